// Copyright (c) 2024, Jay Shah, Ganesh Bikshandi, Ying Zhang, Vijay Thakkar, Pradeep Ramani, Tri Dao.
// Splitting the different template instantiations to different files to speed up compilation.
// This file is auto-generated. See "generate_kernels.py"

#include "flash_fwd_hdim64_bf16_split_sm90.cu"
#include "flash_fwd_hdim96_bf16_split_sm90.cu"
#include "flash_fwd_hdim128_bf16_split_sm90.cu"
#include "flash_fwd_hdim192_bf16_split_sm90.cu"
#include "flash_fwd_hdim256_bf16_split_sm90.cu"

// ===== COMPILED SASS (sm_90a) =====

	.target	sm_90a

	.elftype	@"ET_EXEC"


//--------------------- .note.nv.tkinfo           --------------------------
	.section	.note.nv.tkinfo,"",@"SHT_NOTE"
	.sectionflags	@"SHF_NOTE_NV_TKINFO"
	.tkinfo
        /*0018*/ 	.word	0x00000002
        /*0030*/ 	.string	""
        /*0030*/ 	.string	"ptxas"
        /*0030*/ 	.string	"Cuda compilation tools, release 13.0, V13.0.88"
        /*0030*/ 	.string	"Build cuda_13.0.r13.0/compiler.36424714_0"
        /*0030*/ 	.string	"-arch sm_90a -m 64 "



//--------------------- .note.nv.cuinfo           --------------------------
	.section	.note.nv.cuinfo,"",@"SHT_NOTE"
	.sectionflags	@"SHF_NOTE_NV_CUINFO"
        /*0018*/ 	.short	0x0002
        /*001a*/ 	.short	0x005a
        /*001c*/ 	.short	0x0082
	.zero		2


//--------------------- .nv.info                  --------------------------
	.section	.nv.info,"",@"SHT_CUDA_INFO"
	.align	4


	//----- nvinfo : EIATTR_REGCOUNT
	.align		4
        /*0000*/ 	.byte	0x04, 0x2f
        /*0002*/ 	.short	(.L_57 - .L_56)
	.align		4
.L_56:
        /*0004*/ 	.word	index@(_ZN7cutlass13device_kernelIN5flash11enable_sm90INS1_16FlashAttnFwdSm90INS1_25CollectiveMainloopFwdSm90ILi2EN4cute5tupleIJNS5_1CILi1EEES8_S8_EEENS6_IJNS7_ILi192EEENS7_ILi128EEENS7_ILi64EEEEEELi64ENS_10bfloat16_tEfNS_4arch4Sm90ELb1ELb0ELb0ELb1ELb0ELb1ELb0ELb1ELb1ELb1ELb1ELb0EEENS1_21CollectiveEpilogueFwdINS6_IJSA_SC_SB_EEES9_SE_SG_Li384ELb1ELb1ELb1ELb0EEENS1_36VarlenDynamicPersistentTileSchedulerILi192ELi128ELi384ELi128ELb1ELb1ELb1ELb1ELb1ELb1EEEEEEEEEvNT_6ParamsE)
        /*0008*/ 	.word	0x00000080


	//----- nvinfo : EIATTR_FRAME_SIZE
	.align		4
.L_57:
        /*000c*/ 	.byte	0x04, 0x11
        /*000e*/ 	.short	(.L_59 - .L_58)
	.align		4
.L_58:
        /*0010*/ 	.word	index@(_ZN7cutlass13device_kernelIN5flash11enable_sm90INS1_16FlashAttnFwdSm90INS1_25CollectiveMainloopFwdSm90ILi2EN4cute5tupleIJNS5_1CILi1EEES8_S8_EEENS6_IJNS7_ILi192EEENS7_ILi128EEENS7_ILi64EEEEEELi64ENS_10bfloat16_tEfNS_4arch4Sm90ELb1ELb0ELb0ELb1ELb0ELb1ELb0ELb1ELb1ELb1ELb1ELb0EEENS1_21CollectiveEpilogueFwdINS6_IJSA_SC_SB_EEES9_SE_SG_Li384ELb1ELb1ELb1ELb0EEENS1_36VarlenDynamicPersistentTileSchedulerILi192ELi128ELi384ELi128ELb1ELb1ELb1ELb1ELb1ELb1EEEEEEEEEvNT_6ParamsE)
        /*0014*/ 	.word	0x00000070


	//----- nvinfo : EIATTR_REGCOUNT
	.align		4
.L_59:
        /*0018*/ 	.byte	0x04, 0x2f
        /*001a*/ 	.short	(.L_61 - .L_60)
	.align		4
.L_60:
        /*001c*/ 	.word	index@(_ZN7cutlass13device_kernelIN5flash11enable_sm90INS1_16FlashAttnFwdSm90INS1_25CollectiveMainloopFwdSm90ILi2EN4cute5tupleIJNS5_1CILi1EEES8_S8_EEENS6_IJNS7_ILi192EEENS7_ILi128EEENS7_ILi64EEEEEELi64ENS_10bfloat16_tEfNS_4arch4Sm90ELb1ELb0ELb0ELb1ELb0ELb0ELb0ELb1ELb1ELb1ELb1ELb0EEENS1_21CollectiveEpilogueFwdINS6_IJSA_SC_SB_EEES9_SE_SG_Li384ELb1ELb1ELb1ELb0EEENS1_36VarlenDynamicPersistentTileSchedulerILi192ELi128ELi384ELi128ELb1ELb1ELb1ELb1ELb1ELb1EEEEEEEEEvNT_6ParamsE)
        /*0020*/ 	.word	0x00000080


	//----- nvinfo : EIATTR_FRAME_SIZE
	.align		4
.L_61:
        /*0024*/ 	.byte	0x04, 0x11
        /*0026*/ 	.short	(.L_63 - .L_62)
	.align		4
.L_62:
        /*0028*/ 	.word	index@(_ZN7cutlass13device_kernelIN5flash11enable_sm90INS1_16FlashAttnFwdSm90INS1_25CollectiveMainloopFwdSm90ILi2EN4cute5tupleIJNS5_1CILi1EEES8_S8_EEENS6_IJNS7_ILi192EEENS7_ILi128EEENS7_ILi64EEEEEELi64ENS_10bfloat16_tEfNS_4arch4Sm90ELb1ELb0ELb0ELb1ELb0ELb0ELb0ELb1ELb1ELb1ELb1ELb0EEENS1_21CollectiveEpilogueFwdINS6_IJSA_SC_SB_EEES9_SE_SG_Li384ELb1ELb1ELb1ELb0EEENS1_36VarlenDynamicPersistentTileSchedulerILi192ELi128ELi384ELi128ELb1ELb1ELb1ELb1ELb1ELb1EEEEEEEEEvNT_6ParamsE)
        /*002c*/ 	.word	0x00000050


	//----- nvinfo : EIATTR_REGCOUNT
	.align		4
.L_63:
        /*0030*/ 	.byte	0x04, 0x2f
        /*0032*/ 	.short	(.L_65 - .L_64)
	.align		4
.L_64:
        /*0034*/ 	.word	index@(_ZN7cutlass13device_kernelIN5flash11enable_sm90INS1_16FlashAttnFwdSm90INS1_25CollectiveMainloopFwdSm90ILi2EN4cute5tupleIJNS5_1CILi1EEES8_S8_EEENS6_IJNS7_ILi192EEENS7_ILi128EEENS7_ILi64EEEEEELi64ENS_10bfloat16_tEfNS_4arch4Sm90ELb1ELb0ELb0ELb0ELb0ELb0ELb0ELb1ELb1ELb1ELb1ELb0EEENS1_21CollectiveEpilogueFwdINS6_IJSA_SC_SB_EEES9_SE_SG_Li384ELb0ELb1ELb1ELb0EEENS1_19SingleTileSchedulerILb0ELb1ELb1ELi192EEEEEEEEEvNT_6ParamsE)
        /*0038*/ 	.word	0x00000080


	//----- nvinfo : EIATTR_FRAME_SIZE
	.align		4
.L_65:
        /*003c*/ 	.byte	0x04, 0x11
        /*003e*/ 	.short	(.L_67 - .L_66)
	.align		4
.L_66:
        /*0040*/ 	.word	index@(_ZN7cutlass13device_kernelIN5flash11enable_sm90INS1_16FlashAttnFwdSm90INS1_25CollectiveMainloopFwdSm90ILi2EN4cute5tupleIJNS5_1CILi1EEES8_S8_EEENS6_IJNS7_ILi192EEENS7_ILi128EEENS7_ILi64EEEEEELi64ENS_10bfloat16_tEfNS_4arch4Sm90ELb1ELb0ELb0ELb0ELb0ELb0ELb0ELb1ELb1ELb1ELb1ELb0EEENS1_21CollectiveEpilogueFwdINS6_IJSA_SC_SB_EEES9_SE_SG_Li384ELb0ELb1ELb1ELb0EEENS1_19SingleTileSchedulerILb0ELb1ELb1ELi192EEEEEEEEEvNT_6ParamsE)
        /*0044*/ 	.word	0x00000000


	//----- nvinfo : EIATTR_REGCOUNT
	.align		4
.L_67:
        /*0048*/ 	.byte	0x04, 0x2f
        /*004a*/ 	.short	(.L_69 - .L_68)
	.align		4
.L_68:
        /*004c*/ 	.word	index@(_ZN7cutlass13device_kernelIN5flash11enable_sm90INS1_16FlashAttnFwdSm90INS1_25CollectiveMainloopFwdSm90ILi2EN4cute5tupleIJNS5_1CILi1EEES8_S8_EEENS6_IJNS7_ILi192EEENS7_ILi128EEENS7_ILi64EEEEEELi64ENS_10bfloat16_tEfNS_4arch4Sm90ELb0ELb1ELb0ELb1ELb0ELb1ELb0ELb1ELb1ELb1ELb1ELb0EEENS1_21CollectiveEpilogueFwdINS6_IJSA_SC_SB_EEES9_SE_SG_Li384ELb1ELb1ELb1ELb0EEENS1_36VarlenDynamicPersistentTileSchedulerILi192ELi128ELi384ELi128ELb1ELb1ELb1ELb1ELb0ELb1EEEEEEEEEvNT_6ParamsE)
        /*0050*/ 	.word	0x00000080


	//----- nvinfo : EIATTR_FRAME_SIZE
	.align		4
.L_69:
        /*0054*/ 	.byte	0x04, 0x11
        /*0056*/ 	.short	(.L_71 - .L_70)
	.align		4
.L_70:
        /*0058*/ 	.word	index@(_ZN7cutlass13device_kernelIN5flash11enable_sm90INS1_16FlashAttnFwdSm90INS1_25CollectiveMainloopFwdSm90ILi2EN4cute5tupleIJNS5_1CILi1EEES8_S8_EEENS6_IJNS7_ILi192EEENS7_ILi128EEENS7_ILi64EEEEEELi64ENS_10bfloat16_tEfNS_4arch4Sm90ELb0ELb1ELb0ELb1ELb0ELb1ELb0ELb1ELb1ELb1ELb1ELb0EEENS1_21CollectiveEpilogueFwdINS6_IJSA_SC_SB_EEES9_SE_SG_Li384ELb1ELb1ELb1ELb0EEENS1_36VarlenDynamicPersistentTileSchedulerILi192ELi128ELi384ELi128ELb1ELb1ELb1ELb1ELb0ELb1EEEEEEEEEvNT_6ParamsE)
        /*005c*/ 	.word	0x00000070


	//----- nvinfo : EIATTR_REGCOUNT
	.align		4
.L_71:
        /*0060*/ 	.byte	0x04, 0x2f
        /*0062*/ 	.short	(.L_73 - .L_72)
	.align		4
.L_72:
        /*0064*/ 	.word	index@(_ZN7cutlass13device_kernelIN5flash11enable_sm90INS1_16FlashAttnFwdSm90INS1_25CollectiveMainloopFwdSm90ILi2EN4cute5tupleIJNS5_1CILi1EEES8_S8_EEENS6_IJNS7_ILi192EEENS7_ILi128EEENS7_ILi64EEEEEELi64ENS_10bfloat16_tEfNS_4arch4Sm90ELb0ELb1ELb0ELb1ELb0ELb0ELb0ELb1ELb1ELb1ELb1ELb0EEENS1_21CollectiveEpilogueFwdINS6_IJSA_SC_SB_EEES9_SE_SG_Li384ELb1ELb1ELb1ELb0EEENS1_36VarlenDynamicPersistentTileSchedulerILi192ELi128ELi384ELi128ELb1ELb1ELb1ELb1ELb0ELb1EEEEEEEEEvNT_6ParamsE)
        /*0068*/ 	.word	0x00000080


	//----- nvinfo : EIATTR_FRAME_SIZE
	.align		4
.L_73:
        /*006c*/ 	.byte	0x04, 0x11
        /*006e*/ 	.short	(.L_75 - .L_74)
	.align		4
.L_74:
        /*0070*/ 	.word	index@(_ZN7cutlass13device_kernelIN5flash11enable_sm90INS1_16FlashAttnFwdSm90INS1_25CollectiveMainloopFwdSm90ILi2EN4cute5tupleIJNS5_1CILi1EEES8_S8_EEENS6_IJNS7_ILi192EEENS7_ILi128EEENS7_ILi64EEEEEELi64ENS_10bfloat16_tEfNS_4arch4Sm90ELb0ELb1ELb0ELb1ELb0ELb0ELb0ELb1ELb1ELb1ELb1ELb0EEENS1_21CollectiveEpilogueFwdINS6_IJSA_SC_SB_EEES9_SE_SG_Li384ELb1ELb1ELb1ELb0EEENS1_36VarlenDynamicPersistentTileSchedulerILi192ELi128ELi384ELi128ELb1ELb1ELb1ELb1ELb0ELb1EEEEEEEEEvNT_6ParamsE)
        /*0074*/ 	.word	0x00000048


	//----- nvinfo : EIATTR_REGCOUNT
	.align		4
.L_75:
        /*0078*/ 	.byte	0x04, 0x2f
        /*007a*/ 	.short	(.L_77 - .L_76)
	.align		4
.L_76:
        /*007c*/ 	.word	index@(_ZN7cutlass13device_kernelIN5flash11enable_sm90INS1_16FlashAttnFwdSm90INS1_25CollectiveMainloopFwdSm90ILi2EN4cute5tupleIJNS5_1CILi1EEES8_S8_EEENS6_IJNS7_ILi192EEENS7_ILi128EEENS7_ILi64EEEEEELi64ENS_10bfloat16_tEfNS_4arch4Sm90ELb0ELb1ELb0ELb0ELb0ELb0ELb0ELb1ELb1ELb1ELb1ELb0EEENS1_21CollectiveEpilogueFwdINS6_IJSA_SC_SB_EEES9_SE_SG_Li384ELb0ELb1ELb1ELb0EEENS1_19SingleTileSchedulerILb0ELb1ELb1ELi192EEEEEEEEEvNT_6ParamsE)
        /*0080*/ 	.word	0x00000080


	//----- nvinfo : EIATTR_FRAME_SIZE
	.align		4
.L_77:
        /*0084*/ 	.byte	0x04, 0x11
        /*0086*/ 	.short	(.L_79 - .L_78)
	.align		4
.L_78:
        /*0088*/ 	.word	index@(_ZN7cutlass13device_kernelIN5flash11enable_sm90INS1_16FlashAttnFwdSm90INS1_25CollectiveMainloopFwdSm90ILi2EN4cute5tupleIJNS5_1CILi1EEES8_S8_EEENS6_IJNS7_ILi192EEENS7_ILi128EEENS7_ILi64EEEEEELi64ENS_10bfloat16_tEfNS_4arch4Sm90ELb0ELb1ELb0ELb0ELb0ELb0ELb0ELb1ELb1ELb1ELb1ELb0EEENS1_21CollectiveEpilogueFwdINS6_IJSA_SC_SB_EEES9_SE_SG_Li384ELb0ELb1ELb1ELb0EEENS1_19SingleTileSchedulerILb0ELb1ELb1ELi192EEEEEEEEEvNT_6ParamsE)
        /*008c*/ 	.word	0x00000000


	//----- nvinfo : EIATTR_REGCOUNT
	.align		4
.L_79:
        /*0090*/ 	.byte	0x04, 0x2f
        /*0092*/ 	.short	(.L_81 - .L_80)
	.align		4
.L_80:
        /*0094*/ 	.word	index@(_ZN7cutlass13device_kernelIN5flash11enable_sm90INS1_16FlashAttnFwdSm90INS1_25CollectiveMainloopFwdSm90ILi2EN4cute5tupleIJNS5_1CILi1EEES8_S8_EEENS6_IJNS7_ILi192EEESA_NS7_ILi64EEEEEELi64ENS_10bfloat16_tEfNS_4arch4Sm90ELb0ELb0ELb0ELb1ELb0ELb1ELb0ELb0ELb1ELb1ELb1ELb0EEENS1_21CollectiveEpilogueFwdINS6_IJSA_SB_SA_EEES9_SD_SF_Li384ELb1ELb1ELb1ELb0EEENS1_36VarlenDynamicPersistentTileSchedulerILi192ELi192ELi384ELi128ELb1ELb1ELb1ELb0ELb1ELb1EEEEEEEEEvNT_6ParamsE)
        /*0098*/ 	.word	0x00000080


	//----- nvinfo : EIATTR_FRAME_SIZE
	.align		4
.L_81:
        /*009c*/ 	.byte	0x04, 0x11
        /*009e*/ 	.short	(.L_83 - .L_82)
	.align		4
.L_82:
        /*00a0*/ 	.word	index@(_ZN7cutlass13device_kernelIN5flash11enable_sm90INS1_16FlashAttnFwdSm90INS1_25CollectiveMainloopFwdSm90ILi2EN4cute5tupleIJNS5_1CILi1EEES8_S8_EEENS6_IJNS7_ILi192EEESA_NS7_ILi64EEEEEELi64ENS_10bfloat16_tEfNS_4arch4Sm90ELb0ELb0ELb0ELb1ELb0ELb1ELb0ELb0ELb1ELb1ELb1ELb0EEENS1_21CollectiveEpilogueFwdINS6_IJSA_SB_SA_EEES9_SD_SF_Li384ELb1ELb1ELb1ELb0EEENS1_36VarlenDynamicPersistentTileSchedulerILi192ELi192ELi384ELi128ELb1ELb1ELb1ELb0ELb1ELb1EEEEEEEEEvNT_6ParamsE)
        /*00a4*/ 	.word	0x00000080


	//----- nvinfo : EIATTR_REGCOUNT
	.align		4
.L_83:
        /*00a8*/ 	.byte	0x04, 0x2f
        /*00aa*/ 	.short	(.L_85 - .L_84)
	.align		4
.L_84:
        /*00ac*/ 	.word	index@(_ZN7cutlass13device_kernelIN5flash11enable_sm90INS1_16FlashAttnFwdSm90INS1_25CollectiveMainloopFwdSm90ILi2EN4cute5tupleIJNS5_1CILi1EEES8_S8_EEENS6_IJNS7_ILi192EEESA_NS7_ILi64EEEEEELi64ENS_10bfloat16_tEfNS_4arch4Sm90ELb0ELb0ELb0ELb1ELb0ELb0ELb0ELb0ELb1ELb1ELb1ELb0EEENS1_21CollectiveEpilogueFwdINS6_IJSA_SB_SA_EEES9_SD_SF_Li384ELb1ELb1ELb1ELb0EEENS1_36VarlenDynamicPersistentTileSchedulerILi192ELi192ELi384ELi128ELb1ELb1ELb1ELb0ELb1ELb1EEEEEEEEEvNT_6ParamsE)
        /*00b0*/ 	.word	0x00000080


	//----- nvinfo : EIATTR_FRAME_SIZE
	.align		4
.L_85:
        /*00b4*/ 	.byte	0x04, 0x11
        /*00b6*/ 	.short	(.L_87 - .L_86)
	.align		4
.L_86:
        /*00b8*/ 	.word	index@(_ZN7cutlass13device_kernelIN5flash11enable_sm90INS1_16FlashAttnFwdSm90INS1_25CollectiveMainloopFwdSm90ILi2EN4cute5tupleIJNS5_1CILi1EEES8_S8_EEENS6_IJNS7_ILi192EEESA_NS7_ILi64EEEEEELi64ENS_10bfloat16_tEfNS_4arch4Sm90ELb0ELb0ELb0ELb1ELb0ELb0ELb0ELb0ELb1ELb1ELb1ELb0EEENS1_21CollectiveEpilogueFwdINS6_IJSA_SB_SA_EEES9_SD_SF_Li384ELb1ELb1ELb1ELb0EEENS1_36VarlenDynamicPersistentTileSchedulerILi192ELi192ELi384ELi128ELb1ELb1ELb1ELb0ELb1ELb1EEEEEEEEEvNT_6ParamsE)
        /*00bc*/ 	.word	0x00000068


	//----- nvinfo : EIATTR_REGCOUNT
	.align		4
.L_87:
        /*00c0*/ 	.byte	0x04, 0x2f
        /*00c2*/ 	.short	(.L_89 - .L_88)
	.align		4
.L_88:
        /*00c4*/ 	.word	index@(_ZN7cutlass13device_kernelIN5flash11enable_sm90INS1_16FlashAttnFwdSm90INS1_25CollectiveMainloopFwdSm90ILi2EN4cute5tupleIJNS5_1CILi1EEES8_S8_EEENS6_IJNS7_ILi192EEESA_NS7_ILi64EEEEEELi64ENS_10bfloat16_tEfNS_4arch4Sm90ELb0ELb0ELb0ELb0ELb0ELb0ELb0ELb0ELb1ELb1ELb1ELb0EEENS1_21CollectiveEpilogueFwdINS6_IJSA_SB_SA_EEES9_SD_SF_Li384ELb0ELb1ELb1ELb0EEENS1_19SingleTileSchedulerILb0ELb1ELb1ELi192EEEEEEEEEvNT_6ParamsE)
        /*00c8*/ 	.word	0x00000080


	//----- nvinfo : EIATTR_FRAME_SIZE
	.align		4
.L_89:
        /*00cc*/ 	.byte	0x04, 0x11
        /*00ce*/ 	.short	(.L_91 - .L_90)
	.align		4
.L_90:
        /*00d0*/ 	.word	index@(_ZN7cutlass13device_kernelIN5flash11enable_sm90INS1_16FlashAttnFwdSm90INS1_25CollectiveMainloopFwdSm90ILi2EN4cute5tupleIJNS5_1CILi1EEES8_S8_EEENS6_IJNS7_ILi192EEESA_NS7_ILi64EEEEEELi64ENS_10bfloat16_tEfNS_4arch4Sm90ELb0ELb0ELb0ELb0ELb0ELb0ELb0ELb0ELb1ELb1ELb1ELb0EEENS1_21CollectiveEpilogueFwdINS6_IJSA_SB_SA_EEES9_SD_SF_Li384ELb0ELb1ELb1ELb0EEENS1_19SingleTileSchedulerILb0ELb1ELb1ELi192EEEEEEEEEvNT_6ParamsE)
        /*00d4*/ 	.word	0x00000018


	//----- nvinfo : EIATTR_REGCOUNT
	.align		4
.L_91:
        /*00d8*/ 	.byte	0x04, 0x2f
        /*00da*/ 	.short	(.L_93 - .L_92)
	.align		4
.L_92:
        /*00dc*/ 	.word	index@(_ZN7cutlass13device_kernelIN5flash11enable_sm90INS1_16FlashAttnFwdSm90INS1_25CollectiveMainloopFwdSm90ILi2EN4cute5tupleIJNS5_1CILi1EEES8_S8_EEENS6_IJNS7_ILi192EEENS7_ILi144EEENS7_ILi96EEEEEELi96ENS_10bfloat16_tEfNS_4arch4Sm90ELb1ELb0ELb0ELb1ELb0ELb1ELb0ELb0ELb1ELb1ELb1ELb0EEENS1_21CollectiveEpilogueFwdINS6_IJSA_SC_SB_EEES9_SE_SG_Li384ELb1ELb1ELb1ELb0EEENS1_36VarlenDynamicPersistentTileSchedulerILi192ELi144ELi384ELi128ELb1ELb1ELb1ELb1ELb1ELb1EEEEEEEEEvNT_6ParamsE)
        /*00e0*/ 	.word	0x00000080


	//----- nvinfo : EIATTR_FRAME_SIZE
	.align		4
.L_93:
        /*00e4*/ 	.byte	0x04, 0x11
        /*00e6*/ 	.short	(.L_95 - .L_94)
	.align		4
.L_94:
        /*00e8*/ 	.word	index@(_ZN7cutlass13device_kernelIN5flash11enable_sm90INS1_16FlashAttnFwdSm90INS1_25CollectiveMainloopFwdSm90ILi2EN4cute5tupleIJNS5_1CILi1EEES8_S8_EEENS6_IJNS7_ILi192EEENS7_ILi144EEENS7_ILi96EEEEEELi96ENS_10bfloat16_tEfNS_4arch4Sm90ELb1ELb0ELb0ELb1ELb0ELb1ELb0ELb0ELb1ELb1ELb1ELb0EEENS1_21CollectiveEpilogueFwdINS6_IJSA_SC_SB_EEES9_SE_SG_Li384ELb1ELb1ELb1ELb0EEENS1_36VarlenDynamicPersistentTileSchedulerILi192ELi144ELi384ELi128ELb1ELb1ELb1ELb1ELb1ELb1EEEEEEEEEvNT_6ParamsE)
        /*00ec*/ 	.word	0x000000f0


	//----- nvinfo : EIATTR_REGCOUNT
	.align		4
.L_95:
        /*00f0*/ 	.byte	0x04, 0x2f
        /*00f2*/ 	.short	(.L_97 - .L_96)
	.align		4
.L_96:
        /*00f4*/ 	.word	index@(_ZN7cutlass13device_kernelIN5flash11enable_sm90INS1_16FlashAttnFwdSm90INS1_25CollectiveMainloopFwdSm90ILi2EN4cute5tupleIJNS5_1CILi1EEES8_S8_EEENS6_IJNS7_ILi192EEENS7_ILi144EEENS7_ILi96EEEEEELi96ENS_10bfloat16_tEfNS_4arch4Sm90ELb1ELb0ELb0ELb1ELb0ELb0ELb0ELb0ELb1ELb1ELb1ELb0EEENS1_21CollectiveEpilogueFwdINS6_IJSA_SC_SB_EEES9_SE_SG_Li384ELb1ELb1ELb1ELb0EEENS1_36VarlenDynamicPersistentTileSchedulerILi192ELi144ELi384ELi128ELb1ELb1ELb1ELb1ELb1ELb1EEEEEEEEEvNT_6ParamsE)
        /*00f8*/ 	.word	0x00000080


	//----- nvinfo : EIATTR_FRAME_SIZE
	.align		4
.L_97:
        /*00fc*/ 	.byte	0x04, 0x11
        /*00fe*/ 	.short	(.L_99 - .L_98)
	.align		4
.L_98:
        /*0100*/ 	.word	index@(_ZN7cutlass13device_kernelIN5flash11enable_sm90INS1_16FlashAttnFwdSm90INS1_25CollectiveMainloopFwdSm90ILi2EN4cute5tupleIJNS5_1CILi1EEES8_S8_EEENS6_IJNS7_ILi192EEENS7_ILi144EEENS7_ILi96EEEEEELi96ENS_10bfloat16_tEfNS_4arch4Sm90ELb1ELb0ELb0ELb1ELb0ELb0ELb0ELb0ELb1ELb1ELb1ELb0EEENS1_21CollectiveEpilogueFwdINS6_IJSA_SC_SB_EEES9_SE_SG_Li384ELb1ELb1ELb1ELb0EEENS1_36VarlenDynamicPersistentTileSchedulerILi192ELi144ELi384ELi128ELb1ELb1ELb1ELb1ELb1ELb1EEEEEEEEEvNT_6ParamsE)
        /*0104*/ 	.word	0x00000050


	//----- nvinfo : EIATTR_REGCOUNT
	.align		4
.L_99:
        /*0108*/ 	.byte	0x04, 0x2f
        /*010a*/ 	.short	(.L_101 - .L_100)
	.align		4
.L_100:
        /*010c*/ 	.word	index@(_ZN7cutlass13device_kernelIN5flash11enable_sm90INS1_16FlashAttnFwdSm90INS1_25CollectiveMainloopFwdSm90ILi2EN4cute5tupleIJNS5_1CILi1EEES8_S8_EEENS6_IJNS7_ILi192EEENS7_ILi144EEENS7_ILi96EEEEEELi96ENS_10bfloat16_tEfNS_4arch4Sm90ELb1ELb0ELb0ELb0ELb0ELb0ELb0ELb0ELb1ELb1ELb1ELb0EEENS1_21CollectiveEpilogueFwdINS6_IJSA_SC_SB_EEES9_SE_SG_Li384ELb0ELb1ELb1ELb0EEENS1_19SingleTileSchedulerILb0ELb1ELb1ELi192EEEEEEEEEvNT_6ParamsE)
        /*0110*/ 	.word	0x00000080


	//----- nvinfo : EIATTR_FRAME_SIZE
	.align		4
.L_101:
        /*0114*/ 	.byte	0x04, 0x11
        /*0116*/ 	.short	(.L_103 - .L_102)
	.align		4
.L_102:
        /*0118*/ 	.word	index@(_ZN7cutlass13device_kernelIN5flash11enable_sm90INS1_16FlashAttnFwdSm90INS1_25CollectiveMainloopFwdSm90ILi2EN4cute5tupleIJNS5_1CILi1EEES8_S8_EEENS6_IJNS7_ILi192EEENS7_ILi144EEENS7_ILi96EEEEEELi96ENS_10bfloat16_tEfNS_4arch4Sm90ELb1ELb0ELb0ELb0ELb0ELb0ELb0ELb0ELb1ELb1ELb1ELb0EEENS1_21CollectiveEpilogueFwdINS6_IJSA_SC_SB_EEES9_SE_SG_Li384ELb0ELb1ELb1ELb0EEENS1_19SingleTileSchedulerILb0ELb1ELb1ELi192EEEEEEEEEvNT_6ParamsE)
        /*011c*/ 	.word	0x00000008


	//----- nvinfo : EIATTR_REGCOUNT
	.align		4
.L_103:
        /*0120*/ 	.byte	0x04, 0x2f
        /*0122*/ 	.short	(.L_105 - .L_104)
	.align		4
.L_104:
        /*0124*/ 	.word	index@(_ZN7cutlass13device_kernelIN5flash11enable_sm90INS1_16FlashAttnFwdSm90INS1_25CollectiveMainloopFwdSm90ILi2EN4cute5tupleIJNS5_1CILi1EEES8_S8_EEENS6_IJNS7_ILi192EEENS7_ILi128EEENS7_ILi96EEEEEELi96ENS_10bfloat16_tEfNS_4arch4Sm90ELb0ELb1ELb0ELb1ELb0ELb1ELb0ELb0ELb1ELb1ELb1ELb0EEENS1_21CollectiveEpilogueFwdINS6_IJSA_SC_SB_EEES9_SE_SG_Li384ELb1ELb1ELb1ELb0EEENS1_36VarlenDynamicPersistentTileSchedulerILi192ELi128ELi384ELi128ELb1ELb1ELb1ELb1ELb0ELb1EEEEEEEEEvNT_6ParamsE)
        /*0128*/ 	.word	0x00000080


	//----- nvinfo : EIATTR_FRAME_SIZE
	.align		4
.L_105:
        /*012c*/ 	.byte	0x04, 0x11
        /*012e*/ 	.short	(.L_107 - .L_106)
	.align		4
.L_106:
        /*0130*/ 	.word	index@(_ZN7cutlass13device_kernelIN5flash11enable_sm90INS1_16FlashAttnFwdSm90INS1_25CollectiveMainloopFwdSm90ILi2EN4cute5tupleIJNS5_1CILi1EEES8_S8_EEENS6_IJNS7_ILi192EEENS7_ILi128EEENS7_ILi96EEEEEELi96ENS_10bfloat16_tEfNS_4arch4Sm90ELb0ELb1ELb0ELb1ELb0ELb1ELb0ELb0ELb1ELb1ELb1ELb0EEENS1_21CollectiveEpilogueFwdINS6_IJSA_SC_SB_EEES9_SE_SG_Li384ELb1ELb1ELb1ELb0EEENS1_36VarlenDynamicPersistentTileSchedulerILi192ELi128ELi384ELi128ELb1ELb1ELb1ELb1ELb0ELb1EEEEEEEEEvNT_6ParamsE)
        /*0134*/ 	.word	0x00000070


	//----- nvinfo : EIATTR_REGCOUNT
	.align		4
.L_107:
        /*0138*/ 	.byte	0x04, 0x2f
        /*013a*/ 	.short	(.L_109 - .L_108)
	.align		4
.L_108:
        /*013c*/ 	.word	index@(_ZN7cutlass13device_kernelIN5flash11enable_sm90INS1_16FlashAttnFwdSm90INS1_25CollectiveMainloopFwdSm90ILi2EN4cute5tupleIJNS5_1CILi1EEES8_S8_EEENS6_IJNS7_ILi192EEENS7_ILi128EEENS7_ILi96EEEEEELi96ENS_10bfloat16_tEfNS_4arch4Sm90ELb0ELb1ELb0ELb1ELb0ELb0ELb0ELb0ELb1ELb1ELb1ELb0EEENS1_21CollectiveEpilogueFwdINS6_IJSA_SC_SB_EEES9_SE_SG_Li384ELb1ELb1ELb1ELb0EEENS1_36VarlenDynamicPersistentTileSchedulerILi192ELi128ELi384ELi128ELb1ELb1ELb1ELb1ELb0ELb1EEEEEEEEEvNT_6ParamsE)
        /*0140*/ 	.word	0x00000080


	//----- nvinfo : EIATTR_FRAME_SIZE
	.align		4
.L_109:
        /*0144*/ 	.byte	0x04, 0x11
        /*0146*/ 	.short	(.L_111 - .L_110)
	.align		4
.L_110:
        /*0148*/ 	.word	index@(_ZN7cutlass13device_kernelIN5flash11enable_sm90INS1_16FlashAttnFwdSm90INS1_25CollectiveMainloopFwdSm90ILi2EN4cute5tupleIJNS5_1CILi1EEES8_S8_EEENS6_IJNS7_ILi192EEENS7_ILi128EEENS7_ILi96EEEEEELi96ENS_10bfloat16_tEfNS_4arch4Sm90ELb0ELb1ELb0ELb1ELb0ELb0ELb0ELb0ELb1ELb1ELb1ELb0EEENS1_21CollectiveEpilogueFwdINS6_IJSA_SC_SB_EEES9_SE_SG_Li384ELb1ELb1ELb1ELb0EEENS1_36VarlenDynamicPersistentTileSchedulerILi192ELi128ELi384ELi128ELb1ELb1ELb1ELb1ELb0ELb1EEEEEEEEEvNT_6ParamsE)
        /*014c*/ 	.word	0x00000048


	//----- nvinfo : EIATTR_REGCOUNT
	.align		4
.L_111:
        /*0150*/ 	.byte	0x04, 0x2f
        /*0152*/ 	.short	(.L_113 - .L_112)
	.align		4
.L_112:
        /*0154*/ 	.word	index@(_ZN7cutlass13device_kernelIN5flash11enable_sm90INS1_16FlashAttnFwdSm90INS1_25CollectiveMainloopFwdSm90ILi2EN4cute5tupleIJNS5_1CILi1EEES8_S8_EEENS6_IJNS7_ILi192EEENS7_ILi128EEENS7_ILi96EEEEEELi96ENS_10bfloat16_tEfNS_4arch4Sm90ELb0ELb1ELb0ELb0ELb0ELb0ELb0ELb0ELb1ELb1ELb1ELb0EEENS1_21CollectiveEpilogueFwdINS6_IJSA_SC_SB_EEES9_SE_SG_Li384ELb0ELb1ELb1ELb0EEENS1_19SingleTileSchedulerILb0ELb1ELb1ELi192EEEEEEEEEvNT_6ParamsE)
        /*0158*/ 	.word	0x00000080


	//----- nvinfo : EIATTR_FRAME_SIZE
	.align		4
.L_113:
        /*015c*/ 	.byte	0x04, 0x11
        /*015e*/ 	.short	(.L_115 - .L_114)
	.align		4
.L_114:
        /*0160*/ 	.word	index@(_ZN7cutlass13device_kernelIN5flash11enable_sm90INS1_16FlashAttnFwdSm90INS1_25CollectiveMainloopFwdSm90ILi2EN4cute5tupleIJNS5_1CILi1EEES8_S8_EEENS6_IJNS7_ILi192EEENS7_ILi128EEENS7_ILi96EEEEEELi96ENS_10bfloat16_tEfNS_4arch4Sm90ELb0ELb1ELb0ELb0ELb0ELb0ELb0ELb0ELb1ELb1ELb1ELb0EEENS1_21CollectiveEpilogueFwdINS6_IJSA_SC_SB_EEES9_SE_SG_Li384ELb0ELb1ELb1ELb0EEENS1_19SingleTileSchedulerILb0ELb1ELb1ELi192EEEEEEEEEvNT_6ParamsE)
        /*0164*/ 	.word	0x00000000


	//----- nvinfo : EIATTR_REGCOUNT
	.align		4
.L_115:
        /*0168*/ 	.byte	0x04, 0x2f
        /*016a*/ 	.short	(.L_117 - .L_116)
	.align		4
.L_116:
        /*016c*/ 	.word	index@(_ZN7cutlass13device_kernelIN5flash11enable_sm90INS1_16FlashAttnFwdSm90INS1_25CollectiveMainloopFwdSm90ILi2EN4cute5tupleIJNS5_1CILi1EEES8_S8_EEENS6_IJNS7_ILi192EEENS7_ILi144EEENS7_ILi96EEEEEELi96ENS_10bfloat16_tEfNS_4arch4Sm90ELb0ELb0ELb0ELb1ELb0ELb1ELb0ELb0ELb1ELb1ELb1ELb0EEENS1_21CollectiveEpilogueFwdINS6_IJSA_SC_SB_EEES9_SE_SG_Li384ELb1ELb1ELb1ELb0EEENS1_36VarlenDynamicPersistentTileSchedulerILi192ELi144ELi384ELi128ELb1ELb1ELb1ELb0ELb1ELb1EEEEEEEEEvNT_6ParamsE)
        /*0170*/ 	.word	0x00000080


	//----- nvinfo : EIATTR_FRAME_SIZE
	.align		4
.L_117:
        /*0174*/ 	.byte	0x04, 0x11
        /*0176*/ 	.short	(.L_119 - .L_118)
	.align		4
.L_118:
        /*0178*/ 	.word	index@(_ZN7cutlass13device_kernelIN5flash11enable_sm90INS1_16FlashAttnFwdSm90INS1_25CollectiveMainloopFwdSm90ILi2EN4cute5tupleIJNS5_1CILi1EEES8_S8_EEENS6_IJNS7_ILi192EEENS7_ILi144EEENS7_ILi96EEEEEELi96ENS_10bfloat16_tEfNS_4arch4Sm90ELb0ELb0ELb0ELb1ELb0ELb1ELb0ELb0ELb1ELb1ELb1ELb0EEENS1_21CollectiveEpilogueFwdINS6_IJSA_SC_SB_EEES9_SE_SG_Li384ELb1ELb1ELb1ELb0EEENS1_36VarlenDynamicPersistentTileSchedulerILi192ELi144ELi384ELi128ELb1ELb1ELb1ELb0ELb1ELb1EEEEEEEEEvNT_6ParamsE)
        /*017c*/ 	.word	0x00000120


	//----- nvinfo : EIATTR_REGCOUNT
	.align		4
.L_119:
        /*0180*/ 	.byte	0x04, 0x2f
        /*0182*/ 	.short	(.L_121 - .L_120)
	.align		4
.L_120:
        /*0184*/ 	.word	index@(_ZN7cutlass13device_kernelIN5flash11enable_sm90INS1_16FlashAttnFwdSm90INS1_25CollectiveMainloopFwdSm90ILi2EN4cute5tupleIJNS5_1CILi1EEES8_S8_EEENS6_IJNS7_ILi192EEENS7_ILi144EEENS7_ILi96EEEEEELi96ENS_10bfloat16_tEfNS_4arch4Sm90ELb0ELb0ELb0ELb1ELb0ELb0ELb0ELb0ELb1ELb1ELb1ELb0EEENS1_21CollectiveEpilogueFwdINS6_IJSA_SC_SB_EEES9_SE_SG_Li384ELb1ELb1ELb1ELb0EEENS1_36VarlenDynamicPersistentTileSchedulerILi192ELi144ELi384ELi128ELb1ELb1ELb1ELb0ELb1ELb1EEEEEEEEEvNT_6ParamsE)
        /*0188*/ 	.word	0x00000080


	//----- nvinfo : EIATTR_FRAME_SIZE
	.align		4
.L_121:
        /*018c*/ 	.byte	0x04, 0x11
        /*018e*/ 	.short	(.L_123 - .L_122)
	.align		4
.L_122:
        /*0190*/ 	.word	index@(_ZN7cutlass13device_kernelIN5flash11enable_sm90INS1_16FlashAttnFwdSm90INS1_25CollectiveMainloopFwdSm90ILi2EN4cute5tupleIJNS5_1CILi1EEES8_S8_EEENS6_IJNS7_ILi192EEENS7_ILi144EEENS7_ILi96EEEEEELi96ENS_10bfloat16_tEfNS_4arch4Sm90ELb0ELb0ELb0ELb1ELb0ELb0ELb0ELb0ELb1ELb1ELb1ELb0EEENS1_21CollectiveEpilogueFwdINS6_IJSA_SC_SB_EEES9_SE_SG_Li384ELb1ELb1ELb1ELb0EEENS1_36VarlenDynamicPersistentTileSchedulerILi192ELi144ELi384ELi128ELb1ELb1ELb1ELb0ELb1ELb1EEEEEEEEEvNT_6ParamsE)
        /*0194*/ 	.word	0x00000050


	//----- nvinfo : EIATTR_REGCOUNT
	.align		4
.L_123:
        /*0198*/ 	.byte	0x04, 0x2f
        /*019a*/ 	.short	(.L_125 - .L_124)
	.align		4
.L_124:
        /*019c*/ 	.word	index@(_ZN7cutlass13device_kernelIN5flash11enable_sm90INS1_16FlashAttnFwdSm90INS1_25CollectiveMainloopFwdSm90ILi2EN4cute5tupleIJNS5_1CILi1EEES8_S8_EEENS6_IJNS7_ILi192EEENS7_ILi144EEENS7_ILi96EEEEEELi96ENS_10bfloat16_tEfNS_4arch4Sm90ELb0ELb0ELb0ELb0ELb0ELb0ELb0ELb0ELb1ELb1ELb1ELb0EEENS1_21CollectiveEpilogueFwdINS6_IJSA_SC_SB_EEES9_SE_SG_Li384ELb0ELb1ELb1ELb0EEENS1_19SingleTileSchedulerILb0ELb1ELb1ELi192EEEEEEEEEvNT_6ParamsE)
        /*01a0*/ 	.word	0x00000080


	//----- nvinfo : EIATTR_FRAME_SIZE
	.align		4
.L_125:
        /*01a4*/ 	.byte	0x04, 0x11
        /*01a6*/ 	.short	(.L_127 - .L_126)
	.align		4
.L_126:
        /*01a8*/ 	.word	index@(_ZN7cutlass13device_kernelIN5flash11enable_sm90INS1_16FlashAttnFwdSm90INS1_25CollectiveMainloopFwdSm90ILi2EN4cute5tupleIJNS5_1CILi1EEES8_S8_EEENS6_IJNS7_ILi192EEENS7_ILi144EEENS7_ILi96EEEEEELi96ENS_10bfloat16_tEfNS_4arch4Sm90ELb0ELb0ELb0ELb0ELb0ELb0ELb0ELb0ELb1ELb1ELb1ELb0EEENS1_21CollectiveEpilogueFwdINS6_IJSA_SC_SB_EEES9_SE_SG_Li384ELb0ELb1ELb1ELb0EEENS1_19SingleTileSchedulerILb0ELb1ELb1ELi192EEEEEEEEEvNT_6ParamsE)
        /*01ac*/ 	.word	0x00000000


	//----- nvinfo : EIATTR_REGCOUNT
	.align		4
.L_127:
        /*01b0*/ 	.byte	0x04, 0x2f
        /*01b2*/ 	.short	(.L_129 - .L_128)
	.align		4
.L_128:
        /*01b4*/ 	.word	index@(_ZN7cutlass13device_kernelIN5flash11enable_sm90INS1_16FlashAttnFwdSm90INS1_25CollectiveMainloopFwdSm90ILi2EN4cute5tupleIJNS5_1CILi1EEES8_S8_EEENS6_IJNS7_ILi128EEESA_SA_EEELi128ENS_10bfloat16_tEfNS_4arch4Sm90ELb1ELb0ELb0ELb1ELb0ELb1ELb0ELb1ELb1ELb1ELb1ELb0EEENS1_21CollectiveEpilogueFwdISB_S9_SC_SE_Li256ELb1ELb1ELb1ELb0EEENS1_36VarlenDynamicPersistentTileSchedulerILi128ELi128ELi256ELi128ELb1ELb1ELb1ELb1ELb1ELb1EEEEEEEEEvNT_6ParamsE)
        /*01b8*/ 	.word	0x000000a8


	//----- nvinfo : EIATTR_FRAME_SIZE
	.align		4
.L_129:
        /*01bc*/ 	.byte	0x04, 0x11
        /*01be*/ 	.short	(.L_131 - .L_130)
	.align		4
.L_130:
        /*01c0*/ 	.word	index@(_ZN7cutlass13device_kernelIN5flash11enable_sm90INS1_16FlashAttnFwdSm90INS1_25CollectiveMainloopFwdSm90ILi2EN4cute5tupleIJNS5_1CILi1EEES8_S8_EEENS6_IJNS7_ILi128EEESA_SA_EEELi128ENS_10bfloat16_tEfNS_4arch4Sm90ELb1ELb0ELb0ELb1ELb0ELb1ELb0ELb1ELb1ELb1ELb1ELb0EEENS1_21CollectiveEpilogueFwdISB_S9_SC_SE_Li256ELb1ELb1ELb1ELb0EEENS1_36VarlenDynamicPersistentTileSchedulerILi128ELi128ELi256ELi128ELb1ELb1ELb1ELb1ELb1ELb1EEEEEEEEEvNT_6ParamsE)
        /*01c4*/ 	.word	0x00000068


	//----- nvinfo : EIATTR_REGCOUNT
	.align		4
.L_131:
        /*01c8*/ 	.byte	0x04, 0x2f
        /*01ca*/ 	.short	(.L_133 - .L_132)
	.align		4
.L_132:
        /*01cc*/ 	.word	index@(_ZN7cutlass13device_kernelIN5flash11enable_sm90INS1_16FlashAttnFwdSm90INS1_25CollectiveMainloopFwdSm90ILi2EN4cute5tupleIJNS5_1CILi1EEES8_S8_EEENS6_IJNS7_ILi128EEESA_SA_EEELi128ENS_10bfloat16_tEfNS_4arch4Sm90ELb1ELb0ELb0ELb1ELb0ELb0ELb0ELb1ELb1ELb1ELb1ELb0EEENS1_21CollectiveEpilogueFwdISB_S9_SC_SE_Li256ELb1ELb1ELb1ELb0EEENS1_36VarlenDynamicPersistentTileSchedulerILi128ELi128ELi256ELi128ELb1ELb1ELb1ELb1ELb1ELb1EEEEEEEEEvNT_6ParamsE)
        /*01d0*/ 	.word	0x000000a8


	//----- nvinfo : EIATTR_FRAME_SIZE
	.align		4
.L_133:
        /*01d4*/ 	.byte	0x04, 0x11
        /*01d6*/ 	.short	(.L_135 - .L_134)
	.align		4
.L_134:
        /*01d8*/ 	.word	index@(_ZN7cutlass13device_kernelIN5flash11enable_sm90INS1_16FlashAttnFwdSm90INS1_25CollectiveMainloopFwdSm90ILi2EN4cute5tupleIJNS5_1CILi1EEES8_S8_EEENS6_IJNS7_ILi128EEESA_SA_EEELi128ENS_10bfloat16_tEfNS_4arch4Sm90ELb1ELb0ELb0ELb1ELb0ELb0ELb0ELb1ELb1ELb1ELb1ELb0EEENS1_21CollectiveEpilogueFwdISB_S9_SC_SE_Li256ELb1ELb1ELb1ELb0EEENS1_36VarlenDynamicPersistentTileSchedulerILi128ELi128ELi256ELi128ELb1ELb1ELb1ELb1ELb1ELb1EEEEEEEEEvNT_6ParamsE)
        /*01dc*/ 	.word	0x00000060


	//----- nvinfo : EIATTR_REGCOUNT
	.align		4
.L_135:
        /*01e0*/ 	.byte	0x04, 0x2f
        /*01e2*/ 	.short	(.L_137 - .L_136)
	.align		4
.L_136:
        /*01e4*/ 	.word	index@(_ZN7cutlass13device_kernelIN5flash11enable_sm90INS1_16FlashAttnFwdSm90INS1_25CollectiveMainloopFwdSm90ILi2EN4cute5tupleIJNS5_1CILi1EEES8_S8_EEENS6_IJNS7_ILi128EEESA_SA_EEELi128ENS_10bfloat16_tEfNS_4arch4Sm90ELb1ELb0ELb0ELb0ELb0ELb0ELb0ELb1ELb1ELb1ELb1ELb0EEENS1_21CollectiveEpilogueFwdISB_S9_SC_SE_Li256ELb0ELb1ELb1ELb0EEENS1_19SingleTileSchedulerILb0ELb1ELb1ELi128EEEEEEEEEvNT_6ParamsE)
        /*01e8*/ 	.word	0x000000a8


	//----- nvinfo : EIATTR_FRAME_SIZE
	.align		4
.L_137:
        /*01ec*/ 	.byte	0x04, 0x11
        /*01ee*/ 	.short	(.L_139 - .L_138)
	.align		4
.L_138:
        /*01f0*/ 	.word	index@(_ZN7cutlass13device_kernelIN5flash11enable_sm90INS1_16FlashAttnFwdSm90INS1_25CollectiveMainloopFwdSm90ILi2EN4cute5tupleIJNS5_1CILi1EEES8_S8_EEENS6_IJNS7_ILi128EEESA_SA_EEELi128ENS_10bfloat16_tEfNS_4arch4Sm90ELb1ELb0ELb0ELb0ELb0ELb0ELb0ELb1ELb1ELb1ELb1ELb0EEENS1_21CollectiveEpilogueFwdISB_S9_SC_SE_Li256ELb0ELb1ELb1ELb0EEENS1_19SingleTileSchedulerILb0ELb1ELb1ELi128EEEEEEEEEvNT_6ParamsE)
        /*01f4*/ 	.word	0x00000018


	//----- nvinfo : EIATTR_REGCOUNT
	.align		4
.L_139:
        /*01f8*/ 	.byte	0x04, 0x2f
        /*01fa*/ 	.short	(.L_141 - .L_140)
	.align		4
.L_140:
        /*01fc*/ 	.word	index@(_ZN7cutlass13device_kernelIN5flash11enable_sm90INS1_16FlashAttnFwdSm90INS1_25CollectiveMainloopFwdSm90ILi2EN4cute5tupleIJNS5_1CILi1EEES8_S8_EEENS6_IJNS7_ILi128EEESA_SA_EEELi128ENS_10bfloat16_tEfNS_4arch4Sm90ELb0ELb1ELb0ELb1ELb0ELb1ELb0ELb1ELb1ELb1ELb1ELb0EEENS1_21CollectiveEpilogueFwdISB_S9_SC_SE_Li256ELb1ELb1ELb1ELb0EEENS1_36VarlenDynamicPersistentTileSchedulerILi128ELi128ELi256ELi128ELb1ELb1ELb1ELb1ELb0ELb1EEEEEEEEEvNT_6ParamsE)
        /*0200*/ 	.word	0x000000a8


	//----- nvinfo : EIATTR_FRAME_SIZE
	.align		4
.L_141:
        /*0204*/ 	.byte	0x04, 0x11
        /*0206*/ 	.short	(.L_143 - .L_142)
	.align		4
.L_142:
        /*0208*/ 	.word	index@(_ZN7cutlass13device_kernelIN5flash11enable_sm90INS1_16FlashAttnFwdSm90INS1_25CollectiveMainloopFwdSm90ILi2EN4cute5tupleIJNS5_1CILi1EEES8_S8_EEENS6_IJNS7_ILi128EEESA_SA_EEELi128ENS_10bfloat16_tEfNS_4arch4Sm90ELb0ELb1ELb0ELb1ELb0ELb1ELb0ELb1ELb1ELb1ELb1ELb0EEENS1_21CollectiveEpilogueFwdISB_S9_SC_SE_Li256ELb1ELb1ELb1ELb0EEENS1_36VarlenDynamicPersistentTileSchedulerILi128ELi128ELi256ELi128ELb1ELb1ELb1ELb1ELb0ELb1EEEEEEEEEvNT_6ParamsE)
        /*020c*/ 	.word	0x00000068


	//----- nvinfo : EIATTR_REGCOUNT
	.align		4
.L_143:
        /*0210*/ 	.byte	0x04, 0x2f
        /*0212*/ 	.short	(.L_145 - .L_144)
	.align		4
.L_144:
        /*0214*/ 	.word	index@(_ZN7cutlass13device_kernelIN5flash11enable_sm90INS1_16FlashAttnFwdSm90INS1_25CollectiveMainloopFwdSm90ILi2EN4cute5tupleIJNS5_1CILi1EEES8_S8_EEENS6_IJNS7_ILi128EEESA_SA_EEELi128ENS_10bfloat16_tEfNS_4arch4Sm90ELb0ELb1ELb0ELb1ELb0ELb0ELb0ELb1ELb1ELb1ELb1ELb0EEENS1_21CollectiveEpilogueFwdISB_S9_SC_SE_Li256ELb1ELb1ELb1ELb0EEENS1_36VarlenDynamicPersistentTileSchedulerILi128ELi128ELi256ELi128ELb1ELb1ELb1ELb1ELb0ELb1EEEEEEEEEvNT_6ParamsE)
        /*0218*/ 	.word	0x000000a8


	//----- nvinfo : EIATTR_FRAME_SIZE
	.align		4
.L_145:
        /*021c*/ 	.byte	0x04, 0x11
        /*021e*/ 	.short	(.L_147 - .L_146)
	.align		4
.L_146:
        /*0220*/ 	.word	index@(_ZN7cutlass13device_kernelIN5flash11enable_sm90INS1_16FlashAttnFwdSm90INS1_25CollectiveMainloopFwdSm90ILi2EN4cute5tupleIJNS5_1CILi1EEES8_S8_EEENS6_IJNS7_ILi128EEESA_SA_EEELi128ENS_10bfloat16_tEfNS_4arch4Sm90ELb0ELb1ELb0ELb1ELb0ELb0ELb0ELb1ELb1ELb1ELb1ELb0EEENS1_21CollectiveEpilogueFwdISB_S9_SC_SE_Li256ELb1ELb1ELb1ELb0EEENS1_36VarlenDynamicPersistentTileSchedulerILi128ELi128ELi256ELi128ELb1ELb1ELb1ELb1ELb0ELb1EEEEEEEEEvNT_6ParamsE)
        /*0224*/ 	.word	0x00000060


	//----- nvinfo : EIATTR_REGCOUNT
	.align		4
.L_147:
        /*0228*/ 	.byte	0x04, 0x2f
        /*022a*/ 	.short	(.L_149 - .L_148)
	.align		4
.L_148:
        /*022c*/ 	.word	index@(_ZN7cutlass13device_kernelIN5flash11enable_sm90INS1_16FlashAttnFwdSm90INS1_25CollectiveMainloopFwdSm90ILi2EN4cute5tupleIJNS5_1CILi1EEES8_S8_EEENS6_IJNS7_ILi128EEESA_SA_EEELi128ENS_10bfloat16_tEfNS_4arch4Sm90ELb0ELb1ELb0ELb0ELb0ELb0ELb0ELb1ELb1ELb1ELb1ELb0EEENS1_21CollectiveEpilogueFwdISB_S9_SC_SE_Li256ELb0ELb1ELb1ELb0EEENS1_19SingleTileSchedulerILb0ELb1ELb1ELi128EEEEEEEEEvNT_6ParamsE)
        /*0230*/ 	.word	0x000000a8


	//----- nvinfo : EIATTR_FRAME_SIZE
	.align		4
.L_149:
        /*0234*/ 	.byte	0x04, 0x11
        /*0236*/ 	.short	(.L_151 - .L_150)
	.align		4
.L_150:
        /*0238*/ 	.word	index@(_ZN7cutlass13device_kernelIN5flash11enable_sm90INS1_16FlashAttnFwdSm90INS1_25CollectiveMainloopFwdSm90ILi2EN4cute5tupleIJNS5_1CILi1EEES8_S8_EEENS6_IJNS7_ILi128EEESA_SA_EEELi128ENS_10bfloat16_tEfNS_4arch4Sm90ELb0ELb1ELb0ELb0ELb0ELb0ELb0ELb1ELb1ELb1ELb1ELb0EEENS1_21CollectiveEpilogueFwdISB_S9_SC_SE_Li256ELb0ELb1ELb1ELb0EEENS1_19SingleTileSchedulerILb0ELb1ELb1ELi128EEEEEEEEEvNT_6ParamsE)
        /*023c*/ 	.word	0x00000018


	//----- nvinfo : EIATTR_REGCOUNT
	.align		4
.L_151:
        /*0240*/ 	.byte	0x04, 0x2f
        /*0242*/ 	.short	(.L_153 - .L_152)
	.align		4
.L_152:
        /*0244*/ 	.word	index@(_ZN7cutlass13device_kernelIN5flash11enable_sm90INS1_16FlashAttnFwdSm90INS1_25CollectiveMainloopFwdSm90ILi2EN4cute5tupleIJNS5_1CILi1EEES8_S8_EEENS6_IJNS7_ILi128EEENS7_ILi176EEESA_EEELi128ENS_10bfloat16_tEfNS_4arch4Sm90ELb0ELb0ELb0ELb1ELb0ELb1ELb0ELb1ELb1ELb1ELb1ELb0EEENS1_21CollectiveEpilogueFwdINS6_IJSA_SA_SB_EEES9_SD_SF_Li256ELb1ELb1ELb1ELb0EEENS1_36VarlenDynamicPersistentTileSchedulerILi128ELi176ELi256ELi128ELb1ELb1ELb1ELb0ELb1ELb1EEEEEEEEEvNT_6ParamsE)
        /*0248*/ 	.word	0x000000a8


	//----- nvinfo : EIATTR_FRAME_SIZE
	.align		4
.L_153:
        /*024c*/ 	.byte	0x04, 0x11
        /*024e*/ 	.short	(.L_155 - .L_154)
	.align		4
.L_154:
        /*0250*/ 	.word	index@(_ZN7cutlass13device_kernelIN5flash11enable_sm90INS1_16FlashAttnFwdSm90INS1_25CollectiveMainloopFwdSm90ILi2EN4cute5tupleIJNS5_1CILi1EEES8_S8_EEENS6_IJNS7_ILi128EEENS7_ILi176EEESA_EEELi128ENS_10bfloat16_tEfNS_4arch4Sm90ELb0ELb0ELb0ELb1ELb0ELb1ELb0ELb1ELb1ELb1ELb1ELb0EEENS1_21CollectiveEpilogueFwdINS6_IJSA_SA_SB_EEES9_SD_SF_Li256ELb1ELb1ELb1ELb0EEENS1_36VarlenDynamicPersistentTileSchedulerILi128ELi176ELi256ELi128ELb1ELb1ELb1ELb0ELb1ELb1EEEEEEEEEvNT_6ParamsE)
        /*0254*/ 	.word	0x00000098


	//----- nvinfo : EIATTR_REGCOUNT
	.align		4
.L_155:
        /*0258*/ 	.byte	0x04, 0x2f
        /*025a*/ 	.short	(.L_157 - .L_156)
	.align		4
.L_156:
        /*025c*/ 	.word	index@(_ZN7cutlass13device_kernelIN5flash11enable_sm90INS1_16FlashAttnFwdSm90INS1_25CollectiveMainloopFwdSm90ILi2EN4cute5tupleIJNS5_1CILi1EEES8_S8_EEENS6_IJNS7_ILi128EEENS7_ILi176EEESA_EEELi128ENS_10bfloat16_tEfNS_4arch4Sm90ELb0ELb0ELb0ELb1ELb0ELb0ELb0ELb1ELb1ELb1ELb1ELb0EEENS1_21CollectiveEpilogueFwdINS6_IJSA_SA_SB_EEES9_SD_SF_Li256ELb1ELb1ELb1ELb0EEENS1_36VarlenDynamicPersistentTileSchedulerILi128ELi176ELi256ELi128ELb1ELb1ELb1ELb0ELb1ELb1EEEEEEEEEvNT_6ParamsE)
        /*0260*/ 	.word	0x000000a8


	//----- nvinfo : EIATTR_FRAME_SIZE
	.align		4
.L_157:
        /*0264*/ 	.byte	0x04, 0x11
        /*0266*/ 	.short	(.L_159 - .L_158)
	.align		4
.L_158:
        /*0268*/ 	.word	index@(_ZN7cutlass13device_kernelIN5flash11enable_sm90INS1_16FlashAttnFwdSm90INS1_25CollectiveMainloopFwdSm90ILi2EN4cute5tupleIJNS5_1CILi1EEES8_S8_EEENS6_IJNS7_ILi128EEENS7_ILi176EEESA_EEELi128ENS_10bfloat16_tEfNS_4arch4Sm90ELb0ELb0ELb0ELb1ELb0ELb0ELb0ELb1ELb1ELb1ELb1ELb0EEENS1_21CollectiveEpilogueFwdINS6_IJSA_SA_SB_EEES9_SD_SF_Li256ELb1ELb1ELb1ELb0EEENS1_36VarlenDynamicPersistentTileSchedulerILi128ELi176ELi256ELi128ELb1ELb1ELb1ELb0ELb1ELb1EEEEEEEEEvNT_6ParamsE)
        /*026c*/ 	.word	0x00000070


	//----- nvinfo : EIATTR_REGCOUNT
	.align		4
.L_159:
        /*0270*/ 	.byte	0x04, 0x2f
        /*0272*/ 	.short	(.L_161 - .L_160)
	.align		4
.L_160:
        /*0274*/ 	.word	index@(_ZN7cutlass13device_kernelIN5flash11enable_sm90INS1_16FlashAttnFwdSm90INS1_25CollectiveMainloopFwdSm90ILi2EN4cute5tupleIJNS5_1CILi1EEES8_S8_EEENS6_IJNS7_ILi128EEENS7_ILi176EEESA_EEELi128ENS_10bfloat16_tEfNS_4arch4Sm90ELb0ELb0ELb0ELb0ELb0ELb0ELb0ELb1ELb1ELb1ELb1ELb0EEENS1_21CollectiveEpilogueFwdINS6_IJSA_SA_SB_EEES9_SD_SF_Li256ELb0ELb1ELb1ELb0EEENS1_19SingleTileSchedulerILb0ELb1ELb1ELi128EEEEEEEEEvNT_6ParamsE)
        /*0278*/ 	.word	0x000000a8


	//----- nvinfo : EIATTR_FRAME_SIZE
	.align		4
.L_161:
        /*027c*/ 	.byte	0x04, 0x11
        /*027e*/ 	.short	(.L_163 - .L_162)
	.align		4
.L_162:
        /*0280*/ 	.word	index@(_ZN7cutlass13device_kernelIN5flash11enable_sm90INS1_16FlashAttnFwdSm90INS1_25CollectiveMainloopFwdSm90ILi2EN4cute5tupleIJNS5_1CILi1EEES8_S8_EEENS6_IJNS7_ILi128EEENS7_ILi176EEESA_EEELi128ENS_10bfloat16_tEfNS_4arch4Sm90ELb0ELb0ELb0ELb0ELb0ELb0ELb0ELb1ELb1ELb1ELb1ELb0EEENS1_21CollectiveEpilogueFwdINS6_IJSA_SA_SB_EEES9_SD_SF_Li256ELb0ELb1ELb1ELb0EEENS1_19SingleTileSchedulerILb0ELb1ELb1ELi128EEEEEEEEEvNT_6ParamsE)
        /*0284*/ 	.word	0x00000010


	//----- nvinfo : EIATTR_REGCOUNT
	.align		4
.L_163:
        /*0288*/ 	.byte	0x04, 0x2f
        /*028a*/ 	.short	(.L_165 - .L_164)
	.align		4
.L_164:
        /*028c*/ 	.word	index@(_ZN7cutlass13device_kernelIN5flash11enable_sm90INS1_16FlashAttnFwdSm90INS1_25CollectiveMainloopFwdSm90ILi2EN4cute5tupleIJNS5_1CILi1EEES8_S8_EEENS6_IJNS7_ILi128EEENS7_ILi112EEENS7_ILi192EEEEEELi192ENS_10bfloat16_tEfNS_4arch4Sm90ELb1ELb0ELb0ELb1ELb0ELb1ELb0ELb1ELb1ELb1ELb1ELb0EEENS1_21CollectiveEpilogueFwdINS6_IJSA_SC_SB_EEES9_SE_SG_Li256ELb1ELb1ELb1ELb0EEENS1_36VarlenDynamicPersistentTileSchedulerILi128ELi112ELi256ELi128ELb1ELb1ELb1ELb1ELb1ELb1EEEEEEEEEvNT_6ParamsE)
        /*0290*/ 	.word	0x000000a8


	//----- nvinfo : EIATTR_FRAME_SIZE
	.align		4
.L_165:
        /*0294*/ 	.byte	0x04, 0x11
        /*0296*/ 	.short	(.L_167 - .L_166)
	.align		4
.L_166:
        /*0298*/ 	.word	index@(_ZN7cutlass13device_kernelIN5flash11enable_sm90INS1_16FlashAttnFwdSm90INS1_25CollectiveMainloopFwdSm90ILi2EN4cute5tupleIJNS5_1CILi1EEES8_S8_EEENS6_IJNS7_ILi128EEENS7_ILi112EEENS7_ILi192EEEEEELi192ENS_10bfloat16_tEfNS_4arch4Sm90ELb1ELb0ELb0ELb1ELb0ELb1ELb0ELb1ELb1ELb1ELb1ELb0EEENS1_21CollectiveEpilogueFwdINS6_IJSA_SC_SB_EEES9_SE_SG_Li256ELb1ELb1ELb1ELb0EEENS1_36VarlenDynamicPersistentTileSchedulerILi128ELi112ELi256ELi128ELb1ELb1ELb1ELb1ELb1ELb1EEEEEEEEEvNT_6ParamsE)
        /*029c*/ 	.word	0x00000080


	//----- nvinfo : EIATTR_REGCOUNT
	.align		4
.L_167:
        /*02a0*/ 	.byte	0x04, 0x2f
        /*02a2*/ 	.short	(.L_169 - .L_168)
	.align		4
.L_168:
        /*02a4*/ 	.word	index@(_ZN7cutlass13device_kernelIN5flash11enable_sm90INS1_16FlashAttnFwdSm90INS1_25CollectiveMainloopFwdSm90ILi2EN4cute5tupleIJNS5_1CILi1EEES8_S8_EEENS6_IJNS7_ILi128EEENS7_ILi112EEENS7_ILi192EEEEEELi192ENS_10bfloat16_tEfNS_4arch4Sm90ELb1ELb0ELb0ELb1ELb0ELb0ELb0ELb1ELb1ELb1ELb1ELb0EEENS1_21CollectiveEpilogueFwdINS6_IJSA_SC_SB_EEES9_SE_SG_Li256ELb1ELb1ELb1ELb0EEENS1_36VarlenDynamicPersistentTileSchedulerILi128ELi112ELi256ELi128ELb1ELb1ELb1ELb1ELb1ELb1EEEEEEEEEvNT_6ParamsE)
        /*02a8*/ 	.word	0x000000a8


	//----- nvinfo : EIATTR_FRAME_SIZE
	.align		4
.L_169:
        /*02ac*/ 	.byte	0x04, 0x11
        /*02ae*/ 	.short	(.L_171 - .L_170)
	.align		4
.L_170:
        /*02b0*/ 	.word	index@(_ZN7cutlass13device_kernelIN5flash11enable_sm90INS1_16FlashAttnFwdSm90INS1_25CollectiveMainloopFwdSm90ILi2EN4cute5tupleIJNS5_1CILi1EEES8_S8_EEENS6_IJNS7_ILi128EEENS7_ILi112EEENS7_ILi192EEEEEELi192ENS_10bfloat16_tEfNS_4arch4Sm90ELb1ELb0ELb0ELb1ELb0ELb0ELb0ELb1ELb1ELb1ELb1ELb0EEENS1_21CollectiveEpilogueFwdINS6_IJSA_SC_SB_EEES9_SE_SG_Li256ELb1ELb1ELb1ELb0EEENS1_36VarlenDynamicPersistentTileSchedulerILi128ELi112ELi256ELi128ELb1ELb1ELb1ELb1ELb1ELb1EEEEEEEEEvNT_6ParamsE)
        /*02b4*/ 	.word	0x00000068


	//----- nvinfo : EIATTR_REGCOUNT
	.align		4
.L_171:
        /*02b8*/ 	.byte	0x04, 0x2f
        /*02ba*/ 	.short	(.L_173 - .L_172)
	.align		4
.L_172:
        /*02bc*/ 	.word	index@(_ZN7cutlass13device_kernelIN5flash11enable_sm90INS1_16FlashAttnFwdSm90INS1_25CollectiveMainloopFwdSm90ILi2EN4cute5tupleIJNS5_1CILi1EEES8_S8_EEENS6_IJNS7_ILi128EEENS7_ILi112EEENS7_ILi192EEEEEELi192ENS_10bfloat16_tEfNS_4arch4Sm90ELb1ELb0ELb0ELb0ELb0ELb0ELb0ELb1ELb1ELb1ELb1ELb0EEENS1_21CollectiveEpilogueFwdINS6_IJSA_SC_SB_EEES9_SE_SG_Li256ELb0ELb1ELb1ELb0EEENS1_19SingleTileSchedulerILb0ELb1ELb1ELi128EEEEEEEEEvNT_6ParamsE)
        /*02c0*/ 	.word	0x000000a8


	//----- nvinfo : EIATTR_FRAME_SIZE
	.align		4
.L_173:
        /*02c4*/ 	.byte	0x04, 0x11
        /*02c6*/ 	.short	(.L_175 - .L_174)
	.align		4
.L_174:
        /*02c8*/ 	.word	index@(_ZN7cutlass13device_kernelIN5flash11enable_sm90INS1_16FlashAttnFwdSm90INS1_25CollectiveMainloopFwdSm90ILi2EN4cute5tupleIJNS5_1CILi1EEES8_S8_EEENS6_IJNS7_ILi128EEENS7_ILi112EEENS7_ILi192EEEEEELi192ENS_10bfloat16_tEfNS_4arch4Sm90ELb1ELb0ELb0ELb0ELb0ELb0ELb0ELb1ELb1ELb1ELb1ELb0EEENS1_21CollectiveEpilogueFwdINS6_IJSA_SC_SB_EEES9_SE_SG_Li256ELb0ELb1ELb1ELb0EEENS1_19SingleTileSchedulerILb0ELb1ELb1ELi128EEEEEEEEEvNT_6ParamsE)
        /*02cc*/ 	.word	0x00000010


	//----- nvinfo : EIATTR_REGCOUNT
	.align		4
.L_175:
        /*02d0*/ 	.byte	0x04, 0x2f
        /*02d2*/ 	.short	(.L_177 - .L_176)
	.align		4
.L_176:
        /*02d4*/ 	.word	index@(_ZN7cutlass13device_kernelIN5flash11enable_sm90INS1_16FlashAttnFwdSm90INS1_25CollectiveMainloopFwdSm90ILi2EN4cute5tupleIJNS5_1CILi1EEES8_S8_EEENS6_IJNS7_ILi128EEENS7_ILi96EEENS7_ILi192EEEEEELi192ENS_10bfloat16_tEfNS_4arch4Sm90ELb0ELb1ELb0ELb1ELb0ELb1ELb0ELb1ELb1ELb1ELb1ELb0EEENS1_21CollectiveEpilogueFwdINS6_IJSA_SC_SB_EEES9_SE_SG_Li256ELb1ELb1ELb1ELb0EEENS1_36VarlenDynamicPersistentTileSchedulerILi128ELi96ELi256ELi128ELb1ELb1ELb1ELb1ELb0ELb1EEEEEEEEEvNT_6ParamsE)
        /*02d8*/ 	.word	0x000000a8


	//----- nvinfo : EIATTR_FRAME_SIZE
	.align		4
.L_177:
        /*02dc*/ 	.byte	0x04, 0x11
        /*02de*/ 	.short	(.L_179 - .L_178)
	.align		4
.L_178:
        /*02e0*/ 	.word	index@(_ZN7cutlass13device_kernelIN5flash11enable_sm90INS1_16FlashAttnFwdSm90INS1_25CollectiveMainloopFwdSm90ILi2EN4cute5tupleIJNS5_1CILi1EEES8_S8_EEENS6_IJNS7_ILi128EEENS7_ILi96EEENS7_ILi192EEEEEELi192ENS_10bfloat16_tEfNS_4arch4Sm90ELb0ELb1ELb0ELb1ELb0ELb1ELb0ELb1ELb1ELb1ELb1ELb0EEENS1_21CollectiveEpilogueFwdINS6_IJSA_SC_SB_EEES9_SE_SG_Li256ELb1ELb1ELb1ELb0EEENS1_36VarlenDynamicPersistentTileSchedulerILi128ELi96ELi256ELi128ELb1ELb1ELb1ELb1ELb0ELb1EEEEEEEEEvNT_6ParamsE)
        /*02e4*/ 	.word	0x00000098


	//----- nvinfo : EIATTR_REGCOUNT
	.align		4
.L_179:
        /*02e8*/ 	.byte	0x04, 0x2f
        /*02ea*/ 	.short	(.L_181 - .L_180)
	.align		4
.L_180:
        /*02ec*/ 	.word	index@(_ZN7cutlass13device_kernelIN5flash11enable_sm90INS1_16FlashAttnFwdSm90INS1_25CollectiveMainloopFwdSm90ILi2EN4cute5tupleIJNS5_1CILi1EEES8_S8_EEENS6_IJNS7_ILi128EEENS7_ILi96EEENS7_ILi192EEEEEELi192ENS_10bfloat16_tEfNS_4arch4Sm90ELb0ELb1ELb0ELb1ELb0ELb0ELb0ELb1ELb1ELb1ELb1ELb0EEENS1_21CollectiveEpilogueFwdINS6_IJSA_SC_SB_EEES9_SE_SG_Li256ELb1ELb1ELb1ELb0EEENS1_36VarlenDynamicPersistentTileSchedulerILi128ELi96ELi256ELi128ELb1ELb1ELb1ELb1ELb0ELb1EEEEEEEEEvNT_6ParamsE)
        /*02f0*/ 	.word	0x000000a8


	//----- nvinfo : EIATTR_FRAME_SIZE
	.align		4
.L_181:
        /*02f4*/ 	.byte	0x04, 0x11
        /*02f6*/ 	.short	(.L_183 - .L_182)
	.align		4
.L_182:
        /*02f8*/ 	.word	index@(_ZN7cutlass13device_kernelIN5flash11enable_sm90INS1_16FlashAttnFwdSm90INS1_25CollectiveMainloopFwdSm90ILi2EN4cute5tupleIJNS5_1CILi1EEES8_S8_EEENS6_IJNS7_ILi128EEENS7_ILi96EEENS7_ILi192EEEEEELi192ENS_10bfloat16_tEfNS_4arch4Sm90ELb0ELb1ELb0ELb1ELb0ELb0ELb0ELb1ELb1ELb1ELb1ELb0EEENS1_21CollectiveEpilogueFwdINS6_IJSA_SC_SB_EEES9_SE_SG_Li256ELb1ELb1ELb1ELb0EEENS1_36VarlenDynamicPersistentTileSchedulerILi128ELi96ELi256ELi128ELb1ELb1ELb1ELb1ELb0ELb1EEEEEEEEEvNT_6ParamsE)
        /*02fc*/ 	.word	0x00000060


	//----- nvinfo : EIATTR_REGCOUNT
	.align		4
.L_183:
        /*0300*/ 	.byte	0x04, 0x2f
        /*0302*/ 	.short	(.L_185 - .L_184)
	.align		4
.L_184:
        /*0304*/ 	.word	index@(_ZN7cutlass13device_kernelIN5flash11enable_sm90INS1_16FlashAttnFwdSm90INS1_25CollectiveMainloopFwdSm90ILi2EN4cute5tupleIJNS5_1CILi1EEES8_S8_EEENS6_IJNS7_ILi128EEENS7_ILi96EEENS7_ILi192EEEEEELi192ENS_10bfloat16_tEfNS_4arch4Sm90ELb0ELb1ELb0ELb0ELb0ELb0ELb0ELb1ELb1ELb1ELb1ELb0EEENS1_21CollectiveEpilogueFwdINS6_IJSA_SC_SB_EEES9_SE_SG_Li256ELb0ELb1ELb1ELb0EEENS1_19SingleTileSchedulerILb0ELb1ELb1ELi128EEEEEEEEEvNT_6ParamsE)
        /*0308*/ 	.word	0x000000a8


	//----- nvinfo : EIATTR_FRAME_SIZE
	.align		4
.L_185:
        /*030c*/ 	.byte	0x04, 0x11
        /*030e*/ 	.short	(.L_187 - .L_186)
	.align		4
.L_186:
        /*0310*/ 	.word	index@(_ZN7cutlass13device_kernelIN5flash11enable_sm90INS1_16FlashAttnFwdSm90INS1_25CollectiveMainloopFwdSm90ILi2EN4cute5tupleIJNS5_1CILi1EEES8_S8_EEENS6_IJNS7_ILi128EEENS7_ILi96EEENS7_ILi192EEEEEELi192ENS_10bfloat16_tEfNS_4arch4Sm90ELb0ELb1ELb0ELb0ELb0ELb0ELb0ELb1ELb1ELb1ELb1ELb0EEENS1_21CollectiveEpilogueFwdINS6_IJSA_SC_SB_EEES9_SE_SG_Li256ELb0ELb1ELb1ELb0EEENS1_19SingleTileSchedulerILb0ELb1ELb1ELi128EEEEEEEEEvNT_6ParamsE)
        /*0314*/ 	.word	0x00000010


	//----- nvinfo : EIATTR_REGCOUNT
	.align		4
.L_187:
        /*0318*/ 	.byte	0x04, 0x2f
        /*031a*/ 	.short	(.L_189 - .L_188)
	.align		4
.L_188:
        /*031c*/ 	.word	index@(_ZN7cutlass13device_kernelIN5flash11enable_sm90INS1_16FlashAttnFwdSm90INS1_25CollectiveMainloopFwdSm90ILi2EN4cute5tupleIJNS5_1CILi1EEES8_S8_EEENS6_IJNS7_ILi128EEENS7_ILi112EEENS7_ILi192EEEEEELi192ENS_10bfloat16_tEfNS_4arch4Sm90ELb0ELb0ELb0ELb1ELb0ELb1ELb0ELb1ELb1ELb1ELb1ELb0EEENS1_21CollectiveEpilogueFwdINS6_IJSA_SC_SB_EEES9_SE_SG_Li256ELb1ELb1ELb1ELb0EEENS1_36VarlenDynamicPersistentTileSchedulerILi128ELi112ELi256ELi128ELb1ELb1ELb1ELb0ELb1ELb1EEEEEEEEEvNT_6ParamsE)
        /*0320*/ 	.word	0x000000a8


	//----- nvinfo : EIATTR_FRAME_SIZE
	.align		4
.L_189:
        /*0324*/ 	.byte	0x04, 0x11
        /*0326*/ 	.short	(.L_191 - .L_190)
	.align		4
.L_190:
        /*0328*/ 	.word	index@(_ZN7cutlass13device_kernelIN5flash11enable_sm90INS1_16FlashAttnFwdSm90INS1_25CollectiveMainloopFwdSm90ILi2EN4cute5tupleIJNS5_1CILi1EEES8_S8_EEENS6_IJNS7_ILi128EEENS7_ILi112EEENS7_ILi192EEEEEELi192ENS_10bfloat16_tEfNS_4arch4Sm90ELb0ELb0ELb0ELb1ELb0ELb1ELb0ELb1ELb1ELb1ELb1ELb0EEENS1_21CollectiveEpilogueFwdINS6_IJSA_SC_SB_EEES9_SE_SG_Li256ELb1ELb1ELb1ELb0EEENS1_36VarlenDynamicPersistentTileSchedulerILi128ELi112ELi256ELi128ELb1ELb1ELb1ELb0ELb1ELb1EEEEEEEEEvNT_6ParamsE)
        /*032c*/ 	.word	0x00000080


	//----- nvinfo : EIATTR_REGCOUNT
	.align		4
.L_191:
        /*0330*/ 	.byte	0x04, 0x2f
        /*0332*/ 	.short	(.L_193 - .L_192)
	.align		4
.L_192:
        /*0334*/ 	.word	index@(_ZN7cutlass13device_kernelIN5flash11enable_sm90INS1_16FlashAttnFwdSm90INS1_25CollectiveMainloopFwdSm90ILi2EN4cute5tupleIJNS5_1CILi1EEES8_S8_EEENS6_IJNS7_ILi128EEENS7_ILi112EEENS7_ILi192EEEEEELi192ENS_10bfloat16_tEfNS_4arch4Sm90ELb0ELb0ELb0ELb1ELb0ELb0ELb0ELb1ELb1ELb1ELb1ELb0EEENS1_21CollectiveEpilogueFwdINS6_IJSA_SC_SB_EEES9_SE_SG_Li256ELb1ELb1ELb1ELb0EEENS1_36VarlenDynamicPersistentTileSchedulerILi128ELi112ELi256ELi128ELb1ELb1ELb1ELb0ELb1ELb1EEEEEEEEEvNT_6ParamsE)
        /*0338*/ 	.word	0x000000a8


	//----- nvinfo : EIATTR_FRAME_SIZE
	.align		4
.L_193:
        /*033c*/ 	.byte	0x04, 0x11
        /*033e*/ 	.short	(.L_195 - .L_194)
	.align		4
.L_194:
        /*0340*/ 	.word	index@(_ZN7cutlass13device_kernelIN5flash11enable_sm90INS1_16FlashAttnFwdSm90INS1_25CollectiveMainloopFwdSm90ILi2EN4cute5tupleIJNS5_1CILi1EEES8_S8_EEENS6_IJNS7_ILi128EEENS7_ILi112EEENS7_ILi192EEEEEELi192ENS_10bfloat16_tEfNS_4arch4Sm90ELb0ELb0ELb0ELb1ELb0ELb0ELb0ELb1ELb1ELb1ELb1ELb0EEENS1_21CollectiveEpilogueFwdINS6_IJSA_SC_SB_EEES9_SE_SG_Li256ELb1ELb1ELb1ELb0EEENS1_36VarlenDynamicPersistentTileSchedulerILi128ELi112ELi256ELi128ELb1ELb1ELb1ELb0ELb1ELb1EEEEEEEEEvNT_6ParamsE)
        /*0344*/ 	.word	0x00000068


	//----- nvinfo : EIATTR_REGCOUNT
	.align		4
.L_195:
        /*0348*/ 	.byte	0x04, 0x2f
        /*034a*/ 	.short	(.L_197 - .L_196)
	.align		4
.L_196:
        /*034c*/ 	.word	index@(_ZN7cutlass13device_kernelIN5flash11enable_sm90INS1_16FlashAttnFwdSm90INS1_25CollectiveMainloopFwdSm90ILi2EN4cute5tupleIJNS5_1CILi1EEES8_S8_EEENS6_IJNS7_ILi128EEENS7_ILi112EEENS7_ILi192EEEEEELi192ENS_10bfloat16_tEfNS_4arch4Sm90ELb0ELb0ELb0ELb0ELb0ELb0ELb0ELb1ELb1ELb1ELb1ELb0EEENS1_21CollectiveEpilogueFwdINS6_IJSA_SC_SB_EEES9_SE_SG_Li256ELb0ELb1ELb1ELb0EEENS1_19SingleTileSchedulerILb0ELb1ELb1ELi128EEEEEEEEEvNT_6ParamsE)
        /*0350*/ 	.word	0x000000a8


	//----- nvinfo : EIATTR_FRAME_SIZE
	.align		4
.L_197:
        /*0354*/ 	.byte	0x04, 0x11
        /*0356*/ 	.short	(.L_199 - .L_198)
	.align		4
.L_198:
        /*0358*/ 	.word	index@(_ZN7cutlass13device_kernelIN5flash11enable_sm90INS1_16FlashAttnFwdSm90INS1_25CollectiveMainloopFwdSm90ILi2EN4cute5tupleIJNS5_1CILi1EEES8_S8_EEENS6_IJNS7_ILi128EEENS7_ILi112EEENS7_ILi192EEEEEELi192ENS_10bfloat16_tEfNS_4arch4Sm90ELb0ELb0ELb0ELb0ELb0ELb0ELb0ELb1ELb1ELb1ELb1ELb0EEENS1_21CollectiveEpilogueFwdINS6_IJSA_SC_SB_EEES9_SE_SG_Li256ELb0ELb1ELb1ELb0EEENS1_19SingleTileSchedulerILb0ELb1ELb1ELi128EEEEEEEEEvNT_6ParamsE)
        /*035c*/ 	.word	0x00000010


	//----- nvinfo : EIATTR_REGCOUNT
	.align		4
.L_199:
        /*0360*/ 	.byte	0x04, 0x2f
        /*0362*/ 	.short	(.L_201 - .L_200)
	.align		4
.L_200:
        /*0364*/ 	.word	index@(_ZN7cutlass13device_kernelIN5flash11enable_sm90INS1_16FlashAttnFwdSm90INS1_25CollectiveMainloopFwdSm90ILi2EN4cute5tupleIJNS5_1CILi1EEES8_S8_EEENS6_IJNS7_ILi128EEENS7_ILi80EEENS7_ILi256EEEEEELi256ENS_10bfloat16_tEfNS_4arch4Sm90ELb1ELb0ELb0ELb1ELb0ELb1ELb0ELb1ELb1ELb1ELb1ELb0EEENS1_21CollectiveEpilogueFwdINS6_IJSA_SC_SB_EEES9_SE_SG_Li256ELb1ELb1ELb1ELb0EEENS1_36VarlenDynamicPersistentTileSchedulerILi128ELi80ELi256ELi128ELb1ELb1ELb1ELb1ELb1ELb1EEEEEEEEEvNT_6ParamsE)
        /*0368*/ 	.word	0x000000a8


	//----- nvinfo : EIATTR_FRAME_SIZE
	.align		4
.L_201:
        /*036c*/ 	.byte	0x04, 0x11
        /*036e*/ 	.short	(.L_203 - .L_202)
	.align		4
.L_202:
        /*0370*/ 	.word	index@(_ZN7cutlass13device_kernelIN5flash11enable_sm90INS1_16FlashAttnFwdSm90INS1_25CollectiveMainloopFwdSm90ILi2EN4cute5tupleIJNS5_1CILi1EEES8_S8_EEENS6_IJNS7_ILi128EEENS7_ILi80EEENS7_ILi256EEEEEELi256ENS_10bfloat16_tEfNS_4arch4Sm90ELb1ELb0ELb0ELb1ELb0ELb1ELb0ELb1ELb1ELb1ELb1ELb0EEENS1_21CollectiveEpilogueFwdINS6_IJSA_SC_SB_EEES9_SE_SG_Li256ELb1ELb1ELb1ELb0EEENS1_36VarlenDynamicPersistentTileSchedulerILi128ELi80ELi256ELi128ELb1ELb1ELb1ELb1ELb1ELb1EEEEEEEEEvNT_6ParamsE)
        /*0374*/ 	.word	0x000000c8


	//----- nvinfo : EIATTR_REGCOUNT
	.align		4
.L_203:
        /*0378*/ 	.byte	0x04, 0x2f
        /*037a*/ 	.short	(.L_205 - .L_204)
	.align		4
.L_204:
        /*037c*/ 	.word	index@(_ZN7cutlass13device_kernelIN5flash11enable_sm90INS1_16FlashAttnFwdSm90INS1_25CollectiveMainloopFwdSm90ILi2EN4cute5tupleIJNS5_1CILi1EEES8_S8_EEENS6_IJNS7_ILi128EEENS7_ILi80EEENS7_ILi256EEEEEELi256ENS_10bfloat16_tEfNS_4arch4Sm90ELb1ELb0ELb0ELb1ELb0ELb0ELb0ELb1ELb1ELb1ELb1ELb0EEENS1_21CollectiveEpilogueFwdINS6_IJSA_SC_SB_EEES9_SE_SG_Li256ELb1ELb1ELb1ELb0EEENS1_36VarlenDynamicPersistentTileSchedulerILi128ELi80ELi256ELi128ELb1ELb1ELb1ELb1ELb1ELb1EEEEEEEEEvNT_6ParamsE)
        /*0380*/ 	.word	0x000000a8


	//----- nvinfo : EIATTR_FRAME_SIZE
	.align		4
.L_205:
        /*0384*/ 	.byte	0x04, 0x11
        /*0386*/ 	.short	(.L_207 - .L_206)
	.align		4
.L_206:
        /*0388*/ 	.word	index@(_ZN7cutlass13device_kernelIN5flash11enable_sm90INS1_16FlashAttnFwdSm90INS1_25CollectiveMainloopFwdSm90ILi2EN4cute5tupleIJNS5_1CILi1EEES8_S8_EEENS6_IJNS7_ILi128EEENS7_ILi80EEENS7_ILi256EEEEEELi256ENS_10bfloat16_tEfNS_4arch4Sm90ELb1ELb0ELb0ELb1ELb0ELb0ELb0ELb1ELb1ELb1ELb1ELb0EEENS1_21CollectiveEpilogueFwdINS6_IJSA_SC_SB_EEES9_SE_SG_Li256ELb1ELb1ELb1ELb0EEENS1_36VarlenDynamicPersistentTileSchedulerILi128ELi80ELi256ELi128ELb1ELb1ELb1ELb1ELb1ELb1EEEEEEEEEvNT_6ParamsE)
        /*038c*/ 	.word	0x00000070


	//----- nvinfo : EIATTR_REGCOUNT
	.align		4
.L_207:
        /*0390*/ 	.byte	0x04, 0x2f
        /*0392*/ 	.short	(.L_209 - .L_208)
	.align		4
.L_208:
        /*0394*/ 	.word	index@(_ZN7cutlass13device_kernelIN5flash11enable_sm90INS1_16FlashAttnFwdSm90INS1_25CollectiveMainloopFwdSm90ILi2EN4cute5tupleIJNS5_1CILi1EEES8_S8_EEENS6_IJNS7_ILi128EEENS7_ILi80EEENS7_ILi256EEEEEELi256ENS_10bfloat16_tEfNS_4arch4Sm90ELb1ELb0ELb0ELb0ELb0ELb0ELb0ELb1ELb1ELb1ELb1ELb0EEENS1_21CollectiveEpilogueFwdINS6_IJSA_SC_SB_EEES9_SE_SG_Li256ELb0ELb1ELb1ELb0EEENS1_19SingleTileSchedulerILb0ELb1ELb1ELi128EEEEEEEEEvNT_6ParamsE)
        /*0398*/ 	.word	0x000000a8


	//----- nvinfo : EIATTR_FRAME_SIZE
	.align		4
.L_209:
        /*039c*/ 	.byte	0x04, 0x11
        /*039e*/ 	.short	(.L_211 - .L_210)
	.align		4
.L_210:
        /*03a0*/ 	.word	index@(_ZN7cutlass13device_kernelIN5flash11enable_sm90INS1_16FlashAttnFwdSm90INS1_25CollectiveMainloopFwdSm90ILi2EN4cute5tupleIJNS5_1CILi1EEES8_S8_EEENS6_IJNS7_ILi128EEENS7_ILi80EEENS7_ILi256EEEEEELi256ENS_10bfloat16_tEfNS_4arch4Sm90ELb1ELb0ELb0ELb0ELb0ELb0ELb0ELb1ELb1ELb1ELb1ELb0EEENS1_21CollectiveEpilogueFwdINS6_IJSA_SC_SB_EEES9_SE_SG_Li256ELb0ELb1ELb1ELb0EEENS1_19SingleTileSchedulerILb0ELb1ELb1ELi128EEEEEEEEEvNT_6ParamsE)
        /*03a4*/ 	.word	0x00000018


	//----- nvinfo : EIATTR_REGCOUNT
	.align		4
.L_211:
        /*03a8*/ 	.byte	0x04, 0x2f
        /*03aa*/ 	.short	(.L_213 - .L_212)
	.align		4
.L_212:
        /*03ac*/ 	.word	index@(_ZN7cutlass13device_kernelIN5flash11enable_sm90INS1_16FlashAttnFwdSm90INS1_25CollectiveMainloopFwdSm90ILi2EN4cute5tupleIJNS5_1CILi1EEES8_S8_EEENS6_IJNS7_ILi128EEENS7_ILi64EEENS7_ILi256EEEEEELi256ENS_10bfloat16_tEfNS_4arch4Sm90ELb0ELb1ELb0ELb1ELb0ELb1ELb0ELb1ELb1ELb1ELb1ELb0EEENS1_21CollectiveEpilogueFwdINS6_IJSA_SC_SB_EEES9_SE_SG_Li256ELb1ELb1ELb1ELb0EEENS1_36VarlenDynamicPersistentTileSchedulerILi128ELi64ELi256ELi128ELb1ELb1ELb1ELb1ELb0ELb1EEEEEEEEEvNT_6ParamsE)
        /*03b0*/ 	.word	0x000000a8


	//----- nvinfo : EIATTR_FRAME_SIZE
	.align		4
.L_213:
        /*03b4*/ 	.byte	0x04, 0x11
        /*03b6*/ 	.short	(.L_215 - .L_214)
	.align		4
.L_214:
        /*03b8*/ 	.word	index@(_ZN7cutlass13device_kernelIN5flash11enable_sm90INS1_16FlashAttnFwdSm90INS1_25CollectiveMainloopFwdSm90ILi2EN4cute5tupleIJNS5_1CILi1EEES8_S8_EEENS6_IJNS7_ILi128EEENS7_ILi64EEENS7_ILi256EEEEEELi256ENS_10bfloat16_tEfNS_4arch4Sm90ELb0ELb1ELb0ELb1ELb0ELb1ELb0ELb1ELb1ELb1ELb1ELb0EEENS1_21CollectiveEpilogueFwdINS6_IJSA_SC_SB_EEES9_SE_SG_Li256ELb1ELb1ELb1ELb0EEENS1_36VarlenDynamicPersistentTileSchedulerILi128ELi64ELi256ELi128ELb1ELb1ELb1ELb1ELb0ELb1EEEEEEEEEvNT_6ParamsE)
        /*03bc*/ 	.word	0x000000a8


	//----- nvinfo : EIATTR_REGCOUNT
	.align		4
.L_215:
        /*03c0*/ 	.byte	0x04, 0x2f
        /*03c2*/ 	.short	(.L_217 - .L_216)
	.align		4
.L_216:
        /*03c4*/ 	.word	index@(_ZN7cutlass13device_kernelIN5flash11enable_sm90INS1_16FlashAttnFwdSm90INS1_25CollectiveMainloopFwdSm90ILi2EN4cute5tupleIJNS5_1CILi1EEES8_S8_EEENS6_IJNS7_ILi128EEENS7_ILi64EEENS7_ILi256EEEEEELi256ENS_10bfloat16_tEfNS_4arch4Sm90ELb0ELb1ELb0ELb1ELb0ELb0ELb0ELb1ELb1ELb1ELb1ELb0EEENS1_21CollectiveEpilogueFwdINS6_IJSA_SC_SB_EEES9_SE_SG_Li256ELb1ELb1ELb1ELb0EEENS1_36VarlenDynamicPersistentTileSchedulerILi128ELi64ELi256ELi128ELb1ELb1ELb1ELb1ELb0ELb1EEEEEEEEEvNT_6ParamsE)
        /*03c8*/ 	.word	0x000000a8


	//----- nvinfo : EIATTR_FRAME_SIZE
	.align		4
.L_217:
        /*03cc*/ 	.byte	0x04, 0x11
        /*03ce*/ 	.short	(.L_219 - .L_218)
	.align		4
.L_218:
        /*03d0*/ 	.word	index@(_ZN7cutlass13device_kernelIN5flash11enable_sm90INS1_16FlashAttnFwdSm90INS1_25CollectiveMainloopFwdSm90ILi2EN4cute5tupleIJNS5_1CILi1EEES8_S8_EEENS6_IJNS7_ILi128EEENS7_ILi64EEENS7_ILi256EEEEEELi256ENS_10bfloat16_tEfNS_4arch4Sm90ELb0ELb1ELb0ELb1ELb0ELb0ELb0ELb1ELb1ELb1ELb1ELb0EEENS1_21CollectiveEpilogueFwdINS6_IJSA_SC_SB_EEES9_SE_SG_Li256ELb1ELb1ELb1ELb0EEENS1_36VarlenDynamicPersistentTileSchedulerILi128ELi64ELi256ELi128ELb1ELb1ELb1ELb1ELb0ELb1EEEEEEEEEvNT_6ParamsE)
        /*03d4*/ 	.word	0x00000070


	//----- nvinfo : EIATTR_REGCOUNT
	.align		4
.L_219:
        /*03d8*/ 	.byte	0x04, 0x2f
        /*03da*/ 	.short	(.L_221 - .L_220)
	.align		4
.L_220:
        /*03dc*/ 	.word	index@(_ZN7cutlass13device_kernelIN5flash11enable_sm90INS1_16FlashAttnFwdSm90INS1_25CollectiveMainloopFwdSm90ILi2EN4cute5tupleIJNS5_1CILi1EEES8_S8_EEENS6_IJNS7_ILi128EEENS7_ILi64EEENS7_ILi256EEEEEELi256ENS_10bfloat16_tEfNS_4arch4Sm90ELb0ELb1ELb0ELb0ELb0ELb0ELb0ELb1ELb1ELb1ELb1ELb0EEENS1_21CollectiveEpilogueFwdINS6_IJSA_SC_SB_EEES9_SE_SG_Li256ELb0ELb1ELb1ELb0EEENS1_19SingleTileSchedulerILb0ELb1ELb1ELi128EEEEEEEEEvNT_6ParamsE)
        /*03e0*/ 	.word	0x000000a8


	//----- nvinfo : EIATTR_FRAME_SIZE
	.align		4
.L_221:
        /*03e4*/ 	.byte	0x04, 0x11
        /*03e6*/ 	.short	(.L_223 - .L_222)
	.align		4
.L_222:
        /*03e8*/ 	.word	index@(_ZN7cutlass13device_kernelIN5flash11enable_sm90INS1_16FlashAttnFwdSm90INS1_25CollectiveMainloopFwdSm90ILi2EN4cute5tupleIJNS5_1CILi1EEES8_S8_EEENS6_IJNS7_ILi128EEENS7_ILi64EEENS7_ILi256EEEEEELi256ENS_10bfloat16_tEfNS_4arch4Sm90ELb0ELb1ELb0ELb0ELb0ELb0ELb0ELb1ELb1ELb1ELb1ELb0EEENS1_21CollectiveEpilogueFwdINS6_IJSA_SC_SB_EEES9_SE_SG_Li256ELb0ELb1ELb1ELb0EEENS1_19SingleTileSchedulerILb0ELb1ELb1ELi128EEEEEEEEEvNT_6ParamsE)
        /*03ec*/ 	.word	0x00000010


	//----- nvinfo : EIATTR_REGCOUNT
	.align		4
.L_223:
        /*03f0*/ 	.byte	0x04, 0x2f
        /*03f2*/ 	.short	(.L_225 - .L_224)
	.align		4
.L_224:
        /*03f4*/ 	.word	index@(_ZN7cutlass13device_kernelIN5flash11enable_sm90INS1_16FlashAttnFwdSm90INS1_25CollectiveMainloopFwdSm90ILi2EN4cute5tupleIJNS5_1CILi1EEES8_S8_EEENS6_IJNS7_ILi128EEENS7_ILi80EEENS7_ILi256EEEEEELi256ENS_10bfloat16_tEfNS_4arch4Sm90ELb0ELb0ELb0ELb1ELb0ELb1ELb0ELb1ELb1ELb1ELb1ELb0EEENS1_21CollectiveEpilogueFwdINS6_IJSA_SC_SB_EEES9_SE_SG_Li256ELb1ELb1ELb1ELb0EEENS1_36VarlenDynamicPersistentTileSchedulerILi128ELi80ELi256ELi128ELb1ELb1ELb1ELb0ELb1ELb1EEEEEEEEEvNT_6ParamsE)
        /*03f8*/ 	.word	0x000000a8


	//----- nvinfo : EIATTR_FRAME_SIZE
	.align		4
.L_225:
        /*03fc*/ 	.byte	0x04, 0x11
        /*03fe*/ 	.short	(.L_227 - .L_226)
	.align		4
.L_226:
        /*0400*/ 	.word	index@(_ZN7cutlass13device_kernelIN5flash11enable_sm90INS1_16FlashAttnFwdSm90INS1_25CollectiveMainloopFwdSm90ILi2EN4cute5tupleIJNS5_1CILi1EEES8_S8_EEENS6_IJNS7_ILi128EEENS7_ILi80EEENS7_ILi256EEEEEELi256ENS_10bfloat16_tEfNS_4arch4Sm90ELb0ELb0ELb0ELb1ELb0ELb1ELb0ELb1ELb1ELb1ELb1ELb0EEENS1_21CollectiveEpilogueFwdINS6_IJSA_SC_SB_EEES9_SE_SG_Li256ELb1ELb1ELb1ELb0EEENS1_36VarlenDynamicPersistentTileSchedulerILi128ELi80ELi256ELi128ELb1ELb1ELb1ELb0ELb1ELb1EEEEEEEEEvNT_6ParamsE)
        /*0404*/ 	.word	0x00000190


	//----- nvinfo : EIATTR_REGCOUNT
	.align		4
.L_227:
        /*0408*/ 	.byte	0x04, 0x2f
        /*040a*/ 	.short	(.L_229 - .L_228)
	.align		4
.L_228:
        /*040c*/ 	.word	index@(_ZN7cutlass13device_kernelIN5flash11enable_sm90INS1_16FlashAttnFwdSm90INS1_25CollectiveMainloopFwdSm90ILi2EN4cute5tupleIJNS5_1CILi1EEES8_S8_EEENS6_IJNS7_ILi128EEENS7_ILi80EEENS7_ILi256EEEEEELi256ENS_10bfloat16_tEfNS_4arch4Sm90ELb0ELb0ELb0ELb1ELb0ELb0ELb0ELb1ELb1ELb1ELb1ELb0EEENS1_21CollectiveEpilogueFwdINS6_IJSA_SC_SB_EEES9_SE_SG_Li256ELb1ELb1ELb1ELb0EEENS1_36VarlenDynamicPersistentTileSchedulerILi128ELi80ELi256ELi128ELb1ELb1ELb1ELb0ELb1ELb1EEEEEEEEEvNT_6ParamsE)
        /*0410*/ 	.word	0x000000a8


	//----- nvinfo : EIATTR_FRAME_SIZE
	.align		4
.L_229:
        /*0414*/ 	.byte	0x04, 0x11
        /*0416*/ 	.short	(.L_231 - .L_230)
	.align		4
.L_230:
        /*0418*/ 	.word	index@(_ZN7cutlass13device_kernelIN5flash11enable_sm90INS1_16FlashAttnFwdSm90INS1_25CollectiveMainloopFwdSm90ILi2EN4cute5tupleIJNS5_1CILi1EEES8_S8_EEENS6_IJNS7_ILi128EEENS7_ILi80EEENS7_ILi256EEEEEELi256ENS_10bfloat16_tEfNS_4arch4Sm90ELb0ELb0ELb0ELb1ELb0ELb0ELb0ELb1ELb1ELb1ELb1ELb0EEENS1_21CollectiveEpilogueFwdINS6_IJSA_SC_SB_EEES9_SE_SG_Li256ELb1ELb1ELb1ELb0EEENS1_36VarlenDynamicPersistentTileSchedulerILi128ELi80ELi256ELi128ELb1ELb1ELb1ELb0ELb1ELb1EEEEEEEEEvNT_6ParamsE)
        /*041c*/ 	.word	0x00000078


	//----- nvinfo : EIATTR_REGCOUNT
	.align		4
.L_231:
        /*0420*/ 	.byte	0x04, 0x2f
        /*0422*/ 	.short	(.L_233 - .L_232)
	.align		4
.L_232:
        /*0424*/ 	.word	index@(_ZN7cutlass13device_kernelIN5flash11enable_sm90INS1_16FlashAttnFwdSm90INS1_25CollectiveMainloopFwdSm90ILi2EN4cute5tupleIJNS5_1CILi1EEES8_S8_EEENS6_IJNS7_ILi128EEENS7_ILi80EEENS7_ILi256EEEEEELi256ENS_10bfloat16_tEfNS_4arch4Sm90ELb0ELb0ELb0ELb0ELb0ELb0ELb0ELb1ELb1ELb1ELb1ELb0EEENS1_21CollectiveEpilogueFwdINS6_IJSA_SC_SB_EEES9_SE_SG_Li256ELb0ELb1ELb1ELb0EEENS1_19SingleTileSchedulerILb0ELb1ELb1ELi128EEEEEEEEEvNT_6ParamsE)
        /*0428*/ 	.word	0x000000a8


	//----- nvinfo : EIATTR_FRAME_SIZE
	.align		4
.L_233:
        /*042c*/ 	.byte	0x04, 0x11
        /*042e*/ 	.short	(.L_235 - .L_234)
	.align		4
.L_234:
        /*0430*/ 	.word	index@(_ZN7cutlass13device_kernelIN5flash11enable_sm90INS1_16FlashAttnFwdSm90INS1_25CollectiveMainloopFwdSm90ILi2EN4cute5tupleIJNS5_1CILi1EEES8_S8_EEENS6_IJNS7_ILi128EEENS7_ILi80EEENS7_ILi256EEEEEELi256ENS_10bfloat16_tEfNS_4arch4Sm90ELb0ELb0ELb0ELb0ELb0ELb0ELb0ELb1ELb1ELb1ELb1ELb0EEENS1_21CollectiveEpilogueFwdINS6_IJSA_SC_SB_EEES9_SE_SG_Li256ELb0ELb1ELb1ELb0EEENS1_19SingleTileSchedulerILb0ELb1ELb1ELi128EEEEEEEEEvNT_6ParamsE)
        /*0434*/ 	.word	0x00000018


	//----- nvinfo : EIATTR_MIN_STACK_SIZE
	.align		4
.L_235:
        /*0438*/ 	.byte	0x04, 0x12
        /*043a*/ 	.short	(.L_237 - .L_236)
	.align		4
.L_236:
        /*043c*/ 	.word	index@(_ZN7cutlass13device_kernelIN5flash11enable_sm90INS1_16FlashAttnFwdSm90INS1_25CollectiveMainloopFwdSm90ILi2EN4cute5tupleIJNS5_1CILi1EEES8_S8_EEENS6_IJNS7_ILi128EEENS7_ILi80EEENS7_ILi256EEEEEELi256ENS_10bfloat16_tEfNS_4arch4Sm90ELb0ELb0ELb0ELb0ELb0ELb0ELb0ELb1ELb1ELb1ELb1ELb0EEENS1_21CollectiveEpilogueFwdINS6_IJSA_SC_SB_EEES9_SE_SG_Li256ELb0ELb1ELb1ELb0EEENS1_19SingleTileSchedulerILb0ELb1ELb1ELi128EEEEEEEEEvNT_6ParamsE)
        /*0440*/ 	.word	0x00000018


	//----- nvinfo : EIATTR_MIN_STACK_SIZE
	.align		4
.L_237:
        /*0444*/ 	.byte	0x04, 0x12
        /*0446*/ 	.short	(.L_239 - .L_238)
	.align		4
.L_238:
        /*0448*/ 	.word	index@(_ZN7cutlass13device_kernelIN5flash11enable_sm90INS1_16FlashAttnFwdSm90INS1_25CollectiveMainloopFwdSm90ILi2EN4cute5tupleIJNS5_1CILi1EEES8_S8_EEENS6_IJNS7_ILi128EEENS7_ILi80EEENS7_ILi256EEEEEELi256ENS_10bfloat16_tEfNS_4arch4Sm90ELb0ELb0ELb0ELb1ELb0ELb0ELb0ELb1ELb1ELb1ELb1ELb0EEENS1_21CollectiveEpilogueFwdINS6_IJSA_SC_SB_EEES9_SE_SG_Li256ELb1ELb1ELb1ELb0EEENS1_36VarlenDynamicPersistentTileSchedulerILi128ELi80ELi256ELi128ELb1ELb1ELb1ELb0ELb1ELb1EEEEEEEEEvNT_6ParamsE)
        /*044c*/ 	.word	0x00000078


	//----- nvinfo : EIATTR_MIN_STACK_SIZE
	.align		4
.L_239:
        /*0450*/ 	.byte	0x04, 0x12
        /*0452*/ 	.short	(.L_241 - .L_240)
	.align		4
.L_240:
        /*0454*/ 	.word	index@(_ZN7cutlass13device_kernelIN5flash11enable_sm90INS1_16FlashAttnFwdSm90INS1_25CollectiveMainloopFwdSm90ILi2EN4cute5tupleIJNS5_1CILi1EEES8_S8_EEENS6_IJNS7_ILi128EEENS7_ILi80EEENS7_ILi256EEEEEELi256ENS_10bfloat16_tEfNS_4arch4Sm90ELb0ELb0ELb0ELb1ELb0ELb1ELb0ELb1ELb1ELb1ELb1ELb0EEENS1_21CollectiveEpilogueFwdINS6_IJSA_SC_SB_EEES9_SE_SG_Li256ELb1ELb1ELb1ELb0EEENS1_36VarlenDynamicPersistentTileSchedulerILi128ELi80ELi256ELi128ELb1ELb1ELb1ELb0ELb1ELb1EEEEEEEEEvNT_6ParamsE)
        /*0458*/ 	.word	0x00000190


	//----- nvinfo : EIATTR_MIN_STACK_SIZE
	.align		4
.L_241:
        /*045c*/ 	.byte	0x04, 0x12
        /*045e*/ 	.short	(.L_243 - .L_242)
	.align		4
.L_242:
        /*0460*/ 	.word	index@(_ZN7cutlass13device_kernelIN5flash11enable_sm90INS1_16FlashAttnFwdSm90INS1_25CollectiveMainloopFwdSm90ILi2EN4cute5tupleIJNS5_1CILi1EEES8_S8_EEENS6_IJNS7_ILi128EEENS7_ILi64EEENS7_ILi256EEEEEELi256ENS_10bfloat16_tEfNS_4arch4Sm90ELb0ELb1ELb0ELb0ELb0ELb0ELb0ELb1ELb1ELb1ELb1ELb0EEENS1_21CollectiveEpilogueFwdINS6_IJSA_SC_SB_EEES9_SE_SG_Li256ELb0ELb1ELb1ELb0EEENS1_19SingleTileSchedulerILb0ELb1ELb1ELi128EEEEEEEEEvNT_6ParamsE)
        /*0464*/ 	.word	0x00000010


	//----- nvinfo : EIATTR_MIN_STACK_SIZE
	.align		4
.L_243:
        /*0468*/ 	.byte	0x04, 0x12
        /*046a*/ 	.short	(.L_245 - .L_244)
	.align		4
.L_244:
        /*046c*/ 	.word	index@(_ZN7cutlass13device_kernelIN5flash11enable_sm90INS1_16FlashAttnFwdSm90INS1_25CollectiveMainloopFwdSm90ILi2EN4cute5tupleIJNS5_1CILi1EEES8_S8_EEENS6_IJNS7_ILi128EEENS7_ILi64EEENS7_ILi256EEEEEELi256ENS_10bfloat16_tEfNS_4arch4Sm90ELb0ELb1ELb0ELb1ELb0ELb0ELb0ELb1ELb1ELb1ELb1ELb0EEENS1_21CollectiveEpilogueFwdINS6_IJSA_SC_SB_EEES9_SE_SG_Li256ELb1ELb1ELb1ELb0EEENS1_36VarlenDynamicPersistentTileSchedulerILi128ELi64ELi256ELi128ELb1ELb1ELb1ELb1ELb0ELb1EEEEEEEEEvNT_6ParamsE)
        /*0470*/ 	.word	0x00000070


	//----- nvinfo : EIATTR_MIN_STACK_SIZE
	.align		4
.L_245:
        /*0474*/ 	.byte	0x04, 0x12
        /*0476*/ 	.short	(.L_247 - .L_246)
	.align		4
.L_246:
        /*0478*/ 	.word	index@(_ZN7cutlass13device_kernelIN5flash11enable_sm90INS1_16FlashAttnFwdSm90INS1_25CollectiveMainloopFwdSm90ILi2EN4cute5tupleIJNS5_1CILi1EEES8_S8_EEENS6_IJNS7_ILi128EEENS7_ILi64EEENS7_ILi256EEEEEELi256ENS_10bfloat16_tEfNS_4arch4Sm90ELb0ELb1ELb0ELb1ELb0ELb1ELb0ELb1ELb1ELb1ELb1ELb0EEENS1_21CollectiveEpilogueFwdINS6_IJSA_SC_SB_EEES9_SE_SG_Li256ELb1ELb1ELb1ELb0EEENS1_36VarlenDynamicPersistentTileSchedulerILi128ELi64ELi256ELi128ELb1ELb1ELb1ELb1ELb0ELb1EEEEEEEEEvNT_6ParamsE)
        /*047c*/ 	.word	0x000000a8


	//----- nvinfo : EIATTR_MIN_STACK_SIZE
	.align		4
.L_247:
        /*0480*/ 	.byte	0x04, 0x12
        /*0482*/ 	.short	(.L_249 - .L_248)
	.align		4
.L_248:
        /*0484*/ 	.word	index@(_ZN7cutlass13device_kernelIN5flash11enable_sm90INS1_16FlashAttnFwdSm90INS1_25CollectiveMainloopFwdSm90ILi2EN4cute5tupleIJNS5_1CILi1EEES8_S8_EEENS6_IJNS7_ILi128EEENS7_ILi80EEENS7_ILi256EEEEEELi256ENS_10bfloat16_tEfNS_4arch4Sm90ELb1ELb0ELb0ELb0ELb0ELb0ELb0ELb1ELb1ELb1ELb1ELb0EEENS1_21CollectiveEpilogueFwdINS6_IJSA_SC_SB_EEES9_SE_SG_Li256ELb0ELb1ELb1ELb0EEENS1_19SingleTileSchedulerILb0ELb1ELb1ELi128EEEEEEEEEvNT_6ParamsE)
        /*0488*/ 	.word	0x00000018


	//----- nvinfo : EIATTR_MIN_STACK_SIZE
	.align		4
.L_249:
        /*048c*/ 	.byte	0x04, 0x12
        /*048e*/ 	.short	(.L_251 - .L_250)
	.align		4
.L_250:
        /*0490*/ 	.word	index@(_ZN7cutlass13device_kernelIN5flash11enable_sm90INS1_16FlashAttnFwdSm90INS1_25CollectiveMainloopFwdSm90ILi2EN4cute5tupleIJNS5_1CILi1EEES8_S8_EEENS6_IJNS7_ILi128EEENS7_ILi80EEENS7_ILi256EEEEEELi256ENS_10bfloat16_tEfNS_4arch4Sm90ELb1ELb0ELb0ELb1ELb0ELb0ELb0ELb1ELb1ELb1ELb1ELb0EEENS1_21CollectiveEpilogueFwdINS6_IJSA_SC_SB_EEES9_SE_SG_Li256ELb1ELb1ELb1ELb0EEENS1_36VarlenDynamicPersistentTileSchedulerILi128ELi80ELi256ELi128ELb1ELb1ELb1ELb1ELb1ELb1EEEEEEEEEvNT_6ParamsE)
        /*0494*/ 	.word	0x00000070


	//----- nvinfo : EIATTR_MIN_STACK_SIZE
	.align		4
.L_251:
        /*0498*/ 	.byte	0x04, 0x12
        /*049a*/ 	.short	(.L_253 - .L_252)
	.align		4
.L_252:
        /*049c*/ 	.word	index@(_ZN7cutlass13device_kernelIN5flash11enable_sm90INS1_16FlashAttnFwdSm90INS1_25CollectiveMainloopFwdSm90ILi2EN4cute5tupleIJNS5_1CILi1EEES8_S8_EEENS6_IJNS7_ILi128EEENS7_ILi80EEENS7_ILi256EEEEEELi256ENS_10bfloat16_tEfNS_4arch4Sm90ELb1ELb0ELb0ELb1ELb0ELb1ELb0ELb1ELb1ELb1ELb1ELb0EEENS1_21CollectiveEpilogueFwdINS6_IJSA_SC_SB_EEES9_SE_SG_Li256ELb1ELb1ELb1ELb0EEENS1_36VarlenDynamicPersistentTileSchedulerILi128ELi80ELi256ELi128ELb1ELb1ELb1ELb1ELb1ELb1EEEEEEEEEvNT_6ParamsE)
        /*04a0*/ 	.word	0x000000c8


	//----- nvinfo : EIATTR_MIN_STACK_SIZE
	.align		4
.L_253:
        /*04a4*/ 	.byte	0x04, 0x12
        /*04a6*/ 	.short	(.L_255 - .L_254)
	.align		4
.L_254:
        /*04a8*/ 	.word	index@(_ZN7cutlass13device_kernelIN5flash11enable_sm90INS1_16FlashAttnFwdSm90INS1_25CollectiveMainloopFwdSm90ILi2EN4cute5tupleIJNS5_1CILi1EEES8_S8_EEENS6_IJNS7_ILi128EEENS7_ILi112EEENS7_ILi192EEEEEELi192ENS_10bfloat16_tEfNS_4arch4Sm90ELb0ELb0ELb0ELb0ELb0ELb0ELb0ELb1ELb1ELb1ELb1ELb0EEENS1_21CollectiveEpilogueFwdINS6_IJSA_SC_SB_EEES9_SE_SG_Li256ELb0ELb1ELb1ELb0EEENS1_19SingleTileSchedulerILb0ELb1ELb1ELi128EEEEEEEEEvNT_6ParamsE)
        /*04ac*/ 	.word	0x00000010


	//----- nvinfo : EIATTR_MIN_STACK_SIZE
	.align		4
.L_255:
        /*04b0*/ 	.byte	0x04, 0x12
        /*04b2*/ 	.short	(.L_257 - .L_256)
	.align		4
.L_256:
        /*04b4*/ 	.word	index@(_ZN7cutlass13device_kernelIN5flash11enable_sm90INS1_16FlashAttnFwdSm90INS1_25CollectiveMainloopFwdSm90ILi2EN4cute5tupleIJNS5_1CILi1EEES8_S8_EEENS6_IJNS7_ILi128EEENS7_ILi112EEENS7_ILi192EEEEEELi192ENS_10bfloat16_tEfNS_4arch4Sm90ELb0ELb0ELb0ELb1ELb0ELb0ELb0ELb1ELb1ELb1ELb1ELb0EEENS1_21CollectiveEpilogueFwdINS6_IJSA_SC_SB_EEES9_SE_SG_Li256ELb1ELb1ELb1ELb0EEENS1_36VarlenDynamicPersistentTileSchedulerILi128ELi112ELi256ELi128ELb1ELb1ELb1ELb0ELb1ELb1EEEEEEEEEvNT_6ParamsE)
        /*04b8*/ 	.word	0x00000068


	//----- nvinfo : EIATTR_MIN_STACK_SIZE
	.align		4
.L_257:
        /*04bc*/ 	.byte	0x04, 0x12
        /*04be*/ 	.short	(.L_259 - .L_258)
	.align		4
.L_258:
        /*04c0*/ 	.word	index@(_ZN7cutlass13device_kernelIN5flash11enable_sm90INS1_16FlashAttnFwdSm90INS1_25CollectiveMainloopFwdSm90ILi2EN4cute5tupleIJNS5_1CILi1EEES8_S8_EEENS6_IJNS7_ILi128EEENS7_ILi112EEENS7_ILi192EEEEEELi192ENS_10bfloat16_tEfNS_4arch4Sm90ELb0ELb0ELb0ELb1ELb0ELb1ELb0ELb1ELb1ELb1ELb1ELb0EEENS1_21CollectiveEpilogueFwdINS6_IJSA_SC_SB_EEES9_SE_SG_Li256ELb1ELb1ELb1ELb0EEENS1_36VarlenDynamicPersistentTileSchedulerILi128ELi112ELi256ELi128ELb1ELb1ELb1ELb0ELb1ELb1EEEEEEEEEvNT_6ParamsE)
        /*04c4*/ 	.word	0x00000080


	//----- nvinfo : EIATTR_MIN_STACK_SIZE
	.align		4
.L_259:
        /*04c8*/ 	.byte	0x04, 0x12
        /*04ca*/ 	.short	(.L_261 - .L_260)
	.align		4
.L_260:
        /*04cc*/ 	.word	index@(_ZN7cutlass13device_kernelIN5flash11enable_sm90INS1_16FlashAttnFwdSm90INS1_25CollectiveMainloopFwdSm90ILi2EN4cute5tupleIJNS5_1CILi1EEES8_S8_EEENS6_IJNS7_ILi128EEENS7_ILi96EEENS7_ILi192EEEEEELi192ENS_10bfloat16_tEfNS_4arch4Sm90ELb0ELb1ELb0ELb0ELb0ELb0ELb0ELb1ELb1ELb1ELb1ELb0EEENS1_21CollectiveEpilogueFwdINS6_IJSA_SC_SB_EEES9_SE_SG_Li256ELb0ELb1ELb1ELb0EEENS1_19SingleTileSchedulerILb0ELb1ELb1ELi128EEEEEEEEEvNT_6ParamsE)
        /*04d0*/ 	.word	0x00000010


	//----- nvinfo : EIATTR_MIN_STACK_SIZE
	.align		4
.L_261:
        /*04d4*/ 	.byte	0x04, 0x12
        /*04d6*/ 	.short	(.L_263 - .L_262)
	.align		4
.L_262:
        /*04d8*/ 	.word	index@(_ZN7cutlass13device_kernelIN5flash11enable_sm90INS1_16FlashAttnFwdSm90INS1_25CollectiveMainloopFwdSm90ILi2EN4cute5tupleIJNS5_1CILi1EEES8_S8_EEENS6_IJNS7_ILi128EEENS7_ILi96EEENS7_ILi192EEEEEELi192ENS_10bfloat16_tEfNS_4arch4Sm90ELb0ELb1ELb0ELb1ELb0ELb0ELb0ELb1ELb1ELb1ELb1ELb0EEENS1_21CollectiveEpilogueFwdINS6_IJSA_SC_SB_EEES9_SE_SG_Li256ELb1ELb1ELb1ELb0EEENS1_36VarlenDynamicPersistentTileSchedulerILi128ELi96ELi256ELi128ELb1ELb1ELb1ELb1ELb0ELb1EEEEEEEEEvNT_6ParamsE)
        /*04dc*/ 	.word	0x00000060


	//----- nvinfo : EIATTR_MIN_STACK_SIZE
	.align		4
.L_263:
        /*04e0*/ 	.byte	0x04, 0x12
        /*04e2*/ 	.short	(.L_265 - .L_264)
	.align		4
.L_264:
        /*04e4*/ 	.word	index@(_ZN7cutlass13device_kernelIN5flash11enable_sm90INS1_16FlashAttnFwdSm90INS1_25CollectiveMainloopFwdSm90ILi2EN4cute5tupleIJNS5_1CILi1EEES8_S8_EEENS6_IJNS7_ILi128EEENS7_ILi96EEENS7_ILi192EEEEEELi192ENS_10bfloat16_tEfNS_4arch4Sm90ELb0ELb1ELb0ELb1ELb0ELb1ELb0ELb1ELb1ELb1ELb1ELb0EEENS1_21CollectiveEpilogueFwdINS6_IJSA_SC_SB_EEES9_SE_SG_Li256ELb1ELb1ELb1ELb0EEENS1_36VarlenDynamicPersistentTileSchedulerILi128ELi96ELi256ELi128ELb1ELb1ELb1ELb1ELb0ELb1EEEEEEEEEvNT_6ParamsE)
        /*04e8*/ 	.word	0x00000098


	//----- nvinfo : EIATTR_MIN_STACK_SIZE
	.align		4
.L_265:
        /*04ec*/ 	.byte	0x04, 0x12
        /*04ee*/ 	.short	(.L_267 - .L_266)
	.align		4
.L_266:
        /*04f0*/ 	.word	index@(_ZN7cutlass13device_kernelIN5flash11enable_sm90INS1_16FlashAttnFwdSm90INS1_25CollectiveMainloopFwdSm90ILi2EN4cute5tupleIJNS5_1CILi1EEES8_S8_EEENS6_IJNS7_ILi128EEENS7_ILi112EEENS7_ILi192EEEEEELi192ENS_10bfloat16_tEfNS_4arch4Sm90ELb1ELb0ELb0ELb0ELb0ELb0ELb0ELb1ELb1ELb1ELb1ELb0EEENS1_21CollectiveEpilogueFwdINS6_IJSA_SC_SB_EEES9_SE_SG_Li256ELb0ELb1ELb1ELb0EEENS1_19SingleTileSchedulerILb0ELb1ELb1ELi128EEEEEEEEEvNT_6ParamsE)
        /*04f4*/ 	.word	0x00000010


	//----- nvinfo : EIATTR_MIN_STACK_SIZE
	.align		4
.L_267:
        /*04f8*/ 	.byte	0x04, 0x12
        /*04fa*/ 	.short	(.L_269 - .L_268)
	.align		4
.L_268:
        /*04fc*/ 	.word	index@(_ZN7cutlass13device_kernelIN5flash11enable_sm90INS1_16FlashAttnFwdSm90INS1_25CollectiveMainloopFwdSm90ILi2EN4cute5tupleIJNS5_1CILi1EEES8_S8_EEENS6_IJNS7_ILi128EEENS7_ILi112EEENS7_ILi192EEEEEELi192ENS_10bfloat16_tEfNS_4arch4Sm90ELb1ELb0ELb0ELb1ELb0ELb0ELb0ELb1ELb1ELb1ELb1ELb0EEENS1_21CollectiveEpilogueFwdINS6_IJSA_SC_SB_EEES9_SE_SG_Li256ELb1ELb1ELb1ELb0EEENS1_36VarlenDynamicPersistentTileSchedulerILi128ELi112ELi256ELi128ELb1ELb1ELb1ELb1ELb1ELb1EEEEEEEEEvNT_6ParamsE)
        /*0500*/ 	.word	0x00000068


	//----- nvinfo : EIATTR_MIN_STACK_SIZE
	.align		4
.L_269:
        /*0504*/ 	.byte	0x04, 0x12
        /*0506*/ 	.short	(.L_271 - .L_270)
	.align		4
.L_270:
        /*0508*/ 	.word	index@(_ZN7cutlass13device_kernelIN5flash11enable_sm90INS1_16FlashAttnFwdSm90INS1_25CollectiveMainloopFwdSm90ILi2EN4cute5tupleIJNS5_1CILi1EEES8_S8_EEENS6_IJNS7_ILi128EEENS7_ILi112EEENS7_ILi192EEEEEELi192ENS_10bfloat16_tEfNS_4arch4Sm90ELb1ELb0ELb0ELb1ELb0ELb1ELb0ELb1ELb1ELb1ELb1ELb0EEENS1_21CollectiveEpilogueFwdINS6_IJSA_SC_SB_EEES9_SE_SG_Li256ELb1ELb1ELb1ELb0EEENS1_36VarlenDynamicPersistentTileSchedulerILi128ELi112ELi256ELi128ELb1ELb1ELb1ELb1ELb1ELb1EEEEEEEEEvNT_6ParamsE)
        /*050c*/ 	.word	0x00000080


	//----- nvinfo : EIATTR_MIN_STACK_SIZE
	.align		4
.L_271:
        /*0510*/ 	.byte	0x04, 0x12
        /*0512*/ 	.short	(.L_273 - .L_272)
	.align		4
.L_272:
        /*0514*/ 	.word	index@(_ZN7cutlass13device_kernelIN5flash11enable_sm90INS1_16FlashAttnFwdSm90INS1_25CollectiveMainloopFwdSm90ILi2EN4cute5tupleIJNS5_1CILi1EEES8_S8_EEENS6_IJNS7_ILi128EEENS7_ILi176EEESA_EEELi128ENS_10bfloat16_tEfNS_4arch4Sm90ELb0ELb0ELb0ELb0ELb0ELb0ELb0ELb1ELb1ELb1ELb1ELb0EEENS1_21CollectiveEpilogueFwdINS6_IJSA_SA_SB_EEES9_SD_SF_Li256ELb0ELb1ELb1ELb0EEENS1_19SingleTileSchedulerILb0ELb1ELb1ELi128EEEEEEEEEvNT_6ParamsE)
        /*0518*/ 	.word	0x00000010


	//----- nvinfo : EIATTR_MIN_STACK_SIZE
	.align		4
.L_273:
        /*051c*/ 	.byte	0x04, 0x12
        /*051e*/ 	.short	(.L_275 - .L_274)
	.align		4
.L_274:
        /*0520*/ 	.word	index@(_ZN7cutlass13device_kernelIN5flash11enable_sm90INS1_16FlashAttnFwdSm90INS1_25CollectiveMainloopFwdSm90ILi2EN4cute5tupleIJNS5_1CILi1EEES8_S8_EEENS6_IJNS7_ILi128EEENS7_ILi176EEESA_EEELi128ENS_10bfloat16_tEfNS_4arch4Sm90ELb0ELb0ELb0ELb1ELb0ELb0ELb0ELb1ELb1ELb1ELb1ELb0EEENS1_21CollectiveEpilogueFwdINS6_IJSA_SA_SB_EEES9_SD_SF_Li256ELb1ELb1ELb1ELb0EEENS1_36VarlenDynamicPersistentTileSchedulerILi128ELi176ELi256ELi128ELb1ELb1ELb1ELb0ELb1ELb1EEEEEEEEEvNT_6ParamsE)
        /*0524*/ 	.word	0x00000070


	//----- nvinfo : EIATTR_MIN_STACK_SIZE
	.align		4
.L_275:
        /*0528*/ 	.byte	0x04, 0x12
        /*052a*/ 	.short	(.L_277 - .L_276)
	.align		4
.L_276:
        /*052c*/ 	.word	index@(_ZN7cutlass13device_kernelIN5flash11enable_sm90INS1_16FlashAttnFwdSm90INS1_25CollectiveMainloopFwdSm90ILi2EN4cute5tupleIJNS5_1CILi1EEES8_S8_EEENS6_IJNS7_ILi128EEENS7_ILi176EEESA_EEELi128ENS_10bfloat16_tEfNS_4arch4Sm90ELb0ELb0ELb0ELb1ELb0ELb1ELb0ELb1ELb1ELb1ELb1ELb0EEENS1_21CollectiveEpilogueFwdINS6_IJSA_SA_SB_EEES9_SD_SF_Li256ELb1ELb1ELb1ELb0EEENS1_36VarlenDynamicPersistentTileSchedulerILi128ELi176ELi256ELi128ELb1ELb1ELb1ELb0ELb1ELb1EEEEEEEEEvNT_6ParamsE)
        /*0530*/ 	.word	0x00000098


	//----- nvinfo : EIATTR_MIN_STACK_SIZE
	.align		4
.L_277:
        /*0534*/ 	.byte	0x04, 0x12
        /*0536*/ 	.short	(.L_279 - .L_278)
	.align		4
.L_278:
        /*0538*/ 	.word	index@(_ZN7cutlass13device_kernelIN5flash11enable_sm90INS1_16FlashAttnFwdSm90INS1_25CollectiveMainloopFwdSm90ILi2EN4cute5tupleIJNS5_1CILi1EEES8_S8_EEENS6_IJNS7_ILi128EEESA_SA_EEELi128ENS_10bfloat16_tEfNS_4arch4Sm90ELb0ELb1ELb0ELb0ELb0ELb0ELb0ELb1ELb1ELb1ELb1ELb0EEENS1_21CollectiveEpilogueFwdISB_S9_SC_SE_Li256ELb0ELb1ELb1ELb0EEENS1_19SingleTileSchedulerILb0ELb1ELb1ELi128EEEEEEEEEvNT_6ParamsE)
        /*053c*/ 	.word	0x00000018


	//----- nvinfo : EIATTR_MIN_STACK_SIZE
	.align		4
.L_279:
        /*0540*/ 	.byte	0x04, 0x12
        /*0542*/ 	.short	(.L_281 - .L_280)
	.align		4
.L_280:
        /*0544*/ 	.word	index@(_ZN7cutlass13device_kernelIN5flash11enable_sm90INS1_16FlashAttnFwdSm90INS1_25CollectiveMainloopFwdSm90ILi2EN4cute5tupleIJNS5_1CILi1EEES8_S8_EEENS6_IJNS7_ILi128EEESA_SA_EEELi128ENS_10bfloat16_tEfNS_4arch4Sm90ELb0ELb1ELb0ELb1ELb0ELb0ELb0ELb1ELb1ELb1ELb1ELb0EEENS1_21CollectiveEpilogueFwdISB_S9_SC_SE_Li256ELb1ELb1ELb1ELb0EEENS1_36VarlenDynamicPersistentTileSchedulerILi128ELi128ELi256ELi128ELb1ELb1ELb1ELb1ELb0ELb1EEEEEEEEEvNT_6ParamsE)
        /*0548*/ 	.word	0x00000060


	//----- nvinfo : EIATTR_MIN_STACK_SIZE
	.align		4
.L_281:
        /*054c*/ 	.byte	0x04, 0x12
        /*054e*/ 	.short	(.L_283 - .L_282)
	.align		4
.L_282:
        /*0550*/ 	.word	index@(_ZN7cutlass13device_kernelIN5flash11enable_sm90INS1_16FlashAttnFwdSm90INS1_25CollectiveMainloopFwdSm90ILi2EN4cute5tupleIJNS5_1CILi1EEES8_S8_EEENS6_IJNS7_ILi128EEESA_SA_EEELi128ENS_10bfloat16_tEfNS_4arch4Sm90ELb0ELb1ELb0ELb1ELb0ELb1ELb0ELb1ELb1ELb1ELb1ELb0EEENS1_21CollectiveEpilogueFwdISB_S9_SC_SE_Li256ELb1ELb1ELb1ELb0EEENS1_36VarlenDynamicPersistentTileSchedulerILi128ELi128ELi256ELi128ELb1ELb1ELb1ELb1ELb0ELb1EEEEEEEEEvNT_6ParamsE)
        /*0554*/ 	.word	0x00000068


	//----- nvinfo : EIATTR_MIN_STACK_SIZE
	.align		4
.L_283:
        /*0558*/ 	.byte	0x04, 0x12
        /*055a*/ 	.short	(.L_285 - .L_284)
	.align		4
.L_284:
        /*055c*/ 	.word	index@(_ZN7cutlass13device_kernelIN5flash11enable_sm90INS1_16FlashAttnFwdSm90INS1_25CollectiveMainloopFwdSm90ILi2EN4cute5tupleIJNS5_1CILi1EEES8_S8_EEENS6_IJNS7_ILi128EEESA_SA_EEELi128ENS_10bfloat16_tEfNS_4arch4Sm90ELb1ELb0ELb0ELb0ELb0ELb0ELb0ELb1ELb1ELb1ELb1ELb0EEENS1_21CollectiveEpilogueFwdISB_S9_SC_SE_Li256ELb0ELb1ELb1ELb0EEENS1_19SingleTileSchedulerILb0ELb1ELb1ELi128EEEEEEEEEvNT_6ParamsE)
        /*0560*/ 	.word	0x00000018


	//----- nvinfo : EIATTR_MIN_STACK_SIZE
	.align		4
.L_285:
        /*0564*/ 	.byte	0x04, 0x12
        /*0566*/ 	.short	(.L_287 - .L_286)
	.align		4
.L_286:
        /*0568*/ 	.word	index@(_ZN7cutlass13device_kernelIN5flash11enable_sm90INS1_16FlashAttnFwdSm90INS1_25CollectiveMainloopFwdSm90ILi2EN4cute5tupleIJNS5_1CILi1EEES8_S8_EEENS6_IJNS7_ILi128EEESA_SA_EEELi128ENS_10bfloat16_tEfNS_4arch4Sm90ELb1ELb0ELb0ELb1ELb0ELb0ELb0ELb1ELb1ELb1ELb1ELb0EEENS1_21CollectiveEpilogueFwdISB_S9_SC_SE_Li256ELb1ELb1ELb1ELb0EEENS1_36VarlenDynamicPersistentTileSchedulerILi128ELi128ELi256ELi128ELb1ELb1ELb1ELb1ELb1ELb1EEEEEEEEEvNT_6ParamsE)
        /*056c*/ 	.word	0x00000060


	//----- nvinfo : EIATTR_MIN_STACK_SIZE
	.align		4
.L_287:
        /*0570*/ 	.byte	0x04, 0x12
        /*0572*/ 	.short	(.L_289 - .L_288)
	.align		4
.L_288:
        /*0574*/ 	.word	index@(_ZN7cutlass13device_kernelIN5flash11enable_sm90INS1_16FlashAttnFwdSm90INS1_25CollectiveMainloopFwdSm90ILi2EN4cute5tupleIJNS5_1CILi1EEES8_S8_EEENS6_IJNS7_ILi128EEESA_SA_EEELi128ENS_10bfloat16_tEfNS_4arch4Sm90ELb1ELb0ELb0ELb1ELb0ELb1ELb0ELb1ELb1ELb1ELb1ELb0EEENS1_21CollectiveEpilogueFwdISB_S9_SC_SE_Li256ELb1ELb1ELb1ELb0EEENS1_36VarlenDynamicPersistentTileSchedulerILi128ELi128ELi256ELi128ELb1ELb1ELb1ELb1ELb1ELb1EEEEEEEEEvNT_6ParamsE)
        /*0578*/ 	.word	0x00000068


	//----- nvinfo : EIATTR_MIN_STACK_SIZE
	.align		4
.L_289:
        /*057c*/ 	.byte	0x04, 0x12
        /*057e*/ 	.short	(.L_291 - .L_290)
	.align		4
.L_290:
        /*0580*/ 	.word	index@(_ZN7cutlass13device_kernelIN5flash11enable_sm90INS1_16FlashAttnFwdSm90INS1_25CollectiveMainloopFwdSm90ILi2EN4cute5tupleIJNS5_1CILi1EEES8_S8_EEENS6_IJNS7_ILi192EEENS7_ILi144EEENS7_ILi96EEEEEELi96ENS_10bfloat16_tEfNS_4arch4Sm90ELb0ELb0ELb0ELb0ELb0ELb0ELb0ELb0ELb1ELb1ELb1ELb0EEENS1_21CollectiveEpilogueFwdINS6_IJSA_SC_SB_EEES9_SE_SG_Li384ELb0ELb1ELb1ELb0EEENS1_19SingleTileSchedulerILb0ELb1ELb1ELi192EEEEEEEEEvNT_6ParamsE)
        /*0584*/ 	.word	0x00000000


	//----- nvinfo : EIATTR_MIN_STACK_SIZE
	.align		4
.L_291:
        /*0588*/ 	.byte	0x04, 0x12
        /*058a*/ 	.short	(.L_293 - .L_292)
	.align		4
.L_292:
        /*058c*/ 	.word	index@(_ZN7cutlass13device_kernelIN5flash11enable_sm90INS1_16FlashAttnFwdSm90INS1_25CollectiveMainloopFwdSm90ILi2EN4cute5tupleIJNS5_1CILi1EEES8_S8_EEENS6_IJNS7_ILi192EEENS7_ILi144EEENS7_ILi96EEEEEELi96ENS_10bfloat16_tEfNS_4arch4Sm90ELb0ELb0ELb0ELb1ELb0ELb0ELb0ELb0ELb1ELb1ELb1ELb0EEENS1_21CollectiveEpilogueFwdINS6_IJSA_SC_SB_EEES9_SE_SG_Li384ELb1ELb1ELb1ELb0EEENS1_36VarlenDynamicPersistentTileSchedulerILi192ELi144ELi384ELi128ELb1ELb1ELb1ELb0ELb1ELb1EEEEEEEEEvNT_6ParamsE)
        /*0590*/ 	.word	0x00000050


	//----- nvinfo : EIATTR_MIN_STACK_SIZE
	.align		4
.L_293:
        /*0594*/ 	.byte	0x04, 0x12
        /*0596*/ 	.short	(.L_295 - .L_294)
	.align		4
.L_294:
        /*0598*/ 	.word	index@(_ZN7cutlass13device_kernelIN5flash11enable_sm90INS1_16FlashAttnFwdSm90INS1_25CollectiveMainloopFwdSm90ILi2EN4cute5tupleIJNS5_1CILi1EEES8_S8_EEENS6_IJNS7_ILi192EEENS7_ILi144EEENS7_ILi96EEEEEELi96ENS_10bfloat16_tEfNS_4arch4Sm90ELb0ELb0ELb0ELb1ELb0ELb1ELb0ELb0ELb1ELb1ELb1ELb0EEENS1_21CollectiveEpilogueFwdINS6_IJSA_SC_SB_EEES9_SE_SG_Li384ELb1ELb1ELb1ELb0EEENS1_36VarlenDynamicPersistentTileSchedulerILi192ELi144ELi384ELi128ELb1ELb1ELb1ELb0ELb1ELb1EEEEEEEEEvNT_6ParamsE)
        /*059c*/ 	.word	0x00000120


	//----- nvinfo : EIATTR_MIN_STACK_SIZE
	.align		4
.L_295:
        /*05a0*/ 	.byte	0x04, 0x12
        /*05a2*/ 	.short	(.L_297 - .L_296)
	.align		4
.L_296:
        /*05a4*/ 	.word	index@(_ZN7cutlass13device_kernelIN5flash11enable_sm90INS1_16FlashAttnFwdSm90INS1_25CollectiveMainloopFwdSm90ILi2EN4cute5tupleIJNS5_1CILi1EEES8_S8_EEENS6_IJNS7_ILi192EEENS7_ILi128EEENS7_ILi96EEEEEELi96ENS_10bfloat16_tEfNS_4arch4Sm90ELb0ELb1ELb0ELb0ELb0ELb0ELb0ELb0ELb1ELb1ELb1ELb0EEENS1_21CollectiveEpilogueFwdINS6_IJSA_SC_SB_EEES9_SE_SG_Li384ELb0ELb1ELb1ELb0EEENS1_19SingleTileSchedulerILb0ELb1ELb1ELi192EEEEEEEEEvNT_6ParamsE)
        /*05a8*/ 	.word	0x00000000


	//----- nvinfo : EIATTR_MIN_STACK_SIZE
	.align		4
.L_297:
        /*05ac*/ 	.byte	0x04, 0x12
        /*05ae*/ 	.short	(.L_299 - .L_298)
	.align		4
.L_298:
        /*05b0*/ 	.word	index@(_ZN7cutlass13device_kernelIN5flash11enable_sm90INS1_16FlashAttnFwdSm90INS1_25CollectiveMainloopFwdSm90ILi2EN4cute5tupleIJNS5_1CILi1EEES8_S8_EEENS6_IJNS7_ILi192EEENS7_ILi128EEENS7_ILi96EEEEEELi96ENS_10bfloat16_tEfNS_4arch4Sm90ELb0ELb1ELb0ELb1ELb0ELb0ELb0ELb0ELb1ELb1ELb1ELb0EEENS1_21CollectiveEpilogueFwdINS6_IJSA_SC_SB_EEES9_SE_SG_Li384ELb1ELb1ELb1ELb0EEENS1_36VarlenDynamicPersistentTileSchedulerILi192ELi128ELi384ELi128ELb1ELb1ELb1ELb1ELb0ELb1EEEEEEEEEvNT_6ParamsE)
        /*05b4*/ 	.word	0x00000048


	//----- nvinfo : EIATTR_MIN_STACK_SIZE
	.align		4
.L_299:
        /*05b8*/ 	.byte	0x04, 0x12
        /*05ba*/ 	.short	(.L_301 - .L_300)
	.align		4
.L_300:
        /*05bc*/ 	.word	index@(_ZN7cutlass13device_kernelIN5flash11enable_sm90INS1_16FlashAttnFwdSm90INS1_25CollectiveMainloopFwdSm90ILi2EN4cute5tupleIJNS5_1CILi1EEES8_S8_EEENS6_IJNS7_ILi192EEENS7_ILi128EEENS7_ILi96EEEEEELi96ENS_10bfloat16_tEfNS_4arch4Sm90ELb0ELb1ELb0ELb1ELb0ELb1ELb0ELb0ELb1ELb1ELb1ELb0EEENS1_21CollectiveEpilogueFwdINS6_IJSA_SC_SB_EEES9_SE_SG_Li384ELb1ELb1ELb1ELb0EEENS1_36VarlenDynamicPersistentTileSchedulerILi192ELi128ELi384ELi128ELb1ELb1ELb1ELb1ELb0ELb1EEEEEEEEEvNT_6ParamsE)
        /*05c0*/ 	.word	0x00000070


	//----- nvinfo : EIATTR_MIN_STACK_SIZE
	.align		4
.L_301:
        /*05c4*/ 	.byte	0x04, 0x12
        /*05c6*/ 	.short	(.L_303 - .L_302)
	.align		4
.L_302:
        /*05c8*/ 	.word	index@(_ZN7cutlass13device_kernelIN5flash11enable_sm90INS1_16FlashAttnFwdSm90INS1_25CollectiveMainloopFwdSm90ILi2EN4cute5tupleIJNS5_1CILi1EEES8_S8_EEENS6_IJNS7_ILi192EEENS7_ILi144EEENS7_ILi96EEEEEELi96ENS_10bfloat16_tEfNS_4arch4Sm90ELb1ELb0ELb0ELb0ELb0ELb0ELb0ELb0ELb1ELb1ELb1ELb0EEENS1_21CollectiveEpilogueFwdINS6_IJSA_SC_SB_EEES9_SE_SG_Li384ELb0ELb1ELb1ELb0EEENS1_19SingleTileSchedulerILb0ELb1ELb1ELi192EEEEEEEEEvNT_6ParamsE)
        /*05cc*/ 	.word	0x00000008


	//----- nvinfo : EIATTR_MIN_STACK_SIZE
	.align		4
.L_303:
        /*05d0*/ 	.byte	0x04, 0x12
        /*05d2*/ 	.short	(.L_305 - .L_304)
	.align		4
.L_304:
        /*05d4*/ 	.word	index@(_ZN7cutlass13device_kernelIN5flash11enable_sm90INS1_16FlashAttnFwdSm90INS1_25CollectiveMainloopFwdSm90ILi2EN4cute5tupleIJNS5_1CILi1EEES8_S8_EEENS6_IJNS7_ILi192EEENS7_ILi144EEENS7_ILi96EEEEEELi96ENS_10bfloat16_tEfNS_4arch4Sm90ELb1ELb0ELb0ELb1ELb0ELb0ELb0ELb0ELb1ELb1ELb1ELb0EEENS1_21CollectiveEpilogueFwdINS6_IJSA_SC_SB_EEES9_SE_SG_Li384ELb1ELb1ELb1ELb0EEENS1_36VarlenDynamicPersistentTileSchedulerILi192ELi144ELi384ELi128ELb1ELb1ELb1ELb1ELb1ELb1EEEEEEEEEvNT_6ParamsE)
        /*05d8*/ 	.word	0x00000050


	//----- nvinfo : EIATTR_MIN_STACK_SIZE
	.align		4
.L_305:
        /*05dc*/ 	.byte	0x04, 0x12
        /*05de*/ 	.short	(.L_307 - .L_306)
	.align		4
.L_306:
        /*05e0*/ 	.word	index@(_ZN7cutlass13device_kernelIN5flash11enable_sm90INS1_16FlashAttnFwdSm90INS1_25CollectiveMainloopFwdSm90ILi2EN4cute5tupleIJNS5_1CILi1EEES8_S8_EEENS6_IJNS7_ILi192EEENS7_ILi144EEENS7_ILi96EEEEEELi96ENS_10bfloat16_tEfNS_4arch4Sm90ELb1ELb0ELb0ELb1ELb0ELb1ELb0ELb0ELb1ELb1ELb1ELb0EEENS1_21CollectiveEpilogueFwdINS6_IJSA_SC_SB_EEES9_SE_SG_Li384ELb1ELb1ELb1ELb0EEENS1_36VarlenDynamicPersistentTileSchedulerILi192ELi144ELi384ELi128ELb1ELb1ELb1ELb1ELb1ELb1EEEEEEEEEvNT_6ParamsE)
        /*05e4*/ 	.word	0x000000f0


	//----- nvinfo : EIATTR_MIN_STACK_SIZE
	.align		4
.L_307:
        /*05e8*/ 	.byte	0x04, 0x12
        /*05ea*/ 	.short	(.L_309 - .L_308)
	.align		4
.L_308:
        /*05ec*/ 	.word	index@(_ZN7cutlass13device_kernelIN5flash11enable_sm90INS1_16FlashAttnFwdSm90INS1_25CollectiveMainloopFwdSm90ILi2EN4cute5tupleIJNS5_1CILi1EEES8_S8_EEENS6_IJNS7_ILi192EEESA_NS7_ILi64EEEEEELi64ENS_10bfloat16_tEfNS_4arch4Sm90ELb0ELb0ELb0ELb0ELb0ELb0ELb0ELb0ELb1ELb1ELb1ELb0EEENS1_21CollectiveEpilogueFwdINS6_IJSA_SB_SA_EEES9_SD_SF_Li384ELb0ELb1ELb1ELb0EEENS1_19SingleTileSchedulerILb0ELb1ELb1ELi192EEEEEEEEEvNT_6ParamsE)
        /*05f0*/ 	.word	0x00000018


	//----- nvinfo : EIATTR_MIN_STACK_SIZE
	.align		4
.L_309:
        /*05f4*/ 	.byte	0x04, 0x12
        /*05f6*/ 	.short	(.L_311 - .L_310)
	.align		4
.L_310:
        /*05f8*/ 	.word	index@(_ZN7cutlass13device_kernelIN5flash11enable_sm90INS1_16FlashAttnFwdSm90INS1_25CollectiveMainloopFwdSm90ILi2EN4cute5tupleIJNS5_1CILi1EEES8_S8_EEENS6_IJNS7_ILi192EEESA_NS7_ILi64EEEEEELi64ENS_10bfloat16_tEfNS_4arch4Sm90ELb0ELb0ELb0ELb1ELb0ELb0ELb0ELb0ELb1ELb1ELb1ELb0EEENS1_21CollectiveEpilogueFwdINS6_IJSA_SB_SA_EEES9_SD_SF_Li384ELb1ELb1ELb1ELb0EEENS1_36VarlenDynamicPersistentTileSchedulerILi192ELi192ELi384ELi128ELb1ELb1ELb1ELb0ELb1ELb1EEEEEEEEEvNT_6ParamsE)
        /*05fc*/ 	.word	0x00000068


	//----- nvinfo : EIATTR_MIN_STACK_SIZE
	.align		4
.L_311:
        /*0600*/ 	.byte	0x04, 0x12
        /*0602*/ 	.short	(.L_313 - .L_312)
	.align		4
.L_312:
        /*0604*/ 	.word	index@(_ZN7cutlass13device_kernelIN5flash11enable_sm90INS1_16FlashAttnFwdSm90INS1_25CollectiveMainloopFwdSm90ILi2EN4cute5tupleIJNS5_1CILi1EEES8_S8_EEENS6_IJNS7_ILi192EEESA_NS7_ILi64EEEEEELi64ENS_10bfloat16_tEfNS_4arch4Sm90ELb0ELb0ELb0ELb1ELb0ELb1ELb0ELb0ELb1ELb1ELb1ELb0EEENS1_21CollectiveEpilogueFwdINS6_IJSA_SB_SA_EEES9_SD_SF_Li384ELb1ELb1ELb1ELb0EEENS1_36VarlenDynamicPersistentTileSchedulerILi192ELi192ELi384ELi128ELb1ELb1ELb1ELb0ELb1ELb1EEEEEEEEEvNT_6ParamsE)
        /*0608*/ 	.word	0x00000080


	//----- nvinfo : EIATTR_MIN_STACK_SIZE
	.align		4
.L_313:
        /*060c*/ 	.byte	0x04, 0x12
        /*060e*/ 	.short	(.L_315 - .L_314)
	.align		4
.L_314:
        /*0610*/ 	.word	index@(_ZN7cutlass13device_kernelIN5flash11enable_sm90INS1_16FlashAttnFwdSm90INS1_25CollectiveMainloopFwdSm90ILi2EN4cute5tupleIJNS5_1CILi1EEES8_S8_EEENS6_IJNS7_ILi192EEENS7_ILi128EEENS7_ILi64EEEEEELi64ENS_10bfloat16_tEfNS_4arch4Sm90ELb0ELb1ELb0ELb0ELb0ELb0ELb0ELb1ELb1ELb1ELb1ELb0EEENS1_21CollectiveEpilogueFwdINS6_IJSA_SC_SB_EEES9_SE_SG_Li384ELb0ELb1ELb1ELb0EEENS1_19SingleTileSchedulerILb0ELb1ELb1ELi192EEEEEEEEEvNT_6ParamsE)
        /*0614*/ 	.word	0x00000000


	//----- nvinfo : EIATTR_MIN_STACK_SIZE
	.align		4
.L_315:
        /*0618*/ 	.byte	0x04, 0x12
        /*061a*/ 	.short	(.L_317 - .L_316)
	.align		4
.L_316:
        /*061c*/ 	.word	index@(_ZN7cutlass13device_kernelIN5flash11enable_sm90INS1_16FlashAttnFwdSm90INS1_25CollectiveMainloopFwdSm90ILi2EN4cute5tupleIJNS5_1CILi1EEES8_S8_EEENS6_IJNS7_ILi192EEENS7_ILi128EEENS7_ILi64EEEEEELi64ENS_10bfloat16_tEfNS_4arch4Sm90ELb0ELb1ELb0ELb1ELb0ELb0ELb0ELb1ELb1ELb1ELb1ELb0EEENS1_21CollectiveEpilogueFwdINS6_IJSA_SC_SB_EEES9_SE_SG_Li384ELb1ELb1ELb1ELb0EEENS1_36VarlenDynamicPersistentTileSchedulerILi192ELi128ELi384ELi128ELb1ELb1ELb1ELb1ELb0ELb1EEEEEEEEEvNT_6ParamsE)
        /*0620*/ 	.word	0x00000048


	//----- nvinfo : EIATTR_MIN_STACK_SIZE
	.align		4
.L_317:
        /*0624*/ 	.byte	0x04, 0x12
        /*0626*/ 	.short	(.L_319 - .L_318)
	.align		4
.L_318:
        /*0628*/ 	.word	index@(_ZN7cutlass13device_kernelIN5flash11enable_sm90INS1_16FlashAttnFwdSm90INS1_25CollectiveMainloopFwdSm90ILi2EN4cute5tupleIJNS5_1CILi1EEES8_S8_EEENS6_IJNS7_ILi192EEENS7_ILi128EEENS7_ILi64EEEEEELi64ENS_10bfloat16_tEfNS_4arch4Sm90ELb0ELb1ELb0ELb1ELb0ELb1ELb0ELb1ELb1ELb1ELb1ELb0EEENS1_21CollectiveEpilogueFwdINS6_IJSA_SC_SB_EEES9_SE_SG_Li384ELb1ELb1ELb1ELb0EEENS1_36VarlenDynamicPersistentTileSchedulerILi192ELi128ELi384ELi128ELb1ELb1ELb1ELb1ELb0ELb1EEEEEEEEEvNT_6ParamsE)
        /*062c*/ 	.word	0x00000070


	//----- nvinfo : EIATTR_MIN_STACK_SIZE
	.align		4
.L_319:
        /*0630*/ 	.byte	0x04, 0x12
        /*0632*/ 	.short	(.L_321 - .L_320)
	.align		4
.L_320:
        /*0634*/ 	.word	index@(_ZN7cutlass13device_kernelIN5flash11enable_sm90INS1_16FlashAttnFwdSm90INS1_25CollectiveMainloopFwdSm90ILi2EN4cute5tupleIJNS5_1CILi1EEES8_S8_EEENS6_IJNS7_ILi192EEENS7_ILi128EEENS7_ILi64EEEEEELi64ENS_10bfloat16_tEfNS_4arch4Sm90ELb1ELb0ELb0ELb0ELb0ELb0ELb0ELb1ELb1ELb1ELb1ELb0EEENS1_21CollectiveEpilogueFwdINS6_IJSA_SC_SB_EEES9_SE_SG_Li384ELb0ELb1ELb1ELb0EEENS1_19SingleTileSchedulerILb0ELb1ELb1ELi192EEEEEEEEEvNT_6ParamsE)
        /*0638*/ 	.word	0x00000000


	//----- nvinfo : EIATTR_MIN_STACK_SIZE
	.align		4
.L_321:
        /*063c*/ 	.byte	0x04, 0x12
        /*063e*/ 	.short	(.L_323 - .L_322)
	.align		4
.L_322:
        /*0640*/ 	.word	index@(_ZN7cutlass13device_kernelIN5flash11enable_sm90INS1_16FlashAttnFwdSm90INS1_25CollectiveMainloopFwdSm90ILi2EN4cute5tupleIJNS5_1CILi1EEES8_S8_EEENS6_IJNS7_ILi192EEENS7_ILi128EEENS7_ILi64EEEEEELi64ENS_10bfloat16_tEfNS_4arch4Sm90ELb1ELb0ELb0ELb1ELb0ELb0ELb0ELb1ELb1ELb1ELb1ELb0EEENS1_21CollectiveEpilogueFwdINS6_IJSA_SC_SB_EEES9_SE_SG_Li384ELb1ELb1ELb1ELb0EEENS1_36VarlenDynamicPersistentTileSchedulerILi192ELi128ELi384ELi128ELb1ELb1ELb1ELb1ELb1ELb1EEEEEEEEEvNT_6ParamsE)
        /*0644*/ 	.word	0x00000050


	//----- nvinfo : EIATTR_MIN_STACK_SIZE
	.align		4
.L_323:
        /*0648*/ 	.byte	0x04, 0x12
        /*064a*/ 	.short	(.L_325 - .L_324)
	.align		4
.L_324:
        /*064c*/ 	.word	index@(_ZN7cutlass13device_kernelIN5flash11enable_sm90INS1_16FlashAttnFwdSm90INS1_25CollectiveMainloopFwdSm90ILi2EN4cute5tupleIJNS5_1CILi1EEES8_S8_EEENS6_IJNS7_ILi192EEENS7_ILi128EEENS7_ILi64EEEEEELi64ENS_10bfloat16_tEfNS_4arch4Sm90ELb1ELb0ELb0ELb1ELb0ELb1ELb0ELb1ELb1ELb1ELb1ELb0EEENS1_21CollectiveEpilogueFwdINS6_IJSA_SC_SB_EEES9_SE_SG_Li384ELb1ELb1ELb1ELb0EEENS1_36VarlenDynamicPersistentTileSchedulerILi192ELi128ELi384ELi128ELb1ELb1ELb1ELb1ELb1ELb1EEEEEEEEEvNT_6ParamsE)
        /*0650*/ 	.word	0x00000070
.L_325:


//--------------------- .nv.compat                --------------------------
	.section	.nv.compat,"",@"SHT_CUDA_COMPAT_INFO"
	.align	4
        /*0000*/ 	.byte	0x02, 0x09, 0x01, 0x00, 0x02, 0x02, 0x04, 0x00, 0x02, 0x05, 0x05, 0x00, 0x03, 0x07, 0x01, 0x01
        /*0010*/ 	.byte	0x02, 0x03, 0x01, 0x00, 0x02, 0x06, 0x01, 0x00, 0x04, 0x0b, 0x08, 0x00, 0x00, 0x00, 0x00, 0x00
        /*0020*/ 	.byte	0x00, 0x00, 0x00, 0x00


//--------------------- .nv.info._ZN7cutlass13device_kernelIN5flash11enable_sm90INS1_16FlashAttnFwdSm90INS1_25CollectiveMainloopFwdSm90ILi2EN4cute5tupleIJNS5_1CILi1EEES8_S8_EEENS6_IJNS7_ILi128EEENS7_ILi80EEENS7_ILi256EEEEEELi256ENS_10bfloat16_tEfNS_4arch4Sm90ELb0ELb0ELb0ELb0ELb0ELb0ELb0ELb1ELb1ELb1ELb1ELb0EEENS1_21CollectiveEpilogueFwdINS6_IJSA_SC_SB_EEES9_SE_SG_Li256ELb0ELb1ELb1ELb0EEENS1_19SingleTileSchedulerILb0ELb1ELb1ELi128EEEEEEEEEvNT_6ParamsE --------------------------
	.section	.nv.info._ZN7cutlass13device_kernelIN5flash11enable_sm90INS1_16FlashAttnFwdSm90INS1_25CollectiveMainloopFwdSm90ILi2EN4cute5tupleIJNS5_1CILi1EEES8_S8_EEENS6_IJNS7_ILi128EEENS7_ILi80EEENS7_ILi256EEEEEELi256ENS_10bfloat16_tEfNS_4arch4Sm90ELb0ELb0ELb0ELb0ELb0ELb0ELb0ELb1ELb1ELb1ELb1ELb0EEENS1_21CollectiveEpilogueFwdINS6_IJSA_SC_SB_EEES9_SE_SG_Li256ELb0ELb1ELb1ELb0EEENS1_19SingleTileSchedulerILb0ELb1ELb1ELi128EEEEEEEEEvNT_6ParamsE,"",@"SHT_CUDA_INFO"
	.sectionflags	@""
	.align	4


	//----- nvinfo : EIATTR_CUDA_API_VERSION
	.align		4
        /*0000*/ 	.byte	0x04, 0x37
        /*0002*/ 	.short	(.L_327 - .L_326)
.L_326:
        /*0004*/ 	.word	0x00000082


	//----- nvinfo : EIATTR_KPARAM_INFO
	.align		4
.L_327:
        /*0008*/ 	.byte	0x04, 0x17
        /*000a*/ 	.short	(.L_329 - .L_328)
.L_328:
        /*000c*/ 	.word	0x00000000
        /*0010*/ 	.short	0x0000
        /*0012*/ 	.short	0x0070
        /*0014*/ 	.byte	0x00, 0xf0, 0x01, 0x28


	//----- nvinfo : EIATTR_SPARSE_MMA_MASK
	.align		4
.L_329:
        /*0018*/ 	.byte	0x03, 0x50
        /*001a*/ 	.short	0x0000


	//----- nvinfo : EIATTR_MAXREG_COUNT
	.align		4
        /*001c*/ 	.byte	0x03, 0x1b
        /*001e*/ 	.short	0x00a8


	//----- nvinfo : EIATTR_NUM_BARRIERS
	.align		4
        /*0020*/ 	.byte	0x02, 0x4c
        /*0022*/ 	.byte	0x09
	.zero		1


	//----- nvinfo : EIATTR_EXTERNS
	.align		4
        /*0024*/ 	.byte	0x04, 0x0f
        /*0026*/ 	.short	(.L_331 - .L_330)


	//   ....[0]....
	.align		4
.L_330:
        /*0028*/ 	.word	index@(__assertfail)


	//----- nvinfo : EIATTR_ANNOTATIONS
	.align		4
.L_331:
        /*002c*/ 	.byte	0x04, 0x55
        /*002e*/ 	.short	(.L_333 - .L_332)


	//   ....[0]....
.L_332:
        /*0030*/ 	.word	0x00000001
        /*0034*/ 	.byte	0x30, 0x09, 0x00, 0x00, 0x01, 0x00, 0x00, 0x00, 0x10, 0x14, 0x00, 0x00, 0x01, 0x00, 0x00, 0x00
        /* <DEDUP_REMOVED lines=9> */
        /*00d4*/ 	.byte	0x50, 0x05, 0x01, 0x00, 0x01, 0x00, 0x00, 0x00, 0x00, 0x0c, 0x01, 0x00


	//----- nvinfo : EIATTR_MERCURY_ISA_VERSION
	.align		4
.L_333:
        /*00e0*/ 	.byte	0x03, 0x5f
        /*00e2*/ 	.short	0x0101


	//----- nvinfo : EIATTR_INT_WARP_WIDE_INSTR_OFFSETS
	.align		4
        /*00e4*/ 	.byte	0x04, 0x31
        /*00e6*/ 	.short	(.L_335 - .L_334)


	//   ....[0]....
.L_334:
        /*00e8*/ 	.word	0x00000120


	//   ....[1]....
        /*00ec*/ 	.word	0x00000160


	//   ....[2]....
        /*00f0*/ 	.word	0x00000220


	//----- nvinfo : EIATTR_COOP_GROUP_MASK_REGIDS
	.align		4
.L_335:
        /*00f4*/ 	.byte	0x04, 0x29
        /*00f6*/ 	.short	(.L_337 - .L_336)


	//   ....[0]....
.L_336:
        /*00f8*/ 	.word	0xffffffff


	//   ....[1]....
        /*00fc*/ 	.word	0xffffffff


	//   ....[2]....
        /*0100*/ 	.word	0xffffffff


	//   ....[3]....
        /*0104*/ 	.word	0xffffffff


	//   ....[4]....
        /*0108*/ 	.word	0xffffffff


	//   ....[5]....
        /*010c*/ 	.word	0xffffffff


	//   ....[6]....
        /*0110*/ 	.word	0xffffffff


	//   ....[7]....
        /*0114*/ 	.word	0xffffffff


	//   ....[8]....
        /*0118*/ 	.word	0xffffffff


	//   ....[9]....
        /*011c*/ 	.word	0xffffffff


	//   ....[10]....
        /*0120*/ 	.word	0xffffffff


	//   ....[11]....
        /*0124*/ 	.word	0xffffffff


	//   ....[12]....
        /*0128*/ 	.word	0xffffffff


	//   ....[13]....
        /*012c*/ 	.word	0xffffffff


	//   ....[14]....
        /*0130*/ 	.word	0xffffffff


	//   ....[15]....
        /*0134*/ 	.word	0xffffffff


	//   ....[16]....
        /*0138*/ 	.word	0xffffffff


	//   ....[17]....
        /*013c*/ 	.word	0xffffffff


	//   ....[18]....
        /*0140*/ 	.word	0xffffffff


	//   ....[19]....
        /*0144*/ 	.word	0xffffffff


	//   ....[20]....
        /*0148*/ 	.word	0xffffffff


	//   ....[21]....
        /*014c*/ 	.word	0xffffffff


	//   ....[22]....
        /*0150*/ 	.word	0xffffffff


	//   ....[23]....
        /*0154*/ 	.word	0xffffffff


	//   ....[24]....
        /*0158*/ 	.word	0xffffffff


	//   ....[25]....
        /*015c*/ 	.word	0xffffffff


	//   ....[26]....
        /*0160*/ 	.word	0xffffffff


	//   ....[27]....
        /*0164*/ 	.word	0xffffffff


	//   ....[28]....
        /*0168*/ 	.word	0xffffffff


	//   ....[29]....
        /*016c*/ 	.word	0xffffffff


	//   ....[30]....
        /*0170*/ 	.word	0xffffffff


	//   ....[31]....
        /*0174*/ 	.word	0xffffffff


	//   ....[32]....
        /*0178*/ 	.word	0xffffffff


	//   ....[33]....
        /*017c*/ 	.word	0xffffffff


	//   ....[34]....
        /*0180*/ 	.word	0xffffffff


	//   ....[35]....
        /*0184*/ 	.word	0xffffffff


	//   ....[36]....
        /*0188*/ 	.word	0xffffffff


	//   ....[37]....
        /*018c*/ 	.word	0xffffffff


	//   ....[38]....
        /*0190*/ 	.word	0xffffffff


	//   ....[39]....
        /*0194*/ 	.word	0xffffffff


	//   ....[40]....
        /*0198*/ 	.word	0xffffffff


	//   ....[41]....
        /*019c*/ 	.word	0xffffffff


	//   ....[42]....
        /*01a0*/ 	.word	0xffffffff


	//   ....[43]....
        /*01a4*/ 	.word	0xffffffff


	//   ....[44]....
        /*01a8*/ 	.word	0xffffffff


	//   ....[45]....
        /*01ac*/ 	.word	0xffffffff


	//   ....[46]....
        /*01b0*/ 	.word	0xffffffff


	//   ....[47]....
        /*01b4*/ 	.word	0x0500000f


	//   ....[48]....
        /*01b8*/ 	.word	0x0500000f


	//   ....[49]....
        /*01bc*/ 	.word	0x0500000f


	//   ....[50]....
        /*01c0*/ 	.word	0x0500000f


	//   ....[51]....
        /*01c4*/ 	.word	0x0500000f


	//   ....[52]....
        /*01c8*/ 	.word	0x0500000f


	//   ....[53]....
        /*01cc*/ 	.word	0x0500000f


	//   ....[54]....
        /*01d0*/ 	.word	0x0500000f


	//   ....[55]....
        /*01d4*/ 	.word	0x0500000f


	//   ....[56]....
        /*01d8*/ 	.word	0x0500000f


	//   ....[57]....
        /*01dc*/ 	.word	0x0500000f


	//   ....[58]....
        /*01e0*/ 	.word	0x0500000f


	//   ....[59]....
        /*01e4*/ 	.word	0x0500000f


	//   ....[60]....
        /*01e8*/ 	.word	0x0500000f


	//   ....[61]....
        /*01ec*/ 	.word	0x0500000f


	//   ....[62]....
        /*01f0*/ 	.word	0x0500000f


	//   ....[63]....
        /*01f4*/ 	.word	0x0500000f


	//   ....[64]....
        /*01f8*/ 	.word	0x0500000f


	//----- nvinfo : EIATTR_COOP_GROUP_INSTR_OFFSETS
	.align		4
.L_337:
        /*01fc*/ 	.byte	0x04, 0x28
        /*01fe*/ 	.short	(.L_339 - .L_338)


	//   ....[0]....
.L_338:
        /*0200*/ 	.word	0x00000060


	//   ....[1]....
        /*0204*/ 	.word	0x00000130


	//   ....[2]....
        /*0208*/ 	.word	0x00000230


	//   ....[3]....
        /*020c*/ 	.word	0x000003a0


	//   ....[4]....
        /*0210*/ 	.word	0x00000500


	//   ....[5]....
        /*0214*/ 	.word	0x00000620


	//   ....[6]....
        /*0218*/ 	.word	0x00000780


	//   ....[7]....
        /*021c*/ 	.word	0x00001230


	//   ....[8]....
        /*0220*/ 	.word	0x00004020


	//   ....[9]....
        /*0224*/ 	.word	0x00004040


	//   ....[10]....
        /*0228*/ 	.word	0x00004410


	//   ....[11]....
        /*022c*/ 	.word	0x000044a0


	//   ....[12]....
        /*0230*/ 	.word	0x00007f80


	//   ....[13]....
        /*0234*/ 	.word	0x00007fb0


	//   ....[14]....
        /*0238*/ 	.word	0x00008410


	//   ....[15]....
        /*023c*/ 	.word	0x00008460


	//   ....[16]....
        /*0240*/ 	.word	0x000095b0


	//   ....[17]....
        /*0244*/ 	.word	0x000095d0


	//   ....[18]....
        /*0248*/ 	.word	0x00009660


	//   ....[19]....
        /*024c*/ 	.word	0x000096a0


	//   ....[20]....
        /*0250*/ 	.word	0x0000a890


	//   ....[21]....
        /*0254*/ 	.word	0x0000a8e0


	//   ....[22]....
        /*0258*/ 	.word	0x0000a920


	//   ....[23]....
        /*025c*/ 	.word	0x0000a950


	//   ....[24]....
        /*0260*/ 	.word	0x0000a990


	//   ....[25]....
        /*0264*/ 	.word	0x0000a9b0


	//   ....[26]....
        /*0268*/ 	.word	0x0000b630


	//   ....[27]....
        /*026c*/ 	.word	0x0000b640


	//   ....[28]....
        /*0270*/ 	.word	0x0000c670


	//   ....[29]....
        /*0274*/ 	.word	0x0000d080


	//   ....[30]....
        /*0278*/ 	.word	0x0000db00


	//   ....[31]....
        /*027c*/ 	.word	0x0000db10


	//   ....[32]....
        /*0280*/ 	.word	0x0000db20


	//   ....[33]....
        /*0284*/ 	.word	0x0000db40


	//   ....[34]....
        /*0288*/ 	.word	0x0000dc10


	//   ....[35]....
        /*028c*/ 	.word	0x0000dc30


	//   ....[36]....
        /*0290*/ 	.word	0x0000dcb0


	//   ....[37]....
        /*0294*/ 	.word	0x0000dcd0


	//   ....[38]....
        /*0298*/ 	.word	0x0000dd50


	//   ....[39]....
        /*029c*/ 	.word	0x0000dd70


	//   ....[40]....
        /*02a0*/ 	.word	0x0000ddf0


	//   ....[41]....
        /*02a4*/ 	.word	0x0000de10


	//   ....[42]....
        /*02a8*/ 	.word	0x0000de90


	//   ....[43]....
        /*02ac*/ 	.word	0x0000deb0


	//   ....[44]....
        /*02b0*/ 	.word	0x0000df30


	//   ....[45]....
        /*02b4*/ 	.word	0x0000df40


	//   ....[46]....
        /*02b8*/ 	.word	0x00010b90


	//   ....[47]....
        /*02bc*/ 	.word	0x00011050


	//   ....[48]....
        /*02c0*/ 	.word	0x000111d0


	//   ....[49]....
        /*02c4*/ 	.word	0x00011220


	//   ....[50]....
        /*02c8*/ 	.word	0x00011390


	//   ....[51]....
        /*02cc*/ 	.word	0x00011400


	//   ....[52]....
        /*02d0*/ 	.word	0x00011500


	//   ....[53]....
        /*02d4*/ 	.word	0x00011570


	//   ....[54]....
        /*02d8*/ 	.word	0x00011670


	//   ....[55]....
        /*02dc*/ 	.word	0x000116e0


	//   ....[56]....
        /*02e0*/ 	.word	0x000117e0


	//   ....[57]....
        /*02e4*/ 	.word	0x00011850


	//   ....[58]....
        /*02e8*/ 	.word	0x00011950


	//   ....[59]....
        /*02ec*/ 	.word	0x000119c0


	//   ....[60]....
        /*02f0*/ 	.word	0x00011ac0


	//   ....[61]....
        /*02f4*/ 	.word	0x00011b20


	//   ....[62]....
        /*02f8*/ 	.word	0x00011c10


	//   ....[63]....
        /*02fc*/ 	.word	0x00011c60


	//   ....[64]....
        /*0300*/ 	.word	0x00012060


	//----- nvinfo : EIATTR_REG_RECONFIG
	.align		4
.L_339:
        /*0304*/ 	.byte	0x01, 0x54
	.zero		2


	//----- nvinfo : EIATTR_SYSCALL_OFFSETS
	.align		4
        /*0308*/ 	.byte	0x04, 0x46
        /*030a*/ 	.short	(.L_341 - .L_340)


	//   ....[0]....
.L_340:
        /*030c*/ 	.word	0x00001400


	//   ....[1]....
        /*0310*/ 	.word	0x0000cd00


	//   ....[2]....
        /*0314*/ 	.word	0x0000ce40


	//   ....[3]....
        /*0318*/ 	.word	0x0000cf30


	//   ....[4]....
        /*031c*/ 	.word	0x0000d6e0


	//----- nvinfo : EIATTR_MBARRIER_INSTR_OFFSETS
	.align		4
.L_341:
        /*0320*/ 	.byte	0x04, 0x39
        /*0322*/ 	.short	(.L_343 - .L_342)


	//   ....[0]....
.L_342:
        /*0324*/ 	.word	0x00000250
        /*0328*/ 	.word	0x000000ff
        /*032c*/ 	.word	0x00038800
        /*0330*/ 	.short	0x0100
        /*0332*/ 	.byte	0x08
	.zero		1


	//   ....[1]....
        /*0334*/ 	.word	0x00000260
        /*0338*/ 	.word	0x000000ff
        /*033c*/ 	.word	0x00038820
        /*0340*/ 	.short	0x0100
        /*0342*/ 	.byte	0x08
	.zero		1


	//   ....[2]....
        /*0344*/ 	.word	0x00000350
        /*0348*/ 	.word	0x000000ff
        /*034c*/ 	.word	0x00038830
        /*0350*/ 	.short	0x0100
        /*0352*/ 	.byte	0x08
	.zero		1


	//   ....[3]....
        /*0354*/ 	.word	0x00000360
        /*0358*/ 	.word	0x000000ff
        /*035c*/ 	.word	0x00038840
        /*0360*/ 	.short	0x0100
        /*0362*/ 	.byte	0x08
	.zero		1


	//   ....[4]....
        /*0364*/ 	.word	0x00000370
        /*0368*/ 	.word	0x000000ff
        /*036c*/ 	.word	0x00038838
        /*0370*/ 	.short	0x0100
        /*0372*/ 	.byte	0x08
	.zero		1


	//   ....[5]....
        /*0374*/ 	.word	0x00000380
        /*0378*/ 	.word	0x000000ff
        /*037c*/ 	.word	0x00038848
        /*0380*/ 	.short	0x0100
        /*0382*/ 	.byte	0x08
	.zero		1


	//   ....[6]....
        /*0384*/ 	.word	0x000004b0
        /*0388*/ 	.word	0x000000ff
        /*038c*/ 	.word	0x00038850
        /*0390*/ 	.short	0x0100
        /*0392*/ 	.byte	0x08
	.zero		1


	//   ....[7]....
        /*0394*/ 	.word	0x000004c0
        /*0398*/ 	.word	0x000000ff
        /*039c*/ 	.word	0x00038860
        /*03a0*/ 	.short	0x0100
        /*03a2*/ 	.byte	0x08
	.zero		1


	//   ....[8]....
        /*03a4*/ 	.word	0x000004d0
        /*03a8*/ 	.word	0x000000ff
        /*03ac*/ 	.word	0x00038858
        /*03b0*/ 	.short	0x0100
        /*03b2*/ 	.byte	0x08
	.zero		1


	//   ....[9]....
        /*03b4*/ 	.word	0x000004e0
        /*03b8*/ 	.word	0x000000ff
        /*03bc*/ 	.word	0x00038868
        /*03c0*/ 	.short	0x0100
        /*03c2*/ 	.byte	0x08
	.zero		1


	//   ....[10]....
        /*03c4*/ 	.word	0x000005d0
        /*03c8*/ 	.word	0x000000ff
        /*03cc*/ 	.word	0x00038870
        /*03d0*/ 	.short	0x0100
        /*03d2*/ 	.byte	0x06
	.zero		1


	//   ....[11]....
        /*03d4*/ 	.word	0x000005e0
        /*03d8*/ 	.word	0x000000ff
        /*03dc*/ 	.word	0x00038880
        /*03e0*/ 	.short	0x0100
        /*03e2*/ 	.byte	0x06
	.zero		1


	//   ....[12]....
        /*03e4*/ 	.word	0x000005f0
        /*03e8*/ 	.word	0x000000ff
        /*03ec*/ 	.word	0x00038878
        /*03f0*/ 	.short	0x0100
        /*03f2*/ 	.byte	0x06
	.zero		1


	//   ....[13]....
        /*03f4*/ 	.word	0x00000600
        /*03f8*/ 	.word	0x000000ff
        /*03fc*/ 	.word	0x00038888
        /*0400*/ 	.short	0x0100
        /*0402*/ 	.byte	0x06
	.zero		1


	//   ....[14]....
        /*0404*/ 	.word	0x00000730
        /*0408*/ 	.word	0x000000ff
        /*040c*/ 	.word	0x00038890
        /*0410*/ 	.short	0x0100
        /*0412*/ 	.byte	0x08
	.zero		1


	//   ....[15]....
        /*0414*/ 	.word	0x00000740
        /*0418*/ 	.word	0x000000ff
        /*041c*/ 	.word	0x000388a0
        /*0420*/ 	.short	0x0100
        /*0422*/ 	.byte	0x08
	.zero		1


	//   ....[16]....
        /*0424*/ 	.word	0x00000750
        /*0428*/ 	.word	0x000000ff
        /*042c*/ 	.word	0x00038898
        /*0430*/ 	.short	0x0100
        /*0432*/ 	.byte	0x08
	.zero		1


	//   ....[17]....
        /*0434*/ 	.word	0x00000760
        /*0438*/ 	.word	0x000000ff
        /*043c*/ 	.word	0x000388a8
        /*0440*/ 	.short	0x0100
        /*0442*/ 	.byte	0x08
	.zero		1


	//   ....[18]....
        /*0444*/ 	.word	0x00000890
        /*0448*/ 	.word	0x000000ff
        /*044c*/ 	.word	0x000388b0
        /*0450*/ 	.short	0x0100
        /*0452*/ 	.byte	0x08
	.zero		1


	//   ....[19]....
        /*0454*/ 	.word	0x000008a0
        /*0458*/ 	.word	0x000000ff
        /*045c*/ 	.word	0x000388c0
        /*0460*/ 	.short	0x0100
        /*0462*/ 	.byte	0x08
	.zero		1


	//   ....[20]....
        /*0464*/ 	.word	0x000008b0
        /*0468*/ 	.word	0x000000ff
        /*046c*/ 	.word	0x000388b8
        /*0470*/ 	.short	0x0100
        /*0472*/ 	.byte	0x08
	.zero		1


	//   ....[21]....
        /*0474*/ 	.word	0x000008c0
        /*0478*/ 	.word	0x000000ff
        /*047c*/ 	.word	0x000388c8
        /*0480*/ 	.short	0x0100
        /*0482*/ 	.byte	0x08
	.zero		1


	//   ....[22]....
        /*0484*/ 	.word	0x00001440
        /*0488*/ 	.word	0x000000ff
        /*048c*/ 	.word	0x00038800
        /*0490*/ 	.short	0x010a
        /*0492*/ 	.byte	0x04
	.zero		1


	//   ....[23]....
        /*0494*/ 	.word	0x000014b0
        /*0498*/ 	.word	0x000000ff
        /*049c*/ 	.word	0x00038830
        /*04a0*/ 	.short	0x010a
        /*04a2*/ 	.byte	0x04
	.zero		1


	//   ....[24]....
        /*04a4*/ 	.word	0x00001540
        /*04a8*/ 	.word	0x000000ff
        /*04ac*/ 	.word	0x00038830
        /*04b0*/ 	.short	0x010a
        /*04b2*/ 	.byte	0x04
	.zero		1


	//   ....[25]....
        /*04b4*/ 	.word	0x000048e0
        /*04b8*/ 	.word	0x00000000
        /*04bc*/ 	.word	0x00000000
        /*04c0*/ 	.short	0x0101
        /*04c2*/ 	.byte	0x3f
	.zero		1


	//   ....[26]....
        /*04c4*/ 	.word	0x00005380
        /*04c8*/ 	.word	0x000000ff
        /*04cc*/ 	.word	0x00038830
        /*04d0*/ 	.short	0x010a
        /*04d2*/ 	.byte	0x06
	.zero		1


	//   ....[27]....
        /*04d4*/ 	.word	0x000053d0
        /*04d8*/ 	.word	0x000000ff
        /*04dc*/ 	.word	0x00038830
        /*04e0*/ 	.short	0x010a
        /*04e2*/ 	.byte	0x06
	.zero		1


	//   ....[28]....
        /*04e4*/ 	.word	0x00007cc0
        /*04e8*/ 	.word	0x000000ff
        /*04ec*/ 	.word	0x00038850
        /*04f0*/ 	.short	0x010a
        /*04f2*/ 	.byte	0x07
	.zero		1


	//   ....[29]....
        /*04f4*/ 	.word	0x00007d00
        /*04f8*/ 	.word	0x000000ff
        /*04fc*/ 	.word	0x00038850
        /*0500*/ 	.short	0x010a
        /*0502*/ 	.byte	0x07
	.zero		1


	//   ....[30]....
        /*0504*/ 	.word	0x00008940
        /*0508*/ 	.word	0x000000ab
        /*050c*/ 	.word	0x00000000
        /*0510*/ 	.short	0x0101
        /*0512*/ 	.byte	0x3f
	.zero		1


	//   ....[31]....
        /*0514*/ 	.word	0x00008980
        /*0518*/ 	.word	0x000000af
        /*051c*/ 	.word	0x00000000
        /*0520*/ 	.short	0x0101
        /*0522*/ 	.byte	0x3f
	.zero		1


	//   ....[32]....
        /*0524*/ 	.word	0x00009510
        /*0528*/ 	.word	0x0000000b
        /*052c*/ 	.word	0x00038850
        /*0530*/ 	.short	0x010a
        /*0532*/ 	.byte	0x3f
	.zero		1


	//   ....[33]....
        /*0534*/ 	.word	0x00009550
        /*0538*/ 	.word	0x0000000b
        /*053c*/ 	.word	0x00038850
        /*0540*/ 	.short	0x010a
        /*0542*/ 	.byte	0x3f
	.zero		1


	//   ....[34]....
        /*0544*/ 	.word	0x00009950
        /*0548*/ 	.word	0x0000000c
        /*054c*/ 	.word	0x00000000
        /*0550*/ 	.short	0x0101
        /*0552*/ 	.byte	0x3f
	.zero		1


	//   ....[35]....
        /*0554*/ 	.word	0x0000a9c0
        /*0558*/ 	.word	0x000000ff
        /*055c*/ 	.word	0x00000000
        /*0560*/ 	.short	0x0101
        /*0562*/ 	.byte	0x04
	.zero		1


	//   ....[36]....
        /*0564*/ 	.word	0x0000d290
        /*0568*/ 	.word	0x000000ff
        /*056c*/ 	.word	0x00038840
        /*0570*/ 	.short	0x010a
        /*0572*/ 	.byte	0x26
	.zero		1


	//   ....[37]....
        /*0574*/ 	.word	0x0000e0c0
        /*0578*/ 	.word	0x000000ff
        /*057c*/ 	.word	0x00038800
        /*0580*/ 	.short	0x0107
        /*0582*/ 	.byte	0x26
	.zero		1


	//   ....[38]....
        /*0584*/ 	.word	0x0000e130
        /*0588*/ 	.word	0x000000ff
        /*058c*/ 	.word	0x00038800
        /*0590*/ 	.short	0x0101
        /*0592*/ 	.byte	0x26
	.zero		1


	//   ....[39]....
        /*0594*/ 	.word	0x0000e150
        /*0598*/ 	.word	0x000000ff
        /*059c*/ 	.word	0x00038820
        /*05a0*/ 	.short	0x010a
        /*05a2*/ 	.byte	0x26
	.zero		1


	//   ....[40]....
        /*05a4*/ 	.word	0x0000e540
        /*05a8*/ 	.word	0x000000ff
        /*05ac*/ 	.word	0x00038848
        /*05b0*/ 	.short	0x010a
        /*05b2*/ 	.byte	0x26
	.zero		1


	//   ....[41]....
        /*05b4*/ 	.word	0x0000e9e0
        /*05b8*/ 	.word	0x000000ff
        /*05bc*/ 	.word	0x00038860
        /*05c0*/ 	.short	0x010a
        /*05c2*/ 	.byte	0x26
	.zero		1


	//   ....[42]....
        /*05c4*/ 	.word	0x0000f090
        /*05c8*/ 	.word	0x000000ff
        /*05cc*/ 	.word	0x00038840
        /*05d0*/ 	.short	0x010a
        /*05d2*/ 	.byte	0x26
	.zero		1


	//   ....[43]....
        /*05d4*/ 	.word	0x0000f530
        /*05d8*/ 	.word	0x000000ff
        /*05dc*/ 	.word	0x00038868
        /*05e0*/ 	.short	0x010a
        /*05e2*/ 	.byte	0x26
	.zero		1


	//   ....[44]....
        /*05e4*/ 	.word	0x0000fc30
        /*05e8*/ 	.word	0x000000ff
        /*05ec*/ 	.word	0x00038848
        /*05f0*/ 	.short	0x010a
        /*05f2*/ 	.byte	0x26
	.zero		1


	//   ....[45]....
        /*05f4*/ 	.word	0x000100b0
        /*05f8*/ 	.word	0x000000ff
        /*05fc*/ 	.word	0x00038860
        /*0600*/ 	.short	0x010a
        /*0602*/ 	.byte	0x26
	.zero		1


	//   ....[46]....
        /*0604*/ 	.word	0x000105f0
        /*0608*/ 	.word	0x00000003
        /*060c*/ 	.word	0x00038860
        /*0610*/ 	.short	0x010a
        /*0612*/ 	.byte	0x3f
	.zero		1


	//   ....[47]....
        /*0614*/ 	.word	0x00010b20
        /*0618*/ 	.word	0x00000002
        /*061c*/ 	.word	0x00038820
        /*0620*/ 	.short	0x010a
        /*0622*/ 	.byte	0x3f
	.zero		1


	//   ....[48]....
        /*0624*/ 	.word	0x00010ca0
        /*0628*/ 	.word	0x00000006
        /*062c*/ 	.word	0x00000000
        /*0630*/ 	.short	0x010a
        /*0632*/ 	.byte	0x3f
	.zero		1


	//   ....[49]....
        /*0634*/ 	.word	0x00010d10
        /*0638*/ 	.word	0x00000003
        /*063c*/ 	.word	0x00000000
        /*0640*/ 	.short	0x010a
        /*0642*/ 	.byte	0x3f
	.zero		1


	//   ....[50]....
        /*0644*/ 	.word	0x00010d70
        /*0648*/ 	.word	0x00000000
        /*064c*/ 	.word	0x00000000
        /*0650*/ 	.short	0x010a
        /*0652*/ 	.byte	0x3f
	.zero		1


	//   ....[51]....
        /*0654*/ 	.word	0x00010da0
        /*0658*/ 	.word	0x00000003
        /*065c*/ 	.word	0x00000000
        /*0660*/ 	.short	0x010a
        /*0662*/ 	.byte	0x3f
	.zero		1


	//   ....[52]....
        /*0664*/ 	.word	0x00010e20
        /*0668*/ 	.word	0x00000003
        /*066c*/ 	.word	0x00038800
        /*0670*/ 	.short	0x010a
        /*0672*/ 	.byte	0x3f
	.zero		1


	//   ....[53]....
        /*0674*/ 	.word	0x00010e90
        /*0678*/ 	.word	0x00000003
        /*067c*/ 	.word	0x00038830
        /*0680*/ 	.short	0x010a
        /*0682*/ 	.byte	0x3f
	.zero		1


	//   ....[54]....
        /*0684*/ 	.word	0x00010f00
        /*0688*/ 	.word	0x00000007
        /*068c*/ 	.word	0x00038830
        /*0690*/ 	.short	0x010a
        /*0692*/ 	.byte	0x3f
	.zero		1


	//   ....[55]....
        /*0694*/ 	.word	0x00010f60
        /*0698*/ 	.word	0x00000003
        /*069c*/ 	.word	0x00038850
        /*06a0*/ 	.short	0x010a
        /*06a2*/ 	.byte	0x3f
	.zero		1


	//   ....[56]....
        /*06a4*/ 	.word	0x00010fb0
        /*06a8*/ 	.word	0x0000000b
        /*06ac*/ 	.word	0x00038850
        /*06b0*/ 	.short	0x010a
        /*06b2*/ 	.byte	0x3f
	.zero		1


	//   ....[57]....
        /*06b4*/ 	.word	0x00011110
        /*06b8*/ 	.word	0x00000003
        /*06bc*/ 	.word	0x00038840
        /*06c0*/ 	.short	0x010a
        /*06c2*/ 	.byte	0x3f
	.zero		1


	//   ....[58]....
        /*06c4*/ 	.word	0x00011ca0
        /*06c8*/ 	.word	0x00000003
        /*06cc*/ 	.word	0x00038820
        /*06d0*/ 	.short	0x010a
        /*06d2*/ 	.byte	0x3f
	.zero		1


	//   ....[59]....
        /*06d4*/ 	.word	0x00011d00
        /*06d8*/ 	.word	0x00000003
        /*06dc*/ 	.word	0x00038848
        /*06e0*/ 	.short	0x010a
        /*06e2*/ 	.byte	0x3f
	.zero		1


	//   ....[60]....
        /*06e4*/ 	.word	0x00011d60
        /*06e8*/ 	.word	0x00000003
        /*06ec*/ 	.word	0x00038860
        /*06f0*/ 	.short	0x010a
        /*06f2*/ 	.byte	0x3f
	.zero		1


	//   ....[61]....
        /*06f4*/ 	.word	0x00011dc0
        /*06f8*/ 	.word	0x00000003
        /*06fc*/ 	.word	0x00038840
        /*0700*/ 	.short	0x010a
        /*0702*/ 	.byte	0x3f
	.zero		1


	//   ....[62]....
        /*0704*/ 	.word	0x00011e20
        /*0708*/ 	.word	0x00000003
        /*070c*/ 	.word	0x00038868
        /*0710*/ 	.short	0x010a
        /*0712*/ 	.byte	0x3f
	.zero		1


	//   ....[63]....
        /*0714*/ 	.word	0x00011e80
        /*0718*/ 	.word	0x00000003
        /*071c*/ 	.word	0x00038848
        /*0720*/ 	.short	0x010a
        /*0722*/ 	.byte	0x3f
	.zero		1


	//   ....[64]....
        /*0724*/ 	.word	0x00011ee0
        /*0728*/ 	.word	0x00000003
        /*072c*/ 	.word	0x00038860
        /*0730*/ 	.short	0x010a
        /*0732*/ 	.byte	0x3f
	.zero		1


	//   ....[65]....
        /*0734*/ 	.word	0x00011f30
        /*0738*/ 	.word	0x00000003
        /*073c*/ 	.word	0x00038860
        /*0740*/ 	.short	0x010a
        /*0742*/ 	.byte	0x3f
	.zero		1


	//   ....[66]....
        /*0744*/ 	.word	0x00011f80
        /*0748*/ 	.word	0x00000002
        /*074c*/ 	.word	0x00038820
        /*0750*/ 	.short	0x010a
        /*0752*/ 	.byte	0x3f
	.zero		1


	//   ....[67]....
        /*0754*/ 	.word	0x00012120
        /*0758*/ 	.word	0x00000006
        /*075c*/ 	.word	0x00000000
        /*0760*/ 	.short	0x010a
        /*0762*/ 	.byte	0x3f
	.zero		1


	//   ....[68]....
        /*0764*/ 	.word	0x00012170
        /*0768*/ 	.word	0x00000003
        /*076c*/ 	.word	0x00000000
        /*0770*/ 	.short	0x010a
        /*0772*/ 	.byte	0x3f
	.zero		1


	//   ....[69]....
        /*0774*/ 	.word	0x000121c0
        /*0778*/ 	.word	0x00000000
        /*077c*/ 	.word	0x00000000
        /*0780*/ 	.short	0x010a
        /*0782*/ 	.byte	0x3f
	.zero		1


	//----- nvinfo : EIATTR_NUM_MBARRIERS
	.align		4
.L_343:
        /*0784*/ 	.byte	0x03, 0x38
        /*0786*/ 	.short	0x0016


	//----- nvinfo : EIATTR_EXIT_INSTR_OFFSETS
	.align		4
        /*0788*/ 	.byte	0x04, 0x1c
        /*078a*/ 	.short	(.L_345 - .L_344)


	//   ....[0]....
.L_344:
        /*078c*/ 	.word	0x00010df0


	//----- nvinfo : EIATTR_MAX_THREADS
	.align		4
.L_345:
        /*0790*/ 	.byte	0x04, 0x05
        /*0792*/ 	.short	(.L_347 - .L_346)
.L_346:
        /*0794*/ 	.word	0x00000180
        /*0798*/ 	.word	0x00000001
        /*079c*/ 	.word	0x00000001


	//----- nvinfo : EIATTR_CRS_STACK_SIZE
	.align		4
.L_347:
        /*07a0*/ 	.byte	0x04, 0x1e
        /*07a2*/ 	.short	(.L_349 - .L_348)
.L_348:
        /*07a4*/ 	.word	0x00000000


	//----- nvinfo : EIATTR_CBANK_PARAM_SIZE
	.align		4
.L_349:
        /*07a8*/ 	.byte	0x03, 0x19
        /*07aa*/ 	.short	0x0a70


	//----- nvinfo : EIATTR_PARAM_CBANK
	.align		4
        /*07ac*/ 	.byte	0x04, 0x0a
        /*07ae*/ 	.short	(.L_351 - .L_350)
	.align		4
.L_350:
        /*07b0*/ 	.word	index@(.nv.constant0._ZN7cutlass13device_kernelIN5flash11enable_sm90INS1_16FlashAttnFwdSm90INS1_25CollectiveMainloopFwdSm90ILi2EN4cute5tupleIJNS5_1CILi1EEES8_S8_EEENS6_IJNS7_ILi128EEENS7_ILi80EEENS7_ILi256EEEEEELi256ENS_10bfloat16_tEfNS_4arch4Sm90ELb0ELb0ELb0ELb0ELb0ELb0ELb0ELb1ELb1ELb1ELb1ELb0EEENS1_21CollectiveEpilogueFwdINS6_IJSA_SC_SB_EEES9_SE_SG_Li256ELb0ELb1ELb1ELb0EEENS1_19SingleTileSchedulerILb0ELb1ELb1ELi128EEEEEEEEEvNT_6ParamsE)
        /*07b4*/ 	.short	0x0210
        /*07b6*/ 	.short	0x0a70


	//----- nvinfo : EIATTR_SW_WAR
	.align		4
.L_351:
        /*07b8*/ 	.byte	0x04, 0x36
        /*07ba*/ 	.short	(.L_353 - .L_352)
.L_352:
        /*07bc*/ 	.word	0x00000008
.L_353:


//--------------------- .nv.info._ZN7cutlass13device_kernelIN5flash11enable_sm90INS1_16FlashAttnFwdSm90INS1_25CollectiveMainloopFwdSm90ILi2EN4cute5tupleIJNS5_1CILi1EEES8_S8_EEENS6_IJNS7_ILi128EEENS7_ILi80EEENS7_ILi256EEEEEELi256ENS_10bfloat16_tEfNS_4arch4Sm90ELb0ELb0ELb0ELb1ELb0ELb0ELb0ELb1ELb1ELb1ELb1ELb0EEENS1_21CollectiveEpilogueFwdINS6_IJSA_SC_SB_EEES9_SE_SG_Li256ELb1ELb1ELb1ELb0EEENS1_36VarlenDynamicPersistentTileSchedulerILi128ELi80ELi256ELi128ELb1ELb1ELb1ELb0ELb1ELb1EEEEEEEEEvNT_6ParamsE --------------------------
	.section	.nv.info._ZN7cutlass13device_kernelIN5flash11enable_sm90INS1_16FlashAttnFwdSm90INS1_25CollectiveMainloopFwdSm90ILi2EN4cute5tupleIJNS5_1CILi1EEES8_S8_EEENS6_IJNS7_ILi128EEENS7_ILi80EEENS7_ILi256EEEEEELi256ENS_10bfloat16_tEfNS_4arch4Sm90ELb0ELb0ELb0ELb1ELb0ELb0ELb0ELb1ELb1ELb1ELb1ELb0EEENS1_21CollectiveEpilogueFwdINS6_IJSA_SC_SB_EEES9_SE_SG_Li256ELb1ELb1ELb1ELb0EEENS1_36VarlenDynamicPersistentTileSchedulerILi128ELi80ELi256ELi128ELb1ELb1ELb1ELb0ELb1ELb1EEEEEEEEEvNT_6ParamsE,"",@"SHT_CUDA_INFO"
	.sectionflags	@""
	.align	4


	//----- nvinfo : EIATTR_CUDA_API_VERSION
	.align		4
        /*0000*/ 	.byte	0x04, 0x37
        /*0002*/ 	.short	(.L_355 - .L_354)
.L_354:
        /*0004*/ 	.word	0x00000082


	//----- nvinfo : EIATTR_KPARAM_INFO
	.align		4
.L_355:
        /*0008*/ 	.byte	0x04, 0x17
        /*000a*/ 	.short	(.L_357 - .L_356)
.L_356:
        /*000c*/ 	.word	0x00000000
        /*0010*/ 	.short	0x0000
        /*0012*/ 	.short	0x0070
        /*0014*/ 	.byte	0x00, 0xf0, 0x01, 0x2a


	//----- nvinfo : EIATTR_SPARSE_MMA_MASK
	.align		4
.L_357:
        /*0018*/ 	.byte	0x03, 0x50
        /*001a*/ 	.short	0x0000


	//----- nvinfo : EIATTR_MAXREG_COUNT
	.align		4
        /*001c*/ 	.byte	0x03, 0x1b
        /*001e*/ 	.short	0x00a8


	//----- nvinfo : EIATTR_NUM_BARRIERS
	.align		4
        /*0020*/ 	.byte	0x02, 0x4c
        /*0022*/ 	.byte	0x09
	.zero		1


	//----- nvinfo : EIATTR_EXTERNS
	.align		4
        /*0024*/ 	.byte	0x04, 0x0f
        /*0026*/ 	.short	(.L_359 - .L_358)


	//   ....[0]....
	.align		4
.L_358:
        /*0028*/ 	.word	index@(__assertfail)


	//----- nvinfo : EIATTR_ANNOTATIONS
	.align		4
.L_359:
        /*002c*/ 	.byte	0x04, 0x55
        /*002e*/ 	.short	(.L_361 - .L_360)


	//   ....[0]....
.L_360:
        /* <DEDUP_REMOVED lines=81> */


	//----- nvinfo : EIATTR_MERCURY_ISA_VERSION
	.align		4
.L_361:
        /*0530*/ 	.byte	0x03, 0x5f
        /*0532*/ 	.short	0x0101


	//----- nvinfo : EIATTR_UNUSED_LOAD_BYTE_OFFSET
	.align		4
        /*0534*/ 	.byte	0x04, 0x44
        /*0536*/ 	.short	(.L_363 - .L_362)


	//   ....[0]....
.L_362:
        /*0538*/ 	.word	0x00000a10
        /*053c*/ 	.word	0x0000fff0


	//   ....[1]....
        /*0540*/ 	.word	0x0000aea0
        /*0544*/ 	.word	0x0000fff0


	//----- nvinfo : EIATTR_INT_WARP_WIDE_INSTR_OFFSETS
	.align		4
.L_363:
        /*0548*/ 	.byte	0x04, 0x31
        /*054a*/ 	.short	(.L_365 - .L_364)


	//   ....[0]....
.L_364:
        /*054c*/ 	.word	0x00000130


	//   ....[1]....
        /*0550*/ 	.word	0x00000170


	//   ....[2]....
        /*0554*/ 	.word	0x000001e0


	//   ....[3]....
        /*0558*/ 	.word	0x00008960


	//   ....[4]....
        /*055c*/ 	.word	0x00011160


	//   ....[5]....
        /*0560*/ 	.word	0x00011200


	//   ....[6]....
        /*0564*/ 	.word	0x00015650


	//   ....[7]....
        /*0568*/ 	.word	0x000156c0


	//----- nvinfo : EIATTR_COOP_GROUP_MASK_REGIDS
	.align		4
.L_365:
        /*056c*/ 	.byte	0x04, 0x29
        /*056e*/ 	.short	(.L_367 - .L_366)


	//   ....[0]....
.L_366:
        /*0570*/ 	.word	0xffffffff


	//   ....[1]....
        /*0574*/ 	.word	0xffffffff


	//   ....[2]....
        /*0578*/ 	.word	0xffffffff


	//   ....[3]....
        /*057c*/ 	.word	0xffffffff


	//   ....[4]....
        /*0580*/ 	.word	0xffffffff


	//   ....[5]....
        /*0584*/ 	.word	0xffffffff


	//   ....[6]....
        /*0588*/ 	.word	0xffffffff


	//   ....[7]....
        /*058c*/ 	.word	0xffffffff


	//   ....[8]....
        /*0590*/ 	.word	0xffffffff


	//   ....[9]....
        /*0594*/ 	.word	0xffffffff


	//   ....[10]....
        /*0598*/ 	.word	0xffffffff


	//   ....[11]....
        /*059c*/ 	.word	0xffffffff


	//   ....[12]....
        /*05a0*/ 	.word	0xffffffff


	//   ....[13]....
        /*05a4*/ 	.word	0xffffffff


	//   ....[14]....
        /*05a8*/ 	.word	0xffffffff


	//   ....[15]....
        /*05ac*/ 	.word	0xffffffff


	//   ....[16]....
        /*05b0*/ 	.word	0xffffffff


	//   ....[17]....
        /*05b4*/ 	.word	0xffffffff


	//   ....[18]....
        /*05b8*/ 	.word	0xffffffff


	//   ....[19]....
        /*05bc*/ 	.word	0xffffffff


	//   ....[20]....
        /*05c0*/ 	.word	0xffffffff


	//   ....[21]....
        /*05c4*/ 	.word	0xffffffff


	//   ....[22]....
        /*05c8*/ 	.word	0xffffffff


	//   ....[23]....
        /*05cc*/ 	.word	0xffffffff


	//   ....[24]....
        /*05d0*/ 	.word	0xffffffff


	//   ....[25]....
        /*05d4*/ 	.word	0xffffffff


	//   ....[26]....
        /*05d8*/ 	.word	0xffffffff


	//   ....[27]....
        /*05dc*/ 	.word	0xffffffff


	//   ....[28]....
        /*05e0*/ 	.word	0xffffffff


	//   ....[29]....
        /*05e4*/ 	.word	0xffffffff


	//   ....[30]....
        /*05e8*/ 	.word	0xffffffff


	//   ....[31]....
        /*05ec*/ 	.word	0xffffffff


	//   ....[32]....
        /*05f0*/ 	.word	0xffffffff


	//   ....[33]....
        /*05f4*/ 	.word	0xffffffff


	//   ....[34]....
        /*05f8*/ 	.word	0xffffffff


	//   ....[35]....
        /*05fc*/ 	.word	0xffffffff


	//   ....[36]....
        /*0600*/ 	.word	0xffffffff


	//   ....[37]....
        /*0604*/ 	.word	0xffffffff


	//   ....[38]....
        /*0608*/ 	.word	0xffffffff


	//   ....[39]....
        /*060c*/ 	.word	0xffffffff


	//   ....[40]....
        /*0610*/ 	.word	0xffffffff


	//   ....[41]....
        /*0614*/ 	.word	0xffffffff


	//   ....[42]....
        /*0618*/ 	.word	0xffffffff


	//   ....[43]....
        /*061c*/ 	.word	0xffffffff


	//   ....[44]....
        /*0620*/ 	.word	0xffffffff


	//   ....[45]....
        /*0624*/ 	.word	0xffffffff


	//   ....[46]....
        /*0628*/ 	.word	0xffffffff


	//   ....[47]....
        /*062c*/ 	.word	0xffffffff


	//   ....[48]....
        /*0630*/ 	.word	0xffffffff


	//   ....[49]....
        /*0634*/ 	.word	0xffffffff


	//   ....[50]....
        /*0638*/ 	.word	0xffffffff


	//   ....[51]....
        /*063c*/ 	.word	0xffffffff


	//   ....[52]....
        /*0640*/ 	.word	0xffffffff


	//   ....[53]....
        /*0644*/ 	.word	0xffffffff


	//   ....[54]....
        /*0648*/ 	.word	0xffffffff


	//   ....[55]....
        /*064c*/ 	.word	0xffffffff


	//   ....[56]....
        /*0650*/ 	.word	0xffffffff


	//   ....[57]....
        /*0654*/ 	.word	0xffffffff


	//   ....[58]....
        /*0658*/ 	.word	0xffffffff


	//   ....[59]....
        /*065c*/ 	.word	0xffffffff


	//   ....[60]....
        /*0660*/ 	.word	0xffffffff


	//   ....[61]....
        /*0664*/ 	.word	0xffffffff


	//   ....[62]....
        /*0668*/ 	.word	0xffffffff


	//   ....[63]....
        /*066c*/ 	.word	0xffffffff


	//   ....[64]....
        /*0670*/ 	.word	0xffffffff


	//   ....[65]....
        /*0674*/ 	.word	0xffffffff


	//   ....[66]....
        /*0678*/ 	.word	0xffffffff


	//   ....[67]....
        /*067c*/ 	.word	0xffffffff


	//   ....[68]....
        /*0680*/ 	.word	0xffffffff


	//   ....[69]....
        /*0684*/ 	.word	0xffffffff


	//   ....[70]....
        /*0688*/ 	.word	0xffffffff


	//   ....[71]....
        /*068c*/ 	.word	0xffffffff


	//   ....[72]....
        /*0690*/ 	.word	0xffffffff


	//   ....[73]....
        /*0694*/ 	.word	0xffffffff


	//   ....[74]....
        /*0698*/ 	.word	0xffffffff


	//   ....[75]....
        /*069c*/ 	.word	0xffffffff


	//   ....[76]....
        /*06a0*/ 	.word	0xffffffff


	//   ....[77]....
        /*06a4*/ 	.word	0xffffffff


	//   ....[78]....
        /*06a8*/ 	.word	0xffffffff


	//   ....[79]....
        /*06ac*/ 	.word	0xffffffff


	//   ....[80]....
        /*06b0*/ 	.word	0xffffffff


	//   ....[81]....
        /*06b4*/ 	.word	0xffffffff


	//   ....[82]....
        /*06b8*/ 	.word	0xffffffff


	//   ....[83]....
        /*06bc*/ 	.word	0xffffffff


	//   ....[84]....
        /*06c0*/ 	.word	0xffffffff


	//   ....[85]....
        /*06c4*/ 	.word	0xffffffff


	//   ....[86]....
        /*06c8*/ 	.word	0xffffffff


	//   ....[87]....
        /*06cc*/ 	.word	0xffffffff


	//   ....[88]....
        /*06d0*/ 	.word	0xffffffff


	//   ....[89]....
        /*06d4*/ 	.word	0xffffffff


	//   ....[90]....
        /*06d8*/ 	.word	0xffffffff


	//   ....[91]....
        /*06dc*/ 	.word	0xffffffff


	//   ....[92]....
        /*06e0*/ 	.word	0xffffffff


	//   ....[93]....
        /*06e4*/ 	.word	0xffffffff


	//   ....[94]....
        /*06e8*/ 	.word	0xffffffff


	//   ....[95]....
        /*06ec*/ 	.word	0xffffffff


	//   ....[96]....
        /*06f0*/ 	.word	0xffffffff


	//   ....[97]....
        /*06f4*/ 	.word	0x0500000f


	//   ....[98]....
        /*06f8*/ 	.word	0x0500000f


	//   ....[99]....
        /*06fc*/ 	.word	0x0500000f


	//   ....[100]....
        /*0700*/ 	.word	0x0500000f


	//   ....[101]....
        /*0704*/ 	.word	0x0500000f


	//   ....[102]....
        /*0708*/ 	.word	0x0500000f


	//   ....[103]....
        /*070c*/ 	.word	0x0500000f


	//   ....[104]....
        /*0710*/ 	.word	0x0500000f


	//   ....[105]....
        /*0714*/ 	.word	0x0500000f


	//   ....[106]....
        /*0718*/ 	.word	0x0500000f


	//   ....[107]....
        /*071c*/ 	.word	0x0500000f


	//   ....[108]....
        /*0720*/ 	.word	0x0500000f


	//   ....[109]....
        /*0724*/ 	.word	0x0500000f


	//   ....[110]....
        /*0728*/ 	.word	0x0500000f


	//   ....[111]....
        /*072c*/ 	.word	0x0500000f


	//   ....[112]....
        /*0730*/ 	.word	0x0500000f


	//   ....[113]....
        /*0734*/ 	.word	0x0500000f


	//   ....[114]....
        /*0738*/ 	.word	0x0500000f


	//   ....[115]....
        /*073c*/ 	.word	0x0500000f


	//   ....[116]....
        /*0740*/ 	.word	0x0500000f


	//   ....[117]....
        /*0744*/ 	.word	0x0500000f


	//   ....[118]....
        /*0748*/ 	.word	0x0500000f


	//   ....[119]....
        /*074c*/ 	.word	0x0500000f


	//   ....[120]....
        /*0750*/ 	.word	0x0500000f


	//   ....[121]....
        /*0754*/ 	.word	0x0500000f


	//   ....[122]....
        /*0758*/ 	.word	0x0500000f


	//   ....[123]....
        /*075c*/ 	.word	0x0500000f


	//   ....[124]....
        /*0760*/ 	.word	0x0500000f


	//   ....[125]....
        /*0764*/ 	.word	0x0500000f


	//   ....[126]....
        /*0768*/ 	.word	0x0500000f


	//   ....[127]....
        /*076c*/ 	.word	0x0500000f


	//   ....[128]....
        /*0770*/ 	.word	0x0500000f


	//   ....[129]....
        /*0774*/ 	.word	0x0500000f


	//   ....[130]....
        /*0778*/ 	.word	0x0500000f


	//   ....[131]....
        /*077c*/ 	.word	0x0500000f


	//   ....[132]....
        /*0780*/ 	.word	0x0500000f


	//----- nvinfo : EIATTR_COOP_GROUP_INSTR_OFFSETS
	.align		4
.L_367:
        /*0784*/ 	.byte	0x04, 0x28
        /*0786*/ 	.short	(.L_369 - .L_368)


	//   ....[0]....
.L_368:
        /*0788*/ 	.word	0x00000060


	//   ....[1]....
        /*078c*/ 	.word	0x00000140


	//   ....[2]....
        /*0790*/ 	.word	0x00000190


	//   ....[3]....
        /*0794*/ 	.word	0x000003c0


	//   ....[4]....
        /*0798*/ 	.word	0x00000520


	//   ....[5]....
        /*079c*/ 	.word	0x00000640


	//   ....[6]....
        /*07a0*/ 	.word	0x000007a0


	//   ....[7]....
        /*07a4*/ 	.word	0x00001df0


	//   ....[8]....
        /*07a8*/ 	.word	0x00004ca0


	//   ....[9]....
        /*07ac*/ 	.word	0x00004ce0


	//   ....[10]....
        /*07b0*/ 	.word	0x00005080


	//   ....[11]....
        /*07b4*/ 	.word	0x00005100


	//   ....[12]....
        /*07b8*/ 	.word	0x00008b60


	//   ....[13]....
        /*07bc*/ 	.word	0x00008b90


	//   ....[14]....
        /*07c0*/ 	.word	0x00008ea0


	//   ....[15]....
        /*07c4*/ 	.word	0x00009000


	//   ....[16]....
        /*07c8*/ 	.word	0x0000a1b0


	//   ....[17]....
        /*07cc*/ 	.word	0x0000a240


	//   ....[18]....
        /*07d0*/ 	.word	0x0000a490


	//   ....[19]....
        /*07d4*/ 	.word	0x0000a4a0


	//   ....[20]....
        /*07d8*/ 	.word	0x0000c0c0


	//   ....[21]....
        /*07dc*/ 	.word	0x0000c0e0


	//   ....[22]....
        /*07e0*/ 	.word	0x0000c0f0


	//   ....[23]....
        /*07e4*/ 	.word	0x0000c110


	//   ....[24]....
        /*07e8*/ 	.word	0x0000cc20


	//   ....[25]....
        /*07ec*/ 	.word	0x0000cc50


	//   ....[26]....
        /*07f0*/ 	.word	0x0000cdf0


	//   ....[27]....
        /*07f4*/ 	.word	0x0000ce10


	//   ....[28]....
        /*07f8*/ 	.word	0x0000cf60


	//   ....[29]....
        /*07fc*/ 	.word	0x0000cf80


	//   ....[30]....
        /*0800*/ 	.word	0x0000d0e0


	//   ....[31]....
        /*0804*/ 	.word	0x0000d100


	//   ....[32]....
        /*0808*/ 	.word	0x0000d6d0


	//   ....[33]....
        /*080c*/ 	.word	0x0000d700


	//   ....[34]....
        /*0810*/ 	.word	0x0000e060


	//   ....[35]....
        /*0814*/ 	.word	0x0000e070


	//   ....[36]....
        /*0818*/ 	.word	0x0000f430


	//   ....[37]....
        /*081c*/ 	.word	0x0000f460


	//   ....[38]....
        /*0820*/ 	.word	0x0000f5e0


	//   ....[39]....
        /*0824*/ 	.word	0x0000f600


	//   ....[40]....
        /*0828*/ 	.word	0x0000f750


	//   ....[41]....
        /*082c*/ 	.word	0x0000f770


	//   ....[42]....
        /*0830*/ 	.word	0x0000f8d0


	//   ....[43]....
        /*0834*/ 	.word	0x0000f8f0


	//   ....[44]....
        /*0838*/ 	.word	0x0000fad0


	//   ....[45]....
        /*083c*/ 	.word	0x0000fd00


	//   ....[46]....
        /*0840*/ 	.word	0x0000fd30


	//   ....[47]....
        /*0844*/ 	.word	0x0000fd60


	//   ....[48]....
        /*0848*/ 	.word	0x0000fd90


	//   ....[49]....
        /*084c*/ 	.word	0x0000fdc0


	//   ....[50]....
        /*0850*/ 	.word	0x0000fdf0


	//   ....[51]....
        /*0854*/ 	.word	0x0000ffa0


	//   ....[52]....
        /*0858*/ 	.word	0x0000ffd0


	//   ....[53]....
        /*085c*/ 	.word	0x00010000


	//   ....[54]....
        /*0860*/ 	.word	0x00010030


	//   ....[55]....
        /*0864*/ 	.word	0x00010060


	//   ....[56]....
        /*0868*/ 	.word	0x00010090


	//   ....[57]....
        /*086c*/ 	.word	0x00010120


	//   ....[58]....
        /*0870*/ 	.word	0x00010150


	//   ....[59]....
        /*0874*/ 	.word	0x00010160


	//   ....[60]....
        /*0878*/ 	.word	0x00010210


	//   ....[61]....
        /*087c*/ 	.word	0x00011760


	//   ....[62]....
        /*0880*/ 	.word	0x000123a0


	//   ....[63]....
        /*0884*/ 	.word	0x000123f0


	//   ....[64]....
        /*0888*/ 	.word	0x000124c0


	//   ....[65]....
        /*088c*/ 	.word	0x000124d0


	//   ....[66]....
        /*0890*/ 	.word	0x00012580


	//   ....[67]....
        /*0894*/ 	.word	0x00012590


	//   ....[68]....
        /*0898*/ 	.word	0x00012640


	//   ....[69]....
        /*089c*/ 	.word	0x00012650


	//   ....[70]....
        /*08a0*/ 	.word	0x00012700


	//   ....[71]....
        /*08a4*/ 	.word	0x00012710


	//   ....[72]....
        /*08a8*/ 	.word	0x000127c0


	//   ....[73]....
        /*08ac*/ 	.word	0x000127d0


	//   ....[74]....
        /*08b0*/ 	.word	0x00012880


	//   ....[75]....
        /*08b4*/ 	.word	0x00012890


	//   ....[76]....
        /*08b8*/ 	.word	0x000128e0


	//   ....[77]....
        /*08bc*/ 	.word	0x00012930


	//   ....[78]....
        /*08c0*/ 	.word	0x00015f90


	//   ....[79]....
        /*08c4*/ 	.word	0x00015fc0


	//   ....[80]....
        /*08c8*/ 	.word	0x00016020


	//   ....[81]....
        /*08cc*/ 	.word	0x00016050


	//   ....[82]....
        /*08d0*/ 	.word	0x00016080


	//   ....[83]....
        /*08d4*/ 	.word	0x000160b0


	//   ....[84]....
        /*08d8*/ 	.word	0x000160e0


	//   ....[85]....
        /*08dc*/ 	.word	0x00016110


	//   ....[86]....
        /*08e0*/ 	.word	0x000162e0


	//   ....[87]....
        /*08e4*/ 	.word	0x00016310


	//   ....[88]....
        /*08e8*/ 	.word	0x00016340


	//   ....[89]....
        /*08ec*/ 	.word	0x00016370


	//   ....[90]....
        /*08f0*/ 	.word	0x000163a0


	//   ....[91]....
        /*08f4*/ 	.word	0x000163d0


	//   ....[92]....
        /*08f8*/ 	.word	0x00016490


	//   ....[93]....
        /*08fc*/ 	.word	0x000164b0


	//   ....[94]....
        /*0900*/ 	.word	0x000164c0


	//   ....[95]....
        /*0904*/ 	.word	0x00016520


	//   ....[96]....
        /*0908*/ 	.word	0x00016c40


	//   ....[97]....
        /*090c*/ 	.word	0x00017120


	//   ....[98]....
        /*0910*/ 	.word	0x00017300


	//   ....[99]....
        /*0914*/ 	.word	0x00017350


	//   ....[100]....
        /*0918*/ 	.word	0x00017490


	//   ....[101]....
        /*091c*/ 	.word	0x000174e0


	//   ....[102]....
        /*0920*/ 	.word	0x00017620


	//   ....[103]....
        /*0924*/ 	.word	0x00017670


	//   ....[104]....
        /*0928*/ 	.word	0x000177b0


	//   ....[105]....
        /*092c*/ 	.word	0x00017800


	//   ....[106]....
        /*0930*/ 	.word	0x00017940


	//   ....[107]....
        /*0934*/ 	.word	0x00017990


	//   ....[108]....
        /*0938*/ 	.word	0x00017ad0


	//   ....[109]....
        /*093c*/ 	.word	0x00017b20


	//   ....[110]....
        /*0940*/ 	.word	0x00017c40


	//   ....[111]....
        /*0944*/ 	.word	0x00017cb0


	//   ....[112]....
        /*0948*/ 	.word	0x00017dd0


	//   ....[113]....
        /*094c*/ 	.word	0x00017e20


	//   ....[114]....
        /*0950*/ 	.word	0x00018150


	//   ....[115]....
        /*0954*/ 	.word	0x000181f0


	//   ....[116]....
        /*0958*/ 	.word	0x000183a0


	//   ....[117]....
        /*095c*/ 	.word	0x00018420


	//   ....[118]....
        /*0960*/ 	.word	0x000184a0


	//   ....[119]....
        /*0964*/ 	.word	0x00018520


	//   ....[120]....
        /*0968*/ 	.word	0x000185a0


	//   ....[121]....
        /*096c*/ 	.word	0x00018630


	//   ....[122]....
        /*0970*/ 	.word	0x000186d0


	//   ....[123]....
        /*0974*/ 	.word	0x00018780


	//   ....[124]....
        /*0978*/ 	.word	0x00018800


	//   ....[125]....
        /*097c*/ 	.word	0x00018880


	//   ....[126]....
        /*0980*/ 	.word	0x00018900


	//   ....[127]....
        /*0984*/ 	.word	0x00018990


	//   ....[128]....
        /*0988*/ 	.word	0x00018a10


	//   ....[129]....
        /*098c*/ 	.word	0x00018ab0


	//   ....[130]....
        /*0990*/ 	.word	0x00018b00


	//   ....[131]....
        /*0994*/ 	.word	0x00018b90


	//   ....[132]....
        /*0998*/ 	.word	0x00018cc0


	//----- nvinfo : EIATTR_REG_RECONFIG
	.align		4
.L_369:
        /*099c*/ 	.byte	0x01, 0x54
	.zero		2


	//----- nvinfo : EIATTR_SYSCALL_OFFSETS
	.align		4
        /*09a0*/ 	.byte	0x04, 0x46
        /*09a2*/ 	.short	(.L_371 - .L_370)


	//   ....[0]....
.L_370:
        /*09a4*/ 	.word	0x00001f70


	//   ....[1]....
        /*09a8*/ 	.word	0x00011370


	//   ....[2]....
        /*09ac*/ 	.word	0x000114c0


	//   ....[3]....
        /*09b0*/ 	.word	0x000115c0


	//   ....[4]....
        /*09b4*/ 	.word	0x00011f50


	//----- nvinfo : EIATTR_MBARRIER_INSTR_OFFSETS
	.align		4
.L_371:
        /*09b8*/ 	.byte	0x04, 0x39
        /*09ba*/ 	.short	(.L_373 - .L_372)


	//   ....[0]....
.L_372:
        /*09bc*/ 	.word	0x00000270
        /*09c0*/ 	.word	0x000000ff
        /*09c4*/ 	.word	0x00038800
        /*09c8*/ 	.short	0x0100
        /*09ca*/ 	.byte	0x08
	.zero		1


	//   ....[1]....
        /*09cc*/ 	.word	0x00000280
        /*09d0*/ 	.word	0x000000ff
        /*09d4*/ 	.word	0x00038820
        /*09d8*/ 	.short	0x0100
        /*09da*/ 	.byte	0x08
	.zero		1


	//   ....[2]....
        /*09dc*/ 	.word	0x00000370
        /*09e0*/ 	.word	0x000000ff
        /*09e4*/ 	.word	0x00038830
        /*09e8*/ 	.short	0x0100
        /*09ea*/ 	.byte	0x08
	.zero		1


	//   ....[3]....
        /*09ec*/ 	.word	0x00000380
        /*09f0*/ 	.word	0x000000ff
        /*09f4*/ 	.word	0x00038840
        /*09f8*/ 	.short	0x0100
        /*09fa*/ 	.byte	0x08
	.zero		1


	//   ....[4]....
        /*09fc*/ 	.word	0x00000390
        /*0a00*/ 	.word	0x000000ff
        /*0a04*/ 	.word	0x00038838
        /*0a08*/ 	.short	0x0100
        /*0a0a*/ 	.byte	0x08
	.zero		1


	//   ....[5]....
        /*0a0c*/ 	.word	0x000003a0
        /*0a10*/ 	.word	0x000000ff
        /*0a14*/ 	.word	0x00038848
        /*0a18*/ 	.short	0x0100
        /*0a1a*/ 	.byte	0x08
	.zero		1


	//   ....[6]....
        /*0a1c*/ 	.word	0x000004d0
        /*0a20*/ 	.word	0x000000ff
        /*0a24*/ 	.word	0x00038850
        /*0a28*/ 	.short	0x0100
        /*0a2a*/ 	.byte	0x08
	.zero		1


	//   ....[7]....
        /*0a2c*/ 	.word	0x000004e0
        /*0a30*/ 	.word	0x000000ff
        /*0a34*/ 	.word	0x00038860
        /*0a38*/ 	.short	0x0100
        /*0a3a*/ 	.byte	0x08
	.zero		1


	//   ....[8]....
        /*0a3c*/ 	.word	0x000004f0
        /*0a40*/ 	.word	0x000000ff
        /*0a44*/ 	.word	0x00038858
        /*0a48*/ 	.short	0x0100
        /*0a4a*/ 	.byte	0x08
	.zero		1


	//   ....[9]....
        /*0a4c*/ 	.word	0x00000500
        /*0a50*/ 	.word	0x000000ff
        /*0a54*/ 	.word	0x00038868
        /*0a58*/ 	.short	0x0100
        /*0a5a*/ 	.byte	0x08
	.zero		1


	//   ....[10]....
        /*0a5c*/ 	.word	0x000005f0
        /*0a60*/ 	.word	0x000000ff
        /*0a64*/ 	.word	0x00038870
        /*0a68*/ 	.short	0x0100
        /*0a6a*/ 	.byte	0x06
	.zero		1


	//   ....[11]....
        /*0a6c*/ 	.word	0x00000600
        /*0a70*/ 	.word	0x000000ff
        /*0a74*/ 	.word	0x00038880
        /*0a78*/ 	.short	0x0100
        /*0a7a*/ 	.byte	0x06
	.zero		1


	//   ....[12]....
        /*0a7c*/ 	.word	0x00000610
        /*0a80*/ 	.word	0x000000ff
        /*0a84*/ 	.word	0x00038878
        /*0a88*/ 	.short	0x0100
        /*0a8a*/ 	.byte	0x06
	.zero		1


	//   ....[13]....
        /*0a8c*/ 	.word	0x00000620
        /*0a90*/ 	.word	0x000000ff
        /*0a94*/ 	.word	0x00038888
        /*0a98*/ 	.short	0x0100
        /*0a9a*/ 	.byte	0x06
	.zero		1


	//   ....[14]....
        /*0a9c*/ 	.word	0x00000750
        /*0aa0*/ 	.word	0x000000ff
        /*0aa4*/ 	.word	0x00038890
        /*0aa8*/ 	.short	0x0100
        /*0aaa*/ 	.byte	0x08
	.zero		1


	//   ....[15]....
        /*0aac*/ 	.word	0x00000760
        /*0ab0*/ 	.word	0x000000ff
        /*0ab4*/ 	.word	0x000388a0
        /*0ab8*/ 	.short	0x0100
        /*0aba*/ 	.byte	0x08
	.zero		1


	//   ....[16]....
        /*0abc*/ 	.word	0x00000770
        /*0ac0*/ 	.word	0x000000ff
        /*0ac4*/ 	.word	0x00038898
        /*0ac8*/ 	.short	0x0100
        /*0aca*/ 	.byte	0x08
	.zero		1


	//   ....[17]....
        /*0acc*/ 	.word	0x00000780
        /*0ad0*/ 	.word	0x000000ff
        /*0ad4*/ 	.word	0x000388a8
        /*0ad8*/ 	.short	0x0100
        /*0ada*/ 	.byte	0x08
	.zero		1


	//   ....[18]....
        /*0adc*/ 	.word	0x000008b0
        /*0ae0*/ 	.word	0x000000ff
        /*0ae4*/ 	.word	0x000388b0
        /*0ae8*/ 	.short	0x0100
        /*0aea*/ 	.byte	0x08
	.zero		1


	//   ....[19]....
        /*0aec*/ 	.word	0x000008c0
        /*0af0*/ 	.word	0x000000ff
        /*0af4*/ 	.word	0x000388c0
        /*0af8*/ 	.short	0x0100
        /*0afa*/ 	.byte	0x08
	.zero		1


	//   ....[20]....
        /*0afc*/ 	.word	0x000008d0
        /*0b00*/ 	.word	0x000000ff
        /*0b04*/ 	.word	0x000388b8
        /*0b08*/ 	.short	0x0100
        /*0b0a*/ 	.byte	0x08
	.zero		1


	//   ....[21]....
        /*0b0c*/ 	.word	0x000008e0
        /*0b10*/ 	.word	0x000000ff
        /*0b14*/ 	.word	0x000388c8
        /*0b18*/ 	.short	0x0100
        /*0b1a*/ 	.byte	0x08
	.zero		1


	//   ....[22]....
        /*0b1c*/ 	.word	0x00002030
        /*0b20*/ 	.word	0x00000005
        /*0b24*/ 	.word	0x00038800
        /*0b28*/ 	.short	0x010a
        /*0b2a*/ 	.byte	0x3f
	.zero		1


	//   ....[23]....
        /*0b2c*/ 	.word	0x000020d0
        /*0b30*/ 	.word	0x00000000
        /*0b34*/ 	.word	0x00038830
        /*0b38*/ 	.short	0x010a
        /*0b3a*/ 	.byte	0x3f
	.zero		1


	//   ....[24]....
        /*0b3c*/ 	.word	0x00002150
        /*0b40*/ 	.word	0x00000000
        /*0b44*/ 	.word	0x00038830
        /*0b48*/ 	.short	0x010a
        /*0b4a*/ 	.byte	0x3f
	.zero		1


	//   ....[25]....
        /*0b4c*/ 	.word	0x00004bf0
        /*0b50*/ 	.word	0x00000000
        /*0b54*/ 	.word	0x00000000
        /*0b58*/ 	.short	0x0101
        /*0b5a*/ 	.byte	0x3f
	.zero		1


	//   ....[26]....
        /*0b5c*/ 	.word	0x00005f70
        /*0b60*/ 	.word	0x000000ff
        /*0b64*/ 	.word	0x00038830
        /*0b68*/ 	.short	0x010a
        /*0b6a*/ 	.byte	0x3c
	.zero		1


	//   ....[27]....
        /*0b6c*/ 	.word	0x00005fb0
        /*0b70*/ 	.word	0x000000ff
        /*0b74*/ 	.word	0x00038830
        /*0b78*/ 	.short	0x010a
        /*0b7a*/ 	.byte	0x3c
	.zero		1


	//   ....[28]....
        /*0b7c*/ 	.word	0x000088b0
        /*0b80*/ 	.word	0x00000015
        /*0b84*/ 	.word	0x00038850
        /*0b88*/ 	.short	0x010a
        /*0b8a*/ 	.byte	0x3f
	.zero		1


	//   ....[29]....
        /*0b8c*/ 	.word	0x000088f0
        /*0b90*/ 	.word	0x00000015
        /*0b94*/ 	.word	0x00038850
        /*0b98*/ 	.short	0x010a
        /*0b9a*/ 	.byte	0x3f
	.zero		1


	//   ....[30]....
        /*0b9c*/ 	.word	0x000091b0
        /*0ba0*/ 	.word	0x000000ff
        /*0ba4*/ 	.word	0x00000000
        /*0ba8*/ 	.short	0x0101
        /*0baa*/ 	.byte	0x3c
	.zero		1


	//   ....[31]....
        /*0bac*/ 	.word	0x000093e0
        /*0bb0*/ 	.word	0x000000aa
        /*0bb4*/ 	.word	0x00000000
        /*0bb8*/ 	.short	0x0101
        /*0bba*/ 	.byte	0x3f
	.zero		1


	//   ....[32]....
        /*0bbc*/ 	.word	0x0000a0e0
        /*0bc0*/ 	.word	0x00000000
        /*0bc4*/ 	.word	0x00038850
        /*0bc8*/ 	.short	0x010a
        /*0bca*/ 	.byte	0x3f
	.zero		1


	//   ....[33]....
        /*0bcc*/ 	.word	0x0000a120
        /*0bd0*/ 	.word	0x00000000
        /*0bd4*/ 	.word	0x00038850
        /*0bd8*/ 	.short	0x010a
        /*0bda*/ 	.byte	0x3f
	.zero		1


	//   ....[34]....
        /*0bdc*/ 	.word	0x0000a640
        /*0be0*/ 	.word	0x0000000b
        /*0be4*/ 	.word	0x00000000
        /*0be8*/ 	.short	0x0101
        /*0bea*/ 	.byte	0x3f
	.zero		1


	//   ....[35]....
        /*0bec*/ 	.word	0x0000cc30
        /*0bf0*/ 	.word	0x000000ff
        /*0bf4*/ 	.word	0x00000000
        /*0bf8*/ 	.short	0x0101
        /*0bfa*/ 	.byte	0x08
	.zero		1


	//   ....[36]....
        /*0bfc*/ 	.word	0x0000d510
        /*0c00*/ 	.word	0x000000ff
        /*0c04*/ 	.word	0x00000000
        /*0c08*/ 	.short	0x0101
        /*0c0a*/ 	.byte	0x08
	.zero		1


	//   ....[37]....
        /*0c0c*/ 	.word	0x000119c0
        /*0c10*/ 	.word	0x00000000
        /*0c14*/ 	.word	0x00038840
        /*0c18*/ 	.short	0x010a
        /*0c1a*/ 	.byte	0x3f
	.zero		1


	//   ....[38]....
        /*0c1c*/ 	.word	0x00012a30
        /*0c20*/ 	.word	0x00000012
        /*0c24*/ 	.word	0x00038800
        /*0c28*/ 	.short	0x0107
        /*0c2a*/ 	.byte	0x3f
	.zero		1


	//   ....[39]....
        /*0c2c*/ 	.word	0x00012b40
        /*0c30*/ 	.word	0x00000012
        /*0c34*/ 	.word	0x00038800
        /*0c38*/ 	.short	0x0101
        /*0c3a*/ 	.byte	0x3f
	.zero		1


	//   ....[40]....
        /*0c3c*/ 	.word	0x00012b60
        /*0c40*/ 	.word	0x00000012
        /*0c44*/ 	.word	0x00038820
        /*0c48*/ 	.short	0x010a
        /*0c4a*/ 	.byte	0x3f
	.zero		1


	//   ....[41]....
        /*0c4c*/ 	.word	0x00012f30
        /*0c50*/ 	.word	0x00000003
        /*0c54*/ 	.word	0x00038840
        /*0c58*/ 	.short	0x010a
        /*0c5a*/ 	.byte	0x3f
	.zero		1


	//   ....[42]....
        /*0c5c*/ 	.word	0x000134d0
        /*0c60*/ 	.word	0x00000003
        /*0c64*/ 	.word	0x00000060
        /*0c68*/ 	.short	0x010a
        /*0c6a*/ 	.byte	0x3f
	.zero		1


	//   ....[43]....
        /*0c6c*/ 	.word	0x00013d50
        /*0c70*/ 	.word	0x00000003
        /*0c74*/ 	.word	0x00038840
        /*0c78*/ 	.short	0x010a
        /*0c7a*/ 	.byte	0x3f
	.zero		1


	//   ....[44]....
        /*0c7c*/ 	.word	0x000142f0
        /*0c80*/ 	.word	0x00000002
        /*0c84*/ 	.word	0x00000060
        /*0c88*/ 	.short	0x010a
        /*0c8a*/ 	.byte	0x3f
	.zero		1


	//   ....[45]....
        /*0c8c*/ 	.word	0x00014ab0
        /*0c90*/ 	.word	0x00000002
        /*0c94*/ 	.word	0x00038840
        /*0c98*/ 	.short	0x010a
        /*0c9a*/ 	.byte	0x3f
	.zero		1


	//   ....[46]....
        /*0c9c*/ 	.word	0x00015050
        /*0ca0*/ 	.word	0x00000002
        /*0ca4*/ 	.word	0x00000060
        /*0ca8*/ 	.short	0x010a
        /*0caa*/ 	.byte	0x3f
	.zero		1


	//   ....[47]....
        /*0cac*/ 	.word	0x000157c0
        /*0cb0*/ 	.word	0x00000000
        /*0cb4*/ 	.word	0x00038860
        /*0cb8*/ 	.short	0x010a
        /*0cba*/ 	.byte	0x3f
	.zero		1


	//   ....[48]....
        /*0cbc*/ 	.word	0x00016bc0
        /*0cc0*/ 	.word	0x00000000
        /*0cc4*/ 	.word	0x00038820
        /*0cc8*/ 	.short	0x010a
        /*0cca*/ 	.byte	0x3f
	.zero		1


	//   ....[49]....
        /*0ccc*/ 	.word	0x00016dd0
        /*0cd0*/ 	.word	0x00000006
        /*0cd4*/ 	.word	0x00000000
        /*0cd8*/ 	.short	0x010a
        /*0cda*/ 	.byte	0x3f
	.zero		1


	//   ....[50]....
        /*0cdc*/ 	.word	0x00016e00
        /*0ce0*/ 	.word	0x00000007
        /*0ce4*/ 	.word	0x00000000
        /*0ce8*/ 	.short	0x010a
        /*0cea*/ 	.byte	0x3f
	.zero		1


	//   ....[51]....
        /*0cec*/ 	.word	0x00016e60
        /*0cf0*/ 	.word	0x00000004
        /*0cf4*/ 	.word	0x00000000
        /*0cf8*/ 	.short	0x010a
        /*0cfa*/ 	.byte	0x3f
	.zero		1


	//   ....[52]....
        /*0cfc*/ 	.word	0x00016e90
        /*0d00*/ 	.word	0x00000003
        /*0d04*/ 	.word	0x00000000
        /*0d08*/ 	.short	0x010a
        /*0d0a*/ 	.byte	0x3f
	.zero		1


	//   ....[53]....
        /*0d0c*/ 	.word	0x00016ef0
        /*0d10*/ 	.word	0x00000005
        /*0d14*/ 	.word	0x00038800
        /*0d18*/ 	.short	0x010a
        /*0d1a*/ 	.byte	0x3f
	.zero		1


	//   ....[54]....
        /*0d1c*/ 	.word	0x00016f40
        /*0d20*/ 	.word	0x00000000
        /*0d24*/ 	.word	0x00038830
        /*0d28*/ 	.short	0x010a
        /*0d2a*/ 	.byte	0x3f
	.zero		1


	//   ....[55]....
        /*0d2c*/ 	.word	0x00016fa0
        /*0d30*/ 	.word	0x00000004
        /*0d34*/ 	.word	0x00038830
        /*0d38*/ 	.short	0x010a
        /*0d3a*/ 	.byte	0x3f
	.zero		1


	//   ....[56]....
        /*0d3c*/ 	.word	0x00016ff0
        /*0d40*/ 	.word	0x00000015
        /*0d44*/ 	.word	0x00038850
        /*0d48*/ 	.short	0x010a
        /*0d4a*/ 	.byte	0x3f
	.zero		1


	//   ....[57]....
        /*0d4c*/ 	.word	0x00017040
        /*0d50*/ 	.word	0x00000000
        /*0d54*/ 	.word	0x00038850
        /*0d58*/ 	.short	0x010a
        /*0d5a*/ 	.byte	0x3f
	.zero		1


	//   ....[58]....
        /*0d5c*/ 	.word	0x000171e0
        /*0d60*/ 	.word	0x00000000
        /*0d64*/ 	.word	0x00038840
        /*0d68*/ 	.short	0x010a
        /*0d6a*/ 	.byte	0x3f
	.zero		1


	//   ....[59]....
        /*0d6c*/ 	.word	0x00017e60
        /*0d70*/ 	.word	0x00000012
        /*0d74*/ 	.word	0x00038820
        /*0d78*/ 	.short	0x010a
        /*0d7a*/ 	.byte	0x3f
	.zero		1


	//   ....[60]....
        /*0d7c*/ 	.word	0x00017eb0
        /*0d80*/ 	.word	0x00000003
        /*0d84*/ 	.word	0x00038840
        /*0d88*/ 	.short	0x010a
        /*0d8a*/ 	.byte	0x3f
	.zero		1


	//   ....[61]....
        /*0d8c*/ 	.word	0x00017f00
        /*0d90*/ 	.word	0x00000003
        /*0d94*/ 	.word	0x00000060
        /*0d98*/ 	.short	0x010a
        /*0d9a*/ 	.byte	0x3f
	.zero		1


	//   ....[62]....
        /*0d9c*/ 	.word	0x00017f50
        /*0da0*/ 	.word	0x00000003
        /*0da4*/ 	.word	0x00038840
        /*0da8*/ 	.short	0x010a
        /*0daa*/ 	.byte	0x3f
	.zero		1


	//   ....[63]....
        /*0dac*/ 	.word	0x00017fa0
        /*0db0*/ 	.word	0x00000002
        /*0db4*/ 	.word	0x00000060
        /*0db8*/ 	.short	0x010a
        /*0dba*/ 	.byte	0x3f
	.zero		1


	//   ....[64]....
        /*0dbc*/ 	.word	0x00017ff0
        /*0dc0*/ 	.word	0x00000002
        /*0dc4*/ 	.word	0x00038840
        /*0dc8*/ 	.short	0x010a
        /*0dca*/ 	.byte	0x3f
	.zero		1


	//   ....[65]....
        /*0dcc*/ 	.word	0x00018040
        /*0dd0*/ 	.word	0x00000002
        /*0dd4*/ 	.word	0x00000060
        /*0dd8*/ 	.short	0x010a
        /*0dda*/ 	.byte	0x3f
	.zero		1


	//   ....[66]....
        /*0ddc*/ 	.word	0x00018090
        /*0de0*/ 	.word	0x00000000
        /*0de4*/ 	.word	0x00038860
        /*0de8*/ 	.short	0x010a
        /*0dea*/ 	.byte	0x3f
	.zero		1


	//   ....[67]....
        /*0dec*/ 	.word	0x00018be0
        /*0df0*/ 	.word	0x00000000
        /*0df4*/ 	.word	0x00038820
        /*0df8*/ 	.short	0x010a
        /*0dfa*/ 	.byte	0x3f
	.zero		1


	//   ....[68]....
        /*0dfc*/ 	.word	0x00018d80
        /*0e00*/ 	.word	0x00000006
        /*0e04*/ 	.word	0x00000000
        /*0e08*/ 	.short	0x010a
        /*0e0a*/ 	.byte	0x3f
	.zero		1


	//   ....[69]....
        /*0e0c*/ 	.word	0x00018dd0
        /*0e10*/ 	.word	0x00000007
        /*0e14*/ 	.word	0x00000000
        /*0e18*/ 	.short	0x010a
        /*0e1a*/ 	.byte	0x3f
	.zero		1


	//   ....[70]....
        /*0e1c*/ 	.word	0x00018e20
        /*0e20*/ 	.word	0x00000004
        /*0e24*/ 	.word	0x00000000
        /*0e28*/ 	.short	0x010a
        /*0e2a*/ 	.byte	0x3f
	.zero		1


	//----- nvinfo : EIATTR_NUM_MBARRIERS
	.align		4
.L_373:
        /*0e2c*/ 	.byte	0x03, 0x38
        /*0e2e*/ 	.short	0x0016


	//----- nvinfo : EIATTR_EXIT_INSTR_OFFSETS
	.align		4
        /*0e30*/ 	.byte	0x04, 0x1c
        /*0e32*/ 	.short	(.L_375 - .L_374)


	//   ....[0]....
.L_374:
        /*0e34*/ 	.word	0x00000a50


	//   ....[1]....
        /*0e38*/ 	.word	0x0000fa80


	//   ....[2]....
        /*0e3c*/ 	.word	0x00016ee0


	//----- nvinfo : EIATTR_MAX_THREADS
	.align		4
.L_375:
        /*0e40*/ 	.byte	0x04, 0x05
        /*0e42*/ 	.short	(.L_377 - .L_376)
.L_376:
        /*0e44*/ 	.word	0x00000180
        /*0e48*/ 	.word	0x00000001
        /*0e4c*/ 	.word	0x00000001


	//----- nvinfo : EIATTR_CRS_STACK_SIZE
	.align		4
.L_377:
        /*0e50*/ 	.byte	0x04, 0x1e
        /*0e52*/ 	.short	(.L_379 - .L_378)
.L_378:
        /*0e54*/ 	.word	0x00000000


	//----- nvinfo : EIATTR_CBANK_PARAM_SIZE
	.align		4
.L_379:
        /*0e58*/ 	.byte	0x03, 0x19
        /*0e5a*/ 	.short	0x0af0


	//----- nvinfo : EIATTR_PARAM_CBANK
	.align		4
        /*0e5c*/ 	.byte	0x04, 0x0a
        /*0e5e*/ 	.short	(.L_381 - .L_380)
	.align		4
.L_380:
        /*0e60*/ 	.word	index@(.nv.constant0._ZN7cutlass13device_kernelIN5flash11enable_sm90INS1_16FlashAttnFwdSm90INS1_25CollectiveMainloopFwdSm90ILi2EN4cute5tupleIJNS5_1CILi1EEES8_S8_EEENS6_IJNS7_ILi128EEENS7_ILi80EEENS7_ILi256EEEEEELi256ENS_10bfloat16_tEfNS_4arch4Sm90ELb0ELb0ELb0ELb1ELb0ELb0ELb0ELb1ELb1ELb1ELb1ELb0EEENS1_21CollectiveEpilogueFwdINS6_IJSA_SC_SB_EEES9_SE_SG_Li256ELb1ELb1ELb1ELb0EEENS1_36VarlenDynamicPersistentTileSchedulerILi128ELi80ELi256ELi128ELb1ELb1ELb1ELb0ELb1ELb1EEEEEEEEEvNT_6ParamsE)
        /*0e64*/ 	.short	0x0210
        /*0e66*/ 	.short	0x0af0


	//----- nvinfo : EIATTR_SW_WAR
	.align		4
.L_381:
        /*0e68*/ 	.byte	0x04, 0x36
        /*0e6a*/ 	.short	(.L_383 - .L_382)
.L_382:
        /*0e6c*/ 	.word	0x00000008
.L_383:


//--------------------- .nv.info._ZN7cutlass13device_kernelIN5flash11enable_sm90INS1_16FlashAttnFwdSm90INS1_25CollectiveMainloopFwdSm90ILi2EN4cute5tupleIJNS5_1CILi1EEES8_S8_EEENS6_IJNS7_ILi128EEENS7_ILi80EEENS7_ILi256EEEEEELi256ENS_10bfloat16_tEfNS_4arch4Sm90ELb0ELb0ELb0ELb1ELb0ELb1ELb0ELb1ELb1ELb1ELb1ELb0EEENS1_21CollectiveEpilogueFwdINS6_IJSA_SC_SB_EEES9_SE_SG_Li256ELb1ELb1ELb1ELb0EEENS1_36VarlenDynamicPersistentTileSchedulerILi128ELi80ELi256ELi128ELb1ELb1ELb1ELb0ELb1ELb1EEEEEEEEEvNT_6ParamsE --------------------------
	.section	.nv.info._ZN7cutlass13device_kernelIN5flash11enable_sm90INS1_16FlashAttnFwdSm90INS1_25CollectiveMainloopFwdSm90ILi2EN4cute5tupleIJNS5_1CILi1EEES8_S8_EEENS6_IJNS7_ILi128EEENS7_ILi80EEENS7_ILi256EEEEEELi256ENS_10bfloat16_tEfNS_4arch4Sm90ELb0ELb0ELb0ELb1ELb0ELb1ELb0ELb1ELb1ELb1ELb1ELb0EEENS1_21CollectiveEpilogueFwdINS6_IJSA_SC_SB_EEES9_SE_SG_Li256ELb1ELb1ELb1ELb0EEENS1_36VarlenDynamicPersistentTileSchedulerILi128ELi80ELi256ELi128ELb1ELb1ELb1ELb0ELb1ELb1EEEEEEEEEvNT_6ParamsE,"",@"SHT_CUDA_INFO"
	.sectionflags	@""
	.align	4


	//----- nvinfo : EIATTR_CUDA_API_VERSION
	.align		4
        /*0000*/ 	.byte	0x04, 0x37
        /*0002*/ 	.short	(.L_385 - .L_384)
.L_384:
        /*0004*/ 	.word	0x00000082


	//----- nvinfo : EIATTR_KPARAM_INFO
	.align		4
.L_385:
        /*0008*/ 	.byte	0x04, 0x17
        /*000a*/ 	.short	(.L_387 - .L_386)
.L_386:
        /*000c*/ 	.word	0x00000000
        /*0010*/ 	.short	0x0000
        /*0012*/ 	.short	0x0070
        /*0014*/ 	.byte	0x00, 0xf0, 0x01, 0x2a


	//----- nvinfo : EIATTR_SPARSE_MMA_MASK
	.align		4
.L_387:
        /*0018*/ 	.byte	0x03, 0x50
        /*001a*/ 	.short	0x0000


	//----- nvinfo : EIATTR_MAXREG_COUNT
	.align		4
        /*001c*/ 	.byte	0x03, 0x1b
        /*001e*/ 	.short	0x00a8


	//----- nvinfo : EIATTR_NUM_BARRIERS
	.align		4
        /*0020*/ 	.byte	0x02, 0x4c
        /*0022*/ 	.byte	0x10
	.zero		1


	//----- nvinfo : EIATTR_EXTERNS
	.align		4
        /*0024*/ 	.byte	0x04, 0x0f
        /*0026*/ 	.short	(.L_389 - .L_388)


	//   ....[0]....
	.align		4
.L_388:
        /*0028*/ 	.word	index@(__assertfail)


	//----- nvinfo : EIATTR_ANNOTATIONS
	.align		4
.L_389:
        /*002c*/ 	.byte	0x04, 0x55
        /*002e*/ 	.short	(.L_391 - .L_390)


	//   ....[0]....
.L_390:
        /* <DEDUP_REMOVED lines=191> */


	//----- nvinfo : EIATTR_MERCURY_ISA_VERSION
	.align		4
.L_391:
        /*0c10*/ 	.byte	0x03, 0x5f
        /*0c12*/ 	.short	0x0101


	//----- nvinfo : EIATTR_UNUSED_LOAD_BYTE_OFFSET
	.align		4
        /*0c14*/ 	.byte	0x04, 0x44
        /*0c16*/ 	.short	(.L_393 - .L_392)


	//   ....[0]....
.L_392:
        /*0c18*/ 	.word	0x00000a80
        /*0c1c*/ 	.word	0x0000fff0


	//   ....[1]....
        /*0c20*/ 	.word	0x0001df80
        /*0c24*/ 	.word	0x0000fff0


	//----- nvinfo : EIATTR_INT_WARP_WIDE_INSTR_OFFSETS
	.align		4
.L_393:
        /*0c28*/ 	.byte	0x04, 0x31
        /*0c2a*/ 	.short	(.L_395 - .L_394)


	//   ....[0]....
.L_394:
        /*0c2c*/ 	.word	0x00000190


	//   ....[1]....
        /*0c30*/ 	.word	0x000001d0


	//   ....[2]....
        /*0c34*/ 	.word	0x00000240


	//   ....[3]....
        /*0c38*/ 	.word	0x00025ca0


	//   ....[4]....
        /*0c3c*/ 	.word	0x00025d40


	//   ....[5]....
        /*0c40*/ 	.word	0x0002a200


	//   ....[6]....
        /*0c44*/ 	.word	0x0002a270


	//----- nvinfo : EIATTR_COOP_GROUP_MASK_REGIDS
	.align		4
.L_395:
        /*0c48*/ 	.byte	0x04, 0x29
        /*0c4a*/ 	.short	(.L_397 - .L_396)


	//   ....[0]....
.L_396:
        /*0c4c*/ 	.word	0xffffffff


	//   ....[1]....
        /*0c50*/ 	.word	0xffffffff


	//   ....[2]....
        /*0c54*/ 	.word	0xffffffff


	//   ....[3]....
        /*0c58*/ 	.word	0xffffffff


	//   ....[4]....
        /*0c5c*/ 	.word	0xffffffff


	//   ....[5]....
        /*0c60*/ 	.word	0xffffffff


	//   ....[6]....
        /*0c64*/ 	.word	0xffffffff


	//   ....[7]....
        /*0c68*/ 	.word	0xffffffff


	//   ....[8]....
        /*0c6c*/ 	.word	0xffffffff


	//   ....[9]....
        /*0c70*/ 	.word	0xffffffff


	//   ....[10]....
        /*0c74*/ 	.word	0xffffffff


	//   ....[11]....
        /*0c78*/ 	.word	0xffffffff


	//   ....[12]....
        /*0c7c*/ 	.word	0xffffffff


	//   ....[13]....
        /*0c80*/ 	.word	0xffffffff


	//   ....[14]....
        /*0c84*/ 	.word	0xffffffff


	//   ....[15]....
        /*0c88*/ 	.word	0xffffffff


	//   ....[16]....
        /*0c8c*/ 	.word	0xffffffff


	//   ....[17]....
        /*0c90*/ 	.word	0xffffffff


	//   ....[18]....
        /*0c94*/ 	.word	0xffffffff


	//   ....[19]....
        /*0c98*/ 	.word	0xffffffff


	//   ....[20]....
        /*0c9c*/ 	.word	0xffffffff


	//   ....[21]....
        /*0ca0*/ 	.word	0xffffffff


	//   ....[22]....
        /*0ca4*/ 	.word	0xffffffff


	//   ....[23]....
        /*0ca8*/ 	.word	0xffffffff


	//   ....[24]....
        /*0cac*/ 	.word	0xffffffff


	//   ....[25]....
        /*0cb0*/ 	.word	0xffffffff


	//   ....[26]....
        /*0cb4*/ 	.word	0xffffffff


	//   ....[27]....
        /*0cb8*/ 	.word	0xffffffff


	//   ....[28]....
        /*0cbc*/ 	.word	0xffffffff


	//   ....[29]....
        /*0cc0*/ 	.word	0xffffffff


	//   ....[30]....
        /*0cc4*/ 	.word	0xffffffff


	//   ....[31]....
        /*0cc8*/ 	.word	0xffffffff


	//   ....[32]....
        /*0ccc*/ 	.word	0xffffffff


	//   ....[33]....
        /*0cd0*/ 	.word	0xffffffff


	//   ....[34]....
        /*0cd4*/ 	.word	0xffffffff


	//   ....[35]....
        /*0cd8*/ 	.word	0xffffffff


	//   ....[36]....
        /*0cdc*/ 	.word	0xffffffff


	//   ....[37]....
        /*0ce0*/ 	.word	0xffffffff


	//   ....[38]....
        /*0ce4*/ 	.word	0xffffffff


	//   ....[39]....
        /*0ce8*/ 	.word	0xffffffff


	//   ....[40]....
        /*0cec*/ 	.word	0xffffffff


	//   ....[41]....
        /*0cf0*/ 	.word	0xffffffff


	//   ....[42]....
        /*0cf4*/ 	.word	0xffffffff


	//   ....[43]....
        /*0cf8*/ 	.word	0xffffffff


	//   ....[44]....
        /*0cfc*/ 	.word	0xffffffff


	//   ....[45]....
        /*0d00*/ 	.word	0xffffffff


	//   ....[46]....
        /*0d04*/ 	.word	0xffffffff


	//   ....[47]....
        /*0d08*/ 	.word	0xffffffff


	//   ....[48]....
        /*0d0c*/ 	.word	0xffffffff


	//   ....[49]....
        /*0d10*/ 	.word	0xffffffff


	//   ....[50]....
        /*0d14*/ 	.word	0xffffffff


	//   ....[51]....
        /*0d18*/ 	.word	0xffffffff


	//   ....[52]....
        /*0d1c*/ 	.word	0xffffffff


	//   ....[53]....
        /*0d20*/ 	.word	0xffffffff


	//   ....[54]....
        /*0d24*/ 	.word	0xffffffff


	//   ....[55]....
        /*0d28*/ 	.word	0xffffffff


	//   ....[56]....
        /*0d2c*/ 	.word	0xffffffff


	//   ....[57]....
        /*0d30*/ 	.word	0xffffffff


	//   ....[58]....
        /*0d34*/ 	.word	0xffffffff


	//   ....[59]....
        /*0d38*/ 	.word	0xffffffff


	//   ....[60]....
        /*0d3c*/ 	.word	0xffffffff


	//   ....[61]....
        /*0d40*/ 	.word	0xffffffff


	//   ....[62]....
        /*0d44*/ 	.word	0xffffffff


	//   ....[63]....
        /*0d48*/ 	.word	0xffffffff


	//   ....[64]....
        /*0d4c*/ 	.word	0xffffffff


	//   ....[65]....
        /*0d50*/ 	.word	0xffffffff


	//   ....[66]....
        /*0d54*/ 	.word	0xffffffff


	//   ....[67]....
        /*0d58*/ 	.word	0xffffffff


	//   ....[68]....
        /*0d5c*/ 	.word	0xffffffff


	//   ....[69]....
        /*0d60*/ 	.word	0xffffffff


	//   ....[70]....
        /*0d64*/ 	.word	0xffffffff


	//   ....[71]....
        /*0d68*/ 	.word	0xffffffff


	//   ....[72]....
        /*0d6c*/ 	.word	0xffffffff


	//   ....[73]....
        /*0d70*/ 	.word	0xffffffff


	//   ....[74]....
        /*0d74*/ 	.word	0xffffffff


	//   ....[75]....
        /*0d78*/ 	.word	0xffffffff


	//   ....[76]....
        /*0d7c*/ 	.word	0xffffffff


	//   ....[77]....
        /*0d80*/ 	.word	0xffffffff


	//   ....[78]....
        /*0d84*/ 	.word	0xffffffff


	//   ....[79]....
        /*0d88*/ 	.word	0xffffffff


	//   ....[80]....
        /*0d8c*/ 	.word	0xffffffff


	//   ....[81]....
        /*0d90*/ 	.word	0xffffffff


	//   ....[82]....
        /*0d94*/ 	.word	0xffffffff


	//   ....[83]....
        /*0d98*/ 	.word	0xffffffff


	//   ....[84]....
        /*0d9c*/ 	.word	0xffffffff


	//   ....[85]....
        /*0da0*/ 	.word	0xffffffff


	//   ....[86]....
        /*0da4*/ 	.word	0xffffffff


	//   ....[87]....
        /*0da8*/ 	.word	0xffffffff


	//   ....[88]....
        /*0dac*/ 	.word	0xffffffff


	//   ....[89]....
        /*0db0*/ 	.word	0xffffffff


	//   ....[90]....
        /*0db4*/ 	.word	0xffffffff


	//   ....[91]....
        /*0db8*/ 	.word	0xffffffff


	//   ....[92]....
        /*0dbc*/ 	.word	0xffffffff


	//   ....[93]....
        /*0dc0*/ 	.word	0xffffffff


	//   ....[94]....
        /*0dc4*/ 	.word	0xffffffff


	//   ....[95]....
        /*0dc8*/ 	.word	0xffffffff


	//   ....[96]....
        /*0dcc*/ 	.word	0xffffffff


	//   ....[97]....
        /*0dd0*/ 	.word	0xffffffff


	//   ....[98]....
        /*0dd4*/ 	.word	0xffffffff


	//   ....[99]....
        /*0dd8*/ 	.word	0xffffffff


	//   ....[100]....
        /*0ddc*/ 	.word	0xffffffff


	//   ....[101]....
        /*0de0*/ 	.word	0xffffffff


	//   ....[102]....
        /*0de4*/ 	.word	0xffffffff


	//   ....[103]....
        /*0de8*/ 	.word	0xffffffff


	//   ....[104]....
        /*0dec*/ 	.word	0xffffffff


	//   ....[105]....
        /*0df0*/ 	.word	0xffffffff


	//   ....[106]....
        /*0df4*/ 	.word	0x0500000f


	//   ....[107]....
        /*0df8*/ 	.word	0x0500000f


	//   ....[108]....
        /*0dfc*/ 	.word	0x0500000f


	//   ....[109]....
        /*0e00*/ 	.word	0x0500000f


	//   ....[110]....
        /*0e04*/ 	.word	0x0500000f


	//   ....[111]....
        /*0e08*/ 	.word	0x0500000f


	//   ....[112]....
        /*0e0c*/ 	.word	0x0500000f


	//   ....[113]....
        /*0e10*/ 	.word	0x0500000f


	//   ....[114]....
        /*0e14*/ 	.word	0x0500000f


	//   ....[115]....
        /*0e18*/ 	.word	0x0500000f


	//   ....[116]....
        /*0e1c*/ 	.word	0x0500000f


	//   ....[117]....
        /*0e20*/ 	.word	0x0500000f


	//   ....[118]....
        /*0e24*/ 	.word	0x0500000f


	//   ....[119]....
        /*0e28*/ 	.word	0x0500000f


	//   ....[120]....
        /*0e2c*/ 	.word	0x0500000f


	//   ....[121]....
        /*0e30*/ 	.word	0x0500000f


	//   ....[122]....
        /*0e34*/ 	.word	0x0500000f


	//   ....[123]....
        /*0e38*/ 	.word	0x0500000f


	//   ....[124]....
        /*0e3c*/ 	.word	0x0500000f


	//   ....[125]....
        /*0e40*/ 	.word	0x0500000f


	//   ....[126]....
        /*0e44*/ 	.word	0x0500000f


	//   ....[127]....
        /*0e48*/ 	.word	0x0500000f


	//   ....[128]....
        /*0e4c*/ 	.word	0x0500000f


	//   ....[129]....
        /*0e50*/ 	.word	0x0500000f


	//   ....[130]....
        /*0e54*/ 	.word	0x0500000f


	//   ....[131]....
        /*0e58*/ 	.word	0x0500000f


	//   ....[132]....
        /*0e5c*/ 	.word	0x0500000f


	//   ....[133]....
        /*0e60*/ 	.word	0x0500000f


	//   ....[134]....
        /*0e64*/ 	.word	0x0500000f


	//   ....[135]....
        /*0e68*/ 	.word	0x0500000f


	//   ....[136]....
        /*0e6c*/ 	.word	0x0500000f


	//   ....[137]....
        /*0e70*/ 	.word	0x0500000f


	//   ....[138]....
        /*0e74*/ 	.word	0x0500000f


	//   ....[139]....
        /*0e78*/ 	.word	0x0500000f


	//   ....[140]....
        /*0e7c*/ 	.word	0x0500000f


	//   ....[141]....
        /*0e80*/ 	.word	0x0500000f


	//   ....[142]....
        /*0e84*/ 	.word	0x0500000f


	//   ....[143]....
        /*0e88*/ 	.word	0x0500000f


	//   ....[144]....
        /*0e8c*/ 	.word	0x0500000f


	//   ....[145]....
        /*0e90*/ 	.word	0x0500000f


	//   ....[146]....
        /*0e94*/ 	.word	0x0500000f


	//   ....[147]....
        /*0e98*/ 	.word	0x0500000f


	//   ....[148]....
        /*0e9c*/ 	.word	0x0500000f


	//   ....[149]....
        /*0ea0*/ 	.word	0x0500000f


	//   ....[150]....
        /*0ea4*/ 	.word	0x0500000f


	//----- nvinfo : EIATTR_COOP_GROUP_INSTR_OFFSETS
	.align		4
.L_397:
        /*0ea8*/ 	.byte	0x04, 0x28
        /*0eaa*/ 	.short	(.L_399 - .L_398)


	//   ....[0]....
.L_398:
        /*0eac*/ 	.word	0x00000060


	//   ....[1]....
        /*0eb0*/ 	.word	0x000001a0


	//   ....[2]....
        /*0eb4*/ 	.word	0x000001f0


	//   ....[3]....
        /*0eb8*/ 	.word	0x00000420


	//   ....[4]....
        /*0ebc*/ 	.word	0x00000580


	//   ....[5]....
        /*0ec0*/ 	.word	0x000006a0


	//   ....[6]....
        /*0ec4*/ 	.word	0x00000800


	//   ....[7]....
        /*0ec8*/ 	.word	0x0000be20


	//   ....[8]....
        /*0ecc*/ 	.word	0x0000c3b0


	//   ....[9]....
        /*0ed0*/ 	.word	0x0000c3c0


	//   ....[10]....
        /*0ed4*/ 	.word	0x0000c3d0


	//   ....[11]....
        /*0ed8*/ 	.word	0x0000c3e0


	//   ....[12]....
        /*0edc*/ 	.word	0x0000f850


	//   ....[13]....
        /*0ee0*/ 	.word	0x0000f860


	//   ....[14]....
        /*0ee4*/ 	.word	0x0000f870


	//   ....[15]....
        /*0ee8*/ 	.word	0x0000f880


	//   ....[16]....
        /*0eec*/ 	.word	0x00016940


	//   ....[17]....
        /*0ef0*/ 	.word	0x000169a0


	//   ....[18]....
        /*0ef4*/ 	.word	0x00016ba0


	//   ....[19]....
        /*0ef8*/ 	.word	0x00016bc0


	//   ....[20]....
        /*0efc*/ 	.word	0x0001bd60


	//   ....[21]....
        /*0f00*/ 	.word	0x0001bd80


	//   ....[22]....
        /*0f04*/ 	.word	0x0001bee0


	//   ....[23]....
        /*0f08*/ 	.word	0x0001bf00


	//   ....[24]....
        /*0f0c*/ 	.word	0x0001d290


	//   ....[25]....
        /*0f10*/ 	.word	0x0001d4f0


	//   ....[26]....
        /*0f14*/ 	.word	0x0001d570


	//   ....[27]....
        /*0f18*/ 	.word	0x0001d580


	//   ....[28]....
        /*0f1c*/ 	.word	0x0001f010


	//   ....[29]....
        /*0f20*/ 	.word	0x0001f030


	//   ....[30]....
        /*0f24*/ 	.word	0x0001f040


	//   ....[31]....
        /*0f28*/ 	.word	0x0001f050


	//   ....[32]....
        /*0f2c*/ 	.word	0x0001faf0


	//   ....[33]....
        /*0f30*/ 	.word	0x0001fb10


	//   ....[34]....
        /*0f34*/ 	.word	0x0001fc70


	//   ....[35]....
        /*0f38*/ 	.word	0x0001fc90


	//   ....[36]....
        /*0f3c*/ 	.word	0x0001fde0


	//   ....[37]....
        /*0f40*/ 	.word	0x0001fe00


	//   ....[38]....
        /*0f44*/ 	.word	0x0001ff60


	//   ....[39]....
        /*0f48*/ 	.word	0x0001ff80


	//   ....[40]....
        /*0f4c*/ 	.word	0x00020780


	//   ....[41]....
        /*0f50*/ 	.word	0x000207b0


	//   ....[42]....
        /*0f54*/ 	.word	0x00021000


	//   ....[43]....
        /*0f58*/ 	.word	0x00021010


	//   ....[44]....
        /*0f5c*/ 	.word	0x00022180


	//   ....[45]....
        /*0f60*/ 	.word	0x00022190


	//   ....[46]....
        /*0f64*/ 	.word	0x00022300


	//   ....[47]....
        /*0f68*/ 	.word	0x00022320


	//   ....[48]....
        /*0f6c*/ 	.word	0x00022470


	//   ....[49]....
        /*0f70*/ 	.word	0x00022490


	//   ....[50]....
        /*0f74*/ 	.word	0x000225f0


	//   ....[51]....
        /*0f78*/ 	.word	0x00022610


	//   ....[52]....
        /*0f7c*/ 	.word	0x000227f0


	//   ....[53]....
        /*0f80*/ 	.word	0x00022a30


	//   ....[54]....
        /*0f84*/ 	.word	0x00022a60


	//   ....[55]....
        /*0f88*/ 	.word	0x00022a90


	//   ....[56]....
        /*0f8c*/ 	.word	0x00022ac0


	//   ....[57]....
        /*0f90*/ 	.word	0x00022af0


	//   ....[58]....
        /*0f94*/ 	.word	0x00022b20


	//   ....[59]....
        /*0f98*/ 	.word	0x00022cd0


	//   ....[60]....
        /*0f9c*/ 	.word	0x00022d00


	//   ....[61]....
        /*0fa0*/ 	.word	0x00022d30


	//   ....[62]....
        /*0fa4*/ 	.word	0x00022d60


	//   ....[63]....
        /*0fa8*/ 	.word	0x00022d90


	//   ....[64]....
        /*0fac*/ 	.word	0x00022dc0


	//   ....[65]....
        /*0fb0*/ 	.word	0x00022e50


	//   ....[66]....
        /*0fb4*/ 	.word	0x00022e80


	//   ....[67]....
        /*0fb8*/ 	.word	0x00022e90


	//   ....[68]....
        /*0fbc*/ 	.word	0x00022f40


	//   ....[69]....
        /*0fc0*/ 	.word	0x00024130


	//   ....[70]....
        /*0fc4*/ 	.word	0x000262a0


	//   ....[71]....
        /*0fc8*/ 	.word	0x00026f00


	//   ....[72]....
        /*0fcc*/ 	.word	0x00026f30


	//   ....[73]....
        /*0fd0*/ 	.word	0x00026f50


	//   ....[74]....
        /*0fd4*/ 	.word	0x00027000


	//   ....[75]....
        /*0fd8*/ 	.word	0x00027070


	//   ....[76]....
        /*0fdc*/ 	.word	0x000270c0


	//   ....[77]....
        /*0fe0*/ 	.word	0x00027130


	//   ....[78]....
        /*0fe4*/ 	.word	0x00027180


	//   ....[79]....
        /*0fe8*/ 	.word	0x000271f0


	//   ....[80]....
        /*0fec*/ 	.word	0x00027240


	//   ....[81]....
        /*0ff0*/ 	.word	0x000272b0


	//   ....[82]....
        /*0ff4*/ 	.word	0x00027300


	//   ....[83]....
        /*0ff8*/ 	.word	0x00027370


	//   ....[84]....
        /*0ffc*/ 	.word	0x000273c0


	//   ....[85]....
        /*1000*/ 	.word	0x00027430


	//   ....[86]....
        /*1004*/ 	.word	0x00027480


	//   ....[87]....
        /*1008*/ 	.word	0x0002ab90


	//   ....[88]....
        /*100c*/ 	.word	0x0002abc0


	//   ....[89]....
        /*1010*/ 	.word	0x0002ac10


	//   ....[90]....
        /*1014*/ 	.word	0x0002ac40


	//   ....[91]....
        /*1018*/ 	.word	0x0002ac70


	//   ....[92]....
        /*101c*/ 	.word	0x0002aca0


	//   ....[93]....
        /*1020*/ 	.word	0x0002acd0


	//   ....[94]....
        /*1024*/ 	.word	0x0002ad00


	//   ....[95]....
        /*1028*/ 	.word	0x0002aee0


	//   ....[96]....
        /*102c*/ 	.word	0x0002af10


	//   ....[97]....
        /*1030*/ 	.word	0x0002af40


	//   ....[98]....
        /*1034*/ 	.word	0x0002af70


	//   ....[99]....
        /*1038*/ 	.word	0x0002afa0


	//   ....[100]....
        /*103c*/ 	.word	0x0002afd0


	//   ....[101]....
        /*1040*/ 	.word	0x0002b090


	//   ....[102]....
        /*1044*/ 	.word	0x0002b0b0


	//   ....[103]....
        /*1048*/ 	.word	0x0002b0c0


	//   ....[104]....
        /*104c*/ 	.word	0x0002b120


	//   ....[105]....
        /*1050*/ 	.word	0x0002b830


	//   ....[106]....
        /*1054*/ 	.word	0x0002bc50


	//   ....[107]....
        /*1058*/ 	.word	0x0002bce0


	//   ....[108]....
        /*105c*/ 	.word	0x0002bd30


	//   ....[109]....
        /*1060*/ 	.word	0x0002bd80


	//   ....[110]....
        /*1064*/ 	.word	0x0002be70


	//   ....[111]....
        /*1068*/ 	.word	0x0002bf00


	//   ....[112]....
        /*106c*/ 	.word	0x0002bf50


	//   ....[113]....
        /*1070*/ 	.word	0x0002bfa0


	//   ....[114]....
        /*1074*/ 	.word	0x0002c200


	//   ....[115]....
        /*1078*/ 	.word	0x0002c4f0


	//   ....[116]....
        /*107c*/ 	.word	0x0002c670


	//   ....[117]....
        /*1080*/ 	.word	0x0002c6c0


	//   ....[118]....
        /*1084*/ 	.word	0x0002c870


	//   ....[119]....
        /*1088*/ 	.word	0x0002c8c0


	//   ....[120]....
        /*108c*/ 	.word	0x0002ca00


	//   ....[121]....
        /*1090*/ 	.word	0x0002ca50


	//   ....[122]....
        /*1094*/ 	.word	0x0002cb90


	//   ....[123]....
        /*1098*/ 	.word	0x0002cbe0


	//   ....[124]....
        /*109c*/ 	.word	0x0002cd20


	//   ....[125]....
        /*10a0*/ 	.word	0x0002cd70


	//   ....[126]....
        /*10a4*/ 	.word	0x0002ceb0


	//   ....[127]....
        /*10a8*/ 	.word	0x0002cf00


	//   ....[128]....
        /*10ac*/ 	.word	0x0002d040


	//   ....[129]....
        /*10b0*/ 	.word	0x0002d090


	//   ....[130]....
        /*10b4*/ 	.word	0x0002d1b0


	//   ....[131]....
        /*10b8*/ 	.word	0x0002d200


	//   ....[132]....
        /*10bc*/ 	.word	0x0002d530


	//   ....[133]....
        /*10c0*/ 	.word	0x0002d5e0


	//   ....[134]....
        /*10c4*/ 	.word	0x0002d760


	//   ....[135]....
        /*10c8*/ 	.word	0x0002d7f0


	//   ....[136]....
        /*10cc*/ 	.word	0x0002d870


	//   ....[137]....
        /*10d0*/ 	.word	0x0002d8f0


	//   ....[138]....
        /*10d4*/ 	.word	0x0002d970


	//   ....[139]....
        /*10d8*/ 	.word	0x0002da00


	//   ....[140]....
        /*10dc*/ 	.word	0x0002daa0


	//   ....[141]....
        /*10e0*/ 	.word	0x0002db70


	//   ....[142]....
        /*10e4*/ 	.word	0x0002dbf0


	//   ....[143]....
        /*10e8*/ 	.word	0x0002dc70


	//   ....[144]....
        /*10ec*/ 	.word	0x0002dcf0


	//   ....[145]....
        /*10f0*/ 	.word	0x0002dd80


	//   ....[146]....
        /*10f4*/ 	.word	0x0002de00


	//   ....[147]....
        /*10f8*/ 	.word	0x0002dea0


	//   ....[148]....
        /*10fc*/ 	.word	0x0002def0


	//   ....[149]....
        /*1100*/ 	.word	0x0002df80


	//   ....[150]....
        /*1104*/ 	.word	0x0002e0b0


	//----- nvinfo : EIATTR_REG_RECONFIG
	.align		4
.L_399:
        /*1108*/ 	.byte	0x01, 0x54
	.zero		2


	//----- nvinfo : EIATTR_SYSCALL_OFFSETS
	.align		4
        /*110c*/ 	.byte	0x04, 0x46
        /*110e*/ 	.short	(.L_401 - .L_400)


	//   ....[0]....
.L_400:
        /*1110*/ 	.word	0x000023b0


	//   ....[1]....
        /*1114*/ 	.word	0x00002500


	//   ....[2]....
        /*1118*/ 	.word	0x0000bfb0


	//   ....[3]....
        /*111c*/ 	.word	0x0000c330


	//   ....[4]....
        /*1120*/ 	.word	0x00025eb0


	//   ....[5]....
        /*1124*/ 	.word	0x00026000


	//   ....[6]....
        /*1128*/ 	.word	0x000260f0


	//   ....[7]....
        /*112c*/ 	.word	0x00026ab0


	//----- nvinfo : EIATTR_MBARRIER_INSTR_OFFSETS
	.align		4
.L_401:
        /*1130*/ 	.byte	0x04, 0x39
        /*1132*/ 	.short	(.L_403 - .L_402)


	//   ....[0]....
.L_402:
        /*1134*/ 	.word	0x000002d0
        /*1138*/ 	.word	0x000000ff
        /*113c*/ 	.word	0x00038800
        /*1140*/ 	.short	0x0100
        /*1142*/ 	.byte	0x08
	.zero		1


	//   ....[1]....
        /*1144*/ 	.word	0x000002e0
        /*1148*/ 	.word	0x000000ff
        /*114c*/ 	.word	0x00038820
        /*1150*/ 	.short	0x0100
        /*1152*/ 	.byte	0x08
	.zero		1


	//   ....[2]....
        /*1154*/ 	.word	0x000003d0
        /*1158*/ 	.word	0x000000ff
        /*115c*/ 	.word	0x00038830
        /*1160*/ 	.short	0x0100
        /*1162*/ 	.byte	0x08
	.zero		1


	//   ....[3]....
        /*1164*/ 	.word	0x000003e0
        /*1168*/ 	.word	0x000000ff
        /*116c*/ 	.word	0x00038840
        /*1170*/ 	.short	0x0100
        /*1172*/ 	.byte	0x08
	.zero		1


	//   ....[4]....
        /*1174*/ 	.word	0x000003f0
        /*1178*/ 	.word	0x000000ff
        /*117c*/ 	.word	0x00038838
        /*1180*/ 	.short	0x0100
        /*1182*/ 	.byte	0x08
	.zero		1


	//   ....[5]....
        /*1184*/ 	.word	0x00000400
        /*1188*/ 	.word	0x000000ff
        /*118c*/ 	.word	0x00038848
        /*1190*/ 	.short	0x0100
        /*1192*/ 	.byte	0x08
	.zero		1


	//   ....[6]....
        /*1194*/ 	.word	0x00000530
        /*1198*/ 	.word	0x000000ff
        /*119c*/ 	.word	0x00038850
        /*11a0*/ 	.short	0x0100
        /*11a2*/ 	.byte	0x08
	.zero		1


	//   ....[7]....
        /*11a4*/ 	.word	0x00000540
        /*11a8*/ 	.word	0x000000ff
        /*11ac*/ 	.word	0x00038860
        /*11b0*/ 	.short	0x0100
        /*11b2*/ 	.byte	0x08
	.zero		1


	//   ....[8]....
        /*11b4*/ 	.word	0x00000550
        /*11b8*/ 	.word	0x000000ff
        /*11bc*/ 	.word	0x00038858
        /*11c0*/ 	.short	0x0100
        /*11c2*/ 	.byte	0x08
	.zero		1


	//   ....[9]....
        /*11c4*/ 	.word	0x00000560
        /*11c8*/ 	.word	0x000000ff
        /*11cc*/ 	.word	0x00038868
        /*11d0*/ 	.short	0x0100
        /*11d2*/ 	.byte	0x08
	.zero		1


	//   ....[10]....
        /*11d4*/ 	.word	0x00000650
        /*11d8*/ 	.word	0x000000ff
        /*11dc*/ 	.word	0x00038870
        /*11e0*/ 	.short	0x0100
        /*11e2*/ 	.byte	0x06
	.zero		1


	//   ....[11]....
        /*11e4*/ 	.word	0x00000660
        /*11e8*/ 	.word	0x000000ff
        /*11ec*/ 	.word	0x00038880
        /*11f0*/ 	.short	0x0100
        /*11f2*/ 	.byte	0x06
	.zero		1


	//   ....[12]....
        /*11f4*/ 	.word	0x00000670
        /*11f8*/ 	.word	0x000000ff
        /*11fc*/ 	.word	0x00038878
        /*1200*/ 	.short	0x0100
        /*1202*/ 	.byte	0x06
	.zero		1


	//   ....[13]....
        /*1204*/ 	.word	0x00000680
        /*1208*/ 	.word	0x000000ff
        /*120c*/ 	.word	0x00038888
        /*1210*/ 	.short	0x0100
        /*1212*/ 	.byte	0x06
	.zero		1


	//   ....[14]....
        /*1214*/ 	.word	0x000007b0
        /*1218*/ 	.word	0x000000ff
        /*121c*/ 	.word	0x00038890
        /*1220*/ 	.short	0x0100
        /*1222*/ 	.byte	0x08
	.zero		1


	//   ....[15]....
        /*1224*/ 	.word	0x000007c0
        /*1228*/ 	.word	0x000000ff
        /*122c*/ 	.word	0x000388a0
        /*1230*/ 	.short	0x0100
        /*1232*/ 	.byte	0x08
	.zero		1


	//   ....[16]....
        /*1234*/ 	.word	0x000007d0
        /*1238*/ 	.word	0x000000ff
        /*123c*/ 	.word	0x00038898
        /*1240*/ 	.short	0x0100
        /*1242*/ 	.byte	0x08
	.zero		1


	//   ....[17]....
        /*1244*/ 	.word	0x000007e0
        /*1248*/ 	.word	0x000000ff
        /*124c*/ 	.word	0x000388a8
        /*1250*/ 	.short	0x0100
        /*1252*/ 	.byte	0x08
	.zero		1


	//   ....[18]....
        /*1254*/ 	.word	0x00000910
        /*1258*/ 	.word	0x000000ff
        /*125c*/ 	.word	0x000388b0
        /*1260*/ 	.short	0x0100
        /*1262*/ 	.byte	0x08
	.zero		1


	//   ....[19]....
        /*1264*/ 	.word	0x00000920
        /*1268*/ 	.word	0x000000ff
        /*126c*/ 	.word	0x000388c0
        /*1270*/ 	.short	0x0100
        /*1272*/ 	.byte	0x08
	.zero		1


	//   ....[20]....
        /*1274*/ 	.word	0x00000930
        /*1278*/ 	.word	0x000000ff
        /*127c*/ 	.word	0x000388b8
        /*1280*/ 	.short	0x0100
        /*1282*/ 	.byte	0x08
	.zero		1


	//   ....[21]....
        /*1284*/ 	.word	0x00000940
        /*1288*/ 	.word	0x000000ff
        /*128c*/ 	.word	0x000388c8
        /*1290*/ 	.short	0x0100
        /*1292*/ 	.byte	0x08
	.zero		1


	//   ....[22]....
        /*1294*/ 	.word	0x00004000
        /*1298*/ 	.word	0x00000003
        /*129c*/ 	.word	0x00038890
        /*12a0*/ 	.short	0x010a
        /*12a2*/ 	.byte	0x3f
	.zero		1


	//   ....[23]....
        /*12a4*/ 	.word	0x000077a0
        /*12a8*/ 	.word	0x00000003
        /*12ac*/ 	.word	0x00038890
        /*12b0*/ 	.short	0x010a
        /*12b2*/ 	.byte	0x3f
	.zero		1


	//   ....[24]....
        /*12b4*/ 	.word	0x0000ab80
        /*12b8*/ 	.word	0x00000003
        /*12bc*/ 	.word	0x00038890
        /*12c0*/ 	.short	0x010a
        /*12c2*/ 	.byte	0x3f
	.zero		1


	//   ....[25]....
        /*12c4*/ 	.word	0x0000afd0
        /*12c8*/ 	.word	0x00000024
        /*12cc*/ 	.word	0x00000000
        /*12d0*/ 	.short	0x0101
        /*12d2*/ 	.byte	0x3f
	.zero		1


	//   ....[26]....
        /*12d4*/ 	.word	0x0000b010
        /*12d8*/ 	.word	0x00000003
        /*12dc*/ 	.word	0x000388b0
        /*12e0*/ 	.short	0x010a
        /*12e2*/ 	.byte	0x3f
	.zero		1


	//   ....[27]....
        /*12e4*/ 	.word	0x0000b650
        /*12e8*/ 	.word	0x00000003
        /*12ec*/ 	.word	0x00000000
        /*12f0*/ 	.short	0x0101
        /*12f2*/ 	.byte	0x3f
	.zero		1


	//   ....[28]....
        /*12f4*/ 	.word	0x0000c030
        /*12f8*/ 	.word	0x00000012
        /*12fc*/ 	.word	0x00038800
        /*1300*/ 	.short	0x010a
        /*1302*/ 	.byte	0x3f
	.zero		1


	//   ....[29]....
        /*1304*/ 	.word	0x0000c080
        /*1308*/ 	.word	0x00000012
        /*130c*/ 	.word	0x00038800
        /*1310*/ 	.short	0x010a
        /*1312*/ 	.byte	0x3f
	.zero		1


	//   ....[30]....
        /*1314*/ 	.word	0x0000c860
        /*1318*/ 	.word	0x00000012
        /*131c*/ 	.word	0x00038800
        /*1320*/ 	.short	0x010a
        /*1322*/ 	.byte	0x3f
	.zero		1


	//   ....[31]....
        /*1324*/ 	.word	0x0000fbf0
        /*1328*/ 	.word	0x00000012
        /*132c*/ 	.word	0x00038800
        /*1330*/ 	.short	0x010a
        /*1332*/ 	.byte	0x3f
	.zero		1


	//   ....[32]....
        /*1334*/ 	.word	0x00013350
        /*1338*/ 	.word	0x00000000
        /*133c*/ 	.word	0x00038830
        /*1340*/ 	.short	0x010a
        /*1342*/ 	.byte	0x3f
	.zero		1


	//   ....[33]....
        /*1344*/ 	.word	0x000133d0
        /*1348*/ 	.word	0x00000000
        /*134c*/ 	.word	0x00038830
        /*1350*/ 	.short	0x010a
        /*1352*/ 	.byte	0x3f
	.zero		1


	//   ....[34]....
        /*1354*/ 	.word	0x00017150
        /*1358*/ 	.word	0x00000000
        /*135c*/ 	.word	0x00000000
        /*1360*/ 	.short	0x0101
        /*1362*/ 	.byte	0x3f
	.zero		1


	//   ....[35]....
        /*1364*/ 	.word	0x000181c0
        /*1368*/ 	.word	0x0000000b
        /*136c*/ 	.word	0x00038830
        /*1370*/ 	.short	0x010a
        /*1372*/ 	.byte	0x3f
	.zero		1


	//   ....[36]....
        /*1374*/ 	.word	0x00018240
        /*1378*/ 	.word	0x0000000b
        /*137c*/ 	.word	0x00038830
        /*1380*/ 	.short	0x010a
        /*1382*/ 	.byte	0x3f
	.zero		1


	//   ....[37]....
        /*1384*/ 	.word	0x0001b960
        /*1388*/ 	.word	0x00000009
        /*138c*/ 	.word	0x00038850
        /*1390*/ 	.short	0x010a
        /*1392*/ 	.byte	0x3f
	.zero		1


	//   ....[38]....
        /*1394*/ 	.word	0x0001b9b0
        /*1398*/ 	.word	0x00000009
        /*139c*/ 	.word	0x00038850
        /*13a0*/ 	.short	0x010a
        /*13a2*/ 	.byte	0x3f
	.zero		1


	//   ....[39]....
        /*13a4*/ 	.word	0x0001c2f0
        /*13a8*/ 	.word	0x000000a5
        /*13ac*/ 	.word	0x00000000
        /*13b0*/ 	.short	0x0101
        /*13b2*/ 	.byte	0x3f
	.zero		1


	//   ....[40]....
        /*13b4*/ 	.word	0x0001c400
        /*13b8*/ 	.word	0x00000009
        /*13bc*/ 	.word	0x00000000
        /*13c0*/ 	.short	0x0101
        /*13c2*/ 	.byte	0x3f
	.zero		1


	//   ....[41]....
        /*13c4*/ 	.word	0x0001d1e0
        /*13c8*/ 	.word	0x00000000
        /*13cc*/ 	.word	0x00038850
        /*13d0*/ 	.short	0x010a
        /*13d2*/ 	.byte	0x3f
	.zero		1


	//   ....[42]....
        /*13d4*/ 	.word	0x0001d230
        /*13d8*/ 	.word	0x00000000
        /*13dc*/ 	.word	0x00038850
        /*13e0*/ 	.short	0x010a
        /*13e2*/ 	.byte	0x3f
	.zero		1


	//   ....[43]....
        /*13e4*/ 	.word	0x0001d730
        /*13e8*/ 	.word	0x00000007
        /*13ec*/ 	.word	0x00000000
        /*13f0*/ 	.short	0x0101
        /*13f2*/ 	.byte	0x3f
	.zero		1


	//   ....[44]....
        /*13f4*/ 	.word	0x0001fae0
        /*13f8*/ 	.word	0x00000000
        /*13fc*/ 	.word	0x00000000
        /*1400*/ 	.short	0x0101
        /*1402*/ 	.byte	0x3f
	.zero		1


	//   ....[45]....
        /*1404*/ 	.word	0x000207a0
        /*1408*/ 	.word	0x0000005e
        /*140c*/ 	.word	0x00000000
        /*1410*/ 	.short	0x0101
        /*1412*/ 	.byte	0x3f
	.zero		1


	//   ....[46]....
        /*1414*/ 	.word	0x00024210
        /*1418*/ 	.word	0x00000012
        /*141c*/ 	.word	0x00038820
        /*1420*/ 	.short	0x010a
        /*1422*/ 	.byte	0x3f
	.zero		1


	//   ....[47]....
        /*1424*/ 	.word	0x000242e0
        /*1428*/ 	.word	0x00000006
        /*142c*/ 	.word	0x000388a0
        /*1430*/ 	.short	0x010a
        /*1432*/ 	.byte	0x3f
	.zero		1


	//   ....[48]....
        /*1434*/ 	.word	0x00024810
        /*1438*/ 	.word	0x00000006
        /*143c*/ 	.word	0x000388c0
        /*1440*/ 	.short	0x010a
        /*1442*/ 	.byte	0x3f
	.zero		1


	//   ....[49]....
        /*1444*/ 	.word	0x00024e50
        /*1448*/ 	.word	0x00000006
        /*144c*/ 	.word	0x000388a0
        /*1450*/ 	.short	0x010a
        /*1452*/ 	.byte	0x3f
	.zero		1


	//   ....[50]....
        /*1454*/ 	.word	0x000253a0
        /*1458*/ 	.word	0x00000006
        /*145c*/ 	.word	0x000388c0
        /*1460*/ 	.short	0x010a
        /*1462*/ 	.byte	0x3f
	.zero		1


	//   ....[51]....
        /*1464*/ 	.word	0x00026520
        /*1468*/ 	.word	0x00000000
        /*146c*/ 	.word	0x00038840
        /*1470*/ 	.short	0x010a
        /*1472*/ 	.byte	0x3f
	.zero		1


	//   ....[52]....
        /*1474*/ 	.word	0x00027590
        /*1478*/ 	.word	0x00000012
        /*147c*/ 	.word	0x00038800
        /*1480*/ 	.short	0x0107
        /*1482*/ 	.byte	0x3f
	.zero		1


	//   ....[53]....
        /*1484*/ 	.word	0x00027690
        /*1488*/ 	.word	0x00000012
        /*148c*/ 	.word	0x00038800
        /*1490*/ 	.short	0x0101
        /*1492*/ 	.byte	0x3f
	.zero		1


	//   ....[54]....
        /*1494*/ 	.word	0x000276b0
        /*1498*/ 	.word	0x00000012
        /*149c*/ 	.word	0x00038820
        /*14a0*/ 	.short	0x010a
        /*14a2*/ 	.byte	0x3f
	.zero		1


	//   ....[55]....
        /*14a4*/ 	.word	0x00027a80
        /*14a8*/ 	.word	0x00000003
        /*14ac*/ 	.word	0x00038840
        /*14b0*/ 	.short	0x010a
        /*14b2*/ 	.byte	0x3f
	.zero		1


	//   ....[56]....
        /*14b4*/ 	.word	0x00028010
        /*14b8*/ 	.word	0x00000002
        /*14bc*/ 	.word	0x00038860
        /*14c0*/ 	.short	0x010a
        /*14c2*/ 	.byte	0x3f
	.zero		1


	//   ....[57]....
        /*14c4*/ 	.word	0x000288b0
        /*14c8*/ 	.word	0x00000003
        /*14cc*/ 	.word	0x00038840
        /*14d0*/ 	.short	0x010a
        /*14d2*/ 	.byte	0x3f
	.zero		1


	//   ....[58]....
        /*14d4*/ 	.word	0x00028e40
        /*14d8*/ 	.word	0x00000002
        /*14dc*/ 	.word	0x00038860
        /*14e0*/ 	.short	0x010a
        /*14e2*/ 	.byte	0x3f
	.zero		1


	//   ....[59]....
        /*14e4*/ 	.word	0x00029640
        /*14e8*/ 	.word	0x00000003
        /*14ec*/ 	.word	0x00038840
        /*14f0*/ 	.short	0x010a
        /*14f2*/ 	.byte	0x3f
	.zero		1


	//   ....[60]....
        /*14f4*/ 	.word	0x00029bc0
        /*14f8*/ 	.word	0x00000002
        /*14fc*/ 	.word	0x00038860
        /*1500*/ 	.short	0x010a
        /*1502*/ 	.byte	0x3f
	.zero		1


	//   ....[61]....
        /*1504*/ 	.word	0x0002a360
        /*1508*/ 	.word	0x00000000
        /*150c*/ 	.word	0x00038860
        /*1510*/ 	.short	0x010a
        /*1512*/ 	.byte	0x3f
	.zero		1


	//   ....[62]....
        /*1514*/ 	.word	0x0002b7b0
        /*1518*/ 	.word	0x00000000
        /*151c*/ 	.word	0x00038820
        /*1520*/ 	.short	0x010a
        /*1522*/ 	.byte	0x3f
	.zero		1


	//   ....[63]....
        /*1524*/ 	.word	0x0002b990
        /*1528*/ 	.word	0x00000006
        /*152c*/ 	.word	0x00000000
        /*1530*/ 	.short	0x010a
        /*1532*/ 	.byte	0x3f
	.zero		1


	//   ....[64]....
        /*1534*/ 	.word	0x0002b9c0
        /*1538*/ 	.word	0x00000007
        /*153c*/ 	.word	0x00000000
        /*1540*/ 	.short	0x010a
        /*1542*/ 	.byte	0x3f
	.zero		1


	//   ....[65]....
        /*1544*/ 	.word	0x0002ba20
        /*1548*/ 	.word	0x00000004
        /*154c*/ 	.word	0x00000000
        /*1550*/ 	.short	0x010a
        /*1552*/ 	.byte	0x3f
	.zero		1


	//   ....[66]....
        /*1554*/ 	.word	0x0002ba50
        /*1558*/ 	.word	0x00000003
        /*155c*/ 	.word	0x00000000
        /*1560*/ 	.short	0x010a
        /*1562*/ 	.byte	0x3f
	.zero		1


	//   ....[67]....
        /*1564*/ 	.word	0x0002bab0
        /*1568*/ 	.word	0x00000003
        /*156c*/ 	.word	0x00038890
        /*1570*/ 	.short	0x010a
        /*1572*/ 	.byte	0x3f
	.zero		1


	//   ....[68]....
        /*1574*/ 	.word	0x0002bb00
        /*1578*/ 	.word	0x00000003
        /*157c*/ 	.word	0x00038890
        /*1580*/ 	.short	0x010a
        /*1582*/ 	.byte	0x3f
	.zero		1


	//   ....[69]....
        /*1584*/ 	.word	0x0002bb50
        /*1588*/ 	.word	0x00000003
        /*158c*/ 	.word	0x00038890
        /*1590*/ 	.short	0x010a
        /*1592*/ 	.byte	0x3f
	.zero		1


	//   ....[70]....
        /*1594*/ 	.word	0x0002bba0
        /*1598*/ 	.word	0x00000003
        /*159c*/ 	.word	0x000388b0
        /*15a0*/ 	.short	0x010a
        /*15a2*/ 	.byte	0x3f
	.zero		1


	//   ....[71]....
        /*15a4*/ 	.word	0x0002bdc0
        /*15a8*/ 	.word	0x00000012
        /*15ac*/ 	.word	0x00038800
        /*15b0*/ 	.short	0x010a
        /*15b2*/ 	.byte	0x3f
	.zero		1


	//   ....[72]....
        /*15b4*/ 	.word	0x0002bfe0
        /*15b8*/ 	.word	0x00000012
        /*15bc*/ 	.word	0x00038800
        /*15c0*/ 	.short	0x010a
        /*15c2*/ 	.byte	0x3f
	.zero		1


	//   ....[73]....
        /*15c4*/ 	.word	0x0002c030
        /*15c8*/ 	.word	0x00000000
        /*15cc*/ 	.word	0x00038830
        /*15d0*/ 	.short	0x010a
        /*15d2*/ 	.byte	0x3f
	.zero		1


	//   ....[74]....
        /*15d4*/ 	.word	0x0002c080
        /*15d8*/ 	.word	0x0000000b
        /*15dc*/ 	.word	0x00038830
        /*15e0*/ 	.short	0x010a
        /*15e2*/ 	.byte	0x3f
	.zero		1


	//   ....[75]....
        /*15e4*/ 	.word	0x0002c0d0
        /*15e8*/ 	.word	0x00000009
        /*15ec*/ 	.word	0x00038850
        /*15f0*/ 	.short	0x010a
        /*15f2*/ 	.byte	0x3f
	.zero		1


	//   ....[76]....
        /*15f4*/ 	.word	0x0002c120
        /*15f8*/ 	.word	0x00000000
        /*15fc*/ 	.word	0x00038850
        /*1600*/ 	.short	0x010a
        /*1602*/ 	.byte	0x3f
	.zero		1


	//   ....[77]....
        /*1604*/ 	.word	0x0002c2d0
        /*1608*/ 	.word	0x00000012
        /*160c*/ 	.word	0x00038820
        /*1610*/ 	.short	0x010a
        /*1612*/ 	.byte	0x3f
	.zero		1


	//   ....[78]....
        /*1614*/ 	.word	0x0002c320
        /*1618*/ 	.word	0x00000006
        /*161c*/ 	.word	0x000388a0
        /*1620*/ 	.short	0x010a
        /*1622*/ 	.byte	0x3f
	.zero		1


	//   ....[79]....
        /*1624*/ 	.word	0x0002c370
        /*1628*/ 	.word	0x00000006
        /*162c*/ 	.word	0x000388c0
        /*1630*/ 	.short	0x010a
        /*1632*/ 	.byte	0x3f
	.zero		1


	//   ....[80]....
        /*1634*/ 	.word	0x0002c3c0
        /*1638*/ 	.word	0x00000006
        /*163c*/ 	.word	0x000388a0
        /*1640*/ 	.short	0x010a
        /*1642*/ 	.byte	0x3f
	.zero		1


	//   ....[81]....
        /*1644*/ 	.word	0x0002c410
        /*1648*/ 	.word	0x00000006
        /*164c*/ 	.word	0x000388c0
        /*1650*/ 	.short	0x010a
        /*1652*/ 	.byte	0x3f
	.zero		1


	//   ....[82]....
        /*1654*/ 	.word	0x0002c5b0
        /*1658*/ 	.word	0x00000000
        /*165c*/ 	.word	0x00038840
        /*1660*/ 	.short	0x010a
        /*1662*/ 	.byte	0x3f
	.zero		1


	//   ....[83]....
        /*1664*/ 	.word	0x0002d240
        /*1668*/ 	.word	0x00000012
        /*166c*/ 	.word	0x00038820
        /*1670*/ 	.short	0x010a
        /*1672*/ 	.byte	0x3f
	.zero		1


	//   ....[84]....
        /*1674*/ 	.word	0x0002d290
        /*1678*/ 	.word	0x00000003
        /*167c*/ 	.word	0x00038840
        /*1680*/ 	.short	0x010a
        /*1682*/ 	.byte	0x3f
	.zero		1


	//   ....[85]....
        /*1684*/ 	.word	0x0002d2e0
        /*1688*/ 	.word	0x00000002
        /*168c*/ 	.word	0x00038860
        /*1690*/ 	.short	0x010a
        /*1692*/ 	.byte	0x3f
	.zero		1


	//   ....[86]....
        /*1694*/ 	.word	0x0002d330
        /*1698*/ 	.word	0x00000003
        /*169c*/ 	.word	0x00038840
        /*16a0*/ 	.short	0x010a
        /*16a2*/ 	.byte	0x3f
	.zero		1


	//   ....[87]....
        /*16a4*/ 	.word	0x0002d380
        /*16a8*/ 	.word	0x00000002
        /*16ac*/ 	.word	0x00038860
        /*16b0*/ 	.short	0x010a
        /*16b2*/ 	.byte	0x3f
	.zero		1


	//   ....[88]....
        /*16b4*/ 	.word	0x0002d3d0
        /*16b8*/ 	.word	0x00000003
        /*16bc*/ 	.word	0x00038840
        /*16c0*/ 	.short	0x010a
        /*16c2*/ 	.byte	0x3f
	.zero		1


	//   ....[89]....
        /*16c4*/ 	.word	0x0002d420
        /*16c8*/ 	.word	0x00000002
        /*16cc*/ 	.word	0x00038860
        /*16d0*/ 	.short	0x010a
        /*16d2*/ 	.byte	0x3f
	.zero		1


	//   ....[90]....
        /*16d4*/ 	.word	0x0002d470
        /*16d8*/ 	.word	0x00000000
        /*16dc*/ 	.word	0x00038860
        /*16e0*/ 	.short	0x010a
        /*16e2*/ 	.byte	0x3f
	.zero		1


	//   ....[91]....
        /*16e4*/ 	.word	0x0002dfd0
        /*16e8*/ 	.word	0x00000000
        /*16ec*/ 	.word	0x00038820
        /*16f0*/ 	.short	0x010a
        /*16f2*/ 	.byte	0x3f
	.zero		1


	//   ....[92]....
        /*16f4*/ 	.word	0x0002e170
        /*16f8*/ 	.word	0x00000006
        /*16fc*/ 	.word	0x00000000
        /*1700*/ 	.short	0x010a
        /*1702*/ 	.byte	0x3f
	.zero		1


	//   ....[93]....
        /*1704*/ 	.word	0x0002e1c0
        /*1708*/ 	.word	0x00000007
        /*170c*/ 	.word	0x00000000
        /*1710*/ 	.short	0x010a
        /*1712*/ 	.byte	0x3f
	.zero		1


	//   ....[94]....
        /*1714*/ 	.word	0x0002e210
        /*1718*/ 	.word	0x00000004
        /*171c*/ 	.word	0x00000000
        /*1720*/ 	.short	0x010a
        /*1722*/ 	.byte	0x3f
	.zero		1


	//----- nvinfo : EIATTR_NUM_MBARRIERS
	.align		4
.L_403:
        /*1724*/ 	.byte	0x03, 0x38
        /*1726*/ 	.short	0x0016


	//----- nvinfo : EIATTR_EXIT_INSTR_OFFSETS
	.align		4
        /*1728*/ 	.byte	0x04, 0x1c
        /*172a*/ 	.short	(.L_405 - .L_404)


	//   ....[0]....
.L_404:
        /*172c*/ 	.word	0x0002baa0


	//----- nvinfo : EIATTR_MAX_THREADS
	.align		4
.L_405:
        /*1730*/ 	.byte	0x04, 0x05
        /*1732*/ 	.short	(.L_407 - .L_406)
.L_406:
        /*1734*/ 	.word	0x00000180
        /*1738*/ 	.word	0x00000001
        /*173c*/ 	.word	0x00000001


	//----- nvinfo : EIATTR_CRS_STACK_SIZE
	.align		4
.L_407:
        /*1740*/ 	.byte	0x04, 0x1e
        /*1742*/ 	.short	(.L_409 - .L_408)
.L_408:
        /*1744*/ 	.word	0x00000000


	//----- nvinfo : EIATTR_CBANK_PARAM_SIZE
	.align		4
.L_409:
        /*1748*/ 	.byte	0x03, 0x19
        /*174a*/ 	.short	0x0af0


	//----- nvinfo : EIATTR_PARAM_CBANK
	.align		4
        /*174c*/ 	.byte	0x04, 0x0a
        /*174e*/ 	.short	(.L_411 - .L_410)
	.align		4
.L_410:
        /*1750*/ 	.word	index@(.nv.constant0._ZN7cutlass13device_kernelIN5flash11enable_sm90INS1_16FlashAttnFwdSm90INS1_25CollectiveMainloopFwdSm90ILi2EN4cute5tupleIJNS5_1CILi1EEES8_S8_EEENS6_IJNS7_ILi128EEENS7_ILi80EEENS7_ILi256EEEEEELi256ENS_10bfloat16_tEfNS_4arch4Sm90ELb0ELb0ELb0ELb1ELb0ELb1ELb0ELb1ELb1ELb1ELb1ELb0EEENS1_21CollectiveEpilogueFwdINS6_IJSA_SC_SB_EEES9_SE_SG_Li256ELb1ELb1ELb1ELb0EEENS1_36VarlenDynamicPersistentTileSchedulerILi128ELi80ELi256ELi128ELb1ELb1ELb1ELb0ELb1ELb1EEEEEEEEEvNT_6ParamsE)
        /*1754*/ 	.short	0x0210
        /*1756*/ 	.short	0x0af0


	//----- nvinfo : EIATTR_SW_WAR
	.align		4
.L_411:
        /*1758*/ 	.byte	0x04, 0x36
        /*175a*/ 	.short	(.L_413 - .L_412)
.L_412:
        /*175c*/ 	.word	0x00000008
.L_413:


//--------------------- .nv.info._ZN7cutlass13device_kernelIN5flash11enable_sm90INS1_16FlashAttnFwdSm90INS1_25CollectiveMainloopFwdSm90ILi2EN4cute5tupleIJNS5_1CILi1EEES8_S8_EEENS6_IJNS7_ILi128EEENS7_ILi64EEENS7_ILi256EEEEEELi256ENS_10bfloat16_tEfNS_4arch4Sm90ELb0ELb1ELb0ELb0ELb0ELb0ELb0ELb1ELb1ELb1ELb1ELb0EEENS1_21CollectiveEpilogueFwdINS6_IJSA_SC_SB_EEES9_SE_SG_Li256ELb0ELb1ELb1ELb0EEENS1_19SingleTileSchedulerILb0ELb1ELb1ELi128EEEEEEEEEvNT_6ParamsE --------------------------
	.section	.nv.info._ZN7cutlass13device_kernelIN5flash11enable_sm90INS1_16FlashAttnFwdSm90INS1_25CollectiveMainloopFwdSm90ILi2EN4cute5tupleIJNS5_1CILi1EEES8_S8_EEENS6_IJNS7_ILi128EEENS7_ILi64EEENS7_ILi256EEEEEELi256ENS_10bfloat16_tEfNS_4arch4Sm90ELb0ELb1ELb0ELb0ELb0ELb0ELb0ELb1ELb1ELb1ELb1ELb0EEENS1_21CollectiveEpilogueFwdINS6_IJSA_SC_SB_EEES9_SE_SG_Li256ELb0ELb1ELb1ELb0EEENS1_19SingleTileSchedulerILb0ELb1ELb1ELi128EEEEEEEEEvNT_6ParamsE,"",@"SHT_CUDA_INFO"
	.sectionflags	@""
	.align	4


	//----- nvinfo : EIATTR_CUDA_API_VERSION
	.align		4
        /*0000*/ 	.byte	0x04, 0x37
        /*0002*/ 	.short	(.L_415 - .L_414)
.L_414:
        /*0004*/ 	.word	0x00000082


	//----- nvinfo : EIATTR_KPARAM_INFO
	.align		4
.L_415:
        /*0008*/ 	.byte	0x04, 0x17
        /*000a*/ 	.short	(.L_417 - .L_416)
.L_416:
        /*000c*/ 	.word	0x00000000
        /*0010*/ 	.short	0x0000
        /*0012*/ 	.short	0x0070
        /*0014*/ 	.byte	0x00, 0xf0, 0x01, 0x28


	//----- nvinfo : EIATTR_SPARSE_MMA_MASK
	.align		4
.L_417:
        /*0018*/ 	.byte	0x03, 0x50
        /*001a*/ 	.short	0x0000


	//----- nvinfo : EIATTR_MAXREG_COUNT
	.align		4
        /*001c*/ 	.byte	0x03, 0x1b
        /*001e*/ 	.short	0x00a8


	//----- nvinfo : EIATTR_NUM_BARRIERS
	.align		4
        /*0020*/ 	.byte	0x02, 0x4c
        /*0022*/ 	.byte	0x09
	.zero		1


	//----- nvinfo : EIATTR_EXTERNS
	.align		4
        /*0024*/ 	.byte	0x04, 0x0f
        /*0026*/ 	.short	(.L_419 - .L_418)


	//   ....[0]....
	.align		4
.L_418:
        /*0028*/ 	.word	index@(__assertfail)


	//----- nvinfo : EIATTR_ANNOTATIONS
	.align		4
.L_419:
        /*002c*/ 	.byte	0x04, 0x55
        /*002e*/ 	.short	(.L_421 - .L_420)


	//   ....[0]....
.L_420:
        /* <DEDUP_REMOVED lines=10> */


	//----- nvinfo : EIATTR_MERCURY_ISA_VERSION
	.align		4
.L_421:
        /*00c0*/ 	.byte	0x03, 0x5f
        /*00c2*/ 	.short	0x0101


	//----- nvinfo : EIATTR_INT_WARP_WIDE_INSTR_OFFSETS
	.align		4
        /*00c4*/ 	.byte	0x04, 0x31
        /*00c6*/ 	.short	(.L_423 - .L_422)


	//   ....[0]....
.L_422:
        /*00c8*/ 	.word	0x00000130


	//   ....[1]....
        /*00cc*/ 	.word	0x00000170


	//   ....[2]....
        /*00d0*/ 	.word	0x000001e0


	//----- nvinfo : EIATTR_COOP_GROUP_MASK_REGIDS
	.align		4
.L_423:
        /*00d4*/ 	.byte	0x04, 0x29
        /*00d6*/ 	.short	(.L_425 - .L_424)


	//   ....[0]....
.L_424:
        /*00d8*/ 	.word	0xffffffff


	//   ....[1]....
        /*00dc*/ 	.word	0xffffffff


	//   ....[2]....
        /*00e0*/ 	.word	0xffffffff


	//   ....[3]....
        /*00e4*/ 	.word	0xffffffff


	//   ....[4]....
        /*00e8*/ 	.word	0xffffffff


	//   ....[5]....
        /*00ec*/ 	.word	0xffffffff


	//   ....[6]....
        /*00f0*/ 	.word	0xffffffff


	//   ....[7]....
        /*00f4*/ 	.word	0xffffffff


	//   ....[8]....
        /*00f8*/ 	.word	0xffffffff


	//   ....[9]....
        /*00fc*/ 	.word	0xffffffff


	//   ....[10]....
        /*0100*/ 	.word	0xffffffff


	//   ....[11]....
        /*0104*/ 	.word	0xffffffff


	//   ....[12]....
        /*0108*/ 	.word	0xffffffff


	//   ....[13]....
        /*010c*/ 	.word	0xffffffff


	//   ....[14]....
        /*0110*/ 	.word	0xffffffff


	//   ....[15]....
        /*0114*/ 	.word	0xffffffff


	//   ....[16]....
        /*0118*/ 	.word	0xffffffff


	//   ....[17]....
        /*011c*/ 	.word	0xffffffff


	//   ....[18]....
        /*0120*/ 	.word	0xffffffff


	//   ....[19]....
        /*0124*/ 	.word	0xffffffff


	//   ....[20]....
        /*0128*/ 	.word	0xffffffff


	//   ....[21]....
        /*012c*/ 	.word	0xffffffff


	//   ....[22]....
        /*0130*/ 	.word	0xffffffff


	//   ....[23]....
        /*0134*/ 	.word	0xffffffff


	//   ....[24]....
        /*0138*/ 	.word	0xffffffff


	//   ....[25]....
        /*013c*/ 	.word	0xffffffff


	//   ....[26]....
        /*0140*/ 	.word	0xffffffff


	//   ....[27]....
        /*0144*/ 	.word	0xffffffff


	//   ....[28]....
        /*0148*/ 	.word	0xffffffff


	//   ....[29]....
        /*014c*/ 	.word	0xffffffff


	//   ....[30]....
        /*0150*/ 	.word	0xffffffff


	//   ....[31]....
        /*0154*/ 	.word	0xffffffff


	//   ....[32]....
        /*0158*/ 	.word	0xffffffff


	//   ....[33]....
        /*015c*/ 	.word	0xffffffff


	//   ....[34]....
        /*0160*/ 	.word	0xffffffff


	//   ....[35]....
        /*0164*/ 	.word	0xffffffff


	//   ....[36]....
        /*0168*/ 	.word	0xffffffff


	//   ....[37]....
        /*016c*/ 	.word	0xffffffff


	//   ....[38]....
        /*0170*/ 	.word	0xffffffff


	//   ....[39]....
        /*0174*/ 	.word	0xffffffff


	//   ....[40]....
        /*0178*/ 	.word	0xffffffff


	//   ....[41]....
        /*017c*/ 	.word	0xffffffff


	//   ....[42]....
        /*0180*/ 	.word	0xffffffff


	//   ....[43]....
        /*0184*/ 	.word	0xffffffff


	//   ....[44]....
        /*0188*/ 	.word	0xffffffff


	//   ....[45]....
        /*018c*/ 	.word	0xffffffff


	//   ....[46]....
        /*0190*/ 	.word	0xffffffff


	//   ....[47]....
        /*0194*/ 	.word	0xffffffff


	//   ....[48]....
        /*0198*/ 	.word	0xffffffff


	//   ....[49]....
        /*019c*/ 	.word	0xffffffff


	//   ....[50]....
        /*01a0*/ 	.word	0xffffffff


	//   ....[51]....
        /*01a4*/ 	.word	0xffffffff


	//   ....[52]....
        /*01a8*/ 	.word	0xffffffff


	//   ....[53]....
        /*01ac*/ 	.word	0xffffffff


	//   ....[54]....
        /*01b0*/ 	.word	0xffffffff


	//   ....[55]....
        /*01b4*/ 	.word	0xffffffff


	//   ....[56]....
        /*01b8*/ 	.word	0xffffffff


	//   ....[57]....
        /*01bc*/ 	.word	0xffffffff


	//   ....[58]....
        /*01c0*/ 	.word	0xffffffff


	//   ....[59]....
        /*01c4*/ 	.word	0xffffffff


	//   ....[60]....
        /*01c8*/ 	.word	0xffffffff


	//   ....[61]....
        /*01cc*/ 	.word	0x0500000f


	//   ....[62]....
        /*01d0*/ 	.word	0x0500000f


	//   ....[63]....
        /*01d4*/ 	.word	0x0500000f


	//   ....[64]....
        /*01d8*/ 	.word	0x0500000f


	//   ....[65]....
        /*01dc*/ 	.word	0x0500000f


	//   ....[66]....
        /*01e0*/ 	.word	0x0500000f


	//   ....[67]....
        /*01e4*/ 	.word	0x0500000f


	//   ....[68]....
        /*01e8*/ 	.word	0x0500000f


	//   ....[69]....
        /*01ec*/ 	.word	0x0500000f


	//   ....[70]....
        /*01f0*/ 	.word	0x0500000f


	//   ....[71]....
        /*01f4*/ 	.word	0x0500000f


	//   ....[72]....
        /*01f8*/ 	.word	0x0500000f


	//   ....[73]....
        /*01fc*/ 	.word	0x0500000f


	//   ....[74]....
        /*0200*/ 	.word	0x0500000f


	//   ....[75]....
        /*0204*/ 	.word	0x0500000f


	//   ....[76]....
        /*0208*/ 	.word	0x0500000f


	//   ....[77]....
        /*020c*/ 	.word	0x0500000f


	//   ....[78]....
        /*0210*/ 	.word	0x0500000f


	//----- nvinfo : EIATTR_COOP_GROUP_INSTR_OFFSETS
	.align		4
.L_425:
        /*0214*/ 	.byte	0x04, 0x28
        /*0216*/ 	.short	(.L_427 - .L_426)


	//   ....[0]....
.L_426:
        /*0218*/ 	.word	0x00000060


	//   ....[1]....
        /*021c*/ 	.word	0x00000140


	//   ....[2]....
        /*0220*/ 	.word	0x00000190


	//   ....[3]....
        /*0224*/ 	.word	0x000003c0


	//   ....[4]....
        /*0228*/ 	.word	0x00000520


	//   ....[5]....
        /*022c*/ 	.word	0x00000640


	//   ....[6]....
        /*0230*/ 	.word	0x000007a0


	//   ....[7]....
        /*0234*/ 	.word	0x00001800


	//   ....[8]....
        /*0238*/ 	.word	0x00002830


	//   ....[9]....
        /*023c*/ 	.word	0x00002ac0


	//   ....[10]....
        /*0240*/ 	.word	0x000034d0


	//   ....[11]....
        /*0244*/ 	.word	0x00003600


	//   ....[12]....
        /*0248*/ 	.word	0x00003b80


	//   ....[13]....
        /*024c*/ 	.word	0x00003c00


	//   ....[14]....
        /*0250*/ 	.word	0x00005a90


	//   ....[15]....
        /*0254*/ 	.word	0x00005d70


	//   ....[16]....
        /*0258*/ 	.word	0x00006440


	//   ....[17]....
        /*025c*/ 	.word	0x00006540


	//   ....[18]....
        /*0260*/ 	.word	0x000068f0


	//   ....[19]....
        /*0264*/ 	.word	0x00006950


	//   ....[20]....
        /*0268*/ 	.word	0x00008540


	//   ....[21]....
        /*026c*/ 	.word	0x00008680


	//   ....[22]....
        /*0270*/ 	.word	0x000088a0


	//   ....[23]....
        /*0274*/ 	.word	0x00008990


	//   ....[24]....
        /*0278*/ 	.word	0x0000a340


	//   ....[25]....
        /*027c*/ 	.word	0x0000a570


	//   ....[26]....
        /*0280*/ 	.word	0x0000aca0


	//   ....[27]....
        /*0284*/ 	.word	0x0000ada0


	//   ....[28]....
        /*0288*/ 	.word	0x0000b1d0


	//   ....[29]....
        /*028c*/ 	.word	0x0000b230


	//   ....[30]....
        /*0290*/ 	.word	0x0000c1b0


	//   ....[31]....
        /*0294*/ 	.word	0x0000c1e0


	//   ....[32]....
        /*0298*/ 	.word	0x0000c2a0


	//   ....[33]....
        /*029c*/ 	.word	0x0000c300


	//   ....[34]....
        /*02a0*/ 	.word	0x0000d520


	//   ....[35]....
        /*02a4*/ 	.word	0x0000d570


	//   ....[36]....
        /*02a8*/ 	.word	0x0000d5b0


	//   ....[37]....
        /*02ac*/ 	.word	0x0000d5f0


	//   ....[38]....
        /*02b0*/ 	.word	0x0000d630


	//   ....[39]....
        /*02b4*/ 	.word	0x0000d650


	//   ....[40]....
        /*02b8*/ 	.word	0x0000e2b0


	//   ....[41]....
        /*02bc*/ 	.word	0x0000e2c0


	//   ....[42]....
        /*02c0*/ 	.word	0x0000f340


	//   ....[43]....
        /*02c4*/ 	.word	0x00010220


	//   ....[44]....
        /*02c8*/ 	.word	0x00010c60


	//   ....[45]....
        /*02cc*/ 	.word	0x00010ca0


	//   ....[46]....
        /*02d0*/ 	.word	0x00010cd0


	//   ....[47]....
        /*02d4*/ 	.word	0x00010cf0


	//   ....[48]....
        /*02d8*/ 	.word	0x00010d30


	//   ....[49]....
        /*02dc*/ 	.word	0x00010db0


	//   ....[50]....
        /*02e0*/ 	.word	0x00010de0


	//   ....[51]....
        /*02e4*/ 	.word	0x00010e50


	//   ....[52]....
        /*02e8*/ 	.word	0x00010e80


	//   ....[53]....
        /*02ec*/ 	.word	0x00010ef0


	//   ....[54]....
        /*02f0*/ 	.word	0x00010f20


	//   ....[55]....
        /*02f4*/ 	.word	0x00010f90


	//   ....[56]....
        /*02f8*/ 	.word	0x00010fc0


	//   ....[57]....
        /*02fc*/ 	.word	0x00011030


	//   ....[58]....
        /*0300*/ 	.word	0x00011060


	//   ....[59]....
        /*0304*/ 	.word	0x000110c0


	//   ....[60]....
        /*0308*/ 	.word	0x00013d30


	//   ....[61]....
        /*030c*/ 	.word	0x00014390


	//   ....[62]....
        /*0310*/ 	.word	0x00014500


	//   ....[63]....
        /*0314*/ 	.word	0x00014560


	//   ....[64]....
        /*0318*/ 	.word	0x000146b0


	//   ....[65]....
        /*031c*/ 	.word	0x00014720


	//   ....[66]....
        /*0320*/ 	.word	0x00014820


	//   ....[67]....
        /*0324*/ 	.word	0x00014890


	//   ....[68]....
        /*0328*/ 	.word	0x00014990


	//   ....[69]....
        /*032c*/ 	.word	0x00014a00


	//   ....[70]....
        /*0330*/ 	.word	0x00014b00


	//   ....[71]....
        /*0334*/ 	.word	0x00014b70


	//   ....[72]....
        /*0338*/ 	.word	0x00014c70


	//   ....[73]....
        /*033c*/ 	.word	0x00014ce0


	//   ....[74]....
        /*0340*/ 	.word	0x00014de0


	//   ....[75]....
        /*0344*/ 	.word	0x00014e40


	//   ....[76]....
        /*0348*/ 	.word	0x00014f30


	//   ....[77]....
        /*034c*/ 	.word	0x00014f80


	//   ....[78]....
        /*0350*/ 	.word	0x00015380


	//----- nvinfo : EIATTR_REG_RECONFIG
	.align		4
.L_427:
        /*0354*/ 	.byte	0x01, 0x54
	.zero		2


	//----- nvinfo : EIATTR_SYSCALL_OFFSETS
	.align		4
        /*0358*/ 	.byte	0x04, 0x46
        /*035a*/ 	.short	(.L_429 - .L_428)


	//   ....[0]....
.L_428:
        /*035c*/ 	.word	0x000019d0


	//   ....[1]....
        /*0360*/ 	.word	0x0000fea0


	//   ....[2]....
        /*0364*/ 	.word	0x0000ffe0


	//   ....[3]....
        /*0368*/ 	.word	0x000100d0


	//   ....[4]....
        /*036c*/ 	.word	0x00010890


	//----- nvinfo : EIATTR_MBARRIER_INSTR_OFFSETS
	.align		4
.L_429:
        /*0370*/ 	.byte	0x04, 0x39
        /*0372*/ 	.short	(.L_431 - .L_430)


	//   ....[0]....
.L_430:
        /*0374*/ 	.word	0x00000270
        /*0378*/ 	.word	0x000000ff
        /*037c*/ 	.word	0x00030800
        /*0380*/ 	.short	0x0100
        /*0382*/ 	.byte	0x08
	.zero		1


	//   ....[1]....
        /*0384*/ 	.word	0x00000280
        /*0388*/ 	.word	0x000000ff
        /*038c*/ 	.word	0x00030820
        /*0390*/ 	.short	0x0100
        /*0392*/ 	.byte	0x08
	.zero		1


	//   ....[2]....
        /*0394*/ 	.word	0x00000370
        /*0398*/ 	.word	0x000000ff
        /*039c*/ 	.word	0x00030830
        /*03a0*/ 	.short	0x0100
        /*03a2*/ 	.byte	0x08
	.zero		1


	//   ....[3]....
        /*03a4*/ 	.word	0x00000380
        /*03a8*/ 	.word	0x000000ff
        /*03ac*/ 	.word	0x00030840
        /*03b0*/ 	.short	0x0100
        /*03b2*/ 	.byte	0x08
	.zero		1


	//   ....[4]....
        /*03b4*/ 	.word	0x00000390
        /*03b8*/ 	.word	0x000000ff
        /*03bc*/ 	.word	0x00030838
        /*03c0*/ 	.short	0x0100
        /*03c2*/ 	.byte	0x08
	.zero		1


	//   ....[5]....
        /*03c4*/ 	.word	0x000003a0
        /*03c8*/ 	.word	0x000000ff
        /*03cc*/ 	.word	0x00030848
        /*03d0*/ 	.short	0x0100
        /*03d2*/ 	.byte	0x08
	.zero		1


	//   ....[6]....
        /*03d4*/ 	.word	0x000004d0
        /*03d8*/ 	.word	0x000000ff
        /*03dc*/ 	.word	0x00030850
        /*03e0*/ 	.short	0x0100
        /*03e2*/ 	.byte	0x08
	.zero		1


	//   ....[7]....
        /*03e4*/ 	.word	0x000004e0
        /*03e8*/ 	.word	0x000000ff
        /*03ec*/ 	.word	0x00030860
        /*03f0*/ 	.short	0x0100
        /*03f2*/ 	.byte	0x08
	.zero		1


	//   ....[8]....
        /*03f4*/ 	.word	0x000004f0
        /*03f8*/ 	.word	0x000000ff
        /*03fc*/ 	.word	0x00030858
        /*0400*/ 	.short	0x0100
        /*0402*/ 	.byte	0x08
	.zero		1


	//   ....[9]....
        /*0404*/ 	.word	0x00000500
        /*0408*/ 	.word	0x000000ff
        /*040c*/ 	.word	0x00030868
        /*0410*/ 	.short	0x0100
        /*0412*/ 	.byte	0x08
	.zero		1


	//   ....[10]....
        /*0414*/ 	.word	0x000005f0
        /*0418*/ 	.word	0x000000ff
        /*041c*/ 	.word	0x00030870
        /*0420*/ 	.short	0x0100
        /*0422*/ 	.byte	0x06
	.zero		1


	//   ....[11]....
        /*0424*/ 	.word	0x00000600
        /*0428*/ 	.word	0x000000ff
        /*042c*/ 	.word	0x00030880
        /*0430*/ 	.short	0x0100
        /*0432*/ 	.byte	0x06
	.zero		1


	//   ....[12]....
        /*0434*/ 	.word	0x00000610
        /*0438*/ 	.word	0x000000ff
        /*043c*/ 	.word	0x00030878
        /*0440*/ 	.short	0x0100
        /*0442*/ 	.byte	0x06
	.zero		1


	//   ....[13]....
        /*0444*/ 	.word	0x00000620
        /*0448*/ 	.word	0x000000ff
        /*044c*/ 	.word	0x00030888
        /*0450*/ 	.short	0x0100
        /*0452*/ 	.byte	0x06
	.zero		1


	//   ....[14]....
        /*0454*/ 	.word	0x00000750
        /*0458*/ 	.word	0x000000ff
        /*045c*/ 	.word	0x00030890
        /*0460*/ 	.short	0x0100
        /*0462*/ 	.byte	0x08
	.zero		1


	//   ....[15]....
        /*0464*/ 	.word	0x00000760
        /*0468*/ 	.word	0x000000ff
        /*046c*/ 	.word	0x000308a0
        /*0470*/ 	.short	0x0100
        /*0472*/ 	.byte	0x08
	.zero		1


	//   ....[16]....
        /*0474*/ 	.word	0x00000770
        /*0478*/ 	.word	0x000000ff
        /*047c*/ 	.word	0x00030898
        /*0480*/ 	.short	0x0100
        /*0482*/ 	.byte	0x08
	.zero		1


	//   ....[17]....
        /*0484*/ 	.word	0x00000780
        /*0488*/ 	.word	0x000000ff
        /*048c*/ 	.word	0x000308a8
        /*0490*/ 	.short	0x0100
        /*0492*/ 	.byte	0x08
	.zero		1


	//   ....[18]....
        /*0494*/ 	.word	0x000008b0
        /*0498*/ 	.word	0x000000ff
        /*049c*/ 	.word	0x000308b0
        /*04a0*/ 	.short	0x0100
        /*04a2*/ 	.byte	0x08
	.zero		1


	//   ....[19]....
        /*04a4*/ 	.word	0x000008c0
        /*04a8*/ 	.word	0x000000ff
        /*04ac*/ 	.word	0x000308c0
        /*04b0*/ 	.short	0x0100
        /*04b2*/ 	.byte	0x08
	.zero		1


	//   ....[20]....
        /*04b4*/ 	.word	0x000008d0
        /*04b8*/ 	.word	0x000000ff
        /*04bc*/ 	.word	0x000308b8
        /*04c0*/ 	.short	0x0100
        /*04c2*/ 	.byte	0x08
	.zero		1


	//   ....[21]....
        /*04c4*/ 	.word	0x000008e0
        /*04c8*/ 	.word	0x000000ff
        /*04cc*/ 	.word	0x000308c8
        /*04d0*/ 	.short	0x0100
        /*04d2*/ 	.byte	0x08
	.zero		1


	//   ....[22]....
        /*04d4*/ 	.word	0x00001a00
        /*04d8*/ 	.word	0x000000ff
        /*04dc*/ 	.word	0x00030800
        /*04e0*/ 	.short	0x010a
        /*04e2*/ 	.byte	0x04
	.zero		1


	//   ....[23]....
        /*04e4*/ 	.word	0x00001aa0
        /*04e8*/ 	.word	0x000000ff
        /*04ec*/ 	.word	0x00030830
        /*04f0*/ 	.short	0x010a
        /*04f2*/ 	.byte	0x04
	.zero		1


	//   ....[24]....
        /*04f4*/ 	.word	0x00001b40
        /*04f8*/ 	.word	0x000000ff
        /*04fc*/ 	.word	0x00030830
        /*0500*/ 	.short	0x010a
        /*0502*/ 	.byte	0x04
	.zero		1


	//   ....[25]....
        /*0504*/ 	.word	0x000028f0
        /*0508*/ 	.word	0x00000000
        /*050c*/ 	.word	0x00000000
        /*0510*/ 	.short	0x0101
        /*0512*/ 	.byte	0x3f
	.zero		1


	//   ....[26]....
        /*0514*/ 	.word	0x00004850
        /*0518*/ 	.word	0x000000ff
        /*051c*/ 	.word	0x00030830
        /*0520*/ 	.short	0x010a
        /*0522*/ 	.byte	0x3c
	.zero		1


	//   ....[27]....
        /*0524*/ 	.word	0x00004890
        /*0528*/ 	.word	0x000000ff
        /*052c*/ 	.word	0x00030830
        /*0530*/ 	.short	0x010a
        /*0532*/ 	.byte	0x3c
	.zero		1


	//   ....[28]....
        /*0534*/ 	.word	0x00005730
        /*0538*/ 	.word	0x000000ff
        /*053c*/ 	.word	0x00030850
        /*0540*/ 	.short	0x010a
        /*0542*/ 	.byte	0x0e
	.zero		1


	//   ....[29]....
        /*0544*/ 	.word	0x00005770
        /*0548*/ 	.word	0x000000ff
        /*054c*/ 	.word	0x00030850
        /*0550*/ 	.short	0x010a
        /*0552*/ 	.byte	0x0e
	.zero		1


	//   ....[30]....
        /*0554*/ 	.word	0x00005ab0
        /*0558*/ 	.word	0x00000000
        /*055c*/ 	.word	0x00000000
        /*0560*/ 	.short	0x0101
        /*0562*/ 	.byte	0x3f
	.zero		1


	//   ....[31]....
        /*0564*/ 	.word	0x00006c90
        /*0568*/ 	.word	0x0000009b
        /*056c*/ 	.word	0x00000000
        /*0570*/ 	.short	0x0101
        /*0572*/ 	.byte	0x3f
	.zero		1


	//   ....[32]....
        /*0574*/ 	.word	0x00007440
        /*0578*/ 	.word	0x000000ff
        /*057c*/ 	.word	0x00030830
        /*0580*/ 	.short	0x010a
        /*0582*/ 	.byte	0x07
	.zero		1


	//   ....[33]....
        /*0584*/ 	.word	0x00007480
        /*0588*/ 	.word	0x000000ff
        /*058c*/ 	.word	0x00030830
        /*0590*/ 	.short	0x010a
        /*0592*/ 	.byte	0x07
	.zero		1


	//   ....[34]....
        /*0594*/ 	.word	0x000082a0
        /*0598*/ 	.word	0x000000ff
        /*059c*/ 	.word	0x00030850
        /*05a0*/ 	.short	0x010a
        /*05a2*/ 	.byte	0x0e
	.zero		1


	//   ....[35]....
        /*05a4*/ 	.word	0x000082e0
        /*05a8*/ 	.word	0x000000ff
        /*05ac*/ 	.word	0x00030850
        /*05b0*/ 	.short	0x010a
        /*05b2*/ 	.byte	0x0e
	.zero		1


	//   ....[36]....
        /*05b4*/ 	.word	0x00008d50
        /*05b8*/ 	.word	0x00000098
        /*05bc*/ 	.word	0x00000000
        /*05c0*/ 	.short	0x0101
        /*05c2*/ 	.byte	0x3f
	.zero		1


	//   ....[37]....
        /*05c4*/ 	.word	0x00008da0
        /*05c8*/ 	.word	0x0000009a
        /*05cc*/ 	.word	0x00000000
        /*05d0*/ 	.short	0x0101
        /*05d2*/ 	.byte	0x3f
	.zero		1


	//   ....[38]....
        /*05d4*/ 	.word	0x00009160
        /*05d8*/ 	.word	0x000000ff
        /*05dc*/ 	.word	0x00030830
        /*05e0*/ 	.short	0x010a
        /*05e2*/ 	.byte	0x3c
	.zero		1


	//   ....[39]....
        /*05e4*/ 	.word	0x000091a0
        /*05e8*/ 	.word	0x000000ff
        /*05ec*/ 	.word	0x00030830
        /*05f0*/ 	.short	0x010a
        /*05f2*/ 	.byte	0x3c
	.zero		1


	//   ....[40]....
        /*05f4*/ 	.word	0x00009fd0
        /*05f8*/ 	.word	0x000000ff
        /*05fc*/ 	.word	0x00030850
        /*0600*/ 	.short	0x010a
        /*0602*/ 	.byte	0x0e
	.zero		1


	//   ....[41]....
        /*0604*/ 	.word	0x0000a010
        /*0608*/ 	.word	0x000000ff
        /*060c*/ 	.word	0x00030850
        /*0610*/ 	.short	0x010a
        /*0612*/ 	.byte	0x0e
	.zero		1


	//   ....[42]....
        /*0614*/ 	.word	0x0000a360
        /*0618*/ 	.word	0x00000000
        /*061c*/ 	.word	0x00000000
        /*0620*/ 	.short	0x0101
        /*0622*/ 	.byte	0x3f
	.zero		1


	//   ....[43]....
        /*0624*/ 	.word	0x0000b470
        /*0628*/ 	.word	0x0000009b
        /*062c*/ 	.word	0x00000000
        /*0630*/ 	.short	0x0101
        /*0632*/ 	.byte	0x3f
	.zero		1


	//   ....[44]....
        /*0634*/ 	.word	0x0000c120
        /*0638*/ 	.word	0x000000ff
        /*063c*/ 	.word	0x00030850
        /*0640*/ 	.short	0x010a
        /*0642*/ 	.byte	0x07
	.zero		1


	//   ....[45]....
        /*0644*/ 	.word	0x0000c160
        /*0648*/ 	.word	0x000000ff
        /*064c*/ 	.word	0x00030850
        /*0650*/ 	.short	0x010a
        /*0652*/ 	.byte	0x07
	.zero		1


	//   ....[46]....
        /*0654*/ 	.word	0x0000c550
        /*0658*/ 	.word	0x0000000b
        /*065c*/ 	.word	0x00000000
        /*0660*/ 	.short	0x0101
        /*0662*/ 	.byte	0x3f
	.zero		1


	//   ....[47]....
        /*0664*/ 	.word	0x0000d660
        /*0668*/ 	.word	0x000000ff
        /*066c*/ 	.word	0x00000000
        /*0670*/ 	.short	0x0101
        /*0672*/ 	.byte	0x04
	.zero		1


	//   ....[48]....
        /*0674*/ 	.word	0x00010440
        /*0678*/ 	.word	0x000000ff
        /*067c*/ 	.word	0x00030840
        /*0680*/ 	.short	0x010a
        /*0682*/ 	.byte	0x26
	.zero		1


	//   ....[49]....
        /*0684*/ 	.word	0x00011240
        /*0688*/ 	.word	0x000000ff
        /*068c*/ 	.word	0x00030800
        /*0690*/ 	.short	0x0107
        /*0692*/ 	.byte	0x26
	.zero		1


	//   ....[50]....
        /*0694*/ 	.word	0x000112b0
        /*0698*/ 	.word	0x000000ff
        /*069c*/ 	.word	0x00030800
        /*06a0*/ 	.short	0x0101
        /*06a2*/ 	.byte	0x26
	.zero		1


	//   ....[51]....
        /*06a4*/ 	.word	0x000112c0
        /*06a8*/ 	.word	0x000000ff
        /*06ac*/ 	.word	0x00030820
        /*06b0*/ 	.short	0x010a
        /*06b2*/ 	.byte	0x26
	.zero		1


	//   ....[52]....
        /*06b4*/ 	.word	0x000116e0
        /*06b8*/ 	.word	0x000000ff
        /*06bc*/ 	.word	0x00030848
        /*06c0*/ 	.short	0x010a
        /*06c2*/ 	.byte	0x26
	.zero		1


	//   ....[53]....
        /*06c4*/ 	.word	0x00011b80
        /*06c8*/ 	.word	0x000000ff
        /*06cc*/ 	.word	0x00030860
        /*06d0*/ 	.short	0x010a
        /*06d2*/ 	.byte	0x26
	.zero		1


	//   ....[54]....
        /*06d4*/ 	.word	0x00012230
        /*06d8*/ 	.word	0x000000ff
        /*06dc*/ 	.word	0x00030840
        /*06e0*/ 	.short	0x010a
        /*06e2*/ 	.byte	0x26
	.zero		1


	//   ....[55]....
        /*06e4*/ 	.word	0x000126d0
        /*06e8*/ 	.word	0x000000ff
        /*06ec*/ 	.word	0x00030868
        /*06f0*/ 	.short	0x010a
        /*06f2*/ 	.byte	0x26
	.zero		1


	//   ....[56]....
        /*06f4*/ 	.word	0x00012dd0
        /*06f8*/ 	.word	0x000000ff
        /*06fc*/ 	.word	0x00030848
        /*0700*/ 	.short	0x010a
        /*0702*/ 	.byte	0x26
	.zero		1


	//   ....[57]....
        /*0704*/ 	.word	0x00013250
        /*0708*/ 	.word	0x000000ff
        /*070c*/ 	.word	0x00030860
        /*0710*/ 	.short	0x010a
        /*0712*/ 	.byte	0x26
	.zero		1


	//   ....[58]....
        /*0714*/ 	.word	0x00013790
        /*0718*/ 	.word	0x00000003
        /*071c*/ 	.word	0x00030860
        /*0720*/ 	.short	0x010a
        /*0722*/ 	.byte	0x3f
	.zero		1


	//   ....[59]....
        /*0724*/ 	.word	0x00013cc0
        /*0728*/ 	.word	0x00000002
        /*072c*/ 	.word	0x00030820
        /*0730*/ 	.short	0x010a
        /*0732*/ 	.byte	0x3f
	.zero		1


	//   ....[60]....
        /*0734*/ 	.word	0x00013e60
        /*0738*/ 	.word	0x00000006
        /*073c*/ 	.word	0x00000000
        /*0740*/ 	.short	0x010a
        /*0742*/ 	.byte	0x3f
	.zero		1


	//   ....[61]....
        /*0744*/ 	.word	0x00013ed0
        /*0748*/ 	.word	0x00000003
        /*074c*/ 	.word	0x00000000
        /*0750*/ 	.short	0x010a
        /*0752*/ 	.byte	0x3f
	.zero		1


	//   ....[62]....
        /*0754*/ 	.word	0x00013f30
        /*0758*/ 	.word	0x00000000
        /*075c*/ 	.word	0x00000000
        /*0760*/ 	.short	0x010a
        /*0762*/ 	.byte	0x3f
	.zero		1


	//   ....[63]....
        /*0764*/ 	.word	0x00013f60
        /*0768*/ 	.word	0x00000003
        /*076c*/ 	.word	0x00000000
        /*0770*/ 	.short	0x010a
        /*0772*/ 	.byte	0x3f
	.zero		1


	//   ....[64]....
        /*0774*/ 	.word	0x00013fe0
        /*0778*/ 	.word	0x00000003
        /*077c*/ 	.word	0x00030800
        /*0780*/ 	.short	0x010a
        /*0782*/ 	.byte	0x3f
	.zero		1


	//   ....[65]....
        /*0784*/ 	.word	0x00014050
        /*0788*/ 	.word	0x00000003
        /*078c*/ 	.word	0x00030830
        /*0790*/ 	.short	0x010a
        /*0792*/ 	.byte	0x3f
	.zero		1


	//   ....[66]....
        /*0794*/ 	.word	0x000140b0
        /*0798*/ 	.word	0x00000098
        /*079c*/ 	.word	0x00030830
        /*07a0*/ 	.short	0x010a
        /*07a2*/ 	.byte	0x3f
	.zero		1


	//   ....[67]....
        /*07a4*/ 	.word	0x00014110
        /*07a8*/ 	.word	0x00000017
        /*07ac*/ 	.word	0x00030850
        /*07b0*/ 	.short	0x010a
        /*07b2*/ 	.byte	0x3f
	.zero		1


	//   ....[68]....
        /*07b4*/ 	.word	0x00014170
        /*07b8*/ 	.word	0x00000004
        /*07bc*/ 	.word	0x00030830
        /*07c0*/ 	.short	0x010a
        /*07c2*/ 	.byte	0x3f
	.zero		1


	//   ....[69]....
        /*07c4*/ 	.word	0x000141d0
        /*07c8*/ 	.word	0x00000003
        /*07cc*/ 	.word	0x00030850
        /*07d0*/ 	.short	0x010a
        /*07d2*/ 	.byte	0x3f
	.zero		1


	//   ....[70]....
        /*07d4*/ 	.word	0x00014230
        /*07d8*/ 	.word	0x00000004
        /*07dc*/ 	.word	0x00030830
        /*07e0*/ 	.short	0x010a
        /*07e2*/ 	.byte	0x3f
	.zero		1


	//   ....[71]....
        /*07e4*/ 	.word	0x00014290
        /*07e8*/ 	.word	0x00000003
        /*07ec*/ 	.word	0x00030850
        /*07f0*/ 	.short	0x010a
        /*07f2*/ 	.byte	0x3f
	.zero		1


	//   ....[72]....
        /*07f4*/ 	.word	0x000142f0
        /*07f8*/ 	.word	0x00000005
        /*07fc*/ 	.word	0x00030850
        /*0800*/ 	.short	0x010a
        /*0802*/ 	.byte	0x3f
	.zero		1


	//   ....[73]....
        /*0804*/ 	.word	0x00014450
        /*0808*/ 	.word	0x00000003
        /*080c*/ 	.word	0x00030840
        /*0810*/ 	.short	0x010a
        /*0812*/ 	.byte	0x3f
	.zero		1


	//   ....[74]....
        /*0814*/ 	.word	0x00014fc0
        /*0818*/ 	.word	0x00000003
        /*081c*/ 	.word	0x00030820
        /*0820*/ 	.short	0x010a
        /*0822*/ 	.byte	0x3f
	.zero		1


	//   ....[75]....
        /*0824*/ 	.word	0x00015020
        /*0828*/ 	.word	0x00000003
        /*082c*/ 	.word	0x00030848
        /*0830*/ 	.short	0x010a
        /*0832*/ 	.byte	0x3f
	.zero		1


	//   ....[76]....
        /*0834*/ 	.word	0x00015080
        /*0838*/ 	.word	0x00000003
        /*083c*/ 	.word	0x00030860
        /*0840*/ 	.short	0x010a
        /*0842*/ 	.byte	0x3f
	.zero		1


	//   ....[77]....
        /*0844*/ 	.word	0x000150e0
        /*0848*/ 	.word	0x00000003
        /*084c*/ 	.word	0x00030840
        /*0850*/ 	.short	0x010a
        /*0852*/ 	.byte	0x3f
	.zero		1


	//   ....[78]....
        /*0854*/ 	.word	0x00015140
        /*0858*/ 	.word	0x00000003
        /*085c*/ 	.word	0x00030868
        /*0860*/ 	.short	0x010a
        /*0862*/ 	.byte	0x3f
	.zero		1


	//   ....[79]....
        /*0864*/ 	.word	0x000151a0
        /*0868*/ 	.word	0x00000003
        /*086c*/ 	.word	0x00030848
        /*0870*/ 	.short	0x010a
        /*0872*/ 	.byte	0x3f
	.zero		1


	//   ....[80]....
        /*0874*/ 	.word	0x00015200
        /*0878*/ 	.word	0x00000003
        /*087c*/ 	.word	0x00030860
        /*0880*/ 	.short	0x010a
        /*0882*/ 	.byte	0x3f
	.zero		1


	//   ....[81]....
        /*0884*/ 	.word	0x00015250
        /*0888*/ 	.word	0x00000003
        /*088c*/ 	.word	0x00030860
        /*0890*/ 	.short	0x010a
        /*0892*/ 	.byte	0x3f
	.zero		1


	//   ....[82]....
        /*0894*/ 	.word	0x000152a0
        /*0898*/ 	.word	0x00000002
        /*089c*/ 	.word	0x00030820
        /*08a0*/ 	.short	0x010a
        /*08a2*/ 	.byte	0x3f
	.zero		1


	//   ....[83]....
        /*08a4*/ 	.word	0x00015440
        /*08a8*/ 	.word	0x00000006
        /*08ac*/ 	.word	0x00000000
        /*08b0*/ 	.short	0x010a
        /*08b2*/ 	.byte	0x3f
	.zero		1


	//   ....[84]....
        /*08b4*/ 	.word	0x00015490
        /*08b8*/ 	.word	0x00000003
        /*08bc*/ 	.word	0x00000000
        /*08c0*/ 	.short	0x010a
        /*08c2*/ 	.byte	0x3f
	.zero		1


	//   ....[85]....
        /*08c4*/ 	.word	0x000154e0
        /*08c8*/ 	.word	0x00000000
        /*08cc*/ 	.word	0x00000000
        /*08d0*/ 	.short	0x010a
        /*08d2*/ 	.byte	0x3f
	.zero		1


	//----- nvinfo : EIATTR_NUM_MBARRIERS
	.align		4
.L_431:
        /*08d4*/ 	.byte	0x03, 0x38
        /*08d6*/ 	.short	0x0016


	//----- nvinfo : EIATTR_EXIT_INSTR_OFFSETS
	.align		4
        /*08d8*/ 	.byte	0x04, 0x1c
        /*08da*/ 	.short	(.L_433 - .L_432)


	//   ....[0]....
.L_432:
        /*08dc*/ 	.word	0x00013fb0


	//----- nvinfo : EIATTR_MAX_THREADS
	.align		4
.L_433:
        /*08e0*/ 	.byte	0x04, 0x05
        /*08e2*/ 	.short	(.L_435 - .L_434)
.L_434:
        /*08e4*/ 	.word	0x00000180
        /*08e8*/ 	.word	0x00000001
        /*08ec*/ 	.word	0x00000001


	//----- nvinfo : EIATTR_CRS_STACK_SIZE
	.align		4
.L_435:
        /*08f0*/ 	.byte	0x04, 0x1e
        /*08f2*/ 	.short	(.L_437 - .L_436)
.L_436:
        /*08f4*/ 	.word	0x00000000


	//----- nvinfo : EIATTR_CBANK_PARAM_SIZE
	.align		4
.L_437:
        /*08f8*/ 	.byte	0x03, 0x19
        /*08fa*/ 	.short	0x0a70


	//----- nvinfo : EIATTR_PARAM_CBANK
	.align		4
        /*08fc*/ 	.byte	0x04, 0x0a
        /*08fe*/ 	.short	(.L_439 - .L_438)
	.align		4
.L_438:
        /*0900*/ 	.word	index@(.nv.constant0._ZN7cutlass13device_kernelIN5flash11enable_sm90INS1_16FlashAttnFwdSm90INS1_25CollectiveMainloopFwdSm90ILi2EN4cute5tupleIJNS5_1CILi1EEES8_S8_EEENS6_IJNS7_ILi128EEENS7_ILi64EEENS7_ILi256EEEEEELi256ENS_10bfloat16_tEfNS_4arch4Sm90ELb0ELb1ELb0ELb0ELb0ELb0ELb0ELb1ELb1ELb1ELb1ELb0EEENS1_21CollectiveEpilogueFwdINS6_IJSA_SC_SB_EEES9_SE_SG_Li256ELb0ELb1ELb1ELb0EEENS1_19SingleTileSchedulerILb0ELb1ELb1ELi128EEEEEEEEEvNT_6ParamsE)
        /*0904*/ 	.short	0x0210
        /*0906*/ 	.short	0x0a70


	//----- nvinfo : EIATTR_SW_WAR
	.align		4
.L_439:
        /*0908*/ 	.byte	0x04, 0x36
        /*090a*/ 	.short	(.L_441 - .L_440)
.L_440:
        /*090c*/ 	.word	0x00000008
.L_441:


//--------------------- .nv.info._ZN7cutlass13device_kernelIN5flash11enable_sm90INS1_16FlashAttnFwdSm90INS1_25CollectiveMainloopFwdSm90ILi2EN4cute5tupleIJNS5_1CILi1EEES8_S8_EEENS6_IJNS7_ILi128EEENS7_ILi64EEENS7_ILi256EEEEEELi256ENS_10bfloat16_tEfNS_4arch4Sm90ELb0ELb1ELb0ELb1ELb0ELb0ELb0ELb1ELb1ELb1ELb1ELb0EEENS1_21CollectiveEpilogueFwdINS6_IJSA_SC_SB_EEES9_SE_SG_Li256ELb1ELb1ELb1ELb0EEENS1_36VarlenDynamicPersistentTileSchedulerILi128ELi64ELi256ELi128ELb1ELb1ELb1ELb1ELb0ELb1EEEEEEEEEvNT_6ParamsE --------------------------
	.section	.nv.info._ZN7cutlass13device_kernelIN5flash11enable_sm90INS1_16FlashAttnFwdSm90INS1_25CollectiveMainloopFwdSm90ILi2EN4cute5tupleIJNS5_1CILi1EEES8_S8_EEENS6_IJNS7_ILi128EEENS7_ILi64EEENS7_ILi256EEEEEELi256ENS_10bfloat16_tEfNS_4arch4Sm90ELb0ELb1ELb0ELb1ELb0ELb0ELb0ELb1ELb1ELb1ELb1ELb0EEENS1_21CollectiveEpilogueFwdINS6_IJSA_SC_SB_EEES9_SE_SG_Li256ELb1ELb1ELb1ELb0EEENS1_36VarlenDynamicPersistentTileSchedulerILi128ELi64ELi256ELi128ELb1ELb1ELb1ELb1ELb0ELb1EEEEEEEEEvNT_6ParamsE,"",@"SHT_CUDA_INFO"
	.sectionflags	@""
	.align	4


	//----- nvinfo : EIATTR_CUDA_API_VERSION
	.align		4
        /*0000*/ 	.byte	0x04, 0x37
        /*0002*/ 	.short	(.L_443 - .L_442)
.L_442:
        /*0004*/ 	.word	0x00000082


	//----- nvinfo : EIATTR_KPARAM_INFO
	.align		4
.L_443:
        /*0008*/ 	.byte	0x04, 0x17
        /*000a*/ 	.short	(.L_445 - .L_444)
.L_444:
        /*000c*/ 	.word	0x00000000
        /*0010*/ 	.short	0x0000
        /*0012*/ 	.short	0x0070
        /*0014*/ 	.byte	0x00, 0xf0, 0x01, 0x2a


	//----- nvinfo : EIATTR_SPARSE_MMA_MASK
	.align		4
.L_445:
        /*0018*/ 	.byte	0x03, 0x50
        /*001a*/ 	.short	0x0000


	//----- nvinfo : EIATTR_MAXREG_COUNT
	.align		4
        /*001c*/ 	.byte	0x03, 0x1b
        /*001e*/ 	.short	0x00a8


	//----- nvinfo : EIATTR_NUM_BARRIERS
	.align		4
        /*0020*/ 	.byte	0x02, 0x4c
        /*0022*/ 	.byte	0x09
	.zero		1


	//----- nvinfo : EIATTR_EXTERNS
	.align		4
        /*0024*/ 	.byte	0x04, 0x0f
        /*0026*/ 	.short	(.L_447 - .L_446)


	//   ....[0]....
	.align		4
.L_446:
        /*0028*/ 	.word	index@(__assertfail)


	//----- nvinfo : EIATTR_ANNOTATIONS
	.align		4
.L_447:
        /*002c*/ 	.byte	0x04, 0x55
        /*002e*/ 	.short	(.L_449 - .L_448)


	//   ....[0]....
.L_448:
        /* <DEDUP_REMOVED lines=74> */
        /*04c4*/ 	.byte	0x10, 0xba, 0x01, 0x00


	//----- nvinfo : EIATTR_MERCURY_ISA_VERSION
	.align		4
.L_449:
        /*04c8*/ 	.byte	0x03, 0x5f
        /*04ca*/ 	.short	0x0101


	//----- nvinfo : EIATTR_UNUSED_LOAD_BYTE_OFFSET
	.align		4
        /*04cc*/ 	.byte	0x04, 0x44
        /*04ce*/ 	.short	(.L_451 - .L_450)


	//   ....[0]....
.L_450:
        /*04d0*/ 	.word	0x00000a10
        /*04d4*/ 	.word	0x0000fff0


	//   ....[1]....
        /*04d8*/ 	.word	0x0000d0c0
        /*04dc*/ 	.word	0x0000fff0


	//----- nvinfo : EIATTR_INT_WARP_WIDE_INSTR_OFFSETS
	.align		4
.L_451:
        /*04e0*/ 	.byte	0x04, 0x31
        /*04e2*/ 	.short	(.L_453 - .L_452)


	//   ....[0]....
.L_452:
        /*04e4*/ 	.word	0x00000130


	//   ....[1]....
        /*04e8*/ 	.word	0x00000170


	//   ....[2]....
        /*04ec*/ 	.word	0x000001e0


	//   ....[3]....
        /*04f0*/ 	.word	0x000139f0


	//   ....[4]....
        /*04f4*/ 	.word	0x00013a90


	//   ....[5]....
        /*04f8*/ 	.word	0x00017f20


	//   ....[6]....
        /*04fc*/ 	.word	0x00017f90


	//----- nvinfo : EIATTR_COOP_GROUP_MASK_REGIDS
	.align		4
.L_453:
        /*0500*/ 	.byte	0x04, 0x29
        /*0502*/ 	.short	(.L_455 - .L_454)


	//   ....[0]....
.L_454:
        /*0504*/ 	.word	0xffffffff


	//   ....[1]....
        /*0508*/ 	.word	0xffffffff


	//   ....[2]....
        /*050c*/ 	.word	0xffffffff


	//   ....[3]....
        /*0510*/ 	.word	0xffffffff


	//   ....[4]....
        /*0514*/ 	.word	0xffffffff


	//   ....[5]....
        /*0518*/ 	.word	0xffffffff


	//   ....[6]....
        /*051c*/ 	.word	0xffffffff


	//   ....[7]....
        /*0520*/ 	.word	0xffffffff


	//   ....[8]....
        /*0524*/ 	.word	0xffffffff


	//   ....[9]....
        /*0528*/ 	.word	0xffffffff


	//   ....[10]....
        /*052c*/ 	.word	0xffffffff


	//   ....[11]....
        /*0530*/ 	.word	0xffffffff


	//   ....[12]....
        /*0534*/ 	.word	0xffffffff


	//   ....[13]....
        /*0538*/ 	.word	0xffffffff


	//   ....[14]....
        /*053c*/ 	.word	0xffffffff


	//   ....[15]....
        /*0540*/ 	.word	0xffffffff


	//   ....[16]....
        /*0544*/ 	.word	0xffffffff


	//   ....[17]....
        /*0548*/ 	.word	0xffffffff


	//   ....[18]....
        /*054c*/ 	.word	0xffffffff


	//   ....[19]....
        /*0550*/ 	.word	0xffffffff


	//   ....[20]....
        /*0554*/ 	.word	0xffffffff


	//   ....[21]....
        /*0558*/ 	.word	0xffffffff


	//   ....[22]....
        /*055c*/ 	.word	0xffffffff


	//   ....[23]....
        /*0560*/ 	.word	0xffffffff


	//   ....[24]....
        /*0564*/ 	.word	0xffffffff


	//   ....[25]....
        /*0568*/ 	.word	0xffffffff


	//   ....[26]....
        /*056c*/ 	.word	0xffffffff


	//   ....[27]....
        /*0570*/ 	.word	0xffffffff


	//   ....[28]....
        /*0574*/ 	.word	0xffffffff


	//   ....[29]....
        /*0578*/ 	.word	0xffffffff


	//   ....[30]....
        /*057c*/ 	.word	0xffffffff


	//   ....[31]....
        /*0580*/ 	.word	0xffffffff


	//   ....[32]....
        /*0584*/ 	.word	0xffffffff


	//   ....[33]....
        /*0588*/ 	.word	0xffffffff


	//   ....[34]....
        /*058c*/ 	.word	0xffffffff


	//   ....[35]....
        /*0590*/ 	.word	0xffffffff


	//   ....[36]....
        /*0594*/ 	.word	0xffffffff


	//   ....[37]....
        /*0598*/ 	.word	0xffffffff


	//   ....[38]....
        /*059c*/ 	.word	0xffffffff


	//   ....[39]....
        /*05a0*/ 	.word	0xffffffff


	//   ....[40]....
        /*05a4*/ 	.word	0xffffffff


	//   ....[41]....
        /*05a8*/ 	.word	0xffffffff


	//   ....[42]....
        /*05ac*/ 	.word	0xffffffff


	//   ....[43]....
        /*05b0*/ 	.word	0xffffffff


	//   ....[44]....
        /*05b4*/ 	.word	0xffffffff


	//   ....[45]....
        /*05b8*/ 	.word	0xffffffff


	//   ....[46]....
        /*05bc*/ 	.word	0xffffffff


	//   ....[47]....
        /*05c0*/ 	.word	0xffffffff


	//   ....[48]....
        /*05c4*/ 	.word	0xffffffff


	//   ....[49]....
        /*05c8*/ 	.word	0xffffffff


	//   ....[50]....
        /*05cc*/ 	.word	0xffffffff


	//   ....[51]....
        /*05d0*/ 	.word	0xffffffff


	//   ....[52]....
        /*05d4*/ 	.word	0xffffffff


	//   ....[53]....
        /*05d8*/ 	.word	0xffffffff


	//   ....[54]....
        /*05dc*/ 	.word	0xffffffff


	//   ....[55]....
        /*05e0*/ 	.word	0xffffffff


	//   ....[56]....
        /*05e4*/ 	.word	0xffffffff


	//   ....[57]....
        /*05e8*/ 	.word	0xffffffff


	//   ....[58]....
        /*05ec*/ 	.word	0xffffffff


	//   ....[59]....
        /*05f0*/ 	.word	0xffffffff


	//   ....[60]....
        /*05f4*/ 	.word	0xffffffff


	//   ....[61]....
        /*05f8*/ 	.word	0xffffffff


	//   ....[62]....
        /*05fc*/ 	.word	0xffffffff


	//   ....[63]....
        /*0600*/ 	.word	0xffffffff


	//   ....[64]....
        /*0604*/ 	.word	0xffffffff


	//   ....[65]....
        /*0608*/ 	.word	0xffffffff


	//   ....[66]....
        /*060c*/ 	.word	0xffffffff


	//   ....[67]....
        /*0610*/ 	.word	0xffffffff


	//   ....[68]....
        /*0614*/ 	.word	0xffffffff


	//   ....[69]....
        /*0618*/ 	.word	0xffffffff


	//   ....[70]....
        /*061c*/ 	.word	0xffffffff


	//   ....[71]....
        /*0620*/ 	.word	0xffffffff


	//   ....[72]....
        /*0624*/ 	.word	0xffffffff


	//   ....[73]....
        /*0628*/ 	.word	0xffffffff


	//   ....[74]....
        /*062c*/ 	.word	0xffffffff


	//   ....[75]....
        /*0630*/ 	.word	0xffffffff


	//   ....[76]....
        /*0634*/ 	.word	0xffffffff


	//   ....[77]....
        /*0638*/ 	.word	0xffffffff


	//   ....[78]....
        /*063c*/ 	.word	0xffffffff


	//   ....[79]....
        /*0640*/ 	.word	0xffffffff


	//   ....[80]....
        /*0644*/ 	.word	0xffffffff


	//   ....[81]....
        /*0648*/ 	.word	0xffffffff


	//   ....[82]....
        /*064c*/ 	.word	0xffffffff


	//   ....[83]....
        /*0650*/ 	.word	0xffffffff


	//   ....[84]....
        /*0654*/ 	.word	0xffffffff


	//   ....[85]....
        /*0658*/ 	.word	0xffffffff


	//   ....[86]....
        /*065c*/ 	.word	0xffffffff


	//   ....[87]....
        /*0660*/ 	.word	0xffffffff


	//   ....[88]....
        /*0664*/ 	.word	0xffffffff


	//   ....[89]....
        /*0668*/ 	.word	0xffffffff


	//   ....[90]....
        /*066c*/ 	.word	0xffffffff


	//   ....[91]....
        /*0670*/ 	.word	0xffffffff


	//   ....[92]....
        /*0674*/ 	.word	0xffffffff


	//   ....[93]....
        /*0678*/ 	.word	0xffffffff


	//   ....[94]....
        /*067c*/ 	.word	0xffffffff


	//   ....[95]....
        /*0680*/ 	.word	0xffffffff


	//   ....[96]....
        /*0684*/ 	.word	0xffffffff


	//   ....[97]....
        /*0688*/ 	.word	0xffffffff


	//   ....[98]....
        /*068c*/ 	.word	0xffffffff


	//   ....[99]....
        /*0690*/ 	.word	0xffffffff


	//   ....[100]....
        /*0694*/ 	.word	0xffffffff


	//   ....[101]....
        /*0698*/ 	.word	0xffffffff


	//   ....[102]....
        /*069c*/ 	.word	0xffffffff


	//   ....[103]....
        /*06a0*/ 	.word	0xffffffff


	//   ....[104]....
        /*06a4*/ 	.word	0xffffffff


	//   ....[105]....
        /*06a8*/ 	.word	0xffffffff


	//   ....[106]....
        /*06ac*/ 	.word	0xffffffff


	//   ....[107]....
        /*06b0*/ 	.word	0xffffffff


	//   ....[108]....
        /*06b4*/ 	.word	0xffffffff


	//   ....[109]....
        /*06b8*/ 	.word	0xffffffff


	//   ....[110]....
        /*06bc*/ 	.word	0xffffffff


	//   ....[111]....
        /*06c0*/ 	.word	0x0500000f


	//   ....[112]....
        /*06c4*/ 	.word	0x0500000f


	//   ....[113]....
        /*06c8*/ 	.word	0x0500000f


	//   ....[114]....
        /*06cc*/ 	.word	0x0500000f


	//   ....[115]....
        /*06d0*/ 	.word	0x0500000f


	//   ....[116]....
        /*06d4*/ 	.word	0x0500000f


	//   ....[117]....
        /*06d8*/ 	.word	0x0500000f


	//   ....[118]....
        /*06dc*/ 	.word	0x0500000f


	//   ....[119]....
        /*06e0*/ 	.word	0x0500000f


	//   ....[120]....
        /*06e4*/ 	.word	0x0500000f


	//   ....[121]....
        /*06e8*/ 	.word	0x0500000f


	//   ....[122]....
        /*06ec*/ 	.word	0x0500000f


	//   ....[123]....
        /*06f0*/ 	.word	0x0500000f


	//   ....[124]....
        /*06f4*/ 	.word	0x0500000f


	//   ....[125]....
        /*06f8*/ 	.word	0x0500000f


	//   ....[126]....
        /*06fc*/ 	.word	0x0500000f


	//   ....[127]....
        /*0700*/ 	.word	0x0500000f


	//   ....[128]....
        /*0704*/ 	.word	0x0500000f


	//   ....[129]....
        /*0708*/ 	.word	0x0500000f


	//   ....[130]....
        /*070c*/ 	.word	0x0500000f


	//   ....[131]....
        /*0710*/ 	.word	0x0500000f


	//   ....[132]....
        /*0714*/ 	.word	0x0500000f


	//   ....[133]....
        /*0718*/ 	.word	0x0500000f


	//   ....[134]....
        /*071c*/ 	.word	0x0500000f


	//   ....[135]....
        /*0720*/ 	.word	0x0500000f


	//   ....[136]....
        /*0724*/ 	.word	0x0500000f


	//   ....[137]....
        /*0728*/ 	.word	0x0500000f


	//   ....[138]....
        /*072c*/ 	.word	0x0500000f


	//   ....[139]....
        /*0730*/ 	.word	0x0500000f


	//   ....[140]....
        /*0734*/ 	.word	0x0500000f


	//   ....[141]....
        /*0738*/ 	.word	0x0500000f


	//   ....[142]....
        /*073c*/ 	.word	0x0500000f


	//   ....[143]....
        /*0740*/ 	.word	0x0500000f


	//   ....[144]....
        /*0744*/ 	.word	0x0500000f


	//   ....[145]....
        /*0748*/ 	.word	0x0500000f


	//   ....[146]....
        /*074c*/ 	.word	0x0500000f


	//----- nvinfo : EIATTR_COOP_GROUP_INSTR_OFFSETS
	.align		4
.L_455:
        /*0750*/ 	.byte	0x04, 0x28
        /*0752*/ 	.short	(.L_457 - .L_456)


	//   ....[0]....
.L_456:
        /*0754*/ 	.word	0x00000060


	//   ....[1]....
        /*0758*/ 	.word	0x00000140


	//   ....[2]....
        /*075c*/ 	.word	0x00000190


	//   ....[3]....
        /*0760*/ 	.word	0x000003c0


	//   ....[4]....
        /*0764*/ 	.word	0x00000520


	//   ....[5]....
        /*0768*/ 	.word	0x00000640


	//   ....[6]....
        /*076c*/ 	.word	0x000007a0


	//   ....[7]....
        /*0770*/ 	.word	0x00002330


	//   ....[8]....
        /*0774*/ 	.word	0x00002e00


	//   ....[9]....
        /*0778*/ 	.word	0x00003280


	//   ....[10]....
        /*077c*/ 	.word	0x00003c20


	//   ....[11]....
        /*0780*/ 	.word	0x00003d80


	//   ....[12]....
        /*0784*/ 	.word	0x000040a0


	//   ....[13]....
        /*0788*/ 	.word	0x00004120


	//   ....[14]....
        /*078c*/ 	.word	0x00005f40


	//   ....[15]....
        /*0790*/ 	.word	0x00006170


	//   ....[16]....
        /*0794*/ 	.word	0x00006aa0


	//   ....[17]....
        /*0798*/ 	.word	0x00006b80


	//   ....[18]....
        /*079c*/ 	.word	0x00006b90


	//   ....[19]....
        /*07a0*/ 	.word	0x00006be0


	//   ....[20]....
        /*07a4*/ 	.word	0x00008900


	//   ....[21]....
        /*07a8*/ 	.word	0x00008930


	//   ....[22]....
        /*07ac*/ 	.word	0x00008b00


	//   ....[23]....
        /*07b0*/ 	.word	0x00008bd0


	//   ....[24]....
        /*07b4*/ 	.word	0x0000a690


	//   ....[25]....
        /*07b8*/ 	.word	0x0000a890


	//   ....[26]....
        /*07bc*/ 	.word	0x0000b170


	//   ....[27]....
        /*07c0*/ 	.word	0x0000b2a0


	//   ....[28]....
        /*07c4*/ 	.word	0x0000b2b0


	//   ....[29]....
        /*07c8*/ 	.word	0x0000b300


	//   ....[30]....
        /*07cc*/ 	.word	0x0000c470


	//   ....[31]....
        /*07d0*/ 	.word	0x0000c4b0


	//   ....[32]....
        /*07d4*/ 	.word	0x0000c5e0


	//   ....[33]....
        /*07d8*/ 	.word	0x0000c600


	//   ....[34]....
        /*07dc*/ 	.word	0x0000e2a0


	//   ....[35]....
        /*07e0*/ 	.word	0x0000e2b0


	//   ....[36]....
        /*07e4*/ 	.word	0x0000e2c0


	//   ....[37]....
        /*07e8*/ 	.word	0x0000e2d0


	//   ....[38]....
        /*07ec*/ 	.word	0x0000eda0


	//   ....[39]....
        /*07f0*/ 	.word	0x0000edd0


	//   ....[40]....
        /*07f4*/ 	.word	0x0000ef70


	//   ....[41]....
        /*07f8*/ 	.word	0x0000ef90


	//   ....[42]....
        /*07fc*/ 	.word	0x0000f0e0


	//   ....[43]....
        /*0800*/ 	.word	0x0000f100


	//   ....[44]....
        /*0804*/ 	.word	0x0000f260


	//   ....[45]....
        /*0808*/ 	.word	0x0000f280


	//   ....[46]....
        /*080c*/ 	.word	0x0000f820


	//   ....[47]....
        /*0810*/ 	.word	0x0000f850


	//   ....[48]....
        /*0814*/ 	.word	0x00010160


	//   ....[49]....
        /*0818*/ 	.word	0x00010170


	//   ....[50]....
        /*081c*/ 	.word	0x000114a0


	//   ....[51]....
        /*0820*/ 	.word	0x000114d0


	//   ....[52]....
        /*0824*/ 	.word	0x00011650


	//   ....[53]....
        /*0828*/ 	.word	0x00011670


	//   ....[54]....
        /*082c*/ 	.word	0x000117c0


	//   ....[55]....
        /*0830*/ 	.word	0x000117e0


	//   ....[56]....
        /*0834*/ 	.word	0x00011940


	//   ....[57]....
        /*0838*/ 	.word	0x00011960


	//   ....[58]....
        /*083c*/ 	.word	0x00011b50


	//   ....[59]....
        /*0840*/ 	.word	0x00011d90


	//   ....[60]....
        /*0844*/ 	.word	0x00011dc0


	//   ....[61]....
        /*0848*/ 	.word	0x00011df0


	//   ....[62]....
        /*084c*/ 	.word	0x00011e20


	//   ....[63]....
        /*0850*/ 	.word	0x00011e50


	//   ....[64]....
        /*0854*/ 	.word	0x00011e80


	//   ....[65]....
        /*0858*/ 	.word	0x00012030


	//   ....[66]....
        /*085c*/ 	.word	0x00012060


	//   ....[67]....
        /*0860*/ 	.word	0x00012090


	//   ....[68]....
        /*0864*/ 	.word	0x000120c0


	//   ....[69]....
        /*0868*/ 	.word	0x000120f0


	//   ....[70]....
        /*086c*/ 	.word	0x00012120


	//   ....[71]....
        /*0870*/ 	.word	0x000121c0


	//   ....[72]....
        /*0874*/ 	.word	0x000121f0


	//   ....[73]....
        /*0878*/ 	.word	0x00012200


	//   ....[74]....
        /*087c*/ 	.word	0x00012230


	//   ....[75]....
        /*0880*/ 	.word	0x00013fe0


	//   ....[76]....
        /*0884*/ 	.word	0x00014c40


	//   ....[77]....
        /*0888*/ 	.word	0x00014c60


	//   ....[78]....
        /*088c*/ 	.word	0x00014d40


	//   ....[79]....
        /*0890*/ 	.word	0x00014d50


	//   ....[80]....
        /*0894*/ 	.word	0x00014e00


	//   ....[81]....
        /*0898*/ 	.word	0x00014e10


	//   ....[82]....
        /*089c*/ 	.word	0x00014ec0


	//   ....[83]....
        /*08a0*/ 	.word	0x00014ed0


	//   ....[84]....
        /*08a4*/ 	.word	0x00014f80


	//   ....[85]....
        /*08a8*/ 	.word	0x00014f90


	//   ....[86]....
        /*08ac*/ 	.word	0x00015040


	//   ....[87]....
        /*08b0*/ 	.word	0x00015050


	//   ....[88]....
        /*08b4*/ 	.word	0x00015100


	//   ....[89]....
        /*08b8*/ 	.word	0x00015110


	//   ....[90]....
        /*08bc*/ 	.word	0x00015160


	//   ....[91]....
        /*08c0*/ 	.word	0x000151b0


	//   ....[92]....
        /*08c4*/ 	.word	0x00018850


	//   ....[93]....
        /*08c8*/ 	.word	0x00018880


	//   ....[94]....
        /*08cc*/ 	.word	0x000188e0


	//   ....[95]....
        /*08d0*/ 	.word	0x00018910


	//   ....[96]....
        /*08d4*/ 	.word	0x00018940


	//   ....[97]....
        /*08d8*/ 	.word	0x00018970


	//   ....[98]....
        /*08dc*/ 	.word	0x000189a0


	//   ....[99]....
        /*08e0*/ 	.word	0x000189d0


	//   ....[100]....
        /*08e4*/ 	.word	0x00018ba0


	//   ....[101]....
        /*08e8*/ 	.word	0x00018bd0


	//   ....[102]....
        /*08ec*/ 	.word	0x00018c00


	//   ....[103]....
        /*08f0*/ 	.word	0x00018c30


	//   ....[104]....
        /*08f4*/ 	.word	0x00018c60


	//   ....[105]....
        /*08f8*/ 	.word	0x00018c90


	//   ....[106]....
        /*08fc*/ 	.word	0x00018d60


	//   ....[107]....
        /*0900*/ 	.word	0x00018d80


	//   ....[108]....
        /*0904*/ 	.word	0x00018d90


	//   ....[109]....
        /*0908*/ 	.word	0x00018e10


	//   ....[110]....
        /*090c*/ 	.word	0x00019960


	//   ....[111]....
        /*0910*/ 	.word	0x00019ff0


	//   ....[112]....
        /*0914*/ 	.word	0x0001a1d0


	//   ....[113]....
        /*0918*/ 	.word	0x0001a220


	//   ....[114]....
        /*091c*/ 	.word	0x0001a360


	//   ....[115]....
        /*0920*/ 	.word	0x0001a3b0


	//   ....[116]....
        /*0924*/ 	.word	0x0001a4f0


	//   ....[117]....
        /*0928*/ 	.word	0x0001a540


	//   ....[118]....
        /*092c*/ 	.word	0x0001a680


	//   ....[119]....
        /*0930*/ 	.word	0x0001a6d0


	//   ....[120]....
        /*0934*/ 	.word	0x0001a810


	//   ....[121]....
        /*0938*/ 	.word	0x0001a860


	//   ....[122]....
        /*093c*/ 	.word	0x0001a9a0


	//   ....[123]....
        /*0940*/ 	.word	0x0001a9f0


	//   ....[124]....
        /*0944*/ 	.word	0x0001ab10


	//   ....[125]....
        /*0948*/ 	.word	0x0001ab80


	//   ....[126]....
        /*094c*/ 	.word	0x0001aca0


	//   ....[127]....
        /*0950*/ 	.word	0x0001acf0


	//   ....[128]....
        /*0954*/ 	.word	0x0001b020


	//   ....[129]....
        /*0958*/ 	.word	0x0001b0c0


	//   ....[130]....
        /*095c*/ 	.word	0x0001b260


	//   ....[131]....
        /*0960*/ 	.word	0x0001b2e0


	//   ....[132]....
        /*0964*/ 	.word	0x0001b360


	//   ....[133]....
        /*0968*/ 	.word	0x0001b3e0


	//   ....[134]....
        /*096c*/ 	.word	0x0001b460


	//   ....[135]....
        /*0970*/ 	.word	0x0001b4f0


	//   ....[136]....
        /*0974*/ 	.word	0x0001b590


	//   ....[137]....
        /*0978*/ 	.word	0x0001b640


	//   ....[138]....
        /*097c*/ 	.word	0x0001b6c0


	//   ....[139]....
        /*0980*/ 	.word	0x0001b740


	//   ....[140]....
        /*0984*/ 	.word	0x0001b7c0


	//   ....[141]....
        /*0988*/ 	.word	0x0001b850


	//   ....[142]....
        /*098c*/ 	.word	0x0001b8d0


	//   ....[143]....
        /*0990*/ 	.word	0x0001b980


	//   ....[144]....
        /*0994*/ 	.word	0x0001b9d0


	//   ....[145]....
        /*0998*/ 	.word	0x0001ba90


	//   ....[146]....
        /*099c*/ 	.word	0x0001bbc0


	//----- nvinfo : EIATTR_REG_RECONFIG
	.align		4
.L_457:
        /*09a0*/ 	.byte	0x01, 0x54
	.zero		2


	//----- nvinfo : EIATTR_SYSCALL_OFFSETS
	.align		4
        /*09a4*/ 	.byte	0x04, 0x46
        /*09a6*/ 	.short	(.L_459 - .L_458)


	//   ....[0]....
.L_458:
        /*09a8*/ 	.word	0x000024b0


	//   ....[1]....
        /*09ac*/ 	.word	0x00013c00


	//   ....[2]....
        /*09b0*/ 	.word	0x00013d50


	//   ....[3]....
        /*09b4*/ 	.word	0x00013e40


	//   ....[4]....
        /*09b8*/ 	.word	0x00014780


	//----- nvinfo : EIATTR_MBARRIER_INSTR_OFFSETS
	.align		4
.L_459:
        /*09bc*/ 	.byte	0x04, 0x39
        /*09be*/ 	.short	(.L_461 - .L_460)


	//   ....[0]....
.L_460:
        /*09c0*/ 	.word	0x00000270
        /*09c4*/ 	.word	0x000000ff
        /*09c8*/ 	.word	0x00030800
        /*09cc*/ 	.short	0x0100
        /*09ce*/ 	.byte	0x08
	.zero		1


	//   ....[1]....
        /*09d0*/ 	.word	0x00000280
        /*09d4*/ 	.word	0x000000ff
        /*09d8*/ 	.word	0x00030820
        /*09dc*/ 	.short	0x0100
        /*09de*/ 	.byte	0x08
	.zero		1


	//   ....[2]....
        /*09e0*/ 	.word	0x00000370
        /*09e4*/ 	.word	0x000000ff
        /*09e8*/ 	.word	0x00030830
        /*09ec*/ 	.short	0x0100
        /*09ee*/ 	.byte	0x08
	.zero		1


	//   ....[3]....
        /*09f0*/ 	.word	0x00000380
        /*09f4*/ 	.word	0x000000ff
        /*09f8*/ 	.word	0x00030840
        /*09fc*/ 	.short	0x0100
        /*09fe*/ 	.byte	0x08
	.zero		1


	//   ....[4]....
        /*0a00*/ 	.word	0x00000390
        /*0a04*/ 	.word	0x000000ff
        /*0a08*/ 	.word	0x00030838
        /*0a0c*/ 	.short	0x0100
        /*0a0e*/ 	.byte	0x08
	.zero		1


	//   ....[5]....
        /*0a10*/ 	.word	0x000003a0
        /*0a14*/ 	.word	0x000000ff
        /*0a18*/ 	.word	0x00030848
        /*0a1c*/ 	.short	0x0100
        /*0a1e*/ 	.byte	0x08
	.zero		1


	//   ....[6]....
        /*0a20*/ 	.word	0x000004d0
        /*0a24*/ 	.word	0x000000ff
        /*0a28*/ 	.word	0x00030850
        /*0a2c*/ 	.short	0x0100
        /*0a2e*/ 	.byte	0x08
	.zero		1


	//   ....[7]....
        /*0a30*/ 	.word	0x000004e0
        /*0a34*/ 	.word	0x000000ff
        /*0a38*/ 	.word	0x00030860
        /*0a3c*/ 	.short	0x0100
        /*0a3e*/ 	.byte	0x08
	.zero		1


	//   ....[8]....
        /*0a40*/ 	.word	0x000004f0
        /*0a44*/ 	.word	0x000000ff
        /*0a48*/ 	.word	0x00030858
        /*0a4c*/ 	.short	0x0100
        /*0a4e*/ 	.byte	0x08
	.zero		1


	//   ....[9]....
        /*0a50*/ 	.word	0x00000500
        /*0a54*/ 	.word	0x000000ff
        /*0a58*/ 	.word	0x00030868
        /*0a5c*/ 	.short	0x0100
        /*0a5e*/ 	.byte	0x08
	.zero		1


	//   ....[10]....
        /*0a60*/ 	.word	0x000005f0
        /*0a64*/ 	.word	0x000000ff
        /*0a68*/ 	.word	0x00030870
        /*0a6c*/ 	.short	0x0100
        /*0a6e*/ 	.byte	0x06
	.zero		1


	//   ....[11]....
        /*0a70*/ 	.word	0x00000600
        /*0a74*/ 	.word	0x000000ff
        /*0a78*/ 	.word	0x00030880
        /*0a7c*/ 	.short	0x0100
        /*0a7e*/ 	.byte	0x06
	.zero		1


	//   ....[12]....
        /*0a80*/ 	.word	0x00000610
        /*0a84*/ 	.word	0x000000ff
        /*0a88*/ 	.word	0x00030878
        /*0a8c*/ 	.short	0x0100
        /*0a8e*/ 	.byte	0x06
	.zero		1


	//   ....[13]....
        /*0a90*/ 	.word	0x00000620
        /*0a94*/ 	.word	0x000000ff
        /*0a98*/ 	.word	0x00030888
        /*0a9c*/ 	.short	0x0100
        /*0a9e*/ 	.byte	0x06
	.zero		1


	//   ....[14]....
        /*0aa0*/ 	.word	0x00000750
        /*0aa4*/ 	.word	0x000000ff
        /*0aa8*/ 	.word	0x00030890
        /*0aac*/ 	.short	0x0100
        /*0aae*/ 	.byte	0x08
	.zero		1


	//   ....[15]....
        /*0ab0*/ 	.word	0x00000760
        /*0ab4*/ 	.word	0x000000ff
        /*0ab8*/ 	.word	0x000308a0
        /*0abc*/ 	.short	0x0100
        /*0abe*/ 	.byte	0x08
	.zero		1


	//   ....[16]....
        /*0ac0*/ 	.word	0x00000770
        /*0ac4*/ 	.word	0x000000ff
        /*0ac8*/ 	.word	0x00030898
        /*0acc*/ 	.short	0x0100
        /*0ace*/ 	.byte	0x08
	.zero		1


	//   ....[17]....
        /*0ad0*/ 	.word	0x00000780
        /*0ad4*/ 	.word	0x000000ff
        /*0ad8*/ 	.word	0x000308a8
        /*0adc*/ 	.short	0x0100
        /*0ade*/ 	.byte	0x08
	.zero		1


	//   ....[18]....
        /*0ae0*/ 	.word	0x000008b0
        /*0ae4*/ 	.word	0x000000ff
        /*0ae8*/ 	.word	0x000308b0
        /*0aec*/ 	.short	0x0100
        /*0aee*/ 	.byte	0x08
	.zero		1


	//   ....[19]....
        /*0af0*/ 	.word	0x000008c0
        /*0af4*/ 	.word	0x000000ff
        /*0af8*/ 	.word	0x000308c0
        /*0afc*/ 	.short	0x0100
        /*0afe*/ 	.byte	0x08
	.zero		1


	//   ....[20]....
        /*0b00*/ 	.word	0x000008d0
        /*0b04*/ 	.word	0x000000ff
        /*0b08*/ 	.word	0x000308b8
        /*0b0c*/ 	.short	0x0100
        /*0b0e*/ 	.byte	0x08
	.zero		1


	//   ....[21]....
        /*0b10*/ 	.word	0x000008e0
        /*0b14*/ 	.word	0x000000ff
        /*0b18*/ 	.word	0x000308c8
        /*0b1c*/ 	.short	0x0100
        /*0b1e*/ 	.byte	0x08
	.zero		1


	//   ....[22]....
        /*0b20*/ 	.word	0x00002530
        /*0b24*/ 	.word	0x000000ff
        /*0b28*/ 	.word	0x00030800
        /*0b2c*/ 	.short	0x010a
        /*0b2e*/ 	.byte	0x25
	.zero		1


	//   ....[23]....
        /*0b30*/ 	.word	0x000025e0
        /*0b34*/ 	.word	0x00000003
        /*0b38*/ 	.word	0x00030830
        /*0b3c*/ 	.short	0x010a
        /*0b3e*/ 	.byte	0x3f
	.zero		1


	//   ....[24]....
        /*0b40*/ 	.word	0x00002650
        /*0b44*/ 	.word	0x00000003
        /*0b48*/ 	.word	0x00030830
        /*0b4c*/ 	.short	0x010a
        /*0b4e*/ 	.byte	0x3f
	.zero		1


	//   ....[25]....
        /*0b50*/ 	.word	0x00003080
        /*0b54*/ 	.word	0x00000000
        /*0b58*/ 	.word	0x00000000
        /*0b5c*/ 	.short	0x0101
        /*0b5e*/ 	.byte	0x3f
	.zero		1


	//   ....[26]....
        /*0b60*/ 	.word	0x00004da0
        /*0b64*/ 	.word	0x000000ff
        /*0b68*/ 	.word	0x00030830
        /*0b6c*/ 	.short	0x010a
        /*0b6e*/ 	.byte	0x06
	.zero		1


	//   ....[27]....
        /*0b70*/ 	.word	0x00004e00
        /*0b74*/ 	.word	0x000000ff
        /*0b78*/ 	.word	0x00030830
        /*0b7c*/ 	.short	0x010a
        /*0b7e*/ 	.byte	0x06
	.zero		1


	//   ....[28]....
        /*0b80*/ 	.word	0x00005c30
        /*0b84*/ 	.word	0x000000ff
        /*0b88*/ 	.word	0x00030850
        /*0b8c*/ 	.short	0x010a
        /*0b8e*/ 	.byte	0x0a
	.zero		1


	//   ....[29]....
        /*0b90*/ 	.word	0x00005c70
        /*0b94*/ 	.word	0x000000ff
        /*0b98*/ 	.word	0x00030850
        /*0b9c*/ 	.short	0x010a
        /*0b9e*/ 	.byte	0x0a
	.zero		1


	//   ....[30]....
        /*0ba0*/ 	.word	0x00005f60
        /*0ba4*/ 	.word	0x00000000
        /*0ba8*/ 	.word	0x00000000
        /*0bac*/ 	.short	0x0101
        /*0bae*/ 	.byte	0x3f
	.zero		1


	//   ....[31]....
        /*0bb0*/ 	.word	0x00006fa0
        /*0bb4*/ 	.word	0x0000009e
        /*0bb8*/ 	.word	0x00000000
        /*0bbc*/ 	.short	0x0101
        /*0bbe*/ 	.byte	0x3f
	.zero		1


	//   ....[32]....
        /*0bc0*/ 	.word	0x00007820
        /*0bc4*/ 	.word	0x000000ff
        /*0bc8*/ 	.word	0x00030830
        /*0bcc*/ 	.short	0x010a
        /*0bce*/ 	.byte	0x05
	.zero		1


	//   ....[33]....
        /*0bd0*/ 	.word	0x00007880
        /*0bd4*/ 	.word	0x000000ff
        /*0bd8*/ 	.word	0x00030830
        /*0bdc*/ 	.short	0x010a
        /*0bde*/ 	.byte	0x05
	.zero		1


	//   ....[34]....
        /*0be0*/ 	.word	0x000086b0
        /*0be4*/ 	.word	0x000000ff
        /*0be8*/ 	.word	0x00030850
        /*0bec*/ 	.short	0x010a
        /*0bee*/ 	.byte	0x0e
	.zero		1


	//   ....[35]....
        /*0bf0*/ 	.word	0x000086f0
        /*0bf4*/ 	.word	0x000000ff
        /*0bf8*/ 	.word	0x00030850
        /*0bfc*/ 	.short	0x010a
        /*0bfe*/ 	.byte	0x0e
	.zero		1


	//   ....[36]....
        /*0c00*/ 	.word	0x00008fe0
        /*0c04*/ 	.word	0x0000009b
        /*0c08*/ 	.word	0x00000000
        /*0c0c*/ 	.short	0x0101
        /*0c0e*/ 	.byte	0x3f
	.zero		1


	//   ....[37]....
        /*0c10*/ 	.word	0x00009080
        /*0c14*/ 	.word	0x0000009f
        /*0c18*/ 	.word	0x00000000
        /*0c1c*/ 	.short	0x0101
        /*0c1e*/ 	.byte	0x3f
	.zero		1


	//   ....[38]....
        /*0c20*/ 	.word	0x000094f0
        /*0c24*/ 	.word	0x000000ff
        /*0c28*/ 	.word	0x00030830
        /*0c2c*/ 	.short	0x010a
        /*0c2e*/ 	.byte	0x05
	.zero		1


	//   ....[39]....
        /*0c30*/ 	.word	0x00009550
        /*0c34*/ 	.word	0x000000ff
        /*0c38*/ 	.word	0x00030830
        /*0c3c*/ 	.short	0x010a
        /*0c3e*/ 	.byte	0x05
	.zero		1


	//   ....[40]....
        /*0c40*/ 	.word	0x0000a380
        /*0c44*/ 	.word	0x000000ff
        /*0c48*/ 	.word	0x00030850
        /*0c4c*/ 	.short	0x010a
        /*0c4e*/ 	.byte	0x0e
	.zero		1


	//   ....[41]....
        /*0c50*/ 	.word	0x0000a3c0
        /*0c54*/ 	.word	0x000000ff
        /*0c58*/ 	.word	0x00030850
        /*0c5c*/ 	.short	0x010a
        /*0c5e*/ 	.byte	0x0e
	.zero		1


	//   ....[42]....
        /*0c60*/ 	.word	0x0000a620
        /*0c64*/ 	.word	0x00000000
        /*0c68*/ 	.word	0x00000000
        /*0c6c*/ 	.short	0x0101
        /*0c6e*/ 	.byte	0x3f
	.zero		1


	//   ....[43]....
        /*0c70*/ 	.word	0x0000b670
        /*0c74*/ 	.word	0x0000009e
        /*0c78*/ 	.word	0x00000000
        /*0c7c*/ 	.short	0x0101
        /*0c7e*/ 	.byte	0x3f
	.zero		1


	//   ....[44]....
        /*0c80*/ 	.word	0x0000c3e0
        /*0c84*/ 	.word	0x000000ff
        /*0c88*/ 	.word	0x00030850
        /*0c8c*/ 	.short	0x010a
        /*0c8e*/ 	.byte	0x08
	.zero		1


	//   ....[45]....
        /*0c90*/ 	.word	0x0000c420
        /*0c94*/ 	.word	0x000000ff
        /*0c98*/ 	.word	0x00030850
        /*0c9c*/ 	.short	0x010a
        /*0c9e*/ 	.byte	0x08
	.zero		1


	//   ....[46]....
        /*0ca0*/ 	.word	0x0000c860
        /*0ca4*/ 	.word	0x0000000b
        /*0ca8*/ 	.word	0x00000000
        /*0cac*/ 	.short	0x0101
        /*0cae*/ 	.byte	0x3f
	.zero		1


	//   ....[47]....
        /*0cb0*/ 	.word	0x0000edb0
        /*0cb4*/ 	.word	0x000000ff
        /*0cb8*/ 	.word	0x00000000
        /*0cbc*/ 	.short	0x0101
        /*0cbe*/ 	.byte	0x08
	.zero		1


	//   ....[48]....
        /*0cc0*/ 	.word	0x0000f690
        /*0cc4*/ 	.word	0x000000ff
        /*0cc8*/ 	.word	0x00000000
        /*0ccc*/ 	.short	0x0101
        /*0cce*/ 	.byte	0x08
	.zero		1


	//   ....[49]....
        /*0cd0*/ 	.word	0x00014260
        /*0cd4*/ 	.word	0x00000000
        /*0cd8*/ 	.word	0x00030840
        /*0cdc*/ 	.short	0x010a
        /*0cde*/ 	.byte	0x3f
	.zero		1


	//   ....[50]....
        /*0ce0*/ 	.word	0x000152b0
        /*0ce4*/ 	.word	0x00000012
        /*0ce8*/ 	.word	0x00030800
        /*0cec*/ 	.short	0x0107
        /*0cee*/ 	.byte	0x3f
	.zero		1


	//   ....[51]....
        /*0cf0*/ 	.word	0x000153c0
        /*0cf4*/ 	.word	0x00000012
        /*0cf8*/ 	.word	0x00030800
        /*0cfc*/ 	.short	0x0101
        /*0cfe*/ 	.byte	0x3f
	.zero		1


	//   ....[52]....
        /*0d00*/ 	.word	0x000153e0
        /*0d04*/ 	.word	0x00000012
        /*0d08*/ 	.word	0x00030820
        /*0d0c*/ 	.short	0x010a
        /*0d0e*/ 	.byte	0x3f
	.zero		1


	//   ....[53]....
        /*0d10*/ 	.word	0x00015810
        /*0d14*/ 	.word	0x00000003
        /*0d18*/ 	.word	0x00030840
        /*0d1c*/ 	.short	0x010a
        /*0d1e*/ 	.byte	0x3f
	.zero		1


	//   ....[54]....
        /*0d20*/ 	.word	0x00015db0
        /*0d24*/ 	.word	0x00000003
        /*0d28*/ 	.word	0x00000060
        /*0d2c*/ 	.short	0x010a
        /*0d2e*/ 	.byte	0x3f
	.zero		1


	//   ....[55]....
        /*0d30*/ 	.word	0x00016620
        /*0d34*/ 	.word	0x00000003
        /*0d38*/ 	.word	0x00030840
        /*0d3c*/ 	.short	0x010a
        /*0d3e*/ 	.byte	0x3f
	.zero		1


	//   ....[56]....
        /*0d40*/ 	.word	0x00016bc0
        /*0d44*/ 	.word	0x00000002
        /*0d48*/ 	.word	0x00000060
        /*0d4c*/ 	.short	0x010a
        /*0d4e*/ 	.byte	0x3f
	.zero		1


	//   ....[57]....
        /*0d50*/ 	.word	0x00017380
        /*0d54*/ 	.word	0x00000002
        /*0d58*/ 	.word	0x00030840
        /*0d5c*/ 	.short	0x010a
        /*0d5e*/ 	.byte	0x3f
	.zero		1


	//   ....[58]....
        /*0d60*/ 	.word	0x00017920
        /*0d64*/ 	.word	0x00000002
        /*0d68*/ 	.word	0x00000060
        /*0d6c*/ 	.short	0x010a
        /*0d6e*/ 	.byte	0x3f
	.zero		1


	//   ....[59]....
        /*0d70*/ 	.word	0x00018090
        /*0d74*/ 	.word	0x00000000
        /*0d78*/ 	.word	0x00030860
        /*0d7c*/ 	.short	0x010a
        /*0d7e*/ 	.byte	0x3f
	.zero		1


	//   ....[60]....
        /*0d80*/ 	.word	0x000198e0
        /*0d84*/ 	.word	0x00000000
        /*0d88*/ 	.word	0x00030820
        /*0d8c*/ 	.short	0x010a
        /*0d8e*/ 	.byte	0x3f
	.zero		1


	//   ....[61]....
        /*0d90*/ 	.word	0x00019af0
        /*0d94*/ 	.word	0x00000006
        /*0d98*/ 	.word	0x00000000
        /*0d9c*/ 	.short	0x010a
        /*0d9e*/ 	.byte	0x3f
	.zero		1


	//   ....[62]....
        /*0da0*/ 	.word	0x00019b20
        /*0da4*/ 	.word	0x00000007
        /*0da8*/ 	.word	0x00000000
        /*0dac*/ 	.short	0x010a
        /*0dae*/ 	.byte	0x3f
	.zero		1


	//   ....[63]....
        /*0db0*/ 	.word	0x00019b80
        /*0db4*/ 	.word	0x00000004
        /*0db8*/ 	.word	0x00000000
        /*0dbc*/ 	.short	0x010a
        /*0dbe*/ 	.byte	0x3f
	.zero		1


	//   ....[64]....
        /*0dc0*/ 	.word	0x00019bb0
        /*0dc4*/ 	.word	0x00000003
        /*0dc8*/ 	.word	0x00000000
        /*0dcc*/ 	.short	0x010a
        /*0dce*/ 	.byte	0x3f
	.zero		1


	//   ....[65]....
        /*0dd0*/ 	.word	0x00019c20
        /*0dd4*/ 	.word	0x00000003
        /*0dd8*/ 	.word	0x00030800
        /*0ddc*/ 	.short	0x010a
        /*0dde*/ 	.byte	0x3f
	.zero		1


	//   ....[66]....
        /*0de0*/ 	.word	0x00019c70
        /*0de4*/ 	.word	0x00000003
        /*0de8*/ 	.word	0x00030830
        /*0dec*/ 	.short	0x010a
        /*0dee*/ 	.byte	0x3f
	.zero		1


	//   ....[67]....
        /*0df0*/ 	.word	0x00019cd0
        /*0df4*/ 	.word	0x00000098
        /*0df8*/ 	.word	0x00030830
        /*0dfc*/ 	.short	0x010a
        /*0dfe*/ 	.byte	0x3f
	.zero		1


	//   ....[68]....
        /*0e00*/ 	.word	0x00019d30
        /*0e04*/ 	.word	0x00000002
        /*0e08*/ 	.word	0x00030850
        /*0e0c*/ 	.short	0x010a
        /*0e0e*/ 	.byte	0x3f
	.zero		1


	//   ....[69]....
        /*0e10*/ 	.word	0x00019d90
        /*0e14*/ 	.word	0x00000004
        /*0e18*/ 	.word	0x00030830
        /*0e1c*/ 	.short	0x010a
        /*0e1e*/ 	.byte	0x3f
	.zero		1


	//   ....[70]....
        /*0e20*/ 	.word	0x00019df0
        /*0e24*/ 	.word	0x00000002
        /*0e28*/ 	.word	0x00030850
        /*0e2c*/ 	.short	0x010a
        /*0e2e*/ 	.byte	0x3f
	.zero		1


	//   ....[71]....
        /*0e30*/ 	.word	0x00019e50
        /*0e34*/ 	.word	0x00000004
        /*0e38*/ 	.word	0x00030830
        /*0e3c*/ 	.short	0x010a
        /*0e3e*/ 	.byte	0x3f
	.zero		1


	//   ....[72]....
        /*0e40*/ 	.word	0x00019eb0
        /*0e44*/ 	.word	0x00000002
        /*0e48*/ 	.word	0x00030850
        /*0e4c*/ 	.short	0x010a
        /*0e4e*/ 	.byte	0x3f
	.zero		1


	//   ....[73]....
        /*0e50*/ 	.word	0x00019f10
        /*0e54*/ 	.word	0x00000007
        /*0e58*/ 	.word	0x00030850
        /*0e5c*/ 	.short	0x010a
        /*0e5e*/ 	.byte	0x3f
	.zero		1


	//   ....[74]....
        /*0e60*/ 	.word	0x0001a0b0
        /*0e64*/ 	.word	0x00000000
        /*0e68*/ 	.word	0x00030840
        /*0e6c*/ 	.short	0x010a
        /*0e6e*/ 	.byte	0x3f
	.zero		1


	//   ....[75]....
        /*0e70*/ 	.word	0x0001ad30
        /*0e74*/ 	.word	0x00000012
        /*0e78*/ 	.word	0x00030820
        /*0e7c*/ 	.short	0x010a
        /*0e7e*/ 	.byte	0x3f
	.zero		1


	//   ....[76]....
        /*0e80*/ 	.word	0x0001ad80
        /*0e84*/ 	.word	0x00000003
        /*0e88*/ 	.word	0x00030840
        /*0e8c*/ 	.short	0x010a
        /*0e8e*/ 	.byte	0x3f
	.zero		1


	//   ....[77]....
        /*0e90*/ 	.word	0x0001add0
        /*0e94*/ 	.word	0x00000003
        /*0e98*/ 	.word	0x00000060
        /*0e9c*/ 	.short	0x010a
        /*0e9e*/ 	.byte	0x3f
	.zero		1


	//   ....[78]....
        /*0ea0*/ 	.word	0x0001ae20
        /*0ea4*/ 	.word	0x00000003
        /*0ea8*/ 	.word	0x00030840
        /*0eac*/ 	.short	0x010a
        /*0eae*/ 	.byte	0x3f
	.zero		1


	//   ....[79]....
        /*0eb0*/ 	.word	0x0001ae70
        /*0eb4*/ 	.word	0x00000002
        /*0eb8*/ 	.word	0x00000060
        /*0ebc*/ 	.short	0x010a
        /*0ebe*/ 	.byte	0x3f
	.zero		1


	//   ....[80]....
        /*0ec0*/ 	.word	0x0001aec0
        /*0ec4*/ 	.word	0x00000002
        /*0ec8*/ 	.word	0x00030840
        /*0ecc*/ 	.short	0x010a
        /*0ece*/ 	.byte	0x3f
	.zero		1


	//   ....[81]....
        /*0ed0*/ 	.word	0x0001af10
        /*0ed4*/ 	.word	0x00000002
        /*0ed8*/ 	.word	0x00000060
        /*0edc*/ 	.short	0x010a
        /*0ede*/ 	.byte	0x3f
	.zero		1


	//   ....[82]....
        /*0ee0*/ 	.word	0x0001af60
        /*0ee4*/ 	.word	0x00000000
        /*0ee8*/ 	.word	0x00030860
        /*0eec*/ 	.short	0x010a
        /*0eee*/ 	.byte	0x3f
	.zero		1


	//   ....[83]....
        /*0ef0*/ 	.word	0x0001bae0
        /*0ef4*/ 	.word	0x00000000
        /*0ef8*/ 	.word	0x00030820
        /*0efc*/ 	.short	0x010a
        /*0efe*/ 	.byte	0x3f
	.zero		1


	//   ....[84]....
        /*0f00*/ 	.word	0x0001bc80
        /*0f04*/ 	.word	0x00000006
        /*0f08*/ 	.word	0x00000000
        /*0f0c*/ 	.short	0x010a
        /*0f0e*/ 	.byte	0x3f
	.zero		1


	//   ....[85]....
        /*0f10*/ 	.word	0x0001bcd0
        /*0f14*/ 	.word	0x00000007
        /*0f18*/ 	.word	0x00000000
        /*0f1c*/ 	.short	0x010a
        /*0f1e*/ 	.byte	0x3f
	.zero		1


	//   ....[86]....
        /*0f20*/ 	.word	0x0001bd20
        /*0f24*/ 	.word	0x00000004
        /*0f28*/ 	.word	0x00000000
        /*0f2c*/ 	.short	0x010a
        /*0f2e*/ 	.byte	0x3f
	.zero		1


	//----- nvinfo : EIATTR_NUM_MBARRIERS
	.align		4
.L_461:
        /*0f30*/ 	.byte	0x03, 0x38
        /*0f32*/ 	.short	0x0016


	//----- nvinfo : EIATTR_EXIT_INSTR_OFFSETS
	.align		4
        /*0f34*/ 	.byte	0x04, 0x1c
        /*0f36*/ 	.short	(.L_463 - .L_462)


	//   ....[0]....
.L_462:
        /*0f38*/ 	.word	0x00000a50


	//   ....[1]....
        /*0f3c*/ 	.word	0x00011af0


	//   ....[2]....
        /*0f40*/ 	.word	0x00019c00


	//----- nvinfo : EIATTR_MAX_THREADS
	.align		4
.L_463:
        /*0f44*/ 	.byte	0x04, 0x05
        /*0f46*/ 	.short	(.L_465 - .L_464)
.L_464:
        /*0f48*/ 	.word	0x00000180
        /*0f4c*/ 	.word	0x00000001
        /*0f50*/ 	.word	0x00000001


	//----- nvinfo : EIATTR_CRS_STACK_SIZE
	.align		4
.L_465:
        /*0f54*/ 	.byte	0x04, 0x1e
        /*0f56*/ 	.short	(.L_467 - .L_466)
.L_466:
        /*0f58*/ 	.word	0x00000000


	//----- nvinfo : EIATTR_CBANK_PARAM_SIZE
	.align		4
.L_467:
        /*0f5c*/ 	.byte	0x03, 0x19
        /*0f5e*/ 	.short	0x0af0


	//----- nvinfo : EIATTR_PARAM_CBANK
	.align		4
        /*0f60*/ 	.byte	0x04, 0x0a
        /*0f62*/ 	.short	(.L_469 - .L_468)
	.align		4
.L_468:
        /*0f64*/ 	.word	index@(.nv.constant0._ZN7cutlass13device_kernelIN5flash11enable_sm90INS1_16FlashAttnFwdSm90INS1_25CollectiveMainloopFwdSm90ILi2EN4cute5tupleIJNS5_1CILi1EEES8_S8_EEENS6_IJNS7_ILi128EEENS7_ILi64EEENS7_ILi256EEEEEELi256ENS_10bfloat16_tEfNS_4arch4Sm90ELb0ELb1ELb0ELb1ELb0ELb0ELb0ELb1ELb1ELb1ELb1ELb0EEENS1_21CollectiveEpilogueFwdINS6_IJSA_SC_SB_EEES9_SE_SG_Li256ELb1ELb1ELb1ELb0EEENS1_36VarlenDynamicPersistentTileSchedulerILi128ELi64ELi256ELi128ELb1ELb1ELb1ELb1ELb0ELb1EEEEEEEEEvNT_6ParamsE)
        /*0f68*/ 	.short	0x0210
        /*0f6a*/ 	.short	0x0af0


	//----- nvinfo : EIATTR_SW_WAR
	.align		4
.L_469:
        /*0f6c*/ 	.byte	0x04, 0x36
        /*0f6e*/ 	.short	(.L_471 - .L_470)
.L_470:
        /*0f70*/ 	.word	0x00000008
.L_471:


//--------------------- .nv.info._ZN7cutlass13device_kernelIN5flash11enable_sm90INS1_16FlashAttnFwdSm90INS1_25CollectiveMainloopFwdSm90ILi2EN4cute5tupleIJNS5_1CILi1EEES8_S8_EEENS6_IJNS7_ILi128EEENS7_ILi64EEENS7_ILi256EEEEEELi256ENS_10bfloat16_tEfNS_4arch4Sm90ELb0ELb1ELb0ELb1ELb0ELb1ELb0ELb1ELb1ELb1ELb1ELb0EEENS1_21CollectiveEpilogueFwdINS6_IJSA_SC_SB_EEES9_SE_SG_Li256ELb1ELb1ELb1ELb0EEENS1_36VarlenDynamicPersistentTileSchedulerILi128ELi64ELi256ELi128ELb1ELb1ELb1ELb1ELb0ELb1EEEEEEEEEvNT_6ParamsE --------------------------
	.section	.nv.info._ZN7cutlass13device_kernelIN5flash11enable_sm90INS1_16FlashAttnFwdSm90INS1_25CollectiveMainloopFwdSm90ILi2EN4cute5tupleIJNS5_1CILi1EEES8_S8_EEENS6_IJNS7_ILi128EEENS7_ILi64EEENS7_ILi256EEEEEELi256ENS_10bfloat16_tEfNS_4arch4Sm90ELb0ELb1ELb0ELb1ELb0ELb1ELb0ELb1ELb1ELb1ELb1ELb0EEENS1_21CollectiveEpilogueFwdINS6_IJSA_SC_SB_EEES9_SE_SG_Li256ELb1ELb1ELb1ELb0EEENS1_36VarlenDynamicPersistentTileSchedulerILi128ELi64ELi256ELi128ELb1ELb1ELb1ELb1ELb0ELb1EEEEEEEEEvNT_6ParamsE,"",@"SHT_CUDA_INFO"
	.sectionflags	@""
	.align	4


	//----- nvinfo : EIATTR_CUDA_API_VERSION
	.align		4
        /*0000*/ 	.byte	0x04, 0x37
        /*0002*/ 	.short	(.L_473 - .L_472)
.L_472:
        /*0004*/ 	.word	0x00000082


	//----- nvinfo : EIATTR_KPARAM_INFO
	.align		4
.L_473:
        /*0008*/ 	.byte	0x04, 0x17
        /*000a*/ 	.short	(.L_475 - .L_474)
.L_474:
        /*000c*/ 	.word	0x00000000
        /*0010*/ 	.short	0x0000
        /*0012*/ 	.short	0x0070
        /*0014*/ 	.byte	0x00, 0xf0, 0x01, 0x2a


	//----- nvinfo : EIATTR_SPARSE_MMA_MASK
	.align		4
.L_475:
        /*0018*/ 	.byte	0x03, 0x50
        /*001a*/ 	.short	0x0000


	//----- nvinfo : EIATTR_MAXREG_COUNT
	.align		4
        /*001c*/ 	.byte	0x03, 0x1b
        /*001e*/ 	.short	0x00a8


	//----- nvinfo : EIATTR_NUM_BARRIERS
	.align		4
        /*0020*/ 	.byte	0x02, 0x4c
        /*0022*/ 	.byte	0x10
	.zero		1


	//----- nvinfo : EIATTR_EXTERNS
	.align		4
        /*0024*/ 	.byte	0x04, 0x0f
        /*0026*/ 	.short	(.L_477 - .L_476)


	//   ....[0]....
	.align		4
.L_476:
        /*0028*/ 	.word	index@(__assertfail)


	//----- nvinfo : EIATTR_ANNOTATIONS
	.align		4
.L_477:
        /*002c*/ 	.byte	0x04, 0x55
        /*002e*/ 	.short	(.L_479 - .L_478)


	//   ....[0]....
.L_478:
        /* <DEDUP_REMOVED lines=168> */


	//----- nvinfo : EIATTR_MERCURY_ISA_VERSION
	.align		4
.L_479:
        /*0a98*/ 	.byte	0x03, 0x5f
        /*0a9a*/ 	.short	0x0101


	//----- nvinfo : EIATTR_UNUSED_LOAD_BYTE_OFFSET
	.align		4
        /*0a9c*/ 	.byte	0x04, 0x44
        /*0a9e*/ 	.short	(.L_481 - .L_480)


	//   ....[0]....
.L_480:
        /*0aa0*/ 	.word	0x00000aa0
        /*0aa4*/ 	.word	0x0000fff0


	//   ....[1]....
        /*0aa8*/ 	.word	0x0001f740
        /*0aac*/ 	.word	0x0000fff0


	//----- nvinfo : EIATTR_INT_WARP_WIDE_INSTR_OFFSETS
	.align		4
.L_481:
        /*0ab0*/ 	.byte	0x04, 0x31
        /*0ab2*/ 	.short	(.L_483 - .L_482)


	//   ....[0]....
.L_482:
        /*0ab4*/ 	.word	0x00000190


	//   ....[1]....
        /*0ab8*/ 	.word	0x000001d0


	//   ....[2]....
        /*0abc*/ 	.word	0x00000240


	//   ....[3]....
        /*0ac0*/ 	.word	0x00028250


	//   ....[4]....
        /*0ac4*/ 	.word	0x000282f0


	//   ....[5]....
        /*0ac8*/ 	.word	0x0002c780


	//   ....[6]....
        /*0acc*/ 	.word	0x0002c7f0


	//----- nvinfo : EIATTR_COOP_GROUP_MASK_REGIDS
	.align		4
.L_483:
        /*0ad0*/ 	.byte	0x04, 0x29
        /*0ad2*/ 	.short	(.L_485 - .L_484)


	//   ....[0]....
.L_484:
        /*0ad4*/ 	.word	0xffffffff


	//   ....[1]....
        /*0ad8*/ 	.word	0xffffffff


	//   ....[2]....
        /*0adc*/ 	.word	0xffffffff


	//   ....[3]....
        /*0ae0*/ 	.word	0xffffffff


	//   ....[4]....
        /*0ae4*/ 	.word	0xffffffff


	//   ....[5]....
        /*0ae8*/ 	.word	0xffffffff


	//   ....[6]....
        /*0aec*/ 	.word	0xffffffff


	//   ....[7]....
        /*0af0*/ 	.word	0xffffffff


	//   ....[8]....
        /*0af4*/ 	.word	0xffffffff


	//   ....[9]....
        /*0af8*/ 	.word	0xffffffff


	//   ....[10]....
        /*0afc*/ 	.word	0xffffffff


	//   ....[11]....
        /*0b00*/ 	.word	0xffffffff


	//   ....[12]....
        /*0b04*/ 	.word	0xffffffff


	//   ....[13]....
        /*0b08*/ 	.word	0xffffffff


	//   ....[14]....
        /*0b0c*/ 	.word	0xffffffff


	//   ....[15]....
        /*0b10*/ 	.word	0xffffffff


	//   ....[16]....
        /*0b14*/ 	.word	0xffffffff


	//   ....[17]....
        /*0b18*/ 	.word	0xffffffff


	//   ....[18]....
        /*0b1c*/ 	.word	0xffffffff


	//   ....[19]....
        /*0b20*/ 	.word	0xffffffff


	//   ....[20]....
        /*0b24*/ 	.word	0xffffffff


	//   ....[21]....
        /*0b28*/ 	.word	0xffffffff


	//   ....[22]....
        /*0b2c*/ 	.word	0xffffffff


	//   ....[23]....
        /*0b30*/ 	.word	0xffffffff


	//   ....[24]....
        /*0b34*/ 	.word	0xffffffff


	//   ....[25]....
        /*0b38*/ 	.word	0xffffffff


	//   ....[26]....
        /*0b3c*/ 	.word	0xffffffff


	//   ....[27]....
        /*0b40*/ 	.word	0xffffffff


	//   ....[28]....
        /*0b44*/ 	.word	0xffffffff


	//   ....[29]....
        /*0b48*/ 	.word	0xffffffff


	//   ....[30]....
        /*0b4c*/ 	.word	0xffffffff


	//   ....[31]....
        /*0b50*/ 	.word	0xffffffff


	//   ....[32]....
        /*0b54*/ 	.word	0xffffffff


	//   ....[33]....
        /*0b58*/ 	.word	0xffffffff


	//   ....[34]....
        /*0b5c*/ 	.word	0xffffffff


	//   ....[35]....
        /*0b60*/ 	.word	0xffffffff


	//   ....[36]....
        /*0b64*/ 	.word	0xffffffff


	//   ....[37]....
        /*0b68*/ 	.word	0xffffffff


	//   ....[38]....
        /*0b6c*/ 	.word	0xffffffff


	//   ....[39]....
        /*0b70*/ 	.word	0xffffffff


	//   ....[40]....
        /*0b74*/ 	.word	0xffffffff


	//   ....[41]....
        /*0b78*/ 	.word	0xffffffff


	//   ....[42]....
        /*0b7c*/ 	.word	0xffffffff


	//   ....[43]....
        /*0b80*/ 	.word	0xffffffff


	//   ....[44]....
        /*0b84*/ 	.word	0xffffffff


	//   ....[45]....
        /*0b88*/ 	.word	0xffffffff


	//   ....[46]....
        /*0b8c*/ 	.word	0xffffffff


	//   ....[47]....
        /*0b90*/ 	.word	0xffffffff


	//   ....[48]....
        /*0b94*/ 	.word	0xffffffff


	//   ....[49]....
        /*0b98*/ 	.word	0xffffffff


	//   ....[50]....
        /*0b9c*/ 	.word	0xffffffff


	//   ....[51]....
        /*0ba0*/ 	.word	0xffffffff


	//   ....[52]....
        /*0ba4*/ 	.word	0xffffffff


	//   ....[53]....
        /*0ba8*/ 	.word	0xffffffff


	//   ....[54]....
        /*0bac*/ 	.word	0xffffffff


	//   ....[55]....
        /*0bb0*/ 	.word	0xffffffff


	//   ....[56]....
        /*0bb4*/ 	.word	0xffffffff


	//   ....[57]....
        /*0bb8*/ 	.word	0xffffffff


	//   ....[58]....
        /*0bbc*/ 	.word	0xffffffff


	//   ....[59]....
        /*0bc0*/ 	.word	0xffffffff


	//   ....[60]....
        /*0bc4*/ 	.word	0xffffffff


	//   ....[61]....
        /*0bc8*/ 	.word	0xffffffff


	//   ....[62]....
        /*0bcc*/ 	.word	0xffffffff


	//   ....[63]....
        /*0bd0*/ 	.word	0xffffffff


	//   ....[64]....
        /*0bd4*/ 	.word	0xffffffff


	//   ....[65]....
        /*0bd8*/ 	.word	0xffffffff


	//   ....[66]....
        /*0bdc*/ 	.word	0xffffffff


	//   ....[67]....
        /*0be0*/ 	.word	0xffffffff


	//   ....[68]....
        /*0be4*/ 	.word	0xffffffff


	//   ....[69]....
        /*0be8*/ 	.word	0xffffffff


	//   ....[70]....
        /*0bec*/ 	.word	0xffffffff


	//   ....[71]....
        /*0bf0*/ 	.word	0xffffffff


	//   ....[72]....
        /*0bf4*/ 	.word	0xffffffff


	//   ....[73]....
        /*0bf8*/ 	.word	0xffffffff


	//   ....[74]....
        /*0bfc*/ 	.word	0xffffffff


	//   ....[75]....
        /*0c00*/ 	.word	0xffffffff


	//   ....[76]....
        /*0c04*/ 	.word	0xffffffff


	//   ....[77]....
        /*0c08*/ 	.word	0xffffffff


	//   ....[78]....
        /*0c0c*/ 	.word	0xffffffff


	//   ....[79]....
        /*0c10*/ 	.word	0xffffffff


	//   ....[80]....
        /*0c14*/ 	.word	0xffffffff


	//   ....[81]....
        /*0c18*/ 	.word	0xffffffff


	//   ....[82]....
        /*0c1c*/ 	.word	0xffffffff


	//   ....[83]....
        /*0c20*/ 	.word	0xffffffff


	//   ....[84]....
        /*0c24*/ 	.word	0xffffffff


	//   ....[85]....
        /*0c28*/ 	.word	0xffffffff


	//   ....[86]....
        /*0c2c*/ 	.word	0xffffffff


	//   ....[87]....
        /*0c30*/ 	.word	0xffffffff


	//   ....[88]....
        /*0c34*/ 	.word	0xffffffff


	//   ....[89]....
        /*0c38*/ 	.word	0xffffffff


	//   ....[90]....
        /*0c3c*/ 	.word	0xffffffff


	//   ....[91]....
        /*0c40*/ 	.word	0xffffffff


	//   ....[92]....
        /*0c44*/ 	.word	0xffffffff


	//   ....[93]....
        /*0c48*/ 	.word	0xffffffff


	//   ....[94]....
        /*0c4c*/ 	.word	0xffffffff


	//   ....[95]....
        /*0c50*/ 	.word	0xffffffff


	//   ....[96]....
        /*0c54*/ 	.word	0xffffffff


	//   ....[97]....
        /*0c58*/ 	.word	0xffffffff


	//   ....[98]....
        /*0c5c*/ 	.word	0xffffffff


	//   ....[99]....
        /*0c60*/ 	.word	0xffffffff


	//   ....[100]....
        /*0c64*/ 	.word	0xffffffff


	//   ....[101]....
        /*0c68*/ 	.word	0xffffffff


	//   ....[102]....
        /*0c6c*/ 	.word	0xffffffff


	//   ....[103]....
        /*0c70*/ 	.word	0xffffffff


	//   ....[104]....
        /*0c74*/ 	.word	0xffffffff


	//   ....[105]....
        /*0c78*/ 	.word	0xffffffff


	//   ....[106]....
        /*0c7c*/ 	.word	0xffffffff


	//   ....[107]....
        /*0c80*/ 	.word	0xffffffff


	//   ....[108]....
        /*0c84*/ 	.word	0xffffffff


	//   ....[109]....
        /*0c88*/ 	.word	0xffffffff


	//   ....[110]....
        /*0c8c*/ 	.word	0xffffffff


	//   ....[111]....
        /*0c90*/ 	.word	0xffffffff


	//   ....[112]....
        /*0c94*/ 	.word	0xffffffff


	//   ....[113]....
        /*0c98*/ 	.word	0xffffffff


	//   ....[114]....
        /*0c9c*/ 	.word	0xffffffff


	//   ....[115]....
        /*0ca0*/ 	.word	0xffffffff


	//   ....[116]....
        /*0ca4*/ 	.word	0xffffffff


	//   ....[117]....
        /*0ca8*/ 	.word	0xffffffff


	//   ....[118]....
        /*0cac*/ 	.word	0xffffffff


	//   ....[119]....
        /*0cb0*/ 	.word	0xffffffff


	//   ....[120]....
        /*0cb4*/ 	.word	0xffffffff


	//   ....[121]....
        /*0cb8*/ 	.word	0xffffffff


	//   ....[122]....
        /*0cbc*/ 	.word	0xffffffff


	//   ....[123]....
        /*0cc0*/ 	.word	0xffffffff


	//   ....[124]....
        /*0cc4*/ 	.word	0xffffffff


	//   ....[125]....
        /*0cc8*/ 	.word	0xffffffff


	//   ....[126]....
        /*0ccc*/ 	.word	0xffffffff


	//   ....[127]....
        /*0cd0*/ 	.word	0xffffffff


	//   ....[128]....
        /*0cd4*/ 	.word	0xffffffff


	//   ....[129]....
        /*0cd8*/ 	.word	0xffffffff


	//   ....[130]....
        /*0cdc*/ 	.word	0xffffffff


	//   ....[131]....
        /*0ce0*/ 	.word	0xffffffff


	//   ....[132]....
        /*0ce4*/ 	.word	0xffffffff


	//   ....[133]....
        /*0ce8*/ 	.word	0xffffffff


	//   ....[134]....
        /*0cec*/ 	.word	0xffffffff


	//   ....[135]....
        /*0cf0*/ 	.word	0xffffffff


	//   ....[136]....
        /*0cf4*/ 	.word	0xffffffff


	//   ....[137]....
        /*0cf8*/ 	.word	0xffffffff


	//   ....[138]....
        /*0cfc*/ 	.word	0xffffffff


	//   ....[139]....
        /*0d00*/ 	.word	0xffffffff


	//   ....[140]....
        /*0d04*/ 	.word	0xffffffff


	//   ....[141]....
        /*0d08*/ 	.word	0xffffffff


	//   ....[142]....
        /*0d0c*/ 	.word	0xffffffff


	//   ....[143]....
        /*0d10*/ 	.word	0xffffffff


	//   ....[144]....
        /*0d14*/ 	.word	0x0500000f


	//   ....[145]....
        /*0d18*/ 	.word	0x0500000f


	//   ....[146]....
        /*0d1c*/ 	.word	0x0500000f


	//   ....[147]....
        /*0d20*/ 	.word	0x0500000f


	//   ....[148]....
        /*0d24*/ 	.word	0x0500000f


	//   ....[149]....
        /*0d28*/ 	.word	0x0500000f


	//   ....[150]....
        /*0d2c*/ 	.word	0x0500000f


	//   ....[151]....
        /*0d30*/ 	.word	0x0500000f


	//   ....[152]....
        /*0d34*/ 	.word	0x0500000f


	//   ....[153]....
        /*0d38*/ 	.word	0x0500000f


	//   ....[154]....
        /*0d3c*/ 	.word	0x0500000f


	//   ....[155]....
        /*0d40*/ 	.word	0x0500000f


	//   ....[156]....
        /*0d44*/ 	.word	0x0500000f


	//   ....[157]....
        /*0d48*/ 	.word	0x0500000f


	//   ....[158]....
        /*0d4c*/ 	.word	0x0500000f


	//   ....[159]....
        /*0d50*/ 	.word	0x0500000f


	//   ....[160]....
        /*0d54*/ 	.word	0x0500000f


	//   ....[161]....
        /*0d58*/ 	.word	0x0500000f


	//   ....[162]....
        /*0d5c*/ 	.word	0x0500000f


	//   ....[163]....
        /*0d60*/ 	.word	0x0500000f


	//   ....[164]....
        /*0d64*/ 	.word	0x0500000f


	//   ....[165]....
        /*0d68*/ 	.word	0x0500000f


	//   ....[166]....
        /*0d6c*/ 	.word	0x0500000f


	//   ....[167]....
        /*0d70*/ 	.word	0x0500000f


	//   ....[168]....
        /*0d74*/ 	.word	0x0500000f


	//   ....[169]....
        /*0d78*/ 	.word	0x0500000f


	//   ....[170]....
        /*0d7c*/ 	.word	0x0500000f


	//   ....[171]....
        /*0d80*/ 	.word	0x0500000f


	//   ....[172]....
        /*0d84*/ 	.word	0x0500000f


	//   ....[173]....
        /*0d88*/ 	.word	0x0500000f


	//   ....[174]....
        /*0d8c*/ 	.word	0x0500000f


	//   ....[175]....
        /*0d90*/ 	.word	0x0500000f


	//   ....[176]....
        /*0d94*/ 	.word	0x0500000f


	//   ....[177]....
        /*0d98*/ 	.word	0x0500000f


	//   ....[178]....
        /*0d9c*/ 	.word	0x0500000f


	//   ....[179]....
        /*0da0*/ 	.word	0x0500000f


	//   ....[180]....
        /*0da4*/ 	.word	0x0500000f


	//   ....[181]....
        /*0da8*/ 	.word	0x0500000f


	//   ....[182]....
        /*0dac*/ 	.word	0x0500000f


	//   ....[183]....
        /*0db0*/ 	.word	0x0500000f


	//   ....[184]....
        /*0db4*/ 	.word	0x0500000f


	//   ....[185]....
        /*0db8*/ 	.word	0x0500000f


	//   ....[186]....
        /*0dbc*/ 	.word	0x0500000f


	//   ....[187]....
        /*0dc0*/ 	.word	0x0500000f


	//   ....[188]....
        /*0dc4*/ 	.word	0x0500000f


	//   ....[189]....
        /*0dc8*/ 	.word	0x0500000f


	//   ....[190]....
        /*0dcc*/ 	.word	0x0500000f


	//   ....[191]....
        /*0dd0*/ 	.word	0x0500000f


	//   ....[192]....
        /*0dd4*/ 	.word	0x0500000f


	//   ....[193]....
        /*0dd8*/ 	.word	0x0500000f


	//   ....[194]....
        /*0ddc*/ 	.word	0x0500000f


	//   ....[195]....
        /*0de0*/ 	.word	0x0500000f


	//   ....[196]....
        /*0de4*/ 	.word	0x0500000f


	//   ....[197]....
        /*0de8*/ 	.word	0x0500000f


	//   ....[198]....
        /*0dec*/ 	.word	0x0500000f


	//   ....[199]....
        /*0df0*/ 	.word	0x0500000f


	//   ....[200]....
        /*0df4*/ 	.word	0x0500000f


	//   ....[201]....
        /*0df8*/ 	.word	0x0500000f


	//   ....[202]....
        /*0dfc*/ 	.word	0x0500000f


	//   ....[203]....
        /*0e00*/ 	.word	0x0500000f


	//   ....[204]....
        /*0e04*/ 	.word	0x0500000f


	//   ....[205]....
        /*0e08*/ 	.word	0x0500000f


	//   ....[206]....
        /*0e0c*/ 	.word	0x0500000f


	//   ....[207]....
        /*0e10*/ 	.word	0x0500000f


	//   ....[208]....
        /*0e14*/ 	.word	0x0500000f


	//   ....[209]....
        /*0e18*/ 	.word	0x0500000f


	//   ....[210]....
        /*0e1c*/ 	.word	0x0500000f


	//   ....[211]....
        /*0e20*/ 	.word	0x0500000f


	//   ....[212]....
        /*0e24*/ 	.word	0x0500000f


	//----- nvinfo : EIATTR_COOP_GROUP_INSTR_OFFSETS
	.align		4
.L_485:
        /*0e28*/ 	.byte	0x04, 0x28
        /*0e2a*/ 	.short	(.L_487 - .L_486)


	//   ....[0]....
.L_486:
        /*0e2c*/ 	.word	0x00000060


	//   ....[1]....
        /*0e30*/ 	.word	0x000001a0


	//   ....[2]....
        /*0e34*/ 	.word	0x000001f0


	//   ....[3]....
        /*0e38*/ 	.word	0x00000420


	//   ....[4]....
        /*0e3c*/ 	.word	0x00000580


	//   ....[5]....
        /*0e40*/ 	.word	0x000006a0


	//   ....[6]....
        /*0e44*/ 	.word	0x00000800


	//   ....[7]....
        /*0e48*/ 	.word	0x00009d90


	//   ....[8]....
        /*0e4c*/ 	.word	0x0000a4b0


	//   ....[9]....
        /*0e50*/ 	.word	0x0000a4c0


	//   ....[10]....
        /*0e54*/ 	.word	0x0000a4d0


	//   ....[11]....
        /*0e58*/ 	.word	0x0000a4e0


	//   ....[12]....
        /*0e5c*/ 	.word	0x0000aaa0


	//   ....[13]....
        /*0e60*/ 	.word	0x0000aab0


	//   ....[14]....
        /*0e64*/ 	.word	0x0000aac0


	//   ....[15]....
        /*0e68*/ 	.word	0x0000aad0


	//   ....[16]....
        /*0e6c*/ 	.word	0x0000b050


	//   ....[17]....
        /*0e70*/ 	.word	0x0000b060


	//   ....[18]....
        /*0e74*/ 	.word	0x0000b070


	//   ....[19]....
        /*0e78*/ 	.word	0x0000b080


	//   ....[20]....
        /*0e7c*/ 	.word	0x0000b620


	//   ....[21]....
        /*0e80*/ 	.word	0x0000b630


	//   ....[22]....
        /*0e84*/ 	.word	0x0000b640


	//   ....[23]....
        /*0e88*/ 	.word	0x0000b650


	//   ....[24]....
        /*0e8c*/ 	.word	0x0000f130


	//   ....[25]....
        /*0e90*/ 	.word	0x0000f140


	//   ....[26]....
        /*0e94*/ 	.word	0x0000f150


	//   ....[27]....
        /*0e98*/ 	.word	0x0000f160


	//   ....[28]....
        /*0e9c*/ 	.word	0x0000f610


	//   ....[29]....
        /*0ea0*/ 	.word	0x0000f620


	//   ....[30]....
        /*0ea4*/ 	.word	0x0000f630


	//   ....[31]....
        /*0ea8*/ 	.word	0x0000f640


	//   ....[32]....
        /*0eac*/ 	.word	0x0000fa80


	//   ....[33]....
        /*0eb0*/ 	.word	0x0000fa90


	//   ....[34]....
        /*0eb4*/ 	.word	0x0000faa0


	//   ....[35]....
        /*0eb8*/ 	.word	0x0000fab0


	//   ....[36]....
        /*0ebc*/ 	.word	0x0000ff10


	//   ....[37]....
        /*0ec0*/ 	.word	0x0000ff20


	//   ....[38]....
        /*0ec4*/ 	.word	0x0000ff30


	//   ....[39]....
        /*0ec8*/ 	.word	0x0000ff40


	//   ....[40]....
        /*0ecc*/ 	.word	0x00014b40


	//   ....[41]....
        /*0ed0*/ 	.word	0x00014dc0


	//   ....[42]....
        /*0ed4*/ 	.word	0x000156b0


	//   ....[43]....
        /*0ed8*/ 	.word	0x00015780


	//   ....[44]....
        /*0edc*/ 	.word	0x00015bc0


	//   ....[45]....
        /*0ee0*/ 	.word	0x00015c30


	//   ....[46]....
        /*0ee4*/ 	.word	0x00017e00


	//   ....[47]....
        /*0ee8*/ 	.word	0x00018020


	//   ....[48]....
        /*0eec*/ 	.word	0x00018770


	//   ....[49]....
        /*0ef0*/ 	.word	0x000187d0


	//   ....[50]....
        /*0ef4*/ 	.word	0x00018c50


	//   ....[51]....
        /*0ef8*/ 	.word	0x00018cc0


	//   ....[52]....
        /*0efc*/ 	.word	0x0001abb0


	//   ....[53]....
        /*0f00*/ 	.word	0x0001abe0


	//   ....[54]....
        /*0f04*/ 	.word	0x0001ad90


	//   ....[55]....
        /*0f08*/ 	.word	0x0001afe0


	//   ....[56]....
        /*0f0c*/ 	.word	0x0001cc80


	//   ....[57]....
        /*0f10*/ 	.word	0x0001cec0


	//   ....[58]....
        /*0f14*/ 	.word	0x0001d620


	//   ....[59]....
        /*0f18*/ 	.word	0x0001d6a0


	//   ....[60]....
        /*0f1c*/ 	.word	0x0001db20


	//   ....[61]....
        /*0f20*/ 	.word	0x0001db90


	//   ....[62]....
        /*0f24*/ 	.word	0x0001eaf0


	//   ....[63]....
        /*0f28*/ 	.word	0x0001ed10


	//   ....[64]....
        /*0f2c*/ 	.word	0x0001ed40


	//   ....[65]....
        /*0f30*/ 	.word	0x0001ed50


	//   ....[66]....
        /*0f34*/ 	.word	0x00020800


	//   ....[67]....
        /*0f38*/ 	.word	0x00020810


	//   ....[68]....
        /*0f3c*/ 	.word	0x00020820


	//   ....[69]....
        /*0f40*/ 	.word	0x00020830


	//   ....[70]....
        /*0f44*/ 	.word	0x000212c0


	//   ....[71]....
        /*0f48*/ 	.word	0x000212e0


	//   ....[72]....
        /*0f4c*/ 	.word	0x00021430


	//   ....[73]....
        /*0f50*/ 	.word	0x00021450


	//   ....[74]....
        /*0f54*/ 	.word	0x000215a0


	//   ....[75]....
        /*0f58*/ 	.word	0x000215c0


	//   ....[76]....
        /*0f5c*/ 	.word	0x00021720


	//   ....[77]....
        /*0f60*/ 	.word	0x00021740


	//   ....[78]....
        /*0f64*/ 	.word	0x00021d70


	//   ....[79]....
        /*0f68*/ 	.word	0x00021db0


	//   ....[80]....
        /*0f6c*/ 	.word	0x000229c0


	//   ....[81]....
        /*0f70*/ 	.word	0x000229d0


	//   ....[82]....
        /*0f74*/ 	.word	0x00023b70


	//   ....[83]....
        /*0f78*/ 	.word	0x00023b80


	//   ....[84]....
        /*0f7c*/ 	.word	0x00023ce0


	//   ....[85]....
        /*0f80*/ 	.word	0x00023d00


	//   ....[86]....
        /*0f84*/ 	.word	0x00023e50


	//   ....[87]....
        /*0f88*/ 	.word	0x00023e70


	//   ....[88]....
        /*0f8c*/ 	.word	0x00023fd0


	//   ....[89]....
        /*0f90*/ 	.word	0x00023ff0


	//   ....[90]....
        /*0f94*/ 	.word	0x000241d0


	//   ....[91]....
        /*0f98*/ 	.word	0x000243f0


	//   ....[92]....
        /*0f9c*/ 	.word	0x00024420


	//   ....[93]....
        /*0fa0*/ 	.word	0x00024450


	//   ....[94]....
        /*0fa4*/ 	.word	0x00024480


	//   ....[95]....
        /*0fa8*/ 	.word	0x000244b0


	//   ....[96]....
        /*0fac*/ 	.word	0x000244e0


	//   ....[97]....
        /*0fb0*/ 	.word	0x00024690


	//   ....[98]....
        /*0fb4*/ 	.word	0x000246c0


	//   ....[99]....
        /*0fb8*/ 	.word	0x000246f0


	//   ....[100]....
        /*0fbc*/ 	.word	0x00024720


	//   ....[101]....
        /*0fc0*/ 	.word	0x00024750


	//   ....[102]....
        /*0fc4*/ 	.word	0x00024780


	//   ....[103]....
        /*0fc8*/ 	.word	0x00024820


	//   ....[104]....
        /*0fcc*/ 	.word	0x00024850


	//   ....[105]....
        /*0fd0*/ 	.word	0x00024860


	//   ....[106]....
        /*0fd4*/ 	.word	0x00024890


	//   ....[107]....
        /*0fd8*/ 	.word	0x00026290


	//   ....[108]....
        /*0fdc*/ 	.word	0x00028840


	//   ....[109]....
        /*0fe0*/ 	.word	0x00029450


	//   ....[110]....
        /*0fe4*/ 	.word	0x00029470


	//   ....[111]....
        /*0fe8*/ 	.word	0x00029490


	//   ....[112]....
        /*0fec*/ 	.word	0x00029540


	//   ....[113]....
        /*0ff0*/ 	.word	0x000295b0


	//   ....[114]....
        /*0ff4*/ 	.word	0x00029600


	//   ....[115]....
        /*0ff8*/ 	.word	0x00029670


	//   ....[116]....
        /*0ffc*/ 	.word	0x000296c0


	//   ....[117]....
        /*1000*/ 	.word	0x00029730


	//   ....[118]....
        /*1004*/ 	.word	0x00029780


	//   ....[119]....
        /*1008*/ 	.word	0x000297f0


	//   ....[120]....
        /*100c*/ 	.word	0x00029840


	//   ....[121]....
        /*1010*/ 	.word	0x000298b0


	//   ....[122]....
        /*1014*/ 	.word	0x00029900


	//   ....[123]....
        /*1018*/ 	.word	0x00029970


	//   ....[124]....
        /*101c*/ 	.word	0x000299c0


	//   ....[125]....
        /*1020*/ 	.word	0x0002d120


	//   ....[126]....
        /*1024*/ 	.word	0x0002d140


	//   ....[127]....
        /*1028*/ 	.word	0x0002d1a0


	//   ....[128]....
        /*102c*/ 	.word	0x0002d1d0


	//   ....[129]....
        /*1030*/ 	.word	0x0002d200


	//   ....[130]....
        /*1034*/ 	.word	0x0002d230


	//   ....[131]....
        /*1038*/ 	.word	0x0002d260


	//   ....[132]....
        /*103c*/ 	.word	0x0002d290


	//   ....[133]....
        /*1040*/ 	.word	0x0002d450


	//   ....[134]....
        /*1044*/ 	.word	0x0002d490


	//   ....[135]....
        /*1048*/ 	.word	0x0002d4c0


	//   ....[136]....
        /*104c*/ 	.word	0x0002d4f0


	//   ....[137]....
        /*1050*/ 	.word	0x0002d520


	//   ....[138]....
        /*1054*/ 	.word	0x0002d550


	//   ....[139]....
        /*1058*/ 	.word	0x0002d620


	//   ....[140]....
        /*105c*/ 	.word	0x0002d640


	//   ....[141]....
        /*1060*/ 	.word	0x0002d650


	//   ....[142]....
        /*1064*/ 	.word	0x0002d6d0


	//   ....[143]....
        /*1068*/ 	.word	0x0002e210


	//   ....[144]....
        /*106c*/ 	.word	0x0002e670


	//   ....[145]....
        /*1070*/ 	.word	0x0002e700


	//   ....[146]....
        /*1074*/ 	.word	0x0002e750


	//   ....[147]....
        /*1078*/ 	.word	0x0002e7a0


	//   ....[148]....
        /*107c*/ 	.word	0x0002e840


	//   ....[149]....
        /*1080*/ 	.word	0x0002e8d0


	//   ....[150]....
        /*1084*/ 	.word	0x0002e920


	//   ....[151]....
        /*1088*/ 	.word	0x0002e970


	//   ....[152]....
        /*108c*/ 	.word	0x0002ea10


	//   ....[153]....
        /*1090*/ 	.word	0x0002eaa0


	//   ....[154]....
        /*1094*/ 	.word	0x0002eaf0


	//   ....[155]....
        /*1098*/ 	.word	0x0002eb40


	//   ....[156]....
        /*109c*/ 	.word	0x0002ebe0


	//   ....[157]....
        /*10a0*/ 	.word	0x0002ec70


	//   ....[158]....
        /*10a4*/ 	.word	0x0002ecc0


	//   ....[159]....
        /*10a8*/ 	.word	0x0002ed10


	//   ....[160]....
        /*10ac*/ 	.word	0x0002ee00


	//   ....[161]....
        /*10b0*/ 	.word	0x0002ee90


	//   ....[162]....
        /*10b4*/ 	.word	0x0002eee0


	//   ....[163]....
        /*10b8*/ 	.word	0x0002ef30


	//   ....[164]....
        /*10bc*/ 	.word	0x0002efc0


	//   ....[165]....
        /*10c0*/ 	.word	0x0002f050


	//   ....[166]....
        /*10c4*/ 	.word	0x0002f0a0


	//   ....[167]....
        /*10c8*/ 	.word	0x0002f0f0


	//   ....[168]....
        /*10cc*/ 	.word	0x0002f180


	//   ....[169]....
        /*10d0*/ 	.word	0x0002f210


	//   ....[170]....
        /*10d4*/ 	.word	0x0002f260


	//   ....[171]....
        /*10d8*/ 	.word	0x0002f2b0


	//   ....[172]....
        /*10dc*/ 	.word	0x0002f340


	//   ....[173]....
        /*10e0*/ 	.word	0x0002f3d0


	//   ....[174]....
        /*10e4*/ 	.word	0x0002f420


	//   ....[175]....
        /*10e8*/ 	.word	0x0002f470


	//   ....[176]....
        /*10ec*/ 	.word	0x0002f810


	//   ....[177]....
        /*10f0*/ 	.word	0x0002fb00


	//   ....[178]....
        /*10f4*/ 	.word	0x0002fc80


	//   ....[179]....
        /*10f8*/ 	.word	0x0002fcd0


	//   ....[180]....
        /*10fc*/ 	.word	0x0002fe60


	//   ....[181]....
        /*1100*/ 	.word	0x0002feb0


	//   ....[182]....
        /*1104*/ 	.word	0x0002fff0


	//   ....[183]....
        /*1108*/ 	.word	0x00030040


	//   ....[184]....
        /*110c*/ 	.word	0x00030180


	//   ....[185]....
        /*1110*/ 	.word	0x000301d0


	//   ....[186]....
        /*1114*/ 	.word	0x00030310


	//   ....[187]....
        /*1118*/ 	.word	0x00030360


	//   ....[188]....
        /*111c*/ 	.word	0x000304a0


	//   ....[189]....
        /*1120*/ 	.word	0x000304f0


	//   ....[190]....
        /*1124*/ 	.word	0x00030630


	//   ....[191]....
        /*1128*/ 	.word	0x00030680


	//   ....[192]....
        /*112c*/ 	.word	0x000307a0


	//   ....[193]....
        /*1130*/ 	.word	0x000307f0


	//   ....[194]....
        /*1134*/ 	.word	0x00030b20


	//   ....[195]....
        /*1138*/ 	.word	0x00030bd0


	//   ....[196]....
        /*113c*/ 	.word	0x00030d60


	//   ....[197]....
        /*1140*/ 	.word	0x00030df0


	//   ....[198]....
        /*1144*/ 	.word	0x00030e70


	//   ....[199]....
        /*1148*/ 	.word	0x00030ef0


	//   ....[200]....
        /*114c*/ 	.word	0x00030f70


	//   ....[201]....
        /*1150*/ 	.word	0x00031000


	//   ....[202]....
        /*1154*/ 	.word	0x000310a0


	//   ....[203]....
        /*1158*/ 	.word	0x00031160


	//   ....[204]....
        /*115c*/ 	.word	0x000311e0


	//   ....[205]....
        /*1160*/ 	.word	0x00031260


	//   ....[206]....
        /*1164*/ 	.word	0x000312e0


	//   ....[207]....
        /*1168*/ 	.word	0x00031370


	//   ....[208]....
        /*116c*/ 	.word	0x000313f0


	//   ....[209]....
        /*1170*/ 	.word	0x000314a0


	//   ....[210]....
        /*1174*/ 	.word	0x000314f0


	//   ....[211]....
        /*1178*/ 	.word	0x000315b0


	//   ....[212]....
        /*117c*/ 	.word	0x000316e0


	//----- nvinfo : EIATTR_REG_RECONFIG
	.align		4
.L_487:
        /*1180*/ 	.byte	0x01, 0x54
	.zero		2


	//----- nvinfo : EIATTR_SYSCALL_OFFSETS
	.align		4
        /*1184*/ 	.byte	0x04, 0x46
        /*1186*/ 	.short	(.L_489 - .L_488)


	//   ....[0]....
.L_488:
        /*1188*/ 	.word	0x000027a0


	//   ....[1]....
        /*118c*/ 	.word	0x000028f0


	//   ....[2]....
        /*1190*/ 	.word	0x00009f30


	//   ....[3]....
        /*1194*/ 	.word	0x0000a250


	//   ....[4]....
        /*1198*/ 	.word	0x00028460


	//   ....[5]....
        /*119c*/ 	.word	0x000285b0


	//   ....[6]....
        /*11a0*/ 	.word	0x000286a0


	//   ....[7]....
        /*11a4*/ 	.word	0x00028fa0


	//----- nvinfo : EIATTR_MBARRIER_INSTR_OFFSETS
	.align		4
.L_489:
        /*11a8*/ 	.byte	0x04, 0x39
        /*11aa*/ 	.short	(.L_491 - .L_490)


	//   ....[0]....
.L_490:
        /*11ac*/ 	.word	0x000002d0
        /*11b0*/ 	.word	0x000000ff
        /*11b4*/ 	.word	0x00030800
        /*11b8*/ 	.short	0x0100
        /*11ba*/ 	.byte	0x08
	.zero		1


	//   ....[1]....
        /*11bc*/ 	.word	0x000002e0
        /*11c0*/ 	.word	0x000000ff
        /*11c4*/ 	.word	0x00030820
        /*11c8*/ 	.short	0x0100
        /*11ca*/ 	.byte	0x08
	.zero		1


	//   ....[2]....
        /*11cc*/ 	.word	0x000003d0
        /*11d0*/ 	.word	0x000000ff
        /*11d4*/ 	.word	0x00030830
        /*11d8*/ 	.short	0x0100
        /*11da*/ 	.byte	0x08
	.zero		1


	//   ....[3]....
        /*11dc*/ 	.word	0x000003e0
        /*11e0*/ 	.word	0x000000ff
        /*11e4*/ 	.word	0x00030840
        /*11e8*/ 	.short	0x0100
        /*11ea*/ 	.byte	0x08
	.zero		1


	//   ....[4]....
        /*11ec*/ 	.word	0x000003f0
        /*11f0*/ 	.word	0x000000ff
        /*11f4*/ 	.word	0x00030838
        /*11f8*/ 	.short	0x0100
        /*11fa*/ 	.byte	0x08
	.zero		1


	//   ....[5]....
        /*11fc*/ 	.word	0x00000400
        /*1200*/ 	.word	0x000000ff
        /*1204*/ 	.word	0x00030848
        /*1208*/ 	.short	0x0100
        /*120a*/ 	.byte	0x08
	.zero		1


	//   ....[6]....
        /*120c*/ 	.word	0x00000530
        /*1210*/ 	.word	0x000000ff
        /*1214*/ 	.word	0x00030850
        /*1218*/ 	.short	0x0100
        /*121a*/ 	.byte	0x08
	.zero		1


	//   ....[7]....
        /*121c*/ 	.word	0x00000540
        /*1220*/ 	.word	0x000000ff
        /*1224*/ 	.word	0x00030860
        /*1228*/ 	.short	0x0100
        /*122a*/ 	.byte	0x08
	.zero		1


	//   ....[8]....
        /*122c*/ 	.word	0x00000550
        /*1230*/ 	.word	0x000000ff
        /*1234*/ 	.word	0x00030858
        /*1238*/ 	.short	0x0100
        /*123a*/ 	.byte	0x08
	.zero		1


	//   ....[9]....
        /*123c*/ 	.word	0x00000560
        /*1240*/ 	.word	0x000000ff
        /*1244*/ 	.word	0x00030868
        /*1248*/ 	.short	0x0100
        /*124a*/ 	.byte	0x08
	.zero		1


	//   ....[10]....
        /*124c*/ 	.word	0x00000650
        /*1250*/ 	.word	0x000000ff
        /*1254*/ 	.word	0x00030870
        /*1258*/ 	.short	0x0100
        /*125a*/ 	.byte	0x06
	.zero		1


	//   ....[11]....
        /*125c*/ 	.word	0x00000660
        /*1260*/ 	.word	0x000000ff
        /*1264*/ 	.word	0x00030880
        /*1268*/ 	.short	0x0100
        /*126a*/ 	.byte	0x06
	.zero		1


	//   ....[12]....
        /*126c*/ 	.word	0x00000670
        /*1270*/ 	.word	0x000000ff
        /*1274*/ 	.word	0x00030878
        /*1278*/ 	.short	0x0100
        /*127a*/ 	.byte	0x06
	.zero		1


	//   ....[13]....
        /*127c*/ 	.word	0x00000680
        /*1280*/ 	.word	0x000000ff
        /*1284*/ 	.word	0x00030888
        /*1288*/ 	.short	0x0100
        /*128a*/ 	.byte	0x06
	.zero		1


	//   ....[14]....
        /*128c*/ 	.word	0x000007b0
        /*1290*/ 	.word	0x000000ff
        /*1294*/ 	.word	0x00030890
        /*1298*/ 	.short	0x0100
        /*129a*/ 	.byte	0x08
	.zero		1


	//   ....[15]....
        /*129c*/ 	.word	0x000007c0
        /*12a0*/ 	.word	0x000000ff
        /*12a4*/ 	.word	0x000308a0
        /*12a8*/ 	.short	0x0100
        /*12aa*/ 	.byte	0x08
	.zero		1


	//   ....[16]....
        /*12ac*/ 	.word	0x000007d0
        /*12b0*/ 	.word	0x000000ff
        /*12b4*/ 	.word	0x00030898
        /*12b8*/ 	.short	0x0100
        /*12ba*/ 	.byte	0x08
	.zero		1


	//   ....[17]....
        /*12bc*/ 	.word	0x000007e0
        /*12c0*/ 	.word	0x000000ff
        /*12c4*/ 	.word	0x000308a8
        /*12c8*/ 	.short	0x0100
        /*12ca*/ 	.byte	0x08
	.zero		1


	//   ....[18]....
        /*12cc*/ 	.word	0x00000910
        /*12d0*/ 	.word	0x000000ff
        /*12d4*/ 	.word	0x000308b0
        /*12d8*/ 	.short	0x0100
        /*12da*/ 	.byte	0x08
	.zero		1


	//   ....[19]....
        /*12dc*/ 	.word	0x00000920
        /*12e0*/ 	.word	0x000000ff
        /*12e4*/ 	.word	0x000308c0
        /*12e8*/ 	.short	0x0100
        /*12ea*/ 	.byte	0x08
	.zero		1


	//   ....[20]....
        /*12ec*/ 	.word	0x00000930
        /*12f0*/ 	.word	0x000000ff
        /*12f4*/ 	.word	0x000308b8
        /*12f8*/ 	.short	0x0100
        /*12fa*/ 	.byte	0x08
	.zero		1


	//   ....[21]....
        /*12fc*/ 	.word	0x00000940
        /*1300*/ 	.word	0x000000ff
        /*1304*/ 	.word	0x000308c8
        /*1308*/ 	.short	0x0100
        /*130a*/ 	.byte	0x08
	.zero		1


	//   ....[22]....
        /*130c*/ 	.word	0x00003f40
        /*1310*/ 	.word	0x00000063
        /*1314*/ 	.word	0x00030890
        /*1318*/ 	.short	0x010a
        /*131a*/ 	.byte	0x3f
	.zero		1


	//   ....[23]....
        /*131c*/ 	.word	0x000063f0
        /*1320*/ 	.word	0x00000063
        /*1324*/ 	.word	0x00030890
        /*1328*/ 	.short	0x010a
        /*132a*/ 	.byte	0x3f
	.zero		1


	//   ....[24]....
        /*132c*/ 	.word	0x00008840
        /*1330*/ 	.word	0x00000063
        /*1334*/ 	.word	0x00030890
        /*1338*/ 	.short	0x010a
        /*133a*/ 	.byte	0x3f
	.zero		1


	//   ....[25]....
        /*133c*/ 	.word	0x00008b80
        /*1340*/ 	.word	0x00000024
        /*1344*/ 	.word	0x00000000
        /*1348*/ 	.short	0x0101
        /*134a*/ 	.byte	0x3f
	.zero		1


	//   ....[26]....
        /*134c*/ 	.word	0x00008bc0
        /*1350*/ 	.word	0x00000063
        /*1354*/ 	.word	0x000308b0
        /*1358*/ 	.short	0x010a
        /*135a*/ 	.byte	0x3f
	.zero		1


	//   ....[27]....
        /*135c*/ 	.word	0x00009180
        /*1360*/ 	.word	0x00000063
        /*1364*/ 	.word	0x00000000
        /*1368*/ 	.short	0x0101
        /*136a*/ 	.byte	0x3f
	.zero		1


	//   ....[28]....
        /*136c*/ 	.word	0x00009fd0
        /*1370*/ 	.word	0x00000010
        /*1374*/ 	.word	0x00030800
        /*1378*/ 	.short	0x010a
        /*137a*/ 	.byte	0x3f
	.zero		1


	//   ....[29]....
        /*137c*/ 	.word	0x0000a020
        /*1380*/ 	.word	0x00000010
        /*1384*/ 	.word	0x00030800
        /*1388*/ 	.short	0x010a
        /*138a*/ 	.byte	0x3f
	.zero		1


	//   ....[30]....
        /*138c*/ 	.word	0x0000ba80
        /*1390*/ 	.word	0x00000010
        /*1394*/ 	.word	0x00030800
        /*1398*/ 	.short	0x010a
        /*139a*/ 	.byte	0x3f
	.zero		1


	//   ....[31]....
        /*139c*/ 	.word	0x00010250
        /*13a0*/ 	.word	0x00000010
        /*13a4*/ 	.word	0x00030800
        /*13a8*/ 	.short	0x010a
        /*13aa*/ 	.byte	0x3f
	.zero		1


	//   ....[32]....
        /*13ac*/ 	.word	0x00013eb0
        /*13b0*/ 	.word	0x0000003b
        /*13b4*/ 	.word	0x00030830
        /*13b8*/ 	.short	0x010a
        /*13ba*/ 	.byte	0x3f
	.zero		1


	//   ....[33]....
        /*13bc*/ 	.word	0x00013f20
        /*13c0*/ 	.word	0x0000003b
        /*13c4*/ 	.word	0x00030830
        /*13c8*/ 	.short	0x010a
        /*13ca*/ 	.byte	0x3f
	.zero		1


	//   ....[34]....
        /*13cc*/ 	.word	0x00014be0
        /*13d0*/ 	.word	0x00000000
        /*13d4*/ 	.word	0x00000000
        /*13d8*/ 	.short	0x0101
        /*13da*/ 	.byte	0x3f
	.zero		1


	//   ....[35]....
        /*13dc*/ 	.word	0x000168d0
        /*13e0*/ 	.word	0x000000e8
        /*13e4*/ 	.word	0x00030830
        /*13e8*/ 	.short	0x010a
        /*13ea*/ 	.byte	0x3f
	.zero		1


	//   ....[36]....
        /*13ec*/ 	.word	0x00016960
        /*13f0*/ 	.word	0x000000e8
        /*13f4*/ 	.word	0x00030830
        /*13f8*/ 	.short	0x010a
        /*13fa*/ 	.byte	0x3f
	.zero		1


	//   ....[37]....
        /*13fc*/ 	.word	0x00017a80
        /*1400*/ 	.word	0x00000000
        /*1404*/ 	.word	0x00030850
        /*1408*/ 	.short	0x010a
        /*140a*/ 	.byte	0x3f
	.zero		1


	//   ....[38]....
        /*140c*/ 	.word	0x00017ad0
        /*1410*/ 	.word	0x00000000
        /*1414*/ 	.word	0x00030850
        /*1418*/ 	.short	0x010a
        /*141a*/ 	.byte	0x3f
	.zero		1


	//   ....[39]....
        /*141c*/ 	.word	0x00017e30
        /*1420*/ 	.word	0x00000002
        /*1424*/ 	.word	0x00000000
        /*1428*/ 	.short	0x0101
        /*142a*/ 	.byte	0x3f
	.zero		1


	//   ....[40]....
        /*142c*/ 	.word	0x00018540
        /*1430*/ 	.word	0x00000000
        /*1434*/ 	.word	0x00000000
        /*1438*/ 	.short	0x0101
        /*143a*/ 	.byte	0x3f
	.zero		1


	//   ....[41]....
        /*143c*/ 	.word	0x00019700
        /*1440*/ 	.word	0x00000004
        /*1444*/ 	.word	0x00030830
        /*1448*/ 	.short	0x010a
        /*144a*/ 	.byte	0x3f
	.zero		1


	//   ....[42]....
        /*144c*/ 	.word	0x00019790
        /*1450*/ 	.word	0x00000004
        /*1454*/ 	.word	0x00030830
        /*1458*/ 	.short	0x010a
        /*145a*/ 	.byte	0x3f
	.zero		1


	//   ....[43]....
        /*145c*/ 	.word	0x0001a8b0
        /*1460*/ 	.word	0x000000cc
        /*1464*/ 	.word	0x00030850
        /*1468*/ 	.short	0x010a
        /*146a*/ 	.byte	0x3f
	.zero		1


	//   ....[44]....
        /*146c*/ 	.word	0x0001a900
        /*1470*/ 	.word	0x000000cc
        /*1474*/ 	.word	0x00030850
        /*1478*/ 	.short	0x010a
        /*147a*/ 	.byte	0x3f
	.zero		1


	//   ....[45]....
        /*147c*/ 	.word	0x0001b120
        /*1480*/ 	.word	0x0000009e
        /*1484*/ 	.word	0x00000000
        /*1488*/ 	.short	0x0101
        /*148a*/ 	.byte	0x3f
	.zero		1


	//   ....[46]....
        /*148c*/ 	.word	0x0001b2b0
        /*1490*/ 	.word	0x000000cc
        /*1494*/ 	.word	0x00000000
        /*1498*/ 	.short	0x0101
        /*149a*/ 	.byte	0x3f
	.zero		1


	//   ....[47]....
        /*149c*/ 	.word	0x0001b780
        /*14a0*/ 	.word	0x00000004
        /*14a4*/ 	.word	0x00030830
        /*14a8*/ 	.short	0x010a
        /*14aa*/ 	.byte	0x3f
	.zero		1


	//   ....[48]....
        /*14ac*/ 	.word	0x0001b810
        /*14b0*/ 	.word	0x00000004
        /*14b4*/ 	.word	0x00030830
        /*14b8*/ 	.short	0x010a
        /*14ba*/ 	.byte	0x3f
	.zero		1


	//   ....[49]....
        /*14bc*/ 	.word	0x0001c930
        /*14c0*/ 	.word	0x00000000
        /*14c4*/ 	.word	0x00030850
        /*14c8*/ 	.short	0x010a
        /*14ca*/ 	.byte	0x3f
	.zero		1


	//   ....[50]....
        /*14cc*/ 	.word	0x0001c980
        /*14d0*/ 	.word	0x00000000
        /*14d4*/ 	.word	0x00030850
        /*14d8*/ 	.short	0x010a
        /*14da*/ 	.byte	0x3f
	.zero		1


	//   ....[51]....
        /*14dc*/ 	.word	0x0001ccc0
        /*14e0*/ 	.word	0x00000002
        /*14e4*/ 	.word	0x00000000
        /*14e8*/ 	.short	0x0101
        /*14ea*/ 	.byte	0x3f
	.zero		1


	//   ....[52]....
        /*14ec*/ 	.word	0x0001d3f0
        /*14f0*/ 	.word	0x00000000
        /*14f4*/ 	.word	0x00000000
        /*14f8*/ 	.short	0x0101
        /*14fa*/ 	.byte	0x3f
	.zero		1


	//   ....[53]....
        /*14fc*/ 	.word	0x0001ea10
        /*1500*/ 	.word	0x00000003
        /*1504*/ 	.word	0x00030850
        /*1508*/ 	.short	0x010a
        /*150a*/ 	.byte	0x3f
	.zero		1


	//   ....[54]....
        /*150c*/ 	.word	0x0001ea60
        /*1510*/ 	.word	0x00000003
        /*1514*/ 	.word	0x00030850
        /*1518*/ 	.short	0x010a
        /*151a*/ 	.byte	0x3f
	.zero		1


	//   ....[55]....
        /*151c*/ 	.word	0x0001eed0
        /*1520*/ 	.word	0x00000003
        /*1524*/ 	.word	0x00000000
        /*1528*/ 	.short	0x0101
        /*152a*/ 	.byte	0x3f
	.zero		1


	//   ....[56]....
        /*152c*/ 	.word	0x000212d0
        /*1530*/ 	.word	0x00000000
        /*1534*/ 	.word	0x00000000
        /*1538*/ 	.short	0x0101
        /*153a*/ 	.byte	0x3f
	.zero		1


	//   ....[57]....
        /*153c*/ 	.word	0x00021dd0
        /*1540*/ 	.word	0x00000006
        /*1544*/ 	.word	0x00000000
        /*1548*/ 	.short	0x0101
        /*154a*/ 	.byte	0x3f
	.zero		1


	//   ....[58]....
        /*154c*/ 	.word	0x00026370
        /*1550*/ 	.word	0x00000012
        /*1554*/ 	.word	0x00030820
        /*1558*/ 	.short	0x010a
        /*155a*/ 	.byte	0x3f
	.zero		1


	//   ....[59]....
        /*155c*/ 	.word	0x00026440
        /*1560*/ 	.word	0x00000005
        /*1564*/ 	.word	0x000308a0
        /*1568*/ 	.short	0x010a
        /*156a*/ 	.byte	0x3f
	.zero		1


	//   ....[60]....
        /*156c*/ 	.word	0x00026970
        /*1570*/ 	.word	0x00000005
        /*1574*/ 	.word	0x000308c0
        /*1578*/ 	.short	0x010a
        /*157a*/ 	.byte	0x3f
	.zero		1


	//   ....[61]....
        /*157c*/ 	.word	0x00027000
        /*1580*/ 	.word	0x00000007
        /*1584*/ 	.word	0x000308a0
        /*1588*/ 	.short	0x010a
        /*158a*/ 	.byte	0x3f
	.zero		1


	//   ....[62]....
        /*158c*/ 	.word	0x00027510
        /*1590*/ 	.word	0x00000007
        /*1594*/ 	.word	0x000308c0
        /*1598*/ 	.short	0x010a
        /*159a*/ 	.byte	0x3f
	.zero		1


	//   ....[63]....
        /*159c*/ 	.word	0x00028ab0
        /*15a0*/ 	.word	0x00000000
        /*15a4*/ 	.word	0x00030840
        /*15a8*/ 	.short	0x010a
        /*15aa*/ 	.byte	0x3f
	.zero		1


	//   ....[64]....
        /*15ac*/ 	.word	0x00029ad0
        /*15b0*/ 	.word	0x00000012
        /*15b4*/ 	.word	0x00030800
        /*15b8*/ 	.short	0x0107
        /*15ba*/ 	.byte	0x3f
	.zero		1


	//   ....[65]....
        /*15bc*/ 	.word	0x00029bd0
        /*15c0*/ 	.word	0x00000012
        /*15c4*/ 	.word	0x00030800
        /*15c8*/ 	.short	0x0101
        /*15ca*/ 	.byte	0x3f
	.zero		1


	//   ....[66]....
        /*15cc*/ 	.word	0x00029bf0
        /*15d0*/ 	.word	0x00000012
        /*15d4*/ 	.word	0x00030820
        /*15d8*/ 	.short	0x010a
        /*15da*/ 	.byte	0x3f
	.zero		1


	//   ....[67]....
        /*15dc*/ 	.word	0x0002a020
        /*15e0*/ 	.word	0x00000003
        /*15e4*/ 	.word	0x00030840
        /*15e8*/ 	.short	0x010a
        /*15ea*/ 	.byte	0x3f
	.zero		1


	//   ....[68]....
        /*15ec*/ 	.word	0x0002a5b0
        /*15f0*/ 	.word	0x00000002
        /*15f4*/ 	.word	0x00030860
        /*15f8*/ 	.short	0x010a
        /*15fa*/ 	.byte	0x3f
	.zero		1


	//   ....[69]....
        /*15fc*/ 	.word	0x0002ae40
        /*1600*/ 	.word	0x00000003
        /*1604*/ 	.word	0x00030840
        /*1608*/ 	.short	0x010a
        /*160a*/ 	.byte	0x3f
	.zero		1


	//   ....[70]....
        /*160c*/ 	.word	0x0002b3d0
        /*1610*/ 	.word	0x00000002
        /*1614*/ 	.word	0x00030860
        /*1618*/ 	.short	0x010a
        /*161a*/ 	.byte	0x3f
	.zero		1


	//   ....[71]....
        /*161c*/ 	.word	0x0002bbd0
        /*1620*/ 	.word	0x00000003
        /*1624*/ 	.word	0x00030840
        /*1628*/ 	.short	0x010a
        /*162a*/ 	.byte	0x3f
	.zero		1


	//   ....[72]....
        /*162c*/ 	.word	0x0002c150
        /*1630*/ 	.word	0x00000002
        /*1634*/ 	.word	0x00030860
        /*1638*/ 	.short	0x010a
        /*163a*/ 	.byte	0x3f
	.zero		1


	//   ....[73]....
        /*163c*/ 	.word	0x0002c8e0
        /*1640*/ 	.word	0x00000000
        /*1644*/ 	.word	0x00030860
        /*1648*/ 	.short	0x010a
        /*164a*/ 	.byte	0x3f
	.zero		1


	//   ....[74]....
        /*164c*/ 	.word	0x0002e190
        /*1650*/ 	.word	0x00000000
        /*1654*/ 	.word	0x00030820
        /*1658*/ 	.short	0x010a
        /*165a*/ 	.byte	0x3f
	.zero		1


	//   ....[75]....
        /*165c*/ 	.word	0x0002e360
        /*1660*/ 	.word	0x00000006
        /*1664*/ 	.word	0x00000000
        /*1668*/ 	.short	0x010a
        /*166a*/ 	.byte	0x3f
	.zero		1


	//   ....[76]....
        /*166c*/ 	.word	0x0002e3d0
        /*1670*/ 	.word	0x00000007
        /*1674*/ 	.word	0x00000000
        /*1678*/ 	.short	0x010a
        /*167a*/ 	.byte	0x3f
	.zero		1


	//   ....[77]....
        /*167c*/ 	.word	0x0002e440
        /*1680*/ 	.word	0x00000004
        /*1684*/ 	.word	0x00000000
        /*1688*/ 	.short	0x010a
        /*168a*/ 	.byte	0x3f
	.zero		1


	//   ....[78]....
        /*168c*/ 	.word	0x0002e470
        /*1690*/ 	.word	0x00000003
        /*1694*/ 	.word	0x00000000
        /*1698*/ 	.short	0x010a
        /*169a*/ 	.byte	0x3f
	.zero		1


	//   ....[79]....
        /*169c*/ 	.word	0x0002e4d0
        /*16a0*/ 	.word	0x00000063
        /*16a4*/ 	.word	0x00030890
        /*16a8*/ 	.short	0x010a
        /*16aa*/ 	.byte	0x3f
	.zero		1


	//   ....[80]....
        /*16ac*/ 	.word	0x0002e520
        /*16b0*/ 	.word	0x00000063
        /*16b4*/ 	.word	0x00030890
        /*16b8*/ 	.short	0x010a
        /*16ba*/ 	.byte	0x3f
	.zero		1


	//   ....[81]....
        /*16bc*/ 	.word	0x0002e570
        /*16c0*/ 	.word	0x00000063
        /*16c4*/ 	.word	0x00030890
        /*16c8*/ 	.short	0x010a
        /*16ca*/ 	.byte	0x3f
	.zero		1


	//   ....[82]....
        /*16cc*/ 	.word	0x0002e5c0
        /*16d0*/ 	.word	0x00000063
        /*16d4*/ 	.word	0x000308b0
        /*16d8*/ 	.short	0x010a
        /*16da*/ 	.byte	0x3f
	.zero		1


	//   ....[83]....
        /*16dc*/ 	.word	0x0002ed50
        /*16e0*/ 	.word	0x00000010
        /*16e4*/ 	.word	0x00030800
        /*16e8*/ 	.short	0x010a
        /*16ea*/ 	.byte	0x3f
	.zero		1


	//   ....[84]....
        /*16ec*/ 	.word	0x0002f4b0
        /*16f0*/ 	.word	0x00000010
        /*16f4*/ 	.word	0x00030800
        /*16f8*/ 	.short	0x010a
        /*16fa*/ 	.byte	0x3f
	.zero		1


	//   ....[85]....
        /*16fc*/ 	.word	0x0002f500
        /*1700*/ 	.word	0x0000003b
        /*1704*/ 	.word	0x00030830
        /*1708*/ 	.short	0x010a
        /*170a*/ 	.byte	0x3f
	.zero		1


	//   ....[86]....
        /*170c*/ 	.word	0x0002f550
        /*1710*/ 	.word	0x000000e8
        /*1714*/ 	.word	0x00030830
        /*1718*/ 	.short	0x010a
        /*171a*/ 	.byte	0x3f
	.zero		1


	//   ....[87]....
        /*171c*/ 	.word	0x0002f5a0
        /*1720*/ 	.word	0x00000000
        /*1724*/ 	.word	0x00030850
        /*1728*/ 	.short	0x010a
        /*172a*/ 	.byte	0x3f
	.zero		1


	//   ....[88]....
        /*172c*/ 	.word	0x0002f5f0
        /*1730*/ 	.word	0x00000004
        /*1734*/ 	.word	0x00030830
        /*1738*/ 	.short	0x010a
        /*173a*/ 	.byte	0x3f
	.zero		1


	//   ....[89]....
        /*173c*/ 	.word	0x0002f640
        /*1740*/ 	.word	0x000000cc
        /*1744*/ 	.word	0x00030850
        /*1748*/ 	.short	0x010a
        /*174a*/ 	.byte	0x3f
	.zero		1


	//   ....[90]....
        /*174c*/ 	.word	0x0002f690
        /*1750*/ 	.word	0x00000004
        /*1754*/ 	.word	0x00030830
        /*1758*/ 	.short	0x010a
        /*175a*/ 	.byte	0x3f
	.zero		1


	//   ....[91]....
        /*175c*/ 	.word	0x0002f6e0
        /*1760*/ 	.word	0x00000000
        /*1764*/ 	.word	0x00030850
        /*1768*/ 	.short	0x010a
        /*176a*/ 	.byte	0x3f
	.zero		1


	//   ....[92]....
        /*176c*/ 	.word	0x0002f730
        /*1770*/ 	.word	0x00000003
        /*1774*/ 	.word	0x00030850
        /*1778*/ 	.short	0x010a
        /*177a*/ 	.byte	0x3f
	.zero		1


	//   ....[93]....
        /*177c*/ 	.word	0x0002f8e0
        /*1780*/ 	.word	0x00000012
        /*1784*/ 	.word	0x00030820
        /*1788*/ 	.short	0x010a
        /*178a*/ 	.byte	0x3f
	.zero		1


	//   ....[94]....
        /*178c*/ 	.word	0x0002f930
        /*1790*/ 	.word	0x00000005
        /*1794*/ 	.word	0x000308a0
        /*1798*/ 	.short	0x010a
        /*179a*/ 	.byte	0x3f
	.zero		1


	//   ....[95]....
        /*179c*/ 	.word	0x0002f980
        /*17a0*/ 	.word	0x00000005
        /*17a4*/ 	.word	0x000308c0
        /*17a8*/ 	.short	0x010a
        /*17aa*/ 	.byte	0x3f
	.zero		1


	//   ....[96]....
        /*17ac*/ 	.word	0x0002f9d0
        /*17b0*/ 	.word	0x00000007
        /*17b4*/ 	.word	0x000308a0
        /*17b8*/ 	.short	0x010a
        /*17ba*/ 	.byte	0x3f
	.zero		1


	//   ....[97]....
        /*17bc*/ 	.word	0x0002fa20
        /*17c0*/ 	.word	0x00000007
        /*17c4*/ 	.word	0x000308c0
        /*17c8*/ 	.short	0x010a
        /*17ca*/ 	.byte	0x3f
	.zero		1


	//   ....[98]....
        /*17cc*/ 	.word	0x0002fbc0
        /*17d0*/ 	.word	0x00000000
        /*17d4*/ 	.word	0x00030840
        /*17d8*/ 	.short	0x010a
        /*17da*/ 	.byte	0x3f
	.zero		1


	//   ....[99]....
        /*17dc*/ 	.word	0x00030830
        /*17e0*/ 	.word	0x00000012
        /*17e4*/ 	.word	0x00030820
        /*17e8*/ 	.short	0x010a
        /*17ea*/ 	.byte	0x3f
	.zero		1


	//   ....[100]....
        /*17ec*/ 	.word	0x00030880
        /*17f0*/ 	.word	0x00000003
        /*17f4*/ 	.word	0x00030840
        /*17f8*/ 	.short	0x010a
        /*17fa*/ 	.byte	0x3f
	.zero		1


	//   ....[101]....
        /*17fc*/ 	.word	0x000308d0
        /*1800*/ 	.word	0x00000002
        /*1804*/ 	.word	0x00030860
        /*1808*/ 	.short	0x010a
        /*180a*/ 	.byte	0x3f
	.zero		1


	//   ....[102]....
        /*180c*/ 	.word	0x00030920
        /*1810*/ 	.word	0x00000003
        /*1814*/ 	.word	0x00030840
        /*1818*/ 	.short	0x010a
        /*181a*/ 	.byte	0x3f
	.zero		1


	//   ....[103]....
        /*181c*/ 	.word	0x00030970
        /*1820*/ 	.word	0x00000002
        /*1824*/ 	.word	0x00030860
        /*1828*/ 	.short	0x010a
        /*182a*/ 	.byte	0x3f
	.zero		1


	//   ....[104]....
        /*182c*/ 	.word	0x000309c0
        /*1830*/ 	.word	0x00000003
        /*1834*/ 	.word	0x00030840
        /*1838*/ 	.short	0x010a
        /*183a*/ 	.byte	0x3f
	.zero		1


	//   ....[105]....
        /*183c*/ 	.word	0x00030a10
        /*1840*/ 	.word	0x00000002
        /*1844*/ 	.word	0x00030860
        /*1848*/ 	.short	0x010a
        /*184a*/ 	.byte	0x3f
	.zero		1


	//   ....[106]....
        /*184c*/ 	.word	0x00030a60
        /*1850*/ 	.word	0x00000000
        /*1854*/ 	.word	0x00030860
        /*1858*/ 	.short	0x010a
        /*185a*/ 	.byte	0x3f
	.zero		1


	//   ....[107]....
        /*185c*/ 	.word	0x00031600
        /*1860*/ 	.word	0x00000000
        /*1864*/ 	.word	0x00030820
        /*1868*/ 	.short	0x010a
        /*186a*/ 	.byte	0x3f
	.zero		1


	//   ....[108]....
        /*186c*/ 	.word	0x000317a0
        /*1870*/ 	.word	0x00000006
        /*1874*/ 	.word	0x00000000
        /*1878*/ 	.short	0x010a
        /*187a*/ 	.byte	0x3f
	.zero		1


	//   ....[109]....
        /*187c*/ 	.word	0x000317f0
        /*1880*/ 	.word	0x00000007
        /*1884*/ 	.word	0x00000000
        /*1888*/ 	.short	0x010a
        /*188a*/ 	.byte	0x3f
	.zero		1


	//   ....[110]....
        /*188c*/ 	.word	0x00031840
        /*1890*/ 	.word	0x00000004
        /*1894*/ 	.word	0x00000000
        /*1898*/ 	.short	0x010a
        /*189a*/ 	.byte	0x3f
	.zero		1


	//----- nvinfo : EIATTR_NUM_MBARRIERS
	.align		4
.L_491:
        /*189c*/ 	.byte	0x03, 0x38
        /*189e*/ 	.short	0x0016


	//----- nvinfo : EIATTR_EXIT_INSTR_OFFSETS
	.align		4
        /*18a0*/ 	.byte	0x04, 0x1c
        /*18a2*/ 	.short	(.L_493 - .L_492)


	//   ....[0]....
.L_492:
        /*18a4*/ 	.word	0x0002e4c0


	//----- nvinfo : EIATTR_MAX_THREADS
	.align		4
.L_493:
        /*18a8*/ 	.byte	0x04, 0x05
        /*18aa*/ 	.short	(.L_495 - .L_494)
.L_494:
        /*18ac*/ 	.word	0x00000180
        /*18b0*/ 	.word	0x00000001
        /*18b4*/ 	.word	0x00000001


	//----- nvinfo : EIATTR_CRS_STACK_SIZE
	.align		4
.L_495:
        /*18b8*/ 	.byte	0x04, 0x1e
        /*18ba*/ 	.short	(.L_497 - .L_496)
.L_496:
        /*18bc*/ 	.word	0x00000000


	//----- nvinfo : EIATTR_CBANK_PARAM_SIZE
	.align		4
.L_497:
        /*18c0*/ 	.byte	0x03, 0x19
        /*18c2*/ 	.short	0x0af0


	//----- nvinfo : EIATTR_PARAM_CBANK
	.align		4
        /*18c4*/ 	.byte	0x04, 0x0a
        /*18c6*/ 	.short	(.L_499 - .L_498)
	.align		4
.L_498:
        /*18c8*/ 	.word	index@(.nv.constant0._ZN7cutlass13device_kernelIN5flash11enable_sm90INS1_16FlashAttnFwdSm90INS1_25CollectiveMainloopFwdSm90ILi2EN4cute5tupleIJNS5_1CILi1EEES8_S8_EEENS6_IJNS7_ILi128EEENS7_ILi64EEENS7_ILi256EEEEEELi256ENS_10bfloat16_tEfNS_4arch4Sm90ELb0ELb1ELb0ELb1ELb0ELb1ELb0ELb1ELb1ELb1ELb1ELb0EEENS1_21CollectiveEpilogueFwdINS6_IJSA_SC_SB_EEES9_SE_SG_Li256ELb1ELb1ELb1ELb0EEENS1_36VarlenDynamicPersistentTileSchedulerILi128ELi64ELi256ELi128ELb1ELb1ELb1ELb1ELb0ELb1EEEEEEEEEvNT_6ParamsE)
        /*18cc*/ 	.short	0x0210
        /*18ce*/ 	.short	0x0af0


	//----- nvinfo : EIATTR_SW_WAR
	.align		4
.L_499:
        /*18d0*/ 	.byte	0x04, 0x36
        /*18d2*/ 	.short	(.L_501 - .L_500)
.L_500:
        /*18d4*/ 	.word	0x00000008
.L_501:


//--------------------- .nv.info._ZN7cutlass13device_kernelIN5flash11enable_sm90INS1_16FlashAttnFwdSm90INS1_25CollectiveMainloopFwdSm90ILi2EN4cute5tupleIJNS5_1CILi1EEES8_S8_EEENS6_IJNS7_ILi128EEENS7_ILi80EEENS7_ILi256EEEEEELi256ENS_10bfloat16_tEfNS_4arch4Sm90ELb1ELb0ELb0ELb0ELb0ELb0ELb0ELb1ELb1ELb1ELb1ELb0EEENS1_21CollectiveEpilogueFwdINS6_IJSA_SC_SB_EEES9_SE_SG_Li256ELb0ELb1ELb1ELb0EEENS1_19SingleTileSchedulerILb0ELb1ELb1ELi128EEEEEEEEEvNT_6ParamsE --------------------------
	.section	.nv.info._ZN7cutlass13device_kernelIN5flash11enable_sm90INS1_16FlashAttnFwdSm90INS1_25CollectiveMainloopFwdSm90ILi2EN4cute5tupleIJNS5_1CILi1EEES8_S8_EEENS6_IJNS7_ILi128EEENS7_ILi80EEENS7_ILi256EEEEEELi256ENS_10bfloat16_tEfNS_4arch4Sm90ELb1ELb0ELb0ELb0ELb0ELb0ELb0ELb1ELb1ELb1ELb1ELb0EEENS1_21CollectiveEpilogueFwdINS6_IJSA_SC_SB_EEES9_SE_SG_Li256ELb0ELb1ELb1ELb0EEENS1_19SingleTileSchedulerILb0ELb1ELb1ELi128EEEEEEEEEvNT_6ParamsE,"",@"SHT_CUDA_INFO"
	.sectionflags	@""
	.align	4


	//----- nvinfo : EIATTR_CUDA_API_VERSION
	.align		4
        /*0000*/ 	.byte	0x04, 0x37
        /*0002*/ 	.short	(.L_503 - .L_502)
.L_502:
        /*0004*/ 	.word	0x00000082


	//----- nvinfo : EIATTR_KPARAM_INFO
	.align		4
.L_503:
        /*0008*/ 	.byte	0x04, 0x17
        /*000a*/ 	.short	(.L_505 - .L_504)
.L_504:
        /*000c*/ 	.word	0x00000000
        /*0010*/ 	.short	0x0000
        /*0012*/ 	.short	0x0070
        /*0014*/ 	.byte	0x00, 0xf0, 0x01, 0x28


	//----- nvinfo : EIATTR_SPARSE_MMA_MASK
	.align		4
.L_505:
        /*0018*/ 	.byte	0x03, 0x50
        /*001a*/ 	.short	0x0000


	//----- nvinfo : EIATTR_MAXREG_COUNT
	.align		4
        /*001c*/ 	.byte	0x03, 0x1b
        /*001e*/ 	.short	0x00a8


	//----- nvinfo : EIATTR_NUM_BARRIERS
	.align		4
        /*0020*/ 	.byte	0x02, 0x4c
        /*0022*/ 	.byte	0x09
	.zero		1


	//----- nvinfo : EIATTR_EXTERNS
	.align		4
        /*0024*/ 	.byte	0x04, 0x0f
        /*0026*/ 	.short	(.L_507 - .L_506)


	//   ....[0]....
	.align		4
.L_506:
        /*0028*/ 	.word	index@(__assertfail)


	//----- nvinfo : EIATTR_ANNOTATIONS
	.align		4
.L_507:
        /*002c*/ 	.byte	0x04, 0x55
        /*002e*/ 	.short	(.L_509 - .L_508)


	//   ....[0]....
.L_508:
        /* <DEDUP_REMOVED lines=12> */


	//----- nvinfo : EIATTR_MERCURY_ISA_VERSION
	.align		4
.L_509:
        /*00e0*/ 	.byte	0x03, 0x5f
        /*00e2*/ 	.short	0x0101


	//----- nvinfo : EIATTR_INT_WARP_WIDE_INSTR_OFFSETS
	.align		4
        /*00e4*/ 	.byte	0x04, 0x31
        /*00e6*/ 	.short	(.L_511 - .L_510)


	//   ....[0]....
.L_510:
        /*00e8*/ 	.word	0x00000120


	//   ....[1]....
        /*00ec*/ 	.word	0x00000160


	//   ....[2]....
        /*00f0*/ 	.word	0x00000220


	//----- nvinfo : EIATTR_COOP_GROUP_MASK_REGIDS
	.align		4
.L_511:
        /*00f4*/ 	.byte	0x04, 0x29
        /*00f6*/ 	.short	(.L_513 - .L_512)


	//   ....[0]....
.L_512:
        /*00f8*/ 	.word	0xffffffff


	//   ....[1]....
        /*00fc*/ 	.word	0xffffffff


	//   ....[2]....
        /*0100*/ 	.word	0xffffffff


	//   ....[3]....
        /*0104*/ 	.word	0xffffffff


	//   ....[4]....
        /*0108*/ 	.word	0xffffffff


	//   ....[5]....
        /*010c*/ 	.word	0xffffffff


	//   ....[6]....
        /*0110*/ 	.word	0xffffffff


	//   ....[7]....
        /*0114*/ 	.word	0xffffffff


	//   ....[8]....
        /*0118*/ 	.word	0xffffffff


	//   ....[9]....
        /*011c*/ 	.word	0xffffffff


	//   ....[10]....
        /*0120*/ 	.word	0xffffffff


	//   ....[11]....
        /*0124*/ 	.word	0xffffffff


	//   ....[12]....
        /*0128*/ 	.word	0xffffffff


	//   ....[13]....
        /*012c*/ 	.word	0xffffffff


	//   ....[14]....
        /*0130*/ 	.word	0xffffffff


	//   ....[15]....
        /*0134*/ 	.word	0xffffffff


	//   ....[16]....
        /*0138*/ 	.word	0xffffffff


	//   ....[17]....
        /*013c*/ 	.word	0xffffffff


	//   ....[18]....
        /*0140*/ 	.word	0xffffffff


	//   ....[19]....
        /*0144*/ 	.word	0xffffffff


	//   ....[20]....
        /*0148*/ 	.word	0xffffffff


	//   ....[21]....
        /*014c*/ 	.word	0xffffffff


	//   ....[22]....
        /*0150*/ 	.word	0xffffffff


	//   ....[23]....
        /*0154*/ 	.word	0xffffffff


	//   ....[24]....
        /*0158*/ 	.word	0xffffffff


	//   ....[25]....
        /*015c*/ 	.word	0xffffffff


	//   ....[26]....
        /*0160*/ 	.word	0xffffffff


	//   ....[27]....
        /*0164*/ 	.word	0xffffffff


	//   ....[28]....
        /*0168*/ 	.word	0xffffffff


	//   ....[29]....
        /*016c*/ 	.word	0xffffffff


	//   ....[30]....
        /*0170*/ 	.word	0xffffffff


	//   ....[31]....
        /*0174*/ 	.word	0xffffffff


	//   ....[32]....
        /*0178*/ 	.word	0xffffffff


	//   ....[33]....
        /*017c*/ 	.word	0xffffffff


	//   ....[34]....
        /*0180*/ 	.word	0xffffffff


	//   ....[35]....
        /*0184*/ 	.word	0xffffffff


	//   ....[36]....
        /*0188*/ 	.word	0xffffffff


	//   ....[37]....
        /*018c*/ 	.word	0xffffffff


	//   ....[38]....
        /*0190*/ 	.word	0xffffffff


	//   ....[39]....
        /*0194*/ 	.word	0xffffffff


	//   ....[40]....
        /*0198*/ 	.word	0xffffffff


	//   ....[41]....
        /*019c*/ 	.word	0xffffffff


	//   ....[42]....
        /*01a0*/ 	.word	0xffffffff


	//   ....[43]....
        /*01a4*/ 	.word	0xffffffff


	//   ....[44]....
        /*01a8*/ 	.word	0xffffffff


	//   ....[45]....
        /*01ac*/ 	.word	0xffffffff


	//   ....[46]....
        /*01b0*/ 	.word	0xffffffff


	//   ....[47]....
        /*01b4*/ 	.word	0xffffffff


	//   ....[48]....
        /*01b8*/ 	.word	0xffffffff


	//   ....[49]....
        /*01bc*/ 	.word	0xffffffff


	//   ....[50]....
        /*01c0*/ 	.word	0xffffffff


	//   ....[51]....
        /*01c4*/ 	.word	0xffffffff


	//   ....[52]....
        /*01c8*/ 	.word	0xffffffff


	//   ....[53]....
        /*01cc*/ 	.word	0xffffffff


	//   ....[54]....
        /*01d0*/ 	.word	0xffffffff


	//   ....[55]....
        /*01d4*/ 	.word	0x0500000f


	//   ....[56]....
        /*01d8*/ 	.word	0x0500000f


	//   ....[57]....
        /*01dc*/ 	.word	0x0500000f


	//   ....[58]....
        /*01e0*/ 	.word	0x0500000f


	//   ....[59]....
        /*01e4*/ 	.word	0x0500000f


	//   ....[60]....
        /*01e8*/ 	.word	0x0500000f


	//   ....[61]....
        /*01ec*/ 	.word	0x0500000f


	//   ....[62]....
        /*01f0*/ 	.word	0x0500000f


	//   ....[63]....
        /*01f4*/ 	.word	0x0500000f


	//   ....[64]....
        /*01f8*/ 	.word	0x0500000f


	//   ....[65]....
        /*01fc*/ 	.word	0x0500000f


	//   ....[66]....
        /*0200*/ 	.word	0x0500000f


	//   ....[67]....
        /*0204*/ 	.word	0x0500000f


	//   ....[68]....
        /*0208*/ 	.word	0x0500000f


	//   ....[69]....
        /*020c*/ 	.word	0x0500000f


	//   ....[70]....
        /*0210*/ 	.word	0x0500000f


	//   ....[71]....
        /*0214*/ 	.word	0x0500000f


	//   ....[72]....
        /*0218*/ 	.word	0x0500000f


	//----- nvinfo : EIATTR_COOP_GROUP_INSTR_OFFSETS
	.align		4
.L_513:
        /*021c*/ 	.byte	0x04, 0x28
        /*021e*/ 	.short	(.L_515 - .L_514)


	//   ....[0]....
.L_514:
        /*0220*/ 	.word	0x00000060


	//   ....[1]....
        /*0224*/ 	.word	0x00000130


	//   ....[2]....
        /*0228*/ 	.word	0x00000230


	//   ....[3]....
        /*022c*/ 	.word	0x000003a0


	//   ....[4]....
        /*0230*/ 	.word	0x00000500


	//   ....[5]....
        /*0234*/ 	.word	0x00000620


	//   ....[6]....
        /*0238*/ 	.word	0x00000780


	//   ....[7]....
        /*023c*/ 	.word	0x00001350


	//   ....[8]....
        /*0240*/ 	.word	0x00001e70


	//   ....[9]....
        /*0244*/ 	.word	0x00001eb0


	//   ....[10]....
        /*0248*/ 	.word	0x00003f50


	//   ....[11]....
        /*024c*/ 	.word	0x00004030


	//   ....[12]....
        /*0250*/ 	.word	0x00004330


	//   ....[13]....
        /*0254*/ 	.word	0x000044b0


	//   ....[14]....
        /*0258*/ 	.word	0x00007b70


	//   ....[15]....
        /*025c*/ 	.word	0x00007bd0


	//   ....[16]....
        /*0260*/ 	.word	0x000080e0


	//   ....[17]....
        /*0264*/ 	.word	0x000081f0


	//   ....[18]....
        /*0268*/ 	.word	0x00008640


	//   ....[19]....
        /*026c*/ 	.word	0x00008740


	//   ....[20]....
        /*0270*/ 	.word	0x0000bce0


	//   ....[21]....
        /*0274*/ 	.word	0x0000bd10


	//   ....[22]....
        /*0278*/ 	.word	0x0000bfc0


	//   ....[23]....
        /*027c*/ 	.word	0x0000c220


	//   ....[24]....
        /*0280*/ 	.word	0x0000d2d0


	//   ....[25]....
        /*0284*/ 	.word	0x0000d300


	//   ....[26]....
        /*0288*/ 	.word	0x0000d390


	//   ....[27]....
        /*028c*/ 	.word	0x0000d3b0


	//   ....[28]....
        /*0290*/ 	.word	0x0000e5e0


	//   ....[29]....
        /*0294*/ 	.word	0x0000e640


	//   ....[30]....
        /*0298*/ 	.word	0x0000e680


	//   ....[31]....
        /*029c*/ 	.word	0x0000e6c0


	//   ....[32]....
        /*02a0*/ 	.word	0x0000e700


	//   ....[33]....
        /*02a4*/ 	.word	0x0000e710


	//   ....[34]....
        /*02a8*/ 	.word	0x0000f370


	//   ....[35]....
        /*02ac*/ 	.word	0x0000f380


	//   ....[36]....
        /*02b0*/ 	.word	0x000103b0


	//   ....[37]....
        /*02b4*/ 	.word	0x00010ed0


	//   ....[38]....
        /*02b8*/ 	.word	0x00011920


	//   ....[39]....
        /*02bc*/ 	.word	0x00011960


	//   ....[40]....
        /*02c0*/ 	.word	0x00011990


	//   ....[41]....
        /*02c4*/ 	.word	0x000119b0


	//   ....[42]....
        /*02c8*/ 	.word	0x00011a60


	//   ....[43]....
        /*02cc*/ 	.word	0x00011a80


	//   ....[44]....
        /*02d0*/ 	.word	0x00011b00


	//   ....[45]....
        /*02d4*/ 	.word	0x00011b20


	//   ....[46]....
        /*02d8*/ 	.word	0x00011ba0


	//   ....[47]....
        /*02dc*/ 	.word	0x00011bc0


	//   ....[48]....
        /*02e0*/ 	.word	0x00011c40


	//   ....[49]....
        /*02e4*/ 	.word	0x00011c60


	//   ....[50]....
        /*02e8*/ 	.word	0x00011ce0


	//   ....[51]....
        /*02ec*/ 	.word	0x00011d00


	//   ....[52]....
        /*02f0*/ 	.word	0x00011d80


	//   ....[53]....
        /*02f4*/ 	.word	0x00011d90


	//   ....[54]....
        /*02f8*/ 	.word	0x000149e0


	//   ....[55]....
        /*02fc*/ 	.word	0x00014f70


	//   ....[56]....
        /*0300*/ 	.word	0x000150f0


	//   ....[57]....
        /*0304*/ 	.word	0x00015140


	//   ....[58]....
        /*0308*/ 	.word	0x000152b0


	//   ....[59]....
        /*030c*/ 	.word	0x00015320


	//   ....[60]....
        /*0310*/ 	.word	0x00015420


	//   ....[61]....
        /*0314*/ 	.word	0x00015490


	//   ....[62]....
        /*0318*/ 	.word	0x00015590


	//   ....[63]....
        /*031c*/ 	.word	0x00015600


	//   ....[64]....
        /*0320*/ 	.word	0x00015700


	//   ....[65]....
        /*0324*/ 	.word	0x00015770


	//   ....[66]....
        /*0328*/ 	.word	0x00015870


	//   ....[67]....
        /*032c*/ 	.word	0x000158e0


	//   ....[68]....
        /*0330*/ 	.word	0x000159e0


	//   ....[69]....
        /*0334*/ 	.word	0x00015a40


	//   ....[70]....
        /*0338*/ 	.word	0x00015b30


	//   ....[71]....
        /*033c*/ 	.word	0x00015b80


	//   ....[72]....
        /*0340*/ 	.word	0x00015f80


	//----- nvinfo : EIATTR_REG_RECONFIG
	.align		4
.L_515:
        /*0344*/ 	.byte	0x01, 0x54
	.zero		2


	//----- nvinfo : EIATTR_SYSCALL_OFFSETS
	.align		4
        /*0348*/ 	.byte	0x04, 0x46
        /*034a*/ 	.short	(.L_517 - .L_516)


	//   ....[0]....
.L_516:
        /*034c*/ 	.word	0x00001520


	//   ....[1]....
        /*0350*/ 	.word	0x00010b50


	//   ....[2]....
        /*0354*/ 	.word	0x00010c90


	//   ....[3]....
        /*0358*/ 	.word	0x00010d80


	//   ....[4]....
        /*035c*/ 	.word	0x00011540


	//----- nvinfo : EIATTR_MBARRIER_INSTR_OFFSETS
	.align		4
.L_517:
        /*0360*/ 	.byte	0x04, 0x39
        /*0362*/ 	.short	(.L_519 - .L_518)


	//   ....[0]....
.L_518:
        /*0364*/ 	.word	0x00000250
        /*0368*/ 	.word	0x000000ff
        /*036c*/ 	.word	0x00038800
        /*0370*/ 	.short	0x0100
        /*0372*/ 	.byte	0x08
	.zero		1


	//   ....[1]....
        /*0374*/ 	.word	0x00000260
        /*0378*/ 	.word	0x000000ff
        /*037c*/ 	.word	0x00038820
        /*0380*/ 	.short	0x0100
        /*0382*/ 	.byte	0x08
	.zero		1


	//   ....[2]....
        /*0384*/ 	.word	0x00000350
        /*0388*/ 	.word	0x000000ff
        /*038c*/ 	.word	0x00038830
        /*0390*/ 	.short	0x0100
        /*0392*/ 	.byte	0x08
	.zero		1


	//   ....[3]....
        /*0394*/ 	.word	0x00000360
        /*0398*/ 	.word	0x000000ff
        /*039c*/ 	.word	0x00038840
        /*03a0*/ 	.short	0x0100
        /*03a2*/ 	.byte	0x08
	.zero		1


	//   ....[4]....
        /*03a4*/ 	.word	0x00000370
        /*03a8*/ 	.word	0x000000ff
        /*03ac*/ 	.word	0x00038838
        /*03b0*/ 	.short	0x0100
        /*03b2*/ 	.byte	0x08
	.zero		1


	//   ....[5]....
        /*03b4*/ 	.word	0x00000380
        /*03b8*/ 	.word	0x000000ff
        /*03bc*/ 	.word	0x00038848
        /*03c0*/ 	.short	0x0100
        /*03c2*/ 	.byte	0x08
	.zero		1


	//   ....[6]....
        /*03c4*/ 	.word	0x000004b0
        /*03c8*/ 	.word	0x000000ff
        /*03cc*/ 	.word	0x00038850
        /*03d0*/ 	.short	0x0100
        /*03d2*/ 	.byte	0x08
	.zero		1


	//   ....[7]....
        /*03d4*/ 	.word	0x000004c0
        /*03d8*/ 	.word	0x000000ff
        /*03dc*/ 	.word	0x00038860
        /*03e0*/ 	.short	0x0100
        /*03e2*/ 	.byte	0x08
	.zero		1


	//   ....[8]....
        /*03e4*/ 	.word	0x000004d0
        /*03e8*/ 	.word	0x000000ff
        /*03ec*/ 	.word	0x00038858
        /*03f0*/ 	.short	0x0100
        /*03f2*/ 	.byte	0x08
	.zero		1


	//   ....[9]....
        /*03f4*/ 	.word	0x000004e0
        /*03f8*/ 	.word	0x000000ff
        /*03fc*/ 	.word	0x00038868
        /*0400*/ 	.short	0x0100
        /*0402*/ 	.byte	0x08
	.zero		1


	//   ....[10]....
        /*0404*/ 	.word	0x000005d0
        /*0408*/ 	.word	0x000000ff
        /*040c*/ 	.word	0x00038870
        /*0410*/ 	.short	0x0100
        /*0412*/ 	.byte	0x06
	.zero		1


	//   ....[11]....
        /*0414*/ 	.word	0x000005e0
        /*0418*/ 	.word	0x000000ff
        /*041c*/ 	.word	0x00038880
        /*0420*/ 	.short	0x0100
        /*0422*/ 	.byte	0x06
	.zero		1


	//   ....[12]....
        /*0424*/ 	.word	0x000005f0
        /*0428*/ 	.word	0x000000ff
        /*042c*/ 	.word	0x00038878
        /*0430*/ 	.short	0x0100
        /*0432*/ 	.byte	0x06
	.zero		1


	//   ....[13]....
        /*0434*/ 	.word	0x00000600
        /*0438*/ 	.word	0x000000ff
        /*043c*/ 	.word	0x00038888
        /*0440*/ 	.short	0x0100
        /*0442*/ 	.byte	0x06
	.zero		1


	//   ....[14]....
        /*0444*/ 	.word	0x00000730
        /*0448*/ 	.word	0x000000ff
        /*044c*/ 	.word	0x00038890
        /*0450*/ 	.short	0x0100
        /*0452*/ 	.byte	0x08
	.zero		1


	//   ....[15]....
        /*0454*/ 	.word	0x00000740
        /*0458*/ 	.word	0x000000ff
        /*045c*/ 	.word	0x000388a0
        /*0460*/ 	.short	0x0100
        /*0462*/ 	.byte	0x08
	.zero		1


	//   ....[16]....
        /*0464*/ 	.word	0x00000750
        /*0468*/ 	.word	0x000000ff
        /*046c*/ 	.word	0x00038898
        /*0470*/ 	.short	0x0100
        /*0472*/ 	.byte	0x08
	.zero		1


	//   ....[17]....
        /*0474*/ 	.word	0x00000760
        /*0478*/ 	.word	0x000000ff
        /*047c*/ 	.word	0x000388a8
        /*0480*/ 	.short	0x0100
        /*0482*/ 	.byte	0x08
	.zero		1


	//   ....[18]....
        /*0484*/ 	.word	0x00000890
        /*0488*/ 	.word	0x000000ff
        /*048c*/ 	.word	0x000388b0
        /*0490*/ 	.short	0x0100
        /*0492*/ 	.byte	0x08
	.zero		1


	//   ....[19]....
        /*0494*/ 	.word	0x000008a0
        /*0498*/ 	.word	0x000000ff
        /*049c*/ 	.word	0x000388c0
        /*04a0*/ 	.short	0x0100
        /*04a2*/ 	.byte	0x08
	.zero		1


	//   ....[20]....
        /*04a4*/ 	.word	0x000008b0
        /*04a8*/ 	.word	0x000000ff
        /*04ac*/ 	.word	0x000388b8
        /*04b0*/ 	.short	0x0100
        /*04b2*/ 	.byte	0x08
	.zero		1


	//   ....[21]....
        /*04b4*/ 	.word	0x000008c0
        /*04b8*/ 	.word	0x000000ff
        /*04bc*/ 	.word	0x000388c8
        /*04c0*/ 	.short	0x0100
        /*04c2*/ 	.byte	0x08
	.zero		1


	//   ....[22]....
        /*04c4*/ 	.word	0x00001560
        /*04c8*/ 	.word	0x000000ff
        /*04cc*/ 	.word	0x00038800
        /*04d0*/ 	.short	0x010a
        /*04d2*/ 	.byte	0x04
	.zero		1


	//   ....[23]....
        /*04d4*/ 	.word	0x000015d0
        /*04d8*/ 	.word	0x000000ff
        /*04dc*/ 	.word	0x00038830
        /*04e0*/ 	.short	0x010a
        /*04e2*/ 	.byte	0x04
	.zero		1


	//   ....[24]....
        /*04e4*/ 	.word	0x00001670
        /*04e8*/ 	.word	0x000000ff
        /*04ec*/ 	.word	0x00038830
        /*04f0*/ 	.short	0x010a
        /*04f2*/ 	.byte	0x04
	.zero		1


	//   ....[25]....
        /*04f4*/ 	.word	0x00004870
        /*04f8*/ 	.word	0x00000000
        /*04fc*/ 	.word	0x00000000
        /*0500*/ 	.short	0x0101
        /*0502*/ 	.byte	0x3f
	.zero		1


	//   ....[26]....
        /*0504*/ 	.word	0x00005080
        /*0508*/ 	.word	0x000000ff
        /*050c*/ 	.word	0x00038830
        /*0510*/ 	.short	0x010a
        /*0512*/ 	.byte	0x06
	.zero		1


	//   ....[27]....
        /*0514*/ 	.word	0x000050d0
        /*0518*/ 	.word	0x000000ff
        /*051c*/ 	.word	0x00038830
        /*0520*/ 	.short	0x010a
        /*0522*/ 	.byte	0x06
	.zero		1


	//   ....[28]....
        /*0524*/ 	.word	0x000079c0
        /*0528*/ 	.word	0x000000ff
        /*052c*/ 	.word	0x00038850
        /*0530*/ 	.short	0x010a
        /*0532*/ 	.byte	0x07
	.zero		1


	//   ....[29]....
        /*0534*/ 	.word	0x00007a00
        /*0538*/ 	.word	0x000000ff
        /*053c*/ 	.word	0x00038850
        /*0540*/ 	.short	0x010a
        /*0542*/ 	.byte	0x07
	.zero		1


	//   ....[30]....
        /*0544*/ 	.word	0x00008b00
        /*0548*/ 	.word	0x00000014
        /*054c*/ 	.word	0x00000000
        /*0550*/ 	.short	0x0101
        /*0552*/ 	.byte	0x3f
	.zero		1


	//   ....[31]....
        /*0554*/ 	.word	0x00008b30
        /*0558*/ 	.word	0x000000a8
        /*055c*/ 	.word	0x00000000
        /*0560*/ 	.short	0x0101
        /*0562*/ 	.byte	0x3f
	.zero		1


	//   ....[32]....
        /*0564*/ 	.word	0x000090f0
        /*0568*/ 	.word	0x000000ff
        /*056c*/ 	.word	0x00038830
        /*0570*/ 	.short	0x010a
        /*0572*/ 	.byte	0x3c
	.zero		1


	//   ....[33]....
        /*0574*/ 	.word	0x00009130
        /*0578*/ 	.word	0x000000ff
        /*057c*/ 	.word	0x00038830
        /*0580*/ 	.short	0x010a
        /*0582*/ 	.byte	0x3c
	.zero		1


	//   ....[34]....
        /*0584*/ 	.word	0x0000ba30
        /*0588*/ 	.word	0x000000ff
        /*058c*/ 	.word	0x00038850
        /*0590*/ 	.short	0x010a
        /*0592*/ 	.byte	0x0b
	.zero		1


	//   ....[35]....
        /*0594*/ 	.word	0x0000ba70
        /*0598*/ 	.word	0x000000ff
        /*059c*/ 	.word	0x00038850
        /*05a0*/ 	.short	0x010a
        /*05a2*/ 	.byte	0x0b
	.zero		1


	//   ....[36]....
        /*05a4*/ 	.word	0x0000c680
        /*05a8*/ 	.word	0x0000009d
        /*05ac*/ 	.word	0x00000000
        /*05b0*/ 	.short	0x0101
        /*05b2*/ 	.byte	0x3f
	.zero		1


	//   ....[37]....
        /*05b4*/ 	.word	0x0000c760
        /*05b8*/ 	.word	0x000000ab
        /*05bc*/ 	.word	0x00000000
        /*05c0*/ 	.short	0x0101
        /*05c2*/ 	.byte	0x3f
	.zero		1


	//   ....[38]....
        /*05c4*/ 	.word	0x0000d240
        /*05c8*/ 	.word	0x000000ff
        /*05cc*/ 	.word	0x00038850
        /*05d0*/ 	.short	0x010a
        /*05d2*/ 	.byte	0x05
	.zero		1


	//   ....[39]....
        /*05d4*/ 	.word	0x0000d280
        /*05d8*/ 	.word	0x000000ff
        /*05dc*/ 	.word	0x00038850
        /*05e0*/ 	.short	0x010a
        /*05e2*/ 	.byte	0x05
	.zero		1


	//   ....[40]....
        /*05e4*/ 	.word	0x0000d690
        /*05e8*/ 	.word	0x00000009
        /*05ec*/ 	.word	0x00000000
        /*05f0*/ 	.short	0x0101
        /*05f2*/ 	.byte	0x3f
	.zero		1


	//   ....[41]....
        /*05f4*/ 	.word	0x0000e720
        /*05f8*/ 	.word	0x000000ff
        /*05fc*/ 	.word	0x00000000
        /*0600*/ 	.short	0x0101
        /*0602*/ 	.byte	0x04
	.zero		1


	//   ....[42]....
        /*0604*/ 	.word	0x000110f0
        /*0608*/ 	.word	0x000000ff
        /*060c*/ 	.word	0x00038840
        /*0610*/ 	.short	0x010a
        /*0612*/ 	.byte	0x26
	.zero		1


	//   ....[43]....
        /*0614*/ 	.word	0x00011f10
        /*0618*/ 	.word	0x000000ff
        /*061c*/ 	.word	0x00038800
        /*0620*/ 	.short	0x0107
        /*0622*/ 	.byte	0x26
	.zero		1


	//   ....[44]....
        /*0624*/ 	.word	0x00011f80
        /*0628*/ 	.word	0x000000ff
        /*062c*/ 	.word	0x00038800
        /*0630*/ 	.short	0x0101
        /*0632*/ 	.byte	0x26
	.zero		1


	//   ....[45]....
        /*0634*/ 	.word	0x00011fa0
        /*0638*/ 	.word	0x000000ff
        /*063c*/ 	.word	0x00038820
        /*0640*/ 	.short	0x010a
        /*0642*/ 	.byte	0x26
	.zero		1


	//   ....[46]....
        /*0644*/ 	.word	0x00012390
        /*0648*/ 	.word	0x000000ff
        /*064c*/ 	.word	0x00038848
        /*0650*/ 	.short	0x010a
        /*0652*/ 	.byte	0x26
	.zero		1


	//   ....[47]....
        /*0654*/ 	.word	0x00012830
        /*0658*/ 	.word	0x000000ff
        /*065c*/ 	.word	0x00038860
        /*0660*/ 	.short	0x010a
        /*0662*/ 	.byte	0x26
	.zero		1


	//   ....[48]....
        /*0664*/ 	.word	0x00012ee0
        /*0668*/ 	.word	0x000000ff
        /*066c*/ 	.word	0x00038840
        /*0670*/ 	.short	0x010a
        /*0672*/ 	.byte	0x26
	.zero		1


	//   ....[49]....
        /*0674*/ 	.word	0x00013380
        /*0678*/ 	.word	0x000000ff
        /*067c*/ 	.word	0x00038868
        /*0680*/ 	.short	0x010a
        /*0682*/ 	.byte	0x26
	.zero		1


	//   ....[50]....
        /*0684*/ 	.word	0x00013a80
        /*0688*/ 	.word	0x000000ff
        /*068c*/ 	.word	0x00038848
        /*0690*/ 	.short	0x010a
        /*0692*/ 	.byte	0x26
	.zero		1


	//   ....[51]....
        /*0694*/ 	.word	0x00013f00
        /*0698*/ 	.word	0x000000ff
        /*069c*/ 	.word	0x00038860
        /*06a0*/ 	.short	0x010a
        /*06a2*/ 	.byte	0x26
	.zero		1


	//   ....[52]....
        /*06a4*/ 	.word	0x00014440
        /*06a8*/ 	.word	0x00000003
        /*06ac*/ 	.word	0x00038860
        /*06b0*/ 	.short	0x010a
        /*06b2*/ 	.byte	0x3f
	.zero		1


	//   ....[53]....
        /*06b4*/ 	.word	0x00014970
        /*06b8*/ 	.word	0x00000002
        /*06bc*/ 	.word	0x00038820
        /*06c0*/ 	.short	0x010a
        /*06c2*/ 	.byte	0x3f
	.zero		1


	//   ....[54]....
        /*06c4*/ 	.word	0x00014af0
        /*06c8*/ 	.word	0x00000006
        /*06cc*/ 	.word	0x00000000
        /*06d0*/ 	.short	0x010a
        /*06d2*/ 	.byte	0x3f
	.zero		1


	//   ....[55]....
        /*06d4*/ 	.word	0x00014b60
        /*06d8*/ 	.word	0x00000003
        /*06dc*/ 	.word	0x00000000
        /*06e0*/ 	.short	0x010a
        /*06e2*/ 	.byte	0x3f
	.zero		1


	//   ....[56]....
        /*06e4*/ 	.word	0x00014bc0
        /*06e8*/ 	.word	0x00000000
        /*06ec*/ 	.word	0x00000000
        /*06f0*/ 	.short	0x010a
        /*06f2*/ 	.byte	0x3f
	.zero		1


	//   ....[57]....
        /*06f4*/ 	.word	0x00014bf0
        /*06f8*/ 	.word	0x00000003
        /*06fc*/ 	.word	0x00000000
        /*0700*/ 	.short	0x010a
        /*0702*/ 	.byte	0x3f
	.zero		1


	//   ....[58]....
        /*0704*/ 	.word	0x00014c70
        /*0708*/ 	.word	0x00000003
        /*070c*/ 	.word	0x00038800
        /*0710*/ 	.short	0x010a
        /*0712*/ 	.byte	0x3f
	.zero		1


	//   ....[59]....
        /*0714*/ 	.word	0x00014ce0
        /*0718*/ 	.word	0x00000003
        /*071c*/ 	.word	0x00038830
        /*0720*/ 	.short	0x010a
        /*0722*/ 	.byte	0x3f
	.zero		1


	//   ....[60]....
        /*0724*/ 	.word	0x00014d50
        /*0728*/ 	.word	0x00000006
        /*072c*/ 	.word	0x00038830
        /*0730*/ 	.short	0x010a
        /*0732*/ 	.byte	0x3f
	.zero		1


	//   ....[61]....
        /*0734*/ 	.word	0x00014db0
        /*0738*/ 	.word	0x00000003
        /*073c*/ 	.word	0x00038850
        /*0740*/ 	.short	0x010a
        /*0742*/ 	.byte	0x3f
	.zero		1


	//   ....[62]....
        /*0744*/ 	.word	0x00014e10
        /*0748*/ 	.word	0x00000006
        /*074c*/ 	.word	0x00038830
        /*0750*/ 	.short	0x010a
        /*0752*/ 	.byte	0x3f
	.zero		1


	//   ....[63]....
        /*0754*/ 	.word	0x00014e70
        /*0758*/ 	.word	0x00000003
        /*075c*/ 	.word	0x00038850
        /*0760*/ 	.short	0x010a
        /*0762*/ 	.byte	0x3f
	.zero		1


	//   ....[64]....
        /*0764*/ 	.word	0x00014ed0
        /*0768*/ 	.word	0x00000005
        /*076c*/ 	.word	0x00038850
        /*0770*/ 	.short	0x010a
        /*0772*/ 	.byte	0x3f
	.zero		1


	//   ....[65]....
        /*0774*/ 	.word	0x00015030
        /*0778*/ 	.word	0x00000003
        /*077c*/ 	.word	0x00038840
        /*0780*/ 	.short	0x010a
        /*0782*/ 	.byte	0x3f
	.zero		1


	//   ....[66]....
        /*0784*/ 	.word	0x00015bc0
        /*0788*/ 	.word	0x00000003
        /*078c*/ 	.word	0x00038820
        /*0790*/ 	.short	0x010a
        /*0792*/ 	.byte	0x3f
	.zero		1


	//   ....[67]....
        /*0794*/ 	.word	0x00015c20
        /*0798*/ 	.word	0x00000003
        /*079c*/ 	.word	0x00038848
        /*07a0*/ 	.short	0x010a
        /*07a2*/ 	.byte	0x3f
	.zero		1


	//   ....[68]....
        /*07a4*/ 	.word	0x00015c80
        /*07a8*/ 	.word	0x00000003
        /*07ac*/ 	.word	0x00038860
        /*07b0*/ 	.short	0x010a
        /*07b2*/ 	.byte	0x3f
	.zero		1


	//   ....[69]....
        /*07b4*/ 	.word	0x00015ce0
        /*07b8*/ 	.word	0x00000003
        /*07bc*/ 	.word	0x00038840
        /*07c0*/ 	.short	0x010a
        /*07c2*/ 	.byte	0x3f
	.zero		1


	//   ....[70]....
        /*07c4*/ 	.word	0x00015d40
        /*07c8*/ 	.word	0x00000003
        /*07cc*/ 	.word	0x00038868
        /*07d0*/ 	.short	0x010a
        /*07d2*/ 	.byte	0x3f
	.zero		1


	//   ....[71]....
        /*07d4*/ 	.word	0x00015da0
        /*07d8*/ 	.word	0x00000003
        /*07dc*/ 	.word	0x00038848
        /*07e0*/ 	.short	0x010a
        /*07e2*/ 	.byte	0x3f
	.zero		1


	//   ....[72]....
        /*07e4*/ 	.word	0x00015e00
        /*07e8*/ 	.word	0x00000003
        /*07ec*/ 	.word	0x00038860
        /*07f0*/ 	.short	0x010a
        /*07f2*/ 	.byte	0x3f
	.zero		1


	//   ....[73]....
        /*07f4*/ 	.word	0x00015e50
        /*07f8*/ 	.word	0x00000003
        /*07fc*/ 	.word	0x00038860
        /*0800*/ 	.short	0x010a
        /*0802*/ 	.byte	0x3f
	.zero		1


	//   ....[74]....
        /*0804*/ 	.word	0x00015ea0
        /*0808*/ 	.word	0x00000002
        /*080c*/ 	.word	0x00038820
        /*0810*/ 	.short	0x010a
        /*0812*/ 	.byte	0x3f
	.zero		1


	//   ....[75]....
        /*0814*/ 	.word	0x00016040
        /*0818*/ 	.word	0x00000006
        /*081c*/ 	.word	0x00000000
        /*0820*/ 	.short	0x010a
        /*0822*/ 	.byte	0x3f
	.zero		1


	//   ....[76]....
        /*0824*/ 	.word	0x00016090
        /*0828*/ 	.word	0x00000003
        /*082c*/ 	.word	0x00000000
        /*0830*/ 	.short	0x010a
        /*0832*/ 	.byte	0x3f
	.zero		1


	//   ....[77]....
        /*0834*/ 	.word	0x000160e0
        /*0838*/ 	.word	0x00000000
        /*083c*/ 	.word	0x00000000
        /*0840*/ 	.short	0x010a
        /*0842*/ 	.byte	0x3f
	.zero		1


	//----- nvinfo : EIATTR_NUM_MBARRIERS
	.align		4
.L_519:
        /*0844*/ 	.byte	0x03, 0x38
        /*0846*/ 	.short	0x0016


	//----- nvinfo : EIATTR_EXIT_INSTR_OFFSETS
	.align		4
        /*0848*/ 	.byte	0x04, 0x1c
        /*084a*/ 	.short	(.L_521 - .L_520)


	//   ....[0]....
.L_520:
        /*084c*/ 	.word	0x00014c40


	//----- nvinfo : EIATTR_MAX_THREADS
	.align		4
.L_521:
        /*0850*/ 	.byte	0x04, 0x05
        /*0852*/ 	.short	(.L_523 - .L_522)
.L_522:
        /*0854*/ 	.word	0x00000180
        /*0858*/ 	.word	0x00000001
        /*085c*/ 	.word	0x00000001


	//----- nvinfo : EIATTR_CRS_STACK_SIZE
	.align		4
.L_523:
        /*0860*/ 	.byte	0x04, 0x1e
        /*0862*/ 	.short	(.L_525 - .L_524)
.L_524:
        /*0864*/ 	.word	0x00000000


	//----- nvinfo : EIATTR_CBANK_PARAM_SIZE
	.align		4
.L_525:
        /*0868*/ 	.byte	0x03, 0x19
        /*086a*/ 	.short	0x0a70


	//----- nvinfo : EIATTR_PARAM_CBANK
	.align		4
        /*086c*/ 	.byte	0x04, 0x0a
        /*086e*/ 	.short	(.L_527 - .L_526)
	.align		4
.L_526:
        /*0870*/ 	.word	index@(.nv.constant0._ZN7cutlass13device_kernelIN5flash11enable_sm90INS1_16FlashAttnFwdSm90INS1_25CollectiveMainloopFwdSm90ILi2EN4cute5tupleIJNS5_1CILi1EEES8_S8_EEENS6_IJNS7_ILi128EEENS7_ILi80EEENS7_ILi256EEEEEELi256ENS_10bfloat16_tEfNS_4arch4Sm90ELb1ELb0ELb0ELb0ELb0ELb0ELb0ELb1ELb1ELb1ELb1ELb0EEENS1_21CollectiveEpilogueFwdINS6_IJSA_SC_SB_EEES9_SE_SG_Li256ELb0ELb1ELb1ELb0EEENS1_19SingleTileSchedulerILb0ELb1ELb1ELi128EEEEEEEEEvNT_6ParamsE)
        /*0874*/ 	.short	0x0210
        /*0876*/ 	.short	0x0a70


	//----- nvinfo : EIATTR_SW_WAR
	.align		4
.L_527:
        /*0878*/ 	.byte	0x04, 0x36
        /*087a*/ 	.short	(.L_529 - .L_528)
.L_528:
        /*087c*/ 	.word	0x00000008
.L_529:


//--------------------- .nv.info._ZN7cutlass13device_kernelIN5flash11enable_sm90INS1_16FlashAttnFwdSm90INS1_25CollectiveMainloopFwdSm90ILi2EN4cute5tupleIJNS5_1CILi1EEES8_S8_EEENS6_IJNS7_ILi128EEENS7_ILi80EEENS7_ILi256EEEEEELi256ENS_10bfloat16_tEfNS_4arch4Sm90ELb1ELb0ELb0ELb1ELb0ELb0ELb0ELb1ELb1ELb1ELb1ELb0EEENS1_21CollectiveEpilogueFwdINS6_IJSA_SC_SB_EEES9_SE_SG_Li256ELb1ELb1ELb1ELb0EEENS1_36VarlenDynamicPersistentTileSchedulerILi128ELi80ELi256ELi128ELb1ELb1ELb1ELb1ELb1ELb1EEEEEEEEEvNT_6ParamsE --------------------------
	.section	.nv.info._ZN7cutlass13device_kernelIN5flash11enable_sm90INS1_16FlashAttnFwdSm90INS1_25CollectiveMainloopFwdSm90ILi2EN4cute5tupleIJNS5_1CILi1EEES8_S8_EEENS6_IJNS7_ILi128EEENS7_ILi80EEENS7_ILi256EEEEEELi256ENS_10bfloat16_tEfNS_4arch4Sm90ELb1ELb0ELb0ELb1ELb0ELb0ELb0ELb1ELb1ELb1ELb1ELb0EEENS1_21CollectiveEpilogueFwdINS6_IJSA_SC_SB_EEES9_SE_SG_Li256ELb1ELb1ELb1ELb0EEENS1_36VarlenDynamicPersistentTileSchedulerILi128ELi80ELi256ELi128ELb1ELb1ELb1ELb1ELb1ELb1EEEEEEEEEvNT_6ParamsE,"",@"SHT_CUDA_INFO"
	.sectionflags	@""
	.align	4


	//----- nvinfo : EIATTR_CUDA_API_VERSION
	.align		4
        /*0000*/ 	.byte	0x04, 0x37
        /*0002*/ 	.short	(.L_531 - .L_530)
.L_530:
        /*0004*/ 	.word	0x00000082


	//----- nvinfo : EIATTR_KPARAM_INFO
	.align		4
.L_531:
        /*0008*/ 	.byte	0x04, 0x17
        /*000a*/ 	.short	(.L_533 - .L_532)
.L_532:
        /*000c*/ 	.word	0x00000000
        /*0010*/ 	.short	0x0000
        /*0012*/ 	.short	0x0070
        /*0014*/ 	.byte	0x00, 0xf0, 0x01, 0x2a


	//----- nvinfo : EIATTR_SPARSE_MMA_MASK
	.align		4
.L_533:
        /*0018*/ 	.byte	0x03, 0x50
        /*001a*/ 	.short	0x0000


	//----- nvinfo : EIATTR_MAXREG_COUNT
	.align		4
        /*001c*/ 	.byte	0x03, 0x1b
        /*001e*/ 	.short	0x00a8


	//----- nvinfo : EIATTR_NUM_BARRIERS
	.align		4
        /*0020*/ 	.byte	0x02, 0x4c
        /*0022*/ 	.byte	0x09
	.zero		1


	//----- nvinfo : EIATTR_EXTERNS
	.align		4
        /*0024*/ 	.byte	0x04, 0x0f
        /*0026*/ 	.short	(.L_535 - .L_534)


	//   ....[0]....
	.align		4
.L_534:
        /*0028*/ 	.word	index@(__assertfail)


	//----- nvinfo : EIATTR_ANNOTATIONS
	.align		4
.L_535:
        /*002c*/ 	.byte	0x04, 0x55
        /*002e*/ 	.short	(.L_537 - .L_536)


	//   ....[0]....
.L_536:
        /* <DEDUP_REMOVED lines=82> */


	//----- nvinfo : EIATTR_MERCURY_ISA_VERSION
	.align		4
.L_537:
        /*0540*/ 	.byte	0x03, 0x5f
        /*0542*/ 	.short	0x0101


	//----- nvinfo : EIATTR_UNUSED_LOAD_BYTE_OFFSET
	.align		4
        /*0544*/ 	.byte	0x04, 0x44
        /*0546*/ 	.short	(.L_539 - .L_538)


	//   ....[0]....
.L_538:
        /*0548*/ 	.word	0x00000a10
        /*054c*/ 	.word	0x0000fff0


	//   ....[1]....
        /*0550*/ 	.word	0x0000e620
        /*0554*/ 	.word	0x0000fff0


	//----- nvinfo : EIATTR_INT_WARP_WIDE_INSTR_OFFSETS
	.align		4
.L_539:
        /*0558*/ 	.byte	0x04, 0x31
        /*055a*/ 	.short	(.L_541 - .L_540)


	//   ....[0]....
.L_540:
        /*055c*/ 	.word	0x00000130


	//   ....[1]....
        /*0560*/ 	.word	0x00000170


	//   ....[2]....
        /*0564*/ 	.word	0x000001e0


	//   ....[3]....
        /*0568*/ 	.word	0x00014e70


	//   ....[4]....
        /*056c*/ 	.word	0x00014f10


	//   ....[5]....
        /*0570*/ 	.word	0x00019360


	//   ....[6]....
        /*0574*/ 	.word	0x000193d0


	//----- nvinfo : EIATTR_COOP_GROUP_MASK_REGIDS
	.align		4
.L_541:
        /*0578*/ 	.byte	0x04, 0x29
        /*057a*/ 	.short	(.L_543 - .L_542)


	//   ....[0]....
.L_542:
        /*057c*/ 	.word	0xffffffff


	//   ....[1]....
        /*0580*/ 	.word	0xffffffff


	//   ....[2]....
        /*0584*/ 	.word	0xffffffff


	//   ....[3]....
        /*0588*/ 	.word	0xffffffff


	//   ....[4]....
        /*058c*/ 	.word	0xffffffff


	//   ....[5]....
        /*0590*/ 	.word	0xffffffff


	//   ....[6]....
        /*0594*/ 	.word	0xffffffff


	//   ....[7]....
        /*0598*/ 	.word	0xffffffff


	//   ....[8]....
        /*059c*/ 	.word	0xffffffff


	//   ....[9]....
        /*05a0*/ 	.word	0xffffffff


	//   ....[10]....
        /*05a4*/ 	.word	0xffffffff


	//   ....[11]....
        /*05a8*/ 	.word	0xffffffff


	//   ....[12]....
        /*05ac*/ 	.word	0xffffffff


	//   ....[13]....
        /*05b0*/ 	.word	0xffffffff


	//   ....[14]....
        /*05b4*/ 	.word	0xffffffff


	//   ....[15]....
        /*05b8*/ 	.word	0xffffffff


	//   ....[16]....
        /*05bc*/ 	.word	0xffffffff


	//   ....[17]....
        /*05c0*/ 	.word	0xffffffff


	//   ....[18]....
        /*05c4*/ 	.word	0xffffffff


	//   ....[19]....
        /*05c8*/ 	.word	0xffffffff


	//   ....[20]....
        /*05cc*/ 	.word	0xffffffff


	//   ....[21]....
        /*05d0*/ 	.word	0xffffffff


	//   ....[22]....
        /*05d4*/ 	.word	0xffffffff


	//   ....[23]....
        /*05d8*/ 	.word	0xffffffff


	//   ....[24]....
        /*05dc*/ 	.word	0xffffffff


	//   ....[25]....
        /*05e0*/ 	.word	0xffffffff


	//   ....[26]....
        /*05e4*/ 	.word	0xffffffff


	//   ....[27]....
        /*05e8*/ 	.word	0xffffffff


	//   ....[28]....
        /*05ec*/ 	.word	0xffffffff


	//   ....[29]....
        /*05f0*/ 	.word	0xffffffff


	//   ....[30]....
        /*05f4*/ 	.word	0xffffffff


	//   ....[31]....
        /*05f8*/ 	.word	0xffffffff


	//   ....[32]....
        /*05fc*/ 	.word	0xffffffff


	//   ....[33]....
        /*0600*/ 	.word	0xffffffff


	//   ....[34]....
        /*0604*/ 	.word	0xffffffff


	//   ....[35]....
        /*0608*/ 	.word	0xffffffff


	//   ....[36]....
        /*060c*/ 	.word	0xffffffff


	//   ....[37]....
        /*0610*/ 	.word	0xffffffff


	//   ....[38]....
        /*0614*/ 	.word	0xffffffff


	//   ....[39]....
        /*0618*/ 	.word	0xffffffff


	//   ....[40]....
        /*061c*/ 	.word	0xffffffff


	//   ....[41]....
        /*0620*/ 	.word	0xffffffff


	//   ....[42]....
        /*0624*/ 	.word	0xffffffff


	//   ....[43]....
        /*0628*/ 	.word	0xffffffff


	//   ....[44]....
        /*062c*/ 	.word	0xffffffff


	//   ....[45]....
        /*0630*/ 	.word	0xffffffff


	//   ....[46]....
        /*0634*/ 	.word	0xffffffff


	//   ....[47]....
        /*0638*/ 	.word	0xffffffff


	//   ....[48]....
        /*063c*/ 	.word	0xffffffff


	//   ....[49]....
        /*0640*/ 	.word	0xffffffff


	//   ....[50]....
        /*0644*/ 	.word	0xffffffff


	//   ....[51]....
        /*0648*/ 	.word	0xffffffff


	//   ....[52]....
        /*064c*/ 	.word	0xffffffff


	//   ....[53]....
        /*0650*/ 	.word	0xffffffff


	//   ....[54]....
        /*0654*/ 	.word	0xffffffff


	//   ....[55]....
        /*0658*/ 	.word	0xffffffff


	//   ....[56]....
        /*065c*/ 	.word	0xffffffff


	//   ....[57]....
        /*0660*/ 	.word	0xffffffff


	//   ....[58]....
        /*0664*/ 	.word	0xffffffff


	//   ....[59]....
        /*0668*/ 	.word	0xffffffff


	//   ....[60]....
        /*066c*/ 	.word	0xffffffff


	//   ....[61]....
        /*0670*/ 	.word	0xffffffff


	//   ....[62]....
        /*0674*/ 	.word	0xffffffff


	//   ....[63]....
        /*0678*/ 	.word	0xffffffff


	//   ....[64]....
        /*067c*/ 	.word	0xffffffff


	//   ....[65]....
        /*0680*/ 	.word	0xffffffff


	//   ....[66]....
        /*0684*/ 	.word	0xffffffff


	//   ....[67]....
        /*0688*/ 	.word	0xffffffff


	//   ....[68]....
        /*068c*/ 	.word	0xffffffff


	//   ....[69]....
        /*0690*/ 	.word	0xffffffff


	//   ....[70]....
        /*0694*/ 	.word	0xffffffff


	//   ....[71]....
        /*0698*/ 	.word	0xffffffff


	//   ....[72]....
        /*069c*/ 	.word	0xffffffff


	//   ....[73]....
        /*06a0*/ 	.word	0xffffffff


	//   ....[74]....
        /*06a4*/ 	.word	0xffffffff


	//   ....[75]....
        /*06a8*/ 	.word	0xffffffff


	//   ....[76]....
        /*06ac*/ 	.word	0xffffffff


	//   ....[77]....
        /*06b0*/ 	.word	0xffffffff


	//   ....[78]....
        /*06b4*/ 	.word	0xffffffff


	//   ....[79]....
        /*06b8*/ 	.word	0xffffffff


	//   ....[80]....
        /*06bc*/ 	.word	0xffffffff


	//   ....[81]....
        /*06c0*/ 	.word	0xffffffff


	//   ....[82]....
        /*06c4*/ 	.word	0xffffffff


	//   ....[83]....
        /*06c8*/ 	.word	0xffffffff


	//   ....[84]....
        /*06cc*/ 	.word	0xffffffff


	//   ....[85]....
        /*06d0*/ 	.word	0xffffffff


	//   ....[86]....
        /*06d4*/ 	.word	0xffffffff


	//   ....[87]....
        /*06d8*/ 	.word	0xffffffff


	//   ....[88]....
        /*06dc*/ 	.word	0xffffffff


	//   ....[89]....
        /*06e0*/ 	.word	0xffffffff


	//   ....[90]....
        /*06e4*/ 	.word	0xffffffff


	//   ....[91]....
        /*06e8*/ 	.word	0xffffffff


	//   ....[92]....
        /*06ec*/ 	.word	0xffffffff


	//   ....[93]....
        /*06f0*/ 	.word	0xffffffff


	//   ....[94]....
        /*06f4*/ 	.word	0xffffffff


	//   ....[95]....
        /*06f8*/ 	.word	0xffffffff


	//   ....[96]....
        /*06fc*/ 	.word	0xffffffff


	//   ....[97]....
        /*0700*/ 	.word	0xffffffff


	//   ....[98]....
        /*0704*/ 	.word	0xffffffff


	//   ....[99]....
        /*0708*/ 	.word	0xffffffff


	//   ....[100]....
        /*070c*/ 	.word	0xffffffff


	//   ....[101]....
        /*0710*/ 	.word	0xffffffff


	//   ....[102]....
        /*0714*/ 	.word	0xffffffff


	//   ....[103]....
        /*0718*/ 	.word	0xffffffff


	//   ....[104]....
        /*071c*/ 	.word	0xffffffff


	//   ....[105]....
        /*0720*/ 	.word	0x0500000f


	//   ....[106]....
        /*0724*/ 	.word	0x0500000f


	//   ....[107]....
        /*0728*/ 	.word	0x0500000f


	//   ....[108]....
        /*072c*/ 	.word	0x0500000f


	//   ....[109]....
        /*0730*/ 	.word	0x0500000f


	//   ....[110]....
        /*0734*/ 	.word	0x0500000f


	//   ....[111]....
        /*0738*/ 	.word	0x0500000f


	//   ....[112]....
        /*073c*/ 	.word	0x0500000f


	//   ....[113]....
        /*0740*/ 	.word	0x0500000f


	//   ....[114]....
        /*0744*/ 	.word	0x0500000f


	//   ....[115]....
        /*0748*/ 	.word	0x0500000f


	//   ....[116]....
        /*074c*/ 	.word	0x0500000f


	//   ....[117]....
        /*0750*/ 	.word	0x0500000f


	//   ....[118]....
        /*0754*/ 	.word	0x0500000f


	//   ....[119]....
        /*0758*/ 	.word	0x0500000f


	//   ....[120]....
        /*075c*/ 	.word	0x0500000f


	//   ....[121]....
        /*0760*/ 	.word	0x0500000f


	//   ....[122]....
        /*0764*/ 	.word	0x0500000f


	//   ....[123]....
        /*0768*/ 	.word	0x0500000f


	//   ....[124]....
        /*076c*/ 	.word	0x0500000f


	//   ....[125]....
        /*0770*/ 	.word	0x0500000f


	//   ....[126]....
        /*0774*/ 	.word	0x0500000f


	//   ....[127]....
        /*0778*/ 	.word	0x0500000f


	//   ....[128]....
        /*077c*/ 	.word	0x0500000f


	//   ....[129]....
        /*0780*/ 	.word	0x0500000f


	//   ....[130]....
        /*0784*/ 	.word	0x0500000f


	//   ....[131]....
        /*0788*/ 	.word	0x0500000f


	//   ....[132]....
        /*078c*/ 	.word	0x0500000f


	//   ....[133]....
        /*0790*/ 	.word	0x0500000f


	//   ....[134]....
        /*0794*/ 	.word	0x0500000f


	//   ....[135]....
        /*0798*/ 	.word	0x0500000f


	//   ....[136]....
        /*079c*/ 	.word	0x0500000f


	//   ....[137]....
        /*07a0*/ 	.word	0x0500000f


	//   ....[138]....
        /*07a4*/ 	.word	0x0500000f


	//   ....[139]....
        /*07a8*/ 	.word	0x0500000f


	//   ....[140]....
        /*07ac*/ 	.word	0x0500000f


	//----- nvinfo : EIATTR_COOP_GROUP_INSTR_OFFSETS
	.align		4
.L_543:
        /*07b0*/ 	.byte	0x04, 0x28
        /*07b2*/ 	.short	(.L_545 - .L_544)


	//   ....[0]....
.L_544:
        /*07b4*/ 	.word	0x00000060


	//   ....[1]....
        /*07b8*/ 	.word	0x00000140


	//   ....[2]....
        /*07bc*/ 	.word	0x00000190


	//   ....[3]....
        /*07c0*/ 	.word	0x000003c0


	//   ....[4]....
        /*07c4*/ 	.word	0x00000520


	//   ....[5]....
        /*07c8*/ 	.word	0x00000640


	//   ....[6]....
        /*07cc*/ 	.word	0x000007a0


	//   ....[7]....
        /*07d0*/ 	.word	0x00002120


	//   ....[8]....
        /*07d4*/ 	.word	0x000044f0


	//   ....[9]....
        /*07d8*/ 	.word	0x00004520


	//   ....[10]....
        /*07dc*/ 	.word	0x00004e20


	//   ....[11]....
        /*07e0*/ 	.word	0x00004f20


	//   ....[12]....
        /*07e4*/ 	.word	0x00005380


	//   ....[13]....
        /*07e8*/ 	.word	0x000053d0


	//   ....[14]....
        /*07ec*/ 	.word	0x000085d0


	//   ....[15]....
        /*07f0*/ 	.word	0x00008a30


	//   ....[16]....
        /*07f4*/ 	.word	0x00008a90


	//   ....[17]....
        /*07f8*/ 	.word	0x00008b40


	//   ....[18]....
        /*07fc*/ 	.word	0x00008fc0


	//   ....[19]....
        /*0800*/ 	.word	0x000090b0


	//   ....[20]....
        /*0804*/ 	.word	0x0000c290


	//   ....[21]....
        /*0808*/ 	.word	0x0000c2c0


	//   ....[22]....
        /*080c*/ 	.word	0x0000c590


	//   ....[23]....
        /*0810*/ 	.word	0x0000c690


	//   ....[24]....
        /*0814*/ 	.word	0x0000d960


	//   ....[25]....
        /*0818*/ 	.word	0x0000d990


	//   ....[26]....
        /*081c*/ 	.word	0x0000dac0


	//   ....[27]....
        /*0820*/ 	.word	0x0000dad0


	//   ....[28]....
        /*0824*/ 	.word	0x0000f830


	//   ....[29]....
        /*0828*/ 	.word	0x0000f840


	//   ....[30]....
        /*082c*/ 	.word	0x0000f850


	//   ....[31]....
        /*0830*/ 	.word	0x0000f860


	//   ....[32]....
        /*0834*/ 	.word	0x00010360


	//   ....[33]....
        /*0838*/ 	.word	0x00010390


	//   ....[34]....
        /*083c*/ 	.word	0x00010530


	//   ....[35]....
        /*0840*/ 	.word	0x00010550


	//   ....[36]....
        /*0844*/ 	.word	0x000106a0


	//   ....[37]....
        /*0848*/ 	.word	0x000106c0


	//   ....[38]....
        /*084c*/ 	.word	0x00010820


	//   ....[39]....
        /*0850*/ 	.word	0x00010840


	//   ....[40]....
        /*0854*/ 	.word	0x00010e10


	//   ....[41]....
        /*0858*/ 	.word	0x00010e50


	//   ....[42]....
        /*085c*/ 	.word	0x00011880


	//   ....[43]....
        /*0860*/ 	.word	0x00011890


	//   ....[44]....
        /*0864*/ 	.word	0x00012c10


	//   ....[45]....
        /*0868*/ 	.word	0x00012c40


	//   ....[46]....
        /*086c*/ 	.word	0x00012dc0


	//   ....[47]....
        /*0870*/ 	.word	0x00012de0


	//   ....[48]....
        /*0874*/ 	.word	0x00012f30


	//   ....[49]....
        /*0878*/ 	.word	0x00012f50


	//   ....[50]....
        /*087c*/ 	.word	0x000130b0


	//   ....[51]....
        /*0880*/ 	.word	0x000130d0


	//   ....[52]....
        /*0884*/ 	.word	0x000132b0


	//   ....[53]....
        /*0888*/ 	.word	0x000134e0


	//   ....[54]....
        /*088c*/ 	.word	0x00013510


	//   ....[55]....
        /*0890*/ 	.word	0x00013540


	//   ....[56]....
        /*0894*/ 	.word	0x00013570


	//   ....[57]....
        /*0898*/ 	.word	0x000135a0


	//   ....[58]....
        /*089c*/ 	.word	0x000135d0


	//   ....[59]....
        /*08a0*/ 	.word	0x00013780


	//   ....[60]....
        /*08a4*/ 	.word	0x000137b0


	//   ....[61]....
        /*08a8*/ 	.word	0x000137e0


	//   ....[62]....
        /*08ac*/ 	.word	0x00013810


	//   ....[63]....
        /*08b0*/ 	.word	0x00013840


	//   ....[64]....
        /*08b4*/ 	.word	0x00013870


	//   ....[65]....
        /*08b8*/ 	.word	0x00013910


	//   ....[66]....
        /*08bc*/ 	.word	0x00013940


	//   ....[67]....
        /*08c0*/ 	.word	0x00013950


	//   ....[68]....
        /*08c4*/ 	.word	0x00013980


	//   ....[69]....
        /*08c8*/ 	.word	0x00015470


	//   ....[70]....
        /*08cc*/ 	.word	0x000160d0


	//   ....[71]....
        /*08d0*/ 	.word	0x000160f0


	//   ....[72]....
        /*08d4*/ 	.word	0x000161d0


	//   ....[73]....
        /*08d8*/ 	.word	0x000161e0


	//   ....[74]....
        /*08dc*/ 	.word	0x00016290


	//   ....[75]....
        /*08e0*/ 	.word	0x000162a0


	//   ....[76]....
        /*08e4*/ 	.word	0x00016350


	//   ....[77]....
        /*08e8*/ 	.word	0x00016360


	//   ....[78]....
        /*08ec*/ 	.word	0x00016410


	//   ....[79]....
        /*08f0*/ 	.word	0x00016420


	//   ....[80]....
        /*08f4*/ 	.word	0x000164d0


	//   ....[81]....
        /*08f8*/ 	.word	0x000164e0


	//   ....[82]....
        /*08fc*/ 	.word	0x00016590


	//   ....[83]....
        /*0900*/ 	.word	0x000165a0


	//   ....[84]....
        /*0904*/ 	.word	0x000165f0


	//   ....[85]....
        /*0908*/ 	.word	0x00016640


	//   ....[86]....
        /*090c*/ 	.word	0x00019c90


	//   ....[87]....
        /*0910*/ 	.word	0x00019cc0


	//   ....[88]....
        /*0914*/ 	.word	0x00019d20


	//   ....[89]....
        /*0918*/ 	.word	0x00019d50


	//   ....[90]....
        /*091c*/ 	.word	0x00019d80


	//   ....[91]....
        /*0920*/ 	.word	0x00019db0


	//   ....[92]....
        /*0924*/ 	.word	0x00019de0


	//   ....[93]....
        /*0928*/ 	.word	0x00019e10


	//   ....[94]....
        /*092c*/ 	.word	0x00019fe0


	//   ....[95]....
        /*0930*/ 	.word	0x0001a010


	//   ....[96]....
        /*0934*/ 	.word	0x0001a040


	//   ....[97]....
        /*0938*/ 	.word	0x0001a070


	//   ....[98]....
        /*093c*/ 	.word	0x0001a0a0


	//   ....[99]....
        /*0940*/ 	.word	0x0001a0d0


	//   ....[100]....
        /*0944*/ 	.word	0x0001a1a0


	//   ....[101]....
        /*0948*/ 	.word	0x0001a1c0


	//   ....[102]....
        /*094c*/ 	.word	0x0001a1d0


	//   ....[103]....
        /*0950*/ 	.word	0x0001a250


	//   ....[104]....
        /*0954*/ 	.word	0x0001ada0


	//   ....[105]....
        /*0958*/ 	.word	0x0001b390


	//   ....[106]....
        /*095c*/ 	.word	0x0001b570


	//   ....[107]....
        /*0960*/ 	.word	0x0001b5c0


	//   ....[108]....
        /*0964*/ 	.word	0x0001b700


	//   ....[109]....
        /*0968*/ 	.word	0x0001b750


	//   ....[110]....
        /*096c*/ 	.word	0x0001b890


	//   ....[111]....
        /*0970*/ 	.word	0x0001b8e0


	//   ....[112]....
        /*0974*/ 	.word	0x0001ba20


	//   ....[113]....
        /*0978*/ 	.word	0x0001ba70


	//   ....[114]....
        /*097c*/ 	.word	0x0001bbb0


	//   ....[115]....
        /*0980*/ 	.word	0x0001bc00


	//   ....[116]....
        /*0984*/ 	.word	0x0001bd40


	//   ....[117]....
        /*0988*/ 	.word	0x0001bd90


	//   ....[118]....
        /*098c*/ 	.word	0x0001beb0


	//   ....[119]....
        /*0990*/ 	.word	0x0001bf20


	//   ....[120]....
        /*0994*/ 	.word	0x0001c040


	//   ....[121]....
        /*0998*/ 	.word	0x0001c090


	//   ....[122]....
        /*099c*/ 	.word	0x0001c3c0


	//   ....[123]....
        /*09a0*/ 	.word	0x0001c460


	//   ....[124]....
        /*09a4*/ 	.word	0x0001c600


	//   ....[125]....
        /*09a8*/ 	.word	0x0001c680


	//   ....[126]....
        /*09ac*/ 	.word	0x0001c700


	//   ....[127]....
        /*09b0*/ 	.word	0x0001c780


	//   ....[128]....
        /*09b4*/ 	.word	0x0001c800


	//   ....[129]....
        /*09b8*/ 	.word	0x0001c890


	//   ....[130]....
        /*09bc*/ 	.word	0x0001c930


	//   ....[131]....
        /*09c0*/ 	.word	0x0001c9e0


	//   ....[132]....
        /*09c4*/ 	.word	0x0001ca60


	//   ....[133]....
        /*09c8*/ 	.word	0x0001cae0


	//   ....[134]....
        /*09cc*/ 	.word	0x0001cb60


	//   ....[135]....
        /*09d0*/ 	.word	0x0001cbf0


	//   ....[136]....
        /*09d4*/ 	.word	0x0001cc70


	//   ....[137]....
        /*09d8*/ 	.word	0x0001cd20


	//   ....[138]....
        /*09dc*/ 	.word	0x0001cd70


	//   ....[139]....
        /*09e0*/ 	.word	0x0001ce30


	//   ....[140]....
        /*09e4*/ 	.word	0x0001cf60


	//----- nvinfo : EIATTR_REG_RECONFIG
	.align		4
.L_545:
        /*09e8*/ 	.byte	0x01, 0x54
	.zero		2


	//----- nvinfo : EIATTR_SYSCALL_OFFSETS
	.align		4
        /*09ec*/ 	.byte	0x04, 0x46
        /*09ee*/ 	.short	(.L_547 - .L_546)


	//   ....[0]....
.L_546:
        /*09f0*/ 	.word	0x000022a0


	//   ....[1]....
        /*09f4*/ 	.word	0x00015080


	//   ....[2]....
        /*09f8*/ 	.word	0x000151d0


	//   ....[3]....
        /*09fc*/ 	.word	0x000152d0


	//   ....[4]....
        /*0a00*/ 	.word	0x00015c60


	//----- nvinfo : EIATTR_MBARRIER_INSTR_OFFSETS
	.align		4
.L_547:
        /*0a04*/ 	.byte	0x04, 0x39
        /*0a06*/ 	.short	(.L_549 - .L_548)


	//   ....[0]....
.L_548:
        /*0a08*/ 	.word	0x00000270
        /*0a0c*/ 	.word	0x000000ff
        /*0a10*/ 	.word	0x00038800
        /*0a14*/ 	.short	0x0100
        /*0a16*/ 	.byte	0x08
	.zero		1


	//   ....[1]....
        /*0a18*/ 	.word	0x00000280
        /*0a1c*/ 	.word	0x000000ff
        /*0a20*/ 	.word	0x00038820
        /*0a24*/ 	.short	0x0100
        /*0a26*/ 	.byte	0x08
	.zero		1


	//   ....[2]....
        /*0a28*/ 	.word	0x00000370
        /*0a2c*/ 	.word	0x000000ff
        /*0a30*/ 	.word	0x00038830
        /*0a34*/ 	.short	0x0100
        /*0a36*/ 	.byte	0x08
	.zero		1


	//   ....[3]....
        /*0a38*/ 	.word	0x00000380
        /*0a3c*/ 	.word	0x000000ff
        /*0a40*/ 	.word	0x00038840
        /*0a44*/ 	.short	0x0100
        /*0a46*/ 	.byte	0x08
	.zero		1


	//   ....[4]....
        /*0a48*/ 	.word	0x00000390
        /*0a4c*/ 	.word	0x000000ff
        /*0a50*/ 	.word	0x00038838
        /*0a54*/ 	.short	0x0100
        /*0a56*/ 	.byte	0x08
	.zero		1


	//   ....[5]....
        /*0a58*/ 	.word	0x000003a0
        /*0a5c*/ 	.word	0x000000ff
        /*0a60*/ 	.word	0x00038848
        /*0a64*/ 	.short	0x0100
        /*0a66*/ 	.byte	0x08
	.zero		1


	//   ....[6]....
        /*0a68*/ 	.word	0x000004d0
        /*0a6c*/ 	.word	0x000000ff
        /*0a70*/ 	.word	0x00038850
        /*0a74*/ 	.short	0x0100
        /*0a76*/ 	.byte	0x08
	.zero		1


	//   ....[7]....
        /*0a78*/ 	.word	0x000004e0
        /*0a7c*/ 	.word	0x000000ff
        /*0a80*/ 	.word	0x00038860
        /*0a84*/ 	.short	0x0100
        /*0a86*/ 	.byte	0x08
	.zero		1


	//   ....[8]....
        /*0a88*/ 	.word	0x000004f0
        /*0a8c*/ 	.word	0x000000ff
        /*0a90*/ 	.word	0x00038858
        /*0a94*/ 	.short	0x0100
        /*0a96*/ 	.byte	0x08
	.zero		1


	//   ....[9]....
        /*0a98*/ 	.word	0x00000500
        /*0a9c*/ 	.word	0x000000ff
        /*0aa0*/ 	.word	0x00038868
        /*0aa4*/ 	.short	0x0100
        /*0aa6*/ 	.byte	0x08
	.zero		1


	//   ....[10]....
        /*0aa8*/ 	.word	0x000005f0
        /*0aac*/ 	.word	0x000000ff
        /*0ab0*/ 	.word	0x00038870
        /*0ab4*/ 	.short	0x0100
        /*0ab6*/ 	.byte	0x06
	.zero		1


	//   ....[11]....
        /*0ab8*/ 	.word	0x00000600
        /*0abc*/ 	.word	0x000000ff
        /*0ac0*/ 	.word	0x00038880
        /*0ac4*/ 	.short	0x0100
        /*0ac6*/ 	.byte	0x06
	.zero		1


	//   ....[12]....
        /*0ac8*/ 	.word	0x00000610
        /*0acc*/ 	.word	0x000000ff
        /*0ad0*/ 	.word	0x00038878
        /*0ad4*/ 	.short	0x0100
        /*0ad6*/ 	.byte	0x06
	.zero		1


	//   ....[13]....
        /*0ad8*/ 	.word	0x00000620
        /*0adc*/ 	.word	0x000000ff
        /*0ae0*/ 	.word	0x00038888
        /*0ae4*/ 	.short	0x0100
        /*0ae6*/ 	.byte	0x06
	.zero		1


	//   ....[14]....
        /*0ae8*/ 	.word	0x00000750
        /*0aec*/ 	.word	0x000000ff
        /*0af0*/ 	.word	0x00038890
        /*0af4*/ 	.short	0x0100
        /*0af6*/ 	.byte	0x08
	.zero		1


	//   ....[15]....
        /*0af8*/ 	.word	0x00000760
        /*0afc*/ 	.word	0x000000ff
        /*0b00*/ 	.word	0x000388a0
        /*0b04*/ 	.short	0x0100
        /*0b06*/ 	.byte	0x08
	.zero		1


	//   ....[16]....
        /*0b08*/ 	.word	0x00000770
        /*0b0c*/ 	.word	0x000000ff
        /*0b10*/ 	.word	0x00038898
        /*0b14*/ 	.short	0x0100
        /*0b16*/ 	.byte	0x08
	.zero		1


	//   ....[17]....
        /*0b18*/ 	.word	0x00000780
        /*0b1c*/ 	.word	0x000000ff
        /*0b20*/ 	.word	0x000388a8
        /*0b24*/ 	.short	0x0100
        /*0b26*/ 	.byte	0x08
	.zero		1


	//   ....[18]....
        /*0b28*/ 	.word	0x000008b0
        /*0b2c*/ 	.word	0x000000ff
        /*0b30*/ 	.word	0x000388b0
        /*0b34*/ 	.short	0x0100
        /*0b36*/ 	.byte	0x08
	.zero		1


	//   ....[19]....
        /*0b38*/ 	.word	0x000008c0
        /*0b3c*/ 	.word	0x000000ff
        /*0b40*/ 	.word	0x000388c0
        /*0b44*/ 	.short	0x0100
        /*0b46*/ 	.byte	0x08
	.zero		1


	//   ....[20]....
        /*0b48*/ 	.word	0x000008d0
        /*0b4c*/ 	.word	0x000000ff
        /*0b50*/ 	.word	0x000388b8
        /*0b54*/ 	.short	0x0100
        /*0b56*/ 	.byte	0x08
	.zero		1


	//   ....[21]....
        /*0b58*/ 	.word	0x000008e0
        /*0b5c*/ 	.word	0x000000ff
        /*0b60*/ 	.word	0x000388c8
        /*0b64*/ 	.short	0x0100
        /*0b66*/ 	.byte	0x08
	.zero		1


	//   ....[22]....
        /*0b68*/ 	.word	0x00002370
        /*0b6c*/ 	.word	0x000000ff
        /*0b70*/ 	.word	0x00038800
        /*0b74*/ 	.short	0x010a
        /*0b76*/ 	.byte	0x06
	.zero		1


	//   ....[23]....
        /*0b78*/ 	.word	0x00002410
        /*0b7c*/ 	.word	0x00000000
        /*0b80*/ 	.word	0x00038830
        /*0b84*/ 	.short	0x010a
        /*0b86*/ 	.byte	0x3f
	.zero		1


	//   ....[24]....
        /*0b88*/ 	.word	0x00002480
        /*0b8c*/ 	.word	0x00000000
        /*0b90*/ 	.word	0x00038830
        /*0b94*/ 	.short	0x010a
        /*0b96*/ 	.byte	0x3f
	.zero		1


	//   ....[25]....
        /*0b98*/ 	.word	0x00004d50
        /*0b9c*/ 	.word	0x00000000
        /*0ba0*/ 	.word	0x00000000
        /*0ba4*/ 	.short	0x0101
        /*0ba6*/ 	.byte	0x3f
	.zero		1


	//   ....[26]....
        /*0ba8*/ 	.word	0x00005df0
        /*0bac*/ 	.word	0x000000ff
        /*0bb0*/ 	.word	0x00038830
        /*0bb4*/ 	.short	0x010a
        /*0bb6*/ 	.byte	0x04
	.zero		1


	//   ....[27]....
        /*0bb8*/ 	.word	0x00005e40
        /*0bbc*/ 	.word	0x000000ff
        /*0bc0*/ 	.word	0x00038830
        /*0bc4*/ 	.short	0x010a
        /*0bc6*/ 	.byte	0x04
	.zero		1


	//   ....[28]....
        /*0bc8*/ 	.word	0x000082f0
        /*0bcc*/ 	.word	0x000000ff
        /*0bd0*/ 	.word	0x00038850
        /*0bd4*/ 	.short	0x010a
        /*0bd6*/ 	.byte	0x04
	.zero		1


	//   ....[29]....
        /*0bd8*/ 	.word	0x00008330
        /*0bdc*/ 	.word	0x000000ff
        /*0be0*/ 	.word	0x00038850
        /*0be4*/ 	.short	0x010a
        /*0be6*/ 	.byte	0x04
	.zero		1


	//   ....[30]....
        /*0be8*/ 	.word	0x00009210
        /*0bec*/ 	.word	0x00000000
        /*0bf0*/ 	.word	0x00000000
        /*0bf4*/ 	.short	0x0101
        /*0bf6*/ 	.byte	0x3f
	.zero		1


	//   ....[31]....
        /*0bf8*/ 	.word	0x00009370
        /*0bfc*/ 	.word	0x00000015
        /*0c00*/ 	.word	0x00000000
        /*0c04*/ 	.short	0x0101
        /*0c06*/ 	.byte	0x3f
	.zero		1


	//   ....[32]....
        /*0c08*/ 	.word	0x00009b10
        /*0c0c*/ 	.word	0x000000ff
        /*0c10*/ 	.word	0x00038830
        /*0c14*/ 	.short	0x010a
        /*0c16*/ 	.byte	0x04
	.zero		1


	//   ....[33]....
        /*0c18*/ 	.word	0x00009b50
        /*0c1c*/ 	.word	0x000000ff
        /*0c20*/ 	.word	0x00038830
        /*0c24*/ 	.short	0x010a
        /*0c26*/ 	.byte	0x04
	.zero		1


	//   ....[34]....
        /*0c28*/ 	.word	0x0000c010
        /*0c2c*/ 	.word	0x000000ff
        /*0c30*/ 	.word	0x00038850
        /*0c34*/ 	.short	0x010a
        /*0c36*/ 	.byte	0x04
	.zero		1


	//   ....[35]....
        /*0c38*/ 	.word	0x0000c050
        /*0c3c*/ 	.word	0x000000ff
        /*0c40*/ 	.word	0x00038850
        /*0c44*/ 	.short	0x010a
        /*0c46*/ 	.byte	0x04
	.zero		1


	//   ....[36]....
        /*0c48*/ 	.word	0x0000c900
        /*0c4c*/ 	.word	0x000000ac
        /*0c50*/ 	.word	0x00000000
        /*0c54*/ 	.short	0x0101
        /*0c56*/ 	.byte	0x3f
	.zero		1


	//   ....[37]....
        /*0c58*/ 	.word	0x0000cc00
        /*0c5c*/ 	.word	0x000000ac
        /*0c60*/ 	.word	0x00000000
        /*0c64*/ 	.short	0x0101
        /*0c66*/ 	.byte	0x3f
	.zero		1


	//   ....[38]....
        /*0c68*/ 	.word	0x0000d8b0
        /*0c6c*/ 	.word	0x000000ff
        /*0c70*/ 	.word	0x00038850
        /*0c74*/ 	.short	0x010a
        /*0c76*/ 	.byte	0x08
	.zero		1


	//   ....[39]....
        /*0c78*/ 	.word	0x0000d8f0
        /*0c7c*/ 	.word	0x000000ff
        /*0c80*/ 	.word	0x00038850
        /*0c84*/ 	.short	0x010a
        /*0c86*/ 	.byte	0x08
	.zero		1


	//   ....[40]....
        /*0c88*/ 	.word	0x0000ddc0
        /*0c8c*/ 	.word	0x0000000b
        /*0c90*/ 	.word	0x00000000
        /*0c94*/ 	.short	0x0101
        /*0c96*/ 	.byte	0x3f
	.zero		1


	//   ....[41]....
        /*0c98*/ 	.word	0x00010370
        /*0c9c*/ 	.word	0x000000ff
        /*0ca0*/ 	.word	0x00000000
        /*0ca4*/ 	.short	0x0101
        /*0ca6*/ 	.byte	0x08
	.zero		1


	//   ....[42]....
        /*0ca8*/ 	.word	0x00010c50
        /*0cac*/ 	.word	0x000000ff
        /*0cb0*/ 	.word	0x00000000
        /*0cb4*/ 	.short	0x0101
        /*0cb6*/ 	.byte	0x08
	.zero		1


	//   ....[43]....
        /*0cb8*/ 	.word	0x000156d0
        /*0cbc*/ 	.word	0x00000000
        /*0cc0*/ 	.word	0x00038840
        /*0cc4*/ 	.short	0x010a
        /*0cc6*/ 	.byte	0x3f
	.zero		1


	//   ....[44]....
        /*0cc8*/ 	.word	0x00016740
        /*0ccc*/ 	.word	0x00000012
        /*0cd0*/ 	.word	0x00038800
        /*0cd4*/ 	.short	0x0107
        /*0cd6*/ 	.byte	0x3f
	.zero		1


	//   ....[45]....
        /*0cd8*/ 	.word	0x00016850
        /*0cdc*/ 	.word	0x00000012
        /*0ce0*/ 	.word	0x00038800
        /*0ce4*/ 	.short	0x0101
        /*0ce6*/ 	.byte	0x3f
	.zero		1


	//   ....[46]....
        /*0ce8*/ 	.word	0x00016870
        /*0cec*/ 	.word	0x00000012
        /*0cf0*/ 	.word	0x00038820
        /*0cf4*/ 	.short	0x010a
        /*0cf6*/ 	.byte	0x3f
	.zero		1


	//   ....[47]....
        /*0cf8*/ 	.word	0x00016c40
        /*0cfc*/ 	.word	0x00000003
        /*0d00*/ 	.word	0x00038840
        /*0d04*/ 	.short	0x010a
        /*0d06*/ 	.byte	0x3f
	.zero		1


	//   ....[48]....
        /*0d08*/ 	.word	0x000171e0
        /*0d0c*/ 	.word	0x00000003
        /*0d10*/ 	.word	0x00000060
        /*0d14*/ 	.short	0x010a
        /*0d16*/ 	.byte	0x3f
	.zero		1


	//   ....[49]....
        /*0d18*/ 	.word	0x00017a60
        /*0d1c*/ 	.word	0x00000003
        /*0d20*/ 	.word	0x00038840
        /*0d24*/ 	.short	0x010a
        /*0d26*/ 	.byte	0x3f
	.zero		1


	//   ....[50]....
        /*0d28*/ 	.word	0x00018000
        /*0d2c*/ 	.word	0x00000002
        /*0d30*/ 	.word	0x00000060
        /*0d34*/ 	.short	0x010a
        /*0d36*/ 	.byte	0x3f
	.zero		1


	//   ....[51]....
        /*0d38*/ 	.word	0x000187c0
        /*0d3c*/ 	.word	0x00000002
        /*0d40*/ 	.word	0x00038840
        /*0d44*/ 	.short	0x010a
        /*0d46*/ 	.byte	0x3f
	.zero		1


	//   ....[52]....
        /*0d48*/ 	.word	0x00018d60
        /*0d4c*/ 	.word	0x00000002
        /*0d50*/ 	.word	0x00000060
        /*0d54*/ 	.short	0x010a
        /*0d56*/ 	.byte	0x3f
	.zero		1


	//   ....[53]....
        /*0d58*/ 	.word	0x000194d0
        /*0d5c*/ 	.word	0x00000000
        /*0d60*/ 	.word	0x00038860
        /*0d64*/ 	.short	0x010a
        /*0d66*/ 	.byte	0x3f
	.zero		1


	//   ....[54]....
        /*0d68*/ 	.word	0x0001ad20
        /*0d6c*/ 	.word	0x00000000
        /*0d70*/ 	.word	0x00038820
        /*0d74*/ 	.short	0x010a
        /*0d76*/ 	.byte	0x3f
	.zero		1


	//   ....[55]....
        /*0d78*/ 	.word	0x0001af30
        /*0d7c*/ 	.word	0x00000006
        /*0d80*/ 	.word	0x00000000
        /*0d84*/ 	.short	0x010a
        /*0d86*/ 	.byte	0x3f
	.zero		1


	//   ....[56]....
        /*0d88*/ 	.word	0x0001af60
        /*0d8c*/ 	.word	0x00000007
        /*0d90*/ 	.word	0x00000000
        /*0d94*/ 	.short	0x010a
        /*0d96*/ 	.byte	0x3f
	.zero		1


	//   ....[57]....
        /*0d98*/ 	.word	0x0001afc0
        /*0d9c*/ 	.word	0x00000004
        /*0da0*/ 	.word	0x00000000
        /*0da4*/ 	.short	0x010a
        /*0da6*/ 	.byte	0x3f
	.zero		1


	//   ....[58]....
        /*0da8*/ 	.word	0x0001aff0
        /*0dac*/ 	.word	0x00000003
        /*0db0*/ 	.word	0x00000000
        /*0db4*/ 	.short	0x010a
        /*0db6*/ 	.byte	0x3f
	.zero		1


	//   ....[59]....
        /*0db8*/ 	.word	0x0001b070
        /*0dbc*/ 	.word	0x00000003
        /*0dc0*/ 	.word	0x00038800
        /*0dc4*/ 	.short	0x010a
        /*0dc6*/ 	.byte	0x3f
	.zero		1


	//   ....[60]....
        /*0dc8*/ 	.word	0x0001b0c0
        /*0dcc*/ 	.word	0x00000000
        /*0dd0*/ 	.word	0x00038830
        /*0dd4*/ 	.short	0x010a
        /*0dd6*/ 	.byte	0x3f
	.zero		1


	//   ....[61]....
        /*0dd8*/ 	.word	0x0001b130
        /*0ddc*/ 	.word	0x00000098
        /*0de0*/ 	.word	0x00038830
        /*0de4*/ 	.short	0x010a
        /*0de6*/ 	.byte	0x3f
	.zero		1


	//   ....[62]....
        /*0de8*/ 	.word	0x0001b190
        /*0dec*/ 	.word	0x00000002
        /*0df0*/ 	.word	0x00038850
        /*0df4*/ 	.short	0x010a
        /*0df6*/ 	.byte	0x3f
	.zero		1


	//   ....[63]....
        /*0df8*/ 	.word	0x0001b1f0
        /*0dfc*/ 	.word	0x00000004
        /*0e00*/ 	.word	0x00038830
        /*0e04*/ 	.short	0x010a
        /*0e06*/ 	.byte	0x3f
	.zero		1


	//   ....[64]....
        /*0e08*/ 	.word	0x0001b250
        /*0e0c*/ 	.word	0x00000002
        /*0e10*/ 	.word	0x00038850
        /*0e14*/ 	.short	0x010a
        /*0e16*/ 	.byte	0x3f
	.zero		1


	//   ....[65]....
        /*0e18*/ 	.word	0x0001b2b0
        /*0e1c*/ 	.word	0x00000007
        /*0e20*/ 	.word	0x00038850
        /*0e24*/ 	.short	0x010a
        /*0e26*/ 	.byte	0x3f
	.zero		1


	//   ....[66]....
        /*0e28*/ 	.word	0x0001b450
        /*0e2c*/ 	.word	0x00000000
        /*0e30*/ 	.word	0x00038840
        /*0e34*/ 	.short	0x010a
        /*0e36*/ 	.byte	0x3f
	.zero		1


	//   ....[67]....
        /*0e38*/ 	.word	0x0001c0d0
        /*0e3c*/ 	.word	0x00000012
        /*0e40*/ 	.word	0x00038820
        /*0e44*/ 	.short	0x010a
        /*0e46*/ 	.byte	0x3f
	.zero		1


	//   ....[68]....
        /*0e48*/ 	.word	0x0001c120
        /*0e4c*/ 	.word	0x00000003
        /*0e50*/ 	.word	0x00038840
        /*0e54*/ 	.short	0x010a
        /*0e56*/ 	.byte	0x3f
	.zero		1


	//   ....[69]....
        /*0e58*/ 	.word	0x0001c170
        /*0e5c*/ 	.word	0x00000003
        /*0e60*/ 	.word	0x00000060
        /*0e64*/ 	.short	0x010a
        /*0e66*/ 	.byte	0x3f
	.zero		1


	//   ....[70]....
        /*0e68*/ 	.word	0x0001c1c0
        /*0e6c*/ 	.word	0x00000003
        /*0e70*/ 	.word	0x00038840
        /*0e74*/ 	.short	0x010a
        /*0e76*/ 	.byte	0x3f
	.zero		1


	//   ....[71]....
        /*0e78*/ 	.word	0x0001c210
        /*0e7c*/ 	.word	0x00000002
        /*0e80*/ 	.word	0x00000060
        /*0e84*/ 	.short	0x010a
        /*0e86*/ 	.byte	0x3f
	.zero		1


	//   ....[72]....
        /*0e88*/ 	.word	0x0001c260
        /*0e8c*/ 	.word	0x00000002
        /*0e90*/ 	.word	0x00038840
        /*0e94*/ 	.short	0x010a
        /*0e96*/ 	.byte	0x3f
	.zero		1


	//   ....[73]....
        /*0e98*/ 	.word	0x0001c2b0
        /*0e9c*/ 	.word	0x00000002
        /*0ea0*/ 	.word	0x00000060
        /*0ea4*/ 	.short	0x010a
        /*0ea6*/ 	.byte	0x3f
	.zero		1


	//   ....[74]....
        /*0ea8*/ 	.word	0x0001c300
        /*0eac*/ 	.word	0x00000000
        /*0eb0*/ 	.word	0x00038860
        /*0eb4*/ 	.short	0x010a
        /*0eb6*/ 	.byte	0x3f
	.zero		1


	//   ....[75]....
        /*0eb8*/ 	.word	0x0001ce80
        /*0ebc*/ 	.word	0x00000000
        /*0ec0*/ 	.word	0x00038820
        /*0ec4*/ 	.short	0x010a
        /*0ec6*/ 	.byte	0x3f
	.zero		1


	//   ....[76]....
        /*0ec8*/ 	.word	0x0001d020
        /*0ecc*/ 	.word	0x00000006
        /*0ed0*/ 	.word	0x00000000
        /*0ed4*/ 	.short	0x010a
        /*0ed6*/ 	.byte	0x3f
	.zero		1


	//   ....[77]....
        /*0ed8*/ 	.word	0x0001d070
        /*0edc*/ 	.word	0x00000007
        /*0ee0*/ 	.word	0x00000000
        /*0ee4*/ 	.short	0x010a
        /*0ee6*/ 	.byte	0x3f
	.zero		1


	//   ....[78]....
        /*0ee8*/ 	.word	0x0001d0c0
        /*0eec*/ 	.word	0x00000004
        /*0ef0*/ 	.word	0x00000000
        /*0ef4*/ 	.short	0x010a
        /*0ef6*/ 	.byte	0x3f
	.zero		1


	//----- nvinfo : EIATTR_NUM_MBARRIERS
	.align		4
.L_549:
        /*0ef8*/ 	.byte	0x03, 0x38
        /*0efa*/ 	.short	0x0016


	//----- nvinfo : EIATTR_EXIT_INSTR_OFFSETS
	.align		4
        /*0efc*/ 	.byte	0x04, 0x1c
        /*0efe*/ 	.short	(.L_551 - .L_550)


	//   ....[0]....
.L_550:
        /*0f00*/ 	.word	0x00000a50


	//   ....[1]....
        /*0f04*/ 	.word	0x00013260


	//   ....[2]....
        /*0f08*/ 	.word	0x0001b040


	//----- nvinfo : EIATTR_MAX_THREADS
	.align		4
.L_551:
        /*0f0c*/ 	.byte	0x04, 0x05
        /*0f0e*/ 	.short	(.L_553 - .L_552)
.L_552:
        /*0f10*/ 	.word	0x00000180
        /*0f14*/ 	.word	0x00000001
        /*0f18*/ 	.word	0x00000001


	//----- nvinfo : EIATTR_CRS_STACK_SIZE
	.align		4
.L_553:
        /*0f1c*/ 	.byte	0x04, 0x1e
        /*0f1e*/ 	.short	(.L_555 - .L_554)
.L_554:
        /*0f20*/ 	.word	0x00000000


	//----- nvinfo : EIATTR_CBANK_PARAM_SIZE
	.align		4
.L_555:
        /*0f24*/ 	.byte	0x03, 0x19
        /*0f26*/ 	.short	0x0af0


	//----- nvinfo : EIATTR_PARAM_CBANK
	.align		4
        /*0f28*/ 	.byte	0x04, 0x0a
        /*0f2a*/ 	.short	(.L_557 - .L_556)
	.align		4
.L_556:
        /*0f2c*/ 	.word	index@(.nv.constant0._ZN7cutlass13device_kernelIN5flash11enable_sm90INS1_16FlashAttnFwdSm90INS1_25CollectiveMainloopFwdSm90ILi2EN4cute5tupleIJNS5_1CILi1EEES8_S8_EEENS6_IJNS7_ILi128EEENS7_ILi80EEENS7_ILi256EEEEEELi256ENS_10bfloat16_tEfNS_4arch4Sm90ELb1ELb0ELb0ELb1ELb0ELb0ELb0ELb1ELb1ELb1ELb1ELb0EEENS1_21CollectiveEpilogueFwdINS6_IJSA_SC_SB_EEES9_SE_SG_Li256ELb1ELb1ELb1ELb0EEENS1_36VarlenDynamicPersistentTileSchedulerILi128ELi80ELi256ELi128ELb1ELb1ELb1ELb1ELb1ELb1EEEEEEEEEvNT_6ParamsE)
        /*0f30*/ 	.short	0x0210
        /*0f32*/ 	.short	0x0af0


	//----- nvinfo : EIATTR_SW_WAR
	.align		4
.L_557:
        /*0f34*/ 	.byte	0x04, 0x36
        /*0f36*/ 	.short	(.L_559 - .L_558)
.L_558:
        /*0f38*/ 	.word	0x00000008
.L_559:


//--------------------- .nv.info._ZN7cutlass13device_kernelIN5flash11enable_sm90INS1_16FlashAttnFwdSm90INS1_25CollectiveMainloopFwdSm90ILi2EN4cute5tupleIJNS5_1CILi1EEES8_S8_EEENS6_IJNS7_ILi128EEENS7_ILi80EEENS7_ILi256EEEEEELi256ENS_10bfloat16_tEfNS_4arch4Sm90ELb1ELb0ELb0ELb1ELb0ELb1ELb0ELb1ELb1ELb1ELb1ELb0EEENS1_21CollectiveEpilogueFwdINS6_IJSA_SC_SB_EEES9_SE_SG_Li256ELb1ELb1ELb1ELb0EEENS1_36VarlenDynamicPersistentTileSchedulerILi128ELi80ELi256ELi128ELb1ELb1ELb1ELb1ELb1ELb1EEEEEEEEEvNT_6ParamsE --------------------------
	.section	.nv.info._ZN7cutlass13device_kernelIN5flash11enable_sm90INS1_16FlashAttnFwdSm90INS1_25CollectiveMainloopFwdSm90ILi2EN4cute5tupleIJNS5_1CILi1EEES8_S8_EEENS6_IJNS7_ILi128EEENS7_ILi80EEENS7_ILi256EEEEEELi256ENS_10bfloat16_tEfNS_4arch4Sm90ELb1ELb0ELb0ELb1ELb0ELb1ELb0ELb1ELb1ELb1ELb1ELb0EEENS1_21CollectiveEpilogueFwdINS6_IJSA_SC_SB_EEES9_SE_SG_Li256ELb1ELb1ELb1ELb0EEENS1_36VarlenDynamicPersistentTileSchedulerILi128ELi80ELi256ELi128ELb1ELb1ELb1ELb1ELb1ELb1EEEEEEEEEvNT_6ParamsE,"",@"SHT_CUDA_INFO"
	.sectionflags	@""
	.align	4


	//----- nvinfo : EIATTR_CUDA_API_VERSION
	.align		4
        /*0000*/ 	.byte	0x04, 0x37
        /*0002*/ 	.short	(.L_561 - .L_560)
.L_560:
        /*0004*/ 	.word	0x00000082


	//----- nvinfo : EIATTR_KPARAM_INFO
	.align		4
.L_561:
        /*0008*/ 	.byte	0x04, 0x17
        /*000a*/ 	.short	(.L_563 - .L_562)
.L_562:
        /*000c*/ 	.word	0x00000000
        /*0010*/ 	.short	0x0000
        /*0012*/ 	.short	0x0070
        /*0014*/ 	.byte	0x00, 0xf0, 0x01, 0x2a


	//----- nvinfo : EIATTR_SPARSE_MMA_MASK
	.align		4
.L_563:
        /*0018*/ 	.byte	0x03, 0x50
        /*001a*/ 	.short	0x0000


	//----- nvinfo : EIATTR_MAXREG_COUNT
	.align		4
        /*001c*/ 	.byte	0x03, 0x1b
        /*001e*/ 	.short	0x00a8


	//----- nvinfo : EIATTR_NUM_BARRIERS
	.align		4
        /*0020*/ 	.byte	0x02, 0x4c
        /*0022*/ 	.byte	0x10
	.zero		1


	//----- nvinfo : EIATTR_EXTERNS
	.align		4
        /*0024*/ 	.byte	0x04, 0x0f
        /*0026*/ 	.short	(.L_565 - .L_564)


	//   ....[0]....
	.align		4
.L_564:
        /*0028*/ 	.word	index@(__assertfail)


	//----- nvinfo : EIATTR_ANNOTATIONS
	.align		4
.L_565:
        /*002c*/ 	.byte	0x04, 0x55
        /*002e*/ 	.short	(.L_567 - .L_566)


	//   ....[0]....
.L_566:
        /* <DEDUP_REMOVED lines=165> */


	//----- nvinfo : EIATTR_MERCURY_ISA_VERSION
	.align		4
.L_567:
        /*0a68*/ 	.byte	0x03, 0x5f
        /*0a6a*/ 	.short	0x0101


	//----- nvinfo : EIATTR_UNUSED_LOAD_BYTE_OFFSET
	.align		4
        /*0a6c*/ 	.byte	0x04, 0x44
        /*0a6e*/ 	.short	(.L_569 - .L_568)


	//   ....[0]....
.L_568:
        /*0a70*/ 	.word	0x00000aa0
        /*0a74*/ 	.word	0x0000fff0


	//   ....[1]....
        /*0a78*/ 	.word	0x00025720
        /*0a7c*/ 	.word	0x0000fff0


	//----- nvinfo : EIATTR_INT_WARP_WIDE_INSTR_OFFSETS
	.align		4
.L_569:
        /*0a80*/ 	.byte	0x04, 0x31
        /*0a82*/ 	.short	(.L_571 - .L_570)


	//   ....[0]....
.L_570:
        /*0a84*/ 	.word	0x00000190


	//   ....[1]....
        /*0a88*/ 	.word	0x000001d0


	//   ....[2]....
        /*0a8c*/ 	.word	0x00000240


	//   ....[3]....
        /*0a90*/ 	.word	0x0002db90


	//   ....[4]....
        /*0a94*/ 	.word	0x0002dc30


	//   ....[5]....
        /*0a98*/ 	.word	0x000320e0


	//   ....[6]....
        /*0a9c*/ 	.word	0x00032150


	//----- nvinfo : EIATTR_COOP_GROUP_MASK_REGIDS
	.align		4
.L_571:
        /*0aa0*/ 	.byte	0x04, 0x29
        /*0aa2*/ 	.short	(.L_573 - .L_572)


	//   ....[0]....
.L_572:
        /*0aa4*/ 	.word	0xffffffff


	//   ....[1]....
        /*0aa8*/ 	.word	0xffffffff


	//   ....[2]....
        /*0aac*/ 	.word	0xffffffff


	//   ....[3]....
        /*0ab0*/ 	.word	0xffffffff


	//   ....[4]....
        /*0ab4*/ 	.word	0xffffffff


	//   ....[5]....
        /*0ab8*/ 	.word	0xffffffff


	//   ....[6]....
        /*0abc*/ 	.word	0xffffffff


	//   ....[7]....
        /*0ac0*/ 	.word	0xffffffff


	//   ....[8]....
        /*0ac4*/ 	.word	0xffffffff


	//   ....[9]....
        /*0ac8*/ 	.word	0xffffffff


	//   ....[10]....
        /*0acc*/ 	.word	0xffffffff


	//   ....[11]....
        /*0ad0*/ 	.word	0xffffffff


	//   ....[12]....
        /*0ad4*/ 	.word	0xffffffff


	//   ....[13]....
        /*0ad8*/ 	.word	0xffffffff


	//   ....[14]....
        /*0adc*/ 	.word	0xffffffff


	//   ....[15]....
        /*0ae0*/ 	.word	0xffffffff


	//   ....[16]....
        /*0ae4*/ 	.word	0xffffffff


	//   ....[17]....
        /*0ae8*/ 	.word	0xffffffff


	//   ....[18]....
        /*0aec*/ 	.word	0xffffffff


	//   ....[19]....
        /*0af0*/ 	.word	0xffffffff


	//   ....[20]....
        /*0af4*/ 	.word	0xffffffff


	//   ....[21]....
        /*0af8*/ 	.word	0xffffffff


	//   ....[22]....
        /*0afc*/ 	.word	0xffffffff


	//   ....[23]....
        /*0b00*/ 	.word	0xffffffff


	//   ....[24]....
        /*0b04*/ 	.word	0xffffffff


	//   ....[25]....
        /*0b08*/ 	.word	0xffffffff


	//   ....[26]....
        /*0b0c*/ 	.word	0xffffffff


	//   ....[27]....
        /*0b10*/ 	.word	0xffffffff


	//   ....[28]....
        /*0b14*/ 	.word	0xffffffff


	//   ....[29]....
        /*0b18*/ 	.word	0xffffffff


	//   ....[30]....
        /*0b1c*/ 	.word	0xffffffff


	//   ....[31]....
        /*0b20*/ 	.word	0xffffffff


	//   ....[32]....
        /*0b24*/ 	.word	0xffffffff


	//   ....[33]....
        /*0b28*/ 	.word	0xffffffff


	//   ....[34]....
        /*0b2c*/ 	.word	0xffffffff


	//   ....[35]....
        /*0b30*/ 	.word	0xffffffff


	//   ....[36]....
        /*0b34*/ 	.word	0xffffffff


	//   ....[37]....
        /*0b38*/ 	.word	0xffffffff


	//   ....[38]....
        /*0b3c*/ 	.word	0xffffffff


	//   ....[39]....
        /*0b40*/ 	.word	0xffffffff


	//   ....[40]....
        /*0b44*/ 	.word	0xffffffff


	//   ....[41]....
        /*0b48*/ 	.word	0xffffffff


	//   ....[42]....
        /*0b4c*/ 	.word	0xffffffff


	//   ....[43]....
        /*0b50*/ 	.word	0xffffffff


	//   ....[44]....
        /*0b54*/ 	.word	0xffffffff


	//   ....[45]....
        /*0b58*/ 	.word	0xffffffff


	//   ....[46]....
        /*0b5c*/ 	.word	0xffffffff


	//   ....[47]....
        /*0b60*/ 	.word	0xffffffff


	//   ....[48]....
        /*0b64*/ 	.word	0xffffffff


	//   ....[49]....
        /*0b68*/ 	.word	0xffffffff


	//   ....[50]....
        /*0b6c*/ 	.word	0xffffffff


	//   ....[51]....
        /*0b70*/ 	.word	0xffffffff


	//   ....[52]....
        /*0b74*/ 	.word	0xffffffff


	//   ....[53]....
        /*0b78*/ 	.word	0xffffffff


	//   ....[54]....
        /*0b7c*/ 	.word	0xffffffff


	//   ....[55]....
        /*0b80*/ 	.word	0xffffffff


	//   ....[56]....
        /*0b84*/ 	.word	0xffffffff


	//   ....[57]....
        /*0b88*/ 	.word	0xffffffff


	//   ....[58]....
        /*0b8c*/ 	.word	0xffffffff


	//   ....[59]....
        /*0b90*/ 	.word	0xffffffff


	//   ....[60]....
        /*0b94*/ 	.word	0xffffffff


	//   ....[61]....
        /*0b98*/ 	.word	0xffffffff


	//   ....[62]....
        /*0b9c*/ 	.word	0xffffffff


	//   ....[63]....
        /*0ba0*/ 	.word	0xffffffff


	//   ....[64]....
        /*0ba4*/ 	.word	0xffffffff


	//   ....[65]....
        /*0ba8*/ 	.word	0xffffffff


	//   ....[66]....
        /*0bac*/ 	.word	0xffffffff


	//   ....[67]....
        /*0bb0*/ 	.word	0xffffffff


	//   ....[68]....
        /*0bb4*/ 	.word	0xffffffff


	//   ....[69]....
        /*0bb8*/ 	.word	0xffffffff


	//   ....[70]....
        /*0bbc*/ 	.word	0xffffffff


	//   ....[71]....
        /*0bc0*/ 	.word	0xffffffff


	//   ....[72]....
        /*0bc4*/ 	.word	0xffffffff


	//   ....[73]....
        /*0bc8*/ 	.word	0xffffffff


	//   ....[74]....
        /*0bcc*/ 	.word	0xffffffff


	//   ....[75]....
        /*0bd0*/ 	.word	0xffffffff


	//   ....[76]....
        /*0bd4*/ 	.word	0xffffffff


	//   ....[77]....
        /*0bd8*/ 	.word	0xffffffff


	//   ....[78]....
        /*0bdc*/ 	.word	0xffffffff


	//   ....[79]....
        /*0be0*/ 	.word	0xffffffff


	//   ....[80]....
        /*0be4*/ 	.word	0xffffffff


	//   ....[81]....
        /*0be8*/ 	.word	0xffffffff


	//   ....[82]....
        /*0bec*/ 	.word	0xffffffff


	//   ....[83]....
        /*0bf0*/ 	.word	0xffffffff


	//   ....[84]....
        /*0bf4*/ 	.word	0xffffffff


	//   ....[85]....
        /*0bf8*/ 	.word	0xffffffff


	//   ....[86]....
        /*0bfc*/ 	.word	0xffffffff


	//   ....[87]....
        /*0c00*/ 	.word	0xffffffff


	//   ....[88]....
        /*0c04*/ 	.word	0xffffffff


	//   ....[89]....
        /*0c08*/ 	.word	0xffffffff


	//   ....[90]....
        /*0c0c*/ 	.word	0xffffffff


	//   ....[91]....
        /*0c10*/ 	.word	0xffffffff


	//   ....[92]....
        /*0c14*/ 	.word	0xffffffff


	//   ....[93]....
        /*0c18*/ 	.word	0xffffffff


	//   ....[94]....
        /*0c1c*/ 	.word	0xffffffff


	//   ....[95]....
        /*0c20*/ 	.word	0xffffffff


	//   ....[96]....
        /*0c24*/ 	.word	0xffffffff


	//   ....[97]....
        /*0c28*/ 	.word	0xffffffff


	//   ....[98]....
        /*0c2c*/ 	.word	0xffffffff


	//   ....[99]....
        /*0c30*/ 	.word	0xffffffff


	//   ....[100]....
        /*0c34*/ 	.word	0xffffffff


	//   ....[101]....
        /*0c38*/ 	.word	0xffffffff


	//   ....[102]....
        /*0c3c*/ 	.word	0xffffffff


	//   ....[103]....
        /*0c40*/ 	.word	0xffffffff


	//   ....[104]....
        /*0c44*/ 	.word	0xffffffff


	//   ....[105]....
        /*0c48*/ 	.word	0xffffffff


	//   ....[106]....
        /*0c4c*/ 	.word	0xffffffff


	//   ....[107]....
        /*0c50*/ 	.word	0xffffffff


	//   ....[108]....
        /*0c54*/ 	.word	0xffffffff


	//   ....[109]....
        /*0c58*/ 	.word	0xffffffff


	//   ....[110]....
        /*0c5c*/ 	.word	0xffffffff


	//   ....[111]....
        /*0c60*/ 	.word	0xffffffff


	//   ....[112]....
        /*0c64*/ 	.word	0xffffffff


	//   ....[113]....
        /*0c68*/ 	.word	0xffffffff


	//   ....[114]....
        /*0c6c*/ 	.word	0xffffffff


	//   ....[115]....
        /*0c70*/ 	.word	0xffffffff


	//   ....[116]....
        /*0c74*/ 	.word	0xffffffff


	//   ....[117]....
        /*0c78*/ 	.word	0xffffffff


	//   ....[118]....
        /*0c7c*/ 	.word	0xffffffff


	//   ....[119]....
        /*0c80*/ 	.word	0xffffffff


	//   ....[120]....
        /*0c84*/ 	.word	0xffffffff


	//   ....[121]....
        /*0c88*/ 	.word	0xffffffff


	//   ....[122]....
        /*0c8c*/ 	.word	0xffffffff


	//   ....[123]....
        /*0c90*/ 	.word	0xffffffff


	//   ....[124]....
        /*0c94*/ 	.word	0xffffffff


	//   ....[125]....
        /*0c98*/ 	.word	0xffffffff


	//   ....[126]....
        /*0c9c*/ 	.word	0xffffffff


	//   ....[127]....
        /*0ca0*/ 	.word	0xffffffff


	//   ....[128]....
        /*0ca4*/ 	.word	0xffffffff


	//   ....[129]....
        /*0ca8*/ 	.word	0xffffffff


	//   ....[130]....
        /*0cac*/ 	.word	0xffffffff


	//   ....[131]....
        /*0cb0*/ 	.word	0xffffffff


	//   ....[132]....
        /*0cb4*/ 	.word	0xffffffff


	//   ....[133]....
        /*0cb8*/ 	.word	0xffffffff


	//   ....[134]....
        /*0cbc*/ 	.word	0xffffffff


	//   ....[135]....
        /*0cc0*/ 	.word	0xffffffff


	//   ....[136]....
        /*0cc4*/ 	.word	0xffffffff


	//   ....[137]....
        /*0cc8*/ 	.word	0xffffffff


	//   ....[138]....
        /*0ccc*/ 	.word	0x0500000f


	//   ....[139]....
        /*0cd0*/ 	.word	0x0500000f


	//   ....[140]....
        /*0cd4*/ 	.word	0x0500000f


	//   ....[141]....
        /*0cd8*/ 	.word	0x0500000f


	//   ....[142]....
        /*0cdc*/ 	.word	0x0500000f


	//   ....[143]....
        /*0ce0*/ 	.word	0x0500000f


	//   ....[144]....
        /*0ce4*/ 	.word	0x0500000f


	//   ....[145]....
        /*0ce8*/ 	.word	0x0500000f


	//   ....[146]....
        /*0cec*/ 	.word	0x0500000f


	//   ....[147]....
        /*0cf0*/ 	.word	0x0500000f


	//   ....[148]....
        /*0cf4*/ 	.word	0x0500000f


	//   ....[149]....
        /*0cf8*/ 	.word	0x0500000f


	//   ....[150]....
        /*0cfc*/ 	.word	0x0500000f


	//   ....[151]....
        /*0d00*/ 	.word	0x0500000f


	//   ....[152]....
        /*0d04*/ 	.word	0x0500000f


	//   ....[153]....
        /*0d08*/ 	.word	0x0500000f


	//   ....[154]....
        /*0d0c*/ 	.word	0x0500000f


	//   ....[155]....
        /*0d10*/ 	.word	0x0500000f


	//   ....[156]....
        /*0d14*/ 	.word	0x0500000f


	//   ....[157]....
        /*0d18*/ 	.word	0x0500000f


	//   ....[158]....
        /*0d1c*/ 	.word	0x0500000f


	//   ....[159]....
        /*0d20*/ 	.word	0x0500000f


	//   ....[160]....
        /*0d24*/ 	.word	0x0500000f


	//   ....[161]....
        /*0d28*/ 	.word	0x0500000f


	//   ....[162]....
        /*0d2c*/ 	.word	0x0500000f


	//   ....[163]....
        /*0d30*/ 	.word	0x0500000f


	//   ....[164]....
        /*0d34*/ 	.word	0x0500000f


	//   ....[165]....
        /*0d38*/ 	.word	0x0500000f


	//   ....[166]....
        /*0d3c*/ 	.word	0x0500000f


	//   ....[167]....
        /*0d40*/ 	.word	0x0500000f


	//   ....[168]....
        /*0d44*/ 	.word	0x0500000f


	//   ....[169]....
        /*0d48*/ 	.word	0x0500000f


	//   ....[170]....
        /*0d4c*/ 	.word	0x0500000f


	//   ....[171]....
        /*0d50*/ 	.word	0x0500000f


	//   ....[172]....
        /*0d54*/ 	.word	0x0500000f


	//   ....[173]....
        /*0d58*/ 	.word	0x0500000f


	//   ....[174]....
        /*0d5c*/ 	.word	0x0500000f


	//   ....[175]....
        /*0d60*/ 	.word	0x0500000f


	//   ....[176]....
        /*0d64*/ 	.word	0x0500000f


	//   ....[177]....
        /*0d68*/ 	.word	0x0500000f


	//   ....[178]....
        /*0d6c*/ 	.word	0x0500000f


	//   ....[179]....
        /*0d70*/ 	.word	0x0500000f


	//   ....[180]....
        /*0d74*/ 	.word	0x0500000f


	//   ....[181]....
        /*0d78*/ 	.word	0x0500000f


	//   ....[182]....
        /*0d7c*/ 	.word	0x0500000f


	//   ....[183]....
        /*0d80*/ 	.word	0x0500000f


	//   ....[184]....
        /*0d84*/ 	.word	0x0500000f


	//   ....[185]....
        /*0d88*/ 	.word	0x0500000f


	//   ....[186]....
        /*0d8c*/ 	.word	0x0500000f


	//   ....[187]....
        /*0d90*/ 	.word	0x0500000f


	//   ....[188]....
        /*0d94*/ 	.word	0x0500000f


	//   ....[189]....
        /*0d98*/ 	.word	0x0500000f


	//   ....[190]....
        /*0d9c*/ 	.word	0x0500000f


	//   ....[191]....
        /*0da0*/ 	.word	0x0500000f


	//   ....[192]....
        /*0da4*/ 	.word	0x0500000f


	//   ....[193]....
        /*0da8*/ 	.word	0x0500000f


	//   ....[194]....
        /*0dac*/ 	.word	0x0500000f


	//   ....[195]....
        /*0db0*/ 	.word	0x0500000f


	//   ....[196]....
        /*0db4*/ 	.word	0x0500000f


	//   ....[197]....
        /*0db8*/ 	.word	0x0500000f


	//   ....[198]....
        /*0dbc*/ 	.word	0x0500000f


	//   ....[199]....
        /*0dc0*/ 	.word	0x0500000f


	//   ....[200]....
        /*0dc4*/ 	.word	0x0500000f


	//   ....[201]....
        /*0dc8*/ 	.word	0x0500000f


	//   ....[202]....
        /*0dcc*/ 	.word	0x0500000f


	//   ....[203]....
        /*0dd0*/ 	.word	0x0500000f


	//   ....[204]....
        /*0dd4*/ 	.word	0x0500000f


	//   ....[205]....
        /*0dd8*/ 	.word	0x0500000f


	//   ....[206]....
        /*0ddc*/ 	.word	0x0500000f


	//----- nvinfo : EIATTR_COOP_GROUP_INSTR_OFFSETS
	.align		4
.L_573:
        /*0de0*/ 	.byte	0x04, 0x28
        /*0de2*/ 	.short	(.L_575 - .L_574)


	//   ....[0]....
.L_574:
        /*0de4*/ 	.word	0x00000060


	//   ....[1]....
        /*0de8*/ 	.word	0x000001a0


	//   ....[2]....
        /*0dec*/ 	.word	0x000001f0


	//   ....[3]....
        /*0df0*/ 	.word	0x00000420


	//   ....[4]....
        /*0df4*/ 	.word	0x00000580


	//   ....[5]....
        /*0df8*/ 	.word	0x000006a0


	//   ....[6]....
        /*0dfc*/ 	.word	0x00000800


	//   ....[7]....
        /*0e00*/ 	.word	0x0000c0a0


	//   ....[8]....
        /*0e04*/ 	.word	0x0000c790


	//   ....[9]....
        /*0e08*/ 	.word	0x0000c7a0


	//   ....[10]....
        /*0e0c*/ 	.word	0x0000c7b0


	//   ....[11]....
        /*0e10*/ 	.word	0x0000c7c0


	//   ....[12]....
        /*0e14*/ 	.word	0x0000cda0


	//   ....[13]....
        /*0e18*/ 	.word	0x0000cdb0


	//   ....[14]....
        /*0e1c*/ 	.word	0x0000cdc0


	//   ....[15]....
        /*0e20*/ 	.word	0x0000cdd0


	//   ....[16]....
        /*0e24*/ 	.word	0x0000d350


	//   ....[17]....
        /*0e28*/ 	.word	0x0000d360


	//   ....[18]....
        /*0e2c*/ 	.word	0x0000d370


	//   ....[19]....
        /*0e30*/ 	.word	0x0000d380


	//   ....[20]....
        /*0e34*/ 	.word	0x0000d920


	//   ....[21]....
        /*0e38*/ 	.word	0x0000d930


	//   ....[22]....
        /*0e3c*/ 	.word	0x0000d940


	//   ....[23]....
        /*0e40*/ 	.word	0x0000d950


	//   ....[24]....
        /*0e44*/ 	.word	0x000113f0


	//   ....[25]....
        /*0e48*/ 	.word	0x00011400


	//   ....[26]....
        /*0e4c*/ 	.word	0x00011410


	//   ....[27]....
        /*0e50*/ 	.word	0x00011420


	//   ....[28]....
        /*0e54*/ 	.word	0x000118f0


	//   ....[29]....
        /*0e58*/ 	.word	0x00011900


	//   ....[30]....
        /*0e5c*/ 	.word	0x00011910


	//   ....[31]....
        /*0e60*/ 	.word	0x00011920


	//   ....[32]....
        /*0e64*/ 	.word	0x00011d60


	//   ....[33]....
        /*0e68*/ 	.word	0x00011d70


	//   ....[34]....
        /*0e6c*/ 	.word	0x00011d80


	//   ....[35]....
        /*0e70*/ 	.word	0x00011d90


	//   ....[36]....
        /*0e74*/ 	.word	0x00012200


	//   ....[37]....
        /*0e78*/ 	.word	0x00012210


	//   ....[38]....
        /*0e7c*/ 	.word	0x00012220


	//   ....[39]....
        /*0e80*/ 	.word	0x00012230


	//   ....[40]....
        /*0e84*/ 	.word	0x00019020


	//   ....[41]....
        /*0e88*/ 	.word	0x00019920


	//   ....[42]....
        /*0e8c*/ 	.word	0x00019930


	//   ....[43]....
        /*0e90*/ 	.word	0x00019980


	//   ....[44]....
        /*0e94*/ 	.word	0x00019f90


	//   ....[45]....
        /*0e98*/ 	.word	0x0001a070


	//   ....[46]....
        /*0e9c*/ 	.word	0x0001e4d0


	//   ....[47]....
        /*0ea0*/ 	.word	0x0001e890


	//   ....[48]....
        /*0ea4*/ 	.word	0x0001e8f0


	//   ....[49]....
        /*0ea8*/ 	.word	0x0001eb90


	//   ....[50]....
        /*0eac*/ 	.word	0x0001eec0


	//   ....[51]....
        /*0eb0*/ 	.word	0x0001ef20


	//   ....[52]....
        /*0eb4*/ 	.word	0x000234d0


	//   ....[53]....
        /*0eb8*/ 	.word	0x000234f0


	//   ....[54]....
        /*0ebc*/ 	.word	0x00023710


	//   ....[55]....
        /*0ec0*/ 	.word	0x00023810


	//   ....[56]....
        /*0ec4*/ 	.word	0x00024a50


	//   ....[57]....
        /*0ec8*/ 	.word	0x00024b50


	//   ....[58]....
        /*0ecc*/ 	.word	0x00024d50


	//   ....[59]....
        /*0ed0*/ 	.word	0x00024d70


	//   ....[60]....
        /*0ed4*/ 	.word	0x000267e0


	//   ....[61]....
        /*0ed8*/ 	.word	0x000267f0


	//   ....[62]....
        /*0edc*/ 	.word	0x00026800


	//   ....[63]....
        /*0ee0*/ 	.word	0x00026810


	//   ....[64]....
        /*0ee4*/ 	.word	0x00027270


	//   ....[65]....
        /*0ee8*/ 	.word	0x00027280


	//   ....[66]....
        /*0eec*/ 	.word	0x000273e0


	//   ....[67]....
        /*0ef0*/ 	.word	0x00027400


	//   ....[68]....
        /*0ef4*/ 	.word	0x00027550


	//   ....[69]....
        /*0ef8*/ 	.word	0x00027570


	//   ....[70]....
        /*0efc*/ 	.word	0x000276d0


	//   ....[71]....
        /*0f00*/ 	.word	0x000276f0


	//   ....[72]....
        /*0f04*/ 	.word	0x00027d50


	//   ....[73]....
        /*0f08*/ 	.word	0x00027df0


	//   ....[74]....
        /*0f0c*/ 	.word	0x00028950


	//   ....[75]....
        /*0f10*/ 	.word	0x00028960


	//   ....[76]....
        /*0f14*/ 	.word	0x00029a90


	//   ....[77]....
        /*0f18*/ 	.word	0x00029aa0


	//   ....[78]....
        /*0f1c*/ 	.word	0x00029c00


	//   ....[79]....
        /*0f20*/ 	.word	0x00029c20


	//   ....[80]....
        /*0f24*/ 	.word	0x00029d70


	//   ....[81]....
        /*0f28*/ 	.word	0x00029d90


	//   ....[82]....
        /*0f2c*/ 	.word	0x00029ef0


	//   ....[83]....
        /*0f30*/ 	.word	0x00029f10


	//   ....[84]....
        /*0f34*/ 	.word	0x0002a0f0


	//   ....[85]....
        /*0f38*/ 	.word	0x0002a330


	//   ....[86]....
        /*0f3c*/ 	.word	0x0002a360


	//   ....[87]....
        /*0f40*/ 	.word	0x0002a390


	//   ....[88]....
        /*0f44*/ 	.word	0x0002a3c0


	//   ....[89]....
        /*0f48*/ 	.word	0x0002a3f0


	//   ....[90]....
        /*0f4c*/ 	.word	0x0002a420


	//   ....[91]....
        /*0f50*/ 	.word	0x0002a5d0


	//   ....[92]....
        /*0f54*/ 	.word	0x0002a600


	//   ....[93]....
        /*0f58*/ 	.word	0x0002a630


	//   ....[94]....
        /*0f5c*/ 	.word	0x0002a660


	//   ....[95]....
        /*0f60*/ 	.word	0x0002a690


	//   ....[96]....
        /*0f64*/ 	.word	0x0002a6c0


	//   ....[97]....
        /*0f68*/ 	.word	0x0002a760


	//   ....[98]....
        /*0f6c*/ 	.word	0x0002a790


	//   ....[99]....
        /*0f70*/ 	.word	0x0002a7a0


	//   ....[100]....
        /*0f74*/ 	.word	0x0002a7d0


	//   ....[101]....
        /*0f78*/ 	.word	0x0002bf40


	//   ....[102]....
        /*0f7c*/ 	.word	0x0002e190


	//   ....[103]....
        /*0f80*/ 	.word	0x0002ee00


	//   ....[104]....
        /*0f84*/ 	.word	0x0002ee20


	//   ....[105]....
        /*0f88*/ 	.word	0x0002ee30


	//   ....[106]....
        /*0f8c*/ 	.word	0x0002eee0


	//   ....[107]....
        /*0f90*/ 	.word	0x0002ef50


	//   ....[108]....
        /*0f94*/ 	.word	0x0002efa0


	//   ....[109]....
        /*0f98*/ 	.word	0x0002f010


	//   ....[110]....
        /*0f9c*/ 	.word	0x0002f060


	//   ....[111]....
        /*0fa0*/ 	.word	0x0002f0d0


	//   ....[112]....
        /*0fa4*/ 	.word	0x0002f120


	//   ....[113]....
        /*0fa8*/ 	.word	0x0002f190


	//   ....[114]....
        /*0fac*/ 	.word	0x0002f1e0


	//   ....[115]....
        /*0fb0*/ 	.word	0x0002f250


	//   ....[116]....
        /*0fb4*/ 	.word	0x0002f2a0


	//   ....[117]....
        /*0fb8*/ 	.word	0x0002f310


	//   ....[118]....
        /*0fbc*/ 	.word	0x0002f360


	//   ....[119]....
        /*0fc0*/ 	.word	0x00032a70


	//   ....[120]....
        /*0fc4*/ 	.word	0x00032a90


	//   ....[121]....
        /*0fc8*/ 	.word	0x00032af0


	//   ....[122]....
        /*0fcc*/ 	.word	0x00032b20


	//   ....[123]....
        /*0fd0*/ 	.word	0x00032b50


	//   ....[124]....
        /*0fd4*/ 	.word	0x00032b80


	//   ....[125]....
        /*0fd8*/ 	.word	0x00032bb0


	//   ....[126]....
        /*0fdc*/ 	.word	0x00032be0


	//   ....[127]....
        /*0fe0*/ 	.word	0x00032dc0


	//   ....[128]....
        /*0fe4*/ 	.word	0x00032df0


	//   ....[129]....
        /*0fe8*/ 	.word	0x00032e20


	//   ....[130]....
        /*0fec*/ 	.word	0x00032e50


	//   ....[131]....
        /*0ff0*/ 	.word	0x00032e80


	//   ....[132]....
        /*0ff4*/ 	.word	0x00032eb0


	//   ....[133]....
        /*0ff8*/ 	.word	0x00032f80


	//   ....[134]....
        /*0ffc*/ 	.word	0x00032fa0


	//   ....[135]....
        /*1000*/ 	.word	0x00032fb0


	//   ....[136]....
        /*1004*/ 	.word	0x00033030


	//   ....[137]....
        /*1008*/ 	.word	0x00033b70


	//   ....[138]....
        /*100c*/ 	.word	0x00033fb0


	//   ....[139]....
        /*1010*/ 	.word	0x00034040


	//   ....[140]....
        /*1014*/ 	.word	0x00034090


	//   ....[141]....
        /*1018*/ 	.word	0x000340e0


	//   ....[142]....
        /*101c*/ 	.word	0x00034180


	//   ....[143]....
        /*1020*/ 	.word	0x00034210


	//   ....[144]....
        /*1024*/ 	.word	0x00034260


	//   ....[145]....
        /*1028*/ 	.word	0x000342b0


	//   ....[146]....
        /*102c*/ 	.word	0x00034350


	//   ....[147]....
        /*1030*/ 	.word	0x000343e0


	//   ....[148]....
        /*1034*/ 	.word	0x00034430


	//   ....[149]....
        /*1038*/ 	.word	0x00034480


	//   ....[150]....
        /*103c*/ 	.word	0x00034520


	//   ....[151]....
        /*1040*/ 	.word	0x000345b0


	//   ....[152]....
        /*1044*/ 	.word	0x00034600


	//   ....[153]....
        /*1048*/ 	.word	0x00034650


	//   ....[154]....
        /*104c*/ 	.word	0x00034740


	//   ....[155]....
        /*1050*/ 	.word	0x000347d0


	//   ....[156]....
        /*1054*/ 	.word	0x00034820


	//   ....[157]....
        /*1058*/ 	.word	0x00034870


	//   ....[158]....
        /*105c*/ 	.word	0x00034900


	//   ....[159]....
        /*1060*/ 	.word	0x00034990


	//   ....[160]....
        /*1064*/ 	.word	0x000349e0


	//   ....[161]....
        /*1068*/ 	.word	0x00034a30


	//   ....[162]....
        /*106c*/ 	.word	0x00034ac0


	//   ....[163]....
        /*1070*/ 	.word	0x00034b50


	//   ....[164]....
        /*1074*/ 	.word	0x00034ba0


	//   ....[165]....
        /*1078*/ 	.word	0x00034bf0


	//   ....[166]....
        /*107c*/ 	.word	0x00034c90


	//   ....[167]....
        /*1080*/ 	.word	0x00034d20


	//   ....[168]....
        /*1084*/ 	.word	0x00034d70


	//   ....[169]....
        /*1088*/ 	.word	0x00034dc0


	//   ....[170]....
        /*108c*/ 	.word	0x000350c0


	//   ....[171]....
        /*1090*/ 	.word	0x000353b0


	//   ....[172]....
        /*1094*/ 	.word	0x00035530


	//   ....[173]....
        /*1098*/ 	.word	0x00035580


	//   ....[174]....
        /*109c*/ 	.word	0x00035730


	//   ....[175]....
        /*10a0*/ 	.word	0x00035780


	//   ....[176]....
        /*10a4*/ 	.word	0x000358c0


	//   ....[177]....
        /*10a8*/ 	.word	0x00035910


	//   ....[178]....
        /*10ac*/ 	.word	0x00035a50


	//   ....[179]....
        /*10b0*/ 	.word	0x00035aa0


	//   ....[180]....
        /*10b4*/ 	.word	0x00035be0


	//   ....[181]....
        /*10b8*/ 	.word	0x00035c30


	//   ....[182]....
        /*10bc*/ 	.word	0x00035d70


	//   ....[183]....
        /*10c0*/ 	.word	0x00035dc0


	//   ....[184]....
        /*10c4*/ 	.word	0x00035f00


	//   ....[185]....
        /*10c8*/ 	.word	0x00035f50


	//   ....[186]....
        /*10cc*/ 	.word	0x00036070


	//   ....[187]....
        /*10d0*/ 	.word	0x000360c0


	//   ....[188]....
        /*10d4*/ 	.word	0x000363f0


	//   ....[189]....
        /*10d8*/ 	.word	0x000364a0


	//   ....[190]....
        /*10dc*/ 	.word	0x00036630


	//   ....[191]....
        /*10e0*/ 	.word	0x000366c0


	//   ....[192]....
        /*10e4*/ 	.word	0x00036740


	//   ....[193]....
        /*10e8*/ 	.word	0x000367c0


	//   ....[194]....
        /*10ec*/ 	.word	0x00036840


	//   ....[195]....
        /*10f0*/ 	.word	0x000368d0


	//   ....[196]....
        /*10f4*/ 	.word	0x00036970


	//   ....[197]....
        /*10f8*/ 	.word	0x00036a40


	//   ....[198]....
        /*10fc*/ 	.word	0x00036ac0


	//   ....[199]....
        /*1100*/ 	.word	0x00036b40


	//   ....[200]....
        /*1104*/ 	.word	0x00036bc0


	//   ....[201]....
        /*1108*/ 	.word	0x00036c50


	//   ....[202]....
        /*110c*/ 	.word	0x00036cd0


	//   ....[203]....
        /*1110*/ 	.word	0x00036d80


	//   ....[204]....
        /*1114*/ 	.word	0x00036dd0


	//   ....[205]....
        /*1118*/ 	.word	0x00036e90


	//   ....[206]....
        /*111c*/ 	.word	0x00036fc0


	//----- nvinfo : EIATTR_REG_RECONFIG
	.align		4
.L_575:
        /*1120*/ 	.byte	0x01, 0x54
	.zero		2


	//----- nvinfo : EIATTR_SYSCALL_OFFSETS
	.align		4
        /*1124*/ 	.byte	0x04, 0x46
        /*1126*/ 	.short	(.L_577 - .L_576)


	//   ....[0]....
.L_576:
        /*1128*/ 	.word	0x00002310


	//   ....[1]....
        /*112c*/ 	.word	0x00002460


	//   ....[2]....
        /*1130*/ 	.word	0x0000c210


	//   ....[3]....
        /*1134*/ 	.word	0x0000c540


	//   ....[4]....
        /*1138*/ 	.word	0x0002dda0


	//   ....[5]....
        /*113c*/ 	.word	0x0002def0


	//   ....[6]....
        /*1140*/ 	.word	0x0002dfe0


	//   ....[7]....
        /*1144*/ 	.word	0x0002e9a0


	//----- nvinfo : EIATTR_MBARRIER_INSTR_OFFSETS
	.align		4
.L_577:
        /*1148*/ 	.byte	0x04, 0x39
        /*114a*/ 	.short	(.L_579 - .L_578)


	//   ....[0]....
.L_578:
        /*114c*/ 	.word	0x000002d0
        /*1150*/ 	.word	0x000000ff
        /*1154*/ 	.word	0x00038800
        /*1158*/ 	.short	0x0100
        /*115a*/ 	.byte	0x08
	.zero		1


	//   ....[1]....
        /*115c*/ 	.word	0x000002e0
        /*1160*/ 	.word	0x000000ff
        /*1164*/ 	.word	0x00038820
        /*1168*/ 	.short	0x0100
        /*116a*/ 	.byte	0x08
	.zero		1


	//   ....[2]....
        /*116c*/ 	.word	0x000003d0
        /*1170*/ 	.word	0x000000ff
        /*1174*/ 	.word	0x00038830
        /*1178*/ 	.short	0x0100
        /*117a*/ 	.byte	0x08
	.zero		1


	//   ....[3]....
        /*117c*/ 	.word	0x000003e0
        /*1180*/ 	.word	0x000000ff
        /*1184*/ 	.word	0x00038840
        /*1188*/ 	.short	0x0100
        /*118a*/ 	.byte	0x08
	.zero		1


	//   ....[4]....
        /*118c*/ 	.word	0x000003f0
        /*1190*/ 	.word	0x000000ff
        /*1194*/ 	.word	0x00038838
        /*1198*/ 	.short	0x0100
        /*119a*/ 	.byte	0x08
	.zero		1


	//   ....[5]....
        /*119c*/ 	.word	0x00000400
        /*11a0*/ 	.word	0x000000ff
        /*11a4*/ 	.word	0x00038848
        /*11a8*/ 	.short	0x0100
        /*11aa*/ 	.byte	0x08
	.zero		1


	//   ....[6]....
        /*11ac*/ 	.word	0x00000530
        /*11b0*/ 	.word	0x000000ff
        /*11b4*/ 	.word	0x00038850
        /*11b8*/ 	.short	0x0100
        /*11ba*/ 	.byte	0x08
	.zero		1


	//   ....[7]....
        /*11bc*/ 	.word	0x00000540
        /*11c0*/ 	.word	0x000000ff
        /*11c4*/ 	.word	0x00038860
        /*11c8*/ 	.short	0x0100
        /*11ca*/ 	.byte	0x08
	.zero		1


	//   ....[8]....
        /*11cc*/ 	.word	0x00000550
        /*11d0*/ 	.word	0x000000ff
        /*11d4*/ 	.word	0x00038858
        /*11d8*/ 	.short	0x0100
        /*11da*/ 	.byte	0x08
	.zero		1


	//   ....[9]....
        /*11dc*/ 	.word	0x00000560
        /*11e0*/ 	.word	0x000000ff
        /*11e4*/ 	.word	0x00038868
        /*11e8*/ 	.short	0x0100
        /*11ea*/ 	.byte	0x08
	.zero		1


	//   ....[10]....
        /*11ec*/ 	.word	0x00000650
        /*11f0*/ 	.word	0x000000ff
        /*11f4*/ 	.word	0x00038870
        /*11f8*/ 	.short	0x0100
        /*11fa*/ 	.byte	0x06
	.zero		1


	//   ....[11]....
        /*11fc*/ 	.word	0x00000660
        /*1200*/ 	.word	0x000000ff
        /*1204*/ 	.word	0x00038880
        /*1208*/ 	.short	0x0100
        /*120a*/ 	.byte	0x06
	.zero		1


	//   ....[12]....
        /*120c*/ 	.word	0x00000670
        /*1210*/ 	.word	0x000000ff
        /*1214*/ 	.word	0x00038878
        /*1218*/ 	.short	0x0100
        /*121a*/ 	.byte	0x06
	.zero		1


	//   ....[13]....
        /*121c*/ 	.word	0x00000680
        /*1220*/ 	.word	0x000000ff
        /*1224*/ 	.word	0x00038888
        /*1228*/ 	.short	0x0100
        /*122a*/ 	.byte	0x06
	.zero		1


	//   ....[14]....
        /*122c*/ 	.word	0x000007b0
        /*1230*/ 	.word	0x000000ff
        /*1234*/ 	.word	0x00038890
        /*1238*/ 	.short	0x0100
        /*123a*/ 	.byte	0x08
	.zero		1


	//   ....[15]....
        /*123c*/ 	.word	0x000007c0
        /*1240*/ 	.word	0x000000ff
        /*1244*/ 	.word	0x000388a0
        /*1248*/ 	.short	0x0100
        /*124a*/ 	.byte	0x08
	.zero		1


	//   ....[16]....
        /*124c*/ 	.word	0x000007d0
        /*1250*/ 	.word	0x000000ff
        /*1254*/ 	.word	0x00038898
        /*1258*/ 	.short	0x0100
        /*125a*/ 	.byte	0x08
	.zero		1


	//   ....[17]....
        /*125c*/ 	.word	0x000007e0
        /*1260*/ 	.word	0x000000ff
        /*1264*/ 	.word	0x000388a8
        /*1268*/ 	.short	0x0100
        /*126a*/ 	.byte	0x08
	.zero		1


	//   ....[18]....
        /*126c*/ 	.word	0x00000910
        /*1270*/ 	.word	0x000000ff
        /*1274*/ 	.word	0x000388b0
        /*1278*/ 	.short	0x0100
        /*127a*/ 	.byte	0x08
	.zero		1


	//   ....[19]....
        /*127c*/ 	.word	0x00000920
        /*1280*/ 	.word	0x000000ff
        /*1284*/ 	.word	0x000388c0
        /*1288*/ 	.short	0x0100
        /*128a*/ 	.byte	0x08
	.zero		1


	//   ....[20]....
        /*128c*/ 	.word	0x00000930
        /*1290*/ 	.word	0x000000ff
        /*1294*/ 	.word	0x000388b8
        /*1298*/ 	.short	0x0100
        /*129a*/ 	.byte	0x08
	.zero		1


	//   ....[21]....
        /*129c*/ 	.word	0x00000940
        /*12a0*/ 	.word	0x000000ff
        /*12a4*/ 	.word	0x000388c8
        /*12a8*/ 	.short	0x0100
        /*12aa*/ 	.byte	0x08
	.zero		1


	//   ....[22]....
        /*12ac*/ 	.word	0x00003f70
        /*12b0*/ 	.word	0x00000000
        /*12b4*/ 	.word	0x00038890
        /*12b8*/ 	.short	0x010a
        /*12ba*/ 	.byte	0x3f
	.zero		1


	//   ....[23]....
        /*12bc*/ 	.word	0x00007780
        /*12c0*/ 	.word	0x00000000
        /*12c4*/ 	.word	0x00038890
        /*12c8*/ 	.short	0x010a
        /*12ca*/ 	.byte	0x3f
	.zero		1


	//   ....[24]....
        /*12cc*/ 	.word	0x0000abc0
        /*12d0*/ 	.word	0x00000000
        /*12d4*/ 	.word	0x00038890
        /*12d8*/ 	.short	0x010a
        /*12da*/ 	.byte	0x3f
	.zero		1


	//   ....[25]....
        /*12dc*/ 	.word	0x0000b020
        /*12e0*/ 	.word	0x00000024
        /*12e4*/ 	.word	0x00000000
        /*12e8*/ 	.short	0x0101
        /*12ea*/ 	.byte	0x3f
	.zero		1


	//   ....[26]....
        /*12ec*/ 	.word	0x0000b060
        /*12f0*/ 	.word	0x00000000
        /*12f4*/ 	.word	0x000388b0
        /*12f8*/ 	.short	0x010a
        /*12fa*/ 	.byte	0x3f
	.zero		1


	//   ....[27]....
        /*12fc*/ 	.word	0x0000b7d0
        /*1300*/ 	.word	0x00000000
        /*1304*/ 	.word	0x00000000
        /*1308*/ 	.short	0x0101
        /*130a*/ 	.byte	0x3f
	.zero		1


	//   ....[28]....
        /*130c*/ 	.word	0x0000c2a0
        /*1310*/ 	.word	0x00000010
        /*1314*/ 	.word	0x00038800
        /*1318*/ 	.short	0x010a
        /*131a*/ 	.byte	0x3f
	.zero		1


	//   ....[29]....
        /*131c*/ 	.word	0x0000c2f0
        /*1320*/ 	.word	0x00000010
        /*1324*/ 	.word	0x00038800
        /*1328*/ 	.short	0x010a
        /*132a*/ 	.byte	0x3f
	.zero		1


	//   ....[30]....
        /*132c*/ 	.word	0x0000dd80
        /*1330*/ 	.word	0x00000010
        /*1334*/ 	.word	0x00038800
        /*1338*/ 	.short	0x010a
        /*133a*/ 	.byte	0x3f
	.zero		1


	//   ....[31]....
        /*133c*/ 	.word	0x00012530
        /*1340*/ 	.word	0x00000010
        /*1344*/ 	.word	0x00038800
        /*1348*/ 	.short	0x010a
        /*134a*/ 	.byte	0x3f
	.zero		1


	//   ....[32]....
        /*134c*/ 	.word	0x00016170
        /*1350*/ 	.word	0x00000000
        /*1354*/ 	.word	0x00038830
        /*1358*/ 	.short	0x010a
        /*135a*/ 	.byte	0x3f
	.zero		1


	//   ....[33]....
        /*135c*/ 	.word	0x000161e0
        /*1360*/ 	.word	0x00000000
        /*1364*/ 	.word	0x00038830
        /*1368*/ 	.short	0x010a
        /*136a*/ 	.byte	0x3f
	.zero		1


	//   ....[34]....
        /*136c*/ 	.word	0x00019870
        /*1370*/ 	.word	0x00000000
        /*1374*/ 	.word	0x00000000
        /*1378*/ 	.short	0x0101
        /*137a*/ 	.byte	0x3f
	.zero		1


	//   ....[35]....
        /*137c*/ 	.word	0x0001aa60
        /*1380*/ 	.word	0x0000000b
        /*1384*/ 	.word	0x00038830
        /*1388*/ 	.short	0x010a
        /*138a*/ 	.byte	0x3f
	.zero		1


	//   ....[36]....
        /*138c*/ 	.word	0x0001aae0
        /*1390*/ 	.word	0x0000000b
        /*1394*/ 	.word	0x00038830
        /*1398*/ 	.short	0x010a
        /*139a*/ 	.byte	0x3f
	.zero		1


	//   ....[37]....
        /*139c*/ 	.word	0x0001e1e0
        /*13a0*/ 	.word	0x00000009
        /*13a4*/ 	.word	0x00038850
        /*13a8*/ 	.short	0x010a
        /*13aa*/ 	.byte	0x3f
	.zero		1


	//   ....[38]....
        /*13ac*/ 	.word	0x0001e230
        /*13b0*/ 	.word	0x00000009
        /*13b4*/ 	.word	0x00038850
        /*13b8*/ 	.short	0x010a
        /*13ba*/ 	.byte	0x3f
	.zero		1


	//   ....[39]....
        /*13bc*/ 	.word	0x0001f0f0
        /*13c0*/ 	.word	0x00000000
        /*13c4*/ 	.word	0x00000000
        /*13c8*/ 	.short	0x0101
        /*13ca*/ 	.byte	0x3f
	.zero		1


	//   ....[40]....
        /*13cc*/ 	.word	0x0001f240
        /*13d0*/ 	.word	0x00000009
        /*13d4*/ 	.word	0x00000000
        /*13d8*/ 	.short	0x0101
        /*13da*/ 	.byte	0x3f
	.zero		1


	//   ....[41]....
        /*13dc*/ 	.word	0x0001f960
        /*13e0*/ 	.word	0x00000004
        /*13e4*/ 	.word	0x00038830
        /*13e8*/ 	.short	0x010a
        /*13ea*/ 	.byte	0x3f
	.zero		1


	//   ....[42]....
        /*13ec*/ 	.word	0x0001f9e0
        /*13f0*/ 	.word	0x00000004
        /*13f4*/ 	.word	0x00038830
        /*13f8*/ 	.short	0x010a
        /*13fa*/ 	.byte	0x3f
	.zero		1


	//   ....[43]....
        /*13fc*/ 	.word	0x000230e0
        /*1400*/ 	.word	0x00000009
        /*1404*/ 	.word	0x00038850
        /*1408*/ 	.short	0x010a
        /*140a*/ 	.byte	0x3f
	.zero		1


	//   ....[44]....
        /*140c*/ 	.word	0x00023130
        /*1410*/ 	.word	0x00000009
        /*1414*/ 	.word	0x00038850
        /*1418*/ 	.short	0x010a
        /*141a*/ 	.byte	0x3f
	.zero		1


	//   ....[45]....
        /*141c*/ 	.word	0x00023a20
        /*1420*/ 	.word	0x000000a5
        /*1424*/ 	.word	0x00000000
        /*1428*/ 	.short	0x0101
        /*142a*/ 	.byte	0x3f
	.zero		1


	//   ....[46]....
        /*142c*/ 	.word	0x00023c00
        /*1430*/ 	.word	0x000000a5
        /*1434*/ 	.word	0x00000000
        /*1438*/ 	.short	0x0101
        /*143a*/ 	.byte	0x3f
	.zero		1


	//   ....[47]....
        /*143c*/ 	.word	0x00024970
        /*1440*/ 	.word	0x0000000a
        /*1444*/ 	.word	0x00038850
        /*1448*/ 	.short	0x010a
        /*144a*/ 	.byte	0x3f
	.zero		1


	//   ....[48]....
        /*144c*/ 	.word	0x000249c0
        /*1450*/ 	.word	0x0000000a
        /*1454*/ 	.word	0x00038850
        /*1458*/ 	.short	0x010a
        /*145a*/ 	.byte	0x3f
	.zero		1


	//   ....[49]....
        /*145c*/ 	.word	0x00024eb0
        /*1460*/ 	.word	0x0000000a
        /*1464*/ 	.word	0x00000000
        /*1468*/ 	.short	0x0101
        /*146a*/ 	.byte	0x3f
	.zero		1


	//   ....[50]....
        /*146c*/ 	.word	0x00027260
        /*1470*/ 	.word	0x00000008
        /*1474*/ 	.word	0x00000000
        /*1478*/ 	.short	0x0101
        /*147a*/ 	.byte	0x3f
	.zero		1


	//   ....[51]....
        /*147c*/ 	.word	0x00027d70
        /*1480*/ 	.word	0x00000002
        /*1484*/ 	.word	0x00000000
        /*1488*/ 	.short	0x0101
        /*148a*/ 	.byte	0x3f
	.zero		1


	//   ....[52]....
        /*148c*/ 	.word	0x0002c020
        /*1490*/ 	.word	0x00000012
        /*1494*/ 	.word	0x00038820
        /*1498*/ 	.short	0x010a
        /*149a*/ 	.byte	0x3f
	.zero		1


	//   ....[53]....
        /*149c*/ 	.word	0x0002c0f0
        /*14a0*/ 	.word	0x00000006
        /*14a4*/ 	.word	0x000388a0
        /*14a8*/ 	.short	0x010a
        /*14aa*/ 	.byte	0x3f
	.zero		1


	//   ....[54]....
        /*14ac*/ 	.word	0x0002c620
        /*14b0*/ 	.word	0x00000006
        /*14b4*/ 	.word	0x000388c0
        /*14b8*/ 	.short	0x010a
        /*14ba*/ 	.byte	0x3f
	.zero		1


	//   ....[55]....
        /*14bc*/ 	.word	0x0002cca0
        /*14c0*/ 	.word	0x00000006
        /*14c4*/ 	.word	0x000388a0
        /*14c8*/ 	.short	0x010a
        /*14ca*/ 	.byte	0x3f
	.zero		1


	//   ....[56]....
        /*14cc*/ 	.word	0x0002d1c0
        /*14d0*/ 	.word	0x00000006
        /*14d4*/ 	.word	0x000388c0
        /*14d8*/ 	.short	0x010a
        /*14da*/ 	.byte	0x3f
	.zero		1


	//   ....[57]....
        /*14dc*/ 	.word	0x0002e410
        /*14e0*/ 	.word	0x00000000
        /*14e4*/ 	.word	0x00038840
        /*14e8*/ 	.short	0x010a
        /*14ea*/ 	.byte	0x3f
	.zero		1


	//   ....[58]....
        /*14ec*/ 	.word	0x0002f470
        /*14f0*/ 	.word	0x00000012
        /*14f4*/ 	.word	0x00038800
        /*14f8*/ 	.short	0x0107
        /*14fa*/ 	.byte	0x3f
	.zero		1


	//   ....[59]....
        /*14fc*/ 	.word	0x0002f570
        /*1500*/ 	.word	0x00000012
        /*1504*/ 	.word	0x00038800
        /*1508*/ 	.short	0x0101
        /*150a*/ 	.byte	0x3f
	.zero		1


	//   ....[60]....
        /*150c*/ 	.word	0x0002f590
        /*1510*/ 	.word	0x00000012
        /*1514*/ 	.word	0x00038820
        /*1518*/ 	.short	0x010a
        /*151a*/ 	.byte	0x3f
	.zero		1


	//   ....[61]....
        /*151c*/ 	.word	0x0002f960
        /*1520*/ 	.word	0x00000003
        /*1524*/ 	.word	0x00038840
        /*1528*/ 	.short	0x010a
        /*152a*/ 	.byte	0x3f
	.zero		1


	//   ....[62]....
        /*152c*/ 	.word	0x0002fef0
        /*1530*/ 	.word	0x00000002
        /*1534*/ 	.word	0x00038860
        /*1538*/ 	.short	0x010a
        /*153a*/ 	.byte	0x3f
	.zero		1


	//   ....[63]....
        /*153c*/ 	.word	0x00030790
        /*1540*/ 	.word	0x00000003
        /*1544*/ 	.word	0x00038840
        /*1548*/ 	.short	0x010a
        /*154a*/ 	.byte	0x3f
	.zero		1


	//   ....[64]....
        /*154c*/ 	.word	0x00030d20
        /*1550*/ 	.word	0x00000002
        /*1554*/ 	.word	0x00038860
        /*1558*/ 	.short	0x010a
        /*155a*/ 	.byte	0x3f
	.zero		1


	//   ....[65]....
        /*155c*/ 	.word	0x00031520
        /*1560*/ 	.word	0x00000003
        /*1564*/ 	.word	0x00038840
        /*1568*/ 	.short	0x010a
        /*156a*/ 	.byte	0x3f
	.zero		1


	//   ....[66]....
        /*156c*/ 	.word	0x00031aa0
        /*1570*/ 	.word	0x00000002
        /*1574*/ 	.word	0x00038860
        /*1578*/ 	.short	0x010a
        /*157a*/ 	.byte	0x3f
	.zero		1


	//   ....[67]....
        /*157c*/ 	.word	0x00032240
        /*1580*/ 	.word	0x00000000
        /*1584*/ 	.word	0x00038860
        /*1588*/ 	.short	0x010a
        /*158a*/ 	.byte	0x3f
	.zero		1


	//   ....[68]....
        /*158c*/ 	.word	0x00033af0
        /*1590*/ 	.word	0x00000000
        /*1594*/ 	.word	0x00038820
        /*1598*/ 	.short	0x010a
        /*159a*/ 	.byte	0x3f
	.zero		1


	//   ....[69]....
        /*159c*/ 	.word	0x00033cf0
        /*15a0*/ 	.word	0x00000006
        /*15a4*/ 	.word	0x00000000
        /*15a8*/ 	.short	0x010a
        /*15aa*/ 	.byte	0x3f
	.zero		1


	//   ....[70]....
        /*15ac*/ 	.word	0x00033d20
        /*15b0*/ 	.word	0x00000007
        /*15b4*/ 	.word	0x00000000
        /*15b8*/ 	.short	0x010a
        /*15ba*/ 	.byte	0x3f
	.zero		1


	//   ....[71]....
        /*15bc*/ 	.word	0x00033d80
        /*15c0*/ 	.word	0x00000004
        /*15c4*/ 	.word	0x00000000
        /*15c8*/ 	.short	0x010a
        /*15ca*/ 	.byte	0x3f
	.zero		1


	//   ....[72]....
        /*15cc*/ 	.word	0x00033db0
        /*15d0*/ 	.word	0x00000003
        /*15d4*/ 	.word	0x00000000
        /*15d8*/ 	.short	0x010a
        /*15da*/ 	.byte	0x3f
	.zero		1


	//   ....[73]....
        /*15dc*/ 	.word	0x00033e10
        /*15e0*/ 	.word	0x00000000
        /*15e4*/ 	.word	0x00038890
        /*15e8*/ 	.short	0x010a
        /*15ea*/ 	.byte	0x3f
	.zero		1


	//   ....[74]....
        /*15ec*/ 	.word	0x00033e60
        /*15f0*/ 	.word	0x00000000
        /*15f4*/ 	.word	0x00038890
        /*15f8*/ 	.short	0x010a
        /*15fa*/ 	.byte	0x3f
	.zero		1


	//   ....[75]....
        /*15fc*/ 	.word	0x00033eb0
        /*1600*/ 	.word	0x00000000
        /*1604*/ 	.word	0x00038890
        /*1608*/ 	.short	0x010a
        /*160a*/ 	.byte	0x3f
	.zero		1


	//   ....[76]....
        /*160c*/ 	.word	0x00033f00
        /*1610*/ 	.word	0x00000000
        /*1614*/ 	.word	0x000388b0
        /*1618*/ 	.short	0x010a
        /*161a*/ 	.byte	0x3f
	.zero		1


	//   ....[77]....
        /*161c*/ 	.word	0x00034690
        /*1620*/ 	.word	0x00000010
        /*1624*/ 	.word	0x00038800
        /*1628*/ 	.short	0x010a
        /*162a*/ 	.byte	0x3f
	.zero		1


	//   ....[78]....
        /*162c*/ 	.word	0x00034e00
        /*1630*/ 	.word	0x00000010
        /*1634*/ 	.word	0x00038800
        /*1638*/ 	.short	0x010a
        /*163a*/ 	.byte	0x3f
	.zero		1


	//   ....[79]....
        /*163c*/ 	.word	0x00034e50
        /*1640*/ 	.word	0x00000000
        /*1644*/ 	.word	0x00038830
        /*1648*/ 	.short	0x010a
        /*164a*/ 	.byte	0x3f
	.zero		1


	//   ....[80]....
        /*164c*/ 	.word	0x00034ea0
        /*1650*/ 	.word	0x0000000b
        /*1654*/ 	.word	0x00038830
        /*1658*/ 	.short	0x010a
        /*165a*/ 	.byte	0x3f
	.zero		1


	//   ....[81]....
        /*165c*/ 	.word	0x00034ef0
        /*1660*/ 	.word	0x00000009
        /*1664*/ 	.word	0x00038850
        /*1668*/ 	.short	0x010a
        /*166a*/ 	.byte	0x3f
	.zero		1


	//   ....[82]....
        /*166c*/ 	.word	0x00034f40
        /*1670*/ 	.word	0x00000004
        /*1674*/ 	.word	0x00038830
        /*1678*/ 	.short	0x010a
        /*167a*/ 	.byte	0x3f
	.zero		1


	//   ....[83]....
        /*167c*/ 	.word	0x00034f90
        /*1680*/ 	.word	0x00000009
        /*1684*/ 	.word	0x00038850
        /*1688*/ 	.short	0x010a
        /*168a*/ 	.byte	0x3f
	.zero		1


	//   ....[84]....
        /*168c*/ 	.word	0x00034fe0
        /*1690*/ 	.word	0x0000000a
        /*1694*/ 	.word	0x00038850
        /*1698*/ 	.short	0x010a
        /*169a*/ 	.byte	0x3f
	.zero		1


	//   ....[85]....
        /*169c*/ 	.word	0x00035190
        /*16a0*/ 	.word	0x00000012
        /*16a4*/ 	.word	0x00038820
        /*16a8*/ 	.short	0x010a
        /*16aa*/ 	.byte	0x3f
	.zero		1


	//   ....[86]....
        /*16ac*/ 	.word	0x000351e0
        /*16b0*/ 	.word	0x00000006
        /*16b4*/ 	.word	0x000388a0
        /*16b8*/ 	.short	0x010a
        /*16ba*/ 	.byte	0x3f
	.zero		1


	//   ....[87]....
        /*16bc*/ 	.word	0x00035230
        /*16c0*/ 	.word	0x00000006
        /*16c4*/ 	.word	0x000388c0
        /*16c8*/ 	.short	0x010a
        /*16ca*/ 	.byte	0x3f
	.zero		1


	//   ....[88]....
        /*16cc*/ 	.word	0x00035280
        /*16d0*/ 	.word	0x00000006
        /*16d4*/ 	.word	0x000388a0
        /*16d8*/ 	.short	0x010a
        /*16da*/ 	.byte	0x3f
	.zero		1


	//   ....[89]....
        /*16dc*/ 	.word	0x000352d0
        /*16e0*/ 	.word	0x00000006
        /*16e4*/ 	.word	0x000388c0
        /*16e8*/ 	.short	0x010a
        /*16ea*/ 	.byte	0x3f
	.zero		1


	//   ....[90]....
        /*16ec*/ 	.word	0x00035470
        /*16f0*/ 	.word	0x00000000
        /*16f4*/ 	.word	0x00038840
        /*16f8*/ 	.short	0x010a
        /*16fa*/ 	.byte	0x3f
	.zero		1


	//   ....[91]....
        /*16fc*/ 	.word	0x00036100
        /*1700*/ 	.word	0x00000012
        /*1704*/ 	.word	0x00038820
        /*1708*/ 	.short	0x010a
        /*170a*/ 	.byte	0x3f
	.zero		1


	//   ....[92]....
        /*170c*/ 	.word	0x00036150
        /*1710*/ 	.word	0x00000003
        /*1714*/ 	.word	0x00038840
        /*1718*/ 	.short	0x010a
        /*171a*/ 	.byte	0x3f
	.zero		1


	//   ....[93]....
        /*171c*/ 	.word	0x000361a0
        /*1720*/ 	.word	0x00000002
        /*1724*/ 	.word	0x00038860
        /*1728*/ 	.short	0x010a
        /*172a*/ 	.byte	0x3f
	.zero		1


	//   ....[94]....
        /*172c*/ 	.word	0x000361f0
        /*1730*/ 	.word	0x00000003
        /*1734*/ 	.word	0x00038840
        /*1738*/ 	.short	0x010a
        /*173a*/ 	.byte	0x3f
	.zero		1


	//   ....[95]....
        /*173c*/ 	.word	0x00036240
        /*1740*/ 	.word	0x00000002
        /*1744*/ 	.word	0x00038860
        /*1748*/ 	.short	0x010a
        /*174a*/ 	.byte	0x3f
	.zero		1


	//   ....[96]....
        /*174c*/ 	.word	0x00036290
        /*1750*/ 	.word	0x00000003
        /*1754*/ 	.word	0x00038840
        /*1758*/ 	.short	0x010a
        /*175a*/ 	.byte	0x3f
	.zero		1


	//   ....[97]....
        /*175c*/ 	.word	0x000362e0
        /*1760*/ 	.word	0x00000002
        /*1764*/ 	.word	0x00038860
        /*1768*/ 	.short	0x010a
        /*176a*/ 	.byte	0x3f
	.zero		1


	//   ....[98]....
        /*176c*/ 	.word	0x00036330
        /*1770*/ 	.word	0x00000000
        /*1774*/ 	.word	0x00038860
        /*1778*/ 	.short	0x010a
        /*177a*/ 	.byte	0x3f
	.zero		1


	//   ....[99]....
        /*177c*/ 	.word	0x00036ee0
        /*1780*/ 	.word	0x00000000
        /*1784*/ 	.word	0x00038820
        /*1788*/ 	.short	0x010a
        /*178a*/ 	.byte	0x3f
	.zero		1


	//   ....[100]....
        /*178c*/ 	.word	0x00037080
        /*1790*/ 	.word	0x00000006
        /*1794*/ 	.word	0x00000000
        /*1798*/ 	.short	0x010a
        /*179a*/ 	.byte	0x3f
	.zero		1


	//   ....[101]....
        /*179c*/ 	.word	0x000370d0
        /*17a0*/ 	.word	0x00000007
        /*17a4*/ 	.word	0x00000000
        /*17a8*/ 	.short	0x010a
        /*17aa*/ 	.byte	0x3f
	.zero		1


	//   ....[102]....
        /*17ac*/ 	.word	0x00037120
        /*17b0*/ 	.word	0x00000004
        /*17b4*/ 	.word	0x00000000
        /*17b8*/ 	.short	0x010a
        /*17ba*/ 	.byte	0x3f
	.zero		1


	//----- nvinfo : EIATTR_NUM_MBARRIERS
	.align		4
.L_579:
        /*17bc*/ 	.byte	0x03, 0x38
        /*17be*/ 	.short	0x0016


	//----- nvinfo : EIATTR_EXIT_INSTR_OFFSETS
	.align		4
        /*17c0*/ 	.byte	0x04, 0x1c
        /*17c2*/ 	.short	(.L_581 - .L_580)


	//   ....[0]....
.L_580:
        /*17c4*/ 	.word	0x00033e00


	//----- nvinfo : EIATTR_MAX_THREADS
	.align		4
.L_581:
        /*17c8*/ 	.byte	0x04, 0x05
        /*17ca*/ 	.short	(.L_583 - .L_582)
.L_582:
        /*17cc*/ 	.word	0x00000180
        /*17d0*/ 	.word	0x00000001
        /*17d4*/ 	.word	0x00000001


	//----- nvinfo : EIATTR_CRS_STACK_SIZE
	.align		4
.L_583:
        /*17d8*/ 	.byte	0x04, 0x1e
        /*17da*/ 	.short	(.L_585 - .L_584)
.L_584:
        /*17dc*/ 	.word	0x00000000


	//----- nvinfo : EIATTR_CBANK_PARAM_SIZE
	.align		4
.L_585:
        /*17e0*/ 	.byte	0x03, 0x19
        /*17e2*/ 	.short	0x0af0


	//----- nvinfo : EIATTR_PARAM_CBANK
	.align		4
        /*17e4*/ 	.byte	0x04, 0x0a
        /*17e6*/ 	.short	(.L_587 - .L_586)
	.align		4
.L_586:
        /*17e8*/ 	.word	index@(.nv.constant0._ZN7cutlass13device_kernelIN5flash11enable_sm90INS1_16FlashAttnFwdSm90INS1_25CollectiveMainloopFwdSm90ILi2EN4cute5tupleIJNS5_1CILi1EEES8_S8_EEENS6_IJNS7_ILi128EEENS7_ILi80EEENS7_ILi256EEEEEELi256ENS_10bfloat16_tEfNS_4arch4Sm90ELb1ELb0ELb0ELb1ELb0ELb1ELb0ELb1ELb1ELb1ELb1ELb0EEENS1_21CollectiveEpilogueFwdINS6_IJSA_SC_SB_EEES9_SE_SG_Li256ELb1ELb1ELb1ELb0EEENS1_36VarlenDynamicPersistentTileSchedulerILi128ELi80ELi256ELi128ELb1ELb1ELb1ELb1ELb1ELb1EEEEEEEEEvNT_6ParamsE)
        /*17ec*/ 	.short	0x0210
        /*17ee*/ 	.short	0x0af0


	//----- nvinfo : EIATTR_SW_WAR
	.align		4
.L_587:
        /*17f0*/ 	.byte	0x04, 0x36
        /*17f2*/ 	.short	(.L_589 - .L_588)
.L_588:
        /*17f4*/ 	.word	0x00000008
.L_589:


//--------------------- .nv.info._ZN7cutlass13device_kernelIN5flash11enable_sm90INS1_16FlashAttnFwdSm90INS1_25CollectiveMainloopFwdSm90ILi2EN4cute5tupleIJNS5_1CILi1EEES8_S8_EEENS6_IJNS7_ILi128EEENS7_ILi112EEENS7_ILi192EEEEEELi192ENS_10bfloat16_tEfNS_4arch4Sm90ELb0ELb0ELb0ELb0ELb0ELb0ELb0ELb1ELb1ELb1ELb1ELb0EEENS1_21CollectiveEpilogueFwdINS6_IJSA_SC_SB_EEES9_SE_SG_Li256ELb0ELb1ELb1ELb0EEENS1_19SingleTileSchedulerILb0ELb1ELb1ELi128EEEEEEEEEvNT_6ParamsE --------------------------
	.section	.nv.info._ZN7cutlass13device_kernelIN5flash11enable_sm90INS1_16FlashAttnFwdSm90INS1_25CollectiveMainloopFwdSm90ILi2EN4cute5tupleIJNS5_1CILi1EEES8_S8_EEENS6_IJNS7_ILi128EEENS7_ILi112EEENS7_ILi192EEEEEELi192ENS_10bfloat16_tEfNS_4arch4Sm90ELb0ELb0ELb0ELb0ELb0ELb0ELb0ELb1ELb1ELb1ELb1ELb0EEENS1_21CollectiveEpilogueFwdINS6_IJSA_SC_SB_EEES9_SE_SG_Li256ELb0ELb1ELb1ELb0EEENS1_19SingleTileSchedulerILb0ELb1ELb1ELi128EEEEEEEEEvNT_6ParamsE,"",@"SHT_CUDA_INFO"
	.sectionflags	@""
	.align	4


	//----- nvinfo : EIATTR_CUDA_API_VERSION
	.align		4
        /*0000*/ 	.byte	0x04, 0x37
        /*0002*/ 	.short	(.L_591 - .L_590)
.L_590:
        /*0004*/ 	.word	0x00000082


	//----- nvinfo : EIATTR_KPARAM_INFO
	.align		4
.L_591:
        /*0008*/ 	.byte	0x04, 0x17
        /*000a*/ 	.short	(.L_593 - .L_592)
.L_592:
        /*000c*/ 	.word	0x00000000
        /*0010*/ 	.short	0x0000
        /*0012*/ 	.short	0x0070
        /*0014*/ 	.byte	0x00, 0xf0, 0x01, 0x28


	//----- nvinfo : EIATTR_SPARSE_MMA_MASK
	.align		4
.L_593:
        /*0018*/ 	.byte	0x03, 0x50
        /*001a*/ 	.short	0x0000


	//----- nvinfo : EIATTR_MAXREG_COUNT
	.align		4
        /*001c*/ 	.byte	0x03, 0x1b
        /*001e*/ 	.short	0x00a8


	//----- nvinfo : EIATTR_NUM_BARRIERS
	.align		4
        /*0020*/ 	.byte	0x02, 0x4c
        /*0022*/ 	.byte	0x09
	.zero		1


	//----- nvinfo : EIATTR_EXTERNS
	.align		4
        /*0024*/ 	.byte	0x04, 0x0f
        /*0026*/ 	.short	(.L_595 - .L_594)


	//   ....[0]....
	.align		4
.L_594:
        /*0028*/ 	.word	index@(__assertfail)


	//----- nvinfo : EIATTR_ANNOTATIONS
	.align		4
.L_595:
        /*002c*/ 	.byte	0x04, 0x55
        /*002e*/ 	.short	(.L_597 - .L_596)


	//   ....[0]....
.L_596:
        /*0030*/ 	.word	0x00000001
        /*0034*/ 	.byte	0x60, 0x09, 0x00, 0x00, 0x01, 0x00, 0x00, 0x00, 0x60, 0x14, 0x00, 0x00, 0x01, 0x00, 0x00, 0x00
        /*0044*/ 	.byte	0x90, 0xd7, 0x00, 0x00, 0x01, 0x00, 0x00, 0x00, 0x80, 0xdc, 0x00, 0x00, 0x01, 0x00, 0x00, 0x00
        /*0054*/ 	.byte	0x00, 0xed, 0x00, 0x00, 0x01, 0x00, 0x00, 0x00, 0xa0, 0xef, 0x00, 0x00, 0x01, 0x00, 0x00, 0x00
        /*0064*/ 	.byte	0x20, 0xf9, 0x00, 0x00, 0x01, 0x00, 0x00, 0x00, 0xf0, 0x02, 0x01, 0x00, 0x01, 0x00, 0x00, 0x00
        /*0074*/ 	.byte	0xd0, 0x11, 0x01, 0x00


	//----- nvinfo : EIATTR_MERCURY_ISA_VERSION
	.align		4
.L_597:
        /*0078*/ 	.byte	0x03, 0x5f
        /*007a*/ 	.short	0x0101


	//----- nvinfo : EIATTR_INT_WARP_WIDE_INSTR_OFFSETS
	.align		4
        /*007c*/ 	.byte	0x04, 0x31
        /*007e*/ 	.short	(.L_599 - .L_598)


	//   ....[0]....
.L_598:
        /*0080*/ 	.word	0x00000130


	//   ....[1]....
        /*0084*/ 	.word	0x00000170


	//   ....[2]....
        /*0088*/ 	.word	0x000001e0


	//----- nvinfo : EIATTR_COOP_GROUP_MASK_REGIDS
	.align		4
.L_599:
        /*008c*/ 	.byte	0x04, 0x29
        /*008e*/ 	.short	(.L_601 - .L_600)


	//   ....[0]....
.L_600:
        /*0090*/ 	.word	0xffffffff


	//   ....[1]....
        /*0094*/ 	.word	0xffffffff


	//   ....[2]....
        /*0098*/ 	.word	0xffffffff


	//   ....[3]....
        /*009c*/ 	.word	0xffffffff


	//   ....[4]....
        /*00a0*/ 	.word	0xffffffff


	//   ....[5]....
        /*00a4*/ 	.word	0xffffffff


	//   ....[6]....
        /*00a8*/ 	.word	0xffffffff


	//   ....[7]....
        /*00ac*/ 	.word	0xffffffff


	//   ....[8]....
        /*00b0*/ 	.word	0xffffffff


	//   ....[9]....
        /*00b4*/ 	.word	0xffffffff


	//   ....[10]....
        /*00b8*/ 	.word	0xffffffff


	//   ....[11]....
        /*00bc*/ 	.word	0xffffffff


	//   ....[12]....
        /*00c0*/ 	.word	0xffffffff


	//   ....[13]....
        /*00c4*/ 	.word	0xffffffff


	//   ....[14]....
        /*00c8*/ 	.word	0xffffffff


	//   ....[15]....
        /*00cc*/ 	.word	0xffffffff


	//   ....[16]....
        /*00d0*/ 	.word	0xffffffff


	//   ....[17]....
        /*00d4*/ 	.word	0xffffffff


	//   ....[18]....
        /*00d8*/ 	.word	0xffffffff


	//   ....[19]....
        /*00dc*/ 	.word	0xffffffff


	//   ....[20]....
        /*00e0*/ 	.word	0xffffffff


	//   ....[21]....
        /*00e4*/ 	.word	0xffffffff


	//   ....[22]....
        /*00e8*/ 	.word	0xffffffff


	//   ....[23]....
        /*00ec*/ 	.word	0xffffffff


	//   ....[24]....
        /*00f0*/ 	.word	0xffffffff


	//   ....[25]....
        /*00f4*/ 	.word	0xffffffff


	//   ....[26]....
        /*00f8*/ 	.word	0xffffffff


	//   ....[27]....
        /*00fc*/ 	.word	0xffffffff


	//   ....[28]....
        /*0100*/ 	.word	0xffffffff


	//   ....[29]....
        /*0104*/ 	.word	0xffffffff


	//   ....[30]....
        /*0108*/ 	.word	0xffffffff


	//   ....[31]....
        /*010c*/ 	.word	0xffffffff


	//   ....[32]....
        /*0110*/ 	.word	0xffffffff


	//   ....[33]....
        /*0114*/ 	.word	0xffffffff


	//   ....[34]....
        /*0118*/ 	.word	0xffffffff


	//   ....[35]....
        /*011c*/ 	.word	0xffffffff


	//   ....[36]....
        /*0120*/ 	.word	0xffffffff


	//   ....[37]....
        /*0124*/ 	.word	0xffffffff


	//   ....[38]....
        /*0128*/ 	.word	0xffffffff


	//   ....[39]....
        /*012c*/ 	.word	0xffffffff


	//   ....[40]....
        /*0130*/ 	.word	0xffffffff


	//   ....[41]....
        /*0134*/ 	.word	0xffffffff


	//   ....[42]....
        /*0138*/ 	.word	0xffffffff


	//   ....[43]....
        /*013c*/ 	.word	0xffffffff


	//   ....[44]....
        /*0140*/ 	.word	0xffffffff


	//   ....[45]....
        /*0144*/ 	.word	0xffffffff


	//   ....[46]....
        /*0148*/ 	.word	0xffffffff


	//   ....[47]....
        /*014c*/ 	.word	0x0500000f


	//   ....[48]....
        /*0150*/ 	.word	0x0500000f


	//   ....[49]....
        /*0154*/ 	.word	0x0500000f


	//   ....[50]....
        /*0158*/ 	.word	0x0500000f


	//   ....[51]....
        /*015c*/ 	.word	0x0500000f


	//   ....[52]....
        /*0160*/ 	.word	0x0500000f


	//   ....[53]....
        /*0164*/ 	.word	0x0500000f


	//   ....[54]....
        /*0168*/ 	.word	0x0500000f


	//   ....[55]....
        /*016c*/ 	.word	0x0500000f


	//   ....[56]....
        /*0170*/ 	.word	0x0500000f


	//   ....[57]....
        /*0174*/ 	.word	0x0500000f


	//   ....[58]....
        /*0178*/ 	.word	0x0500000f


	//   ....[59]....
        /*017c*/ 	.word	0x0500000f


	//   ....[60]....
        /*0180*/ 	.word	0x0500000f


	//   ....[61]....
        /*0184*/ 	.word	0x0500000f


	//   ....[62]....
        /*0188*/ 	.word	0x0500000f


	//   ....[63]....
        /*018c*/ 	.word	0x0500000f


	//   ....[64]....
        /*0190*/ 	.word	0x0500000f


	//----- nvinfo : EIATTR_COOP_GROUP_INSTR_OFFSETS
	.align		4
.L_601:
        /*0194*/ 	.byte	0x04, 0x28
        /*0196*/ 	.short	(.L_603 - .L_602)


	//   ....[0]....
.L_602:
        /*0198*/ 	.word	0x00000060


	//   ....[1]....
        /*019c*/ 	.word	0x00000140


	//   ....[2]....
        /*01a0*/ 	.word	0x00000190


	//   ....[3]....
        /*01a4*/ 	.word	0x000003c0


	//   ....[4]....
        /*01a8*/ 	.word	0x00000520


	//   ....[5]....
        /*01ac*/ 	.word	0x00000640


	//   ....[6]....
        /*01b0*/ 	.word	0x000007a0


	//   ....[7]....
        /*01b4*/ 	.word	0x00001240


	//   ....[8]....
        /*01b8*/ 	.word	0x00004530


	//   ....[9]....
        /*01bc*/ 	.word	0x00004600


	//   ....[10]....
        /*01c0*/ 	.word	0x00004ad0


	//   ....[11]....
        /*01c4*/ 	.word	0x00004b50


	//   ....[12]....
        /*01c8*/ 	.word	0x00008ef0


	//   ....[13]....
        /*01cc*/ 	.word	0x00008f20


	//   ....[14]....
        /*01d0*/ 	.word	0x00009170


	//   ....[15]....
        /*01d4*/ 	.word	0x00009190


	//   ....[16]....
        /*01d8*/ 	.word	0x0000a830


	//   ....[17]....
        /*01dc*/ 	.word	0x0000a840


	//   ....[18]....
        /*01e0*/ 	.word	0x0000a8d0


	//   ....[19]....
        /*01e4*/ 	.word	0x0000a920


	//   ....[20]....
        /*01e8*/ 	.word	0x0000ba30


	//   ....[21]....
        /*01ec*/ 	.word	0x0000ba90


	//   ....[22]....
        /*01f0*/ 	.word	0x0000bad0


	//   ....[23]....
        /*01f4*/ 	.word	0x0000bb10


	//   ....[24]....
        /*01f8*/ 	.word	0x0000bb30


	//   ....[25]....
        /*01fc*/ 	.word	0x0000bb50


	//   ....[26]....
        /*0200*/ 	.word	0x0000c4a0


	//   ....[27]....
        /*0204*/ 	.word	0x0000c4b0


	//   ....[28]....
        /*0208*/ 	.word	0x0000d220


	//   ....[29]....
        /*020c*/ 	.word	0x0000dca0


	//   ....[30]....
        /*0210*/ 	.word	0x0000e6b0


	//   ....[31]....
        /*0214*/ 	.word	0x0000e6c0


	//   ....[32]....
        /*0218*/ 	.word	0x0000e6e0


	//   ....[33]....
        /*021c*/ 	.word	0x0000e740


	//   ....[34]....
        /*0220*/ 	.word	0x0000e7c0


	//   ....[35]....
        /*0224*/ 	.word	0x0000e7f0


	//   ....[36]....
        /*0228*/ 	.word	0x0000e870


	//   ....[37]....
        /*022c*/ 	.word	0x0000e8a0


	//   ....[38]....
        /*0230*/ 	.word	0x0000e920


	//   ....[39]....
        /*0234*/ 	.word	0x0000e960


	//   ....[40]....
        /*0238*/ 	.word	0x0000e9d0


	//   ....[41]....
        /*023c*/ 	.word	0x0000ea00


	//   ....[42]....
        /*0240*/ 	.word	0x0000ea80


	//   ....[43]....
        /*0244*/ 	.word	0x0000eac0


	//   ....[44]....
        /*0248*/ 	.word	0x0000eb30


	//   ....[45]....
        /*024c*/ 	.word	0x0000eb60


	//   ....[46]....
        /*0250*/ 	.word	0x00011160


	//   ....[47]....
        /*0254*/ 	.word	0x00011640


	//   ....[48]....
        /*0258*/ 	.word	0x000117c0


	//   ....[49]....
        /*025c*/ 	.word	0x00011810


	//   ....[50]....
        /*0260*/ 	.word	0x00011950


	//   ....[51]....
        /*0264*/ 	.word	0x000119c0


	//   ....[52]....
        /*0268*/ 	.word	0x00011ac0


	//   ....[53]....
        /*026c*/ 	.word	0x00011b30


	//   ....[54]....
        /*0270*/ 	.word	0x00011c30


	//   ....[55]....
        /*0274*/ 	.word	0x00011ca0


	//   ....[56]....
        /*0278*/ 	.word	0x00011da0


	//   ....[57]....
        /*027c*/ 	.word	0x00011e10


	//   ....[58]....
        /*0280*/ 	.word	0x00011f10


	//   ....[59]....
        /*0284*/ 	.word	0x00011f80


	//   ....[60]....
        /*0288*/ 	.word	0x00012080


	//   ....[61]....
        /*028c*/ 	.word	0x000120e0


	//   ....[62]....
        /*0290*/ 	.word	0x000121d0


	//   ....[63]....
        /*0294*/ 	.word	0x00012220


	//   ....[64]....
        /*0298*/ 	.word	0x00012620


	//----- nvinfo : EIATTR_REG_RECONFIG
	.align		4
.L_603:
        /*029c*/ 	.byte	0x01, 0x54
	.zero		2


	//----- nvinfo : EIATTR_SYSCALL_OFFSETS
	.align		4
        /*02a0*/ 	.byte	0x04, 0x46
        /*02a2*/ 	.short	(.L_605 - .L_604)


	//   ....[0]....
.L_604:
        /*02a4*/ 	.word	0x00001410


	//   ....[1]....
        /*02a8*/ 	.word	0x0000d910


	//   ....[2]....
        /*02ac*/ 	.word	0x0000da50


	//   ....[3]....
        /*02b0*/ 	.word	0x0000db40


	//   ....[4]....
        /*02b4*/ 	.word	0x0000e2b0


	//----- nvinfo : EIATTR_MBARRIER_INSTR_OFFSETS
	.align		4
.L_605:
        /*02b8*/ 	.byte	0x04, 0x39
        /*02ba*/ 	.short	(.L_607 - .L_606)


	//   ....[0]....
.L_606:
        /*02bc*/ 	.word	0x00000270
        /*02c0*/ 	.word	0x000000ff
        /*02c4*/ 	.word	0x00036800
        /*02c8*/ 	.short	0x0100
        /*02ca*/ 	.byte	0x08
	.zero		1


	//   ....[1]....
        /*02cc*/ 	.word	0x00000280
        /*02d0*/ 	.word	0x000000ff
        /*02d4*/ 	.word	0x00036820
        /*02d8*/ 	.short	0x0100
        /*02da*/ 	.byte	0x08
	.zero		1


	//   ....[2]....
        /*02dc*/ 	.word	0x00000370
        /*02e0*/ 	.word	0x000000ff
        /*02e4*/ 	.word	0x00036830
        /*02e8*/ 	.short	0x0100
        /*02ea*/ 	.byte	0x08
	.zero		1


	//   ....[3]....
        /*02ec*/ 	.word	0x00000380
        /*02f0*/ 	.word	0x000000ff
        /*02f4*/ 	.word	0x00036840
        /*02f8*/ 	.short	0x0100
        /*02fa*/ 	.byte	0x08
	.zero		1


	//   ....[4]....
        /*02fc*/ 	.word	0x00000390
        /*0300*/ 	.word	0x000000ff
        /*0304*/ 	.word	0x00036838
        /*0308*/ 	.short	0x0100
        /*030a*/ 	.byte	0x08
	.zero		1


	//   ....[5]....
        /*030c*/ 	.word	0x000003a0
        /*0310*/ 	.word	0x000000ff
        /*0314*/ 	.word	0x00036848
        /*0318*/ 	.short	0x0100
        /*031a*/ 	.byte	0x08
	.zero		1


	//   ....[6]....
        /*031c*/ 	.word	0x000004d0
        /*0320*/ 	.word	0x000000ff
        /*0324*/ 	.word	0x00036850
        /*0328*/ 	.short	0x0100
        /*032a*/ 	.byte	0x08
	.zero		1


	//   ....[7]....
        /*032c*/ 	.word	0x000004e0
        /*0330*/ 	.word	0x000000ff
        /*0334*/ 	.word	0x00036860
        /*0338*/ 	.short	0x0100
        /*033a*/ 	.byte	0x08
	.zero		1


	//   ....[8]....
        /*033c*/ 	.word	0x000004f0
        /*0340*/ 	.word	0x000000ff
        /*0344*/ 	.word	0x00036858
        /*0348*/ 	.short	0x0100
        /*034a*/ 	.byte	0x08
	.zero		1


	//   ....[9]....
        /*034c*/ 	.word	0x00000500
        /*0350*/ 	.word	0x000000ff
        /*0354*/ 	.word	0x00036868
        /*0358*/ 	.short	0x0100
        /*035a*/ 	.byte	0x08
	.zero		1


	//   ....[10]....
        /*035c*/ 	.word	0x000005f0
        /*0360*/ 	.word	0x000000ff
        /*0364*/ 	.word	0x00036870
        /*0368*/ 	.short	0x0100
        /*036a*/ 	.byte	0x06
	.zero		1


	//   ....[11]....
        /*036c*/ 	.word	0x00000600
        /*0370*/ 	.word	0x000000ff
        /*0374*/ 	.word	0x00036880
        /*0378*/ 	.short	0x0100
        /*037a*/ 	.byte	0x06
	.zero		1


	//   ....[12]....
        /*037c*/ 	.word	0x00000610
        /*0380*/ 	.word	0x000000ff
        /*0384*/ 	.word	0x00036878
        /*0388*/ 	.short	0x0100
        /*038a*/ 	.byte	0x06
	.zero		1


	//   ....[13]....
        /*038c*/ 	.word	0x00000620
        /*0390*/ 	.word	0x000000ff
        /*0394*/ 	.word	0x00036888
        /*0398*/ 	.short	0x0100
        /*039a*/ 	.byte	0x06
	.zero		1


	//   ....[14]....
        /*039c*/ 	.word	0x00000750
        /*03a0*/ 	.word	0x000000ff
        /*03a4*/ 	.word	0x00036890
        /*03a8*/ 	.short	0x0100
        /*03aa*/ 	.byte	0x08
	.zero		1


	//   ....[15]....
        /*03ac*/ 	.word	0x00000760
        /*03b0*/ 	.word	0x000000ff
        /*03b4*/ 	.word	0x000368a0
        /*03b8*/ 	.short	0x0100
        /*03ba*/ 	.byte	0x08
	.zero		1


	//   ....[16]....
        /*03bc*/ 	.word	0x00000770
        /*03c0*/ 	.word	0x000000ff
        /*03c4*/ 	.word	0x00036898
        /*03c8*/ 	.short	0x0100
        /*03ca*/ 	.byte	0x08
	.zero		1


	//   ....[17]....
        /*03cc*/ 	.word	0x00000780
        /*03d0*/ 	.word	0x000000ff
        /*03d4*/ 	.word	0x000368a8
        /*03d8*/ 	.short	0x0100
        /*03da*/ 	.byte	0x08
	.zero		1


	//   ....[18]....
        /*03dc*/ 	.word	0x000008b0
        /*03e0*/ 	.word	0x000000ff
        /*03e4*/ 	.word	0x000368b0
        /*03e8*/ 	.short	0x0100
        /*03ea*/ 	.byte	0x08
	.zero		1


	//   ....[19]....
        /*03ec*/ 	.word	0x000008c0
        /*03f0*/ 	.word	0x000000ff
        /*03f4*/ 	.word	0x000368c0
        /*03f8*/ 	.short	0x0100
        /*03fa*/ 	.byte	0x08
	.zero		1


	//   ....[20]....
        /*03fc*/ 	.word	0x000008d0
        /*0400*/ 	.word	0x000000ff
        /*0404*/ 	.word	0x000368b8
        /*0408*/ 	.short	0x0100
        /*040a*/ 	.byte	0x08
	.zero		1


	//   ....[21]....
        /*040c*/ 	.word	0x000008e0
        /*0410*/ 	.word	0x000000ff
        /*0414*/ 	.word	0x000368c8
        /*0418*/ 	.short	0x0100
        /*041a*/ 	.byte	0x08
	.zero		1


	//   ....[22]....
        /*041c*/ 	.word	0x00001440
        /*0420*/ 	.word	0x000000ff
        /*0424*/ 	.word	0x00036800
        /*0428*/ 	.short	0x010a
        /*042a*/ 	.byte	0x04
	.zero		1


	//   ....[23]....
        /*042c*/ 	.word	0x000014e0
        /*0430*/ 	.word	0x000000ff
        /*0434*/ 	.word	0x00036830
        /*0438*/ 	.short	0x010a
        /*043a*/ 	.byte	0x04
	.zero		1


	//   ....[24]....
        /*043c*/ 	.word	0x00001570
        /*0440*/ 	.word	0x000000ff
        /*0444*/ 	.word	0x00036830
        /*0448*/ 	.short	0x010a
        /*044a*/ 	.byte	0x04
	.zero		1


	//   ....[25]....
        /*044c*/ 	.word	0x00005100
        /*0450*/ 	.word	0x00000007
        /*0454*/ 	.word	0x00000000
        /*0458*/ 	.short	0x0101
        /*045a*/ 	.byte	0x3f
	.zero		1


	//   ....[26]....
        /*045c*/ 	.word	0x00005d70
        /*0460*/ 	.word	0x000000ff
        /*0464*/ 	.word	0x00036830
        /*0468*/ 	.short	0x010a
        /*046a*/ 	.byte	0x04
	.zero		1


	//   ....[27]....
        /*046c*/ 	.word	0x00005dc0
        /*0470*/ 	.word	0x000000ff
        /*0474*/ 	.word	0x00036830
        /*0478*/ 	.short	0x010a
        /*047a*/ 	.byte	0x04
	.zero		1


	//   ....[28]....
        /*047c*/ 	.word	0x00008bd0
        /*0480*/ 	.word	0x000000ff
        /*0484*/ 	.word	0x00036850
        /*0488*/ 	.short	0x010a
        /*048a*/ 	.byte	0x05
	.zero		1


	//   ....[29]....
        /*048c*/ 	.word	0x00008c10
        /*0490*/ 	.word	0x000000ff
        /*0494*/ 	.word	0x00036850
        /*0498*/ 	.short	0x010a
        /*049a*/ 	.byte	0x05
	.zero		1


	//   ....[30]....
        /*049c*/ 	.word	0x00009b20
        /*04a0*/ 	.word	0x00000090
        /*04a4*/ 	.word	0x00000000
        /*04a8*/ 	.short	0x0101
        /*04aa*/ 	.byte	0x3f
	.zero		1


	//   ....[31]....
        /*04ac*/ 	.word	0x00009bd0
        /*04b0*/ 	.word	0x00000092
        /*04b4*/ 	.word	0x00000000
        /*04b8*/ 	.short	0x0101
        /*04ba*/ 	.byte	0x3f
	.zero		1


	//   ....[32]....
        /*04bc*/ 	.word	0x0000a790
        /*04c0*/ 	.word	0x00000009
        /*04c4*/ 	.word	0x00036850
        /*04c8*/ 	.short	0x010a
        /*04ca*/ 	.byte	0x3f
	.zero		1


	//   ....[33]....
        /*04cc*/ 	.word	0x0000a7d0
        /*04d0*/ 	.word	0x00000009
        /*04d4*/ 	.word	0x00036850
        /*04d8*/ 	.short	0x010a
        /*04da*/ 	.byte	0x3f
	.zero		1


	//   ....[34]....
        /*04dc*/ 	.word	0x0000ac50
        /*04e0*/ 	.word	0x0000000a
        /*04e4*/ 	.word	0x00000000
        /*04e8*/ 	.short	0x0101
        /*04ea*/ 	.byte	0x3f
	.zero		1


	//   ....[35]....
        /*04ec*/ 	.word	0x0000bb40
        /*04f0*/ 	.word	0x000000ff
        /*04f4*/ 	.word	0x00000000
        /*04f8*/ 	.short	0x0101
        /*04fa*/ 	.byte	0x04
	.zero		1


	//   ....[36]....
        /*04fc*/ 	.word	0x0000dec0
        /*0500*/ 	.word	0x000000ff
        /*0504*/ 	.word	0x00036840
        /*0508*/ 	.short	0x010a
        /*050a*/ 	.byte	0x26
	.zero		1


	//   ....[37]....
        /*050c*/ 	.word	0x0000eca0
        /*0510*/ 	.word	0x000000ff
        /*0514*/ 	.word	0x00036800
        /*0518*/ 	.short	0x0107
        /*051a*/ 	.byte	0x26
	.zero		1


	//   ....[38]....
        /*051c*/ 	.word	0x0000ed10
        /*0520*/ 	.word	0x000000ff
        /*0524*/ 	.word	0x00036800
        /*0528*/ 	.short	0x0101
        /*052a*/ 	.byte	0x26
	.zero		1


	//   ....[39]....
        /*052c*/ 	.word	0x0000ed20
        /*0530*/ 	.word	0x000000ff
        /*0534*/ 	.word	0x00036820
        /*0538*/ 	.short	0x010a
        /*053a*/ 	.byte	0x26
	.zero		1


	//   ....[40]....
        /*053c*/ 	.word	0x0000f130
        /*0540*/ 	.word	0x000000ff
        /*0544*/ 	.word	0x00036848
        /*0548*/ 	.short	0x010a
        /*054a*/ 	.byte	0x26
	.zero		1


	//   ....[41]....
        /*054c*/ 	.word	0x0000f4e0
        /*0550*/ 	.word	0x000000ff
        /*0554*/ 	.word	0x00036860
        /*0558*/ 	.short	0x010a
        /*055a*/ 	.byte	0x26
	.zero		1


	//   ....[42]....
        /*055c*/ 	.word	0x0000fab0
        /*0560*/ 	.word	0x000000ff
        /*0564*/ 	.word	0x00036840
        /*0568*/ 	.short	0x010a
        /*056a*/ 	.byte	0x26
	.zero		1


	//   ....[43]....
        /*056c*/ 	.word	0x0000fe70
        /*0570*/ 	.word	0x000000ff
        /*0574*/ 	.word	0x00036868
        /*0578*/ 	.short	0x010a
        /*057a*/ 	.byte	0x26
	.zero		1


	//   ....[44]....
        /*057c*/ 	.word	0x00010490
        /*0580*/ 	.word	0x000000ff
        /*0584*/ 	.word	0x00036848
        /*0588*/ 	.short	0x010a
        /*058a*/ 	.byte	0x26
	.zero		1


	//   ....[45]....
        /*058c*/ 	.word	0x00010830
        /*0590*/ 	.word	0x000000ff
        /*0594*/ 	.word	0x00036860
        /*0598*/ 	.short	0x010a
        /*059a*/ 	.byte	0x26
	.zero		1


	//   ....[46]....
        /*059c*/ 	.word	0x00010c90
        /*05a0*/ 	.word	0x00000003
        /*05a4*/ 	.word	0x00036860
        /*05a8*/ 	.short	0x010a
        /*05aa*/ 	.byte	0x3f
	.zero		1


	//   ....[47]....
        /*05ac*/ 	.word	0x000110f0
        /*05b0*/ 	.word	0x00000002
        /*05b4*/ 	.word	0x00036820
        /*05b8*/ 	.short	0x010a
        /*05ba*/ 	.byte	0x3f
	.zero		1


	//   ....[48]....
        /*05bc*/ 	.word	0x00011290
        /*05c0*/ 	.word	0x00000007
        /*05c4*/ 	.word	0x00000000
        /*05c8*/ 	.short	0x010a
        /*05ca*/ 	.byte	0x3f
	.zero		1


	//   ....[49]....
        /*05cc*/ 	.word	0x00011300
        /*05d0*/ 	.word	0x00000008
        /*05d4*/ 	.word	0x00000000
        /*05d8*/ 	.short	0x010a
        /*05da*/ 	.byte	0x3f
	.zero		1


	//   ....[50]....
        /*05dc*/ 	.word	0x00011360
        /*05e0*/ 	.word	0x00000007
        /*05e4*/ 	.word	0x00000000
        /*05e8*/ 	.short	0x010a
        /*05ea*/ 	.byte	0x3f
	.zero		1


	//   ....[51]....
        /*05ec*/ 	.word	0x00011390
        /*05f0*/ 	.word	0x00000006
        /*05f4*/ 	.word	0x00000000
        /*05f8*/ 	.short	0x010a
        /*05fa*/ 	.byte	0x3f
	.zero		1


	//   ....[52]....
        /*05fc*/ 	.word	0x00011410
        /*0600*/ 	.word	0x00000003
        /*0604*/ 	.word	0x00036800
        /*0608*/ 	.short	0x010a
        /*060a*/ 	.byte	0x3f
	.zero		1


	//   ....[53]....
        /*060c*/ 	.word	0x00011480
        /*0610*/ 	.word	0x00000003
        /*0614*/ 	.word	0x00036830
        /*0618*/ 	.short	0x010a
        /*061a*/ 	.byte	0x3f
	.zero		1


	//   ....[54]....
        /*061c*/ 	.word	0x000114f0
        /*0620*/ 	.word	0x00000003
        /*0624*/ 	.word	0x00036830
        /*0628*/ 	.short	0x010a
        /*062a*/ 	.byte	0x3f
	.zero		1


	//   ....[55]....
        /*062c*/ 	.word	0x00011550
        /*0630*/ 	.word	0x00000003
        /*0634*/ 	.word	0x00036850
        /*0638*/ 	.short	0x010a
        /*063a*/ 	.byte	0x3f
	.zero		1


	//   ....[56]....
        /*063c*/ 	.word	0x000115a0
        /*0640*/ 	.word	0x00000009
        /*0644*/ 	.word	0x00036850
        /*0648*/ 	.short	0x010a
        /*064a*/ 	.byte	0x3f
	.zero		1


	//   ....[57]....
        /*064c*/ 	.word	0x00011700
        /*0650*/ 	.word	0x00000003
        /*0654*/ 	.word	0x00036840
        /*0658*/ 	.short	0x010a
        /*065a*/ 	.byte	0x3f
	.zero		1


	//   ....[58]....
        /*065c*/ 	.word	0x00012260
        /*0660*/ 	.word	0x00000003
        /*0664*/ 	.word	0x00036820
        /*0668*/ 	.short	0x010a
        /*066a*/ 	.byte	0x3f
	.zero		1


	//   ....[59]....
        /*066c*/ 	.word	0x000122c0
        /*0670*/ 	.word	0x00000003
        /*0674*/ 	.word	0x00036848
        /*0678*/ 	.short	0x010a
        /*067a*/ 	.byte	0x3f
	.zero		1


	//   ....[60]....
        /*067c*/ 	.word	0x00012320
        /*0680*/ 	.word	0x00000003
        /*0684*/ 	.word	0x00036860
        /*0688*/ 	.short	0x010a
        /*068a*/ 	.byte	0x3f
	.zero		1


	//   ....[61]....
        /*068c*/ 	.word	0x00012380
        /*0690*/ 	.word	0x00000003
        /*0694*/ 	.word	0x00036840
        /*0698*/ 	.short	0x010a
        /*069a*/ 	.byte	0x3f
	.zero		1


	//   ....[62]....
        /*069c*/ 	.word	0x000123e0
        /*06a0*/ 	.word	0x00000003
        /*06a4*/ 	.word	0x00036868
        /*06a8*/ 	.short	0x010a
        /*06aa*/ 	.byte	0x3f
	.zero		1


	//   ....[63]....
        /*06ac*/ 	.word	0x00012440
        /*06b0*/ 	.word	0x00000003
        /*06b4*/ 	.word	0x00036848
        /*06b8*/ 	.short	0x010a
        /*06ba*/ 	.byte	0x3f
	.zero		1


	//   ....[64]....
        /*06bc*/ 	.word	0x000124a0
        /*06c0*/ 	.word	0x00000003
        /*06c4*/ 	.word	0x00036860
        /*06c8*/ 	.short	0x010a
        /*06ca*/ 	.byte	0x3f
	.zero		1


	//   ....[65]....
        /*06cc*/ 	.word	0x000124f0
        /*06d0*/ 	.word	0x00000003
        /*06d4*/ 	.word	0x00036860
        /*06d8*/ 	.short	0x010a
        /*06da*/ 	.byte	0x3f
	.zero		1


	//   ....[66]....
        /*06dc*/ 	.word	0x00012540
        /*06e0*/ 	.word	0x00000002
        /*06e4*/ 	.word	0x00036820
        /*06e8*/ 	.short	0x010a
        /*06ea*/ 	.byte	0x3f
	.zero		1


	//   ....[67]....
        /*06ec*/ 	.word	0x000126e0
        /*06f0*/ 	.word	0x00000007
        /*06f4*/ 	.word	0x00000000
        /*06f8*/ 	.short	0x010a
        /*06fa*/ 	.byte	0x3f
	.zero		1


	//   ....[68]....
        /*06fc*/ 	.word	0x00012730
        /*0700*/ 	.word	0x00000008
        /*0704*/ 	.word	0x00000000
        /*0708*/ 	.short	0x010a
        /*070a*/ 	.byte	0x3f
	.zero		1


	//   ....[69]....
        /*070c*/ 	.word	0x00012780
        /*0710*/ 	.word	0x00000007
        /*0714*/ 	.word	0x00000000
        /*0718*/ 	.short	0x010a
        /*071a*/ 	.byte	0x3f
	.zero		1


	//----- nvinfo : EIATTR_NUM_MBARRIERS
	.align		4
.L_607:
        /*071c*/ 	.byte	0x03, 0x38
        /*071e*/ 	.short	0x0016


	//----- nvinfo : EIATTR_EXIT_INSTR_OFFSETS
	.align		4
        /*0720*/ 	.byte	0x04, 0x1c
        /*0722*/ 	.short	(.L_609 - .L_608)


	//   ....[0]....
.L_608:
        /*0724*/ 	.word	0x000113e0


	//----- nvinfo : EIATTR_MAX_THREADS
	.align		4
.L_609:
        /*0728*/ 	.byte	0x04, 0x05
        /*072a*/ 	.short	(.L_611 - .L_610)
.L_610:
        /*072c*/ 	.word	0x00000180
        /*0730*/ 	.word	0x00000001
        /*0734*/ 	.word	0x00000001


	//----- nvinfo : EIATTR_CRS_STACK_SIZE
	.align		4
.L_611:
        /*0738*/ 	.byte	0x04, 0x1e
        /*073a*/ 	.short	(.L_613 - .L_612)
.L_612:
        /*073c*/ 	.word	0x00000000


	//----- nvinfo : EIATTR_CBANK_PARAM_SIZE
	.align		4
.L_613:
        /*0740*/ 	.byte	0x03, 0x19
        /*0742*/ 	.short	0x0a70


	//----- nvinfo : EIATTR_PARAM_CBANK
	.align		4
        /*0744*/ 	.byte	0x04, 0x0a
        /*0746*/ 	.short	(.L_615 - .L_614)
	.align		4
.L_614:
        /*0748*/ 	.word	index@(.nv.constant0._ZN7cutlass13device_kernelIN5flash11enable_sm90INS1_16FlashAttnFwdSm90INS1_25CollectiveMainloopFwdSm90ILi2EN4cute5tupleIJNS5_1CILi1EEES8_S8_EEENS6_IJNS7_ILi128EEENS7_ILi112EEENS7_ILi192EEEEEELi192ENS_10bfloat16_tEfNS_4arch4Sm90ELb0ELb0ELb0ELb0ELb0ELb0ELb0ELb1ELb1ELb1ELb1ELb0EEENS1_21CollectiveEpilogueFwdINS6_IJSA_SC_SB_EEES9_SE_SG_Li256ELb0ELb1ELb1ELb0EEENS1_19SingleTileSchedulerILb0ELb1ELb1ELi128EEEEEEEEEvNT_6ParamsE)
        /*074c*/ 	.short	0x0210
        /*074e*/ 	.short	0x0a70


	//----- nvinfo : EIATTR_SW_WAR
	.align		4
.L_615:
        /*0750*/ 	.byte	0x04, 0x36
        /*0752*/ 	.short	(.L_617 - .L_616)
.L_616:
        /*0754*/ 	.word	0x00000008
.L_617:


//--------------------- .nv.info._ZN7cutlass13device_kernelIN5flash11enable_sm90INS1_16FlashAttnFwdSm90INS1_25CollectiveMainloopFwdSm90ILi2EN4cute5tupleIJNS5_1CILi1EEES8_S8_EEENS6_IJNS7_ILi128EEENS7_ILi112EEENS7_ILi192EEEEEELi192ENS_10bfloat16_tEfNS_4arch4Sm90ELb0ELb0ELb0ELb1ELb0ELb0ELb0ELb1ELb1ELb1ELb1ELb0EEENS1_21CollectiveEpilogueFwdINS6_IJSA_SC_SB_EEES9_SE_SG_Li256ELb1ELb1ELb1ELb0EEENS1_36VarlenDynamicPersistentTileSchedulerILi128ELi112ELi256ELi128ELb1ELb1ELb1ELb0ELb1ELb1EEEEEEEEEvNT_6ParamsE --------------------------
	.section	.nv.info._ZN7cutlass13device_kernelIN5flash11enable_sm90INS1_16FlashAttnFwdSm90INS1_25CollectiveMainloopFwdSm90ILi2EN4cute5tupleIJNS5_1CILi1EEES8_S8_EEENS6_IJNS7_ILi128EEENS7_ILi112EEENS7_ILi192EEEEEELi192ENS_10bfloat16_tEfNS_4arch4Sm90ELb0ELb0ELb0ELb1ELb0ELb0ELb0ELb1ELb1ELb1ELb1ELb0EEENS1_21CollectiveEpilogueFwdINS6_IJSA_SC_SB_EEES9_SE_SG_Li256ELb1ELb1ELb1ELb0EEENS1_36VarlenDynamicPersistentTileSchedulerILi128ELi112ELi256ELi128ELb1ELb1ELb1ELb0ELb1ELb1EEEEEEEEEvNT_6ParamsE,"",@"SHT_CUDA_INFO"
	.sectionflags	@""
	.align	4


	//----- nvinfo : EIATTR_CUDA_API_VERSION
	.align		4
        /*0000*/ 	.byte	0x04, 0x37
        /*0002*/ 	.short	(.L_619 - .L_618)
.L_618:
        /*0004*/ 	.word	0x00000082


	//----- nvinfo : EIATTR_KPARAM_INFO
	.align		4
.L_619:
        /*0008*/ 	.byte	0x04, 0x17
        /*000a*/ 	.short	(.L_621 - .L_620)
.L_620:
        /*000c*/ 	.word	0x00000000
        /*0010*/ 	.short	0x0000
        /*0012*/ 	.short	0x0070
        /*0014*/ 	.byte	0x00, 0xf0, 0x01, 0x2a


	//----- nvinfo : EIATTR_SPARSE_MMA_MASK
	.align		4
.L_621:
        /*0018*/ 	.byte	0x03, 0x50
        /*001a*/ 	.short	0x0000


	//----- nvinfo : EIATTR_MAXREG_COUNT
	.align		4
        /*001c*/ 	.byte	0x03, 0x1b
        /*001e*/ 	.short	0x00a8


	//----- nvinfo : EIATTR_NUM_BARRIERS
	.align		4
        /*0020*/ 	.byte	0x02, 0x4c
        /*0022*/ 	.byte	0x09
	.zero		1


	//----- nvinfo : EIATTR_EXTERNS
	.align		4
        /*0024*/ 	.byte	0x04, 0x0f
        /*0026*/ 	.short	(.L_623 - .L_622)


	//   ....[0]....
	.align		4
.L_622:
        /*0028*/ 	.word	index@(__assertfail)


	//----- nvinfo : EIATTR_ANNOTATIONS
	.align		4
.L_623:
        /*002c*/ 	.byte	0x04, 0x55
        /*002e*/ 	.short	(.L_625 - .L_624)


	//   ....[0]....
.L_624:
        /* <DEDUP_REMOVED lines=75> */


	//----- nvinfo : EIATTR_MERCURY_ISA_VERSION
	.align		4
.L_625:
        /*04c8*/ 	.byte	0x03, 0x5f
        /*04ca*/ 	.short	0x0101


	//----- nvinfo : EIATTR_UNUSED_LOAD_BYTE_OFFSET
	.align		4
        /*04cc*/ 	.byte	0x04, 0x44
        /*04ce*/ 	.short	(.L_627 - .L_626)


	//   ....[0]....
.L_626:
        /*04d0*/ 	.word	0x00000a10
        /*04d4*/ 	.word	0x0000fff0


	//   ....[1]....
        /*04d8*/ 	.word	0x0000b280
        /*04dc*/ 	.word	0x0000fff0


	//----- nvinfo : EIATTR_INT_WARP_WIDE_INSTR_OFFSETS
	.align		4
.L_627:
        /*04e0*/ 	.byte	0x04, 0x31
        /*04e2*/ 	.short	(.L_629 - .L_628)


	//   ....[0]....
.L_628:
        /*04e4*/ 	.word	0x00000130


	//   ....[1]....
        /*04e8*/ 	.word	0x00000170


	//   ....[2]....
        /*04ec*/ 	.word	0x000001e0


	//   ....[3]....
        /*04f0*/ 	.word	0x00008bd0


	//   ....[4]....
        /*04f4*/ 	.word	0x000107e0


	//   ....[5]....
        /*04f8*/ 	.word	0x00010880


	//   ....[6]....
        /*04fc*/ 	.word	0x00014670


	//   ....[7]....
        /*0500*/ 	.word	0x000146e0


	//----- nvinfo : EIATTR_COOP_GROUP_MASK_REGIDS
	.align		4
.L_629:
        /*0504*/ 	.byte	0x04, 0x29
        /*0506*/ 	.short	(.L_631 - .L_630)


	//   ....[0]....
.L_630:
        /*0508*/ 	.word	0xffffffff


	//   ....[1]....
        /*050c*/ 	.word	0xffffffff


	//   ....[2]....
        /*0510*/ 	.word	0xffffffff


	//   ....[3]....
        /*0514*/ 	.word	0xffffffff


	//   ....[4]....
        /*0518*/ 	.word	0xffffffff


	//   ....[5]....
        /*051c*/ 	.word	0xffffffff


	//   ....[6]....
        /*0520*/ 	.word	0xffffffff


	//   ....[7]....
        /*0524*/ 	.word	0xffffffff


	//   ....[8]....
        /*0528*/ 	.word	0xffffffff


	//   ....[9]....
        /*052c*/ 	.word	0xffffffff


	//   ....[10]....
        /*0530*/ 	.word	0xffffffff


	//   ....[11]....
        /*0534*/ 	.word	0xffffffff


	//   ....[12]....
        /*0538*/ 	.word	0xffffffff


	//   ....[13]....
        /*053c*/ 	.word	0xffffffff


	//   ....[14]....
        /*0540*/ 	.word	0xffffffff


	//   ....[15]....
        /*0544*/ 	.word	0xffffffff


	//   ....[16]....
        /*0548*/ 	.word	0xffffffff


	//   ....[17]....
        /*054c*/ 	.word	0xffffffff


	//   ....[18]....
        /*0550*/ 	.word	0xffffffff


	//   ....[19]....
        /*0554*/ 	.word	0xffffffff


	//   ....[20]....
        /*0558*/ 	.word	0xffffffff


	//   ....[21]....
        /*055c*/ 	.word	0xffffffff


	//   ....[22]....
        /*0560*/ 	.word	0xffffffff


	//   ....[23]....
        /*0564*/ 	.word	0xffffffff


	//   ....[24]....
        /*0568*/ 	.word	0xffffffff


	//   ....[25]....
        /*056c*/ 	.word	0xffffffff


	//   ....[26]....
        /*0570*/ 	.word	0xffffffff


	//   ....[27]....
        /*0574*/ 	.word	0xffffffff


	//   ....[28]....
        /*0578*/ 	.word	0xffffffff


	//   ....[29]....
        /*057c*/ 	.word	0xffffffff


	//   ....[30]....
        /*0580*/ 	.word	0xffffffff


	//   ....[31]....
        /*0584*/ 	.word	0xffffffff


	//   ....[32]....
        /*0588*/ 	.word	0xffffffff


	//   ....[33]....
        /*058c*/ 	.word	0xffffffff


	//   ....[34]....
        /*0590*/ 	.word	0xffffffff


	//   ....[35]....
        /*0594*/ 	.word	0xffffffff


	//   ....[36]....
        /*0598*/ 	.word	0xffffffff


	//   ....[37]....
        /*059c*/ 	.word	0xffffffff


	//   ....[38]....
        /*05a0*/ 	.word	0xffffffff


	//   ....[39]....
        /*05a4*/ 	.word	0xffffffff


	//   ....[40]....
        /*05a8*/ 	.word	0xffffffff


	//   ....[41]....
        /*05ac*/ 	.word	0xffffffff


	//   ....[42]....
        /*05b0*/ 	.word	0xffffffff


	//   ....[43]....
        /*05b4*/ 	.word	0xffffffff


	//   ....[44]....
        /*05b8*/ 	.word	0xffffffff


	//   ....[45]....
        /*05bc*/ 	.word	0xffffffff


	//   ....[46]....
        /*05c0*/ 	.word	0xffffffff


	//   ....[47]....
        /*05c4*/ 	.word	0xffffffff


	//   ....[48]....
        /*05c8*/ 	.word	0xffffffff


	//   ....[49]....
        /*05cc*/ 	.word	0xffffffff


	//   ....[50]....
        /*05d0*/ 	.word	0xffffffff


	//   ....[51]....
        /*05d4*/ 	.word	0xffffffff


	//   ....[52]....
        /*05d8*/ 	.word	0xffffffff


	//   ....[53]....
        /*05dc*/ 	.word	0xffffffff


	//   ....[54]....
        /*05e0*/ 	.word	0xffffffff


	//   ....[55]....
        /*05e4*/ 	.word	0xffffffff


	//   ....[56]....
        /*05e8*/ 	.word	0xffffffff


	//   ....[57]....
        /*05ec*/ 	.word	0xffffffff


	//   ....[58]....
        /*05f0*/ 	.word	0xffffffff


	//   ....[59]....
        /*05f4*/ 	.word	0xffffffff


	//   ....[60]....
        /*05f8*/ 	.word	0xffffffff


	//   ....[61]....
        /*05fc*/ 	.word	0xffffffff


	//   ....[62]....
        /*0600*/ 	.word	0xffffffff


	//   ....[63]....
        /*0604*/ 	.word	0xffffffff


	//   ....[64]....
        /*0608*/ 	.word	0xffffffff


	//   ....[65]....
        /*060c*/ 	.word	0xffffffff


	//   ....[66]....
        /*0610*/ 	.word	0xffffffff


	//   ....[67]....
        /*0614*/ 	.word	0xffffffff


	//   ....[68]....
        /*0618*/ 	.word	0xffffffff


	//   ....[69]....
        /*061c*/ 	.word	0xffffffff


	//   ....[70]....
        /*0620*/ 	.word	0xffffffff


	//   ....[71]....
        /*0624*/ 	.word	0xffffffff


	//   ....[72]....
        /*0628*/ 	.word	0xffffffff


	//   ....[73]....
        /*062c*/ 	.word	0xffffffff


	//   ....[74]....
        /*0630*/ 	.word	0xffffffff


	//   ....[75]....
        /*0634*/ 	.word	0xffffffff


	//   ....[76]....
        /*0638*/ 	.word	0xffffffff


	//   ....[77]....
        /*063c*/ 	.word	0xffffffff


	//   ....[78]....
        /*0640*/ 	.word	0xffffffff


	//   ....[79]....
        /*0644*/ 	.word	0xffffffff


	//   ....[80]....
        /*0648*/ 	.word	0xffffffff


	//   ....[81]....
        /*064c*/ 	.word	0xffffffff


	//   ....[82]....
        /*0650*/ 	.word	0xffffffff


	//   ....[83]....
        /*0654*/ 	.word	0xffffffff


	//   ....[84]....
        /*0658*/ 	.word	0xffffffff


	//   ....[85]....
        /*065c*/ 	.word	0xffffffff


	//   ....[86]....
        /*0660*/ 	.word	0xffffffff


	//   ....[87]....
        /*0664*/ 	.word	0xffffffff


	//   ....[88]....
        /*0668*/ 	.word	0xffffffff


	//   ....[89]....
        /*066c*/ 	.word	0xffffffff


	//   ....[90]....
        /*0670*/ 	.word	0xffffffff


	//   ....[91]....
        /*0674*/ 	.word	0xffffffff


	//   ....[92]....
        /*0678*/ 	.word	0xffffffff


	//   ....[93]....
        /*067c*/ 	.word	0xffffffff


	//   ....[94]....
        /*0680*/ 	.word	0xffffffff


	//   ....[95]....
        /*0684*/ 	.word	0xffffffff


	//   ....[96]....
        /*0688*/ 	.word	0xffffffff


	//   ....[97]....
        /*068c*/ 	.word	0x0500000f


	//   ....[98]....
        /*0690*/ 	.word	0x0500000f


	//   ....[99]....
        /*0694*/ 	.word	0x0500000f


	//   ....[100]....
        /*0698*/ 	.word	0x0500000f


	//   ....[101]....
        /*069c*/ 	.word	0x0500000f


	//   ....[102]....
        /*06a0*/ 	.word	0x0500000f


	//   ....[103]....
        /*06a4*/ 	.word	0x0500000f


	//   ....[104]....
        /*06a8*/ 	.word	0x0500000f


	//   ....[105]....
        /*06ac*/ 	.word	0x0500000f


	//   ....[106]....
        /*06b0*/ 	.word	0x0500000f


	//   ....[107]....
        /*06b4*/ 	.word	0x0500000f


	//   ....[108]....
        /*06b8*/ 	.word	0x0500000f


	//   ....[109]....
        /*06bc*/ 	.word	0x0500000f


	//   ....[110]....
        /*06c0*/ 	.word	0x0500000f


	//   ....[111]....
        /*06c4*/ 	.word	0x0500000f


	//   ....[112]....
        /*06c8*/ 	.word	0x0500000f


	//   ....[113]....
        /*06cc*/ 	.word	0x0500000f


	//   ....[114]....
        /*06d0*/ 	.word	0x0500000f


	//   ....[115]....
        /*06d4*/ 	.word	0x0500000f


	//   ....[116]....
        /*06d8*/ 	.word	0x0500000f


	//   ....[117]....
        /*06dc*/ 	.word	0x0500000f


	//   ....[118]....
        /*06e0*/ 	.word	0x0500000f


	//   ....[119]....
        /*06e4*/ 	.word	0x0500000f


	//   ....[120]....
        /*06e8*/ 	.word	0x0500000f


	//   ....[121]....
        /*06ec*/ 	.word	0x0500000f


	//   ....[122]....
        /*06f0*/ 	.word	0x0500000f


	//   ....[123]....
        /*06f4*/ 	.word	0x0500000f


	//   ....[124]....
        /*06f8*/ 	.word	0x0500000f


	//   ....[125]....
        /*06fc*/ 	.word	0x0500000f


	//   ....[126]....
        /*0700*/ 	.word	0x0500000f


	//   ....[127]....
        /*0704*/ 	.word	0x0500000f


	//   ....[128]....
        /*0708*/ 	.word	0x0500000f


	//   ....[129]....
        /*070c*/ 	.word	0x0500000f


	//   ....[130]....
        /*0710*/ 	.word	0x0500000f


	//   ....[131]....
        /*0714*/ 	.word	0x0500000f


	//   ....[132]....
        /*0718*/ 	.word	0x0500000f


	//----- nvinfo : EIATTR_COOP_GROUP_INSTR_OFFSETS
	.align		4
.L_631:
        /*071c*/ 	.byte	0x04, 0x28
        /*071e*/ 	.short	(.L_633 - .L_632)


	//   ....[0]....
.L_632:
        /*0720*/ 	.word	0x00000060


	//   ....[1]....
        /*0724*/ 	.word	0x00000140


	//   ....[2]....
        /*0728*/ 	.word	0x00000190


	//   ....[3]....
        /*072c*/ 	.word	0x000003c0


	//   ....[4]....
        /*0730*/ 	.word	0x00000520


	//   ....[5]....
        /*0734*/ 	.word	0x00000640


	//   ....[6]....
        /*0738*/ 	.word	0x000007a0


	//   ....[7]....
        /*073c*/ 	.word	0x00001c80


	//   ....[8]....
        /*0740*/ 	.word	0x00004c70


	//   ....[9]....
        /*0744*/ 	.word	0x00004ca0


	//   ....[10]....
        /*0748*/ 	.word	0x00005280


	//   ....[11]....
        /*074c*/ 	.word	0x00005390


	//   ....[12]....
        /*0750*/ 	.word	0x00008ea0


	//   ....[13]....
        /*0754*/ 	.word	0x00008ed0


	//   ....[14]....
        /*0758*/ 	.word	0x00009280


	//   ....[15]....
        /*075c*/ 	.word	0x00009540


	//   ....[16]....
        /*0760*/ 	.word	0x0000a6d0


	//   ....[17]....
        /*0764*/ 	.word	0x0000a710


	//   ....[18]....
        /*0768*/ 	.word	0x0000a800


	//   ....[19]....
        /*076c*/ 	.word	0x0000ab00


	//   ....[20]....
        /*0770*/ 	.word	0x0000c180


	//   ....[21]....
        /*0774*/ 	.word	0x0000c190


	//   ....[22]....
        /*0778*/ 	.word	0x0000c1a0


	//   ....[23]....
        /*077c*/ 	.word	0x0000c1d0


	//   ....[24]....
        /*0780*/ 	.word	0x0000cad0


	//   ....[25]....
        /*0784*/ 	.word	0x0000caf0


	//   ....[26]....
        /*0788*/ 	.word	0x0000cc50


	//   ....[27]....
        /*078c*/ 	.word	0x0000cc70


	//   ....[28]....
        /*0790*/ 	.word	0x0000cd80


	//   ....[29]....
        /*0794*/ 	.word	0x0000cda0


	//   ....[30]....
        /*0798*/ 	.word	0x0000cec0


	//   ....[31]....
        /*079c*/ 	.word	0x0000cee0


	//   ....[32]....
        /*07a0*/ 	.word	0x0000d460


	//   ....[33]....
        /*07a4*/ 	.word	0x0000d470


	//   ....[34]....
        /*07a8*/ 	.word	0x0000dac0


	//   ....[35]....
        /*07ac*/ 	.word	0x0000dad0


	//   ....[36]....
        /*07b0*/ 	.word	0x0000eb80


	//   ....[37]....
        /*07b4*/ 	.word	0x0000ebb0


	//   ....[38]....
        /*07b8*/ 	.word	0x0000ece0


	//   ....[39]....
        /*07bc*/ 	.word	0x0000ed00


	//   ....[40]....
        /*07c0*/ 	.word	0x0000ee10


	//   ....[41]....
        /*07c4*/ 	.word	0x0000ee30


	//   ....[42]....
        /*07c8*/ 	.word	0x0000ef50


	//   ....[43]....
        /*07cc*/ 	.word	0x0000ef70


	//   ....[44]....
        /*07d0*/ 	.word	0x0000f120


	//   ....[45]....
        /*07d4*/ 	.word	0x0000f370


	//   ....[46]....
        /*07d8*/ 	.word	0x0000f3a0


	//   ....[47]....
        /*07dc*/ 	.word	0x0000f3d0


	//   ....[48]....
        /*07e0*/ 	.word	0x0000f400


	//   ....[49]....
        /*07e4*/ 	.word	0x0000f430


	//   ....[50]....
        /*07e8*/ 	.word	0x0000f460


	//   ....[51]....
        /*07ec*/ 	.word	0x0000f610


	//   ....[52]....
        /*07f0*/ 	.word	0x0000f640


	//   ....[53]....
        /*07f4*/ 	.word	0x0000f670


	//   ....[54]....
        /*07f8*/ 	.word	0x0000f6a0


	//   ....[55]....
        /*07fc*/ 	.word	0x0000f6d0


	//   ....[56]....
        /*0800*/ 	.word	0x0000f700


	//   ....[57]....
        /*0804*/ 	.word	0x0000f790


	//   ....[58]....
        /*0808*/ 	.word	0x0000f7c0


	//   ....[59]....
        /*080c*/ 	.word	0x0000f7d0


	//   ....[60]....
        /*0810*/ 	.word	0x0000f880


	//   ....[61]....
        /*0814*/ 	.word	0x00010de0


	//   ....[62]....
        /*0818*/ 	.word	0x000119f0


	//   ....[63]....
        /*081c*/ 	.word	0x00011a10


	//   ....[64]....
        /*0820*/ 	.word	0x00011a50


	//   ....[65]....
        /*0824*/ 	.word	0x00011a80


	//   ....[66]....
        /*0828*/ 	.word	0x00011ba0


	//   ....[67]....
        /*082c*/ 	.word	0x00011bb0


	//   ....[68]....
        /*0830*/ 	.word	0x00011c50


	//   ....[69]....
        /*0834*/ 	.word	0x00011c60


	//   ....[70]....
        /*0838*/ 	.word	0x00011d00


	//   ....[71]....
        /*083c*/ 	.word	0x00011d10


	//   ....[72]....
        /*0840*/ 	.word	0x00011db0


	//   ....[73]....
        /*0844*/ 	.word	0x00011dc0


	//   ....[74]....
        /*0848*/ 	.word	0x00011e40


	//   ....[75]....
        /*084c*/ 	.word	0x00011e70


	//   ....[76]....
        /*0850*/ 	.word	0x00011ec0


	//   ....[77]....
        /*0854*/ 	.word	0x00011f00


	//   ....[78]....
        /*0858*/ 	.word	0x00014eb0


	//   ....[79]....
        /*085c*/ 	.word	0x00014ee0


	//   ....[80]....
        /*0860*/ 	.word	0x00014f40


	//   ....[81]....
        /*0864*/ 	.word	0x00014f70


	//   ....[82]....
        /*0868*/ 	.word	0x00014fa0


	//   ....[83]....
        /*086c*/ 	.word	0x00014fd0


	//   ....[84]....
        /*0870*/ 	.word	0x00015000


	//   ....[85]....
        /*0874*/ 	.word	0x00015030


	//   ....[86]....
        /*0878*/ 	.word	0x00015200


	//   ....[87]....
        /*087c*/ 	.word	0x00015230


	//   ....[88]....
        /*0880*/ 	.word	0x00015260


	//   ....[89]....
        /*0884*/ 	.word	0x00015290


	//   ....[90]....
        /*0888*/ 	.word	0x000152c0


	//   ....[91]....
        /*088c*/ 	.word	0x000152f0


	//   ....[92]....
        /*0890*/ 	.word	0x000153b0


	//   ....[93]....
        /*0894*/ 	.word	0x000153d0


	//   ....[94]....
        /*0898*/ 	.word	0x000153e0


	//   ....[95]....
        /*089c*/ 	.word	0x00015440


	//   ....[96]....
        /*08a0*/ 	.word	0x00015b60


	//   ....[97]....
        /*08a4*/ 	.word	0x00016050


	//   ....[98]....
        /*08a8*/ 	.word	0x000161d0


	//   ....[99]....
        /*08ac*/ 	.word	0x00016220


	//   ....[100]....
        /*08b0*/ 	.word	0x000163e0


	//   ....[101]....
        /*08b4*/ 	.word	0x00016430


	//   ....[102]....
        /*08b8*/ 	.word	0x00016570


	//   ....[103]....
        /*08bc*/ 	.word	0x000165e0


	//   ....[104]....
        /*08c0*/ 	.word	0x00016710


	//   ....[105]....
        /*08c4*/ 	.word	0x00016760


	//   ....[106]....
        /*08c8*/ 	.word	0x00016890


	//   ....[107]....
        /*08cc*/ 	.word	0x000168e0


	//   ....[108]....
        /*08d0*/ 	.word	0x00016a10


	//   ....[109]....
        /*08d4*/ 	.word	0x00016a60


	//   ....[110]....
        /*08d8*/ 	.word	0x00016b70


	//   ....[111]....
        /*08dc*/ 	.word	0x00016be0


	//   ....[112]....
        /*08e0*/ 	.word	0x00016cf0


	//   ....[113]....
        /*08e4*/ 	.word	0x00016d40


	//   ....[114]....
        /*08e8*/ 	.word	0x00017070


	//   ....[115]....
        /*08ec*/ 	.word	0x00017110


	//   ....[116]....
        /*08f0*/ 	.word	0x000172b0


	//   ....[117]....
        /*08f4*/ 	.word	0x00017330


	//   ....[118]....
        /*08f8*/ 	.word	0x000173b0


	//   ....[119]....
        /*08fc*/ 	.word	0x00017430


	//   ....[120]....
        /*0900*/ 	.word	0x000174b0


	//   ....[121]....
        /*0904*/ 	.word	0x00017540


	//   ....[122]....
        /*0908*/ 	.word	0x000175e0


	//   ....[123]....
        /*090c*/ 	.word	0x00017690


	//   ....[124]....
        /*0910*/ 	.word	0x00017710


	//   ....[125]....
        /*0914*/ 	.word	0x00017790


	//   ....[126]....
        /*0918*/ 	.word	0x00017810


	//   ....[127]....
        /*091c*/ 	.word	0x000178a0


	//   ....[128]....
        /*0920*/ 	.word	0x00017920


	//   ....[129]....
        /*0924*/ 	.word	0x000179c0


	//   ....[130]....
        /*0928*/ 	.word	0x00017a10


	//   ....[131]....
        /*092c*/ 	.word	0x00017aa0


	//   ....[132]....
        /*0930*/ 	.word	0x00017bd0


	//----- nvinfo : EIATTR_REG_RECONFIG
	.align		4
.L_633:
        /*0934*/ 	.byte	0x01, 0x54
	.zero		2


	//----- nvinfo : EIATTR_SYSCALL_OFFSETS
	.align		4
        /*0938*/ 	.byte	0x04, 0x46
        /*093a*/ 	.short	(.L_635 - .L_634)


	//   ....[0]....
.L_634:
        /*093c*/ 	.word	0x00001e00


	//   ....[1]....
        /*0940*/ 	.word	0x000109f0


	//   ....[2]....
        /*0944*/ 	.word	0x00010b40


	//   ....[3]....
        /*0948*/ 	.word	0x00010c40


	//   ....[4]....
        /*094c*/ 	.word	0x000115d0


	//----- nvinfo : EIATTR_MBARRIER_INSTR_OFFSETS
	.align		4
.L_635:
        /*0950*/ 	.byte	0x04, 0x39
        /*0952*/ 	.short	(.L_637 - .L_636)


	//   ....[0]....
.L_636:
        /*0954*/ 	.word	0x00000270
        /*0958*/ 	.word	0x000000ff
        /*095c*/ 	.word	0x00036800
        /*0960*/ 	.short	0x0100
        /*0962*/ 	.byte	0x08
	.zero		1


	//   ....[1]....
        /*0964*/ 	.word	0x00000280
        /*0968*/ 	.word	0x000000ff
        /*096c*/ 	.word	0x00036820
        /*0970*/ 	.short	0x0100
        /*0972*/ 	.byte	0x08
	.zero		1


	//   ....[2]....
        /*0974*/ 	.word	0x00000370
        /*0978*/ 	.word	0x000000ff
        /*097c*/ 	.word	0x00036830
        /*0980*/ 	.short	0x0100
        /*0982*/ 	.byte	0x08
	.zero		1


	//   ....[3]....
        /*0984*/ 	.word	0x00000380
        /*0988*/ 	.word	0x000000ff
        /*098c*/ 	.word	0x00036840
        /*0990*/ 	.short	0x0100
        /*0992*/ 	.byte	0x08
	.zero		1


	//   ....[4]....
        /*0994*/ 	.word	0x00000390
        /*0998*/ 	.word	0x000000ff
        /*099c*/ 	.word	0x00036838
        /*09a0*/ 	.short	0x0100
        /*09a2*/ 	.byte	0x08
	.zero		1


	//   ....[5]....
        /*09a4*/ 	.word	0x000003a0
        /*09a8*/ 	.word	0x000000ff
        /*09ac*/ 	.word	0x00036848
        /*09b0*/ 	.short	0x0100
        /*09b2*/ 	.byte	0x08
	.zero		1


	//   ....[6]....
        /*09b4*/ 	.word	0x000004d0
        /*09b8*/ 	.word	0x000000ff
        /*09bc*/ 	.word	0x00036850
        /*09c0*/ 	.short	0x0100
        /*09c2*/ 	.byte	0x08
	.zero		1


	//   ....[7]....
        /*09c4*/ 	.word	0x000004e0
        /*09c8*/ 	.word	0x000000ff
        /*09cc*/ 	.word	0x00036860
        /*09d0*/ 	.short	0x0100
        /*09d2*/ 	.byte	0x08
	.zero		1


	//   ....[8]....
        /*09d4*/ 	.word	0x000004f0
        /*09d8*/ 	.word	0x000000ff
        /*09dc*/ 	.word	0x00036858
        /*09e0*/ 	.short	0x0100
        /*09e2*/ 	.byte	0x08
	.zero		1


	//   ....[9]....
        /*09e4*/ 	.word	0x00000500
        /*09e8*/ 	.word	0x000000ff
        /*09ec*/ 	.word	0x00036868
        /*09f0*/ 	.short	0x0100
        /*09f2*/ 	.byte	0x08
	.zero		1


	//   ....[10]....
        /*09f4*/ 	.word	0x000005f0
        /*09f8*/ 	.word	0x000000ff
        /*09fc*/ 	.word	0x00036870
        /*0a00*/ 	.short	0x0100
        /*0a02*/ 	.byte	0x06
	.zero		1


	//   ....[11]....
        /*0a04*/ 	.word	0x00000600
        /*0a08*/ 	.word	0x000000ff
        /*0a0c*/ 	.word	0x00036880
        /*0a10*/ 	.short	0x0100
        /*0a12*/ 	.byte	0x06
	.zero		1


	//   ....[12]....
        /*0a14*/ 	.word	0x00000610
        /*0a18*/ 	.word	0x000000ff
        /*0a1c*/ 	.word	0x00036878
        /*0a20*/ 	.short	0x0100
        /*0a22*/ 	.byte	0x06
	.zero		1


	//   ....[13]....
        /*0a24*/ 	.word	0x00000620
        /*0a28*/ 	.word	0x000000ff
        /*0a2c*/ 	.word	0x00036888
        /*0a30*/ 	.short	0x0100
        /*0a32*/ 	.byte	0x06
	.zero		1


	//   ....[14]....
        /*0a34*/ 	.word	0x00000750
        /*0a38*/ 	.word	0x000000ff
        /*0a3c*/ 	.word	0x00036890
        /*0a40*/ 	.short	0x0100
        /*0a42*/ 	.byte	0x08
	.zero		1


	//   ....[15]....
        /*0a44*/ 	.word	0x00000760
        /*0a48*/ 	.word	0x000000ff
        /*0a4c*/ 	.word	0x000368a0
        /*0a50*/ 	.short	0x0100
        /*0a52*/ 	.byte	0x08
	.zero		1


	//   ....[16]....
        /*0a54*/ 	.word	0x00000770
        /*0a58*/ 	.word	0x000000ff
        /*0a5c*/ 	.word	0x00036898
        /*0a60*/ 	.short	0x0100
        /*0a62*/ 	.byte	0x08
	.zero		1


	//   ....[17]....
        /*0a64*/ 	.word	0x00000780
        /*0a68*/ 	.word	0x000000ff
        /*0a6c*/ 	.word	0x000368a8
        /*0a70*/ 	.short	0x0100
        /*0a72*/ 	.byte	0x08
	.zero		1


	//   ....[18]....
        /*0a74*/ 	.word	0x000008b0
        /*0a78*/ 	.word	0x000000ff
        /*0a7c*/ 	.word	0x000368b0
        /*0a80*/ 	.short	0x0100
        /*0a82*/ 	.byte	0x08
	.zero		1


	//   ....[19]....
        /*0a84*/ 	.word	0x000008c0
        /*0a88*/ 	.word	0x000000ff
        /*0a8c*/ 	.word	0x000368c0
        /*0a90*/ 	.short	0x0100
        /*0a92*/ 	.byte	0x08
	.zero		1


	//   ....[20]....
        /*0a94*/ 	.word	0x000008d0
        /*0a98*/ 	.word	0x000000ff
        /*0a9c*/ 	.word	0x000368b8
        /*0aa0*/ 	.short	0x0100
        /*0aa2*/ 	.byte	0x08
	.zero		1


	//   ....[21]....
        /*0aa4*/ 	.word	0x000008e0
        /*0aa8*/ 	.word	0x000000ff
        /*0aac*/ 	.word	0x000368c8
        /*0ab0*/ 	.short	0x0100
        /*0ab2*/ 	.byte	0x08
	.zero		1


	//   ....[22]....
        /*0ab4*/ 	.word	0x00001eb0
        /*0ab8*/ 	.word	0x00000004
        /*0abc*/ 	.word	0x00036800
        /*0ac0*/ 	.short	0x010a
        /*0ac2*/ 	.byte	0x3f
	.zero		1


	//   ....[23]....
        /*0ac4*/ 	.word	0x00001f50
        /*0ac8*/ 	.word	0x00000000
        /*0acc*/ 	.word	0x00036830
        /*0ad0*/ 	.short	0x010a
        /*0ad2*/ 	.byte	0x3f
	.zero		1


	//   ....[24]....
        /*0ad4*/ 	.word	0x00001fc0
        /*0ad8*/ 	.word	0x00000000
        /*0adc*/ 	.word	0x00036830
        /*0ae0*/ 	.short	0x010a
        /*0ae2*/ 	.byte	0x3f
	.zero		1


	//   ....[25]....
        /*0ae4*/ 	.word	0x00004bc0
        /*0ae8*/ 	.word	0x00000000
        /*0aec*/ 	.word	0x00000000
        /*0af0*/ 	.short	0x0101
        /*0af2*/ 	.byte	0x3f
	.zero		1


	//   ....[26]....
        /*0af4*/ 	.word	0x00006360
        /*0af8*/ 	.word	0x000000ff
        /*0afc*/ 	.word	0x00036830
        /*0b00*/ 	.short	0x010a
        /*0b02*/ 	.byte	0x3c
	.zero		1


	//   ....[27]....
        /*0b04*/ 	.word	0x000063a0
        /*0b08*/ 	.word	0x000000ff
        /*0b0c*/ 	.word	0x00036830
        /*0b10*/ 	.short	0x010a
        /*0b12*/ 	.byte	0x3c
	.zero		1


	//   ....[28]....
        /*0b14*/ 	.word	0x00008b20
        /*0b18*/ 	.word	0x000000ff
        /*0b1c*/ 	.word	0x00036850
        /*0b20*/ 	.short	0x010a
        /*0b22*/ 	.byte	0x0a
	.zero		1


	//   ....[29]....
        /*0b24*/ 	.word	0x00008b60
        /*0b28*/ 	.word	0x000000ff
        /*0b2c*/ 	.word	0x00036850
        /*0b30*/ 	.short	0x010a
        /*0b32*/ 	.byte	0x0a
	.zero		1


	//   ....[30]....
        /*0b34*/ 	.word	0x00009f50
        /*0b38*/ 	.word	0x000000ff
        /*0b3c*/ 	.word	0x00000000
        /*0b40*/ 	.short	0x0101
        /*0b42*/ 	.byte	0x3c
	.zero		1


	//   ....[31]....
        /*0b44*/ 	.word	0x00009fc0
        /*0b48*/ 	.word	0x000000ff
        /*0b4c*/ 	.word	0x00000000
        /*0b50*/ 	.short	0x0101
        /*0b52*/ 	.byte	0x0a
	.zero		1


	//   ....[32]....
        /*0b54*/ 	.word	0x0000a630
        /*0b58*/ 	.word	0x0000000d
        /*0b5c*/ 	.word	0x00036850
        /*0b60*/ 	.short	0x010a
        /*0b62*/ 	.byte	0x3f
	.zero		1


	//   ....[33]....
        /*0b64*/ 	.word	0x0000a670
        /*0b68*/ 	.word	0x0000000d
        /*0b6c*/ 	.word	0x00036850
        /*0b70*/ 	.short	0x010a
        /*0b72*/ 	.byte	0x3f
	.zero		1


	//   ....[34]....
        /*0b74*/ 	.word	0x0000ac20
        /*0b78*/ 	.word	0x0000000b
        /*0b7c*/ 	.word	0x00000000
        /*0b80*/ 	.short	0x0101
        /*0b82*/ 	.byte	0x3f
	.zero		1


	//   ....[35]....
        /*0b84*/ 	.word	0x0000cab0
        /*0b88*/ 	.word	0x000000ff
        /*0b8c*/ 	.word	0x00000000
        /*0b90*/ 	.short	0x0101
        /*0b92*/ 	.byte	0x08
	.zero		1


	//   ....[36]....
        /*0b94*/ 	.word	0x0000d1e0
        /*0b98*/ 	.word	0x000000ff
        /*0b9c*/ 	.word	0x00000000
        /*0ba0*/ 	.short	0x0101
        /*0ba2*/ 	.byte	0x08
	.zero		1


	//   ....[37]....
        /*0ba4*/ 	.word	0x00011060
        /*0ba8*/ 	.word	0x00000000
        /*0bac*/ 	.word	0x00036840
        /*0bb0*/ 	.short	0x010a
        /*0bb2*/ 	.byte	0x3f
	.zero		1


	//   ....[38]....
        /*0bb4*/ 	.word	0x00012020
        /*0bb8*/ 	.word	0x00000012
        /*0bbc*/ 	.word	0x00036800
        /*0bc0*/ 	.short	0x0107
        /*0bc2*/ 	.byte	0x3f
	.zero		1


	//   ....[39]....
        /*0bc4*/ 	.word	0x00012130
        /*0bc8*/ 	.word	0x00000012
        /*0bcc*/ 	.word	0x00036800
        /*0bd0*/ 	.short	0x0101
        /*0bd2*/ 	.byte	0x3f
	.zero		1


	//   ....[40]....
        /*0bd4*/ 	.word	0x00012150
        /*0bd8*/ 	.word	0x00000012
        /*0bdc*/ 	.word	0x00036820
        /*0be0*/ 	.short	0x010a
        /*0be2*/ 	.byte	0x3f
	.zero		1


	//   ....[41]....
        /*0be4*/ 	.word	0x00012520
        /*0be8*/ 	.word	0x00000003
        /*0bec*/ 	.word	0x00036840
        /*0bf0*/ 	.short	0x010a
        /*0bf2*/ 	.byte	0x3f
	.zero		1


	//   ....[42]....
        /*0bf4*/ 	.word	0x000129c0
        /*0bf8*/ 	.word	0x00000003
        /*0bfc*/ 	.word	0x00000060
        /*0c00*/ 	.short	0x010a
        /*0c02*/ 	.byte	0x3f
	.zero		1


	//   ....[43]....
        /*0c04*/ 	.word	0x00013150
        /*0c08*/ 	.word	0x00000003
        /*0c0c*/ 	.word	0x00036840
        /*0c10*/ 	.short	0x010a
        /*0c12*/ 	.byte	0x3f
	.zero		1


	//   ....[44]....
        /*0c14*/ 	.word	0x000135f0
        /*0c18*/ 	.word	0x00000002
        /*0c1c*/ 	.word	0x00000060
        /*0c20*/ 	.short	0x010a
        /*0c22*/ 	.byte	0x3f
	.zero		1


	//   ....[45]....
        /*0c24*/ 	.word	0x00013cc0
        /*0c28*/ 	.word	0x00000002
        /*0c2c*/ 	.word	0x00036840
        /*0c30*/ 	.short	0x010a
        /*0c32*/ 	.byte	0x3f
	.zero		1


	//   ....[46]....
        /*0c34*/ 	.word	0x00014160
        /*0c38*/ 	.word	0x00000002
        /*0c3c*/ 	.word	0x00000060
        /*0c40*/ 	.short	0x010a
        /*0c42*/ 	.byte	0x3f
	.zero		1


	//   ....[47]....
        /*0c44*/ 	.word	0x000147e0
        /*0c48*/ 	.word	0x00000000
        /*0c4c*/ 	.word	0x00036860
        /*0c50*/ 	.short	0x010a
        /*0c52*/ 	.byte	0x3f
	.zero		1


	//   ....[48]....
        /*0c54*/ 	.word	0x00015ae0
        /*0c58*/ 	.word	0x00000000
        /*0c5c*/ 	.word	0x00036820
        /*0c60*/ 	.short	0x010a
        /*0c62*/ 	.byte	0x3f
	.zero		1


	//   ....[49]....
        /*0c64*/ 	.word	0x00015cf0
        /*0c68*/ 	.word	0x00000006
        /*0c6c*/ 	.word	0x00000000
        /*0c70*/ 	.short	0x010a
        /*0c72*/ 	.byte	0x3f
	.zero		1


	//   ....[50]....
        /*0c74*/ 	.word	0x00015d20
        /*0c78*/ 	.word	0x00000007
        /*0c7c*/ 	.word	0x00000000
        /*0c80*/ 	.short	0x010a
        /*0c82*/ 	.byte	0x3f
	.zero		1


	//   ....[51]....
        /*0c84*/ 	.word	0x00015d80
        /*0c88*/ 	.word	0x00000004
        /*0c8c*/ 	.word	0x00000000
        /*0c90*/ 	.short	0x010a
        /*0c92*/ 	.byte	0x3f
	.zero		1


	//   ....[52]....
        /*0c94*/ 	.word	0x00015db0
        /*0c98*/ 	.word	0x00000003
        /*0c9c*/ 	.word	0x00000000
        /*0ca0*/ 	.short	0x010a
        /*0ca2*/ 	.byte	0x3f
	.zero		1


	//   ....[53]....
        /*0ca4*/ 	.word	0x00015e10
        /*0ca8*/ 	.word	0x00000004
        /*0cac*/ 	.word	0x00036800
        /*0cb0*/ 	.short	0x010a
        /*0cb2*/ 	.byte	0x3f
	.zero		1


	//   ....[54]....
        /*0cb4*/ 	.word	0x00015e60
        /*0cb8*/ 	.word	0x00000000
        /*0cbc*/ 	.word	0x00036830
        /*0cc0*/ 	.short	0x010a
        /*0cc2*/ 	.byte	0x3f
	.zero		1


	//   ....[55]....
        /*0cc4*/ 	.word	0x00015ec0
        /*0cc8*/ 	.word	0x00000003
        /*0ccc*/ 	.word	0x00036830
        /*0cd0*/ 	.short	0x010a
        /*0cd2*/ 	.byte	0x3f
	.zero		1


	//   ....[56]....
        /*0cd4*/ 	.word	0x00015f20
        /*0cd8*/ 	.word	0x00000002
        /*0cdc*/ 	.word	0x00036850
        /*0ce0*/ 	.short	0x010a
        /*0ce2*/ 	.byte	0x3f
	.zero		1


	//   ....[57]....
        /*0ce4*/ 	.word	0x00015f70
        /*0ce8*/ 	.word	0x0000000d
        /*0cec*/ 	.word	0x00036850
        /*0cf0*/ 	.short	0x010a
        /*0cf2*/ 	.byte	0x3f
	.zero		1


	//   ....[58]....
        /*0cf4*/ 	.word	0x00016110
        /*0cf8*/ 	.word	0x00000000
        /*0cfc*/ 	.word	0x00036840
        /*0d00*/ 	.short	0x010a
        /*0d02*/ 	.byte	0x3f
	.zero		1


	//   ....[59]....
        /*0d04*/ 	.word	0x00016d80
        /*0d08*/ 	.word	0x00000012
        /*0d0c*/ 	.word	0x00036820
        /*0d10*/ 	.short	0x010a
        /*0d12*/ 	.byte	0x3f
	.zero		1


	//   ....[60]....
        /*0d14*/ 	.word	0x00016dd0
        /*0d18*/ 	.word	0x00000003
        /*0d1c*/ 	.word	0x00036840
        /*0d20*/ 	.short	0x010a
        /*0d22*/ 	.byte	0x3f
	.zero		1


	//   ....[61]....
        /*0d24*/ 	.word	0x00016e20
        /*0d28*/ 	.word	0x00000003
        /*0d2c*/ 	.word	0x00000060
        /*0d30*/ 	.short	0x010a
        /*0d32*/ 	.byte	0x3f
	.zero		1


	//   ....[62]....
        /*0d34*/ 	.word	0x00016e70
        /*0d38*/ 	.word	0x00000003
        /*0d3c*/ 	.word	0x00036840
        /*0d40*/ 	.short	0x010a
        /*0d42*/ 	.byte	0x3f
	.zero		1


	//   ....[63]....
        /*0d44*/ 	.word	0x00016ec0
        /*0d48*/ 	.word	0x00000002
        /*0d4c*/ 	.word	0x00000060
        /*0d50*/ 	.short	0x010a
        /*0d52*/ 	.byte	0x3f
	.zero		1


	//   ....[64]....
        /*0d54*/ 	.word	0x00016f10
        /*0d58*/ 	.word	0x00000002
        /*0d5c*/ 	.word	0x00036840
        /*0d60*/ 	.short	0x010a
        /*0d62*/ 	.byte	0x3f
	.zero		1


	//   ....[65]....
        /*0d64*/ 	.word	0x00016f60
        /*0d68*/ 	.word	0x00000002
        /*0d6c*/ 	.word	0x00000060
        /*0d70*/ 	.short	0x010a
        /*0d72*/ 	.byte	0x3f
	.zero		1


	//   ....[66]....
        /*0d74*/ 	.word	0x00016fb0
        /*0d78*/ 	.word	0x00000000
        /*0d7c*/ 	.word	0x00036860
        /*0d80*/ 	.short	0x010a
        /*0d82*/ 	.byte	0x3f
	.zero		1


	//   ....[67]....
        /*0d84*/ 	.word	0x00017af0
        /*0d88*/ 	.word	0x00000000
        /*0d8c*/ 	.word	0x00036820
        /*0d90*/ 	.short	0x010a
        /*0d92*/ 	.byte	0x3f
	.zero		1


	//   ....[68]....
        /*0d94*/ 	.word	0x00017c90
        /*0d98*/ 	.word	0x00000006
        /*0d9c*/ 	.word	0x00000000
        /*0da0*/ 	.short	0x010a
        /*0da2*/ 	.byte	0x3f
	.zero		1


	//   ....[69]....
        /*0da4*/ 	.word	0x00017ce0
        /*0da8*/ 	.word	0x00000007
        /*0dac*/ 	.word	0x00000000
        /*0db0*/ 	.short	0x010a
        /*0db2*/ 	.byte	0x3f
	.zero		1


	//   ....[70]....
        /*0db4*/ 	.word	0x00017d30
        /*0db8*/ 	.word	0x00000004
        /*0dbc*/ 	.word	0x00000000
        /*0dc0*/ 	.short	0x010a
        /*0dc2*/ 	.byte	0x3f
	.zero		1


	//----- nvinfo : EIATTR_NUM_MBARRIERS
	.align		4
.L_637:
        /*0dc4*/ 	.byte	0x03, 0x38
        /*0dc6*/ 	.short	0x0016


	//----- nvinfo : EIATTR_EXIT_INSTR_OFFSETS
	.align		4
        /*0dc8*/ 	.byte	0x04, 0x1c
        /*0dca*/ 	.short	(.L_639 - .L_638)


	//   ....[0]....
.L_638:
        /*0dcc*/ 	.word	0x00000a50


	//   ....[1]....
        /*0dd0*/ 	.word	0x0000f0c0


	//   ....[2]....
        /*0dd4*/ 	.word	0x00015e00


	//----- nvinfo : EIATTR_MAX_THREADS
	.align		4
.L_639:
        /*0dd8*/ 	.byte	0x04, 0x05
        /*0dda*/ 	.short	(.L_641 - .L_640)
.L_640:
        /*0ddc*/ 	.word	0x00000180
        /*0de0*/ 	.word	0x00000001
        /*0de4*/ 	.word	0x00000001


	//----- nvinfo : EIATTR_CRS_STACK_SIZE
	.align		4
.L_641:
        /*0de8*/ 	.byte	0x04, 0x1e
        /*0dea*/ 	.short	(.L_643 - .L_642)
.L_642:
        /*0dec*/ 	.word	0x00000000


	//----- nvinfo : EIATTR_CBANK_PARAM_SIZE
	.align		4
.L_643:
        /*0df0*/ 	.byte	0x03, 0x19
        /*0df2*/ 	.short	0x0af0


	//----- nvinfo : EIATTR_PARAM_CBANK
	.align		4
        /*0df4*/ 	.byte	0x04, 0x0a
        /*0df6*/ 	.short	(.L_645 - .L_644)
	.align		4
.L_644:
        /*0df8*/ 	.word	index@(.nv.constant0._ZN7cutlass13device_kernelIN5flash11enable_sm90INS1_16FlashAttnFwdSm90INS1_25CollectiveMainloopFwdSm90ILi2EN4cute5tupleIJNS5_1CILi1EEES8_S8_EEENS6_IJNS7_ILi128EEENS7_ILi112EEENS7_ILi192EEEEEELi192ENS_10bfloat16_tEfNS_4arch4Sm90ELb0ELb0ELb0ELb1ELb0ELb0ELb0ELb1ELb1ELb1ELb1ELb0EEENS1_21CollectiveEpilogueFwdINS6_IJSA_SC_SB_EEES9_SE_SG_Li256ELb1ELb1ELb1ELb0EEENS1_36VarlenDynamicPersistentTileSchedulerILi128ELi112ELi256ELi128ELb1ELb1ELb1ELb0ELb1ELb1EEEEEEEEEvNT_6ParamsE)
        /*0dfc*/ 	.short	0x0210
        /*0dfe*/ 	.short	0x0af0


	//----- nvinfo : EIATTR_SW_WAR
	.align		4
.L_645:
        /*0e00*/ 	.byte	0x04, 0x36
        /*0e02*/ 	.short	(.L_647 - .L_646)
.L_646:
        /*0e04*/ 	.word	0x00000008
.L_647:


//--------------------- .nv.info._ZN7cutlass13device_kernelIN5flash11enable_sm90INS1_16FlashAttnFwdSm90INS1_25CollectiveMainloopFwdSm90ILi2EN4cute5tupleIJNS5_1CILi1EEES8_S8_EEENS6_IJNS7_ILi128EEENS7_ILi112EEENS7_ILi192EEEEEELi192ENS_10bfloat16_tEfNS_4arch4Sm90ELb0ELb0ELb0ELb1ELb0ELb1ELb0ELb1ELb1ELb1ELb1ELb0EEENS1_21CollectiveEpilogueFwdINS6_IJSA_SC_SB_EEES9_SE_SG_Li256ELb1ELb1ELb1ELb0EEENS1_36VarlenDynamicPersistentTileSchedulerILi128ELi112ELi256ELi128ELb1ELb1ELb1ELb0ELb1ELb1EEEEEEEEEvNT_6ParamsE --------------------------
	.section	.nv.info._ZN7cutlass13device_kernelIN5flash11enable_sm90INS1_16FlashAttnFwdSm90INS1_25CollectiveMainloopFwdSm90ILi2EN4cute5tupleIJNS5_1CILi1EEES8_S8_EEENS6_IJNS7_ILi128EEENS7_ILi112EEENS7_ILi192EEEEEELi192ENS_10bfloat16_tEfNS_4arch4Sm90ELb0ELb0ELb0ELb1ELb0ELb1ELb0ELb1ELb1ELb1ELb1ELb0EEENS1_21CollectiveEpilogueFwdINS6_IJSA_SC_SB_EEES9_SE_SG_Li256ELb1ELb1ELb1ELb0EEENS1_36VarlenDynamicPersistentTileSchedulerILi128ELi112ELi256ELi128ELb1ELb1ELb1ELb0ELb1ELb1EEEEEEEEEvNT_6ParamsE,"",@"SHT_CUDA_INFO"
	.sectionflags	@""
	.align	4


	//----- nvinfo : EIATTR_CUDA_API_VERSION
	.align		4
        /*0000*/ 	.byte	0x04, 0x37
        /*0002*/ 	.short	(.L_649 - .L_648)
.L_648:
        /*0004*/ 	.word	0x00000082


	//----- nvinfo : EIATTR_KPARAM_INFO
	.align		4
.L_649:
        /*0008*/ 	.byte	0x04, 0x17
        /*000a*/ 	.short	(.L_651 - .L_650)
.L_650:
        /*000c*/ 	.word	0x00000000
        /*0010*/ 	.short	0x0000
        /*0012*/ 	.short	0x0070
        /*0014*/ 	.byte	0x00, 0xf0, 0x01, 0x2a


	//----- nvinfo : EIATTR_SPARSE_MMA_MASK
	.align		4
.L_651:
        /*0018*/ 	.byte	0x03, 0x50
        /*001a*/ 	.short	0x0000


	//----- nvinfo : EIATTR_MAXREG_COUNT
	.align		4
        /*001c*/ 	.byte	0x03, 0x1b
        /*001e*/ 	.short	0x00a8


	//----- nvinfo : EIATTR_NUM_BARRIERS
	.align		4
        /*0020*/ 	.byte	0x02, 0x4c
        /*0022*/ 	.byte	0x10
	.zero		1


	//----- nvinfo : EIATTR_EXTERNS
	.align		4
        /*0024*/ 	.byte	0x04, 0x0f
        /*0026*/ 	.short	(.L_653 - .L_652)


	//   ....[0]....
	.align		4
.L_652:
        /*0028*/ 	.word	index@(__assertfail)


	//----- nvinfo : EIATTR_ANNOTATIONS
	.align		4
.L_653:
        /*002c*/ 	.byte	0x04, 0x55
        /*002e*/ 	.short	(.L_655 - .L_654)


	//   ....[0]....
.L_654:
        /* <DEDUP_REMOVED lines=121> */


	//----- nvinfo : EIATTR_MERCURY_ISA_VERSION
	.align		4
.L_655:
        /*07a8*/ 	.byte	0x03, 0x5f
        /*07aa*/ 	.short	0x0101


	//----- nvinfo : EIATTR_UNUSED_LOAD_BYTE_OFFSET
	.align		4
        /*07ac*/ 	.byte	0x04, 0x44
        /*07ae*/ 	.short	(.L_657 - .L_656)


	//   ....[0]....
.L_656:
        /*07b0*/ 	.word	0x00000a80
        /*07b4*/ 	.word	0x0000fff0


	//   ....[1]....
        /*07b8*/ 	.word	0x0001c870
        /*07bc*/ 	.word	0x0000fff0


	//----- nvinfo : EIATTR_INT_WARP_WIDE_INSTR_OFFSETS
	.align		4
.L_657:
        /*07c0*/ 	.byte	0x04, 0x31
        /*07c2*/ 	.short	(.L_659 - .L_658)


	//   ....[0]....
.L_658:
        /*07c4*/ 	.word	0x00000180


	//   ....[1]....
        /*07c8*/ 	.word	0x000001c0


	//   ....[2]....
        /*07cc*/ 	.word	0x00000280


	//   ....[3]....
        /*07d0*/ 	.word	0x000235b0


	//   ....[4]....
        /*07d4*/ 	.word	0x00023640


	//   ....[5]....
        /*07d8*/ 	.word	0x000273f0


	//   ....[6]....
        /*07dc*/ 	.word	0x00027450


	//----- nvinfo : EIATTR_COOP_GROUP_MASK_REGIDS
	.align		4
.L_659:
        /*07e0*/ 	.byte	0x04, 0x29
        /*07e2*/ 	.short	(.L_661 - .L_660)


	//   ....[0]....
.L_660:
        /*07e4*/ 	.word	0xffffffff


	//   ....[1]....
        /*07e8*/ 	.word	0xffffffff


	//   ....[2]....
        /*07ec*/ 	.word	0xffffffff


	//   ....[3]....
        /*07f0*/ 	.word	0xffffffff


	//   ....[4]....
        /*07f4*/ 	.word	0xffffffff


	//   ....[5]....
        /*07f8*/ 	.word	0xffffffff


	//   ....[6]....
        /*07fc*/ 	.word	0xffffffff


	//   ....[7]....
        /*0800*/ 	.word	0xffffffff


	//   ....[8]....
        /*0804*/ 	.word	0xffffffff


	//   ....[9]....
        /*0808*/ 	.word	0xffffffff


	//   ....[10]....
        /*080c*/ 	.word	0xffffffff


	//   ....[11]....
        /*0810*/ 	.word	0xffffffff


	//   ....[12]....
        /*0814*/ 	.word	0xffffffff


	//   ....[13]....
        /*0818*/ 	.word	0xffffffff


	//   ....[14]....
        /*081c*/ 	.word	0xffffffff


	//   ....[15]....
        /*0820*/ 	.word	0xffffffff


	//   ....[16]....
        /*0824*/ 	.word	0xffffffff


	//   ....[17]....
        /*0828*/ 	.word	0xffffffff


	//   ....[18]....
        /*082c*/ 	.word	0xffffffff


	//   ....[19]....
        /*0830*/ 	.word	0xffffffff


	//   ....[20]....
        /*0834*/ 	.word	0xffffffff


	//   ....[21]....
        /*0838*/ 	.word	0xffffffff


	//   ....[22]....
        /*083c*/ 	.word	0xffffffff


	//   ....[23]....
        /*0840*/ 	.word	0xffffffff


	//   ....[24]....
        /*0844*/ 	.word	0xffffffff


	//   ....[25]....
        /*0848*/ 	.word	0xffffffff


	//   ....[26]....
        /*084c*/ 	.word	0xffffffff


	//   ....[27]....
        /*0850*/ 	.word	0xffffffff


	//   ....[28]....
        /*0854*/ 	.word	0xffffffff


	//   ....[29]....
        /*0858*/ 	.word	0xffffffff


	//   ....[30]....
        /*085c*/ 	.word	0xffffffff


	//   ....[31]....
        /*0860*/ 	.word	0xffffffff


	//   ....[32]....
        /*0864*/ 	.word	0xffffffff


	//   ....[33]....
        /*0868*/ 	.word	0xffffffff


	//   ....[34]....
        /*086c*/ 	.word	0xffffffff


	//   ....[35]....
        /*0870*/ 	.word	0xffffffff


	//   ....[36]....
        /*0874*/ 	.word	0xffffffff


	//   ....[37]....
        /*0878*/ 	.word	0xffffffff


	//   ....[38]....
        /*087c*/ 	.word	0xffffffff


	//   ....[39]....
        /*0880*/ 	.word	0xffffffff


	//   ....[40]....
        /*0884*/ 	.word	0xffffffff


	//   ....[41]....
        /*0888*/ 	.word	0xffffffff


	//   ....[42]....
        /*088c*/ 	.word	0xffffffff


	//   ....[43]....
        /*0890*/ 	.word	0xffffffff


	//   ....[44]....
        /*0894*/ 	.word	0xffffffff


	//   ....[45]....
        /*0898*/ 	.word	0xffffffff


	//   ....[46]....
        /*089c*/ 	.word	0xffffffff


	//   ....[47]....
        /*08a0*/ 	.word	0xffffffff


	//   ....[48]....
        /*08a4*/ 	.word	0xffffffff


	//   ....[49]....
        /*08a8*/ 	.word	0xffffffff


	//   ....[50]....
        /*08ac*/ 	.word	0xffffffff


	//   ....[51]....
        /*08b0*/ 	.word	0xffffffff


	//   ....[52]....
        /*08b4*/ 	.word	0xffffffff


	//   ....[53]....
        /*08b8*/ 	.word	0xffffffff


	//   ....[54]....
        /*08bc*/ 	.word	0xffffffff


	//   ....[55]....
        /*08c0*/ 	.word	0xffffffff


	//   ....[56]....
        /*08c4*/ 	.word	0xffffffff


	//   ....[57]....
        /*08c8*/ 	.word	0xffffffff


	//   ....[58]....
        /*08cc*/ 	.word	0xffffffff


	//   ....[59]....
        /*08d0*/ 	.word	0xffffffff


	//   ....[60]....
        /*08d4*/ 	.word	0xffffffff


	//   ....[61]....
        /*08d8*/ 	.word	0xffffffff


	//   ....[62]....
        /*08dc*/ 	.word	0xffffffff


	//   ....[63]....
        /*08e0*/ 	.word	0xffffffff


	//   ....[64]....
        /*08e4*/ 	.word	0xffffffff


	//   ....[65]....
        /*08e8*/ 	.word	0xffffffff


	//   ....[66]....
        /*08ec*/ 	.word	0xffffffff


	//   ....[67]....
        /*08f0*/ 	.word	0xffffffff


	//   ....[68]....
        /*08f4*/ 	.word	0xffffffff


	//   ....[69]....
        /*08f8*/ 	.word	0xffffffff


	//   ....[70]....
        /*08fc*/ 	.word	0xffffffff


	//   ....[71]....
        /*0900*/ 	.word	0xffffffff


	//   ....[72]....
        /*0904*/ 	.word	0xffffffff


	//   ....[73]....
        /*0908*/ 	.word	0xffffffff


	//   ....[74]....
        /*090c*/ 	.word	0xffffffff


	//   ....[75]....
        /*0910*/ 	.word	0xffffffff


	//   ....[76]....
        /*0914*/ 	.word	0xffffffff


	//   ....[77]....
        /*0918*/ 	.word	0xffffffff


	//   ....[78]....
        /*091c*/ 	.word	0xffffffff


	//   ....[79]....
        /*0920*/ 	.word	0xffffffff


	//   ....[80]....
        /*0924*/ 	.word	0xffffffff


	//   ....[81]....
        /*0928*/ 	.word	0xffffffff


	//   ....[82]....
        /*092c*/ 	.word	0xffffffff


	//   ....[83]....
        /*0930*/ 	.word	0xffffffff


	//   ....[84]....
        /*0934*/ 	.word	0xffffffff


	//   ....[85]....
        /*0938*/ 	.word	0xffffffff


	//   ....[86]....
        /*093c*/ 	.word	0xffffffff


	//   ....[87]....
        /*0940*/ 	.word	0xffffffff


	//   ....[88]....
        /*0944*/ 	.word	0xffffffff


	//   ....[89]....
        /*0948*/ 	.word	0xffffffff


	//   ....[90]....
        /*094c*/ 	.word	0xffffffff


	//   ....[91]....
        /*0950*/ 	.word	0xffffffff


	//   ....[92]....
        /*0954*/ 	.word	0xffffffff


	//   ....[93]....
        /*0958*/ 	.word	0xffffffff


	//   ....[94]....
        /*095c*/ 	.word	0xffffffff


	//   ....[95]....
        /*0960*/ 	.word	0xffffffff


	//   ....[96]....
        /*0964*/ 	.word	0xffffffff


	//   ....[97]....
        /*0968*/ 	.word	0xffffffff


	//   ....[98]....
        /*096c*/ 	.word	0xffffffff


	//   ....[99]....
        /*0970*/ 	.word	0xffffffff


	//   ....[100]....
        /*0974*/ 	.word	0xffffffff


	//   ....[101]....
        /*0978*/ 	.word	0xffffffff


	//   ....[102]....
        /*097c*/ 	.word	0xffffffff


	//   ....[103]....
        /*0980*/ 	.word	0xffffffff


	//   ....[104]....
        /*0984*/ 	.word	0xffffffff


	//   ....[105]....
        /*0988*/ 	.word	0xffffffff


	//   ....[106]....
        /*098c*/ 	.word	0x0500000f


	//   ....[107]....
        /*0990*/ 	.word	0x0500000f


	//   ....[108]....
        /*0994*/ 	.word	0x0500000f


	//   ....[109]....
        /*0998*/ 	.word	0x0500000f


	//   ....[110]....
        /*099c*/ 	.word	0x0500000f


	//   ....[111]....
        /*09a0*/ 	.word	0x0500000f


	//   ....[112]....
        /*09a4*/ 	.word	0x0500000f


	//   ....[113]....
        /*09a8*/ 	.word	0x0500000f


	//   ....[114]....
        /*09ac*/ 	.word	0x0500000f


	//   ....[115]....
        /*09b0*/ 	.word	0x0500000f


	//   ....[116]....
        /*09b4*/ 	.word	0x0500000f


	//   ....[117]....
        /*09b8*/ 	.word	0x0500000f


	//   ....[118]....
        /*09bc*/ 	.word	0x0500000f


	//   ....[119]....
        /*09c0*/ 	.word	0x0500000f


	//   ....[120]....
        /*09c4*/ 	.word	0x0500000f


	//   ....[121]....
        /*09c8*/ 	.word	0x0500000f


	//   ....[122]....
        /*09cc*/ 	.word	0x0500000f


	//   ....[123]....
        /*09d0*/ 	.word	0x0500000f


	//   ....[124]....
        /*09d4*/ 	.word	0x0500000f


	//   ....[125]....
        /*09d8*/ 	.word	0x0500000f


	//   ....[126]....
        /*09dc*/ 	.word	0x0500000f


	//   ....[127]....
        /*09e0*/ 	.word	0x0500000f


	//   ....[128]....
        /*09e4*/ 	.word	0x0500000f


	//   ....[129]....
        /*09e8*/ 	.word	0x0500000f


	//   ....[130]....
        /*09ec*/ 	.word	0x0500000f


	//   ....[131]....
        /*09f0*/ 	.word	0x0500000f


	//   ....[132]....
        /*09f4*/ 	.word	0x0500000f


	//   ....[133]....
        /*09f8*/ 	.word	0x0500000f


	//   ....[134]....
        /*09fc*/ 	.word	0x0500000f


	//   ....[135]....
        /*0a00*/ 	.word	0x0500000f


	//   ....[136]....
        /*0a04*/ 	.word	0x0500000f


	//   ....[137]....
        /*0a08*/ 	.word	0x0500000f


	//   ....[138]....
        /*0a0c*/ 	.word	0x0500000f


	//   ....[139]....
        /*0a10*/ 	.word	0x0500000f


	//   ....[140]....
        /*0a14*/ 	.word	0x0500000f


	//   ....[141]....
        /*0a18*/ 	.word	0x0500000f


	//   ....[142]....
        /*0a1c*/ 	.word	0x0500000f


	//   ....[143]....
        /*0a20*/ 	.word	0x0500000f


	//   ....[144]....
        /*0a24*/ 	.word	0x0500000f


	//   ....[145]....
        /*0a28*/ 	.word	0x0500000f


	//   ....[146]....
        /*0a2c*/ 	.word	0x0500000f


	//   ....[147]....
        /*0a30*/ 	.word	0x0500000f


	//   ....[148]....
        /*0a34*/ 	.word	0x0500000f


	//   ....[149]....
        /*0a38*/ 	.word	0x0500000f


	//   ....[150]....
        /*0a3c*/ 	.word	0x0500000f


	//----- nvinfo : EIATTR_COOP_GROUP_INSTR_OFFSETS
	.align		4
.L_661:
        /*0a40*/ 	.byte	0x04, 0x28
        /*0a42*/ 	.short	(.L_663 - .L_662)


	//   ....[0]....
.L_662:
        /*0a44*/ 	.word	0x00000060


	//   ....[1]....
        /*0a48*/ 	.word	0x00000190


	//   ....[2]....
        /*0a4c*/ 	.word	0x00000290


	//   ....[3]....
        /*0a50*/ 	.word	0x00000400


	//   ....[4]....
        /*0a54*/ 	.word	0x00000560


	//   ....[5]....
        /*0a58*/ 	.word	0x00000680


	//   ....[6]....
        /*0a5c*/ 	.word	0x000007e0


	//   ....[7]....
        /*0a60*/ 	.word	0x0000b300


	//   ....[8]....
        /*0a64*/ 	.word	0x0000b840


	//   ....[9]....
        /*0a68*/ 	.word	0x0000b850


	//   ....[10]....
        /*0a6c*/ 	.word	0x0000b860


	//   ....[11]....
        /*0a70*/ 	.word	0x0000b870


	//   ....[12]....
        /*0a74*/ 	.word	0x0000e400


	//   ....[13]....
        /*0a78*/ 	.word	0x0000e410


	//   ....[14]....
        /*0a7c*/ 	.word	0x0000e420


	//   ....[15]....
        /*0a80*/ 	.word	0x0000e430


	//   ....[16]....
        /*0a84*/ 	.word	0x000151f0


	//   ....[17]....
        /*0a88*/ 	.word	0x00015260


	//   ....[18]....
        /*0a8c*/ 	.word	0x00015730


	//   ....[19]....
        /*0a90*/ 	.word	0x000157e0


	//   ....[20]....
        /*0a94*/ 	.word	0x0001a3d0


	//   ....[21]....
        /*0a98*/ 	.word	0x0001a3f0


	//   ....[22]....
        /*0a9c*/ 	.word	0x0001abc0


	//   ....[23]....
        /*0aa0*/ 	.word	0x0001abe0


	//   ....[24]....
        /*0aa4*/ 	.word	0x0001c020


	//   ....[25]....
        /*0aa8*/ 	.word	0x0001c030


	//   ....[26]....
        /*0aac*/ 	.word	0x0001c060


	//   ....[27]....
        /*0ab0*/ 	.word	0x0001c070


	//   ....[28]....
        /*0ab4*/ 	.word	0x0001d5f0


	//   ....[29]....
        /*0ab8*/ 	.word	0x0001d600


	//   ....[30]....
        /*0abc*/ 	.word	0x0001d610


	//   ....[31]....
        /*0ac0*/ 	.word	0x0001d620


	//   ....[32]....
        /*0ac4*/ 	.word	0x0001def0


	//   ....[33]....
        /*0ac8*/ 	.word	0x0001df20


	//   ....[34]....
        /*0acc*/ 	.word	0x0001e070


	//   ....[35]....
        /*0ad0*/ 	.word	0x0001e090


	//   ....[36]....
        /*0ad4*/ 	.word	0x0001e190


	//   ....[37]....
        /*0ad8*/ 	.word	0x0001e1b0


	//   ....[38]....
        /*0adc*/ 	.word	0x0001e2c0


	//   ....[39]....
        /*0ae0*/ 	.word	0x0001e2e0


	//   ....[40]....
        /*0ae4*/ 	.word	0x0001e7a0


	//   ....[41]....
        /*0ae8*/ 	.word	0x0001e7e0


	//   ....[42]....
        /*0aec*/ 	.word	0x0001f060


	//   ....[43]....
        /*0af0*/ 	.word	0x0001f070


	//   ....[44]....
        /*0af4*/ 	.word	0x0001ffd0


	//   ....[45]....
        /*0af8*/ 	.word	0x00020000


	//   ....[46]....
        /*0afc*/ 	.word	0x00020120


	//   ....[47]....
        /*0b00*/ 	.word	0x00020140


	//   ....[48]....
        /*0b04*/ 	.word	0x00020240


	//   ....[49]....
        /*0b08*/ 	.word	0x00020260


	//   ....[50]....
        /*0b0c*/ 	.word	0x00020370


	//   ....[51]....
        /*0b10*/ 	.word	0x00020390


	//   ....[52]....
        /*0b14*/ 	.word	0x00020520


	//   ....[53]....
        /*0b18*/ 	.word	0x00020750


	//   ....[54]....
        /*0b1c*/ 	.word	0x00020780


	//   ....[55]....
        /*0b20*/ 	.word	0x000207b0


	//   ....[56]....
        /*0b24*/ 	.word	0x000207e0


	//   ....[57]....
        /*0b28*/ 	.word	0x00020810


	//   ....[58]....
        /*0b2c*/ 	.word	0x00020840


	//   ....[59]....
        /*0b30*/ 	.word	0x000209e0


	//   ....[60]....
        /*0b34*/ 	.word	0x00020a10


	//   ....[61]....
        /*0b38*/ 	.word	0x00020a40


	//   ....[62]....
        /*0b3c*/ 	.word	0x00020a70


	//   ....[63]....
        /*0b40*/ 	.word	0x00020aa0


	//   ....[64]....
        /*0b44*/ 	.word	0x00020ad0


	//   ....[65]....
        /*0b48*/ 	.word	0x00020b60


	//   ....[66]....
        /*0b4c*/ 	.word	0x00020b90


	//   ....[67]....
        /*0b50*/ 	.word	0x00020ba0


	//   ....[68]....
        /*0b54*/ 	.word	0x00020c50


	//   ....[69]....
        /*0b58*/ 	.word	0x00021e20


	//   ....[70]....
        /*0b5c*/ 	.word	0x00023b90


	//   ....[71]....
        /*0b60*/ 	.word	0x00024780


	//   ....[72]....
        /*0b64*/ 	.word	0x000247c0


	//   ....[73]....
        /*0b68*/ 	.word	0x00024880


	//   ....[74]....
        /*0b6c*/ 	.word	0x00024890


	//   ....[75]....
        /*0b70*/ 	.word	0x00024930


	//   ....[76]....
        /*0b74*/ 	.word	0x00024940


	//   ....[77]....
        /*0b78*/ 	.word	0x000249e0


	//   ....[78]....
        /*0b7c*/ 	.word	0x000249f0


	//   ....[79]....
        /*0b80*/ 	.word	0x00024a90


	//   ....[80]....
        /*0b84*/ 	.word	0x00024aa0


	//   ....[81]....
        /*0b88*/ 	.word	0x00024b40


	//   ....[82]....
        /*0b8c*/ 	.word	0x00024b50


	//   ....[83]....
        /*0b90*/ 	.word	0x00024bf0


	//   ....[84]....
        /*0b94*/ 	.word	0x00024c00


	//   ....[85]....
        /*0b98*/ 	.word	0x00024c50


	//   ....[86]....
        /*0b9c*/ 	.word	0x00024c90


	//   ....[87]....
        /*0ba0*/ 	.word	0x00027c70


	//   ....[88]....
        /*0ba4*/ 	.word	0x00027ca0


	//   ....[89]....
        /*0ba8*/ 	.word	0x00027cf0


	//   ....[90]....
        /*0bac*/ 	.word	0x00027d20


	//   ....[91]....
        /*0bb0*/ 	.word	0x00027d50


	//   ....[92]....
        /*0bb4*/ 	.word	0x00027d80


	//   ....[93]....
        /*0bb8*/ 	.word	0x00027db0


	//   ....[94]....
        /*0bbc*/ 	.word	0x00027de0


	//   ....[95]....
        /*0bc0*/ 	.word	0x00027fb0


	//   ....[96]....
        /*0bc4*/ 	.word	0x00027fe0


	//   ....[97]....
        /*0bc8*/ 	.word	0x00028010


	//   ....[98]....
        /*0bcc*/ 	.word	0x00028040


	//   ....[99]....
        /*0bd0*/ 	.word	0x00028070


	//   ....[100]....
        /*0bd4*/ 	.word	0x000280a0


	//   ....[101]....
        /*0bd8*/ 	.word	0x00028160


	//   ....[102]....
        /*0bdc*/ 	.word	0x00028180


	//   ....[103]....
        /*0be0*/ 	.word	0x00028190


	//   ....[104]....
        /*0be4*/ 	.word	0x000281f0


	//   ....[105]....
        /*0be8*/ 	.word	0x00028900


	//   ....[106]....
        /*0bec*/ 	.word	0x00028d20


	//   ....[107]....
        /*0bf0*/ 	.word	0x00028db0


	//   ....[108]....
        /*0bf4*/ 	.word	0x00028e00


	//   ....[109]....
        /*0bf8*/ 	.word	0x00028e50


	//   ....[110]....
        /*0bfc*/ 	.word	0x00028f30


	//   ....[111]....
        /*0c00*/ 	.word	0x00028fc0


	//   ....[112]....
        /*0c04*/ 	.word	0x00029020


	//   ....[113]....
        /*0c08*/ 	.word	0x00029080


	//   ....[114]....
        /*0c0c*/ 	.word	0x000292d0


	//   ....[115]....
        /*0c10*/ 	.word	0x000295c0


	//   ....[116]....
        /*0c14*/ 	.word	0x00029740


	//   ....[117]....
        /*0c18*/ 	.word	0x00029790


	//   ....[118]....
        /*0c1c*/ 	.word	0x00029860


	//   ....[119]....
        /*0c20*/ 	.word	0x00029970


	//   ....[120]....
        /*0c24*/ 	.word	0x000299d0


	//   ....[121]....
        /*0c28*/ 	.word	0x00029ae0


	//   ....[122]....
        /*0c2c*/ 	.word	0x00029b40


	//   ....[123]....
        /*0c30*/ 	.word	0x00029c50


	//   ....[124]....
        /*0c34*/ 	.word	0x00029cb0


	//   ....[125]....
        /*0c38*/ 	.word	0x00029dc0


	//   ....[126]....
        /*0c3c*/ 	.word	0x00029e20


	//   ....[127]....
        /*0c40*/ 	.word	0x00029f30


	//   ....[128]....
        /*0c44*/ 	.word	0x00029f90


	//   ....[129]....
        /*0c48*/ 	.word	0x0002a0a0


	//   ....[130]....
        /*0c4c*/ 	.word	0x0002a100


	//   ....[131]....
        /*0c50*/ 	.word	0x0002a1e0


	//   ....[132]....
        /*0c54*/ 	.word	0x0002a550


	//   ....[133]....
        /*0c58*/ 	.word	0x0002a600


	//   ....[134]....
        /*0c5c*/ 	.word	0x0002a770


	//   ....[135]....
        /*0c60*/ 	.word	0x0002a800


	//   ....[136]....
        /*0c64*/ 	.word	0x0002a880


	//   ....[137]....
        /*0c68*/ 	.word	0x0002a900


	//   ....[138]....
        /*0c6c*/ 	.word	0x0002a980


	//   ....[139]....
        /*0c70*/ 	.word	0x0002aa10


	//   ....[140]....
        /*0c74*/ 	.word	0x0002aab0


	//   ....[141]....
        /*0c78*/ 	.word	0x0002ab80


	//   ....[142]....
        /*0c7c*/ 	.word	0x0002ac00


	//   ....[143]....
        /*0c80*/ 	.word	0x0002ac80


	//   ....[144]....
        /*0c84*/ 	.word	0x0002ad00


	//   ....[145]....
        /*0c88*/ 	.word	0x0002ad90


	//   ....[146]....
        /*0c8c*/ 	.word	0x0002ae10


	//   ....[147]....
        /*0c90*/ 	.word	0x0002aeb0


	//   ....[148]....
        /*0c94*/ 	.word	0x0002af00


	//   ....[149]....
        /*0c98*/ 	.word	0x0002af90


	//   ....[150]....
        /*0c9c*/ 	.word	0x0002b0c0


	//----- nvinfo : EIATTR_REG_RECONFIG
	.align		4
.L_663:
        /*0ca0*/ 	.byte	0x01, 0x54
	.zero		2


	//----- nvinfo : EIATTR_SYSCALL_OFFSETS
	.align		4
        /*0ca4*/ 	.byte	0x04, 0x46
        /*0ca6*/ 	.short	(.L_665 - .L_664)


	//   ....[0]....
.L_664:
        /*0ca8*/ 	.word	0x00001c70


	//   ....[1]....
        /*0cac*/ 	.word	0x00001dc0


	//   ....[2]....
        /*0cb0*/ 	.word	0x0000b470


	//   ....[3]....
        /*0cb4*/ 	.word	0x0000b7c0


	//   ....[4]....
        /*0cb8*/ 	.word	0x000237b0


	//   ....[5]....
        /*0cbc*/ 	.word	0x00023900


	//   ....[6]....
        /*0cc0*/ 	.word	0x000239f0


	//   ....[7]....
        /*0cc4*/ 	.word	0x00024350


	//----- nvinfo : EIATTR_MBARRIER_INSTR_OFFSETS
	.align		4
.L_665:
        /*0cc8*/ 	.byte	0x04, 0x39
        /*0cca*/ 	.short	(.L_667 - .L_666)


	//   ....[0]....
.L_666:
        /*0ccc*/ 	.word	0x000002b0
        /*0cd0*/ 	.word	0x000000ff
        /*0cd4*/ 	.word	0x00036800
        /*0cd8*/ 	.short	0x0100
        /*0cda*/ 	.byte	0x08
	.zero		1


	//   ....[1]....
        /*0cdc*/ 	.word	0x000002c0
        /*0ce0*/ 	.word	0x000000ff
        /*0ce4*/ 	.word	0x00036820
        /*0ce8*/ 	.short	0x0100
        /*0cea*/ 	.byte	0x08
	.zero		1


	//   ....[2]....
        /*0cec*/ 	.word	0x000003b0
        /*0cf0*/ 	.word	0x000000ff
        /*0cf4*/ 	.word	0x00036830
        /*0cf8*/ 	.short	0x0100
        /*0cfa*/ 	.byte	0x08
	.zero		1


	//   ....[3]....
        /*0cfc*/ 	.word	0x000003c0
        /*0d00*/ 	.word	0x000000ff
        /*0d04*/ 	.word	0x00036840
        /*0d08*/ 	.short	0x0100
        /*0d0a*/ 	.byte	0x08
	.zero		1


	//   ....[4]....
        /*0d0c*/ 	.word	0x000003d0
        /*0d10*/ 	.word	0x000000ff
        /*0d14*/ 	.word	0x00036838
        /*0d18*/ 	.short	0x0100
        /*0d1a*/ 	.byte	0x08
	.zero		1


	//   ....[5]....
        /*0d1c*/ 	.word	0x000003e0
        /*0d20*/ 	.word	0x000000ff
        /*0d24*/ 	.word	0x00036848
        /*0d28*/ 	.short	0x0100
        /*0d2a*/ 	.byte	0x08
	.zero		1


	//   ....[6]....
        /*0d2c*/ 	.word	0x00000510
        /*0d30*/ 	.word	0x000000ff
        /*0d34*/ 	.word	0x00036850
        /*0d38*/ 	.short	0x0100
        /*0d3a*/ 	.byte	0x08
	.zero		1


	//   ....[7]....
        /*0d3c*/ 	.word	0x00000520
        /*0d40*/ 	.word	0x000000ff
        /*0d44*/ 	.word	0x00036860
        /*0d48*/ 	.short	0x0100
        /*0d4a*/ 	.byte	0x08
	.zero		1


	//   ....[8]....
        /*0d4c*/ 	.word	0x00000530
        /*0d50*/ 	.word	0x000000ff
        /*0d54*/ 	.word	0x00036858
        /*0d58*/ 	.short	0x0100
        /*0d5a*/ 	.byte	0x08
	.zero		1


	//   ....[9]....
        /*0d5c*/ 	.word	0x00000540
        /*0d60*/ 	.word	0x000000ff
        /*0d64*/ 	.word	0x00036868
        /*0d68*/ 	.short	0x0100
        /*0d6a*/ 	.byte	0x08
	.zero		1


	//   ....[10]....
        /*0d6c*/ 	.word	0x00000630
        /*0d70*/ 	.word	0x000000ff
        /*0d74*/ 	.word	0x00036870
        /*0d78*/ 	.short	0x0100
        /*0d7a*/ 	.byte	0x06
	.zero		1


	//   ....[11]....
        /*0d7c*/ 	.word	0x00000640
        /*0d80*/ 	.word	0x000000ff
        /*0d84*/ 	.word	0x00036880
        /*0d88*/ 	.short	0x0100
        /*0d8a*/ 	.byte	0x06
	.zero		1


	//   ....[12]....
        /*0d8c*/ 	.word	0x00000650
        /*0d90*/ 	.word	0x000000ff
        /*0d94*/ 	.word	0x00036878
        /*0d98*/ 	.short	0x0100
        /*0d9a*/ 	.byte	0x06
	.zero		1


	//   ....[13]....
        /*0d9c*/ 	.word	0x00000660
        /*0da0*/ 	.word	0x000000ff
        /*0da4*/ 	.word	0x00036888
        /*0da8*/ 	.short	0x0100
        /*0daa*/ 	.byte	0x06
	.zero		1


	//   ....[14]....
        /*0dac*/ 	.word	0x00000790
        /*0db0*/ 	.word	0x000000ff
        /*0db4*/ 	.word	0x00036890
        /*0db8*/ 	.short	0x0100
        /*0dba*/ 	.byte	0x08
	.zero		1


	//   ....[15]....
        /*0dbc*/ 	.word	0x000007a0
        /*0dc0*/ 	.word	0x000000ff
        /*0dc4*/ 	.word	0x000368a0
        /*0dc8*/ 	.short	0x0100
        /*0dca*/ 	.byte	0x08
	.zero		1


	//   ....[16]....
        /*0dcc*/ 	.word	0x000007b0
        /*0dd0*/ 	.word	0x000000ff
        /*0dd4*/ 	.word	0x00036898
        /*0dd8*/ 	.short	0x0100
        /*0dda*/ 	.byte	0x08
	.zero		1


	//   ....[17]....
        /*0ddc*/ 	.word	0x000007c0
        /*0de0*/ 	.word	0x000000ff
        /*0de4*/ 	.word	0x000368a8
        /*0de8*/ 	.short	0x0100
        /*0dea*/ 	.byte	0x08
	.zero		1


	//   ....[18]....
        /*0dec*/ 	.word	0x000008f0
        /*0df0*/ 	.word	0x000000ff
        /*0df4*/ 	.word	0x000368b0
        /*0df8*/ 	.short	0x0100
        /*0dfa*/ 	.byte	0x08
	.zero		1


	//   ....[19]....
        /*0dfc*/ 	.word	0x00000900
        /*0e00*/ 	.word	0x000000ff
        /*0e04*/ 	.word	0x000368c0
        /*0e08*/ 	.short	0x0100
        /*0e0a*/ 	.byte	0x08
	.zero		1


	//   ....[20]....
        /*0e0c*/ 	.word	0x00000910
        /*0e10*/ 	.word	0x000000ff
        /*0e14*/ 	.word	0x000368b8
        /*0e18*/ 	.short	0x0100
        /*0e1a*/ 	.byte	0x08
	.zero		1


	//   ....[21]....
        /*0e1c*/ 	.word	0x00000920
        /*0e20*/ 	.word	0x000000ff
        /*0e24*/ 	.word	0x000368c8
        /*0e28*/ 	.short	0x0100
        /*0e2a*/ 	.byte	0x08
	.zero		1


	//   ....[22]....
        /*0e2c*/ 	.word	0x00003950
        /*0e30*/ 	.word	0x00000061
        /*0e34*/ 	.word	0x00036890
        /*0e38*/ 	.short	0x010a
        /*0e3a*/ 	.byte	0x3f
	.zero		1


	//   ....[23]....
        /*0e3c*/ 	.word	0x00006ed0
        /*0e40*/ 	.word	0x00000061
        /*0e44*/ 	.word	0x00036890
        /*0e48*/ 	.short	0x010a
        /*0e4a*/ 	.byte	0x3f
	.zero		1


	//   ....[24]....
        /*0e4c*/ 	.word	0x0000a1c0
        /*0e50*/ 	.word	0x00000061
        /*0e54*/ 	.word	0x00036890
        /*0e58*/ 	.short	0x010a
        /*0e5a*/ 	.byte	0x3f
	.zero		1


	//   ....[25]....
        /*0e5c*/ 	.word	0x0000a590
        /*0e60*/ 	.word	0x00000028
        /*0e64*/ 	.word	0x00000000
        /*0e68*/ 	.short	0x0101
        /*0e6a*/ 	.byte	0x3f
	.zero		1


	//   ....[26]....
        /*0e6c*/ 	.word	0x0000a5d0
        /*0e70*/ 	.word	0x00000061
        /*0e74*/ 	.word	0x000368b0
        /*0e78*/ 	.short	0x010a
        /*0e7a*/ 	.byte	0x3f
	.zero		1


	//   ....[27]....
        /*0e7c*/ 	.word	0x0000ac50
        /*0e80*/ 	.word	0x00000061
        /*0e84*/ 	.word	0x00000000
        /*0e88*/ 	.short	0x0101
        /*0e8a*/ 	.byte	0x3f
	.zero		1


	//   ....[28]....
        /*0e8c*/ 	.word	0x0000b4f0
        /*0e90*/ 	.word	0x00000010
        /*0e94*/ 	.word	0x00036800
        /*0e98*/ 	.short	0x010a
        /*0e9a*/ 	.byte	0x3f
	.zero		1


	//   ....[29]....
        /*0e9c*/ 	.word	0x0000b540
        /*0ea0*/ 	.word	0x00000010
        /*0ea4*/ 	.word	0x00036800
        /*0ea8*/ 	.short	0x010a
        /*0eaa*/ 	.byte	0x3f
	.zero		1


	//   ....[30]....
        /*0eac*/ 	.word	0x0000bfa0
        /*0eb0*/ 	.word	0x00000010
        /*0eb4*/ 	.word	0x00036800
        /*0eb8*/ 	.short	0x010a
        /*0eba*/ 	.byte	0x3f
	.zero		1


	//   ....[31]....
        /*0ebc*/ 	.word	0x0000e950
        /*0ec0*/ 	.word	0x00000010
        /*0ec4*/ 	.word	0x00036800
        /*0ec8*/ 	.short	0x010a
        /*0eca*/ 	.byte	0x3f
	.zero		1


	//   ....[32]....
        /*0ecc*/ 	.word	0x00011400
        /*0ed0*/ 	.word	0x0000000a
        /*0ed4*/ 	.word	0x00036830
        /*0ed8*/ 	.short	0x010a
        /*0eda*/ 	.byte	0x3f
	.zero		1


	//   ....[33]....
        /*0edc*/ 	.word	0x00011480
        /*0ee0*/ 	.word	0x0000000a
        /*0ee4*/ 	.word	0x00036830
        /*0ee8*/ 	.short	0x010a
        /*0eea*/ 	.byte	0x3f
	.zero		1


	//   ....[34]....
        /*0eec*/ 	.word	0x00015d00
        /*0ef0*/ 	.word	0x00000003
        /*0ef4*/ 	.word	0x00000000
        /*0ef8*/ 	.short	0x0101
        /*0efa*/ 	.byte	0x3f
	.zero		1


	//   ....[35]....
        /*0efc*/ 	.word	0x00016910
        /*0f00*/ 	.word	0x0000000b
        /*0f04*/ 	.word	0x00036830
        /*0f08*/ 	.short	0x010a
        /*0f0a*/ 	.byte	0x3f
	.zero		1


	//   ....[36]....
        /*0f0c*/ 	.word	0x00016990
        /*0f10*/ 	.word	0x0000000b
        /*0f14*/ 	.word	0x00036830
        /*0f18*/ 	.short	0x010a
        /*0f1a*/ 	.byte	0x3f
	.zero		1


	//   ....[37]....
        /*0f1c*/ 	.word	0x0001a030
        /*0f20*/ 	.word	0x00000009
        /*0f24*/ 	.word	0x00036850
        /*0f28*/ 	.short	0x010a
        /*0f2a*/ 	.byte	0x3f
	.zero		1


	//   ....[38]....
        /*0f2c*/ 	.word	0x0001a080
        /*0f30*/ 	.word	0x00000009
        /*0f34*/ 	.word	0x00036850
        /*0f38*/ 	.short	0x010a
        /*0f3a*/ 	.byte	0x3f
	.zero		1


	//   ....[39]....
        /*0f3c*/ 	.word	0x0001b3d0
        /*0f40*/ 	.word	0x0000000d
        /*0f44*/ 	.word	0x00000000
        /*0f48*/ 	.short	0x0101
        /*0f4a*/ 	.byte	0x3f
	.zero		1


	//   ....[40]....
        /*0f4c*/ 	.word	0x0001b430
        /*0f50*/ 	.word	0x00000009
        /*0f54*/ 	.word	0x00000000
        /*0f58*/ 	.short	0x0101
        /*0f5a*/ 	.byte	0x3f
	.zero		1


	//   ....[41]....
        /*0f5c*/ 	.word	0x0001bc10
        /*0f60*/ 	.word	0x00000006
        /*0f64*/ 	.word	0x00036850
        /*0f68*/ 	.short	0x010a
        /*0f6a*/ 	.byte	0x3f
	.zero		1


	//   ....[42]....
        /*0f6c*/ 	.word	0x0001bcb0
        /*0f70*/ 	.word	0x00000006
        /*0f74*/ 	.word	0x00036850
        /*0f78*/ 	.short	0x010a
        /*0f7a*/ 	.byte	0x3f
	.zero		1


	//   ....[43]....
        /*0f7c*/ 	.word	0x0001c200
        /*0f80*/ 	.word	0x0000000c
        /*0f84*/ 	.word	0x00000000
        /*0f88*/ 	.short	0x0101
        /*0f8a*/ 	.byte	0x3f
	.zero		1


	//   ....[44]....
        /*0f8c*/ 	.word	0x0001df10
        /*0f90*/ 	.word	0x00000000
        /*0f94*/ 	.word	0x00000000
        /*0f98*/ 	.short	0x0101
        /*0f9a*/ 	.byte	0x3f
	.zero		1


	//   ....[45]....
        /*0f9c*/ 	.word	0x0001e7c0
        /*0fa0*/ 	.word	0x00000004
        /*0fa4*/ 	.word	0x00000000
        /*0fa8*/ 	.short	0x0101
        /*0faa*/ 	.byte	0x3f
	.zero		1


	//   ....[46]....
        /*0fac*/ 	.word	0x00021f00
        /*0fb0*/ 	.word	0x00000012
        /*0fb4*/ 	.word	0x00036820
        /*0fb8*/ 	.short	0x010a
        /*0fba*/ 	.byte	0x3f
	.zero		1


	//   ....[47]....
        /*0fbc*/ 	.word	0x00021fd0
        /*0fc0*/ 	.word	0x00000005
        /*0fc4*/ 	.word	0x000368a0
        /*0fc8*/ 	.short	0x010a
        /*0fca*/ 	.byte	0x3f
	.zero		1


	//   ....[48]....
        /*0fcc*/ 	.word	0x00022400
        /*0fd0*/ 	.word	0x00000005
        /*0fd4*/ 	.word	0x000368c0
        /*0fd8*/ 	.short	0x010a
        /*0fda*/ 	.byte	0x3f
	.zero		1


	//   ....[49]....
        /*0fdc*/ 	.word	0x00022950
        /*0fe0*/ 	.word	0x00000006
        /*0fe4*/ 	.word	0x000368a0
        /*0fe8*/ 	.short	0x010a
        /*0fea*/ 	.byte	0x3f
	.zero		1


	//   ....[50]....
        /*0fec*/ 	.word	0x00022da0
        /*0ff0*/ 	.word	0x00000006
        /*0ff4*/ 	.word	0x000368c0
        /*0ff8*/ 	.short	0x010a
        /*0ffa*/ 	.byte	0x3f
	.zero		1


	//   ....[51]....
        /*0ffc*/ 	.word	0x00023e00
        /*1000*/ 	.word	0x00000000
        /*1004*/ 	.word	0x00036840
        /*1008*/ 	.short	0x010a
        /*100a*/ 	.byte	0x3f
	.zero		1


	//   ....[52]....
        /*100c*/ 	.word	0x00024d80
        /*1010*/ 	.word	0x00000012
        /*1014*/ 	.word	0x00036800
        /*1018*/ 	.short	0x0107
        /*101a*/ 	.byte	0x3f
	.zero		1


	//   ....[53]....
        /*101c*/ 	.word	0x00024e80
        /*1020*/ 	.word	0x00000012
        /*1024*/ 	.word	0x00036800
        /*1028*/ 	.short	0x0101
        /*102a*/ 	.byte	0x3f
	.zero		1


	//   ....[54]....
        /*102c*/ 	.word	0x00024ea0
        /*1030*/ 	.word	0x00000012
        /*1034*/ 	.word	0x00036820
        /*1038*/ 	.short	0x010a
        /*103a*/ 	.byte	0x3f
	.zero		1


	//   ....[55]....
        /*103c*/ 	.word	0x00025260
        /*1040*/ 	.word	0x00000003
        /*1044*/ 	.word	0x00036840
        /*1048*/ 	.short	0x010a
        /*104a*/ 	.byte	0x3f
	.zero		1


	//   ....[56]....
        /*104c*/ 	.word	0x000256f0
        /*1050*/ 	.word	0x00000002
        /*1054*/ 	.word	0x00036860
        /*1058*/ 	.short	0x010a
        /*105a*/ 	.byte	0x3f
	.zero		1


	//   ....[57]....
        /*105c*/ 	.word	0x00025e90
        /*1060*/ 	.word	0x00000003
        /*1064*/ 	.word	0x00036840
        /*1068*/ 	.short	0x010a
        /*106a*/ 	.byte	0x3f
	.zero		1


	//   ....[58]....
        /*106c*/ 	.word	0x00026320
        /*1070*/ 	.word	0x00000002
        /*1074*/ 	.word	0x00036860
        /*1078*/ 	.short	0x010a
        /*107a*/ 	.byte	0x3f
	.zero		1


	//   ....[59]....
        /*107c*/ 	.word	0x00026a20
        /*1080*/ 	.word	0x00000003
        /*1084*/ 	.word	0x00036840
        /*1088*/ 	.short	0x010a
        /*108a*/ 	.byte	0x3f
	.zero		1


	//   ....[60]....
        /*108c*/ 	.word	0x00026ea0
        /*1090*/ 	.word	0x00000002
        /*1094*/ 	.word	0x00036860
        /*1098*/ 	.short	0x010a
        /*109a*/ 	.byte	0x3f
	.zero		1


	//   ....[61]....
        /*109c*/ 	.word	0x00027540
        /*10a0*/ 	.word	0x00000000
        /*10a4*/ 	.word	0x00036860
        /*10a8*/ 	.short	0x010a
        /*10aa*/ 	.byte	0x3f
	.zero		1


	//   ....[62]....
        /*10ac*/ 	.word	0x00028880
        /*10b0*/ 	.word	0x00000000
        /*10b4*/ 	.word	0x00036820
        /*10b8*/ 	.short	0x010a
        /*10ba*/ 	.byte	0x3f
	.zero		1


	//   ....[63]....
        /*10bc*/ 	.word	0x00028a60
        /*10c0*/ 	.word	0x00000006
        /*10c4*/ 	.word	0x00000000
        /*10c8*/ 	.short	0x010a
        /*10ca*/ 	.byte	0x3f
	.zero		1


	//   ....[64]....
        /*10cc*/ 	.word	0x00028a90
        /*10d0*/ 	.word	0x00000007
        /*10d4*/ 	.word	0x00000000
        /*10d8*/ 	.short	0x010a
        /*10da*/ 	.byte	0x3f
	.zero		1


	//   ....[65]....
        /*10dc*/ 	.word	0x00028af0
        /*10e0*/ 	.word	0x00000004
        /*10e4*/ 	.word	0x00000000
        /*10e8*/ 	.short	0x010a
        /*10ea*/ 	.byte	0x3f
	.zero		1


	//   ....[66]....
        /*10ec*/ 	.word	0x00028b20
        /*10f0*/ 	.word	0x00000003
        /*10f4*/ 	.word	0x00000000
        /*10f8*/ 	.short	0x010a
        /*10fa*/ 	.byte	0x3f
	.zero		1


	//   ....[67]....
        /*10fc*/ 	.word	0x00028b80
        /*1100*/ 	.word	0x00000061
        /*1104*/ 	.word	0x00036890
        /*1108*/ 	.short	0x010a
        /*110a*/ 	.byte	0x3f
	.zero		1


	//   ....[68]....
        /*110c*/ 	.word	0x00028bd0
        /*1110*/ 	.word	0x00000061
        /*1114*/ 	.word	0x00036890
        /*1118*/ 	.short	0x010a
        /*111a*/ 	.byte	0x3f
	.zero		1


	//   ....[69]....
        /*111c*/ 	.word	0x00028c20
        /*1120*/ 	.word	0x00000061
        /*1124*/ 	.word	0x00036890
        /*1128*/ 	.short	0x010a
        /*112a*/ 	.byte	0x3f
	.zero		1


	//   ....[70]....
        /*112c*/ 	.word	0x00028c70
        /*1130*/ 	.word	0x00000061
        /*1134*/ 	.word	0x000368b0
        /*1138*/ 	.short	0x010a
        /*113a*/ 	.byte	0x3f
	.zero		1


	//   ....[71]....
        /*113c*/ 	.word	0x00028e80
        /*1140*/ 	.word	0x00000010
        /*1144*/ 	.word	0x00036800
        /*1148*/ 	.short	0x010a
        /*114a*/ 	.byte	0x3f
	.zero		1


	//   ....[72]....
        /*114c*/ 	.word	0x000290b0
        /*1150*/ 	.word	0x00000010
        /*1154*/ 	.word	0x00036800
        /*1158*/ 	.short	0x010a
        /*115a*/ 	.byte	0x3f
	.zero		1


	//   ....[73]....
        /*115c*/ 	.word	0x00029100
        /*1160*/ 	.word	0x0000000a
        /*1164*/ 	.word	0x00036830
        /*1168*/ 	.short	0x010a
        /*116a*/ 	.byte	0x3f
	.zero		1


	//   ....[74]....
        /*116c*/ 	.word	0x00029150
        /*1170*/ 	.word	0x0000000b
        /*1174*/ 	.word	0x00036830
        /*1178*/ 	.short	0x010a
        /*117a*/ 	.byte	0x3f
	.zero		1


	//   ....[75]....
        /*117c*/ 	.word	0x000291a0
        /*1180*/ 	.word	0x00000009
        /*1184*/ 	.word	0x00036850
        /*1188*/ 	.short	0x010a
        /*118a*/ 	.byte	0x3f
	.zero		1


	//   ....[76]....
        /*118c*/ 	.word	0x000291f0
        /*1190*/ 	.word	0x00000006
        /*1194*/ 	.word	0x00036850
        /*1198*/ 	.short	0x010a
        /*119a*/ 	.byte	0x3f
	.zero		1


	//   ....[77]....
        /*119c*/ 	.word	0x000293a0
        /*11a0*/ 	.word	0x00000012
        /*11a4*/ 	.word	0x00036820
        /*11a8*/ 	.short	0x010a
        /*11aa*/ 	.byte	0x3f
	.zero		1


	//   ....[78]....
        /*11ac*/ 	.word	0x000293f0
        /*11b0*/ 	.word	0x00000005
        /*11b4*/ 	.word	0x000368a0
        /*11b8*/ 	.short	0x010a
        /*11ba*/ 	.byte	0x3f
	.zero		1


	//   ....[79]....
        /*11bc*/ 	.word	0x00029440
        /*11c0*/ 	.word	0x00000005
        /*11c4*/ 	.word	0x000368c0
        /*11c8*/ 	.short	0x010a
        /*11ca*/ 	.byte	0x3f
	.zero		1


	//   ....[80]....
        /*11cc*/ 	.word	0x00029490
        /*11d0*/ 	.word	0x00000006
        /*11d4*/ 	.word	0x000368a0
        /*11d8*/ 	.short	0x010a
        /*11da*/ 	.byte	0x3f
	.zero		1


	//   ....[81]....
        /*11dc*/ 	.word	0x000294e0
        /*11e0*/ 	.word	0x00000006
        /*11e4*/ 	.word	0x000368c0
        /*11e8*/ 	.short	0x010a
        /*11ea*/ 	.byte	0x3f
	.zero		1


	//   ....[82]....
        /*11ec*/ 	.word	0x00029680
        /*11f0*/ 	.word	0x00000000
        /*11f4*/ 	.word	0x00036840
        /*11f8*/ 	.short	0x010a
        /*11fa*/ 	.byte	0x3f
	.zero		1


	//   ....[83]....
        /*11fc*/ 	.word	0x0002a260
        /*1200*/ 	.word	0x00000012
        /*1204*/ 	.word	0x00036820
        /*1208*/ 	.short	0x010a
        /*120a*/ 	.byte	0x3f
	.zero		1


	//   ....[84]....
        /*120c*/ 	.word	0x0002a2b0
        /*1210*/ 	.word	0x00000003
        /*1214*/ 	.word	0x00036840
        /*1218*/ 	.short	0x010a
        /*121a*/ 	.byte	0x3f
	.zero		1


	//   ....[85]....
        /*121c*/ 	.word	0x0002a300
        /*1220*/ 	.word	0x00000002
        /*1224*/ 	.word	0x00036860
        /*1228*/ 	.short	0x010a
        /*122a*/ 	.byte	0x3f
	.zero		1


	//   ....[86]....
        /*122c*/ 	.word	0x0002a350
        /*1230*/ 	.word	0x00000003
        /*1234*/ 	.word	0x00036840
        /*1238*/ 	.short	0x010a
        /*123a*/ 	.byte	0x3f
	.zero		1


	//   ....[87]....
        /*123c*/ 	.word	0x0002a3a0
        /*1240*/ 	.word	0x00000002
        /*1244*/ 	.word	0x00036860
        /*1248*/ 	.short	0x010a
        /*124a*/ 	.byte	0x3f
	.zero		1


	//   ....[88]....
        /*124c*/ 	.word	0x0002a3f0
        /*1250*/ 	.word	0x00000003
        /*1254*/ 	.word	0x00036840
        /*1258*/ 	.short	0x010a
        /*125a*/ 	.byte	0x3f
	.zero		1


	//   ....[89]....
        /*125c*/ 	.word	0x0002a440
        /*1260*/ 	.word	0x00000002
        /*1264*/ 	.word	0x00036860
        /*1268*/ 	.short	0x010a
        /*126a*/ 	.byte	0x3f
	.zero		1


	//   ....[90]....
        /*126c*/ 	.word	0x0002a490
        /*1270*/ 	.word	0x00000000
        /*1274*/ 	.word	0x00036860
        /*1278*/ 	.short	0x010a
        /*127a*/ 	.byte	0x3f
	.zero		1


	//   ....[91]....
        /*127c*/ 	.word	0x0002afe0
        /*1280*/ 	.word	0x00000000
        /*1284*/ 	.word	0x00036820
        /*1288*/ 	.short	0x010a
        /*128a*/ 	.byte	0x3f
	.zero		1


	//   ....[92]....
        /*128c*/ 	.word	0x0002b180
        /*1290*/ 	.word	0x00000006
        /*1294*/ 	.word	0x00000000
        /*1298*/ 	.short	0x010a
        /*129a*/ 	.byte	0x3f
	.zero		1


	//   ....[93]....
        /*129c*/ 	.word	0x0002b1d0
        /*12a0*/ 	.word	0x00000007
        /*12a4*/ 	.word	0x00000000
        /*12a8*/ 	.short	0x010a
        /*12aa*/ 	.byte	0x3f
	.zero		1


	//   ....[94]....
        /*12ac*/ 	.word	0x0002b220
        /*12b0*/ 	.word	0x00000004
        /*12b4*/ 	.word	0x00000000
        /*12b8*/ 	.short	0x010a
        /*12ba*/ 	.byte	0x3f
	.zero		1


	//----- nvinfo : EIATTR_NUM_MBARRIERS
	.align		4
.L_667:
        /*12bc*/ 	.byte	0x03, 0x38
        /*12be*/ 	.short	0x0016


	//----- nvinfo : EIATTR_EXIT_INSTR_OFFSETS
	.align		4
        /*12c0*/ 	.byte	0x04, 0x1c
        /*12c2*/ 	.short	(.L_669 - .L_668)


	//   ....[0]....
.L_668:
        /*12c4*/ 	.word	0x00028b70


	//----- nvinfo : EIATTR_MAX_THREADS
	.align		4
.L_669:
        /*12c8*/ 	.byte	0x04, 0x05
        /*12ca*/ 	.short	(.L_671 - .L_670)
.L_670:
        /*12cc*/ 	.word	0x00000180
        /*12d0*/ 	.word	0x00000001
        /*12d4*/ 	.word	0x00000001


	//----- nvinfo : EIATTR_CRS_STACK_SIZE
	.align		4
.L_671:
        /*12d8*/ 	.byte	0x04, 0x1e
        /*12da*/ 	.short	(.L_673 - .L_672)
.L_672:
        /*12dc*/ 	.word	0x00000000


	//----- nvinfo : EIATTR_CBANK_PARAM_SIZE
	.align		4
.L_673:
        /*12e0*/ 	.byte	0x03, 0x19
        /*12e2*/ 	.short	0x0af0


	//----- nvinfo : EIATTR_PARAM_CBANK
	.align		4
        /*12e4*/ 	.byte	0x04, 0x0a
        /*12e6*/ 	.short	(.L_675 - .L_674)
	.align		4
.L_674:
        /*12e8*/ 	.word	index@(.nv.constant0._ZN7cutlass13device_kernelIN5flash11enable_sm90INS1_16FlashAttnFwdSm90INS1_25CollectiveMainloopFwdSm90ILi2EN4cute5tupleIJNS5_1CILi1EEES8_S8_EEENS6_IJNS7_ILi128EEENS7_ILi112EEENS7_ILi192EEEEEELi192ENS_10bfloat16_tEfNS_4arch4Sm90ELb0ELb0ELb0ELb1ELb0ELb1ELb0ELb1ELb1ELb1ELb1ELb0EEENS1_21CollectiveEpilogueFwdINS6_IJSA_SC_SB_EEES9_SE_SG_Li256ELb1ELb1ELb1ELb0EEENS1_36VarlenDynamicPersistentTileSchedulerILi128ELi112ELi256ELi128ELb1ELb1ELb1ELb0ELb1ELb1EEEEEEEEEvNT_6ParamsE)
        /*12ec*/ 	.short	0x0210
        /*12ee*/ 	.short	0x0af0


	//----- nvinfo : EIATTR_SW_WAR
	.align		4
.L_675:
        /*12f0*/ 	.byte	0x04, 0x36
        /*12f2*/ 	.short	(.L_677 - .L_676)
.L_676:
        /*12f4*/ 	.word	0x00000008
.L_677:


//--------------------- .nv.info._ZN7cutlass13device_kernelIN5flash11enable_sm90INS1_16FlashAttnFwdSm90INS1_25CollectiveMainloopFwdSm90ILi2EN4cute5tupleIJNS5_1CILi1EEES8_S8_EEENS6_IJNS7_ILi128EEENS7_ILi96EEENS7_ILi192EEEEEELi192ENS_10bfloat16_tEfNS_4arch4Sm90ELb0ELb1ELb0ELb0ELb0ELb0ELb0ELb1ELb1ELb1ELb1ELb0EEENS1_21CollectiveEpilogueFwdINS6_IJSA_SC_SB_EEES9_SE_SG_Li256ELb0ELb1ELb1ELb0EEENS1_19SingleTileSchedulerILb0ELb1ELb1ELi128EEEEEEEEEvNT_6ParamsE --------------------------
	.section	.nv.info._ZN7cutlass13device_kernelIN5flash11enable_sm90INS1_16FlashAttnFwdSm90INS1_25CollectiveMainloopFwdSm90ILi2EN4cute5tupleIJNS5_1CILi1EEES8_S8_EEENS6_IJNS7_ILi128EEENS7_ILi96EEENS7_ILi192EEEEEELi192ENS_10bfloat16_tEfNS_4arch4Sm90ELb0ELb1ELb0ELb0ELb0ELb0ELb0ELb1ELb1ELb1ELb1ELb0EEENS1_21CollectiveEpilogueFwdINS6_IJSA_SC_SB_EEES9_SE_SG_Li256ELb0ELb1ELb1ELb0EEENS1_19SingleTileSchedulerILb0ELb1ELb1ELi128EEEEEEEEEvNT_6ParamsE,"",@"SHT_CUDA_INFO"
	.sectionflags	@""
	.align	4


	//----- nvinfo : EIATTR_CUDA_API_VERSION
	.align		4
        /*0000*/ 	.byte	0x04, 0x37
        /*0002*/ 	.short	(.L_679 - .L_678)
.L_678:
        /*0004*/ 	.word	0x00000082


	//----- nvinfo : EIATTR_KPARAM_INFO
	.align		4
.L_679:
        /*0008*/ 	.byte	0x04, 0x17
        /*000a*/ 	.short	(.L_681 - .L_680)
.L_680:
        /*000c*/ 	.word	0x00000000
        /*0010*/ 	.short	0x0000
        /*0012*/ 	.short	0x0070
        /*0014*/ 	.byte	0x00, 0xf0, 0x01, 0x28


	//----- nvinfo : EIATTR_SPARSE_MMA_MASK
	.align		4
.L_681:
        /*0018*/ 	.byte	0x03, 0x50
        /*001a*/ 	.short	0x0000


	//----- nvinfo : EIATTR_MAXREG_COUNT
	.align		4
        /*001c*/ 	.byte	0x03, 0x1b
        /*001e*/ 	.short	0x00a8


	//----- nvinfo : EIATTR_NUM_BARRIERS
	.align		4
        /*0020*/ 	.byte	0x02, 0x4c
        /*0022*/ 	.byte	0x09
	.zero		1


	//----- nvinfo : EIATTR_EXTERNS
	.align		4
        /*0024*/ 	.byte	0x04, 0x0f
        /*0026*/ 	.short	(.L_683 - .L_682)


	//   ....[0]....
	.align		4
.L_682:
        /*0028*/ 	.word	index@(__assertfail)


	//----- nvinfo : EIATTR_ANNOTATIONS
	.align		4
.L_683:
        /*002c*/ 	.byte	0x04, 0x55
        /*002e*/ 	.short	(.L_685 - .L_684)


	//   ....[0]....
.L_684:
        /*0030*/ 	.word	0x00000001
        /*0034*/ 	.byte	0x60, 0x09, 0x00, 0x00, 0x01, 0x00, 0x00, 0x00, 0xb0, 0x18, 0x00, 0x00, 0x01, 0x00, 0x00, 0x00
        /*0044*/ 	.byte	0x70, 0x02, 0x01, 0x00, 0x01, 0x00, 0x00, 0x00, 0x60, 0x07, 0x01, 0x00, 0x01, 0x00, 0x00, 0x00
        /*0054*/ 	.byte	0xc0, 0x17, 0x01, 0x00, 0x01, 0x00, 0x00, 0x00, 0x60, 0x1a, 0x01, 0x00, 0x01, 0x00, 0x00, 0x00
        /*0064*/ 	.byte	0xe0, 0x23, 0x01, 0x00, 0x01, 0x00, 0x00, 0x00, 0xb0, 0x2d, 0x01, 0x00, 0x01, 0x00, 0x00, 0x00
        /*0074*/ 	.byte	0x90, 0x3c, 0x01, 0x00


	//----- nvinfo : EIATTR_MERCURY_ISA_VERSION
	.align		4
.L_685:
        /*0078*/ 	.byte	0x03, 0x5f
        /*007a*/ 	.short	0x0101


	//----- nvinfo : EIATTR_INT_WARP_WIDE_INSTR_OFFSETS
	.align		4
        /*007c*/ 	.byte	0x04, 0x31
        /*007e*/ 	.short	(.L_687 - .L_686)


	//   ....[0]....
.L_686:
        /*0080*/ 	.word	0x00000130


	//   ....[1]....
        /*0084*/ 	.word	0x00000170


	//   ....[2]....
        /*0088*/ 	.word	0x000001e0


	//----- nvinfo : EIATTR_COOP_GROUP_MASK_REGIDS
	.align		4
.L_687:
        /*008c*/ 	.byte	0x04, 0x29
        /*008e*/ 	.short	(.L_689 - .L_688)


	//   ....[0]....
.L_688:
        /*0090*/ 	.word	0xffffffff


	//   ....[1]....
        /*0094*/ 	.word	0xffffffff


	//   ....[2]....
        /*0098*/ 	.word	0xffffffff


	//   ....[3]....
        /*009c*/ 	.word	0xffffffff


	//   ....[4]....
        /*00a0*/ 	.word	0xffffffff


	//   ....[5]....
        /*00a4*/ 	.word	0xffffffff


	//   ....[6]....
        /*00a8*/ 	.word	0xffffffff


	//   ....[7]....
        /*00ac*/ 	.word	0xffffffff


	//   ....[8]....
        /*00b0*/ 	.word	0xffffffff


	//   ....[9]....
        /*00b4*/ 	.word	0xffffffff


	//   ....[10]....
        /*00b8*/ 	.word	0xffffffff


	//   ....[11]....
        /*00bc*/ 	.word	0xffffffff


	//   ....[12]....
        /*00c0*/ 	.word	0xffffffff


	//   ....[13]....
        /*00c4*/ 	.word	0xffffffff


	//   ....[14]....
        /*00c8*/ 	.word	0xffffffff


	//   ....[15]....
        /*00cc*/ 	.word	0xffffffff


	//   ....[16]....
        /*00d0*/ 	.word	0xffffffff


	//   ....[17]....
        /*00d4*/ 	.word	0xffffffff


	//   ....[18]....
        /*00d8*/ 	.word	0xffffffff


	//   ....[19]....
        /*00dc*/ 	.word	0xffffffff


	//   ....[20]....
        /*00e0*/ 	.word	0xffffffff


	//   ....[21]....
        /*00e4*/ 	.word	0xffffffff


	//   ....[22]....
        /*00e8*/ 	.word	0xffffffff


	//   ....[23]....
        /*00ec*/ 	.word	0xffffffff


	//   ....[24]....
        /*00f0*/ 	.word	0xffffffff


	//   ....[25]....
        /*00f4*/ 	.word	0xffffffff


	//   ....[26]....
        /*00f8*/ 	.word	0xffffffff


	//   ....[27]....
        /*00fc*/ 	.word	0xffffffff


	//   ....[28]....
        /*0100*/ 	.word	0xffffffff


	//   ....[29]....
        /*0104*/ 	.word	0xffffffff


	//   ....[30]....
        /*0108*/ 	.word	0xffffffff


	//   ....[31]....
        /*010c*/ 	.word	0xffffffff


	//   ....[32]....
        /*0110*/ 	.word	0xffffffff


	//   ....[33]....
        /*0114*/ 	.word	0xffffffff


	//   ....[34]....
        /*0118*/ 	.word	0xffffffff


	//   ....[35]....
        /*011c*/ 	.word	0xffffffff


	//   ....[36]....
        /*0120*/ 	.word	0xffffffff


	//   ....[37]....
        /*0124*/ 	.word	0xffffffff


	//   ....[38]....
        /*0128*/ 	.word	0xffffffff


	//   ....[39]....
        /*012c*/ 	.word	0xffffffff


	//   ....[40]....
        /*0130*/ 	.word	0xffffffff


	//   ....[41]....
        /*0134*/ 	.word	0xffffffff


	//   ....[42]....
        /*0138*/ 	.word	0xffffffff


	//   ....[43]....
        /*013c*/ 	.word	0xffffffff


	//   ....[44]....
        /*0140*/ 	.word	0xffffffff


	//   ....[45]....
        /*0144*/ 	.word	0xffffffff


	//   ....[46]....
        /*0148*/ 	.word	0xffffffff


	//   ....[47]....
        /*014c*/ 	.word	0xffffffff


	//   ....[48]....
        /*0150*/ 	.word	0xffffffff


	//   ....[49]....
        /*0154*/ 	.word	0xffffffff


	//   ....[50]....
        /*0158*/ 	.word	0xffffffff


	//   ....[51]....
        /*015c*/ 	.word	0xffffffff


	//   ....[52]....
        /*0160*/ 	.word	0xffffffff


	//   ....[53]....
        /*0164*/ 	.word	0xffffffff


	//   ....[54]....
        /*0168*/ 	.word	0xffffffff


	//   ....[55]....
        /*016c*/ 	.word	0xffffffff


	//   ....[56]....
        /*0170*/ 	.word	0xffffffff


	//   ....[57]....
        /*0174*/ 	.word	0xffffffff


	//   ....[58]....
        /*0178*/ 	.word	0xffffffff


	//   ....[59]....
        /*017c*/ 	.word	0xffffffff


	//   ....[60]....
        /*0180*/ 	.word	0xffffffff


	//   ....[61]....
        /*0184*/ 	.word	0x0500000f


	//   ....[62]....
        /*0188*/ 	.word	0x0500000f


	//   ....[63]....
        /*018c*/ 	.word	0x0500000f


	//   ....[64]....
        /*0190*/ 	.word	0x0500000f


	//   ....[65]....
        /*0194*/ 	.word	0x0500000f


	//   ....[66]....
        /*0198*/ 	.word	0x0500000f


	//   ....[67]....
        /*019c*/ 	.word	0x0500000f


	//   ....[68]....
        /*01a0*/ 	.word	0x0500000f


	//   ....[69]....
        /*01a4*/ 	.word	0x0500000f


	//   ....[70]....
        /*01a8*/ 	.word	0x0500000f


	//   ....[71]....
        /*01ac*/ 	.word	0x0500000f


	//   ....[72]....
        /*01b0*/ 	.word	0x0500000f


	//   ....[73]....
        /*01b4*/ 	.word	0x0500000f


	//   ....[74]....
        /*01b8*/ 	.word	0x0500000f


	//   ....[75]....
        /*01bc*/ 	.word	0x0500000f


	//   ....[76]....
        /*01c0*/ 	.word	0x0500000f


	//   ....[77]....
        /*01c4*/ 	.word	0x0500000f


	//   ....[78]....
        /*01c8*/ 	.word	0x0500000f


	//----- nvinfo : EIATTR_COOP_GROUP_INSTR_OFFSETS
	.align		4
.L_689:
        /*01cc*/ 	.byte	0x04, 0x28
        /*01ce*/ 	.short	(.L_691 - .L_690)


	//   ....[0]....
.L_690:
        /*01d0*/ 	.word	0x00000060


	//   ....[1]....
        /*01d4*/ 	.word	0x00000140


	//   ....[2]....
        /*01d8*/ 	.word	0x00000190


	//   ....[3]....
        /*01dc*/ 	.word	0x000003c0


	//   ....[4]....
        /*01e0*/ 	.word	0x00000520


	//   ....[5]....
        /*01e4*/ 	.word	0x00000640


	//   ....[6]....
        /*01e8*/ 	.word	0x000007a0


	//   ....[7]....
        /*01ec*/ 	.word	0x000016b0


	//   ....[8]....
        /*01f0*/ 	.word	0x00002320


	//   ....[9]....
        /*01f4*/ 	.word	0x00002c60


	//   ....[10]....
        /*01f8*/ 	.word	0x000032d0


	//   ....[11]....
        /*01fc*/ 	.word	0x00003400


	//   ....[12]....
        /*0200*/ 	.word	0x000039d0


	//   ....[13]....
        /*0204*/ 	.word	0x00003a60


	//   ....[14]....
        /*0208*/ 	.word	0x000056d0


	//   ....[15]....
        /*020c*/ 	.word	0x00005900


	//   ....[16]....
        /*0210*/ 	.word	0x00006690


	//   ....[17]....
        /*0214*/ 	.word	0x000067a0


	//   ....[18]....
        /*0218*/ 	.word	0x00006d70


	//   ....[19]....
        /*021c*/ 	.word	0x00006de0


	//   ....[20]....
        /*0220*/ 	.word	0x00008910


	//   ....[21]....
        /*0224*/ 	.word	0x00008930


	//   ....[22]....
        /*0228*/ 	.word	0x00008f20


	//   ....[23]....
        /*022c*/ 	.word	0x00008fa0


	//   ....[24]....
        /*0230*/ 	.word	0x0000a730


	//   ....[25]....
        /*0234*/ 	.word	0x0000a960


	//   ....[26]....
        /*0238*/ 	.word	0x0000b700


	//   ....[27]....
        /*023c*/ 	.word	0x0000b820


	//   ....[28]....
        /*0240*/ 	.word	0x0000be70


	//   ....[29]....
        /*0244*/ 	.word	0x0000bee0


	//   ....[30]....
        /*0248*/ 	.word	0x0000ceb0


	//   ....[31]....
        /*024c*/ 	.word	0x0000cee0


	//   ....[32]....
        /*0250*/ 	.word	0x0000cfd0


	//   ....[33]....
        /*0254*/ 	.word	0x0000cfe0


	//   ....[34]....
        /*0258*/ 	.word	0x0000e070


	//   ....[35]....
        /*025c*/ 	.word	0x0000e0b0


	//   ....[36]....
        /*0260*/ 	.word	0x0000e0f0


	//   ....[37]....
        /*0264*/ 	.word	0x0000e130


	//   ....[38]....
        /*0268*/ 	.word	0x0000e170


	//   ....[39]....
        /*026c*/ 	.word	0x0000e190


	//   ....[40]....
        /*0270*/ 	.word	0x0000eb10


	//   ....[41]....
        /*0274*/ 	.word	0x0000eb20


	//   ....[42]....
        /*0278*/ 	.word	0x0000f890


	//   ....[43]....
        /*027c*/ 	.word	0x00010780


	//   ....[44]....
        /*0280*/ 	.word	0x00011140


	//   ....[45]....
        /*0284*/ 	.word	0x00011180


	//   ....[46]....
        /*0288*/ 	.word	0x000111b0


	//   ....[47]....
        /*028c*/ 	.word	0x00011200


	//   ....[48]....
        /*0290*/ 	.word	0x00011290


	//   ....[49]....
        /*0294*/ 	.word	0x000112b0


	//   ....[50]....
        /*0298*/ 	.word	0x00011340


	//   ....[51]....
        /*029c*/ 	.word	0x00011370


	//   ....[52]....
        /*02a0*/ 	.word	0x000113f0


	//   ....[53]....
        /*02a4*/ 	.word	0x00011420


	//   ....[54]....
        /*02a8*/ 	.word	0x000114a0


	//   ....[55]....
        /*02ac*/ 	.word	0x000114d0


	//   ....[56]....
        /*02b0*/ 	.word	0x00011550


	//   ....[57]....
        /*02b4*/ 	.word	0x00011580


	//   ....[58]....
        /*02b8*/ 	.word	0x000115f0


	//   ....[59]....
        /*02bc*/ 	.word	0x00011620


	//   ....[60]....
        /*02c0*/ 	.word	0x00013c20


	//   ....[61]....
        /*02c4*/ 	.word	0x00014260


	//   ....[62]....
        /*02c8*/ 	.word	0x000143d0


	//   ....[63]....
        /*02cc*/ 	.word	0x00014430


	//   ....[64]....
        /*02d0*/ 	.word	0x00014570


	//   ....[65]....
        /*02d4*/ 	.word	0x000145e0


	//   ....[66]....
        /*02d8*/ 	.word	0x000146e0


	//   ....[67]....
        /*02dc*/ 	.word	0x00014750


	//   ....[68]....
        /*02e0*/ 	.word	0x00014850


	//   ....[69]....
        /*02e4*/ 	.word	0x000148c0


	//   ....[70]....
        /*02e8*/ 	.word	0x000149c0


	//   ....[71]....
        /*02ec*/ 	.word	0x00014a30


	//   ....[72]....
        /*02f0*/ 	.word	0x00014b30


	//   ....[73]....
        /*02f4*/ 	.word	0x00014ba0


	//   ....[74]....
        /*02f8*/ 	.word	0x00014ca0


	//   ....[75]....
        /*02fc*/ 	.word	0x00014d00


	//   ....[76]....
        /*0300*/ 	.word	0x00014df0


	//   ....[77]....
        /*0304*/ 	.word	0x00014e40


	//   ....[78]....
        /*0308*/ 	.word	0x00015240


	//----- nvinfo : EIATTR_REG_RECONFIG
	.align		4
.L_691:
        /*030c*/ 	.byte	0x01, 0x54
	.zero		2


	//----- nvinfo : EIATTR_SYSCALL_OFFSETS
	.align		4
        /*0310*/ 	.byte	0x04, 0x46
        /*0312*/ 	.short	(.L_693 - .L_692)


	//   ....[0]....
.L_692:
        /*0314*/ 	.word	0x00001870


	//   ....[1]....
        /*0318*/ 	.word	0x000103f0


	//   ....[2]....
        /*031c*/ 	.word	0x00010530


	//   ....[3]....
        /*0320*/ 	.word	0x00010620


	//   ....[4]....
        /*0324*/ 	.word	0x00010d90


	//----- nvinfo : EIATTR_MBARRIER_INSTR_OFFSETS
	.align		4
.L_693:
        /*0328*/ 	.byte	0x04, 0x39
        /*032a*/ 	.short	(.L_695 - .L_694)


	//   ....[0]....
.L_694:
        /*032c*/ 	.word	0x00000270
        /*0330*/ 	.word	0x000000ff
        /*0334*/ 	.word	0x00030800
        /*0338*/ 	.short	0x0100
        /*033a*/ 	.byte	0x08
	.zero		1


	//   ....[1]....
        /*033c*/ 	.word	0x00000280
        /*0340*/ 	.word	0x000000ff
        /*0344*/ 	.word	0x00030820
        /*0348*/ 	.short	0x0100
        /*034a*/ 	.byte	0x08
	.zero		1


	//   ....[2]....
        /*034c*/ 	.word	0x00000370
        /*0350*/ 	.word	0x000000ff
        /*0354*/ 	.word	0x00030830
        /*0358*/ 	.short	0x0100
        /*035a*/ 	.byte	0x08
	.zero		1


	//   ....[3]....
        /*035c*/ 	.word	0x00000380
        /*0360*/ 	.word	0x000000ff
        /*0364*/ 	.word	0x00030840
        /*0368*/ 	.short	0x0100
        /*036a*/ 	.byte	0x08
	.zero		1


	//   ....[4]....
        /*036c*/ 	.word	0x00000390
        /*0370*/ 	.word	0x000000ff
        /*0374*/ 	.word	0x00030838
        /*0378*/ 	.short	0x0100
        /*037a*/ 	.byte	0x08
	.zero		1


	//   ....[5]....
        /*037c*/ 	.word	0x000003a0
        /*0380*/ 	.word	0x000000ff
        /*0384*/ 	.word	0x00030848
        /*0388*/ 	.short	0x0100
        /*038a*/ 	.byte	0x08
	.zero		1


	//   ....[6]....
        /*038c*/ 	.word	0x000004d0
        /*0390*/ 	.word	0x000000ff
        /*0394*/ 	.word	0x00030850
        /*0398*/ 	.short	0x0100
        /*039a*/ 	.byte	0x08
	.zero		1


	//   ....[7]....
        /*039c*/ 	.word	0x000004e0
        /*03a0*/ 	.word	0x000000ff
        /*03a4*/ 	.word	0x00030860
        /*03a8*/ 	.short	0x0100
        /*03aa*/ 	.byte	0x08
	.zero		1


	//   ....[8]....
        /*03ac*/ 	.word	0x000004f0
        /*03b0*/ 	.word	0x000000ff
        /*03b4*/ 	.word	0x00030858
        /*03b8*/ 	.short	0x0100
        /*03ba*/ 	.byte	0x08
	.zero		1


	//   ....[9]....
        /*03bc*/ 	.word	0x00000500
        /*03c0*/ 	.word	0x000000ff
        /*03c4*/ 	.word	0x00030868
        /*03c8*/ 	.short	0x0100
        /*03ca*/ 	.byte	0x08
	.zero		1


	//   ....[10]....
        /*03cc*/ 	.word	0x000005f0
        /*03d0*/ 	.word	0x000000ff
        /*03d4*/ 	.word	0x00030870
        /*03d8*/ 	.short	0x0100
        /*03da*/ 	.byte	0x06
	.zero		1


	//   ....[11]....
        /*03dc*/ 	.word	0x00000600
        /*03e0*/ 	.word	0x000000ff
        /*03e4*/ 	.word	0x00030880
        /*03e8*/ 	.short	0x0100
        /*03ea*/ 	.byte	0x06
	.zero		1


	//   ....[12]....
        /*03ec*/ 	.word	0x00000610
        /*03f0*/ 	.word	0x000000ff
        /*03f4*/ 	.word	0x00030878
        /*03f8*/ 	.short	0x0100
        /*03fa*/ 	.byte	0x06
	.zero		1


	//   ....[13]....
        /*03fc*/ 	.word	0x00000620
        /*0400*/ 	.word	0x000000ff
        /*0404*/ 	.word	0x00030888
        /*0408*/ 	.short	0x0100
        /*040a*/ 	.byte	0x06
	.zero		1


	//   ....[14]....
        /*040c*/ 	.word	0x00000750
        /*0410*/ 	.word	0x000000ff
        /*0414*/ 	.word	0x00030890
        /*0418*/ 	.short	0x0100
        /*041a*/ 	.byte	0x08
	.zero		1


	//   ....[15]....
        /*041c*/ 	.word	0x00000760
        /*0420*/ 	.word	0x000000ff
        /*0424*/ 	.word	0x000308a0
        /*0428*/ 	.short	0x0100
        /*042a*/ 	.byte	0x08
	.zero		1


	//   ....[16]....
        /*042c*/ 	.word	0x00000770
        /*0430*/ 	.word	0x000000ff
        /*0434*/ 	.word	0x00030898
        /*0438*/ 	.short	0x0100
        /*043a*/ 	.byte	0x08
	.zero		1


	//   ....[17]....
        /*043c*/ 	.word	0x00000780
        /*0440*/ 	.word	0x000000ff
        /*0444*/ 	.word	0x000308a8
        /*0448*/ 	.short	0x0100
        /*044a*/ 	.byte	0x08
	.zero		1


	//   ....[18]....
        /*044c*/ 	.word	0x000008b0
        /*0450*/ 	.word	0x000000ff
        /*0454*/ 	.word	0x000308b0
        /*0458*/ 	.short	0x0100
        /*045a*/ 	.byte	0x08
	.zero		1


	//   ....[19]....
        /*045c*/ 	.word	0x000008c0
        /*0460*/ 	.word	0x000000ff
        /*0464*/ 	.word	0x000308c0
        /*0468*/ 	.short	0x0100
        /*046a*/ 	.byte	0x08
	.zero		1


	//   ....[20]....
        /*046c*/ 	.word	0x000008d0
        /*0470*/ 	.word	0x000000ff
        /*0474*/ 	.word	0x000308b8
        /*0478*/ 	.short	0x0100
        /*047a*/ 	.byte	0x08
	.zero		1


	//   ....[21]....
        /*047c*/ 	.word	0x000008e0
        /*0480*/ 	.word	0x000000ff
        /*0484*/ 	.word	0x000308c8
        /*0488*/ 	.short	0x0100
        /*048a*/ 	.byte	0x08
	.zero		1


	//   ....[22]....
        /*048c*/ 	.word	0x00001890
        /*0490*/ 	.word	0x000000ff
        /*0494*/ 	.word	0x00030800
        /*0498*/ 	.short	0x010a
        /*049a*/ 	.byte	0x39
	.zero		1


	//   ....[23]....
        /*049c*/ 	.word	0x00001920
        /*04a0*/ 	.word	0x000000ff
        /*04a4*/ 	.word	0x00030830
        /*04a8*/ 	.short	0x010a
        /*04aa*/ 	.byte	0x39
	.zero		1


	//   ....[24]....
        /*04ac*/ 	.word	0x000019b0
        /*04b0*/ 	.word	0x000000ff
        /*04b4*/ 	.word	0x00030830
        /*04b8*/ 	.short	0x010a
        /*04ba*/ 	.byte	0x39
	.zero		1


	//   ....[25]....
        /*04bc*/ 	.word	0x00002380
        /*04c0*/ 	.word	0x00000000
        /*04c4*/ 	.word	0x00000000
        /*04c8*/ 	.short	0x0101
        /*04ca*/ 	.byte	0x3f
	.zero		1


	//   ....[26]....
        /*04cc*/ 	.word	0x000048a0
        /*04d0*/ 	.word	0x000000ff
        /*04d4*/ 	.word	0x00030830
        /*04d8*/ 	.short	0x010a
        /*04da*/ 	.byte	0x3d
	.zero		1


	//   ....[27]....
        /*04dc*/ 	.word	0x000048e0
        /*04e0*/ 	.word	0x000000ff
        /*04e4*/ 	.word	0x00030830
        /*04e8*/ 	.short	0x010a
        /*04ea*/ 	.byte	0x3d
	.zero		1


	//   ....[28]....
        /*04ec*/ 	.word	0x00005340
        /*04f0*/ 	.word	0x000000ff
        /*04f4*/ 	.word	0x00030850
        /*04f8*/ 	.short	0x010a
        /*04fa*/ 	.byte	0x0b
	.zero		1


	//   ....[29]....
        /*04fc*/ 	.word	0x00005380
        /*0500*/ 	.word	0x000000ff
        /*0504*/ 	.word	0x00030850
        /*0508*/ 	.short	0x010a
        /*050a*/ 	.byte	0x0b
	.zero		1


	//   ....[30]....
        /*050c*/ 	.word	0x00005700
        /*0510*/ 	.word	0x00000000
        /*0514*/ 	.word	0x00000000
        /*0518*/ 	.short	0x0101
        /*051a*/ 	.byte	0x3f
	.zero		1


	//   ....[31]....
        /*051c*/ 	.word	0x00007200
        /*0520*/ 	.word	0x0000007f
        /*0524*/ 	.word	0x00000000
        /*0528*/ 	.short	0x0101
        /*052a*/ 	.byte	0x3f
	.zero		1


	//   ....[32]....
        /*052c*/ 	.word	0x00007b10
        /*0530*/ 	.word	0x000000ff
        /*0534*/ 	.word	0x00030830
        /*0538*/ 	.short	0x010a
        /*053a*/ 	.byte	0x38
	.zero		1


	//   ....[33]....
        /*053c*/ 	.word	0x00007b50
        /*0540*/ 	.word	0x000000ff
        /*0544*/ 	.word	0x00030830
        /*0548*/ 	.short	0x010a
        /*054a*/ 	.byte	0x38
	.zero		1


	//   ....[34]....
        /*054c*/ 	.word	0x000085b0
        /*0550*/ 	.word	0x000000ff
        /*0554*/ 	.word	0x00030850
        /*0558*/ 	.short	0x010a
        /*055a*/ 	.byte	0x0b
	.zero		1


	//   ....[35]....
        /*055c*/ 	.word	0x000085f0
        /*0560*/ 	.word	0x000000ff
        /*0564*/ 	.word	0x00030850
        /*0568*/ 	.short	0x010a
        /*056a*/ 	.byte	0x0b
	.zero		1


	//   ....[36]....
        /*056c*/ 	.word	0x00009420
        /*0570*/ 	.word	0x00000078
        /*0574*/ 	.word	0x00000000
        /*0578*/ 	.short	0x0101
        /*057a*/ 	.byte	0x3f
	.zero		1


	//   ....[37]....
        /*057c*/ 	.word	0x000094c0
        /*0580*/ 	.word	0x00000078
        /*0584*/ 	.word	0x00000000
        /*0588*/ 	.short	0x0101
        /*058a*/ 	.byte	0x3f
	.zero		1


	//   ....[38]....
        /*058c*/ 	.word	0x00009920
        /*0590*/ 	.word	0x000000ff
        /*0594*/ 	.word	0x00030830
        /*0598*/ 	.short	0x010a
        /*059a*/ 	.byte	0x38
	.zero		1


	//   ....[39]....
        /*059c*/ 	.word	0x00009960
        /*05a0*/ 	.word	0x000000ff
        /*05a4*/ 	.word	0x00030830
        /*05a8*/ 	.short	0x010a
        /*05aa*/ 	.byte	0x38
	.zero		1


	//   ....[40]....
        /*05ac*/ 	.word	0x0000a3c0
        /*05b0*/ 	.word	0x000000ff
        /*05b4*/ 	.word	0x00030850
        /*05b8*/ 	.short	0x010a
        /*05ba*/ 	.byte	0x0b
	.zero		1


	//   ....[41]....
        /*05bc*/ 	.word	0x0000a400
        /*05c0*/ 	.word	0x000000ff
        /*05c4*/ 	.word	0x00030850
        /*05c8*/ 	.short	0x010a
        /*05ca*/ 	.byte	0x0b
	.zero		1


	//   ....[42]....
        /*05cc*/ 	.word	0x0000a760
        /*05d0*/ 	.word	0x00000000
        /*05d4*/ 	.word	0x00000000
        /*05d8*/ 	.short	0x0101
        /*05da*/ 	.byte	0x3f
	.zero		1


	//   ....[43]....
        /*05dc*/ 	.word	0x0000c270
        /*05e0*/ 	.word	0x0000007f
        /*05e4*/ 	.word	0x00000000
        /*05e8*/ 	.short	0x0101
        /*05ea*/ 	.byte	0x3f
	.zero		1


	//   ....[44]....
        /*05ec*/ 	.word	0x0000ce20
        /*05f0*/ 	.word	0x000000ff
        /*05f4*/ 	.word	0x00030850
        /*05f8*/ 	.short	0x010a
        /*05fa*/ 	.byte	0x07
	.zero		1


	//   ....[45]....
        /*05fc*/ 	.word	0x0000ce60
        /*0600*/ 	.word	0x000000ff
        /*0604*/ 	.word	0x00030850
        /*0608*/ 	.short	0x010a
        /*060a*/ 	.byte	0x07
	.zero		1


	//   ....[46]....
        /*060c*/ 	.word	0x0000d2c0
        /*0610*/ 	.word	0x0000000c
        /*0614*/ 	.word	0x00000000
        /*0618*/ 	.short	0x0101
        /*061a*/ 	.byte	0x3f
	.zero		1


	//   ....[47]....
        /*061c*/ 	.word	0x0000e1a0
        /*0620*/ 	.word	0x000000ff
        /*0624*/ 	.word	0x00000000
        /*0628*/ 	.short	0x0101
        /*062a*/ 	.byte	0x04
	.zero		1


	//   ....[48]....
        /*062c*/ 	.word	0x000109a0
        /*0630*/ 	.word	0x000000ff
        /*0634*/ 	.word	0x00030840
        /*0638*/ 	.short	0x010a
        /*063a*/ 	.byte	0x26
	.zero		1


	//   ....[49]....
        /*063c*/ 	.word	0x00011760
        /*0640*/ 	.word	0x000000ff
        /*0644*/ 	.word	0x00030800
        /*0648*/ 	.short	0x0107
        /*064a*/ 	.byte	0x26
	.zero		1


	//   ....[50]....
        /*064c*/ 	.word	0x000117d0
        /*0650*/ 	.word	0x000000ff
        /*0654*/ 	.word	0x00030800
        /*0658*/ 	.short	0x0101
        /*065a*/ 	.byte	0x26
	.zero		1


	//   ....[51]....
        /*065c*/ 	.word	0x000117e0
        /*0660*/ 	.word	0x000000ff
        /*0664*/ 	.word	0x00030820
        /*0668*/ 	.short	0x010a
        /*066a*/ 	.byte	0x26
	.zero		1


	//   ....[52]....
        /*066c*/ 	.word	0x00011bf0
        /*0670*/ 	.word	0x000000ff
        /*0674*/ 	.word	0x00030848
        /*0678*/ 	.short	0x010a
        /*067a*/ 	.byte	0x26
	.zero		1


	//   ....[53]....
        /*067c*/ 	.word	0x00011fa0
        /*0680*/ 	.word	0x000000ff
        /*0684*/ 	.word	0x00030860
        /*0688*/ 	.short	0x010a
        /*068a*/ 	.byte	0x26
	.zero		1


	//   ....[54]....
        /*068c*/ 	.word	0x00012570
        /*0690*/ 	.word	0x000000ff
        /*0694*/ 	.word	0x00030840
        /*0698*/ 	.short	0x010a
        /*069a*/ 	.byte	0x26
	.zero		1


	//   ....[55]....
        /*069c*/ 	.word	0x00012930
        /*06a0*/ 	.word	0x000000ff
        /*06a4*/ 	.word	0x00030868
        /*06a8*/ 	.short	0x010a
        /*06aa*/ 	.byte	0x26
	.zero		1


	//   ....[56]....
        /*06ac*/ 	.word	0x00012f50
        /*06b0*/ 	.word	0x000000ff
        /*06b4*/ 	.word	0x00030848
        /*06b8*/ 	.short	0x010a
        /*06ba*/ 	.byte	0x26
	.zero		1


	//   ....[57]....
        /*06bc*/ 	.word	0x000132f0
        /*06c0*/ 	.word	0x000000ff
        /*06c4*/ 	.word	0x00030860
        /*06c8*/ 	.short	0x010a
        /*06ca*/ 	.byte	0x26
	.zero		1


	//   ....[58]....
        /*06cc*/ 	.word	0x00013750
        /*06d0*/ 	.word	0x00000003
        /*06d4*/ 	.word	0x00030860
        /*06d8*/ 	.short	0x010a
        /*06da*/ 	.byte	0x3f
	.zero		1


	//   ....[59]....
        /*06dc*/ 	.word	0x00013bb0
        /*06e0*/ 	.word	0x00000002
        /*06e4*/ 	.word	0x00030820
        /*06e8*/ 	.short	0x010a
        /*06ea*/ 	.byte	0x3f
	.zero		1


	//   ....[60]....
        /*06ec*/ 	.word	0x00013d50
        /*06f0*/ 	.word	0x00000007
        /*06f4*/ 	.word	0x00000000
        /*06f8*/ 	.short	0x010a
        /*06fa*/ 	.byte	0x3f
	.zero		1


	//   ....[61]....
        /*06fc*/ 	.word	0x00013dc0
        /*0700*/ 	.word	0x00000008
        /*0704*/ 	.word	0x00000000
        /*0708*/ 	.short	0x010a
        /*070a*/ 	.byte	0x3f
	.zero		1


	//   ....[62]....
        /*070c*/ 	.word	0x00013e20
        /*0710*/ 	.word	0x00000007
        /*0714*/ 	.word	0x00000000
        /*0718*/ 	.short	0x010a
        /*071a*/ 	.byte	0x3f
	.zero		1


	//   ....[63]....
        /*071c*/ 	.word	0x00013e50
        /*0720*/ 	.word	0x00000006
        /*0724*/ 	.word	0x00000000
        /*0728*/ 	.short	0x010a
        /*072a*/ 	.byte	0x3f
	.zero		1


	//   ....[64]....
        /*072c*/ 	.word	0x00013ec0
        /*0730*/ 	.word	0x00000003
        /*0734*/ 	.word	0x00030800
        /*0738*/ 	.short	0x010a
        /*073a*/ 	.byte	0x3f
	.zero		1


	//   ....[65]....
        /*073c*/ 	.word	0x00013f20
        /*0740*/ 	.word	0x00000003
        /*0744*/ 	.word	0x00030830
        /*0748*/ 	.short	0x010a
        /*074a*/ 	.byte	0x3f
	.zero		1


	//   ....[66]....
        /*074c*/ 	.word	0x00013f80
        /*0750*/ 	.word	0x0000000f
        /*0754*/ 	.word	0x00030830
        /*0758*/ 	.short	0x010a
        /*075a*/ 	.byte	0x3f
	.zero		1


	//   ....[67]....
        /*075c*/ 	.word	0x00013fe0
        /*0760*/ 	.word	0x00000003
        /*0764*/ 	.word	0x00030850
        /*0768*/ 	.short	0x010a
        /*076a*/ 	.byte	0x3f
	.zero		1


	//   ....[68]....
        /*076c*/ 	.word	0x00014040
        /*0770*/ 	.word	0x00000005
        /*0774*/ 	.word	0x00030830
        /*0778*/ 	.short	0x010a
        /*077a*/ 	.byte	0x3f
	.zero		1


	//   ....[69]....
        /*077c*/ 	.word	0x000140a0
        /*0780*/ 	.word	0x00000003
        /*0784*/ 	.word	0x00030850
        /*0788*/ 	.short	0x010a
        /*078a*/ 	.byte	0x3f
	.zero		1


	//   ....[70]....
        /*078c*/ 	.word	0x00014100
        /*0790*/ 	.word	0x00000005
        /*0794*/ 	.word	0x00030830
        /*0798*/ 	.short	0x010a
        /*079a*/ 	.byte	0x3f
	.zero		1


	//   ....[71]....
        /*079c*/ 	.word	0x00014160
        /*07a0*/ 	.word	0x00000003
        /*07a4*/ 	.word	0x00030850
        /*07a8*/ 	.short	0x010a
        /*07aa*/ 	.byte	0x3f
	.zero		1


	//   ....[72]....
        /*07ac*/ 	.word	0x000141c0
        /*07b0*/ 	.word	0x00000003
        /*07b4*/ 	.word	0x00030850
        /*07b8*/ 	.short	0x010a
        /*07ba*/ 	.byte	0x3f
	.zero		1


	//   ....[73]....
        /*07bc*/ 	.word	0x00014320
        /*07c0*/ 	.word	0x00000003
        /*07c4*/ 	.word	0x00030840
        /*07c8*/ 	.short	0x010a
        /*07ca*/ 	.byte	0x3f
	.zero		1


	//   ....[74]....
        /*07cc*/ 	.word	0x00014e80
        /*07d0*/ 	.word	0x00000003
        /*07d4*/ 	.word	0x00030820
        /*07d8*/ 	.short	0x010a
        /*07da*/ 	.byte	0x3f
	.zero		1


	//   ....[75]....
        /*07dc*/ 	.word	0x00014ee0
        /*07e0*/ 	.word	0x00000003
        /*07e4*/ 	.word	0x00030848
        /*07e8*/ 	.short	0x010a
        /*07ea*/ 	.byte	0x3f
	.zero		1


	//   ....[76]....
        /*07ec*/ 	.word	0x00014f40
        /*07f0*/ 	.word	0x00000003
        /*07f4*/ 	.word	0x00030860
        /*07f8*/ 	.short	0x010a
        /*07fa*/ 	.byte	0x3f
	.zero		1


	//   ....[77]....
        /*07fc*/ 	.word	0x00014fa0
        /*0800*/ 	.word	0x00000003
        /*0804*/ 	.word	0x00030840
        /*0808*/ 	.short	0x010a
        /*080a*/ 	.byte	0x3f
	.zero		1


	//   ....[78]....
        /*080c*/ 	.word	0x00015000
        /*0810*/ 	.word	0x00000003
        /*0814*/ 	.word	0x00030868
        /*0818*/ 	.short	0x010a
        /*081a*/ 	.byte	0x3f
	.zero		1


	//   ....[79]....
        /*081c*/ 	.word	0x00015060
        /*0820*/ 	.word	0x00000003
        /*0824*/ 	.word	0x00030848
        /*0828*/ 	.short	0x010a
        /*082a*/ 	.byte	0x3f
	.zero		1


	//   ....[80]....
        /*082c*/ 	.word	0x000150c0
        /*0830*/ 	.word	0x00000003
        /*0834*/ 	.word	0x00030860
        /*0838*/ 	.short	0x010a
        /*083a*/ 	.byte	0x3f
	.zero		1


	//   ....[81]....
        /*083c*/ 	.word	0x00015110
        /*0840*/ 	.word	0x00000003
        /*0844*/ 	.word	0x00030860
        /*0848*/ 	.short	0x010a
        /*084a*/ 	.byte	0x3f
	.zero		1


	//   ....[82]....
        /*084c*/ 	.word	0x00015160
        /*0850*/ 	.word	0x00000002
        /*0854*/ 	.word	0x00030820
        /*0858*/ 	.short	0x010a
        /*085a*/ 	.byte	0x3f
	.zero		1


	//   ....[83]....
        /*085c*/ 	.word	0x00015300
        /*0860*/ 	.word	0x00000007
        /*0864*/ 	.word	0x00000000
        /*0868*/ 	.short	0x010a
        /*086a*/ 	.byte	0x3f
	.zero		1


	//   ....[84]....
        /*086c*/ 	.word	0x00015350
        /*0870*/ 	.word	0x00000008
        /*0874*/ 	.word	0x00000000
        /*0878*/ 	.short	0x010a
        /*087a*/ 	.byte	0x3f
	.zero		1


	//   ....[85]....
        /*087c*/ 	.word	0x000153a0
        /*0880*/ 	.word	0x00000007
        /*0884*/ 	.word	0x00000000
        /*0888*/ 	.short	0x010a
        /*088a*/ 	.byte	0x3f
	.zero		1


	//----- nvinfo : EIATTR_NUM_MBARRIERS
	.align		4
.L_695:
        /*088c*/ 	.byte	0x03, 0x38
        /*088e*/ 	.short	0x0016


	//----- nvinfo : EIATTR_EXIT_INSTR_OFFSETS
	.align		4
        /*0890*/ 	.byte	0x04, 0x1c
        /*0892*/ 	.short	(.L_697 - .L_696)


	//   ....[0]....
.L_696:
        /*0894*/ 	.word	0x00013ea0


	//----- nvinfo : EIATTR_MAX_THREADS
	.align		4
.L_697:
        /*0898*/ 	.byte	0x04, 0x05
        /*089a*/ 	.short	(.L_699 - .L_698)
.L_698:
        /*089c*/ 	.word	0x00000180
        /*08a0*/ 	.word	0x00000001
        /*08a4*/ 	.word	0x00000001


	//----- nvinfo : EIATTR_CRS_STACK_SIZE
	.align		4
.L_699:
        /*08a8*/ 	.byte	0x04, 0x1e
        /*08aa*/ 	.short	(.L_701 - .L_700)
.L_700:
        /*08ac*/ 	.word	0x00000000


	//----- nvinfo : EIATTR_CBANK_PARAM_SIZE
	.align		4
.L_701:
        /*08b0*/ 	.byte	0x03, 0x19
        /*08b2*/ 	.short	0x0a70


	//----- nvinfo : EIATTR_PARAM_CBANK
	.align		4
        /*08b4*/ 	.byte	0x04, 0x0a
        /*08b6*/ 	.short	(.L_703 - .L_702)
	.align		4
.L_702:
        /*08b8*/ 	.word	index@(.nv.constant0._ZN7cutlass13device_kernelIN5flash11enable_sm90INS1_16FlashAttnFwdSm90INS1_25CollectiveMainloopFwdSm90ILi2EN4cute5tupleIJNS5_1CILi1EEES8_S8_EEENS6_IJNS7_ILi128EEENS7_ILi96EEENS7_ILi192EEEEEELi192ENS_10bfloat16_tEfNS_4arch4Sm90ELb0ELb1ELb0ELb0ELb0ELb0ELb0ELb1ELb1ELb1ELb1ELb0EEENS1_21CollectiveEpilogueFwdINS6_IJSA_SC_SB_EEES9_SE_SG_Li256ELb0ELb1ELb1ELb0EEENS1_19SingleTileSchedulerILb0ELb1ELb1ELi128EEEEEEEEEvNT_6ParamsE)
        /*08bc*/ 	.short	0x0210
        /*08be*/ 	.short	0x0a70


	//----- nvinfo : EIATTR_SW_WAR
	.align		4
.L_703:
        /*08c0*/ 	.byte	0x04, 0x36
        /*08c2*/ 	.short	(.L_705 - .L_704)
.L_704:
        /*08c4*/ 	.word	0x00000008
.L_705:


//--------------------- .nv.info._ZN7cutlass13device_kernelIN5flash11enable_sm90INS1_16FlashAttnFwdSm90INS1_25CollectiveMainloopFwdSm90ILi2EN4cute5tupleIJNS5_1CILi1EEES8_S8_EEENS6_IJNS7_ILi128EEENS7_ILi96EEENS7_ILi192EEEEEELi192ENS_10bfloat16_tEfNS_4arch4Sm90ELb0ELb1ELb0ELb1ELb0ELb0ELb0ELb1ELb1ELb1ELb1ELb0EEENS1_21CollectiveEpilogueFwdINS6_IJSA_SC_SB_EEES9_SE_SG_Li256ELb1ELb1ELb1ELb0EEENS1_36VarlenDynamicPersistentTileSchedulerILi128ELi96ELi256ELi128ELb1ELb1ELb1ELb1ELb0ELb1EEEEEEEEEvNT_6ParamsE --------------------------
	.section	.nv.info._ZN7cutlass13device_kernelIN5flash11enable_sm90INS1_16FlashAttnFwdSm90INS1_25CollectiveMainloopFwdSm90ILi2EN4cute5tupleIJNS5_1CILi1EEES8_S8_EEENS6_IJNS7_ILi128EEENS7_ILi96EEENS7_ILi192EEEEEELi192ENS_10bfloat16_tEfNS_4arch4Sm90ELb0ELb1ELb0ELb1ELb0ELb0ELb0ELb1ELb1ELb1ELb1ELb0EEENS1_21CollectiveEpilogueFwdINS6_IJSA_SC_SB_EEES9_SE_SG_Li256ELb1ELb1ELb1ELb0EEENS1_36VarlenDynamicPersistentTileSchedulerILi128ELi96ELi256ELi128ELb1ELb1ELb1ELb1ELb0ELb1EEEEEEEEEvNT_6ParamsE,"",@"SHT_CUDA_INFO"
	.sectionflags	@""
	.align	4


	//----- nvinfo : EIATTR_CUDA_API_VERSION
	.align		4
        /*0000*/ 	.byte	0x04, 0x37
        /*0002*/ 	.short	(.L_707 - .L_706)
.L_706:
        /*0004*/ 	.word	0x00000082


	//----- nvinfo : EIATTR_KPARAM_INFO
	.align		4
.L_707:
        /*0008*/ 	.byte	0x04, 0x17
        /*000a*/ 	.short	(.L_709 - .L_708)
.L_708:
        /*000c*/ 	.word	0x00000000
        /*0010*/ 	.short	0x0000
        /*0012*/ 	.short	0x0070
        /*0014*/ 	.byte	0x00, 0xf0, 0x01, 0x2a


	//----- nvinfo : EIATTR_SPARSE_MMA_MASK
	.align		4
.L_709:
        /*0018*/ 	.byte	0x03, 0x50
        /*001a*/ 	.short	0x0000


	//----- nvinfo : EIATTR_MAXREG_COUNT
	.align		4
        /*001c*/ 	.byte	0x03, 0x1b
        /*001e*/ 	.short	0x00a8


	//----- nvinfo : EIATTR_NUM_BARRIERS
	.align		4
        /*0020*/ 	.byte	0x02, 0x4c
        /*0022*/ 	.byte	0x09
	.zero		1


	//----- nvinfo : EIATTR_EXTERNS
	.align		4
        /*0024*/ 	.byte	0x04, 0x0f
        /*0026*/ 	.short	(.L_711 - .L_710)


	//   ....[0]....
	.align		4
.L_710:
        /*0028*/ 	.word	index@(__assertfail)


	//----- nvinfo : EIATTR_ANNOTATIONS
	.align		4
.L_711:
        /*002c*/ 	.byte	0x04, 0x55
        /*002e*/ 	.short	(.L_713 - .L_712)


	//   ....[0]....
.L_712:
        /* <DEDUP_REMOVED lines=79> */


	//----- nvinfo : EIATTR_MERCURY_ISA_VERSION
	.align		4
.L_713:
        /*0510*/ 	.byte	0x03, 0x5f
        /*0512*/ 	.short	0x0101


	//----- nvinfo : EIATTR_UNUSED_LOAD_BYTE_OFFSET
	.align		4
        /*0514*/ 	.byte	0x04, 0x44
        /*0516*/ 	.short	(.L_715 - .L_714)


	//   ....[0]....
.L_714:
        /*0518*/ 	.word	0x00000a10
        /*051c*/ 	.word	0x0000fff0


	//   ....[1]....
        /*0520*/ 	.word	0x0000e400
        /*0524*/ 	.word	0x0000fff0


	//----- nvinfo : EIATTR_INT_WARP_WIDE_INSTR_OFFSETS
	.align		4
.L_715:
        /*0528*/ 	.byte	0x04, 0x31
        /*052a*/ 	.short	(.L_717 - .L_716)


	//   ....[0]....
.L_716:
        /*052c*/ 	.word	0x00000130


	//   ....[1]....
        /*0530*/ 	.word	0x00000170


	//   ....[2]....
        /*0534*/ 	.word	0x000001e0


	//   ....[3]....
        /*0538*/ 	.word	0x00013fc0


	//   ....[4]....
        /*053c*/ 	.word	0x00014060


	//   ....[5]....
        /*0540*/ 	.word	0x00017ed0


	//   ....[6]....
        /*0544*/ 	.word	0x00017f40


	//----- nvinfo : EIATTR_COOP_GROUP_MASK_REGIDS
	.align		4
.L_717:
        /*0548*/ 	.byte	0x04, 0x29
        /*054a*/ 	.short	(.L_719 - .L_718)


	//   ....[0]....
.L_718:
        /*054c*/ 	.word	0xffffffff


	//   ....[1]....
        /*0550*/ 	.word	0xffffffff


	//   ....[2]....
        /*0554*/ 	.word	0xffffffff


	//   ....[3]....
        /*0558*/ 	.word	0xffffffff


	//   ....[4]....
        /*055c*/ 	.word	0xffffffff


	//   ....[5]....
        /*0560*/ 	.word	0xffffffff


	//   ....[6]....
        /*0564*/ 	.word	0xffffffff


	//   ....[7]....
        /*0568*/ 	.word	0xffffffff


	//   ....[8]....
        /*056c*/ 	.word	0xffffffff


	//   ....[9]....
        /*0570*/ 	.word	0xffffffff


	//   ....[10]....
        /*0574*/ 	.word	0xffffffff


	//   ....[11]....
        /*0578*/ 	.word	0xffffffff


	//   ....[12]....
        /*057c*/ 	.word	0xffffffff


	//   ....[13]....
        /*0580*/ 	.word	0xffffffff


	//   ....[14]....
        /*0584*/ 	.word	0xffffffff


	//   ....[15]....
        /*0588*/ 	.word	0xffffffff


	//   ....[16]....
        /*058c*/ 	.word	0xffffffff


	//   ....[17]....
        /*0590*/ 	.word	0xffffffff


	//   ....[18]....
        /*0594*/ 	.word	0xffffffff


	//   ....[19]....
        /*0598*/ 	.word	0xffffffff


	//   ....[20]....
        /*059c*/ 	.word	0xffffffff


	//   ....[21]....
        /*05a0*/ 	.word	0xffffffff


	//   ....[22]....
        /*05a4*/ 	.word	0xffffffff


	//   ....[23]....
        /*05a8*/ 	.word	0xffffffff


	//   ....[24]....
        /*05ac*/ 	.word	0xffffffff


	//   ....[25]....
        /*05b0*/ 	.word	0xffffffff


	//   ....[26]....
        /*05b4*/ 	.word	0xffffffff


	//   ....[27]....
        /*05b8*/ 	.word	0xffffffff


	//   ....[28]....
        /*05bc*/ 	.word	0xffffffff


	//   ....[29]....
        /*05c0*/ 	.word	0xffffffff


	//   ....[30]....
        /*05c4*/ 	.word	0xffffffff


	//   ....[31]....
        /*05c8*/ 	.word	0xffffffff


	//   ....[32]....
        /*05cc*/ 	.word	0xffffffff


	//   ....[33]....
        /*05d0*/ 	.word	0xffffffff


	//   ....[34]....
        /*05d4*/ 	.word	0xffffffff


	//   ....[35]....
        /*05d8*/ 	.word	0xffffffff


	//   ....[36]....
        /*05dc*/ 	.word	0xffffffff


	//   ....[37]....
        /*05e0*/ 	.word	0xffffffff


	//   ....[38]....
        /*05e4*/ 	.word	0xffffffff


	//   ....[39]....
        /*05e8*/ 	.word	0xffffffff


	//   ....[40]....
        /*05ec*/ 	.word	0xffffffff


	//   ....[41]....
        /*05f0*/ 	.word	0xffffffff


	//   ....[42]....
        /*05f4*/ 	.word	0xffffffff


	//   ....[43]....
        /*05f8*/ 	.word	0xffffffff


	//   ....[44]....
        /*05fc*/ 	.word	0xffffffff


	//   ....[45]....
        /*0600*/ 	.word	0xffffffff


	//   ....[46]....
        /*0604*/ 	.word	0xffffffff


	//   ....[47]....
        /*0608*/ 	.word	0xffffffff


	//   ....[48]....
        /*060c*/ 	.word	0xffffffff


	//   ....[49]....
        /*0610*/ 	.word	0xffffffff


	//   ....[50]....
        /*0614*/ 	.word	0xffffffff


	//   ....[51]....
        /*0618*/ 	.word	0xffffffff


	//   ....[52]....
        /*061c*/ 	.word	0xffffffff


	//   ....[53]....
        /*0620*/ 	.word	0xffffffff


	//   ....[54]....
        /*0624*/ 	.word	0xffffffff


	//   ....[55]....
        /*0628*/ 	.word	0xffffffff


	//   ....[56]....
        /*062c*/ 	.word	0xffffffff


	//   ....[57]....
        /*0630*/ 	.word	0xffffffff


	//   ....[58]....
        /*0634*/ 	.word	0xffffffff


	//   ....[59]....
        /*0638*/ 	.word	0xffffffff


	//   ....[60]....
        /*063c*/ 	.word	0xffffffff


	//   ....[61]....
        /*0640*/ 	.word	0xffffffff


	//   ....[62]....
        /*0644*/ 	.word	0xffffffff


	//   ....[63]....
        /*0648*/ 	.word	0xffffffff


	//   ....[64]....
        /*064c*/ 	.word	0xffffffff


	//   ....[65]....
        /*0650*/ 	.word	0xffffffff


	//   ....[66]....
        /*0654*/ 	.word	0xffffffff


	//   ....[67]....
        /*0658*/ 	.word	0xffffffff


	//   ....[68]....
        /*065c*/ 	.word	0xffffffff


	//   ....[69]....
        /*0660*/ 	.word	0xffffffff


	//   ....[70]....
        /*0664*/ 	.word	0xffffffff


	//   ....[71]....
        /*0668*/ 	.word	0xffffffff


	//   ....[72]....
        /*066c*/ 	.word	0xffffffff


	//   ....[73]....
        /*0670*/ 	.word	0xffffffff


	//   ....[74]....
        /*0674*/ 	.word	0xffffffff


	//   ....[75]....
        /*0678*/ 	.word	0xffffffff


	//   ....[76]....
        /*067c*/ 	.word	0xffffffff


	//   ....[77]....
        /*0680*/ 	.word	0xffffffff


	//   ....[78]....
        /*0684*/ 	.word	0xffffffff


	//   ....[79]....
        /*0688*/ 	.word	0xffffffff


	//   ....[80]....
        /*068c*/ 	.word	0xffffffff


	//   ....[81]....
        /*0690*/ 	.word	0xffffffff


	//   ....[82]....
        /*0694*/ 	.word	0xffffffff


	//   ....[83]....
        /*0698*/ 	.word	0xffffffff


	//   ....[84]....
        /*069c*/ 	.word	0xffffffff


	//   ....[85]....
        /*06a0*/ 	.word	0xffffffff


	//   ....[86]....
        /*06a4*/ 	.word	0xffffffff


	//   ....[87]....
        /*06a8*/ 	.word	0xffffffff


	//   ....[88]....
        /*06ac*/ 	.word	0xffffffff


	//   ....[89]....
        /*06b0*/ 	.word	0xffffffff


	//   ....[90]....
        /*06b4*/ 	.word	0xffffffff


	//   ....[91]....
        /*06b8*/ 	.word	0xffffffff


	//   ....[92]....
        /*06bc*/ 	.word	0xffffffff


	//   ....[93]....
        /*06c0*/ 	.word	0xffffffff


	//   ....[94]....
        /*06c4*/ 	.word	0xffffffff


	//   ....[95]....
        /*06c8*/ 	.word	0xffffffff


	//   ....[96]....
        /*06cc*/ 	.word	0xffffffff


	//   ....[97]....
        /*06d0*/ 	.word	0xffffffff


	//   ....[98]....
        /*06d4*/ 	.word	0xffffffff


	//   ....[99]....
        /*06d8*/ 	.word	0xffffffff


	//   ....[100]....
        /*06dc*/ 	.word	0xffffffff


	//   ....[101]....
        /*06e0*/ 	.word	0xffffffff


	//   ....[102]....
        /*06e4*/ 	.word	0xffffffff


	//   ....[103]....
        /*06e8*/ 	.word	0xffffffff


	//   ....[104]....
        /*06ec*/ 	.word	0xffffffff


	//   ....[105]....
        /*06f0*/ 	.word	0xffffffff


	//   ....[106]....
        /*06f4*/ 	.word	0xffffffff


	//   ....[107]....
        /*06f8*/ 	.word	0xffffffff


	//   ....[108]....
        /*06fc*/ 	.word	0xffffffff


	//   ....[109]....
        /*0700*/ 	.word	0xffffffff


	//   ....[110]....
        /*0704*/ 	.word	0xffffffff


	//   ....[111]....
        /*0708*/ 	.word	0x0500000f


	//   ....[112]....
        /*070c*/ 	.word	0x0500000f


	//   ....[113]....
        /*0710*/ 	.word	0x0500000f


	//   ....[114]....
        /*0714*/ 	.word	0x0500000f


	//   ....[115]....
        /*0718*/ 	.word	0x0500000f


	//   ....[116]....
        /*071c*/ 	.word	0x0500000f


	//   ....[117]....
        /*0720*/ 	.word	0x0500000f


	//   ....[118]....
        /*0724*/ 	.word	0x0500000f


	//   ....[119]....
        /*0728*/ 	.word	0x0500000f


	//   ....[120]....
        /*072c*/ 	.word	0x0500000f


	//   ....[121]....
        /*0730*/ 	.word	0x0500000f


	//   ....[122]....
        /*0734*/ 	.word	0x0500000f


	//   ....[123]....
        /*0738*/ 	.word	0x0500000f


	//   ....[124]....
        /*073c*/ 	.word	0x0500000f


	//   ....[125]....
        /*0740*/ 	.word	0x0500000f


	//   ....[126]....
        /*0744*/ 	.word	0x0500000f


	//   ....[127]....
        /*0748*/ 	.word	0x0500000f


	//   ....[128]....
        /*074c*/ 	.word	0x0500000f


	//   ....[129]....
        /*0750*/ 	.word	0x0500000f


	//   ....[130]....
        /*0754*/ 	.word	0x0500000f


	//   ....[131]....
        /*0758*/ 	.word	0x0500000f


	//   ....[132]....
        /*075c*/ 	.word	0x0500000f


	//   ....[133]....
        /*0760*/ 	.word	0x0500000f


	//   ....[134]....
        /*0764*/ 	.word	0x0500000f


	//   ....[135]....
        /*0768*/ 	.word	0x0500000f


	//   ....[136]....
        /*076c*/ 	.word	0x0500000f


	//   ....[137]....
        /*0770*/ 	.word	0x0500000f


	//   ....[138]....
        /*0774*/ 	.word	0x0500000f


	//   ....[139]....
        /*0778*/ 	.word	0x0500000f


	//   ....[140]....
        /*077c*/ 	.word	0x0500000f


	//   ....[141]....
        /*0780*/ 	.word	0x0500000f


	//   ....[142]....
        /*0784*/ 	.word	0x0500000f


	//   ....[143]....
        /*0788*/ 	.word	0x0500000f


	//   ....[144]....
        /*078c*/ 	.word	0x0500000f


	//   ....[145]....
        /*0790*/ 	.word	0x0500000f


	//   ....[146]....
        /*0794*/ 	.word	0x0500000f


	//----- nvinfo : EIATTR_COOP_GROUP_INSTR_OFFSETS
	.align		4
.L_719:
        /*0798*/ 	.byte	0x04, 0x28
        /*079a*/ 	.short	(.L_721 - .L_720)


	//   ....[0]....
.L_720:
        /*079c*/ 	.word	0x00000060


	//   ....[1]....
        /*07a0*/ 	.word	0x00000140


	//   ....[2]....
        /*07a4*/ 	.word	0x00000190


	//   ....[3]....
        /*07a8*/ 	.word	0x000003c0


	//   ....[4]....
        /*07ac*/ 	.word	0x00000520


	//   ....[5]....
        /*07b0*/ 	.word	0x00000640


	//   ....[6]....
        /*07b4*/ 	.word	0x000007a0


	//   ....[7]....
        /*07b8*/ 	.word	0x00002170


	//   ....[8]....
        /*07bc*/ 	.word	0x00002940


	//   ....[9]....
        /*07c0*/ 	.word	0x00002de0


	//   ....[10]....
        /*07c4*/ 	.word	0x00003b70


	//   ....[11]....
        /*07c8*/ 	.word	0x00003c80


	//   ....[12]....
        /*07cc*/ 	.word	0x00004360


	//   ....[13]....
        /*07d0*/ 	.word	0x00004410


	//   ....[14]....
        /*07d4*/ 	.word	0x00005f10


	//   ....[15]....
        /*07d8*/ 	.word	0x00006970


	//   ....[16]....
        /*07dc*/ 	.word	0x00006ff0


	//   ....[17]....
        /*07e0*/ 	.word	0x00007110


	//   ....[18]....
        /*07e4*/ 	.word	0x00007720


	//   ....[19]....
        /*07e8*/ 	.word	0x00007780


	//   ....[20]....
        /*07ec*/ 	.word	0x00009200


	//   ....[21]....
        /*07f0*/ 	.word	0x00009230


	//   ....[22]....
        /*07f4*/ 	.word	0x000095b0


	//   ....[23]....
        /*07f8*/ 	.word	0x00009610


	//   ....[24]....
        /*07fc*/ 	.word	0x0000b080


	//   ....[25]....
        /*0800*/ 	.word	0x0000baf0


	//   ....[26]....
        /*0804*/ 	.word	0x0000c190


	//   ....[27]....
        /*0808*/ 	.word	0x0000c2b0


	//   ....[28]....
        /*080c*/ 	.word	0x0000c880


	//   ....[29]....
        /*0810*/ 	.word	0x0000c8f0


	//   ....[30]....
        /*0814*/ 	.word	0x0000d930


	//   ....[31]....
        /*0818*/ 	.word	0x0000d970


	//   ....[32]....
        /*081c*/ 	.word	0x0000daa0


	//   ....[33]....
        /*0820*/ 	.word	0x0000dac0


	//   ....[34]....
        /*0824*/ 	.word	0x0000f2d0


	//   ....[35]....
        /*0828*/ 	.word	0x0000f2e0


	//   ....[36]....
        /*082c*/ 	.word	0x0000f2f0


	//   ....[37]....
        /*0830*/ 	.word	0x0000f300


	//   ....[38]....
        /*0834*/ 	.word	0x0000fbc0


	//   ....[39]....
        /*0838*/ 	.word	0x0000fbf0


	//   ....[40]....
        /*083c*/ 	.word	0x0000fd30


	//   ....[41]....
        /*0840*/ 	.word	0x0000fd50


	//   ....[42]....
        /*0844*/ 	.word	0x0000fe60


	//   ....[43]....
        /*0848*/ 	.word	0x0000fe80


	//   ....[44]....
        /*084c*/ 	.word	0x0000ffa0


	//   ....[45]....
        /*0850*/ 	.word	0x0000ffc0


	//   ....[46]....
        /*0854*/ 	.word	0x00010490


	//   ....[47]....
        /*0858*/ 	.word	0x000104a0


	//   ....[48]....
        /*085c*/ 	.word	0x00010af0


	//   ....[49]....
        /*0860*/ 	.word	0x00010b00


	//   ....[50]....
        /*0864*/ 	.word	0x00011bc0


	//   ....[51]....
        /*0868*/ 	.word	0x00011bf0


	//   ....[52]....
        /*086c*/ 	.word	0x00011d10


	//   ....[53]....
        /*0870*/ 	.word	0x00011d30


	//   ....[54]....
        /*0874*/ 	.word	0x00011e40


	//   ....[55]....
        /*0878*/ 	.word	0x00011e60


	//   ....[56]....
        /*087c*/ 	.word	0x00011f80


	//   ....[57]....
        /*0880*/ 	.word	0x00011fa0


	//   ....[58]....
        /*0884*/ 	.word	0x00012150


	//   ....[59]....
        /*0888*/ 	.word	0x00012370


	//   ....[60]....
        /*088c*/ 	.word	0x000123a0


	//   ....[61]....
        /*0890*/ 	.word	0x000123d0


	//   ....[62]....
        /*0894*/ 	.word	0x00012400


	//   ....[63]....
        /*0898*/ 	.word	0x00012430


	//   ....[64]....
        /*089c*/ 	.word	0x00012460


	//   ....[65]....
        /*08a0*/ 	.word	0x00012610


	//   ....[66]....
        /*08a4*/ 	.word	0x00012640


	//   ....[67]....
        /*08a8*/ 	.word	0x00012670


	//   ....[68]....
        /*08ac*/ 	.word	0x000126a0


	//   ....[69]....
        /*08b0*/ 	.word	0x000126d0


	//   ....[70]....
        /*08b4*/ 	.word	0x00012700


	//   ....[71]....
        /*08b8*/ 	.word	0x000127a0


	//   ....[72]....
        /*08bc*/ 	.word	0x000127d0


	//   ....[73]....
        /*08c0*/ 	.word	0x000127e0


	//   ....[74]....
        /*08c4*/ 	.word	0x00012810


	//   ....[75]....
        /*08c8*/ 	.word	0x000145b0


	//   ....[76]....
        /*08cc*/ 	.word	0x000151d0


	//   ....[77]....
        /*08d0*/ 	.word	0x000151f0


	//   ....[78]....
        /*08d4*/ 	.word	0x00015200


	//   ....[79]....
        /*08d8*/ 	.word	0x00015230


	//   ....[80]....
        /*08dc*/ 	.word	0x00015350


	//   ....[81]....
        /*08e0*/ 	.word	0x00015360


	//   ....[82]....
        /*08e4*/ 	.word	0x00015400


	//   ....[83]....
        /*08e8*/ 	.word	0x00015410


	//   ....[84]....
        /*08ec*/ 	.word	0x000154b0


	//   ....[85]....
        /*08f0*/ 	.word	0x000154c0


	//   ....[86]....
        /*08f4*/ 	.word	0x00015560


	//   ....[87]....
        /*08f8*/ 	.word	0x00015570


	//   ....[88]....
        /*08fc*/ 	.word	0x000155f0


	//   ....[89]....
        /*0900*/ 	.word	0x00015620


	//   ....[90]....
        /*0904*/ 	.word	0x00015670


	//   ....[91]....
        /*0908*/ 	.word	0x000156b0


	//   ....[92]....
        /*090c*/ 	.word	0x00018730


	//   ....[93]....
        /*0910*/ 	.word	0x000187b0


	//   ....[94]....
        /*0914*/ 	.word	0x000187e0


	//   ....[95]....
        /*0918*/ 	.word	0x000187f0


	//   ....[96]....
        /*091c*/ 	.word	0x00018820


	//   ....[97]....
        /*0920*/ 	.word	0x00018850


	//   ....[98]....
        /*0924*/ 	.word	0x00018880


	//   ....[99]....
        /*0928*/ 	.word	0x000188b0


	//   ....[100]....
        /*092c*/ 	.word	0x00018a80


	//   ....[101]....
        /*0930*/ 	.word	0x00018ab0


	//   ....[102]....
        /*0934*/ 	.word	0x00018ae0


	//   ....[103]....
        /*0938*/ 	.word	0x00018b10


	//   ....[104]....
        /*093c*/ 	.word	0x00018b40


	//   ....[105]....
        /*0940*/ 	.word	0x00018b70


	//   ....[106]....
        /*0944*/ 	.word	0x00018c40


	//   ....[107]....
        /*0948*/ 	.word	0x00018c60


	//   ....[108]....
        /*094c*/ 	.word	0x00018c70


	//   ....[109]....
        /*0950*/ 	.word	0x00018cf0


	//   ....[110]....
        /*0954*/ 	.word	0x00019840


	//   ....[111]....
        /*0958*/ 	.word	0x00019ef0


	//   ....[112]....
        /*095c*/ 	.word	0x0001a0d0


	//   ....[113]....
        /*0960*/ 	.word	0x0001a120


	//   ....[114]....
        /*0964*/ 	.word	0x0001a250


	//   ....[115]....
        /*0968*/ 	.word	0x0001a2a0


	//   ....[116]....
        /*096c*/ 	.word	0x0001a3e0


	//   ....[117]....
        /*0970*/ 	.word	0x0001a450


	//   ....[118]....
        /*0974*/ 	.word	0x0001a580


	//   ....[119]....
        /*0978*/ 	.word	0x0001a5d0


	//   ....[120]....
        /*097c*/ 	.word	0x0001a700


	//   ....[121]....
        /*0980*/ 	.word	0x0001a750


	//   ....[122]....
        /*0984*/ 	.word	0x0001a880


	//   ....[123]....
        /*0988*/ 	.word	0x0001a8d0


	//   ....[124]....
        /*098c*/ 	.word	0x0001a9e0


	//   ....[125]....
        /*0990*/ 	.word	0x0001aa50


	//   ....[126]....
        /*0994*/ 	.word	0x0001ab60


	//   ....[127]....
        /*0998*/ 	.word	0x0001abb0


	//   ....[128]....
        /*099c*/ 	.word	0x0001aee0


	//   ....[129]....
        /*09a0*/ 	.word	0x0001af80


	//   ....[130]....
        /*09a4*/ 	.word	0x0001b120


	//   ....[131]....
        /*09a8*/ 	.word	0x0001b1a0


	//   ....[132]....
        /*09ac*/ 	.word	0x0001b220


	//   ....[133]....
        /*09b0*/ 	.word	0x0001b2a0


	//   ....[134]....
        /*09b4*/ 	.word	0x0001b320


	//   ....[135]....
        /*09b8*/ 	.word	0x0001b3b0


	//   ....[136]....
        /*09bc*/ 	.word	0x0001b450


	//   ....[137]....
        /*09c0*/ 	.word	0x0001b500


	//   ....[138]....
        /*09c4*/ 	.word	0x0001b580


	//   ....[139]....
        /*09c8*/ 	.word	0x0001b600


	//   ....[140]....
        /*09cc*/ 	.word	0x0001b680


	//   ....[141]....
        /*09d0*/ 	.word	0x0001b710


	//   ....[142]....
        /*09d4*/ 	.word	0x0001b790


	//   ....[143]....
        /*09d8*/ 	.word	0x0001b840


	//   ....[144]....
        /*09dc*/ 	.word	0x0001b890


	//   ....[145]....
        /*09e0*/ 	.word	0x0001b950


	//   ....[146]....
        /*09e4*/ 	.word	0x0001ba80


	//----- nvinfo : EIATTR_REG_RECONFIG
	.align		4
.L_721:
        /*09e8*/ 	.byte	0x01, 0x54
	.zero		2


	//----- nvinfo : EIATTR_SYSCALL_OFFSETS
	.align		4
        /*09ec*/ 	.byte	0x04, 0x46
        /*09ee*/ 	.short	(.L_723 - .L_722)


	//   ....[0]....
.L_722:
        /*09f0*/ 	.word	0x000022f0


	//   ....[1]....
        /*09f4*/ 	.word	0x000141d0


	//   ....[2]....
        /*09f8*/ 	.word	0x00014320


	//   ....[3]....
        /*09fc*/ 	.word	0x00014410


	//   ....[4]....
        /*0a00*/ 	.word	0x00014cf0


	//----- nvinfo : EIATTR_MBARRIER_INSTR_OFFSETS
	.align		4
.L_723:
        /*0a04*/ 	.byte	0x04, 0x39
        /*0a06*/ 	.short	(.L_725 - .L_724)


	//   ....[0]....
.L_724:
        /*0a08*/ 	.word	0x00000270
        /*0a0c*/ 	.word	0x000000ff
        /*0a10*/ 	.word	0x00030800
        /*0a14*/ 	.short	0x0100
        /*0a16*/ 	.byte	0x08
	.zero		1


	//   ....[1]....
        /*0a18*/ 	.word	0x00000280
        /*0a1c*/ 	.word	0x000000ff
        /*0a20*/ 	.word	0x00030820
        /*0a24*/ 	.short	0x0100
        /*0a26*/ 	.byte	0x08
	.zero		1


	//   ....[2]....
        /*0a28*/ 	.word	0x00000370
        /*0a2c*/ 	.word	0x000000ff
        /*0a30*/ 	.word	0x00030830
        /*0a34*/ 	.short	0x0100
        /*0a36*/ 	.byte	0x08
	.zero		1


	//   ....[3]....
        /*0a38*/ 	.word	0x00000380
        /*0a3c*/ 	.word	0x000000ff
        /*0a40*/ 	.word	0x00030840
        /*0a44*/ 	.short	0x0100
        /*0a46*/ 	.byte	0x08
	.zero		1


	//   ....[4]....
        /*0a48*/ 	.word	0x00000390
        /*0a4c*/ 	.word	0x000000ff
        /*0a50*/ 	.word	0x00030838
        /*0a54*/ 	.short	0x0100
        /*0a56*/ 	.byte	0x08
	.zero		1


	//   ....[5]....
        /*0a58*/ 	.word	0x000003a0
        /*0a5c*/ 	.word	0x000000ff
        /*0a60*/ 	.word	0x00030848
        /*0a64*/ 	.short	0x0100
        /*0a66*/ 	.byte	0x08
	.zero		1


	//   ....[6]....
        /*0a68*/ 	.word	0x000004d0
        /*0a6c*/ 	.word	0x000000ff
        /*0a70*/ 	.word	0x00030850
        /*0a74*/ 	.short	0x0100
        /*0a76*/ 	.byte	0x08
	.zero		1


	//   ....[7]....
        /*0a78*/ 	.word	0x000004e0
        /*0a7c*/ 	.word	0x000000ff
        /*0a80*/ 	.word	0x00030860
        /*0a84*/ 	.short	0x0100
        /*0a86*/ 	.byte	0x08
	.zero		1


	//   ....[8]....
        /*0a88*/ 	.word	0x000004f0
        /*0a8c*/ 	.word	0x000000ff
        /*0a90*/ 	.word	0x00030858
        /*0a94*/ 	.short	0x0100
        /*0a96*/ 	.byte	0x08
	.zero		1


	//   ....[9]....
        /*0a98*/ 	.word	0x00000500
        /*0a9c*/ 	.word	0x000000ff
        /*0aa0*/ 	.word	0x00030868
        /*0aa4*/ 	.short	0x0100
        /*0aa6*/ 	.byte	0x08
	.zero		1


	//   ....[10]....
        /*0aa8*/ 	.word	0x000005f0
        /*0aac*/ 	.word	0x000000ff
        /*0ab0*/ 	.word	0x00030870
        /*0ab4*/ 	.short	0x0100
        /*0ab6*/ 	.byte	0x06
	.zero		1


	//   ....[11]....
        /*0ab8*/ 	.word	0x00000600
        /*0abc*/ 	.word	0x000000ff
        /*0ac0*/ 	.word	0x00030880
        /*0ac4*/ 	.short	0x0100
        /*0ac6*/ 	.byte	0x06
	.zero		1


	//   ....[12]....
        /*0ac8*/ 	.word	0x00000610
        /*0acc*/ 	.word	0x000000ff
        /*0ad0*/ 	.word	0x00030878
        /*0ad4*/ 	.short	0x0100
        /*0ad6*/ 	.byte	0x06
	.zero		1


	//   ....[13]....
        /*0ad8*/ 	.word	0x00000620
        /*0adc*/ 	.word	0x000000ff
        /*0ae0*/ 	.word	0x00030888
        /*0ae4*/ 	.short	0x0100
        /*0ae6*/ 	.byte	0x06
	.zero		1


	//   ....[14]....
        /*0ae8*/ 	.word	0x00000750
        /*0aec*/ 	.word	0x000000ff
        /*0af0*/ 	.word	0x00030890
        /*0af4*/ 	.short	0x0100
        /*0af6*/ 	.byte	0x08
	.zero		1


	//   ....[15]....
        /*0af8*/ 	.word	0x00000760
        /*0afc*/ 	.word	0x000000ff
        /*0b00*/ 	.word	0x000308a0
        /*0b04*/ 	.short	0x0100
        /*0b06*/ 	.byte	0x08
	.zero		1


	//   ....[16]....
        /*0b08*/ 	.word	0x00000770
        /*0b0c*/ 	.word	0x000000ff
        /*0b10*/ 	.word	0x00030898
        /*0b14*/ 	.short	0x0100
        /*0b16*/ 	.byte	0x08
	.zero		1


	//   ....[17]....
        /*0b18*/ 	.word	0x00000780
        /*0b1c*/ 	.word	0x000000ff
        /*0b20*/ 	.word	0x000308a8
        /*0b24*/ 	.short	0x0100
        /*0b26*/ 	.byte	0x08
	.zero		1


	//   ....[18]....
        /*0b28*/ 	.word	0x000008b0
        /*0b2c*/ 	.word	0x000000ff
        /*0b30*/ 	.word	0x000308b0
        /*0b34*/ 	.short	0x0100
        /*0b36*/ 	.byte	0x08
	.zero		1


	//   ....[19]....
        /*0b38*/ 	.word	0x000008c0
        /*0b3c*/ 	.word	0x000000ff
        /*0b40*/ 	.word	0x000308c0
        /*0b44*/ 	.short	0x0100
        /*0b46*/ 	.byte	0x08
	.zero		1


	//   ....[20]....
        /*0b48*/ 	.word	0x000008d0
        /*0b4c*/ 	.word	0x000000ff
        /*0b50*/ 	.word	0x000308b8
        /*0b54*/ 	.short	0x0100
        /*0b56*/ 	.byte	0x08
	.zero		1


	//   ....[21]....
        /*0b58*/ 	.word	0x000008e0
        /*0b5c*/ 	.word	0x000000ff
        /*0b60*/ 	.word	0x000308c8
        /*0b64*/ 	.short	0x0100
        /*0b66*/ 	.byte	0x08
	.zero		1


	//   ....[22]....
        /*0b68*/ 	.word	0x00002370
        /*0b6c*/ 	.word	0x000000ff
        /*0b70*/ 	.word	0x00030800
        /*0b74*/ 	.short	0x010a
        /*0b76*/ 	.byte	0x25
	.zero		1


	//   ....[23]....
        /*0b78*/ 	.word	0x00002420
        /*0b7c*/ 	.word	0x00000003
        /*0b80*/ 	.word	0x00030830
        /*0b84*/ 	.short	0x010a
        /*0b86*/ 	.byte	0x3f
	.zero		1


	//   ....[24]....
        /*0b88*/ 	.word	0x00002490
        /*0b8c*/ 	.word	0x00000003
        /*0b90*/ 	.word	0x00030830
        /*0b94*/ 	.short	0x010a
        /*0b96*/ 	.byte	0x3f
	.zero		1


	//   ....[25]....
        /*0b98*/ 	.word	0x00002c30
        /*0b9c*/ 	.word	0x00000000
        /*0ba0*/ 	.word	0x00000000
        /*0ba4*/ 	.short	0x0101
        /*0ba6*/ 	.byte	0x3f
	.zero		1


	//   ....[26]....
        /*0ba8*/ 	.word	0x000050e0
        /*0bac*/ 	.word	0x000000ff
        /*0bb0*/ 	.word	0x00030830
        /*0bb4*/ 	.short	0x010a
        /*0bb6*/ 	.byte	0x06
	.zero		1


	//   ....[27]....
        /*0bb8*/ 	.word	0x00005140
        /*0bbc*/ 	.word	0x000000ff
        /*0bc0*/ 	.word	0x00030830
        /*0bc4*/ 	.short	0x010a
        /*0bc6*/ 	.byte	0x06
	.zero		1


	//   ....[28]....
        /*0bc8*/ 	.word	0x00005ba0
        /*0bcc*/ 	.word	0x000000ff
        /*0bd0*/ 	.word	0x00030850
        /*0bd4*/ 	.short	0x010a
        /*0bd6*/ 	.byte	0x05
	.zero		1


	//   ....[29]....
        /*0bd8*/ 	.word	0x00005be0
        /*0bdc*/ 	.word	0x000000ff
        /*0be0*/ 	.word	0x00030850
        /*0be4*/ 	.short	0x010a
        /*0be6*/ 	.byte	0x05
	.zero		1


	//   ....[30]....
        /*0be8*/ 	.word	0x00005f30
        /*0bec*/ 	.word	0x00000000
        /*0bf0*/ 	.word	0x00000000
        /*0bf4*/ 	.short	0x0101
        /*0bf6*/ 	.byte	0x3f
	.zero		1


	//   ....[31]....
        /*0bf8*/ 	.word	0x00007600
        /*0bfc*/ 	.word	0x00000085
        /*0c00*/ 	.word	0x00000000
        /*0c04*/ 	.short	0x0101
        /*0c06*/ 	.byte	0x3f
	.zero		1


	//   ....[32]....
        /*0c08*/ 	.word	0x00008470
        /*0c0c*/ 	.word	0x000000ff
        /*0c10*/ 	.word	0x00030830
        /*0c14*/ 	.short	0x010a
        /*0c16*/ 	.byte	0x05
	.zero		1


	//   ....[33]....
        /*0c18*/ 	.word	0x000084d0
        /*0c1c*/ 	.word	0x000000ff
        /*0c20*/ 	.word	0x00030830
        /*0c24*/ 	.short	0x010a
        /*0c26*/ 	.byte	0x05
	.zero		1


	//   ....[34]....
        /*0c28*/ 	.word	0x00008f30
        /*0c2c*/ 	.word	0x000000ff
        /*0c30*/ 	.word	0x00030850
        /*0c34*/ 	.short	0x010a
        /*0c36*/ 	.byte	0x05
	.zero		1


	//   ....[35]....
        /*0c38*/ 	.word	0x00008f70
        /*0c3c*/ 	.word	0x000000ff
        /*0c40*/ 	.word	0x00030850
        /*0c44*/ 	.short	0x010a
        /*0c46*/ 	.byte	0x05
	.zero		1


	//   ....[36]....
        /*0c48*/ 	.word	0x00009c50
        /*0c4c*/ 	.word	0x0000007b
        /*0c50*/ 	.word	0x00000000
        /*0c54*/ 	.short	0x0101
        /*0c56*/ 	.byte	0x3f
	.zero		1


	//   ....[37]....
        /*0c58*/ 	.word	0x00009cd0
        /*0c5c*/ 	.word	0x00000006
        /*0c60*/ 	.word	0x00000000
        /*0c64*/ 	.short	0x0101
        /*0c66*/ 	.byte	0x3f
	.zero		1


	//   ....[38]....
        /*0c68*/ 	.word	0x0000a280
        /*0c6c*/ 	.word	0x000000ff
        /*0c70*/ 	.word	0x00030830
        /*0c74*/ 	.short	0x010a
        /*0c76*/ 	.byte	0x05
	.zero		1


	//   ....[39]....
        /*0c78*/ 	.word	0x0000a2e0
        /*0c7c*/ 	.word	0x000000ff
        /*0c80*/ 	.word	0x00030830
        /*0c84*/ 	.short	0x010a
        /*0c86*/ 	.byte	0x05
	.zero		1


	//   ....[40]....
        /*0c88*/ 	.word	0x0000ad40
        /*0c8c*/ 	.word	0x000000ff
        /*0c90*/ 	.word	0x00030850
        /*0c94*/ 	.short	0x010a
        /*0c96*/ 	.byte	0x05
	.zero		1


	//   ....[41]....
        /*0c98*/ 	.word	0x0000ad80
        /*0c9c*/ 	.word	0x000000ff
        /*0ca0*/ 	.word	0x00030850
        /*0ca4*/ 	.short	0x010a
        /*0ca6*/ 	.byte	0x05
	.zero		1


	//   ....[42]....
        /*0ca8*/ 	.word	0x0000b0d0
        /*0cac*/ 	.word	0x00000000
        /*0cb0*/ 	.word	0x00000000
        /*0cb4*/ 	.short	0x0101
        /*0cb6*/ 	.byte	0x3f
	.zero		1


	//   ....[43]....
        /*0cb8*/ 	.word	0x0000c7a0
        /*0cbc*/ 	.word	0x00000085
        /*0cc0*/ 	.word	0x00000000
        /*0cc4*/ 	.short	0x0101
        /*0cc6*/ 	.byte	0x3f
	.zero		1


	//   ....[44]....
        /*0cc8*/ 	.word	0x0000d8a0
        /*0ccc*/ 	.word	0x000000ff
        /*0cd0*/ 	.word	0x00030850
        /*0cd4*/ 	.short	0x010a
        /*0cd6*/ 	.byte	0x05
	.zero		1


	//   ....[45]....
        /*0cd8*/ 	.word	0x0000d8e0
        /*0cdc*/ 	.word	0x000000ff
        /*0ce0*/ 	.word	0x00030850
        /*0ce4*/ 	.short	0x010a
        /*0ce6*/ 	.byte	0x05
	.zero		1


	//   ....[46]....
        /*0ce8*/ 	.word	0x0000dda0
        /*0cec*/ 	.word	0x0000000a
        /*0cf0*/ 	.word	0x00000000
        /*0cf4*/ 	.short	0x0101
        /*0cf6*/ 	.byte	0x3f
	.zero		1


	//   ....[47]....
        /*0cf8*/ 	.word	0x0000fbd0
        /*0cfc*/ 	.word	0x000000ff
        /*0d00*/ 	.word	0x00000000
        /*0d04*/ 	.short	0x0101
        /*0d06*/ 	.byte	0x08
	.zero		1


	//   ....[48]....
        /*0d08*/ 	.word	0x000102c0
        /*0d0c*/ 	.word	0x000000ff
        /*0d10*/ 	.word	0x00000000
        /*0d14*/ 	.short	0x0101
        /*0d16*/ 	.byte	0x08
	.zero		1


	//   ....[49]....
        /*0d18*/ 	.word	0x00014820
        /*0d1c*/ 	.word	0x00000000
        /*0d20*/ 	.word	0x00030840
        /*0d24*/ 	.short	0x010a
        /*0d26*/ 	.byte	0x3f
	.zero		1


	//   ....[50]....
        /*0d28*/ 	.word	0x000157d0
        /*0d2c*/ 	.word	0x00000013
        /*0d30*/ 	.word	0x00030800
        /*0d34*/ 	.short	0x0107
        /*0d36*/ 	.byte	0x3f
	.zero		1


	//   ....[51]....
        /*0d38*/ 	.word	0x000158e0
        /*0d3c*/ 	.word	0x00000013
        /*0d40*/ 	.word	0x00030800
        /*0d44*/ 	.short	0x0101
        /*0d46*/ 	.byte	0x3f
	.zero		1


	//   ....[52]....
        /*0d48*/ 	.word	0x00015900
        /*0d4c*/ 	.word	0x00000013
        /*0d50*/ 	.word	0x00030820
        /*0d54*/ 	.short	0x010a
        /*0d56*/ 	.byte	0x3f
	.zero		1


	//   ....[53]....
        /*0d58*/ 	.word	0x00015d30
        /*0d5c*/ 	.word	0x00000003
        /*0d60*/ 	.word	0x00030840
        /*0d64*/ 	.short	0x010a
        /*0d66*/ 	.byte	0x3f
	.zero		1


	//   ....[54]....
        /*0d68*/ 	.word	0x000161e0
        /*0d6c*/ 	.word	0x00000003
        /*0d70*/ 	.word	0x00000060
        /*0d74*/ 	.short	0x010a
        /*0d76*/ 	.byte	0x3f
	.zero		1


	//   ....[55]....
        /*0d78*/ 	.word	0x00016980
        /*0d7c*/ 	.word	0x00000003
        /*0d80*/ 	.word	0x00030840
        /*0d84*/ 	.short	0x010a
        /*0d86*/ 	.byte	0x3f
	.zero		1


	//   ....[56]....
        /*0d88*/ 	.word	0x00016e30
        /*0d8c*/ 	.word	0x00000002
        /*0d90*/ 	.word	0x00000060
        /*0d94*/ 	.short	0x010a
        /*0d96*/ 	.byte	0x3f
	.zero		1


	//   ....[57]....
        /*0d98*/ 	.word	0x00017510
        /*0d9c*/ 	.word	0x00000002
        /*0da0*/ 	.word	0x00030840
        /*0da4*/ 	.short	0x010a
        /*0da6*/ 	.byte	0x3f
	.zero		1


	//   ....[58]....
        /*0da8*/ 	.word	0x000179c0
        /*0dac*/ 	.word	0x00000002
        /*0db0*/ 	.word	0x00000060
        /*0db4*/ 	.short	0x010a
        /*0db6*/ 	.byte	0x3f
	.zero		1


	//   ....[59]....
        /*0db8*/ 	.word	0x00018040
        /*0dbc*/ 	.word	0x00000000
        /*0dc0*/ 	.word	0x00030860
        /*0dc4*/ 	.short	0x010a
        /*0dc6*/ 	.byte	0x3f
	.zero		1


	//   ....[60]....
        /*0dc8*/ 	.word	0x000197c0
        /*0dcc*/ 	.word	0x00000000
        /*0dd0*/ 	.word	0x00030820
        /*0dd4*/ 	.short	0x010a
        /*0dd6*/ 	.byte	0x3f
	.zero		1


	//   ....[61]....
        /*0dd8*/ 	.word	0x000199a0
        /*0ddc*/ 	.word	0x00000006
        /*0de0*/ 	.word	0x00000000
        /*0de4*/ 	.short	0x010a
        /*0de6*/ 	.byte	0x3f
	.zero		1


	//   ....[62]....
        /*0de8*/ 	.word	0x00019a10
        /*0dec*/ 	.word	0x00000007
        /*0df0*/ 	.word	0x00000000
        /*0df4*/ 	.short	0x010a
        /*0df6*/ 	.byte	0x3f
	.zero		1


	//   ....[63]....
        /*0df8*/ 	.word	0x00019a80
        /*0dfc*/ 	.word	0x00000004
        /*0e00*/ 	.word	0x00000000
        /*0e04*/ 	.short	0x010a
        /*0e06*/ 	.byte	0x3f
	.zero		1


	//   ....[64]....
        /*0e08*/ 	.word	0x00019ab0
        /*0e0c*/ 	.word	0x00000003
        /*0e10*/ 	.word	0x00000000
        /*0e14*/ 	.short	0x010a
        /*0e16*/ 	.byte	0x3f
	.zero		1


	//   ....[65]....
        /*0e18*/ 	.word	0x00019b20
        /*0e1c*/ 	.word	0x00000003
        /*0e20*/ 	.word	0x00030800
        /*0e24*/ 	.short	0x010a
        /*0e26*/ 	.byte	0x3f
	.zero		1


	//   ....[66]....
        /*0e28*/ 	.word	0x00019b70
        /*0e2c*/ 	.word	0x00000003
        /*0e30*/ 	.word	0x00030830
        /*0e34*/ 	.short	0x010a
        /*0e36*/ 	.byte	0x3f
	.zero		1


	//   ....[67]....
        /*0e38*/ 	.word	0x00019bd0
        /*0e3c*/ 	.word	0x0000000c
        /*0e40*/ 	.word	0x00030830
        /*0e44*/ 	.short	0x010a
        /*0e46*/ 	.byte	0x3f
	.zero		1


	//   ....[68]....
        /*0e48*/ 	.word	0x00019c30
        /*0e4c*/ 	.word	0x00000009
        /*0e50*/ 	.word	0x00030850
        /*0e54*/ 	.short	0x010a
        /*0e56*/ 	.byte	0x3f
	.zero		1


	//   ....[69]....
        /*0e58*/ 	.word	0x00019c90
        /*0e5c*/ 	.word	0x00000003
        /*0e60*/ 	.word	0x00030830
        /*0e64*/ 	.short	0x010a
        /*0e66*/ 	.byte	0x3f
	.zero		1


	//   ....[70]....
        /*0e68*/ 	.word	0x00019cf0
        /*0e6c*/ 	.word	0x00000002
        /*0e70*/ 	.word	0x00030850
        /*0e74*/ 	.short	0x010a
        /*0e76*/ 	.byte	0x3f
	.zero		1


	//   ....[71]....
        /*0e78*/ 	.word	0x00019d50
        /*0e7c*/ 	.word	0x00000003
        /*0e80*/ 	.word	0x00030830
        /*0e84*/ 	.short	0x010a
        /*0e86*/ 	.byte	0x3f
	.zero		1


	//   ....[72]....
        /*0e88*/ 	.word	0x00019db0
        /*0e8c*/ 	.word	0x00000002
        /*0e90*/ 	.word	0x00030850
        /*0e94*/ 	.short	0x010a
        /*0e96*/ 	.byte	0x3f
	.zero		1


	//   ....[73]....
        /*0e98*/ 	.word	0x00019e10
        /*0e9c*/ 	.word	0x00000005
        /*0ea0*/ 	.word	0x00030850
        /*0ea4*/ 	.short	0x010a
        /*0ea6*/ 	.byte	0x3f
	.zero		1


	//   ....[74]....
        /*0ea8*/ 	.word	0x00019fb0
        /*0eac*/ 	.word	0x00000000
        /*0eb0*/ 	.word	0x00030840
        /*0eb4*/ 	.short	0x010a
        /*0eb6*/ 	.byte	0x3f
	.zero		1


	//   ....[75]....
        /*0eb8*/ 	.word	0x0001abf0
        /*0ebc*/ 	.word	0x00000013
        /*0ec0*/ 	.word	0x00030820
        /*0ec4*/ 	.short	0x010a
        /*0ec6*/ 	.byte	0x3f
	.zero		1


	//   ....[76]....
        /*0ec8*/ 	.word	0x0001ac40
        /*0ecc*/ 	.word	0x00000003
        /*0ed0*/ 	.word	0x00030840
        /*0ed4*/ 	.short	0x010a
        /*0ed6*/ 	.byte	0x3f
	.zero		1


	//   ....[77]....
        /*0ed8*/ 	.word	0x0001ac90
        /*0edc*/ 	.word	0x00000003
        /*0ee0*/ 	.word	0x00000060
        /*0ee4*/ 	.short	0x010a
        /*0ee6*/ 	.byte	0x3f
	.zero		1


	//   ....[78]....
        /*0ee8*/ 	.word	0x0001ace0
        /*0eec*/ 	.word	0x00000003
        /*0ef0*/ 	.word	0x00030840
        /*0ef4*/ 	.short	0x010a
        /*0ef6*/ 	.byte	0x3f
	.zero		1


	//   ....[79]....
        /*0ef8*/ 	.word	0x0001ad30
        /*0efc*/ 	.word	0x00000002
        /*0f00*/ 	.word	0x00000060
        /*0f04*/ 	.short	0x010a
        /*0f06*/ 	.byte	0x3f
	.zero		1


	//   ....[80]....
        /*0f08*/ 	.word	0x0001ad80
        /*0f0c*/ 	.word	0x00000002
        /*0f10*/ 	.word	0x00030840
        /*0f14*/ 	.short	0x010a
        /*0f16*/ 	.byte	0x3f
	.zero		1


	//   ....[81]....
        /*0f18*/ 	.word	0x0001add0
        /*0f1c*/ 	.word	0x00000002
        /*0f20*/ 	.word	0x00000060
        /*0f24*/ 	.short	0x010a
        /*0f26*/ 	.byte	0x3f
	.zero		1


	//   ....[82]....
        /*0f28*/ 	.word	0x0001ae20
        /*0f2c*/ 	.word	0x00000000
        /*0f30*/ 	.word	0x00030860
        /*0f34*/ 	.short	0x010a
        /*0f36*/ 	.byte	0x3f
	.zero		1


	//   ....[83]....
        /*0f38*/ 	.word	0x0001b9a0
        /*0f3c*/ 	.word	0x00000000
        /*0f40*/ 	.word	0x00030820
        /*0f44*/ 	.short	0x010a
        /*0f46*/ 	.byte	0x3f
	.zero		1


	//   ....[84]....
        /*0f48*/ 	.word	0x0001bb40
        /*0f4c*/ 	.word	0x00000006
        /*0f50*/ 	.word	0x00000000
        /*0f54*/ 	.short	0x010a
        /*0f56*/ 	.byte	0x3f
	.zero		1


	//   ....[85]....
        /*0f58*/ 	.word	0x0001bb90
        /*0f5c*/ 	.word	0x00000007
        /*0f60*/ 	.word	0x00000000
        /*0f64*/ 	.short	0x010a
        /*0f66*/ 	.byte	0x3f
	.zero		1


	//   ....[86]....
        /*0f68*/ 	.word	0x0001bbe0
        /*0f6c*/ 	.word	0x00000004
        /*0f70*/ 	.word	0x00000000
        /*0f74*/ 	.short	0x010a
        /*0f76*/ 	.byte	0x3f
	.zero		1


	//----- nvinfo : EIATTR_NUM_MBARRIERS
	.align		4
.L_725:
        /*0f78*/ 	.byte	0x03, 0x38
        /*0f7a*/ 	.short	0x0016


	//----- nvinfo : EIATTR_EXIT_INSTR_OFFSETS
	.align		4
        /*0f7c*/ 	.byte	0x04, 0x1c
        /*0f7e*/ 	.short	(.L_727 - .L_726)


	//   ....[0]....
.L_726:
        /*0f80*/ 	.word	0x00000a50


	//   ....[1]....
        /*0f84*/ 	.word	0x000120f0


	//   ....[2]....
        /*0f88*/ 	.word	0x00019b00


	//----- nvinfo : EIATTR_MAX_THREADS
	.align		4
.L_727:
        /*0f8c*/ 	.byte	0x04, 0x05
        /*0f8e*/ 	.short	(.L_729 - .L_728)
.L_728:
        /*0f90*/ 	.word	0x00000180
        /*0f94*/ 	.word	0x00000001
        /*0f98*/ 	.word	0x00000001


	//----- nvinfo : EIATTR_CRS_STACK_SIZE
	.align		4
.L_729:
        /*0f9c*/ 	.byte	0x04, 0x1e
        /*0f9e*/ 	.short	(.L_731 - .L_730)
.L_730:
        /*0fa0*/ 	.word	0x00000000


	//----- nvinfo : EIATTR_CBANK_PARAM_SIZE
	.align		4
.L_731:
        /*0fa4*/ 	.byte	0x03, 0x19
        /*0fa6*/ 	.short	0x0af0


	//----- nvinfo : EIATTR_PARAM_CBANK
	.align		4
        /*0fa8*/ 	.byte	0x04, 0x0a
        /*0faa*/ 	.short	(.L_733 - .L_732)
	.align		4
.L_732:
        /*0fac*/ 	.word	index@(.nv.constant0._ZN7cutlass13device_kernelIN5flash11enable_sm90INS1_16FlashAttnFwdSm90INS1_25CollectiveMainloopFwdSm90ILi2EN4cute5tupleIJNS5_1CILi1EEES8_S8_EEENS6_IJNS7_ILi128EEENS7_ILi96EEENS7_ILi192EEEEEELi192ENS_10bfloat16_tEfNS_4arch4Sm90ELb0ELb1ELb0ELb1ELb0ELb0ELb0ELb1ELb1ELb1ELb1ELb0EEENS1_21CollectiveEpilogueFwdINS6_IJSA_SC_SB_EEES9_SE_SG_Li256ELb1ELb1ELb1ELb0EEENS1_36VarlenDynamicPersistentTileSchedulerILi128ELi96ELi256ELi128ELb1ELb1ELb1ELb1ELb0ELb1EEEEEEEEEvNT_6ParamsE)
        /*0fb0*/ 	.short	0x0210
        /*0fb2*/ 	.short	0x0af0


	//----- nvinfo : EIATTR_SW_WAR
	.align		4
.L_733:
        /*0fb4*/ 	.byte	0x04, 0x36
        /*0fb6*/ 	.short	(.L_735 - .L_734)
.L_734:
        /*0fb8*/ 	.word	0x00000008
.L_735:


//--------------------- .nv.info._ZN7cutlass13device_kernelIN5flash11enable_sm90INS1_16FlashAttnFwdSm90INS1_25CollectiveMainloopFwdSm90ILi2EN4cute5tupleIJNS5_1CILi1EEES8_S8_EEENS6_IJNS7_ILi128EEENS7_ILi96EEENS7_ILi192EEEEEELi192ENS_10bfloat16_tEfNS_4arch4Sm90ELb0ELb1ELb0ELb1ELb0ELb1ELb0ELb1ELb1ELb1ELb1ELb0EEENS1_21CollectiveEpilogueFwdINS6_IJSA_SC_SB_EEES9_SE_SG_Li256ELb1ELb1ELb1ELb0EEENS1_36VarlenDynamicPersistentTileSchedulerILi128ELi96ELi256ELi128ELb1ELb1ELb1ELb1ELb0ELb1EEEEEEEEEvNT_6ParamsE --------------------------
	.section	.nv.info._ZN7cutlass13device_kernelIN5flash11enable_sm90INS1_16FlashAttnFwdSm90INS1_25CollectiveMainloopFwdSm90ILi2EN4cute5tupleIJNS5_1CILi1EEES8_S8_EEENS6_IJNS7_ILi128EEENS7_ILi96EEENS7_ILi192EEEEEELi192ENS_10bfloat16_tEfNS_4arch4Sm90ELb0ELb1ELb0ELb1ELb0ELb1ELb0ELb1ELb1ELb1ELb1ELb0EEENS1_21CollectiveEpilogueFwdINS6_IJSA_SC_SB_EEES9_SE_SG_Li256ELb1ELb1ELb1ELb0EEENS1_36VarlenDynamicPersistentTileSchedulerILi128ELi96ELi256ELi128ELb1ELb1ELb1ELb1ELb0ELb1EEEEEEEEEvNT_6ParamsE,"",@"SHT_CUDA_INFO"
	.sectionflags	@""
	.align	4


	//----- nvinfo : EIATTR_CUDA_API_VERSION
	.align		4
        /*0000*/ 	.byte	0x04, 0x37
        /*0002*/ 	.short	(.L_737 - .L_736)
.L_736:
        /*0004*/ 	.word	0x00000082


	//----- nvinfo : EIATTR_KPARAM_INFO
	.align		4
.L_737:
        /*0008*/ 	.byte	0x04, 0x17
        /*000a*/ 	.short	(.L_739 - .L_738)
.L_738:
        /*000c*/ 	.word	0x00000000
        /*0010*/ 	.short	0x0000
        /*0012*/ 	.short	0x0070
        /*0014*/ 	.byte	0x00, 0xf0, 0x01, 0x2a


	//----- nvinfo : EIATTR_SPARSE_MMA_MASK
	.align		4
.L_739:
        /*0018*/ 	.byte	0x03, 0x50
        /*001a*/ 	.short	0x0000


	//----- nvinfo : EIATTR_MAXREG_COUNT
	.align		4
        /*001c*/ 	.byte	0x03, 0x1b
        /*001e*/ 	.short	0x00a8


	//----- nvinfo : EIATTR_NUM_BARRIERS
	.align		4
        /*0020*/ 	.byte	0x02, 0x4c
        /*0022*/ 	.byte	0x10
	.zero		1


	//----- nvinfo : EIATTR_EXTERNS
	.align		4
        /*0024*/ 	.byte	0x04, 0x0f
        /*0026*/ 	.short	(.L_741 - .L_740)


	//   ....[0]....
	.align		4
.L_740:
        /*0028*/ 	.word	index@(__assertfail)


	//----- nvinfo : EIATTR_ANNOTATIONS
	.align		4
.L_741:
        /*002c*/ 	.byte	0x04, 0x55
        /*002e*/ 	.short	(.L_743 - .L_742)


	//   ....[0]....
.L_742:
        /* <DEDUP_REMOVED lines=124> */


	//----- nvinfo : EIATTR_MERCURY_ISA_VERSION
	.align		4
.L_743:
        /*07d8*/ 	.byte	0x03, 0x5f
        /*07da*/ 	.short	0x0101


	//----- nvinfo : EIATTR_UNUSED_LOAD_BYTE_OFFSET
	.align		4
        /*07dc*/ 	.byte	0x04, 0x44
        /*07de*/ 	.short	(.L_745 - .L_744)


	//   ....[0]....
.L_744:
        /*07e0*/ 	.word	0x00000ab0
        /*07e4*/ 	.word	0x0000fff0


	//   ....[1]....
        /*07e8*/ 	.word	0x00020270
        /*07ec*/ 	.word	0x0000fff0


	//----- nvinfo : EIATTR_INT_WARP_WIDE_INSTR_OFFSETS
	.align		4
.L_745:
        /*07f0*/ 	.byte	0x04, 0x31
        /*07f2*/ 	.short	(.L_747 - .L_746)


	//   ....[0]....
.L_746:
        /*07f4*/ 	.word	0x00000190


	//   ....[1]....
        /*07f8*/ 	.word	0x000001d0


	//   ....[2]....
        /*07fc*/ 	.word	0x00000240


	//   ....[3]....
        /*0800*/ 	.word	0x000279a0


	//   ....[4]....
        /*0804*/ 	.word	0x00027a30


	//   ....[5]....
        /*0808*/ 	.word	0x0002b7b0


	//   ....[6]....
        /*080c*/ 	.word	0x0002b810


	//----- nvinfo : EIATTR_COOP_GROUP_MASK_REGIDS
	.align		4
.L_747:
        /*0810*/ 	.byte	0x04, 0x29
        /*0812*/ 	.short	(.L_749 - .L_748)


	//   ....[0]....
.L_748:
        /*0814*/ 	.word	0xffffffff


	//   ....[1]....
        /*0818*/ 	.word	0xffffffff


	//   ....[2]....
        /*081c*/ 	.word	0xffffffff


	//   ....[3]....
        /*0820*/ 	.word	0xffffffff


	//   ....[4]....
        /*0824*/ 	.word	0xffffffff


	//   ....[5]....
        /*0828*/ 	.word	0xffffffff


	//   ....[6]....
        /*082c*/ 	.word	0xffffffff


	//   ....[7]....
        /*0830*/ 	.word	0xffffffff


	//   ....[8]....
        /*0834*/ 	.word	0xffffffff


	//   ....[9]....
        /*0838*/ 	.word	0xffffffff


	//   ....[10]....
        /*083c*/ 	.word	0xffffffff


	//   ....[11]....
        /*0840*/ 	.word	0xffffffff


	//   ....[12]....
        /*0844*/ 	.word	0xffffffff


	//   ....[13]....
        /*0848*/ 	.word	0xffffffff


	//   ....[14]....
        /*084c*/ 	.word	0xffffffff


	//   ....[15]....
        /*0850*/ 	.word	0xffffffff


	//   ....[16]....
        /*0854*/ 	.word	0xffffffff


	//   ....[17]....
        /*0858*/ 	.word	0xffffffff


	//   ....[18]....
        /*085c*/ 	.word	0xffffffff


	//   ....[19]....
        /*0860*/ 	.word	0xffffffff


	//   ....[20]....
        /*0864*/ 	.word	0xffffffff


	//   ....[21]....
        /*0868*/ 	.word	0xffffffff


	//   ....[22]....
        /*086c*/ 	.word	0xffffffff


	//   ....[23]....
        /*0870*/ 	.word	0xffffffff


	//   ....[24]....
        /*0874*/ 	.word	0xffffffff


	//   ....[25]....
        /*0878*/ 	.word	0xffffffff


	//   ....[26]....
        /*087c*/ 	.word	0xffffffff


	//   ....[27]....
        /*0880*/ 	.word	0xffffffff


	//   ....[28]....
        /*0884*/ 	.word	0xffffffff


	//   ....[29]....
        /*0888*/ 	.word	0xffffffff


	//   ....[30]....
        /*088c*/ 	.word	0xffffffff


	//   ....[31]....
        /*0890*/ 	.word	0xffffffff


	//   ....[32]....
        /*0894*/ 	.word	0xffffffff


	//   ....[33]....
        /*0898*/ 	.word	0xffffffff


	//   ....[34]....
        /*089c*/ 	.word	0xffffffff


	//   ....[35]....
        /*08a0*/ 	.word	0xffffffff


	//   ....[36]....
        /*08a4*/ 	.word	0xffffffff


	//   ....[37]....
        /*08a8*/ 	.word	0xffffffff


	//   ....[38]....
        /*08ac*/ 	.word	0xffffffff


	//   ....[39]....
        /*08b0*/ 	.word	0xffffffff


	//   ....[40]....
        /*08b4*/ 	.word	0xffffffff


	//   ....[41]....
        /*08b8*/ 	.word	0xffffffff


	//   ....[42]....
        /*08bc*/ 	.word	0xffffffff


	//   ....[43]....
        /*08c0*/ 	.word	0xffffffff


	//   ....[44]....
        /*08c4*/ 	.word	0xffffffff


	//   ....[45]....
        /*08c8*/ 	.word	0xffffffff


	//   ....[46]....
        /*08cc*/ 	.word	0xffffffff


	//   ....[47]....
        /*08d0*/ 	.word	0xffffffff


	//   ....[48]....
        /*08d4*/ 	.word	0xffffffff


	//   ....[49]....
        /*08d8*/ 	.word	0xffffffff


	//   ....[50]....
        /*08dc*/ 	.word	0xffffffff


	//   ....[51]....
        /*08e0*/ 	.word	0xffffffff


	//   ....[52]....
        /*08e4*/ 	.word	0xffffffff


	//   ....[53]....
        /*08e8*/ 	.word	0xffffffff


	//   ....[54]....
        /*08ec*/ 	.word	0xffffffff


	//   ....[55]....
        /*08f0*/ 	.word	0xffffffff


	//   ....[56]....
        /*08f4*/ 	.word	0xffffffff


	//   ....[57]....
        /*08f8*/ 	.word	0xffffffff


	//   ....[58]....
        /*08fc*/ 	.word	0xffffffff


	//   ....[59]....
        /*0900*/ 	.word	0xffffffff


	//   ....[60]....
        /*0904*/ 	.word	0xffffffff


	//   ....[61]....
        /*0908*/ 	.word	0xffffffff


	//   ....[62]....
        /*090c*/ 	.word	0xffffffff


	//   ....[63]....
        /*0910*/ 	.word	0xffffffff


	//   ....[64]....
        /*0914*/ 	.word	0xffffffff


	//   ....[65]....
        /*0918*/ 	.word	0xffffffff


	//   ....[66]....
        /*091c*/ 	.word	0xffffffff


	//   ....[67]....
        /*0920*/ 	.word	0xffffffff


	//   ....[68]....
        /*0924*/ 	.word	0xffffffff


	//   ....[69]....
        /*0928*/ 	.word	0xffffffff


	//   ....[70]....
        /*092c*/ 	.word	0xffffffff


	//   ....[71]....
        /*0930*/ 	.word	0xffffffff


	//   ....[72]....
        /*0934*/ 	.word	0xffffffff


	//   ....[73]....
        /*0938*/ 	.word	0xffffffff


	//   ....[74]....
        /*093c*/ 	.word	0xffffffff


	//   ....[75]....
        /*0940*/ 	.word	0xffffffff


	//   ....[76]....
        /*0944*/ 	.word	0xffffffff


	//   ....[77]....
        /*0948*/ 	.word	0xffffffff


	//   ....[78]....
        /*094c*/ 	.word	0xffffffff


	//   ....[79]....
        /*0950*/ 	.word	0xffffffff


	//   ....[80]....
        /*0954*/ 	.word	0xffffffff


	//   ....[81]....
        /*0958*/ 	.word	0xffffffff


	//   ....[82]....
        /*095c*/ 	.word	0xffffffff


	//   ....[83]....
        /*0960*/ 	.word	0xffffffff


	//   ....[84]....
        /*0964*/ 	.word	0xffffffff


	//   ....[85]....
        /*0968*/ 	.word	0xffffffff


	//   ....[86]....
        /*096c*/ 	.word	0xffffffff


	//   ....[87]....
        /*0970*/ 	.word	0xffffffff


	//   ....[88]....
        /*0974*/ 	.word	0xffffffff


	//   ....[89]....
        /*0978*/ 	.word	0xffffffff


	//   ....[90]....
        /*097c*/ 	.word	0xffffffff


	//   ....[91]....
        /*0980*/ 	.word	0xffffffff


	//   ....[92]....
        /*0984*/ 	.word	0xffffffff


	//   ....[93]....
        /*0988*/ 	.word	0xffffffff


	//   ....[94]....
        /*098c*/ 	.word	0xffffffff


	//   ....[95]....
        /*0990*/ 	.word	0xffffffff


	//   ....[96]....
        /*0994*/ 	.word	0xffffffff


	//   ....[97]....
        /*0998*/ 	.word	0xffffffff


	//   ....[98]....
        /*099c*/ 	.word	0xffffffff


	//   ....[99]....
        /*09a0*/ 	.word	0xffffffff


	//   ....[100]....
        /*09a4*/ 	.word	0xffffffff


	//   ....[101]....
        /*09a8*/ 	.word	0xffffffff


	//   ....[102]....
        /*09ac*/ 	.word	0xffffffff


	//   ....[103]....
        /*09b0*/ 	.word	0xffffffff


	//   ....[104]....
        /*09b4*/ 	.word	0xffffffff


	//   ....[105]....
        /*09b8*/ 	.word	0xffffffff


	//   ....[106]....
        /*09bc*/ 	.word	0xffffffff


	//   ....[107]....
        /*09c0*/ 	.word	0xffffffff


	//   ....[108]....
        /*09c4*/ 	.word	0xffffffff


	//   ....[109]....
        /*09c8*/ 	.word	0xffffffff


	//   ....[110]....
        /*09cc*/ 	.word	0xffffffff


	//   ....[111]....
        /*09d0*/ 	.word	0xffffffff


	//   ....[112]....
        /*09d4*/ 	.word	0xffffffff


	//   ....[113]....
        /*09d8*/ 	.word	0xffffffff


	//   ....[114]....
        /*09dc*/ 	.word	0xffffffff


	//   ....[115]....
        /*09e0*/ 	.word	0xffffffff


	//   ....[116]....
        /*09e4*/ 	.word	0xffffffff


	//   ....[117]....
        /*09e8*/ 	.word	0xffffffff


	//   ....[118]....
        /*09ec*/ 	.word	0xffffffff


	//   ....[119]....
        /*09f0*/ 	.word	0xffffffff


	//   ....[120]....
        /*09f4*/ 	.word	0xffffffff


	//   ....[121]....
        /*09f8*/ 	.word	0xffffffff


	//   ....[122]....
        /*09fc*/ 	.word	0xffffffff


	//   ....[123]....
        /*0a00*/ 	.word	0xffffffff


	//   ....[124]....
        /*0a04*/ 	.word	0xffffffff


	//   ....[125]....
        /*0a08*/ 	.word	0xffffffff


	//   ....[126]....
        /*0a0c*/ 	.word	0xffffffff


	//   ....[127]....
        /*0a10*/ 	.word	0xffffffff


	//   ....[128]....
        /*0a14*/ 	.word	0x0500000f


	//   ....[129]....
        /*0a18*/ 	.word	0x0500000f


	//   ....[130]....
        /*0a1c*/ 	.word	0x0500000f


	//   ....[131]....
        /*0a20*/ 	.word	0x0500000f


	//   ....[132]....
        /*0a24*/ 	.word	0x0500000f


	//   ....[133]....
        /*0a28*/ 	.word	0x0500000f


	//   ....[134]....
        /*0a2c*/ 	.word	0x0500000f


	//   ....[135]....
        /*0a30*/ 	.word	0x0500000f


	//   ....[136]....
        /*0a34*/ 	.word	0x0500000f


	//   ....[137]....
        /*0a38*/ 	.word	0x0500000f


	//   ....[138]....
        /*0a3c*/ 	.word	0x0500000f


	//   ....[139]....
        /*0a40*/ 	.word	0x0500000f


	//   ....[140]....
        /*0a44*/ 	.word	0x0500000f


	//   ....[141]....
        /*0a48*/ 	.word	0x0500000f


	//   ....[142]....
        /*0a4c*/ 	.word	0x0500000f


	//   ....[143]....
        /*0a50*/ 	.word	0x0500000f


	//   ....[144]....
        /*0a54*/ 	.word	0x0500000f


	//   ....[145]....
        /*0a58*/ 	.word	0x0500000f


	//   ....[146]....
        /*0a5c*/ 	.word	0x0500000f


	//   ....[147]....
        /*0a60*/ 	.word	0x0500000f


	//   ....[148]....
        /*0a64*/ 	.word	0x0500000f


	//   ....[149]....
        /*0a68*/ 	.word	0x0500000f


	//   ....[150]....
        /*0a6c*/ 	.word	0x0500000f


	//   ....[151]....
        /*0a70*/ 	.word	0x0500000f


	//   ....[152]....
        /*0a74*/ 	.word	0x0500000f


	//   ....[153]....
        /*0a78*/ 	.word	0x0500000f


	//   ....[154]....
        /*0a7c*/ 	.word	0x0500000f


	//   ....[155]....
        /*0a80*/ 	.word	0x0500000f


	//   ....[156]....
        /*0a84*/ 	.word	0x0500000f


	//   ....[157]....
        /*0a88*/ 	.word	0x0500000f


	//   ....[158]....
        /*0a8c*/ 	.word	0x0500000f


	//   ....[159]....
        /*0a90*/ 	.word	0x0500000f


	//   ....[160]....
        /*0a94*/ 	.word	0x0500000f


	//   ....[161]....
        /*0a98*/ 	.word	0x0500000f


	//   ....[162]....
        /*0a9c*/ 	.word	0x0500000f


	//   ....[163]....
        /*0aa0*/ 	.word	0x0500000f


	//   ....[164]....
        /*0aa4*/ 	.word	0x0500000f


	//   ....[165]....
        /*0aa8*/ 	.word	0x0500000f


	//   ....[166]....
        /*0aac*/ 	.word	0x0500000f


	//   ....[167]....
        /*0ab0*/ 	.word	0x0500000f


	//   ....[168]....
        /*0ab4*/ 	.word	0x0500000f


	//   ....[169]....
        /*0ab8*/ 	.word	0x0500000f


	//   ....[170]....
        /*0abc*/ 	.word	0x0500000f


	//   ....[171]....
        /*0ac0*/ 	.word	0x0500000f


	//   ....[172]....
        /*0ac4*/ 	.word	0x0500000f


	//   ....[173]....
        /*0ac8*/ 	.word	0x0500000f


	//   ....[174]....
        /*0acc*/ 	.word	0x0500000f


	//   ....[175]....
        /*0ad0*/ 	.word	0x0500000f


	//   ....[176]....
        /*0ad4*/ 	.word	0x0500000f


	//   ....[177]....
        /*0ad8*/ 	.word	0x0500000f


	//   ....[178]....
        /*0adc*/ 	.word	0x0500000f


	//   ....[179]....
        /*0ae0*/ 	.word	0x0500000f


	//   ....[180]....
        /*0ae4*/ 	.word	0x0500000f


	//----- nvinfo : EIATTR_COOP_GROUP_INSTR_OFFSETS
	.align		4
.L_749:
        /*0ae8*/ 	.byte	0x04, 0x28
        /*0aea*/ 	.short	(.L_751 - .L_750)


	//   ....[0]....
.L_750:
        /*0aec*/ 	.word	0x00000060


	//   ....[1]....
        /*0af0*/ 	.word	0x000001a0


	//   ....[2]....
        /*0af4*/ 	.word	0x000001f0


	//   ....[3]....
        /*0af8*/ 	.word	0x00000420


	//   ....[4]....
        /*0afc*/ 	.word	0x00000580


	//   ....[5]....
        /*0b00*/ 	.word	0x000006a0


	//   ....[6]....
        /*0b04*/ 	.word	0x00000800


	//   ....[7]....
        /*0b08*/ 	.word	0x0000b9b0


	//   ....[8]....
        /*0b0c*/ 	.word	0x0000c0f0


	//   ....[9]....
        /*0b10*/ 	.word	0x0000c100


	//   ....[10]....
        /*0b14*/ 	.word	0x0000c110


	//   ....[11]....
        /*0b18*/ 	.word	0x0000c120


	//   ....[12]....
        /*0b1c*/ 	.word	0x0000c970


	//   ....[13]....
        /*0b20*/ 	.word	0x0000c980


	//   ....[14]....
        /*0b24*/ 	.word	0x0000c990


	//   ....[15]....
        /*0b28*/ 	.word	0x0000c9a0


	//   ....[16]....
        /*0b2c*/ 	.word	0x0000fb10


	//   ....[17]....
        /*0b30*/ 	.word	0x0000fb20


	//   ....[18]....
        /*0b34*/ 	.word	0x0000fb30


	//   ....[19]....
        /*0b38*/ 	.word	0x0000fb40


	//   ....[20]....
        /*0b3c*/ 	.word	0x000101a0


	//   ....[21]....
        /*0b40*/ 	.word	0x000101b0


	//   ....[22]....
        /*0b44*/ 	.word	0x000101c0


	//   ....[23]....
        /*0b48*/ 	.word	0x000101d0


	//   ....[24]....
        /*0b4c*/ 	.word	0x00013e00


	//   ....[25]....
        /*0b50*/ 	.word	0x000140f0


	//   ....[26]....
        /*0b54*/ 	.word	0x00014e00


	//   ....[27]....
        /*0b58*/ 	.word	0x00014f10


	//   ....[28]....
        /*0b5c*/ 	.word	0x00015460


	//   ....[29]....
        /*0b60*/ 	.word	0x00015510


	//   ....[30]....
        /*0b64*/ 	.word	0x000175b0


	//   ....[31]....
        /*0b68*/ 	.word	0x000177d0


	//   ....[32]....
        /*0b6c*/ 	.word	0x000186c0


	//   ....[33]....
        /*0b70*/ 	.word	0x000187e0


	//   ....[34]....
        /*0b74*/ 	.word	0x00018d40


	//   ....[35]....
        /*0b78*/ 	.word	0x00018dc0


	//   ....[36]....
        /*0b7c*/ 	.word	0x0001ada0


	//   ....[37]....
        /*0b80*/ 	.word	0x0001adc0


	//   ....[38]....
        /*0b84*/ 	.word	0x0001af50


	//   ....[39]....
        /*0b88*/ 	.word	0x0001b090


	//   ....[40]....
        /*0b8c*/ 	.word	0x0001cec0


	//   ....[41]....
        /*0b90*/ 	.word	0x0001d0c0


	//   ....[42]....
        /*0b94*/ 	.word	0x0001df40


	//   ....[43]....
        /*0b98*/ 	.word	0x0001e060


	//   ....[44]....
        /*0b9c*/ 	.word	0x0001e610


	//   ....[45]....
        /*0ba0*/ 	.word	0x0001e670


	//   ....[46]....
        /*0ba4*/ 	.word	0x0001f790


	//   ....[47]....
        /*0ba8*/ 	.word	0x0001fa00


	//   ....[48]....
        /*0bac*/ 	.word	0x0001fa70


	//   ....[49]....
        /*0bb0*/ 	.word	0x0001fa80


	//   ....[50]....
        /*0bb4*/ 	.word	0x00020fd0


	//   ....[51]....
        /*0bb8*/ 	.word	0x00020fe0


	//   ....[52]....
        /*0bbc*/ 	.word	0x00020ff0


	//   ....[53]....
        /*0bc0*/ 	.word	0x00021000


	//   ....[54]....
        /*0bc4*/ 	.word	0x000218f0


	//   ....[55]....
        /*0bc8*/ 	.word	0x00021920


	//   ....[56]....
        /*0bcc*/ 	.word	0x00021a60


	//   ....[57]....
        /*0bd0*/ 	.word	0x00021a80


	//   ....[58]....
        /*0bd4*/ 	.word	0x00021b80


	//   ....[59]....
        /*0bd8*/ 	.word	0x00021ba0


	//   ....[60]....
        /*0bdc*/ 	.word	0x00021cb0


	//   ....[61]....
        /*0be0*/ 	.word	0x00021cd0


	//   ....[62]....
        /*0be4*/ 	.word	0x000221f0


	//   ....[63]....
        /*0be8*/ 	.word	0x00022230


	//   ....[64]....
        /*0bec*/ 	.word	0x00022900


	//   ....[65]....
        /*0bf0*/ 	.word	0x00022910


	//   ....[66]....
        /*0bf4*/ 	.word	0x00023880


	//   ....[67]....
        /*0bf8*/ 	.word	0x000238b0


	//   ....[68]....
        /*0bfc*/ 	.word	0x000239d0


	//   ....[69]....
        /*0c00*/ 	.word	0x000239f0


	//   ....[70]....
        /*0c04*/ 	.word	0x00023af0


	//   ....[71]....
        /*0c08*/ 	.word	0x00023b10


	//   ....[72]....
        /*0c0c*/ 	.word	0x00023c20


	//   ....[73]....
        /*0c10*/ 	.word	0x00023c40


	//   ....[74]....
        /*0c14*/ 	.word	0x00023dd0


	//   ....[75]....
        /*0c18*/ 	.word	0x00023fe0


	//   ....[76]....
        /*0c1c*/ 	.word	0x00024010


	//   ....[77]....
        /*0c20*/ 	.word	0x00024040


	//   ....[78]....
        /*0c24*/ 	.word	0x00024070


	//   ....[79]....
        /*0c28*/ 	.word	0x000240a0


	//   ....[80]....
        /*0c2c*/ 	.word	0x000240d0


	//   ....[81]....
        /*0c30*/ 	.word	0x00024270


	//   ....[82]....
        /*0c34*/ 	.word	0x000242a0


	//   ....[83]....
        /*0c38*/ 	.word	0x000242d0


	//   ....[84]....
        /*0c3c*/ 	.word	0x00024300


	//   ....[85]....
        /*0c40*/ 	.word	0x00024330


	//   ....[86]....
        /*0c44*/ 	.word	0x00024360


	//   ....[87]....
        /*0c48*/ 	.word	0x00024400


	//   ....[88]....
        /*0c4c*/ 	.word	0x00024430


	//   ....[89]....
        /*0c50*/ 	.word	0x00024440


	//   ....[90]....
        /*0c54*/ 	.word	0x00024470


	//   ....[91]....
        /*0c58*/ 	.word	0x00025e10


	//   ....[92]....
        /*0c5c*/ 	.word	0x00027f70


	//   ....[93]....
        /*0c60*/ 	.word	0x00028b10


	//   ....[94]....
        /*0c64*/ 	.word	0x00028b30


	//   ....[95]....
        /*0c68*/ 	.word	0x00028c00


	//   ....[96]....
        /*0c6c*/ 	.word	0x00028c10


	//   ....[97]....
        /*0c70*/ 	.word	0x00028cb0


	//   ....[98]....
        /*0c74*/ 	.word	0x00028cc0


	//   ....[99]....
        /*0c78*/ 	.word	0x00028d60


	//   ....[100]....
        /*0c7c*/ 	.word	0x00028d70


	//   ....[101]....
        /*0c80*/ 	.word	0x00028e10


	//   ....[102]....
        /*0c84*/ 	.word	0x00028e20


	//   ....[103]....
        /*0c88*/ 	.word	0x00028ec0


	//   ....[104]....
        /*0c8c*/ 	.word	0x00028ed0


	//   ....[105]....
        /*0c90*/ 	.word	0x00028f70


	//   ....[106]....
        /*0c94*/ 	.word	0x00028f80


	//   ....[107]....
        /*0c98*/ 	.word	0x00028fd0


	//   ....[108]....
        /*0c9c*/ 	.word	0x00029010


	//   ....[109]....
        /*0ca0*/ 	.word	0x0002c040


	//   ....[110]....
        /*0ca4*/ 	.word	0x0002c060


	//   ....[111]....
        /*0ca8*/ 	.word	0x0002c0c0


	//   ....[112]....
        /*0cac*/ 	.word	0x0002c0f0


	//   ....[113]....
        /*0cb0*/ 	.word	0x0002c120


	//   ....[114]....
        /*0cb4*/ 	.word	0x0002c150


	//   ....[115]....
        /*0cb8*/ 	.word	0x0002c180


	//   ....[116]....
        /*0cbc*/ 	.word	0x0002c1b0


	//   ....[117]....
        /*0cc0*/ 	.word	0x0002c360


	//   ....[118]....
        /*0cc4*/ 	.word	0x0002c3a0


	//   ....[119]....
        /*0cc8*/ 	.word	0x0002c3d0


	//   ....[120]....
        /*0ccc*/ 	.word	0x0002c400


	//   ....[121]....
        /*0cd0*/ 	.word	0x0002c430


	//   ....[122]....
        /*0cd4*/ 	.word	0x0002c460


	//   ....[123]....
        /*0cd8*/ 	.word	0x0002c530


	//   ....[124]....
        /*0cdc*/ 	.word	0x0002c550


	//   ....[125]....
        /*0ce0*/ 	.word	0x0002c560


	//   ....[126]....
        /*0ce4*/ 	.word	0x0002c5e0


	//   ....[127]....
        /*0ce8*/ 	.word	0x0002d110


	//   ....[128]....
        /*0cec*/ 	.word	0x0002d570


	//   ....[129]....
        /*0cf0*/ 	.word	0x0002d600


	//   ....[130]....
        /*0cf4*/ 	.word	0x0002d650


	//   ....[131]....
        /*0cf8*/ 	.word	0x0002d6a0


	//   ....[132]....
        /*0cfc*/ 	.word	0x0002d730


	//   ....[133]....
        /*0d00*/ 	.word	0x0002d7c0


	//   ....[134]....
        /*0d04*/ 	.word	0x0002d810


	//   ....[135]....
        /*0d08*/ 	.word	0x0002d860


	//   ....[136]....
        /*0d0c*/ 	.word	0x0002d950


	//   ....[137]....
        /*0d10*/ 	.word	0x0002d9e0


	//   ....[138]....
        /*0d14*/ 	.word	0x0002da40


	//   ....[139]....
        /*0d18*/ 	.word	0x0002daa0


	//   ....[140]....
        /*0d1c*/ 	.word	0x0002db30


	//   ....[141]....
        /*0d20*/ 	.word	0x0002dbc0


	//   ....[142]....
        /*0d24*/ 	.word	0x0002dc10


	//   ....[143]....
        /*0d28*/ 	.word	0x0002dc60


	//   ....[144]....
        /*0d2c*/ 	.word	0x0002e000


	//   ....[145]....
        /*0d30*/ 	.word	0x0002e2f0


	//   ....[146]....
        /*0d34*/ 	.word	0x0002e470


	//   ....[147]....
        /*0d38*/ 	.word	0x0002e4c0


	//   ....[148]....
        /*0d3c*/ 	.word	0x0002e570


	//   ....[149]....
        /*0d40*/ 	.word	0x0002e680


	//   ....[150]....
        /*0d44*/ 	.word	0x0002e6e0


	//   ....[151]....
        /*0d48*/ 	.word	0x0002e7f0


	//   ....[152]....
        /*0d4c*/ 	.word	0x0002e850


	//   ....[153]....
        /*0d50*/ 	.word	0x0002e960


	//   ....[154]....
        /*0d54*/ 	.word	0x0002e9c0


	//   ....[155]....
        /*0d58*/ 	.word	0x0002ead0


	//   ....[156]....
        /*0d5c*/ 	.word	0x0002eb30


	//   ....[157]....
        /*0d60*/ 	.word	0x0002ec40


	//   ....[158]....
        /*0d64*/ 	.word	0x0002eca0


	//   ....[159]....
        /*0d68*/ 	.word	0x0002edb0


	//   ....[160]....
        /*0d6c*/ 	.word	0x0002ee10


	//   ....[161]....
        /*0d70*/ 	.word	0x0002eef0


	//   ....[162]....
        /*0d74*/ 	.word	0x0002f260


	//   ....[163]....
        /*0d78*/ 	.word	0x0002f310


	//   ....[164]....
        /*0d7c*/ 	.word	0x0002f490


	//   ....[165]....
        /*0d80*/ 	.word	0x0002f520


	//   ....[166]....
        /*0d84*/ 	.word	0x0002f5a0


	//   ....[167]....
        /*0d88*/ 	.word	0x0002f620


	//   ....[168]....
        /*0d8c*/ 	.word	0x0002f6a0


	//   ....[169]....
        /*0d90*/ 	.word	0x0002f730


	//   ....[170]....
        /*0d94*/ 	.word	0x0002f7d0


	//   ....[171]....
        /*0d98*/ 	.word	0x0002f890


	//   ....[172]....
        /*0d9c*/ 	.word	0x0002f910


	//   ....[173]....
        /*0da0*/ 	.word	0x0002f990


	//   ....[174]....
        /*0da4*/ 	.word	0x0002fa10


	//   ....[175]....
        /*0da8*/ 	.word	0x0002faa0


	//   ....[176]....
        /*0dac*/ 	.word	0x0002fb20


	//   ....[177]....
        /*0db0*/ 	.word	0x0002fbd0


	//   ....[178]....
        /*0db4*/ 	.word	0x0002fc20


	//   ....[179]....
        /*0db8*/ 	.word	0x0002fce0


	//   ....[180]....
        /*0dbc*/ 	.word	0x0002fe10


	//----- nvinfo : EIATTR_REG_RECONFIG
	.align		4
.L_751:
        /*0dc0*/ 	.byte	0x01, 0x54
	.zero		2


	//----- nvinfo : EIATTR_SYSCALL_OFFSETS
	.align		4
        /*0dc4*/ 	.byte	0x04, 0x46
        /*0dc6*/ 	.short	(.L_753 - .L_752)


	//   ....[0]....
.L_752:
        /*0dc8*/ 	.word	0x00002080


	//   ....[1]....
        /*0dcc*/ 	.word	0x000021d0


	//   ....[2]....
        /*0dd0*/ 	.word	0x0000bb40


	//   ....[3]....
        /*0dd4*/ 	.word	0x0000be60


	//   ....[4]....
        /*0dd8*/ 	.word	0x00027ba0


	//   ....[5]....
        /*0ddc*/ 	.word	0x00027cf0


	//   ....[6]....
        /*0de0*/ 	.word	0x00027de0


	//   ....[7]....
        /*0de4*/ 	.word	0x00028680


	//----- nvinfo : EIATTR_MBARRIER_INSTR_OFFSETS
	.align		4
.L_753:
        /*0de8*/ 	.byte	0x04, 0x39
        /*0dea*/ 	.short	(.L_755 - .L_754)


	//   ....[0]....
.L_754:
        /*0dec*/ 	.word	0x000002d0
        /*0df0*/ 	.word	0x000000ff
        /*0df4*/ 	.word	0x00030800
        /*0df8*/ 	.short	0x0100
        /*0dfa*/ 	.byte	0x08
	.zero		1


	//   ....[1]....
        /*0dfc*/ 	.word	0x000002e0
        /*0e00*/ 	.word	0x000000ff
        /*0e04*/ 	.word	0x00030820
        /*0e08*/ 	.short	0x0100
        /*0e0a*/ 	.byte	0x08
	.zero		1


	//   ....[2]....
        /*0e0c*/ 	.word	0x000003d0
        /*0e10*/ 	.word	0x000000ff
        /*0e14*/ 	.word	0x00030830
        /*0e18*/ 	.short	0x0100
        /*0e1a*/ 	.byte	0x08
	.zero		1


	//   ....[3]....
        /*0e1c*/ 	.word	0x000003e0
        /*0e20*/ 	.word	0x000000ff
        /*0e24*/ 	.word	0x00030840
        /*0e28*/ 	.short	0x0100
        /*0e2a*/ 	.byte	0x08
	.zero		1


	//   ....[4]....
        /*0e2c*/ 	.word	0x000003f0
        /*0e30*/ 	.word	0x000000ff
        /*0e34*/ 	.word	0x00030838
        /*0e38*/ 	.short	0x0100
        /*0e3a*/ 	.byte	0x08
	.zero		1


	//   ....[5]....
        /*0e3c*/ 	.word	0x00000400
        /*0e40*/ 	.word	0x000000ff
        /*0e44*/ 	.word	0x00030848
        /*0e48*/ 	.short	0x0100
        /*0e4a*/ 	.byte	0x08
	.zero		1


	//   ....[6]....
        /*0e4c*/ 	.word	0x00000530
        /*0e50*/ 	.word	0x000000ff
        /*0e54*/ 	.word	0x00030850
        /*0e58*/ 	.short	0x0100
        /*0e5a*/ 	.byte	0x08
	.zero		1


	//   ....[7]....
        /*0e5c*/ 	.word	0x00000540
        /*0e60*/ 	.word	0x000000ff
        /*0e64*/ 	.word	0x00030860
        /*0e68*/ 	.short	0x0100
        /*0e6a*/ 	.byte	0x08
	.zero		1


	//   ....[8]....
        /*0e6c*/ 	.word	0x00000550
        /*0e70*/ 	.word	0x000000ff
        /*0e74*/ 	.word	0x00030858
        /*0e78*/ 	.short	0x0100
        /*0e7a*/ 	.byte	0x08
	.zero		1


	//   ....[9]....
        /*0e7c*/ 	.word	0x00000560
        /*0e80*/ 	.word	0x000000ff
        /*0e84*/ 	.word	0x00030868
        /*0e88*/ 	.short	0x0100
        /*0e8a*/ 	.byte	0x08
	.zero		1


	//   ....[10]....
        /*0e8c*/ 	.word	0x00000650
        /*0e90*/ 	.word	0x000000ff
        /*0e94*/ 	.word	0x00030870
        /*0e98*/ 	.short	0x0100
        /*0e9a*/ 	.byte	0x06
	.zero		1


	//   ....[11]....
        /*0e9c*/ 	.word	0x00000660
        /*0ea0*/ 	.word	0x000000ff
        /*0ea4*/ 	.word	0x00030880
        /*0ea8*/ 	.short	0x0100
        /*0eaa*/ 	.byte	0x06
	.zero		1


	//   ....[12]....
        /*0eac*/ 	.word	0x00000670
        /*0eb0*/ 	.word	0x000000ff
        /*0eb4*/ 	.word	0x00030878
        /*0eb8*/ 	.short	0x0100
        /*0eba*/ 	.byte	0x06
	.zero		1


	//   ....[13]....
        /*0ebc*/ 	.word	0x00000680
        /*0ec0*/ 	.word	0x000000ff
        /*0ec4*/ 	.word	0x00030888
        /*0ec8*/ 	.short	0x0100
        /*0eca*/ 	.byte	0x06
	.zero		1


	//   ....[14]....
        /*0ecc*/ 	.word	0x000007b0
        /*0ed0*/ 	.word	0x000000ff
        /*0ed4*/ 	.word	0x00030890
        /*0ed8*/ 	.short	0x0100
        /*0eda*/ 	.byte	0x08
	.zero		1


	//   ....[15]....
        /*0edc*/ 	.word	0x000007c0
        /*0ee0*/ 	.word	0x000000ff
        /*0ee4*/ 	.word	0x000308a0
        /*0ee8*/ 	.short	0x0100
        /*0eea*/ 	.byte	0x08
	.zero		1


	//   ....[16]....
        /*0eec*/ 	.word	0x000007d0
        /*0ef0*/ 	.word	0x000000ff
        /*0ef4*/ 	.word	0x00030898
        /*0ef8*/ 	.short	0x0100
        /*0efa*/ 	.byte	0x08
	.zero		1


	//   ....[17]....
        /*0efc*/ 	.word	0x000007e0
        /*0f00*/ 	.word	0x000000ff
        /*0f04*/ 	.word	0x000308a8
        /*0f08*/ 	.short	0x0100
        /*0f0a*/ 	.byte	0x08
	.zero		1


	//   ....[18]....
        /*0f0c*/ 	.word	0x00000910
        /*0f10*/ 	.word	0x000000ff
        /*0f14*/ 	.word	0x000308b0
        /*0f18*/ 	.short	0x0100
        /*0f1a*/ 	.byte	0x08
	.zero		1


	//   ....[19]....
        /*0f1c*/ 	.word	0x00000920
        /*0f20*/ 	.word	0x000000ff
        /*0f24*/ 	.word	0x000308c0
        /*0f28*/ 	.short	0x0100
        /*0f2a*/ 	.byte	0x08
	.zero		1


	//   ....[20]....
        /*0f2c*/ 	.word	0x00000930
        /*0f30*/ 	.word	0x000000ff
        /*0f34*/ 	.word	0x000308b8
        /*0f38*/ 	.short	0x0100
        /*0f3a*/ 	.byte	0x08
	.zero		1


	//   ....[21]....
        /*0f3c*/ 	.word	0x00000940
        /*0f40*/ 	.word	0x000000ff
        /*0f44*/ 	.word	0x000308c8
        /*0f48*/ 	.short	0x0100
        /*0f4a*/ 	.byte	0x08
	.zero		1


	//   ....[22]....
        /*0f4c*/ 	.word	0x00003d00
        /*0f50*/ 	.word	0x0000001f
        /*0f54*/ 	.word	0x00030890
        /*0f58*/ 	.short	0x010a
        /*0f5a*/ 	.byte	0x3f
	.zero		1


	//   ....[23]....
        /*0f5c*/ 	.word	0x000072b0
        /*0f60*/ 	.word	0x0000001f
        /*0f64*/ 	.word	0x00030890
        /*0f68*/ 	.short	0x010a
        /*0f6a*/ 	.byte	0x3f
	.zero		1


	//   ....[24]....
        /*0f6c*/ 	.word	0x0000a580
        /*0f70*/ 	.word	0x0000001f
        /*0f74*/ 	.word	0x00030890
        /*0f78*/ 	.short	0x010a
        /*0f7a*/ 	.byte	0x3f
	.zero		1


	//   ....[25]....
        /*0f7c*/ 	.word	0x0000a950
        /*0f80*/ 	.word	0x00000020
        /*0f84*/ 	.word	0x00000000
        /*0f88*/ 	.short	0x0101
        /*0f8a*/ 	.byte	0x3f
	.zero		1


	//   ....[26]....
        /*0f8c*/ 	.word	0x0000a990
        /*0f90*/ 	.word	0x0000001f
        /*0f94*/ 	.word	0x000308b0
        /*0f98*/ 	.short	0x010a
        /*0f9a*/ 	.byte	0x3f
	.zero		1


	//   ....[27]....
        /*0f9c*/ 	.word	0x0000aec0
        /*0fa0*/ 	.word	0x0000001f
        /*0fa4*/ 	.word	0x00000000
        /*0fa8*/ 	.short	0x0101
        /*0faa*/ 	.byte	0x3f
	.zero		1


	//   ....[28]....
        /*0fac*/ 	.word	0x0000bbc0
        /*0fb0*/ 	.word	0x00000010
        /*0fb4*/ 	.word	0x00030800
        /*0fb8*/ 	.short	0x010a
        /*0fba*/ 	.byte	0x3f
	.zero		1


	//   ....[29]....
        /*0fbc*/ 	.word	0x0000bc10
        /*0fc0*/ 	.word	0x00000010
        /*0fc4*/ 	.word	0x00030800
        /*0fc8*/ 	.short	0x010a
        /*0fca*/ 	.byte	0x3f
	.zero		1


	//   ....[30]....
        /*0fcc*/ 	.word	0x0000d090
        /*0fd0*/ 	.word	0x00000010
        /*0fd4*/ 	.word	0x00030800
        /*0fd8*/ 	.short	0x010a
        /*0fda*/ 	.byte	0x3f
	.zero		1


	//   ....[31]....
        /*0fdc*/ 	.word	0x00010610
        /*0fe0*/ 	.word	0x00000010
        /*0fe4*/ 	.word	0x00030800
        /*0fe8*/ 	.short	0x010a
        /*0fea*/ 	.byte	0x3f
	.zero		1


	//   ....[32]....
        /*0fec*/ 	.word	0x00013420
        /*0ff0*/ 	.word	0x00000005
        /*0ff4*/ 	.word	0x00030830
        /*0ff8*/ 	.short	0x010a
        /*0ffa*/ 	.byte	0x3f
	.zero		1


	//   ....[33]....
        /*0ffc*/ 	.word	0x00013490
        /*1000*/ 	.word	0x00000005
        /*1004*/ 	.word	0x00030830
        /*1008*/ 	.short	0x010a
        /*100a*/ 	.byte	0x3f
	.zero		1


	//   ....[34]....
        /*100c*/ 	.word	0x00013f50
        /*1010*/ 	.word	0x00000000
        /*1014*/ 	.word	0x00000000
        /*1018*/ 	.short	0x0101
        /*101a*/ 	.byte	0x3f
	.zero		1


	//   ....[35]....
        /*101c*/ 	.word	0x000163e0
        /*1020*/ 	.word	0x00000000
        /*1024*/ 	.word	0x00030830
        /*1028*/ 	.short	0x010a
        /*102a*/ 	.byte	0x3f
	.zero		1


	//   ....[36]....
        /*102c*/ 	.word	0x00016460
        /*1030*/ 	.word	0x00000000
        /*1034*/ 	.word	0x00030830
        /*1038*/ 	.short	0x010a
        /*103a*/ 	.byte	0x3f
	.zero		1


	//   ....[37]....
        /*103c*/ 	.word	0x00017180
        /*1040*/ 	.word	0x00000002
        /*1044*/ 	.word	0x00030850
        /*1048*/ 	.short	0x010a
        /*104a*/ 	.byte	0x3f
	.zero		1


	//   ....[38]....
        /*104c*/ 	.word	0x000171d0
        /*1050*/ 	.word	0x00000002
        /*1054*/ 	.word	0x00030850
        /*1058*/ 	.short	0x010a
        /*105a*/ 	.byte	0x3f
	.zero		1


	//   ....[39]....
        /*105c*/ 	.word	0x000175d0
        /*1060*/ 	.word	0x00000000
        /*1064*/ 	.word	0x00000000
        /*1068*/ 	.short	0x0101
        /*106a*/ 	.byte	0x3f
	.zero		1


	//   ....[40]....
        /*106c*/ 	.word	0x00018810
        /*1070*/ 	.word	0x00000002
        /*1074*/ 	.word	0x00000000
        /*1078*/ 	.short	0x0101
        /*107a*/ 	.byte	0x3f
	.zero		1


	//   ....[41]....
        /*107c*/ 	.word	0x00019b30
        /*1080*/ 	.word	0x00000003
        /*1084*/ 	.word	0x00030830
        /*1088*/ 	.short	0x010a
        /*108a*/ 	.byte	0x3f
	.zero		1


	//   ....[42]....
        /*108c*/ 	.word	0x00019bb0
        /*1090*/ 	.word	0x00000003
        /*1094*/ 	.word	0x00030830
        /*1098*/ 	.short	0x010a
        /*109a*/ 	.byte	0x3f
	.zero		1


	//   ....[43]....
        /*109c*/ 	.word	0x0001a8d0
        /*10a0*/ 	.word	0x0000000f
        /*10a4*/ 	.word	0x00030850
        /*10a8*/ 	.short	0x010a
        /*10aa*/ 	.byte	0x3f
	.zero		1


	//   ....[44]....
        /*10ac*/ 	.word	0x0001a920
        /*10b0*/ 	.word	0x0000000f
        /*10b4*/ 	.word	0x00030850
        /*10b8*/ 	.short	0x010a
        /*10ba*/ 	.byte	0x3f
	.zero		1


	//   ....[45]....
        /*10bc*/ 	.word	0x0001b8c0
        /*10c0*/ 	.word	0x00000086
        /*10c4*/ 	.word	0x00000000
        /*10c8*/ 	.short	0x0101
        /*10ca*/ 	.byte	0x3f
	.zero		1


	//   ....[46]....
        /*10cc*/ 	.word	0x0001b920
        /*10d0*/ 	.word	0x0000000f
        /*10d4*/ 	.word	0x00000000
        /*10d8*/ 	.short	0x0101
        /*10da*/ 	.byte	0x3f
	.zero		1


	//   ....[47]....
        /*10dc*/ 	.word	0x0001bce0
        /*10e0*/ 	.word	0x00000004
        /*10e4*/ 	.word	0x00030830
        /*10e8*/ 	.short	0x010a
        /*10ea*/ 	.byte	0x3f
	.zero		1


	//   ....[48]....
        /*10ec*/ 	.word	0x0001bd60
        /*10f0*/ 	.word	0x00000004
        /*10f4*/ 	.word	0x00030830
        /*10f8*/ 	.short	0x010a
        /*10fa*/ 	.byte	0x3f
	.zero		1


	//   ....[49]....
        /*10fc*/ 	.word	0x0001ca60
        /*1100*/ 	.word	0x0000000e
        /*1104*/ 	.word	0x00030850
        /*1108*/ 	.short	0x010a
        /*110a*/ 	.byte	0x3f
	.zero		1


	//   ....[50]....
        /*110c*/ 	.word	0x0001cab0
        /*1110*/ 	.word	0x0000000e
        /*1114*/ 	.word	0x00030850
        /*1118*/ 	.short	0x010a
        /*111a*/ 	.byte	0x3f
	.zero		1


	//   ....[51]....
        /*111c*/ 	.word	0x0001cf30
        /*1120*/ 	.word	0x00000000
        /*1124*/ 	.word	0x00000000
        /*1128*/ 	.short	0x0101
        /*112a*/ 	.byte	0x3f
	.zero		1


	//   ....[52]....
        /*112c*/ 	.word	0x0001e8d0
        /*1130*/ 	.word	0x00000002
        /*1134*/ 	.word	0x00000000
        /*1138*/ 	.short	0x0101
        /*113a*/ 	.byte	0x3f
	.zero		1


	//   ....[53]....
        /*113c*/ 	.word	0x0001f690
        /*1140*/ 	.word	0x00000002
        /*1144*/ 	.word	0x00030850
        /*1148*/ 	.short	0x010a
        /*114a*/ 	.byte	0x3f
	.zero		1


	//   ....[54]....
        /*114c*/ 	.word	0x0001f730
        /*1150*/ 	.word	0x00000002
        /*1154*/ 	.word	0x00030850
        /*1158*/ 	.short	0x010a
        /*115a*/ 	.byte	0x3f
	.zero		1


	//   ....[55]....
        /*115c*/ 	.word	0x0001fc00
        /*1160*/ 	.word	0x00000008
        /*1164*/ 	.word	0x00000000
        /*1168*/ 	.short	0x0101
        /*116a*/ 	.byte	0x3f
	.zero		1


	//   ....[56]....
        /*116c*/ 	.word	0x00021910
        /*1170*/ 	.word	0x00000000
        /*1174*/ 	.word	0x00000000
        /*1178*/ 	.short	0x0101
        /*117a*/ 	.byte	0x3f
	.zero		1


	//   ....[57]....
        /*117c*/ 	.word	0x000220b0
        /*1180*/ 	.word	0x00000002
        /*1184*/ 	.word	0x00000000
        /*1188*/ 	.short	0x0101
        /*118a*/ 	.byte	0x3f
	.zero		1


	//   ....[58]....
        /*118c*/ 	.word	0x00025ef0
        /*1190*/ 	.word	0x00000013
        /*1194*/ 	.word	0x00030820
        /*1198*/ 	.short	0x010a
        /*119a*/ 	.byte	0x3f
	.zero		1


	//   ....[59]....
        /*119c*/ 	.word	0x00025fc0
        /*11a0*/ 	.word	0x00000006
        /*11a4*/ 	.word	0x000308a0
        /*11a8*/ 	.short	0x010a
        /*11aa*/ 	.byte	0x3f
	.zero		1


	//   ....[60]....
        /*11ac*/ 	.word	0x000263e0
        /*11b0*/ 	.word	0x00000006
        /*11b4*/ 	.word	0x000308c0
        /*11b8*/ 	.short	0x010a
        /*11ba*/ 	.byte	0x3f
	.zero		1


	//   ....[61]....
        /*11bc*/ 	.word	0x00026950
        /*11c0*/ 	.word	0x00000008
        /*11c4*/ 	.word	0x000308a0
        /*11c8*/ 	.short	0x010a
        /*11ca*/ 	.byte	0x3f
	.zero		1


	//   ....[62]....
        /*11cc*/ 	.word	0x00026d60
        /*11d0*/ 	.word	0x00000008
        /*11d4*/ 	.word	0x000308c0
        /*11d8*/ 	.short	0x010a
        /*11da*/ 	.byte	0x3f
	.zero		1


	//   ....[63]....
        /*11dc*/ 	.word	0x000281d0
        /*11e0*/ 	.word	0x00000000
        /*11e4*/ 	.word	0x00030840
        /*11e8*/ 	.short	0x010a
        /*11ea*/ 	.byte	0x3f
	.zero		1


	//   ....[64]....
        /*11ec*/ 	.word	0x00029100
        /*11f0*/ 	.word	0x00000013
        /*11f4*/ 	.word	0x00030800
        /*11f8*/ 	.short	0x0107
        /*11fa*/ 	.byte	0x3f
	.zero		1


	//   ....[65]....
        /*11fc*/ 	.word	0x00029200
        /*1200*/ 	.word	0x00000013
        /*1204*/ 	.word	0x00030800
        /*1208*/ 	.short	0x0101
        /*120a*/ 	.byte	0x3f
	.zero		1


	//   ....[66]....
        /*120c*/ 	.word	0x00029220
        /*1210*/ 	.word	0x00000013
        /*1214*/ 	.word	0x00030820
        /*1218*/ 	.short	0x010a
        /*121a*/ 	.byte	0x3f
	.zero		1


	//   ....[67]....
        /*121c*/ 	.word	0x00029640
        /*1220*/ 	.word	0x00000003
        /*1224*/ 	.word	0x00030840
        /*1228*/ 	.short	0x010a
        /*122a*/ 	.byte	0x3f
	.zero		1


	//   ....[68]....
        /*122c*/ 	.word	0x00029ad0
        /*1230*/ 	.word	0x00000002
        /*1234*/ 	.word	0x00030860
        /*1238*/ 	.short	0x010a
        /*123a*/ 	.byte	0x3f
	.zero		1


	//   ....[69]....
        /*123c*/ 	.word	0x0002a260
        /*1240*/ 	.word	0x00000003
        /*1244*/ 	.word	0x00030840
        /*1248*/ 	.short	0x010a
        /*124a*/ 	.byte	0x3f
	.zero		1


	//   ....[70]....
        /*124c*/ 	.word	0x0002a6f0
        /*1250*/ 	.word	0x00000002
        /*1254*/ 	.word	0x00030860
        /*1258*/ 	.short	0x010a
        /*125a*/ 	.byte	0x3f
	.zero		1


	//   ....[71]....
        /*125c*/ 	.word	0x0002adf0
        /*1260*/ 	.word	0x00000003
        /*1264*/ 	.word	0x00030840
        /*1268*/ 	.short	0x010a
        /*126a*/ 	.byte	0x3f
	.zero		1


	//   ....[72]....
        /*126c*/ 	.word	0x0002b270
        /*1270*/ 	.word	0x00000002
        /*1274*/ 	.word	0x00030860
        /*1278*/ 	.short	0x010a
        /*127a*/ 	.byte	0x3f
	.zero		1


	//   ....[73]....
        /*127c*/ 	.word	0x0002b900
        /*1280*/ 	.word	0x00000000
        /*1284*/ 	.word	0x00030860
        /*1288*/ 	.short	0x010a
        /*128a*/ 	.byte	0x3f
	.zero		1


	//   ....[74]....
        /*128c*/ 	.word	0x0002d090
        /*1290*/ 	.word	0x00000000
        /*1294*/ 	.word	0x00030820
        /*1298*/ 	.short	0x010a
        /*129a*/ 	.byte	0x3f
	.zero		1


	//   ....[75]....
        /*129c*/ 	.word	0x0002d260
        /*12a0*/ 	.word	0x00000006
        /*12a4*/ 	.word	0x00000000
        /*12a8*/ 	.short	0x010a
        /*12aa*/ 	.byte	0x3f
	.zero		1


	//   ....[76]....
        /*12ac*/ 	.word	0x0002d2d0
        /*12b0*/ 	.word	0x00000007
        /*12b4*/ 	.word	0x00000000
        /*12b8*/ 	.short	0x010a
        /*12ba*/ 	.byte	0x3f
	.zero		1


	//   ....[77]....
        /*12bc*/ 	.word	0x0002d340
        /*12c0*/ 	.word	0x00000004
        /*12c4*/ 	.word	0x00000000
        /*12c8*/ 	.short	0x010a
        /*12ca*/ 	.byte	0x3f
	.zero		1


	//   ....[78]....
        /*12cc*/ 	.word	0x0002d370
        /*12d0*/ 	.word	0x00000003
        /*12d4*/ 	.word	0x00000000
        /*12d8*/ 	.short	0x010a
        /*12da*/ 	.byte	0x3f
	.zero		1


	//   ....[79]....
        /*12dc*/ 	.word	0x0002d3d0
        /*12e0*/ 	.word	0x0000001f
        /*12e4*/ 	.word	0x00030890
        /*12e8*/ 	.short	0x010a
        /*12ea*/ 	.byte	0x3f
	.zero		1


	//   ....[80]....
        /*12ec*/ 	.word	0x0002d420
        /*12f0*/ 	.word	0x0000001f
        /*12f4*/ 	.word	0x00030890
        /*12f8*/ 	.short	0x010a
        /*12fa*/ 	.byte	0x3f
	.zero		1


	//   ....[81]....
        /*12fc*/ 	.word	0x0002d470
        /*1300*/ 	.word	0x0000001f
        /*1304*/ 	.word	0x00030890
        /*1308*/ 	.short	0x010a
        /*130a*/ 	.byte	0x3f
	.zero		1


	//   ....[82]....
        /*130c*/ 	.word	0x0002d4c0
        /*1310*/ 	.word	0x0000001f
        /*1314*/ 	.word	0x000308b0
        /*1318*/ 	.short	0x010a
        /*131a*/ 	.byte	0x3f
	.zero		1


	//   ....[83]....
        /*131c*/ 	.word	0x0002d8a0
        /*1320*/ 	.word	0x00000010
        /*1324*/ 	.word	0x00030800
        /*1328*/ 	.short	0x010a
        /*132a*/ 	.byte	0x3f
	.zero		1


	//   ....[84]....
        /*132c*/ 	.word	0x0002dca0
        /*1330*/ 	.word	0x00000010
        /*1334*/ 	.word	0x00030800
        /*1338*/ 	.short	0x010a
        /*133a*/ 	.byte	0x3f
	.zero		1


	//   ....[85]....
        /*133c*/ 	.word	0x0002dcf0
        /*1340*/ 	.word	0x00000005
        /*1344*/ 	.word	0x00030830
        /*1348*/ 	.short	0x010a
        /*134a*/ 	.byte	0x3f
	.zero		1


	//   ....[86]....
        /*134c*/ 	.word	0x0002dd40
        /*1350*/ 	.word	0x00000000
        /*1354*/ 	.word	0x00030830
        /*1358*/ 	.short	0x010a
        /*135a*/ 	.byte	0x3f
	.zero		1


	//   ....[87]....
        /*135c*/ 	.word	0x0002dd90
        /*1360*/ 	.word	0x00000002
        /*1364*/ 	.word	0x00030850
        /*1368*/ 	.short	0x010a
        /*136a*/ 	.byte	0x3f
	.zero		1


	//   ....[88]....
        /*136c*/ 	.word	0x0002dde0
        /*1370*/ 	.word	0x00000003
        /*1374*/ 	.word	0x00030830
        /*1378*/ 	.short	0x010a
        /*137a*/ 	.byte	0x3f
	.zero		1


	//   ....[89]....
        /*137c*/ 	.word	0x0002de30
        /*1380*/ 	.word	0x0000000f
        /*1384*/ 	.word	0x00030850
        /*1388*/ 	.short	0x010a
        /*138a*/ 	.byte	0x3f
	.zero		1


	//   ....[90]....
        /*138c*/ 	.word	0x0002de80
        /*1390*/ 	.word	0x00000004
        /*1394*/ 	.word	0x00030830
        /*1398*/ 	.short	0x010a
        /*139a*/ 	.byte	0x3f
	.zero		1


	//   ....[91]....
        /*139c*/ 	.word	0x0002ded0
        /*13a0*/ 	.word	0x0000000e
        /*13a4*/ 	.word	0x00030850
        /*13a8*/ 	.short	0x010a
        /*13aa*/ 	.byte	0x3f
	.zero		1


	//   ....[92]....
        /*13ac*/ 	.word	0x0002df20
        /*13b0*/ 	.word	0x00000002
        /*13b4*/ 	.word	0x00030850
        /*13b8*/ 	.short	0x010a
        /*13ba*/ 	.byte	0x3f
	.zero		1


	//   ....[93]....
        /*13bc*/ 	.word	0x0002e0d0
        /*13c0*/ 	.word	0x00000013
        /*13c4*/ 	.word	0x00030820
        /*13c8*/ 	.short	0x010a
        /*13ca*/ 	.byte	0x3f
	.zero		1


	//   ....[94]....
        /*13cc*/ 	.word	0x0002e120
        /*13d0*/ 	.word	0x00000006
        /*13d4*/ 	.word	0x000308a0
        /*13d8*/ 	.short	0x010a
        /*13da*/ 	.byte	0x3f
	.zero		1


	//   ....[95]....
        /*13dc*/ 	.word	0x0002e170
        /*13e0*/ 	.word	0x00000006
        /*13e4*/ 	.word	0x000308c0
        /*13e8*/ 	.short	0x010a
        /*13ea*/ 	.byte	0x3f
	.zero		1


	//   ....[96]....
        /*13ec*/ 	.word	0x0002e1c0
        /*13f0*/ 	.word	0x00000008
        /*13f4*/ 	.word	0x000308a0
        /*13f8*/ 	.short	0x010a
        /*13fa*/ 	.byte	0x3f
	.zero		1


	//   ....[97]....
        /*13fc*/ 	.word	0x0002e210
        /*1400*/ 	.word	0x00000008
        /*1404*/ 	.word	0x000308c0
        /*1408*/ 	.short	0x010a
        /*140a*/ 	.byte	0x3f
	.zero		1


	//   ....[98]....
        /*140c*/ 	.word	0x0002e3b0
        /*1410*/ 	.word	0x00000000
        /*1414*/ 	.word	0x00030840
        /*1418*/ 	.short	0x010a
        /*141a*/ 	.byte	0x3f
	.zero		1


	//   ....[99]....
        /*141c*/ 	.word	0x0002ef70
        /*1420*/ 	.word	0x00000013
        /*1424*/ 	.word	0x00030820
        /*1428*/ 	.short	0x010a
        /*142a*/ 	.byte	0x3f
	.zero		1


	//   ....[100]....
        /*142c*/ 	.word	0x0002efc0
        /*1430*/ 	.word	0x00000003
        /*1434*/ 	.word	0x00030840
        /*1438*/ 	.short	0x010a
        /*143a*/ 	.byte	0x3f
	.zero		1


	//   ....[101]....
        /*143c*/ 	.word	0x0002f010
        /*1440*/ 	.word	0x00000002
        /*1444*/ 	.word	0x00030860
        /*1448*/ 	.short	0x010a
        /*144a*/ 	.byte	0x3f
	.zero		1


	//   ....[102]....
        /*144c*/ 	.word	0x0002f060
        /*1450*/ 	.word	0x00000003
        /*1454*/ 	.word	0x00030840
        /*1458*/ 	.short	0x010a
        /*145a*/ 	.byte	0x3f
	.zero		1


	//   ....[103]....
        /*145c*/ 	.word	0x0002f0b0
        /*1460*/ 	.word	0x00000002
        /*1464*/ 	.word	0x00030860
        /*1468*/ 	.short	0x010a
        /*146a*/ 	.byte	0x3f
	.zero		1


	//   ....[104]....
        /*146c*/ 	.word	0x0002f100
        /*1470*/ 	.word	0x00000003
        /*1474*/ 	.word	0x00030840
        /*1478*/ 	.short	0x010a
        /*147a*/ 	.byte	0x3f
	.zero		1


	//   ....[105]....
        /*147c*/ 	.word	0x0002f150
        /*1480*/ 	.word	0x00000002
        /*1484*/ 	.word	0x00030860
        /*1488*/ 	.short	0x010a
        /*148a*/ 	.byte	0x3f
	.zero		1


	//   ....[106]....
        /*148c*/ 	.word	0x0002f1a0
        /*1490*/ 	.word	0x00000000
        /*1494*/ 	.word	0x00030860
        /*1498*/ 	.short	0x010a
        /*149a*/ 	.byte	0x3f
	.zero		1


	//   ....[107]....
        /*149c*/ 	.word	0x0002fd30
        /*14a0*/ 	.word	0x00000000
        /*14a4*/ 	.word	0x00030820
        /*14a8*/ 	.short	0x010a
        /*14aa*/ 	.byte	0x3f
	.zero		1


	//   ....[108]....
        /*14ac*/ 	.word	0x0002fed0
        /*14b0*/ 	.word	0x00000006
        /*14b4*/ 	.word	0x00000000
        /*14b8*/ 	.short	0x010a
        /*14ba*/ 	.byte	0x3f
	.zero		1


	//   ....[109]....
        /*14bc*/ 	.word	0x0002ff20
        /*14c0*/ 	.word	0x00000007
        /*14c4*/ 	.word	0x00000000
        /*14c8*/ 	.short	0x010a
        /*14ca*/ 	.byte	0x3f
	.zero		1


	//   ....[110]....
        /*14cc*/ 	.word	0x0002ff70
        /*14d0*/ 	.word	0x00000004
        /*14d4*/ 	.word	0x00000000
        /*14d8*/ 	.short	0x010a
        /*14da*/ 	.byte	0x3f
	.zero		1


	//----- nvinfo : EIATTR_NUM_MBARRIERS
	.align		4
.L_755:
        /*14dc*/ 	.byte	0x03, 0x38
        /*14de*/ 	.short	0x0016


	//----- nvinfo : EIATTR_EXIT_INSTR_OFFSETS
	.align		4
        /*14e0*/ 	.byte	0x04, 0x1c
        /*14e2*/ 	.short	(.L_757 - .L_756)


	//   ....[0]....
.L_756:
        /*14e4*/ 	.word	0x0002d3c0


	//----- nvinfo : EIATTR_MAX_THREADS
	.align		4
.L_757:
        /*14e8*/ 	.byte	0x04, 0x05
        /*14ea*/ 	.short	(.L_759 - .L_758)
.L_758:
        /*14ec*/ 	.word	0x00000180
        /*14f0*/ 	.word	0x00000001
        /*14f4*/ 	.word	0x00000001


	//----- nvinfo : EIATTR_CRS_STACK_SIZE
	.align		4
.L_759:
        /*14f8*/ 	.byte	0x04, 0x1e
        /*14fa*/ 	.short	(.L_761 - .L_760)
.L_760:
        /*14fc*/ 	.word	0x00000000


	//----- nvinfo : EIATTR_CBANK_PARAM_SIZE
	.align		4
.L_761:
        /*1500*/ 	.byte	0x03, 0x19
        /*1502*/ 	.short	0x0af0


	//----- nvinfo : EIATTR_PARAM_CBANK
	.align		4
        /*1504*/ 	.byte	0x04, 0x0a
        /*1506*/ 	.short	(.L_763 - .L_762)
	.align		4
.L_762:
        /*1508*/ 	.word	index@(.nv.constant0._ZN7cutlass13device_kernelIN5flash11enable_sm90INS1_16FlashAttnFwdSm90INS1_25CollectiveMainloopFwdSm90ILi2EN4cute5tupleIJNS5_1CILi1EEES8_S8_EEENS6_IJNS7_ILi128EEENS7_ILi96EEENS7_ILi192EEEEEELi192ENS_10bfloat16_tEfNS_4arch4Sm90ELb0ELb1ELb0ELb1ELb0ELb1ELb0ELb1ELb1ELb1ELb1ELb0EEENS1_21CollectiveEpilogueFwdINS6_IJSA_SC_SB_EEES9_SE_SG_Li256ELb1ELb1ELb1ELb0EEENS1_36VarlenDynamicPersistentTileSchedulerILi128ELi96ELi256ELi128ELb1ELb1ELb1ELb1ELb0ELb1EEEEEEEEEvNT_6ParamsE)
        /*150c*/ 	.short	0x0210
        /*150e*/ 	.short	0x0af0


	//----- nvinfo : EIATTR_SW_WAR
	.align		4
.L_763:
        /*1510*/ 	.byte	0x04, 0x36
        /*1512*/ 	.short	(.L_765 - .L_764)
.L_764:
        /*1514*/ 	.word	0x00000008
.L_765:


//--------------------- .nv.info._ZN7cutlass13device_kernelIN5flash11enable_sm90INS1_16FlashAttnFwdSm90INS1_25CollectiveMainloopFwdSm90ILi2EN4cute5tupleIJNS5_1CILi1EEES8_S8_EEENS6_IJNS7_ILi128EEENS7_ILi112EEENS7_ILi192EEEEEELi192ENS_10bfloat16_tEfNS_4arch4Sm90ELb1ELb0ELb0ELb0ELb0ELb0ELb0ELb1ELb1ELb1ELb1ELb0EEENS1_21CollectiveEpilogueFwdINS6_IJSA_SC_SB_EEES9_SE_SG_Li256ELb0ELb1ELb1ELb0EEENS1_19SingleTileSchedulerILb0ELb1ELb1ELi128EEEEEEEEEvNT_6ParamsE --------------------------
	.section	.nv.info._ZN7cutlass13device_kernelIN5flash11enable_sm90INS1_16FlashAttnFwdSm90INS1_25CollectiveMainloopFwdSm90ILi2EN4cute5tupleIJNS5_1CILi1EEES8_S8_EEENS6_IJNS7_ILi128EEENS7_ILi112EEENS7_ILi192EEEEEELi192ENS_10bfloat16_tEfNS_4arch4Sm90ELb1ELb0ELb0ELb0ELb0ELb0ELb0ELb1ELb1ELb1ELb1ELb0EEENS1_21CollectiveEpilogueFwdINS6_IJSA_SC_SB_EEES9_SE_SG_Li256ELb0ELb1ELb1ELb0EEENS1_19SingleTileSchedulerILb0ELb1ELb1ELi128EEEEEEEEEvNT_6ParamsE,"",@"SHT_CUDA_INFO"
	.sectionflags	@""
	.align	4


	//----- nvinfo : EIATTR_CUDA_API_VERSION
	.align		4
        /*0000*/ 	.byte	0x04, 0x37
        /*0002*/ 	.short	(.L_767 - .L_766)
.L_766:
        /*0004*/ 	.word	0x00000082


	//----- nvinfo : EIATTR_KPARAM_INFO
	.align		4
.L_767:
        /*0008*/ 	.byte	0x04, 0x17
        /*000a*/ 	.short	(.L_769 - .L_768)
.L_768:
        /*000c*/ 	.word	0x00000000
        /*0010*/ 	.short	0x0000
        /*0012*/ 	.short	0x0070
        /*0014*/ 	.byte	0x00, 0xf0, 0x01, 0x28


	//----- nvinfo : EIATTR_SPARSE_MMA_MASK
	.align		4
.L_769:
        /*0018*/ 	.byte	0x03, 0x50
        /*001a*/ 	.short	0x0000


	//----- nvinfo : EIATTR_MAXREG_COUNT
	.align		4
        /*001c*/ 	.byte	0x03, 0x1b
        /*001e*/ 	.short	0x00a8


	//----- nvinfo : EIATTR_NUM_BARRIERS
	.align		4
        /*0020*/ 	.byte	0x02, 0x4c
        /*0022*/ 	.byte	0x09
	.zero		1


	//----- nvinfo : EIATTR_EXTERNS
	.align		4
        /*0024*/ 	.byte	0x04, 0x0f
        /*0026*/ 	.short	(.L_771 - .L_770)


	//   ....[0]....
	.align		4
.L_770:
        /*0028*/ 	.word	index@(__assertfail)


	//----- nvinfo : EIATTR_ANNOTATIONS
	.align		4
.L_771:
        /*002c*/ 	.byte	0x04, 0x55
        /*002e*/ 	.short	(.L_773 - .L_772)


	//   ....[0]....
.L_772:
        /* <DEDUP_REMOVED lines=9> */


	//----- nvinfo : EIATTR_MERCURY_ISA_VERSION
	.align		4
.L_773:
        /*00a8*/ 	.byte	0x03, 0x5f
        /*00aa*/ 	.short	0x0101


	//----- nvinfo : EIATTR_INT_WARP_WIDE_INSTR_OFFSETS
	.align		4
        /*00ac*/ 	.byte	0x04, 0x31
        /*00ae*/ 	.short	(.L_775 - .L_774)


	//   ....[0]....
.L_774:
        /*00b0*/ 	.word	0x00000130


	//   ....[1]....
        /*00b4*/ 	.word	0x00000170


	//   ....[2]....
        /*00b8*/ 	.word	0x000001e0


	//----- nvinfo : EIATTR_COOP_GROUP_MASK_REGIDS
	.align		4
.L_775:
        /*00bc*/ 	.byte	0x04, 0x29
        /*00be*/ 	.short	(.L_777 - .L_776)


	//   ....[0]....
.L_776:
        /*00c0*/ 	.word	0xffffffff


	//   ....[1]....
        /*00c4*/ 	.word	0xffffffff


	//   ....[2]....
        /*00c8*/ 	.word	0xffffffff


	//   ....[3]....
        /*00cc*/ 	.word	0xffffffff


	//   ....[4]....
        /*00d0*/ 	.word	0xffffffff


	//   ....[5]....
        /*00d4*/ 	.word	0xffffffff


	//   ....[6]....
        /*00d8*/ 	.word	0xffffffff


	//   ....[7]....
        /*00dc*/ 	.word	0xffffffff


	//   ....[8]....
        /*00e0*/ 	.word	0xffffffff


	//   ....[9]....
        /*00e4*/ 	.word	0xffffffff


	//   ....[10]....
        /*00e8*/ 	.word	0xffffffff


	//   ....[11]....
        /*00ec*/ 	.word	0xffffffff


	//   ....[12]....
        /*00f0*/ 	.word	0xffffffff


	//   ....[13]....
        /*00f4*/ 	.word	0xffffffff


	//   ....[14]....
        /*00f8*/ 	.word	0xffffffff


	//   ....[15]....
        /*00fc*/ 	.word	0xffffffff


	//   ....[16]....
        /*0100*/ 	.word	0xffffffff


	//   ....[17]....
        /*0104*/ 	.word	0xffffffff


	//   ....[18]....
        /*0108*/ 	.word	0xffffffff


	//   ....[19]....
        /*010c*/ 	.word	0xffffffff


	//   ....[20]....
        /*0110*/ 	.word	0xffffffff


	//   ....[21]....
        /*0114*/ 	.word	0xffffffff


	//   ....[22]....
        /*0118*/ 	.word	0xffffffff


	//   ....[23]....
        /*011c*/ 	.word	0xffffffff


	//   ....[24]....
        /*0120*/ 	.word	0xffffffff


	//   ....[25]....
        /*0124*/ 	.word	0xffffffff


	//   ....[26]....
        /*0128*/ 	.word	0xffffffff


	//   ....[27]....
        /*012c*/ 	.word	0xffffffff


	//   ....[28]....
        /*0130*/ 	.word	0xffffffff


	//   ....[29]....
        /*0134*/ 	.word	0xffffffff


	//   ....[30]....
        /*0138*/ 	.word	0xffffffff


	//   ....[31]....
        /*013c*/ 	.word	0xffffffff


	//   ....[32]....
        /*0140*/ 	.word	0xffffffff


	//   ....[33]....
        /*0144*/ 	.word	0xffffffff


	//   ....[34]....
        /*0148*/ 	.word	0xffffffff


	//   ....[35]....
        /*014c*/ 	.word	0xffffffff


	//   ....[36]....
        /*0150*/ 	.word	0xffffffff


	//   ....[37]....
        /*0154*/ 	.word	0xffffffff


	//   ....[38]....
        /*0158*/ 	.word	0xffffffff


	//   ....[39]....
        /*015c*/ 	.word	0xffffffff


	//   ....[40]....
        /*0160*/ 	.word	0xffffffff


	//   ....[41]....
        /*0164*/ 	.word	0xffffffff


	//   ....[42]....
        /*0168*/ 	.word	0xffffffff


	//   ....[43]....
        /*016c*/ 	.word	0xffffffff


	//   ....[44]....
        /*0170*/ 	.word	0xffffffff


	//   ....[45]....
        /*0174*/ 	.word	0xffffffff


	//   ....[46]....
        /*0178*/ 	.word	0xffffffff


	//   ....[47]....
        /*017c*/ 	.word	0xffffffff


	//   ....[48]....
        /*0180*/ 	.word	0xffffffff


	//   ....[49]....
        /*0184*/ 	.word	0xffffffff


	//   ....[50]....
        /*0188*/ 	.word	0xffffffff


	//   ....[51]....
        /*018c*/ 	.word	0xffffffff


	//   ....[52]....
        /*0190*/ 	.word	0xffffffff


	//   ....[53]....
        /*0194*/ 	.word	0xffffffff


	//   ....[54]....
        /*0198*/ 	.word	0xffffffff


	//   ....[55]....
        /*019c*/ 	.word	0x0500000f


	//   ....[56]....
        /*01a0*/ 	.word	0x0500000f


	//   ....[57]....
        /*01a4*/ 	.word	0x0500000f


	//   ....[58]....
        /*01a8*/ 	.word	0x0500000f


	//   ....[59]....
        /*01ac*/ 	.word	0x0500000f


	//   ....[60]....
        /*01b0*/ 	.word	0x0500000f


	//   ....[61]....
        /*01b4*/ 	.word	0x0500000f


	//   ....[62]....
        /*01b8*/ 	.word	0x0500000f


	//   ....[63]....
        /*01bc*/ 	.word	0x0500000f


	//   ....[64]....
        /*01c0*/ 	.word	0x0500000f


	//   ....[65]....
        /*01c4*/ 	.word	0x0500000f


	//   ....[66]....
        /*01c8*/ 	.word	0x0500000f


	//   ....[67]....
        /*01cc*/ 	.word	0x0500000f


	//   ....[68]....
        /*01d0*/ 	.word	0x0500000f


	//   ....[69]....
        /*01d4*/ 	.word	0x0500000f


	//   ....[70]....
        /*01d8*/ 	.word	0x0500000f


	//   ....[71]....
        /*01dc*/ 	.word	0x0500000f


	//   ....[72]....
        /*01e0*/ 	.word	0x0500000f


	//----- nvinfo : EIATTR_COOP_GROUP_INSTR_OFFSETS
	.align		4
.L_777:
        /*01e4*/ 	.byte	0x04, 0x28
        /*01e6*/ 	.short	(.L_779 - .L_778)


	//   ....[0]....
.L_778:
        /*01e8*/ 	.word	0x00000060


	//   ....[1]....
        /*01ec*/ 	.word	0x00000140


	//   ....[2]....
        /*01f0*/ 	.word	0x00000190


	//   ....[3]....
        /*01f4*/ 	.word	0x000003c0


	//   ....[4]....
        /*01f8*/ 	.word	0x00000520


	//   ....[5]....
        /*01fc*/ 	.word	0x00000640


	//   ....[6]....
        /*0200*/ 	.word	0x000007a0


	//   ....[7]....
        /*0204*/ 	.word	0x00001390


	//   ....[8]....
        /*0208*/ 	.word	0x00003880


	//   ....[9]....
        /*020c*/ 	.word	0x000038c0


	//   ....[10]....
        /*0210*/ 	.word	0x00004130


	//   ....[11]....
        /*0214*/ 	.word	0x00004270


	//   ....[12]....
        /*0218*/ 	.word	0x00004a20


	//   ....[13]....
        /*021c*/ 	.word	0x00004ab0


	//   ....[14]....
        /*0220*/ 	.word	0x000081e0


	//   ....[15]....
        /*0224*/ 	.word	0x00008210


	//   ....[16]....
        /*0228*/ 	.word	0x00008aa0


	//   ....[17]....
        /*022c*/ 	.word	0x00008ae0


	//   ....[18]....
        /*0230*/ 	.word	0x000091a0


	//   ....[19]....
        /*0234*/ 	.word	0x000091f0


	//   ....[20]....
        /*0238*/ 	.word	0x0000c8e0


	//   ....[21]....
        /*023c*/ 	.word	0x0000c910


	//   ....[22]....
        /*0240*/ 	.word	0x0000cd30


	//   ....[23]....
        /*0244*/ 	.word	0x0000cda0


	//   ....[24]....
        /*0248*/ 	.word	0x0000e1f0


	//   ....[25]....
        /*024c*/ 	.word	0x0000e210


	//   ....[26]....
        /*0250*/ 	.word	0x0000e2c0


	//   ....[27]....
        /*0254*/ 	.word	0x0000e320


	//   ....[28]....
        /*0258*/ 	.word	0x0000f410


	//   ....[29]....
        /*025c*/ 	.word	0x0000f450


	//   ....[30]....
        /*0260*/ 	.word	0x0000f490


	//   ....[31]....
        /*0264*/ 	.word	0x0000f4d0


	//   ....[32]....
        /*0268*/ 	.word	0x0000f510


	//   ....[33]....
        /*026c*/ 	.word	0x0000f530


	//   ....[34]....
        /*0270*/ 	.word	0x0000feb0


	//   ....[35]....
        /*0274*/ 	.word	0x0000fec0


	//   ....[36]....
        /*0278*/ 	.word	0x00010c30


	//   ....[37]....
        /*027c*/ 	.word	0x000117c0


	//   ....[38]....
        /*0280*/ 	.word	0x00012190


	//   ....[39]....
        /*0284*/ 	.word	0x000121d0


	//   ....[40]....
        /*0288*/ 	.word	0x00012200


	//   ....[41]....
        /*028c*/ 	.word	0x00012250


	//   ....[42]....
        /*0290*/ 	.word	0x000122d0


	//   ....[43]....
        /*0294*/ 	.word	0x00012300


	//   ....[44]....
        /*0298*/ 	.word	0x00012380


	//   ....[45]....
        /*029c*/ 	.word	0x000123b0


	//   ....[46]....
        /*02a0*/ 	.word	0x00012430


	//   ....[47]....
        /*02a4*/ 	.word	0x00012470


	//   ....[48]....
        /*02a8*/ 	.word	0x000124e0


	//   ....[49]....
        /*02ac*/ 	.word	0x00012510


	//   ....[50]....
        /*02b0*/ 	.word	0x00012590


	//   ....[51]....
        /*02b4*/ 	.word	0x000125d0


	//   ....[52]....
        /*02b8*/ 	.word	0x00012640


	//   ....[53]....
        /*02bc*/ 	.word	0x00012670


	//   ....[54]....
        /*02c0*/ 	.word	0x00014cb0


	//   ....[55]....
        /*02c4*/ 	.word	0x00015250


	//   ....[56]....
        /*02c8*/ 	.word	0x000153d0


	//   ....[57]....
        /*02cc*/ 	.word	0x00015420


	//   ....[58]....
        /*02d0*/ 	.word	0x00015560


	//   ....[59]....
        /*02d4*/ 	.word	0x000155d0


	//   ....[60]....
        /*02d8*/ 	.word	0x000156d0


	//   ....[61]....
        /*02dc*/ 	.word	0x00015740


	//   ....[62]....
        /*02e0*/ 	.word	0x00015840


	//   ....[63]....
        /*02e4*/ 	.word	0x000158b0


	//   ....[64]....
        /*02e8*/ 	.word	0x000159b0


	//   ....[65]....
        /*02ec*/ 	.word	0x00015a20


	//   ....[66]....
        /*02f0*/ 	.word	0x00015b20


	//   ....[67]....
        /*02f4*/ 	.word	0x00015b90


	//   ....[68]....
        /*02f8*/ 	.word	0x00015c90


	//   ....[69]....
        /*02fc*/ 	.word	0x00015cf0


	//   ....[70]....
        /*0300*/ 	.word	0x00015de0


	//   ....[71]....
        /*0304*/ 	.word	0x00015e30


	//   ....[72]....
        /*0308*/ 	.word	0x00016230


	//----- nvinfo : EIATTR_REG_RECONFIG
	.align		4
.L_779:
        /*030c*/ 	.byte	0x01, 0x54
	.zero		2


	//----- nvinfo : EIATTR_SYSCALL_OFFSETS
	.align		4
        /*0310*/ 	.byte	0x04, 0x46
        /*0312*/ 	.short	(.L_781 - .L_780)


	//   ....[0]....
.L_780:
        /*0314*/ 	.word	0x00001560


	//   ....[1]....
        /*0318*/ 	.word	0x00011440


	//   ....[2]....
        /*031c*/ 	.word	0x00011580


	//   ....[3]....
        /*0320*/ 	.word	0x00011670


	//   ....[4]....
        /*0324*/ 	.word	0x00011dd0


	//----- nvinfo : EIATTR_MBARRIER_INSTR_OFFSETS
	.align		4
.L_781:
        /*0328*/ 	.byte	0x04, 0x39
        /*032a*/ 	.short	(.L_783 - .L_782)


	//   ....[0]....
.L_782:
        /*032c*/ 	.word	0x00000270
        /*0330*/ 	.word	0x000000ff
        /*0334*/ 	.word	0x00036800
        /*0338*/ 	.short	0x0100
        /*033a*/ 	.byte	0x08
	.zero		1


	//   ....[1]....
        /*033c*/ 	.word	0x00000280
        /*0340*/ 	.word	0x000000ff
        /*0344*/ 	.word	0x00036820
        /*0348*/ 	.short	0x0100
        /*034a*/ 	.byte	0x08
	.zero		1


	//   ....[2]....
        /*034c*/ 	.word	0x00000370
        /*0350*/ 	.word	0x000000ff
        /*0354*/ 	.word	0x00036830
        /*0358*/ 	.short	0x0100
        /*035a*/ 	.byte	0x08
	.zero		1


	//   ....[3]....
        /*035c*/ 	.word	0x00000380
        /*0360*/ 	.word	0x000000ff
        /*0364*/ 	.word	0x00036840
        /*0368*/ 	.short	0x0100
        /*036a*/ 	.byte	0x08
	.zero		1


	//   ....[4]....
        /*036c*/ 	.word	0x00000390
        /*0370*/ 	.word	0x000000ff
        /*0374*/ 	.word	0x00036838
        /*0378*/ 	.short	0x0100
        /*037a*/ 	.byte	0x08
	.zero		1


	//   ....[5]....
        /*037c*/ 	.word	0x000003a0
        /*0380*/ 	.word	0x000000ff
        /*0384*/ 	.word	0x00036848
        /*0388*/ 	.short	0x0100
        /*038a*/ 	.byte	0x08
	.zero		1


	//   ....[6]....
        /*038c*/ 	.word	0x000004d0
        /*0390*/ 	.word	0x000000ff
        /*0394*/ 	.word	0x00036850
        /*0398*/ 	.short	0x0100
        /*039a*/ 	.byte	0x08
	.zero		1


	//   ....[7]....
        /*039c*/ 	.word	0x000004e0
        /*03a0*/ 	.word	0x000000ff
        /*03a4*/ 	.word	0x00036860
        /*03a8*/ 	.short	0x0100
        /*03aa*/ 	.byte	0x08
	.zero		1


	//   ....[8]....
        /*03ac*/ 	.word	0x000004f0
        /*03b0*/ 	.word	0x000000ff
        /*03b4*/ 	.word	0x00036858
        /*03b8*/ 	.short	0x0100
        /*03ba*/ 	.byte	0x08
	.zero		1


	//   ....[9]....
        /*03bc*/ 	.word	0x00000500
        /*03c0*/ 	.word	0x000000ff
        /*03c4*/ 	.word	0x00036868
        /*03c8*/ 	.short	0x0100
        /*03ca*/ 	.byte	0x08
	.zero		1


	//   ....[10]....
        /*03cc*/ 	.word	0x000005f0
        /*03d0*/ 	.word	0x000000ff
        /*03d4*/ 	.word	0x00036870
        /*03d8*/ 	.short	0x0100
        /*03da*/ 	.byte	0x06
	.zero		1


	//   ....[11]....
        /*03dc*/ 	.word	0x00000600
        /*03e0*/ 	.word	0x000000ff
        /*03e4*/ 	.word	0x00036880
        /*03e8*/ 	.short	0x0100
        /*03ea*/ 	.byte	0x06
	.zero		1


	//   ....[12]....
        /*03ec*/ 	.word	0x00000610
        /*03f0*/ 	.word	0x000000ff
        /*03f4*/ 	.word	0x00036878
        /*03f8*/ 	.short	0x0100
        /*03fa*/ 	.byte	0x06
	.zero		1


	//   ....[13]....
        /*03fc*/ 	.word	0x00000620
        /*0400*/ 	.word	0x000000ff
        /*0404*/ 	.word	0x00036888
        /*0408*/ 	.short	0x0100
        /*040a*/ 	.byte	0x06
	.zero		1


	//   ....[14]....
        /*040c*/ 	.word	0x00000750
        /*0410*/ 	.word	0x000000ff
        /*0414*/ 	.word	0x00036890
        /*0418*/ 	.short	0x0100
        /*041a*/ 	.byte	0x08
	.zero		1


	//   ....[15]....
        /*041c*/ 	.word	0x00000760
        /*0420*/ 	.word	0x000000ff
        /*0424*/ 	.word	0x000368a0
        /*0428*/ 	.short	0x0100
        /*042a*/ 	.byte	0x08
	.zero		1


	//   ....[16]....
        /*042c*/ 	.word	0x00000770
        /*0430*/ 	.word	0x000000ff
        /*0434*/ 	.word	0x00036898
        /*0438*/ 	.short	0x0100
        /*043a*/ 	.byte	0x08
	.zero		1


	//   ....[17]....
        /*043c*/ 	.word	0x00000780
        /*0440*/ 	.word	0x000000ff
        /*0444*/ 	.word	0x000368a8
        /*0448*/ 	.short	0x0100
        /*044a*/ 	.byte	0x08
	.zero		1


	//   ....[18]....
        /*044c*/ 	.word	0x000008b0
        /*0450*/ 	.word	0x000000ff
        /*0454*/ 	.word	0x000368b0
        /*0458*/ 	.short	0x0100
        /*045a*/ 	.byte	0x08
	.zero		1


	//   ....[19]....
        /*045c*/ 	.word	0x000008c0
        /*0460*/ 	.word	0x000000ff
        /*0464*/ 	.word	0x000368c0
        /*0468*/ 	.short	0x0100
        /*046a*/ 	.byte	0x08
	.zero		1


	//   ....[20]....
        /*046c*/ 	.word	0x000008d0
        /*0470*/ 	.word	0x000000ff
        /*0474*/ 	.word	0x000368b8
        /*0478*/ 	.short	0x0100
        /*047a*/ 	.byte	0x08
	.zero		1


	//   ....[21]....
        /*047c*/ 	.word	0x000008e0
        /*0480*/ 	.word	0x000000ff
        /*0484*/ 	.word	0x000368c8
        /*0488*/ 	.short	0x0100
        /*048a*/ 	.byte	0x08
	.zero		1


	//   ....[22]....
        /*048c*/ 	.word	0x00001590
        /*0490*/ 	.word	0x000000ff
        /*0494*/ 	.word	0x00036800
        /*0498*/ 	.short	0x010a
        /*049a*/ 	.byte	0x04
	.zero		1


	//   ....[23]....
        /*049c*/ 	.word	0x00001630
        /*04a0*/ 	.word	0x000000ff
        /*04a4*/ 	.word	0x00036830
        /*04a8*/ 	.short	0x010a
        /*04aa*/ 	.byte	0x04
	.zero		1


	//   ....[24]....
        /*04ac*/ 	.word	0x000016d0
        /*04b0*/ 	.word	0x000000ff
        /*04b4*/ 	.word	0x00036830
        /*04b8*/ 	.short	0x010a
        /*04ba*/ 	.byte	0x04
	.zero		1


	//   ....[25]....
        /*04bc*/ 	.word	0x00005030
        /*04c0*/ 	.word	0x00000003
        /*04c4*/ 	.word	0x00000000
        /*04c8*/ 	.short	0x0101
        /*04ca*/ 	.byte	0x3f
	.zero		1


	//   ....[26]....
        /*04cc*/ 	.word	0x00005890
        /*04d0*/ 	.word	0x000000ff
        /*04d4*/ 	.word	0x00036830
        /*04d8*/ 	.short	0x010a
        /*04da*/ 	.byte	0x3b
	.zero		1


	//   ....[27]....
        /*04dc*/ 	.word	0x000058d0
        /*04e0*/ 	.word	0x000000ff
        /*04e4*/ 	.word	0x00036830
        /*04e8*/ 	.short	0x010a
        /*04ea*/ 	.byte	0x3b
	.zero		1


	//   ....[28]....
        /*04ec*/ 	.word	0x00007f60
        /*04f0*/ 	.word	0x000000ff
        /*04f4*/ 	.word	0x00036850
        /*04f8*/ 	.short	0x010a
        /*04fa*/ 	.byte	0x0b
	.zero		1


	//   ....[29]....
        /*04fc*/ 	.word	0x00007fa0
        /*0500*/ 	.word	0x000000ff
        /*0504*/ 	.word	0x00036850
        /*0508*/ 	.short	0x010a
        /*050a*/ 	.byte	0x0b
	.zero		1


	//   ....[30]....
        /*050c*/ 	.word	0x00009890
        /*0510*/ 	.word	0x0000000e
        /*0514*/ 	.word	0x00000000
        /*0518*/ 	.short	0x0101
        /*051a*/ 	.byte	0x3f
	.zero		1


	//   ....[31]....
        /*051c*/ 	.word	0x000098e0
        /*0520*/ 	.word	0x00000092
        /*0524*/ 	.word	0x00000000
        /*0528*/ 	.short	0x0101
        /*052a*/ 	.byte	0x3f
	.zero		1


	//   ....[32]....
        /*052c*/ 	.word	0x00009e40
        /*0530*/ 	.word	0x000000ff
        /*0534*/ 	.word	0x00036830
        /*0538*/ 	.short	0x010a
        /*053a*/ 	.byte	0x3d
	.zero		1


	//   ....[33]....
        /*053c*/ 	.word	0x00009e80
        /*0540*/ 	.word	0x000000ff
        /*0544*/ 	.word	0x00036830
        /*0548*/ 	.short	0x010a
        /*054a*/ 	.byte	0x3d
	.zero		1


	//   ....[34]....
        /*054c*/ 	.word	0x0000c5a0
        /*0550*/ 	.word	0x000000ff
        /*0554*/ 	.word	0x00036850
        /*0558*/ 	.short	0x010a
        /*055a*/ 	.byte	0x0b
	.zero		1


	//   ....[35]....
        /*055c*/ 	.word	0x0000c5e0
        /*0560*/ 	.word	0x000000ff
        /*0564*/ 	.word	0x00036850
        /*0568*/ 	.short	0x010a
        /*056a*/ 	.byte	0x0b
	.zero		1


	//   ....[36]....
        /*056c*/ 	.word	0x0000d730
        /*0570*/ 	.word	0x00000092
        /*0574*/ 	.word	0x00000000
        /*0578*/ 	.short	0x0101
        /*057a*/ 	.byte	0x3f
	.zero		1


	//   ....[37]....
        /*057c*/ 	.word	0x0000d770
        /*0580*/ 	.word	0x00000094
        /*0584*/ 	.word	0x00000000
        /*0588*/ 	.short	0x0101
        /*058a*/ 	.byte	0x3f
	.zero		1


	//   ....[38]....
        /*058c*/ 	.word	0x0000e160
        /*0590*/ 	.word	0x000000ff
        /*0594*/ 	.word	0x00036850
        /*0598*/ 	.short	0x010a
        /*059a*/ 	.byte	0x05
	.zero		1


	//   ....[39]....
        /*059c*/ 	.word	0x0000e1a0
        /*05a0*/ 	.word	0x000000ff
        /*05a4*/ 	.word	0x00036850
        /*05a8*/ 	.short	0x010a
        /*05aa*/ 	.byte	0x05
	.zero		1


	//   ....[40]....
        /*05ac*/ 	.word	0x0000e660
        /*05b0*/ 	.word	0x0000000b
        /*05b4*/ 	.word	0x00000000
        /*05b8*/ 	.short	0x0101
        /*05ba*/ 	.byte	0x3f
	.zero		1


	//   ....[41]....
        /*05bc*/ 	.word	0x0000f540
        /*05c0*/ 	.word	0x000000ff
        /*05c4*/ 	.word	0x00000000
        /*05c8*/ 	.short	0x0101
        /*05ca*/ 	.byte	0x04
	.zero		1


	//   ....[42]....
        /*05cc*/ 	.word	0x000119e0
        /*05d0*/ 	.word	0x000000ff
        /*05d4*/ 	.word	0x00036840
        /*05d8*/ 	.short	0x010a
        /*05da*/ 	.byte	0x26
	.zero		1


	//   ....[43]....
        /*05dc*/ 	.word	0x000127b0
        /*05e0*/ 	.word	0x000000ff
        /*05e4*/ 	.word	0x00036800
        /*05e8*/ 	.short	0x0107
        /*05ea*/ 	.byte	0x26
	.zero		1


	//   ....[44]....
        /*05ec*/ 	.word	0x00012820
        /*05f0*/ 	.word	0x000000ff
        /*05f4*/ 	.word	0x00036800
        /*05f8*/ 	.short	0x0101
        /*05fa*/ 	.byte	0x26
	.zero		1


	//   ....[45]....
        /*05fc*/ 	.word	0x00012830
        /*0600*/ 	.word	0x000000ff
        /*0604*/ 	.word	0x00036820
        /*0608*/ 	.short	0x010a
        /*060a*/ 	.byte	0x26
	.zero		1


	//   ....[46]....
        /*060c*/ 	.word	0x00012c50
        /*0610*/ 	.word	0x000000ff
        /*0614*/ 	.word	0x00036848
        /*0618*/ 	.short	0x010a
        /*061a*/ 	.byte	0x26
	.zero		1


	//   ....[47]....
        /*061c*/ 	.word	0x00013000
        /*0620*/ 	.word	0x000000ff
        /*0624*/ 	.word	0x00036860
        /*0628*/ 	.short	0x010a
        /*062a*/ 	.byte	0x26
	.zero		1


	//   ....[48]....
        /*062c*/ 	.word	0x000135e0
        /*0630*/ 	.word	0x000000ff
        /*0634*/ 	.word	0x00036840
        /*0638*/ 	.short	0x010a
        /*063a*/ 	.byte	0x26
	.zero		1


	//   ....[49]....
        /*063c*/ 	.word	0x000139a0
        /*0640*/ 	.word	0x000000ff
        /*0644*/ 	.word	0x00036868
        /*0648*/ 	.short	0x010a
        /*064a*/ 	.byte	0x26
	.zero		1


	//   ....[50]....
        /*064c*/ 	.word	0x00013fd0
        /*0650*/ 	.word	0x000000ff
        /*0654*/ 	.word	0x00036848
        /*0658*/ 	.short	0x010a
        /*065a*/ 	.byte	0x26
	.zero		1


	//   ....[51]....
        /*065c*/ 	.word	0x00014370
        /*0660*/ 	.word	0x000000ff
        /*0664*/ 	.word	0x00036860
        /*0668*/ 	.short	0x010a
        /*066a*/ 	.byte	0x26
	.zero		1


	//   ....[52]....
        /*066c*/ 	.word	0x000147e0
        /*0670*/ 	.word	0x00000003
        /*0674*/ 	.word	0x00036860
        /*0678*/ 	.short	0x010a
        /*067a*/ 	.byte	0x3f
	.zero		1


	//   ....[53]....
        /*067c*/ 	.word	0x00014c40
        /*0680*/ 	.word	0x00000002
        /*0684*/ 	.word	0x00036820
        /*0688*/ 	.short	0x010a
        /*068a*/ 	.byte	0x3f
	.zero		1


	//   ....[54]....
        /*068c*/ 	.word	0x00014de0
        /*0690*/ 	.word	0x00000006
        /*0694*/ 	.word	0x00000000
        /*0698*/ 	.short	0x010a
        /*069a*/ 	.byte	0x3f
	.zero		1


	//   ....[55]....
        /*069c*/ 	.word	0x00014e50
        /*06a0*/ 	.word	0x00000003
        /*06a4*/ 	.word	0x00000000
        /*06a8*/ 	.short	0x010a
        /*06aa*/ 	.byte	0x3f
	.zero		1


	//   ....[56]....
        /*06ac*/ 	.word	0x00014eb0
        /*06b0*/ 	.word	0x00000000
        /*06b4*/ 	.word	0x00000000
        /*06b8*/ 	.short	0x010a
        /*06ba*/ 	.byte	0x3f
	.zero		1


	//   ....[57]....
        /*06bc*/ 	.word	0x00014ee0
        /*06c0*/ 	.word	0x00000003
        /*06c4*/ 	.word	0x00000000
        /*06c8*/ 	.short	0x010a
        /*06ca*/ 	.byte	0x3f
	.zero		1


	//   ....[58]....
        /*06cc*/ 	.word	0x00014f60
        /*06d0*/ 	.word	0x00000003
        /*06d4*/ 	.word	0x00036800
        /*06d8*/ 	.short	0x010a
        /*06da*/ 	.byte	0x3f
	.zero		1


	//   ....[59]....
        /*06dc*/ 	.word	0x00014fd0
        /*06e0*/ 	.word	0x00000003
        /*06e4*/ 	.word	0x00036830
        /*06e8*/ 	.short	0x010a
        /*06ea*/ 	.byte	0x3f
	.zero		1


	//   ....[60]....
        /*06ec*/ 	.word	0x00015030
        /*06f0*/ 	.word	0x00000007
        /*06f4*/ 	.word	0x00036830
        /*06f8*/ 	.short	0x010a
        /*06fa*/ 	.byte	0x3f
	.zero		1


	//   ....[61]....
        /*06fc*/ 	.word	0x00015090
        /*0700*/ 	.word	0x00000003
        /*0704*/ 	.word	0x00036850
        /*0708*/ 	.short	0x010a
        /*070a*/ 	.byte	0x3f
	.zero		1


	//   ....[62]....
        /*070c*/ 	.word	0x000150f0
        /*0710*/ 	.word	0x00000007
        /*0714*/ 	.word	0x00036830
        /*0718*/ 	.short	0x010a
        /*071a*/ 	.byte	0x3f
	.zero		1


	//   ....[63]....
        /*071c*/ 	.word	0x00015150
        /*0720*/ 	.word	0x00000003
        /*0724*/ 	.word	0x00036850
        /*0728*/ 	.short	0x010a
        /*072a*/ 	.byte	0x3f
	.zero		1


	//   ....[64]....
        /*072c*/ 	.word	0x000151b0
        /*0730*/ 	.word	0x00000003
        /*0734*/ 	.word	0x00036850
        /*0738*/ 	.short	0x010a
        /*073a*/ 	.byte	0x3f
	.zero		1


	//   ....[65]....
        /*073c*/ 	.word	0x00015310
        /*0740*/ 	.word	0x00000003
        /*0744*/ 	.word	0x00036840
        /*0748*/ 	.short	0x010a
        /*074a*/ 	.byte	0x3f
	.zero		1


	//   ....[66]....
        /*074c*/ 	.word	0x00015e70
        /*0750*/ 	.word	0x00000003
        /*0754*/ 	.word	0x00036820
        /*0758*/ 	.short	0x010a
        /*075a*/ 	.byte	0x3f
	.zero		1


	//   ....[67]....
        /*075c*/ 	.word	0x00015ed0
        /*0760*/ 	.word	0x00000003
        /*0764*/ 	.word	0x00036848
        /*0768*/ 	.short	0x010a
        /*076a*/ 	.byte	0x3f
	.zero		1


	//   ....[68]....
        /*076c*/ 	.word	0x00015f30
        /*0770*/ 	.word	0x00000003
        /*0774*/ 	.word	0x00036860
        /*0778*/ 	.short	0x010a
        /*077a*/ 	.byte	0x3f
	.zero		1


	//   ....[69]....
        /*077c*/ 	.word	0x00015f90
        /*0780*/ 	.word	0x00000003
        /*0784*/ 	.word	0x00036840
        /*0788*/ 	.short	0x010a
        /*078a*/ 	.byte	0x3f
	.zero		1


	//   ....[70]....
        /*078c*/ 	.word	0x00015ff0
        /*0790*/ 	.word	0x00000003
        /*0794*/ 	.word	0x00036868
        /*0798*/ 	.short	0x010a
        /*079a*/ 	.byte	0x3f
	.zero		1


	//   ....[71]....
        /*079c*/ 	.word	0x00016050
        /*07a0*/ 	.word	0x00000003
        /*07a4*/ 	.word	0x00036848
        /*07a8*/ 	.short	0x010a
        /*07aa*/ 	.byte	0x3f
	.zero		1


	//   ....[72]....
        /*07ac*/ 	.word	0x000160b0
        /*07b0*/ 	.word	0x00000003
        /*07b4*/ 	.word	0x00036860
        /*07b8*/ 	.short	0x010a
        /*07ba*/ 	.byte	0x3f
	.zero		1


	//   ....[73]....
        /*07bc*/ 	.word	0x00016100
        /*07c0*/ 	.word	0x00000003
        /*07c4*/ 	.word	0x00036860
        /*07c8*/ 	.short	0x010a
        /*07ca*/ 	.byte	0x3f
	.zero		1


	//   ....[74]....
        /*07cc*/ 	.word	0x00016150
        /*07d0*/ 	.word	0x00000002
        /*07d4*/ 	.word	0x00036820
        /*07d8*/ 	.short	0x010a
        /*07da*/ 	.byte	0x3f
	.zero		1


	//   ....[75]....
        /*07dc*/ 	.word	0x000162f0
        /*07e0*/ 	.word	0x00000006
        /*07e4*/ 	.word	0x00000000
        /*07e8*/ 	.short	0x010a
        /*07ea*/ 	.byte	0x3f
	.zero		1


	//   ....[76]....
        /*07ec*/ 	.word	0x00016340
        /*07f0*/ 	.word	0x00000003
        /*07f4*/ 	.word	0x00000000
        /*07f8*/ 	.short	0x010a
        /*07fa*/ 	.byte	0x3f
	.zero		1


	//   ....[77]....
        /*07fc*/ 	.word	0x00016390
        /*0800*/ 	.word	0x00000000
        /*0804*/ 	.word	0x00000000
        /*0808*/ 	.short	0x010a
        /*080a*/ 	.byte	0x3f
	.zero		1


	//----- nvinfo : EIATTR_NUM_MBARRIERS
	.align		4
.L_783:
        /*080c*/ 	.byte	0x03, 0x38
        /*080e*/ 	.short	0x0016


	//----- nvinfo : EIATTR_EXIT_INSTR_OFFSETS
	.align		4
        /*0810*/ 	.byte	0x04, 0x1c
        /*0812*/ 	.short	(.L_785 - .L_784)


	//   ....[0]....
.L_784:
        /*0814*/ 	.word	0x00014f30


	//----- nvinfo : EIATTR_MAX_THREADS
	.align		4
.L_785:
        /*0818*/ 	.byte	0x04, 0x05
        /*081a*/ 	.short	(.L_787 - .L_786)
.L_786:
        /*081c*/ 	.word	0x00000180
        /*0820*/ 	.word	0x00000001
        /*0824*/ 	.word	0x00000001


	//----- nvinfo : EIATTR_CRS_STACK_SIZE
	.align		4
.L_787:
        /*0828*/ 	.byte	0x04, 0x1e
        /*082a*/ 	.short	(.L_789 - .L_788)
.L_788:
        /*082c*/ 	.word	0x00000000


	//----- nvinfo : EIATTR_CBANK_PARAM_SIZE
	.align		4
.L_789:
        /*0830*/ 	.byte	0x03, 0x19
        /*0832*/ 	.short	0x0a70


	//----- nvinfo : EIATTR_PARAM_CBANK
	.align		4
        /*0834*/ 	.byte	0x04, 0x0a
        /*0836*/ 	.short	(.L_791 - .L_790)
	.align		4
.L_790:
        /*0838*/ 	.word	index@(.nv.constant0._ZN7cutlass13device_kernelIN5flash11enable_sm90INS1_16FlashAttnFwdSm90INS1_25CollectiveMainloopFwdSm90ILi2EN4cute5tupleIJNS5_1CILi1EEES8_S8_EEENS6_IJNS7_ILi128EEENS7_ILi112EEENS7_ILi192EEEEEELi192ENS_10bfloat16_tEfNS_4arch4Sm90ELb1ELb0ELb0ELb0ELb0ELb0ELb0ELb1ELb1ELb1ELb1ELb0EEENS1_21CollectiveEpilogueFwdINS6_IJSA_SC_SB_EEES9_SE_SG_Li256ELb0ELb1ELb1ELb0EEENS1_19SingleTileSchedulerILb0ELb1ELb1ELi128EEEEEEEEEvNT_6ParamsE)
        /*083c*/ 	.short	0x0210
        /*083e*/ 	.short	0x0a70


	//----- nvinfo : EIATTR_SW_WAR
	.align		4
.L_791:
        /*0840*/ 	.byte	0x04, 0x36
        /*0842*/ 	.short	(.L_793 - .L_792)
.L_792:
        /*0844*/ 	.word	0x00000008
.L_793:


//--------------------- .nv.info._ZN7cutlass13device_kernelIN5flash11enable_sm90INS1_16FlashAttnFwdSm90INS1_25CollectiveMainloopFwdSm90ILi2EN4cute5tupleIJNS5_1CILi1EEES8_S8_EEENS6_IJNS7_ILi128EEENS7_ILi112EEENS7_ILi192EEEEEELi192ENS_10bfloat16_tEfNS_4arch4Sm90ELb1ELb0ELb0ELb1ELb0ELb0ELb0ELb1ELb1ELb1ELb1ELb0EEENS1_21CollectiveEpilogueFwdINS6_IJSA_SC_SB_EEES9_SE_SG_Li256ELb1ELb1ELb1ELb0EEENS1_36VarlenDynamicPersistentTileSchedulerILi128ELi112ELi256ELi128ELb1ELb1ELb1ELb1ELb1ELb1EEEEEEEEEvNT_6ParamsE --------------------------
	.section	.nv.info._ZN7cutlass13device_kernelIN5flash11enable_sm90INS1_16FlashAttnFwdSm90INS1_25CollectiveMainloopFwdSm90ILi2EN4cute5tupleIJNS5_1CILi1EEES8_S8_EEENS6_IJNS7_ILi128EEENS7_ILi112EEENS7_ILi192EEEEEELi192ENS_10bfloat16_tEfNS_4arch4Sm90ELb1ELb0ELb0ELb1ELb0ELb0ELb0ELb1ELb1ELb1ELb1ELb0EEENS1_21CollectiveEpilogueFwdINS6_IJSA_SC_SB_EEES9_SE_SG_Li256ELb1ELb1ELb1ELb0EEENS1_36VarlenDynamicPersistentTileSchedulerILi128ELi112ELi256ELi128ELb1ELb1ELb1ELb1ELb1ELb1EEEEEEEEEvNT_6ParamsE,"",@"SHT_CUDA_INFO"
	.sectionflags	@""
	.align	4


	//----- nvinfo : EIATTR_CUDA_API_VERSION
	.align		4
        /*0000*/ 	.byte	0x04, 0x37
        /*0002*/ 	.short	(.L_795 - .L_794)
.L_794:
        /*0004*/ 	.word	0x00000082


	//----- nvinfo : EIATTR_KPARAM_INFO
	.align		4
.L_795:
        /*0008*/ 	.byte	0x04, 0x17
        /*000a*/ 	.short	(.L_797 - .L_796)
.L_796:
        /*000c*/ 	.word	0x00000000
        /*0010*/ 	.short	0x0000
        /*0012*/ 	.short	0x0070
        /*0014*/ 	.byte	0x00, 0xf0, 0x01, 0x2a


	//----- nvinfo : EIATTR_SPARSE_MMA_MASK
	.align		4
.L_797:
        /*0018*/ 	.byte	0x03, 0x50
        /*001a*/ 	.short	0x0000


	//----- nvinfo : EIATTR_MAXREG_COUNT
	.align		4
        /*001c*/ 	.byte	0x03, 0x1b
        /*001e*/ 	.short	0x00a8


	//----- nvinfo : EIATTR_NUM_BARRIERS
	.align		4
        /*0020*/ 	.byte	0x02, 0x4c
        /*0022*/ 	.byte	0x09
	.zero		1


	//----- nvinfo : EIATTR_EXTERNS
	.align		4
        /*0024*/ 	.byte	0x04, 0x0f
        /*0026*/ 	.short	(.L_799 - .L_798)


	//   ....[0]....
	.align		4
.L_798:
        /*0028*/ 	.word	index@(__assertfail)


	//----- nvinfo : EIATTR_ANNOTATIONS
	.align		4
.L_799:
        /*002c*/ 	.byte	0x04, 0x55
        /*002e*/ 	.short	(.L_801 - .L_800)


	//   ....[0]....
.L_800:
        /* <DEDUP_REMOVED lines=76> */


	//----- nvinfo : EIATTR_MERCURY_ISA_VERSION
	.align		4
.L_801:
        /*04d8*/ 	.byte	0x03, 0x5f
        /*04da*/ 	.short	0x0101


	//----- nvinfo : EIATTR_UNUSED_LOAD_BYTE_OFFSET
	.align		4
        /*04dc*/ 	.byte	0x04, 0x44
        /*04de*/ 	.short	(.L_803 - .L_802)


	//   ....[0]....
.L_802:
        /*04e0*/ 	.word	0x00000a10
        /*04e4*/ 	.word	0x0000fff0


	//   ....[1]....
        /*04e8*/ 	.word	0x0000f4f0
        /*04ec*/ 	.word	0x0000fff0


	//----- nvinfo : EIATTR_INT_WARP_WIDE_INSTR_OFFSETS
	.align		4
.L_803:
        /*04f0*/ 	.byte	0x04, 0x31
        /*04f2*/ 	.short	(.L_805 - .L_804)


	//   ....[0]....
.L_804:
        /*04f4*/ 	.word	0x00000130


	//   ....[1]....
        /*04f8*/ 	.word	0x00000170


	//   ....[2]....
        /*04fc*/ 	.word	0x000001e0


	//   ....[3]....
        /*0500*/ 	.word	0x00014f30


	//   ....[4]....
        /*0504*/ 	.word	0x00014fd0


	//   ....[5]....
        /*0508*/ 	.word	0x00018dc0


	//   ....[6]....
        /*050c*/ 	.word	0x00018e30


	//----- nvinfo : EIATTR_COOP_GROUP_MASK_REGIDS
	.align		4
.L_805:
        /*0510*/ 	.byte	0x04, 0x29
        /*0512*/ 	.short	(.L_807 - .L_806)


	//   ....[0]....
.L_806:
        /*0514*/ 	.word	0xffffffff


	//   ....[1]....
        /*0518*/ 	.word	0xffffffff


	//   ....[2]....
        /*051c*/ 	.word	0xffffffff


	//   ....[3]....
        /*0520*/ 	.word	0xffffffff


	//   ....[4]....
        /*0524*/ 	.word	0xffffffff


	//   ....[5]....
        /*0528*/ 	.word	0xffffffff


	//   ....[6]....
        /*052c*/ 	.word	0xffffffff


	//   ....[7]....
        /*0530*/ 	.word	0xffffffff


	//   ....[8]....
        /*0534*/ 	.word	0xffffffff


	//   ....[9]....
        /*0538*/ 	.word	0xffffffff


	//   ....[10]....
        /*053c*/ 	.word	0xffffffff


	//   ....[11]....
        /*0540*/ 	.word	0xffffffff


	//   ....[12]....
        /*0544*/ 	.word	0xffffffff


	//   ....[13]....
        /*0548*/ 	.word	0xffffffff


	//   ....[14]....
        /*054c*/ 	.word	0xffffffff


	//   ....[15]....
        /*0550*/ 	.word	0xffffffff


	//   ....[16]....
        /*0554*/ 	.word	0xffffffff


	//   ....[17]....
        /*0558*/ 	.word	0xffffffff


	//   ....[18]....
        /*055c*/ 	.word	0xffffffff


	//   ....[19]....
        /*0560*/ 	.word	0xffffffff


	//   ....[20]....
        /*0564*/ 	.word	0xffffffff


	//   ....[21]....
        /*0568*/ 	.word	0xffffffff


	//   ....[22]....
        /*056c*/ 	.word	0xffffffff


	//   ....[23]....
        /*0570*/ 	.word	0xffffffff


	//   ....[24]....
        /*0574*/ 	.word	0xffffffff


	//   ....[25]....
        /*0578*/ 	.word	0xffffffff


	//   ....[26]....
        /*057c*/ 	.word	0xffffffff


	//   ....[27]....
        /*0580*/ 	.word	0xffffffff


	//   ....[28]....
        /*0584*/ 	.word	0xffffffff


	//   ....[29]....
        /*0588*/ 	.word	0xffffffff


	//   ....[30]....
        /*058c*/ 	.word	0xffffffff


	//   ....[31]....
        /*0590*/ 	.word	0xffffffff


	//   ....[32]....
        /*0594*/ 	.word	0xffffffff


	//   ....[33]....
        /*0598*/ 	.word	0xffffffff


	//   ....[34]....
        /*059c*/ 	.word	0xffffffff


	//   ....[35]....
        /*05a0*/ 	.word	0xffffffff


	//   ....[36]....
        /*05a4*/ 	.word	0xffffffff


	//   ....[37]....
        /*05a8*/ 	.word	0xffffffff


	//   ....[38]....
        /*05ac*/ 	.word	0xffffffff


	//   ....[39]....
        /*05b0*/ 	.word	0xffffffff


	//   ....[40]....
        /*05b4*/ 	.word	0xffffffff


	//   ....[41]....
        /*05b8*/ 	.word	0xffffffff


	//   ....[42]....
        /*05bc*/ 	.word	0xffffffff


	//   ....[43]....
        /*05c0*/ 	.word	0xffffffff


	//   ....[44]....
        /*05c4*/ 	.word	0xffffffff


	//   ....[45]....
        /*05c8*/ 	.word	0xffffffff


	//   ....[46]....
        /*05cc*/ 	.word	0xffffffff


	//   ....[47]....
        /*05d0*/ 	.word	0xffffffff


	//   ....[48]....
        /*05d4*/ 	.word	0xffffffff


	//   ....[49]....
        /*05d8*/ 	.word	0xffffffff


	//   ....[50]....
        /*05dc*/ 	.word	0xffffffff


	//   ....[51]....
        /*05e0*/ 	.word	0xffffffff


	//   ....[52]....
        /*05e4*/ 	.word	0xffffffff


	//   ....[53]....
        /*05e8*/ 	.word	0xffffffff


	//   ....[54]....
        /*05ec*/ 	.word	0xffffffff


	//   ....[55]....
        /*05f0*/ 	.word	0xffffffff


	//   ....[56]....
        /*05f4*/ 	.word	0xffffffff


	//   ....[57]....
        /*05f8*/ 	.word	0xffffffff


	//   ....[58]....
        /*05fc*/ 	.word	0xffffffff


	//   ....[59]....
        /*0600*/ 	.word	0xffffffff


	//   ....[60]....
        /*0604*/ 	.word	0xffffffff


	//   ....[61]....
        /*0608*/ 	.word	0xffffffff


	//   ....[62]....
        /*060c*/ 	.word	0xffffffff


	//   ....[63]....
        /*0610*/ 	.word	0xffffffff


	//   ....[64]....
        /*0614*/ 	.word	0xffffffff


	//   ....[65]....
        /*0618*/ 	.word	0xffffffff


	//   ....[66]....
        /*061c*/ 	.word	0xffffffff


	//   ....[67]....
        /*0620*/ 	.word	0xffffffff


	//   ....[68]....
        /*0624*/ 	.word	0xffffffff


	//   ....[69]....
        /*0628*/ 	.word	0xffffffff


	//   ....[70]....
        /*062c*/ 	.word	0xffffffff


	//   ....[71]....
        /*0630*/ 	.word	0xffffffff


	//   ....[72]....
        /*0634*/ 	.word	0xffffffff


	//   ....[73]....
        /*0638*/ 	.word	0xffffffff


	//   ....[74]....
        /*063c*/ 	.word	0xffffffff


	//   ....[75]....
        /*0640*/ 	.word	0xffffffff


	//   ....[76]....
        /*0644*/ 	.word	0xffffffff


	//   ....[77]....
        /*0648*/ 	.word	0xffffffff


	//   ....[78]....
        /*064c*/ 	.word	0xffffffff


	//   ....[79]....
        /*0650*/ 	.word	0xffffffff


	//   ....[80]....
        /*0654*/ 	.word	0xffffffff


	//   ....[81]....
        /*0658*/ 	.word	0xffffffff


	//   ....[82]....
        /*065c*/ 	.word	0xffffffff


	//   ....[83]....
        /*0660*/ 	.word	0xffffffff


	//   ....[84]....
        /*0664*/ 	.word	0xffffffff


	//   ....[85]....
        /*0668*/ 	.word	0xffffffff


	//   ....[86]....
        /*066c*/ 	.word	0xffffffff


	//   ....[87]....
        /*0670*/ 	.word	0xffffffff


	//   ....[88]....
        /*0674*/ 	.word	0xffffffff


	//   ....[89]....
        /*0678*/ 	.word	0xffffffff


	//   ....[90]....
        /*067c*/ 	.word	0xffffffff


	//   ....[91]....
        /*0680*/ 	.word	0xffffffff


	//   ....[92]....
        /*0684*/ 	.word	0xffffffff


	//   ....[93]....
        /*0688*/ 	.word	0xffffffff


	//   ....[94]....
        /*068c*/ 	.word	0xffffffff


	//   ....[95]....
        /*0690*/ 	.word	0xffffffff


	//   ....[96]....
        /*0694*/ 	.word	0xffffffff


	//   ....[97]....
        /*0698*/ 	.word	0xffffffff


	//   ....[98]....
        /*069c*/ 	.word	0xffffffff


	//   ....[99]....
        /*06a0*/ 	.word	0xffffffff


	//   ....[100]....
        /*06a4*/ 	.word	0xffffffff


	//   ....[101]....
        /*06a8*/ 	.word	0xffffffff


	//   ....[102]....
        /*06ac*/ 	.word	0xffffffff


	//   ....[103]....
        /*06b0*/ 	.word	0xffffffff


	//   ....[104]....
        /*06b4*/ 	.word	0xffffffff


	//   ....[105]....
        /*06b8*/ 	.word	0x0500000f


	//   ....[106]....
        /*06bc*/ 	.word	0x0500000f


	//   ....[107]....
        /*06c0*/ 	.word	0x0500000f


	//   ....[108]....
        /*06c4*/ 	.word	0x0500000f


	//   ....[109]....
        /*06c8*/ 	.word	0x0500000f


	//   ....[110]....
        /*06cc*/ 	.word	0x0500000f


	//   ....[111]....
        /*06d0*/ 	.word	0x0500000f


	//   ....[112]....
        /*06d4*/ 	.word	0x0500000f


	//   ....[113]....
        /*06d8*/ 	.word	0x0500000f


	//   ....[114]....
        /*06dc*/ 	.word	0x0500000f


	//   ....[115]....
        /*06e0*/ 	.word	0x0500000f


	//   ....[116]....
        /*06e4*/ 	.word	0x0500000f


	//   ....[117]....
        /*06e8*/ 	.word	0x0500000f


	//   ....[118]....
        /*06ec*/ 	.word	0x0500000f


	//   ....[119]....
        /*06f0*/ 	.word	0x0500000f


	//   ....[120]....
        /*06f4*/ 	.word	0x0500000f


	//   ....[121]....
        /*06f8*/ 	.word	0x0500000f


	//   ....[122]....
        /*06fc*/ 	.word	0x0500000f


	//   ....[123]....
        /*0700*/ 	.word	0x0500000f


	//   ....[124]....
        /*0704*/ 	.word	0x0500000f


	//   ....[125]....
        /*0708*/ 	.word	0x0500000f


	//   ....[126]....
        /*070c*/ 	.word	0x0500000f


	//   ....[127]....
        /*0710*/ 	.word	0x0500000f


	//   ....[128]....
        /*0714*/ 	.word	0x0500000f


	//   ....[129]....
        /*0718*/ 	.word	0x0500000f


	//   ....[130]....
        /*071c*/ 	.word	0x0500000f


	//   ....[131]....
        /*0720*/ 	.word	0x0500000f


	//   ....[132]....
        /*0724*/ 	.word	0x0500000f


	//   ....[133]....
        /*0728*/ 	.word	0x0500000f


	//   ....[134]....
        /*072c*/ 	.word	0x0500000f


	//   ....[135]....
        /*0730*/ 	.word	0x0500000f


	//   ....[136]....
        /*0734*/ 	.word	0x0500000f


	//   ....[137]....
        /*0738*/ 	.word	0x0500000f


	//   ....[138]....
        /*073c*/ 	.word	0x0500000f


	//   ....[139]....
        /*0740*/ 	.word	0x0500000f


	//   ....[140]....
        /*0744*/ 	.word	0x0500000f


	//----- nvinfo : EIATTR_COOP_GROUP_INSTR_OFFSETS
	.align		4
.L_807:
        /*0748*/ 	.byte	0x04, 0x28
        /*074a*/ 	.short	(.L_809 - .L_808)


	//   ....[0]....
.L_808:
        /*074c*/ 	.word	0x00000060


	//   ....[1]....
        /*0750*/ 	.word	0x00000140


	//   ....[2]....
        /*0754*/ 	.word	0x00000190


	//   ....[3]....
        /*0758*/ 	.word	0x000003c0


	//   ....[4]....
        /*075c*/ 	.word	0x00000520


	//   ....[5]....
        /*0760*/ 	.word	0x00000640


	//   ....[6]....
        /*0764*/ 	.word	0x000007a0


	//   ....[7]....
        /*0768*/ 	.word	0x00001f70


	//   ....[8]....
        /*076c*/ 	.word	0x00004310


	//   ....[9]....
        /*0770*/ 	.word	0x00004340


	//   ....[10]....
        /*0774*/ 	.word	0x00004c50


	//   ....[11]....
        /*0778*/ 	.word	0x00004d10


	//   ....[12]....
        /*077c*/ 	.word	0x000054a0


	//   ....[13]....
        /*0780*/ 	.word	0x00005500


	//   ....[14]....
        /*0784*/ 	.word	0x00008b20


	//   ....[15]....
        /*0788*/ 	.word	0x00008b50


	//   ....[16]....
        /*078c*/ 	.word	0x00009160


	//   ....[17]....
        /*0790*/ 	.word	0x00009260


	//   ....[18]....
        /*0794*/ 	.word	0x000098c0


	//   ....[19]....
        /*0798*/ 	.word	0x00009990


	//   ....[20]....
        /*079c*/ 	.word	0x0000d140


	//   ....[21]....
        /*07a0*/ 	.word	0x0000d160


	//   ....[22]....
        /*07a4*/ 	.word	0x0000d580


	//   ....[23]....
        /*07a8*/ 	.word	0x0000d5f0


	//   ....[24]....
        /*07ac*/ 	.word	0x0000e9d0


	//   ....[25]....
        /*07b0*/ 	.word	0x0000ea10


	//   ....[26]....
        /*07b4*/ 	.word	0x0000eb30


	//   ....[27]....
        /*07b8*/ 	.word	0x0000eb60


	//   ....[28]....
        /*07bc*/ 	.word	0x000103b0


	//   ....[29]....
        /*07c0*/ 	.word	0x000103c0


	//   ....[30]....
        /*07c4*/ 	.word	0x000103d0


	//   ....[31]....
        /*07c8*/ 	.word	0x000103e0


	//   ....[32]....
        /*07cc*/ 	.word	0x00010cf0


	//   ....[33]....
        /*07d0*/ 	.word	0x00010d10


	//   ....[34]....
        /*07d4*/ 	.word	0x00010e50


	//   ....[35]....
        /*07d8*/ 	.word	0x00010e70


	//   ....[36]....
        /*07dc*/ 	.word	0x00010f80


	//   ....[37]....
        /*07e0*/ 	.word	0x00010fa0


	//   ....[38]....
        /*07e4*/ 	.word	0x000110c0


	//   ....[39]....
        /*07e8*/ 	.word	0x000110e0


	//   ....[40]....
        /*07ec*/ 	.word	0x00011630


	//   ....[41]....
        /*07f0*/ 	.word	0x00011640


	//   ....[42]....
        /*07f4*/ 	.word	0x00011cd0


	//   ....[43]....
        /*07f8*/ 	.word	0x00011ce0


	//   ....[44]....
        /*07fc*/ 	.word	0x00012da0


	//   ....[45]....
        /*0800*/ 	.word	0x00012dd0


	//   ....[46]....
        /*0804*/ 	.word	0x00012f00


	//   ....[47]....
        /*0808*/ 	.word	0x00012f20


	//   ....[48]....
        /*080c*/ 	.word	0x00013030


	//   ....[49]....
        /*0810*/ 	.word	0x00013050


	//   ....[50]....
        /*0814*/ 	.word	0x00013170


	//   ....[51]....
        /*0818*/ 	.word	0x00013190


	//   ....[52]....
        /*081c*/ 	.word	0x00013330


	//   ....[53]....
        /*0820*/ 	.word	0x00013570


	//   ....[54]....
        /*0824*/ 	.word	0x000135a0


	//   ....[55]....
        /*0828*/ 	.word	0x000135d0


	//   ....[56]....
        /*082c*/ 	.word	0x00013600


	//   ....[57]....
        /*0830*/ 	.word	0x00013630


	//   ....[58]....
        /*0834*/ 	.word	0x00013660


	//   ....[59]....
        /*0838*/ 	.word	0x00013810


	//   ....[60]....
        /*083c*/ 	.word	0x00013840


	//   ....[61]....
        /*0840*/ 	.word	0x00013870


	//   ....[62]....
        /*0844*/ 	.word	0x000138a0


	//   ....[63]....
        /*0848*/ 	.word	0x000138d0


	//   ....[64]....
        /*084c*/ 	.word	0x00013900


	//   ....[65]....
        /*0850*/ 	.word	0x000139a0


	//   ....[66]....
        /*0854*/ 	.word	0x000139d0


	//   ....[67]....
        /*0858*/ 	.word	0x000139e0


	//   ....[68]....
        /*085c*/ 	.word	0x00013a10


	//   ....[69]....
        /*0860*/ 	.word	0x00015530


	//   ....[70]....
        /*0864*/ 	.word	0x00016150


	//   ....[71]....
        /*0868*/ 	.word	0x00016180


	//   ....[72]....
        /*086c*/ 	.word	0x000161a0


	//   ....[73]....
        /*0870*/ 	.word	0x000161c0


	//   ....[74]....
        /*0874*/ 	.word	0x000162a0


	//   ....[75]....
        /*0878*/ 	.word	0x00016300


	//   ....[76]....
        /*087c*/ 	.word	0x000163a0


	//   ....[77]....
        /*0880*/ 	.word	0x000163b0


	//   ....[78]....
        /*0884*/ 	.word	0x00016450


	//   ....[79]....
        /*0888*/ 	.word	0x00016460


	//   ....[80]....
        /*088c*/ 	.word	0x00016500


	//   ....[81]....
        /*0890*/ 	.word	0x00016510


	//   ....[82]....
        /*0894*/ 	.word	0x00016590


	//   ....[83]....
        /*0898*/ 	.word	0x000165c0


	//   ....[84]....
        /*089c*/ 	.word	0x00016610


	//   ....[85]....
        /*08a0*/ 	.word	0x00016650


	//   ....[86]....
        /*08a4*/ 	.word	0x00019600


	//   ....[87]....
        /*08a8*/ 	.word	0x00019630


	//   ....[88]....
        /*08ac*/ 	.word	0x00019680


	//   ....[89]....
        /*08b0*/ 	.word	0x000196c0


	//   ....[90]....
        /*08b4*/ 	.word	0x000196f0


	//   ....[91]....
        /*08b8*/ 	.word	0x00019720


	//   ....[92]....
        /*08bc*/ 	.word	0x00019750


	//   ....[93]....
        /*08c0*/ 	.word	0x00019780


	//   ....[94]....
        /*08c4*/ 	.word	0x00019950


	//   ....[95]....
        /*08c8*/ 	.word	0x00019980


	//   ....[96]....
        /*08cc*/ 	.word	0x000199b0


	//   ....[97]....
        /*08d0*/ 	.word	0x000199e0


	//   ....[98]....
        /*08d4*/ 	.word	0x00019a10


	//   ....[99]....
        /*08d8*/ 	.word	0x00019a40


	//   ....[100]....
        /*08dc*/ 	.word	0x00019b10


	//   ....[101]....
        /*08e0*/ 	.word	0x00019b30


	//   ....[102]....
        /*08e4*/ 	.word	0x00019b40


	//   ....[103]....
        /*08e8*/ 	.word	0x00019bc0


	//   ....[104]....
        /*08ec*/ 	.word	0x0001a710


	//   ....[105]....
        /*08f0*/ 	.word	0x0001ace0


	//   ....[106]....
        /*08f4*/ 	.word	0x0001aeb0


	//   ....[107]....
        /*08f8*/ 	.word	0x0001af00


	//   ....[108]....
        /*08fc*/ 	.word	0x0001b030


	//   ....[109]....
        /*0900*/ 	.word	0x0001b080


	//   ....[110]....
        /*0904*/ 	.word	0x0001b1c0


	//   ....[111]....
        /*0908*/ 	.word	0x0001b230


	//   ....[112]....
        /*090c*/ 	.word	0x0001b360


	//   ....[113]....
        /*0910*/ 	.word	0x0001b3b0


	//   ....[114]....
        /*0914*/ 	.word	0x0001b4e0


	//   ....[115]....
        /*0918*/ 	.word	0x0001b530


	//   ....[116]....
        /*091c*/ 	.word	0x0001b660


	//   ....[117]....
        /*0920*/ 	.word	0x0001b6b0


	//   ....[118]....
        /*0924*/ 	.word	0x0001b7c0


	//   ....[119]....
        /*0928*/ 	.word	0x0001b830


	//   ....[120]....
        /*092c*/ 	.word	0x0001b940


	//   ....[121]....
        /*0930*/ 	.word	0x0001b990


	//   ....[122]....
        /*0934*/ 	.word	0x0001bcc0


	//   ....[123]....
        /*0938*/ 	.word	0x0001bd60


	//   ....[124]....
        /*093c*/ 	.word	0x0001bf00


	//   ....[125]....
        /*0940*/ 	.word	0x0001bf80


	//   ....[126]....
        /*0944*/ 	.word	0x0001c000


	//   ....[127]....
        /*0948*/ 	.word	0x0001c080


	//   ....[128]....
        /*094c*/ 	.word	0x0001c100


	//   ....[129]....
        /*0950*/ 	.word	0x0001c190


	//   ....[130]....
        /*0954*/ 	.word	0x0001c230


	//   ....[131]....
        /*0958*/ 	.word	0x0001c2e0


	//   ....[132]....
        /*095c*/ 	.word	0x0001c360


	//   ....[133]....
        /*0960*/ 	.word	0x0001c3e0


	//   ....[134]....
        /*0964*/ 	.word	0x0001c460


	//   ....[135]....
        /*0968*/ 	.word	0x0001c4f0


	//   ....[136]....
        /*096c*/ 	.word	0x0001c570


	//   ....[137]....
        /*0970*/ 	.word	0x0001c620


	//   ....[138]....
        /*0974*/ 	.word	0x0001c670


	//   ....[139]....
        /*0978*/ 	.word	0x0001c730


	//   ....[140]....
        /*097c*/ 	.word	0x0001c860


	//----- nvinfo : EIATTR_REG_RECONFIG
	.align		4
.L_809:
        /*0980*/ 	.byte	0x01, 0x54
	.zero		2


	//----- nvinfo : EIATTR_SYSCALL_OFFSETS
	.align		4
        /*0984*/ 	.byte	0x04, 0x46
        /*0986*/ 	.short	(.L_811 - .L_810)


	//   ....[0]....
.L_810:
        /*0988*/ 	.word	0x000020f0


	//   ....[1]....
        /*098c*/ 	.word	0x00015140


	//   ....[2]....
        /*0990*/ 	.word	0x00015290


	//   ....[3]....
        /*0994*/ 	.word	0x00015390


	//   ....[4]....
        /*0998*/ 	.word	0x00015ce0


	//----- nvinfo : EIATTR_MBARRIER_INSTR_OFFSETS
	.align		4
.L_811:
        /*099c*/ 	.byte	0x04, 0x39
        /*099e*/ 	.short	(.L_813 - .L_812)


	//   ....[0]....
.L_812:
        /*09a0*/ 	.word	0x00000270
        /*09a4*/ 	.word	0x000000ff
        /*09a8*/ 	.word	0x00036800
        /*09ac*/ 	.short	0x0100
        /*09ae*/ 	.byte	0x08
	.zero		1


	//   ....[1]....
        /*09b0*/ 	.word	0x00000280
        /*09b4*/ 	.word	0x000000ff
        /*09b8*/ 	.word	0x00036820
        /*09bc*/ 	.short	0x0100
        /*09be*/ 	.byte	0x08
	.zero		1


	//   ....[2]....
        /*09c0*/ 	.word	0x00000370
        /*09c4*/ 	.word	0x000000ff
        /*09c8*/ 	.word	0x00036830
        /*09cc*/ 	.short	0x0100
        /*09ce*/ 	.byte	0x08
	.zero		1


	//   ....[3]....
        /*09d0*/ 	.word	0x00000380
        /*09d4*/ 	.word	0x000000ff
        /*09d8*/ 	.word	0x00036840
        /*09dc*/ 	.short	0x0100
        /*09de*/ 	.byte	0x08
	.zero		1


	//   ....[4]....
        /*09e0*/ 	.word	0x00000390
        /*09e4*/ 	.word	0x000000ff
        /*09e8*/ 	.word	0x00036838
        /*09ec*/ 	.short	0x0100
        /*09ee*/ 	.byte	0x08
	.zero		1


	//   ....[5]....
        /*09f0*/ 	.word	0x000003a0
        /*09f4*/ 	.word	0x000000ff
        /*09f8*/ 	.word	0x00036848
        /*09fc*/ 	.short	0x0100
        /*09fe*/ 	.byte	0x08
	.zero		1


	//   ....[6]....
        /*0a00*/ 	.word	0x000004d0
        /*0a04*/ 	.word	0x000000ff
        /*0a08*/ 	.word	0x00036850
        /*0a0c*/ 	.short	0x0100
        /*0a0e*/ 	.byte	0x08
	.zero		1


	//   ....[7]....
        /*0a10*/ 	.word	0x000004e0
        /*0a14*/ 	.word	0x000000ff
        /*0a18*/ 	.word	0x00036860
        /*0a1c*/ 	.short	0x0100
        /*0a1e*/ 	.byte	0x08
	.zero		1


	//   ....[8]....
        /*0a20*/ 	.word	0x000004f0
        /*0a24*/ 	.word	0x000000ff
        /*0a28*/ 	.word	0x00036858
        /*0a2c*/ 	.short	0x0100
        /*0a2e*/ 	.byte	0x08
	.zero		1


	//   ....[9]....
        /*0a30*/ 	.word	0x00000500
        /*0a34*/ 	.word	0x000000ff
        /*0a38*/ 	.word	0x00036868
        /*0a3c*/ 	.short	0x0100
        /*0a3e*/ 	.byte	0x08
	.zero		1


	//   ....[10]....
        /*0a40*/ 	.word	0x000005f0
        /*0a44*/ 	.word	0x000000ff
        /*0a48*/ 	.word	0x00036870
        /*0a4c*/ 	.short	0x0100
        /*0a4e*/ 	.byte	0x06
	.zero		1


	//   ....[11]....
        /*0a50*/ 	.word	0x00000600
        /*0a54*/ 	.word	0x000000ff
        /*0a58*/ 	.word	0x00036880
        /*0a5c*/ 	.short	0x0100
        /*0a5e*/ 	.byte	0x06
	.zero		1


	//   ....[12]....
        /*0a60*/ 	.word	0x00000610
        /*0a64*/ 	.word	0x000000ff
        /*0a68*/ 	.word	0x00036878
        /*0a6c*/ 	.short	0x0100
        /*0a6e*/ 	.byte	0x06
	.zero		1


	//   ....[13]....
        /*0a70*/ 	.word	0x00000620
        /*0a74*/ 	.word	0x000000ff
        /*0a78*/ 	.word	0x00036888
        /*0a7c*/ 	.short	0x0100
        /*0a7e*/ 	.byte	0x06
	.zero		1


	//   ....[14]....
        /*0a80*/ 	.word	0x00000750
        /*0a84*/ 	.word	0x000000ff
        /*0a88*/ 	.word	0x00036890
        /*0a8c*/ 	.short	0x0100
        /*0a8e*/ 	.byte	0x08
	.zero		1


	//   ....[15]....
        /*0a90*/ 	.word	0x00000760
        /*0a94*/ 	.word	0x000000ff
        /*0a98*/ 	.word	0x000368a0
        /*0a9c*/ 	.short	0x0100
        /*0a9e*/ 	.byte	0x08
	.zero		1


	//   ....[16]....
        /*0aa0*/ 	.word	0x00000770
        /*0aa4*/ 	.word	0x000000ff
        /*0aa8*/ 	.word	0x00036898
        /*0aac*/ 	.short	0x0100
        /*0aae*/ 	.byte	0x08
	.zero		1


	//   ....[17]....
        /*0ab0*/ 	.word	0x00000780
        /*0ab4*/ 	.word	0x000000ff
        /*0ab8*/ 	.word	0x000368a8
        /*0abc*/ 	.short	0x0100
        /*0abe*/ 	.byte	0x08
	.zero		1


	//   ....[18]....
        /*0ac0*/ 	.word	0x000008b0
        /*0ac4*/ 	.word	0x000000ff
        /*0ac8*/ 	.word	0x000368b0
        /*0acc*/ 	.short	0x0100
        /*0ace*/ 	.byte	0x08
	.zero		1


	//   ....[19]....
        /*0ad0*/ 	.word	0x000008c0
        /*0ad4*/ 	.word	0x000000ff
        /*0ad8*/ 	.word	0x000368c0
        /*0adc*/ 	.short	0x0100
        /*0ade*/ 	.byte	0x08
	.zero		1


	//   ....[20]....
        /*0ae0*/ 	.word	0x000008d0
        /*0ae4*/ 	.word	0x000000ff
        /*0ae8*/ 	.word	0x000368b8
        /*0aec*/ 	.short	0x0100
        /*0aee*/ 	.byte	0x08
	.zero		1


	//   ....[21]....
        /*0af0*/ 	.word	0x000008e0
        /*0af4*/ 	.word	0x000000ff
        /*0af8*/ 	.word	0x000368c8
        /*0afc*/ 	.short	0x0100
        /*0afe*/ 	.byte	0x08
	.zero		1


	//   ....[22]....
        /*0b00*/ 	.word	0x00002170
        /*0b04*/ 	.word	0x000000ff
        /*0b08*/ 	.word	0x00036800
        /*0b0c*/ 	.short	0x010a
        /*0b0e*/ 	.byte	0x27
	.zero		1


	//   ....[23]....
        /*0b10*/ 	.word	0x00002220
        /*0b14*/ 	.word	0x00000000
        /*0b18*/ 	.word	0x00036830
        /*0b1c*/ 	.short	0x010a
        /*0b1e*/ 	.byte	0x3f
	.zero		1


	//   ....[24]....
        /*0b20*/ 	.word	0x00002280
        /*0b24*/ 	.word	0x00000000
        /*0b28*/ 	.word	0x00036830
        /*0b2c*/ 	.short	0x010a
        /*0b2e*/ 	.byte	0x3f
	.zero		1


	//   ....[25]....
        /*0b30*/ 	.word	0x00004b70
        /*0b34*/ 	.word	0x00000000
        /*0b38*/ 	.word	0x00000000
        /*0b3c*/ 	.short	0x0101
        /*0b3e*/ 	.byte	0x3f
	.zero		1


	//   ....[26]....
        /*0b40*/ 	.word	0x00006150
        /*0b44*/ 	.word	0x000000ff
        /*0b48*/ 	.word	0x00036830
        /*0b4c*/ 	.short	0x010a
        /*0b4e*/ 	.byte	0x26
	.zero		1


	//   ....[27]....
        /*0b50*/ 	.word	0x00006190
        /*0b54*/ 	.word	0x000000ff
        /*0b58*/ 	.word	0x00036830
        /*0b5c*/ 	.short	0x010a
        /*0b5e*/ 	.byte	0x26
	.zero		1


	//   ....[28]....
        /*0b60*/ 	.word	0x00008850
        /*0b64*/ 	.word	0x000000ff
        /*0b68*/ 	.word	0x00036850
        /*0b6c*/ 	.short	0x010a
        /*0b6e*/ 	.byte	0x0a
	.zero		1


	//   ....[29]....
        /*0b70*/ 	.word	0x00008890
        /*0b74*/ 	.word	0x000000ff
        /*0b78*/ 	.word	0x00036850
        /*0b7c*/ 	.short	0x010a
        /*0b7e*/ 	.byte	0x0a
	.zero		1


	//   ....[30]....
        /*0b80*/ 	.word	0x00009fd0
        /*0b84*/ 	.word	0x0000000a
        /*0b88*/ 	.word	0x00000000
        /*0b8c*/ 	.short	0x0101
        /*0b8e*/ 	.byte	0x3f
	.zero		1


	//   ....[31]....
        /*0b90*/ 	.word	0x0000a010
        /*0b94*/ 	.word	0x00000088
        /*0b98*/ 	.word	0x00000000
        /*0b9c*/ 	.short	0x0101
        /*0b9e*/ 	.byte	0x3f
	.zero		1


	//   ....[32]....
        /*0ba0*/ 	.word	0x0000a6b0
        /*0ba4*/ 	.word	0x000000ff
        /*0ba8*/ 	.word	0x00036830
        /*0bac*/ 	.short	0x010a
        /*0bae*/ 	.byte	0x06
	.zero		1


	//   ....[33]....
        /*0bb0*/ 	.word	0x0000a6f0
        /*0bb4*/ 	.word	0x000000ff
        /*0bb8*/ 	.word	0x00036830
        /*0bbc*/ 	.short	0x010a
        /*0bbe*/ 	.byte	0x06
	.zero		1


	//   ....[34]....
        /*0bc0*/ 	.word	0x0000ce10
        /*0bc4*/ 	.word	0x000000ff
        /*0bc8*/ 	.word	0x00036850
        /*0bcc*/ 	.short	0x010a
        /*0bce*/ 	.byte	0x0a
	.zero		1


	//   ....[35]....
        /*0bd0*/ 	.word	0x0000ce50
        /*0bd4*/ 	.word	0x000000ff
        /*0bd8*/ 	.word	0x00036850
        /*0bdc*/ 	.short	0x010a
        /*0bde*/ 	.byte	0x0a
	.zero		1


	//   ....[36]....
        /*0be0*/ 	.word	0x0000dd60
        /*0be4*/ 	.word	0x00000091
        /*0be8*/ 	.word	0x00000000
        /*0bec*/ 	.short	0x0101
        /*0bee*/ 	.byte	0x3f
	.zero		1


	//   ....[37]....
        /*0bf0*/ 	.word	0x0000ddb0
        /*0bf4*/ 	.word	0x00000092
        /*0bf8*/ 	.word	0x00000000
        /*0bfc*/ 	.short	0x0101
        /*0bfe*/ 	.byte	0x3f
	.zero		1


	//   ....[38]....
        /*0c00*/ 	.word	0x0000e940
        /*0c04*/ 	.word	0x000000ff
        /*0c08*/ 	.word	0x00036850
        /*0c0c*/ 	.short	0x010a
        /*0c0e*/ 	.byte	0x05
	.zero		1


	//   ....[39]....
        /*0c10*/ 	.word	0x0000e980
        /*0c14*/ 	.word	0x000000ff
        /*0c18*/ 	.word	0x00036850
        /*0c1c*/ 	.short	0x010a
        /*0c1e*/ 	.byte	0x05
	.zero		1


	//   ....[40]....
        /*0c20*/ 	.word	0x0000ee90
        /*0c24*/ 	.word	0x0000000b
        /*0c28*/ 	.word	0x00000000
        /*0c2c*/ 	.short	0x0101
        /*0c2e*/ 	.byte	0x3f
	.zero		1


	//   ....[41]....
        /*0c30*/ 	.word	0x00010ce0
        /*0c34*/ 	.word	0x000000ff
        /*0c38*/ 	.word	0x00000000
        /*0c3c*/ 	.short	0x0101
        /*0c3e*/ 	.byte	0x08
	.zero		1


	//   ....[42]....
        /*0c40*/ 	.word	0x000113e0
        /*0c44*/ 	.word	0x000000ff
        /*0c48*/ 	.word	0x00000000
        /*0c4c*/ 	.short	0x0101
        /*0c4e*/ 	.byte	0x08
	.zero		1


	//   ....[43]....
        /*0c50*/ 	.word	0x00015790
        /*0c54*/ 	.word	0x00000000
        /*0c58*/ 	.word	0x00036840
        /*0c5c*/ 	.short	0x010a
        /*0c5e*/ 	.byte	0x3f
	.zero		1


	//   ....[44]....
        /*0c60*/ 	.word	0x00016770
        /*0c64*/ 	.word	0x00000012
        /*0c68*/ 	.word	0x00036800
        /*0c6c*/ 	.short	0x0107
        /*0c6e*/ 	.byte	0x3f
	.zero		1


	//   ....[45]....
        /*0c70*/ 	.word	0x00016880
        /*0c74*/ 	.word	0x00000012
        /*0c78*/ 	.word	0x00036800
        /*0c7c*/ 	.short	0x0101
        /*0c7e*/ 	.byte	0x3f
	.zero		1


	//   ....[46]....
        /*0c80*/ 	.word	0x000168a0
        /*0c84*/ 	.word	0x00000012
        /*0c88*/ 	.word	0x00036820
        /*0c8c*/ 	.short	0x010a
        /*0c8e*/ 	.byte	0x3f
	.zero		1


	//   ....[47]....
        /*0c90*/ 	.word	0x00016c70
        /*0c94*/ 	.word	0x00000003
        /*0c98*/ 	.word	0x00036840
        /*0c9c*/ 	.short	0x010a
        /*0c9e*/ 	.byte	0x3f
	.zero		1


	//   ....[48]....
        /*0ca0*/ 	.word	0x00017110
        /*0ca4*/ 	.word	0x00000003
        /*0ca8*/ 	.word	0x00000060
        /*0cac*/ 	.short	0x010a
        /*0cae*/ 	.byte	0x3f
	.zero		1


	//   ....[49]....
        /*0cb0*/ 	.word	0x000178a0
        /*0cb4*/ 	.word	0x00000003
        /*0cb8*/ 	.word	0x00036840
        /*0cbc*/ 	.short	0x010a
        /*0cbe*/ 	.byte	0x3f
	.zero		1


	//   ....[50]....
        /*0cc0*/ 	.word	0x00017d40
        /*0cc4*/ 	.word	0x00000002
        /*0cc8*/ 	.word	0x00000060
        /*0ccc*/ 	.short	0x010a
        /*0cce*/ 	.byte	0x3f
	.zero		1


	//   ....[51]....
        /*0cd0*/ 	.word	0x00018410
        /*0cd4*/ 	.word	0x00000002
        /*0cd8*/ 	.word	0x00036840
        /*0cdc*/ 	.short	0x010a
        /*0cde*/ 	.byte	0x3f
	.zero		1


	//   ....[52]....
        /*0ce0*/ 	.word	0x000188b0
        /*0ce4*/ 	.word	0x00000002
        /*0ce8*/ 	.word	0x00000060
        /*0cec*/ 	.short	0x010a
        /*0cee*/ 	.byte	0x3f
	.zero		1


	//   ....[53]....
        /*0cf0*/ 	.word	0x00018f30
        /*0cf4*/ 	.word	0x00000000
        /*0cf8*/ 	.word	0x00036860
        /*0cfc*/ 	.short	0x010a
        /*0cfe*/ 	.byte	0x3f
	.zero		1


	//   ....[54]....
        /*0d00*/ 	.word	0x0001a690
        /*0d04*/ 	.word	0x00000000
        /*0d08*/ 	.word	0x00036820
        /*0d0c*/ 	.short	0x010a
        /*0d0e*/ 	.byte	0x3f
	.zero		1


	//   ....[55]....
        /*0d10*/ 	.word	0x0001a8a0
        /*0d14*/ 	.word	0x00000006
        /*0d18*/ 	.word	0x00000000
        /*0d1c*/ 	.short	0x010a
        /*0d1e*/ 	.byte	0x3f
	.zero		1


	//   ....[56]....
        /*0d20*/ 	.word	0x0001a8d0
        /*0d24*/ 	.word	0x00000007
        /*0d28*/ 	.word	0x00000000
        /*0d2c*/ 	.short	0x010a
        /*0d2e*/ 	.byte	0x3f
	.zero		1


	//   ....[57]....
        /*0d30*/ 	.word	0x0001a930
        /*0d34*/ 	.word	0x00000004
        /*0d38*/ 	.word	0x00000000
        /*0d3c*/ 	.short	0x010a
        /*0d3e*/ 	.byte	0x3f
	.zero		1


	//   ....[58]....
        /*0d40*/ 	.word	0x0001a960
        /*0d44*/ 	.word	0x00000003
        /*0d48*/ 	.word	0x00000000
        /*0d4c*/ 	.short	0x010a
        /*0d4e*/ 	.byte	0x3f
	.zero		1


	//   ....[59]....
        /*0d50*/ 	.word	0x0001a9d0
        /*0d54*/ 	.word	0x00000003
        /*0d58*/ 	.word	0x00036800
        /*0d5c*/ 	.short	0x010a
        /*0d5e*/ 	.byte	0x3f
	.zero		1


	//   ....[60]....
        /*0d60*/ 	.word	0x0001aa20
        /*0d64*/ 	.word	0x00000000
        /*0d68*/ 	.word	0x00036830
        /*0d6c*/ 	.short	0x010a
        /*0d6e*/ 	.byte	0x3f
	.zero		1


	//   ....[61]....
        /*0d70*/ 	.word	0x0001aa80
        /*0d74*/ 	.word	0x00000004
        /*0d78*/ 	.word	0x00036830
        /*0d7c*/ 	.short	0x010a
        /*0d7e*/ 	.byte	0x3f
	.zero		1


	//   ....[62]....
        /*0d80*/ 	.word	0x0001aae0
        /*0d84*/ 	.word	0x00000002
        /*0d88*/ 	.word	0x00036850
        /*0d8c*/ 	.short	0x010a
        /*0d8e*/ 	.byte	0x3f
	.zero		1


	//   ....[63]....
        /*0d90*/ 	.word	0x0001ab40
        /*0d94*/ 	.word	0x00000004
        /*0d98*/ 	.word	0x00036830
        /*0d9c*/ 	.short	0x010a
        /*0d9e*/ 	.byte	0x3f
	.zero		1


	//   ....[64]....
        /*0da0*/ 	.word	0x0001aba0
        /*0da4*/ 	.word	0x00000002
        /*0da8*/ 	.word	0x00036850
        /*0dac*/ 	.short	0x010a
        /*0dae*/ 	.byte	0x3f
	.zero		1


	//   ....[65]....
        /*0db0*/ 	.word	0x0001ac00
        /*0db4*/ 	.word	0x00000007
        /*0db8*/ 	.word	0x00036850
        /*0dbc*/ 	.short	0x010a
        /*0dbe*/ 	.byte	0x3f
	.zero		1


	//   ....[66]....
        /*0dc0*/ 	.word	0x0001ada0
        /*0dc4*/ 	.word	0x00000000
        /*0dc8*/ 	.word	0x00036840
        /*0dcc*/ 	.short	0x010a
        /*0dce*/ 	.byte	0x3f
	.zero		1


	//   ....[67]....
        /*0dd0*/ 	.word	0x0001b9d0
        /*0dd4*/ 	.word	0x00000012
        /*0dd8*/ 	.word	0x00036820
        /*0ddc*/ 	.short	0x010a
        /*0dde*/ 	.byte	0x3f
	.zero		1


	//   ....[68]....
        /*0de0*/ 	.word	0x0001ba20
        /*0de4*/ 	.word	0x00000003
        /*0de8*/ 	.word	0x00036840
        /*0dec*/ 	.short	0x010a
        /*0dee*/ 	.byte	0x3f
	.zero		1


	//   ....[69]....
        /*0df0*/ 	.word	0x0001ba70
        /*0df4*/ 	.word	0x00000003
        /*0df8*/ 	.word	0x00000060
        /*0dfc*/ 	.short	0x010a
        /*0dfe*/ 	.byte	0x3f
	.zero		1


	//   ....[70]....
        /*0e00*/ 	.word	0x0001bac0
        /*0e04*/ 	.word	0x00000003
        /*0e08*/ 	.word	0x00036840
        /*0e0c*/ 	.short	0x010a
        /*0e0e*/ 	.byte	0x3f
	.zero		1


	//   ....[71]....
        /*0e10*/ 	.word	0x0001bb10
        /*0e14*/ 	.word	0x00000002
        /*0e18*/ 	.word	0x00000060
        /*0e1c*/ 	.short	0x010a
        /*0e1e*/ 	.byte	0x3f
	.zero		1


	//   ....[72]....
        /*0e20*/ 	.word	0x0001bb60
        /*0e24*/ 	.word	0x00000002
        /*0e28*/ 	.word	0x00036840
        /*0e2c*/ 	.short	0x010a
        /*0e2e*/ 	.byte	0x3f
	.zero		1


	//   ....[73]....
        /*0e30*/ 	.word	0x0001bbb0
        /*0e34*/ 	.word	0x00000002
        /*0e38*/ 	.word	0x00000060
        /*0e3c*/ 	.short	0x010a
        /*0e3e*/ 	.byte	0x3f
	.zero		1


	//   ....[74]....
        /*0e40*/ 	.word	0x0001bc00
        /*0e44*/ 	.word	0x00000000
        /*0e48*/ 	.word	0x00036860
        /*0e4c*/ 	.short	0x010a
        /*0e4e*/ 	.byte	0x3f
	.zero		1


	//   ....[75]....
        /*0e50*/ 	.word	0x0001c780
        /*0e54*/ 	.word	0x00000000
        /*0e58*/ 	.word	0x00036820
        /*0e5c*/ 	.short	0x010a
        /*0e5e*/ 	.byte	0x3f
	.zero		1


	//   ....[76]....
        /*0e60*/ 	.word	0x0001c920
        /*0e64*/ 	.word	0x00000006
        /*0e68*/ 	.word	0x00000000
        /*0e6c*/ 	.short	0x010a
        /*0e6e*/ 	.byte	0x3f
	.zero		1


	//   ....[77]....
        /*0e70*/ 	.word	0x0001c970
        /*0e74*/ 	.word	0x00000007
        /*0e78*/ 	.word	0x00000000
        /*0e7c*/ 	.short	0x010a
        /*0e7e*/ 	.byte	0x3f
	.zero		1


	//   ....[78]....
        /*0e80*/ 	.word	0x0001c9c0
        /*0e84*/ 	.word	0x00000004
        /*0e88*/ 	.word	0x00000000
        /*0e8c*/ 	.short	0x010a
        /*0e8e*/ 	.byte	0x3f
	.zero		1


	//----- nvinfo : EIATTR_NUM_MBARRIERS
	.align		4
.L_813:
        /*0e90*/ 	.byte	0x03, 0x38
        /*0e92*/ 	.short	0x0016


	//----- nvinfo : EIATTR_EXIT_INSTR_OFFSETS
	.align		4
        /*0e94*/ 	.byte	0x04, 0x1c
        /*0e96*/ 	.short	(.L_815 - .L_814)


	//   ....[0]....
.L_814:
        /*0e98*/ 	.word	0x00000a50


	//   ....[1]....
        /*0e9c*/ 	.word	0x000132e0


	//   ....[2]....
        /*0ea0*/ 	.word	0x0001a9b0


	//----- nvinfo : EIATTR_MAX_THREADS
	.align		4
.L_815:
        /*0ea4*/ 	.byte	0x04, 0x05
        /*0ea6*/ 	.short	(.L_817 - .L_816)
.L_816:
        /*0ea8*/ 	.word	0x00000180
        /*0eac*/ 	.word	0x00000001
        /*0eb0*/ 	.word	0x00000001


	//----- nvinfo : EIATTR_CRS_STACK_SIZE
	.align		4
.L_817:
        /*0eb4*/ 	.byte	0x04, 0x1e
        /*0eb6*/ 	.short	(.L_819 - .L_818)
.L_818:
        /*0eb8*/ 	.word	0x00000000


	//----- nvinfo : EIATTR_CBANK_PARAM_SIZE
	.align		4
.L_819:
        /*0ebc*/ 	.byte	0x03, 0x19
        /*0ebe*/ 	.short	0x0af0


	//----- nvinfo : EIATTR_PARAM_CBANK
	.align		4
        /*0ec0*/ 	.byte	0x04, 0x0a
        /*0ec2*/ 	.short	(.L_821 - .L_820)
	.align		4
.L_820:
        /*0ec4*/ 	.word	index@(.nv.constant0._ZN7cutlass13device_kernelIN5flash11enable_sm90INS1_16FlashAttnFwdSm90INS1_25CollectiveMainloopFwdSm90ILi2EN4cute5tupleIJNS5_1CILi1EEES8_S8_EEENS6_IJNS7_ILi128EEENS7_ILi112EEENS7_ILi192EEEEEELi192ENS_10bfloat16_tEfNS_4arch4Sm90ELb1ELb0ELb0ELb1ELb0ELb0ELb0ELb1ELb1ELb1ELb1ELb0EEENS1_21CollectiveEpilogueFwdINS6_IJSA_SC_SB_EEES9_SE_SG_Li256ELb1ELb1ELb1ELb0EEENS1_36VarlenDynamicPersistentTileSchedulerILi128ELi112ELi256ELi128ELb1ELb1ELb1ELb1ELb1ELb1EEEEEEEEEvNT_6ParamsE)
        /*0ec8*/ 	.short	0x0210
        /*0eca*/ 	.short	0x0af0


	//----- nvinfo : EIATTR_SW_WAR
	.align		4
.L_821:
        /*0ecc*/ 	.byte	0x04, 0x36
        /*0ece*/ 	.short	(.L_823 - .L_822)
.L_822:
        /*0ed0*/ 	.word	0x00000008
.L_823:


//--------------------- .nv.info._ZN7cutlass13device_kernelIN5flash11enable_sm90INS1_16FlashAttnFwdSm90INS1_25CollectiveMainloopFwdSm90ILi2EN4cute5tupleIJNS5_1CILi1EEES8_S8_EEENS6_IJNS7_ILi128EEENS7_ILi112EEENS7_ILi192EEEEEELi192ENS_10bfloat16_tEfNS_4arch4Sm90ELb1ELb0ELb0ELb1ELb0ELb1ELb0ELb1ELb1ELb1ELb1ELb0EEENS1_21CollectiveEpilogueFwdINS6_IJSA_SC_SB_EEES9_SE_SG_Li256ELb1ELb1ELb1ELb0EEENS1_36VarlenDynamicPersistentTileSchedulerILi128ELi112ELi256ELi128ELb1ELb1ELb1ELb1ELb1ELb1EEEEEEEEEvNT_6ParamsE --------------------------
	.section	.nv.info._ZN7cutlass13device_kernelIN5flash11enable_sm90INS1_16FlashAttnFwdSm90INS1_25CollectiveMainloopFwdSm90ILi2EN4cute5tupleIJNS5_1CILi1EEES8_S8_EEENS6_IJNS7_ILi128EEENS7_ILi112EEENS7_ILi192EEEEEELi192ENS_10bfloat16_tEfNS_4arch4Sm90ELb1ELb0ELb0ELb1ELb0ELb1ELb0ELb1ELb1ELb1ELb1ELb0EEENS1_21CollectiveEpilogueFwdINS6_IJSA_SC_SB_EEES9_SE_SG_Li256ELb1ELb1ELb1ELb0EEENS1_36VarlenDynamicPersistentTileSchedulerILi128ELi112ELi256ELi128ELb1ELb1ELb1ELb1ELb1ELb1EEEEEEEEEvNT_6ParamsE,"",@"SHT_CUDA_INFO"
	.sectionflags	@""
	.align	4


	//----- nvinfo : EIATTR_CUDA_API_VERSION
	.align		4
        /*0000*/ 	.byte	0x04, 0x37
        /*0002*/ 	.short	(.L_825 - .L_824)
.L_824:
        /*0004*/ 	.word	0x00000082


	//----- nvinfo : EIATTR_KPARAM_INFO
	.align		4
.L_825:
        /*0008*/ 	.byte	0x04, 0x17
        /*000a*/ 	.short	(.L_827 - .L_826)
.L_826:
        /*000c*/ 	.word	0x00000000
        /*0010*/ 	.short	0x0000
        /*0012*/ 	.short	0x0070
        /*0014*/ 	.byte	0x00, 0xf0, 0x01, 0x2a


	//----- nvinfo : EIATTR_SPARSE_MMA_MASK
	.align		4
.L_827:
        /*0018*/ 	.byte	0x03, 0x50
        /*001a*/ 	.short	0x0000


	//----- nvinfo : EIATTR_MAXREG_COUNT
	.align		4
        /*001c*/ 	.byte	0x03, 0x1b
        /*001e*/ 	.short	0x00a8


	//----- nvinfo : EIATTR_NUM_BARRIERS
	.align		4
        /*0020*/ 	.byte	0x02, 0x4c
        /*0022*/ 	.byte	0x10
	.zero		1


	//----- nvinfo : EIATTR_EXTERNS
	.align		4
        /*0024*/ 	.byte	0x04, 0x0f
        /*0026*/ 	.short	(.L_829 - .L_828)


	//   ....[0]....
	.align		4
.L_828:
        /*0028*/ 	.word	index@(__assertfail)


	//----- nvinfo : EIATTR_ANNOTATIONS
	.align		4
.L_829:
        /*002c*/ 	.byte	0x04, 0x55
        /*002e*/ 	.short	(.L_831 - .L_830)


	//   ....[0]....
.L_830:
        /* <DEDUP_REMOVED lines=125> */


	//----- nvinfo : EIATTR_MERCURY_ISA_VERSION
	.align		4
.L_831:
        /*07e8*/ 	.byte	0x03, 0x5f
        /*07ea*/ 	.short	0x0101


	//----- nvinfo : EIATTR_UNUSED_LOAD_BYTE_OFFSET
	.align		4
        /*07ec*/ 	.byte	0x04, 0x44
        /*07ee*/ 	.short	(.L_833 - .L_832)


	//   ....[0]....
.L_832:
        /*07f0*/ 	.word	0x00000ab0
        /*07f4*/ 	.word	0x0000fff0


	//   ....[1]....
        /*07f8*/ 	.word	0x00023530
        /*07fc*/ 	.word	0x0000fff0


	//----- nvinfo : EIATTR_INT_WARP_WIDE_INSTR_OFFSETS
	.align		4
.L_833:
        /*0800*/ 	.byte	0x04, 0x31
        /*0802*/ 	.short	(.L_835 - .L_834)


	//   ....[0]....
.L_834:
        /*0804*/ 	.word	0x00000190


	//   ....[1]....
        /*0808*/ 	.word	0x000001d0


	//   ....[2]....
        /*080c*/ 	.word	0x00000240


	//   ....[3]....
        /*0810*/ 	.word	0x0002a8a0


	//   ....[4]....
        /*0814*/ 	.word	0x0002a930


	//   ....[5]....
        /*0818*/ 	.word	0x0002e6d0


	//   ....[6]....
        /*081c*/ 	.word	0x0002e730


	//----- nvinfo : EIATTR_COOP_GROUP_MASK_REGIDS
	.align		4
.L_835:
        /*0820*/ 	.byte	0x04, 0x29
        /*0822*/ 	.short	(.L_837 - .L_836)


	//   ....[0]....
.L_836:
        /*0824*/ 	.word	0xffffffff


	//   ....[1]....
        /*0828*/ 	.word	0xffffffff


	//   ....[2]....
        /*082c*/ 	.word	0xffffffff


	//   ....[3]....
        /*0830*/ 	.word	0xffffffff


	//   ....[4]....
        /*0834*/ 	.word	0xffffffff


	//   ....[5]....
        /*0838*/ 	.word	0xffffffff


	//   ....[6]....
        /*083c*/ 	.word	0xffffffff


	//   ....[7]....
        /*0840*/ 	.word	0xffffffff


	//   ....[8]....
        /*0844*/ 	.word	0xffffffff


	//   ....[9]....
        /*0848*/ 	.word	0xffffffff


	//   ....[10]....
        /*084c*/ 	.word	0xffffffff


	//   ....[11]....
        /*0850*/ 	.word	0xffffffff


	//   ....[12]....
        /*0854*/ 	.word	0xffffffff


	//   ....[13]....
        /*0858*/ 	.word	0xffffffff


	//   ....[14]....
        /*085c*/ 	.word	0xffffffff


	//   ....[15]....
        /*0860*/ 	.word	0xffffffff


	//   ....[16]....
        /*0864*/ 	.word	0xffffffff


	//   ....[17]....
        /*0868*/ 	.word	0xffffffff


	//   ....[18]....
        /*086c*/ 	.word	0xffffffff


	//   ....[19]....
        /*0870*/ 	.word	0xffffffff


	//   ....[20]....
        /*0874*/ 	.word	0xffffffff


	//   ....[21]....
        /*0878*/ 	.word	0xffffffff


	//   ....[22]....
        /*087c*/ 	.word	0xffffffff


	//   ....[23]....
        /*0880*/ 	.word	0xffffffff


	//   ....[24]....
        /*0884*/ 	.word	0xffffffff


	//   ....[25]....
        /*0888*/ 	.word	0xffffffff


	//   ....[26]....
        /*088c*/ 	.word	0xffffffff


	//   ....[27]....
        /*0890*/ 	.word	0xffffffff


	//   ....[28]....
        /*0894*/ 	.word	0xffffffff


	//   ....[29]....
        /*0898*/ 	.word	0xffffffff


	//   ....[30]....
        /*089c*/ 	.word	0xffffffff


	//   ....[31]....
        /*08a0*/ 	.word	0xffffffff


	//   ....[32]....
        /*08a4*/ 	.word	0xffffffff


	//   ....[33]....
        /*08a8*/ 	.word	0xffffffff


	//   ....[34]....
        /*08ac*/ 	.word	0xffffffff


	//   ....[35]....
        /*08b0*/ 	.word	0xffffffff


	//   ....[36]....
        /*08b4*/ 	.word	0xffffffff


	//   ....[37]....
        /*08b8*/ 	.word	0xffffffff


	//   ....[38]....
        /*08bc*/ 	.word	0xffffffff


	//   ....[39]....
        /*08c0*/ 	.word	0xffffffff


	//   ....[40]....
        /*08c4*/ 	.word	0xffffffff


	//   ....[41]....
        /*08c8*/ 	.word	0xffffffff


	//   ....[42]....
        /*08cc*/ 	.word	0xffffffff


	//   ....[43]....
        /*08d0*/ 	.word	0xffffffff


	//   ....[44]....
        /*08d4*/ 	.word	0xffffffff


	//   ....[45]....
        /*08d8*/ 	.word	0xffffffff


	//   ....[46]....
        /*08dc*/ 	.word	0xffffffff


	//   ....[47]....
        /*08e0*/ 	.word	0xffffffff


	//   ....[48]....
        /*08e4*/ 	.word	0xffffffff


	//   ....[49]....
        /*08e8*/ 	.word	0xffffffff


	//   ....[50]....
        /*08ec*/ 	.word	0xffffffff


	//   ....[51]....
        /*08f0*/ 	.word	0xffffffff


	//   ....[52]....
        /*08f4*/ 	.word	0xffffffff


	//   ....[53]....
        /*08f8*/ 	.word	0xffffffff


	//   ....[54]....
        /*08fc*/ 	.word	0xffffffff


	//   ....[55]....
        /*0900*/ 	.word	0xffffffff


	//   ....[56]....
        /*0904*/ 	.word	0xffffffff


	//   ....[57]....
        /*0908*/ 	.word	0xffffffff


	//   ....[58]....
        /*090c*/ 	.word	0xffffffff


	//   ....[59]....
        /*0910*/ 	.word	0xffffffff


	//   ....[60]....
        /*0914*/ 	.word	0xffffffff


	//   ....[61]....
        /*0918*/ 	.word	0xffffffff


	//   ....[62]....
        /*091c*/ 	.word	0xffffffff


	//   ....[63]....
        /*0920*/ 	.word	0xffffffff


	//   ....[64]....
        /*0924*/ 	.word	0xffffffff


	//   ....[65]....
        /*0928*/ 	.word	0xffffffff


	//   ....[66]....
        /*092c*/ 	.word	0xffffffff


	//   ....[67]....
        /*0930*/ 	.word	0xffffffff


	//   ....[68]....
        /*0934*/ 	.word	0xffffffff


	//   ....[69]....
        /*0938*/ 	.word	0xffffffff


	//   ....[70]....
        /*093c*/ 	.word	0xffffffff


	//   ....[71]....
        /*0940*/ 	.word	0xffffffff


	//   ....[72]....
        /*0944*/ 	.word	0xffffffff


	//   ....[73]....
        /*0948*/ 	.word	0xffffffff


	//   ....[74]....
        /*094c*/ 	.word	0xffffffff


	//   ....[75]....
        /*0950*/ 	.word	0xffffffff


	//   ....[76]....
        /*0954*/ 	.word	0xffffffff


	//   ....[77]....
        /*0958*/ 	.word	0xffffffff


	//   ....[78]....
        /*095c*/ 	.word	0xffffffff


	//   ....[79]....
        /*0960*/ 	.word	0xffffffff


	//   ....[80]....
        /*0964*/ 	.word	0xffffffff


	//   ....[81]....
        /*0968*/ 	.word	0xffffffff


	//   ....[82]....
        /*096c*/ 	.word	0xffffffff


	//   ....[83]....
        /*0970*/ 	.word	0xffffffff


	//   ....[84]....
        /*0974*/ 	.word	0xffffffff


	//   ....[85]....
        /*0978*/ 	.word	0xffffffff


	//   ....[86]....
        /*097c*/ 	.word	0xffffffff


	//   ....[87]....
        /*0980*/ 	.word	0xffffffff


	//   ....[88]....
        /*0984*/ 	.word	0xffffffff


	//   ....[89]....
        /*0988*/ 	.word	0xffffffff


	//   ....[90]....
        /*098c*/ 	.word	0xffffffff


	//   ....[91]....
        /*0990*/ 	.word	0xffffffff


	//   ....[92]....
        /*0994*/ 	.word	0xffffffff


	//   ....[93]....
        /*0998*/ 	.word	0xffffffff


	//   ....[94]....
        /*099c*/ 	.word	0xffffffff


	//   ....[95]....
        /*09a0*/ 	.word	0xffffffff


	//   ....[96]....
        /*09a4*/ 	.word	0xffffffff


	//   ....[97]....
        /*09a8*/ 	.word	0xffffffff


	//   ....[98]....
        /*09ac*/ 	.word	0xffffffff


	//   ....[99]....
        /*09b0*/ 	.word	0xffffffff


	//   ....[100]....
        /*09b4*/ 	.word	0xffffffff


	//   ....[101]....
        /*09b8*/ 	.word	0xffffffff


	//   ....[102]....
        /*09bc*/ 	.word	0xffffffff


	//   ....[103]....
        /*09c0*/ 	.word	0xffffffff


	//   ....[104]....
        /*09c4*/ 	.word	0xffffffff


	//   ....[105]....
        /*09c8*/ 	.word	0xffffffff


	//   ....[106]....
        /*09cc*/ 	.word	0xffffffff


	//   ....[107]....
        /*09d0*/ 	.word	0xffffffff


	//   ....[108]....
        /*09d4*/ 	.word	0xffffffff


	//   ....[109]....
        /*09d8*/ 	.word	0xffffffff


	//   ....[110]....
        /*09dc*/ 	.word	0xffffffff


	//   ....[111]....
        /*09e0*/ 	.word	0xffffffff


	//   ....[112]....
        /*09e4*/ 	.word	0xffffffff


	//   ....[113]....
        /*09e8*/ 	.word	0xffffffff


	//   ....[114]....
        /*09ec*/ 	.word	0xffffffff


	//   ....[115]....
        /*09f0*/ 	.word	0xffffffff


	//   ....[116]....
        /*09f4*/ 	.word	0xffffffff


	//   ....[117]....
        /*09f8*/ 	.word	0xffffffff


	//   ....[118]....
        /*09fc*/ 	.word	0xffffffff


	//   ....[119]....
        /*0a00*/ 	.word	0xffffffff


	//   ....[120]....
        /*0a04*/ 	.word	0xffffffff


	//   ....[121]....
        /*0a08*/ 	.word	0xffffffff


	//   ....[122]....
        /*0a0c*/ 	.word	0x0500000f


	//   ....[123]....
        /*0a10*/ 	.word	0x0500000f


	//   ....[124]....
        /*0a14*/ 	.word	0x0500000f


	//   ....[125]....
        /*0a18*/ 	.word	0x0500000f


	//   ....[126]....
        /*0a1c*/ 	.word	0x0500000f


	//   ....[127]....
        /*0a20*/ 	.word	0x0500000f


	//   ....[128]....
        /*0a24*/ 	.word	0x0500000f


	//   ....[129]....
        /*0a28*/ 	.word	0x0500000f


	//   ....[130]....
        /*0a2c*/ 	.word	0x0500000f


	//   ....[131]....
        /*0a30*/ 	.word	0x0500000f


	//   ....[132]....
        /*0a34*/ 	.word	0x0500000f


	//   ....[133]....
        /*0a38*/ 	.word	0x0500000f


	//   ....[134]....
        /*0a3c*/ 	.word	0x0500000f


	//   ....[135]....
        /*0a40*/ 	.word	0x0500000f


	//   ....[136]....
        /*0a44*/ 	.word	0x0500000f


	//   ....[137]....
        /*0a48*/ 	.word	0x0500000f


	//   ....[138]....
        /*0a4c*/ 	.word	0x0500000f


	//   ....[139]....
        /*0a50*/ 	.word	0x0500000f


	//   ....[140]....
        /*0a54*/ 	.word	0x0500000f


	//   ....[141]....
        /*0a58*/ 	.word	0x0500000f


	//   ....[142]....
        /*0a5c*/ 	.word	0x0500000f


	//   ....[143]....
        /*0a60*/ 	.word	0x0500000f


	//   ....[144]....
        /*0a64*/ 	.word	0x0500000f


	//   ....[145]....
        /*0a68*/ 	.word	0x0500000f


	//   ....[146]....
        /*0a6c*/ 	.word	0x0500000f


	//   ....[147]....
        /*0a70*/ 	.word	0x0500000f


	//   ....[148]....
        /*0a74*/ 	.word	0x0500000f


	//   ....[149]....
        /*0a78*/ 	.word	0x0500000f


	//   ....[150]....
        /*0a7c*/ 	.word	0x0500000f


	//   ....[151]....
        /*0a80*/ 	.word	0x0500000f


	//   ....[152]....
        /*0a84*/ 	.word	0x0500000f


	//   ....[153]....
        /*0a88*/ 	.word	0x0500000f


	//   ....[154]....
        /*0a8c*/ 	.word	0x0500000f


	//   ....[155]....
        /*0a90*/ 	.word	0x0500000f


	//   ....[156]....
        /*0a94*/ 	.word	0x0500000f


	//   ....[157]....
        /*0a98*/ 	.word	0x0500000f


	//   ....[158]....
        /*0a9c*/ 	.word	0x0500000f


	//   ....[159]....
        /*0aa0*/ 	.word	0x0500000f


	//   ....[160]....
        /*0aa4*/ 	.word	0x0500000f


	//   ....[161]....
        /*0aa8*/ 	.word	0x0500000f


	//   ....[162]....
        /*0aac*/ 	.word	0x0500000f


	//   ....[163]....
        /*0ab0*/ 	.word	0x0500000f


	//   ....[164]....
        /*0ab4*/ 	.word	0x0500000f


	//   ....[165]....
        /*0ab8*/ 	.word	0x0500000f


	//   ....[166]....
        /*0abc*/ 	.word	0x0500000f


	//   ....[167]....
        /*0ac0*/ 	.word	0x0500000f


	//   ....[168]....
        /*0ac4*/ 	.word	0x0500000f


	//   ....[169]....
        /*0ac8*/ 	.word	0x0500000f


	//   ....[170]....
        /*0acc*/ 	.word	0x0500000f


	//   ....[171]....
        /*0ad0*/ 	.word	0x0500000f


	//   ....[172]....
        /*0ad4*/ 	.word	0x0500000f


	//   ....[173]....
        /*0ad8*/ 	.word	0x0500000f


	//   ....[174]....
        /*0adc*/ 	.word	0x0500000f


	//----- nvinfo : EIATTR_COOP_GROUP_INSTR_OFFSETS
	.align		4
.L_837:
        /*0ae0*/ 	.byte	0x04, 0x28
        /*0ae2*/ 	.short	(.L_839 - .L_838)


	//   ....[0]....
.L_838:
        /*0ae4*/ 	.word	0x00000060


	//   ....[1]....
        /*0ae8*/ 	.word	0x000001a0


	//   ....[2]....
        /*0aec*/ 	.word	0x000001f0


	//   ....[3]....
        /*0af0*/ 	.word	0x00000420


	//   ....[4]....
        /*0af4*/ 	.word	0x00000580


	//   ....[5]....
        /*0af8*/ 	.word	0x000006a0


	//   ....[6]....
        /*0afc*/ 	.word	0x00000800


	//   ....[7]....
        /*0b00*/ 	.word	0x0000b550


	//   ....[8]....
        /*0b04*/ 	.word	0x0000bc90


	//   ....[9]....
        /*0b08*/ 	.word	0x0000bca0


	//   ....[10]....
        /*0b0c*/ 	.word	0x0000bcb0


	//   ....[11]....
        /*0b10*/ 	.word	0x0000bcc0


	//   ....[12]....
        /*0b14*/ 	.word	0x0000c540


	//   ....[13]....
        /*0b18*/ 	.word	0x0000c550


	//   ....[14]....
        /*0b1c*/ 	.word	0x0000c560


	//   ....[15]....
        /*0b20*/ 	.word	0x0000c570


	//   ....[16]....
        /*0b24*/ 	.word	0x0000f750


	//   ....[17]....
        /*0b28*/ 	.word	0x0000f760


	//   ....[18]....
        /*0b2c*/ 	.word	0x0000f770


	//   ....[19]....
        /*0b30*/ 	.word	0x0000f780


	//   ....[20]....
        /*0b34*/ 	.word	0x0000fde0


	//   ....[21]....
        /*0b38*/ 	.word	0x0000fdf0


	//   ....[22]....
        /*0b3c*/ 	.word	0x0000fe00


	//   ....[23]....
        /*0b40*/ 	.word	0x0000fe10


	//   ....[24]....
        /*0b44*/ 	.word	0x00015f90


	//   ....[25]....
        /*0b48*/ 	.word	0x00016800


	//   ....[26]....
        /*0b4c*/ 	.word	0x000169c0


	//   ....[27]....
        /*0b50*/ 	.word	0x00016a00


	//   ....[28]....
        /*0b54*/ 	.word	0x00017240


	//   ....[29]....
        /*0b58*/ 	.word	0x000172c0


	//   ....[30]....
        /*0b5c*/ 	.word	0x0001ba30


	//   ....[31]....
        /*0b60*/ 	.word	0x0001baa0


	//   ....[32]....
        /*0b64*/ 	.word	0x0001c030


	//   ....[33]....
        /*0b68*/ 	.word	0x0001c0a0


	//   ....[34]....
        /*0b6c*/ 	.word	0x0001c8f0


	//   ....[35]....
        /*0b70*/ 	.word	0x0001c940


	//   ....[36]....
        /*0b74*/ 	.word	0x00021250


	//   ....[37]....
        /*0b78*/ 	.word	0x00021270


	//   ....[38]....
        /*0b7c*/ 	.word	0x00021450


	//   ....[39]....
        /*0b80*/ 	.word	0x000217b0


	//   ....[40]....
        /*0b84*/ 	.word	0x00022cd0


	//   ....[41]....
        /*0b88*/ 	.word	0x00022ce0


	//   ....[42]....
        /*0b8c*/ 	.word	0x00022d30


	//   ....[43]....
        /*0b90*/ 	.word	0x00022d40


	//   ....[44]....
        /*0b94*/ 	.word	0x00024290


	//   ....[45]....
        /*0b98*/ 	.word	0x000242a0


	//   ....[46]....
        /*0b9c*/ 	.word	0x000242b0


	//   ....[47]....
        /*0ba0*/ 	.word	0x000242c0


	//   ....[48]....
        /*0ba4*/ 	.word	0x00024ba0


	//   ....[49]....
        /*0ba8*/ 	.word	0x00024c00


	//   ....[50]....
        /*0bac*/ 	.word	0x00024d20


	//   ....[51]....
        /*0bb0*/ 	.word	0x00024d40


	//   ....[52]....
        /*0bb4*/ 	.word	0x00024e40


	//   ....[53]....
        /*0bb8*/ 	.word	0x00024e60


	//   ....[54]....
        /*0bbc*/ 	.word	0x00024f70


	//   ....[55]....
        /*0bc0*/ 	.word	0x00024f90


	//   ....[56]....
        /*0bc4*/ 	.word	0x00025410


	//   ....[57]....
        /*0bc8*/ 	.word	0x00025450


	//   ....[58]....
        /*0bcc*/ 	.word	0x00025d80


	//   ....[59]....
        /*0bd0*/ 	.word	0x00025d90


	//   ....[60]....
        /*0bd4*/ 	.word	0x00026d00


	//   ....[61]....
        /*0bd8*/ 	.word	0x00026d30


	//   ....[62]....
        /*0bdc*/ 	.word	0x00026e50


	//   ....[63]....
        /*0be0*/ 	.word	0x00026e70


	//   ....[64]....
        /*0be4*/ 	.word	0x00026f70


	//   ....[65]....
        /*0be8*/ 	.word	0x00026f90


	//   ....[66]....
        /*0bec*/ 	.word	0x000270a0


	//   ....[67]....
        /*0bf0*/ 	.word	0x000270c0


	//   ....[68]....
        /*0bf4*/ 	.word	0x00027250


	//   ....[69]....
        /*0bf8*/ 	.word	0x00027480


	//   ....[70]....
        /*0bfc*/ 	.word	0x000274b0


	//   ....[71]....
        /*0c00*/ 	.word	0x000274e0


	//   ....[72]....
        /*0c04*/ 	.word	0x00027510


	//   ....[73]....
        /*0c08*/ 	.word	0x00027540


	//   ....[74]....
        /*0c0c*/ 	.word	0x00027570


	//   ....[75]....
        /*0c10*/ 	.word	0x00027710


	//   ....[76]....
        /*0c14*/ 	.word	0x00027740


	//   ....[77]....
        /*0c18*/ 	.word	0x00027770


	//   ....[78]....
        /*0c1c*/ 	.word	0x000277a0


	//   ....[79]....
        /*0c20*/ 	.word	0x000277d0


	//   ....[80]....
        /*0c24*/ 	.word	0x00027800


	//   ....[81]....
        /*0c28*/ 	.word	0x000278a0


	//   ....[82]....
        /*0c2c*/ 	.word	0x000278d0


	//   ....[83]....
        /*0c30*/ 	.word	0x000278e0


	//   ....[84]....
        /*0c34*/ 	.word	0x00027910


	//   ....[85]....
        /*0c38*/ 	.word	0x00029040


	//   ....[86]....
        /*0c3c*/ 	.word	0x0002ae80


	//   ....[87]....
        /*0c40*/ 	.word	0x0002ba90


	//   ....[88]....
        /*0c44*/ 	.word	0x0002baa0


	//   ....[89]....
        /*0c48*/ 	.word	0x0002bb60


	//   ....[90]....
        /*0c4c*/ 	.word	0x0002bb70


	//   ....[91]....
        /*0c50*/ 	.word	0x0002bc10


	//   ....[92]....
        /*0c54*/ 	.word	0x0002bc20


	//   ....[93]....
        /*0c58*/ 	.word	0x0002bcc0


	//   ....[94]....
        /*0c5c*/ 	.word	0x0002bcd0


	//   ....[95]....
        /*0c60*/ 	.word	0x0002bd70


	//   ....[96]....
        /*0c64*/ 	.word	0x0002bd80


	//   ....[97]....
        /*0c68*/ 	.word	0x0002be20


	//   ....[98]....
        /*0c6c*/ 	.word	0x0002be30


	//   ....[99]....
        /*0c70*/ 	.word	0x0002bed0


	//   ....[100]....
        /*0c74*/ 	.word	0x0002bee0


	//   ....[101]....
        /*0c78*/ 	.word	0x0002bf30


	//   ....[102]....
        /*0c7c*/ 	.word	0x0002bf70


	//   ....[103]....
        /*0c80*/ 	.word	0x0002ef50


	//   ....[104]....
        /*0c84*/ 	.word	0x0002ef70


	//   ....[105]....
        /*0c88*/ 	.word	0x0002efd0


	//   ....[106]....
        /*0c8c*/ 	.word	0x0002f000


	//   ....[107]....
        /*0c90*/ 	.word	0x0002f030


	//   ....[108]....
        /*0c94*/ 	.word	0x0002f060


	//   ....[109]....
        /*0c98*/ 	.word	0x0002f090


	//   ....[110]....
        /*0c9c*/ 	.word	0x0002f0c0


	//   ....[111]....
        /*0ca0*/ 	.word	0x0002f290


	//   ....[112]....
        /*0ca4*/ 	.word	0x0002f2c0


	//   ....[113]....
        /*0ca8*/ 	.word	0x0002f2f0


	//   ....[114]....
        /*0cac*/ 	.word	0x0002f320


	//   ....[115]....
        /*0cb0*/ 	.word	0x0002f350


	//   ....[116]....
        /*0cb4*/ 	.word	0x0002f380


	//   ....[117]....
        /*0cb8*/ 	.word	0x0002f450


	//   ....[118]....
        /*0cbc*/ 	.word	0x0002f470


	//   ....[119]....
        /*0cc0*/ 	.word	0x0002f480


	//   ....[120]....
        /*0cc4*/ 	.word	0x0002f500


	//   ....[121]....
        /*0cc8*/ 	.word	0x00030030


	//   ....[122]....
        /*0ccc*/ 	.word	0x00030470


	//   ....[123]....
        /*0cd0*/ 	.word	0x00030500


	//   ....[124]....
        /*0cd4*/ 	.word	0x00030550


	//   ....[125]....
        /*0cd8*/ 	.word	0x000305a0


	//   ....[126]....
        /*0cdc*/ 	.word	0x00030630


	//   ....[127]....
        /*0ce0*/ 	.word	0x000306c0


	//   ....[128]....
        /*0ce4*/ 	.word	0x00030710


	//   ....[129]....
        /*0ce8*/ 	.word	0x00030760


	//   ....[130]....
        /*0cec*/ 	.word	0x00030850


	//   ....[131]....
        /*0cf0*/ 	.word	0x000308e0


	//   ....[132]....
        /*0cf4*/ 	.word	0x00030940


	//   ....[133]....
        /*0cf8*/ 	.word	0x000309a0


	//   ....[134]....
        /*0cfc*/ 	.word	0x00030a30


	//   ....[135]....
        /*0d00*/ 	.word	0x00030ac0


	//   ....[136]....
        /*0d04*/ 	.word	0x00030b10


	//   ....[137]....
        /*0d08*/ 	.word	0x00030b60


	//   ....[138]....
        /*0d0c*/ 	.word	0x00030e60


	//   ....[139]....
        /*0d10*/ 	.word	0x00031150


	//   ....[140]....
        /*0d14*/ 	.word	0x000312d0


	//   ....[141]....
        /*0d18*/ 	.word	0x00031320


	//   ....[142]....
        /*0d1c*/ 	.word	0x000313f0


	//   ....[143]....
        /*0d20*/ 	.word	0x00031500


	//   ....[144]....
        /*0d24*/ 	.word	0x00031560


	//   ....[145]....
        /*0d28*/ 	.word	0x00031670


	//   ....[146]....
        /*0d2c*/ 	.word	0x000316d0


	//   ....[147]....
        /*0d30*/ 	.word	0x000317e0


	//   ....[148]....
        /*0d34*/ 	.word	0x00031840


	//   ....[149]....
        /*0d38*/ 	.word	0x00031950


	//   ....[150]....
        /*0d3c*/ 	.word	0x000319b0


	//   ....[151]....
        /*0d40*/ 	.word	0x00031ac0


	//   ....[152]....
        /*0d44*/ 	.word	0x00031b20


	//   ....[153]....
        /*0d48*/ 	.word	0x00031c30


	//   ....[154]....
        /*0d4c*/ 	.word	0x00031c90


	//   ....[155]....
        /*0d50*/ 	.word	0x00031d70


	//   ....[156]....
        /*0d54*/ 	.word	0x000320e0


	//   ....[157]....
        /*0d58*/ 	.word	0x00032190


	//   ....[158]....
        /*0d5c*/ 	.word	0x00032310


	//   ....[159]....
        /*0d60*/ 	.word	0x000323a0


	//   ....[160]....
        /*0d64*/ 	.word	0x00032420


	//   ....[161]....
        /*0d68*/ 	.word	0x000324a0


	//   ....[162]....
        /*0d6c*/ 	.word	0x00032520


	//   ....[163]....
        /*0d70*/ 	.word	0x000325b0


	//   ....[164]....
        /*0d74*/ 	.word	0x00032650


	//   ....[165]....
        /*0d78*/ 	.word	0x00032720


	//   ....[166]....
        /*0d7c*/ 	.word	0x000327a0


	//   ....[167]....
        /*0d80*/ 	.word	0x00032820


	//   ....[168]....
        /*0d84*/ 	.word	0x000328a0


	//   ....[169]....
        /*0d88*/ 	.word	0x00032930


	//   ....[170]....
        /*0d8c*/ 	.word	0x000329b0


	//   ....[171]....
        /*0d90*/ 	.word	0x00032a60


	//   ....[172]....
        /*0d94*/ 	.word	0x00032ab0


	//   ....[173]....
        /*0d98*/ 	.word	0x00032b70


	//   ....[174]....
        /*0d9c*/ 	.word	0x00032ca0


	//----- nvinfo : EIATTR_REG_RECONFIG
	.align		4
.L_839:
        /*0da0*/ 	.byte	0x01, 0x54
	.zero		2


	//----- nvinfo : EIATTR_SYSCALL_OFFSETS
	.align		4
        /*0da4*/ 	.byte	0x04, 0x46
        /*0da6*/ 	.short	(.L_841 - .L_840)


	//   ....[0]....
.L_840:
        /*0da8*/ 	.word	0x00001db0


	//   ....[1]....
        /*0dac*/ 	.word	0x00001f00


	//   ....[2]....
        /*0db0*/ 	.word	0x0000b6c0


	//   ....[3]....
        /*0db4*/ 	.word	0x0000b9e0


	//   ....[4]....
        /*0db8*/ 	.word	0x0002aaa0


	//   ....[5]....
        /*0dbc*/ 	.word	0x0002abf0


	//   ....[6]....
        /*0dc0*/ 	.word	0x0002ace0


	//   ....[7]....
        /*0dc4*/ 	.word	0x0002b640


	//----- nvinfo : EIATTR_MBARRIER_INSTR_OFFSETS
	.align		4
.L_841:
        /*0dc8*/ 	.byte	0x04, 0x39
        /*0dca*/ 	.short	(.L_843 - .L_842)


	//   ....[0]....
.L_842:
        /*0dcc*/ 	.word	0x000002d0
        /*0dd0*/ 	.word	0x000000ff
        /*0dd4*/ 	.word	0x00036800
        /*0dd8*/ 	.short	0x0100
        /*0dda*/ 	.byte	0x08
	.zero		1


	//   ....[1]....
        /*0ddc*/ 	.word	0x000002e0
        /*0de0*/ 	.word	0x000000ff
        /*0de4*/ 	.word	0x00036820
        /*0de8*/ 	.short	0x0100
        /*0dea*/ 	.byte	0x08
	.zero		1


	//   ....[2]....
        /*0dec*/ 	.word	0x000003d0
        /*0df0*/ 	.word	0x000000ff
        /*0df4*/ 	.word	0x00036830
        /*0df8*/ 	.short	0x0100
        /*0dfa*/ 	.byte	0x08
	.zero		1


	//   ....[3]....
        /*0dfc*/ 	.word	0x000003e0
        /*0e00*/ 	.word	0x000000ff
        /*0e04*/ 	.word	0x00036840
        /*0e08*/ 	.short	0x0100
        /*0e0a*/ 	.byte	0x08
	.zero		1


	//   ....[4]....
        /*0e0c*/ 	.word	0x000003f0
        /*0e10*/ 	.word	0x000000ff
        /*0e14*/ 	.word	0x00036838
        /*0e18*/ 	.short	0x0100
        /*0e1a*/ 	.byte	0x08
	.zero		1


	//   ....[5]....
        /*0e1c*/ 	.word	0x00000400
        /*0e20*/ 	.word	0x000000ff
        /*0e24*/ 	.word	0x00036848
        /*0e28*/ 	.short	0x0100
        /*0e2a*/ 	.byte	0x08
	.zero		1


	//   ....[6]....
        /*0e2c*/ 	.word	0x00000530
        /*0e30*/ 	.word	0x000000ff
        /*0e34*/ 	.word	0x00036850
        /*0e38*/ 	.short	0x0100
        /*0e3a*/ 	.byte	0x08
	.zero		1


	//   ....[7]....
        /*0e3c*/ 	.word	0x00000540
        /*0e40*/ 	.word	0x000000ff
        /*0e44*/ 	.word	0x00036860
        /*0e48*/ 	.short	0x0100
        /*0e4a*/ 	.byte	0x08
	.zero		1


	//   ....[8]....
        /*0e4c*/ 	.word	0x00000550
        /*0e50*/ 	.word	0x000000ff
        /*0e54*/ 	.word	0x00036858
        /*0e58*/ 	.short	0x0100
        /*0e5a*/ 	.byte	0x08
	.zero		1


	//   ....[9]....
        /*0e5c*/ 	.word	0x00000560
        /*0e60*/ 	.word	0x000000ff
        /*0e64*/ 	.word	0x00036868
        /*0e68*/ 	.short	0x0100
        /*0e6a*/ 	.byte	0x08
	.zero		1


	//   ....[10]....
        /*0e6c*/ 	.word	0x00000650
        /*0e70*/ 	.word	0x000000ff
        /*0e74*/ 	.word	0x00036870
        /*0e78*/ 	.short	0x0100
        /*0e7a*/ 	.byte	0x06
	.zero		1


	//   ....[11]....
        /*0e7c*/ 	.word	0x00000660
        /*0e80*/ 	.word	0x000000ff
        /*0e84*/ 	.word	0x00036880
        /*0e88*/ 	.short	0x0100
        /*0e8a*/ 	.byte	0x06
	.zero		1


	//   ....[12]....
        /*0e8c*/ 	.word	0x00000670
        /*0e90*/ 	.word	0x000000ff
        /*0e94*/ 	.word	0x00036878
        /*0e98*/ 	.short	0x0100
        /*0e9a*/ 	.byte	0x06
	.zero		1


	//   ....[13]....
        /*0e9c*/ 	.word	0x00000680
        /*0ea0*/ 	.word	0x000000ff
        /*0ea4*/ 	.word	0x00036888
        /*0ea8*/ 	.short	0x0100
        /*0eaa*/ 	.byte	0x06
	.zero		1


	//   ....[14]....
        /*0eac*/ 	.word	0x000007b0
        /*0eb0*/ 	.word	0x000000ff
        /*0eb4*/ 	.word	0x00036890
        /*0eb8*/ 	.short	0x0100
        /*0eba*/ 	.byte	0x08
	.zero		1


	//   ....[15]....
        /*0ebc*/ 	.word	0x000007c0
        /*0ec0*/ 	.word	0x000000ff
        /*0ec4*/ 	.word	0x000368a0
        /*0ec8*/ 	.short	0x0100
        /*0eca*/ 	.byte	0x08
	.zero		1


	//   ....[16]....
        /*0ecc*/ 	.word	0x000007d0
        /*0ed0*/ 	.word	0x000000ff
        /*0ed4*/ 	.word	0x00036898
        /*0ed8*/ 	.short	0x0100
        /*0eda*/ 	.byte	0x08
	.zero		1


	//   ....[17]....
        /*0edc*/ 	.word	0x000007e0
        /*0ee0*/ 	.word	0x000000ff
        /*0ee4*/ 	.word	0x000368a8
        /*0ee8*/ 	.short	0x0100
        /*0eea*/ 	.byte	0x08
	.zero		1


	//   ....[18]....
        /*0eec*/ 	.word	0x00000910
        /*0ef0*/ 	.word	0x000000ff
        /*0ef4*/ 	.word	0x000368b0
        /*0ef8*/ 	.short	0x0100
        /*0efa*/ 	.byte	0x08
	.zero		1


	//   ....[19]....
        /*0efc*/ 	.word	0x00000920
        /*0f00*/ 	.word	0x000000ff
        /*0f04*/ 	.word	0x000368c0
        /*0f08*/ 	.short	0x0100
        /*0f0a*/ 	.byte	0x08
	.zero		1


	//   ....[20]....
        /*0f0c*/ 	.word	0x00000930
        /*0f10*/ 	.word	0x000000ff
        /*0f14*/ 	.word	0x000368b8
        /*0f18*/ 	.short	0x0100
        /*0f1a*/ 	.byte	0x08
	.zero		1


	//   ....[21]....
        /*0f1c*/ 	.word	0x00000940
        /*0f20*/ 	.word	0x000000ff
        /*0f24*/ 	.word	0x000368c8
        /*0f28*/ 	.short	0x0100
        /*0f2a*/ 	.byte	0x08
	.zero		1


	//   ....[22]....
        /*0f2c*/ 	.word	0x00003aa0
        /*0f30*/ 	.word	0x00000060
        /*0f34*/ 	.word	0x00036890
        /*0f38*/ 	.short	0x010a
        /*0f3a*/ 	.byte	0x3f
	.zero		1


	//   ....[23]....
        /*0f3c*/ 	.word	0x00007060
        /*0f40*/ 	.word	0x00000060
        /*0f44*/ 	.word	0x00036890
        /*0f48*/ 	.short	0x010a
        /*0f4a*/ 	.byte	0x3f
	.zero		1


	//   ....[24]....
        /*0f4c*/ 	.word	0x0000a320
        /*0f50*/ 	.word	0x00000060
        /*0f54*/ 	.word	0x00036890
        /*0f58*/ 	.short	0x010a
        /*0f5a*/ 	.byte	0x3f
	.zero		1


	//   ....[25]....
        /*0f5c*/ 	.word	0x0000a6f0
        /*0f60*/ 	.word	0x00000028
        /*0f64*/ 	.word	0x00000000
        /*0f68*/ 	.short	0x0101
        /*0f6a*/ 	.byte	0x3f
	.zero		1


	//   ....[26]....
        /*0f6c*/ 	.word	0x0000a730
        /*0f70*/ 	.word	0x00000060
        /*0f74*/ 	.word	0x000368b0
        /*0f78*/ 	.short	0x010a
        /*0f7a*/ 	.byte	0x3f
	.zero		1


	//   ....[27]....
        /*0f7c*/ 	.word	0x0000ada0
        /*0f80*/ 	.word	0x00000060
        /*0f84*/ 	.word	0x00000000
        /*0f88*/ 	.short	0x0101
        /*0f8a*/ 	.byte	0x3f
	.zero		1


	//   ....[28]....
        /*0f8c*/ 	.word	0x0000b740
        /*0f90*/ 	.word	0x00000010
        /*0f94*/ 	.word	0x00036800
        /*0f98*/ 	.short	0x010a
        /*0f9a*/ 	.byte	0x3f
	.zero		1


	//   ....[29]....
        /*0f9c*/ 	.word	0x0000b790
        /*0fa0*/ 	.word	0x00000010
        /*0fa4*/ 	.word	0x00036800
        /*0fa8*/ 	.short	0x010a
        /*0faa*/ 	.byte	0x3f
	.zero		1


	//   ....[30]....
        /*0fac*/ 	.word	0x0000cc40
        /*0fb0*/ 	.word	0x00000010
        /*0fb4*/ 	.word	0x00036800
        /*0fb8*/ 	.short	0x010a
        /*0fba*/ 	.byte	0x3f
	.zero		1


	//   ....[31]....
        /*0fbc*/ 	.word	0x00010220
        /*0fc0*/ 	.word	0x00000010
        /*0fc4*/ 	.word	0x00036800
        /*0fc8*/ 	.short	0x010a
        /*0fca*/ 	.byte	0x3f
	.zero		1


	//   ....[32]....
        /*0fcc*/ 	.word	0x00013060
        /*0fd0*/ 	.word	0x00000003
        /*0fd4*/ 	.word	0x00036830
        /*0fd8*/ 	.short	0x010a
        /*0fda*/ 	.byte	0x3f
	.zero		1


	//   ....[33]....
        /*0fdc*/ 	.word	0x000130d0
        /*0fe0*/ 	.word	0x00000003
        /*0fe4*/ 	.word	0x00036830
        /*0fe8*/ 	.short	0x010a
        /*0fea*/ 	.byte	0x3f
	.zero		1


	//   ....[34]....
        /*0fec*/ 	.word	0x00017510
        /*0ff0*/ 	.word	0x00000006
        /*0ff4*/ 	.word	0x00000000
        /*0ff8*/ 	.short	0x0101
        /*0ffa*/ 	.byte	0x3f
	.zero		1


	//   ....[35]....
        /*0ffc*/ 	.word	0x00018030
        /*1000*/ 	.word	0x0000000d
        /*1004*/ 	.word	0x00036830
        /*1008*/ 	.short	0x010a
        /*100a*/ 	.byte	0x3f
	.zero		1


	//   ....[36]....
        /*100c*/ 	.word	0x000180b0
        /*1010*/ 	.word	0x0000000d
        /*1014*/ 	.word	0x00036830
        /*1018*/ 	.short	0x010a
        /*101a*/ 	.byte	0x3f
	.zero		1


	//   ....[37]....
        /*101c*/ 	.word	0x0001b720
        /*1020*/ 	.word	0x0000000b
        /*1024*/ 	.word	0x00036850
        /*1028*/ 	.short	0x010a
        /*102a*/ 	.byte	0x3f
	.zero		1


	//   ....[38]....
        /*102c*/ 	.word	0x0001b770
        /*1030*/ 	.word	0x0000000b
        /*1034*/ 	.word	0x00036850
        /*1038*/ 	.short	0x010a
        /*103a*/ 	.byte	0x3f
	.zero		1


	//   ....[39]....
        /*103c*/ 	.word	0x0001cef0
        /*1040*/ 	.word	0x0000000d
        /*1044*/ 	.word	0x00000000
        /*1048*/ 	.short	0x0101
        /*104a*/ 	.byte	0x3f
	.zero		1


	//   ....[40]....
        /*104c*/ 	.word	0x0001cf40
        /*1050*/ 	.word	0x0000000b
        /*1054*/ 	.word	0x00000000
        /*1058*/ 	.short	0x0101
        /*105a*/ 	.byte	0x3f
	.zero		1


	//   ....[41]....
        /*105c*/ 	.word	0x0001d5f0
        /*1060*/ 	.word	0x00000004
        /*1064*/ 	.word	0x00036830
        /*1068*/ 	.short	0x010a
        /*106a*/ 	.byte	0x3f
	.zero		1


	//   ....[42]....
        /*106c*/ 	.word	0x0001d670
        /*1070*/ 	.word	0x00000004
        /*1074*/ 	.word	0x00036830
        /*1078*/ 	.short	0x010a
        /*107a*/ 	.byte	0x3f
	.zero		1


	//   ....[43]....
        /*107c*/ 	.word	0x00020ce0
        /*1080*/ 	.word	0x0000000b
        /*1084*/ 	.word	0x00036850
        /*1088*/ 	.short	0x010a
        /*108a*/ 	.byte	0x3f
	.zero		1


	//   ....[44]....
        /*108c*/ 	.word	0x00020d30
        /*1090*/ 	.word	0x0000000b
        /*1094*/ 	.word	0x00036850
        /*1098*/ 	.short	0x010a
        /*109a*/ 	.byte	0x3f
	.zero		1


	//   ....[45]....
        /*109c*/ 	.word	0x00021ce0
        /*10a0*/ 	.word	0x00000078
        /*10a4*/ 	.word	0x00000000
        /*10a8*/ 	.short	0x0101
        /*10aa*/ 	.byte	0x3f
	.zero		1


	//   ....[46]....
        /*10ac*/ 	.word	0x00021d30
        /*10b0*/ 	.word	0x0000000b
        /*10b4*/ 	.word	0x00000000
        /*10b8*/ 	.short	0x0101
        /*10ba*/ 	.byte	0x3f
	.zero		1


	//   ....[47]....
        /*10bc*/ 	.word	0x000228d0
        /*10c0*/ 	.word	0x00000008
        /*10c4*/ 	.word	0x00036850
        /*10c8*/ 	.short	0x010a
        /*10ca*/ 	.byte	0x3f
	.zero		1


	//   ....[48]....
        /*10cc*/ 	.word	0x00022970
        /*10d0*/ 	.word	0x00000008
        /*10d4*/ 	.word	0x00036850
        /*10d8*/ 	.short	0x010a
        /*10da*/ 	.byte	0x3f
	.zero		1


	//   ....[49]....
        /*10dc*/ 	.word	0x00022ec0
        /*10e0*/ 	.word	0x0000000c
        /*10e4*/ 	.word	0x00000000
        /*10e8*/ 	.short	0x0101
        /*10ea*/ 	.byte	0x3f
	.zero		1


	//   ....[50]....
        /*10ec*/ 	.word	0x00024bc0
        /*10f0*/ 	.word	0x00000000
        /*10f4*/ 	.word	0x00000000
        /*10f8*/ 	.short	0x0101
        /*10fa*/ 	.byte	0x3f
	.zero		1


	//   ....[51]....
        /*10fc*/ 	.word	0x00025430
        /*1100*/ 	.word	0x00000006
        /*1104*/ 	.word	0x00000000
        /*1108*/ 	.short	0x0101
        /*110a*/ 	.byte	0x3f
	.zero		1


	//   ....[52]....
        /*110c*/ 	.word	0x00029120
        /*1110*/ 	.word	0x00000012
        /*1114*/ 	.word	0x00036820
        /*1118*/ 	.short	0x010a
        /*111a*/ 	.byte	0x3f
	.zero		1


	//   ....[53]....
        /*111c*/ 	.word	0x000291f0
        /*1120*/ 	.word	0x00000005
        /*1124*/ 	.word	0x000368a0
        /*1128*/ 	.short	0x010a
        /*112a*/ 	.byte	0x3f
	.zero		1


	//   ....[54]....
        /*112c*/ 	.word	0x00029620
        /*1130*/ 	.word	0x00000005
        /*1134*/ 	.word	0x000368c0
        /*1138*/ 	.short	0x010a
        /*113a*/ 	.byte	0x3f
	.zero		1


	//   ....[55]....
        /*113c*/ 	.word	0x00029ba0
        /*1140*/ 	.word	0x00000006
        /*1144*/ 	.word	0x000368a0
        /*1148*/ 	.short	0x010a
        /*114a*/ 	.byte	0x3f
	.zero		1


	//   ....[56]....
        /*114c*/ 	.word	0x00029fc0
        /*1150*/ 	.word	0x00000006
        /*1154*/ 	.word	0x000368c0
        /*1158*/ 	.short	0x010a
        /*115a*/ 	.byte	0x3f
	.zero		1


	//   ....[57]....
        /*115c*/ 	.word	0x0002b0f0
        /*1160*/ 	.word	0x00000000
        /*1164*/ 	.word	0x00036840
        /*1168*/ 	.short	0x010a
        /*116a*/ 	.byte	0x3f
	.zero		1


	//   ....[58]....
        /*116c*/ 	.word	0x0002c060
        /*1170*/ 	.word	0x00000012
        /*1174*/ 	.word	0x00036800
        /*1178*/ 	.short	0x0107
        /*117a*/ 	.byte	0x3f
	.zero		1


	//   ....[59]....
        /*117c*/ 	.word	0x0002c160
        /*1180*/ 	.word	0x00000012
        /*1184*/ 	.word	0x00036800
        /*1188*/ 	.short	0x0101
        /*118a*/ 	.byte	0x3f
	.zero		1


	//   ....[60]....
        /*118c*/ 	.word	0x0002c180
        /*1190*/ 	.word	0x00000012
        /*1194*/ 	.word	0x00036820
        /*1198*/ 	.short	0x010a
        /*119a*/ 	.byte	0x3f
	.zero		1


	//   ....[61]....
        /*119c*/ 	.word	0x0002c540
        /*11a0*/ 	.word	0x00000003
        /*11a4*/ 	.word	0x00036840
        /*11a8*/ 	.short	0x010a
        /*11aa*/ 	.byte	0x3f
	.zero		1


	//   ....[62]....
        /*11ac*/ 	.word	0x0002c9d0
        /*11b0*/ 	.word	0x00000002
        /*11b4*/ 	.word	0x00036860
        /*11b8*/ 	.short	0x010a
        /*11ba*/ 	.byte	0x3f
	.zero		1


	//   ....[63]....
        /*11bc*/ 	.word	0x0002d170
        /*11c0*/ 	.word	0x00000003
        /*11c4*/ 	.word	0x00036840
        /*11c8*/ 	.short	0x010a
        /*11ca*/ 	.byte	0x3f
	.zero		1


	//   ....[64]....
        /*11cc*/ 	.word	0x0002d600
        /*11d0*/ 	.word	0x00000002
        /*11d4*/ 	.word	0x00036860
        /*11d8*/ 	.short	0x010a
        /*11da*/ 	.byte	0x3f
	.zero		1


	//   ....[65]....
        /*11dc*/ 	.word	0x0002dd00
        /*11e0*/ 	.word	0x00000003
        /*11e4*/ 	.word	0x00036840
        /*11e8*/ 	.short	0x010a
        /*11ea*/ 	.byte	0x3f
	.zero		1


	//   ....[66]....
        /*11ec*/ 	.word	0x0002e180
        /*11f0*/ 	.word	0x00000002
        /*11f4*/ 	.word	0x00036860
        /*11f8*/ 	.short	0x010a
        /*11fa*/ 	.byte	0x3f
	.zero		1


	//   ....[67]....
        /*11fc*/ 	.word	0x0002e820
        /*1200*/ 	.word	0x00000000
        /*1204*/ 	.word	0x00036860
        /*1208*/ 	.short	0x010a
        /*120a*/ 	.byte	0x3f
	.zero		1


	//   ....[68]....
        /*120c*/ 	.word	0x0002ffb0
        /*1210*/ 	.word	0x00000000
        /*1214*/ 	.word	0x00036820
        /*1218*/ 	.short	0x010a
        /*121a*/ 	.byte	0x3f
	.zero		1


	//   ....[69]....
        /*121c*/ 	.word	0x000301b0
        /*1220*/ 	.word	0x00000006
        /*1224*/ 	.word	0x00000000
        /*1228*/ 	.short	0x010a
        /*122a*/ 	.byte	0x3f
	.zero		1


	//   ....[70]....
        /*122c*/ 	.word	0x000301e0
        /*1230*/ 	.word	0x00000007
        /*1234*/ 	.word	0x00000000
        /*1238*/ 	.short	0x010a
        /*123a*/ 	.byte	0x3f
	.zero		1


	//   ....[71]....
        /*123c*/ 	.word	0x00030240
        /*1240*/ 	.word	0x00000004
        /*1244*/ 	.word	0x00000000
        /*1248*/ 	.short	0x010a
        /*124a*/ 	.byte	0x3f
	.zero		1


	//   ....[72]....
        /*124c*/ 	.word	0x00030270
        /*1250*/ 	.word	0x00000003
        /*1254*/ 	.word	0x00000000
        /*1258*/ 	.short	0x010a
        /*125a*/ 	.byte	0x3f
	.zero		1


	//   ....[73]....
        /*125c*/ 	.word	0x000302d0
        /*1260*/ 	.word	0x00000060
        /*1264*/ 	.word	0x00036890
        /*1268*/ 	.short	0x010a
        /*126a*/ 	.byte	0x3f
	.zero		1


	//   ....[74]....
        /*126c*/ 	.word	0x00030320
        /*1270*/ 	.word	0x00000060
        /*1274*/ 	.word	0x00036890
        /*1278*/ 	.short	0x010a
        /*127a*/ 	.byte	0x3f
	.zero		1


	//   ....[75]....
        /*127c*/ 	.word	0x00030370
        /*1280*/ 	.word	0x00000060
        /*1284*/ 	.word	0x00036890
        /*1288*/ 	.short	0x010a
        /*128a*/ 	.byte	0x3f
	.zero		1


	//   ....[76]....
        /*128c*/ 	.word	0x000303c0
        /*1290*/ 	.word	0x00000060
        /*1294*/ 	.word	0x000368b0
        /*1298*/ 	.short	0x010a
        /*129a*/ 	.byte	0x3f
	.zero		1


	//   ....[77]....
        /*129c*/ 	.word	0x000307a0
        /*12a0*/ 	.word	0x00000010
        /*12a4*/ 	.word	0x00036800
        /*12a8*/ 	.short	0x010a
        /*12aa*/ 	.byte	0x3f
	.zero		1


	//   ....[78]....
        /*12ac*/ 	.word	0x00030ba0
        /*12b0*/ 	.word	0x00000010
        /*12b4*/ 	.word	0x00036800
        /*12b8*/ 	.short	0x010a
        /*12ba*/ 	.byte	0x3f
	.zero		1


	//   ....[79]....
        /*12bc*/ 	.word	0x00030bf0
        /*12c0*/ 	.word	0x00000003
        /*12c4*/ 	.word	0x00036830
        /*12c8*/ 	.short	0x010a
        /*12ca*/ 	.byte	0x3f
	.zero		1


	//   ....[80]....
        /*12cc*/ 	.word	0x00030c40
        /*12d0*/ 	.word	0x0000000d
        /*12d4*/ 	.word	0x00036830
        /*12d8*/ 	.short	0x010a
        /*12da*/ 	.byte	0x3f
	.zero		1


	//   ....[81]....
        /*12dc*/ 	.word	0x00030c90
        /*12e0*/ 	.word	0x0000000b
        /*12e4*/ 	.word	0x00036850
        /*12e8*/ 	.short	0x010a
        /*12ea*/ 	.byte	0x3f
	.zero		1


	//   ....[82]....
        /*12ec*/ 	.word	0x00030ce0
        /*12f0*/ 	.word	0x00000004
        /*12f4*/ 	.word	0x00036830
        /*12f8*/ 	.short	0x010a
        /*12fa*/ 	.byte	0x3f
	.zero		1


	//   ....[83]....
        /*12fc*/ 	.word	0x00030d30
        /*1300*/ 	.word	0x0000000b
        /*1304*/ 	.word	0x00036850
        /*1308*/ 	.short	0x010a
        /*130a*/ 	.byte	0x3f
	.zero		1


	//   ....[84]....
        /*130c*/ 	.word	0x00030d80
        /*1310*/ 	.word	0x00000008
        /*1314*/ 	.word	0x00036850
        /*1318*/ 	.short	0x010a
        /*131a*/ 	.byte	0x3f
	.zero		1


	//   ....[85]....
        /*131c*/ 	.word	0x00030f30
        /*1320*/ 	.word	0x00000012
        /*1324*/ 	.word	0x00036820
        /*1328*/ 	.short	0x010a
        /*132a*/ 	.byte	0x3f
	.zero		1


	//   ....[86]....
        /*132c*/ 	.word	0x00030f80
        /*1330*/ 	.word	0x00000005
        /*1334*/ 	.word	0x000368a0
        /*1338*/ 	.short	0x010a
        /*133a*/ 	.byte	0x3f
	.zero		1


	//   ....[87]....
        /*133c*/ 	.word	0x00030fd0
        /*1340*/ 	.word	0x00000005
        /*1344*/ 	.word	0x000368c0
        /*1348*/ 	.short	0x010a
        /*134a*/ 	.byte	0x3f
	.zero		1


	//   ....[88]....
        /*134c*/ 	.word	0x00031020
        /*1350*/ 	.word	0x00000006
        /*1354*/ 	.word	0x000368a0
        /*1358*/ 	.short	0x010a
        /*135a*/ 	.byte	0x3f
	.zero		1


	//   ....[89]....
        /*135c*/ 	.word	0x00031070
        /*1360*/ 	.word	0x00000006
        /*1364*/ 	.word	0x000368c0
        /*1368*/ 	.short	0x010a
        /*136a*/ 	.byte	0x3f
	.zero		1


	//   ....[90]....
        /*136c*/ 	.word	0x00031210
        /*1370*/ 	.word	0x00000000
        /*1374*/ 	.word	0x00036840
        /*1378*/ 	.short	0x010a
        /*137a*/ 	.byte	0x3f
	.zero		1


	//   ....[91]....
        /*137c*/ 	.word	0x00031df0
        /*1380*/ 	.word	0x00000012
        /*1384*/ 	.word	0x00036820
        /*1388*/ 	.short	0x010a
        /*138a*/ 	.byte	0x3f
	.zero		1


	//   ....[92]....
        /*138c*/ 	.word	0x00031e40
        /*1390*/ 	.word	0x00000003
        /*1394*/ 	.word	0x00036840
        /*1398*/ 	.short	0x010a
        /*139a*/ 	.byte	0x3f
	.zero		1


	//   ....[93]....
        /*139c*/ 	.word	0x00031e90
        /*13a0*/ 	.word	0x00000002
        /*13a4*/ 	.word	0x00036860
        /*13a8*/ 	.short	0x010a
        /*13aa*/ 	.byte	0x3f
	.zero		1


	//   ....[94]....
        /*13ac*/ 	.word	0x00031ee0
        /*13b0*/ 	.word	0x00000003
        /*13b4*/ 	.word	0x00036840
        /*13b8*/ 	.short	0x010a
        /*13ba*/ 	.byte	0x3f
	.zero		1


	//   ....[95]....
        /*13bc*/ 	.word	0x00031f30
        /*13c0*/ 	.word	0x00000002
        /*13c4*/ 	.word	0x00036860
        /*13c8*/ 	.short	0x010a
        /*13ca*/ 	.byte	0x3f
	.zero		1


	//   ....[96]....
        /*13cc*/ 	.word	0x00031f80
        /*13d0*/ 	.word	0x00000003
        /*13d4*/ 	.word	0x00036840
        /*13d8*/ 	.short	0x010a
        /*13da*/ 	.byte	0x3f
	.zero		1


	//   ....[97]....
        /*13dc*/ 	.word	0x00031fd0
        /*13e0*/ 	.word	0x00000002
        /*13e4*/ 	.word	0x00036860
        /*13e8*/ 	.short	0x010a
        /*13ea*/ 	.byte	0x3f
	.zero		1


	//   ....[98]....
        /*13ec*/ 	.word	0x00032020
        /*13f0*/ 	.word	0x00000000
        /*13f4*/ 	.word	0x00036860
        /*13f8*/ 	.short	0x010a
        /*13fa*/ 	.byte	0x3f
	.zero		1


	//   ....[99]....
        /*13fc*/ 	.word	0x00032bc0
        /*1400*/ 	.word	0x00000000
        /*1404*/ 	.word	0x00036820
        /*1408*/ 	.short	0x010a
        /*140a*/ 	.byte	0x3f
	.zero		1


	//   ....[100]....
        /*140c*/ 	.word	0x00032d60
        /*1410*/ 	.word	0x00000006
        /*1414*/ 	.word	0x00000000
        /*1418*/ 	.short	0x010a
        /*141a*/ 	.byte	0x3f
	.zero		1


	//   ....[101]....
        /*141c*/ 	.word	0x00032db0
        /*1420*/ 	.word	0x00000007
        /*1424*/ 	.word	0x00000000
        /*1428*/ 	.short	0x010a
        /*142a*/ 	.byte	0x3f
	.zero		1


	//   ....[102]....
        /*142c*/ 	.word	0x00032e00
        /*1430*/ 	.word	0x00000004
        /*1434*/ 	.word	0x00000000
        /*1438*/ 	.short	0x010a
        /*143a*/ 	.byte	0x3f
	.zero		1


	//----- nvinfo : EIATTR_NUM_MBARRIERS
	.align		4
.L_843:
        /*143c*/ 	.byte	0x03, 0x38
        /*143e*/ 	.short	0x0016


	//----- nvinfo : EIATTR_EXIT_INSTR_OFFSETS
	.align		4
        /*1440*/ 	.byte	0x04, 0x1c
        /*1442*/ 	.short	(.L_845 - .L_844)


	//   ....[0]....
.L_844:
        /*1444*/ 	.word	0x000302c0


	//----- nvinfo : EIATTR_MAX_THREADS
	.align		4
.L_845:
        /*1448*/ 	.byte	0x04, 0x05
        /*144a*/ 	.short	(.L_847 - .L_846)
.L_846:
        /*144c*/ 	.word	0x00000180
        /*1450*/ 	.word	0x00000001
        /*1454*/ 	.word	0x00000001


	//----- nvinfo : EIATTR_CRS_STACK_SIZE
	.align		4
.L_847:
        /*1458*/ 	.byte	0x04, 0x1e
        /*145a*/ 	.short	(.L_849 - .L_848)
.L_848:
        /*145c*/ 	.word	0x00000000


	//----- nvinfo : EIATTR_CBANK_PARAM_SIZE
	.align		4
.L_849:
        /*1460*/ 	.byte	0x03, 0x19
        /*1462*/ 	.short	0x0af0


	//----- nvinfo : EIATTR_PARAM_CBANK
	.align		4
        /*1464*/ 	.byte	0x04, 0x0a
        /*1466*/ 	.short	(.L_851 - .L_850)
	.align		4
.L_850:
        /*1468*/ 	.word	index@(.nv.constant0._ZN7cutlass13device_kernelIN5flash11enable_sm90INS1_16FlashAttnFwdSm90INS1_25CollectiveMainloopFwdSm90ILi2EN4cute5tupleIJNS5_1CILi1EEES8_S8_EEENS6_IJNS7_ILi128EEENS7_ILi112EEENS7_ILi192EEEEEELi192ENS_10bfloat16_tEfNS_4arch4Sm90ELb1ELb0ELb0ELb1ELb0ELb1ELb0ELb1ELb1ELb1ELb1ELb0EEENS1_21CollectiveEpilogueFwdINS6_IJSA_SC_SB_EEES9_SE_SG_Li256ELb1ELb1ELb1ELb0EEENS1_36VarlenDynamicPersistentTileSchedulerILi128ELi112ELi256ELi128ELb1ELb1ELb1ELb1ELb1ELb1EEEEEEEEEvNT_6ParamsE)
        /*146c*/ 	.short	0x0210
        /*146e*/ 	.short	0x0af0


	//----- nvinfo : EIATTR_SW_WAR
	.align		4
.L_851:
        /*1470*/ 	.byte	0x04, 0x36
        /*1472*/ 	.short	(.L_853 - .L_852)
.L_852:
        /*1474*/ 	.word	0x00000008
.L_853:


//--------------------- .nv.info._ZN7cutlass13device_kernelIN5flash11enable_sm90INS1_16FlashAttnFwdSm90INS1_25CollectiveMainloopFwdSm90ILi2EN4cute5tupleIJNS5_1CILi1EEES8_S8_EEENS6_IJNS7_ILi128EEENS7_ILi176EEESA_EEELi128ENS_10bfloat16_tEfNS_4arch4Sm90ELb0ELb0ELb0ELb0ELb0ELb0ELb0ELb1ELb1ELb1ELb1ELb0EEENS1_21CollectiveEpilogueFwdINS6_IJSA_SA_SB_EEES9_SD_SF_Li256ELb0ELb1ELb1ELb0EEENS1_19SingleTileSchedulerILb0ELb1ELb1ELi128EEEEEEEEEvNT_6ParamsE --------------------------
	.section	.nv.info._ZN7cutlass13device_kernelIN5flash11enable_sm90INS1_16FlashAttnFwdSm90INS1_25CollectiveMainloopFwdSm90ILi2EN4cute5tupleIJNS5_1CILi1EEES8_S8_EEENS6_IJNS7_ILi128EEENS7_ILi176EEESA_EEELi128ENS_10bfloat16_tEfNS_4arch4Sm90ELb0ELb0ELb0ELb0ELb0ELb0ELb0ELb1ELb1ELb1ELb1ELb0EEENS1_21CollectiveEpilogueFwdINS6_IJSA_SA_SB_EEES9_SD_SF_Li256ELb0ELb1ELb1ELb0EEENS1_19SingleTileSchedulerILb0ELb1ELb1ELi128EEEEEEEEEvNT_6ParamsE,"",@"SHT_CUDA_INFO"
	.sectionflags	@""
	.align	4


	//----- nvinfo : EIATTR_CUDA_API_VERSION
	.align		4
        /*0000*/ 	.byte	0x04, 0x37
        /*0002*/ 	.short	(.L_855 - .L_854)
.L_854:
        /*0004*/ 	.word	0x00000082


	//----- nvinfo : EIATTR_KPARAM_INFO
	.align		4
.L_855:
        /*0008*/ 	.byte	0x04, 0x17
        /*000a*/ 	.short	(.L_857 - .L_856)
.L_856:
        /*000c*/ 	.word	0x00000000
        /*0010*/ 	.short	0x0000
        /*0012*/ 	.short	0x0070
        /*0014*/ 	.byte	0x00, 0xf0, 0x01, 0x28


	//----- nvinfo : EIATTR_SPARSE_MMA_MASK
	.align		4
.L_857:
        /*0018*/ 	.byte	0x03, 0x50
        /*001a*/ 	.short	0x0000


	//----- nvinfo : EIATTR_MAXREG_COUNT
	.align		4
        /*001c*/ 	.byte	0x03, 0x1b
        /*001e*/ 	.short	0x00a8


	//----- nvinfo : EIATTR_NUM_BARRIERS
	.align		4
        /*0020*/ 	.byte	0x02, 0x4c
        /*0022*/ 	.byte	0x10
	.zero		1


	//----- nvinfo : EIATTR_EXTERNS
	.align		4
        /*0024*/ 	.byte	0x04, 0x0f
        /*0026*/ 	.short	(.L_859 - .L_858)


	//   ....[0]....
	.align		4
.L_858:
        /*0028*/ 	.word	index@(__assertfail)


	//----- nvinfo : EIATTR_ANNOTATIONS
	.align		4
.L_859:
        /*002c*/ 	.byte	0x04, 0x55
        /*002e*/ 	.short	(.L_861 - .L_860)


	//   ....[0]....
.L_860:
        /*0030*/ 	.word	0x00000001
        /*0034*/ 	.byte	0x60, 0x09, 0x00, 0x00, 0x01, 0x00, 0x00, 0x00, 0x90, 0x13, 0x00, 0x00, 0x01, 0x00, 0x00, 0x00
        /*0044*/ 	.byte	0x90, 0xd7, 0x00, 0x00, 0x01, 0x00, 0x00, 0x00, 0x80, 0xdc, 0x00, 0x00, 0x01, 0x00, 0x00, 0x00
        /*0054*/ 	.byte	0xf0, 0xeb, 0x00, 0x00, 0x01, 0x00, 0x00, 0x00, 0x90, 0xee, 0x00, 0x00, 0x01, 0x00, 0x00, 0x00
        /*0064*/ 	.byte	0x50, 0xf6, 0x00, 0x00, 0x01, 0x00, 0x00, 0x00, 0x70, 0xfe, 0x00, 0x00, 0x01, 0x00, 0x00, 0x00
        /*0074*/ 	.byte	0xd0, 0x0a, 0x01, 0x00


	//----- nvinfo : EIATTR_MERCURY_ISA_VERSION
	.align		4
.L_861:
        /*0078*/ 	.byte	0x03, 0x5f
        /*007a*/ 	.short	0x0101


	//----- nvinfo : EIATTR_INT_WARP_WIDE_INSTR_OFFSETS
	.align		4
        /*007c*/ 	.byte	0x04, 0x31
        /*007e*/ 	.short	(.L_863 - .L_862)


	//   ....[0]....
.L_862:
        /*0080*/ 	.word	0x00000130


	//   ....[1]....
        /*0084*/ 	.word	0x00000170


	//   ....[2]....
        /*0088*/ 	.word	0x000001e0


	//----- nvinfo : EIATTR_COOP_GROUP_MASK_REGIDS
	.align		4
.L_863:
        /*008c*/ 	.byte	0x04, 0x29
        /*008e*/ 	.short	(.L_865 - .L_864)


	//   ....[0]....
.L_864:
        /*0090*/ 	.word	0xffffffff


	//   ....[1]....
        /*0094*/ 	.word	0xffffffff


	//   ....[2]....
        /*0098*/ 	.word	0xffffffff


	//   ....[3]....
        /*009c*/ 	.word	0xffffffff


	//   ....[4]....
        /*00a0*/ 	.word	0xffffffff


	//   ....[5]....
        /*00a4*/ 	.word	0xffffffff


	//   ....[6]....
        /*00a8*/ 	.word	0xffffffff


	//   ....[7]....
        /*00ac*/ 	.word	0xffffffff


	//   ....[8]....
        /*00b0*/ 	.word	0xffffffff


	//   ....[9]....
        /*00b4*/ 	.word	0xffffffff


	//   ....[10]....
        /*00b8*/ 	.word	0xffffffff


	//   ....[11]....
        /*00bc*/ 	.word	0xffffffff


	//   ....[12]....
        /*00c0*/ 	.word	0xffffffff


	//   ....[13]....
        /*00c4*/ 	.word	0xffffffff


	//   ....[14]....
        /*00c8*/ 	.word	0xffffffff


	//   ....[15]....
        /*00cc*/ 	.word	0xffffffff


	//   ....[16]....
        /*00d0*/ 	.word	0xffffffff


	//   ....[17]....
        /*00d4*/ 	.word	0xffffffff


	//   ....[18]....
        /*00d8*/ 	.word	0xffffffff


	//   ....[19]....
        /*00dc*/ 	.word	0xffffffff


	//   ....[20]....
        /*00e0*/ 	.word	0xffffffff


	//   ....[21]....
        /*00e4*/ 	.word	0xffffffff


	//   ....[22]....
        /*00e8*/ 	.word	0xffffffff


	//   ....[23]....
        /*00ec*/ 	.word	0xffffffff


	//   ....[24]....
        /*00f0*/ 	.word	0xffffffff


	//   ....[25]....
        /*00f4*/ 	.word	0xffffffff


	//   ....[26]....
        /*00f8*/ 	.word	0xffffffff


	//   ....[27]....
        /*00fc*/ 	.word	0xffffffff


	//   ....[28]....
        /*0100*/ 	.word	0xffffffff


	//   ....[29]....
        /*0104*/ 	.word	0xffffffff


	//   ....[30]....
        /*0108*/ 	.word	0xffffffff


	//   ....[31]....
        /*010c*/ 	.word	0xffffffff


	//   ....[32]....
        /*0110*/ 	.word	0xffffffff


	//   ....[33]....
        /*0114*/ 	.word	0xffffffff


	//   ....[34]....
        /*0118*/ 	.word	0xffffffff


	//   ....[35]....
        /*011c*/ 	.word	0xffffffff


	//   ....[36]....
        /*0120*/ 	.word	0xffffffff


	//   ....[37]....
        /*0124*/ 	.word	0xffffffff


	//   ....[38]....
        /*0128*/ 	.word	0xffffffff


	//   ....[39]....
        /*012c*/ 	.word	0xffffffff


	//   ....[40]....
        /*0130*/ 	.word	0xffffffff


	//   ....[41]....
        /*0134*/ 	.word	0xffffffff


	//   ....[42]....
        /*0138*/ 	.word	0xffffffff


	//   ....[43]....
        /*013c*/ 	.word	0xffffffff


	//   ....[44]....
        /*0140*/ 	.word	0xffffffff


	//   ....[45]....
        /*0144*/ 	.word	0xffffffff


	//   ....[46]....
        /*0148*/ 	.word	0xffffffff


	//   ....[47]....
        /*014c*/ 	.word	0x0500000f


	//   ....[48]....
        /*0150*/ 	.word	0x0500000f


	//   ....[49]....
        /*0154*/ 	.word	0x0500000f


	//   ....[50]....
        /*0158*/ 	.word	0x0500000f


	//   ....[51]....
        /*015c*/ 	.word	0x0500000f


	//   ....[52]....
        /*0160*/ 	.word	0x0500000f


	//   ....[53]....
        /*0164*/ 	.word	0x0500000f


	//   ....[54]....
        /*0168*/ 	.word	0x0500000f


	//   ....[55]....
        /*016c*/ 	.word	0x0500000f


	//   ....[56]....
        /*0170*/ 	.word	0x0500000f


	//   ....[57]....
        /*0174*/ 	.word	0x0500000f


	//   ....[58]....
        /*0178*/ 	.word	0x0500000f


	//   ....[59]....
        /*017c*/ 	.word	0x0500000f


	//   ....[60]....
        /*0180*/ 	.word	0x0500000f


	//   ....[61]....
        /*0184*/ 	.word	0x0500000f


	//   ....[62]....
        /*0188*/ 	.word	0x0500000f


	//   ....[63]....
        /*018c*/ 	.word	0x0500000f


	//   ....[64]....
        /*0190*/ 	.word	0x0500000f


	//----- nvinfo : EIATTR_COOP_GROUP_INSTR_OFFSETS
	.align		4
.L_865:
        /*0194*/ 	.byte	0x04, 0x28
        /*0196*/ 	.short	(.L_867 - .L_866)


	//   ....[0]....
.L_866:
        /*0198*/ 	.word	0x00000070


	//   ....[1]....
        /*019c*/ 	.word	0x00000140


	//   ....[2]....
        /*01a0*/ 	.word	0x00000190


	//   ....[3]....
        /*01a4*/ 	.word	0x000003c0


	//   ....[4]....
        /*01a8*/ 	.word	0x00000520


	//   ....[5]....
        /*01ac*/ 	.word	0x00000640


	//   ....[6]....
        /*01b0*/ 	.word	0x000007a0


	//   ....[7]....
        /*01b4*/ 	.word	0x00001160


	//   ....[8]....
        /*01b8*/ 	.word	0x00004600


	//   ....[9]....
        /*01bc*/ 	.word	0x000046a0


	//   ....[10]....
        /*01c0*/ 	.word	0x00004de0


	//   ....[11]....
        /*01c4*/ 	.word	0x00004e50


	//   ....[12]....
        /*01c8*/ 	.word	0x00008e80


	//   ....[13]....
        /*01cc*/ 	.word	0x00008ef0


	//   ....[14]....
        /*01d0*/ 	.word	0x00009550


	//   ....[15]....
        /*01d4*/ 	.word	0x000095b0


	//   ....[16]....
        /*01d8*/ 	.word	0x0000af00


	//   ....[17]....
        /*01dc*/ 	.word	0x0000af30


	//   ....[18]....
        /*01e0*/ 	.word	0x0000afd0


	//   ....[19]....
        /*01e4*/ 	.word	0x0000b020


	//   ....[20]....
        /*01e8*/ 	.word	0x0000c070


	//   ....[21]....
        /*01ec*/ 	.word	0x0000c0b0


	//   ....[22]....
        /*01f0*/ 	.word	0x0000c0f0


	//   ....[23]....
        /*01f4*/ 	.word	0x0000c130


	//   ....[24]....
        /*01f8*/ 	.word	0x0000c140


	//   ....[25]....
        /*01fc*/ 	.word	0x0000c160


	//   ....[26]....
        /*0200*/ 	.word	0x0000c7b0


	//   ....[27]....
        /*0204*/ 	.word	0x0000c7c0


	//   ....[28]....
        /*0208*/ 	.word	0x0000d230


	//   ....[29]....
        /*020c*/ 	.word	0x0000dca0


	//   ....[30]....
        /*0210*/ 	.word	0x0000e620


	//   ....[31]....
        /*0214*/ 	.word	0x0000e630


	//   ....[32]....
        /*0218*/ 	.word	0x0000e650


	//   ....[33]....
        /*021c*/ 	.word	0x0000e6b0


	//   ....[34]....
        /*0220*/ 	.word	0x0000e710


	//   ....[35]....
        /*0224*/ 	.word	0x0000e750


	//   ....[36]....
        /*0228*/ 	.word	0x0000e7b0


	//   ....[37]....
        /*022c*/ 	.word	0x0000e7f0


	//   ....[38]....
        /*0230*/ 	.word	0x0000e850


	//   ....[39]....
        /*0234*/ 	.word	0x0000e890


	//   ....[40]....
        /*0238*/ 	.word	0x0000e8f0


	//   ....[41]....
        /*023c*/ 	.word	0x0000e930


	//   ....[42]....
        /*0240*/ 	.word	0x0000e990


	//   ....[43]....
        /*0244*/ 	.word	0x0000e9d0


	//   ....[44]....
        /*0248*/ 	.word	0x0000ea30


	//   ....[45]....
        /*024c*/ 	.word	0x0000ea60


	//   ....[46]....
        /*0250*/ 	.word	0x00010a60


	//   ....[47]....
        /*0254*/ 	.word	0x00010f20


	//   ....[48]....
        /*0258*/ 	.word	0x000110a0


	//   ....[49]....
        /*025c*/ 	.word	0x000110f0


	//   ....[50]....
        /*0260*/ 	.word	0x00011220


	//   ....[51]....
        /*0264*/ 	.word	0x00011290


	//   ....[52]....
        /*0268*/ 	.word	0x00011380


	//   ....[53]....
        /*026c*/ 	.word	0x000113f0


	//   ....[54]....
        /*0270*/ 	.word	0x000114e0


	//   ....[55]....
        /*0274*/ 	.word	0x00011550


	//   ....[56]....
        /*0278*/ 	.word	0x00011640


	//   ....[57]....
        /*027c*/ 	.word	0x000116b0


	//   ....[58]....
        /*0280*/ 	.word	0x000117a0


	//   ....[59]....
        /*0284*/ 	.word	0x00011810


	//   ....[60]....
        /*0288*/ 	.word	0x00011900


	//   ....[61]....
        /*028c*/ 	.word	0x00011960


	//   ....[62]....
        /*0290*/ 	.word	0x00011a40


	//   ....[63]....
        /*0294*/ 	.word	0x00011a90


	//   ....[64]....
        /*0298*/ 	.word	0x00011e90


	//----- nvinfo : EIATTR_REG_RECONFIG
	.align		4
.L_867:
        /*029c*/ 	.byte	0x01, 0x54
	.zero		2


	//----- nvinfo : EIATTR_SYSCALL_OFFSETS
	.align		4
        /*02a0*/ 	.byte	0x04, 0x46
        /*02a2*/ 	.short	(.L_869 - .L_868)


	//   ....[0]....
.L_868:
        /*02a4*/ 	.word	0x00001340


	//   ....[1]....
        /*02a8*/ 	.word	0x0000d910


	//   ....[2]....
        /*02ac*/ 	.word	0x0000da50


	//   ....[3]....
        /*02b0*/ 	.word	0x0000db40


	//   ....[4]....
        /*02b4*/ 	.word	0x0000e240


	//----- nvinfo : EIATTR_MBARRIER_INSTR_OFFSETS
	.align		4
.L_869:
        /*02b8*/ 	.byte	0x04, 0x39
        /*02ba*/ 	.short	(.L_871 - .L_870)


	//   ....[0]....
.L_870:
        /*02bc*/ 	.word	0x00000270
        /*02c0*/ 	.word	0x000000ff
        /*02c4*/ 	.word	0x00034800
        /*02c8*/ 	.short	0x0100
        /*02ca*/ 	.byte	0x08
	.zero		1


	//   ....[1]....
        /*02cc*/ 	.word	0x00000280
        /*02d0*/ 	.word	0x000000ff
        /*02d4*/ 	.word	0x00034820
        /*02d8*/ 	.short	0x0100
        /*02da*/ 	.byte	0x08
	.zero		1


	//   ....[2]....
        /*02dc*/ 	.word	0x00000370
        /*02e0*/ 	.word	0x000000ff
        /*02e4*/ 	.word	0x00034830
        /*02e8*/ 	.short	0x0100
        /*02ea*/ 	.byte	0x08
	.zero		1


	//   ....[3]....
        /*02ec*/ 	.word	0x00000380
        /*02f0*/ 	.word	0x000000ff
        /*02f4*/ 	.word	0x00034840
        /*02f8*/ 	.short	0x0100
        /*02fa*/ 	.byte	0x08
	.zero		1


	//   ....[4]....
        /*02fc*/ 	.word	0x00000390
        /*0300*/ 	.word	0x000000ff
        /*0304*/ 	.word	0x00034838
        /*0308*/ 	.short	0x0100
        /*030a*/ 	.byte	0x08
	.zero		1


	//   ....[5]....
        /*030c*/ 	.word	0x000003a0
        /*0310*/ 	.word	0x000000ff
        /*0314*/ 	.word	0x00034848
        /*0318*/ 	.short	0x0100
        /*031a*/ 	.byte	0x08
	.zero		1


	//   ....[6]....
        /*031c*/ 	.word	0x000004d0
        /*0320*/ 	.word	0x000000ff
        /*0324*/ 	.word	0x00034850
        /*0328*/ 	.short	0x0100
        /*032a*/ 	.byte	0x08
	.zero		1


	//   ....[7]....
        /*032c*/ 	.word	0x000004e0
        /*0330*/ 	.word	0x000000ff
        /*0334*/ 	.word	0x00034860
        /*0338*/ 	.short	0x0100
        /*033a*/ 	.byte	0x08
	.zero		1


	//   ....[8]....
        /*033c*/ 	.word	0x000004f0
        /*0340*/ 	.word	0x000000ff
        /*0344*/ 	.word	0x00034858
        /*0348*/ 	.short	0x0100
        /*034a*/ 	.byte	0x08
	.zero		1


	//   ....[9]....
        /*034c*/ 	.word	0x00000500
        /*0350*/ 	.word	0x000000ff
        /*0354*/ 	.word	0x00034868
        /*0358*/ 	.short	0x0100
        /*035a*/ 	.byte	0x08
	.zero		1


	//   ....[10]....
        /*035c*/ 	.word	0x000005f0
        /*0360*/ 	.word	0x000000ff
        /*0364*/ 	.word	0x00034870
        /*0368*/ 	.short	0x0100
        /*036a*/ 	.byte	0x06
	.zero		1


	//   ....[11]....
        /*036c*/ 	.word	0x00000600
        /*0370*/ 	.word	0x000000ff
        /*0374*/ 	.word	0x00034880
        /*0378*/ 	.short	0x0100
        /*037a*/ 	.byte	0x06
	.zero		1


	//   ....[12]....
        /*037c*/ 	.word	0x00000610
        /*0380*/ 	.word	0x000000ff
        /*0384*/ 	.word	0x00034878
        /*0388*/ 	.short	0x0100
        /*038a*/ 	.byte	0x06
	.zero		1


	//   ....[13]....
        /*038c*/ 	.word	0x00000620
        /*0390*/ 	.word	0x000000ff
        /*0394*/ 	.word	0x00034888
        /*0398*/ 	.short	0x0100
        /*039a*/ 	.byte	0x06
	.zero		1


	//   ....[14]....
        /*039c*/ 	.word	0x00000750
        /*03a0*/ 	.word	0x000000ff
        /*03a4*/ 	.word	0x00034890
        /*03a8*/ 	.short	0x0100
        /*03aa*/ 	.byte	0x08
	.zero		1


	//   ....[15]....
        /*03ac*/ 	.word	0x00000760
        /*03b0*/ 	.word	0x000000ff
        /*03b4*/ 	.word	0x000348a0
        /*03b8*/ 	.short	0x0100
        /*03ba*/ 	.byte	0x08
	.zero		1


	//   ....[16]....
        /*03bc*/ 	.word	0x00000770
        /*03c0*/ 	.word	0x000000ff
        /*03c4*/ 	.word	0x00034898
        /*03c8*/ 	.short	0x0100
        /*03ca*/ 	.byte	0x08
	.zero		1


	//   ....[17]....
        /*03cc*/ 	.word	0x00000780
        /*03d0*/ 	.word	0x000000ff
        /*03d4*/ 	.word	0x000348a8
        /*03d8*/ 	.short	0x0100
        /*03da*/ 	.byte	0x08
	.zero		1


	//   ....[18]....
        /*03dc*/ 	.word	0x000008b0
        /*03e0*/ 	.word	0x000000ff
        /*03e4*/ 	.word	0x000348b0
        /*03e8*/ 	.short	0x0100
        /*03ea*/ 	.byte	0x08
	.zero		1


	//   ....[19]....
        /*03ec*/ 	.word	0x000008c0
        /*03f0*/ 	.word	0x000000ff
        /*03f4*/ 	.word	0x000348c0
        /*03f8*/ 	.short	0x0100
        /*03fa*/ 	.byte	0x08
	.zero		1


	//   ....[20]....
        /*03fc*/ 	.word	0x000008d0
        /*0400*/ 	.word	0x000000ff
        /*0404*/ 	.word	0x000348b8
        /*0408*/ 	.short	0x0100
        /*040a*/ 	.byte	0x08
	.zero		1


	//   ....[21]....
        /*040c*/ 	.word	0x000008e0
        /*0410*/ 	.word	0x000000ff
        /*0414*/ 	.word	0x000348c8
        /*0418*/ 	.short	0x0100
        /*041a*/ 	.byte	0x08
	.zero		1


	//   ....[22]....
        /*041c*/ 	.word	0x00001370
        /*0420*/ 	.word	0x000000ff
        /*0424*/ 	.word	0x00034800
        /*0428*/ 	.short	0x010a
        /*042a*/ 	.byte	0x04
	.zero		1


	//   ....[23]....
        /*042c*/ 	.word	0x00001410
        /*0430*/ 	.word	0x000000ff
        /*0434*/ 	.word	0x00034830
        /*0438*/ 	.short	0x010a
        /*043a*/ 	.byte	0x04
	.zero		1


	//   ....[24]....
        /*043c*/ 	.word	0x000014a0
        /*0440*/ 	.word	0x000000ff
        /*0444*/ 	.word	0x00034830
        /*0448*/ 	.short	0x010a
        /*044a*/ 	.byte	0x04
	.zero		1


	//   ....[25]....
        /*044c*/ 	.word	0x00005560
        /*0450*/ 	.word	0x00000032
        /*0454*/ 	.word	0x00000000
        /*0458*/ 	.short	0x0101
        /*045a*/ 	.byte	0x3f
	.zero		1


	//   ....[26]....
        /*045c*/ 	.word	0x00006490
        /*0460*/ 	.word	0x00000005
        /*0464*/ 	.word	0x00034830
        /*0468*/ 	.short	0x010a
        /*046a*/ 	.byte	0x3f
	.zero		1


	//   ....[27]....
        /*046c*/ 	.word	0x000064d0
        /*0470*/ 	.word	0x00000005
        /*0474*/ 	.word	0x00034830
        /*0478*/ 	.short	0x010a
        /*047a*/ 	.byte	0x3f
	.zero		1


	//   ....[28]....
        /*047c*/ 	.word	0x00008a80
        /*0480*/ 	.word	0x000000ff
        /*0484*/ 	.word	0x00034850
        /*0488*/ 	.short	0x010a
        /*048a*/ 	.byte	0x06
	.zero		1


	//   ....[29]....
        /*048c*/ 	.word	0x00008ac0
        /*0490*/ 	.word	0x000000ff
        /*0494*/ 	.word	0x00034850
        /*0498*/ 	.short	0x010a
        /*049a*/ 	.byte	0x06
	.zero		1


	//   ....[30]....
        /*049c*/ 	.word	0x0000a070
        /*04a0*/ 	.word	0x00000085
        /*04a4*/ 	.word	0x00000000
        /*04a8*/ 	.short	0x0101
        /*04aa*/ 	.byte	0x3f
	.zero		1


	//   ....[31]....
        /*04ac*/ 	.word	0x0000a290
        /*04b0*/ 	.word	0x00000083
        /*04b4*/ 	.word	0x00000000
        /*04b8*/ 	.short	0x0101
        /*04ba*/ 	.byte	0x3f
	.zero		1


	//   ....[32]....
        /*04bc*/ 	.word	0x0000ae60
        /*04c0*/ 	.word	0x0000000b
        /*04c4*/ 	.word	0x00034850
        /*04c8*/ 	.short	0x010a
        /*04ca*/ 	.byte	0x3f
	.zero		1


	//   ....[33]....
        /*04cc*/ 	.word	0x0000aea0
        /*04d0*/ 	.word	0x0000000b
        /*04d4*/ 	.word	0x00034850
        /*04d8*/ 	.short	0x010a
        /*04da*/ 	.byte	0x3f
	.zero		1


	//   ....[34]....
        /*04dc*/ 	.word	0x0000b600
        /*04e0*/ 	.word	0x00000009
        /*04e4*/ 	.word	0x00000000
        /*04e8*/ 	.short	0x0101
        /*04ea*/ 	.byte	0x3f
	.zero		1


	//   ....[35]....
        /*04ec*/ 	.word	0x0000c150
        /*04f0*/ 	.word	0x000000ff
        /*04f4*/ 	.word	0x00000000
        /*04f8*/ 	.short	0x0101
        /*04fa*/ 	.byte	0x04
	.zero		1


	//   ....[36]....
        /*04fc*/ 	.word	0x0000dec0
        /*0500*/ 	.word	0x000000ff
        /*0504*/ 	.word	0x00034840
        /*0508*/ 	.short	0x010a
        /*050a*/ 	.byte	0x26
	.zero		1


	//   ....[37]....
        /*050c*/ 	.word	0x0000eb90
        /*0510*/ 	.word	0x000000ff
        /*0514*/ 	.word	0x00034800
        /*0518*/ 	.short	0x0107
        /*051a*/ 	.byte	0x26
	.zero		1


	//   ....[38]....
        /*051c*/ 	.word	0x0000ec00
        /*0520*/ 	.word	0x000000ff
        /*0524*/ 	.word	0x00034800
        /*0528*/ 	.short	0x0101
        /*052a*/ 	.byte	0x26
	.zero		1


	//   ....[39]....
        /*052c*/ 	.word	0x0000ec10
        /*0530*/ 	.word	0x000000ff
        /*0534*/ 	.word	0x00034820
        /*0538*/ 	.short	0x010a
        /*053a*/ 	.byte	0x26
	.zero		1


	//   ....[40]....
        /*053c*/ 	.word	0x0000f020
        /*0540*/ 	.word	0x000000ff
        /*0544*/ 	.word	0x00034848
        /*0548*/ 	.short	0x010a
        /*054a*/ 	.byte	0x26
	.zero		1


	//   ....[41]....
        /*054c*/ 	.word	0x0000f2e0
        /*0550*/ 	.word	0x000000ff
        /*0554*/ 	.word	0x00034860
        /*0558*/ 	.short	0x010a
        /*055a*/ 	.byte	0x26
	.zero		1


	//   ....[42]....
        /*055c*/ 	.word	0x0000f7e0
        /*0560*/ 	.word	0x000000ff
        /*0564*/ 	.word	0x00034840
        /*0568*/ 	.short	0x010a
        /*056a*/ 	.byte	0x26
	.zero		1


	//   ....[43]....
        /*056c*/ 	.word	0x0000fac0
        /*0570*/ 	.word	0x000000ff
        /*0574*/ 	.word	0x00034868
        /*0578*/ 	.short	0x010a
        /*057a*/ 	.byte	0x26
	.zero		1


	//   ....[44]....
        /*057c*/ 	.word	0x00010010
        /*0580*/ 	.word	0x000000ff
        /*0584*/ 	.word	0x00034848
        /*0588*/ 	.short	0x010a
        /*058a*/ 	.byte	0x26
	.zero		1


	//   ....[45]....
        /*058c*/ 	.word	0x000102d0
        /*0590*/ 	.word	0x000000ff
        /*0594*/ 	.word	0x00034860
        /*0598*/ 	.short	0x010a
        /*059a*/ 	.byte	0x26
	.zero		1


	//   ....[46]....
        /*059c*/ 	.word	0x00010660
        /*05a0*/ 	.word	0x00000003
        /*05a4*/ 	.word	0x00034860
        /*05a8*/ 	.short	0x010a
        /*05aa*/ 	.byte	0x3f
	.zero		1


	//   ....[47]....
        /*05ac*/ 	.word	0x000109f0
        /*05b0*/ 	.word	0x00000002
        /*05b4*/ 	.word	0x00034820
        /*05b8*/ 	.short	0x010a
        /*05ba*/ 	.byte	0x3f
	.zero		1


	//   ....[48]....
        /*05bc*/ 	.word	0x00010b90
        /*05c0*/ 	.word	0x00000007
        /*05c4*/ 	.word	0x00000000
        /*05c8*/ 	.short	0x010a
        /*05ca*/ 	.byte	0x3f
	.zero		1


	//   ....[49]....
        /*05cc*/ 	.word	0x00010c00
        /*05d0*/ 	.word	0x00000008
        /*05d4*/ 	.word	0x00000000
        /*05d8*/ 	.short	0x010a
        /*05da*/ 	.byte	0x3f
	.zero		1


	//   ....[50]....
        /*05dc*/ 	.word	0x00010c60
        /*05e0*/ 	.word	0x00000007
        /*05e4*/ 	.word	0x00000000
        /*05e8*/ 	.short	0x010a
        /*05ea*/ 	.byte	0x3f
	.zero		1


	//   ....[51]....
        /*05ec*/ 	.word	0x00010c90
        /*05f0*/ 	.word	0x00000006
        /*05f4*/ 	.word	0x00000000
        /*05f8*/ 	.short	0x010a
        /*05fa*/ 	.byte	0x3f
	.zero		1


	//   ....[52]....
        /*05fc*/ 	.word	0x00010d10
        /*0600*/ 	.word	0x00000003
        /*0604*/ 	.word	0x00034800
        /*0608*/ 	.short	0x010a
        /*060a*/ 	.byte	0x3f
	.zero		1


	//   ....[53]....
        /*060c*/ 	.word	0x00010d80
        /*0610*/ 	.word	0x00000003
        /*0614*/ 	.word	0x00034830
        /*0618*/ 	.short	0x010a
        /*061a*/ 	.byte	0x3f
	.zero		1


	//   ....[54]....
        /*061c*/ 	.word	0x00010dd0
        /*0620*/ 	.word	0x00000005
        /*0624*/ 	.word	0x00034830
        /*0628*/ 	.short	0x010a
        /*062a*/ 	.byte	0x3f
	.zero		1


	//   ....[55]....
        /*062c*/ 	.word	0x00010e30
        /*0630*/ 	.word	0x00000005
        /*0634*/ 	.word	0x00034850
        /*0638*/ 	.short	0x010a
        /*063a*/ 	.byte	0x3f
	.zero		1


	//   ....[56]....
        /*063c*/ 	.word	0x00010e80
        /*0640*/ 	.word	0x0000000b
        /*0644*/ 	.word	0x00034850
        /*0648*/ 	.short	0x010a
        /*064a*/ 	.byte	0x3f
	.zero		1


	//   ....[57]....
        /*064c*/ 	.word	0x00010fe0
        /*0650*/ 	.word	0x00000003
        /*0654*/ 	.word	0x00034840
        /*0658*/ 	.short	0x010a
        /*065a*/ 	.byte	0x3f
	.zero		1


	//   ....[58]....
        /*065c*/ 	.word	0x00011ad0
        /*0660*/ 	.word	0x00000003
        /*0664*/ 	.word	0x00034820
        /*0668*/ 	.short	0x010a
        /*066a*/ 	.byte	0x3f
	.zero		1


	//   ....[59]....
        /*066c*/ 	.word	0x00011b30
        /*0670*/ 	.word	0x00000003
        /*0674*/ 	.word	0x00034848
        /*0678*/ 	.short	0x010a
        /*067a*/ 	.byte	0x3f
	.zero		1


	//   ....[60]....
        /*067c*/ 	.word	0x00011b90
        /*0680*/ 	.word	0x00000003
        /*0684*/ 	.word	0x00034860
        /*0688*/ 	.short	0x010a
        /*068a*/ 	.byte	0x3f
	.zero		1


	//   ....[61]....
        /*068c*/ 	.word	0x00011bf0
        /*0690*/ 	.word	0x00000003
        /*0694*/ 	.word	0x00034840
        /*0698*/ 	.short	0x010a
        /*069a*/ 	.byte	0x3f
	.zero		1


	//   ....[62]....
        /*069c*/ 	.word	0x00011c50
        /*06a0*/ 	.word	0x00000003
        /*06a4*/ 	.word	0x00034868
        /*06a8*/ 	.short	0x010a
        /*06aa*/ 	.byte	0x3f
	.zero		1


	//   ....[63]....
        /*06ac*/ 	.word	0x00011cb0
        /*06b0*/ 	.word	0x00000003
        /*06b4*/ 	.word	0x00034848
        /*06b8*/ 	.short	0x010a
        /*06ba*/ 	.byte	0x3f
	.zero		1


	//   ....[64]....
        /*06bc*/ 	.word	0x00011d10
        /*06c0*/ 	.word	0x00000003
        /*06c4*/ 	.word	0x00034860
        /*06c8*/ 	.short	0x010a
        /*06ca*/ 	.byte	0x3f
	.zero		1


	//   ....[65]....
        /*06cc*/ 	.word	0x00011d60
        /*06d0*/ 	.word	0x00000003
        /*06d4*/ 	.word	0x00034860
        /*06d8*/ 	.short	0x010a
        /*06da*/ 	.byte	0x3f
	.zero		1


	//   ....[66]....
        /*06dc*/ 	.word	0x00011db0
        /*06e0*/ 	.word	0x00000002
        /*06e4*/ 	.word	0x00034820
        /*06e8*/ 	.short	0x010a
        /*06ea*/ 	.byte	0x3f
	.zero		1


	//   ....[67]....
        /*06ec*/ 	.word	0x00011f50
        /*06f0*/ 	.word	0x00000007
        /*06f4*/ 	.word	0x00000000
        /*06f8*/ 	.short	0x010a
        /*06fa*/ 	.byte	0x3f
	.zero		1


	//   ....[68]....
        /*06fc*/ 	.word	0x00011fa0
        /*0700*/ 	.word	0x00000008
        /*0704*/ 	.word	0x00000000
        /*0708*/ 	.short	0x010a
        /*070a*/ 	.byte	0x3f
	.zero		1


	//   ....[69]....
        /*070c*/ 	.word	0x00011ff0
        /*0710*/ 	.word	0x00000007
        /*0714*/ 	.word	0x00000000
        /*0718*/ 	.short	0x010a
        /*071a*/ 	.byte	0x3f
	.zero		1


	//----- nvinfo : EIATTR_NUM_MBARRIERS
	.align		4
.L_871:
        /*071c*/ 	.byte	0x03, 0x38
        /*071e*/ 	.short	0x0016


	//----- nvinfo : EIATTR_EXIT_INSTR_OFFSETS
	.align		4
        /*0720*/ 	.byte	0x04, 0x1c
        /*0722*/ 	.short	(.L_873 - .L_872)


	//   ....[0]....
.L_872:
        /*0724*/ 	.word	0x00010ce0


	//----- nvinfo : EIATTR_MAX_THREADS
	.align		4
.L_873:
        /*0728*/ 	.byte	0x04, 0x05
        /*072a*/ 	.short	(.L_875 - .L_874)
.L_874:
        /*072c*/ 	.word	0x00000180
        /*0730*/ 	.word	0x00000001
        /*0734*/ 	.word	0x00000001


	//----- nvinfo : EIATTR_CRS_STACK_SIZE
	.align		4
.L_875:
        /*0738*/ 	.byte	0x04, 0x1e
        /*073a*/ 	.short	(.L_877 - .L_876)
.L_876:
        /*073c*/ 	.word	0x00000000


	//----- nvinfo : EIATTR_CBANK_PARAM_SIZE
	.align		4
.L_877:
        /*0740*/ 	.byte	0x03, 0x19
        /*0742*/ 	.short	0x0a70


	//----- nvinfo : EIATTR_PARAM_CBANK
	.align		4
        /*0744*/ 	.byte	0x04, 0x0a
        /*0746*/ 	.short	(.L_879 - .L_878)
	.align		4
.L_878:
        /*0748*/ 	.word	index@(.nv.constant0._ZN7cutlass13device_kernelIN5flash11enable_sm90INS1_16FlashAttnFwdSm90INS1_25CollectiveMainloopFwdSm90ILi2EN4cute5tupleIJNS5_1CILi1EEES8_S8_EEENS6_IJNS7_ILi128EEENS7_ILi176EEESA_EEELi128ENS_10bfloat16_tEfNS_4arch4Sm90ELb0ELb0ELb0ELb0ELb0ELb0ELb0ELb1ELb1ELb1ELb1ELb0EEENS1_21CollectiveEpilogueFwdINS6_IJSA_SA_SB_EEES9_SD_SF_Li256ELb0ELb1ELb1ELb0EEENS1_19SingleTileSchedulerILb0ELb1ELb1ELi128EEEEEEEEEvNT_6ParamsE)
        /*074c*/ 	.short	0x0210
        /*074e*/ 	.short	0x0a70


	//----- nvinfo : EIATTR_SW_WAR
	.align		4
.L_879:
        /*0750*/ 	.byte	0x04, 0x36
        /*0752*/ 	.short	(.L_881 - .L_880)
.L_880:
        /*0754*/ 	.word	0x00000008
.L_881:


//--------------------- .nv.info._ZN7cutlass13device_kernelIN5flash11enable_sm90INS1_16FlashAttnFwdSm90INS1_25CollectiveMainloopFwdSm90ILi2EN4cute5tupleIJNS5_1CILi1EEES8_S8_EEENS6_IJNS7_ILi128EEENS7_ILi176EEESA_EEELi128ENS_10bfloat16_tEfNS_4arch4Sm90ELb0ELb0ELb0ELb1ELb0ELb0ELb0ELb1ELb1ELb1ELb1ELb0EEENS1_21CollectiveEpilogueFwdINS6_IJSA_SA_SB_EEES9_SD_SF_Li256ELb1ELb1ELb1ELb0EEENS1_36VarlenDynamicPersistentTileSchedulerILi128ELi176ELi256ELi128ELb1ELb1ELb1ELb0ELb1ELb1EEEEEEEEEvNT_6ParamsE --------------------------
	.section	.nv.info._ZN7cutlass13device_kernelIN5flash11enable_sm90INS1_16FlashAttnFwdSm90INS1_25CollectiveMainloopFwdSm90ILi2EN4cute5tupleIJNS5_1CILi1EEES8_S8_EEENS6_IJNS7_ILi128EEENS7_ILi176EEESA_EEELi128ENS_10bfloat16_tEfNS_4arch4Sm90ELb0ELb0ELb0ELb1ELb0ELb0ELb0ELb1ELb1ELb1ELb1ELb0EEENS1_21CollectiveEpilogueFwdINS6_IJSA_SA_SB_EEES9_SD_SF_Li256ELb1ELb1ELb1ELb0EEENS1_36VarlenDynamicPersistentTileSchedulerILi128ELi176ELi256ELi128ELb1ELb1ELb1ELb0ELb1ELb1EEEEEEEEEvNT_6ParamsE,"",@"SHT_CUDA_INFO"
	.sectionflags	@""
	.align	4


	//----- nvinfo : EIATTR_CUDA_API_VERSION
	.align		4
        /*0000*/ 	.byte	0x04, 0x37
        /*0002*/ 	.short	(.L_883 - .L_882)
.L_882:
        /*0004*/ 	.word	0x00000082


	//----- nvinfo : EIATTR_KPARAM_INFO
	.align		4
.L_883:
        /*0008*/ 	.byte	0x04, 0x17
        /*000a*/ 	.short	(.L_885 - .L_884)
.L_884:
        /*000c*/ 	.word	0x00000000
        /*0010*/ 	.short	0x0000
        /*0012*/ 	.short	0x0070
        /*0014*/ 	.byte	0x00, 0xf0, 0x01, 0x2a


	//----- nvinfo : EIATTR_SPARSE_MMA_MASK
	.align		4
.L_885:
        /*0018*/ 	.byte	0x03, 0x50
        /*001a*/ 	.short	0x0000


	//----- nvinfo : EIATTR_MAXREG_COUNT
	.align		4
        /*001c*/ 	.byte	0x03, 0x1b
        /*001e*/ 	.short	0x00a8


	//----- nvinfo : EIATTR_NUM_BARRIERS
	.align		4
        /*0020*/ 	.byte	0x02, 0x4c
        /*0022*/ 	.byte	0x10
	.zero		1


	//----- nvinfo : EIATTR_EXTERNS
	.align		4
        /*0024*/ 	.byte	0x04, 0x0f
        /*0026*/ 	.short	(.L_887 - .L_886)


	//   ....[0]....
	.align		4
.L_886:
        /*0028*/ 	.word	index@(__assertfail)


	//----- nvinfo : EIATTR_ANNOTATIONS
	.align		4
.L_887:
        /*002c*/ 	.byte	0x04, 0x55
        /*002e*/ 	.short	(.L_889 - .L_888)


	//   ....[0]....
.L_888:
        /* <DEDUP_REMOVED lines=83> */


	//----- nvinfo : EIATTR_MERCURY_ISA_VERSION
	.align		4
.L_889:
        /*0550*/ 	.byte	0x03, 0x5f
        /*0552*/ 	.short	0x0101


	//----- nvinfo : EIATTR_UNUSED_LOAD_BYTE_OFFSET
	.align		4
        /*0554*/ 	.byte	0x04, 0x44
        /*0556*/ 	.short	(.L_891 - .L_890)


	//   ....[0]....
.L_890:
        /*0558*/ 	.word	0x00000a50
        /*055c*/ 	.word	0x0000fff0


	//   ....[1]....
        /*0560*/ 	.word	0x0000c6a0
        /*0564*/ 	.word	0x0000fff0


	//----- nvinfo : EIATTR_INT_WARP_WIDE_INSTR_OFFSETS
	.align		4
.L_891:
        /*0568*/ 	.byte	0x04, 0x31
        /*056a*/ 	.short	(.L_893 - .L_892)


	//   ....[0]....
.L_892:
        /*056c*/ 	.word	0x00000130


	//   ....[1]....
        /*0570*/ 	.word	0x00000170


	//   ....[2]....
        /*0574*/ 	.word	0x000001e0


	//   ....[3]....
        /*0578*/ 	.word	0x000111e0


	//   ....[4]....
        /*057c*/ 	.word	0x00011280


	//   ....[5]....
        /*0580*/ 	.word	0x00014980


	//   ....[6]....
        /*0584*/ 	.word	0x00014a20


	//----- nvinfo : EIATTR_COOP_GROUP_MASK_REGIDS
	.align		4
.L_893:
        /*0588*/ 	.byte	0x04, 0x29
        /*058a*/ 	.short	(.L_895 - .L_894)


	//   ....[0]....
.L_894:
        /*058c*/ 	.word	0xffffffff


	//   ....[1]....
        /*0590*/ 	.word	0xffffffff


	//   ....[2]....
        /*0594*/ 	.word	0xffffffff


	//   ....[3]....
        /*0598*/ 	.word	0xffffffff


	//   ....[4]....
        /*059c*/ 	.word	0xffffffff


	//   ....[5]....
        /*05a0*/ 	.word	0xffffffff


	//   ....[6]....
        /*05a4*/ 	.word	0xffffffff


	//   ....[7]....
        /*05a8*/ 	.word	0xffffffff


	//   ....[8]....
        /*05ac*/ 	.word	0xffffffff


	//   ....[9]....
        /*05b0*/ 	.word	0xffffffff


	//   ....[10]....
        /*05b4*/ 	.word	0xffffffff


	//   ....[11]....
        /*05b8*/ 	.word	0xffffffff


	//   ....[12]....
        /*05bc*/ 	.word	0xffffffff


	//   ....[13]....
        /*05c0*/ 	.word	0xffffffff


	//   ....[14]....
        /*05c4*/ 	.word	0xffffffff


	//   ....[15]....
        /*05c8*/ 	.word	0xffffffff


	//   ....[16]....
        /*05cc*/ 	.word	0xffffffff


	//   ....[17]....
        /*05d0*/ 	.word	0xffffffff


	//   ....[18]....
        /*05d4*/ 	.word	0xffffffff


	//   ....[19]....
        /*05d8*/ 	.word	0xffffffff


	//   ....[20]....
        /*05dc*/ 	.word	0xffffffff


	//   ....[21]....
        /*05e0*/ 	.word	0xffffffff


	//   ....[22]....
        /*05e4*/ 	.word	0xffffffff


	//   ....[23]....
        /*05e8*/ 	.word	0xffffffff


	//   ....[24]....
        /*05ec*/ 	.word	0xffffffff


	//   ....[25]....
        /*05f0*/ 	.word	0xffffffff


	//   ....[26]....
        /*05f4*/ 	.word	0xffffffff


	//   ....[27]....
        /*05f8*/ 	.word	0xffffffff


	//   ....[28]....
        /*05fc*/ 	.word	0xffffffff


	//   ....[29]....
        /*0600*/ 	.word	0xffffffff


	//   ....[30]....
        /*0604*/ 	.word	0xffffffff


	//   ....[31]....
        /*0608*/ 	.word	0xffffffff


	//   ....[32]....
        /*060c*/ 	.word	0xffffffff


	//   ....[33]....
        /*0610*/ 	.word	0xffffffff


	//   ....[34]....
        /*0614*/ 	.word	0xffffffff


	//   ....[35]....
        /*0618*/ 	.word	0xffffffff


	//   ....[36]....
        /*061c*/ 	.word	0xffffffff


	//   ....[37]....
        /*0620*/ 	.word	0xffffffff


	//   ....[38]....
        /*0624*/ 	.word	0xffffffff


	//   ....[39]....
        /*0628*/ 	.word	0xffffffff


	//   ....[40]....
        /*062c*/ 	.word	0xffffffff


	//   ....[41]....
        /*0630*/ 	.word	0xffffffff


	//   ....[42]....
        /*0634*/ 	.word	0xffffffff


	//   ....[43]....
        /*0638*/ 	.word	0xffffffff


	//   ....[44]....
        /*063c*/ 	.word	0xffffffff


	//   ....[45]....
        /*0640*/ 	.word	0xffffffff


	//   ....[46]....
        /*0644*/ 	.word	0xffffffff


	//   ....[47]....
        /*0648*/ 	.word	0xffffffff


	//   ....[48]....
        /*064c*/ 	.word	0xffffffff


	//   ....[49]....
        /*0650*/ 	.word	0xffffffff


	//   ....[50]....
        /*0654*/ 	.word	0xffffffff


	//   ....[51]....
        /*0658*/ 	.word	0xffffffff


	//   ....[52]....
        /*065c*/ 	.word	0xffffffff


	//   ....[53]....
        /*0660*/ 	.word	0xffffffff


	//   ....[54]....
        /*0664*/ 	.word	0xffffffff


	//   ....[55]....
        /*0668*/ 	.word	0xffffffff


	//   ....[56]....
        /*066c*/ 	.word	0xffffffff


	//   ....[57]....
        /*0670*/ 	.word	0xffffffff


	//   ....[58]....
        /*0674*/ 	.word	0xffffffff


	//   ....[59]....
        /*0678*/ 	.word	0xffffffff


	//   ....[60]....
        /*067c*/ 	.word	0xffffffff


	//   ....[61]....
        /*0680*/ 	.word	0xffffffff


	//   ....[62]....
        /*0684*/ 	.word	0xffffffff


	//   ....[63]....
        /*0688*/ 	.word	0xffffffff


	//   ....[64]....
        /*068c*/ 	.word	0xffffffff


	//   ....[65]....
        /*0690*/ 	.word	0xffffffff


	//   ....[66]....
        /*0694*/ 	.word	0xffffffff


	//   ....[67]....
        /*0698*/ 	.word	0xffffffff


	//   ....[68]....
        /*069c*/ 	.word	0xffffffff


	//   ....[69]....
        /*06a0*/ 	.word	0xffffffff


	//   ....[70]....
        /*06a4*/ 	.word	0xffffffff


	//   ....[71]....
        /*06a8*/ 	.word	0xffffffff


	//   ....[72]....
        /*06ac*/ 	.word	0xffffffff


	//   ....[73]....
        /*06b0*/ 	.word	0xffffffff


	//   ....[74]....
        /*06b4*/ 	.word	0xffffffff


	//   ....[75]....
        /*06b8*/ 	.word	0xffffffff


	//   ....[76]....
        /*06bc*/ 	.word	0xffffffff


	//   ....[77]....
        /*06c0*/ 	.word	0xffffffff


	//   ....[78]....
        /*06c4*/ 	.word	0xffffffff


	//   ....[79]....
        /*06c8*/ 	.word	0xffffffff


	//   ....[80]....
        /*06cc*/ 	.word	0xffffffff


	//   ....[81]....
        /*06d0*/ 	.word	0xffffffff


	//   ....[82]....
        /*06d4*/ 	.word	0xffffffff


	//   ....[83]....
        /*06d8*/ 	.word	0xffffffff


	//   ....[84]....
        /*06dc*/ 	.word	0xffffffff


	//   ....[85]....
        /*06e0*/ 	.word	0xffffffff


	//   ....[86]....
        /*06e4*/ 	.word	0xffffffff


	//   ....[87]....
        /*06e8*/ 	.word	0xffffffff


	//   ....[88]....
        /*06ec*/ 	.word	0xffffffff


	//   ....[89]....
        /*06f0*/ 	.word	0xffffffff


	//   ....[90]....
        /*06f4*/ 	.word	0xffffffff


	//   ....[91]....
        /*06f8*/ 	.word	0xffffffff


	//   ....[92]....
        /*06fc*/ 	.word	0xffffffff


	//   ....[93]....
        /*0700*/ 	.word	0xffffffff


	//   ....[94]....
        /*0704*/ 	.word	0xffffffff


	//   ....[95]....
        /*0708*/ 	.word	0xffffffff


	//   ....[96]....
        /*070c*/ 	.word	0xffffffff


	//   ....[97]....
        /*0710*/ 	.word	0x0500000f


	//   ....[98]....
        /*0714*/ 	.word	0x0500000f


	//   ....[99]....
        /*0718*/ 	.word	0x0500000f


	//   ....[100]....
        /*071c*/ 	.word	0x0500000f


	//   ....[101]....
        /*0720*/ 	.word	0x0500000f


	//   ....[102]....
        /*0724*/ 	.word	0x0500000f


	//   ....[103]....
        /*0728*/ 	.word	0x0500000f


	//   ....[104]....
        /*072c*/ 	.word	0x0500000f


	//   ....[105]....
        /*0730*/ 	.word	0x0500000f


	//   ....[106]....
        /*0734*/ 	.word	0x0500000f


	//   ....[107]....
        /*0738*/ 	.word	0x0500000f


	//   ....[108]....
        /*073c*/ 	.word	0x0500000f


	//   ....[109]....
        /*0740*/ 	.word	0x0500000f


	//   ....[110]....
        /*0744*/ 	.word	0x0500000f


	//   ....[111]....
        /*0748*/ 	.word	0x0500000f


	//   ....[112]....
        /*074c*/ 	.word	0x0500000f


	//   ....[113]....
        /*0750*/ 	.word	0x0500000f


	//   ....[114]....
        /*0754*/ 	.word	0x0500000f


	//   ....[115]....
        /*0758*/ 	.word	0x0500000f


	//   ....[116]....
        /*075c*/ 	.word	0x0500000f


	//   ....[117]....
        /*0760*/ 	.word	0x0500000f


	//   ....[118]....
        /*0764*/ 	.word	0x0500000f


	//   ....[119]....
        /*0768*/ 	.word	0x0500000f


	//   ....[120]....
        /*076c*/ 	.word	0x0500000f


	//   ....[121]....
        /*0770*/ 	.word	0x0500000f


	//   ....[122]....
        /*0774*/ 	.word	0x0500000f


	//   ....[123]....
        /*0778*/ 	.word	0x0500000f


	//   ....[124]....
        /*077c*/ 	.word	0x0500000f


	//   ....[125]....
        /*0780*/ 	.word	0x0500000f


	//   ....[126]....
        /*0784*/ 	.word	0x0500000f


	//   ....[127]....
        /*0788*/ 	.word	0x0500000f


	//   ....[128]....
        /*078c*/ 	.word	0x0500000f


	//   ....[129]....
        /*0790*/ 	.word	0x0500000f


	//   ....[130]....
        /*0794*/ 	.word	0x0500000f


	//   ....[131]....
        /*0798*/ 	.word	0x0500000f


	//   ....[132]....
        /*079c*/ 	.word	0x0500000f


	//----- nvinfo : EIATTR_COOP_GROUP_INSTR_OFFSETS
	.align		4
.L_895:
        /*07a0*/ 	.byte	0x04, 0x28
        /*07a2*/ 	.short	(.L_897 - .L_896)


	//   ....[0]....
.L_896:
        /*07a4*/ 	.word	0x00000070


	//   ....[1]....
        /*07a8*/ 	.word	0x00000140


	//   ....[2]....
        /*07ac*/ 	.word	0x00000190


	//   ....[3]....
        /*07b0*/ 	.word	0x000003c0


	//   ....[4]....
        /*07b4*/ 	.word	0x00000520


	//   ....[5]....
        /*07b8*/ 	.word	0x00000640


	//   ....[6]....
        /*07bc*/ 	.word	0x000007a0


	//   ....[7]....
        /*07c0*/ 	.word	0x00001b10


	//   ....[8]....
        /*07c4*/ 	.word	0x00005120


	//   ....[9]....
        /*07c8*/ 	.word	0x00005150


	//   ....[10]....
        /*07cc*/ 	.word	0x000058b0


	//   ....[11]....
        /*07d0*/ 	.word	0x00005940


	//   ....[12]....
        /*07d4*/ 	.word	0x00009af0


	//   ....[13]....
        /*07d8*/ 	.word	0x00009b10


	//   ....[14]....
        /*07dc*/ 	.word	0x0000a590


	//   ....[15]....
        /*07e0*/ 	.word	0x0000a630


	//   ....[16]....
        /*07e4*/ 	.word	0x0000bb30


	//   ....[17]....
        /*07e8*/ 	.word	0x0000bb90


	//   ....[18]....
        /*07ec*/ 	.word	0x0000c080


	//   ....[19]....
        /*07f0*/ 	.word	0x0000c090


	//   ....[20]....
        /*07f4*/ 	.word	0x0000d2e0


	//   ....[21]....
        /*07f8*/ 	.word	0x0000d2f0


	//   ....[22]....
        /*07fc*/ 	.word	0x0000d340


	//   ....[23]....
        /*0800*/ 	.word	0x0000d370


	//   ....[24]....
        /*0804*/ 	.word	0x0000db60


	//   ....[25]....
        /*0808*/ 	.word	0x0000db90


	//   ....[26]....
        /*080c*/ 	.word	0x0000dc60


	//   ....[27]....
        /*0810*/ 	.word	0x0000dc80


	//   ....[28]....
        /*0814*/ 	.word	0x0000dd50


	//   ....[29]....
        /*0818*/ 	.word	0x0000dd70


	//   ....[30]....
        /*081c*/ 	.word	0x0000de50


	//   ....[31]....
        /*0820*/ 	.word	0x0000de70


	//   ....[32]....
        /*0824*/ 	.word	0x0000e370


	//   ....[33]....
        /*0828*/ 	.word	0x0000e380


	//   ....[34]....
        /*082c*/ 	.word	0x0000e7d0


	//   ....[35]....
        /*0830*/ 	.word	0x0000e7e0


	//   ....[36]....
        /*0834*/ 	.word	0x0000f6e0


	//   ....[37]....
        /*0838*/ 	.word	0x0000f700


	//   ....[38]....
        /*083c*/ 	.word	0x0000f7d0


	//   ....[39]....
        /*0840*/ 	.word	0x0000f7f0


	//   ....[40]....
        /*0844*/ 	.word	0x0000f8c0


	//   ....[41]....
        /*0848*/ 	.word	0x0000f8e0


	//   ....[42]....
        /*084c*/ 	.word	0x0000f9c0


	//   ....[43]....
        /*0850*/ 	.word	0x0000f9e0


	//   ....[44]....
        /*0854*/ 	.word	0x0000fb40


	//   ....[45]....
        /*0858*/ 	.word	0x0000fd90


	//   ....[46]....
        /*085c*/ 	.word	0x0000fdc0


	//   ....[47]....
        /*0860*/ 	.word	0x0000fdf0


	//   ....[48]....
        /*0864*/ 	.word	0x0000fe20


	//   ....[49]....
        /*0868*/ 	.word	0x0000fe50


	//   ....[50]....
        /*086c*/ 	.word	0x0000fe80


	//   ....[51]....
        /*0870*/ 	.word	0x00010030


	//   ....[52]....
        /*0874*/ 	.word	0x00010060


	//   ....[53]....
        /*0878*/ 	.word	0x00010090


	//   ....[54]....
        /*087c*/ 	.word	0x000100c0


	//   ....[55]....
        /*0880*/ 	.word	0x000100f0


	//   ....[56]....
        /*0884*/ 	.word	0x00010120


	//   ....[57]....
        /*0888*/ 	.word	0x000101b0


	//   ....[58]....
        /*088c*/ 	.word	0x000101e0


	//   ....[59]....
        /*0890*/ 	.word	0x000101f0


	//   ....[60]....
        /*0894*/ 	.word	0x000102a0


	//   ....[61]....
        /*0898*/ 	.word	0x000117e0


	//   ....[62]....
        /*089c*/ 	.word	0x00012390


	//   ....[63]....
        /*08a0*/ 	.word	0x000123c0


	//   ....[64]....
        /*08a4*/ 	.word	0x000123e0


	//   ....[65]....
        /*08a8*/ 	.word	0x00012400


	//   ....[66]....
        /*08ac*/ 	.word	0x00012510


	//   ....[67]....
        /*08b0*/ 	.word	0x00012520


	//   ....[68]....
        /*08b4*/ 	.word	0x000125b0


	//   ....[69]....
        /*08b8*/ 	.word	0x000125c0


	//   ....[70]....
        /*08bc*/ 	.word	0x00012650


	//   ....[71]....
        /*08c0*/ 	.word	0x00012660


	//   ....[72]....
        /*08c4*/ 	.word	0x000126f0


	//   ....[73]....
        /*08c8*/ 	.word	0x00012700


	//   ....[74]....
        /*08cc*/ 	.word	0x00012790


	//   ....[75]....
        /*08d0*/ 	.word	0x000127a0


	//   ....[76]....
        /*08d4*/ 	.word	0x000127f0


	//   ....[77]....
        /*08d8*/ 	.word	0x00012820


	//   ....[78]....
        /*08dc*/ 	.word	0x000150d0


	//   ....[79]....
        /*08e0*/ 	.word	0x00015100


	//   ....[80]....
        /*08e4*/ 	.word	0x00015160


	//   ....[81]....
        /*08e8*/ 	.word	0x00015190


	//   ....[82]....
        /*08ec*/ 	.word	0x000151c0


	//   ....[83]....
        /*08f0*/ 	.word	0x000151f0


	//   ....[84]....
        /*08f4*/ 	.word	0x00015220


	//   ....[85]....
        /*08f8*/ 	.word	0x00015250


	//   ....[86]....
        /*08fc*/ 	.word	0x00015420


	//   ....[87]....
        /*0900*/ 	.word	0x00015450


	//   ....[88]....
        /*0904*/ 	.word	0x00015480


	//   ....[89]....
        /*0908*/ 	.word	0x000154b0


	//   ....[90]....
        /*090c*/ 	.word	0x000154e0


	//   ....[91]....
        /*0910*/ 	.word	0x00015510


	//   ....[92]....
        /*0914*/ 	.word	0x000155d0


	//   ....[93]....
        /*0918*/ 	.word	0x000155f0


	//   ....[94]....
        /*091c*/ 	.word	0x00015600


	//   ....[95]....
        /*0920*/ 	.word	0x00015660


	//   ....[96]....
        /*0924*/ 	.word	0x00015d80


	//   ....[97]....
        /*0928*/ 	.word	0x00016260


	//   ....[98]....
        /*092c*/ 	.word	0x00016430


	//   ....[99]....
        /*0930*/ 	.word	0x00016480


	//   ....[100]....
        /*0934*/ 	.word	0x000165a0


	//   ....[101]....
        /*0938*/ 	.word	0x000165f0


	//   ....[102]....
        /*093c*/ 	.word	0x00016720


	//   ....[103]....
        /*0940*/ 	.word	0x00016770


	//   ....[104]....
        /*0944*/ 	.word	0x00016890


	//   ....[105]....
        /*0948*/ 	.word	0x000168e0


	//   ....[106]....
        /*094c*/ 	.word	0x00016a00


	//   ....[107]....
        /*0950*/ 	.word	0x00016a50


	//   ....[108]....
        /*0954*/ 	.word	0x00016b70


	//   ....[109]....
        /*0958*/ 	.word	0x00016bc0


	//   ....[110]....
        /*095c*/ 	.word	0x00016cc0


	//   ....[111]....
        /*0960*/ 	.word	0x00016d30


	//   ....[112]....
        /*0964*/ 	.word	0x00016e30


	//   ....[113]....
        /*0968*/ 	.word	0x00016e80


	//   ....[114]....
        /*096c*/ 	.word	0x000171b0


	//   ....[115]....
        /*0970*/ 	.word	0x00017250


	//   ....[116]....
        /*0974*/ 	.word	0x000173f0


	//   ....[117]....
        /*0978*/ 	.word	0x00017470


	//   ....[118]....
        /*097c*/ 	.word	0x000174f0


	//   ....[119]....
        /*0980*/ 	.word	0x00017570


	//   ....[120]....
        /*0984*/ 	.word	0x000175f0


	//   ....[121]....
        /*0988*/ 	.word	0x00017680


	//   ....[122]....
        /*098c*/ 	.word	0x00017720


	//   ....[123]....
        /*0990*/ 	.word	0x000177d0


	//   ....[124]....
        /*0994*/ 	.word	0x00017850


	//   ....[125]....
        /*0998*/ 	.word	0x000178d0


	//   ....[126]....
        /*099c*/ 	.word	0x00017950


	//   ....[127]....
        /*09a0*/ 	.word	0x000179e0


	//   ....[128]....
        /*09a4*/ 	.word	0x00017a60


	//   ....[129]....
        /*09a8*/ 	.word	0x00017b00


	//   ....[130]....
        /*09ac*/ 	.word	0x00017b50


	//   ....[131]....
        /*09b0*/ 	.word	0x00017be0


	//   ....[132]....
        /*09b4*/ 	.word	0x00017d10


	//----- nvinfo : EIATTR_REG_RECONFIG
	.align		4
.L_897:
        /*09b8*/ 	.byte	0x01, 0x54
	.zero		2


	//----- nvinfo : EIATTR_SYSCALL_OFFSETS
	.align		4
        /*09bc*/ 	.byte	0x04, 0x46
        /*09be*/ 	.short	(.L_899 - .L_898)


	//   ....[0]....
.L_898:
        /*09c0*/ 	.word	0x00001ca0


	//   ....[1]....
        /*09c4*/ 	.word	0x000113f0


	//   ....[2]....
        /*09c8*/ 	.word	0x00011540


	//   ....[3]....
        /*09cc*/ 	.word	0x00011640


	//   ....[4]....
        /*09d0*/ 	.word	0x00011f70


	//----- nvinfo : EIATTR_MBARRIER_INSTR_OFFSETS
	.align		4
.L_899:
        /*09d4*/ 	.byte	0x04, 0x39
        /*09d6*/ 	.short	(.L_901 - .L_900)


	//   ....[0]....
.L_900:
        /*09d8*/ 	.word	0x00000270
        /*09dc*/ 	.word	0x000000ff
        /*09e0*/ 	.word	0x00034800
        /*09e4*/ 	.short	0x0100
        /*09e6*/ 	.byte	0x08
	.zero		1


	//   ....[1]....
        /*09e8*/ 	.word	0x00000280
        /*09ec*/ 	.word	0x000000ff
        /*09f0*/ 	.word	0x00034820
        /*09f4*/ 	.short	0x0100
        /*09f6*/ 	.byte	0x08
	.zero		1


	//   ....[2]....
        /*09f8*/ 	.word	0x00000370
        /*09fc*/ 	.word	0x000000ff
        /*0a00*/ 	.word	0x00034830
        /*0a04*/ 	.short	0x0100
        /*0a06*/ 	.byte	0x08
	.zero		1


	//   ....[3]....
        /*0a08*/ 	.word	0x00000380
        /*0a0c*/ 	.word	0x000000ff
        /*0a10*/ 	.word	0x00034840
        /*0a14*/ 	.short	0x0100
        /*0a16*/ 	.byte	0x08
	.zero		1


	//   ....[4]....
        /*0a18*/ 	.word	0x00000390
        /*0a1c*/ 	.word	0x000000ff
        /*0a20*/ 	.word	0x00034838
        /*0a24*/ 	.short	0x0100
        /*0a26*/ 	.byte	0x08
	.zero		1


	//   ....[5]....
        /*0a28*/ 	.word	0x000003a0
        /*0a2c*/ 	.word	0x000000ff
        /*0a30*/ 	.word	0x00034848
        /*0a34*/ 	.short	0x0100
        /*0a36*/ 	.byte	0x08
	.zero		1


	//   ....[6]....
        /*0a38*/ 	.word	0x000004d0
        /*0a3c*/ 	.word	0x000000ff
        /*0a40*/ 	.word	0x00034850
        /*0a44*/ 	.short	0x0100
        /*0a46*/ 	.byte	0x08
	.zero		1


	//   ....[7]....
        /*0a48*/ 	.word	0x000004e0
        /*0a4c*/ 	.word	0x000000ff
        /*0a50*/ 	.word	0x00034860
        /*0a54*/ 	.short	0x0100
        /*0a56*/ 	.byte	0x08
	.zero		1


	//   ....[8]....
        /*0a58*/ 	.word	0x000004f0
        /*0a5c*/ 	.word	0x000000ff
        /*0a60*/ 	.word	0x00034858
        /*0a64*/ 	.short	0x0100
        /*0a66*/ 	.byte	0x08
	.zero		1


	//   ....[9]....
        /*0a68*/ 	.word	0x00000500
        /*0a6c*/ 	.word	0x000000ff
        /*0a70*/ 	.word	0x00034868
        /*0a74*/ 	.short	0x0100
        /*0a76*/ 	.byte	0x08
	.zero		1


	//   ....[10]....
        /*0a78*/ 	.word	0x000005f0
        /*0a7c*/ 	.word	0x000000ff
        /*0a80*/ 	.word	0x00034870
        /*0a84*/ 	.short	0x0100
        /*0a86*/ 	.byte	0x06
	.zero		1


	//   ....[11]....
        /*0a88*/ 	.word	0x00000600
        /*0a8c*/ 	.word	0x000000ff
        /*0a90*/ 	.word	0x00034880
        /*0a94*/ 	.short	0x0100
        /*0a96*/ 	.byte	0x06
	.zero		1


	//   ....[12]....
        /*0a98*/ 	.word	0x00000610
        /*0a9c*/ 	.word	0x000000ff
        /*0aa0*/ 	.word	0x00034878
        /*0aa4*/ 	.short	0x0100
        /*0aa6*/ 	.byte	0x06
	.zero		1


	//   ....[13]....
        /*0aa8*/ 	.word	0x00000620
        /*0aac*/ 	.word	0x000000ff
        /*0ab0*/ 	.word	0x00034888
        /*0ab4*/ 	.short	0x0100
        /*0ab6*/ 	.byte	0x06
	.zero		1


	//   ....[14]....
        /*0ab8*/ 	.word	0x00000750
        /*0abc*/ 	.word	0x000000ff
        /*0ac0*/ 	.word	0x00034890
        /*0ac4*/ 	.short	0x0100
        /*0ac6*/ 	.byte	0x08
	.zero		1


	//   ....[15]....
        /*0ac8*/ 	.word	0x00000760
        /*0acc*/ 	.word	0x000000ff
        /*0ad0*/ 	.word	0x000348a0
        /*0ad4*/ 	.short	0x0100
        /*0ad6*/ 	.byte	0x08
	.zero		1


	//   ....[16]....
        /*0ad8*/ 	.word	0x00000770
        /*0adc*/ 	.word	0x000000ff
        /*0ae0*/ 	.word	0x00034898
        /*0ae4*/ 	.short	0x0100
        /*0ae6*/ 	.byte	0x08
	.zero		1


	//   ....[17]....
        /*0ae8*/ 	.word	0x00000780
        /*0aec*/ 	.word	0x000000ff
        /*0af0*/ 	.word	0x000348a8
        /*0af4*/ 	.short	0x0100
        /*0af6*/ 	.byte	0x08
	.zero		1


	//   ....[18]....
        /*0af8*/ 	.word	0x000008b0
        /*0afc*/ 	.word	0x000000ff
        /*0b00*/ 	.word	0x000348b0
        /*0b04*/ 	.short	0x0100
        /*0b06*/ 	.byte	0x08
	.zero		1


	//   ....[19]....
        /*0b08*/ 	.word	0x000008c0
        /*0b0c*/ 	.word	0x000000ff
        /*0b10*/ 	.word	0x000348c0
        /*0b14*/ 	.short	0x0100
        /*0b16*/ 	.byte	0x08
	.zero		1


	//   ....[20]....
        /*0b18*/ 	.word	0x000008d0
        /*0b1c*/ 	.word	0x000000ff
        /*0b20*/ 	.word	0x000348b8
        /*0b24*/ 	.short	0x0100
        /*0b26*/ 	.byte	0x08
	.zero		1


	//   ....[21]....
        /*0b28*/ 	.word	0x000008e0
        /*0b2c*/ 	.word	0x000000ff
        /*0b30*/ 	.word	0x000348c8
        /*0b34*/ 	.short	0x0100
        /*0b36*/ 	.byte	0x08
	.zero		1


	//   ....[22]....
        /*0b38*/ 	.word	0x00001d60
        /*0b3c*/ 	.word	0x00000000
        /*0b40*/ 	.word	0x00034800
        /*0b44*/ 	.short	0x010a
        /*0b46*/ 	.byte	0x3f
	.zero		1


	//   ....[23]....
        /*0b48*/ 	.word	0x00001e00
        /*0b4c*/ 	.word	0x0000000b
        /*0b50*/ 	.word	0x00034830
        /*0b54*/ 	.short	0x010a
        /*0b56*/ 	.byte	0x3f
	.zero		1


	//   ....[24]....
        /*0b58*/ 	.word	0x00001e70
        /*0b5c*/ 	.word	0x0000000b
        /*0b60*/ 	.word	0x00034830
        /*0b64*/ 	.short	0x010a
        /*0b66*/ 	.byte	0x3f
	.zero		1


	//   ....[25]....
        /*0b68*/ 	.word	0x00005130
        /*0b6c*/ 	.word	0x0000000b
        /*0b70*/ 	.word	0x00000000
        /*0b74*/ 	.short	0x0101
        /*0b76*/ 	.byte	0x3f
	.zero		1


	//   ....[26]....
        /*0b78*/ 	.word	0x00006f60
        /*0b7c*/ 	.word	0x00000000
        /*0b80*/ 	.word	0x00034830
        /*0b84*/ 	.short	0x010a
        /*0b86*/ 	.byte	0x3f
	.zero		1


	//   ....[27]....
        /*0b88*/ 	.word	0x00006fa0
        /*0b8c*/ 	.word	0x00000000
        /*0b90*/ 	.word	0x00034830
        /*0b94*/ 	.short	0x010a
        /*0b96*/ 	.byte	0x3f
	.zero		1


	//   ....[28]....
        /*0b98*/ 	.word	0x00009680
        /*0b9c*/ 	.word	0x000000ff
        /*0ba0*/ 	.word	0x00034850
        /*0ba4*/ 	.short	0x010a
        /*0ba6*/ 	.byte	0x06
	.zero		1


	//   ....[29]....
        /*0ba8*/ 	.word	0x000096c0
        /*0bac*/ 	.word	0x000000ff
        /*0bb0*/ 	.word	0x00034850
        /*0bb4*/ 	.short	0x010a
        /*0bb6*/ 	.byte	0x06
	.zero		1


	//   ....[30]....
        /*0bb8*/ 	.word	0x0000adf0
        /*0bbc*/ 	.word	0x0000008d
        /*0bc0*/ 	.word	0x00000000
        /*0bc4*/ 	.short	0x0101
        /*0bc6*/ 	.byte	0x3f
	.zero		1


	//   ....[31]....
        /*0bc8*/ 	.word	0x0000af80
        /*0bcc*/ 	.word	0x0000007a
        /*0bd0*/ 	.word	0x00000000
        /*0bd4*/ 	.short	0x0101
        /*0bd6*/ 	.byte	0x3f
	.zero		1


	//   ....[32]....
        /*0bd8*/ 	.word	0x0000ba70
        /*0bdc*/ 	.word	0x00000008
        /*0be0*/ 	.word	0x00034850
        /*0be4*/ 	.short	0x010a
        /*0be6*/ 	.byte	0x3f
	.zero		1


	//   ....[33]....
        /*0be8*/ 	.word	0x0000bab0
        /*0bec*/ 	.word	0x00000008
        /*0bf0*/ 	.word	0x00034850
        /*0bf4*/ 	.short	0x010a
        /*0bf6*/ 	.byte	0x3f
	.zero		1


	//   ....[34]....
        /*0bf8*/ 	.word	0x0000c230
        /*0bfc*/ 	.word	0x00000008
        /*0c00*/ 	.word	0x00000000
        /*0c04*/ 	.short	0x0101
        /*0c06*/ 	.byte	0x3f
	.zero		1


	//   ....[35]....
        /*0c08*/ 	.word	0x0000db50
        /*0c0c*/ 	.word	0x00000012
        /*0c10*/ 	.word	0x00000000
        /*0c14*/ 	.short	0x0101
        /*0c16*/ 	.byte	0x3f
	.zero		1


	//   ....[36]....
        /*0c18*/ 	.word	0x0000e0c0
        /*0c1c*/ 	.word	0x00000012
        /*0c20*/ 	.word	0x00000000
        /*0c24*/ 	.short	0x0101
        /*0c26*/ 	.byte	0x3f
	.zero		1


	//   ....[37]....
        /*0c28*/ 	.word	0x00011a60
        /*0c2c*/ 	.word	0x00000000
        /*0c30*/ 	.word	0x00034840
        /*0c34*/ 	.short	0x010a
        /*0c36*/ 	.byte	0x3f
	.zero		1


	//   ....[38]....
        /*0c38*/ 	.word	0x00012900
        /*0c3c*/ 	.word	0x00000012
        /*0c40*/ 	.word	0x00034800
        /*0c44*/ 	.short	0x0107
        /*0c46*/ 	.byte	0x3f
	.zero		1


	//   ....[39]....
        /*0c48*/ 	.word	0x00012a10
        /*0c4c*/ 	.word	0x00000012
        /*0c50*/ 	.word	0x00034800
        /*0c54*/ 	.short	0x0101
        /*0c56*/ 	.byte	0x3f
	.zero		1


	//   ....[40]....
        /*0c58*/ 	.word	0x00012a30
        /*0c5c*/ 	.word	0x00000012
        /*0c60*/ 	.word	0x00034820
        /*0c64*/ 	.short	0x010a
        /*0c66*/ 	.byte	0x3f
	.zero		1


	//   ....[41]....
        /*0c68*/ 	.word	0x00012e00
        /*0c6c*/ 	.word	0x00000003
        /*0c70*/ 	.word	0x00034840
        /*0c74*/ 	.short	0x010a
        /*0c76*/ 	.byte	0x3f
	.zero		1


	//   ....[42]....
        /*0c78*/ 	.word	0x000131a0
        /*0c7c*/ 	.word	0x00000003
        /*0c80*/ 	.word	0x00000060
        /*0c84*/ 	.short	0x010a
        /*0c86*/ 	.byte	0x3f
	.zero		1


	//   ....[43]....
        /*0c88*/ 	.word	0x00013840
        /*0c8c*/ 	.word	0x00000003
        /*0c90*/ 	.word	0x00034840
        /*0c94*/ 	.short	0x010a
        /*0c96*/ 	.byte	0x3f
	.zero		1


	//   ....[44]....
        /*0c98*/ 	.word	0x00013be0
        /*0c9c*/ 	.word	0x00000002
        /*0ca0*/ 	.word	0x00000060
        /*0ca4*/ 	.short	0x010a
        /*0ca6*/ 	.byte	0x3f
	.zero		1


	//   ....[45]....
        /*0ca8*/ 	.word	0x000141c0
        /*0cac*/ 	.word	0x00000002
        /*0cb0*/ 	.word	0x00034840
        /*0cb4*/ 	.short	0x010a
        /*0cb6*/ 	.byte	0x3f
	.zero		1


	//   ....[46]....
        /*0cb8*/ 	.word	0x00014560
        /*0cbc*/ 	.word	0x00000002
        /*0cc0*/ 	.word	0x00000060
        /*0cc4*/ 	.short	0x010a
        /*0cc6*/ 	.byte	0x3f
	.zero		1


	//   ....[47]....
        /*0cc8*/ 	.word	0x00014af0
        /*0ccc*/ 	.word	0x00000000
        /*0cd0*/ 	.word	0x00034860
        /*0cd4*/ 	.short	0x010a
        /*0cd6*/ 	.byte	0x3f
	.zero		1


	//   ....[48]....
        /*0cd8*/ 	.word	0x00015d00
        /*0cdc*/ 	.word	0x00000000
        /*0ce0*/ 	.word	0x00034820
        /*0ce4*/ 	.short	0x010a
        /*0ce6*/ 	.byte	0x3f
	.zero		1


	//   ....[49]....
        /*0ce8*/ 	.word	0x00015f10
        /*0cec*/ 	.word	0x00000006
        /*0cf0*/ 	.word	0x00000000
        /*0cf4*/ 	.short	0x010a
        /*0cf6*/ 	.byte	0x3f
	.zero		1


	//   ....[50]....
        /*0cf8*/ 	.word	0x00015f40
        /*0cfc*/ 	.word	0x00000007
        /*0d00*/ 	.word	0x00000000
        /*0d04*/ 	.short	0x010a
        /*0d06*/ 	.byte	0x3f
	.zero		1


	//   ....[51]....
        /*0d08*/ 	.word	0x00015fa0
        /*0d0c*/ 	.word	0x00000004
        /*0d10*/ 	.word	0x00000000
        /*0d14*/ 	.short	0x010a
        /*0d16*/ 	.byte	0x3f
	.zero		1


	//   ....[52]....
        /*0d18*/ 	.word	0x00015fd0
        /*0d1c*/ 	.word	0x00000003
        /*0d20*/ 	.word	0x00000000
        /*0d24*/ 	.short	0x010a
        /*0d26*/ 	.byte	0x3f
	.zero		1


	//   ....[53]....
        /*0d28*/ 	.word	0x00016030
        /*0d2c*/ 	.word	0x00000000
        /*0d30*/ 	.word	0x00034800
        /*0d34*/ 	.short	0x010a
        /*0d36*/ 	.byte	0x3f
	.zero		1


	//   ....[54]....
        /*0d38*/ 	.word	0x00016080
        /*0d3c*/ 	.word	0x0000000b
        /*0d40*/ 	.word	0x00034830
        /*0d44*/ 	.short	0x010a
        /*0d46*/ 	.byte	0x3f
	.zero		1


	//   ....[55]....
        /*0d48*/ 	.word	0x000160d0
        /*0d4c*/ 	.word	0x00000000
        /*0d50*/ 	.word	0x00034830
        /*0d54*/ 	.short	0x010a
        /*0d56*/ 	.byte	0x3f
	.zero		1


	//   ....[56]....
        /*0d58*/ 	.word	0x00016130
        /*0d5c*/ 	.word	0x0000000a
        /*0d60*/ 	.word	0x00034850
        /*0d64*/ 	.short	0x010a
        /*0d66*/ 	.byte	0x3f
	.zero		1


	//   ....[57]....
        /*0d68*/ 	.word	0x00016180
        /*0d6c*/ 	.word	0x00000008
        /*0d70*/ 	.word	0x00034850
        /*0d74*/ 	.short	0x010a
        /*0d76*/ 	.byte	0x3f
	.zero		1


	//   ....[58]....
        /*0d78*/ 	.word	0x00016320
        /*0d7c*/ 	.word	0x00000000
        /*0d80*/ 	.word	0x00034840
        /*0d84*/ 	.short	0x010a
        /*0d86*/ 	.byte	0x3f
	.zero		1


	//   ....[59]....
        /*0d88*/ 	.word	0x00016ec0
        /*0d8c*/ 	.word	0x00000012
        /*0d90*/ 	.word	0x00034820
        /*0d94*/ 	.short	0x010a
        /*0d96*/ 	.byte	0x3f
	.zero		1


	//   ....[60]....
        /*0d98*/ 	.word	0x00016f10
        /*0d9c*/ 	.word	0x00000003
        /*0da0*/ 	.word	0x00034840
        /*0da4*/ 	.short	0x010a
        /*0da6*/ 	.byte	0x3f
	.zero		1


	//   ....[61]....
        /*0da8*/ 	.word	0x00016f60
        /*0dac*/ 	.word	0x00000003
        /*0db0*/ 	.word	0x00000060
        /*0db4*/ 	.short	0x010a
        /*0db6*/ 	.byte	0x3f
	.zero		1


	//   ....[62]....
        /*0db8*/ 	.word	0x00016fb0
        /*0dbc*/ 	.word	0x00000003
        /*0dc0*/ 	.word	0x00034840
        /*0dc4*/ 	.short	0x010a
        /*0dc6*/ 	.byte	0x3f
	.zero		1


	//   ....[63]....
        /*0dc8*/ 	.word	0x00017000
        /*0dcc*/ 	.word	0x00000002
        /*0dd0*/ 	.word	0x00000060
        /*0dd4*/ 	.short	0x010a
        /*0dd6*/ 	.byte	0x3f
	.zero		1


	//   ....[64]....
        /*0dd8*/ 	.word	0x00017050
        /*0ddc*/ 	.word	0x00000002
        /*0de0*/ 	.word	0x00034840
        /*0de4*/ 	.short	0x010a
        /*0de6*/ 	.byte	0x3f
	.zero		1


	//   ....[65]....
        /*0de8*/ 	.word	0x000170a0
        /*0dec*/ 	.word	0x00000002
        /*0df0*/ 	.word	0x00000060
        /*0df4*/ 	.short	0x010a
        /*0df6*/ 	.byte	0x3f
	.zero		1


	//   ....[66]....
        /*0df8*/ 	.word	0x000170f0
        /*0dfc*/ 	.word	0x00000000
        /*0e00*/ 	.word	0x00034860
        /*0e04*/ 	.short	0x010a
        /*0e06*/ 	.byte	0x3f
	.zero		1


	//   ....[67]....
        /*0e08*/ 	.word	0x00017c30
        /*0e0c*/ 	.word	0x00000000
        /*0e10*/ 	.word	0x00034820
        /*0e14*/ 	.short	0x010a
        /*0e16*/ 	.byte	0x3f
	.zero		1


	//   ....[68]....
        /*0e18*/ 	.word	0x00017dd0
        /*0e1c*/ 	.word	0x00000006
        /*0e20*/ 	.word	0x00000000
        /*0e24*/ 	.short	0x010a
        /*0e26*/ 	.byte	0x3f
	.zero		1


	//   ....[69]....
        /*0e28*/ 	.word	0x00017e20
        /*0e2c*/ 	.word	0x00000007
        /*0e30*/ 	.word	0x00000000
        /*0e34*/ 	.short	0x010a
        /*0e36*/ 	.byte	0x3f
	.zero		1


	//   ....[70]....
        /*0e38*/ 	.word	0x00017e70
        /*0e3c*/ 	.word	0x00000004
        /*0e40*/ 	.word	0x00000000
        /*0e44*/ 	.short	0x010a
        /*0e46*/ 	.byte	0x3f
	.zero		1


	//----- nvinfo : EIATTR_NUM_MBARRIERS
	.align		4
.L_901:
        /*0e48*/ 	.byte	0x03, 0x38
        /*0e4a*/ 	.short	0x0016


	//----- nvinfo : EIATTR_EXIT_INSTR_OFFSETS
	.align		4
        /*0e4c*/ 	.byte	0x04, 0x1c
        /*0e4e*/ 	.short	(.L_903 - .L_902)


	//   ....[0]....
.L_902:
        /*0e50*/ 	.word	0x00000a90


	//   ....[1]....
        /*0e54*/ 	.word	0x0000fae0


	//   ....[2]....
        /*0e58*/ 	.word	0x00016020


	//----- nvinfo : EIATTR_MAX_THREADS
	.align		4
.L_903:
        /*0e5c*/ 	.byte	0x04, 0x05
        /*0e5e*/ 	.short	(.L_905 - .L_904)
.L_904:
        /*0e60*/ 	.word	0x00000180
        /*0e64*/ 	.word	0x00000001
        /*0e68*/ 	.word	0x00000001


	//----- nvinfo : EIATTR_CRS_STACK_SIZE
	.align		4
.L_905:
        /*0e6c*/ 	.byte	0x04, 0x1e
        /*0e6e*/ 	.short	(.L_907 - .L_906)
.L_906:
        /*0e70*/ 	.word	0x00000000


	//----- nvinfo : EIATTR_CBANK_PARAM_SIZE
	.align		4
.L_907:
        /*0e74*/ 	.byte	0x03, 0x19
        /*0e76*/ 	.short	0x0af0


	//----- nvinfo : EIATTR_PARAM_CBANK
	.align		4
        /*0e78*/ 	.byte	0x04, 0x0a
        /*0e7a*/ 	.short	(.L_909 - .L_908)
	.align		4
.L_908:
        /*0e7c*/ 	.word	index@(.nv.constant0._ZN7cutlass13device_kernelIN5flash11enable_sm90INS1_16FlashAttnFwdSm90INS1_25CollectiveMainloopFwdSm90ILi2EN4cute5tupleIJNS5_1CILi1EEES8_S8_EEENS6_IJNS7_ILi128EEENS7_ILi176EEESA_EEELi128ENS_10bfloat16_tEfNS_4arch4Sm90ELb0ELb0ELb0ELb1ELb0ELb0ELb0ELb1ELb1ELb1ELb1ELb0EEENS1_21CollectiveEpilogueFwdINS6_IJSA_SA_SB_EEES9_SD_SF_Li256ELb1ELb1ELb1ELb0EEENS1_36VarlenDynamicPersistentTileSchedulerILi128ELi176ELi256ELi128ELb1ELb1ELb1ELb0ELb1ELb1EEEEEEEEEvNT_6ParamsE)
        /*0e80*/ 	.short	0x0210
        /*0e82*/ 	.short	0x0af0


	//----- nvinfo : EIATTR_SW_WAR
	.align		4
.L_909:
        /*0e84*/ 	.byte	0x04, 0x36
        /*0e86*/ 	.short	(.L_911 - .L_910)
.L_910:
        /*0e88*/ 	.word	0x00000008
.L_911:


//--------------------- .nv.info._ZN7cutlass13device_kernelIN5flash11enable_sm90INS1_16FlashAttnFwdSm90INS1_25CollectiveMainloopFwdSm90ILi2EN4cute5tupleIJNS5_1CILi1EEES8_S8_EEENS6_IJNS7_ILi128EEENS7_ILi176EEESA_EEELi128ENS_10bfloat16_tEfNS_4arch4Sm90ELb0ELb0ELb0ELb1ELb0ELb1ELb0ELb1ELb1ELb1ELb1ELb0EEENS1_21CollectiveEpilogueFwdINS6_IJSA_SA_SB_EEES9_SD_SF_Li256ELb1ELb1ELb1ELb0EEENS1_36VarlenDynamicPersistentTileSchedulerILi128ELi176ELi256ELi128ELb1ELb1ELb1ELb0ELb1ELb1EEEEEEEEEvNT_6ParamsE --------------------------
	.section	.nv.info._ZN7cutlass13device_kernelIN5flash11enable_sm90INS1_16FlashAttnFwdSm90INS1_25CollectiveMainloopFwdSm90ILi2EN4cute5tupleIJNS5_1CILi1EEES8_S8_EEENS6_IJNS7_ILi128EEENS7_ILi176EEESA_EEELi128ENS_10bfloat16_tEfNS_4arch4Sm90ELb0ELb0ELb0ELb1ELb0ELb1ELb0ELb1ELb1ELb1ELb1ELb0EEENS1_21CollectiveEpilogueFwdINS6_IJSA_SA_SB_EEES9_SD_SF_Li256ELb1ELb1ELb1ELb0EEENS1_36VarlenDynamicPersistentTileSchedulerILi128ELi176ELi256ELi128ELb1ELb1ELb1ELb0ELb1ELb1EEEEEEEEEvNT_6ParamsE,"",@"SHT_CUDA_INFO"
	.sectionflags	@""
	.align	4


	//----- nvinfo : EIATTR_CUDA_API_VERSION
	.align		4
        /*0000*/ 	.byte	0x04, 0x37
        /*0002*/ 	.short	(.L_913 - .L_912)
.L_912:
        /*0004*/ 	.word	0x00000082


	//----- nvinfo : EIATTR_KPARAM_INFO
	.align		4
.L_913:
        /*0008*/ 	.byte	0x04, 0x17
        /*000a*/ 	.short	(.L_915 - .L_914)
.L_914:
        /*000c*/ 	.word	0x00000000
        /*0010*/ 	.short	0x0000
        /*0012*/ 	.short	0x0070
        /*0014*/ 	.byte	0x00, 0xf0, 0x01, 0x2a


	//----- nvinfo : EIATTR_SPARSE_MMA_MASK
	.align		4
.L_915:
        /*0018*/ 	.byte	0x03, 0x50
        /*001a*/ 	.short	0x0000


	//----- nvinfo : EIATTR_MAXREG_COUNT
	.align		4
        /*001c*/ 	.byte	0x03, 0x1b
        /*001e*/ 	.short	0x00a8


	//----- nvinfo : EIATTR_NUM_BARRIERS
	.align		4
        /*0020*/ 	.byte	0x02, 0x4c
        /*0022*/ 	.byte	0x10
	.zero		1


	//----- nvinfo : EIATTR_EXTERNS
	.align		4
        /*0024*/ 	.byte	0x04, 0x0f
        /*0026*/ 	.short	(.L_917 - .L_916)


	//   ....[0]....
	.align		4
.L_916:
        /*0028*/ 	.word	index@(__assertfail)


	//----- nvinfo : EIATTR_ANNOTATIONS
	.align		4
.L_917:
        /*002c*/ 	.byte	0x04, 0x55
        /*002e*/ 	.short	(.L_919 - .L_918)


	//   ....[0]....
.L_918:
        /* <DEDUP_REMOVED lines=143> */


	//----- nvinfo : EIATTR_MERCURY_ISA_VERSION
	.align		4
.L_919:
        /*0908*/ 	.byte	0x03, 0x5f
        /*090a*/ 	.short	0x0101


	//----- nvinfo : EIATTR_UNUSED_LOAD_BYTE_OFFSET
	.align		4
        /*090c*/ 	.byte	0x04, 0x44
        /*090e*/ 	.short	(.L_921 - .L_920)


	//   ....[0]....
.L_920:
        /*0910*/ 	.word	0x00000ac0
        /*0914*/ 	.word	0x0000fff0


	//   ....[1]....
        /*0918*/ 	.word	0x0001d4f0
        /*091c*/ 	.word	0x0000fff0


	//----- nvinfo : EIATTR_INT_WARP_WIDE_INSTR_OFFSETS
	.align		4
.L_921:
        /*0920*/ 	.byte	0x04, 0x31
        /*0922*/ 	.short	(.L_923 - .L_922)


	//   ....[0]....
.L_922:
        /*0924*/ 	.word	0x00000190


	//   ....[1]....
        /*0928*/ 	.word	0x000001d0


	//   ....[2]....
        /*092c*/ 	.word	0x00000240


	//   ....[3]....
        /*0930*/ 	.word	0x00023580


	//   ....[4]....
        /*0934*/ 	.word	0x00023620


	//   ....[5]....
        /*0938*/ 	.word	0x00026d60


	//   ....[6]....
        /*093c*/ 	.word	0x00026dd0


	//----- nvinfo : EIATTR_COOP_GROUP_MASK_REGIDS
	.align		4
.L_923:
        /*0940*/ 	.byte	0x04, 0x29
        /*0942*/ 	.short	(.L_925 - .L_924)


	//   ....[0]....
.L_924:
        /*0944*/ 	.word	0xffffffff


	//   ....[1]....
        /*0948*/ 	.word	0xffffffff


	//   ....[2]....
        /*094c*/ 	.word	0xffffffff


	//   ....[3]....
        /*0950*/ 	.word	0xffffffff


	//   ....[4]....
        /*0954*/ 	.word	0xffffffff


	//   ....[5]....
        /*0958*/ 	.word	0xffffffff


	//   ....[6]....
        /*095c*/ 	.word	0xffffffff


	//   ....[7]....
        /*0960*/ 	.word	0xffffffff


	//   ....[8]....
        /*0964*/ 	.word	0xffffffff


	//   ....[9]....
        /*0968*/ 	.word	0xffffffff


	//   ....[10]....
        /*096c*/ 	.word	0xffffffff


	//   ....[11]....
        /*0970*/ 	.word	0xffffffff


	//   ....[12]....
        /*0974*/ 	.word	0xffffffff


	//   ....[13]....
        /*0978*/ 	.word	0xffffffff


	//   ....[14]....
        /*097c*/ 	.word	0xffffffff


	//   ....[15]....
        /*0980*/ 	.word	0xffffffff


	//   ....[16]....
        /*0984*/ 	.word	0xffffffff


	//   ....[17]....
        /*0988*/ 	.word	0xffffffff


	//   ....[18]....
        /*098c*/ 	.word	0xffffffff


	//   ....[19]....
        /*0990*/ 	.word	0xffffffff


	//   ....[20]....
        /*0994*/ 	.word	0xffffffff


	//   ....[21]....
        /*0998*/ 	.word	0xffffffff


	//   ....[22]....
        /*099c*/ 	.word	0xffffffff


	//   ....[23]....
        /*09a0*/ 	.word	0xffffffff


	//   ....[24]....
        /*09a4*/ 	.word	0xffffffff


	//   ....[25]....
        /*09a8*/ 	.word	0xffffffff


	//   ....[26]....
        /*09ac*/ 	.word	0xffffffff


	//   ....[27]....
        /*09b0*/ 	.word	0xffffffff


	//   ....[28]....
        /*09b4*/ 	.word	0xffffffff


	//   ....[29]....
        /*09b8*/ 	.word	0xffffffff


	//   ....[30]....
        /*09bc*/ 	.word	0xffffffff


	//   ....[31]....
        /*09c0*/ 	.word	0xffffffff


	//   ....[32]....
        /*09c4*/ 	.word	0xffffffff


	//   ....[33]....
        /*09c8*/ 	.word	0xffffffff


	//   ....[34]....
        /*09cc*/ 	.word	0xffffffff


	//   ....[35]....
        /*09d0*/ 	.word	0xffffffff


	//   ....[36]....
        /*09d4*/ 	.word	0xffffffff


	//   ....[37]....
        /*09d8*/ 	.word	0xffffffff


	//   ....[38]....
        /*09dc*/ 	.word	0xffffffff


	//   ....[39]....
        /*09e0*/ 	.word	0xffffffff


	//   ....[40]....
        /*09e4*/ 	.word	0xffffffff


	//   ....[41]....
        /*09e8*/ 	.word	0xffffffff


	//   ....[42]....
        /*09ec*/ 	.word	0xffffffff


	//   ....[43]....
        /*09f0*/ 	.word	0xffffffff


	//   ....[44]....
        /*09f4*/ 	.word	0xffffffff


	//   ....[45]....
        /*09f8*/ 	.word	0xffffffff


	//   ....[46]....
        /*09fc*/ 	.word	0xffffffff


	//   ....[47]....
        /*0a00*/ 	.word	0xffffffff


	//   ....[48]....
        /*0a04*/ 	.word	0xffffffff


	//   ....[49]....
        /*0a08*/ 	.word	0xffffffff


	//   ....[50]....
        /*0a0c*/ 	.word	0xffffffff


	//   ....[51]....
        /*0a10*/ 	.word	0xffffffff


	//   ....[52]....
        /*0a14*/ 	.word	0xffffffff


	//   ....[53]....
        /*0a18*/ 	.word	0xffffffff


	//   ....[54]....
        /*0a1c*/ 	.word	0xffffffff


	//   ....[55]....
        /*0a20*/ 	.word	0xffffffff


	//   ....[56]....
        /*0a24*/ 	.word	0xffffffff


	//   ....[57]....
        /*0a28*/ 	.word	0xffffffff


	//   ....[58]....
        /*0a2c*/ 	.word	0xffffffff


	//   ....[59]....
        /*0a30*/ 	.word	0xffffffff


	//   ....[60]....
        /*0a34*/ 	.word	0xffffffff


	//   ....[61]....
        /*0a38*/ 	.word	0xffffffff


	//   ....[62]....
        /*0a3c*/ 	.word	0xffffffff


	//   ....[63]....
        /*0a40*/ 	.word	0xffffffff


	//   ....[64]....
        /*0a44*/ 	.word	0xffffffff


	//   ....[65]....
        /*0a48*/ 	.word	0xffffffff


	//   ....[66]....
        /*0a4c*/ 	.word	0xffffffff


	//   ....[67]....
        /*0a50*/ 	.word	0xffffffff


	//   ....[68]....
        /*0a54*/ 	.word	0xffffffff


	//   ....[69]....
        /*0a58*/ 	.word	0xffffffff


	//   ....[70]....
        /*0a5c*/ 	.word	0xffffffff


	//   ....[71]....
        /*0a60*/ 	.word	0xffffffff


	//   ....[72]....
        /*0a64*/ 	.word	0xffffffff


	//   ....[73]....
        /*0a68*/ 	.word	0xffffffff


	//   ....[74]....
        /*0a6c*/ 	.word	0xffffffff


	//   ....[75]....
        /*0a70*/ 	.word	0xffffffff


	//   ....[76]....
        /*0a74*/ 	.word	0xffffffff


	//   ....[77]....
        /*0a78*/ 	.word	0xffffffff


	//   ....[78]....
        /*0a7c*/ 	.word	0xffffffff


	//   ....[79]....
        /*0a80*/ 	.word	0xffffffff


	//   ....[80]....
        /*0a84*/ 	.word	0xffffffff


	//   ....[81]....
        /*0a88*/ 	.word	0xffffffff


	//   ....[82]....
        /*0a8c*/ 	.word	0xffffffff


	//   ....[83]....
        /*0a90*/ 	.word	0xffffffff


	//   ....[84]....
        /*0a94*/ 	.word	0xffffffff


	//   ....[85]....
        /*0a98*/ 	.word	0xffffffff


	//   ....[86]....
        /*0a9c*/ 	.word	0xffffffff


	//   ....[87]....
        /*0aa0*/ 	.word	0xffffffff


	//   ....[88]....
        /*0aa4*/ 	.word	0xffffffff


	//   ....[89]....
        /*0aa8*/ 	.word	0xffffffff


	//   ....[90]....
        /*0aac*/ 	.word	0xffffffff


	//   ....[91]....
        /*0ab0*/ 	.word	0xffffffff


	//   ....[92]....
        /*0ab4*/ 	.word	0xffffffff


	//   ....[93]....
        /*0ab8*/ 	.word	0xffffffff


	//   ....[94]....
        /*0abc*/ 	.word	0xffffffff


	//   ....[95]....
        /*0ac0*/ 	.word	0xffffffff


	//   ....[96]....
        /*0ac4*/ 	.word	0xffffffff


	//   ....[97]....
        /*0ac8*/ 	.word	0xffffffff


	//   ....[98]....
        /*0acc*/ 	.word	0xffffffff


	//   ....[99]....
        /*0ad0*/ 	.word	0xffffffff


	//   ....[100]....
        /*0ad4*/ 	.word	0xffffffff


	//   ....[101]....
        /*0ad8*/ 	.word	0xffffffff


	//   ....[102]....
        /*0adc*/ 	.word	0xffffffff


	//   ....[103]....
        /*0ae0*/ 	.word	0xffffffff


	//   ....[104]....
        /*0ae4*/ 	.word	0xffffffff


	//   ....[105]....
        /*0ae8*/ 	.word	0xffffffff


	//   ....[106]....
        /*0aec*/ 	.word	0x0500000f


	//   ....[107]....
        /*0af0*/ 	.word	0x0500000f


	//   ....[108]....
        /*0af4*/ 	.word	0x0500000f


	//   ....[109]....
        /*0af8*/ 	.word	0x0500000f


	//   ....[110]....
        /*0afc*/ 	.word	0x0500000f


	//   ....[111]....
        /*0b00*/ 	.word	0x0500000f


	//   ....[112]....
        /*0b04*/ 	.word	0x0500000f


	//   ....[113]....
        /*0b08*/ 	.word	0x0500000f


	//   ....[114]....
        /*0b0c*/ 	.word	0x0500000f


	//   ....[115]....
        /*0b10*/ 	.word	0x0500000f


	//   ....[116]....
        /*0b14*/ 	.word	0x0500000f


	//   ....[117]....
        /*0b18*/ 	.word	0x0500000f


	//   ....[118]....
        /*0b1c*/ 	.word	0x0500000f


	//   ....[119]....
        /*0b20*/ 	.word	0x0500000f


	//   ....[120]....
        /*0b24*/ 	.word	0x0500000f


	//   ....[121]....
        /*0b28*/ 	.word	0x0500000f


	//   ....[122]....
        /*0b2c*/ 	.word	0x0500000f


	//   ....[123]....
        /*0b30*/ 	.word	0x0500000f


	//   ....[124]....
        /*0b34*/ 	.word	0x0500000f


	//   ....[125]....
        /*0b38*/ 	.word	0x0500000f


	//   ....[126]....
        /*0b3c*/ 	.word	0x0500000f


	//   ....[127]....
        /*0b40*/ 	.word	0x0500000f


	//   ....[128]....
        /*0b44*/ 	.word	0x0500000f


	//   ....[129]....
        /*0b48*/ 	.word	0x0500000f


	//   ....[130]....
        /*0b4c*/ 	.word	0x0500000f


	//   ....[131]....
        /*0b50*/ 	.word	0x0500000f


	//   ....[132]....
        /*0b54*/ 	.word	0x0500000f


	//   ....[133]....
        /*0b58*/ 	.word	0x0500000f


	//   ....[134]....
        /*0b5c*/ 	.word	0x0500000f


	//   ....[135]....
        /*0b60*/ 	.word	0x0500000f


	//   ....[136]....
        /*0b64*/ 	.word	0x0500000f


	//   ....[137]....
        /*0b68*/ 	.word	0x0500000f


	//   ....[138]....
        /*0b6c*/ 	.word	0x0500000f


	//   ....[139]....
        /*0b70*/ 	.word	0x0500000f


	//   ....[140]....
        /*0b74*/ 	.word	0x0500000f


	//   ....[141]....
        /*0b78*/ 	.word	0x0500000f


	//   ....[142]....
        /*0b7c*/ 	.word	0x0500000f


	//   ....[143]....
        /*0b80*/ 	.word	0x0500000f


	//   ....[144]....
        /*0b84*/ 	.word	0x0500000f


	//   ....[145]....
        /*0b88*/ 	.word	0x0500000f


	//   ....[146]....
        /*0b8c*/ 	.word	0x0500000f


	//   ....[147]....
        /*0b90*/ 	.word	0x0500000f


	//   ....[148]....
        /*0b94*/ 	.word	0x0500000f


	//   ....[149]....
        /*0b98*/ 	.word	0x0500000f


	//   ....[150]....
        /*0b9c*/ 	.word	0x0500000f


	//   ....[151]....
        /*0ba0*/ 	.word	0x0500000f


	//   ....[152]....
        /*0ba4*/ 	.word	0x0500000f


	//   ....[153]....
        /*0ba8*/ 	.word	0x0500000f


	//   ....[154]....
        /*0bac*/ 	.word	0x0500000f


	//   ....[155]....
        /*0bb0*/ 	.word	0x0500000f


	//   ....[156]....
        /*0bb4*/ 	.word	0x0500000f


	//   ....[157]....
        /*0bb8*/ 	.word	0x0500000f


	//   ....[158]....
        /*0bbc*/ 	.word	0x0500000f


	//   ....[159]....
        /*0bc0*/ 	.word	0x0500000f


	//   ....[160]....
        /*0bc4*/ 	.word	0x0500000f


	//   ....[161]....
        /*0bc8*/ 	.word	0x0500000f


	//   ....[162]....
        /*0bcc*/ 	.word	0x0500000f


	//   ....[163]....
        /*0bd0*/ 	.word	0x0500000f


	//   ....[164]....
        /*0bd4*/ 	.word	0x0500000f


	//   ....[165]....
        /*0bd8*/ 	.word	0x0500000f


	//   ....[166]....
        /*0bdc*/ 	.word	0x0500000f


	//   ....[167]....
        /*0be0*/ 	.word	0x0500000f


	//   ....[168]....
        /*0be4*/ 	.word	0x0500000f


	//   ....[169]....
        /*0be8*/ 	.word	0x0500000f


	//   ....[170]....
        /*0bec*/ 	.word	0x0500000f


	//   ....[171]....
        /*0bf0*/ 	.word	0x0500000f


	//----- nvinfo : EIATTR_COOP_GROUP_INSTR_OFFSETS
	.align		4
.L_925:
        /*0bf4*/ 	.byte	0x04, 0x28
        /*0bf6*/ 	.short	(.L_927 - .L_926)


	//   ....[0]....
.L_926:
        /*0bf8*/ 	.word	0x00000070


	//   ....[1]....
        /*0bfc*/ 	.word	0x000001a0


	//   ....[2]....
        /*0c00*/ 	.word	0x000001f0


	//   ....[3]....
        /*0c04*/ 	.word	0x00000420


	//   ....[4]....
        /*0c08*/ 	.word	0x00000580


	//   ....[5]....
        /*0c0c*/ 	.word	0x000006a0


	//   ....[6]....
        /*0c10*/ 	.word	0x00000800


	//   ....[7]....
        /*0c14*/ 	.word	0x0000d100


	//   ....[8]....
        /*0c18*/ 	.word	0x0000d710


	//   ....[9]....
        /*0c1c*/ 	.word	0x0000d720


	//   ....[10]....
        /*0c20*/ 	.word	0x0000d730


	//   ....[11]....
        /*0c24*/ 	.word	0x0000d740


	//   ....[12]....
        /*0c28*/ 	.word	0x0000f1c0


	//   ....[13]....
        /*0c2c*/ 	.word	0x0000f1d0


	//   ....[14]....
        /*0c30*/ 	.word	0x0000f1e0


	//   ....[15]....
        /*0c34*/ 	.word	0x0000f1f0


	//   ....[16]....
        /*0c38*/ 	.word	0x00014ef0


	//   ....[17]....
        /*0c3c*/ 	.word	0x000150b0


	//   ....[18]....
        /*0c40*/ 	.word	0x00015340


	//   ....[19]....
        /*0c44*/ 	.word	0x00015390


	//   ....[20]....
        /*0c48*/ 	.word	0x0001a8e0


	//   ....[21]....
        /*0c4c*/ 	.word	0x0001a900


	//   ....[22]....
        /*0c50*/ 	.word	0x0001b2b0


	//   ....[23]....
        /*0c54*/ 	.word	0x0001b330


	//   ....[24]....
        /*0c58*/ 	.word	0x0001ce40


	//   ....[25]....
        /*0c5c*/ 	.word	0x0001ce70


	//   ....[26]....
        /*0c60*/ 	.word	0x0001cf40


	//   ....[27]....
        /*0c64*/ 	.word	0x0001cf60


	//   ....[28]....
        /*0c68*/ 	.word	0x0001e0a0


	//   ....[29]....
        /*0c6c*/ 	.word	0x0001e0c0


	//   ....[30]....
        /*0c70*/ 	.word	0x0001e0d0


	//   ....[31]....
        /*0c74*/ 	.word	0x0001e0e0


	//   ....[32]....
        /*0c78*/ 	.word	0x0001e820


	//   ....[33]....
        /*0c7c*/ 	.word	0x0001e830


	//   ....[34]....
        /*0c80*/ 	.word	0x0001e940


	//   ....[35]....
        /*0c84*/ 	.word	0x0001e950


	//   ....[36]....
        /*0c88*/ 	.word	0x0001ea70


	//   ....[37]....
        /*0c8c*/ 	.word	0x0001ea80


	//   ....[38]....
        /*0c90*/ 	.word	0x0001eba0


	//   ....[39]....
        /*0c94*/ 	.word	0x0001ebb0


	//   ....[40]....
        /*0c98*/ 	.word	0x0001f170


	//   ....[41]....
        /*0c9c*/ 	.word	0x0001f180


	//   ....[42]....
        /*0ca0*/ 	.word	0x0001f610


	//   ....[43]....
        /*0ca4*/ 	.word	0x0001f620


	//   ....[44]....
        /*0ca8*/ 	.word	0x000203a0


	//   ....[45]....
        /*0cac*/ 	.word	0x000203b0


	//   ....[46]....
        /*0cb0*/ 	.word	0x000204d0


	//   ....[47]....
        /*0cb4*/ 	.word	0x000204e0


	//   ....[48]....
        /*0cb8*/ 	.word	0x00020600


	//   ....[49]....
        /*0cbc*/ 	.word	0x00020610


	//   ....[50]....
        /*0cc0*/ 	.word	0x00020730


	//   ....[51]....
        /*0cc4*/ 	.word	0x00020740


	//   ....[52]....
        /*0cc8*/ 	.word	0x000208c0


	//   ....[53]....
        /*0ccc*/ 	.word	0x00020b00


	//   ....[54]....
        /*0cd0*/ 	.word	0x00020b30


	//   ....[55]....
        /*0cd4*/ 	.word	0x00020b60


	//   ....[56]....
        /*0cd8*/ 	.word	0x00020b90


	//   ....[57]....
        /*0cdc*/ 	.word	0x00020bc0


	//   ....[58]....
        /*0ce0*/ 	.word	0x00020bf0


	//   ....[59]....
        /*0ce4*/ 	.word	0x00020da0


	//   ....[60]....
        /*0ce8*/ 	.word	0x00020dd0


	//   ....[61]....
        /*0cec*/ 	.word	0x00020e00


	//   ....[62]....
        /*0cf0*/ 	.word	0x00020e30


	//   ....[63]....
        /*0cf4*/ 	.word	0x00020e60


	//   ....[64]....
        /*0cf8*/ 	.word	0x00020e90


	//   ....[65]....
        /*0cfc*/ 	.word	0x00020f20


	//   ....[66]....
        /*0d00*/ 	.word	0x00020f50


	//   ....[67]....
        /*0d04*/ 	.word	0x00020f60


	//   ....[68]....
        /*0d08*/ 	.word	0x00021010


	//   ....[69]....
        /*0d0c*/ 	.word	0x000221d0


	//   ....[70]....
        /*0d10*/ 	.word	0x00023b80


	//   ....[71]....
        /*0d14*/ 	.word	0x00024700


	//   ....[72]....
        /*0d18*/ 	.word	0x00024750


	//   ....[73]....
        /*0d1c*/ 	.word	0x00024800


	//   ....[74]....
        /*0d20*/ 	.word	0x00024810


	//   ....[75]....
        /*0d24*/ 	.word	0x000248a0


	//   ....[76]....
        /*0d28*/ 	.word	0x000248b0


	//   ....[77]....
        /*0d2c*/ 	.word	0x00024940


	//   ....[78]....
        /*0d30*/ 	.word	0x00024950


	//   ....[79]....
        /*0d34*/ 	.word	0x000249e0


	//   ....[80]....
        /*0d38*/ 	.word	0x000249f0


	//   ....[81]....
        /*0d3c*/ 	.word	0x00024a80


	//   ....[82]....
        /*0d40*/ 	.word	0x00024a90


	//   ....[83]....
        /*0d44*/ 	.word	0x00024b20


	//   ....[84]....
        /*0d48*/ 	.word	0x00024b30


	//   ....[85]....
        /*0d4c*/ 	.word	0x00024b80


	//   ....[86]....
        /*0d50*/ 	.word	0x00024bb0


	//   ....[87]....
        /*0d54*/ 	.word	0x00027510


	//   ....[88]....
        /*0d58*/ 	.word	0x00027580


	//   ....[89]....
        /*0d5c*/ 	.word	0x000275b0


	//   ....[90]....
        /*0d60*/ 	.word	0x000275c0


	//   ....[91]....
        /*0d64*/ 	.word	0x000275f0


	//   ....[92]....
        /*0d68*/ 	.word	0x00027620


	//   ....[93]....
        /*0d6c*/ 	.word	0x00027650


	//   ....[94]....
        /*0d70*/ 	.word	0x00027680


	//   ....[95]....
        /*0d74*/ 	.word	0x00027860


	//   ....[96]....
        /*0d78*/ 	.word	0x00027890


	//   ....[97]....
        /*0d7c*/ 	.word	0x000278c0


	//   ....[98]....
        /*0d80*/ 	.word	0x000278f0


	//   ....[99]....
        /*0d84*/ 	.word	0x00027920


	//   ....[100]....
        /*0d88*/ 	.word	0x00027950


	//   ....[101]....
        /*0d8c*/ 	.word	0x00027a10


	//   ....[102]....
        /*0d90*/ 	.word	0x00027a30


	//   ....[103]....
        /*0d94*/ 	.word	0x00027a40


	//   ....[104]....
        /*0d98*/ 	.word	0x00027aa0


	//   ....[105]....
        /*0d9c*/ 	.word	0x000281b0


	//   ....[106]....
        /*0da0*/ 	.word	0x00028620


	//   ....[107]....
        /*0da4*/ 	.word	0x000286d0


	//   ....[108]....
        /*0da8*/ 	.word	0x00028760


	//   ....[109]....
        /*0dac*/ 	.word	0x000287b0


	//   ....[110]....
        /*0db0*/ 	.word	0x00028800


	//   ....[111]....
        /*0db4*/ 	.word	0x000288e0


	//   ....[112]....
        /*0db8*/ 	.word	0x00028970


	//   ....[113]....
        /*0dbc*/ 	.word	0x000289c0


	//   ....[114]....
        /*0dc0*/ 	.word	0x00028a10


	//   ....[115]....
        /*0dc4*/ 	.word	0x00028c20


	//   ....[116]....
        /*0dc8*/ 	.word	0x00028c70


	//   ....[117]....
        /*0dcc*/ 	.word	0x00028d00


	//   ....[118]....
        /*0dd0*/ 	.word	0x00028d90


	//   ....[119]....
        /*0dd4*/ 	.word	0x00028e20


	//   ....[120]....
        /*0dd8*/ 	.word	0x00028eb0


	//   ....[121]....
        /*0ddc*/ 	.word	0x00028f40


	//   ....[122]....
        /*0de0*/ 	.word	0x00028fd0


	//   ....[123]....
        /*0de4*/ 	.word	0x00029050


	//   ....[124]....
        /*0de8*/ 	.word	0x000290a0


	//   ....[125]....
        /*0dec*/ 	.word	0x00029130


	//   ....[126]....
        /*0df0*/ 	.word	0x000291c0


	//   ....[127]....
        /*0df4*/ 	.word	0x00029240


	//   ....[128]....
        /*0df8*/ 	.word	0x00029290


	//   ....[129]....
        /*0dfc*/ 	.word	0x00029320


	//   ....[130]....
        /*0e00*/ 	.word	0x000293b0


	//   ....[131]....
        /*0e04*/ 	.word	0x00029440


	//   ....[132]....
        /*0e08*/ 	.word	0x000294d0


	//   ....[133]....
        /*0e0c*/ 	.word	0x00029560


	//   ....[134]....
        /*0e10*/ 	.word	0x000295f0


	//   ....[135]....
        /*0e14*/ 	.word	0x000296b0


	//   ....[136]....
        /*0e18*/ 	.word	0x000299a0


	//   ....[137]....
        /*0e1c*/ 	.word	0x00029b80


	//   ....[138]....
        /*0e20*/ 	.word	0x00029bd0


	//   ....[139]....
        /*0e24*/ 	.word	0x00029cf0


	//   ....[140]....
        /*0e28*/ 	.word	0x00029d40


	//   ....[141]....
        /*0e2c*/ 	.word	0x00029e60


	//   ....[142]....
        /*0e30*/ 	.word	0x00029eb0


	//   ....[143]....
        /*0e34*/ 	.word	0x00029fd0


	//   ....[144]....
        /*0e38*/ 	.word	0x0002a020


	//   ....[145]....
        /*0e3c*/ 	.word	0x0002a140


	//   ....[146]....
        /*0e40*/ 	.word	0x0002a190


	//   ....[147]....
        /*0e44*/ 	.word	0x0002a2b0


	//   ....[148]....
        /*0e48*/ 	.word	0x0002a300


	//   ....[149]....
        /*0e4c*/ 	.word	0x0002a420


	//   ....[150]....
        /*0e50*/ 	.word	0x0002a470


	//   ....[151]....
        /*0e54*/ 	.word	0x0002a570


	//   ....[152]....
        /*0e58*/ 	.word	0x0002a5c0


	//   ....[153]....
        /*0e5c*/ 	.word	0x0002a8f0


	//   ....[154]....
        /*0e60*/ 	.word	0x0002a9a0


	//   ....[155]....
        /*0e64*/ 	.word	0x0002ab20


	//   ....[156]....
        /*0e68*/ 	.word	0x0002abb0


	//   ....[157]....
        /*0e6c*/ 	.word	0x0002ac30


	//   ....[158]....
        /*0e70*/ 	.word	0x0002acb0


	//   ....[159]....
        /*0e74*/ 	.word	0x0002ad30


	//   ....[160]....
        /*0e78*/ 	.word	0x0002adc0


	//   ....[161]....
        /*0e7c*/ 	.word	0x0002ae60


	//   ....[162]....
        /*0e80*/ 	.word	0x0002af30


	//   ....[163]....
        /*0e84*/ 	.word	0x0002afb0


	//   ....[164]....
        /*0e88*/ 	.word	0x0002b030


	//   ....[165]....
        /*0e8c*/ 	.word	0x0002b0b0


	//   ....[166]....
        /*0e90*/ 	.word	0x0002b140


	//   ....[167]....
        /*0e94*/ 	.word	0x0002b1c0


	//   ....[168]....
        /*0e98*/ 	.word	0x0002b260


	//   ....[169]....
        /*0e9c*/ 	.word	0x0002b2b0


	//   ....[170]....
        /*0ea0*/ 	.word	0x0002b340


	//   ....[171]....
        /*0ea4*/ 	.word	0x0002b470


	//----- nvinfo : EIATTR_REG_RECONFIG
	.align		4
.L_927:
        /*0ea8*/ 	.byte	0x01, 0x54
	.zero		2


	//----- nvinfo : EIATTR_SYSCALL_OFFSETS
	.align		4
        /*0eac*/ 	.byte	0x04, 0x46
        /*0eae*/ 	.short	(.L_929 - .L_928)


	//   ....[0]....
.L_928:
        /*0eb0*/ 	.word	0x00001e50


	//   ....[1]....
        /*0eb4*/ 	.word	0x00001fa0


	//   ....[2]....
        /*0eb8*/ 	.word	0x0000d2d0


	//   ....[3]....
        /*0ebc*/ 	.word	0x0000d660


	//   ....[4]....
        /*0ec0*/ 	.word	0x00023790


	//   ....[5]....
        /*0ec4*/ 	.word	0x000238e0


	//   ....[6]....
        /*0ec8*/ 	.word	0x000239d0


	//   ....[7]....
        /*0ecc*/ 	.word	0x000242f0


	//----- nvinfo : EIATTR_MBARRIER_INSTR_OFFSETS
	.align		4
.L_929:
        /*0ed0*/ 	.byte	0x04, 0x39
        /*0ed2*/ 	.short	(.L_931 - .L_930)


	//   ....[0]....
.L_930:
        /*0ed4*/ 	.word	0x000002d0
        /*0ed8*/ 	.word	0x000000ff
        /*0edc*/ 	.word	0x00034800
        /*0ee0*/ 	.short	0x0100
        /*0ee2*/ 	.byte	0x08
	.zero		1


	//   ....[1]....
        /*0ee4*/ 	.word	0x000002e0
        /*0ee8*/ 	.word	0x000000ff
        /*0eec*/ 	.word	0x00034820
        /*0ef0*/ 	.short	0x0100
        /*0ef2*/ 	.byte	0x08
	.zero		1


	//   ....[2]....
        /*0ef4*/ 	.word	0x000003d0
        /*0ef8*/ 	.word	0x000000ff
        /*0efc*/ 	.word	0x00034830
        /*0f00*/ 	.short	0x0100
        /*0f02*/ 	.byte	0x08
	.zero		1


	//   ....[3]....
        /*0f04*/ 	.word	0x000003e0
        /*0f08*/ 	.word	0x000000ff
        /*0f0c*/ 	.word	0x00034840
        /*0f10*/ 	.short	0x0100
        /*0f12*/ 	.byte	0x08
	.zero		1


	//   ....[4]....
        /*0f14*/ 	.word	0x000003f0
        /*0f18*/ 	.word	0x000000ff
        /*0f1c*/ 	.word	0x00034838
        /*0f20*/ 	.short	0x0100
        /*0f22*/ 	.byte	0x08
	.zero		1


	//   ....[5]....
        /*0f24*/ 	.word	0x00000400
        /*0f28*/ 	.word	0x000000ff
        /*0f2c*/ 	.word	0x00034848
        /*0f30*/ 	.short	0x0100
        /*0f32*/ 	.byte	0x08
	.zero		1


	//   ....[6]....
        /*0f34*/ 	.word	0x00000530
        /*0f38*/ 	.word	0x000000ff
        /*0f3c*/ 	.word	0x00034850
        /*0f40*/ 	.short	0x0100
        /*0f42*/ 	.byte	0x08
	.zero		1


	//   ....[7]....
        /*0f44*/ 	.word	0x00000540
        /*0f48*/ 	.word	0x000000ff
        /*0f4c*/ 	.word	0x00034860
        /*0f50*/ 	.short	0x0100
        /*0f52*/ 	.byte	0x08
	.zero		1


	//   ....[8]....
        /*0f54*/ 	.word	0x00000550
        /*0f58*/ 	.word	0x000000ff
        /*0f5c*/ 	.word	0x00034858
        /*0f60*/ 	.short	0x0100
        /*0f62*/ 	.byte	0x08
	.zero		1


	//   ....[9]....
        /*0f64*/ 	.word	0x00000560
        /*0f68*/ 	.word	0x000000ff
        /*0f6c*/ 	.word	0x00034868
        /*0f70*/ 	.short	0x0100
        /*0f72*/ 	.byte	0x08
	.zero		1


	//   ....[10]....
        /*0f74*/ 	.word	0x00000650
        /*0f78*/ 	.word	0x000000ff
        /*0f7c*/ 	.word	0x00034870
        /*0f80*/ 	.short	0x0100
        /*0f82*/ 	.byte	0x06
	.zero		1


	//   ....[11]....
        /*0f84*/ 	.word	0x00000660
        /*0f88*/ 	.word	0x000000ff
        /*0f8c*/ 	.word	0x00034880
        /*0f90*/ 	.short	0x0100
        /*0f92*/ 	.byte	0x06
	.zero		1


	//   ....[12]....
        /*0f94*/ 	.word	0x00000670
        /*0f98*/ 	.word	0x000000ff
        /*0f9c*/ 	.word	0x00034878
        /*0fa0*/ 	.short	0x0100
        /*0fa2*/ 	.byte	0x06
	.zero		1


	//   ....[13]....
        /*0fa4*/ 	.word	0x00000680
        /*0fa8*/ 	.word	0x000000ff
        /*0fac*/ 	.word	0x00034888
        /*0fb0*/ 	.short	0x0100
        /*0fb2*/ 	.byte	0x06
	.zero		1


	//   ....[14]....
        /*0fb4*/ 	.word	0x000007b0
        /*0fb8*/ 	.word	0x000000ff
        /*0fbc*/ 	.word	0x00034890
        /*0fc0*/ 	.short	0x0100
        /*0fc2*/ 	.byte	0x08
	.zero		1


	//   ....[15]....
        /*0fc4*/ 	.word	0x000007c0
        /*0fc8*/ 	.word	0x000000ff
        /*0fcc*/ 	.word	0x000348a0
        /*0fd0*/ 	.short	0x0100
        /*0fd2*/ 	.byte	0x08
	.zero		1


	//   ....[16]....
        /*0fd4*/ 	.word	0x000007d0
        /*0fd8*/ 	.word	0x000000ff
        /*0fdc*/ 	.word	0x00034898
        /*0fe0*/ 	.short	0x0100
        /*0fe2*/ 	.byte	0x08
	.zero		1


	//   ....[17]....
        /*0fe4*/ 	.word	0x000007e0
        /*0fe8*/ 	.word	0x000000ff
        /*0fec*/ 	.word	0x000348a8
        /*0ff0*/ 	.short	0x0100
        /*0ff2*/ 	.byte	0x08
	.zero		1


	//   ....[18]....
        /*0ff4*/ 	.word	0x00000910
        /*0ff8*/ 	.word	0x000000ff
        /*0ffc*/ 	.word	0x000348b0
        /*1000*/ 	.short	0x0100
        /*1002*/ 	.byte	0x08
	.zero		1


	//   ....[19]....
        /*1004*/ 	.word	0x00000920
        /*1008*/ 	.word	0x000000ff
        /*100c*/ 	.word	0x000348c0
        /*1010*/ 	.short	0x0100
        /*1012*/ 	.byte	0x08
	.zero		1


	//   ....[20]....
        /*1014*/ 	.word	0x00000930
        /*1018*/ 	.word	0x000000ff
        /*101c*/ 	.word	0x000348b8
        /*1020*/ 	.short	0x0100
        /*1022*/ 	.byte	0x08
	.zero		1


	//   ....[21]....
        /*1024*/ 	.word	0x00000940
        /*1028*/ 	.word	0x000000ff
        /*102c*/ 	.word	0x000348c8
        /*1030*/ 	.short	0x0100
        /*1032*/ 	.byte	0x08
	.zero		1


	//   ....[22]....
        /*1034*/ 	.word	0x000042c0
        /*1038*/ 	.word	0x00000003
        /*103c*/ 	.word	0x00034890
        /*1040*/ 	.short	0x010a
        /*1042*/ 	.byte	0x3f
	.zero		1


	//   ....[23]....
        /*1044*/ 	.word	0x00007fd0
        /*1048*/ 	.word	0x00000003
        /*104c*/ 	.word	0x00034890
        /*1050*/ 	.short	0x010a
        /*1052*/ 	.byte	0x3f
	.zero		1


	//   ....[24]....
        /*1054*/ 	.word	0x0000b7b0
        /*1058*/ 	.word	0x00000003
        /*105c*/ 	.word	0x00034890
        /*1060*/ 	.short	0x010a
        /*1062*/ 	.byte	0x3f
	.zero		1


	//   ....[25]....
        /*1064*/ 	.word	0x0000c140
        /*1068*/ 	.word	0x0000002c
        /*106c*/ 	.word	0x00000000
        /*1070*/ 	.short	0x0101
        /*1072*/ 	.byte	0x3f
	.zero		1


	//   ....[26]....
        /*1074*/ 	.word	0x0000c180
        /*1078*/ 	.word	0x00000003
        /*107c*/ 	.word	0x000348b0
        /*1080*/ 	.short	0x010a
        /*1082*/ 	.byte	0x3f
	.zero		1


	//   ....[27]....
        /*1084*/ 	.word	0x0000cae0
        /*1088*/ 	.word	0x00000003
        /*108c*/ 	.word	0x00000000
        /*1090*/ 	.short	0x0101
        /*1092*/ 	.byte	0x3f
	.zero		1


	//   ....[28]....
        /*1094*/ 	.word	0x0000d360
        /*1098*/ 	.word	0x00000002
        /*109c*/ 	.word	0x00034800
        /*10a0*/ 	.short	0x010a
        /*10a2*/ 	.byte	0x3f
	.zero		1


	//   ....[29]....
        /*10a4*/ 	.word	0x0000d3b0
        /*10a8*/ 	.word	0x00000002
        /*10ac*/ 	.word	0x00034800
        /*10b0*/ 	.short	0x010a
        /*10b2*/ 	.byte	0x3f
	.zero		1


	//   ....[30]....
        /*10b4*/ 	.word	0x0000d9e0
        /*10b8*/ 	.word	0x00000002
        /*10bc*/ 	.word	0x00034800
        /*10c0*/ 	.short	0x010a
        /*10c2*/ 	.byte	0x3f
	.zero		1


	//   ....[31]....
        /*10c4*/ 	.word	0x0000f3d0
        /*10c8*/ 	.word	0x00000002
        /*10cc*/ 	.word	0x00034800
        /*10d0*/ 	.short	0x010a
        /*10d2*/ 	.byte	0x3f
	.zero		1


	//   ....[32]....
        /*10d4*/ 	.word	0x00011130
        /*10d8*/ 	.word	0x00000000
        /*10dc*/ 	.word	0x00034830
        /*10e0*/ 	.short	0x010a
        /*10e2*/ 	.byte	0x3f
	.zero		1


	//   ....[33]....
        /*10e4*/ 	.word	0x000111b0
        /*10e8*/ 	.word	0x00000000
        /*10ec*/ 	.word	0x00034830
        /*10f0*/ 	.short	0x010a
        /*10f2*/ 	.byte	0x3f
	.zero		1


	//   ....[34]....
        /*10f4*/ 	.word	0x00015b80
        /*10f8*/ 	.word	0x00000005
        /*10fc*/ 	.word	0x00000000
        /*1100*/ 	.short	0x0101
        /*1102*/ 	.byte	0x3f
	.zero		1


	//   ....[35]....
        /*1104*/ 	.word	0x00016e80
        /*1108*/ 	.word	0x00000008
        /*110c*/ 	.word	0x00034830
        /*1110*/ 	.short	0x010a
        /*1112*/ 	.byte	0x3f
	.zero		1


	//   ....[36]....
        /*1114*/ 	.word	0x00016ed0
        /*1118*/ 	.word	0x00000008
        /*111c*/ 	.word	0x00034830
        /*1120*/ 	.short	0x010a
        /*1122*/ 	.byte	0x3f
	.zero		1


	//   ....[37]....
        /*1124*/ 	.word	0x0001a3c0
        /*1128*/ 	.word	0x00000008
        /*112c*/ 	.word	0x00034850
        /*1130*/ 	.short	0x010a
        /*1132*/ 	.byte	0x3f
	.zero		1


	//   ....[38]....
        /*1134*/ 	.word	0x0001a400
        /*1138*/ 	.word	0x00000008
        /*113c*/ 	.word	0x00034850
        /*1140*/ 	.short	0x010a
        /*1142*/ 	.byte	0x3f
	.zero		1


	//   ....[39]....
        /*1144*/ 	.word	0x0001ba30
        /*1148*/ 	.word	0x00000082
        /*114c*/ 	.word	0x00000000
        /*1150*/ 	.short	0x0101
        /*1152*/ 	.byte	0x3f
	.zero		1


	//   ....[40]....
        /*1154*/ 	.word	0x0001ba70
        /*1158*/ 	.word	0x00000007
        /*115c*/ 	.word	0x00000000
        /*1160*/ 	.short	0x0101
        /*1162*/ 	.byte	0x3f
	.zero		1


	//   ....[41]....
        /*1164*/ 	.word	0x0001c8c0
        /*1168*/ 	.word	0x0000000c
        /*116c*/ 	.word	0x00034850
        /*1170*/ 	.short	0x010a
        /*1172*/ 	.byte	0x3f
	.zero		1


	//   ....[42]....
        /*1174*/ 	.word	0x0001c940
        /*1178*/ 	.word	0x0000000c
        /*117c*/ 	.word	0x00034850
        /*1180*/ 	.short	0x010a
        /*1182*/ 	.byte	0x3f
	.zero		1


	//   ....[43]....
        /*1184*/ 	.word	0x0001d070
        /*1188*/ 	.word	0x0000000c
        /*118c*/ 	.word	0x00000000
        /*1190*/ 	.short	0x0101
        /*1192*/ 	.byte	0x3f
	.zero		1


	//   ....[44]....
        /*1194*/ 	.word	0x0001e750
        /*1198*/ 	.word	0x00000000
        /*119c*/ 	.word	0x00000000
        /*11a0*/ 	.short	0x0101
        /*11a2*/ 	.byte	0x3f
	.zero		1


	//   ....[45]....
        /*11a4*/ 	.word	0x0001ef60
        /*11a8*/ 	.word	0x00000008
        /*11ac*/ 	.word	0x00000000
        /*11b0*/ 	.short	0x0101
        /*11b2*/ 	.byte	0x3f
	.zero		1


	//   ....[46]....
        /*11b4*/ 	.word	0x000222b0
        /*11b8*/ 	.word	0x00000012
        /*11bc*/ 	.word	0x00034820
        /*11c0*/ 	.short	0x010a
        /*11c2*/ 	.byte	0x3f
	.zero		1


	//   ....[47]....
        /*11c4*/ 	.word	0x00022380
        /*11c8*/ 	.word	0x00000005
        /*11cc*/ 	.word	0x000348a0
        /*11d0*/ 	.short	0x010a
        /*11d2*/ 	.byte	0x3f
	.zero		1


	//   ....[48]....
        /*11d4*/ 	.word	0x000226b0
        /*11d8*/ 	.word	0x00000005
        /*11dc*/ 	.word	0x000348c0
        /*11e0*/ 	.short	0x010a
        /*11e2*/ 	.byte	0x3f
	.zero		1


	//   ....[49]....
        /*11e4*/ 	.word	0x00022b10
        /*11e8*/ 	.word	0x00000006
        /*11ec*/ 	.word	0x000348a0
        /*11f0*/ 	.short	0x010a
        /*11f2*/ 	.byte	0x3f
	.zero		1


	//   ....[50]....
        /*11f4*/ 	.word	0x00022e60
        /*11f8*/ 	.word	0x00000006
        /*11fc*/ 	.word	0x000348c0
        /*1200*/ 	.short	0x010a
        /*1202*/ 	.byte	0x3f
	.zero		1


	//   ....[51]....
        /*1204*/ 	.word	0x00023e00
        /*1208*/ 	.word	0x00000000
        /*120c*/ 	.word	0x00034840
        /*1210*/ 	.short	0x010a
        /*1212*/ 	.byte	0x3f
	.zero		1


	//   ....[52]....
        /*1214*/ 	.word	0x00024c90
        /*1218*/ 	.word	0x00000012
        /*121c*/ 	.word	0x00034800
        /*1220*/ 	.short	0x0107
        /*1222*/ 	.byte	0x3f
	.zero		1


	//   ....[53]....
        /*1224*/ 	.word	0x00024d90
        /*1228*/ 	.word	0x00000012
        /*122c*/ 	.word	0x00034800
        /*1230*/ 	.short	0x0101
        /*1232*/ 	.byte	0x3f
	.zero		1


	//   ....[54]....
        /*1234*/ 	.word	0x00024db0
        /*1238*/ 	.word	0x00000012
        /*123c*/ 	.word	0x00034820
        /*1240*/ 	.short	0x010a
        /*1242*/ 	.byte	0x3f
	.zero		1


	//   ....[55]....
        /*1244*/ 	.word	0x00025180
        /*1248*/ 	.word	0x00000003
        /*124c*/ 	.word	0x00034840
        /*1250*/ 	.short	0x010a
        /*1252*/ 	.byte	0x3f
	.zero		1


	//   ....[56]....
        /*1254*/ 	.word	0x00025510
        /*1258*/ 	.word	0x00000002
        /*125c*/ 	.word	0x00034860
        /*1260*/ 	.short	0x010a
        /*1262*/ 	.byte	0x3f
	.zero		1


	//   ....[57]....
        /*1264*/ 	.word	0x00025bd0
        /*1268*/ 	.word	0x00000003
        /*126c*/ 	.word	0x00034840
        /*1270*/ 	.short	0x010a
        /*1272*/ 	.byte	0x3f
	.zero		1


	//   ....[58]....
        /*1274*/ 	.word	0x00025f60
        /*1278*/ 	.word	0x00000002
        /*127c*/ 	.word	0x00034860
        /*1280*/ 	.short	0x010a
        /*1282*/ 	.byte	0x3f
	.zero		1


	//   ....[59]....
        /*1284*/ 	.word	0x00026580
        /*1288*/ 	.word	0x00000002
        /*128c*/ 	.word	0x00034840
        /*1290*/ 	.short	0x010a
        /*1292*/ 	.byte	0x3f
	.zero		1


	//   ....[60]....
        /*1294*/ 	.word	0x00026900
        /*1298*/ 	.word	0x00000002
        /*129c*/ 	.word	0x00034860
        /*12a0*/ 	.short	0x010a
        /*12a2*/ 	.byte	0x3f
	.zero		1


	//   ....[61]....
        /*12a4*/ 	.word	0x00026ec0
        /*12a8*/ 	.word	0x00000000
        /*12ac*/ 	.word	0x00034860
        /*12b0*/ 	.short	0x010a
        /*12b2*/ 	.byte	0x3f
	.zero		1


	//   ....[62]....
        /*12b4*/ 	.word	0x00028130
        /*12b8*/ 	.word	0x00000000
        /*12bc*/ 	.word	0x00034820
        /*12c0*/ 	.short	0x010a
        /*12c2*/ 	.byte	0x3f
	.zero		1


	//   ....[63]....
        /*12c4*/ 	.word	0x00028310
        /*12c8*/ 	.word	0x00000006
        /*12cc*/ 	.word	0x00000000
        /*12d0*/ 	.short	0x010a
        /*12d2*/ 	.byte	0x3f
	.zero		1


	//   ....[64]....
        /*12d4*/ 	.word	0x00028340
        /*12d8*/ 	.word	0x00000007
        /*12dc*/ 	.word	0x00000000
        /*12e0*/ 	.short	0x010a
        /*12e2*/ 	.byte	0x3f
	.zero		1


	//   ....[65]....
        /*12e4*/ 	.word	0x000283a0
        /*12e8*/ 	.word	0x00000004
        /*12ec*/ 	.word	0x00000000
        /*12f0*/ 	.short	0x010a
        /*12f2*/ 	.byte	0x3f
	.zero		1


	//   ....[66]....
        /*12f4*/ 	.word	0x000283d0
        /*12f8*/ 	.word	0x00000003
        /*12fc*/ 	.word	0x00000000
        /*1300*/ 	.short	0x010a
        /*1302*/ 	.byte	0x3f
	.zero		1


	//   ....[67]....
        /*1304*/ 	.word	0x00028430
        /*1308*/ 	.word	0x00000003
        /*130c*/ 	.word	0x00034890
        /*1310*/ 	.short	0x010a
        /*1312*/ 	.byte	0x3f
	.zero		1


	//   ....[68]....
        /*1314*/ 	.word	0x00028480
        /*1318*/ 	.word	0x00000003
        /*131c*/ 	.word	0x00034890
        /*1320*/ 	.short	0x010a
        /*1322*/ 	.byte	0x3f
	.zero		1


	//   ....[69]....
        /*1324*/ 	.word	0x000284d0
        /*1328*/ 	.word	0x00000003
        /*132c*/ 	.word	0x00034890
        /*1330*/ 	.short	0x010a
        /*1332*/ 	.byte	0x3f
	.zero		1


	//   ....[70]....
        /*1334*/ 	.word	0x00028520
        /*1338*/ 	.word	0x00000003
        /*133c*/ 	.word	0x000348b0
        /*1340*/ 	.short	0x010a
        /*1342*/ 	.byte	0x3f
	.zero		1


	//   ....[71]....
        /*1344*/ 	.word	0x00028830
        /*1348*/ 	.word	0x00000002
        /*134c*/ 	.word	0x00034800
        /*1350*/ 	.short	0x010a
        /*1352*/ 	.byte	0x3f
	.zero		1


	//   ....[72]....
        /*1354*/ 	.word	0x00028a40
        /*1358*/ 	.word	0x00000002
        /*135c*/ 	.word	0x00034800
        /*1360*/ 	.short	0x010a
        /*1362*/ 	.byte	0x3f
	.zero		1


	//   ....[73]....
        /*1364*/ 	.word	0x00028a90
        /*1368*/ 	.word	0x00000000
        /*136c*/ 	.word	0x00034830
        /*1370*/ 	.short	0x010a
        /*1372*/ 	.byte	0x3f
	.zero		1


	//   ....[74]....
        /*1374*/ 	.word	0x00028ae0
        /*1378*/ 	.word	0x00000008
        /*137c*/ 	.word	0x00034830
        /*1380*/ 	.short	0x010a
        /*1382*/ 	.byte	0x3f
	.zero		1


	//   ....[75]....
        /*1384*/ 	.word	0x00028b30
        /*1388*/ 	.word	0x00000008
        /*138c*/ 	.word	0x00034850
        /*1390*/ 	.short	0x010a
        /*1392*/ 	.byte	0x3f
	.zero		1


	//   ....[76]....
        /*1394*/ 	.word	0x00028b80
        /*1398*/ 	.word	0x0000000c
        /*139c*/ 	.word	0x00034850
        /*13a0*/ 	.short	0x010a
        /*13a2*/ 	.byte	0x3f
	.zero		1


	//   ....[77]....
        /*13a4*/ 	.word	0x00029780
        /*13a8*/ 	.word	0x00000012
        /*13ac*/ 	.word	0x00034820
        /*13b0*/ 	.short	0x010a
        /*13b2*/ 	.byte	0x3f
	.zero		1


	//   ....[78]....
        /*13b4*/ 	.word	0x000297d0
        /*13b8*/ 	.word	0x00000005
        /*13bc*/ 	.word	0x000348a0
        /*13c0*/ 	.short	0x010a
        /*13c2*/ 	.byte	0x3f
	.zero		1


	//   ....[79]....
        /*13c4*/ 	.word	0x00029820
        /*13c8*/ 	.word	0x00000005
        /*13cc*/ 	.word	0x000348c0
        /*13d0*/ 	.short	0x010a
        /*13d2*/ 	.byte	0x3f
	.zero		1


	//   ....[80]....
        /*13d4*/ 	.word	0x00029870
        /*13d8*/ 	.word	0x00000006
        /*13dc*/ 	.word	0x000348a0
        /*13e0*/ 	.short	0x010a
        /*13e2*/ 	.byte	0x3f
	.zero		1


	//   ....[81]....
        /*13e4*/ 	.word	0x000298c0
        /*13e8*/ 	.word	0x00000006
        /*13ec*/ 	.word	0x000348c0
        /*13f0*/ 	.short	0x010a
        /*13f2*/ 	.byte	0x3f
	.zero		1


	//   ....[82]....
        /*13f4*/ 	.word	0x00029a60
        /*13f8*/ 	.word	0x00000000
        /*13fc*/ 	.word	0x00034840
        /*1400*/ 	.short	0x010a
        /*1402*/ 	.byte	0x3f
	.zero		1


	//   ....[83]....
        /*1404*/ 	.word	0x0002a600
        /*1408*/ 	.word	0x00000012
        /*140c*/ 	.word	0x00034820
        /*1410*/ 	.short	0x010a
        /*1412*/ 	.byte	0x3f
	.zero		1


	//   ....[84]....
        /*1414*/ 	.word	0x0002a650
        /*1418*/ 	.word	0x00000003
        /*141c*/ 	.word	0x00034840
        /*1420*/ 	.short	0x010a
        /*1422*/ 	.byte	0x3f
	.zero		1


	//   ....[85]....
        /*1424*/ 	.word	0x0002a6a0
        /*1428*/ 	.word	0x00000002
        /*142c*/ 	.word	0x00034860
        /*1430*/ 	.short	0x010a
        /*1432*/ 	.byte	0x3f
	.zero		1


	//   ....[86]....
        /*1434*/ 	.word	0x0002a6f0
        /*1438*/ 	.word	0x00000003
        /*143c*/ 	.word	0x00034840
        /*1440*/ 	.short	0x010a
        /*1442*/ 	.byte	0x3f
	.zero		1


	//   ....[87]....
        /*1444*/ 	.word	0x0002a740
        /*1448*/ 	.word	0x00000002
        /*144c*/ 	.word	0x00034860
        /*1450*/ 	.short	0x010a
        /*1452*/ 	.byte	0x3f
	.zero		1


	//   ....[88]....
        /*1454*/ 	.word	0x0002a790
        /*1458*/ 	.word	0x00000002
        /*145c*/ 	.word	0x00034840
        /*1460*/ 	.short	0x010a
        /*1462*/ 	.byte	0x3f
	.zero		1


	//   ....[89]....
        /*1464*/ 	.word	0x0002a7e0
        /*1468*/ 	.word	0x00000002
        /*146c*/ 	.word	0x00034860
        /*1470*/ 	.short	0x010a
        /*1472*/ 	.byte	0x3f
	.zero		1


	//   ....[90]....
        /*1474*/ 	.word	0x0002a830
        /*1478*/ 	.word	0x00000000
        /*147c*/ 	.word	0x00034860
        /*1480*/ 	.short	0x010a
        /*1482*/ 	.byte	0x3f
	.zero		1


	//   ....[91]....
        /*1484*/ 	.word	0x0002b390
        /*1488*/ 	.word	0x00000000
        /*148c*/ 	.word	0x00034820
        /*1490*/ 	.short	0x010a
        /*1492*/ 	.byte	0x3f
	.zero		1


	//   ....[92]....
        /*1494*/ 	.word	0x0002b530
        /*1498*/ 	.word	0x00000006
        /*149c*/ 	.word	0x00000000
        /*14a0*/ 	.short	0x010a
        /*14a2*/ 	.byte	0x3f
	.zero		1


	//   ....[93]....
        /*14a4*/ 	.word	0x0002b580
        /*14a8*/ 	.word	0x00000007
        /*14ac*/ 	.word	0x00000000
        /*14b0*/ 	.short	0x010a
        /*14b2*/ 	.byte	0x3f
	.zero		1


	//   ....[94]....
        /*14b4*/ 	.word	0x0002b5d0
        /*14b8*/ 	.word	0x00000004
        /*14bc*/ 	.word	0x00000000
        /*14c0*/ 	.short	0x010a
        /*14c2*/ 	.byte	0x3f
	.zero		1


	//----- nvinfo : EIATTR_NUM_MBARRIERS
	.align		4
.L_931:
        /*14c4*/ 	.byte	0x03, 0x38
        /*14c6*/ 	.short	0x0016


	//----- nvinfo : EIATTR_EXIT_INSTR_OFFSETS
	.align		4
        /*14c8*/ 	.byte	0x04, 0x1c
        /*14ca*/ 	.short	(.L_933 - .L_932)


	//   ....[0]....
.L_932:
        /*14cc*/ 	.word	0x00028420


	//----- nvinfo : EIATTR_MAX_THREADS
	.align		4
.L_933:
        /*14d0*/ 	.byte	0x04, 0x05
        /*14d2*/ 	.short	(.L_935 - .L_934)
.L_934:
        /*14d4*/ 	.word	0x00000180
        /*14d8*/ 	.word	0x00000001
        /*14dc*/ 	.word	0x00000001


	//----- nvinfo : EIATTR_CRS_STACK_SIZE
	.align		4
.L_935:
        /*14e0*/ 	.byte	0x04, 0x1e
        /*14e2*/ 	.short	(.L_937 - .L_936)
.L_936:
        /*14e4*/ 	.word	0x00000000


	//----- nvinfo : EIATTR_CBANK_PARAM_SIZE
	.align		4
.L_937:
        /*14e8*/ 	.byte	0x03, 0x19
        /*14ea*/ 	.short	0x0af0


	//----- nvinfo : EIATTR_PARAM_CBANK
	.align		4
        /*14ec*/ 	.byte	0x04, 0x0a
        /*14ee*/ 	.short	(.L_939 - .L_938)
	.align		4
.L_938:
        /*14f0*/ 	.word	index@(.nv.constant0._ZN7cutlass13device_kernelIN5flash11enable_sm90INS1_16FlashAttnFwdSm90INS1_25CollectiveMainloopFwdSm90ILi2EN4cute5tupleIJNS5_1CILi1EEES8_S8_EEENS6_IJNS7_ILi128EEENS7_ILi176EEESA_EEELi128ENS_10bfloat16_tEfNS_4arch4Sm90ELb0ELb0ELb0ELb1ELb0ELb1ELb0ELb1ELb1ELb1ELb1ELb0EEENS1_21CollectiveEpilogueFwdINS6_IJSA_SA_SB_EEES9_SD_SF_Li256ELb1ELb1ELb1ELb0EEENS1_36VarlenDynamicPersistentTileSchedulerILi128ELi176ELi256ELi128ELb1ELb1ELb1ELb0ELb1ELb1EEEEEEEEEvNT_6ParamsE)
        /*14f4*/ 	.short	0x0210
        /*14f6*/ 	.short	0x0af0


	//----- nvinfo : EIATTR_SW_WAR
	.align		4
.L_939:
        /*14f8*/ 	.byte	0x04, 0x36
        /*14fa*/ 	.short	(.L_941 - .L_940)
.L_940:
        /*14fc*/ 	.word	0x00000008
.L_941:


//--------------------- .nv.info._ZN7cutlass13device_kernelIN5flash11enable_sm90INS1_16FlashAttnFwdSm90INS1_25CollectiveMainloopFwdSm90ILi2EN4cute5tupleIJNS5_1CILi1EEES8_S8_EEENS6_IJNS7_ILi128EEESA_SA_EEELi128ENS_10bfloat16_tEfNS_4arch4Sm90ELb0ELb1ELb0ELb0ELb0ELb0ELb0ELb1ELb1ELb1ELb1ELb0EEENS1_21CollectiveEpilogueFwdISB_S9_SC_SE_Li256ELb0ELb1ELb1ELb0EEENS1_19SingleTileSchedulerILb0ELb1ELb1ELi128EEEEEEEEEvNT_6ParamsE --------------------------
	.section	.nv.info._ZN7cutlass13device_kernelIN5flash11enable_sm90INS1_16FlashAttnFwdSm90INS1_25CollectiveMainloopFwdSm90ILi2EN4cute5tupleIJNS5_1CILi1EEES8_S8_EEENS6_IJNS7_ILi128EEESA_SA_EEELi128ENS_10bfloat16_tEfNS_4arch4Sm90ELb0ELb1ELb0ELb0ELb0ELb0ELb0ELb1ELb1ELb1ELb1ELb0EEENS1_21CollectiveEpilogueFwdISB_S9_SC_SE_Li256ELb0ELb1ELb1ELb0EEENS1_19SingleTileSchedulerILb0ELb1ELb1ELi128EEEEEEEEEvNT_6ParamsE,"",@"SHT_CUDA_INFO"
	.sectionflags	@""
	.align	4


	//----- nvinfo : EIATTR_CUDA_API_VERSION
	.align		4
        /*0000*/ 	.byte	0x04, 0x37
        /*0002*/ 	.short	(.L_943 - .L_942)
.L_942:
        /*0004*/ 	.word	0x00000082


	//----- nvinfo : EIATTR_KPARAM_INFO
	.align		4
.L_943:
        /*0008*/ 	.byte	0x04, 0x17
        /*000a*/ 	.short	(.L_945 - .L_944)
.L_944:
        /*000c*/ 	.word	0x00000000
        /*0010*/ 	.short	0x0000
        /*0012*/ 	.short	0x0070
        /*0014*/ 	.byte	0x00, 0xf0, 0x01, 0x28


	//----- nvinfo : EIATTR_SPARSE_MMA_MASK
	.align		4
.L_945:
        /*0018*/ 	.byte	0x03, 0x50
        /*001a*/ 	.short	0x0000


	//----- nvinfo : EIATTR_MAXREG_COUNT
	.align		4
        /*001c*/ 	.byte	0x03, 0x1b
        /*001e*/ 	.short	0x00a8


	//----- nvinfo : EIATTR_NUM_BARRIERS
	.align		4
        /*0020*/ 	.byte	0x02, 0x4c
        /*0022*/ 	.byte	0x10
	.zero		1


	//----- nvinfo : EIATTR_EXTERNS
	.align		4
        /*0024*/ 	.byte	0x04, 0x0f
        /*0026*/ 	.short	(.L_947 - .L_946)


	//   ....[0]....
	.align		4
.L_946:
        /*0028*/ 	.word	index@(__assertfail)


	//----- nvinfo : EIATTR_ANNOTATIONS
	.align		4
.L_947:
        /*002c*/ 	.byte	0x04, 0x55
        /*002e*/ 	.short	(.L_949 - .L_948)


	//   ....[0]....
.L_948:
        /* <DEDUP_REMOVED lines=10> */


	//----- nvinfo : EIATTR_MERCURY_ISA_VERSION
	.align		4
.L_949:
        /*00c0*/ 	.byte	0x03, 0x5f
        /*00c2*/ 	.short	0x0101


	//----- nvinfo : EIATTR_INT_WARP_WIDE_INSTR_OFFSETS
	.align		4
        /*00c4*/ 	.byte	0x04, 0x31
        /*00c6*/ 	.short	(.L_951 - .L_950)


	//   ....[0]....
.L_950:
        /*00c8*/ 	.word	0x00000120


	//   ....[1]....
        /*00cc*/ 	.word	0x000001c0


	//   ....[2]....
        /*00d0*/ 	.word	0x00000230


	//----- nvinfo : EIATTR_COOP_GROUP_MASK_REGIDS
	.align		4
.L_951:
        /*00d4*/ 	.byte	0x04, 0x29
        /*00d6*/ 	.short	(.L_953 - .L_952)


	//   ....[0]....
.L_952:
        /*00d8*/ 	.word	0xffffffff


	//   ....[1]....
        /*00dc*/ 	.word	0xffffffff


	//   ....[2]....
        /*00e0*/ 	.word	0xffffffff


	//   ....[3]....
        /*00e4*/ 	.word	0xffffffff


	//   ....[4]....
        /*00e8*/ 	.word	0xffffffff


	//   ....[5]....
        /*00ec*/ 	.word	0xffffffff


	//   ....[6]....
        /*00f0*/ 	.word	0xffffffff


	//   ....[7]....
        /*00f4*/ 	.word	0xffffffff


	//   ....[8]....
        /*00f8*/ 	.word	0xffffffff


	//   ....[9]....
        /*00fc*/ 	.word	0xffffffff


	//   ....[10]....
        /*0100*/ 	.word	0xffffffff


	//   ....[11]....
        /*0104*/ 	.word	0xffffffff


	//   ....[12]....
        /*0108*/ 	.word	0xffffffff


	//   ....[13]....
        /*010c*/ 	.word	0xffffffff


	//   ....[14]....
        /*0110*/ 	.word	0xffffffff


	//   ....[15]....
        /*0114*/ 	.word	0xffffffff


	//   ....[16]....
        /*0118*/ 	.word	0xffffffff


	//   ....[17]....
        /*011c*/ 	.word	0xffffffff


	//   ....[18]....
        /*0120*/ 	.word	0xffffffff


	//   ....[19]....
        /*0124*/ 	.word	0xffffffff


	//   ....[20]....
        /*0128*/ 	.word	0xffffffff


	//   ....[21]....
        /*012c*/ 	.word	0xffffffff


	//   ....[22]....
        /*0130*/ 	.word	0xffffffff


	//   ....[23]....
        /*0134*/ 	.word	0xffffffff


	//   ....[24]....
        /*0138*/ 	.word	0xffffffff


	//   ....[25]....
        /*013c*/ 	.word	0xffffffff


	//   ....[26]....
        /*0140*/ 	.word	0xffffffff


	//   ....[27]....
        /*0144*/ 	.word	0xffffffff


	//   ....[28]....
        /*0148*/ 	.word	0xffffffff


	//   ....[29]....
        /*014c*/ 	.word	0xffffffff


	//   ....[30]....
        /*0150*/ 	.word	0xffffffff


	//   ....[31]....
        /*0154*/ 	.word	0xffffffff


	//   ....[32]....
        /*0158*/ 	.word	0xffffffff


	//   ....[33]....
        /*015c*/ 	.word	0xffffffff


	//   ....[34]....
        /*0160*/ 	.word	0xffffffff


	//   ....[35]....
        /*0164*/ 	.word	0xffffffff


	//   ....[36]....
        /*0168*/ 	.word	0xffffffff


	//   ....[37]....
        /*016c*/ 	.word	0xffffffff


	//   ....[38]....
        /*0170*/ 	.word	0xffffffff


	//   ....[39]....
        /*0174*/ 	.word	0xffffffff


	//   ....[40]....
        /*0178*/ 	.word	0xffffffff


	//   ....[41]....
        /*017c*/ 	.word	0xffffffff


	//   ....[42]....
        /*0180*/ 	.word	0xffffffff


	//   ....[43]....
        /*0184*/ 	.word	0xffffffff


	//   ....[44]....
        /*0188*/ 	.word	0xffffffff


	//   ....[45]....
        /*018c*/ 	.word	0xffffffff


	//   ....[46]....
        /*0190*/ 	.word	0xffffffff


	//   ....[47]....
        /*0194*/ 	.word	0xffffffff


	//   ....[48]....
        /*0198*/ 	.word	0xffffffff


	//   ....[49]....
        /*019c*/ 	.word	0xffffffff


	//   ....[50]....
        /*01a0*/ 	.word	0xffffffff


	//   ....[51]....
        /*01a4*/ 	.word	0xffffffff


	//   ....[52]....
        /*01a8*/ 	.word	0xffffffff


	//   ....[53]....
        /*01ac*/ 	.word	0xffffffff


	//   ....[54]....
        /*01b0*/ 	.word	0xffffffff


	//   ....[55]....
        /*01b4*/ 	.word	0xffffffff


	//   ....[56]....
        /*01b8*/ 	.word	0xffffffff


	//   ....[57]....
        /*01bc*/ 	.word	0xffffffff


	//   ....[58]....
        /*01c0*/ 	.word	0xffffffff


	//   ....[59]....
        /*01c4*/ 	.word	0xffffffff


	//   ....[60]....
        /*01c8*/ 	.word	0xffffffff


	//   ....[61]....
        /*01cc*/ 	.word	0x0500000f


	//   ....[62]....
        /*01d0*/ 	.word	0x0500000f


	//   ....[63]....
        /*01d4*/ 	.word	0x0500000f


	//   ....[64]....
        /*01d8*/ 	.word	0x0500000f


	//   ....[65]....
        /*01dc*/ 	.word	0x0500000f


	//   ....[66]....
        /*01e0*/ 	.word	0x0500000f


	//   ....[67]....
        /*01e4*/ 	.word	0x0500000f


	//   ....[68]....
        /*01e8*/ 	.word	0x0500000f


	//   ....[69]....
        /*01ec*/ 	.word	0x0500000f


	//   ....[70]....
        /*01f0*/ 	.word	0x0500000f


	//   ....[71]....
        /*01f4*/ 	.word	0x0500000f


	//   ....[72]....
        /*01f8*/ 	.word	0x0500000f


	//   ....[73]....
        /*01fc*/ 	.word	0x0500000f


	//   ....[74]....
        /*0200*/ 	.word	0x0500000f


	//   ....[75]....
        /*0204*/ 	.word	0x0500000f


	//   ....[76]....
        /*0208*/ 	.word	0x0500000f


	//   ....[77]....
        /*020c*/ 	.word	0x0500000f


	//   ....[78]....
        /*0210*/ 	.word	0x0500000f


	//----- nvinfo : EIATTR_COOP_GROUP_INSTR_OFFSETS
	.align		4
.L_953:
        /*0214*/ 	.byte	0x04, 0x28
        /*0216*/ 	.short	(.L_955 - .L_954)


	//   ....[0]....
.L_954:
        /*0218*/ 	.word	0x00000060


	//   ....[1]....
        /*021c*/ 	.word	0x00000130


	//   ....[2]....
        /*0220*/ 	.word	0x000001e0


	//   ....[3]....
        /*0224*/ 	.word	0x000003a0


	//   ....[4]....
        /*0228*/ 	.word	0x00000500


	//   ....[5]....
        /*022c*/ 	.word	0x00000620


	//   ....[6]....
        /*0230*/ 	.word	0x00000780


	//   ....[7]....
        /*0234*/ 	.word	0x000014a0


	//   ....[8]....
        /*0238*/ 	.word	0x00001cd0


	//   ....[9]....
        /*023c*/ 	.word	0x00002090


	//   ....[10]....
        /*0240*/ 	.word	0x00003100


	//   ....[11]....
        /*0244*/ 	.word	0x00003550


	//   ....[12]....
        /*0248*/ 	.word	0x00003b50


	//   ....[13]....
        /*024c*/ 	.word	0x00003c10


	//   ....[14]....
        /*0250*/ 	.word	0x000050d0


	//   ....[15]....
        /*0254*/ 	.word	0x00005530


	//   ....[16]....
        /*0258*/ 	.word	0x000060f0


	//   ....[17]....
        /*025c*/ 	.word	0x000061f0


	//   ....[18]....
        /*0260*/ 	.word	0x00006ba0


	//   ....[19]....
        /*0264*/ 	.word	0x00006cf0


	//   ....[20]....
        /*0268*/ 	.word	0x00008530


	//   ....[21]....
        /*026c*/ 	.word	0x00008570


	//   ....[22]....
        /*0270*/ 	.word	0x00008d50


	//   ....[23]....
        /*0274*/ 	.word	0x00008dc0


	//   ....[24]....
        /*0278*/ 	.word	0x0000a5a0


	//   ....[25]....
        /*027c*/ 	.word	0x0000a830


	//   ....[26]....
        /*0280*/ 	.word	0x0000b3f0


	//   ....[27]....
        /*0284*/ 	.word	0x0000b4f0


	//   ....[28]....
        /*0288*/ 	.word	0x0000bf30


	//   ....[29]....
        /*028c*/ 	.word	0x0000c0c0


	//   ....[30]....
        /*0290*/ 	.word	0x0000cef0


	//   ....[31]....
        /*0294*/ 	.word	0x0000cf20


	//   ....[32]....
        /*0298*/ 	.word	0x0000cff0


	//   ....[33]....
        /*029c*/ 	.word	0x0000d000


	//   ....[34]....
        /*02a0*/ 	.word	0x0000ded0


	//   ....[35]....
        /*02a4*/ 	.word	0x0000df10


	//   ....[36]....
        /*02a8*/ 	.word	0x0000df40


	//   ....[37]....
        /*02ac*/ 	.word	0x0000df70


	//   ....[38]....
        /*02b0*/ 	.word	0x0000df80


	//   ....[39]....
        /*02b4*/ 	.word	0x0000dfb0


	//   ....[40]....
        /*02b8*/ 	.word	0x0000e610


	//   ....[41]....
        /*02bc*/ 	.word	0x0000e620


	//   ....[42]....
        /*02c0*/ 	.word	0x0000f020


	//   ....[43]....
        /*02c4*/ 	.word	0x0000feb0


	//   ....[44]....
        /*02c8*/ 	.word	0x000107b0


	//   ....[45]....
        /*02cc*/ 	.word	0x000107e0


	//   ....[46]....
        /*02d0*/ 	.word	0x00010810


	//   ....[47]....
        /*02d4*/ 	.word	0x000108c0


	//   ....[48]....
        /*02d8*/ 	.word	0x000108e0


	//   ....[49]....
        /*02dc*/ 	.word	0x00010910


	//   ....[50]....
        /*02e0*/ 	.word	0x00010990


	//   ....[51]....
        /*02e4*/ 	.word	0x000109c0


	//   ....[52]....
        /*02e8*/ 	.word	0x00010a20


	//   ....[53]....
        /*02ec*/ 	.word	0x00010a50


	//   ....[54]....
        /*02f0*/ 	.word	0x00010ac0


	//   ....[55]....
        /*02f4*/ 	.word	0x00010af0


	//   ....[56]....
        /*02f8*/ 	.word	0x00010b60


	//   ....[57]....
        /*02fc*/ 	.word	0x00010b90


	//   ....[58]....
        /*0300*/ 	.word	0x00010c10


	//   ....[59]....
        /*0304*/ 	.word	0x00010c50


	//   ....[60]....
        /*0308*/ 	.word	0x00012c00


	//   ....[61]....
        /*030c*/ 	.word	0x00013220


	//   ....[62]....
        /*0310*/ 	.word	0x00013390


	//   ....[63]....
        /*0314*/ 	.word	0x000133e0


	//   ....[64]....
        /*0318*/ 	.word	0x00013530


	//   ....[65]....
        /*031c*/ 	.word	0x000135a0


	//   ....[66]....
        /*0320*/ 	.word	0x00013610


	//   ....[67]....
        /*0324*/ 	.word	0x000136f0


	//   ....[68]....
        /*0328*/ 	.word	0x00013760


	//   ....[69]....
        /*032c*/ 	.word	0x00013840


	//   ....[70]....
        /*0330*/ 	.word	0x000138b0


	//   ....[71]....
        /*0334*/ 	.word	0x00013990


	//   ....[72]....
        /*0338*/ 	.word	0x00013a00


	//   ....[73]....
        /*033c*/ 	.word	0x00013ae0


	//   ....[74]....
        /*0340*/ 	.word	0x00013b50


	//   ....[75]....
        /*0344*/ 	.word	0x00013c20


	//   ....[76]....
        /*0348*/ 	.word	0x00013c90


	//   ....[77]....
        /*034c*/ 	.word	0x00013d40


	//   ....[78]....
        /*0350*/ 	.word	0x00014140


	//----- nvinfo : EIATTR_REG_RECONFIG
	.align		4
.L_955:
        /*0354*/ 	.byte	0x01, 0x54
	.zero		2


	//----- nvinfo : EIATTR_SYSCALL_OFFSETS
	.align		4
        /*0358*/ 	.byte	0x04, 0x46
        /*035a*/ 	.short	(.L_957 - .L_956)


	//   ....[0]....
.L_956:
        /*035c*/ 	.word	0x00001660


	//   ....[1]....
        /*0360*/ 	.word	0x0000fb30


	//   ....[2]....
        /*0364*/ 	.word	0x0000fc70


	//   ....[3]....
        /*0368*/ 	.word	0x0000fd60


	//   ....[4]....
        /*036c*/ 	.word	0x00010420


	//----- nvinfo : EIATTR_MBARRIER_INSTR_OFFSETS
	.align		4
.L_957:
        /*0370*/ 	.byte	0x04, 0x39
        /*0372*/ 	.short	(.L_959 - .L_958)


	//   ....[0]....
.L_958:
        /*0374*/ 	.word	0x00000250
        /*0378*/ 	.word	0x000000ff
        /*037c*/ 	.word	0x00028800
        /*0380*/ 	.short	0x0100
        /*0382*/ 	.byte	0x08
	.zero		1


	//   ....[1]....
        /*0384*/ 	.word	0x00000260
        /*0388*/ 	.word	0x000000ff
        /*038c*/ 	.word	0x00028820
        /*0390*/ 	.short	0x0100
        /*0392*/ 	.byte	0x08
	.zero		1


	//   ....[2]....
        /*0394*/ 	.word	0x00000350
        /*0398*/ 	.word	0x000000ff
        /*039c*/ 	.word	0x00028830
        /*03a0*/ 	.short	0x0100
        /*03a2*/ 	.byte	0x08
	.zero		1


	//   ....[3]....
        /*03a4*/ 	.word	0x00000360
        /*03a8*/ 	.word	0x000000ff
        /*03ac*/ 	.word	0x00028840
        /*03b0*/ 	.short	0x0100
        /*03b2*/ 	.byte	0x08
	.zero		1


	//   ....[4]....
        /*03b4*/ 	.word	0x00000370
        /*03b8*/ 	.word	0x000000ff
        /*03bc*/ 	.word	0x00028838
        /*03c0*/ 	.short	0x0100
        /*03c2*/ 	.byte	0x08
	.zero		1


	//   ....[5]....
        /*03c4*/ 	.word	0x00000380
        /*03c8*/ 	.word	0x000000ff
        /*03cc*/ 	.word	0x00028848
        /*03d0*/ 	.short	0x0100
        /*03d2*/ 	.byte	0x08
	.zero		1


	//   ....[6]....
        /*03d4*/ 	.word	0x000004b0
        /*03d8*/ 	.word	0x000000ff
        /*03dc*/ 	.word	0x00028850
        /*03e0*/ 	.short	0x0100
        /*03e2*/ 	.byte	0x08
	.zero		1


	//   ....[7]....
        /*03e4*/ 	.word	0x000004c0
        /*03e8*/ 	.word	0x000000ff
        /*03ec*/ 	.word	0x00028860
        /*03f0*/ 	.short	0x0100
        /*03f2*/ 	.byte	0x08
	.zero		1


	//   ....[8]....
        /*03f4*/ 	.word	0x000004d0
        /*03f8*/ 	.word	0x000000ff
        /*03fc*/ 	.word	0x00028858
        /*0400*/ 	.short	0x0100
        /*0402*/ 	.byte	0x08
	.zero		1


	//   ....[9]....
        /*0404*/ 	.word	0x000004e0
        /*0408*/ 	.word	0x000000ff
        /*040c*/ 	.word	0x00028868
        /*0410*/ 	.short	0x0100
        /*0412*/ 	.byte	0x08
	.zero		1


	//   ....[10]....
        /*0414*/ 	.word	0x000005d0
        /*0418*/ 	.word	0x000000ff
        /*041c*/ 	.word	0x00028870
        /*0420*/ 	.short	0x0100
        /*0422*/ 	.byte	0x06
	.zero		1


	//   ....[11]....
        /*0424*/ 	.word	0x000005e0
        /*0428*/ 	.word	0x000000ff
        /*042c*/ 	.word	0x00028880
        /*0430*/ 	.short	0x0100
        /*0432*/ 	.byte	0x06
	.zero		1


	//   ....[12]....
        /*0434*/ 	.word	0x000005f0
        /*0438*/ 	.word	0x000000ff
        /*043c*/ 	.word	0x00028878
        /*0440*/ 	.short	0x0100
        /*0442*/ 	.byte	0x06
	.zero		1


	//   ....[13]....
        /*0444*/ 	.word	0x00000600
        /*0448*/ 	.word	0x000000ff
        /*044c*/ 	.word	0x00028888
        /*0450*/ 	.short	0x0100
        /*0452*/ 	.byte	0x06
	.zero		1


	//   ....[14]....
        /*0454*/ 	.word	0x00000730
        /*0458*/ 	.word	0x000000ff
        /*045c*/ 	.word	0x00028890
        /*0460*/ 	.short	0x0100
        /*0462*/ 	.byte	0x08
	.zero		1


	//   ....[15]....
        /*0464*/ 	.word	0x00000740
        /*0468*/ 	.word	0x000000ff
        /*046c*/ 	.word	0x000288a0
        /*0470*/ 	.short	0x0100
        /*0472*/ 	.byte	0x08
	.zero		1


	//   ....[16]....
        /*0474*/ 	.word	0x00000750
        /*0478*/ 	.word	0x000000ff
        /*047c*/ 	.word	0x00028898
        /*0480*/ 	.short	0x0100
        /*0482*/ 	.byte	0x08
	.zero		1


	//   ....[17]....
        /*0484*/ 	.word	0x00000760
        /*0488*/ 	.word	0x000000ff
        /*048c*/ 	.word	0x000288a8
        /*0490*/ 	.short	0x0100
        /*0492*/ 	.byte	0x08
	.zero		1


	//   ....[18]....
        /*0494*/ 	.word	0x00000890
        /*0498*/ 	.word	0x000000ff
        /*049c*/ 	.word	0x000288b0
        /*04a0*/ 	.short	0x0100
        /*04a2*/ 	.byte	0x08
	.zero		1


	//   ....[19]....
        /*04a4*/ 	.word	0x000008a0
        /*04a8*/ 	.word	0x000000ff
        /*04ac*/ 	.word	0x000288c0
        /*04b0*/ 	.short	0x0100
        /*04b2*/ 	.byte	0x08
	.zero		1


	//   ....[20]....
        /*04b4*/ 	.word	0x000008b0
        /*04b8*/ 	.word	0x000000ff
        /*04bc*/ 	.word	0x000288b8
        /*04c0*/ 	.short	0x0100
        /*04c2*/ 	.byte	0x08
	.zero		1


	//   ....[21]....
        /*04c4*/ 	.word	0x000008c0
        /*04c8*/ 	.word	0x000000ff
        /*04cc*/ 	.word	0x000288c8
        /*04d0*/ 	.short	0x0100
        /*04d2*/ 	.byte	0x08
	.zero		1


	//   ....[22]....
        /*04d4*/ 	.word	0x00001690
        /*04d8*/ 	.word	0x000000ff
        /*04dc*/ 	.word	0x00028800
        /*04e0*/ 	.short	0x010a
        /*04e2*/ 	.byte	0x24
	.zero		1


	//   ....[23]....
        /*04e4*/ 	.word	0x000016f0
        /*04e8*/ 	.word	0x000000ff
        /*04ec*/ 	.word	0x00028830
        /*04f0*/ 	.short	0x010a
        /*04f2*/ 	.byte	0x24
	.zero		1


	//   ....[24]....
        /*04f4*/ 	.word	0x00001780
        /*04f8*/ 	.word	0x000000ff
        /*04fc*/ 	.word	0x00028830
        /*0500*/ 	.short	0x010a
        /*0502*/ 	.byte	0x24
	.zero		1


	//   ....[25]....
        /*0504*/ 	.word	0x00001ee0
        /*0508*/ 	.word	0x00000000
        /*050c*/ 	.word	0x00000000
        /*0510*/ 	.short	0x0101
        /*0512*/ 	.byte	0x3f
	.zero		1


	//   ....[26]....
        /*0514*/ 	.word	0x00004ba0
        /*0518*/ 	.word	0x000000ff
        /*051c*/ 	.word	0x00028830
        /*0520*/ 	.short	0x010a
        /*0522*/ 	.byte	0x0a
	.zero		1


	//   ....[27]....
        /*0524*/ 	.word	0x00004be0
        /*0528*/ 	.word	0x000000ff
        /*052c*/ 	.word	0x00028830
        /*0530*/ 	.short	0x010a
        /*0532*/ 	.byte	0x0a
	.zero		1


	//   ....[28]....
        /*0534*/ 	.word	0x00004f10
        /*0538*/ 	.word	0x000000ff
        /*053c*/ 	.word	0x00028850
        /*0540*/ 	.short	0x010a
        /*0542*/ 	.byte	0x0a
	.zero		1


	//   ....[29]....
        /*0544*/ 	.word	0x00004f50
        /*0548*/ 	.word	0x000000ff
        /*054c*/ 	.word	0x00028850
        /*0550*/ 	.short	0x010a
        /*0552*/ 	.byte	0x0a
	.zero		1


	//   ....[30]....
        /*0554*/ 	.word	0x00005330
        /*0558*/ 	.word	0x0000000e
        /*055c*/ 	.word	0x00000000
        /*0560*/ 	.short	0x0101
        /*0562*/ 	.byte	0x3f
	.zero		1


	//   ....[31]....
        /*0564*/ 	.word	0x000070e0
        /*0568*/ 	.word	0x00000036
        /*056c*/ 	.word	0x00000000
        /*0570*/ 	.short	0x0101
        /*0572*/ 	.byte	0x3f
	.zero		1


	//   ....[32]....
        /*0574*/ 	.word	0x00007e90
        /*0578*/ 	.word	0x000000ff
        /*057c*/ 	.word	0x00028830
        /*0580*/ 	.short	0x010a
        /*0582*/ 	.byte	0x0a
	.zero		1


	//   ....[33]....
        /*0584*/ 	.word	0x00007ed0
        /*0588*/ 	.word	0x000000ff
        /*058c*/ 	.word	0x00028830
        /*0590*/ 	.short	0x010a
        /*0592*/ 	.byte	0x0a
	.zero		1


	//   ....[34]....
        /*0594*/ 	.word	0x00008200
        /*0598*/ 	.word	0x000000ff
        /*059c*/ 	.word	0x00028850
        /*05a0*/ 	.short	0x010a
        /*05a2*/ 	.byte	0x0a
	.zero		1


	//   ....[35]....
        /*05a4*/ 	.word	0x00008240
        /*05a8*/ 	.word	0x000000ff
        /*05ac*/ 	.word	0x00028850
        /*05b0*/ 	.short	0x010a
        /*05b2*/ 	.byte	0x0a
	.zero		1


	//   ....[36]....
        /*05b4*/ 	.word	0x00009300
        /*05b8*/ 	.word	0x0000001b
        /*05bc*/ 	.word	0x00000000
        /*05c0*/ 	.short	0x0101
        /*05c2*/ 	.byte	0x3f
	.zero		1


	//   ....[37]....
        /*05c4*/ 	.word	0x000093b0
        /*05c8*/ 	.word	0x0000001f
        /*05cc*/ 	.word	0x00000000
        /*05d0*/ 	.short	0x0101
        /*05d2*/ 	.byte	0x3f
	.zero		1


	//   ....[38]....
        /*05d4*/ 	.word	0x00009ed0
        /*05d8*/ 	.word	0x000000ff
        /*05dc*/ 	.word	0x00028830
        /*05e0*/ 	.short	0x010a
        /*05e2*/ 	.byte	0x0a
	.zero		1


	//   ....[39]....
        /*05e4*/ 	.word	0x00009f10
        /*05e8*/ 	.word	0x000000ff
        /*05ec*/ 	.word	0x00028830
        /*05f0*/ 	.short	0x010a
        /*05f2*/ 	.byte	0x0a
	.zero		1


	//   ....[40]....
        /*05f4*/ 	.word	0x0000a230
        /*05f8*/ 	.word	0x000000ff
        /*05fc*/ 	.word	0x00028850
        /*0600*/ 	.short	0x010a
        /*0602*/ 	.byte	0x0a
	.zero		1


	//   ....[41]....
        /*0604*/ 	.word	0x0000a270
        /*0608*/ 	.word	0x000000ff
        /*060c*/ 	.word	0x00028850
        /*0610*/ 	.short	0x010a
        /*0612*/ 	.byte	0x0a
	.zero		1


	//   ....[42]....
        /*0614*/ 	.word	0x0000a660
        /*0618*/ 	.word	0x0000000f
        /*061c*/ 	.word	0x00000000
        /*0620*/ 	.short	0x0101
        /*0622*/ 	.byte	0x3f
	.zero		1


	//   ....[43]....
        /*0624*/ 	.word	0x0000c2e0
        /*0628*/ 	.word	0x00000035
        /*062c*/ 	.word	0x00000000
        /*0630*/ 	.short	0x0101
        /*0632*/ 	.byte	0x3f
	.zero		1


	//   ....[44]....
        /*0634*/ 	.word	0x0000ce60
        /*0638*/ 	.word	0x000000ff
        /*063c*/ 	.word	0x00028850
        /*0640*/ 	.short	0x010a
        /*0642*/ 	.byte	0x05
	.zero		1


	//   ....[45]....
        /*0644*/ 	.word	0x0000cea0
        /*0648*/ 	.word	0x000000ff
        /*064c*/ 	.word	0x00028850
        /*0650*/ 	.short	0x010a
        /*0652*/ 	.byte	0x05
	.zero		1


	//   ....[46]....
        /*0654*/ 	.word	0x0000d350
        /*0658*/ 	.word	0x0000000a
        /*065c*/ 	.word	0x00000000
        /*0660*/ 	.short	0x0101
        /*0662*/ 	.byte	0x3f
	.zero		1


	//   ....[47]....
        /*0664*/ 	.word	0x0000df90
        /*0668*/ 	.word	0x000000ff
        /*066c*/ 	.word	0x00000000
        /*0670*/ 	.short	0x0101
        /*0672*/ 	.byte	0x04
	.zero		1


	//   ....[48]....
        /*0674*/ 	.word	0x000100b0
        /*0678*/ 	.word	0x000000ff
        /*067c*/ 	.word	0x00028840
        /*0680*/ 	.short	0x010a
        /*0682*/ 	.byte	0x26
	.zero		1


	//   ....[49]....
        /*0684*/ 	.word	0x00010d40
        /*0688*/ 	.word	0x000000ff
        /*068c*/ 	.word	0x00028800
        /*0690*/ 	.short	0x0107
        /*0692*/ 	.byte	0x26
	.zero		1


	//   ....[50]....
        /*0694*/ 	.word	0x00010db0
        /*0698*/ 	.word	0x000000ff
        /*069c*/ 	.word	0x00028800
        /*06a0*/ 	.short	0x0101
        /*06a2*/ 	.byte	0x26
	.zero		1


	//   ....[51]....
        /*06a4*/ 	.word	0x00010dd0
        /*06a8*/ 	.word	0x000000ff
        /*06ac*/ 	.word	0x00028820
        /*06b0*/ 	.short	0x010a
        /*06b2*/ 	.byte	0x26
	.zero		1


	//   ....[52]....
        /*06b4*/ 	.word	0x000111e0
        /*06b8*/ 	.word	0x000000ff
        /*06bc*/ 	.word	0x00028848
        /*06c0*/ 	.short	0x010a
        /*06c2*/ 	.byte	0x26
	.zero		1


	//   ....[53]....
        /*06c4*/ 	.word	0x000114a0
        /*06c8*/ 	.word	0x000000ff
        /*06cc*/ 	.word	0x00028860
        /*06d0*/ 	.short	0x010a
        /*06d2*/ 	.byte	0x26
	.zero		1


	//   ....[54]....
        /*06d4*/ 	.word	0x00011990
        /*06d8*/ 	.word	0x000000ff
        /*06dc*/ 	.word	0x00028840
        /*06e0*/ 	.short	0x010a
        /*06e2*/ 	.byte	0x26
	.zero		1


	//   ....[55]....
        /*06e4*/ 	.word	0x00011c70
        /*06e8*/ 	.word	0x000000ff
        /*06ec*/ 	.word	0x00028868
        /*06f0*/ 	.short	0x010a
        /*06f2*/ 	.byte	0x26
	.zero		1


	//   ....[56]....
        /*06f4*/ 	.word	0x000121b0
        /*06f8*/ 	.word	0x000000ff
        /*06fc*/ 	.word	0x00028848
        /*0700*/ 	.short	0x010a
        /*0702*/ 	.byte	0x26
	.zero		1


	//   ....[57]....
        /*0704*/ 	.word	0x00012470
        /*0708*/ 	.word	0x000000ff
        /*070c*/ 	.word	0x00028860
        /*0710*/ 	.short	0x010a
        /*0712*/ 	.byte	0x26
	.zero		1


	//   ....[58]....
        /*0714*/ 	.word	0x00012800
        /*0718*/ 	.word	0x00000003
        /*071c*/ 	.word	0x00028860
        /*0720*/ 	.short	0x010a
        /*0722*/ 	.byte	0x3f
	.zero		1


	//   ....[59]....
        /*0724*/ 	.word	0x00012b90
        /*0728*/ 	.word	0x00000002
        /*072c*/ 	.word	0x00028820
        /*0730*/ 	.short	0x010a
        /*0732*/ 	.byte	0x3f
	.zero		1


	//   ....[60]....
        /*0734*/ 	.word	0x00012d10
        /*0738*/ 	.word	0x00000006
        /*073c*/ 	.word	0x00000000
        /*0740*/ 	.short	0x010a
        /*0742*/ 	.byte	0x3f
	.zero		1


	//   ....[61]....
        /*0744*/ 	.word	0x00012d80
        /*0748*/ 	.word	0x00000003
        /*074c*/ 	.word	0x00000000
        /*0750*/ 	.short	0x010a
        /*0752*/ 	.byte	0x3f
	.zero		1


	//   ....[62]....
        /*0754*/ 	.word	0x00012de0
        /*0758*/ 	.word	0x00000000
        /*075c*/ 	.word	0x00000000
        /*0760*/ 	.short	0x010a
        /*0762*/ 	.byte	0x3f
	.zero		1


	//   ....[63]....
        /*0764*/ 	.word	0x00012e10
        /*0768*/ 	.word	0x00000003
        /*076c*/ 	.word	0x00000000
        /*0770*/ 	.short	0x010a
        /*0772*/ 	.byte	0x3f
	.zero		1


	//   ....[64]....
        /*0774*/ 	.word	0x00012e80
        /*0778*/ 	.word	0x00000003
        /*077c*/ 	.word	0x00028800
        /*0780*/ 	.short	0x010a
        /*0782*/ 	.byte	0x3f
	.zero		1


	//   ....[65]....
        /*0784*/ 	.word	0x00012ee0
        /*0788*/ 	.word	0x00000003
        /*078c*/ 	.word	0x00028830
        /*0790*/ 	.short	0x010a
        /*0792*/ 	.byte	0x3f
	.zero		1


	//   ....[66]....
        /*0794*/ 	.word	0x00012f40
        /*0798*/ 	.word	0x0000000e
        /*079c*/ 	.word	0x00028830
        /*07a0*/ 	.short	0x010a
        /*07a2*/ 	.byte	0x3f
	.zero		1


	//   ....[67]....
        /*07a4*/ 	.word	0x00012fa0
        /*07a8*/ 	.word	0x0000000e
        /*07ac*/ 	.word	0x00028850
        /*07b0*/ 	.short	0x010a
        /*07b2*/ 	.byte	0x3f
	.zero		1


	//   ....[68]....
        /*07b4*/ 	.word	0x00013000
        /*07b8*/ 	.word	0x0000000b
        /*07bc*/ 	.word	0x00028830
        /*07c0*/ 	.short	0x010a
        /*07c2*/ 	.byte	0x3f
	.zero		1


	//   ....[69]....
        /*07c4*/ 	.word	0x00013060
        /*07c8*/ 	.word	0x0000000b
        /*07cc*/ 	.word	0x00028850
        /*07d0*/ 	.short	0x010a
        /*07d2*/ 	.byte	0x3f
	.zero		1


	//   ....[70]....
        /*07d4*/ 	.word	0x000130c0
        /*07d8*/ 	.word	0x0000000b
        /*07dc*/ 	.word	0x00028830
        /*07e0*/ 	.short	0x010a
        /*07e2*/ 	.byte	0x3f
	.zero		1


	//   ....[71]....
        /*07e4*/ 	.word	0x00013120
        /*07e8*/ 	.word	0x0000000b
        /*07ec*/ 	.word	0x00028850
        /*07f0*/ 	.short	0x010a
        /*07f2*/ 	.byte	0x3f
	.zero		1


	//   ....[72]....
        /*07f4*/ 	.word	0x00013180
        /*07f8*/ 	.word	0x00000005
        /*07fc*/ 	.word	0x00028850
        /*0800*/ 	.short	0x010a
        /*0802*/ 	.byte	0x3f
	.zero		1


	//   ....[73]....
        /*0804*/ 	.word	0x000132e0
        /*0808*/ 	.word	0x00000003
        /*080c*/ 	.word	0x00028840
        /*0810*/ 	.short	0x010a
        /*0812*/ 	.byte	0x3f
	.zero		1


	//   ....[74]....
        /*0814*/ 	.word	0x00013d80
        /*0818*/ 	.word	0x00000003
        /*081c*/ 	.word	0x00028820
        /*0820*/ 	.short	0x010a
        /*0822*/ 	.byte	0x3f
	.zero		1


	//   ....[75]....
        /*0824*/ 	.word	0x00013de0
        /*0828*/ 	.word	0x00000003
        /*082c*/ 	.word	0x00028848
        /*0830*/ 	.short	0x010a
        /*0832*/ 	.byte	0x3f
	.zero		1


	//   ....[76]....
        /*0834*/ 	.word	0x00013e40
        /*0838*/ 	.word	0x00000003
        /*083c*/ 	.word	0x00028860
        /*0840*/ 	.short	0x010a
        /*0842*/ 	.byte	0x3f
	.zero		1


	//   ....[77]....
        /*0844*/ 	.word	0x00013ea0
        /*0848*/ 	.word	0x00000003
        /*084c*/ 	.word	0x00028840
        /*0850*/ 	.short	0x010a
        /*0852*/ 	.byte	0x3f
	.zero		1


	//   ....[78]....
        /*0854*/ 	.word	0x00013f00
        /*0858*/ 	.word	0x00000003
        /*085c*/ 	.word	0x00028868
        /*0860*/ 	.short	0x010a
        /*0862*/ 	.byte	0x3f
	.zero		1


	//   ....[79]....
        /*0864*/ 	.word	0x00013f60
        /*0868*/ 	.word	0x00000003
        /*086c*/ 	.word	0x00028848
        /*0870*/ 	.short	0x010a
        /*0872*/ 	.byte	0x3f
	.zero		1


	//   ....[80]....
        /*0874*/ 	.word	0x00013fc0
        /*0878*/ 	.word	0x00000003
        /*087c*/ 	.word	0x00028860
        /*0880*/ 	.short	0x010a
        /*0882*/ 	.byte	0x3f
	.zero		1


	//   ....[81]....
        /*0884*/ 	.word	0x00014010
        /*0888*/ 	.word	0x00000003
        /*088c*/ 	.word	0x00028860
        /*0890*/ 	.short	0x010a
        /*0892*/ 	.byte	0x3f
	.zero		1


	//   ....[82]....
        /*0894*/ 	.word	0x00014060
        /*0898*/ 	.word	0x00000002
        /*089c*/ 	.word	0x00028820
        /*08a0*/ 	.short	0x010a
        /*08a2*/ 	.byte	0x3f
	.zero		1


	//   ....[83]....
        /*08a4*/ 	.word	0x00014200
        /*08a8*/ 	.word	0x00000006
        /*08ac*/ 	.word	0x00000000
        /*08b0*/ 	.short	0x010a
        /*08b2*/ 	.byte	0x3f
	.zero		1


	//   ....[84]....
        /*08b4*/ 	.word	0x00014250
        /*08b8*/ 	.word	0x00000003
        /*08bc*/ 	.word	0x00000000
        /*08c0*/ 	.short	0x010a
        /*08c2*/ 	.byte	0x3f
	.zero		1


	//   ....[85]....
        /*08c4*/ 	.word	0x000142a0
        /*08c8*/ 	.word	0x00000000
        /*08cc*/ 	.word	0x00000000
        /*08d0*/ 	.short	0x010a
        /*08d2*/ 	.byte	0x3f
	.zero		1


	//----- nvinfo : EIATTR_NUM_MBARRIERS
	.align		4
.L_959:
        /*08d4*/ 	.byte	0x03, 0x38
        /*08d6*/ 	.short	0x0016


	//----- nvinfo : EIATTR_EXIT_INSTR_OFFSETS
	.align		4
        /*08d8*/ 	.byte	0x04, 0x1c
        /*08da*/ 	.short	(.L_961 - .L_960)


	//   ....[0]....
.L_960:
        /*08dc*/ 	.word	0x00012e60


	//----- nvinfo : EIATTR_MAX_THREADS
	.align		4
.L_961:
        /*08e0*/ 	.byte	0x04, 0x05
        /*08e2*/ 	.short	(.L_963 - .L_962)
.L_962:
        /*08e4*/ 	.word	0x00000180
        /*08e8*/ 	.word	0x00000001
        /*08ec*/ 	.word	0x00000001


	//----- nvinfo : EIATTR_CRS_STACK_SIZE
	.align		4
.L_963:
        /*08f0*/ 	.byte	0x04, 0x1e
        /*08f2*/ 	.short	(.L_965 - .L_964)
.L_964:
        /*08f4*/ 	.word	0x00000000


	//----- nvinfo : EIATTR_CBANK_PARAM_SIZE
	.align		4
.L_965:
        /*08f8*/ 	.byte	0x03, 0x19
        /*08fa*/ 	.short	0x0a70


	//----- nvinfo : EIATTR_PARAM_CBANK
	.align		4
        /*08fc*/ 	.byte	0x04, 0x0a
        /*08fe*/ 	.short	(.L_967 - .L_966)
	.align		4
.L_966:
        /*0900*/ 	.word	index@(.nv.constant0._ZN7cutlass13device_kernelIN5flash11enable_sm90INS1_16FlashAttnFwdSm90INS1_25CollectiveMainloopFwdSm90ILi2EN4cute5tupleIJNS5_1CILi1EEES8_S8_EEENS6_IJNS7_ILi128EEESA_SA_EEELi128ENS_10bfloat16_tEfNS_4arch4Sm90ELb0ELb1ELb0ELb0ELb0ELb0ELb0ELb1ELb1ELb1ELb1ELb0EEENS1_21CollectiveEpilogueFwdISB_S9_SC_SE_Li256ELb0ELb1ELb1ELb0EEENS1_19SingleTileSchedulerILb0ELb1ELb1ELi128EEEEEEEEEvNT_6ParamsE)
        /*0904*/ 	.short	0x0210
        /*0906*/ 	.short	0x0a70


	//----- nvinfo : EIATTR_SW_WAR
	.align		4
.L_967:
        /*0908*/ 	.byte	0x04, 0x36
        /*090a*/ 	.short	(.L_969 - .L_968)
.L_968:
        /*090c*/ 	.word	0x00000008
.L_969:


//--------------------- .nv.info._ZN7cutlass13device_kernelIN5flash11enable_sm90INS1_16FlashAttnFwdSm90INS1_25CollectiveMainloopFwdSm90ILi2EN4cute5tupleIJNS5_1CILi1EEES8_S8_EEENS6_IJNS7_ILi128EEESA_SA_EEELi128ENS_10bfloat16_tEfNS_4arch4Sm90ELb0ELb1ELb0ELb1ELb0ELb0ELb0ELb1ELb1ELb1ELb1ELb0EEENS1_21CollectiveEpilogueFwdISB_S9_SC_SE_Li256ELb1ELb1ELb1ELb0EEENS1_36VarlenDynamicPersistentTileSchedulerILi128ELi128ELi256ELi128ELb1ELb1ELb1ELb1ELb0ELb1EEEEEEEEEvNT_6ParamsE --------------------------
	.section	.nv.info._ZN7cutlass13device_kernelIN5flash11enable_sm90INS1_16FlashAttnFwdSm90INS1_25CollectiveMainloopFwdSm90ILi2EN4cute5tupleIJNS5_1CILi1EEES8_S8_EEENS6_IJNS7_ILi128EEESA_SA_EEELi128ENS_10bfloat16_tEfNS_4arch4Sm90ELb0ELb1ELb0ELb1ELb0ELb0ELb0ELb1ELb1ELb1ELb1ELb0EEENS1_21CollectiveEpilogueFwdISB_S9_SC_SE_Li256ELb1ELb1ELb1ELb0EEENS1_36VarlenDynamicPersistentTileSchedulerILi128ELi128ELi256ELi128ELb1ELb1ELb1ELb1ELb0ELb1EEEEEEEEEvNT_6ParamsE,"",@"SHT_CUDA_INFO"
	.sectionflags	@""
	.align	4


	//----- nvinfo : EIATTR_CUDA_API_VERSION
	.align		4
        /*0000*/ 	.byte	0x04, 0x37
        /*0002*/ 	.short	(.L_971 - .L_970)
.L_970:
        /*0004*/ 	.word	0x00000082


	//----- nvinfo : EIATTR_KPARAM_INFO
	.align		4
.L_971:
        /*0008*/ 	.byte	0x04, 0x17
        /*000a*/ 	.short	(.L_973 - .L_972)
.L_972:
        /*000c*/ 	.word	0x00000000
        /*0010*/ 	.short	0x0000
        /*0012*/ 	.short	0x0070
        /*0014*/ 	.byte	0x00, 0xf0, 0x01, 0x2a


	//----- nvinfo : EIATTR_SPARSE_MMA_MASK
	.align		4
.L_973:
        /*0018*/ 	.byte	0x03, 0x50
        /*001a*/ 	.short	0x0000


	//----- nvinfo : EIATTR_MAXREG_COUNT
	.align		4
        /*001c*/ 	.byte	0x03, 0x1b
        /*001e*/ 	.short	0x00a8


	//----- nvinfo : EIATTR_NUM_BARRIERS
	.align		4
        /*0020*/ 	.byte	0x02, 0x4c
        /*0022*/ 	.byte	0x10
	.zero		1


	//----- nvinfo : EIATTR_EXTERNS
	.align		4
        /*0024*/ 	.byte	0x04, 0x0f
        /*0026*/ 	.short	(.L_975 - .L_974)


	//   ....[0]....
	.align		4
.L_974:
        /*0028*/ 	.word	index@(__assertfail)


	//----- nvinfo : EIATTR_ANNOTATIONS
	.align		4
.L_975:
        /*002c*/ 	.byte	0x04, 0x55
        /*002e*/ 	.short	(.L_977 - .L_976)


	//   ....[0]....
.L_976:
        /* <DEDUP_REMOVED lines=70> */


	//----- nvinfo : EIATTR_MERCURY_ISA_VERSION
	.align		4
.L_977:
        /*0480*/ 	.byte	0x03, 0x5f
        /*0482*/ 	.short	0x0101


	//----- nvinfo : EIATTR_UNUSED_LOAD_BYTE_OFFSET
	.align		4
        /*0484*/ 	.byte	0x04, 0x44
        /*0486*/ 	.short	(.L_979 - .L_978)


	//   ....[0]....
.L_978:
        /*0488*/ 	.word	0x00000a30
        /*048c*/ 	.word	0x0000fff0


	//   ....[1]....
        /*0490*/ 	.word	0x0000e250
        /*0494*/ 	.word	0x0000fff0


	//----- nvinfo : EIATTR_INT_WARP_WIDE_INSTR_OFFSETS
	.align		4
.L_979:
        /*0498*/ 	.byte	0x04, 0x31
        /*049a*/ 	.short	(.L_981 - .L_980)


	//   ....[0]....
.L_980:
        /*049c*/ 	.word	0x00000130


	//   ....[1]....
        /*04a0*/ 	.word	0x00000170


	//   ....[2]....
        /*04a4*/ 	.word	0x000001e0


	//   ....[3]....
        /*04a8*/ 	.word	0x00012f60


	//   ....[4]....
        /*04ac*/ 	.word	0x00012ff0


	//   ....[5]....
        /*04b0*/ 	.word	0x00016690


	//   ....[6]....
        /*04b4*/ 	.word	0x00016720


	//----- nvinfo : EIATTR_COOP_GROUP_MASK_REGIDS
	.align		4
.L_981:
        /*04b8*/ 	.byte	0x04, 0x29
        /*04ba*/ 	.short	(.L_983 - .L_982)


	//   ....[0]....
.L_982:
        /*04bc*/ 	.word	0xffffffff


	//   ....[1]....
        /*04c0*/ 	.word	0xffffffff


	//   ....[2]....
        /*04c4*/ 	.word	0xffffffff


	//   ....[3]....
        /*04c8*/ 	.word	0xffffffff


	//   ....[4]....
        /*04cc*/ 	.word	0xffffffff


	//   ....[5]....
        /*04d0*/ 	.word	0xffffffff


	//   ....[6]....
        /*04d4*/ 	.word	0xffffffff


	//   ....[7]....
        /*04d8*/ 	.word	0xffffffff


	//   ....[8]....
        /*04dc*/ 	.word	0xffffffff


	//   ....[9]....
        /*04e0*/ 	.word	0xffffffff


	//   ....[10]....
        /*04e4*/ 	.word	0xffffffff


	//   ....[11]....
        /*04e8*/ 	.word	0xffffffff


	//   ....[12]....
        /*04ec*/ 	.word	0xffffffff


	//   ....[13]....
        /*04f0*/ 	.word	0xffffffff


	//   ....[14]....
        /*04f4*/ 	.word	0xffffffff


	//   ....[15]....
        /*04f8*/ 	.word	0xffffffff


	//   ....[16]....
        /*04fc*/ 	.word	0xffffffff


	//   ....[17]....
        /*0500*/ 	.word	0xffffffff


	//   ....[18]....
        /*0504*/ 	.word	0xffffffff


	//   ....[19]....
        /*0508*/ 	.word	0xffffffff


	//   ....[20]....
        /*050c*/ 	.word	0xffffffff


	//   ....[21]....
        /*0510*/ 	.word	0xffffffff


	//   ....[22]....
        /*0514*/ 	.word	0xffffffff


	//   ....[23]....
        /*0518*/ 	.word	0xffffffff


	//   ....[24]....
        /*051c*/ 	.word	0xffffffff


	//   ....[25]....
        /*0520*/ 	.word	0xffffffff


	//   ....[26]....
        /*0524*/ 	.word	0xffffffff


	//   ....[27]....
        /*0528*/ 	.word	0xffffffff


	//   ....[28]....
        /*052c*/ 	.word	0xffffffff


	//   ....[29]....
        /*0530*/ 	.word	0xffffffff


	//   ....[30]....
        /*0534*/ 	.word	0xffffffff


	//   ....[31]....
        /*0538*/ 	.word	0xffffffff


	//   ....[32]....
        /*053c*/ 	.word	0xffffffff


	//   ....[33]....
        /*0540*/ 	.word	0xffffffff


	//   ....[34]....
        /*0544*/ 	.word	0xffffffff


	//   ....[35]....
        /*0548*/ 	.word	0xffffffff


	//   ....[36]....
        /*054c*/ 	.word	0xffffffff


	//   ....[37]....
        /*0550*/ 	.word	0xffffffff


	//   ....[38]....
        /*0554*/ 	.word	0xffffffff


	//   ....[39]....
        /*0558*/ 	.word	0xffffffff


	//   ....[40]....
        /*055c*/ 	.word	0xffffffff


	//   ....[41]....
        /*0560*/ 	.word	0xffffffff


	//   ....[42]....
        /*0564*/ 	.word	0xffffffff


	//   ....[43]....
        /*0568*/ 	.word	0xffffffff


	//   ....[44]....
        /*056c*/ 	.word	0xffffffff


	//   ....[45]....
        /*0570*/ 	.word	0xffffffff


	//   ....[46]....
        /*0574*/ 	.word	0xffffffff


	//   ....[47]....
        /*0578*/ 	.word	0xffffffff


	//   ....[48]....
        /*057c*/ 	.word	0xffffffff


	//   ....[49]....
        /*0580*/ 	.word	0xffffffff


	//   ....[50]....
        /*0584*/ 	.word	0xffffffff


	//   ....[51]....
        /*0588*/ 	.word	0xffffffff


	//   ....[52]....
        /*058c*/ 	.word	0xffffffff


	//   ....[53]....
        /*0590*/ 	.word	0xffffffff


	//   ....[54]....
        /*0594*/ 	.word	0xffffffff


	//   ....[55]....
        /*0598*/ 	.word	0xffffffff


	//   ....[56]....
        /*059c*/ 	.word	0xffffffff


	//   ....[57]....
        /*05a0*/ 	.word	0xffffffff


	//   ....[58]....
        /*05a4*/ 	.word	0xffffffff


	//   ....[59]....
        /*05a8*/ 	.word	0xffffffff


	//   ....[60]....
        /*05ac*/ 	.word	0xffffffff


	//   ....[61]....
        /*05b0*/ 	.word	0xffffffff


	//   ....[62]....
        /*05b4*/ 	.word	0xffffffff


	//   ....[63]....
        /*05b8*/ 	.word	0xffffffff


	//   ....[64]....
        /*05bc*/ 	.word	0xffffffff


	//   ....[65]....
        /*05c0*/ 	.word	0xffffffff


	//   ....[66]....
        /*05c4*/ 	.word	0xffffffff


	//   ....[67]....
        /*05c8*/ 	.word	0xffffffff


	//   ....[68]....
        /*05cc*/ 	.word	0xffffffff


	//   ....[69]....
        /*05d0*/ 	.word	0xffffffff


	//   ....[70]....
        /*05d4*/ 	.word	0xffffffff


	//   ....[71]....
        /*05d8*/ 	.word	0xffffffff


	//   ....[72]....
        /*05dc*/ 	.word	0xffffffff


	//   ....[73]....
        /*05e0*/ 	.word	0xffffffff


	//   ....[74]....
        /*05e4*/ 	.word	0xffffffff


	//   ....[75]....
        /*05e8*/ 	.word	0xffffffff


	//   ....[76]....
        /*05ec*/ 	.word	0xffffffff


	//   ....[77]....
        /*05f0*/ 	.word	0xffffffff


	//   ....[78]....
        /*05f4*/ 	.word	0xffffffff


	//   ....[79]....
        /*05f8*/ 	.word	0xffffffff


	//   ....[80]....
        /*05fc*/ 	.word	0xffffffff


	//   ....[81]....
        /*0600*/ 	.word	0xffffffff


	//   ....[82]....
        /*0604*/ 	.word	0xffffffff


	//   ....[83]....
        /*0608*/ 	.word	0xffffffff


	//   ....[84]....
        /*060c*/ 	.word	0xffffffff


	//   ....[85]....
        /*0610*/ 	.word	0xffffffff


	//   ....[86]....
        /*0614*/ 	.word	0xffffffff


	//   ....[87]....
        /*0618*/ 	.word	0xffffffff


	//   ....[88]....
        /*061c*/ 	.word	0xffffffff


	//   ....[89]....
        /*0620*/ 	.word	0xffffffff


	//   ....[90]....
        /*0624*/ 	.word	0xffffffff


	//   ....[91]....
        /*0628*/ 	.word	0xffffffff


	//   ....[92]....
        /*062c*/ 	.word	0xffffffff


	//   ....[93]....
        /*0630*/ 	.word	0xffffffff


	//   ....[94]....
        /*0634*/ 	.word	0xffffffff


	//   ....[95]....
        /*0638*/ 	.word	0xffffffff


	//   ....[96]....
        /*063c*/ 	.word	0xffffffff


	//   ....[97]....
        /*0640*/ 	.word	0xffffffff


	//   ....[98]....
        /*0644*/ 	.word	0xffffffff


	//   ....[99]....
        /*0648*/ 	.word	0xffffffff


	//   ....[100]....
        /*064c*/ 	.word	0xffffffff


	//   ....[101]....
        /*0650*/ 	.word	0xffffffff


	//   ....[102]....
        /*0654*/ 	.word	0xffffffff


	//   ....[103]....
        /*0658*/ 	.word	0xffffffff


	//   ....[104]....
        /*065c*/ 	.word	0xffffffff


	//   ....[105]....
        /*0660*/ 	.word	0xffffffff


	//   ....[106]....
        /*0664*/ 	.word	0xffffffff


	//   ....[107]....
        /*0668*/ 	.word	0xffffffff


	//   ....[108]....
        /*066c*/ 	.word	0xffffffff


	//   ....[109]....
        /*0670*/ 	.word	0xffffffff


	//   ....[110]....
        /*0674*/ 	.word	0xffffffff


	//   ....[111]....
        /*0678*/ 	.word	0x0500000f


	//   ....[112]....
        /*067c*/ 	.word	0x0500000f


	//   ....[113]....
        /*0680*/ 	.word	0x0500000f


	//   ....[114]....
        /*0684*/ 	.word	0x0500000f


	//   ....[115]....
        /*0688*/ 	.word	0x0500000f


	//   ....[116]....
        /*068c*/ 	.word	0x0500000f


	//   ....[117]....
        /*0690*/ 	.word	0x0500000f


	//   ....[118]....
        /*0694*/ 	.word	0x0500000f


	//   ....[119]....
        /*0698*/ 	.word	0x0500000f


	//   ....[120]....
        /*069c*/ 	.word	0x0500000f


	//   ....[121]....
        /*06a0*/ 	.word	0x0500000f


	//   ....[122]....
        /*06a4*/ 	.word	0x0500000f


	//   ....[123]....
        /*06a8*/ 	.word	0x0500000f


	//   ....[124]....
        /*06ac*/ 	.word	0x0500000f


	//   ....[125]....
        /*06b0*/ 	.word	0x0500000f


	//   ....[126]....
        /*06b4*/ 	.word	0x0500000f


	//   ....[127]....
        /*06b8*/ 	.word	0x0500000f


	//   ....[128]....
        /*06bc*/ 	.word	0x0500000f


	//   ....[129]....
        /*06c0*/ 	.word	0x0500000f


	//   ....[130]....
        /*06c4*/ 	.word	0x0500000f


	//   ....[131]....
        /*06c8*/ 	.word	0x0500000f


	//   ....[132]....
        /*06cc*/ 	.word	0x0500000f


	//   ....[133]....
        /*06d0*/ 	.word	0x0500000f


	//   ....[134]....
        /*06d4*/ 	.word	0x0500000f


	//   ....[135]....
        /*06d8*/ 	.word	0x0500000f


	//   ....[136]....
        /*06dc*/ 	.word	0x0500000f


	//   ....[137]....
        /*06e0*/ 	.word	0x0500000f


	//   ....[138]....
        /*06e4*/ 	.word	0x0500000f


	//   ....[139]....
        /*06e8*/ 	.word	0x0500000f


	//   ....[140]....
        /*06ec*/ 	.word	0x0500000f


	//   ....[141]....
        /*06f0*/ 	.word	0x0500000f


	//   ....[142]....
        /*06f4*/ 	.word	0x0500000f


	//   ....[143]....
        /*06f8*/ 	.word	0x0500000f


	//   ....[144]....
        /*06fc*/ 	.word	0x0500000f


	//   ....[145]....
        /*0700*/ 	.word	0x0500000f


	//   ....[146]....
        /*0704*/ 	.word	0x0500000f


	//----- nvinfo : EIATTR_COOP_GROUP_INSTR_OFFSETS
	.align		4
.L_983:
        /*0708*/ 	.byte	0x04, 0x28
        /*070a*/ 	.short	(.L_985 - .L_984)


	//   ....[0]....
.L_984:
        /*070c*/ 	.word	0x00000070


	//   ....[1]....
        /*0710*/ 	.word	0x00000140


	//   ....[2]....
        /*0714*/ 	.word	0x00000190


	//   ....[3]....
        /*0718*/ 	.word	0x000003c0


	//   ....[4]....
        /*071c*/ 	.word	0x00000520


	//   ....[5]....
        /*0720*/ 	.word	0x00000640


	//   ....[6]....
        /*0724*/ 	.word	0x000007a0


	//   ....[7]....
        /*0728*/ 	.word	0x00001e70


	//   ....[8]....
        /*072c*/ 	.word	0x00002580


	//   ....[9]....
        /*0730*/ 	.word	0x00002920


	//   ....[10]....
        /*0734*/ 	.word	0x00003a20


	//   ....[11]....
        /*0738*/ 	.word	0x00003e40


	//   ....[12]....
        /*073c*/ 	.word	0x00004440


	//   ....[13]....
        /*0740*/ 	.word	0x000044a0


	//   ....[14]....
        /*0744*/ 	.word	0x00005c10


	//   ....[15]....
        /*0748*/ 	.word	0x00005e40


	//   ....[16]....
        /*074c*/ 	.word	0x00006a30


	//   ....[17]....
        /*0750*/ 	.word	0x00006b30


	//   ....[18]....
        /*0754*/ 	.word	0x00007380


	//   ....[19]....
        /*0758*/ 	.word	0x00007420


	//   ....[20]....
        /*075c*/ 	.word	0x00008ef0


	//   ....[21]....
        /*0760*/ 	.word	0x00008f20


	//   ....[22]....
        /*0764*/ 	.word	0x000091a0


	//   ....[23]....
        /*0768*/ 	.word	0x000091e0


	//   ....[24]....
        /*076c*/ 	.word	0x0000b000


	//   ....[25]....
        /*0770*/ 	.word	0x0000b230


	//   ....[26]....
        /*0774*/ 	.word	0x0000be10


	//   ....[27]....
        /*0778*/ 	.word	0x0000bf10


	//   ....[28]....
        /*077c*/ 	.word	0x0000c750


	//   ....[29]....
        /*0780*/ 	.word	0x0000c7d0


	//   ....[30]....
        /*0784*/ 	.word	0x0000d900


	//   ....[31]....
        /*0788*/ 	.word	0x0000d940


	//   ....[32]....
        /*078c*/ 	.word	0x0000da50


	//   ....[33]....
        /*0790*/ 	.word	0x0000da60


	//   ....[34]....
        /*0794*/ 	.word	0x0000ed80


	//   ....[35]....
        /*0798*/ 	.word	0x0000edc0


	//   ....[36]....
        /*079c*/ 	.word	0x0000ede0


	//   ....[37]....
        /*07a0*/ 	.word	0x0000ee10


	//   ....[38]....
        /*07a4*/ 	.word	0x0000f4e0


	//   ....[39]....
        /*07a8*/ 	.word	0x0000f510


	//   ....[40]....
        /*07ac*/ 	.word	0x0000f5d0


	//   ....[41]....
        /*07b0*/ 	.word	0x0000f5f0


	//   ....[42]....
        /*07b4*/ 	.word	0x0000f6b0


	//   ....[43]....
        /*07b8*/ 	.word	0x0000f6d0


	//   ....[44]....
        /*07bc*/ 	.word	0x0000f7a0


	//   ....[45]....
        /*07c0*/ 	.word	0x0000f7c0


	//   ....[46]....
        /*07c4*/ 	.word	0x0000fb60


	//   ....[47]....
        /*07c8*/ 	.word	0x0000fb90


	//   ....[48]....
        /*07cc*/ 	.word	0x0000ffe0


	//   ....[49]....
        /*07d0*/ 	.word	0x0000fff0


	//   ....[50]....
        /*07d4*/ 	.word	0x00010d20


	//   ....[51]....
        /*07d8*/ 	.word	0x00010d40


	//   ....[52]....
        /*07dc*/ 	.word	0x00010e00


	//   ....[53]....
        /*07e0*/ 	.word	0x00010e20


	//   ....[54]....
        /*07e4*/ 	.word	0x00010ee0


	//   ....[55]....
        /*07e8*/ 	.word	0x00010f00


	//   ....[56]....
        /*07ec*/ 	.word	0x00010fd0


	//   ....[57]....
        /*07f0*/ 	.word	0x00010ff0


	//   ....[58]....
        /*07f4*/ 	.word	0x00011150


	//   ....[59]....
        /*07f8*/ 	.word	0x00011380


	//   ....[60]....
        /*07fc*/ 	.word	0x000113b0


	//   ....[61]....
        /*0800*/ 	.word	0x000113e0


	//   ....[62]....
        /*0804*/ 	.word	0x00011410


	//   ....[63]....
        /*0808*/ 	.word	0x00011440


	//   ....[64]....
        /*080c*/ 	.word	0x00011470


	//   ....[65]....
        /*0810*/ 	.word	0x00011610


	//   ....[66]....
        /*0814*/ 	.word	0x00011640


	//   ....[67]....
        /*0818*/ 	.word	0x00011670


	//   ....[68]....
        /*081c*/ 	.word	0x000116a0


	//   ....[69]....
        /*0820*/ 	.word	0x000116d0


	//   ....[70]....
        /*0824*/ 	.word	0x00011700


	//   ....[71]....
        /*0828*/ 	.word	0x000117a0


	//   ....[72]....
        /*082c*/ 	.word	0x000117d0


	//   ....[73]....
        /*0830*/ 	.word	0x000117e0


	//   ....[74]....
        /*0834*/ 	.word	0x00011810


	//   ....[75]....
        /*0838*/ 	.word	0x00013530


	//   ....[76]....
        /*083c*/ 	.word	0x000140b0


	//   ....[77]....
        /*0840*/ 	.word	0x000140c0


	//   ....[78]....
        /*0844*/ 	.word	0x000140f0


	//   ....[79]....
        /*0848*/ 	.word	0x00014100


	//   ....[80]....
        /*084c*/ 	.word	0x00014210


	//   ....[81]....
        /*0850*/ 	.word	0x00014220


	//   ....[82]....
        /*0854*/ 	.word	0x000142b0


	//   ....[83]....
        /*0858*/ 	.word	0x000142c0


	//   ....[84]....
        /*085c*/ 	.word	0x00014350


	//   ....[85]....
        /*0860*/ 	.word	0x00014360


	//   ....[86]....
        /*0864*/ 	.word	0x000143f0


	//   ....[87]....
        /*0868*/ 	.word	0x00014400


	//   ....[88]....
        /*086c*/ 	.word	0x00014490


	//   ....[89]....
        /*0870*/ 	.word	0x000144a0


	//   ....[90]....
        /*0874*/ 	.word	0x000144f0


	//   ....[91]....
        /*0878*/ 	.word	0x00014520


	//   ....[92]....
        /*087c*/ 	.word	0x00016dc0


	//   ....[93]....
        /*0880*/ 	.word	0x00016e40


	//   ....[94]....
        /*0884*/ 	.word	0x00016e70


	//   ....[95]....
        /*0888*/ 	.word	0x00016e80


	//   ....[96]....
        /*088c*/ 	.word	0x00016eb0


	//   ....[97]....
        /*0890*/ 	.word	0x00016ee0


	//   ....[98]....
        /*0894*/ 	.word	0x00016f10


	//   ....[99]....
        /*0898*/ 	.word	0x00016f40


	//   ....[100]....
        /*089c*/ 	.word	0x00017100


	//   ....[101]....
        /*08a0*/ 	.word	0x00017130


	//   ....[102]....
        /*08a4*/ 	.word	0x00017160


	//   ....[103]....
        /*08a8*/ 	.word	0x00017190


	//   ....[104]....
        /*08ac*/ 	.word	0x000171c0


	//   ....[105]....
        /*08b0*/ 	.word	0x000171f0


	//   ....[106]....
        /*08b4*/ 	.word	0x000172c0


	//   ....[107]....
        /*08b8*/ 	.word	0x000172e0


	//   ....[108]....
        /*08bc*/ 	.word	0x000172f0


	//   ....[109]....
        /*08c0*/ 	.word	0x00017370


	//   ....[110]....
        /*08c4*/ 	.word	0x00017ea0


	//   ....[111]....
        /*08c8*/ 	.word	0x00018510


	//   ....[112]....
        /*08cc*/ 	.word	0x000186f0


	//   ....[113]....
        /*08d0*/ 	.word	0x00018740


	//   ....[114]....
        /*08d4*/ 	.word	0x000187a0


	//   ....[115]....
        /*08d8*/ 	.word	0x00018840


	//   ....[116]....
        /*08dc*/ 	.word	0x00018900


	//   ....[117]....
        /*08e0*/ 	.word	0x00018a10


	//   ....[118]....
        /*08e4*/ 	.word	0x00018a70


	//   ....[119]....
        /*08e8*/ 	.word	0x00018b70


	//   ....[120]....
        /*08ec*/ 	.word	0x00018bd0


	//   ....[121]....
        /*08f0*/ 	.word	0x00018cd0


	//   ....[122]....
        /*08f4*/ 	.word	0x00018d30


	//   ....[123]....
        /*08f8*/ 	.word	0x00018e30


	//   ....[124]....
        /*08fc*/ 	.word	0x00018e90


	//   ....[125]....
        /*0900*/ 	.word	0x00018f70


	//   ....[126]....
        /*0904*/ 	.word	0x00018ff0


	//   ....[127]....
        /*0908*/ 	.word	0x000190d0


	//   ....[128]....
        /*090c*/ 	.word	0x00019400


	//   ....[129]....
        /*0910*/ 	.word	0x000194a0


	//   ....[130]....
        /*0914*/ 	.word	0x00019630


	//   ....[131]....
        /*0918*/ 	.word	0x000196a0


	//   ....[132]....
        /*091c*/ 	.word	0x00019710


	//   ....[133]....
        /*0920*/ 	.word	0x00019780


	//   ....[134]....
        /*0924*/ 	.word	0x000197f0


	//   ....[135]....
        /*0928*/ 	.word	0x00019870


	//   ....[136]....
        /*092c*/ 	.word	0x00019910


	//   ....[137]....
        /*0930*/ 	.word	0x000199b0


	//   ....[138]....
        /*0934*/ 	.word	0x00019a20


	//   ....[139]....
        /*0938*/ 	.word	0x00019a90


	//   ....[140]....
        /*093c*/ 	.word	0x00019b00


	//   ....[141]....
        /*0940*/ 	.word	0x00019b80


	//   ....[142]....
        /*0944*/ 	.word	0x00019c00


	//   ....[143]....
        /*0948*/ 	.word	0x00019cb0


	//   ....[144]....
        /*094c*/ 	.word	0x00019d00


	//   ....[145]....
        /*0950*/ 	.word	0x00019dc0


	//   ....[146]....
        /*0954*/ 	.word	0x00019ef0


	//----- nvinfo : EIATTR_REG_RECONFIG
	.align		4
.L_985:
        /*0958*/ 	.byte	0x01, 0x54
	.zero		2


	//----- nvinfo : EIATTR_SYSCALL_OFFSETS
	.align		4
        /*095c*/ 	.byte	0x04, 0x46
        /*095e*/ 	.short	(.L_987 - .L_986)


	//   ....[0]....
.L_986:
        /*0960*/ 	.word	0x00002050


	//   ....[1]....
        /*0964*/ 	.word	0x00013160


	//   ....[2]....
        /*0968*/ 	.word	0x000132b0


	//   ....[3]....
        /*096c*/ 	.word	0x000133a0


	//   ....[4]....
        /*0970*/ 	.word	0x00013c20


	//----- nvinfo : EIATTR_MBARRIER_INSTR_OFFSETS
	.align		4
.L_987:
        /*0974*/ 	.byte	0x04, 0x39
        /*0976*/ 	.short	(.L_989 - .L_988)


	//   ....[0]....
.L_988:
        /*0978*/ 	.word	0x00000270
        /*097c*/ 	.word	0x000000ff
        /*0980*/ 	.word	0x00028800
        /*0984*/ 	.short	0x0100
        /*0986*/ 	.byte	0x08
	.zero		1


	//   ....[1]....
        /*0988*/ 	.word	0x00000280
        /*098c*/ 	.word	0x000000ff
        /*0990*/ 	.word	0x00028820
        /*0994*/ 	.short	0x0100
        /*0996*/ 	.byte	0x08
	.zero		1


	//   ....[2]....
        /*0998*/ 	.word	0x00000370
        /*099c*/ 	.word	0x000000ff
        /*09a0*/ 	.word	0x00028830
        /*09a4*/ 	.short	0x0100
        /*09a6*/ 	.byte	0x08
	.zero		1


	//   ....[3]....
        /*09a8*/ 	.word	0x00000380
        /*09ac*/ 	.word	0x000000ff
        /*09b0*/ 	.word	0x00028840
        /*09b4*/ 	.short	0x0100
        /*09b6*/ 	.byte	0x08
	.zero		1


	//   ....[4]....
        /*09b8*/ 	.word	0x00000390
        /*09bc*/ 	.word	0x000000ff
        /*09c0*/ 	.word	0x00028838
        /*09c4*/ 	.short	0x0100
        /*09c6*/ 	.byte	0x08
	.zero		1


	//   ....[5]....
        /*09c8*/ 	.word	0x000003a0
        /*09cc*/ 	.word	0x000000ff
        /*09d0*/ 	.word	0x00028848
        /*09d4*/ 	.short	0x0100
        /*09d6*/ 	.byte	0x08
	.zero		1


	//   ....[6]....
        /*09d8*/ 	.word	0x000004d0
        /*09dc*/ 	.word	0x000000ff
        /*09e0*/ 	.word	0x00028850
        /*09e4*/ 	.short	0x0100
        /*09e6*/ 	.byte	0x08
	.zero		1


	//   ....[7]....
        /*09e8*/ 	.word	0x000004e0
        /*09ec*/ 	.word	0x000000ff
        /*09f0*/ 	.word	0x00028860
        /*09f4*/ 	.short	0x0100
        /*09f6*/ 	.byte	0x08
	.zero		1


	//   ....[8]....
        /*09f8*/ 	.word	0x000004f0
        /*09fc*/ 	.word	0x000000ff
        /*0a00*/ 	.word	0x00028858
        /*0a04*/ 	.short	0x0100
        /*0a06*/ 	.byte	0x08
	.zero		1


	//   ....[9]....
        /*0a08*/ 	.word	0x00000500
        /*0a0c*/ 	.word	0x000000ff
        /*0a10*/ 	.word	0x00028868
        /*0a14*/ 	.short	0x0100
        /*0a16*/ 	.byte	0x08
	.zero		1


	//   ....[10]....
        /*0a18*/ 	.word	0x000005f0
        /*0a1c*/ 	.word	0x000000ff
        /*0a20*/ 	.word	0x00028870
        /*0a24*/ 	.short	0x0100
        /*0a26*/ 	.byte	0x06
	.zero		1


	//   ....[11]....
        /*0a28*/ 	.word	0x00000600
        /*0a2c*/ 	.word	0x000000ff
        /*0a30*/ 	.word	0x00028880
        /*0a34*/ 	.short	0x0100
        /*0a36*/ 	.byte	0x06
	.zero		1


	//   ....[12]....
        /*0a38*/ 	.word	0x00000610
        /*0a3c*/ 	.word	0x000000ff
        /*0a40*/ 	.word	0x00028878
        /*0a44*/ 	.short	0x0100
        /*0a46*/ 	.byte	0x06
	.zero		1


	//   ....[13]....
        /*0a48*/ 	.word	0x00000620
        /*0a4c*/ 	.word	0x000000ff
        /*0a50*/ 	.word	0x00028888
        /*0a54*/ 	.short	0x0100
        /*0a56*/ 	.byte	0x06
	.zero		1


	//   ....[14]....
        /*0a58*/ 	.word	0x00000750
        /*0a5c*/ 	.word	0x000000ff
        /*0a60*/ 	.word	0x00028890
        /*0a64*/ 	.short	0x0100
        /*0a66*/ 	.byte	0x08
	.zero		1


	//   ....[15]....
        /*0a68*/ 	.word	0x00000760
        /*0a6c*/ 	.word	0x000000ff
        /*0a70*/ 	.word	0x000288a0
        /*0a74*/ 	.short	0x0100
        /*0a76*/ 	.byte	0x08
	.zero		1


	//   ....[16]....
        /*0a78*/ 	.word	0x00000770
        /*0a7c*/ 	.word	0x000000ff
        /*0a80*/ 	.word	0x00028898
        /*0a84*/ 	.short	0x0100
        /*0a86*/ 	.byte	0x08
	.zero		1


	//   ....[17]....
        /*0a88*/ 	.word	0x00000780
        /*0a8c*/ 	.word	0x000000ff
        /*0a90*/ 	.word	0x000288a8
        /*0a94*/ 	.short	0x0100
        /*0a96*/ 	.byte	0x08
	.zero		1


	//   ....[18]....
        /*0a98*/ 	.word	0x000008b0
        /*0a9c*/ 	.word	0x000000ff
        /*0aa0*/ 	.word	0x000288b0
        /*0aa4*/ 	.short	0x0100
        /*0aa6*/ 	.byte	0x08
	.zero		1


	//   ....[19]....
        /*0aa8*/ 	.word	0x000008c0
        /*0aac*/ 	.word	0x000000ff
        /*0ab0*/ 	.word	0x000288c0
        /*0ab4*/ 	.short	0x0100
        /*0ab6*/ 	.byte	0x08
	.zero		1


	//   ....[20]....
        /*0ab8*/ 	.word	0x000008d0
        /*0abc*/ 	.word	0x000000ff
        /*0ac0*/ 	.word	0x000288b8
        /*0ac4*/ 	.short	0x0100
        /*0ac6*/ 	.byte	0x08
	.zero		1


	//   ....[21]....
        /*0ac8*/ 	.word	0x000008e0
        /*0acc*/ 	.word	0x000000ff
        /*0ad0*/ 	.word	0x000288c8
        /*0ad4*/ 	.short	0x0100
        /*0ad6*/ 	.byte	0x08
	.zero		1


	//   ....[22]....
        /*0ad8*/ 	.word	0x000020d0
        /*0adc*/ 	.word	0x000000ff
        /*0ae0*/ 	.word	0x00028800
        /*0ae4*/ 	.short	0x010a
        /*0ae6*/ 	.byte	0x29
	.zero		1


	//   ....[23]....
        /*0ae8*/ 	.word	0x00002150
        /*0aec*/ 	.word	0x00000005
        /*0af0*/ 	.word	0x00028830
        /*0af4*/ 	.short	0x010a
        /*0af6*/ 	.byte	0x3f
	.zero		1


	//   ....[24]....
        /*0af8*/ 	.word	0x000021c0
        /*0afc*/ 	.word	0x00000005
        /*0b00*/ 	.word	0x00028830
        /*0b04*/ 	.short	0x010a
        /*0b06*/ 	.byte	0x3f
	.zero		1


	//   ....[25]....
        /*0b08*/ 	.word	0x00002720
        /*0b0c*/ 	.word	0x00000000
        /*0b10*/ 	.word	0x00000000
        /*0b14*/ 	.short	0x0101
        /*0b16*/ 	.byte	0x3f
	.zero		1


	//   ....[26]....
        /*0b18*/ 	.word	0x00005450
        /*0b1c*/ 	.word	0x000000ff
        /*0b20*/ 	.word	0x00028830
        /*0b24*/ 	.short	0x010a
        /*0b26*/ 	.byte	0x06
	.zero		1


	//   ....[27]....
        /*0b28*/ 	.word	0x00005490
        /*0b2c*/ 	.word	0x000000ff
        /*0b30*/ 	.word	0x00028830
        /*0b34*/ 	.short	0x010a
        /*0b36*/ 	.byte	0x06
	.zero		1


	//   ....[28]....
        /*0b38*/ 	.word	0x000057d0
        /*0b3c*/ 	.word	0x000000ff
        /*0b40*/ 	.word	0x00028850
        /*0b44*/ 	.short	0x010a
        /*0b46*/ 	.byte	0x06
	.zero		1


	//   ....[29]....
        /*0b48*/ 	.word	0x00005810
        /*0b4c*/ 	.word	0x000000ff
        /*0b50*/ 	.word	0x00028850
        /*0b54*/ 	.short	0x010a
        /*0b56*/ 	.byte	0x06
	.zero		1


	//   ....[30]....
        /*0b58*/ 	.word	0x00005c40
        /*0b5c*/ 	.word	0x00000007
        /*0b60*/ 	.word	0x00000000
        /*0b64*/ 	.short	0x0101
        /*0b66*/ 	.byte	0x3f
	.zero		1


	//   ....[31]....
        /*0b68*/ 	.word	0x00007b40
        /*0b6c*/ 	.word	0x0000001b
        /*0b70*/ 	.word	0x00000000
        /*0b74*/ 	.short	0x0101
        /*0b76*/ 	.byte	0x3f
	.zero		1


	//   ....[32]....
        /*0b78*/ 	.word	0x000087f0
        /*0b7c*/ 	.word	0x000000ff
        /*0b80*/ 	.word	0x00028830
        /*0b84*/ 	.short	0x010a
        /*0b86*/ 	.byte	0x06
	.zero		1


	//   ....[33]....
        /*0b88*/ 	.word	0x00008830
        /*0b8c*/ 	.word	0x000000ff
        /*0b90*/ 	.word	0x00028830
        /*0b94*/ 	.short	0x010a
        /*0b96*/ 	.byte	0x06
	.zero		1


	//   ....[34]....
        /*0b98*/ 	.word	0x00008b70
        /*0b9c*/ 	.word	0x000000ff
        /*0ba0*/ 	.word	0x00028850
        /*0ba4*/ 	.short	0x010a
        /*0ba6*/ 	.byte	0x06
	.zero		1


	//   ....[35]....
        /*0ba8*/ 	.word	0x00008bb0
        /*0bac*/ 	.word	0x000000ff
        /*0bb0*/ 	.word	0x00028850
        /*0bb4*/ 	.short	0x010a
        /*0bb6*/ 	.byte	0x06
	.zero		1


	//   ....[36]....
        /*0bb8*/ 	.word	0x00009de0
        /*0bbc*/ 	.word	0x0000001b
        /*0bc0*/ 	.word	0x00000000
        /*0bc4*/ 	.short	0x0101
        /*0bc6*/ 	.byte	0x3f
	.zero		1


	//   ....[37]....
        /*0bc8*/ 	.word	0x00009f90
        /*0bcc*/ 	.word	0x0000001f
        /*0bd0*/ 	.word	0x00000000
        /*0bd4*/ 	.short	0x0101
        /*0bd6*/ 	.byte	0x3f
	.zero		1


	//   ....[38]....
        /*0bd8*/ 	.word	0x0000a860
        /*0bdc*/ 	.word	0x000000ff
        /*0be0*/ 	.word	0x00028830
        /*0be4*/ 	.short	0x010a
        /*0be6*/ 	.byte	0x06
	.zero		1


	//   ....[39]....
        /*0be8*/ 	.word	0x0000a8a0
        /*0bec*/ 	.word	0x000000ff
        /*0bf0*/ 	.word	0x00028830
        /*0bf4*/ 	.short	0x010a
        /*0bf6*/ 	.byte	0x06
	.zero		1


	//   ....[40]....
        /*0bf8*/ 	.word	0x0000abe0
        /*0bfc*/ 	.word	0x000000ff
        /*0c00*/ 	.word	0x00028850
        /*0c04*/ 	.short	0x010a
        /*0c06*/ 	.byte	0x06
	.zero		1


	//   ....[41]....
        /*0c08*/ 	.word	0x0000ac20
        /*0c0c*/ 	.word	0x000000ff
        /*0c10*/ 	.word	0x00028850
        /*0c14*/ 	.short	0x010a
        /*0c16*/ 	.byte	0x06
	.zero		1


	//   ....[42]....
        /*0c18*/ 	.word	0x0000b030
        /*0c1c*/ 	.word	0x00000005
        /*0c20*/ 	.word	0x00000000
        /*0c24*/ 	.short	0x0101
        /*0c26*/ 	.byte	0x3f
	.zero		1


	//   ....[43]....
        /*0c28*/ 	.word	0x0000cf30
        /*0c2c*/ 	.word	0x0000001b
        /*0c30*/ 	.word	0x00000000
        /*0c34*/ 	.short	0x0101
        /*0c36*/ 	.byte	0x3f
	.zero		1


	//   ....[44]....
        /*0c38*/ 	.word	0x0000d870
        /*0c3c*/ 	.word	0x000000ff
        /*0c40*/ 	.word	0x00028850
        /*0c44*/ 	.short	0x010a
        /*0c46*/ 	.byte	0x05
	.zero		1


	//   ....[45]....
        /*0c48*/ 	.word	0x0000d8b0
        /*0c4c*/ 	.word	0x000000ff
        /*0c50*/ 	.word	0x00028850
        /*0c54*/ 	.short	0x010a
        /*0c56*/ 	.byte	0x05
	.zero		1


	//   ....[46]....
        /*0c58*/ 	.word	0x0000ddf0
        /*0c5c*/ 	.word	0x00000006
        /*0c60*/ 	.word	0x00000000
        /*0c64*/ 	.short	0x0101
        /*0c66*/ 	.byte	0x3f
	.zero		1


	//   ....[47]....
        /*0c68*/ 	.word	0x0000f4d0
        /*0c6c*/ 	.word	0x00000000
        /*0c70*/ 	.word	0x00000000
        /*0c74*/ 	.short	0x0101
        /*0c76*/ 	.byte	0x3f
	.zero		1


	//   ....[48]....
        /*0c78*/ 	.word	0x0000fb80
        /*0c7c*/ 	.word	0x00000006
        /*0c80*/ 	.word	0x00000000
        /*0c84*/ 	.short	0x0101
        /*0c86*/ 	.byte	0x3f
	.zero		1


	//   ....[49]....
        /*0c88*/ 	.word	0x000137a0
        /*0c8c*/ 	.word	0x00000000
        /*0c90*/ 	.word	0x00028840
        /*0c94*/ 	.short	0x010a
        /*0c96*/ 	.byte	0x3f
	.zero		1


	//   ....[50]....
        /*0c98*/ 	.word	0x000145f0
        /*0c9c*/ 	.word	0x00000012
        /*0ca0*/ 	.word	0x00028800
        /*0ca4*/ 	.short	0x0107
        /*0ca6*/ 	.byte	0x3f
	.zero		1


	//   ....[51]....
        /*0ca8*/ 	.word	0x00014700
        /*0cac*/ 	.word	0x00000012
        /*0cb0*/ 	.word	0x00028800
        /*0cb4*/ 	.short	0x0101
        /*0cb6*/ 	.byte	0x3f
	.zero		1


	//   ....[52]....
        /*0cb8*/ 	.word	0x00014720
        /*0cbc*/ 	.word	0x00000012
        /*0cc0*/ 	.word	0x00028820
        /*0cc4*/ 	.short	0x010a
        /*0cc6*/ 	.byte	0x3f
	.zero		1


	//   ....[53]....
        /*0cc8*/ 	.word	0x00014b40
        /*0ccc*/ 	.word	0x00000003
        /*0cd0*/ 	.word	0x00028840
        /*0cd4*/ 	.short	0x010a
        /*0cd6*/ 	.byte	0x3f
	.zero		1


	//   ....[54]....
        /*0cd8*/ 	.word	0x00014ee0
        /*0cdc*/ 	.word	0x00000003
        /*0ce0*/ 	.word	0x00000060
        /*0ce4*/ 	.short	0x010a
        /*0ce6*/ 	.byte	0x3f
	.zero		1


	//   ....[55]....
        /*0ce8*/ 	.word	0x00015560
        /*0cec*/ 	.word	0x00000003
        /*0cf0*/ 	.word	0x00028840
        /*0cf4*/ 	.short	0x010a
        /*0cf6*/ 	.byte	0x3f
	.zero		1


	//   ....[56]....
        /*0cf8*/ 	.word	0x00015900
        /*0cfc*/ 	.word	0x00000002
        /*0d00*/ 	.word	0x00000060
        /*0d04*/ 	.short	0x010a
        /*0d06*/ 	.byte	0x3f
	.zero		1


	//   ....[57]....
        /*0d08*/ 	.word	0x00015ed0
        /*0d0c*/ 	.word	0x00000002
        /*0d10*/ 	.word	0x00028840
        /*0d14*/ 	.short	0x010a
        /*0d16*/ 	.byte	0x3f
	.zero		1


	//   ....[58]....
        /*0d18*/ 	.word	0x00016270
        /*0d1c*/ 	.word	0x00000002
        /*0d20*/ 	.word	0x00000060
        /*0d24*/ 	.short	0x010a
        /*0d26*/ 	.byte	0x3f
	.zero		1


	//   ....[59]....
        /*0d28*/ 	.word	0x000167f0
        /*0d2c*/ 	.word	0x00000000
        /*0d30*/ 	.word	0x00028860
        /*0d34*/ 	.short	0x010a
        /*0d36*/ 	.byte	0x3f
	.zero		1


	//   ....[60]....
        /*0d38*/ 	.word	0x00017e20
        /*0d3c*/ 	.word	0x00000000
        /*0d40*/ 	.word	0x00028820
        /*0d44*/ 	.short	0x010a
        /*0d46*/ 	.byte	0x3f
	.zero		1


	//   ....[61]....
        /*0d48*/ 	.word	0x00018010
        /*0d4c*/ 	.word	0x00000006
        /*0d50*/ 	.word	0x00000000
        /*0d54*/ 	.short	0x010a
        /*0d56*/ 	.byte	0x3f
	.zero		1


	//   ....[62]....
        /*0d58*/ 	.word	0x00018040
        /*0d5c*/ 	.word	0x00000007
        /*0d60*/ 	.word	0x00000000
        /*0d64*/ 	.short	0x010a
        /*0d66*/ 	.byte	0x3f
	.zero		1


	//   ....[63]....
        /*0d68*/ 	.word	0x000180a0
        /*0d6c*/ 	.word	0x00000004
        /*0d70*/ 	.word	0x00000000
        /*0d74*/ 	.short	0x010a
        /*0d76*/ 	.byte	0x3f
	.zero		1


	//   ....[64]....
        /*0d78*/ 	.word	0x000180d0
        /*0d7c*/ 	.word	0x00000003
        /*0d80*/ 	.word	0x00000000
        /*0d84*/ 	.short	0x010a
        /*0d86*/ 	.byte	0x3f
	.zero		1


	//   ....[65]....
        /*0d88*/ 	.word	0x00018140
        /*0d8c*/ 	.word	0x00000003
        /*0d90*/ 	.word	0x00028800
        /*0d94*/ 	.short	0x010a
        /*0d96*/ 	.byte	0x3f
	.zero		1


	//   ....[66]....
        /*0d98*/ 	.word	0x00018190
        /*0d9c*/ 	.word	0x00000005
        /*0da0*/ 	.word	0x00028830
        /*0da4*/ 	.short	0x010a
        /*0da6*/ 	.byte	0x3f
	.zero		1


	//   ....[67]....
        /*0da8*/ 	.word	0x000181f0
        /*0dac*/ 	.word	0x00000007
        /*0db0*/ 	.word	0x00028830
        /*0db4*/ 	.short	0x010a
        /*0db6*/ 	.byte	0x3f
	.zero		1


	//   ....[68]....
        /*0db8*/ 	.word	0x00018250
        /*0dbc*/ 	.word	0x00000007
        /*0dc0*/ 	.word	0x00028850
        /*0dc4*/ 	.short	0x010a
        /*0dc6*/ 	.byte	0x3f
	.zero		1


	//   ....[69]....
        /*0dc8*/ 	.word	0x000182b0
        /*0dcc*/ 	.word	0x00000005
        /*0dd0*/ 	.word	0x00028830
        /*0dd4*/ 	.short	0x010a
        /*0dd6*/ 	.byte	0x3f
	.zero		1


	//   ....[70]....
        /*0dd8*/ 	.word	0x00018310
        /*0ddc*/ 	.word	0x00000005
        /*0de0*/ 	.word	0x00028850
        /*0de4*/ 	.short	0x010a
        /*0de6*/ 	.byte	0x3f
	.zero		1


	//   ....[71]....
        /*0de8*/ 	.word	0x00018370
        /*0dec*/ 	.word	0x00000005
        /*0df0*/ 	.word	0x00028830
        /*0df4*/ 	.short	0x010a
        /*0df6*/ 	.byte	0x3f
	.zero		1


	//   ....[72]....
        /*0df8*/ 	.word	0x000183d0
        /*0dfc*/ 	.word	0x00000005
        /*0e00*/ 	.word	0x00028850
        /*0e04*/ 	.short	0x010a
        /*0e06*/ 	.byte	0x3f
	.zero		1


	//   ....[73]....
        /*0e08*/ 	.word	0x00018430
        /*0e0c*/ 	.word	0x00000007
        /*0e10*/ 	.word	0x00028850
        /*0e14*/ 	.short	0x010a
        /*0e16*/ 	.byte	0x3f
	.zero		1


	//   ....[74]....
        /*0e18*/ 	.word	0x000185d0
        /*0e1c*/ 	.word	0x00000000
        /*0e20*/ 	.word	0x00028840
        /*0e24*/ 	.short	0x010a
        /*0e26*/ 	.byte	0x3f
	.zero		1


	//   ....[75]....
        /*0e28*/ 	.word	0x00019110
        /*0e2c*/ 	.word	0x00000012
        /*0e30*/ 	.word	0x00028820
        /*0e34*/ 	.short	0x010a
        /*0e36*/ 	.byte	0x3f
	.zero		1


	//   ....[76]....
        /*0e38*/ 	.word	0x00019160
        /*0e3c*/ 	.word	0x00000003
        /*0e40*/ 	.word	0x00028840
        /*0e44*/ 	.short	0x010a
        /*0e46*/ 	.byte	0x3f
	.zero		1


	//   ....[77]....
        /*0e48*/ 	.word	0x000191b0
        /*0e4c*/ 	.word	0x00000003
        /*0e50*/ 	.word	0x00000060
        /*0e54*/ 	.short	0x010a
        /*0e56*/ 	.byte	0x3f
	.zero		1


	//   ....[78]....
        /*0e58*/ 	.word	0x00019200
        /*0e5c*/ 	.word	0x00000003
        /*0e60*/ 	.word	0x00028840
        /*0e64*/ 	.short	0x010a
        /*0e66*/ 	.byte	0x3f
	.zero		1


	//   ....[79]....
        /*0e68*/ 	.word	0x00019250
        /*0e6c*/ 	.word	0x00000002
        /*0e70*/ 	.word	0x00000060
        /*0e74*/ 	.short	0x010a
        /*0e76*/ 	.byte	0x3f
	.zero		1


	//   ....[80]....
        /*0e78*/ 	.word	0x000192a0
        /*0e7c*/ 	.word	0x00000002
        /*0e80*/ 	.word	0x00028840
        /*0e84*/ 	.short	0x010a
        /*0e86*/ 	.byte	0x3f
	.zero		1


	//   ....[81]....
        /*0e88*/ 	.word	0x000192f0
        /*0e8c*/ 	.word	0x00000002
        /*0e90*/ 	.word	0x00000060
        /*0e94*/ 	.short	0x010a
        /*0e96*/ 	.byte	0x3f
	.zero		1


	//   ....[82]....
        /*0e98*/ 	.word	0x00019340
        /*0e9c*/ 	.word	0x00000000
        /*0ea0*/ 	.word	0x00028860
        /*0ea4*/ 	.short	0x010a
        /*0ea6*/ 	.byte	0x3f
	.zero		1


	//   ....[83]....
        /*0ea8*/ 	.word	0x00019e10
        /*0eac*/ 	.word	0x00000000
        /*0eb0*/ 	.word	0x00028820
        /*0eb4*/ 	.short	0x010a
        /*0eb6*/ 	.byte	0x3f
	.zero		1


	//   ....[84]....
        /*0eb8*/ 	.word	0x00019fb0
        /*0ebc*/ 	.word	0x00000006
        /*0ec0*/ 	.word	0x00000000
        /*0ec4*/ 	.short	0x010a
        /*0ec6*/ 	.byte	0x3f
	.zero		1


	//   ....[85]....
        /*0ec8*/ 	.word	0x0001a000
        /*0ecc*/ 	.word	0x00000007
        /*0ed0*/ 	.word	0x00000000
        /*0ed4*/ 	.short	0x010a
        /*0ed6*/ 	.byte	0x3f
	.zero		1


	//   ....[86]....
        /*0ed8*/ 	.word	0x0001a050
        /*0edc*/ 	.word	0x00000004
        /*0ee0*/ 	.word	0x00000000
        /*0ee4*/ 	.short	0x010a
        /*0ee6*/ 	.byte	0x3f
	.zero		1


	//----- nvinfo : EIATTR_NUM_MBARRIERS
	.align		4
.L_989:
        /*0ee8*/ 	.byte	0x03, 0x38
        /*0eea*/ 	.short	0x0016


	//----- nvinfo : EIATTR_EXIT_INSTR_OFFSETS
	.align		4
        /*0eec*/ 	.byte	0x04, 0x1c
        /*0eee*/ 	.short	(.L_991 - .L_990)


	//   ....[0]....
.L_990:
        /*0ef0*/ 	.word	0x00000a70


	//   ....[1]....
        /*0ef4*/ 	.word	0x000110f0


	//   ....[2]....
        /*0ef8*/ 	.word	0x00018120


	//----- nvinfo : EIATTR_MAX_THREADS
	.align		4
.L_991:
        /*0efc*/ 	.byte	0x04, 0x05
        /*0efe*/ 	.short	(.L_993 - .L_992)
.L_992:
        /*0f00*/ 	.word	0x00000180
        /*0f04*/ 	.word	0x00000001
        /*0f08*/ 	.word	0x00000001


	//----- nvinfo : EIATTR_CRS_STACK_SIZE
	.align		4
.L_993:
        /*0f0c*/ 	.byte	0x04, 0x1e
        /*0f0e*/ 	.short	(.L_995 - .L_994)
.L_994:
        /*0f10*/ 	.word	0x00000000


	//----- nvinfo : EIATTR_CBANK_PARAM_SIZE
	.align		4
.L_995:
        /*0f14*/ 	.byte	0x03, 0x19
        /*0f16*/ 	.short	0x0af0


	//----- nvinfo : EIATTR_PARAM_CBANK
	.align		4
        /*0f18*/ 	.byte	0x04, 0x0a
        /*0f1a*/ 	.short	(.L_997 - .L_996)
	.align		4
.L_996:
        /*0f1c*/ 	.word	index@(.nv.constant0._ZN7cutlass13device_kernelIN5flash11enable_sm90INS1_16FlashAttnFwdSm90INS1_25CollectiveMainloopFwdSm90ILi2EN4cute5tupleIJNS5_1CILi1EEES8_S8_EEENS6_IJNS7_ILi128EEESA_SA_EEELi128ENS_10bfloat16_tEfNS_4arch4Sm90ELb0ELb1ELb0ELb1ELb0ELb0ELb0ELb1ELb1ELb1ELb1ELb0EEENS1_21CollectiveEpilogueFwdISB_S9_SC_SE_Li256ELb1ELb1ELb1ELb0EEENS1_36VarlenDynamicPersistentTileSchedulerILi128ELi128ELi256ELi128ELb1ELb1ELb1ELb1ELb0ELb1EEEEEEEEEvNT_6ParamsE)
        /*0f20*/ 	.short	0x0210
        /*0f22*/ 	.short	0x0af0


	//----- nvinfo : EIATTR_SW_WAR
	.align		4
.L_997:
        /*0f24*/ 	.byte	0x04, 0x36
        /*0f26*/ 	.short	(.L_999 - .L_998)
.L_998:
        /*0f28*/ 	.word	0x00000008
.L_999:


//--------------------- .nv.info._ZN7cutlass13device_kernelIN5flash11enable_sm90INS1_16FlashAttnFwdSm90INS1_25CollectiveMainloopFwdSm90ILi2EN4cute5tupleIJNS5_1CILi1EEES8_S8_EEENS6_IJNS7_ILi128EEESA_SA_EEELi128ENS_10bfloat16_tEfNS_4arch4Sm90ELb0ELb1ELb0ELb1ELb0ELb1ELb0ELb1ELb1ELb1ELb1ELb0EEENS1_21CollectiveEpilogueFwdISB_S9_SC_SE_Li256ELb1ELb1ELb1ELb0EEENS1_36VarlenDynamicPersistentTileSchedulerILi128ELi128ELi256ELi128ELb1ELb1ELb1ELb1ELb0ELb1EEEEEEEEEvNT_6ParamsE --------------------------
	.section	.nv.info._ZN7cutlass13device_kernelIN5flash11enable_sm90INS1_16FlashAttnFwdSm90INS1_25CollectiveMainloopFwdSm90ILi2EN4cute5tupleIJNS5_1CILi1EEES8_S8_EEENS6_IJNS7_ILi128EEESA_SA_EEELi128ENS_10bfloat16_tEfNS_4arch4Sm90ELb0ELb1ELb0ELb1ELb0ELb1ELb0ELb1ELb1ELb1ELb1ELb0EEENS1_21CollectiveEpilogueFwdISB_S9_SC_SE_Li256ELb1ELb1ELb1ELb0EEENS1_36VarlenDynamicPersistentTileSchedulerILi128ELi128ELi256ELi128ELb1ELb1ELb1ELb1ELb0ELb1EEEEEEEEEvNT_6ParamsE,"",@"SHT_CUDA_INFO"
	.sectionflags	@""
	.align	4


	//----- nvinfo : EIATTR_CUDA_API_VERSION
	.align		4
        /*0000*/ 	.byte	0x04, 0x37
        /*0002*/ 	.short	(.L_1001 - .L_1000)
.L_1000:
        /*0004*/ 	.word	0x00000082


	//----- nvinfo : EIATTR_KPARAM_INFO
	.align		4
.L_1001:
        /*0008*/ 	.byte	0x04, 0x17
        /*000a*/ 	.short	(.L_1003 - .L_1002)
.L_1002:
        /*000c*/ 	.word	0x00000000
        /*0010*/ 	.short	0x0000
        /*0012*/ 	.short	0x0070
        /*0014*/ 	.byte	0x00, 0xf0, 0x01, 0x2a


	//----- nvinfo : EIATTR_SPARSE_MMA_MASK
	.align		4
.L_1003:
        /*0018*/ 	.byte	0x03, 0x50
        /*001a*/ 	.short	0x0000


	//----- nvinfo : EIATTR_MAXREG_COUNT
	.align		4
        /*001c*/ 	.byte	0x03, 0x1b
        /*001e*/ 	.short	0x00a8


	//----- nvinfo : EIATTR_NUM_BARRIERS
	.align		4
        /*0020*/ 	.byte	0x02, 0x4c
        /*0022*/ 	.byte	0x10
	.zero		1


	//----- nvinfo : EIATTR_EXTERNS
	.align		4
        /*0024*/ 	.byte	0x04, 0x0f
        /*0026*/ 	.short	(.L_1005 - .L_1004)


	//   ....[0]....
	.align		4
.L_1004:
        /*0028*/ 	.word	index@(__assertfail)


	//----- nvinfo : EIATTR_ANNOTATIONS
	.align		4
.L_1005:
        /*002c*/ 	.byte	0x04, 0x55
        /*002e*/ 	.short	(.L_1007 - .L_1006)


	//   ....[0]....
.L_1006:
        /* <DEDUP_REMOVED lines=101> */


	//----- nvinfo : EIATTR_MERCURY_ISA_VERSION
	.align		4
.L_1007:
        /*0670*/ 	.byte	0x03, 0x5f
        /*0672*/ 	.short	0x0101


	//----- nvinfo : EIATTR_UNUSED_LOAD_BYTE_OFFSET
	.align		4
        /*0674*/ 	.byte	0x04, 0x44
        /*0676*/ 	.short	(.L_1009 - .L_1008)


	//   ....[0]....
.L_1008:
        /*0678*/ 	.word	0x00000ad0
        /*067c*/ 	.word	0x0000fff0


	//   ....[1]....
        /*0680*/ 	.word	0x0001baf0
        /*0684*/ 	.word	0x0000fff0


	//----- nvinfo : EIATTR_INT_WARP_WIDE_INSTR_OFFSETS
	.align		4
.L_1009:
        /*0688*/ 	.byte	0x04, 0x31
        /*068a*/ 	.short	(.L_1011 - .L_1010)


	//   ....[0]....
.L_1010:
        /*068c*/ 	.word	0x00000190


	//   ....[1]....
        /*0690*/ 	.word	0x000001d0


	//   ....[2]....
        /*0694*/ 	.word	0x00000240


	//   ....[3]....
        /*0698*/ 	.word	0x00022320


	//   ....[4]....
        /*069c*/ 	.word	0x000223b0


	//   ....[5]....
        /*06a0*/ 	.word	0x00025a80


	//   ....[6]....
        /*06a4*/ 	.word	0x00025ae0


	//----- nvinfo : EIATTR_COOP_GROUP_MASK_REGIDS
	.align		4
.L_1011:
        /*06a8*/ 	.byte	0x04, 0x29
        /*06aa*/ 	.short	(.L_1013 - .L_1012)


	//   ....[0]....
.L_1012:
        /*06ac*/ 	.word	0xffffffff


	//   ....[1]....
        /*06b0*/ 	.word	0xffffffff


	//   ....[2]....
        /*06b4*/ 	.word	0xffffffff


	//   ....[3]....
        /*06b8*/ 	.word	0xffffffff


	//   ....[4]....
        /*06bc*/ 	.word	0xffffffff


	//   ....[5]....
        /*06c0*/ 	.word	0xffffffff


	//   ....[6]....
        /*06c4*/ 	.word	0xffffffff


	//   ....[7]....
        /*06c8*/ 	.word	0xffffffff


	//   ....[8]....
        /*06cc*/ 	.word	0xffffffff


	//   ....[9]....
        /*06d0*/ 	.word	0xffffffff


	//   ....[10]....
        /*06d4*/ 	.word	0xffffffff


	//   ....[11]....
        /*06d8*/ 	.word	0xffffffff


	//   ....[12]....
        /*06dc*/ 	.word	0xffffffff


	//   ....[13]....
        /*06e0*/ 	.word	0xffffffff


	//   ....[14]....
        /*06e4*/ 	.word	0xffffffff


	//   ....[15]....
        /*06e8*/ 	.word	0xffffffff


	//   ....[16]....
        /*06ec*/ 	.word	0xffffffff


	//   ....[17]....
        /*06f0*/ 	.word	0xffffffff


	//   ....[18]....
        /*06f4*/ 	.word	0xffffffff


	//   ....[19]....
        /*06f8*/ 	.word	0xffffffff


	//   ....[20]....
        /*06fc*/ 	.word	0xffffffff


	//   ....[21]....
        /*0700*/ 	.word	0xffffffff


	//   ....[22]....
        /*0704*/ 	.word	0xffffffff


	//   ....[23]....
        /*0708*/ 	.word	0xffffffff


	//   ....[24]....
        /*070c*/ 	.word	0xffffffff


	//   ....[25]....
        /*0710*/ 	.word	0xffffffff


	//   ....[26]....
        /*0714*/ 	.word	0xffffffff


	//   ....[27]....
        /*0718*/ 	.word	0xffffffff


	//   ....[28]....
        /*071c*/ 	.word	0xffffffff


	//   ....[29]....
        /*0720*/ 	.word	0xffffffff


	//   ....[30]....
        /*0724*/ 	.word	0xffffffff


	//   ....[31]....
        /*0728*/ 	.word	0xffffffff


	//   ....[32]....
        /*072c*/ 	.word	0xffffffff


	//   ....[33]....
        /*0730*/ 	.word	0xffffffff


	//   ....[34]....
        /*0734*/ 	.word	0xffffffff


	//   ....[35]....
        /*0738*/ 	.word	0xffffffff


	//   ....[36]....
        /*073c*/ 	.word	0xffffffff


	//   ....[37]....
        /*0740*/ 	.word	0xffffffff


	//   ....[38]....
        /*0744*/ 	.word	0xffffffff


	//   ....[39]....
        /*0748*/ 	.word	0xffffffff


	//   ....[40]....
        /*074c*/ 	.word	0xffffffff


	//   ....[41]....
        /*0750*/ 	.word	0xffffffff


	//   ....[42]....
        /*0754*/ 	.word	0xffffffff


	//   ....[43]....
        /*0758*/ 	.word	0xffffffff


	//   ....[44]....
        /*075c*/ 	.word	0xffffffff


	//   ....[45]....
        /*0760*/ 	.word	0xffffffff


	//   ....[46]....
        /*0764*/ 	.word	0xffffffff


	//   ....[47]....
        /*0768*/ 	.word	0xffffffff


	//   ....[48]....
        /*076c*/ 	.word	0xffffffff


	//   ....[49]....
        /*0770*/ 	.word	0xffffffff


	//   ....[50]....
        /*0774*/ 	.word	0xffffffff


	//   ....[51]....
        /*0778*/ 	.word	0xffffffff


	//   ....[52]....
        /*077c*/ 	.word	0xffffffff


	//   ....[53]....
        /*0780*/ 	.word	0xffffffff


	//   ....[54]....
        /*0784*/ 	.word	0xffffffff


	//   ....[55]....
        /*0788*/ 	.word	0xffffffff


	//   ....[56]....
        /*078c*/ 	.word	0xffffffff


	//   ....[57]....
        /*0790*/ 	.word	0xffffffff


	//   ....[58]....
        /*0794*/ 	.word	0xffffffff


	//   ....[59]....
        /*0798*/ 	.word	0xffffffff


	//   ....[60]....
        /*079c*/ 	.word	0xffffffff


	//   ....[61]....
        /*07a0*/ 	.word	0xffffffff


	//   ....[62]....
        /*07a4*/ 	.word	0xffffffff


	//   ....[63]....
        /*07a8*/ 	.word	0xffffffff


	//   ....[64]....
        /*07ac*/ 	.word	0xffffffff


	//   ....[65]....
        /*07b0*/ 	.word	0xffffffff


	//   ....[66]....
        /*07b4*/ 	.word	0xffffffff


	//   ....[67]....
        /*07b8*/ 	.word	0xffffffff


	//   ....[68]....
        /*07bc*/ 	.word	0xffffffff


	//   ....[69]....
        /*07c0*/ 	.word	0xffffffff


	//   ....[70]....
        /*07c4*/ 	.word	0xffffffff


	//   ....[71]....
        /*07c8*/ 	.word	0xffffffff


	//   ....[72]....
        /*07cc*/ 	.word	0xffffffff


	//   ....[73]....
        /*07d0*/ 	.word	0xffffffff


	//   ....[74]....
        /*07d4*/ 	.word	0xffffffff


	//   ....[75]....
        /*07d8*/ 	.word	0xffffffff


	//   ....[76]....
        /*07dc*/ 	.word	0xffffffff


	//   ....[77]....
        /*07e0*/ 	.word	0xffffffff


	//   ....[78]....
        /*07e4*/ 	.word	0xffffffff


	//   ....[79]....
        /*07e8*/ 	.word	0xffffffff


	//   ....[80]....
        /*07ec*/ 	.word	0xffffffff


	//   ....[81]....
        /*07f0*/ 	.word	0xffffffff


	//   ....[82]....
        /*07f4*/ 	.word	0xffffffff


	//   ....[83]....
        /*07f8*/ 	.word	0xffffffff


	//   ....[84]....
        /*07fc*/ 	.word	0xffffffff


	//   ....[85]....
        /*0800*/ 	.word	0xffffffff


	//   ....[86]....
        /*0804*/ 	.word	0xffffffff


	//   ....[87]....
        /*0808*/ 	.word	0xffffffff


	//   ....[88]....
        /*080c*/ 	.word	0xffffffff


	//   ....[89]....
        /*0810*/ 	.word	0xffffffff


	//   ....[90]....
        /*0814*/ 	.word	0xffffffff


	//   ....[91]....
        /*0818*/ 	.word	0xffffffff


	//   ....[92]....
        /*081c*/ 	.word	0xffffffff


	//   ....[93]....
        /*0820*/ 	.word	0xffffffff


	//   ....[94]....
        /*0824*/ 	.word	0xffffffff


	//   ....[95]....
        /*0828*/ 	.word	0xffffffff


	//   ....[96]....
        /*082c*/ 	.word	0xffffffff


	//   ....[97]....
        /*0830*/ 	.word	0xffffffff


	//   ....[98]....
        /*0834*/ 	.word	0xffffffff


	//   ....[99]....
        /*0838*/ 	.word	0xffffffff


	//   ....[100]....
        /*083c*/ 	.word	0xffffffff


	//   ....[101]....
        /*0840*/ 	.word	0xffffffff


	//   ....[102]....
        /*0844*/ 	.word	0xffffffff


	//   ....[103]....
        /*0848*/ 	.word	0xffffffff


	//   ....[104]....
        /*084c*/ 	.word	0xffffffff


	//   ....[105]....
        /*0850*/ 	.word	0xffffffff


	//   ....[106]....
        /*0854*/ 	.word	0xffffffff


	//   ....[107]....
        /*0858*/ 	.word	0xffffffff


	//   ....[108]....
        /*085c*/ 	.word	0xffffffff


	//   ....[109]....
        /*0860*/ 	.word	0xffffffff


	//   ....[110]....
        /*0864*/ 	.word	0xffffffff


	//   ....[111]....
        /*0868*/ 	.word	0xffffffff


	//   ....[112]....
        /*086c*/ 	.word	0xffffffff


	//   ....[113]....
        /*0870*/ 	.word	0xffffffff


	//   ....[114]....
        /*0874*/ 	.word	0xffffffff


	//   ....[115]....
        /*0878*/ 	.word	0xffffffff


	//   ....[116]....
        /*087c*/ 	.word	0xffffffff


	//   ....[117]....
        /*0880*/ 	.word	0xffffffff


	//   ....[118]....
        /*0884*/ 	.word	0xffffffff


	//   ....[119]....
        /*0888*/ 	.word	0xffffffff


	//   ....[120]....
        /*088c*/ 	.word	0xffffffff


	//   ....[121]....
        /*0890*/ 	.word	0xffffffff


	//   ....[122]....
        /*0894*/ 	.word	0xffffffff


	//   ....[123]....
        /*0898*/ 	.word	0xffffffff


	//   ....[124]....
        /*089c*/ 	.word	0xffffffff


	//   ....[125]....
        /*08a0*/ 	.word	0xffffffff


	//   ....[126]....
        /*08a4*/ 	.word	0xffffffff


	//   ....[127]....
        /*08a8*/ 	.word	0xffffffff


	//   ....[128]....
        /*08ac*/ 	.word	0xffffffff


	//   ....[129]....
        /*08b0*/ 	.word	0xffffffff


	//   ....[130]....
        /*08b4*/ 	.word	0xffffffff


	//   ....[131]....
        /*08b8*/ 	.word	0xffffffff


	//   ....[132]....
        /*08bc*/ 	.word	0xffffffff


	//   ....[133]....
        /*08c0*/ 	.word	0xffffffff


	//   ....[134]....
        /*08c4*/ 	.word	0xffffffff


	//   ....[135]....
        /*08c8*/ 	.word	0xffffffff


	//   ....[136]....
        /*08cc*/ 	.word	0xffffffff


	//   ....[137]....
        /*08d0*/ 	.word	0xffffffff


	//   ....[138]....
        /*08d4*/ 	.word	0xffffffff


	//   ....[139]....
        /*08d8*/ 	.word	0xffffffff


	//   ....[140]....
        /*08dc*/ 	.word	0xffffffff


	//   ....[141]....
        /*08e0*/ 	.word	0xffffffff


	//   ....[142]....
        /*08e4*/ 	.word	0xffffffff


	//   ....[143]....
        /*08e8*/ 	.word	0xffffffff


	//   ....[144]....
        /*08ec*/ 	.word	0x0500000f


	//   ....[145]....
        /*08f0*/ 	.word	0x0500000f


	//   ....[146]....
        /*08f4*/ 	.word	0x0500000f


	//   ....[147]....
        /*08f8*/ 	.word	0x0500000f


	//   ....[148]....
        /*08fc*/ 	.word	0x0500000f


	//   ....[149]....
        /*0900*/ 	.word	0x0500000f


	//   ....[150]....
        /*0904*/ 	.word	0x0500000f


	//   ....[151]....
        /*0908*/ 	.word	0x0500000f


	//   ....[152]....
        /*090c*/ 	.word	0x0500000f


	//   ....[153]....
        /*0910*/ 	.word	0x0500000f


	//   ....[154]....
        /*0914*/ 	.word	0x0500000f


	//   ....[155]....
        /*0918*/ 	.word	0x0500000f


	//   ....[156]....
        /*091c*/ 	.word	0x0500000f


	//   ....[157]....
        /*0920*/ 	.word	0x0500000f


	//   ....[158]....
        /*0924*/ 	.word	0x0500000f


	//   ....[159]....
        /*0928*/ 	.word	0x0500000f


	//   ....[160]....
        /*092c*/ 	.word	0x0500000f


	//   ....[161]....
        /*0930*/ 	.word	0x0500000f


	//   ....[162]....
        /*0934*/ 	.word	0x0500000f


	//   ....[163]....
        /*0938*/ 	.word	0x0500000f


	//   ....[164]....
        /*093c*/ 	.word	0x0500000f


	//   ....[165]....
        /*0940*/ 	.word	0x0500000f


	//   ....[166]....
        /*0944*/ 	.word	0x0500000f


	//   ....[167]....
        /*0948*/ 	.word	0x0500000f


	//   ....[168]....
        /*094c*/ 	.word	0x0500000f


	//   ....[169]....
        /*0950*/ 	.word	0x0500000f


	//   ....[170]....
        /*0954*/ 	.word	0x0500000f


	//   ....[171]....
        /*0958*/ 	.word	0x0500000f


	//   ....[172]....
        /*095c*/ 	.word	0x0500000f


	//   ....[173]....
        /*0960*/ 	.word	0x0500000f


	//   ....[174]....
        /*0964*/ 	.word	0x0500000f


	//   ....[175]....
        /*0968*/ 	.word	0x0500000f


	//   ....[176]....
        /*096c*/ 	.word	0x0500000f


	//   ....[177]....
        /*0970*/ 	.word	0x0500000f


	//   ....[178]....
        /*0974*/ 	.word	0x0500000f


	//   ....[179]....
        /*0978*/ 	.word	0x0500000f


	//   ....[180]....
        /*097c*/ 	.word	0x0500000f


	//   ....[181]....
        /*0980*/ 	.word	0x0500000f


	//   ....[182]....
        /*0984*/ 	.word	0x0500000f


	//   ....[183]....
        /*0988*/ 	.word	0x0500000f


	//   ....[184]....
        /*098c*/ 	.word	0x0500000f


	//   ....[185]....
        /*0990*/ 	.word	0x0500000f


	//   ....[186]....
        /*0994*/ 	.word	0x0500000f


	//   ....[187]....
        /*0998*/ 	.word	0x0500000f


	//   ....[188]....
        /*099c*/ 	.word	0x0500000f


	//   ....[189]....
        /*09a0*/ 	.word	0x0500000f


	//   ....[190]....
        /*09a4*/ 	.word	0x0500000f


	//   ....[191]....
        /*09a8*/ 	.word	0x0500000f


	//   ....[192]....
        /*09ac*/ 	.word	0x0500000f


	//   ....[193]....
        /*09b0*/ 	.word	0x0500000f


	//   ....[194]....
        /*09b4*/ 	.word	0x0500000f


	//   ....[195]....
        /*09b8*/ 	.word	0x0500000f


	//   ....[196]....
        /*09bc*/ 	.word	0x0500000f


	//   ....[197]....
        /*09c0*/ 	.word	0x0500000f


	//   ....[198]....
        /*09c4*/ 	.word	0x0500000f


	//   ....[199]....
        /*09c8*/ 	.word	0x0500000f


	//   ....[200]....
        /*09cc*/ 	.word	0x0500000f


	//   ....[201]....
        /*09d0*/ 	.word	0x0500000f


	//   ....[202]....
        /*09d4*/ 	.word	0x0500000f


	//   ....[203]....
        /*09d8*/ 	.word	0x0500000f


	//   ....[204]....
        /*09dc*/ 	.word	0x0500000f


	//   ....[205]....
        /*09e0*/ 	.word	0x0500000f


	//   ....[206]....
        /*09e4*/ 	.word	0x0500000f


	//   ....[207]....
        /*09e8*/ 	.word	0x0500000f


	//   ....[208]....
        /*09ec*/ 	.word	0x0500000f


	//   ....[209]....
        /*09f0*/ 	.word	0x0500000f


	//   ....[210]....
        /*09f4*/ 	.word	0x0500000f


	//   ....[211]....
        /*09f8*/ 	.word	0x0500000f


	//   ....[212]....
        /*09fc*/ 	.word	0x0500000f


	//   ....[213]....
        /*0a00*/ 	.word	0x0500000f


	//   ....[214]....
        /*0a04*/ 	.word	0x0500000f


	//   ....[215]....
        /*0a08*/ 	.word	0x0500000f


	//   ....[216]....
        /*0a0c*/ 	.word	0x0500000f


	//   ....[217]....
        /*0a10*/ 	.word	0x0500000f


	//   ....[218]....
        /*0a14*/ 	.word	0x0500000f


	//   ....[219]....
        /*0a18*/ 	.word	0x0500000f


	//   ....[220]....
        /*0a1c*/ 	.word	0x0500000f


	//   ....[221]....
        /*0a20*/ 	.word	0x0500000f


	//   ....[222]....
        /*0a24*/ 	.word	0x0500000f


	//   ....[223]....
        /*0a28*/ 	.word	0x0500000f


	//   ....[224]....
        /*0a2c*/ 	.word	0x0500000f


	//   ....[225]....
        /*0a30*/ 	.word	0x0500000f


	//   ....[226]....
        /*0a34*/ 	.word	0x0500000f


	//   ....[227]....
        /*0a38*/ 	.word	0x0500000f


	//   ....[228]....
        /*0a3c*/ 	.word	0x0500000f


	//   ....[229]....
        /*0a40*/ 	.word	0x0500000f


	//   ....[230]....
        /*0a44*/ 	.word	0x0500000f


	//   ....[231]....
        /*0a48*/ 	.word	0x0500000f


	//   ....[232]....
        /*0a4c*/ 	.word	0x0500000f


	//   ....[233]....
        /*0a50*/ 	.word	0x0500000f


	//----- nvinfo : EIATTR_COOP_GROUP_INSTR_OFFSETS
	.align		4
.L_1013:
        /*0a54*/ 	.byte	0x04, 0x28
        /*0a56*/ 	.short	(.L_1015 - .L_1014)


	//   ....[0]....
.L_1014:
        /*0a58*/ 	.word	0x00000070


	//   ....[1]....
        /*0a5c*/ 	.word	0x000001a0


	//   ....[2]....
        /*0a60*/ 	.word	0x000001f0


	//   ....[3]....
        /*0a64*/ 	.word	0x00000420


	//   ....[4]....
        /*0a68*/ 	.word	0x00000580


	//   ....[5]....
        /*0a6c*/ 	.word	0x000006a0


	//   ....[6]....
        /*0a70*/ 	.word	0x00000800


	//   ....[7]....
        /*0a74*/ 	.word	0x00009cd0


	//   ....[8]....
        /*0a78*/ 	.word	0x0000a3a0


	//   ....[9]....
        /*0a7c*/ 	.word	0x0000a3b0


	//   ....[10]....
        /*0a80*/ 	.word	0x0000a3c0


	//   ....[11]....
        /*0a84*/ 	.word	0x0000a3d0


	//   ....[12]....
        /*0a88*/ 	.word	0x0000a710


	//   ....[13]....
        /*0a8c*/ 	.word	0x0000a720


	//   ....[14]....
        /*0a90*/ 	.word	0x0000a730


	//   ....[15]....
        /*0a94*/ 	.word	0x0000a740


	//   ....[16]....
        /*0a98*/ 	.word	0x0000aa60


	//   ....[17]....
        /*0a9c*/ 	.word	0x0000aa70


	//   ....[18]....
        /*0aa0*/ 	.word	0x0000aa80


	//   ....[19]....
        /*0aa4*/ 	.word	0x0000aa90


	//   ....[20]....
        /*0aa8*/ 	.word	0x0000add0


	//   ....[21]....
        /*0aac*/ 	.word	0x0000ade0


	//   ....[22]....
        /*0ab0*/ 	.word	0x0000adf0


	//   ....[23]....
        /*0ab4*/ 	.word	0x0000ae00


	//   ....[24]....
        /*0ab8*/ 	.word	0x0000ccf0


	//   ....[25]....
        /*0abc*/ 	.word	0x0000cd10


	//   ....[26]....
        /*0ac0*/ 	.word	0x0000cd20


	//   ....[27]....
        /*0ac4*/ 	.word	0x0000cd30


	//   ....[28]....
        /*0ac8*/ 	.word	0x0000ce40


	//   ....[29]....
        /*0acc*/ 	.word	0x0000ce90


	//   ....[30]....
        /*0ad0*/ 	.word	0x0000cec0


	//   ....[31]....
        /*0ad4*/ 	.word	0x0000cf00


	//   ....[32]....
        /*0ad8*/ 	.word	0x0000d280


	//   ....[33]....
        /*0adc*/ 	.word	0x0000d2a0


	//   ....[34]....
        /*0ae0*/ 	.word	0x0000d2c0


	//   ....[35]....
        /*0ae4*/ 	.word	0x0000d2d0


	//   ....[36]....
        /*0ae8*/ 	.word	0x0000d390


	//   ....[37]....
        /*0aec*/ 	.word	0x0000d3b0


	//   ....[38]....
        /*0af0*/ 	.word	0x0000d3c0


	//   ....[39]....
        /*0af4*/ 	.word	0x0000d440


	//   ....[40]....
        /*0af8*/ 	.word	0x0000f8e0


	//   ....[41]....
        /*0afc*/ 	.word	0x0000fc70


	//   ....[42]....
        /*0b00*/ 	.word	0x00010cc0


	//   ....[43]....
        /*0b04*/ 	.word	0x00010d80


	//   ....[44]....
        /*0b08*/ 	.word	0x000116f0


	//   ....[45]....
        /*0b0c*/ 	.word	0x00011750


	//   ....[46]....
        /*0b10*/ 	.word	0x00013120


	//   ....[47]....
        /*0b14*/ 	.word	0x00013340


	//   ....[48]....
        /*0b18*/ 	.word	0x00014010


	//   ....[49]....
        /*0b1c*/ 	.word	0x000140c0


	//   ....[50]....
        /*0b20*/ 	.word	0x00014830


	//   ....[51]....
        /*0b24*/ 	.word	0x00014880


	//   ....[52]....
        /*0b28*/ 	.word	0x00016550


	//   ....[53]....
        /*0b2c*/ 	.word	0x00016590


	//   ....[54]....
        /*0b30*/ 	.word	0x00016c80


	//   ....[55]....
        /*0b34*/ 	.word	0x00016d10


	//   ....[56]....
        /*0b38*/ 	.word	0x00018820


	//   ....[57]....
        /*0b3c*/ 	.word	0x000189f0


	//   ....[58]....
        /*0b40*/ 	.word	0x000196d0


	//   ....[59]....
        /*0b44*/ 	.word	0x00019780


	//   ....[60]....
        /*0b48*/ 	.word	0x00019ef0


	//   ....[61]....
        /*0b4c*/ 	.word	0x00019f50


	//   ....[62]....
        /*0b50*/ 	.word	0x0001b480


	//   ....[63]....
        /*0b54*/ 	.word	0x0001b490


	//   ....[64]....
        /*0b58*/ 	.word	0x0001b4e0


	//   ....[65]....
        /*0b5c*/ 	.word	0x0001b4f0


	//   ....[66]....
        /*0b60*/ 	.word	0x0001c590


	//   ....[67]....
        /*0b64*/ 	.word	0x0001c5b0


	//   ....[68]....
        /*0b68*/ 	.word	0x0001c5d0


	//   ....[69]....
        /*0b6c*/ 	.word	0x0001c5e0


	//   ....[70]....
        /*0b70*/ 	.word	0x0001cca0


	//   ....[71]....
        /*0b74*/ 	.word	0x0001ccb0


	//   ....[72]....
        /*0b78*/ 	.word	0x0001cdb0


	//   ....[73]....
        /*0b7c*/ 	.word	0x0001cdc0


	//   ....[74]....
        /*0b80*/ 	.word	0x0001ced0


	//   ....[75]....
        /*0b84*/ 	.word	0x0001cee0


	//   ....[76]....
        /*0b88*/ 	.word	0x0001cff0


	//   ....[77]....
        /*0b8c*/ 	.word	0x0001d000


	//   ....[78]....
        /*0b90*/ 	.word	0x0001d3b0


	//   ....[79]....
        /*0b94*/ 	.word	0x0001d3c0


	//   ....[80]....
        /*0b98*/ 	.word	0x0001d900


	//   ....[81]....
        /*0b9c*/ 	.word	0x0001d910


	//   ....[82]....
        /*0ba0*/ 	.word	0x0001e600


	//   ....[83]....
        /*0ba4*/ 	.word	0x0001e610


	//   ....[84]....
        /*0ba8*/ 	.word	0x0001e720


	//   ....[85]....
        /*0bac*/ 	.word	0x0001e730


	//   ....[86]....
        /*0bb0*/ 	.word	0x0001e840


	//   ....[87]....
        /*0bb4*/ 	.word	0x0001e850


	//   ....[88]....
        /*0bb8*/ 	.word	0x0001e960


	//   ....[89]....
        /*0bbc*/ 	.word	0x0001e970


	//   ....[90]....
        /*0bc0*/ 	.word	0x0001eae0


	//   ....[91]....
        /*0bc4*/ 	.word	0x0001ed10


	//   ....[92]....
        /*0bc8*/ 	.word	0x0001ed40


	//   ....[93]....
        /*0bcc*/ 	.word	0x0001ed70


	//   ....[94]....
        /*0bd0*/ 	.word	0x0001eda0


	//   ....[95]....
        /*0bd4*/ 	.word	0x0001edd0


	//   ....[96]....
        /*0bd8*/ 	.word	0x0001ee00


	//   ....[97]....
        /*0bdc*/ 	.word	0x0001efa0


	//   ....[98]....
        /*0be0*/ 	.word	0x0001efd0


	//   ....[99]....
        /*0be4*/ 	.word	0x0001f000


	//   ....[100]....
        /*0be8*/ 	.word	0x0001f030


	//   ....[101]....
        /*0bec*/ 	.word	0x0001f060


	//   ....[102]....
        /*0bf0*/ 	.word	0x0001f090


	//   ....[103]....
        /*0bf4*/ 	.word	0x0001f130


	//   ....[104]....
        /*0bf8*/ 	.word	0x0001f160


	//   ....[105]....
        /*0bfc*/ 	.word	0x0001f170


	//   ....[106]....
        /*0c00*/ 	.word	0x0001f1a0


	//   ....[107]....
        /*0c04*/ 	.word	0x00020b10


	//   ....[108]....
        /*0c08*/ 	.word	0x000228f0


	//   ....[109]....
        /*0c0c*/ 	.word	0x00023430


	//   ....[110]....
        /*0c10*/ 	.word	0x00023450


	//   ....[111]....
        /*0c14*/ 	.word	0x00023510


	//   ....[112]....
        /*0c18*/ 	.word	0x00023520


	//   ....[113]....
        /*0c1c*/ 	.word	0x000235b0


	//   ....[114]....
        /*0c20*/ 	.word	0x000235c0


	//   ....[115]....
        /*0c24*/ 	.word	0x00023650


	//   ....[116]....
        /*0c28*/ 	.word	0x00023660


	//   ....[117]....
        /*0c2c*/ 	.word	0x000236f0


	//   ....[118]....
        /*0c30*/ 	.word	0x00023700


	//   ....[119]....
        /*0c34*/ 	.word	0x00023790


	//   ....[120]....
        /*0c38*/ 	.word	0x000237a0


	//   ....[121]....
        /*0c3c*/ 	.word	0x00023830


	//   ....[122]....
        /*0c40*/ 	.word	0x00023840


	//   ....[123]....
        /*0c44*/ 	.word	0x00023890


	//   ....[124]....
        /*0c48*/ 	.word	0x000238c0


	//   ....[125]....
        /*0c4c*/ 	.word	0x00026210


	//   ....[126]....
        /*0c50*/ 	.word	0x00026280


	//   ....[127]....
        /*0c54*/ 	.word	0x000262b0


	//   ....[128]....
        /*0c58*/ 	.word	0x000262c0


	//   ....[129]....
        /*0c5c*/ 	.word	0x000262f0


	//   ....[130]....
        /*0c60*/ 	.word	0x00026320


	//   ....[131]....
        /*0c64*/ 	.word	0x00026350


	//   ....[132]....
        /*0c68*/ 	.word	0x00026380


	//   ....[133]....
        /*0c6c*/ 	.word	0x00026550


	//   ....[134]....
        /*0c70*/ 	.word	0x00026580


	//   ....[135]....
        /*0c74*/ 	.word	0x000265b0


	//   ....[136]....
        /*0c78*/ 	.word	0x000265e0


	//   ....[137]....
        /*0c7c*/ 	.word	0x00026610


	//   ....[138]....
        /*0c80*/ 	.word	0x00026640


	//   ....[139]....
        /*0c84*/ 	.word	0x00026710


	//   ....[140]....
        /*0c88*/ 	.word	0x00026730


	//   ....[141]....
        /*0c8c*/ 	.word	0x00026740


	//   ....[142]....
        /*0c90*/ 	.word	0x000267c0


	//   ....[143]....
        /*0c94*/ 	.word	0x000272f0


	//   ....[144]....
        /*0c98*/ 	.word	0x00027760


	//   ....[145]....
        /*0c9c*/ 	.word	0x00027810


	//   ....[146]....
        /*0ca0*/ 	.word	0x000278a0


	//   ....[147]....
        /*0ca4*/ 	.word	0x000278f0


	//   ....[148]....
        /*0ca8*/ 	.word	0x00027940


	//   ....[149]....
        /*0cac*/ 	.word	0x000279d0


	//   ....[150]....
        /*0cb0*/ 	.word	0x00027a60


	//   ....[151]....
        /*0cb4*/ 	.word	0x00027ab0


	//   ....[152]....
        /*0cb8*/ 	.word	0x00027b00


	//   ....[153]....
        /*0cbc*/ 	.word	0x00027b90


	//   ....[154]....
        /*0cc0*/ 	.word	0x00027c20


	//   ....[155]....
        /*0cc4*/ 	.word	0x00027c70


	//   ....[156]....
        /*0cc8*/ 	.word	0x00027cc0


	//   ....[157]....
        /*0ccc*/ 	.word	0x00027d50


	//   ....[158]....
        /*0cd0*/ 	.word	0x00027de0


	//   ....[159]....
        /*0cd4*/ 	.word	0x00027e30


	//   ....[160]....
        /*0cd8*/ 	.word	0x00027e80


	//   ....[161]....
        /*0cdc*/ 	.word	0x00027f80


	//   ....[162]....
        /*0ce0*/ 	.word	0x00028030


	//   ....[163]....
        /*0ce4*/ 	.word	0x000280b0


	//   ....[164]....
        /*0ce8*/ 	.word	0x00028140


	//   ....[165]....
        /*0cec*/ 	.word	0x000282b0


	//   ....[166]....
        /*0cf0*/ 	.word	0x000283e0


	//   ....[167]....
        /*0cf4*/ 	.word	0x00028460


	//   ....[168]....
        /*0cf8*/ 	.word	0x000284b0


	//   ....[169]....
        /*0cfc*/ 	.word	0x00028540


	//   ....[170]....
        /*0d00*/ 	.word	0x000285e0


	//   ....[171]....
        /*0d04*/ 	.word	0x00028660


	//   ....[172]....
        /*0d08*/ 	.word	0x000286d0


	//   ....[173]....
        /*0d0c*/ 	.word	0x00028820


	//   ....[174]....
        /*0d10*/ 	.word	0x00028960


	//   ....[175]....
        /*0d14*/ 	.word	0x000289c0


	//   ....[176]....
        /*0d18*/ 	.word	0x00028a10


	//   ....[177]....
        /*0d1c*/ 	.word	0x00028d90


	//   ....[178]....
        /*0d20*/ 	.word	0x00028de0


	//   ....[179]....
        /*0d24*/ 	.word	0x00028e70


	//   ....[180]....
        /*0d28*/ 	.word	0x00028f00


	//   ....[181]....
        /*0d2c*/ 	.word	0x00028f90


	//   ....[182]....
        /*0d30*/ 	.word	0x00029020


	//   ....[183]....
        /*0d34*/ 	.word	0x000290b0


	//   ....[184]....
        /*0d38*/ 	.word	0x00029140


	//   ....[185]....
        /*0d3c*/ 	.word	0x000291c0


	//   ....[186]....
        /*0d40*/ 	.word	0x00029210


	//   ....[187]....
        /*0d44*/ 	.word	0x000292a0


	//   ....[188]....
        /*0d48*/ 	.word	0x00029330


	//   ....[189]....
        /*0d4c*/ 	.word	0x000293b0


	//   ....[190]....
        /*0d50*/ 	.word	0x00029400


	//   ....[191]....
        /*0d54*/ 	.word	0x00029490


	//   ....[192]....
        /*0d58*/ 	.word	0x00029520


	//   ....[193]....
        /*0d5c*/ 	.word	0x000295b0


	//   ....[194]....
        /*0d60*/ 	.word	0x00029640


	//   ....[195]....
        /*0d64*/ 	.word	0x000296d0


	//   ....[196]....
        /*0d68*/ 	.word	0x00029760


	//   ....[197]....
        /*0d6c*/ 	.word	0x00029820


	//   ....[198]....
        /*0d70*/ 	.word	0x00029b10


	//   ....[199]....
        /*0d74*/ 	.word	0x00029cd0


	//   ....[200]....
        /*0d78*/ 	.word	0x00029d20


	//   ....[201]....
        /*0d7c*/ 	.word	0x00029d80


	//   ....[202]....
        /*0d80*/ 	.word	0x00029e80


	//   ....[203]....
        /*0d84*/ 	.word	0x00029ee0


	//   ....[204]....
        /*0d88*/ 	.word	0x00029fe0


	//   ....[205]....
        /*0d8c*/ 	.word	0x0002a040


	//   ....[206]....
        /*0d90*/ 	.word	0x0002a140


	//   ....[207]....
        /*0d94*/ 	.word	0x0002a1a0


	//   ....[208]....
        /*0d98*/ 	.word	0x0002a2a0


	//   ....[209]....
        /*0d9c*/ 	.word	0x0002a300


	//   ....[210]....
        /*0da0*/ 	.word	0x0002a400


	//   ....[211]....
        /*0da4*/ 	.word	0x0002a460


	//   ....[212]....
        /*0da8*/ 	.word	0x0002a560


	//   ....[213]....
        /*0dac*/ 	.word	0x0002a5c0


	//   ....[214]....
        /*0db0*/ 	.word	0x0002a6a0


	//   ....[215]....
        /*0db4*/ 	.word	0x0002a9d0


	//   ....[216]....
        /*0db8*/ 	.word	0x0002aa80


	//   ....[217]....
        /*0dbc*/ 	.word	0x0002ac00


	//   ....[218]....
        /*0dc0*/ 	.word	0x0002ac90


	//   ....[219]....
        /*0dc4*/ 	.word	0x0002ad10


	//   ....[220]....
        /*0dc8*/ 	.word	0x0002ad90


	//   ....[221]....
        /*0dcc*/ 	.word	0x0002ae10


	//   ....[222]....
        /*0dd0*/ 	.word	0x0002aea0


	//   ....[223]....
        /*0dd4*/ 	.word	0x0002af40


	//   ....[224]....
        /*0dd8*/ 	.word	0x0002b010


	//   ....[225]....
        /*0ddc*/ 	.word	0x0002b090


	//   ....[226]....
        /*0de0*/ 	.word	0x0002b110


	//   ....[227]....
        /*0de4*/ 	.word	0x0002b190


	//   ....[228]....
        /*0de8*/ 	.word	0x0002b220


	//   ....[229]....
        /*0dec*/ 	.word	0x0002b2a0


	//   ....[230]....
        /*0df0*/ 	.word	0x0002b350


	//   ....[231]....
        /*0df4*/ 	.word	0x0002b3a0


	//   ....[232]....
        /*0df8*/ 	.word	0x0002b460


	//   ....[233]....
        /*0dfc*/ 	.word	0x0002b590


	//----- nvinfo : EIATTR_REG_RECONFIG
	.align		4
.L_1015:
        /*0e00*/ 	.byte	0x01, 0x54
	.zero		2


	//----- nvinfo : EIATTR_SYSCALL_OFFSETS
	.align		4
        /*0e04*/ 	.byte	0x04, 0x46
        /*0e06*/ 	.short	(.L_1017 - .L_1016)


	//   ....[0]....
.L_1016:
        /*0e08*/ 	.word	0x00002210


	//   ....[1]....
        /*0e0c*/ 	.word	0x00002360


	//   ....[2]....
        /*0e10*/ 	.word	0x00009e70


	//   ....[3]....
        /*0e14*/ 	.word	0x0000a160


	//   ....[4]....
        /*0e18*/ 	.word	0x00022520


	//   ....[5]....
        /*0e1c*/ 	.word	0x00022670


	//   ....[6]....
        /*0e20*/ 	.word	0x00022760


	//   ....[7]....
        /*0e24*/ 	.word	0x00022fc0


	//----- nvinfo : EIATTR_MBARRIER_INSTR_OFFSETS
	.align		4
.L_1017:
        /*0e28*/ 	.byte	0x04, 0x39
        /*0e2a*/ 	.short	(.L_1019 - .L_1018)


	//   ....[0]....
.L_1018:
        /*0e2c*/ 	.word	0x000002d0
        /*0e30*/ 	.word	0x000000ff
        /*0e34*/ 	.word	0x00028800
        /*0e38*/ 	.short	0x0100
        /*0e3a*/ 	.byte	0x08
	.zero		1


	//   ....[1]....
        /*0e3c*/ 	.word	0x000002e0
        /*0e40*/ 	.word	0x000000ff
        /*0e44*/ 	.word	0x00028820
        /*0e48*/ 	.short	0x0100
        /*0e4a*/ 	.byte	0x08
	.zero		1


	//   ....[2]....
        /*0e4c*/ 	.word	0x000003d0
        /*0e50*/ 	.word	0x000000ff
        /*0e54*/ 	.word	0x00028830
        /*0e58*/ 	.short	0x0100
        /*0e5a*/ 	.byte	0x08
	.zero		1


	//   ....[3]....
        /*0e5c*/ 	.word	0x000003e0
        /*0e60*/ 	.word	0x000000ff
        /*0e64*/ 	.word	0x00028840
        /*0e68*/ 	.short	0x0100
        /*0e6a*/ 	.byte	0x08
	.zero		1


	//   ....[4]....
        /*0e6c*/ 	.word	0x000003f0
        /*0e70*/ 	.word	0x000000ff
        /*0e74*/ 	.word	0x00028838
        /*0e78*/ 	.short	0x0100
        /*0e7a*/ 	.byte	0x08
	.zero		1


	//   ....[5]....
        /*0e7c*/ 	.word	0x00000400
        /*0e80*/ 	.word	0x000000ff
        /*0e84*/ 	.word	0x00028848
        /*0e88*/ 	.short	0x0100
        /*0e8a*/ 	.byte	0x08
	.zero		1


	//   ....[6]....
        /*0e8c*/ 	.word	0x00000530
        /*0e90*/ 	.word	0x000000ff
        /*0e94*/ 	.word	0x00028850
        /*0e98*/ 	.short	0x0100
        /*0e9a*/ 	.byte	0x08
	.zero		1


	//   ....[7]....
        /*0e9c*/ 	.word	0x00000540
        /*0ea0*/ 	.word	0x000000ff
        /*0ea4*/ 	.word	0x00028860
        /*0ea8*/ 	.short	0x0100
        /*0eaa*/ 	.byte	0x08
	.zero		1


	//   ....[8]....
        /*0eac*/ 	.word	0x00000550
        /*0eb0*/ 	.word	0x000000ff
        /*0eb4*/ 	.word	0x00028858
        /*0eb8*/ 	.short	0x0100
        /*0eba*/ 	.byte	0x08
	.zero		1


	//   ....[9]....
        /*0ebc*/ 	.word	0x00000560
        /*0ec0*/ 	.word	0x000000ff
        /*0ec4*/ 	.word	0x00028868
        /*0ec8*/ 	.short	0x0100
        /*0eca*/ 	.byte	0x08
	.zero		1


	//   ....[10]....
        /*0ecc*/ 	.word	0x00000650
        /*0ed0*/ 	.word	0x000000ff
        /*0ed4*/ 	.word	0x00028870
        /*0ed8*/ 	.short	0x0100
        /*0eda*/ 	.byte	0x06
	.zero		1


	//   ....[11]....
        /*0edc*/ 	.word	0x00000660
        /*0ee0*/ 	.word	0x000000ff
        /*0ee4*/ 	.word	0x00028880
        /*0ee8*/ 	.short	0x0100
        /*0eea*/ 	.byte	0x06
	.zero		1


	//   ....[12]....
        /*0eec*/ 	.word	0x00000670
        /*0ef0*/ 	.word	0x000000ff
        /*0ef4*/ 	.word	0x00028878
        /*0ef8*/ 	.short	0x0100
        /*0efa*/ 	.byte	0x06
	.zero		1


	//   ....[13]....
        /*0efc*/ 	.word	0x00000680
        /*0f00*/ 	.word	0x000000ff
        /*0f04*/ 	.word	0x00028888
        /*0f08*/ 	.short	0x0100
        /*0f0a*/ 	.byte	0x06
	.zero		1


	//   ....[14]....
        /*0f0c*/ 	.word	0x000007b0
        /*0f10*/ 	.word	0x000000ff
        /*0f14*/ 	.word	0x00028890
        /*0f18*/ 	.short	0x0100
        /*0f1a*/ 	.byte	0x08
	.zero		1


	//   ....[15]....
        /*0f1c*/ 	.word	0x000007c0
        /*0f20*/ 	.word	0x000000ff
        /*0f24*/ 	.word	0x000288a0
        /*0f28*/ 	.short	0x0100
        /*0f2a*/ 	.byte	0x08
	.zero		1


	//   ....[16]....
        /*0f2c*/ 	.word	0x000007d0
        /*0f30*/ 	.word	0x000000ff
        /*0f34*/ 	.word	0x00028898
        /*0f38*/ 	.short	0x0100
        /*0f3a*/ 	.byte	0x08
	.zero		1


	//   ....[17]....
        /*0f3c*/ 	.word	0x000007e0
        /*0f40*/ 	.word	0x000000ff
        /*0f44*/ 	.word	0x000288a8
        /*0f48*/ 	.short	0x0100
        /*0f4a*/ 	.byte	0x08
	.zero		1


	//   ....[18]....
        /*0f4c*/ 	.word	0x00000910
        /*0f50*/ 	.word	0x000000ff
        /*0f54*/ 	.word	0x000288b0
        /*0f58*/ 	.short	0x0100
        /*0f5a*/ 	.byte	0x08
	.zero		1


	//   ....[19]....
        /*0f5c*/ 	.word	0x00000920
        /*0f60*/ 	.word	0x000000ff
        /*0f64*/ 	.word	0x000288c0
        /*0f68*/ 	.short	0x0100
        /*0f6a*/ 	.byte	0x08
	.zero		1


	//   ....[20]....
        /*0f6c*/ 	.word	0x00000930
        /*0f70*/ 	.word	0x000000ff
        /*0f74*/ 	.word	0x000288b8
        /*0f78*/ 	.short	0x0100
        /*0f7a*/ 	.byte	0x08
	.zero		1


	//   ....[21]....
        /*0f7c*/ 	.word	0x00000940
        /*0f80*/ 	.word	0x000000ff
        /*0f84*/ 	.word	0x000288c8
        /*0f88*/ 	.short	0x0100
        /*0f8a*/ 	.byte	0x08
	.zero		1


	//   ....[22]....
        /*0f8c*/ 	.word	0x00003a60
        /*0f90*/ 	.word	0x0000006b
        /*0f94*/ 	.word	0x00028890
        /*0f98*/ 	.short	0x010a
        /*0f9a*/ 	.byte	0x3f
	.zero		1


	//   ....[23]....
        /*0f9c*/ 	.word	0x000062d0
        /*0fa0*/ 	.word	0x0000006b
        /*0fa4*/ 	.word	0x00028890
        /*0fa8*/ 	.short	0x010a
        /*0faa*/ 	.byte	0x3f
	.zero		1


	//   ....[24]....
        /*0fac*/ 	.word	0x000085e0
        /*0fb0*/ 	.word	0x0000006b
        /*0fb4*/ 	.word	0x00028890
        /*0fb8*/ 	.short	0x010a
        /*0fba*/ 	.byte	0x3f
	.zero		1


	//   ....[25]....
        /*0fbc*/ 	.word	0x00008c40
        /*0fc0*/ 	.word	0x0000002c
        /*0fc4*/ 	.word	0x00000000
        /*0fc8*/ 	.short	0x0101
        /*0fca*/ 	.byte	0x3f
	.zero		1


	//   ....[26]....
        /*0fcc*/ 	.word	0x00008c80
        /*0fd0*/ 	.word	0x0000006b
        /*0fd4*/ 	.word	0x000288b0
        /*0fd8*/ 	.short	0x010a
        /*0fda*/ 	.byte	0x3f
	.zero		1


	//   ....[27]....
        /*0fdc*/ 	.word	0x000092b0
        /*0fe0*/ 	.word	0x0000006b
        /*0fe4*/ 	.word	0x00000000
        /*0fe8*/ 	.short	0x0101
        /*0fea*/ 	.byte	0x3f
	.zero		1


	//   ....[28]....
        /*0fec*/ 	.word	0x00009ef0
        /*0ff0*/ 	.word	0x00000002
        /*0ff4*/ 	.word	0x00028800
        /*0ff8*/ 	.short	0x010a
        /*0ffa*/ 	.byte	0x3f
	.zero		1


	//   ....[29]....
        /*0ffc*/ 	.word	0x00009f40
        /*1000*/ 	.word	0x00000002
        /*1004*/ 	.word	0x00028800
        /*1008*/ 	.short	0x010a
        /*100a*/ 	.byte	0x3f
	.zero		1


	//   ....[30]....
        /*100c*/ 	.word	0x0000b040
        /*1010*/ 	.word	0x00000002
        /*1014*/ 	.word	0x00028800
        /*1018*/ 	.short	0x010a
        /*101a*/ 	.byte	0x3f
	.zero		1


	//   ....[31]....
        /*101c*/ 	.word	0x0000d6f0
        /*1020*/ 	.word	0x00000002
        /*1024*/ 	.word	0x00028800
        /*1028*/ 	.short	0x010a
        /*102a*/ 	.byte	0x3f
	.zero		1


	//   ....[32]....
        /*102c*/ 	.word	0x0000f400
        /*1030*/ 	.word	0x00000003
        /*1034*/ 	.word	0x00028830
        /*1038*/ 	.short	0x010a
        /*103a*/ 	.byte	0x3f
	.zero		1


	//   ....[33]....
        /*103c*/ 	.word	0x0000f470
        /*1040*/ 	.word	0x00000003
        /*1044*/ 	.word	0x00028830
        /*1048*/ 	.short	0x010a
        /*104a*/ 	.byte	0x3f
	.zero		1


	//   ....[34]....
        /*104c*/ 	.word	0x0000fa90
        /*1050*/ 	.word	0x00000000
        /*1054*/ 	.word	0x00000000
        /*1058*/ 	.short	0x0101
        /*105a*/ 	.byte	0x3f
	.zero		1


	//   ....[35]....
        /*105c*/ 	.word	0x000127c0
        /*1060*/ 	.word	0x0000000b
        /*1064*/ 	.word	0x00028830
        /*1068*/ 	.short	0x010a
        /*106a*/ 	.byte	0x3f
	.zero		1


	//   ....[36]....
        /*106c*/ 	.word	0x00012810
        /*1070*/ 	.word	0x0000000b
        /*1074*/ 	.word	0x00028830
        /*1078*/ 	.short	0x010a
        /*107a*/ 	.byte	0x3f
	.zero		1


	//   ....[37]....
        /*107c*/ 	.word	0x00012c20
        /*1080*/ 	.word	0x0000000a
        /*1084*/ 	.word	0x00028850
        /*1088*/ 	.short	0x010a
        /*108a*/ 	.byte	0x3f
	.zero		1


	//   ....[38]....
        /*108c*/ 	.word	0x00012c60
        /*1090*/ 	.word	0x0000000a
        /*1094*/ 	.word	0x00028850
        /*1098*/ 	.short	0x010a
        /*109a*/ 	.byte	0x3f
	.zero		1


	//   ....[39]....
        /*109c*/ 	.word	0x00013150
        /*10a0*/ 	.word	0x00000006
        /*10a4*/ 	.word	0x00000000
        /*10a8*/ 	.short	0x0101
        /*10aa*/ 	.byte	0x3f
	.zero		1


	//   ....[40]....
        /*10ac*/ 	.word	0x00014aa0
        /*10b0*/ 	.word	0x0000001f
        /*10b4*/ 	.word	0x00000000
        /*10b8*/ 	.short	0x0101
        /*10ba*/ 	.byte	0x3f
	.zero		1


	//   ....[41]....
        /*10bc*/ 	.word	0x00015c90
        /*10c0*/ 	.word	0x00000000
        /*10c4*/ 	.word	0x00028830
        /*10c8*/ 	.short	0x010a
        /*10ca*/ 	.byte	0x3f
	.zero		1


	//   ....[42]....
        /*10cc*/ 	.word	0x00015ce0
        /*10d0*/ 	.word	0x00000000
        /*10d4*/ 	.word	0x00028830
        /*10d8*/ 	.short	0x010a
        /*10da*/ 	.byte	0x3f
	.zero		1


	//   ....[43]....
        /*10dc*/ 	.word	0x000160f0
        /*10e0*/ 	.word	0x00000008
        /*10e4*/ 	.word	0x00028850
        /*10e8*/ 	.short	0x010a
        /*10ea*/ 	.byte	0x3f
	.zero		1


	//   ....[44]....
        /*10ec*/ 	.word	0x00016130
        /*10f0*/ 	.word	0x00000008
        /*10f4*/ 	.word	0x00028850
        /*10f8*/ 	.short	0x010a
        /*10fa*/ 	.byte	0x3f
	.zero		1


	//   ....[45]....
        /*10fc*/ 	.word	0x00017330
        /*1100*/ 	.word	0x00000027
        /*1104*/ 	.word	0x00000000
        /*1108*/ 	.short	0x0101
        /*110a*/ 	.byte	0x3f
	.zero		1


	//   ....[46]....
        /*110c*/ 	.word	0x000173d0
        /*1110*/ 	.word	0x00000005
        /*1114*/ 	.word	0x00000000
        /*1118*/ 	.short	0x0101
        /*111a*/ 	.byte	0x3f
	.zero		1


	//   ....[47]....
        /*111c*/ 	.word	0x00017e80
        /*1120*/ 	.word	0x00000000
        /*1124*/ 	.word	0x00028830
        /*1128*/ 	.short	0x010a
        /*112a*/ 	.byte	0x3f
	.zero		1


	//   ....[48]....
        /*112c*/ 	.word	0x00017ed0
        /*1130*/ 	.word	0x00000000
        /*1134*/ 	.word	0x00028830
        /*1138*/ 	.short	0x010a
        /*113a*/ 	.byte	0x3f
	.zero		1


	//   ....[49]....
        /*113c*/ 	.word	0x000182e0
        /*1140*/ 	.word	0x00000008
        /*1144*/ 	.word	0x00028850
        /*1148*/ 	.short	0x010a
        /*114a*/ 	.byte	0x3f
	.zero		1


	//   ....[50]....
        /*114c*/ 	.word	0x00018320
        /*1150*/ 	.word	0x00000008
        /*1154*/ 	.word	0x00028850
        /*1158*/ 	.short	0x010a
        /*115a*/ 	.byte	0x3f
	.zero		1


	//   ....[51]....
        /*115c*/ 	.word	0x00018840
        /*1160*/ 	.word	0x0000000a
        /*1164*/ 	.word	0x00000000
        /*1168*/ 	.short	0x0101
        /*116a*/ 	.byte	0x3f
	.zero		1


	//   ....[52]....
        /*116c*/ 	.word	0x0001a100
        /*1170*/ 	.word	0x00000022
        /*1174*/ 	.word	0x00000000
        /*1178*/ 	.short	0x0101
        /*117a*/ 	.byte	0x3f
	.zero		1


	//   ....[53]....
        /*117c*/ 	.word	0x0001b010
        /*1180*/ 	.word	0x0000000a
        /*1184*/ 	.word	0x00028850
        /*1188*/ 	.short	0x010a
        /*118a*/ 	.byte	0x3f
	.zero		1


	//   ....[54]....
        /*118c*/ 	.word	0x0001b090
        /*1190*/ 	.word	0x0000000a
        /*1194*/ 	.word	0x00028850
        /*1198*/ 	.short	0x010a
        /*119a*/ 	.byte	0x3f
	.zero		1


	//   ....[55]....
        /*119c*/ 	.word	0x0001b670
        /*11a0*/ 	.word	0x0000000a
        /*11a4*/ 	.word	0x00000000
        /*11a8*/ 	.short	0x0101
        /*11aa*/ 	.byte	0x3f
	.zero		1


	//   ....[56]....
        /*11ac*/ 	.word	0x0001cc10
        /*11b0*/ 	.word	0x00000003
        /*11b4*/ 	.word	0x00000000
        /*11b8*/ 	.short	0x0101
        /*11ba*/ 	.byte	0x3f
	.zero		1


	//   ....[57]....
        /*11bc*/ 	.word	0x0001d2d0
        /*11c0*/ 	.word	0x00000000
        /*11c4*/ 	.word	0x00000000
        /*11c8*/ 	.short	0x0101
        /*11ca*/ 	.byte	0x3f
	.zero		1


	//   ....[58]....
        /*11cc*/ 	.word	0x00020bf0
        /*11d0*/ 	.word	0x00000012
        /*11d4*/ 	.word	0x00028820
        /*11d8*/ 	.short	0x010a
        /*11da*/ 	.byte	0x3f
	.zero		1


	//   ....[59]....
        /*11dc*/ 	.word	0x00020cc0
        /*11e0*/ 	.word	0x00000006
        /*11e4*/ 	.word	0x000288a0
        /*11e8*/ 	.short	0x010a
        /*11ea*/ 	.byte	0x3f
	.zero		1


	//   ....[60]....
        /*11ec*/ 	.word	0x00021000
        /*11f0*/ 	.word	0x00000006
        /*11f4*/ 	.word	0x000288c0
        /*11f8*/ 	.short	0x010a
        /*11fa*/ 	.byte	0x3f
	.zero		1


	//   ....[61]....
        /*11fc*/ 	.word	0x000214a0
        /*1200*/ 	.word	0x00000008
        /*1204*/ 	.word	0x000288a0
        /*1208*/ 	.short	0x010a
        /*120a*/ 	.byte	0x3f
	.zero		1


	//   ....[62]....
        /*120c*/ 	.word	0x000217c0
        /*1210*/ 	.word	0x00000008
        /*1214*/ 	.word	0x000288c0
        /*1218*/ 	.short	0x010a
        /*121a*/ 	.byte	0x3f
	.zero		1


	//   ....[63]....
        /*121c*/ 	.word	0x00022b60
        /*1220*/ 	.word	0x00000000
        /*1224*/ 	.word	0x00028840
        /*1228*/ 	.short	0x010a
        /*122a*/ 	.byte	0x3f
	.zero		1


	//   ....[64]....
        /*122c*/ 	.word	0x00023990
        /*1230*/ 	.word	0x00000012
        /*1234*/ 	.word	0x00028800
        /*1238*/ 	.short	0x0107
        /*123a*/ 	.byte	0x3f
	.zero		1


	//   ....[65]....
        /*123c*/ 	.word	0x00023a90
        /*1240*/ 	.word	0x00000012
        /*1244*/ 	.word	0x00028800
        /*1248*/ 	.short	0x0101
        /*124a*/ 	.byte	0x3f
	.zero		1


	//   ....[66]....
        /*124c*/ 	.word	0x00023ab0
        /*1250*/ 	.word	0x00000012
        /*1254*/ 	.word	0x00028820
        /*1258*/ 	.short	0x010a
        /*125a*/ 	.byte	0x3f
	.zero		1


	//   ....[67]....
        /*125c*/ 	.word	0x00023ed0
        /*1260*/ 	.word	0x00000003
        /*1264*/ 	.word	0x00028840
        /*1268*/ 	.short	0x010a
        /*126a*/ 	.byte	0x3f
	.zero		1


	//   ....[68]....
        /*126c*/ 	.word	0x00024260
        /*1270*/ 	.word	0x00000002
        /*1274*/ 	.word	0x00028860
        /*1278*/ 	.short	0x010a
        /*127a*/ 	.byte	0x3f
	.zero		1


	//   ....[69]....
        /*127c*/ 	.word	0x00024900
        /*1280*/ 	.word	0x00000003
        /*1284*/ 	.word	0x00028840
        /*1288*/ 	.short	0x010a
        /*128a*/ 	.byte	0x3f
	.zero		1


	//   ....[70]....
        /*128c*/ 	.word	0x00024c90
        /*1290*/ 	.word	0x00000002
        /*1294*/ 	.word	0x00028860
        /*1298*/ 	.short	0x010a
        /*129a*/ 	.byte	0x3f
	.zero		1


	//   ....[71]....
        /*129c*/ 	.word	0x000252a0
        /*12a0*/ 	.word	0x00000002
        /*12a4*/ 	.word	0x00028840
        /*12a8*/ 	.short	0x010a
        /*12aa*/ 	.byte	0x3f
	.zero		1


	//   ....[72]....
        /*12ac*/ 	.word	0x00025620
        /*12b0*/ 	.word	0x00000002
        /*12b4*/ 	.word	0x00028860
        /*12b8*/ 	.short	0x010a
        /*12ba*/ 	.byte	0x3f
	.zero		1


	//   ....[73]....
        /*12bc*/ 	.word	0x00025bd0
        /*12c0*/ 	.word	0x00000000
        /*12c4*/ 	.word	0x00028860
        /*12c8*/ 	.short	0x010a
        /*12ca*/ 	.byte	0x3f
	.zero		1


	//   ....[74]....
        /*12cc*/ 	.word	0x00027270
        /*12d0*/ 	.word	0x00000000
        /*12d4*/ 	.word	0x00028820
        /*12d8*/ 	.short	0x010a
        /*12da*/ 	.byte	0x3f
	.zero		1


	//   ....[75]....
        /*12dc*/ 	.word	0x00027450
        /*12e0*/ 	.word	0x00000006
        /*12e4*/ 	.word	0x00000000
        /*12e8*/ 	.short	0x010a
        /*12ea*/ 	.byte	0x3f
	.zero		1


	//   ....[76]....
        /*12ec*/ 	.word	0x00027480
        /*12f0*/ 	.word	0x00000007
        /*12f4*/ 	.word	0x00000000
        /*12f8*/ 	.short	0x010a
        /*12fa*/ 	.byte	0x3f
	.zero		1


	//   ....[77]....
        /*12fc*/ 	.word	0x000274e0
        /*1300*/ 	.word	0x00000004
        /*1304*/ 	.word	0x00000000
        /*1308*/ 	.short	0x010a
        /*130a*/ 	.byte	0x3f
	.zero		1


	//   ....[78]....
        /*130c*/ 	.word	0x00027510
        /*1310*/ 	.word	0x00000003
        /*1314*/ 	.word	0x00000000
        /*1318*/ 	.short	0x010a
        /*131a*/ 	.byte	0x3f
	.zero		1


	//   ....[79]....
        /*131c*/ 	.word	0x00027570
        /*1320*/ 	.word	0x0000006b
        /*1324*/ 	.word	0x00028890
        /*1328*/ 	.short	0x010a
        /*132a*/ 	.byte	0x3f
	.zero		1


	//   ....[80]....
        /*132c*/ 	.word	0x000275c0
        /*1330*/ 	.word	0x0000006b
        /*1334*/ 	.word	0x00028890
        /*1338*/ 	.short	0x010a
        /*133a*/ 	.byte	0x3f
	.zero		1


	//   ....[81]....
        /*133c*/ 	.word	0x00027610
        /*1340*/ 	.word	0x0000006b
        /*1344*/ 	.word	0x00028890
        /*1348*/ 	.short	0x010a
        /*134a*/ 	.byte	0x3f
	.zero		1


	//   ....[82]....
        /*134c*/ 	.word	0x00027660
        /*1350*/ 	.word	0x0000006b
        /*1354*/ 	.word	0x000288b0
        /*1358*/ 	.short	0x010a
        /*135a*/ 	.byte	0x3f
	.zero		1


	//   ....[83]....
        /*135c*/ 	.word	0x00027ec0
        /*1360*/ 	.word	0x00000002
        /*1364*/ 	.word	0x00028800
        /*1368*/ 	.short	0x010a
        /*136a*/ 	.byte	0x3f
	.zero		1


	//   ....[84]....
        /*136c*/ 	.word	0x00028a70
        /*1370*/ 	.word	0x00000002
        /*1374*/ 	.word	0x00028800
        /*1378*/ 	.short	0x010a
        /*137a*/ 	.byte	0x3f
	.zero		1


	//   ....[85]....
        /*137c*/ 	.word	0x00028ac0
        /*1380*/ 	.word	0x00000003
        /*1384*/ 	.word	0x00028830
        /*1388*/ 	.short	0x010a
        /*138a*/ 	.byte	0x3f
	.zero		1


	//   ....[86]....
        /*138c*/ 	.word	0x00028b10
        /*1390*/ 	.word	0x0000000b
        /*1394*/ 	.word	0x00028830
        /*1398*/ 	.short	0x010a
        /*139a*/ 	.byte	0x3f
	.zero		1


	//   ....[87]....
        /*139c*/ 	.word	0x00028b60
        /*13a0*/ 	.word	0x0000000a
        /*13a4*/ 	.word	0x00028850
        /*13a8*/ 	.short	0x010a
        /*13aa*/ 	.byte	0x3f
	.zero		1


	//   ....[88]....
        /*13ac*/ 	.word	0x00028bb0
        /*13b0*/ 	.word	0x00000000
        /*13b4*/ 	.word	0x00028830
        /*13b8*/ 	.short	0x010a
        /*13ba*/ 	.byte	0x3f
	.zero		1


	//   ....[89]....
        /*13bc*/ 	.word	0x00028c00
        /*13c0*/ 	.word	0x00000008
        /*13c4*/ 	.word	0x00028850
        /*13c8*/ 	.short	0x010a
        /*13ca*/ 	.byte	0x3f
	.zero		1


	//   ....[90]....
        /*13cc*/ 	.word	0x00028c50
        /*13d0*/ 	.word	0x00000000
        /*13d4*/ 	.word	0x00028830
        /*13d8*/ 	.short	0x010a
        /*13da*/ 	.byte	0x3f
	.zero		1


	//   ....[91]....
        /*13dc*/ 	.word	0x00028ca0
        /*13e0*/ 	.word	0x00000008
        /*13e4*/ 	.word	0x00028850
        /*13e8*/ 	.short	0x010a
        /*13ea*/ 	.byte	0x3f
	.zero		1


	//   ....[92]....
        /*13ec*/ 	.word	0x00028cf0
        /*13f0*/ 	.word	0x0000000a
        /*13f4*/ 	.word	0x00028850
        /*13f8*/ 	.short	0x010a
        /*13fa*/ 	.byte	0x3f
	.zero		1


	//   ....[93]....
        /*13fc*/ 	.word	0x000298f0
        /*1400*/ 	.word	0x00000012
        /*1404*/ 	.word	0x00028820
        /*1408*/ 	.short	0x010a
        /*140a*/ 	.byte	0x3f
	.zero		1


	//   ....[94]....
        /*140c*/ 	.word	0x00029940
        /*1410*/ 	.word	0x00000006
        /*1414*/ 	.word	0x000288a0
        /*1418*/ 	.short	0x010a
        /*141a*/ 	.byte	0x3f
	.zero		1


	//   ....[95]....
        /*141c*/ 	.word	0x00029990
        /*1420*/ 	.word	0x00000006
        /*1424*/ 	.word	0x000288c0
        /*1428*/ 	.short	0x010a
        /*142a*/ 	.byte	0x3f
	.zero		1


	//   ....[96]....
        /*142c*/ 	.word	0x000299e0
        /*1430*/ 	.word	0x00000008
        /*1434*/ 	.word	0x000288a0
        /*1438*/ 	.short	0x010a
        /*143a*/ 	.byte	0x3f
	.zero		1


	//   ....[97]....
        /*143c*/ 	.word	0x00029a30
        /*1440*/ 	.word	0x00000008
        /*1444*/ 	.word	0x000288c0
        /*1448*/ 	.short	0x010a
        /*144a*/ 	.byte	0x3f
	.zero		1


	//   ....[98]....
        /*144c*/ 	.word	0x00029bd0
        /*1450*/ 	.word	0x00000000
        /*1454*/ 	.word	0x00028840
        /*1458*/ 	.short	0x010a
        /*145a*/ 	.byte	0x3f
	.zero		1


	//   ....[99]....
        /*145c*/ 	.word	0x0002a6e0
        /*1460*/ 	.word	0x00000012
        /*1464*/ 	.word	0x00028820
        /*1468*/ 	.short	0x010a
        /*146a*/ 	.byte	0x3f
	.zero		1


	//   ....[100]....
        /*146c*/ 	.word	0x0002a730
        /*1470*/ 	.word	0x00000003
        /*1474*/ 	.word	0x00028840
        /*1478*/ 	.short	0x010a
        /*147a*/ 	.byte	0x3f
	.zero		1


	//   ....[101]....
        /*147c*/ 	.word	0x0002a780
        /*1480*/ 	.word	0x00000002
        /*1484*/ 	.word	0x00028860
        /*1488*/ 	.short	0x010a
        /*148a*/ 	.byte	0x3f
	.zero		1


	//   ....[102]....
        /*148c*/ 	.word	0x0002a7d0
        /*1490*/ 	.word	0x00000003
        /*1494*/ 	.word	0x00028840
        /*1498*/ 	.short	0x010a
        /*149a*/ 	.byte	0x3f
	.zero		1


	//   ....[103]....
        /*149c*/ 	.word	0x0002a820
        /*14a0*/ 	.word	0x00000002
        /*14a4*/ 	.word	0x00028860
        /*14a8*/ 	.short	0x010a
        /*14aa*/ 	.byte	0x3f
	.zero		1


	//   ....[104]....
        /*14ac*/ 	.word	0x0002a870
        /*14b0*/ 	.word	0x00000002
        /*14b4*/ 	.word	0x00028840
        /*14b8*/ 	.short	0x010a
        /*14ba*/ 	.byte	0x3f
	.zero		1


	//   ....[105]....
        /*14bc*/ 	.word	0x0002a8c0
        /*14c0*/ 	.word	0x00000002
        /*14c4*/ 	.word	0x00028860
        /*14c8*/ 	.short	0x010a
        /*14ca*/ 	.byte	0x3f
	.zero		1


	//   ....[106]....
        /*14cc*/ 	.word	0x0002a910
        /*14d0*/ 	.word	0x00000000
        /*14d4*/ 	.word	0x00028860
        /*14d8*/ 	.short	0x010a
        /*14da*/ 	.byte	0x3f
	.zero		1


	//   ....[107]....
        /*14dc*/ 	.word	0x0002b4b0
        /*14e0*/ 	.word	0x00000000
        /*14e4*/ 	.word	0x00028820
        /*14e8*/ 	.short	0x010a
        /*14ea*/ 	.byte	0x3f
	.zero		1


	//   ....[108]....
        /*14ec*/ 	.word	0x0002b650
        /*14f0*/ 	.word	0x00000006
        /*14f4*/ 	.word	0x00000000
        /*14f8*/ 	.short	0x010a
        /*14fa*/ 	.byte	0x3f
	.zero		1


	//   ....[109]....
        /*14fc*/ 	.word	0x0002b6a0
        /*1500*/ 	.word	0x00000007
        /*1504*/ 	.word	0x00000000
        /*1508*/ 	.short	0x010a
        /*150a*/ 	.byte	0x3f
	.zero		1


	//   ....[110]....
        /*150c*/ 	.word	0x0002b6f0
        /*1510*/ 	.word	0x00000004
        /*1514*/ 	.word	0x00000000
        /*1518*/ 	.short	0x010a
        /*151a*/ 	.byte	0x3f
	.zero		1


	//----- nvinfo : EIATTR_NUM_MBARRIERS
	.align		4
.L_1019:
        /*151c*/ 	.byte	0x03, 0x38
        /*151e*/ 	.short	0x0016


	//----- nvinfo : EIATTR_EXIT_INSTR_OFFSETS
	.align		4
        /*1520*/ 	.byte	0x04, 0x1c
        /*1522*/ 	.short	(.L_1021 - .L_1020)


	//   ....[0]....
.L_1020:
        /*1524*/ 	.word	0x00027560


	//----- nvinfo : EIATTR_MAX_THREADS
	.align		4
.L_1021:
        /*1528*/ 	.byte	0x04, 0x05
        /*152a*/ 	.short	(.L_1023 - .L_1022)
.L_1022:
        /*152c*/ 	.word	0x00000180
        /*1530*/ 	.word	0x00000001
        /*1534*/ 	.word	0x00000001


	//----- nvinfo : EIATTR_CRS_STACK_SIZE
	.align		4
.L_1023:
        /*1538*/ 	.byte	0x04, 0x1e
        /*153a*/ 	.short	(.L_1025 - .L_1024)
.L_1024:
        /*153c*/ 	.word	0x00000000


	//----- nvinfo : EIATTR_CBANK_PARAM_SIZE
	.align		4
.L_1025:
        /*1540*/ 	.byte	0x03, 0x19
        /*1542*/ 	.short	0x0af0


	//----- nvinfo : EIATTR_PARAM_CBANK
	.align		4
        /*1544*/ 	.byte	0x04, 0x0a
        /*1546*/ 	.short	(.L_1027 - .L_1026)
	.align		4
.L_1026:
        /*1548*/ 	.word	index@(.nv.constant0._ZN7cutlass13device_kernelIN5flash11enable_sm90INS1_16FlashAttnFwdSm90INS1_25CollectiveMainloopFwdSm90ILi2EN4cute5tupleIJNS5_1CILi1EEES8_S8_EEENS6_IJNS7_ILi128EEESA_SA_EEELi128ENS_10bfloat16_tEfNS_4arch4Sm90ELb0ELb1ELb0ELb1ELb0ELb1ELb0ELb1ELb1ELb1ELb1ELb0EEENS1_21CollectiveEpilogueFwdISB_S9_SC_SE_Li256ELb1ELb1ELb1ELb0EEENS1_36VarlenDynamicPersistentTileSchedulerILi128ELi128ELi256ELi128ELb1ELb1ELb1ELb1ELb0ELb1EEEEEEEEEvNT_6ParamsE)
        /*154c*/ 	.short	0x0210
        /*154e*/ 	.short	0x0af0


	//----- nvinfo : EIATTR_SW_WAR
	.align		4
.L_1027:
        /*1550*/ 	.byte	0x04, 0x36
        /*1552*/ 	.short	(.L_1029 - .L_1028)
.L_1028:
        /*1554*/ 	.word	0x00000008
.L_1029:


//--------------------- .nv.info._ZN7cutlass13device_kernelIN5flash11enable_sm90INS1_16FlashAttnFwdSm90INS1_25CollectiveMainloopFwdSm90ILi2EN4cute5tupleIJNS5_1CILi1EEES8_S8_EEENS6_IJNS7_ILi128EEESA_SA_EEELi128ENS_10bfloat16_tEfNS_4arch4Sm90ELb1ELb0ELb0ELb0ELb0ELb0ELb0ELb1ELb1ELb1ELb1ELb0EEENS1_21CollectiveEpilogueFwdISB_S9_SC_SE_Li256ELb0ELb1ELb1ELb0EEENS1_19SingleTileSchedulerILb0ELb1ELb1ELi128EEEEEEEEEvNT_6ParamsE --------------------------
	.section	.nv.info._ZN7cutlass13device_kernelIN5flash11enable_sm90INS1_16FlashAttnFwdSm90INS1_25CollectiveMainloopFwdSm90ILi2EN4cute5tupleIJNS5_1CILi1EEES8_S8_EEENS6_IJNS7_ILi128EEESA_SA_EEELi128ENS_10bfloat16_tEfNS_4arch4Sm90ELb1ELb0ELb0ELb0ELb0ELb0ELb0ELb1ELb1ELb1ELb1ELb0EEENS1_21CollectiveEpilogueFwdISB_S9_SC_SE_Li256ELb0ELb1ELb1ELb0EEENS1_19SingleTileSchedulerILb0ELb1ELb1ELi128EEEEEEEEEvNT_6ParamsE,"",@"SHT_CUDA_INFO"
	.sectionflags	@""
	.align	4


	//----- nvinfo : EIATTR_CUDA_API_VERSION
	.align		4
        /*0000*/ 	.byte	0x04, 0x37
        /*0002*/ 	.short	(.L_1031 - .L_1030)
.L_1030:
        /*0004*/ 	.word	0x00000082


	//----- nvinfo : EIATTR_KPARAM_INFO
	.align		4
.L_1031:
        /*0008*/ 	.byte	0x04, 0x17
        /*000a*/ 	.short	(.L_1033 - .L_1032)
.L_1032:
        /*000c*/ 	.word	0x00000000
        /*0010*/ 	.short	0x0000
        /*0012*/ 	.short	0x0070
        /*0014*/ 	.byte	0x00, 0xf0, 0x01, 0x28


	//----- nvinfo : EIATTR_SPARSE_MMA_MASK
	.align		4
.L_1033:
        /*0018*/ 	.byte	0x03, 0x50
        /*001a*/ 	.short	0x0000


	//----- nvinfo : EIATTR_MAXREG_COUNT
	.align		4
        /*001c*/ 	.byte	0x03, 0x1b
        /*001e*/ 	.short	0x00a8


	//----- nvinfo : EIATTR_NUM_BARRIERS
	.align		4
        /*0020*/ 	.byte	0x02, 0x4c
        /*0022*/ 	.byte	0x10
	.zero		1


	//----- nvinfo : EIATTR_EXTERNS
	.align		4
        /*0024*/ 	.byte	0x04, 0x0f
        /*0026*/ 	.short	(.L_1035 - .L_1034)


	//   ....[0]....
	.align		4
.L_1034:
        /*0028*/ 	.word	index@(__assertfail)


	//----- nvinfo : EIATTR_ANNOTATIONS
	.align		4
.L_1035:
        /*002c*/ 	.byte	0x04, 0x55
        /*002e*/ 	.short	(.L_1037 - .L_1036)


	//   ....[0]....
.L_1036:
        /* <DEDUP_REMOVED lines=12> */


	//----- nvinfo : EIATTR_MERCURY_ISA_VERSION
	.align		4
.L_1037:
        /*00e0*/ 	.byte	0x03, 0x5f
        /*00e2*/ 	.short	0x0101


	//----- nvinfo : EIATTR_INT_WARP_WIDE_INSTR_OFFSETS
	.align		4
        /*00e4*/ 	.byte	0x04, 0x31
        /*00e6*/ 	.short	(.L_1039 - .L_1038)


	//   ....[0]....
.L_1038:
        /*00e8*/ 	.word	0x00000120


	//   ....[1]....
        /*00ec*/ 	.word	0x000001c0


	//   ....[2]....
        /*00f0*/ 	.word	0x00000230


	//----- nvinfo : EIATTR_COOP_GROUP_MASK_REGIDS
	.align		4
.L_1039:
        /*00f4*/ 	.byte	0x04, 0x29
        /*00f6*/ 	.short	(.L_1041 - .L_1040)


	//   ....[0]....
.L_1040:
        /*00f8*/ 	.word	0xffffffff


	//   ....[1]....
        /*00fc*/ 	.word	0xffffffff


	//   ....[2]....
        /*0100*/ 	.word	0xffffffff


	//   ....[3]....
        /*0104*/ 	.word	0xffffffff


	//   ....[4]....
        /*0108*/ 	.word	0xffffffff


	//   ....[5]....
        /*010c*/ 	.word	0xffffffff


	//   ....[6]....
        /*0110*/ 	.word	0xffffffff


	//   ....[7]....
        /*0114*/ 	.word	0xffffffff


	//   ....[8]....
        /*0118*/ 	.word	0xffffffff


	//   ....[9]....
        /*011c*/ 	.word	0xffffffff


	//   ....[10]....
        /*0120*/ 	.word	0xffffffff


	//   ....[11]....
        /*0124*/ 	.word	0xffffffff


	//   ....[12]....
        /*0128*/ 	.word	0xffffffff


	//   ....[13]....
        /*012c*/ 	.word	0xffffffff


	//   ....[14]....
        /*0130*/ 	.word	0xffffffff


	//   ....[15]....
        /*0134*/ 	.word	0xffffffff


	//   ....[16]....
        /*0138*/ 	.word	0xffffffff


	//   ....[17]....
        /*013c*/ 	.word	0xffffffff


	//   ....[18]....
        /*0140*/ 	.word	0xffffffff


	//   ....[19]....
        /*0144*/ 	.word	0xffffffff


	//   ....[20]....
        /*0148*/ 	.word	0xffffffff


	//   ....[21]....
        /*014c*/ 	.word	0xffffffff


	//   ....[22]....
        /*0150*/ 	.word	0xffffffff


	//   ....[23]....
        /*0154*/ 	.word	0xffffffff


	//   ....[24]....
        /*0158*/ 	.word	0xffffffff


	//   ....[25]....
        /*015c*/ 	.word	0xffffffff


	//   ....[26]....
        /*0160*/ 	.word	0xffffffff


	//   ....[27]....
        /*0164*/ 	.word	0xffffffff


	//   ....[28]....
        /*0168*/ 	.word	0xffffffff


	//   ....[29]....
        /*016c*/ 	.word	0xffffffff


	//   ....[30]....
        /*0170*/ 	.word	0xffffffff


	//   ....[31]....
        /*0174*/ 	.word	0xffffffff


	//   ....[32]....
        /*0178*/ 	.word	0xffffffff


	//   ....[33]....
        /*017c*/ 	.word	0xffffffff


	//   ....[34]....
        /*0180*/ 	.word	0xffffffff


	//   ....[35]....
        /*0184*/ 	.word	0xffffffff


	//   ....[36]....
        /*0188*/ 	.word	0xffffffff


	//   ....[37]....
        /*018c*/ 	.word	0xffffffff


	//   ....[38]....
        /*0190*/ 	.word	0xffffffff


	//   ....[39]....
        /*0194*/ 	.word	0xffffffff


	//   ....[40]....
        /*0198*/ 	.word	0xffffffff


	//   ....[41]....
        /*019c*/ 	.word	0xffffffff


	//   ....[42]....
        /*01a0*/ 	.word	0xffffffff


	//   ....[43]....
        /*01a4*/ 	.word	0xffffffff


	//   ....[44]....
        /*01a8*/ 	.word	0xffffffff


	//   ....[45]....
        /*01ac*/ 	.word	0xffffffff


	//   ....[46]....
        /*01b0*/ 	.word	0xffffffff


	//   ....[47]....
        /*01b4*/ 	.word	0xffffffff


	//   ....[48]....
        /*01b8*/ 	.word	0xffffffff


	//   ....[49]....
        /*01bc*/ 	.word	0xffffffff


	//   ....[50]....
        /*01c0*/ 	.word	0xffffffff


	//   ....[51]....
        /*01c4*/ 	.word	0xffffffff


	//   ....[52]....
        /*01c8*/ 	.word	0xffffffff


	//   ....[53]....
        /*01cc*/ 	.word	0xffffffff


	//   ....[54]....
        /*01d0*/ 	.word	0xffffffff


	//   ....[55]....
        /*01d4*/ 	.word	0x0500000f


	//   ....[56]....
        /*01d8*/ 	.word	0x0500000f


	//   ....[57]....
        /*01dc*/ 	.word	0x0500000f


	//   ....[58]....
        /*01e0*/ 	.word	0x0500000f


	//   ....[59]....
        /*01e4*/ 	.word	0x0500000f


	//   ....[60]....
        /*01e8*/ 	.word	0x0500000f


	//   ....[61]....
        /*01ec*/ 	.word	0x0500000f


	//   ....[62]....
        /*01f0*/ 	.word	0x0500000f


	//   ....[63]....
        /*01f4*/ 	.word	0x0500000f


	//   ....[64]....
        /*01f8*/ 	.word	0x0500000f


	//   ....[65]....
        /*01fc*/ 	.word	0x0500000f


	//   ....[66]....
        /*0200*/ 	.word	0x0500000f


	//   ....[67]....
        /*0204*/ 	.word	0x0500000f


	//   ....[68]....
        /*0208*/ 	.word	0x0500000f


	//   ....[69]....
        /*020c*/ 	.word	0x0500000f


	//   ....[70]....
        /*0210*/ 	.word	0x0500000f


	//   ....[71]....
        /*0214*/ 	.word	0x0500000f


	//   ....[72]....
        /*0218*/ 	.word	0x0500000f


	//----- nvinfo : EIATTR_COOP_GROUP_INSTR_OFFSETS
	.align		4
.L_1041:
        /*021c*/ 	.byte	0x04, 0x28
        /*021e*/ 	.short	(.L_1043 - .L_1042)


	//   ....[0]....
.L_1042:
        /*0220*/ 	.word	0x00000060


	//   ....[1]....
        /*0224*/ 	.word	0x00000130


	//   ....[2]....
        /*0228*/ 	.word	0x000001e0


	//   ....[3]....
        /*022c*/ 	.word	0x000003a0


	//   ....[4]....
        /*0230*/ 	.word	0x00000500


	//   ....[5]....
        /*0234*/ 	.word	0x00000620


	//   ....[6]....
        /*0238*/ 	.word	0x00000780


	//   ....[7]....
        /*023c*/ 	.word	0x00001170


	//   ....[8]....
        /*0240*/ 	.word	0x00001a00


	//   ....[9]....
        /*0244*/ 	.word	0x00001a40


	//   ....[10]....
        /*0248*/ 	.word	0x00002280


	//   ....[11]....
        /*024c*/ 	.word	0x00002340


	//   ....[12]....
        /*0250*/ 	.word	0x00002c00


	//   ....[13]....
        /*0254*/ 	.word	0x00002c50


	//   ....[14]....
        /*0258*/ 	.word	0x00003f40


	//   ....[15]....
        /*025c*/ 	.word	0x000046d0


	//   ....[16]....
        /*0260*/ 	.word	0x00004710


	//   ....[17]....
        /*0264*/ 	.word	0x00004730


	//   ....[18]....
        /*0268*/ 	.word	0x00004e10


	//   ....[19]....
        /*026c*/ 	.word	0x00004fe0


	//   ....[20]....
        /*0270*/ 	.word	0x00006a20


	//   ....[21]....
        /*0274*/ 	.word	0x00006a50


	//   ....[22]....
        /*0278*/ 	.word	0x00006d10


	//   ....[23]....
        /*027c*/ 	.word	0x00006d60


	//   ....[24]....
        /*0280*/ 	.word	0x00008320


	//   ....[25]....
        /*0284*/ 	.word	0x00008350


	//   ....[26]....
        /*0288*/ 	.word	0x00008420


	//   ....[27]....
        /*028c*/ 	.word	0x00008430


	//   ....[28]....
        /*0290*/ 	.word	0x00009310


	//   ....[29]....
        /*0294*/ 	.word	0x00009350


	//   ....[30]....
        /*0298*/ 	.word	0x00009380


	//   ....[31]....
        /*029c*/ 	.word	0x000093b0


	//   ....[32]....
        /*02a0*/ 	.word	0x000093c0


	//   ....[33]....
        /*02a4*/ 	.word	0x000093f0


	//   ....[34]....
        /*02a8*/ 	.word	0x00009a50


	//   ....[35]....
        /*02ac*/ 	.word	0x00009a60


	//   ....[36]....
        /*02b0*/ 	.word	0x0000a460


	//   ....[37]....
        /*02b4*/ 	.word	0x0000af70


	//   ....[38]....
        /*02b8*/ 	.word	0x0000b890


	//   ....[39]....
        /*02bc*/ 	.word	0x0000b8c0


	//   ....[40]....
        /*02c0*/ 	.word	0x0000b8f0


	//   ....[41]....
        /*02c4*/ 	.word	0x0000b9a0


	//   ....[42]....
        /*02c8*/ 	.word	0x0000b9c0


	//   ....[43]....
        /*02cc*/ 	.word	0x0000b9f0


	//   ....[44]....
        /*02d0*/ 	.word	0x0000ba70


	//   ....[45]....
        /*02d4*/ 	.word	0x0000baa0


	//   ....[46]....
        /*02d8*/ 	.word	0x0000bb00


	//   ....[47]....
        /*02dc*/ 	.word	0x0000bb30


	//   ....[48]....
        /*02e0*/ 	.word	0x0000bba0


	//   ....[49]....
        /*02e4*/ 	.word	0x0000bbd0


	//   ....[50]....
        /*02e8*/ 	.word	0x0000bc40


	//   ....[51]....
        /*02ec*/ 	.word	0x0000bc70


	//   ....[52]....
        /*02f0*/ 	.word	0x0000bcf0


	//   ....[53]....
        /*02f4*/ 	.word	0x0000bd30


	//   ....[54]....
        /*02f8*/ 	.word	0x0000dce0


	//   ....[55]....
        /*02fc*/ 	.word	0x0000e240


	//   ....[56]....
        /*0300*/ 	.word	0x0000e3b0


	//   ....[57]....
        /*0304*/ 	.word	0x0000e410


	//   ....[58]....
        /*0308*/ 	.word	0x0000e4b0


	//   ....[59]....
        /*030c*/ 	.word	0x0000e5a0


	//   ....[60]....
        /*0310*/ 	.word	0x0000e630


	//   ....[61]....
        /*0314*/ 	.word	0x0000e710


	//   ....[62]....
        /*0318*/ 	.word	0x0000e780


	//   ....[63]....
        /*031c*/ 	.word	0x0000e860


	//   ....[64]....
        /*0320*/ 	.word	0x0000e8d0


	//   ....[65]....
        /*0324*/ 	.word	0x0000e9b0


	//   ....[66]....
        /*0328*/ 	.word	0x0000ea20


	//   ....[67]....
        /*032c*/ 	.word	0x0000eb00


	//   ....[68]....
        /*0330*/ 	.word	0x0000eb70


	//   ....[69]....
        /*0334*/ 	.word	0x0000ec40


	//   ....[70]....
        /*0338*/ 	.word	0x0000ecb0


	//   ....[71]....
        /*033c*/ 	.word	0x0000ed60


	//   ....[72]....
        /*0340*/ 	.word	0x0000f160


	//----- nvinfo : EIATTR_REG_RECONFIG
	.align		4
.L_1043:
        /*0344*/ 	.byte	0x01, 0x54
	.zero		2


	//----- nvinfo : EIATTR_SYSCALL_OFFSETS
	.align		4
        /*0348*/ 	.byte	0x04, 0x46
        /*034a*/ 	.short	(.L_1045 - .L_1044)


	//   ....[0]....
.L_1044:
        /*034c*/ 	.word	0x00001330


	//   ....[1]....
        /*0350*/ 	.word	0x0000ac00


	//   ....[2]....
        /*0354*/ 	.word	0x0000ad40


	//   ....[3]....
        /*0358*/ 	.word	0x0000ae30


	//   ....[4]....
        /*035c*/ 	.word	0x0000b4f0


	//----- nvinfo : EIATTR_MBARRIER_INSTR_OFFSETS
	.align		4
.L_1045:
        /*0360*/ 	.byte	0x04, 0x39
        /*0362*/ 	.short	(.L_1047 - .L_1046)


	//   ....[0]....
.L_1046:
        /*0364*/ 	.word	0x00000250
        /*0368*/ 	.word	0x000000ff
        /*036c*/ 	.word	0x00028800
        /*0370*/ 	.short	0x0100
        /*0372*/ 	.byte	0x08
	.zero		1


	//   ....[1]....
        /*0374*/ 	.word	0x00000260
        /*0378*/ 	.word	0x000000ff
        /*037c*/ 	.word	0x00028820
        /*0380*/ 	.short	0x0100
        /*0382*/ 	.byte	0x08
	.zero		1


	//   ....[2]....
        /*0384*/ 	.word	0x00000350
        /*0388*/ 	.word	0x000000ff
        /*038c*/ 	.word	0x00028830
        /*0390*/ 	.short	0x0100
        /*0392*/ 	.byte	0x08
	.zero		1


	//   ....[3]....
        /*0394*/ 	.word	0x00000360
        /*0398*/ 	.word	0x000000ff
        /*039c*/ 	.word	0x00028840
        /*03a0*/ 	.short	0x0100
        /*03a2*/ 	.byte	0x08
	.zero		1


	//   ....[4]....
        /*03a4*/ 	.word	0x00000370
        /*03a8*/ 	.word	0x000000ff
        /*03ac*/ 	.word	0x00028838
        /*03b0*/ 	.short	0x0100
        /*03b2*/ 	.byte	0x08
	.zero		1


	//   ....[5]....
        /*03b4*/ 	.word	0x00000380
        /*03b8*/ 	.word	0x000000ff
        /*03bc*/ 	.word	0x00028848
        /*03c0*/ 	.short	0x0100
        /*03c2*/ 	.byte	0x08
	.zero		1


	//   ....[6]....
        /*03c4*/ 	.word	0x000004b0
        /*03c8*/ 	.word	0x000000ff
        /*03cc*/ 	.word	0x00028850
        /*03d0*/ 	.short	0x0100
        /*03d2*/ 	.byte	0x08
	.zero		1


	//   ....[7]....
        /*03d4*/ 	.word	0x000004c0
        /*03d8*/ 	.word	0x000000ff
        /*03dc*/ 	.word	0x00028860
        /*03e0*/ 	.short	0x0100
        /*03e2*/ 	.byte	0x08
	.zero		1


	//   ....[8]....
        /*03e4*/ 	.word	0x000004d0
        /*03e8*/ 	.word	0x000000ff
        /*03ec*/ 	.word	0x00028858
        /*03f0*/ 	.short	0x0100
        /*03f2*/ 	.byte	0x08
	.zero		1


	//   ....[9]....
        /*03f4*/ 	.word	0x000004e0
        /*03f8*/ 	.word	0x000000ff
        /*03fc*/ 	.word	0x00028868
        /*0400*/ 	.short	0x0100
        /*0402*/ 	.byte	0x08
	.zero		1


	//   ....[10]....
        /*0404*/ 	.word	0x000005d0
        /*0408*/ 	.word	0x000000ff
        /*040c*/ 	.word	0x00028870
        /*0410*/ 	.short	0x0100
        /*0412*/ 	.byte	0x06
	.zero		1


	//   ....[11]....
        /*0414*/ 	.word	0x000005e0
        /*0418*/ 	.word	0x000000ff
        /*041c*/ 	.word	0x00028880
        /*0420*/ 	.short	0x0100
        /*0422*/ 	.byte	0x06
	.zero		1


	//   ....[12]....
        /*0424*/ 	.word	0x000005f0
        /*0428*/ 	.word	0x000000ff
        /*042c*/ 	.word	0x00028878
        /*0430*/ 	.short	0x0100
        /*0432*/ 	.byte	0x06
	.zero		1


	//   ....[13]....
        /*0434*/ 	.word	0x00000600
        /*0438*/ 	.word	0x000000ff
        /*043c*/ 	.word	0x00028888
        /*0440*/ 	.short	0x0100
        /*0442*/ 	.byte	0x06
	.zero		1


	//   ....[14]....
        /*0444*/ 	.word	0x00000730
        /*0448*/ 	.word	0x000000ff
        /*044c*/ 	.word	0x00028890
        /*0450*/ 	.short	0x0100
        /*0452*/ 	.byte	0x08
	.zero		1


	//   ....[15]....
        /*0454*/ 	.word	0x00000740
        /*0458*/ 	.word	0x000000ff
        /*045c*/ 	.word	0x000288a0
        /*0460*/ 	.short	0x0100
        /*0462*/ 	.byte	0x08
	.zero		1


	//   ....[16]....
        /*0464*/ 	.word	0x00000750
        /*0468*/ 	.word	0x000000ff
        /*046c*/ 	.word	0x00028898
        /*0470*/ 	.short	0x0100
        /*0472*/ 	.byte	0x08
	.zero		1


	//   ....[17]....
        /*0474*/ 	.word	0x00000760
        /*0478*/ 	.word	0x000000ff
        /*047c*/ 	.word	0x000288a8
        /*0480*/ 	.short	0x0100
        /*0482*/ 	.byte	0x08
	.zero		1


	//   ....[18]....
        /*0484*/ 	.word	0x00000890
        /*0488*/ 	.word	0x000000ff
        /*048c*/ 	.word	0x000288b0
        /*0490*/ 	.short	0x0100
        /*0492*/ 	.byte	0x08
	.zero		1


	//   ....[19]....
        /*0494*/ 	.word	0x000008a0
        /*0498*/ 	.word	0x000000ff
        /*049c*/ 	.word	0x000288c0
        /*04a0*/ 	.short	0x0100
        /*04a2*/ 	.byte	0x08
	.zero		1


	//   ....[20]....
        /*04a4*/ 	.word	0x000008b0
        /*04a8*/ 	.word	0x000000ff
        /*04ac*/ 	.word	0x000288b8
        /*04b0*/ 	.short	0x0100
        /*04b2*/ 	.byte	0x08
	.zero		1


	//   ....[21]....
        /*04b4*/ 	.word	0x000008c0
        /*04b8*/ 	.word	0x000000ff
        /*04bc*/ 	.word	0x000288c8
        /*04c0*/ 	.short	0x0100
        /*04c2*/ 	.byte	0x08
	.zero		1


	//   ....[22]....
        /*04c4*/ 	.word	0x00001360
        /*04c8*/ 	.word	0x000000ff
        /*04cc*/ 	.word	0x00028800
        /*04d0*/ 	.short	0x010a
        /*04d2*/ 	.byte	0x24
	.zero		1


	//   ....[23]....
        /*04d4*/ 	.word	0x000013c0
        /*04d8*/ 	.word	0x000000ff
        /*04dc*/ 	.word	0x00028830
        /*04e0*/ 	.short	0x010a
        /*04e2*/ 	.byte	0x24
	.zero		1


	//   ....[24]....
        /*04e4*/ 	.word	0x00001450
        /*04e8*/ 	.word	0x000000ff
        /*04ec*/ 	.word	0x00028830
        /*04f0*/ 	.short	0x010a
        /*04f2*/ 	.byte	0x24
	.zero		1


	//   ....[25]....
        /*04f4*/ 	.word	0x00002fa0
        /*04f8*/ 	.word	0x00000006
        /*04fc*/ 	.word	0x00000000
        /*0500*/ 	.short	0x0101
        /*0502*/ 	.byte	0x3f
	.zero		1


	//   ....[26]....
        /*0504*/ 	.word	0x00003a60
        /*0508*/ 	.word	0x000000ff
        /*050c*/ 	.word	0x00028830
        /*0510*/ 	.short	0x010a
        /*0512*/ 	.byte	0x07
	.zero		1


	//   ....[27]....
        /*0514*/ 	.word	0x00003aa0
        /*0518*/ 	.word	0x000000ff
        /*051c*/ 	.word	0x00028830
        /*0520*/ 	.short	0x010a
        /*0522*/ 	.byte	0x07
	.zero		1


	//   ....[28]....
        /*0524*/ 	.word	0x00003dd0
        /*0528*/ 	.word	0x000000ff
        /*052c*/ 	.word	0x00028850
        /*0530*/ 	.short	0x010a
        /*0532*/ 	.byte	0x07
	.zero		1


	//   ....[29]....
        /*0534*/ 	.word	0x00003e10
        /*0538*/ 	.word	0x000000ff
        /*053c*/ 	.word	0x00028850
        /*0540*/ 	.short	0x010a
        /*0542*/ 	.byte	0x07
	.zero		1


	//   ....[30]....
        /*0544*/ 	.word	0x00005550
        /*0548*/ 	.word	0x0000002b
        /*054c*/ 	.word	0x00000000
        /*0550*/ 	.short	0x0101
        /*0552*/ 	.byte	0x3f
	.zero		1


	//   ....[31]....
        /*0554*/ 	.word	0x000056c0
        /*0558*/ 	.word	0x0000002d
        /*055c*/ 	.word	0x00000000
        /*0560*/ 	.short	0x0101
        /*0562*/ 	.byte	0x3f
	.zero		1


	//   ....[32]....
        /*0564*/ 	.word	0x00006390
        /*0568*/ 	.word	0x000000ff
        /*056c*/ 	.word	0x00028830
        /*0570*/ 	.short	0x010a
        /*0572*/ 	.byte	0x07
	.zero		1


	//   ....[33]....
        /*0574*/ 	.word	0x000063d0
        /*0578*/ 	.word	0x000000ff
        /*057c*/ 	.word	0x00028830
        /*0580*/ 	.short	0x010a
        /*0582*/ 	.byte	0x07
	.zero		1


	//   ....[34]....
        /*0584*/ 	.word	0x000066f0
        /*0588*/ 	.word	0x000000ff
        /*058c*/ 	.word	0x00028850
        /*0590*/ 	.short	0x010a
        /*0592*/ 	.byte	0x07
	.zero		1


	//   ....[35]....
        /*0594*/ 	.word	0x00006730
        /*0598*/ 	.word	0x000000ff
        /*059c*/ 	.word	0x00028850
        /*05a0*/ 	.short	0x010a
        /*05a2*/ 	.byte	0x07
	.zero		1


	//   ....[36]....
        /*05a4*/ 	.word	0x00007890
        /*05a8*/ 	.word	0x0000001b
        /*05ac*/ 	.word	0x00000000
        /*05b0*/ 	.short	0x0101
        /*05b2*/ 	.byte	0x3f
	.zero		1


	//   ....[37]....
        /*05b4*/ 	.word	0x00007930
        /*05b8*/ 	.word	0x0000001f
        /*05bc*/ 	.word	0x00000000
        /*05c0*/ 	.short	0x0101
        /*05c2*/ 	.byte	0x3f
	.zero		1


	//   ....[38]....
        /*05c4*/ 	.word	0x00008290
        /*05c8*/ 	.word	0x000000ff
        /*05cc*/ 	.word	0x00028850
        /*05d0*/ 	.short	0x010a
        /*05d2*/ 	.byte	0x05
	.zero		1


	//   ....[39]....
        /*05d4*/ 	.word	0x000082d0
        /*05d8*/ 	.word	0x000000ff
        /*05dc*/ 	.word	0x00028850
        /*05e0*/ 	.short	0x010a
        /*05e2*/ 	.byte	0x05
	.zero		1


	//   ....[40]....
        /*05e4*/ 	.word	0x00008790
        /*05e8*/ 	.word	0x0000000c
        /*05ec*/ 	.word	0x00000000
        /*05f0*/ 	.short	0x0101
        /*05f2*/ 	.byte	0x3f
	.zero		1


	//   ....[41]....
        /*05f4*/ 	.word	0x000093d0
        /*05f8*/ 	.word	0x000000ff
        /*05fc*/ 	.word	0x00000000
        /*0600*/ 	.short	0x0101
        /*0602*/ 	.byte	0x04
	.zero		1


	//   ....[42]....
        /*0604*/ 	.word	0x0000b180
        /*0608*/ 	.word	0x000000ff
        /*060c*/ 	.word	0x00028840
        /*0610*/ 	.short	0x010a
        /*0612*/ 	.byte	0x26
	.zero		1


	//   ....[43]....
        /*0614*/ 	.word	0x0000be20
        /*0618*/ 	.word	0x000000ff
        /*061c*/ 	.word	0x00028800
        /*0620*/ 	.short	0x0107
        /*0622*/ 	.byte	0x26
	.zero		1


	//   ....[44]....
        /*0624*/ 	.word	0x0000be90
        /*0628*/ 	.word	0x000000ff
        /*062c*/ 	.word	0x00028800
        /*0630*/ 	.short	0x0101
        /*0632*/ 	.byte	0x26
	.zero		1


	//   ....[45]....
        /*0634*/ 	.word	0x0000beb0
        /*0638*/ 	.word	0x000000ff
        /*063c*/ 	.word	0x00028820
        /*0640*/ 	.short	0x010a
        /*0642*/ 	.byte	0x26
	.zero		1


	//   ....[46]....
        /*0644*/ 	.word	0x0000c290
        /*0648*/ 	.word	0x000000ff
        /*064c*/ 	.word	0x00028848
        /*0650*/ 	.short	0x010a
        /*0652*/ 	.byte	0x26
	.zero		1


	//   ....[47]....
        /*0654*/ 	.word	0x0000c550
        /*0658*/ 	.word	0x000000ff
        /*065c*/ 	.word	0x00028860
        /*0660*/ 	.short	0x010a
        /*0662*/ 	.byte	0x26
	.zero		1


	//   ....[48]....
        /*0664*/ 	.word	0x0000ca50
        /*0668*/ 	.word	0x000000ff
        /*066c*/ 	.word	0x00028840
        /*0670*/ 	.short	0x010a
        /*0672*/ 	.byte	0x26
	.zero		1


	//   ....[49]....
        /*0674*/ 	.word	0x0000cd30
        /*0678*/ 	.word	0x000000ff
        /*067c*/ 	.word	0x00028868
        /*0680*/ 	.short	0x010a
        /*0682*/ 	.byte	0x26
	.zero		1


	//   ....[50]....
        /*0684*/ 	.word	0x0000d280
        /*0688*/ 	.word	0x000000ff
        /*068c*/ 	.word	0x00028848
        /*0690*/ 	.short	0x010a
        /*0692*/ 	.byte	0x26
	.zero		1


	//   ....[51]....
        /*0694*/ 	.word	0x0000d540
        /*0698*/ 	.word	0x000000ff
        /*069c*/ 	.word	0x00028860
        /*06a0*/ 	.short	0x010a
        /*06a2*/ 	.byte	0x26
	.zero		1


	//   ....[52]....
        /*06a4*/ 	.word	0x0000d8e0
        /*06a8*/ 	.word	0x00000003
        /*06ac*/ 	.word	0x00028860
        /*06b0*/ 	.short	0x010a
        /*06b2*/ 	.byte	0x3f
	.zero		1


	//   ....[53]....
        /*06b4*/ 	.word	0x0000dc70
        /*06b8*/ 	.word	0x00000002
        /*06bc*/ 	.word	0x00028820
        /*06c0*/ 	.short	0x010a
        /*06c2*/ 	.byte	0x3f
	.zero		1


	//   ....[54]....
        /*06c4*/ 	.word	0x0000ddf0
        /*06c8*/ 	.word	0x00000006
        /*06cc*/ 	.word	0x00000000
        /*06d0*/ 	.short	0x010a
        /*06d2*/ 	.byte	0x3f
	.zero		1


	//   ....[55]....
        /*06d4*/ 	.word	0x0000de60
        /*06d8*/ 	.word	0x00000003
        /*06dc*/ 	.word	0x00000000
        /*06e0*/ 	.short	0x010a
        /*06e2*/ 	.byte	0x3f
	.zero		1


	//   ....[56]....
        /*06e4*/ 	.word	0x0000dec0
        /*06e8*/ 	.word	0x00000000
        /*06ec*/ 	.word	0x00000000
        /*06f0*/ 	.short	0x010a
        /*06f2*/ 	.byte	0x3f
	.zero		1


	//   ....[57]....
        /*06f4*/ 	.word	0x0000def0
        /*06f8*/ 	.word	0x00000003
        /*06fc*/ 	.word	0x00000000
        /*0700*/ 	.short	0x010a
        /*0702*/ 	.byte	0x3f
	.zero		1


	//   ....[58]....
        /*0704*/ 	.word	0x0000df60
        /*0708*/ 	.word	0x00000000
        /*070c*/ 	.word	0x00028800
        /*0710*/ 	.short	0x010a
        /*0712*/ 	.byte	0x3f
	.zero		1


	//   ....[59]....
        /*0714*/ 	.word	0x0000dfc0
        /*0718*/ 	.word	0x00000000
        /*071c*/ 	.word	0x00028830
        /*0720*/ 	.short	0x010a
        /*0722*/ 	.byte	0x3f
	.zero		1


	//   ....[60]....
        /*0724*/ 	.word	0x0000e020
        /*0728*/ 	.word	0x00000009
        /*072c*/ 	.word	0x00028830
        /*0730*/ 	.short	0x010a
        /*0732*/ 	.byte	0x3f
	.zero		1


	//   ....[61]....
        /*0734*/ 	.word	0x0000e080
        /*0738*/ 	.word	0x00000009
        /*073c*/ 	.word	0x00028850
        /*0740*/ 	.short	0x010a
        /*0742*/ 	.byte	0x3f
	.zero		1


	//   ....[62]....
        /*0744*/ 	.word	0x0000e0e0
        /*0748*/ 	.word	0x00000009
        /*074c*/ 	.word	0x00028830
        /*0750*/ 	.short	0x010a
        /*0752*/ 	.byte	0x3f
	.zero		1


	//   ....[63]....
        /*0754*/ 	.word	0x0000e140
        /*0758*/ 	.word	0x00000009
        /*075c*/ 	.word	0x00028850
        /*0760*/ 	.short	0x010a
        /*0762*/ 	.byte	0x3f
	.zero		1


	//   ....[64]....
        /*0764*/ 	.word	0x0000e1a0
        /*0768*/ 	.word	0x00000003
        /*076c*/ 	.word	0x00028850
        /*0770*/ 	.short	0x010a
        /*0772*/ 	.byte	0x3f
	.zero		1


	//   ....[65]....
        /*0774*/ 	.word	0x0000e300
        /*0778*/ 	.word	0x00000003
        /*077c*/ 	.word	0x00028840
        /*0780*/ 	.short	0x010a
        /*0782*/ 	.byte	0x3f
	.zero		1


	//   ....[66]....
        /*0784*/ 	.word	0x0000eda0
        /*0788*/ 	.word	0x00000003
        /*078c*/ 	.word	0x00028820
        /*0790*/ 	.short	0x010a
        /*0792*/ 	.byte	0x3f
	.zero		1


	//   ....[67]....
        /*0794*/ 	.word	0x0000ee00
        /*0798*/ 	.word	0x00000003
        /*079c*/ 	.word	0x00028848
        /*07a0*/ 	.short	0x010a
        /*07a2*/ 	.byte	0x3f
	.zero		1


	//   ....[68]....
        /*07a4*/ 	.word	0x0000ee60
        /*07a8*/ 	.word	0x00000003
        /*07ac*/ 	.word	0x00028860
        /*07b0*/ 	.short	0x010a
        /*07b2*/ 	.byte	0x3f
	.zero		1


	//   ....[69]....
        /*07b4*/ 	.word	0x0000eec0
        /*07b8*/ 	.word	0x00000003
        /*07bc*/ 	.word	0x00028840
        /*07c0*/ 	.short	0x010a
        /*07c2*/ 	.byte	0x3f
	.zero		1


	//   ....[70]....
        /*07c4*/ 	.word	0x0000ef20
        /*07c8*/ 	.word	0x00000003
        /*07cc*/ 	.word	0x00028868
        /*07d0*/ 	.short	0x010a
        /*07d2*/ 	.byte	0x3f
	.zero		1


	//   ....[71]....
        /*07d4*/ 	.word	0x0000ef80
        /*07d8*/ 	.word	0x00000003
        /*07dc*/ 	.word	0x00028848
        /*07e0*/ 	.short	0x010a
        /*07e2*/ 	.byte	0x3f
	.zero		1


	//   ....[72]....
        /*07e4*/ 	.word	0x0000efe0
        /*07e8*/ 	.word	0x00000003
        /*07ec*/ 	.word	0x00028860
        /*07f0*/ 	.short	0x010a
        /*07f2*/ 	.byte	0x3f
	.zero		1


	//   ....[73]....
        /*07f4*/ 	.word	0x0000f030
        /*07f8*/ 	.word	0x00000003
        /*07fc*/ 	.word	0x00028860
        /*0800*/ 	.short	0x010a
        /*0802*/ 	.byte	0x3f
	.zero		1


	//   ....[74]....
        /*0804*/ 	.word	0x0000f080
        /*0808*/ 	.word	0x00000002
        /*080c*/ 	.word	0x00028820
        /*0810*/ 	.short	0x010a
        /*0812*/ 	.byte	0x3f
	.zero		1


	//   ....[75]....
        /*0814*/ 	.word	0x0000f220
        /*0818*/ 	.word	0x00000006
        /*081c*/ 	.word	0x00000000
        /*0820*/ 	.short	0x010a
        /*0822*/ 	.byte	0x3f
	.zero		1


	//   ....[76]....
        /*0824*/ 	.word	0x0000f270
        /*0828*/ 	.word	0x00000003
        /*082c*/ 	.word	0x00000000
        /*0830*/ 	.short	0x010a
        /*0832*/ 	.byte	0x3f
	.zero		1


	//   ....[77]....
        /*0834*/ 	.word	0x0000f2c0
        /*0838*/ 	.word	0x00000000
        /*083c*/ 	.word	0x00000000
        /*0840*/ 	.short	0x010a
        /*0842*/ 	.byte	0x3f
	.zero		1


	//----- nvinfo : EIATTR_NUM_MBARRIERS
	.align		4
.L_1047:
        /*0844*/ 	.byte	0x03, 0x38
        /*0846*/ 	.short	0x0016


	//----- nvinfo : EIATTR_EXIT_INSTR_OFFSETS
	.align		4
        /*0848*/ 	.byte	0x04, 0x1c
        /*084a*/ 	.short	(.L_1049 - .L_1048)


	//   ....[0]....
.L_1048:
        /*084c*/ 	.word	0x0000df40


	//----- nvinfo : EIATTR_MAX_THREADS
	.align		4
.L_1049:
        /*0850*/ 	.byte	0x04, 0x05
        /*0852*/ 	.short	(.L_1051 - .L_1050)
.L_1050:
        /*0854*/ 	.word	0x00000180
        /*0858*/ 	.word	0x00000001
        /*085c*/ 	.word	0x00000001


	//----- nvinfo : EIATTR_CRS_STACK_SIZE
	.align		4
.L_1051:
        /*0860*/ 	.byte	0x04, 0x1e
        /*0862*/ 	.short	(.L_1053 - .L_1052)
.L_1052:
        /*0864*/ 	.word	0x00000000


	//----- nvinfo : EIATTR_CBANK_PARAM_SIZE
	.align		4
.L_1053:
        /*0868*/ 	.byte	0x03, 0x19
        /*086a*/ 	.short	0x0a70


	//----- nvinfo : EIATTR_PARAM_CBANK
	.align		4
        /*086c*/ 	.byte	0x04, 0x0a
        /*086e*/ 	.short	(.L_1055 - .L_1054)
	.align		4
.L_1054:
        /*0870*/ 	.word	index@(.nv.constant0._ZN7cutlass13device_kernelIN5flash11enable_sm90INS1_16FlashAttnFwdSm90INS1_25CollectiveMainloopFwdSm90ILi2EN4cute5tupleIJNS5_1CILi1EEES8_S8_EEENS6_IJNS7_ILi128EEESA_SA_EEELi128ENS_10bfloat16_tEfNS_4arch4Sm90ELb1ELb0ELb0ELb0ELb0ELb0ELb0ELb1ELb1ELb1ELb1ELb0EEENS1_21CollectiveEpilogueFwdISB_S9_SC_SE_Li256ELb0ELb1ELb1ELb0EEENS1_19SingleTileSchedulerILb0ELb1ELb1ELi128EEEEEEEEEvNT_6ParamsE)
        /*0874*/ 	.short	0x0210
        /*0876*/ 	.short	0x0a70


	//----- nvinfo : EIATTR_SW_WAR
	.align		4
.L_1055:
        /*0878*/ 	.byte	0x04, 0x36
        /*087a*/ 	.short	(.L_1057 - .L_1056)
.L_1056:
        /*087c*/ 	.word	0x00000008
.L_1057:


//--------------------- .nv.info._ZN7cutlass13device_kernelIN5flash11enable_sm90INS1_16FlashAttnFwdSm90INS1_25CollectiveMainloopFwdSm90ILi2EN4cute5tupleIJNS5_1CILi1EEES8_S8_EEENS6_IJNS7_ILi128EEESA_SA_EEELi128ENS_10bfloat16_tEfNS_4arch4Sm90ELb1ELb0ELb0ELb1ELb0ELb0ELb0ELb1ELb1ELb1ELb1ELb0EEENS1_21CollectiveEpilogueFwdISB_S9_SC_SE_Li256ELb1ELb1ELb1ELb0EEENS1_36VarlenDynamicPersistentTileSchedulerILi128ELi128ELi256ELi128ELb1ELb1ELb1ELb1ELb1ELb1EEEEEEEEEvNT_6ParamsE --------------------------
	.section	.nv.info._ZN7cutlass13device_kernelIN5flash11enable_sm90INS1_16FlashAttnFwdSm90INS1_25CollectiveMainloopFwdSm90ILi2EN4cute5tupleIJNS5_1CILi1EEES8_S8_EEENS6_IJNS7_ILi128EEESA_SA_EEELi128ENS_10bfloat16_tEfNS_4arch4Sm90ELb1ELb0ELb0ELb1ELb0ELb0ELb0ELb1ELb1ELb1ELb1ELb0EEENS1_21CollectiveEpilogueFwdISB_S9_SC_SE_Li256ELb1ELb1ELb1ELb0EEENS1_36VarlenDynamicPersistentTileSchedulerILi128ELi128ELi256ELi128ELb1ELb1ELb1ELb1ELb1ELb1EEEEEEEEEvNT_6ParamsE,"",@"SHT_CUDA_INFO"
	.sectionflags	@""
	.align	4


	//----- nvinfo : EIATTR_CUDA_API_VERSION
	.align		4
        /*0000*/ 	.byte	0x04, 0x37
        /*0002*/ 	.short	(.L_1059 - .L_1058)
.L_1058:
        /*0004*/ 	.word	0x00000082


	//----- nvinfo : EIATTR_KPARAM_INFO
	.align		4
.L_1059:
        /*0008*/ 	.byte	0x04, 0x17
        /*000a*/ 	.short	(.L_1061 - .L_1060)
.L_1060:
        /*000c*/ 	.word	0x00000000
        /*0010*/ 	.short	0x0000
        /*0012*/ 	.short	0x0070
        /*0014*/ 	.byte	0x00, 0xf0, 0x01, 0x2a


	//----- nvinfo : EIATTR_SPARSE_MMA_MASK
	.align		4
.L_1061:
        /*0018*/ 	.byte	0x03, 0x50
        /*001a*/ 	.short	0x0000


	//----- nvinfo : EIATTR_MAXREG_COUNT
	.align		4
        /*001c*/ 	.byte	0x03, 0x1b
        /*001e*/ 	.short	0x00a8


	//----- nvinfo : EIATTR_NUM_BARRIERS
	.align		4
        /*0020*/ 	.byte	0x02, 0x4c
        /*0022*/ 	.byte	0x10
	.zero		1


	//----- nvinfo : EIATTR_EXTERNS
	.align		4
        /*0024*/ 	.byte	0x04, 0x0f
        /*0026*/ 	.short	(.L_1063 - .L_1062)


	//   ....[0]....
	.align		4
.L_1062:
        /*0028*/ 	.word	index@(__assertfail)


	//----- nvinfo : EIATTR_ANNOTATIONS
	.align		4
.L_1063:
        /*002c*/ 	.byte	0x04, 0x55
        /*002e*/ 	.short	(.L_1065 - .L_1064)


	//   ....[0]....
.L_1064:
        /* <DEDUP_REMOVED lines=71> */


	//----- nvinfo : EIATTR_MERCURY_ISA_VERSION
	.align		4
.L_1065:
        /*0490*/ 	.byte	0x03, 0x5f
        /*0492*/ 	.short	0x0101


	//----- nvinfo : EIATTR_UNUSED_LOAD_BYTE_OFFSET
	.align		4
        /*0494*/ 	.byte	0x04, 0x44
        /*0496*/ 	.short	(.L_1067 - .L_1066)


	//   ....[0]....
.L_1066:
        /*0498*/ 	.word	0x00000a40
        /*049c*/ 	.word	0x0000fff0


	//   ....[1]....
        /*04a0*/ 	.word	0x000095a0
        /*04a4*/ 	.word	0x0000fff0


	//----- nvinfo : EIATTR_INT_WARP_WIDE_INSTR_OFFSETS
	.align		4
.L_1067:
        /*04a8*/ 	.byte	0x04, 0x31
        /*04aa*/ 	.short	(.L_1069 - .L_1068)


	//   ....[0]....
.L_1068:
        /*04ac*/ 	.word	0x00000130


	//   ....[1]....
        /*04b0*/ 	.word	0x00000170


	//   ....[2]....
        /*04b4*/ 	.word	0x000001e0


	//   ....[3]....
        /*04b8*/ 	.word	0x0000df70


	//   ....[4]....
        /*04bc*/ 	.word	0x0000e000


	//   ....[5]....
        /*04c0*/ 	.word	0x00011660


	//   ....[6]....
        /*04c4*/ 	.word	0x000116f0


	//----- nvinfo : EIATTR_COOP_GROUP_MASK_REGIDS
	.align		4
.L_1069:
        /*04c8*/ 	.byte	0x04, 0x29
        /*04ca*/ 	.short	(.L_1071 - .L_1070)


	//   ....[0]....
.L_1070:
        /*04cc*/ 	.word	0xffffffff


	//   ....[1]....
        /*04d0*/ 	.word	0xffffffff


	//   ....[2]....
        /*04d4*/ 	.word	0xffffffff


	//   ....[3]....
        /*04d8*/ 	.word	0xffffffff


	//   ....[4]....
        /*04dc*/ 	.word	0xffffffff


	//   ....[5]....
        /*04e0*/ 	.word	0xffffffff


	//   ....[6]....
        /*04e4*/ 	.word	0xffffffff


	//   ....[7]....
        /*04e8*/ 	.word	0xffffffff


	//   ....[8]....
        /*04ec*/ 	.word	0xffffffff


	//   ....[9]....
        /*04f0*/ 	.word	0xffffffff


	//   ....[10]....
        /*04f4*/ 	.word	0xffffffff


	//   ....[11]....
        /*04f8*/ 	.word	0xffffffff


	//   ....[12]....
        /*04fc*/ 	.word	0xffffffff


	//   ....[13]....
        /*0500*/ 	.word	0xffffffff


	//   ....[14]....
        /*0504*/ 	.word	0xffffffff


	//   ....[15]....
        /*0508*/ 	.word	0xffffffff


	//   ....[16]....
        /*050c*/ 	.word	0xffffffff


	//   ....[17]....
        /*0510*/ 	.word	0xffffffff


	//   ....[18]....
        /*0514*/ 	.word	0xffffffff


	//   ....[19]....
        /*0518*/ 	.word	0xffffffff


	//   ....[20]....
        /*051c*/ 	.word	0xffffffff


	//   ....[21]....
        /*0520*/ 	.word	0xffffffff


	//   ....[22]....
        /*0524*/ 	.word	0xffffffff


	//   ....[23]....
        /*0528*/ 	.word	0xffffffff


	//   ....[24]....
        /*052c*/ 	.word	0xffffffff


	//   ....[25]....
        /*0530*/ 	.word	0xffffffff


	//   ....[26]....
        /*0534*/ 	.word	0xffffffff


	//   ....[27]....
        /*0538*/ 	.word	0xffffffff


	//   ....[28]....
        /*053c*/ 	.word	0xffffffff


	//   ....[29]....
        /*0540*/ 	.word	0xffffffff


	//   ....[30]....
        /*0544*/ 	.word	0xffffffff


	//   ....[31]....
        /*0548*/ 	.word	0xffffffff


	//   ....[32]....
        /*054c*/ 	.word	0xffffffff


	//   ....[33]....
        /*0550*/ 	.word	0xffffffff


	//   ....[34]....
        /*0554*/ 	.word	0xffffffff


	//   ....[35]....
        /*0558*/ 	.word	0xffffffff


	//   ....[36]....
        /*055c*/ 	.word	0xffffffff


	//   ....[37]....
        /*0560*/ 	.word	0xffffffff


	//   ....[38]....
        /*0564*/ 	.word	0xffffffff


	//   ....[39]....
        /*0568*/ 	.word	0xffffffff


	//   ....[40]....
        /*056c*/ 	.word	0xffffffff


	//   ....[41]....
        /*0570*/ 	.word	0xffffffff


	//   ....[42]....
        /*0574*/ 	.word	0xffffffff


	//   ....[43]....
        /*0578*/ 	.word	0xffffffff


	//   ....[44]....
        /*057c*/ 	.word	0xffffffff


	//   ....[45]....
        /*0580*/ 	.word	0xffffffff


	//   ....[46]....
        /*0584*/ 	.word	0xffffffff


	//   ....[47]....
        /*0588*/ 	.word	0xffffffff


	//   ....[48]....
        /*058c*/ 	.word	0xffffffff


	//   ....[49]....
        /*0590*/ 	.word	0xffffffff


	//   ....[50]....
        /*0594*/ 	.word	0xffffffff


	//   ....[51]....
        /*0598*/ 	.word	0xffffffff


	//   ....[52]....
        /*059c*/ 	.word	0xffffffff


	//   ....[53]....
        /*05a0*/ 	.word	0xffffffff


	//   ....[54]....
        /*05a4*/ 	.word	0xffffffff


	//   ....[55]....
        /*05a8*/ 	.word	0xffffffff


	//   ....[56]....
        /*05ac*/ 	.word	0xffffffff


	//   ....[57]....
        /*05b0*/ 	.word	0xffffffff


	//   ....[58]....
        /*05b4*/ 	.word	0xffffffff


	//   ....[59]....
        /*05b8*/ 	.word	0xffffffff


	//   ....[60]....
        /*05bc*/ 	.word	0xffffffff


	//   ....[61]....
        /*05c0*/ 	.word	0xffffffff


	//   ....[62]....
        /*05c4*/ 	.word	0xffffffff


	//   ....[63]....
        /*05c8*/ 	.word	0xffffffff


	//   ....[64]....
        /*05cc*/ 	.word	0xffffffff


	//   ....[65]....
        /*05d0*/ 	.word	0xffffffff


	//   ....[66]....
        /*05d4*/ 	.word	0xffffffff


	//   ....[67]....
        /*05d8*/ 	.word	0xffffffff


	//   ....[68]....
        /*05dc*/ 	.word	0xffffffff


	//   ....[69]....
        /*05e0*/ 	.word	0xffffffff


	//   ....[70]....
        /*05e4*/ 	.word	0xffffffff


	//   ....[71]....
        /*05e8*/ 	.word	0xffffffff


	//   ....[72]....
        /*05ec*/ 	.word	0xffffffff


	//   ....[73]....
        /*05f0*/ 	.word	0xffffffff


	//   ....[74]....
        /*05f4*/ 	.word	0xffffffff


	//   ....[75]....
        /*05f8*/ 	.word	0xffffffff


	//   ....[76]....
        /*05fc*/ 	.word	0xffffffff


	//   ....[77]....
        /*0600*/ 	.word	0xffffffff


	//   ....[78]....
        /*0604*/ 	.word	0xffffffff


	//   ....[79]....
        /*0608*/ 	.word	0xffffffff


	//   ....[80]....
        /*060c*/ 	.word	0xffffffff


	//   ....[81]....
        /*0610*/ 	.word	0xffffffff


	//   ....[82]....
        /*0614*/ 	.word	0xffffffff


	//   ....[83]....
        /*0618*/ 	.word	0xffffffff


	//   ....[84]....
        /*061c*/ 	.word	0xffffffff


	//   ....[85]....
        /*0620*/ 	.word	0xffffffff


	//   ....[86]....
        /*0624*/ 	.word	0xffffffff


	//   ....[87]....
        /*0628*/ 	.word	0xffffffff


	//   ....[88]....
        /*062c*/ 	.word	0xffffffff


	//   ....[89]....
        /*0630*/ 	.word	0xffffffff


	//   ....[90]....
        /*0634*/ 	.word	0xffffffff


	//   ....[91]....
        /*0638*/ 	.word	0xffffffff


	//   ....[92]....
        /*063c*/ 	.word	0xffffffff


	//   ....[93]....
        /*0640*/ 	.word	0xffffffff


	//   ....[94]....
        /*0644*/ 	.word	0xffffffff


	//   ....[95]....
        /*0648*/ 	.word	0xffffffff


	//   ....[96]....
        /*064c*/ 	.word	0xffffffff


	//   ....[97]....
        /*0650*/ 	.word	0xffffffff


	//   ....[98]....
        /*0654*/ 	.word	0xffffffff


	//   ....[99]....
        /*0658*/ 	.word	0xffffffff


	//   ....[100]....
        /*065c*/ 	.word	0xffffffff


	//   ....[101]....
        /*0660*/ 	.word	0xffffffff


	//   ....[102]....
        /*0664*/ 	.word	0xffffffff


	//   ....[103]....
        /*0668*/ 	.word	0xffffffff


	//   ....[104]....
        /*066c*/ 	.word	0xffffffff


	//   ....[105]....
        /*0670*/ 	.word	0x0500000f


	//   ....[106]....
        /*0674*/ 	.word	0x0500000f


	//   ....[107]....
        /*0678*/ 	.word	0x0500000f


	//   ....[108]....
        /*067c*/ 	.word	0x0500000f


	//   ....[109]....
        /*0680*/ 	.word	0x0500000f


	//   ....[110]....
        /*0684*/ 	.word	0x0500000f


	//   ....[111]....
        /*0688*/ 	.word	0x0500000f


	//   ....[112]....
        /*068c*/ 	.word	0x0500000f


	//   ....[113]....
        /*0690*/ 	.word	0x0500000f


	//   ....[114]....
        /*0694*/ 	.word	0x0500000f


	//   ....[115]....
        /*0698*/ 	.word	0x0500000f


	//   ....[116]....
        /*069c*/ 	.word	0x0500000f


	//   ....[117]....
        /*06a0*/ 	.word	0x0500000f


	//   ....[118]....
        /*06a4*/ 	.word	0x0500000f


	//   ....[119]....
        /*06a8*/ 	.word	0x0500000f


	//   ....[120]....
        /*06ac*/ 	.word	0x0500000f


	//   ....[121]....
        /*06b0*/ 	.word	0x0500000f


	//   ....[122]....
        /*06b4*/ 	.word	0x0500000f


	//   ....[123]....
        /*06b8*/ 	.word	0x0500000f


	//   ....[124]....
        /*06bc*/ 	.word	0x0500000f


	//   ....[125]....
        /*06c0*/ 	.word	0x0500000f


	//   ....[126]....
        /*06c4*/ 	.word	0x0500000f


	//   ....[127]....
        /*06c8*/ 	.word	0x0500000f


	//   ....[128]....
        /*06cc*/ 	.word	0x0500000f


	//   ....[129]....
        /*06d0*/ 	.word	0x0500000f


	//   ....[130]....
        /*06d4*/ 	.word	0x0500000f


	//   ....[131]....
        /*06d8*/ 	.word	0x0500000f


	//   ....[132]....
        /*06dc*/ 	.word	0x0500000f


	//   ....[133]....
        /*06e0*/ 	.word	0x0500000f


	//   ....[134]....
        /*06e4*/ 	.word	0x0500000f


	//   ....[135]....
        /*06e8*/ 	.word	0x0500000f


	//   ....[136]....
        /*06ec*/ 	.word	0x0500000f


	//   ....[137]....
        /*06f0*/ 	.word	0x0500000f


	//   ....[138]....
        /*06f4*/ 	.word	0x0500000f


	//   ....[139]....
        /*06f8*/ 	.word	0x0500000f


	//   ....[140]....
        /*06fc*/ 	.word	0x0500000f


	//----- nvinfo : EIATTR_COOP_GROUP_INSTR_OFFSETS
	.align		4
.L_1071:
        /*0700*/ 	.byte	0x04, 0x28
        /*0702*/ 	.short	(.L_1073 - .L_1072)


	//   ....[0]....
.L_1072:
        /*0704*/ 	.word	0x00000070


	//   ....[1]....
        /*0708*/ 	.word	0x00000140


	//   ....[2]....
        /*070c*/ 	.word	0x00000190


	//   ....[3]....
        /*0710*/ 	.word	0x000003c0


	//   ....[4]....
        /*0714*/ 	.word	0x00000520


	//   ....[5]....
        /*0718*/ 	.word	0x00000640


	//   ....[6]....
        /*071c*/ 	.word	0x000007a0


	//   ....[7]....
        /*0720*/ 	.word	0x00001b50


	//   ....[8]....
        /*0724*/ 	.word	0x000023e0


	//   ....[9]....
        /*0728*/ 	.word	0x00002410


	//   ....[10]....
        /*072c*/ 	.word	0x00002ca0


	//   ....[11]....
        /*0730*/ 	.word	0x00002d20


	//   ....[12]....
        /*0734*/ 	.word	0x00003640


	//   ....[13]....
        /*0738*/ 	.word	0x000036c0


	//   ....[14]....
        /*073c*/ 	.word	0x00004830


	//   ....[15]....
        /*0740*/ 	.word	0x00004870


	//   ....[16]....
        /*0744*/ 	.word	0x00004f40


	//   ....[17]....
        /*0748*/ 	.word	0x00005040


	//   ....[18]....
        /*074c*/ 	.word	0x00005860


	//   ....[19]....
        /*0750*/ 	.word	0x00005a30


	//   ....[20]....
        /*0754*/ 	.word	0x00007340


	//   ....[21]....
        /*0758*/ 	.word	0x00007370


	//   ....[22]....
        /*075c*/ 	.word	0x00007820


	//   ....[23]....
        /*0760*/ 	.word	0x000078a0


	//   ....[24]....
        /*0764*/ 	.word	0x00008c50


	//   ....[25]....
        /*0768*/ 	.word	0x00008c90


	//   ....[26]....
        /*076c*/ 	.word	0x00008d80


	//   ....[27]....
        /*0770*/ 	.word	0x00008da0


	//   ....[28]....
        /*0774*/ 	.word	0x0000a0b0


	//   ....[29]....
        /*0778*/ 	.word	0x0000a0f0


	//   ....[30]....
        /*077c*/ 	.word	0x0000a110


	//   ....[31]....
        /*0780*/ 	.word	0x0000a140


	//   ....[32]....
        /*0784*/ 	.word	0x0000a800


	//   ....[33]....
        /*0788*/ 	.word	0x0000a820


	//   ....[34]....
        /*078c*/ 	.word	0x0000a8f0


	//   ....[35]....
        /*0790*/ 	.word	0x0000a910


	//   ....[36]....
        /*0794*/ 	.word	0x0000a9d0


	//   ....[37]....
        /*0798*/ 	.word	0x0000a9f0


	//   ....[38]....
        /*079c*/ 	.word	0x0000aac0


	//   ....[39]....
        /*07a0*/ 	.word	0x0000aae0


	//   ....[40]....
        /*07a4*/ 	.word	0x0000aeb0


	//   ....[41]....
        /*07a8*/ 	.word	0x0000aec0


	//   ....[42]....
        /*07ac*/ 	.word	0x0000b300


	//   ....[43]....
        /*07b0*/ 	.word	0x0000b310


	//   ....[44]....
        /*07b4*/ 	.word	0x0000c000


	//   ....[45]....
        /*07b8*/ 	.word	0x0000c030


	//   ....[46]....
        /*07bc*/ 	.word	0x0000c100


	//   ....[47]....
        /*07c0*/ 	.word	0x0000c120


	//   ....[48]....
        /*07c4*/ 	.word	0x0000c1e0


	//   ....[49]....
        /*07c8*/ 	.word	0x0000c200


	//   ....[50]....
        /*07cc*/ 	.word	0x0000c2d0


	//   ....[51]....
        /*07d0*/ 	.word	0x0000c2f0


	//   ....[52]....
        /*07d4*/ 	.word	0x0000c430


	//   ....[53]....
        /*07d8*/ 	.word	0x0000c660


	//   ....[54]....
        /*07dc*/ 	.word	0x0000c690


	//   ....[55]....
        /*07e0*/ 	.word	0x0000c6c0


	//   ....[56]....
        /*07e4*/ 	.word	0x0000c6f0


	//   ....[57]....
        /*07e8*/ 	.word	0x0000c720


	//   ....[58]....
        /*07ec*/ 	.word	0x0000c750


	//   ....[59]....
        /*07f0*/ 	.word	0x0000c8f0


	//   ....[60]....
        /*07f4*/ 	.word	0x0000c920


	//   ....[61]....
        /*07f8*/ 	.word	0x0000c950


	//   ....[62]....
        /*07fc*/ 	.word	0x0000c980


	//   ....[63]....
        /*0800*/ 	.word	0x0000c9b0


	//   ....[64]....
        /*0804*/ 	.word	0x0000c9e0


	//   ....[65]....
        /*0808*/ 	.word	0x0000ca80


	//   ....[66]....
        /*080c*/ 	.word	0x0000cab0


	//   ....[67]....
        /*0810*/ 	.word	0x0000cac0


	//   ....[68]....
        /*0814*/ 	.word	0x0000caf0


	//   ....[69]....
        /*0818*/ 	.word	0x0000e550


	//   ....[70]....
        /*081c*/ 	.word	0x0000f0d0


	//   ....[71]....
        /*0820*/ 	.word	0x0000f0e0


	//   ....[72]....
        /*0824*/ 	.word	0x0000f110


	//   ....[73]....
        /*0828*/ 	.word	0x0000f120


	//   ....[74]....
        /*082c*/ 	.word	0x0000f230


	//   ....[75]....
        /*0830*/ 	.word	0x0000f240


	//   ....[76]....
        /*0834*/ 	.word	0x0000f2d0


	//   ....[77]....
        /*0838*/ 	.word	0x0000f2e0


	//   ....[78]....
        /*083c*/ 	.word	0x0000f370


	//   ....[79]....
        /*0840*/ 	.word	0x0000f380


	//   ....[80]....
        /*0844*/ 	.word	0x0000f410


	//   ....[81]....
        /*0848*/ 	.word	0x0000f420


	//   ....[82]....
        /*084c*/ 	.word	0x0000f4b0


	//   ....[83]....
        /*0850*/ 	.word	0x0000f4c0


	//   ....[84]....
        /*0854*/ 	.word	0x0000f510


	//   ....[85]....
        /*0858*/ 	.word	0x0000f540


	//   ....[86]....
        /*085c*/ 	.word	0x00011d90


	//   ....[87]....
        /*0860*/ 	.word	0x00011dc0


	//   ....[88]....
        /*0864*/ 	.word	0x00011e10


	//   ....[89]....
        /*0868*/ 	.word	0x00011e50


	//   ....[90]....
        /*086c*/ 	.word	0x00011e80


	//   ....[91]....
        /*0870*/ 	.word	0x00011eb0


	//   ....[92]....
        /*0874*/ 	.word	0x00011ee0


	//   ....[93]....
        /*0878*/ 	.word	0x00011f10


	//   ....[94]....
        /*087c*/ 	.word	0x000120d0


	//   ....[95]....
        /*0880*/ 	.word	0x00012100


	//   ....[96]....
        /*0884*/ 	.word	0x00012130


	//   ....[97]....
        /*0888*/ 	.word	0x00012160


	//   ....[98]....
        /*088c*/ 	.word	0x00012190


	//   ....[99]....
        /*0890*/ 	.word	0x000121c0


	//   ....[100]....
        /*0894*/ 	.word	0x00012290


	//   ....[101]....
        /*0898*/ 	.word	0x000122b0


	//   ....[102]....
        /*089c*/ 	.word	0x000122c0


	//   ....[103]....
        /*08a0*/ 	.word	0x00012340


	//   ....[104]....
        /*08a4*/ 	.word	0x00012e70


	//   ....[105]....
        /*08a8*/ 	.word	0x00013420


	//   ....[106]....
        /*08ac*/ 	.word	0x000135f0


	//   ....[107]....
        /*08b0*/ 	.word	0x00013640


	//   ....[108]....
        /*08b4*/ 	.word	0x000136a0


	//   ....[109]....
        /*08b8*/ 	.word	0x00013740


	//   ....[110]....
        /*08bc*/ 	.word	0x00013800


	//   ....[111]....
        /*08c0*/ 	.word	0x00013910


	//   ....[112]....
        /*08c4*/ 	.word	0x00013970


	//   ....[113]....
        /*08c8*/ 	.word	0x00013a70


	//   ....[114]....
        /*08cc*/ 	.word	0x00013ad0


	//   ....[115]....
        /*08d0*/ 	.word	0x00013bd0


	//   ....[116]....
        /*08d4*/ 	.word	0x00013c30


	//   ....[117]....
        /*08d8*/ 	.word	0x00013d30


	//   ....[118]....
        /*08dc*/ 	.word	0x00013d90


	//   ....[119]....
        /*08e0*/ 	.word	0x00013e70


	//   ....[120]....
        /*08e4*/ 	.word	0x00013ef0


	//   ....[121]....
        /*08e8*/ 	.word	0x00013fd0


	//   ....[122]....
        /*08ec*/ 	.word	0x00014300


	//   ....[123]....
        /*08f0*/ 	.word	0x000143a0


	//   ....[124]....
        /*08f4*/ 	.word	0x00014530


	//   ....[125]....
        /*08f8*/ 	.word	0x000145a0


	//   ....[126]....
        /*08fc*/ 	.word	0x00014610


	//   ....[127]....
        /*0900*/ 	.word	0x00014680


	//   ....[128]....
        /*0904*/ 	.word	0x000146f0


	//   ....[129]....
        /*0908*/ 	.word	0x00014770


	//   ....[130]....
        /*090c*/ 	.word	0x00014810


	//   ....[131]....
        /*0910*/ 	.word	0x000148b0


	//   ....[132]....
        /*0914*/ 	.word	0x00014920


	//   ....[133]....
        /*0918*/ 	.word	0x00014990


	//   ....[134]....
        /*091c*/ 	.word	0x00014a00


	//   ....[135]....
        /*0920*/ 	.word	0x00014a80


	//   ....[136]....
        /*0924*/ 	.word	0x00014b00


	//   ....[137]....
        /*0928*/ 	.word	0x00014bb0


	//   ....[138]....
        /*092c*/ 	.word	0x00014c00


	//   ....[139]....
        /*0930*/ 	.word	0x00014cc0


	//   ....[140]....
        /*0934*/ 	.word	0x00014df0


	//----- nvinfo : EIATTR_REG_RECONFIG
	.align		4
.L_1073:
        /*0938*/ 	.byte	0x01, 0x54
	.zero		2


	//----- nvinfo : EIATTR_SYSCALL_OFFSETS
	.align		4
        /*093c*/ 	.byte	0x04, 0x46
        /*093e*/ 	.short	(.L_1075 - .L_1074)


	//   ....[0]....
.L_1074:
        /*0940*/ 	.word	0x00001d30


	//   ....[1]....
        /*0944*/ 	.word	0x0000e170


	//   ....[2]....
        /*0948*/ 	.word	0x0000e2c0


	//   ....[3]....
        /*094c*/ 	.word	0x0000e3c0


	//   ....[4]....
        /*0950*/ 	.word	0x0000ec90


	//----- nvinfo : EIATTR_MBARRIER_INSTR_OFFSETS
	.align		4
.L_1075:
        /*0954*/ 	.byte	0x04, 0x39
        /*0956*/ 	.short	(.L_1077 - .L_1076)


	//   ....[0]....
.L_1076:
        /*0958*/ 	.word	0x00000270
        /*095c*/ 	.word	0x000000ff
        /*0960*/ 	.word	0x00028800
        /*0964*/ 	.short	0x0100
        /*0966*/ 	.byte	0x08
	.zero		1


	//   ....[1]....
        /*0968*/ 	.word	0x00000280
        /*096c*/ 	.word	0x000000ff
        /*0970*/ 	.word	0x00028820
        /*0974*/ 	.short	0x0100
        /*0976*/ 	.byte	0x08
	.zero		1


	//   ....[2]....
        /*0978*/ 	.word	0x00000370
        /*097c*/ 	.word	0x000000ff
        /*0980*/ 	.word	0x00028830
        /*0984*/ 	.short	0x0100
        /*0986*/ 	.byte	0x08
	.zero		1


	//   ....[3]....
        /*0988*/ 	.word	0x00000380
        /*098c*/ 	.word	0x000000ff
        /*0990*/ 	.word	0x00028840
        /*0994*/ 	.short	0x0100
        /*0996*/ 	.byte	0x08
	.zero		1


	//   ....[4]....
        /*0998*/ 	.word	0x00000390
        /*099c*/ 	.word	0x000000ff
        /*09a0*/ 	.word	0x00028838
        /*09a4*/ 	.short	0x0100
        /*09a6*/ 	.byte	0x08
	.zero		1


	//   ....[5]....
        /*09a8*/ 	.word	0x000003a0
        /*09ac*/ 	.word	0x000000ff
        /*09b0*/ 	.word	0x00028848
        /*09b4*/ 	.short	0x0100
        /*09b6*/ 	.byte	0x08
	.zero		1


	//   ....[6]....
        /*09b8*/ 	.word	0x000004d0
        /*09bc*/ 	.word	0x000000ff
        /*09c0*/ 	.word	0x00028850
        /*09c4*/ 	.short	0x0100
        /*09c6*/ 	.byte	0x08
	.zero		1


	//   ....[7]....
        /*09c8*/ 	.word	0x000004e0
        /*09cc*/ 	.word	0x000000ff
        /*09d0*/ 	.word	0x00028860
        /*09d4*/ 	.short	0x0100
        /*09d6*/ 	.byte	0x08
	.zero		1


	//   ....[8]....
        /*09d8*/ 	.word	0x000004f0
        /*09dc*/ 	.word	0x000000ff
        /*09e0*/ 	.word	0x00028858
        /*09e4*/ 	.short	0x0100
        /*09e6*/ 	.byte	0x08
	.zero		1


	//   ....[9]....
        /*09e8*/ 	.word	0x00000500
        /*09ec*/ 	.word	0x000000ff
        /*09f0*/ 	.word	0x00028868
        /*09f4*/ 	.short	0x0100
        /*09f6*/ 	.byte	0x08
	.zero		1


	//   ....[10]....
        /*09f8*/ 	.word	0x000005f0
        /*09fc*/ 	.word	0x000000ff
        /*0a00*/ 	.word	0x00028870
        /*0a04*/ 	.short	0x0100
        /*0a06*/ 	.byte	0x06
	.zero		1


	//   ....[11]....
        /*0a08*/ 	.word	0x00000600
        /*0a0c*/ 	.word	0x000000ff
        /*0a10*/ 	.word	0x00028880
        /*0a14*/ 	.short	0x0100
        /*0a16*/ 	.byte	0x06
	.zero		1


	//   ....[12]....
        /*0a18*/ 	.word	0x00000610
        /*0a1c*/ 	.word	0x000000ff
        /*0a20*/ 	.word	0x00028878
        /*0a24*/ 	.short	0x0100
        /*0a26*/ 	.byte	0x06
	.zero		1


	//   ....[13]....
        /*0a28*/ 	.word	0x00000620
        /*0a2c*/ 	.word	0x000000ff
        /*0a30*/ 	.word	0x00028888
        /*0a34*/ 	.short	0x0100
        /*0a36*/ 	.byte	0x06
	.zero		1


	//   ....[14]....
        /*0a38*/ 	.word	0x00000750
        /*0a3c*/ 	.word	0x000000ff
        /*0a40*/ 	.word	0x00028890
        /*0a44*/ 	.short	0x0100
        /*0a46*/ 	.byte	0x08
	.zero		1


	//   ....[15]....
        /*0a48*/ 	.word	0x00000760
        /*0a4c*/ 	.word	0x000000ff
        /*0a50*/ 	.word	0x000288a0
        /*0a54*/ 	.short	0x0100
        /*0a56*/ 	.byte	0x08
	.zero		1


	//   ....[16]....
        /*0a58*/ 	.word	0x00000770
        /*0a5c*/ 	.word	0x000000ff
        /*0a60*/ 	.word	0x00028898
        /*0a64*/ 	.short	0x0100
        /*0a66*/ 	.byte	0x08
	.zero		1


	//   ....[17]....
        /*0a68*/ 	.word	0x00000780
        /*0a6c*/ 	.word	0x000000ff
        /*0a70*/ 	.word	0x000288a8
        /*0a74*/ 	.short	0x0100
        /*0a76*/ 	.byte	0x08
	.zero		1


	//   ....[18]....
        /*0a78*/ 	.word	0x000008b0
        /*0a7c*/ 	.word	0x000000ff
        /*0a80*/ 	.word	0x000288b0
        /*0a84*/ 	.short	0x0100
        /*0a86*/ 	.byte	0x08
	.zero		1


	//   ....[19]....
        /*0a88*/ 	.word	0x000008c0
        /*0a8c*/ 	.word	0x000000ff
        /*0a90*/ 	.word	0x000288c0
        /*0a94*/ 	.short	0x0100
        /*0a96*/ 	.byte	0x08
	.zero		1


	//   ....[20]....
        /*0a98*/ 	.word	0x000008d0
        /*0a9c*/ 	.word	0x000000ff
        /*0aa0*/ 	.word	0x000288b8
        /*0aa4*/ 	.short	0x0100
        /*0aa6*/ 	.byte	0x08
	.zero		1


	//   ....[21]....
        /*0aa8*/ 	.word	0x000008e0
        /*0aac*/ 	.word	0x000000ff
        /*0ab0*/ 	.word	0x000288c8
        /*0ab4*/ 	.short	0x0100
        /*0ab6*/ 	.byte	0x08
	.zero		1


	//   ....[22]....
        /*0ab8*/ 	.word	0x00001db0
        /*0abc*/ 	.word	0x000000ff
        /*0ac0*/ 	.word	0x00028800
        /*0ac4*/ 	.short	0x010a
        /*0ac6*/ 	.byte	0x29
	.zero		1


	//   ....[23]....
        /*0ac8*/ 	.word	0x00001e30
        /*0acc*/ 	.word	0x00000000
        /*0ad0*/ 	.word	0x00028830
        /*0ad4*/ 	.short	0x010a
        /*0ad6*/ 	.byte	0x3f
	.zero		1


	//   ....[24]....
        /*0ad8*/ 	.word	0x00001e90
        /*0adc*/ 	.word	0x00000000
        /*0ae0*/ 	.word	0x00028830
        /*0ae4*/ 	.short	0x010a
        /*0ae6*/ 	.byte	0x3f
	.zero		1


	//   ....[25]....
        /*0ae8*/ 	.word	0x000026b0
        /*0aec*/ 	.word	0x00000000
        /*0af0*/ 	.word	0x00000000
        /*0af4*/ 	.short	0x0101
        /*0af6*/ 	.byte	0x3f
	.zero		1


	//   ....[26]....
        /*0af8*/ 	.word	0x000042a0
        /*0afc*/ 	.word	0x000000ff
        /*0b00*/ 	.word	0x00028830
        /*0b04*/ 	.short	0x010a
        /*0b06*/ 	.byte	0x06
	.zero		1


	//   ....[27]....
        /*0b08*/ 	.word	0x000042e0
        /*0b0c*/ 	.word	0x000000ff
        /*0b10*/ 	.word	0x00028830
        /*0b14*/ 	.short	0x010a
        /*0b16*/ 	.byte	0x06
	.zero		1


	//   ....[28]....
        /*0b18*/ 	.word	0x00004620
        /*0b1c*/ 	.word	0x000000ff
        /*0b20*/ 	.word	0x00028850
        /*0b24*/ 	.short	0x010a
        /*0b26*/ 	.byte	0x06
	.zero		1


	//   ....[29]....
        /*0b28*/ 	.word	0x00004660
        /*0b2c*/ 	.word	0x000000ff
        /*0b30*/ 	.word	0x00028850
        /*0b34*/ 	.short	0x010a
        /*0b36*/ 	.byte	0x06
	.zero		1


	//   ....[30]....
        /*0b38*/ 	.word	0x000060a0
        /*0b3c*/ 	.word	0x0000001c
        /*0b40*/ 	.word	0x00000000
        /*0b44*/ 	.short	0x0101
        /*0b46*/ 	.byte	0x3f
	.zero		1


	//   ....[31]....
        /*0b48*/ 	.word	0x00006240
        /*0b4c*/ 	.word	0x0000001c
        /*0b50*/ 	.word	0x00000000
        /*0b54*/ 	.short	0x0101
        /*0b56*/ 	.byte	0x3f
	.zero		1


	//   ....[32]....
        /*0b58*/ 	.word	0x00006c40
        /*0b5c*/ 	.word	0x000000ff
        /*0b60*/ 	.word	0x00028830
        /*0b64*/ 	.short	0x010a
        /*0b66*/ 	.byte	0x06
	.zero		1


	//   ....[33]....
        /*0b68*/ 	.word	0x00006c80
        /*0b6c*/ 	.word	0x000000ff
        /*0b70*/ 	.word	0x00028830
        /*0b74*/ 	.short	0x010a
        /*0b76*/ 	.byte	0x06
	.zero		1


	//   ....[34]....
        /*0b78*/ 	.word	0x00006fc0
        /*0b7c*/ 	.word	0x000000ff
        /*0b80*/ 	.word	0x00028850
        /*0b84*/ 	.short	0x010a
        /*0b86*/ 	.byte	0x06
	.zero		1


	//   ....[35]....
        /*0b88*/ 	.word	0x00007000
        /*0b8c*/ 	.word	0x000000ff
        /*0b90*/ 	.word	0x00028850
        /*0b94*/ 	.short	0x010a
        /*0b96*/ 	.byte	0x06
	.zero		1


	//   ....[36]....
        /*0b98*/ 	.word	0x00008240
        /*0b9c*/ 	.word	0x0000001f
        /*0ba0*/ 	.word	0x00000000
        /*0ba4*/ 	.short	0x0101
        /*0ba6*/ 	.byte	0x3f
	.zero		1


	//   ....[37]....
        /*0ba8*/ 	.word	0x000083f0
        /*0bac*/ 	.word	0x0000001f
        /*0bb0*/ 	.word	0x00000000
        /*0bb4*/ 	.short	0x0101
        /*0bb6*/ 	.byte	0x3f
	.zero		1


	//   ....[38]....
        /*0bb8*/ 	.word	0x00008bc0
        /*0bbc*/ 	.word	0x000000ff
        /*0bc0*/ 	.word	0x00028850
        /*0bc4*/ 	.short	0x010a
        /*0bc6*/ 	.byte	0x05
	.zero		1


	//   ....[39]....
        /*0bc8*/ 	.word	0x00008c00
        /*0bcc*/ 	.word	0x000000ff
        /*0bd0*/ 	.word	0x00028850
        /*0bd4*/ 	.short	0x010a
        /*0bd6*/ 	.byte	0x05
	.zero		1


	//   ....[40]....
        /*0bd8*/ 	.word	0x00009140
        /*0bdc*/ 	.word	0x00000008
        /*0be0*/ 	.word	0x00000000
        /*0be4*/ 	.short	0x0101
        /*0be6*/ 	.byte	0x3f
	.zero		1


	//   ....[41]....
        /*0be8*/ 	.word	0x0000a7f0
        /*0bec*/ 	.word	0x00000014
        /*0bf0*/ 	.word	0x00000000
        /*0bf4*/ 	.short	0x0101
        /*0bf6*/ 	.byte	0x3f
	.zero		1


	//   ....[42]....
        /*0bf8*/ 	.word	0x0000aca0
        /*0bfc*/ 	.word	0x00000014
        /*0c00*/ 	.word	0x00000000
        /*0c04*/ 	.short	0x0101
        /*0c06*/ 	.byte	0x3f
	.zero		1


	//   ....[43]....
        /*0c08*/ 	.word	0x0000e7a0
        /*0c0c*/ 	.word	0x00000000
        /*0c10*/ 	.word	0x00028840
        /*0c14*/ 	.short	0x010a
        /*0c16*/ 	.byte	0x3f
	.zero		1


	//   ....[44]....
        /*0c18*/ 	.word	0x0000f610
        /*0c1c*/ 	.word	0x00000012
        /*0c20*/ 	.word	0x00028800
        /*0c24*/ 	.short	0x0107
        /*0c26*/ 	.byte	0x3f
	.zero		1


	//   ....[45]....
        /*0c28*/ 	.word	0x0000f720
        /*0c2c*/ 	.word	0x00000012
        /*0c30*/ 	.word	0x00028800
        /*0c34*/ 	.short	0x0101
        /*0c36*/ 	.byte	0x3f
	.zero		1


	//   ....[46]....
        /*0c38*/ 	.word	0x0000f740
        /*0c3c*/ 	.word	0x00000012
        /*0c40*/ 	.word	0x00028820
        /*0c44*/ 	.short	0x010a
        /*0c46*/ 	.byte	0x3f
	.zero		1


	//   ....[47]....
        /*0c48*/ 	.word	0x0000fb00
        /*0c4c*/ 	.word	0x00000003
        /*0c50*/ 	.word	0x00028840
        /*0c54*/ 	.short	0x010a
        /*0c56*/ 	.byte	0x3f
	.zero		1


	//   ....[48]....
        /*0c58*/ 	.word	0x0000fea0
        /*0c5c*/ 	.word	0x00000003
        /*0c60*/ 	.word	0x00000060
        /*0c64*/ 	.short	0x010a
        /*0c66*/ 	.byte	0x3f
	.zero		1


	//   ....[49]....
        /*0c68*/ 	.word	0x00010530
        /*0c6c*/ 	.word	0x00000003
        /*0c70*/ 	.word	0x00028840
        /*0c74*/ 	.short	0x010a
        /*0c76*/ 	.byte	0x3f
	.zero		1


	//   ....[50]....
        /*0c78*/ 	.word	0x000108d0
        /*0c7c*/ 	.word	0x00000002
        /*0c80*/ 	.word	0x00000060
        /*0c84*/ 	.short	0x010a
        /*0c86*/ 	.byte	0x3f
	.zero		1


	//   ....[51]....
        /*0c88*/ 	.word	0x00010ea0
        /*0c8c*/ 	.word	0x00000002
        /*0c90*/ 	.word	0x00028840
        /*0c94*/ 	.short	0x010a
        /*0c96*/ 	.byte	0x3f
	.zero		1


	//   ....[52]....
        /*0c98*/ 	.word	0x00011240
        /*0c9c*/ 	.word	0x00000002
        /*0ca0*/ 	.word	0x00000060
        /*0ca4*/ 	.short	0x010a
        /*0ca6*/ 	.byte	0x3f
	.zero		1


	//   ....[53]....
        /*0ca8*/ 	.word	0x000117c0
        /*0cac*/ 	.word	0x00000000
        /*0cb0*/ 	.word	0x00028860
        /*0cb4*/ 	.short	0x010a
        /*0cb6*/ 	.byte	0x3f
	.zero		1


	//   ....[54]....
        /*0cb8*/ 	.word	0x00012df0
        /*0cbc*/ 	.word	0x00000000
        /*0cc0*/ 	.word	0x00028820
        /*0cc4*/ 	.short	0x010a
        /*0cc6*/ 	.byte	0x3f
	.zero		1


	//   ....[55]....
        /*0cc8*/ 	.word	0x00012fe0
        /*0ccc*/ 	.word	0x00000006
        /*0cd0*/ 	.word	0x00000000
        /*0cd4*/ 	.short	0x010a
        /*0cd6*/ 	.byte	0x3f
	.zero		1


	//   ....[56]....
        /*0cd8*/ 	.word	0x00013010
        /*0cdc*/ 	.word	0x00000007
        /*0ce0*/ 	.word	0x00000000
        /*0ce4*/ 	.short	0x010a
        /*0ce6*/ 	.byte	0x3f
	.zero		1


	//   ....[57]....
        /*0ce8*/ 	.word	0x00013070
        /*0cec*/ 	.word	0x00000004
        /*0cf0*/ 	.word	0x00000000
        /*0cf4*/ 	.short	0x010a
        /*0cf6*/ 	.byte	0x3f
	.zero		1


	//   ....[58]....
        /*0cf8*/ 	.word	0x000130a0
        /*0cfc*/ 	.word	0x00000003
        /*0d00*/ 	.word	0x00000000
        /*0d04*/ 	.short	0x010a
        /*0d06*/ 	.byte	0x3f
	.zero		1


	//   ....[59]....
        /*0d08*/ 	.word	0x00013110
        /*0d0c*/ 	.word	0x00000003
        /*0d10*/ 	.word	0x00028800
        /*0d14*/ 	.short	0x010a
        /*0d16*/ 	.byte	0x3f
	.zero		1


	//   ....[60]....
        /*0d18*/ 	.word	0x00013160
        /*0d1c*/ 	.word	0x00000000
        /*0d20*/ 	.word	0x00028830
        /*0d24*/ 	.short	0x010a
        /*0d26*/ 	.byte	0x3f
	.zero		1


	//   ....[61]....
        /*0d28*/ 	.word	0x000131c0
        /*0d2c*/ 	.word	0x00000007
        /*0d30*/ 	.word	0x00028830
        /*0d34*/ 	.short	0x010a
        /*0d36*/ 	.byte	0x3f
	.zero		1


	//   ....[62]....
        /*0d38*/ 	.word	0x00013220
        /*0d3c*/ 	.word	0x00000007
        /*0d40*/ 	.word	0x00028850
        /*0d44*/ 	.short	0x010a
        /*0d46*/ 	.byte	0x3f
	.zero		1


	//   ....[63]....
        /*0d48*/ 	.word	0x00013280
        /*0d4c*/ 	.word	0x00000007
        /*0d50*/ 	.word	0x00028830
        /*0d54*/ 	.short	0x010a
        /*0d56*/ 	.byte	0x3f
	.zero		1


	//   ....[64]....
        /*0d58*/ 	.word	0x000132e0
        /*0d5c*/ 	.word	0x00000007
        /*0d60*/ 	.word	0x00028850
        /*0d64*/ 	.short	0x010a
        /*0d66*/ 	.byte	0x3f
	.zero		1


	//   ....[65]....
        /*0d68*/ 	.word	0x00013340
        /*0d6c*/ 	.word	0x00000006
        /*0d70*/ 	.word	0x00028850
        /*0d74*/ 	.short	0x010a
        /*0d76*/ 	.byte	0x3f
	.zero		1


	//   ....[66]....
        /*0d78*/ 	.word	0x000134e0
        /*0d7c*/ 	.word	0x00000000
        /*0d80*/ 	.word	0x00028840
        /*0d84*/ 	.short	0x010a
        /*0d86*/ 	.byte	0x3f
	.zero		1


	//   ....[67]....
        /*0d88*/ 	.word	0x00014010
        /*0d8c*/ 	.word	0x00000012
        /*0d90*/ 	.word	0x00028820
        /*0d94*/ 	.short	0x010a
        /*0d96*/ 	.byte	0x3f
	.zero		1


	//   ....[68]....
        /*0d98*/ 	.word	0x00014060
        /*0d9c*/ 	.word	0x00000003
        /*0da0*/ 	.word	0x00028840
        /*0da4*/ 	.short	0x010a
        /*0da6*/ 	.byte	0x3f
	.zero		1


	//   ....[69]....
        /*0da8*/ 	.word	0x000140b0
        /*0dac*/ 	.word	0x00000003
        /*0db0*/ 	.word	0x00000060
        /*0db4*/ 	.short	0x010a
        /*0db6*/ 	.byte	0x3f
	.zero		1


	//   ....[70]....
        /*0db8*/ 	.word	0x00014100
        /*0dbc*/ 	.word	0x00000003
        /*0dc0*/ 	.word	0x00028840
        /*0dc4*/ 	.short	0x010a
        /*0dc6*/ 	.byte	0x3f
	.zero		1


	//   ....[71]....
        /*0dc8*/ 	.word	0x00014150
        /*0dcc*/ 	.word	0x00000002
        /*0dd0*/ 	.word	0x00000060
        /*0dd4*/ 	.short	0x010a
        /*0dd6*/ 	.byte	0x3f
	.zero		1


	//   ....[72]....
        /*0dd8*/ 	.word	0x000141a0
        /*0ddc*/ 	.word	0x00000002
        /*0de0*/ 	.word	0x00028840
        /*0de4*/ 	.short	0x010a
        /*0de6*/ 	.byte	0x3f
	.zero		1


	//   ....[73]....
        /*0de8*/ 	.word	0x000141f0
        /*0dec*/ 	.word	0x00000002
        /*0df0*/ 	.word	0x00000060
        /*0df4*/ 	.short	0x010a
        /*0df6*/ 	.byte	0x3f
	.zero		1


	//   ....[74]....
        /*0df8*/ 	.word	0x00014240
        /*0dfc*/ 	.word	0x00000000
        /*0e00*/ 	.word	0x00028860
        /*0e04*/ 	.short	0x010a
        /*0e06*/ 	.byte	0x3f
	.zero		1


	//   ....[75]....
        /*0e08*/ 	.word	0x00014d10
        /*0e0c*/ 	.word	0x00000000
        /*0e10*/ 	.word	0x00028820
        /*0e14*/ 	.short	0x010a
        /*0e16*/ 	.byte	0x3f
	.zero		1


	//   ....[76]....
        /*0e18*/ 	.word	0x00014eb0
        /*0e1c*/ 	.word	0x00000006
        /*0e20*/ 	.word	0x00000000
        /*0e24*/ 	.short	0x010a
        /*0e26*/ 	.byte	0x3f
	.zero		1


	//   ....[77]....
        /*0e28*/ 	.word	0x00014f00
        /*0e2c*/ 	.word	0x00000007
        /*0e30*/ 	.word	0x00000000
        /*0e34*/ 	.short	0x010a
        /*0e36*/ 	.byte	0x3f
	.zero		1


	//   ....[78]....
        /*0e38*/ 	.word	0x00014f50
        /*0e3c*/ 	.word	0x00000004
        /*0e40*/ 	.word	0x00000000
        /*0e44*/ 	.short	0x010a
        /*0e46*/ 	.byte	0x3f
	.zero		1


	//----- nvinfo : EIATTR_NUM_MBARRIERS
	.align		4
.L_1077:
        /*0e48*/ 	.byte	0x03, 0x38
        /*0e4a*/ 	.short	0x0016


	//----- nvinfo : EIATTR_EXIT_INSTR_OFFSETS
	.align		4
        /*0e4c*/ 	.byte	0x04, 0x1c
        /*0e4e*/ 	.short	(.L_1079 - .L_1078)


	//   ....[0]....
.L_1078:
        /*0e50*/ 	.word	0x00000a80


	//   ....[1]....
        /*0e54*/ 	.word	0x0000c3e0


	//   ....[2]....
        /*0e58*/ 	.word	0x000130f0


	//----- nvinfo : EIATTR_MAX_THREADS
	.align		4
.L_1079:
        /*0e5c*/ 	.byte	0x04, 0x05
        /*0e5e*/ 	.short	(.L_1081 - .L_1080)
.L_1080:
        /*0e60*/ 	.word	0x00000180
        /*0e64*/ 	.word	0x00000001
        /*0e68*/ 	.word	0x00000001


	//----- nvinfo : EIATTR_CRS_STACK_SIZE
	.align		4
.L_1081:
        /*0e6c*/ 	.byte	0x04, 0x1e
        /*0e6e*/ 	.short	(.L_1083 - .L_1082)
.L_1082:
        /*0e70*/ 	.word	0x00000000


	//----- nvinfo : EIATTR_CBANK_PARAM_SIZE
	.align		4
.L_1083:
        /*0e74*/ 	.byte	0x03, 0x19
        /*0e76*/ 	.short	0x0af0


	//----- nvinfo : EIATTR_PARAM_CBANK
	.align		4
        /*0e78*/ 	.byte	0x04, 0x0a
        /*0e7a*/ 	.short	(.L_1085 - .L_1084)
	.align		4
.L_1084:
        /*0e7c*/ 	.word	index@(.nv.constant0._ZN7cutlass13device_kernelIN5flash11enable_sm90INS1_16FlashAttnFwdSm90INS1_25CollectiveMainloopFwdSm90ILi2EN4cute5tupleIJNS5_1CILi1EEES8_S8_EEENS6_IJNS7_ILi128EEESA_SA_EEELi128ENS_10bfloat16_tEfNS_4arch4Sm90ELb1ELb0ELb0ELb1ELb0ELb0ELb0ELb1ELb1ELb1ELb1ELb0EEENS1_21CollectiveEpilogueFwdISB_S9_SC_SE_Li256ELb1ELb1ELb1ELb0EEENS1_36VarlenDynamicPersistentTileSchedulerILi128ELi128ELi256ELi128ELb1ELb1ELb1ELb1ELb1ELb1EEEEEEEEEvNT_6ParamsE)
        /*0e80*/ 	.short	0x0210
        /*0e82*/ 	.short	0x0af0


	//----- nvinfo : EIATTR_SW_WAR
	.align		4
.L_1085:
        /*0e84*/ 	.byte	0x04, 0x36
        /*0e86*/ 	.short	(.L_1087 - .L_1086)
.L_1086:
        /*0e88*/ 	.word	0x00000008
.L_1087:


//--------------------- .nv.info._ZN7cutlass13device_kernelIN5flash11enable_sm90INS1_16FlashAttnFwdSm90INS1_25CollectiveMainloopFwdSm90ILi2EN4cute5tupleIJNS5_1CILi1EEES8_S8_EEENS6_IJNS7_ILi128EEESA_SA_EEELi128ENS_10bfloat16_tEfNS_4arch4Sm90ELb1ELb0ELb0ELb1ELb0ELb1ELb0ELb1ELb1ELb1ELb1ELb0EEENS1_21CollectiveEpilogueFwdISB_S9_SC_SE_Li256ELb1ELb1ELb1ELb0EEENS1_36VarlenDynamicPersistentTileSchedulerILi128ELi128ELi256ELi128ELb1ELb1ELb1ELb1ELb1ELb1EEEEEEEEEvNT_6ParamsE --------------------------
	.section	.nv.info._ZN7cutlass13device_kernelIN5flash11enable_sm90INS1_16FlashAttnFwdSm90INS1_25CollectiveMainloopFwdSm90ILi2EN4cute5tupleIJNS5_1CILi1EEES8_S8_EEENS6_IJNS7_ILi128EEESA_SA_EEELi128ENS_10bfloat16_tEfNS_4arch4Sm90ELb1ELb0ELb0ELb1ELb0ELb1ELb0ELb1ELb1ELb1ELb1ELb0EEENS1_21CollectiveEpilogueFwdISB_S9_SC_SE_Li256ELb1ELb1ELb1ELb0EEENS1_36VarlenDynamicPersistentTileSchedulerILi128ELi128ELi256ELi128ELb1ELb1ELb1ELb1ELb1ELb1EEEEEEEEEvNT_6ParamsE,"",@"SHT_CUDA_INFO"
	.sectionflags	@""
	.align	4


	//----- nvinfo : EIATTR_CUDA_API_VERSION
	.align		4
        /*0000*/ 	.byte	0x04, 0x37
        /*0002*/ 	.short	(.L_1089 - .L_1088)
.L_1088:
        /*0004*/ 	.word	0x00000082


	//----- nvinfo : EIATTR_KPARAM_INFO
	.align		4
.L_1089:
        /*0008*/ 	.byte	0x04, 0x17
        /*000a*/ 	.short	(.L_1091 - .L_1090)
.L_1090:
        /*000c*/ 	.word	0x00000000
        /*0010*/ 	.short	0x0000
        /*0012*/ 	.short	0x0070
        /*0014*/ 	.byte	0x00, 0xf0, 0x01, 0x2a


	//----- nvinfo : EIATTR_SPARSE_MMA_MASK
	.align		4
.L_1091:
        /*0018*/ 	.byte	0x03, 0x50
        /*001a*/ 	.short	0x0000


	//----- nvinfo : EIATTR_MAXREG_COUNT
	.align		4
        /*001c*/ 	.byte	0x03, 0x1b
        /*001e*/ 	.short	0x00a8


	//----- nvinfo : EIATTR_NUM_BARRIERS
	.align		4
        /*0020*/ 	.byte	0x02, 0x4c
        /*0022*/ 	.byte	0x10
	.zero		1


	//----- nvinfo : EIATTR_EXTERNS
	.align		4
        /*0024*/ 	.byte	0x04, 0x0f
        /*0026*/ 	.short	(.L_1093 - .L_1092)


	//   ....[0]....
	.align		4
.L_1092:
        /*0028*/ 	.word	index@(__assertfail)


	//----- nvinfo : EIATTR_ANNOTATIONS
	.align		4
.L_1093:
        /*002c*/ 	.byte	0x04, 0x55
        /*002e*/ 	.short	(.L_1095 - .L_1094)


	//   ....[0]....
.L_1094:
        /* <DEDUP_REMOVED lines=104> */


	//----- nvinfo : EIATTR_MERCURY_ISA_VERSION
	.align		4
.L_1095:
        /*06a0*/ 	.byte	0x03, 0x5f
        /*06a2*/ 	.short	0x0101


	//----- nvinfo : EIATTR_UNUSED_LOAD_BYTE_OFFSET
	.align		4
        /*06a4*/ 	.byte	0x04, 0x44
        /*06a6*/ 	.short	(.L_1097 - .L_1096)


	//   ....[0]....
.L_1096:
        /*06a8*/ 	.word	0x00000ad0
        /*06ac*/ 	.word	0x0000fff0


	//   ....[1]....
        /*06b0*/ 	.word	0x00016a60
        /*06b4*/ 	.word	0x0000fff0


	//----- nvinfo : EIATTR_INT_WARP_WIDE_INSTR_OFFSETS
	.align		4
.L_1097:
        /*06b8*/ 	.byte	0x04, 0x31
        /*06ba*/ 	.short	(.L_1099 - .L_1098)


	//   ....[0]....
.L_1098:
        /*06bc*/ 	.word	0x00000190


	//   ....[1]....
        /*06c0*/ 	.word	0x000001d0


	//   ....[2]....
        /*06c4*/ 	.word	0x00000240


	//   ....[3]....
        /*06c8*/ 	.word	0x0001cc60


	//   ....[4]....
        /*06cc*/ 	.word	0x0001ccf0


	//   ....[5]....
        /*06d0*/ 	.word	0x000203b0


	//   ....[6]....
        /*06d4*/ 	.word	0x00020410


	//----- nvinfo : EIATTR_COOP_GROUP_MASK_REGIDS
	.align		4
.L_1099:
        /*06d8*/ 	.byte	0x04, 0x29
        /*06da*/ 	.short	(.L_1101 - .L_1100)


	//   ....[0]....
.L_1100:
        /*06dc*/ 	.word	0xffffffff


	//   ....[1]....
        /*06e0*/ 	.word	0xffffffff


	//   ....[2]....
        /*06e4*/ 	.word	0xffffffff


	//   ....[3]....
        /*06e8*/ 	.word	0xffffffff


	//   ....[4]....
        /*06ec*/ 	.word	0xffffffff


	//   ....[5]....
        /*06f0*/ 	.word	0xffffffff


	//   ....[6]....
        /*06f4*/ 	.word	0xffffffff


	//   ....[7]....
        /*06f8*/ 	.word	0xffffffff


	//   ....[8]....
        /*06fc*/ 	.word	0xffffffff


	//   ....[9]....
        /*0700*/ 	.word	0xffffffff


	//   ....[10]....
        /*0704*/ 	.word	0xffffffff


	//   ....[11]....
        /*0708*/ 	.word	0xffffffff


	//   ....[12]....
        /*070c*/ 	.word	0xffffffff


	//   ....[13]....
        /*0710*/ 	.word	0xffffffff


	//   ....[14]....
        /*0714*/ 	.word	0xffffffff


	//   ....[15]....
        /*0718*/ 	.word	0xffffffff


	//   ....[16]....
        /*071c*/ 	.word	0xffffffff


	//   ....[17]....
        /*0720*/ 	.word	0xffffffff


	//   ....[18]....
        /*0724*/ 	.word	0xffffffff


	//   ....[19]....
        /*0728*/ 	.word	0xffffffff


	//   ....[20]....
        /*072c*/ 	.word	0xffffffff


	//   ....[21]....
        /*0730*/ 	.word	0xffffffff


	//   ....[22]....
        /*0734*/ 	.word	0xffffffff


	//   ....[23]....
        /*0738*/ 	.word	0xffffffff


	//   ....[24]....
        /*073c*/ 	.word	0xffffffff


	//   ....[25]....
        /*0740*/ 	.word	0xffffffff


	//   ....[26]....
        /*0744*/ 	.word	0xffffffff


	//   ....[27]....
        /*0748*/ 	.word	0xffffffff


	//   ....[28]....
        /*074c*/ 	.word	0xffffffff


	//   ....[29]....
        /*0750*/ 	.word	0xffffffff


	//   ....[30]....
        /*0754*/ 	.word	0xffffffff


	//   ....[31]....
        /*0758*/ 	.word	0xffffffff


	//   ....[32]....
        /*075c*/ 	.word	0xffffffff


	//   ....[33]....
        /*0760*/ 	.word	0xffffffff


	//   ....[34]....
        /*0764*/ 	.word	0xffffffff


	//   ....[35]....
        /*0768*/ 	.word	0xffffffff


	//   ....[36]....
        /*076c*/ 	.word	0xffffffff


	//   ....[37]....
        /*0770*/ 	.word	0xffffffff


	//   ....[38]....
        /*0774*/ 	.word	0xffffffff


	//   ....[39]....
        /*0778*/ 	.word	0xffffffff


	//   ....[40]....
        /*077c*/ 	.word	0xffffffff


	//   ....[41]....
        /*0780*/ 	.word	0xffffffff


	//   ....[42]....
        /*0784*/ 	.word	0xffffffff


	//   ....[43]....
        /*0788*/ 	.word	0xffffffff


	//   ....[44]....
        /*078c*/ 	.word	0xffffffff


	//   ....[45]....
        /*0790*/ 	.word	0xffffffff


	//   ....[46]....
        /*0794*/ 	.word	0xffffffff


	//   ....[47]....
        /*0798*/ 	.word	0xffffffff


	//   ....[48]....
        /*079c*/ 	.word	0xffffffff


	//   ....[49]....
        /*07a0*/ 	.word	0xffffffff


	//   ....[50]....
        /*07a4*/ 	.word	0xffffffff


	//   ....[51]....
        /*07a8*/ 	.word	0xffffffff


	//   ....[52]....
        /*07ac*/ 	.word	0xffffffff


	//   ....[53]....
        /*07b0*/ 	.word	0xffffffff


	//   ....[54]....
        /*07b4*/ 	.word	0xffffffff


	//   ....[55]....
        /*07b8*/ 	.word	0xffffffff


	//   ....[56]....
        /*07bc*/ 	.word	0xffffffff


	//   ....[57]....
        /*07c0*/ 	.word	0xffffffff


	//   ....[58]....
        /*07c4*/ 	.word	0xffffffff


	//   ....[59]....
        /*07c8*/ 	.word	0xffffffff


	//   ....[60]....
        /*07cc*/ 	.word	0xffffffff


	//   ....[61]....
        /*07d0*/ 	.word	0xffffffff


	//   ....[62]....
        /*07d4*/ 	.word	0xffffffff


	//   ....[63]....
        /*07d8*/ 	.word	0xffffffff


	//   ....[64]....
        /*07dc*/ 	.word	0xffffffff


	//   ....[65]....
        /*07e0*/ 	.word	0xffffffff


	//   ....[66]....
        /*07e4*/ 	.word	0xffffffff


	//   ....[67]....
        /*07e8*/ 	.word	0xffffffff


	//   ....[68]....
        /*07ec*/ 	.word	0xffffffff


	//   ....[69]....
        /*07f0*/ 	.word	0xffffffff


	//   ....[70]....
        /*07f4*/ 	.word	0xffffffff


	//   ....[71]....
        /*07f8*/ 	.word	0xffffffff


	//   ....[72]....
        /*07fc*/ 	.word	0xffffffff


	//   ....[73]....
        /*0800*/ 	.word	0xffffffff


	//   ....[74]....
        /*0804*/ 	.word	0xffffffff


	//   ....[75]....
        /*0808*/ 	.word	0xffffffff


	//   ....[76]....
        /*080c*/ 	.word	0xffffffff


	//   ....[77]....
        /*0810*/ 	.word	0xffffffff


	//   ....[78]....
        /*0814*/ 	.word	0xffffffff


	//   ....[79]....
        /*0818*/ 	.word	0xffffffff


	//   ....[80]....
        /*081c*/ 	.word	0xffffffff


	//   ....[81]....
        /*0820*/ 	.word	0xffffffff


	//   ....[82]....
        /*0824*/ 	.word	0xffffffff


	//   ....[83]....
        /*0828*/ 	.word	0xffffffff


	//   ....[84]....
        /*082c*/ 	.word	0xffffffff


	//   ....[85]....
        /*0830*/ 	.word	0xffffffff


	//   ....[86]....
        /*0834*/ 	.word	0xffffffff


	//   ....[87]....
        /*0838*/ 	.word	0xffffffff


	//   ....[88]....
        /*083c*/ 	.word	0xffffffff


	//   ....[89]....
        /*0840*/ 	.word	0xffffffff


	//   ....[90]....
        /*0844*/ 	.word	0xffffffff


	//   ....[91]....
        /*0848*/ 	.word	0xffffffff


	//   ....[92]....
        /*084c*/ 	.word	0xffffffff


	//   ....[93]....
        /*0850*/ 	.word	0xffffffff


	//   ....[94]....
        /*0854*/ 	.word	0xffffffff


	//   ....[95]....
        /*0858*/ 	.word	0xffffffff


	//   ....[96]....
        /*085c*/ 	.word	0xffffffff


	//   ....[97]....
        /*0860*/ 	.word	0xffffffff


	//   ....[98]....
        /*0864*/ 	.word	0xffffffff


	//   ....[99]....
        /*0868*/ 	.word	0xffffffff


	//   ....[100]....
        /*086c*/ 	.word	0xffffffff


	//   ....[101]....
        /*0870*/ 	.word	0xffffffff


	//   ....[102]....
        /*0874*/ 	.word	0xffffffff


	//   ....[103]....
        /*0878*/ 	.word	0xffffffff


	//   ....[104]....
        /*087c*/ 	.word	0xffffffff


	//   ....[105]....
        /*0880*/ 	.word	0xffffffff


	//   ....[106]....
        /*0884*/ 	.word	0xffffffff


	//   ....[107]....
        /*0888*/ 	.word	0xffffffff


	//   ....[108]....
        /*088c*/ 	.word	0xffffffff


	//   ....[109]....
        /*0890*/ 	.word	0xffffffff


	//   ....[110]....
        /*0894*/ 	.word	0xffffffff


	//   ....[111]....
        /*0898*/ 	.word	0xffffffff


	//   ....[112]....
        /*089c*/ 	.word	0xffffffff


	//   ....[113]....
        /*08a0*/ 	.word	0xffffffff


	//   ....[114]....
        /*08a4*/ 	.word	0xffffffff


	//   ....[115]....
        /*08a8*/ 	.word	0xffffffff


	//   ....[116]....
        /*08ac*/ 	.word	0xffffffff


	//   ....[117]....
        /*08b0*/ 	.word	0xffffffff


	//   ....[118]....
        /*08b4*/ 	.word	0xffffffff


	//   ....[119]....
        /*08b8*/ 	.word	0xffffffff


	//   ....[120]....
        /*08bc*/ 	.word	0xffffffff


	//   ....[121]....
        /*08c0*/ 	.word	0xffffffff


	//   ....[122]....
        /*08c4*/ 	.word	0xffffffff


	//   ....[123]....
        /*08c8*/ 	.word	0xffffffff


	//   ....[124]....
        /*08cc*/ 	.word	0xffffffff


	//   ....[125]....
        /*08d0*/ 	.word	0xffffffff


	//   ....[126]....
        /*08d4*/ 	.word	0xffffffff


	//   ....[127]....
        /*08d8*/ 	.word	0xffffffff


	//   ....[128]....
        /*08dc*/ 	.word	0xffffffff


	//   ....[129]....
        /*08e0*/ 	.word	0xffffffff


	//   ....[130]....
        /*08e4*/ 	.word	0xffffffff


	//   ....[131]....
        /*08e8*/ 	.word	0xffffffff


	//   ....[132]....
        /*08ec*/ 	.word	0xffffffff


	//   ....[133]....
        /*08f0*/ 	.word	0xffffffff


	//   ....[134]....
        /*08f4*/ 	.word	0xffffffff


	//   ....[135]....
        /*08f8*/ 	.word	0xffffffff


	//   ....[136]....
        /*08fc*/ 	.word	0xffffffff


	//   ....[137]....
        /*0900*/ 	.word	0xffffffff


	//   ....[138]....
        /*0904*/ 	.word	0x0500000f


	//   ....[139]....
        /*0908*/ 	.word	0x0500000f


	//   ....[140]....
        /*090c*/ 	.word	0x0500000f


	//   ....[141]....
        /*0910*/ 	.word	0x0500000f


	//   ....[142]....
        /*0914*/ 	.word	0x0500000f


	//   ....[143]....
        /*0918*/ 	.word	0x0500000f


	//   ....[144]....
        /*091c*/ 	.word	0x0500000f


	//   ....[145]....
        /*0920*/ 	.word	0x0500000f


	//   ....[146]....
        /*0924*/ 	.word	0x0500000f


	//   ....[147]....
        /*0928*/ 	.word	0x0500000f


	//   ....[148]....
        /*092c*/ 	.word	0x0500000f


	//   ....[149]....
        /*0930*/ 	.word	0x0500000f


	//   ....[150]....
        /*0934*/ 	.word	0x0500000f


	//   ....[151]....
        /*0938*/ 	.word	0x0500000f


	//   ....[152]....
        /*093c*/ 	.word	0x0500000f


	//   ....[153]....
        /*0940*/ 	.word	0x0500000f


	//   ....[154]....
        /*0944*/ 	.word	0x0500000f


	//   ....[155]....
        /*0948*/ 	.word	0x0500000f


	//   ....[156]....
        /*094c*/ 	.word	0x0500000f


	//   ....[157]....
        /*0950*/ 	.word	0x0500000f


	//   ....[158]....
        /*0954*/ 	.word	0x0500000f


	//   ....[159]....
        /*0958*/ 	.word	0x0500000f


	//   ....[160]....
        /*095c*/ 	.word	0x0500000f


	//   ....[161]....
        /*0960*/ 	.word	0x0500000f


	//   ....[162]....
        /*0964*/ 	.word	0x0500000f


	//   ....[163]....
        /*0968*/ 	.word	0x0500000f


	//   ....[164]....
        /*096c*/ 	.word	0x0500000f


	//   ....[165]....
        /*0970*/ 	.word	0x0500000f


	//   ....[166]....
        /*0974*/ 	.word	0x0500000f


	//   ....[167]....
        /*0978*/ 	.word	0x0500000f


	//   ....[168]....
        /*097c*/ 	.word	0x0500000f


	//   ....[169]....
        /*0980*/ 	.word	0x0500000f


	//   ....[170]....
        /*0984*/ 	.word	0x0500000f


	//   ....[171]....
        /*0988*/ 	.word	0x0500000f


	//   ....[172]....
        /*098c*/ 	.word	0x0500000f


	//   ....[173]....
        /*0990*/ 	.word	0x0500000f


	//   ....[174]....
        /*0994*/ 	.word	0x0500000f


	//   ....[175]....
        /*0998*/ 	.word	0x0500000f


	//   ....[176]....
        /*099c*/ 	.word	0x0500000f


	//   ....[177]....
        /*09a0*/ 	.word	0x0500000f


	//   ....[178]....
        /*09a4*/ 	.word	0x0500000f


	//   ....[179]....
        /*09a8*/ 	.word	0x0500000f


	//   ....[180]....
        /*09ac*/ 	.word	0x0500000f


	//   ....[181]....
        /*09b0*/ 	.word	0x0500000f


	//   ....[182]....
        /*09b4*/ 	.word	0x0500000f


	//   ....[183]....
        /*09b8*/ 	.word	0x0500000f


	//   ....[184]....
        /*09bc*/ 	.word	0x0500000f


	//   ....[185]....
        /*09c0*/ 	.word	0x0500000f


	//   ....[186]....
        /*09c4*/ 	.word	0x0500000f


	//   ....[187]....
        /*09c8*/ 	.word	0x0500000f


	//   ....[188]....
        /*09cc*/ 	.word	0x0500000f


	//   ....[189]....
        /*09d0*/ 	.word	0x0500000f


	//   ....[190]....
        /*09d4*/ 	.word	0x0500000f


	//   ....[191]....
        /*09d8*/ 	.word	0x0500000f


	//   ....[192]....
        /*09dc*/ 	.word	0x0500000f


	//   ....[193]....
        /*09e0*/ 	.word	0x0500000f


	//   ....[194]....
        /*09e4*/ 	.word	0x0500000f


	//   ....[195]....
        /*09e8*/ 	.word	0x0500000f


	//   ....[196]....
        /*09ec*/ 	.word	0x0500000f


	//   ....[197]....
        /*09f0*/ 	.word	0x0500000f


	//   ....[198]....
        /*09f4*/ 	.word	0x0500000f


	//   ....[199]....
        /*09f8*/ 	.word	0x0500000f


	//   ....[200]....
        /*09fc*/ 	.word	0x0500000f


	//   ....[201]....
        /*0a00*/ 	.word	0x0500000f


	//   ....[202]....
        /*0a04*/ 	.word	0x0500000f


	//   ....[203]....
        /*0a08*/ 	.word	0x0500000f


	//   ....[204]....
        /*0a0c*/ 	.word	0x0500000f


	//   ....[205]....
        /*0a10*/ 	.word	0x0500000f


	//   ....[206]....
        /*0a14*/ 	.word	0x0500000f


	//   ....[207]....
        /*0a18*/ 	.word	0x0500000f


	//   ....[208]....
        /*0a1c*/ 	.word	0x0500000f


	//   ....[209]....
        /*0a20*/ 	.word	0x0500000f


	//   ....[210]....
        /*0a24*/ 	.word	0x0500000f


	//   ....[211]....
        /*0a28*/ 	.word	0x0500000f


	//   ....[212]....
        /*0a2c*/ 	.word	0x0500000f


	//   ....[213]....
        /*0a30*/ 	.word	0x0500000f


	//   ....[214]....
        /*0a34*/ 	.word	0x0500000f


	//   ....[215]....
        /*0a38*/ 	.word	0x0500000f


	//   ....[216]....
        /*0a3c*/ 	.word	0x0500000f


	//   ....[217]....
        /*0a40*/ 	.word	0x0500000f


	//   ....[218]....
        /*0a44*/ 	.word	0x0500000f


	//   ....[219]....
        /*0a48*/ 	.word	0x0500000f


	//   ....[220]....
        /*0a4c*/ 	.word	0x0500000f


	//   ....[221]....
        /*0a50*/ 	.word	0x0500000f


	//   ....[222]....
        /*0a54*/ 	.word	0x0500000f


	//   ....[223]....
        /*0a58*/ 	.word	0x0500000f


	//   ....[224]....
        /*0a5c*/ 	.word	0x0500000f


	//   ....[225]....
        /*0a60*/ 	.word	0x0500000f


	//   ....[226]....
        /*0a64*/ 	.word	0x0500000f


	//   ....[227]....
        /*0a68*/ 	.word	0x0500000f


	//----- nvinfo : EIATTR_COOP_GROUP_INSTR_OFFSETS
	.align		4
.L_1101:
        /*0a6c*/ 	.byte	0x04, 0x28
        /*0a6e*/ 	.short	(.L_1103 - .L_1102)


	//   ....[0]....
.L_1102:
        /*0a70*/ 	.word	0x00000070


	//   ....[1]....
        /*0a74*/ 	.word	0x000001a0


	//   ....[2]....
        /*0a78*/ 	.word	0x000001f0


	//   ....[3]....
        /*0a7c*/ 	.word	0x00000420


	//   ....[4]....
        /*0a80*/ 	.word	0x00000580


	//   ....[5]....
        /*0a84*/ 	.word	0x000006a0


	//   ....[6]....
        /*0a88*/ 	.word	0x00000800


	//   ....[7]....
        /*0a8c*/ 	.word	0x000096b0


	//   ....[8]....
        /*0a90*/ 	.word	0x00009d80


	//   ....[9]....
        /*0a94*/ 	.word	0x00009d90


	//   ....[10]....
        /*0a98*/ 	.word	0x00009da0


	//   ....[11]....
        /*0a9c*/ 	.word	0x00009db0


	//   ....[12]....
        /*0aa0*/ 	.word	0x0000a0f0


	//   ....[13]....
        /*0aa4*/ 	.word	0x0000a100


	//   ....[14]....
        /*0aa8*/ 	.word	0x0000a110


	//   ....[15]....
        /*0aac*/ 	.word	0x0000a120


	//   ....[16]....
        /*0ab0*/ 	.word	0x0000a440


	//   ....[17]....
        /*0ab4*/ 	.word	0x0000a450


	//   ....[18]....
        /*0ab8*/ 	.word	0x0000a460


	//   ....[19]....
        /*0abc*/ 	.word	0x0000a470


	//   ....[20]....
        /*0ac0*/ 	.word	0x0000a7b0


	//   ....[21]....
        /*0ac4*/ 	.word	0x0000a7c0


	//   ....[22]....
        /*0ac8*/ 	.word	0x0000a7d0


	//   ....[23]....
        /*0acc*/ 	.word	0x0000a7e0


	//   ....[24]....
        /*0ad0*/ 	.word	0x0000c6d0


	//   ....[25]....
        /*0ad4*/ 	.word	0x0000c6f0


	//   ....[26]....
        /*0ad8*/ 	.word	0x0000c700


	//   ....[27]....
        /*0adc*/ 	.word	0x0000c710


	//   ....[28]....
        /*0ae0*/ 	.word	0x0000c820


	//   ....[29]....
        /*0ae4*/ 	.word	0x0000c870


	//   ....[30]....
        /*0ae8*/ 	.word	0x0000c8a0


	//   ....[31]....
        /*0aec*/ 	.word	0x0000c8e0


	//   ....[32]....
        /*0af0*/ 	.word	0x0000cc60


	//   ....[33]....
        /*0af4*/ 	.word	0x0000cc80


	//   ....[34]....
        /*0af8*/ 	.word	0x0000cca0


	//   ....[35]....
        /*0afc*/ 	.word	0x0000ccb0


	//   ....[36]....
        /*0b00*/ 	.word	0x0000cd70


	//   ....[37]....
        /*0b04*/ 	.word	0x0000cd90


	//   ....[38]....
        /*0b08*/ 	.word	0x0000cda0


	//   ....[39]....
        /*0b0c*/ 	.word	0x0000ce20


	//   ....[40]....
        /*0b10*/ 	.word	0x0000f3f0


	//   ....[41]....
        /*0b14*/ 	.word	0x0000f6b0


	//   ....[42]....
        /*0b18*/ 	.word	0x0000fc20


	//   ....[43]....
        /*0b1c*/ 	.word	0x0000fc50


	//   ....[44]....
        /*0b20*/ 	.word	0x000105b0


	//   ....[45]....
        /*0b24*/ 	.word	0x00010630


	//   ....[46]....
        /*0b28*/ 	.word	0x00011af0


	//   ....[47]....
        /*0b2c*/ 	.word	0x00012180


	//   ....[48]....
        /*0b30*/ 	.word	0x000121b0


	//   ....[49]....
        /*0b34*/ 	.word	0x000121d0


	//   ....[50]....
        /*0b38*/ 	.word	0x000128d0


	//   ....[51]....
        /*0b3c*/ 	.word	0x00012aa0


	//   ....[52]....
        /*0b40*/ 	.word	0x000146b0


	//   ....[53]....
        /*0b44*/ 	.word	0x00014740


	//   ....[54]....
        /*0b48*/ 	.word	0x00014e40


	//   ....[55]....
        /*0b4c*/ 	.word	0x00014ee0


	//   ....[56]....
        /*0b50*/ 	.word	0x000160a0


	//   ....[57]....
        /*0b54*/ 	.word	0x000160e0


	//   ....[58]....
        /*0b58*/ 	.word	0x000161c0


	//   ....[59]....
        /*0b5c*/ 	.word	0x000161e0


	//   ....[60]....
        /*0b60*/ 	.word	0x000174f0


	//   ....[61]....
        /*0b64*/ 	.word	0x00017510


	//   ....[62]....
        /*0b68*/ 	.word	0x00017530


	//   ....[63]....
        /*0b6c*/ 	.word	0x00017540


	//   ....[64]....
        /*0b70*/ 	.word	0x00017c00


	//   ....[65]....
        /*0b74*/ 	.word	0x00017c10


	//   ....[66]....
        /*0b78*/ 	.word	0x00017d10


	//   ....[67]....
        /*0b7c*/ 	.word	0x00017d20


	//   ....[68]....
        /*0b80*/ 	.word	0x00017e30


	//   ....[69]....
        /*0b84*/ 	.word	0x00017e40


	//   ....[70]....
        /*0b88*/ 	.word	0x00017f50


	//   ....[71]....
        /*0b8c*/ 	.word	0x00017f60


	//   ....[72]....
        /*0b90*/ 	.word	0x00018310


	//   ....[73]....
        /*0b94*/ 	.word	0x00018320


	//   ....[74]....
        /*0b98*/ 	.word	0x00018880


	//   ....[75]....
        /*0b9c*/ 	.word	0x00018890


	//   ....[76]....
        /*0ba0*/ 	.word	0x00019590


	//   ....[77]....
        /*0ba4*/ 	.word	0x000195a0


	//   ....[78]....
        /*0ba8*/ 	.word	0x000196b0


	//   ....[79]....
        /*0bac*/ 	.word	0x000196c0


	//   ....[80]....
        /*0bb0*/ 	.word	0x000197d0


	//   ....[81]....
        /*0bb4*/ 	.word	0x000197e0


	//   ....[82]....
        /*0bb8*/ 	.word	0x000198f0


	//   ....[83]....
        /*0bbc*/ 	.word	0x00019900


	//   ....[84]....
        /*0bc0*/ 	.word	0x00019a70


	//   ....[85]....
        /*0bc4*/ 	.word	0x00019ca0


	//   ....[86]....
        /*0bc8*/ 	.word	0x00019cd0


	//   ....[87]....
        /*0bcc*/ 	.word	0x00019d00


	//   ....[88]....
        /*0bd0*/ 	.word	0x00019d30


	//   ....[89]....
        /*0bd4*/ 	.word	0x00019d60


	//   ....[90]....
        /*0bd8*/ 	.word	0x00019d90


	//   ....[91]....
        /*0bdc*/ 	.word	0x00019f30


	//   ....[92]....
        /*0be0*/ 	.word	0x00019f60


	//   ....[93]....
        /*0be4*/ 	.word	0x00019f90


	//   ....[94]....
        /*0be8*/ 	.word	0x00019fc0


	//   ....[95]....
        /*0bec*/ 	.word	0x00019ff0


	//   ....[96]....
        /*0bf0*/ 	.word	0x0001a020


	//   ....[97]....
        /*0bf4*/ 	.word	0x0001a0c0


	//   ....[98]....
        /*0bf8*/ 	.word	0x0001a0f0


	//   ....[99]....
        /*0bfc*/ 	.word	0x0001a100


	//   ....[100]....
        /*0c00*/ 	.word	0x0001a130


	//   ....[101]....
        /*0c04*/ 	.word	0x0001b7d0


	//   ....[102]....
        /*0c08*/ 	.word	0x0001d240


	//   ....[103]....
        /*0c0c*/ 	.word	0x0001ddd0


	//   ....[104]....
        /*0c10*/ 	.word	0x0001dde0


	//   ....[105]....
        /*0c14*/ 	.word	0x0001de90


	//   ....[106]....
        /*0c18*/ 	.word	0x0001dea0


	//   ....[107]....
        /*0c1c*/ 	.word	0x0001df30


	//   ....[108]....
        /*0c20*/ 	.word	0x0001df40


	//   ....[109]....
        /*0c24*/ 	.word	0x0001dfd0


	//   ....[110]....
        /*0c28*/ 	.word	0x0001dfe0


	//   ....[111]....
        /*0c2c*/ 	.word	0x0001e070


	//   ....[112]....
        /*0c30*/ 	.word	0x0001e080


	//   ....[113]....
        /*0c34*/ 	.word	0x0001e110


	//   ....[114]....
        /*0c38*/ 	.word	0x0001e120


	//   ....[115]....
        /*0c3c*/ 	.word	0x0001e1b0


	//   ....[116]....
        /*0c40*/ 	.word	0x0001e1c0


	//   ....[117]....
        /*0c44*/ 	.word	0x0001e210


	//   ....[118]....
        /*0c48*/ 	.word	0x0001e240


	//   ....[119]....
        /*0c4c*/ 	.word	0x00020b40


	//   ....[120]....
        /*0c50*/ 	.word	0x00020bb0


	//   ....[121]....
        /*0c54*/ 	.word	0x00020be0


	//   ....[122]....
        /*0c58*/ 	.word	0x00020bf0


	//   ....[123]....
        /*0c5c*/ 	.word	0x00020c20


	//   ....[124]....
        /*0c60*/ 	.word	0x00020c50


	//   ....[125]....
        /*0c64*/ 	.word	0x00020c80


	//   ....[126]....
        /*0c68*/ 	.word	0x00020cb0


	//   ....[127]....
        /*0c6c*/ 	.word	0x00020e80


	//   ....[128]....
        /*0c70*/ 	.word	0x00020eb0


	//   ....[129]....
        /*0c74*/ 	.word	0x00020ee0


	//   ....[130]....
        /*0c78*/ 	.word	0x00020f10


	//   ....[131]....
        /*0c7c*/ 	.word	0x00020f40


	//   ....[132]....
        /*0c80*/ 	.word	0x00020f70


	//   ....[133]....
        /*0c84*/ 	.word	0x00021040


	//   ....[134]....
        /*0c88*/ 	.word	0x00021060


	//   ....[135]....
        /*0c8c*/ 	.word	0x00021070


	//   ....[136]....
        /*0c90*/ 	.word	0x000210f0


	//   ....[137]....
        /*0c94*/ 	.word	0x00021c20


	//   ....[138]....
        /*0c98*/ 	.word	0x00022090


	//   ....[139]....
        /*0c9c*/ 	.word	0x00022140


	//   ....[140]....
        /*0ca0*/ 	.word	0x000221d0


	//   ....[141]....
        /*0ca4*/ 	.word	0x00022220


	//   ....[142]....
        /*0ca8*/ 	.word	0x00022270


	//   ....[143]....
        /*0cac*/ 	.word	0x00022300


	//   ....[144]....
        /*0cb0*/ 	.word	0x00022390


	//   ....[145]....
        /*0cb4*/ 	.word	0x000223e0


	//   ....[146]....
        /*0cb8*/ 	.word	0x00022430


	//   ....[147]....
        /*0cbc*/ 	.word	0x000224c0


	//   ....[148]....
        /*0cc0*/ 	.word	0x00022550


	//   ....[149]....
        /*0cc4*/ 	.word	0x000225a0


	//   ....[150]....
        /*0cc8*/ 	.word	0x000225f0


	//   ....[151]....
        /*0ccc*/ 	.word	0x00022680


	//   ....[152]....
        /*0cd0*/ 	.word	0x00022710


	//   ....[153]....
        /*0cd4*/ 	.word	0x00022760


	//   ....[154]....
        /*0cd8*/ 	.word	0x000227b0


	//   ....[155]....
        /*0cdc*/ 	.word	0x000228b0


	//   ....[156]....
        /*0ce0*/ 	.word	0x00022960


	//   ....[157]....
        /*0ce4*/ 	.word	0x000229e0


	//   ....[158]....
        /*0ce8*/ 	.word	0x00022a70


	//   ....[159]....
        /*0cec*/ 	.word	0x00022be0


	//   ....[160]....
        /*0cf0*/ 	.word	0x00022d10


	//   ....[161]....
        /*0cf4*/ 	.word	0x00022d90


	//   ....[162]....
        /*0cf8*/ 	.word	0x00022de0


	//   ....[163]....
        /*0cfc*/ 	.word	0x00022e70


	//   ....[164]....
        /*0d00*/ 	.word	0x00022f10


	//   ....[165]....
        /*0d04*/ 	.word	0x00022f90


	//   ....[166]....
        /*0d08*/ 	.word	0x00023000


	//   ....[167]....
        /*0d0c*/ 	.word	0x00023150


	//   ....[168]....
        /*0d10*/ 	.word	0x00023290


	//   ....[169]....
        /*0d14*/ 	.word	0x000232f0


	//   ....[170]....
        /*0d18*/ 	.word	0x00023340


	//   ....[171]....
        /*0d1c*/ 	.word	0x00023620


	//   ....[172]....
        /*0d20*/ 	.word	0x00023670


	//   ....[173]....
        /*0d24*/ 	.word	0x00023700


	//   ....[174]....
        /*0d28*/ 	.word	0x00023790


	//   ....[175]....
        /*0d2c*/ 	.word	0x00023820


	//   ....[176]....
        /*0d30*/ 	.word	0x000238b0


	//   ....[177]....
        /*0d34*/ 	.word	0x00023940


	//   ....[178]....
        /*0d38*/ 	.word	0x000239d0


	//   ....[179]....
        /*0d3c*/ 	.word	0x00023a50


	//   ....[180]....
        /*0d40*/ 	.word	0x00023aa0


	//   ....[181]....
        /*0d44*/ 	.word	0x00023b30


	//   ....[182]....
        /*0d48*/ 	.word	0x00023bc0


	//   ....[183]....
        /*0d4c*/ 	.word	0x00023c40


	//   ....[184]....
        /*0d50*/ 	.word	0x00023c90


	//   ....[185]....
        /*0d54*/ 	.word	0x00023d20


	//   ....[186]....
        /*0d58*/ 	.word	0x00023db0


	//   ....[187]....
        /*0d5c*/ 	.word	0x00023e40


	//   ....[188]....
        /*0d60*/ 	.word	0x00023ed0


	//   ....[189]....
        /*0d64*/ 	.word	0x00023f60


	//   ....[190]....
        /*0d68*/ 	.word	0x00023ff0


	//   ....[191]....
        /*0d6c*/ 	.word	0x000240b0


	//   ....[192]....
        /*0d70*/ 	.word	0x000243a0


	//   ....[193]....
        /*0d74*/ 	.word	0x00024580


	//   ....[194]....
        /*0d78*/ 	.word	0x000245d0


	//   ....[195]....
        /*0d7c*/ 	.word	0x00024630


	//   ....[196]....
        /*0d80*/ 	.word	0x00024730


	//   ....[197]....
        /*0d84*/ 	.word	0x00024790


	//   ....[198]....
        /*0d88*/ 	.word	0x00024890


	//   ....[199]....
        /*0d8c*/ 	.word	0x000248f0


	//   ....[200]....
        /*0d90*/ 	.word	0x000249f0


	//   ....[201]....
        /*0d94*/ 	.word	0x00024a50


	//   ....[202]....
        /*0d98*/ 	.word	0x00024b50


	//   ....[203]....
        /*0d9c*/ 	.word	0x00024bb0


	//   ....[204]....
        /*0da0*/ 	.word	0x00024cb0


	//   ....[205]....
        /*0da4*/ 	.word	0x00024d10


	//   ....[206]....
        /*0da8*/ 	.word	0x00024e10


	//   ....[207]....
        /*0dac*/ 	.word	0x00024e70


	//   ....[208]....
        /*0db0*/ 	.word	0x00024f50


	//   ....[209]....
        /*0db4*/ 	.word	0x00025280


	//   ....[210]....
        /*0db8*/ 	.word	0x00025330


	//   ....[211]....
        /*0dbc*/ 	.word	0x000254b0


	//   ....[212]....
        /*0dc0*/ 	.word	0x00025540


	//   ....[213]....
        /*0dc4*/ 	.word	0x000255c0


	//   ....[214]....
        /*0dc8*/ 	.word	0x00025640


	//   ....[215]....
        /*0dcc*/ 	.word	0x000256c0


	//   ....[216]....
        /*0dd0*/ 	.word	0x00025750


	//   ....[217]....
        /*0dd4*/ 	.word	0x000257f0


	//   ....[218]....
        /*0dd8*/ 	.word	0x000258c0


	//   ....[219]....
        /*0ddc*/ 	.word	0x00025940


	//   ....[220]....
        /*0de0*/ 	.word	0x000259c0


	//   ....[221]....
        /*0de4*/ 	.word	0x00025a40


	//   ....[222]....
        /*0de8*/ 	.word	0x00025ad0


	//   ....[223]....
        /*0dec*/ 	.word	0x00025b50


	//   ....[224]....
        /*0df0*/ 	.word	0x00025c00


	//   ....[225]....
        /*0df4*/ 	.word	0x00025c50


	//   ....[226]....
        /*0df8*/ 	.word	0x00025d10


	//   ....[227]....
        /*0dfc*/ 	.word	0x00025e40


	//----- nvinfo : EIATTR_REG_RECONFIG
	.align		4
.L_1103:
        /*0e00*/ 	.byte	0x01, 0x54
	.zero		2


	//----- nvinfo : EIATTR_SYSCALL_OFFSETS
	.align		4
        /*0e04*/ 	.byte	0x04, 0x46
        /*0e06*/ 	.short	(.L_1105 - .L_1104)


	//   ....[0]....
.L_1104:
        /*0e08*/ 	.word	0x00001ef0


	//   ....[1]....
        /*0e0c*/ 	.word	0x00002040


	//   ....[2]....
        /*0e10*/ 	.word	0x00009850


	//   ....[3]....
        /*0e14*/ 	.word	0x00009b40


	//   ....[4]....
        /*0e18*/ 	.word	0x0001ce60


	//   ....[5]....
        /*0e1c*/ 	.word	0x0001cfb0


	//   ....[6]....
        /*0e20*/ 	.word	0x0001d0a0


	//   ....[7]....
        /*0e24*/ 	.word	0x0001d9a0


	//----- nvinfo : EIATTR_MBARRIER_INSTR_OFFSETS
	.align		4
.L_1105:
        /*0e28*/ 	.byte	0x04, 0x39
        /*0e2a*/ 	.short	(.L_1107 - .L_1106)


	//   ....[0]....
.L_1106:
        /*0e2c*/ 	.word	0x000002d0
        /*0e30*/ 	.word	0x000000ff
        /*0e34*/ 	.word	0x00028800
        /*0e38*/ 	.short	0x0100
        /*0e3a*/ 	.byte	0x08
	.zero		1


	//   ....[1]....
        /*0e3c*/ 	.word	0x000002e0
        /*0e40*/ 	.word	0x000000ff
        /*0e44*/ 	.word	0x00028820
        /*0e48*/ 	.short	0x0100
        /*0e4a*/ 	.byte	0x08
	.zero		1


	//   ....[2]....
        /*0e4c*/ 	.word	0x000003d0
        /*0e50*/ 	.word	0x000000ff
        /*0e54*/ 	.word	0x00028830
        /*0e58*/ 	.short	0x0100
        /*0e5a*/ 	.byte	0x08
	.zero		1


	//   ....[3]....
        /*0e5c*/ 	.word	0x000003e0
        /*0e60*/ 	.word	0x000000ff
        /*0e64*/ 	.word	0x00028840
        /*0e68*/ 	.short	0x0100
        /*0e6a*/ 	.byte	0x08
	.zero		1


	//   ....[4]....
        /*0e6c*/ 	.word	0x000003f0
        /*0e70*/ 	.word	0x000000ff
        /*0e74*/ 	.word	0x00028838
        /*0e78*/ 	.short	0x0100
        /*0e7a*/ 	.byte	0x08
	.zero		1


	//   ....[5]....
        /*0e7c*/ 	.word	0x00000400
        /*0e80*/ 	.word	0x000000ff
        /*0e84*/ 	.word	0x00028848
        /*0e88*/ 	.short	0x0100
        /*0e8a*/ 	.byte	0x08
	.zero		1


	//   ....[6]....
        /*0e8c*/ 	.word	0x00000530
        /*0e90*/ 	.word	0x000000ff
        /*0e94*/ 	.word	0x00028850
        /*0e98*/ 	.short	0x0100
        /*0e9a*/ 	.byte	0x08
	.zero		1


	//   ....[7]....
        /*0e9c*/ 	.word	0x00000540
        /*0ea0*/ 	.word	0x000000ff
        /*0ea4*/ 	.word	0x00028860
        /*0ea8*/ 	.short	0x0100
        /*0eaa*/ 	.byte	0x08
	.zero		1


	//   ....[8]....
        /*0eac*/ 	.word	0x00000550
        /*0eb0*/ 	.word	0x000000ff
        /*0eb4*/ 	.word	0x00028858
        /*0eb8*/ 	.short	0x0100
        /*0eba*/ 	.byte	0x08
	.zero		1


	//   ....[9]....
        /*0ebc*/ 	.word	0x00000560
        /*0ec0*/ 	.word	0x000000ff
        /*0ec4*/ 	.word	0x00028868
        /*0ec8*/ 	.short	0x0100
        /*0eca*/ 	.byte	0x08
	.zero		1


	//   ....[10]....
        /*0ecc*/ 	.word	0x00000650
        /*0ed0*/ 	.word	0x000000ff
        /*0ed4*/ 	.word	0x00028870
        /*0ed8*/ 	.short	0x0100
        /*0eda*/ 	.byte	0x06
	.zero		1


	//   ....[11]....
        /*0edc*/ 	.word	0x00000660
        /*0ee0*/ 	.word	0x000000ff
        /*0ee4*/ 	.word	0x00028880
        /*0ee8*/ 	.short	0x0100
        /*0eea*/ 	.byte	0x06
	.zero		1


	//   ....[12]....
        /*0eec*/ 	.word	0x00000670
        /*0ef0*/ 	.word	0x000000ff
        /*0ef4*/ 	.word	0x00028878
        /*0ef8*/ 	.short	0x0100
        /*0efa*/ 	.byte	0x06
	.zero		1


	//   ....[13]....
        /*0efc*/ 	.word	0x00000680
        /*0f00*/ 	.word	0x000000ff
        /*0f04*/ 	.word	0x00028888
        /*0f08*/ 	.short	0x0100
        /*0f0a*/ 	.byte	0x06
	.zero		1


	//   ....[14]....
        /*0f0c*/ 	.word	0x000007b0
        /*0f10*/ 	.word	0x000000ff
        /*0f14*/ 	.word	0x00028890
        /*0f18*/ 	.short	0x0100
        /*0f1a*/ 	.byte	0x08
	.zero		1


	//   ....[15]....
        /*0f1c*/ 	.word	0x000007c0
        /*0f20*/ 	.word	0x000000ff
        /*0f24*/ 	.word	0x000288a0
        /*0f28*/ 	.short	0x0100
        /*0f2a*/ 	.byte	0x08
	.zero		1


	//   ....[16]....
        /*0f2c*/ 	.word	0x000007d0
        /*0f30*/ 	.word	0x000000ff
        /*0f34*/ 	.word	0x00028898
        /*0f38*/ 	.short	0x0100
        /*0f3a*/ 	.byte	0x08
	.zero		1


	//   ....[17]....
        /*0f3c*/ 	.word	0x000007e0
        /*0f40*/ 	.word	0x000000ff
        /*0f44*/ 	.word	0x000288a8
        /*0f48*/ 	.short	0x0100
        /*0f4a*/ 	.byte	0x08
	.zero		1


	//   ....[18]....
        /*0f4c*/ 	.word	0x00000910
        /*0f50*/ 	.word	0x000000ff
        /*0f54*/ 	.word	0x000288b0
        /*0f58*/ 	.short	0x0100
        /*0f5a*/ 	.byte	0x08
	.zero		1


	//   ....[19]....
        /*0f5c*/ 	.word	0x00000920
        /*0f60*/ 	.word	0x000000ff
        /*0f64*/ 	.word	0x000288c0
        /*0f68*/ 	.short	0x0100
        /*0f6a*/ 	.byte	0x08
	.zero		1


	//   ....[20]....
        /*0f6c*/ 	.word	0x00000930
        /*0f70*/ 	.word	0x000000ff
        /*0f74*/ 	.word	0x000288b8
        /*0f78*/ 	.short	0x0100
        /*0f7a*/ 	.byte	0x08
	.zero		1


	//   ....[21]....
        /*0f7c*/ 	.word	0x00000940
        /*0f80*/ 	.word	0x000000ff
        /*0f84*/ 	.word	0x000288c8
        /*0f88*/ 	.short	0x0100
        /*0f8a*/ 	.byte	0x08
	.zero		1


	//   ....[22]....
        /*0f8c*/ 	.word	0x00003750
        /*0f90*/ 	.word	0x0000006e
        /*0f94*/ 	.word	0x00028890
        /*0f98*/ 	.short	0x010a
        /*0f9a*/ 	.byte	0x3f
	.zero		1


	//   ....[23]....
        /*0f9c*/ 	.word	0x00005fd0
        /*0fa0*/ 	.word	0x0000006e
        /*0fa4*/ 	.word	0x00028890
        /*0fa8*/ 	.short	0x010a
        /*0faa*/ 	.byte	0x3f
	.zero		1


	//   ....[24]....
        /*0fac*/ 	.word	0x00008340
        /*0fb0*/ 	.word	0x0000006e
        /*0fb4*/ 	.word	0x00028890
        /*0fb8*/ 	.short	0x010a
        /*0fba*/ 	.byte	0x3f
	.zero		1


	//   ....[25]....
        /*0fbc*/ 	.word	0x000089a0
        /*0fc0*/ 	.word	0x00000030
        /*0fc4*/ 	.word	0x00000000
        /*0fc8*/ 	.short	0x0101
        /*0fca*/ 	.byte	0x3f
	.zero		1


	//   ....[26]....
        /*0fcc*/ 	.word	0x000089e0
        /*0fd0*/ 	.word	0x0000006e
        /*0fd4*/ 	.word	0x000288b0
        /*0fd8*/ 	.short	0x010a
        /*0fda*/ 	.byte	0x3f
	.zero		1


	//   ....[27]....
        /*0fdc*/ 	.word	0x00009030
        /*0fe0*/ 	.word	0x0000006e
        /*0fe4*/ 	.word	0x00000000
        /*0fe8*/ 	.short	0x0101
        /*0fea*/ 	.byte	0x3f
	.zero		1


	//   ....[28]....
        /*0fec*/ 	.word	0x000098d0
        /*0ff0*/ 	.word	0x00000002
        /*0ff4*/ 	.word	0x00028800
        /*0ff8*/ 	.short	0x010a
        /*0ffa*/ 	.byte	0x3f
	.zero		1


	//   ....[29]....
        /*0ffc*/ 	.word	0x00009920
        /*1000*/ 	.word	0x00000002
        /*1004*/ 	.word	0x00028800
        /*1008*/ 	.short	0x010a
        /*100a*/ 	.byte	0x3f
	.zero		1


	//   ....[30]....
        /*100c*/ 	.word	0x0000aa20
        /*1010*/ 	.word	0x00000002
        /*1014*/ 	.word	0x00028800
        /*1018*/ 	.short	0x010a
        /*101a*/ 	.byte	0x3f
	.zero		1


	//   ....[31]....
        /*101c*/ 	.word	0x0000d0d0
        /*1020*/ 	.word	0x00000002
        /*1024*/ 	.word	0x00028800
        /*1028*/ 	.short	0x010a
        /*102a*/ 	.byte	0x3f
	.zero		1


	//   ....[32]....
        /*102c*/ 	.word	0x0000ede0
        /*1030*/ 	.word	0x00000003
        /*1034*/ 	.word	0x00028830
        /*1038*/ 	.short	0x010a
        /*103a*/ 	.byte	0x3f
	.zero		1


	//   ....[33]....
        /*103c*/ 	.word	0x0000ee50
        /*1040*/ 	.word	0x00000003
        /*1044*/ 	.word	0x00028830
        /*1048*/ 	.short	0x010a
        /*104a*/ 	.byte	0x3f
	.zero		1


	//   ....[34]....
        /*104c*/ 	.word	0x0000f600
        /*1050*/ 	.word	0x00000003
        /*1054*/ 	.word	0x00000000
        /*1058*/ 	.short	0x0101
        /*105a*/ 	.byte	0x3f
	.zero		1


	//   ....[35]....
        /*105c*/ 	.word	0x00011340
        /*1060*/ 	.word	0x00000000
        /*1064*/ 	.word	0x00028830
        /*1068*/ 	.short	0x010a
        /*106a*/ 	.byte	0x3f
	.zero		1


	//   ....[36]....
        /*106c*/ 	.word	0x00011390
        /*1070*/ 	.word	0x00000000
        /*1074*/ 	.word	0x00028830
        /*1078*/ 	.short	0x010a
        /*107a*/ 	.byte	0x3f
	.zero		1


	//   ....[37]....
        /*107c*/ 	.word	0x000117a0
        /*1080*/ 	.word	0x00000006
        /*1084*/ 	.word	0x00028850
        /*1088*/ 	.short	0x010a
        /*108a*/ 	.byte	0x3f
	.zero		1


	//   ....[38]....
        /*108c*/ 	.word	0x000117e0
        /*1090*/ 	.word	0x00000006
        /*1094*/ 	.word	0x00028850
        /*1098*/ 	.short	0x010a
        /*109a*/ 	.byte	0x3f
	.zero		1


	//   ....[39]....
        /*109c*/ 	.word	0x00013180
        /*10a0*/ 	.word	0x00000015
        /*10a4*/ 	.word	0x00000000
        /*10a8*/ 	.short	0x0101
        /*10aa*/ 	.byte	0x3f
	.zero		1


	//   ....[40]....
        /*10ac*/ 	.word	0x00013220
        /*10b0*/ 	.word	0x0000000e
        /*10b4*/ 	.word	0x00000000
        /*10b8*/ 	.short	0x0101
        /*10ba*/ 	.byte	0x3f
	.zero		1


	//   ....[41]....
        /*10bc*/ 	.word	0x00013e70
        /*10c0*/ 	.word	0x00000000
        /*10c4*/ 	.word	0x00028830
        /*10c8*/ 	.short	0x010a
        /*10ca*/ 	.byte	0x3f
	.zero		1


	//   ....[42]....
        /*10cc*/ 	.word	0x00013ec0
        /*10d0*/ 	.word	0x00000000
        /*10d4*/ 	.word	0x00028830
        /*10d8*/ 	.short	0x010a
        /*10da*/ 	.byte	0x3f
	.zero		1


	//   ....[43]....
        /*10dc*/ 	.word	0x000142d0
        /*10e0*/ 	.word	0x00000006
        /*10e4*/ 	.word	0x00028850
        /*10e8*/ 	.short	0x010a
        /*10ea*/ 	.byte	0x3f
	.zero		1


	//   ....[44]....
        /*10ec*/ 	.word	0x00014310
        /*10f0*/ 	.word	0x00000006
        /*10f4*/ 	.word	0x00028850
        /*10f8*/ 	.short	0x010a
        /*10fa*/ 	.byte	0x3f
	.zero		1


	//   ....[45]....
        /*10fc*/ 	.word	0x00015490
        /*1100*/ 	.word	0x00000027
        /*1104*/ 	.word	0x00000000
        /*1108*/ 	.short	0x0101
        /*110a*/ 	.byte	0x3f
	.zero		1


	//   ....[46]....
        /*110c*/ 	.word	0x00015530
        /*1110*/ 	.word	0x0000000d
        /*1114*/ 	.word	0x00000000
        /*1118*/ 	.short	0x0101
        /*111a*/ 	.byte	0x3f
	.zero		1


	//   ....[47]....
        /*111c*/ 	.word	0x00015fa0
        /*1120*/ 	.word	0x0000000e
        /*1124*/ 	.word	0x00028850
        /*1128*/ 	.short	0x010a
        /*112a*/ 	.byte	0x3f
	.zero		1


	//   ....[48]....
        /*112c*/ 	.word	0x00016020
        /*1130*/ 	.word	0x0000000e
        /*1134*/ 	.word	0x00028850
        /*1138*/ 	.short	0x010a
        /*113a*/ 	.byte	0x3f
	.zero		1


	//   ....[49]....
        /*113c*/ 	.word	0x000165e0
        /*1140*/ 	.word	0x00000006
        /*1144*/ 	.word	0x00000000
        /*1148*/ 	.short	0x0101
        /*114a*/ 	.byte	0x3f
	.zero		1


	//   ....[50]....
        /*114c*/ 	.word	0x00017b70
        /*1150*/ 	.word	0x00000003
        /*1154*/ 	.word	0x00000000
        /*1158*/ 	.short	0x0101
        /*115a*/ 	.byte	0x3f
	.zero		1


	//   ....[51]....
        /*115c*/ 	.word	0x00018210
        /*1160*/ 	.word	0x0000000a
        /*1164*/ 	.word	0x00000000
        /*1168*/ 	.short	0x0101
        /*116a*/ 	.byte	0x3f
	.zero		1


	//   ....[52]....
        /*116c*/ 	.word	0x0001b8b0
        /*1170*/ 	.word	0x00000012
        /*1174*/ 	.word	0x00028820
        /*1178*/ 	.short	0x010a
        /*117a*/ 	.byte	0x3f
	.zero		1


	//   ....[53]....
        /*117c*/ 	.word	0x0001b980
        /*1180*/ 	.word	0x00000005
        /*1184*/ 	.word	0x000288a0
        /*1188*/ 	.short	0x010a
        /*118a*/ 	.byte	0x3f
	.zero		1


	//   ....[54]....
        /*118c*/ 	.word	0x0001bcc0
        /*1190*/ 	.word	0x00000005
        /*1194*/ 	.word	0x000288c0
        /*1198*/ 	.short	0x010a
        /*119a*/ 	.byte	0x3f
	.zero		1


	//   ....[55]....
        /*119c*/ 	.word	0x0001c160
        /*11a0*/ 	.word	0x00000006
        /*11a4*/ 	.word	0x000288a0
        /*11a8*/ 	.short	0x010a
        /*11aa*/ 	.byte	0x3f
	.zero		1


	//   ....[56]....
        /*11ac*/ 	.word	0x0001c480
        /*11b0*/ 	.word	0x00000006
        /*11b4*/ 	.word	0x000288c0
        /*11b8*/ 	.short	0x010a
        /*11ba*/ 	.byte	0x3f
	.zero		1


	//   ....[57]....
        /*11bc*/ 	.word	0x0001d4b0
        /*11c0*/ 	.word	0x00000000
        /*11c4*/ 	.word	0x00028840
        /*11c8*/ 	.short	0x010a
        /*11ca*/ 	.byte	0x3f
	.zero		1


	//   ....[58]....
        /*11cc*/ 	.word	0x0001e310
        /*11d0*/ 	.word	0x00000012
        /*11d4*/ 	.word	0x00028800
        /*11d8*/ 	.short	0x0107
        /*11da*/ 	.byte	0x3f
	.zero		1


	//   ....[59]....
        /*11dc*/ 	.word	0x0001e410
        /*11e0*/ 	.word	0x00000012
        /*11e4*/ 	.word	0x00028800
        /*11e8*/ 	.short	0x0101
        /*11ea*/ 	.byte	0x3f
	.zero		1


	//   ....[60]....
        /*11ec*/ 	.word	0x0001e430
        /*11f0*/ 	.word	0x00000012
        /*11f4*/ 	.word	0x00028820
        /*11f8*/ 	.short	0x010a
        /*11fa*/ 	.byte	0x3f
	.zero		1


	//   ....[61]....
        /*11fc*/ 	.word	0x0001e7f0
        /*1200*/ 	.word	0x00000003
        /*1204*/ 	.word	0x00028840
        /*1208*/ 	.short	0x010a
        /*120a*/ 	.byte	0x3f
	.zero		1


	//   ....[62]....
        /*120c*/ 	.word	0x0001eb80
        /*1210*/ 	.word	0x00000002
        /*1214*/ 	.word	0x00028860
        /*1218*/ 	.short	0x010a
        /*121a*/ 	.byte	0x3f
	.zero		1


	//   ....[63]....
        /*121c*/ 	.word	0x0001f230
        /*1220*/ 	.word	0x00000003
        /*1224*/ 	.word	0x00028840
        /*1228*/ 	.short	0x010a
        /*122a*/ 	.byte	0x3f
	.zero		1


	//   ....[64]....
        /*122c*/ 	.word	0x0001f5c0
        /*1230*/ 	.word	0x00000002
        /*1234*/ 	.word	0x00028860
        /*1238*/ 	.short	0x010a
        /*123a*/ 	.byte	0x3f
	.zero		1


	//   ....[65]....
        /*123c*/ 	.word	0x0001fbd0
        /*1240*/ 	.word	0x00000002
        /*1244*/ 	.word	0x00028840
        /*1248*/ 	.short	0x010a
        /*124a*/ 	.byte	0x3f
	.zero		1


	//   ....[66]....
        /*124c*/ 	.word	0x0001ff50
        /*1250*/ 	.word	0x00000002
        /*1254*/ 	.word	0x00028860
        /*1258*/ 	.short	0x010a
        /*125a*/ 	.byte	0x3f
	.zero		1


	//   ....[67]....
        /*125c*/ 	.word	0x00020500
        /*1260*/ 	.word	0x00000000
        /*1264*/ 	.word	0x00028860
        /*1268*/ 	.short	0x010a
        /*126a*/ 	.byte	0x3f
	.zero		1


	//   ....[68]....
        /*126c*/ 	.word	0x00021ba0
        /*1270*/ 	.word	0x00000000
        /*1274*/ 	.word	0x00028820
        /*1278*/ 	.short	0x010a
        /*127a*/ 	.byte	0x3f
	.zero		1


	//   ....[69]....
        /*127c*/ 	.word	0x00021d80
        /*1280*/ 	.word	0x00000006
        /*1284*/ 	.word	0x00000000
        /*1288*/ 	.short	0x010a
        /*128a*/ 	.byte	0x3f
	.zero		1


	//   ....[70]....
        /*128c*/ 	.word	0x00021db0
        /*1290*/ 	.word	0x00000007
        /*1294*/ 	.word	0x00000000
        /*1298*/ 	.short	0x010a
        /*129a*/ 	.byte	0x3f
	.zero		1


	//   ....[71]....
        /*129c*/ 	.word	0x00021e10
        /*12a0*/ 	.word	0x00000004
        /*12a4*/ 	.word	0x00000000
        /*12a8*/ 	.short	0x010a
        /*12aa*/ 	.byte	0x3f
	.zero		1


	//   ....[72]....
        /*12ac*/ 	.word	0x00021e40
        /*12b0*/ 	.word	0x00000003
        /*12b4*/ 	.word	0x00000000
        /*12b8*/ 	.short	0x010a
        /*12ba*/ 	.byte	0x3f
	.zero		1


	//   ....[73]....
        /*12bc*/ 	.word	0x00021ea0
        /*12c0*/ 	.word	0x0000006e
        /*12c4*/ 	.word	0x00028890
        /*12c8*/ 	.short	0x010a
        /*12ca*/ 	.byte	0x3f
	.zero		1


	//   ....[74]....
        /*12cc*/ 	.word	0x00021ef0
        /*12d0*/ 	.word	0x0000006e
        /*12d4*/ 	.word	0x00028890
        /*12d8*/ 	.short	0x010a
        /*12da*/ 	.byte	0x3f
	.zero		1


	//   ....[75]....
        /*12dc*/ 	.word	0x00021f40
        /*12e0*/ 	.word	0x0000006e
        /*12e4*/ 	.word	0x00028890
        /*12e8*/ 	.short	0x010a
        /*12ea*/ 	.byte	0x3f
	.zero		1


	//   ....[76]....
        /*12ec*/ 	.word	0x00021f90
        /*12f0*/ 	.word	0x0000006e
        /*12f4*/ 	.word	0x000288b0
        /*12f8*/ 	.short	0x010a
        /*12fa*/ 	.byte	0x3f
	.zero		1


	//   ....[77]....
        /*12fc*/ 	.word	0x000227f0
        /*1300*/ 	.word	0x00000002
        /*1304*/ 	.word	0x00028800
        /*1308*/ 	.short	0x010a
        /*130a*/ 	.byte	0x3f
	.zero		1


	//   ....[78]....
        /*130c*/ 	.word	0x000233a0
        /*1310*/ 	.word	0x00000002
        /*1314*/ 	.word	0x00028800
        /*1318*/ 	.short	0x010a
        /*131a*/ 	.byte	0x3f
	.zero		1


	//   ....[79]....
        /*131c*/ 	.word	0x000233f0
        /*1320*/ 	.word	0x00000003
        /*1324*/ 	.word	0x00028830
        /*1328*/ 	.short	0x010a
        /*132a*/ 	.byte	0x3f
	.zero		1


	//   ....[80]....
        /*132c*/ 	.word	0x00023440
        /*1330*/ 	.word	0x00000000
        /*1334*/ 	.word	0x00028830
        /*1338*/ 	.short	0x010a
        /*133a*/ 	.byte	0x3f
	.zero		1


	//   ....[81]....
        /*133c*/ 	.word	0x00023490
        /*1340*/ 	.word	0x00000006
        /*1344*/ 	.word	0x00028850
        /*1348*/ 	.short	0x010a
        /*134a*/ 	.byte	0x3f
	.zero		1


	//   ....[82]....
        /*134c*/ 	.word	0x000234e0
        /*1350*/ 	.word	0x00000000
        /*1354*/ 	.word	0x00028830
        /*1358*/ 	.short	0x010a
        /*135a*/ 	.byte	0x3f
	.zero		1


	//   ....[83]....
        /*135c*/ 	.word	0x00023530
        /*1360*/ 	.word	0x00000006
        /*1364*/ 	.word	0x00028850
        /*1368*/ 	.short	0x010a
        /*136a*/ 	.byte	0x3f
	.zero		1


	//   ....[84]....
        /*136c*/ 	.word	0x00023580
        /*1370*/ 	.word	0x0000000e
        /*1374*/ 	.word	0x00028850
        /*1378*/ 	.short	0x010a
        /*137a*/ 	.byte	0x3f
	.zero		1


	//   ....[85]....
        /*137c*/ 	.word	0x00024180
        /*1380*/ 	.word	0x00000012
        /*1384*/ 	.word	0x00028820
        /*1388*/ 	.short	0x010a
        /*138a*/ 	.byte	0x3f
	.zero		1


	//   ....[86]....
        /*138c*/ 	.word	0x000241d0
        /*1390*/ 	.word	0x00000005
        /*1394*/ 	.word	0x000288a0
        /*1398*/ 	.short	0x010a
        /*139a*/ 	.byte	0x3f
	.zero		1


	//   ....[87]....
        /*139c*/ 	.word	0x00024220
        /*13a0*/ 	.word	0x00000005
        /*13a4*/ 	.word	0x000288c0
        /*13a8*/ 	.short	0x010a
        /*13aa*/ 	.byte	0x3f
	.zero		1


	//   ....[88]....
        /*13ac*/ 	.word	0x00024270
        /*13b0*/ 	.word	0x00000006
        /*13b4*/ 	.word	0x000288a0
        /*13b8*/ 	.short	0x010a
        /*13ba*/ 	.byte	0x3f
	.zero		1


	//   ....[89]....
        /*13bc*/ 	.word	0x000242c0
        /*13c0*/ 	.word	0x00000006
        /*13c4*/ 	.word	0x000288c0
        /*13c8*/ 	.short	0x010a
        /*13ca*/ 	.byte	0x3f
	.zero		1


	//   ....[90]....
        /*13cc*/ 	.word	0x00024460
        /*13d0*/ 	.word	0x00000000
        /*13d4*/ 	.word	0x00028840
        /*13d8*/ 	.short	0x010a
        /*13da*/ 	.byte	0x3f
	.zero		1


	//   ....[91]....
        /*13dc*/ 	.word	0x00024f90
        /*13e0*/ 	.word	0x00000012
        /*13e4*/ 	.word	0x00028820
        /*13e8*/ 	.short	0x010a
        /*13ea*/ 	.byte	0x3f
	.zero		1


	//   ....[92]....
        /*13ec*/ 	.word	0x00024fe0
        /*13f0*/ 	.word	0x00000003
        /*13f4*/ 	.word	0x00028840
        /*13f8*/ 	.short	0x010a
        /*13fa*/ 	.byte	0x3f
	.zero		1


	//   ....[93]....
        /*13fc*/ 	.word	0x00025030
        /*1400*/ 	.word	0x00000002
        /*1404*/ 	.word	0x00028860
        /*1408*/ 	.short	0x010a
        /*140a*/ 	.byte	0x3f
	.zero		1


	//   ....[94]....
        /*140c*/ 	.word	0x00025080
        /*1410*/ 	.word	0x00000003
        /*1414*/ 	.word	0x00028840
        /*1418*/ 	.short	0x010a
        /*141a*/ 	.byte	0x3f
	.zero		1


	//   ....[95]....
        /*141c*/ 	.word	0x000250d0
        /*1420*/ 	.word	0x00000002
        /*1424*/ 	.word	0x00028860
        /*1428*/ 	.short	0x010a
        /*142a*/ 	.byte	0x3f
	.zero		1


	//   ....[96]....
        /*142c*/ 	.word	0x00025120
        /*1430*/ 	.word	0x00000002
        /*1434*/ 	.word	0x00028840
        /*1438*/ 	.short	0x010a
        /*143a*/ 	.byte	0x3f
	.zero		1


	//   ....[97]....
        /*143c*/ 	.word	0x00025170
        /*1440*/ 	.word	0x00000002
        /*1444*/ 	.word	0x00028860
        /*1448*/ 	.short	0x010a
        /*144a*/ 	.byte	0x3f
	.zero		1


	//   ....[98]....
        /*144c*/ 	.word	0x000251c0
        /*1450*/ 	.word	0x00000000
        /*1454*/ 	.word	0x00028860
        /*1458*/ 	.short	0x010a
        /*145a*/ 	.byte	0x3f
	.zero		1


	//   ....[99]....
        /*145c*/ 	.word	0x00025d60
        /*1460*/ 	.word	0x00000000
        /*1464*/ 	.word	0x00028820
        /*1468*/ 	.short	0x010a
        /*146a*/ 	.byte	0x3f
	.zero		1


	//   ....[100]....
        /*146c*/ 	.word	0x00025f00
        /*1470*/ 	.word	0x00000006
        /*1474*/ 	.word	0x00000000
        /*1478*/ 	.short	0x010a
        /*147a*/ 	.byte	0x3f
	.zero		1


	//   ....[101]....
        /*147c*/ 	.word	0x00025f50
        /*1480*/ 	.word	0x00000007
        /*1484*/ 	.word	0x00000000
        /*1488*/ 	.short	0x010a
        /*148a*/ 	.byte	0x3f
	.zero		1


	//   ....[102]....
        /*148c*/ 	.word	0x00025fa0
        /*1490*/ 	.word	0x00000004
        /*1494*/ 	.word	0x00000000
        /*1498*/ 	.short	0x010a
        /*149a*/ 	.byte	0x3f
	.zero		1


	//----- nvinfo : EIATTR_NUM_MBARRIERS
	.align		4
.L_1107:
        /*149c*/ 	.byte	0x03, 0x38
        /*149e*/ 	.short	0x0016


	//----- nvinfo : EIATTR_EXIT_INSTR_OFFSETS
	.align		4
        /*14a0*/ 	.byte	0x04, 0x1c
        /*14a2*/ 	.short	(.L_1109 - .L_1108)


	//   ....[0]....
.L_1108:
        /*14a4*/ 	.word	0x00021e90


	//----- nvinfo : EIATTR_MAX_THREADS
	.align		4
.L_1109:
        /*14a8*/ 	.byte	0x04, 0x05
        /*14aa*/ 	.short	(.L_1111 - .L_1110)
.L_1110:
        /*14ac*/ 	.word	0x00000180
        /*14b0*/ 	.word	0x00000001
        /*14b4*/ 	.word	0x00000001


	//----- nvinfo : EIATTR_CRS_STACK_SIZE
	.align		4
.L_1111:
        /*14b8*/ 	.byte	0x04, 0x1e
        /*14ba*/ 	.short	(.L_1113 - .L_1112)
.L_1112:
        /*14bc*/ 	.word	0x00000000


	//----- nvinfo : EIATTR_CBANK_PARAM_SIZE
	.align		4
.L_1113:
        /*14c0*/ 	.byte	0x03, 0x19
        /*14c2*/ 	.short	0x0af0


	//----- nvinfo : EIATTR_PARAM_CBANK
	.align		4
        /*14c4*/ 	.byte	0x04, 0x0a
        /*14c6*/ 	.short	(.L_1115 - .L_1114)
	.align		4
.L_1114:
        /*14c8*/ 	.word	index@(.nv.constant0._ZN7cutlass13device_kernelIN5flash11enable_sm90INS1_16FlashAttnFwdSm90INS1_25CollectiveMainloopFwdSm90ILi2EN4cute5tupleIJNS5_1CILi1EEES8_S8_EEENS6_IJNS7_ILi128EEESA_SA_EEELi128ENS_10bfloat16_tEfNS_4arch4Sm90ELb1ELb0ELb0ELb1ELb0ELb1ELb0ELb1ELb1ELb1ELb1ELb0EEENS1_21CollectiveEpilogueFwdISB_S9_SC_SE_Li256ELb1ELb1ELb1ELb0EEENS1_36VarlenDynamicPersistentTileSchedulerILi128ELi128ELi256ELi128ELb1ELb1ELb1ELb1ELb1ELb1EEEEEEEEEvNT_6ParamsE)
        /*14cc*/ 	.short	0x0210
        /*14ce*/ 	.short	0x0af0


	//----- nvinfo : EIATTR_SW_WAR
	.align		4
.L_1115:
        /*14d0*/ 	.byte	0x04, 0x36
        /*14d2*/ 	.short	(.L_1117 - .L_1116)
.L_1116:
        /*14d4*/ 	.word	0x00000008
.L_1117:


//--------------------- .nv.info._ZN7cutlass13device_kernelIN5flash11enable_sm90INS1_16FlashAttnFwdSm90INS1_25CollectiveMainloopFwdSm90ILi2EN4cute5tupleIJNS5_1CILi1EEES8_S8_EEENS6_IJNS7_ILi192EEENS7_ILi144EEENS7_ILi96EEEEEELi96ENS_10bfloat16_tEfNS_4arch4Sm90ELb0ELb0ELb0ELb0ELb0ELb0ELb0ELb0ELb1ELb1ELb1ELb0EEENS1_21CollectiveEpilogueFwdINS6_IJSA_SC_SB_EEES9_SE_SG_Li384ELb0ELb1ELb1ELb0EEENS1_19SingleTileSchedulerILb0ELb1ELb1ELi192EEEEEEEEEvNT_6ParamsE --------------------------
	.section	.nv.info._ZN7cutlass13device_kernelIN5flash11enable_sm90INS1_16FlashAttnFwdSm90INS1_25CollectiveMainloopFwdSm90ILi2EN4cute5tupleIJNS5_1CILi1EEES8_S8_EEENS6_IJNS7_ILi192EEENS7_ILi144EEENS7_ILi96EEEEEELi96ENS_10bfloat16_tEfNS_4arch4Sm90ELb0ELb0ELb0ELb0ELb0ELb0ELb0ELb0ELb1ELb1ELb1ELb0EEENS1_21CollectiveEpilogueFwdINS6_IJSA_SC_SB_EEES9_SE_SG_Li384ELb0ELb1ELb1ELb0EEENS1_19SingleTileSchedulerILb0ELb1ELb1ELi192EEEEEEEEEvNT_6ParamsE,"",@"SHT_CUDA_INFO"
	.sectionflags	@""
	.align	4


	//----- nvinfo : EIATTR_CUDA_API_VERSION
	.align		4
        /*0000*/ 	.byte	0x04, 0x37
        /*0002*/ 	.short	(.L_1119 - .L_1118)
.L_1118:
        /*0004*/ 	.word	0x00000082


	//----- nvinfo : EIATTR_KPARAM_INFO
	.align		4
.L_1119:
        /*0008*/ 	.byte	0x04, 0x17
        /*000a*/ 	.short	(.L_1121 - .L_1120)
.L_1120:
        /*000c*/ 	.word	0x00000000
        /*0010*/ 	.short	0x0000
        /*0012*/ 	.short	0x0070
        /*0014*/ 	.byte	0x00, 0xf0, 0x01, 0x28


	//----- nvinfo : EIATTR_SPARSE_MMA_MASK
	.align		4
.L_1121:
        /*0018*/ 	.byte	0x03, 0x50
        /*001a*/ 	.short	0x0000


	//----- nvinfo : EIATTR_MAXREG_COUNT
	.align		4
        /*001c*/ 	.byte	0x03, 0x1b
        /*001e*/ 	.short	0x0080


	//----- nvinfo : EIATTR_NUM_BARRIERS
	.align		4
        /*0020*/ 	.byte	0x02, 0x4c
        /*0022*/ 	.byte	0x10
	.zero		1


	//----- nvinfo : EIATTR_EXTERNS
	.align		4
        /*0024*/ 	.byte	0x04, 0x0f
        /*0026*/ 	.short	(.L_1123 - .L_1122)


	//   ....[0]....
	.align		4
.L_1122:
        /*0028*/ 	.word	index@(__assertfail)


	//----- nvinfo : EIATTR_MERCURY_ISA_VERSION
	.align		4
.L_1123:
        /*002c*/ 	.byte	0x03, 0x5f
        /*002e*/ 	.short	0x0101


	//----- nvinfo : EIATTR_INT_WARP_WIDE_INSTR_OFFSETS
	.align		4
        /*0030*/ 	.byte	0x04, 0x31
        /*0032*/ 	.short	(.L_1125 - .L_1124)


	//   ....[0]....
.L_1124:
        /*0034*/ 	.word	0x00000110


	//   ....[1]....
        /*0038*/ 	.word	0x000001b0


	//   ....[2]....
        /*003c*/ 	.word	0x00000220


	//----- nvinfo : EIATTR_COOP_GROUP_MASK_REGIDS
	.align		4
.L_1125:
        /*0040*/ 	.byte	0x04, 0x29
        /*0042*/ 	.short	(.L_1127 - .L_1126)


	//   ....[0]....
.L_1126:
        /*0044*/ 	.word	0xffffffff


	//   ....[1]....
        /*0048*/ 	.word	0xffffffff


	//   ....[2]....
        /*004c*/ 	.word	0xffffffff


	//   ....[3]....
        /*0050*/ 	.word	0xffffffff


	//   ....[4]....
        /*0054*/ 	.word	0xffffffff


	//   ....[5]....
        /*0058*/ 	.word	0xffffffff


	//   ....[6]....
        /*005c*/ 	.word	0xffffffff


	//   ....[7]....
        /*0060*/ 	.word	0xffffffff


	//   ....[8]....
        /*0064*/ 	.word	0xffffffff


	//   ....[9]....
        /*0068*/ 	.word	0xffffffff


	//   ....[10]....
        /*006c*/ 	.word	0xffffffff


	//   ....[11]....
        /*0070*/ 	.word	0xffffffff


	//   ....[12]....
        /*0074*/ 	.word	0xffffffff


	//   ....[13]....
        /*0078*/ 	.word	0xffffffff


	//   ....[14]....
        /*007c*/ 	.word	0xffffffff


	//   ....[15]....
        /*0080*/ 	.word	0xffffffff


	//   ....[16]....
        /*0084*/ 	.word	0xffffffff


	//   ....[17]....
        /*0088*/ 	.word	0xffffffff


	//   ....[18]....
        /*008c*/ 	.word	0xffffffff


	//   ....[19]....
        /*0090*/ 	.word	0xffffffff


	//   ....[20]....
        /*0094*/ 	.word	0xffffffff


	//   ....[21]....
        /*0098*/ 	.word	0xffffffff


	//   ....[22]....
        /*009c*/ 	.word	0xffffffff


	//   ....[23]....
        /*00a0*/ 	.word	0xffffffff


	//   ....[24]....
        /*00a4*/ 	.word	0xffffffff


	//   ....[25]....
        /*00a8*/ 	.word	0xffffffff


	//   ....[26]....
        /*00ac*/ 	.word	0xffffffff


	//   ....[27]....
        /*00b0*/ 	.word	0xffffffff


	//   ....[28]....
        /*00b4*/ 	.word	0xffffffff


	//   ....[29]....
        /*00b8*/ 	.word	0xffffffff


	//   ....[30]....
        /*00bc*/ 	.word	0xffffffff


	//   ....[31]....
        /*00c0*/ 	.word	0xffffffff


	//   ....[32]....
        /*00c4*/ 	.word	0xffffffff


	//   ....[33]....
        /*00c8*/ 	.word	0xffffffff


	//   ....[34]....
        /*00cc*/ 	.word	0xffffffff


	//   ....[35]....
        /*00d0*/ 	.word	0xffffffff


	//   ....[36]....
        /*00d4*/ 	.word	0xffffffff


	//   ....[37]....
        /*00d8*/ 	.word	0xffffffff


	//   ....[38]....
        /*00dc*/ 	.word	0xffffffff


	//   ....[39]....
        /*00e0*/ 	.word	0xffffffff


	//   ....[40]....
        /*00e4*/ 	.word	0xffffffff


	//   ....[41]....
        /*00e8*/ 	.word	0xffffffff


	//   ....[42]....
        /*00ec*/ 	.word	0xffffffff


	//   ....[43]....
        /*00f0*/ 	.word	0xffffffff


	//   ....[44]....
        /*00f4*/ 	.word	0xffffffff


	//   ....[45]....
        /*00f8*/ 	.word	0x0500000f


	//   ....[46]....
        /*00fc*/ 	.word	0x0500000f


	//   ....[47]....
        /*0100*/ 	.word	0x0500000f


	//   ....[48]....
        /*0104*/ 	.word	0x0500000f


	//   ....[49]....
        /*0108*/ 	.word	0x0500000f


	//   ....[50]....
        /*010c*/ 	.word	0x0500000f


	//   ....[51]....
        /*0110*/ 	.word	0x0500000f


	//   ....[52]....
        /*0114*/ 	.word	0x0500000f


	//   ....[53]....
        /*0118*/ 	.word	0x0500000f


	//   ....[54]....
        /*011c*/ 	.word	0x0500000f


	//   ....[55]....
        /*0120*/ 	.word	0x0500000f


	//   ....[56]....
        /*0124*/ 	.word	0x0500000f


	//   ....[57]....
        /*0128*/ 	.word	0x0500000f


	//   ....[58]....
        /*012c*/ 	.word	0x0500000f


	//----- nvinfo : EIATTR_COOP_GROUP_INSTR_OFFSETS
	.align		4
.L_1127:
        /*0130*/ 	.byte	0x04, 0x28
        /*0132*/ 	.short	(.L_1129 - .L_1128)


	//   ....[0]....
.L_1128:
        /*0134*/ 	.word	0x00000050


	//   ....[1]....
        /*0138*/ 	.word	0x00000120


	//   ....[2]....
        /*013c*/ 	.word	0x000001d0


	//   ....[3]....
        /*0140*/ 	.word	0x00000390


	//   ....[4]....
        /*0144*/ 	.word	0x000004f0


	//   ....[5]....
        /*0148*/ 	.word	0x00000610


	//   ....[6]....
        /*014c*/ 	.word	0x00000770


	//   ....[7]....
        /*0150*/ 	.word	0x00000fe0


	//   ....[8]....
        /*0154*/ 	.word	0x00003400


	//   ....[9]....
        /*0158*/ 	.word	0x00003420


	//   ....[10]....
        /*015c*/ 	.word	0x00003a30


	//   ....[11]....
        /*0160*/ 	.word	0x00003a80


	//   ....[12]....
        /*0164*/ 	.word	0x00004cc0


	//   ....[13]....
        /*0168*/ 	.word	0x00006ad0


	//   ....[14]....
        /*016c*/ 	.word	0x00006b00


	//   ....[15]....
        /*0170*/ 	.word	0x00007080


	//   ....[16]....
        /*0174*/ 	.word	0x00007150


	//   ....[17]....
        /*0178*/ 	.word	0x00008570


	//   ....[18]....
        /*017c*/ 	.word	0x00008690


	//   ....[19]....
        /*0180*/ 	.word	0x000086d0


	//   ....[20]....
        /*0184*/ 	.word	0x000087e0


	//   ....[21]....
        /*0188*/ 	.word	0x000087f0


	//   ....[22]....
        /*018c*/ 	.word	0x000096b0


	//   ....[23]....
        /*0190*/ 	.word	0x00009710


	//   ....[24]....
        /*0194*/ 	.word	0x00009750


	//   ....[25]....
        /*0198*/ 	.word	0x00009780


	//   ....[26]....
        /*019c*/ 	.word	0x000097b0


	//   ....[27]....
        /*01a0*/ 	.word	0x000097c0


	//   ....[28]....
        /*01a4*/ 	.word	0x00009c90


	//   ....[29]....
        /*01a8*/ 	.word	0x00009ca0


	//   ....[30]....
        /*01ac*/ 	.word	0x0000a520


	//   ....[31]....
        /*01b0*/ 	.word	0x0000aee0


	//   ....[32]....
        /*01b4*/ 	.word	0x0000ba30


	//   ....[33]....
        /*01b8*/ 	.word	0x0000ba40


	//   ....[34]....
        /*01bc*/ 	.word	0x0000ba50


	//   ....[35]....
        /*01c0*/ 	.word	0x0000ba70


	//   ....[36]....
        /*01c4*/ 	.word	0x0000baa0


	//   ....[37]....
        /*01c8*/ 	.word	0x0000bb50


	//   ....[38]....
        /*01cc*/ 	.word	0x0000bb80


	//   ....[39]....
        /*01d0*/ 	.word	0x0000bc00


	//   ....[40]....
        /*01d4*/ 	.word	0x0000bc30


	//   ....[41]....
        /*01d8*/ 	.word	0x0000bc40


	//   ....[42]....
        /*01dc*/ 	.word	0x0000bca0


	//   ....[43]....
        /*01e0*/ 	.word	0x0000bcb0


	//   ....[44]....
        /*01e4*/ 	.word	0x0000e1f0


	//   ....[45]....
        /*01e8*/ 	.word	0x0000e660


	//   ....[46]....
        /*01ec*/ 	.word	0x0000e7e0


	//   ....[47]....
        /*01f0*/ 	.word	0x0000e830


	//   ....[48]....
        /*01f4*/ 	.word	0x0000e8e0


	//   ....[49]....
        /*01f8*/ 	.word	0x0000e9b0


	//   ....[50]....
        /*01fc*/ 	.word	0x0000ea30


	//   ....[51]....
        /*0200*/ 	.word	0x0000eb00


	//   ....[52]....
        /*0204*/ 	.word	0x0000eb80


	//   ....[53]....
        /*0208*/ 	.word	0x0000ec40


	//   ....[54]....
        /*020c*/ 	.word	0x0000ecf0


	//   ....[55]....
        /*0210*/ 	.word	0x0000edc0


	//   ....[56]....
        /*0214*/ 	.word	0x0000ee40


	//   ....[57]....
        /*0218*/ 	.word	0x0000ef20


	//   ....[58]....
        /*021c*/ 	.word	0x0000f2f0


	//----- nvinfo : EIATTR_REG_RECONFIG
	.align		4
.L_1129:
        /*0220*/ 	.byte	0x01, 0x54
	.zero		2


	//----- nvinfo : EIATTR_SYSCALL_OFFSETS
	.align		4
        /*0224*/ 	.byte	0x04, 0x46
        /*0226*/ 	.short	(.L_1131 - .L_1130)


	//   ....[0]....
.L_1130:
        /*0228*/ 	.word	0x000011a0


	//   ....[1]....
        /*022c*/ 	.word	0x0000ab90


	//   ....[2]....
        /*0230*/ 	.word	0x0000acd0


	//   ....[3]....
        /*0234*/ 	.word	0x0000adc0


	//   ....[4]....
        /*0238*/ 	.word	0x0000b530


	//----- nvinfo : EIATTR_MBARRIER_INSTR_OFFSETS
	.align		4
.L_1131:
        /*023c*/ 	.byte	0x04, 0x39
        /*023e*/ 	.short	(.L_1133 - .L_1132)


	//   ....[0]....
.L_1132:
        /*0240*/ 	.word	0x00000240
        /*0244*/ 	.word	0x000000ff
        /*0248*/ 	.word	0x00031c00
        /*024c*/ 	.short	0x0100
        /*024e*/ 	.byte	0x08
	.zero		1


	//   ....[1]....
        /*0250*/ 	.word	0x00000250
        /*0254*/ 	.word	0x000000ff
        /*0258*/ 	.word	0x00031c20
        /*025c*/ 	.short	0x0100
        /*025e*/ 	.byte	0x08
	.zero		1


	//   ....[2]....
        /*0260*/ 	.word	0x00000340
        /*0264*/ 	.word	0x000000ff
        /*0268*/ 	.word	0x00031c30
        /*026c*/ 	.short	0x0100
        /*026e*/ 	.byte	0x08
	.zero		1


	//   ....[3]....
        /*0270*/ 	.word	0x00000350
        /*0274*/ 	.word	0x000000ff
        /*0278*/ 	.word	0x00031c40
        /*027c*/ 	.short	0x0100
        /*027e*/ 	.byte	0x08
	.zero		1


	//   ....[4]....
        /*0280*/ 	.word	0x00000360
        /*0284*/ 	.word	0x000000ff
        /*0288*/ 	.word	0x00031c38
        /*028c*/ 	.short	0x0100
        /*028e*/ 	.byte	0x08
	.zero		1


	//   ....[5]....
        /*0290*/ 	.word	0x00000370
        /*0294*/ 	.word	0x000000ff
        /*0298*/ 	.word	0x00031c48
        /*029c*/ 	.short	0x0100
        /*029e*/ 	.byte	0x08
	.zero		1


	//   ....[6]....
        /*02a0*/ 	.word	0x000004a0
        /*02a4*/ 	.word	0x000000ff
        /*02a8*/ 	.word	0x00031c50
        /*02ac*/ 	.short	0x0100
        /*02ae*/ 	.byte	0x08
	.zero		1


	//   ....[7]....
        /*02b0*/ 	.word	0x000004b0
        /*02b4*/ 	.word	0x000000ff
        /*02b8*/ 	.word	0x00031c60
        /*02bc*/ 	.short	0x0100
        /*02be*/ 	.byte	0x08
	.zero		1


	//   ....[8]....
        /*02c0*/ 	.word	0x000004c0
        /*02c4*/ 	.word	0x000000ff
        /*02c8*/ 	.word	0x00031c58
        /*02cc*/ 	.short	0x0100
        /*02ce*/ 	.byte	0x08
	.zero		1


	//   ....[9]....
        /*02d0*/ 	.word	0x000004d0
        /*02d4*/ 	.word	0x000000ff
        /*02d8*/ 	.word	0x00031c68
        /*02dc*/ 	.short	0x0100
        /*02de*/ 	.byte	0x08
	.zero		1


	//   ....[10]....
        /*02e0*/ 	.word	0x000005c0
        /*02e4*/ 	.word	0x000000ff
        /*02e8*/ 	.word	0x00031c70
        /*02ec*/ 	.short	0x0100
        /*02ee*/ 	.byte	0x06
	.zero		1


	//   ....[11]....
        /*02f0*/ 	.word	0x000005d0
        /*02f4*/ 	.word	0x000000ff
        /*02f8*/ 	.word	0x00031c80
        /*02fc*/ 	.short	0x0100
        /*02fe*/ 	.byte	0x06
	.zero		1


	//   ....[12]....
        /*0300*/ 	.word	0x000005e0
        /*0304*/ 	.word	0x000000ff
        /*0308*/ 	.word	0x00031c78
        /*030c*/ 	.short	0x0100
        /*030e*/ 	.byte	0x06
	.zero		1


	//   ....[13]....
        /*0310*/ 	.word	0x000005f0
        /*0314*/ 	.word	0x000000ff
        /*0318*/ 	.word	0x00031c88
        /*031c*/ 	.short	0x0100
        /*031e*/ 	.byte	0x06
	.zero		1


	//   ....[14]....
        /*0320*/ 	.word	0x00000720
        /*0324*/ 	.word	0x000000ff
        /*0328*/ 	.word	0x00031c90
        /*032c*/ 	.short	0x0100
        /*032e*/ 	.byte	0x08
	.zero		1


	//   ....[15]....
        /*0330*/ 	.word	0x00000730
        /*0334*/ 	.word	0x000000ff
        /*0338*/ 	.word	0x00031ca0
        /*033c*/ 	.short	0x0100
        /*033e*/ 	.byte	0x08
	.zero		1


	//   ....[16]....
        /*0340*/ 	.word	0x00000740
        /*0344*/ 	.word	0x000000ff
        /*0348*/ 	.word	0x00031c98
        /*034c*/ 	.short	0x0100
        /*034e*/ 	.byte	0x08
	.zero		1


	//   ....[17]....
        /*0350*/ 	.word	0x00000750
        /*0354*/ 	.word	0x000000ff
        /*0358*/ 	.word	0x00031ca8
        /*035c*/ 	.short	0x0100
        /*035e*/ 	.byte	0x08
	.zero		1


	//   ....[18]....
        /*0360*/ 	.word	0x00000880
        /*0364*/ 	.word	0x000000ff
        /*0368*/ 	.word	0x00031cb0
        /*036c*/ 	.short	0x0100
        /*036e*/ 	.byte	0x08
	.zero		1


	//   ....[19]....
        /*0370*/ 	.word	0x00000890
        /*0374*/ 	.word	0x000000ff
        /*0378*/ 	.word	0x00031cc0
        /*037c*/ 	.short	0x0100
        /*037e*/ 	.byte	0x08
	.zero		1


	//   ....[20]....
        /*0380*/ 	.word	0x000008a0
        /*0384*/ 	.word	0x000000ff
        /*0388*/ 	.word	0x00031cb8
        /*038c*/ 	.short	0x0100
        /*038e*/ 	.byte	0x08
	.zero		1


	//   ....[21]....
        /*0390*/ 	.word	0x000008b0
        /*0394*/ 	.word	0x000000ff
        /*0398*/ 	.word	0x00031cc8
        /*039c*/ 	.short	0x0100
        /*039e*/ 	.byte	0x08
	.zero		1


	//   ....[22]....
        /*03a0*/ 	.word	0x000011d0
        /*03a4*/ 	.word	0x000000ff
        /*03a8*/ 	.word	0x00031c00
        /*03ac*/ 	.short	0x010a
        /*03ae*/ 	.byte	0x25
	.zero		1


	//   ....[23]....
        /*03b0*/ 	.word	0x00001220
        /*03b4*/ 	.word	0x000000ff
        /*03b8*/ 	.word	0x00031c30
        /*03bc*/ 	.short	0x010a
        /*03be*/ 	.byte	0x25
	.zero		1


	//   ....[24]....
        /*03c0*/ 	.word	0x00001260
        /*03c4*/ 	.word	0x000000ff
        /*03c8*/ 	.word	0x00031c30
        /*03cc*/ 	.short	0x010a
        /*03ce*/ 	.byte	0x25
	.zero		1


	//   ....[25]....
        /*03d0*/ 	.word	0x00003e30
        /*03d4*/ 	.word	0x00000009
        /*03d8*/ 	.word	0x00000000
        /*03dc*/ 	.short	0x0101
        /*03de*/ 	.byte	0x3f
	.zero		1


	//   ....[26]....
        /*03e0*/ 	.word	0x00004f60
        /*03e4*/ 	.word	0x00000005
        /*03e8*/ 	.word	0x00031c30
        /*03ec*/ 	.short	0x010a
        /*03ee*/ 	.byte	0x3f
	.zero		1


	//   ....[27]....
        /*03f0*/ 	.word	0x00004fa0
        /*03f4*/ 	.word	0x00000005
        /*03f8*/ 	.word	0x00031c30
        /*03fc*/ 	.short	0x010a
        /*03fe*/ 	.byte	0x3f
	.zero		1


	//   ....[28]....
        /*0400*/ 	.word	0x00006630
        /*0404*/ 	.word	0x000000ff
        /*0408*/ 	.word	0x00031c50
        /*040c*/ 	.short	0x010a
        /*040e*/ 	.byte	0x06
	.zero		1


	//   ....[29]....
        /*0410*/ 	.word	0x00006670
        /*0414*/ 	.word	0x000000ff
        /*0418*/ 	.word	0x00031c50
        /*041c*/ 	.short	0x010a
        /*041e*/ 	.byte	0x06
	.zero		1


	//   ....[30]....
        /*0420*/ 	.word	0x00007980
        /*0424*/ 	.word	0x00000077
        /*0428*/ 	.word	0x00000000
        /*042c*/ 	.short	0x0101
        /*042e*/ 	.byte	0x3f
	.zero		1


	//   ....[31]....
        /*0430*/ 	.word	0x00007a00
        /*0434*/ 	.word	0x0000008a
        /*0438*/ 	.word	0x00000000
        /*043c*/ 	.short	0x0101
        /*043e*/ 	.byte	0x3f
	.zero		1


	//   ....[32]....
        /*0440*/ 	.word	0x000085e0
        /*0444*/ 	.word	0x0000000c
        /*0448*/ 	.word	0x00031c50
        /*044c*/ 	.short	0x010a
        /*044e*/ 	.byte	0x3f
	.zero		1


	//   ....[33]....
        /*0450*/ 	.word	0x00008620
        /*0454*/ 	.word	0x0000000c
        /*0458*/ 	.word	0x00031c50
        /*045c*/ 	.short	0x010a
        /*045e*/ 	.byte	0x3f
	.zero		1


	//   ....[34]....
        /*0460*/ 	.word	0x00008d10
        /*0464*/ 	.word	0x00000009
        /*0468*/ 	.word	0x00000000
        /*046c*/ 	.short	0x0101
        /*046e*/ 	.byte	0x3f
	.zero		1


	//   ....[35]....
        /*0470*/ 	.word	0x000097d0
        /*0474*/ 	.word	0x000000ff
        /*0478*/ 	.word	0x00000000
        /*047c*/ 	.short	0x0101
        /*047e*/ 	.byte	0x04
	.zero		1


	//   ....[36]....
        /*0480*/ 	.word	0x0000b0e0
        /*0484*/ 	.word	0x000000ff
        /*0488*/ 	.word	0x00031c40
        /*048c*/ 	.short	0x010a
        /*048e*/ 	.byte	0x28
	.zero		1


	//   ....[37]....
        /*0490*/ 	.word	0x0000bea0
        /*0494*/ 	.word	0x000000ff
        /*0498*/ 	.word	0x00031c00
        /*049c*/ 	.short	0x0107
        /*049e*/ 	.byte	0x28
	.zero		1


	//   ....[38]....
        /*04a0*/ 	.word	0x0000bef0
        /*04a4*/ 	.word	0x000000ff
        /*04a8*/ 	.word	0x00031c00
        /*04ac*/ 	.short	0x0101
        /*04ae*/ 	.byte	0x28
	.zero		1


	//   ....[39]....
        /*04b0*/ 	.word	0x0000bf20
        /*04b4*/ 	.word	0x000000ff
        /*04b8*/ 	.word	0x00031c20
        /*04bc*/ 	.short	0x010a
        /*04be*/ 	.byte	0x28
	.zero		1


	//   ....[40]....
        /*04c0*/ 	.word	0x0000c260
        /*04c4*/ 	.word	0x000000ff
        /*04c8*/ 	.word	0x00031c48
        /*04cc*/ 	.short	0x010a
        /*04ce*/ 	.byte	0x28
	.zero		1


	//   ....[41]....
        /*04d0*/ 	.word	0x0000c630
        /*04d4*/ 	.word	0x000000ff
        /*04d8*/ 	.word	0x00031c60
        /*04dc*/ 	.short	0x010a
        /*04de*/ 	.byte	0x28
	.zero		1


	//   ....[42]....
        /*04e0*/ 	.word	0x0000cbb0
        /*04e4*/ 	.word	0x000000ff
        /*04e8*/ 	.word	0x00031c40
        /*04ec*/ 	.short	0x010a
        /*04ee*/ 	.byte	0x28
	.zero		1


	//   ....[43]....
        /*04f0*/ 	.word	0x0000cf90
        /*04f4*/ 	.word	0x000000ff
        /*04f8*/ 	.word	0x00031c68
        /*04fc*/ 	.short	0x010a
        /*04fe*/ 	.byte	0x28
	.zero		1


	//   ....[44]....
        /*0500*/ 	.word	0x0000d550
        /*0504*/ 	.word	0x000000ff
        /*0508*/ 	.word	0x00031c48
        /*050c*/ 	.short	0x010a
        /*050e*/ 	.byte	0x28
	.zero		1


	//   ....[45]....
        /*0510*/ 	.word	0x0000d910
        /*0514*/ 	.word	0x000000ff
        /*0518*/ 	.word	0x00031c60
        /*051c*/ 	.short	0x010a
        /*051e*/ 	.byte	0x28
	.zero		1


	//   ....[46]....
        /*0520*/ 	.word	0x0000dd50
        /*0524*/ 	.word	0x00000003
        /*0528*/ 	.word	0x00031c60
        /*052c*/ 	.short	0x010a
        /*052e*/ 	.byte	0x3f
	.zero		1


	//   ....[47]....
        /*0530*/ 	.word	0x0000e1b0
        /*0534*/ 	.word	0x00000007
        /*0538*/ 	.word	0x00031c20
        /*053c*/ 	.short	0x010a
        /*053e*/ 	.byte	0x3f
	.zero		1


	//   ....[48]....
        /*0540*/ 	.word	0x0000e2f0
        /*0544*/ 	.word	0x00000005
        /*0548*/ 	.word	0x00000000
        /*054c*/ 	.short	0x010a
        /*054e*/ 	.byte	0x3f
	.zero		1


	//   ....[49]....
        /*0550*/ 	.word	0x0000e360
        /*0554*/ 	.word	0x00000003
        /*0558*/ 	.word	0x00000000
        /*055c*/ 	.short	0x010a
        /*055e*/ 	.byte	0x3f
	.zero		1


	//   ....[50]....
        /*0560*/ 	.word	0x0000e3c0
        /*0564*/ 	.word	0x00000005
        /*0568*/ 	.word	0x00000000
        /*056c*/ 	.short	0x010a
        /*056e*/ 	.byte	0x3f
	.zero		1


	//   ....[51]....
        /*0570*/ 	.word	0x0000e3f0
        /*0574*/ 	.word	0x00000003
        /*0578*/ 	.word	0x00000000
        /*057c*/ 	.short	0x010a
        /*057e*/ 	.byte	0x3f
	.zero		1


	//   ....[52]....
        /*0580*/ 	.word	0x0000e460
        /*0584*/ 	.word	0x00000003
        /*0588*/ 	.word	0x00031c00
        /*058c*/ 	.short	0x010a
        /*058e*/ 	.byte	0x3f
	.zero		1


	//   ....[53]....
        /*0590*/ 	.word	0x0000e4c0
        /*0594*/ 	.word	0x00000003
        /*0598*/ 	.word	0x00031c30
        /*059c*/ 	.short	0x010a
        /*059e*/ 	.byte	0x3f
	.zero		1


	//   ....[54]....
        /*05a0*/ 	.word	0x0000e510
        /*05a4*/ 	.word	0x00000005
        /*05a8*/ 	.word	0x00031c30
        /*05ac*/ 	.short	0x010a
        /*05ae*/ 	.byte	0x3f
	.zero		1


	//   ....[55]....
        /*05b0*/ 	.word	0x0000e570
        /*05b4*/ 	.word	0x00000005
        /*05b8*/ 	.word	0x00031c50
        /*05bc*/ 	.short	0x010a
        /*05be*/ 	.byte	0x3f
	.zero		1


	//   ....[56]....
        /*05c0*/ 	.word	0x0000e5c0
        /*05c4*/ 	.word	0x0000000c
        /*05c8*/ 	.word	0x00031c50
        /*05cc*/ 	.short	0x010a
        /*05ce*/ 	.byte	0x3f
	.zero		1


	//   ....[57]....
        /*05d0*/ 	.word	0x0000e720
        /*05d4*/ 	.word	0x00000003
        /*05d8*/ 	.word	0x00031c40
        /*05dc*/ 	.short	0x010a
        /*05de*/ 	.byte	0x3f
	.zero		1


	//   ....[58]....
        /*05e0*/ 	.word	0x0000ef60
        /*05e4*/ 	.word	0x00000003
        /*05e8*/ 	.word	0x00031c20
        /*05ec*/ 	.short	0x010a
        /*05ee*/ 	.byte	0x3f
	.zero		1


	//   ....[59]....
        /*05f0*/ 	.word	0x0000efc0
        /*05f4*/ 	.word	0x00000003
        /*05f8*/ 	.word	0x00031c48
        /*05fc*/ 	.short	0x010a
        /*05fe*/ 	.byte	0x3f
	.zero		1


	//   ....[60]....
        /*0600*/ 	.word	0x0000f020
        /*0604*/ 	.word	0x00000003
        /*0608*/ 	.word	0x00031c60
        /*060c*/ 	.short	0x010a
        /*060e*/ 	.byte	0x3f
	.zero		1


	//   ....[61]....
        /*0610*/ 	.word	0x0000f080
        /*0614*/ 	.word	0x00000003
        /*0618*/ 	.word	0x00031c40
        /*061c*/ 	.short	0x010a
        /*061e*/ 	.byte	0x3f
	.zero		1


	//   ....[62]....
        /*0620*/ 	.word	0x0000f0e0
        /*0624*/ 	.word	0x00000003
        /*0628*/ 	.word	0x00031c68
        /*062c*/ 	.short	0x010a
        /*062e*/ 	.byte	0x3f
	.zero		1


	//   ....[63]....
        /*0630*/ 	.word	0x0000f140
        /*0634*/ 	.word	0x00000002
        /*0638*/ 	.word	0x00031c48
        /*063c*/ 	.short	0x010a
        /*063e*/ 	.byte	0x3f
	.zero		1


	//   ....[64]....
        /*0640*/ 	.word	0x0000f1a0
        /*0644*/ 	.word	0x00000002
        /*0648*/ 	.word	0x00031c60
        /*064c*/ 	.short	0x010a
        /*064e*/ 	.byte	0x3f
	.zero		1


	//   ....[65]....
        /*0650*/ 	.word	0x0000f1f0
        /*0654*/ 	.word	0x00000003
        /*0658*/ 	.word	0x00031c60
        /*065c*/ 	.short	0x010a
        /*065e*/ 	.byte	0x3f
	.zero		1


	//   ....[66]....
        /*0660*/ 	.word	0x0000f240
        /*0664*/ 	.word	0x00000007
        /*0668*/ 	.word	0x00031c20
        /*066c*/ 	.short	0x010a
        /*066e*/ 	.byte	0x3f
	.zero		1


	//   ....[67]....
        /*0670*/ 	.word	0x0000f3b0
        /*0674*/ 	.word	0x00000005
        /*0678*/ 	.word	0x00000000
        /*067c*/ 	.short	0x010a
        /*067e*/ 	.byte	0x3f
	.zero		1


	//   ....[68]....
        /*0680*/ 	.word	0x0000f400
        /*0684*/ 	.word	0x00000003
        /*0688*/ 	.word	0x00000000
        /*068c*/ 	.short	0x010a
        /*068e*/ 	.byte	0x3f
	.zero		1


	//   ....[69]....
        /*0690*/ 	.word	0x0000f450
        /*0694*/ 	.word	0x00000005
        /*0698*/ 	.word	0x00000000
        /*069c*/ 	.short	0x010a
        /*069e*/ 	.byte	0x3f
	.zero		1


	//----- nvinfo : EIATTR_NUM_MBARRIERS
	.align		4
.L_1133:
        /*06a0*/ 	.byte	0x03, 0x38
        /*06a2*/ 	.short	0x0016


	//----- nvinfo : EIATTR_EXIT_INSTR_OFFSETS
	.align		4
        /*06a4*/ 	.byte	0x04, 0x1c
        /*06a6*/ 	.short	(.L_1135 - .L_1134)


	//   ....[0]....
.L_1134:
        /*06a8*/ 	.word	0x0000e440


	//----- nvinfo : EIATTR_MAX_THREADS
	.align		4
.L_1135:
        /*06ac*/ 	.byte	0x04, 0x05
        /*06ae*/ 	.short	(.L_1137 - .L_1136)
.L_1136:
        /*06b0*/ 	.word	0x00000200
        /*06b4*/ 	.word	0x00000001
        /*06b8*/ 	.word	0x00000001


	//----- nvinfo : EIATTR_CRS_STACK_SIZE
	.align		4
.L_1137:
        /*06bc*/ 	.byte	0x04, 0x1e
        /*06be*/ 	.short	(.L_1139 - .L_1138)
.L_1138:
        /*06c0*/ 	.word	0x00000000


	//----- nvinfo : EIATTR_CBANK_PARAM_SIZE
	.align		4
.L_1139:
        /*06c4*/ 	.byte	0x03, 0x19
        /*06c6*/ 	.short	0x0a70


	//----- nvinfo : EIATTR_PARAM_CBANK
	.align		4
        /*06c8*/ 	.byte	0x04, 0x0a
        /*06ca*/ 	.short	(.L_1141 - .L_1140)
	.align		4
.L_1140:
        /*06cc*/ 	.word	index@(.nv.constant0._ZN7cutlass13device_kernelIN5flash11enable_sm90INS1_16FlashAttnFwdSm90INS1_25CollectiveMainloopFwdSm90ILi2EN4cute5tupleIJNS5_1CILi1EEES8_S8_EEENS6_IJNS7_ILi192EEENS7_ILi144EEENS7_ILi96EEEEEELi96ENS_10bfloat16_tEfNS_4arch4Sm90ELb0ELb0ELb0ELb0ELb0ELb0ELb0ELb0ELb1ELb1ELb1ELb0EEENS1_21CollectiveEpilogueFwdINS6_IJSA_SC_SB_EEES9_SE_SG_Li384ELb0ELb1ELb1ELb0EEENS1_19SingleTileSchedulerILb0ELb1ELb1ELi192EEEEEEEEEvNT_6ParamsE)
        /*06d0*/ 	.short	0x0210
        /*06d2*/ 	.short	0x0a70


	//----- nvinfo : EIATTR_SW_WAR
	.align		4
.L_1141:
        /*06d4*/ 	.byte	0x04, 0x36
        /*06d6*/ 	.short	(.L_1143 - .L_1142)
.L_1142:
        /*06d8*/ 	.word	0x00000008
.L_1143:


//--------------------- .nv.info._ZN7cutlass13device_kernelIN5flash11enable_sm90INS1_16FlashAttnFwdSm90INS1_25CollectiveMainloopFwdSm90ILi2EN4cute5tupleIJNS5_1CILi1EEES8_S8_EEENS6_IJNS7_ILi192EEENS7_ILi144EEENS7_ILi96EEEEEELi96ENS_10bfloat16_tEfNS_4arch4Sm90ELb0ELb0ELb0ELb1ELb0ELb0ELb0ELb0ELb1ELb1ELb1ELb0EEENS1_21CollectiveEpilogueFwdINS6_IJSA_SC_SB_EEES9_SE_SG_Li384ELb1ELb1ELb1ELb0EEENS1_36VarlenDynamicPersistentTileSchedulerILi192ELi144ELi384ELi128ELb1ELb1ELb1ELb0ELb1ELb1EEEEEEEEEvNT_6ParamsE --------------------------
	.section	.nv.info._ZN7cutlass13device_kernelIN5flash11enable_sm90INS1_16FlashAttnFwdSm90INS1_25CollectiveMainloopFwdSm90ILi2EN4cute5tupleIJNS5_1CILi1EEES8_S8_EEENS6_IJNS7_ILi192EEENS7_ILi144EEENS7_ILi96EEEEEELi96ENS_10bfloat16_tEfNS_4arch4Sm90ELb0ELb0ELb0ELb1ELb0ELb0ELb0ELb0ELb1ELb1ELb1ELb0EEENS1_21CollectiveEpilogueFwdINS6_IJSA_SC_SB_EEES9_SE_SG_Li384ELb1ELb1ELb1ELb0EEENS1_36VarlenDynamicPersistentTileSchedulerILi192ELi144ELi384ELi128ELb1ELb1ELb1ELb0ELb1ELb1EEEEEEEEEvNT_6ParamsE,"",@"SHT_CUDA_INFO"
	.sectionflags	@""
	.align	4


	//----- nvinfo : EIATTR_CUDA_API_VERSION
	.align		4
        /*0000*/ 	.byte	0x04, 0x37
        /*0002*/ 	.short	(.L_1145 - .L_1144)
.L_1144:
        /*0004*/ 	.word	0x00000082


	//----- nvinfo : EIATTR_KPARAM_INFO
	.align		4
.L_1145:
        /*0008*/ 	.byte	0x04, 0x17
        /*000a*/ 	.short	(.L_1147 - .L_1146)
.L_1146:
        /*000c*/ 	.word	0x00000000
        /*0010*/ 	.short	0x0000
        /*0012*/ 	.short	0x0070
        /*0014*/ 	.byte	0x00, 0xf0, 0x01, 0x2a


	//----- nvinfo : EIATTR_SPARSE_MMA_MASK
	.align		4
.L_1147:
        /*0018*/ 	.byte	0x03, 0x50
        /*001a*/ 	.short	0x0000


	//----- nvinfo : EIATTR_MAXREG_COUNT
	.align		4
        /*001c*/ 	.byte	0x03, 0x1b
        /*001e*/ 	.short	0x0080


	//----- nvinfo : EIATTR_NUM_BARRIERS
	.align		4
        /*0020*/ 	.byte	0x02, 0x4c
        /*0022*/ 	.byte	0x10
	.zero		1


	//----- nvinfo : EIATTR_EXTERNS
	.align		4
        /*0024*/ 	.byte	0x04, 0x0f
        /*0026*/ 	.short	(.L_1149 - .L_1148)


	//   ....[0]....
	.align		4
.L_1148:
        /*0028*/ 	.word	index@(__assertfail)


	//----- nvinfo : EIATTR_ANNOTATIONS
	.align		4
.L_1149:
        /*002c*/ 	.byte	0x04, 0x55
        /*002e*/ 	.short	(.L_1151 - .L_1150)


	//   ....[0]....
.L_1150:
        /* <DEDUP_REMOVED lines=35> */


	//----- nvinfo : EIATTR_MERCURY_ISA_VERSION
	.align		4
.L_1151:
        /*0250*/ 	.byte	0x03, 0x5f
        /*0252*/ 	.short	0x0101


	//----- nvinfo : EIATTR_UNUSED_LOAD_BYTE_OFFSET
	.align		4
        /*0254*/ 	.byte	0x04, 0x44
        /*0256*/ 	.short	(.L_1153 - .L_1152)


	//   ....[0]....
.L_1152:
        /*0258*/ 	.word	0x00000a60
        /*025c*/ 	.word	0x0000fff0


	//   ....[1]....
        /*0260*/ 	.word	0x00009890
        /*0264*/ 	.word	0x0000fff0


	//----- nvinfo : EIATTR_INT_WARP_WIDE_INSTR_OFFSETS
	.align		4
.L_1153:
        /*0268*/ 	.byte	0x04, 0x31
        /*026a*/ 	.short	(.L_1155 - .L_1154)


	//   ....[0]....
.L_1154:
        /*026c*/ 	.word	0x00000130


	//   ....[1]....
        /*0270*/ 	.word	0x00000170


	//   ....[2]....
        /*0274*/ 	.word	0x000001e0


	//   ....[3]....
        /*0278*/ 	.word	0x0000db00


	//   ....[4]....
        /*027c*/ 	.word	0x0000dba0


	//   ....[5]....
        /*0280*/ 	.word	0x000116d0


	//   ....[6]....
        /*0284*/ 	.word	0x00011770


	//----- nvinfo : EIATTR_COOP_GROUP_MASK_REGIDS
	.align		4
.L_1155:
        /*0288*/ 	.byte	0x04, 0x29
        /*028a*/ 	.short	(.L_1157 - .L_1156)


	//   ....[0]....
.L_1156:
        /*028c*/ 	.word	0xffffffff


	//   ....[1]....
        /*0290*/ 	.word	0xffffffff


	//   ....[2]....
        /*0294*/ 	.word	0xffffffff


	//   ....[3]....
        /*0298*/ 	.word	0xffffffff


	//   ....[4]....
        /*029c*/ 	.word	0xffffffff


	//   ....[5]....
        /*02a0*/ 	.word	0xffffffff


	//   ....[6]....
        /*02a4*/ 	.word	0xffffffff


	//   ....[7]....
        /*02a8*/ 	.word	0xffffffff


	//   ....[8]....
        /*02ac*/ 	.word	0xffffffff


	//   ....[9]....
        /*02b0*/ 	.word	0xffffffff


	//   ....[10]....
        /*02b4*/ 	.word	0xffffffff


	//   ....[11]....
        /*02b8*/ 	.word	0xffffffff


	//   ....[12]....
        /*02bc*/ 	.word	0xffffffff


	//   ....[13]....
        /*02c0*/ 	.word	0xffffffff


	//   ....[14]....
        /*02c4*/ 	.word	0xffffffff


	//   ....[15]....
        /*02c8*/ 	.word	0xffffffff


	//   ....[16]....
        /*02cc*/ 	.word	0xffffffff


	//   ....[17]....
        /*02d0*/ 	.word	0xffffffff


	//   ....[18]....
        /*02d4*/ 	.word	0xffffffff


	//   ....[19]....
        /*02d8*/ 	.word	0xffffffff


	//   ....[20]....
        /*02dc*/ 	.word	0xffffffff


	//   ....[21]....
        /*02e0*/ 	.word	0xffffffff


	//   ....[22]....
        /*02e4*/ 	.word	0xffffffff


	//   ....[23]....
        /*02e8*/ 	.word	0xffffffff


	//   ....[24]....
        /*02ec*/ 	.word	0xffffffff


	//   ....[25]....
        /*02f0*/ 	.word	0xffffffff


	//   ....[26]....
        /*02f4*/ 	.word	0xffffffff


	//   ....[27]....
        /*02f8*/ 	.word	0xffffffff


	//   ....[28]....
        /*02fc*/ 	.word	0xffffffff


	//   ....[29]....
        /*0300*/ 	.word	0xffffffff


	//   ....[30]....
        /*0304*/ 	.word	0xffffffff


	//   ....[31]....
        /*0308*/ 	.word	0xffffffff


	//   ....[32]....
        /*030c*/ 	.word	0xffffffff


	//   ....[33]....
        /*0310*/ 	.word	0xffffffff


	//   ....[34]....
        /*0314*/ 	.word	0xffffffff


	//   ....[35]....
        /*0318*/ 	.word	0xffffffff


	//   ....[36]....
        /*031c*/ 	.word	0xffffffff


	//   ....[37]....
        /*0320*/ 	.word	0xffffffff


	//   ....[38]....
        /*0324*/ 	.word	0xffffffff


	//   ....[39]....
        /*0328*/ 	.word	0xffffffff


	//   ....[40]....
        /*032c*/ 	.word	0xffffffff


	//   ....[41]....
        /*0330*/ 	.word	0xffffffff


	//   ....[42]....
        /*0334*/ 	.word	0xffffffff


	//   ....[43]....
        /*0338*/ 	.word	0xffffffff


	//   ....[44]....
        /*033c*/ 	.word	0xffffffff


	//   ....[45]....
        /*0340*/ 	.word	0xffffffff


	//   ....[46]....
        /*0344*/ 	.word	0xffffffff


	//   ....[47]....
        /*0348*/ 	.word	0xffffffff


	//   ....[48]....
        /*034c*/ 	.word	0xffffffff


	//   ....[49]....
        /*0350*/ 	.word	0xffffffff


	//   ....[50]....
        /*0354*/ 	.word	0xffffffff


	//   ....[51]....
        /*0358*/ 	.word	0xffffffff


	//   ....[52]....
        /*035c*/ 	.word	0xffffffff


	//   ....[53]....
        /*0360*/ 	.word	0xffffffff


	//   ....[54]....
        /*0364*/ 	.word	0xffffffff


	//   ....[55]....
        /*0368*/ 	.word	0xffffffff


	//   ....[56]....
        /*036c*/ 	.word	0xffffffff


	//   ....[57]....
        /*0370*/ 	.word	0xffffffff


	//   ....[58]....
        /*0374*/ 	.word	0xffffffff


	//   ....[59]....
        /*0378*/ 	.word	0xffffffff


	//   ....[60]....
        /*037c*/ 	.word	0xffffffff


	//   ....[61]....
        /*0380*/ 	.word	0xffffffff


	//   ....[62]....
        /*0384*/ 	.word	0xffffffff


	//   ....[63]....
        /*0388*/ 	.word	0xffffffff


	//   ....[64]....
        /*038c*/ 	.word	0xffffffff


	//   ....[65]....
        /*0390*/ 	.word	0xffffffff


	//   ....[66]....
        /*0394*/ 	.word	0xffffffff


	//   ....[67]....
        /*0398*/ 	.word	0xffffffff


	//   ....[68]....
        /*039c*/ 	.word	0xffffffff


	//   ....[69]....
        /*03a0*/ 	.word	0xffffffff


	//   ....[70]....
        /*03a4*/ 	.word	0xffffffff


	//   ....[71]....
        /*03a8*/ 	.word	0xffffffff


	//   ....[72]....
        /*03ac*/ 	.word	0xffffffff


	//   ....[73]....
        /*03b0*/ 	.word	0xffffffff


	//   ....[74]....
        /*03b4*/ 	.word	0xffffffff


	//   ....[75]....
        /*03b8*/ 	.word	0xffffffff


	//   ....[76]....
        /*03bc*/ 	.word	0xffffffff


	//   ....[77]....
        /*03c0*/ 	.word	0xffffffff


	//   ....[78]....
        /*03c4*/ 	.word	0xffffffff


	//   ....[79]....
        /*03c8*/ 	.word	0xffffffff


	//   ....[80]....
        /*03cc*/ 	.word	0xffffffff


	//   ....[81]....
        /*03d0*/ 	.word	0xffffffff


	//   ....[82]....
        /*03d4*/ 	.word	0xffffffff


	//   ....[83]....
        /*03d8*/ 	.word	0xffffffff


	//   ....[84]....
        /*03dc*/ 	.word	0xffffffff


	//   ....[85]....
        /*03e0*/ 	.word	0xffffffff


	//   ....[86]....
        /*03e4*/ 	.word	0xffffffff


	//   ....[87]....
        /*03e8*/ 	.word	0x0500000f


	//   ....[88]....
        /*03ec*/ 	.word	0x0500000f


	//   ....[89]....
        /*03f0*/ 	.word	0x0500000f


	//   ....[90]....
        /*03f4*/ 	.word	0x0500000f


	//   ....[91]....
        /*03f8*/ 	.word	0x0500000f


	//   ....[92]....
        /*03fc*/ 	.word	0x0500000f


	//   ....[93]....
        /*0400*/ 	.word	0x0500000f


	//   ....[94]....
        /*0404*/ 	.word	0x0500000f


	//   ....[95]....
        /*0408*/ 	.word	0x0500000f


	//   ....[96]....
        /*040c*/ 	.word	0x0500000f


	//   ....[97]....
        /*0410*/ 	.word	0x0500000f


	//   ....[98]....
        /*0414*/ 	.word	0x0500000f


	//   ....[99]....
        /*0418*/ 	.word	0x0500000f


	//   ....[100]....
        /*041c*/ 	.word	0x0500000f


	//   ....[101]....
        /*0420*/ 	.word	0x0500000f


	//   ....[102]....
        /*0424*/ 	.word	0x0500000f


	//   ....[103]....
        /*0428*/ 	.word	0x0500000f


	//   ....[104]....
        /*042c*/ 	.word	0x0500000f


	//   ....[105]....
        /*0430*/ 	.word	0x0500000f


	//   ....[106]....
        /*0434*/ 	.word	0x0500000f


	//   ....[107]....
        /*0438*/ 	.word	0x0500000f


	//   ....[108]....
        /*043c*/ 	.word	0x0500000f


	//   ....[109]....
        /*0440*/ 	.word	0x0500000f


	//   ....[110]....
        /*0444*/ 	.word	0x0500000f


	//   ....[111]....
        /*0448*/ 	.word	0x0500000f


	//   ....[112]....
        /*044c*/ 	.word	0x0500000f


	//   ....[113]....
        /*0450*/ 	.word	0x0500000f


	//   ....[114]....
        /*0454*/ 	.word	0x0500000f


	//   ....[115]....
        /*0458*/ 	.word	0x0500000f


	//   ....[116]....
        /*045c*/ 	.word	0x0500000f


	//   ....[117]....
        /*0460*/ 	.word	0x0500000f


	//   ....[118]....
        /*0464*/ 	.word	0x0500000f


	//----- nvinfo : EIATTR_COOP_GROUP_INSTR_OFFSETS
	.align		4
.L_1157:
        /*0468*/ 	.byte	0x04, 0x28
        /*046a*/ 	.short	(.L_1159 - .L_1158)


	//   ....[0]....
.L_1158:
        /*046c*/ 	.word	0x00000070


	//   ....[1]....
        /*0470*/ 	.word	0x00000140


	//   ....[2]....
        /*0474*/ 	.word	0x00000190


	//   ....[3]....
        /*0478*/ 	.word	0x000003c0


	//   ....[4]....
        /*047c*/ 	.word	0x00000520


	//   ....[5]....
        /*0480*/ 	.word	0x00000640


	//   ....[6]....
        /*0484*/ 	.word	0x000007a0


	//   ....[7]....
        /*0488*/ 	.word	0x00001ac0


	//   ....[8]....
        /*048c*/ 	.word	0x00003de0


	//   ....[9]....
        /*0490*/ 	.word	0x00003e10


	//   ....[10]....
        /*0494*/ 	.word	0x000043b0


	//   ....[11]....
        /*0498*/ 	.word	0x00004440


	//   ....[12]....
        /*049c*/ 	.word	0x00005490


	//   ....[13]....
        /*04a0*/ 	.word	0x00007280


	//   ....[14]....
        /*04a4*/ 	.word	0x000072a0


	//   ....[15]....
        /*04a8*/ 	.word	0x000079f0


	//   ....[16]....
        /*04ac*/ 	.word	0x00007a50


	//   ....[17]....
        /*04b0*/ 	.word	0x00008d90


	//   ....[18]....
        /*04b4*/ 	.word	0x00008ec0


	//   ....[19]....
        /*04b8*/ 	.word	0x00008ff0


	//   ....[20]....
        /*04bc*/ 	.word	0x00009180


	//   ....[21]....
        /*04c0*/ 	.word	0x000091c0


	//   ....[22]....
        /*04c4*/ 	.word	0x0000a3a0


	//   ....[23]....
        /*04c8*/ 	.word	0x0000a3b0


	//   ....[24]....
        /*04cc*/ 	.word	0x0000a3c0


	//   ....[25]....
        /*04d0*/ 	.word	0x0000a400


	//   ....[26]....
        /*04d4*/ 	.word	0x0000aaf0


	//   ....[27]....
        /*04d8*/ 	.word	0x0000ab20


	//   ....[28]....
        /*04dc*/ 	.word	0x0000ac50


	//   ....[29]....
        /*04e0*/ 	.word	0x0000ac70


	//   ....[30]....
        /*04e4*/ 	.word	0x0000b150


	//   ....[31]....
        /*04e8*/ 	.word	0x0000b160


	//   ....[32]....
        /*04ec*/ 	.word	0x0000b4b0


	//   ....[33]....
        /*04f0*/ 	.word	0x0000b4c0


	//   ....[34]....
        /*04f4*/ 	.word	0x0000c290


	//   ....[35]....
        /*04f8*/ 	.word	0x0000c2a0


	//   ....[36]....
        /*04fc*/ 	.word	0x0000c3b0


	//   ....[37]....
        /*0500*/ 	.word	0x0000c3d0


	//   ....[38]....
        /*0504*/ 	.word	0x0000c570


	//   ....[39]....
        /*0508*/ 	.word	0x0000c780


	//   ....[40]....
        /*050c*/ 	.word	0x0000c7b0


	//   ....[41]....
        /*0510*/ 	.word	0x0000c7e0


	//   ....[42]....
        /*0514*/ 	.word	0x0000c810


	//   ....[43]....
        /*0518*/ 	.word	0x0000c840


	//   ....[44]....
        /*051c*/ 	.word	0x0000c870


	//   ....[45]....
        /*0520*/ 	.word	0x0000ca00


	//   ....[46]....
        /*0524*/ 	.word	0x0000ca30


	//   ....[47]....
        /*0528*/ 	.word	0x0000ca60


	//   ....[48]....
        /*052c*/ 	.word	0x0000ca90


	//   ....[49]....
        /*0530*/ 	.word	0x0000cac0


	//   ....[50]....
        /*0534*/ 	.word	0x0000caf0


	//   ....[51]....
        /*0538*/ 	.word	0x0000cb80


	//   ....[52]....
        /*053c*/ 	.word	0x0000cbb0


	//   ....[53]....
        /*0540*/ 	.word	0x0000cbc0


	//   ....[54]....
        /*0544*/ 	.word	0x0000cc60


	//   ....[55]....
        /*0548*/ 	.word	0x0000e0c0


	//   ....[56]....
        /*054c*/ 	.word	0x0000ed60


	//   ....[57]....
        /*0550*/ 	.word	0x0000ed80


	//   ....[58]....
        /*0554*/ 	.word	0x0000ee40


	//   ....[59]....
        /*0558*/ 	.word	0x0000ee60


	//   ....[60]....
        /*055c*/ 	.word	0x0000ef00


	//   ....[61]....
        /*0560*/ 	.word	0x0000ef20


	//   ....[62]....
        /*0564*/ 	.word	0x0000ef30


	//   ....[63]....
        /*0568*/ 	.word	0x0000efc0


	//   ....[64]....
        /*056c*/ 	.word	0x0000f010


	//   ....[65]....
        /*0570*/ 	.word	0x0000f020


	//   ....[66]....
        /*0574*/ 	.word	0x0000f050


	//   ....[67]....
        /*0578*/ 	.word	0x0000f100


	//   ....[68]....
        /*057c*/ 	.word	0x00011e50


	//   ....[69]....
        /*0580*/ 	.word	0x00011e80


	//   ....[70]....
        /*0584*/ 	.word	0x00011ee0


	//   ....[71]....
        /*0588*/ 	.word	0x00011f10


	//   ....[72]....
        /*058c*/ 	.word	0x00011f40


	//   ....[73]....
        /*0590*/ 	.word	0x00011f70


	//   ....[74]....
        /*0594*/ 	.word	0x00011fa0


	//   ....[75]....
        /*0598*/ 	.word	0x00011fd0


	//   ....[76]....
        /*059c*/ 	.word	0x00012180


	//   ....[77]....
        /*05a0*/ 	.word	0x000121b0


	//   ....[78]....
        /*05a4*/ 	.word	0x000121e0


	//   ....[79]....
        /*05a8*/ 	.word	0x00012210


	//   ....[80]....
        /*05ac*/ 	.word	0x00012240


	//   ....[81]....
        /*05b0*/ 	.word	0x00012270


	//   ....[82]....
        /*05b4*/ 	.word	0x00012330


	//   ....[83]....
        /*05b8*/ 	.word	0x00012350


	//   ....[84]....
        /*05bc*/ 	.word	0x00012360


	//   ....[85]....
        /*05c0*/ 	.word	0x000123c0


	//   ....[86]....
        /*05c4*/ 	.word	0x000129e0


	//   ....[87]....
        /*05c8*/ 	.word	0x00012ee0


	//   ....[88]....
        /*05cc*/ 	.word	0x00013090


	//   ....[89]....
        /*05d0*/ 	.word	0x000130e0


	//   ....[90]....
        /*05d4*/ 	.word	0x00013210


	//   ....[91]....
        /*05d8*/ 	.word	0x00013260


	//   ....[92]....
        /*05dc*/ 	.word	0x00013380


	//   ....[93]....
        /*05e0*/ 	.word	0x000133f0


	//   ....[94]....
        /*05e4*/ 	.word	0x00013510


	//   ....[95]....
        /*05e8*/ 	.word	0x00013580


	//   ....[96]....
        /*05ec*/ 	.word	0x00013670


	//   ....[97]....
        /*05f0*/ 	.word	0x000136e0


	//   ....[98]....
        /*05f4*/ 	.word	0x000137f0


	//   ....[99]....
        /*05f8*/ 	.word	0x00013840


	//   ....[100]....
        /*05fc*/ 	.word	0x00013b60


	//   ....[101]....
        /*0600*/ 	.word	0x00013c00


	//   ....[102]....
        /*0604*/ 	.word	0x00013d90


	//   ....[103]....
        /*0608*/ 	.word	0x00013e00


	//   ....[104]....
        /*060c*/ 	.word	0x00013e70


	//   ....[105]....
        /*0610*/ 	.word	0x00013ee0


	//   ....[106]....
        /*0614*/ 	.word	0x00013f50


	//   ....[107]....
        /*0618*/ 	.word	0x00013fd0


	//   ....[108]....
        /*061c*/ 	.word	0x00014050


	//   ....[109]....
        /*0620*/ 	.word	0x000140e0


	//   ....[110]....
        /*0624*/ 	.word	0x00014150


	//   ....[111]....
        /*0628*/ 	.word	0x000141c0


	//   ....[112]....
        /*062c*/ 	.word	0x00014230


	//   ....[113]....
        /*0630*/ 	.word	0x000142b0


	//   ....[114]....
        /*0634*/ 	.word	0x00014320


	//   ....[115]....
        /*0638*/ 	.word	0x000143c0


	//   ....[116]....
        /*063c*/ 	.word	0x00014410


	//   ....[117]....
        /*0640*/ 	.word	0x000144a0


	//   ....[118]....
        /*0644*/ 	.word	0x000145d0


	//----- nvinfo : EIATTR_REG_RECONFIG
	.align		4
.L_1159:
        /*0648*/ 	.byte	0x01, 0x54
	.zero		2


	//----- nvinfo : EIATTR_SYSCALL_OFFSETS
	.align		4
        /*064c*/ 	.byte	0x04, 0x46
        /*064e*/ 	.short	(.L_1161 - .L_1160)


	//   ....[0]....
.L_1160:
        /*0650*/ 	.word	0x00001c80


	//   ....[1]....
        /*0654*/ 	.word	0x0000dd00


	//   ....[2]....
        /*0658*/ 	.word	0x0000de50


	//   ....[3]....
        /*065c*/ 	.word	0x0000df50


	//   ....[4]....
        /*0660*/ 	.word	0x0000e810


	//----- nvinfo : EIATTR_MBARRIER_INSTR_OFFSETS
	.align		4
.L_1161:
        /*0664*/ 	.byte	0x04, 0x39
        /*0666*/ 	.short	(.L_1163 - .L_1162)


	//   ....[0]....
.L_1162:
        /*0668*/ 	.word	0x00000270
        /*066c*/ 	.word	0x000000ff
        /*0670*/ 	.word	0x00031c00
        /*0674*/ 	.short	0x0100
        /*0676*/ 	.byte	0x08
	.zero		1


	//   ....[1]....
        /*0678*/ 	.word	0x00000280
        /*067c*/ 	.word	0x000000ff
        /*0680*/ 	.word	0x00031c20
        /*0684*/ 	.short	0x0100
        /*0686*/ 	.byte	0x08
	.zero		1


	//   ....[2]....
        /*0688*/ 	.word	0x00000370
        /*068c*/ 	.word	0x000000ff
        /*0690*/ 	.word	0x00031c30
        /*0694*/ 	.short	0x0100
        /*0696*/ 	.byte	0x08
	.zero		1


	//   ....[3]....
        /*0698*/ 	.word	0x00000380
        /*069c*/ 	.word	0x000000ff
        /*06a0*/ 	.word	0x00031c40
        /*06a4*/ 	.short	0x0100
        /*06a6*/ 	.byte	0x08
	.zero		1


	//   ....[4]....
        /*06a8*/ 	.word	0x00000390
        /*06ac*/ 	.word	0x000000ff
        /*06b0*/ 	.word	0x00031c38
        /*06b4*/ 	.short	0x0100
        /*06b6*/ 	.byte	0x08
	.zero		1


	//   ....[5]....
        /*06b8*/ 	.word	0x000003a0
        /*06bc*/ 	.word	0x000000ff
        /*06c0*/ 	.word	0x00031c48
        /*06c4*/ 	.short	0x0100
        /*06c6*/ 	.byte	0x08
	.zero		1


	//   ....[6]....
        /*06c8*/ 	.word	0x000004d0
        /*06cc*/ 	.word	0x000000ff
        /*06d0*/ 	.word	0x00031c50
        /*06d4*/ 	.short	0x0100
        /*06d6*/ 	.byte	0x08
	.zero		1


	//   ....[7]....
        /*06d8*/ 	.word	0x000004e0
        /*06dc*/ 	.word	0x000000ff
        /*06e0*/ 	.word	0x00031c60
        /*06e4*/ 	.short	0x0100
        /*06e6*/ 	.byte	0x08
	.zero		1


	//   ....[8]....
        /*06e8*/ 	.word	0x000004f0
        /*06ec*/ 	.word	0x000000ff
        /*06f0*/ 	.word	0x00031c58
        /*06f4*/ 	.short	0x0100
        /*06f6*/ 	.byte	0x08
	.zero		1


	//   ....[9]....
        /*06f8*/ 	.word	0x00000500
        /*06fc*/ 	.word	0x000000ff
        /*0700*/ 	.word	0x00031c68
        /*0704*/ 	.short	0x0100
        /*0706*/ 	.byte	0x08
	.zero		1


	//   ....[10]....
        /*0708*/ 	.word	0x000005f0
        /*070c*/ 	.word	0x000000ff
        /*0710*/ 	.word	0x00031c70
        /*0714*/ 	.short	0x0100
        /*0716*/ 	.byte	0x06
	.zero		1


	//   ....[11]....
        /*0718*/ 	.word	0x00000600
        /*071c*/ 	.word	0x000000ff
        /*0720*/ 	.word	0x00031c80
        /*0724*/ 	.short	0x0100
        /*0726*/ 	.byte	0x06
	.zero		1


	//   ....[12]....
        /*0728*/ 	.word	0x00000610
        /*072c*/ 	.word	0x000000ff
        /*0730*/ 	.word	0x00031c78
        /*0734*/ 	.short	0x0100
        /*0736*/ 	.byte	0x06
	.zero		1


	//   ....[13]....
        /*0738*/ 	.word	0x00000620
        /*073c*/ 	.word	0x000000ff
        /*0740*/ 	.word	0x00031c88
        /*0744*/ 	.short	0x0100
        /*0746*/ 	.byte	0x06
	.zero		1


	//   ....[14]....
        /*0748*/ 	.word	0x00000750
        /*074c*/ 	.word	0x000000ff
        /*0750*/ 	.word	0x00031c90
        /*0754*/ 	.short	0x0100
        /*0756*/ 	.byte	0x08
	.zero		1


	//   ....[15]....
        /*0758*/ 	.word	0x00000760
        /*075c*/ 	.word	0x000000ff
        /*0760*/ 	.word	0x00031ca0
        /*0764*/ 	.short	0x0100
        /*0766*/ 	.byte	0x08
	.zero		1


	//   ....[16]....
        /*0768*/ 	.word	0x00000770
        /*076c*/ 	.word	0x000000ff
        /*0770*/ 	.word	0x00031c98
        /*0774*/ 	.short	0x0100
        /*0776*/ 	.byte	0x08
	.zero		1


	//   ....[17]....
        /*0778*/ 	.word	0x00000780
        /*077c*/ 	.word	0x000000ff
        /*0780*/ 	.word	0x00031ca8
        /*0784*/ 	.short	0x0100
        /*0786*/ 	.byte	0x08
	.zero		1


	//   ....[18]....
        /*0788*/ 	.word	0x000008b0
        /*078c*/ 	.word	0x000000ff
        /*0790*/ 	.word	0x00031cb0
        /*0794*/ 	.short	0x0100
        /*0796*/ 	.byte	0x08
	.zero		1


	//   ....[19]....
        /*0798*/ 	.word	0x000008c0
        /*079c*/ 	.word	0x000000ff
        /*07a0*/ 	.word	0x00031cc0
        /*07a4*/ 	.short	0x0100
        /*07a6*/ 	.byte	0x08
	.zero		1


	//   ....[20]....
        /*07a8*/ 	.word	0x000008d0
        /*07ac*/ 	.word	0x000000ff
        /*07b0*/ 	.word	0x00031cb8
        /*07b4*/ 	.short	0x0100
        /*07b6*/ 	.byte	0x08
	.zero		1


	//   ....[21]....
        /*07b8*/ 	.word	0x000008e0
        /*07bc*/ 	.word	0x000000ff
        /*07c0*/ 	.word	0x00031cc8
        /*07c4*/ 	.short	0x0100
        /*07c6*/ 	.byte	0x08
	.zero		1


	//   ....[22]....
        /*07c8*/ 	.word	0x00001d40
        /*07cc*/ 	.word	0x000000ff
        /*07d0*/ 	.word	0x00031c00
        /*07d4*/ 	.short	0x010a
        /*07d6*/ 	.byte	0x25
	.zero		1


	//   ....[23]....
        /*07d8*/ 	.word	0x00001dc0
        /*07dc*/ 	.word	0x00000003
        /*07e0*/ 	.word	0x00031c30
        /*07e4*/ 	.short	0x010a
        /*07e6*/ 	.byte	0x3f
	.zero		1


	//   ....[24]....
        /*07e8*/ 	.word	0x00001e30
        /*07ec*/ 	.word	0x00000003
        /*07f0*/ 	.word	0x00031c30
        /*07f4*/ 	.short	0x010a
        /*07f6*/ 	.byte	0x3f
	.zero		1


	//   ....[25]....
        /*07f8*/ 	.word	0x000044e0
        /*07fc*/ 	.word	0x00000004
        /*0800*/ 	.word	0x00000000
        /*0804*/ 	.short	0x0101
        /*0806*/ 	.byte	0x3f
	.zero		1


	//   ....[26]....
        /*0808*/ 	.word	0x00005740
        /*080c*/ 	.word	0x000000ff
        /*0810*/ 	.word	0x00031c30
        /*0814*/ 	.short	0x010a
        /*0816*/ 	.byte	0x04
	.zero		1


	//   ....[27]....
        /*0818*/ 	.word	0x00005780
        /*081c*/ 	.word	0x000000ff
        /*0820*/ 	.word	0x00031c30
        /*0824*/ 	.short	0x010a
        /*0826*/ 	.byte	0x04
	.zero		1


	//   ....[28]....
        /*0828*/ 	.word	0x00006e20
        /*082c*/ 	.word	0x000000ff
        /*0830*/ 	.word	0x00031c50
        /*0834*/ 	.short	0x010a
        /*0836*/ 	.byte	0x04
	.zero		1


	//   ....[29]....
        /*0838*/ 	.word	0x00006e60
        /*083c*/ 	.word	0x000000ff
        /*0840*/ 	.word	0x00031c50
        /*0844*/ 	.short	0x010a
        /*0846*/ 	.byte	0x04
	.zero		1


	//   ....[30]....
        /*0848*/ 	.word	0x00008360
        /*084c*/ 	.word	0x0000000c
        /*0850*/ 	.word	0x00000000
        /*0854*/ 	.short	0x0101
        /*0856*/ 	.byte	0x3f
	.zero		1


	//   ....[31]....
        /*0858*/ 	.word	0x00008510
        /*085c*/ 	.word	0x0000000c
        /*0860*/ 	.word	0x00000000
        /*0864*/ 	.short	0x0101
        /*0866*/ 	.byte	0x3f
	.zero		1


	//   ....[32]....
        /*0868*/ 	.word	0x00008e10
        /*086c*/ 	.word	0x000000ff
        /*0870*/ 	.word	0x00031c50
        /*0874*/ 	.short	0x010a
        /*0876*/ 	.byte	0x09
	.zero		1


	//   ....[33]....
        /*0878*/ 	.word	0x00008e50
        /*087c*/ 	.word	0x000000ff
        /*0880*/ 	.word	0x00031c50
        /*0884*/ 	.short	0x010a
        /*0886*/ 	.byte	0x09
	.zero		1


	//   ....[34]....
        /*0888*/ 	.word	0x00009530
        /*088c*/ 	.word	0x00000006
        /*0890*/ 	.word	0x00000000
        /*0894*/ 	.short	0x0101
        /*0896*/ 	.byte	0x3f
	.zero		1


	//   ....[35]....
        /*0898*/ 	.word	0x0000ab10
        /*089c*/ 	.word	0x000000ff
        /*08a0*/ 	.word	0x00000000
        /*08a4*/ 	.short	0x0101
        /*08a6*/ 	.byte	0x04
	.zero		1


	//   ....[36]....
        /*08a8*/ 	.word	0x0000b110
        /*08ac*/ 	.word	0x000000ff
        /*08b0*/ 	.word	0x00000000
        /*08b4*/ 	.short	0x0101
        /*08b6*/ 	.byte	0x04
	.zero		1


	//   ....[37]....
        /*08b8*/ 	.word	0x0000e2e0
        /*08bc*/ 	.word	0x00000000
        /*08c0*/ 	.word	0x00031c40
        /*08c4*/ 	.short	0x010a
        /*08c6*/ 	.byte	0x3f
	.zero		1


	//   ....[38]....
        /*08c8*/ 	.word	0x0000f1e0
        /*08cc*/ 	.word	0x00000011
        /*08d0*/ 	.word	0x00031c00
        /*08d4*/ 	.short	0x0107
        /*08d6*/ 	.byte	0x3f
	.zero		1


	//   ....[39]....
        /*08d8*/ 	.word	0x0000f2d0
        /*08dc*/ 	.word	0x00000011
        /*08e0*/ 	.word	0x00031c00
        /*08e4*/ 	.short	0x0101
        /*08e6*/ 	.byte	0x3f
	.zero		1


	//   ....[40]....
        /*08e8*/ 	.word	0x0000f2f0
        /*08ec*/ 	.word	0x00000011
        /*08f0*/ 	.word	0x00031c20
        /*08f4*/ 	.short	0x010a
        /*08f6*/ 	.byte	0x3f
	.zero		1


	//   ....[41]....
        /*08f8*/ 	.word	0x0000f690
        /*08fc*/ 	.word	0x00000003
        /*0900*/ 	.word	0x00031c40
        /*0904*/ 	.short	0x010a
        /*0906*/ 	.byte	0x3f
	.zero		1


	//   ....[42]....
        /*0908*/ 	.word	0x0000fb10
        /*090c*/ 	.word	0x00000003
        /*0910*/ 	.word	0x00000060
        /*0914*/ 	.short	0x010a
        /*0916*/ 	.byte	0x3f
	.zero		1


	//   ....[43]....
        /*0918*/ 	.word	0x00010250
        /*091c*/ 	.word	0x00000003
        /*0920*/ 	.word	0x00031c40
        /*0924*/ 	.short	0x010a
        /*0926*/ 	.byte	0x3f
	.zero		1


	//   ....[44]....
        /*0928*/ 	.word	0x000106d0
        /*092c*/ 	.word	0x0000000c
        /*0930*/ 	.word	0x00000060
        /*0934*/ 	.short	0x010a
        /*0936*/ 	.byte	0x3f
	.zero		1


	//   ....[45]....
        /*0938*/ 	.word	0x00010d50
        /*093c*/ 	.word	0x00000002
        /*0940*/ 	.word	0x00031c40
        /*0944*/ 	.short	0x010a
        /*0946*/ 	.byte	0x3f
	.zero		1


	//   ....[46]....
        /*0948*/ 	.word	0x000111e0
        /*094c*/ 	.word	0x00000007
        /*0950*/ 	.word	0x00000060
        /*0954*/ 	.short	0x010a
        /*0956*/ 	.byte	0x3f
	.zero		1


	//   ....[47]....
        /*0958*/ 	.word	0x00011810
        /*095c*/ 	.word	0x00000003
        /*0960*/ 	.word	0x00031c60
        /*0964*/ 	.short	0x010a
        /*0966*/ 	.byte	0x3f
	.zero		1


	//   ....[48]....
        /*0968*/ 	.word	0x00012960
        /*096c*/ 	.word	0x00000009
        /*0970*/ 	.word	0x00031c20
        /*0974*/ 	.short	0x010a
        /*0976*/ 	.byte	0x3f
	.zero		1


	//   ....[49]....
        /*0978*/ 	.word	0x00012b20
        /*097c*/ 	.word	0x00000007
        /*0980*/ 	.word	0x00000000
        /*0984*/ 	.short	0x010a
        /*0986*/ 	.byte	0x3f
	.zero		1


	//   ....[50]....
        /*0988*/ 	.word	0x00012b90
        /*098c*/ 	.word	0x00000003
        /*0990*/ 	.word	0x00000000
        /*0994*/ 	.short	0x010a
        /*0996*/ 	.byte	0x3f
	.zero		1


	//   ....[51]....
        /*0998*/ 	.word	0x00012bf0
        /*099c*/ 	.word	0x00000005
        /*09a0*/ 	.word	0x00000000
        /*09a4*/ 	.short	0x010a
        /*09a6*/ 	.byte	0x3f
	.zero		1


	//   ....[52]....
        /*09a8*/ 	.word	0x00012c20
        /*09ac*/ 	.word	0x00000003
        /*09b0*/ 	.word	0x00000000
        /*09b4*/ 	.short	0x010a
        /*09b6*/ 	.byte	0x3f
	.zero		1


	//   ....[53]....
        /*09b8*/ 	.word	0x00012c90
        /*09bc*/ 	.word	0x00000003
        /*09c0*/ 	.word	0x00031c00
        /*09c4*/ 	.short	0x010a
        /*09c6*/ 	.byte	0x3f
	.zero		1


	//   ....[54]....
        /*09c8*/ 	.word	0x00012ce0
        /*09cc*/ 	.word	0x00000003
        /*09d0*/ 	.word	0x00031c30
        /*09d4*/ 	.short	0x010a
        /*09d6*/ 	.byte	0x3f
	.zero		1


	//   ....[55]....
        /*09d8*/ 	.word	0x00012d40
        /*09dc*/ 	.word	0x00000009
        /*09e0*/ 	.word	0x00031c30
        /*09e4*/ 	.short	0x010a
        /*09e6*/ 	.byte	0x3f
	.zero		1


	//   ....[56]....
        /*09e8*/ 	.word	0x00012da0
        /*09ec*/ 	.word	0x00000006
        /*09f0*/ 	.word	0x00031c50
        /*09f4*/ 	.short	0x010a
        /*09f6*/ 	.byte	0x3f
	.zero		1


	//   ....[57]....
        /*09f8*/ 	.word	0x00012e00
        /*09fc*/ 	.word	0x00000004
        /*0a00*/ 	.word	0x00031c50
        /*0a04*/ 	.short	0x010a
        /*0a06*/ 	.byte	0x3f
	.zero		1


	//   ....[58]....
        /*0a08*/ 	.word	0x00012fa0
        /*0a0c*/ 	.word	0x00000000
        /*0a10*/ 	.word	0x00031c40
        /*0a14*/ 	.short	0x010a
        /*0a16*/ 	.byte	0x3f
	.zero		1


	//   ....[59]....
        /*0a18*/ 	.word	0x00013880
        /*0a1c*/ 	.word	0x00000011
        /*0a20*/ 	.word	0x00031c20
        /*0a24*/ 	.short	0x010a
        /*0a26*/ 	.byte	0x3f
	.zero		1


	//   ....[60]....
        /*0a28*/ 	.word	0x000138d0
        /*0a2c*/ 	.word	0x00000003
        /*0a30*/ 	.word	0x00031c40
        /*0a34*/ 	.short	0x010a
        /*0a36*/ 	.byte	0x3f
	.zero		1


	//   ....[61]....
        /*0a38*/ 	.word	0x00013920
        /*0a3c*/ 	.word	0x00000003
        /*0a40*/ 	.word	0x00000060
        /*0a44*/ 	.short	0x010a
        /*0a46*/ 	.byte	0x3f
	.zero		1


	//   ....[62]....
        /*0a48*/ 	.word	0x00013970
        /*0a4c*/ 	.word	0x00000003
        /*0a50*/ 	.word	0x00031c40
        /*0a54*/ 	.short	0x010a
        /*0a56*/ 	.byte	0x3f
	.zero		1


	//   ....[63]....
        /*0a58*/ 	.word	0x000139c0
        /*0a5c*/ 	.word	0x0000000c
        /*0a60*/ 	.word	0x00000060
        /*0a64*/ 	.short	0x010a
        /*0a66*/ 	.byte	0x3f
	.zero		1


	//   ....[64]....
        /*0a68*/ 	.word	0x00013a10
        /*0a6c*/ 	.word	0x00000002
        /*0a70*/ 	.word	0x00031c40
        /*0a74*/ 	.short	0x010a
        /*0a76*/ 	.byte	0x3f
	.zero		1


	//   ....[65]....
        /*0a78*/ 	.word	0x00013a60
        /*0a7c*/ 	.word	0x00000007
        /*0a80*/ 	.word	0x00000060
        /*0a84*/ 	.short	0x010a
        /*0a86*/ 	.byte	0x3f
	.zero		1


	//   ....[66]....
        /*0a88*/ 	.word	0x00013ab0
        /*0a8c*/ 	.word	0x00000003
        /*0a90*/ 	.word	0x00031c60
        /*0a94*/ 	.short	0x010a
        /*0a96*/ 	.byte	0x3f
	.zero		1


	//   ....[67]....
        /*0a98*/ 	.word	0x000144f0
        /*0a9c*/ 	.word	0x00000009
        /*0aa0*/ 	.word	0x00031c20
        /*0aa4*/ 	.short	0x010a
        /*0aa6*/ 	.byte	0x3f
	.zero		1


	//   ....[68]....
        /*0aa8*/ 	.word	0x00014690
        /*0aac*/ 	.word	0x00000007
        /*0ab0*/ 	.word	0x00000000
        /*0ab4*/ 	.short	0x010a
        /*0ab6*/ 	.byte	0x3f
	.zero		1


	//   ....[69]....
        /*0ab8*/ 	.word	0x000146e0
        /*0abc*/ 	.word	0x00000003
        /*0ac0*/ 	.word	0x00000000
        /*0ac4*/ 	.short	0x010a
        /*0ac6*/ 	.byte	0x3f
	.zero		1


	//   ....[70]....
        /*0ac8*/ 	.word	0x00014730
        /*0acc*/ 	.word	0x00000005
        /*0ad0*/ 	.word	0x00000000
        /*0ad4*/ 	.short	0x010a
        /*0ad6*/ 	.byte	0x3f
	.zero		1


	//----- nvinfo : EIATTR_NUM_MBARRIERS
	.align		4
.L_1163:
        /*0ad8*/ 	.byte	0x03, 0x38
        /*0ada*/ 	.short	0x0016


	//----- nvinfo : EIATTR_EXIT_INSTR_OFFSETS
	.align		4
        /*0adc*/ 	.byte	0x04, 0x1c
        /*0ade*/ 	.short	(.L_1165 - .L_1164)


	//   ....[0]....
.L_1164:
        /*0ae0*/ 	.word	0x00000a90


	//   ....[1]....
        /*0ae4*/ 	.word	0x0000c510


	//   ....[2]....
        /*0ae8*/ 	.word	0x00012c70


	//----- nvinfo : EIATTR_MAX_THREADS
	.align		4
.L_1165:
        /*0aec*/ 	.byte	0x04, 0x05
        /*0aee*/ 	.short	(.L_1167 - .L_1166)
.L_1166:
        /*0af0*/ 	.word	0x00000200
        /*0af4*/ 	.word	0x00000001
        /*0af8*/ 	.word	0x00000001


	//----- nvinfo : EIATTR_CRS_STACK_SIZE
	.align		4
.L_1167:
        /*0afc*/ 	.byte	0x04, 0x1e
        /*0afe*/ 	.short	(.L_1169 - .L_1168)
.L_1168:
        /*0b00*/ 	.word	0x00000000


	//----- nvinfo : EIATTR_CBANK_PARAM_SIZE
	.align		4
.L_1169:
        /*0b04*/ 	.byte	0x03, 0x19
        /*0b06*/ 	.short	0x0af0


	//----- nvinfo : EIATTR_PARAM_CBANK
	.align		4
        /*0b08*/ 	.byte	0x04, 0x0a
        /*0b0a*/ 	.short	(.L_1171 - .L_1170)
	.align		4
.L_1170:
        /*0b0c*/ 	.word	index@(.nv.constant0._ZN7cutlass13device_kernelIN5flash11enable_sm90INS1_16FlashAttnFwdSm90INS1_25CollectiveMainloopFwdSm90ILi2EN4cute5tupleIJNS5_1CILi1EEES8_S8_EEENS6_IJNS7_ILi192EEENS7_ILi144EEENS7_ILi96EEEEEELi96ENS_10bfloat16_tEfNS_4arch4Sm90ELb0ELb0ELb0ELb1ELb0ELb0ELb0ELb0ELb1ELb1ELb1ELb0EEENS1_21CollectiveEpilogueFwdINS6_IJSA_SC_SB_EEES9_SE_SG_Li384ELb1ELb1ELb1ELb0EEENS1_36VarlenDynamicPersistentTileSchedulerILi192ELi144ELi384ELi128ELb1ELb1ELb1ELb0ELb1ELb1EEEEEEEEEvNT_6ParamsE)
        /*0b10*/ 	.short	0x0210
        /*0b12*/ 	.short	0x0af0


	//----- nvinfo : EIATTR_SW_WAR
	.align		4
.L_1171:
        /*0b14*/ 	.byte	0x04, 0x36
        /*0b16*/ 	.short	(.L_1173 - .L_1172)
.L_1172:
        /*0b18*/ 	.word	0x00000008
.L_1173:


//--------------------- .nv.info._ZN7cutlass13device_kernelIN5flash11enable_sm90INS1_16FlashAttnFwdSm90INS1_25CollectiveMainloopFwdSm90ILi2EN4cute5tupleIJNS5_1CILi1EEES8_S8_EEENS6_IJNS7_ILi192EEENS7_ILi144EEENS7_ILi96EEEEEELi96ENS_10bfloat16_tEfNS_4arch4Sm90ELb0ELb0ELb0ELb1ELb0ELb1ELb0ELb0ELb1ELb1ELb1ELb0EEENS1_21CollectiveEpilogueFwdINS6_IJSA_SC_SB_EEES9_SE_SG_Li384ELb1ELb1ELb1ELb0EEENS1_36VarlenDynamicPersistentTileSchedulerILi192ELi144ELi384ELi128ELb1ELb1ELb1ELb0ELb1ELb1EEEEEEEEEvNT_6ParamsE --------------------------
	.section	.nv.info._ZN7cutlass13device_kernelIN5flash11enable_sm90INS1_16FlashAttnFwdSm90INS1_25CollectiveMainloopFwdSm90ILi2EN4cute5tupleIJNS5_1CILi1EEES8_S8_EEENS6_IJNS7_ILi192EEENS7_ILi144EEENS7_ILi96EEEEEELi96ENS_10bfloat16_tEfNS_4arch4Sm90ELb0ELb0ELb0ELb1ELb0ELb1ELb0ELb0ELb1ELb1ELb1ELb0EEENS1_21CollectiveEpilogueFwdINS6_IJSA_SC_SB_EEES9_SE_SG_Li384ELb1ELb1ELb1ELb0EEENS1_36VarlenDynamicPersistentTileSchedulerILi192ELi144ELi384ELi128ELb1ELb1ELb1ELb0ELb1ELb1EEEEEEEEEvNT_6ParamsE,"",@"SHT_CUDA_INFO"
	.sectionflags	@""
	.align	4


	//----- nvinfo : EIATTR_CUDA_API_VERSION
	.align		4
        /*0000*/ 	.byte	0x04, 0x37
        /*0002*/ 	.short	(.L_1175 - .L_1174)
.L_1174:
        /*0004*/ 	.word	0x00000082


	//----- nvinfo : EIATTR_KPARAM_INFO
	.align		4
.L_1175:
        /*0008*/ 	.byte	0x04, 0x17
        /*000a*/ 	.short	(.L_1177 - .L_1176)
.L_1176:
        /*000c*/ 	.word	0x00000000
        /*0010*/ 	.short	0x0000
        /*0012*/ 	.short	0x0070
        /*0014*/ 	.byte	0x00, 0xf0, 0x01, 0x2a


	//----- nvinfo : EIATTR_SPARSE_MMA_MASK
	.align		4
.L_1177:
        /*0018*/ 	.byte	0x03, 0x50
        /*001a*/ 	.short	0x0000


	//----- nvinfo : EIATTR_MAXREG_COUNT
	.align		4
        /*001c*/ 	.byte	0x03, 0x1b
        /*001e*/ 	.short	0x0080


	//----- nvinfo : EIATTR_NUM_BARRIERS
	.align		4
        /*0020*/ 	.byte	0x02, 0x4c
        /*0022*/ 	.byte	0x10
	.zero		1


	//----- nvinfo : EIATTR_EXTERNS
	.align		4
        /*0024*/ 	.byte	0x04, 0x0f
        /*0026*/ 	.short	(.L_1179 - .L_1178)


	//   ....[0]....
	.align		4
.L_1178:
        /*0028*/ 	.word	index@(__assertfail)


	//----- nvinfo : EIATTR_ANNOTATIONS
	.align		4
.L_1179:
        /*002c*/ 	.byte	0x04, 0x55
        /*002e*/ 	.short	(.L_1181 - .L_1180)


	//   ....[0]....
.L_1180:
        /* <DEDUP_REMOVED lines=144> */


	//----- nvinfo : EIATTR_MERCURY_ISA_VERSION
	.align		4
.L_1181:
        /*0918*/ 	.byte	0x03, 0x5f
        /*091a*/ 	.short	0x0101


	//----- nvinfo : EIATTR_UNUSED_LOAD_BYTE_OFFSET
	.align		4
        /*091c*/ 	.byte	0x04, 0x44
        /*091e*/ 	.short	(.L_1183 - .L_1182)


	//   ....[0]....
.L_1182:
        /*0920*/ 	.word	0x00000ae0
        /*0924*/ 	.word	0x0000fff0


	//   ....[1]....
        /*0928*/ 	.word	0x00015170
        /*092c*/ 	.word	0x0000fff0


	//----- nvinfo : EIATTR_INT_WARP_WIDE_INSTR_OFFSETS
	.align		4
.L_1183:
        /*0930*/ 	.byte	0x04, 0x31
        /*0932*/ 	.short	(.L_1185 - .L_1184)


	//   ....[0]....
.L_1184:
        /*0934*/ 	.word	0x00000180


	//   ....[1]....
        /*0938*/ 	.word	0x00000220


	//   ....[2]....
        /*093c*/ 	.word	0x00000290


	//   ....[3]....
        /*0940*/ 	.word	0x0001ac50


	//   ....[4]....
        /*0944*/ 	.word	0x0001ace0


	//   ....[5]....
        /*0948*/ 	.word	0x0001e770


	//   ....[6]....
        /*094c*/ 	.word	0x0001e800


	//----- nvinfo : EIATTR_COOP_GROUP_MASK_REGIDS
	.align		4
.L_1185:
        /*0950*/ 	.byte	0x04, 0x29
        /*0952*/ 	.short	(.L_1187 - .L_1186)


	//   ....[0]....
.L_1186:
        /*0954*/ 	.word	0xffffffff


	//   ....[1]....
        /*0958*/ 	.word	0xffffffff


	//   ....[2]....
        /*095c*/ 	.word	0xffffffff


	//   ....[3]....
        /*0960*/ 	.word	0xffffffff


	//   ....[4]....
        /*0964*/ 	.word	0xffffffff


	//   ....[5]....
        /*0968*/ 	.word	0xffffffff


	//   ....[6]....
        /*096c*/ 	.word	0xffffffff


	//   ....[7]....
        /*0970*/ 	.word	0xffffffff


	//   ....[8]....
        /*0974*/ 	.word	0xffffffff


	//   ....[9]....
        /*0978*/ 	.word	0xffffffff


	//   ....[10]....
        /*097c*/ 	.word	0xffffffff


	//   ....[11]....
        /*0980*/ 	.word	0xffffffff


	//   ....[12]....
        /*0984*/ 	.word	0xffffffff


	//   ....[13]....
        /*0988*/ 	.word	0xffffffff


	//   ....[14]....
        /*098c*/ 	.word	0xffffffff


	//   ....[15]....
        /*0990*/ 	.word	0xffffffff


	//   ....[16]....
        /*0994*/ 	.word	0xffffffff


	//   ....[17]....
        /*0998*/ 	.word	0xffffffff


	//   ....[18]....
        /*099c*/ 	.word	0xffffffff


	//   ....[19]....
        /*09a0*/ 	.word	0xffffffff


	//   ....[20]....
        /*09a4*/ 	.word	0xffffffff


	//   ....[21]....
        /*09a8*/ 	.word	0xffffffff


	//   ....[22]....
        /*09ac*/ 	.word	0xffffffff


	//   ....[23]....
        /*09b0*/ 	.word	0xffffffff


	//   ....[24]....
        /*09b4*/ 	.word	0xffffffff


	//   ....[25]....
        /*09b8*/ 	.word	0xffffffff


	//   ....[26]....
        /*09bc*/ 	.word	0xffffffff


	//   ....[27]....
        /*09c0*/ 	.word	0xffffffff


	//   ....[28]....
        /*09c4*/ 	.word	0xffffffff


	//   ....[29]....
        /*09c8*/ 	.word	0xffffffff


	//   ....[30]....
        /*09cc*/ 	.word	0xffffffff


	//   ....[31]....
        /*09d0*/ 	.word	0xffffffff


	//   ....[32]....
        /*09d4*/ 	.word	0xffffffff


	//   ....[33]....
        /*09d8*/ 	.word	0xffffffff


	//   ....[34]....
        /*09dc*/ 	.word	0xffffffff


	//   ....[35]....
        /*09e0*/ 	.word	0xffffffff


	//   ....[36]....
        /*09e4*/ 	.word	0xffffffff


	//   ....[37]....
        /*09e8*/ 	.word	0xffffffff


	//   ....[38]....
        /*09ec*/ 	.word	0xffffffff


	//   ....[39]....
        /*09f0*/ 	.word	0xffffffff


	//   ....[40]....
        /*09f4*/ 	.word	0xffffffff


	//   ....[41]....
        /*09f8*/ 	.word	0xffffffff


	//   ....[42]....
        /*09fc*/ 	.word	0xffffffff


	//   ....[43]....
        /*0a00*/ 	.word	0xffffffff


	//   ....[44]....
        /*0a04*/ 	.word	0xffffffff


	//   ....[45]....
        /*0a08*/ 	.word	0xffffffff


	//   ....[46]....
        /*0a0c*/ 	.word	0xffffffff


	//   ....[47]....
        /*0a10*/ 	.word	0xffffffff


	//   ....[48]....
        /*0a14*/ 	.word	0xffffffff


	//   ....[49]....
        /*0a18*/ 	.word	0xffffffff


	//   ....[50]....
        /*0a1c*/ 	.word	0xffffffff


	//   ....[51]....
        /*0a20*/ 	.word	0xffffffff


	//   ....[52]....
        /*0a24*/ 	.word	0xffffffff


	//   ....[53]....
        /*0a28*/ 	.word	0xffffffff


	//   ....[54]....
        /*0a2c*/ 	.word	0xffffffff


	//   ....[55]....
        /*0a30*/ 	.word	0xffffffff


	//   ....[56]....
        /*0a34*/ 	.word	0xffffffff


	//   ....[57]....
        /*0a38*/ 	.word	0xffffffff


	//   ....[58]....
        /*0a3c*/ 	.word	0xffffffff


	//   ....[59]....
        /*0a40*/ 	.word	0xffffffff


	//   ....[60]....
        /*0a44*/ 	.word	0xffffffff


	//   ....[61]....
        /*0a48*/ 	.word	0xffffffff


	//   ....[62]....
        /*0a4c*/ 	.word	0xffffffff


	//   ....[63]....
        /*0a50*/ 	.word	0xffffffff


	//   ....[64]....
        /*0a54*/ 	.word	0xffffffff


	//   ....[65]....
        /*0a58*/ 	.word	0xffffffff


	//   ....[66]....
        /*0a5c*/ 	.word	0xffffffff


	//   ....[67]....
        /*0a60*/ 	.word	0xffffffff


	//   ....[68]....
        /*0a64*/ 	.word	0xffffffff


	//   ....[69]....
        /*0a68*/ 	.word	0xffffffff


	//   ....[70]....
        /*0a6c*/ 	.word	0xffffffff


	//   ....[71]....
        /*0a70*/ 	.word	0xffffffff


	//   ....[72]....
        /*0a74*/ 	.word	0xffffffff


	//   ....[73]....
        /*0a78*/ 	.word	0xffffffff


	//   ....[74]....
        /*0a7c*/ 	.word	0xffffffff


	//   ....[75]....
        /*0a80*/ 	.word	0xffffffff


	//   ....[76]....
        /*0a84*/ 	.word	0xffffffff


	//   ....[77]....
        /*0a88*/ 	.word	0xffffffff


	//   ....[78]....
        /*0a8c*/ 	.word	0xffffffff


	//   ....[79]....
        /*0a90*/ 	.word	0xffffffff


	//   ....[80]....
        /*0a94*/ 	.word	0xffffffff


	//   ....[81]....
        /*0a98*/ 	.word	0xffffffff


	//   ....[82]....
        /*0a9c*/ 	.word	0xffffffff


	//   ....[83]....
        /*0aa0*/ 	.word	0xffffffff


	//   ....[84]....
        /*0aa4*/ 	.word	0xffffffff


	//   ....[85]....
        /*0aa8*/ 	.word	0xffffffff


	//   ....[86]....
        /*0aac*/ 	.word	0xffffffff


	//   ....[87]....
        /*0ab0*/ 	.word	0xffffffff


	//   ....[88]....
        /*0ab4*/ 	.word	0xffffffff


	//   ....[89]....
        /*0ab8*/ 	.word	0xffffffff


	//   ....[90]....
        /*0abc*/ 	.word	0xffffffff


	//   ....[91]....
        /*0ac0*/ 	.word	0xffffffff


	//   ....[92]....
        /*0ac4*/ 	.word	0xffffffff


	//   ....[93]....
        /*0ac8*/ 	.word	0xffffffff


	//   ....[94]....
        /*0acc*/ 	.word	0xffffffff


	//   ....[95]....
        /*0ad0*/ 	.word	0xffffffff


	//   ....[96]....
        /*0ad4*/ 	.word	0x0500000f


	//   ....[97]....
        /*0ad8*/ 	.word	0x0500000f


	//   ....[98]....
        /*0adc*/ 	.word	0x0500000f


	//   ....[99]....
        /*0ae0*/ 	.word	0x0500000f


	//   ....[100]....
        /*0ae4*/ 	.word	0x0500000f


	//   ....[101]....
        /*0ae8*/ 	.word	0x0500000f


	//   ....[102]....
        /*0aec*/ 	.word	0x0500000f


	//   ....[103]....
        /*0af0*/ 	.word	0x0500000f


	//   ....[104]....
        /*0af4*/ 	.word	0x0500000f


	//   ....[105]....
        /*0af8*/ 	.word	0x0500000f


	//   ....[106]....
        /*0afc*/ 	.word	0x0500000f


	//   ....[107]....
        /*0b00*/ 	.word	0x0500000f


	//   ....[108]....
        /*0b04*/ 	.word	0x0500000f


	//   ....[109]....
        /*0b08*/ 	.word	0x0500000f


	//   ....[110]....
        /*0b0c*/ 	.word	0x0500000f


	//   ....[111]....
        /*0b10*/ 	.word	0x0500000f


	//   ....[112]....
        /*0b14*/ 	.word	0x0500000f


	//   ....[113]....
        /*0b18*/ 	.word	0x0500000f


	//   ....[114]....
        /*0b1c*/ 	.word	0x0500000f


	//   ....[115]....
        /*0b20*/ 	.word	0x0500000f


	//   ....[116]....
        /*0b24*/ 	.word	0x0500000f


	//   ....[117]....
        /*0b28*/ 	.word	0x0500000f


	//   ....[118]....
        /*0b2c*/ 	.word	0x0500000f


	//   ....[119]....
        /*0b30*/ 	.word	0x0500000f


	//   ....[120]....
        /*0b34*/ 	.word	0x0500000f


	//   ....[121]....
        /*0b38*/ 	.word	0x0500000f


	//   ....[122]....
        /*0b3c*/ 	.word	0x0500000f


	//   ....[123]....
        /*0b40*/ 	.word	0x0500000f


	//   ....[124]....
        /*0b44*/ 	.word	0x0500000f


	//   ....[125]....
        /*0b48*/ 	.word	0x0500000f


	//   ....[126]....
        /*0b4c*/ 	.word	0x0500000f


	//   ....[127]....
        /*0b50*/ 	.word	0x0500000f


	//   ....[128]....
        /*0b54*/ 	.word	0x0500000f


	//   ....[129]....
        /*0b58*/ 	.word	0x0500000f


	//   ....[130]....
        /*0b5c*/ 	.word	0x0500000f


	//   ....[131]....
        /*0b60*/ 	.word	0x0500000f


	//   ....[132]....
        /*0b64*/ 	.word	0x0500000f


	//   ....[133]....
        /*0b68*/ 	.word	0x0500000f


	//   ....[134]....
        /*0b6c*/ 	.word	0x0500000f


	//   ....[135]....
        /*0b70*/ 	.word	0x0500000f


	//   ....[136]....
        /*0b74*/ 	.word	0x0500000f


	//   ....[137]....
        /*0b78*/ 	.word	0x0500000f


	//   ....[138]....
        /*0b7c*/ 	.word	0x0500000f


	//   ....[139]....
        /*0b80*/ 	.word	0x0500000f


	//   ....[140]....
        /*0b84*/ 	.word	0x0500000f


	//   ....[141]....
        /*0b88*/ 	.word	0x0500000f


	//   ....[142]....
        /*0b8c*/ 	.word	0x0500000f


	//   ....[143]....
        /*0b90*/ 	.word	0x0500000f


	//   ....[144]....
        /*0b94*/ 	.word	0x0500000f


	//   ....[145]....
        /*0b98*/ 	.word	0x0500000f


	//   ....[146]....
        /*0b9c*/ 	.word	0x0500000f


	//   ....[147]....
        /*0ba0*/ 	.word	0x0500000f


	//   ....[148]....
        /*0ba4*/ 	.word	0x0500000f


	//   ....[149]....
        /*0ba8*/ 	.word	0x0500000f


	//----- nvinfo : EIATTR_COOP_GROUP_INSTR_OFFSETS
	.align		4
.L_1187:
        /*0bac*/ 	.byte	0x04, 0x28
        /*0bae*/ 	.short	(.L_1189 - .L_1188)


	//   ....[0]....
.L_1188:
        /*0bb0*/ 	.word	0x00000060


	//   ....[1]....
        /*0bb4*/ 	.word	0x00000190


	//   ....[2]....
        /*0bb8*/ 	.word	0x00000240


	//   ....[3]....
        /*0bbc*/ 	.word	0x00000400


	//   ....[4]....
        /*0bc0*/ 	.word	0x00000560


	//   ....[5]....
        /*0bc4*/ 	.word	0x00000680


	//   ....[6]....
        /*0bc8*/ 	.word	0x000007e0


	//   ....[7]....
        /*0bcc*/ 	.word	0x00007560


	//   ....[8]....
        /*0bd0*/ 	.word	0x00007b30


	//   ....[9]....
        /*0bd4*/ 	.word	0x00007b40


	//   ....[10]....
        /*0bd8*/ 	.word	0x00007b50


	//   ....[11]....
        /*0bdc*/ 	.word	0x00007b60


	//   ....[12]....
        /*0be0*/ 	.word	0x000098f0


	//   ....[13]....
        /*0be4*/ 	.word	0x00009900


	//   ....[14]....
        /*0be8*/ 	.word	0x00009910


	//   ....[15]....
        /*0bec*/ 	.word	0x00009920


	//   ....[16]....
        /*0bf0*/ 	.word	0x0000e0b0


	//   ....[17]....
        /*0bf4*/ 	.word	0x0000e0d0


	//   ....[18]....
        /*0bf8*/ 	.word	0x0000e4f0


	//   ....[19]....
        /*0bfc*/ 	.word	0x0000e510


	//   ....[20]....
        /*0c00*/ 	.word	0x0000f8f0


	//   ....[21]....
        /*0c04*/ 	.word	0x00012540


	//   ....[22]....
        /*0c08*/ 	.word	0x00012560


	//   ....[23]....
        /*0c0c*/ 	.word	0x00012b20


	//   ....[24]....
        /*0c10*/ 	.word	0x00012b40


	//   ....[25]....
        /*0c14*/ 	.word	0x00014400


	//   ....[26]....
        /*0c18*/ 	.word	0x00014ba0


	//   ....[27]....
        /*0c1c*/ 	.word	0x00014bb0


	//   ....[28]....
        /*0c20*/ 	.word	0x00014bf0


	//   ....[29]....
        /*0c24*/ 	.word	0x00014c00


	//   ....[30]....
        /*0c28*/ 	.word	0x00015b40


	//   ....[31]....
        /*0c2c*/ 	.word	0x00015b60


	//   ....[32]....
        /*0c30*/ 	.word	0x00015b70


	//   ....[33]....
        /*0c34*/ 	.word	0x00015b80


	//   ....[34]....
        /*0c38*/ 	.word	0x00016220


	//   ....[35]....
        /*0c3c*/ 	.word	0x00016230


	//   ....[36]....
        /*0c40*/ 	.word	0x00016380


	//   ....[37]....
        /*0c44*/ 	.word	0x00016390


	//   ....[38]....
        /*0c48*/ 	.word	0x00016780


	//   ....[39]....
        /*0c4c*/ 	.word	0x00016790


	//   ....[40]....
        /*0c50*/ 	.word	0x00016c80


	//   ....[41]....
        /*0c54*/ 	.word	0x00016c90


	//   ....[42]....
        /*0c58*/ 	.word	0x00017a60


	//   ....[43]....
        /*0c5c*/ 	.word	0x00017a70


	//   ....[44]....
        /*0c60*/ 	.word	0x00017bd0


	//   ....[45]....
        /*0c64*/ 	.word	0x00017be0


	//   ....[46]....
        /*0c68*/ 	.word	0x00017d90


	//   ....[47]....
        /*0c6c*/ 	.word	0x00017f90


	//   ....[48]....
        /*0c70*/ 	.word	0x00017fc0


	//   ....[49]....
        /*0c74*/ 	.word	0x00017ff0


	//   ....[50]....
        /*0c78*/ 	.word	0x00018020


	//   ....[51]....
        /*0c7c*/ 	.word	0x00018050


	//   ....[52]....
        /*0c80*/ 	.word	0x00018080


	//   ....[53]....
        /*0c84*/ 	.word	0x00018200


	//   ....[54]....
        /*0c88*/ 	.word	0x00018230


	//   ....[55]....
        /*0c8c*/ 	.word	0x00018260


	//   ....[56]....
        /*0c90*/ 	.word	0x00018290


	//   ....[57]....
        /*0c94*/ 	.word	0x000182c0


	//   ....[58]....
        /*0c98*/ 	.word	0x000182f0


	//   ....[59]....
        /*0c9c*/ 	.word	0x00018380


	//   ....[60]....
        /*0ca0*/ 	.word	0x000183b0


	//   ....[61]....
        /*0ca4*/ 	.word	0x000183c0


	//   ....[62]....
        /*0ca8*/ 	.word	0x00018460


	//   ....[63]....
        /*0cac*/ 	.word	0x00019520


	//   ....[64]....
        /*0cb0*/ 	.word	0x0001b1f0


	//   ....[65]....
        /*0cb4*/ 	.word	0x0001be40


	//   ....[66]....
        /*0cb8*/ 	.word	0x0001be50


	//   ....[67]....
        /*0cbc*/ 	.word	0x0001bf40


	//   ....[68]....
        /*0cc0*/ 	.word	0x0001bf50


	//   ....[69]....
        /*0cc4*/ 	.word	0x0001c000


	//   ....[70]....
        /*0cc8*/ 	.word	0x0001c010


	//   ....[71]....
        /*0ccc*/ 	.word	0x0001c020


	//   ....[72]....
        /*0cd0*/ 	.word	0x0001c030


	//   ....[73]....
        /*0cd4*/ 	.word	0x0001c100


	//   ....[74]....
        /*0cd8*/ 	.word	0x0001c140


	//   ....[75]....
        /*0cdc*/ 	.word	0x0001c150


	//   ....[76]....
        /*0ce0*/ 	.word	0x0001c170


	//   ....[77]....
        /*0ce4*/ 	.word	0x0001ef00


	//   ....[78]....
        /*0ce8*/ 	.word	0x0001ef20


	//   ....[79]....
        /*0cec*/ 	.word	0x0001ef80


	//   ....[80]....
        /*0cf0*/ 	.word	0x0001efb0


	//   ....[81]....
        /*0cf4*/ 	.word	0x0001efe0


	//   ....[82]....
        /*0cf8*/ 	.word	0x0001f010


	//   ....[83]....
        /*0cfc*/ 	.word	0x0001f040


	//   ....[84]....
        /*0d00*/ 	.word	0x0001f070


	//   ....[85]....
        /*0d04*/ 	.word	0x0001f200


	//   ....[86]....
        /*0d08*/ 	.word	0x0001f240


	//   ....[87]....
        /*0d0c*/ 	.word	0x0001f270


	//   ....[88]....
        /*0d10*/ 	.word	0x0001f2a0


	//   ....[89]....
        /*0d14*/ 	.word	0x0001f2d0


	//   ....[90]....
        /*0d18*/ 	.word	0x0001f300


	//   ....[91]....
        /*0d1c*/ 	.word	0x0001f3c0


	//   ....[92]....
        /*0d20*/ 	.word	0x0001f3e0


	//   ....[93]....
        /*0d24*/ 	.word	0x0001f3f0


	//   ....[94]....
        /*0d28*/ 	.word	0x0001f450


	//   ....[95]....
        /*0d2c*/ 	.word	0x0001fa50


	//   ....[96]....
        /*0d30*/ 	.word	0x0001fe50


	//   ....[97]....
        /*0d34*/ 	.word	0x0001ff00


	//   ....[98]....
        /*0d38*/ 	.word	0x0001ff90


	//   ....[99]....
        /*0d3c*/ 	.word	0x0001ffe0


	//   ....[100]....
        /*0d40*/ 	.word	0x00020030


	//   ....[101]....
        /*0d44*/ 	.word	0x00020120


	//   ....[102]....
        /*0d48*/ 	.word	0x000201b0


	//   ....[103]....
        /*0d4c*/ 	.word	0x00020210


	//   ....[104]....
        /*0d50*/ 	.word	0x00020270


	//   ....[105]....
        /*0d54*/ 	.word	0x00020480


	//   ....[106]....
        /*0d58*/ 	.word	0x000204d0


	//   ....[107]....
        /*0d5c*/ 	.word	0x00020560


	//   ....[108]....
        /*0d60*/ 	.word	0x000205f0


	//   ....[109]....
        /*0d64*/ 	.word	0x00020670


	//   ....[110]....
        /*0d68*/ 	.word	0x000206c0


	//   ....[111]....
        /*0d6c*/ 	.word	0x00020750


	//   ....[112]....
        /*0d70*/ 	.word	0x000207e0


	//   ....[113]....
        /*0d74*/ 	.word	0x00020860


	//   ....[114]....
        /*0d78*/ 	.word	0x000208b0


	//   ....[115]....
        /*0d7c*/ 	.word	0x00020940


	//   ....[116]....
        /*0d80*/ 	.word	0x000209d0


	//   ....[117]....
        /*0d84*/ 	.word	0x00020a90


	//   ....[118]....
        /*0d88*/ 	.word	0x00020d80


	//   ....[119]....
        /*0d8c*/ 	.word	0x00020f30


	//   ....[120]....
        /*0d90*/ 	.word	0x00020f80


	//   ....[121]....
        /*0d94*/ 	.word	0x00020ff0


	//   ....[122]....
        /*0d98*/ 	.word	0x000210f0


	//   ....[123]....
        /*0d9c*/ 	.word	0x00021160


	//   ....[124]....
        /*0da0*/ 	.word	0x00021260


	//   ....[125]....
        /*0da4*/ 	.word	0x000212e0


	//   ....[126]....
        /*0da8*/ 	.word	0x00021360


	//   ....[127]....
        /*0dac*/ 	.word	0x00021460


	//   ....[128]....
        /*0db0*/ 	.word	0x00021560


	//   ....[129]....
        /*0db4*/ 	.word	0x000215c0


	//   ....[130]....
        /*0db8*/ 	.word	0x000216a0


	//   ....[131]....
        /*0dbc*/ 	.word	0x000219c0


	//   ....[132]....
        /*0dc0*/ 	.word	0x00021a70


	//   ....[133]....
        /*0dc4*/ 	.word	0x00021bc0


	//   ....[134]....
        /*0dc8*/ 	.word	0x00021c40


	//   ....[135]....
        /*0dcc*/ 	.word	0x00021cb0


	//   ....[136]....
        /*0dd0*/ 	.word	0x00021d20


	//   ....[137]....
        /*0dd4*/ 	.word	0x00021d90


	//   ....[138]....
        /*0dd8*/ 	.word	0x00021e10


	//   ....[139]....
        /*0ddc*/ 	.word	0x00021e90


	//   ....[140]....
        /*0de0*/ 	.word	0x00021f30


	//   ....[141]....
        /*0de4*/ 	.word	0x00021fa0


	//   ....[142]....
        /*0de8*/ 	.word	0x00022010


	//   ....[143]....
        /*0dec*/ 	.word	0x00022080


	//   ....[144]....
        /*0df0*/ 	.word	0x00022100


	//   ....[145]....
        /*0df4*/ 	.word	0x00022170


	//   ....[146]....
        /*0df8*/ 	.word	0x00022210


	//   ....[147]....
        /*0dfc*/ 	.word	0x00022260


	//   ....[148]....
        /*0e00*/ 	.word	0x000222f0


	//   ....[149]....
        /*0e04*/ 	.word	0x00022420


	//----- nvinfo : EIATTR_REG_RECONFIG
	.align		4
.L_1189:
        /*0e08*/ 	.byte	0x01, 0x54
	.zero		2


	//----- nvinfo : EIATTR_SYSCALL_OFFSETS
	.align		4
        /*0e0c*/ 	.byte	0x04, 0x46
        /*0e0e*/ 	.short	(.L_1191 - .L_1190)


	//   ....[0]....
.L_1190:
        /*0e10*/ 	.word	0x00001e80


	//   ....[1]....
        /*0e14*/ 	.word	0x00001fd0


	//   ....[2]....
        /*0e18*/ 	.word	0x00007730


	//   ....[3]....
        /*0e1c*/ 	.word	0x00007ab0


	//   ....[4]....
        /*0e20*/ 	.word	0x0001ae40


	//   ....[5]....
        /*0e24*/ 	.word	0x0001af90


	//   ....[6]....
        /*0e28*/ 	.word	0x0001b090


	//   ....[7]....
        /*0e2c*/ 	.word	0x0001b910


	//----- nvinfo : EIATTR_MBARRIER_INSTR_OFFSETS
	.align		4
.L_1191:
        /*0e30*/ 	.byte	0x04, 0x39
        /*0e32*/ 	.short	(.L_1193 - .L_1192)


	//   ....[0]....
.L_1192:
        /*0e34*/ 	.word	0x000002b0
        /*0e38*/ 	.word	0x000000ff
        /*0e3c*/ 	.word	0x00031c00
        /*0e40*/ 	.short	0x0100
        /*0e42*/ 	.byte	0x08
	.zero		1


	//   ....[1]....
        /*0e44*/ 	.word	0x000002c0
        /*0e48*/ 	.word	0x000000ff
        /*0e4c*/ 	.word	0x00031c20
        /*0e50*/ 	.short	0x0100
        /*0e52*/ 	.byte	0x08
	.zero		1


	//   ....[2]....
        /*0e54*/ 	.word	0x000003b0
        /*0e58*/ 	.word	0x000000ff
        /*0e5c*/ 	.word	0x00031c30
        /*0e60*/ 	.short	0x0100
        /*0e62*/ 	.byte	0x08
	.zero		1


	//   ....[3]....
        /*0e64*/ 	.word	0x000003c0
        /*0e68*/ 	.word	0x000000ff
        /*0e6c*/ 	.word	0x00031c40
        /*0e70*/ 	.short	0x0100
        /*0e72*/ 	.byte	0x08
	.zero		1


	//   ....[4]....
        /*0e74*/ 	.word	0x000003d0
        /*0e78*/ 	.word	0x000000ff
        /*0e7c*/ 	.word	0x00031c38
        /*0e80*/ 	.short	0x0100
        /*0e82*/ 	.byte	0x08
	.zero		1


	//   ....[5]....
        /*0e84*/ 	.word	0x000003e0
        /*0e88*/ 	.word	0x000000ff
        /*0e8c*/ 	.word	0x00031c48
        /*0e90*/ 	.short	0x0100
        /*0e92*/ 	.byte	0x08
	.zero		1


	//   ....[6]....
        /*0e94*/ 	.word	0x00000510
        /*0e98*/ 	.word	0x000000ff
        /*0e9c*/ 	.word	0x00031c50
        /*0ea0*/ 	.short	0x0100
        /*0ea2*/ 	.byte	0x08
	.zero		1


	//   ....[7]....
        /*0ea4*/ 	.word	0x00000520
        /*0ea8*/ 	.word	0x000000ff
        /*0eac*/ 	.word	0x00031c60
        /*0eb0*/ 	.short	0x0100
        /*0eb2*/ 	.byte	0x08
	.zero		1


	//   ....[8]....
        /*0eb4*/ 	.word	0x00000530
        /*0eb8*/ 	.word	0x000000ff
        /*0ebc*/ 	.word	0x00031c58
        /*0ec0*/ 	.short	0x0100
        /*0ec2*/ 	.byte	0x08
	.zero		1


	//   ....[9]....
        /*0ec4*/ 	.word	0x00000540
        /*0ec8*/ 	.word	0x000000ff
        /*0ecc*/ 	.word	0x00031c68
        /*0ed0*/ 	.short	0x0100
        /*0ed2*/ 	.byte	0x08
	.zero		1


	//   ....[10]....
        /*0ed4*/ 	.word	0x00000630
        /*0ed8*/ 	.word	0x000000ff
        /*0edc*/ 	.word	0x00031c70
        /*0ee0*/ 	.short	0x0100
        /*0ee2*/ 	.byte	0x06
	.zero		1


	//   ....[11]....
        /*0ee4*/ 	.word	0x00000640
        /*0ee8*/ 	.word	0x000000ff
        /*0eec*/ 	.word	0x00031c80
        /*0ef0*/ 	.short	0x0100
        /*0ef2*/ 	.byte	0x06
	.zero		1


	//   ....[12]....
        /*0ef4*/ 	.word	0x00000650
        /*0ef8*/ 	.word	0x000000ff
        /*0efc*/ 	.word	0x00031c78
        /*0f00*/ 	.short	0x0100
        /*0f02*/ 	.byte	0x06
	.zero		1


	//   ....[13]....
        /*0f04*/ 	.word	0x00000660
        /*0f08*/ 	.word	0x000000ff
        /*0f0c*/ 	.word	0x00031c88
        /*0f10*/ 	.short	0x0100
        /*0f12*/ 	.byte	0x06
	.zero		1


	//   ....[14]....
        /*0f14*/ 	.word	0x00000790
        /*0f18*/ 	.word	0x000000ff
        /*0f1c*/ 	.word	0x00031c90
        /*0f20*/ 	.short	0x0100
        /*0f22*/ 	.byte	0x08
	.zero		1


	//   ....[15]....
        /*0f24*/ 	.word	0x000007a0
        /*0f28*/ 	.word	0x000000ff
        /*0f2c*/ 	.word	0x00031ca0
        /*0f30*/ 	.short	0x0100
        /*0f32*/ 	.byte	0x08
	.zero		1


	//   ....[16]....
        /*0f34*/ 	.word	0x000007b0
        /*0f38*/ 	.word	0x000000ff
        /*0f3c*/ 	.word	0x00031c98
        /*0f40*/ 	.short	0x0100
        /*0f42*/ 	.byte	0x08
	.zero		1


	//   ....[17]....
        /*0f44*/ 	.word	0x000007c0
        /*0f48*/ 	.word	0x000000ff
        /*0f4c*/ 	.word	0x00031ca8
        /*0f50*/ 	.short	0x0100
        /*0f52*/ 	.byte	0x08
	.zero		1


	//   ....[18]....
        /*0f54*/ 	.word	0x000008f0
        /*0f58*/ 	.word	0x000000ff
        /*0f5c*/ 	.word	0x00031cb0
        /*0f60*/ 	.short	0x0100
        /*0f62*/ 	.byte	0x08
	.zero		1


	//   ....[19]....
        /*0f64*/ 	.word	0x00000900
        /*0f68*/ 	.word	0x000000ff
        /*0f6c*/ 	.word	0x00031cc0
        /*0f70*/ 	.short	0x0100
        /*0f72*/ 	.byte	0x08
	.zero		1


	//   ....[20]....
        /*0f74*/ 	.word	0x00000910
        /*0f78*/ 	.word	0x000000ff
        /*0f7c*/ 	.word	0x00031cb8
        /*0f80*/ 	.short	0x0100
        /*0f82*/ 	.byte	0x08
	.zero		1


	//   ....[21]....
        /*0f84*/ 	.word	0x00000920
        /*0f88*/ 	.word	0x000000ff
        /*0f8c*/ 	.word	0x00031cc8
        /*0f90*/ 	.short	0x0100
        /*0f92*/ 	.byte	0x08
	.zero		1


	//   ....[22]....
        /*0f94*/ 	.word	0x00003480
        /*0f98*/ 	.word	0x0000000f
        /*0f9c*/ 	.word	0x00031c90
        /*0fa0*/ 	.short	0x010a
        /*0fa2*/ 	.byte	0x3f
	.zero		1


	//   ....[23]....
        /*0fa4*/ 	.word	0x00004f70
        /*0fa8*/ 	.word	0x0000000f
        /*0fac*/ 	.word	0x00031c90
        /*0fb0*/ 	.short	0x010a
        /*0fb2*/ 	.byte	0x3f
	.zero		1


	//   ....[24]....
        /*0fb4*/ 	.word	0x00006a00
        /*0fb8*/ 	.word	0x0000000f
        /*0fbc*/ 	.word	0x00031c90
        /*0fc0*/ 	.short	0x010a
        /*0fc2*/ 	.byte	0x3f
	.zero		1


	//   ....[25]....
        /*0fc4*/ 	.word	0x00006c60
        /*0fc8*/ 	.word	0x00000020
        /*0fcc*/ 	.word	0x00000000
        /*0fd0*/ 	.short	0x0101
        /*0fd2*/ 	.byte	0x3f
	.zero		1


	//   ....[26]....
        /*0fd4*/ 	.word	0x00006ca0
        /*0fd8*/ 	.word	0x0000000f
        /*0fdc*/ 	.word	0x00031cb0
        /*0fe0*/ 	.short	0x010a
        /*0fe2*/ 	.byte	0x3f
	.zero		1


	//   ....[27]....
        /*0fe4*/ 	.word	0x00006fd0
        /*0fe8*/ 	.word	0x0000000f
        /*0fec*/ 	.word	0x00000000
        /*0ff0*/ 	.short	0x0101
        /*0ff2*/ 	.byte	0x3f
	.zero		1


	//   ....[28]....
        /*0ff4*/ 	.word	0x000077d0
        /*0ff8*/ 	.word	0x00000010
        /*0ffc*/ 	.word	0x00031c00
        /*1000*/ 	.short	0x010a
        /*1002*/ 	.byte	0x3f
	.zero		1


	//   ....[29]....
        /*1004*/ 	.word	0x00007820
        /*1008*/ 	.word	0x00000010
        /*100c*/ 	.word	0x00031c00
        /*1010*/ 	.short	0x010a
        /*1012*/ 	.byte	0x3f
	.zero		1


	//   ....[30]....
        /*1014*/ 	.word	0x00008280
        /*1018*/ 	.word	0x00000010
        /*101c*/ 	.word	0x00031c00
        /*1020*/ 	.short	0x010a
        /*1022*/ 	.byte	0x3f
	.zero		1


	//   ....[31]....
        /*1024*/ 	.word	0x00009e50
        /*1028*/ 	.word	0x00000010
        /*102c*/ 	.word	0x00031c00
        /*1030*/ 	.short	0x010a
        /*1032*/ 	.byte	0x3f
	.zero		1


	//   ....[32]....
        /*1034*/ 	.word	0x0000b7d0
        /*1038*/ 	.word	0x00000000
        /*103c*/ 	.word	0x00031c30
        /*1040*/ 	.short	0x010a
        /*1042*/ 	.byte	0x3f
	.zero		1


	//   ....[33]....
        /*1044*/ 	.word	0x0000b8a0
        /*1048*/ 	.word	0x00000000
        /*104c*/ 	.word	0x00031c30
        /*1050*/ 	.short	0x010a
        /*1052*/ 	.byte	0x3f
	.zero		1


	//   ....[34]....
        /*1054*/ 	.word	0x0000e9f0
        /*1058*/ 	.word	0x00000014
        /*105c*/ 	.word	0x00000000
        /*1060*/ 	.short	0x0101
        /*1062*/ 	.byte	0x3f
	.zero		1


	//   ....[35]....
        /*1064*/ 	.word	0x0000fbe0
        /*1068*/ 	.word	0x0000000e
        /*106c*/ 	.word	0x00031c30
        /*1070*/ 	.short	0x010a
        /*1072*/ 	.byte	0x3f
	.zero		1


	//   ....[36]....
        /*1074*/ 	.word	0x0000fc30
        /*1078*/ 	.word	0x0000000e
        /*107c*/ 	.word	0x00031c30
        /*1080*/ 	.short	0x010a
        /*1082*/ 	.byte	0x3f
	.zero		1


	//   ....[37]....
        /*1084*/ 	.word	0x00012230
        /*1088*/ 	.word	0x0000000f
        /*108c*/ 	.word	0x00031c50
        /*1090*/ 	.short	0x010a
        /*1092*/ 	.byte	0x3f
	.zero		1


	//   ....[38]....
        /*1094*/ 	.word	0x00012280
        /*1098*/ 	.word	0x0000000f
        /*109c*/ 	.word	0x00031c50
        /*10a0*/ 	.short	0x010a
        /*10a2*/ 	.byte	0x3f
	.zero		1


	//   ....[39]....
        /*10a4*/ 	.word	0x00013580
        /*10a8*/ 	.word	0x0000004d
        /*10ac*/ 	.word	0x00000000
        /*10b0*/ 	.short	0x0101
        /*10b2*/ 	.byte	0x3f
	.zero		1


	//   ....[40]....
        /*10b4*/ 	.word	0x00013590
        /*10b8*/ 	.word	0x00000000
        /*10bc*/ 	.word	0x00000000
        /*10c0*/ 	.short	0x0101
        /*10c2*/ 	.byte	0x3f
	.zero		1


	//   ....[41]....
        /*10c4*/ 	.word	0x00014490
        /*10c8*/ 	.word	0x00000000
        /*10cc*/ 	.word	0x00031c50
        /*10d0*/ 	.short	0x010a
        /*10d2*/ 	.byte	0x3f
	.zero		1


	//   ....[42]....
        /*10d4*/ 	.word	0x00014540
        /*10d8*/ 	.word	0x00000000
        /*10dc*/ 	.word	0x00031c50
        /*10e0*/ 	.short	0x010a
        /*10e2*/ 	.byte	0x3f
	.zero		1


	//   ....[43]....
        /*10e4*/ 	.word	0x00014f10
        /*10e8*/ 	.word	0x00000004
        /*10ec*/ 	.word	0x00000000
        /*10f0*/ 	.short	0x0101
        /*10f2*/ 	.byte	0x3f
	.zero		1


	//   ....[44]....
        /*10f4*/ 	.word	0x00016180
        /*10f8*/ 	.word	0x00000000
        /*10fc*/ 	.word	0x00000000
        /*1100*/ 	.short	0x0101
        /*1102*/ 	.byte	0x3f
	.zero		1


	//   ....[45]....
        /*1104*/ 	.word	0x00016680
        /*1108*/ 	.word	0x0000000a
        /*110c*/ 	.word	0x00000000
        /*1110*/ 	.short	0x0101
        /*1112*/ 	.byte	0x3f
	.zero		1


	//   ....[46]....
        /*1114*/ 	.word	0x00019600
        /*1118*/ 	.word	0x00000010
        /*111c*/ 	.word	0x00031c20
        /*1120*/ 	.short	0x010a
        /*1122*/ 	.byte	0x3f
	.zero		1


	//   ....[47]....
        /*1124*/ 	.word	0x000196d0
        /*1128*/ 	.word	0x00000009
        /*112c*/ 	.word	0x00031ca0
        /*1130*/ 	.short	0x010a
        /*1132*/ 	.byte	0x3f
	.zero		1


	//   ....[48]....
        /*1134*/ 	.word	0x00019af0
        /*1138*/ 	.word	0x00000009
        /*113c*/ 	.word	0x00031cc0
        /*1140*/ 	.short	0x010a
        /*1142*/ 	.byte	0x3f
	.zero		1


	//   ....[49]....
        /*1144*/ 	.word	0x0001a030
        /*1148*/ 	.word	0x00000009
        /*114c*/ 	.word	0x00031ca0
        /*1150*/ 	.short	0x010a
        /*1152*/ 	.byte	0x3f
	.zero		1


	//   ....[50]....
        /*1154*/ 	.word	0x0001a470
        /*1158*/ 	.word	0x00000009
        /*115c*/ 	.word	0x00031cc0
        /*1160*/ 	.short	0x010a
        /*1162*/ 	.byte	0x3f
	.zero		1


	//   ....[51]....
        /*1164*/ 	.word	0x0001b400
        /*1168*/ 	.word	0x00000000
        /*116c*/ 	.word	0x00031c40
        /*1170*/ 	.short	0x010a
        /*1172*/ 	.byte	0x3f
	.zero		1


	//   ....[52]....
        /*1174*/ 	.word	0x0001c2b0
        /*1178*/ 	.word	0x00000010
        /*117c*/ 	.word	0x00031c00
        /*1180*/ 	.short	0x0107
        /*1182*/ 	.byte	0x3f
	.zero		1


	//   ....[53]....
        /*1184*/ 	.word	0x0001c3a0
        /*1188*/ 	.word	0x00000010
        /*118c*/ 	.word	0x00031c00
        /*1190*/ 	.short	0x0101
        /*1192*/ 	.byte	0x3f
	.zero		1


	//   ....[54]....
        /*1194*/ 	.word	0x0001c3c0
        /*1198*/ 	.word	0x00000010
        /*119c*/ 	.word	0x00031c20
        /*11a0*/ 	.short	0x010a
        /*11a2*/ 	.byte	0x3f
	.zero		1


	//   ....[55]....
        /*11a4*/ 	.word	0x0001c750
        /*11a8*/ 	.word	0x00000003
        /*11ac*/ 	.word	0x00031c40
        /*11b0*/ 	.short	0x010a
        /*11b2*/ 	.byte	0x3f
	.zero		1


	//   ....[56]....
        /*11b4*/ 	.word	0x0001cbb0
        /*11b8*/ 	.word	0x00000002
        /*11bc*/ 	.word	0x00031c60
        /*11c0*/ 	.short	0x010a
        /*11c2*/ 	.byte	0x3f
	.zero		1


	//   ....[57]....
        /*11c4*/ 	.word	0x0001d2f0
        /*11c8*/ 	.word	0x00000003
        /*11cc*/ 	.word	0x00031c40
        /*11d0*/ 	.short	0x010a
        /*11d2*/ 	.byte	0x3f
	.zero		1


	//   ....[58]....
        /*11d4*/ 	.word	0x0001d750
        /*11d8*/ 	.word	0x00000002
        /*11dc*/ 	.word	0x00031c60
        /*11e0*/ 	.short	0x010a
        /*11e2*/ 	.byte	0x3f
	.zero		1


	//   ....[59]....
        /*11e4*/ 	.word	0x0001ddf0
        /*11e8*/ 	.word	0x00000003
        /*11ec*/ 	.word	0x00031c40
        /*11f0*/ 	.short	0x010a
        /*11f2*/ 	.byte	0x3f
	.zero		1


	//   ....[60]....
        /*11f4*/ 	.word	0x0001e250
        /*11f8*/ 	.word	0x00000002
        /*11fc*/ 	.word	0x00031c60
        /*1200*/ 	.short	0x010a
        /*1202*/ 	.byte	0x3f
	.zero		1


	//   ....[61]....
        /*1204*/ 	.word	0x0001e890
        /*1208*/ 	.word	0x00000000
        /*120c*/ 	.word	0x00031c60
        /*1210*/ 	.short	0x010a
        /*1212*/ 	.byte	0x3f
	.zero		1


	//   ....[62]....
        /*1214*/ 	.word	0x0001f9d0
        /*1218*/ 	.word	0x00000009
        /*121c*/ 	.word	0x00031c20
        /*1220*/ 	.short	0x010a
        /*1222*/ 	.byte	0x3f
	.zero		1


	//   ....[63]....
        /*1224*/ 	.word	0x0001fb60
        /*1228*/ 	.word	0x00000007
        /*122c*/ 	.word	0x00000000
        /*1230*/ 	.short	0x010a
        /*1232*/ 	.byte	0x3f
	.zero		1


	//   ....[64]....
        /*1234*/ 	.word	0x0001fbd0
        /*1238*/ 	.word	0x00000003
        /*123c*/ 	.word	0x00000000
        /*1240*/ 	.short	0x010a
        /*1242*/ 	.byte	0x3f
	.zero		1


	//   ....[65]....
        /*1244*/ 	.word	0x0001fc30
        /*1248*/ 	.word	0x00000005
        /*124c*/ 	.word	0x00000000
        /*1250*/ 	.short	0x010a
        /*1252*/ 	.byte	0x3f
	.zero		1


	//   ....[66]....
        /*1254*/ 	.word	0x0001fc60
        /*1258*/ 	.word	0x00000003
        /*125c*/ 	.word	0x00000000
        /*1260*/ 	.short	0x010a
        /*1262*/ 	.byte	0x3f
	.zero		1


	//   ....[67]....
        /*1264*/ 	.word	0x0001fcc0
        /*1268*/ 	.word	0x0000000f
        /*126c*/ 	.word	0x00031c90
        /*1270*/ 	.short	0x010a
        /*1272*/ 	.byte	0x3f
	.zero		1


	//   ....[68]....
        /*1274*/ 	.word	0x0001fd10
        /*1278*/ 	.word	0x0000000f
        /*127c*/ 	.word	0x00031c90
        /*1280*/ 	.short	0x010a
        /*1282*/ 	.byte	0x3f
	.zero		1


	//   ....[69]....
        /*1284*/ 	.word	0x0001fd60
        /*1288*/ 	.word	0x0000000f
        /*128c*/ 	.word	0x00031c90
        /*1290*/ 	.short	0x010a
        /*1292*/ 	.byte	0x3f
	.zero		1


	//   ....[70]....
        /*1294*/ 	.word	0x0001fdb0
        /*1298*/ 	.word	0x0000000f
        /*129c*/ 	.word	0x00031cb0
        /*12a0*/ 	.short	0x010a
        /*12a2*/ 	.byte	0x3f
	.zero		1


	//   ....[71]....
        /*12a4*/ 	.word	0x00020070
        /*12a8*/ 	.word	0x00000010
        /*12ac*/ 	.word	0x00031c00
        /*12b0*/ 	.short	0x010a
        /*12b2*/ 	.byte	0x3f
	.zero		1


	//   ....[72]....
        /*12b4*/ 	.word	0x000202a0
        /*12b8*/ 	.word	0x00000010
        /*12bc*/ 	.word	0x00031c00
        /*12c0*/ 	.short	0x010a
        /*12c2*/ 	.byte	0x3f
	.zero		1


	//   ....[73]....
        /*12c4*/ 	.word	0x000202f0
        /*12c8*/ 	.word	0x00000000
        /*12cc*/ 	.word	0x00031c30
        /*12d0*/ 	.short	0x010a
        /*12d2*/ 	.byte	0x3f
	.zero		1


	//   ....[74]....
        /*12d4*/ 	.word	0x00020340
        /*12d8*/ 	.word	0x0000000e
        /*12dc*/ 	.word	0x00031c30
        /*12e0*/ 	.short	0x010a
        /*12e2*/ 	.byte	0x3f
	.zero		1


	//   ....[75]....
        /*12e4*/ 	.word	0x00020390
        /*12e8*/ 	.word	0x0000000f
        /*12ec*/ 	.word	0x00031c50
        /*12f0*/ 	.short	0x010a
        /*12f2*/ 	.byte	0x3f
	.zero		1


	//   ....[76]....
        /*12f4*/ 	.word	0x000203e0
        /*12f8*/ 	.word	0x00000000
        /*12fc*/ 	.word	0x00031c50
        /*1300*/ 	.short	0x010a
        /*1302*/ 	.byte	0x3f
	.zero		1


	//   ....[77]....
        /*1304*/ 	.word	0x00020b60
        /*1308*/ 	.word	0x00000010
        /*130c*/ 	.word	0x00031c20
        /*1310*/ 	.short	0x010a
        /*1312*/ 	.byte	0x3f
	.zero		1


	//   ....[78]....
        /*1314*/ 	.word	0x00020bb0
        /*1318*/ 	.word	0x00000009
        /*131c*/ 	.word	0x00031ca0
        /*1320*/ 	.short	0x010a
        /*1322*/ 	.byte	0x3f
	.zero		1


	//   ....[79]....
        /*1324*/ 	.word	0x00020c00
        /*1328*/ 	.word	0x00000009
        /*132c*/ 	.word	0x00031cc0
        /*1330*/ 	.short	0x010a
        /*1332*/ 	.byte	0x3f
	.zero		1


	//   ....[80]....
        /*1334*/ 	.word	0x00020c50
        /*1338*/ 	.word	0x00000009
        /*133c*/ 	.word	0x00031ca0
        /*1340*/ 	.short	0x010a
        /*1342*/ 	.byte	0x3f
	.zero		1


	//   ....[81]....
        /*1344*/ 	.word	0x00020ca0
        /*1348*/ 	.word	0x00000009
        /*134c*/ 	.word	0x00031cc0
        /*1350*/ 	.short	0x010a
        /*1352*/ 	.byte	0x3f
	.zero		1


	//   ....[82]....
        /*1354*/ 	.word	0x00020e40
        /*1358*/ 	.word	0x00000000
        /*135c*/ 	.word	0x00031c40
        /*1360*/ 	.short	0x010a
        /*1362*/ 	.byte	0x3f
	.zero		1


	//   ....[83]....
        /*1364*/ 	.word	0x000216e0
        /*1368*/ 	.word	0x00000010
        /*136c*/ 	.word	0x00031c20
        /*1370*/ 	.short	0x010a
        /*1372*/ 	.byte	0x3f
	.zero		1


	//   ....[84]....
        /*1374*/ 	.word	0x00021730
        /*1378*/ 	.word	0x00000003
        /*137c*/ 	.word	0x00031c40
        /*1380*/ 	.short	0x010a
        /*1382*/ 	.byte	0x3f
	.zero		1


	//   ....[85]....
        /*1384*/ 	.word	0x00021780
        /*1388*/ 	.word	0x00000002
        /*138c*/ 	.word	0x00031c60
        /*1390*/ 	.short	0x010a
        /*1392*/ 	.byte	0x3f
	.zero		1


	//   ....[86]....
        /*1394*/ 	.word	0x000217d0
        /*1398*/ 	.word	0x00000003
        /*139c*/ 	.word	0x00031c40
        /*13a0*/ 	.short	0x010a
        /*13a2*/ 	.byte	0x3f
	.zero		1


	//   ....[87]....
        /*13a4*/ 	.word	0x00021820
        /*13a8*/ 	.word	0x00000002
        /*13ac*/ 	.word	0x00031c60
        /*13b0*/ 	.short	0x010a
        /*13b2*/ 	.byte	0x3f
	.zero		1


	//   ....[88]....
        /*13b4*/ 	.word	0x00021870
        /*13b8*/ 	.word	0x00000003
        /*13bc*/ 	.word	0x00031c40
        /*13c0*/ 	.short	0x010a
        /*13c2*/ 	.byte	0x3f
	.zero		1


	//   ....[89]....
        /*13c4*/ 	.word	0x000218c0
        /*13c8*/ 	.word	0x00000002
        /*13cc*/ 	.word	0x00031c60
        /*13d0*/ 	.short	0x010a
        /*13d2*/ 	.byte	0x3f
	.zero		1


	//   ....[90]....
        /*13d4*/ 	.word	0x00021910
        /*13d8*/ 	.word	0x00000000
        /*13dc*/ 	.word	0x00031c60
        /*13e0*/ 	.short	0x010a
        /*13e2*/ 	.byte	0x3f
	.zero		1


	//   ....[91]....
        /*13e4*/ 	.word	0x00022340
        /*13e8*/ 	.word	0x00000009
        /*13ec*/ 	.word	0x00031c20
        /*13f0*/ 	.short	0x010a
        /*13f2*/ 	.byte	0x3f
	.zero		1


	//   ....[92]....
        /*13f4*/ 	.word	0x000224e0
        /*13f8*/ 	.word	0x00000007
        /*13fc*/ 	.word	0x00000000
        /*1400*/ 	.short	0x010a
        /*1402*/ 	.byte	0x3f
	.zero		1


	//   ....[93]....
        /*1404*/ 	.word	0x00022530
        /*1408*/ 	.word	0x00000003
        /*140c*/ 	.word	0x00000000
        /*1410*/ 	.short	0x010a
        /*1412*/ 	.byte	0x3f
	.zero		1


	//   ....[94]....
        /*1414*/ 	.word	0x00022580
        /*1418*/ 	.word	0x00000005
        /*141c*/ 	.word	0x00000000
        /*1420*/ 	.short	0x010a
        /*1422*/ 	.byte	0x3f
	.zero		1


	//----- nvinfo : EIATTR_NUM_MBARRIERS
	.align		4
.L_1193:
        /*1424*/ 	.byte	0x03, 0x38
        /*1426*/ 	.short	0x0016


	//----- nvinfo : EIATTR_EXIT_INSTR_OFFSETS
	.align		4
        /*1428*/ 	.byte	0x04, 0x1c
        /*142a*/ 	.short	(.L_1195 - .L_1194)


	//   ....[0]....
.L_1194:
        /*142c*/ 	.word	0x0001fcb0


	//----- nvinfo : EIATTR_MAX_THREADS
	.align		4
.L_1195:
        /*1430*/ 	.byte	0x04, 0x05
        /*1432*/ 	.short	(.L_1197 - .L_1196)
.L_1196:
        /*1434*/ 	.word	0x00000200
        /*1438*/ 	.word	0x00000001
        /*143c*/ 	.word	0x00000001


	//----- nvinfo : EIATTR_CRS_STACK_SIZE
	.align		4
.L_1197:
        /*1440*/ 	.byte	0x04, 0x1e
        /*1442*/ 	.short	(.L_1199 - .L_1198)
.L_1198:
        /*1444*/ 	.word	0x00000000


	//----- nvinfo : EIATTR_CBANK_PARAM_SIZE
	.align		4
.L_1199:
        /*1448*/ 	.byte	0x03, 0x19
        /*144a*/ 	.short	0x0af0


	//----- nvinfo : EIATTR_PARAM_CBANK
	.align		4
        /*144c*/ 	.byte	0x04, 0x0a
        /*144e*/ 	.short	(.L_1201 - .L_1200)
	.align		4
.L_1200:
        /*1450*/ 	.word	index@(.nv.constant0._ZN7cutlass13device_kernelIN5flash11enable_sm90INS1_16FlashAttnFwdSm90INS1_25CollectiveMainloopFwdSm90ILi2EN4cute5tupleIJNS5_1CILi1EEES8_S8_EEENS6_IJNS7_ILi192EEENS7_ILi144EEENS7_ILi96EEEEEELi96ENS_10bfloat16_tEfNS_4arch4Sm90ELb0ELb0ELb0ELb1ELb0ELb1ELb0ELb0ELb1ELb1ELb1ELb0EEENS1_21CollectiveEpilogueFwdINS6_IJSA_SC_SB_EEES9_SE_SG_Li384ELb1ELb1ELb1ELb0EEENS1_36VarlenDynamicPersistentTileSchedulerILi192ELi144ELi384ELi128ELb1ELb1ELb1ELb0ELb1ELb1EEEEEEEEEvNT_6ParamsE)
        /*1454*/ 	.short	0x0210
        /*1456*/ 	.short	0x0af0


	//----- nvinfo : EIATTR_SW_WAR
	.align		4
.L_1201:
        /*1458*/ 	.byte	0x04, 0x36
        /*145a*/ 	.short	(.L_1203 - .L_1202)
.L_1202:
        /*145c*/ 	.word	0x00000008
.L_1203:


//--------------------- .nv.info._ZN7cutlass13device_kernelIN5flash11enable_sm90INS1_16FlashAttnFwdSm90INS1_25CollectiveMainloopFwdSm90ILi2EN4cute5tupleIJNS5_1CILi1EEES8_S8_EEENS6_IJNS7_ILi192EEENS7_ILi128EEENS7_ILi96EEEEEELi96ENS_10bfloat16_tEfNS_4arch4Sm90ELb0ELb1ELb0ELb0ELb0ELb0ELb0ELb0ELb1ELb1ELb1ELb0EEENS1_21CollectiveEpilogueFwdINS6_IJSA_SC_SB_EEES9_SE_SG_Li384ELb0ELb1ELb1ELb0EEENS1_19SingleTileSchedulerILb0ELb1ELb1ELi192EEEEEEEEEvNT_6ParamsE --------------------------
	.section	.nv.info._ZN7cutlass13device_kernelIN5flash11enable_sm90INS1_16FlashAttnFwdSm90INS1_25CollectiveMainloopFwdSm90ILi2EN4cute5tupleIJNS5_1CILi1EEES8_S8_EEENS6_IJNS7_ILi192EEENS7_ILi128EEENS7_ILi96EEEEEELi96ENS_10bfloat16_tEfNS_4arch4Sm90ELb0ELb1ELb0ELb0ELb0ELb0ELb0ELb0ELb1ELb1ELb1ELb0EEENS1_21CollectiveEpilogueFwdINS6_IJSA_SC_SB_EEES9_SE_SG_Li384ELb0ELb1ELb1ELb0EEENS1_19SingleTileSchedulerILb0ELb1ELb1ELi192EEEEEEEEEvNT_6ParamsE,"",@"SHT_CUDA_INFO"
	.sectionflags	@""
	.align	4


	//----- nvinfo : EIATTR_CUDA_API_VERSION
	.align		4
        /*0000*/ 	.byte	0x04, 0x37
        /*0002*/ 	.short	(.L_1205 - .L_1204)
.L_1204:
        /*0004*/ 	.word	0x00000082


	//----- nvinfo : EIATTR_KPARAM_INFO
	.align		4
.L_1205:
        /*0008*/ 	.byte	0x04, 0x17
        /*000a*/ 	.short	(.L_1207 - .L_1206)
.L_1206:
        /*000c*/ 	.word	0x00000000
        /*0010*/ 	.short	0x0000
        /*0012*/ 	.short	0x0070
        /*0014*/ 	.byte	0x00, 0xf0, 0x01, 0x28


	//----- nvinfo : EIATTR_SPARSE_MMA_MASK
	.align		4
.L_1207:
        /*0018*/ 	.byte	0x03, 0x50
        /*001a*/ 	.short	0x0000


	//----- nvinfo : EIATTR_MAXREG_COUNT
	.align		4
        /*001c*/ 	.byte	0x03, 0x1b
        /*001e*/ 	.short	0x0080


	//----- nvinfo : EIATTR_NUM_BARRIERS
	.align		4
        /*0020*/ 	.byte	0x02, 0x4c
        /*0022*/ 	.byte	0x10
	.zero		1


	//----- nvinfo : EIATTR_EXTERNS
	.align		4
        /*0024*/ 	.byte	0x04, 0x0f
        /*0026*/ 	.short	(.L_1209 - .L_1208)


	//   ....[0]....
	.align		4
.L_1208:
        /*0028*/ 	.word	index@(__assertfail)


	//----- nvinfo : EIATTR_MERCURY_ISA_VERSION
	.align		4
.L_1209:
        /*002c*/ 	.byte	0x03, 0x5f
        /*002e*/ 	.short	0x0101


	//----- nvinfo : EIATTR_INT_WARP_WIDE_INSTR_OFFSETS
	.align		4
        /*0030*/ 	.byte	0x04, 0x31
        /*0032*/ 	.short	(.L_1211 - .L_1210)


	//   ....[0]....
.L_1210:
        /*0034*/ 	.word	0x00000120


	//   ....[1]....
        /*0038*/ 	.word	0x00000160


	//   ....[2]....
        /*003c*/ 	.word	0x000001d0


	//----- nvinfo : EIATTR_COOP_GROUP_MASK_REGIDS
	.align		4
.L_1211:
        /*0040*/ 	.byte	0x04, 0x29
        /*0042*/ 	.short	(.L_1213 - .L_1212)


	//   ....[0]....
.L_1212:
        /*0044*/ 	.word	0xffffffff


	//   ....[1]....
        /*0048*/ 	.word	0xffffffff


	//   ....[2]....
        /*004c*/ 	.word	0xffffffff


	//   ....[3]....
        /*0050*/ 	.word	0xffffffff


	//   ....[4]....
        /*0054*/ 	.word	0xffffffff


	//   ....[5]....
        /*0058*/ 	.word	0xffffffff


	//   ....[6]....
        /*005c*/ 	.word	0xffffffff


	//   ....[7]....
        /*0060*/ 	.word	0xffffffff


	//   ....[8]....
        /*0064*/ 	.word	0xffffffff


	//   ....[9]....
        /*0068*/ 	.word	0xffffffff


	//   ....[10]....
        /*006c*/ 	.word	0xffffffff


	//   ....[11]....
        /*0070*/ 	.word	0xffffffff


	//   ....[12]....
        /*0074*/ 	.word	0xffffffff


	//   ....[13]....
        /*0078*/ 	.word	0xffffffff


	//   ....[14]....
        /*007c*/ 	.word	0xffffffff


	//   ....[15]....
        /*0080*/ 	.word	0xffffffff


	//   ....[16]....
        /*0084*/ 	.word	0xffffffff


	//   ....[17]....
        /*0088*/ 	.word	0xffffffff


	//   ....[18]....
        /*008c*/ 	.word	0xffffffff


	//   ....[19]....
        /*0090*/ 	.word	0xffffffff


	//   ....[20]....
        /*0094*/ 	.word	0xffffffff


	//   ....[21]....
        /*0098*/ 	.word	0xffffffff


	//   ....[22]....
        /*009c*/ 	.word	0xffffffff


	//   ....[23]....
        /*00a0*/ 	.word	0xffffffff


	//   ....[24]....
        /*00a4*/ 	.word	0xffffffff


	//   ....[25]....
        /*00a8*/ 	.word	0xffffffff


	//   ....[26]....
        /*00ac*/ 	.word	0xffffffff


	//   ....[27]....
        /*00b0*/ 	.word	0xffffffff


	//   ....[28]....
        /*00b4*/ 	.word	0xffffffff


	//   ....[29]....
        /*00b8*/ 	.word	0xffffffff


	//   ....[30]....
        /*00bc*/ 	.word	0xffffffff


	//   ....[31]....
        /*00c0*/ 	.word	0xffffffff


	//   ....[32]....
        /*00c4*/ 	.word	0xffffffff


	//   ....[33]....
        /*00c8*/ 	.word	0xffffffff


	//   ....[34]....
        /*00cc*/ 	.word	0xffffffff


	//   ....[35]....
        /*00d0*/ 	.word	0xffffffff


	//   ....[36]....
        /*00d4*/ 	.word	0xffffffff


	//   ....[37]....
        /*00d8*/ 	.word	0xffffffff


	//   ....[38]....
        /*00dc*/ 	.word	0xffffffff


	//   ....[39]....
        /*00e0*/ 	.word	0xffffffff


	//   ....[40]....
        /*00e4*/ 	.word	0xffffffff


	//   ....[41]....
        /*00e8*/ 	.word	0xffffffff


	//   ....[42]....
        /*00ec*/ 	.word	0xffffffff


	//   ....[43]....
        /*00f0*/ 	.word	0xffffffff


	//   ....[44]....
        /*00f4*/ 	.word	0xffffffff


	//   ....[45]....
        /*00f8*/ 	.word	0xffffffff


	//   ....[46]....
        /*00fc*/ 	.word	0xffffffff


	//   ....[47]....
        /*0100*/ 	.word	0xffffffff


	//   ....[48]....
        /*0104*/ 	.word	0xffffffff


	//   ....[49]....
        /*0108*/ 	.word	0xffffffff


	//   ....[50]....
        /*010c*/ 	.word	0xffffffff


	//   ....[51]....
        /*0110*/ 	.word	0xffffffff


	//   ....[52]....
        /*0114*/ 	.word	0xffffffff


	//   ....[53]....
        /*0118*/ 	.word	0xffffffff


	//   ....[54]....
        /*011c*/ 	.word	0xffffffff


	//   ....[55]....
        /*0120*/ 	.word	0xffffffff


	//   ....[56]....
        /*0124*/ 	.word	0xffffffff


	//   ....[57]....
        /*0128*/ 	.word	0xffffffff


	//   ....[58]....
        /*012c*/ 	.word	0xffffffff


	//   ....[59]....
        /*0130*/ 	.word	0xffffffff


	//   ....[60]....
        /*0134*/ 	.word	0xffffffff


	//   ....[61]....
        /*0138*/ 	.word	0x0500000f


	//   ....[62]....
        /*013c*/ 	.word	0x0500000f


	//   ....[63]....
        /*0140*/ 	.word	0x0500000f


	//   ....[64]....
        /*0144*/ 	.word	0x0500000f


	//   ....[65]....
        /*0148*/ 	.word	0x0500000f


	//   ....[66]....
        /*014c*/ 	.word	0x0500000f


	//   ....[67]....
        /*0150*/ 	.word	0x0500000f


	//   ....[68]....
        /*0154*/ 	.word	0x0500000f


	//   ....[69]....
        /*0158*/ 	.word	0x0500000f


	//   ....[70]....
        /*015c*/ 	.word	0x0500000f


	//   ....[71]....
        /*0160*/ 	.word	0x0500000f


	//   ....[72]....
        /*0164*/ 	.word	0x0500000f


	//   ....[73]....
        /*0168*/ 	.word	0x0500000f


	//   ....[74]....
        /*016c*/ 	.word	0x0500000f


	//----- nvinfo : EIATTR_COOP_GROUP_INSTR_OFFSETS
	.align		4
.L_1213:
        /*0170*/ 	.byte	0x04, 0x28
        /*0172*/ 	.short	(.L_1215 - .L_1214)


	//   ....[0]....
.L_1214:
        /*0174*/ 	.word	0x00000060


	//   ....[1]....
        /*0178*/ 	.word	0x00000130


	//   ....[2]....
        /*017c*/ 	.word	0x00000180


	//   ....[3]....
        /*0180*/ 	.word	0x000003b0


	//   ....[4]....
        /*0184*/ 	.word	0x00000510


	//   ....[5]....
        /*0188*/ 	.word	0x00000630


	//   ....[6]....
        /*018c*/ 	.word	0x00000790


	//   ....[7]....
        /*0190*/ 	.word	0x00001530


	//   ....[8]....
        /*0194*/ 	.word	0x00001d20


	//   ....[9]....
        /*0198*/ 	.word	0x000020c0


	//   ....[10]....
        /*019c*/ 	.word	0x00003460


	//   ....[11]....
        /*01a0*/ 	.word	0x00003480


	//   ....[12]....
        /*01a4*/ 	.word	0x00003990


	//   ....[13]....
        /*01a8*/ 	.word	0x000039f0


	//   ....[14]....
        /*01ac*/ 	.word	0x000047d0


	//   ....[15]....
        /*01b0*/ 	.word	0x00005430


	//   ....[16]....
        /*01b4*/ 	.word	0x000056c0


	//   ....[17]....
        /*01b8*/ 	.word	0x000062b0


	//   ....[18]....
        /*01bc*/ 	.word	0x00006350


	//   ....[19]....
        /*01c0*/ 	.word	0x00006bf0


	//   ....[20]....
        /*01c4*/ 	.word	0x00006cb0


	//   ....[21]....
        /*01c8*/ 	.word	0x00007c40


	//   ....[22]....
        /*01cc*/ 	.word	0x00008730


	//   ....[23]....
        /*01d0*/ 	.word	0x00008770


	//   ....[24]....
        /*01d4*/ 	.word	0x00008cd0


	//   ....[25]....
        /*01d8*/ 	.word	0x00008d70


	//   ....[26]....
        /*01dc*/ 	.word	0x00009fc0


	//   ....[27]....
        /*01e0*/ 	.word	0x0000a860


	//   ....[28]....
        /*01e4*/ 	.word	0x0000afc0


	//   ....[29]....
        /*01e8*/ 	.word	0x0000b810


	//   ....[30]....
        /*01ec*/ 	.word	0x0000b8c0


	//   ....[31]....
        /*01f0*/ 	.word	0x0000c1c0


	//   ....[32]....
        /*01f4*/ 	.word	0x0000c220


	//   ....[33]....
        /*01f8*/ 	.word	0x0000d1a0


	//   ....[34]....
        /*01fc*/ 	.word	0x0000d2b0


	//   ....[35]....
        /*0200*/ 	.word	0x0000d310


	//   ....[36]....
        /*0204*/ 	.word	0x0000d420


	//   ....[37]....
        /*0208*/ 	.word	0x0000d430


	//   ....[38]....
        /*020c*/ 	.word	0x0000e310


	//   ....[39]....
        /*0210*/ 	.word	0x0000e350


	//   ....[40]....
        /*0214*/ 	.word	0x0000e390


	//   ....[41]....
        /*0218*/ 	.word	0x0000e3d0


	//   ....[42]....
        /*021c*/ 	.word	0x0000e3f0


	//   ....[43]....
        /*0220*/ 	.word	0x0000e420


	//   ....[44]....
        /*0224*/ 	.word	0x0000e900


	//   ....[45]....
        /*0228*/ 	.word	0x0000e910


	//   ....[46]....
        /*022c*/ 	.word	0x0000f1f0


	//   ....[47]....
        /*0230*/ 	.word	0x000100b0


	//   ....[48]....
        /*0234*/ 	.word	0x00010ba0


	//   ....[49]....
        /*0238*/ 	.word	0x00010be0


	//   ....[50]....
        /*023c*/ 	.word	0x00010c10


	//   ....[51]....
        /*0240*/ 	.word	0x00010c30


	//   ....[52]....
        /*0244*/ 	.word	0x00010c40


	//   ....[53]....
        /*0248*/ 	.word	0x00010c50


	//   ....[54]....
        /*024c*/ 	.word	0x00010c70


	//   ....[55]....
        /*0250*/ 	.word	0x00010d30


	//   ....[56]....
        /*0254*/ 	.word	0x00010e30


	//   ....[57]....
        /*0258*/ 	.word	0x00010e40


	//   ....[58]....
        /*025c*/ 	.word	0x00010e70


	//   ....[59]....
        /*0260*/ 	.word	0x00010ea0


	//   ....[60]....
        /*0264*/ 	.word	0x00013410


	//   ....[61]....
        /*0268*/ 	.word	0x00013a40


	//   ....[62]....
        /*026c*/ 	.word	0x00013bb0


	//   ....[63]....
        /*0270*/ 	.word	0x00013c00


	//   ....[64]....
        /*0274*/ 	.word	0x00013d50


	//   ....[65]....
        /*0278*/ 	.word	0x00013db0


	//   ....[66]....
        /*027c*/ 	.word	0x00013ec0


	//   ....[67]....
        /*0280*/ 	.word	0x00013f10


	//   ....[68]....
        /*0284*/ 	.word	0x00014020


	//   ....[69]....
        /*0288*/ 	.word	0x00014090


	//   ....[70]....
        /*028c*/ 	.word	0x000141c0


	//   ....[71]....
        /*0290*/ 	.word	0x00014210


	//   ....[72]....
        /*0294*/ 	.word	0x00014320


	//   ....[73]....
        /*0298*/ 	.word	0x00014370


	//   ....[74]....
        /*029c*/ 	.word	0x00014740


	//----- nvinfo : EIATTR_REG_RECONFIG
	.align		4
.L_1215:
        /*02a0*/ 	.byte	0x01, 0x54
	.zero		2


	//----- nvinfo : EIATTR_SYSCALL_OFFSETS
	.align		4
        /*02a4*/ 	.byte	0x04, 0x46
        /*02a6*/ 	.short	(.L_1217 - .L_1216)


	//   ....[0]....
.L_1216:
        /*02a8*/ 	.word	0x00001730


	//   ....[1]....
        /*02ac*/ 	.word	0x0000fd50


	//   ....[2]....
        /*02b0*/ 	.word	0x0000fe90


	//   ....[3]....
        /*02b4*/ 	.word	0x0000ff80


	//   ....[4]....
        /*02b8*/ 	.word	0x00010700


	//----- nvinfo : EIATTR_MBARRIER_INSTR_OFFSETS
	.align		4
.L_1217:
        /*02bc*/ 	.byte	0x04, 0x39
        /*02be*/ 	.short	(.L_1219 - .L_1218)


	//   ....[0]....
.L_1218:
        /*02c0*/ 	.word	0x00000260
        /*02c4*/ 	.word	0x000000ff
        /*02c8*/ 	.word	0x0002d800
        /*02cc*/ 	.short	0x0100
        /*02ce*/ 	.byte	0x08
	.zero		1


	//   ....[1]....
        /*02d0*/ 	.word	0x00000270
        /*02d4*/ 	.word	0x000000ff
        /*02d8*/ 	.word	0x0002d820
        /*02dc*/ 	.short	0x0100
        /*02de*/ 	.byte	0x08
	.zero		1


	//   ....[2]....
        /*02e0*/ 	.word	0x00000360
        /*02e4*/ 	.word	0x000000ff
        /*02e8*/ 	.word	0x0002d830
        /*02ec*/ 	.short	0x0100
        /*02ee*/ 	.byte	0x08
	.zero		1


	//   ....[3]....
        /*02f0*/ 	.word	0x00000370
        /*02f4*/ 	.word	0x000000ff
        /*02f8*/ 	.word	0x0002d840
        /*02fc*/ 	.short	0x0100
        /*02fe*/ 	.byte	0x08
	.zero		1


	//   ....[4]....
        /*0300*/ 	.word	0x00000380
        /*0304*/ 	.word	0x000000ff
        /*0308*/ 	.word	0x0002d838
        /*030c*/ 	.short	0x0100
        /*030e*/ 	.byte	0x08
	.zero		1


	//   ....[5]....
        /*0310*/ 	.word	0x00000390
        /*0314*/ 	.word	0x000000ff
        /*0318*/ 	.word	0x0002d848
        /*031c*/ 	.short	0x0100
        /*031e*/ 	.byte	0x08
	.zero		1


	//   ....[6]....
        /*0320*/ 	.word	0x000004c0
        /*0324*/ 	.word	0x000000ff
        /*0328*/ 	.word	0x0002d850
        /*032c*/ 	.short	0x0100
        /*032e*/ 	.byte	0x08
	.zero		1


	//   ....[7]....
        /*0330*/ 	.word	0x000004d0
        /*0334*/ 	.word	0x000000ff
        /*0338*/ 	.word	0x0002d860
        /*033c*/ 	.short	0x0100
        /*033e*/ 	.byte	0x08
	.zero		1


	//   ....[8]....
        /*0340*/ 	.word	0x000004e0
        /*0344*/ 	.word	0x000000ff
        /*0348*/ 	.word	0x0002d858
        /*034c*/ 	.short	0x0100
        /*034e*/ 	.byte	0x08
	.zero		1


	//   ....[9]....
        /*0350*/ 	.word	0x000004f0
        /*0354*/ 	.word	0x000000ff
        /*0358*/ 	.word	0x0002d868
        /*035c*/ 	.short	0x0100
        /*035e*/ 	.byte	0x08
	.zero		1


	//   ....[10]....
        /*0360*/ 	.word	0x000005e0
        /*0364*/ 	.word	0x000000ff
        /*0368*/ 	.word	0x0002d870
        /*036c*/ 	.short	0x0100
        /*036e*/ 	.byte	0x06
	.zero		1


	//   ....[11]....
        /*0370*/ 	.word	0x000005f0
        /*0374*/ 	.word	0x000000ff
        /*0378*/ 	.word	0x0002d880
        /*037c*/ 	.short	0x0100
        /*037e*/ 	.byte	0x06
	.zero		1


	//   ....[12]....
        /*0380*/ 	.word	0x00000600
        /*0384*/ 	.word	0x000000ff
        /*0388*/ 	.word	0x0002d878
        /*038c*/ 	.short	0x0100
        /*038e*/ 	.byte	0x06
	.zero		1


	//   ....[13]....
        /*0390*/ 	.word	0x00000610
        /*0394*/ 	.word	0x000000ff
        /*0398*/ 	.word	0x0002d888
        /*039c*/ 	.short	0x0100
        /*039e*/ 	.byte	0x06
	.zero		1


	//   ....[14]....
        /*03a0*/ 	.word	0x00000740
        /*03a4*/ 	.word	0x000000ff
        /*03a8*/ 	.word	0x0002d890
        /*03ac*/ 	.short	0x0100
        /*03ae*/ 	.byte	0x08
	.zero		1


	//   ....[15]....
        /*03b0*/ 	.word	0x00000750
        /*03b4*/ 	.word	0x000000ff
        /*03b8*/ 	.word	0x0002d8a0
        /*03bc*/ 	.short	0x0100
        /*03be*/ 	.byte	0x08
	.zero		1


	//   ....[16]....
        /*03c0*/ 	.word	0x00000760
        /*03c4*/ 	.word	0x000000ff
        /*03c8*/ 	.word	0x0002d898
        /*03cc*/ 	.short	0x0100
        /*03ce*/ 	.byte	0x08
	.zero		1


	//   ....[17]....
        /*03d0*/ 	.word	0x00000770
        /*03d4*/ 	.word	0x000000ff
        /*03d8*/ 	.word	0x0002d8a8
        /*03dc*/ 	.short	0x0100
        /*03de*/ 	.byte	0x08
	.zero		1


	//   ....[18]....
        /*03e0*/ 	.word	0x000008a0
        /*03e4*/ 	.word	0x000000ff
        /*03e8*/ 	.word	0x0002d8b0
        /*03ec*/ 	.short	0x0100
        /*03ee*/ 	.byte	0x08
	.zero		1


	//   ....[19]....
        /*03f0*/ 	.word	0x000008b0
        /*03f4*/ 	.word	0x000000ff
        /*03f8*/ 	.word	0x0002d8c0
        /*03fc*/ 	.short	0x0100
        /*03fe*/ 	.byte	0x08
	.zero		1


	//   ....[20]....
        /*0400*/ 	.word	0x000008c0
        /*0404*/ 	.word	0x000000ff
        /*0408*/ 	.word	0x0002d8b8
        /*040c*/ 	.short	0x0100
        /*040e*/ 	.byte	0x08
	.zero		1


	//   ....[21]....
        /*0410*/ 	.word	0x000008d0
        /*0414*/ 	.word	0x000000ff
        /*0418*/ 	.word	0x0002d8c8
        /*041c*/ 	.short	0x0100
        /*041e*/ 	.byte	0x08
	.zero		1


	//   ....[22]....
        /*0420*/ 	.word	0x00001750
        /*0424*/ 	.word	0x000000ff
        /*0428*/ 	.word	0x0002d800
        /*042c*/ 	.short	0x010a
        /*042e*/ 	.byte	0x24
	.zero		1


	//   ....[23]....
        /*0430*/ 	.word	0x000017d0
        /*0434*/ 	.word	0x000000ff
        /*0438*/ 	.word	0x0002d830
        /*043c*/ 	.short	0x010a
        /*043e*/ 	.byte	0x24
	.zero		1


	//   ....[24]....
        /*0440*/ 	.word	0x00001840
        /*0444*/ 	.word	0x000000ff
        /*0448*/ 	.word	0x0002d830
        /*044c*/ 	.short	0x010a
        /*044e*/ 	.byte	0x24
	.zero		1


	//   ....[25]....
        /*0450*/ 	.word	0x00001ec0
        /*0454*/ 	.word	0x00000004
        /*0458*/ 	.word	0x00000000
        /*045c*/ 	.short	0x0101
        /*045e*/ 	.byte	0x3f
	.zero		1


	//   ....[26]....
        /*0460*/ 	.word	0x00004c40
        /*0464*/ 	.word	0x000000ff
        /*0468*/ 	.word	0x0002d830
        /*046c*/ 	.short	0x010a
        /*046e*/ 	.byte	0x0a
	.zero		1


	//   ....[27]....
        /*0470*/ 	.word	0x00004c80
        /*0474*/ 	.word	0x000000ff
        /*0478*/ 	.word	0x0002d830
        /*047c*/ 	.short	0x010a
        /*047e*/ 	.byte	0x0a
	.zero		1


	//   ....[28]....
        /*0480*/ 	.word	0x00004f20
        /*0484*/ 	.word	0x000000ff
        /*0488*/ 	.word	0x0002d850
        /*048c*/ 	.short	0x010a
        /*048e*/ 	.byte	0x0a
	.zero		1


	//   ....[29]....
        /*0490*/ 	.word	0x00004f60
        /*0494*/ 	.word	0x000000ff
        /*0498*/ 	.word	0x0002d850
        /*049c*/ 	.short	0x010a
        /*049e*/ 	.byte	0x0a
	.zero		1


	//   ....[30]....
        /*04a0*/ 	.word	0x00005510
        /*04a4*/ 	.word	0x00000017
        /*04a8*/ 	.word	0x00000000
        /*04ac*/ 	.short	0x0101
        /*04ae*/ 	.byte	0x3f
	.zero		1


	//   ....[31]....
        /*04b0*/ 	.word	0x000070b0
        /*04b4*/ 	.word	0x0000002a
        /*04b8*/ 	.word	0x00000000
        /*04bc*/ 	.short	0x0101
        /*04be*/ 	.byte	0x3f
	.zero		1


	//   ....[32]....
        /*04c0*/ 	.word	0x00008050
        /*04c4*/ 	.word	0x000000ff
        /*04c8*/ 	.word	0x0002d830
        /*04cc*/ 	.short	0x010a
        /*04ce*/ 	.byte	0x0e
	.zero		1


	//   ....[33]....
        /*04d0*/ 	.word	0x00008090
        /*04d4*/ 	.word	0x000000ff
        /*04d8*/ 	.word	0x0002d830
        /*04dc*/ 	.short	0x010a
        /*04de*/ 	.byte	0x0e
	.zero		1


	//   ....[34]....
        /*04e0*/ 	.word	0x00008360
        /*04e4*/ 	.word	0x000000ff
        /*04e8*/ 	.word	0x0002d850
        /*04ec*/ 	.short	0x010a
        /*04ee*/ 	.byte	0x0e
	.zero		1


	//   ....[35]....
        /*04f0*/ 	.word	0x000083a0
        /*04f4*/ 	.word	0x000000ff
        /*04f8*/ 	.word	0x0002d850
        /*04fc*/ 	.short	0x010a
        /*04fe*/ 	.byte	0x0e
	.zero		1


	//   ....[36]....
        /*0500*/ 	.word	0x000095a0
        /*0504*/ 	.word	0x0000002f
        /*0508*/ 	.word	0x00000000
        /*050c*/ 	.short	0x0101
        /*050e*/ 	.byte	0x3f
	.zero		1


	//   ....[37]....
        /*0510*/ 	.word	0x00009620
        /*0514*/ 	.word	0x0000001a
        /*0518*/ 	.word	0x00000000
        /*051c*/ 	.short	0x0101
        /*051e*/ 	.byte	0x3f
	.zero		1


	//   ....[38]....
        /*0520*/ 	.word	0x0000a260
        /*0524*/ 	.word	0x000000ff
        /*0528*/ 	.word	0x0002d830
        /*052c*/ 	.short	0x010a
        /*052e*/ 	.byte	0x0a
	.zero		1


	//   ....[39]....
        /*0530*/ 	.word	0x0000a2a0
        /*0534*/ 	.word	0x000000ff
        /*0538*/ 	.word	0x0002d830
        /*053c*/ 	.short	0x010a
        /*053e*/ 	.byte	0x0a
	.zero		1


	//   ....[40]....
        /*0540*/ 	.word	0x0000a540
        /*0544*/ 	.word	0x000000ff
        /*0548*/ 	.word	0x0002d850
        /*054c*/ 	.short	0x010a
        /*054e*/ 	.byte	0x0a
	.zero		1


	//   ....[41]....
        /*0550*/ 	.word	0x0000a580
        /*0554*/ 	.word	0x000000ff
        /*0558*/ 	.word	0x0002d850
        /*055c*/ 	.short	0x010a
        /*055e*/ 	.byte	0x0a
	.zero		1


	//   ....[42]....
        /*0560*/ 	.word	0x0000aa50
        /*0564*/ 	.word	0x0000008a
        /*0568*/ 	.word	0x00000000
        /*056c*/ 	.short	0x0101
        /*056e*/ 	.byte	0x3f
	.zero		1


	//   ....[43]....
        /*0570*/ 	.word	0x0000c5f0
        /*0574*/ 	.word	0x00000018
        /*0578*/ 	.word	0x00000000
        /*057c*/ 	.short	0x0101
        /*057e*/ 	.byte	0x3f
	.zero		1


	//   ....[44]....
        /*0580*/ 	.word	0x0000d220
        /*0584*/ 	.word	0x000000ff
        /*0588*/ 	.word	0x0002d850
        /*058c*/ 	.short	0x010a
        /*058e*/ 	.byte	0x09
	.zero		1


	//   ....[45]....
        /*0590*/ 	.word	0x0000d260
        /*0594*/ 	.word	0x000000ff
        /*0598*/ 	.word	0x0002d850
        /*059c*/ 	.short	0x010a
        /*059e*/ 	.byte	0x09
	.zero		1


	//   ....[46]....
        /*05a0*/ 	.word	0x0000d840
        /*05a4*/ 	.word	0x0000000b
        /*05a8*/ 	.word	0x00000000
        /*05ac*/ 	.short	0x0101
        /*05ae*/ 	.byte	0x3f
	.zero		1


	//   ....[47]....
        /*05b0*/ 	.word	0x0000e410
        /*05b4*/ 	.word	0x000000ff
        /*05b8*/ 	.word	0x00000000
        /*05bc*/ 	.short	0x0101
        /*05be*/ 	.byte	0x04
	.zero		1


	//   ....[48]....
        /*05c0*/ 	.word	0x000102c0
        /*05c4*/ 	.word	0x000000ff
        /*05c8*/ 	.word	0x0002d840
        /*05cc*/ 	.short	0x010a
        /*05ce*/ 	.byte	0x26
	.zero		1


	//   ....[49]....
        /*05d0*/ 	.word	0x00011070
        /*05d4*/ 	.word	0x000000ff
        /*05d8*/ 	.word	0x0002d800
        /*05dc*/ 	.short	0x0107
        /*05de*/ 	.byte	0x26
	.zero		1


	//   ....[50]....
        /*05e0*/ 	.word	0x000110b0
        /*05e4*/ 	.word	0x000000ff
        /*05e8*/ 	.word	0x0002d800
        /*05ec*/ 	.short	0x0101
        /*05ee*/ 	.byte	0x26
	.zero		1


	//   ....[51]....
        /*05f0*/ 	.word	0x000110e0
        /*05f4*/ 	.word	0x000000ff
        /*05f8*/ 	.word	0x0002d820
        /*05fc*/ 	.short	0x010a
        /*05fe*/ 	.byte	0x26
	.zero		1


	//   ....[52]....
        /*0600*/ 	.word	0x00011470
        /*0604*/ 	.word	0x000000ff
        /*0608*/ 	.word	0x0002d848
        /*060c*/ 	.short	0x010a
        /*060e*/ 	.byte	0x26
	.zero		1


	//   ....[53]....
        /*0610*/ 	.word	0x00011840
        /*0614*/ 	.word	0x000000ff
        /*0618*/ 	.word	0x0002d860
        /*061c*/ 	.short	0x010a
        /*061e*/ 	.byte	0x26
	.zero		1


	//   ....[54]....
        /*0620*/ 	.word	0x00011dd0
        /*0624*/ 	.word	0x000000ff
        /*0628*/ 	.word	0x0002d840
        /*062c*/ 	.short	0x010a
        /*062e*/ 	.byte	0x26
	.zero		1


	//   ....[55]....
        /*0630*/ 	.word	0x000121b0
        /*0634*/ 	.word	0x000000ff
        /*0638*/ 	.word	0x0002d868
        /*063c*/ 	.short	0x010a
        /*063e*/ 	.byte	0x26
	.zero		1


	//   ....[56]....
        /*0640*/ 	.word	0x00012780
        /*0644*/ 	.word	0x000000ff
        /*0648*/ 	.word	0x0002d848
        /*064c*/ 	.short	0x010a
        /*064e*/ 	.byte	0x26
	.zero		1


	//   ....[57]....
        /*0650*/ 	.word	0x00012b40
        /*0654*/ 	.word	0x000000ff
        /*0658*/ 	.word	0x0002d860
        /*065c*/ 	.short	0x010a
        /*065e*/ 	.byte	0x26
	.zero		1


	//   ....[58]....
        /*0660*/ 	.word	0x00012f80
        /*0664*/ 	.word	0x00000004
        /*0668*/ 	.word	0x0002d860
        /*066c*/ 	.short	0x010a
        /*066e*/ 	.byte	0x3f
	.zero		1


	//   ....[59]....
        /*0670*/ 	.word	0x000133d0
        /*0674*/ 	.word	0x00000008
        /*0678*/ 	.word	0x0002d820
        /*067c*/ 	.short	0x010a
        /*067e*/ 	.byte	0x3f
	.zero		1


	//   ....[60]....
        /*0680*/ 	.word	0x00013530
        /*0684*/ 	.word	0x00000005
        /*0688*/ 	.word	0x00000000
        /*068c*/ 	.short	0x010a
        /*068e*/ 	.byte	0x3f
	.zero		1


	//   ....[61]....
        /*0690*/ 	.word	0x000135a0
        /*0694*/ 	.word	0x00000003
        /*0698*/ 	.word	0x00000000
        /*069c*/ 	.short	0x010a
        /*069e*/ 	.byte	0x3f
	.zero		1


	//   ....[62]....
        /*06a0*/ 	.word	0x00013600
        /*06a4*/ 	.word	0x00000005
        /*06a8*/ 	.word	0x00000000
        /*06ac*/ 	.short	0x010a
        /*06ae*/ 	.byte	0x3f
	.zero		1


	//   ....[63]....
        /*06b0*/ 	.word	0x00013630
        /*06b4*/ 	.word	0x00000003
        /*06b8*/ 	.word	0x00000000
        /*06bc*/ 	.short	0x010a
        /*06be*/ 	.byte	0x3f
	.zero		1


	//   ....[64]....
        /*06c0*/ 	.word	0x000136a0
        /*06c4*/ 	.word	0x00000003
        /*06c8*/ 	.word	0x0002d800
        /*06cc*/ 	.short	0x010a
        /*06ce*/ 	.byte	0x3f
	.zero		1


	//   ....[65]....
        /*06d0*/ 	.word	0x00013700
        /*06d4*/ 	.word	0x00000003
        /*06d8*/ 	.word	0x0002d830
        /*06dc*/ 	.short	0x010a
        /*06de*/ 	.byte	0x3f
	.zero		1


	//   ....[66]....
        /*06e0*/ 	.word	0x00013760
        /*06e4*/ 	.word	0x00000016
        /*06e8*/ 	.word	0x0002d830
        /*06ec*/ 	.short	0x010a
        /*06ee*/ 	.byte	0x3f
	.zero		1


	//   ....[67]....
        /*06f0*/ 	.word	0x000137c0
        /*06f4*/ 	.word	0x00000016
        /*06f8*/ 	.word	0x0002d850
        /*06fc*/ 	.short	0x010a
        /*06fe*/ 	.byte	0x3f
	.zero		1


	//   ....[68]....
        /*0700*/ 	.word	0x00013820
        /*0704*/ 	.word	0x0000000f
        /*0708*/ 	.word	0x0002d830
        /*070c*/ 	.short	0x010a
        /*070e*/ 	.byte	0x3f
	.zero		1


	//   ....[69]....
        /*0710*/ 	.word	0x00013880
        /*0714*/ 	.word	0x0000000f
        /*0718*/ 	.word	0x0002d850
        /*071c*/ 	.short	0x010a
        /*071e*/ 	.byte	0x3f
	.zero		1


	//   ....[70]....
        /*0720*/ 	.word	0x000138e0
        /*0724*/ 	.word	0x0000000f
        /*0728*/ 	.word	0x0002d830
        /*072c*/ 	.short	0x010a
        /*072e*/ 	.byte	0x3f
	.zero		1


	//   ....[71]....
        /*0730*/ 	.word	0x00013940
        /*0734*/ 	.word	0x0000000f
        /*0738*/ 	.word	0x0002d850
        /*073c*/ 	.short	0x010a
        /*073e*/ 	.byte	0x3f
	.zero		1


	//   ....[72]....
        /*0740*/ 	.word	0x000139a0
        /*0744*/ 	.word	0x00000003
        /*0748*/ 	.word	0x0002d850
        /*074c*/ 	.short	0x010a
        /*074e*/ 	.byte	0x3f
	.zero		1


	//   ....[73]....
        /*0750*/ 	.word	0x00013b00
        /*0754*/ 	.word	0x00000003
        /*0758*/ 	.word	0x0002d840
        /*075c*/ 	.short	0x010a
        /*075e*/ 	.byte	0x3f
	.zero		1


	//   ....[74]....
        /*0760*/ 	.word	0x000143b0
        /*0764*/ 	.word	0x00000005
        /*0768*/ 	.word	0x0002d820
        /*076c*/ 	.short	0x010a
        /*076e*/ 	.byte	0x3f
	.zero		1


	//   ....[75]....
        /*0770*/ 	.word	0x00014410
        /*0774*/ 	.word	0x00000005
        /*0778*/ 	.word	0x0002d848
        /*077c*/ 	.short	0x010a
        /*077e*/ 	.byte	0x3f
	.zero		1


	//   ....[76]....
        /*0780*/ 	.word	0x00014470
        /*0784*/ 	.word	0x00000005
        /*0788*/ 	.word	0x0002d860
        /*078c*/ 	.short	0x010a
        /*078e*/ 	.byte	0x3f
	.zero		1


	//   ....[77]....
        /*0790*/ 	.word	0x000144d0
        /*0794*/ 	.word	0x00000005
        /*0798*/ 	.word	0x0002d840
        /*079c*/ 	.short	0x010a
        /*079e*/ 	.byte	0x3f
	.zero		1


	//   ....[78]....
        /*07a0*/ 	.word	0x00014530
        /*07a4*/ 	.word	0x00000005
        /*07a8*/ 	.word	0x0002d868
        /*07ac*/ 	.short	0x010a
        /*07ae*/ 	.byte	0x3f
	.zero		1


	//   ....[79]....
        /*07b0*/ 	.word	0x00014590
        /*07b4*/ 	.word	0x00000004
        /*07b8*/ 	.word	0x0002d848
        /*07bc*/ 	.short	0x010a
        /*07be*/ 	.byte	0x3f
	.zero		1


	//   ....[80]....
        /*07c0*/ 	.word	0x000145f0
        /*07c4*/ 	.word	0x00000004
        /*07c8*/ 	.word	0x0002d860
        /*07cc*/ 	.short	0x010a
        /*07ce*/ 	.byte	0x3f
	.zero		1


	//   ....[81]....
        /*07d0*/ 	.word	0x00014640
        /*07d4*/ 	.word	0x00000004
        /*07d8*/ 	.word	0x0002d860
        /*07dc*/ 	.short	0x010a
        /*07de*/ 	.byte	0x3f
	.zero		1


	//   ....[82]....
        /*07e0*/ 	.word	0x00014690
        /*07e4*/ 	.word	0x00000008
        /*07e8*/ 	.word	0x0002d820
        /*07ec*/ 	.short	0x010a
        /*07ee*/ 	.byte	0x3f
	.zero		1


	//   ....[83]....
        /*07f0*/ 	.word	0x00014800
        /*07f4*/ 	.word	0x00000005
        /*07f8*/ 	.word	0x00000000
        /*07fc*/ 	.short	0x010a
        /*07fe*/ 	.byte	0x3f
	.zero		1


	//   ....[84]....
        /*0800*/ 	.word	0x00014850
        /*0804*/ 	.word	0x00000003
        /*0808*/ 	.word	0x00000000
        /*080c*/ 	.short	0x010a
        /*080e*/ 	.byte	0x3f
	.zero		1


	//   ....[85]....
        /*0810*/ 	.word	0x000148a0
        /*0814*/ 	.word	0x00000005
        /*0818*/ 	.word	0x00000000
        /*081c*/ 	.short	0x010a
        /*081e*/ 	.byte	0x3f
	.zero		1


	//----- nvinfo : EIATTR_NUM_MBARRIERS
	.align		4
.L_1219:
        /*0820*/ 	.byte	0x03, 0x38
        /*0822*/ 	.short	0x0016


	//----- nvinfo : EIATTR_EXIT_INSTR_OFFSETS
	.align		4
        /*0824*/ 	.byte	0x04, 0x1c
        /*0826*/ 	.short	(.L_1221 - .L_1220)


	//   ....[0]....
.L_1220:
        /*0828*/ 	.word	0x00013680


	//----- nvinfo : EIATTR_MAX_THREADS
	.align		4
.L_1221:
        /*082c*/ 	.byte	0x04, 0x05
        /*082e*/ 	.short	(.L_1223 - .L_1222)
.L_1222:
        /*0830*/ 	.word	0x00000200
        /*0834*/ 	.word	0x00000001
        /*0838*/ 	.word	0x00000001


	//----- nvinfo : EIATTR_CRS_STACK_SIZE
	.align		4
.L_1223:
        /*083c*/ 	.byte	0x04, 0x1e
        /*083e*/ 	.short	(.L_1225 - .L_1224)
.L_1224:
        /*0840*/ 	.word	0x00000000


	//----- nvinfo : EIATTR_CBANK_PARAM_SIZE
	.align		4
.L_1225:
        /*0844*/ 	.byte	0x03, 0x19
        /*0846*/ 	.short	0x0a70


	//----- nvinfo : EIATTR_PARAM_CBANK
	.align		4
        /*0848*/ 	.byte	0x04, 0x0a
        /*084a*/ 	.short	(.L_1227 - .L_1226)
	.align		4
.L_1226:
        /*084c*/ 	.word	index@(.nv.constant0._ZN7cutlass13device_kernelIN5flash11enable_sm90INS1_16FlashAttnFwdSm90INS1_25CollectiveMainloopFwdSm90ILi2EN4cute5tupleIJNS5_1CILi1EEES8_S8_EEENS6_IJNS7_ILi192EEENS7_ILi128EEENS7_ILi96EEEEEELi96ENS_10bfloat16_tEfNS_4arch4Sm90ELb0ELb1ELb0ELb0ELb0ELb0ELb0ELb0ELb1ELb1ELb1ELb0EEENS1_21CollectiveEpilogueFwdINS6_IJSA_SC_SB_EEES9_SE_SG_Li384ELb0ELb1ELb1ELb0EEENS1_19SingleTileSchedulerILb0ELb1ELb1ELi192EEEEEEEEEvNT_6ParamsE)
        /*0850*/ 	.short	0x0210
        /*0852*/ 	.short	0x0a70


	//----- nvinfo : EIATTR_SW_WAR
	.align		4
.L_1227:
        /*0854*/ 	.byte	0x04, 0x36
        /*0856*/ 	.short	(.L_1229 - .L_1228)
.L_1228:
        /*0858*/ 	.word	0x00000008
.L_1229:


//--------------------- .nv.info._ZN7cutlass13device_kernelIN5flash11enable_sm90INS1_16FlashAttnFwdSm90INS1_25CollectiveMainloopFwdSm90ILi2EN4cute5tupleIJNS5_1CILi1EEES8_S8_EEENS6_IJNS7_ILi192EEENS7_ILi128EEENS7_ILi96EEEEEELi96ENS_10bfloat16_tEfNS_4arch4Sm90ELb0ELb1ELb0ELb1ELb0ELb0ELb0ELb0ELb1ELb1ELb1ELb0EEENS1_21CollectiveEpilogueFwdINS6_IJSA_SC_SB_EEES9_SE_SG_Li384ELb1ELb1ELb1ELb0EEENS1_36VarlenDynamicPersistentTileSchedulerILi192ELi128ELi384ELi128ELb1ELb1ELb1ELb1ELb0ELb1EEEEEEEEEvNT_6ParamsE --------------------------
	.section	.nv.info._ZN7cutlass13device_kernelIN5flash11enable_sm90INS1_16FlashAttnFwdSm90INS1_25CollectiveMainloopFwdSm90ILi2EN4cute5tupleIJNS5_1CILi1EEES8_S8_EEENS6_IJNS7_ILi192EEENS7_ILi128EEENS7_ILi96EEEEEELi96ENS_10bfloat16_tEfNS_4arch4Sm90ELb0ELb1ELb0ELb1ELb0ELb0ELb0ELb0ELb1ELb1ELb1ELb0EEENS1_21CollectiveEpilogueFwdINS6_IJSA_SC_SB_EEES9_SE_SG_Li384ELb1ELb1ELb1ELb0EEENS1_36VarlenDynamicPersistentTileSchedulerILi192ELi128ELi384ELi128ELb1ELb1ELb1ELb1ELb0ELb1EEEEEEEEEvNT_6ParamsE,"",@"SHT_CUDA_INFO"
	.sectionflags	@""
	.align	4


	//----- nvinfo : EIATTR_CUDA_API_VERSION
	.align		4
        /*0000*/ 	.byte	0x04, 0x37
        /*0002*/ 	.short	(.L_1231 - .L_1230)
.L_1230:
        /*0004*/ 	.word	0x00000082


	//----- nvinfo : EIATTR_KPARAM_INFO
	.align		4
.L_1231:
        /*0008*/ 	.byte	0x04, 0x17
        /*000a*/ 	.short	(.L_1233 - .L_1232)
.L_1232:
        /*000c*/ 	.word	0x00000000
        /*0010*/ 	.short	0x0000
        /*0012*/ 	.short	0x0070
        /*0014*/ 	.byte	0x00, 0xf0, 0x01, 0x2a


	//----- nvinfo : EIATTR_SPARSE_MMA_MASK
	.align		4
.L_1233:
        /*0018*/ 	.byte	0x03, 0x50
        /*001a*/ 	.short	0x0000


	//----- nvinfo : EIATTR_MAXREG_COUNT
	.align		4
        /*001c*/ 	.byte	0x03, 0x1b
        /*001e*/ 	.short	0x0080


	//----- nvinfo : EIATTR_NUM_BARRIERS
	.align		4
        /*0020*/ 	.byte	0x02, 0x4c
        /*0022*/ 	.byte	0x10
	.zero		1


	//----- nvinfo : EIATTR_EXTERNS
	.align		4
        /*0024*/ 	.byte	0x04, 0x0f
        /*0026*/ 	.short	(.L_1235 - .L_1234)


	//   ....[0]....
	.align		4
.L_1234:
        /*0028*/ 	.word	index@(__assertfail)


	//----- nvinfo : EIATTR_ANNOTATIONS
	.align		4
.L_1235:
        /*002c*/ 	.byte	0x04, 0x55
        /*002e*/ 	.short	(.L_1237 - .L_1236)


	//   ....[0]....
.L_1236:
        /* <DEDUP_REMOVED lines=29> */


	//----- nvinfo : EIATTR_MERCURY_ISA_VERSION
	.align		4
.L_1237:
        /*01e8*/ 	.byte	0x03, 0x5f
        /*01ea*/ 	.short	0x0101


	//----- nvinfo : EIATTR_UNUSED_LOAD_BYTE_OFFSET
	.align		4
        /*01ec*/ 	.byte	0x04, 0x44
        /*01ee*/ 	.short	(.L_1239 - .L_1238)


	//   ....[0]....
.L_1238:
        /*01f0*/ 	.word	0x00000a50
        /*01f4*/ 	.word	0x0000fff0


	//   ....[1]....
        /*01f8*/ 	.word	0x0000e510
        /*01fc*/ 	.word	0x0000fff0


	//----- nvinfo : EIATTR_INT_WARP_WIDE_INSTR_OFFSETS
	.align		4
.L_1239:
        /*0200*/ 	.byte	0x04, 0x31
        /*0202*/ 	.short	(.L_1241 - .L_1240)


	//   ....[0]....
.L_1240:
        /*0204*/ 	.word	0x00000130


	//   ....[1]....
        /*0208*/ 	.word	0x00000170


	//   ....[2]....
        /*020c*/ 	.word	0x000001e0


	//   ....[3]....
        /*0210*/ 	.word	0x00012b20


	//   ....[4]....
        /*0214*/ 	.word	0x00012bb0


	//   ....[5]....
        /*0218*/ 	.word	0x000166e0


	//   ....[6]....
        /*021c*/ 	.word	0x00016770


	//----- nvinfo : EIATTR_COOP_GROUP_MASK_REGIDS
	.align		4
.L_1241:
        /*0220*/ 	.byte	0x04, 0x29
        /*0222*/ 	.short	(.L_1243 - .L_1242)


	//   ....[0]....
.L_1242:
        /*0224*/ 	.word	0xffffffff


	//   ....[1]....
        /*0228*/ 	.word	0xffffffff


	//   ....[2]....
        /*022c*/ 	.word	0xffffffff


	//   ....[3]....
        /*0230*/ 	.word	0xffffffff


	//   ....[4]....
        /*0234*/ 	.word	0xffffffff


	//   ....[5]....
        /*0238*/ 	.word	0xffffffff


	//   ....[6]....
        /*023c*/ 	.word	0xffffffff


	//   ....[7]....
        /*0240*/ 	.word	0xffffffff


	//   ....[8]....
        /*0244*/ 	.word	0xffffffff


	//   ....[9]....
        /*0248*/ 	.word	0xffffffff


	//   ....[10]....
        /*024c*/ 	.word	0xffffffff


	//   ....[11]....
        /*0250*/ 	.word	0xffffffff


	//   ....[12]....
        /*0254*/ 	.word	0xffffffff


	//   ....[13]....
        /*0258*/ 	.word	0xffffffff


	//   ....[14]....
        /*025c*/ 	.word	0xffffffff


	//   ....[15]....
        /*0260*/ 	.word	0xffffffff


	//   ....[16]....
        /*0264*/ 	.word	0xffffffff


	//   ....[17]....
        /*0268*/ 	.word	0xffffffff


	//   ....[18]....
        /*026c*/ 	.word	0xffffffff


	//   ....[19]....
        /*0270*/ 	.word	0xffffffff


	//   ....[20]....
        /*0274*/ 	.word	0xffffffff


	//   ....[21]....
        /*0278*/ 	.word	0xffffffff


	//   ....[22]....
        /*027c*/ 	.word	0xffffffff


	//   ....[23]....
        /*0280*/ 	.word	0xffffffff


	//   ....[24]....
        /*0284*/ 	.word	0xffffffff


	//   ....[25]....
        /*0288*/ 	.word	0xffffffff


	//   ....[26]....
        /*028c*/ 	.word	0xffffffff


	//   ....[27]....
        /*0290*/ 	.word	0xffffffff


	//   ....[28]....
        /*0294*/ 	.word	0xffffffff


	//   ....[29]....
        /*0298*/ 	.word	0xffffffff


	//   ....[30]....
        /*029c*/ 	.word	0xffffffff


	//   ....[31]....
        /*02a0*/ 	.word	0xffffffff


	//   ....[32]....
        /*02a4*/ 	.word	0xffffffff


	//   ....[33]....
        /*02a8*/ 	.word	0xffffffff


	//   ....[34]....
        /*02ac*/ 	.word	0xffffffff


	//   ....[35]....
        /*02b0*/ 	.word	0xffffffff


	//   ....[36]....
        /*02b4*/ 	.word	0xffffffff


	//   ....[37]....
        /*02b8*/ 	.word	0xffffffff


	//   ....[38]....
        /*02bc*/ 	.word	0xffffffff


	//   ....[39]....
        /*02c0*/ 	.word	0xffffffff


	//   ....[40]....
        /*02c4*/ 	.word	0xffffffff


	//   ....[41]....
        /*02c8*/ 	.word	0xffffffff


	//   ....[42]....
        /*02cc*/ 	.word	0xffffffff


	//   ....[43]....
        /*02d0*/ 	.word	0xffffffff


	//   ....[44]....
        /*02d4*/ 	.word	0xffffffff


	//   ....[45]....
        /*02d8*/ 	.word	0xffffffff


	//   ....[46]....
        /*02dc*/ 	.word	0xffffffff


	//   ....[47]....
        /*02e0*/ 	.word	0xffffffff


	//   ....[48]....
        /*02e4*/ 	.word	0xffffffff


	//   ....[49]....
        /*02e8*/ 	.word	0xffffffff


	//   ....[50]....
        /*02ec*/ 	.word	0xffffffff


	//   ....[51]....
        /*02f0*/ 	.word	0xffffffff


	//   ....[52]....
        /*02f4*/ 	.word	0xffffffff


	//   ....[53]....
        /*02f8*/ 	.word	0xffffffff


	//   ....[54]....
        /*02fc*/ 	.word	0xffffffff


	//   ....[55]....
        /*0300*/ 	.word	0xffffffff


	//   ....[56]....
        /*0304*/ 	.word	0xffffffff


	//   ....[57]....
        /*0308*/ 	.word	0xffffffff


	//   ....[58]....
        /*030c*/ 	.word	0xffffffff


	//   ....[59]....
        /*0310*/ 	.word	0xffffffff


	//   ....[60]....
        /*0314*/ 	.word	0xffffffff


	//   ....[61]....
        /*0318*/ 	.word	0xffffffff


	//   ....[62]....
        /*031c*/ 	.word	0xffffffff


	//   ....[63]....
        /*0320*/ 	.word	0xffffffff


	//   ....[64]....
        /*0324*/ 	.word	0xffffffff


	//   ....[65]....
        /*0328*/ 	.word	0xffffffff


	//   ....[66]....
        /*032c*/ 	.word	0xffffffff


	//   ....[67]....
        /*0330*/ 	.word	0xffffffff


	//   ....[68]....
        /*0334*/ 	.word	0xffffffff


	//   ....[69]....
        /*0338*/ 	.word	0xffffffff


	//   ....[70]....
        /*033c*/ 	.word	0xffffffff


	//   ....[71]....
        /*0340*/ 	.word	0xffffffff


	//   ....[72]....
        /*0344*/ 	.word	0xffffffff


	//   ....[73]....
        /*0348*/ 	.word	0xffffffff


	//   ....[74]....
        /*034c*/ 	.word	0xffffffff


	//   ....[75]....
        /*0350*/ 	.word	0xffffffff


	//   ....[76]....
        /*0354*/ 	.word	0xffffffff


	//   ....[77]....
        /*0358*/ 	.word	0xffffffff


	//   ....[78]....
        /*035c*/ 	.word	0xffffffff


	//   ....[79]....
        /*0360*/ 	.word	0xffffffff


	//   ....[80]....
        /*0364*/ 	.word	0xffffffff


	//   ....[81]....
        /*0368*/ 	.word	0xffffffff


	//   ....[82]....
        /*036c*/ 	.word	0xffffffff


	//   ....[83]....
        /*0370*/ 	.word	0xffffffff


	//   ....[84]....
        /*0374*/ 	.word	0xffffffff


	//   ....[85]....
        /*0378*/ 	.word	0xffffffff


	//   ....[86]....
        /*037c*/ 	.word	0xffffffff


	//   ....[87]....
        /*0380*/ 	.word	0xffffffff


	//   ....[88]....
        /*0384*/ 	.word	0xffffffff


	//   ....[89]....
        /*0388*/ 	.word	0xffffffff


	//   ....[90]....
        /*038c*/ 	.word	0xffffffff


	//   ....[91]....
        /*0390*/ 	.word	0xffffffff


	//   ....[92]....
        /*0394*/ 	.word	0xffffffff


	//   ....[93]....
        /*0398*/ 	.word	0xffffffff


	//   ....[94]....
        /*039c*/ 	.word	0xffffffff


	//   ....[95]....
        /*03a0*/ 	.word	0xffffffff


	//   ....[96]....
        /*03a4*/ 	.word	0xffffffff


	//   ....[97]....
        /*03a8*/ 	.word	0xffffffff


	//   ....[98]....
        /*03ac*/ 	.word	0xffffffff


	//   ....[99]....
        /*03b0*/ 	.word	0xffffffff


	//   ....[100]....
        /*03b4*/ 	.word	0xffffffff


	//   ....[101]....
        /*03b8*/ 	.word	0xffffffff


	//   ....[102]....
        /*03bc*/ 	.word	0xffffffff


	//   ....[103]....
        /*03c0*/ 	.word	0x0500000f


	//   ....[104]....
        /*03c4*/ 	.word	0x0500000f


	//   ....[105]....
        /*03c8*/ 	.word	0x0500000f


	//   ....[106]....
        /*03cc*/ 	.word	0x0500000f


	//   ....[107]....
        /*03d0*/ 	.word	0x0500000f


	//   ....[108]....
        /*03d4*/ 	.word	0x0500000f


	//   ....[109]....
        /*03d8*/ 	.word	0x0500000f


	//   ....[110]....
        /*03dc*/ 	.word	0x0500000f


	//   ....[111]....
        /*03e0*/ 	.word	0x0500000f


	//   ....[112]....
        /*03e4*/ 	.word	0x0500000f


	//   ....[113]....
        /*03e8*/ 	.word	0x0500000f


	//   ....[114]....
        /*03ec*/ 	.word	0x0500000f


	//   ....[115]....
        /*03f0*/ 	.word	0x0500000f


	//   ....[116]....
        /*03f4*/ 	.word	0x0500000f


	//   ....[117]....
        /*03f8*/ 	.word	0x0500000f


	//   ....[118]....
        /*03fc*/ 	.word	0x0500000f


	//   ....[119]....
        /*0400*/ 	.word	0x0500000f


	//   ....[120]....
        /*0404*/ 	.word	0x0500000f


	//   ....[121]....
        /*0408*/ 	.word	0x0500000f


	//   ....[122]....
        /*040c*/ 	.word	0x0500000f


	//   ....[123]....
        /*0410*/ 	.word	0x0500000f


	//   ....[124]....
        /*0414*/ 	.word	0x0500000f


	//   ....[125]....
        /*0418*/ 	.word	0x0500000f


	//   ....[126]....
        /*041c*/ 	.word	0x0500000f


	//   ....[127]....
        /*0420*/ 	.word	0x0500000f


	//   ....[128]....
        /*0424*/ 	.word	0x0500000f


	//   ....[129]....
        /*0428*/ 	.word	0x0500000f


	//   ....[130]....
        /*042c*/ 	.word	0x0500000f


	//   ....[131]....
        /*0430*/ 	.word	0x0500000f


	//   ....[132]....
        /*0434*/ 	.word	0x0500000f


	//   ....[133]....
        /*0438*/ 	.word	0x0500000f


	//   ....[134]....
        /*043c*/ 	.word	0x0500000f


	//----- nvinfo : EIATTR_COOP_GROUP_INSTR_OFFSETS
	.align		4
.L_1243:
        /*0440*/ 	.byte	0x04, 0x28
        /*0442*/ 	.short	(.L_1245 - .L_1244)


	//   ....[0]....
.L_1244:
        /*0444*/ 	.word	0x00000070


	//   ....[1]....
        /*0448*/ 	.word	0x00000140


	//   ....[2]....
        /*044c*/ 	.word	0x00000190


	//   ....[3]....
        /*0450*/ 	.word	0x000003c0


	//   ....[4]....
        /*0454*/ 	.word	0x00000520


	//   ....[5]....
        /*0458*/ 	.word	0x00000640


	//   ....[6]....
        /*045c*/ 	.word	0x000007a0


	//   ....[7]....
        /*0460*/ 	.word	0x00001ef0


	//   ....[8]....
        /*0464*/ 	.word	0x00002570


	//   ....[9]....
        /*0468*/ 	.word	0x000033f0


	//   ....[10]....
        /*046c*/ 	.word	0x00003ba0


	//   ....[11]....
        /*0470*/ 	.word	0x00003cb0


	//   ....[12]....
        /*0474*/ 	.word	0x000045a0


	//   ....[13]....
        /*0478*/ 	.word	0x00004600


	//   ....[14]....
        /*047c*/ 	.word	0x000051c0


	//   ....[15]....
        /*0480*/ 	.word	0x00005e20


	//   ....[16]....
        /*0484*/ 	.word	0x000060b0


	//   ....[17]....
        /*0488*/ 	.word	0x00006c90


	//   ....[18]....
        /*048c*/ 	.word	0x00006d90


	//   ....[19]....
        /*0490*/ 	.word	0x00007880


	//   ....[20]....
        /*0494*/ 	.word	0x000078f0


	//   ....[21]....
        /*0498*/ 	.word	0x00008620


	//   ....[22]....
        /*049c*/ 	.word	0x000090e0


	//   ....[23]....
        /*04a0*/ 	.word	0x00009120


	//   ....[24]....
        /*04a4*/ 	.word	0x00009800


	//   ....[25]....
        /*04a8*/ 	.word	0x00009850


	//   ....[26]....
        /*04ac*/ 	.word	0x0000a970


	//   ....[27]....
        /*04b0*/ 	.word	0x0000b2b0


	//   ....[28]....
        /*04b4*/ 	.word	0x0000b550


	//   ....[29]....
        /*04b8*/ 	.word	0x0000c140


	//   ....[30]....
        /*04bc*/ 	.word	0x0000c240


	//   ....[31]....
        /*04c0*/ 	.word	0x0000cd50


	//   ....[32]....
        /*04c4*/ 	.word	0x0000cdb0


	//   ....[33]....
        /*04c8*/ 	.word	0x0000dab0


	//   ....[34]....
        /*04cc*/ 	.word	0x0000dbc0


	//   ....[35]....
        /*04d0*/ 	.word	0x0000dc20


	//   ....[36]....
        /*04d4*/ 	.word	0x0000dd60


	//   ....[37]....
        /*04d8*/ 	.word	0x0000dd80


	//   ....[38]....
        /*04dc*/ 	.word	0x0000ef30


	//   ....[39]....
        /*04e0*/ 	.word	0x0000ef40


	//   ....[40]....
        /*04e4*/ 	.word	0x0000ef50


	//   ....[41]....
        /*04e8*/ 	.word	0x0000ef60


	//   ....[42]....
        /*04ec*/ 	.word	0x0000f590


	//   ....[43]....
        /*04f0*/ 	.word	0x0000f5b0


	//   ....[44]....
        /*04f4*/ 	.word	0x0000f6e0


	//   ....[45]....
        /*04f8*/ 	.word	0x0000f700


	//   ....[46]....
        /*04fc*/ 	.word	0x0000fb70


	//   ....[47]....
        /*0500*/ 	.word	0x0000fb80


	//   ....[48]....
        /*0504*/ 	.word	0x0000fed0


	//   ....[49]....
        /*0508*/ 	.word	0x0000fee0


	//   ....[50]....
        /*050c*/ 	.word	0x00010b20


	//   ....[51]....
        /*0510*/ 	.word	0x00010b30


	//   ....[52]....
        /*0514*/ 	.word	0x00010c30


	//   ....[53]....
        /*0518*/ 	.word	0x00010c50


	//   ....[54]....
        /*051c*/ 	.word	0x00010de0


	//   ....[55]....
        /*0520*/ 	.word	0x00011000


	//   ....[56]....
        /*0524*/ 	.word	0x00011030


	//   ....[57]....
        /*0528*/ 	.word	0x00011060


	//   ....[58]....
        /*052c*/ 	.word	0x00011090


	//   ....[59]....
        /*0530*/ 	.word	0x000110c0


	//   ....[60]....
        /*0534*/ 	.word	0x000110f0


	//   ....[61]....
        /*0538*/ 	.word	0x00011280


	//   ....[62]....
        /*053c*/ 	.word	0x000112b0


	//   ....[63]....
        /*0540*/ 	.word	0x000112e0


	//   ....[64]....
        /*0544*/ 	.word	0x00011310


	//   ....[65]....
        /*0548*/ 	.word	0x00011340


	//   ....[66]....
        /*054c*/ 	.word	0x00011370


	//   ....[67]....
        /*0550*/ 	.word	0x00011400


	//   ....[68]....
        /*0554*/ 	.word	0x00011430


	//   ....[69]....
        /*0558*/ 	.word	0x00011440


	//   ....[70]....
        /*055c*/ 	.word	0x00011480


	//   ....[71]....
        /*0560*/ 	.word	0x000130a0


	//   ....[72]....
        /*0564*/ 	.word	0x00013d50


	//   ....[73]....
        /*0568*/ 	.word	0x00013d70


	//   ....[74]....
        /*056c*/ 	.word	0x00013e40


	//   ....[75]....
        /*0570*/ 	.word	0x00013e60


	//   ....[76]....
        /*0574*/ 	.word	0x00013f00


	//   ....[77]....
        /*0578*/ 	.word	0x00013f20


	//   ....[78]....
        /*057c*/ 	.word	0x00013f30


	//   ....[79]....
        /*0580*/ 	.word	0x00013fc0


	//   ....[80]....
        /*0584*/ 	.word	0x00014010


	//   ....[81]....
        /*0588*/ 	.word	0x00014020


	//   ....[82]....
        /*058c*/ 	.word	0x00014050


	//   ....[83]....
        /*0590*/ 	.word	0x00014120


	//   ....[84]....
        /*0594*/ 	.word	0x00016e60


	//   ....[85]....
        /*0598*/ 	.word	0x00016e90


	//   ....[86]....
        /*059c*/ 	.word	0x00016ef0


	//   ....[87]....
        /*05a0*/ 	.word	0x00016f20


	//   ....[88]....
        /*05a4*/ 	.word	0x00016f50


	//   ....[89]....
        /*05a8*/ 	.word	0x00016f80


	//   ....[90]....
        /*05ac*/ 	.word	0x00016fb0


	//   ....[91]....
        /*05b0*/ 	.word	0x00016fe0


	//   ....[92]....
        /*05b4*/ 	.word	0x00017180


	//   ....[93]....
        /*05b8*/ 	.word	0x000171b0


	//   ....[94]....
        /*05bc*/ 	.word	0x000171e0


	//   ....[95]....
        /*05c0*/ 	.word	0x00017210


	//   ....[96]....
        /*05c4*/ 	.word	0x00017240


	//   ....[97]....
        /*05c8*/ 	.word	0x00017270


	//   ....[98]....
        /*05cc*/ 	.word	0x00017330


	//   ....[99]....
        /*05d0*/ 	.word	0x00017350


	//   ....[100]....
        /*05d4*/ 	.word	0x00017370


	//   ....[101]....
        /*05d8*/ 	.word	0x000173d0


	//   ....[102]....
        /*05dc*/ 	.word	0x00017df0


	//   ....[103]....
        /*05e0*/ 	.word	0x00018450


	//   ....[104]....
        /*05e4*/ 	.word	0x00018630


	//   ....[105]....
        /*05e8*/ 	.word	0x00018680


	//   ....[106]....
        /*05ec*/ 	.word	0x000186e0


	//   ....[107]....
        /*05f0*/ 	.word	0x000187f0


	//   ....[108]....
        /*05f4*/ 	.word	0x00018850


	//   ....[109]....
        /*05f8*/ 	.word	0x00018970


	//   ....[110]....
        /*05fc*/ 	.word	0x000189d0


	//   ....[111]....
        /*0600*/ 	.word	0x00018a70


	//   ....[112]....
        /*0604*/ 	.word	0x00018b40


	//   ....[113]....
        /*0608*/ 	.word	0x00018c40


	//   ....[114]....
        /*060c*/ 	.word	0x00018cc0


	//   ....[115]....
        /*0610*/ 	.word	0x00018db0


	//   ....[116]....
        /*0614*/ 	.word	0x000190d0


	//   ....[117]....
        /*0618*/ 	.word	0x00019170


	//   ....[118]....
        /*061c*/ 	.word	0x000192e0


	//   ....[119]....
        /*0620*/ 	.word	0x00019350


	//   ....[120]....
        /*0624*/ 	.word	0x000193c0


	//   ....[121]....
        /*0628*/ 	.word	0x00019430


	//   ....[122]....
        /*062c*/ 	.word	0x000194a0


	//   ....[123]....
        /*0630*/ 	.word	0x00019520


	//   ....[124]....
        /*0634*/ 	.word	0x000195a0


	//   ....[125]....
        /*0638*/ 	.word	0x00019630


	//   ....[126]....
        /*063c*/ 	.word	0x000196a0


	//   ....[127]....
        /*0640*/ 	.word	0x00019710


	//   ....[128]....
        /*0644*/ 	.word	0x00019780


	//   ....[129]....
        /*0648*/ 	.word	0x00019800


	//   ....[130]....
        /*064c*/ 	.word	0x00019870


	//   ....[131]....
        /*0650*/ 	.word	0x00019920


	//   ....[132]....
        /*0654*/ 	.word	0x00019970


	//   ....[133]....
        /*0658*/ 	.word	0x00019a00


	//   ....[134]....
        /*065c*/ 	.word	0x00019b30


	//----- nvinfo : EIATTR_REG_RECONFIG
	.align		4
.L_1245:
        /*0660*/ 	.byte	0x01, 0x54
	.zero		2


	//----- nvinfo : EIATTR_SYSCALL_OFFSETS
	.align		4
        /*0664*/ 	.byte	0x04, 0x46
        /*0666*/ 	.short	(.L_1247 - .L_1246)


	//   ....[0]....
.L_1246:
        /*0668*/ 	.word	0x000020e0


	//   ....[1]....
        /*066c*/ 	.word	0x00012d10


	//   ....[2]....
        /*0670*/ 	.word	0x00012e60


	//   ....[3]....
        /*0674*/ 	.word	0x00012f50


	//   ....[4]....
        /*0678*/ 	.word	0x00013800


	//----- nvinfo : EIATTR_MBARRIER_INSTR_OFFSETS
	.align		4
.L_1247:
        /*067c*/ 	.byte	0x04, 0x39
        /*067e*/ 	.short	(.L_1249 - .L_1248)


	//   ....[0]....
.L_1248:
        /*0680*/ 	.word	0x00000270
        /*0684*/ 	.word	0x000000ff
        /*0688*/ 	.word	0x0002d800
        /*068c*/ 	.short	0x0100
        /*068e*/ 	.byte	0x08
	.zero		1


	//   ....[1]....
        /*0690*/ 	.word	0x00000280
        /*0694*/ 	.word	0x000000ff
        /*0698*/ 	.word	0x0002d820
        /*069c*/ 	.short	0x0100
        /*069e*/ 	.byte	0x08
	.zero		1


	//   ....[2]....
        /*06a0*/ 	.word	0x00000370
        /*06a4*/ 	.word	0x000000ff
        /*06a8*/ 	.word	0x0002d830
        /*06ac*/ 	.short	0x0100
        /*06ae*/ 	.byte	0x08
	.zero		1


	//   ....[3]....
        /*06b0*/ 	.word	0x00000380
        /*06b4*/ 	.word	0x000000ff
        /*06b8*/ 	.word	0x0002d840
        /*06bc*/ 	.short	0x0100
        /*06be*/ 	.byte	0x08
	.zero		1


	//   ....[4]....
        /*06c0*/ 	.word	0x00000390
        /*06c4*/ 	.word	0x000000ff
        /*06c8*/ 	.word	0x0002d838
        /*06cc*/ 	.short	0x0100
        /*06ce*/ 	.byte	0x08
	.zero		1


	//   ....[5]....
        /*06d0*/ 	.word	0x000003a0
        /*06d4*/ 	.word	0x000000ff
        /*06d8*/ 	.word	0x0002d848
        /*06dc*/ 	.short	0x0100
        /*06de*/ 	.byte	0x08
	.zero		1


	//   ....[6]....
        /*06e0*/ 	.word	0x000004d0
        /*06e4*/ 	.word	0x000000ff
        /*06e8*/ 	.word	0x0002d850
        /*06ec*/ 	.short	0x0100
        /*06ee*/ 	.byte	0x08
	.zero		1


	//   ....[7]....
        /*06f0*/ 	.word	0x000004e0
        /*06f4*/ 	.word	0x000000ff
        /*06f8*/ 	.word	0x0002d860
        /*06fc*/ 	.short	0x0100
        /*06fe*/ 	.byte	0x08
	.zero		1


	//   ....[8]....
        /*0700*/ 	.word	0x000004f0
        /*0704*/ 	.word	0x000000ff
        /*0708*/ 	.word	0x0002d858
        /*070c*/ 	.short	0x0100
        /*070e*/ 	.byte	0x08
	.zero		1


	//   ....[9]....
        /*0710*/ 	.word	0x00000500
        /*0714*/ 	.word	0x000000ff
        /*0718*/ 	.word	0x0002d868
        /*071c*/ 	.short	0x0100
        /*071e*/ 	.byte	0x08
	.zero		1


	//   ....[10]....
        /*0720*/ 	.word	0x000005f0
        /*0724*/ 	.word	0x000000ff
        /*0728*/ 	.word	0x0002d870
        /*072c*/ 	.short	0x0100
        /*072e*/ 	.byte	0x06
	.zero		1


	//   ....[11]....
        /*0730*/ 	.word	0x00000600
        /*0734*/ 	.word	0x000000ff
        /*0738*/ 	.word	0x0002d880
        /*073c*/ 	.short	0x0100
        /*073e*/ 	.byte	0x06
	.zero		1


	//   ....[12]....
        /*0740*/ 	.word	0x00000610
        /*0744*/ 	.word	0x000000ff
        /*0748*/ 	.word	0x0002d878
        /*074c*/ 	.short	0x0100
        /*074e*/ 	.byte	0x06
	.zero		1


	//   ....[13]....
        /*0750*/ 	.word	0x00000620
        /*0754*/ 	.word	0x000000ff
        /*0758*/ 	.word	0x0002d888
        /*075c*/ 	.short	0x0100
        /*075e*/ 	.byte	0x06
	.zero		1


	//   ....[14]....
        /*0760*/ 	.word	0x00000750
        /*0764*/ 	.word	0x000000ff
        /*0768*/ 	.word	0x0002d890
        /*076c*/ 	.short	0x0100
        /*076e*/ 	.byte	0x08
	.zero		1


	//   ....[15]....
        /*0770*/ 	.word	0x00000760
        /*0774*/ 	.word	0x000000ff
        /*0778*/ 	.word	0x0002d8a0
        /*077c*/ 	.short	0x0100
        /*077e*/ 	.byte	0x08
	.zero		1


	//   ....[16]....
        /*0780*/ 	.word	0x00000770
        /*0784*/ 	.word	0x000000ff
        /*0788*/ 	.word	0x0002d898
        /*078c*/ 	.short	0x0100
        /*078e*/ 	.byte	0x08
	.zero		1


	//   ....[17]....
        /*0790*/ 	.word	0x00000780
        /*0794*/ 	.word	0x000000ff
        /*0798*/ 	.word	0x0002d8a8
        /*079c*/ 	.short	0x0100
        /*079e*/ 	.byte	0x08
	.zero		1


	//   ....[18]....
        /*07a0*/ 	.word	0x000008b0
        /*07a4*/ 	.word	0x000000ff
        /*07a8*/ 	.word	0x0002d8b0
        /*07ac*/ 	.short	0x0100
        /*07ae*/ 	.byte	0x08
	.zero		1


	//   ....[19]....
        /*07b0*/ 	.word	0x000008c0
        /*07b4*/ 	.word	0x000000ff
        /*07b8*/ 	.word	0x0002d8c0
        /*07bc*/ 	.short	0x0100
        /*07be*/ 	.byte	0x08
	.zero		1


	//   ....[20]....
        /*07c0*/ 	.word	0x000008d0
        /*07c4*/ 	.word	0x000000ff
        /*07c8*/ 	.word	0x0002d8b8
        /*07cc*/ 	.short	0x0100
        /*07ce*/ 	.byte	0x08
	.zero		1


	//   ....[21]....
        /*07d0*/ 	.word	0x000008e0
        /*07d4*/ 	.word	0x000000ff
        /*07d8*/ 	.word	0x0002d8c8
        /*07dc*/ 	.short	0x0100
        /*07de*/ 	.byte	0x08
	.zero		1


	//   ....[22]....
        /*07e0*/ 	.word	0x00002160
        /*07e4*/ 	.word	0x000000ff
        /*07e8*/ 	.word	0x0002d800
        /*07ec*/ 	.short	0x010a
        /*07ee*/ 	.byte	0x2a
	.zero		1


	//   ....[23]....
        /*07f0*/ 	.word	0x000021e0
        /*07f4*/ 	.word	0x00000003
        /*07f8*/ 	.word	0x0002d830
        /*07fc*/ 	.short	0x010a
        /*07fe*/ 	.byte	0x3f
	.zero		1


	//   ....[24]....
        /*0800*/ 	.word	0x00002240
        /*0804*/ 	.word	0x00000003
        /*0808*/ 	.word	0x0002d830
        /*080c*/ 	.short	0x010a
        /*080e*/ 	.byte	0x3f
	.zero		1


	//   ....[25]....
        /*0810*/ 	.word	0x000026a0
        /*0814*/ 	.word	0x00000003
        /*0818*/ 	.word	0x00000000
        /*081c*/ 	.short	0x0101
        /*081e*/ 	.byte	0x3f
	.zero		1


	//   ....[26]....
        /*0820*/ 	.word	0x000055f0
        /*0824*/ 	.word	0x000000ff
        /*0828*/ 	.word	0x0002d830
        /*082c*/ 	.short	0x010a
        /*082e*/ 	.byte	0x06
	.zero		1


	//   ....[27]....
        /*0830*/ 	.word	0x00005630
        /*0834*/ 	.word	0x000000ff
        /*0838*/ 	.word	0x0002d830
        /*083c*/ 	.short	0x010a
        /*083e*/ 	.byte	0x06
	.zero		1


	//   ....[28]....
        /*0840*/ 	.word	0x000058d0
        /*0844*/ 	.word	0x000000ff
        /*0848*/ 	.word	0x0002d850
        /*084c*/ 	.short	0x010a
        /*084e*/ 	.byte	0x06
	.zero		1


	//   ....[29]....
        /*0850*/ 	.word	0x00005910
        /*0854*/ 	.word	0x000000ff
        /*0858*/ 	.word	0x0002d850
        /*085c*/ 	.short	0x010a
        /*085e*/ 	.byte	0x06
	.zero		1


	//   ....[30]....
        /*0860*/ 	.word	0x00005eb0
        /*0864*/ 	.word	0x00000006
        /*0868*/ 	.word	0x00000000
        /*086c*/ 	.short	0x0101
        /*086e*/ 	.byte	0x3f
	.zero		1


	//   ....[31]....
        /*0870*/ 	.word	0x00007a00
        /*0874*/ 	.word	0x00000009
        /*0878*/ 	.word	0x00000000
        /*087c*/ 	.short	0x0101
        /*087e*/ 	.byte	0x3f
	.zero		1


	//   ....[32]....
        /*0880*/ 	.word	0x00008a10
        /*0884*/ 	.word	0x000000ff
        /*0888*/ 	.word	0x0002d830
        /*088c*/ 	.short	0x010a
        /*088e*/ 	.byte	0x06
	.zero		1


	//   ....[33]....
        /*0890*/ 	.word	0x00008a50
        /*0894*/ 	.word	0x000000ff
        /*0898*/ 	.word	0x0002d830
        /*089c*/ 	.short	0x010a
        /*089e*/ 	.byte	0x06
	.zero		1


	//   ....[34]....
        /*08a0*/ 	.word	0x00008cf0
        /*08a4*/ 	.word	0x000000ff
        /*08a8*/ 	.word	0x0002d850
        /*08ac*/ 	.short	0x010a
        /*08ae*/ 	.byte	0x06
	.zero		1


	//   ....[35]....
        /*08b0*/ 	.word	0x00008d30
        /*08b4*/ 	.word	0x000000ff
        /*08b8*/ 	.word	0x0002d850
        /*08bc*/ 	.short	0x010a
        /*08be*/ 	.byte	0x06
	.zero		1


	//   ....[36]....
        /*08c0*/ 	.word	0x00009ed0
        /*08c4*/ 	.word	0x0000000c
        /*08c8*/ 	.word	0x00000000
        /*08cc*/ 	.short	0x0101
        /*08ce*/ 	.byte	0x3f
	.zero		1


	//   ....[37]....
        /*08d0*/ 	.word	0x0000a080
        /*08d4*/ 	.word	0x0000000c
        /*08d8*/ 	.word	0x00000000
        /*08dc*/ 	.short	0x0101
        /*08de*/ 	.byte	0x3f
	.zero		1


	//   ....[38]....
        /*08e0*/ 	.word	0x0000aaf0
        /*08e4*/ 	.word	0x000000ff
        /*08e8*/ 	.word	0x0002d830
        /*08ec*/ 	.short	0x010a
        /*08ee*/ 	.byte	0x06
	.zero		1


	//   ....[39]....
        /*08f0*/ 	.word	0x0000ab30
        /*08f4*/ 	.word	0x000000ff
        /*08f8*/ 	.word	0x0002d830
        /*08fc*/ 	.short	0x010a
        /*08fe*/ 	.byte	0x06
	.zero		1


	//   ....[40]....
        /*0900*/ 	.word	0x0000add0
        /*0904*/ 	.word	0x000000ff
        /*0908*/ 	.word	0x0002d850
        /*090c*/ 	.short	0x010a
        /*090e*/ 	.byte	0x06
	.zero		1


	//   ....[41]....
        /*0910*/ 	.word	0x0000ae10
        /*0914*/ 	.word	0x000000ff
        /*0918*/ 	.word	0x0002d850
        /*091c*/ 	.short	0x010a
        /*091e*/ 	.byte	0x06
	.zero		1


	//   ....[42]....
        /*0920*/ 	.word	0x0000b350
        /*0924*/ 	.word	0x00000000
        /*0928*/ 	.word	0x00000000
        /*092c*/ 	.short	0x0101
        /*092e*/ 	.byte	0x3f
	.zero		1


	//   ....[43]....
        /*0930*/ 	.word	0x0000c6e0
        /*0934*/ 	.word	0x0000000d
        /*0938*/ 	.word	0x00000000
        /*093c*/ 	.short	0x0101
        /*093e*/ 	.byte	0x3f
	.zero		1


	//   ....[44]....
        /*0940*/ 	.word	0x0000db30
        /*0944*/ 	.word	0x000000ff
        /*0948*/ 	.word	0x0002d850
        /*094c*/ 	.short	0x010a
        /*094e*/ 	.byte	0x09
	.zero		1


	//   ....[45]....
        /*0950*/ 	.word	0x0000db70
        /*0954*/ 	.word	0x000000ff
        /*0958*/ 	.word	0x0002d850
        /*095c*/ 	.short	0x010a
        /*095e*/ 	.byte	0x09
	.zero		1


	//   ....[46]....
        /*0960*/ 	.word	0x0000e1b0
        /*0964*/ 	.word	0x0000000a
        /*0968*/ 	.word	0x00000000
        /*096c*/ 	.short	0x0101
        /*096e*/ 	.byte	0x3f
	.zero		1


	//   ....[47]....
        /*0970*/ 	.word	0x0000f5c0
        /*0974*/ 	.word	0x000000ff
        /*0978*/ 	.word	0x00000000
        /*097c*/ 	.short	0x0101
        /*097e*/ 	.byte	0x04
	.zero		1


	//   ....[48]....
        /*0980*/ 	.word	0x0000fa80
        /*0984*/ 	.word	0x000000ff
        /*0988*/ 	.word	0x00000000
        /*098c*/ 	.short	0x0101
        /*098e*/ 	.byte	0x04
	.zero		1


	//   ....[49]....
        /*0990*/ 	.word	0x000132c0
        /*0994*/ 	.word	0x00000000
        /*0998*/ 	.word	0x0002d840
        /*099c*/ 	.short	0x010a
        /*099e*/ 	.byte	0x3f
	.zero		1


	//   ....[50]....
        /*09a0*/ 	.word	0x000141f0
        /*09a4*/ 	.word	0x00000011
        /*09a8*/ 	.word	0x0002d800
        /*09ac*/ 	.short	0x0107
        /*09ae*/ 	.byte	0x3f
	.zero		1


	//   ....[51]....
        /*09b0*/ 	.word	0x000142e0
        /*09b4*/ 	.word	0x00000011
        /*09b8*/ 	.word	0x0002d800
        /*09bc*/ 	.short	0x0101
        /*09be*/ 	.byte	0x3f
	.zero		1


	//   ....[52]....
        /*09c0*/ 	.word	0x00014300
        /*09c4*/ 	.word	0x00000011
        /*09c8*/ 	.word	0x0002d820
        /*09cc*/ 	.short	0x010a
        /*09ce*/ 	.byte	0x3f
	.zero		1


	//   ....[53]....
        /*09d0*/ 	.word	0x000146e0
        /*09d4*/ 	.word	0x00000003
        /*09d8*/ 	.word	0x0002d840
        /*09dc*/ 	.short	0x010a
        /*09de*/ 	.byte	0x3f
	.zero		1


	//   ....[54]....
        /*09e0*/ 	.word	0x00014b60
        /*09e4*/ 	.word	0x00000003
        /*09e8*/ 	.word	0x00000060
        /*09ec*/ 	.short	0x010a
        /*09ee*/ 	.byte	0x3f
	.zero		1


	//   ....[55]....
        /*09f0*/ 	.word	0x00015280
        /*09f4*/ 	.word	0x00000003
        /*09f8*/ 	.word	0x0002d840
        /*09fc*/ 	.short	0x010a
        /*09fe*/ 	.byte	0x3f
	.zero		1


	//   ....[56]....
        /*0a00*/ 	.word	0x00015700
        /*0a04*/ 	.word	0x0000000c
        /*0a08*/ 	.word	0x00000060
        /*0a0c*/ 	.short	0x010a
        /*0a0e*/ 	.byte	0x3f
	.zero		1


	//   ....[57]....
        /*0a10*/ 	.word	0x00015d70
        /*0a14*/ 	.word	0x00000002
        /*0a18*/ 	.word	0x0002d840
        /*0a1c*/ 	.short	0x010a
        /*0a1e*/ 	.byte	0x3f
	.zero		1


	//   ....[58]....
        /*0a20*/ 	.word	0x00016200
        /*0a24*/ 	.word	0x00000007
        /*0a28*/ 	.word	0x00000060
        /*0a2c*/ 	.short	0x010a
        /*0a2e*/ 	.byte	0x3f
	.zero		1


	//   ....[59]....
        /*0a30*/ 	.word	0x00016820
        /*0a34*/ 	.word	0x00000003
        /*0a38*/ 	.word	0x0002d860
        /*0a3c*/ 	.short	0x010a
        /*0a3e*/ 	.byte	0x3f
	.zero		1


	//   ....[60]....
        /*0a40*/ 	.word	0x00017d70
        /*0a44*/ 	.word	0x00000009
        /*0a48*/ 	.word	0x0002d820
        /*0a4c*/ 	.short	0x010a
        /*0a4e*/ 	.byte	0x3f
	.zero		1


	//   ....[61]....
        /*0a50*/ 	.word	0x00017f10
        /*0a54*/ 	.word	0x00000007
        /*0a58*/ 	.word	0x00000000
        /*0a5c*/ 	.short	0x010a
        /*0a5e*/ 	.byte	0x3f
	.zero		1


	//   ....[62]....
        /*0a60*/ 	.word	0x00017f80
        /*0a64*/ 	.word	0x00000003
        /*0a68*/ 	.word	0x00000000
        /*0a6c*/ 	.short	0x010a
        /*0a6e*/ 	.byte	0x3f
	.zero		1


	//   ....[63]....
        /*0a70*/ 	.word	0x00017fe0
        /*0a74*/ 	.word	0x00000005
        /*0a78*/ 	.word	0x00000000
        /*0a7c*/ 	.short	0x010a
        /*0a7e*/ 	.byte	0x3f
	.zero		1


	//   ....[64]....
        /*0a80*/ 	.word	0x00018010
        /*0a84*/ 	.word	0x00000003
        /*0a88*/ 	.word	0x00000000
        /*0a8c*/ 	.short	0x010a
        /*0a8e*/ 	.byte	0x3f
	.zero		1


	//   ....[65]....
        /*0a90*/ 	.word	0x00018080
        /*0a94*/ 	.word	0x00000003
        /*0a98*/ 	.word	0x0002d800
        /*0a9c*/ 	.short	0x010a
        /*0a9e*/ 	.byte	0x3f
	.zero		1


	//   ....[66]....
        /*0aa0*/ 	.word	0x000180d0
        /*0aa4*/ 	.word	0x00000003
        /*0aa8*/ 	.word	0x0002d830
        /*0aac*/ 	.short	0x010a
        /*0aae*/ 	.byte	0x3f
	.zero		1


	//   ....[67]....
        /*0ab0*/ 	.word	0x00018130
        /*0ab4*/ 	.word	0x00000007
        /*0ab8*/ 	.word	0x0002d830
        /*0abc*/ 	.short	0x010a
        /*0abe*/ 	.byte	0x3f
	.zero		1


	//   ....[68]....
        /*0ac0*/ 	.word	0x00018190
        /*0ac4*/ 	.word	0x00000007
        /*0ac8*/ 	.word	0x0002d850
        /*0acc*/ 	.short	0x010a
        /*0ace*/ 	.byte	0x3f
	.zero		1


	//   ....[69]....
        /*0ad0*/ 	.word	0x000181f0
        /*0ad4*/ 	.word	0x00000005
        /*0ad8*/ 	.word	0x0002d830
        /*0adc*/ 	.short	0x010a
        /*0ade*/ 	.byte	0x3f
	.zero		1


	//   ....[70]....
        /*0ae0*/ 	.word	0x00018250
        /*0ae4*/ 	.word	0x00000005
        /*0ae8*/ 	.word	0x0002d850
        /*0aec*/ 	.short	0x010a
        /*0aee*/ 	.byte	0x3f
	.zero		1


	//   ....[71]....
        /*0af0*/ 	.word	0x000182b0
        /*0af4*/ 	.word	0x00000005
        /*0af8*/ 	.word	0x0002d830
        /*0afc*/ 	.short	0x010a
        /*0afe*/ 	.byte	0x3f
	.zero		1


	//   ....[72]....
        /*0b00*/ 	.word	0x00018310
        /*0b04*/ 	.word	0x00000005
        /*0b08*/ 	.word	0x0002d850
        /*0b0c*/ 	.short	0x010a
        /*0b0e*/ 	.byte	0x3f
	.zero		1


	//   ....[73]....
        /*0b10*/ 	.word	0x00018370
        /*0b14*/ 	.word	0x00000007
        /*0b18*/ 	.word	0x0002d850
        /*0b1c*/ 	.short	0x010a
        /*0b1e*/ 	.byte	0x3f
	.zero		1


	//   ....[74]....
        /*0b20*/ 	.word	0x00018510
        /*0b24*/ 	.word	0x00000000
        /*0b28*/ 	.word	0x0002d840
        /*0b2c*/ 	.short	0x010a
        /*0b2e*/ 	.byte	0x3f
	.zero		1


	//   ....[75]....
        /*0b30*/ 	.word	0x00018df0
        /*0b34*/ 	.word	0x00000011
        /*0b38*/ 	.word	0x0002d820
        /*0b3c*/ 	.short	0x010a
        /*0b3e*/ 	.byte	0x3f
	.zero		1


	//   ....[76]....
        /*0b40*/ 	.word	0x00018e40
        /*0b44*/ 	.word	0x00000003
        /*0b48*/ 	.word	0x0002d840
        /*0b4c*/ 	.short	0x010a
        /*0b4e*/ 	.byte	0x3f
	.zero		1


	//   ....[77]....
        /*0b50*/ 	.word	0x00018e90
        /*0b54*/ 	.word	0x00000003
        /*0b58*/ 	.word	0x00000060
        /*0b5c*/ 	.short	0x010a
        /*0b5e*/ 	.byte	0x3f
	.zero		1


	//   ....[78]....
        /*0b60*/ 	.word	0x00018ee0
        /*0b64*/ 	.word	0x00000003
        /*0b68*/ 	.word	0x0002d840
        /*0b6c*/ 	.short	0x010a
        /*0b6e*/ 	.byte	0x3f
	.zero		1


	//   ....[79]....
        /*0b70*/ 	.word	0x00018f30
        /*0b74*/ 	.word	0x0000000c
        /*0b78*/ 	.word	0x00000060
        /*0b7c*/ 	.short	0x010a
        /*0b7e*/ 	.byte	0x3f
	.zero		1


	//   ....[80]....
        /*0b80*/ 	.word	0x00018f80
        /*0b84*/ 	.word	0x00000002
        /*0b88*/ 	.word	0x0002d840
        /*0b8c*/ 	.short	0x010a
        /*0b8e*/ 	.byte	0x3f
	.zero		1


	//   ....[81]....
        /*0b90*/ 	.word	0x00018fd0
        /*0b94*/ 	.word	0x00000007
        /*0b98*/ 	.word	0x00000060
        /*0b9c*/ 	.short	0x010a
        /*0b9e*/ 	.byte	0x3f
	.zero		1


	//   ....[82]....
        /*0ba0*/ 	.word	0x00019020
        /*0ba4*/ 	.word	0x00000003
        /*0ba8*/ 	.word	0x0002d860
        /*0bac*/ 	.short	0x010a
        /*0bae*/ 	.byte	0x3f
	.zero		1


	//   ....[83]....
        /*0bb0*/ 	.word	0x00019a50
        /*0bb4*/ 	.word	0x00000009
        /*0bb8*/ 	.word	0x0002d820
        /*0bbc*/ 	.short	0x010a
        /*0bbe*/ 	.byte	0x3f
	.zero		1


	//   ....[84]....
        /*0bc0*/ 	.word	0x00019bf0
        /*0bc4*/ 	.word	0x00000007
        /*0bc8*/ 	.word	0x00000000
        /*0bcc*/ 	.short	0x010a
        /*0bce*/ 	.byte	0x3f
	.zero		1


	//   ....[85]....
        /*0bd0*/ 	.word	0x00019c40
        /*0bd4*/ 	.word	0x00000003
        /*0bd8*/ 	.word	0x00000000
        /*0bdc*/ 	.short	0x010a
        /*0bde*/ 	.byte	0x3f
	.zero		1


	//   ....[86]....
        /*0be0*/ 	.word	0x00019c90
        /*0be4*/ 	.word	0x00000005
        /*0be8*/ 	.word	0x00000000
        /*0bec*/ 	.short	0x010a
        /*0bee*/ 	.byte	0x3f
	.zero		1


	//----- nvinfo : EIATTR_NUM_MBARRIERS
	.align		4
.L_1249:
        /*0bf0*/ 	.byte	0x03, 0x38
        /*0bf2*/ 	.short	0x0016


	//----- nvinfo : EIATTR_EXIT_INSTR_OFFSETS
	.align		4
        /*0bf4*/ 	.byte	0x04, 0x1c
        /*0bf6*/ 	.short	(.L_1251 - .L_1250)


	//   ....[0]....
.L_1250:
        /*0bf8*/ 	.word	0x00000a80


	//   ....[1]....
        /*0bfc*/ 	.word	0x00010d80


	//   ....[2]....
        /*0c00*/ 	.word	0x00018060


	//----- nvinfo : EIATTR_MAX_THREADS
	.align		4
.L_1251:
        /*0c04*/ 	.byte	0x04, 0x05
        /*0c06*/ 	.short	(.L_1253 - .L_1252)
.L_1252:
        /*0c08*/ 	.word	0x00000200
        /*0c0c*/ 	.word	0x00000001
        /*0c10*/ 	.word	0x00000001


	//----- nvinfo : EIATTR_CRS_STACK_SIZE
	.align		4
.L_1253:
        /*0c14*/ 	.byte	0x04, 0x1e
        /*0c16*/ 	.short	(.L_1255 - .L_1254)
.L_1254:
        /*0c18*/ 	.word	0x00000000


	//----- nvinfo : EIATTR_CBANK_PARAM_SIZE
	.align		4
.L_1255:
        /*0c1c*/ 	.byte	0x03, 0x19
        /*0c1e*/ 	.short	0x0af0


	//----- nvinfo : EIATTR_PARAM_CBANK
	.align		4
        /*0c20*/ 	.byte	0x04, 0x0a
        /*0c22*/ 	.short	(.L_1257 - .L_1256)
	.align		4
.L_1256:
        /*0c24*/ 	.word	index@(.nv.constant0._ZN7cutlass13device_kernelIN5flash11enable_sm90INS1_16FlashAttnFwdSm90INS1_25CollectiveMainloopFwdSm90ILi2EN4cute5tupleIJNS5_1CILi1EEES8_S8_EEENS6_IJNS7_ILi192EEENS7_ILi128EEENS7_ILi96EEEEEELi96ENS_10bfloat16_tEfNS_4arch4Sm90ELb0ELb1ELb0ELb1ELb0ELb0ELb0ELb0ELb1ELb1ELb1ELb0EEENS1_21CollectiveEpilogueFwdINS6_IJSA_SC_SB_EEES9_SE_SG_Li384ELb1ELb1ELb1ELb0EEENS1_36VarlenDynamicPersistentTileSchedulerILi192ELi128ELi384ELi128ELb1ELb1ELb1ELb1ELb0ELb1EEEEEEEEEvNT_6ParamsE)
        /*0c28*/ 	.short	0x0210
        /*0c2a*/ 	.short	0x0af0


	//----- nvinfo : EIATTR_SW_WAR
	.align		4
.L_1257:
        /*0c2c*/ 	.byte	0x04, 0x36
        /*0c2e*/ 	.short	(.L_1259 - .L_1258)
.L_1258:
        /*0c30*/ 	.word	0x00000008
.L_1259:


//--------------------- .nv.info._ZN7cutlass13device_kernelIN5flash11enable_sm90INS1_16FlashAttnFwdSm90INS1_25CollectiveMainloopFwdSm90ILi2EN4cute5tupleIJNS5_1CILi1EEES8_S8_EEENS6_IJNS7_ILi192EEENS7_ILi128EEENS7_ILi96EEEEEELi96ENS_10bfloat16_tEfNS_4arch4Sm90ELb0ELb1ELb0ELb1ELb0ELb1ELb0ELb0ELb1ELb1ELb1ELb0EEENS1_21CollectiveEpilogueFwdINS6_IJSA_SC_SB_EEES9_SE_SG_Li384ELb1ELb1ELb1ELb0EEENS1_36VarlenDynamicPersistentTileSchedulerILi192ELi128ELi384ELi128ELb1ELb1ELb1ELb1ELb0ELb1EEEEEEEEEvNT_6ParamsE --------------------------
	.section	.nv.info._ZN7cutlass13device_kernelIN5flash11enable_sm90INS1_16FlashAttnFwdSm90INS1_25CollectiveMainloopFwdSm90ILi2EN4cute5tupleIJNS5_1CILi1EEES8_S8_EEENS6_IJNS7_ILi192EEENS7_ILi128EEENS7_ILi96EEEEEELi96ENS_10bfloat16_tEfNS_4arch4Sm90ELb0ELb1ELb0ELb1ELb0ELb1ELb0ELb0ELb1ELb1ELb1ELb0EEENS1_21CollectiveEpilogueFwdINS6_IJSA_SC_SB_EEES9_SE_SG_Li384ELb1ELb1ELb1ELb0EEENS1_36VarlenDynamicPersistentTileSchedulerILi192ELi128ELi384ELi128ELb1ELb1ELb1ELb1ELb0ELb1EEEEEEEEEvNT_6ParamsE,"",@"SHT_CUDA_INFO"
	.sectionflags	@""
	.align	4


	//----- nvinfo : EIATTR_CUDA_API_VERSION
	.align		4
        /*0000*/ 	.byte	0x04, 0x37
        /*0002*/ 	.short	(.L_1261 - .L_1260)
.L_1260:
        /*0004*/ 	.word	0x00000082


	//----- nvinfo : EIATTR_KPARAM_INFO
	.align		4
.L_1261:
        /*0008*/ 	.byte	0x04, 0x17
        /*000a*/ 	.short	(.L_1263 - .L_1262)
.L_1262:
        /*000c*/ 	.word	0x00000000
        /*0010*/ 	.short	0x0000
        /*0012*/ 	.short	0x0070
        /*0014*/ 	.byte	0x00, 0xf0, 0x01, 0x2a


	//----- nvinfo : EIATTR_SPARSE_MMA_MASK
	.align		4
.L_1263:
        /*0018*/ 	.byte	0x03, 0x50
        /*001a*/ 	.short	0x0000


	//----- nvinfo : EIATTR_MAXREG_COUNT
	.align		4
        /*001c*/ 	.byte	0x03, 0x1b
        /*001e*/ 	.short	0x0080


	//----- nvinfo : EIATTR_NUM_BARRIERS
	.align		4
        /*0020*/ 	.byte	0x02, 0x4c
        /*0022*/ 	.byte	0x10
	.zero		1


	//----- nvinfo : EIATTR_EXTERNS
	.align		4
        /*0024*/ 	.byte	0x04, 0x0f
        /*0026*/ 	.short	(.L_1265 - .L_1264)


	//   ....[0]....
	.align		4
.L_1264:
        /*0028*/ 	.word	index@(__assertfail)


	//----- nvinfo : EIATTR_ANNOTATIONS
	.align		4
.L_1265:
        /*002c*/ 	.byte	0x04, 0x55
        /*002e*/ 	.short	(.L_1267 - .L_1266)


	//   ....[0]....
.L_1266:
        /* <DEDUP_REMOVED lines=98> */


	//----- nvinfo : EIATTR_MERCURY_ISA_VERSION
	.align		4
.L_1267:
        /*0638*/ 	.byte	0x03, 0x5f
        /*063a*/ 	.short	0x0101


	//----- nvinfo : EIATTR_UNUSED_LOAD_BYTE_OFFSET
	.align		4
        /*063c*/ 	.byte	0x04, 0x44
        /*063e*/ 	.short	(.L_1269 - .L_1268)


	//   ....[0]....
.L_1268:
        /*0640*/ 	.word	0x00000af0
        /*0644*/ 	.word	0x0000fff0


	//   ....[1]....
        /*0648*/ 	.word	0x00019370
        /*064c*/ 	.word	0x0000fff0


	//----- nvinfo : EIATTR_INT_WARP_WIDE_INSTR_OFFSETS
	.align		4
.L_1269:
        /*0650*/ 	.byte	0x04, 0x31
        /*0652*/ 	.short	(.L_1271 - .L_1270)


	//   ....[0]....
.L_1270:
        /*0654*/ 	.word	0x00000190


	//   ....[1]....
        /*0658*/ 	.word	0x000001d0


	//   ....[2]....
        /*065c*/ 	.word	0x00000240


	//   ....[3]....
        /*0660*/ 	.word	0x0001fa70


	//   ....[4]....
        /*0664*/ 	.word	0x0001fb00


	//   ....[5]....
        /*0668*/ 	.word	0x000235b0


	//   ....[6]....
        /*066c*/ 	.word	0x00023640


	//----- nvinfo : EIATTR_COOP_GROUP_MASK_REGIDS
	.align		4
.L_1271:
        /*0670*/ 	.byte	0x04, 0x29
        /*0672*/ 	.short	(.L_1273 - .L_1272)


	//   ....[0]....
.L_1272:
        /*0674*/ 	.word	0xffffffff


	//   ....[1]....
        /*0678*/ 	.word	0xffffffff


	//   ....[2]....
        /*067c*/ 	.word	0xffffffff


	//   ....[3]....
        /*0680*/ 	.word	0xffffffff


	//   ....[4]....
        /*0684*/ 	.word	0xffffffff


	//   ....[5]....
        /*0688*/ 	.word	0xffffffff


	//   ....[6]....
        /*068c*/ 	.word	0xffffffff


	//   ....[7]....
        /*0690*/ 	.word	0xffffffff


	//   ....[8]....
        /*0694*/ 	.word	0xffffffff


	//   ....[9]....
        /*0698*/ 	.word	0xffffffff


	//   ....[10]....
        /*069c*/ 	.word	0xffffffff


	//   ....[11]....
        /*06a0*/ 	.word	0xffffffff


	//   ....[12]....
        /*06a4*/ 	.word	0xffffffff


	//   ....[13]....
        /*06a8*/ 	.word	0xffffffff


	//   ....[14]....
        /*06ac*/ 	.word	0xffffffff


	//   ....[15]....
        /*06b0*/ 	.word	0xffffffff


	//   ....[16]....
        /*06b4*/ 	.word	0xffffffff


	//   ....[17]....
        /*06b8*/ 	.word	0xffffffff


	//   ....[18]....
        /*06bc*/ 	.word	0xffffffff


	//   ....[19]....
        /*06c0*/ 	.word	0xffffffff


	//   ....[20]....
        /*06c4*/ 	.word	0xffffffff


	//   ....[21]....
        /*06c8*/ 	.word	0xffffffff


	//   ....[22]....
        /*06cc*/ 	.word	0xffffffff


	//   ....[23]....
        /*06d0*/ 	.word	0xffffffff


	//   ....[24]....
        /*06d4*/ 	.word	0xffffffff


	//   ....[25]....
        /*06d8*/ 	.word	0xffffffff


	//   ....[26]....
        /*06dc*/ 	.word	0xffffffff


	//   ....[27]....
        /*06e0*/ 	.word	0xffffffff


	//   ....[28]....
        /*06e4*/ 	.word	0xffffffff


	//   ....[29]....
        /*06e8*/ 	.word	0xffffffff


	//   ....[30]....
        /*06ec*/ 	.word	0xffffffff


	//   ....[31]....
        /*06f0*/ 	.word	0xffffffff


	//   ....[32]....
        /*06f4*/ 	.word	0xffffffff


	//   ....[33]....
        /*06f8*/ 	.word	0xffffffff


	//   ....[34]....
        /*06fc*/ 	.word	0xffffffff


	//   ....[35]....
        /*0700*/ 	.word	0xffffffff


	//   ....[36]....
        /*0704*/ 	.word	0xffffffff


	//   ....[37]....
        /*0708*/ 	.word	0xffffffff


	//   ....[38]....
        /*070c*/ 	.word	0xffffffff


	//   ....[39]....
        /*0710*/ 	.word	0xffffffff


	//   ....[40]....
        /*0714*/ 	.word	0xffffffff


	//   ....[41]....
        /*0718*/ 	.word	0xffffffff


	//   ....[42]....
        /*071c*/ 	.word	0xffffffff


	//   ....[43]....
        /*0720*/ 	.word	0xffffffff


	//   ....[44]....
        /*0724*/ 	.word	0xffffffff


	//   ....[45]....
        /*0728*/ 	.word	0xffffffff


	//   ....[46]....
        /*072c*/ 	.word	0xffffffff


	//   ....[47]....
        /*0730*/ 	.word	0xffffffff


	//   ....[48]....
        /*0734*/ 	.word	0xffffffff


	//   ....[49]....
        /*0738*/ 	.word	0xffffffff


	//   ....[50]....
        /*073c*/ 	.word	0xffffffff


	//   ....[51]....
        /*0740*/ 	.word	0xffffffff


	//   ....[52]....
        /*0744*/ 	.word	0xffffffff


	//   ....[53]....
        /*0748*/ 	.word	0xffffffff


	//   ....[54]....
        /*074c*/ 	.word	0xffffffff


	//   ....[55]....
        /*0750*/ 	.word	0xffffffff


	//   ....[56]....
        /*0754*/ 	.word	0xffffffff


	//   ....[57]....
        /*0758*/ 	.word	0xffffffff


	//   ....[58]....
        /*075c*/ 	.word	0xffffffff


	//   ....[59]....
        /*0760*/ 	.word	0xffffffff


	//   ....[60]....
        /*0764*/ 	.word	0xffffffff


	//   ....[61]....
        /*0768*/ 	.word	0xffffffff


	//   ....[62]....
        /*076c*/ 	.word	0xffffffff


	//   ....[63]....
        /*0770*/ 	.word	0xffffffff


	//   ....[64]....
        /*0774*/ 	.word	0xffffffff


	//   ....[65]....
        /*0778*/ 	.word	0xffffffff


	//   ....[66]....
        /*077c*/ 	.word	0xffffffff


	//   ....[67]....
        /*0780*/ 	.word	0xffffffff


	//   ....[68]....
        /*0784*/ 	.word	0xffffffff


	//   ....[69]....
        /*0788*/ 	.word	0xffffffff


	//   ....[70]....
        /*078c*/ 	.word	0xffffffff


	//   ....[71]....
        /*0790*/ 	.word	0xffffffff


	//   ....[72]....
        /*0794*/ 	.word	0xffffffff


	//   ....[73]....
        /*0798*/ 	.word	0xffffffff


	//   ....[74]....
        /*079c*/ 	.word	0xffffffff


	//   ....[75]....
        /*07a0*/ 	.word	0xffffffff


	//   ....[76]....
        /*07a4*/ 	.word	0xffffffff


	//   ....[77]....
        /*07a8*/ 	.word	0xffffffff


	//   ....[78]....
        /*07ac*/ 	.word	0xffffffff


	//   ....[79]....
        /*07b0*/ 	.word	0xffffffff


	//   ....[80]....
        /*07b4*/ 	.word	0xffffffff


	//   ....[81]....
        /*07b8*/ 	.word	0xffffffff


	//   ....[82]....
        /*07bc*/ 	.word	0xffffffff


	//   ....[83]....
        /*07c0*/ 	.word	0xffffffff


	//   ....[84]....
        /*07c4*/ 	.word	0xffffffff


	//   ....[85]....
        /*07c8*/ 	.word	0xffffffff


	//   ....[86]....
        /*07cc*/ 	.word	0xffffffff


	//   ....[87]....
        /*07d0*/ 	.word	0xffffffff


	//   ....[88]....
        /*07d4*/ 	.word	0xffffffff


	//   ....[89]....
        /*07d8*/ 	.word	0xffffffff


	//   ....[90]....
        /*07dc*/ 	.word	0xffffffff


	//   ....[91]....
        /*07e0*/ 	.word	0xffffffff


	//   ....[92]....
        /*07e4*/ 	.word	0xffffffff


	//   ....[93]....
        /*07e8*/ 	.word	0xffffffff


	//   ....[94]....
        /*07ec*/ 	.word	0xffffffff


	//   ....[95]....
        /*07f0*/ 	.word	0xffffffff


	//   ....[96]....
        /*07f4*/ 	.word	0xffffffff


	//   ....[97]....
        /*07f8*/ 	.word	0xffffffff


	//   ....[98]....
        /*07fc*/ 	.word	0xffffffff


	//   ....[99]....
        /*0800*/ 	.word	0xffffffff


	//   ....[100]....
        /*0804*/ 	.word	0xffffffff


	//   ....[101]....
        /*0808*/ 	.word	0xffffffff


	//   ....[102]....
        /*080c*/ 	.word	0xffffffff


	//   ....[103]....
        /*0810*/ 	.word	0xffffffff


	//   ....[104]....
        /*0814*/ 	.word	0xffffffff


	//   ....[105]....
        /*0818*/ 	.word	0xffffffff


	//   ....[106]....
        /*081c*/ 	.word	0xffffffff


	//   ....[107]....
        /*0820*/ 	.word	0xffffffff


	//   ....[108]....
        /*0824*/ 	.word	0xffffffff


	//   ....[109]....
        /*0828*/ 	.word	0xffffffff


	//   ....[110]....
        /*082c*/ 	.word	0xffffffff


	//   ....[111]....
        /*0830*/ 	.word	0xffffffff


	//   ....[112]....
        /*0834*/ 	.word	0x0500000f


	//   ....[113]....
        /*0838*/ 	.word	0x0500000f


	//   ....[114]....
        /*083c*/ 	.word	0x0500000f


	//   ....[115]....
        /*0840*/ 	.word	0x0500000f


	//   ....[116]....
        /*0844*/ 	.word	0x0500000f


	//   ....[117]....
        /*0848*/ 	.word	0x0500000f


	//   ....[118]....
        /*084c*/ 	.word	0x0500000f


	//   ....[119]....
        /*0850*/ 	.word	0x0500000f


	//   ....[120]....
        /*0854*/ 	.word	0x0500000f


	//   ....[121]....
        /*0858*/ 	.word	0x0500000f


	//   ....[122]....
        /*085c*/ 	.word	0x0500000f


	//   ....[123]....
        /*0860*/ 	.word	0x0500000f


	//   ....[124]....
        /*0864*/ 	.word	0x0500000f


	//   ....[125]....
        /*0868*/ 	.word	0x0500000f


	//   ....[126]....
        /*086c*/ 	.word	0x0500000f


	//   ....[127]....
        /*0870*/ 	.word	0x0500000f


	//   ....[128]....
        /*0874*/ 	.word	0x0500000f


	//   ....[129]....
        /*0878*/ 	.word	0x0500000f


	//   ....[130]....
        /*087c*/ 	.word	0x0500000f


	//   ....[131]....
        /*0880*/ 	.word	0x0500000f


	//   ....[132]....
        /*0884*/ 	.word	0x0500000f


	//   ....[133]....
        /*0888*/ 	.word	0x0500000f


	//   ....[134]....
        /*088c*/ 	.word	0x0500000f


	//   ....[135]....
        /*0890*/ 	.word	0x0500000f


	//   ....[136]....
        /*0894*/ 	.word	0x0500000f


	//   ....[137]....
        /*0898*/ 	.word	0x0500000f


	//   ....[138]....
        /*089c*/ 	.word	0x0500000f


	//   ....[139]....
        /*08a0*/ 	.word	0x0500000f


	//   ....[140]....
        /*08a4*/ 	.word	0x0500000f


	//   ....[141]....
        /*08a8*/ 	.word	0x0500000f


	//   ....[142]....
        /*08ac*/ 	.word	0x0500000f


	//   ....[143]....
        /*08b0*/ 	.word	0x0500000f


	//   ....[144]....
        /*08b4*/ 	.word	0x0500000f


	//   ....[145]....
        /*08b8*/ 	.word	0x0500000f


	//   ....[146]....
        /*08bc*/ 	.word	0x0500000f


	//   ....[147]....
        /*08c0*/ 	.word	0x0500000f


	//   ....[148]....
        /*08c4*/ 	.word	0x0500000f


	//   ....[149]....
        /*08c8*/ 	.word	0x0500000f


	//   ....[150]....
        /*08cc*/ 	.word	0x0500000f


	//   ....[151]....
        /*08d0*/ 	.word	0x0500000f


	//   ....[152]....
        /*08d4*/ 	.word	0x0500000f


	//   ....[153]....
        /*08d8*/ 	.word	0x0500000f


	//   ....[154]....
        /*08dc*/ 	.word	0x0500000f


	//   ....[155]....
        /*08e0*/ 	.word	0x0500000f


	//   ....[156]....
        /*08e4*/ 	.word	0x0500000f


	//   ....[157]....
        /*08e8*/ 	.word	0x0500000f


	//   ....[158]....
        /*08ec*/ 	.word	0x0500000f


	//   ....[159]....
        /*08f0*/ 	.word	0x0500000f


	//   ....[160]....
        /*08f4*/ 	.word	0x0500000f


	//   ....[161]....
        /*08f8*/ 	.word	0x0500000f


	//   ....[162]....
        /*08fc*/ 	.word	0x0500000f


	//   ....[163]....
        /*0900*/ 	.word	0x0500000f


	//   ....[164]....
        /*0904*/ 	.word	0x0500000f


	//   ....[165]....
        /*0908*/ 	.word	0x0500000f


	//----- nvinfo : EIATTR_COOP_GROUP_INSTR_OFFSETS
	.align		4
.L_1273:
        /*090c*/ 	.byte	0x04, 0x28
        /*090e*/ 	.short	(.L_1275 - .L_1274)


	//   ....[0]....
.L_1274:
        /*0910*/ 	.word	0x00000070


	//   ....[1]....
        /*0914*/ 	.word	0x000001a0


	//   ....[2]....
        /*0918*/ 	.word	0x000001f0


	//   ....[3]....
        /*091c*/ 	.word	0x00000420


	//   ....[4]....
        /*0920*/ 	.word	0x00000580


	//   ....[5]....
        /*0924*/ 	.word	0x000006a0


	//   ....[6]....
        /*0928*/ 	.word	0x00000800


	//   ....[7]....
        /*092c*/ 	.word	0x00007d10


	//   ....[8]....
        /*0930*/ 	.word	0x00008480


	//   ....[9]....
        /*0934*/ 	.word	0x00008490


	//   ....[10]....
        /*0938*/ 	.word	0x000084a0


	//   ....[11]....
        /*093c*/ 	.word	0x000084b0


	//   ....[12]....
        /*0940*/ 	.word	0x0000a410


	//   ....[13]....
        /*0944*/ 	.word	0x0000a420


	//   ....[14]....
        /*0948*/ 	.word	0x0000a430


	//   ....[15]....
        /*094c*/ 	.word	0x0000a440


	//   ....[16]....
        /*0950*/ 	.word	0x0000c8c0


	//   ....[17]....
        /*0954*/ 	.word	0x0000d6c0


	//   ....[18]....
        /*0958*/ 	.word	0x0000ddc0


	//   ....[19]....
        /*095c*/ 	.word	0x0000ded0


	//   ....[20]....
        /*0960*/ 	.word	0x0000e7b0


	//   ....[21]....
        /*0964*/ 	.word	0x0000e810


	//   ....[22]....
        /*0968*/ 	.word	0x0000f480


	//   ....[23]....
        /*096c*/ 	.word	0x0000ff60


	//   ....[24]....
        /*0970*/ 	.word	0x000106a0


	//   ....[25]....
        /*0974*/ 	.word	0x000110b0


	//   ....[26]....
        /*0978*/ 	.word	0x000110d0


	//   ....[27]....
        /*097c*/ 	.word	0x00011e10


	//   ....[28]....
        /*0980*/ 	.word	0x00011e30


	//   ....[29]....
        /*0984*/ 	.word	0x00012c30


	//   ....[30]....
        /*0988*/ 	.word	0x00013900


	//   ....[31]....
        /*098c*/ 	.word	0x00013920


	//   ....[32]....
        /*0990*/ 	.word	0x00014050


	//   ....[33]....
        /*0994*/ 	.word	0x00014090


	//   ....[34]....
        /*0998*/ 	.word	0x000152a0


	//   ....[35]....
        /*099c*/ 	.word	0x000159d0


	//   ....[36]....
        /*09a0*/ 	.word	0x00016160


	//   ....[37]....
        /*09a4*/ 	.word	0x00016b60


	//   ....[38]....
        /*09a8*/ 	.word	0x00016b80


	//   ....[39]....
        /*09ac*/ 	.word	0x000178c0


	//   ....[40]....
        /*09b0*/ 	.word	0x000178e0


	//   ....[41]....
        /*09b4*/ 	.word	0x000186e0


	//   ....[42]....
        /*09b8*/ 	.word	0x00018e00


	//   ....[43]....
        /*09bc*/ 	.word	0x00018e10


	//   ....[44]....
        /*09c0*/ 	.word	0x00018e60


	//   ....[45]....
        /*09c4*/ 	.word	0x00018e70


	//   ....[46]....
        /*09c8*/ 	.word	0x00019d30


	//   ....[47]....
        /*09cc*/ 	.word	0x00019d50


	//   ....[48]....
        /*09d0*/ 	.word	0x00019d60


	//   ....[49]....
        /*09d4*/ 	.word	0x00019d70


	//   ....[50]....
        /*09d8*/ 	.word	0x0001a410


	//   ....[51]....
        /*09dc*/ 	.word	0x0001a420


	//   ....[52]....
        /*09e0*/ 	.word	0x0001a570


	//   ....[53]....
        /*09e4*/ 	.word	0x0001a580


	//   ....[54]....
        /*09e8*/ 	.word	0x0001a970


	//   ....[55]....
        /*09ec*/ 	.word	0x0001a980


	//   ....[56]....
        /*09f0*/ 	.word	0x0001aee0


	//   ....[57]....
        /*09f4*/ 	.word	0x0001aef0


	//   ....[58]....
        /*09f8*/ 	.word	0x0001bd00


	//   ....[59]....
        /*09fc*/ 	.word	0x0001bd10


	//   ....[60]....
        /*0a00*/ 	.word	0x0001be70


	//   ....[61]....
        /*0a04*/ 	.word	0x0001be80


	//   ....[62]....
        /*0a08*/ 	.word	0x0001c030


	//   ....[63]....
        /*0a0c*/ 	.word	0x0001c230


	//   ....[64]....
        /*0a10*/ 	.word	0x0001c260


	//   ....[65]....
        /*0a14*/ 	.word	0x0001c290


	//   ....[66]....
        /*0a18*/ 	.word	0x0001c2c0


	//   ....[67]....
        /*0a1c*/ 	.word	0x0001c2f0


	//   ....[68]....
        /*0a20*/ 	.word	0x0001c320


	//   ....[69]....
        /*0a24*/ 	.word	0x0001c4b0


	//   ....[70]....
        /*0a28*/ 	.word	0x0001c4e0


	//   ....[71]....
        /*0a2c*/ 	.word	0x0001c510


	//   ....[72]....
        /*0a30*/ 	.word	0x0001c540


	//   ....[73]....
        /*0a34*/ 	.word	0x0001c570


	//   ....[74]....
        /*0a38*/ 	.word	0x0001c5a0


	//   ....[75]....
        /*0a3c*/ 	.word	0x0001c630


	//   ....[76]....
        /*0a40*/ 	.word	0x0001c660


	//   ....[77]....
        /*0a44*/ 	.word	0x0001c670


	//   ....[78]....
        /*0a48*/ 	.word	0x0001c6b0


	//   ....[79]....
        /*0a4c*/ 	.word	0x0001df70


	//   ....[80]....
        /*0a50*/ 	.word	0x00020000


	//   ....[81]....
        /*0a54*/ 	.word	0x00020c50


	//   ....[82]....
        /*0a58*/ 	.word	0x00020c70


	//   ....[83]....
        /*0a5c*/ 	.word	0x00020d00


	//   ....[84]....
        /*0a60*/ 	.word	0x00020d20


	//   ....[85]....
        /*0a64*/ 	.word	0x00020dc0


	//   ....[86]....
        /*0a68*/ 	.word	0x00020de0


	//   ....[87]....
        /*0a6c*/ 	.word	0x00020df0


	//   ....[88]....
        /*0a70*/ 	.word	0x00020e00


	//   ....[89]....
        /*0a74*/ 	.word	0x00020f20


	//   ....[90]....
        /*0a78*/ 	.word	0x00020f30


	//   ....[91]....
        /*0a7c*/ 	.word	0x00020f40


	//   ....[92]....
        /*0a80*/ 	.word	0x00020fd0


	//   ....[93]....
        /*0a84*/ 	.word	0x00023d50


	//   ....[94]....
        /*0a88*/ 	.word	0x00023d70


	//   ....[95]....
        /*0a8c*/ 	.word	0x00023dd0


	//   ....[96]....
        /*0a90*/ 	.word	0x00023e00


	//   ....[97]....
        /*0a94*/ 	.word	0x00023e30


	//   ....[98]....
        /*0a98*/ 	.word	0x00023e60


	//   ....[99]....
        /*0a9c*/ 	.word	0x00023e90


	//   ....[100]....
        /*0aa0*/ 	.word	0x00023ec0


	//   ....[101]....
        /*0aa4*/ 	.word	0x00024050


	//   ....[102]....
        /*0aa8*/ 	.word	0x00024090


	//   ....[103]....
        /*0aac*/ 	.word	0x000240c0


	//   ....[104]....
        /*0ab0*/ 	.word	0x000240f0


	//   ....[105]....
        /*0ab4*/ 	.word	0x00024120


	//   ....[106]....
        /*0ab8*/ 	.word	0x00024150


	//   ....[107]....
        /*0abc*/ 	.word	0x00024210


	//   ....[108]....
        /*0ac0*/ 	.word	0x00024230


	//   ....[109]....
        /*0ac4*/ 	.word	0x00024250


	//   ....[110]....
        /*0ac8*/ 	.word	0x000242b0


	//   ....[111]....
        /*0acc*/ 	.word	0x00024cd0


	//   ....[112]....
        /*0ad0*/ 	.word	0x000250d0


	//   ....[113]....
        /*0ad4*/ 	.word	0x00025170


	//   ....[114]....
        /*0ad8*/ 	.word	0x00025200


	//   ....[115]....
        /*0adc*/ 	.word	0x00025250


	//   ....[116]....
        /*0ae0*/ 	.word	0x000252a0


	//   ....[117]....
        /*0ae4*/ 	.word	0x00025380


	//   ....[118]....
        /*0ae8*/ 	.word	0x00025410


	//   ....[119]....
        /*0aec*/ 	.word	0x00025460


	//   ....[120]....
        /*0af0*/ 	.word	0x000254b0


	//   ....[121]....
        /*0af4*/ 	.word	0x00025810


	//   ....[122]....
        /*0af8*/ 	.word	0x00025860


	//   ....[123]....
        /*0afc*/ 	.word	0x000258f0


	//   ....[124]....
        /*0b00*/ 	.word	0x00025980


	//   ....[125]....
        /*0b04*/ 	.word	0x00025a00


	//   ....[126]....
        /*0b08*/ 	.word	0x00025a50


	//   ....[127]....
        /*0b0c*/ 	.word	0x00025ae0


	//   ....[128]....
        /*0b10*/ 	.word	0x00025b70


	//   ....[129]....
        /*0b14*/ 	.word	0x00025bf0


	//   ....[130]....
        /*0b18*/ 	.word	0x00025c40


	//   ....[131]....
        /*0b1c*/ 	.word	0x00025cd0


	//   ....[132]....
        /*0b20*/ 	.word	0x00025d60


	//   ....[133]....
        /*0b24*/ 	.word	0x00025e20


	//   ....[134]....
        /*0b28*/ 	.word	0x00026110


	//   ....[135]....
        /*0b2c*/ 	.word	0x000262b0


	//   ....[136]....
        /*0b30*/ 	.word	0x00026300


	//   ....[137]....
        /*0b34*/ 	.word	0x00026370


	//   ....[138]....
        /*0b38*/ 	.word	0x00026440


	//   ....[139]....
        /*0b3c*/ 	.word	0x000264d0


	//   ....[140]....
        /*0b40*/ 	.word	0x000265e0


	//   ....[141]....
        /*0b44*/ 	.word	0x00026640


	//   ....[142]....
        /*0b48*/ 	.word	0x000266d0


	//   ....[143]....
        /*0b4c*/ 	.word	0x000267c0


	//   ....[144]....
        /*0b50*/ 	.word	0x000268b0


	//   ....[145]....
        /*0b54*/ 	.word	0x00026910


	//   ....[146]....
        /*0b58*/ 	.word	0x00026980


	//   ....[147]....
        /*0b5c*/ 	.word	0x00026d30


	//   ....[148]....
        /*0b60*/ 	.word	0x00026de0


	//   ....[149]....
        /*0b64*/ 	.word	0x00026f30


	//   ....[150]....
        /*0b68*/ 	.word	0x00026fb0


	//   ....[151]....
        /*0b6c*/ 	.word	0x00027020


	//   ....[152]....
        /*0b70*/ 	.word	0x00027090


	//   ....[153]....
        /*0b74*/ 	.word	0x00027100


	//   ....[154]....
        /*0b78*/ 	.word	0x00027180


	//   ....[155]....
        /*0b7c*/ 	.word	0x00027200


	//   ....[156]....
        /*0b80*/ 	.word	0x000272a0


	//   ....[157]....
        /*0b84*/ 	.word	0x00027310


	//   ....[158]....
        /*0b88*/ 	.word	0x00027380


	//   ....[159]....
        /*0b8c*/ 	.word	0x000273f0


	//   ....[160]....
        /*0b90*/ 	.word	0x00027470


	//   ....[161]....
        /*0b94*/ 	.word	0x000274e0


	//   ....[162]....
        /*0b98*/ 	.word	0x00027590


	//   ....[163]....
        /*0b9c*/ 	.word	0x000275e0


	//   ....[164]....
        /*0ba0*/ 	.word	0x00027670


	//   ....[165]....
        /*0ba4*/ 	.word	0x000277a0


	//----- nvinfo : EIATTR_REG_RECONFIG
	.align		4
.L_1275:
        /*0ba8*/ 	.byte	0x01, 0x54
	.zero		2


	//----- nvinfo : EIATTR_SYSCALL_OFFSETS
	.align		4
        /*0bac*/ 	.byte	0x04, 0x46
        /*0bae*/ 	.short	(.L_1277 - .L_1276)


	//   ....[0]....
.L_1276:
        /*0bb0*/ 	.word	0x000021c0


	//   ....[1]....
        /*0bb4*/ 	.word	0x00002310


	//   ....[2]....
        /*0bb8*/ 	.word	0x00007f10


	//   ....[3]....
        /*0bbc*/ 	.word	0x00008230


	//   ....[4]....
        /*0bc0*/ 	.word	0x0001fc60


	//   ....[5]....
        /*0bc4*/ 	.word	0x0001fdb0


	//   ....[6]....
        /*0bc8*/ 	.word	0x0001fea0


	//   ....[7]....
        /*0bcc*/ 	.word	0x00020710


	//----- nvinfo : EIATTR_MBARRIER_INSTR_OFFSETS
	.align		4
.L_1277:
        /*0bd0*/ 	.byte	0x04, 0x39
        /*0bd2*/ 	.short	(.L_1279 - .L_1278)


	//   ....[0]....
.L_1278:
        /*0bd4*/ 	.word	0x000002d0
        /*0bd8*/ 	.word	0x000000ff
        /*0bdc*/ 	.word	0x0002d800
        /*0be0*/ 	.short	0x0100
        /*0be2*/ 	.byte	0x08
	.zero		1


	//   ....[1]....
        /*0be4*/ 	.word	0x000002e0
        /*0be8*/ 	.word	0x000000ff
        /*0bec*/ 	.word	0x0002d820
        /*0bf0*/ 	.short	0x0100
        /*0bf2*/ 	.byte	0x08
	.zero		1


	//   ....[2]....
        /*0bf4*/ 	.word	0x000003d0
        /*0bf8*/ 	.word	0x000000ff
        /*0bfc*/ 	.word	0x0002d830
        /*0c00*/ 	.short	0x0100
        /*0c02*/ 	.byte	0x08
	.zero		1


	//   ....[3]....
        /*0c04*/ 	.word	0x000003e0
        /*0c08*/ 	.word	0x000000ff
        /*0c0c*/ 	.word	0x0002d840
        /*0c10*/ 	.short	0x0100
        /*0c12*/ 	.byte	0x08
	.zero		1


	//   ....[4]....
        /*0c14*/ 	.word	0x000003f0
        /*0c18*/ 	.word	0x000000ff
        /*0c1c*/ 	.word	0x0002d838
        /*0c20*/ 	.short	0x0100
        /*0c22*/ 	.byte	0x08
	.zero		1


	//   ....[5]....
        /*0c24*/ 	.word	0x00000400
        /*0c28*/ 	.word	0x000000ff
        /*0c2c*/ 	.word	0x0002d848
        /*0c30*/ 	.short	0x0100
        /*0c32*/ 	.byte	0x08
	.zero		1


	//   ....[6]....
        /*0c34*/ 	.word	0x00000530
        /*0c38*/ 	.word	0x000000ff
        /*0c3c*/ 	.word	0x0002d850
        /*0c40*/ 	.short	0x0100
        /*0c42*/ 	.byte	0x08
	.zero		1


	//   ....[7]....
        /*0c44*/ 	.word	0x00000540
        /*0c48*/ 	.word	0x000000ff
        /*0c4c*/ 	.word	0x0002d860
        /*0c50*/ 	.short	0x0100
        /*0c52*/ 	.byte	0x08
	.zero		1


	//   ....[8]....
        /*0c54*/ 	.word	0x00000550
        /*0c58*/ 	.word	0x000000ff
        /*0c5c*/ 	.word	0x0002d858
        /*0c60*/ 	.short	0x0100
        /*0c62*/ 	.byte	0x08
	.zero		1


	//   ....[9]....
        /*0c64*/ 	.word	0x00000560
        /*0c68*/ 	.word	0x000000ff
        /*0c6c*/ 	.word	0x0002d868
        /*0c70*/ 	.short	0x0100
        /*0c72*/ 	.byte	0x08
	.zero		1


	//   ....[10]....
        /*0c74*/ 	.word	0x00000650
        /*0c78*/ 	.word	0x000000ff
        /*0c7c*/ 	.word	0x0002d870
        /*0c80*/ 	.short	0x0100
        /*0c82*/ 	.byte	0x06
	.zero		1


	//   ....[11]....
        /*0c84*/ 	.word	0x00000660
        /*0c88*/ 	.word	0x000000ff
        /*0c8c*/ 	.word	0x0002d880
        /*0c90*/ 	.short	0x0100
        /*0c92*/ 	.byte	0x06
	.zero		1


	//   ....[12]....
        /*0c94*/ 	.word	0x00000670
        /*0c98*/ 	.word	0x000000ff
        /*0c9c*/ 	.word	0x0002d878
        /*0ca0*/ 	.short	0x0100
        /*0ca2*/ 	.byte	0x06
	.zero		1


	//   ....[13]....
        /*0ca4*/ 	.word	0x00000680
        /*0ca8*/ 	.word	0x000000ff
        /*0cac*/ 	.word	0x0002d888
        /*0cb0*/ 	.short	0x0100
        /*0cb2*/ 	.byte	0x06
	.zero		1


	//   ....[14]....
        /*0cb4*/ 	.word	0x000007b0
        /*0cb8*/ 	.word	0x000000ff
        /*0cbc*/ 	.word	0x0002d890
        /*0cc0*/ 	.short	0x0100
        /*0cc2*/ 	.byte	0x08
	.zero		1


	//   ....[15]....
        /*0cc4*/ 	.word	0x000007c0
        /*0cc8*/ 	.word	0x000000ff
        /*0ccc*/ 	.word	0x0002d8a0
        /*0cd0*/ 	.short	0x0100
        /*0cd2*/ 	.byte	0x08
	.zero		1


	//   ....[16]....
        /*0cd4*/ 	.word	0x000007d0
        /*0cd8*/ 	.word	0x000000ff
        /*0cdc*/ 	.word	0x0002d898
        /*0ce0*/ 	.short	0x0100
        /*0ce2*/ 	.byte	0x08
	.zero		1


	//   ....[17]....
        /*0ce4*/ 	.word	0x000007e0
        /*0ce8*/ 	.word	0x000000ff
        /*0cec*/ 	.word	0x0002d8a8
        /*0cf0*/ 	.short	0x0100
        /*0cf2*/ 	.byte	0x08
	.zero		1


	//   ....[18]....
        /*0cf4*/ 	.word	0x00000910
        /*0cf8*/ 	.word	0x000000ff
        /*0cfc*/ 	.word	0x0002d8b0
        /*0d00*/ 	.short	0x0100
        /*0d02*/ 	.byte	0x08
	.zero		1


	//   ....[19]....
        /*0d04*/ 	.word	0x00000920
        /*0d08*/ 	.word	0x000000ff
        /*0d0c*/ 	.word	0x0002d8c0
        /*0d10*/ 	.short	0x0100
        /*0d12*/ 	.byte	0x08
	.zero		1


	//   ....[20]....
        /*0d14*/ 	.word	0x00000930
        /*0d18*/ 	.word	0x000000ff
        /*0d1c*/ 	.word	0x0002d8b8
        /*0d20*/ 	.short	0x0100
        /*0d22*/ 	.byte	0x08
	.zero		1


	//   ....[21]....
        /*0d24*/ 	.word	0x00000940
        /*0d28*/ 	.word	0x000000ff
        /*0d2c*/ 	.word	0x0002d8c8
        /*0d30*/ 	.short	0x0100
        /*0d32*/ 	.byte	0x08
	.zero		1


	//   ....[22]....
        /*0d34*/ 	.word	0x00003760
        /*0d38*/ 	.word	0x0000000e
        /*0d3c*/ 	.word	0x0002d890
        /*0d40*/ 	.short	0x010a
        /*0d42*/ 	.byte	0x3f
	.zero		1


	//   ....[23]....
        /*0d44*/ 	.word	0x000052d0
        /*0d48*/ 	.word	0x0000000e
        /*0d4c*/ 	.word	0x0002d890
        /*0d50*/ 	.short	0x010a
        /*0d52*/ 	.byte	0x3f
	.zero		1


	//   ....[24]....
        /*0d54*/ 	.word	0x00006d70
        /*0d58*/ 	.word	0x0000000e
        /*0d5c*/ 	.word	0x0002d890
        /*0d60*/ 	.short	0x010a
        /*0d62*/ 	.byte	0x3f
	.zero		1


	//   ....[25]....
        /*0d64*/ 	.word	0x00006fe0
        /*0d68*/ 	.word	0x0000001c
        /*0d6c*/ 	.word	0x00000000
        /*0d70*/ 	.short	0x0101
        /*0d72*/ 	.byte	0x3f
	.zero		1


	//   ....[26]....
        /*0d74*/ 	.word	0x00007020
        /*0d78*/ 	.word	0x0000000e
        /*0d7c*/ 	.word	0x0002d8b0
        /*0d80*/ 	.short	0x010a
        /*0d82*/ 	.byte	0x3f
	.zero		1


	//   ....[27]....
        /*0d84*/ 	.word	0x00007360
        /*0d88*/ 	.word	0x0000000e
        /*0d8c*/ 	.word	0x00000000
        /*0d90*/ 	.short	0x0101
        /*0d92*/ 	.byte	0x3f
	.zero		1


	//   ....[28]....
        /*0d94*/ 	.word	0x00007fb0
        /*0d98*/ 	.word	0x00000002
        /*0d9c*/ 	.word	0x0002d800
        /*0da0*/ 	.short	0x010a
        /*0da2*/ 	.byte	0x3f
	.zero		1


	//   ....[29]....
        /*0da4*/ 	.word	0x00008000
        /*0da8*/ 	.word	0x00000002
        /*0dac*/ 	.word	0x0002d800
        /*0db0*/ 	.short	0x010a
        /*0db2*/ 	.byte	0x3f
	.zero		1


	//   ....[30]....
        /*0db4*/ 	.word	0x00008be0
        /*0db8*/ 	.word	0x00000002
        /*0dbc*/ 	.word	0x0002d800
        /*0dc0*/ 	.short	0x010a
        /*0dc2*/ 	.byte	0x3f
	.zero		1


	//   ....[31]....
        /*0dc4*/ 	.word	0x0000a930
        /*0dc8*/ 	.word	0x00000002
        /*0dcc*/ 	.word	0x0002d800
        /*0dd0*/ 	.short	0x010a
        /*0dd2*/ 	.byte	0x3f
	.zero		1


	//   ....[32]....
        /*0dd4*/ 	.word	0x0000c2f0
        /*0dd8*/ 	.word	0x00000000
        /*0ddc*/ 	.word	0x0002d830
        /*0de0*/ 	.short	0x010a
        /*0de2*/ 	.byte	0x3f
	.zero		1


	//   ....[33]....
        /*0de4*/ 	.word	0x0000c360
        /*0de8*/ 	.word	0x00000000
        /*0dec*/ 	.word	0x0002d830
        /*0df0*/ 	.short	0x010a
        /*0df2*/ 	.byte	0x3f
	.zero		1


	//   ....[34]....
        /*0df4*/ 	.word	0x0000c960
        /*0df8*/ 	.word	0x00000000
        /*0dfc*/ 	.word	0x00000000
        /*0e00*/ 	.short	0x0101
        /*0e02*/ 	.byte	0x3f
	.zero		1


	//   ....[35]....
        /*0e04*/ 	.word	0x0000f950
        /*0e08*/ 	.word	0x00000009
        /*0e0c*/ 	.word	0x0002d830
        /*0e10*/ 	.short	0x010a
        /*0e12*/ 	.byte	0x3f
	.zero		1


	//   ....[36]....
        /*0e14*/ 	.word	0x0000f9a0
        /*0e18*/ 	.word	0x00000009
        /*0e1c*/ 	.word	0x0002d830
        /*0e20*/ 	.short	0x010a
        /*0e22*/ 	.byte	0x3f
	.zero		1


	//   ....[37]....
        /*0e24*/ 	.word	0x0000fdc0
        /*0e28*/ 	.word	0x00000009
        /*0e2c*/ 	.word	0x0002d850
        /*0e30*/ 	.short	0x010a
        /*0e32*/ 	.byte	0x3f
	.zero		1


	//   ....[38]....
        /*0e34*/ 	.word	0x0000fe00
        /*0e38*/ 	.word	0x00000009
        /*0e3c*/ 	.word	0x0002d850
        /*0e40*/ 	.short	0x010a
        /*0e42*/ 	.byte	0x3f
	.zero		1


	//   ....[39]....
        /*0e44*/ 	.word	0x00010510
        /*0e48*/ 	.word	0x00000009
        /*0e4c*/ 	.word	0x00000000
        /*0e50*/ 	.short	0x0101
        /*0e52*/ 	.byte	0x3f
	.zero		1


	//   ....[40]....
        /*0e54*/ 	.word	0x00010ea0
        /*0e58*/ 	.word	0x00000008
        /*0e5c*/ 	.word	0x00000000
        /*0e60*/ 	.short	0x0101
        /*0e62*/ 	.byte	0x3f
	.zero		1


	//   ....[41]....
        /*0e64*/ 	.word	0x00013000
        /*0e68*/ 	.word	0x00000000
        /*0e6c*/ 	.word	0x0002d830
        /*0e70*/ 	.short	0x010a
        /*0e72*/ 	.byte	0x3f
	.zero		1


	//   ....[42]....
        /*0e74*/ 	.word	0x00013050
        /*0e78*/ 	.word	0x00000000
        /*0e7c*/ 	.word	0x0002d830
        /*0e80*/ 	.short	0x010a
        /*0e82*/ 	.byte	0x3f
	.zero		1


	//   ....[43]....
        /*0e84*/ 	.word	0x00013470
        /*0e88*/ 	.word	0x00000006
        /*0e8c*/ 	.word	0x0002d850
        /*0e90*/ 	.short	0x010a
        /*0e92*/ 	.byte	0x3f
	.zero		1


	//   ....[44]....
        /*0e94*/ 	.word	0x000134b0
        /*0e98*/ 	.word	0x00000006
        /*0e9c*/ 	.word	0x0002d850
        /*0ea0*/ 	.short	0x010a
        /*0ea2*/ 	.byte	0x3f
	.zero		1


	//   ....[45]....
        /*0ea4*/ 	.word	0x00014520
        /*0ea8*/ 	.word	0x0000000b
        /*0eac*/ 	.word	0x00000000
        /*0eb0*/ 	.short	0x0101
        /*0eb2*/ 	.byte	0x3f
	.zero		1


	//   ....[46]....
        /*0eb4*/ 	.word	0x00014530
        /*0eb8*/ 	.word	0x00000009
        /*0ebc*/ 	.word	0x00000000
        /*0ec0*/ 	.short	0x0101
        /*0ec2*/ 	.byte	0x3f
	.zero		1


	//   ....[47]....
        /*0ec4*/ 	.word	0x000153f0
        /*0ec8*/ 	.word	0x00000000
        /*0ecc*/ 	.word	0x0002d830
        /*0ed0*/ 	.short	0x010a
        /*0ed2*/ 	.byte	0x3f
	.zero		1


	//   ....[48]....
        /*0ed4*/ 	.word	0x00015440
        /*0ed8*/ 	.word	0x00000000
        /*0edc*/ 	.word	0x0002d830
        /*0ee0*/ 	.short	0x010a
        /*0ee2*/ 	.byte	0x3f
	.zero		1


	//   ....[49]....
        /*0ee4*/ 	.word	0x00015860
        /*0ee8*/ 	.word	0x00000006
        /*0eec*/ 	.word	0x0002d850
        /*0ef0*/ 	.short	0x010a
        /*0ef2*/ 	.byte	0x3f
	.zero		1


	//   ....[50]....
        /*0ef4*/ 	.word	0x000158a0
        /*0ef8*/ 	.word	0x00000006
        /*0efc*/ 	.word	0x0002d850
        /*0f00*/ 	.short	0x010a
        /*0f02*/ 	.byte	0x3f
	.zero		1


	//   ....[51]....
        /*0f04*/ 	.word	0x00015fc0
        /*0f08*/ 	.word	0x0000000a
        /*0f0c*/ 	.word	0x00000000
        /*0f10*/ 	.short	0x0101
        /*0f12*/ 	.byte	0x3f
	.zero		1


	//   ....[52]....
        /*0f14*/ 	.word	0x00016950
        /*0f18*/ 	.word	0x00000000
        /*0f1c*/ 	.word	0x00000000
        /*0f20*/ 	.short	0x0101
        /*0f22*/ 	.byte	0x3f
	.zero		1


	//   ....[53]....
        /*0f24*/ 	.word	0x00018760
        /*0f28*/ 	.word	0x00000007
        /*0f2c*/ 	.word	0x0002d850
        /*0f30*/ 	.short	0x010a
        /*0f32*/ 	.byte	0x3f
	.zero		1


	//   ....[54]....
        /*0f34*/ 	.word	0x00018810
        /*0f38*/ 	.word	0x00000007
        /*0f3c*/ 	.word	0x0002d850
        /*0f40*/ 	.short	0x010a
        /*0f42*/ 	.byte	0x3f
	.zero		1


	//   ....[55]....
        /*0f44*/ 	.word	0x00018ff0
        /*0f48*/ 	.word	0x0000000b
        /*0f4c*/ 	.word	0x00000000
        /*0f50*/ 	.short	0x0101
        /*0f52*/ 	.byte	0x3f
	.zero		1


	//   ....[56]....
        /*0f54*/ 	.word	0x0001a370
        /*0f58*/ 	.word	0x00000000
        /*0f5c*/ 	.word	0x00000000
        /*0f60*/ 	.short	0x0101
        /*0f62*/ 	.byte	0x3f
	.zero		1


	//   ....[57]....
        /*0f64*/ 	.word	0x0001a870
        /*0f68*/ 	.word	0x00000008
        /*0f6c*/ 	.word	0x00000000
        /*0f70*/ 	.short	0x0101
        /*0f72*/ 	.byte	0x3f
	.zero		1


	//   ....[58]....
        /*0f74*/ 	.word	0x0001e050
        /*0f78*/ 	.word	0x00000010
        /*0f7c*/ 	.word	0x0002d820
        /*0f80*/ 	.short	0x010a
        /*0f82*/ 	.byte	0x3f
	.zero		1


	//   ....[59]....
        /*0f84*/ 	.word	0x0001e110
        /*0f88*/ 	.word	0x0000000b
        /*0f8c*/ 	.word	0x0002d8a0
        /*0f90*/ 	.short	0x010a
        /*0f92*/ 	.byte	0x3f
	.zero		1


	//   ....[60]....
        /*0f94*/ 	.word	0x0001e520
        /*0f98*/ 	.word	0x0000000b
        /*0f9c*/ 	.word	0x0002d8c0
        /*0fa0*/ 	.short	0x010a
        /*0fa2*/ 	.byte	0x3f
	.zero		1


	//   ....[61]....
        /*0fa4*/ 	.word	0x0001ea60
        /*0fa8*/ 	.word	0x0000000a
        /*0fac*/ 	.word	0x0002d8a0
        /*0fb0*/ 	.short	0x010a
        /*0fb2*/ 	.byte	0x3f
	.zero		1


	//   ....[62]....
        /*0fb4*/ 	.word	0x0001ee60
        /*0fb8*/ 	.word	0x0000000a
        /*0fbc*/ 	.word	0x0002d8c0
        /*0fc0*/ 	.short	0x010a
        /*0fc2*/ 	.byte	0x3f
	.zero		1


	//   ....[63]....
        /*0fc4*/ 	.word	0x00020210
        /*0fc8*/ 	.word	0x00000000
        /*0fcc*/ 	.word	0x0002d840
        /*0fd0*/ 	.short	0x010a
        /*0fd2*/ 	.byte	0x3f
	.zero		1


	//   ....[64]....
        /*0fd4*/ 	.word	0x000210a0
        /*0fd8*/ 	.word	0x00000010
        /*0fdc*/ 	.word	0x0002d800
        /*0fe0*/ 	.short	0x0107
        /*0fe2*/ 	.byte	0x3f
	.zero		1


	//   ....[65]....
        /*0fe4*/ 	.word	0x00021190
        /*0fe8*/ 	.word	0x00000010
        /*0fec*/ 	.word	0x0002d800
        /*0ff0*/ 	.short	0x0101
        /*0ff2*/ 	.byte	0x3f
	.zero		1


	//   ....[66]....
        /*0ff4*/ 	.word	0x000211b0
        /*0ff8*/ 	.word	0x00000010
        /*0ffc*/ 	.word	0x0002d820
        /*1000*/ 	.short	0x010a
        /*1002*/ 	.byte	0x3f
	.zero		1


	//   ....[67]....
        /*1004*/ 	.word	0x000215a0
        /*1008*/ 	.word	0x00000003
        /*100c*/ 	.word	0x0002d840
        /*1010*/ 	.short	0x010a
        /*1012*/ 	.byte	0x3f
	.zero		1


	//   ....[68]....
        /*1014*/ 	.word	0x00021a00
        /*1018*/ 	.word	0x00000002
        /*101c*/ 	.word	0x0002d860
        /*1020*/ 	.short	0x010a
        /*1022*/ 	.byte	0x3f
	.zero		1


	//   ....[69]....
        /*1024*/ 	.word	0x00022130
        /*1028*/ 	.word	0x00000004
        /*102c*/ 	.word	0x0002d840
        /*1030*/ 	.short	0x010a
        /*1032*/ 	.byte	0x3f
	.zero		1


	//   ....[70]....
        /*1034*/ 	.word	0x00022590
        /*1038*/ 	.word	0x00000003
        /*103c*/ 	.word	0x0002d860
        /*1040*/ 	.short	0x010a
        /*1042*/ 	.byte	0x3f
	.zero		1


	//   ....[71]....
        /*1044*/ 	.word	0x00022c30
        /*1048*/ 	.word	0x00000004
        /*104c*/ 	.word	0x0002d840
        /*1050*/ 	.short	0x010a
        /*1052*/ 	.byte	0x3f
	.zero		1


	//   ....[72]....
        /*1054*/ 	.word	0x00023090
        /*1058*/ 	.word	0x00000003
        /*105c*/ 	.word	0x0002d860
        /*1060*/ 	.short	0x010a
        /*1062*/ 	.byte	0x3f
	.zero		1


	//   ....[73]....
        /*1064*/ 	.word	0x000236d0
        /*1068*/ 	.word	0x00000003
        /*106c*/ 	.word	0x0002d860
        /*1070*/ 	.short	0x010a
        /*1072*/ 	.byte	0x3f
	.zero		1


	//   ....[74]....
        /*1074*/ 	.word	0x00024c50
        /*1078*/ 	.word	0x00000009
        /*107c*/ 	.word	0x0002d820
        /*1080*/ 	.short	0x010a
        /*1082*/ 	.byte	0x3f
	.zero		1


	//   ....[75]....
        /*1084*/ 	.word	0x00024de0
        /*1088*/ 	.word	0x00000005
        /*108c*/ 	.word	0x00000000
        /*1090*/ 	.short	0x010a
        /*1092*/ 	.byte	0x3f
	.zero		1


	//   ....[76]....
        /*1094*/ 	.word	0x00024e50
        /*1098*/ 	.word	0x00000003
        /*109c*/ 	.word	0x00000000
        /*10a0*/ 	.short	0x010a
        /*10a2*/ 	.byte	0x3f
	.zero		1


	//   ....[77]....
        /*10a4*/ 	.word	0x00024eb0
        /*10a8*/ 	.word	0x00000013
        /*10ac*/ 	.word	0x00000000
        /*10b0*/ 	.short	0x010a
        /*10b2*/ 	.byte	0x3f
	.zero		1


	//   ....[78]....
        /*10b4*/ 	.word	0x00024ee0
        /*10b8*/ 	.word	0x00000007
        /*10bc*/ 	.word	0x00000000
        /*10c0*/ 	.short	0x010a
        /*10c2*/ 	.byte	0x3f
	.zero		1


	//   ....[79]....
        /*10c4*/ 	.word	0x00024f40
        /*10c8*/ 	.word	0x0000000e
        /*10cc*/ 	.word	0x0002d890
        /*10d0*/ 	.short	0x010a
        /*10d2*/ 	.byte	0x3f
	.zero		1


	//   ....[80]....
        /*10d4*/ 	.word	0x00024f90
        /*10d8*/ 	.word	0x0000000e
        /*10dc*/ 	.word	0x0002d890
        /*10e0*/ 	.short	0x010a
        /*10e2*/ 	.byte	0x3f
	.zero		1


	//   ....[81]....
        /*10e4*/ 	.word	0x00024fe0
        /*10e8*/ 	.word	0x0000000e
        /*10ec*/ 	.word	0x0002d890
        /*10f0*/ 	.short	0x010a
        /*10f2*/ 	.byte	0x3f
	.zero		1


	//   ....[82]....
        /*10f4*/ 	.word	0x00025030
        /*10f8*/ 	.word	0x0000000e
        /*10fc*/ 	.word	0x0002d8b0
        /*1100*/ 	.short	0x010a
        /*1102*/ 	.byte	0x3f
	.zero		1


	//   ....[83]....
        /*1104*/ 	.word	0x000252e0
        /*1108*/ 	.word	0x00000002
        /*110c*/ 	.word	0x0002d800
        /*1110*/ 	.short	0x010a
        /*1112*/ 	.byte	0x3f
	.zero		1


	//   ....[84]....
        /*1114*/ 	.word	0x000254f0
        /*1118*/ 	.word	0x00000002
        /*111c*/ 	.word	0x0002d800
        /*1120*/ 	.short	0x010a
        /*1122*/ 	.byte	0x3f
	.zero		1


	//   ....[85]....
        /*1124*/ 	.word	0x00025540
        /*1128*/ 	.word	0x00000000
        /*112c*/ 	.word	0x0002d830
        /*1130*/ 	.short	0x010a
        /*1132*/ 	.byte	0x3f
	.zero		1


	//   ....[86]....
        /*1134*/ 	.word	0x00025590
        /*1138*/ 	.word	0x00000009
        /*113c*/ 	.word	0x0002d830
        /*1140*/ 	.short	0x010a
        /*1142*/ 	.byte	0x3f
	.zero		1


	//   ....[87]....
        /*1144*/ 	.word	0x000255e0
        /*1148*/ 	.word	0x00000009
        /*114c*/ 	.word	0x0002d850
        /*1150*/ 	.short	0x010a
        /*1152*/ 	.byte	0x3f
	.zero		1


	//   ....[88]....
        /*1154*/ 	.word	0x00025630
        /*1158*/ 	.word	0x00000000
        /*115c*/ 	.word	0x0002d830
        /*1160*/ 	.short	0x010a
        /*1162*/ 	.byte	0x3f
	.zero		1


	//   ....[89]....
        /*1164*/ 	.word	0x00025680
        /*1168*/ 	.word	0x00000006
        /*116c*/ 	.word	0x0002d850
        /*1170*/ 	.short	0x010a
        /*1172*/ 	.byte	0x3f
	.zero		1


	//   ....[90]....
        /*1174*/ 	.word	0x000256d0
        /*1178*/ 	.word	0x00000000
        /*117c*/ 	.word	0x0002d830
        /*1180*/ 	.short	0x010a
        /*1182*/ 	.byte	0x3f
	.zero		1


	//   ....[91]....
        /*1184*/ 	.word	0x00025720
        /*1188*/ 	.word	0x00000006
        /*118c*/ 	.word	0x0002d850
        /*1190*/ 	.short	0x010a
        /*1192*/ 	.byte	0x3f
	.zero		1


	//   ....[92]....
        /*1194*/ 	.word	0x00025770
        /*1198*/ 	.word	0x00000007
        /*119c*/ 	.word	0x0002d850
        /*11a0*/ 	.short	0x010a
        /*11a2*/ 	.byte	0x3f
	.zero		1


	//   ....[93]....
        /*11a4*/ 	.word	0x00025ef0
        /*11a8*/ 	.word	0x00000010
        /*11ac*/ 	.word	0x0002d820
        /*11b0*/ 	.short	0x010a
        /*11b2*/ 	.byte	0x3f
	.zero		1


	//   ....[94]....
        /*11b4*/ 	.word	0x00025f40
        /*11b8*/ 	.word	0x0000000b
        /*11bc*/ 	.word	0x0002d8a0
        /*11c0*/ 	.short	0x010a
        /*11c2*/ 	.byte	0x3f
	.zero		1


	//   ....[95]....
        /*11c4*/ 	.word	0x00025f90
        /*11c8*/ 	.word	0x0000000b
        /*11cc*/ 	.word	0x0002d8c0
        /*11d0*/ 	.short	0x010a
        /*11d2*/ 	.byte	0x3f
	.zero		1


	//   ....[96]....
        /*11d4*/ 	.word	0x00025fe0
        /*11d8*/ 	.word	0x0000000a
        /*11dc*/ 	.word	0x0002d8a0
        /*11e0*/ 	.short	0x010a
        /*11e2*/ 	.byte	0x3f
	.zero		1


	//   ....[97]....
        /*11e4*/ 	.word	0x00026030
        /*11e8*/ 	.word	0x0000000a
        /*11ec*/ 	.word	0x0002d8c0
        /*11f0*/ 	.short	0x010a
        /*11f2*/ 	.byte	0x3f
	.zero		1


	//   ....[98]....
        /*11f4*/ 	.word	0x000261d0
        /*11f8*/ 	.word	0x00000000
        /*11fc*/ 	.word	0x0002d840
        /*1200*/ 	.short	0x010a
        /*1202*/ 	.byte	0x3f
	.zero		1


	//   ....[99]....
        /*1204*/ 	.word	0x00026a50
        /*1208*/ 	.word	0x00000010
        /*120c*/ 	.word	0x0002d820
        /*1210*/ 	.short	0x010a
        /*1212*/ 	.byte	0x3f
	.zero		1


	//   ....[100]....
        /*1214*/ 	.word	0x00026aa0
        /*1218*/ 	.word	0x00000003
        /*121c*/ 	.word	0x0002d840
        /*1220*/ 	.short	0x010a
        /*1222*/ 	.byte	0x3f
	.zero		1


	//   ....[101]....
        /*1224*/ 	.word	0x00026af0
        /*1228*/ 	.word	0x00000002
        /*122c*/ 	.word	0x0002d860
        /*1230*/ 	.short	0x010a
        /*1232*/ 	.byte	0x3f
	.zero		1


	//   ....[102]....
        /*1234*/ 	.word	0x00026b40
        /*1238*/ 	.word	0x00000004
        /*123c*/ 	.word	0x0002d840
        /*1240*/ 	.short	0x010a
        /*1242*/ 	.byte	0x3f
	.zero		1


	//   ....[103]....
        /*1244*/ 	.word	0x00026b90
        /*1248*/ 	.word	0x00000003
        /*124c*/ 	.word	0x0002d860
        /*1250*/ 	.short	0x010a
        /*1252*/ 	.byte	0x3f
	.zero		1


	//   ....[104]....
        /*1254*/ 	.word	0x00026be0
        /*1258*/ 	.word	0x00000004
        /*125c*/ 	.word	0x0002d840
        /*1260*/ 	.short	0x010a
        /*1262*/ 	.byte	0x3f
	.zero		1


	//   ....[105]....
        /*1264*/ 	.word	0x00026c30
        /*1268*/ 	.word	0x00000003
        /*126c*/ 	.word	0x0002d860
        /*1270*/ 	.short	0x010a
        /*1272*/ 	.byte	0x3f
	.zero		1


	//   ....[106]....
        /*1274*/ 	.word	0x00026c80
        /*1278*/ 	.word	0x00000003
        /*127c*/ 	.word	0x0002d860
        /*1280*/ 	.short	0x010a
        /*1282*/ 	.byte	0x3f
	.zero		1


	//   ....[107]....
        /*1284*/ 	.word	0x000276c0
        /*1288*/ 	.word	0x00000009
        /*128c*/ 	.word	0x0002d820
        /*1290*/ 	.short	0x010a
        /*1292*/ 	.byte	0x3f
	.zero		1


	//   ....[108]....
        /*1294*/ 	.word	0x00027860
        /*1298*/ 	.word	0x00000005
        /*129c*/ 	.word	0x00000000
        /*12a0*/ 	.short	0x010a
        /*12a2*/ 	.byte	0x3f
	.zero		1


	//   ....[109]....
        /*12a4*/ 	.word	0x000278b0
        /*12a8*/ 	.word	0x00000003
        /*12ac*/ 	.word	0x00000000
        /*12b0*/ 	.short	0x010a
        /*12b2*/ 	.byte	0x3f
	.zero		1


	//   ....[110]....
        /*12b4*/ 	.word	0x00027900
        /*12b8*/ 	.word	0x00000013
        /*12bc*/ 	.word	0x00000000
        /*12c0*/ 	.short	0x010a
        /*12c2*/ 	.byte	0x3f
	.zero		1


	//----- nvinfo : EIATTR_NUM_MBARRIERS
	.align		4
.L_1279:
        /*12c4*/ 	.byte	0x03, 0x38
        /*12c6*/ 	.short	0x0016


	//----- nvinfo : EIATTR_EXIT_INSTR_OFFSETS
	.align		4
        /*12c8*/ 	.byte	0x04, 0x1c
        /*12ca*/ 	.short	(.L_1281 - .L_1280)


	//   ....[0]....
.L_1280:
        /*12cc*/ 	.word	0x00024f30


	//----- nvinfo : EIATTR_MAX_THREADS
	.align		4
.L_1281:
        /*12d0*/ 	.byte	0x04, 0x05
        /*12d2*/ 	.short	(.L_1283 - .L_1282)
.L_1282:
        /*12d4*/ 	.word	0x00000200
        /*12d8*/ 	.word	0x00000001
        /*12dc*/ 	.word	0x00000001


	//----- nvinfo : EIATTR_CRS_STACK_SIZE
	.align		4
.L_1283:
        /*12e0*/ 	.byte	0x04, 0x1e
        /*12e2*/ 	.short	(.L_1285 - .L_1284)
.L_1284:
        /*12e4*/ 	.word	0x00000000


	//----- nvinfo : EIATTR_CBANK_PARAM_SIZE
	.align		4
.L_1285:
        /*12e8*/ 	.byte	0x03, 0x19
        /*12ea*/ 	.short	0x0af0


	//----- nvinfo : EIATTR_PARAM_CBANK
	.align		4
        /*12ec*/ 	.byte	0x04, 0x0a
        /*12ee*/ 	.short	(.L_1287 - .L_1286)
	.align		4
.L_1286:
        /*12f0*/ 	.word	index@(.nv.constant0._ZN7cutlass13device_kernelIN5flash11enable_sm90INS1_16FlashAttnFwdSm90INS1_25CollectiveMainloopFwdSm90ILi2EN4cute5tupleIJNS5_1CILi1EEES8_S8_EEENS6_IJNS7_ILi192EEENS7_ILi128EEENS7_ILi96EEEEEELi96ENS_10bfloat16_tEfNS_4arch4Sm90ELb0ELb1ELb0ELb1ELb0ELb1ELb0ELb0ELb1ELb1ELb1ELb0EEENS1_21CollectiveEpilogueFwdINS6_IJSA_SC_SB_EEES9_SE_SG_Li384ELb1ELb1ELb1ELb0EEENS1_36VarlenDynamicPersistentTileSchedulerILi192ELi128ELi384ELi128ELb1ELb1ELb1ELb1ELb0ELb1EEEEEEEEEvNT_6ParamsE)
        /*12f4*/ 	.short	0x0210
        /*12f6*/ 	.short	0x0af0


	//----- nvinfo : EIATTR_SW_WAR
	.align		4
.L_1287:
        /*12f8*/ 	.byte	0x04, 0x36
        /*12fa*/ 	.short	(.L_1289 - .L_1288)
.L_1288:
        /*12fc*/ 	.word	0x00000008
.L_1289:


//--------------------- .nv.info._ZN7cutlass13device_kernelIN5flash11enable_sm90INS1_16FlashAttnFwdSm90INS1_25CollectiveMainloopFwdSm90ILi2EN4cute5tupleIJNS5_1CILi1EEES8_S8_EEENS6_IJNS7_ILi192EEENS7_ILi144EEENS7_ILi96EEEEEELi96ENS_10bfloat16_tEfNS_4arch4Sm90ELb1ELb0ELb0ELb0ELb0ELb0ELb0ELb0ELb1ELb1ELb1ELb0EEENS1_21CollectiveEpilogueFwdINS6_IJSA_SC_SB_EEES9_SE_SG_Li384ELb0ELb1ELb1ELb0EEENS1_19SingleTileSchedulerILb0ELb1ELb1ELi192EEEEEEEEEvNT_6ParamsE --------------------------
	.section	.nv.info._ZN7cutlass13device_kernelIN5flash11enable_sm90INS1_16FlashAttnFwdSm90INS1_25CollectiveMainloopFwdSm90ILi2EN4cute5tupleIJNS5_1CILi1EEES8_S8_EEENS6_IJNS7_ILi192EEENS7_ILi144EEENS7_ILi96EEEEEELi96ENS_10bfloat16_tEfNS_4arch4Sm90ELb1ELb0ELb0ELb0ELb0ELb0ELb0ELb0ELb1ELb1ELb1ELb0EEENS1_21CollectiveEpilogueFwdINS6_IJSA_SC_SB_EEES9_SE_SG_Li384ELb0ELb1ELb1ELb0EEENS1_19SingleTileSchedulerILb0ELb1ELb1ELi192EEEEEEEEEvNT_6ParamsE,"",@"SHT_CUDA_INFO"
	.sectionflags	@""
	.align	4


	//----- nvinfo : EIATTR_CUDA_API_VERSION
	.align		4
        /*0000*/ 	.byte	0x04, 0x37
        /*0002*/ 	.short	(.L_1291 - .L_1290)
.L_1290:
        /*0004*/ 	.word	0x00000082


	//----- nvinfo : EIATTR_KPARAM_INFO
	.align		4
.L_1291:
        /*0008*/ 	.byte	0x04, 0x17
        /*000a*/ 	.short	(.L_1293 - .L_1292)
.L_1292:
        /*000c*/ 	.word	0x00000000
        /*0010*/ 	.short	0x0000
        /*0012*/ 	.short	0x0070
        /*0014*/ 	.byte	0x00, 0xf0, 0x01, 0x28


	//----- nvinfo : EIATTR_SPARSE_MMA_MASK
	.align		4
.L_1293:
        /*0018*/ 	.byte	0x03, 0x50
        /*001a*/ 	.short	0x0000


	//----- nvinfo : EIATTR_MAXREG_COUNT
	.align		4
        /*001c*/ 	.byte	0x03, 0x1b
        /*001e*/ 	.short	0x0080


	//----- nvinfo : EIATTR_NUM_BARRIERS
	.align		4
        /*0020*/ 	.byte	0x02, 0x4c
        /*0022*/ 	.byte	0x10
	.zero		1


	//----- nvinfo : EIATTR_EXTERNS
	.align		4
        /*0024*/ 	.byte	0x04, 0x0f
        /*0026*/ 	.short	(.L_1295 - .L_1294)


	//   ....[0]....
	.align		4
.L_1294:
        /*0028*/ 	.word	index@(__assertfail)


	//----- nvinfo : EIATTR_ANNOTATIONS
	.align		4
.L_1295:
        /*002c*/ 	.byte	0x04, 0x55
        /*002e*/ 	.short	(.L_1297 - .L_1296)


	//   ....[0]....
.L_1296:
        /*0030*/ 	.word	0x00000001
        /*0034*/ 	.byte	0xa0, 0x0a, 0x00, 0x00, 0x01, 0x00, 0x00, 0x00, 0x70, 0xd4, 0x00, 0x00, 0x01, 0x00, 0x00, 0x00
        /*0044*/ 	.byte	0x10, 0xe7, 0x00, 0x00


	//----- nvinfo : EIATTR_MERCURY_ISA_VERSION
	.align		4
.L_1297:
        /*0048*/ 	.byte	0x03, 0x5f
        /*004a*/ 	.short	0x0101


	//----- nvinfo : EIATTR_INT_WARP_WIDE_INSTR_OFFSETS
	.align		4
        /*004c*/ 	.byte	0x04, 0x31
        /*004e*/ 	.short	(.L_1299 - .L_1298)


	//   ....[0]....
.L_1298:
        /*0050*/ 	.word	0x00000120


	//   ....[1]....
        /*0054*/ 	.word	0x000001c0


	//   ....[2]....
        /*0058*/ 	.word	0x00000230


	//----- nvinfo : EIATTR_COOP_GROUP_MASK_REGIDS
	.align		4
.L_1299:
        /*005c*/ 	.byte	0x04, 0x29
        /*005e*/ 	.short	(.L_1301 - .L_1300)


	//   ....[0]....
.L_1300:
        /*0060*/ 	.word	0xffffffff


	//   ....[1]....
        /*0064*/ 	.word	0xffffffff


	//   ....[2]....
        /*0068*/ 	.word	0xffffffff


	//   ....[3]....
        /*006c*/ 	.word	0xffffffff


	//   ....[4]....
        /*0070*/ 	.word	0xffffffff


	//   ....[5]....
        /*0074*/ 	.word	0xffffffff


	//   ....[6]....
        /*0078*/ 	.word	0xffffffff


	//   ....[7]....
        /*007c*/ 	.word	0xffffffff


	//   ....[8]....
        /*0080*/ 	.word	0xffffffff


	//   ....[9]....
        /*0084*/ 	.word	0xffffffff


	//   ....[10]....
        /*0088*/ 	.word	0xffffffff


	//   ....[11]....
        /*008c*/ 	.word	0xffffffff


	//   ....[12]....
        /*0090*/ 	.word	0xffffffff


	//   ....[13]....
        /*0094*/ 	.word	0xffffffff


	//   ....[14]....
        /*0098*/ 	.word	0xffffffff


	//   ....[15]....
        /*009c*/ 	.word	0xffffffff


	//   ....[16]....
        /*00a0*/ 	.word	0xffffffff


	//   ....[17]....
        /*00a4*/ 	.word	0xffffffff


	//   ....[18]....
        /*00a8*/ 	.word	0xffffffff


	//   ....[19]....
        /*00ac*/ 	.word	0xffffffff


	//   ....[20]....
        /*00b0*/ 	.word	0xffffffff


	//   ....[21]....
        /*00b4*/ 	.word	0xffffffff


	//   ....[22]....
        /*00b8*/ 	.word	0xffffffff


	//   ....[23]....
        /*00bc*/ 	.word	0xffffffff


	//   ....[24]....
        /*00c0*/ 	.word	0xffffffff


	//   ....[25]....
        /*00c4*/ 	.word	0xffffffff


	//   ....[26]....
        /*00c8*/ 	.word	0xffffffff


	//   ....[27]....
        /*00cc*/ 	.word	0xffffffff


	//   ....[28]....
        /*00d0*/ 	.word	0xffffffff


	//   ....[29]....
        /*00d4*/ 	.word	0xffffffff


	//   ....[30]....
        /*00d8*/ 	.word	0xffffffff


	//   ....[31]....
        /*00dc*/ 	.word	0xffffffff


	//   ....[32]....
        /*00e0*/ 	.word	0xffffffff


	//   ....[33]....
        /*00e4*/ 	.word	0xffffffff


	//   ....[34]....
        /*00e8*/ 	.word	0xffffffff


	//   ....[35]....
        /*00ec*/ 	.word	0xffffffff


	//   ....[36]....
        /*00f0*/ 	.word	0xffffffff


	//   ....[37]....
        /*00f4*/ 	.word	0xffffffff


	//   ....[38]....
        /*00f8*/ 	.word	0xffffffff


	//   ....[39]....
        /*00fc*/ 	.word	0xffffffff


	//   ....[40]....
        /*0100*/ 	.word	0xffffffff


	//   ....[41]....
        /*0104*/ 	.word	0xffffffff


	//   ....[42]....
        /*0108*/ 	.word	0xffffffff


	//   ....[43]....
        /*010c*/ 	.word	0xffffffff


	//   ....[44]....
        /*0110*/ 	.word	0xffffffff


	//   ....[45]....
        /*0114*/ 	.word	0xffffffff


	//   ....[46]....
        /*0118*/ 	.word	0xffffffff


	//   ....[47]....
        /*011c*/ 	.word	0xffffffff


	//   ....[48]....
        /*0120*/ 	.word	0xffffffff


	//   ....[49]....
        /*0124*/ 	.word	0xffffffff


	//   ....[50]....
        /*0128*/ 	.word	0xffffffff


	//   ....[51]....
        /*012c*/ 	.word	0xffffffff


	//   ....[52]....
        /*0130*/ 	.word	0xffffffff


	//   ....[53]....
        /*0134*/ 	.word	0xffffffff


	//   ....[54]....
        /*0138*/ 	.word	0x0500000f


	//   ....[55]....
        /*013c*/ 	.word	0x0500000f


	//   ....[56]....
        /*0140*/ 	.word	0x0500000f


	//   ....[57]....
        /*0144*/ 	.word	0x0500000f


	//   ....[58]....
        /*0148*/ 	.word	0x0500000f


	//   ....[59]....
        /*014c*/ 	.word	0x0500000f


	//   ....[60]....
        /*0150*/ 	.word	0x0500000f


	//   ....[61]....
        /*0154*/ 	.word	0x0500000f


	//   ....[62]....
        /*0158*/ 	.word	0x0500000f


	//   ....[63]....
        /*015c*/ 	.word	0x0500000f


	//   ....[64]....
        /*0160*/ 	.word	0x0500000f


	//   ....[65]....
        /*0164*/ 	.word	0x0500000f


	//   ....[66]....
        /*0168*/ 	.word	0x0500000f


	//   ....[67]....
        /*016c*/ 	.word	0x0500000f


	//----- nvinfo : EIATTR_COOP_GROUP_INSTR_OFFSETS
	.align		4
.L_1301:
        /*0170*/ 	.byte	0x04, 0x28
        /*0172*/ 	.short	(.L_1303 - .L_1302)


	//   ....[0]....
.L_1302:
        /*0174*/ 	.word	0x00000060


	//   ....[1]....
        /*0178*/ 	.word	0x00000130


	//   ....[2]....
        /*017c*/ 	.word	0x000001e0


	//   ....[3]....
        /*0180*/ 	.word	0x000003a0


	//   ....[4]....
        /*0184*/ 	.word	0x00000500


	//   ....[5]....
        /*0188*/ 	.word	0x00000620


	//   ....[6]....
        /*018c*/ 	.word	0x00000780


	//   ....[7]....
        /*0190*/ 	.word	0x00001110


	//   ....[8]....
        /*0194*/ 	.word	0x00001980


	//   ....[9]....
        /*0198*/ 	.word	0x000019b0


	//   ....[10]....
        /*019c*/ 	.word	0x00003310


	//   ....[11]....
        /*01a0*/ 	.word	0x00003330


	//   ....[12]....
        /*01a4*/ 	.word	0x00003d80


	//   ....[13]....
        /*01a8*/ 	.word	0x00003df0


	//   ....[14]....
        /*01ac*/ 	.word	0x00004ec0


	//   ....[15]....
        /*01b0*/ 	.word	0x000068e0


	//   ....[16]....
        /*01b4*/ 	.word	0x00006900


	//   ....[17]....
        /*01b8*/ 	.word	0x00007110


	//   ....[18]....
        /*01bc*/ 	.word	0x00007210


	//   ....[19]....
        /*01c0*/ 	.word	0x00007c80


	//   ....[20]....
        /*01c4*/ 	.word	0x00007d50


	//   ....[21]....
        /*01c8*/ 	.word	0x00009080


	//   ....[22]....
        /*01cc*/ 	.word	0x0000aff0


	//   ....[23]....
        /*01d0*/ 	.word	0x0000b020


	//   ....[24]....
        /*01d4*/ 	.word	0x0000b640


	//   ....[25]....
        /*01d8*/ 	.word	0x0000b6d0


	//   ....[26]....
        /*01dc*/ 	.word	0x0000ca70


	//   ....[27]....
        /*01e0*/ 	.word	0x0000cb70


	//   ....[28]....
        /*01e4*/ 	.word	0x0000cbd0


	//   ....[29]....
        /*01e8*/ 	.word	0x0000cca0


	//   ....[30]....
        /*01ec*/ 	.word	0x0000ccc0


	//   ....[31]....
        /*01f0*/ 	.word	0x0000dbc0


	//   ....[32]....
        /*01f4*/ 	.word	0x0000dbd0


	//   ....[33]....
        /*01f8*/ 	.word	0x0000dbe0


	//   ....[34]....
        /*01fc*/ 	.word	0x0000dbf0


	//   ....[35]....
        /*0200*/ 	.word	0x0000dcd0


	//   ....[36]....
        /*0204*/ 	.word	0x0000dcf0


	//   ....[37]....
        /*0208*/ 	.word	0x0000e1a0


	//   ....[38]....
        /*020c*/ 	.word	0x0000e1b0


	//   ....[39]....
        /*0210*/ 	.word	0x0000ea40


	//   ....[40]....
        /*0214*/ 	.word	0x0000f510


	//   ....[41]....
        /*0218*/ 	.word	0x00010030


	//   ....[42]....
        /*021c*/ 	.word	0x00010060


	//   ....[43]....
        /*0220*/ 	.word	0x00010080


	//   ....[44]....
        /*0224*/ 	.word	0x00010090


	//   ....[45]....
        /*0228*/ 	.word	0x000100b0


	//   ....[46]....
        /*022c*/ 	.word	0x00010160


	//   ....[47]....
        /*0230*/ 	.word	0x00010190


	//   ....[48]....
        /*0234*/ 	.word	0x00010200


	//   ....[49]....
        /*0238*/ 	.word	0x00010230


	//   ....[50]....
        /*023c*/ 	.word	0x00010250


	//   ....[51]....
        /*0240*/ 	.word	0x000102b0


	//   ....[52]....
        /*0244*/ 	.word	0x000102c0


	//   ....[53]....
        /*0248*/ 	.word	0x00012830


	//   ....[54]....
        /*024c*/ 	.word	0x00012d80


	//   ....[55]....
        /*0250*/ 	.word	0x00012f10


	//   ....[56]....
        /*0254*/ 	.word	0x00012f60


	//   ....[57]....
        /*0258*/ 	.word	0x00013000


	//   ....[58]....
        /*025c*/ 	.word	0x000130d0


	//   ....[59]....
        /*0260*/ 	.word	0x00013150


	//   ....[60]....
        /*0264*/ 	.word	0x00013220


	//   ....[61]....
        /*0268*/ 	.word	0x000132a0


	//   ....[62]....
        /*026c*/ 	.word	0x00013360


	//   ....[63]....
        /*0270*/ 	.word	0x00013410


	//   ....[64]....
        /*0274*/ 	.word	0x000134e0


	//   ....[65]....
        /*0278*/ 	.word	0x00013560


	//   ....[66]....
        /*027c*/ 	.word	0x00013640


	//   ....[67]....
        /*0280*/ 	.word	0x00013a40


	//----- nvinfo : EIATTR_REG_RECONFIG
	.align		4
.L_1303:
        /*0284*/ 	.byte	0x01, 0x54
	.zero		2


	//----- nvinfo : EIATTR_SYSCALL_OFFSETS
	.align		4
        /*0288*/ 	.byte	0x04, 0x46
        /*028a*/ 	.short	(.L_1305 - .L_1304)


	//   ....[0]....
.L_1304:
        /*028c*/ 	.word	0x00001310


	//   ....[1]....
        /*0290*/ 	.word	0x0000f1d0


	//   ....[2]....
        /*0294*/ 	.word	0x0000f310


	//   ....[3]....
        /*0298*/ 	.word	0x0000f400


	//   ....[4]....
        /*029c*/ 	.word	0x0000fb50


	//----- nvinfo : EIATTR_MBARRIER_INSTR_OFFSETS
	.align		4
.L_1305:
        /*02a0*/ 	.byte	0x04, 0x39
        /*02a2*/ 	.short	(.L_1307 - .L_1306)


	//   ....[0]....
.L_1306:
        /*02a4*/ 	.word	0x00000250
        /*02a8*/ 	.word	0x000000ff
        /*02ac*/ 	.word	0x00031c00
        /*02b0*/ 	.short	0x0100
        /*02b2*/ 	.byte	0x08
	.zero		1


	//   ....[1]....
        /*02b4*/ 	.word	0x00000260
        /*02b8*/ 	.word	0x000000ff
        /*02bc*/ 	.word	0x00031c20
        /*02c0*/ 	.short	0x0100
        /*02c2*/ 	.byte	0x08
	.zero		1


	//   ....[2]....
        /*02c4*/ 	.word	0x00000350
        /*02c8*/ 	.word	0x000000ff
        /*02cc*/ 	.word	0x00031c30
        /*02d0*/ 	.short	0x0100
        /*02d2*/ 	.byte	0x08
	.zero		1


	//   ....[3]....
        /*02d4*/ 	.word	0x00000360
        /*02d8*/ 	.word	0x000000ff
        /*02dc*/ 	.word	0x00031c40
        /*02e0*/ 	.short	0x0100
        /*02e2*/ 	.byte	0x08
	.zero		1


	//   ....[4]....
        /*02e4*/ 	.word	0x00000370
        /*02e8*/ 	.word	0x000000ff
        /*02ec*/ 	.word	0x00031c38
        /*02f0*/ 	.short	0x0100
        /*02f2*/ 	.byte	0x08
	.zero		1


	//   ....[5]....
        /*02f4*/ 	.word	0x00000380
        /*02f8*/ 	.word	0x000000ff
        /*02fc*/ 	.word	0x00031c48
        /*0300*/ 	.short	0x0100
        /*0302*/ 	.byte	0x08
	.zero		1


	//   ....[6]....
        /*0304*/ 	.word	0x000004b0
        /*0308*/ 	.word	0x000000ff
        /*030c*/ 	.word	0x00031c50
        /*0310*/ 	.short	0x0100
        /*0312*/ 	.byte	0x08
	.zero		1


	//   ....[7]....
        /*0314*/ 	.word	0x000004c0
        /*0318*/ 	.word	0x000000ff
        /*031c*/ 	.word	0x00031c60
        /*0320*/ 	.short	0x0100
        /*0322*/ 	.byte	0x08
	.zero		1


	//   ....[8]....
        /*0324*/ 	.word	0x000004d0
        /*0328*/ 	.word	0x000000ff
        /*032c*/ 	.word	0x00031c58
        /*0330*/ 	.short	0x0100
        /*0332*/ 	.byte	0x08
	.zero		1


	//   ....[9]....
        /*0334*/ 	.word	0x000004e0
        /*0338*/ 	.word	0x000000ff
        /*033c*/ 	.word	0x00031c68
        /*0340*/ 	.short	0x0100
        /*0342*/ 	.byte	0x08
	.zero		1


	//   ....[10]....
        /*0344*/ 	.word	0x000005d0
        /*0348*/ 	.word	0x000000ff
        /*034c*/ 	.word	0x00031c70
        /*0350*/ 	.short	0x0100
        /*0352*/ 	.byte	0x06
	.zero		1


	//   ....[11]....
        /*0354*/ 	.word	0x000005e0
        /*0358*/ 	.word	0x000000ff
        /*035c*/ 	.word	0x00031c80
        /*0360*/ 	.short	0x0100
        /*0362*/ 	.byte	0x06
	.zero		1


	//   ....[12]....
        /*0364*/ 	.word	0x000005f0
        /*0368*/ 	.word	0x000000ff
        /*036c*/ 	.word	0x00031c78
        /*0370*/ 	.short	0x0100
        /*0372*/ 	.byte	0x06
	.zero		1


	//   ....[13]....
        /*0374*/ 	.word	0x00000600
        /*0378*/ 	.word	0x000000ff
        /*037c*/ 	.word	0x00031c88
        /*0380*/ 	.short	0x0100
        /*0382*/ 	.byte	0x06
	.zero		1


	//   ....[14]....
        /*0384*/ 	.word	0x00000730
        /*0388*/ 	.word	0x000000ff
        /*038c*/ 	.word	0x00031c90
        /*0390*/ 	.short	0x0100
        /*0392*/ 	.byte	0x08
	.zero		1


	//   ....[15]....
        /*0394*/ 	.word	0x00000740
        /*0398*/ 	.word	0x000000ff
        /*039c*/ 	.word	0x00031ca0
        /*03a0*/ 	.short	0x0100
        /*03a2*/ 	.byte	0x08
	.zero		1


	//   ....[16]....
        /*03a4*/ 	.word	0x00000750
        /*03a8*/ 	.word	0x000000ff
        /*03ac*/ 	.word	0x00031c98
        /*03b0*/ 	.short	0x0100
        /*03b2*/ 	.byte	0x08
	.zero		1


	//   ....[17]....
        /*03b4*/ 	.word	0x00000760
        /*03b8*/ 	.word	0x000000ff
        /*03bc*/ 	.word	0x00031ca8
        /*03c0*/ 	.short	0x0100
        /*03c2*/ 	.byte	0x08
	.zero		1


	//   ....[18]....
        /*03c4*/ 	.word	0x00000890
        /*03c8*/ 	.word	0x000000ff
        /*03cc*/ 	.word	0x00031cb0
        /*03d0*/ 	.short	0x0100
        /*03d2*/ 	.byte	0x08
	.zero		1


	//   ....[19]....
        /*03d4*/ 	.word	0x000008a0
        /*03d8*/ 	.word	0x000000ff
        /*03dc*/ 	.word	0x00031cc0
        /*03e0*/ 	.short	0x0100
        /*03e2*/ 	.byte	0x08
	.zero		1


	//   ....[20]....
        /*03e4*/ 	.word	0x000008b0
        /*03e8*/ 	.word	0x000000ff
        /*03ec*/ 	.word	0x00031cb8
        /*03f0*/ 	.short	0x0100
        /*03f2*/ 	.byte	0x08
	.zero		1


	//   ....[21]....
        /*03f4*/ 	.word	0x000008c0
        /*03f8*/ 	.word	0x000000ff
        /*03fc*/ 	.word	0x00031cc8
        /*0400*/ 	.short	0x0100
        /*0402*/ 	.byte	0x08
	.zero		1


	//   ....[22]....
        /*0404*/ 	.word	0x00001340
        /*0408*/ 	.word	0x000000ff
        /*040c*/ 	.word	0x00031c00
        /*0410*/ 	.short	0x010a
        /*0412*/ 	.byte	0x38
	.zero		1


	//   ....[23]....
        /*0414*/ 	.word	0x00001390
        /*0418*/ 	.word	0x000000ff
        /*041c*/ 	.word	0x00031c30
        /*0420*/ 	.short	0x010a
        /*0422*/ 	.byte	0x38
	.zero		1


	//   ....[24]....
        /*0424*/ 	.word	0x00001400
        /*0428*/ 	.word	0x000000ff
        /*042c*/ 	.word	0x00031c30
        /*0430*/ 	.short	0x010a
        /*0432*/ 	.byte	0x38
	.zero		1


	//   ....[25]....
        /*0434*/ 	.word	0x00004160
        /*0438*/ 	.word	0x00000015
        /*043c*/ 	.word	0x00000000
        /*0440*/ 	.short	0x0101
        /*0442*/ 	.byte	0x3f
	.zero		1


	//   ....[26]....
        /*0444*/ 	.word	0x00005000
        /*0448*/ 	.word	0x000000ff
        /*044c*/ 	.word	0x00031c30
        /*0450*/ 	.short	0x010a
        /*0452*/ 	.byte	0x06
	.zero		1


	//   ....[27]....
        /*0454*/ 	.word	0x00005040
        /*0458*/ 	.word	0x000000ff
        /*045c*/ 	.word	0x00031c30
        /*0460*/ 	.short	0x010a
        /*0462*/ 	.byte	0x06
	.zero		1


	//   ....[28]....
        /*0464*/ 	.word	0x00006700
        /*0468*/ 	.word	0x000000ff
        /*046c*/ 	.word	0x00031c50
        /*0470*/ 	.short	0x010a
        /*0472*/ 	.byte	0x06
	.zero		1


	//   ....[29]....
        /*0474*/ 	.word	0x00006740
        /*0478*/ 	.word	0x000000ff
        /*047c*/ 	.word	0x00031c50
        /*0480*/ 	.short	0x010a
        /*0482*/ 	.byte	0x06
	.zero		1


	//   ....[30]....
        /*0484*/ 	.word	0x00008450
        /*0488*/ 	.word	0x0000004b
        /*048c*/ 	.word	0x00000000
        /*0490*/ 	.short	0x0101
        /*0492*/ 	.byte	0x3f
	.zero		1


	//   ....[31]....
        /*0494*/ 	.word	0x000084f0
        /*0498*/ 	.word	0x0000008d
        /*049c*/ 	.word	0x00000000
        /*04a0*/ 	.short	0x0101
        /*04a2*/ 	.byte	0x3f
	.zero		1


	//   ....[32]....
        /*04a4*/ 	.word	0x00009430
        /*04a8*/ 	.word	0x000000ff
        /*04ac*/ 	.word	0x00031c30
        /*04b0*/ 	.short	0x010a
        /*04b2*/ 	.byte	0x05
	.zero		1


	//   ....[33]....
        /*04b4*/ 	.word	0x00009470
        /*04b8*/ 	.word	0x000000ff
        /*04bc*/ 	.word	0x00031c30
        /*04c0*/ 	.short	0x010a
        /*04c2*/ 	.byte	0x05
	.zero		1


	//   ....[34]....
        /*04c4*/ 	.word	0x0000ab40
        /*04c8*/ 	.word	0x000000ff
        /*04cc*/ 	.word	0x00031c50
        /*04d0*/ 	.short	0x010a
        /*04d2*/ 	.byte	0x05
	.zero		1


	//   ....[35]....
        /*04d4*/ 	.word	0x0000ab80
        /*04d8*/ 	.word	0x000000ff
        /*04dc*/ 	.word	0x00031c50
        /*04e0*/ 	.short	0x010a
        /*04e2*/ 	.byte	0x05
	.zero		1


	//   ....[36]....
        /*04e4*/ 	.word	0x0000bf10
        /*04e8*/ 	.word	0x00000086
        /*04ec*/ 	.word	0x00000000
        /*04f0*/ 	.short	0x0101
        /*04f2*/ 	.byte	0x3f
	.zero		1


	//   ....[37]....
        /*04f4*/ 	.word	0x0000bf90
        /*04f8*/ 	.word	0x00000050
        /*04fc*/ 	.word	0x00000000
        /*0500*/ 	.short	0x0101
        /*0502*/ 	.byte	0x3f
	.zero		1


	//   ....[38]....
        /*0504*/ 	.word	0x0000cae0
        /*0508*/ 	.word	0x000000ff
        /*050c*/ 	.word	0x00031c50
        /*0510*/ 	.short	0x010a
        /*0512*/ 	.byte	0x09
	.zero		1


	//   ....[39]....
        /*0514*/ 	.word	0x0000cb20
        /*0518*/ 	.word	0x000000ff
        /*051c*/ 	.word	0x00031c50
        /*0520*/ 	.short	0x010a
        /*0522*/ 	.byte	0x09
	.zero		1


	//   ....[40]....
        /*0524*/ 	.word	0x0000d150
        /*0528*/ 	.word	0x00000004
        /*052c*/ 	.word	0x00000000
        /*0530*/ 	.short	0x0101
        /*0532*/ 	.byte	0x3f
	.zero		1


	//   ....[41]....
        /*0534*/ 	.word	0x0000dc90
        /*0538*/ 	.word	0x000000ff
        /*053c*/ 	.word	0x00000000
        /*0540*/ 	.short	0x0101
        /*0542*/ 	.byte	0x04
	.zero		1


	//   ....[42]....
        /*0544*/ 	.word	0x0000f700
        /*0548*/ 	.word	0x000000ff
        /*054c*/ 	.word	0x00031c40
        /*0550*/ 	.short	0x010a
        /*0552*/ 	.byte	0x26
	.zero		1


	//   ....[43]....
        /*0554*/ 	.word	0x000104b0
        /*0558*/ 	.word	0x000000ff
        /*055c*/ 	.word	0x00031c00
        /*0560*/ 	.short	0x0107
        /*0562*/ 	.byte	0x26
	.zero		1


	//   ....[44]....
        /*0564*/ 	.word	0x00010500
        /*0568*/ 	.word	0x000000ff
        /*056c*/ 	.word	0x00031c00
        /*0570*/ 	.short	0x0101
        /*0572*/ 	.byte	0x26
	.zero		1


	//   ....[45]....
        /*0574*/ 	.word	0x00010530
        /*0578*/ 	.word	0x000000ff
        /*057c*/ 	.word	0x00031c20
        /*0580*/ 	.short	0x010a
        /*0582*/ 	.byte	0x26
	.zero		1


	//   ....[46]....
        /*0584*/ 	.word	0x00010870
        /*0588*/ 	.word	0x000000ff
        /*058c*/ 	.word	0x00031c48
        /*0590*/ 	.short	0x010a
        /*0592*/ 	.byte	0x26
	.zero		1


	//   ....[47]....
        /*0594*/ 	.word	0x00010c40
        /*0598*/ 	.word	0x000000ff
        /*059c*/ 	.word	0x00031c60
        /*05a0*/ 	.short	0x010a
        /*05a2*/ 	.byte	0x26
	.zero		1


	//   ....[48]....
        /*05a4*/ 	.word	0x000111c0
        /*05a8*/ 	.word	0x000000ff
        /*05ac*/ 	.word	0x00031c40
        /*05b0*/ 	.short	0x010a
        /*05b2*/ 	.byte	0x26
	.zero		1


	//   ....[49]....
        /*05b4*/ 	.word	0x000115a0
        /*05b8*/ 	.word	0x000000ff
        /*05bc*/ 	.word	0x00031c68
        /*05c0*/ 	.short	0x010a
        /*05c2*/ 	.byte	0x26
	.zero		1


	//   ....[50]....
        /*05c4*/ 	.word	0x00011b60
        /*05c8*/ 	.word	0x000000ff
        /*05cc*/ 	.word	0x00031c48
        /*05d0*/ 	.short	0x010a
        /*05d2*/ 	.byte	0x26
	.zero		1


	//   ....[51]....
        /*05d4*/ 	.word	0x00011f20
        /*05d8*/ 	.word	0x000000ff
        /*05dc*/ 	.word	0x00031c60
        /*05e0*/ 	.short	0x010a
        /*05e2*/ 	.byte	0x26
	.zero		1


	//   ....[52]....
        /*05e4*/ 	.word	0x00012360
        /*05e8*/ 	.word	0x00000003
        /*05ec*/ 	.word	0x00031c60
        /*05f0*/ 	.short	0x010a
        /*05f2*/ 	.byte	0x3f
	.zero		1


	//   ....[53]....
        /*05f4*/ 	.word	0x000127c0
        /*05f8*/ 	.word	0x00000007
        /*05fc*/ 	.word	0x00031c20
        /*0600*/ 	.short	0x010a
        /*0602*/ 	.byte	0x3f
	.zero		1


	//   ....[54]....
        /*0604*/ 	.word	0x00012930
        /*0608*/ 	.word	0x00000005
        /*060c*/ 	.word	0x00000000
        /*0610*/ 	.short	0x010a
        /*0612*/ 	.byte	0x3f
	.zero		1


	//   ....[55]....
        /*0614*/ 	.word	0x000129a0
        /*0618*/ 	.word	0x00000003
        /*061c*/ 	.word	0x00000000
        /*0620*/ 	.short	0x010a
        /*0622*/ 	.byte	0x3f
	.zero		1


	//   ....[56]....
        /*0624*/ 	.word	0x00012a00
        /*0628*/ 	.word	0x00000005
        /*062c*/ 	.word	0x00000000
        /*0630*/ 	.short	0x010a
        /*0632*/ 	.byte	0x3f
	.zero		1


	//   ....[57]....
        /*0634*/ 	.word	0x00012a30
        /*0638*/ 	.word	0x00000003
        /*063c*/ 	.word	0x00000000
        /*0640*/ 	.short	0x010a
        /*0642*/ 	.byte	0x3f
	.zero		1


	//   ....[58]....
        /*0644*/ 	.word	0x00012aa0
        /*0648*/ 	.word	0x00000003
        /*064c*/ 	.word	0x00031c00
        /*0650*/ 	.short	0x010a
        /*0652*/ 	.byte	0x3f
	.zero		1


	//   ....[59]....
        /*0654*/ 	.word	0x00012b00
        /*0658*/ 	.word	0x00000005
        /*065c*/ 	.word	0x00031c30
        /*0660*/ 	.short	0x010a
        /*0662*/ 	.byte	0x3f
	.zero		1


	//   ....[60]....
        /*0664*/ 	.word	0x00012b60
        /*0668*/ 	.word	0x00000005
        /*066c*/ 	.word	0x00031c30
        /*0670*/ 	.short	0x010a
        /*0672*/ 	.byte	0x3f
	.zero		1


	//   ....[61]....
        /*0674*/ 	.word	0x00012bc0
        /*0678*/ 	.word	0x00000005
        /*067c*/ 	.word	0x00031c50
        /*0680*/ 	.short	0x010a
        /*0682*/ 	.byte	0x3f
	.zero		1


	//   ....[62]....
        /*0684*/ 	.word	0x00012c20
        /*0688*/ 	.word	0x00000005
        /*068c*/ 	.word	0x00031c30
        /*0690*/ 	.short	0x010a
        /*0692*/ 	.byte	0x3f
	.zero		1


	//   ....[63]....
        /*0694*/ 	.word	0x00012c80
        /*0698*/ 	.word	0x00000005
        /*069c*/ 	.word	0x00031c50
        /*06a0*/ 	.short	0x010a
        /*06a2*/ 	.byte	0x3f
	.zero		1


	//   ....[64]....
        /*06a4*/ 	.word	0x00012ce0
        /*06a8*/ 	.word	0x00000003
        /*06ac*/ 	.word	0x00031c50
        /*06b0*/ 	.short	0x010a
        /*06b2*/ 	.byte	0x3f
	.zero		1


	//   ....[65]....
        /*06b4*/ 	.word	0x00012e40
        /*06b8*/ 	.word	0x00000003
        /*06bc*/ 	.word	0x00031c40
        /*06c0*/ 	.short	0x010a
        /*06c2*/ 	.byte	0x3f
	.zero		1


	//   ....[66]....
        /*06c4*/ 	.word	0x00013680
        /*06c8*/ 	.word	0x00000003
        /*06cc*/ 	.word	0x00031c20
        /*06d0*/ 	.short	0x010a
        /*06d2*/ 	.byte	0x3f
	.zero		1


	//   ....[67]....
        /*06d4*/ 	.word	0x000136e0
        /*06d8*/ 	.word	0x00000003
        /*06dc*/ 	.word	0x00031c48
        /*06e0*/ 	.short	0x010a
        /*06e2*/ 	.byte	0x3f
	.zero		1


	//   ....[68]....
        /*06e4*/ 	.word	0x00013740
        /*06e8*/ 	.word	0x00000003
        /*06ec*/ 	.word	0x00031c60
        /*06f0*/ 	.short	0x010a
        /*06f2*/ 	.byte	0x3f
	.zero		1


	//   ....[69]....
        /*06f4*/ 	.word	0x000137a0
        /*06f8*/ 	.word	0x00000003
        /*06fc*/ 	.word	0x00031c40
        /*0700*/ 	.short	0x010a
        /*0702*/ 	.byte	0x3f
	.zero		1


	//   ....[70]....
        /*0704*/ 	.word	0x00013800
        /*0708*/ 	.word	0x00000003
        /*070c*/ 	.word	0x00031c68
        /*0710*/ 	.short	0x010a
        /*0712*/ 	.byte	0x3f
	.zero		1


	//   ....[71]....
        /*0714*/ 	.word	0x00013860
        /*0718*/ 	.word	0x00000002
        /*071c*/ 	.word	0x00031c48
        /*0720*/ 	.short	0x010a
        /*0722*/ 	.byte	0x3f
	.zero		1


	//   ....[72]....
        /*0724*/ 	.word	0x000138c0
        /*0728*/ 	.word	0x00000002
        /*072c*/ 	.word	0x00031c60
        /*0730*/ 	.short	0x010a
        /*0732*/ 	.byte	0x3f
	.zero		1


	//   ....[73]....
        /*0734*/ 	.word	0x00013910
        /*0738*/ 	.word	0x00000003
        /*073c*/ 	.word	0x00031c60
        /*0740*/ 	.short	0x010a
        /*0742*/ 	.byte	0x3f
	.zero		1


	//   ....[74]....
        /*0744*/ 	.word	0x00013960
        /*0748*/ 	.word	0x00000007
        /*074c*/ 	.word	0x00031c20
        /*0750*/ 	.short	0x010a
        /*0752*/ 	.byte	0x3f
	.zero		1


	//   ....[75]....
        /*0754*/ 	.word	0x00013b00
        /*0758*/ 	.word	0x00000005
        /*075c*/ 	.word	0x00000000
        /*0760*/ 	.short	0x010a
        /*0762*/ 	.byte	0x3f
	.zero		1


	//   ....[76]....
        /*0764*/ 	.word	0x00013b50
        /*0768*/ 	.word	0x00000003
        /*076c*/ 	.word	0x00000000
        /*0770*/ 	.short	0x010a
        /*0772*/ 	.byte	0x3f
	.zero		1


	//   ....[77]....
        /*0774*/ 	.word	0x00013ba0
        /*0778*/ 	.word	0x00000005
        /*077c*/ 	.word	0x00000000
        /*0780*/ 	.short	0x010a
        /*0782*/ 	.byte	0x3f
	.zero		1


	//----- nvinfo : EIATTR_NUM_MBARRIERS
	.align		4
.L_1307:
        /*0784*/ 	.byte	0x03, 0x38
        /*0786*/ 	.short	0x0016


	//----- nvinfo : EIATTR_EXIT_INSTR_OFFSETS
	.align		4
        /*0788*/ 	.byte	0x04, 0x1c
        /*078a*/ 	.short	(.L_1309 - .L_1308)


	//   ....[0]....
.L_1308:
        /*078c*/ 	.word	0x00012a80


	//----- nvinfo : EIATTR_MAX_THREADS
	.align		4
.L_1309:
        /*0790*/ 	.byte	0x04, 0x05
        /*0792*/ 	.short	(.L_1311 - .L_1310)
.L_1310:
        /*0794*/ 	.word	0x00000200
        /*0798*/ 	.word	0x00000001
        /*079c*/ 	.word	0x00000001


	//----- nvinfo : EIATTR_CRS_STACK_SIZE
	.align		4
.L_1311:
        /*07a0*/ 	.byte	0x04, 0x1e
        /*07a2*/ 	.short	(.L_1313 - .L_1312)
.L_1312:
        /*07a4*/ 	.word	0x00000000


	//----- nvinfo : EIATTR_CBANK_PARAM_SIZE
	.align		4
.L_1313:
        /*07a8*/ 	.byte	0x03, 0x19
        /*07aa*/ 	.short	0x0a70


	//----- nvinfo : EIATTR_PARAM_CBANK
	.align		4
        /*07ac*/ 	.byte	0x04, 0x0a
        /*07ae*/ 	.short	(.L_1315 - .L_1314)
	.align		4
.L_1314:
        /*07b0*/ 	.word	index@(.nv.constant0._ZN7cutlass13device_kernelIN5flash11enable_sm90INS1_16FlashAttnFwdSm90INS1_25CollectiveMainloopFwdSm90ILi2EN4cute5tupleIJNS5_1CILi1EEES8_S8_EEENS6_IJNS7_ILi192EEENS7_ILi144EEENS7_ILi96EEEEEELi96ENS_10bfloat16_tEfNS_4arch4Sm90ELb1ELb0ELb0ELb0ELb0ELb0ELb0ELb0ELb1ELb1ELb1ELb0EEENS1_21CollectiveEpilogueFwdINS6_IJSA_SC_SB_EEES9_SE_SG_Li384ELb0ELb1ELb1ELb0EEENS1_19SingleTileSchedulerILb0ELb1ELb1ELi192EEEEEEEEEvNT_6ParamsE)
        /*07b4*/ 	.short	0x0210
        /*07b6*/ 	.short	0x0a70


	//----- nvinfo : EIATTR_SW_WAR
	.align		4
.L_1315:
        /*07b8*/ 	.byte	0x04, 0x36
        /*07ba*/ 	.short	(.L_1317 - .L_1316)
.L_1316:
        /*07bc*/ 	.word	0x00000008
.L_1317:


//--------------------- .nv.info._ZN7cutlass13device_kernelIN5flash11enable_sm90INS1_16FlashAttnFwdSm90INS1_25CollectiveMainloopFwdSm90ILi2EN4cute5tupleIJNS5_1CILi1EEES8_S8_EEENS6_IJNS7_ILi192EEENS7_ILi144EEENS7_ILi96EEEEEELi96ENS_10bfloat16_tEfNS_4arch4Sm90ELb1ELb0ELb0ELb1ELb0ELb0ELb0ELb0ELb1ELb1ELb1ELb0EEENS1_21CollectiveEpilogueFwdINS6_IJSA_SC_SB_EEES9_SE_SG_Li384ELb1ELb1ELb1ELb0EEENS1_36VarlenDynamicPersistentTileSchedulerILi192ELi144ELi384ELi128ELb1ELb1ELb1ELb1ELb1ELb1EEEEEEEEEvNT_6ParamsE --------------------------
	.section	.nv.info._ZN7cutlass13device_kernelIN5flash11enable_sm90INS1_16FlashAttnFwdSm90INS1_25CollectiveMainloopFwdSm90ILi2EN4cute5tupleIJNS5_1CILi1EEES8_S8_EEENS6_IJNS7_ILi192EEENS7_ILi144EEENS7_ILi96EEEEEELi96ENS_10bfloat16_tEfNS_4arch4Sm90ELb1ELb0ELb0ELb1ELb0ELb0ELb0ELb0ELb1ELb1ELb1ELb0EEENS1_21CollectiveEpilogueFwdINS6_IJSA_SC_SB_EEES9_SE_SG_Li384ELb1ELb1ELb1ELb0EEENS1_36VarlenDynamicPersistentTileSchedulerILi192ELi144ELi384ELi128ELb1ELb1ELb1ELb1ELb1ELb1EEEEEEEEEvNT_6ParamsE,"",@"SHT_CUDA_INFO"
	.sectionflags	@""
	.align	4


	//----- nvinfo : EIATTR_CUDA_API_VERSION
	.align		4
        /*0000*/ 	.byte	0x04, 0x37
        /*0002*/ 	.short	(.L_1319 - .L_1318)
.L_1318:
        /*0004*/ 	.word	0x00000082


	//----- nvinfo : EIATTR_KPARAM_INFO
	.align		4
.L_1319:
        /*0008*/ 	.byte	0x04, 0x17
        /*000a*/ 	.short	(.L_1321 - .L_1320)
.L_1320:
        /*000c*/ 	.word	0x00000000
        /*0010*/ 	.short	0x0000
        /*0012*/ 	.short	0x0070
        /*0014*/ 	.byte	0x00, 0xf0, 0x01, 0x2a


	//----- nvinfo : EIATTR_SPARSE_MMA_MASK
	.align		4
.L_1321:
        /*0018*/ 	.byte	0x03, 0x50
        /*001a*/ 	.short	0x0000


	//----- nvinfo : EIATTR_MAXREG_COUNT
	.align		4
        /*001c*/ 	.byte	0x03, 0x1b
        /*001e*/ 	.short	0x0080


	//----- nvinfo : EIATTR_NUM_BARRIERS
	.align		4
        /*0020*/ 	.byte	0x02, 0x4c
        /*0022*/ 	.byte	0x10
	.zero		1


	//----- nvinfo : EIATTR_EXTERNS
	.align		4
        /*0024*/ 	.byte	0x04, 0x0f
        /*0026*/ 	.short	(.L_1323 - .L_1322)


	//   ....[0]....
	.align		4
.L_1322:
        /*0028*/ 	.word	index@(__assertfail)


	//----- nvinfo : EIATTR_ANNOTATIONS
	.align		4
.L_1323:
        /*002c*/ 	.byte	0x04, 0x55
        /*002e*/ 	.short	(.L_1325 - .L_1324)


	//   ....[0]....
.L_1324:
        /* <DEDUP_REMOVED lines=33> */


	//----- nvinfo : EIATTR_MERCURY_ISA_VERSION
	.align		4
.L_1325:
        /*0228*/ 	.byte	0x03, 0x5f
        /*022a*/ 	.short	0x0101


	//----- nvinfo : EIATTR_UNUSED_LOAD_BYTE_OFFSET
	.align		4
        /*022c*/ 	.byte	0x04, 0x44
        /*022e*/ 	.short	(.L_1327 - .L_1326)


	//   ....[0]....
.L_1326:
        /*0230*/ 	.word	0x00000a60
        /*0234*/ 	.word	0x0000fff0


	//   ....[1]....
        /*0238*/ 	.word	0x0000df70
        /*023c*/ 	.word	0x0000fff0


	//----- nvinfo : EIATTR_INT_WARP_WIDE_INSTR_OFFSETS
	.align		4
.L_1327:
        /*0240*/ 	.byte	0x04, 0x31
        /*0242*/ 	.short	(.L_1329 - .L_1328)


	//   ....[0]....
.L_1328:
        /*0244*/ 	.word	0x00000130


	//   ....[1]....
        /*0248*/ 	.word	0x00000170


	//   ....[2]....
        /*024c*/ 	.word	0x000001e0


	//   ....[3]....
        /*0250*/ 	.word	0x00012700


	//   ....[4]....
        /*0254*/ 	.word	0x000127a0


	//   ....[5]....
        /*0258*/ 	.word	0x000162d0


	//   ....[6]....
        /*025c*/ 	.word	0x00016370


	//----- nvinfo : EIATTR_COOP_GROUP_MASK_REGIDS
	.align		4
.L_1329:
        /*0260*/ 	.byte	0x04, 0x29
        /*0262*/ 	.short	(.L_1331 - .L_1330)


	//   ....[0]....
.L_1330:
        /*0264*/ 	.word	0xffffffff


	//   ....[1]....
        /*0268*/ 	.word	0xffffffff


	//   ....[2]....
        /*026c*/ 	.word	0xffffffff


	//   ....[3]....
        /*0270*/ 	.word	0xffffffff


	//   ....[4]....
        /*0274*/ 	.word	0xffffffff


	//   ....[5]....
        /*0278*/ 	.word	0xffffffff


	//   ....[6]....
        /*027c*/ 	.word	0xffffffff


	//   ....[7]....
        /*0280*/ 	.word	0xffffffff


	//   ....[8]....
        /*0284*/ 	.word	0xffffffff


	//   ....[9]....
        /*0288*/ 	.word	0xffffffff


	//   ....[10]....
        /*028c*/ 	.word	0xffffffff


	//   ....[11]....
        /*0290*/ 	.word	0xffffffff


	//   ....[12]....
        /*0294*/ 	.word	0xffffffff


	//   ....[13]....
        /*0298*/ 	.word	0xffffffff


	//   ....[14]....
        /*029c*/ 	.word	0xffffffff


	//   ....[15]....
        /*02a0*/ 	.word	0xffffffff


	//   ....[16]....
        /*02a4*/ 	.word	0xffffffff


	//   ....[17]....
        /*02a8*/ 	.word	0xffffffff


	//   ....[18]....
        /*02ac*/ 	.word	0xffffffff


	//   ....[19]....
        /*02b0*/ 	.word	0xffffffff


	//   ....[20]....
        /*02b4*/ 	.word	0xffffffff


	//   ....[21]....
        /*02b8*/ 	.word	0xffffffff


	//   ....[22]....
        /*02bc*/ 	.word	0xffffffff


	//   ....[23]....
        /*02c0*/ 	.word	0xffffffff


	//   ....[24]....
        /*02c4*/ 	.word	0xffffffff


	//   ....[25]....
        /*02c8*/ 	.word	0xffffffff


	//   ....[26]....
        /*02cc*/ 	.word	0xffffffff


	//   ....[27]....
        /*02d0*/ 	.word	0xffffffff


	//   ....[28]....
        /*02d4*/ 	.word	0xffffffff


	//   ....[29]....
        /*02d8*/ 	.word	0xffffffff


	//   ....[30]....
        /*02dc*/ 	.word	0xffffffff


	//   ....[31]....
        /*02e0*/ 	.word	0xffffffff


	//   ....[32]....
        /*02e4*/ 	.word	0xffffffff


	//   ....[33]....
        /*02e8*/ 	.word	0xffffffff


	//   ....[34]....
        /*02ec*/ 	.word	0xffffffff


	//   ....[35]....
        /*02f0*/ 	.word	0xffffffff


	//   ....[36]....
        /*02f4*/ 	.word	0xffffffff


	//   ....[37]....
        /*02f8*/ 	.word	0xffffffff


	//   ....[38]....
        /*02fc*/ 	.word	0xffffffff


	//   ....[39]....
        /*0300*/ 	.word	0xffffffff


	//   ....[40]....
        /*0304*/ 	.word	0xffffffff


	//   ....[41]....
        /*0308*/ 	.word	0xffffffff


	//   ....[42]....
        /*030c*/ 	.word	0xffffffff


	//   ....[43]....
        /*0310*/ 	.word	0xffffffff


	//   ....[44]....
        /*0314*/ 	.word	0xffffffff


	//   ....[45]....
        /*0318*/ 	.word	0xffffffff


	//   ....[46]....
        /*031c*/ 	.word	0xffffffff


	//   ....[47]....
        /*0320*/ 	.word	0xffffffff


	//   ....[48]....
        /*0324*/ 	.word	0xffffffff


	//   ....[49]....
        /*0328*/ 	.word	0xffffffff


	//   ....[50]....
        /*032c*/ 	.word	0xffffffff


	//   ....[51]....
        /*0330*/ 	.word	0xffffffff


	//   ....[52]....
        /*0334*/ 	.word	0xffffffff


	//   ....[53]....
        /*0338*/ 	.word	0xffffffff


	//   ....[54]....
        /*033c*/ 	.word	0xffffffff


	//   ....[55]....
        /*0340*/ 	.word	0xffffffff


	//   ....[56]....
        /*0344*/ 	.word	0xffffffff


	//   ....[57]....
        /*0348*/ 	.word	0xffffffff


	//   ....[58]....
        /*034c*/ 	.word	0xffffffff


	//   ....[59]....
        /*0350*/ 	.word	0xffffffff


	//   ....[60]....
        /*0354*/ 	.word	0xffffffff


	//   ....[61]....
        /*0358*/ 	.word	0xffffffff


	//   ....[62]....
        /*035c*/ 	.word	0xffffffff


	//   ....[63]....
        /*0360*/ 	.word	0xffffffff


	//   ....[64]....
        /*0364*/ 	.word	0xffffffff


	//   ....[65]....
        /*0368*/ 	.word	0xffffffff


	//   ....[66]....
        /*036c*/ 	.word	0xffffffff


	//   ....[67]....
        /*0370*/ 	.word	0xffffffff


	//   ....[68]....
        /*0374*/ 	.word	0xffffffff


	//   ....[69]....
        /*0378*/ 	.word	0xffffffff


	//   ....[70]....
        /*037c*/ 	.word	0xffffffff


	//   ....[71]....
        /*0380*/ 	.word	0xffffffff


	//   ....[72]....
        /*0384*/ 	.word	0xffffffff


	//   ....[73]....
        /*0388*/ 	.word	0xffffffff


	//   ....[74]....
        /*038c*/ 	.word	0xffffffff


	//   ....[75]....
        /*0390*/ 	.word	0xffffffff


	//   ....[76]....
        /*0394*/ 	.word	0xffffffff


	//   ....[77]....
        /*0398*/ 	.word	0xffffffff


	//   ....[78]....
        /*039c*/ 	.word	0xffffffff


	//   ....[79]....
        /*03a0*/ 	.word	0xffffffff


	//   ....[80]....
        /*03a4*/ 	.word	0xffffffff


	//   ....[81]....
        /*03a8*/ 	.word	0xffffffff


	//   ....[82]....
        /*03ac*/ 	.word	0xffffffff


	//   ....[83]....
        /*03b0*/ 	.word	0xffffffff


	//   ....[84]....
        /*03b4*/ 	.word	0xffffffff


	//   ....[85]....
        /*03b8*/ 	.word	0xffffffff


	//   ....[86]....
        /*03bc*/ 	.word	0xffffffff


	//   ....[87]....
        /*03c0*/ 	.word	0xffffffff


	//   ....[88]....
        /*03c4*/ 	.word	0xffffffff


	//   ....[89]....
        /*03c8*/ 	.word	0xffffffff


	//   ....[90]....
        /*03cc*/ 	.word	0xffffffff


	//   ....[91]....
        /*03d0*/ 	.word	0xffffffff


	//   ....[92]....
        /*03d4*/ 	.word	0xffffffff


	//   ....[93]....
        /*03d8*/ 	.word	0xffffffff


	//   ....[94]....
        /*03dc*/ 	.word	0xffffffff


	//   ....[95]....
        /*03e0*/ 	.word	0xffffffff


	//   ....[96]....
        /*03e4*/ 	.word	0x0500000f


	//   ....[97]....
        /*03e8*/ 	.word	0x0500000f


	//   ....[98]....
        /*03ec*/ 	.word	0x0500000f


	//   ....[99]....
        /*03f0*/ 	.word	0x0500000f


	//   ....[100]....
        /*03f4*/ 	.word	0x0500000f


	//   ....[101]....
        /*03f8*/ 	.word	0x0500000f


	//   ....[102]....
        /*03fc*/ 	.word	0x0500000f


	//   ....[103]....
        /*0400*/ 	.word	0x0500000f


	//   ....[104]....
        /*0404*/ 	.word	0x0500000f


	//   ....[105]....
        /*0408*/ 	.word	0x0500000f


	//   ....[106]....
        /*040c*/ 	.word	0x0500000f


	//   ....[107]....
        /*0410*/ 	.word	0x0500000f


	//   ....[108]....
        /*0414*/ 	.word	0x0500000f


	//   ....[109]....
        /*0418*/ 	.word	0x0500000f


	//   ....[110]....
        /*041c*/ 	.word	0x0500000f


	//   ....[111]....
        /*0420*/ 	.word	0x0500000f


	//   ....[112]....
        /*0424*/ 	.word	0x0500000f


	//   ....[113]....
        /*0428*/ 	.word	0x0500000f


	//   ....[114]....
        /*042c*/ 	.word	0x0500000f


	//   ....[115]....
        /*0430*/ 	.word	0x0500000f


	//   ....[116]....
        /*0434*/ 	.word	0x0500000f


	//   ....[117]....
        /*0438*/ 	.word	0x0500000f


	//   ....[118]....
        /*043c*/ 	.word	0x0500000f


	//   ....[119]....
        /*0440*/ 	.word	0x0500000f


	//   ....[120]....
        /*0444*/ 	.word	0x0500000f


	//   ....[121]....
        /*0448*/ 	.word	0x0500000f


	//   ....[122]....
        /*044c*/ 	.word	0x0500000f


	//   ....[123]....
        /*0450*/ 	.word	0x0500000f


	//   ....[124]....
        /*0454*/ 	.word	0x0500000f


	//   ....[125]....
        /*0458*/ 	.word	0x0500000f


	//   ....[126]....
        /*045c*/ 	.word	0x0500000f


	//   ....[127]....
        /*0460*/ 	.word	0x0500000f


	//----- nvinfo : EIATTR_COOP_GROUP_INSTR_OFFSETS
	.align		4
.L_1331:
        /*0464*/ 	.byte	0x04, 0x28
        /*0466*/ 	.short	(.L_1333 - .L_1332)


	//   ....[0]....
.L_1332:
        /*0468*/ 	.word	0x00000070


	//   ....[1]....
        /*046c*/ 	.word	0x00000140


	//   ....[2]....
        /*0470*/ 	.word	0x00000190


	//   ....[3]....
        /*0474*/ 	.word	0x000003c0


	//   ....[4]....
        /*0478*/ 	.word	0x00000520


	//   ....[5]....
        /*047c*/ 	.word	0x00000640


	//   ....[6]....
        /*0480*/ 	.word	0x000007a0


	//   ....[7]....
        /*0484*/ 	.word	0x00001d40


	//   ....[8]....
        /*0488*/ 	.word	0x00003430


	//   ....[9]....
        /*048c*/ 	.word	0x00003460


	//   ....[10]....
        /*0490*/ 	.word	0x00004000


	//   ....[11]....
        /*0494*/ 	.word	0x000040c0


	//   ....[12]....
        /*0498*/ 	.word	0x00004a10


	//   ....[13]....
        /*049c*/ 	.word	0x00004a90


	//   ....[14]....
        /*04a0*/ 	.word	0x00005950


	//   ....[15]....
        /*04a4*/ 	.word	0x000073b0


	//   ....[16]....
        /*04a8*/ 	.word	0x000073e0


	//   ....[17]....
        /*04ac*/ 	.word	0x000081b0


	//   ....[18]....
        /*04b0*/ 	.word	0x00008240


	//   ....[19]....
        /*04b4*/ 	.word	0x000089a0


	//   ....[20]....
        /*04b8*/ 	.word	0x00008a50


	//   ....[21]....
        /*04bc*/ 	.word	0x00009c70


	//   ....[22]....
        /*04c0*/ 	.word	0x0000b960


	//   ....[23]....
        /*04c4*/ 	.word	0x0000b980


	//   ....[24]....
        /*04c8*/ 	.word	0x0000c0b0


	//   ....[25]....
        /*04cc*/ 	.word	0x0000c110


	//   ....[26]....
        /*04d0*/ 	.word	0x0000d460


	//   ....[27]....
        /*04d4*/ 	.word	0x0000d590


	//   ....[28]....
        /*04d8*/ 	.word	0x0000d7c0


	//   ....[29]....
        /*04dc*/ 	.word	0x0000d800


	//   ....[30]....
        /*04e0*/ 	.word	0x0000d810


	//   ....[31]....
        /*04e4*/ 	.word	0x0000ea20


	//   ....[32]....
        /*04e8*/ 	.word	0x0000ea30


	//   ....[33]....
        /*04ec*/ 	.word	0x0000ea40


	//   ....[34]....
        /*04f0*/ 	.word	0x0000ea90


	//   ....[35]....
        /*04f4*/ 	.word	0x0000f1c0


	//   ....[36]....
        /*04f8*/ 	.word	0x0000f1e0


	//   ....[37]....
        /*04fc*/ 	.word	0x0000f2f0


	//   ....[38]....
        /*0500*/ 	.word	0x0000f310


	//   ....[39]....
        /*0504*/ 	.word	0x0000f840


	//   ....[40]....
        /*0508*/ 	.word	0x0000f850


	//   ....[41]....
        /*050c*/ 	.word	0x0000fba0


	//   ....[42]....
        /*0510*/ 	.word	0x0000fbb0


	//   ....[43]....
        /*0514*/ 	.word	0x00010980


	//   ....[44]....
        /*0518*/ 	.word	0x00010990


	//   ....[45]....
        /*051c*/ 	.word	0x00010aa0


	//   ....[46]....
        /*0520*/ 	.word	0x00010ac0


	//   ....[47]....
        /*0524*/ 	.word	0x00010c50


	//   ....[48]....
        /*0528*/ 	.word	0x00010e60


	//   ....[49]....
        /*052c*/ 	.word	0x00010e90


	//   ....[50]....
        /*0530*/ 	.word	0x00010ec0


	//   ....[51]....
        /*0534*/ 	.word	0x00010ef0


	//   ....[52]....
        /*0538*/ 	.word	0x00010f20


	//   ....[53]....
        /*053c*/ 	.word	0x00010f50


	//   ....[54]....
        /*0540*/ 	.word	0x000110f0


	//   ....[55]....
        /*0544*/ 	.word	0x00011120


	//   ....[56]....
        /*0548*/ 	.word	0x00011150


	//   ....[57]....
        /*054c*/ 	.word	0x00011180


	//   ....[58]....
        /*0550*/ 	.word	0x000111b0


	//   ....[59]....
        /*0554*/ 	.word	0x000111e0


	//   ....[60]....
        /*0558*/ 	.word	0x00011270


	//   ....[61]....
        /*055c*/ 	.word	0x000112a0


	//   ....[62]....
        /*0560*/ 	.word	0x000112b0


	//   ....[63]....
        /*0564*/ 	.word	0x000112f0


	//   ....[64]....
        /*0568*/ 	.word	0x00012cc0


	//   ....[65]....
        /*056c*/ 	.word	0x00013960


	//   ....[66]....
        /*0570*/ 	.word	0x00013980


	//   ....[67]....
        /*0574*/ 	.word	0x00013a40


	//   ....[68]....
        /*0578*/ 	.word	0x00013a60


	//   ....[69]....
        /*057c*/ 	.word	0x00013b00


	//   ....[70]....
        /*0580*/ 	.word	0x00013b20


	//   ....[71]....
        /*0584*/ 	.word	0x00013b30


	//   ....[72]....
        /*0588*/ 	.word	0x00013bc0


	//   ....[73]....
        /*058c*/ 	.word	0x00013c10


	//   ....[74]....
        /*0590*/ 	.word	0x00013c20


	//   ....[75]....
        /*0594*/ 	.word	0x00013c50


	//   ....[76]....
        /*0598*/ 	.word	0x00013d00


	//   ....[77]....
        /*059c*/ 	.word	0x00016a50


	//   ....[78]....
        /*05a0*/ 	.word	0x00016a80


	//   ....[79]....
        /*05a4*/ 	.word	0x00016ae0


	//   ....[80]....
        /*05a8*/ 	.word	0x00016b10


	//   ....[81]....
        /*05ac*/ 	.word	0x00016b40


	//   ....[82]....
        /*05b0*/ 	.word	0x00016b70


	//   ....[83]....
        /*05b4*/ 	.word	0x00016ba0


	//   ....[84]....
        /*05b8*/ 	.word	0x00016bd0


	//   ....[85]....
        /*05bc*/ 	.word	0x00016d80


	//   ....[86]....
        /*05c0*/ 	.word	0x00016db0


	//   ....[87]....
        /*05c4*/ 	.word	0x00016de0


	//   ....[88]....
        /*05c8*/ 	.word	0x00016e10


	//   ....[89]....
        /*05cc*/ 	.word	0x00016e40


	//   ....[90]....
        /*05d0*/ 	.word	0x00016e70


	//   ....[91]....
        /*05d4*/ 	.word	0x00016f30


	//   ....[92]....
        /*05d8*/ 	.word	0x00016f50


	//   ....[93]....
        /*05dc*/ 	.word	0x00016f70


	//   ....[94]....
        /*05e0*/ 	.word	0x00016fd0


	//   ....[95]....
        /*05e4*/ 	.word	0x00017a00


	//   ....[96]....
        /*05e8*/ 	.word	0x00017fc0


	//   ....[97]....
        /*05ec*/ 	.word	0x00018170


	//   ....[98]....
        /*05f0*/ 	.word	0x000181c0


	//   ....[99]....
        /*05f4*/ 	.word	0x000182f0


	//   ....[100]....
        /*05f8*/ 	.word	0x00018340


	//   ....[101]....
        /*05fc*/ 	.word	0x00018460


	//   ....[102]....
        /*0600*/ 	.word	0x000184d0


	//   ....[103]....
        /*0604*/ 	.word	0x000185f0


	//   ....[104]....
        /*0608*/ 	.word	0x00018660


	//   ....[105]....
        /*060c*/ 	.word	0x00018750


	//   ....[106]....
        /*0610*/ 	.word	0x000187c0


	//   ....[107]....
        /*0614*/ 	.word	0x000188d0


	//   ....[108]....
        /*0618*/ 	.word	0x00018920


	//   ....[109]....
        /*061c*/ 	.word	0x00018c40


	//   ....[110]....
        /*0620*/ 	.word	0x00018ce0


	//   ....[111]....
        /*0624*/ 	.word	0x00018e60


	//   ....[112]....
        /*0628*/ 	.word	0x00018ed0


	//   ....[113]....
        /*062c*/ 	.word	0x00018f40


	//   ....[114]....
        /*0630*/ 	.word	0x00018fb0


	//   ....[115]....
        /*0634*/ 	.word	0x00019020


	//   ....[116]....
        /*0638*/ 	.word	0x000190a0


	//   ....[117]....
        /*063c*/ 	.word	0x00019120


	//   ....[118]....
        /*0640*/ 	.word	0x000191b0


	//   ....[119]....
        /*0644*/ 	.word	0x00019220


	//   ....[120]....
        /*0648*/ 	.word	0x00019290


	//   ....[121]....
        /*064c*/ 	.word	0x00019300


	//   ....[122]....
        /*0650*/ 	.word	0x00019380


	//   ....[123]....
        /*0654*/ 	.word	0x000193f0


	//   ....[124]....
        /*0658*/ 	.word	0x000194a0


	//   ....[125]....
        /*065c*/ 	.word	0x000194f0


	//   ....[126]....
        /*0660*/ 	.word	0x00019580


	//   ....[127]....
        /*0664*/ 	.word	0x000196b0


	//----- nvinfo : EIATTR_REG_RECONFIG
	.align		4
.L_1333:
        /*0668*/ 	.byte	0x01, 0x54
	.zero		2


	//----- nvinfo : EIATTR_SYSCALL_OFFSETS
	.align		4
        /*066c*/ 	.byte	0x04, 0x46
        /*066e*/ 	.short	(.L_1335 - .L_1334)


	//   ....[0]....
.L_1334:
        /*0670*/ 	.word	0x00001f10


	//   ....[1]....
        /*0674*/ 	.word	0x00012900


	//   ....[2]....
        /*0678*/ 	.word	0x00012a50


	//   ....[3]....
        /*067c*/ 	.word	0x00012b50


	//   ....[4]....
        /*0680*/ 	.word	0x00013410


	//----- nvinfo : EIATTR_MBARRIER_INSTR_OFFSETS
	.align		4
.L_1335:
        /*0684*/ 	.byte	0x04, 0x39
        /*0686*/ 	.short	(.L_1337 - .L_1336)


	//   ....[0]....
.L_1336:
        /*0688*/ 	.word	0x00000270
        /*068c*/ 	.word	0x000000ff
        /*0690*/ 	.word	0x00031c00
        /*0694*/ 	.short	0x0100
        /*0696*/ 	.byte	0x08
	.zero		1


	//   ....[1]....
        /*0698*/ 	.word	0x00000280
        /*069c*/ 	.word	0x000000ff
        /*06a0*/ 	.word	0x00031c20
        /*06a4*/ 	.short	0x0100
        /*06a6*/ 	.byte	0x08
	.zero		1


	//   ....[2]....
        /*06a8*/ 	.word	0x00000370
        /*06ac*/ 	.word	0x000000ff
        /*06b0*/ 	.word	0x00031c30
        /*06b4*/ 	.short	0x0100
        /*06b6*/ 	.byte	0x08
	.zero		1


	//   ....[3]....
        /*06b8*/ 	.word	0x00000380
        /*06bc*/ 	.word	0x000000ff
        /*06c0*/ 	.word	0x00031c40
        /*06c4*/ 	.short	0x0100
        /*06c6*/ 	.byte	0x08
	.zero		1


	//   ....[4]....
        /*06c8*/ 	.word	0x00000390
        /*06cc*/ 	.word	0x000000ff
        /*06d0*/ 	.word	0x00031c38
        /*06d4*/ 	.short	0x0100
        /*06d6*/ 	.byte	0x08
	.zero		1


	//   ....[5]....
        /*06d8*/ 	.word	0x000003a0
        /*06dc*/ 	.word	0x000000ff
        /*06e0*/ 	.word	0x00031c48
        /*06e4*/ 	.short	0x0100
        /*06e6*/ 	.byte	0x08
	.zero		1


	//   ....[6]....
        /*06e8*/ 	.word	0x000004d0
        /*06ec*/ 	.word	0x000000ff
        /*06f0*/ 	.word	0x00031c50
        /*06f4*/ 	.short	0x0100
        /*06f6*/ 	.byte	0x08
	.zero		1


	//   ....[7]....
        /*06f8*/ 	.word	0x000004e0
        /*06fc*/ 	.word	0x000000ff
        /*0700*/ 	.word	0x00031c60
        /*0704*/ 	.short	0x0100
        /*0706*/ 	.byte	0x08
	.zero		1


	//   ....[8]....
        /*0708*/ 	.word	0x000004f0
        /*070c*/ 	.word	0x000000ff
        /*0710*/ 	.word	0x00031c58
        /*0714*/ 	.short	0x0100
        /*0716*/ 	.byte	0x08
	.zero		1


	//   ....[9]....
        /*0718*/ 	.word	0x00000500
        /*071c*/ 	.word	0x000000ff
        /*0720*/ 	.word	0x00031c68
        /*0724*/ 	.short	0x0100
        /*0726*/ 	.byte	0x08
	.zero		1


	//   ....[10]....
        /*0728*/ 	.word	0x000005f0
        /*072c*/ 	.word	0x000000ff
        /*0730*/ 	.word	0x00031c70
        /*0734*/ 	.short	0x0100
        /*0736*/ 	.byte	0x06
	.zero		1


	//   ....[11]....
        /*0738*/ 	.word	0x00000600
        /*073c*/ 	.word	0x000000ff
        /*0740*/ 	.word	0x00031c80
        /*0744*/ 	.short	0x0100
        /*0746*/ 	.byte	0x06
	.zero		1


	//   ....[12]....
        /*0748*/ 	.word	0x00000610
        /*074c*/ 	.word	0x000000ff
        /*0750*/ 	.word	0x00031c78
        /*0754*/ 	.short	0x0100
        /*0756*/ 	.byte	0x06
	.zero		1


	//   ....[13]....
        /*0758*/ 	.word	0x00000620
        /*075c*/ 	.word	0x000000ff
        /*0760*/ 	.word	0x00031c88
        /*0764*/ 	.short	0x0100
        /*0766*/ 	.byte	0x06
	.zero		1


	//   ....[14]....
        /*0768*/ 	.word	0x00000750
        /*076c*/ 	.word	0x000000ff
        /*0770*/ 	.word	0x00031c90
        /*0774*/ 	.short	0x0100
        /*0776*/ 	.byte	0x08
	.zero		1


	//   ....[15]....
        /*0778*/ 	.word	0x00000760
        /*077c*/ 	.word	0x000000ff
        /*0780*/ 	.word	0x00031ca0
        /*0784*/ 	.short	0x0100
        /*0786*/ 	.byte	0x08
	.zero		1


	//   ....[16]....
        /*0788*/ 	.word	0x00000770
        /*078c*/ 	.word	0x000000ff
        /*0790*/ 	.word	0x00031c98
        /*0794*/ 	.short	0x0100
        /*0796*/ 	.byte	0x08
	.zero		1


	//   ....[17]....
        /*0798*/ 	.word	0x00000780
        /*079c*/ 	.word	0x000000ff
        /*07a0*/ 	.word	0x00031ca8
        /*07a4*/ 	.short	0x0100
        /*07a6*/ 	.byte	0x08
	.zero		1


	//   ....[18]....
        /*07a8*/ 	.word	0x000008b0
        /*07ac*/ 	.word	0x000000ff
        /*07b0*/ 	.word	0x00031cb0
        /*07b4*/ 	.short	0x0100
        /*07b6*/ 	.byte	0x08
	.zero		1


	//   ....[19]....
        /*07b8*/ 	.word	0x000008c0
        /*07bc*/ 	.word	0x000000ff
        /*07c0*/ 	.word	0x00031cc0
        /*07c4*/ 	.short	0x0100
        /*07c6*/ 	.byte	0x08
	.zero		1


	//   ....[20]....
        /*07c8*/ 	.word	0x000008d0
        /*07cc*/ 	.word	0x000000ff
        /*07d0*/ 	.word	0x00031cb8
        /*07d4*/ 	.short	0x0100
        /*07d6*/ 	.byte	0x08
	.zero		1


	//   ....[21]....
        /*07d8*/ 	.word	0x000008e0
        /*07dc*/ 	.word	0x000000ff
        /*07e0*/ 	.word	0x00031cc8
        /*07e4*/ 	.short	0x0100
        /*07e6*/ 	.byte	0x08
	.zero		1


	//   ....[22]....
        /*07e8*/ 	.word	0x00001fd0
        /*07ec*/ 	.word	0x000000ff
        /*07f0*/ 	.word	0x00031c00
        /*07f4*/ 	.short	0x010a
        /*07f6*/ 	.byte	0x25
	.zero		1


	//   ....[23]....
        /*07f8*/ 	.word	0x00002050
        /*07fc*/ 	.word	0x00000003
        /*0800*/ 	.word	0x00031c30
        /*0804*/ 	.short	0x010a
        /*0806*/ 	.byte	0x3f
	.zero		1


	//   ....[24]....
        /*0808*/ 	.word	0x000020b0
        /*080c*/ 	.word	0x00000003
        /*0810*/ 	.word	0x00031c30
        /*0814*/ 	.short	0x010a
        /*0816*/ 	.byte	0x3f
	.zero		1


	//   ....[25]....
        /*0818*/ 	.word	0x00004ab0
        /*081c*/ 	.word	0x00000004
        /*0820*/ 	.word	0x00000000
        /*0824*/ 	.short	0x0101
        /*0826*/ 	.byte	0x3f
	.zero		1


	//   ....[26]....
        /*0828*/ 	.word	0x00005a90
        /*082c*/ 	.word	0x000000ff
        /*0830*/ 	.word	0x00031c30
        /*0834*/ 	.short	0x010a
        /*0836*/ 	.byte	0x04
	.zero		1


	//   ....[27]....
        /*0838*/ 	.word	0x00005ad0
        /*083c*/ 	.word	0x000000ff
        /*0840*/ 	.word	0x00031c30
        /*0844*/ 	.short	0x010a
        /*0846*/ 	.byte	0x04
	.zero		1


	//   ....[28]....
        /*0848*/ 	.word	0x00007170
        /*084c*/ 	.word	0x000000ff
        /*0850*/ 	.word	0x00031c50
        /*0854*/ 	.short	0x010a
        /*0856*/ 	.byte	0x04
	.zero		1


	//   ....[29]....
        /*0858*/ 	.word	0x000071b0
        /*085c*/ 	.word	0x000000ff
        /*0860*/ 	.word	0x00031c50
        /*0864*/ 	.short	0x010a
        /*0866*/ 	.byte	0x04
	.zero		1


	//   ....[30]....
        /*0868*/ 	.word	0x000091c0
        /*086c*/ 	.word	0x0000000a
        /*0870*/ 	.word	0x00000000
        /*0874*/ 	.short	0x0101
        /*0876*/ 	.byte	0x3f
	.zero		1


	//   ....[31]....
        /*0878*/ 	.word	0x00009370
        /*087c*/ 	.word	0x0000000a
        /*0880*/ 	.word	0x00000000
        /*0884*/ 	.short	0x0101
        /*0886*/ 	.byte	0x3f
	.zero		1


	//   ....[32]....
        /*0888*/ 	.word	0x00009e00
        /*088c*/ 	.word	0x000000ff
        /*0890*/ 	.word	0x00031c30
        /*0894*/ 	.short	0x010a
        /*0896*/ 	.byte	0x04
	.zero		1


	//   ....[33]....
        /*0898*/ 	.word	0x00009e40
        /*089c*/ 	.word	0x000000ff
        /*08a0*/ 	.word	0x00031c30
        /*08a4*/ 	.short	0x010a
        /*08a6*/ 	.byte	0x04
	.zero		1


	//   ....[34]....
        /*08a8*/ 	.word	0x0000b4e0
        /*08ac*/ 	.word	0x000000ff
        /*08b0*/ 	.word	0x00031c50
        /*08b4*/ 	.short	0x010a
        /*08b6*/ 	.byte	0x04
	.zero		1


	//   ....[35]....
        /*08b8*/ 	.word	0x0000b520
        /*08bc*/ 	.word	0x000000ff
        /*08c0*/ 	.word	0x00031c50
        /*08c4*/ 	.short	0x010a
        /*08c6*/ 	.byte	0x04
	.zero		1


	//   ....[36]....
        /*08c8*/ 	.word	0x0000ca10
        /*08cc*/ 	.word	0x0000000e
        /*08d0*/ 	.word	0x00000000
        /*08d4*/ 	.short	0x0101
        /*08d6*/ 	.byte	0x3f
	.zero		1


	//   ....[37]....
        /*08d8*/ 	.word	0x0000cbc0
        /*08dc*/ 	.word	0x0000000e
        /*08e0*/ 	.word	0x00000000
        /*08e4*/ 	.short	0x0101
        /*08e6*/ 	.byte	0x3f
	.zero		1


	//   ....[38]....
        /*08e8*/ 	.word	0x0000d4e0
        /*08ec*/ 	.word	0x000000ff
        /*08f0*/ 	.word	0x00031c50
        /*08f4*/ 	.short	0x010a
        /*08f6*/ 	.byte	0x06
	.zero		1


	//   ....[39]....
        /*08f8*/ 	.word	0x0000d520
        /*08fc*/ 	.word	0x000000ff
        /*0900*/ 	.word	0x00031c50
        /*0904*/ 	.short	0x010a
        /*0906*/ 	.byte	0x06
	.zero		1


	//   ....[40]....
        /*0908*/ 	.word	0x0000dc10
        /*090c*/ 	.word	0x00000007
        /*0910*/ 	.word	0x00000000
        /*0914*/ 	.short	0x0101
        /*0916*/ 	.byte	0x3f
	.zero		1


	//   ....[41]....
        /*0918*/ 	.word	0x0000f160
        /*091c*/ 	.word	0x000000ff
        /*0920*/ 	.word	0x00000000
        /*0924*/ 	.short	0x0101
        /*0926*/ 	.byte	0x04
	.zero		1


	//   ....[42]....
        /*0928*/ 	.word	0x0000f800
        /*092c*/ 	.word	0x000000ff
        /*0930*/ 	.word	0x00000000
        /*0934*/ 	.short	0x0101
        /*0936*/ 	.byte	0x04
	.zero		1


	//   ....[43]....
        /*0938*/ 	.word	0x00012ee0
        /*093c*/ 	.word	0x00000000
        /*0940*/ 	.word	0x00031c40
        /*0944*/ 	.short	0x010a
        /*0946*/ 	.byte	0x3f
	.zero		1


	//   ....[44]....
        /*0948*/ 	.word	0x00013de0
        /*094c*/ 	.word	0x00000011
        /*0950*/ 	.word	0x00031c00
        /*0954*/ 	.short	0x0107
        /*0956*/ 	.byte	0x3f
	.zero		1


	//   ....[45]....
        /*0958*/ 	.word	0x00013ed0
        /*095c*/ 	.word	0x00000011
        /*0960*/ 	.word	0x00031c00
        /*0964*/ 	.short	0x0101
        /*0966*/ 	.byte	0x3f
	.zero		1


	//   ....[46]....
        /*0968*/ 	.word	0x00013ef0
        /*096c*/ 	.word	0x00000011
        /*0970*/ 	.word	0x00031c20
        /*0974*/ 	.short	0x010a
        /*0976*/ 	.byte	0x3f
	.zero		1


	//   ....[47]....
        /*0978*/ 	.word	0x00014290
        /*097c*/ 	.word	0x00000003
        /*0980*/ 	.word	0x00031c40
        /*0984*/ 	.short	0x010a
        /*0986*/ 	.byte	0x3f
	.zero		1


	//   ....[48]....
        /*0988*/ 	.word	0x00014710
        /*098c*/ 	.word	0x00000003
        /*0990*/ 	.word	0x00000060
        /*0994*/ 	.short	0x010a
        /*0996*/ 	.byte	0x3f
	.zero		1


	//   ....[49]....
        /*0998*/ 	.word	0x00014e50
        /*099c*/ 	.word	0x00000003
        /*09a0*/ 	.word	0x00031c40
        /*09a4*/ 	.short	0x010a
        /*09a6*/ 	.byte	0x3f
	.zero		1


	//   ....[50]....
        /*09a8*/ 	.word	0x000152d0
        /*09ac*/ 	.word	0x0000000c
        /*09b0*/ 	.word	0x00000060
        /*09b4*/ 	.short	0x010a
        /*09b6*/ 	.byte	0x3f
	.zero		1


	//   ....[51]....
        /*09b8*/ 	.word	0x00015950
        /*09bc*/ 	.word	0x00000002
        /*09c0*/ 	.word	0x00031c40
        /*09c4*/ 	.short	0x010a
        /*09c6*/ 	.byte	0x3f
	.zero		1


	//   ....[52]....
        /*09c8*/ 	.word	0x00015de0
        /*09cc*/ 	.word	0x00000007
        /*09d0*/ 	.word	0x00000060
        /*09d4*/ 	.short	0x010a
        /*09d6*/ 	.byte	0x3f
	.zero		1


	//   ....[53]....
        /*09d8*/ 	.word	0x00016410
        /*09dc*/ 	.word	0x00000003
        /*09e0*/ 	.word	0x00031c60
        /*09e4*/ 	.short	0x010a
        /*09e6*/ 	.byte	0x3f
	.zero		1


	//   ....[54]....
        /*09e8*/ 	.word	0x00017980
        /*09ec*/ 	.word	0x00000009
        /*09f0*/ 	.word	0x00031c20
        /*09f4*/ 	.short	0x010a
        /*09f6*/ 	.byte	0x3f
	.zero		1


	//   ....[55]....
        /*09f8*/ 	.word	0x00017b40
        /*09fc*/ 	.word	0x00000007
        /*0a00*/ 	.word	0x00000000
        /*0a04*/ 	.short	0x010a
        /*0a06*/ 	.byte	0x3f
	.zero		1


	//   ....[56]....
        /*0a08*/ 	.word	0x00017bb0
        /*0a0c*/ 	.word	0x00000003
        /*0a10*/ 	.word	0x00000000
        /*0a14*/ 	.short	0x010a
        /*0a16*/ 	.byte	0x3f
	.zero		1


	//   ....[57]....
        /*0a18*/ 	.word	0x00017c10
        /*0a1c*/ 	.word	0x00000005
        /*0a20*/ 	.word	0x00000000
        /*0a24*/ 	.short	0x010a
        /*0a26*/ 	.byte	0x3f
	.zero		1


	//   ....[58]....
        /*0a28*/ 	.word	0x00017c40
        /*0a2c*/ 	.word	0x00000003
        /*0a30*/ 	.word	0x00000000
        /*0a34*/ 	.short	0x010a
        /*0a36*/ 	.byte	0x3f
	.zero		1


	//   ....[59]....
        /*0a38*/ 	.word	0x00017cb0
        /*0a3c*/ 	.word	0x00000003
        /*0a40*/ 	.word	0x00031c00
        /*0a44*/ 	.short	0x010a
        /*0a46*/ 	.byte	0x3f
	.zero		1


	//   ....[60]....
        /*0a48*/ 	.word	0x00017d00
        /*0a4c*/ 	.word	0x00000003
        /*0a50*/ 	.word	0x00031c30
        /*0a54*/ 	.short	0x010a
        /*0a56*/ 	.byte	0x3f
	.zero		1


	//   ....[61]....
        /*0a58*/ 	.word	0x00017d60
        /*0a5c*/ 	.word	0x00000009
        /*0a60*/ 	.word	0x00031c30
        /*0a64*/ 	.short	0x010a
        /*0a66*/ 	.byte	0x3f
	.zero		1


	//   ....[62]....
        /*0a68*/ 	.word	0x00017dc0
        /*0a6c*/ 	.word	0x00000008
        /*0a70*/ 	.word	0x00031c50
        /*0a74*/ 	.short	0x010a
        /*0a76*/ 	.byte	0x3f
	.zero		1


	//   ....[63]....
        /*0a78*/ 	.word	0x00017e20
        /*0a7c*/ 	.word	0x00000007
        /*0a80*/ 	.word	0x00031c30
        /*0a84*/ 	.short	0x010a
        /*0a86*/ 	.byte	0x3f
	.zero		1


	//   ....[64]....
        /*0a88*/ 	.word	0x00017e80
        /*0a8c*/ 	.word	0x00000007
        /*0a90*/ 	.word	0x00031c50
        /*0a94*/ 	.short	0x010a
        /*0a96*/ 	.byte	0x3f
	.zero		1


	//   ....[65]....
        /*0a98*/ 	.word	0x00017ee0
        /*0a9c*/ 	.word	0x00000006
        /*0aa0*/ 	.word	0x00031c50
        /*0aa4*/ 	.short	0x010a
        /*0aa6*/ 	.byte	0x3f
	.zero		1


	//   ....[66]....
        /*0aa8*/ 	.word	0x00018080
        /*0aac*/ 	.word	0x00000000
        /*0ab0*/ 	.word	0x00031c40
        /*0ab4*/ 	.short	0x010a
        /*0ab6*/ 	.byte	0x3f
	.zero		1


	//   ....[67]....
        /*0ab8*/ 	.word	0x00018960
        /*0abc*/ 	.word	0x00000011
        /*0ac0*/ 	.word	0x00031c20
        /*0ac4*/ 	.short	0x010a
        /*0ac6*/ 	.byte	0x3f
	.zero		1


	//   ....[68]....
        /*0ac8*/ 	.word	0x000189b0
        /*0acc*/ 	.word	0x00000003
        /*0ad0*/ 	.word	0x00031c40
        /*0ad4*/ 	.short	0x010a
        /*0ad6*/ 	.byte	0x3f
	.zero		1


	//   ....[69]....
        /*0ad8*/ 	.word	0x00018a00
        /*0adc*/ 	.word	0x00000003
        /*0ae0*/ 	.word	0x00000060
        /*0ae4*/ 	.short	0x010a
        /*0ae6*/ 	.byte	0x3f
	.zero		1


	//   ....[70]....
        /*0ae8*/ 	.word	0x00018a50
        /*0aec*/ 	.word	0x00000003
        /*0af0*/ 	.word	0x00031c40
        /*0af4*/ 	.short	0x010a
        /*0af6*/ 	.byte	0x3f
	.zero		1


	//   ....[71]....
        /*0af8*/ 	.word	0x00018aa0
        /*0afc*/ 	.word	0x0000000c
        /*0b00*/ 	.word	0x00000060
        /*0b04*/ 	.short	0x010a
        /*0b06*/ 	.byte	0x3f
	.zero		1


	//   ....[72]....
        /*0b08*/ 	.word	0x00018af0
        /*0b0c*/ 	.word	0x00000002
        /*0b10*/ 	.word	0x00031c40
        /*0b14*/ 	.short	0x010a
        /*0b16*/ 	.byte	0x3f
	.zero		1


	//   ....[73]....
        /*0b18*/ 	.word	0x00018b40
        /*0b1c*/ 	.word	0x00000007
        /*0b20*/ 	.word	0x00000060
        /*0b24*/ 	.short	0x010a
        /*0b26*/ 	.byte	0x3f
	.zero		1


	//   ....[74]....
        /*0b28*/ 	.word	0x00018b90
        /*0b2c*/ 	.word	0x00000003
        /*0b30*/ 	.word	0x00031c60
        /*0b34*/ 	.short	0x010a
        /*0b36*/ 	.byte	0x3f
	.zero		1


	//   ....[75]....
        /*0b38*/ 	.word	0x000195d0
        /*0b3c*/ 	.word	0x00000009
        /*0b40*/ 	.word	0x00031c20
        /*0b44*/ 	.short	0x010a
        /*0b46*/ 	.byte	0x3f
	.zero		1


	//   ....[76]....
        /*0b48*/ 	.word	0x00019770
        /*0b4c*/ 	.word	0x00000007
        /*0b50*/ 	.word	0x00000000
        /*0b54*/ 	.short	0x010a
        /*0b56*/ 	.byte	0x3f
	.zero		1


	//   ....[77]....
        /*0b58*/ 	.word	0x000197c0
        /*0b5c*/ 	.word	0x00000003
        /*0b60*/ 	.word	0x00000000
        /*0b64*/ 	.short	0x010a
        /*0b66*/ 	.byte	0x3f
	.zero		1


	//   ....[78]....
        /*0b68*/ 	.word	0x00019810
        /*0b6c*/ 	.word	0x00000005
        /*0b70*/ 	.word	0x00000000
        /*0b74*/ 	.short	0x010a
        /*0b76*/ 	.byte	0x3f
	.zero		1


	//----- nvinfo : EIATTR_NUM_MBARRIERS
	.align		4
.L_1337:
        /*0b78*/ 	.byte	0x03, 0x38
        /*0b7a*/ 	.short	0x0016


	//----- nvinfo : EIATTR_EXIT_INSTR_OFFSETS
	.align		4
        /*0b7c*/ 	.byte	0x04, 0x1c
        /*0b7e*/ 	.short	(.L_1339 - .L_1338)


	//   ....[0]....
.L_1338:
        /*0b80*/ 	.word	0x00000a90


	//   ....[1]....
        /*0b84*/ 	.word	0x00010bf0


	//   ....[2]....
        /*0b88*/ 	.word	0x00017c90


	//----- nvinfo : EIATTR_MAX_THREADS
	.align		4
.L_1339:
        /*0b8c*/ 	.byte	0x04, 0x05
        /*0b8e*/ 	.short	(.L_1341 - .L_1340)
.L_1340:
        /*0b90*/ 	.word	0x00000200
        /*0b94*/ 	.word	0x00000001
        /*0b98*/ 	.word	0x00000001


	//----- nvinfo : EIATTR_CRS_STACK_SIZE
	.align		4
.L_1341:
        /*0b9c*/ 	.byte	0x04, 0x1e
        /*0b9e*/ 	.short	(.L_1343 - .L_1342)
.L_1342:
        /*0ba0*/ 	.word	0x00000000


	//----- nvinfo : EIATTR_CBANK_PARAM_SIZE
	.align		4
.L_1343:
        /*0ba4*/ 	.byte	0x03, 0x19
        /*0ba6*/ 	.short	0x0af0


	//----- nvinfo : EIATTR_PARAM_CBANK
	.align		4
        /*0ba8*/ 	.byte	0x04, 0x0a
        /*0baa*/ 	.short	(.L_1345 - .L_1344)
	.align		4
.L_1344:
        /*0bac*/ 	.word	index@(.nv.constant0._ZN7cutlass13device_kernelIN5flash11enable_sm90INS1_16FlashAttnFwdSm90INS1_25CollectiveMainloopFwdSm90ILi2EN4cute5tupleIJNS5_1CILi1EEES8_S8_EEENS6_IJNS7_ILi192EEENS7_ILi144EEENS7_ILi96EEEEEELi96ENS_10bfloat16_tEfNS_4arch4Sm90ELb1ELb0ELb0ELb1ELb0ELb0ELb0ELb0ELb1ELb1ELb1ELb0EEENS1_21CollectiveEpilogueFwdINS6_IJSA_SC_SB_EEES9_SE_SG_Li384ELb1ELb1ELb1ELb0EEENS1_36VarlenDynamicPersistentTileSchedulerILi192ELi144ELi384ELi128ELb1ELb1ELb1ELb1ELb1ELb1EEEEEEEEEvNT_6ParamsE)
        /*0bb0*/ 	.short	0x0210
        /*0bb2*/ 	.short	0x0af0


	//----- nvinfo : EIATTR_SW_WAR
	.align		4
.L_1345:
        /*0bb4*/ 	.byte	0x04, 0x36
        /*0bb6*/ 	.short	(.L_1347 - .L_1346)
.L_1346:
        /*0bb8*/ 	.word	0x00000008
.L_1347:


//--------------------- .nv.info._ZN7cutlass13device_kernelIN5flash11enable_sm90INS1_16FlashAttnFwdSm90INS1_25CollectiveMainloopFwdSm90ILi2EN4cute5tupleIJNS5_1CILi1EEES8_S8_EEENS6_IJNS7_ILi192EEENS7_ILi144EEENS7_ILi96EEEEEELi96ENS_10bfloat16_tEfNS_4arch4Sm90ELb1ELb0ELb0ELb1ELb0ELb1ELb0ELb0ELb1ELb1ELb1ELb0EEENS1_21CollectiveEpilogueFwdINS6_IJSA_SC_SB_EEES9_SE_SG_Li384ELb1ELb1ELb1ELb0EEENS1_36VarlenDynamicPersistentTileSchedulerILi192ELi144ELi384ELi128ELb1ELb1ELb1ELb1ELb1ELb1EEEEEEEEEvNT_6ParamsE --------------------------
	.section	.nv.info._ZN7cutlass13device_kernelIN5flash11enable_sm90INS1_16FlashAttnFwdSm90INS1_25CollectiveMainloopFwdSm90ILi2EN4cute5tupleIJNS5_1CILi1EEES8_S8_EEENS6_IJNS7_ILi192EEENS7_ILi144EEENS7_ILi96EEEEEELi96ENS_10bfloat16_tEfNS_4arch4Sm90ELb1ELb0ELb0ELb1ELb0ELb1ELb0ELb0ELb1ELb1ELb1ELb0EEENS1_21CollectiveEpilogueFwdINS6_IJSA_SC_SB_EEES9_SE_SG_Li384ELb1ELb1ELb1ELb0EEENS1_36VarlenDynamicPersistentTileSchedulerILi192ELi144ELi384ELi128ELb1ELb1ELb1ELb1ELb1ELb1EEEEEEEEEvNT_6ParamsE,"",@"SHT_CUDA_INFO"
	.sectionflags	@""
	.align	4


	//----- nvinfo : EIATTR_CUDA_API_VERSION
	.align		4
        /*0000*/ 	.byte	0x04, 0x37
        /*0002*/ 	.short	(.L_1349 - .L_1348)
.L_1348:
        /*0004*/ 	.word	0x00000082


	//----- nvinfo : EIATTR_KPARAM_INFO
	.align		4
.L_1349:
        /*0008*/ 	.byte	0x04, 0x17
        /*000a*/ 	.short	(.L_1351 - .L_1350)
.L_1350:
        /*000c*/ 	.word	0x00000000
        /*0010*/ 	.short	0x0000
        /*0012*/ 	.short	0x0070
        /*0014*/ 	.byte	0x00, 0xf0, 0x01, 0x2a


	//----- nvinfo : EIATTR_SPARSE_MMA_MASK
	.align		4
.L_1351:
        /*0018*/ 	.byte	0x03, 0x50
        /*001a*/ 	.short	0x0000


	//----- nvinfo : EIATTR_MAXREG_COUNT
	.align		4
        /*001c*/ 	.byte	0x03, 0x1b
        /*001e*/ 	.short	0x0080


	//----- nvinfo : EIATTR_NUM_BARRIERS
	.align		4
        /*0020*/ 	.byte	0x02, 0x4c
        /*0022*/ 	.byte	0x10
	.zero		1


	//----- nvinfo : EIATTR_EXTERNS
	.align		4
        /*0024*/ 	.byte	0x04, 0x0f
        /*0026*/ 	.short	(.L_1353 - .L_1352)


	//   ....[0]....
	.align		4
.L_1352:
        /*0028*/ 	.word	index@(__assertfail)


	//----- nvinfo : EIATTR_ANNOTATIONS
	.align		4
.L_1353:
        /*002c*/ 	.byte	0x04, 0x55
        /*002e*/ 	.short	(.L_1355 - .L_1354)


	//   ....[0]....
.L_1354:
        /* <DEDUP_REMOVED lines=169> */


	//----- nvinfo : EIATTR_MERCURY_ISA_VERSION
	.align		4
.L_1355:
        /*0aa8*/ 	.byte	0x03, 0x5f
        /*0aaa*/ 	.short	0x0101


	//----- nvinfo : EIATTR_UNUSED_LOAD_BYTE_OFFSET
	.align		4
        /*0aac*/ 	.byte	0x04, 0x44
        /*0aae*/ 	.short	(.L_1357 - .L_1356)


	//   ....[0]....
.L_1356:
        /*0ab0*/ 	.word	0x00000ad0
        /*0ab4*/ 	.word	0x0000fff0


	//   ....[1]....
        /*0ab8*/ 	.word	0x0001ac70
        /*0abc*/ 	.word	0x0000fff0


	//----- nvinfo : EIATTR_INT_WARP_WIDE_INSTR_OFFSETS
	.align		4
.L_1357:
        /*0ac0*/ 	.byte	0x04, 0x31
        /*0ac2*/ 	.short	(.L_1359 - .L_1358)


	//   ....[0]....
.L_1358:
        /*0ac4*/ 	.word	0x00000180


	//   ....[1]....
        /*0ac8*/ 	.word	0x00000220


	//   ....[2]....
        /*0acc*/ 	.word	0x00000290


	//   ....[3]....
        /*0ad0*/ 	.word	0x00020cf0


	//   ....[4]....
        /*0ad4*/ 	.word	0x00020d80


	//   ....[5]....
        /*0ad8*/ 	.word	0x000248e0


	//   ....[6]....
        /*0adc*/ 	.word	0x00024970


	//----- nvinfo : EIATTR_COOP_GROUP_MASK_REGIDS
	.align		4
.L_1359:
        /*0ae0*/ 	.byte	0x04, 0x29
        /*0ae2*/ 	.short	(.L_1361 - .L_1360)


	//   ....[0]....
.L_1360:
        /*0ae4*/ 	.word	0xffffffff


	//   ....[1]....
        /*0ae8*/ 	.word	0xffffffff


	//   ....[2]....
        /*0aec*/ 	.word	0xffffffff


	//   ....[3]....
        /*0af0*/ 	.word	0xffffffff


	//   ....[4]....
        /*0af4*/ 	.word	0xffffffff


	//   ....[5]....
        /*0af8*/ 	.word	0xffffffff


	//   ....[6]....
        /*0afc*/ 	.word	0xffffffff


	//   ....[7]....
        /*0b00*/ 	.word	0xffffffff


	//   ....[8]....
        /*0b04*/ 	.word	0xffffffff


	//   ....[9]....
        /*0b08*/ 	.word	0xffffffff


	//   ....[10]....
        /*0b0c*/ 	.word	0xffffffff


	//   ....[11]....
        /*0b10*/ 	.word	0xffffffff


	//   ....[12]....
        /*0b14*/ 	.word	0xffffffff


	//   ....[13]....
        /*0b18*/ 	.word	0xffffffff


	//   ....[14]....
        /*0b1c*/ 	.word	0xffffffff


	//   ....[15]....
        /*0b20*/ 	.word	0xffffffff


	//   ....[16]....
        /*0b24*/ 	.word	0xffffffff


	//   ....[17]....
        /*0b28*/ 	.word	0xffffffff


	//   ....[18]....
        /*0b2c*/ 	.word	0xffffffff


	//   ....[19]....
        /*0b30*/ 	.word	0xffffffff


	//   ....[20]....
        /*0b34*/ 	.word	0xffffffff


	//   ....[21]....
        /*0b38*/ 	.word	0xffffffff


	//   ....[22]....
        /*0b3c*/ 	.word	0xffffffff


	//   ....[23]....
        /*0b40*/ 	.word	0xffffffff


	//   ....[24]....
        /*0b44*/ 	.word	0xffffffff


	//   ....[25]....
        /*0b48*/ 	.word	0xffffffff


	//   ....[26]....
        /*0b4c*/ 	.word	0xffffffff


	//   ....[27]....
        /*0b50*/ 	.word	0xffffffff


	//   ....[28]....
        /*0b54*/ 	.word	0xffffffff


	//   ....[29]....
        /*0b58*/ 	.word	0xffffffff


	//   ....[30]....
        /*0b5c*/ 	.word	0xffffffff


	//   ....[31]....
        /*0b60*/ 	.word	0xffffffff


	//   ....[32]....
        /*0b64*/ 	.word	0xffffffff


	//   ....[33]....
        /*0b68*/ 	.word	0xffffffff


	//   ....[34]....
        /*0b6c*/ 	.word	0xffffffff


	//   ....[35]....
        /*0b70*/ 	.word	0xffffffff


	//   ....[36]....
        /*0b74*/ 	.word	0xffffffff


	//   ....[37]....
        /*0b78*/ 	.word	0xffffffff


	//   ....[38]....
        /*0b7c*/ 	.word	0xffffffff


	//   ....[39]....
        /*0b80*/ 	.word	0xffffffff


	//   ....[40]....
        /*0b84*/ 	.word	0xffffffff


	//   ....[41]....
        /*0b88*/ 	.word	0xffffffff


	//   ....[42]....
        /*0b8c*/ 	.word	0xffffffff


	//   ....[43]....
        /*0b90*/ 	.word	0xffffffff


	//   ....[44]....
        /*0b94*/ 	.word	0xffffffff


	//   ....[45]....
        /*0b98*/ 	.word	0xffffffff


	//   ....[46]....
        /*0b9c*/ 	.word	0xffffffff


	//   ....[47]....
        /*0ba0*/ 	.word	0xffffffff


	//   ....[48]....
        /*0ba4*/ 	.word	0xffffffff


	//   ....[49]....
        /*0ba8*/ 	.word	0xffffffff


	//   ....[50]....
        /*0bac*/ 	.word	0xffffffff


	//   ....[51]....
        /*0bb0*/ 	.word	0xffffffff


	//   ....[52]....
        /*0bb4*/ 	.word	0xffffffff


	//   ....[53]....
        /*0bb8*/ 	.word	0xffffffff


	//   ....[54]....
        /*0bbc*/ 	.word	0xffffffff


	//   ....[55]....
        /*0bc0*/ 	.word	0xffffffff


	//   ....[56]....
        /*0bc4*/ 	.word	0xffffffff


	//   ....[57]....
        /*0bc8*/ 	.word	0xffffffff


	//   ....[58]....
        /*0bcc*/ 	.word	0xffffffff


	//   ....[59]....
        /*0bd0*/ 	.word	0xffffffff


	//   ....[60]....
        /*0bd4*/ 	.word	0xffffffff


	//   ....[61]....
        /*0bd8*/ 	.word	0xffffffff


	//   ....[62]....
        /*0bdc*/ 	.word	0xffffffff


	//   ....[63]....
        /*0be0*/ 	.word	0xffffffff


	//   ....[64]....
        /*0be4*/ 	.word	0xffffffff


	//   ....[65]....
        /*0be8*/ 	.word	0xffffffff


	//   ....[66]....
        /*0bec*/ 	.word	0xffffffff


	//   ....[67]....
        /*0bf0*/ 	.word	0xffffffff


	//   ....[68]....
        /*0bf4*/ 	.word	0xffffffff


	//   ....[69]....
        /*0bf8*/ 	.word	0xffffffff


	//   ....[70]....
        /*0bfc*/ 	.word	0xffffffff


	//   ....[71]....
        /*0c00*/ 	.word	0xffffffff


	//   ....[72]....
        /*0c04*/ 	.word	0xffffffff


	//   ....[73]....
        /*0c08*/ 	.word	0xffffffff


	//   ....[74]....
        /*0c0c*/ 	.word	0xffffffff


	//   ....[75]....
        /*0c10*/ 	.word	0xffffffff


	//   ....[76]....
        /*0c14*/ 	.word	0xffffffff


	//   ....[77]....
        /*0c18*/ 	.word	0xffffffff


	//   ....[78]....
        /*0c1c*/ 	.word	0xffffffff


	//   ....[79]....
        /*0c20*/ 	.word	0xffffffff


	//   ....[80]....
        /*0c24*/ 	.word	0xffffffff


	//   ....[81]....
        /*0c28*/ 	.word	0xffffffff


	//   ....[82]....
        /*0c2c*/ 	.word	0xffffffff


	//   ....[83]....
        /*0c30*/ 	.word	0xffffffff


	//   ....[84]....
        /*0c34*/ 	.word	0xffffffff


	//   ....[85]....
        /*0c38*/ 	.word	0xffffffff


	//   ....[86]....
        /*0c3c*/ 	.word	0xffffffff


	//   ....[87]....
        /*0c40*/ 	.word	0xffffffff


	//   ....[88]....
        /*0c44*/ 	.word	0xffffffff


	//   ....[89]....
        /*0c48*/ 	.word	0xffffffff


	//   ....[90]....
        /*0c4c*/ 	.word	0xffffffff


	//   ....[91]....
        /*0c50*/ 	.word	0xffffffff


	//   ....[92]....
        /*0c54*/ 	.word	0xffffffff


	//   ....[93]....
        /*0c58*/ 	.word	0xffffffff


	//   ....[94]....
        /*0c5c*/ 	.word	0xffffffff


	//   ....[95]....
        /*0c60*/ 	.word	0xffffffff


	//   ....[96]....
        /*0c64*/ 	.word	0xffffffff


	//   ....[97]....
        /*0c68*/ 	.word	0xffffffff


	//   ....[98]....
        /*0c6c*/ 	.word	0xffffffff


	//   ....[99]....
        /*0c70*/ 	.word	0xffffffff


	//   ....[100]....
        /*0c74*/ 	.word	0xffffffff


	//   ....[101]....
        /*0c78*/ 	.word	0xffffffff


	//   ....[102]....
        /*0c7c*/ 	.word	0xffffffff


	//   ....[103]....
        /*0c80*/ 	.word	0xffffffff


	//   ....[104]....
        /*0c84*/ 	.word	0xffffffff


	//   ....[105]....
        /*0c88*/ 	.word	0x0500000f


	//   ....[106]....
        /*0c8c*/ 	.word	0x0500000f


	//   ....[107]....
        /*0c90*/ 	.word	0x0500000f


	//   ....[108]....
        /*0c94*/ 	.word	0x0500000f


	//   ....[109]....
        /*0c98*/ 	.word	0x0500000f


	//   ....[110]....
        /*0c9c*/ 	.word	0x0500000f


	//   ....[111]....
        /*0ca0*/ 	.word	0x0500000f


	//   ....[112]....
        /*0ca4*/ 	.word	0x0500000f


	//   ....[113]....
        /*0ca8*/ 	.word	0x0500000f


	//   ....[114]....
        /*0cac*/ 	.word	0x0500000f


	//   ....[115]....
        /*0cb0*/ 	.word	0x0500000f


	//   ....[116]....
        /*0cb4*/ 	.word	0x0500000f


	//   ....[117]....
        /*0cb8*/ 	.word	0x0500000f


	//   ....[118]....
        /*0cbc*/ 	.word	0x0500000f


	//   ....[119]....
        /*0cc0*/ 	.word	0x0500000f


	//   ....[120]....
        /*0cc4*/ 	.word	0x0500000f


	//   ....[121]....
        /*0cc8*/ 	.word	0x0500000f


	//   ....[122]....
        /*0ccc*/ 	.word	0x0500000f


	//   ....[123]....
        /*0cd0*/ 	.word	0x0500000f


	//   ....[124]....
        /*0cd4*/ 	.word	0x0500000f


	//   ....[125]....
        /*0cd8*/ 	.word	0x0500000f


	//   ....[126]....
        /*0cdc*/ 	.word	0x0500000f


	//   ....[127]....
        /*0ce0*/ 	.word	0x0500000f


	//   ....[128]....
        /*0ce4*/ 	.word	0x0500000f


	//   ....[129]....
        /*0ce8*/ 	.word	0x0500000f


	//   ....[130]....
        /*0cec*/ 	.word	0x0500000f


	//   ....[131]....
        /*0cf0*/ 	.word	0x0500000f


	//   ....[132]....
        /*0cf4*/ 	.word	0x0500000f


	//   ....[133]....
        /*0cf8*/ 	.word	0x0500000f


	//   ....[134]....
        /*0cfc*/ 	.word	0x0500000f


	//   ....[135]....
        /*0d00*/ 	.word	0x0500000f


	//   ....[136]....
        /*0d04*/ 	.word	0x0500000f


	//   ....[137]....
        /*0d08*/ 	.word	0x0500000f


	//   ....[138]....
        /*0d0c*/ 	.word	0x0500000f


	//   ....[139]....
        /*0d10*/ 	.word	0x0500000f


	//   ....[140]....
        /*0d14*/ 	.word	0x0500000f


	//   ....[141]....
        /*0d18*/ 	.word	0x0500000f


	//   ....[142]....
        /*0d1c*/ 	.word	0x0500000f


	//   ....[143]....
        /*0d20*/ 	.word	0x0500000f


	//   ....[144]....
        /*0d24*/ 	.word	0x0500000f


	//   ....[145]....
        /*0d28*/ 	.word	0x0500000f


	//   ....[146]....
        /*0d2c*/ 	.word	0x0500000f


	//   ....[147]....
        /*0d30*/ 	.word	0x0500000f


	//   ....[148]....
        /*0d34*/ 	.word	0x0500000f


	//   ....[149]....
        /*0d38*/ 	.word	0x0500000f


	//   ....[150]....
        /*0d3c*/ 	.word	0x0500000f


	//   ....[151]....
        /*0d40*/ 	.word	0x0500000f


	//   ....[152]....
        /*0d44*/ 	.word	0x0500000f


	//   ....[153]....
        /*0d48*/ 	.word	0x0500000f


	//   ....[154]....
        /*0d4c*/ 	.word	0x0500000f


	//   ....[155]....
        /*0d50*/ 	.word	0x0500000f


	//   ....[156]....
        /*0d54*/ 	.word	0x0500000f


	//   ....[157]....
        /*0d58*/ 	.word	0x0500000f


	//   ....[158]....
        /*0d5c*/ 	.word	0x0500000f


	//----- nvinfo : EIATTR_COOP_GROUP_INSTR_OFFSETS
	.align		4
.L_1361:
        /*0d60*/ 	.byte	0x04, 0x28
        /*0d62*/ 	.short	(.L_1363 - .L_1362)


	//   ....[0]....
.L_1362:
        /*0d64*/ 	.word	0x00000060


	//   ....[1]....
        /*0d68*/ 	.word	0x00000190


	//   ....[2]....
        /*0d6c*/ 	.word	0x00000240


	//   ....[3]....
        /*0d70*/ 	.word	0x00000400


	//   ....[4]....
        /*0d74*/ 	.word	0x00000560


	//   ....[5]....
        /*0d78*/ 	.word	0x00000680


	//   ....[6]....
        /*0d7c*/ 	.word	0x000007e0


	//   ....[7]....
        /*0d80*/ 	.word	0x00007a50


	//   ....[8]....
        /*0d84*/ 	.word	0x00008220


	//   ....[9]....
        /*0d88*/ 	.word	0x00008230


	//   ....[10]....
        /*0d8c*/ 	.word	0x00008240


	//   ....[11]....
        /*0d90*/ 	.word	0x00008250


	//   ....[12]....
        /*0d94*/ 	.word	0x0000a1c0


	//   ....[13]....
        /*0d98*/ 	.word	0x0000a1d0


	//   ....[14]....
        /*0d9c*/ 	.word	0x0000a1e0


	//   ....[15]....
        /*0da0*/ 	.word	0x0000a1f0


	//   ....[16]....
        /*0da4*/ 	.word	0x0000e0e0


	//   ....[17]....
        /*0da8*/ 	.word	0x0000e9c0


	//   ....[18]....
        /*0dac*/ 	.word	0x0000e9d0


	//   ....[19]....
        /*0db0*/ 	.word	0x0000e9f0


	//   ....[20]....
        /*0db4*/ 	.word	0x0000f270


	//   ....[21]....
        /*0db8*/ 	.word	0x0000f2d0


	//   ....[22]....
        /*0dbc*/ 	.word	0x00010480


	//   ....[23]....
        /*0dc0*/ 	.word	0x00012c20


	//   ....[24]....
        /*0dc4*/ 	.word	0x00012c40


	//   ....[25]....
        /*0dc8*/ 	.word	0x000135b0


	//   ....[26]....
        /*0dcc*/ 	.word	0x000136b0


	//   ....[27]....
        /*0dd0*/ 	.word	0x00013df0


	//   ....[28]....
        /*0dd4*/ 	.word	0x00013e10


	//   ....[29]....
        /*0dd8*/ 	.word	0x00015730


	//   ....[30]....
        /*0ddc*/ 	.word	0x00018080


	//   ....[31]....
        /*0de0*/ 	.word	0x000180a0


	//   ....[32]....
        /*0de4*/ 	.word	0x000185f0


	//   ....[33]....
        /*0de8*/ 	.word	0x00018610


	//   ....[34]....
        /*0dec*/ 	.word	0x00019f10


	//   ....[35]....
        /*0df0*/ 	.word	0x0001a670


	//   ....[36]....
        /*0df4*/ 	.word	0x0001a6a0


	//   ....[37]....
        /*0df8*/ 	.word	0x0001a6e0


	//   ....[38]....
        /*0dfc*/ 	.word	0x0001a6f0


	//   ....[39]....
        /*0e00*/ 	.word	0x0001b640


	//   ....[40]....
        /*0e04*/ 	.word	0x0001b660


	//   ....[41]....
        /*0e08*/ 	.word	0x0001b670


	//   ....[42]....
        /*0e0c*/ 	.word	0x0001b680


	//   ....[43]....
        /*0e10*/ 	.word	0x0001bd20


	//   ....[44]....
        /*0e14*/ 	.word	0x0001bd30


	//   ....[45]....
        /*0e18*/ 	.word	0x0001be80


	//   ....[46]....
        /*0e1c*/ 	.word	0x0001be90


	//   ....[47]....
        /*0e20*/ 	.word	0x0001c280


	//   ....[48]....
        /*0e24*/ 	.word	0x0001c290


	//   ....[49]....
        /*0e28*/ 	.word	0x0001c780


	//   ....[50]....
        /*0e2c*/ 	.word	0x0001c790


	//   ....[51]....
        /*0e30*/ 	.word	0x0001d550


	//   ....[52]....
        /*0e34*/ 	.word	0x0001d560


	//   ....[53]....
        /*0e38*/ 	.word	0x0001d6c0


	//   ....[54]....
        /*0e3c*/ 	.word	0x0001d6d0


	//   ....[55]....
        /*0e40*/ 	.word	0x0001d880


	//   ....[56]....
        /*0e44*/ 	.word	0x0001daa0


	//   ....[57]....
        /*0e48*/ 	.word	0x0001dad0


	//   ....[58]....
        /*0e4c*/ 	.word	0x0001db00


	//   ....[59]....
        /*0e50*/ 	.word	0x0001db30


	//   ....[60]....
        /*0e54*/ 	.word	0x0001db60


	//   ....[61]....
        /*0e58*/ 	.word	0x0001db90


	//   ....[62]....
        /*0e5c*/ 	.word	0x0001dd20


	//   ....[63]....
        /*0e60*/ 	.word	0x0001dd50


	//   ....[64]....
        /*0e64*/ 	.word	0x0001dd80


	//   ....[65]....
        /*0e68*/ 	.word	0x0001ddb0


	//   ....[66]....
        /*0e6c*/ 	.word	0x0001dde0


	//   ....[67]....
        /*0e70*/ 	.word	0x0001de10


	//   ....[68]....
        /*0e74*/ 	.word	0x0001dea0


	//   ....[69]....
        /*0e78*/ 	.word	0x0001ded0


	//   ....[70]....
        /*0e7c*/ 	.word	0x0001dee0


	//   ....[71]....
        /*0e80*/ 	.word	0x0001df20


	//   ....[72]....
        /*0e84*/ 	.word	0x0001f520


	//   ....[73]....
        /*0e88*/ 	.word	0x00021290


	//   ....[74]....
        /*0e8c*/ 	.word	0x00021f30


	//   ....[75]....
        /*0e90*/ 	.word	0x00021f40


	//   ....[76]....
        /*0e94*/ 	.word	0x00022000


	//   ....[77]....
        /*0e98*/ 	.word	0x00022020


	//   ....[78]....
        /*0e9c*/ 	.word	0x000220c0


	//   ....[79]....
        /*0ea0*/ 	.word	0x000220e0


	//   ....[80]....
        /*0ea4*/ 	.word	0x000220f0


	//   ....[81]....
        /*0ea8*/ 	.word	0x00022100


	//   ....[82]....
        /*0eac*/ 	.word	0x000221e0


	//   ....[83]....
        /*0eb0*/ 	.word	0x00022220


	//   ....[84]....
        /*0eb4*/ 	.word	0x00022230


	//   ....[85]....
        /*0eb8*/ 	.word	0x000222c0


	//   ....[86]....
        /*0ebc*/ 	.word	0x000250b0


	//   ....[87]....
        /*0ec0*/ 	.word	0x000250d0


	//   ....[88]....
        /*0ec4*/ 	.word	0x00025130


	//   ....[89]....
        /*0ec8*/ 	.word	0x00025160


	//   ....[90]....
        /*0ecc*/ 	.word	0x00025190


	//   ....[91]....
        /*0ed0*/ 	.word	0x000251c0


	//   ....[92]....
        /*0ed4*/ 	.word	0x000251f0


	//   ....[93]....
        /*0ed8*/ 	.word	0x00025220


	//   ....[94]....
        /*0edc*/ 	.word	0x000253c0


	//   ....[95]....
        /*0ee0*/ 	.word	0x00025400


	//   ....[96]....
        /*0ee4*/ 	.word	0x00025430


	//   ....[97]....
        /*0ee8*/ 	.word	0x00025460


	//   ....[98]....
        /*0eec*/ 	.word	0x00025490


	//   ....[99]....
        /*0ef0*/ 	.word	0x000254c0


	//   ....[100]....
        /*0ef4*/ 	.word	0x00025580


	//   ....[101]....
        /*0ef8*/ 	.word	0x000255a0


	//   ....[102]....
        /*0efc*/ 	.word	0x000255c0


	//   ....[103]....
        /*0f00*/ 	.word	0x00025620


	//   ....[104]....
        /*0f04*/ 	.word	0x00026040


	//   ....[105]....
        /*0f08*/ 	.word	0x00026440


	//   ....[106]....
        /*0f0c*/ 	.word	0x000264e0


	//   ....[107]....
        /*0f10*/ 	.word	0x00026570


	//   ....[108]....
        /*0f14*/ 	.word	0x000265c0


	//   ....[109]....
        /*0f18*/ 	.word	0x00026610


	//   ....[110]....
        /*0f1c*/ 	.word	0x000266f0


	//   ....[111]....
        /*0f20*/ 	.word	0x00026780


	//   ....[112]....
        /*0f24*/ 	.word	0x000267e0


	//   ....[113]....
        /*0f28*/ 	.word	0x00026840


	//   ....[114]....
        /*0f2c*/ 	.word	0x00026af0


	//   ....[115]....
        /*0f30*/ 	.word	0x00026b40


	//   ....[116]....
        /*0f34*/ 	.word	0x00026bd0


	//   ....[117]....
        /*0f38*/ 	.word	0x00026c60


	//   ....[118]....
        /*0f3c*/ 	.word	0x00026ce0


	//   ....[119]....
        /*0f40*/ 	.word	0x00026d30


	//   ....[120]....
        /*0f44*/ 	.word	0x00026dc0


	//   ....[121]....
        /*0f48*/ 	.word	0x00026e50


	//   ....[122]....
        /*0f4c*/ 	.word	0x00026ed0


	//   ....[123]....
        /*0f50*/ 	.word	0x00026f20


	//   ....[124]....
        /*0f54*/ 	.word	0x00026fb0


	//   ....[125]....
        /*0f58*/ 	.word	0x00027040


	//   ....[126]....
        /*0f5c*/ 	.word	0x00027100


	//   ....[127]....
        /*0f60*/ 	.word	0x000273f0


	//   ....[128]....
        /*0f64*/ 	.word	0x00027580


	//   ....[129]....
        /*0f68*/ 	.word	0x000275f0


	//   ....[130]....
        /*0f6c*/ 	.word	0x00027650


	//   ....[131]....
        /*0f70*/ 	.word	0x00027760


	//   ....[132]....
        /*0f74*/ 	.word	0x000277c0


	//   ....[133]....
        /*0f78*/ 	.word	0x000278e0


	//   ....[134]....
        /*0f7c*/ 	.word	0x00027940


	//   ....[135]....
        /*0f80*/ 	.word	0x000279e0


	//   ....[136]....
        /*0f84*/ 	.word	0x00027ab0


	//   ....[137]....
        /*0f88*/ 	.word	0x00027bc0


	//   ....[138]....
        /*0f8c*/ 	.word	0x00027c20


	//   ....[139]....
        /*0f90*/ 	.word	0x00027d00


	//   ....[140]....
        /*0f94*/ 	.word	0x00028020


	//   ....[141]....
        /*0f98*/ 	.word	0x000280d0


	//   ....[142]....
        /*0f9c*/ 	.word	0x00028220


	//   ....[143]....
        /*0fa0*/ 	.word	0x000282a0


	//   ....[144]....
        /*0fa4*/ 	.word	0x00028310


	//   ....[145]....
        /*0fa8*/ 	.word	0x00028380


	//   ....[146]....
        /*0fac*/ 	.word	0x000283f0


	//   ....[147]....
        /*0fb0*/ 	.word	0x00028470


	//   ....[148]....
        /*0fb4*/ 	.word	0x000284f0


	//   ....[149]....
        /*0fb8*/ 	.word	0x000285a0


	//   ....[150]....
        /*0fbc*/ 	.word	0x00028610


	//   ....[151]....
        /*0fc0*/ 	.word	0x00028680


	//   ....[152]....
        /*0fc4*/ 	.word	0x000286f0


	//   ....[153]....
        /*0fc8*/ 	.word	0x00028770


	//   ....[154]....
        /*0fcc*/ 	.word	0x000287e0


	//   ....[155]....
        /*0fd0*/ 	.word	0x00028890


	//   ....[156]....
        /*0fd4*/ 	.word	0x000288e0


	//   ....[157]....
        /*0fd8*/ 	.word	0x00028970


	//   ....[158]....
        /*0fdc*/ 	.word	0x00028aa0


	//----- nvinfo : EIATTR_REG_RECONFIG
	.align		4
.L_1363:
        /*0fe0*/ 	.byte	0x01, 0x54
	.zero		2


	//----- nvinfo : EIATTR_SYSCALL_OFFSETS
	.align		4
        /*0fe4*/ 	.byte	0x04, 0x46
        /*0fe6*/ 	.short	(.L_1365 - .L_1364)


	//   ....[0]....
.L_1364:
        /*0fe8*/ 	.word	0x00001f00


	//   ....[1]....
        /*0fec*/ 	.word	0x00002050


	//   ....[2]....
        /*0ff0*/ 	.word	0x00007c60


	//   ....[3]....
        /*0ff4*/ 	.word	0x00007f80


	//   ....[4]....
        /*0ff8*/ 	.word	0x00020ee0


	//   ....[5]....
        /*0ffc*/ 	.word	0x00021030


	//   ....[6]....
        /*1000*/ 	.word	0x00021130


	//   ....[7]....
        /*1004*/ 	.word	0x000219f0


	//----- nvinfo : EIATTR_MBARRIER_INSTR_OFFSETS
	.align		4
.L_1365:
        /*1008*/ 	.byte	0x04, 0x39
        /*100a*/ 	.short	(.L_1367 - .L_1366)


	//   ....[0]....
.L_1366:
        /*100c*/ 	.word	0x000002b0
        /*1010*/ 	.word	0x000000ff
        /*1014*/ 	.word	0x00031c00
        /*1018*/ 	.short	0x0100
        /*101a*/ 	.byte	0x08
	.zero		1


	//   ....[1]....
        /*101c*/ 	.word	0x000002c0
        /*1020*/ 	.word	0x000000ff
        /*1024*/ 	.word	0x00031c20
        /*1028*/ 	.short	0x0100
        /*102a*/ 	.byte	0x08
	.zero		1


	//   ....[2]....
        /*102c*/ 	.word	0x000003b0
        /*1030*/ 	.word	0x000000ff
        /*1034*/ 	.word	0x00031c30
        /*1038*/ 	.short	0x0100
        /*103a*/ 	.byte	0x08
	.zero		1


	//   ....[3]....
        /*103c*/ 	.word	0x000003c0
        /*1040*/ 	.word	0x000000ff
        /*1044*/ 	.word	0x00031c40
        /*1048*/ 	.short	0x0100
        /*104a*/ 	.byte	0x08
	.zero		1


	//   ....[4]....
        /*104c*/ 	.word	0x000003d0
        /*1050*/ 	.word	0x000000ff
        /*1054*/ 	.word	0x00031c38
        /*1058*/ 	.short	0x0100
        /*105a*/ 	.byte	0x08
	.zero		1


	//   ....[5]....
        /*105c*/ 	.word	0x000003e0
        /*1060*/ 	.word	0x000000ff
        /*1064*/ 	.word	0x00031c48
        /*1068*/ 	.short	0x0100
        /*106a*/ 	.byte	0x08
	.zero		1


	//   ....[6]....
        /*106c*/ 	.word	0x00000510
        /*1070*/ 	.word	0x000000ff
        /*1074*/ 	.word	0x00031c50
        /*1078*/ 	.short	0x0100
        /*107a*/ 	.byte	0x08
	.zero		1


	//   ....[7]....
        /*107c*/ 	.word	0x00000520
        /*1080*/ 	.word	0x000000ff
        /*1084*/ 	.word	0x00031c60
        /*1088*/ 	.short	0x0100
        /*108a*/ 	.byte	0x08
	.zero		1


	//   ....[8]....
        /*108c*/ 	.word	0x00000530
        /*1090*/ 	.word	0x000000ff
        /*1094*/ 	.word	0x00031c58
        /*1098*/ 	.short	0x0100
        /*109a*/ 	.byte	0x08
	.zero		1


	//   ....[9]....
        /*109c*/ 	.word	0x00000540
        /*10a0*/ 	.word	0x000000ff
        /*10a4*/ 	.word	0x00031c68
        /*10a8*/ 	.short	0x0100
        /*10aa*/ 	.byte	0x08
	.zero		1


	//   ....[10]....
        /*10ac*/ 	.word	0x00000630
        /*10b0*/ 	.word	0x000000ff
        /*10b4*/ 	.word	0x00031c70
        /*10b8*/ 	.short	0x0100
        /*10ba*/ 	.byte	0x06
	.zero		1


	//   ....[11]....
        /*10bc*/ 	.word	0x00000640
        /*10c0*/ 	.word	0x000000ff
        /*10c4*/ 	.word	0x00031c80
        /*10c8*/ 	.short	0x0100
        /*10ca*/ 	.byte	0x06
	.zero		1


	//   ....[12]....
        /*10cc*/ 	.word	0x00000650
        /*10d0*/ 	.word	0x000000ff
        /*10d4*/ 	.word	0x00031c78
        /*10d8*/ 	.short	0x0100
        /*10da*/ 	.byte	0x06
	.zero		1


	//   ....[13]....
        /*10dc*/ 	.word	0x00000660
        /*10e0*/ 	.word	0x000000ff
        /*10e4*/ 	.word	0x00031c88
        /*10e8*/ 	.short	0x0100
        /*10ea*/ 	.byte	0x06
	.zero		1


	//   ....[14]....
        /*10ec*/ 	.word	0x00000790
        /*10f0*/ 	.word	0x000000ff
        /*10f4*/ 	.word	0x00031c90
        /*10f8*/ 	.short	0x0100
        /*10fa*/ 	.byte	0x08
	.zero		1


	//   ....[15]....
        /*10fc*/ 	.word	0x000007a0
        /*1100*/ 	.word	0x000000ff
        /*1104*/ 	.word	0x00031ca0
        /*1108*/ 	.short	0x0100
        /*110a*/ 	.byte	0x08
	.zero		1


	//   ....[16]....
        /*110c*/ 	.word	0x000007b0
        /*1110*/ 	.word	0x000000ff
        /*1114*/ 	.word	0x00031c98
        /*1118*/ 	.short	0x0100
        /*111a*/ 	.byte	0x08
	.zero		1


	//   ....[17]....
        /*111c*/ 	.word	0x000007c0
        /*1120*/ 	.word	0x000000ff
        /*1124*/ 	.word	0x00031ca8
        /*1128*/ 	.short	0x0100
        /*112a*/ 	.byte	0x08
	.zero		1


	//   ....[18]....
        /*112c*/ 	.word	0x000008f0
        /*1130*/ 	.word	0x000000ff
        /*1134*/ 	.word	0x00031cb0
        /*1138*/ 	.short	0x0100
        /*113a*/ 	.byte	0x08
	.zero		1


	//   ....[19]....
        /*113c*/ 	.word	0x00000900
        /*1140*/ 	.word	0x000000ff
        /*1144*/ 	.word	0x00031cc0
        /*1148*/ 	.short	0x0100
        /*114a*/ 	.byte	0x08
	.zero		1


	//   ....[20]....
        /*114c*/ 	.word	0x00000910
        /*1150*/ 	.word	0x000000ff
        /*1154*/ 	.word	0x00031cb8
        /*1158*/ 	.short	0x0100
        /*115a*/ 	.byte	0x08
	.zero		1


	//   ....[21]....
        /*115c*/ 	.word	0x00000920
        /*1160*/ 	.word	0x000000ff
        /*1164*/ 	.word	0x00031cc8
        /*1168*/ 	.short	0x0100
        /*116a*/ 	.byte	0x08
	.zero		1


	//   ....[22]....
        /*116c*/ 	.word	0x00003680
        /*1170*/ 	.word	0x00000015
        /*1174*/ 	.word	0x00031c90
        /*1178*/ 	.short	0x010a
        /*117a*/ 	.byte	0x3f
	.zero		1


	//   ....[23]....
        /*117c*/ 	.word	0x000051d0
        /*1180*/ 	.word	0x00000015
        /*1184*/ 	.word	0x00031c90
        /*1188*/ 	.short	0x010a
        /*118a*/ 	.byte	0x3f
	.zero		1


	//   ....[24]....
        /*118c*/ 	.word	0x00006d40
        /*1190*/ 	.word	0x00000015
        /*1194*/ 	.word	0x00031c90
        /*1198*/ 	.short	0x010a
        /*119a*/ 	.byte	0x3f
	.zero		1


	//   ....[25]....
        /*119c*/ 	.word	0x00006ff0
        /*11a0*/ 	.word	0x00000020
        /*11a4*/ 	.word	0x00000000
        /*11a8*/ 	.short	0x0101
        /*11aa*/ 	.byte	0x3f
	.zero		1


	//   ....[26]....
        /*11ac*/ 	.word	0x00007030
        /*11b0*/ 	.word	0x00000015
        /*11b4*/ 	.word	0x00031cb0
        /*11b8*/ 	.short	0x010a
        /*11ba*/ 	.byte	0x3f
	.zero		1


	//   ....[27]....
        /*11bc*/ 	.word	0x000073c0
        /*11c0*/ 	.word	0x00000015
        /*11c4*/ 	.word	0x00000000
        /*11c8*/ 	.short	0x0101
        /*11ca*/ 	.byte	0x3f
	.zero		1


	//   ....[28]....
        /*11cc*/ 	.word	0x00007d00
        /*11d0*/ 	.word	0x00000016
        /*11d4*/ 	.word	0x00031c00
        /*11d8*/ 	.short	0x010a
        /*11da*/ 	.byte	0x3f
	.zero		1


	//   ....[29]....
        /*11dc*/ 	.word	0x00007d50
        /*11e0*/ 	.word	0x00000016
        /*11e4*/ 	.word	0x00031c00
        /*11e8*/ 	.short	0x010a
        /*11ea*/ 	.byte	0x3f
	.zero		1


	//   ....[30]....
        /*11ec*/ 	.word	0x00008980
        /*11f0*/ 	.word	0x00000016
        /*11f4*/ 	.word	0x00031c00
        /*11f8*/ 	.short	0x010a
        /*11fa*/ 	.byte	0x3f
	.zero		1


	//   ....[31]....
        /*11fc*/ 	.word	0x0000a790
        /*1200*/ 	.word	0x00000016
        /*1204*/ 	.word	0x00031c00
        /*1208*/ 	.short	0x010a
        /*120a*/ 	.byte	0x3f
	.zero		1


	//   ....[32]....
        /*120c*/ 	.word	0x0000c180
        /*1210*/ 	.word	0x00000015
        /*1214*/ 	.word	0x00031c30
        /*1218*/ 	.short	0x010a
        /*121a*/ 	.byte	0x3f
	.zero		1


	//   ....[33]....
        /*121c*/ 	.word	0x0000c1f0
        /*1220*/ 	.word	0x00000015
        /*1224*/ 	.word	0x00031c30
        /*1228*/ 	.short	0x010a
        /*122a*/ 	.byte	0x3f
	.zero		1


	//   ....[34]....
        /*122c*/ 	.word	0x0000f600
        /*1230*/ 	.word	0x00000010
        /*1234*/ 	.word	0x00000000
        /*1238*/ 	.short	0x0101
        /*123a*/ 	.byte	0x3f
	.zero		1


	//   ....[35]....
        /*123c*/ 	.word	0x000105d0
        /*1240*/ 	.word	0x00000000
        /*1244*/ 	.word	0x00031c30
        /*1248*/ 	.short	0x010a
        /*124a*/ 	.byte	0x3f
	.zero		1


	//   ....[36]....
        /*124c*/ 	.word	0x00010620
        /*1250*/ 	.word	0x00000000
        /*1254*/ 	.word	0x00031c30
        /*1258*/ 	.short	0x010a
        /*125a*/ 	.byte	0x3f
	.zero		1


	//   ....[37]....
        /*125c*/ 	.word	0x00012ac0
        /*1260*/ 	.word	0x0000000e
        /*1264*/ 	.word	0x00031c50
        /*1268*/ 	.short	0x010a
        /*126a*/ 	.byte	0x3f
	.zero		1


	//   ....[38]....
        /*126c*/ 	.word	0x00012b00
        /*1270*/ 	.word	0x0000000e
        /*1274*/ 	.word	0x00031c50
        /*1278*/ 	.short	0x010a
        /*127a*/ 	.byte	0x3f
	.zero		1


	//   ....[39]....
        /*127c*/ 	.word	0x000148e0
        /*1280*/ 	.word	0x0000004b
        /*1284*/ 	.word	0x00000000
        /*1288*/ 	.short	0x0101
        /*128a*/ 	.byte	0x3f
	.zero		1


	//   ....[40]....
        /*128c*/ 	.word	0x00014900
        /*1290*/ 	.word	0x0000004a
        /*1294*/ 	.word	0x00000000
        /*1298*/ 	.short	0x0101
        /*129a*/ 	.byte	0x3f
	.zero		1


	//   ....[41]....
        /*129c*/ 	.word	0x000158a0
        /*12a0*/ 	.word	0x00000000
        /*12a4*/ 	.word	0x00031c30
        /*12a8*/ 	.short	0x010a
        /*12aa*/ 	.byte	0x3f
	.zero		1


	//   ....[42]....
        /*12ac*/ 	.word	0x000158f0
        /*12b0*/ 	.word	0x00000000
        /*12b4*/ 	.word	0x00031c30
        /*12b8*/ 	.short	0x010a
        /*12ba*/ 	.byte	0x3f
	.zero		1


	//   ....[43]....
        /*12bc*/ 	.word	0x00017d90
        /*12c0*/ 	.word	0x0000000e
        /*12c4*/ 	.word	0x00031c50
        /*12c8*/ 	.short	0x010a
        /*12ca*/ 	.byte	0x3f
	.zero		1


	//   ....[44]....
        /*12cc*/ 	.word	0x00017de0
        /*12d0*/ 	.word	0x0000000e
        /*12d4*/ 	.word	0x00031c50
        /*12d8*/ 	.short	0x010a
        /*12da*/ 	.byte	0x3f
	.zero		1


	//   ....[45]....
        /*12dc*/ 	.word	0x00019070
        /*12e0*/ 	.word	0x0000004a
        /*12e4*/ 	.word	0x00000000
        /*12e8*/ 	.short	0x0101
        /*12ea*/ 	.byte	0x3f
	.zero		1


	//   ....[46]....
        /*12ec*/ 	.word	0x000190d0
        /*12f0*/ 	.word	0x00000049
        /*12f4*/ 	.word	0x00000000
        /*12f8*/ 	.short	0x0101
        /*12fa*/ 	.byte	0x3f
	.zero		1


	//   ....[47]....
        /*12fc*/ 	.word	0x00019fa0
        /*1300*/ 	.word	0x0000000a
        /*1304*/ 	.word	0x00031c50
        /*1308*/ 	.short	0x010a
        /*130a*/ 	.byte	0x3f
	.zero		1


	//   ....[48]....
        /*130c*/ 	.word	0x0001a050
        /*1310*/ 	.word	0x0000000a
        /*1314*/ 	.word	0x00031c50
        /*1318*/ 	.short	0x010a
        /*131a*/ 	.byte	0x3f
	.zero		1


	//   ....[49]....
        /*131c*/ 	.word	0x0001a8d0
        /*1320*/ 	.word	0x0000000a
        /*1324*/ 	.word	0x00000000
        /*1328*/ 	.short	0x0101
        /*132a*/ 	.byte	0x3f
	.zero		1


	//   ....[50]....
        /*132c*/ 	.word	0x0001bc80
        /*1330*/ 	.word	0x00000000
        /*1334*/ 	.word	0x00000000
        /*1338*/ 	.short	0x0101
        /*133a*/ 	.byte	0x3f
	.zero		1


	//   ....[51]....
        /*133c*/ 	.word	0x0001c180
        /*1340*/ 	.word	0x00000006
        /*1344*/ 	.word	0x00000000
        /*1348*/ 	.short	0x0101
        /*134a*/ 	.byte	0x3f
	.zero		1


	//   ....[52]....
        /*134c*/ 	.word	0x0001f600
        /*1350*/ 	.word	0x00000010
        /*1354*/ 	.word	0x00031c20
        /*1358*/ 	.short	0x010a
        /*135a*/ 	.byte	0x3f
	.zero		1


	//   ....[53]....
        /*135c*/ 	.word	0x0001f6c0
        /*1360*/ 	.word	0x00000009
        /*1364*/ 	.word	0x00031ca0
        /*1368*/ 	.short	0x010a
        /*136a*/ 	.byte	0x3f
	.zero		1


	//   ....[54]....
        /*136c*/ 	.word	0x0001fae0
        /*1370*/ 	.word	0x00000009
        /*1374*/ 	.word	0x00031cc0
        /*1378*/ 	.short	0x010a
        /*137a*/ 	.byte	0x3f
	.zero		1


	//   ....[55]....
        /*137c*/ 	.word	0x00020030
        /*1380*/ 	.word	0x00000009
        /*1384*/ 	.word	0x00031ca0
        /*1388*/ 	.short	0x010a
        /*138a*/ 	.byte	0x3f
	.zero		1


	//   ....[56]....
        /*138c*/ 	.word	0x00020440
        /*1390*/ 	.word	0x00000009
        /*1394*/ 	.word	0x00031cc0
        /*1398*/ 	.short	0x010a
        /*139a*/ 	.byte	0x3f
	.zero		1


	//   ....[57]....
        /*139c*/ 	.word	0x000214c0
        /*13a0*/ 	.word	0x00000000
        /*13a4*/ 	.word	0x00031c40
        /*13a8*/ 	.short	0x010a
        /*13aa*/ 	.byte	0x3f
	.zero		1


	//   ....[58]....
        /*13ac*/ 	.word	0x00022390
        /*13b0*/ 	.word	0x00000010
        /*13b4*/ 	.word	0x00031c00
        /*13b8*/ 	.short	0x0107
        /*13ba*/ 	.byte	0x3f
	.zero		1


	//   ....[59]....
        /*13bc*/ 	.word	0x00022480
        /*13c0*/ 	.word	0x00000010
        /*13c4*/ 	.word	0x00031c00
        /*13c8*/ 	.short	0x0101
        /*13ca*/ 	.byte	0x3f
	.zero		1


	//   ....[60]....
        /*13cc*/ 	.word	0x000224a0
        /*13d0*/ 	.word	0x00000010
        /*13d4*/ 	.word	0x00031c20
        /*13d8*/ 	.short	0x010a
        /*13da*/ 	.byte	0x3f
	.zero		1


	//   ....[61]....
        /*13dc*/ 	.word	0x00022840
        /*13e0*/ 	.word	0x00000003
        /*13e4*/ 	.word	0x00031c40
        /*13e8*/ 	.short	0x010a
        /*13ea*/ 	.byte	0x3f
	.zero		1


	//   ....[62]....
        /*13ec*/ 	.word	0x00022cb0
        /*13f0*/ 	.word	0x00000002
        /*13f4*/ 	.word	0x00031c60
        /*13f8*/ 	.short	0x010a
        /*13fa*/ 	.byte	0x3f
	.zero		1


	//   ....[63]....
        /*13fc*/ 	.word	0x00023410
        /*1400*/ 	.word	0x00000003
        /*1404*/ 	.word	0x00031c40
        /*1408*/ 	.short	0x010a
        /*140a*/ 	.byte	0x3f
	.zero		1


	//   ....[64]....
        /*140c*/ 	.word	0x00023880
        /*1410*/ 	.word	0x00000002
        /*1414*/ 	.word	0x00031c60
        /*1418*/ 	.short	0x010a
        /*141a*/ 	.byte	0x3f
	.zero		1


	//   ....[65]....
        /*141c*/ 	.word	0x00023f40
        /*1420*/ 	.word	0x00000003
        /*1424*/ 	.word	0x00031c40
        /*1428*/ 	.short	0x010a
        /*142a*/ 	.byte	0x3f
	.zero		1


	//   ....[66]....
        /*142c*/ 	.word	0x000243b0
        /*1430*/ 	.word	0x00000002
        /*1434*/ 	.word	0x00031c60
        /*1438*/ 	.short	0x010a
        /*143a*/ 	.byte	0x3f
	.zero		1


	//   ....[67]....
        /*143c*/ 	.word	0x00024a10
        /*1440*/ 	.word	0x00000000
        /*1444*/ 	.word	0x00031c60
        /*1448*/ 	.short	0x010a
        /*144a*/ 	.byte	0x3f
	.zero		1


	//   ....[68]....
        /*144c*/ 	.word	0x00025fc0
        /*1450*/ 	.word	0x00000009
        /*1454*/ 	.word	0x00031c20
        /*1458*/ 	.short	0x010a
        /*145a*/ 	.byte	0x3f
	.zero		1


	//   ....[69]....
        /*145c*/ 	.word	0x00026150
        /*1460*/ 	.word	0x00000007
        /*1464*/ 	.word	0x00000000
        /*1468*/ 	.short	0x010a
        /*146a*/ 	.byte	0x3f
	.zero		1


	//   ....[70]....
        /*146c*/ 	.word	0x000261c0
        /*1470*/ 	.word	0x00000003
        /*1474*/ 	.word	0x00000000
        /*1478*/ 	.short	0x010a
        /*147a*/ 	.byte	0x3f
	.zero		1


	//   ....[71]....
        /*147c*/ 	.word	0x00026220
        /*1480*/ 	.word	0x00000005
        /*1484*/ 	.word	0x00000000
        /*1488*/ 	.short	0x010a
        /*148a*/ 	.byte	0x3f
	.zero		1


	//   ....[72]....
        /*148c*/ 	.word	0x00026250
        /*1490*/ 	.word	0x00000003
        /*1494*/ 	.word	0x00000000
        /*1498*/ 	.short	0x010a
        /*149a*/ 	.byte	0x3f
	.zero		1


	//   ....[73]....
        /*149c*/ 	.word	0x000262b0
        /*14a0*/ 	.word	0x00000015
        /*14a4*/ 	.word	0x00031c90
        /*14a8*/ 	.short	0x010a
        /*14aa*/ 	.byte	0x3f
	.zero		1


	//   ....[74]....
        /*14ac*/ 	.word	0x00026300
        /*14b0*/ 	.word	0x00000015
        /*14b4*/ 	.word	0x00031c90
        /*14b8*/ 	.short	0x010a
        /*14ba*/ 	.byte	0x3f
	.zero		1


	//   ....[75]....
        /*14bc*/ 	.word	0x00026350
        /*14c0*/ 	.word	0x00000015
        /*14c4*/ 	.word	0x00031c90
        /*14c8*/ 	.short	0x010a
        /*14ca*/ 	.byte	0x3f
	.zero		1


	//   ....[76]....
        /*14cc*/ 	.word	0x000263a0
        /*14d0*/ 	.word	0x00000015
        /*14d4*/ 	.word	0x00031cb0
        /*14d8*/ 	.short	0x010a
        /*14da*/ 	.byte	0x3f
	.zero		1


	//   ....[77]....
        /*14dc*/ 	.word	0x00026650
        /*14e0*/ 	.word	0x00000016
        /*14e4*/ 	.word	0x00031c00
        /*14e8*/ 	.short	0x010a
        /*14ea*/ 	.byte	0x3f
	.zero		1


	//   ....[78]....
        /*14ec*/ 	.word	0x00026870
        /*14f0*/ 	.word	0x00000016
        /*14f4*/ 	.word	0x00031c00
        /*14f8*/ 	.short	0x010a
        /*14fa*/ 	.byte	0x3f
	.zero		1


	//   ....[79]....
        /*14fc*/ 	.word	0x000268c0
        /*1500*/ 	.word	0x00000015
        /*1504*/ 	.word	0x00031c30
        /*1508*/ 	.short	0x010a
        /*150a*/ 	.byte	0x3f
	.zero		1


	//   ....[80]....
        /*150c*/ 	.word	0x00026910
        /*1510*/ 	.word	0x00000000
        /*1514*/ 	.word	0x00031c30
        /*1518*/ 	.short	0x010a
        /*151a*/ 	.byte	0x3f
	.zero		1


	//   ....[81]....
        /*151c*/ 	.word	0x00026960
        /*1520*/ 	.word	0x0000000e
        /*1524*/ 	.word	0x00031c50
        /*1528*/ 	.short	0x010a
        /*152a*/ 	.byte	0x3f
	.zero		1


	//   ....[82]....
        /*152c*/ 	.word	0x000269b0
        /*1530*/ 	.word	0x00000000
        /*1534*/ 	.word	0x00031c30
        /*1538*/ 	.short	0x010a
        /*153a*/ 	.byte	0x3f
	.zero		1


	//   ....[83]....
        /*153c*/ 	.word	0x00026a00
        /*1540*/ 	.word	0x0000000e
        /*1544*/ 	.word	0x00031c50
        /*1548*/ 	.short	0x010a
        /*154a*/ 	.byte	0x3f
	.zero		1


	//   ....[84]....
        /*154c*/ 	.word	0x00026a50
        /*1550*/ 	.word	0x0000000a
        /*1554*/ 	.word	0x00031c50
        /*1558*/ 	.short	0x010a
        /*155a*/ 	.byte	0x3f
	.zero		1


	//   ....[85]....
        /*155c*/ 	.word	0x000271d0
        /*1560*/ 	.word	0x00000010
        /*1564*/ 	.word	0x00031c20
        /*1568*/ 	.short	0x010a
        /*156a*/ 	.byte	0x3f
	.zero		1


	//   ....[86]....
        /*156c*/ 	.word	0x00027220
        /*1570*/ 	.word	0x00000009
        /*1574*/ 	.word	0x00031ca0
        /*1578*/ 	.short	0x010a
        /*157a*/ 	.byte	0x3f
	.zero		1


	//   ....[87]....
        /*157c*/ 	.word	0x00027270
        /*1580*/ 	.word	0x00000009
        /*1584*/ 	.word	0x00031cc0
        /*1588*/ 	.short	0x010a
        /*158a*/ 	.byte	0x3f
	.zero		1


	//   ....[88]....
        /*158c*/ 	.word	0x000272c0
        /*1590*/ 	.word	0x00000009
        /*1594*/ 	.word	0x00031ca0
        /*1598*/ 	.short	0x010a
        /*159a*/ 	.byte	0x3f
	.zero		1


	//   ....[89]....
        /*159c*/ 	.word	0x00027310
        /*15a0*/ 	.word	0x00000009
        /*15a4*/ 	.word	0x00031cc0
        /*15a8*/ 	.short	0x010a
        /*15aa*/ 	.byte	0x3f
	.zero		1


	//   ....[90]....
        /*15ac*/ 	.word	0x000274b0
        /*15b0*/ 	.word	0x00000000
        /*15b4*/ 	.word	0x00031c40
        /*15b8*/ 	.short	0x010a
        /*15ba*/ 	.byte	0x3f
	.zero		1


	//   ....[91]....
        /*15bc*/ 	.word	0x00027d40
        /*15c0*/ 	.word	0x00000010
        /*15c4*/ 	.word	0x00031c20
        /*15c8*/ 	.short	0x010a
        /*15ca*/ 	.byte	0x3f
	.zero		1


	//   ....[92]....
        /*15cc*/ 	.word	0x00027d90
        /*15d0*/ 	.word	0x00000003
        /*15d4*/ 	.word	0x00031c40
        /*15d8*/ 	.short	0x010a
        /*15da*/ 	.byte	0x3f
	.zero		1


	//   ....[93]....
        /*15dc*/ 	.word	0x00027de0
        /*15e0*/ 	.word	0x00000002
        /*15e4*/ 	.word	0x00031c60
        /*15e8*/ 	.short	0x010a
        /*15ea*/ 	.byte	0x3f
	.zero		1


	//   ....[94]....
        /*15ec*/ 	.word	0x00027e30
        /*15f0*/ 	.word	0x00000003
        /*15f4*/ 	.word	0x00031c40
        /*15f8*/ 	.short	0x010a
        /*15fa*/ 	.byte	0x3f
	.zero		1


	//   ....[95]....
        /*15fc*/ 	.word	0x00027e80
        /*1600*/ 	.word	0x00000002
        /*1604*/ 	.word	0x00031c60
        /*1608*/ 	.short	0x010a
        /*160a*/ 	.byte	0x3f
	.zero		1


	//   ....[96]....
        /*160c*/ 	.word	0x00027ed0
        /*1610*/ 	.word	0x00000003
        /*1614*/ 	.word	0x00031c40
        /*1618*/ 	.short	0x010a
        /*161a*/ 	.byte	0x3f
	.zero		1


	//   ....[97]....
        /*161c*/ 	.word	0x00027f20
        /*1620*/ 	.word	0x00000002
        /*1624*/ 	.word	0x00031c60
        /*1628*/ 	.short	0x010a
        /*162a*/ 	.byte	0x3f
	.zero		1


	//   ....[98]....
        /*162c*/ 	.word	0x00027f70
        /*1630*/ 	.word	0x00000000
        /*1634*/ 	.word	0x00031c60
        /*1638*/ 	.short	0x010a
        /*163a*/ 	.byte	0x3f
	.zero		1


	//   ....[99]....
        /*163c*/ 	.word	0x000289c0
        /*1640*/ 	.word	0x00000009
        /*1644*/ 	.word	0x00031c20
        /*1648*/ 	.short	0x010a
        /*164a*/ 	.byte	0x3f
	.zero		1


	//   ....[100]....
        /*164c*/ 	.word	0x00028b60
        /*1650*/ 	.word	0x00000007
        /*1654*/ 	.word	0x00000000
        /*1658*/ 	.short	0x010a
        /*165a*/ 	.byte	0x3f
	.zero		1


	//   ....[101]....
        /*165c*/ 	.word	0x00028bb0
        /*1660*/ 	.word	0x00000003
        /*1664*/ 	.word	0x00000000
        /*1668*/ 	.short	0x010a
        /*166a*/ 	.byte	0x3f
	.zero		1


	//   ....[102]....
        /*166c*/ 	.word	0x00028c00
        /*1670*/ 	.word	0x00000005
        /*1674*/ 	.word	0x00000000
        /*1678*/ 	.short	0x010a
        /*167a*/ 	.byte	0x3f
	.zero		1


	//----- nvinfo : EIATTR_NUM_MBARRIERS
	.align		4
.L_1367:
        /*167c*/ 	.byte	0x03, 0x38
        /*167e*/ 	.short	0x0016


	//----- nvinfo : EIATTR_EXIT_INSTR_OFFSETS
	.align		4
        /*1680*/ 	.byte	0x04, 0x1c
        /*1682*/ 	.short	(.L_1369 - .L_1368)


	//   ....[0]....
.L_1368:
        /*1684*/ 	.word	0x000262a0


	//----- nvinfo : EIATTR_MAX_THREADS
	.align		4
.L_1369:
        /*1688*/ 	.byte	0x04, 0x05
        /*168a*/ 	.short	(.L_1371 - .L_1370)
.L_1370:
        /*168c*/ 	.word	0x00000200
        /*1690*/ 	.word	0x00000001
        /*1694*/ 	.word	0x00000001


	//----- nvinfo : EIATTR_CRS_STACK_SIZE
	.align		4
.L_1371:
        /*1698*/ 	.byte	0x04, 0x1e
        /*169a*/ 	.short	(.L_1373 - .L_1372)
.L_1372:
        /*169c*/ 	.word	0x00000000


	//----- nvinfo : EIATTR_CBANK_PARAM_SIZE
	.align		4
.L_1373:
        /*16a0*/ 	.byte	0x03, 0x19
        /*16a2*/ 	.short	0x0af0


	//----- nvinfo : EIATTR_PARAM_CBANK
	.align		4
        /*16a4*/ 	.byte	0x04, 0x0a
        /*16a6*/ 	.short	(.L_1375 - .L_1374)
	.align		4
.L_1374:
        /*16a8*/ 	.word	index@(.nv.constant0._ZN7cutlass13device_kernelIN5flash11enable_sm90INS1_16FlashAttnFwdSm90INS1_25CollectiveMainloopFwdSm90ILi2EN4cute5tupleIJNS5_1CILi1EEES8_S8_EEENS6_IJNS7_ILi192EEENS7_ILi144EEENS7_ILi96EEEEEELi96ENS_10bfloat16_tEfNS_4arch4Sm90ELb1ELb0ELb0ELb1ELb0ELb1ELb0ELb0ELb1ELb1ELb1ELb0EEENS1_21CollectiveEpilogueFwdINS6_IJSA_SC_SB_EEES9_SE_SG_Li384ELb1ELb1ELb1ELb0EEENS1_36VarlenDynamicPersistentTileSchedulerILi192ELi144ELi384ELi128ELb1ELb1ELb1ELb1ELb1ELb1EEEEEEEEEvNT_6ParamsE)
        /*16ac*/ 	.short	0x0210
        /*16ae*/ 	.short	0x0af0


	//----- nvinfo : EIATTR_SW_WAR
	.align		4
.L_1375:
        /*16b0*/ 	.byte	0x04, 0x36
        /*16b2*/ 	.short	(.L_1377 - .L_1376)
.L_1376:
        /*16b4*/ 	.word	0x00000008
.L_1377:


//--------------------- .nv.info._ZN7cutlass13device_kernelIN5flash11enable_sm90INS1_16FlashAttnFwdSm90INS1_25CollectiveMainloopFwdSm90ILi2EN4cute5tupleIJNS5_1CILi1EEES8_S8_EEENS6_IJNS7_ILi192EEESA_NS7_ILi64EEEEEELi64ENS_10bfloat16_tEfNS_4arch4Sm90ELb0ELb0ELb0ELb0ELb0ELb0ELb0ELb0ELb1ELb1ELb1ELb0EEENS1_21CollectiveEpilogueFwdINS6_IJSA_SB_SA_EEES9_SD_SF_Li384ELb0ELb1ELb1ELb0EEENS1_19SingleTileSchedulerILb0ELb1ELb1ELi192EEEEEEEEEvNT_6ParamsE --------------------------
	.section	.nv.info._ZN7cutlass13device_kernelIN5flash11enable_sm90INS1_16FlashAttnFwdSm90INS1_25CollectiveMainloopFwdSm90ILi2EN4cute5tupleIJNS5_1CILi1EEES8_S8_EEENS6_IJNS7_ILi192EEESA_NS7_ILi64EEEEEELi64ENS_10bfloat16_tEfNS_4arch4Sm90ELb0ELb0ELb0ELb0ELb0ELb0ELb0ELb0ELb1ELb1ELb1ELb0EEENS1_21CollectiveEpilogueFwdINS6_IJSA_SB_SA_EEES9_SD_SF_Li384ELb0ELb1ELb1ELb0EEENS1_19SingleTileSchedulerILb0ELb1ELb1ELi192EEEEEEEEEvNT_6ParamsE,"",@"SHT_CUDA_INFO"
	.sectionflags	@""
	.align	4


	//----- nvinfo : EIATTR_CUDA_API_VERSION
	.align		4
        /*0000*/ 	.byte	0x04, 0x37
        /*0002*/ 	.short	(.L_1379 - .L_1378)
.L_1378:
        /*0004*/ 	.word	0x00000082


	//----- nvinfo : EIATTR_KPARAM_INFO
	.align		4
.L_1379:
        /*0008*/ 	.byte	0x04, 0x17
        /*000a*/ 	.short	(.L_1381 - .L_1380)
.L_1380:
        /*000c*/ 	.word	0x00000000
        /*0010*/ 	.short	0x0000
        /*0012*/ 	.short	0x0070
        /*0014*/ 	.byte	0x00, 0xf0, 0x01, 0x28


	//----- nvinfo : EIATTR_SPARSE_MMA_MASK
	.align		4
.L_1381:
        /*0018*/ 	.byte	0x03, 0x50
        /*001a*/ 	.short	0x0000


	//----- nvinfo : EIATTR_MAXREG_COUNT
	.align		4
        /*001c*/ 	.byte	0x03, 0x1b
        /*001e*/ 	.short	0x0080


	//----- nvinfo : EIATTR_NUM_BARRIERS
	.align		4
        /*0020*/ 	.byte	0x02, 0x4c
        /*0022*/ 	.byte	0x10
	.zero		1


	//----- nvinfo : EIATTR_EXTERNS
	.align		4
        /*0024*/ 	.byte	0x04, 0x0f
        /*0026*/ 	.short	(.L_1383 - .L_1382)


	//   ....[0]....
	.align		4
.L_1382:
        /*0028*/ 	.word	index@(__assertfail)


	//----- nvinfo : EIATTR_ANNOTATIONS
	.align		4
.L_1383:
        /*002c*/ 	.byte	0x04, 0x55
        /*002e*/ 	.short	(.L_1385 - .L_1384)


	//   ....[0]....
.L_1384:
        /* <DEDUP_REMOVED lines=9> */


	//----- nvinfo : EIATTR_MERCURY_ISA_VERSION
	.align		4
.L_1385:
        /*00b0*/ 	.byte	0x03, 0x5f
        /*00b2*/ 	.short	0x0101


	//----- nvinfo : EIATTR_INT_WARP_WIDE_INSTR_OFFSETS
	.align		4
        /*00b4*/ 	.byte	0x04, 0x31
        /*00b6*/ 	.short	(.L_1387 - .L_1386)


	//   ....[0]....
.L_1386:
        /*00b8*/ 	.word	0x00000120


	//   ....[1]....
        /*00bc*/ 	.word	0x000001c0


	//   ....[2]....
        /*00c0*/ 	.word	0x00000230


	//----- nvinfo : EIATTR_COOP_GROUP_MASK_REGIDS
	.align		4
.L_1387:
        /*00c4*/ 	.byte	0x04, 0x29
        /*00c6*/ 	.short	(.L_1389 - .L_1388)


	//   ....[0]....
.L_1388:
        /*00c8*/ 	.word	0xffffffff


	//   ....[1]....
        /*00cc*/ 	.word	0xffffffff


	//   ....[2]....
        /*00d0*/ 	.word	0xffffffff


	//   ....[3]....
        /*00d4*/ 	.word	0xffffffff


	//   ....[4]....
        /*00d8*/ 	.word	0xffffffff


	//   ....[5]....
        /*00dc*/ 	.word	0xffffffff


	//   ....[6]....
        /*00e0*/ 	.word	0xffffffff


	//   ....[7]....
        /*00e4*/ 	.word	0xffffffff


	//   ....[8]....
        /*00e8*/ 	.word	0xffffffff


	//   ....[9]....
        /*00ec*/ 	.word	0xffffffff


	//   ....[10]....
        /*00f0*/ 	.word	0xffffffff


	//   ....[11]....
        /*00f4*/ 	.word	0xffffffff


	//   ....[12]....
        /*00f8*/ 	.word	0xffffffff


	//   ....[13]....
        /*00fc*/ 	.word	0xffffffff


	//   ....[14]....
        /*0100*/ 	.word	0xffffffff


	//   ....[15]....
        /*0104*/ 	.word	0xffffffff


	//   ....[16]....
        /*0108*/ 	.word	0xffffffff


	//   ....[17]....
        /*010c*/ 	.word	0xffffffff


	//   ....[18]....
        /*0110*/ 	.word	0xffffffff


	//   ....[19]....
        /*0114*/ 	.word	0xffffffff


	//   ....[20]....
        /*0118*/ 	.word	0xffffffff


	//   ....[21]....
        /*011c*/ 	.word	0xffffffff


	//   ....[22]....
        /*0120*/ 	.word	0xffffffff


	//   ....[23]....
        /*0124*/ 	.word	0xffffffff


	//   ....[24]....
        /*0128*/ 	.word	0xffffffff


	//   ....[25]....
        /*012c*/ 	.word	0xffffffff


	//   ....[26]....
        /*0130*/ 	.word	0xffffffff


	//   ....[27]....
        /*0134*/ 	.word	0xffffffff


	//   ....[28]....
        /*0138*/ 	.word	0xffffffff


	//   ....[29]....
        /*013c*/ 	.word	0xffffffff


	//   ....[30]....
        /*0140*/ 	.word	0xffffffff


	//   ....[31]....
        /*0144*/ 	.word	0xffffffff


	//   ....[32]....
        /*0148*/ 	.word	0xffffffff


	//   ....[33]....
        /*014c*/ 	.word	0xffffffff


	//   ....[34]....
        /*0150*/ 	.word	0xffffffff


	//   ....[35]....
        /*0154*/ 	.word	0xffffffff


	//   ....[36]....
        /*0158*/ 	.word	0xffffffff


	//   ....[37]....
        /*015c*/ 	.word	0xffffffff


	//   ....[38]....
        /*0160*/ 	.word	0xffffffff


	//   ....[39]....
        /*0164*/ 	.word	0xffffffff


	//   ....[40]....
        /*0168*/ 	.word	0xffffffff


	//   ....[41]....
        /*016c*/ 	.word	0xffffffff


	//   ....[42]....
        /*0170*/ 	.word	0xffffffff


	//   ....[43]....
        /*0174*/ 	.word	0xffffffff


	//   ....[44]....
        /*0178*/ 	.word	0xffffffff


	//   ....[45]....
        /*017c*/ 	.word	0xffffffff


	//   ....[46]....
        /*0180*/ 	.word	0xffffffff


	//   ....[47]....
        /*0184*/ 	.word	0xffffffff


	//   ....[48]....
        /*0188*/ 	.word	0xffffffff


	//   ....[49]....
        /*018c*/ 	.word	0xffffffff


	//   ....[50]....
        /*0190*/ 	.word	0xffffffff


	//   ....[51]....
        /*0194*/ 	.word	0xffffffff


	//   ....[52]....
        /*0198*/ 	.word	0xffffffff


	//   ....[53]....
        /*019c*/ 	.word	0xffffffff


	//   ....[54]....
        /*01a0*/ 	.word	0xffffffff


	//   ....[55]....
        /*01a4*/ 	.word	0xffffffff


	//   ....[56]....
        /*01a8*/ 	.word	0xffffffff


	//   ....[57]....
        /*01ac*/ 	.word	0x0500000f


	//   ....[58]....
        /*01b0*/ 	.word	0x0500000f


	//   ....[59]....
        /*01b4*/ 	.word	0x0500000f


	//   ....[60]....
        /*01b8*/ 	.word	0x0500000f


	//   ....[61]....
        /*01bc*/ 	.word	0x0500000f


	//   ....[62]....
        /*01c0*/ 	.word	0x0500000f


	//   ....[63]....
        /*01c4*/ 	.word	0x0500000f


	//   ....[64]....
        /*01c8*/ 	.word	0x0500000f


	//   ....[65]....
        /*01cc*/ 	.word	0x0500000f


	//   ....[66]....
        /*01d0*/ 	.word	0x0500000f


	//   ....[67]....
        /*01d4*/ 	.word	0x0500000f


	//   ....[68]....
        /*01d8*/ 	.word	0x0500000f


	//   ....[69]....
        /*01dc*/ 	.word	0x0500000f


	//   ....[70]....
        /*01e0*/ 	.word	0x0500000f


	//   ....[71]....
        /*01e4*/ 	.word	0x0500000f


	//   ....[72]....
        /*01e8*/ 	.word	0x0500000f


	//   ....[73]....
        /*01ec*/ 	.word	0x0500000f


	//   ....[74]....
        /*01f0*/ 	.word	0x0500000f


	//   ....[75]....
        /*01f4*/ 	.word	0x0500000f


	//   ....[76]....
        /*01f8*/ 	.word	0x0500000f


	//   ....[77]....
        /*01fc*/ 	.word	0x0500000f


	//   ....[78]....
        /*0200*/ 	.word	0x0500000f


	//   ....[79]....
        /*0204*/ 	.word	0x0500000f


	//   ....[80]....
        /*0208*/ 	.word	0x0500000f


	//   ....[81]....
        /*020c*/ 	.word	0x0500000f


	//   ....[82]....
        /*0210*/ 	.word	0x0500000f


	//----- nvinfo : EIATTR_COOP_GROUP_INSTR_OFFSETS
	.align		4
.L_1389:
        /*0214*/ 	.byte	0x04, 0x28
        /*0216*/ 	.short	(.L_1391 - .L_1390)


	//   ....[0]....
.L_1390:
        /*0218*/ 	.word	0x00000060


	//   ....[1]....
        /*021c*/ 	.word	0x00000130


	//   ....[2]....
        /*0220*/ 	.word	0x000001e0


	//   ....[3]....
        /*0224*/ 	.word	0x000003a0


	//   ....[4]....
        /*0228*/ 	.word	0x00000500


	//   ....[5]....
        /*022c*/ 	.word	0x00000620


	//   ....[6]....
        /*0230*/ 	.word	0x00000780


	//   ....[7]....
        /*0234*/ 	.word	0x00000f80


	//   ....[8]....
        /*0238*/ 	.word	0x00002220


	//   ....[9]....
        /*023c*/ 	.word	0x000022f0


	//   ....[10]....
        /*0240*/ 	.word	0x00002ae0


	//   ....[11]....
        /*0244*/ 	.word	0x00002b40


	//   ....[12]....
        /*0248*/ 	.word	0x00004010


	//   ....[13]....
        /*024c*/ 	.word	0x00004d60


	//   ....[14]....
        /*0250*/ 	.word	0x00004db0


	//   ....[15]....
        /*0254*/ 	.word	0x00004de0


	//   ....[16]....
        /*0258*/ 	.word	0x00004e30


	//   ....[17]....
        /*025c*/ 	.word	0x00006be0


	//   ....[18]....
        /*0260*/ 	.word	0x00006d20


	//   ....[19]....
        /*0264*/ 	.word	0x00006dd0


	//   ....[20]....
        /*0268*/ 	.word	0x00006e40


	//   ....[21]....
        /*026c*/ 	.word	0x00006ec0


	//   ....[22]....
        /*0270*/ 	.word	0x00007db0


	//   ....[23]....
        /*0274*/ 	.word	0x00007dc0


	//   ....[24]....
        /*0278*/ 	.word	0x00007dd0


	//   ....[25]....
        /*027c*/ 	.word	0x00007de0


	//   ....[26]....
        /*0280*/ 	.word	0x00007ec0


	//   ....[27]....
        /*0284*/ 	.word	0x00007ed0


	//   ....[28]....
        /*0288*/ 	.word	0x00008200


	//   ....[29]....
        /*028c*/ 	.word	0x00008210


	//   ....[30]....
        /*0290*/ 	.word	0x00008920


	//   ....[31]....
        /*0294*/ 	.word	0x000092e0


	//   ....[32]....
        /*0298*/ 	.word	0x00009ce0


	//   ....[33]....
        /*029c*/ 	.word	0x00009cf0


	//   ....[34]....
        /*02a0*/ 	.word	0x00009d00


	//   ....[35]....
        /*02a4*/ 	.word	0x00009d20


	//   ....[36]....
        /*02a8*/ 	.word	0x00009d90


	//   ....[37]....
        /*02ac*/ 	.word	0x00009df0


	//   ....[38]....
        /*02b0*/ 	.word	0x00009e00


	//   ....[39]....
        /*02b4*/ 	.word	0x00009e60


	//   ....[40]....
        /*02b8*/ 	.word	0x00009e90


	//   ....[41]....
        /*02bc*/ 	.word	0x00009ef0


	//   ....[42]....
        /*02c0*/ 	.word	0x00009f10


	//   ....[43]....
        /*02c4*/ 	.word	0x00009f50


	//   ....[44]....
        /*02c8*/ 	.word	0x00009f70


	//   ....[45]....
        /*02cc*/ 	.word	0x00009ff0


	//   ....[46]....
        /*02d0*/ 	.word	0x0000a010


	//   ....[47]....
        /*02d4*/ 	.word	0x0000a040


	//   ....[48]....
        /*02d8*/ 	.word	0x0000a070


	//   ....[49]....
        /*02dc*/ 	.word	0x0000a0b0


	//   ....[50]....
        /*02e0*/ 	.word	0x0000a100


	//   ....[51]....
        /*02e4*/ 	.word	0x0000a130


	//   ....[52]....
        /*02e8*/ 	.word	0x0000a150


	//   ....[53]....
        /*02ec*/ 	.word	0x0000a170


	//   ....[54]....
        /*02f0*/ 	.word	0x0000a1c0


	//   ....[55]....
        /*02f4*/ 	.word	0x0000a220


	//   ....[56]....
        /*02f8*/ 	.word	0x0000bab0


	//   ....[57]....
        /*02fc*/ 	.word	0x0000bf20


	//   ....[58]....
        /*0300*/ 	.word	0x0000c090


	//   ....[59]....
        /*0304*/ 	.word	0x0000c0e0


	//   ....[60]....
        /*0308*/ 	.word	0x0000c200


	//   ....[61]....
        /*030c*/ 	.word	0x0000c250


	//   ....[62]....
        /*0310*/ 	.word	0x0000c2e0


	//   ....[63]....
        /*0314*/ 	.word	0x0000c390


	//   ....[64]....
        /*0318*/ 	.word	0x0000c420


	//   ....[65]....
        /*031c*/ 	.word	0x0000c4c0


	//   ....[66]....
        /*0320*/ 	.word	0x0000c550


	//   ....[67]....
        /*0324*/ 	.word	0x0000c600


	//   ....[68]....
        /*0328*/ 	.word	0x0000c690


	//   ....[69]....
        /*032c*/ 	.word	0x0000c730


	//   ....[70]....
        /*0330*/ 	.word	0x0000c7c0


	//   ....[71]....
        /*0334*/ 	.word	0x0000c880


	//   ....[72]....
        /*0338*/ 	.word	0x0000c8e0


	//   ....[73]....
        /*033c*/ 	.word	0x0000c9a0


	//   ....[74]....
        /*0340*/ 	.word	0x0000ca10


	//   ....[75]....
        /*0344*/ 	.word	0x0000cae0


	//   ....[76]....
        /*0348*/ 	.word	0x0000cb40


	//   ....[77]....
        /*034c*/ 	.word	0x0000cc20


	//   ....[78]....
        /*0350*/ 	.word	0x0000cc80


	//   ....[79]....
        /*0354*/ 	.word	0x0000cd40


	//   ....[80]....
        /*0358*/ 	.word	0x0000cda0


	//   ....[81]....
        /*035c*/ 	.word	0x0000ce60


	//   ....[82]....
        /*0360*/ 	.word	0x0000d230


	//----- nvinfo : EIATTR_REG_RECONFIG
	.align		4
.L_1391:
        /*0364*/ 	.byte	0x01, 0x54
	.zero		2


	//----- nvinfo : EIATTR_SYSCALL_OFFSETS
	.align		4
        /*0368*/ 	.byte	0x04, 0x46
        /*036a*/ 	.short	(.L_1393 - .L_1392)


	//   ....[0]....
.L_1392:
        /*036c*/ 	.word	0x000010e0


	//   ....[1]....
        /*0370*/ 	.word	0x00008f90


	//   ....[2]....
        /*0374*/ 	.word	0x000090d0


	//   ....[3]....
        /*0378*/ 	.word	0x000091c0


	//   ....[4]....
        /*037c*/ 	.word	0x00009860


	//----- nvinfo : EIATTR_MBARRIER_INSTR_OFFSETS
	.align		4
.L_1393:
        /*0380*/ 	.byte	0x04, 0x39
        /*0382*/ 	.short	(.L_1395 - .L_1394)


	//   ....[0]....
.L_1394:
        /*0384*/ 	.word	0x00000250
        /*0388*/ 	.word	0x000000ff
        /*038c*/ 	.word	0x00030800
        /*0390*/ 	.short	0x0100
        /*0392*/ 	.byte	0x08
	.zero		1


	//   ....[1]....
        /*0394*/ 	.word	0x00000260
        /*0398*/ 	.word	0x000000ff
        /*039c*/ 	.word	0x00030820
        /*03a0*/ 	.short	0x0100
        /*03a2*/ 	.byte	0x08
	.zero		1


	//   ....[2]....
        /*03a4*/ 	.word	0x00000350
        /*03a8*/ 	.word	0x000000ff
        /*03ac*/ 	.word	0x00030830
        /*03b0*/ 	.short	0x0100
        /*03b2*/ 	.byte	0x08
	.zero		1


	//   ....[3]....
        /*03b4*/ 	.word	0x00000360
        /*03b8*/ 	.word	0x000000ff
        /*03bc*/ 	.word	0x00030840
        /*03c0*/ 	.short	0x0100
        /*03c2*/ 	.byte	0x08
	.zero		1


	//   ....[4]....
        /*03c4*/ 	.word	0x00000370
        /*03c8*/ 	.word	0x000000ff
        /*03cc*/ 	.word	0x00030838
        /*03d0*/ 	.short	0x0100
        /*03d2*/ 	.byte	0x08
	.zero		1


	//   ....[5]....
        /*03d4*/ 	.word	0x00000380
        /*03d8*/ 	.word	0x000000ff
        /*03dc*/ 	.word	0x00030848
        /*03e0*/ 	.short	0x0100
        /*03e2*/ 	.byte	0x08
	.zero		1


	//   ....[6]....
        /*03e4*/ 	.word	0x000004b0
        /*03e8*/ 	.word	0x000000ff
        /*03ec*/ 	.word	0x00030850
        /*03f0*/ 	.short	0x0100
        /*03f2*/ 	.byte	0x08
	.zero		1


	//   ....[7]....
        /*03f4*/ 	.word	0x000004c0
        /*03f8*/ 	.word	0x000000ff
        /*03fc*/ 	.word	0x00030860
        /*0400*/ 	.short	0x0100
        /*0402*/ 	.byte	0x08
	.zero		1


	//   ....[8]....
        /*0404*/ 	.word	0x000004d0
        /*0408*/ 	.word	0x000000ff
        /*040c*/ 	.word	0x00030858
        /*0410*/ 	.short	0x0100
        /*0412*/ 	.byte	0x08
	.zero		1


	//   ....[9]....
        /*0414*/ 	.word	0x000004e0
        /*0418*/ 	.word	0x000000ff
        /*041c*/ 	.word	0x00030868
        /*0420*/ 	.short	0x0100
        /*0422*/ 	.byte	0x08
	.zero		1


	//   ....[10]....
        /*0424*/ 	.word	0x000005d0
        /*0428*/ 	.word	0x000000ff
        /*042c*/ 	.word	0x00030870
        /*0430*/ 	.short	0x0100
        /*0432*/ 	.byte	0x06
	.zero		1


	//   ....[11]....
        /*0434*/ 	.word	0x000005e0
        /*0438*/ 	.word	0x000000ff
        /*043c*/ 	.word	0x00030880
        /*0440*/ 	.short	0x0100
        /*0442*/ 	.byte	0x06
	.zero		1


	//   ....[12]....
        /*0444*/ 	.word	0x000005f0
        /*0448*/ 	.word	0x000000ff
        /*044c*/ 	.word	0x00030878
        /*0450*/ 	.short	0x0100
        /*0452*/ 	.byte	0x06
	.zero		1


	//   ....[13]....
        /*0454*/ 	.word	0x00000600
        /*0458*/ 	.word	0x000000ff
        /*045c*/ 	.word	0x00030888
        /*0460*/ 	.short	0x0100
        /*0462*/ 	.byte	0x06
	.zero		1


	//   ....[14]....
        /*0464*/ 	.word	0x00000730
        /*0468*/ 	.word	0x000000ff
        /*046c*/ 	.word	0x00030890
        /*0470*/ 	.short	0x0100
        /*0472*/ 	.byte	0x08
	.zero		1


	//   ....[15]....
        /*0474*/ 	.word	0x00000740
        /*0478*/ 	.word	0x000000ff
        /*047c*/ 	.word	0x000308a0
        /*0480*/ 	.short	0x0100
        /*0482*/ 	.byte	0x08
	.zero		1


	//   ....[16]....
        /*0484*/ 	.word	0x00000750
        /*0488*/ 	.word	0x000000ff
        /*048c*/ 	.word	0x00030898
        /*0490*/ 	.short	0x0100
        /*0492*/ 	.byte	0x08
	.zero		1


	//   ....[17]....
        /*0494*/ 	.word	0x00000760
        /*0498*/ 	.word	0x000000ff
        /*049c*/ 	.word	0x000308a8
        /*04a0*/ 	.short	0x0100
        /*04a2*/ 	.byte	0x08
	.zero		1


	//   ....[18]....
        /*04a4*/ 	.word	0x00000890
        /*04a8*/ 	.word	0x000000ff
        /*04ac*/ 	.word	0x000308b0
        /*04b0*/ 	.short	0x0100
        /*04b2*/ 	.byte	0x08
	.zero		1


	//   ....[19]....
        /*04b4*/ 	.word	0x000008a0
        /*04b8*/ 	.word	0x000000ff
        /*04bc*/ 	.word	0x000308c0
        /*04c0*/ 	.short	0x0100
        /*04c2*/ 	.byte	0x08
	.zero		1


	//   ....[20]....
        /*04c4*/ 	.word	0x000008b0
        /*04c8*/ 	.word	0x000000ff
        /*04cc*/ 	.word	0x000308b8
        /*04d0*/ 	.short	0x0100
        /*04d2*/ 	.byte	0x08
	.zero		1


	//   ....[21]....
        /*04d4*/ 	.word	0x000008c0
        /*04d8*/ 	.word	0x000000ff
        /*04dc*/ 	.word	0x000308c8
        /*04e0*/ 	.short	0x0100
        /*04e2*/ 	.byte	0x08
	.zero		1


	//   ....[22]....
        /*04e4*/ 	.word	0x00001110
        /*04e8*/ 	.word	0x000000ff
        /*04ec*/ 	.word	0x00030800
        /*04f0*/ 	.short	0x010a
        /*04f2*/ 	.byte	0x24
	.zero		1


	//   ....[23]....
        /*04f4*/ 	.word	0x00001160
        /*04f8*/ 	.word	0x000000ff
        /*04fc*/ 	.word	0x00030830
        /*0500*/ 	.short	0x010a
        /*0502*/ 	.byte	0x24
	.zero		1


	//   ....[24]....
        /*0504*/ 	.word	0x00001240
        /*0508*/ 	.word	0x000000ff
        /*050c*/ 	.word	0x00030830
        /*0510*/ 	.short	0x010a
        /*0512*/ 	.byte	0x24
	.zero		1


	//   ....[25]....
        /*0514*/ 	.word	0x00002f80
        /*0518*/ 	.word	0x0000000a
        /*051c*/ 	.word	0x00000000
        /*0520*/ 	.short	0x0101
        /*0522*/ 	.byte	0x3f
	.zero		1


	//   ....[26]....
        /*0524*/ 	.word	0x00004280
        /*0528*/ 	.word	0x00000003
        /*052c*/ 	.word	0x00030830
        /*0530*/ 	.short	0x010a
        /*0532*/ 	.byte	0x3f
	.zero		1


	//   ....[27]....
        /*0534*/ 	.word	0x000042c0
        /*0538*/ 	.word	0x00000003
        /*053c*/ 	.word	0x00030830
        /*0540*/ 	.short	0x010a
        /*0542*/ 	.byte	0x3f
	.zero		1


	//   ....[28]....
        /*0544*/ 	.word	0x000044f0
        /*0548*/ 	.word	0x000000ff
        /*054c*/ 	.word	0x00030850
        /*0550*/ 	.short	0x010a
        /*0552*/ 	.byte	0x05
	.zero		1


	//   ....[29]....
        /*0554*/ 	.word	0x00004530
        /*0558*/ 	.word	0x000000ff
        /*055c*/ 	.word	0x00030850
        /*0560*/ 	.short	0x010a
        /*0562*/ 	.byte	0x05
	.zero		1


	//   ....[30]....
        /*0564*/ 	.word	0x000052b0
        /*0568*/ 	.word	0x00000004
        /*056c*/ 	.word	0x00000000
        /*0570*/ 	.short	0x0101
        /*0572*/ 	.byte	0x3f
	.zero		1


	//   ....[31]....
        /*0574*/ 	.word	0x000052e0
        /*0578*/ 	.word	0x0000000f
        /*057c*/ 	.word	0x00000000
        /*0580*/ 	.short	0x0101
        /*0582*/ 	.byte	0x3f
	.zero		1


	//   ....[32]....
        /*0584*/ 	.word	0x00006c50
        /*0588*/ 	.word	0x0000000b
        /*058c*/ 	.word	0x00030850
        /*0590*/ 	.short	0x010a
        /*0592*/ 	.byte	0x3f
	.zero		1


	//   ....[33]....
        /*0594*/ 	.word	0x00006c90
        /*0598*/ 	.word	0x0000000b
        /*059c*/ 	.word	0x00030850
        /*05a0*/ 	.short	0x010a
        /*05a2*/ 	.byte	0x3f
	.zero		1


	//   ....[34]....
        /*05a4*/ 	.word	0x00007430
        /*05a8*/ 	.word	0x00000009
        /*05ac*/ 	.word	0x00000000
        /*05b0*/ 	.short	0x0101
        /*05b2*/ 	.byte	0x3f
	.zero		1


	//   ....[35]....
        /*05b4*/ 	.word	0x00007e80
        /*05b8*/ 	.word	0x000000ff
        /*05bc*/ 	.word	0x00000000
        /*05c0*/ 	.short	0x0101
        /*05c2*/ 	.byte	0x04
	.zero		1


	//   ....[36]....
        /*05c4*/ 	.word	0x000094e0
        /*05c8*/ 	.word	0x000000ff
        /*05cc*/ 	.word	0x00030840
        /*05d0*/ 	.short	0x010a
        /*05d2*/ 	.byte	0x26
	.zero		1


	//   ....[37]....
        /*05d4*/ 	.word	0x0000a340
        /*05d8*/ 	.word	0x000000ff
        /*05dc*/ 	.word	0x00030800
        /*05e0*/ 	.short	0x0107
        /*05e2*/ 	.byte	0x26
	.zero		1


	//   ....[38]....
        /*05e4*/ 	.word	0x0000a380
        /*05e8*/ 	.word	0x000000ff
        /*05ec*/ 	.word	0x00030800
        /*05f0*/ 	.short	0x0101
        /*05f2*/ 	.byte	0x26
	.zero		1


	//   ....[39]....
        /*05f4*/ 	.word	0x0000a3b0
        /*05f8*/ 	.word	0x000000ff
        /*05fc*/ 	.word	0x00030820
        /*0600*/ 	.short	0x010a
        /*0602*/ 	.byte	0x26
	.zero		1


	//   ....[40]....
        /*0604*/ 	.word	0x0000a700
        /*0608*/ 	.word	0x000000ff
        /*060c*/ 	.word	0x00030848
        /*0610*/ 	.short	0x010a
        /*0612*/ 	.byte	0x26
	.zero		1


	//   ....[41]....
        /*0614*/ 	.word	0x0000a8f0
        /*0618*/ 	.word	0x000000ff
        /*061c*/ 	.word	0x00030860
        /*0620*/ 	.short	0x010a
        /*0622*/ 	.byte	0x26
	.zero		1


	//   ....[42]....
        /*0624*/ 	.word	0x0000acd0
        /*0628*/ 	.word	0x000000ff
        /*062c*/ 	.word	0x00030840
        /*0630*/ 	.short	0x010a
        /*0632*/ 	.byte	0x26
	.zero		1


	//   ....[43]....
        /*0634*/ 	.word	0x0000aef0
        /*0638*/ 	.word	0x000000ff
        /*063c*/ 	.word	0x00030868
        /*0640*/ 	.short	0x010a
        /*0642*/ 	.byte	0x26
	.zero		1


	//   ....[44]....
        /*0644*/ 	.word	0x0000b310
        /*0648*/ 	.word	0x000000ff
        /*064c*/ 	.word	0x00030848
        /*0650*/ 	.short	0x010a
        /*0652*/ 	.byte	0x26
	.zero		1


	//   ....[45]....
        /*0654*/ 	.word	0x0000b510
        /*0658*/ 	.word	0x000000ff
        /*065c*/ 	.word	0x00030860
        /*0660*/ 	.short	0x010a
        /*0662*/ 	.byte	0x26
	.zero		1


	//   ....[46]....
        /*0664*/ 	.word	0x0000b7b0
        /*0668*/ 	.word	0x00000003
        /*066c*/ 	.word	0x00030860
        /*0670*/ 	.short	0x010a
        /*0672*/ 	.byte	0x3f
	.zero		1


	//   ....[47]....
        /*0674*/ 	.word	0x0000ba70
        /*0678*/ 	.word	0x00000007
        /*067c*/ 	.word	0x00030820
        /*0680*/ 	.short	0x010a
        /*0682*/ 	.byte	0x3f
	.zero		1


	//   ....[48]....
        /*0684*/ 	.word	0x0000bbb0
        /*0688*/ 	.word	0x00000005
        /*068c*/ 	.word	0x00000000
        /*0690*/ 	.short	0x010a
        /*0692*/ 	.byte	0x3f
	.zero		1


	//   ....[49]....
        /*0694*/ 	.word	0x0000bc20
        /*0698*/ 	.word	0x00000003
        /*069c*/ 	.word	0x00000000
        /*06a0*/ 	.short	0x010a
        /*06a2*/ 	.byte	0x3f
	.zero		1


	//   ....[50]....
        /*06a4*/ 	.word	0x0000bc80
        /*06a8*/ 	.word	0x00000005
        /*06ac*/ 	.word	0x00000000
        /*06b0*/ 	.short	0x010a
        /*06b2*/ 	.byte	0x3f
	.zero		1


	//   ....[51]....
        /*06b4*/ 	.word	0x0000bcb0
        /*06b8*/ 	.word	0x00000003
        /*06bc*/ 	.word	0x00000000
        /*06c0*/ 	.short	0x010a
        /*06c2*/ 	.byte	0x3f
	.zero		1


	//   ....[52]....
        /*06c4*/ 	.word	0x0000bd20
        /*06c8*/ 	.word	0x00000003
        /*06cc*/ 	.word	0x00030800
        /*06d0*/ 	.short	0x010a
        /*06d2*/ 	.byte	0x3f
	.zero		1


	//   ....[53]....
        /*06d4*/ 	.word	0x0000bd80
        /*06d8*/ 	.word	0x00000003
        /*06dc*/ 	.word	0x00030830
        /*06e0*/ 	.short	0x010a
        /*06e2*/ 	.byte	0x3f
	.zero		1


	//   ....[54]....
        /*06e4*/ 	.word	0x0000bdd0
        /*06e8*/ 	.word	0x00000003
        /*06ec*/ 	.word	0x00030830
        /*06f0*/ 	.short	0x010a
        /*06f2*/ 	.byte	0x3f
	.zero		1


	//   ....[55]....
        /*06f4*/ 	.word	0x0000be30
        /*06f8*/ 	.word	0x00000003
        /*06fc*/ 	.word	0x00030850
        /*0700*/ 	.short	0x010a
        /*0702*/ 	.byte	0x3f
	.zero		1


	//   ....[56]....
        /*0704*/ 	.word	0x0000be80
        /*0708*/ 	.word	0x0000000b
        /*070c*/ 	.word	0x00030850
        /*0710*/ 	.short	0x010a
        /*0712*/ 	.byte	0x3f
	.zero		1


	//   ....[57]....
        /*0714*/ 	.word	0x0000bfe0
        /*0718*/ 	.word	0x00000003
        /*071c*/ 	.word	0x00030840
        /*0720*/ 	.short	0x010a
        /*0722*/ 	.byte	0x3f
	.zero		1


	//   ....[58]....
        /*0724*/ 	.word	0x0000cea0
        /*0728*/ 	.word	0x00000003
        /*072c*/ 	.word	0x00030820
        /*0730*/ 	.short	0x010a
        /*0732*/ 	.byte	0x3f
	.zero		1


	//   ....[59]....
        /*0734*/ 	.word	0x0000cf00
        /*0738*/ 	.word	0x00000003
        /*073c*/ 	.word	0x00030848
        /*0740*/ 	.short	0x010a
        /*0742*/ 	.byte	0x3f
	.zero		1


	//   ....[60]....
        /*0744*/ 	.word	0x0000cf60
        /*0748*/ 	.word	0x00000003
        /*074c*/ 	.word	0x00030860
        /*0750*/ 	.short	0x010a
        /*0752*/ 	.byte	0x3f
	.zero		1


	//   ....[61]....
        /*0754*/ 	.word	0x0000cfc0
        /*0758*/ 	.word	0x00000003
        /*075c*/ 	.word	0x00030840
        /*0760*/ 	.short	0x010a
        /*0762*/ 	.byte	0x3f
	.zero		1


	//   ....[62]....
        /*0764*/ 	.word	0x0000d020
        /*0768*/ 	.word	0x00000003
        /*076c*/ 	.word	0x00030868
        /*0770*/ 	.short	0x010a
        /*0772*/ 	.byte	0x3f
	.zero		1


	//   ....[63]....
        /*0774*/ 	.word	0x0000d080
        /*0778*/ 	.word	0x00000002
        /*077c*/ 	.word	0x00030848
        /*0780*/ 	.short	0x010a
        /*0782*/ 	.byte	0x3f
	.zero		1


	//   ....[64]....
        /*0784*/ 	.word	0x0000d0e0
        /*0788*/ 	.word	0x00000002
        /*078c*/ 	.word	0x00030860
        /*0790*/ 	.short	0x010a
        /*0792*/ 	.byte	0x3f
	.zero		1


	//   ....[65]....
        /*0794*/ 	.word	0x0000d130
        /*0798*/ 	.word	0x00000003
        /*079c*/ 	.word	0x00030860
        /*07a0*/ 	.short	0x010a
        /*07a2*/ 	.byte	0x3f
	.zero		1


	//   ....[66]....
        /*07a4*/ 	.word	0x0000d180
        /*07a8*/ 	.word	0x00000007
        /*07ac*/ 	.word	0x00030820
        /*07b0*/ 	.short	0x010a
        /*07b2*/ 	.byte	0x3f
	.zero		1


	//   ....[67]....
        /*07b4*/ 	.word	0x0000d2f0
        /*07b8*/ 	.word	0x00000005
        /*07bc*/ 	.word	0x00000000
        /*07c0*/ 	.short	0x010a
        /*07c2*/ 	.byte	0x3f
	.zero		1


	//   ....[68]....
        /*07c4*/ 	.word	0x0000d340
        /*07c8*/ 	.word	0x00000003
        /*07cc*/ 	.word	0x00000000
        /*07d0*/ 	.short	0x010a
        /*07d2*/ 	.byte	0x3f
	.zero		1


	//   ....[69]....
        /*07d4*/ 	.word	0x0000d390
        /*07d8*/ 	.word	0x00000005
        /*07dc*/ 	.word	0x00000000
        /*07e0*/ 	.short	0x010a
        /*07e2*/ 	.byte	0x3f
	.zero		1


	//----- nvinfo : EIATTR_NUM_MBARRIERS
	.align		4
.L_1395:
        /*07e4*/ 	.byte	0x03, 0x38
        /*07e6*/ 	.short	0x0016


	//----- nvinfo : EIATTR_EXIT_INSTR_OFFSETS
	.align		4
        /*07e8*/ 	.byte	0x04, 0x1c
        /*07ea*/ 	.short	(.L_1397 - .L_1396)


	//   ....[0]....
.L_1396:
        /*07ec*/ 	.word	0x0000bd00


	//----- nvinfo : EIATTR_MAX_THREADS
	.align		4
.L_1397:
        /*07f0*/ 	.byte	0x04, 0x05
        /*07f2*/ 	.short	(.L_1399 - .L_1398)
.L_1398:
        /*07f4*/ 	.word	0x00000200
        /*07f8*/ 	.word	0x00000001
        /*07fc*/ 	.word	0x00000001


	//----- nvinfo : EIATTR_CRS_STACK_SIZE
	.align		4
.L_1399:
        /*0800*/ 	.byte	0x04, 0x1e
        /*0802*/ 	.short	(.L_1401 - .L_1400)
.L_1400:
        /*0804*/ 	.word	0x00000000


	//----- nvinfo : EIATTR_CBANK_PARAM_SIZE
	.align		4
.L_1401:
        /*0808*/ 	.byte	0x03, 0x19
        /*080a*/ 	.short	0x0a70


	//----- nvinfo : EIATTR_PARAM_CBANK
	.align		4
        /*080c*/ 	.byte	0x04, 0x0a
        /*080e*/ 	.short	(.L_1403 - .L_1402)
	.align		4
.L_1402:
        /*0810*/ 	.word	index@(.nv.constant0._ZN7cutlass13device_kernelIN5flash11enable_sm90INS1_16FlashAttnFwdSm90INS1_25CollectiveMainloopFwdSm90ILi2EN4cute5tupleIJNS5_1CILi1EEES8_S8_EEENS6_IJNS7_ILi192EEESA_NS7_ILi64EEEEEELi64ENS_10bfloat16_tEfNS_4arch4Sm90ELb0ELb0ELb0ELb0ELb0ELb0ELb0ELb0ELb1ELb1ELb1ELb0EEENS1_21CollectiveEpilogueFwdINS6_IJSA_SB_SA_EEES9_SD_SF_Li384ELb0ELb1ELb1ELb0EEENS1_19SingleTileSchedulerILb0ELb1ELb1ELi192EEEEEEEEEvNT_6ParamsE)
        /*0814*/ 	.short	0x0210
        /*0816*/ 	.short	0x0a70


	//----- nvinfo : EIATTR_SW_WAR
	.align		4
.L_1403:
        /*0818*/ 	.byte	0x04, 0x36
        /*081a*/ 	.short	(.L_1405 - .L_1404)
.L_1404:
        /*081c*/ 	.word	0x00000008
.L_1405:


//--------------------- .nv.info._ZN7cutlass13device_kernelIN5flash11enable_sm90INS1_16FlashAttnFwdSm90INS1_25CollectiveMainloopFwdSm90ILi2EN4cute5tupleIJNS5_1CILi1EEES8_S8_EEENS6_IJNS7_ILi192EEESA_NS7_ILi64EEEEEELi64ENS_10bfloat16_tEfNS_4arch4Sm90ELb0ELb0ELb0ELb1ELb0ELb0ELb0ELb0ELb1ELb1ELb1ELb0EEENS1_21CollectiveEpilogueFwdINS6_IJSA_SB_SA_EEES9_SD_SF_Li384ELb1ELb1ELb1ELb0EEENS1_36VarlenDynamicPersistentTileSchedulerILi192ELi192ELi384ELi128ELb1ELb1ELb1ELb0ELb1ELb1EEEEEEEEEvNT_6ParamsE --------------------------
	.section	.nv.info._ZN7cutlass13device_kernelIN5flash11enable_sm90INS1_16FlashAttnFwdSm90INS1_25CollectiveMainloopFwdSm90ILi2EN4cute5tupleIJNS5_1CILi1EEES8_S8_EEENS6_IJNS7_ILi192EEESA_NS7_ILi64EEEEEELi64ENS_10bfloat16_tEfNS_4arch4Sm90ELb0ELb0ELb0ELb1ELb0ELb0ELb0ELb0ELb1ELb1ELb1ELb0EEENS1_21CollectiveEpilogueFwdINS6_IJSA_SB_SA_EEES9_SD_SF_Li384ELb1ELb1ELb1ELb0EEENS1_36VarlenDynamicPersistentTileSchedulerILi192ELi192ELi384ELi128ELb1ELb1ELb1ELb0ELb1ELb1EEEEEEEEEvNT_6ParamsE,"",@"SHT_CUDA_INFO"
	.sectionflags	@""
	.align	4


	//----- nvinfo : EIATTR_CUDA_API_VERSION
	.align		4
        /*0000*/ 	.byte	0x04, 0x37
        /*0002*/ 	.short	(.L_1407 - .L_1406)
.L_1406:
        /*0004*/ 	.word	0x00000082


	//----- nvinfo : EIATTR_KPARAM_INFO
	.align		4
.L_1407:
        /*0008*/ 	.byte	0x04, 0x17
        /*000a*/ 	.short	(.L_1409 - .L_1408)
.L_1408:
        /*000c*/ 	.word	0x00000000
        /*0010*/ 	.short	0x0000
        /*0012*/ 	.short	0x0070
        /*0014*/ 	.byte	0x00, 0xf0, 0x01, 0x2a


	//----- nvinfo : EIATTR_SPARSE_MMA_MASK
	.align		4
.L_1409:
        /*0018*/ 	.byte	0x03, 0x50
        /*001a*/ 	.short	0x0000


	//----- nvinfo : EIATTR_MAXREG_COUNT
	.align		4
        /*001c*/ 	.byte	0x03, 0x1b
        /*001e*/ 	.short	0x0080


	//----- nvinfo : EIATTR_NUM_BARRIERS
	.align		4
        /*0020*/ 	.byte	0x02, 0x4c
        /*0022*/ 	.byte	0x10
	.zero		1


	//----- nvinfo : EIATTR_EXTERNS
	.align		4
        /*0024*/ 	.byte	0x04, 0x0f
        /*0026*/ 	.short	(.L_1411 - .L_1410)


	//   ....[0]....
	.align		4
.L_1410:
        /*0028*/ 	.word	index@(__assertfail)


	//----- nvinfo : EIATTR_ANNOTATIONS
	.align		4
.L_1411:
        /*002c*/ 	.byte	0x04, 0x55
        /*002e*/ 	.short	(.L_1413 - .L_1412)


	//   ....[0]....
.L_1412:
        /* <DEDUP_REMOVED lines=53> */


	//----- nvinfo : EIATTR_MERCURY_ISA_VERSION
	.align		4
.L_1413:
        /*0368*/ 	.byte	0x03, 0x5f
        /*036a*/ 	.short	0x0101


	//----- nvinfo : EIATTR_UNUSED_LOAD_BYTE_OFFSET
	.align		4
        /*036c*/ 	.byte	0x04, 0x44
        /*036e*/ 	.short	(.L_1415 - .L_1414)


	//   ....[0]....
.L_1414:
        /*0370*/ 	.word	0x00000a40
        /*0374*/ 	.word	0x0000fff0


	//   ....[1]....
        /*0378*/ 	.word	0x00007cb0
        /*037c*/ 	.word	0x0000fff0


	//----- nvinfo : EIATTR_INT_WARP_WIDE_INSTR_OFFSETS
	.align		4
.L_1415:
        /*0380*/ 	.byte	0x04, 0x31
        /*0382*/ 	.short	(.L_1417 - .L_1416)


	//   ....[0]....
.L_1416:
        /*0384*/ 	.word	0x00000120


	//   ....[1]....
        /*0388*/ 	.word	0x000001c0


	//   ....[2]....
        /*038c*/ 	.word	0x00000230


	//   ....[3]....
        /*0390*/ 	.word	0x0000b570


	//   ....[4]....
        /*0394*/ 	.word	0x0000b600


	//   ....[5]....
        /*0398*/ 	.word	0x0000e6b0


	//   ....[6]....
        /*039c*/ 	.word	0x0000e740


	//----- nvinfo : EIATTR_COOP_GROUP_MASK_REGIDS
	.align		4
.L_1417:
        /*03a0*/ 	.byte	0x04, 0x29
        /*03a2*/ 	.short	(.L_1419 - .L_1418)


	//   ....[0]....
.L_1418:
        /*03a4*/ 	.word	0xffffffff


	//   ....[1]....
        /*03a8*/ 	.word	0xffffffff


	//   ....[2]....
        /*03ac*/ 	.word	0xffffffff


	//   ....[3]....
        /*03b0*/ 	.word	0xffffffff


	//   ....[4]....
        /*03b4*/ 	.word	0xffffffff


	//   ....[5]....
        /*03b8*/ 	.word	0xffffffff


	//   ....[6]....
        /*03bc*/ 	.word	0xffffffff


	//   ....[7]....
        /*03c0*/ 	.word	0xffffffff


	//   ....[8]....
        /*03c4*/ 	.word	0xffffffff


	//   ....[9]....
        /*03c8*/ 	.word	0xffffffff


	//   ....[10]....
        /*03cc*/ 	.word	0xffffffff


	//   ....[11]....
        /*03d0*/ 	.word	0xffffffff


	//   ....[12]....
        /*03d4*/ 	.word	0xffffffff


	//   ....[13]....
        /*03d8*/ 	.word	0xffffffff


	//   ....[14]....
        /*03dc*/ 	.word	0xffffffff


	//   ....[15]....
        /*03e0*/ 	.word	0xffffffff


	//   ....[16]....
        /*03e4*/ 	.word	0xffffffff


	//   ....[17]....
        /*03e8*/ 	.word	0xffffffff


	//   ....[18]....
        /*03ec*/ 	.word	0xffffffff


	//   ....[19]....
        /*03f0*/ 	.word	0xffffffff


	//   ....[20]....
        /*03f4*/ 	.word	0xffffffff


	//   ....[21]....
        /*03f8*/ 	.word	0xffffffff


	//   ....[22]....
        /*03fc*/ 	.word	0xffffffff


	//   ....[23]....
        /*0400*/ 	.word	0xffffffff


	//   ....[24]....
        /*0404*/ 	.word	0xffffffff


	//   ....[25]....
        /*0408*/ 	.word	0xffffffff


	//   ....[26]....
        /*040c*/ 	.word	0xffffffff


	//   ....[27]....
        /*0410*/ 	.word	0xffffffff


	//   ....[28]....
        /*0414*/ 	.word	0xffffffff


	//   ....[29]....
        /*0418*/ 	.word	0xffffffff


	//   ....[30]....
        /*041c*/ 	.word	0xffffffff


	//   ....[31]....
        /*0420*/ 	.word	0xffffffff


	//   ....[32]....
        /*0424*/ 	.word	0xffffffff


	//   ....[33]....
        /*0428*/ 	.word	0xffffffff


	//   ....[34]....
        /*042c*/ 	.word	0xffffffff


	//   ....[35]....
        /*0430*/ 	.word	0xffffffff


	//   ....[36]....
        /*0434*/ 	.word	0xffffffff


	//   ....[37]....
        /*0438*/ 	.word	0xffffffff


	//   ....[38]....
        /*043c*/ 	.word	0xffffffff


	//   ....[39]....
        /*0440*/ 	.word	0xffffffff


	//   ....[40]....
        /*0444*/ 	.word	0xffffffff


	//   ....[41]....
        /*0448*/ 	.word	0xffffffff


	//   ....[42]....
        /*044c*/ 	.word	0xffffffff


	//   ....[43]....
        /*0450*/ 	.word	0xffffffff


	//   ....[44]....
        /*0454*/ 	.word	0xffffffff


	//   ....[45]....
        /*0458*/ 	.word	0xffffffff


	//   ....[46]....
        /*045c*/ 	.word	0xffffffff


	//   ....[47]....
        /*0460*/ 	.word	0xffffffff


	//   ....[48]....
        /*0464*/ 	.word	0xffffffff


	//   ....[49]....
        /*0468*/ 	.word	0xffffffff


	//   ....[50]....
        /*046c*/ 	.word	0xffffffff


	//   ....[51]....
        /*0470*/ 	.word	0xffffffff


	//   ....[52]....
        /*0474*/ 	.word	0xffffffff


	//   ....[53]....
        /*0478*/ 	.word	0xffffffff


	//   ....[54]....
        /*047c*/ 	.word	0xffffffff


	//   ....[55]....
        /*0480*/ 	.word	0xffffffff


	//   ....[56]....
        /*0484*/ 	.word	0xffffffff


	//   ....[57]....
        /*0488*/ 	.word	0xffffffff


	//   ....[58]....
        /*048c*/ 	.word	0xffffffff


	//   ....[59]....
        /*0490*/ 	.word	0xffffffff


	//   ....[60]....
        /*0494*/ 	.word	0xffffffff


	//   ....[61]....
        /*0498*/ 	.word	0xffffffff


	//   ....[62]....
        /*049c*/ 	.word	0xffffffff


	//   ....[63]....
        /*04a0*/ 	.word	0xffffffff


	//   ....[64]....
        /*04a4*/ 	.word	0xffffffff


	//   ....[65]....
        /*04a8*/ 	.word	0xffffffff


	//   ....[66]....
        /*04ac*/ 	.word	0xffffffff


	//   ....[67]....
        /*04b0*/ 	.word	0xffffffff


	//   ....[68]....
        /*04b4*/ 	.word	0xffffffff


	//   ....[69]....
        /*04b8*/ 	.word	0xffffffff


	//   ....[70]....
        /*04bc*/ 	.word	0xffffffff


	//   ....[71]....
        /*04c0*/ 	.word	0xffffffff


	//   ....[72]....
        /*04c4*/ 	.word	0xffffffff


	//   ....[73]....
        /*04c8*/ 	.word	0xffffffff


	//   ....[74]....
        /*04cc*/ 	.word	0xffffffff


	//   ....[75]....
        /*04d0*/ 	.word	0xffffffff


	//   ....[76]....
        /*04d4*/ 	.word	0xffffffff


	//   ....[77]....
        /*04d8*/ 	.word	0xffffffff


	//   ....[78]....
        /*04dc*/ 	.word	0xffffffff


	//   ....[79]....
        /*04e0*/ 	.word	0xffffffff


	//   ....[80]....
        /*04e4*/ 	.word	0xffffffff


	//   ....[81]....
        /*04e8*/ 	.word	0xffffffff


	//   ....[82]....
        /*04ec*/ 	.word	0xffffffff


	//   ....[83]....
        /*04f0*/ 	.word	0xffffffff


	//   ....[84]....
        /*04f4*/ 	.word	0xffffffff


	//   ....[85]....
        /*04f8*/ 	.word	0xffffffff


	//   ....[86]....
        /*04fc*/ 	.word	0xffffffff


	//   ....[87]....
        /*0500*/ 	.word	0xffffffff


	//   ....[88]....
        /*0504*/ 	.word	0xffffffff


	//   ....[89]....
        /*0508*/ 	.word	0xffffffff


	//   ....[90]....
        /*050c*/ 	.word	0xffffffff


	//   ....[91]....
        /*0510*/ 	.word	0xffffffff


	//   ....[92]....
        /*0514*/ 	.word	0xffffffff


	//   ....[93]....
        /*0518*/ 	.word	0xffffffff


	//   ....[94]....
        /*051c*/ 	.word	0xffffffff


	//   ....[95]....
        /*0520*/ 	.word	0xffffffff


	//   ....[96]....
        /*0524*/ 	.word	0xffffffff


	//   ....[97]....
        /*0528*/ 	.word	0xffffffff


	//   ....[98]....
        /*052c*/ 	.word	0xffffffff


	//   ....[99]....
        /*0530*/ 	.word	0xffffffff


	//   ....[100]....
        /*0534*/ 	.word	0xffffffff


	//   ....[101]....
        /*0538*/ 	.word	0xffffffff


	//   ....[102]....
        /*053c*/ 	.word	0xffffffff


	//   ....[103]....
        /*0540*/ 	.word	0xffffffff


	//   ....[104]....
        /*0544*/ 	.word	0xffffffff


	//   ....[105]....
        /*0548*/ 	.word	0xffffffff


	//   ....[106]....
        /*054c*/ 	.word	0xffffffff


	//   ....[107]....
        /*0550*/ 	.word	0x0500000f


	//   ....[108]....
        /*0554*/ 	.word	0x0500000f


	//   ....[109]....
        /*0558*/ 	.word	0x0500000f


	//   ....[110]....
        /*055c*/ 	.word	0x0500000f


	//   ....[111]....
        /*0560*/ 	.word	0x0500000f


	//   ....[112]....
        /*0564*/ 	.word	0x0500000f


	//   ....[113]....
        /*0568*/ 	.word	0x0500000f


	//   ....[114]....
        /*056c*/ 	.word	0x0500000f


	//   ....[115]....
        /*0570*/ 	.word	0x0500000f


	//   ....[116]....
        /*0574*/ 	.word	0x0500000f


	//   ....[117]....
        /*0578*/ 	.word	0x0500000f


	//   ....[118]....
        /*057c*/ 	.word	0x0500000f


	//   ....[119]....
        /*0580*/ 	.word	0x0500000f


	//   ....[120]....
        /*0584*/ 	.word	0x0500000f


	//   ....[121]....
        /*0588*/ 	.word	0x0500000f


	//   ....[122]....
        /*058c*/ 	.word	0x0500000f


	//   ....[123]....
        /*0590*/ 	.word	0x0500000f


	//   ....[124]....
        /*0594*/ 	.word	0x0500000f


	//   ....[125]....
        /*0598*/ 	.word	0x0500000f


	//   ....[126]....
        /*059c*/ 	.word	0x0500000f


	//   ....[127]....
        /*05a0*/ 	.word	0x0500000f


	//   ....[128]....
        /*05a4*/ 	.word	0x0500000f


	//   ....[129]....
        /*05a8*/ 	.word	0x0500000f


	//   ....[130]....
        /*05ac*/ 	.word	0x0500000f


	//   ....[131]....
        /*05b0*/ 	.word	0x0500000f


	//   ....[132]....
        /*05b4*/ 	.word	0x0500000f


	//   ....[133]....
        /*05b8*/ 	.word	0x0500000f


	//   ....[134]....
        /*05bc*/ 	.word	0x0500000f


	//   ....[135]....
        /*05c0*/ 	.word	0x0500000f


	//   ....[136]....
        /*05c4*/ 	.word	0x0500000f


	//   ....[137]....
        /*05c8*/ 	.word	0x0500000f


	//   ....[138]....
        /*05cc*/ 	.word	0x0500000f


	//   ....[139]....
        /*05d0*/ 	.word	0x0500000f


	//   ....[140]....
        /*05d4*/ 	.word	0x0500000f


	//   ....[141]....
        /*05d8*/ 	.word	0x0500000f


	//   ....[142]....
        /*05dc*/ 	.word	0x0500000f


	//   ....[143]....
        /*05e0*/ 	.word	0x0500000f


	//   ....[144]....
        /*05e4*/ 	.word	0x0500000f


	//   ....[145]....
        /*05e8*/ 	.word	0x0500000f


	//   ....[146]....
        /*05ec*/ 	.word	0x0500000f


	//   ....[147]....
        /*05f0*/ 	.word	0x0500000f


	//   ....[148]....
        /*05f4*/ 	.word	0x0500000f


	//   ....[149]....
        /*05f8*/ 	.word	0x0500000f


	//   ....[150]....
        /*05fc*/ 	.word	0x0500000f


	//----- nvinfo : EIATTR_COOP_GROUP_INSTR_OFFSETS
	.align		4
.L_1419:
        /*0600*/ 	.byte	0x04, 0x28
        /*0602*/ 	.short	(.L_1421 - .L_1420)


	//   ....[0]....
.L_1420:
        /*0604*/ 	.word	0x00000060


	//   ....[1]....
        /*0608*/ 	.word	0x00000130


	//   ....[2]....
        /*060c*/ 	.word	0x000001e0


	//   ....[3]....
        /*0610*/ 	.word	0x000003a0


	//   ....[4]....
        /*0614*/ 	.word	0x00000500


	//   ....[5]....
        /*0618*/ 	.word	0x00000620


	//   ....[6]....
        /*061c*/ 	.word	0x00000780


	//   ....[7]....
        /*0620*/ 	.word	0x00001860


	//   ....[8]....
        /*0624*/ 	.word	0x00002b80


	//   ....[9]....
        /*0628*/ 	.word	0x00002ca0


	//   ....[10]....
        /*062c*/ 	.word	0x00003450


	//   ....[11]....
        /*0630*/ 	.word	0x000034d0


	//   ....[12]....
        /*0634*/ 	.word	0x00004670


	//   ....[13]....
        /*0638*/ 	.word	0x00005360


	//   ....[14]....
        /*063c*/ 	.word	0x00005380


	//   ....[15]....
        /*0640*/ 	.word	0x000053b0


	//   ....[16]....
        /*0644*/ 	.word	0x000053c0


	//   ....[17]....
        /*0648*/ 	.word	0x00007190


	//   ....[18]....
        /*064c*/ 	.word	0x000072b0


	//   ....[19]....
        /*0650*/ 	.word	0x000072f0


	//   ....[20]....
        /*0654*/ 	.word	0x00007460


	//   ....[21]....
        /*0658*/ 	.word	0x00007480


	//   ....[22]....
        /*065c*/ 	.word	0x00008500


	//   ....[23]....
        /*0660*/ 	.word	0x00008510


	//   ....[24]....
        /*0664*/ 	.word	0x00008520


	//   ....[25]....
        /*0668*/ 	.word	0x00008560


	//   ....[26]....
        /*066c*/ 	.word	0x00008ac0


	//   ....[27]....
        /*0670*/ 	.word	0x00008ae0


	//   ....[28]....
        /*0674*/ 	.word	0x00008af0


	//   ....[29]....
        /*0678*/ 	.word	0x00008b10


	//   ....[30]....
        /*067c*/ 	.word	0x00008b30


	//   ....[31]....
        /*0680*/ 	.word	0x00008b50


	//   ....[32]....
        /*0684*/ 	.word	0x00008cb0


	//   ....[33]....
        /*0688*/ 	.word	0x00008cc0


	//   ....[34]....
        /*068c*/ 	.word	0x000090e0


	//   ....[35]....
        /*0690*/ 	.word	0x00009110


	//   ....[36]....
        /*0694*/ 	.word	0x00009350


	//   ....[37]....
        /*0698*/ 	.word	0x00009360


	//   ....[38]....
        /*069c*/ 	.word	0x00009e60


	//   ....[39]....
        /*06a0*/ 	.word	0x00009e90


	//   ....[40]....
        /*06a4*/ 	.word	0x00009ed0


	//   ....[41]....
        /*06a8*/ 	.word	0x00009f00


	//   ....[42]....
        /*06ac*/ 	.word	0x00009f10


	//   ....[43]....
        /*06b0*/ 	.word	0x00009f20


	//   ....[44]....
        /*06b4*/ 	.word	0x00009f30


	//   ....[45]....
        /*06b8*/ 	.word	0x00009f50


	//   ....[46]....
        /*06bc*/ 	.word	0x0000a0b0


	//   ....[47]....
        /*06c0*/ 	.word	0x0000a2b0


	//   ....[48]....
        /*06c4*/ 	.word	0x0000a2e0


	//   ....[49]....
        /*06c8*/ 	.word	0x0000a310


	//   ....[50]....
        /*06cc*/ 	.word	0x0000a340


	//   ....[51]....
        /*06d0*/ 	.word	0x0000a370


	//   ....[52]....
        /*06d4*/ 	.word	0x0000a3a0


	//   ....[53]....
        /*06d8*/ 	.word	0x0000a520


	//   ....[54]....
        /*06dc*/ 	.word	0x0000a550


	//   ....[55]....
        /*06e0*/ 	.word	0x0000a580


	//   ....[56]....
        /*06e4*/ 	.word	0x0000a5b0


	//   ....[57]....
        /*06e8*/ 	.word	0x0000a5e0


	//   ....[58]....
        /*06ec*/ 	.word	0x0000a610


	//   ....[59]....
        /*06f0*/ 	.word	0x0000a6a0


	//   ....[60]....
        /*06f4*/ 	.word	0x0000a6d0


	//   ....[61]....
        /*06f8*/ 	.word	0x0000a6e0


	//   ....[62]....
        /*06fc*/ 	.word	0x0000a780


	//   ....[63]....
        /*0700*/ 	.word	0x0000bb10


	//   ....[64]....
        /*0704*/ 	.word	0x0000c670


	//   ....[65]....
        /*0708*/ 	.word	0x0000c680


	//   ....[66]....
        /*070c*/ 	.word	0x0000c6a0


	//   ....[67]....
        /*0710*/ 	.word	0x0000c730


	//   ....[68]....
        /*0714*/ 	.word	0x0000c750


	//   ....[69]....
        /*0718*/ 	.word	0x0000c7d0


	//   ....[70]....
        /*071c*/ 	.word	0x0000c7f0


	//   ....[71]....
        /*0720*/ 	.word	0x0000c870


	//   ....[72]....
        /*0724*/ 	.word	0x0000c890


	//   ....[73]....
        /*0728*/ 	.word	0x0000c910


	//   ....[74]....
        /*072c*/ 	.word	0x0000c930


	//   ....[75]....
        /*0730*/ 	.word	0x0000c9b0


	//   ....[76]....
        /*0734*/ 	.word	0x0000c9d0


	//   ....[77]....
        /*0738*/ 	.word	0x0000ca50


	//   ....[78]....
        /*073c*/ 	.word	0x0000ca70


	//   ....[79]....
        /*0740*/ 	.word	0x0000ca80


	//   ....[80]....
        /*0744*/ 	.word	0x0000caf0


	//   ....[81]....
        /*0748*/ 	.word	0x0000cb40


	//   ....[82]....
        /*074c*/ 	.word	0x0000cbf0


	//   ....[83]....
        /*0750*/ 	.word	0x0000cc00


	//   ....[84]....
        /*0754*/ 	.word	0x0000cc70


	//   ....[85]....
        /*0758*/ 	.word	0x0000cc80


	//   ....[86]....
        /*075c*/ 	.word	0x0000ccc0


	//   ....[87]....
        /*0760*/ 	.word	0x0000cce0


	//   ....[88]....
        /*0764*/ 	.word	0x0000ec30


	//   ....[89]....
        /*0768*/ 	.word	0x0000ec60


	//   ....[90]....
        /*076c*/ 	.word	0x0000ecc0


	//   ....[91]....
        /*0770*/ 	.word	0x0000ecf0


	//   ....[92]....
        /*0774*/ 	.word	0x0000ed20


	//   ....[93]....
        /*0778*/ 	.word	0x0000ed50


	//   ....[94]....
        /*077c*/ 	.word	0x0000ed80


	//   ....[95]....
        /*0780*/ 	.word	0x0000edb0


	//   ....[96]....
        /*0784*/ 	.word	0x0000ef50


	//   ....[97]....
        /*0788*/ 	.word	0x0000ef80


	//   ....[98]....
        /*078c*/ 	.word	0x0000efb0


	//   ....[99]....
        /*0790*/ 	.word	0x0000efe0


	//   ....[100]....
        /*0794*/ 	.word	0x0000f010


	//   ....[101]....
        /*0798*/ 	.word	0x0000f040


	//   ....[102]....
        /*079c*/ 	.word	0x0000f100


	//   ....[103]....
        /*07a0*/ 	.word	0x0000f120


	//   ....[104]....
        /*07a4*/ 	.word	0x0000f130


	//   ....[105]....
        /*07a8*/ 	.word	0x0000f190


	//   ....[106]....
        /*07ac*/ 	.word	0x0000f7b0


	//   ....[107]....
        /*07b0*/ 	.word	0x0000fc90


	//   ....[108]....
        /*07b4*/ 	.word	0x0000fe40


	//   ....[109]....
        /*07b8*/ 	.word	0x0000fe90


	//   ....[110]....
        /*07bc*/ 	.word	0x0000fef0


	//   ....[111]....
        /*07c0*/ 	.word	0x0000ffe0


	//   ....[112]....
        /*07c4*/ 	.word	0x00010040


	//   ....[113]....
        /*07c8*/ 	.word	0x00010140


	//   ....[114]....
        /*07cc*/ 	.word	0x000101a0


	//   ....[115]....
        /*07d0*/ 	.word	0x000102a0


	//   ....[116]....
        /*07d4*/ 	.word	0x00010300


	//   ....[117]....
        /*07d8*/ 	.word	0x00010400


	//   ....[118]....
        /*07dc*/ 	.word	0x00010460


	//   ....[119]....
        /*07e0*/ 	.word	0x00010560


	//   ....[120]....
        /*07e4*/ 	.word	0x000105c0


	//   ....[121]....
        /*07e8*/ 	.word	0x000106c0


	//   ....[122]....
        /*07ec*/ 	.word	0x00010720


	//   ....[123]....
        /*07f0*/ 	.word	0x000107d0


	//   ....[124]....
        /*07f4*/ 	.word	0x000108a0


	//   ....[125]....
        /*07f8*/ 	.word	0x00010970


	//   ....[126]....
        /*07fc*/ 	.word	0x000109d0


	//   ....[127]....
        /*0800*/ 	.word	0x00010ab0


	//   ....[128]....
        /*0804*/ 	.word	0x00010b10


	//   ....[129]....
        /*0808*/ 	.word	0x00010be0


	//   ....[130]....
        /*080c*/ 	.word	0x00010c40


	//   ....[131]....
        /*0810*/ 	.word	0x00010d00


	//   ....[132]....
        /*0814*/ 	.word	0x00011020


	//   ....[133]....
        /*0818*/ 	.word	0x000110c0


	//   ....[134]....
        /*081c*/ 	.word	0x00011240


	//   ....[135]....
        /*0820*/ 	.word	0x000112b0


	//   ....[136]....
        /*0824*/ 	.word	0x00011320


	//   ....[137]....
        /*0828*/ 	.word	0x00011390


	//   ....[138]....
        /*082c*/ 	.word	0x00011400


	//   ....[139]....
        /*0830*/ 	.word	0x00011480


	//   ....[140]....
        /*0834*/ 	.word	0x00011500


	//   ....[141]....
        /*0838*/ 	.word	0x00011590


	//   ....[142]....
        /*083c*/ 	.word	0x00011600


	//   ....[143]....
        /*0840*/ 	.word	0x00011670


	//   ....[144]....
        /*0844*/ 	.word	0x000116e0


	//   ....[145]....
        /*0848*/ 	.word	0x00011760


	//   ....[146]....
        /*084c*/ 	.word	0x000117d0


	//   ....[147]....
        /*0850*/ 	.word	0x00011870


	//   ....[148]....
        /*0854*/ 	.word	0x000118c0


	//   ....[149]....
        /*0858*/ 	.word	0x00011950


	//   ....[150]....
        /*085c*/ 	.word	0x00011a80


	//----- nvinfo : EIATTR_REG_RECONFIG
	.align		4
.L_1421:
        /*0860*/ 	.byte	0x01, 0x54
	.zero		2


	//----- nvinfo : EIATTR_SYSCALL_OFFSETS
	.align		4
        /*0864*/ 	.byte	0x04, 0x46
        /*0866*/ 	.short	(.L_1423 - .L_1422)


	//   ....[0]....
.L_1422:
        /*0868*/ 	.word	0x00001a20


	//   ....[1]....
        /*086c*/ 	.word	0x0000b760


	//   ....[2]....
        /*0870*/ 	.word	0x0000b8b0


	//   ....[3]....
        /*0874*/ 	.word	0x0000b9b0


	//   ....[4]....
        /*0878*/ 	.word	0x0000c1a0


	//----- nvinfo : EIATTR_MBARRIER_INSTR_OFFSETS
	.align		4
.L_1423:
        /*087c*/ 	.byte	0x04, 0x39
        /*087e*/ 	.short	(.L_1425 - .L_1424)


	//   ....[0]....
.L_1424:
        /*0880*/ 	.word	0x00000250
        /*0884*/ 	.word	0x000000ff
        /*0888*/ 	.word	0x00030800
        /*088c*/ 	.short	0x0100
        /*088e*/ 	.byte	0x08
	.zero		1


	//   ....[1]....
        /*0890*/ 	.word	0x00000260
        /*0894*/ 	.word	0x000000ff
        /*0898*/ 	.word	0x00030820
        /*089c*/ 	.short	0x0100
        /*089e*/ 	.byte	0x08
	.zero		1


	//   ....[2]....
        /*08a0*/ 	.word	0x00000350
        /*08a4*/ 	.word	0x000000ff
        /*08a8*/ 	.word	0x00030830
        /*08ac*/ 	.short	0x0100
        /*08ae*/ 	.byte	0x08
	.zero		1


	//   ....[3]....
        /*08b0*/ 	.word	0x00000360
        /*08b4*/ 	.word	0x000000ff
        /*08b8*/ 	.word	0x00030840
        /*08bc*/ 	.short	0x0100
        /*08be*/ 	.byte	0x08
	.zero		1


	//   ....[4]....
        /*08c0*/ 	.word	0x00000370
        /*08c4*/ 	.word	0x000000ff
        /*08c8*/ 	.word	0x00030838
        /*08cc*/ 	.short	0x0100
        /*08ce*/ 	.byte	0x08
	.zero		1


	//   ....[5]....
        /*08d0*/ 	.word	0x00000380
        /*08d4*/ 	.word	0x000000ff
        /*08d8*/ 	.word	0x00030848
        /*08dc*/ 	.short	0x0100
        /*08de*/ 	.byte	0x08
	.zero		1


	//   ....[6]....
        /*08e0*/ 	.word	0x000004b0
        /*08e4*/ 	.word	0x000000ff
        /*08e8*/ 	.word	0x00030850
        /*08ec*/ 	.short	0x0100
        /*08ee*/ 	.byte	0x08
	.zero		1


	//   ....[7]....
        /*08f0*/ 	.word	0x000004c0
        /*08f4*/ 	.word	0x000000ff
        /*08f8*/ 	.word	0x00030860
        /*08fc*/ 	.short	0x0100
        /*08fe*/ 	.byte	0x08
	.zero		1


	//   ....[8]....
        /*0900*/ 	.word	0x000004d0
        /*0904*/ 	.word	0x000000ff
        /*0908*/ 	.word	0x00030858
        /*090c*/ 	.short	0x0100
        /*090e*/ 	.byte	0x08
	.zero		1


	//   ....[9]....
        /*0910*/ 	.word	0x000004e0
        /*0914*/ 	.word	0x000000ff
        /*0918*/ 	.word	0x00030868
        /*091c*/ 	.short	0x0100
        /*091e*/ 	.byte	0x08
	.zero		1


	//   ....[10]....
        /*0920*/ 	.word	0x000005d0
        /*0924*/ 	.word	0x000000ff
        /*0928*/ 	.word	0x00030870
        /*092c*/ 	.short	0x0100
        /*092e*/ 	.byte	0x06
	.zero		1


	//   ....[11]....
        /*0930*/ 	.word	0x000005e0
        /*0934*/ 	.word	0x000000ff
        /*0938*/ 	.word	0x00030880
        /*093c*/ 	.short	0x0100
        /*093e*/ 	.byte	0x06
	.zero		1


	//   ....[12]....
        /*0940*/ 	.word	0x000005f0
        /*0944*/ 	.word	0x000000ff
        /*0948*/ 	.word	0x00030878
        /*094c*/ 	.short	0x0100
        /*094e*/ 	.byte	0x06
	.zero		1


	//   ....[13]....
        /*0950*/ 	.word	0x00000600
        /*0954*/ 	.word	0x000000ff
        /*0958*/ 	.word	0x00030888
        /*095c*/ 	.short	0x0100
        /*095e*/ 	.byte	0x06
	.zero		1


	//   ....[14]....
        /*0960*/ 	.word	0x00000730
        /*0964*/ 	.word	0x000000ff
        /*0968*/ 	.word	0x00030890
        /*096c*/ 	.short	0x0100
        /*096e*/ 	.byte	0x08
	.zero		1


	//   ....[15]....
        /*0970*/ 	.word	0x00000740
        /*0974*/ 	.word	0x000000ff
        /*0978*/ 	.word	0x000308a0
        /*097c*/ 	.short	0x0100
        /*097e*/ 	.byte	0x08
	.zero		1


	//   ....[16]....
        /*0980*/ 	.word	0x00000750
        /*0984*/ 	.word	0x000000ff
        /*0988*/ 	.word	0x00030898
        /*098c*/ 	.short	0x0100
        /*098e*/ 	.byte	0x08
	.zero		1


	//   ....[17]....
        /*0990*/ 	.word	0x00000760
        /*0994*/ 	.word	0x000000ff
        /*0998*/ 	.word	0x000308a8
        /*099c*/ 	.short	0x0100
        /*099e*/ 	.byte	0x08
	.zero		1


	//   ....[18]....
        /*09a0*/ 	.word	0x00000890
        /*09a4*/ 	.word	0x000000ff
        /*09a8*/ 	.word	0x000308b0
        /*09ac*/ 	.short	0x0100
        /*09ae*/ 	.byte	0x08
	.zero		1


	//   ....[19]....
        /*09b0*/ 	.word	0x000008a0
        /*09b4*/ 	.word	0x000000ff
        /*09b8*/ 	.word	0x000308c0
        /*09bc*/ 	.short	0x0100
        /*09be*/ 	.byte	0x08
	.zero		1


	//   ....[20]....
        /*09c0*/ 	.word	0x000008b0
        /*09c4*/ 	.word	0x000000ff
        /*09c8*/ 	.word	0x000308b8
        /*09cc*/ 	.short	0x0100
        /*09ce*/ 	.byte	0x08
	.zero		1


	//   ....[21]....
        /*09d0*/ 	.word	0x000008c0
        /*09d4*/ 	.word	0x000000ff
        /*09d8*/ 	.word	0x000308c8
        /*09dc*/ 	.short	0x0100
        /*09de*/ 	.byte	0x08
	.zero		1


	//   ....[22]....
        /*09e0*/ 	.word	0x00001a90
        /*09e4*/ 	.word	0x000000ff
        /*09e8*/ 	.word	0x00030800
        /*09ec*/ 	.short	0x010a
        /*09ee*/ 	.byte	0x25
	.zero		1


	//   ....[23]....
        /*09f0*/ 	.word	0x00001b00
        /*09f4*/ 	.word	0x00000004
        /*09f8*/ 	.word	0x00030830
        /*09fc*/ 	.short	0x010a
        /*09fe*/ 	.byte	0x3f
	.zero		1


	//   ....[24]....
        /*0a00*/ 	.word	0x00001b70
        /*0a04*/ 	.word	0x00000004
        /*0a08*/ 	.word	0x00030830
        /*0a0c*/ 	.short	0x010a
        /*0a0e*/ 	.byte	0x3f
	.zero		1


	//   ....[25]....
        /*0a10*/ 	.word	0x00002cc0
        /*0a14*/ 	.word	0x00000004
        /*0a18*/ 	.word	0x00000000
        /*0a1c*/ 	.short	0x0101
        /*0a1e*/ 	.byte	0x3f
	.zero		1


	//   ....[26]....
        /*0a20*/ 	.word	0x00004880
        /*0a24*/ 	.word	0x000000ff
        /*0a28*/ 	.word	0x00030830
        /*0a2c*/ 	.short	0x010a
        /*0a2e*/ 	.byte	0x07
	.zero		1


	//   ....[27]....
        /*0a30*/ 	.word	0x000048c0
        /*0a34*/ 	.word	0x000000ff
        /*0a38*/ 	.word	0x00030830
        /*0a3c*/ 	.short	0x010a
        /*0a3e*/ 	.byte	0x07
	.zero		1


	//   ....[28]....
        /*0a40*/ 	.word	0x00004ad0
        /*0a44*/ 	.word	0x000000ff
        /*0a48*/ 	.word	0x00030850
        /*0a4c*/ 	.short	0x010a
        /*0a4e*/ 	.byte	0x07
	.zero		1


	//   ....[29]....
        /*0a50*/ 	.word	0x00004b10
        /*0a54*/ 	.word	0x000000ff
        /*0a58*/ 	.word	0x00030850
        /*0a5c*/ 	.short	0x010a
        /*0a5e*/ 	.byte	0x07
	.zero		1


	//   ....[30]....
        /*0a60*/ 	.word	0x00006680
        /*0a64*/ 	.word	0x00000007
        /*0a68*/ 	.word	0x00000000
        /*0a6c*/ 	.short	0x0101
        /*0a6e*/ 	.byte	0x3f
	.zero		1


	//   ....[31]....
        /*0a70*/ 	.word	0x00006830
        /*0a74*/ 	.word	0x00000007
        /*0a78*/ 	.word	0x00000000
        /*0a7c*/ 	.short	0x0101
        /*0a7e*/ 	.byte	0x3f
	.zero		1


	//   ....[32]....
        /*0a80*/ 	.word	0x00007200
        /*0a84*/ 	.word	0x000000ff
        /*0a88*/ 	.word	0x00030850
        /*0a8c*/ 	.short	0x010a
        /*0a8e*/ 	.byte	0x0c
	.zero		1


	//   ....[33]....
        /*0a90*/ 	.word	0x00007240
        /*0a94*/ 	.word	0x000000ff
        /*0a98*/ 	.word	0x00030850
        /*0a9c*/ 	.short	0x010a
        /*0a9e*/ 	.byte	0x0c
	.zero		1


	//   ....[34]....
        /*0aa0*/ 	.word	0x00007a50
        /*0aa4*/ 	.word	0x0000000a
        /*0aa8*/ 	.word	0x00000000
        /*0aac*/ 	.short	0x0101
        /*0aae*/ 	.byte	0x3f
	.zero		1


	//   ....[35]....
        /*0ab0*/ 	.word	0x00008c80
        /*0ab4*/ 	.word	0x000000ff
        /*0ab8*/ 	.word	0x00000000
        /*0abc*/ 	.short	0x0101
        /*0abe*/ 	.byte	0x04
	.zero		1


	//   ....[36]....
        /*0ac0*/ 	.word	0x00009100
        /*0ac4*/ 	.word	0x000000ff
        /*0ac8*/ 	.word	0x00000000
        /*0acc*/ 	.short	0x0101
        /*0ace*/ 	.byte	0x04
	.zero		1


	//   ....[37]....
        /*0ad0*/ 	.word	0x0000bd20
        /*0ad4*/ 	.word	0x00000000
        /*0ad8*/ 	.word	0x00030840
        /*0adc*/ 	.short	0x010a
        /*0ade*/ 	.byte	0x3f
	.zero		1


	//   ....[38]....
        /*0ae0*/ 	.word	0x0000cd90
        /*0ae4*/ 	.word	0x00000011
        /*0ae8*/ 	.word	0x00030800
        /*0aec*/ 	.short	0x0107
        /*0aee*/ 	.byte	0x3f
	.zero		1


	//   ....[39]....
        /*0af0*/ 	.word	0x0000ce80
        /*0af4*/ 	.word	0x00000011
        /*0af8*/ 	.word	0x00030800
        /*0afc*/ 	.short	0x0101
        /*0afe*/ 	.byte	0x3f
	.zero		1


	//   ....[40]....
        /*0b00*/ 	.word	0x0000cea0
        /*0b04*/ 	.word	0x00000011
        /*0b08*/ 	.word	0x00030820
        /*0b0c*/ 	.short	0x010a
        /*0b0e*/ 	.byte	0x3f
	.zero		1


	//   ....[41]....
        /*0b10*/ 	.word	0x0000d230
        /*0b14*/ 	.word	0x00000002
        /*0b18*/ 	.word	0x00030840
        /*0b1c*/ 	.short	0x010a
        /*0b1e*/ 	.byte	0x3f
	.zero		1


	//   ....[42]....
        /*0b20*/ 	.word	0x0000d4b0
        /*0b24*/ 	.word	0x00000003
        /*0b28*/ 	.word	0x00000060
        /*0b2c*/ 	.short	0x010a
        /*0b2e*/ 	.byte	0x3f
	.zero		1


	//   ....[43]....
        /*0b30*/ 	.word	0x0000da00
        /*0b34*/ 	.word	0x00000002
        /*0b38*/ 	.word	0x00030840
        /*0b3c*/ 	.short	0x010a
        /*0b3e*/ 	.byte	0x3f
	.zero		1


	//   ....[44]....
        /*0b40*/ 	.word	0x0000dc80
        /*0b44*/ 	.word	0x0000000a
        /*0b48*/ 	.word	0x00000060
        /*0b4c*/ 	.short	0x010a
        /*0b4e*/ 	.byte	0x3f
	.zero		1


	//   ....[45]....
        /*0b50*/ 	.word	0x0000e110
        /*0b54*/ 	.word	0x00000002
        /*0b58*/ 	.word	0x00030840
        /*0b5c*/ 	.short	0x010a
        /*0b5e*/ 	.byte	0x3f
	.zero		1


	//   ....[46]....
        /*0b60*/ 	.word	0x0000e3a0
        /*0b64*/ 	.word	0x00000007
        /*0b68*/ 	.word	0x00000060
        /*0b6c*/ 	.short	0x010a
        /*0b6e*/ 	.byte	0x3f
	.zero		1


	//   ....[47]....
        /*0b70*/ 	.word	0x0000e7e0
        /*0b74*/ 	.word	0x00000003
        /*0b78*/ 	.word	0x00030860
        /*0b7c*/ 	.short	0x010a
        /*0b7e*/ 	.byte	0x3f
	.zero		1


	//   ....[48]....
        /*0b80*/ 	.word	0x0000f730
        /*0b84*/ 	.word	0x00000009
        /*0b88*/ 	.word	0x00030820
        /*0b8c*/ 	.short	0x010a
        /*0b8e*/ 	.byte	0x3f
	.zero		1


	//   ....[49]....
        /*0b90*/ 	.word	0x0000f8d0
        /*0b94*/ 	.word	0x00000007
        /*0b98*/ 	.word	0x00000000
        /*0b9c*/ 	.short	0x010a
        /*0b9e*/ 	.byte	0x3f
	.zero		1


	//   ....[50]....
        /*0ba0*/ 	.word	0x0000f940
        /*0ba4*/ 	.word	0x00000003
        /*0ba8*/ 	.word	0x00000000
        /*0bac*/ 	.short	0x010a
        /*0bae*/ 	.byte	0x3f
	.zero		1


	//   ....[51]....
        /*0bb0*/ 	.word	0x0000f9a0
        /*0bb4*/ 	.word	0x00000005
        /*0bb8*/ 	.word	0x00000000
        /*0bbc*/ 	.short	0x010a
        /*0bbe*/ 	.byte	0x3f
	.zero		1


	//   ....[52]....
        /*0bc0*/ 	.word	0x0000f9d0
        /*0bc4*/ 	.word	0x00000003
        /*0bc8*/ 	.word	0x00000000
        /*0bcc*/ 	.short	0x010a
        /*0bce*/ 	.byte	0x3f
	.zero		1


	//   ....[53]....
        /*0bd0*/ 	.word	0x0000fa40
        /*0bd4*/ 	.word	0x00000003
        /*0bd8*/ 	.word	0x00030800
        /*0bdc*/ 	.short	0x010a
        /*0bde*/ 	.byte	0x3f
	.zero		1


	//   ....[54]....
        /*0be0*/ 	.word	0x0000fa90
        /*0be4*/ 	.word	0x00000004
        /*0be8*/ 	.word	0x00030830
        /*0bec*/ 	.short	0x010a
        /*0bee*/ 	.byte	0x3f
	.zero		1


	//   ....[55]....
        /*0bf0*/ 	.word	0x0000faf0
        /*0bf4*/ 	.word	0x00000003
        /*0bf8*/ 	.word	0x00030830
        /*0bfc*/ 	.short	0x010a
        /*0bfe*/ 	.byte	0x3f
	.zero		1


	//   ....[56]....
        /*0c00*/ 	.word	0x0000fb50
        /*0c04*/ 	.word	0x00000003
        /*0c08*/ 	.word	0x00030850
        /*0c0c*/ 	.short	0x010a
        /*0c0e*/ 	.byte	0x3f
	.zero		1


	//   ....[57]....
        /*0c10*/ 	.word	0x0000fbb0
        /*0c14*/ 	.word	0x00000007
        /*0c18*/ 	.word	0x00030850
        /*0c1c*/ 	.short	0x010a
        /*0c1e*/ 	.byte	0x3f
	.zero		1


	//   ....[58]....
        /*0c20*/ 	.word	0x0000fd50
        /*0c24*/ 	.word	0x00000000
        /*0c28*/ 	.word	0x00030840
        /*0c2c*/ 	.short	0x010a
        /*0c2e*/ 	.byte	0x3f
	.zero		1


	//   ....[59]....
        /*0c30*/ 	.word	0x00010d40
        /*0c34*/ 	.word	0x00000011
        /*0c38*/ 	.word	0x00030820
        /*0c3c*/ 	.short	0x010a
        /*0c3e*/ 	.byte	0x3f
	.zero		1


	//   ....[60]....
        /*0c40*/ 	.word	0x00010d90
        /*0c44*/ 	.word	0x00000002
        /*0c48*/ 	.word	0x00030840
        /*0c4c*/ 	.short	0x010a
        /*0c4e*/ 	.byte	0x3f
	.zero		1


	//   ....[61]....
        /*0c50*/ 	.word	0x00010de0
        /*0c54*/ 	.word	0x00000003
        /*0c58*/ 	.word	0x00000060
        /*0c5c*/ 	.short	0x010a
        /*0c5e*/ 	.byte	0x3f
	.zero		1


	//   ....[62]....
        /*0c60*/ 	.word	0x00010e30
        /*0c64*/ 	.word	0x00000002
        /*0c68*/ 	.word	0x00030840
        /*0c6c*/ 	.short	0x010a
        /*0c6e*/ 	.byte	0x3f
	.zero		1


	//   ....[63]....
        /*0c70*/ 	.word	0x00010e80
        /*0c74*/ 	.word	0x0000000a
        /*0c78*/ 	.word	0x00000060
        /*0c7c*/ 	.short	0x010a
        /*0c7e*/ 	.byte	0x3f
	.zero		1


	//   ....[64]....
        /*0c80*/ 	.word	0x00010ed0
        /*0c84*/ 	.word	0x00000002
        /*0c88*/ 	.word	0x00030840
        /*0c8c*/ 	.short	0x010a
        /*0c8e*/ 	.byte	0x3f
	.zero		1


	//   ....[65]....
        /*0c90*/ 	.word	0x00010f20
        /*0c94*/ 	.word	0x00000007
        /*0c98*/ 	.word	0x00000060
        /*0c9c*/ 	.short	0x010a
        /*0c9e*/ 	.byte	0x3f
	.zero		1


	//   ....[66]....
        /*0ca0*/ 	.word	0x00010f70
        /*0ca4*/ 	.word	0x00000003
        /*0ca8*/ 	.word	0x00030860
        /*0cac*/ 	.short	0x010a
        /*0cae*/ 	.byte	0x3f
	.zero		1


	//   ....[67]....
        /*0cb0*/ 	.word	0x000119a0
        /*0cb4*/ 	.word	0x00000009
        /*0cb8*/ 	.word	0x00030820
        /*0cbc*/ 	.short	0x010a
        /*0cbe*/ 	.byte	0x3f
	.zero		1


	//   ....[68]....
        /*0cc0*/ 	.word	0x00011b40
        /*0cc4*/ 	.word	0x00000007
        /*0cc8*/ 	.word	0x00000000
        /*0ccc*/ 	.short	0x010a
        /*0cce*/ 	.byte	0x3f
	.zero		1


	//   ....[69]....
        /*0cd0*/ 	.word	0x00011b90
        /*0cd4*/ 	.word	0x00000003
        /*0cd8*/ 	.word	0x00000000
        /*0cdc*/ 	.short	0x010a
        /*0cde*/ 	.byte	0x3f
	.zero		1


	//   ....[70]....
        /*0ce0*/ 	.word	0x00011be0
        /*0ce4*/ 	.word	0x00000005
        /*0ce8*/ 	.word	0x00000000
        /*0cec*/ 	.short	0x010a
        /*0cee*/ 	.byte	0x3f
	.zero		1


	//----- nvinfo : EIATTR_NUM_MBARRIERS
	.align		4
.L_1425:
        /*0cf0*/ 	.byte	0x03, 0x38
        /*0cf2*/ 	.short	0x0016


	//----- nvinfo : EIATTR_EXIT_INSTR_OFFSETS
	.align		4
        /*0cf4*/ 	.byte	0x04, 0x1c
        /*0cf6*/ 	.short	(.L_1427 - .L_1426)


	//   ....[0]....
.L_1426:
        /*0cf8*/ 	.word	0x00000a70


	//   ....[1]....
        /*0cfc*/ 	.word	0x0000a050


	//   ....[2]....
        /*0d00*/ 	.word	0x0000fa20


	//----- nvinfo : EIATTR_MAX_THREADS
	.align		4
.L_1427:
        /*0d04*/ 	.byte	0x04, 0x05
        /*0d06*/ 	.short	(.L_1429 - .L_1428)
.L_1428:
        /*0d08*/ 	.word	0x00000200
        /*0d0c*/ 	.word	0x00000001
        /*0d10*/ 	.word	0x00000001


	//----- nvinfo : EIATTR_CRS_STACK_SIZE
	.align		4
.L_1429:
        /*0d14*/ 	.byte	0x04, 0x1e
        /*0d16*/ 	.short	(.L_1431 - .L_1430)
.L_1430:
        /*0d18*/ 	.word	0x00000000


	//----- nvinfo : EIATTR_CBANK_PARAM_SIZE
	.align		4
.L_1431:
        /*0d1c*/ 	.byte	0x03, 0x19
        /*0d1e*/ 	.short	0x0af0


	//----- nvinfo : EIATTR_PARAM_CBANK
	.align		4
        /*0d20*/ 	.byte	0x04, 0x0a
        /*0d22*/ 	.short	(.L_1433 - .L_1432)
	.align		4
.L_1432:
        /*0d24*/ 	.word	index@(.nv.constant0._ZN7cutlass13device_kernelIN5flash11enable_sm90INS1_16FlashAttnFwdSm90INS1_25CollectiveMainloopFwdSm90ILi2EN4cute5tupleIJNS5_1CILi1EEES8_S8_EEENS6_IJNS7_ILi192EEESA_NS7_ILi64EEEEEELi64ENS_10bfloat16_tEfNS_4arch4Sm90ELb0ELb0ELb0ELb1ELb0ELb0ELb0ELb0ELb1ELb1ELb1ELb0EEENS1_21CollectiveEpilogueFwdINS6_IJSA_SB_SA_EEES9_SD_SF_Li384ELb1ELb1ELb1ELb0EEENS1_36VarlenDynamicPersistentTileSchedulerILi192ELi192ELi384ELi128ELb1ELb1ELb1ELb0ELb1ELb1EEEEEEEEEvNT_6ParamsE)
        /*0d28*/ 	.short	0x0210
        /*0d2a*/ 	.short	0x0af0


	//----- nvinfo : EIATTR_SW_WAR
	.align		4
.L_1433:
        /*0d2c*/ 	.byte	0x04, 0x36
        /*0d2e*/ 	.short	(.L_1435 - .L_1434)
.L_1434:
        /*0d30*/ 	.word	0x00000008
.L_1435:


//--------------------- .nv.info._ZN7cutlass13device_kernelIN5flash11enable_sm90INS1_16FlashAttnFwdSm90INS1_25CollectiveMainloopFwdSm90ILi2EN4cute5tupleIJNS5_1CILi1EEES8_S8_EEENS6_IJNS7_ILi192EEESA_NS7_ILi64EEEEEELi64ENS_10bfloat16_tEfNS_4arch4Sm90ELb0ELb0ELb0ELb1ELb0ELb1ELb0ELb0ELb1ELb1ELb1ELb0EEENS1_21CollectiveEpilogueFwdINS6_IJSA_SB_SA_EEES9_SD_SF_Li384ELb1ELb1ELb1ELb0EEENS1_36VarlenDynamicPersistentTileSchedulerILi192ELi192ELi384ELi128ELb1ELb1ELb1ELb0ELb1ELb1EEEEEEEEEvNT_6ParamsE --------------------------
	.section	.nv.info._ZN7cutlass13device_kernelIN5flash11enable_sm90INS1_16FlashAttnFwdSm90INS1_25CollectiveMainloopFwdSm90ILi2EN4cute5tupleIJNS5_1CILi1EEES8_S8_EEENS6_IJNS7_ILi192EEESA_NS7_ILi64EEEEEELi64ENS_10bfloat16_tEfNS_4arch4Sm90ELb0ELb0ELb0ELb1ELb0ELb1ELb0ELb0ELb1ELb1ELb1ELb0EEENS1_21CollectiveEpilogueFwdINS6_IJSA_SB_SA_EEES9_SD_SF_Li384ELb1ELb1ELb1ELb0EEENS1_36VarlenDynamicPersistentTileSchedulerILi192ELi192ELi384ELi128ELb1ELb1ELb1ELb0ELb1ELb1EEEEEEEEEvNT_6ParamsE,"",@"SHT_CUDA_INFO"
	.sectionflags	@""
	.align	4


	//----- nvinfo : EIATTR_CUDA_API_VERSION
	.align		4
        /*0000*/ 	.byte	0x04, 0x37
        /*0002*/ 	.short	(.L_1437 - .L_1436)
.L_1436:
        /*0004*/ 	.word	0x00000082


	//----- nvinfo : EIATTR_KPARAM_INFO
	.align		4
.L_1437:
        /*0008*/ 	.byte	0x04, 0x17
        /*000a*/ 	.short	(.L_1439 - .L_1438)
.L_1438:
        /*000c*/ 	.word	0x00000000
        /*0010*/ 	.short	0x0000
        /*0012*/ 	.short	0x0070
        /*0014*/ 	.byte	0x00, 0xf0, 0x01, 0x2a


	//----- nvinfo : EIATTR_SPARSE_MMA_MASK
	.align		4
.L_1439:
        /*0018*/ 	.byte	0x03, 0x50
        /*001a*/ 	.short	0x0000


	//----- nvinfo : EIATTR_MAXREG_COUNT
	.align		4
        /*001c*/ 	.byte	0x03, 0x1b
        /*001e*/ 	.short	0x0080


	//----- nvinfo : EIATTR_NUM_BARRIERS
	.align		4
        /*0020*/ 	.byte	0x02, 0x4c
        /*0022*/ 	.byte	0x10
	.zero		1


	//----- nvinfo : EIATTR_EXTERNS
	.align		4
        /*0024*/ 	.byte	0x04, 0x0f
        /*0026*/ 	.short	(.L_1441 - .L_1440)


	//   ....[0]....
	.align		4
.L_1440:
        /*0028*/ 	.word	index@(__assertfail)


	//----- nvinfo : EIATTR_ANNOTATIONS
	.align		4
.L_1441:
        /*002c*/ 	.byte	0x04, 0x55
        /*002e*/ 	.short	(.L_1443 - .L_1442)


	//   ....[0]....
.L_1442:
        /* <DEDUP_REMOVED lines=78> */


	//----- nvinfo : EIATTR_MERCURY_ISA_VERSION
	.align		4
.L_1443:
        /*0500*/ 	.byte	0x03, 0x5f
        /*0502*/ 	.short	0x0101


	//----- nvinfo : EIATTR_UNUSED_LOAD_BYTE_OFFSET
	.align		4
        /*0504*/ 	.byte	0x04, 0x44
        /*0506*/ 	.short	(.L_1445 - .L_1444)


	//   ....[0]....
.L_1444:
        /*0508*/ 	.word	0x00000ad0
        /*050c*/ 	.word	0x0000fff0


	//   ....[1]....
        /*0510*/ 	.word	0x0000f050
        /*0514*/ 	.word	0x0000fff0


	//----- nvinfo : EIATTR_INT_WARP_WIDE_INSTR_OFFSETS
	.align		4
.L_1445:
        /*0518*/ 	.byte	0x04, 0x31
        /*051a*/ 	.short	(.L_1447 - .L_1446)


	//   ....[0]....
.L_1446:
        /*051c*/ 	.word	0x00000180


	//   ....[1]....
        /*0520*/ 	.word	0x00000220


	//   ....[2]....
        /*0524*/ 	.word	0x00000290


	//   ....[3]....
        /*0528*/ 	.word	0x00013aa0


	//   ....[4]....
        /*052c*/ 	.word	0x00013b30


	//   ....[5]....
        /*0530*/ 	.word	0x00016c30


	//   ....[6]....
        /*0534*/ 	.word	0x00016cc0


	//----- nvinfo : EIATTR_COOP_GROUP_MASK_REGIDS
	.align		4
.L_1447:
        /*0538*/ 	.byte	0x04, 0x29
        /*053a*/ 	.short	(.L_1449 - .L_1448)


	//   ....[0]....
.L_1448:
        /*053c*/ 	.word	0xffffffff


	//   ....[1]....
        /*0540*/ 	.word	0xffffffff


	//   ....[2]....
        /*0544*/ 	.word	0xffffffff


	//   ....[3]....
        /*0548*/ 	.word	0xffffffff


	//   ....[4]....
        /*054c*/ 	.word	0xffffffff


	//   ....[5]....
        /*0550*/ 	.word	0xffffffff


	//   ....[6]....
        /*0554*/ 	.word	0xffffffff


	//   ....[7]....
        /*0558*/ 	.word	0xffffffff


	//   ....[8]....
        /*055c*/ 	.word	0xffffffff


	//   ....[9]....
        /*0560*/ 	.word	0xffffffff


	//   ....[10]....
        /*0564*/ 	.word	0xffffffff


	//   ....[11]....
        /*0568*/ 	.word	0xffffffff


	//   ....[12]....
        /*056c*/ 	.word	0xffffffff


	//   ....[13]....
        /*0570*/ 	.word	0xffffffff


	//   ....[14]....
        /*0574*/ 	.word	0xffffffff


	//   ....[15]....
        /*0578*/ 	.word	0xffffffff


	//   ....[16]....
        /*057c*/ 	.word	0xffffffff


	//   ....[17]....
        /*0580*/ 	.word	0xffffffff


	//   ....[18]....
        /*0584*/ 	.word	0xffffffff


	//   ....[19]....
        /*0588*/ 	.word	0xffffffff


	//   ....[20]....
        /*058c*/ 	.word	0xffffffff


	//   ....[21]....
        /*0590*/ 	.word	0xffffffff


	//   ....[22]....
        /*0594*/ 	.word	0xffffffff


	//   ....[23]....
        /*0598*/ 	.word	0xffffffff


	//   ....[24]....
        /*059c*/ 	.word	0xffffffff


	//   ....[25]....
        /*05a0*/ 	.word	0xffffffff


	//   ....[26]....
        /*05a4*/ 	.word	0xffffffff


	//   ....[27]....
        /*05a8*/ 	.word	0xffffffff


	//   ....[28]....
        /*05ac*/ 	.word	0xffffffff


	//   ....[29]....
        /*05b0*/ 	.word	0xffffffff


	//   ....[30]....
        /*05b4*/ 	.word	0xffffffff


	//   ....[31]....
        /*05b8*/ 	.word	0xffffffff


	//   ....[32]....
        /*05bc*/ 	.word	0xffffffff


	//   ....[33]....
        /*05c0*/ 	.word	0xffffffff


	//   ....[34]....
        /*05c4*/ 	.word	0xffffffff


	//   ....[35]....
        /*05c8*/ 	.word	0xffffffff


	//   ....[36]....
        /*05cc*/ 	.word	0xffffffff


	//   ....[37]....
        /*05d0*/ 	.word	0xffffffff


	//   ....[38]....
        /*05d4*/ 	.word	0xffffffff


	//   ....[39]....
        /*05d8*/ 	.word	0xffffffff


	//   ....[40]....
        /*05dc*/ 	.word	0xffffffff


	//   ....[41]....
        /*05e0*/ 	.word	0xffffffff


	//   ....[42]....
        /*05e4*/ 	.word	0xffffffff


	//   ....[43]....
        /*05e8*/ 	.word	0xffffffff


	//   ....[44]....
        /*05ec*/ 	.word	0xffffffff


	//   ....[45]....
        /*05f0*/ 	.word	0xffffffff


	//   ....[46]....
        /*05f4*/ 	.word	0xffffffff


	//   ....[47]....
        /*05f8*/ 	.word	0xffffffff


	//   ....[48]....
        /*05fc*/ 	.word	0xffffffff


	//   ....[49]....
        /*0600*/ 	.word	0xffffffff


	//   ....[50]....
        /*0604*/ 	.word	0xffffffff


	//   ....[51]....
        /*0608*/ 	.word	0xffffffff


	//   ....[52]....
        /*060c*/ 	.word	0xffffffff


	//   ....[53]....
        /*0610*/ 	.word	0xffffffff


	//   ....[54]....
        /*0614*/ 	.word	0xffffffff


	//   ....[55]....
        /*0618*/ 	.word	0xffffffff


	//   ....[56]....
        /*061c*/ 	.word	0xffffffff


	//   ....[57]....
        /*0620*/ 	.word	0xffffffff


	//   ....[58]....
        /*0624*/ 	.word	0xffffffff


	//   ....[59]....
        /*0628*/ 	.word	0xffffffff


	//   ....[60]....
        /*062c*/ 	.word	0xffffffff


	//   ....[61]....
        /*0630*/ 	.word	0xffffffff


	//   ....[62]....
        /*0634*/ 	.word	0xffffffff


	//   ....[63]....
        /*0638*/ 	.word	0xffffffff


	//   ....[64]....
        /*063c*/ 	.word	0xffffffff


	//   ....[65]....
        /*0640*/ 	.word	0xffffffff


	//   ....[66]....
        /*0644*/ 	.word	0xffffffff


	//   ....[67]....
        /*0648*/ 	.word	0xffffffff


	//   ....[68]....
        /*064c*/ 	.word	0xffffffff


	//   ....[69]....
        /*0650*/ 	.word	0xffffffff


	//   ....[70]....
        /*0654*/ 	.word	0xffffffff


	//   ....[71]....
        /*0658*/ 	.word	0xffffffff


	//   ....[72]....
        /*065c*/ 	.word	0xffffffff


	//   ....[73]....
        /*0660*/ 	.word	0xffffffff


	//   ....[74]....
        /*0664*/ 	.word	0xffffffff


	//   ....[75]....
        /*0668*/ 	.word	0xffffffff


	//   ....[76]....
        /*066c*/ 	.word	0xffffffff


	//   ....[77]....
        /*0670*/ 	.word	0xffffffff


	//   ....[78]....
        /*0674*/ 	.word	0xffffffff


	//   ....[79]....
        /*0678*/ 	.word	0xffffffff


	//   ....[80]....
        /*067c*/ 	.word	0xffffffff


	//   ....[81]....
        /*0680*/ 	.word	0xffffffff


	//   ....[82]....
        /*0684*/ 	.word	0xffffffff


	//   ....[83]....
        /*0688*/ 	.word	0xffffffff


	//   ....[84]....
        /*068c*/ 	.word	0xffffffff


	//   ....[85]....
        /*0690*/ 	.word	0xffffffff


	//   ....[86]....
        /*0694*/ 	.word	0xffffffff


	//   ....[87]....
        /*0698*/ 	.word	0xffffffff


	//   ....[88]....
        /*069c*/ 	.word	0xffffffff


	//   ....[89]....
        /*06a0*/ 	.word	0xffffffff


	//   ....[90]....
        /*06a4*/ 	.word	0xffffffff


	//   ....[91]....
        /*06a8*/ 	.word	0xffffffff


	//   ....[92]....
        /*06ac*/ 	.word	0xffffffff


	//   ....[93]....
        /*06b0*/ 	.word	0xffffffff


	//   ....[94]....
        /*06b4*/ 	.word	0xffffffff


	//   ....[95]....
        /*06b8*/ 	.word	0xffffffff


	//   ....[96]....
        /*06bc*/ 	.word	0xffffffff


	//   ....[97]....
        /*06c0*/ 	.word	0xffffffff


	//   ....[98]....
        /*06c4*/ 	.word	0xffffffff


	//   ....[99]....
        /*06c8*/ 	.word	0xffffffff


	//   ....[100]....
        /*06cc*/ 	.word	0xffffffff


	//   ....[101]....
        /*06d0*/ 	.word	0xffffffff


	//   ....[102]....
        /*06d4*/ 	.word	0xffffffff


	//   ....[103]....
        /*06d8*/ 	.word	0xffffffff


	//   ....[104]....
        /*06dc*/ 	.word	0xffffffff


	//   ....[105]....
        /*06e0*/ 	.word	0xffffffff


	//   ....[106]....
        /*06e4*/ 	.word	0xffffffff


	//   ....[107]....
        /*06e8*/ 	.word	0xffffffff


	//   ....[108]....
        /*06ec*/ 	.word	0xffffffff


	//   ....[109]....
        /*06f0*/ 	.word	0xffffffff


	//   ....[110]....
        /*06f4*/ 	.word	0xffffffff


	//   ....[111]....
        /*06f8*/ 	.word	0xffffffff


	//   ....[112]....
        /*06fc*/ 	.word	0xffffffff


	//   ....[113]....
        /*0700*/ 	.word	0xffffffff


	//   ....[114]....
        /*0704*/ 	.word	0xffffffff


	//   ....[115]....
        /*0708*/ 	.word	0xffffffff


	//   ....[116]....
        /*070c*/ 	.word	0x0500000f


	//   ....[117]....
        /*0710*/ 	.word	0x0500000f


	//   ....[118]....
        /*0714*/ 	.word	0x0500000f


	//   ....[119]....
        /*0718*/ 	.word	0x0500000f


	//   ....[120]....
        /*071c*/ 	.word	0x0500000f


	//   ....[121]....
        /*0720*/ 	.word	0x0500000f


	//   ....[122]....
        /*0724*/ 	.word	0x0500000f


	//   ....[123]....
        /*0728*/ 	.word	0x0500000f


	//   ....[124]....
        /*072c*/ 	.word	0x0500000f


	//   ....[125]....
        /*0730*/ 	.word	0x0500000f


	//   ....[126]....
        /*0734*/ 	.word	0x0500000f


	//   ....[127]....
        /*0738*/ 	.word	0x0500000f


	//   ....[128]....
        /*073c*/ 	.word	0x0500000f


	//   ....[129]....
        /*0740*/ 	.word	0x0500000f


	//   ....[130]....
        /*0744*/ 	.word	0x0500000f


	//   ....[131]....
        /*0748*/ 	.word	0x0500000f


	//   ....[132]....
        /*074c*/ 	.word	0x0500000f


	//   ....[133]....
        /*0750*/ 	.word	0x0500000f


	//   ....[134]....
        /*0754*/ 	.word	0x0500000f


	//   ....[135]....
        /*0758*/ 	.word	0x0500000f


	//   ....[136]....
        /*075c*/ 	.word	0x0500000f


	//   ....[137]....
        /*0760*/ 	.word	0x0500000f


	//   ....[138]....
        /*0764*/ 	.word	0x0500000f


	//   ....[139]....
        /*0768*/ 	.word	0x0500000f


	//   ....[140]....
        /*076c*/ 	.word	0x0500000f


	//   ....[141]....
        /*0770*/ 	.word	0x0500000f


	//   ....[142]....
        /*0774*/ 	.word	0x0500000f


	//   ....[143]....
        /*0778*/ 	.word	0x0500000f


	//   ....[144]....
        /*077c*/ 	.word	0x0500000f


	//   ....[145]....
        /*0780*/ 	.word	0x0500000f


	//   ....[146]....
        /*0784*/ 	.word	0x0500000f


	//   ....[147]....
        /*0788*/ 	.word	0x0500000f


	//   ....[148]....
        /*078c*/ 	.word	0x0500000f


	//   ....[149]....
        /*0790*/ 	.word	0x0500000f


	//   ....[150]....
        /*0794*/ 	.word	0x0500000f


	//   ....[151]....
        /*0798*/ 	.word	0x0500000f


	//   ....[152]....
        /*079c*/ 	.word	0x0500000f


	//   ....[153]....
        /*07a0*/ 	.word	0x0500000f


	//   ....[154]....
        /*07a4*/ 	.word	0x0500000f


	//   ....[155]....
        /*07a8*/ 	.word	0x0500000f


	//   ....[156]....
        /*07ac*/ 	.word	0x0500000f


	//   ....[157]....
        /*07b0*/ 	.word	0x0500000f


	//   ....[158]....
        /*07b4*/ 	.word	0x0500000f


	//   ....[159]....
        /*07b8*/ 	.word	0x0500000f


	//   ....[160]....
        /*07bc*/ 	.word	0x0500000f


	//   ....[161]....
        /*07c0*/ 	.word	0x0500000f


	//   ....[162]....
        /*07c4*/ 	.word	0x0500000f


	//   ....[163]....
        /*07c8*/ 	.word	0x0500000f


	//   ....[164]....
        /*07cc*/ 	.word	0x0500000f


	//   ....[165]....
        /*07d0*/ 	.word	0x0500000f


	//   ....[166]....
        /*07d4*/ 	.word	0x0500000f


	//   ....[167]....
        /*07d8*/ 	.word	0x0500000f


	//   ....[168]....
        /*07dc*/ 	.word	0x0500000f


	//   ....[169]....
        /*07e0*/ 	.word	0x0500000f


	//   ....[170]....
        /*07e4*/ 	.word	0x0500000f


	//   ....[171]....
        /*07e8*/ 	.word	0x0500000f


	//   ....[172]....
        /*07ec*/ 	.word	0x0500000f


	//   ....[173]....
        /*07f0*/ 	.word	0x0500000f


	//   ....[174]....
        /*07f4*/ 	.word	0x0500000f


	//   ....[175]....
        /*07f8*/ 	.word	0x0500000f


	//   ....[176]....
        /*07fc*/ 	.word	0x0500000f


	//   ....[177]....
        /*0800*/ 	.word	0x0500000f


	//   ....[178]....
        /*0804*/ 	.word	0x0500000f


	//   ....[179]....
        /*0808*/ 	.word	0x0500000f


	//   ....[180]....
        /*080c*/ 	.word	0x0500000f


	//   ....[181]....
        /*0810*/ 	.word	0x0500000f


	//   ....[182]....
        /*0814*/ 	.word	0x0500000f


	//   ....[183]....
        /*0818*/ 	.word	0x0500000f


	//   ....[184]....
        /*081c*/ 	.word	0x0500000f


	//   ....[185]....
        /*0820*/ 	.word	0x0500000f


	//   ....[186]....
        /*0824*/ 	.word	0x0500000f


	//   ....[187]....
        /*0828*/ 	.word	0x0500000f


	//   ....[188]....
        /*082c*/ 	.word	0x0500000f


	//   ....[189]....
        /*0830*/ 	.word	0x0500000f


	//----- nvinfo : EIATTR_COOP_GROUP_INSTR_OFFSETS
	.align		4
.L_1449:
        /*0834*/ 	.byte	0x04, 0x28
        /*0836*/ 	.short	(.L_1451 - .L_1450)


	//   ....[0]....
.L_1450:
        /*0838*/ 	.word	0x00000060


	//   ....[1]....
        /*083c*/ 	.word	0x00000190


	//   ....[2]....
        /*0840*/ 	.word	0x00000240


	//   ....[3]....
        /*0844*/ 	.word	0x00000400


	//   ....[4]....
        /*0848*/ 	.word	0x00000560


	//   ....[5]....
        /*084c*/ 	.word	0x00000680


	//   ....[6]....
        /*0850*/ 	.word	0x000007e0


	//   ....[7]....
        /*0854*/ 	.word	0x00005fa0


	//   ....[8]....
        /*0858*/ 	.word	0x000065a0


	//   ....[9]....
        /*085c*/ 	.word	0x000065b0


	//   ....[10]....
        /*0860*/ 	.word	0x000065c0


	//   ....[11]....
        /*0864*/ 	.word	0x000065d0


	//   ....[12]....
        /*0868*/ 	.word	0x00007630


	//   ....[13]....
        /*086c*/ 	.word	0x00007640


	//   ....[14]....
        /*0870*/ 	.word	0x00007650


	//   ....[15]....
        /*0874*/ 	.word	0x00007660


	//   ....[16]....
        /*0878*/ 	.word	0x00009780


	//   ....[17]....
        /*087c*/ 	.word	0x00009880


	//   ....[18]....
        /*0880*/ 	.word	0x00009fb0


	//   ....[19]....
        /*0884*/ 	.word	0x0000a010


	//   ....[20]....
        /*0888*/ 	.word	0x0000b4d0


	//   ....[21]....
        /*088c*/ 	.word	0x0000c230


	//   ....[22]....
        /*0890*/ 	.word	0x0000c260


	//   ....[23]....
        /*0894*/ 	.word	0x0000c300


	//   ....[24]....
        /*0898*/ 	.word	0x0000c310


	//   ....[25]....
        /*089c*/ 	.word	0x0000e2c0


	//   ....[26]....
        /*08a0*/ 	.word	0x0000e4f0


	//   ....[27]....
        /*08a4*/ 	.word	0x0000e640


	//   ....[28]....
        /*08a8*/ 	.word	0x0000ebf0


	//   ....[29]....
        /*08ac*/ 	.word	0x0000ec10


	//   ....[30]....
        /*08b0*/ 	.word	0x0000f970


	//   ....[31]....
        /*08b4*/ 	.word	0x0000f990


	//   ....[32]....
        /*08b8*/ 	.word	0x0000f9a0


	//   ....[33]....
        /*08bc*/ 	.word	0x0000f9b0


	//   ....[34]....
        /*08c0*/ 	.word	0x0000fee0


	//   ....[35]....
        /*08c4*/ 	.word	0x0000ff20


	//   ....[36]....
        /*08c8*/ 	.word	0x0000ff50


	//   ....[37]....
        /*08cc*/ 	.word	0x0000ff80


	//   ....[38]....
        /*08d0*/ 	.word	0x0000ffa0


	//   ....[39]....
        /*08d4*/ 	.word	0x0000ffb0


	//   ....[40]....
        /*08d8*/ 	.word	0x0000fff0


	//   ....[41]....
        /*08dc*/ 	.word	0x00010020


	//   ....[42]....
        /*08e0*/ 	.word	0x00010510


	//   ....[43]....
        /*08e4*/ 	.word	0x00010520


	//   ....[44]....
        /*08e8*/ 	.word	0x000107a0


	//   ....[45]....
        /*08ec*/ 	.word	0x000107b0


	//   ....[46]....
        /*08f0*/ 	.word	0x00011240


	//   ....[47]....
        /*08f4*/ 	.word	0x00011270


	//   ....[48]....
        /*08f8*/ 	.word	0x00011290


	//   ....[49]....
        /*08fc*/ 	.word	0x000112c0


	//   ....[50]....
        /*0900*/ 	.word	0x000112f0


	//   ....[51]....
        /*0904*/ 	.word	0x00011300


	//   ....[52]....
        /*0908*/ 	.word	0x00011330


	//   ....[53]....
        /*090c*/ 	.word	0x000113a0


	//   ....[54]....
        /*0910*/ 	.word	0x000114d0


	//   ....[55]....
        /*0914*/ 	.word	0x000116f0


	//   ....[56]....
        /*0918*/ 	.word	0x00011720


	//   ....[57]....
        /*091c*/ 	.word	0x00011750


	//   ....[58]....
        /*0920*/ 	.word	0x00011780


	//   ....[59]....
        /*0924*/ 	.word	0x000117b0


	//   ....[60]....
        /*0928*/ 	.word	0x000117e0


	//   ....[61]....
        /*092c*/ 	.word	0x00011960


	//   ....[62]....
        /*0930*/ 	.word	0x00011990


	//   ....[63]....
        /*0934*/ 	.word	0x000119c0


	//   ....[64]....
        /*0938*/ 	.word	0x000119f0


	//   ....[65]....
        /*093c*/ 	.word	0x00011a20


	//   ....[66]....
        /*0940*/ 	.word	0x00011a50


	//   ....[67]....
        /*0944*/ 	.word	0x00011ae0


	//   ....[68]....
        /*0948*/ 	.word	0x00011b10


	//   ....[69]....
        /*094c*/ 	.word	0x00011b20


	//   ....[70]....
        /*0950*/ 	.word	0x00011bc0


	//   ....[71]....
        /*0954*/ 	.word	0x00012b40


	//   ....[72]....
        /*0958*/ 	.word	0x00014040


	//   ....[73]....
        /*095c*/ 	.word	0x00014be0


	//   ....[74]....
        /*0960*/ 	.word	0x00014bf0


	//   ....[75]....
        /*0964*/ 	.word	0x00014c10


	//   ....[76]....
        /*0968*/ 	.word	0x00014c70


	//   ....[77]....
        /*096c*/ 	.word	0x00014c90


	//   ....[78]....
        /*0970*/ 	.word	0x00014d10


	//   ....[79]....
        /*0974*/ 	.word	0x00014d30


	//   ....[80]....
        /*0978*/ 	.word	0x00014db0


	//   ....[81]....
        /*097c*/ 	.word	0x00014dd0


	//   ....[82]....
        /*0980*/ 	.word	0x00014e50


	//   ....[83]....
        /*0984*/ 	.word	0x00014e70


	//   ....[84]....
        /*0988*/ 	.word	0x00014ef0


	//   ....[85]....
        /*098c*/ 	.word	0x00014f10


	//   ....[86]....
        /*0990*/ 	.word	0x00014f90


	//   ....[87]....
        /*0994*/ 	.word	0x00014fb0


	//   ....[88]....
        /*0998*/ 	.word	0x00014fc0


	//   ....[89]....
        /*099c*/ 	.word	0x00015030


	//   ....[90]....
        /*09a0*/ 	.word	0x00015080


	//   ....[91]....
        /*09a4*/ 	.word	0x00015140


	//   ....[92]....
        /*09a8*/ 	.word	0x00015150


	//   ....[93]....
        /*09ac*/ 	.word	0x000151c0


	//   ....[94]....
        /*09b0*/ 	.word	0x000151d0


	//   ....[95]....
        /*09b4*/ 	.word	0x00015210


	//   ....[96]....
        /*09b8*/ 	.word	0x00015230


	//   ....[97]....
        /*09bc*/ 	.word	0x000171d0


	//   ....[98]....
        /*09c0*/ 	.word	0x00017200


	//   ....[99]....
        /*09c4*/ 	.word	0x00017260


	//   ....[100]....
        /*09c8*/ 	.word	0x00017290


	//   ....[101]....
        /*09cc*/ 	.word	0x000172c0


	//   ....[102]....
        /*09d0*/ 	.word	0x000172f0


	//   ....[103]....
        /*09d4*/ 	.word	0x00017320


	//   ....[104]....
        /*09d8*/ 	.word	0x00017350


	//   ....[105]....
        /*09dc*/ 	.word	0x000174f0


	//   ....[106]....
        /*09e0*/ 	.word	0x00017520


	//   ....[107]....
        /*09e4*/ 	.word	0x00017550


	//   ....[108]....
        /*09e8*/ 	.word	0x00017580


	//   ....[109]....
        /*09ec*/ 	.word	0x000175b0


	//   ....[110]....
        /*09f0*/ 	.word	0x000175e0


	//   ....[111]....
        /*09f4*/ 	.word	0x000176a0


	//   ....[112]....
        /*09f8*/ 	.word	0x000176c0


	//   ....[113]....
        /*09fc*/ 	.word	0x000176d0


	//   ....[114]....
        /*0a00*/ 	.word	0x00017730


	//   ....[115]....
        /*0a04*/ 	.word	0x00017d50


	//   ....[116]....
        /*0a08*/ 	.word	0x000181b0


	//   ....[117]....
        /*0a0c*/ 	.word	0x00018260


	//   ....[118]....
        /*0a10*/ 	.word	0x000182f0


	//   ....[119]....
        /*0a14*/ 	.word	0x00018340


	//   ....[120]....
        /*0a18*/ 	.word	0x00018390


	//   ....[121]....
        /*0a1c*/ 	.word	0x00018470


	//   ....[122]....
        /*0a20*/ 	.word	0x00018500


	//   ....[123]....
        /*0a24*/ 	.word	0x00018550


	//   ....[124]....
        /*0a28*/ 	.word	0x000185a0


	//   ....[125]....
        /*0a2c*/ 	.word	0x000187c0


	//   ....[126]....
        /*0a30*/ 	.word	0x00018820


	//   ....[127]....
        /*0a34*/ 	.word	0x000188e0


	//   ....[128]....
        /*0a38*/ 	.word	0x00018950


	//   ....[129]....
        /*0a3c*/ 	.word	0x000189b0


	//   ....[130]....
        /*0a40*/ 	.word	0x00018a60


	//   ....[131]....
        /*0a44*/ 	.word	0x00018ac0


	//   ....[132]....
        /*0a48*/ 	.word	0x00018b50


	//   ....[133]....
        /*0a4c*/ 	.word	0x00018bd0


	//   ....[134]....
        /*0a50*/ 	.word	0x00018c20


	//   ....[135]....
        /*0a54*/ 	.word	0x00018cb0


	//   ....[136]....
        /*0a58*/ 	.word	0x00018d40


	//   ....[137]....
        /*0a5c*/ 	.word	0x00018de0


	//   ....[138]....
        /*0a60*/ 	.word	0x00018e80


	//   ....[139]....
        /*0a64*/ 	.word	0x00018ee0


	//   ....[140]....
        /*0a68*/ 	.word	0x00018f50


	//   ....[141]....
        /*0a6c*/ 	.word	0x00018fb0


	//   ....[142]....
        /*0a70*/ 	.word	0x00019020


	//   ....[143]....
        /*0a74*/ 	.word	0x000190e0


	//   ....[144]....
        /*0a78*/ 	.word	0x00019140


	//   ....[145]....
        /*0a7c*/ 	.word	0x00019200


	//   ....[146]....
        /*0a80*/ 	.word	0x000194e0


	//   ....[147]....
        /*0a84*/ 	.word	0x00019690


	//   ....[148]....
        /*0a88*/ 	.word	0x000196e0


	//   ....[149]....
        /*0a8c*/ 	.word	0x00019740


	//   ....[150]....
        /*0a90*/ 	.word	0x00019800


	//   ....[151]....
        /*0a94*/ 	.word	0x00019860


	//   ....[152]....
        /*0a98*/ 	.word	0x00019960


	//   ....[153]....
        /*0a9c*/ 	.word	0x000199c0


	//   ....[154]....
        /*0aa0*/ 	.word	0x00019ac0


	//   ....[155]....
        /*0aa4*/ 	.word	0x00019b20


	//   ....[156]....
        /*0aa8*/ 	.word	0x00019c20


	//   ....[157]....
        /*0aac*/ 	.word	0x00019c80


	//   ....[158]....
        /*0ab0*/ 	.word	0x00019d80


	//   ....[159]....
        /*0ab4*/ 	.word	0x00019de0


	//   ....[160]....
        /*0ab8*/ 	.word	0x00019ee0


	//   ....[161]....
        /*0abc*/ 	.word	0x00019f40


	//   ....[162]....
        /*0ac0*/ 	.word	0x00019ff0


	//   ....[163]....
        /*0ac4*/ 	.word	0x0001a0c0


	//   ....[164]....
        /*0ac8*/ 	.word	0x0001a190


	//   ....[165]....
        /*0acc*/ 	.word	0x0001a1f0


	//   ....[166]....
        /*0ad0*/ 	.word	0x0001a2e0


	//   ....[167]....
        /*0ad4*/ 	.word	0x0001a340


	//   ....[168]....
        /*0ad8*/ 	.word	0x0001a410


	//   ....[169]....
        /*0adc*/ 	.word	0x0001a470


	//   ....[170]....
        /*0ae0*/ 	.word	0x0001a530


	//   ....[171]....
        /*0ae4*/ 	.word	0x0001a850


	//   ....[172]....
        /*0ae8*/ 	.word	0x0001a8f0


	//   ....[173]....
        /*0aec*/ 	.word	0x0001aa70


	//   ....[174]....
        /*0af0*/ 	.word	0x0001aae0


	//   ....[175]....
        /*0af4*/ 	.word	0x0001ab50


	//   ....[176]....
        /*0af8*/ 	.word	0x0001abc0


	//   ....[177]....
        /*0afc*/ 	.word	0x0001ac30


	//   ....[178]....
        /*0b00*/ 	.word	0x0001acb0


	//   ....[179]....
        /*0b04*/ 	.word	0x0001ad30


	//   ....[180]....
        /*0b08*/ 	.word	0x0001adc0


	//   ....[181]....
        /*0b0c*/ 	.word	0x0001ae30


	//   ....[182]....
        /*0b10*/ 	.word	0x0001aea0


	//   ....[183]....
        /*0b14*/ 	.word	0x0001af10


	//   ....[184]....
        /*0b18*/ 	.word	0x0001af90


	//   ....[185]....
        /*0b1c*/ 	.word	0x0001b000


	//   ....[186]....
        /*0b20*/ 	.word	0x0001b0a0


	//   ....[187]....
        /*0b24*/ 	.word	0x0001b0f0


	//   ....[188]....
        /*0b28*/ 	.word	0x0001b180


	//   ....[189]....
        /*0b2c*/ 	.word	0x0001b2b0


	//----- nvinfo : EIATTR_REG_RECONFIG
	.align		4
.L_1451:
        /*0b30*/ 	.byte	0x01, 0x54
	.zero		2


	//----- nvinfo : EIATTR_SYSCALL_OFFSETS
	.align		4
        /*0b34*/ 	.byte	0x04, 0x46
        /*0b36*/ 	.short	(.L_1453 - .L_1452)


	//   ....[0]....
.L_1452:
        /*0b38*/ 	.word	0x00001bc0


	//   ....[1]....
        /*0b3c*/ 	.word	0x00001d10


	//   ....[2]....
        /*0b40*/ 	.word	0x00006180


	//   ....[3]....
        /*0b44*/ 	.word	0x00006510


	//   ....[4]....
        /*0b48*/ 	.word	0x00013c90


	//   ....[5]....
        /*0b4c*/ 	.word	0x00013de0


	//   ....[6]....
        /*0b50*/ 	.word	0x00013ee0


	//   ....[7]....
        /*0b54*/ 	.word	0x00014710


	//----- nvinfo : EIATTR_MBARRIER_INSTR_OFFSETS
	.align		4
.L_1453:
        /*0b58*/ 	.byte	0x04, 0x39
        /*0b5a*/ 	.short	(.L_1455 - .L_1454)


	//   ....[0]....
.L_1454:
        /*0b5c*/ 	.word	0x000002b0
        /*0b60*/ 	.word	0x000000ff
        /*0b64*/ 	.word	0x00030800
        /*0b68*/ 	.short	0x0100
        /*0b6a*/ 	.byte	0x08
	.zero		1


	//   ....[1]....
        /*0b6c*/ 	.word	0x000002c0
        /*0b70*/ 	.word	0x000000ff
        /*0b74*/ 	.word	0x00030820
        /*0b78*/ 	.short	0x0100
        /*0b7a*/ 	.byte	0x08
	.zero		1


	//   ....[2]....
        /*0b7c*/ 	.word	0x000003b0
        /*0b80*/ 	.word	0x000000ff
        /*0b84*/ 	.word	0x00030830
        /*0b88*/ 	.short	0x0100
        /*0b8a*/ 	.byte	0x08
	.zero		1


	//   ....[3]....
        /*0b8c*/ 	.word	0x000003c0
        /*0b90*/ 	.word	0x000000ff
        /*0b94*/ 	.word	0x00030840
        /*0b98*/ 	.short	0x0100
        /*0b9a*/ 	.byte	0x08
	.zero		1


	//   ....[4]....
        /*0b9c*/ 	.word	0x000003d0
        /*0ba0*/ 	.word	0x000000ff
        /*0ba4*/ 	.word	0x00030838
        /*0ba8*/ 	.short	0x0100
        /*0baa*/ 	.byte	0x08
	.zero		1


	//   ....[5]....
        /*0bac*/ 	.word	0x000003e0
        /*0bb0*/ 	.word	0x000000ff
        /*0bb4*/ 	.word	0x00030848
        /*0bb8*/ 	.short	0x0100
        /*0bba*/ 	.byte	0x08
	.zero		1


	//   ....[6]....
        /*0bbc*/ 	.word	0x00000510
        /*0bc0*/ 	.word	0x000000ff
        /*0bc4*/ 	.word	0x00030850
        /*0bc8*/ 	.short	0x0100
        /*0bca*/ 	.byte	0x08
	.zero		1


	//   ....[7]....
        /*0bcc*/ 	.word	0x00000520
        /*0bd0*/ 	.word	0x000000ff
        /*0bd4*/ 	.word	0x00030860
        /*0bd8*/ 	.short	0x0100
        /*0bda*/ 	.byte	0x08
	.zero		1


	//   ....[8]....
        /*0bdc*/ 	.word	0x00000530
        /*0be0*/ 	.word	0x000000ff
        /*0be4*/ 	.word	0x00030858
        /*0be8*/ 	.short	0x0100
        /*0bea*/ 	.byte	0x08
	.zero		1


	//   ....[9]....
        /*0bec*/ 	.word	0x00000540
        /*0bf0*/ 	.word	0x000000ff
        /*0bf4*/ 	.word	0x00030868
        /*0bf8*/ 	.short	0x0100
        /*0bfa*/ 	.byte	0x08
	.zero		1


	//   ....[10]....
        /*0bfc*/ 	.word	0x00000630
        /*0c00*/ 	.word	0x000000ff
        /*0c04*/ 	.word	0x00030870
        /*0c08*/ 	.short	0x0100
        /*0c0a*/ 	.byte	0x06
	.zero		1


	//   ....[11]....
        /*0c0c*/ 	.word	0x00000640
        /*0c10*/ 	.word	0x000000ff
        /*0c14*/ 	.word	0x00030880
        /*0c18*/ 	.short	0x0100
        /*0c1a*/ 	.byte	0x06
	.zero		1


	//   ....[12]....
        /*0c1c*/ 	.word	0x00000650
        /*0c20*/ 	.word	0x000000ff
        /*0c24*/ 	.word	0x00030878
        /*0c28*/ 	.short	0x0100
        /*0c2a*/ 	.byte	0x06
	.zero		1


	//   ....[13]....
        /*0c2c*/ 	.word	0x00000660
        /*0c30*/ 	.word	0x000000ff
        /*0c34*/ 	.word	0x00030888
        /*0c38*/ 	.short	0x0100
        /*0c3a*/ 	.byte	0x06
	.zero		1


	//   ....[14]....
        /*0c3c*/ 	.word	0x00000790
        /*0c40*/ 	.word	0x000000ff
        /*0c44*/ 	.word	0x00030890
        /*0c48*/ 	.short	0x0100
        /*0c4a*/ 	.byte	0x08
	.zero		1


	//   ....[15]....
        /*0c4c*/ 	.word	0x000007a0
        /*0c50*/ 	.word	0x000000ff
        /*0c54*/ 	.word	0x000308a0
        /*0c58*/ 	.short	0x0100
        /*0c5a*/ 	.byte	0x08
	.zero		1


	//   ....[16]....
        /*0c5c*/ 	.word	0x000007b0
        /*0c60*/ 	.word	0x000000ff
        /*0c64*/ 	.word	0x00030898
        /*0c68*/ 	.short	0x0100
        /*0c6a*/ 	.byte	0x08
	.zero		1


	//   ....[17]....
        /*0c6c*/ 	.word	0x000007c0
        /*0c70*/ 	.word	0x000000ff
        /*0c74*/ 	.word	0x000308a8
        /*0c78*/ 	.short	0x0100
        /*0c7a*/ 	.byte	0x08
	.zero		1


	//   ....[18]....
        /*0c7c*/ 	.word	0x000008f0
        /*0c80*/ 	.word	0x000000ff
        /*0c84*/ 	.word	0x000308b0
        /*0c88*/ 	.short	0x0100
        /*0c8a*/ 	.byte	0x08
	.zero		1


	//   ....[19]....
        /*0c8c*/ 	.word	0x00000900
        /*0c90*/ 	.word	0x000000ff
        /*0c94*/ 	.word	0x000308c0
        /*0c98*/ 	.short	0x0100
        /*0c9a*/ 	.byte	0x08
	.zero		1


	//   ....[20]....
        /*0c9c*/ 	.word	0x00000910
        /*0ca0*/ 	.word	0x000000ff
        /*0ca4*/ 	.word	0x000308b8
        /*0ca8*/ 	.short	0x0100
        /*0caa*/ 	.byte	0x08
	.zero		1


	//   ....[21]....
        /*0cac*/ 	.word	0x00000920
        /*0cb0*/ 	.word	0x000000ff
        /*0cb4*/ 	.word	0x000308c8
        /*0cb8*/ 	.short	0x0100
        /*0cba*/ 	.byte	0x08
	.zero		1


	//   ....[22]....
        /*0cbc*/ 	.word	0x00002f20
        /*0cc0*/ 	.word	0x00000052
        /*0cc4*/ 	.word	0x00030890
        /*0cc8*/ 	.short	0x010a
        /*0cca*/ 	.byte	0x3f
	.zero		1


	//   ....[23]....
        /*0ccc*/ 	.word	0x00004290
        /*0cd0*/ 	.word	0x00000052
        /*0cd4*/ 	.word	0x00030890
        /*0cd8*/ 	.short	0x010a
        /*0cda*/ 	.byte	0x3f
	.zero		1


	//   ....[24]....
        /*0cdc*/ 	.word	0x00005470
        /*0ce0*/ 	.word	0x00000052
        /*0ce4*/ 	.word	0x00030890
        /*0ce8*/ 	.short	0x010a
        /*0cea*/ 	.byte	0x3f
	.zero		1


	//   ....[25]....
        /*0cec*/ 	.word	0x00005690
        /*0cf0*/ 	.word	0x0000000c
        /*0cf4*/ 	.word	0x00000000
        /*0cf8*/ 	.short	0x0101
        /*0cfa*/ 	.byte	0x3f
	.zero		1


	//   ....[26]....
        /*0cfc*/ 	.word	0x000056d0
        /*0d00*/ 	.word	0x00000052
        /*0d04*/ 	.word	0x000308b0
        /*0d08*/ 	.short	0x010a
        /*0d0a*/ 	.byte	0x3f
	.zero		1


	//   ....[27]....
        /*0d0c*/ 	.word	0x00005a90
        /*0d10*/ 	.word	0x00000052
        /*0d14*/ 	.word	0x00000000
        /*0d18*/ 	.short	0x0101
        /*0d1a*/ 	.byte	0x3f
	.zero		1


	//   ....[28]....
        /*0d1c*/ 	.word	0x00006220
        /*0d20*/ 	.word	0x00000002
        /*0d24*/ 	.word	0x00030800
        /*0d28*/ 	.short	0x010a
        /*0d2a*/ 	.byte	0x3f
	.zero		1


	//   ....[29]....
        /*0d2c*/ 	.word	0x00006270
        /*0d30*/ 	.word	0x00000002
        /*0d34*/ 	.word	0x00030800
        /*0d38*/ 	.short	0x010a
        /*0d3a*/ 	.byte	0x3f
	.zero		1


	//   ....[30]....
        /*0d3c*/ 	.word	0x00006880
        /*0d40*/ 	.word	0x00000002
        /*0d44*/ 	.word	0x00030800
        /*0d48*/ 	.short	0x010a
        /*0d4a*/ 	.byte	0x3f
	.zero		1


	//   ....[31]....
        /*0d4c*/ 	.word	0x00007840
        /*0d50*/ 	.word	0x00000002
        /*0d54*/ 	.word	0x00030800
        /*0d58*/ 	.short	0x010a
        /*0d5a*/ 	.byte	0x3f
	.zero		1


	//   ....[32]....
        /*0d5c*/ 	.word	0x00008700
        /*0d60*/ 	.word	0x00000008
        /*0d64*/ 	.word	0x00030830
        /*0d68*/ 	.short	0x010a
        /*0d6a*/ 	.byte	0x3f
	.zero		1


	//   ....[33]....
        /*0d6c*/ 	.word	0x000087c0
        /*0d70*/ 	.word	0x00000008
        /*0d74*/ 	.word	0x00030830
        /*0d78*/ 	.short	0x010a
        /*0d7a*/ 	.byte	0x3f
	.zero		1


	//   ....[34]....
        /*0d7c*/ 	.word	0x0000a200
        /*0d80*/ 	.word	0x00000008
        /*0d84*/ 	.word	0x00000000
        /*0d88*/ 	.short	0x0101
        /*0d8a*/ 	.byte	0x3f
	.zero		1


	//   ....[35]....
        /*0d8c*/ 	.word	0x0000b700
        /*0d90*/ 	.word	0x00000000
        /*0d94*/ 	.word	0x00030830
        /*0d98*/ 	.short	0x010a
        /*0d9a*/ 	.byte	0x3f
	.zero		1


	//   ....[36]....
        /*0d9c*/ 	.word	0x0000b750
        /*0da0*/ 	.word	0x00000000
        /*0da4*/ 	.word	0x00030830
        /*0da8*/ 	.short	0x010a
        /*0daa*/ 	.byte	0x3f
	.zero		1


	//   ....[37]....
        /*0dac*/ 	.word	0x0000baa0
        /*0db0*/ 	.word	0x00000003
        /*0db4*/ 	.word	0x00030850
        /*0db8*/ 	.short	0x010a
        /*0dba*/ 	.byte	0x3f
	.zero		1


	//   ....[38]....
        /*0dbc*/ 	.word	0x0000baf0
        /*0dc0*/ 	.word	0x00000003
        /*0dc4*/ 	.word	0x00030850
        /*0dc8*/ 	.short	0x010a
        /*0dca*/ 	.byte	0x3f
	.zero		1


	//   ....[39]....
        /*0dcc*/ 	.word	0x0000d140
        /*0dd0*/ 	.word	0x0000000e
        /*0dd4*/ 	.word	0x00000000
        /*0dd8*/ 	.short	0x0101
        /*0dda*/ 	.byte	0x3f
	.zero		1


	//   ....[40]....
        /*0ddc*/ 	.word	0x0000d150
        /*0de0*/ 	.word	0x0000000d
        /*0de4*/ 	.word	0x00000000
        /*0de8*/ 	.short	0x0101
        /*0dea*/ 	.byte	0x3f
	.zero		1


	//   ....[41]....
        /*0dec*/ 	.word	0x0000e340
        /*0df0*/ 	.word	0x0000000d
        /*0df4*/ 	.word	0x00030850
        /*0df8*/ 	.short	0x010a
        /*0dfa*/ 	.byte	0x3f
	.zero		1


	//   ....[42]....
        /*0dfc*/ 	.word	0x0000e400
        /*0e00*/ 	.word	0x0000000d
        /*0e04*/ 	.word	0x00030850
        /*0e08*/ 	.short	0x010a
        /*0e0a*/ 	.byte	0x3f
	.zero		1


	//   ....[43]....
        /*0e0c*/ 	.word	0x0000ed40
        /*0e10*/ 	.word	0x00000007
        /*0e14*/ 	.word	0x00000000
        /*0e18*/ 	.short	0x0101
        /*0e1a*/ 	.byte	0x3f
	.zero		1


	//   ....[44]....
        /*0e1c*/ 	.word	0x0000feb0
        /*0e20*/ 	.word	0x00000003
        /*0e24*/ 	.word	0x00000000
        /*0e28*/ 	.short	0x0101
        /*0e2a*/ 	.byte	0x3f
	.zero		1


	//   ....[45]....
        /*0e2c*/ 	.word	0x000103a0
        /*0e30*/ 	.word	0x00000008
        /*0e34*/ 	.word	0x00000000
        /*0e38*/ 	.short	0x0101
        /*0e3a*/ 	.byte	0x3f
	.zero		1


	//   ....[46]....
        /*0e3c*/ 	.word	0x00012c20
        /*0e40*/ 	.word	0x00000010
        /*0e44*/ 	.word	0x00030820
        /*0e48*/ 	.short	0x010a
        /*0e4a*/ 	.byte	0x3f
	.zero		1


	//   ....[47]....
        /*0e4c*/ 	.word	0x00012ce0
        /*0e50*/ 	.word	0x00000007
        /*0e54*/ 	.word	0x000308a0
        /*0e58*/ 	.short	0x010a
        /*0e5a*/ 	.byte	0x3f
	.zero		1


	//   ....[48]....
        /*0e5c*/ 	.word	0x00012f10
        /*0e60*/ 	.word	0x00000007
        /*0e64*/ 	.word	0x000308c0
        /*0e68*/ 	.short	0x010a
        /*0e6a*/ 	.byte	0x3f
	.zero		1


	//   ....[49]....
        /*0e6c*/ 	.word	0x00013290
        /*0e70*/ 	.word	0x00000006
        /*0e74*/ 	.word	0x000308a0
        /*0e78*/ 	.short	0x010a
        /*0e7a*/ 	.byte	0x3f
	.zero		1


	//   ....[50]....
        /*0e7c*/ 	.word	0x000134b0
        /*0e80*/ 	.word	0x00000006
        /*0e84*/ 	.word	0x000308c0
        /*0e88*/ 	.short	0x010a
        /*0e8a*/ 	.byte	0x3f
	.zero		1


	//   ....[51]....
        /*0e8c*/ 	.word	0x00014270
        /*0e90*/ 	.word	0x00000000
        /*0e94*/ 	.word	0x00030840
        /*0e98*/ 	.short	0x010a
        /*0e9a*/ 	.byte	0x3f
	.zero		1


	//   ....[52]....
        /*0e9c*/ 	.word	0x000152e0
        /*0ea0*/ 	.word	0x00000010
        /*0ea4*/ 	.word	0x00030800
        /*0ea8*/ 	.short	0x0107
        /*0eaa*/ 	.byte	0x3f
	.zero		1


	//   ....[53]....
        /*0eac*/ 	.word	0x000153d0
        /*0eb0*/ 	.word	0x00000010
        /*0eb4*/ 	.word	0x00030800
        /*0eb8*/ 	.short	0x0101
        /*0eba*/ 	.byte	0x3f
	.zero		1


	//   ....[54]....
        /*0ebc*/ 	.word	0x000153f0
        /*0ec0*/ 	.word	0x00000010
        /*0ec4*/ 	.word	0x00030820
        /*0ec8*/ 	.short	0x010a
        /*0eca*/ 	.byte	0x3f
	.zero		1


	//   ....[55]....
        /*0ecc*/ 	.word	0x00015790
        /*0ed0*/ 	.word	0x00000002
        /*0ed4*/ 	.word	0x00030840
        /*0ed8*/ 	.short	0x010a
        /*0eda*/ 	.byte	0x3f
	.zero		1


	//   ....[56]....
        /*0edc*/ 	.word	0x00015a10
        /*0ee0*/ 	.word	0x00000003
        /*0ee4*/ 	.word	0x00000060
        /*0ee8*/ 	.short	0x010a
        /*0eea*/ 	.byte	0x3f
	.zero		1


	//   ....[57]....
        /*0eec*/ 	.word	0x00015f70
        /*0ef0*/ 	.word	0x00000002
        /*0ef4*/ 	.word	0x00030840
        /*0ef8*/ 	.short	0x010a
        /*0efa*/ 	.byte	0x3f
	.zero		1


	//   ....[58]....
        /*0efc*/ 	.word	0x000161f0
        /*0f00*/ 	.word	0x0000000a
        /*0f04*/ 	.word	0x00000060
        /*0f08*/ 	.short	0x010a
        /*0f0a*/ 	.byte	0x3f
	.zero		1


	//   ....[59]....
        /*0f0c*/ 	.word	0x00016690
        /*0f10*/ 	.word	0x00000002
        /*0f14*/ 	.word	0x00030840
        /*0f18*/ 	.short	0x010a
        /*0f1a*/ 	.byte	0x3f
	.zero		1


	//   ....[60]....
        /*0f1c*/ 	.word	0x00016920
        /*0f20*/ 	.word	0x00000003
        /*0f24*/ 	.word	0x00000060
        /*0f28*/ 	.short	0x010a
        /*0f2a*/ 	.byte	0x3f
	.zero		1


	//   ....[61]....
        /*0f2c*/ 	.word	0x00016d70
        /*0f30*/ 	.word	0x00000003
        /*0f34*/ 	.word	0x00030860
        /*0f38*/ 	.short	0x010a
        /*0f3a*/ 	.byte	0x3f
	.zero		1


	//   ....[62]....
        /*0f3c*/ 	.word	0x00017cd0
        /*0f40*/ 	.word	0x00000009
        /*0f44*/ 	.word	0x00030820
        /*0f48*/ 	.short	0x010a
        /*0f4a*/ 	.byte	0x3f
	.zero		1


	//   ....[63]....
        /*0f4c*/ 	.word	0x00017e60
        /*0f50*/ 	.word	0x00000007
        /*0f54*/ 	.word	0x00000000
        /*0f58*/ 	.short	0x010a
        /*0f5a*/ 	.byte	0x3f
	.zero		1


	//   ....[64]....
        /*0f5c*/ 	.word	0x00017ed0
        /*0f60*/ 	.word	0x00000003
        /*0f64*/ 	.word	0x00000000
        /*0f68*/ 	.short	0x010a
        /*0f6a*/ 	.byte	0x3f
	.zero		1


	//   ....[65]....
        /*0f6c*/ 	.word	0x00017f30
        /*0f70*/ 	.word	0x00000005
        /*0f74*/ 	.word	0x00000000
        /*0f78*/ 	.short	0x010a
        /*0f7a*/ 	.byte	0x3f
	.zero		1


	//   ....[66]....
        /*0f7c*/ 	.word	0x00017f60
        /*0f80*/ 	.word	0x00000003
        /*0f84*/ 	.word	0x00000000
        /*0f88*/ 	.short	0x010a
        /*0f8a*/ 	.byte	0x3f
	.zero		1


	//   ....[67]....
        /*0f8c*/ 	.word	0x00017fc0
        /*0f90*/ 	.word	0x00000052
        /*0f94*/ 	.word	0x00030890
        /*0f98*/ 	.short	0x010a
        /*0f9a*/ 	.byte	0x3f
	.zero		1


	//   ....[68]....
        /*0f9c*/ 	.word	0x00018010
        /*0fa0*/ 	.word	0x00000052
        /*0fa4*/ 	.word	0x00030890
        /*0fa8*/ 	.short	0x010a
        /*0faa*/ 	.byte	0x3f
	.zero		1


	//   ....[69]....
        /*0fac*/ 	.word	0x00018060
        /*0fb0*/ 	.word	0x00000052
        /*0fb4*/ 	.word	0x00030890
        /*0fb8*/ 	.short	0x010a
        /*0fba*/ 	.byte	0x3f
	.zero		1


	//   ....[70]....
        /*0fbc*/ 	.word	0x000180b0
        /*0fc0*/ 	.word	0x00000052
        /*0fc4*/ 	.word	0x000308b0
        /*0fc8*/ 	.short	0x010a
        /*0fca*/ 	.byte	0x3f
	.zero		1


	//   ....[71]....
        /*0fcc*/ 	.word	0x000183c0
        /*0fd0*/ 	.word	0x00000002
        /*0fd4*/ 	.word	0x00030800
        /*0fd8*/ 	.short	0x010a
        /*0fda*/ 	.byte	0x3f
	.zero		1


	//   ....[72]....
        /*0fdc*/ 	.word	0x000185d0
        /*0fe0*/ 	.word	0x00000002
        /*0fe4*/ 	.word	0x00030800
        /*0fe8*/ 	.short	0x010a
        /*0fea*/ 	.byte	0x3f
	.zero		1


	//   ....[73]....
        /*0fec*/ 	.word	0x00018620
        /*0ff0*/ 	.word	0x00000008
        /*0ff4*/ 	.word	0x00030830
        /*0ff8*/ 	.short	0x010a
        /*0ffa*/ 	.byte	0x3f
	.zero		1


	//   ....[74]....
        /*0ffc*/ 	.word	0x00018670
        /*1000*/ 	.word	0x00000000
        /*1004*/ 	.word	0x00030830
        /*1008*/ 	.short	0x010a
        /*100a*/ 	.byte	0x3f
	.zero		1


	//   ....[75]....
        /*100c*/ 	.word	0x000186c0
        /*1010*/ 	.word	0x00000003
        /*1014*/ 	.word	0x00030850
        /*1018*/ 	.short	0x010a
        /*101a*/ 	.byte	0x3f
	.zero		1


	//   ....[76]....
        /*101c*/ 	.word	0x00018710
        /*1020*/ 	.word	0x0000000d
        /*1024*/ 	.word	0x00030850
        /*1028*/ 	.short	0x010a
        /*102a*/ 	.byte	0x3f
	.zero		1


	//   ....[77]....
        /*102c*/ 	.word	0x000192c0
        /*1030*/ 	.word	0x00000010
        /*1034*/ 	.word	0x00030820
        /*1038*/ 	.short	0x010a
        /*103a*/ 	.byte	0x3f
	.zero		1


	//   ....[78]....
        /*103c*/ 	.word	0x00019310
        /*1040*/ 	.word	0x00000007
        /*1044*/ 	.word	0x000308a0
        /*1048*/ 	.short	0x010a
        /*104a*/ 	.byte	0x3f
	.zero		1


	//   ....[79]....
        /*104c*/ 	.word	0x00019360
        /*1050*/ 	.word	0x00000007
        /*1054*/ 	.word	0x000308c0
        /*1058*/ 	.short	0x010a
        /*105a*/ 	.byte	0x3f
	.zero		1


	//   ....[80]....
        /*105c*/ 	.word	0x000193b0
        /*1060*/ 	.word	0x00000006
        /*1064*/ 	.word	0x000308a0
        /*1068*/ 	.short	0x010a
        /*106a*/ 	.byte	0x3f
	.zero		1


	//   ....[81]....
        /*106c*/ 	.word	0x00019400
        /*1070*/ 	.word	0x00000006
        /*1074*/ 	.word	0x000308c0
        /*1078*/ 	.short	0x010a
        /*107a*/ 	.byte	0x3f
	.zero		1


	//   ....[82]....
        /*107c*/ 	.word	0x000195a0
        /*1080*/ 	.word	0x00000000
        /*1084*/ 	.word	0x00030840
        /*1088*/ 	.short	0x010a
        /*108a*/ 	.byte	0x3f
	.zero		1


	//   ....[83]....
        /*108c*/ 	.word	0x0001a570
        /*1090*/ 	.word	0x00000010
        /*1094*/ 	.word	0x00030820
        /*1098*/ 	.short	0x010a
        /*109a*/ 	.byte	0x3f
	.zero		1


	//   ....[84]....
        /*109c*/ 	.word	0x0001a5c0
        /*10a0*/ 	.word	0x00000002
        /*10a4*/ 	.word	0x00030840
        /*10a8*/ 	.short	0x010a
        /*10aa*/ 	.byte	0x3f
	.zero		1


	//   ....[85]....
        /*10ac*/ 	.word	0x0001a610
        /*10b0*/ 	.word	0x00000003
        /*10b4*/ 	.word	0x00000060
        /*10b8*/ 	.short	0x010a
        /*10ba*/ 	.byte	0x3f
	.zero		1


	//   ....[86]....
        /*10bc*/ 	.word	0x0001a660
        /*10c0*/ 	.word	0x00000002
        /*10c4*/ 	.word	0x00030840
        /*10c8*/ 	.short	0x010a
        /*10ca*/ 	.byte	0x3f
	.zero		1


	//   ....[87]....
        /*10cc*/ 	.word	0x0001a6b0
        /*10d0*/ 	.word	0x0000000a
        /*10d4*/ 	.word	0x00000060
        /*10d8*/ 	.short	0x010a
        /*10da*/ 	.byte	0x3f
	.zero		1


	//   ....[88]....
        /*10dc*/ 	.word	0x0001a700
        /*10e0*/ 	.word	0x00000002
        /*10e4*/ 	.word	0x00030840
        /*10e8*/ 	.short	0x010a
        /*10ea*/ 	.byte	0x3f
	.zero		1


	//   ....[89]....
        /*10ec*/ 	.word	0x0001a750
        /*10f0*/ 	.word	0x00000003
        /*10f4*/ 	.word	0x00000060
        /*10f8*/ 	.short	0x010a
        /*10fa*/ 	.byte	0x3f
	.zero		1


	//   ....[90]....
        /*10fc*/ 	.word	0x0001a7a0
        /*1100*/ 	.word	0x00000003
        /*1104*/ 	.word	0x00030860
        /*1108*/ 	.short	0x010a
        /*110a*/ 	.byte	0x3f
	.zero		1


	//   ....[91]....
        /*110c*/ 	.word	0x0001b1d0
        /*1110*/ 	.word	0x00000009
        /*1114*/ 	.word	0x00030820
        /*1118*/ 	.short	0x010a
        /*111a*/ 	.byte	0x3f
	.zero		1


	//   ....[92]....
        /*111c*/ 	.word	0x0001b370
        /*1120*/ 	.word	0x00000007
        /*1124*/ 	.word	0x00000000
        /*1128*/ 	.short	0x010a
        /*112a*/ 	.byte	0x3f
	.zero		1


	//   ....[93]....
        /*112c*/ 	.word	0x0001b3c0
        /*1130*/ 	.word	0x00000003
        /*1134*/ 	.word	0x00000000
        /*1138*/ 	.short	0x010a
        /*113a*/ 	.byte	0x3f
	.zero		1


	//   ....[94]....
        /*113c*/ 	.word	0x0001b410
        /*1140*/ 	.word	0x00000005
        /*1144*/ 	.word	0x00000000
        /*1148*/ 	.short	0x010a
        /*114a*/ 	.byte	0x3f
	.zero		1


	//----- nvinfo : EIATTR_NUM_MBARRIERS
	.align		4
.L_1455:
        /*114c*/ 	.byte	0x03, 0x38
        /*114e*/ 	.short	0x0016


	//----- nvinfo : EIATTR_EXIT_INSTR_OFFSETS
	.align		4
        /*1150*/ 	.byte	0x04, 0x1c
        /*1152*/ 	.short	(.L_1457 - .L_1456)


	//   ....[0]....
.L_1456:
        /*1154*/ 	.word	0x00017fb0


	//----- nvinfo : EIATTR_MAX_THREADS
	.align		4
.L_1457:
        /*1158*/ 	.byte	0x04, 0x05
        /*115a*/ 	.short	(.L_1459 - .L_1458)
.L_1458:
        /*115c*/ 	.word	0x00000200
        /*1160*/ 	.word	0x00000001
        /*1164*/ 	.word	0x00000001


	//----- nvinfo : EIATTR_CRS_STACK_SIZE
	.align		4
.L_1459:
        /*1168*/ 	.byte	0x04, 0x1e
        /*116a*/ 	.short	(.L_1461 - .L_1460)
.L_1460:
        /*116c*/ 	.word	0x00000000


	//----- nvinfo : EIATTR_CBANK_PARAM_SIZE
	.align		4
.L_1461:
        /*1170*/ 	.byte	0x03, 0x19
        /*1172*/ 	.short	0x0af0


	//----- nvinfo : EIATTR_PARAM_CBANK
	.align		4
        /*1174*/ 	.byte	0x04, 0x0a
        /*1176*/ 	.short	(.L_1463 - .L_1462)
	.align		4
.L_1462:
        /*1178*/ 	.word	index@(.nv.constant0._ZN7cutlass13device_kernelIN5flash11enable_sm90INS1_16FlashAttnFwdSm90INS1_25CollectiveMainloopFwdSm90ILi2EN4cute5tupleIJNS5_1CILi1EEES8_S8_EEENS6_IJNS7_ILi192EEESA_NS7_ILi64EEEEEELi64ENS_10bfloat16_tEfNS_4arch4Sm90ELb0ELb0ELb0ELb1ELb0ELb1ELb0ELb0ELb1ELb1ELb1ELb0EEENS1_21CollectiveEpilogueFwdINS6_IJSA_SB_SA_EEES9_SD_SF_Li384ELb1ELb1ELb1ELb0EEENS1_36VarlenDynamicPersistentTileSchedulerILi192ELi192ELi384ELi128ELb1ELb1ELb1ELb0ELb1ELb1EEEEEEEEEvNT_6ParamsE)
        /*117c*/ 	.short	0x0210
        /*117e*/ 	.short	0x0af0


	//----- nvinfo : EIATTR_SW_WAR
	.align		4
.L_1463:
        /*1180*/ 	.byte	0x04, 0x36
        /*1182*/ 	.short	(.L_1465 - .L_1464)
.L_1464:
        /*1184*/ 	.word	0x00000008
.L_1465:


//--------------------- .nv.info._ZN7cutlass13device_kernelIN5flash11enable_sm90INS1_16FlashAttnFwdSm90INS1_25CollectiveMainloopFwdSm90ILi2EN4cute5tupleIJNS5_1CILi1EEES8_S8_EEENS6_IJNS7_ILi192EEENS7_ILi128EEENS7_ILi64EEEEEELi64ENS_10bfloat16_tEfNS_4arch4Sm90ELb0ELb1ELb0ELb0ELb0ELb0ELb0ELb1ELb1ELb1ELb1ELb0EEENS1_21CollectiveEpilogueFwdINS6_IJSA_SC_SB_EEES9_SE_SG_Li384ELb0ELb1ELb1ELb0EEENS1_19SingleTileSchedulerILb0ELb1ELb1ELi192EEEEEEEEEvNT_6ParamsE --------------------------
	.section	.nv.info._ZN7cutlass13device_kernelIN5flash11enable_sm90INS1_16FlashAttnFwdSm90INS1_25CollectiveMainloopFwdSm90ILi2EN4cute5tupleIJNS5_1CILi1EEES8_S8_EEENS6_IJNS7_ILi192EEENS7_ILi128EEENS7_ILi64EEEEEELi64ENS_10bfloat16_tEfNS_4arch4Sm90ELb0ELb1ELb0ELb0ELb0ELb0ELb0ELb1ELb1ELb1ELb1ELb0EEENS1_21CollectiveEpilogueFwdINS6_IJSA_SC_SB_EEES9_SE_SG_Li384ELb0ELb1ELb1ELb0EEENS1_19SingleTileSchedulerILb0ELb1ELb1ELi192EEEEEEEEEvNT_6ParamsE,"",@"SHT_CUDA_INFO"
	.sectionflags	@""
	.align	4


	//----- nvinfo : EIATTR_CUDA_API_VERSION
	.align		4
        /*0000*/ 	.byte	0x04, 0x37
        /*0002*/ 	.short	(.L_1467 - .L_1466)
.L_1466:
        /*0004*/ 	.word	0x00000082


	//----- nvinfo : EIATTR_KPARAM_INFO
	.align		4
.L_1467:
        /*0008*/ 	.byte	0x04, 0x17
        /*000a*/ 	.short	(.L_1469 - .L_1468)
.L_1468:
        /*000c*/ 	.word	0x00000000
        /*0010*/ 	.short	0x0000
        /*0012*/ 	.short	0x0070
        /*0014*/ 	.byte	0x00, 0xf0, 0x01, 0x28


	//----- nvinfo : EIATTR_SPARSE_MMA_MASK
	.align		4
.L_1469:
        /*0018*/ 	.byte	0x03, 0x50
        /*001a*/ 	.short	0x0000


	//----- nvinfo : EIATTR_MAXREG_COUNT
	.align		4
        /*001c*/ 	.byte	0x03, 0x1b
        /*001e*/ 	.short	0x0080


	//----- nvinfo : EIATTR_NUM_BARRIERS
	.align		4
        /*0020*/ 	.byte	0x02, 0x4c
        /*0022*/ 	.byte	0x10
	.zero		1


	//----- nvinfo : EIATTR_EXTERNS
	.align		4
        /*0024*/ 	.byte	0x04, 0x0f
        /*0026*/ 	.short	(.L_1471 - .L_1470)


	//   ....[0]....
	.align		4
.L_1470:
        /*0028*/ 	.word	index@(__assertfail)


	//----- nvinfo : EIATTR_MERCURY_ISA_VERSION
	.align		4
.L_1471:
        /*002c*/ 	.byte	0x03, 0x5f
        /*002e*/ 	.short	0x0101


	//----- nvinfo : EIATTR_INT_WARP_WIDE_INSTR_OFFSETS
	.align		4
        /*0030*/ 	.byte	0x04, 0x31
        /*0032*/ 	.short	(.L_1473 - .L_1472)


	//   ....[0]....
.L_1472:
        /*0034*/ 	.word	0x00000120


	//   ....[1]....
        /*0038*/ 	.word	0x00000160


	//   ....[2]....
        /*003c*/ 	.word	0x000001d0


	//----- nvinfo : EIATTR_COOP_GROUP_MASK_REGIDS
	.align		4
.L_1473:
        /*0040*/ 	.byte	0x04, 0x29
        /*0042*/ 	.short	(.L_1475 - .L_1474)


	//   ....[0]....
.L_1474:
        /*0044*/ 	.word	0xffffffff


	//   ....[1]....
        /*0048*/ 	.word	0xffffffff


	//   ....[2]....
        /*004c*/ 	.word	0xffffffff


	//   ....[3]....
        /*0050*/ 	.word	0xffffffff


	//   ....[4]....
        /*0054*/ 	.word	0xffffffff


	//   ....[5]....
        /*0058*/ 	.word	0xffffffff


	//   ....[6]....
        /*005c*/ 	.word	0xffffffff


	//   ....[7]....
        /*0060*/ 	.word	0xffffffff


	//   ....[8]....
        /*0064*/ 	.word	0xffffffff


	//   ....[9]....
        /*0068*/ 	.word	0xffffffff


	//   ....[10]....
        /*006c*/ 	.word	0xffffffff


	//   ....[11]....
        /*0070*/ 	.word	0xffffffff


	//   ....[12]....
        /*0074*/ 	.word	0xffffffff


	//   ....[13]....
        /*0078*/ 	.word	0xffffffff


	//   ....[14]....
        /*007c*/ 	.word	0xffffffff


	//   ....[15]....
        /*0080*/ 	.word	0xffffffff


	//   ....[16]....
        /*0084*/ 	.word	0xffffffff


	//   ....[17]....
        /*0088*/ 	.word	0xffffffff


	//   ....[18]....
        /*008c*/ 	.word	0xffffffff


	//   ....[19]....
        /*0090*/ 	.word	0xffffffff


	//   ....[20]....
        /*0094*/ 	.word	0xffffffff


	//   ....[21]....
        /*0098*/ 	.word	0xffffffff


	//   ....[22]....
        /*009c*/ 	.word	0xffffffff


	//   ....[23]....
        /*00a0*/ 	.word	0xffffffff


	//   ....[24]....
        /*00a4*/ 	.word	0xffffffff


	//   ....[25]....
        /*00a8*/ 	.word	0xffffffff


	//   ....[26]....
        /*00ac*/ 	.word	0xffffffff


	//   ....[27]....
        /*00b0*/ 	.word	0xffffffff


	//   ....[28]....
        /*00b4*/ 	.word	0xffffffff


	//   ....[29]....
        /*00b8*/ 	.word	0xffffffff


	//   ....[30]....
        /*00bc*/ 	.word	0xffffffff


	//   ....[31]....
        /*00c0*/ 	.word	0xffffffff


	//   ....[32]....
        /*00c4*/ 	.word	0xffffffff


	//   ....[33]....
        /*00c8*/ 	.word	0xffffffff


	//   ....[34]....
        /*00cc*/ 	.word	0xffffffff


	//   ....[35]....
        /*00d0*/ 	.word	0xffffffff


	//   ....[36]....
        /*00d4*/ 	.word	0xffffffff


	//   ....[37]....
        /*00d8*/ 	.word	0xffffffff


	//   ....[38]....
        /*00dc*/ 	.word	0xffffffff


	//   ....[39]....
        /*00e0*/ 	.word	0xffffffff


	//   ....[40]....
        /*00e4*/ 	.word	0xffffffff


	//   ....[41]....
        /*00e8*/ 	.word	0xffffffff


	//   ....[42]....
        /*00ec*/ 	.word	0xffffffff


	//   ....[43]....
        /*00f0*/ 	.word	0xffffffff


	//   ....[44]....
        /*00f4*/ 	.word	0xffffffff


	//   ....[45]....
        /*00f8*/ 	.word	0xffffffff


	//   ....[46]....
        /*00fc*/ 	.word	0xffffffff


	//   ....[47]....
        /*0100*/ 	.word	0xffffffff


	//   ....[48]....
        /*0104*/ 	.word	0xffffffff


	//   ....[49]....
        /*0108*/ 	.word	0xffffffff


	//   ....[50]....
        /*010c*/ 	.word	0xffffffff


	//   ....[51]....
        /*0110*/ 	.word	0xffffffff


	//   ....[52]....
        /*0114*/ 	.word	0xffffffff


	//   ....[53]....
        /*0118*/ 	.word	0xffffffff


	//   ....[54]....
        /*011c*/ 	.word	0xffffffff


	//   ....[55]....
        /*0120*/ 	.word	0xffffffff


	//   ....[56]....
        /*0124*/ 	.word	0xffffffff


	//   ....[57]....
        /*0128*/ 	.word	0xffffffff


	//   ....[58]....
        /*012c*/ 	.word	0xffffffff


	//   ....[59]....
        /*0130*/ 	.word	0xffffffff


	//   ....[60]....
        /*0134*/ 	.word	0xffffffff


	//   ....[61]....
        /*0138*/ 	.word	0xffffffff


	//   ....[62]....
        /*013c*/ 	.word	0xffffffff


	//   ....[63]....
        /*0140*/ 	.word	0xffffffff


	//   ....[64]....
        /*0144*/ 	.word	0xffffffff


	//   ....[65]....
        /*0148*/ 	.word	0xffffffff


	//   ....[66]....
        /*014c*/ 	.word	0xffffffff


	//   ....[67]....
        /*0150*/ 	.word	0xffffffff


	//   ....[68]....
        /*0154*/ 	.word	0xffffffff


	//   ....[69]....
        /*0158*/ 	.word	0x0500000f


	//   ....[70]....
        /*015c*/ 	.word	0x0500000f


	//   ....[71]....
        /*0160*/ 	.word	0x0500000f


	//   ....[72]....
        /*0164*/ 	.word	0x0500000f


	//   ....[73]....
        /*0168*/ 	.word	0x0500000f


	//   ....[74]....
        /*016c*/ 	.word	0x0500000f


	//   ....[75]....
        /*0170*/ 	.word	0x0500000f


	//   ....[76]....
        /*0174*/ 	.word	0x0500000f


	//   ....[77]....
        /*0178*/ 	.word	0x0500000f


	//   ....[78]....
        /*017c*/ 	.word	0x0500000f


	//   ....[79]....
        /*0180*/ 	.word	0x0500000f


	//   ....[80]....
        /*0184*/ 	.word	0x0500000f


	//   ....[81]....
        /*0188*/ 	.word	0x0500000f


	//   ....[82]....
        /*018c*/ 	.word	0x0500000f


	//   ....[83]....
        /*0190*/ 	.word	0x0500000f


	//   ....[84]....
        /*0194*/ 	.word	0x0500000f


	//   ....[85]....
        /*0198*/ 	.word	0x0500000f


	//   ....[86]....
        /*019c*/ 	.word	0x0500000f


	//   ....[87]....
        /*01a0*/ 	.word	0x0500000f


	//   ....[88]....
        /*01a4*/ 	.word	0x0500000f


	//   ....[89]....
        /*01a8*/ 	.word	0x0500000f


	//   ....[90]....
        /*01ac*/ 	.word	0x0500000f


	//   ....[91]....
        /*01b0*/ 	.word	0x0500000f


	//   ....[92]....
        /*01b4*/ 	.word	0x0500000f


	//   ....[93]....
        /*01b8*/ 	.word	0x0500000f


	//   ....[94]....
        /*01bc*/ 	.word	0x0500000f


	//----- nvinfo : EIATTR_COOP_GROUP_INSTR_OFFSETS
	.align		4
.L_1475:
        /*01c0*/ 	.byte	0x04, 0x28
        /*01c2*/ 	.short	(.L_1477 - .L_1476)


	//   ....[0]....
.L_1476:
        /*01c4*/ 	.word	0x00000060


	//   ....[1]....
        /*01c8*/ 	.word	0x00000130


	//   ....[2]....
        /*01cc*/ 	.word	0x00000180


	//   ....[3]....
        /*01d0*/ 	.word	0x000003b0


	//   ....[4]....
        /*01d4*/ 	.word	0x00000510


	//   ....[5]....
        /*01d8*/ 	.word	0x00000630


	//   ....[6]....
        /*01dc*/ 	.word	0x00000790


	//   ....[7]....
        /*01e0*/ 	.word	0x000014a0


	//   ....[8]....
        /*01e4*/ 	.word	0x00001bf0


	//   ....[9]....
        /*01e8*/ 	.word	0x00001f00


	//   ....[10]....
        /*01ec*/ 	.word	0x00003180


	//   ....[11]....
        /*01f0*/ 	.word	0x000032b0


	//   ....[12]....
        /*01f4*/ 	.word	0x00003c40


	//   ....[13]....
        /*01f8*/ 	.word	0x00003cc0


	//   ....[14]....
        /*01fc*/ 	.word	0x00005160


	//   ....[15]....
        /*0200*/ 	.word	0x000053e0


	//   ....[16]....
        /*0204*/ 	.word	0x00005f30


	//   ....[17]....
        /*0208*/ 	.word	0x00005f50


	//   ....[18]....
        /*020c*/ 	.word	0x000069d0


	//   ....[19]....
        /*0210*/ 	.word	0x00006a50


	//   ....[20]....
        /*0214*/ 	.word	0x00008160


	//   ....[21]....
        /*0218*/ 	.word	0x00008190


	//   ....[22]....
        /*021c*/ 	.word	0x00008720


	//   ....[23]....
        /*0220*/ 	.word	0x000087a0


	//   ....[24]....
        /*0224*/ 	.word	0x00009cf0


	//   ....[25]....
        /*0228*/ 	.word	0x0000a130


	//   ....[26]....
        /*022c*/ 	.word	0x0000acc0


	//   ....[27]....
        /*0230*/ 	.word	0x0000ace0


	//   ....[28]....
        /*0234*/ 	.word	0x0000b6d0


	//   ....[29]....
        /*0238*/ 	.word	0x0000b750


	//   ....[30]....
        /*023c*/ 	.word	0x0000c600


	//   ....[31]....
        /*0240*/ 	.word	0x0000c630


	//   ....[32]....
        /*0244*/ 	.word	0x0000c720


	//   ....[33]....
        /*0248*/ 	.word	0x0000c730


	//   ....[34]....
        /*024c*/ 	.word	0x0000d4c0


	//   ....[35]....
        /*0250*/ 	.word	0x0000d500


	//   ....[36]....
        /*0254*/ 	.word	0x0000d540


	//   ....[37]....
        /*0258*/ 	.word	0x0000d560


	//   ....[38]....
        /*025c*/ 	.word	0x0000d580


	//   ....[39]....
        /*0260*/ 	.word	0x0000d590


	//   ....[40]....
        /*0264*/ 	.word	0x0000d8d0


	//   ....[41]....
        /*0268*/ 	.word	0x0000d8e0


	//   ....[42]....
        /*026c*/ 	.word	0x0000e000


	//   ....[43]....
        /*0270*/ 	.word	0x0000eeb0


	//   ....[44]....
        /*0274*/ 	.word	0x0000f830


	//   ....[45]....
        /*0278*/ 	.word	0x0000f860


	//   ....[46]....
        /*027c*/ 	.word	0x0000f890


	//   ....[47]....
        /*0280*/ 	.word	0x0000f8b0


	//   ....[48]....
        /*0284*/ 	.word	0x0000f8c0


	//   ....[49]....
        /*0288*/ 	.word	0x0000f910


	//   ....[50]....
        /*028c*/ 	.word	0x0000f970


	//   ....[51]....
        /*0290*/ 	.word	0x0000f990


	//   ....[52]....
        /*0294*/ 	.word	0x0000f9f0


	//   ....[53]....
        /*0298*/ 	.word	0x0000fa20


	//   ....[54]....
        /*029c*/ 	.word	0x0000fa90


	//   ....[55]....
        /*02a0*/ 	.word	0x0000fac0


	//   ....[56]....
        /*02a4*/ 	.word	0x0000faf0


	//   ....[57]....
        /*02a8*/ 	.word	0x0000fb20


	//   ....[58]....
        /*02ac*/ 	.word	0x0000fb70


	//   ....[59]....
        /*02b0*/ 	.word	0x0000fb90


	//   ....[60]....
        /*02b4*/ 	.word	0x0000fbd0


	//   ....[61]....
        /*02b8*/ 	.word	0x0000fc00


	//   ....[62]....
        /*02bc*/ 	.word	0x0000fc30


	//   ....[63]....
        /*02c0*/ 	.word	0x0000fca0


	//   ....[64]....
        /*02c4*/ 	.word	0x0000fd20


	//   ....[65]....
        /*02c8*/ 	.word	0x0000fd30


	//   ....[66]....
        /*02cc*/ 	.word	0x0000fd60


	//   ....[67]....
        /*02d0*/ 	.word	0x0000fd90


	//   ....[68]....
        /*02d4*/ 	.word	0x00011650


	//   ....[69]....
        /*02d8*/ 	.word	0x00011c70


	//   ....[70]....
        /*02dc*/ 	.word	0x00011de0


	//   ....[71]....
        /*02e0*/ 	.word	0x00011e30


	//   ....[72]....
        /*02e4*/ 	.word	0x00011f50


	//   ....[73]....
        /*02e8*/ 	.word	0x00011fa0


	//   ....[74]....
        /*02ec*/ 	.word	0x00012030


	//   ....[75]....
        /*02f0*/ 	.word	0x000120e0


	//   ....[76]....
        /*02f4*/ 	.word	0x00012180


	//   ....[77]....
        /*02f8*/ 	.word	0x00012220


	//   ....[78]....
        /*02fc*/ 	.word	0x000122b0


	//   ....[79]....
        /*0300*/ 	.word	0x00012350


	//   ....[80]....
        /*0304*/ 	.word	0x000123f0


	//   ....[81]....
        /*0308*/ 	.word	0x00012480


	//   ....[82]....
        /*030c*/ 	.word	0x00012510


	//   ....[83]....
        /*0310*/ 	.word	0x000125c0


	//   ....[84]....
        /*0314*/ 	.word	0x00012620


	//   ....[85]....
        /*0318*/ 	.word	0x000126d0


	//   ....[86]....
        /*031c*/ 	.word	0x00012760


	//   ....[87]....
        /*0320*/ 	.word	0x00012840


	//   ....[88]....
        /*0324*/ 	.word	0x000128a0


	//   ....[89]....
        /*0328*/ 	.word	0x00012960


	//   ....[90]....
        /*032c*/ 	.word	0x000129c0


	//   ....[91]....
        /*0330*/ 	.word	0x00012a80


	//   ....[92]....
        /*0334*/ 	.word	0x00012b00


	//   ....[93]....
        /*0338*/ 	.word	0x00012bb0


	//   ....[94]....
        /*033c*/ 	.word	0x00012f80


	//----- nvinfo : EIATTR_REG_RECONFIG
	.align		4
.L_1477:
        /*0340*/ 	.byte	0x01, 0x54
	.zero		2


	//----- nvinfo : EIATTR_SYSCALL_OFFSETS
	.align		4
        /*0344*/ 	.byte	0x04, 0x46
        /*0346*/ 	.short	(.L_1479 - .L_1478)


	//   ....[0]....
.L_1478:
        /*0348*/ 	.word	0x00001660


	//   ....[1]....
        /*034c*/ 	.word	0x0000eb60


	//   ....[2]....
        /*0350*/ 	.word	0x0000eca0


	//   ....[3]....
        /*0354*/ 	.word	0x0000ed90


	//   ....[4]....
        /*0358*/ 	.word	0x0000f410


	//----- nvinfo : EIATTR_MBARRIER_INSTR_OFFSETS
	.align		4
.L_1479:
        /*035c*/ 	.byte	0x04, 0x39
        /*035e*/ 	.short	(.L_1481 - .L_1480)


	//   ....[0]....
.L_1480:
        /*0360*/ 	.word	0x00000260
        /*0364*/ 	.word	0x000000ff
        /*0368*/ 	.word	0x00016800
        /*036c*/ 	.short	0x0100
        /*036e*/ 	.byte	0x08
	.zero		1


	//   ....[1]....
        /*0370*/ 	.word	0x00000270
        /*0374*/ 	.word	0x000000ff
        /*0378*/ 	.word	0x00016820
        /*037c*/ 	.short	0x0100
        /*037e*/ 	.byte	0x08
	.zero		1


	//   ....[2]....
        /*0380*/ 	.word	0x00000360
        /*0384*/ 	.word	0x000000ff
        /*0388*/ 	.word	0x00016830
        /*038c*/ 	.short	0x0100
        /*038e*/ 	.byte	0x08
	.zero		1


	//   ....[3]....
        /*0390*/ 	.word	0x00000370
        /*0394*/ 	.word	0x000000ff
        /*0398*/ 	.word	0x00016840
        /*039c*/ 	.short	0x0100
        /*039e*/ 	.byte	0x08
	.zero		1


	//   ....[4]....
        /*03a0*/ 	.word	0x00000380
        /*03a4*/ 	.word	0x000000ff
        /*03a8*/ 	.word	0x00016838
        /*03ac*/ 	.short	0x0100
        /*03ae*/ 	.byte	0x08
	.zero		1


	//   ....[5]....
        /*03b0*/ 	.word	0x00000390
        /*03b4*/ 	.word	0x000000ff
        /*03b8*/ 	.word	0x00016848
        /*03bc*/ 	.short	0x0100
        /*03be*/ 	.byte	0x08
	.zero		1


	//   ....[6]....
        /*03c0*/ 	.word	0x000004c0
        /*03c4*/ 	.word	0x000000ff
        /*03c8*/ 	.word	0x00016850
        /*03cc*/ 	.short	0x0100
        /*03ce*/ 	.byte	0x08
	.zero		1


	//   ....[7]....
        /*03d0*/ 	.word	0x000004d0
        /*03d4*/ 	.word	0x000000ff
        /*03d8*/ 	.word	0x00016860
        /*03dc*/ 	.short	0x0100
        /*03de*/ 	.byte	0x08
	.zero		1


	//   ....[8]....
        /*03e0*/ 	.word	0x000004e0
        /*03e4*/ 	.word	0x000000ff
        /*03e8*/ 	.word	0x00016858
        /*03ec*/ 	.short	0x0100
        /*03ee*/ 	.byte	0x08
	.zero		1


	//   ....[9]....
        /*03f0*/ 	.word	0x000004f0
        /*03f4*/ 	.word	0x000000ff
        /*03f8*/ 	.word	0x00016868
        /*03fc*/ 	.short	0x0100
        /*03fe*/ 	.byte	0x08
	.zero		1


	//   ....[10]....
        /*0400*/ 	.word	0x000005e0
        /*0404*/ 	.word	0x000000ff
        /*0408*/ 	.word	0x00016870
        /*040c*/ 	.short	0x0100
        /*040e*/ 	.byte	0x06
	.zero		1


	//   ....[11]....
        /*0410*/ 	.word	0x000005f0
        /*0414*/ 	.word	0x000000ff
        /*0418*/ 	.word	0x00016880
        /*041c*/ 	.short	0x0100
        /*041e*/ 	.byte	0x06
	.zero		1


	//   ....[12]....
        /*0420*/ 	.word	0x00000600
        /*0424*/ 	.word	0x000000ff
        /*0428*/ 	.word	0x00016878
        /*042c*/ 	.short	0x0100
        /*042e*/ 	.byte	0x06
	.zero		1


	//   ....[13]....
        /*0430*/ 	.word	0x00000610
        /*0434*/ 	.word	0x000000ff
        /*0438*/ 	.word	0x00016888
        /*043c*/ 	.short	0x0100
        /*043e*/ 	.byte	0x06
	.zero		1


	//   ....[14]....
        /*0440*/ 	.word	0x00000740
        /*0444*/ 	.word	0x000000ff
        /*0448*/ 	.word	0x00016890
        /*044c*/ 	.short	0x0100
        /*044e*/ 	.byte	0x08
	.zero		1


	//   ....[15]....
        /*0450*/ 	.word	0x00000750
        /*0454*/ 	.word	0x000000ff
        /*0458*/ 	.word	0x000168a0
        /*045c*/ 	.short	0x0100
        /*045e*/ 	.byte	0x08
	.zero		1


	//   ....[16]....
        /*0460*/ 	.word	0x00000760
        /*0464*/ 	.word	0x000000ff
        /*0468*/ 	.word	0x00016898
        /*046c*/ 	.short	0x0100
        /*046e*/ 	.byte	0x08
	.zero		1


	//   ....[17]....
        /*0470*/ 	.word	0x00000770
        /*0474*/ 	.word	0x000000ff
        /*0478*/ 	.word	0x000168a8
        /*047c*/ 	.short	0x0100
        /*047e*/ 	.byte	0x08
	.zero		1


	//   ....[18]....
        /*0480*/ 	.word	0x000008a0
        /*0484*/ 	.word	0x000000ff
        /*0488*/ 	.word	0x000168b0
        /*048c*/ 	.short	0x0100
        /*048e*/ 	.byte	0x08
	.zero		1


	//   ....[19]....
        /*0490*/ 	.word	0x000008b0
        /*0494*/ 	.word	0x000000ff
        /*0498*/ 	.word	0x000168c0
        /*049c*/ 	.short	0x0100
        /*049e*/ 	.byte	0x08
	.zero		1


	//   ....[20]....
        /*04a0*/ 	.word	0x000008c0
        /*04a4*/ 	.word	0x000000ff
        /*04a8*/ 	.word	0x000168b8
        /*04ac*/ 	.short	0x0100
        /*04ae*/ 	.byte	0x08
	.zero		1


	//   ....[21]....
        /*04b0*/ 	.word	0x000008d0
        /*04b4*/ 	.word	0x000000ff
        /*04b8*/ 	.word	0x000168c8
        /*04bc*/ 	.short	0x0100
        /*04be*/ 	.byte	0x08
	.zero		1


	//   ....[22]....
        /*04c0*/ 	.word	0x00001680
        /*04c4*/ 	.word	0x000000ff
        /*04c8*/ 	.word	0x00016800
        /*04cc*/ 	.short	0x010a
        /*04ce*/ 	.byte	0x26
	.zero		1


	//   ....[23]....
        /*04d0*/ 	.word	0x000016f0
        /*04d4*/ 	.word	0x000000ff
        /*04d8*/ 	.word	0x00016830
        /*04dc*/ 	.short	0x010a
        /*04de*/ 	.byte	0x26
	.zero		1


	//   ....[24]....
        /*04e0*/ 	.word	0x00001760
        /*04e4*/ 	.word	0x000000ff
        /*04e8*/ 	.word	0x00016830
        /*04ec*/ 	.short	0x010a
        /*04ee*/ 	.byte	0x26
	.zero		1


	//   ....[25]....
        /*04f0*/ 	.word	0x00001d30
        /*04f4*/ 	.word	0x00000004
        /*04f8*/ 	.word	0x00000000
        /*04fc*/ 	.short	0x0101
        /*04fe*/ 	.byte	0x3f
	.zero		1


	//   ....[26]....
        /*0500*/ 	.word	0x00004b30
        /*0504*/ 	.word	0x000000ff
        /*0508*/ 	.word	0x00016830
        /*050c*/ 	.short	0x010a
        /*050e*/ 	.byte	0x0a
	.zero		1


	//   ....[27]....
        /*0510*/ 	.word	0x00004b70
        /*0514*/ 	.word	0x000000ff
        /*0518*/ 	.word	0x00016830
        /*051c*/ 	.short	0x010a
        /*051e*/ 	.byte	0x0a
	.zero		1


	//   ....[28]....
        /*0520*/ 	.word	0x00004d70
        /*0524*/ 	.word	0x000000ff
        /*0528*/ 	.word	0x00016850
        /*052c*/ 	.short	0x010a
        /*052e*/ 	.byte	0x0a
	.zero		1


	//   ....[29]....
        /*0530*/ 	.word	0x00004db0
        /*0534*/ 	.word	0x000000ff
        /*0538*/ 	.word	0x00016850
        /*053c*/ 	.short	0x010a
        /*053e*/ 	.byte	0x0a
	.zero		1


	//   ....[30]....
        /*0540*/ 	.word	0x000051f0
        /*0544*/ 	.word	0x0000000f
        /*0548*/ 	.word	0x00000000
        /*054c*/ 	.short	0x0101
        /*054e*/ 	.byte	0x3f
	.zero		1


	//   ....[31]....
        /*0550*/ 	.word	0x00006f30
        /*0554*/ 	.word	0x0000002e
        /*0558*/ 	.word	0x00000000
        /*055c*/ 	.short	0x0101
        /*055e*/ 	.byte	0x3f
	.zero		1


	//   ....[32]....
        /*0560*/ 	.word	0x00007bb0
        /*0564*/ 	.word	0x000000ff
        /*0568*/ 	.word	0x00016830
        /*056c*/ 	.short	0x010a
        /*056e*/ 	.byte	0x0a
	.zero		1


	//   ....[33]....
        /*0570*/ 	.word	0x00007bf0
        /*0574*/ 	.word	0x000000ff
        /*0578*/ 	.word	0x00016830
        /*057c*/ 	.short	0x010a
        /*057e*/ 	.byte	0x0a
	.zero		1


	//   ....[34]....
        /*0580*/ 	.word	0x00007df0
        /*0584*/ 	.word	0x000000ff
        /*0588*/ 	.word	0x00016850
        /*058c*/ 	.short	0x010a
        /*058e*/ 	.byte	0x0a
	.zero		1


	//   ....[35]....
        /*0590*/ 	.word	0x00007e30
        /*0594*/ 	.word	0x000000ff
        /*0598*/ 	.word	0x00016850
        /*059c*/ 	.short	0x010a
        /*059e*/ 	.byte	0x0a
	.zero		1


	//   ....[36]....
        /*05a0*/ 	.word	0x000090e0
        /*05a4*/ 	.word	0x0000001f
        /*05a8*/ 	.word	0x00000000
        /*05ac*/ 	.short	0x0101
        /*05ae*/ 	.byte	0x3f
	.zero		1


	//   ....[37]....
        /*05b0*/ 	.word	0x00009290
        /*05b4*/ 	.word	0x0000001f
        /*05b8*/ 	.word	0x00000000
        /*05bc*/ 	.short	0x0101
        /*05be*/ 	.byte	0x3f
	.zero		1


	//   ....[38]....
        /*05c0*/ 	.word	0x00009900
        /*05c4*/ 	.word	0x000000ff
        /*05c8*/ 	.word	0x00016830
        /*05cc*/ 	.short	0x010a
        /*05ce*/ 	.byte	0x0a
	.zero		1


	//   ....[39]....
        /*05d0*/ 	.word	0x00009940
        /*05d4*/ 	.word	0x000000ff
        /*05d8*/ 	.word	0x00016830
        /*05dc*/ 	.short	0x010a
        /*05de*/ 	.byte	0x0a
	.zero		1


	//   ....[40]....
        /*05e0*/ 	.word	0x00009b30
        /*05e4*/ 	.word	0x000000ff
        /*05e8*/ 	.word	0x00016850
        /*05ec*/ 	.short	0x010a
        /*05ee*/ 	.byte	0x0a
	.zero		1


	//   ....[41]....
        /*05f0*/ 	.word	0x00009b70
        /*05f4*/ 	.word	0x000000ff
        /*05f8*/ 	.word	0x00016850
        /*05fc*/ 	.short	0x010a
        /*05fe*/ 	.byte	0x0a
	.zero		1


	//   ....[42]....
        /*0600*/ 	.word	0x00009f70
        /*0604*/ 	.word	0x0000000f
        /*0608*/ 	.word	0x00000000
        /*060c*/ 	.short	0x0101
        /*060e*/ 	.byte	0x3f
	.zero		1


	//   ....[43]....
        /*0610*/ 	.word	0x0000bc30
        /*0614*/ 	.word	0x0000002e
        /*0618*/ 	.word	0x00000000
        /*061c*/ 	.short	0x0101
        /*061e*/ 	.byte	0x3f
	.zero		1


	//   ....[44]....
        /*0620*/ 	.word	0x0000c570
        /*0624*/ 	.word	0x000000ff
        /*0628*/ 	.word	0x00016850
        /*062c*/ 	.short	0x010a
        /*062e*/ 	.byte	0x07
	.zero		1


	//   ....[45]....
        /*0630*/ 	.word	0x0000c5b0
        /*0634*/ 	.word	0x000000ff
        /*0638*/ 	.word	0x00016850
        /*063c*/ 	.short	0x010a
        /*063e*/ 	.byte	0x07
	.zero		1


	//   ....[46]....
        /*0640*/ 	.word	0x0000cac0
        /*0644*/ 	.word	0x0000000d
        /*0648*/ 	.word	0x00000000
        /*064c*/ 	.short	0x0101
        /*064e*/ 	.byte	0x3f
	.zero		1


	//   ....[47]....
        /*0650*/ 	.word	0x0000d570
        /*0654*/ 	.word	0x000000ff
        /*0658*/ 	.word	0x00000000
        /*065c*/ 	.short	0x0101
        /*065e*/ 	.byte	0x04
	.zero		1


	//   ....[48]....
        /*0660*/ 	.word	0x0000f0b0
        /*0664*/ 	.word	0x000000ff
        /*0668*/ 	.word	0x00016840
        /*066c*/ 	.short	0x010a
        /*066e*/ 	.byte	0x26
	.zero		1


	//   ....[49]....
        /*0670*/ 	.word	0x0000feb0
        /*0674*/ 	.word	0x000000ff
        /*0678*/ 	.word	0x00016800
        /*067c*/ 	.short	0x0107
        /*067e*/ 	.byte	0x26
	.zero		1


	//   ....[50]....
        /*0680*/ 	.word	0x0000fef0
        /*0684*/ 	.word	0x000000ff
        /*0688*/ 	.word	0x00016800
        /*068c*/ 	.short	0x0101
        /*068e*/ 	.byte	0x26
	.zero		1


	//   ....[51]....
        /*0690*/ 	.word	0x0000ff20
        /*0694*/ 	.word	0x000000ff
        /*0698*/ 	.word	0x00016820
        /*069c*/ 	.short	0x010a
        /*069e*/ 	.byte	0x26
	.zero		1


	//   ....[52]....
        /*06a0*/ 	.word	0x000102b0
        /*06a4*/ 	.word	0x000000ff
        /*06a8*/ 	.word	0x00016848
        /*06ac*/ 	.short	0x010a
        /*06ae*/ 	.byte	0x26
	.zero		1


	//   ....[53]....
        /*06b0*/ 	.word	0x000104a0
        /*06b4*/ 	.word	0x000000ff
        /*06b8*/ 	.word	0x00016860
        /*06bc*/ 	.short	0x010a
        /*06be*/ 	.byte	0x26
	.zero		1


	//   ....[54]....
        /*06c0*/ 	.word	0x00010880
        /*06c4*/ 	.word	0x000000ff
        /*06c8*/ 	.word	0x00016840
        /*06cc*/ 	.short	0x010a
        /*06ce*/ 	.byte	0x26
	.zero		1


	//   ....[55]....
        /*06d0*/ 	.word	0x00010aa0
        /*06d4*/ 	.word	0x000000ff
        /*06d8*/ 	.word	0x00016868
        /*06dc*/ 	.short	0x010a
        /*06de*/ 	.byte	0x26
	.zero		1


	//   ....[56]....
        /*06e0*/ 	.word	0x00010ec0
        /*06e4*/ 	.word	0x000000ff
        /*06e8*/ 	.word	0x00016848
        /*06ec*/ 	.short	0x010a
        /*06ee*/ 	.byte	0x26
	.zero		1


	//   ....[57]....
        /*06f0*/ 	.word	0x000110c0
        /*06f4*/ 	.word	0x000000ff
        /*06f8*/ 	.word	0x00016860
        /*06fc*/ 	.short	0x010a
        /*06fe*/ 	.byte	0x26
	.zero		1


	//   ....[58]....
        /*0700*/ 	.word	0x00011360
        /*0704*/ 	.word	0x00000004
        /*0708*/ 	.word	0x00016860
        /*070c*/ 	.short	0x010a
        /*070e*/ 	.byte	0x3f
	.zero		1


	//   ....[59]....
        /*0710*/ 	.word	0x00011610
        /*0714*/ 	.word	0x00000007
        /*0718*/ 	.word	0x00016820
        /*071c*/ 	.short	0x010a
        /*071e*/ 	.byte	0x3f
	.zero		1


	//   ....[60]....
        /*0720*/ 	.word	0x00011760
        /*0724*/ 	.word	0x00000006
        /*0728*/ 	.word	0x00000000
        /*072c*/ 	.short	0x010a
        /*072e*/ 	.byte	0x3f
	.zero		1


	//   ....[61]....
        /*0730*/ 	.word	0x000117d0
        /*0734*/ 	.word	0x00000003
        /*0738*/ 	.word	0x00000000
        /*073c*/ 	.short	0x010a
        /*073e*/ 	.byte	0x3f
	.zero		1


	//   ....[62]....
        /*0740*/ 	.word	0x00011830
        /*0744*/ 	.word	0x00000000
        /*0748*/ 	.word	0x00000000
        /*074c*/ 	.short	0x010a
        /*074e*/ 	.byte	0x3f
	.zero		1


	//   ....[63]....
        /*0750*/ 	.word	0x00011860
        /*0754*/ 	.word	0x00000003
        /*0758*/ 	.word	0x00000000
        /*075c*/ 	.short	0x010a
        /*075e*/ 	.byte	0x3f
	.zero		1


	//   ....[64]....
        /*0760*/ 	.word	0x000118d0
        /*0764*/ 	.word	0x00000003
        /*0768*/ 	.word	0x00016800
        /*076c*/ 	.short	0x010a
        /*076e*/ 	.byte	0x3f
	.zero		1


	//   ....[65]....
        /*0770*/ 	.word	0x00011930
        /*0774*/ 	.word	0x00000003
        /*0778*/ 	.word	0x00016830
        /*077c*/ 	.short	0x010a
        /*077e*/ 	.byte	0x3f
	.zero		1


	//   ....[66]....
        /*0780*/ 	.word	0x00011990
        /*0784*/ 	.word	0x00000008
        /*0788*/ 	.word	0x00016830
        /*078c*/ 	.short	0x010a
        /*078e*/ 	.byte	0x3f
	.zero		1


	//   ....[67]....
        /*0790*/ 	.word	0x000119f0
        /*0794*/ 	.word	0x00000008
        /*0798*/ 	.word	0x00016850
        /*079c*/ 	.short	0x010a
        /*079e*/ 	.byte	0x3f
	.zero		1


	//   ....[68]....
        /*07a0*/ 	.word	0x00011a50
        /*07a4*/ 	.word	0x00000007
        /*07a8*/ 	.word	0x00016830
        /*07ac*/ 	.short	0x010a
        /*07ae*/ 	.byte	0x3f
	.zero		1


	//   ....[69]....
        /*07b0*/ 	.word	0x00011ab0
        /*07b4*/ 	.word	0x00000007
        /*07b8*/ 	.word	0x00016850
        /*07bc*/ 	.short	0x010a
        /*07be*/ 	.byte	0x3f
	.zero		1


	//   ....[70]....
        /*07c0*/ 	.word	0x00011b10
        /*07c4*/ 	.word	0x00000007
        /*07c8*/ 	.word	0x00016830
        /*07cc*/ 	.short	0x010a
        /*07ce*/ 	.byte	0x3f
	.zero		1


	//   ....[71]....
        /*07d0*/ 	.word	0x00011b70
        /*07d4*/ 	.word	0x00000007
        /*07d8*/ 	.word	0x00016850
        /*07dc*/ 	.short	0x010a
        /*07de*/ 	.byte	0x3f
	.zero		1


	//   ....[72]....
        /*07e0*/ 	.word	0x00011bd0
        /*07e4*/ 	.word	0x00000003
        /*07e8*/ 	.word	0x00016850
        /*07ec*/ 	.short	0x010a
        /*07ee*/ 	.byte	0x3f
	.zero		1


	//   ....[73]....
        /*07f0*/ 	.word	0x00011d30
        /*07f4*/ 	.word	0x00000003
        /*07f8*/ 	.word	0x00016840
        /*07fc*/ 	.short	0x010a
        /*07fe*/ 	.byte	0x3f
	.zero		1


	//   ....[74]....
        /*0800*/ 	.word	0x00012bf0
        /*0804*/ 	.word	0x00000005
        /*0808*/ 	.word	0x00016820
        /*080c*/ 	.short	0x010a
        /*080e*/ 	.byte	0x3f
	.zero		1


	//   ....[75]....
        /*0810*/ 	.word	0x00012c50
        /*0814*/ 	.word	0x00000005
        /*0818*/ 	.word	0x00016848
        /*081c*/ 	.short	0x010a
        /*081e*/ 	.byte	0x3f
	.zero		1


	//   ....[76]....
        /*0820*/ 	.word	0x00012cb0
        /*0824*/ 	.word	0x00000005
        /*0828*/ 	.word	0x00016860
        /*082c*/ 	.short	0x010a
        /*082e*/ 	.byte	0x3f
	.zero		1


	//   ....[77]....
        /*0830*/ 	.word	0x00012d10
        /*0834*/ 	.word	0x00000005
        /*0838*/ 	.word	0x00016840
        /*083c*/ 	.short	0x010a
        /*083e*/ 	.byte	0x3f
	.zero		1


	//   ....[78]....
        /*0840*/ 	.word	0x00012d70
        /*0844*/ 	.word	0x00000005
        /*0848*/ 	.word	0x00016868
        /*084c*/ 	.short	0x010a
        /*084e*/ 	.byte	0x3f
	.zero		1


	//   ....[79]....
        /*0850*/ 	.word	0x00012dd0
        /*0854*/ 	.word	0x00000004
        /*0858*/ 	.word	0x00016848
        /*085c*/ 	.short	0x010a
        /*085e*/ 	.byte	0x3f
	.zero		1


	//   ....[80]....
        /*0860*/ 	.word	0x00012e30
        /*0864*/ 	.word	0x00000004
        /*0868*/ 	.word	0x00016860
        /*086c*/ 	.short	0x010a
        /*086e*/ 	.byte	0x3f
	.zero		1


	//   ....[81]....
        /*0870*/ 	.word	0x00012e80
        /*0874*/ 	.word	0x00000004
        /*0878*/ 	.word	0x00016860
        /*087c*/ 	.short	0x010a
        /*087e*/ 	.byte	0x3f
	.zero		1


	//   ....[82]....
        /*0880*/ 	.word	0x00012ed0
        /*0884*/ 	.word	0x00000007
        /*0888*/ 	.word	0x00016820
        /*088c*/ 	.short	0x010a
        /*088e*/ 	.byte	0x3f
	.zero		1


	//   ....[83]....
        /*0890*/ 	.word	0x00013040
        /*0894*/ 	.word	0x00000006
        /*0898*/ 	.word	0x00000000
        /*089c*/ 	.short	0x010a
        /*089e*/ 	.byte	0x3f
	.zero		1


	//   ....[84]....
        /*08a0*/ 	.word	0x00013090
        /*08a4*/ 	.word	0x00000003
        /*08a8*/ 	.word	0x00000000
        /*08ac*/ 	.short	0x010a
        /*08ae*/ 	.byte	0x3f
	.zero		1


	//   ....[85]....
        /*08b0*/ 	.word	0x000130e0
        /*08b4*/ 	.word	0x00000000
        /*08b8*/ 	.word	0x00000000
        /*08bc*/ 	.short	0x010a
        /*08be*/ 	.byte	0x3f
	.zero		1


	//----- nvinfo : EIATTR_NUM_MBARRIERS
	.align		4
.L_1481:
        /*08c0*/ 	.byte	0x03, 0x38
        /*08c2*/ 	.short	0x0016


	//----- nvinfo : EIATTR_EXIT_INSTR_OFFSETS
	.align		4
        /*08c4*/ 	.byte	0x04, 0x1c
        /*08c6*/ 	.short	(.L_1483 - .L_1482)


	//   ....[0]....
.L_1482:
        /*08c8*/ 	.word	0x000118b0


	//----- nvinfo : EIATTR_MAX_THREADS
	.align		4
.L_1483:
        /*08cc*/ 	.byte	0x04, 0x05
        /*08ce*/ 	.short	(.L_1485 - .L_1484)
.L_1484:
        /*08d0*/ 	.word	0x00000200
        /*08d4*/ 	.word	0x00000001
        /*08d8*/ 	.word	0x00000001


	//----- nvinfo : EIATTR_CRS_STACK_SIZE
	.align		4
.L_1485:
        /*08dc*/ 	.byte	0x04, 0x1e
        /*08de*/ 	.short	(.L_1487 - .L_1486)
.L_1486:
        /*08e0*/ 	.word	0x00000000


	//----- nvinfo : EIATTR_CBANK_PARAM_SIZE
	.align		4
.L_1487:
        /*08e4*/ 	.byte	0x03, 0x19
        /*08e6*/ 	.short	0x0a70


	//----- nvinfo : EIATTR_PARAM_CBANK
	.align		4
        /*08e8*/ 	.byte	0x04, 0x0a
        /*08ea*/ 	.short	(.L_1489 - .L_1488)
	.align		4
.L_1488:
        /*08ec*/ 	.word	index@(.nv.constant0._ZN7cutlass13device_kernelIN5flash11enable_sm90INS1_16FlashAttnFwdSm90INS1_25CollectiveMainloopFwdSm90ILi2EN4cute5tupleIJNS5_1CILi1EEES8_S8_EEENS6_IJNS7_ILi192EEENS7_ILi128EEENS7_ILi64EEEEEELi64ENS_10bfloat16_tEfNS_4arch4Sm90ELb0ELb1ELb0ELb0ELb0ELb0ELb0ELb1ELb1ELb1ELb1ELb0EEENS1_21CollectiveEpilogueFwdINS6_IJSA_SC_SB_EEES9_SE_SG_Li384ELb0ELb1ELb1ELb0EEENS1_19SingleTileSchedulerILb0ELb1ELb1ELi192EEEEEEEEEvNT_6ParamsE)
        /*08f0*/ 	.short	0x0210
        /*08f2*/ 	.short	0x0a70


	//----- nvinfo : EIATTR_SW_WAR
	.align		4
.L_1489:
        /*08f4*/ 	.byte	0x04, 0x36
        /*08f6*/ 	.short	(.L_1491 - .L_1490)
.L_1490:
        /*08f8*/ 	.word	0x00000008
.L_1491:


//--------------------- .nv.info._ZN7cutlass13device_kernelIN5flash11enable_sm90INS1_16FlashAttnFwdSm90INS1_25CollectiveMainloopFwdSm90ILi2EN4cute5tupleIJNS5_1CILi1EEES8_S8_EEENS6_IJNS7_ILi192EEENS7_ILi128EEENS7_ILi64EEEEEELi64ENS_10bfloat16_tEfNS_4arch4Sm90ELb0ELb1ELb0ELb1ELb0ELb0ELb0ELb1ELb1ELb1ELb1ELb0EEENS1_21CollectiveEpilogueFwdINS6_IJSA_SC_SB_EEES9_SE_SG_Li384ELb1ELb1ELb1ELb0EEENS1_36VarlenDynamicPersistentTileSchedulerILi192ELi128ELi384ELi128ELb1ELb1ELb1ELb1ELb0ELb1EEEEEEEEEvNT_6ParamsE --------------------------
	.section	.nv.info._ZN7cutlass13device_kernelIN5flash11enable_sm90INS1_16FlashAttnFwdSm90INS1_25CollectiveMainloopFwdSm90ILi2EN4cute5tupleIJNS5_1CILi1EEES8_S8_EEENS6_IJNS7_ILi192EEENS7_ILi128EEENS7_ILi64EEEEEELi64ENS_10bfloat16_tEfNS_4arch4Sm90ELb0ELb1ELb0ELb1ELb0ELb0ELb0ELb1ELb1ELb1ELb1ELb0EEENS1_21CollectiveEpilogueFwdINS6_IJSA_SC_SB_EEES9_SE_SG_Li384ELb1ELb1ELb1ELb0EEENS1_36VarlenDynamicPersistentTileSchedulerILi192ELi128ELi384ELi128ELb1ELb1ELb1ELb1ELb0ELb1EEEEEEEEEvNT_6ParamsE,"",@"SHT_CUDA_INFO"
	.sectionflags	@""
	.align	4


	//----- nvinfo : EIATTR_CUDA_API_VERSION
	.align		4
        /*0000*/ 	.byte	0x04, 0x37
        /*0002*/ 	.short	(.L_1493 - .L_1492)
.L_1492:
        /*0004*/ 	.word	0x00000082


	//----- nvinfo : EIATTR_KPARAM_INFO
	.align		4
.L_1493:
        /*0008*/ 	.byte	0x04, 0x17
        /*000a*/ 	.short	(.L_1495 - .L_1494)
.L_1494:
        /*000c*/ 	.word	0x00000000
        /*0010*/ 	.short	0x0000
        /*0012*/ 	.short	0x0070
        /*0014*/ 	.byte	0x00, 0xf0, 0x01, 0x2a


	//----- nvinfo : EIATTR_SPARSE_MMA_MASK
	.align		4
.L_1495:
        /*0018*/ 	.byte	0x03, 0x50
        /*001a*/ 	.short	0x0000


	//----- nvinfo : EIATTR_MAXREG_COUNT
	.align		4
        /*001c*/ 	.byte	0x03, 0x1b
        /*001e*/ 	.short	0x0080


	//----- nvinfo : EIATTR_NUM_BARRIERS
	.align		4
        /*0020*/ 	.byte	0x02, 0x4c
        /*0022*/ 	.byte	0x10
	.zero		1


	//----- nvinfo : EIATTR_EXTERNS
	.align		4
        /*0024*/ 	.byte	0x04, 0x0f
        /*0026*/ 	.short	(.L_1497 - .L_1496)


	//   ....[0]....
	.align		4
.L_1496:
        /*0028*/ 	.word	index@(__assertfail)


	//----- nvinfo : EIATTR_ANNOTATIONS
	.align		4
.L_1497:
        /*002c*/ 	.byte	0x04, 0x55
        /*002e*/ 	.short	(.L_1499 - .L_1498)


	//   ....[0]....
.L_1498:
        /* <DEDUP_REMOVED lines=29> */


	//----- nvinfo : EIATTR_MERCURY_ISA_VERSION
	.align		4
.L_1499:
        /*01e8*/ 	.byte	0x03, 0x5f
        /*01ea*/ 	.short	0x0101


	//----- nvinfo : EIATTR_UNUSED_LOAD_BYTE_OFFSET
	.align		4
        /*01ec*/ 	.byte	0x04, 0x44
        /*01ee*/ 	.short	(.L_1501 - .L_1500)


	//   ....[0]....
.L_1500:
        /*01f0*/ 	.word	0x00000a40
        /*01f4*/ 	.word	0x0000fff0


	//   ....[1]....
        /*01f8*/ 	.word	0x0000d3f0
        /*01fc*/ 	.word	0x0000fff0


	//----- nvinfo : EIATTR_INT_WARP_WIDE_INSTR_OFFSETS
	.align		4
.L_1501:
        /*0200*/ 	.byte	0x04, 0x31
        /*0202*/ 	.short	(.L_1503 - .L_1502)


	//   ....[0]....
.L_1502:
        /*0204*/ 	.word	0x00000130


	//   ....[1]....
        /*0208*/ 	.word	0x00000170


	//   ....[2]....
        /*020c*/ 	.word	0x000001e0


	//   ....[3]....
        /*0210*/ 	.word	0x000114f0


	//   ....[4]....
        /*0214*/ 	.word	0x00011580


	//   ....[5]....
        /*0218*/ 	.word	0x000145d0


	//   ....[6]....
        /*021c*/ 	.word	0x00014660


	//----- nvinfo : EIATTR_COOP_GROUP_MASK_REGIDS
	.align		4
.L_1503:
        /*0220*/ 	.byte	0x04, 0x29
        /*0222*/ 	.short	(.L_1505 - .L_1504)


	//   ....[0]....
.L_1504:
        /*0224*/ 	.word	0xffffffff


	//   ....[1]....
        /*0228*/ 	.word	0xffffffff


	//   ....[2]....
        /*022c*/ 	.word	0xffffffff


	//   ....[3]....
        /*0230*/ 	.word	0xffffffff


	//   ....[4]....
        /*0234*/ 	.word	0xffffffff


	//   ....[5]....
        /*0238*/ 	.word	0xffffffff


	//   ....[6]....
        /*023c*/ 	.word	0xffffffff


	//   ....[7]....
        /*0240*/ 	.word	0xffffffff


	//   ....[8]....
        /*0244*/ 	.word	0xffffffff


	//   ....[9]....
        /*0248*/ 	.word	0xffffffff


	//   ....[10]....
        /*024c*/ 	.word	0xffffffff


	//   ....[11]....
        /*0250*/ 	.word	0xffffffff


	//   ....[12]....
        /*0254*/ 	.word	0xffffffff


	//   ....[13]....
        /*0258*/ 	.word	0xffffffff


	//   ....[14]....
        /*025c*/ 	.word	0xffffffff


	//   ....[15]....
        /*0260*/ 	.word	0xffffffff


	//   ....[16]....
        /*0264*/ 	.word	0xffffffff


	//   ....[17]....
        /*0268*/ 	.word	0xffffffff


	//   ....[18]....
        /*026c*/ 	.word	0xffffffff


	//   ....[19]....
        /*0270*/ 	.word	0xffffffff


	//   ....[20]....
        /*0274*/ 	.word	0xffffffff


	//   ....[21]....
        /*0278*/ 	.word	0xffffffff


	//   ....[22]....
        /*027c*/ 	.word	0xffffffff


	//   ....[23]....
        /*0280*/ 	.word	0xffffffff


	//   ....[24]....
        /*0284*/ 	.word	0xffffffff


	//   ....[25]....
        /*0288*/ 	.word	0xffffffff


	//   ....[26]....
        /*028c*/ 	.word	0xffffffff


	//   ....[27]....
        /*0290*/ 	.word	0xffffffff


	//   ....[28]....
        /*0294*/ 	.word	0xffffffff


	//   ....[29]....
        /*0298*/ 	.word	0xffffffff


	//   ....[30]....
        /*029c*/ 	.word	0xffffffff


	//   ....[31]....
        /*02a0*/ 	.word	0xffffffff


	//   ....[32]....
        /*02a4*/ 	.word	0xffffffff


	//   ....[33]....
        /*02a8*/ 	.word	0xffffffff


	//   ....[34]....
        /*02ac*/ 	.word	0xffffffff


	//   ....[35]....
        /*02b0*/ 	.word	0xffffffff


	//   ....[36]....
        /*02b4*/ 	.word	0xffffffff


	//   ....[37]....
        /*02b8*/ 	.word	0xffffffff


	//   ....[38]....
        /*02bc*/ 	.word	0xffffffff


	//   ....[39]....
        /*02c0*/ 	.word	0xffffffff


	//   ....[40]....
        /*02c4*/ 	.word	0xffffffff


	//   ....[41]....
        /*02c8*/ 	.word	0xffffffff


	//   ....[42]....
        /*02cc*/ 	.word	0xffffffff


	//   ....[43]....
        /*02d0*/ 	.word	0xffffffff


	//   ....[44]....
        /*02d4*/ 	.word	0xffffffff


	//   ....[45]....
        /*02d8*/ 	.word	0xffffffff


	//   ....[46]....
        /*02dc*/ 	.word	0xffffffff


	//   ....[47]....
        /*02e0*/ 	.word	0xffffffff


	//   ....[48]....
        /*02e4*/ 	.word	0xffffffff


	//   ....[49]....
        /*02e8*/ 	.word	0xffffffff


	//   ....[50]....
        /*02ec*/ 	.word	0xffffffff


	//   ....[51]....
        /*02f0*/ 	.word	0xffffffff


	//   ....[52]....
        /*02f4*/ 	.word	0xffffffff


	//   ....[53]....
        /*02f8*/ 	.word	0xffffffff


	//   ....[54]....
        /*02fc*/ 	.word	0xffffffff


	//   ....[55]....
        /*0300*/ 	.word	0xffffffff


	//   ....[56]....
        /*0304*/ 	.word	0xffffffff


	//   ....[57]....
        /*0308*/ 	.word	0xffffffff


	//   ....[58]....
        /*030c*/ 	.word	0xffffffff


	//   ....[59]....
        /*0310*/ 	.word	0xffffffff


	//   ....[60]....
        /*0314*/ 	.word	0xffffffff


	//   ....[61]....
        /*0318*/ 	.word	0xffffffff


	//   ....[62]....
        /*031c*/ 	.word	0xffffffff


	//   ....[63]....
        /*0320*/ 	.word	0xffffffff


	//   ....[64]....
        /*0324*/ 	.word	0xffffffff


	//   ....[65]....
        /*0328*/ 	.word	0xffffffff


	//   ....[66]....
        /*032c*/ 	.word	0xffffffff


	//   ....[67]....
        /*0330*/ 	.word	0xffffffff


	//   ....[68]....
        /*0334*/ 	.word	0xffffffff


	//   ....[69]....
        /*0338*/ 	.word	0xffffffff


	//   ....[70]....
        /*033c*/ 	.word	0xffffffff


	//   ....[71]....
        /*0340*/ 	.word	0xffffffff


	//   ....[72]....
        /*0344*/ 	.word	0xffffffff


	//   ....[73]....
        /*0348*/ 	.word	0xffffffff


	//   ....[74]....
        /*034c*/ 	.word	0xffffffff


	//   ....[75]....
        /*0350*/ 	.word	0xffffffff


	//   ....[76]....
        /*0354*/ 	.word	0xffffffff


	//   ....[77]....
        /*0358*/ 	.word	0xffffffff


	//   ....[78]....
        /*035c*/ 	.word	0xffffffff


	//   ....[79]....
        /*0360*/ 	.word	0xffffffff


	//   ....[80]....
        /*0364*/ 	.word	0xffffffff


	//   ....[81]....
        /*0368*/ 	.word	0xffffffff


	//   ....[82]....
        /*036c*/ 	.word	0xffffffff


	//   ....[83]....
        /*0370*/ 	.word	0xffffffff


	//   ....[84]....
        /*0374*/ 	.word	0xffffffff


	//   ....[85]....
        /*0378*/ 	.word	0xffffffff


	//   ....[86]....
        /*037c*/ 	.word	0xffffffff


	//   ....[87]....
        /*0380*/ 	.word	0xffffffff


	//   ....[88]....
        /*0384*/ 	.word	0xffffffff


	//   ....[89]....
        /*0388*/ 	.word	0xffffffff


	//   ....[90]....
        /*038c*/ 	.word	0xffffffff


	//   ....[91]....
        /*0390*/ 	.word	0xffffffff


	//   ....[92]....
        /*0394*/ 	.word	0xffffffff


	//   ....[93]....
        /*0398*/ 	.word	0xffffffff


	//   ....[94]....
        /*039c*/ 	.word	0xffffffff


	//   ....[95]....
        /*03a0*/ 	.word	0xffffffff


	//   ....[96]....
        /*03a4*/ 	.word	0xffffffff


	//   ....[97]....
        /*03a8*/ 	.word	0xffffffff


	//   ....[98]....
        /*03ac*/ 	.word	0xffffffff


	//   ....[99]....
        /*03b0*/ 	.word	0xffffffff


	//   ....[100]....
        /*03b4*/ 	.word	0xffffffff


	//   ....[101]....
        /*03b8*/ 	.word	0xffffffff


	//   ....[102]....
        /*03bc*/ 	.word	0xffffffff


	//   ....[103]....
        /*03c0*/ 	.word	0xffffffff


	//   ....[104]....
        /*03c4*/ 	.word	0xffffffff


	//   ....[105]....
        /*03c8*/ 	.word	0xffffffff


	//   ....[106]....
        /*03cc*/ 	.word	0xffffffff


	//   ....[107]....
        /*03d0*/ 	.word	0xffffffff


	//   ....[108]....
        /*03d4*/ 	.word	0xffffffff


	//   ....[109]....
        /*03d8*/ 	.word	0xffffffff


	//   ....[110]....
        /*03dc*/ 	.word	0xffffffff


	//   ....[111]....
        /*03e0*/ 	.word	0xffffffff


	//   ....[112]....
        /*03e4*/ 	.word	0xffffffff


	//   ....[113]....
        /*03e8*/ 	.word	0xffffffff


	//   ....[114]....
        /*03ec*/ 	.word	0xffffffff


	//   ....[115]....
        /*03f0*/ 	.word	0xffffffff


	//   ....[116]....
        /*03f4*/ 	.word	0xffffffff


	//   ....[117]....
        /*03f8*/ 	.word	0xffffffff


	//   ....[118]....
        /*03fc*/ 	.word	0xffffffff


	//   ....[119]....
        /*0400*/ 	.word	0x0500000f


	//   ....[120]....
        /*0404*/ 	.word	0x0500000f


	//   ....[121]....
        /*0408*/ 	.word	0x0500000f


	//   ....[122]....
        /*040c*/ 	.word	0x0500000f


	//   ....[123]....
        /*0410*/ 	.word	0x0500000f


	//   ....[124]....
        /*0414*/ 	.word	0x0500000f


	//   ....[125]....
        /*0418*/ 	.word	0x0500000f


	//   ....[126]....
        /*041c*/ 	.word	0x0500000f


	//   ....[127]....
        /*0420*/ 	.word	0x0500000f


	//   ....[128]....
        /*0424*/ 	.word	0x0500000f


	//   ....[129]....
        /*0428*/ 	.word	0x0500000f


	//   ....[130]....
        /*042c*/ 	.word	0x0500000f


	//   ....[131]....
        /*0430*/ 	.word	0x0500000f


	//   ....[132]....
        /*0434*/ 	.word	0x0500000f


	//   ....[133]....
        /*0438*/ 	.word	0x0500000f


	//   ....[134]....
        /*043c*/ 	.word	0x0500000f


	//   ....[135]....
        /*0440*/ 	.word	0x0500000f


	//   ....[136]....
        /*0444*/ 	.word	0x0500000f


	//   ....[137]....
        /*0448*/ 	.word	0x0500000f


	//   ....[138]....
        /*044c*/ 	.word	0x0500000f


	//   ....[139]....
        /*0450*/ 	.word	0x0500000f


	//   ....[140]....
        /*0454*/ 	.word	0x0500000f


	//   ....[141]....
        /*0458*/ 	.word	0x0500000f


	//   ....[142]....
        /*045c*/ 	.word	0x0500000f


	//   ....[143]....
        /*0460*/ 	.word	0x0500000f


	//   ....[144]....
        /*0464*/ 	.word	0x0500000f


	//   ....[145]....
        /*0468*/ 	.word	0x0500000f


	//   ....[146]....
        /*046c*/ 	.word	0x0500000f


	//   ....[147]....
        /*0470*/ 	.word	0x0500000f


	//   ....[148]....
        /*0474*/ 	.word	0x0500000f


	//   ....[149]....
        /*0478*/ 	.word	0x0500000f


	//   ....[150]....
        /*047c*/ 	.word	0x0500000f


	//   ....[151]....
        /*0480*/ 	.word	0x0500000f


	//   ....[152]....
        /*0484*/ 	.word	0x0500000f


	//   ....[153]....
        /*0488*/ 	.word	0x0500000f


	//   ....[154]....
        /*048c*/ 	.word	0x0500000f


	//   ....[155]....
        /*0490*/ 	.word	0x0500000f


	//   ....[156]....
        /*0494*/ 	.word	0x0500000f


	//   ....[157]....
        /*0498*/ 	.word	0x0500000f


	//   ....[158]....
        /*049c*/ 	.word	0x0500000f


	//   ....[159]....
        /*04a0*/ 	.word	0x0500000f


	//   ....[160]....
        /*04a4*/ 	.word	0x0500000f


	//   ....[161]....
        /*04a8*/ 	.word	0x0500000f


	//   ....[162]....
        /*04ac*/ 	.word	0x0500000f


	//----- nvinfo : EIATTR_COOP_GROUP_INSTR_OFFSETS
	.align		4
.L_1505:
        /*04b0*/ 	.byte	0x04, 0x28
        /*04b2*/ 	.short	(.L_1507 - .L_1506)


	//   ....[0]....
.L_1506:
        /*04b4*/ 	.word	0x00000070


	//   ....[1]....
        /*04b8*/ 	.word	0x00000140


	//   ....[2]....
        /*04bc*/ 	.word	0x00000190


	//   ....[3]....
        /*04c0*/ 	.word	0x000003c0


	//   ....[4]....
        /*04c4*/ 	.word	0x00000520


	//   ....[5]....
        /*04c8*/ 	.word	0x00000640


	//   ....[6]....
        /*04cc*/ 	.word	0x000007a0


	//   ....[7]....
        /*04d0*/ 	.word	0x00001d00


	//   ....[8]....
        /*04d4*/ 	.word	0x000022d0


	//   ....[9]....
        /*04d8*/ 	.word	0x000030f0


	//   ....[10]....
        /*04dc*/ 	.word	0x00003890


	//   ....[11]....
        /*04e0*/ 	.word	0x000039a0


	//   ....[12]....
        /*04e4*/ 	.word	0x00004290


	//   ....[13]....
        /*04e8*/ 	.word	0x000042f0


	//   ....[14]....
        /*04ec*/ 	.word	0x00005830


	//   ....[15]....
        /*04f0*/ 	.word	0x00005a80


	//   ....[16]....
        /*04f4*/ 	.word	0x00006660


	//   ....[17]....
        /*04f8*/ 	.word	0x00006760


	//   ....[18]....
        /*04fc*/ 	.word	0x00006f90


	//   ....[19]....
        /*0500*/ 	.word	0x00007000


	//   ....[20]....
        /*0504*/ 	.word	0x000087c0


	//   ....[21]....
        /*0508*/ 	.word	0x000087f0


	//   ....[22]....
        /*050c*/ 	.word	0x00008d00


	//   ....[23]....
        /*0510*/ 	.word	0x00008d70


	//   ....[24]....
        /*0514*/ 	.word	0x0000a5b0


	//   ....[25]....
        /*0518*/ 	.word	0x0000a7f0


	//   ....[26]....
        /*051c*/ 	.word	0x0000b3c0


	//   ....[27]....
        /*0520*/ 	.word	0x0000b4c0


	//   ....[28]....
        /*0524*/ 	.word	0x0000bcf0


	//   ....[29]....
        /*0528*/ 	.word	0x0000bd70


	//   ....[30]....
        /*052c*/ 	.word	0x0000ccb0


	//   ....[31]....
        /*0530*/ 	.word	0x0000ccf0


	//   ....[32]....
        /*0534*/ 	.word	0x0000ce10


	//   ....[33]....
        /*0538*/ 	.word	0x0000ce20


	//   ....[34]....
        /*053c*/ 	.word	0x0000dc90


	//   ....[35]....
        /*0540*/ 	.word	0x0000dca0


	//   ....[36]....
        /*0544*/ 	.word	0x0000dcb0


	//   ....[37]....
        /*0548*/ 	.word	0x0000dcf0


	//   ....[38]....
        /*054c*/ 	.word	0x0000e2a0


	//   ....[39]....
        /*0550*/ 	.word	0x0000e2e0


	//   ....[40]....
        /*0554*/ 	.word	0x0000e300


	//   ....[41]....
        /*0558*/ 	.word	0x0000e340


	//   ....[42]....
        /*055c*/ 	.word	0x0000e360


	//   ....[43]....
        /*0560*/ 	.word	0x0000e370


	//   ....[44]....
        /*0564*/ 	.word	0x0000e390


	//   ....[45]....
        /*0568*/ 	.word	0x0000e3b0


	//   ....[46]....
        /*056c*/ 	.word	0x0000e7d0


	//   ....[47]....
        /*0570*/ 	.word	0x0000e800


	//   ....[48]....
        /*0574*/ 	.word	0x0000ea50


	//   ....[49]....
        /*0578*/ 	.word	0x0000ea60


	//   ....[50]....
        /*057c*/ 	.word	0x0000f590


	//   ....[51]....
        /*0580*/ 	.word	0x0000f5c0


	//   ....[52]....
        /*0584*/ 	.word	0x0000f600


	//   ....[53]....
        /*0588*/ 	.word	0x0000f630


	//   ....[54]....
        /*058c*/ 	.word	0x0000f640


	//   ....[55]....
        /*0590*/ 	.word	0x0000f650


	//   ....[56]....
        /*0594*/ 	.word	0x0000f660


	//   ....[57]....
        /*0598*/ 	.word	0x0000f680


	//   ....[58]....
        /*059c*/ 	.word	0x0000f7f0


	//   ....[59]....
        /*05a0*/ 	.word	0x0000fa10


	//   ....[60]....
        /*05a4*/ 	.word	0x0000fa40


	//   ....[61]....
        /*05a8*/ 	.word	0x0000fa70


	//   ....[62]....
        /*05ac*/ 	.word	0x0000faa0


	//   ....[63]....
        /*05b0*/ 	.word	0x0000fad0


	//   ....[64]....
        /*05b4*/ 	.word	0x0000fb00


	//   ....[65]....
        /*05b8*/ 	.word	0x0000fc90


	//   ....[66]....
        /*05bc*/ 	.word	0x0000fcc0


	//   ....[67]....
        /*05c0*/ 	.word	0x0000fcf0


	//   ....[68]....
        /*05c4*/ 	.word	0x0000fd20


	//   ....[69]....
        /*05c8*/ 	.word	0x0000fd50


	//   ....[70]....
        /*05cc*/ 	.word	0x0000fd80


	//   ....[71]....
        /*05d0*/ 	.word	0x0000fe10


	//   ....[72]....
        /*05d4*/ 	.word	0x0000fe40


	//   ....[73]....
        /*05d8*/ 	.word	0x0000fe50


	//   ....[74]....
        /*05dc*/ 	.word	0x0000fe90


	//   ....[75]....
        /*05e0*/ 	.word	0x00011a70


	//   ....[76]....
        /*05e4*/ 	.word	0x00012610


	//   ....[77]....
        /*05e8*/ 	.word	0x00012630


	//   ....[78]....
        /*05ec*/ 	.word	0x000126d0


	//   ....[79]....
        /*05f0*/ 	.word	0x000126e0


	//   ....[80]....
        /*05f4*/ 	.word	0x00012750


	//   ....[81]....
        /*05f8*/ 	.word	0x00012760


	//   ....[82]....
        /*05fc*/ 	.word	0x000127d0


	//   ....[83]....
        /*0600*/ 	.word	0x000127e0


	//   ....[84]....
        /*0604*/ 	.word	0x00012850


	//   ....[85]....
        /*0608*/ 	.word	0x00012860


	//   ....[86]....
        /*060c*/ 	.word	0x000128d0


	//   ....[87]....
        /*0610*/ 	.word	0x000128e0


	//   ....[88]....
        /*0614*/ 	.word	0x00012950


	//   ....[89]....
        /*0618*/ 	.word	0x00012960


	//   ....[90]....
        /*061c*/ 	.word	0x00012970


	//   ....[91]....
        /*0620*/ 	.word	0x000129b0


	//   ....[92]....
        /*0624*/ 	.word	0x000129d0


	//   ....[93]....
        /*0628*/ 	.word	0x00012a20


	//   ....[94]....
        /*062c*/ 	.word	0x00012ae0


	//   ....[95]....
        /*0630*/ 	.word	0x00012af0


	//   ....[96]....
        /*0634*/ 	.word	0x00012b60


	//   ....[97]....
        /*0638*/ 	.word	0x00012b70


	//   ....[98]....
        /*063c*/ 	.word	0x00012bb0


	//   ....[99]....
        /*0640*/ 	.word	0x00012bd0


	//   ....[100]....
        /*0644*/ 	.word	0x00014b90


	//   ....[101]....
        /*0648*/ 	.word	0x00014ba0


	//   ....[102]....
        /*064c*/ 	.word	0x00014bf0


	//   ....[103]....
        /*0650*/ 	.word	0x00014c30


	//   ....[104]....
        /*0654*/ 	.word	0x00014c60


	//   ....[105]....
        /*0658*/ 	.word	0x00014c90


	//   ....[106]....
        /*065c*/ 	.word	0x00014cc0


	//   ....[107]....
        /*0660*/ 	.word	0x00014cf0


	//   ....[108]....
        /*0664*/ 	.word	0x00014e90


	//   ....[109]....
        /*0668*/ 	.word	0x00014ec0


	//   ....[110]....
        /*066c*/ 	.word	0x00014ef0


	//   ....[111]....
        /*0670*/ 	.word	0x00014f20


	//   ....[112]....
        /*0674*/ 	.word	0x00014f50


	//   ....[113]....
        /*0678*/ 	.word	0x00014f80


	//   ....[114]....
        /*067c*/ 	.word	0x00015040


	//   ....[115]....
        /*0680*/ 	.word	0x00015060


	//   ....[116]....
        /*0684*/ 	.word	0x00015080


	//   ....[117]....
        /*0688*/ 	.word	0x000150e0


	//   ....[118]....
        /*068c*/ 	.word	0x00015b00


	//   ....[119]....
        /*0690*/ 	.word	0x00016160


	//   ....[120]....
        /*0694*/ 	.word	0x00016340


	//   ....[121]....
        /*0698*/ 	.word	0x00016390


	//   ....[122]....
        /*069c*/ 	.word	0x000163f0


	//   ....[123]....
        /*06a0*/ 	.word	0x000164c0


	//   ....[124]....
        /*06a4*/ 	.word	0x00016520


	//   ....[125]....
        /*06a8*/ 	.word	0x00016600


	//   ....[126]....
        /*06ac*/ 	.word	0x00016660


	//   ....[127]....
        /*06b0*/ 	.word	0x00016740


	//   ....[128]....
        /*06b4*/ 	.word	0x000167a0


	//   ....[129]....
        /*06b8*/ 	.word	0x00016880


	//   ....[130]....
        /*06bc*/ 	.word	0x000168e0


	//   ....[131]....
        /*06c0*/ 	.word	0x000169c0


	//   ....[132]....
        /*06c4*/ 	.word	0x00016a20


	//   ....[133]....
        /*06c8*/ 	.word	0x00016b00


	//   ....[134]....
        /*06cc*/ 	.word	0x00016b60


	//   ....[135]....
        /*06d0*/ 	.word	0x00016c50


	//   ....[136]....
        /*06d4*/ 	.word	0x00016cc0


	//   ....[137]....
        /*06d8*/ 	.word	0x00016d90


	//   ....[138]....
        /*06dc*/ 	.word	0x00016df0


	//   ....[139]....
        /*06e0*/ 	.word	0x00016ee0


	//   ....[140]....
        /*06e4*/ 	.word	0x00016f40


	//   ....[141]....
        /*06e8*/ 	.word	0x00017010


	//   ....[142]....
        /*06ec*/ 	.word	0x00017070


	//   ....[143]....
        /*06f0*/ 	.word	0x00017130


	//   ....[144]....
        /*06f4*/ 	.word	0x00017450


	//   ....[145]....
        /*06f8*/ 	.word	0x000174f0


	//   ....[146]....
        /*06fc*/ 	.word	0x00017660


	//   ....[147]....
        /*0700*/ 	.word	0x000176d0


	//   ....[148]....
        /*0704*/ 	.word	0x00017740


	//   ....[149]....
        /*0708*/ 	.word	0x000177b0


	//   ....[150]....
        /*070c*/ 	.word	0x00017820


	//   ....[151]....
        /*0710*/ 	.word	0x000178a0


	//   ....[152]....
        /*0714*/ 	.word	0x00017920


	//   ....[153]....
        /*0718*/ 	.word	0x000179b0


	//   ....[154]....
        /*071c*/ 	.word	0x00017a20


	//   ....[155]....
        /*0720*/ 	.word	0x00017a90


	//   ....[156]....
        /*0724*/ 	.word	0x00017b00


	//   ....[157]....
        /*0728*/ 	.word	0x00017b80


	//   ....[158]....
        /*072c*/ 	.word	0x00017bf0


	//   ....[159]....
        /*0730*/ 	.word	0x00017c80


	//   ....[160]....
        /*0734*/ 	.word	0x00017ce0


	//   ....[161]....
        /*0738*/ 	.word	0x00017d70


	//   ....[162]....
        /*073c*/ 	.word	0x00017ea0


	//----- nvinfo : EIATTR_REG_RECONFIG
	.align		4
.L_1507:
        /*0740*/ 	.byte	0x01, 0x54
	.zero		2


	//----- nvinfo : EIATTR_SYSCALL_OFFSETS
	.align		4
        /*0744*/ 	.byte	0x04, 0x46
        /*0746*/ 	.short	(.L_1509 - .L_1508)


	//   ....[0]....
.L_1508:
        /*0748*/ 	.word	0x00001eb0


	//   ....[1]....
        /*074c*/ 	.word	0x000116e0


	//   ....[2]....
        /*0750*/ 	.word	0x00011830


	//   ....[3]....
        /*0754*/ 	.word	0x00011920


	//   ....[4]....
        /*0758*/ 	.word	0x00012120


	//----- nvinfo : EIATTR_MBARRIER_INSTR_OFFSETS
	.align		4
.L_1509:
        /*075c*/ 	.byte	0x04, 0x39
        /*075e*/ 	.short	(.L_1511 - .L_1510)


	//   ....[0]....
.L_1510:
        /*0760*/ 	.word	0x00000270
        /*0764*/ 	.word	0x000000ff
        /*0768*/ 	.word	0x00016800
        /*076c*/ 	.short	0x0100
        /*076e*/ 	.byte	0x08
	.zero		1


	//   ....[1]....
        /*0770*/ 	.word	0x00000280
        /*0774*/ 	.word	0x000000ff
        /*0778*/ 	.word	0x00016820
        /*077c*/ 	.short	0x0100
        /*077e*/ 	.byte	0x08
	.zero		1


	//   ....[2]....
        /*0780*/ 	.word	0x00000370
        /*0784*/ 	.word	0x000000ff
        /*0788*/ 	.word	0x00016830
        /*078c*/ 	.short	0x0100
        /*078e*/ 	.byte	0x08
	.zero		1


	//   ....[3]....
        /*0790*/ 	.word	0x00000380
        /*0794*/ 	.word	0x000000ff
        /*0798*/ 	.word	0x00016840
        /*079c*/ 	.short	0x0100
        /*079e*/ 	.byte	0x08
	.zero		1


	//   ....[4]....
        /*07a0*/ 	.word	0x00000390
        /*07a4*/ 	.word	0x000000ff
        /*07a8*/ 	.word	0x00016838
        /*07ac*/ 	.short	0x0100
        /*07ae*/ 	.byte	0x08
	.zero		1


	//   ....[5]....
        /*07b0*/ 	.word	0x000003a0
        /*07b4*/ 	.word	0x000000ff
        /*07b8*/ 	.word	0x00016848
        /*07bc*/ 	.short	0x0100
        /*07be*/ 	.byte	0x08
	.zero		1


	//   ....[6]....
        /*07c0*/ 	.word	0x000004d0
        /*07c4*/ 	.word	0x000000ff
        /*07c8*/ 	.word	0x00016850
        /*07cc*/ 	.short	0x0100
        /*07ce*/ 	.byte	0x08
	.zero		1


	//   ....[7]....
        /*07d0*/ 	.word	0x000004e0
        /*07d4*/ 	.word	0x000000ff
        /*07d8*/ 	.word	0x00016860
        /*07dc*/ 	.short	0x0100
        /*07de*/ 	.byte	0x08
	.zero		1


	//   ....[8]....
        /*07e0*/ 	.word	0x000004f0
        /*07e4*/ 	.word	0x000000ff
        /*07e8*/ 	.word	0x00016858
        /*07ec*/ 	.short	0x0100
        /*07ee*/ 	.byte	0x08
	.zero		1


	//   ....[9]....
        /*07f0*/ 	.word	0x00000500
        /*07f4*/ 	.word	0x000000ff
        /*07f8*/ 	.word	0x00016868
        /*07fc*/ 	.short	0x0100
        /*07fe*/ 	.byte	0x08
	.zero		1


	//   ....[10]....
        /*0800*/ 	.word	0x000005f0
        /*0804*/ 	.word	0x000000ff
        /*0808*/ 	.word	0x00016870
        /*080c*/ 	.short	0x0100
        /*080e*/ 	.byte	0x06
	.zero		1


	//   ....[11]....
        /*0810*/ 	.word	0x00000600
        /*0814*/ 	.word	0x000000ff
        /*0818*/ 	.word	0x00016880
        /*081c*/ 	.short	0x0100
        /*081e*/ 	.byte	0x06
	.zero		1


	//   ....[12]....
        /*0820*/ 	.word	0x00000610
        /*0824*/ 	.word	0x000000ff
        /*0828*/ 	.word	0x00016878
        /*082c*/ 	.short	0x0100
        /*082e*/ 	.byte	0x06
	.zero		1


	//   ....[13]....
        /*0830*/ 	.word	0x00000620
        /*0834*/ 	.word	0x000000ff
        /*0838*/ 	.word	0x00016888
        /*083c*/ 	.short	0x0100
        /*083e*/ 	.byte	0x06
	.zero		1


	//   ....[14]....
        /*0840*/ 	.word	0x00000750
        /*0844*/ 	.word	0x000000ff
        /*0848*/ 	.word	0x00016890
        /*084c*/ 	.short	0x0100
        /*084e*/ 	.byte	0x08
	.zero		1


	//   ....[15]....
        /*0850*/ 	.word	0x00000760
        /*0854*/ 	.word	0x000000ff
        /*0858*/ 	.word	0x000168a0
        /*085c*/ 	.short	0x0100
        /*085e*/ 	.byte	0x08
	.zero		1


	//   ....[16]....
        /*0860*/ 	.word	0x00000770
        /*0864*/ 	.word	0x000000ff
        /*0868*/ 	.word	0x00016898
        /*086c*/ 	.short	0x0100
        /*086e*/ 	.byte	0x08
	.zero		1


	//   ....[17]....
        /*0870*/ 	.word	0x00000780
        /*0874*/ 	.word	0x000000ff
        /*0878*/ 	.word	0x000168a8
        /*087c*/ 	.short	0x0100
        /*087e*/ 	.byte	0x08
	.zero		1


	//   ....[18]....
        /*0880*/ 	.word	0x000008b0
        /*0884*/ 	.word	0x000000ff
        /*0888*/ 	.word	0x000168b0
        /*088c*/ 	.short	0x0100
        /*088e*/ 	.byte	0x08
	.zero		1


	//   ....[19]....
        /*0890*/ 	.word	0x000008c0
        /*0894*/ 	.word	0x000000ff
        /*0898*/ 	.word	0x000168c0
        /*089c*/ 	.short	0x0100
        /*089e*/ 	.byte	0x08
	.zero		1


	//   ....[20]....
        /*08a0*/ 	.word	0x000008d0
        /*08a4*/ 	.word	0x000000ff
        /*08a8*/ 	.word	0x000168b8
        /*08ac*/ 	.short	0x0100
        /*08ae*/ 	.byte	0x08
	.zero		1


	//   ....[21]....
        /*08b0*/ 	.word	0x000008e0
        /*08b4*/ 	.word	0x000000ff
        /*08b8*/ 	.word	0x000168c8
        /*08bc*/ 	.short	0x0100
        /*08be*/ 	.byte	0x08
	.zero		1


	//   ....[22]....
        /*08c0*/ 	.word	0x00001f30
        /*08c4*/ 	.word	0x000000ff
        /*08c8*/ 	.word	0x00016800
        /*08cc*/ 	.short	0x010a
        /*08ce*/ 	.byte	0x2d
	.zero		1


	//   ....[23]....
        /*08d0*/ 	.word	0x00001fb0
        /*08d4*/ 	.word	0x00000003
        /*08d8*/ 	.word	0x00016830
        /*08dc*/ 	.short	0x010a
        /*08de*/ 	.byte	0x3f
	.zero		1


	//   ....[24]....
        /*08e0*/ 	.word	0x00002010
        /*08e4*/ 	.word	0x00000003
        /*08e8*/ 	.word	0x00016830
        /*08ec*/ 	.short	0x010a
        /*08ee*/ 	.byte	0x3f
	.zero		1


	//   ....[25]....
        /*08f0*/ 	.word	0x000023b0
        /*08f4*/ 	.word	0x00000000
        /*08f8*/ 	.word	0x00000000
        /*08fc*/ 	.short	0x0101
        /*08fe*/ 	.byte	0x3f
	.zero		1


	//   ....[26]....
        /*0900*/ 	.word	0x000051c0
        /*0904*/ 	.word	0x000000ff
        /*0908*/ 	.word	0x00016830
        /*090c*/ 	.short	0x010a
        /*090e*/ 	.byte	0x06
	.zero		1


	//   ....[27]....
        /*0910*/ 	.word	0x00005200
        /*0914*/ 	.word	0x000000ff
        /*0918*/ 	.word	0x00016830
        /*091c*/ 	.short	0x010a
        /*091e*/ 	.byte	0x06
	.zero		1


	//   ....[28]....
        /*0920*/ 	.word	0x00005400
        /*0924*/ 	.word	0x000000ff
        /*0928*/ 	.word	0x00016850
        /*092c*/ 	.short	0x010a
        /*092e*/ 	.byte	0x06
	.zero		1


	//   ....[29]....
        /*0930*/ 	.word	0x00005440
        /*0934*/ 	.word	0x000000ff
        /*0938*/ 	.word	0x00016850
        /*093c*/ 	.short	0x010a
        /*093e*/ 	.byte	0x06
	.zero		1


	//   ....[30]....
        /*0940*/ 	.word	0x00005880
        /*0944*/ 	.word	0x00000007
        /*0948*/ 	.word	0x00000000
        /*094c*/ 	.short	0x0101
        /*094e*/ 	.byte	0x3f
	.zero		1


	//   ....[31]....
        /*0950*/ 	.word	0x00007400
        /*0954*/ 	.word	0x00000005
        /*0958*/ 	.word	0x00000000
        /*095c*/ 	.short	0x0101
        /*095e*/ 	.byte	0x3f
	.zero		1


	//   ....[32]....
        /*0960*/ 	.word	0x00008220
        /*0964*/ 	.word	0x000000ff
        /*0968*/ 	.word	0x00016830
        /*096c*/ 	.short	0x010a
        /*096e*/ 	.byte	0x06
	.zero		1


	//   ....[33]....
        /*0970*/ 	.word	0x00008260
        /*0974*/ 	.word	0x000000ff
        /*0978*/ 	.word	0x00016830
        /*097c*/ 	.short	0x010a
        /*097e*/ 	.byte	0x06
	.zero		1


	//   ....[34]....
        /*0980*/ 	.word	0x00008460
        /*0984*/ 	.word	0x000000ff
        /*0988*/ 	.word	0x00016850
        /*098c*/ 	.short	0x010a
        /*098e*/ 	.byte	0x06
	.zero		1


	//   ....[35]....
        /*0990*/ 	.word	0x000084a0
        /*0994*/ 	.word	0x000000ff
        /*0998*/ 	.word	0x00016850
        /*099c*/ 	.short	0x010a
        /*099e*/ 	.byte	0x06
	.zero		1


	//   ....[36]....
        /*09a0*/ 	.word	0x00009500
        /*09a4*/ 	.word	0x0000001b
        /*09a8*/ 	.word	0x00000000
        /*09ac*/ 	.short	0x0101
        /*09ae*/ 	.byte	0x3f
	.zero		1


	//   ....[37]....
        /*09b0*/ 	.word	0x000097c0
        /*09b4*/ 	.word	0x0000001f
        /*09b8*/ 	.word	0x00000000
        /*09bc*/ 	.short	0x0101
        /*09be*/ 	.byte	0x3f
	.zero		1


	//   ....[38]....
        /*09c0*/ 	.word	0x00009f50
        /*09c4*/ 	.word	0x000000ff
        /*09c8*/ 	.word	0x00016830
        /*09cc*/ 	.short	0x010a
        /*09ce*/ 	.byte	0x06
	.zero		1


	//   ....[39]....
        /*09d0*/ 	.word	0x00009f90
        /*09d4*/ 	.word	0x000000ff
        /*09d8*/ 	.word	0x00016830
        /*09dc*/ 	.short	0x010a
        /*09de*/ 	.byte	0x06
	.zero		1


	//   ....[40]....
        /*09e0*/ 	.word	0x0000a190
        /*09e4*/ 	.word	0x000000ff
        /*09e8*/ 	.word	0x00016850
        /*09ec*/ 	.short	0x010a
        /*09ee*/ 	.byte	0x06
	.zero		1


	//   ....[41]....
        /*09f0*/ 	.word	0x0000a1d0
        /*09f4*/ 	.word	0x000000ff
        /*09f8*/ 	.word	0x00016850
        /*09fc*/ 	.short	0x010a
        /*09fe*/ 	.byte	0x06
	.zero		1


	//   ....[42]....
        /*0a00*/ 	.word	0x0000a640
        /*0a04*/ 	.word	0x00000002
        /*0a08*/ 	.word	0x00000000
        /*0a0c*/ 	.short	0x0101
        /*0a0e*/ 	.byte	0x3f
	.zero		1


	//   ....[43]....
        /*0a10*/ 	.word	0x0000c400
        /*0a14*/ 	.word	0x0000001b
        /*0a18*/ 	.word	0x00000000
        /*0a1c*/ 	.short	0x0101
        /*0a1e*/ 	.byte	0x3f
	.zero		1


	//   ....[44]....
        /*0a20*/ 	.word	0x0000cc20
        /*0a24*/ 	.word	0x000000ff
        /*0a28*/ 	.word	0x00016850
        /*0a2c*/ 	.short	0x010a
        /*0a2e*/ 	.byte	0x05
	.zero		1


	//   ....[45]....
        /*0a30*/ 	.word	0x0000cc60
        /*0a34*/ 	.word	0x000000ff
        /*0a38*/ 	.word	0x00016850
        /*0a3c*/ 	.short	0x010a
        /*0a3e*/ 	.byte	0x05
	.zero		1


	//   ....[46]....
        /*0a40*/ 	.word	0x0000d190
        /*0a44*/ 	.word	0x00000009
        /*0a48*/ 	.word	0x00000000
        /*0a4c*/ 	.short	0x0101
        /*0a4e*/ 	.byte	0x3f
	.zero		1


	//   ....[47]....
        /*0a50*/ 	.word	0x0000e160
        /*0a54*/ 	.word	0x00000000
        /*0a58*/ 	.word	0x00000000
        /*0a5c*/ 	.short	0x0101
        /*0a5e*/ 	.byte	0x3f
	.zero		1


	//   ....[48]....
        /*0a60*/ 	.word	0x0000e7f0
        /*0a64*/ 	.word	0x00000006
        /*0a68*/ 	.word	0x00000000
        /*0a6c*/ 	.short	0x0101
        /*0a6e*/ 	.byte	0x3f
	.zero		1


	//   ....[49]....
        /*0a70*/ 	.word	0x00011c90
        /*0a74*/ 	.word	0x00000000
        /*0a78*/ 	.word	0x00016840
        /*0a7c*/ 	.short	0x010a
        /*0a7e*/ 	.byte	0x3f
	.zero		1


	//   ....[50]....
        /*0a80*/ 	.word	0x00012c80
        /*0a84*/ 	.word	0x00000011
        /*0a88*/ 	.word	0x00016800
        /*0a8c*/ 	.short	0x0107
        /*0a8e*/ 	.byte	0x3f
	.zero		1


	//   ....[51]....
        /*0a90*/ 	.word	0x00012d70
        /*0a94*/ 	.word	0x00000011
        /*0a98*/ 	.word	0x00016800
        /*0a9c*/ 	.short	0x0101
        /*0a9e*/ 	.byte	0x3f
	.zero		1


	//   ....[52]....
        /*0aa0*/ 	.word	0x00012d90
        /*0aa4*/ 	.word	0x00000011
        /*0aa8*/ 	.word	0x00016820
        /*0aac*/ 	.short	0x010a
        /*0aae*/ 	.byte	0x3f
	.zero		1


	//   ....[53]....
        /*0ab0*/ 	.word	0x00013170
        /*0ab4*/ 	.word	0x00000002
        /*0ab8*/ 	.word	0x00016840
        /*0abc*/ 	.short	0x010a
        /*0abe*/ 	.byte	0x3f
	.zero		1


	//   ....[54]....
        /*0ac0*/ 	.word	0x000133f0
        /*0ac4*/ 	.word	0x00000003
        /*0ac8*/ 	.word	0x00000060
        /*0acc*/ 	.short	0x010a
        /*0ace*/ 	.byte	0x3f
	.zero		1


	//   ....[55]....
        /*0ad0*/ 	.word	0x00013930
        /*0ad4*/ 	.word	0x00000002
        /*0ad8*/ 	.word	0x00016840
        /*0adc*/ 	.short	0x010a
        /*0ade*/ 	.byte	0x3f
	.zero		1


	//   ....[56]....
        /*0ae0*/ 	.word	0x00013bb0
        /*0ae4*/ 	.word	0x0000000a
        /*0ae8*/ 	.word	0x00000060
        /*0aec*/ 	.short	0x010a
        /*0aee*/ 	.byte	0x3f
	.zero		1


	//   ....[57]....
        /*0af0*/ 	.word	0x00014040
        /*0af4*/ 	.word	0x00000002
        /*0af8*/ 	.word	0x00016840
        /*0afc*/ 	.short	0x010a
        /*0afe*/ 	.byte	0x3f
	.zero		1


	//   ....[58]....
        /*0b00*/ 	.word	0x000142d0
        /*0b04*/ 	.word	0x00000007
        /*0b08*/ 	.word	0x00000060
        /*0b0c*/ 	.short	0x010a
        /*0b0e*/ 	.byte	0x3f
	.zero		1


	//   ....[59]....
        /*0b10*/ 	.word	0x00014710
        /*0b14*/ 	.word	0x00000003
        /*0b18*/ 	.word	0x00016860
        /*0b1c*/ 	.short	0x010a
        /*0b1e*/ 	.byte	0x3f
	.zero		1


	//   ....[60]....
        /*0b20*/ 	.word	0x00015a80
        /*0b24*/ 	.word	0x00000009
        /*0b28*/ 	.word	0x00016820
        /*0b2c*/ 	.short	0x010a
        /*0b2e*/ 	.byte	0x3f
	.zero		1


	//   ....[61]....
        /*0b30*/ 	.word	0x00015c20
        /*0b34*/ 	.word	0x00000007
        /*0b38*/ 	.word	0x00000000
        /*0b3c*/ 	.short	0x010a
        /*0b3e*/ 	.byte	0x3f
	.zero		1


	//   ....[62]....
        /*0b40*/ 	.word	0x00015c90
        /*0b44*/ 	.word	0x00000003
        /*0b48*/ 	.word	0x00000000
        /*0b4c*/ 	.short	0x010a
        /*0b4e*/ 	.byte	0x3f
	.zero		1


	//   ....[63]....
        /*0b50*/ 	.word	0x00015cf0
        /*0b54*/ 	.word	0x00000005
        /*0b58*/ 	.word	0x00000000
        /*0b5c*/ 	.short	0x010a
        /*0b5e*/ 	.byte	0x3f
	.zero		1


	//   ....[64]....
        /*0b60*/ 	.word	0x00015d20
        /*0b64*/ 	.word	0x00000003
        /*0b68*/ 	.word	0x00000000
        /*0b6c*/ 	.short	0x010a
        /*0b6e*/ 	.byte	0x3f
	.zero		1


	//   ....[65]....
        /*0b70*/ 	.word	0x00015d90
        /*0b74*/ 	.word	0x00000003
        /*0b78*/ 	.word	0x00016800
        /*0b7c*/ 	.short	0x010a
        /*0b7e*/ 	.byte	0x3f
	.zero		1


	//   ....[66]....
        /*0b80*/ 	.word	0x00015de0
        /*0b84*/ 	.word	0x00000003
        /*0b88*/ 	.word	0x00016830
        /*0b8c*/ 	.short	0x010a
        /*0b8e*/ 	.byte	0x3f
	.zero		1


	//   ....[67]....
        /*0b90*/ 	.word	0x00015e40
        /*0b94*/ 	.word	0x00000007
        /*0b98*/ 	.word	0x00016830
        /*0b9c*/ 	.short	0x010a
        /*0b9e*/ 	.byte	0x3f
	.zero		1


	//   ....[68]....
        /*0ba0*/ 	.word	0x00015ea0
        /*0ba4*/ 	.word	0x00000007
        /*0ba8*/ 	.word	0x00016850
        /*0bac*/ 	.short	0x010a
        /*0bae*/ 	.byte	0x3f
	.zero		1


	//   ....[69]....
        /*0bb0*/ 	.word	0x00015f00
        /*0bb4*/ 	.word	0x00000009
        /*0bb8*/ 	.word	0x00016830
        /*0bbc*/ 	.short	0x010a
        /*0bbe*/ 	.byte	0x3f
	.zero		1


	//   ....[70]....
        /*0bc0*/ 	.word	0x00015f60
        /*0bc4*/ 	.word	0x00000002
        /*0bc8*/ 	.word	0x00016850
        /*0bcc*/ 	.short	0x010a
        /*0bce*/ 	.byte	0x3f
	.zero		1


	//   ....[71]....
        /*0bd0*/ 	.word	0x00015fc0
        /*0bd4*/ 	.word	0x00000009
        /*0bd8*/ 	.word	0x00016830
        /*0bdc*/ 	.short	0x010a
        /*0bde*/ 	.byte	0x3f
	.zero		1


	//   ....[72]....
        /*0be0*/ 	.word	0x00016020
        /*0be4*/ 	.word	0x00000002
        /*0be8*/ 	.word	0x00016850
        /*0bec*/ 	.short	0x010a
        /*0bee*/ 	.byte	0x3f
	.zero		1


	//   ....[73]....
        /*0bf0*/ 	.word	0x00016080
        /*0bf4*/ 	.word	0x00000006
        /*0bf8*/ 	.word	0x00016850
        /*0bfc*/ 	.short	0x010a
        /*0bfe*/ 	.byte	0x3f
	.zero		1


	//   ....[74]....
        /*0c00*/ 	.word	0x00016220
        /*0c04*/ 	.word	0x00000000
        /*0c08*/ 	.word	0x00016840
        /*0c0c*/ 	.short	0x010a
        /*0c0e*/ 	.byte	0x3f
	.zero		1


	//   ....[75]....
        /*0c10*/ 	.word	0x00017170
        /*0c14*/ 	.word	0x00000011
        /*0c18*/ 	.word	0x00016820
        /*0c1c*/ 	.short	0x010a
        /*0c1e*/ 	.byte	0x3f
	.zero		1


	//   ....[76]....
        /*0c20*/ 	.word	0x000171c0
        /*0c24*/ 	.word	0x00000002
        /*0c28*/ 	.word	0x00016840
        /*0c2c*/ 	.short	0x010a
        /*0c2e*/ 	.byte	0x3f
	.zero		1


	//   ....[77]....
        /*0c30*/ 	.word	0x00017210
        /*0c34*/ 	.word	0x00000003
        /*0c38*/ 	.word	0x00000060
        /*0c3c*/ 	.short	0x010a
        /*0c3e*/ 	.byte	0x3f
	.zero		1


	//   ....[78]....
        /*0c40*/ 	.word	0x00017260
        /*0c44*/ 	.word	0x00000002
        /*0c48*/ 	.word	0x00016840
        /*0c4c*/ 	.short	0x010a
        /*0c4e*/ 	.byte	0x3f
	.zero		1


	//   ....[79]....
        /*0c50*/ 	.word	0x000172b0
        /*0c54*/ 	.word	0x0000000a
        /*0c58*/ 	.word	0x00000060
        /*0c5c*/ 	.short	0x010a
        /*0c5e*/ 	.byte	0x3f
	.zero		1


	//   ....[80]....
        /*0c60*/ 	.word	0x00017300
        /*0c64*/ 	.word	0x00000002
        /*0c68*/ 	.word	0x00016840
        /*0c6c*/ 	.short	0x010a
        /*0c6e*/ 	.byte	0x3f
	.zero		1


	//   ....[81]....
        /*0c70*/ 	.word	0x00017350
        /*0c74*/ 	.word	0x00000007
        /*0c78*/ 	.word	0x00000060
        /*0c7c*/ 	.short	0x010a
        /*0c7e*/ 	.byte	0x3f
	.zero		1


	//   ....[82]....
        /*0c80*/ 	.word	0x000173a0
        /*0c84*/ 	.word	0x00000003
        /*0c88*/ 	.word	0x00016860
        /*0c8c*/ 	.short	0x010a
        /*0c8e*/ 	.byte	0x3f
	.zero		1


	//   ....[83]....
        /*0c90*/ 	.word	0x00017dc0
        /*0c94*/ 	.word	0x00000009
        /*0c98*/ 	.word	0x00016820
        /*0c9c*/ 	.short	0x010a
        /*0c9e*/ 	.byte	0x3f
	.zero		1


	//   ....[84]....
        /*0ca0*/ 	.word	0x00017f60
        /*0ca4*/ 	.word	0x00000007
        /*0ca8*/ 	.word	0x00000000
        /*0cac*/ 	.short	0x010a
        /*0cae*/ 	.byte	0x3f
	.zero		1


	//   ....[85]....
        /*0cb0*/ 	.word	0x00017fb0
        /*0cb4*/ 	.word	0x00000003
        /*0cb8*/ 	.word	0x00000000
        /*0cbc*/ 	.short	0x010a
        /*0cbe*/ 	.byte	0x3f
	.zero		1


	//   ....[86]....
        /*0cc0*/ 	.word	0x00018000
        /*0cc4*/ 	.word	0x00000005
        /*0cc8*/ 	.word	0x00000000
        /*0ccc*/ 	.short	0x010a
        /*0cce*/ 	.byte	0x3f
	.zero		1


	//----- nvinfo : EIATTR_NUM_MBARRIERS
	.align		4
.L_1511:
        /*0cd0*/ 	.byte	0x03, 0x38
        /*0cd2*/ 	.short	0x0016


	//----- nvinfo : EIATTR_EXIT_INSTR_OFFSETS
	.align		4
        /*0cd4*/ 	.byte	0x04, 0x1c
        /*0cd6*/ 	.short	(.L_1513 - .L_1512)


	//   ....[0]....
.L_1512:
        /*0cd8*/ 	.word	0x00000a80


	//   ....[1]....
        /*0cdc*/ 	.word	0x0000f790


	//   ....[2]....
        /*0ce0*/ 	.word	0x00015d70


	//----- nvinfo : EIATTR_MAX_THREADS
	.align		4
.L_1513:
        /*0ce4*/ 	.byte	0x04, 0x05
        /*0ce6*/ 	.short	(.L_1515 - .L_1514)
.L_1514:
        /*0ce8*/ 	.word	0x00000200
        /*0cec*/ 	.word	0x00000001
        /*0cf0*/ 	.word	0x00000001


	//----- nvinfo : EIATTR_CRS_STACK_SIZE
	.align		4
.L_1515:
        /*0cf4*/ 	.byte	0x04, 0x1e
        /*0cf6*/ 	.short	(.L_1517 - .L_1516)
.L_1516:
        /*0cf8*/ 	.word	0x00000000


	//----- nvinfo : EIATTR_CBANK_PARAM_SIZE
	.align		4
.L_1517:
        /*0cfc*/ 	.byte	0x03, 0x19
        /*0cfe*/ 	.short	0x0af0


	//----- nvinfo : EIATTR_PARAM_CBANK
	.align		4
        /*0d00*/ 	.byte	0x04, 0x0a
        /*0d02*/ 	.short	(.L_1519 - .L_1518)
	.align		4
.L_1518:
        /*0d04*/ 	.word	index@(.nv.constant0._ZN7cutlass13device_kernelIN5flash11enable_sm90INS1_16FlashAttnFwdSm90INS1_25CollectiveMainloopFwdSm90ILi2EN4cute5tupleIJNS5_1CILi1EEES8_S8_EEENS6_IJNS7_ILi192EEENS7_ILi128EEENS7_ILi64EEEEEELi64ENS_10bfloat16_tEfNS_4arch4Sm90ELb0ELb1ELb0ELb1ELb0ELb0ELb0ELb1ELb1ELb1ELb1ELb0EEENS1_21CollectiveEpilogueFwdINS6_IJSA_SC_SB_EEES9_SE_SG_Li384ELb1ELb1ELb1ELb0EEENS1_36VarlenDynamicPersistentTileSchedulerILi192ELi128ELi384ELi128ELb1ELb1ELb1ELb1ELb0ELb1EEEEEEEEEvNT_6ParamsE)
        /*0d08*/ 	.short	0x0210
        /*0d0a*/ 	.short	0x0af0


	//----- nvinfo : EIATTR_SW_WAR
	.align		4
.L_1519:
        /*0d0c*/ 	.byte	0x04, 0x36
        /*0d0e*/ 	.short	(.L_1521 - .L_1520)
.L_1520:
        /*0d10*/ 	.word	0x00000008
.L_1521:


//--------------------- .nv.info._ZN7cutlass13device_kernelIN5flash11enable_sm90INS1_16FlashAttnFwdSm90INS1_25CollectiveMainloopFwdSm90ILi2EN4cute5tupleIJNS5_1CILi1EEES8_S8_EEENS6_IJNS7_ILi192EEENS7_ILi128EEENS7_ILi64EEEEEELi64ENS_10bfloat16_tEfNS_4arch4Sm90ELb0ELb1ELb0ELb1ELb0ELb1ELb0ELb1ELb1ELb1ELb1ELb0EEENS1_21CollectiveEpilogueFwdINS6_IJSA_SC_SB_EEES9_SE_SG_Li384ELb1ELb1ELb1ELb0EEENS1_36VarlenDynamicPersistentTileSchedulerILi192ELi128ELi384ELi128ELb1ELb1ELb1ELb1ELb0ELb1EEEEEEEEEvNT_6ParamsE --------------------------
	.section	.nv.info._ZN7cutlass13device_kernelIN5flash11enable_sm90INS1_16FlashAttnFwdSm90INS1_25CollectiveMainloopFwdSm90ILi2EN4cute5tupleIJNS5_1CILi1EEES8_S8_EEENS6_IJNS7_ILi192EEENS7_ILi128EEENS7_ILi64EEEEEELi64ENS_10bfloat16_tEfNS_4arch4Sm90ELb0ELb1ELb0ELb1ELb0ELb1ELb0ELb1ELb1ELb1ELb1ELb0EEENS1_21CollectiveEpilogueFwdINS6_IJSA_SC_SB_EEES9_SE_SG_Li384ELb1ELb1ELb1ELb0EEENS1_36VarlenDynamicPersistentTileSchedulerILi192ELi128ELi384ELi128ELb1ELb1ELb1ELb1ELb0ELb1EEEEEEEEEvNT_6ParamsE,"",@"SHT_CUDA_INFO"
	.sectionflags	@""
	.align	4


	//----- nvinfo : EIATTR_CUDA_API_VERSION
	.align		4
        /*0000*/ 	.byte	0x04, 0x37
        /*0002*/ 	.short	(.L_1523 - .L_1522)
.L_1522:
        /*0004*/ 	.word	0x00000082


	//----- nvinfo : EIATTR_KPARAM_INFO
	.align		4
.L_1523:
        /*0008*/ 	.byte	0x04, 0x17
        /*000a*/ 	.short	(.L_1525 - .L_1524)
.L_1524:
        /*000c*/ 	.word	0x00000000
        /*0010*/ 	.short	0x0000
        /*0012*/ 	.short	0x0070
        /*0014*/ 	.byte	0x00, 0xf0, 0x01, 0x2a


	//----- nvinfo : EIATTR_SPARSE_MMA_MASK
	.align		4
.L_1525:
        /*0018*/ 	.byte	0x03, 0x50
        /*001a*/ 	.short	0x0000


	//----- nvinfo : EIATTR_MAXREG_COUNT
	.align		4
        /*001c*/ 	.byte	0x03, 0x1b
        /*001e*/ 	.short	0x0080


	//----- nvinfo : EIATTR_NUM_BARRIERS
	.align		4
        /*0020*/ 	.byte	0x02, 0x4c
        /*0022*/ 	.byte	0x10
	.zero		1


	//----- nvinfo : EIATTR_EXTERNS
	.align		4
        /*0024*/ 	.byte	0x04, 0x0f
        /*0026*/ 	.short	(.L_1527 - .L_1526)


	//   ....[0]....
	.align		4
.L_1526:
        /*0028*/ 	.word	index@(__assertfail)


	//----- nvinfo : EIATTR_ANNOTATIONS
	.align		4
.L_1527:
        /*002c*/ 	.byte	0x04, 0x55
        /*002e*/ 	.short	(.L_1529 - .L_1528)


	//   ....[0]....
.L_1528:
        /* <DEDUP_REMOVED lines=81> */


	//----- nvinfo : EIATTR_MERCURY_ISA_VERSION
	.align		4
.L_1529:
        /*0530*/ 	.byte	0x03, 0x5f
        /*0532*/ 	.short	0x0101


	//----- nvinfo : EIATTR_UNUSED_LOAD_BYTE_OFFSET
	.align		4
        /*0534*/ 	.byte	0x04, 0x44
        /*0536*/ 	.short	(.L_1531 - .L_1530)


	//   ....[0]....
.L_1530:
        /*0538*/ 	.word	0x00000ae0
        /*053c*/ 	.word	0x0000fff0


	//   ....[1]....
        /*0540*/ 	.word	0x00015780
        /*0544*/ 	.word	0x0000fff0


	//----- nvinfo : EIATTR_INT_WARP_WIDE_INSTR_OFFSETS
	.align		4
.L_1531:
        /*0548*/ 	.byte	0x04, 0x31
        /*054a*/ 	.short	(.L_1533 - .L_1532)


	//   ....[0]....
.L_1532:
        /*054c*/ 	.word	0x00000180


	//   ....[1]....
        /*0550*/ 	.word	0x00000220


	//   ....[2]....
        /*0554*/ 	.word	0x00000290


	//   ....[3]....
        /*0558*/ 	.word	0x0001ae00


	//   ....[4]....
        /*055c*/ 	.word	0x0001ae90


	//   ....[5]....
        /*0560*/ 	.word	0x0001def0


	//   ....[6]....
        /*0564*/ 	.word	0x0001df80


	//----- nvinfo : EIATTR_COOP_GROUP_MASK_REGIDS
	.align		4
.L_1533:
        /*0568*/ 	.byte	0x04, 0x29
        /*056a*/ 	.short	(.L_1535 - .L_1534)


	//   ....[0]....
.L_1534:
        /*056c*/ 	.word	0xffffffff


	//   ....[1]....
        /*0570*/ 	.word	0xffffffff


	//   ....[2]....
        /*0574*/ 	.word	0xffffffff


	//   ....[3]....
        /*0578*/ 	.word	0xffffffff


	//   ....[4]....
        /*057c*/ 	.word	0xffffffff


	//   ....[5]....
        /*0580*/ 	.word	0xffffffff


	//   ....[6]....
        /*0584*/ 	.word	0xffffffff


	//   ....[7]....
        /*0588*/ 	.word	0xffffffff


	//   ....[8]....
        /*058c*/ 	.word	0xffffffff


	//   ....[9]....
        /*0590*/ 	.word	0xffffffff


	//   ....[10]....
        /*0594*/ 	.word	0xffffffff


	//   ....[11]....
        /*0598*/ 	.word	0xffffffff


	//   ....[12]....
        /*059c*/ 	.word	0xffffffff


	//   ....[13]....
        /*05a0*/ 	.word	0xffffffff


	//   ....[14]....
        /*05a4*/ 	.word	0xffffffff


	//   ....[15]....
        /*05a8*/ 	.word	0xffffffff


	//   ....[16]....
        /*05ac*/ 	.word	0xffffffff


	//   ....[17]....
        /*05b0*/ 	.word	0xffffffff


	//   ....[18]....
        /*05b4*/ 	.word	0xffffffff


	//   ....[19]....
        /*05b8*/ 	.word	0xffffffff


	//   ....[20]....
        /*05bc*/ 	.word	0xffffffff


	//   ....[21]....
        /*05c0*/ 	.word	0xffffffff


	//   ....[22]....
        /*05c4*/ 	.word	0xffffffff


	//   ....[23]....
        /*05c8*/ 	.word	0xffffffff


	//   ....[24]....
        /*05cc*/ 	.word	0xffffffff


	//   ....[25]....
        /*05d0*/ 	.word	0xffffffff


	//   ....[26]....
        /*05d4*/ 	.word	0xffffffff


	//   ....[27]....
        /*05d8*/ 	.word	0xffffffff


	//   ....[28]....
        /*05dc*/ 	.word	0xffffffff


	//   ....[29]....
        /*05e0*/ 	.word	0xffffffff


	//   ....[30]....
        /*05e4*/ 	.word	0xffffffff


	//   ....[31]....
        /*05e8*/ 	.word	0xffffffff


	//   ....[32]....
        /*05ec*/ 	.word	0xffffffff


	//   ....[33]....
        /*05f0*/ 	.word	0xffffffff


	//   ....[34]....
        /*05f4*/ 	.word	0xffffffff


	//   ....[35]....
        /*05f8*/ 	.word	0xffffffff


	//   ....[36]....
        /*05fc*/ 	.word	0xffffffff


	//   ....[37]....
        /*0600*/ 	.word	0xffffffff


	//   ....[38]....
        /*0604*/ 	.word	0xffffffff


	//   ....[39]....
        /*0608*/ 	.word	0xffffffff


	//   ....[40]....
        /*060c*/ 	.word	0xffffffff


	//   ....[41]....
        /*0610*/ 	.word	0xffffffff


	//   ....[42]....
        /*0614*/ 	.word	0xffffffff


	//   ....[43]....
        /*0618*/ 	.word	0xffffffff


	//   ....[44]....
        /*061c*/ 	.word	0xffffffff


	//   ....[45]....
        /*0620*/ 	.word	0xffffffff


	//   ....[46]....
        /*0624*/ 	.word	0xffffffff


	//   ....[47]....
        /*0628*/ 	.word	0xffffffff


	//   ....[48]....
        /*062c*/ 	.word	0xffffffff


	//   ....[49]....
        /*0630*/ 	.word	0xffffffff


	//   ....[50]....
        /*0634*/ 	.word	0xffffffff


	//   ....[51]....
        /*0638*/ 	.word	0xffffffff


	//   ....[52]....
        /*063c*/ 	.word	0xffffffff


	//   ....[53]....
        /*0640*/ 	.word	0xffffffff


	//   ....[54]....
        /*0644*/ 	.word	0xffffffff


	//   ....[55]....
        /*0648*/ 	.word	0xffffffff


	//   ....[56]....
        /*064c*/ 	.word	0xffffffff


	//   ....[57]....
        /*0650*/ 	.word	0xffffffff


	//   ....[58]....
        /*0654*/ 	.word	0xffffffff


	//   ....[59]....
        /*0658*/ 	.word	0xffffffff


	//   ....[60]....
        /*065c*/ 	.word	0xffffffff


	//   ....[61]....
        /*0660*/ 	.word	0xffffffff


	//   ....[62]....
        /*0664*/ 	.word	0xffffffff


	//   ....[63]....
        /*0668*/ 	.word	0xffffffff


	//   ....[64]....
        /*066c*/ 	.word	0xffffffff


	//   ....[65]....
        /*0670*/ 	.word	0xffffffff


	//   ....[66]....
        /*0674*/ 	.word	0xffffffff


	//   ....[67]....
        /*0678*/ 	.word	0xffffffff


	//   ....[68]....
        /*067c*/ 	.word	0xffffffff


	//   ....[69]....
        /*0680*/ 	.word	0xffffffff


	//   ....[70]....
        /*0684*/ 	.word	0xffffffff


	//   ....[71]....
        /*0688*/ 	.word	0xffffffff


	//   ....[72]....
        /*068c*/ 	.word	0xffffffff


	//   ....[73]....
        /*0690*/ 	.word	0xffffffff


	//   ....[74]....
        /*0694*/ 	.word	0xffffffff


	//   ....[75]....
        /*0698*/ 	.word	0xffffffff


	//   ....[76]....
        /*069c*/ 	.word	0xffffffff


	//   ....[77]....
        /*06a0*/ 	.word	0xffffffff


	//   ....[78]....
        /*06a4*/ 	.word	0xffffffff


	//   ....[79]....
        /*06a8*/ 	.word	0xffffffff


	//   ....[80]....
        /*06ac*/ 	.word	0xffffffff


	//   ....[81]....
        /*06b0*/ 	.word	0xffffffff


	//   ....[82]....
        /*06b4*/ 	.word	0xffffffff


	//   ....[83]....
        /*06b8*/ 	.word	0xffffffff


	//   ....[84]....
        /*06bc*/ 	.word	0xffffffff


	//   ....[85]....
        /*06c0*/ 	.word	0xffffffff


	//   ....[86]....
        /*06c4*/ 	.word	0xffffffff


	//   ....[87]....
        /*06c8*/ 	.word	0xffffffff


	//   ....[88]....
        /*06cc*/ 	.word	0xffffffff


	//   ....[89]....
        /*06d0*/ 	.word	0xffffffff


	//   ....[90]....
        /*06d4*/ 	.word	0xffffffff


	//   ....[91]....
        /*06d8*/ 	.word	0xffffffff


	//   ....[92]....
        /*06dc*/ 	.word	0xffffffff


	//   ....[93]....
        /*06e0*/ 	.word	0xffffffff


	//   ....[94]....
        /*06e4*/ 	.word	0xffffffff


	//   ....[95]....
        /*06e8*/ 	.word	0xffffffff


	//   ....[96]....
        /*06ec*/ 	.word	0xffffffff


	//   ....[97]....
        /*06f0*/ 	.word	0xffffffff


	//   ....[98]....
        /*06f4*/ 	.word	0xffffffff


	//   ....[99]....
        /*06f8*/ 	.word	0xffffffff


	//   ....[100]....
        /*06fc*/ 	.word	0xffffffff


	//   ....[101]....
        /*0700*/ 	.word	0xffffffff


	//   ....[102]....
        /*0704*/ 	.word	0xffffffff


	//   ....[103]....
        /*0708*/ 	.word	0xffffffff


	//   ....[104]....
        /*070c*/ 	.word	0xffffffff


	//   ....[105]....
        /*0710*/ 	.word	0xffffffff


	//   ....[106]....
        /*0714*/ 	.word	0xffffffff


	//   ....[107]....
        /*0718*/ 	.word	0xffffffff


	//   ....[108]....
        /*071c*/ 	.word	0xffffffff


	//   ....[109]....
        /*0720*/ 	.word	0xffffffff


	//   ....[110]....
        /*0724*/ 	.word	0xffffffff


	//   ....[111]....
        /*0728*/ 	.word	0xffffffff


	//   ....[112]....
        /*072c*/ 	.word	0xffffffff


	//   ....[113]....
        /*0730*/ 	.word	0xffffffff


	//   ....[114]....
        /*0734*/ 	.word	0xffffffff


	//   ....[115]....
        /*0738*/ 	.word	0xffffffff


	//   ....[116]....
        /*073c*/ 	.word	0xffffffff


	//   ....[117]....
        /*0740*/ 	.word	0xffffffff


	//   ....[118]....
        /*0744*/ 	.word	0xffffffff


	//   ....[119]....
        /*0748*/ 	.word	0xffffffff


	//   ....[120]....
        /*074c*/ 	.word	0xffffffff


	//   ....[121]....
        /*0750*/ 	.word	0xffffffff


	//   ....[122]....
        /*0754*/ 	.word	0xffffffff


	//   ....[123]....
        /*0758*/ 	.word	0xffffffff


	//   ....[124]....
        /*075c*/ 	.word	0xffffffff


	//   ....[125]....
        /*0760*/ 	.word	0xffffffff


	//   ....[126]....
        /*0764*/ 	.word	0xffffffff


	//   ....[127]....
        /*0768*/ 	.word	0xffffffff


	//   ....[128]....
        /*076c*/ 	.word	0xffffffff


	//   ....[129]....
        /*0770*/ 	.word	0xffffffff


	//   ....[130]....
        /*0774*/ 	.word	0xffffffff


	//   ....[131]....
        /*0778*/ 	.word	0xffffffff


	//   ....[132]....
        /*077c*/ 	.word	0xffffffff


	//   ....[133]....
        /*0780*/ 	.word	0xffffffff


	//   ....[134]....
        /*0784*/ 	.word	0xffffffff


	//   ....[135]....
        /*0788*/ 	.word	0xffffffff


	//   ....[136]....
        /*078c*/ 	.word	0x0500000f


	//   ....[137]....
        /*0790*/ 	.word	0x0500000f


	//   ....[138]....
        /*0794*/ 	.word	0x0500000f


	//   ....[139]....
        /*0798*/ 	.word	0x0500000f


	//   ....[140]....
        /*079c*/ 	.word	0x0500000f


	//   ....[141]....
        /*07a0*/ 	.word	0x0500000f


	//   ....[142]....
        /*07a4*/ 	.word	0x0500000f


	//   ....[143]....
        /*07a8*/ 	.word	0x0500000f


	//   ....[144]....
        /*07ac*/ 	.word	0x0500000f


	//   ....[145]....
        /*07b0*/ 	.word	0x0500000f


	//   ....[146]....
        /*07b4*/ 	.word	0x0500000f


	//   ....[147]....
        /*07b8*/ 	.word	0x0500000f


	//   ....[148]....
        /*07bc*/ 	.word	0x0500000f


	//   ....[149]....
        /*07c0*/ 	.word	0x0500000f


	//   ....[150]....
        /*07c4*/ 	.word	0x0500000f


	//   ....[151]....
        /*07c8*/ 	.word	0x0500000f


	//   ....[152]....
        /*07cc*/ 	.word	0x0500000f


	//   ....[153]....
        /*07d0*/ 	.word	0x0500000f


	//   ....[154]....
        /*07d4*/ 	.word	0x0500000f


	//   ....[155]....
        /*07d8*/ 	.word	0x0500000f


	//   ....[156]....
        /*07dc*/ 	.word	0x0500000f


	//   ....[157]....
        /*07e0*/ 	.word	0x0500000f


	//   ....[158]....
        /*07e4*/ 	.word	0x0500000f


	//   ....[159]....
        /*07e8*/ 	.word	0x0500000f


	//   ....[160]....
        /*07ec*/ 	.word	0x0500000f


	//   ....[161]....
        /*07f0*/ 	.word	0x0500000f


	//   ....[162]....
        /*07f4*/ 	.word	0x0500000f


	//   ....[163]....
        /*07f8*/ 	.word	0x0500000f


	//   ....[164]....
        /*07fc*/ 	.word	0x0500000f


	//   ....[165]....
        /*0800*/ 	.word	0x0500000f


	//   ....[166]....
        /*0804*/ 	.word	0x0500000f


	//   ....[167]....
        /*0808*/ 	.word	0x0500000f


	//   ....[168]....
        /*080c*/ 	.word	0x0500000f


	//   ....[169]....
        /*0810*/ 	.word	0x0500000f


	//   ....[170]....
        /*0814*/ 	.word	0x0500000f


	//   ....[171]....
        /*0818*/ 	.word	0x0500000f


	//   ....[172]....
        /*081c*/ 	.word	0x0500000f


	//   ....[173]....
        /*0820*/ 	.word	0x0500000f


	//   ....[174]....
        /*0824*/ 	.word	0x0500000f


	//   ....[175]....
        /*0828*/ 	.word	0x0500000f


	//   ....[176]....
        /*082c*/ 	.word	0x0500000f


	//   ....[177]....
        /*0830*/ 	.word	0x0500000f


	//   ....[178]....
        /*0834*/ 	.word	0x0500000f


	//   ....[179]....
        /*0838*/ 	.word	0x0500000f


	//   ....[180]....
        /*083c*/ 	.word	0x0500000f


	//   ....[181]....
        /*0840*/ 	.word	0x0500000f


	//   ....[182]....
        /*0844*/ 	.word	0x0500000f


	//   ....[183]....
        /*0848*/ 	.word	0x0500000f


	//   ....[184]....
        /*084c*/ 	.word	0x0500000f


	//   ....[185]....
        /*0850*/ 	.word	0x0500000f


	//   ....[186]....
        /*0854*/ 	.word	0x0500000f


	//   ....[187]....
        /*0858*/ 	.word	0x0500000f


	//   ....[188]....
        /*085c*/ 	.word	0x0500000f


	//   ....[189]....
        /*0860*/ 	.word	0x0500000f


	//   ....[190]....
        /*0864*/ 	.word	0x0500000f


	//   ....[191]....
        /*0868*/ 	.word	0x0500000f


	//   ....[192]....
        /*086c*/ 	.word	0x0500000f


	//   ....[193]....
        /*0870*/ 	.word	0x0500000f


	//   ....[194]....
        /*0874*/ 	.word	0x0500000f


	//   ....[195]....
        /*0878*/ 	.word	0x0500000f


	//   ....[196]....
        /*087c*/ 	.word	0x0500000f


	//   ....[197]....
        /*0880*/ 	.word	0x0500000f


	//   ....[198]....
        /*0884*/ 	.word	0x0500000f


	//   ....[199]....
        /*0888*/ 	.word	0x0500000f


	//   ....[200]....
        /*088c*/ 	.word	0x0500000f


	//   ....[201]....
        /*0890*/ 	.word	0x0500000f


	//   ....[202]....
        /*0894*/ 	.word	0x0500000f


	//   ....[203]....
        /*0898*/ 	.word	0x0500000f


	//   ....[204]....
        /*089c*/ 	.word	0x0500000f


	//   ....[205]....
        /*08a0*/ 	.word	0x0500000f


	//   ....[206]....
        /*08a4*/ 	.word	0x0500000f


	//   ....[207]....
        /*08a8*/ 	.word	0x0500000f


	//   ....[208]....
        /*08ac*/ 	.word	0x0500000f


	//   ....[209]....
        /*08b0*/ 	.word	0x0500000f


	//   ....[210]....
        /*08b4*/ 	.word	0x0500000f


	//   ....[211]....
        /*08b8*/ 	.word	0x0500000f


	//   ....[212]....
        /*08bc*/ 	.word	0x0500000f


	//   ....[213]....
        /*08c0*/ 	.word	0x0500000f


	//   ....[214]....
        /*08c4*/ 	.word	0x0500000f


	//   ....[215]....
        /*08c8*/ 	.word	0x0500000f


	//   ....[216]....
        /*08cc*/ 	.word	0x0500000f


	//   ....[217]....
        /*08d0*/ 	.word	0x0500000f


	//----- nvinfo : EIATTR_COOP_GROUP_INSTR_OFFSETS
	.align		4
.L_1535:
        /*08d4*/ 	.byte	0x04, 0x28
        /*08d6*/ 	.short	(.L_1537 - .L_1536)


	//   ....[0]....
.L_1536:
        /*08d8*/ 	.word	0x00000060


	//   ....[1]....
        /*08dc*/ 	.word	0x00000190


	//   ....[2]....
        /*08e0*/ 	.word	0x00000240


	//   ....[3]....
        /*08e4*/ 	.word	0x00000400


	//   ....[4]....
        /*08e8*/ 	.word	0x00000560


	//   ....[5]....
        /*08ec*/ 	.word	0x00000680


	//   ....[6]....
        /*08f0*/ 	.word	0x000007e0


	//   ....[7]....
        /*08f4*/ 	.word	0x00006670


	//   ....[8]....
        /*08f8*/ 	.word	0x00006e40


	//   ....[9]....
        /*08fc*/ 	.word	0x00006e50


	//   ....[10]....
        /*0900*/ 	.word	0x00006e60


	//   ....[11]....
        /*0904*/ 	.word	0x00006e70


	//   ....[12]....
        /*0908*/ 	.word	0x00007180


	//   ....[13]....
        /*090c*/ 	.word	0x00007190


	//   ....[14]....
        /*0910*/ 	.word	0x000071a0


	//   ....[15]....
        /*0914*/ 	.word	0x000071b0


	//   ....[16]....
        /*0918*/ 	.word	0x00008580


	//   ....[17]....
        /*091c*/ 	.word	0x000085a0


	//   ....[18]....
        /*0920*/ 	.word	0x000085b0


	//   ....[19]....
        /*0924*/ 	.word	0x000085c0


	//   ....[20]....
        /*0928*/ 	.word	0x000086d0


	//   ....[21]....
        /*092c*/ 	.word	0x000086e0


	//   ....[22]....
        /*0930*/ 	.word	0x000086f0


	//   ....[23]....
        /*0934*/ 	.word	0x00008770


	//   ....[24]....
        /*0938*/ 	.word	0x00009f00


	//   ....[25]....
        /*093c*/ 	.word	0x0000a170


	//   ....[26]....
        /*0940*/ 	.word	0x0000b3b0


	//   ....[27]....
        /*0944*/ 	.word	0x0000b460


	//   ....[28]....
        /*0948*/ 	.word	0x0000bdd0


	//   ....[29]....
        /*094c*/ 	.word	0x0000be30


	//   ....[30]....
        /*0950*/ 	.word	0x0000d620


	//   ....[31]....
        /*0954*/ 	.word	0x0000d880


	//   ....[32]....
        /*0958*/ 	.word	0x0000e270


	//   ....[33]....
        /*095c*/ 	.word	0x0000e290


	//   ....[34]....
        /*0960*/ 	.word	0x0000f1f0


	//   ....[35]....
        /*0964*/ 	.word	0x0000f210


	//   ....[36]....
        /*0968*/ 	.word	0x00010780


	//   ....[37]....
        /*096c*/ 	.word	0x000107b0


	//   ....[38]....
        /*0970*/ 	.word	0x00010c80


	//   ....[39]....
        /*0974*/ 	.word	0x00010dc0


	//   ....[40]....
        /*0978*/ 	.word	0x00012820


	//   ....[41]....
        /*097c*/ 	.word	0x00012a40


	//   ....[42]....
        /*0980*/ 	.word	0x00013420


	//   ....[43]....
        /*0984*/ 	.word	0x00013450


	//   ....[44]....
        /*0988*/ 	.word	0x000141f0


	//   ....[45]....
        /*098c*/ 	.word	0x00014260


	//   ....[46]....
        /*0990*/ 	.word	0x00014f80


	//   ....[47]....
        /*0994*/ 	.word	0x00014fb0


	//   ....[48]....
        /*0998*/ 	.word	0x00015330


	//   ....[49]....
        /*099c*/ 	.word	0x00015340


	//   ....[50]....
        /*09a0*/ 	.word	0x00016070


	//   ....[51]....
        /*09a4*/ 	.word	0x00016090


	//   ....[52]....
        /*09a8*/ 	.word	0x000160a0


	//   ....[53]....
        /*09ac*/ 	.word	0x000160b0


	//   ....[54]....
        /*09b0*/ 	.word	0x000165f0


	//   ....[55]....
        /*09b4*/ 	.word	0x00016630


	//   ....[56]....
        /*09b8*/ 	.word	0x00016660


	//   ....[57]....
        /*09bc*/ 	.word	0x00016690


	//   ....[58]....
        /*09c0*/ 	.word	0x000166b0


	//   ....[59]....
        /*09c4*/ 	.word	0x000166c0


	//   ....[60]....
        /*09c8*/ 	.word	0x00016710


	//   ....[61]....
        /*09cc*/ 	.word	0x00016760


	//   ....[62]....
        /*09d0*/ 	.word	0x00016be0


	//   ....[63]....
        /*09d4*/ 	.word	0x00016bf0


	//   ....[64]....
        /*09d8*/ 	.word	0x00016e70


	//   ....[65]....
        /*09dc*/ 	.word	0x00016e80


	//   ....[66]....
        /*09e0*/ 	.word	0x00017960


	//   ....[67]....
        /*09e4*/ 	.word	0x00017990


	//   ....[68]....
        /*09e8*/ 	.word	0x000179b0


	//   ....[69]....
        /*09ec*/ 	.word	0x000179e0


	//   ....[70]....
        /*09f0*/ 	.word	0x00017a10


	//   ....[71]....
        /*09f4*/ 	.word	0x00017a20


	//   ....[72]....
        /*09f8*/ 	.word	0x00017a60


	//   ....[73]....
        /*09fc*/ 	.word	0x00017aa0


	//   ....[74]....
        /*0a00*/ 	.word	0x00017c10


	//   ....[75]....
        /*0a04*/ 	.word	0x00017e10


	//   ....[76]....
        /*0a08*/ 	.word	0x00017e40


	//   ....[77]....
        /*0a0c*/ 	.word	0x00017e70


	//   ....[78]....
        /*0a10*/ 	.word	0x00017ea0


	//   ....[79]....
        /*0a14*/ 	.word	0x00017ed0


	//   ....[80]....
        /*0a18*/ 	.word	0x00017f00


	//   ....[81]....
        /*0a1c*/ 	.word	0x00018090


	//   ....[82]....
        /*0a20*/ 	.word	0x000180c0


	//   ....[83]....
        /*0a24*/ 	.word	0x000180f0


	//   ....[84]....
        /*0a28*/ 	.word	0x00018120


	//   ....[85]....
        /*0a2c*/ 	.word	0x00018150


	//   ....[86]....
        /*0a30*/ 	.word	0x00018180


	//   ....[87]....
        /*0a34*/ 	.word	0x00018210


	//   ....[88]....
        /*0a38*/ 	.word	0x00018240


	//   ....[89]....
        /*0a3c*/ 	.word	0x00018250


	//   ....[90]....
        /*0a40*/ 	.word	0x00018290


	//   ....[91]....
        /*0a44*/ 	.word	0x00019a20


	//   ....[92]....
        /*0a48*/ 	.word	0x0001b390


	//   ....[93]....
        /*0a4c*/ 	.word	0x0001bf00


	//   ....[94]....
        /*0a50*/ 	.word	0x0001bf20


	//   ....[95]....
        /*0a54*/ 	.word	0x0001bf40


	//   ....[96]....
        /*0a58*/ 	.word	0x0001bfd0


	//   ....[97]....
        /*0a5c*/ 	.word	0x0001bfe0


	//   ....[98]....
        /*0a60*/ 	.word	0x0001c050


	//   ....[99]....
        /*0a64*/ 	.word	0x0001c060


	//   ....[100]....
        /*0a68*/ 	.word	0x0001c0d0


	//   ....[101]....
        /*0a6c*/ 	.word	0x0001c0e0


	//   ....[102]....
        /*0a70*/ 	.word	0x0001c150


	//   ....[103]....
        /*0a74*/ 	.word	0x0001c160


	//   ....[104]....
        /*0a78*/ 	.word	0x0001c1d0


	//   ....[105]....
        /*0a7c*/ 	.word	0x0001c1e0


	//   ....[106]....
        /*0a80*/ 	.word	0x0001c250


	//   ....[107]....
        /*0a84*/ 	.word	0x0001c260


	//   ....[108]....
        /*0a88*/ 	.word	0x0001c270


	//   ....[109]....
        /*0a8c*/ 	.word	0x0001c2b0


	//   ....[110]....
        /*0a90*/ 	.word	0x0001c310


	//   ....[111]....
        /*0a94*/ 	.word	0x0001c3e0


	//   ....[112]....
        /*0a98*/ 	.word	0x0001c3f0


	//   ....[113]....
        /*0a9c*/ 	.word	0x0001c460


	//   ....[114]....
        /*0aa0*/ 	.word	0x0001c470


	//   ....[115]....
        /*0aa4*/ 	.word	0x0001c4b0


	//   ....[116]....
        /*0aa8*/ 	.word	0x0001c4d0


	//   ....[117]....
        /*0aac*/ 	.word	0x0001e470


	//   ....[118]....
        /*0ab0*/ 	.word	0x0001e4a0


	//   ....[119]....
        /*0ab4*/ 	.word	0x0001e500


	//   ....[120]....
        /*0ab8*/ 	.word	0x0001e530


	//   ....[121]....
        /*0abc*/ 	.word	0x0001e560


	//   ....[122]....
        /*0ac0*/ 	.word	0x0001e590


	//   ....[123]....
        /*0ac4*/ 	.word	0x0001e5c0


	//   ....[124]....
        /*0ac8*/ 	.word	0x0001e5f0


	//   ....[125]....
        /*0acc*/ 	.word	0x0001e790


	//   ....[126]....
        /*0ad0*/ 	.word	0x0001e7c0


	//   ....[127]....
        /*0ad4*/ 	.word	0x0001e7f0


	//   ....[128]....
        /*0ad8*/ 	.word	0x0001e820


	//   ....[129]....
        /*0adc*/ 	.word	0x0001e850


	//   ....[130]....
        /*0ae0*/ 	.word	0x0001e880


	//   ....[131]....
        /*0ae4*/ 	.word	0x0001e940


	//   ....[132]....
        /*0ae8*/ 	.word	0x0001e960


	//   ....[133]....
        /*0aec*/ 	.word	0x0001e980


	//   ....[134]....
        /*0af0*/ 	.word	0x0001e9e0


	//   ....[135]....
        /*0af4*/ 	.word	0x0001f400


	//   ....[136]....
        /*0af8*/ 	.word	0x0001f860


	//   ....[137]....
        /*0afc*/ 	.word	0x0001f910


	//   ....[138]....
        /*0b00*/ 	.word	0x0001f9a0


	//   ....[139]....
        /*0b04*/ 	.word	0x0001f9f0


	//   ....[140]....
        /*0b08*/ 	.word	0x0001fa40


	//   ....[141]....
        /*0b0c*/ 	.word	0x0001fad0


	//   ....[142]....
        /*0b10*/ 	.word	0x0001fb60


	//   ....[143]....
        /*0b14*/ 	.word	0x0001fbb0


	//   ....[144]....
        /*0b18*/ 	.word	0x0001fc00


	//   ....[145]....
        /*0b1c*/ 	.word	0x0001fcf0


	//   ....[146]....
        /*0b20*/ 	.word	0x0001fda0


	//   ....[147]....
        /*0b24*/ 	.word	0x0001fe20


	//   ....[148]....
        /*0b28*/ 	.word	0x0001feb0


	//   ....[149]....
        /*0b2c*/ 	.word	0x0001ffd0


	//   ....[150]....
        /*0b30*/ 	.word	0x00020100


	//   ....[151]....
        /*0b34*/ 	.word	0x000201e0


	//   ....[152]....
        /*0b38*/ 	.word	0x00020230


	//   ....[153]....
        /*0b3c*/ 	.word	0x00020590


	//   ....[154]....
        /*0b40*/ 	.word	0x000205f0


	//   ....[155]....
        /*0b44*/ 	.word	0x000206b0


	//   ....[156]....
        /*0b48*/ 	.word	0x00020740


	//   ....[157]....
        /*0b4c*/ 	.word	0x000207a0


	//   ....[158]....
        /*0b50*/ 	.word	0x00020810


	//   ....[159]....
        /*0b54*/ 	.word	0x00020870


	//   ....[160]....
        /*0b58*/ 	.word	0x00020920


	//   ....[161]....
        /*0b5c*/ 	.word	0x000209a0


	//   ....[162]....
        /*0b60*/ 	.word	0x000209f0


	//   ....[163]....
        /*0b64*/ 	.word	0x00020a80


	//   ....[164]....
        /*0b68*/ 	.word	0x00020b10


	//   ....[165]....
        /*0b6c*/ 	.word	0x00020bb0


	//   ....[166]....
        /*0b70*/ 	.word	0x00020c50


	//   ....[167]....
        /*0b74*/ 	.word	0x00020cb0


	//   ....[168]....
        /*0b78*/ 	.word	0x00020d40


	//   ....[169]....
        /*0b7c*/ 	.word	0x00020da0


	//   ....[170]....
        /*0b80*/ 	.word	0x00020e10


	//   ....[171]....
        /*0b84*/ 	.word	0x00020e70


	//   ....[172]....
        /*0b88*/ 	.word	0x00020f20


	//   ....[173]....
        /*0b8c*/ 	.word	0x00020fe0


	//   ....[174]....
        /*0b90*/ 	.word	0x000212c0


	//   ....[175]....
        /*0b94*/ 	.word	0x000214a0


	//   ....[176]....
        /*0b98*/ 	.word	0x000214f0


	//   ....[177]....
        /*0b9c*/ 	.word	0x00021550


	//   ....[178]....
        /*0ba0*/ 	.word	0x00021630


	//   ....[179]....
        /*0ba4*/ 	.word	0x00021690


	//   ....[180]....
        /*0ba8*/ 	.word	0x00021770


	//   ....[181]....
        /*0bac*/ 	.word	0x000217d0


	//   ....[182]....
        /*0bb0*/ 	.word	0x000218b0


	//   ....[183]....
        /*0bb4*/ 	.word	0x00021910


	//   ....[184]....
        /*0bb8*/ 	.word	0x000219f0


	//   ....[185]....
        /*0bbc*/ 	.word	0x00021a50


	//   ....[186]....
        /*0bc0*/ 	.word	0x00021b30


	//   ....[187]....
        /*0bc4*/ 	.word	0x00021b90


	//   ....[188]....
        /*0bc8*/ 	.word	0x00021c70


	//   ....[189]....
        /*0bcc*/ 	.word	0x00021cd0


	//   ....[190]....
        /*0bd0*/ 	.word	0x00021dc0


	//   ....[191]....
        /*0bd4*/ 	.word	0x00021e30


	//   ....[192]....
        /*0bd8*/ 	.word	0x00021f10


	//   ....[193]....
        /*0bdc*/ 	.word	0x00021f70


	//   ....[194]....
        /*0be0*/ 	.word	0x00022060


	//   ....[195]....
        /*0be4*/ 	.word	0x000220c0


	//   ....[196]....
        /*0be8*/ 	.word	0x00022190


	//   ....[197]....
        /*0bec*/ 	.word	0x000221f0


	//   ....[198]....
        /*0bf0*/ 	.word	0x000222b0


	//   ....[199]....
        /*0bf4*/ 	.word	0x000225d0


	//   ....[200]....
        /*0bf8*/ 	.word	0x00022670


	//   ....[201]....
        /*0bfc*/ 	.word	0x000227e0


	//   ....[202]....
        /*0c00*/ 	.word	0x00022850


	//   ....[203]....
        /*0c04*/ 	.word	0x000228c0


	//   ....[204]....
        /*0c08*/ 	.word	0x00022930


	//   ....[205]....
        /*0c0c*/ 	.word	0x000229a0


	//   ....[206]....
        /*0c10*/ 	.word	0x00022a20


	//   ....[207]....
        /*0c14*/ 	.word	0x00022aa0


	//   ....[208]....
        /*0c18*/ 	.word	0x00022b30


	//   ....[209]....
        /*0c1c*/ 	.word	0x00022ba0


	//   ....[210]....
        /*0c20*/ 	.word	0x00022c10


	//   ....[211]....
        /*0c24*/ 	.word	0x00022c80


	//   ....[212]....
        /*0c28*/ 	.word	0x00022d00


	//   ....[213]....
        /*0c2c*/ 	.word	0x00022d70


	//   ....[214]....
        /*0c30*/ 	.word	0x00022e20


	//   ....[215]....
        /*0c34*/ 	.word	0x00022e70


	//   ....[216]....
        /*0c38*/ 	.word	0x00022f00


	//   ....[217]....
        /*0c3c*/ 	.word	0x00023030


	//----- nvinfo : EIATTR_REG_RECONFIG
	.align		4
.L_1537:
        /*0c40*/ 	.byte	0x01, 0x54
	.zero		2


	//----- nvinfo : EIATTR_SYSCALL_OFFSETS
	.align		4
        /*0c44*/ 	.byte	0x04, 0x46
        /*0c46*/ 	.short	(.L_1539 - .L_1538)


	//   ....[0]....
.L_1538:
        /*0c48*/ 	.word	0x00001e80


	//   ....[1]....
        /*0c4c*/ 	.word	0x00001fd0


	//   ....[2]....
        /*0c50*/ 	.word	0x00006840


	//   ....[3]....
        /*0c54*/ 	.word	0x00006b60


	//   ....[4]....
        /*0c58*/ 	.word	0x0001aff0


	//   ....[5]....
        /*0c5c*/ 	.word	0x0001b140


	//   ....[6]....
        /*0c60*/ 	.word	0x0001b230


	//   ....[7]....
        /*0c64*/ 	.word	0x0001ba10


	//----- nvinfo : EIATTR_MBARRIER_INSTR_OFFSETS
	.align		4
.L_1539:
        /*0c68*/ 	.byte	0x04, 0x39
        /*0c6a*/ 	.short	(.L_1541 - .L_1540)


	//   ....[0]....
.L_1540:
        /*0c6c*/ 	.word	0x000002b0
        /*0c70*/ 	.word	0x000000ff
        /*0c74*/ 	.word	0x00016800
        /*0c78*/ 	.short	0x0100
        /*0c7a*/ 	.byte	0x08
	.zero		1


	//   ....[1]....
        /*0c7c*/ 	.word	0x000002c0
        /*0c80*/ 	.word	0x000000ff
        /*0c84*/ 	.word	0x00016820
        /*0c88*/ 	.short	0x0100
        /*0c8a*/ 	.byte	0x08
	.zero		1


	//   ....[2]....
        /*0c8c*/ 	.word	0x000003b0
        /*0c90*/ 	.word	0x000000ff
        /*0c94*/ 	.word	0x00016830
        /*0c98*/ 	.short	0x0100
        /*0c9a*/ 	.byte	0x08
	.zero		1


	//   ....[3]....
        /*0c9c*/ 	.word	0x000003c0
        /*0ca0*/ 	.word	0x000000ff
        /*0ca4*/ 	.word	0x00016840
        /*0ca8*/ 	.short	0x0100
        /*0caa*/ 	.byte	0x08
	.zero		1


	//   ....[4]....
        /*0cac*/ 	.word	0x000003d0
        /*0cb0*/ 	.word	0x000000ff
        /*0cb4*/ 	.word	0x00016838
        /*0cb8*/ 	.short	0x0100
        /*0cba*/ 	.byte	0x08
	.zero		1


	//   ....[5]....
        /*0cbc*/ 	.word	0x000003e0
        /*0cc0*/ 	.word	0x000000ff
        /*0cc4*/ 	.word	0x00016848
        /*0cc8*/ 	.short	0x0100
        /*0cca*/ 	.byte	0x08
	.zero		1


	//   ....[6]....
        /*0ccc*/ 	.word	0x00000510
        /*0cd0*/ 	.word	0x000000ff
        /*0cd4*/ 	.word	0x00016850
        /*0cd8*/ 	.short	0x0100
        /*0cda*/ 	.byte	0x08
	.zero		1


	//   ....[7]....
        /*0cdc*/ 	.word	0x00000520
        /*0ce0*/ 	.word	0x000000ff
        /*0ce4*/ 	.word	0x00016860
        /*0ce8*/ 	.short	0x0100
        /*0cea*/ 	.byte	0x08
	.zero		1


	//   ....[8]....
        /*0cec*/ 	.word	0x00000530
        /*0cf0*/ 	.word	0x000000ff
        /*0cf4*/ 	.word	0x00016858
        /*0cf8*/ 	.short	0x0100
        /*0cfa*/ 	.byte	0x08
	.zero		1


	//   ....[9]....
        /*0cfc*/ 	.word	0x00000540
        /*0d00*/ 	.word	0x000000ff
        /*0d04*/ 	.word	0x00016868
        /*0d08*/ 	.short	0x0100
        /*0d0a*/ 	.byte	0x08
	.zero		1


	//   ....[10]....
        /*0d0c*/ 	.word	0x00000630
        /*0d10*/ 	.word	0x000000ff
        /*0d14*/ 	.word	0x00016870
        /*0d18*/ 	.short	0x0100
        /*0d1a*/ 	.byte	0x06
	.zero		1


	//   ....[11]....
        /*0d1c*/ 	.word	0x00000640
        /*0d20*/ 	.word	0x000000ff
        /*0d24*/ 	.word	0x00016880
        /*0d28*/ 	.short	0x0100
        /*0d2a*/ 	.byte	0x06
	.zero		1


	//   ....[12]....
        /*0d2c*/ 	.word	0x00000650
        /*0d30*/ 	.word	0x000000ff
        /*0d34*/ 	.word	0x00016878
        /*0d38*/ 	.short	0x0100
        /*0d3a*/ 	.byte	0x06
	.zero		1


	//   ....[13]....
        /*0d3c*/ 	.word	0x00000660
        /*0d40*/ 	.word	0x000000ff
        /*0d44*/ 	.word	0x00016888
        /*0d48*/ 	.short	0x0100
        /*0d4a*/ 	.byte	0x06
	.zero		1


	//   ....[14]....
        /*0d4c*/ 	.word	0x00000790
        /*0d50*/ 	.word	0x000000ff
        /*0d54*/ 	.word	0x00016890
        /*0d58*/ 	.short	0x0100
        /*0d5a*/ 	.byte	0x08
	.zero		1


	//   ....[15]....
        /*0d5c*/ 	.word	0x000007a0
        /*0d60*/ 	.word	0x000000ff
        /*0d64*/ 	.word	0x000168a0
        /*0d68*/ 	.short	0x0100
        /*0d6a*/ 	.byte	0x08
	.zero		1


	//   ....[16]....
        /*0d6c*/ 	.word	0x000007b0
        /*0d70*/ 	.word	0x000000ff
        /*0d74*/ 	.word	0x00016898
        /*0d78*/ 	.short	0x0100
        /*0d7a*/ 	.byte	0x08
	.zero		1


	//   ....[17]....
        /*0d7c*/ 	.word	0x000007c0
        /*0d80*/ 	.word	0x000000ff
        /*0d84*/ 	.word	0x000168a8
        /*0d88*/ 	.short	0x0100
        /*0d8a*/ 	.byte	0x08
	.zero		1


	//   ....[18]....
        /*0d8c*/ 	.word	0x000008f0
        /*0d90*/ 	.word	0x000000ff
        /*0d94*/ 	.word	0x000168b0
        /*0d98*/ 	.short	0x0100
        /*0d9a*/ 	.byte	0x08
	.zero		1


	//   ....[19]....
        /*0d9c*/ 	.word	0x00000900
        /*0da0*/ 	.word	0x000000ff
        /*0da4*/ 	.word	0x000168c0
        /*0da8*/ 	.short	0x0100
        /*0daa*/ 	.byte	0x08
	.zero		1


	//   ....[20]....
        /*0dac*/ 	.word	0x00000910
        /*0db0*/ 	.word	0x000000ff
        /*0db4*/ 	.word	0x000168b8
        /*0db8*/ 	.short	0x0100
        /*0dba*/ 	.byte	0x08
	.zero		1


	//   ....[21]....
        /*0dbc*/ 	.word	0x00000920
        /*0dc0*/ 	.word	0x000000ff
        /*0dc4*/ 	.word	0x000168c8
        /*0dc8*/ 	.short	0x0100
        /*0dca*/ 	.byte	0x08
	.zero		1


	//   ....[22]....
        /*0dcc*/ 	.word	0x00003190
        /*0dd0*/ 	.word	0x0000004d
        /*0dd4*/ 	.word	0x00016890
        /*0dd8*/ 	.short	0x010a
        /*0dda*/ 	.byte	0x3f
	.zero		1


	//   ....[23]....
        /*0ddc*/ 	.word	0x00004530
        /*0de0*/ 	.word	0x0000004d
        /*0de4*/ 	.word	0x00016890
        /*0de8*/ 	.short	0x010a
        /*0dea*/ 	.byte	0x3f
	.zero		1


	//   ....[24]....
        /*0dec*/ 	.word	0x00005710
        /*0df0*/ 	.word	0x0000004d
        /*0df4*/ 	.word	0x00016890
        /*0df8*/ 	.short	0x010a
        /*0dfa*/ 	.byte	0x3f
	.zero		1


	//   ....[25]....
        /*0dfc*/ 	.word	0x00005920
        /*0e00*/ 	.word	0x0000000c
        /*0e04*/ 	.word	0x00000000
        /*0e08*/ 	.short	0x0101
        /*0e0a*/ 	.byte	0x3f
	.zero		1


	//   ....[26]....
        /*0e0c*/ 	.word	0x00005960
        /*0e10*/ 	.word	0x0000004d
        /*0e14*/ 	.word	0x000168b0
        /*0e18*/ 	.short	0x010a
        /*0e1a*/ 	.byte	0x3f
	.zero		1


	//   ....[27]....
        /*0e1c*/ 	.word	0x00005d40
        /*0e20*/ 	.word	0x0000004d
        /*0e24*/ 	.word	0x00000000
        /*0e28*/ 	.short	0x0101
        /*0e2a*/ 	.byte	0x3f
	.zero		1


	//   ....[28]....
        /*0e2c*/ 	.word	0x000068e0
        /*0e30*/ 	.word	0x00000010
        /*0e34*/ 	.word	0x00016800
        /*0e38*/ 	.short	0x010a
        /*0e3a*/ 	.byte	0x3f
	.zero		1


	//   ....[29]....
        /*0e3c*/ 	.word	0x00006930
        /*0e40*/ 	.word	0x00000010
        /*0e44*/ 	.word	0x00016800
        /*0e48*/ 	.short	0x010a
        /*0e4a*/ 	.byte	0x3f
	.zero		1


	//   ....[30]....
        /*0e4c*/ 	.word	0x00007400
        /*0e50*/ 	.word	0x00000010
        /*0e54*/ 	.word	0x00016800
        /*0e58*/ 	.short	0x010a
        /*0e5a*/ 	.byte	0x3f
	.zero		1


	//   ....[31]....
        /*0e5c*/ 	.word	0x00008a40
        /*0e60*/ 	.word	0x00000010
        /*0e64*/ 	.word	0x00016800
        /*0e68*/ 	.short	0x010a
        /*0e6a*/ 	.byte	0x3f
	.zero		1


	//   ....[32]....
        /*0e6c*/ 	.word	0x00009a70
        /*0e70*/ 	.word	0x00000007
        /*0e74*/ 	.word	0x00016830
        /*0e78*/ 	.short	0x010a
        /*0e7a*/ 	.byte	0x3f
	.zero		1


	//   ....[33]....
        /*0e7c*/ 	.word	0x00009ae0
        /*0e80*/ 	.word	0x00000007
        /*0e84*/ 	.word	0x00016830
        /*0e88*/ 	.short	0x010a
        /*0e8a*/ 	.byte	0x3f
	.zero		1


	//   ....[34]....
        /*0e8c*/ 	.word	0x00009f90
        /*0e90*/ 	.word	0x00000000
        /*0e94*/ 	.word	0x00000000
        /*0e98*/ 	.short	0x0101
        /*0e9a*/ 	.byte	0x3f
	.zero		1


	//   ....[35]....
        /*0e9c*/ 	.word	0x0000cda0
        /*0ea0*/ 	.word	0x00000009
        /*0ea4*/ 	.word	0x00016830
        /*0ea8*/ 	.short	0x010a
        /*0eaa*/ 	.byte	0x3f
	.zero		1


	//   ....[36]....
        /*0eac*/ 	.word	0x0000cdf0
        /*0eb0*/ 	.word	0x00000009
        /*0eb4*/ 	.word	0x00016830
        /*0eb8*/ 	.short	0x010a
        /*0eba*/ 	.byte	0x3f
	.zero		1


	//   ....[37]....
        /*0ebc*/ 	.word	0x0000d120
        /*0ec0*/ 	.word	0x00000008
        /*0ec4*/ 	.word	0x00016850
        /*0ec8*/ 	.short	0x010a
        /*0eca*/ 	.byte	0x3f
	.zero		1


	//   ....[38]....
        /*0ecc*/ 	.word	0x0000d160
        /*0ed0*/ 	.word	0x00000008
        /*0ed4*/ 	.word	0x00016850
        /*0ed8*/ 	.short	0x010a
        /*0eda*/ 	.byte	0x3f
	.zero		1


	//   ....[39]....
        /*0edc*/ 	.word	0x0000d660
        /*0ee0*/ 	.word	0x00000008
        /*0ee4*/ 	.word	0x00000000
        /*0ee8*/ 	.short	0x0101
        /*0eea*/ 	.byte	0x3f
	.zero		1


	//   ....[40]....
        /*0eec*/ 	.word	0x0000e060
        /*0ef0*/ 	.word	0x00000000
        /*0ef4*/ 	.word	0x00000000
        /*0ef8*/ 	.short	0x0101
        /*0efa*/ 	.byte	0x3f
	.zero		1


	//   ....[41]....
        /*0efc*/ 	.word	0x00010020
        /*0f00*/ 	.word	0x00000000
        /*0f04*/ 	.word	0x00016830
        /*0f08*/ 	.short	0x010a
        /*0f0a*/ 	.byte	0x3f
	.zero		1


	//   ....[42]....
        /*0f0c*/ 	.word	0x00010070
        /*0f10*/ 	.word	0x00000000
        /*0f14*/ 	.word	0x00016830
        /*0f18*/ 	.short	0x010a
        /*0f1a*/ 	.byte	0x3f
	.zero		1


	//   ....[43]....
        /*0f1c*/ 	.word	0x000103a0
        /*0f20*/ 	.word	0x00000002
        /*0f24*/ 	.word	0x00016850
        /*0f28*/ 	.short	0x010a
        /*0f2a*/ 	.byte	0x3f
	.zero		1


	//   ....[44]....
        /*0f2c*/ 	.word	0x000103e0
        /*0f30*/ 	.word	0x00000002
        /*0f34*/ 	.word	0x00016850
        /*0f38*/ 	.short	0x010a
        /*0f3a*/ 	.byte	0x3f
	.zero		1


	//   ....[45]....
        /*0f3c*/ 	.word	0x00011420
        /*0f40*/ 	.word	0x0000002f
        /*0f44*/ 	.word	0x00000000
        /*0f48*/ 	.short	0x0101
        /*0f4a*/ 	.byte	0x3f
	.zero		1


	//   ....[46]....
        /*0f4c*/ 	.word	0x00011450
        /*0f50*/ 	.word	0x0000000d
        /*0f54*/ 	.word	0x00000000
        /*0f58*/ 	.short	0x0101
        /*0f5a*/ 	.byte	0x3f
	.zero		1


	//   ....[47]....
        /*0f5c*/ 	.word	0x00011f70
        /*0f60*/ 	.word	0x00000000
        /*0f64*/ 	.word	0x00016830
        /*0f68*/ 	.short	0x010a
        /*0f6a*/ 	.byte	0x3f
	.zero		1


	//   ....[48]....
        /*0f6c*/ 	.word	0x00011fc0
        /*0f70*/ 	.word	0x00000000
        /*0f74*/ 	.word	0x00016830
        /*0f78*/ 	.short	0x010a
        /*0f7a*/ 	.byte	0x3f
	.zero		1


	//   ....[49]....
        /*0f7c*/ 	.word	0x000122f0
        /*0f80*/ 	.word	0x00000002
        /*0f84*/ 	.word	0x00016850
        /*0f88*/ 	.short	0x010a
        /*0f8a*/ 	.byte	0x3f
	.zero		1


	//   ....[50]....
        /*0f8c*/ 	.word	0x00012330
        /*0f90*/ 	.word	0x00000002
        /*0f94*/ 	.word	0x00016850
        /*0f98*/ 	.short	0x010a
        /*0f9a*/ 	.byte	0x3f
	.zero		1


	//   ....[51]....
        /*0f9c*/ 	.word	0x00012850
        /*0fa0*/ 	.word	0x00000003
        /*0fa4*/ 	.word	0x00000000
        /*0fa8*/ 	.short	0x0101
        /*0faa*/ 	.byte	0x3f
	.zero		1


	//   ....[52]....
        /*0fac*/ 	.word	0x00013210
        /*0fb0*/ 	.word	0x00000000
        /*0fb4*/ 	.word	0x00000000
        /*0fb8*/ 	.short	0x0101
        /*0fba*/ 	.byte	0x3f
	.zero		1


	//   ....[53]....
        /*0fbc*/ 	.word	0x00014e70
        /*0fc0*/ 	.word	0x0000000b
        /*0fc4*/ 	.word	0x00016850
        /*0fc8*/ 	.short	0x010a
        /*0fca*/ 	.byte	0x3f
	.zero		1


	//   ....[54]....
        /*0fcc*/ 	.word	0x00014ee0
        /*0fd0*/ 	.word	0x0000000b
        /*0fd4*/ 	.word	0x00016850
        /*0fd8*/ 	.short	0x010a
        /*0fda*/ 	.byte	0x3f
	.zero		1


	//   ....[55]....
        /*0fdc*/ 	.word	0x000154c0
        /*0fe0*/ 	.word	0x00000008
        /*0fe4*/ 	.word	0x00000000
        /*0fe8*/ 	.short	0x0101
        /*0fea*/ 	.byte	0x3f
	.zero		1


	//   ....[56]....
        /*0fec*/ 	.word	0x00016510
        /*0ff0*/ 	.word	0x00000000
        /*0ff4*/ 	.word	0x00000000
        /*0ff8*/ 	.short	0x0101
        /*0ffa*/ 	.byte	0x3f
	.zero		1


	//   ....[57]....
        /*0ffc*/ 	.word	0x00016b60
        /*1000*/ 	.word	0x00000008
        /*1004*/ 	.word	0x00000000
        /*1008*/ 	.short	0x0101
        /*100a*/ 	.byte	0x3f
	.zero		1


	//   ....[58]....
        /*100c*/ 	.word	0x00019b00
        /*1010*/ 	.word	0x00000011
        /*1014*/ 	.word	0x00016820
        /*1018*/ 	.short	0x010a
        /*101a*/ 	.byte	0x3f
	.zero		1


	//   ....[59]....
        /*101c*/ 	.word	0x00019bc0
        /*1020*/ 	.word	0x00000005
        /*1024*/ 	.word	0x000168a0
        /*1028*/ 	.short	0x010a
        /*102a*/ 	.byte	0x3f
	.zero		1


	//   ....[60]....
        /*102c*/ 	.word	0x00019e00
        /*1030*/ 	.word	0x00000005
        /*1034*/ 	.word	0x000168c0
        /*1038*/ 	.short	0x010a
        /*103a*/ 	.byte	0x3f
	.zero		1


	//   ....[61]....
        /*103c*/ 	.word	0x0001a190
        /*1040*/ 	.word	0x00000005
        /*1044*/ 	.word	0x000168a0
        /*1048*/ 	.short	0x010a
        /*104a*/ 	.byte	0x3f
	.zero		1


	//   ....[62]....
        /*104c*/ 	.word	0x0001a3b0
        /*1050*/ 	.word	0x00000005
        /*1054*/ 	.word	0x000168c0
        /*1058*/ 	.short	0x010a
        /*105a*/ 	.byte	0x3f
	.zero		1


	//   ....[63]....
        /*105c*/ 	.word	0x0001b5a0
        /*1060*/ 	.word	0x00000000
        /*1064*/ 	.word	0x00016840
        /*1068*/ 	.short	0x010a
        /*106a*/ 	.byte	0x3f
	.zero		1


	//   ....[64]....
        /*106c*/ 	.word	0x0001c580
        /*1070*/ 	.word	0x00000011
        /*1074*/ 	.word	0x00016800
        /*1078*/ 	.short	0x0107
        /*107a*/ 	.byte	0x3f
	.zero		1


	//   ....[65]....
        /*107c*/ 	.word	0x0001c670
        /*1080*/ 	.word	0x00000011
        /*1084*/ 	.word	0x00016800
        /*1088*/ 	.short	0x0101
        /*108a*/ 	.byte	0x3f
	.zero		1


	//   ....[66]....
        /*108c*/ 	.word	0x0001c690
        /*1090*/ 	.word	0x00000011
        /*1094*/ 	.word	0x00016820
        /*1098*/ 	.short	0x010a
        /*109a*/ 	.byte	0x3f
	.zero		1


	//   ....[67]....
        /*109c*/ 	.word	0x0001ca80
        /*10a0*/ 	.word	0x00000002
        /*10a4*/ 	.word	0x00016840
        /*10a8*/ 	.short	0x010a
        /*10aa*/ 	.byte	0x3f
	.zero		1


	//   ....[68]....
        /*10ac*/ 	.word	0x0001cd00
        /*10b0*/ 	.word	0x00000003
        /*10b4*/ 	.word	0x00000060
        /*10b8*/ 	.short	0x010a
        /*10ba*/ 	.byte	0x3f
	.zero		1


	//   ....[69]....
        /*10bc*/ 	.word	0x0001d240
        /*10c0*/ 	.word	0x00000002
        /*10c4*/ 	.word	0x00016840
        /*10c8*/ 	.short	0x010a
        /*10ca*/ 	.byte	0x3f
	.zero		1


	//   ....[70]....
        /*10cc*/ 	.word	0x0001d4c0
        /*10d0*/ 	.word	0x0000000a
        /*10d4*/ 	.word	0x00000060
        /*10d8*/ 	.short	0x010a
        /*10da*/ 	.byte	0x3f
	.zero		1


	//   ....[71]....
        /*10dc*/ 	.word	0x0001d950
        /*10e0*/ 	.word	0x00000002
        /*10e4*/ 	.word	0x00016840
        /*10e8*/ 	.short	0x010a
        /*10ea*/ 	.byte	0x3f
	.zero		1


	//   ....[72]....
        /*10ec*/ 	.word	0x0001dbe0
        /*10f0*/ 	.word	0x00000003
        /*10f4*/ 	.word	0x00000060
        /*10f8*/ 	.short	0x010a
        /*10fa*/ 	.byte	0x3f
	.zero		1


	//   ....[73]....
        /*10fc*/ 	.word	0x0001e020
        /*1100*/ 	.word	0x00000003
        /*1104*/ 	.word	0x00016860
        /*1108*/ 	.short	0x010a
        /*110a*/ 	.byte	0x3f
	.zero		1


	//   ....[74]....
        /*110c*/ 	.word	0x0001f380
        /*1110*/ 	.word	0x00000009
        /*1114*/ 	.word	0x00016820
        /*1118*/ 	.short	0x010a
        /*111a*/ 	.byte	0x3f
	.zero		1


	//   ....[75]....
        /*111c*/ 	.word	0x0001f510
        /*1120*/ 	.word	0x00000007
        /*1124*/ 	.word	0x00000000
        /*1128*/ 	.short	0x010a
        /*112a*/ 	.byte	0x3f
	.zero		1


	//   ....[76]....
        /*112c*/ 	.word	0x0001f580
        /*1130*/ 	.word	0x00000003
        /*1134*/ 	.word	0x00000000
        /*1138*/ 	.short	0x010a
        /*113a*/ 	.byte	0x3f
	.zero		1


	//   ....[77]....
        /*113c*/ 	.word	0x0001f5e0
        /*1140*/ 	.word	0x00000005
        /*1144*/ 	.word	0x00000000
        /*1148*/ 	.short	0x010a
        /*114a*/ 	.byte	0x3f
	.zero		1


	//   ....[78]....
        /*114c*/ 	.word	0x0001f610
        /*1150*/ 	.word	0x00000003
        /*1154*/ 	.word	0x00000000
        /*1158*/ 	.short	0x010a
        /*115a*/ 	.byte	0x3f
	.zero		1


	//   ....[79]....
        /*115c*/ 	.word	0x0001f670
        /*1160*/ 	.word	0x0000004d
        /*1164*/ 	.word	0x00016890
        /*1168*/ 	.short	0x010a
        /*116a*/ 	.byte	0x3f
	.zero		1


	//   ....[80]....
        /*116c*/ 	.word	0x0001f6c0
        /*1170*/ 	.word	0x0000004d
        /*1174*/ 	.word	0x00016890
        /*1178*/ 	.short	0x010a
        /*117a*/ 	.byte	0x3f
	.zero		1


	//   ....[81]....
        /*117c*/ 	.word	0x0001f710
        /*1180*/ 	.word	0x0000004d
        /*1184*/ 	.word	0x00016890
        /*1188*/ 	.short	0x010a
        /*118a*/ 	.byte	0x3f
	.zero		1


	//   ....[82]....
        /*118c*/ 	.word	0x0001f760
        /*1190*/ 	.word	0x0000004d
        /*1194*/ 	.word	0x000168b0
        /*1198*/ 	.short	0x010a
        /*119a*/ 	.byte	0x3f
	.zero		1


	//   ....[83]....
        /*119c*/ 	.word	0x0001fc30
        /*11a0*/ 	.word	0x00000010
        /*11a4*/ 	.word	0x00016800
        /*11a8*/ 	.short	0x010a
        /*11aa*/ 	.byte	0x3f
	.zero		1


	//   ....[84]....
        /*11ac*/ 	.word	0x00020260
        /*11b0*/ 	.word	0x00000010
        /*11b4*/ 	.word	0x00016800
        /*11b8*/ 	.short	0x010a
        /*11ba*/ 	.byte	0x3f
	.zero		1


	//   ....[85]....
        /*11bc*/ 	.word	0x000202b0
        /*11c0*/ 	.word	0x00000007
        /*11c4*/ 	.word	0x00016830
        /*11c8*/ 	.short	0x010a
        /*11ca*/ 	.byte	0x3f
	.zero		1


	//   ....[86]....
        /*11cc*/ 	.word	0x00020300
        /*11d0*/ 	.word	0x00000009
        /*11d4*/ 	.word	0x00016830
        /*11d8*/ 	.short	0x010a
        /*11da*/ 	.byte	0x3f
	.zero		1


	//   ....[87]....
        /*11dc*/ 	.word	0x00020350
        /*11e0*/ 	.word	0x00000008
        /*11e4*/ 	.word	0x00016850
        /*11e8*/ 	.short	0x010a
        /*11ea*/ 	.byte	0x3f
	.zero		1


	//   ....[88]....
        /*11ec*/ 	.word	0x000203a0
        /*11f0*/ 	.word	0x00000000
        /*11f4*/ 	.word	0x00016830
        /*11f8*/ 	.short	0x010a
        /*11fa*/ 	.byte	0x3f
	.zero		1


	//   ....[89]....
        /*11fc*/ 	.word	0x000203f0
        /*1200*/ 	.word	0x00000002
        /*1204*/ 	.word	0x00016850
        /*1208*/ 	.short	0x010a
        /*120a*/ 	.byte	0x3f
	.zero		1


	//   ....[90]....
        /*120c*/ 	.word	0x00020440
        /*1210*/ 	.word	0x00000000
        /*1214*/ 	.word	0x00016830
        /*1218*/ 	.short	0x010a
        /*121a*/ 	.byte	0x3f
	.zero		1


	//   ....[91]....
        /*121c*/ 	.word	0x00020490
        /*1220*/ 	.word	0x00000002
        /*1224*/ 	.word	0x00016850
        /*1228*/ 	.short	0x010a
        /*122a*/ 	.byte	0x3f
	.zero		1


	//   ....[92]....
        /*122c*/ 	.word	0x000204e0
        /*1230*/ 	.word	0x0000000b
        /*1234*/ 	.word	0x00016850
        /*1238*/ 	.short	0x010a
        /*123a*/ 	.byte	0x3f
	.zero		1


	//   ....[93]....
        /*123c*/ 	.word	0x000210a0
        /*1240*/ 	.word	0x00000011
        /*1244*/ 	.word	0x00016820
        /*1248*/ 	.short	0x010a
        /*124a*/ 	.byte	0x3f
	.zero		1


	//   ....[94]....
        /*124c*/ 	.word	0x000210f0
        /*1250*/ 	.word	0x00000005
        /*1254*/ 	.word	0x000168a0
        /*1258*/ 	.short	0x010a
        /*125a*/ 	.byte	0x3f
	.zero		1


	//   ....[95]....
        /*125c*/ 	.word	0x00021140
        /*1260*/ 	.word	0x00000005
        /*1264*/ 	.word	0x000168c0
        /*1268*/ 	.short	0x010a
        /*126a*/ 	.byte	0x3f
	.zero		1


	//   ....[96]....
        /*126c*/ 	.word	0x00021190
        /*1270*/ 	.word	0x00000005
        /*1274*/ 	.word	0x000168a0
        /*1278*/ 	.short	0x010a
        /*127a*/ 	.byte	0x3f
	.zero		1


	//   ....[97]....
        /*127c*/ 	.word	0x000211e0
        /*1280*/ 	.word	0x00000005
        /*1284*/ 	.word	0x000168c0
        /*1288*/ 	.short	0x010a
        /*128a*/ 	.byte	0x3f
	.zero		1


	//   ....[98]....
        /*128c*/ 	.word	0x00021380
        /*1290*/ 	.word	0x00000000
        /*1294*/ 	.word	0x00016840
        /*1298*/ 	.short	0x010a
        /*129a*/ 	.byte	0x3f
	.zero		1


	//   ....[99]....
        /*129c*/ 	.word	0x000222f0
        /*12a0*/ 	.word	0x00000011
        /*12a4*/ 	.word	0x00016820
        /*12a8*/ 	.short	0x010a
        /*12aa*/ 	.byte	0x3f
	.zero		1


	//   ....[100]....
        /*12ac*/ 	.word	0x00022340
        /*12b0*/ 	.word	0x00000002
        /*12b4*/ 	.word	0x00016840
        /*12b8*/ 	.short	0x010a
        /*12ba*/ 	.byte	0x3f
	.zero		1


	//   ....[101]....
        /*12bc*/ 	.word	0x00022390
        /*12c0*/ 	.word	0x00000003
        /*12c4*/ 	.word	0x00000060
        /*12c8*/ 	.short	0x010a
        /*12ca*/ 	.byte	0x3f
	.zero		1


	//   ....[102]....
        /*12cc*/ 	.word	0x000223e0
        /*12d0*/ 	.word	0x00000002
        /*12d4*/ 	.word	0x00016840
        /*12d8*/ 	.short	0x010a
        /*12da*/ 	.byte	0x3f
	.zero		1


	//   ....[103]....
        /*12dc*/ 	.word	0x00022430
        /*12e0*/ 	.word	0x0000000a
        /*12e4*/ 	.word	0x00000060
        /*12e8*/ 	.short	0x010a
        /*12ea*/ 	.byte	0x3f
	.zero		1


	//   ....[104]....
        /*12ec*/ 	.word	0x00022480
        /*12f0*/ 	.word	0x00000002
        /*12f4*/ 	.word	0x00016840
        /*12f8*/ 	.short	0x010a
        /*12fa*/ 	.byte	0x3f
	.zero		1


	//   ....[105]....
        /*12fc*/ 	.word	0x000224d0
        /*1300*/ 	.word	0x00000003
        /*1304*/ 	.word	0x00000060
        /*1308*/ 	.short	0x010a
        /*130a*/ 	.byte	0x3f
	.zero		1


	//   ....[106]....
        /*130c*/ 	.word	0x00022520
        /*1310*/ 	.word	0x00000003
        /*1314*/ 	.word	0x00016860
        /*1318*/ 	.short	0x010a
        /*131a*/ 	.byte	0x3f
	.zero		1


	//   ....[107]....
        /*131c*/ 	.word	0x00022f50
        /*1320*/ 	.word	0x00000009
        /*1324*/ 	.word	0x00016820
        /*1328*/ 	.short	0x010a
        /*132a*/ 	.byte	0x3f
	.zero		1


	//   ....[108]....
        /*132c*/ 	.word	0x000230f0
        /*1330*/ 	.word	0x00000007
        /*1334*/ 	.word	0x00000000
        /*1338*/ 	.short	0x010a
        /*133a*/ 	.byte	0x3f
	.zero		1


	//   ....[109]....
        /*133c*/ 	.word	0x00023140
        /*1340*/ 	.word	0x00000003
        /*1344*/ 	.word	0x00000000
        /*1348*/ 	.short	0x010a
        /*134a*/ 	.byte	0x3f
	.zero		1


	//   ....[110]....
        /*134c*/ 	.word	0x00023190
        /*1350*/ 	.word	0x00000005
        /*1354*/ 	.word	0x00000000
        /*1358*/ 	.short	0x010a
        /*135a*/ 	.byte	0x3f
	.zero		1


	//----- nvinfo : EIATTR_NUM_MBARRIERS
	.align		4
.L_1541:
        /*135c*/ 	.byte	0x03, 0x38
        /*135e*/ 	.short	0x0016


	//----- nvinfo : EIATTR_EXIT_INSTR_OFFSETS
	.align		4
        /*1360*/ 	.byte	0x04, 0x1c
        /*1362*/ 	.short	(.L_1543 - .L_1542)


	//   ....[0]....
.L_1542:
        /*1364*/ 	.word	0x0001f660


	//----- nvinfo : EIATTR_MAX_THREADS
	.align		4
.L_1543:
        /*1368*/ 	.byte	0x04, 0x05
        /*136a*/ 	.short	(.L_1545 - .L_1544)
.L_1544:
        /*136c*/ 	.word	0x00000200
        /*1370*/ 	.word	0x00000001
        /*1374*/ 	.word	0x00000001


	//----- nvinfo : EIATTR_CRS_STACK_SIZE
	.align		4
.L_1545:
        /*1378*/ 	.byte	0x04, 0x1e
        /*137a*/ 	.short	(.L_1547 - .L_1546)
.L_1546:
        /*137c*/ 	.word	0x00000000


	//----- nvinfo : EIATTR_CBANK_PARAM_SIZE
	.align		4
.L_1547:
        /*1380*/ 	.byte	0x03, 0x19
        /*1382*/ 	.short	0x0af0


	//----- nvinfo : EIATTR_PARAM_CBANK
	.align		4
        /*1384*/ 	.byte	0x04, 0x0a
        /*1386*/ 	.short	(.L_1549 - .L_1548)
	.align		4
.L_1548:
        /*1388*/ 	.word	index@(.nv.constant0._ZN7cutlass13device_kernelIN5flash11enable_sm90INS1_16FlashAttnFwdSm90INS1_25CollectiveMainloopFwdSm90ILi2EN4cute5tupleIJNS5_1CILi1EEES8_S8_EEENS6_IJNS7_ILi192EEENS7_ILi128EEENS7_ILi64EEEEEELi64ENS_10bfloat16_tEfNS_4arch4Sm90ELb0ELb1ELb0ELb1ELb0ELb1ELb0ELb1ELb1ELb1ELb1ELb0EEENS1_21CollectiveEpilogueFwdINS6_IJSA_SC_SB_EEES9_SE_SG_Li384ELb1ELb1ELb1ELb0EEENS1_36VarlenDynamicPersistentTileSchedulerILi192ELi128ELi384ELi128ELb1ELb1ELb1ELb1ELb0ELb1EEEEEEEEEvNT_6ParamsE)
        /*138c*/ 	.short	0x0210
        /*138e*/ 	.short	0x0af0


	//----- nvinfo : EIATTR_SW_WAR
	.align		4
.L_1549:
        /*1390*/ 	.byte	0x04, 0x36
        /*1392*/ 	.short	(.L_1551 - .L_1550)
.L_1550:
        /*1394*/ 	.word	0x00000008
.L_1551:


//--------------------- .nv.info._ZN7cutlass13device_kernelIN5flash11enable_sm90INS1_16FlashAttnFwdSm90INS1_25CollectiveMainloopFwdSm90ILi2EN4cute5tupleIJNS5_1CILi1EEES8_S8_EEENS6_IJNS7_ILi192EEENS7_ILi128EEENS7_ILi64EEEEEELi64ENS_10bfloat16_tEfNS_4arch4Sm90ELb1ELb0ELb0ELb0ELb0ELb0ELb0ELb1ELb1ELb1ELb1ELb0EEENS1_21CollectiveEpilogueFwdINS6_IJSA_SC_SB_EEES9_SE_SG_Li384ELb0ELb1ELb1ELb0EEENS1_19SingleTileSchedulerILb0ELb1ELb1ELi192EEEEEEEEEvNT_6ParamsE --------------------------
	.section	.nv.info._ZN7cutlass13device_kernelIN5flash11enable_sm90INS1_16FlashAttnFwdSm90INS1_25CollectiveMainloopFwdSm90ILi2EN4cute5tupleIJNS5_1CILi1EEES8_S8_EEENS6_IJNS7_ILi192EEENS7_ILi128EEENS7_ILi64EEEEEELi64ENS_10bfloat16_tEfNS_4arch4Sm90ELb1ELb0ELb0ELb0ELb0ELb0ELb0ELb1ELb1ELb1ELb1ELb0EEENS1_21CollectiveEpilogueFwdINS6_IJSA_SC_SB_EEES9_SE_SG_Li384ELb0ELb1ELb1ELb0EEENS1_19SingleTileSchedulerILb0ELb1ELb1ELi192EEEEEEEEEvNT_6ParamsE,"",@"SHT_CUDA_INFO"
	.sectionflags	@""
	.align	4


	//----- nvinfo : EIATTR_CUDA_API_VERSION
	.align		4
        /*0000*/ 	.byte	0x04, 0x37
        /*0002*/ 	.short	(.L_1553 - .L_1552)
.L_1552:
        /*0004*/ 	.word	0x00000082


	//----- nvinfo : EIATTR_KPARAM_INFO
	.align		4
.L_1553:
        /*0008*/ 	.byte	0x04, 0x17
        /*000a*/ 	.short	(.L_1555 - .L_1554)
.L_1554:
        /*000c*/ 	.word	0x00000000
        /*0010*/ 	.short	0x0000
        /*0012*/ 	.short	0x0070
        /*0014*/ 	.byte	0x00, 0xf0, 0x01, 0x28


	//----- nvinfo : EIATTR_SPARSE_MMA_MASK
	.align		4
.L_1555:
        /*0018*/ 	.byte	0x03, 0x50
        /*001a*/ 	.short	0x0000


	//----- nvinfo : EIATTR_MAXREG_COUNT
	.align		4
        /*001c*/ 	.byte	0x03, 0x1b
        /*001e*/ 	.short	0x0080


	//----- nvinfo : EIATTR_NUM_BARRIERS
	.align		4
        /*0020*/ 	.byte	0x02, 0x4c
        /*0022*/ 	.byte	0x10
	.zero		1


	//----- nvinfo : EIATTR_EXTERNS
	.align		4
        /*0024*/ 	.byte	0x04, 0x0f
        /*0026*/ 	.short	(.L_1557 - .L_1556)


	//   ....[0]....
	.align		4
.L_1556:
        /*0028*/ 	.word	index@(__assertfail)


	//----- nvinfo : EIATTR_MERCURY_ISA_VERSION
	.align		4
.L_1557:
        /*002c*/ 	.byte	0x03, 0x5f
        /*002e*/ 	.short	0x0101


	//----- nvinfo : EIATTR_INT_WARP_WIDE_INSTR_OFFSETS
	.align		4
        /*0030*/ 	.byte	0x04, 0x31
        /*0032*/ 	.short	(.L_1559 - .L_1558)


	//   ....[0]....
.L_1558:
        /*0034*/ 	.word	0x00000120


	//   ....[1]....
        /*0038*/ 	.word	0x00000160


	//   ....[2]....
        /*003c*/ 	.word	0x000001d0


	//----- nvinfo : EIATTR_COOP_GROUP_MASK_REGIDS
	.align		4
.L_1559:
        /*0040*/ 	.byte	0x04, 0x29
        /*0042*/ 	.short	(.L_1561 - .L_1560)


	//   ....[0]....
.L_1560:
        /*0044*/ 	.word	0xffffffff


	//   ....[1]....
        /*0048*/ 	.word	0xffffffff


	//   ....[2]....
        /*004c*/ 	.word	0xffffffff


	//   ....[3]....
        /*0050*/ 	.word	0xffffffff


	//   ....[4]....
        /*0054*/ 	.word	0xffffffff


	//   ....[5]....
        /*0058*/ 	.word	0xffffffff


	//   ....[6]....
        /*005c*/ 	.word	0xffffffff


	//   ....[7]....
        /*0060*/ 	.word	0xffffffff


	//   ....[8]....
        /*0064*/ 	.word	0xffffffff


	//   ....[9]....
        /*0068*/ 	.word	0xffffffff


	//   ....[10]....
        /*006c*/ 	.word	0xffffffff


	//   ....[11]....
        /*0070*/ 	.word	0xffffffff


	//   ....[12]....
        /*0074*/ 	.word	0xffffffff


	//   ....[13]....
        /*0078*/ 	.word	0xffffffff


	//   ....[14]....
        /*007c*/ 	.word	0xffffffff


	//   ....[15]....
        /*0080*/ 	.word	0xffffffff


	//   ....[16]....
        /*0084*/ 	.word	0xffffffff


	//   ....[17]....
        /*0088*/ 	.word	0xffffffff


	//   ....[18]....
        /*008c*/ 	.word	0xffffffff


	//   ....[19]....
        /*0090*/ 	.word	0xffffffff


	//   ....[20]....
        /*0094*/ 	.word	0xffffffff


	//   ....[21]....
        /*0098*/ 	.word	0xffffffff


	//   ....[22]....
        /*009c*/ 	.word	0xffffffff


	//   ....[23]....
        /*00a0*/ 	.word	0xffffffff


	//   ....[24]....
        /*00a4*/ 	.word	0xffffffff


	//   ....[25]....
        /*00a8*/ 	.word	0xffffffff


	//   ....[26]....
        /*00ac*/ 	.word	0xffffffff


	//   ....[27]....
        /*00b0*/ 	.word	0xffffffff


	//   ....[28]....
        /*00b4*/ 	.word	0xffffffff


	//   ....[29]....
        /*00b8*/ 	.word	0xffffffff


	//   ....[30]....
        /*00bc*/ 	.word	0xffffffff


	//   ....[31]....
        /*00c0*/ 	.word	0xffffffff


	//   ....[32]....
        /*00c4*/ 	.word	0xffffffff


	//   ....[33]....
        /*00c8*/ 	.word	0xffffffff


	//   ....[34]....
        /*00cc*/ 	.word	0xffffffff


	//   ....[35]....
        /*00d0*/ 	.word	0xffffffff


	//   ....[36]....
        /*00d4*/ 	.word	0xffffffff


	//   ....[37]....
        /*00d8*/ 	.word	0xffffffff


	//   ....[38]....
        /*00dc*/ 	.word	0xffffffff


	//   ....[39]....
        /*00e0*/ 	.word	0xffffffff


	//   ....[40]....
        /*00e4*/ 	.word	0xffffffff


	//   ....[41]....
        /*00e8*/ 	.word	0xffffffff


	//   ....[42]....
        /*00ec*/ 	.word	0xffffffff


	//   ....[43]....
        /*00f0*/ 	.word	0xffffffff


	//   ....[44]....
        /*00f4*/ 	.word	0xffffffff


	//   ....[45]....
        /*00f8*/ 	.word	0xffffffff


	//   ....[46]....
        /*00fc*/ 	.word	0xffffffff


	//   ....[47]....
        /*0100*/ 	.word	0xffffffff


	//   ....[48]....
        /*0104*/ 	.word	0xffffffff


	//   ....[49]....
        /*0108*/ 	.word	0xffffffff


	//   ....[50]....
        /*010c*/ 	.word	0xffffffff


	//   ....[51]....
        /*0110*/ 	.word	0xffffffff


	//   ....[52]....
        /*0114*/ 	.word	0xffffffff


	//   ....[53]....
        /*0118*/ 	.word	0xffffffff


	//   ....[54]....
        /*011c*/ 	.word	0xffffffff


	//   ....[55]....
        /*0120*/ 	.word	0xffffffff


	//   ....[56]....
        /*0124*/ 	.word	0xffffffff


	//   ....[57]....
        /*0128*/ 	.word	0xffffffff


	//   ....[58]....
        /*012c*/ 	.word	0xffffffff


	//   ....[59]....
        /*0130*/ 	.word	0xffffffff


	//   ....[60]....
        /*0134*/ 	.word	0xffffffff


	//   ....[61]....
        /*0138*/ 	.word	0xffffffff


	//   ....[62]....
        /*013c*/ 	.word	0xffffffff


	//   ....[63]....
        /*0140*/ 	.word	0x0500000f


	//   ....[64]....
        /*0144*/ 	.word	0x0500000f


	//   ....[65]....
        /*0148*/ 	.word	0x0500000f


	//   ....[66]....
        /*014c*/ 	.word	0x0500000f


	//   ....[67]....
        /*0150*/ 	.word	0x0500000f


	//   ....[68]....
        /*0154*/ 	.word	0x0500000f


	//   ....[69]....
        /*0158*/ 	.word	0x0500000f


	//   ....[70]....
        /*015c*/ 	.word	0x0500000f


	//   ....[71]....
        /*0160*/ 	.word	0x0500000f


	//   ....[72]....
        /*0164*/ 	.word	0x0500000f


	//   ....[73]....
        /*0168*/ 	.word	0x0500000f


	//   ....[74]....
        /*016c*/ 	.word	0x0500000f


	//   ....[75]....
        /*0170*/ 	.word	0x0500000f


	//   ....[76]....
        /*0174*/ 	.word	0x0500000f


	//   ....[77]....
        /*0178*/ 	.word	0x0500000f


	//   ....[78]....
        /*017c*/ 	.word	0x0500000f


	//   ....[79]....
        /*0180*/ 	.word	0x0500000f


	//   ....[80]....
        /*0184*/ 	.word	0x0500000f


	//   ....[81]....
        /*0188*/ 	.word	0x0500000f


	//   ....[82]....
        /*018c*/ 	.word	0x0500000f


	//   ....[83]....
        /*0190*/ 	.word	0x0500000f


	//   ....[84]....
        /*0194*/ 	.word	0x0500000f


	//   ....[85]....
        /*0198*/ 	.word	0x0500000f


	//   ....[86]....
        /*019c*/ 	.word	0x0500000f


	//   ....[87]....
        /*01a0*/ 	.word	0x0500000f


	//   ....[88]....
        /*01a4*/ 	.word	0x0500000f


	//----- nvinfo : EIATTR_COOP_GROUP_INSTR_OFFSETS
	.align		4
.L_1561:
        /*01a8*/ 	.byte	0x04, 0x28
        /*01aa*/ 	.short	(.L_1563 - .L_1562)


	//   ....[0]....
.L_1562:
        /*01ac*/ 	.word	0x00000060


	//   ....[1]....
        /*01b0*/ 	.word	0x00000130


	//   ....[2]....
        /*01b4*/ 	.word	0x00000180


	//   ....[3]....
        /*01b8*/ 	.word	0x000003b0


	//   ....[4]....
        /*01bc*/ 	.word	0x00000510


	//   ....[5]....
        /*01c0*/ 	.word	0x00000630


	//   ....[6]....
        /*01c4*/ 	.word	0x00000790


	//   ....[7]....
        /*01c8*/ 	.word	0x00001140


	//   ....[8]....
        /*01cc*/ 	.word	0x00001890


	//   ....[9]....
        /*01d0*/ 	.word	0x000018c0


	//   ....[10]....
        /*01d4*/ 	.word	0x00002060


	//   ....[11]....
        /*01d8*/ 	.word	0x000021a0


	//   ....[12]....
        /*01dc*/ 	.word	0x00002a50


	//   ....[13]....
        /*01e0*/ 	.word	0x00002ac0


	//   ....[14]....
        /*01e4*/ 	.word	0x00003b80


	//   ....[15]....
        /*01e8*/ 	.word	0x00003bc0


	//   ....[16]....
        /*01ec*/ 	.word	0x00004350


	//   ....[17]....
        /*01f0*/ 	.word	0x00004450


	//   ....[18]....
        /*01f4*/ 	.word	0x00004d40


	//   ....[19]....
        /*01f8*/ 	.word	0x00004dc0


	//   ....[20]....
        /*01fc*/ 	.word	0x00006410


	//   ....[21]....
        /*0200*/ 	.word	0x00006440


	//   ....[22]....
        /*0204*/ 	.word	0x00006a00


	//   ....[23]....
        /*0208*/ 	.word	0x00006ad0


	//   ....[24]....
        /*020c*/ 	.word	0x00007ac0


	//   ....[25]....
        /*0210*/ 	.word	0x00007af0


	//   ....[26]....
        /*0214*/ 	.word	0x00007bf0


	//   ....[27]....
        /*0218*/ 	.word	0x00007c00


	//   ....[28]....
        /*021c*/ 	.word	0x00008970


	//   ....[29]....
        /*0220*/ 	.word	0x000089b0


	//   ....[30]....
        /*0224*/ 	.word	0x000089f0


	//   ....[31]....
        /*0228*/ 	.word	0x00008a10


	//   ....[32]....
        /*022c*/ 	.word	0x00008a40


	//   ....[33]....
        /*0230*/ 	.word	0x00008a50


	//   ....[34]....
        /*0234*/ 	.word	0x00008d90


	//   ....[35]....
        /*0238*/ 	.word	0x00008da0


	//   ....[36]....
        /*023c*/ 	.word	0x000094c0


	//   ....[37]....
        /*0240*/ 	.word	0x0000a020


	//   ....[38]....
        /*0244*/ 	.word	0x0000a990


	//   ....[39]....
        /*0248*/ 	.word	0x0000a9c0


	//   ....[40]....
        /*024c*/ 	.word	0x0000a9f0


	//   ....[41]....
        /*0250*/ 	.word	0x0000aa10


	//   ....[42]....
        /*0254*/ 	.word	0x0000aa20


	//   ....[43]....
        /*0258*/ 	.word	0x0000aa70


	//   ....[44]....
        /*025c*/ 	.word	0x0000aad0


	//   ....[45]....
        /*0260*/ 	.word	0x0000aaf0


	//   ....[46]....
        /*0264*/ 	.word	0x0000ab50


	//   ....[47]....
        /*0268*/ 	.word	0x0000ab80


	//   ....[48]....
        /*026c*/ 	.word	0x0000abf0


	//   ....[49]....
        /*0270*/ 	.word	0x0000ac20


	//   ....[50]....
        /*0274*/ 	.word	0x0000ac50


	//   ....[51]....
        /*0278*/ 	.word	0x0000ac80


	//   ....[52]....
        /*027c*/ 	.word	0x0000acd0


	//   ....[53]....
        /*0280*/ 	.word	0x0000acf0


	//   ....[54]....
        /*0284*/ 	.word	0x0000ad30


	//   ....[55]....
        /*0288*/ 	.word	0x0000ad60


	//   ....[56]....
        /*028c*/ 	.word	0x0000ad90


	//   ....[57]....
        /*0290*/ 	.word	0x0000ae00


	//   ....[58]....
        /*0294*/ 	.word	0x0000ae80


	//   ....[59]....
        /*0298*/ 	.word	0x0000ae90


	//   ....[60]....
        /*029c*/ 	.word	0x0000aed0


	//   ....[61]....
        /*02a0*/ 	.word	0x0000aef0


	//   ....[62]....
        /*02a4*/ 	.word	0x0000c7d0


	//   ....[63]....
        /*02a8*/ 	.word	0x0000cd30


	//   ....[64]....
        /*02ac*/ 	.word	0x0000ceb0


	//   ....[65]....
        /*02b0*/ 	.word	0x0000cf00


	//   ....[66]....
        /*02b4*/ 	.word	0x0000cfc0


	//   ....[67]....
        /*02b8*/ 	.word	0x0000d090


	//   ....[68]....
        /*02bc*/ 	.word	0x0000d100


	//   ....[69]....
        /*02c0*/ 	.word	0x0000d1b0


	//   ....[70]....
        /*02c4*/ 	.word	0x0000d210


	//   ....[71]....
        /*02c8*/ 	.word	0x0000d2e0


	//   ....[72]....
        /*02cc*/ 	.word	0x0000d340


	//   ....[73]....
        /*02d0*/ 	.word	0x0000d430


	//   ....[74]....
        /*02d4*/ 	.word	0x0000d490


	//   ....[75]....
        /*02d8*/ 	.word	0x0000d560


	//   ....[76]....
        /*02dc*/ 	.word	0x0000d5d0


	//   ....[77]....
        /*02e0*/ 	.word	0x0000d680


	//   ....[78]....
        /*02e4*/ 	.word	0x0000d6e0


	//   ....[79]....
        /*02e8*/ 	.word	0x0000d790


	//   ....[80]....
        /*02ec*/ 	.word	0x0000d820


	//   ....[81]....
        /*02f0*/ 	.word	0x0000d900


	//   ....[82]....
        /*02f4*/ 	.word	0x0000d960


	//   ....[83]....
        /*02f8*/ 	.word	0x0000da30


	//   ....[84]....
        /*02fc*/ 	.word	0x0000da90


	//   ....[85]....
        /*0300*/ 	.word	0x0000db50


	//   ....[86]....
        /*0304*/ 	.word	0x0000dbb0


	//   ....[87]....
        /*0308*/ 	.word	0x0000dc70


	//   ....[88]....
        /*030c*/ 	.word	0x0000e040


	//----- nvinfo : EIATTR_REG_RECONFIG
	.align		4
.L_1563:
        /*0310*/ 	.byte	0x01, 0x54
	.zero		2


	//----- nvinfo : EIATTR_SYSCALL_OFFSETS
	.align		4
        /*0314*/ 	.byte	0x04, 0x46
        /*0316*/ 	.short	(.L_1565 - .L_1564)


	//   ....[0]....
.L_1564:
        /*0318*/ 	.word	0x00001300


	//   ....[1]....
        /*031c*/ 	.word	0x00009cd0


	//   ....[2]....
        /*0320*/ 	.word	0x00009e10


	//   ....[3]....
        /*0324*/ 	.word	0x00009f00


	//   ....[4]....
        /*0328*/ 	.word	0x0000a560


	//----- nvinfo : EIATTR_MBARRIER_INSTR_OFFSETS
	.align		4
.L_1565:
        /*032c*/ 	.byte	0x04, 0x39
        /*032e*/ 	.short	(.L_1567 - .L_1566)


	//   ....[0]....
.L_1566:
        /*0330*/ 	.word	0x00000260
        /*0334*/ 	.word	0x000000ff
        /*0338*/ 	.word	0x00016800
        /*033c*/ 	.short	0x0100
        /*033e*/ 	.byte	0x08
	.zero		1


	//   ....[1]....
        /*0340*/ 	.word	0x00000270
        /*0344*/ 	.word	0x000000ff
        /*0348*/ 	.word	0x00016820
        /*034c*/ 	.short	0x0100
        /*034e*/ 	.byte	0x08
	.zero		1


	//   ....[2]....
        /*0350*/ 	.word	0x00000360
        /*0354*/ 	.word	0x000000ff
        /*0358*/ 	.word	0x00016830
        /*035c*/ 	.short	0x0100
        /*035e*/ 	.byte	0x08
	.zero		1


	//   ....[3]....
        /*0360*/ 	.word	0x00000370
        /*0364*/ 	.word	0x000000ff
        /*0368*/ 	.word	0x00016840
        /*036c*/ 	.short	0x0100
        /*036e*/ 	.byte	0x08
	.zero		1


	//   ....[4]....
        /*0370*/ 	.word	0x00000380
        /*0374*/ 	.word	0x000000ff
        /*0378*/ 	.word	0x00016838
        /*037c*/ 	.short	0x0100
        /*037e*/ 	.byte	0x08
	.zero		1


	//   ....[5]....
        /*0380*/ 	.word	0x00000390
        /*0384*/ 	.word	0x000000ff
        /*0388*/ 	.word	0x00016848
        /*038c*/ 	.short	0x0100
        /*038e*/ 	.byte	0x08
	.zero		1


	//   ....[6]....
        /*0390*/ 	.word	0x000004c0
        /*0394*/ 	.word	0x000000ff
        /*0398*/ 	.word	0x00016850
        /*039c*/ 	.short	0x0100
        /*039e*/ 	.byte	0x08
	.zero		1


	//   ....[7]....
        /*03a0*/ 	.word	0x000004d0
        /*03a4*/ 	.word	0x000000ff
        /*03a8*/ 	.word	0x00016860
        /*03ac*/ 	.short	0x0100
        /*03ae*/ 	.byte	0x08
	.zero		1


	//   ....[8]....
        /*03b0*/ 	.word	0x000004e0
        /*03b4*/ 	.word	0x000000ff
        /*03b8*/ 	.word	0x00016858
        /*03bc*/ 	.short	0x0100
        /*03be*/ 	.byte	0x08
	.zero		1


	//   ....[9]....
        /*03c0*/ 	.word	0x000004f0
        /*03c4*/ 	.word	0x000000ff
        /*03c8*/ 	.word	0x00016868
        /*03cc*/ 	.short	0x0100
        /*03ce*/ 	.byte	0x08
	.zero		1


	//   ....[10]....
        /*03d0*/ 	.word	0x000005e0
        /*03d4*/ 	.word	0x000000ff
        /*03d8*/ 	.word	0x00016870
        /*03dc*/ 	.short	0x0100
        /*03de*/ 	.byte	0x06
	.zero		1


	//   ....[11]....
        /*03e0*/ 	.word	0x000005f0
        /*03e4*/ 	.word	0x000000ff
        /*03e8*/ 	.word	0x00016880
        /*03ec*/ 	.short	0x0100
        /*03ee*/ 	.byte	0x06
	.zero		1


	//   ....[12]....
        /*03f0*/ 	.word	0x00000600
        /*03f4*/ 	.word	0x000000ff
        /*03f8*/ 	.word	0x00016878
        /*03fc*/ 	.short	0x0100
        /*03fe*/ 	.byte	0x06
	.zero		1


	//   ....[13]....
        /*0400*/ 	.word	0x00000610
        /*0404*/ 	.word	0x000000ff
        /*0408*/ 	.word	0x00016888
        /*040c*/ 	.short	0x0100
        /*040e*/ 	.byte	0x06
	.zero		1


	//   ....[14]....
        /*0410*/ 	.word	0x00000740
        /*0414*/ 	.word	0x000000ff
        /*0418*/ 	.word	0x00016890
        /*041c*/ 	.short	0x0100
        /*041e*/ 	.byte	0x08
	.zero		1


	//   ....[15]....
        /*0420*/ 	.word	0x00000750
        /*0424*/ 	.word	0x000000ff
        /*0428*/ 	.word	0x000168a0
        /*042c*/ 	.short	0x0100
        /*042e*/ 	.byte	0x08
	.zero		1


	//   ....[16]....
        /*0430*/ 	.word	0x00000760
        /*0434*/ 	.word	0x000000ff
        /*0438*/ 	.word	0x00016898
        /*043c*/ 	.short	0x0100
        /*043e*/ 	.byte	0x08
	.zero		1


	//   ....[17]....
        /*0440*/ 	.word	0x00000770
        /*0444*/ 	.word	0x000000ff
        /*0448*/ 	.word	0x000168a8
        /*044c*/ 	.short	0x0100
        /*044e*/ 	.byte	0x08
	.zero		1


	//   ....[18]....
        /*0450*/ 	.word	0x000008a0
        /*0454*/ 	.word	0x000000ff
        /*0458*/ 	.word	0x000168b0
        /*045c*/ 	.short	0x0100
        /*045e*/ 	.byte	0x08
	.zero		1


	//   ....[19]....
        /*0460*/ 	.word	0x000008b0
        /*0464*/ 	.word	0x000000ff
        /*0468*/ 	.word	0x000168c0
        /*046c*/ 	.short	0x0100
        /*046e*/ 	.byte	0x08
	.zero		1


	//   ....[20]....
        /*0470*/ 	.word	0x000008c0
        /*0474*/ 	.word	0x000000ff
        /*0478*/ 	.word	0x000168b8
        /*047c*/ 	.short	0x0100
        /*047e*/ 	.byte	0x08
	.zero		1


	//   ....[21]....
        /*0480*/ 	.word	0x000008d0
        /*0484*/ 	.word	0x000000ff
        /*0488*/ 	.word	0x000168c8
        /*048c*/ 	.short	0x0100
        /*048e*/ 	.byte	0x08
	.zero		1


	//   ....[22]....
        /*0490*/ 	.word	0x00001320
        /*0494*/ 	.word	0x000000ff
        /*0498*/ 	.word	0x00016800
        /*049c*/ 	.short	0x010a
        /*049e*/ 	.byte	0x27
	.zero		1


	//   ....[23]....
        /*04a0*/ 	.word	0x00001390
        /*04a4*/ 	.word	0x000000ff
        /*04a8*/ 	.word	0x00016830
        /*04ac*/ 	.short	0x010a
        /*04ae*/ 	.byte	0x27
	.zero		1


	//   ....[24]....
        /*04b0*/ 	.word	0x00001400
        /*04b4*/ 	.word	0x000000ff
        /*04b8*/ 	.word	0x00016830
        /*04bc*/ 	.short	0x010a
        /*04be*/ 	.byte	0x27
	.zero		1


	//   ....[25]....
        /*04c0*/ 	.word	0x00003000
        /*04c4*/ 	.word	0x0000001b
        /*04c8*/ 	.word	0x00000000
        /*04cc*/ 	.short	0x0101
        /*04ce*/ 	.byte	0x3f
	.zero		1


	//   ....[26]....
        /*04d0*/ 	.word	0x000037c0
        /*04d4*/ 	.word	0x000000ff
        /*04d8*/ 	.word	0x00016830
        /*04dc*/ 	.short	0x010a
        /*04de*/ 	.byte	0x0a
	.zero		1


	//   ....[27]....
        /*04e0*/ 	.word	0x00003800
        /*04e4*/ 	.word	0x000000ff
        /*04e8*/ 	.word	0x00016830
        /*04ec*/ 	.short	0x010a
        /*04ee*/ 	.byte	0x0a
	.zero		1


	//   ....[28]....
        /*04f0*/ 	.word	0x00003a00
        /*04f4*/ 	.word	0x000000ff
        /*04f8*/ 	.word	0x00016850
        /*04fc*/ 	.short	0x010a
        /*04fe*/ 	.byte	0x0a
	.zero		1


	//   ....[29]....
        /*0500*/ 	.word	0x00003a40
        /*0504*/ 	.word	0x000000ff
        /*0508*/ 	.word	0x00016850
        /*050c*/ 	.short	0x010a
        /*050e*/ 	.byte	0x0a
	.zero		1


	//   ....[30]....
        /*0510*/ 	.word	0x000052b0
        /*0514*/ 	.word	0x00000022
        /*0518*/ 	.word	0x00000000
        /*051c*/ 	.short	0x0101
        /*051e*/ 	.byte	0x3f
	.zero		1


	//   ....[31]....
        /*0520*/ 	.word	0x00005350
        /*0524*/ 	.word	0x00000024
        /*0528*/ 	.word	0x00000000
        /*052c*/ 	.short	0x0101
        /*052e*/ 	.byte	0x3f
	.zero		1


	//   ....[32]....
        /*0530*/ 	.word	0x00005e50
        /*0534*/ 	.word	0x000000ff
        /*0538*/ 	.word	0x00016830
        /*053c*/ 	.short	0x010a
        /*053e*/ 	.byte	0x0a
	.zero		1


	//   ....[33]....
        /*0540*/ 	.word	0x00005e90
        /*0544*/ 	.word	0x000000ff
        /*0548*/ 	.word	0x00016830
        /*054c*/ 	.short	0x010a
        /*054e*/ 	.byte	0x0a
	.zero		1


	//   ....[34]....
        /*0550*/ 	.word	0x00006080
        /*0554*/ 	.word	0x000000ff
        /*0558*/ 	.word	0x00016850
        /*055c*/ 	.short	0x010a
        /*055e*/ 	.byte	0x0a
	.zero		1


	//   ....[35]....
        /*0560*/ 	.word	0x000060c0
        /*0564*/ 	.word	0x000000ff
        /*0568*/ 	.word	0x00016850
        /*056c*/ 	.short	0x010a
        /*056e*/ 	.byte	0x0a
	.zero		1


	//   ....[36]....
        /*0570*/ 	.word	0x00007350
        /*0574*/ 	.word	0x0000001b
        /*0578*/ 	.word	0x00000000
        /*057c*/ 	.short	0x0101
        /*057e*/ 	.byte	0x3f
	.zero		1


	//   ....[37]....
        /*0580*/ 	.word	0x00007500
        /*0584*/ 	.word	0x0000001f
        /*0588*/ 	.word	0x00000000
        /*058c*/ 	.short	0x0101
        /*058e*/ 	.byte	0x3f
	.zero		1


	//   ....[38]....
        /*0590*/ 	.word	0x00007a30
        /*0594*/ 	.word	0x000000ff
        /*0598*/ 	.word	0x00016850
        /*059c*/ 	.short	0x010a
        /*059e*/ 	.byte	0x07
	.zero		1


	//   ....[39]....
        /*05a0*/ 	.word	0x00007a70
        /*05a4*/ 	.word	0x000000ff
        /*05a8*/ 	.word	0x00016850
        /*05ac*/ 	.short	0x010a
        /*05ae*/ 	.byte	0x07
	.zero		1


	//   ....[40]....
        /*05b0*/ 	.word	0x00007f80
        /*05b4*/ 	.word	0x0000000d
        /*05b8*/ 	.word	0x00000000
        /*05bc*/ 	.short	0x0101
        /*05be*/ 	.byte	0x3f
	.zero		1


	//   ....[41]....
        /*05c0*/ 	.word	0x00008a30
        /*05c4*/ 	.word	0x000000ff
        /*05c8*/ 	.word	0x00000000
        /*05cc*/ 	.short	0x0101
        /*05ce*/ 	.byte	0x04
	.zero		1


	//   ....[42]....
        /*05d0*/ 	.word	0x0000a210
        /*05d4*/ 	.word	0x000000ff
        /*05d8*/ 	.word	0x00016840
        /*05dc*/ 	.short	0x010a
        /*05de*/ 	.byte	0x26
	.zero		1


	//   ....[43]....
        /*05e0*/ 	.word	0x0000b010
        /*05e4*/ 	.word	0x000000ff
        /*05e8*/ 	.word	0x00016800
        /*05ec*/ 	.short	0x0107
        /*05ee*/ 	.byte	0x26
	.zero		1


	//   ....[44]....
        /*05f0*/ 	.word	0x0000b050
        /*05f4*/ 	.word	0x000000ff
        /*05f8*/ 	.word	0x00016800
        /*05fc*/ 	.short	0x0101
        /*05fe*/ 	.byte	0x26
	.zero		1


	//   ....[45]....
        /*0600*/ 	.word	0x0000b060
        /*0604*/ 	.word	0x000000ff
        /*0608*/ 	.word	0x00016820
        /*060c*/ 	.short	0x010a
        /*060e*/ 	.byte	0x26
	.zero		1


	//   ....[46]....
        /*0610*/ 	.word	0x0000b430
        /*0614*/ 	.word	0x000000ff
        /*0618*/ 	.word	0x00016848
        /*061c*/ 	.short	0x010a
        /*061e*/ 	.byte	0x26
	.zero		1


	//   ....[47]....
        /*0620*/ 	.word	0x0000b620
        /*0624*/ 	.word	0x000000ff
        /*0628*/ 	.word	0x00016860
        /*062c*/ 	.short	0x010a
        /*062e*/ 	.byte	0x26
	.zero		1


	//   ....[48]....
        /*0630*/ 	.word	0x0000ba00
        /*0634*/ 	.word	0x000000ff
        /*0638*/ 	.word	0x00016840
        /*063c*/ 	.short	0x010a
        /*063e*/ 	.byte	0x26
	.zero		1


	//   ....[49]....
        /*0640*/ 	.word	0x0000bc20
        /*0644*/ 	.word	0x000000ff
        /*0648*/ 	.word	0x00016868
        /*064c*/ 	.short	0x010a
        /*064e*/ 	.byte	0x26
	.zero		1


	//   ....[50]....
        /*0650*/ 	.word	0x0000c040
        /*0654*/ 	.word	0x000000ff
        /*0658*/ 	.word	0x00016848
        /*065c*/ 	.short	0x010a
        /*065e*/ 	.byte	0x26
	.zero		1


	//   ....[51]....
        /*0660*/ 	.word	0x0000c240
        /*0664*/ 	.word	0x000000ff
        /*0668*/ 	.word	0x00016860
        /*066c*/ 	.short	0x010a
        /*066e*/ 	.byte	0x26
	.zero		1


	//   ....[52]....
        /*0670*/ 	.word	0x0000c4e0
        /*0674*/ 	.word	0x00000004
        /*0678*/ 	.word	0x00016860
        /*067c*/ 	.short	0x010a
        /*067e*/ 	.byte	0x3f
	.zero		1


	//   ....[53]....
        /*0680*/ 	.word	0x0000c790
        /*0684*/ 	.word	0x00000011
        /*0688*/ 	.word	0x00016820
        /*068c*/ 	.short	0x010a
        /*068e*/ 	.byte	0x3f
	.zero		1


	//   ....[54]....
        /*0690*/ 	.word	0x0000c8e0
        /*0694*/ 	.word	0x00000007
        /*0698*/ 	.word	0x00000000
        /*069c*/ 	.short	0x010a
        /*069e*/ 	.byte	0x3f
	.zero		1


	//   ....[55]....
        /*06a0*/ 	.word	0x0000c950
        /*06a4*/ 	.word	0x00000005
        /*06a8*/ 	.word	0x00000000
        /*06ac*/ 	.short	0x010a
        /*06ae*/ 	.byte	0x3f
	.zero		1


	//   ....[56]....
        /*06b0*/ 	.word	0x0000c9b0
        /*06b4*/ 	.word	0x00000003
        /*06b8*/ 	.word	0x00000000
        /*06bc*/ 	.short	0x010a
        /*06be*/ 	.byte	0x3f
	.zero		1


	//   ....[57]....
        /*06c0*/ 	.word	0x0000c9e0
        /*06c4*/ 	.word	0x00000009
        /*06c8*/ 	.word	0x00000000
        /*06cc*/ 	.short	0x010a
        /*06ce*/ 	.byte	0x3f
	.zero		1


	//   ....[58]....
        /*06d0*/ 	.word	0x0000ca50
        /*06d4*/ 	.word	0x00000003
        /*06d8*/ 	.word	0x00016800
        /*06dc*/ 	.short	0x010a
        /*06de*/ 	.byte	0x3f
	.zero		1


	//   ....[59]....
        /*06e0*/ 	.word	0x0000cab0
        /*06e4*/ 	.word	0x00000003
        /*06e8*/ 	.word	0x00016830
        /*06ec*/ 	.short	0x010a
        /*06ee*/ 	.byte	0x3f
	.zero		1


	//   ....[60]....
        /*06f0*/ 	.word	0x0000cb10
        /*06f4*/ 	.word	0x00000008
        /*06f8*/ 	.word	0x00016830
        /*06fc*/ 	.short	0x010a
        /*06fe*/ 	.byte	0x3f
	.zero		1


	//   ....[61]....
        /*0700*/ 	.word	0x0000cb70
        /*0704*/ 	.word	0x00000008
        /*0708*/ 	.word	0x00016850
        /*070c*/ 	.short	0x010a
        /*070e*/ 	.byte	0x3f
	.zero		1


	//   ....[62]....
        /*0710*/ 	.word	0x0000cbd0
        /*0714*/ 	.word	0x00000006
        /*0718*/ 	.word	0x00016830
        /*071c*/ 	.short	0x010a
        /*071e*/ 	.byte	0x3f
	.zero		1


	//   ....[63]....
        /*0720*/ 	.word	0x0000cc30
        /*0724*/ 	.word	0x00000006
        /*0728*/ 	.word	0x00016850
        /*072c*/ 	.short	0x010a
        /*072e*/ 	.byte	0x3f
	.zero		1


	//   ....[64]....
        /*0730*/ 	.word	0x0000cc90
        /*0734*/ 	.word	0x00000007
        /*0738*/ 	.word	0x00016850
        /*073c*/ 	.short	0x010a
        /*073e*/ 	.byte	0x3f
	.zero		1


	//   ....[65]....
        /*0740*/ 	.word	0x0000cdf0
        /*0744*/ 	.word	0x00000003
        /*0748*/ 	.word	0x00016840
        /*074c*/ 	.short	0x010a
        /*074e*/ 	.byte	0x3f
	.zero		1


	//   ....[66]....
        /*0750*/ 	.word	0x0000dcb0
        /*0754*/ 	.word	0x00000003
        /*0758*/ 	.word	0x00016820
        /*075c*/ 	.short	0x010a
        /*075e*/ 	.byte	0x3f
	.zero		1


	//   ....[67]....
        /*0760*/ 	.word	0x0000dd10
        /*0764*/ 	.word	0x00000005
        /*0768*/ 	.word	0x00016848
        /*076c*/ 	.short	0x010a
        /*076e*/ 	.byte	0x3f
	.zero		1


	//   ....[68]....
        /*0770*/ 	.word	0x0000dd70
        /*0774*/ 	.word	0x00000005
        /*0778*/ 	.word	0x00016860
        /*077c*/ 	.short	0x010a
        /*077e*/ 	.byte	0x3f
	.zero		1


	//   ....[69]....
        /*0780*/ 	.word	0x0000ddd0
        /*0784*/ 	.word	0x00000005
        /*0788*/ 	.word	0x00016840
        /*078c*/ 	.short	0x010a
        /*078e*/ 	.byte	0x3f
	.zero		1


	//   ....[70]....
        /*0790*/ 	.word	0x0000de30
        /*0794*/ 	.word	0x00000005
        /*0798*/ 	.word	0x00016868
        /*079c*/ 	.short	0x010a
        /*079e*/ 	.byte	0x3f
	.zero		1


	//   ....[71]....
        /*07a0*/ 	.word	0x0000de90
        /*07a4*/ 	.word	0x00000004
        /*07a8*/ 	.word	0x00016848
        /*07ac*/ 	.short	0x010a
        /*07ae*/ 	.byte	0x3f
	.zero		1


	//   ....[72]....
        /*07b0*/ 	.word	0x0000def0
        /*07b4*/ 	.word	0x00000004
        /*07b8*/ 	.word	0x00016860
        /*07bc*/ 	.short	0x010a
        /*07be*/ 	.byte	0x3f
	.zero		1


	//   ....[73]....
        /*07c0*/ 	.word	0x0000df40
        /*07c4*/ 	.word	0x00000004
        /*07c8*/ 	.word	0x00016860
        /*07cc*/ 	.short	0x010a
        /*07ce*/ 	.byte	0x3f
	.zero		1


	//   ....[74]....
        /*07d0*/ 	.word	0x0000df90
        /*07d4*/ 	.word	0x00000011
        /*07d8*/ 	.word	0x00016820
        /*07dc*/ 	.short	0x010a
        /*07de*/ 	.byte	0x3f
	.zero		1


	//   ....[75]....
        /*07e0*/ 	.word	0x0000e100
        /*07e4*/ 	.word	0x00000007
        /*07e8*/ 	.word	0x00000000
        /*07ec*/ 	.short	0x010a
        /*07ee*/ 	.byte	0x3f
	.zero		1


	//   ....[76]....
        /*07f0*/ 	.word	0x0000e150
        /*07f4*/ 	.word	0x00000005
        /*07f8*/ 	.word	0x00000000
        /*07fc*/ 	.short	0x010a
        /*07fe*/ 	.byte	0x3f
	.zero		1


	//   ....[77]....
        /*0800*/ 	.word	0x0000e1a0
        /*0804*/ 	.word	0x00000003
        /*0808*/ 	.word	0x00000000
        /*080c*/ 	.short	0x010a
        /*080e*/ 	.byte	0x3f
	.zero		1


	//----- nvinfo : EIATTR_NUM_MBARRIERS
	.align		4
.L_1567:
        /*0810*/ 	.byte	0x03, 0x38
        /*0812*/ 	.short	0x0016


	//----- nvinfo : EIATTR_EXIT_INSTR_OFFSETS
	.align		4
        /*0814*/ 	.byte	0x04, 0x1c
        /*0816*/ 	.short	(.L_1569 - .L_1568)


	//   ....[0]....
.L_1568:
        /*0818*/ 	.word	0x0000ca30


	//----- nvinfo : EIATTR_MAX_THREADS
	.align		4
.L_1569:
        /*081c*/ 	.byte	0x04, 0x05
        /*081e*/ 	.short	(.L_1571 - .L_1570)
.L_1570:
        /*0820*/ 	.word	0x00000200
        /*0824*/ 	.word	0x00000001
        /*0828*/ 	.word	0x00000001


	//----- nvinfo : EIATTR_CRS_STACK_SIZE
	.align		4
.L_1571:
        /*082c*/ 	.byte	0x04, 0x1e
        /*082e*/ 	.short	(.L_1573 - .L_1572)
.L_1572:
        /*0830*/ 	.word	0x00000000


	//----- nvinfo : EIATTR_CBANK_PARAM_SIZE
	.align		4
.L_1573:
        /*0834*/ 	.byte	0x03, 0x19
        /*0836*/ 	.short	0x0a70


	//----- nvinfo : EIATTR_PARAM_CBANK
	.align		4
        /*0838*/ 	.byte	0x04, 0x0a
        /*083a*/ 	.short	(.L_1575 - .L_1574)
	.align		4
.L_1574:
        /*083c*/ 	.word	index@(.nv.constant0._ZN7cutlass13device_kernelIN5flash11enable_sm90INS1_16FlashAttnFwdSm90INS1_25CollectiveMainloopFwdSm90ILi2EN4cute5tupleIJNS5_1CILi1EEES8_S8_EEENS6_IJNS7_ILi192EEENS7_ILi128EEENS7_ILi64EEEEEELi64ENS_10bfloat16_tEfNS_4arch4Sm90ELb1ELb0ELb0ELb0ELb0ELb0ELb0ELb1ELb1ELb1ELb1ELb0EEENS1_21CollectiveEpilogueFwdINS6_IJSA_SC_SB_EEES9_SE_SG_Li384ELb0ELb1ELb1ELb0EEENS1_19SingleTileSchedulerILb0ELb1ELb1ELi192EEEEEEEEEvNT_6ParamsE)
        /*0840*/ 	.short	0x0210
        /*0842*/ 	.short	0x0a70


	//----- nvinfo : EIATTR_SW_WAR
	.align		4
.L_1575:
        /*0844*/ 	.byte	0x04, 0x36
        /*0846*/ 	.short	(.L_1577 - .L_1576)
.L_1576:
        /*0848*/ 	.word	0x00000008
.L_1577:


//--------------------- .nv.info._ZN7cutlass13device_kernelIN5flash11enable_sm90INS1_16FlashAttnFwdSm90INS1_25CollectiveMainloopFwdSm90ILi2EN4cute5tupleIJNS5_1CILi1EEES8_S8_EEENS6_IJNS7_ILi192EEENS7_ILi128EEENS7_ILi64EEEEEELi64ENS_10bfloat16_tEfNS_4arch4Sm90ELb1ELb0ELb0ELb1ELb0ELb0ELb0ELb1ELb1ELb1ELb1ELb0EEENS1_21CollectiveEpilogueFwdINS6_IJSA_SC_SB_EEES9_SE_SG_Li384ELb1ELb1ELb1ELb0EEENS1_36VarlenDynamicPersistentTileSchedulerILi192ELi128ELi384ELi128ELb1ELb1ELb1ELb1ELb1ELb1EEEEEEEEEvNT_6ParamsE --------------------------
	.section	.nv.info._ZN7cutlass13device_kernelIN5flash11enable_sm90INS1_16FlashAttnFwdSm90INS1_25CollectiveMainloopFwdSm90ILi2EN4cute5tupleIJNS5_1CILi1EEES8_S8_EEENS6_IJNS7_ILi192EEENS7_ILi128EEENS7_ILi64EEEEEELi64ENS_10bfloat16_tEfNS_4arch4Sm90ELb1ELb0ELb0ELb1ELb0ELb0ELb0ELb1ELb1ELb1ELb1ELb0EEENS1_21CollectiveEpilogueFwdINS6_IJSA_SC_SB_EEES9_SE_SG_Li384ELb1ELb1ELb1ELb0EEENS1_36VarlenDynamicPersistentTileSchedulerILi192ELi128ELi384ELi128ELb1ELb1ELb1ELb1ELb1ELb1EEEEEEEEEvNT_6ParamsE,"",@"SHT_CUDA_INFO"
	.sectionflags	@""
	.align	4


	//----- nvinfo : EIATTR_CUDA_API_VERSION
	.align		4
        /*0000*/ 	.byte	0x04, 0x37
        /*0002*/ 	.short	(.L_1579 - .L_1578)
.L_1578:
        /*0004*/ 	.word	0x00000082


	//----- nvinfo : EIATTR_KPARAM_INFO
	.align		4
.L_1579:
        /*0008*/ 	.byte	0x04, 0x17
        /*000a*/ 	.short	(.L_1581 - .L_1580)
.L_1580:
        /*000c*/ 	.word	0x00000000
        /*0010*/ 	.short	0x0000
        /*0012*/ 	.short	0x0070
        /*0014*/ 	.byte	0x00, 0xf0, 0x01, 0x2a


	//----- nvinfo : EIATTR_SPARSE_MMA_MASK
	.align		4
.L_1581:
        /*0018*/ 	.byte	0x03, 0x50
        /*001a*/ 	.short	0x0000


	//----- nvinfo : EIATTR_MAXREG_COUNT
	.align		4
        /*001c*/ 	.byte	0x03, 0x1b
        /*001e*/ 	.short	0x0080


	//----- nvinfo : EIATTR_NUM_BARRIERS
	.align		4
        /*0020*/ 	.byte	0x02, 0x4c
        /*0022*/ 	.byte	0x10
	.zero		1


	//----- nvinfo : EIATTR_EXTERNS
	.align		4
        /*0024*/ 	.byte	0x04, 0x0f
        /*0026*/ 	.short	(.L_1583 - .L_1582)


	//   ....[0]....
	.align		4
.L_1582:
        /*0028*/ 	.word	index@(__assertfail)


	//----- nvinfo : EIATTR_ANNOTATIONS
	.align		4
.L_1583:
        /*002c*/ 	.byte	0x04, 0x55
        /*002e*/ 	.short	(.L_1585 - .L_1584)


	//   ....[0]....
.L_1584:
        /* <DEDUP_REMOVED lines=32> */


	//----- nvinfo : EIATTR_MERCURY_ISA_VERSION
	.align		4
.L_1585:
        /*0218*/ 	.byte	0x03, 0x5f
        /*021a*/ 	.short	0x0101


	//----- nvinfo : EIATTR_UNUSED_LOAD_BYTE_OFFSET
	.align		4
        /*021c*/ 	.byte	0x04, 0x44
        /*021e*/ 	.short	(.L_1587 - .L_1586)


	//   ....[0]....
.L_1586:
        /*0220*/ 	.word	0x00000a30
        /*0224*/ 	.word	0x0000fff0


	//   ....[1]....
        /*0228*/ 	.word	0x00008630
        /*022c*/ 	.word	0x0000fff0


	//----- nvinfo : EIATTR_INT_WARP_WIDE_INSTR_OFFSETS
	.align		4
.L_1587:
        /*0230*/ 	.byte	0x04, 0x31
        /*0232*/ 	.short	(.L_1589 - .L_1588)


	//   ....[0]....
.L_1588:
        /*0234*/ 	.word	0x00000120


	//   ....[1]....
        /*0238*/ 	.word	0x000001c0


	//   ....[2]....
        /*023c*/ 	.word	0x00000230


	//   ....[3]....
        /*0240*/ 	.word	0x0000c320


	//   ....[4]....
        /*0244*/ 	.word	0x0000c3b0


	//   ....[5]....
        /*0248*/ 	.word	0x0000f430


	//   ....[6]....
        /*024c*/ 	.word	0x0000f4c0


	//----- nvinfo : EIATTR_COOP_GROUP_MASK_REGIDS
	.align		4
.L_1589:
        /*0250*/ 	.byte	0x04, 0x29
        /*0252*/ 	.short	(.L_1591 - .L_1590)


	//   ....[0]....
.L_1590:
        /*0254*/ 	.word	0xffffffff


	//   ....[1]....
        /*0258*/ 	.word	0xffffffff


	//   ....[2]....
        /*025c*/ 	.word	0xffffffff


	//   ....[3]....
        /*0260*/ 	.word	0xffffffff


	//   ....[4]....
        /*0264*/ 	.word	0xffffffff


	//   ....[5]....
        /*0268*/ 	.word	0xffffffff


	//   ....[6]....
        /*026c*/ 	.word	0xffffffff


	//   ....[7]....
        /*0270*/ 	.word	0xffffffff


	//   ....[8]....
        /*0274*/ 	.word	0xffffffff


	//   ....[9]....
        /*0278*/ 	.word	0xffffffff


	//   ....[10]....
        /*027c*/ 	.word	0xffffffff


	//   ....[11]....
        /*0280*/ 	.word	0xffffffff


	//   ....[12]....
        /*0284*/ 	.word	0xffffffff


	//   ....[13]....
        /*0288*/ 	.word	0xffffffff


	//   ....[14]....
        /*028c*/ 	.word	0xffffffff


	//   ....[15]....
        /*0290*/ 	.word	0xffffffff


	//   ....[16]....
        /*0294*/ 	.word	0xffffffff


	//   ....[17]....
        /*0298*/ 	.word	0xffffffff


	//   ....[18]....
        /*029c*/ 	.word	0xffffffff


	//   ....[19]....
        /*02a0*/ 	.word	0xffffffff


	//   ....[20]....
        /*02a4*/ 	.word	0xffffffff


	//   ....[21]....
        /*02a8*/ 	.word	0xffffffff


	//   ....[22]....
        /*02ac*/ 	.word	0xffffffff


	//   ....[23]....
        /*02b0*/ 	.word	0xffffffff


	//   ....[24]....
        /*02b4*/ 	.word	0xffffffff


	//   ....[25]....
        /*02b8*/ 	.word	0xffffffff


	//   ....[26]....
        /*02bc*/ 	.word	0xffffffff


	//   ....[27]....
        /*02c0*/ 	.word	0xffffffff


	//   ....[28]....
        /*02c4*/ 	.word	0xffffffff


	//   ....[29]....
        /*02c8*/ 	.word	0xffffffff


	//   ....[30]....
        /*02cc*/ 	.word	0xffffffff


	//   ....[31]....
        /*02d0*/ 	.word	0xffffffff


	//   ....[32]....
        /*02d4*/ 	.word	0xffffffff


	//   ....[33]....
        /*02d8*/ 	.word	0xffffffff


	//   ....[34]....
        /*02dc*/ 	.word	0xffffffff


	//   ....[35]....
        /*02e0*/ 	.word	0xffffffff


	//   ....[36]....
        /*02e4*/ 	.word	0xffffffff


	//   ....[37]....
        /*02e8*/ 	.word	0xffffffff


	//   ....[38]....
        /*02ec*/ 	.word	0xffffffff


	//   ....[39]....
        /*02f0*/ 	.word	0xffffffff


	//   ....[40]....
        /*02f4*/ 	.word	0xffffffff


	//   ....[41]....
        /*02f8*/ 	.word	0xffffffff


	//   ....[42]....
        /*02fc*/ 	.word	0xffffffff


	//   ....[43]....
        /*0300*/ 	.word	0xffffffff


	//   ....[44]....
        /*0304*/ 	.word	0xffffffff


	//   ....[45]....
        /*0308*/ 	.word	0xffffffff


	//   ....[46]....
        /*030c*/ 	.word	0xffffffff


	//   ....[47]....
        /*0310*/ 	.word	0xffffffff


	//   ....[48]....
        /*0314*/ 	.word	0xffffffff


	//   ....[49]....
        /*0318*/ 	.word	0xffffffff


	//   ....[50]....
        /*031c*/ 	.word	0xffffffff


	//   ....[51]....
        /*0320*/ 	.word	0xffffffff


	//   ....[52]....
        /*0324*/ 	.word	0xffffffff


	//   ....[53]....
        /*0328*/ 	.word	0xffffffff


	//   ....[54]....
        /*032c*/ 	.word	0xffffffff


	//   ....[55]....
        /*0330*/ 	.word	0xffffffff


	//   ....[56]....
        /*0334*/ 	.word	0xffffffff


	//   ....[57]....
        /*0338*/ 	.word	0xffffffff


	//   ....[58]....
        /*033c*/ 	.word	0xffffffff


	//   ....[59]....
        /*0340*/ 	.word	0xffffffff


	//   ....[60]....
        /*0344*/ 	.word	0xffffffff


	//   ....[61]....
        /*0348*/ 	.word	0xffffffff


	//   ....[62]....
        /*034c*/ 	.word	0xffffffff


	//   ....[63]....
        /*0350*/ 	.word	0xffffffff


	//   ....[64]....
        /*0354*/ 	.word	0xffffffff


	//   ....[65]....
        /*0358*/ 	.word	0xffffffff


	//   ....[66]....
        /*035c*/ 	.word	0xffffffff


	//   ....[67]....
        /*0360*/ 	.word	0xffffffff


	//   ....[68]....
        /*0364*/ 	.word	0xffffffff


	//   ....[69]....
        /*0368*/ 	.word	0xffffffff


	//   ....[70]....
        /*036c*/ 	.word	0xffffffff


	//   ....[71]....
        /*0370*/ 	.word	0xffffffff


	//   ....[72]....
        /*0374*/ 	.word	0xffffffff


	//   ....[73]....
        /*0378*/ 	.word	0xffffffff


	//   ....[74]....
        /*037c*/ 	.word	0xffffffff


	//   ....[75]....
        /*0380*/ 	.word	0xffffffff


	//   ....[76]....
        /*0384*/ 	.word	0xffffffff


	//   ....[77]....
        /*0388*/ 	.word	0xffffffff


	//   ....[78]....
        /*038c*/ 	.word	0xffffffff


	//   ....[79]....
        /*0390*/ 	.word	0xffffffff


	//   ....[80]....
        /*0394*/ 	.word	0xffffffff


	//   ....[81]....
        /*0398*/ 	.word	0xffffffff


	//   ....[82]....
        /*039c*/ 	.word	0xffffffff


	//   ....[83]....
        /*03a0*/ 	.word	0xffffffff


	//   ....[84]....
        /*03a4*/ 	.word	0xffffffff


	//   ....[85]....
        /*03a8*/ 	.word	0xffffffff


	//   ....[86]....
        /*03ac*/ 	.word	0xffffffff


	//   ....[87]....
        /*03b0*/ 	.word	0xffffffff


	//   ....[88]....
        /*03b4*/ 	.word	0xffffffff


	//   ....[89]....
        /*03b8*/ 	.word	0xffffffff


	//   ....[90]....
        /*03bc*/ 	.word	0xffffffff


	//   ....[91]....
        /*03c0*/ 	.word	0xffffffff


	//   ....[92]....
        /*03c4*/ 	.word	0xffffffff


	//   ....[93]....
        /*03c8*/ 	.word	0xffffffff


	//   ....[94]....
        /*03cc*/ 	.word	0xffffffff


	//   ....[95]....
        /*03d0*/ 	.word	0xffffffff


	//   ....[96]....
        /*03d4*/ 	.word	0xffffffff


	//   ....[97]....
        /*03d8*/ 	.word	0xffffffff


	//   ....[98]....
        /*03dc*/ 	.word	0xffffffff


	//   ....[99]....
        /*03e0*/ 	.word	0xffffffff


	//   ....[100]....
        /*03e4*/ 	.word	0xffffffff


	//   ....[101]....
        /*03e8*/ 	.word	0xffffffff


	//   ....[102]....
        /*03ec*/ 	.word	0xffffffff


	//   ....[103]....
        /*03f0*/ 	.word	0xffffffff


	//   ....[104]....
        /*03f4*/ 	.word	0xffffffff


	//   ....[105]....
        /*03f8*/ 	.word	0xffffffff


	//   ....[106]....
        /*03fc*/ 	.word	0xffffffff


	//   ....[107]....
        /*0400*/ 	.word	0xffffffff


	//   ....[108]....
        /*0404*/ 	.word	0xffffffff


	//   ....[109]....
        /*0408*/ 	.word	0xffffffff


	//   ....[110]....
        /*040c*/ 	.word	0xffffffff


	//   ....[111]....
        /*0410*/ 	.word	0xffffffff


	//   ....[112]....
        /*0414*/ 	.word	0xffffffff


	//   ....[113]....
        /*0418*/ 	.word	0x0500000f


	//   ....[114]....
        /*041c*/ 	.word	0x0500000f


	//   ....[115]....
        /*0420*/ 	.word	0x0500000f


	//   ....[116]....
        /*0424*/ 	.word	0x0500000f


	//   ....[117]....
        /*0428*/ 	.word	0x0500000f


	//   ....[118]....
        /*042c*/ 	.word	0x0500000f


	//   ....[119]....
        /*0430*/ 	.word	0x0500000f


	//   ....[120]....
        /*0434*/ 	.word	0x0500000f


	//   ....[121]....
        /*0438*/ 	.word	0x0500000f


	//   ....[122]....
        /*043c*/ 	.word	0x0500000f


	//   ....[123]....
        /*0440*/ 	.word	0x0500000f


	//   ....[124]....
        /*0444*/ 	.word	0x0500000f


	//   ....[125]....
        /*0448*/ 	.word	0x0500000f


	//   ....[126]....
        /*044c*/ 	.word	0x0500000f


	//   ....[127]....
        /*0450*/ 	.word	0x0500000f


	//   ....[128]....
        /*0454*/ 	.word	0x0500000f


	//   ....[129]....
        /*0458*/ 	.word	0x0500000f


	//   ....[130]....
        /*045c*/ 	.word	0x0500000f


	//   ....[131]....
        /*0460*/ 	.word	0x0500000f


	//   ....[132]....
        /*0464*/ 	.word	0x0500000f


	//   ....[133]....
        /*0468*/ 	.word	0x0500000f


	//   ....[134]....
        /*046c*/ 	.word	0x0500000f


	//   ....[135]....
        /*0470*/ 	.word	0x0500000f


	//   ....[136]....
        /*0474*/ 	.word	0x0500000f


	//   ....[137]....
        /*0478*/ 	.word	0x0500000f


	//   ....[138]....
        /*047c*/ 	.word	0x0500000f


	//   ....[139]....
        /*0480*/ 	.word	0x0500000f


	//   ....[140]....
        /*0484*/ 	.word	0x0500000f


	//   ....[141]....
        /*0488*/ 	.word	0x0500000f


	//   ....[142]....
        /*048c*/ 	.word	0x0500000f


	//   ....[143]....
        /*0490*/ 	.word	0x0500000f


	//   ....[144]....
        /*0494*/ 	.word	0x0500000f


	//   ....[145]....
        /*0498*/ 	.word	0x0500000f


	//   ....[146]....
        /*049c*/ 	.word	0x0500000f


	//   ....[147]....
        /*04a0*/ 	.word	0x0500000f


	//   ....[148]....
        /*04a4*/ 	.word	0x0500000f


	//   ....[149]....
        /*04a8*/ 	.word	0x0500000f


	//   ....[150]....
        /*04ac*/ 	.word	0x0500000f


	//   ....[151]....
        /*04b0*/ 	.word	0x0500000f


	//   ....[152]....
        /*04b4*/ 	.word	0x0500000f


	//   ....[153]....
        /*04b8*/ 	.word	0x0500000f


	//   ....[154]....
        /*04bc*/ 	.word	0x0500000f


	//   ....[155]....
        /*04c0*/ 	.word	0x0500000f


	//   ....[156]....
        /*04c4*/ 	.word	0x0500000f


	//----- nvinfo : EIATTR_COOP_GROUP_INSTR_OFFSETS
	.align		4
.L_1591:
        /*04c8*/ 	.byte	0x04, 0x28
        /*04ca*/ 	.short	(.L_1593 - .L_1592)


	//   ....[0]....
.L_1592:
        /*04cc*/ 	.word	0x00000060


	//   ....[1]....
        /*04d0*/ 	.word	0x00000130


	//   ....[2]....
        /*04d4*/ 	.word	0x000001e0


	//   ....[3]....
        /*04d8*/ 	.word	0x000003a0


	//   ....[4]....
        /*04dc*/ 	.word	0x00000500


	//   ....[5]....
        /*04e0*/ 	.word	0x00000620


	//   ....[6]....
        /*04e4*/ 	.word	0x00000780


	//   ....[7]....
        /*04e8*/ 	.word	0x000017e0


	//   ....[8]....
        /*04ec*/ 	.word	0x00001d70


	//   ....[9]....
        /*04f0*/ 	.word	0x00001da0


	//   ....[10]....
        /*04f4*/ 	.word	0x000024e0


	//   ....[11]....
        /*04f8*/ 	.word	0x00002520


	//   ....[12]....
        /*04fc*/ 	.word	0x00002ed0


	//   ....[13]....
        /*0500*/ 	.word	0x00002f20


	//   ....[14]....
        /*0504*/ 	.word	0x00003fb0


	//   ....[15]....
        /*0508*/ 	.word	0x000046c0


	//   ....[16]....
        /*050c*/ 	.word	0x000046e0


	//   ....[17]....
        /*0510*/ 	.word	0x00004750


	//   ....[18]....
        /*0514*/ 	.word	0x00005150


	//   ....[19]....
        /*0518*/ 	.word	0x000051e0


	//   ....[20]....
        /*051c*/ 	.word	0x000067e0


	//   ....[21]....
        /*0520*/ 	.word	0x00006810


	//   ....[22]....
        /*0524*/ 	.word	0x00006d60


	//   ....[23]....
        /*0528*/ 	.word	0x00006dc0


	//   ....[24]....
        /*052c*/ 	.word	0x00007f20


	//   ....[25]....
        /*0530*/ 	.word	0x00007f50


	//   ....[26]....
        /*0534*/ 	.word	0x00008010


	//   ....[27]....
        /*0538*/ 	.word	0x00008020


	//   ....[28]....
        /*053c*/ 	.word	0x00008e10


	//   ....[29]....
        /*0540*/ 	.word	0x00008e20


	//   ....[30]....
        /*0544*/ 	.word	0x00008e30


	//   ....[31]....
        /*0548*/ 	.word	0x00008e70


	//   ....[32]....
        /*054c*/ 	.word	0x00009400


	//   ....[33]....
        /*0550*/ 	.word	0x00009440


	//   ....[34]....
        /*0554*/ 	.word	0x00009470


	//   ....[35]....
        /*0558*/ 	.word	0x000094b0


	//   ....[36]....
        /*055c*/ 	.word	0x000094f0


	//   ....[37]....
        /*0560*/ 	.word	0x00009510


	//   ....[38]....
        /*0564*/ 	.word	0x00009540


	//   ....[39]....
        /*0568*/ 	.word	0x00009560


	//   ....[40]....
        /*056c*/ 	.word	0x00009990


	//   ....[41]....
        /*0570*/ 	.word	0x000099d0


	//   ....[42]....
        /*0574*/ 	.word	0x00009c90


	//   ....[43]....
        /*0578*/ 	.word	0x00009ca0


	//   ....[44]....
        /*057c*/ 	.word	0x0000a700


	//   ....[45]....
        /*0580*/ 	.word	0x0000a740


	//   ....[46]....
        /*0584*/ 	.word	0x0000a770


	//   ....[47]....
        /*0588*/ 	.word	0x0000a7a0


	//   ....[48]....
        /*058c*/ 	.word	0x0000a7c0


	//   ....[49]....
        /*0590*/ 	.word	0x0000a7d0


	//   ....[50]....
        /*0594*/ 	.word	0x0000a7e0


	//   ....[51]....
        /*0598*/ 	.word	0x0000a800


	//   ....[52]....
        /*059c*/ 	.word	0x0000a950


	//   ....[53]....
        /*05a0*/ 	.word	0x0000ab60


	//   ....[54]....
        /*05a4*/ 	.word	0x0000ab90


	//   ....[55]....
        /*05a8*/ 	.word	0x0000abc0


	//   ....[56]....
        /*05ac*/ 	.word	0x0000abf0


	//   ....[57]....
        /*05b0*/ 	.word	0x0000ac20


	//   ....[58]....
        /*05b4*/ 	.word	0x0000ac50


	//   ....[59]....
        /*05b8*/ 	.word	0x0000ade0


	//   ....[60]....
        /*05bc*/ 	.word	0x0000ae10


	//   ....[61]....
        /*05c0*/ 	.word	0x0000ae40


	//   ....[62]....
        /*05c4*/ 	.word	0x0000ae70


	//   ....[63]....
        /*05c8*/ 	.word	0x0000aea0


	//   ....[64]....
        /*05cc*/ 	.word	0x0000aed0


	//   ....[65]....
        /*05d0*/ 	.word	0x0000af60


	//   ....[66]....
        /*05d4*/ 	.word	0x0000af90


	//   ....[67]....
        /*05d8*/ 	.word	0x0000afa0


	//   ....[68]....
        /*05dc*/ 	.word	0x0000afe0


	//   ....[69]....
        /*05e0*/ 	.word	0x0000c8a0


	//   ....[70]....
        /*05e4*/ 	.word	0x0000d3f0


	//   ....[71]....
        /*05e8*/ 	.word	0x0000d400


	//   ....[72]....
        /*05ec*/ 	.word	0x0000d420


	//   ....[73]....
        /*05f0*/ 	.word	0x0000d4b0


	//   ....[74]....
        /*05f4*/ 	.word	0x0000d4d0


	//   ....[75]....
        /*05f8*/ 	.word	0x0000d550


	//   ....[76]....
        /*05fc*/ 	.word	0x0000d570


	//   ....[77]....
        /*0600*/ 	.word	0x0000d5f0


	//   ....[78]....
        /*0604*/ 	.word	0x0000d610


	//   ....[79]....
        /*0608*/ 	.word	0x0000d690


	//   ....[80]....
        /*060c*/ 	.word	0x0000d6b0


	//   ....[81]....
        /*0610*/ 	.word	0x0000d730


	//   ....[82]....
        /*0614*/ 	.word	0x0000d750


	//   ....[83]....
        /*0618*/ 	.word	0x0000d7d0


	//   ....[84]....
        /*061c*/ 	.word	0x0000d7f0


	//   ....[85]....
        /*0620*/ 	.word	0x0000d800


	//   ....[86]....
        /*0624*/ 	.word	0x0000d870


	//   ....[87]....
        /*0628*/ 	.word	0x0000d8c0


	//   ....[88]....
        /*062c*/ 	.word	0x0000d970


	//   ....[89]....
        /*0630*/ 	.word	0x0000d980


	//   ....[90]....
        /*0634*/ 	.word	0x0000d9f0


	//   ....[91]....
        /*0638*/ 	.word	0x0000da00


	//   ....[92]....
        /*063c*/ 	.word	0x0000da40


	//   ....[93]....
        /*0640*/ 	.word	0x0000da60


	//   ....[94]....
        /*0644*/ 	.word	0x0000f9d0


	//   ....[95]....
        /*0648*/ 	.word	0x0000fa00


	//   ....[96]....
        /*064c*/ 	.word	0x0000fa60


	//   ....[97]....
        /*0650*/ 	.word	0x0000fa90


	//   ....[98]....
        /*0654*/ 	.word	0x0000fac0


	//   ....[99]....
        /*0658*/ 	.word	0x0000faf0


	//   ....[100]....
        /*065c*/ 	.word	0x0000fb20


	//   ....[101]....
        /*0660*/ 	.word	0x0000fb50


	//   ....[102]....
        /*0664*/ 	.word	0x0000fcf0


	//   ....[103]....
        /*0668*/ 	.word	0x0000fd20


	//   ....[104]....
        /*066c*/ 	.word	0x0000fd50


	//   ....[105]....
        /*0670*/ 	.word	0x0000fd80


	//   ....[106]....
        /*0674*/ 	.word	0x0000fdb0


	//   ....[107]....
        /*0678*/ 	.word	0x0000fde0


	//   ....[108]....
        /*067c*/ 	.word	0x0000fea0


	//   ....[109]....
        /*0680*/ 	.word	0x0000fec0


	//   ....[110]....
        /*0684*/ 	.word	0x0000fee0


	//   ....[111]....
        /*0688*/ 	.word	0x0000ff40


	//   ....[112]....
        /*068c*/ 	.word	0x00010960


	//   ....[113]....
        /*0690*/ 	.word	0x00010f00


	//   ....[114]....
        /*0694*/ 	.word	0x000110b0


	//   ....[115]....
        /*0698*/ 	.word	0x00011100


	//   ....[116]....
        /*069c*/ 	.word	0x00011160


	//   ....[117]....
        /*06a0*/ 	.word	0x00011250


	//   ....[118]....
        /*06a4*/ 	.word	0x000112b0


	//   ....[119]....
        /*06a8*/ 	.word	0x000113b0


	//   ....[120]....
        /*06ac*/ 	.word	0x00011410


	//   ....[121]....
        /*06b0*/ 	.word	0x00011510


	//   ....[122]....
        /*06b4*/ 	.word	0x00011570


	//   ....[123]....
        /*06b8*/ 	.word	0x00011670


	//   ....[124]....
        /*06bc*/ 	.word	0x000116d0


	//   ....[125]....
        /*06c0*/ 	.word	0x000117d0


	//   ....[126]....
        /*06c4*/ 	.word	0x00011830


	//   ....[127]....
        /*06c8*/ 	.word	0x00011930


	//   ....[128]....
        /*06cc*/ 	.word	0x00011990


	//   ....[129]....
        /*06d0*/ 	.word	0x00011a40


	//   ....[130]....
        /*06d4*/ 	.word	0x00011b10


	//   ....[131]....
        /*06d8*/ 	.word	0x00011be0


	//   ....[132]....
        /*06dc*/ 	.word	0x00011c40


	//   ....[133]....
        /*06e0*/ 	.word	0x00011d20


	//   ....[134]....
        /*06e4*/ 	.word	0x00011d80


	//   ....[135]....
        /*06e8*/ 	.word	0x00011e50


	//   ....[136]....
        /*06ec*/ 	.word	0x00011eb0


	//   ....[137]....
        /*06f0*/ 	.word	0x00011f70


	//   ....[138]....
        /*06f4*/ 	.word	0x00012290


	//   ....[139]....
        /*06f8*/ 	.word	0x00012330


	//   ....[140]....
        /*06fc*/ 	.word	0x000124a0


	//   ....[141]....
        /*0700*/ 	.word	0x00012510


	//   ....[142]....
        /*0704*/ 	.word	0x00012580


	//   ....[143]....
        /*0708*/ 	.word	0x000125f0


	//   ....[144]....
        /*070c*/ 	.word	0x00012660


	//   ....[145]....
        /*0710*/ 	.word	0x000126e0


	//   ....[146]....
        /*0714*/ 	.word	0x00012760


	//   ....[147]....
        /*0718*/ 	.word	0x000127f0


	//   ....[148]....
        /*071c*/ 	.word	0x00012860


	//   ....[149]....
        /*0720*/ 	.word	0x000128d0


	//   ....[150]....
        /*0724*/ 	.word	0x00012940


	//   ....[151]....
        /*0728*/ 	.word	0x000129c0


	//   ....[152]....
        /*072c*/ 	.word	0x00012a30


	//   ....[153]....
        /*0730*/ 	.word	0x00012ac0


	//   ....[154]....
        /*0734*/ 	.word	0x00012b20


	//   ....[155]....
        /*0738*/ 	.word	0x00012bb0


	//   ....[156]....
        /*073c*/ 	.word	0x00012ce0


	//----- nvinfo : EIATTR_REG_RECONFIG
	.align		4
.L_1593:
        /*0740*/ 	.byte	0x01, 0x54
	.zero		2


	//----- nvinfo : EIATTR_SYSCALL_OFFSETS
	.align		4
        /*0744*/ 	.byte	0x04, 0x46
        /*0746*/ 	.short	(.L_1595 - .L_1594)


	//   ....[0]....
.L_1594:
        /*0748*/ 	.word	0x00001990


	//   ....[1]....
        /*074c*/ 	.word	0x0000c510


	//   ....[2]....
        /*0750*/ 	.word	0x0000c660


	//   ....[3]....
        /*0754*/ 	.word	0x0000c750


	//   ....[4]....
        /*0758*/ 	.word	0x0000cf20


	//----- nvinfo : EIATTR_MBARRIER_INSTR_OFFSETS
	.align		4
.L_1595:
        /*075c*/ 	.byte	0x04, 0x39
        /*075e*/ 	.short	(.L_1597 - .L_1596)


	//   ....[0]....
.L_1596:
        /*0760*/ 	.word	0x00000250
        /*0764*/ 	.word	0x000000ff
        /*0768*/ 	.word	0x00016800
        /*076c*/ 	.short	0x0100
        /*076e*/ 	.byte	0x08
	.zero		1


	//   ....[1]....
        /*0770*/ 	.word	0x00000260
        /*0774*/ 	.word	0x000000ff
        /*0778*/ 	.word	0x00016820
        /*077c*/ 	.short	0x0100
        /*077e*/ 	.byte	0x08
	.zero		1


	//   ....[2]....
        /*0780*/ 	.word	0x00000350
        /*0784*/ 	.word	0x000000ff
        /*0788*/ 	.word	0x00016830
        /*078c*/ 	.short	0x0100
        /*078e*/ 	.byte	0x08
	.zero		1


	//   ....[3]....
        /*0790*/ 	.word	0x00000360
        /*0794*/ 	.word	0x000000ff
        /*0798*/ 	.word	0x00016840
        /*079c*/ 	.short	0x0100
        /*079e*/ 	.byte	0x08
	.zero		1


	//   ....[4]....
        /*07a0*/ 	.word	0x00000370
        /*07a4*/ 	.word	0x000000ff
        /*07a8*/ 	.word	0x00016838
        /*07ac*/ 	.short	0x0100
        /*07ae*/ 	.byte	0x08
	.zero		1


	//   ....[5]....
        /*07b0*/ 	.word	0x00000380
        /*07b4*/ 	.word	0x000000ff
        /*07b8*/ 	.word	0x00016848
        /*07bc*/ 	.short	0x0100
        /*07be*/ 	.byte	0x08
	.zero		1


	//   ....[6]....
        /*07c0*/ 	.word	0x000004b0
        /*07c4*/ 	.word	0x000000ff
        /*07c8*/ 	.word	0x00016850
        /*07cc*/ 	.short	0x0100
        /*07ce*/ 	.byte	0x08
	.zero		1


	//   ....[7]....
        /*07d0*/ 	.word	0x000004c0
        /*07d4*/ 	.word	0x000000ff
        /*07d8*/ 	.word	0x00016860
        /*07dc*/ 	.short	0x0100
        /*07de*/ 	.byte	0x08
	.zero		1


	//   ....[8]....
        /*07e0*/ 	.word	0x000004d0
        /*07e4*/ 	.word	0x000000ff
        /*07e8*/ 	.word	0x00016858
        /*07ec*/ 	.short	0x0100
        /*07ee*/ 	.byte	0x08
	.zero		1


	//   ....[9]....
        /*07f0*/ 	.word	0x000004e0
        /*07f4*/ 	.word	0x000000ff
        /*07f8*/ 	.word	0x00016868
        /*07fc*/ 	.short	0x0100
        /*07fe*/ 	.byte	0x08
	.zero		1


	//   ....[10]....
        /*0800*/ 	.word	0x000005d0
        /*0804*/ 	.word	0x000000ff
        /*0808*/ 	.word	0x00016870
        /*080c*/ 	.short	0x0100
        /*080e*/ 	.byte	0x06
	.zero		1


	//   ....[11]....
        /*0810*/ 	.word	0x000005e0
        /*0814*/ 	.word	0x000000ff
        /*0818*/ 	.word	0x00016880
        /*081c*/ 	.short	0x0100
        /*081e*/ 	.byte	0x06
	.zero		1


	//   ....[12]....
        /*0820*/ 	.word	0x000005f0
        /*0824*/ 	.word	0x000000ff
        /*0828*/ 	.word	0x00016878
        /*082c*/ 	.short	0x0100
        /*082e*/ 	.byte	0x06
	.zero		1


	//   ....[13]....
        /*0830*/ 	.word	0x00000600
        /*0834*/ 	.word	0x000000ff
        /*0838*/ 	.word	0x00016888
        /*083c*/ 	.short	0x0100
        /*083e*/ 	.byte	0x06
	.zero		1


	//   ....[14]....
        /*0840*/ 	.word	0x00000730
        /*0844*/ 	.word	0x000000ff
        /*0848*/ 	.word	0x00016890
        /*084c*/ 	.short	0x0100
        /*084e*/ 	.byte	0x08
	.zero		1


	//   ....[15]....
        /*0850*/ 	.word	0x00000740
        /*0854*/ 	.word	0x000000ff
        /*0858*/ 	.word	0x000168a0
        /*085c*/ 	.short	0x0100
        /*085e*/ 	.byte	0x08
	.zero		1


	//   ....[16]....
        /*0860*/ 	.word	0x00000750
        /*0864*/ 	.word	0x000000ff
        /*0868*/ 	.word	0x00016898
        /*086c*/ 	.short	0x0100
        /*086e*/ 	.byte	0x08
	.zero		1


	//   ....[17]....
        /*0870*/ 	.word	0x00000760
        /*0874*/ 	.word	0x000000ff
        /*0878*/ 	.word	0x000168a8
        /*087c*/ 	.short	0x0100
        /*087e*/ 	.byte	0x08
	.zero		1


	//   ....[18]....
        /*0880*/ 	.word	0x00000890
        /*0884*/ 	.word	0x000000ff
        /*0888*/ 	.word	0x000168b0
        /*088c*/ 	.short	0x0100
        /*088e*/ 	.byte	0x08
	.zero		1


	//   ....[19]....
        /*0890*/ 	.word	0x000008a0
        /*0894*/ 	.word	0x000000ff
        /*0898*/ 	.word	0x000168c0
        /*089c*/ 	.short	0x0100
        /*089e*/ 	.byte	0x08
	.zero		1


	//   ....[20]....
        /*08a0*/ 	.word	0x000008b0
        /*08a4*/ 	.word	0x000000ff
        /*08a8*/ 	.word	0x000168b8
        /*08ac*/ 	.short	0x0100
        /*08ae*/ 	.byte	0x08
	.zero		1


	//   ....[21]....
        /*08b0*/ 	.word	0x000008c0
        /*08b4*/ 	.word	0x000000ff
        /*08b8*/ 	.word	0x000168c8
        /*08bc*/ 	.short	0x0100
        /*08be*/ 	.byte	0x08
	.zero		1


	//   ....[22]....
        /*08c0*/ 	.word	0x00001a00
        /*08c4*/ 	.word	0x000000ff
        /*08c8*/ 	.word	0x00016800
        /*08cc*/ 	.short	0x010a
        /*08ce*/ 	.byte	0x26
	.zero		1


	//   ....[23]....
        /*08d0*/ 	.word	0x00001a80
        /*08d4*/ 	.word	0x00000003
        /*08d8*/ 	.word	0x00016830
        /*08dc*/ 	.short	0x010a
        /*08de*/ 	.byte	0x3f
	.zero		1


	//   ....[24]....
        /*08e0*/ 	.word	0x00001ae0
        /*08e4*/ 	.word	0x00000003
        /*08e8*/ 	.word	0x00016830
        /*08ec*/ 	.short	0x010a
        /*08ee*/ 	.byte	0x3f
	.zero		1


	//   ....[25]....
        /*08f0*/ 	.word	0x00001ed0
        /*08f4*/ 	.word	0x00000003
        /*08f8*/ 	.word	0x00000000
        /*08fc*/ 	.short	0x0101
        /*08fe*/ 	.byte	0x3f
	.zero		1


	//   ....[26]....
        /*0900*/ 	.word	0x00003be0
        /*0904*/ 	.word	0x000000ff
        /*0908*/ 	.word	0x00016830
        /*090c*/ 	.short	0x010a
        /*090e*/ 	.byte	0x0a
	.zero		1


	//   ....[27]....
        /*0910*/ 	.word	0x00003c20
        /*0914*/ 	.word	0x000000ff
        /*0918*/ 	.word	0x00016830
        /*091c*/ 	.short	0x010a
        /*091e*/ 	.byte	0x0a
	.zero		1


	//   ....[28]....
        /*0920*/ 	.word	0x00003e40
        /*0924*/ 	.word	0x000000ff
        /*0928*/ 	.word	0x00016850
        /*092c*/ 	.short	0x010a
        /*092e*/ 	.byte	0x0a
	.zero		1


	//   ....[29]....
        /*0930*/ 	.word	0x00003e80
        /*0934*/ 	.word	0x000000ff
        /*0938*/ 	.word	0x00016850
        /*093c*/ 	.short	0x010a
        /*093e*/ 	.byte	0x0a
	.zero		1


	//   ....[30]....
        /*0940*/ 	.word	0x00005750
        /*0944*/ 	.word	0x0000002c
        /*0948*/ 	.word	0x00000000
        /*094c*/ 	.short	0x0101
        /*094e*/ 	.byte	0x3f
	.zero		1


	//   ....[31]....
        /*0950*/ 	.word	0x000057e0
        /*0954*/ 	.word	0x00000030
        /*0958*/ 	.word	0x00000000
        /*095c*/ 	.short	0x0101
        /*095e*/ 	.byte	0x3f
	.zero		1


	//   ....[32]....
        /*0960*/ 	.word	0x00006220
        /*0964*/ 	.word	0x000000ff
        /*0968*/ 	.word	0x00016830
        /*096c*/ 	.short	0x010a
        /*096e*/ 	.byte	0x0a
	.zero		1


	//   ....[33]....
        /*0970*/ 	.word	0x00006260
        /*0974*/ 	.word	0x000000ff
        /*0978*/ 	.word	0x00016830
        /*097c*/ 	.short	0x010a
        /*097e*/ 	.byte	0x0a
	.zero		1


	//   ....[34]....
        /*0980*/ 	.word	0x00006480
        /*0984*/ 	.word	0x000000ff
        /*0988*/ 	.word	0x00016850
        /*098c*/ 	.short	0x010a
        /*098e*/ 	.byte	0x0a
	.zero		1


	//   ....[35]....
        /*0990*/ 	.word	0x000064c0
        /*0994*/ 	.word	0x000000ff
        /*0998*/ 	.word	0x00016850
        /*099c*/ 	.short	0x010a
        /*099e*/ 	.byte	0x0a
	.zero		1


	//   ....[36]....
        /*09a0*/ 	.word	0x00007560
        /*09a4*/ 	.word	0x0000002b
        /*09a8*/ 	.word	0x00000000
        /*09ac*/ 	.short	0x0101
        /*09ae*/ 	.byte	0x3f
	.zero		1


	//   ....[37]....
        /*09b0*/ 	.word	0x00007600
        /*09b4*/ 	.word	0x0000002f
        /*09b8*/ 	.word	0x00000000
        /*09bc*/ 	.short	0x0101
        /*09be*/ 	.byte	0x3f
	.zero		1


	//   ....[38]....
        /*09c0*/ 	.word	0x00007e70
        /*09c4*/ 	.word	0x000000ff
        /*09c8*/ 	.word	0x00016850
        /*09cc*/ 	.short	0x010a
        /*09ce*/ 	.byte	0x05
	.zero		1


	//   ....[39]....
        /*09d0*/ 	.word	0x00007eb0
        /*09d4*/ 	.word	0x000000ff
        /*09d8*/ 	.word	0x00016850
        /*09dc*/ 	.short	0x010a
        /*09de*/ 	.byte	0x05
	.zero		1


	//   ....[40]....
        /*09e0*/ 	.word	0x000083d0
        /*09e4*/ 	.word	0x00000007
        /*09e8*/ 	.word	0x00000000
        /*09ec*/ 	.short	0x0101
        /*09ee*/ 	.byte	0x3f
	.zero		1


	//   ....[41]....
        /*09f0*/ 	.word	0x00009500
        /*09f4*/ 	.word	0x00000000
        /*09f8*/ 	.word	0x00000000
        /*09fc*/ 	.short	0x0101
        /*09fe*/ 	.byte	0x3f
	.zero		1


	//   ....[42]....
        /*0a00*/ 	.word	0x00009950
        /*0a04*/ 	.word	0x0000000a
        /*0a08*/ 	.word	0x00000000
        /*0a0c*/ 	.short	0x0101
        /*0a0e*/ 	.byte	0x3f
	.zero		1


	//   ....[43]....
        /*0a10*/ 	.word	0x0000caa0
        /*0a14*/ 	.word	0x00000000
        /*0a18*/ 	.word	0x00016840
        /*0a1c*/ 	.short	0x010a
        /*0a1e*/ 	.byte	0x3f
	.zero		1


	//   ....[44]....
        /*0a20*/ 	.word	0x0000db10
        /*0a24*/ 	.word	0x00000011
        /*0a28*/ 	.word	0x00016800
        /*0a2c*/ 	.short	0x0107
        /*0a2e*/ 	.byte	0x3f
	.zero		1


	//   ....[45]....
        /*0a30*/ 	.word	0x0000dc00
        /*0a34*/ 	.word	0x00000011
        /*0a38*/ 	.word	0x00016800
        /*0a3c*/ 	.short	0x0101
        /*0a3e*/ 	.byte	0x3f
	.zero		1


	//   ....[46]....
        /*0a40*/ 	.word	0x0000dc20
        /*0a44*/ 	.word	0x00000011
        /*0a48*/ 	.word	0x00016820
        /*0a4c*/ 	.short	0x010a
        /*0a4e*/ 	.byte	0x3f
	.zero		1


	//   ....[47]....
        /*0a50*/ 	.word	0x0000dfb0
        /*0a54*/ 	.word	0x00000004
        /*0a58*/ 	.word	0x00016840
        /*0a5c*/ 	.short	0x010a
        /*0a5e*/ 	.byte	0x3f
	.zero		1


	//   ....[48]....
        /*0a60*/ 	.word	0x0000e230
        /*0a64*/ 	.word	0x00000003
        /*0a68*/ 	.word	0x00000060
        /*0a6c*/ 	.short	0x010a
        /*0a6e*/ 	.byte	0x3f
	.zero		1


	//   ....[49]....
        /*0a70*/ 	.word	0x0000e780
        /*0a74*/ 	.word	0x00000002
        /*0a78*/ 	.word	0x00016840
        /*0a7c*/ 	.short	0x010a
        /*0a7e*/ 	.byte	0x3f
	.zero		1


	//   ....[50]....
        /*0a80*/ 	.word	0x0000ea00
        /*0a84*/ 	.word	0x0000000a
        /*0a88*/ 	.word	0x00000060
        /*0a8c*/ 	.short	0x010a
        /*0a8e*/ 	.byte	0x3f
	.zero		1


	//   ....[51]....
        /*0a90*/ 	.word	0x0000ee90
        /*0a94*/ 	.word	0x00000002
        /*0a98*/ 	.word	0x00016840
        /*0a9c*/ 	.short	0x010a
        /*0a9e*/ 	.byte	0x3f
	.zero		1


	//   ....[52]....
        /*0aa0*/ 	.word	0x0000f120
        /*0aa4*/ 	.word	0x00000007
        /*0aa8*/ 	.word	0x00000060
        /*0aac*/ 	.short	0x010a
        /*0aae*/ 	.byte	0x3f
	.zero		1


	//   ....[53]....
        /*0ab0*/ 	.word	0x0000f570
        /*0ab4*/ 	.word	0x00000003
        /*0ab8*/ 	.word	0x00016860
        /*0abc*/ 	.short	0x010a
        /*0abe*/ 	.byte	0x3f
	.zero		1


	//   ....[54]....
        /*0ac0*/ 	.word	0x000108e0
        /*0ac4*/ 	.word	0x00000009
        /*0ac8*/ 	.word	0x00016820
        /*0acc*/ 	.short	0x010a
        /*0ace*/ 	.byte	0x3f
	.zero		1


	//   ....[55]....
        /*0ad0*/ 	.word	0x00010a80
        /*0ad4*/ 	.word	0x00000007
        /*0ad8*/ 	.word	0x00000000
        /*0adc*/ 	.short	0x010a
        /*0ade*/ 	.byte	0x3f
	.zero		1


	//   ....[56]....
        /*0ae0*/ 	.word	0x00010af0
        /*0ae4*/ 	.word	0x00000003
        /*0ae8*/ 	.word	0x00000000
        /*0aec*/ 	.short	0x010a
        /*0aee*/ 	.byte	0x3f
	.zero		1


	//   ....[57]....
        /*0af0*/ 	.word	0x00010b50
        /*0af4*/ 	.word	0x00000005
        /*0af8*/ 	.word	0x00000000
        /*0afc*/ 	.short	0x010a
        /*0afe*/ 	.byte	0x3f
	.zero		1


	//   ....[58]....
        /*0b00*/ 	.word	0x00010b80
        /*0b04*/ 	.word	0x00000003
        /*0b08*/ 	.word	0x00000000
        /*0b0c*/ 	.short	0x010a
        /*0b0e*/ 	.byte	0x3f
	.zero		1


	//   ....[59]....
        /*0b10*/ 	.word	0x00010bf0
        /*0b14*/ 	.word	0x00000003
        /*0b18*/ 	.word	0x00016800
        /*0b1c*/ 	.short	0x010a
        /*0b1e*/ 	.byte	0x3f
	.zero		1


	//   ....[60]....
        /*0b20*/ 	.word	0x00010c40
        /*0b24*/ 	.word	0x00000003
        /*0b28*/ 	.word	0x00016830
        /*0b2c*/ 	.short	0x010a
        /*0b2e*/ 	.byte	0x3f
	.zero		1


	//   ....[61]....
        /*0b30*/ 	.word	0x00010ca0
        /*0b34*/ 	.word	0x0000000b
        /*0b38*/ 	.word	0x00016830
        /*0b3c*/ 	.short	0x010a
        /*0b3e*/ 	.byte	0x3f
	.zero		1


	//   ....[62]....
        /*0b40*/ 	.word	0x00010d00
        /*0b44*/ 	.word	0x00000002
        /*0b48*/ 	.word	0x00016850
        /*0b4c*/ 	.short	0x010a
        /*0b4e*/ 	.byte	0x3f
	.zero		1


	//   ....[63]....
        /*0b50*/ 	.word	0x00010d60
        /*0b54*/ 	.word	0x00000007
        /*0b58*/ 	.word	0x00016830
        /*0b5c*/ 	.short	0x010a
        /*0b5e*/ 	.byte	0x3f
	.zero		1


	//   ....[64]....
        /*0b60*/ 	.word	0x00010dc0
        /*0b64*/ 	.word	0x00000002
        /*0b68*/ 	.word	0x00016850
        /*0b6c*/ 	.short	0x010a
        /*0b6e*/ 	.byte	0x3f
	.zero		1


	//   ....[65]....
        /*0b70*/ 	.word	0x00010e20
        /*0b74*/ 	.word	0x00000006
        /*0b78*/ 	.word	0x00016850
        /*0b7c*/ 	.short	0x010a
        /*0b7e*/ 	.byte	0x3f
	.zero		1


	//   ....[66]....
        /*0b80*/ 	.word	0x00010fc0
        /*0b84*/ 	.word	0x00000000
        /*0b88*/ 	.word	0x00016840
        /*0b8c*/ 	.short	0x010a
        /*0b8e*/ 	.byte	0x3f
	.zero		1


	//   ....[67]....
        /*0b90*/ 	.word	0x00011fb0
        /*0b94*/ 	.word	0x00000011
        /*0b98*/ 	.word	0x00016820
        /*0b9c*/ 	.short	0x010a
        /*0b9e*/ 	.byte	0x3f
	.zero		1


	//   ....[68]....
        /*0ba0*/ 	.word	0x00012000
        /*0ba4*/ 	.word	0x00000004
        /*0ba8*/ 	.word	0x00016840
        /*0bac*/ 	.short	0x010a
        /*0bae*/ 	.byte	0x3f
	.zero		1


	//   ....[69]....
        /*0bb0*/ 	.word	0x00012050
        /*0bb4*/ 	.word	0x00000003
        /*0bb8*/ 	.word	0x00000060
        /*0bbc*/ 	.short	0x010a
        /*0bbe*/ 	.byte	0x3f
	.zero		1


	//   ....[70]....
        /*0bc0*/ 	.word	0x000120a0
        /*0bc4*/ 	.word	0x00000002
        /*0bc8*/ 	.word	0x00016840
        /*0bcc*/ 	.short	0x010a
        /*0bce*/ 	.byte	0x3f
	.zero		1


	//   ....[71]....
        /*0bd0*/ 	.word	0x000120f0
        /*0bd4*/ 	.word	0x0000000a
        /*0bd8*/ 	.word	0x00000060
        /*0bdc*/ 	.short	0x010a
        /*0bde*/ 	.byte	0x3f
	.zero		1


	//   ....[72]....
        /*0be0*/ 	.word	0x00012140
        /*0be4*/ 	.word	0x00000002
        /*0be8*/ 	.word	0x00016840
        /*0bec*/ 	.short	0x010a
        /*0bee*/ 	.byte	0x3f
	.zero		1


	//   ....[73]....
        /*0bf0*/ 	.word	0x00012190
        /*0bf4*/ 	.word	0x00000007
        /*0bf8*/ 	.word	0x00000060
        /*0bfc*/ 	.short	0x010a
        /*0bfe*/ 	.byte	0x3f
	.zero		1


	//   ....[74]....
        /*0c00*/ 	.word	0x000121e0
        /*0c04*/ 	.word	0x00000003
        /*0c08*/ 	.word	0x00016860
        /*0c0c*/ 	.short	0x010a
        /*0c0e*/ 	.byte	0x3f
	.zero		1


	//   ....[75]....
        /*0c10*/ 	.word	0x00012c00
        /*0c14*/ 	.word	0x00000009
        /*0c18*/ 	.word	0x00016820
        /*0c1c*/ 	.short	0x010a
        /*0c1e*/ 	.byte	0x3f
	.zero		1


	//   ....[76]....
        /*0c20*/ 	.word	0x00012da0
        /*0c24*/ 	.word	0x00000007
        /*0c28*/ 	.word	0x00000000
        /*0c2c*/ 	.short	0x010a
        /*0c2e*/ 	.byte	0x3f
	.zero		1


	//   ....[77]....
        /*0c30*/ 	.word	0x00012df0
        /*0c34*/ 	.word	0x00000003
        /*0c38*/ 	.word	0x00000000
        /*0c3c*/ 	.short	0x010a
        /*0c3e*/ 	.byte	0x3f
	.zero		1


	//   ....[78]....
        /*0c40*/ 	.word	0x00012e40
        /*0c44*/ 	.word	0x00000005
        /*0c48*/ 	.word	0x00000000
        /*0c4c*/ 	.short	0x010a
        /*0c4e*/ 	.byte	0x3f
	.zero		1


	//----- nvinfo : EIATTR_NUM_MBARRIERS
	.align		4
.L_1597:
        /*0c50*/ 	.byte	0x03, 0x38
        /*0c52*/ 	.short	0x0016


	//----- nvinfo : EIATTR_EXIT_INSTR_OFFSETS
	.align		4
        /*0c54*/ 	.byte	0x04, 0x1c
        /*0c56*/ 	.short	(.L_1599 - .L_1598)


	//   ....[0]....
.L_1598:
        /*0c58*/ 	.word	0x00000a70


	//   ....[1]....
        /*0c5c*/ 	.word	0x0000a900


	//   ....[2]....
        /*0c60*/ 	.word	0x00010bd0


	//----- nvinfo : EIATTR_MAX_THREADS
	.align		4
.L_1599:
        /*0c64*/ 	.byte	0x04, 0x05
        /*0c66*/ 	.short	(.L_1601 - .L_1600)
.L_1600:
        /*0c68*/ 	.word	0x00000200
        /*0c6c*/ 	.word	0x00000001
        /*0c70*/ 	.word	0x00000001


	//----- nvinfo : EIATTR_CRS_STACK_SIZE
	.align		4
.L_1601:
        /*0c74*/ 	.byte	0x04, 0x1e
        /*0c76*/ 	.short	(.L_1603 - .L_1602)
.L_1602:
        /*0c78*/ 	.word	0x00000000


	//----- nvinfo : EIATTR_CBANK_PARAM_SIZE
	.align		4
.L_1603:
        /*0c7c*/ 	.byte	0x03, 0x19
        /*0c7e*/ 	.short	0x0af0


	//----- nvinfo : EIATTR_PARAM_CBANK
	.align		4
        /*0c80*/ 	.byte	0x04, 0x0a
        /*0c82*/ 	.short	(.L_1605 - .L_1604)
	.align		4
.L_1604:
        /*0c84*/ 	.word	index@(.nv.constant0._ZN7cutlass13device_kernelIN5flash11enable_sm90INS1_16FlashAttnFwdSm90INS1_25CollectiveMainloopFwdSm90ILi2EN4cute5tupleIJNS5_1CILi1EEES8_S8_EEENS6_IJNS7_ILi192EEENS7_ILi128EEENS7_ILi64EEEEEELi64ENS_10bfloat16_tEfNS_4arch4Sm90ELb1ELb0ELb0ELb1ELb0ELb0ELb0ELb1ELb1ELb1ELb1ELb0EEENS1_21CollectiveEpilogueFwdINS6_IJSA_SC_SB_EEES9_SE_SG_Li384ELb1ELb1ELb1ELb0EEENS1_36VarlenDynamicPersistentTileSchedulerILi192ELi128ELi384ELi128ELb1ELb1ELb1ELb1ELb1ELb1EEEEEEEEEvNT_6ParamsE)
        /*0c88*/ 	.short	0x0210
        /*0c8a*/ 	.short	0x0af0


	//----- nvinfo : EIATTR_SW_WAR
	.align		4
.L_1605:
        /*0c8c*/ 	.byte	0x04, 0x36
        /*0c8e*/ 	.short	(.L_1607 - .L_1606)
.L_1606:
        /*0c90*/ 	.word	0x00000008
.L_1607:


//--------------------- .nv.info._ZN7cutlass13device_kernelIN5flash11enable_sm90INS1_16FlashAttnFwdSm90INS1_25CollectiveMainloopFwdSm90ILi2EN4cute5tupleIJNS5_1CILi1EEES8_S8_EEENS6_IJNS7_ILi192EEENS7_ILi128EEENS7_ILi64EEEEEELi64ENS_10bfloat16_tEfNS_4arch4Sm90ELb1ELb0ELb0ELb1ELb0ELb1ELb0ELb1ELb1ELb1ELb1ELb0EEENS1_21CollectiveEpilogueFwdINS6_IJSA_SC_SB_EEES9_SE_SG_Li384ELb1ELb1ELb1ELb0EEENS1_36VarlenDynamicPersistentTileSchedulerILi192ELi128ELi384ELi128ELb1ELb1ELb1ELb1ELb1ELb1EEEEEEEEEvNT_6ParamsE --------------------------
	.section	.nv.info._ZN7cutlass13device_kernelIN5flash11enable_sm90INS1_16FlashAttnFwdSm90INS1_25CollectiveMainloopFwdSm90ILi2EN4cute5tupleIJNS5_1CILi1EEES8_S8_EEENS6_IJNS7_ILi192EEENS7_ILi128EEENS7_ILi64EEEEEELi64ENS_10bfloat16_tEfNS_4arch4Sm90ELb1ELb0ELb0ELb1ELb0ELb1ELb0ELb1ELb1ELb1ELb1ELb0EEENS1_21CollectiveEpilogueFwdINS6_IJSA_SC_SB_EEES9_SE_SG_Li384ELb1ELb1ELb1ELb0EEENS1_36VarlenDynamicPersistentTileSchedulerILi192ELi128ELi384ELi128ELb1ELb1ELb1ELb1ELb1ELb1EEEEEEEEEvNT_6ParamsE,"",@"SHT_CUDA_INFO"
	.sectionflags	@""
	.align	4


	//----- nvinfo : EIATTR_CUDA_API_VERSION
	.align		4
        /*0000*/ 	.byte	0x04, 0x37
        /*0002*/ 	.short	(.L_1609 - .L_1608)
.L_1608:
        /*0004*/ 	.word	0x00000082


	//----- nvinfo : EIATTR_KPARAM_INFO
	.align		4
.L_1609:
        /*0008*/ 	.byte	0x04, 0x17
        /*000a*/ 	.short	(.L_1611 - .L_1610)
.L_1610:
        /*000c*/ 	.word	0x00000000
        /*0010*/ 	.short	0x0000
        /*0012*/ 	.short	0x0070
        /*0014*/ 	.byte	0x00, 0xf0, 0x01, 0x2a


	//----- nvinfo : EIATTR_SPARSE_MMA_MASK
	.align		4
.L_1611:
        /*0018*/ 	.byte	0x03, 0x50
        /*001a*/ 	.short	0x0000


	//----- nvinfo : EIATTR_MAXREG_COUNT
	.align		4
        /*001c*/ 	.byte	0x03, 0x1b
        /*001e*/ 	.short	0x0080


	//----- nvinfo : EIATTR_NUM_BARRIERS
	.align		4
        /*0020*/ 	.byte	0x02, 0x4c
        /*0022*/ 	.byte	0x10
	.zero		1


	//----- nvinfo : EIATTR_EXTERNS
	.align		4
        /*0024*/ 	.byte	0x04, 0x0f
        /*0026*/ 	.short	(.L_1613 - .L_1612)


	//   ....[0]....
	.align		4
.L_1612:
        /*0028*/ 	.word	index@(__assertfail)


	//----- nvinfo : EIATTR_ANNOTATIONS
	.align		4
.L_1613:
        /*002c*/ 	.byte	0x04, 0x55
        /*002e*/ 	.short	(.L_1615 - .L_1614)


	//   ....[0]....
.L_1614:
        /* <DEDUP_REMOVED lines=80> */


	//----- nvinfo : EIATTR_MERCURY_ISA_VERSION
	.align		4
.L_1615:
        /*0520*/ 	.byte	0x03, 0x5f
        /*0522*/ 	.short	0x0101


	//----- nvinfo : EIATTR_UNUSED_LOAD_BYTE_OFFSET
	.align		4
        /*0524*/ 	.byte	0x04, 0x44
        /*0526*/ 	.short	(.L_1617 - .L_1616)


	//   ....[0]....
.L_1616:
        /*0528*/ 	.word	0x00000ad0
        /*052c*/ 	.word	0x0000fff0


	//   ....[1]....
        /*0530*/ 	.word	0x00010860
        /*0534*/ 	.word	0x0000fff0


	//----- nvinfo : EIATTR_INT_WARP_WIDE_INSTR_OFFSETS
	.align		4
.L_1617:
        /*0538*/ 	.byte	0x04, 0x31
        /*053a*/ 	.short	(.L_1619 - .L_1618)


	//   ....[0]....
.L_1618:
        /*053c*/ 	.word	0x00000180


	//   ....[1]....
        /*0540*/ 	.word	0x00000220


	//   ....[2]....
        /*0544*/ 	.word	0x00000290


	//   ....[3]....
        /*0548*/ 	.word	0x000157e0


	//   ....[4]....
        /*054c*/ 	.word	0x00015870


	//   ....[5]....
        /*0550*/ 	.word	0x00018970


	//   ....[6]....
        /*0554*/ 	.word	0x00018a00


	//----- nvinfo : EIATTR_COOP_GROUP_MASK_REGIDS
	.align		4
.L_1619:
        /*0558*/ 	.byte	0x04, 0x29
        /*055a*/ 	.short	(.L_1621 - .L_1620)


	//   ....[0]....
.L_1620:
        /*055c*/ 	.word	0xffffffff


	//   ....[1]....
        /*0560*/ 	.word	0xffffffff


	//   ....[2]....
        /*0564*/ 	.word	0xffffffff


	//   ....[3]....
        /*0568*/ 	.word	0xffffffff


	//   ....[4]....
        /*056c*/ 	.word	0xffffffff


	//   ....[5]....
        /*0570*/ 	.word	0xffffffff


	//   ....[6]....
        /*0574*/ 	.word	0xffffffff


	//   ....[7]....
        /*0578*/ 	.word	0xffffffff


	//   ....[8]....
        /*057c*/ 	.word	0xffffffff


	//   ....[9]....
        /*0580*/ 	.word	0xffffffff


	//   ....[10]....
        /*0584*/ 	.word	0xffffffff


	//   ....[11]....
        /*0588*/ 	.word	0xffffffff


	//   ....[12]....
        /*058c*/ 	.word	0xffffffff


	//   ....[13]....
        /*0590*/ 	.word	0xffffffff


	//   ....[14]....
        /*0594*/ 	.word	0xffffffff


	//   ....[15]....
        /*0598*/ 	.word	0xffffffff


	//   ....[16]....
        /*059c*/ 	.word	0xffffffff


	//   ....[17]....
        /*05a0*/ 	.word	0xffffffff


	//   ....[18]....
        /*05a4*/ 	.word	0xffffffff


	//   ....[19]....
        /*05a8*/ 	.word	0xffffffff


	//   ....[20]....
        /*05ac*/ 	.word	0xffffffff


	//   ....[21]....
        /*05b0*/ 	.word	0xffffffff


	//   ....[22]....
        /*05b4*/ 	.word	0xffffffff


	//   ....[23]....
        /*05b8*/ 	.word	0xffffffff


	//   ....[24]....
        /*05bc*/ 	.word	0xffffffff


	//   ....[25]....
        /*05c0*/ 	.word	0xffffffff


	//   ....[26]....
        /*05c4*/ 	.word	0xffffffff


	//   ....[27]....
        /*05c8*/ 	.word	0xffffffff


	//   ....[28]....
        /*05cc*/ 	.word	0xffffffff


	//   ....[29]....
        /*05d0*/ 	.word	0xffffffff


	//   ....[30]....
        /*05d4*/ 	.word	0xffffffff


	//   ....[31]....
        /*05d8*/ 	.word	0xffffffff


	//   ....[32]....
        /*05dc*/ 	.word	0xffffffff


	//   ....[33]....
        /*05e0*/ 	.word	0xffffffff


	//   ....[34]....
        /*05e4*/ 	.word	0xffffffff


	//   ....[35]....
        /*05e8*/ 	.word	0xffffffff


	//   ....[36]....
        /*05ec*/ 	.word	0xffffffff


	//   ....[37]....
        /*05f0*/ 	.word	0xffffffff


	//   ....[38]....
        /*05f4*/ 	.word	0xffffffff


	//   ....[39]....
        /*05f8*/ 	.word	0xffffffff


	//   ....[40]....
        /*05fc*/ 	.word	0xffffffff


	//   ....[41]....
        /*0600*/ 	.word	0xffffffff


	//   ....[42]....
        /*0604*/ 	.word	0xffffffff


	//   ....[43]....
        /*0608*/ 	.word	0xffffffff


	//   ....[44]....
        /*060c*/ 	.word	0xffffffff


	//   ....[45]....
        /*0610*/ 	.word	0xffffffff


	//   ....[46]....
        /*0614*/ 	.word	0xffffffff


	//   ....[47]....
        /*0618*/ 	.word	0xffffffff


	//   ....[48]....
        /*061c*/ 	.word	0xffffffff


	//   ....[49]....
        /*0620*/ 	.word	0xffffffff


	//   ....[50]....
        /*0624*/ 	.word	0xffffffff


	//   ....[51]....
        /*0628*/ 	.word	0xffffffff


	//   ....[52]....
        /*062c*/ 	.word	0xffffffff


	//   ....[53]....
        /*0630*/ 	.word	0xffffffff


	//   ....[54]....
        /*0634*/ 	.word	0xffffffff


	//   ....[55]....
        /*0638*/ 	.word	0xffffffff


	//   ....[56]....
        /*063c*/ 	.word	0xffffffff


	//   ....[57]....
        /*0640*/ 	.word	0xffffffff


	//   ....[58]....
        /*0644*/ 	.word	0xffffffff


	//   ....[59]....
        /*0648*/ 	.word	0xffffffff


	//   ....[60]....
        /*064c*/ 	.word	0xffffffff


	//   ....[61]....
        /*0650*/ 	.word	0xffffffff


	//   ....[62]....
        /*0654*/ 	.word	0xffffffff


	//   ....[63]....
        /*0658*/ 	.word	0xffffffff


	//   ....[64]....
        /*065c*/ 	.word	0xffffffff


	//   ....[65]....
        /*0660*/ 	.word	0xffffffff


	//   ....[66]....
        /*0664*/ 	.word	0xffffffff


	//   ....[67]....
        /*0668*/ 	.word	0xffffffff


	//   ....[68]....
        /*066c*/ 	.word	0xffffffff


	//   ....[69]....
        /*0670*/ 	.word	0xffffffff


	//   ....[70]....
        /*0674*/ 	.word	0xffffffff


	//   ....[71]....
        /*0678*/ 	.word	0xffffffff


	//   ....[72]....
        /*067c*/ 	.word	0xffffffff


	//   ....[73]....
        /*0680*/ 	.word	0xffffffff


	//   ....[74]....
        /*0684*/ 	.word	0xffffffff


	//   ....[75]....
        /*0688*/ 	.word	0xffffffff


	//   ....[76]....
        /*068c*/ 	.word	0xffffffff


	//   ....[77]....
        /*0690*/ 	.word	0xffffffff


	//   ....[78]....
        /*0694*/ 	.word	0xffffffff


	//   ....[79]....
        /*0698*/ 	.word	0xffffffff


	//   ....[80]....
        /*069c*/ 	.word	0xffffffff


	//   ....[81]....
        /*06a0*/ 	.word	0xffffffff


	//   ....[82]....
        /*06a4*/ 	.word	0xffffffff


	//   ....[83]....
        /*06a8*/ 	.word	0xffffffff


	//   ....[84]....
        /*06ac*/ 	.word	0xffffffff


	//   ....[85]....
        /*06b0*/ 	.word	0xffffffff


	//   ....[86]....
        /*06b4*/ 	.word	0xffffffff


	//   ....[87]....
        /*06b8*/ 	.word	0xffffffff


	//   ....[88]....
        /*06bc*/ 	.word	0xffffffff


	//   ....[89]....
        /*06c0*/ 	.word	0xffffffff


	//   ....[90]....
        /*06c4*/ 	.word	0xffffffff


	//   ....[91]....
        /*06c8*/ 	.word	0xffffffff


	//   ....[92]....
        /*06cc*/ 	.word	0xffffffff


	//   ....[93]....
        /*06d0*/ 	.word	0xffffffff


	//   ....[94]....
        /*06d4*/ 	.word	0xffffffff


	//   ....[95]....
        /*06d8*/ 	.word	0xffffffff


	//   ....[96]....
        /*06dc*/ 	.word	0xffffffff


	//   ....[97]....
        /*06e0*/ 	.word	0xffffffff


	//   ....[98]....
        /*06e4*/ 	.word	0xffffffff


	//   ....[99]....
        /*06e8*/ 	.word	0xffffffff


	//   ....[100]....
        /*06ec*/ 	.word	0xffffffff


	//   ....[101]....
        /*06f0*/ 	.word	0xffffffff


	//   ....[102]....
        /*06f4*/ 	.word	0xffffffff


	//   ....[103]....
        /*06f8*/ 	.word	0xffffffff


	//   ....[104]....
        /*06fc*/ 	.word	0xffffffff


	//   ....[105]....
        /*0700*/ 	.word	0xffffffff


	//   ....[106]....
        /*0704*/ 	.word	0xffffffff


	//   ....[107]....
        /*0708*/ 	.word	0xffffffff


	//   ....[108]....
        /*070c*/ 	.word	0xffffffff


	//   ....[109]....
        /*0710*/ 	.word	0xffffffff


	//   ....[110]....
        /*0714*/ 	.word	0xffffffff


	//   ....[111]....
        /*0718*/ 	.word	0xffffffff


	//   ....[112]....
        /*071c*/ 	.word	0xffffffff


	//   ....[113]....
        /*0720*/ 	.word	0xffffffff


	//   ....[114]....
        /*0724*/ 	.word	0xffffffff


	//   ....[115]....
        /*0728*/ 	.word	0xffffffff


	//   ....[116]....
        /*072c*/ 	.word	0xffffffff


	//   ....[117]....
        /*0730*/ 	.word	0xffffffff


	//   ....[118]....
        /*0734*/ 	.word	0xffffffff


	//   ....[119]....
        /*0738*/ 	.word	0xffffffff


	//   ....[120]....
        /*073c*/ 	.word	0xffffffff


	//   ....[121]....
        /*0740*/ 	.word	0xffffffff


	//   ....[122]....
        /*0744*/ 	.word	0xffffffff


	//   ....[123]....
        /*0748*/ 	.word	0xffffffff


	//   ....[124]....
        /*074c*/ 	.word	0xffffffff


	//   ....[125]....
        /*0750*/ 	.word	0xffffffff


	//   ....[126]....
        /*0754*/ 	.word	0xffffffff


	//   ....[127]....
        /*0758*/ 	.word	0xffffffff


	//   ....[128]....
        /*075c*/ 	.word	0xffffffff


	//   ....[129]....
        /*0760*/ 	.word	0xffffffff


	//   ....[130]....
        /*0764*/ 	.word	0x0500000f


	//   ....[131]....
        /*0768*/ 	.word	0x0500000f


	//   ....[132]....
        /*076c*/ 	.word	0x0500000f


	//   ....[133]....
        /*0770*/ 	.word	0x0500000f


	//   ....[134]....
        /*0774*/ 	.word	0x0500000f


	//   ....[135]....
        /*0778*/ 	.word	0x0500000f


	//   ....[136]....
        /*077c*/ 	.word	0x0500000f


	//   ....[137]....
        /*0780*/ 	.word	0x0500000f


	//   ....[138]....
        /*0784*/ 	.word	0x0500000f


	//   ....[139]....
        /*0788*/ 	.word	0x0500000f


	//   ....[140]....
        /*078c*/ 	.word	0x0500000f


	//   ....[141]....
        /*0790*/ 	.word	0x0500000f


	//   ....[142]....
        /*0794*/ 	.word	0x0500000f


	//   ....[143]....
        /*0798*/ 	.word	0x0500000f


	//   ....[144]....
        /*079c*/ 	.word	0x0500000f


	//   ....[145]....
        /*07a0*/ 	.word	0x0500000f


	//   ....[146]....
        /*07a4*/ 	.word	0x0500000f


	//   ....[147]....
        /*07a8*/ 	.word	0x0500000f


	//   ....[148]....
        /*07ac*/ 	.word	0x0500000f


	//   ....[149]....
        /*07b0*/ 	.word	0x0500000f


	//   ....[150]....
        /*07b4*/ 	.word	0x0500000f


	//   ....[151]....
        /*07b8*/ 	.word	0x0500000f


	//   ....[152]....
        /*07bc*/ 	.word	0x0500000f


	//   ....[153]....
        /*07c0*/ 	.word	0x0500000f


	//   ....[154]....
        /*07c4*/ 	.word	0x0500000f


	//   ....[155]....
        /*07c8*/ 	.word	0x0500000f


	//   ....[156]....
        /*07cc*/ 	.word	0x0500000f


	//   ....[157]....
        /*07d0*/ 	.word	0x0500000f


	//   ....[158]....
        /*07d4*/ 	.word	0x0500000f


	//   ....[159]....
        /*07d8*/ 	.word	0x0500000f


	//   ....[160]....
        /*07dc*/ 	.word	0x0500000f


	//   ....[161]....
        /*07e0*/ 	.word	0x0500000f


	//   ....[162]....
        /*07e4*/ 	.word	0x0500000f


	//   ....[163]....
        /*07e8*/ 	.word	0x0500000f


	//   ....[164]....
        /*07ec*/ 	.word	0x0500000f


	//   ....[165]....
        /*07f0*/ 	.word	0x0500000f


	//   ....[166]....
        /*07f4*/ 	.word	0x0500000f


	//   ....[167]....
        /*07f8*/ 	.word	0x0500000f


	//   ....[168]....
        /*07fc*/ 	.word	0x0500000f


	//   ....[169]....
        /*0800*/ 	.word	0x0500000f


	//   ....[170]....
        /*0804*/ 	.word	0x0500000f


	//   ....[171]....
        /*0808*/ 	.word	0x0500000f


	//   ....[172]....
        /*080c*/ 	.word	0x0500000f


	//   ....[173]....
        /*0810*/ 	.word	0x0500000f


	//   ....[174]....
        /*0814*/ 	.word	0x0500000f


	//   ....[175]....
        /*0818*/ 	.word	0x0500000f


	//   ....[176]....
        /*081c*/ 	.word	0x0500000f


	//   ....[177]....
        /*0820*/ 	.word	0x0500000f


	//   ....[178]....
        /*0824*/ 	.word	0x0500000f


	//   ....[179]....
        /*0828*/ 	.word	0x0500000f


	//   ....[180]....
        /*082c*/ 	.word	0x0500000f


	//   ....[181]....
        /*0830*/ 	.word	0x0500000f


	//   ....[182]....
        /*0834*/ 	.word	0x0500000f


	//   ....[183]....
        /*0838*/ 	.word	0x0500000f


	//   ....[184]....
        /*083c*/ 	.word	0x0500000f


	//   ....[185]....
        /*0840*/ 	.word	0x0500000f


	//   ....[186]....
        /*0844*/ 	.word	0x0500000f


	//   ....[187]....
        /*0848*/ 	.word	0x0500000f


	//   ....[188]....
        /*084c*/ 	.word	0x0500000f


	//   ....[189]....
        /*0850*/ 	.word	0x0500000f


	//   ....[190]....
        /*0854*/ 	.word	0x0500000f


	//   ....[191]....
        /*0858*/ 	.word	0x0500000f


	//   ....[192]....
        /*085c*/ 	.word	0x0500000f


	//   ....[193]....
        /*0860*/ 	.word	0x0500000f


	//   ....[194]....
        /*0864*/ 	.word	0x0500000f


	//   ....[195]....
        /*0868*/ 	.word	0x0500000f


	//   ....[196]....
        /*086c*/ 	.word	0x0500000f


	//   ....[197]....
        /*0870*/ 	.word	0x0500000f


	//   ....[198]....
        /*0874*/ 	.word	0x0500000f


	//   ....[199]....
        /*0878*/ 	.word	0x0500000f


	//   ....[200]....
        /*087c*/ 	.word	0x0500000f


	//   ....[201]....
        /*0880*/ 	.word	0x0500000f


	//   ....[202]....
        /*0884*/ 	.word	0x0500000f


	//   ....[203]....
        /*0888*/ 	.word	0x0500000f


	//   ....[204]....
        /*088c*/ 	.word	0x0500000f


	//   ....[205]....
        /*0890*/ 	.word	0x0500000f


	//   ....[206]....
        /*0894*/ 	.word	0x0500000f


	//   ....[207]....
        /*0898*/ 	.word	0x0500000f


	//   ....[208]....
        /*089c*/ 	.word	0x0500000f


	//   ....[209]....
        /*08a0*/ 	.word	0x0500000f


	//   ....[210]....
        /*08a4*/ 	.word	0x0500000f


	//   ....[211]....
        /*08a8*/ 	.word	0x0500000f


	//----- nvinfo : EIATTR_COOP_GROUP_INSTR_OFFSETS
	.align		4
.L_1621:
        /*08ac*/ 	.byte	0x04, 0x28
        /*08ae*/ 	.short	(.L_1623 - .L_1622)


	//   ....[0]....
.L_1622:
        /*08b0*/ 	.word	0x00000060


	//   ....[1]....
        /*08b4*/ 	.word	0x00000190


	//   ....[2]....
        /*08b8*/ 	.word	0x00000240


	//   ....[3]....
        /*08bc*/ 	.word	0x00000400


	//   ....[4]....
        /*08c0*/ 	.word	0x00000560


	//   ....[5]....
        /*08c4*/ 	.word	0x00000680


	//   ....[6]....
        /*08c8*/ 	.word	0x000007e0


	//   ....[7]....
        /*08cc*/ 	.word	0x00006000


	//   ....[8]....
        /*08d0*/ 	.word	0x000067a0


	//   ....[9]....
        /*08d4*/ 	.word	0x000067b0


	//   ....[10]....
        /*08d8*/ 	.word	0x000067c0


	//   ....[11]....
        /*08dc*/ 	.word	0x000067d0


	//   ....[12]....
        /*08e0*/ 	.word	0x00006b10


	//   ....[13]....
        /*08e4*/ 	.word	0x00006b20


	//   ....[14]....
        /*08e8*/ 	.word	0x00006b30


	//   ....[15]....
        /*08ec*/ 	.word	0x00006b40


	//   ....[16]....
        /*08f0*/ 	.word	0x00007f30


	//   ....[17]....
        /*08f4*/ 	.word	0x00007f40


	//   ....[18]....
        /*08f8*/ 	.word	0x00007f50


	//   ....[19]....
        /*08fc*/ 	.word	0x00007f60


	//   ....[20]....
        /*0900*/ 	.word	0x00008060


	//   ....[21]....
        /*0904*/ 	.word	0x00008080


	//   ....[22]....
        /*0908*/ 	.word	0x00008110


	//   ....[23]....
        /*090c*/ 	.word	0x00008140


	//   ....[24]....
        /*0910*/ 	.word	0x00009890


	//   ....[25]....
        /*0914*/ 	.word	0x00009f30


	//   ....[26]....
        /*0918*/ 	.word	0x00009f40


	//   ....[27]....
        /*091c*/ 	.word	0x00009f60


	//   ....[28]....
        /*0920*/ 	.word	0x0000a810


	//   ....[29]....
        /*0924*/ 	.word	0x0000a830


	//   ....[30]....
        /*0928*/ 	.word	0x0000bdf0


	//   ....[31]....
        /*092c*/ 	.word	0x0000c490


	//   ....[32]....
        /*0930*/ 	.word	0x0000c4c0


	//   ....[33]....
        /*0934*/ 	.word	0x0000c4e0


	//   ....[34]....
        /*0938*/ 	.word	0x0000cf00


	//   ....[35]....
        /*093c*/ 	.word	0x0000cf80


	//   ....[36]....
        /*0940*/ 	.word	0x0000e7e0


	//   ....[37]....
        /*0944*/ 	.word	0x0000e800


	//   ....[38]....
        /*0948*/ 	.word	0x0000ef50


	//   ....[39]....
        /*094c*/ 	.word	0x0000efe0


	//   ....[40]....
        /*0950*/ 	.word	0x0000fff0


	//   ....[41]....
        /*0954*/ 	.word	0x00010330


	//   ....[42]....
        /*0958*/ 	.word	0x000103c0


	//   ....[43]....
        /*095c*/ 	.word	0x000103d0


	//   ....[44]....
        /*0960*/ 	.word	0x00011130


	//   ....[45]....
        /*0964*/ 	.word	0x00011150


	//   ....[46]....
        /*0968*/ 	.word	0x00011160


	//   ....[47]....
        /*096c*/ 	.word	0x00011170


	//   ....[48]....
        /*0970*/ 	.word	0x00011690


	//   ....[49]....
        /*0974*/ 	.word	0x000116d0


	//   ....[50]....
        /*0978*/ 	.word	0x00011700


	//   ....[51]....
        /*097c*/ 	.word	0x00011730


	//   ....[52]....
        /*0980*/ 	.word	0x00011750


	//   ....[53]....
        /*0984*/ 	.word	0x00011760


	//   ....[54]....
        /*0988*/ 	.word	0x000117a0


	//   ....[55]....
        /*098c*/ 	.word	0x000117d0


	//   ....[56]....
        /*0990*/ 	.word	0x00011c80


	//   ....[57]....
        /*0994*/ 	.word	0x00011c90


	//   ....[58]....
        /*0998*/ 	.word	0x00011f10


	//   ....[59]....
        /*099c*/ 	.word	0x00011f20


	//   ....[60]....
        /*09a0*/ 	.word	0x000129b0


	//   ....[61]....
        /*09a4*/ 	.word	0x000129e0


	//   ....[62]....
        /*09a8*/ 	.word	0x00012a00


	//   ....[63]....
        /*09ac*/ 	.word	0x00012a30


	//   ....[64]....
        /*09b0*/ 	.word	0x00012a60


	//   ....[65]....
        /*09b4*/ 	.word	0x00012a70


	//   ....[66]....
        /*09b8*/ 	.word	0x00012aa0


	//   ....[67]....
        /*09bc*/ 	.word	0x00012b10


	//   ....[68]....
        /*09c0*/ 	.word	0x00012c40


	//   ....[69]....
        /*09c4*/ 	.word	0x00012e60


	//   ....[70]....
        /*09c8*/ 	.word	0x00012e90


	//   ....[71]....
        /*09cc*/ 	.word	0x00012ec0


	//   ....[72]....
        /*09d0*/ 	.word	0x00012ef0


	//   ....[73]....
        /*09d4*/ 	.word	0x00012f20


	//   ....[74]....
        /*09d8*/ 	.word	0x00012f50


	//   ....[75]....
        /*09dc*/ 	.word	0x000130e0


	//   ....[76]....
        /*09e0*/ 	.word	0x00013110


	//   ....[77]....
        /*09e4*/ 	.word	0x00013140


	//   ....[78]....
        /*09e8*/ 	.word	0x00013170


	//   ....[79]....
        /*09ec*/ 	.word	0x000131a0


	//   ....[80]....
        /*09f0*/ 	.word	0x000131d0


	//   ....[81]....
        /*09f4*/ 	.word	0x00013260


	//   ....[82]....
        /*09f8*/ 	.word	0x00013290


	//   ....[83]....
        /*09fc*/ 	.word	0x000132a0


	//   ....[84]....
        /*0a00*/ 	.word	0x000132e0


	//   ....[85]....
        /*0a04*/ 	.word	0x00014780


	//   ....[86]....
        /*0a08*/ 	.word	0x00015d80


	//   ....[87]....
        /*0a0c*/ 	.word	0x00016920


	//   ....[88]....
        /*0a10*/ 	.word	0x00016930


	//   ....[89]....
        /*0a14*/ 	.word	0x00016950


	//   ....[90]....
        /*0a18*/ 	.word	0x000169b0


	//   ....[91]....
        /*0a1c*/ 	.word	0x000169d0


	//   ....[92]....
        /*0a20*/ 	.word	0x00016a50


	//   ....[93]....
        /*0a24*/ 	.word	0x00016a70


	//   ....[94]....
        /*0a28*/ 	.word	0x00016af0


	//   ....[95]....
        /*0a2c*/ 	.word	0x00016b10


	//   ....[96]....
        /*0a30*/ 	.word	0x00016b90


	//   ....[97]....
        /*0a34*/ 	.word	0x00016bb0


	//   ....[98]....
        /*0a38*/ 	.word	0x00016c30


	//   ....[99]....
        /*0a3c*/ 	.word	0x00016c50


	//   ....[100]....
        /*0a40*/ 	.word	0x00016cd0


	//   ....[101]....
        /*0a44*/ 	.word	0x00016cf0


	//   ....[102]....
        /*0a48*/ 	.word	0x00016d00


	//   ....[103]....
        /*0a4c*/ 	.word	0x00016d70


	//   ....[104]....
        /*0a50*/ 	.word	0x00016dc0


	//   ....[105]....
        /*0a54*/ 	.word	0x00016e80


	//   ....[106]....
        /*0a58*/ 	.word	0x00016e90


	//   ....[107]....
        /*0a5c*/ 	.word	0x00016f00


	//   ....[108]....
        /*0a60*/ 	.word	0x00016f10


	//   ....[109]....
        /*0a64*/ 	.word	0x00016f50


	//   ....[110]....
        /*0a68*/ 	.word	0x00016f70


	//   ....[111]....
        /*0a6c*/ 	.word	0x00018f10


	//   ....[112]....
        /*0a70*/ 	.word	0x00018f40


	//   ....[113]....
        /*0a74*/ 	.word	0x00018fa0


	//   ....[114]....
        /*0a78*/ 	.word	0x00018fd0


	//   ....[115]....
        /*0a7c*/ 	.word	0x00019000


	//   ....[116]....
        /*0a80*/ 	.word	0x00019030


	//   ....[117]....
        /*0a84*/ 	.word	0x00019060


	//   ....[118]....
        /*0a88*/ 	.word	0x00019090


	//   ....[119]....
        /*0a8c*/ 	.word	0x00019230


	//   ....[120]....
        /*0a90*/ 	.word	0x00019260


	//   ....[121]....
        /*0a94*/ 	.word	0x00019290


	//   ....[122]....
        /*0a98*/ 	.word	0x000192c0


	//   ....[123]....
        /*0a9c*/ 	.word	0x000192f0


	//   ....[124]....
        /*0aa0*/ 	.word	0x00019320


	//   ....[125]....
        /*0aa4*/ 	.word	0x000193e0


	//   ....[126]....
        /*0aa8*/ 	.word	0x00019400


	//   ....[127]....
        /*0aac*/ 	.word	0x00019420


	//   ....[128]....
        /*0ab0*/ 	.word	0x00019480


	//   ....[129]....
        /*0ab4*/ 	.word	0x00019ea0


	//   ....[130]....
        /*0ab8*/ 	.word	0x0001a300


	//   ....[131]....
        /*0abc*/ 	.word	0x0001a3b0


	//   ....[132]....
        /*0ac0*/ 	.word	0x0001a440


	//   ....[133]....
        /*0ac4*/ 	.word	0x0001a490


	//   ....[134]....
        /*0ac8*/ 	.word	0x0001a4e0


	//   ....[135]....
        /*0acc*/ 	.word	0x0001a570


	//   ....[136]....
        /*0ad0*/ 	.word	0x0001a600


	//   ....[137]....
        /*0ad4*/ 	.word	0x0001a650


	//   ....[138]....
        /*0ad8*/ 	.word	0x0001a6a0


	//   ....[139]....
        /*0adc*/ 	.word	0x0001a790


	//   ....[140]....
        /*0ae0*/ 	.word	0x0001a840


	//   ....[141]....
        /*0ae4*/ 	.word	0x0001a890


	//   ....[142]....
        /*0ae8*/ 	.word	0x0001a8e0


	//   ....[143]....
        /*0aec*/ 	.word	0x0001aa70


	//   ....[144]....
        /*0af0*/ 	.word	0x0001abc0


	//   ....[145]....
        /*0af4*/ 	.word	0x0001ac70


	//   ....[146]....
        /*0af8*/ 	.word	0x0001acc0


	//   ....[147]....
        /*0afc*/ 	.word	0x0001af80


	//   ....[148]....
        /*0b00*/ 	.word	0x0001afe0


	//   ....[149]....
        /*0b04*/ 	.word	0x0001b0a0


	//   ....[150]....
        /*0b08*/ 	.word	0x0001b110


	//   ....[151]....
        /*0b0c*/ 	.word	0x0001b170


	//   ....[152]....
        /*0b10*/ 	.word	0x0001b220


	//   ....[153]....
        /*0b14*/ 	.word	0x0001b280


	//   ....[154]....
        /*0b18*/ 	.word	0x0001b310


	//   ....[155]....
        /*0b1c*/ 	.word	0x0001b390


	//   ....[156]....
        /*0b20*/ 	.word	0x0001b3e0


	//   ....[157]....
        /*0b24*/ 	.word	0x0001b470


	//   ....[158]....
        /*0b28*/ 	.word	0x0001b500


	//   ....[159]....
        /*0b2c*/ 	.word	0x0001b5a0


	//   ....[160]....
        /*0b30*/ 	.word	0x0001b640


	//   ....[161]....
        /*0b34*/ 	.word	0x0001b6a0


	//   ....[162]....
        /*0b38*/ 	.word	0x0001b710


	//   ....[163]....
        /*0b3c*/ 	.word	0x0001b770


	//   ....[164]....
        /*0b40*/ 	.word	0x0001b7e0


	//   ....[165]....
        /*0b44*/ 	.word	0x0001b8a0


	//   ....[166]....
        /*0b48*/ 	.word	0x0001b900


	//   ....[167]....
        /*0b4c*/ 	.word	0x0001b9c0


	//   ....[168]....
        /*0b50*/ 	.word	0x0001bca0


	//   ....[169]....
        /*0b54*/ 	.word	0x0001be50


	//   ....[170]....
        /*0b58*/ 	.word	0x0001bea0


	//   ....[171]....
        /*0b5c*/ 	.word	0x0001bf00


	//   ....[172]....
        /*0b60*/ 	.word	0x0001bfc0


	//   ....[173]....
        /*0b64*/ 	.word	0x0001c020


	//   ....[174]....
        /*0b68*/ 	.word	0x0001c120


	//   ....[175]....
        /*0b6c*/ 	.word	0x0001c180


	//   ....[176]....
        /*0b70*/ 	.word	0x0001c280


	//   ....[177]....
        /*0b74*/ 	.word	0x0001c2e0


	//   ....[178]....
        /*0b78*/ 	.word	0x0001c3e0


	//   ....[179]....
        /*0b7c*/ 	.word	0x0001c440


	//   ....[180]....
        /*0b80*/ 	.word	0x0001c540


	//   ....[181]....
        /*0b84*/ 	.word	0x0001c5a0


	//   ....[182]....
        /*0b88*/ 	.word	0x0001c6a0


	//   ....[183]....
        /*0b8c*/ 	.word	0x0001c700


	//   ....[184]....
        /*0b90*/ 	.word	0x0001c7b0


	//   ....[185]....
        /*0b94*/ 	.word	0x0001c880


	//   ....[186]....
        /*0b98*/ 	.word	0x0001c950


	//   ....[187]....
        /*0b9c*/ 	.word	0x0001c9b0


	//   ....[188]....
        /*0ba0*/ 	.word	0x0001caa0


	//   ....[189]....
        /*0ba4*/ 	.word	0x0001cb00


	//   ....[190]....
        /*0ba8*/ 	.word	0x0001cbd0


	//   ....[191]....
        /*0bac*/ 	.word	0x0001cc30


	//   ....[192]....
        /*0bb0*/ 	.word	0x0001ccf0


	//   ....[193]....
        /*0bb4*/ 	.word	0x0001d010


	//   ....[194]....
        /*0bb8*/ 	.word	0x0001d0b0


	//   ....[195]....
        /*0bbc*/ 	.word	0x0001d220


	//   ....[196]....
        /*0bc0*/ 	.word	0x0001d290


	//   ....[197]....
        /*0bc4*/ 	.word	0x0001d300


	//   ....[198]....
        /*0bc8*/ 	.word	0x0001d370


	//   ....[199]....
        /*0bcc*/ 	.word	0x0001d3e0


	//   ....[200]....
        /*0bd0*/ 	.word	0x0001d460


	//   ....[201]....
        /*0bd4*/ 	.word	0x0001d4e0


	//   ....[202]....
        /*0bd8*/ 	.word	0x0001d570


	//   ....[203]....
        /*0bdc*/ 	.word	0x0001d5e0


	//   ....[204]....
        /*0be0*/ 	.word	0x0001d650


	//   ....[205]....
        /*0be4*/ 	.word	0x0001d6c0


	//   ....[206]....
        /*0be8*/ 	.word	0x0001d740


	//   ....[207]....
        /*0bec*/ 	.word	0x0001d7b0


	//   ....[208]....
        /*0bf0*/ 	.word	0x0001d860


	//   ....[209]....
        /*0bf4*/ 	.word	0x0001d8b0


	//   ....[210]....
        /*0bf8*/ 	.word	0x0001d940


	//   ....[211]....
        /*0bfc*/ 	.word	0x0001da70


	//----- nvinfo : EIATTR_REG_RECONFIG
	.align		4
.L_1623:
        /*0c00*/ 	.byte	0x01, 0x54
	.zero		2


	//----- nvinfo : EIATTR_SYSCALL_OFFSETS
	.align		4
        /*0c04*/ 	.byte	0x04, 0x46
        /*0c06*/ 	.short	(.L_1625 - .L_1624)


	//   ....[0]....
.L_1624:
        /*0c08*/ 	.word	0x00001b80


	//   ....[1]....
        /*0c0c*/ 	.word	0x00001cd0


	//   ....[2]....
        /*0c10*/ 	.word	0x000061b0


	//   ....[3]....
        /*0c14*/ 	.word	0x000064d0


	//   ....[4]....
        /*0c18*/ 	.word	0x000159d0


	//   ....[5]....
        /*0c1c*/ 	.word	0x00015b20


	//   ....[6]....
        /*0c20*/ 	.word	0x00015c20


	//   ....[7]....
        /*0c24*/ 	.word	0x00016450


	//----- nvinfo : EIATTR_MBARRIER_INSTR_OFFSETS
	.align		4
.L_1625:
        /*0c28*/ 	.byte	0x04, 0x39
        /*0c2a*/ 	.short	(.L_1627 - .L_1626)


	//   ....[0]....
.L_1626:
        /*0c2c*/ 	.word	0x000002b0
        /*0c30*/ 	.word	0x000000ff
        /*0c34*/ 	.word	0x00016800
        /*0c38*/ 	.short	0x0100
        /*0c3a*/ 	.byte	0x08
	.zero		1


	//   ....[1]....
        /*0c3c*/ 	.word	0x000002c0
        /*0c40*/ 	.word	0x000000ff
        /*0c44*/ 	.word	0x00016820
        /*0c48*/ 	.short	0x0100
        /*0c4a*/ 	.byte	0x08
	.zero		1


	//   ....[2]....
        /*0c4c*/ 	.word	0x000003b0
        /*0c50*/ 	.word	0x000000ff
        /*0c54*/ 	.word	0x00016830
        /*0c58*/ 	.short	0x0100
        /*0c5a*/ 	.byte	0x08
	.zero		1


	//   ....[3]....
        /*0c5c*/ 	.word	0x000003c0
        /*0c60*/ 	.word	0x000000ff
        /*0c64*/ 	.word	0x00016840
        /*0c68*/ 	.short	0x0100
        /*0c6a*/ 	.byte	0x08
	.zero		1


	//   ....[4]....
        /*0c6c*/ 	.word	0x000003d0
        /*0c70*/ 	.word	0x000000ff
        /*0c74*/ 	.word	0x00016838
        /*0c78*/ 	.short	0x0100
        /*0c7a*/ 	.byte	0x08
	.zero		1


	//   ....[5]....
        /*0c7c*/ 	.word	0x000003e0
        /*0c80*/ 	.word	0x000000ff
        /*0c84*/ 	.word	0x00016848
        /*0c88*/ 	.short	0x0100
        /*0c8a*/ 	.byte	0x08
	.zero		1


	//   ....[6]....
        /*0c8c*/ 	.word	0x00000510
        /*0c90*/ 	.word	0x000000ff
        /*0c94*/ 	.word	0x00016850
        /*0c98*/ 	.short	0x0100
        /*0c9a*/ 	.byte	0x08
	.zero		1


	//   ....[7]....
        /*0c9c*/ 	.word	0x00000520
        /*0ca0*/ 	.word	0x000000ff
        /*0ca4*/ 	.word	0x00016860
        /*0ca8*/ 	.short	0x0100
        /*0caa*/ 	.byte	0x08
	.zero		1


	//   ....[8]....
        /*0cac*/ 	.word	0x00000530
        /*0cb0*/ 	.word	0x000000ff
        /*0cb4*/ 	.word	0x00016858
        /*0cb8*/ 	.short	0x0100
        /*0cba*/ 	.byte	0x08
	.zero		1


	//   ....[9]....
        /*0cbc*/ 	.word	0x00000540
        /*0cc0*/ 	.word	0x000000ff
        /*0cc4*/ 	.word	0x00016868
        /*0cc8*/ 	.short	0x0100
        /*0cca*/ 	.byte	0x08
	.zero		1


	//   ....[10]....
        /*0ccc*/ 	.word	0x00000630
        /*0cd0*/ 	.word	0x000000ff
        /*0cd4*/ 	.word	0x00016870
        /*0cd8*/ 	.short	0x0100
        /*0cda*/ 	.byte	0x06
	.zero		1


	//   ....[11]....
        /*0cdc*/ 	.word	0x00000640
        /*0ce0*/ 	.word	0x000000ff
        /*0ce4*/ 	.word	0x00016880
        /*0ce8*/ 	.short	0x0100
        /*0cea*/ 	.byte	0x06
	.zero		1


	//   ....[12]....
        /*0cec*/ 	.word	0x00000650
        /*0cf0*/ 	.word	0x000000ff
        /*0cf4*/ 	.word	0x00016878
        /*0cf8*/ 	.short	0x0100
        /*0cfa*/ 	.byte	0x06
	.zero		1


	//   ....[13]....
        /*0cfc*/ 	.word	0x00000660
        /*0d00*/ 	.word	0x000000ff
        /*0d04*/ 	.word	0x00016888
        /*0d08*/ 	.short	0x0100
        /*0d0a*/ 	.byte	0x06
	.zero		1


	//   ....[14]....
        /*0d0c*/ 	.word	0x00000790
        /*0d10*/ 	.word	0x000000ff
        /*0d14*/ 	.word	0x00016890
        /*0d18*/ 	.short	0x0100
        /*0d1a*/ 	.byte	0x08
	.zero		1


	//   ....[15]....
        /*0d1c*/ 	.word	0x000007a0
        /*0d20*/ 	.word	0x000000ff
        /*0d24*/ 	.word	0x000168a0
        /*0d28*/ 	.short	0x0100
        /*0d2a*/ 	.byte	0x08
	.zero		1


	//   ....[16]....
        /*0d2c*/ 	.word	0x000007b0
        /*0d30*/ 	.word	0x000000ff
        /*0d34*/ 	.word	0x00016898
        /*0d38*/ 	.short	0x0100
        /*0d3a*/ 	.byte	0x08
	.zero		1


	//   ....[17]....
        /*0d3c*/ 	.word	0x000007c0
        /*0d40*/ 	.word	0x000000ff
        /*0d44*/ 	.word	0x000168a8
        /*0d48*/ 	.short	0x0100
        /*0d4a*/ 	.byte	0x08
	.zero		1


	//   ....[18]....
        /*0d4c*/ 	.word	0x000008f0
        /*0d50*/ 	.word	0x000000ff
        /*0d54*/ 	.word	0x000168b0
        /*0d58*/ 	.short	0x0100
        /*0d5a*/ 	.byte	0x08
	.zero		1


	//   ....[19]....
        /*0d5c*/ 	.word	0x00000900
        /*0d60*/ 	.word	0x000000ff
        /*0d64*/ 	.word	0x000168c0
        /*0d68*/ 	.short	0x0100
        /*0d6a*/ 	.byte	0x08
	.zero		1


	//   ....[20]....
        /*0d6c*/ 	.word	0x00000910
        /*0d70*/ 	.word	0x000000ff
        /*0d74*/ 	.word	0x000168b8
        /*0d78*/ 	.short	0x0100
        /*0d7a*/ 	.byte	0x08
	.zero		1


	//   ....[21]....
        /*0d7c*/ 	.word	0x00000920
        /*0d80*/ 	.word	0x000000ff
        /*0d84*/ 	.word	0x000168c8
        /*0d88*/ 	.short	0x0100
        /*0d8a*/ 	.byte	0x08
	.zero		1


	//   ....[22]....
        /*0d8c*/ 	.word	0x00002eb0
        /*0d90*/ 	.word	0x0000004d
        /*0d94*/ 	.word	0x00016890
        /*0d98*/ 	.short	0x010a
        /*0d9a*/ 	.byte	0x3f
	.zero		1


	//   ....[23]....
        /*0d9c*/ 	.word	0x00004210
        /*0da0*/ 	.word	0x0000004d
        /*0da4*/ 	.word	0x00016890
        /*0da8*/ 	.short	0x010a
        /*0daa*/ 	.byte	0x3f
	.zero		1


	//   ....[24]....
        /*0dac*/ 	.word	0x00005410
        /*0db0*/ 	.word	0x0000004d
        /*0db4*/ 	.word	0x00016890
        /*0db8*/ 	.short	0x010a
        /*0dba*/ 	.byte	0x3f
	.zero		1


	//   ....[25]....
        /*0dbc*/ 	.word	0x00005630
        /*0dc0*/ 	.word	0x00000008
        /*0dc4*/ 	.word	0x00000000
        /*0dc8*/ 	.short	0x0101
        /*0dca*/ 	.byte	0x3f
	.zero		1


	//   ....[26]....
        /*0dcc*/ 	.word	0x00005670
        /*0dd0*/ 	.word	0x0000004d
        /*0dd4*/ 	.word	0x000168b0
        /*0dd8*/ 	.short	0x010a
        /*0dda*/ 	.byte	0x3f
	.zero		1


	//   ....[27]....
        /*0ddc*/ 	.word	0x00005a50
        /*0de0*/ 	.word	0x0000004d
        /*0de4*/ 	.word	0x00000000
        /*0de8*/ 	.short	0x0101
        /*0dea*/ 	.byte	0x3f
	.zero		1


	//   ....[28]....
        /*0dec*/ 	.word	0x00006250
        /*0df0*/ 	.word	0x00000002
        /*0df4*/ 	.word	0x00016800
        /*0df8*/ 	.short	0x010a
        /*0dfa*/ 	.byte	0x3f
	.zero		1


	//   ....[29]....
        /*0dfc*/ 	.word	0x000062a0
        /*0e00*/ 	.word	0x00000002
        /*0e04*/ 	.word	0x00016800
        /*0e08*/ 	.short	0x010a
        /*0e0a*/ 	.byte	0x3f
	.zero		1


	//   ....[30]....
        /*0e0c*/ 	.word	0x00006db0
        /*0e10*/ 	.word	0x00000002
        /*0e14*/ 	.word	0x00016800
        /*0e18*/ 	.short	0x010a
        /*0e1a*/ 	.byte	0x3f
	.zero		1


	//   ....[31]....
        /*0e1c*/ 	.word	0x000083d0
        /*0e20*/ 	.word	0x00000002
        /*0e24*/ 	.word	0x00016800
        /*0e28*/ 	.short	0x010a
        /*0e2a*/ 	.byte	0x3f
	.zero		1


	//   ....[32]....
        /*0e2c*/ 	.word	0x00009400
        /*0e30*/ 	.word	0x0000000a
        /*0e34*/ 	.word	0x00016830
        /*0e38*/ 	.short	0x010a
        /*0e3a*/ 	.byte	0x3f
	.zero		1


	//   ....[33]....
        /*0e3c*/ 	.word	0x00009470
        /*0e40*/ 	.word	0x0000000a
        /*0e44*/ 	.word	0x00016830
        /*0e48*/ 	.short	0x010a
        /*0e4a*/ 	.byte	0x3f
	.zero		1


	//   ....[34]....
        /*0e4c*/ 	.word	0x0000ab90
        /*0e50*/ 	.word	0x0000000a
        /*0e54*/ 	.word	0x00000000
        /*0e58*/ 	.short	0x0101
        /*0e5a*/ 	.byte	0x3f
	.zero		1


	//   ....[35]....
        /*0e5c*/ 	.word	0x0000b740
        /*0e60*/ 	.word	0x00000000
        /*0e64*/ 	.word	0x00016830
        /*0e68*/ 	.short	0x010a
        /*0e6a*/ 	.byte	0x3f
	.zero		1


	//   ....[36]....
        /*0e6c*/ 	.word	0x0000b790
        /*0e70*/ 	.word	0x00000000
        /*0e74*/ 	.word	0x00016830
        /*0e78*/ 	.short	0x010a
        /*0e7a*/ 	.byte	0x3f
	.zero		1


	//   ....[37]....
        /*0e7c*/ 	.word	0x0000baf0
        /*0e80*/ 	.word	0x00000003
        /*0e84*/ 	.word	0x00016850
        /*0e88*/ 	.short	0x010a
        /*0e8a*/ 	.byte	0x3f
	.zero		1


	//   ....[38]....
        /*0e8c*/ 	.word	0x0000bb30
        /*0e90*/ 	.word	0x00000003
        /*0e94*/ 	.word	0x00016850
        /*0e98*/ 	.short	0x010a
        /*0e9a*/ 	.byte	0x3f
	.zero		1


	//   ....[39]....
        /*0e9c*/ 	.word	0x0000d560
        /*0ea0*/ 	.word	0x0000001a
        /*0ea4*/ 	.word	0x00000000
        /*0ea8*/ 	.short	0x0101
        /*0eaa*/ 	.byte	0x3f
	.zero		1


	//   ....[40]....
        /*0eac*/ 	.word	0x0000d580
        /*0eb0*/ 	.word	0x0000000f
        /*0eb4*/ 	.word	0x00000000
        /*0eb8*/ 	.short	0x0101
        /*0eba*/ 	.byte	0x3f
	.zero		1


	//   ....[41]....
        /*0ebc*/ 	.word	0x0000e040
        /*0ec0*/ 	.word	0x00000000
        /*0ec4*/ 	.word	0x00016830
        /*0ec8*/ 	.short	0x010a
        /*0eca*/ 	.byte	0x3f
	.zero		1


	//   ....[42]....
        /*0ecc*/ 	.word	0x0000e090
        /*0ed0*/ 	.word	0x00000000
        /*0ed4*/ 	.word	0x00016830
        /*0ed8*/ 	.short	0x010a
        /*0eda*/ 	.byte	0x3f
	.zero		1


	//   ....[43]....
        /*0edc*/ 	.word	0x0000e3f0
        /*0ee0*/ 	.word	0x00000003
        /*0ee4*/ 	.word	0x00016850
        /*0ee8*/ 	.short	0x010a
        /*0eea*/ 	.byte	0x3f
	.zero		1


	//   ....[44]....
        /*0eec*/ 	.word	0x0000e430
        /*0ef0*/ 	.word	0x00000003
        /*0ef4*/ 	.word	0x00016850
        /*0ef8*/ 	.short	0x010a
        /*0efa*/ 	.byte	0x3f
	.zero		1


	//   ....[45]....
        /*0efc*/ 	.word	0x0000f450
        /*0f00*/ 	.word	0x0000002e
        /*0f04*/ 	.word	0x00000000
        /*0f08*/ 	.short	0x0101
        /*0f0a*/ 	.byte	0x3f
	.zero		1


	//   ....[46]....
        /*0f0c*/ 	.word	0x0000f4d0
        /*0f10*/ 	.word	0x0000002e
        /*0f14*/ 	.word	0x00000000
        /*0f18*/ 	.short	0x0101
        /*0f1a*/ 	.byte	0x3f
	.zero		1


	//   ....[47]....
        /*0f1c*/ 	.word	0x0000fee0
        /*0f20*/ 	.word	0x0000000d
        /*0f24*/ 	.word	0x00016850
        /*0f28*/ 	.short	0x010a
        /*0f2a*/ 	.byte	0x3f
	.zero		1


	//   ....[48]....
        /*0f2c*/ 	.word	0x0000ff50
        /*0f30*/ 	.word	0x0000000d
        /*0f34*/ 	.word	0x00016850
        /*0f38*/ 	.short	0x010a
        /*0f3a*/ 	.byte	0x3f
	.zero		1


	//   ....[49]....
        /*0f3c*/ 	.word	0x00010530
        /*0f40*/ 	.word	0x00000008
        /*0f44*/ 	.word	0x00000000
        /*0f48*/ 	.short	0x0101
        /*0f4a*/ 	.byte	0x3f
	.zero		1


	//   ....[50]....
        /*0f4c*/ 	.word	0x00011660
        /*0f50*/ 	.word	0x00000003
        /*0f54*/ 	.word	0x00000000
        /*0f58*/ 	.short	0x0101
        /*0f5a*/ 	.byte	0x3f
	.zero		1


	//   ....[51]....
        /*0f5c*/ 	.word	0x00011b40
        /*0f60*/ 	.word	0x00000008
        /*0f64*/ 	.word	0x00000000
        /*0f68*/ 	.short	0x0101
        /*0f6a*/ 	.byte	0x3f
	.zero		1


	//   ....[52]....
        /*0f6c*/ 	.word	0x00014860
        /*0f70*/ 	.word	0x00000010
        /*0f74*/ 	.word	0x00016820
        /*0f78*/ 	.short	0x010a
        /*0f7a*/ 	.byte	0x3f
	.zero		1


	//   ....[53]....
        /*0f7c*/ 	.word	0x00014920
        /*0f80*/ 	.word	0x00000006
        /*0f84*/ 	.word	0x000168a0
        /*0f88*/ 	.short	0x010a
        /*0f8a*/ 	.byte	0x3f
	.zero		1


	//   ....[54]....
        /*0f8c*/ 	.word	0x00014b60
        /*0f90*/ 	.word	0x00000006
        /*0f94*/ 	.word	0x000168c0
        /*0f98*/ 	.short	0x010a
        /*0f9a*/ 	.byte	0x3f
	.zero		1


	//   ....[55]....
        /*0f9c*/ 	.word	0x00014ef0
        /*0fa0*/ 	.word	0x00000006
        /*0fa4*/ 	.word	0x000168a0
        /*0fa8*/ 	.short	0x010a
        /*0faa*/ 	.byte	0x3f
	.zero		1


	//   ....[56]....
        /*0fac*/ 	.word	0x00015110
        /*0fb0*/ 	.word	0x00000006
        /*0fb4*/ 	.word	0x000168c0
        /*0fb8*/ 	.short	0x010a
        /*0fba*/ 	.byte	0x3f
	.zero		1


	//   ....[57]....
        /*0fbc*/ 	.word	0x00015fb0
        /*0fc0*/ 	.word	0x00000000
        /*0fc4*/ 	.word	0x00016840
        /*0fc8*/ 	.short	0x010a
        /*0fca*/ 	.byte	0x3f
	.zero		1


	//   ....[58]....
        /*0fcc*/ 	.word	0x00017020
        /*0fd0*/ 	.word	0x00000010
        /*0fd4*/ 	.word	0x00016800
        /*0fd8*/ 	.short	0x0107
        /*0fda*/ 	.byte	0x3f
	.zero		1


	//   ....[59]....
        /*0fdc*/ 	.word	0x00017110
        /*0fe0*/ 	.word	0x00000010
        /*0fe4*/ 	.word	0x00016800
        /*0fe8*/ 	.short	0x0101
        /*0fea*/ 	.byte	0x3f
	.zero		1


	//   ....[60]....
        /*0fec*/ 	.word	0x00017130
        /*0ff0*/ 	.word	0x00000010
        /*0ff4*/ 	.word	0x00016820
        /*0ff8*/ 	.short	0x010a
        /*0ffa*/ 	.byte	0x3f
	.zero		1


	//   ....[61]....
        /*0ffc*/ 	.word	0x000174d0
        /*1000*/ 	.word	0x00000002
        /*1004*/ 	.word	0x00016840
        /*1008*/ 	.short	0x010a
        /*100a*/ 	.byte	0x3f
	.zero		1


	//   ....[62]....
        /*100c*/ 	.word	0x00017750
        /*1010*/ 	.word	0x00000003
        /*1014*/ 	.word	0x00000060
        /*1018*/ 	.short	0x010a
        /*101a*/ 	.byte	0x3f
	.zero		1


	//   ....[63]....
        /*101c*/ 	.word	0x00017cb0
        /*1020*/ 	.word	0x00000002
        /*1024*/ 	.word	0x00016840
        /*1028*/ 	.short	0x010a
        /*102a*/ 	.byte	0x3f
	.zero		1


	//   ....[64]....
        /*102c*/ 	.word	0x00017f30
        /*1030*/ 	.word	0x0000000a
        /*1034*/ 	.word	0x00000060
        /*1038*/ 	.short	0x010a
        /*103a*/ 	.byte	0x3f
	.zero		1


	//   ....[65]....
        /*103c*/ 	.word	0x000183d0
        /*1040*/ 	.word	0x00000002
        /*1044*/ 	.word	0x00016840
        /*1048*/ 	.short	0x010a
        /*104a*/ 	.byte	0x3f
	.zero		1


	//   ....[66]....
        /*104c*/ 	.word	0x00018660
        /*1050*/ 	.word	0x00000003
        /*1054*/ 	.word	0x00000060
        /*1058*/ 	.short	0x010a
        /*105a*/ 	.byte	0x3f
	.zero		1


	//   ....[67]....
        /*105c*/ 	.word	0x00018ab0
        /*1060*/ 	.word	0x00000003
        /*1064*/ 	.word	0x00016860
        /*1068*/ 	.short	0x010a
        /*106a*/ 	.byte	0x3f
	.zero		1


	//   ....[68]....
        /*106c*/ 	.word	0x00019e20
        /*1070*/ 	.word	0x00000009
        /*1074*/ 	.word	0x00016820
        /*1078*/ 	.short	0x010a
        /*107a*/ 	.byte	0x3f
	.zero		1


	//   ....[69]....
        /*107c*/ 	.word	0x00019fb0
        /*1080*/ 	.word	0x00000007
        /*1084*/ 	.word	0x00000000
        /*1088*/ 	.short	0x010a
        /*108a*/ 	.byte	0x3f
	.zero		1


	//   ....[70]....
        /*108c*/ 	.word	0x0001a020
        /*1090*/ 	.word	0x00000003
        /*1094*/ 	.word	0x00000000
        /*1098*/ 	.short	0x010a
        /*109a*/ 	.byte	0x3f
	.zero		1


	//   ....[71]....
        /*109c*/ 	.word	0x0001a080
        /*10a0*/ 	.word	0x00000005
        /*10a4*/ 	.word	0x00000000
        /*10a8*/ 	.short	0x010a
        /*10aa*/ 	.byte	0x3f
	.zero		1


	//   ....[72]....
        /*10ac*/ 	.word	0x0001a0b0
        /*10b0*/ 	.word	0x00000003
        /*10b4*/ 	.word	0x00000000
        /*10b8*/ 	.short	0x010a
        /*10ba*/ 	.byte	0x3f
	.zero		1


	//   ....[73]....
        /*10bc*/ 	.word	0x0001a110
        /*10c0*/ 	.word	0x0000004d
        /*10c4*/ 	.word	0x00016890
        /*10c8*/ 	.short	0x010a
        /*10ca*/ 	.byte	0x3f
	.zero		1


	//   ....[74]....
        /*10cc*/ 	.word	0x0001a160
        /*10d0*/ 	.word	0x0000004d
        /*10d4*/ 	.word	0x00016890
        /*10d8*/ 	.short	0x010a
        /*10da*/ 	.byte	0x3f
	.zero		1


	//   ....[75]....
        /*10dc*/ 	.word	0x0001a1b0
        /*10e0*/ 	.word	0x0000004d
        /*10e4*/ 	.word	0x00016890
        /*10e8*/ 	.short	0x010a
        /*10ea*/ 	.byte	0x3f
	.zero		1


	//   ....[76]....
        /*10ec*/ 	.word	0x0001a200
        /*10f0*/ 	.word	0x0000004d
        /*10f4*/ 	.word	0x000168b0
        /*10f8*/ 	.short	0x010a
        /*10fa*/ 	.byte	0x3f
	.zero		1


	//   ....[77]....
        /*10fc*/ 	.word	0x0001a6d0
        /*1100*/ 	.word	0x00000002
        /*1104*/ 	.word	0x00016800
        /*1108*/ 	.short	0x010a
        /*110a*/ 	.byte	0x3f
	.zero		1


	//   ....[78]....
        /*110c*/ 	.word	0x0001acf0
        /*1110*/ 	.word	0x00000002
        /*1114*/ 	.word	0x00016800
        /*1118*/ 	.short	0x010a
        /*111a*/ 	.byte	0x3f
	.zero		1


	//   ....[79]....
        /*111c*/ 	.word	0x0001ad40
        /*1120*/ 	.word	0x0000000a
        /*1124*/ 	.word	0x00016830
        /*1128*/ 	.short	0x010a
        /*112a*/ 	.byte	0x3f
	.zero		1


	//   ....[80]....
        /*112c*/ 	.word	0x0001ad90
        /*1130*/ 	.word	0x00000000
        /*1134*/ 	.word	0x00016830
        /*1138*/ 	.short	0x010a
        /*113a*/ 	.byte	0x3f
	.zero		1


	//   ....[81]....
        /*113c*/ 	.word	0x0001ade0
        /*1140*/ 	.word	0x00000003
        /*1144*/ 	.word	0x00016850
        /*1148*/ 	.short	0x010a
        /*114a*/ 	.byte	0x3f
	.zero		1


	//   ....[82]....
        /*114c*/ 	.word	0x0001ae30
        /*1150*/ 	.word	0x00000000
        /*1154*/ 	.word	0x00016830
        /*1158*/ 	.short	0x010a
        /*115a*/ 	.byte	0x3f
	.zero		1


	//   ....[83]....
        /*115c*/ 	.word	0x0001ae80
        /*1160*/ 	.word	0x00000003
        /*1164*/ 	.word	0x00016850
        /*1168*/ 	.short	0x010a
        /*116a*/ 	.byte	0x3f
	.zero		1


	//   ....[84]....
        /*116c*/ 	.word	0x0001aed0
        /*1170*/ 	.word	0x0000000d
        /*1174*/ 	.word	0x00016850
        /*1178*/ 	.short	0x010a
        /*117a*/ 	.byte	0x3f
	.zero		1


	//   ....[85]....
        /*117c*/ 	.word	0x0001ba80
        /*1180*/ 	.word	0x00000010
        /*1184*/ 	.word	0x00016820
        /*1188*/ 	.short	0x010a
        /*118a*/ 	.byte	0x3f
	.zero		1


	//   ....[86]....
        /*118c*/ 	.word	0x0001bad0
        /*1190*/ 	.word	0x00000006
        /*1194*/ 	.word	0x000168a0
        /*1198*/ 	.short	0x010a
        /*119a*/ 	.byte	0x3f
	.zero		1


	//   ....[87]....
        /*119c*/ 	.word	0x0001bb20
        /*11a0*/ 	.word	0x00000006
        /*11a4*/ 	.word	0x000168c0
        /*11a8*/ 	.short	0x010a
        /*11aa*/ 	.byte	0x3f
	.zero		1


	//   ....[88]....
        /*11ac*/ 	.word	0x0001bb70
        /*11b0*/ 	.word	0x00000006
        /*11b4*/ 	.word	0x000168a0
        /*11b8*/ 	.short	0x010a
        /*11ba*/ 	.byte	0x3f
	.zero		1


	//   ....[89]....
        /*11bc*/ 	.word	0x0001bbc0
        /*11c0*/ 	.word	0x00000006
        /*11c4*/ 	.word	0x000168c0
        /*11c8*/ 	.short	0x010a
        /*11ca*/ 	.byte	0x3f
	.zero		1


	//   ....[90]....
        /*11cc*/ 	.word	0x0001bd60
        /*11d0*/ 	.word	0x00000000
        /*11d4*/ 	.word	0x00016840
        /*11d8*/ 	.short	0x010a
        /*11da*/ 	.byte	0x3f
	.zero		1


	//   ....[91]....
        /*11dc*/ 	.word	0x0001cd30
        /*11e0*/ 	.word	0x00000010
        /*11e4*/ 	.word	0x00016820
        /*11e8*/ 	.short	0x010a
        /*11ea*/ 	.byte	0x3f
	.zero		1


	//   ....[92]....
        /*11ec*/ 	.word	0x0001cd80
        /*11f0*/ 	.word	0x00000002
        /*11f4*/ 	.word	0x00016840
        /*11f8*/ 	.short	0x010a
        /*11fa*/ 	.byte	0x3f
	.zero		1


	//   ....[93]....
        /*11fc*/ 	.word	0x0001cdd0
        /*1200*/ 	.word	0x00000003
        /*1204*/ 	.word	0x00000060
        /*1208*/ 	.short	0x010a
        /*120a*/ 	.byte	0x3f
	.zero		1


	//   ....[94]....
        /*120c*/ 	.word	0x0001ce20
        /*1210*/ 	.word	0x00000002
        /*1214*/ 	.word	0x00016840
        /*1218*/ 	.short	0x010a
        /*121a*/ 	.byte	0x3f
	.zero		1


	//   ....[95]....
        /*121c*/ 	.word	0x0001ce70
        /*1220*/ 	.word	0x0000000a
        /*1224*/ 	.word	0x00000060
        /*1228*/ 	.short	0x010a
        /*122a*/ 	.byte	0x3f
	.zero		1


	//   ....[96]....
        /*122c*/ 	.word	0x0001cec0
        /*1230*/ 	.word	0x00000002
        /*1234*/ 	.word	0x00016840
        /*1238*/ 	.short	0x010a
        /*123a*/ 	.byte	0x3f
	.zero		1


	//   ....[97]....
        /*123c*/ 	.word	0x0001cf10
        /*1240*/ 	.word	0x00000003
        /*1244*/ 	.word	0x00000060
        /*1248*/ 	.short	0x010a
        /*124a*/ 	.byte	0x3f
	.zero		1


	//   ....[98]....
        /*124c*/ 	.word	0x0001cf60
        /*1250*/ 	.word	0x00000003
        /*1254*/ 	.word	0x00016860
        /*1258*/ 	.short	0x010a
        /*125a*/ 	.byte	0x3f
	.zero		1


	//   ....[99]....
        /*125c*/ 	.word	0x0001d990
        /*1260*/ 	.word	0x00000009
        /*1264*/ 	.word	0x00016820
        /*1268*/ 	.short	0x010a
        /*126a*/ 	.byte	0x3f
	.zero		1


	//   ....[100]....
        /*126c*/ 	.word	0x0001db30
        /*1270*/ 	.word	0x00000007
        /*1274*/ 	.word	0x00000000
        /*1278*/ 	.short	0x010a
        /*127a*/ 	.byte	0x3f
	.zero		1


	//   ....[101]....
        /*127c*/ 	.word	0x0001db80
        /*1280*/ 	.word	0x00000003
        /*1284*/ 	.word	0x00000000
        /*1288*/ 	.short	0x010a
        /*128a*/ 	.byte	0x3f
	.zero		1


	//   ....[102]....
        /*128c*/ 	.word	0x0001dbd0
        /*1290*/ 	.word	0x00000005
        /*1294*/ 	.word	0x00000000
        /*1298*/ 	.short	0x010a
        /*129a*/ 	.byte	0x3f
	.zero		1


	//----- nvinfo : EIATTR_NUM_MBARRIERS
	.align		4
.L_1627:
        /*129c*/ 	.byte	0x03, 0x38
        /*129e*/ 	.short	0x0016


	//----- nvinfo : EIATTR_EXIT_INSTR_OFFSETS
	.align		4
        /*12a0*/ 	.byte	0x04, 0x1c
        /*12a2*/ 	.short	(.L_1629 - .L_1628)


	//   ....[0]....
.L_1628:
        /*12a4*/ 	.word	0x0001a100


	//----- nvinfo : EIATTR_MAX_THREADS
	.align		4
.L_1629:
        /*12a8*/ 	.byte	0x04, 0x05
        /*12aa*/ 	.short	(.L_1631 - .L_1630)
.L_1630:
        /*12ac*/ 	.word	0x00000200
        /*12b0*/ 	.word	0x00000001
        /*12b4*/ 	.word	0x00000001


	//----- nvinfo : EIATTR_CRS_STACK_SIZE
	.align		4
.L_1631:
        /*12b8*/ 	.byte	0x04, 0x1e
        /*12ba*/ 	.short	(.L_1633 - .L_1632)
.L_1632:
        /*12bc*/ 	.word	0x00000000


	//----- nvinfo : EIATTR_CBANK_PARAM_SIZE
	.align		4
.L_1633:
        /*12c0*/ 	.byte	0x03, 0x19
        /*12c2*/ 	.short	0x0af0


	//----- nvinfo : EIATTR_PARAM_CBANK
	.align		4
        /*12c4*/ 	.byte	0x04, 0x0a
        /*12c6*/ 	.short	(.L_1635 - .L_1634)
	.align		4
.L_1634:
        /*12c8*/ 	.word	index@(.nv.constant0._ZN7cutlass13device_kernelIN5flash11enable_sm90INS1_16FlashAttnFwdSm90INS1_25CollectiveMainloopFwdSm90ILi2EN4cute5tupleIJNS5_1CILi1EEES8_S8_EEENS6_IJNS7_ILi192EEENS7_ILi128EEENS7_ILi64EEEEEELi64ENS_10bfloat16_tEfNS_4arch4Sm90ELb1ELb0ELb0ELb1ELb0ELb1ELb0ELb1ELb1ELb1ELb1ELb0EEENS1_21CollectiveEpilogueFwdINS6_IJSA_SC_SB_EEES9_SE_SG_Li384ELb1ELb1ELb1ELb0EEENS1_36VarlenDynamicPersistentTileSchedulerILi192ELi128ELi384ELi128ELb1ELb1ELb1ELb1ELb1ELb1EEEEEEEEEvNT_6ParamsE)
        /*12cc*/ 	.short	0x0210
        /*12ce*/ 	.short	0x0af0


	//----- nvinfo : EIATTR_SW_WAR
	.align		4
.L_1635:
        /*12d0*/ 	.byte	0x04, 0x36
        /*12d2*/ 	.short	(.L_1637 - .L_1636)
.L_1636:
        /*12d4*/ 	.word	0x00000008
.L_1637:


//--------------------- .nv.callgraph             --------------------------
	.section	.nv.callgraph,"",@"SHT_CUDA_CALLGRAPH"
	.align	4
	.sectionentsize	8
	.align		4
        /*0000*/ 	.word	0x00000000
	.align		4
        /*0004*/ 	.word	0xffffffff
	.align		4
        /*0008*/ 	.word	index@(_ZN7cutlass13device_kernelIN5flash11enable_sm90INS1_16FlashAttnFwdSm90INS1_25CollectiveMainloopFwdSm90ILi2EN4cute5tupleIJNS5_1CILi1EEES8_S8_EEENS6_IJNS7_ILi128EEENS7_ILi80EEENS7_ILi256EEEEEELi256ENS_10bfloat16_tEfNS_4arch4Sm90ELb0ELb0ELb0ELb0ELb0ELb0ELb0ELb1ELb1ELb1ELb1ELb0EEENS1_21CollectiveEpilogueFwdINS6_IJSA_SC_SB_EEES9_SE_SG_Li256ELb0ELb1ELb1ELb0EEENS1_19SingleTileSchedulerILb0ELb1ELb1ELi128EEEEEEEEEvNT_6ParamsE)
	.align		4
        /*000c*/ 	.word	index@(__assertfail)
	.align		4
        /*0010*/ 	.word	index@(_ZN7cutlass13device_kernelIN5flash11enable_sm90INS1_16FlashAttnFwdSm90INS1_25CollectiveMainloopFwdSm90ILi2EN4cute5tupleIJNS5_1CILi1EEES8_S8_EEENS6_IJNS7_ILi128EEENS7_ILi80EEENS7_ILi256EEEEEELi256ENS_10bfloat16_tEfNS_4arch4Sm90ELb0ELb0ELb0ELb1ELb0ELb0ELb0ELb1ELb1ELb1ELb1ELb0EEENS1_21CollectiveEpilogueFwdINS6_IJSA_SC_SB_EEES9_SE_SG_Li256ELb1ELb1ELb1ELb0EEENS1_36VarlenDynamicPersistentTileSchedulerILi128ELi80ELi256ELi128ELb1ELb1ELb1ELb0ELb1ELb1EEEEEEEEEvNT_6ParamsE)
	.align		4
        /*0014*/ 	.word	index@(__assertfail)
	.align		4
        /*0018*/ 	.word	index@(_ZN7cutlass13device_kernelIN5flash11enable_sm90INS1_16FlashAttnFwdSm90INS1_25CollectiveMainloopFwdSm90ILi2EN4cute5tupleIJNS5_1CILi1EEES8_S8_EEENS6_IJNS7_ILi128EEENS7_ILi80EEENS7_ILi256EEEEEELi256ENS_10bfloat16_tEfNS_4arch4Sm90ELb0ELb0ELb0ELb1ELb0ELb1ELb0ELb1ELb1ELb1ELb1ELb0EEENS1_21CollectiveEpilogueFwdINS6_IJSA_SC_SB_EEES9_SE_SG_Li256ELb1ELb1ELb1ELb0EEENS1_36VarlenDynamicPersistentTileSchedulerILi128ELi80ELi256ELi128ELb1ELb1ELb1ELb0ELb1ELb1EEEEEEEEEvNT_6ParamsE)
	.align		4
        /*001c*/ 	.word	index@(__assertfail)
	.align		4
        /*0020*/ 	.word	index@(_ZN7cutlass13device_kernelIN5flash11enable_sm90INS1_16FlashAttnFwdSm90INS1_25CollectiveMainloopFwdSm90ILi2EN4cute5tupleIJNS5_1CILi1EEES8_S8_EEENS6_IJNS7_ILi128EEENS7_ILi64EEENS7_ILi256EEEEEELi256ENS_10bfloat16_tEfNS_4arch4Sm90ELb0ELb1ELb0ELb0ELb0ELb0ELb0ELb1ELb1ELb1ELb1ELb0EEENS1_21CollectiveEpilogueFwdINS6_IJSA_SC_SB_EEES9_SE_SG_Li256ELb0ELb1ELb1ELb0EEENS1_19SingleTileSchedulerILb0ELb1ELb1ELi128EEEEEEEEEvNT_6ParamsE)
	.align		4
        /*0024*/ 	.word	index@(__assertfail)
	.align		4
        /*0028*/ 	.word	index@(_ZN7cutlass13device_kernelIN5flash11enable_sm90INS1_16FlashAttnFwdSm90INS1_25CollectiveMainloopFwdSm90ILi2EN4cute5tupleIJNS5_1CILi1EEES8_S8_EEENS6_IJNS7_ILi128EEENS7_ILi64EEENS7_ILi256EEEEEELi256ENS_10bfloat16_tEfNS_4arch4Sm90ELb0ELb1ELb0ELb1ELb0ELb0ELb0ELb1ELb1ELb1ELb1ELb0EEENS1_21CollectiveEpilogueFwdINS6_IJSA_SC_SB_EEES9_SE_SG_Li256ELb1ELb1ELb1ELb0EEENS1_36VarlenDynamicPersistentTileSchedulerILi128ELi64ELi256ELi128ELb1ELb1ELb1ELb1ELb0ELb1EEEEEEEEEvNT_6ParamsE)
	.align		4
        /*002c*/ 	.word	index@(__assertfail)
	.align		4
        /*0030*/ 	.word	index@(_ZN7cutlass13device_kernelIN5flash11enable_sm90INS1_16FlashAttnFwdSm90INS1_25CollectiveMainloopFwdSm90ILi2EN4cute5tupleIJNS5_1CILi1EEES8_S8_EEENS6_IJNS7_ILi128EEENS7_ILi64EEENS7_ILi256EEEEEELi256ENS_10bfloat16_tEfNS_4arch4Sm90ELb0ELb1ELb0ELb1ELb0ELb1ELb0ELb1ELb1ELb1ELb1ELb0EEENS1_21CollectiveEpilogueFwdINS6_IJSA_SC_SB_EEES9_SE_SG_Li256ELb1ELb1ELb1ELb0EEENS1_36VarlenDynamicPersistentTileSchedulerILi128ELi64ELi256ELi128ELb1ELb1ELb1ELb1ELb0ELb1EEEEEEEEEvNT_6ParamsE)
	.align		4
        /*0034*/ 	.word	index@(__assertfail)
	.align		4
        /*0038*/ 	.word	index@(_ZN7cutlass13device_kernelIN5flash11enable_sm90INS1_16FlashAttnFwdSm90INS1_25CollectiveMainloopFwdSm90ILi2EN4cute5tupleIJNS5_1CILi1EEES8_S8_EEENS6_IJNS7_ILi128EEENS7_ILi80EEENS7_ILi256EEEEEELi256ENS_10bfloat16_tEfNS_4arch4Sm90ELb1ELb0ELb0ELb0ELb0ELb0ELb0ELb1ELb1ELb1ELb1ELb0EEENS1_21CollectiveEpilogueFwdINS6_IJSA_SC_SB_EEES9_SE_SG_Li256ELb0ELb1ELb1ELb0EEENS1_19SingleTileSchedulerILb0ELb1ELb1ELi128EEEEEEEEEvNT_6ParamsE)
	.align		4
        /*003c*/ 	.word	index@(__assertfail)
	.align		4
        /*0040*/ 	.word	index@(_ZN7cutlass13device_kernelIN5flash11enable_sm90INS1_16FlashAttnFwdSm90INS1_25CollectiveMainloopFwdSm90ILi2EN4cute5tupleIJNS5_1CILi1EEES8_S8_EEENS6_IJNS7_ILi128EEENS7_ILi80EEENS7_ILi256EEEEEELi256ENS_10bfloat16_tEfNS_4arch4Sm90ELb1ELb0ELb0ELb1ELb0ELb0ELb0ELb1ELb1ELb1ELb1ELb0EEENS1_21CollectiveEpilogueFwdINS6_IJSA_SC_SB_EEES9_SE_SG_Li256ELb1ELb1ELb1ELb0EEENS1_36VarlenDynamicPersistentTileSchedulerILi128ELi80ELi256ELi128ELb1ELb1ELb1ELb1ELb1ELb1EEEEEEEEEvNT_6ParamsE)
	.align		4
        /*0044*/ 	.word	index@(__assertfail)
	.align		4
        /*0048*/ 	.word	index@(_ZN7cutlass13device_kernelIN5flash11enable_sm90INS1_16FlashAttnFwdSm90INS1_25CollectiveMainloopFwdSm90ILi2EN4cute5tupleIJNS5_1CILi1EEES8_S8_EEENS6_IJNS7_ILi128EEENS7_ILi80EEENS7_ILi256EEEEEELi256ENS_10bfloat16_tEfNS_4arch4Sm90ELb1ELb0ELb0ELb1ELb0ELb1ELb0ELb1ELb1ELb1ELb1ELb0EEENS1_21CollectiveEpilogueFwdINS6_IJSA_SC_SB_EEES9_SE_SG_Li256ELb1ELb1ELb1ELb0EEENS1_36VarlenDynamicPersistentTileSchedulerILi128ELi80ELi256ELi128ELb1ELb1ELb1ELb1ELb1ELb1EEEEEEEEEvNT_6ParamsE)
	.align		4
        /*004c*/ 	.word	index@(__assertfail)
	.align		4
        /*0050*/ 	.word	index@(_ZN7cutlass13device_kernelIN5flash11enable_sm90INS1_16FlashAttnFwdSm90INS1_25CollectiveMainloopFwdSm90ILi2EN4cute5tupleIJNS5_1CILi1EEES8_S8_EEENS6_IJNS7_ILi128EEENS7_ILi112EEENS7_ILi192EEEEEELi192ENS_10bfloat16_tEfNS_4arch4Sm90ELb0ELb0ELb0ELb0ELb0ELb0ELb0ELb1ELb1ELb1ELb1ELb0EEENS1_21CollectiveEpilogueFwdINS6_IJSA_SC_SB_EEES9_SE_SG_Li256ELb0ELb1ELb1ELb0EEENS1_19SingleTileSchedulerILb0ELb1ELb1ELi128EEEEEEEEEvNT_6ParamsE)
	.align		4
        /*0054*/ 	.word	index@(__assertfail)
	.align		4
        /*0058*/ 	.word	index@(_ZN7cutlass13device_kernelIN5flash11enable_sm90INS1_16FlashAttnFwdSm90INS1_25CollectiveMainloopFwdSm90ILi2EN4cute5tupleIJNS5_1CILi1EEES8_S8_EEENS6_IJNS7_ILi128EEENS7_ILi112EEENS7_ILi192EEEEEELi192ENS_10bfloat16_tEfNS_4arch4Sm90ELb0ELb0ELb0ELb1ELb0ELb0ELb0ELb1ELb1ELb1ELb1ELb0EEENS1_21CollectiveEpilogueFwdINS6_IJSA_SC_SB_EEES9_SE_SG_Li256ELb1ELb1ELb1ELb0EEENS1_36VarlenDynamicPersistentTileSchedulerILi128ELi112ELi256ELi128ELb1ELb1ELb1ELb0ELb1ELb1EEEEEEEEEvNT_6ParamsE)
	.align		4
        /*005c*/ 	.word	index@(__assertfail)
	.align		4
        /*0060*/ 	.word	index@(_ZN7cutlass13device_kernelIN5flash11enable_sm90INS1_16FlashAttnFwdSm90INS1_25CollectiveMainloopFwdSm90ILi2EN4cute5tupleIJNS5_1CILi1EEES8_S8_EEENS6_IJNS7_ILi128EEENS7_ILi112EEENS7_ILi192EEEEEELi192ENS_10bfloat16_tEfNS_4arch4Sm90ELb0ELb0ELb0ELb1ELb0ELb1ELb0ELb1ELb1ELb1ELb1ELb0EEENS1_21CollectiveEpilogueFwdINS6_IJSA_SC_SB_EEES9_SE_SG_Li256ELb1ELb1ELb1ELb0EEENS1_36VarlenDynamicPersistentTileSchedulerILi128ELi112ELi256ELi128ELb1ELb1ELb1ELb0ELb1ELb1EEEEEEEEEvNT_6ParamsE)
	.align		4
        /*0064*/ 	.word	index@(__assertfail)
	.align		4
        /*0068*/ 	.word	index@(_ZN7cutlass13device_kernelIN5flash11enable_sm90INS1_16FlashAttnFwdSm90INS1_25CollectiveMainloopFwdSm90ILi2EN4cute5tupleIJNS5_1CILi1EEES8_S8_EEENS6_IJNS7_ILi128EEENS7_ILi96EEENS7_ILi192EEEEEELi192ENS_10bfloat16_tEfNS_4arch4Sm90ELb0ELb1ELb0ELb0ELb0ELb0ELb0ELb1ELb1ELb1ELb1ELb0EEENS1_21CollectiveEpilogueFwdINS6_IJSA_SC_SB_EEES9_SE_SG_Li256ELb0ELb1ELb1ELb0EEENS1_19SingleTileSchedulerILb0ELb1ELb1ELi128EEEEEEEEEvNT_6ParamsE)
	.align		4
        /*006c*/ 	.word	index@(__assertfail)
	.align		4
        /*0070*/ 	.word	index@(_ZN7cutlass13device_kernelIN5flash11enable_sm90INS1_16FlashAttnFwdSm90INS1_25CollectiveMainloopFwdSm90ILi2EN4cute5tupleIJNS5_1CILi1EEES8_S8_EEENS6_IJNS7_ILi128EEENS7_ILi96EEENS7_ILi192EEEEEELi192ENS_10bfloat16_tEfNS_4arch4Sm90ELb0ELb1ELb0ELb1ELb0ELb0ELb0ELb1ELb1ELb1ELb1ELb0EEENS1_21CollectiveEpilogueFwdINS6_IJSA_SC_SB_EEES9_SE_SG_Li256ELb1ELb1ELb1ELb0EEENS1_36VarlenDynamicPersistentTileSchedulerILi128ELi96ELi256ELi128ELb1ELb1ELb1ELb1ELb0ELb1EEEEEEEEEvNT_6ParamsE)
	.align		4
        /*0074*/ 	.word	index@(__assertfail)
	.align		4
        /*0078*/ 	.word	index@(_ZN7cutlass13device_kernelIN5flash11enable_sm90INS1_16FlashAttnFwdSm90INS1_25CollectiveMainloopFwdSm90ILi2EN4cute5tupleIJNS5_1CILi1EEES8_S8_EEENS6_IJNS7_ILi128EEENS7_ILi96EEENS7_ILi192EEEEEELi192ENS_10bfloat16_tEfNS_4arch4Sm90ELb0ELb1ELb0ELb1ELb0ELb1ELb0ELb1ELb1ELb1ELb1ELb0EEENS1_21CollectiveEpilogueFwdINS6_IJSA_SC_SB_EEES9_SE_SG_Li256ELb1ELb1ELb1ELb0EEENS1_36VarlenDynamicPersistentTileSchedulerILi128ELi96ELi256ELi128ELb1ELb1ELb1ELb1ELb0ELb1EEEEEEEEEvNT_6ParamsE)
	.align		4
        /*007c*/ 	.word	index@(__assertfail)
	.align		4
        /*0080*/ 	.word	index@(_ZN7cutlass13device_kernelIN5flash11enable_sm90INS1_16FlashAttnFwdSm90INS1_25CollectiveMainloopFwdSm90ILi2EN4cute5tupleIJNS5_1CILi1EEES8_S8_EEENS6_IJNS7_ILi128EEENS7_ILi112EEENS7_ILi192EEEEEELi192ENS_10bfloat16_tEfNS_4arch4Sm90ELb1ELb0ELb0ELb0ELb0ELb0ELb0ELb1ELb1ELb1ELb1ELb0EEENS1_21CollectiveEpilogueFwdINS6_IJSA_SC_SB_EEES9_SE_SG_Li256ELb0ELb1ELb1ELb0EEENS1_19SingleTileSchedulerILb0ELb1ELb1ELi128EEEEEEEEEvNT_6ParamsE)
	.align		4
        /*0084*/ 	.word	index@(__assertfail)
	.align		4
        /*0088*/ 	.word	index@(_ZN7cutlass13device_kernelIN5flash11enable_sm90INS1_16FlashAttnFwdSm90INS1_25CollectiveMainloopFwdSm90ILi2EN4cute5tupleIJNS5_1CILi1EEES8_S8_EEENS6_IJNS7_ILi128EEENS7_ILi112EEENS7_ILi192EEEEEELi192ENS_10bfloat16_tEfNS_4arch4Sm90ELb1ELb0ELb0ELb1ELb0ELb0ELb0ELb1ELb1ELb1ELb1ELb0EEENS1_21CollectiveEpilogueFwdINS6_IJSA_SC_SB_EEES9_SE_SG_Li256ELb1ELb1ELb1ELb0EEENS1_36VarlenDynamicPersistentTileSchedulerILi128ELi112ELi256ELi128ELb1ELb1ELb1ELb1ELb1ELb1EEEEEEEEEvNT_6ParamsE)
	.align		4
        /*008c*/ 	.word	index@(__assertfail)
	.align		4
        /*0090*/ 	.word	index@(_ZN7cutlass13device_kernelIN5flash11enable_sm90INS1_16FlashAttnFwdSm90INS1_25CollectiveMainloopFwdSm90ILi2EN4cute5tupleIJNS5_1CILi1EEES8_S8_EEENS6_IJNS7_ILi128EEENS7_ILi112EEENS7_ILi192EEEEEELi192ENS_10bfloat16_tEfNS_4arch4Sm90ELb1ELb0ELb0ELb1ELb0ELb1ELb0ELb1ELb1ELb1ELb1ELb0EEENS1_21CollectiveEpilogueFwdINS6_IJSA_SC_SB_EEES9_SE_SG_Li256ELb1ELb1ELb1ELb0EEENS1_36VarlenDynamicPersistentTileSchedulerILi128ELi112ELi256ELi128ELb1ELb1ELb1ELb1ELb1ELb1EEEEEEEEEvNT_6ParamsE)
	.align		4
        /*0094*/ 	.word	index@(__assertfail)
	.align		4
        /*0098*/ 	.word	index@(_ZN7cutlass13device_kernelIN5flash11enable_sm90INS1_16FlashAttnFwdSm90INS1_25CollectiveMainloopFwdSm90ILi2EN4cute5tupleIJNS5_1CILi1EEES8_S8_EEENS6_IJNS7_ILi128EEENS7_ILi176EEESA_EEELi128ENS_10bfloat16_tEfNS_4arch4Sm90ELb0ELb0ELb0ELb0ELb0ELb0ELb0ELb1ELb1ELb1ELb1ELb0EEENS1_21CollectiveEpilogueFwdINS6_IJSA_SA_SB_EEES9_SD_SF_Li256ELb0ELb1ELb1ELb0EEENS1_19SingleTileSchedulerILb0ELb1ELb1ELi128EEEEEEEEEvNT_6ParamsE)
	.align		4
        /*009c*/ 	.word	index@(__assertfail)
	.align		4
        /*00a0*/ 	.word	index@(_ZN7cutlass13device_kernelIN5flash11enable_sm90INS1_16FlashAttnFwdSm90INS1_25CollectiveMainloopFwdSm90ILi2EN4cute5tupleIJNS5_1CILi1EEES8_S8_EEENS6_IJNS7_ILi128EEENS7_ILi176EEESA_EEELi128ENS_10bfloat16_tEfNS_4arch4Sm90ELb0ELb0ELb0ELb1ELb0ELb0ELb0ELb1ELb1ELb1ELb1ELb0EEENS1_21CollectiveEpilogueFwdINS6_IJSA_SA_SB_EEES9_SD_SF_Li256ELb1ELb1ELb1ELb0EEENS1_36VarlenDynamicPersistentTileSchedulerILi128ELi176ELi256ELi128ELb1ELb1ELb1ELb0ELb1ELb1EEEEEEEEEvNT_6ParamsE)
	.align		4
        /*00a4*/ 	.word	index@(__assertfail)
	.align		4
        /*00a8*/ 	.word	index@(_ZN7cutlass13device_kernelIN5flash11enable_sm90INS1_16FlashAttnFwdSm90INS1_25CollectiveMainloopFwdSm90ILi2EN4cute5tupleIJNS5_1CILi1EEES8_S8_EEENS6_IJNS7_ILi128EEENS7_ILi176EEESA_EEELi128ENS_10bfloat16_tEfNS_4arch4Sm90ELb0ELb0ELb0ELb1ELb0ELb1ELb0ELb1ELb1ELb1ELb1ELb0EEENS1_21CollectiveEpilogueFwdINS6_IJSA_SA_SB_EEES9_SD_SF_Li256ELb1ELb1ELb1ELb0EEENS1_36VarlenDynamicPersistentTileSchedulerILi128ELi176ELi256ELi128ELb1ELb1ELb1ELb0ELb1ELb1EEEEEEEEEvNT_6ParamsE)
	.align		4
        /*00ac*/ 	.word	index@(__assertfail)
	.align		4
        /*00b0*/ 	.word	index@(_ZN7cutlass13device_kernelIN5flash11enable_sm90INS1_16FlashAttnFwdSm90INS1_25CollectiveMainloopFwdSm90ILi2EN4cute5tupleIJNS5_1CILi1EEES8_S8_EEENS6_IJNS7_ILi128EEESA_SA_EEELi128ENS_10bfloat16_tEfNS_4arch4Sm90ELb0ELb1ELb0ELb0ELb0ELb0ELb0ELb1ELb1ELb1ELb1ELb0EEENS1_21CollectiveEpilogueFwdISB_S9_SC_SE_Li256ELb0ELb1ELb1ELb0EEENS1_19SingleTileSchedulerILb0ELb1ELb1ELi128EEEEEEEEEvNT_6ParamsE)
	.align		4
        /*00b4*/ 	.word	index@(__assertfail)
	.align		4
        /*00b8*/ 	.word	index@(_ZN7cutlass13device_kernelIN5flash11enable_sm90INS1_16FlashAttnFwdSm90INS1_25CollectiveMainloopFwdSm90ILi2EN4cute5tupleIJNS5_1CILi1EEES8_S8_EEENS6_IJNS7_ILi128EEESA_SA_EEELi128ENS_10bfloat16_tEfNS_4arch4Sm90ELb0ELb1ELb0ELb1ELb0ELb0ELb0ELb1ELb1ELb1ELb1ELb0EEENS1_21CollectiveEpilogueFwdISB_S9_SC_SE_Li256ELb1ELb1ELb1ELb0EEENS1_36VarlenDynamicPersistentTileSchedulerILi128ELi128ELi256ELi128ELb1ELb1ELb1ELb1ELb0ELb1EEEEEEEEEvNT_6ParamsE)
	.align		4
        /*00bc*/ 	.word	index@(__assertfail)
	.align		4
        /*00c0*/ 	.word	index@(_ZN7cutlass13device_kernelIN5flash11enable_sm90INS1_16FlashAttnFwdSm90INS1_25CollectiveMainloopFwdSm90ILi2EN4cute5tupleIJNS5_1CILi1EEES8_S8_EEENS6_IJNS7_ILi128EEESA_SA_EEELi128ENS_10bfloat16_tEfNS_4arch4Sm90ELb0ELb1ELb0ELb1ELb0ELb1ELb0ELb1ELb1ELb1ELb1ELb0EEENS1_21CollectiveEpilogueFwdISB_S9_SC_SE_Li256ELb1ELb1ELb1ELb0EEENS1_36VarlenDynamicPersistentTileSchedulerILi128ELi128ELi256ELi128ELb1ELb1ELb1ELb1ELb0ELb1EEEEEEEEEvNT_6ParamsE)
	.align		4
        /*00c4*/ 	.word	index@(__assertfail)
	.align		4
        /*00c8*/ 	.word	index@(_ZN7cutlass13device_kernelIN5flash11enable_sm90INS1_16FlashAttnFwdSm90INS1_25CollectiveMainloopFwdSm90ILi2EN4cute5tupleIJNS5_1CILi1EEES8_S8_EEENS6_IJNS7_ILi128EEESA_SA_EEELi128ENS_10bfloat16_tEfNS_4arch4Sm90ELb1ELb0ELb0ELb0ELb0ELb0ELb0ELb1ELb1ELb1ELb1ELb0EEENS1_21CollectiveEpilogueFwdISB_S9_SC_SE_Li256ELb0ELb1ELb1ELb0EEENS1_19SingleTileSchedulerILb0ELb1ELb1ELi128EEEEEEEEEvNT_6ParamsE)
	.align		4
        /*00cc*/ 	.word	index@(__assertfail)
	.align		4
        /*00d0*/ 	.word	index@(_ZN7cutlass13device_kernelIN5flash11enable_sm90INS1_16FlashAttnFwdSm90INS1_25CollectiveMainloopFwdSm90ILi2EN4cute5tupleIJNS5_1CILi1EEES8_S8_EEENS6_IJNS7_ILi128EEESA_SA_EEELi128ENS_10bfloat16_tEfNS_4arch4Sm90ELb1ELb0ELb0ELb1ELb0ELb0ELb0ELb1ELb1ELb1ELb1ELb0EEENS1_21CollectiveEpilogueFwdISB_S9_SC_SE_Li256ELb1ELb1ELb1ELb0EEENS1_36VarlenDynamicPersistentTileSchedulerILi128ELi128ELi256ELi128ELb1ELb1ELb1ELb1ELb1ELb1EEEEEEEEEvNT_6ParamsE)
	.align		4
        /*00d4*/ 	.word	index@(__assertfail)
	.align		4
        /*00d8*/ 	.word	index@(_ZN7cutlass13device_kernelIN5flash11enable_sm90INS1_16FlashAttnFwdSm90INS1_25CollectiveMainloopFwdSm90ILi2EN4cute5tupleIJNS5_1CILi1EEES8_S8_EEENS6_IJNS7_ILi128EEESA_SA_EEELi128ENS_10bfloat16_tEfNS_4arch4Sm90ELb1ELb0ELb0ELb1ELb0ELb1ELb0ELb1ELb1ELb1ELb1ELb0EEENS1_21CollectiveEpilogueFwdISB_S9_SC_SE_Li256ELb1ELb1ELb1ELb0EEENS1_36VarlenDynamicPersistentTileSchedulerILi128ELi128ELi256ELi128ELb1ELb1ELb1ELb1ELb1ELb1EEEEEEEEEvNT_6ParamsE)
	.align		4
        /*00dc*/ 	.word	index@(__assertfail)
	.align		4
        /*00e0*/ 	.word	index@(_ZN7cutlass13device_kernelIN5flash11enable_sm90INS1_16FlashAttnFwdSm90INS1_25CollectiveMainloopFwdSm90ILi2EN4cute5tupleIJNS5_1CILi1EEES8_S8_EEENS6_IJNS7_ILi192EEENS7_ILi144EEENS7_ILi96EEEEEELi96ENS_10bfloat16_tEfNS_4arch4Sm90ELb0ELb0ELb0ELb0ELb0ELb0ELb0ELb0ELb1ELb1ELb1ELb0EEENS1_21CollectiveEpilogueFwdINS6_IJSA_SC_SB_EEES9_SE_SG_Li384ELb0ELb1ELb1ELb0EEENS1_19SingleTileSchedulerILb0ELb1ELb1ELi192EEEEEEEEEvNT_6ParamsE)
	.align		4
        /*00e4*/ 	.word	index@(__assertfail)
	.align		4
        /*00e8*/ 	.word	index@(_ZN7cutlass13device_kernelIN5flash11enable_sm90INS1_16FlashAttnFwdSm90INS1_25CollectiveMainloopFwdSm90ILi2EN4cute5tupleIJNS5_1CILi1EEES8_S8_EEENS6_IJNS7_ILi192EEENS7_ILi144EEENS7_ILi96EEEEEELi96ENS_10bfloat16_tEfNS_4arch4Sm90ELb0ELb0ELb0ELb1ELb0ELb0ELb0ELb0ELb1ELb1ELb1ELb0EEENS1_21CollectiveEpilogueFwdINS6_IJSA_SC_SB_EEES9_SE_SG_Li384ELb1ELb1ELb1ELb0EEENS1_36VarlenDynamicPersistentTileSchedulerILi192ELi144ELi384ELi128ELb1ELb1ELb1ELb0ELb1ELb1EEEEEEEEEvNT_6ParamsE)
	.align		4
        /*00ec*/ 	.word	index@(__assertfail)
	.align		4
        /*00f0*/ 	.word	index@(_ZN7cutlass13device_kernelIN5flash11enable_sm90INS1_16FlashAttnFwdSm90INS1_25CollectiveMainloopFwdSm90ILi2EN4cute5tupleIJNS5_1CILi1EEES8_S8_EEENS6_IJNS7_ILi192EEENS7_ILi144EEENS7_ILi96EEEEEELi96ENS_10bfloat16_tEfNS_4arch4Sm90ELb0ELb0ELb0ELb1ELb0ELb1ELb0ELb0ELb1ELb1ELb1ELb0EEENS1_21CollectiveEpilogueFwdINS6_IJSA_SC_SB_EEES9_SE_SG_Li384ELb1ELb1ELb1ELb0EEENS1_36VarlenDynamicPersistentTileSchedulerILi192ELi144ELi384ELi128ELb1ELb1ELb1ELb0ELb1ELb1EEEEEEEEEvNT_6ParamsE)
	.align		4
        /*00f4*/ 	.word	index@(__assertfail)
	.align		4
        /*00f8*/ 	.word	index@(_ZN7cutlass13device_kernelIN5flash11enable_sm90INS1_16FlashAttnFwdSm90INS1_25CollectiveMainloopFwdSm90ILi2EN4cute5tupleIJNS5_1CILi1EEES8_S8_EEENS6_IJNS7_ILi192EEENS7_ILi128EEENS7_ILi96EEEEEELi96ENS_10bfloat16_tEfNS_4arch4Sm90ELb0ELb1ELb0ELb0ELb0ELb0ELb0ELb0ELb1ELb1ELb1ELb0EEENS1_21CollectiveEpilogueFwdINS6_IJSA_SC_SB_EEES9_SE_SG_Li384ELb0ELb1ELb1ELb0EEENS1_19SingleTileSchedulerILb0ELb1ELb1ELi192EEEEEEEEEvNT_6ParamsE)
	.align		4
        /*00fc*/ 	.word	index@(__assertfail)
	.align		4
        /*0100*/ 	.word	index@(_ZN7cutlass13device_kernelIN5flash11enable_sm90INS1_16FlashAttnFwdSm90INS1_25CollectiveMainloopFwdSm90ILi2EN4cute5tupleIJNS5_1CILi1EEES8_S8_EEENS6_IJNS7_ILi192EEENS7_ILi128EEENS7_ILi96EEEEEELi96ENS_10bfloat16_tEfNS_4arch4Sm90ELb0ELb1ELb0ELb1ELb0ELb0ELb0ELb0ELb1ELb1ELb1ELb0EEENS1_21CollectiveEpilogueFwdINS6_IJSA_SC_SB_EEES9_SE_SG_Li384ELb1ELb1ELb1ELb0EEENS1_36VarlenDynamicPersistentTileSchedulerILi192ELi128ELi384ELi128ELb1ELb1ELb1ELb1ELb0ELb1EEEEEEEEEvNT_6ParamsE)
	.align		4
        /*0104*/ 	.word	index@(__assertfail)
	.align		4
        /*0108*/ 	.word	index@(_ZN7cutlass13device_kernelIN5flash11enable_sm90INS1_16FlashAttnFwdSm90INS1_25CollectiveMainloopFwdSm90ILi2EN4cute5tupleIJNS5_1CILi1EEES8_S8_EEENS6_IJNS7_ILi192EEENS7_ILi128EEENS7_ILi96EEEEEELi96ENS_10bfloat16_tEfNS_4arch4Sm90ELb0ELb1ELb0ELb1ELb0ELb1ELb0ELb0ELb1ELb1ELb1ELb0EEENS1_21CollectiveEpilogueFwdINS6_IJSA_SC_SB_EEES9_SE_SG_Li384ELb1ELb1ELb1ELb0EEENS1_36VarlenDynamicPersistentTileSchedulerILi192ELi128ELi384ELi128ELb1ELb1ELb1ELb1ELb0ELb1EEEEEEEEEvNT_6ParamsE)
	.align		4
        /*010c*/ 	.word	index@(__assertfail)
	.align		4
        /*0110*/ 	.word	index@(_ZN7cutlass13device_kernelIN5flash11enable_sm90INS1_16FlashAttnFwdSm90INS1_25CollectiveMainloopFwdSm90ILi2EN4cute5tupleIJNS5_1CILi1EEES8_S8_EEENS6_IJNS7_ILi192EEENS7_ILi144EEENS7_ILi96EEEEEELi96ENS_10bfloat16_tEfNS_4arch4Sm90ELb1ELb0ELb0ELb0ELb0ELb0ELb0ELb0ELb1ELb1ELb1ELb0EEENS1_21CollectiveEpilogueFwdINS6_IJSA_SC_SB_EEES9_SE_SG_Li384ELb0ELb1ELb1ELb0EEENS1_19SingleTileSchedulerILb0ELb1ELb1ELi192EEEEEEEEEvNT_6ParamsE)
	.align		4
        /*0114*/ 	.word	index@(__assertfail)
	.align		4
        /*0118*/ 	.word	index@(_ZN7cutlass13device_kernelIN5flash11enable_sm90INS1_16FlashAttnFwdSm90INS1_25CollectiveMainloopFwdSm90ILi2EN4cute5tupleIJNS5_1CILi1EEES8_S8_EEENS6_IJNS7_ILi192EEENS7_ILi144EEENS7_ILi96EEEEEELi96ENS_10bfloat16_tEfNS_4arch4Sm90ELb1ELb0ELb0ELb1ELb0ELb0ELb0ELb0ELb1ELb1ELb1ELb0EEENS1_21CollectiveEpilogueFwdINS6_IJSA_SC_SB_EEES9_SE_SG_Li384ELb1ELb1ELb1ELb0EEENS1_36VarlenDynamicPersistentTileSchedulerILi192ELi144ELi384ELi128ELb1ELb1ELb1ELb1ELb1ELb1EEEEEEEEEvNT_6ParamsE)
	.align		4
        /*011c*/ 	.word	index@(__assertfail)
	.align		4
        /*0120*/ 	.word	index@(_ZN7cutlass13device_kernelIN5flash11enable_sm90INS1_16FlashAttnFwdSm90INS1_25CollectiveMainloopFwdSm90ILi2EN4cute5tupleIJNS5_1CILi1EEES8_S8_EEENS6_IJNS7_ILi192EEENS7_ILi144EEENS7_ILi96EEEEEELi96ENS_10bfloat16_tEfNS_4arch4Sm90ELb1ELb0ELb0ELb1ELb0ELb1ELb0ELb0ELb1ELb1ELb1ELb0EEENS1_21CollectiveEpilogueFwdINS6_IJSA_SC_SB_EEES9_SE_SG_Li384ELb1ELb1ELb1ELb0EEENS1_36VarlenDynamicPersistentTileSchedulerILi192ELi144ELi384ELi128ELb1ELb1ELb1ELb1ELb1ELb1EEEEEEEEEvNT_6ParamsE)
	.align		4
        /*0124*/ 	.word	index@(__assertfail)
	.align		4
        /*0128*/ 	.word	index@(_ZN7cutlass13device_kernelIN5flash11enable_sm90INS1_16FlashAttnFwdSm90INS1_25CollectiveMainloopFwdSm90ILi2EN4cute5tupleIJNS5_1CILi1EEES8_S8_EEENS6_IJNS7_ILi192EEESA_NS7_ILi64EEEEEELi64ENS_10bfloat16_tEfNS_4arch4Sm90ELb0ELb0ELb0ELb0ELb0ELb0ELb0ELb0ELb1ELb1ELb1ELb0EEENS1_21CollectiveEpilogueFwdINS6_IJSA_SB_SA_EEES9_SD_SF_Li384ELb0ELb1ELb1ELb0EEENS1_19SingleTileSchedulerILb0ELb1ELb1ELi192EEEEEEEEEvNT_6ParamsE)
	.align		4
        /*012c*/ 	.word	index@(__assertfail)
	.align		4
        /*0130*/ 	.word	index@(_ZN7cutlass13device_kernelIN5flash11enable_sm90INS1_16FlashAttnFwdSm90INS1_25CollectiveMainloopFwdSm90ILi2EN4cute5tupleIJNS5_1CILi1EEES8_S8_EEENS6_IJNS7_ILi192EEESA_NS7_ILi64EEEEEELi64ENS_10bfloat16_tEfNS_4arch4Sm90ELb0ELb0ELb0ELb1ELb0ELb0ELb0ELb0ELb1ELb1ELb1ELb0EEENS1_21CollectiveEpilogueFwdINS6_IJSA_SB_SA_EEES9_SD_SF_Li384ELb1ELb1ELb1ELb0EEENS1_36VarlenDynamicPersistentTileSchedulerILi192ELi192ELi384ELi128ELb1ELb1ELb1ELb0ELb1ELb1EEEEEEEEEvNT_6ParamsE)
	.align		4
        /*0134*/ 	.word	index@(__assertfail)
	.align		4
        /*0138*/ 	.word	index@(_ZN7cutlass13device_kernelIN5flash11enable_sm90INS1_16FlashAttnFwdSm90INS1_25CollectiveMainloopFwdSm90ILi2EN4cute5tupleIJNS5_1CILi1EEES8_S8_EEENS6_IJNS7_ILi192EEESA_NS7_ILi64EEEEEELi64ENS_10bfloat16_tEfNS_4arch4Sm90ELb0ELb0ELb0ELb1ELb0ELb1ELb0ELb0ELb1ELb1ELb1ELb0EEENS1_21CollectiveEpilogueFwdINS6_IJSA_SB_SA_EEES9_SD_SF_Li384ELb1ELb1ELb1ELb0EEENS1_36VarlenDynamicPersistentTileSchedulerILi192ELi192ELi384ELi128ELb1ELb1ELb1ELb0ELb1ELb1EEEEEEEEEvNT_6ParamsE)
	.align		4
        /*013c*/ 	.word	index@(__assertfail)
	.align		4
        /*0140*/ 	.word	index@(_ZN7cutlass13device_kernelIN5flash11enable_sm90INS1_16FlashAttnFwdSm90INS1_25CollectiveMainloopFwdSm90ILi2EN4cute5tupleIJNS5_1CILi1EEES8_S8_EEENS6_IJNS7_ILi192EEENS7_ILi128EEENS7_ILi64EEEEEELi64ENS_10bfloat16_tEfNS_4arch4Sm90ELb0ELb1ELb0ELb0ELb0ELb0ELb0ELb1ELb1ELb1ELb1ELb0EEENS1_21CollectiveEpilogueFwdINS6_IJSA_SC_SB_EEES9_SE_SG_Li384ELb0ELb1ELb1ELb0EEENS1_19SingleTileSchedulerILb0ELb1ELb1ELi192EEEEEEEEEvNT_6ParamsE)
	.align		4
        /*0144*/ 	.word	index@(__assertfail)
	.align		4
        /*0148*/ 	.word	index@(_ZN7cutlass13device_kernelIN5flash11enable_sm90INS1_16FlashAttnFwdSm90INS1_25CollectiveMainloopFwdSm90ILi2EN4cute5tupleIJNS5_1CILi1EEES8_S8_EEENS6_IJNS7_ILi192EEENS7_ILi128EEENS7_ILi64EEEEEELi64ENS_10bfloat16_tEfNS_4arch4Sm90ELb0ELb1ELb0ELb1ELb0ELb0ELb0ELb1ELb1ELb1ELb1ELb0EEENS1_21CollectiveEpilogueFwdINS6_IJSA_SC_SB_EEES9_SE_SG_Li384ELb1ELb1ELb1ELb0EEENS1_36VarlenDynamicPersistentTileSchedulerILi192ELi128ELi384ELi128ELb1ELb1ELb1ELb1ELb0ELb1EEEEEEEEEvNT_6ParamsE)
	.align		4
        /*014c*/ 	.word	index@(__assertfail)
	.align		4
        /*0150*/ 	.word	index@(_ZN7cutlass13device_kernelIN5flash11enable_sm90INS1_16FlashAttnFwdSm90INS1_25CollectiveMainloopFwdSm90ILi2EN4cute5tupleIJNS5_1CILi1EEES8_S8_EEENS6_IJNS7_ILi192EEENS7_ILi128EEENS7_ILi64EEEEEELi64ENS_10bfloat16_tEfNS_4arch4Sm90ELb0ELb1ELb0ELb1ELb0ELb1ELb0ELb1ELb1ELb1ELb1ELb0EEENS1_21CollectiveEpilogueFwdINS6_IJSA_SC_SB_EEES9_SE_SG_Li384ELb1ELb1ELb1ELb0EEENS1_36VarlenDynamicPersistentTileSchedulerILi192ELi128ELi384ELi128ELb1ELb1ELb1ELb1ELb0ELb1EEEEEEEEEvNT_6ParamsE)
	.align		4
        /*0154*/ 	.word	index@(__assertfail)
	.align		4
        /*0158*/ 	.word	index@(_ZN7cutlass13device_kernelIN5flash11enable_sm90INS1_16FlashAttnFwdSm90INS1_25CollectiveMainloopFwdSm90ILi2EN4cute5tupleIJNS5_1CILi1EEES8_S8_EEENS6_IJNS7_ILi192EEENS7_ILi128EEENS7_ILi64EEEEEELi64ENS_10bfloat16_tEfNS_4arch4Sm90ELb1ELb0ELb0ELb0ELb0ELb0ELb0ELb1ELb1ELb1ELb1ELb0EEENS1_21CollectiveEpilogueFwdINS6_IJSA_SC_SB_EEES9_SE_SG_Li384ELb0ELb1ELb1ELb0EEENS1_19SingleTileSchedulerILb0ELb1ELb1ELi192EEEEEEEEEvNT_6ParamsE)
	.align		4
        /*015c*/ 	.word	index@(__assertfail)
	.align		4
        /*0160*/ 	.word	index@(_ZN7cutlass13device_kernelIN5flash11enable_sm90INS1_16FlashAttnFwdSm90INS1_25CollectiveMainloopFwdSm90ILi2EN4cute5tupleIJNS5_1CILi1EEES8_S8_EEENS6_IJNS7_ILi192EEENS7_ILi128EEENS7_ILi64EEEEEELi64ENS_10bfloat16_tEfNS_4arch4Sm90ELb1ELb0ELb0ELb1ELb0ELb0ELb0ELb1ELb1ELb1ELb1ELb0EEENS1_21CollectiveEpilogueFwdINS6_IJSA_SC_SB_EEES9_SE_SG_Li384ELb1ELb1ELb1ELb0EEENS1_36VarlenDynamicPersistentTileSchedulerILi192ELi128ELi384ELi128ELb1ELb1ELb1ELb1ELb1ELb1EEEEEEEEEvNT_6ParamsE)
	.align		4
        /*0164*/ 	.word	index@(__assertfail)
	.align		4
        /*0168*/ 	.word	index@(_ZN7cutlass13device_kernelIN5flash11enable_sm90INS1_16FlashAttnFwdSm90INS1_25CollectiveMainloopFwdSm90ILi2EN4cute5tupleIJNS5_1CILi1EEES8_S8_EEENS6_IJNS7_ILi192EEENS7_ILi128EEENS7_ILi64EEEEEELi64ENS_10bfloat16_tEfNS_4arch4Sm90ELb1ELb0ELb0ELb1ELb0ELb1ELb0ELb1ELb1ELb1ELb1ELb0EEENS1_21CollectiveEpilogueFwdINS6_IJSA_SC_SB_EEES9_SE_SG_Li384ELb1ELb1ELb1ELb0EEENS1_36VarlenDynamicPersistentTileSchedulerILi192ELi128ELi384ELi128ELb1ELb1ELb1ELb1ELb1ELb1EEEEEEEEEvNT_6ParamsE)
	.align		4
        /*016c*/ 	.word	index@(__assertfail)
	.align		4
        /*0170*/ 	.word	0x00000000
	.align		4
        /*0174*/ 	.word	0xfffffffe
	.align		4
        /*0178*/ 	.word	0x00000000
	.align		4
        /*017c*/ 	.word	0xfffffffd
	.align		4
        /*0180*/ 	.word	0x00000000
	.align		4
        /*0184*/ 	.word	0xfffffffc


//--------------------- .nv.constant4             --------------------------
	.section	.nv.constant4,"a",@progbits
	.align	8
	.align		8
.nv.constant4:
        /*0000*/ 	.dword	__assertfail
	.align		8
        /*0008*/ 	.dword	__unnamed_1
	.align		8
        /*0010*/ 	.dword	__unnamed_2
	.align		8
        /*0018*/ 	.dword	__unnamed_3
	.align		8
        /*0020*/ 	.dword	__unnamed_4
	.align		8
        /*0028*/ 	.dword	__unnamed_5
	.align		8
        /*0030*/ 	.dword	__unnamed_6
	.align		8
        /*0038*/ 	.dword	__unnamed_7
	.align		8
        /*0040*/ 	.dword	__unnamed_8
	.align		8
        /*0048*/ 	.dword	__unnamed_9
	.align		8
        /*0050*/ 	.dword	__unnamed_10
	.align		8
        /*0058*/ 	.dword	__unnamed_11
	.align		8
        /*0060*/ 	.dword	__unnamed_12
	.align		8
        /*0068*/ 	.dword	__unnamed_13
	.align		8
        /*0070*/ 	.dword	__unnamed_14
	.align		8
        /*0078*/ 	.dword	__unnamed_15
	.align		8
        /*0080*/ 	.dword	__unnamed_16
	.align		8
        /*0088*/ 	.dword	__unnamed_17
	.align		8
        /*0090*/ 	.dword	__unnamed_18
	.align		8
        /*0098*/ 	.dword	__unnamed_19
	.align		8
        /*00a0*/ 	.dword	__unnamed_20
	.align		8
        /*00a8*/ 	.dword	__unnamed_21
	.align		8
        /*00b0*/ 	.dword	__unnamed_22
	.align		8
        /*00b8*/ 	.dword	__unnamed_23
	.align		8
        /*00c0*/ 	.dword	__unnamed_24
	.align		8
        /*00c8*/ 	.dword	__unnamed_25
	.align		8
        /*00d0*/ 	.dword	__unnamed_26
	.align		8
        /*00d8*/ 	.dword	__unnamed_27
	.align		8
        /*00e0*/ 	.dword	__unnamed_28
	.align		8
        /*00e8*/ 	.dword	__unnamed_29
	.align		8
        /*00f0*/ 	.dword	__unnamed_30
	.align		8
        /*00f8*/ 	.dword	__unnamed_31
	.align		8
        /*0100*/ 	.dword	__unnamed_32
	.align		8
        /*0108*/ 	.dword	__unnamed_33
	.align		8
        /*0110*/ 	.dword	__unnamed_34
	.align		8
        /*0118*/ 	.dword	__unnamed_35
	.align		8
        /*0120*/ 	.dword	__unnamed_36
	.align		8
        /*0128*/ 	.dword	__unnamed_37
	.align		8
        /*0130*/ 	.dword	__unnamed_38
	.align		8
        /*0138*/ 	.dword	__unnamed_39
	.align		8
        /*0140*/ 	.dword	__unnamed_40
	.align		8
        /*0148*/ 	.dword	__unnamed_41
	.align		8
        /*0150*/ 	.dword	__unnamed_42
	.align		8
        /*0158*/ 	.dword	__unnamed_43
	.align		8
        /*0160*/ 	.dword	_ZN72_INTERNAL_a5edcc1a_36_flash_fwd_hdimall_bf16_split_sm90_cu_de61a85f_33714cuda3std3__45__cpo5beginE
	.align		8
        /*0168*/ 	.dword	_ZN72_INTERNAL_a5edcc1a_36_flash_fwd_hdimall_bf16_split_sm90_cu_de61a85f_33714cuda3std3__45__cpo3endE
	.align		8
        /*0170*/ 	.dword	_ZN72_INTERNAL_a5edcc1a_36_flash_fwd_hdimall_bf16_split_sm90_cu_de61a85f_33714cuda3std3__45__cpo6cbeginE
	.align		8
        /*0178*/ 	.dword	_ZN72_INTERNAL_a5edcc1a_36_flash_fwd_hdimall_bf16_split_sm90_cu_de61a85f_33714cuda3std3__45__cpo4cendE
	.align		8
        /*0180*/ 	.dword	_ZN72_INTERNAL_a5edcc1a_36_flash_fwd_hdimall_bf16_split_sm90_cu_de61a85f_33714cuda3std3__474_GLOBAL__N__a5edcc1a_36_flash_fwd_hdimall_bf16_split_sm90_cu_de61a85f_33716ignoreE
	.align		8
        /*0188*/ 	.dword	_ZN72_INTERNAL_a5edcc1a_36_flash_fwd_hdimall_bf16_split_sm90_cu_de61a85f_33714cuda3std3__419piecewise_constructE
	.align		8
        /*0190*/ 	.dword	_ZN72_INTERNAL_a5edcc1a_36_flash_fwd_hdimall_bf16_split_sm90_cu_de61a85f_33714cuda3std3__48in_placeE
	.align		8
        /*0198*/ 	.dword	_ZN72_INTERNAL_a5edcc1a_36_flash_fwd_hdimall_bf16_split_sm90_cu_de61a85f_33714cuda3std6ranges3__45__cpo4swapE
	.align		8
        /*01a0*/ 	.dword	_ZN72_INTERNAL_a5edcc1a_36_flash_fwd_hdimall_bf16_split_sm90_cu_de61a85f_33714cuda3std6ranges3__45__cpo9iter_moveE
	.align		8
        /*01a8*/ 	.dword	_ZN72_INTERNAL_a5edcc1a_36_flash_fwd_hdimall_bf16_split_sm90_cu_de61a85f_33714cute7productE
	.align		8
        /*01b0*/ 	.dword	_ZN72_INTERNAL_a5edcc1a_36_flash_fwd_hdimall_bf16_split_sm90_cu_de61a85f_33714cute1_E
	.align		8
        /*01b8*/ 	.dword	$str$20
	.align		8
        /*01c0*/ 	.dword	$str$21


//--------------------- .text._ZN7cutlass13device_kernelIN5flash11enable_sm90INS1_16FlashAttnFwdSm90INS1_25CollectiveMainloopFwdSm90ILi2EN4cute5tupleIJNS5_1CILi1EEES8_S8_EEENS6_IJNS7_ILi128EEENS7_ILi80EEENS7_ILi256EEEEEELi256ENS_10bfloat16_tEfNS_4arch4Sm90ELb0ELb0ELb0ELb0ELb0ELb0ELb0ELb1ELb1ELb1ELb1ELb0EEENS1_21CollectiveEpilogueFwdINS6_IJSA_SC_SB_EEES9_SE_SG_Li256ELb0ELb1ELb1ELb0EEENS1_19SingleTileSchedulerILb0ELb1ELb1ELi128EEEEEEEEEvNT_6ParamsE --------------------------
	.section	.text._ZN7cutlass13device_kernelIN5flash11enable_sm90INS1_16FlashAttnFwdSm90INS1_25CollectiveMainloopFwdSm90ILi2EN4cute5tupleIJNS5_1CILi1EEES8_S8_EEENS6_IJNS7_ILi128EEENS7_ILi80EEENS7_ILi256EEEEEELi256ENS_10bfloat16_tEfNS_4arch4Sm90ELb0ELb0ELb0ELb0ELb0ELb0ELb0ELb1ELb1ELb1ELb1ELb0EEENS1_21CollectiveEpilogueFwdINS6_IJSA_SC_SB_EEES9_SE_SG_Li256ELb0ELb1ELb1ELb0EEENS1_19SingleTileSchedulerILb0ELb1ELb1ELi128EEEEEEEEEvNT_6ParamsE,"ax",@progbits
	.align	128
.text._ZN7cutlass13device_kernelIN5flash11enable_sm90INS1_16FlashAttnFwdSm90INS1_25CollectiveMainloopFwdSm90ILi2EN4cute5tupleIJNS5_1CILi1EEES8_S8_EEENS6_IJNS7_ILi128EEENS7_ILi80EEENS7_ILi256EEEEEELi256ENS_10bfloat16_tEfNS_4arch4Sm90ELb0ELb0ELb0ELb0ELb0ELb0ELb0ELb1ELb1ELb1ELb1ELb0EEENS1_21CollectiveEpilogueFwdINS6_IJSA_SC_SB_EEES9_SE_SG_Li256ELb0ELb1ELb1ELb0EEENS1_19SingleTileSchedulerILb0ELb1ELb1ELi128EEEEEEEEEvNT_6ParamsE:
        .type           _ZN7cutlass13device_kernelIN5flash11enable_sm90INS1_16FlashAttnFwdSm90INS1_25CollectiveMainloopFwdSm90ILi2EN4cute5tupleIJNS5_1CILi1EEES8_S8_EEENS6_IJNS7_ILi128EEENS7_ILi80EEENS7_ILi256EEEEEELi256ENS_10bfloat16_tEfNS_4arch4Sm90ELb0ELb0ELb0ELb0ELb0ELb0ELb0ELb1ELb1ELb1ELb1ELb0EEENS1_21CollectiveEpilogueFwdINS6_IJSA_SC_SB_EEES9_SE_SG_Li256ELb0ELb1ELb1ELb0EEENS1_19SingleTileSchedulerILb0ELb1ELb1ELi128EEEEEEEEEvNT_6ParamsE,@function
        .size           _ZN7cutlass13device_kernelIN5flash11enable_sm90INS1_16FlashAttnFwdSm90INS1_25CollectiveMainloopFwdSm90ILi2EN4cute5tupleIJNS5_1CILi1EEES8_S8_EEENS6_IJNS7_ILi128EEENS7_ILi80EEENS7_ILi256EEEEEELi256ENS_10bfloat16_tEfNS_4arch4Sm90ELb0ELb0ELb0ELb0ELb0ELb0ELb0ELb1ELb1ELb1ELb1ELb0EEENS1_21CollectiveEpilogueFwdINS6_IJSA_SC_SB_EEES9_SE_SG_Li256ELb0ELb1ELb1ELb0EEENS1_19SingleTileSchedulerILb0ELb1ELb1ELi128EEEEEEEEEvNT_6ParamsE,(.L_x_14839 - _ZN7cutlass13device_kernelIN5flash11enable_sm90INS1_16FlashAttnFwdSm90INS1_25CollectiveMainloopFwdSm90ILi2EN4cute5tupleIJNS5_1CILi1EEES8_S8_EEENS6_IJNS7_ILi128EEENS7_ILi80EEENS7_ILi256EEEEEELi256ENS_10bfloat16_tEfNS_4arch4Sm90ELb0ELb0ELb0ELb0ELb0ELb0ELb0ELb1ELb1ELb1ELb1ELb0EEENS1_21CollectiveEpilogueFwdINS6_IJSA_SC_SB_EEES9_SE_SG_Li256ELb0ELb1ELb1ELb0EEENS1_19SingleTileSchedulerILb0ELb1ELb1ELi128EEEEEEEEEvNT_6ParamsE)
        .other          _ZN7cutlass13device_kernelIN5flash11enable_sm90INS1_16FlashAttnFwdSm90INS1_25CollectiveMainloopFwdSm90ILi2EN4cute5tupleIJNS5_1CILi1EEES8_S8_EEENS6_IJNS7_ILi128EEENS7_ILi80EEENS7_ILi256EEEEEELi256ENS_10bfloat16_tEfNS_4arch4Sm90ELb0ELb0ELb0ELb0ELb0ELb0ELb0ELb1ELb1ELb1ELb1ELb0EEENS1_21CollectiveEpilogueFwdINS6_IJSA_SC_SB_EEES9_SE_SG_Li256ELb0ELb1ELb1ELb0EEENS1_19SingleTileSchedulerILb0ELb1ELb1ELi128EEEEEEEEEvNT_6ParamsE,@"STO_CUDA_ENTRY STV_DEFAULT"
_ZN7cutlass13device_kernelIN5flash11enable_sm90INS1_16FlashAttnFwdSm90INS1_25CollectiveMainloopFwdSm90ILi2EN4cute5tupleIJNS5_1CILi1EEES8_S8_EEENS6_IJNS7_ILi128EEENS7_ILi80EEENS7_ILi256EEEEEELi256ENS_10bfloat16_tEfNS_4arch4Sm90ELb0ELb0ELb0ELb0ELb0ELb0ELb0ELb1ELb1ELb1ELb1ELb0EEENS1_21CollectiveEpilogueFwdINS6_IJSA_SC_SB_EEES9_SE_SG_Li256ELb0ELb1ELb1ELb0EEENS1_19SingleTileSchedulerILb0ELb1ELb1ELi128EEEEEEEEEvNT_6ParamsE:
[----:B------:R-:W0:Y:S02]  /*0000*/  LDC R1, c[0x0][0x28] ;  /* 0x00000a00ff017b82 */ /* 0x000e240000000800 */
[----:B0-----:R-:W-:Y:S01]  /*0010*/  VIADD R1, R1, 0xffffffe8 ;  /* 0xffffffe801017836 */ /* 0x001fe20000000000 */
[----:B------:R-:W0:Y:S01]  /*0020*/  S2R R3, SR_TID.X ;  /* 0x0000000000037919 */ /* 0x000e220000002100 */
[----:B------:R-:W-:Y:S01]  /*0030*/  ELECT P0, URZ, PT ;  /* 0x00000000003f782f */ /* 0x000fe20003800000 */
[----:B------:R-:W-:Y:S01]  /*0040*/  BSSY B0, `(.L_x_0) ;  /* 0x000000d000007945 */ /* 0x000fe20003800000 */
[----:B0-----:R-:W-:-:S05]  /*0050*/  SHF.R.U32.HI R0, RZ, 0x5, R3 ;  /* 0x00000005ff007819 */ /* 0x001fca0000011603 */
[----:B------:R-:W0:Y:S02]  /*0060*/  SHFL.IDX PT, R2, R0, RZ, 0x1f ;  /* 0x00001fff00027589 */ /* 0x000e2400000e0000 */
[----:B0-----:R-:W-:-:S13]  /*0070*/  ISETP.EQ.AND P0, PT, R2, RZ, P0 ;  /* 0x000000ff0200720c */ /* 0x001fda0000702270 */
[----:B------:R-:W-:Y:S05]  /*0080*/  @!P0 BRA `(.L_x_1) ;  /* 0x0000000000208947 */ /* 0x000fea0003800000 */
[----:B------:R-:W-:Y:S02]  /*0090*/  ULDC.64 UR4, c[0x0][0x198] ;  /* 0x0000660000047ab9 */ /* 0x000fe40000000a00 */
[----:B------:R-:W-:Y:S02]  /*00a0*/  UIADD3 UR6, UP0, UR4, 0x370, URZ ;  /* 0x0000037004067890 */ /* 0x000fe4000ff1e03f */
[----:B------:R-:W-:Y:S02]  /*00b0*/  UIADD3 UR4, UP1, UR4, 0x470, URZ ;  /* 0x0000047004047890 */ /* 0x000fe4000ff3e03f */
[----:B------:R-:W-:Y:S02]  /*00c0*/  UIADD3.X UR7, URZ, UR5, URZ, UP0, !UPT ;  /* 0x000000053f077290 */ /* 0x000fe400087fe43f */
[----:B------:R-:W-:-:S07]  /*00d0*/  UIADD3.X UR5, URZ, UR5, URZ, UP1, !UPT ;  /* 0x000000053f057290 */ /* 0x000fce0008ffe43f */
[----:B------:R0:W-:Y:S02]  /*00e0*/  UTMACCTL.PF [UR6] ;  /* 0x00000000060079b9 */ /* 0x0001e40008040000 */
[----:B------:R0:W-:Y:S02]  /*00f0*/  UTMACCTL.PF [UR4] ;  /* 0x00000000040079b9 */ /* 0x0001e40008040000 */
[----:B0-----:R-:W-:Y:S01]  /*0100*/  NOP ;  /* 0x0000000000007918 */ /* 0x001fe20000000000 */
.L_x_1:
[----:B------:R-:W-:Y:S05]  /*0110*/  BSYNC B0 ;  /* 0x0000000000007941 */ /* 0x000fea0003800000 */
.L_x_0:
[----:B------:R-:W-:Y:S01]  /*0120*/  VOTEU.ANY UP0, P0 ;  /* 0x00000000003f7886 */ /* 0x000fe20000000100 */
[----:B------:R-:W0:Y:S01]  /*0130*/  SHFL.IDX PT, R2, R0, RZ, 0x1f ;  /* 0x00001fff00027589 */ /* 0x000e2200000e0000 */
[----:B------:R-:W-:Y:S01]  /*0140*/  UMOV UR4, 0x80 ;  /* 0x0000008000047882 */ /* 0x000fe20000000000 */
[----:B------:R-:W-:Y:S01]  /*0150*/  UMOV UR7, 0x100 ;  /* 0x0000010000077882 */ /* 0x000fe20000000000 */
[----:B------:R-:W-:Y:S01]  /*0160*/  VOTEU.ANY UP1, P0 ;  /* 0x00000000003f7886 */ /* 0x000fe20000020100 */
[----:B------:R-:W1:Y:S01]  /*0170*/  @UP0 S2UR UR8, SR_CgaCtaId ;  /* 0x00000000000809c3 */ /* 0x000e620000008800 */
[----:B------:R-:W-:Y:S01]  /*0180*/  @UP0 UMOV UR6, 0x400 ;  /* 0x0000040000060882 */ /* 0x000fe20000000000 */
[----:B------:R-:W-:-:S04]  /*0190*/  @UP0 UIADD3 UR4, -UR4, 0x100000, URZ ;  /* 0x0010000004040890 */ /* 0x000fc8000fffe13f */
[----:B------:R-:W-:Y:S02]  /*01a0*/  @UP0 USHF.L.U32 UR5, UR4, 0xb, URZ ;  /* 0x0000000b04050899 */ /* 0x000fe4000800063f */
[----:B------:R-:W-:Y:S01]  /*01b0*/  @UP0 USHF.L.U32 UR4, UR4, 0x1, URZ ;  /* 0x0000000104040899 */ /* 0x000fe2000800063f */
[----:B0-----:R-:W-:Y:S02]  /*01c0*/  ISETP.NE.AND P1, PT, R2, RZ, PT ;  /* 0x000000ff0200720c */ /* 0x001fe40003f25270 */
[----:B------:R-:W-:Y:S01]  /*01d0*/  SHF.R.U32.HI R2, RZ, 0x7, R3 ;  /* 0x00000007ff027819 */ /* 0x000fe20000011603 */
[----:B-1----:R-:W-:Y:S02]  /*01e0*/  @UP0 ULEA UR8, UR8, UR6, 0x18 ;  /* 0x0000000608080291 */ /* 0x002fe4000f8ec03f */
[----:B------:R-:W-:-:S04]  /*01f0*/  @UP0 UIADD3 UR6, -UR7, 0x100000, URZ ;  /* 0x0010000007060890 */ /* 0x000fc8000fffe13f */
[----:B------:R-:W-:Y:S02]  /*0200*/  @UP0 USHF.L.U32 UR7, UR6, 0xb, URZ ;  /* 0x0000000b06070899 */ /* 0x000fe4000800063f */
[----:B------:R-:W-:Y:S01]  /*0210*/  @UP0 USHF.L.U32 UR6, UR6, 0x1, URZ ;  /* 0x0000000106060899 */ /* 0x000fe2000800063f */
[----:B------:R-:W-:Y:S01]  /*0220*/  VOTEU.ANY UP0, P0 ;  /* 0x00000000003f7886 */ /* 0x000fe20000000100 */
[----:B------:R-:W0:Y:S04]  /*0230*/  SHFL.IDX PT, R2, R2, RZ, 0x1f ;  /* 0x00001fff02027589 */ /* 0x000e2800000e0000 */
[----:B------:R-:W1:Y:S02]  /*0240*/  FENCE.VIEW.ASYNC.S ;  /* 0x00000000000073c6 */ /* 0x000e640000000000 */
[----:B-1----:R1:W2:Y:S04]  /*0250*/  @UP0 SYNCS.EXCH.64 URZ, [UR8+0x38800], UR4 ;  /* 0x03880004083f05b2 */ /* 0x0022a80008000100 */
[----:B------:R1:W3:Y:S01]  /*0260*/  @UP1 SYNCS.EXCH.64 URZ, [UR8+0x38820], UR6 ;  /* 0x03882006083f15b2 */ /* 0x0002e20008000100 */
[----:B------:R-:W-:Y:S05]  /*0270*/  @P1 BRA `(.L_x_2) ;  /* 0x0000000000481947 */ /* 0x000fea0003800000 */
[----:B-1----:R-:W1:Y:S01]  /*0280*/  S2UR UR5, SR_CgaCtaId ;  /* 0x00000000000579c3 */ /* 0x002e620000008800 */
[----:B------:R-:W-:Y:S01]  /*0290*/  UMOV UR4, 0x400 ;  /* 0x0000040000047882 */ /* 0x000fe20000000000 */
[----:B------:R-:W-:Y:S01]  /*02a0*/  UMOV UR6, 0x1 ;  /* 0x0000000100067882 */ /* 0x000fe20000000000 */
[----:B------:R-:W-:Y:S01]  /*02b0*/  UMOV UR7, 0x2 ;  /* 0x0000000200077882 */ /* 0x000fe20000000000 */
[----:B------:R-:W-:Y:S01]  /*02c0*/  ELECT P0, URZ, PT ;  /* 0x00000000003f782f */ /* 0x000fe20003800000 */
[----:B-1----:R-:W-:Y:S02]  /*02d0*/  ULEA UR8, UR5, UR4, 0x18 ;  /* 0x0000000405087291 */ /* 0x002fe4000f8ec03f */
[----:B------:R-:W-:-:S04]  /*02e0*/  UIADD3 UR4, -UR6, 0x100000, URZ ;  /* 0x0010000006047890 */ /* 0x000fc8000fffe13f */
[----:B------:R-:W-:Y:S02]  /*02f0*/  USHF.L.U32 UR5, UR4, 0xb, URZ ;  /* 0x0000000b04057899 */ /* 0x000fe4000800063f */
[----:B------:R-:W-:Y:S02]  /*0300*/  USHF.L.U32 UR4, UR4, 0x1, URZ ;  /* 0x0000000104047899 */ /* 0x000fe4000800063f */
[----:B------:R-:W-:-:S04]  /*0310*/  UIADD3 UR6, -UR7, 0x100000, URZ ;  /* 0x0010000007067890 */ /* 0x000fc8000fffe13f */
[----:B------:R-:W-:Y:S02]  /*0320*/  USHF.L.U32 UR7, UR6, 0xb, URZ ;  /* 0x0000000b06077899 */ /* 0x000fe4000800063f */
[----:B------:R-:W-:Y:S01]  /*0330*/  USHF.L.U32 UR6, UR6, 0x1, URZ ;  /* 0x0000000106067899 */ /* 0x000fe2000800063f */
[----:B------:R-:W1:Y:S03]  /*0340*/  FENCE.VIEW.ASYNC.S ;  /* 0x00000000000073c6 */ /* 0x000e660000000000 */
[----:B-1----:R4:W1:Y:S08]  /*0350*/  SYNCS.EXCH.64 URZ, [UR8+0x38830], UR4 ;  /* 0x03883004083f75b2 */ /* 0x0028700008000100 */
[----:B------:R4:W0:Y:S01]  /*0360*/  SYNCS.EXCH.64 URZ, [UR8+0x38840], UR6 ;  /* 0x03884006083f75b2 */ /* 0x0008220008000100 */
[----:B------:R4:W0:Y:S01]  /*0370*/  SYNCS.EXCH.64 URZ, [UR8+0x38838], UR4 ;  /* 0x03883804083f75b2 */ /* 0x0008220008000100 */
[----:B------:R4:W0:Y:S02]  /*0380*/  SYNCS.EXCH.64 URZ, [UR8+0x38848], UR6 ;  /* 0x03884806083f75b2 */ /* 0x0008240008000100 */
[----:B----4-:R-:W-:Y:S01]  /*0390*/  NOP ;  /* 0x0000000000007918 */ /* 0x010fe20000000000 */
.L_x_2:
[----:B------:R-:W4:Y:S01]  /*03a0*/  SHFL.IDX PT, R3, R0, RZ, 0x1f ;  /* 0x00001fff00037589 */ /* 0x000f2200000e0000 */
[----:B------:R-:W-:Y:S01]  /*03b0*/  NOP ;  /* 0x0000000000007918 */ /* 0x000fe20000000000 */
[----:B----4-:R-:W-:-:S13]  /*03c0*/  ISETP.NE.AND P0, PT, R3, RZ, PT ;  /* 0x000000ff0300720c */ /* 0x010fda0003f05270 */
        /* <DEDUP_REMOVED lines=19> */
.L_x_3:
[----:B------:R-:W4:Y:S01]  /*0500*/  SHFL.IDX PT, R3, R0, RZ, 0x1f ;  /* 0x00001fff00037589 */ /* 0x000f2200000e0000 */
[----:B------:R-:W-:Y:S01]  /*0510*/  NOP ;  /* 0x0000000000007918 */ /* 0x000fe20000000000 */
[----:B----4-:R-:W-:-:S13]  /*0520*/  ISETP.NE.AND P0, PT, R3, RZ, PT ;  /* 0x000000ff0300720c */ /* 0x010fda0003f05270 */
[----:B------:R-:W-:Y:S05]  /*0530*/  @P0 BRA `(.L_x_4) ;  /* 0x0000000000380947 */ /* 0x000fea0003800000 */
[----:B-1----:R-:W1:Y:S01]  /*0540*/  S2UR UR5, SR_CgaCtaId ;  /* 0x00000000000579c3 */ /* 0x002e620000008800 */
[----:B------:R-:W-:Y:S01]  /*0550*/  UMOV UR4, 0x400 ;  /* 0x0000040000047882 */ /* 0x000fe20000000000 */
[----:B------:R-:W-:Y:S01]  /*0560*/  UMOV UR7, 0x1 ;  /* 0x0000000100077882 */ /* 0x000fe20000000000 */
[----:B------:R-:W-:Y:S01]  /*0570*/  ELECT P0, URZ, PT ;  /* 0x00000000003f782f */ /* 0x000fe20003800000 */
[----:B-1----:R-:W-:Y:S02]  /*0580*/  ULEA UR6, UR5, UR4, 0x18 ;  /* 0x0000000405067291 */ /* 0x002fe4000f8ec03f */
[----:B------:R-:W-:-:S04]  /*0590*/  UIADD3 UR4, -UR7, 0x100000, URZ ;  /* 0x0010000007047890 */ /* 0x000fc8000fffe13f */
[----:B------:R-:W-:Y:S02]  /*05a0*/  USHF.L.U32 UR5, UR4, 0xb, URZ ;  /* 0x0000000b04057899 */ /* 0x000fe4000800063f */
[----:B------:R-:W-:Y:S01]  /*05b0*/  USHF.L.U32 UR4, UR4, 0x1, URZ ;  /* 0x0000000104047899 */ /* 0x000fe2000800063f */
[----:B------:R-:W1:Y:S11]  /*05c0*/  FENCE.VIEW.ASYNC.S ;  /* 0x00000000000073c6 */ /* 0x000e760000000000 */
[----:B-1----:R4:W1:Y:S01]  /*05d0*/  SYNCS.EXCH.64 URZ, [UR6+0x38870], UR4 ;  /* 0x03887004063f75b2 */ /* 0x0028620008000100 */
[----:B------:R4:W0:Y:S01]  /*05e0*/  SYNCS.EXCH.64 URZ, [UR6+0x38880], UR4 ;  /* 0x03888004063f75b2 */ /* 0x0008220008000100 */
[----:B------:R4:W0:Y:S01]  /*05f0*/  SYNCS.EXCH.64 URZ, [UR6+0x38878], UR4 ;  /* 0x03887804063f75b2 */ /* 0x0008220008000100 */
[----:B------:R4:W0:Y:S02]  /*0600*/  SYNCS.EXCH.64 URZ, [UR6+0x38888], UR4 ;  /* 0x03888804063f75b2 */ /* 0x0008240008000100 */
[----:B----4-:R-:W-:Y:S01]  /*0610*/  NOP ;  /* 0x0000000000007918 */ /* 0x010fe20000000000 */
.L_x_4:
        /* <DEDUP_REMOVED lines=22> */
.L_x_5:
        /* <DEDUP_REMOVED lines=22> */
.L_x_6:
[----:B0-----:R-:W-:Y:S01]  /*08e0*/  ISETP.NE.AND P0, PT, R2, RZ, PT ;  /* 0x000000ff0200720c */ /* 0x001fe20003f05270 */
[----:B------:R-:W-:Y:S01]  /*08f0*/  IMAD.MOV.U32 R2, RZ, RZ, 0x1 ;  /* 0x00000001ff027424 */ /* 0x000fe200078e00ff */
[----:B------:R-:W-:Y:S01]  /*0900*/  NOP ;  /* 0x0000000000007918 */ /* 0x000fe20000000000 */
[----:B------:R-:W-:Y:S03]  /*0910*/  BSSY B6, `(.L_x_7) ;  /* 0x000104d000067945 */ /* 0x000fe60003800000 */
[----:B------:R-:W-:-:S05]  /*0920*/  SEL R2, R2, 0x2, !P0 ;  /* 0x0000000202027807 */ /* 0x000fca0004000000 */
[----:B------:R0:W-:Y:S01]  /*0930*/  STL [R1+0x14], R2 ;  /* 0x0000140201007387 */ /* 0x0001e20000100800 */
[----:B-123--:R-:W-:Y:S06]  /*0940*/  BAR.SYNC.DEFER_BLOCKING 0x0 ;  /* 0x0000000000007b1d */ /* 0x00efec0000010000 */
[----:B------:R-:W-:Y:S05]  /*0950*/  @!P0 BRA `(.L_x_8) ;  /* 0x000000bc00308947 */ /* 0x000fea0003800000 */
.L_x_9:
[----:B------:R-:W-:-:S08]  /*0960*/  NOP ;  /* 0x0000000000007918 */ /* 0x000fd00000000000 */
[----:B------:R-:W1:Y:S02]  /*0970*/  USETMAXREG.TRY_ALLOC.CTAPOOL UP0, 0xf0 ;  /* 0x000000f0000079c8 */ /* 0x000e640008000600 */
[----:B-1----:R-:W-:-:S13]  /*0980*/  PLOP3.LUT P0, PT, PT, PT, UP0, 0x80, 0x0 ;  /* 0x000000000000781c */ /* 0x002fda0003f0f008 */
[----:B------:R-:W-:Y:S05]  /*0990*/  @!P0 BRA `(.L_x_9) ;  /* 0xfffffffc00f08947 */ /* 0x000fea000383ffff */
[----:B0-----:R-:W0:Y:S08]  /*09a0*/  LDC R2, c[0x0][0xc50] ;  /* 0x00031400ff027b82 */ /* 0x001e300000000800 */
[----:B------:R-:W1:Y:S08]  /*09b0*/  S2UR UR4, SR_CTAID.Y ;  /* 0x00000000000479c3 */ /* 0x000e700000002600 */
[----:B------:R-:W2:Y:S08]  /*09c0*/  S2UR UR5, SR_CTAID.Z ;  /* 0x00000000000579c3 */ /* 0x000eb00000002700 */
[----:B------:R-:W-:Y:S06]  /*09d0*/  BAR.ARV 0x8, 0x180 ;  /* 0x0206000000007b1d */ /* 0x000fec0000002000 */
[----:B0-----:R-:W-:Y:S01]  /*09e0*/  ISETP.NE.AND P0, PT, R2, 0x1, PT ;  /* 0x000000010200780c */ /* 0x001fe20003f05270 */
[----:B-1----:R-:W-:-:S12]  /*09f0*/  IMAD.U32 R18, RZ, RZ, UR4 ;  /* 0x00000004ff127e24 */ /* 0x002fd8000f8e00ff */
[----:B------:R-:W0:Y:S08]  /*0a00*/  @P0 LDC R0, c[0x0][0xc54] ;  /* 0x00031500ff000b82 */ /* 0x000e300000000800 */
[----:B------:R-:W1:Y:S01]  /*0a10*/  @P0 LDC R3, c[0x0][0xc58] ;  /* 0x00031600ff030b82 */ /* 0x000e620000000800 */
[----:B0-----:R-:W-:-:S05]  /*0a20*/  @P0 IMAD.HI.U32 R0, R0, UR4, RZ ;  /* 0x0000000400000c27 */ /* 0x001fca000f8e00ff */
[----:B-1----:R-:W-:Y:S02]  /*0a30*/  @P0 SHF.R.U32.HI R18, RZ, R3, R0 ;  /* 0x00000003ff120219 */ /* 0x002fe40000011600 */
[----:B--2---:R-:W-:-:S03]  /*0a40*/  ISETP.LE.AND P0, PT, RZ, UR5, PT ;  /* 0x00000005ff007c0c */ /* 0x004fc6000bf03270 */
[----:B------:R-:W-:-:S04]  /*0a50*/  IMAD.MOV R3, RZ, RZ, -R18 ;  /* 0x000000ffff037224 */ /* 0x000fc800078e0a12 */
[----:B------:R-:W-:-:S06]  /*0a60*/  IMAD R2, R2, R3, UR4 ;  /* 0x0000000402027e24 */ /* 0x000fcc000f8e0203 */
[----:B------:R-:W-:Y:S05]  /*0a70*/  @!P0 BRA `(.L_x_10) ;  /* 0x0000010000d88947 */ /* 0x000fea0003800000 */
[----:B------:R-:W0:Y:S01]  /*0a80*/  LDC.64 R4, c[0x0][0x418] ;  /* 0x00010600ff047b82 */ /* 0x000e220000000a00 */
[----:B------:R-:W-:Y:S01]  /*0a90*/  LOP3.LUT R17, R2, 0xffff, RZ, 0xc0, !PT ;  /* 0x0000ffff02117812 */ /* 0x000fe200078ec0ff */
[----:B------:R-:W-:-:S06]  /*0aa0*/  IMAD.MOV.U32 R22, RZ, RZ, RZ ;  /* 0x000000ffff167224 */ /* 0x000fcc00078e00ff */
[----:B------:R-:W1:Y:S08]  /*0ab0*/  LDC R19, c[0x0][0x424] ;  /* 0x00010900ff137b82 */ /* 0x000e700000000800 */
[----:B------:R-:W2:Y:S01]  /*0ac0*/  LDC R0, c[0x0][0x2f0] ;  /* 0x0000bc00ff007b82 */ /* 0x000ea20000000800 */
[----:B0-----:R-:W-:-:S04]  /*0ad0*/  ISETP.NE.U32.AND P0, PT, R4, RZ, PT ;  /* 0x000000ff0400720c */ /* 0x001fc80003f05070 */
[----:B------:R-:W-:-:S04]  /*0ae0*/  ISETP.NE.AND.EX P0, PT, R5, RZ, PT, P0 ;  /* 0x000000ff0500720c */ /* 0x000fc80003f05300 */
[----:B-1----:R-:W-:-:S05]  /*0af0*/  SEL R19, R19, 0x1, P0 ;  /* 0x0000000113137807 */ /* 0x002fca0000000000 */
[----:B--2---:R-:W-:-:S04]  /*0b00*/  IMAD R19, R19, R0, RZ ;  /* 0x0000000013137224 */ /* 0x004fc800078e02ff */
[C---:B------:R-:W-:Y:S01]  /*0b10*/  VIADD R0, R19.reuse, 0x4f ;  /* 0x0000004f13007836 */ /* 0x040fe20000000000 */
[----:B------:R-:W-:-:S03]  /*0b20*/  ISETP.GE.AND P0, PT, R19, 0x1, PT ;  /* 0x000000011300780c */ /* 0x000fc60003f06270 */
[----:B------:R-:W-:-:S05]  /*0b30*/  IMAD.HI R0, R0, 0x66666667, RZ ;  /* 0x6666666700007827 */ /* 0x000fca00078e02ff */
[----:B------:R-:W-:-:S04]  /*0b40*/  SHF.R.U32.HI R3, RZ, 0x1f, R0 ;  /* 0x0000001fff037819 */ /* 0x000fc80000011600 */
[----:B------:R-:W-:Y:S01]  /*0b50*/  LEA.HI.SX32 R0, R0, R3, 0x1b ;  /* 0x0000000300007211 */ /* 0x000fe200078fdaff */
[----:B------:R-:W-:Y:S06]  /*0b60*/  @!P0 BRA `(.L_x_11) ;  /* 0x0000000000788947 */ /* 0x000fec0003800000 */
[----:B------:R-:W-:-:S04]  /*0b70*/  SHF.R.U32.HI R5, RZ, 0x10, R2 ;  /* 0x00000010ff057819 */ /* 0x000fc80000011602 */
[----:B------:R-:W-:-:S13]  /*0b80*/  ISETP.NE.AND P0, PT, R5, RZ, PT ;  /* 0x000000ff0500720c */ /* 0x000fda0003f05270 */
[----:B------:R-:W0:Y:S02]  /*0b90*/  @!P0 LDC R5, c[0x0][0x9f0] ;  /* 0x00027c00ff058b82 */ /* 0x000e240000000800 */
[-C--:B0-----:R-:W-:Y:S02]  /*0ba0*/  IABS R7, R5.reuse ;  /* 0x0000000500077213 */ /* 0x081fe40000000000 */
[----:B------:R-:W-:Y:S02]  /*0bb0*/  IADD3 R4, R0, -0x1, R5 ;  /* 0xffffffff00047810 */ /* 0x000fe40007ffe005 */
[----:B------:R-:W0:Y:S01]  /*0bc0*/  I2F.RP R6, R7 ;  /* 0x0000000700067306 */ /* 0x000e220000209400 */
[----:B------:R-:W-:-:S05]  /*0bd0*/  IABS R10, R5 ;  /* 0x00000005000a7213 */ /* 0x000fca0000000000 */
[----:B------:R-:W-:Y:S02]  /*0be0*/  IMAD.MOV R10, RZ, RZ, -R10 ;  /* 0x000000ffff0a7224 */ /* 0x000fe400078e0a0a */
[----:B0-----:R-:W0:Y:S02]  /*0bf0*/  MUFU.RCP R6, R6 ;  /* 0x0000000600067308 */ /* 0x001e240000001000 */
[----:B0-----:R-:W-:Y:S02]  /*0c00*/  IADD3 R2, R6, 0xffffffe, RZ ;  /* 0x0ffffffe06027810 */ /* 0x001fe40007ffe0ff */
[----:B------:R-:W-:-:S04]  /*0c10*/  IABS R6, R4 ;  /* 0x0000000400067213 */ /* 0x000fc80000000000 */
[----:B------:R0:W1:Y:S01]  /*0c20*/  F2I.FTZ.U32.TRUNC.NTZ R3, R2 ;  /* 0x0000000200037305 */ /* 0x000062000021f000 */
[----:B------:R-:W-:-:S04]  /*0c30*/  LOP3.LUT R4, R4, R5, RZ, 0x3c, !PT ;  /* 0x0000000504047212 */ /* 0x000fc800078e3cff */
[----:B------:R-:W-:Y:S01]  /*0c40*/  ISETP.GE.AND P2, PT, R4, RZ, PT ;  /* 0x000000ff0400720c */ /* 0x000fe20003f46270 */
[----:B0-----:R-:W-:Y:S02]  /*0c50*/  IMAD.MOV.U32 R2, RZ, RZ, RZ ;  /* 0x000000ffff027224 */ /* 0x001fe400078e00ff */
[----:B-1----:R-:W-:-:S04]  /*0c60*/  IMAD.MOV R8, RZ, RZ, -R3 ;  /* 0x000000ffff087224 */ /* 0x002fc800078e0a03 */
[----:B------:R-:W-:-:S04]  /*0c70*/  IMAD R9, R8, R7, RZ ;  /* 0x0000000708097224 */ /* 0x000fc800078e02ff */
[----:B------:R-:W-:-:S04]  /*0c80*/  IMAD.HI.U32 R3, R3, R9, R2 ;  /* 0x0000000903037227 */ /* 0x000fc800078e0002 */
[----:B------:R-:W-:Y:S02]  /*0c90*/  IMAD.MOV.U32 R2, RZ, RZ, R10 ;  /* 0x000000ffff027224 */ /* 0x000fe400078e000a */
[----:B------:R-:W-:-:S04]  /*0ca0*/  IMAD.HI.U32 R3, R3, R6, RZ ;  /* 0x0000000603037227 */ /* 0x000fc800078e00ff */
[----:B------:R-:W-:-:S05]  /*0cb0*/  IMAD R2, R3, R2, R6 ;  /* 0x0000000203027224 */ /* 0x000fca00078e0206 */
[----:B------:R-:W-:-:S13]  /*0cc0*/  ISETP.GT.U32.AND P1, PT, R7, R2, PT ;  /* 0x000000020700720c */ /* 0x000fda0003f24070 */
[----:B------:R-:W-:Y:S02]  /*0cd0*/  @!P1 IMAD.IADD R2, R2, 0x1, -R7 ;  /* 0x0000000102029824 */ /* 0x000fe400078e0a07 */
[----:B------:R-:W-:Y:S01]  /*0ce0*/  @!P1 VIADD R3, R3, 0x1 ;  /* 0x0000000103039836 */ /* 0x000fe20000000000 */
[----:B------:R-:W-:Y:S02]  /*0cf0*/  ISETP.NE.AND P1, PT, R5, RZ, PT ;  /* 0x000000ff0500720c */ /* 0x000fe40003f25270 */
[----:B------:R-:W-:-:S13]  /*0d00*/  ISETP.GE.U32.AND P0, PT, R2, R7, PT ;  /* 0x000000070200720c */ /* 0x000fda0003f06070 */
[----:B------:R-:W-:-:S05]  /*0d10*/  @P0 IADD3 R3, R3, 0x1, RZ ;  /* 0x0000000103030810 */ /* 0x000fca0007ffe0ff */
[----:B------:R-:W-:Y:S01]  /*0d20*/  @!P2 IMAD.MOV R3, RZ, RZ, -R3 ;  /* 0x000000ffff03a224 */ /* 0x000fe200078e0a03 */
[----:B------:R-:W-:-:S05]  /*0d30*/  @!P1 LOP3.LUT R3, RZ, R5, RZ, 0x33, !PT ;  /* 0x00000005ff039212 */ /* 0x000fca00078e33ff */
[----:B------:R-:W-:-:S07]  /*0d40*/  IMAD.MOV.U32 R22, RZ, RZ, R3 ;  /* 0x000000ffff167224 */ /* 0x000fce00078e0003 */
.L_x_11:
[----:B------:R-:W0:Y:S01]  /*0d50*/  S2R R2, SR_TID.X ;  /* 0x0000000000027919 */ /* 0x000e220000002100 */
[-C--:B------:R-:W-:Y:S01]  /*0d60*/  IMAD R17, R17, R22.reuse, RZ ;  /* 0x0000001611117224 */ /* 0x080fe200078e02ff */
[----:B------:R-:W-:Y:S01]  /*0d70*/  PLOP3.LUT P0, PT, PT, PT, PT, 0x80, 0x0 ;  /* 0x000000000000781c */ /* 0x000fe20003f0f070 */
[----:B------:R-:W-:Y:S01]  /*0d80*/  IMAD.MOV.U32 R3, RZ, RZ, RZ ;  /* 0x000000ffff037224 */ /* 0x000fe200078e00ff */
[----:B------:R-:W-:Y:S02]  /*0d90*/  CS2R R150, SRZ ;  /* 0x0000000000967805 */ /* 0x000fe4000001ff00 */
[----:B------:R-:W-:Y:S02]  /*0da0*/  CS2R R148, SRZ ;  /* 0x0000000000947805 */ /* 0x000fe4000001ff00 */
[----:B------:R-:W-:Y:S01]  /*0db0*/  VIADDMNMX R22, R17, R22, R0, PT ;  /* 0x0000001611167246 */ /* 0x000fe20003800100 */
[----:B------:R-:W-:Y:S01]  /*0dc0*/  IMAD.MOV.U32 R0, RZ, RZ, RZ ;  /* 0x000000ffff007224 */ /* 0x000fe200078e00ff */
[----:B------:R-:W-:-:S02]  /*0dd0*/  CS2R R146, SRZ ;  /* 0x0000000000927805 */ /* 0x000fc4000001ff00 */
[----:B------:R-:W-:Y:S02]  /*0de0*/  CS2R R144, SRZ ;  /* 0x0000000000907805 */ /* 0x000fe4000001ff00 */
[----:B------:R-:W-:Y:S02]  /*0df0*/  ISETP.GT.AND P1, PT, R22, R17, PT ;  /* 0x000000111600720c */ /* 0x000fe40003f24270 */
[----:B------:R-:W-:Y:S02]  /*0e00*/  CS2R R142, SRZ ;  /* 0x00000000008e7805 */ /* 0x000fe4000001ff00 */
[----:B------:R-:W-:Y:S02]  /*0e10*/  CS2R R140, SRZ ;  /* 0x00000000008c7805 */ /* 0x000fe4000001ff00 */
[----:B------:R-:W-:Y:S02]  /*0e20*/  CS2R R138, SRZ ;  /* 0x00000000008a7805 */ /* 0x000fe4000001ff00 */
[----:B------:R-:W-:-:S02]  /*0e30*/  CS2R R136, SRZ ;  /* 0x0000000000887805 */ /* 0x000fc4000001ff00 */
[----:B------:R-:W-:Y:S02]  /*0e40*/  CS2R R134, SRZ ;  /* 0x0000000000867805 */ /* 0x000fe4000001ff00 */
[----:B------:R-:W-:Y:S02]  /*0e50*/  CS2R R132, SRZ ;  /* 0x0000000000847805 */ /* 0x000fe4000001ff00 */
        /* <DEDUP_REMOVED lines=14> */
[----:B------:R-:W-:Y:S01]  /*0f40*/  CS2R R102, SRZ ;  /* 0x0000000000667805 */ /* 0x000fe2000001ff00 */
[----:B0-----:R-:W-:Y:S01]  /*0f50*/  VIADD R23, R2, 0xffffff80 ;  /* 0xffffff8002177836 */ /* 0x001fe20000000000 */
        /* <DEDUP_REMOVED lines=38> */
[----:B------:R-:W-:Y:S01]  /*11c0*/  CS2R R24, SRZ ;  /* 0x0000000000187805 */ /* 0x000fe2000001ff00 */
[----:B------:R-:W-:Y:S06]  /*11d0*/  @!P1 BRA `(.L_x_12) ;  /* 0x0000008c00e09947 */ /* 0x000fec0003800000 */
[----:B------:R-:W-:Y:S01]  /*11e0*/  SHF.R.S32.HI R0, RZ, 0x1f, R23 ;  /* 0x0000001fff007819 */ /* 0x000fe20000011417 */
[----:B------:R-:W0:Y:S01]  /*11f0*/  S2UR UR7, SR_CgaCtaId ;  /* 0x00000000000779c3 */ /* 0x000e220000008800 */
[----:B------:R-:W-:Y:S02]  /*1200*/  UMOV UR6, 0x400 ;  /* 0x0000040000067882 */ /* 0x000fe40000000000 */
[----:B------:R-:W-:-:S04]  /*1210*/  LEA.HI R64, R0, R23, RZ, 0x7 ;  /* 0x0000001700407211 */ /* 0x000fc800078f38ff */
[----:B------:R-:W-:-:S06]  /*1220*/  SHF.R.S32.HI R0, RZ, 0x7, R64 ;  /* 0x00000007ff007819 */ /* 0x000fcc0000011440 */
[----:B------:R-:W1:Y:S01]  /*1230*/  SHFL.IDX PT, R0, R0, RZ, 0x1f ;  /* 0x00001fff00007589 */ /* 0x000e6200000e0000 */
[----:B0-----:R-:W-:-:S04]  /*1240*/  ULEA UR8, UR7, UR6, 0x18 ;  /* 0x0000000607087291 */ /* 0x001fc8000f8ec03f */
[----:B------:R-:W-:Y:S02]  /*1250*/  UIADD3 UR6, UR8, 0x14400, URZ ;  /* 0x0001440008067890 */ /* 0x000fe4000fffe03f */
[----:B------:R-:W-:Y:S02]  /*1260*/  IMAD.U32 R16, RZ, RZ, UR8 ;  /* 0x00000008ff107e24 */ /* 0x000fe4000f8e00ff */
[----:B------:R-:W-:Y:S01]  /*1270*/  ULOP3.LUT UP0, URZ, UR6, 0x9f, URZ, 0xc0, !UPT ;  /* 0x0000009f063f7892 */ /* 0x000fe2000f80c03f */
[----:B-1----:R-:W-:-:S05]  /*1280*/  R2UR UR4, R0 ;  /* 0x00000000000472ca */ /* 0x002fca00000e0000 */
[----:B------:R-:W-:-:S08]  /*1290*/  PLOP3.LUT P0, PT, PT, PT, UP0, 0x80, 0x0 ;  /* 0x000000000000781c */ /* 0x000fd00003f0f008 */
[----:B------:R-:W-:-:S04]  /*12a0*/  ULEA.HI UR5, UR4, UR4, URZ, 0x1 ;  /* 0x0000000404057291 */ /* 0x000fc8000f8f083f */
[----:B------:R-:W-:-:S04]  /*12b0*/  ULOP3.LUT UR5, UR5, 0x1e, URZ, 0xc0, !UPT ;  /* 0x0000001e05057892 */ /* 0x000fc8000f8ec03f */
[----:B------:R-:W-:-:S04]  /*12c0*/  UIADD3 UR5, UR4, -UR5, URZ ;  /* 0x8000000504057290 */ /* 0x000fc8000fffe03f */
[----:B------:R-:W-:-:S04]  /*12d0*/  ULEA UR5, UR5, UR6, 0xd ;  /* 0x0000000605057291 */ /* 0x000fc8000f8e683f */
[----:B------:R-:W-:-:S04]  /*12e0*/  USHF.R.U32.HI UR5, URZ, 0x4, UR5 ;  /* 0x000000043f057899 */ /* 0x000fc80008011605 */
[----:B------:R-:W-:Y:S01]  /*12f0*/  ULOP3.LUT UR36, UR5, 0x3fff, URZ, 0xc0, !UPT ;  /* 0x00003fff05247892 */ /* 0x000fe2000f8ec03f */
[----:B------:R-:W-:Y:S11]  /*1300*/  @!P0 BRA `(.L_x_13) ;  /* 0x0000000000408947 */ /* 0x000ff60003800000 */
[----:B------:R-:W-:Y:S01]  /*1310*/  MOV R0, 0x0 ;  /* 0x0000000000007802 */ /* 0x000fe20000000f00 */
[----:B------:R-:W-:Y:S01]  /*1320*/  ULDC.64 UR4, c[0x4][0x1b8] ;  /* 0x01006e0000047ab9 */ /* 0x000fe20000000a00 */
[----:B------:R-:W-:Y:S01]  /*1330*/  ULDC.64 UR6, c[0x4][0x138] ;  /* 0x01004e0000067ab9 */ /* 0x000fe20000000a00 */
[----:B------:R-:W-:Y:S01]  /*1340*/  MOV R4, UR4 ;  /* 0x0000000400047c02 */ /* 0x000fe20008000f00 */
[----:B------:R0:W1:Y:S01]  /*1350*/  LDC.64 R2, c[0x4][R0] ;  /* 0x0100000000027b82 */ /* 0x0000620000000a00 */
[----:B------:R-:W-:Y:S01]  /*1360*/  IMAD.U32 R5, RZ, RZ, UR5 ;  /* 0x00000005ff057e24 */ /* 0x000fe2000f8e00ff */
[----:B------:R-:W-:Y:S01]  /*1370*/  ULDC.64 UR4, c[0x4][0x1c0] ;  /* 0x0100700000047ab9 */ /* 0x000fe20000000a00 */
[----:B------:R-:W-:Y:S01]  /*1380*/  IMAD.U32 R10, RZ, RZ, UR6 ;  /* 0x00000006ff0a7e24 */ /* 0x000fe2000f8e00ff */
[----:B------:R-:W-:Y:S01]  /*1390*/  MOV R12, 0x1 ;  /* 0x00000001000c7802 */ /* 0x000fe20000000f00 */
[----:B------:R-:W-:Y:S02]  /*13a0*/  IMAD.U32 R6, RZ, RZ, UR4 ;  /* 0x00000004ff067e24 */ /* 0x000fe4000f8e00ff */
[----:B------:R-:W-:-:S02]  /*13b0*/  IMAD.U32 R7, RZ, RZ, UR5 ;  /* 0x00000005ff077e24 */ /* 0x000fc4000f8e00ff */
[----:B------:R-:W-:Y:S02]  /*13c0*/  IMAD.U32 R11, RZ, RZ, UR7 ;  /* 0x00000007ff0b7e24 */ /* 0x000fe4000f8e00ff */
[----:B------:R-:W-:Y:S02]  /*13d0*/  IMAD.MOV.U32 R8, RZ, RZ, 0x70 ;  /* 0x00000070ff087424 */ /* 0x000fe400078e00ff */
[----:B0-----:R-:W-:-:S07]  /*13e0*/  IMAD.MOV.U32 R13, RZ, RZ, RZ ;  /* 0x000000ffff0d7224 */ /* 0x001fce00078e00ff */
[----:B------:R-:W-:-:S07]  /*13f0*/  LEPC R20, `(.L_x_13) ;  /* 0x000000001014794e */ /* 0x000fce0000000000 */
[----:B-1----:R-:W-:Y:S05]  /*1400*/  CALL.ABS.NOINC R2 ;  /* 0x0000000002007343 */ /* 0x002fea0003c00000 */
.L_x_13:
[----:B------:R-:W2:Y:S01]  /*1410*/  LDL.LU R20, [R1+0x14] ;  /* 0x0000140001147983 */ /* 0x000ea20000300800 */
[----:B------:R-:W-:Y:S02]  /*1420*/  R2UR UR4, R16 ;  /* 0x00000000100472ca */ /* 0x000fe400000e0000 */
[----:B------:R-:W-:-:S11]  /*1430*/  SHF.L.U32 R2, RZ, 0x1f, RZ ;  /* 0x0000001fff027819 */ /* 0x000fd600000006ff */
[----:B------:R-:W0:Y:S01]  /*1440*/  SYNCS.PHASECHK.TRANS64.TRYWAIT P1, [UR4+0x38800], R2 ;  /* 0x03880002ff0075a7 */ /* 0x000e220008020144 */
[----:B--2---:R-:W-:-:S04]  /*1450*/  LOP3.LUT R0, R20, 0x1, RZ, 0xfc, !PT ;  /* 0x0000000114007812 */ /* 0x004fc800078efcff */
[----:B------:R-:W-:Y:S01]  /*1460*/  ISETP.NE.AND P0, PT, R0, 0x3, PT ;  /* 0x000000030000780c */ /* 0x000fe20003f05270 */
[----:B0-----:R-:W-:-:S12]  /*1470*/  @!P1 BRA `(.L_x_14) ;  /* 0x000000f800609947 */ /* 0x001fd80003800000 */
.L_x_132:
[----:B------:R-:W-:Y:S05]  /*1480*/  @!P0 BRA `(.L_x_15) ;  /* 0x0000000000048947 */ /* 0x000fea0003800000 */
[----:B------:R-:W-:Y:S01]  /*1490*/  BPT.TRAP 0x1 ;  /* 0x000000040000795c */ /* 0x000fe20000300000 */
.L_x_15:
[----:B------:R-:W-:-:S13]  /*14a0*/  R2UR UR4, R16 ;  /* 0x00000000100472ca */ /* 0x000fda00000e0000 */
[----:B------:R1:W2:Y:S01]  /*14b0*/  SYNCS.PHASECHK.TRANS64.TRYWAIT P2, [UR4+0x38830], R2 ;  /* 0x03883002ff0075a7 */ /* 0x0002a20008040144 */
[----:B------:R-:W-:Y:S05]  /*14c0*/  @!P0 BRA `(.L_x_16) ;  /* 0x0000000000048947 */ /* 0x000fea0003800000 */
[----:B------:R-:W-:Y:S01]  /*14d0*/  BPT.TRAP 0x1 ;  /* 0x000000040000795c */ /* 0x000fe20000300000 */
.L_x_16:
[----:B------:R-:W3:Y:S01]  /*14e0*/  S2R R0, SR_TID.X ;  /* 0x0000000000007919 */ /* 0x000ee20000002100 */
[----:B------:R-:W-:Y:S01]  /*14f0*/  IMAD.U32 R4, RZ, RZ, UR36 ;  /* 0x00000024ff047e24 */ /* 0x000fe2000f8e00ff */
[----:B---3--:R-:W-:-:S04]  /*1500*/  LOP3.LUT R0, R0, 0x7f, RZ, 0xc0, !PT ;  /* 0x0000007f00007812 */ /* 0x008fc800078ec0ff */
[----:B------:R-:W-:Y:S01]  /*1510*/  ISETP.NE.AND P1, PT, R0, RZ, PT ;  /* 0x000000ff0000720c */ /* 0x000fe20003f25270 */
[----:B--2---:R-:W-:-:S12]  /*1520*/  @P2 BRA `(.L_x_17) ;  /* 0x00000000000c2947 */ /* 0x004fd80003800000 */
[----:B------:R-:W-:-:S13]  /*1530*/  R2UR UR4, R16 ;  /* 0x00000000100472ca */ /* 0x000fda00000e0000 */
[----:B------:R-:W2:Y:S02]  /*1540*/  SYNCS.PHASECHK.TRANS64.TRYWAIT P2, [UR4+0x38830], R2 ;  /* 0x03883002ff0075a7 */ /* 0x000ea40008040144 */
[----:B--2---:R-:W-:Y:S05]  /*1550*/  @!P2 BRA `(.L_x_18) ;  /* 0x000000f80044a947 */ /* 0x004fea0003800000 */
.L_x_17:
[----:B------:R-:W-:Y:S05]  /*1560*/  WARPSYNC.ALL ;  /* 0x0000000000007948 */ /* 0x000fea0003800000 */
[----:B------:R-:W-:Y:S01]  /*1570*/  IMAD.MOV.U32 R9, RZ, RZ, RZ ;  /* 0x000000ffff097224 */ /* 0x000fe200078e00ff */
[----:B------:R-:W-:Y:S01]  /*1580*/  LOP3.LUT R4, R4, 0x10000, RZ, 0xfc, !PT ;  /* 0x0001000004047812 */ /* 0x000fe200078efcff */
[----:B------:R-:W-:Y:S02]  /*1590*/  IMAD.MOV.U32 R151, RZ, RZ, RZ ;  /* 0x000000ffff977224 */ /* 0x000fe400078e00ff */
[----:B------:R-:W-:Y:S01]  /*15a0*/  IMAD.MOV.U32 R5, RZ, RZ, 0x40000040 ;  /* 0x40000040ff057424 */ /* 0x000fe200078e00ff */
[----:B------:R-:W-:Y:S01]  /*15b0*/  R2UR UR60, R16 ;  /* 0x00000000103c72ca */ /* 0x000fe200000e0000 */
[----:B------:R-:W-:Y:S01]  /*15c0*/  WARPGROUP.ARRIVE ;  /* 0x00000000000079c5 */ /* 0x000fe20000000000 */
[C---:B------:R-:W-:Y:S01]  /*15d0*/  R2UR UR8, R4.reuse ;  /* 0x00000000040872ca */ /* 0x040fe200000e0000 */
[----:B------:R-:W-:Y:S01]  /*15e0*/  UMOV UR11, 0x40000040 ;  /* 0x40000040000b7882 */ /* 0x000fe20000000000 */
        /* <DEDUP_REMOVED lines=8> */
[----:B------:R-:W-:Y:S01]  /*1670*/  R2UR UR17, R5 ;  /* 0x00000000051172ca */ /* 0x000fe200000e0000 */
[----:B------:R-:W-:Y:S01]  /*1680*/  UIADD3 UR4, UR60, 0x24400, URZ ;  /* 0x000244003c047890 */ /* 0x000fe2000fffe03f */
[----:B------:R-:W-:Y:S01]  /*1690*/  R2UR UR6, R4 ;  /* 0x00000000040672ca */ /* 0x000fe200000e0000 */
[----:B------:R-:W-:Y:S01]  /*16a0*/  UMOV UR25, 0x40000040 ;  /* 0x4000004000197882 */ /* 0x000fe20000000000 */
[----:B------:R-:W-:Y:S01]  /*16b0*/  MOV R13, UR21 ;  /* 0x00000015000d7c02 */ /* 0x000fe20008000f00 */
[----:B------:R-:W-:Y:S01]  /*16c0*/  USHF.R.U32.HI UR4, URZ, 0x4, UR4 ;  /* 0x000000043f047899 */ /* 0x000fe20008011604 */
[----:B------:R-:W-:Y:S01]  /*16d0*/  LOP3.LUT R64, R64, 0xffffff80, RZ, 0xc0, !PT ;  /* 0xffffff8040407812 */ /* 0x000fe200078ec0ff */
[----:B------:R-:W-:Y:S01]  /*16e0*/  UMOV UR27, 0x40000040 ;  /* 0x40000040001b7882 */ /* 0x000fe20000000000 */
[----:B------:R-:W-:Y:S01]  /*16f0*/  UMOV UR29, 0x40000040 ;  /* 0x40000040001d7882 */ /* 0x000fe20000000000 */
[----:B------:R-:W-:Y:S01]  /*1700*/  ULOP3.LUT UR4, UR4, 0x3fff, URZ, 0xc0, !UPT ;  /* 0x00003fff04047892 */ /* 0x000fe2000f8ec03f */
[----:B------:R-:W-:Y:S01]  /*1710*/  IMAD.MOV.U32 R0, RZ, RZ, -0x2 ;  /* 0xfffffffeff007424 */ /* 0x000fe200078e00ff */
[----:B------:R-:W-:Y:S01]  /*1720*/  UMOV UR31, 0x40000040 ;  /* 0x40000040001f7882 */ /* 0x000fe20000000000 */
[----:B------:R-:W-:Y:S01]  /*1730*/  UMOV UR33, 0x40000040 ;  /* 0x4000004000217882 */ /* 0x000fe20000000000 */
[----:B------:R-:W-:Y:S01]  /*1740*/  ULOP3.LUT UR61, UR4, 0x10000, URZ, 0xfc, !UPT ;  /* 0x00010000043d7892 */ /* 0x000fe2000f8efc3f */
[----:B------:R-:W-:Y:S01]  /*1750*/  IMAD.IADD R64, R23, 0x1, -R64 ;  /* 0x0000000117407824 */ /* 0x000fe200078e0a40 */
[----:B------:R-:W-:Y:S01]  /*1760*/  UIADD3 UR5, UR6, 0x2, URZ ;  /* 0x0000000206057890 */ /* 0x000fe2000fffe03f */
[----:B------:R-:W-:Y:S01]  /*1770*/  P2R R20, PR, RZ, 0x1 ;  /* 0x00000001ff147803 */ /* 0x000fe20000000000 */
[----:B------:R-:W-:Y:S01]  /*1780*/  UIADD3 UR4, UR61, 0x80, URZ ;  /* 0x000000803d047890 */ /* 0x000fe2000fffe03f */
[----:B------:R-:W-:Y:S01]  /*1790*/  MOV R150, R151 ;  /* 0x0000009700967202 */ /* 0x000fe20000000f00 */
[----:B------:R-:W-:Y:S01]  /*17a0*/  UIADD3 UR7, UR6, 0x4, URZ ;  /* 0x0000000406077890 */ /* 0x000fe2000fffe03f */
[----:B0-----:R-:W-:Y:S01]  /*17b0*/  SHF.R.S32.HI R3, RZ, 0x1f, R64 ;  /* 0x0000001fff037819 */ /* 0x001fe20000011440 */
[----:B------:R-:W-:Y:S01]  /*17c0*/  UMOV UR10, UR61 ;  /* 0x0000003d000a7c82 */ /* 0x000fe20008000000 */
[----:B------:R-:W-:Y:S01]  /*17d0*/  UMOV UR20, UR5 ;  /* 0x0000000500147c82 */ /* 0x000fe20008000000 */
[----:B------:R-:W-:Y:S01]  /*17e0*/  HGMMA.64x16x16.F32.BF16 R56, gdesc[UR8], RZ, !UPT, gsb0 ;  /* 0x00200000083879f0 */ /* 0x000fe2000c0018ff */
[----:B------:R-:W-:Y:S01]  /*17f0*/  UMOV UR14, UR4 ;  /* 0x00000004000e7c82 */ /* 0x000fe20008000000 */
[----:B------:R-:W-:Y:S01]  /*1800*/  R2UR UR8, R4 ;  /* 0x00000000040872ca */ /* 0x000fe200000e0000 */
[----:B------:R-:W-:Y:S01]  /*1810*/  UIADD3 UR4, UR61, 0x100, URZ ;  /* 0x000001003d047890 */ /* 0x000fe2000fffe03f */
[----:B------:R-:W-:Y:S01]  /*1820*/  R2UR UR9, R5 ;  /* 0x00000000050972ca */ /* 0x000fe200000e0000 */
[----:B------:R-:W-:Y:S01]  /*1830*/  UMOV UR11, 0x40000040 ;  /* 0x40000040000b7882 */ /* 0x000fe20000000000 */
[----:B------:R-:W-:Y:S01]  /*1840*/  UMOV UR5, 0x40000040 ;  /* 0x4000004000057882 */ /* 0x000fe20000000000 */
[----:B------:R-:W-:Y:S01]  /*1850*/  IMAD.U32 R12, RZ, RZ, UR20 ;  /* 0x00000014ff0c7e24 */ /* 0x000fe2000f8e00ff */
[----:B------:R-:W-:Y:S01]  /*1860*/  UIADD3 UR22, UR61, 0x284, URZ ;  /* 0x000002843d167890 */ /* 0x000fe2000fffe03f */
[----:B------:R-:W-:Y:S01]  /*1870*/  LEA.HI R3, R3, R64, RZ, 0x2 ;  /* 0x0000004003037211 */ /* 0x000fe200078f10ff */
[----:B------:R-:W-:Y:S01]  /*1880*/  UMOV UR10, UR4 ;  /* 0x00000004000a7c82 */ /* 0x000fe20008000000 */
[----:B------:R-:W-:Y:S01]  /*1890*/  UIADD3 UR4, UR61, 0x180, URZ ;  /* 0x000001803d047890 */ /* 0x000fe2000fffe03f */
[--C-:B------:R-:W-:Y:S01]  /*18a0*/  IMAD.MOV.U32 R149, RZ, RZ, R151.reuse ;  /* 0x000000ffff957224 */ /* 0x100fe200078e0097 */
[----:B------:R-:W-:Y:S01]  /*18b0*/  UIADD3 UR24, UR6, 0x406, URZ ;  /* 0x0000040606187890 */ /* 0x000fe2000fffe03f */
[----:B------:R-:W-:Y:S01]  /*18c0*/  LOP3.LUT R3, R3, 0x7ffffffc, RZ, 0xc0, !PT ;  /* 0x7ffffffc03037812 */ /* 0x000fe200078ec0ff */
[----:B------:R-:W-:Y:S01]  /*18d0*/  UIADD3 UR26, UR61, 0x286, URZ ;  /* 0x000002863d1a7890 */ /* 0x000fe2000fffe03f */
[--C-:B------:R-:W-:Y:S01]  /*18e0*/  IMAD.MOV.U32 R148, RZ, RZ, R151.reuse ;  /* 0x000000ffff947224 */ /* 0x100fe200078e0097 */
[----:B------:R-:W-:Y:S01]  /*18f0*/  UIADD3 UR28, UR6, 0x800, URZ ;  /* 0x00000800061c7890 */ /* 0x000fe2000fffe03f */
[----:B------:R-:W-:Y:S01]  /*1900*/  IMAD.MOV.U32 R147, RZ, RZ, R151 ;  /* 0x000000ffff937224 */ /* 0x000fe200078e0097 */
[----:B------:R-:W-:Y:S01]  /*1910*/  UIADD3 UR30, UR61, 0x500, URZ ;  /* 0x000005003d1e7890 */ /* 0x000fe2000fffe03f */
[----:B------:R-:W-:Y:S01]  /*1920*/  IMAD.IADD R3, R64, 0x1, -R3 ;  /* 0x0000000140037824 */ /* 0x000fe200078e0a03 */
[----:B------:R-:W-:Y:S01]  /*1930*/  UIADD3 UR32, UR6, 0x802, URZ ;  /* 0x0000080206207890 */ /* 0x000fe2000fffe03f */
[--C-:B------:R-:W-:Y:S01]  /*1940*/  IMAD.MOV.U32 R146, RZ, RZ, R151.reuse ;  /* 0x000000ffff927224 */ /* 0x100fe200078e0097 */
[----:B------:R-:W-:Y:S01]  /*1950*/  UIADD3 UR34, UR61, 0x502, URZ ;  /* 0x000005023d227890 */ /* 0x000fe2000fffe03f */
[----:B------:R-:W-:Y:S01]  /*1960*/  IMAD R0, R3, R0, 0x50 ;  /* 0x0000005003007424 */ /* 0x000fe200078e0200 */
[----:B------:R-:W-:Y:S01]  /*1970*/  UMOV UR35, 0x40000040 ;  /* 0x4000004000237882 */ /* 0x000fe20000000000 */
[----:B------:R-:W-:Y:S01]  /*1980*/  UIADD3 UR36, UR6, 0x804, URZ ;  /* 0x0000080406247890 */ /* 0x000fe2000fffe03f */
[----:B------:R-:W-:Y:S01]  /*1990*/  IMAD.MOV.U32 R145, RZ, RZ, R151 ;  /* 0x000000ffff917224 */ /* 0x000fe200078e0097 */
[----:B------:R-:W-:Y:S01]  /*19a0*/  UIADD3 UR38, UR61, 0x504, URZ ;  /* 0x000005043d267890 */ /* 0x000fe2000fffe03f */
[----:B------:R-:W-:Y:S01]  /*19b0*/  IMAD.IADD R19, R19, 0x1, R0 ;  /* 0x0000000113137824 */ /* 0x000fe200078e0200 */
[----:B------:R-:W-:Y:S01]  /*19c0*/  UMOV UR37, 0x40000040 ;  /* 0x4000004000257882 */ /* 0x000fe20000000000 */
[----:B------:R-:W-:Y:S01]  /*19d0*/  UMOV UR39, 0x40000040 ;  /* 0x4000004000277882 */ /* 0x000fe20000000000 */
[----:B------:R-:W-:Y:S01]  /*19e0*/  UIADD3 UR40, UR6, 0x806, URZ ;  /* 0x0000080606287890 */ /* 0x000fe2000fffe03f */
[----:B------:R-:W-:Y:S01]  /*19f0*/  IMAD R19, R22, -0x50, R19 ;  /* 0xffffffb016137824 */ /* 0x000fe200078e0213 */
[----:B------:R-:W-:Y:S01]  /*1a00*/  UIADD3 UR42, UR61, 0x506, URZ ;  /* 0x000005063d2a7890 */ /* 0x000fe2000fffe03f */
[----:B------:R-:W-:Y:S01]  /*1a10*/  IMAD.MOV.U32 R144, RZ, RZ, R151 ;  /* 0x000000ffff907224 */ /* 0x000fe200078e0097 */
[----:B------:R-:W-:Y:S01]  /*1a20*/  UMOV UR41, 0x40000040 ;  /* 0x4000004000297882 */ /* 0x000fe20000000000 */
[----:B------:R-:W-:Y:S01]  /*1a30*/  UMOV UR43, 0x40000040 ;  /* 0x40000040002b7882 */ /* 0x000fe20000000000 */
[----:B------:R-:W-:Y:S01]  /*1a40*/  UIADD3 UR44, UR6, 0xc00, URZ ;  /* 0x00000c00062c7890 */ /* 0x000fe2000fffe03f */
[C---:B------:R-:W-:Y:S01]  /*1a50*/  ISETP.GT.AND P6, PT, R19.reuse, RZ, PT ;  /* 0x000000ff1300720c */ /* 0x040fe20003fc4270 */
[----:B------:R-:W-:Y:S01]  /*1a60*/  UIADD3 UR46, UR61, 0x780, URZ ;  /* 0x000007803d2e7890 */ /* 0x000fe2000fffe03f */
[C---:B------:R-:W-:Y:S01]  /*1a70*/  ISETP.GT.AND P5, PT, R19.reuse, 0x1, PT ;  /* 0x000000011300780c */ /* 0x040fe20003fa4270 */
[----:B------:R-:W-:Y:S01]  /*1a80*/  UMOV UR45, 0x40000040 ;  /* 0x40000040002d7882 */ /* 0x000fe20000000000 */
[----:B------:R-:W-:Y:S01]  /*1a90*/  UMOV UR47, 0x40000040 ;  /* 0x40000040002f7882 */ /* 0x000fe20000000000 */
[----:B------:R-:W-:Y:S01]  /*1aa0*/  UIADD3 UR48, UR6, 0xc02, URZ ;  /* 0x00000c0206307890 */ /* 0x000fe2000fffe03f */
[C---:B------:R-:W-:Y:S01]  /*1ab0*/  ISETP.GT.AND P4, PT, R19.reuse, 0x8, PT ;  /* 0x000000081300780c */ /* 0x040fe20003f84270 */
[----:B------:R-:W-:Y:S01]  /*1ac0*/  UIADD3 UR50, UR61, 0x782, URZ ;  /* 0x000007823d327890 */ /* 0x000fe2000fffe03f */
[C---:B------:R-:W-:Y:S01]  /*1ad0*/  ISETP.GT.AND P3, PT, R19.reuse, 0x9, PT ;  /* 0x000000091300780c */ /* 0x040fe20003f64270 */
[----:B------:R-:W-:Y:S01]  /*1ae0*/  UMOV UR49, 0x40000040 ;  /* 0x4000004000317882 */ /* 0x000fe20000000000 */
[----:B------:R-:W-:Y:S01]  /*1af0*/  UMOV UR51, 0x40000040 ;  /* 0x4000004000337882 */ /* 0x000fe20000000000 */
[----:B------:R-:W-:Y:S01]  /*1b00*/  UIADD3 UR52, UR6, 0xc04, URZ ;  /* 0x00000c0406347890 */ /* 0x000fe2000fffe03f */
[----:B------:R-:W-:Y:S01]  /*1b10*/  ISETP.GT.AND P2, PT, R19, 0x10, PT ;  /* 0x000000101300780c */ /* 0x000fe20003f44270 */
[----:B------:R-:W-:-:S02]  /*1b20*/  WARPGROUP.DEPBAR.LE gsb0, 0x0 ;  /* 0x00008000000079c5 */ /* 0x000fc40000010000 */
[----:B------:R-:W-:Y:S01]  /*1b30*/  WARPGROUP.ARRIVE ;  /* 0x00000000000079c5 */ /* 0x000fe20000000000 */
[----:B------:R-:W-:Y:S01]  /*1b40*/  UIADD3 UR54, UR61, 0x784, URZ ;  /* 0x000007843d367890 */ /* 0x000fe2000fffe03f */
[-C--:B------:R-:W-:Y:S01]  /*1b50*/  MOV R143, R151.reuse ;  /* 0x00000097008f7202 */ /* 0x080fe20000000f00 */
[----:B------:R-:W-:Y:S01]  /*1b60*/  UMOV UR53, 0x40000040 ;  /* 0x4000004000357882 */ /* 0x000fe20000000000 */
[----:B------:R-:W-:Y:S01]  /*1b70*/  UMOV UR55, 0x40000040 ;  /* 0x4000004000377882 */ /* 0x000fe20000000000 */
[----:B------:R-:W-:Y:S01]  /*1b80*/  UIADD3 UR58, UR61, 0x786, URZ ;  /* 0x000007863d3a7890 */ /* 0x000fe2000fffe03f */
[----:B------:R-:W-:Y:S01]  /*1b90*/  HGMMA.64x16x16.F32.BF16 R48, gdesc[UR12], RZ, !UPT, gsb0 ;  /* 0x002000000c3079f0 */ /* 0x000fe2000c0018ff */
[----:B------:R-:W-:Y:S01]  /*1ba0*/  R2UR UR12, R4 ;  /* 0x00000000040c72ca */ /* 0x000fe200000e0000 */
[----:B------:R-:W-:Y:S01]  /*1bb0*/  UMOV UR14, UR4 ;  /* 0x00000004000e7c82 */ /* 0x000fe20008000000 */
[----:B------:R-:W-:Y:S01]  /*1bc0*/  R2UR UR13, R5 ;  /* 0x00000000050d72ca */ /* 0x000fe200000e0000 */
[----:B------:R-:W-:Y:S01]  /*1bd0*/  UMOV UR15, 0x40000040 ;  /* 0x40000040000f7882 */ /* 0x000fe20000000000 */
[----:B------:R-:W-:Y:S01]  /*1be0*/  UIADD3 UR4, UR61, 0x202, URZ ;  /* 0x000002023d047890 */ /* 0x000fe2000fffe03f */
[--C-:B------:R-:W-:Y:S01]  /*1bf0*/  IMAD.MOV.U32 R142, RZ, RZ, R151.reuse ;  /* 0x000000ffff8e7224 */ /* 0x100fe200078e0097 */
[----:B------:R-:W-:Y:S01]  /*1c00*/  UMOV UR59, 0x40000040 ;  /* 0x40000040003b7882 */ /* 0x000fe20000000000 */
[--C-:B------:R-:W-:Y:S01]  /*1c10*/  IMAD.MOV.U32 R141, RZ, RZ, R151.reuse ;  /* 0x000000ffff8d7224 */ /* 0x100fe200078e0097 */
[-C--:B------:R-:W-:Y:S01]  /*1c20*/  MOV R136, R151.reuse ;  /* 0x0000009700887202 */ /* 0x080fe20000000f00 */
        /* <DEDUP_REMOVED lines=15> */
[----:B------:R-:W-:Y:S01]  /*1d20*/  MOV R66, R151 ;  /* 0x0000009700427202 */ /* 0x000fe20000000f00 */
[----:B------:R-:W-:-:S02]  /*1d30*/  IMAD.MOV.U32 R131, RZ, RZ, R151 ;  /* 0x000000ffff837224 */ /* 0x000fc400078e0097 */
[--C-:B------:R-:W-:Y:S02]  /*1d40*/  IMAD.MOV.U32 R130, RZ, RZ, R151.reuse ;  /* 0x000000ffff827224 */ /* 0x100fe400078e0097 */
[--C-:B------:R-:W-:Y:S02]  /*1d50*/  IMAD.MOV.U32 R128, RZ, RZ, R151.reuse ;  /* 0x000000ffff807224 */ /* 0x100fe400078e0097 */
[--C-:B------:R-:W-:Y:S02]  /*1d60*/  IMAD.MOV.U32 R127, RZ, RZ, R151.reuse ;  /* 0x000000ffff7f7224 */ /* 0x100fe400078e0097 */
[--C-:B------:R-:W-:Y:S02]  /*1d70*/  IMAD.MOV.U32 R126, RZ, RZ, R151.reuse ;  /* 0x000000ffff7e7224 */ /* 0x100fe400078e0097 */
[--C-:B------:R-:W-:Y:S02]  /*1d80*/  IMAD.MOV.U32 R125, RZ, RZ, R151.reuse ;  /* 0x000000ffff7d7224 */ /* 0x100fe400078e0097 */
[----:B------:R-:W-:-:S02]  /*1d90*/  IMAD.MOV.U32 R124, RZ, RZ, R151 ;  /* 0x000000ffff7c7224 */ /* 0x000fc400078e0097 */
[--C-:B------:R-:W-:Y:S02]  /*1da0*/  IMAD.MOV.U32 R123, RZ, RZ, R151.reuse ;  /* 0x000000ffff7b7224 */ /* 0x100fe400078e0097 */
[--C-:B------:R-:W-:Y:S02]  /*1db0*/  IMAD.MOV.U32 R121, RZ, RZ, R151.reuse ;  /* 0x000000ffff797224 */ /* 0x100fe400078e0097 */
[--C-:B------:R-:W-:Y:S02]  /*1dc0*/  IMAD.MOV.U32 R120, RZ, RZ, R151.reuse ;  /* 0x000000ffff787224 */ /* 0x100fe400078e0097 */
[--C-:B------:R-:W-:Y:S02]  /*1dd0*/  IMAD.MOV.U32 R119, RZ, RZ, R151.reuse ;  /* 0x000000ffff777224 */ /* 0x100fe400078e0097 */
[--C-:B------:R-:W-:Y:S02]  /*1de0*/  IMAD.MOV.U32 R118, RZ, RZ, R151.reuse ;  /* 0x000000ffff767224 */ /* 0x100fe400078e0097 */
[----:B------:R-:W-:Y:S01]  /*1df0*/  IMAD.MOV.U32 R117, RZ, RZ, R151 ;  /* 0x000000ffff757224 */ /* 0x000fe200078e0097 */
[----:B------:R-:W-:-:S02]  /*1e00*/  WARPGROUP.DEPBAR.LE gsb0, 0x0 ;  /* 0x00008000000079c5 */ /* 0x000fc40000010000 */
[----:B------:R-:W-:Y:S01]  /*1e10*/  WARPGROUP.ARRIVE ;  /* 0x00000000000079c5 */ /* 0x000fe20000000000 */
[--C-:B------:R-:W-:Y:S02]  /*1e20*/  IMAD.MOV.U32 R116, RZ, RZ, R151.reuse ;  /* 0x000000ffff747224 */ /* 0x100fe400078e0097 */
[--C-:B------:R-:W-:Y:S02]  /*1e30*/  IMAD.MOV.U32 R114, RZ, RZ, R151.reuse ;  /* 0x000000ffff727224 */ /* 0x100fe400078e0097 */
[--C-:B------:R-:W-:Y:S01]  /*1e40*/  IMAD.MOV.U32 R113, RZ, RZ, R151.reuse ;  /* 0x000000ffff717224 */ /* 0x100fe200078e0097 */
[----:B------:R-:W-:Y:S01]  /*1e50*/  HGMMA.64x16x16.F32.BF16 R40, gdesc[UR8], RZ, !UPT, gsb0 ;  /* 0x00200000082879f0 */ /* 0x000fe2000c0018ff */
[----:B------:R-:W-:Y:S01]  /*1e60*/  UIADD3 UR8, UR61, 0x200, URZ ;  /* 0x000002003d087890 */ /* 0x000fe2000fffe03f */
[--C-:B------:R-:W-:Y:S01]  /*1e70*/  IMAD.MOV.U32 R112, RZ, RZ, R151.reuse ;  /* 0x000000ffff707224 */ /* 0x100fe200078e0097 */
[----:B------:R-:W-:Y:S01]  /*1e80*/  UIADD3 UR10, UR61, 0x2, URZ ;  /* 0x000000023d0a7890 */ /* 0x000fe2000fffe03f */
[--C-:B------:R-:W-:Y:S01]  /*1e90*/  IMAD.MOV.U32 R111, RZ, RZ, R151.reuse ;  /* 0x000000ffff6f7224 */ /* 0x100fe200078e0097 */
[----:B------:R-:W-:Y:S01]  /*1ea0*/  UMOV UR9, UR21 ;  /* 0x0000001500097c82 */ /* 0x000fe20008000000 */
[----:B------:R-:W-:Y:S01]  /*1eb0*/  UMOV UR11, 0x40000040 ;  /* 0x40000040000b7882 */ /* 0x000fe20000000000 */
[--C-:B------:R-:W-:Y:S01]  /*1ec0*/  IMAD.MOV.U32 R110, RZ, RZ, R151.reuse ;  /* 0x000000ffff6e7224 */ /* 0x100fe200078e0097 */
[----:B------:R-:W-:Y:S01]  /*1ed0*/  UMOV UR18, UR8 ;  /* 0x0000000800127c82 */ /* 0x000fe20008000000 */
[----:B------:R-:W-:Y:S01]  /*1ee0*/  UMOV UR8, UR20 ;  /* 0x0000001400087c82 */ /* 0x000fe20008000000 */
        /* <DEDUP_REMOVED lines=20> */
[--C-:B------:R-:W-:Y:S01]  /*2030*/  IMAD.MOV.U32 R82, RZ, RZ, R151.reuse ;  /* 0x000000ffff527224 */ /* 0x100fe200078e0097 */
[----:B------:R-:W-:Y:S02]  /*2040*/  WARPGROUP.DEPBAR.LE gsb0, 0x0 ;  /* 0x00008000000079c5 */ /* 0x000fe40000010000 */
        /* <DEDUP_REMOVED lines=9> */
[----:B------:R-:W-:Y:S01]  /*20e0*/  UIADD3 UR14, UR61, 0x280, URZ ;  /* 0x000002803d0e7890 */ /* 0x000fe2000fffe03f */
[--C-:B------:R-:W-:Y:S01]  /*20f0*/  IMAD.MOV.U32 R68, RZ, RZ, R151.reuse ;  /* 0x000000ffff447224 */ /* 0x100fe200078e0097 */
[----:B------:R-:W-:Y:S01]  /*2100*/  UMOV UR15, 0x40000040 ;  /* 0x40000040000f7882 */ /* 0x000fe20000000000 */
[----:B------:R-:W-:Y:S01]  /*2110*/  IMAD.MOV.U32 R64, RZ, RZ, R151 ;  /* 0x000000ffff407224 */ /* 0x000fe200078e0097 */
[----:B------:R-:W-:-:S02]  /*2120*/  WARPGROUP.DEPBAR.LE gsb0, 0x0 ;  /* 0x00008000000079c5 */ /* 0x000fc40000010000 */
[----:B------:R-:W-:-:S06]  /*2130*/  WARPGROUP.ARRIVE ;  /* 0x00000000000079c5 */ /* 0x000fcc0000000000 */
[----:B------:R-:W-:Y:S01]  /*2140*/  HGMMA.64x16x16.F32.BF16 R24, gdesc[UR16], RZ, !UPT, gsb0 ;  /* 0x00200000101879f0 */ /* 0x000fe2000c0018ff */
[----:B------:R-:W-:Y:S02]  /*2150*/  UIADD3 UR16, UR6, 0x402, URZ ;  /* 0x0000040206107890 */ /* 0x000fe4000fffe03f */
[----:B------:R-:W-:Y:S01]  /*2160*/  UIADD3 UR18, UR61, 0x282, URZ ;  /* 0x000002823d127890 */ /* 0x000fe2000fffe03f */
[----:B------:R-:W-:Y:S01]  /*2170*/  UMOV UR17, 0x40000040 ;  /* 0x4000004000117882 */ /* 0x000fe20000000000 */
[----:B------:R-:W-:Y:S01]  /*2180*/  UMOV UR19, 0x40000040 ;  /* 0x4000004000137882 */ /* 0x000fe20000000000 */
[----:B------:R-:W-:Y:S02]  /*2190*/  WARPGROUP.DEPBAR.LE gsb0, 0x0 ;  /* 0x00008000000079c5 */ /* 0x000fe40000010000 */
[----:B------:R-:W-:-:S06]  /*21a0*/  WARPGROUP.ARRIVE ;  /* 0x00000000000079c5 */ /* 0x000fcc0000000000 */
[----:B------:R-:W-:Y:S01]  /*21b0*/  HGMMA.64x16x16.F32.BF16 R56, gdesc[UR8], R56, gsb0 ;  /* 0x00200000083879f0 */ /* 0x000fe20008001838 */
[----:B------:R-:W-:Y:S01]  /*21c0*/  UIADD3 UR10, UR61, 0x82, URZ ;  /* 0x000000823d0a7890 */ /* 0x000fe2000fffe03f */
[----:B------:R-:W-:Y:S01]  /*21d0*/  UMOV UR8, UR20 ;  /* 0x0000001400087c82 */ /* 0x000fe20008000000 */
[----:B------:R-:W-:Y:S01]  /*21e0*/  UMOV UR9, UR21 ;  /* 0x0000001500097c82 */ /* 0x000fe20008000000 */
        /* <DEDUP_REMOVED lines=18> */
[----:B------:R-:W-:Y:S01]  /*2310*/  UMOV UR8, UR20 ;  /* 0x0000001400087c82 */ /* 0x000fe20008000000 */
[----:B------:R-:W-:Y:S01]  /*2320*/  UMOV UR9, UR21 ;  /* 0x0000001500097c82 */ /* 0x000fe20008000000 */
[----:B------:R-:W-:Y:S01]  /*2330*/  UMOV UR10, UR4 ;  /* 0x00000004000a7c82 */ /* 0x000fe20008000000 */
[----:B------:R-:W-:Y:S01]  /*2340*/  UMOV UR11, 0x40000040 ;  /* 0x40000040000b7882 */ /* 0x000fe20000000000 */
[----:B------:R-:W-:Y:S01]  /*2350*/  UMOV UR4, UR7 ;  /* 0x0000000700047c82 */ /* 0x000fe20008000000 */
[----:B------:R-:W-:Y:S02]  /*2360*/  UIADD3 UR7, UR61, 0x204, URZ ;  /* 0x000002043d077890 */ /* 0x000fe4000fffe03f */
[----:B------:R-:W-:Y:S01]  /*2370*/  UIADD3 UR20, UR6, 0x404, URZ ;  /* 0x0000040406147890 */ /* 0x000fe2000fffe03f */
[----:B------:R-:W-:Y:S01]  /*2380*/  UMOV UR21, 0x40000040 ;  /* 0x4000004000157882 */ /* 0x000fe20000000000 */
[----:B------:R-:W-:-:S02]  /*2390*/  WARPGROUP.DEPBAR.LE gsb0, 0x0 ;  /* 0x00008000000079c5 */ /* 0x000fc40000010000 */
[----:B------:R-:W-:-:S06]  /*23a0*/  WARPGROUP.ARRIVE ;  /* 0x00000000000079c5 */ /* 0x000fcc0000000000 */
[----:B------:R-:W-:Y:S01]  /*23b0*/  HGMMA.64x16x16.F32.BF16 R24, gdesc[UR8], R24, gsb0 ;  /* 0x00200000081879f0 */ /* 0x000fe20008001818 */
[----:B------:R-:W-:Y:S01]  /*23c0*/  UMOV UR8, UR4 ;  /* 0x0000000400087c82 */ /* 0x000fe20008000000 */
[----:B------:R-:W-:Y:S01]  /*23d0*/  UMOV UR9, UR5 ;  /* 0x0000000500097c82 */ /* 0x000fe20008000000 */
[----:B------:R-:W-:Y:S01]  /*23e0*/  UMOV UR10, UR12 ;  /* 0x0000000c000a7c82 */ /* 0x000fe20008000000 */
[----:B------:R-:W-:Y:S01]  /*23f0*/  UMOV UR11, 0x40000040 ;  /* 0x40000040000b7882 */ /* 0x000fe20000000000 */
[----:B------:R-:W-:Y:S01]  /*2400*/  UIADD3 UR12, UR6, 0x6, URZ ;  /* 0x00000006060c7890 */ /* 0x000fe2000fffe03f */
        /* <DEDUP_REMOVED lines=32> */
[----:B------:R-:W-:Y:S01]  /*2610*/  UMOV UR8, UR12 ;  /* 0x0000000c00087c82 */ /* 0x000fe20008000000 */
[----:B------:R-:W-:Y:S01]  /*2620*/  UMOV UR9, 0x40000040 ;  /* 0x4000004000097882 */ /* 0x000fe20000000000 */
[----:B------:R-:W-:Y:S01]  /*2630*/  UMOV UR10, UR13 ;  /* 0x0000000d000a7c82 */ /* 0x000fe20008000000 */
[----:B------:R-:W-:Y:S01]  /*2640*/  UMOV UR11, 0x40000040 ;  /* 0x40000040000b7882 */ /* 0x000fe20000000000 */
[----:B------:R-:W-:Y:S01]  /*2650*/  UIADD3 UR12, UR6, 0x400, URZ ;  /* 0x00000400060c7890 */ /* 0x000fe2000fffe03f */
[----:B------:R-:W-:Y:S01]  /*2660*/  UMOV UR13, 0x40000040 ;  /* 0x40000040000d7882 */ /* 0x000fe20000000000 */
[----:B------:R-:W-:Y:S02]  /*2670*/  WARPGROUP.DEPBAR.LE gsb0, 0x0 ;  /* 0x00008000000079c5 */ /* 0x000fe40000010000 */
[----:B------:R-:W-:-:S06]  /*2680*/  WARPGROUP.ARRIVE ;  /* 0x00000000000079c5 */ /* 0x000fcc0000000000 */
[----:B------:R-:W-:Y:S01]  /*2690*/  HGMMA.64x16x16.F32.BF16 R56, gdesc[UR8], R56, gsb0 ;  /* 0x00200000083879f0 */ /* 0x000fe20008001838 */
        /* <DEDUP_REMOVED lines=15> */
[----:B------:R-:W-:Y:S01]  /*2790*/  UMOV UR10, UR7 ;  /* 0x00000007000a7c82 */ /* 0x000fe20008000000 */
[----:B------:R-:W-:Y:S01]  /*27a0*/  UMOV UR11, 0x40000040 ;  /* 0x40000040000b7882 */ /* 0x000fe20000000000 */
[----:B------:R-:W-:Y:S01]  /*27b0*/  UIADD3 UR7, UR61, 0x480, URZ ;  /* 0x000004803d077890 */ /* 0x000fe2000fffe03f */
[----:B------:R-:W-:Y:S02]  /*27c0*/  WARPGROUP.DEPBAR.LE gsb0, 0x0 ;  /* 0x00008000000079c5 */ /* 0x000fe40000010000 */
[----:B------:R-:W-:-:S06]  /*27d0*/  WARPGROUP.ARRIVE ;  /* 0x00000000000079c5 */ /* 0x000fcc0000000000 */
[----:B------:R-:W-:Y:S01]  /*27e0*/  HGMMA.64x16x16.F32.BF16 R24, gdesc[UR8], R24, gsb0 ;  /* 0x00200000081879f0 */ /* 0x000fe20008001818 */
[----:B------:R-:W-:Y:S02]  /*27f0*/  UMOV UR11, 0x40000040 ;  /* 0x40000040000b7882 */ /* 0x000fe40000000000 */
[----:B------:R-:W-:Y:S01]  /*2800*/  UMOV UR57, UR11 ;  /* 0x0000000b00397c82 */ /* 0x000fe20008000000 */
[----:B------:R-:W-:Y:S01]  /*2810*/  IMAD.U32 R11, RZ, RZ, UR11 ;  /* 0x0000000bff0b7e24 */ /* 0x000fe2000f8e00ff */
        /* <DEDUP_REMOVED lines=23> */
[----:B------:R-:W-:Y:S03]  /*2990*/  HGMMA.64x16x16.F32.BF16 R24, gdesc[UR12], R24, gsb0 ;  /* 0x002000000c1879f0 */ /* 0x000fe60008001818 */
        /* <DEDUP_REMOVED lines=212> */
[----:B------:R-:W-:Y:S02]  /*36e0*/  UIADD3 UR7, UR6, 0xc06, URZ ;  /* 0x00000c0606077890 */ /* 0x000fe4000fffe03f */
[----:B------:R-:W-:-:S05]  /*36f0*/  UIADD3 UR6, UR61, 0x984, URZ ;  /* 0x000009843d067890 */ /* 0x000fca000fffe03f */
[----:B------:R-:W-:Y:S02]  /*3700*/  UMOV UR10, UR7 ;  /* 0x00000007000a7c82 */ /* 0x000fe40008000000 */
[----:B------:R-:W-:Y:S01]  /*3710*/  UMOV UR56, UR10 ;  /* 0x0000000a00387c82 */ /* 0x000fe20008000000 */
[----:B------:R-:W-:Y:S01]  /*3720*/  IMAD.U32 R10, RZ, RZ, UR10 ;  /* 0x0000000aff0a7e24 */ /* 0x000fe2000f8e00ff */
        /* <DEDUP_REMOVED lines=23> */
[----:B------:R-:W-:Y:S02]  /*38a0*/  ULDC UR6, c[0x0][0x988] ;  /* 0x0002620000067ab9 */ /* 0x000fe40000000800 */
[----:B-1----:R-:W-:Y:S01]  /*38b0*/  MOV R2, UR6 ;  /* 0x0000000600027c02 */ /* 0x002fe20008000f00 */
[----:B------:R-:W-:Y:S02]  /*38c0*/  WARPGROUP.DEPBAR.LE gsb0, 0x0 ;  /* 0x00008000000079c5 */ /* 0x000fe40000010000 */
[----:B------:R-:W-:-:S06]  /*38d0*/  WARPGROUP.ARRIVE ;  /* 0x00000000000079c5 */ /* 0x000fcc0000000000 */
[----:B------:R-:W-:Y:S03]  /*38e0*/  HGMMA.64x16x16.F32.BF16 R24, gdesc[UR52], R24, gsb0 ;  /* 0x00200000341879f0 */ /* 0x000fe60008001818 */
        /* <DEDUP_REMOVED lines=8> */
[----:B------:R-:W-:Y:S01]  /*3970*/  WARPGROUP.ARRIVE ;  /* 0x00000000000079c5 */ /* 0x000fe20000000000 */
[----:B------:R-:W-:Y:S01]  /*3980*/  FSEL R7, R58, -INF , P6 ;  /* 0xff8000003a077808 */ /* 0x000fe20003000000 */
[----:B------:R-:W-:Y:S01]  /*3990*/  IMAD.MOV.U32 R58, RZ, RZ, R151 ;  /* 0x000000ffff3a7224 */ /* 0x000fe200078e0097 */
[----:B------:R-:W-:-:S02]  /*39a0*/  FSEL R59, R59, -INF , P5 ;  /* 0xff8000003b3b7808 */ /* 0x000fc40002800000 */
[----:B------:R-:W-:Y:S01]  /*39b0*/  FSEL R21, R62, -INF , P4 ;  /* 0xff8000003e157808 */ /* 0x000fe20002000000 */
[----:B------:R-:W-:Y:S01]  /*39c0*/  HGMMA.64x16x16.F32.BF16 R48, gdesc[UR56], R48, gsb0 ;  /* 0x00200000383079f0 */ /* 0x000fe20008001830 */
[----:B------:R-:W-:Y:S01]  /*39d0*/  UIADD3 UR58, UR61, 0x886, URZ ;  /* 0x000008863d3a7890 */ /* 0x000fe2000fffe03f */
[----:B------:R-:W-:Y:S01]  /*39e0*/  FMNMX.FTZ R0, R7, R59, !PT ;  /* 0x0000003b07007209 */ /* 0x000fe20007810000 */
[----:B------:R-:W-:Y:S01]  /*39f0*/  UMOV UR56, UR10 ;  /* 0x0000000a00387c82 */ /* 0x000fe20008000000 */
[----:B------:R-:W-:Y:S01]  /*3a00*/  UMOV UR57, UR11 ;  /* 0x0000000b00397c82 */ /* 0x000fe20008000000 */
[----:B------:R-:W-:Y:S01]  /*3a10*/  UMOV UR59, 0x40000040 ;  /* 0x40000040003b7882 */ /* 0x000fe20000000000 */
[----:B------:R-:W-:Y:S01]  /*3a20*/  FSEL R63, R63, -INF , P3 ;  /* 0xff8000003f3f7808 */ /* 0x000fe20001800000 */
[--C-:B------:R-:W-:Y:S01]  /*3a30*/  IMAD.MOV.U32 R62, RZ, RZ, R151.reuse ;  /* 0x000000ffff3e7224 */ /* 0x100fe200078e0097 */
[----:B------:R-:W-:Y:S02]  /*3a40*/  FMNMX.FTZ R0, R21, R0, !PT ;  /* 0x0000000015007209 */ /* 0x000fe40007810000 */
[----:B------:R-:W-:Y:S01]  /*3a50*/  FSEL R3, R56, -INF , P6 ;  /* 0xff80000038037808 */ /* 0x000fe20003000000 */
[----:B------:R-:W-:Y:S01]  /*3a60*/  IMAD.MOV.U32 R56, RZ, RZ, R151 ;  /* 0x000000ffff387224 */ /* 0x000fe200078e0097 */
[----:B------:R-:W-:-:S02]  /*3a70*/  ISETP.GT.AND P6, PT, R19, 0x11, PT ;  /* 0x000000111300780c */ /* 0x000fc40003fc4270 */
[----:B------:R-:W-:Y:S02]  /*3a80*/  FMNMX.FTZ R0, R63, R0, !PT ;  /* 0x000000003f007209 */ /* 0x000fe40007810000 */
[----:B------:R-:W-:Y:S02]  /*3a90*/  FSEL R57, R57, -INF , P5 ;  /* 0xff80000039397808 */ /* 0x000fe40002800000 */
[C---:B------:R-:W-:Y:S02]  /*3aa0*/  ISETP.GT.AND P5, PT, R19.reuse, 0x18, PT ;  /* 0x000000181300780c */ /* 0x040fe40003fa4270 */
[----:B------:R-:W-:Y:S01]  /*3ab0*/  FSEL R15, R60, -INF , P4 ;  /* 0xff8000003c0f7808 */ /* 0x000fe20002000000 */
[----:B------:R-:W-:Y:S01]  /*3ac0*/  IMAD.MOV.U32 R60, RZ, RZ, R151 ;  /* 0x000000ffff3c7224 */ /* 0x000fe200078e0097 */
[----:B------:R-:W-:Y:S02]  /*3ad0*/  ISETP.GT.AND P4, PT, R19, 0x19, PT ;  /* 0x000000191300780c */ /* 0x000fe40003f84270 */
[----:B------:R-:W-:-:S02]  /*3ae0*/  FSEL R61, R61, -INF , P3 ;  /* 0xff8000003d3d7808 */ /* 0x000fc40001800000 */
[----:B------:R-:W-:Y:S01]  /*3af0*/  ISETP.GT.AND P3, PT, R19, 0x20, PT ;  /* 0x000000201300780c */ /* 0x000fe20003f64270 */
[----:B------:R-:W-:Y:S02]  /*3b00*/  WARPGROUP.DEPBAR.LE gsb0, 0x0 ;  /* 0x00008000000079c5 */ /* 0x000fe40000010000 */
[----:B------:R-:W-:Y:S01]  /*3b10*/  WARPGROUP.ARRIVE ;  /* 0x00000000000079c5 */ /* 0x000fe20000000000 */
[----:B------:R-:W-:Y:S01]  /*3b20*/  FSEL R65, R50, -INF , P2 ;  /* 0xff80000032417808 */ /* 0x000fe20001000000 */
[--C-:B------:R-:W-:Y:S01]  /*3b30*/  IMAD.MOV.U32 R50, RZ, RZ, R151.reuse ;  /* 0x000000ffff327224 */ /* 0x100fe200078e0097 */
[----:B------:R-:W-:Y:S02]  /*3b40*/  FSEL R51, R51, -INF , P6 ;  /* 0xff80000033337808 */ /* 0x000fe40003000000 */
[----:B------:R-:W-:Y:S01]  /*3b50*/  FMNMX.FTZ R0, R65, R0, !PT ;  /* 0x0000000041007209 */ /* 0x000fe20007810000 */
[----:B------:R-:W-:Y:S01]  /*3b60*/  HGMMA.64x16x16.F32.BF16 R40, gdesc[UR56], R40, gsb0 ;  /* 0x00200000382879f0 */ /* 0x000fe20008001828 */
[----:B------:R-:W-:Y:S01]  /*3b70*/  UIADD3 UR58, UR61, 0x906, URZ ;  /* 0x000009063d3a7890 */ /* 0x000fe2000fffe03f */
[----:B------:R-:W-:Y:S01]  /*3b80*/  FSEL R67, R54, -INF , P5 ;  /* 0xff80000036437808 */ /* 0x000fe20002800000 */
[----:B------:R-:W-:Y:S01]  /*3b90*/  UMOV UR56, UR10 ;  /* 0x0000000a00387c82 */ /* 0x000fe20008000000 */
[----:B------:R-:W-:Y:S01]  /*3ba0*/  UMOV UR57, UR11 ;  /* 0x0000000b00397c82 */ /* 0x000fe20008000000 */
[----:B------:R-:W-:Y:S01]  /*3bb0*/  UMOV UR59, 0x40000040 ;  /* 0x40000040003b7882 */ /* 0x000fe20000000000 */
[----:B------:R-:W-:Y:S01]  /*3bc0*/  FMNMX.FTZ R0, R51, R0, !PT ;  /* 0x0000000033007209 */ /* 0x000fe20007810000 */
[----:B------:R-:W-:Y:S01]  /*3bd0*/  IMAD.MOV.U32 R54, RZ, RZ, R151 ;  /* 0x000000ffff367224 */ /* 0x000fe200078e0097 */
[----:B------:R-:W-:-:S02]  /*3be0*/  FSEL R55, R55, -INF , P4 ;  /* 0xff80000037377808 */ /* 0x000fc40002000000 */
[----:B------:R-:W-:Y:S02]  /*3bf0*/  FMNMX.FTZ R0, R67, R0, !PT ;  /* 0x0000000043007209 */ /* 0x000fe40007810000 */
[----:B------:R-:W-:Y:S01]  /*3c00*/  FSEL R23, R48, -INF , P2 ;  /* 0xff80000030177808 */ /* 0x000fe20001000000 */
[----:B------:R-:W-:Y:S01]  /*3c10*/  IMAD.MOV.U32 R48, RZ, RZ, R151 ;  /* 0x000000ffff307224 */ /* 0x000fe200078e0097 */
[----:B------:R-:W-:Y:S02]  /*3c20*/  ISETP.GT.AND P2, PT, R19, 0x21, PT ;  /* 0x000000211300780c */ /* 0x000fe40003f44270 */
[----:B------:R-:W-:Y:S02]  /*3c30*/  FMNMX.FTZ R0, R55, R0, !PT ;  /* 0x0000000037007209 */ /* 0x000fe40007810000 */
[----:B------:R-:W-:Y:S02]  /*3c40*/  FSEL R49, R49, -INF , P6 ;  /* 0xff80000031317808 */ /* 0x000fe40003000000 */
[----:B------:R-:W-:-:S02]  /*3c50*/  ISETP.GT.AND P6, PT, R19, 0x28, PT ;  /* 0x000000281300780c */ /* 0x000fc40003fc4270 */
[----:B------:R-:W-:Y:S02]  /*3c60*/  FSEL R53, R53, -INF , P4 ;  /* 0xff80000035357808 */ /* 0x000fe40002000000 */
[----:B------:R-:W-:Y:S01]  /*3c70*/  ISETP.GT.AND P4, PT, R19, 0x30, PT ;  /* 0x000000301300780c */ /* 0x000fe20003f84270 */
[----:B------:R-:W-:Y:S02]  /*3c80*/  WARPGROUP.DEPBAR.LE gsb0, 0x0 ;  /* 0x00008000000079c5 */ /* 0x000fe40000010000 */
[----:B------:R-:W-:Y:S01]  /*3c90*/  WARPGROUP.ARRIVE ;  /* 0x00000000000079c5 */ /* 0x000fe20000000000 */
[----:B------:R-:W-:Y:S01]  /*3ca0*/  FSEL R69, R42, -INF , P3 ;  /* 0xff8000002a457808 */ /* 0x000fe20001800000 */
[----:B------:R-:W-:Y:S01]  /*3cb0*/  IMAD.U32 R42, RZ, RZ, UR60 ;  /* 0x0000003cff2a7e24 */ /* 0x000fe2000f8e00ff */
        /* <DEDUP_REMOVED lines=8> */
[----:B------:R-:W-:-:S02]  /*3d40*/  ISETP.GT.AND P5, PT, R19, 0x29, PT ;  /* 0x000000291300780c */ /* 0x000fc40003fa4270 */
[----:B------:R-:W-:Y:S01]  /*3d50*/  FSEL R73, R46, -INF , P6 ;  /* 0xff8000002e497808 */ /* 0x000fe20003000000 */
[----:B------:R-:W-:Y:S01]  /*3d60*/  IMAD.MOV.U32 R46, RZ, RZ, R151 ;  /* 0x000000ffff2e7224 */ /* 0x000fe200078e0097 */
[----:B------:R-:W-:Y:S02]  /*3d70*/  FMNMX.FTZ R0, R71, R0, !PT ;  /* 0x0000000047007209 */ /* 0x000fe40007810000 */
[----:B------:R-:W-:Y:S02]  /*3d80*/  FSEL R75, R47, -INF , P5 ;  /* 0xff8000002f4b7808 */ /* 0x000fe40002800000 */
[----:B------:R-:W-:Y:S02]  /*3d90*/  FMNMX.FTZ R0, R73, R0, !PT ;  /* 0x0000000049007209 */ /* 0x000fe40007810000 */
[----:B------:R-:W-:Y:S02]  /*3da0*/  FSEL R47, R40, -INF , P3 ;  /* 0xff800000282f7808 */ /* 0x000fe40001800000 */
[----:B------:R-:W-:-:S02]  /*3db0*/  ISETP.GT.AND P3, PT, R19, 0x31, PT ;  /* 0x000000311300780c */ /* 0x000fc40003f64270 */
[----:B------:R-:W-:Y:S02]  /*3dc0*/  FMNMX.FTZ R0, R75, R0, !PT ;  /* 0x000000004b007209 */ /* 0x000fe40007810000 */
[----:B------:R-:W-:Y:S02]  /*3dd0*/  FSEL R41, R41, -INF , P2 ;  /* 0xff80000029297808 */ /* 0x000fe40001000000 */
[----:B------:R-:W-:Y:S02]  /*3de0*/  ISETP.GT.AND P2, PT, R19, 0x38, PT ;  /* 0x000000381300780c */ /* 0x000fe40003f44270 */
[----:B------:R-:W-:Y:S02]  /*3df0*/  FSEL R45, R45, -INF , P5 ;  /* 0xff8000002d2d7808 */ /* 0x000fe40002800000 */
[----:B------:R-:W-:Y:S02]  /*3e00*/  ISETP.GT.AND P5, PT, R19, 0x40, PT ;  /* 0x000000401300780c */ /* 0x000fe40003fa4270 */
[----:B------:R-:W-:Y:S01]  /*3e10*/  MOV R52, R151 ;  /* 0x0000009700347202 */ /* 0x000fe20000000f00 */
[----:B------:R-:W-:-:S02]  /*3e20*/  WARPGROUP.DEPBAR.LE gsb0, 0x0 ;  /* 0x00008000000079c5 */ /* 0x000fc40000010000 */
[----:B------:R-:W-:Y:S01]  /*3e30*/  WARPGROUP.ARRIVE ;  /* 0x00000000000079c5 */ /* 0x000fe20000000000 */
[----:B------:R-:W-:Y:S02]  /*3e40*/  FSEL R77, R34, -INF , P4 ;  /* 0xff800000224d7808 */ /* 0x000fe40002000000 */
[----:B------:R-:W-:Y:S02]  /*3e50*/  FSEL R79, R35, -INF , P3 ;  /* 0xff800000234f7808 */ /* 0x000fe40001800000 */
[----:B------:R-:W-:Y:S01]  /*3e60*/  FMNMX.FTZ R0, R77, R0, !PT ;  /* 0x000000004d007209 */ /* 0x000fe20007810000 */
[----:B------:R-:W-:Y:S01]  /*3e70*/  HGMMA.64x16x16.F32.BF16 R24, gdesc[UR56], R24, gsb0 ;  /* 0x00200000381879f0 */ /* 0x000fe20008001818 */
[----:B------:R-:W-:Y:S01]  /*3e80*/  FSEL R35, R44, -INF , P6 ;  /* 0xff8000002c237808 */ /* 0x000fe20003000000 */
[----:B------:R-:W-:Y:S01]  /*3e90*/  IMAD.MOV.U32 R44, RZ, RZ, R151 ;  /* 0x000000ffff2c7224 */ /* 0x000fe200078e0097 */
[----:B------:R-:W-:Y:S02]  /*3ea0*/  ISETP.GT.AND P6, PT, R19, 0x39, PT ;  /* 0x000000391300780c */ /* 0x000fe40003fc4270 */
[----:B------:R-:W-:-:S02]  /*3eb0*/  FSEL R81, R38, -INF , P2 ;  /* 0xff80000026517808 */ /* 0x000fc40001000000 */
[----:B------:R-:W-:Y:S02]  /*3ec0*/  FMNMX.FTZ R0, R79, R0, !PT ;  /* 0x000000004f007209 */ /* 0x000fe40007810000 */
[----:B------:R-:W-:Y:S02]  /*3ed0*/  FSEL R83, R39, -INF , P6 ;  /* 0xff80000027537808 */ /* 0x000fe40003000000 */
[----:B------:R-:W-:Y:S02]  /*3ee0*/  FMNMX.FTZ R0, R81, R0, !PT ;  /* 0x0000000051007209 */ /* 0x000fe40007810000 */
[----:B------:R-:W-:Y:S02]  /*3ef0*/  FSEL R39, R32, -INF , P4 ;  /* 0xff80000020277808 */ /* 0x000fe40002000000 */
[----:B------:R-:W-:Y:S02]  /*3f00*/  ISETP.GT.AND P4, PT, R19, 0x41, PT ;  /* 0x000000411300780c */ /* 0x000fe40003f84270 */
[----:B------:R-:W-:-:S02]  /*3f10*/  FMNMX.FTZ R0, R83, R0, !PT ;  /* 0x0000000053007209 */ /* 0x000fc40007810000 */
[----:B------:R-:W-:Y:S02]  /*3f20*/  FSEL R33, R33, -INF , P3 ;  /* 0xff80000021217808 */ /* 0x000fe40001800000 */
[----:B------:R-:W-:Y:S02]  /*3f30*/  ISETP.GT.AND P3, PT, R19, 0x48, PT ;  /* 0x000000481300780c */ /* 0x000fe40003f64270 */
[----:B------:R-:W-:Y:S01]  /*3f40*/  FSEL R37, R37, -INF , P6 ;  /* 0xff80000025257808 */ /* 0x000fe20003000000 */
[----:B------:R-:W-:Y:S02]  /*3f50*/  WARPGROUP.DEPBAR.LE gsb0, 0x0 ;  /* 0x00008000000079c5 */ /* 0x000fe40000010000 */
[----:B------:R-:W-:Y:S02]  /*3f60*/  FSEL R85, R26, -INF , P5 ;  /* 0xff8000001a557808 */ /* 0x000fe40002800000 */
[----:B------:R-:W-:Y:S02]  /*3f70*/  FSEL R87, R27, -INF , P4 ;  /* 0xff8000001b577808 */ /* 0x000fe40002000000 */
[----:B------:R-:W-:-:S02]  /*3f80*/  FMNMX.FTZ R0, R85, R0, !PT ;  /* 0x0000000055007209 */ /* 0x000fc40007810000 */
[----:B------:R-:W-:Y:S02]  /*3f90*/  FSEL R27, R36, -INF , P2 ;  /* 0xff800000241b7808 */ /* 0x000fe40001000000 */
[----:B------:R-:W-:Y:S02]  /*3fa0*/  ISETP.GT.AND P2, PT, R19, 0x49, PT ;  /* 0x000000491300780c */ /* 0x000fe40003f44270 */
[----:B------:R-:W-:Y:S02]  /*3fb0*/  FSEL R89, R30, -INF , P3 ;  /* 0xff8000001e597808 */ /* 0x000fe40001800000 */
[----:B------:R-:W-:Y:S02]  /*3fc0*/  FMNMX.FTZ R0, R87, R0, !PT ;  /* 0x0000000057007209 */ /* 0x000fe40007810000 */
[----:B------:R-:W-:Y:S02]  /*3fd0*/  FSEL R31, R31, -INF , P2 ;  /* 0xff8000001f1f7808 */ /* 0x000fe40001000000 */
[----:B------:R-:W-:-:S02]  /*3fe0*/  FMNMX.FTZ R0, R89, R0, !PT ;  /* 0x0000000059007209 */ /* 0x000fc40007810000 */
[----:B------:R-:W-:Y:S02]  /*3ff0*/  FSEL R25, R25, -INF , P4 ;  /* 0xff80000019197808 */ /* 0x000fe40002000000 */
[----:B------:R-:W-:Y:S02]  /*4000*/  FMNMX.FTZ R8, R31, R0, !PT ;  /* 0x000000001f087209 */ /* 0x000fe40007810000 */
[----:B------:R-:W-:-:S03]  /*4010*/  FSEL R29, R29, -INF , P2 ;  /* 0xff8000001d1d7808 */ /* 0x000fc60001000000 */
[----:B------:R-:W0:Y:S02]  /*4020*/  SHFL.BFLY PT, R19, R8, 0x2, 0x1f ;  /* 0x0c401f0008137f89 */ /* 0x000e2400000e0000 */
[----:B0-----:R-:W-:-:S05]  /*4030*/  FMNMX.FTZ R19, R8, R19, !PT ;  /* 0x0000001308137209 */ /* 0x001fca0007810000 */
[----:B------:R-:W0:Y:S02]  /*4040*/  SHFL.BFLY PT, R6, R19, 0x1, 0x1f ;  /* 0x0c201f0013067f89 */ /* 0x000e2400000e0000 */
[----:B0-----:R-:W-:Y:S02]  /*4050*/  FMNMX.FTZ R6, R19, R6, !PT ;  /* 0x0000000613067209 */ /* 0x001fe40007810000 */
[----:B------:R-:W-:Y:S02]  /*4060*/  FSEL R19, R24, -INF , P5 ;  /* 0xff80000018137808 */ /* 0x000fe40002800000 */
[C---:B------:R-:W-:Y:S01]  /*4070*/  FSETP.NEU.FTZ.AND P0, PT, R6.reuse, -INF , PT ;  /* 0xff8000000600780b */ /* 0x040fe20003f1d000 */
[----:B------:R-:W-:-:S05]  /*4080*/  FMUL.FTZ R0, R6, R2 ;  /* 0x0000000206007220 */ /* 0x000fca0000410000 */
[----:B------:R-:W-:Y:S02]  /*4090*/  FSEL R14, R0, RZ, P0 ;  /* 0x000000ff000e7208 */ /* 0x000fe40000000000 */
[----:B------:R-:W-:Y:S02]  /*40a0*/  FMNMX.FTZ R0, R3, R57, !PT ;  /* 0x0000003903007209 */ /* 0x000fe40007810000 */
[----:B------:R-:W-:Y:S01]  /*40b0*/  ISETP.NE.AND P0, PT, R20, RZ, PT ;  /* 0x000000ff1400720c */ /* 0x000fe20003f05270 */
[--C-:B------:R-:W-:Y:S01]  /*40c0*/  FFMA.FTZ R21, R21, R2, -R14.reuse ;  /* 0x0000000215157223 */ /* 0x100fe2000001080e */
[----:B------:R-:W-:Y:S01]  /*40d0*/  FMNMX.FTZ R0, R15, R0, !PT ;  /* 0x000000000f007209 */ /* 0x000fe20007810000 */
[-CC-:B------:R-:W-:Y:S01]  /*40e0*/  FFMA.FTZ R7, R7, R2.reuse, -R14.reuse ;  /* 0x0000000207077223 */ /* 0x180fe2000001080e */
[--C-:B------:R-:W-:Y:S01]  /*40f0*/  FFMA.FTZ R59, R59, R2, -R14.reuse ;  /* 0x000000023b3b7223 */ /* 0x100fe2000001080e */
[----:B------:R0:W-:Y:S01]  /*4100*/  MUFU.EX2 R211, R21 ;  /* 0x0000001500d37308 */ /* 0x0001e20000000800 */
[----:B------:R-:W-:Y:S01]  /*4110*/  FMNMX.FTZ R0, R61, R0, !PT ;  /* 0x000000003d007209 */ /* 0x000fe20007810000 */
[-CC-:B------:R-:W-:Y:S01]  /*4120*/  FFMA.FTZ R63, R63, R2.reuse, -R14.reuse ;  /* 0x000000023f3f7223 */ /* 0x180fe2000001080e */
[-CC-:B------:R-:W-:Y:S01]  /*4130*/  FFMA.FTZ R65, R65, R2.reuse, -R14.reuse ;  /* 0x0000000241417223 */ /* 0x180fe2000001080e */
[--C-:B------:R-:W-:Y:S01]  /*4140*/  FFMA.FTZ R51, R51, R2, -R14.reuse ;  /* 0x0000000233337223 */ /* 0x100fe2000001080e */
[----:B------:R-:W-:Y:S01]  /*4150*/  FMNMX.FTZ R0, R23, R0, !PT ;  /* 0x0000000017007209 */ /* 0x000fe20007810000 */
[-CC-:B------:R-:W-:Y:S01]  /*4160*/  FFMA.FTZ R67, R67, R2.reuse, -R14.reuse ;  /* 0x0000000243437223 */ /* 0x180fe2000001080e */
[--C-:B------:R-:W-:Y:S01]  /*4170*/  FFMA.FTZ R55, R55, R2, -R14.reuse ;  /* 0x0000000237377223 */ /* 0x100fe2000001080e */
[----:B------:R-:W-:Y:S01]  /*4180*/  MUFU.EX2 R209, R7 ;  /* 0x0000000700d17308 */ /* 0x000fe20000000800 */
[----:B------:R-:W-:Y:S01]  /*4190*/  FMNMX.FTZ R0, R49, R0, !PT ;  /* 0x0000000031007209 */ /* 0x000fe20007810000 */
[-CC-:B------:R-:W-:Y:S01]  /*41a0*/  FFMA.FTZ R69, R69, R2.reuse, -R14.reuse ;  /* 0x0000000245457223 */ /* 0x180fe2000001080e */
[----:B0-----:R-:W-:Y:S01]  /*41b0*/  FSEL R21, R28, -INF , P3 ;  /* 0xff8000001c157808 */ /* 0x001fe20001800000 */
        /* <DEDUP_REMOVED lines=16> */
[----:B------:R-:W-:Y:S01]  /*42c0*/  FFMA.FTZ R14, R31, R2, -R14 ;  /* 0x000000021f0e7223 */ /* 0x000fe2000001080e */
[----:B------:R-:W-:-:S02]  /*42d0*/  FMNMX.FTZ R0, R35, R0, !PT ;  /* 0x0000000023007209 */ /* 0x000fc40007810000 */
[----:B0-----:R-:W-:Y:S01]  /*42e0*/  MOV R59, R151 ;  /* 0x00000097003b7202 */ /* 0x001fe20000000f00 */
[----:B------:R-:W-:Y:S01]  /*42f0*/  MUFU.EX2 R65, R65 ;  /* 0x0000004100417308 */ /* 0x000fe20000000800 */
[----:B------:R-:W-:Y:S01]  /*4300*/  FMNMX.FTZ R0, R45, R0, !PT ;  /* 0x000000002d007209 */ /* 0x000fe20007810000 */
[----:B-1----:R-:W-:-:S03]  /*4310*/  IMAD.MOV.U32 R63, RZ, RZ, R151 ;  /* 0x000000ffff3f7224 */ /* 0x002fc600078e0097 */
[----:B------:R-:W-:-:S03]  /*4320*/  FMNMX.FTZ R0, R39, R0, !PT ;  /* 0x0000000027007209 */ /* 0x000fc60007810000 */
[----:B------:R0:W1:Y:S01]  /*4330*/  MUFU.EX2 R24, R51 ;  /* 0x0000003300187308 */ /* 0x0000620000000800 */
[----:B------:R-:W-:-:S04]  /*4340*/  FMNMX.FTZ R0, R33, R0, !PT ;  /* 0x0000000021007209 */ /* 0x000fc80007810000 */
[----:B------:R-:W-:-:S03]  /*4350*/  FMNMX.FTZ R0, R27, R0, !PT ;  /* 0x000000001b007209 */ /* 0x000fc60007810000 */
[----:B------:R-:W-:Y:S01]  /*4360*/  MUFU.EX2 R67, R67 ;  /* 0x0000004300437308 */ /* 0x000fe20000000800 */
[----:B------:R-:W-:Y:S01]  /*4370*/  FMNMX.FTZ R0, R37, R0, !PT ;  /* 0x0000000025007209 */ /* 0x000fe20007810000 */
[----:B0-----:R-:W-:-:S03]  /*4380*/  IMAD.MOV.U32 R51, RZ, RZ, R151 ;  /* 0x000000ffff337224 */ /* 0x001fc600078e0097 */
[----:B------:R-:W-:-:S03]  /*4390*/  FMNMX.FTZ R0, R19, R0, !PT ;  /* 0x0000000013007209 */ /* 0x000fc60007810000 */
[----:B------:R0:W2:Y:S01]  /*43a0*/  MUFU.EX2 R28, R55 ;  /* 0x00000037001c7308 */ /* 0x0000a20000000800 */
[----:B------:R-:W-:Y:S02]  /*43b0*/  FMNMX.FTZ R0, R25, R0, !PT ;  /* 0x0000000019007209 */ /* 0x000fe40007810000 */
[----:B-1----:R-:W-:Y:S02]  /*43c0*/  F2FP.BF16.F32.PACK_AB R205, R24, R65 ;  /* 0x0000004118cd723e */ /* 0x002fe400000010ff */
[----:B------:R-:W-:-:S03]  /*43d0*/  FMNMX.FTZ R0, R21, R0, !PT ;  /* 0x0000000015007209 */ /* 0x000fc60007810000 */
[----:B------:R-:W-:Y:S01]  /*43e0*/  MUFU.EX2 R69, R69 ;  /* 0x0000004500457308 */ /* 0x000fe20000000800 */
[----:B------:R-:W-:Y:S01]  /*43f0*/  FMNMX.FTZ R0, R29, R0, !PT ;  /* 0x000000001d007209 */ /* 0x000fe20007810000 */
[----:B0-----:R-:W-:-:S04]  /*4400*/  IMAD.MOV.U32 R55, RZ, RZ, R151 ;  /* 0x000000ffff377224 */ /* 0x001fc800078e0097 */
[----:B------:R-:W0:Y:S02]  /*4410*/  SHFL.BFLY PT, R7, R0, 0x2, 0x1f ;  /* 0x0c401f0000077f89 */ /* 0x000e2400000e0000 */
[----:B------:R-:W-:Y:S01]  /*4420*/  MUFU.EX2 R40, R14 ;  /* 0x0000000e00287308 */ /* 0x000fe20000000800 */
[----:B--2---:R-:W-:-:S07]  /*4430*/  F2FP.BF16.F32.PACK_AB R207, R28, R67 ;  /* 0x000000431ccf723e */ /* 0x004fce00000010ff */
[----:B------:R1:W2:Y:S08]  /*4440*/  MUFU.EX2 R30, R71 ;  /* 0x00000047001e7308 */ /* 0x0002b00000000800 */
[----:B------:R-:W-:Y:S01]  /*4450*/  MUFU.EX2 R73, R73 ;  /* 0x0000004900497308 */ /* 0x000fe20000000800 */
[----:B-1----:R-:W-:Y:S01]  /*4460*/  IMAD.MOV.U32 R71, RZ, RZ, R151 ;  /* 0x000000ffff477224 */ /* 0x002fe200078e0097 */
[----:B0-----:R-:W-:-:S06]  /*4470*/  FMNMX.FTZ R8, R0, R7, !PT ;  /* 0x0000000700087209 */ /* 0x001fcc0007810000 */
[----:B------:R0:W1:Y:S01]  /*4480*/  MUFU.EX2 R32, R75 ;  /* 0x0000004b00207308 */ /* 0x0000620000000800 */
[----:B--2---:R-:W-:Y:S01]  /*4490*/  F2FP.BF16.F32.PACK_AB R201, R30, R69 ;  /* 0x000000451ec9723e */ /* 0x004fe200000010ff */
[----:B------:R-:W2:Y:S06]  /*44a0*/  SHFL.BFLY PT, R7, R8, 0x1, 0x1f ;  /* 0x0c201f0008077f89 */ /* 0x000eac00000e0000 */
[----:B------:R-:W-:Y:S01]  /*44b0*/  MUFU.EX2 R77, R77 ;  /* 0x0000004d004d7308 */ /* 0x000fe20000000800 */
[----:B0-----:R-:W-:-:S07]  /*44c0*/  IMAD.MOV.U32 R75, RZ, RZ, R151 ;  /* 0x000000ffff4b7224 */ /* 0x001fce00078e0097 */
[----:B------:R0:W3:Y:S01]  /*44d0*/  MUFU.EX2 R34, R79 ;  /* 0x0000004f00227308 */ /* 0x0000e20000000800 */
[----:B-1----:R-:W-:-:S07]  /*44e0*/  F2FP.BF16.F32.PACK_AB R203, R32, R73 ;  /* 0x0000004920cb723e */ /* 0x002fce00000010ff */
[----:B------:R-:W-:Y:S01]  /*44f0*/  MUFU.EX2 R81, R81 ;  /* 0x0000005100517308 */ /* 0x000fe20000000800 */
[----:B0-----:R-:W-:Y:S01]  /*4500*/  IMAD.MOV.U32 R79, RZ, RZ, R151 ;  /* 0x000000ffff4f7224 */ /* 0x001fe200078e0097 */
[----:B--2---:R-:W-:-:S04]  /*4510*/  FMNMX.FTZ R7, R8, R7, !PT ;  /* 0x0000000708077209 */ /* 0x004fc80007810000 */
[C---:B------:R-:W-:Y:S01]  /*4520*/  FSETP.NEU.FTZ.AND P2, PT, R7.reuse, -INF , PT ;  /* 0xff8000000700780b */ /* 0x040fe20003f5d000 */
[----:B------:R-:W-:Y:S01]  /*4530*/  FMUL.FTZ R0, R7, R2 ;  /* 0x0000000207007220 */ /* 0x000fe20000410000 */
[----:B------:R0:W-:Y:S01]  /*4540*/  MUFU.EX2 R36, R83 ;  /* 0x0000005300247308 */ /* 0x0001e20000000800 */
[----:B---3--:R-:W-:-:S03]  /*4550*/  F2FP.BF16.F32.PACK_AB R197, R34, R77 ;  /* 0x0000004d22c5723e */ /* 0x008fc600000010ff */
[----:B------:R-:W-:Y:S01]  /*4560*/  FSEL R8, R0, RZ, P2 ;  /* 0x000000ff00087208 */ /* 0x000fe20001000000 */
[----:B------:R-:W-:Y:S01]  /*4570*/  FADD.FTZ R0, R209, R20 ;  /* 0x00000014d1007221 */ /* 0x000fe20000010000 */
[----:B------:R-:W-:Y:S01]  /*4580*/  F2FP.BF16.F32.PACK_AB R209, R20, R209 ;  /* 0x000000d114d1723e */ /* 0x000fe200000010ff */
[----:B------:R-:W-:Y:S01]  /*4590*/  VIADD R20, R22, 0xfffffffe ;  /* 0xfffffffe16147836 */ /* 0x000fe20000000000 */
[----:B------:R-:W-:Y:S01]  /*45a0*/  MUFU.EX2 R85, R85 ;  /* 0x0000005500557308 */ /* 0x000fe20000000800 */
[-CC-:B------:R-:W-:Y:S01]  /*45b0*/  FFMA.FTZ R3, R3, R2.reuse, -R8.reuse ;  /* 0x0000000203037223 */ /* 0x180fe20000010808 */
[-CC-:B------:R-:W-:Y:S01]  /*45c0*/  FFMA.FTZ R57, R57, R2.reuse, -R8.reuse ;  /* 0x0000000239397223 */ /* 0x180fe20000010808 */
[-CC-:B------:R-:W-:Y:S01]  /*45d0*/  FFMA.FTZ R15, R15, R2.reuse, -R8.reuse ;  /* 0x000000020f0f7223 */ /* 0x180fe20000010808 */
[-CC-:B------:R-:W-:Y:S01]  /*45e0*/  FFMA.FTZ R61, R61, R2.reuse, -R8.reuse ;  /* 0x000000023d3d7223 */ /* 0x180fe20000010808 */
[-C--:B------:R-:W-:Y:S01]  /*45f0*/  FFMA.FTZ R23, R23, R2.reuse, -R8 ;  /* 0x0000000217177223 */ /* 0x080fe20000010808 */
[----:B------:R-:W-:Y:S01]  /*4600*/  FADD.FTZ R31, R211, R0 ;  /* 0x00000000d31f7221 */ /* 0x000fe20000010000 */
[-CC-:B------:R-:W-:Y:S01]  /*4610*/  FFMA.FTZ R49, R49, R2.reuse, -R8.reuse ;  /* 0x0000000231317223 */ /* 0x180fe20000010808 */
[----:B------:R-:W-:Y:S01]  /*4620*/  MUFU.EX2 R3, R3 ;  /* 0x0000000300037308 */ /* 0x000fe20000000800 */
[-CC-:B------:R-:W-:Y:S01]  /*4630*/  FFMA.FTZ R43, R43, R2.reuse, -R8.reuse ;  /* 0x000000022b2b7223 */ /* 0x180fe20000010808 */
[----:B------:R-:W-:Y:S01]  /*4640*/  FADD.FTZ R0, R26, R31 ;  /* 0x0000001f1a007221 */ /* 0x000fe20000010000 */
[-CC-:B------:R-:W-:Y:S01]  /*4650*/  FFMA.FTZ R41, R41, R2.reuse, -R8.reuse ;  /* 0x0000000229297223 */ /* 0x180fe20000010808 */
[-CC-:B------:R-:W-:Y:S01]  /*4660*/  FFMA.FTZ R53, R53, R2.reuse, -R8.reuse ;  /* 0x0000000235357223 */ /* 0x180fe20000010808 */
[-C--:B------:R-:W-:Y:S01]  /*4670*/  FFMA.FTZ R47, R47, R2.reuse, -R8 ;  /* 0x000000022f2f7223 */ /* 0x080fe20000010808 */
[----:B------:R-:W-:Y:S01]  /*4680*/  FADD.FTZ R31, R65, R0 ;  /* 0x00000000411f7221 */ /* 0x000fe20000010000 */
[-CC-:B------:R-:W-:Y:S01]  /*4690*/  FFMA.FTZ R35, R35, R2.reuse, -R8.reuse ;  /* 0x0000000223237223 */ /* 0x180fe20000010808 */
[----:B------:R-:W1:Y:S01]  /*46a0*/  MUFU.EX2 R208, R57 ;  /* 0x0000003900d07308 */ /* 0x000e620000000800 */
[-CC-:B------:R-:W-:Y:S01]  /*46b0*/  FFMA.FTZ R45, R45, R2.reuse, -R8.reuse ;  /* 0x000000022d2d7223 */ /* 0x180fe20000010808 */
[----:B------:R-:W-:Y:S01]  /*46c0*/  FADD.FTZ R14, R24, R31 ;  /* 0x0000001f180e7221 */ /* 0x000fe20000010000 */
[-CC-:B------:R-:W-:Y:S01]  /*46d0*/  FFMA.FTZ R39, R39, R2.reuse, -R8.reuse ;  /* 0x0000000227277223 */ /* 0x180fe20000010808 */
[-CC-:B------:R-:W-:Y:S01]  /*46e0*/  FFMA.FTZ R33, R33, R2.reuse, -R8.reuse ;  /* 0x0000000221217223 */ /* 0x180fe20000010808 */
[-CC-:B------:R-:W-:Y:S01]  /*46f0*/  FFMA.FTZ R27, R27, R2.reuse, -R8.reuse ;  /* 0x000000021b1b7223 */ /* 0x180fe20000010808 */
[-CC-:B------:R-:W-:Y:S01]  /*4700*/  FFMA.FTZ R37, R37, R2.reuse, -R8.reuse ;  /* 0x0000000225257223 */ /* 0x180fe20000010808 */
[-CC-:B------:R-:W-:Y:S01]  /*4710*/  FFMA.FTZ R19, R19, R2.reuse, -R8.reuse ;  /* 0x0000000213137223 */ /* 0x180fe20000010808 */
[----:B------:R-:W2:Y:S01]  /*4720*/  MUFU.EX2 R15, R15 ;  /* 0x0000000f000f7308 */ /* 0x000ea20000000800 */
[-CC-:B------:R-:W-:Y:S01]  /*4730*/  FFMA.FTZ R25, R25, R2.reuse, -R8.reuse ;  /* 0x0000000219197223 */ /* 0x180fe20000010808 */
[-CC-:B------:R-:W-:Y:S01]  /*4740*/  FFMA.FTZ R21, R21, R2.reuse, -R8.reuse ;  /* 0x0000000215157223 */ /* 0x180fe20000010808 */
[----:B------:R-:W-:Y:S01]  /*4750*/  FFMA.FTZ R8, R29, R2, -R8 ;  /* 0x000000021d087223 */ /* 0x000fe20000010808 */
[----:B------:R-:W-:Y:S01]  /*4760*/  ISETP.GE.AND P2, PT, R20, R17, PT ;  /* 0x000000111400720c */ /* 0x000fe20003f46270 */
[--C-:B0-----:R-:W-:Y:S01]  /*4770*/  IMAD.MOV.U32 R83, RZ, RZ, R151.reuse ;  /* 0x000000ffff537224 */ /* 0x101fe200078e0097 */
[----:B------:R-:W-:Y:S01]  /*4780*/  F2FP.BF16.F32.PACK_AB R211, R26, R211 ;  /* 0x000000d31ad3723e */ /* 0x000fe200000010ff */
[--C-:B------:R-:W-:Y:S01]  /*4790*/  IMAD.MOV.U32 R65, RZ, RZ, R151.reuse ;  /* 0x000000ffff417224 */ /* 0x100fe200078e0097 */
[----:B------:R0:W3:Y:S01]  /*47a0*/  MUFU.EX2 R210, R61 ;  /* 0x0000003d00d27308 */ /* 0x0000e20000000800 */
[----:B-1----:R-:W-:Y:S01]  /*47b0*/  FADD.FTZ R0, R3, R208 ;  /* 0x000000d003007221 */ /* 0x002fe20000010000 */
[----:B------:R-:W-:Y:S01]  /*47c0*/  F2FP.BF16.F32.PACK_AB R199, R36, R81 ;  /* 0x0000005124c7723e */ /* 0x000fe200000010ff */
[--C-:B------:R-:W-:Y:S01]  /*47d0*/  IMAD.MOV.U32 R57, RZ, RZ, R151.reuse ;  /* 0x000000ffff397224 */ /* 0x100fe200078e0097 */
[----:B------:R-:W-:Y:S01]  /*47e0*/  F2FP.BF16.F32.PACK_AB R208, R208, R3 ;  /* 0x00000003d0d0723e */ /* 0x000fe200000010ff */
[----:B------:R-:W-:Y:S01]  /*47f0*/  IMAD.MOV.U32 R3, RZ, RZ, 0x3f800000 ;  /* 0x3f800000ff037424 */ /* 0x000fe200078e00ff */
[----:B------:R-:W-:Y:S01]  /*4800*/  MOV R24, R151 ;  /* 0x0000009700187202 */ /* 0x000fe20000000f00 */
[--C-:B------:R-:W-:Y:S01]  /*4810*/  IMAD.MOV.U32 R26, RZ, RZ, R151.reuse ;  /* 0x000000ffff1a7224 */ /* 0x100fe200078e0097 */
[----:B------:R-:W1:Y:S01]  /*4820*/  MUFU.EX2 R23, R23 ;  /* 0x0000001700177308 */ /* 0x000e620000000800 */
[----:B--2---:R-:W-:Y:S01]  /*4830*/  FADD.FTZ R31, R15, R0 ;  /* 0x000000000f1f7221 */ /* 0x004fe20000010000 */
[----:B0-----:R-:W-:-:S06]  /*4840*/  IMAD.MOV.U32 R61, RZ, RZ, R151 ;  /* 0x000000ffff3d7224 */ /* 0x001fcc00078e0097 */
[----:B------:R0:W2:Y:S01]  /*4850*/  MUFU.EX2 R204, R49 ;  /* 0x0000003100cc7308 */ /* 0x0000a20000000800 */
[C---:B---3--:R-:W-:Y:S01]  /*4860*/  FADD.FTZ R0, R210.reuse, R31 ;  /* 0x0000001fd2007221 */ /* 0x048fe20000010000 */
[----:B------:R-:W-:-:S06]  /*4870*/  F2FP.BF16.F32.PACK_AB R210, R210, R15 ;  /* 0x0000000fd2d2723e */ /* 0x000fcc00000010ff */
[----:B------:R-:W3:Y:S01]  /*4880*/  MUFU.EX2 R43, R43 ;  /* 0x0000002b002b7308 */ /* 0x000ee20000000800 */
[----:B-1----:R-:W-:Y:S01]  /*4890*/  FADD.FTZ R31, R23, R0 ;  /* 0x00000000171f7221 */ /* 0x002fe20000010000 */
[----:B------:R-:W-:Y:S02]  /*48a0*/  @!P1 VIADD R0, R42, 0x38840 ;  /* 0x000388402a009836 */ /* 0x000fe40000000000 */
[----:B0-----:R-:W-:-:S03]  /*48b0*/  IMAD.MOV.U32 R49, RZ, RZ, R151 ;  /* 0x000000ffff317224 */ /* 0x001fc600078e0097 */
[----:B------:R-:W-:Y:S01]  /*48c0*/  @!P1 PRMT R0, RZ, 0x654, R0 ;  /* 0x00000654ff009816 */ /* 0x000fe20000000000 */
[----:B------:R0:W-:Y:S03]  /*48d0*/  MUFU.EX2 R200, R41 ;  /* 0x0000002900c87308 */ /* 0x0001e60000000800 */
[----:B------:R1:W-:Y:S05]  /*48e0*/  @!P1 SYNCS.ARRIVE.TRANS64.RED.A1T0 RZ, [R0+URZ], RZ ;  /* 0x000000ff00ff99a7 */ /* 0x0003ea000810043f */
[----:B------:R4:W1:Y:S01]  /*48f0*/  MUFU.EX2 R206, R53 ;  /* 0x0000003500ce7308 */ /* 0x0008620000000800 */
[----:B0-----:R-:W-:Y:S01]  /*4900*/  FADD.FTZ R41, R67, R14 ;  /* 0x0000000e43297221 */ /* 0x001fe20000010000 */
[----:B------:R-:W-:-:S03]  /*4910*/  IMAD.MOV.U32 R67, RZ, RZ, R151 ;  /* 0x000000ffff437224 */ /* 0x000fc600078e0097 */
[----:B------:R-:W-:Y:S01]  /*4920*/  FADD.FTZ R14, R28, R41 ;  /* 0x000000291c0e7221 */ /* 0x000fe20000010000 */
[----:B------:R-:W-:Y:S02]  /*4930*/  IMAD.MOV.U32 R28, RZ, RZ, R151 ;  /* 0x000000ffff1c7224 */ /* 0x000fe400078e0097 */
[----:B------:R-:W0:Y:S01]  /*4940*/  MUFU.EX2 R47, R47 ;  /* 0x0000002f002f7308 */ /* 0x000e220000000800 */
[----:B------:R-:W-:Y:S01]  /*4950*/  FADD.FTZ R41, R69, R14 ;  /* 0x0000000e45297221 */ /* 0x000fe20000010000 */
[C---:B--2---:R-:W-:Y:S01]  /*4960*/  FADD.FTZ R14, R204.reuse, R31 ;  /* 0x0000001fcc0e7221 */ /* 0x044fe20000010000 */
[----:B------:R-:W-:Y:S01]  /*4970*/  F2FP.BF16.F32.PACK_AB R204, R204, R23 ;  /* 0x00000017cccc723e */ /* 0x000fe200000010ff */
[----:B------:R-:W-:Y:S02]  /*4980*/  IMAD.MOV.U32 R69, RZ, RZ, R151 ;  /* 0x000000ffff457224 */ /* 0x000fe400078e0097 */
[----:B------:R-:W-:Y:S01]  /*4990*/  FADD.FTZ R42, R30, R41 ;  /* 0x000000291e2a7221 */ /* 0x000fe20000010000 */
[----:B---3--:R-:W-:Y:S01]  /*49a0*/  FADD.FTZ R31, R43, R14 ;  /* 0x0000000e2b1f7221 */ /* 0x008fe20000010000 */
[--C-:B----4-:R-:W-:Y:S01]  /*49b0*/  IMAD.MOV.U32 R53, RZ, RZ, R151.reuse ;  /* 0x000000ffff357224 */ /* 0x110fe200078e0097 */
[----:B------:R-:W2:Y:S01]  /*49c0*/  MUFU.EX2 R35, R35 ;  /* 0x0000002300237308 */ /* 0x000ea20000000800 */
[----:B------:R-:W-:-:S02]  /*49d0*/  IMAD.MOV.U32 R41, RZ, RZ, R151 ;  /* 0x000000ffff297224 */ /* 0x000fc400078e0097 */
[C---:B-1----:R-:W-:Y:S01]  /*49e0*/  FADD.FTZ R0, R206.reuse, R31 ;  /* 0x0000001fce007221 */ /* 0x042fe20000010000 */
[----:B------:R-:W-:Y:S01]  /*49f0*/  F2FP.BF16.F32.PACK_AB R206, R206, R43 ;  /* 0x0000002bcece723e */ /* 0x000fe200000010ff */
[--C-:B------:R-:W-:Y:S02]  /*4a00*/  IMAD.MOV.U32 R43, RZ, RZ, R151.reuse ;  /* 0x000000ffff2b7224 */ /* 0x100fe400078e0097 */
[----:B------:R-:W-:Y:S01]  /*4a10*/  IMAD.MOV.U32 R30, RZ, RZ, R151 ;  /* 0x000000ffff1e7224 */ /* 0x000fe200078e0097 */
[----:B------:R1:W3:Y:S01]  /*4a20*/  MUFU.EX2 R202, R45 ;  /* 0x0000002d00ca7308 */ /* 0x0002e20000000800 */
[----:B0-----:R-:W-:-:S04]  /*4a30*/  FADD.FTZ R31, R47, R0 ;  /* 0x000000002f1f7221 */ /* 0x001fc80000010000 */
[C---:B------:R-:W-:Y:S01]  /*4a40*/  FADD.FTZ R0, R200.reuse, R31 ;  /* 0x0000001fc8007221 */ /* 0x040fe20000010000 */
[----:B------:R-:W-:Y:S01]  /*4a50*/  F2FP.BF16.F32.PACK_AB R200, R200, R47 ;  /* 0x0000002fc8c8723e */ /* 0x000fe200000010ff */
[----:B------:R-:W-:Y:S01]  /*4a60*/  IMAD.MOV.U32 R47, RZ, RZ, R151 ;  /* 0x000000ffff2f7224 */ /* 0x000fe200078e0097 */
[----:B------:R-:W0:Y:S01]  /*4a70*/  MUFU.EX2 R39, R39 ;  /* 0x0000002700277308 */ /* 0x000e220000000800 */
[----:B--2---:R-:W-:Y:S01]  /*4a80*/  FADD.FTZ R29, R35, R0 ;  /* 0x00000000231d7221 */ /* 0x004fe20000010000 */
[----:B-1----:R-:W-:-:S06]  /*4a90*/  MOV R45, R151 ;  /* 0x00000097002d7202 */ /* 0x002fcc0000000f00 */
[----:B------:R1:W2:Y:S01]  /*4aa0*/  MUFU.EX2 R196, R33 ;  /* 0x0000002100c47308 */ /* 0x0002a20000000800 */
[C---:B---3--:R-:W-:Y:S01]  /*4ab0*/  FADD.FTZ R0, R202.reuse, R29 ;  /* 0x0000001dca007221 */ /* 0x048fe20000010000 */
[----:B------:R-:W-:Y:S01]  /*4ac0*/  F2FP.BF16.F32.PACK_AB R202, R202, R35 ;  /* 0x00000023caca723e */ /* 0x000fe200000010ff */
[----:B------:R-:W-:-:S05]  /*4ad0*/  IMAD.MOV.U32 R35, RZ, RZ, R151 ;  /* 0x000000ffff237224 */ /* 0x000fca00078e0097 */
[----:B------:R-:W3:Y:S01]  /*4ae0*/  MUFU.EX2 R27, R27 ;  /* 0x0000001b001b7308 */ /* 0x000ee20000000800 */
[----:B-1----:R-:W-:Y:S01]  /*4af0*/  FADD.FTZ R33, R73, R42 ;  /* 0x0000002a49217221 */ /* 0x002fe20000010000 */
[----:B0-----:R-:W-:Y:S01]  /*4b00*/  FADD.FTZ R29, R39, R0 ;  /* 0x00000000271d7221 */ /* 0x001fe20000010000 */
[----:B------:R-:W-:Y:S01]  /*4b10*/  MOV R73, R151 ;  /* 0x0000009700497202 */ /* 0x000fe20000000f00 */
[----:B------:R-:W-:Y:S02]  /*4b20*/  IMAD.MOV.U32 R42, RZ, RZ, R151 ;  /* 0x000000ffff2a7224 */ /* 0x000fe400078e0097 */
[----:B------:R-:W-:Y:S01]  /*4b30*/  FADD.FTZ R14, R32, R33 ;  /* 0x00000021200e7221 */ /* 0x000fe20000010000 */
[----:B------:R-:W-:Y:S01]  /*4b40*/  IMAD.MOV.U32 R32, RZ, RZ, R151 ;  /* 0x000000ffff207224 */ /* 0x000fe200078e0097 */
[----:B------:R0:W-:Y:S02]  /*4b50*/  MUFU.EX2 R198, R37 ;  /* 0x0000002500c67308 */ /* 0x0001e40000000800 */
[----:B------:R-:W-:Y:S01]  /*4b60*/  FADD.FTZ R33, R77, R14 ;  /* 0x0000000e4d217221 */ /* 0x000fe20000010000 */
[C---:B--2---:R-:W-:Y:S01]  /*4b70*/  FADD.FTZ R0, R196.reuse, R29 ;  /* 0x0000001dc4007221 */ /* 0x044fe20000010000 */
[----:B------:R-:W-:Y:S01]  /*4b80*/  F2FP.BF16.F32.PACK_AB R196, R196, R39 ;  /* 0x00000027c4c4723e */ /* 0x000fe200000010ff */
[----:B------:R-:W-:-:S02]  /*4b90*/  IMAD.MOV.U32 R77, RZ, RZ, R151 ;  /* 0x000000ffff4d7224 */ /* 0x000fc400078e0097 */
[----:B------:R-:W-:Y:S01]  /*4ba0*/  FADD.FTZ R14, R34, R33 ;  /* 0x00000021220e7221 */ /* 0x000fe20000010000 */
[--C-:B------:R-:W-:Y:S01]  /*4bb0*/  IMAD.MOV.U32 R39, RZ, RZ, R151.reuse ;  /* 0x000000ffff277224 */ /* 0x100fe200078e0097 */
[----:B------:R-:W-:Y:S02]  /*4bc0*/  MUFU.EX2 R19, R19 ;  /* 0x0000001300137308 */ /* 0x000fe40000000800 */
[----:B------:R-:W-:Y:S01]  /*4bd0*/  FADD.FTZ R31, R81, R14 ;  /* 0x0000000e511f7221 */ /* 0x000fe20000010000 */
[--C-:B------:R-:W-:Y:S02]  /*4be0*/  IMAD.MOV.U32 R81, RZ, RZ, R151.reuse ;  /* 0x000000ffff517224 */ /* 0x100fe400078e0097 */
[----:B0-----:R-:W-:Y:S02]  /*4bf0*/  IMAD.MOV.U32 R37, RZ, RZ, R151 ;  /* 0x000000ffff257224 */ /* 0x001fe400078e0097 */
[----:B------:R-:W-:Y:S01]  /*4c00*/  FADD.FTZ R14, R36, R31 ;  /* 0x0000001f240e7221 */ /* 0x000fe20000010000 */
[--C-:B------:R-:W-:Y:S01]  /*4c10*/  IMAD.MOV.U32 R36, RZ, RZ, R151.reuse ;  /* 0x000000ffff247224 */ /* 0x100fe200078e0097 */
[----:B------:R0:W1:Y:S02]  /*4c20*/  MUFU.EX2 R38, R87 ;  /* 0x0000005700267308 */ /* 0x0000640000000800 */
[----:B------:R-:W-:Y:S01]  /*4c30*/  FADD.FTZ R31, R85, R14 ;  /* 0x0000000e551f7221 */ /* 0x000fe20000010000 */
[----:B------:R-:W-:-:S02]  /*4c40*/  IMAD.MOV.U32 R34, RZ, RZ, R151 ;  /* 0x000000ffff227224 */ /* 0x000fc400078e0097 */
[----:B------:R-:W-:-:S03]  /*4c50*/  IMAD.MOV.U32 R33, RZ, RZ, R151 ;  /* 0x000000ffff217224 */ /* 0x000fc600078e0097 */
[----:B------:R3:W2:Y:S01]  /*4c60*/  MUFU.EX2 R192, R25 ;  /* 0x0000001900c07308 */ /* 0x0006a20000000800 */
[----:B0-----:R-:W-:-:S07]  /*4c70*/  MOV R87, R151 ;  /* 0x0000009700577202 */ /* 0x001fce0000000f00 */
[----:B------:R-:W0:Y:S01]  /*4c80*/  MUFU.EX2 R89, R89 ;  /* 0x0000005900597308 */ /* 0x000e220000000800 */
[----:B---3--:R-:W-:Y:S01]  /*4c90*/  FADD.FTZ R25, R27, R0 ;  /* 0x000000001b197221 */ /* 0x008fe20000010000 */
[C---:B-1----:R-:W-:Y:S01]  /*4ca0*/  FADD.FTZ R14, R38.reuse, R31 ;  /* 0x0000001f260e7221 */ /* 0x042fe20000010000 */
[----:B------:R-:W-:Y:S01]  /*4cb0*/  F2FP.BF16.F32.PACK_AB R193, R38, R85 ;  /* 0x0000005526c1723e */ /* 0x000fe200000010ff */
[----:B------:R-:W-:Y:S02]  /*4cc0*/  IMAD.MOV.U32 R85, RZ, RZ, R151 ;  /* 0x000000ffff557224 */ /* 0x000fe400078e0097 */
[C---:B------:R-:W-:Y:S01]  /*4cd0*/  FADD.FTZ R0, R198.reuse, R25 ;  /* 0x00000019c6007221 */ /* 0x040fe20000010000 */
[----:B------:R-:W-:Y:S01]  /*4ce0*/  F2FP.BF16.F32.PACK_AB R198, R198, R27 ;  /* 0x0000001bc6c6723e */ /* 0x000fe200000010ff */
[----:B------:R-:W-:Y:S01]  /*4cf0*/  IMAD.MOV.U32 R27, RZ, RZ, R151 ;  /* 0x000000ffff1b7224 */ /* 0x000fe200078e0097 */
[----:B------:R-:W1:Y:S01]  /*4d00*/  MUFU.EX2 R21, R21 ;  /* 0x0000001500157308 */ /* 0x000e620000000800 */
[----:B------:R-:W-:Y:S01]  /*4d10*/  FADD.FTZ R25, R19, R0 ;  /* 0x0000000013197221 */ /* 0x000fe20000010000 */
[----:B------:R-:W-:-:S02]  /*4d20*/  MOV R38, R151 ;  /* 0x0000009700267202 */ /* 0x000fc40000000f00 */
[----:B------:R-:W-:Y:S01]  /*4d30*/  MOV R31, R151 ;  /* 0x00000097001f7202 */ /* 0x000fe20000000f00 */
[C---:B--2---:R-:W-:Y:S01]  /*4d40*/  FADD.FTZ R0, R192.reuse, R25 ;  /* 0x00000019c0007221 */ /* 0x044fe20000010000 */
[----:B------:R-:W-:Y:S01]  /*4d50*/  F2FP.BF16.F32.PACK_AB R192, R192, R19 ;  /* 0x00000013c0c0723e */ /* 0x000fe200000010ff */
[--C-:B------:R-:W-:Y:S01]  /*4d60*/  IMAD.MOV.U32 R25, RZ, RZ, R151.reuse ;  /* 0x000000ffff197224 */ /* 0x100fe200078e0097 */
[----:B------:R-:W2:Y:S01]  /*4d70*/  MUFU.EX2 R8, R8 ;  /* 0x0000000800087308 */ /* 0x000ea20000000800 */
[----:B0-----:R-:W-:Y:S01]  /*4d80*/  FADD.FTZ R29, R89, R14 ;  /* 0x0000000e591d7221 */ /* 0x001fe20000010000 */
[C---:B------:R-:W-:Y:S01]  /*4d90*/  F2FP.BF16.F32.PACK_AB R195, R40.reuse, R89 ;  /* 0x0000005928c3723e */ /* 0x040fe200000010ff */
[----:B------:R-:W-:Y:S02]  /*4da0*/  IMAD.MOV.U32 R89, RZ, RZ, R151 ;  /* 0x000000ffff597224 */ /* 0x000fe400078e0097 */
[----:B------:R-:W-:Y:S01]  /*4db0*/  FADD.FTZ R14, R40, R29 ;  /* 0x0000001d280e7221 */ /* 0x000fe20000010000 */
[----:B------:R-:W-:-:S02]  /*4dc0*/  IMAD.MOV.U32 R40, RZ, RZ, R151 ;  /* 0x000000ffff287224 */ /* 0x000fc400078e0097 */
[----:B------:R-:W-:Y:S02]  /*4dd0*/  IMAD.MOV.U32 R29, RZ, RZ, R151 ;  /* 0x000000ffff1d7224 */ /* 0x000fe400078e0097 */
[----:B-1----:R-:W-:Y:S01]  /*4de0*/  FADD.FTZ R15, R21, R0 ;  /* 0x00000000150f7221 */ /* 0x002fe20000010000 */
[----:B------:R-:W-:-:S03]  /*4df0*/  IMAD.MOV.U32 R0, RZ, RZ, 0x3f800000 ;  /* 0x3f800000ff007424 */ /* 0x000fc600078e00ff */
[C---:B--2---:R-:W-:Y:S01]  /*4e00*/  FADD.FTZ R15, R8.reuse, R15 ;  /* 0x0000000f080f7221 */ /* 0x044fe20000010000 */
[----:B------:R-:W-:Y:S01]  /*4e10*/  F2FP.BF16.F32.PACK_AB R194, R8, R21 ;  /* 0x0000001508c2723e */ /* 0x000fe200000010ff */
[----:B------:R-:W-:Y:S01]  /*4e20*/  IMAD.MOV.U32 R8, RZ, RZ, RZ ;  /* 0x000000ffff087224 */ /* 0x000fe200078e00ff */
[----:B------:R-:W-:Y:S06]  /*4e30*/  @!P2 BRA `(.L_x_19) ;  /* 0x0000003c009ca947 */ /* 0x000fec0003800000 */
[----:B------:R-:W-:Y:S01]  /*4e40*/  UMOV UR6, URZ ;  /* 0x0000003f00067c82 */ /* 0x000fe20008000000 */
[----:B------:R-:W-:Y:S01]  /*4e50*/  IMAD.MOV.U32 R19, RZ, RZ, R6 ;  /* 0x000000ffff137224 */ /* 0x000fe200078e0006 */
[----:B------:R-:W-:Y:S01]  /*4e60*/  CS2R R150, SRZ ;  /* 0x0000000000967805 */ /* 0x000fe2000001ff00 */
[----:B------:R-:W-:Y:S01]  /*4e70*/  IMAD.MOV.U32 R21, RZ, RZ, R7 ;  /* 0x000000ffff157224 */ /* 0x000fe200078e0007 */
[----:B------:R-:W-:Y:S01]  /*4e80*/  CS2R R146, SRZ ;  /* 0x0000000000927805 */ /* 0x000fe2000001ff00 */
[----:B------:R-:W-:Y:S01]  /*4e90*/  IMAD.MOV.U32 R22, RZ, RZ, RZ ;  /* 0x000000ffff167224 */ /* 0x000fe200078e00ff */
[----:B------:R-:W-:Y:S01]  /*4ea0*/  CS2R R142, SRZ ;  /* 0x00000000008e7805 */ /* 0x000fe2000001ff00 */
[----:B------:R-:W-:Y:S01]  /*4eb0*/  IMAD.MOV.U32 R0, RZ, RZ, 0x3f800000 ;  /* 0x3f800000ff007424 */ /* 0x000fe200078e00ff */
[----:B------:R-:W-:Y:S01]  /*4ec0*/  CS2R R138, SRZ ;  /* 0x00000000008a7805 */ /* 0x000fe2000001ff00 */
[----:B------:R-:W-:Y:S01]  /*4ed0*/  IMAD.MOV.U32 R3, RZ, RZ, 0x3f800000 ;  /* 0x3f800000ff037424 */ /* 0x000fe200078e00ff */
        /* <DEDUP_REMOVED lines=60> */
[----:B------:R-:W-:-:S07]  /*52a0*/  IMAD.U32 R214, RZ, RZ, UR6 ;  /* 0x00000006ffd67e24 */ /* 0x000fce000f8e00ff */
.L_x_28:
[----:B------:R-:W-:-:S13]  /*52b0*/  R2UR UR6, R214 ;  /* 0x00000000d60672ca */ /* 0x000fda00000e0000 */
[----:B------:R-:W-:-:S04]  /*52c0*/  UIADD3 UR6, UR6, 0x1, URZ ;  /* 0x0000000106067890 */ /* 0x000fc8000fffe03f */
[----:B------:R-:W-:-:S04]  /*52d0*/  UISETP.NE.AND UP0, UPT, UR6, 0x2, UPT ;  /* 0x000000020600788c */ /* 0x000fc8000bf05270 */
[----:B------:R-:W-:Y:S02]  /*52e0*/  USEL UR7, URZ, 0x1, UP0 ;  /* 0x000000013f077887 */ /* 0x000fe40008000000 */
[----:B------:R-:W-:-:S04]  /*52f0*/  USEL UR6, UR6, URZ, UP0 ;  /* 0x0000003f06067287 */ /* 0x000fc80008000000 */
[----:B------:R-:W-:Y:S02]  /*5300*/  LOP3.LUT R8, R22, UR7, RZ, 0x3c, !PT ;  /* 0x0000000716087c12 */ /* 0x000fe4000f8e3cff */
[----:B------:R-:W-:Y:S01]  /*5310*/  MOV R9, UR6 ;  /* 0x0000000600097c02 */ /* 0x000fe20008000f00 */
[----:B------:R-:W-:Y:S06]  /*5320*/  @!P0 BRA `(.L_x_20) ;  /* 0x0000000000048947 */ /* 0x000fec0003800000 */
[----:B------:R-:W-:Y:S01]  /*5330*/  BPT.TRAP 0x1 ;  /* 0x000000040000795c */ /* 0x000fe20000300000 */
.L_x_20:
[----:B------:R-:W-:Y:S02]  /*5340*/  R2UR UR7, R16 ;  /* 0x00000000100772ca */ /* 0x000fe400000e0000 */
[----:B------:R-:W-:-:S11]  /*5350*/  SHF.L.U32 R2, R8, 0x1f, RZ ;  /* 0x0000001f08027819 */ /* 0x000fd600000006ff */
[----:B------:R-:W-:-:S06]  /*5360*/  ULEA UR6, UR6, UR7, 0x3 ;  /* 0x0000000706067291 */ /* 0x000fcc000f8e183f */
[----:B------:R-:W-:-:S03]  /*5370*/  IMAD.U32 R215, RZ, RZ, UR6 ;  /* 0x00000006ffd77e24 */ /* 0x000fc6000f8e00ff */
[----:B------:R0:W1:Y:S01]  /*5380*/  SYNCS.PHASECHK.TRANS64.TRYWAIT P2, [UR6+0x38830], R2 ;  /* 0x03883002ff0075a7 */ /* 0x0000620008040146 */
[----:B------:R-:W-:Y:S05]  /*5390*/  @!P0 BRA `(.L_x_21) ;  /* 0x0000000000048947 */ /* 0x000fea0003800000 */
[----:B------:R-:W-:Y:S01]  /*53a0*/  BPT.TRAP 0x1 ;  /* 0x000000040000795c */ /* 0x000fe20000300000 */
.L_x_21:
[----:B-1----:R-:W-:Y:S05]  /*53b0*/  @P2 BRA `(.L_x_22) ;  /* 0x00000000000c2947 */ /* 0x002fea0003800000 */
[----:B------:R-:W-:-:S13]  /*53c0*/  R2UR UR6, R215 ;  /* 0x00000000d70672ca */ /* 0x000fda00000e0000 */
[----:B------:R-:W1:Y:S02]  /*53d0*/  SYNCS.PHASECHK.TRANS64.TRYWAIT P2, [UR6+0x38830], R2 ;  /* 0x03883002ff0075a7 */ /* 0x000e640008040146 */
[----:B-1----:R-:W-:Y:S05]  /*53e0*/  @!P2 BRA `(.L_x_23) ;  /* 0x000000b800bca947 */ /* 0x002fea0003800000 */
.L_x_22:
[----:B------:R-:W-:Y:S01]  /*53f0*/  R2UR UR60, R9 ;  /* 0x00000000093c72ca */ /* 0x000fe200000e0000 */
[----:B------:R-:W-:Y:S01]  /*5400*/  WARPGROUP.ARRIVE ;  /* 0x00000000000079c5 */ /* 0x000fe20000000000 */
[C---:B------:R-:W-:Y:S01]  /*5410*/  R2UR UR56, R4.reuse ;  /* 0x00000000043872ca */ /* 0x040fe200000e0000 */
[----:B------:R-:W-:Y:S01]  /*5420*/  UMOV UR59, 0x40000040 ;  /* 0x40000040003b7882 */ /* 0x000fe20000000000 */
[C---:B------:R-:W-:Y:S01]  /*5430*/  R2UR UR57, R5.reuse ;  /* 0x00000000053972ca */ /* 0x040fe200000e0000 */
[----:B------:R-:W-:Y:S01]  /*5440*/  UMOV UR43, 0x40000040 ;  /* 0x40000040002b7882 */ /* 0x000fe20000000000 */
[----:B01----:R-:W-:Y:S01]  /*5450*/  MOV R2, UR41 ;  /* 0x0000002900027c02 */ /* 0x003fe20008000f00 */
[----:B------:R-:W-:Y:S01]  /*5460*/  UMOV UR47, 0x40000040 ;  /* 0x40000040002f7882 */ /* 0x000fe20000000000 */
[----:B------:R-:W-:Y:S01]  /*5470*/  MOV R6, UR40 ;  /* 0x0000002800067c02 */ /* 0x000fe20008000f00 */
[----:B------:R-:W-:Y:S01]  /*5480*/  UMOV UR51, 0x40000040 ;  /* 0x4000004000337882 */ /* 0x000fe20000000000 */
[C---:B------:R-:W-:Y:S01]  /*5490*/  R2UR UR40, R4.reuse ;  /* 0x00000000042872ca */ /* 0x040fe200000e0000 */
[----:B------:R-:W-:Y:S01]  /*54a0*/  UMOV UR55, 0x40000040 ;  /* 0x4000004000377882 */ /* 0x000fe20000000000 */
[C---:B------:R-:W-:Y:S01]  /*54b0*/  R2UR UR41, R5.reuse ;  /* 0x00000000052972ca */ /* 0x040fe200000e0000 */
[----:B------:R-:W-:Y:S01]  /*54c0*/  UIMAD UR60, UR60, 0xa00, UR61 ;  /* 0x00000a003c3c78a4 */ /* 0x000fe2000f8e023d */
[----:B------:R-:W-:Y:S01]  /*54d0*/  MOV R7, UR45 ;  /* 0x0000002d00077c02 */ /* 0x000fe20008000f00 */
[----:B------:R-:W-:Y:S01]  /*54e0*/  UMOV UR15, 0x40000040 ;  /* 0x40000040000f7882 */ /* 0x000fe20000000000 */
[----:B------:R-:W-:Y:S01]  /*54f0*/  MOV R23, UR44 ;  /* 0x0000002c00177c02 */ /* 0x000fe20008000f00 */
[----:B------:R-:W-:Y:S01]  /*5500*/  UIADD3 UR6, UR60, 0x80, URZ ;  /* 0x000000803c067890 */ /* 0x000fe2000fffe03f */
[C---:B------:R-:W-:Y:S01]  /*5510*/  R2UR UR44, R4.reuse ;  /* 0x00000000042c72ca */ /* 0x040fe200000e0000 */
[----:B------:R-:W-:Y:S01]  /*5520*/  UIADD3 UR7, UR60, 0x100, URZ ;  /* 0x000001003c077890 */ /* 0x000fe2000fffe03f */
[C---:B------:R-:W-:Y:S01]  /*5530*/  R2UR UR45, R5.reuse ;  /* 0x00000000052d72ca */ /* 0x040fe200000e0000 */
[----:B------:R-:W-:Y:S01]  /*5540*/  UMOV UR58, UR60 ;  /* 0x0000003c003a7c82 */ /* 0x000fe20008000000 */
[----:B------:R-:W-:Y:S01]  /*5550*/  MOV R152, UR49 ;  /* 0x0000003100987c02 */ /* 0x000fe20008000f00 */
[----:B------:R-:W-:Y:S01]  /*5560*/  HGMMA.64x16x16.F32.BF16 R184, gdesc[UR56], RZ, !UPT, gsb0 ;  /* 0x0020000038b879f0 */ /* 0x000fe2000c0018ff */
[----:B------:R-:W-:Y:S01]  /*5570*/  UMOV UR42, UR6 ;  /* 0x00000006002a7c82 */ /* 0x000fe20008000000 */
[----:B------:R-:W-:Y:S01]  /*5580*/  MOV R153, UR48 ;  /* 0x0000003000997c02 */ /* 0x000fe20008000f00 */
[----:B------:R-:W-:Y:S01]  /*5590*/  UMOV UR46, UR7 ;  /* 0x00000007002e7c82 */ /* 0x000fe20008000000 */
[C---:B------:R-:W-:Y:S01]  /*55a0*/  R2UR UR48, R4.reuse ;  /* 0x00000000043072ca */ /* 0x040fe200000e0000 */
[----:B------:R-:W-:Y:S01]  /*55b0*/  UIADD3 UR6, UR60, 0x180, URZ ;  /* 0x000001803c067890 */ /* 0x000fe2000fffe03f */
[C---:B------:R-:W-:Y:S01]  /*55c0*/  R2UR UR49, R5.reuse ;  /* 0x00000000053172ca */ /* 0x040fe200000e0000 */
[----:B------:R-:W-:Y:S01]  /*55d0*/  UIADD3 UR58, UR60, 0x200, URZ ;  /* 0x000002003c3a7890 */ /* 0x000fe2000fffe03f */
[----:B------:R-:W-:Y:S01]  /*55e0*/  R2UR UR56, R4 ;  /* 0x00000000043872ca */ /* 0x000fe200000e0000 */
[----:B------:R-:W-:Y:S01]  /*55f0*/  UMOV UR59, 0x40000040 ;  /* 0x40000040003b7882 */ /* 0x000fe20000000000 */
[----:B------:R-:W-:Y:S01]  /*5600*/  R2UR UR57, R5 ;  /* 0x00000000053972ca */ /* 0x000fe200000e0000 */
[----:B------:R-:W-:Y:S01]  /*5610*/  UIADD3 UR7, UR60, 0x182, URZ ;  /* 0x000001823c077890 */ /* 0x000fe2000fffe03f */
[----:B------:R-:W-:Y:S01]  /*5620*/  MOV R212, UR53 ;  /* 0x0000003500d47c02 */ /* 0x000fe20008000f00 */
[----:B------:R-:W-:Y:S01]  /*5630*/  UMOV UR50, UR6 ;  /* 0x0000000600327c82 */ /* 0x000fe20008000000 */
[----:B------:R-:W-:Y:S01]  /*5640*/  MOV R213, UR52 ;  /* 0x0000003400d57c02 */ /* 0x000fe20008000f00 */
[----:B------:R-:W-:Y:S01]  /*5650*/  UIADD3 UR6, UR60, 0x2, URZ ;  /* 0x000000023c067890 */ /* 0x000fe2000fffe03f */
[----:B------:R-:W-:Y:S01]  /*5660*/  R2UR UR52, R12 ;  /* 0x000000000c3472ca */ /* 0x000fe200000e0000 */
[----:B------:R-:W-:Y:S01]  /*5670*/  UIADD3 UR14, UR60, 0x280, URZ ;  /* 0x000002803c0e7890 */ /* 0x000fe2000fffe03f */
[----:B------:R-:W-:Y:S01]  /*5680*/  R2UR UR53, R13 ;  /* 0x000000000d3572ca */ /* 0x000fe200000e0000 */
[----:B------:R-:W-:Y:S01]  /*5690*/  UIADD3 UR18, UR60, 0x282, URZ ;  /* 0x000002823c127890 */ /* 0x000fe2000fffe03f */
[-C--:B------:R-:W-:Y:S01]  /*56a0*/  FMUL.FTZ R24, R24, R3.reuse ;  /* 0x0000000318187220 */ /* 0x080fe20000410000 */
[----:B------:R-:W-:Y:S01]  /*56b0*/  UMOV UR19, 0x40000040 ;  /* 0x4000004000137882 */ /* 0x000fe20000000000 */
[----:B------:R-:W-:Y:S01]  /*56c0*/  UMOV UR54, UR6 ;  /* 0x0000000600367c82 */ /* 0x000fe20008000000 */
[----:B------:R-:W-:Y:S01]  /*56d0*/  UIADD3 UR6, UR60, 0x102, URZ ;  /* 0x000001023c067890 */ /* 0x000fe2000fffe03f */
[-C--:B------:R-:W-:Y:S01]  /*56e0*/  FMUL.FTZ R25, R25, R3.reuse ;  /* 0x0000000319197220 */ /* 0x080fe20000410000 */
[----:B------:R-:W-:Y:S01]  /*56f0*/  UIADD3 UR22, UR60, 0x284, URZ ;  /* 0x000002843c167890 */ /* 0x000fe2000fffe03f */
[-C--:B------:R-:W-:Y:S01]  /*5700*/  FMUL.FTZ R28, R28, R3.reuse ;  /* 0x000000031c1c7220 */ /* 0x080fe20000410000 */
[----:B------:R-:W-:Y:S01]  /*5710*/  UMOV UR23, 0x40000040 ;  /* 0x4000004000177882 */ /* 0x000fe20000000000 */
[----:B------:R-:W-:Y:S01]  /*5720*/  UIADD3 UR26, UR60, 0x286, URZ ;  /* 0x000002863c1a7890 */ /* 0x000fe2000fffe03f */
[-C--:B------:R-:W-:Y:S01]  /*5730*/  FMUL.FTZ R29, R29, R3.reuse ;  /* 0x000000031d1d7220 */ /* 0x080fe20000410000 */
[----:B------:R-:W-:Y:S01]  /*5740*/  UMOV UR10, UR52 ;  /* 0x00000034000a7c82 */ /* 0x000fe20008000000 */
[----:B------:R-:W-:Y:S01]  /*5750*/  UMOV UR11, UR53 ;  /* 0x00000035000b7c82 */ /* 0x000fe20008000000 */
[----:B------:R-:W-:Y:S01]  /*5760*/  UMOV UR27, 0x40000040 ;  /* 0x40000040001b7882 */ /* 0x000fe20000000000 */
[----:B------:R-:W-:Y:S01]  /*5770*/  UIADD3 UR30, UR60, 0x500, URZ ;  /* 0x000005003c1e7890 */ /* 0x000fe2000fffe03f */
[-C--:B------:R-:W-:Y:S01]  /*5780*/  FMUL.FTZ R32, R32, R3.reuse ;  /* 0x0000000320207220 */ /* 0x080fe20000410000 */
[----:B------:R-:W-:Y:S01]  /*5790*/  UMOV UR31, 0x40000040 ;  /* 0x40000040001f7882 */ /* 0x000fe20000000000 */
[----:B------:R-:W-:Y:S01]  /*57a0*/  UIADD3 UR34, UR60, 0x502, URZ ;  /* 0x000005023c227890 */ /* 0x000fe2000fffe03f */
[-C--:B------:R-:W-:Y:S01]  /*57b0*/  FMUL.FTZ R33, R33, R3.reuse ;  /* 0x0000000321217220 */ /* 0x080fe20000410000 */
[----:B------:R-:W-:Y:S01]  /*57c0*/  UMOV UR35, 0x40000040 ;  /* 0x4000004000237882 */ /* 0x000fe20000000000 */
[----:B------:R-:W-:Y:S01]  /*57d0*/  UIADD3 UR38, UR60, 0x504, URZ ;  /* 0x000005043c267890 */ /* 0x000fe2000fffe03f */
[-C--:B------:R-:W-:Y:S01]  /*57e0*/  FMUL.FTZ R36, R36, R3.reuse ;  /* 0x0000000324247220 */ /* 0x080fe20000410000 */
[----:B------:R-:W-:Y:S01]  /*57f0*/  UMOV UR39, 0x40000040 ;  /* 0x4000004000277882 */ /* 0x000fe20000000000 */
[-C--:B------:R-:W-:Y:S01]  /*5800*/  FMUL.FTZ R37, R37, R3.reuse ;  /* 0x0000000325257220 */ /* 0x080fe20000410000 */
        /* <DEDUP_REMOVED lines=8> */
[----:B------:R-:W-:Y:S01]  /*5890*/  FMUL.FTZ R56, R56, R3 ;  /* 0x0000000338387220 */ /* 0x000fe20000410000 */
[----:B------:R-:W-:-:S02]  /*58a0*/  WARPGROUP.DEPBAR.LE gsb0, 0x0 ;  /* 0x00008000000079c5 */ /* 0x000fc40000010000 */
[----:B------:R-:W-:Y:S01]  /*58b0*/  WARPGROUP.ARRIVE ;  /* 0x00000000000079c5 */ /* 0x000fe20000000000 */
[-C--:B------:R-:W-:Y:S01]  /*58c0*/  FMUL.FTZ R57, R57, R3.reuse ;  /* 0x0000000339397220 */ /* 0x080fe20000410000 */
[-C--:B------:R-:W-:Y:S01]  /*58d0*/  FMUL.FTZ R60, R60, R3.reuse ;  /* 0x000000033c3c7220 */ /* 0x080fe20000410000 */
[-C--:B------:R-:W-:Y:S01]  /*58e0*/  FMUL.FTZ R61, R61, R3.reuse ;  /* 0x000000033d3d7220 */ /* 0x080fe20000410000 */
[-C--:B------:R-:W-:Y:S01]  /*58f0*/  FMUL.FTZ R64, R64, R3.reuse ;  /* 0x0000000340407220 */ /* 0x080fe20000410000 */
[-C--:B------:R-:W-:Y:S01]  /*5900*/  FMUL.FTZ R65, R65, R3.reuse ;  /* 0x0000000341417220 */ /* 0x080fe20000410000 */
[----:B------:R-:W-:Y:S01]  /*5910*/  HGMMA.64x16x16.F32.BF16 R176, gdesc[UR40], RZ, !UPT, gsb0 ;  /* 0x0020000028b079f0 */ /* 0x000fe2000c0018ff */
[----:B------:R-:W-:Y:S01]  /*5920*/  R2UR UR41, R2 ;  /* 0x00000000022972ca */ /* 0x000fe200000e0000 */
[----:B------:R-:W-:Y:S01]  /*5930*/  UIADD3 UR42, UR60, 0x506, URZ ;  /* 0x000005063c2a7890 */ /* 0x000fe2000fffe03f */
[----:B------:R-:W-:Y:S01]  /*5940*/  R2UR UR40, R6 ;  /* 0x00000000062872ca */ /* 0x000fe200000e0000 */
[----:B------:R-:W-:Y:S01]  /*5950*/  UMOV UR43, 0x40000040 ;  /* 0x40000040002b7882 */ /* 0x000fe20000000000 */
[----:B------:R-:W-:Y:S01]  /*5960*/  MOV R2, UR9 ;  /* 0x0000000900027c02 */ /* 0x000fe20008000f00 */
[-C--:B------:R-:W-:Y:S01]  /*5970*/  FMUL.FTZ R68, R68, R3.reuse ;  /* 0x0000000344447220 */ /* 0x080fe20000410000 */
[----:B------:R-:W-:Y:S01]  /*5980*/  MOV R6, UR8 ;  /* 0x0000000800067c02 */ /* 0x000fe20008000f00 */
        /* <DEDUP_REMOVED lines=118> */
[----:B------:R-:W-:Y:S01]  /*60f0*/  FMUL.FTZ R151, R151, R0 ;  /* 0x0000000097977220 */ /* 0x000fe20000410000 */
[----:B------:R-:W-:-:S02]  /*6100*/  WARPGROUP.DEPBAR.LE gsb0, 0x0 ;  /* 0x00008000000079c5 */ /* 0x000fc40000010000 */
[----:B------:R-:W-:-:S06]  /*6110*/  WARPGROUP.ARRIVE ;  /* 0x00000000000079c5 */ /* 0x000fcc0000000000 */
[----:B------:R-:W-:Y:S01]  /*6120*/  HGMMA.64x16x16.F32.BF16 R152, gdesc[UR56], RZ, !UPT, gsb0 ;  /* 0x00200000389879f0 */ /* 0x000fe2000c0018ff */
[----:B------:R-:W-:Y:S01]  /*6130*/  UIADD3 UR58, UR60, 0x82, URZ ;  /* 0x000000823c3a7890 */ /* 0x000fe2000fffe03f */
[----:B------:R-:W-:Y:S01]  /*6140*/  UMOV UR56, UR10 ;  /* 0x0000000a00387c82 */ /* 0x000fe20008000000 */
[----:B------:R-:W-:Y:S01]  /*6150*/  UMOV UR57, UR11 ;  /* 0x0000000b00397c82 */ /* 0x000fe20008000000 */
[----:B------:R-:W-:Y:S01]  /*6160*/  UMOV UR59, 0x40000040 ;  /* 0x40000040003b7882 */ /* 0x000fe20000000000 */
[----:B------:R-:W-:Y:S02]  /*6170*/  WARPGROUP.DEPBAR.LE gsb0, 0x0 ;  /* 0x00008000000079c5 */ /* 0x000fe40000010000 */
[----:B------:R-:W-:-:S06]  /*6180*/  WARPGROUP.ARRIVE ;  /* 0x00000000000079c5 */ /* 0x000fcc0000000000 */
[----:B------:R-:W-:Y:S01]  /*6190*/  HGMMA.64x16x16.F32.BF16 R184, gdesc[UR52], R184, gsb0 ;  /* 0x0020000034b879f0 */ /* 0x000fe200080018b8 */
[----:B------:R-:W-:Y:S01]  /*61a0*/  R2UR UR53, R212 ;  /* 0x00000000d43572ca */ /* 0x000fe200000e0000 */
[----:B------:R-:W-:Y:S01]  /*61b0*/  UIADD3 UR54, UR60, 0x784, URZ ;  /* 0x000007843c367890 */ /* 0x000fe2000fffe03f */
[----:B------:R-:W-:Y:S01]  /*61c0*/  R2UR UR52, R213 ;  /* 0x00000000d53472ca */ /* 0x000fe200000e0000 */
        /* <DEDUP_REMOVED lines=13> */
[----:B------:R-:W-:Y:S01]  /*62a0*/  UMOV UR57, UR11 ;  /* 0x0000000b00397c82 */ /* 0x000fe20008000000 */
[----:B------:R-:W-:Y:S01]  /*62b0*/  UMOV UR58, UR7 ;  /* 0x00000007003a7c82 */ /* 0x000fe20008000000 */
[----:B------:R-:W-:Y:S01]  /*62c0*/  UMOV UR59, 0x40000040 ;  /* 0x40000040003b7882 */ /* 0x000fe20000000000 */
        /* <DEDUP_REMOVED lines=8> */
[----:B------:R-:W-:Y:S02]  /*6350*/  UIADD3 UR6, UR60, 0x4, URZ ;  /* 0x000000043c067890 */ /* 0x000fe4000fffe03f */
[----:B------:R-:W-:Y:S02]  /*6360*/  UIADD3 UR10, UR60, 0x84, URZ ;  /* 0x000000843c0a7890 */ /* 0x000fe4000fffe03f */
[----:B------:R-:W-:Y:S01]  /*6370*/  UIADD3 UR11, UR60, 0x104, URZ ;  /* 0x000001043c0b7890 */ /* 0x000fe2000fffe03f */
[----:B------:R-:W-:-:S02]  /*6380*/  WARPGROUP.DEPBAR.LE gsb0, 0x0 ;  /* 0x00008000000079c5 */ /* 0x000fc40000010000 */
        /* <DEDUP_REMOVED lines=27> */
[----:B------:R-:W-:Y:S01]  /*6540*/  UMOV UR11, 0x40000040 ;  /* 0x40000040000b7882 */ /* 0x000fe20000000000 */
[----:B------:R-:W-:Y:S02]  /*6550*/  WARPGROUP.DEPBAR.LE gsb0, 0x0 ;  /* 0x00008000000079c5 */ /* 0x000fe40000010000 */
[----:B------:R-:W-:-:S06]  /*6560*/  WARPGROUP.ARRIVE ;  /* 0x00000000000079c5 */ /* 0x000fcc0000000000 */
[----:B------:R-:W-:Y:S01]  /*6570*/  HGMMA.64x16x16.F32.BF16 R152, gdesc[UR4], R152, gsb0 ;  /* 0x00200000049879f0 */ /* 0x000fe20008001898 */
[----:B------:R-:W-:Y:S02]  /*6580*/  UIADD3 UR6, UR60, 0x86, URZ ;  /* 0x000000863c067890 */ /* 0x000fe4000fffe03f */
        /* <DEDUP_REMOVED lines=28> */
[----:B------:R-:W-:Y:S01]  /*6750*/  R2UR UR8, R10 ;  /* 0x000000000a0872ca */ /* 0x000fe200000e0000 */
[----:B------:R-:W-:Y:S01]  /*6760*/  UMOV UR11, 0x40000040 ;  /* 0x40000040000b7882 */ /* 0x000fe20000000000 */
[----:B------:R-:W-:Y:S01]  /*6770*/  R2UR UR9, R11 ;  /* 0x000000000b0972ca */ /* 0x000fe200000e0000 */
        /* <DEDUP_REMOVED lines=287> */
[----:B------:R-:W-:-:S07]  /*7970*/  UIADD3 UR6, UR60, 0x786, URZ ;  /* 0x000007863c067890 */ /* 0x000fce000fffe03f */
[----:B------:R-:W-:Y:S01]  /*7980*/  UMOV UR10, UR6 ;  /* 0x00000006000a7c82 */ /* 0x000fe20008000000 */
[----:B------:R-:W-:Y:S01]  /*7990*/  UIADD3 UR6, UR60, 0x886, URZ ;  /* 0x000008863c067890 */ /* 0x000fe2000fffe03f */
[----:B------:R-:W-:Y:S02]  /*79a0*/  WARPGROUP.DEPBAR.LE gsb0, 0x0 ;  /* 0x00008000000079c5 */ /* 0x000fe40000010000 */
[----:B------:R-:W-:-:S06]  /*79b0*/  WARPGROUP.ARRIVE ;  /* 0x00000000000079c5 */ /* 0x000fcc0000000000 */
[----:B------:R-:W-:Y:S01]  /*79c0*/  HGMMA.64x16x16.F32.BF16 R160, gdesc[UR52], R160, gsb0 ;  /* 0x0020000034a079f0 */ /* 0x000fe200080018a0 */
[----:B------:R-:W-:Y:S01]  /*79d0*/  UMOV UR54, UR7 ;  /* 0x0000000700367c82 */ /* 0x000fe20008000000 */
[----:B------:R-:W-:Y:S01]  /*79e0*/  UMOV UR55, 0x40000040 ;  /* 0x4000004000377882 */ /* 0x000fe20000000000 */
[----:B------:R-:W-:Y:S02]  /*79f0*/  UIADD3 UR7, UR60, 0x906, URZ ;  /* 0x000009063c077890 */ /* 0x000fe4000fffe03f */
        /* <DEDUP_REMOVED lines=8> */
[----:B------:R-:W-:Y:S01]  /*7a80*/  UMOV UR11, UR9 ;  /* 0x00000009000b7c82 */ /* 0x000fe20008000000 */
[----:B------:R-:W-:Y:S01]  /*7a90*/  UMOV UR56, UR10 ;  /* 0x0000000a00387c82 */ /* 0x000fe20008000000 */
[----:B------:R-:W-:Y:S01]  /*7aa0*/  UMOV UR57, UR11 ;  /* 0x0000000b00397c82 */ /* 0x000fe20008000000 */
[----:B------:R-:W-:Y:S02]  /*7ab0*/  R2UR UR9, R2 ;  /* 0x00000000020972ca */ /* 0x000fe400000e0000 */
[----:B------:R-:W-:Y:S01]  /*7ac0*/  R2UR UR8, R6 ;  /* 0x00000000060872ca */ /* 0x000fe200000e0000 */
[----:B------:R-:W-:Y:S02]  /*7ad0*/  WARPGROUP.DEPBAR.LE gsb0, 0x0 ;  /* 0x00008000000079c5 */ /* 0x000fe40000010000 */
[----:B------:R-:W-:-:S06]  /*7ae0*/  WARPGROUP.ARRIVE ;  /* 0x00000000000079c5 */ /* 0x000fcc0000000000 */
[----:B------:R-:W-:Y:S01]  /*7af0*/  HGMMA.64x16x16.F32.BF16 R176, gdesc[UR56], R176, gsb0 ;  /* 0x0020000038b079f0 */ /* 0x000fe200080018b0 */
[----:B------:R-:W-:Y:S01]  /*7b00*/  UMOV UR56, UR10 ;  /* 0x0000000a00387c82 */ /* 0x000fe20008000000 */
        /* <DEDUP_REMOVED lines=19> */
[----:B------:R-:W-:Y:S03]  /*7c40*/  HGMMA.64x16x16.F32.BF16 R152, gdesc[UR56], R152, gsb0 ;  /* 0x00200000389879f0 */ /* 0x000fe60008001898 */
[----:B------:R-:W-:Y:S02]  /*7c50*/  WARPGROUP.DEPBAR.LE gsb0, 0x0 ;  /* 0x00008000000079c5 */ /* 0x000fe40000010000 */
[----:B------:R-:W-:Y:S05]  /*7c60*/  @!P0 BRA `(.L_x_24) ;  /* 0x0000000000048947 */ /* 0x000fea0003800000 */
[----:B------:R-:W-:Y:S01]  /*7c70*/  BPT.TRAP 0x1 ;  /* 0x000000040000795c */ /* 0x000fe20000300000 */
.L_x_24:
[----:B------:R-:W-:Y:S02]  /*7c80*/  R2UR UR7, R16 ;  /* 0x00000000100772ca */ /* 0x000fe400000e0000 */
[----:B------:R-:W-:Y:S02]  /*7c90*/  R2UR UR6, R214 ;  /* 0x00000000d60672ca */ /* 0x000fe400000e0000 */
[----:B------:R-:W-:-:S11]  /*7ca0*/  SHF.L.U32 R0, R22, 0x1f, RZ ;  /* 0x0000001f16007819 */ /* 0x000fd600000006ff */
[----:B------:R-:W-:-:S09]  /*7cb0*/  ULEA UR7, UR6, UR7, 0x3 ;  /* 0x0000000706077291 */ /* 0x000fd2000f8e183f */
[----:B------:R0:W1:Y:S01]  /*7cc0*/  SYNCS.PHASECHK.TRANS64.TRYWAIT P2, [UR7+0x38850], R0 ;  /* 0x03885000ff0075a7 */ /* 0x0000620008040147 */
[----:B------:R-:W-:Y:S05]  /*7cd0*/  @!P0 BRA `(.L_x_25) ;  /* 0x0000000000048947 */ /* 0x000fea0003800000 */
[----:B------:R-:W-:Y:S01]  /*7ce0*/  BPT.TRAP 0x1 ;  /* 0x000000040000795c */ /* 0x000fe20000300000 */
.L_x_25:
[----:B-1----:R-:W-:Y:S05]  /*7cf0*/  @P2 BRA `(.L_x_26) ;  /* 0x0000000000082947 */ /* 0x002fea0003800000 */
[----:B------:R-:W1:Y:S02]  /*7d00*/  SYNCS.PHASECHK.TRANS64.TRYWAIT P2, [UR7+0x38850], R0 ;  /* 0x03885000ff0075a7 */ /* 0x000e640008040147 */
[----:B-1----:R-:W-:Y:S05]  /*7d10*/  @!P2 BRA `(.L_x_27) ;  /* 0x00000090008ca947 */ /* 0x002fea0003800000 */
.L_x_26:
[----:B------:R-:W-:Y:S01]  /*7d20*/  R2UR UR6, R16 ;  /* 0x00000000100672ca */ /* 0x000fe200000e0000 */
[----:B------:R-:W-:Y:S01]  /*7d30*/  WARPGROUP.ARRIVE ;  /* 0x00000000000079c5 */ /* 0x000fe20000000000 */
[----:B------:R-:W-:Y:S01]  /*7d40*/  R2UR UR10, R214 ;  /* 0x00000000d60a72ca */ /* 0x000fe200000e0000 */
[----:B------:R-:W-:Y:S01]  /*7d50*/  UMOV UR11, 0x40000040 ;  /* 0x40000040000b7882 */ /* 0x000fe20000000000 */
[----:B01----:R-:W-:Y:S01]  /*7d60*/  FMNMX.FTZ R0, R184, R21, !PT ;  /* 0x00000015b8007209 */ /* 0x003fe20007810000 */
[----:B------:R-:W0:Y:S01]  /*7d70*/  LDC R2, c[0x0][0x988] ;  /* 0x00026200ff027b82 */ /* 0x000e220000000800 */
[----:B------:R-:W-:Y:S02]  /*7d80*/  R2UR UR14, R215 ;  /* 0x00000000d70e72ca */ /* 0x000fe400000e0000 */
[----:B------:R-:W-:Y:S02]  /*7d90*/  FMNMX.FTZ R3, R185, R0, !PT ;  /* 0x00000000b9037209 */ /* 0x000fe40007810000 */
[C---:B------:R-:W-:Y:S01]  /*7da0*/  ISETP.GT.AND P2, PT, R20.reuse, R17, PT ;  /* 0x000000111400720c */ /* 0x040fe20003f44270 */
[----:B------:R-:W-:Y:S01]  /*7db0*/  VIADD R20, R20, 0xffffffff ;  /* 0xffffffff14147836 */ /* 0x000fe20000000000 */
[----:B------:R-:W-:Y:S01]  /*7dc0*/  FMNMX.FTZ R0, R188, R3, !PT ;  /* 0x00000003bc007209 */ /* 0x000fe20007810000 */
[----:B------:R-:W-:-:S03]  /*7dd0*/  UIADD3 UR6, UR6, 0x400, URZ ;  /* 0x0000040006067890 */ /* 0x000fc6000fffe03f */
[----:B------:R-:W-:Y:S01]  /*7de0*/  FMNMX.FTZ R3, R189, R0, !PT ;  /* 0x00000000bd037209 */ /* 0x000fe20007810000 */
[----:B------:R-:W-:-:S03]  /*7df0*/  USHF.R.U32.HI UR6, URZ, 0x4, UR6 ;  /* 0x000000043f067899 */ /* 0x000fc60008011606 */
[----:B------:R-:W-:Y:S01]  /*7e00*/  FMNMX.FTZ R0, R176, R3, !PT ;  /* 0x00000003b0007209 */ /* 0x000fe20007810000 */
[----:B------:R-:W-:-:S03]  /*7e10*/  ULOP3.LUT UR6, UR6, 0x3fff, URZ, 0xc0, !UPT ;  /* 0x00003fff06067892 */ /* 0x000fc6000f8ec03f */
[----:B------:R-:W-:Y:S01]  /*7e20*/  FMNMX.FTZ R3, R177, R0, !PT ;  /* 0x00000000b1037209 */ /* 0x000fe20007810000 */
[----:B------:R-:W-:-:S03]  /*7e30*/  ULOP3.LUT UR6, UR6, 0x2800000, URZ, 0xfc, !UPT ;  /* 0x0280000006067892 */ /* 0x000fc6000f8efc3f */
[----:B------:R-:W-:Y:S01]  /*7e40*/  FMNMX.FTZ R0, R180, R3, !PT ;  /* 0x00000003b4007209 */ /* 0x000fe20007810000 */
[----:B------:R-:W-:-:S03]  /*7e50*/  UIMAD UR6, UR10, 0xa00, UR6 ;  /* 0x00000a000a0678a4 */ /* 0x000fc6000f8e0206 */
[----:B------:R-:W-:-:S04]  /*7e60*/  FMNMX.FTZ R3, R181, R0, !PT ;  /* 0x00000000b5037209 */ /* 0x000fc80007810000 */
[----:B------:R-:W-:Y:S01]  /*7e70*/  UMOV UR10, UR6 ;  /* 0x00000006000a7c82 */ /* 0x000fe20008000000 */
[----:B------:R-:W-:Y:S01]  /*7e80*/  FMNMX.FTZ R0, R168, R3, !PT ;  /* 0x00000003a8007209 */ /* 0x000fe20007810000 */
[----:B------:R-:W-:Y:S01]  /*7e90*/  HGMMA.64x256x16.F32.BF16 R24, R208, gdesc[UR8].tnspB, R24, gsb0 ;  /* 0x43e00008d0187df0 */ /* 0x000fe20008001818 */
[----:B------:R-:W-:Y:S01]  /*7ea0*/  UIADD3 UR10, UR6, 0x80, URZ ;  /* 0x00000080060a7890 */ /* 0x000fe2000fffe03f */
[----:B------:R-:W-:Y:S01]  /*7eb0*/  UMOV UR11, 0x40000040 ;  /* 0x40000040000b7882 */ /* 0x000fe20000000000 */
[----:B------:R-:W-:-:S04]  /*7ec0*/  FMNMX.FTZ R3, R169, R0, !PT ;  /* 0x00000000a9037209 */ /* 0x000fc80007810000 */
        /* <DEDUP_REMOVED lines=9> */
[----:B------:R-:W-:Y:S02]  /*7f60*/  FMNMX.FTZ R6, R157, R0, !PT ;  /* 0x000000009d067209 */ /* 0x000fe40007810000 */
[----:B------:R-:W-:-:S03]  /*7f70*/  FMNMX.FTZ R0, R186, R19, !PT ;  /* 0x00000013ba007209 */ /* 0x000fc60007810000 */
[----:B------:R-:W1:Y:S02]  /*7f80*/  SHFL.BFLY PT, R3, R6, 0x2, 0x1f ;  /* 0x0c401f0006037f89 */ /* 0x000e6400000e0000 */
[----:B-1----:R-:W-:Y:S02]  /*7f90*/  FMNMX.FTZ R22, R6, R3, !PT ;  /* 0x0000000306167209 */ /* 0x002fe40007810000 */
[----:B------:R-:W-:-:S03]  /*7fa0*/  FMNMX.FTZ R3, R187, R0, !PT ;  /* 0x00000000bb037209 */ /* 0x000fc60007810000 */
[----:B------:R-:W1:Y:S01]  /*7fb0*/  SHFL.BFLY PT, R7, R22, 0x1, 0x1f ;  /* 0x0c201f0016077f89 */ /* 0x000e6200000e0000 */
[----:B------:R-:W-:Y:S02]  /*7fc0*/  FMNMX.FTZ R0, R190, R3, !PT ;  /* 0x00000003be007209 */ /* 0x000fe40007810000 */
[----:B-1----:R-:W-:-:S05]  /*7fd0*/  FMNMX.FTZ R7, R22, R7, !PT ;  /* 0x0000000716077209 */ /* 0x002fca0007810000 */
[----:B------:R-:W-:-:S04]  /*7fe0*/  FADD.FTZ R21, -R7, R21 ;  /* 0x0000001507157221 */ /* 0x000fc80000010100 */
[----:B0-----:R-:W-:Y:S01]  /*7ff0*/  FMUL.FTZ R6, R21, R2 ;  /* 0x0000000215067220 */ /* 0x001fe20000410000 */
[----:B------:R-:W-:-:S03]  /*8000*/  FMNMX.FTZ R21, R191, R0, !PT ;  /* 0x00000000bf157209 */ /* 0x000fc60007810000 */
[----:B------:R-:W-:Y:S01]  /*8010*/  MUFU.EX2 R3, R6 ;  /* 0x0000000600037308 */ /* 0x000fe20000000800 */
[----:B------:R-:W-:-:S04]  /*8020*/  FMNMX.FTZ R0, R178, R21, !PT ;  /* 0x00000015b2007209 */ /* 0x000fc80007810000 */
[----:B------:R-:W-:-:S04]  /*8030*/  FMNMX.FTZ R21, R179, R0, !PT ;  /* 0x00000000b3157209 */ /* 0x000fc80007810000 */
[----:B------:R-:W-:-:S04]  /*8040*/  FMNMX.FTZ R0, R182, R21, !PT ;  /* 0x00000015b6007209 */ /* 0x000fc80007810000 */
[----:B------:R-:W-:-:S04]  /*8050*/  FMNMX.FTZ R23, R183, R0, !PT ;  /* 0x00000000b7177209 */ /* 0x000fc80007810000 */
[----:B------:R-:W-:-:S04]  /*8060*/  FMNMX.FTZ R0, R170, R23, !PT ;  /* 0x00000017aa007209 */ /* 0x000fc80007810000 */
[----:B------:R-:W-:-:S04]  /*8070*/  FMNMX.FTZ R23, R171, R0, !PT ;  /* 0x00000000ab177209 */ /* 0x000fc80007810000 */
[----:B------:R-:W-:Y:S01]  /*8080*/  FMNMX.FTZ R0, R174, R23, !PT ;  /* 0x00000017ae007209 */ /* 0x000fe20007810000 */
[----:B------:R-:W-:Y:S02]  /*8090*/  WARPGROUP.DEPBAR.LE gsb0, 0x0 ;  /* 0x00008000000079c5 */ /* 0x000fe40000010000 */
[----:B------:R-:W-:-:S06]  /*80a0*/  WARPGROUP.ARRIVE ;  /* 0x00000000000079c5 */ /* 0x000fcc0000000000 */
[----:B------:R-:W-:Y:S01]  /*80b0*/  HGMMA.64x256x16.F32.BF16 R24, R204, gdesc[UR8].tnspB, R24, gsb0 ;  /* 0x43e00008cc187df0 */ /* 0x000fe20008001818 */
[----:B------:R-:W-:Y:S01]  /*80c0*/  UIADD3 UR10, UR6, 0x100, URZ ;  /* 0x00000100060a7890 */ /* 0x000fe2000fffe03f */
[----:B------:R-:W-:Y:S01]  /*80d0*/  UMOV UR11, 0x40000040 ;  /* 0x40000040000b7882 */ /* 0x000fe20000000000 */
[----:B------:R-:W-:Y:S02]  /*80e0*/  WARPGROUP.DEPBAR.LE gsb0, 0x0 ;  /* 0x00008000000079c5 */ /* 0x000fe40000010000 */
[----:B------:R-:W-:-:S15]  /*80f0*/  WARPGROUP.ARRIVE ;  /* 0x00000000000079c5 */ /* 0x000fde0000000000 */
[----:B------:R-:W-:-:S08]  /*8100*/  NOP ;  /* 0x0000000000007918 */ /* 0x000fd00000000000 */
[----:B------:R-:W-:Y:S01]  /*8110*/  HGMMA.64x256x16.F32.BF16 R24, R200, gdesc[UR8].tnspB, R24, gsb0 ;  /* 0x43e00008c8187df0 */ /* 0x000fe20008001818 */
[----:B------:R-:W-:Y:S01]  /*8120*/  UIADD3 UR10, UR6, 0x180, URZ ;  /* 0x00000180060a7890 */ /* 0x000fe2000fffe03f */
[----:B------:R-:W-:Y:S01]  /*8130*/  UMOV UR11, 0x40000040 ;  /* 0x40000040000b7882 */ /* 0x000fe20000000000 */
[----:B------:R-:W-:Y:S01]  /*8140*/  UIADD3 UR6, UR6, 0x200, URZ ;  /* 0x0000020006067890 */ /* 0x000fe2000fffe03f */
[----:B------:R-:W-:Y:S02]  /*8150*/  WARPGROUP.DEPBAR.LE gsb0, 0x0 ;  /* 0x00008000000079c5 */ /* 0x000fe40000010000 */
[----:B------:R-:W-:-:S15]  /*8160*/  WARPGROUP.ARRIVE ;  /* 0x00000000000079c5 */ /* 0x000fde0000000000 */
[----:B------:R-:W-:-:S07]  /*8170*/  NOP ;  /* 0x0000000000007918 */ /* 0x000fce0000000000 */
[----:B------:R-:W-:Y:S01]  /*8180*/  HGMMA.64x256x16.F32.BF16 R24, R196, gdesc[UR8].tnspB, R24, gsb0 ;  /* 0x43e00008c4187df0 */ /* 0x000fe20008001818 */
[----:B------:R-:W-:Y:S01]  /*8190*/  UMOV UR10, UR6 ;  /* 0x00000006000a7c82 */ /* 0x000fe20008000000 */
[----:B------:R-:W-:Y:S01]  /*81a0*/  UMOV UR11, 0x40000040 ;  /* 0x40000040000b7882 */ /* 0x000fe20000000000 */
[----:B------:R-:W-:-:S13]  /*81b0*/  R2UR UR6, R9 ;  /* 0x00000000090672ca */ /* 0x000fda00000e0000 */
[----:B------:R-:W-:Y:S01]  /*81c0*/  MOV R214, UR6 ;  /* 0x0000000600d67c02 */ /* 0x000fe20008000f00 */
[----:B------:R-:W-:Y:S02]  /*81d0*/  WARPGROUP.DEPBAR.LE gsb0, 0x0 ;  /* 0x00008000000079c5 */ /* 0x000fe40000010000 */
[----:B------:R-:W-:Y:S01]  /*81e0*/  WARPGROUP.ARRIVE ;  /* 0x00000000000079c5 */ /* 0x000fe20000000000 */
[----:B------:R-:W-:-:S04]  /*81f0*/  FMUL.FTZ R197, R7, R2 ;  /* 0x0000000207c57220 */ /* 0x000fc80000410000 */
[----:B------:R-:W-:-:S04]  /*8200*/  FFMA.FTZ R22, R185, R2, -R197 ;  /* 0x00000002b9167223 */ /* 0x000fc800000108c5 */
[----:B------:R-:W-:Y:S01]  /*8210*/  HGMMA.64x256x16.F32.BF16 R24, R192, gdesc[UR8].tnspB, R24, gsb0 ;  /* 0x43e00008c0187df0 */ /* 0x000fe20008001818 */
[----:B------:R-:W-:Y:S01]  /*8220*/  FMNMX.FTZ R185, R175, R0, !PT ;  /* 0x00000000afb97209 */ /* 0x000fe20007810000 */
[-CC-:B------:R-:W-:Y:S01]  /*8230*/  FFMA.FTZ R208, R184, R2.reuse, -R197.reuse ;  /* 0x00000002b8d07223 */ /* 0x180fe200000108c5 */
[----:B------:R0:W-:Y:S01]  /*8240*/  MUFU.EX2 R21, R22 ;  /* 0x0000001600157308 */ /* 0x0001e20000000800 */
[-CC-:B------:R-:W-:Y:S01]  /*8250*/  FFMA.FTZ R210, R188, R2.reuse, -R197.reuse ;  /* 0x00000002bcd27223 */ /* 0x180fe200000108c5 */
[----:B------:R-:W-:Y:S01]  /*8260*/  FMNMX.FTZ R0, R162, R185, !PT ;  /* 0x000000b9a2007209 */ /* 0x000fe20007810000 */
[-CC-:B------:R-:W-:Y:S01]  /*8270*/  FFMA.FTZ R189, R189, R2.reuse, -R197.reuse ;  /* 0x00000002bdbd7223 */ /* 0x180fe200000108c5 */
[-CC-:B------:R-:W-:Y:S01]  /*8280*/  FFMA.FTZ R204, R176, R2.reuse, -R197.reuse ;  /* 0x00000002b0cc7223 */ /* 0x180fe200000108c5 */
[--C-:B------:R-:W-:Y:S01]  /*8290*/  FFMA.FTZ R177, R177, R2, -R197.reuse ;  /* 0x00000002b1b17223 */ /* 0x100fe200000108c5 */
[----:B------:R-:W-:Y:S01]  /*82a0*/  FMNMX.FTZ R185, R163, R0, !PT ;  /* 0x00000000a3b97209 */ /* 0x000fe20007810000 */
[-CC-:B------:R-:W-:Y:S01]  /*82b0*/  FFMA.FTZ R206, R180, R2.reuse, -R197.reuse ;  /* 0x00000002b4ce7223 */ /* 0x180fe200000108c5 */
[-CC-:B------:R-:W-:Y:S01]  /*82c0*/  FFMA.FTZ R181, R181, R2.reuse, -R197.reuse ;  /* 0x00000002b5b57223 */ /* 0x180fe200000108c5 */
[-CC-:B0-----:R-:W-:Y:S01]  /*82d0*/  FFMA.FTZ R22, R152, R2.reuse, -R197.reuse ;  /* 0x0000000298167223 */ /* 0x181fe200000108c5 */
[----:B------:R-:W-:Y:S01]  /*82e0*/  FMNMX.FTZ R0, R166, R185, !PT ;  /* 0x000000b9a6007209 */ /* 0x000fe20007810000 */
[-CC-:B------:R-:W-:Y:S01]  /*82f0*/  FFMA.FTZ R200, R168, R2.reuse, -R197.reuse ;  /* 0x00000002a8c87223 */ /* 0x180fe200000108c5 */
[-CC-:B------:R-:W-:Y:S01]  /*8300*/  FFMA.FTZ R169, R169, R2.reuse, -R197.reuse ;  /* 0x00000002a9a97223 */ /* 0x180fe200000108c5 */
[--C-:B------:R-:W-:Y:S01]  /*8310*/  FFMA.FTZ R202, R172, R2, -R197.reuse ;  /* 0x00000002acca7223 */ /* 0x100fe200000108c5 */
[----:B------:R-:W-:Y:S01]  /*8320*/  FMNMX.FTZ R185, R167, R0, !PT ;  /* 0x00000000a7b97209 */ /* 0x000fe20007810000 */
[-CC-:B------:R-:W-:Y:S01]  /*8330*/  FFMA.FTZ R173, R173, R2.reuse, -R197.reuse ;  /* 0x00000002adad7223 */ /* 0x180fe200000108c5 */
[-CC-:B------:R-:W-:Y:S01]  /*8340*/  FFMA.FTZ R196, R160, R2.reuse, -R197.reuse ;  /* 0x00000002a0c47223 */ /* 0x180fe200000108c5 */
[-CC-:B------:R-:W-:Y:S01]  /*8350*/  FFMA.FTZ R161, R161, R2.reuse, -R197.reuse ;  /* 0x00000002a1a17223 */ /* 0x180fe200000108c5 */
[----:B------:R-:W-:Y:S01]  /*8360*/  FMNMX.FTZ R0, R154, R185, !PT ;  /* 0x000000b99a007209 */ /* 0x000fe20007810000 */
[-CC-:B------:R-:W-:Y:S01]  /*8370*/  FFMA.FTZ R198, R164, R2.reuse, -R197.reuse ;  /* 0x00000002a4c67223 */ /* 0x180fe200000108c5 */
[-CC-:B------:R-:W-:Y:S01]  /*8380*/  FFMA.FTZ R165, R165, R2.reuse, -R197.reuse ;  /* 0x00000002a5a57223 */ /* 0x180fe200000108c5 */
[--C-:B------:R-:W-:Y:S01]  /*8390*/  FFMA.FTZ R153, R153, R2, -R197.reuse ;  /* 0x0000000299997223 */ /* 0x100fe200000108c5 */
[----:B------:R-:W-:Y:S01]  /*83a0*/  FMNMX.FTZ R185, R155, R0, !PT ;  /* 0x000000009bb97209 */ /* 0x000fe20007810000 */
[-CC-:B------:R-:W-:Y:S01]  /*83b0*/  FFMA.FTZ R152, R156, R2.reuse, -R197.reuse ;  /* 0x000000029c987223 */ /* 0x180fe200000108c5 */
[----:B------:R-:W-:Y:S01]  /*83c0*/  FFMA.FTZ R197, R157, R2, -R197 ;  /* 0x000000029dc57223 */ /* 0x000fe200000108c5 */
[----:B------:R-:W0:Y:S01]  /*83d0*/  MUFU.EX2 R208, R208 ;  /* 0x000000d000d07308 */ /* 0x000e220000000800 */
[----:B------:R-:W-:-:S04]  /*83e0*/  FMNMX.FTZ R0, R158, R185, !PT ;  /* 0x000000b99e007209 */ /* 0x000fc80007810000 */
[----:B------:R-:W-:-:S03]  /*83f0*/  FMNMX.FTZ R0, R159, R0, !PT ;  /* 0x000000009f007209 */ /* 0x000fc60007810000 */
[----:B------:R-:W-:Y:S02]  /*8400*/  MUFU.EX2 R210, R210 ;  /* 0x000000d200d27308 */ /* 0x000fe40000000800 */
[----:B------:R-:W1:Y:S06]  /*8410*/  SHFL.BFLY PT, R185, R0, 0x2, 0x1f ;  /* 0x0c401f0000b97f89 */ /* 0x000e6c00000e0000 */
[----:B------:R-:W-:Y:S08]  /*8420*/  MUFU.EX2 R23, R189 ;  /* 0x000000bd00177308 */ /* 0x000ff00000000800 */
[----:B------:R-:W-:Y:S08]  /*8430*/  MUFU.EX2 R204, R204 ;  /* 0x000000cc00cc7308 */ /* 0x000ff00000000800 */
[----:B------:R-:W-:Y:S01]  /*8440*/  MUFU.EX2 R177, R177 ;  /* 0x000000b100b17308 */ /* 0x000fe20000000800 */
[----:B-1----:R-:W-:-:S05]  /*8450*/  FMNMX.FTZ R185, R0, R185, !PT ;  /* 0x000000b900b97209 */ /* 0x002fca0007810000 */
[----:B------:R-:W1:Y:S02]  /*8460*/  SHFL.BFLY PT, R6, R185, 0x1, 0x1f ;  /* 0x0c201f00b9067f89 */ /* 0x000e6400000e0000 */
[----:B------:R-:W-:Y:S08]  /*8470*/  MUFU.EX2 R206, R206 ;  /* 0x000000ce00ce7308 */ /* 0x000ff00000000800 */
[----:B------:R-:W-:Y:S08]  /*8480*/  MUFU.EX2 R181, R181 ;  /* 0x000000b500b57308 */ /* 0x000ff00000000800 */
[----:B------:R-:W-:Y:S01]  /*8490*/  MUFU.EX2 R200, R200 ;  /* 0x000000c800c87308 */ /* 0x000fe20000000800 */
[----:B-1----:R-:W-:-:S07]  /*84a0*/  FMNMX.FTZ R6, R185, R6, !PT ;  /* 0x00000006b9067209 */ /* 0x002fce0007810000 */
[----:B------:R-:W-:Y:S01]  /*84b0*/  MUFU.EX2 R169, R169 ;  /* 0x000000a900a97308 */ /* 0x000fe20000000800 */
[----:B------:R-:W-:-:S04]  /*84c0*/  FADD.FTZ R157, -R6, R19 ;  /* 0x00000013069d7221 */ /* 0x000fc80000010100 */
[-C--:B------:R-:W-:Y:S01]  /*84d0*/  FMUL.FTZ R0, R157, R2.reuse ;  /* 0x000000029d007220 */ /* 0x080fe20000410000 */
[-C--:B------:R-:W-:Y:S02]  /*84e0*/  FMUL.FTZ R157, R6, R2.reuse ;  /* 0x00000002069d7220 */ /* 0x080fe40000410000 */
[----:B------:R1:W-:Y:S02]  /*84f0*/  MUFU.EX2 R19, R197 ;  /* 0x000000c500137308 */ /* 0x0003e40000000800 */
[-CC-:B------:R-:W-:Y:S01]  /*8500*/  FFMA.FTZ R209, R186, R2.reuse, -R157.reuse ;  /* 0x00000002bad17223 */ /* 0x180fe2000001089d */
[-CC-:B------:R-:W-:Y:S01]  /*8510*/  FFMA.FTZ R156, R187, R2.reuse, -R157.reuse ;  /* 0x00000002bb9c7223 */ /* 0x180fe2000001089d */
[-CC-:B------:R-:W-:Y:S01]  /*8520*/  FFMA.FTZ R211, R190, R2.reuse, -R157.reuse ;  /* 0x00000002bed37223 */ /* 0x180fe2000001089d */
[-CC-:B------:R-:W-:Y:S01]  /*8530*/  FFMA.FTZ R201, R170, R2.reuse, -R157.reuse ;  /* 0x00000002aac97223 */ /* 0x180fe2000001089d */
[-CC-:B------:R-:W-:Y:S02]  /*8540*/  FFMA.FTZ R170, R171, R2.reuse, -R157.reuse ;  /* 0x00000002abaa7223 */ /* 0x180fe4000001089d */
[----:B------:R-:W-:Y:S01]  /*8550*/  MUFU.EX2 R0, R0 ;  /* 0x0000000000007308 */ /* 0x000fe20000000800 */
[----:B------:R-:W-:Y:S01]  /*8560*/  FFMA.FTZ R160, R191, R2, -R157 ;  /* 0x00000002bfa07223 */ /* 0x000fe2000001089d */
[----:B------:R-:W-:-:S02]  /*8570*/  IMAD.U32 R171, RZ, RZ, UR14 ;  /* 0x0000000effab7e24 */ /* 0x000fc4000f8e00ff */
[-CC-:B------:R-:W-:Y:S01]  /*8580*/  FFMA.FTZ R205, R178, R2.reuse, -R157.reuse ;  /* 0x00000002b2cd7223 */ /* 0x180fe2000001089d */
[-CC-:B------:R-:W-:Y:S01]  /*8590*/  FFMA.FTZ R164, R179, R2.reuse, -R157.reuse ;  /* 0x00000002b3a47223 */ /* 0x180fe2000001089d */
[-CC-:B------:R-:W-:Y:S01]  /*85a0*/  FFMA.FTZ R203, R174, R2.reuse, -R157.reuse ;  /* 0x00000002aecb7223 */ /* 0x180fe2000001089d */
[----:B------:R-:W-:Y:S02]  /*85b0*/  @!P1 VIADD R171, R171, 0x38840 ;  /* 0x00038840abab9836 */ /* 0x000fe40000000000 */
[----:B0-----:R-:W-:Y:S01]  /*85c0*/  FFMA.FTZ R174, R3, R15, R208 ;  /* 0x0000000f03ae7223 */ /* 0x001fe200000100d0 */
[----:B------:R-:W0:Y:S01]  /*85d0*/  MUFU.EX2 R209, R209 ;  /* 0x000000d100d17308 */ /* 0x000e220000000800 */
[-CC-:B------:R-:W-:Y:S01]  /*85e0*/  FFMA.FTZ R207, R182, R2.reuse, -R157.reuse ;  /* 0x00000002b6cf7223 */ /* 0x180fe2000001089d */
[-C--:B------:R-:W-:Y:S01]  /*85f0*/  FFMA.FTZ R168, R183, R2.reuse, -R157 ;  /* 0x00000002b7a87223 */ /* 0x080fe2000001089d */
[----:B------:R-:W-:Y:S01]  /*8600*/  @!P1 PRMT R171, RZ, 0x654, R171 ;  /* 0x00000654ffab9816 */ /* 0x000fe200000000ab */
[-CC-:B-1----:R-:W-:Y:S01]  /*8610*/  FFMA.FTZ R197, R162, R2.reuse, -R157.reuse ;  /* 0x00000002a2c57223 */ /* 0x182fe2000001089d */
[-CC-:B------:R-:W-:Y:S01]  /*8620*/  FFMA.FTZ R172, R175, R2.reuse, -R157.reuse ;  /* 0x00000002afac7223 */ /* 0x180fe2000001089d */
[--C-:B------:R-:W-:Y:S01]  /*8630*/  FFMA.FTZ R163, R163, R2, -R157.reuse ;  /* 0x00000002a3a37223 */ /* 0x100fe2000001089d */
[----:B------:R-:W-:Y:S01]  /*8640*/  F2FP.BF16.F32.PACK_AB R208, R21, R208 ;  /* 0x000000d015d0723e */ /* 0x000fe200000010ff */
[----:B------:R-:W1:Y:S01]  /*8650*/  MUFU.EX2 R156, R156 ;  /* 0x0000009c009c7308 */ /* 0x000e620000000800 */
[-CC-:B------:R-:W-:Y:S01]  /*8660*/  FFMA.FTZ R166, R166, R2.reuse, -R157.reuse ;  /* 0x00000002a6a67223 */ /* 0x180fe2000001089d */
[-CC-:B------:R-:W-:Y:S01]  /*8670*/  FFMA.FTZ R167, R167, R2.reuse, -R157.reuse ;  /* 0x00000002a7a77223 */ /* 0x180fe2000001089d */
[-CC-:B------:R-:W-:Y:S01]  /*8680*/  FFMA.FTZ R154, R154, R2.reuse, -R157.reuse ;  /* 0x000000029a9a7223 */ /* 0x180fe2000001089d */
[-CC-:B------:R-:W-:Y:S01]  /*8690*/  FFMA.FTZ R155, R155, R2.reuse, -R157.reuse ;  /* 0x000000029b9b7223 */ /* 0x180fe2000001089d */
[-CC-:B------:R-:W-:Y:S01]  /*86a0*/  FFMA.FTZ R158, R158, R2.reuse, -R157.reuse ;  /* 0x000000029e9e7223 */ /* 0x180fe2000001089d */
[----:B------:R-:W-:Y:S01]  /*86b0*/  FFMA.FTZ R157, R159, R2, -R157 ;  /* 0x000000029f9d7223 */ /* 0x000fe2000001089d */
[----:B------:R-:W-:Y:S01]  /*86c0*/  IMAD.U32 R175, RZ, RZ, UR7 ;  /* 0x00000007ffaf7e24 */ /* 0x000fe2000f8e00ff */
[----:B------:R-:W2:Y:S01]  /*86d0*/  MUFU.EX2 R211, R211 ;  /* 0x000000d300d37308 */ /* 0x000ea20000000800 */
[----:B0-----:R-:W-:-:S02]  /*86e0*/  FFMA.FTZ R15, R0, R14, R209 ;  /* 0x0000000e000f7223 */ /* 0x001fc400000100d1 */
[----:B------:R-:W-:-:S05]  /*86f0*/  @!P1 VIADD R175, R175, 0x38860 ;  /* 0x00038860afaf9836 */ /* 0x000fca0000000000 */
[----:B------:R-:W0:Y:S01]  /*8700*/  MUFU.EX2 R160, R160 ;  /* 0x000000a000a07308 */ /* 0x000e220000000800 */
[C---:B-1----:R-:W-:Y:S01]  /*8710*/  FADD.FTZ R14, R156.reuse, R15 ;  /* 0x0000000f9c0e7221 */ /* 0x042fe20000010000 */
[----:B------:R-:W-:Y:S02]  /*8720*/  F2FP.BF16.F32.PACK_AB R209, R156, R209 ;  /* 0x000000d19cd1723e */ /* 0x000fe400000010ff */
[----:B------:R-:W-:-:S04]  /*8730*/  @!P1 PRMT R175, RZ, 0x654, R175 ;  /* 0x00000654ffaf9816 */ /* 0x000fc800000000af */
[----:B------:R-:W1:Y:S01]  /*8740*/  MUFU.EX2 R205, R205 ;  /* 0x000000cd00cd7308 */ /* 0x000e620000000800 */
[----:B--2---:R-:W-:-:S07]  /*8750*/  FADD.FTZ R15, R211, R14 ;  /* 0x0000000ed30f7221 */ /* 0x004fce0000010000 */
[----:B------:R-:W2:Y:S01]  /*8760*/  MUFU.EX2 R164, R164 ;  /* 0x000000a400a47308 */ /* 0x000ea20000000800 */
[C---:B0-----:R-:W-:Y:S01]  /*8770*/  FADD.FTZ R14, R160.reuse, R15 ;  /* 0x0000000fa00e7221 */ /* 0x041fe20000010000 */
[----:B------:R-:W-:-:S06]  /*8780*/  F2FP.BF16.F32.PACK_AB R211, R160, R211 ;  /* 0x000000d3a0d3723e */ /* 0x000fcc00000010ff */
[----:B------:R-:W0:Y:S01]  /*8790*/  MUFU.EX2 R207, R207 ;  /* 0x000000cf00cf7308 */ /* 0x000e220000000800 */
[----:B-1----:R-:W-:-:S07]  /*87a0*/  FADD.FTZ R15, R205, R14 ;  /* 0x0000000ecd0f7221 */ /* 0x002fce0000010000 */
[----:B------:R-:W1:Y:S01]  /*87b0*/  MUFU.EX2 R168, R168 ;  /* 0x000000a800a87308 */ /* 0x000e620000000800 */
[C---:B--2---:R-:W-:Y:S01]  /*87c0*/  FADD.FTZ R14, R164.reuse, R15 ;  /* 0x0000000fa40e7221 */ /* 0x044fe20000010000 */
[----:B------:R-:W-:-:S06]  /*87d0*/  F2FP.BF16.F32.PACK_AB R205, R164, R205 ;  /* 0x000000cda4cd723e */ /* 0x000fcc00000010ff */
[----:B------:R-:W2:Y:S01]  /*87e0*/  MUFU.EX2 R201, R201 ;  /* 0x000000c900c97308 */ /* 0x000ea20000000800 */
[----:B0-----:R-:W-:-:S07]  /*87f0*/  FADD.FTZ R15, R207, R14 ;  /* 0x0000000ecf0f7221 */ /* 0x001fce0000010000 */
[----:B------:R-:W0:Y:S01]  /*8800*/  MUFU.EX2 R170, R170 ;  /* 0x000000aa00aa7308 */ /* 0x000e220000000800 */
[C---:B-1----:R-:W-:Y:S01]  /*8810*/  FADD.FTZ R14, R168.reuse, R15 ;  /* 0x0000000fa80e7221 */ /* 0x042fe20000010000 */
[----:B------:R-:W-:-:S06]  /*8820*/  F2FP.BF16.F32.PACK_AB R207, R168, R207 ;  /* 0x000000cfa8cf723e */ /* 0x000fcc00000010ff */
[----:B------:R-:W-:Y:S01]  /*8830*/  MUFU.EX2 R202, R202 ;  /* 0x000000ca00ca7308 */ /* 0x000fe20000000800 */
[----:B--2---:R-:W-:-:S07]  /*8840*/  FADD.FTZ R15, R201, R14 ;  /* 0x0000000ec90f7221 */ /* 0x004fce0000010000 */
[----:B------:R-:W1:Y:S01]  /*8850*/  MUFU.EX2 R203, R203 ;  /* 0x000000cb00cb7308 */ /* 0x000e620000000800 */
[C---:B0-----:R-:W-:Y:S01]  /*8860*/  FADD.FTZ R14, R170.reuse, R15 ;  /* 0x0000000faa0e7221 */ /* 0x041fe20000010000 */
[----:B------:R-:W-:-:S06]  /*8870*/  F2FP.BF16.F32.PACK_AB R201, R170, R201 ;  /* 0x000000c9aac9723e */ /* 0x000fcc00000010ff */
[----:B------:R-:W-:Y:S08]  /*8880*/  MUFU.EX2 R173, R173 ;  /* 0x000000ad00ad7308 */ /* 0x000ff00000000800 */
[----:B------:R-:W0:Y:S01]  /*8890*/  MUFU.EX2 R172, R172 ;  /* 0x000000ac00ac7308 */ /* 0x000e220000000800 */
[----:B-1----:R-:W-:-:S07]  /*88a0*/  FADD.FTZ R15, R203, R14 ;  /* 0x0000000ecb0f7221 */ /* 0x002fce0000010000 */
[----:B------:R-:W-:Y:S08]  /*88b0*/  MUFU.EX2 R196, R196 ;  /* 0x000000c400c47308 */ /* 0x000ff00000000800 */
[----:B------:R-:W1:Y:S01]  /*88c0*/  MUFU.EX2 R197, R197 ;  /* 0x000000c500c57308 */ /* 0x000e620000000800 */
[C---:B0-----:R-:W-:Y:S01]  /*88d0*/  FADD.FTZ R14, R172.reuse, R15 ;  /* 0x0000000fac0e7221 */ /* 0x041fe20000010000 */
[----:B------:R-:W-:-:S06]  /*88e0*/  F2FP.BF16.F32.PACK_AB R203, R172, R203 ;  /* 0x000000cbaccb723e */ /* 0x000fcc00000010ff */
[----:B------:R-:W-:Y:S08]  /*88f0*/  MUFU.EX2 R161, R161 ;  /* 0x000000a100a17308 */ /* 0x000ff00000000800 */
[----:B------:R-:W-:Y:S01]  /*8900*/  MUFU.EX2 R198, R198 ;  /* 0x000000c600c67308 */ /* 0x000fe20000000800 */
[----:B-1----:R-:W-:-:S07]  /*8910*/  FADD.FTZ R14, R197, R14 ;  /* 0x0000000ec50e7221 */ /* 0x002fce0000010000 */
[----:B------:R-:W-:Y:S01]  /*8920*/  MUFU.EX2 R199, R166 ;  /* 0x000000a600c77308 */ /* 0x000fe20000000800 */
[----:B------:R-:W-:Y:S02]  /*8930*/  WARPGROUP.DEPBAR.LE gsb0, 0x0 ;  /* 0x00008000000079c5 */ /* 0x000fe40000010000 */
[----:B------:R0:W-:Y:S05]  /*8940*/  @!P1 SYNCS.ARRIVE.TRANS64.RED.A1T0 RZ, [R171+URZ], RZ ;  /* 0x000000ffabff99a7 */ /* 0x0001ea000810043f */
[----:B------:R-:W-:Y:S01]  /*8950*/  MUFU.EX2 R165, R165 ;  /* 0x000000a500a57308 */ /* 0x000fe20000000800 */
[----:B0-----:R-:W-:-:S07]  /*8960*/  FADD.FTZ R171, R21, R174 ;  /* 0x000000ae15ab7221 */ /* 0x001fce0000010000 */
[----:B------:R-:W-:Y:S01]  /*8970*/  MUFU.EX2 R167, R167 ;  /* 0x000000a700a77308 */ /* 0x000fe20000000800 */
[----:B------:R0:W-:Y:S01]  /*8980*/  @!P1 SYNCS.ARRIVE.TRANS64.RED.A1T0 RZ, [R175+URZ], RZ ;  /* 0x000000ffafff99a7 */ /* 0x0001e2000810043f */
[----:B------:R-:W-:Y:S01]  /*8990*/  FADD.FTZ R162, R210, R171 ;  /* 0x000000abd2a27221 */ /* 0x000fe20000010000 */
[----:B------:R-:W-:-:S03]  /*89a0*/  F2FP.BF16.F32.PACK_AB R210, R23, R210 ;  /* 0x000000d217d2723e */ /* 0x000fc600000010ff */
[----:B------:R-:W-:Y:S02]  /*89b0*/  FADD.FTZ R171, R23, R162 ;  /* 0x000000a217ab7221 */ /* 0x000fe40000010000 */
[----:B------:R1:W2:Y:S02]  /*89c0*/  MUFU.EX2 R174, R163 ;  /* 0x000000a300ae7308 */ /* 0x0002a40000000800 */
[----:B------:R-:W-:Y:S01]  /*89d0*/  FADD.FTZ R162, R204, R171 ;  /* 0x000000abcca27221 */ /* 0x000fe20000010000 */
[----:B------:R-:W-:-:S03]  /*89e0*/  F2FP.BF16.F32.PACK_AB R204, R177, R204 ;  /* 0x000000ccb1cc723e */ /* 0x000fc600000010ff */
[----:B------:R-:W-:Y:S02]  /*89f0*/  FADD.FTZ R171, R177, R162 ;  /* 0x000000a2b1ab7221 */ /* 0x000fe40000010000 */
[----:B------:R-:W-:Y:S02]  /*8a00*/  MUFU.EX2 R22, R22 ;  /* 0x0000001600167308 */ /* 0x000fe40000000800 */
[----:B------:R-:W-:Y:S01]  /*8a10*/  FADD.FTZ R162, R206, R171 ;  /* 0x000000abcea27221 */ /* 0x000fe20000010000 */
[----:B------:R-:W-:-:S03]  /*8a20*/  F2FP.BF16.F32.PACK_AB R206, R181, R206 ;  /* 0x000000ceb5ce723e */ /* 0x000fc600000010ff */
[----:B-1----:R-:W-:Y:S02]  /*8a30*/  FADD.FTZ R163, R181, R162 ;  /* 0x000000a2b5a37221 */ /* 0x002fe40000010000 */
[----:B------:R-:W1:Y:S01]  /*8a40*/  MUFU.EX2 R193, R154 ;  /* 0x0000009a00c17308 */ /* 0x000e620000000800 */
[C---:B--2---:R-:W-:Y:S01]  /*8a50*/  FADD.FTZ R14, R174.reuse, R14 ;  /* 0x0000000eae0e7221 */ /* 0x044fe20000010000 */
[----:B------:R-:W-:Y:S01]  /*8a60*/  F2FP.BF16.F32.PACK_AB R197, R174, R197 ;  /* 0x000000c5aec5723e */ /* 0x000fe200000010ff */
[----:B------:R-:W-:Y:S01]  /*8a70*/  FADD.FTZ R162, R200, R163 ;  /* 0x000000a3c8a27221 */ /* 0x000fe20000010000 */
[----:B------:R-:W-:Y:S01]  /*8a80*/  F2FP.BF16.F32.PACK_AB R200, R169, R200 ;  /* 0x000000c8a9c8723e */ /* 0x000fe200000010ff */
[----:B------:R-:W-:Y:S01]  /*8a90*/  FADD.FTZ R14, R199, R14 ;  /* 0x0000000ec70e7221 */ /* 0x000fe20000010000 */
[----:B------:R-:W-:Y:S01]  /*8aa0*/  F2FP.BF16.F32.PACK_AB R199, R167, R199 ;  /* 0x000000c7a7c7723e */ /* 0x000fe200000010ff */
[----:B------:R-:W-:Y:S01]  /*8ab0*/  FADD.FTZ R21, R169, R162 ;  /* 0x000000a2a9157221 */ /* 0x000fe20000010000 */
[----:B------:R-:W2:Y:S01]  /*8ac0*/  MUFU.EX2 R153, R153 ;  /* 0x0000009900997308 */ /* 0x000ea20000000800 */
[----:B------:R-:W-:-:S02]  /*8ad0*/  FADD.FTZ R14, R167, R14 ;  /* 0x0000000ea70e7221 */ /* 0x000fc40000010000 */
[----:B------:R-:W-:Y:S01]  /*8ae0*/  FADD.FTZ R156, R202, R21 ;  /* 0x00000015ca9c7221 */ /* 0x000fe20000010000 */
[----:B------:R-:W-:-:S03]  /*8af0*/  F2FP.BF16.F32.PACK_AB R202, R173, R202 ;  /* 0x000000caadca723e */ /* 0x000fc600000010ff */
[----:B------:R-:W-:Y:S01]  /*8b00*/  FADD.FTZ R21, R173, R156 ;  /* 0x0000009cad157221 */ /* 0x000fe20000010000 */
[----:B------:R-:W3:Y:S01]  /*8b10*/  MUFU.EX2 R155, R155 ;  /* 0x0000009b009b7308 */ /* 0x000ee20000000800 */
[----:B-1----:R-:W-:Y:S02]  /*8b20*/  FADD.FTZ R14, R193, R14 ;  /* 0x0000000ec10e7221 */ /* 0x002fe40000010000 */
[----:B------:R-:W-:Y:S01]  /*8b30*/  FADD.FTZ R156, R196, R21 ;  /* 0x00000015c49c7221 */ /* 0x000fe20000010000 */
[C---:B------:R-:W-:Y:S01]  /*8b40*/  F2FP.BF16.F32.PACK_AB R196, R161.reuse, R196 ;  /* 0x000000c4a1c4723e */ /* 0x040fe200000010ff */
[----:B------:R-:W-:Y:S02]  /*8b50*/  IMAD.MOV.U32 R21, RZ, RZ, R7 ;  /* 0x000000ffff157224 */ /* 0x000fe400078e0007 */
[----:B------:R-:W-:Y:S01]  /*8b60*/  FADD.FTZ R15, R161, R156 ;  /* 0x0000009ca10f7221 */ /* 0x000fe20000010000 */
[----:B------:R-:W1:Y:S01]  /*8b70*/  MUFU.EX2 R152, R152 ;  /* 0x0000009800987308 */ /* 0x000e620000000800 */
[----:B--2---:R-:W-:-:S02]  /*8b80*/  F2FP.BF16.F32.PACK_AB R192, R153, R22 ;  /* 0x0000001699c0723e */ /* 0x004fc400000010ff */
[----:B------:R-:W-:Y:S01]  /*8b90*/  FADD.FTZ R154, R198, R15 ;  /* 0x0000000fc69a7221 */ /* 0x000fe20000010000 */
[----:B------:R-:W-:-:S03]  /*8ba0*/  F2FP.BF16.F32.PACK_AB R198, R165, R198 ;  /* 0x000000c6a5c6723e */ /* 0x000fc600000010ff */
[----:B------:R-:W-:Y:S01]  /*8bb0*/  FADD.FTZ R15, R165, R154 ;  /* 0x0000009aa50f7221 */ /* 0x000fe20000010000 */
[----:B------:R-:W2:Y:S01]  /*8bc0*/  MUFU.EX2 R195, R158 ;  /* 0x0000009e00c37308 */ /* 0x000ea20000000800 */
[C---:B---3--:R-:W-:Y:S01]  /*8bd0*/  FADD.FTZ R14, R155.reuse, R14 ;  /* 0x0000000e9b0e7221 */ /* 0x048fe20000010000 */
[----:B------:R-:W-:Y:S01]  /*8be0*/  F2FP.BF16.F32.PACK_AB R193, R155, R193 ;  /* 0x000000c19bc1723e */ /* 0x000fe200000010ff */
[----:B------:R-:W-:Y:S01]  /*8bf0*/  FADD.FTZ R154, R22, R15 ;  /* 0x0000000f169a7221 */ /* 0x000fe20000010000 */
[----:B------:R-:W-:-:S03]  /*8c00*/  IMAD.MOV.U32 R22, RZ, RZ, R8 ;  /* 0x000000ffff167224 */ /* 0x000fc600078e0008 */
[----:B------:R-:W-:Y:S01]  /*8c10*/  FADD.FTZ R15, R153, R154 ;  /* 0x0000009a990f7221 */ /* 0x000fe20000010000 */
[----:B------:R-:W3:Y:S01]  /*8c20*/  MUFU.EX2 R157, R157 ;  /* 0x0000009d009d7308 */ /* 0x000ee20000000800 */
[----:B-1----:R-:W-:Y:S02]  /*8c30*/  F2FP.BF16.F32.PACK_AB R194, R19, R152 ;  /* 0x0000009813c2723e */ /* 0x002fe400000010ff */
[----:B------:R-:W-:-:S04]  /*8c40*/  FADD.FTZ R154, R152, R15 ;  /* 0x0000000f989a7221 */ /* 0x000fc80000010000 */
[----:B------:R-:W-:Y:S01]  /*8c50*/  FADD.FTZ R15, R19, R154 ;  /* 0x0000009a130f7221 */ /* 0x000fe20000010000 */
[----:B------:R-:W-:Y:S02]  /*8c60*/  IMAD.MOV.U32 R19, RZ, RZ, R6 ;  /* 0x000000ffff137224 */ /* 0x000fe400078e0006 */
[----:B--2---:R-:W-:-:S04]  /*8c70*/  FADD.FTZ R14, R195, R14 ;  /* 0x0000000ec30e7221 */ /* 0x004fc80000010000 */
[C---:B---3--:R-:W-:Y:S01]  /*8c80*/  FADD.FTZ R14, R157.reuse, R14 ;  /* 0x0000000e9d0e7221 */ /* 0x048fe20000010000 */
[----:B------:R-:W-:Y:S01]  /*8c90*/  F2FP.BF16.F32.PACK_AB R195, R157, R195 ;  /* 0x000000c39dc3723e */ /* 0x000fe200000010ff */
[----:B0-----:R-:W-:Y:S06]  /*8ca0*/  @P2 BRA `(.L_x_28) ;  /* 0xffffffc400802947 */ /* 0x001fec000383ffff */
.L_x_19:
[----:B------:R-:W-:Y:S06]  /*8cb0*/  BAR.ARV 0x8, 0x180 ;  /* 0x0206000000007b1d */ /* 0x000fec0000002000 */
        /* <DEDUP_REMOVED lines=128> */
[----:B------:R-:W-:Y:S06]  /*94c0*/  @!P0 BRA `(.L_x_29) ;  /* 0x0000000000048947 */ /* 0x000fec0003800000 */
[----:B------:R-:W-:Y:S01]  /*94d0*/  BPT.TRAP 0x1 ;  /* 0x000000040000795c */ /* 0x000fe20000300000 */
.L_x_29:
[----:B------:R-:W-:Y:S02]  /*94e0*/  R2UR UR4, R16 ;  /* 0x00000000100472ca */ /* 0x000fe400000e0000 */
[----:B------:R-:W-:-:S11]  /*94f0*/  SHF.L.U32 R8, R8, 0x1f, RZ ;  /* 0x0000001f08087819 */ /* 0x000fd600000006ff */
[----:B------:R-:W-:-:S04]  /*9500*/  LEA R11, R9, UR4, 0x3 ;  /* 0x00000004090b7c11 */ /* 0x000fc8000f8e18ff */
[----:B------:R0:W1:Y:S01]  /*9510*/  SYNCS.PHASECHK.TRANS64.TRYWAIT P2, [R11+URZ+0x38850], R8 ;  /* 0x038850080b0075a7 */ /* 0x000062000804017f */
[----:B------:R-:W-:Y:S05]  /*9520*/  @!P0 BRA `(.L_x_30) ;  /* 0x0000000000048947 */ /* 0x000fea0003800000 */
[----:B------:R-:W-:Y:S01]  /*9530*/  BPT.TRAP 0x1 ;  /* 0x000000040000795c */ /* 0x000fe20000300000 */
.L_x_30:
[----:B-1----:R-:W-:Y:S05]  /*9540*/  @P2 BRA `(.L_x_31) ;  /* 0x0000000000082947 */ /* 0x002fea0003800000 */
[----:B------:R-:W1:Y:S02]  /*9550*/  SYNCS.PHASECHK.TRANS64.TRYWAIT P0, [R11+URZ+0x38850], R8 ;  /* 0x038850080b0075a7 */ /* 0x000e64000800017f */
[----:B-1----:R-:W-:Y:S05]  /*9560*/  @!P0 BRA `(.L_x_32) ;  /* 0x0000007800908947 */ /* 0x002fea0003800000 */
.L_x_31:
[----:B------:R-:W-:Y:S01]  /*9570*/  R2UR UR4, R16 ;  /* 0x00000000100472ca */ /* 0x000fe200000e0000 */
[----:B------:R-:W-:Y:S01]  /*9580*/  WARPGROUP.ARRIVE ;  /* 0x00000000000079c5 */ /* 0x000fe20000000000 */
[----:B------:R-:W-:Y:S01]  /*9590*/  R2UR UR5, R9 ;  /* 0x00000000090572ca */ /* 0x000fe200000e0000 */
[----:B------:R-:W-:Y:S01]  /*95a0*/  UMOV UR7, 0x40000040 ;  /* 0x4000004000077882 */ /* 0x000fe20000000000 */
[----:B------:R-:W2:Y:S01]  /*95b0*/  SHFL.BFLY PT, R0, R15, 0x2, 0x1f ;  /* 0x0c401f000f007f89 */ /* 0x000ea200000e0000 */
[----:B------:R-:W-:-:S03]  /*95c0*/  @!P1 VIADD R12, R11, 0x38860 ;  /* 0x000388600b0c9836 */ /* 0x000fc60000000000 */
[----:B------:R-:W3:Y:S02]  /*95d0*/  SHFL.BFLY PT, R3, R14, 0x2, 0x1f ;  /* 0x0c401f000e037f89 */ /* 0x000ee400000e0000 */
[----:B------:R-:W-:-:S03]  /*95e0*/  @!P1 PRMT R12, RZ, 0x654, R12 ;  /* 0x00000654ff0c9816 */ /* 0x000fc6000000000c */
[----:B------:R-:W-:-:S04]  /*95f0*/  UIADD3 UR4, UR4, 0x400, URZ ;  /* 0x0000040004047890 */ /* 0x000fc8000fffe03f */
[----:B------:R-:W-:-:S04]  /*9600*/  USHF.R.U32.HI UR4, URZ, 0x4, UR4 ;  /* 0x000000043f047899 */ /* 0x000fc80008011604 */
[----:B------:R-:W-:-:S04]  /*9610*/  ULOP3.LUT UR4, UR4, 0x3fff, URZ, 0xc0, !UPT ;  /* 0x00003fff04047892 */ /* 0x000fc8000f8ec03f */
[----:B------:R-:W-:Y:S01]  /*9620*/  ULOP3.LUT UR4, UR4, 0x2800000, URZ, 0xfc, !UPT ;  /* 0x0280000004047892 */ /* 0x000fe2000f8efc3f */
[----:B--2---:R-:W-:-:S03]  /*9630*/  FADD.FTZ R0, R0, R15 ;  /* 0x0000000f00007221 */ /* 0x004fc60000010000 */
[----:B------:R-:W-:Y:S01]  /*9640*/  UIMAD UR4, UR5, 0xa00, UR4 ;  /* 0x00000a00050478a4 */ /* 0x000fe2000f8e0204 */
[----:B---3--:R-:W-:Y:S02]  /*9650*/  FADD.FTZ R4, R3, R14 ;  /* 0x0000000e03047221 */ /* 0x008fe40000010000 */
[----:B------:R-:W2:Y:S04]  /*9660*/  SHFL.BFLY PT, R3, R0, 0x1, 0x1f ;  /* 0x0c201f0000037f89 */ /* 0x000ea800000e0000 */
[----:B------:R-:W-:Y:S02]  /*9670*/  UMOV UR6, UR4 ;  /* 0x0000000400067c82 */ /* 0x000fe40008000000 */
[----:B------:R-:W-:Y:S01]  /*9680*/  HGMMA.64x256x16.F32.BF16 R24, R208, gdesc[UR4].tnspB, R24, gsb0 ;  /* 0x43e00004d0187df0 */ /* 0x000fe20008001818 */
[----:B------:R-:W-:Y:S01]  /*9690*/  UIADD3 UR6, UR4, 0x80, URZ ;  /* 0x0000008004067890 */ /* 0x000fe2000fffe03f */
[----:B------:R-:W3:Y:S01]  /*96a0*/  SHFL.BFLY PT, R5, R4, 0x1, 0x1f ;  /* 0x0c201f0004057f89 */ /* 0x000ee200000e0000 */
[----:B------:R-:W-:Y:S01]  /*96b0*/  UMOV UR7, 0x40000040 ;  /* 0x4000004000077882 */ /* 0x000fe20000000000 */
[----:B--2---:R-:W-:Y:S01]  /*96c0*/  FADD.FTZ R13, R0, R3 ;  /* 0x00000003000d7221 */ /* 0x004fe20000010000 */
[----:B------:R-:W-:-:S02]  /*96d0*/  IMAD.MOV.U32 R0, RZ, RZ, -0x800000 ;  /* 0xff800000ff007424 */ /* 0x000fc400078e00ff */
[----:B------:R-:W-:Y:S02]  /*96e0*/  IMAD.MOV.U32 R3, RZ, RZ, -0x800000 ;  /* 0xff800000ff037424 */ /* 0x000fe400078e00ff */
[----:B------:R-:W-:Y:S01]  /*96f0*/  FSETP.NE.FTZ.AND P0, PT, R13, RZ, PT ;  /* 0x000000ff0d00720b */ /* 0x000fe20003f15000 */
[----:B---3--:R-:W-:Y:S01]  /*9700*/  FADD.FTZ R16, R4, R5 ;  /* 0x0000000504107221 */ /* 0x008fe20000010000 */
[----:B------:R-:W-:-:S04]  /*9710*/  CS2R R4, SRZ ;  /* 0x0000000000047805 */ /* 0x000fc8000001ff00 */
[----:B------:R-:W-:-:S07]  /*9720*/  FSETP.NE.FTZ.AND P2, PT, R16, RZ, PT ;  /* 0x000000ff1000720b */ /* 0x000fce0003f55000 */
[----:B------:R-:W2:Y:S01]  /*9730*/  @P0 MUFU.LG2 R9, R13 ;  /* 0x0000000d00090308 */ /* 0x000ea20000000c00 */
[----:B01----:R-:W-:-:S05]  /*9740*/  @P0 FMUL.FTZ R8, R2, 0.69314718246459960938 ;  /* 0x3f31721802080820 */ /* 0x003fca0000410000 */
[----:B------:R-:W-:Y:S02]  /*9750*/  @P2 FMUL.FTZ R2, R2, 0.69314718246459960938 ;  /* 0x3f31721802022820 */ /* 0x000fe40000410000 */
[----:B------:R-:W0:Y:S08]  /*9760*/  @P2 MUFU.LG2 R10, R16 ;  /* 0x00000010000a2308 */ /* 0x000e300000000c00 */
[----:B------:R-:W1:Y:S01]  /*9770*/  @P0 MUFU.RCP R5, R13 ;  /* 0x0000000d00050308 */ /* 0x000e620000001000 */
[----:B--2---:R-:W-:-:S04]  /*9780*/  @P0 FMUL.FTZ R9, R9, 0.69314718246459960938 ;  /* 0x3f31721809090820 */ /* 0x004fc80000410000 */
[----:B------:R-:W-:Y:S01]  /*9790*/  @P0 FFMA.FTZ R0, R8, R7, R9 ;  /* 0x0000000708000223 */ /* 0x000fe20000010009 */
[----:B------:R-:W-:Y:S02]  /*97a0*/  PLOP3.LUT P0, PT, PT, PT, PT, 0x8, 0x0 ;  /* 0x000000000000781c */ /* 0x000fe40003f0e170 */
[----:B------:R-:W2:Y:S01]  /*97b0*/  @P2 MUFU.RCP R4, R16 ;  /* 0x0000001000042308 */ /* 0x000ea20000001000 */
[----:B0-----:R-:W-:-:S04]  /*97c0*/  @P2 FMUL.FTZ R11, R10, 0.69314718246459960938 ;  /* 0x3f3172180a0b2820 */ /* 0x001fc80000410000 */
[----:B------:R-:W-:Y:S01]  /*97d0*/  @P2 FFMA.FTZ R3, R2, R6, R11 ;  /* 0x0000000602032223 */ /* 0x000fe2000001000b */
        /* <DEDUP_REMOVED lines=18> */
[----:B------:R-:W-:Y:S02]  /*9900*/  WARPGROUP.DEPBAR.LE gsb0, 0x0 ;  /* 0x00008000000079c5 */ /* 0x000fe40000010000 */
[----:B------:R-:W-:-:S15]  /*9910*/  WARPGROUP.ARRIVE ;  /* 0x00000000000079c5 */ /* 0x000fde0000000000 */
[----:B------:R-:W-:-:S08]  /*9920*/  NOP ;  /* 0x0000000000007918 */ /* 0x000fd00000000000 */
[----:B------:R-:W-:Y:S03]  /*9930*/  HGMMA.64x256x16.F32.BF16 R24, R192, gdesc[UR4].tnspB, R24, gsb0 ;  /* 0x43e00004c0187df0 */ /* 0x000fe60008001818 */
[----:B------:R-:W-:Y:S02]  /*9940*/  WARPGROUP.DEPBAR.LE gsb0, 0x0 ;  /* 0x00008000000079c5 */ /* 0x000fe40000010000 */
[----:B------:R0:W-:Y:S01]  /*9950*/  @!P1 SYNCS.ARRIVE.TRANS64.RED.A1T0 RZ, [R12+URZ], RZ ;  /* 0x000000ff0cff99a7 */ /* 0x0001e2000810043f */
[-C--:B-1----:R-:W-:Y:S01]  /*9960*/  FMUL.FTZ R24, R24, R5.reuse ;  /* 0x0000000518187220 */ /* 0x082fe20000410000 */
        /* <DEDUP_REMOVED lines=63> */
[-C--:B--2---:R-:W-:Y:S01]  /*9d60*/  FMUL.FTZ R26, R26, R4.reuse ;  /* 0x000000041a1a7220 */ /* 0x084fe20000410000 */
        /* <DEDUP_REMOVED lines=62> */
[----:B0-----:R-:W-:-:S07]  /*a150*/  FMUL.FTZ R151, R151, R4 ;  /* 0x0000000497977220 */ /* 0x001fce0000410000 */
.L_x_12:
[----:B------:R-:W-:Y:S05]  /*a160*/  @P0 BRA `(.L_x_33) ;  /* 0x0000002000440947 */ /* 0x000fea0003800000 */
[----:B------:R-:W0:Y:S01]  /*a170*/  S2R R2, SR_TID.X ;  /* 0x0000000000027919 */ /* 0x000e220000002100 */
[----:B------:R-:W1:Y:S01]  /*a180*/  LDC R8, c[0x0][0xbe8] ;  /* 0x0002fa00ff087b82 */ /* 0x000e620000000800 */
[----:B------:R-:W-:Y:S01]  /*a190*/  SHF.R.S32.HI R15, RZ, 0x1f, R18 ;  /* 0x0000001fff0f7819 */ /* 0x000fe20000011412 */
[----:B------:R-:W-:Y:S01]  /*a1a0*/  ULDC.64 UR4, c[0x0][0xbd0] ;  /* 0x0002f40000047ab9 */ /* 0x000fe20000000a00 */
[----:B------:R-:W-:Y:S01]  /*a1b0*/  ULDC.64 UR6, c[0x0][0xb38] ;  /* 0x0002ce0000067ab9 */ /* 0x000fe20000000a00 */
[----:B------:R-:W-:Y:S01]  /*a1c0*/  ULDC.64 UR10, c[0x0][0x208] ;  /* 0x00008200000a7ab9 */ /* 0x000fe20000000a00 */
[----:B------:R-:W-:Y:S03]  /*a1d0*/  BSSY B0, `(.L_x_34) ;  /* 0x0000144000007945 */ /* 0x000fe60003800000 */
[----:B------:R-:W2:Y:S08]  /*a1e0*/  S2UR UR9, SR_CTAID.Z ;  /* 0x00000000000979c3 */ /* 0x000eb00000002700 */
[----:B------:R-:W3:Y:S08]  /*a1f0*/  LDC.64 R22, c[0x0][0xbd8] ;  /* 0x0002f600ff167b82 */ /* 0x000ef00000000a00 */
[----:B------:R-:W-:Y:S01]  /*a200*/  BAR.SYNC.DEFER_BLOCKING 0x1, 0x100 ;  /* 0x0044000000007b1d */ /* 0x000fe20000010000 */
[----:B-1----:R-:W-:-:S07]  /*a210*/  ISETP.NE.AND P0, PT, R8, 0x1, PT ;  /* 0x000000010800780c */ /* 0x002fce0003f05270 */
[----:B------:R-:W1:Y:S01]  /*a220*/  S2UR UR8, SR_CTAID.Y ;  /* 0x00000000000879c3 */ /* 0x000e620000002600 */
[----:B0-----:R-:W-:-:S07]  /*a230*/  IADD3 R7, R2, -0x80, RZ ;  /* 0xffffff8002077810 */ /* 0x001fce0007ffe0ff */
[----:B------:R-:W1:Y:S01]  /*a240*/  LDC R19, c[0x0][0xc50] ;  /* 0x00031400ff137b82 */ /* 0x000e620000000800 */
[----:B------:R-:W-:-:S04]  /*a250*/  SHF.R.S32.HI R6, RZ, 0x1f, R7 ;  /* 0x0000001fff067819 */ /* 0x000fc80000011407 */
[CC--:B------:R-:W-:Y:S02]  /*a260*/  LEA.HI R9, R6.reuse, R7.reuse, RZ, 0x7 ;  /* 0x0000000706097211 */ /* 0x0c0fe400078f38ff */
[----:B------:R-:W-:Y:S01]  /*a270*/  LEA.HI R6, R6, R7, RZ, 0x2 ;  /* 0x0000000706067211 */ /* 0x000fe200078f10ff */
[----:B------:R-:W0:Y:S01]  /*a280*/  @P0 LDC R20, c[0x0][0xbec] ;  /* 0x0002fb00ff140b82 */ /* 0x000e220000000800 */
[----:B------:R-:W-:Y:S02]  /*a290*/  LOP3.LUT R2, R9, 0xffffff80, RZ, 0xc0, !PT ;  /* 0xffffff8009027812 */ /* 0x000fe400078ec0ff */
[----:B------:R-:W-:Y:S02]  /*a2a0*/  LOP3.LUT R6, R6, 0xfffffffc, RZ, 0xc0, !PT ;  /* 0xfffffffc06067812 */ /* 0x000fe400078ec0ff */
[----:B------:R-:W-:Y:S01]  /*a2b0*/  SHF.R.S32.HI R12, RZ, 0x7, R9 ;  /* 0x00000007ff0c7819 */ /* 0x000fe20000011409 */
[C---:B------:R-:W-:Y:S02]  /*a2c0*/  IMAD.IADD R2, R7.reuse, 0x1, -R2 ;  /* 0x0000000107027824 */ /* 0x040fe400078e0a02 */
[----:B------:R-:W-:Y:S01]  /*a2d0*/  IMAD.IADD R7, R7, 0x1, -R6 ;  /* 0x0000000107077824 */ /* 0x000fe200078e0a06 */
[----:B------:R-:W4:Y:S02]  /*a2e0*/  LDC.64 R152, c[0x0][0xb40] ;  /* 0x0002d000ff987b82 */ /* 0x000f240000000a00 */
[----:B------:R-:W-:-:S04]  /*a2f0*/  SHF.R.S32.HI R11, RZ, 0x1f, R2 ;  /* 0x0000001fff0b7819 */ /* 0x000fc80000011402 */
[----:B------:R-:W-:Y:S02]  /*a300*/  LEA.HI R10, R11, R2, RZ, 0x2 ;  /* 0x000000020b0a7211 */ /* 0x000fe400078f10ff */
[----:B------:R-:W5:Y:S02]  /*a310*/  @P0 LDC R17, c[0x0][0xbf0] ;  /* 0x0002fc00ff110b82 */ /* 0x000f640000000800 */
[--C-:B------:R-:W-:Y:S02]  /*a320*/  SHF.R.S32.HI R4, RZ, 0x2, R10.reuse ;  /* 0x00000002ff047819 */ /* 0x100fe4000001140a */
[----:B------:R-:W-:-:S04]  /*a330*/  SHF.R.S32.HI R5, RZ, 0x1f, R10 ;  /* 0x0000001fff057819 */ /* 0x000fc8000001140a */
[----:B------:R-:W-:Y:S01]  /*a340*/  LEA.HI R5, R5, R4, RZ, 0x3 ;  /* 0x0000000405057211 */ /* 0x000fe200078f18ff */
[----:B------:R-:W5:Y:S03]  /*a350*/  @P0 LDC R154, c[0x0][0xbec] ;  /* 0x0002fb00ff9a0b82 */ /* 0x000f660000000800 */
[----:B------:R-:W-:-:S05]  /*a360*/  LOP3.LUT R5, R5, 0xfffffff8, RZ, 0xc0, !PT ;  /* 0xfffffff805057812 */ /* 0x000fca00078ec0ff */
[----:B------:R-:W-:Y:S01]  /*a370*/  IMAD.IADD R6, R4, 0x1, -R5 ;  /* 0x0000000104067824 */ /* 0x000fe200078e0a05 */
[----:B------:R-:W-:Y:S01]  /*a380*/  LEA.HI R4, R9, R12, RZ, 0x1 ;  /* 0x0000000c09047211 */ /* 0x000fe200078f08ff */
[----:B------:R-:W5:Y:S01]  /*a390*/  @P0 LDC R155, c[0x0][0xbf0] ;  /* 0x0002fc00ff9b0b82 */ /* 0x000f620000000800 */
[----:B------:R-:W3:Y:S01]  /*a3a0*/  S2R R9, SR_CTAID.X ;  /* 0x0000000000097919 */ /* 0x000ee20000002500 */
[----:B------:R-:W-:Y:S02]  /*a3b0*/  LEA.HI R5, R11, R2, RZ, 0x5 ;  /* 0x000000020b057211 */ /* 0x000fe400078f28ff */
[----:B------:R-:W-:Y:S02]  /*a3c0*/  LOP3.LUT R4, R4, 0x3fffffe, RZ, 0xc0, !PT ;  /* 0x03fffffe04047812 */ /* 0x000fe400078ec0ff */
[----:B------:R-:W-:Y:S02]  /*a3d0*/  SHF.R.S32.HI R5, RZ, 0x5, R5 ;  /* 0x00000005ff057819 */ /* 0x000fe40000011405 */
[----:B------:R-:W-:Y:S01]  /*a3e0*/  LEA.HI R11, R7, R7, RZ, 0x1 ;  /* 0x00000007070b7211 */ /* 0x000fe200078f08ff */
[----:B------:R-:W-:-:S02]  /*a3f0*/  IMAD.IADD R4, R12, 0x1, -R4 ;  /* 0x000000010c047824 */ /* 0x000fc400078e0a04 */
[----:B------:R-:W-:Y:S01]  /*a400*/  IMAD R5, R5, 0x10, R6 ;  /* 0x0000001005057824 */ /* 0x000fe200078e0206 */
[----:B------:R-:W-:-:S04]  /*a410*/  LOP3.LUT R12, R11, 0x1ffffffe, RZ, 0xc0, !PT ;  /* 0x1ffffffe0b0c7812 */ /* 0x000fc800078ec0ff */
[----:B------:R-:W-:Y:S01]  /*a420*/  LEA R16, R4, R5, 0x6 ;  /* 0x0000000504107211 */ /* 0x000fe200078e30ff */
[----:B------:R-:W-:Y:S02]  /*a430*/  IMAD.IADD R11, R7, 0x1, -R12 ;  /* 0x00000001070b7824 */ /* 0x000fe400078e0a0c */
[----:B------:R-:W-:Y:S02]  /*a440*/  IMAD R7, R15, UR4, RZ ;  /* 0x000000040f077c24 */ /* 0x000fe4000f8e02ff */
[----:B------:R-:W-:Y:S01]  /*a450*/  IMAD.WIDE.U32 R4, R18, UR4, RZ ;  /* 0x0000000412047c25 */ /* 0x000fe2000f8e00ff */
[----:B--2---:R-:W-:-:S03]  /*a460*/  USHF.R.S32.HI UR4, URZ, 0x1f, UR9 ;  /* 0x0000001f3f047899 */ /* 0x004fc60008011409 */
[C---:B------:R-:W-:Y:S02]  /*a470*/  IMAD R13, R18.reuse, UR5, R7 ;  /* 0x00000005120d7c24 */ /* 0x040fe4000f8e0207 */
[----:B------:R-:W-:Y:S02]  /*a480*/  IMAD R12, R11, 0x8, R16 ;  /* 0x000000080b0c7824 */ /* 0x000fe400078e0210 */
[----:B------:R-:W-:Y:S02]  /*a490*/  IMAD R15, R15, UR6, RZ ;  /* 0x000000060f0f7c24 */ /* 0x000fe4000f8e02ff */
[----:B------:R-:W-:Y:S02]  /*a4a0*/  IMAD.IADD R5, R5, 0x1, R13 ;  /* 0x0000000105057824 */ /* 0x000fe400078e020d */
[----:B---3--:R-:W-:Y:S02]  /*a4b0*/  IMAD R11, R9, 0x80, R12 ;  /* 0x00000080090b7824 */ /* 0x008fe400078e020c */
[----:B------:R-:W-:-:S04]  /*a4c0*/  IMAD.WIDE.U32 R6, R18, UR6, RZ ;  /* 0x0000000612067c25 */ /* 0x000fc8000f8e00ff */
[----:B------:R-:W-:Y:S01]  /*a4d0*/  IMAD R13, R18, UR7, R15 ;  /* 0x00000007120d7c24 */ /* 0x000fe2000f8e020f */
[----:B------:R-:W-:Y:S01]  /*a4e0*/  ULDC.64 UR6, c[0x0][0xb48] ;  /* 0x0002d20000067ab9 */ /* 0x000fe20000000a00 */
[----:B------:R-:W-:Y:S02]  /*a4f0*/  IMAD R14, R22, UR4, RZ ;  /* 0x00000004160e7c24 */ /* 0x000fe4000f8e02ff */
[----:B------:R-:W-:Y:S02]  /*a500*/  IMAD.MOV R18, RZ, RZ, -R18 ;  /* 0x000000ffff127224 */ /* 0x000fe400078e0a12 */
[----:B0-----:R-:W-:-:S04]  /*a510*/  @P0 IMAD.HI.U32 R12, R11, R20, RZ ;  /* 0x000000140b0c0227 */ /* 0x001fc800078e00ff */
[----:B------:R-:W-:Y:S02]  /*a520*/  IMAD R15, R23, UR9, R14 ;  /* 0x00000009170f7c24 */ /* 0x000fe4000f8e020e */
[----:B------:R-:W-:-:S04]  /*a530*/  IMAD.WIDE.U32 R4, R22, UR9, R4 ;  /* 0x0000000916047c25 */ /* 0x000fc8000f8e0004 */
[C---:B----4-:R-:W-:Y:S01]  /*a540*/  IMAD R14, R152.reuse, UR4, RZ ;  /* 0x00000004980e7c24 */ /* 0x050fe2000f8e02ff */
[----:B------:R-:W-:Y:S01]  /*a550*/  IADD3 R5, R5, R15, RZ ;  /* 0x0000000f05057210 */ /* 0x000fe20007ffe0ff */
[----:B-1----:R-:W-:Y:S01]  /*a560*/  IMAD R21, R19, R18, UR8 ;  /* 0x0000000813157e24 */ /* 0x002fe2000f8e0212 */
[----:B------:R-:W-:Y:S01]  /*a570*/  ULDC.64 UR4, c[0x0][0xbe0] ;  /* 0x0002f80000047ab9 */ /* 0x000fe20000000a00 */
[----:B------:R-:W-:Y:S02]  /*a580*/  IMAD.IADD R7, R7, 0x1, R13 ;  /* 0x0000000107077824 */ /* 0x000fe400078e020d */
[----:B------:R-:W-:Y:S01]  /*a590*/  IMAD.MOV.U32 R13, RZ, RZ, R11 ;  /* 0x000000ffff0d7224 */ /* 0x000fe200078e000b */
[----:B-----5:R-:W-:Y:S01]  /*a5a0*/  @P0 SHF.R.U32.HI R13, RZ, R17, R12 ;  /* 0x00000011ff0d0219 */ /* 0x020fe2000001160c */
[----:B------:R-:W-:Y:S01]  /*a5b0*/  IMAD R17, R153, UR9, R14 ;  /* 0x0000000999117c24 */ /* 0x000fe2000f8e020e */
[----:B------:R-:W-:Y:S01]  /*a5c0*/  SHF.R.S32.HI R14, RZ, 0x1f, R21 ;  /* 0x0000001fff0e7819 */ /* 0x000fe20000011415 */
[----:B------:R-:W-:Y:S01]  /*a5d0*/  IMAD.WIDE.U32 R6, R152, UR9, R6 ;  /* 0x0000000998067c25 */ /* 0x000fe2000f8e0006 */
[----:B------:R-:W-:-:S03]  /*a5e0*/  ULDC.64 UR8, c[0x0][0xb28] ;  /* 0x0002ca0000087ab9 */ /* 0x000fc60000000a00 */
[----:B------:R-:W-:-:S04]  /*a5f0*/  @P0 IMAD.HI.U32 R154, R11, R154, RZ ;  /* 0x0000009a0b9a0227 */ /* 0x000fc800078e00ff */
[----:B------:R-:W-:Y:S02]  /*a600*/  IMAD.IADD R7, R7, 0x1, R17 ;  /* 0x0000000107077824 */ /* 0x000fe400078e0211 */
[----:B------:R-:W-:Y:S01]  /*a610*/  IMAD.MOV.U32 R15, RZ, RZ, R11 ;  /* 0x000000ffff0f7224 */ /* 0x000fe200078e000b */
[----:B------:R-:W-:Y:S01]  /*a620*/  @P0 SHF.R.U32.HI R15, RZ, R155, R154 ;  /* 0x0000009bff0f0219 */ /* 0x000fe2000001169a */
[C---:B------:R-:W-:Y:S02]  /*a630*/  IMAD R12, R14.reuse, UR4, RZ ;  /* 0x000000040e0c7c24 */ /* 0x040fe4000f8e02ff */
[----:B------:R-:W-:Y:S02]  /*a640*/  IMAD R17, R14, UR6, RZ ;  /* 0x000000060e117c24 */ /* 0x000fe4000f8e02ff */
[----:B------:R-:W-:-:S04]  /*a650*/  IMAD.WIDE.U32 R4, R21, UR4, R4 ;  /* 0x0000000415047c25 */ /* 0x000fc8000f8e0004 */
[----:B------:R-:W-:Y:S01]  /*a660*/  IMAD R14, R21, UR5, R12 ;  /* 0x00000005150e7c24 */ /* 0x000fe2000f8e020c */
[----:B------:R-:W-:Y:S01]  /*a670*/  IADD3 R4, P0, R13, R4, RZ ;  /* 0x000000040d047210 */ /* 0x000fe20007f1e0ff */
[----:B------:R-:W-:Y:S01]  /*a680*/  IMAD R19, R21, UR7, R17 ;  /* 0x0000000715137c24 */ /* 0x000fe2000f8e0211 */
[--C-:B------:R-:W-:Y:S01]  /*a690*/  SHF.R.S32.HI R17, RZ, 0x1f, R13.reuse ;  /* 0x0000001fff117819 */ /* 0x100fe2000001140d */
[----:B------:R-:W-:Y:S01]  /*a6a0*/  IMAD.MOV R13, RZ, RZ, -R13 ;  /* 0x000000ffff0d7224 */ /* 0x000fe200078e0a0d */
[--C-:B------:R-:W-:Y:S01]  /*a6b0*/  SHF.R.S32.HI R12, RZ, 0x1f, R15.reuse ;  /* 0x0000001fff0c7819 */ /* 0x100fe2000001140f */
[----:B------:R-:W-:Y:S01]  /*a6c0*/  ULDC.64 UR4, c[0x0][0xb30] ;  /* 0x0002cc0000047ab9 */ /* 0x000fe20000000a00 */
[----:B------:R-:W-:Y:S01]  /*a6d0*/  IMAD.MOV R18, RZ, RZ, -R15 ;  /* 0x000000ffff127224 */ /* 0x000fe200078e0a0f */
[----:B------:R-:W-:Y:S01]  /*a6e0*/  IADD3.X R5, R17, R5, R14, P0, !PT ;  /* 0x0000000511057210 */ /* 0x000fe200007fe40e */
[----:B------:R-:W-:Y:S02]  /*a6f0*/  IMAD R13, R8, R13, R11 ;  /* 0x0000000d080d7224 */ /* 0x000fe400078e020b */
[----:B------:R-:W-:-:S02]  /*a700*/  IMAD R12, R12, UR4, RZ ;  /* 0x000000040c0c7c24 */ /* 0x000fc4000f8e02ff */
[----:B------:R-:W-:Y:S01]  /*a710*/  IMAD.WIDE.U32 R6, R21, UR6, R6 ;  /* 0x0000000615067c25 */ /* 0x000fe2000f8e0006 */
[----:B------:R-:W-:-:S03]  /*a720*/  ULDC.64 UR6, c[0x0][0xbc8] ;  /* 0x0002f20000067ab9 */ /* 0x000fc60000000a00 */
[----:B------:R-:W-:Y:S02]  /*a730*/  IMAD R11, R8, R18, R11 ;  /* 0x00000012080b7224 */ /* 0x000fe400078e020b */
[----:B------:R-:W-:Y:S01]  /*a740*/  IMAD R17, R15, UR5, R12 ;  /* 0x000000050f117c24 */ /* 0x000fe2000f8e020c */
[----:B------:R-:W-:Y:S01]  /*a750*/  SHF.R.S32.HI R12, RZ, 0x1f, R13 ;  /* 0x0000001fff0c7819 */ /* 0x000fe2000001140d */
[----:B------:R-:W-:Y:S01]  /*a760*/  IMAD.IADD R7, R7, 0x1, R19 ;  /* 0x0000000107077824 */ /* 0x000fe200078e0213 */
[----:B------:R-:W-:Y:S01]  /*a770*/  SHF.R.S32.HI R14, RZ, 0x1f, R11 ;  /* 0x0000001fff0e7819 */ /* 0x000fe2000001140b */
[----:B------:R-:W0:Y:S01]  /*a780*/  S2UR UR5, SR_CgaCtaId ;  /* 0x00000000000579c3 */ /* 0x000e220000008800 */
[----:B------:R-:W-:-:S04]  /*a790*/  IMAD.WIDE.U32 R4, R13, UR6, R4 ;  /* 0x000000060d047c25 */ /* 0x000fc8000f8e0004 */
[----:B------:R-:W-:Y:S01]  /*a7a0*/  IMAD.WIDE.U32 R6, R15, UR4, R6 ;  /* 0x000000040f067c25 */ /* 0x000fe2000f8e0006 */
[----:B------:R-:W-:-:S03]  /*a7b0*/  UMOV UR4, 0x400 ;  /* 0x0000040000047882 */ /* 0x000fc60000000000 */
[----:B------:R-:W-:Y:S02]  /*a7c0*/  IMAD R12, R12, UR6, RZ ;  /* 0x000000060c0c7c24 */ /* 0x000fe4000f8e02ff */
[----:B------:R-:W-:Y:S02]  /*a7d0*/  IMAD.IADD R7, R7, 0x1, R17 ;  /* 0x0000000107077824 */ /* 0x000fe400078e0211 */
[----:B------:R-:W-:Y:S02]  /*a7e0*/  IMAD R14, R14, UR8, RZ ;  /* 0x000000080e0e7c24 */ /* 0x000fe4000f8e02ff */
[----:B------:R-:W-:Y:S01]  /*a7f0*/  IMAD R15, R13, UR7, R12 ;  /* 0x000000070d0f7c24 */ /* 0x000fe2000f8e020c */
[----:B------:R-:W-:Y:S01]  /*a800*/  ULDC.64 UR6, c[0x0][0xba8] ;  /* 0x0002ea0000067ab9 */ /* 0x000fe20000000a00 */
[C---:B------:R-:W-:Y:S01]  /*a810*/  IMAD R17, R11.reuse, UR9, R14 ;  /* 0x000000090b117c24 */ /* 0x040fe2000f8e020e */
[----:B------:R-:W-:Y:S01]  /*a820*/  LEA R18, P0, R4, UR6, 0x2 ;  /* 0x0000000604127c11 */ /* 0x000fe2000f8010ff */
[----:B------:R-:W-:Y:S01]  /*a830*/  IMAD.WIDE.U32 R12, R11, UR8, R6 ;  /* 0x000000080b0c7c25 */ /* 0x000fe2000f8e0006 */
[----:B------:R-:W-:Y:S01]  /*a840*/  IADD3 R5, R5, R15, RZ ;  /* 0x0000000f05057210 */ /* 0x000fe20007ffe0ff */
[----:B------:R-:W-:Y:S01]  /*a850*/  ULDC.64 UR8, c[0x0][0xb00] ;  /* 0x0002c00000087ab9 */ /* 0x000fe20000000a00 */
[----:B------:R-:W-:Y:S01]  /*a860*/  ULDC UR6, c[0x0][0xa88] ;  /* 0x0002a20000067ab9 */ /* 0x000fe20000000800 */
[----:B------:R-:W-:Y:S01]  /*a870*/  IMAD.IADD R7, R13, 0x1, R17 ;  /* 0x000000010d077824 */ /* 0x000fe200078e0211 */
[----:B------:R-:W-:Y:S01]  /*a880*/  LEA R6, P1, R12, UR8, 0x2 ;  /* 0x000000080c067c11 */ /* 0x000fe2000f8210ff */
[----:B------:R-:W-:Y:S01]  /*a890*/  SHFL.IDX PT, R14, R18, 0x1, 0x1c1f ;  /* 0x003c1f00120e7f89 */ /* 0x000fe200000e0000 */
[----:B------:R-:W-:Y:S01]  /*a8a0*/  LEA.HI.X R17, R4, UR7, R5, 0x2, P0 ;  /* 0x0000000704117c11 */ /* 0x000fe200080f1405 */
[----:B------:R-:W-:Y:S01]  /*a8b0*/  IMAD R11, R9, 0x80, R16 ;  /* 0x00000080090b7824 */ /* 0x000fe200078e0210 */
[----:B------:R-:W-:Y:S01]  /*a8c0*/  LEA.HI.X R7, R12, UR9, R7, 0x2, P1 ;  /* 0x000000090c077c11 */ /* 0x000fe200088f1407 */
[----:B0-----:R-:W-:Y:S01]  /*a8d0*/  ULEA UR4, UR5, UR4, 0x18 ;  /* 0x0000000405047291 */ /* 0x001fe2000f8ec03f */
[----:B------:R-:W-:Y:S01]  /*a8e0*/  SHFL.IDX PT, R12, R18, RZ, 0x1c1f ;  /* 0x001c1fff120c7589 */ /* 0x000fe200000e0000 */
[----:B------:R-:W-:Y:S01]  /*a8f0*/  IMAD R8, R8, UR6, RZ ;  /* 0x0000000608087c24 */ /* 0x000fe2000f8e02ff */
[----:B------:R-:W-:Y:S01]  /*a900*/  LOP3.LUT P0, RZ, R2, 0x3, RZ, 0xc0, !PT ;  /* 0x0000000302ff7812 */ /* 0x000fe2000780c0ff */
[C---:B------:R-:W-:Y:S01]  /*a910*/  VIADD R9, R11.reuse, 0x8 ;  /* 0x000000080b097836 */ /* 0x040fe20000000000 */
[----:B------:R-:W0:Y:S01]  /*a920*/  SHFL.IDX PT, R13, R17, RZ, 0x1c1f ;  /* 0x001c1fff110d7589 */ /* 0x000e2200000e0000 */
[----:B------:R-:W-:Y:S01]  /*a930*/  UIADD3 UR4, UR4, 0x38820, URZ ;  /* 0x0003882004047890 */ /* 0x000fe2000fffe03f */
[----:B------:R-:W-:-:S02]  /*a940*/  ISETP.GE.OR P1, PT, R11, R8, P0 ;  /* 0x000000080b00720c */ /* 0x000fc40000726670 */
[----:B------:R1:W2:Y:S01]  /*a950*/  SHFL.IDX PT, R15, R17, 0x1, 0x1c1f ;  /* 0x003c1f00110f7f89 */ /* 0x0002a200000e0000 */
[-C--:B------:R-:W-:Y:S01]  /*a960*/  ISETP.GE.OR P0, PT, R9, R8.reuse, P0 ;  /* 0x000000080900720c */ /* 0x080fe20000706670 */
[----:B------:R-:W-:Y:S01]  /*a970*/  UPRMT UR4, URZ, 0x654, UR4 ;  /* 0x000006543f047896 */ /* 0x000fe20008000004 */
[----:B------:R-:W-:Y:S01]  /*a980*/  ISETP.GE.AND P2, PT, R11, R8, PT ;  /* 0x000000080b00720c */ /* 0x000fe20003f46270 */
[----:B------:R3:W4:Y:S01]  /*a990*/  SHFL.IDX PT, R4, R6, RZ, 0x1c1f ;  /* 0x001c1fff06047589 */ /* 0x00072200000e0000 */
[----:B-1----:R-:W-:-:S03]  /*a9a0*/  LOP3.LUT R17, R10, 0x7ffffffc, RZ, 0xc0, !PT ;  /* 0x7ffffffc0a117812 */ /* 0x002fc600078ec0ff */
[----:B------:R3:W1:Y:S03]  /*a9b0*/  SHFL.IDX PT, R5, R7, RZ, 0x1c1f ;  /* 0x001c1fff07057589 */ /* 0x00066600000e0000 */
[----:B------:R-:W-:Y:S01]  /*a9c0*/  SYNCS.ARRIVE.TRANS64.RED.A1T0 RZ, [UR4], RZ ;  /* 0x000000ffffff79a7 */ /* 0x000fe20008100404 */
[----:B------:R-:W-:-:S04]  /*a9d0*/  IMAD.IADD R2, R2, 0x1, -R17 ;  /* 0x0000000102027824 */ /* 0x000fc800078e0a11 */
[----:B------:R-:W-:Y:S01]  /*a9e0*/  IMAD.SHL.U32 R2, R2, 0x2, RZ ;  /* 0x0000000202027824 */ /* 0x000fe200078e00ff */
[----:B0-----:R3:W-:Y:S04]  /*a9f0*/  @!P1 ST.E desc[UR10][R12.64], R0 ;  /* 0x000000000c009985 */ /* 0x0017e8000c10190a */
[----:B--2---:R3:W-:Y:S01]  /*aa00*/  @!P0 ST.E desc[UR10][R14.64], R3 ;  /* 0x000000030e008985 */ /* 0x0047e2000c10190a */
[----:B------:R-:W-:Y:S05]  /*aa10*/  @P2 BRA `(.L_x_35) ;  /* 0x0000000800fc2947 */ /* 0x000fea0003800000 */
[C---:B---3--:R-:W-:Y:S01]  /*aa20*/  VIADD R0, R2.reuse, 0x8 ;  /* 0x0000000802007836 */ /* 0x048fe20000000000 */
[C---:B------:R-:W-:Y:S01]  /*aa30*/  IADD3 R3, R2.reuse, 0x10, RZ ;  /* 0x0000001002037810 */ /* 0x040fe20007ffe0ff */
[C---:B------:R-:W-:Y:S01]  /*aa40*/  VIADD R10, R2.reuse, 0x18 ;  /* 0x00000018020a7836 */ /* 0x040fe20000000000 */
[----:B------:R-:W-:Y:S01]  /*aa50*/  ULDC UR4, c[0x0][0xac8] ;  /* 0x0002b20000047ab9 */ /* 0x000fe20000000800 */
[----:B------:R-:W-:Y:S01]  /*aa60*/  VIADD R18, R2, 0x20 ;  /* 0x0000002002127836 */ /* 0x000fe20000000000 */
[----:B------:R-:W-:Y:S01]  /*aa70*/  ISETP.GE.AND P3, PT, R0, UR4, PT ;  /* 0x0000000400007c0c */ /* 0x000fe2000bf66270 */
[----:B------:R-:W-:Y:S01]  /*aa80*/  VIADD R19, R2, 0x28 ;  /* 0x0000002802137836 */ /* 0x000fe20000000000 */
[----:B------:R-:W-:Y:S01]  /*aa90*/  ISETP.GE.AND P4, PT, R3, UR4, PT ;  /* 0x0000000403007c0c */ /* 0x000fe2000bf86270 */
[----:B------:R-:W-:Y:S01]  /*aaa0*/  ULDC.64 UR6, c[0x0][0x208] ;  /* 0x0000820000067ab9 */ /* 0x000fe20000000a00 */
[----:B------:R-:W-:Y:S01]  /*aab0*/  ISETP.GE.AND P5, PT, R10, UR4, PT ;  /* 0x000000040a007c0c */ /* 0x000fe2000bfa6270 */
[C---:B------:R-:W-:Y:S01]  /*aac0*/  VIADD R20, R2.reuse, 0x40 ;  /* 0x0000004002147836 */ /* 0x040fe20000000000 */
[C---:B------:R-:W-:Y:S01]  /*aad0*/  ISETP.GE.AND P2, PT, R2.reuse, UR4, PT ;  /* 0x0000000402007c0c */ /* 0x040fe2000bf46270 */
[----:B------:R-:W-:Y:S01]  /*aae0*/  VIADD R22, R2, 0x50 ;  /* 0x0000005002167836 */ /* 0x000fe20000000000 */
[----:B------:R-:W-:Y:S01]  /*aaf0*/  ISETP.GE.AND P0, PT, R18, UR4, PT ;  /* 0x0000000412007c0c */ /* 0x000fe2000bf06270 */
[----:B------:R-:W-:Y:S01]  /*ab00*/  VIADD R23, R2, 0x58 ;  /* 0x0000005802177836 */ /* 0x000fe20000000000 */
[----:B------:R-:W-:-:S02]  /*ab10*/  ISETP.GE.AND P1, PT, R19, UR4, PT ;  /* 0x0000000413007c0c */ /* 0x000fc4000bf26270 */
[----:B------:R-:W-:Y:S02]  /*ab20*/  IADD3 R21, R2, 0x48, RZ ;  /* 0x0000004802157810 */ /* 0x000fe40007ffe0ff */
[----:B------:R-:W-:Y:S02]  /*ab30*/  @!P3 LEA.HI R0, R0, R0, RZ, 0x1 ;  /* 0x000000000000b211 */ /* 0x000fe400078f08ff */
[----:B------:R-:W-:Y:S02]  /*ab40*/  @!P4 LEA.HI R3, R3, R3, RZ, 0x1 ;  /* 0x000000030303c211 */ /* 0x000fe400078f08ff */
[----:B------:R-:W-:Y:S02]  /*ab50*/  @!P5 LEA.HI R10, R10, R10, RZ, 0x1 ;  /* 0x0000000a0a0ad211 */ /* 0x000fe400078f08ff */
[----:B------:R-:W-:Y:S01]  /*ab60*/  @!P3 LOP3.LUT R13, R0, 0xfffffffe, RZ, 0xc0, !PT ;  /* 0xfffffffe000db812 */ /* 0x000fe200078ec0ff */
[----:B------:R-:W-:Y:S01]  /*ab70*/  VIADD R0, R2, 0x30 ;  /* 0x0000003002007836 */ /* 0x000fe20000000000 */
[----:B------:R-:W-:-:S02]  /*ab80*/  @!P4 LOP3.LUT R3, R3, 0xfffffffe, RZ, 0xc0, !PT ;  /* 0xfffffffe0303c812 */ /* 0x000fc400078ec0ff */
[----:B------:R-:W-:Y:S01]  /*ab90*/  @!P5 LOP3.LUT R17, R10, 0xfffffffe, RZ, 0xc0, !PT ;  /* 0xfffffffe0a11d812 */ /* 0x000fe200078ec0ff */
[--C-:B-1--4-:R-:W-:Y:S01]  /*aba0*/  @!P2 IMAD.WIDE R10, R2, 0x4, R4.reuse ;  /* 0x00000004020aa825 */ /* 0x112fe200078e0204 */
[----:B------:R-:W-:Y:S02]  /*abb0*/  ISETP.GE.AND P6, PT, R22, UR4, PT ;  /* 0x0000000416007c0c */ /* 0x000fe4000bfc6270 */
[----:B------:R-:W-:Y:S01]  /*abc0*/  @!P0 LEA.HI R18, R18, R18, RZ, 0x1 ;  /* 0x0000001212128211 */ /* 0x000fe200078f08ff */
[--C-:B------:R-:W-:Y:S01]  /*abd0*/  @!P3 IMAD.WIDE R12, R13, 0x4, R4.reuse ;  /* 0x000000040d0cb825 */ /* 0x100fe200078e0204 */
[----:B------:R0:W-:Y:S01]  /*abe0*/  @!P2 ST.E.64 desc[UR6][R10.64], R24 ;  /* 0x000000180a00a985 */ /* 0x0001e2000c101b06 */
[----:B------:R-:W-:Y:S02]  /*abf0*/  ISETP.GE.AND P2, PT, R0, UR4, PT ;  /* 0x0000000400007c0c */ /* 0x000fe4000bf46270 */
[----:B------:R-:W-:Y:S01]  /*ac00*/  @!P4 IMAD.WIDE R14, R3, 0x4, R4 ;  /* 0x00000004030ec825 */ /* 0x000fe200078e0204 */
[----:B------:R1:W-:Y:S01]  /*ac10*/  @!P3 ST.E.64 desc[UR6][R12.64], R28 ;  /* 0x0000001c0c00b985 */ /* 0x0003e2000c101b06 */
[----:B------:R-:W-:-:S02]  /*ac20*/  @!P1 LEA.HI R19, R19, R19, RZ, 0x1 ;  /* 0x0000001313139211 */ /* 0x000fc400078f08ff */
[----:B------:R-:W-:Y:S01]  /*ac30*/  VIADD R3, R2, 0x38 ;  /* 0x0000003802037836 */ /* 0x000fe20000000000 */
[----:B------:R2:W-:Y:S01]  /*ac40*/  @!P4 ST.E.64 desc[UR6][R14.64], R32 ;  /* 0x000000200e00c985 */ /* 0x0005e2000c101b06 */
[----:B------:R-:W-:Y:S01]  /*ac50*/  @!P5 IMAD.WIDE R16, R17, 0x4, R4 ;  /* 0x000000041110d825 */ /* 0x000fe200078e0204 */
[----:B------:R-:W-:Y:S02]  /*ac60*/  ISETP.GE.AND P4, PT, R20, UR4, PT ;  /* 0x0000000414007c0c */ /* 0x000fe4000bf86270 */
[----:B------:R-:W-:Y:S02]  /*ac70*/  ISETP.GE.AND P3, PT, R3, UR4, PT ;  /* 0x0000000403007c0c */ /* 0x000fe4000bf66270 */
[----:B------:R3:W-:Y:S01]  /*ac80*/  @!P5 ST.E.64 desc[UR6][R16.64], R36 ;  /* 0x000000241000d985 */ /* 0x0007e2000c101b06 */
[----:B------:R-:W-:Y:S01]  /*ac90*/  ISETP.GE.AND P5, PT, R21, UR4, PT ;  /* 0x0000000415007c0c */ /* 0x000fe2000bfa6270 */
[----:B0-----:R-:W-:Y:S01]  /*aca0*/  VIADD R24, R2, 0x60 ;  /* 0x0000006002187836 */ /* 0x001fe20000000000 */
[----:B------:R-:W-:-:S02]  /*acb0*/  @!P0 LOP3.LUT R11, R18, 0xfffffffe, RZ, 0xc0, !PT ;  /* 0xfffffffe120b8812 */ /* 0x000fc400078ec0ff */
[----:B-1----:R-:W-:Y:S02]  /*acc0*/  @!P1 LOP3.LUT R13, R19, 0xfffffffe, RZ, 0xc0, !PT ;  /* 0xfffffffe130d9812 */ /* 0x002fe400078ec0ff */
[----:B------:R-:W-:Y:S01]  /*acd0*/  @!P2 LEA.HI R0, R0, R0, RZ, 0x1 ;  /* 0x000000000000a211 */ /* 0x000fe200078f08ff */
[--C-:B------:R-:W-:Y:S01]  /*ace0*/  @!P0 IMAD.WIDE R10, R11, 0x4, R4.reuse ;  /* 0x000000040b0a8825 */ /* 0x100fe200078e0204 */
[----:B------:R-:W-:Y:S02]  /*acf0*/  @!P4 LEA.HI R20, R20, R20, RZ, 0x1 ;  /* 0x000000141414c211 */ /* 0x000fe400078f08ff */
[----:B--2---:R-:W-:Y:S01]  /*ad00*/  @!P3 LEA.HI R14, R3, R3, RZ, 0x1 ;  /* 0x00000003030eb211 */ /* 0x004fe200078f08ff */
[----:B------:R-:W-:Y:S01]  /*ad10*/  @!P1 IMAD.WIDE R12, R13, 0x4, R4 ;  /* 0x000000040d0c9825 */ /* 0x000fe200078e0204 */
[----:B------:R-:W-:Y:S01]  /*ad20*/  @!P6 LEA.HI R22, R22, R22, RZ, 0x1 ;  /* 0x000000161616e211 */ /* 0x000fe200078f08ff */
[----:B------:R0:W-:Y:S01]  /*ad30*/  @!P0 ST.E.64 desc[UR6][R10.64], R40 ;  /* 0x000000280a008985 */ /* 0x0001e2000c101b06 */
[----:B------:R-:W-:-:S02]  /*ad40*/  @!P5 LEA.HI R21, R21, R21, RZ, 0x1 ;  /* 0x000000151515d211 */ /* 0x000fc400078f08ff */
[----:B------:R-:W-:Y:S01]  /*ad50*/  @!P2 LOP3.LUT R3, R0, 0xfffffffe, RZ, 0xc0, !PT ;  /* 0xfffffffe0003a812 */ /* 0x000fe200078ec0ff */
[----:B------:R1:W-:Y:S01]  /*ad60*/  @!P1 ST.E.64 desc[UR6][R12.64], R44 ;  /* 0x0000002c0c009985 */ /* 0x0003e2000c101b06 */
[----:B------:R-:W-:Y:S01]  /*ad70*/  @!P3 LOP3.LUT R15, R14, 0xfffffffe, RZ, 0xc0, !PT ;  /* 0xfffffffe0e0fb812 */ /* 0x000fe200078ec0ff */
[----:B------:R-:W-:Y:S01]  /*ad80*/  VIADD R0, R2, 0x68 ;  /* 0x0000006802007836 */ /* 0x000fe20000000000 */
[----:B---3--:R-:W-:Y:S01]  /*ad90*/  @!P4 LOP3.LUT R17, R20, 0xfffffffe, RZ, 0xc0, !PT ;  /* 0xfffffffe1411c812 */ /* 0x008fe200078ec0ff */
[----:B------:R-:W-:Y:S01]  /*ada0*/  VIADD R20, R2, 0x78 ;  /* 0x0000007802147836 */ /* 0x000fe20000000000 */
[----:B------:R-:W-:Y:S02]  /*adb0*/  @!P5 LOP3.LUT R21, R21, 0xfffffffe, RZ, 0xc0, !PT ;  /* 0xfffffffe1515d812 */ /* 0x000fe400078ec0ff */
[----:B------:R-:W-:Y:S01]  /*adc0*/  @!P6 LOP3.LUT R19, R22, 0xfffffffe, RZ, 0xc0, !PT ;  /* 0xfffffffe1613e812 */ /* 0x000fe200078ec0ff */
[----:B------:R-:W-:Y:S01]  /*add0*/  VIADD R22, R2, 0x88 ;  /* 0x0000008802167836 */ /* 0x000fe20000000000 */
[----:B------:R-:W-:Y:S01]  /*ade0*/  ISETP.GE.AND P1, PT, R23, UR4, PT ;  /* 0x0000000417007c0c */ /* 0x000fe2000bf26270 */
[----:B0-----:R-:W-:Y:S01]  /*adf0*/  @!P2 IMAD.WIDE R10, R3, 0x4, R4 ;  /* 0x00000004030aa825 */ /* 0x001fe200078e0204 */
[----:B------:R-:W-:-:S03]  /*ae00*/  ISETP.GE.AND P0, PT, R24, UR4, PT ;  /* 0x0000000418007c0c */ /* 0x000fc6000bf06270 */
[--C-:B-1----:R-:W-:Y:S01]  /*ae10*/  @!P3 IMAD.WIDE R12, R15, 0x4, R4.reuse ;  /* 0x000000040f0cb825 */ /* 0x102fe200078e0204 */
[----:B------:R0:W-:Y:S01]  /*ae20*/  @!P2 ST.E.64 desc[UR6][R10.64], R48 ;  /* 0x000000300a00a985 */ /* 0x0001e2000c101b06 */
[----:B------:R-:W-:Y:S02]  /*ae30*/  ISETP.GE.AND P2, PT, R0, UR4, PT ;  /* 0x0000000400007c0c */ /* 0x000fe4000bf46270 */
[--C-:B------:R-:W-:Y:S01]  /*ae40*/  @!P4 IMAD.WIDE R14, R17, 0x4, R4.reuse ;  /* 0x00000004110ec825 */ /* 0x100fe200078e0204 */
[----:B------:R1:W-:Y:S01]  /*ae50*/  @!P3 ST.E.64 desc[UR6][R12.64], R52 ;  /* 0x000000340c00b985 */ /* 0x0003e2000c101b06 */
[----:B------:R-:W-:Y:S02]  /*ae60*/  ISETP.GE.AND P3, PT, R22, UR4, PT ;  /* 0x0000000416007c0c */ /* 0x000fe4000bf66270 */
[----:B------:R-:W-:Y:S01]  /*ae70*/  @!P5 IMAD.WIDE R16, R21, 0x4, R4 ;  /* 0x000000041510d825 */ /* 0x000fe200078e0204 */
[----:B------:R2:W-:Y:S01]  /*ae80*/  @!P4 ST.E.64 desc[UR6][R14.64], R56 ;  /* 0x000000380e00c985 */ /* 0x0005e2000c101b06 */
[----:B------:R-:W-:-:S02]  /*ae90*/  IADD3 R21, R2, 0x80, RZ ;  /* 0x0000008002157810 */ /* 0x000fc40007ffe0ff */
[----:B------:R-:W-:Y:S01]  /*aea0*/  @!P6 IMAD.WIDE R18, R19, 0x4, R4 ;  /* 0x000000041312e825 */ /* 0x000fe200078e0204 */
[----:B------:R3:W-:Y:S01]  /*aeb0*/  @!P5 ST.E.64 desc[UR6][R16.64], R60 ;  /* 0x0000003c1000d985 */ /* 0x0007e2000c101b06 */
[----:B------:R-:W-:Y:S02]  /*aec0*/  ISETP.GE.AND P5, PT, R20, UR4, PT ;  /* 0x0000000414007c0c */ /* 0x000fe4000bfa6270 */
[----:B------:R-:W-:Y:S01]  /*aed0*/  VIADD R3, R2, 0x70 ;  /* 0x0000007002037836 */ /* 0x000fe20000000000 */
[----:B------:R4:W-:Y:S01]  /*aee0*/  @!P6 ST.E.64 desc[UR6][R18.64], R64 ;  /* 0x000000401200e985 */ /* 0x0009e2000c101b06 */
[----:B------:R-:W-:Y:S02]  /*aef0*/  ISETP.GE.AND P4, PT, R21, UR4, PT ;  /* 0x0000000415007c0c */ /* 0x000fe4000bf86270 */
[----:B------:R-:W-:Y:S02]  /*af00*/  @!P1 LEA.HI R23, R23, R23, RZ, 0x1 ;  /* 0x0000001717179211 */ /* 0x000fe400078f08ff */
[----:B------:R-:W-:-:S02]  /*af10*/  ISETP.GE.AND P6, PT, R3, UR4, PT ;  /* 0x0000000403007c0c */ /* 0x000fc4000bfc6270 */
[----:B------:R-:W-:Y:S02]  /*af20*/  @!P0 LEA.HI R24, R24, R24, RZ, 0x1 ;  /* 0x0000001818188211 */ /* 0x000fe400078f08ff */
[----:B0-----:R-:W-:Y:S01]  /*af30*/  @!P1 LOP3.LUT R11, R23, 0xfffffffe, RZ, 0xc0, !PT ;  /* 0xfffffffe170b9812 */ /* 0x001fe200078ec0ff */
[----:B------:R-:W-:Y:S01]  /*af40*/  VIADD R23, R2, 0x90 ;  /* 0x0000009002177836 */ /* 0x000fe20000000000 */
[----:B-1----:R-:W-:Y:S01]  /*af50*/  @!P0 LOP3.LUT R13, R24, 0xfffffffe, RZ, 0xc0, !PT ;  /* 0xfffffffe180d8812 */ /* 0x002fe200078ec0ff */
[----:B------:R-:W-:Y:S01]  /*af60*/  VIADD R24, R2, 0x98 ;  /* 0x0000009802187836 */ /* 0x000fe20000000000 */
[----:B------:R-:W-:Y:S01]  /*af70*/  @!P2 LEA.HI R0, R0, R0, RZ, 0x1 ;  /* 0x000000000000a211 */ /* 0x000fe200078f08ff */
[--C-:B------:R-:W-:Y:S01]  /*af80*/  @!P1 IMAD.WIDE R10, R11, 0x4, R4.reuse ;  /* 0x000000040b0a9825 */ /* 0x100fe200078e0204 */
[----:B------:R-:W-:Y:S02]  /*af90*/  @!P5 LEA.HI R20, R20, R20, RZ, 0x1 ;  /* 0x000000141414d211 */ /* 0x000fe400078f08ff */
[----:B------:R-:W-:Y:S01]  /*afa0*/  @!P4 LEA.HI R21, R21, R21, RZ, 0x1 ;  /* 0x000000151515c211 */ /* 0x000fe200078f08ff */
[----:B------:R-:W-:Y:S01]  /*afb0*/  @!P0 IMAD.WIDE R12, R13, 0x4, R4 ;  /* 0x000000040d0c8825 */ /* 0x000fe200078e0204 */
[----:B--2---:R-:W-:Y:S01]  /*afc0*/  @!P6 LEA.HI R14, R3, R3, RZ, 0x1 ;  /* 0x00000003030ee211 */ /* 0x004fe200078f08ff */
        /* <DEDUP_REMOVED lines=9> */
[----:B----4-:R-:W-:Y:S01]  /*b060*/  @!P3 LOP3.LUT R19, R22, 0xfffffffe, RZ, 0xc0, !PT ;  /* 0xfffffffe1613b812 */ /* 0x010fe200078ec0ff */
        /* <DEDUP_REMOVED lines=22> */
[----:B0-----:R-:W-:Y:S02]  /*b1d0*/  @!P0 LOP3.LUT R11, R23, 0xfffffffe, RZ, 0xc0, !PT ;  /* 0xfffffffe170b8812 */ /* 0x001fe400078ec0ff */
[----:B------:R-:W-:Y:S02]  /*b1e0*/  @!P2 LEA.HI R0, R0, R0, RZ, 0x1 ;  /* 0x000000000000a211 */ /* 0x000fe400078f08ff */
[----:B-1----:R-:W-:Y:S01]  /*b1f0*/  @!P1 LOP3.LUT R13, R24, 0xfffffffe, RZ, 0xc0, !PT ;  /* 0xfffffffe180d9812 */ /* 0x002fe200078ec0ff */
[--C-:B------:R-:W-:Y:S01]  /*b200*/  @!P0 IMAD.WIDE R10, R11, 0x4, R4.reuse ;  /* 0x000000040b0a8825 */ /* 0x100fe200078e0204 */
[----:B------:R-:W-:Y:S02]  /*b210*/  @!P4 LEA.HI R20, R20, R20, RZ, 0x1 ;  /* 0x000000141414c211 */ /* 0x000fe400078f08ff */
[----:B--2---:R-:W-:Y:S01]  /*b220*/  @!P2 LOP3.LUT R15, R0, 0xfffffffe, RZ, 0xc0, !PT ;  /* 0xfffffffe000fa812 */ /* 0x004fe200078ec0ff */
[--C-:B------:R-:W-:Y:S01]  /*b230*/  @!P1 IMAD.WIDE R12, R13, 0x4, R4.reuse ;  /* 0x000000040d0c9825 */ /* 0x100fe200078e0204 */
[----:B------:R-:W-:Y:S01]  /*b240*/  @!P3 LEA.HI R3, R3, R3, RZ, 0x1 ;  /* 0x000000030303b211 */ /* 0x000fe200078f08ff */
[----:B------:R0:W-:Y:S01]  /*b250*/  @!P0 ST.E.64 desc[UR6][R10.64], R96 ;  /* 0x000000600a008985 */ /* 0x0001e2000c101b06 */
[----:B------:R-:W-:Y:S01]  /*b260*/  @!P5 LEA.HI R21, R21, R21, RZ, 0x1 ;  /* 0x000000151515d211 */ /* 0x000fe200078f08ff */
[----:B------:R-:W-:Y:S01]  /*b270*/  @!P2 IMAD.WIDE R14, R15, 0x4, R4 ;  /* 0x000000040f0ea825 */ /* 0x000fe200078e0204 */
[----:B------:R-:W-:Y:S01]  /*b280*/  @!P3 LOP3.LUT R3, R3, 0xfffffffe, RZ, 0xc0, !PT ;  /* 0xfffffffe0303b812 */ /* 0x000fe200078ec0ff */
[----:B------:R1:W-:Y:S01]  /*b290*/  @!P1 ST.E.64 desc[UR6][R12.64], R100 ;  /* 0x000000640c009985 */ /* 0x0003e2000c101b06 */
[----:B------:R-:W-:Y:S01]  /*b2a0*/  @!P6 LEA.HI R22, R22, R22, RZ, 0x1 ;  /* 0x000000161616e211 */ /* 0x000fe200078f08ff */
[----:B------:R-:W-:Y:S01]  /*b2b0*/  VIADD R0, R2, 0xc8 ;  /* 0x000000c802007836 */ /* 0x000fe20000000000 */
[----:B---3--:R-:W-:Y:S01]  /*b2c0*/  @!P4 LOP3.LUT R17, R20, 0xfffffffe, RZ, 0xc0, !PT ;  /* 0xfffffffe1411c812 */ /* 0x008fe200078ec0ff */
[----:B------:R2:W-:Y:S01]  /*b2d0*/  @!P2 ST.E.64 desc[UR6][R14.64], R104 ;  /* 0x000000680e00a985 */ /* 0x0005e2000c101b06 */
[----:B------:R-:W-:Y:S01]  /*b2e0*/  @!P5 LOP3.LUT R21, R21, 0xfffffffe, RZ, 0xc0, !PT ;  /* 0xfffffffe1515d812 */ /* 0x000fe200078ec0ff */
[----:B------:R-:W-:Y:S01]  /*b2f0*/  VIADD R20, R2, 0xd8 ;  /* 0x000000d802147836 */ /* 0x000fe20000000000 */
[----:B----4-:R-:W-:-:S02]  /*b300*/  @!P6 LOP3.LUT R19, R22, 0xfffffffe, RZ, 0xc0, !PT ;  /* 0xfffffffe1613e812 */ /* 0x010fc400078ec0ff */
[----:B------:R-:W-:Y:S01]  /*b310*/  ISETP.GE.AND P0, PT, R0, UR4, PT ;  /* 0x0000000400007c0c */ /* 0x000fe2000bf06270 */
[----:B0-----:R-:W-:Y:S01]  /*b320*/  @!P3 IMAD.WIDE R10, R3, 0x4, R4 ;  /* 0x00000004030ab825 */ /* 0x001fe200078e0204 */
[----:B------:R-:W-:-:S03]  /*b330*/  ISETP.GE.AND P2, PT, R20, UR4, PT ;  /* 0x0000000414007c0c */ /* 0x000fc6000bf46270 */
[--C-:B-1----:R-:W-:Y:S01]  /*b340*/  @!P4 IMAD.WIDE R12, R17, 0x4, R4.reuse ;  /* 0x00000004110cc825 */ /* 0x102fe200078e0204 */
[----:B------:R0:W-:Y:S03]  /*b350*/  @!P3 ST.E.64 desc[UR6][R10.64], R108 ;  /* 0x0000006c0a00b985 */ /* 0x0001e6000c101b06 */
[--C-:B------:R-:W-:Y:S01]  /*b360*/  @!P5 IMAD.WIDE R16, R21, 0x4, R4.reuse ;  /* 0x000000041510d825 */ /* 0x100fe200078e0204 */
[----:B------:R1:W-:Y:S01]  /*b370*/  @!P4 ST.E.64 desc[UR6][R12.64], R112 ;  /* 0x000000700c00c985 */ /* 0x0003e2000c101b06 */
[C---:B--2---:R-:W-:Y:S02]  /*b380*/  IADD3 R15, R2.reuse, 0xf0, RZ ;  /* 0x000000f0020f7810 */ /* 0x044fe40007ffe0ff */
[----:B------:R-:W-:Y:S01]  /*b390*/  VIADD R3, R2, 0xd0 ;  /* 0x000000d002037836 */ /* 0x000fe20000000000 */
[----:B------:R2:W-:Y:S01]  /*b3a0*/  @!P5 ST.E.64 desc[UR6][R16.64], R116 ;  /* 0x000000741000d985 */ /* 0x0005e2000c101b06 */
[----:B------:R-:W-:Y:S01]  /*b3b0*/  @!P6 IMAD.WIDE R18, R19, 0x4, R4 ;  /* 0x000000041312e825 */ /* 0x000fe200078e0204 */
[----:B------:R-:W-:-:S02]  /*b3c0*/  ISETP.GE.AND P5, PT, R15, UR4, PT ;  /* 0x000000040f007c0c */ /* 0x000fc4000bfa6270 */
[----:B------:R-:W-:Y:S01]  /*b3d0*/  ISETP.GE.AND P1, PT, R3, UR4, PT ;  /* 0x0000000403007c0c */ /* 0x000fe2000bf26270 */
[C---:B------:R-:W-:Y:S01]  /*b3e0*/  VIADD R21, R2.reuse, 0xe0 ;  /* 0x000000e002157836 */ /* 0x040fe20000000000 */
[----:B------:R3:W-:Y:S01]  /*b3f0*/  @!P6 ST.E.64 desc[UR6][R18.64], R120 ;  /* 0x000000781200e985 */ /* 0x0007e2000c101b06 */
[----:B0-----:R-:W-:Y:S01]  /*b400*/  VIADD R11, R2, 0xf8 ;  /* 0x000000f8020b7836 */ /* 0x001fe20000000000 */
[----:B------:R-:W-:Y:S01]  /*b410*/  @!P0 LEA.HI R0, R0, R0, RZ, 0x1 ;  /* 0x0000000000008211 */ /* 0x000fe200078f08ff */
[----:B------:R-:W-:Y:S01]  /*b420*/  VIADD R14, R2, 0xe8 ;  /* 0x000000e8020e7836 */ /* 0x000fe20000000000 */
[----:B------:R-:W-:Y:S02]  /*b430*/  ISETP.GE.AND P3, PT, R21, UR4, PT ;  /* 0x0000000415007c0c */ /* 0x000fe4000bf66270 */
[----:B------:R-:W-:Y:S02]  /*b440*/  ISETP.GE.AND P6, PT, R11, UR4, PT ;  /* 0x000000040b007c0c */ /* 0x000fe4000bfc6270 */
[----:B------:R-:W-:-:S02]  /*b450*/  ISETP.GE.AND P4, PT, R14, UR4, PT ;  /* 0x000000040e007c0c */ /* 0x000fc4000bf86270 */
[----:B------:R-:W-:Y:S02]  /*b460*/  @!P2 LEA.HI R20, R20, R20, RZ, 0x1 ;  /* 0x000000141414a211 */ /* 0x000fe400078f08ff */
[----:B------:R-:W-:Y:S02]  /*b470*/  @!P1 LEA.HI R3, R3, R3, RZ, 0x1 ;  /* 0x0000000303039211 */ /* 0x000fe400078f08ff */
[----:B------:R-:W-:Y:S02]  /*b480*/  @!P5 LEA.HI R10, R15, R15, RZ, 0x1 ;  /* 0x0000000f0f0ad211 */ /* 0x000fe400078f08ff */
[----:B------:R-:W-:Y:S02]  /*b490*/  @!P1 LOP3.LUT R3, R3, 0xfffffffe, RZ, 0xc0, !PT ;  /* 0xfffffffe03039812 */ /* 0x000fe400078ec0ff */
[----:B------:R-:W-:Y:S02]  /*b4a0*/  @!P3 LEA.HI R21, R21, R21, RZ, 0x1 ;  /* 0x000000151515b211 */ /* 0x000fe400078f08ff */
[----:B-1----:R-:W-:-:S02]  /*b4b0*/  @!P6 LEA.HI R12, R11, R11, RZ, 0x1 ;  /* 0x0000000b0b0ce211 */ /* 0x002fc400078f08ff */
[----:B------:R-:W-:Y:S02]  /*b4c0*/  @!P4 LEA.HI R14, R14, R14, RZ, 0x1 ;  /* 0x0000000e0e0ec211 */ /* 0x000fe400078f08ff */
[----:B------:R-:W-:Y:S02]  /*b4d0*/  @!P0 LOP3.LUT R11, R0, 0xfffffffe, RZ, 0xc0, !PT ;  /* 0xfffffffe000b8812 */ /* 0x000fe400078ec0ff */
[----:B------:R-:W-:Y:S02]  /*b4e0*/  @!P2 LOP3.LUT R15, R20, 0xfffffffe, RZ, 0xc0, !PT ;  /* 0xfffffffe140fa812 */ /* 0x000fe400078ec0ff */
[----:B--2---:R-:W-:Y:S02]  /*b4f0*/  @!P3 LOP3.LUT R17, R21, 0xfffffffe, RZ, 0xc0, !PT ;  /* 0xfffffffe1511b812 */ /* 0x004fe400078ec0ff */
[----:B---3--:R-:W-:Y:S01]  /*b500*/  @!P4 LOP3.LUT R19, R14, 0xfffffffe, RZ, 0xc0, !PT ;  /* 0xfffffffe0e13c812 */ /* 0x008fe200078ec0ff */
[----:B------:R-:W-:Y:S01]  /*b510*/  @!P2 IMAD.WIDE R14, R15, 0x4, R4 ;  /* 0x000000040f0ea825 */ /* 0x000fe200078e0204 */
[----:B------:R-:W-:-:S02]  /*b520*/  @!P5 LOP3.LUT R21, R10, 0xfffffffe, RZ, 0xc0, !PT ;  /* 0xfffffffe0a15d812 */ /* 0x000fc400078ec0ff */
[----:B------:R-:W-:Y:S01]  /*b530*/  @!P6 LOP3.LUT R23, R12, 0xfffffffe, RZ, 0xc0, !PT ;  /* 0xfffffffe0c17e812 */ /* 0x000fe200078ec0ff */
[----:B------:R-:W-:-:S04]  /*b540*/  @!P0 IMAD.WIDE R10, R11, 0x4, R4 ;  /* 0x000000040b0a8825 */ /* 0x000fc800078e0204 */
[--C-:B------:R-:W-:Y:S01]  /*b550*/  @!P1 IMAD.WIDE R12, R3, 0x4, R4.reuse ;  /* 0x00000004030c9825 */ /* 0x100fe200078e0204 */
[----:B------:R0:W-:Y:S03]  /*b560*/  @!P0 ST.E.64 desc[UR6][R10.64], R124 ;  /* 0x0000007c0a008985 */ /* 0x0001e6000c101b06 */
[--C-:B------:R-:W-:Y:S01]  /*b570*/  @!P3 IMAD.WIDE R16, R17, 0x4, R4.reuse ;  /* 0x000000041110b825 */ /* 0x100fe200078e0204 */
[----:B------:R0:W-:Y:S03]  /*b580*/  @!P1 ST.E.64 desc[UR6][R12.64], R128 ;  /* 0x000000800c009985 */ /* 0x0001e6000c101b06 */
[--C-:B------:R-:W-:Y:S01]  /*b590*/  @!P4 IMAD.WIDE R18, R19, 0x4, R4.reuse ;  /* 0x000000041312c825 */ /* 0x100fe200078e0204 */
[----:B------:R0:W-:Y:S03]  /*b5a0*/  @!P2 ST.E.64 desc[UR6][R14.64], R132 ;  /* 0x000000840e00a985 */ /* 0x0001e6000c101b06 */
[--C-:B------:R-:W-:Y:S01]  /*b5b0*/  @!P5 IMAD.WIDE R20, R21, 0x4, R4.reuse ;  /* 0x000000041514d825 */ /* 0x100fe200078e0204 */
[----:B------:R0:W-:Y:S03]  /*b5c0*/  @!P3 ST.E.64 desc[UR6][R16.64], R136 ;  /* 0x000000881000b985 */ /* 0x0001e6000c101b06 */
[----:B------:R-:W-:Y:S01]  /*b5d0*/  @!P6 IMAD.WIDE R4, R23, 0x4, R4 ;  /* 0x000000041704e825 */ /* 0x000fe200078e0204 */
[----:B------:R0:W-:Y:S04]  /*b5e0*/  @!P4 ST.E.64 desc[UR6][R18.64], R140 ;  /* 0x0000008c1200c985 */ /* 0x0001e8000c101b06 */
[----:B------:R0:W-:Y:S04]  /*b5f0*/  @!P5 ST.E.64 desc[UR6][R20.64], R144 ;  /* 0x000000901400d985 */ /* 0x0001e8000c101b06 */
[----:B------:R0:W-:Y:S02]  /*b600*/  @!P6 ST.E.64 desc[UR6][R4.64], R148 ;  /* 0x000000940400e985 */ /* 0x0001e4000c101b06 */
.L_x_35:
[----:B------:R-:W-:Y:S05]  /*b610*/  BSYNC B0 ;  /* 0x0000000000007941 */ /* 0x000fea0003800000 */
.L_x_34:
[----:B------:R-:W-:Y:S01]  /*b620*/  ISETP.GE.AND P0, PT, R9, R8, PT ;  /* 0x000000080900720c */ /* 0x000fe20003f06270 */
[----:B01----:R0:W1:Y:S04]  /*b630*/  SHFL.IDX PT, R5, R7, 0x1, 0x1c1f ;  /* 0x003c1f0007057f89 */ /* 0x00306800000e0000 */
[----:B----4-:R0:W2:Y:S08]  /*b640*/  SHFL.IDX PT, R4, R6, 0x1, 0x1c1f ;  /* 0x003c1f0006047f89 */ /* 0x0100b000000e0000 */
[----:B0-----:R-:W-:Y:S05]  /*b650*/  @P0 BRA `(.L_x_10) ;  /* 0x0000005400e00947 */ /* 0x001fea0003800000 */
[C---:B---3--:R-:W-:Y:S01]  /*b660*/  VIADD R0, R2.reuse, 0x8 ;  /* 0x0000000802007836 */ /* 0x048fe20000000000 */
[----:B------:R-:W-:Y:S01]  /*b670*/  ULDC UR4, c[0x0][0xac8] ;  /* 0x0002b20000047ab9 */ /* 0x000fe20000000800 */
[C---:B------:R-:W-:Y:S01]  /*b680*/  VIADD R3, R2.reuse, 0x10 ;  /* 0x0000001002037836 */ /* 0x040fe20000000000 */
[C---:B------:R-:W-:Y:S01]  /*b690*/  ISETP.GE.AND P0, PT, R2.reuse, UR4, PT ;  /* 0x0000000402007c0c */ /* 0x040fe2000bf06270 */
[----:B------:R-:W-:Y:S01]  /*b6a0*/  VIADD R12, R2, 0x18 ;  /* 0x00000018020c7836 */ /* 0x000fe20000000000 */
[----:B------:R-:W-:Y:S01]  /*b6b0*/  ISETP.GE.AND P1, PT, R0, UR4, PT ;  /* 0x0000000400007c0c */ /* 0x000fe2000bf26270 */
[----:B------:R-:W-:Y:S01]  /*b6c0*/  VIADD R13, R2, 0x20 ;  /* 0x00000020020d7836 */ /* 0x000fe20000000000 */
[----:B------:R-:W-:Y:S01]  /*b6d0*/  ISETP.GE.AND P2, PT, R3, UR4, PT ;  /* 0x0000000403007c0c */ /* 0x000fe2000bf46270 */
[----:B------:R-:W-:Y:S01]  /*b6e0*/  ULDC.64 UR6, c[0x0][0x208] ;  /* 0x0000820000067ab9 */ /* 0x000fe20000000a00 */
[----:B------:R-:W-:Y:S01]  /*b6f0*/  ISETP.GE.AND P5, PT, R12, UR4, PT ;  /* 0x000000040c007c0c */ /* 0x000fe2000bfa6270 */
[C---:B------:R-:W-:Y:S01]  /*b700*/  VIADD R14, R2.reuse, 0x38 ;  /* 0x00000038020e7836 */ /* 0x040fe20000000000 */
[----:B------:R-:W-:Y:S01]  /*b710*/  ISETP.GE.AND P6, PT, R13, UR4, PT ;  /* 0x000000040d007c0c */ /* 0x000fe2000bfc6270 */
[----:B------:R-:W-:-:S02]  /*b720*/  VIADD R15, R2, 0x40 ;  /* 0x00000040020f7836 */ /* 0x000fc40000000000 */
[C---:B------:R-:W-:Y:S02]  /*b730*/  VIADD R16, R2.reuse, 0x48 ;  /* 0x0000004802107836 */ /* 0x040fe40000000000 */
[--C-:B-12---:R-:W-:Y:S01]  /*b740*/  @!P0 IMAD.WIDE R6, R2, 0x4, R4.reuse ;  /* 0x0000000402068825 */ /* 0x106fe200078e0204 */
[----:B------:R-:W-:Y:S02]  /*b750*/  ISETP.GE.AND P3, PT, R15, UR4, PT ;  /* 0x000000040f007c0c */ /* 0x000fe4000bf66270 */
[----:B------:R-:W-:Y:S01]  /*b760*/  @!P1 LEA.HI R0, R0, R0, RZ, 0x1 ;  /* 0x0000000000009211 */ /* 0x000fe200078f08ff */
[----:B------:R-:W-:Y:S01]  /*b770*/  VIADD R18, R2, 0x50 ;  /* 0x0000005002127836 */ /* 0x000fe20000000000 */
[----:B------:R-:W-:Y:S01]  /*b780*/  @!P2 LEA.HI R3, R3, R3, RZ, 0x1 ;  /* 0x000000030303a211 */ /* 0x000fe200078f08ff */
[----:B------:R0:W-:Y:S01]  /*b790*/  @!P0 ST.E.64 desc[UR6][R6.64], R26 ;  /* 0x0000001a06008985 */ /* 0x0001e2000c101b06 */
[----:B------:R-:W-:Y:S01]  /*b7a0*/  @!P1 LOP3.LUT R9, R0, 0xfffffffe, RZ, 0xc0, !PT ;  /* 0xfffffffe00099812 */ /* 0x000fe200078ec0ff */
[C---:B------:R-:W-:Y:S01]  /*b7b0*/  VIADD R0, R2.reuse, 0x28 ;  /* 0x0000002802007836 */ /* 0x040fe20000000000 */
[----:B------:R-:W-:Y:S01]  /*b7c0*/  @!P2 LOP3.LUT R3, R3, 0xfffffffe, RZ, 0xc0, !PT ;  /* 0xfffffffe0303a812 */ /* 0x000fe200078ec0ff */
[----:B------:R-:W-:Y:S01]  /*b7d0*/  VIADD R19, R2, 0x58 ;  /* 0x0000005802137836 */ /* 0x000fe20000000000 */
[----:B------:R-:W-:Y:S01]  /*b7e0*/  ISETP.GE.AND P4, PT, R16, UR4, PT ;  /* 0x0000000410007c0c */ /* 0x000fe2000bf86270 */
[----:B------:R-:W-:Y:S01]  /*b7f0*/  @!P1 IMAD.WIDE R8, R9, 0x4, R4 ;  /* 0x0000000409089825 */ /* 0x000fe200078e0204 */
[----:B------:R-:W-:-:S02]  /*b800*/  ISETP.GE.AND P0, PT, R0, UR4, PT ;  /* 0x0000000400007c0c */ /* 0x000fc4000bf06270 */
[----:B------:R-:W-:Y:S01]  /*b810*/  @!P5 LEA.HI R12, R12, R12, RZ, 0x1 ;  /* 0x0000000c0c0cd211 */ /* 0x000fe200078f08ff */
[----:B------:R-:W-:Y:S01]  /*b820*/  @!P2 IMAD.WIDE R10, R3, 0x4, R4 ;  /* 0x00000004030aa825 */ /* 0x000fe200078e0204 */
[C---:B------:R-:W-:Y:S01]  /*b830*/  IADD3 R3, R2.reuse, 0x30, RZ ;  /* 0x0000003002037810 */ /* 0x040fe20007ffe0ff */
[----:B------:R1:W-:Y:S01]  /*b840*/  @!P1 ST.E.64 desc[UR6][R8.64], R30 ;  /* 0x0000001e08009985 */ /* 0x0003e2000c101b06 */
[----:B------:R-:W-:Y:S01]  /*b850*/  @!P6 LEA.HI R13, R13, R13, RZ, 0x1 ;  /* 0x0000000d0d0de211 */ /* 0x000fe200078f08ff */
[----:B------:R-:W-:Y:S01]  /*b860*/  VIADD R20, R2, 0x80 ;  /* 0x0000008002147836 */ /* 0x000fe20000000000 */
[----:B------:R-:W-:Y:S01]  /*b870*/  ISETP.GE.AND P1, PT, R3, UR4, PT ;  /* 0x0000000403007c0c */ /* 0x000fe2000bf26270 */
[----:B------:R2:W-:Y:S01]  /*b880*/  @!P2 ST.E.64 desc[UR6][R10.64], R34 ;  /* 0x000000220a00a985 */ /* 0x0005e2000c101b06 */
[----:B------:R-:W-:Y:S02]  /*b890*/  ISETP.GE.AND P2, PT, R14, UR4, PT ;  /* 0x000000040e007c0c */ /* 0x000fe4000bf46270 */
[----:B0-----:R-:W-:-:S02]  /*b8a0*/  @!P5 LOP3.LUT R7, R12, 0xfffffffe, RZ, 0xc0, !PT ;  /* 0xfffffffe0c07d812 */ /* 0x001fc400078ec0ff */
[----:B------:R-:W-:Y:S02]  /*b8b0*/  @!P0 LEA.HI R0, R0, R0, RZ, 0x1 ;  /* 0x0000000000008211 */ /* 0x000fe400078f08ff */
[----:B------:R-:W-:Y:S01]  /*b8c0*/  @!P3 LEA.HI R15, R15, R15, RZ, 0x1 ;  /* 0x0000000f0f0fb211 */ /* 0x000fe200078f08ff */
[--C-:B------:R-:W-:Y:S01]  /*b8d0*/  @!P5 IMAD.WIDE R6, R7, 0x4, R4.reuse ;  /* 0x000000040706d825 */ /* 0x100fe200078e0204 */
[----:B------:R-:W-:Y:S02]  /*b8e0*/  @!P4 LEA.HI R16, R16, R16, RZ, 0x1 ;  /* 0x000000101010c211 */ /* 0x000fe400078f08ff */
[----:B-1----:R-:W-:Y:S02]  /*b8f0*/  @!P6 LOP3.LUT R9, R13, 0xfffffffe, RZ, 0xc0, !PT ;  /* 0xfffffffe0d09e812 */ /* 0x002fe400078ec0ff */
[----:B------:R-:W-:Y:S01]  /*b900*/  @!P3 LOP3.LUT R15, R15, 0xfffffffe, RZ, 0xc0, !PT ;  /* 0xfffffffe0f0fb812 */ /* 0x000fe200078ec0ff */
[----:B------:R0:W-:Y:S01]  /*b910*/  @!P5 ST.E.64 desc[UR6][R6.64], R38 ;  /* 0x000000260600d985 */ /* 0x0001e2000c101b06 */
[----:B--2---:R-:W-:Y:S01]  /*b920*/  @!P1 LEA.HI R10, R3, R3, RZ, 0x1 ;  /* 0x00000003030a9211 */ /* 0x004fe200078f08ff */
[----:B------:R-:W-:Y:S01]  /*b930*/  @!P6 IMAD.WIDE R8, R9, 0x4, R4 ;  /* 0x000000040908e825 */ /* 0x000fe200078e0204 */
[----:B------:R-:W-:-:S02]  /*b940*/  @!P2 LEA.HI R14, R14, R14, RZ, 0x1 ;  /* 0x0000000e0e0ea211 */ /* 0x000fc400078f08ff */
[----:B------:R-:W-:Y:S01]  /*b950*/  @!P0 LOP3.LUT R3, R0, 0xfffffffe, RZ, 0xc0, !PT ;  /* 0xfffffffe00038812 */ /* 0x000fe200078ec0ff */
[----:B------:R-:W-:Y:S01]  /*b960*/  VIADD R0, R2, 0x60 ;  /* 0x0000006002007836 */ /* 0x000fe20000000000 */
[----:B------:R-:W-:Y:S01]  /*b970*/  @!P1 LOP3.LUT R11, R10, 0xfffffffe, RZ, 0xc0, !PT ;  /* 0xfffffffe0a0b9812 */ /* 0x000fe200078ec0ff */
[----:B------:R1:W-:Y:S01]  /*b980*/  @!P6 ST.E.64 desc[UR6][R8.64], R42 ;  /* 0x0000002a0800e985 */ /* 0x0003e2000c101b06 */
[----:B------:R-:W-:Y:S02]  /*b990*/  @!P2 LOP3.LUT R13, R14, 0xfffffffe, RZ, 0xc0, !PT ;  /* 0xfffffffe0e0da812 */ /* 0x000fe400078ec0ff */
[----:B------:R-:W-:Y:S01]  /*b9a0*/  @!P4 LOP3.LUT R17, R16, 0xfffffffe, RZ, 0xc0, !PT ;  /* 0xfffffffe1011c812 */ /* 0x000fe200078ec0ff */
[----:B------:R-:W-:Y:S01]  /*b9b0*/  VIADD R16, R2, 0x70 ;  /* 0x0000007002107836 */ /* 0x000fe20000000000 */
[----:B------:R-:W-:Y:S01]  /*b9c0*/  ISETP.GE.AND P5, PT, R18, UR4, PT ;  /* 0x0000000412007c0c */ /* 0x000fe2000bfa6270 */
[----:B0-----:R-:W-:Y:S01]  /*b9d0*/  @!P0 IMAD.WIDE R6, R3, 0x4, R4 ;  /* 0x0000000403068825 */ /* 0x001fe200078e0204 */
[----:B------:R-:W-:-:S02]  /*b9e0*/  ISETP.GE.AND P6, PT, R19, UR4, PT ;  /* 0x0000000413007c0c */ /* 0x000fc4000bfc6270 */
[----:B------:R-:W-:Y:S02]  /*b9f0*/  IADD3 R3, R2, 0x68, RZ ;  /* 0x0000006802037810 */ /* 0x000fe40007ffe0ff */
[----:B------:R0:W-:Y:S01]  /*ba00*/  @!P0 ST.E.64 desc[UR6][R6.64], R46 ;  /* 0x0000002e06008985 */ /* 0x0001e2000c101b06 */
[----:B------:R-:W-:Y:S01]  /*ba10*/  ISETP.GE.AND P0, PT, R20, UR4, PT ;  /* 0x0000000414007c0c */ /* 0x000fe2000bf06270 */
[----:B-1----:R-:W-:-:S04]  /*ba20*/  @!P1 IMAD.WIDE R8, R11, 0x4, R4 ;  /* 0x000000040b089825 */ /* 0x002fc800078e0204 */
[--C-:B------:R-:W-:Y:S01]  /*ba30*/  @!P2 IMAD.WIDE R10, R13, 0x4, R4.reuse ;  /* 0x000000040d0aa825 */ /* 0x100fe200078e0204 */
[----:B------:R1:W-:Y:S01]  /*ba40*/  @!P1 ST.E.64 desc[UR6][R8.64], R50 ;  /* 0x0000003208009985 */ /* 0x0003e2000c101b06 */
[----:B------:R-:W-:Y:S02]  /*ba50*/  @!P5 LEA.HI R18, R18, R18, RZ, 0x1 ;  /* 0x000000121212d211 */ /* 0x000fe400078f08ff */
[--C-:B------:R-:W-:Y:S01]  /*ba60*/  @!P3 IMAD.WIDE R12, R15, 0x4, R4.reuse ;  /* 0x000000040f0cb825 */ /* 0x100fe200078e0204 */
[----:B------:R2:W-:Y:S01]  /*ba70*/  @!P2 ST.E.64 desc[UR6][R10.64], R54 ;  /* 0x000000360a00a985 */ /* 0x0005e2000c101b06 */
[----:B------:R-:W-:Y:S02]  /*ba80*/  ISETP.GE.AND P2, PT, R16, UR4, PT ;  /* 0x0000000410007c0c */ /* 0x000fe4000bf46270 */
[----:B------:R-:W-:Y:S01]  /*ba90*/  @!P4 IMAD.WIDE R14, R17, 0x4, R4 ;  /* 0x00000004110ec825 */ /* 0x000fe200078e0204 */
[----:B------:R3:W-:Y:S01]  /*baa0*/  @!P3 ST.E.64 desc[UR6][R12.64], R58 ;  /* 0x0000003a0c00b985 */ /* 0x0007e2000c101b06 */
[----:B------:R-:W-:-:S02]  /*bab0*/  ISETP.GE.AND P3, PT, R3, UR4, PT ;  /* 0x0000000403007c0c */ /* 0x000fc4000bf66270 */
[----:B------:R-:W-:Y:S01]  /*bac0*/  VIADD R17, R2, 0x78 ;  /* 0x0000007802117836 */ /* 0x000fe20000000000 */
[----:B------:R4:W-:Y:S01]  /*bad0*/  @!P4 ST.E.64 desc[UR6][R14.64], R62 ;  /* 0x0000003e0e00c985 */ /* 0x0009e2000c101b06 */
[----:B------:R-:W-:Y:S02]  /*bae0*/  ISETP.GE.AND P4, PT, R0, UR4, PT ;  /* 0x0000000400007c0c */ /* 0x000fe4000bf86270 */
[----:B------:R-:W-:Y:S02]  /*baf0*/  @!P6 LEA.HI R19, R19, R19, RZ, 0x1 ;  /* 0x000000131313e211 */ /* 0x000fe400078f08ff */
[----:B------:R-:W-:Y:S02]  /*bb00*/  ISETP.GE.AND P1, PT, R17, UR4, PT ;  /* 0x0000000411007c0c */ /* 0x000fe4000bf26270 */
[----:B0-----:R-:W-:Y:S01]  /*bb10*/  @!P5 LOP3.LUT R7, R18, 0xfffffffe, RZ, 0xc0, !PT ;  /* 0xfffffffe1207d812 */ /* 0x001fe200078ec0ff */
[C---:B------:R-:W-:Y:S01]  /*bb20*/  VIADD R18, R2.reuse, 0x88 ;  /* 0x0000008802127836 */ /* 0x040fe20000000000 */
[----:B-1----:R-:W-:Y:S01]  /*bb30*/  @!P6 LOP3.LUT R9, R19, 0xfffffffe, RZ, 0xc0, !PT ;  /* 0xfffffffe1309e812 */ /* 0x002fe200078ec0ff */
[----:B------:R-:W-:Y:S01]  /*bb40*/  VIADD R19, R2, 0x90 ;  /* 0x0000009002137836 */ /* 0x000fe20000000000 */
[----:B--2---:R-:W-:Y:S01]  /*bb50*/  @!P3 LEA.HI R10, R3, R3, RZ, 0x1 ;  /* 0x00000003030ab211 */ /* 0x004fe200078f08ff */
[----:B------:R-:W-:Y:S01]  /*bb60*/  @!P5 IMAD.WIDE R6, R7, 0x4, R4 ;  /* 0x000000040706d825 */ /* 0x000fe200078e0204 */
[----:B------:R-:W-:-:S02]  /*bb70*/  @!P2 LEA.HI R16, R16, R16, RZ, 0x1 ;  /* 0x000000101010a211 */ /* 0x000fc400078f08ff */
[----:B------:R-:W-:Y:S01]  /*bb80*/  @!P4 LEA.HI R0, R0, R0, RZ, 0x1 ;  /* 0x000000000000c211 */ /* 0x000fe200078f08ff */
[----:B------:R-:W-:Y:S01]  /*bb90*/  @!P6 IMAD.WIDE R8, R9, 0x4, R4 ;  /* 0x000000040908e825 */ /* 0x000fe200078e0204 */
[----:B------:R-:W-:Y:S01]  /*bba0*/  @!P0 LEA.HI R20, R20, R20, RZ, 0x1 ;  /* 0x0000001414148211 */ /* 0x000fe200078f08ff */
[----:B------:R0:W-:Y:S01]  /*bbb0*/  @!P5 ST.E.64 desc[UR6][R6.64], R66 ;  /* 0x000000420600d985 */ /* 0x0001e2000c101b06 */
[----:B------:R-:W-:Y:S02]  /*bbc0*/  @!P1 LEA.HI R17, R17, R17, RZ, 0x1 ;  /* 0x0000001111119211 */ /* 0x000fe400078f08ff */
[----:B------:R-:W-:Y:S01]  /*bbd0*/  @!P4 LOP3.LUT R3, R0, 0xfffffffe, RZ, 0xc0, !PT ;  /* 0xfffffffe0003c812 */ /* 0x000fe200078ec0ff */
[----:B------:R1:W-:Y:S01]  /*bbe0*/  @!P6 ST.E.64 desc[UR6][R8.64], R70 ;  /* 0x000000460800e985 */ /* 0x0003e2000c101b06 */
[----:B------:R-:W-:Y:S01]  /*bbf0*/  @!P3 LOP3.LUT R11, R10, 0xfffffffe, RZ, 0xc0, !PT ;  /* 0xfffffffe0a0bb812 */ /* 0x000fe200078ec0ff */
[----:B------:R-:W-:Y:S01]  /*bc00*/  VIADD R0, R2, 0x98 ;  /* 0x0000009802007836 */ /* 0x000fe20000000000 */
[----:B---3--:R-:W-:Y:S01]  /*bc10*/  @!P2 LOP3.LUT R13, R16, 0xfffffffe, RZ, 0xc0, !PT ;  /* 0xfffffffe100da812 */ /* 0x008fe200078ec0ff */
[----:B------:R-:W-:Y:S01]  /*bc20*/  VIADD R16, R2, 0xa8 ;  /* 0x000000a802107836 */ /* 0x000fe20000000000 */
[----:B------:R-:W-:-:S02]  /*bc30*/  @!P1 LOP3.LUT R17, R17, 0xfffffffe, RZ, 0xc0, !PT ;  /* 0xfffffffe11119812 */ /* 0x000fc400078ec0ff */
[----:B----4-:R-:W-:Y:S01]  /*bc40*/  @!P0 LOP3.LUT R15, R20, 0xfffffffe, RZ, 0xc0, !PT ;  /* 0xfffffffe140f8812 */ /* 0x010fe200078ec0ff */
[----:B------:R-:W-:Y:S01]  /*bc50*/  VIADD R20, R2, 0xb8 ;  /* 0x000000b802147836 */ /* 0x000fe20000000000 */
[----:B------:R-:W-:Y:S01]  /*bc60*/  ISETP.GE.AND P6, PT, R18, UR4, PT ;  /* 0x0000000412007c0c */ /* 0x000fe2000bfc6270 */
[--C-:B0-----:R-:W-:Y:S01]  /*bc70*/  @!P4 IMAD.WIDE R6, R3, 0x4, R4.reuse ;  /* 0x000000040306c825 */ /* 0x101fe200078e0204 */
[----:B------:R-:W-:Y:S02]  /*bc80*/  ISETP.GE.AND P5, PT, R19, UR4, PT ;  /* 0x0000000413007c0c */ /* 0x000fe4000bfa6270 */
[----:B------:R-:W-:Y:S01]  /*bc90*/  IADD3 R3, R2, 0xa0, RZ ;  /* 0x000000a002037810 */ /* 0x000fe20007ffe0ff */
[--C-:B-1----:R-:W-:Y:S01]  /*bca0*/  @!P3 IMAD.WIDE R8, R11, 0x4, R4.reuse ;  /* 0x000000040b08b825 */ /* 0x102fe200078e0204 */
[----:B------:R0:W-:Y:S02]  /*bcb0*/  @!P4 ST.E.64 desc[UR6][R6.64], R74 ;  /* 0x0000004a0600c985 */ /* 0x0001e4000c101b06 */
[----:B------:R-:W-:Y:S01]  /*bcc0*/  ISETP.GE.AND P4, PT, R3, UR4, PT ;  /* 0x0000000403007c0c */ /* 0x000fe2000bf86270 */
[----:B------:R-:W-:Y:S01]  /*bcd0*/  @!P2 IMAD.WIDE R10, R13, 0x4, R4 ;  /* 0x000000040d0aa825 */ /* 0x000fe200078e0204 */
[----:B------:R1:W-:Y:S01]  /*bce0*/  @!P3 ST.E.64 desc[UR6][R8.64], R78 ;  /* 0x0000004e0800b985 */ /* 0x0003e2000c101b06 */
[----:B------:R-:W-:-:S02]  /*bcf0*/  ISETP.GE.AND P3, PT, R16, UR4, PT ;  /* 0x0000000410007c0c */ /* 0x000fc4000bf66270 */
[--C-:B------:R-:W-:Y:S01]  /*bd00*/  @!P1 IMAD.WIDE R12, R17, 0x4, R4.reuse ;  /* 0x00000004110c9825 */ /* 0x100fe200078e0204 */
[----:B------:R2:W-:Y:S01]  /*bd10*/  @!P2 ST.E.64 desc[UR6][R10.64], R82 ;  /* 0x000000520a00a985 */ /* 0x0005e2000c101b06 */
[----:B------:R-:W-:Y:S02]  /*bd20*/  @!P6 LEA.HI R18, R18, R18, RZ, 0x1 ;  /* 0x000000121212e211 */ /* 0x000fe400078f08ff */
[----:B------:R-:W-:Y:S01]  /*bd30*/  @!P0 IMAD.WIDE R14, R15, 0x4, R4 ;  /* 0x000000040f0e8825 */ /* 0x000fe200078e0204 */
[----:B------:R3:W-:Y:S01]  /*bd40*/  @!P1 ST.E.64 desc[UR6][R12.64], R86 ;  /* 0x000000560c009985 */ /* 0x0007e2000c101b06 */
[----:B------:R-:W-:Y:S02]  /*bd50*/  ISETP.GE.AND P1, PT, R20, UR4, PT ;  /* 0x0000000414007c0c */ /* 0x000fe4000bf26270 */
[----:B------:R-:W-:Y:S01]  /*bd60*/  VIADD R17, R2, 0xb0 ;  /* 0x000000b002117836 */ /* 0x000fe20000000000 */
[----:B------:R4:W-:Y:S01]  /*bd70*/  @!P0 ST.E.64 desc[UR6][R14.64], R90 ;  /* 0x0000005a0e008985 */ /* 0x0009e2000c101b06 */
[----:B------:R-:W-:-:S02]  /*bd80*/  ISETP.GE.AND P0, PT, R0, UR4, PT ;  /* 0x0000000400007c0c */ /* 0x000fc4000bf06270 */
        /* <DEDUP_REMOVED lines=28> */
[----:B------:R0:W-:Y:S01]  /*bf50*/  @!P0 ST.E.64 desc[UR6][R6.64], R102 ;  /* 0x0000006606008985 */ /* 0x0001e2000c101b06 */
[----:B------:R-:W-:Y:S02]  /*bf60*/  ISETP.GE.AND P0, PT, R0, UR4, PT ;  /* 0x0000000400007c0c */ /* 0x000fe4000bf06270 */
[----:B------:R-:W-:Y:S01]  /*bf70*/  @!P3 IMAD.WIDE R10, R13, 0x4, R4 ;  /* 0x000000040d0ab825 */ /* 0x000fe200078e0204 */
[----:B------:R1:W-:Y:S01]  /*bf80*/  @!P4 ST.E.64 desc[UR6][R8.64], R106 ;  /* 0x0000006a0800c985 */ /* 0x0003e2000c101b06 */
[----:B------:R-:W-:-:S02]  /*bf90*/  ISETP.GE.AND P4, PT, R20, UR4, PT ;  /* 0x0000000414007c0c */ /* 0x000fc4000bf86270 */
[--C-:B------:R-:W-:Y:S01]  /*bfa0*/  @!P2 IMAD.WIDE R12, R17, 0x4, R4.reuse ;  /* 0x00000004110ca825 */ /* 0x100fe200078e0204 */
[----:B------:R2:W-:Y:S01]  /*bfb0*/  @!P3 ST.E.64 desc[UR6][R10.64], R110 ;  /* 0x0000006e0a00b985 */ /* 0x0005e2000c101b06 */
[----:B------:R-:W-:Y:S02]  /*bfc0*/  @!P5 LEA.HI R18, R18, R18, RZ, 0x1 ;  /* 0x000000121212d211 */ /* 0x000fe400078f08ff */
[----:B------:R-:W-:Y:S01]  /*bfd0*/  @!P1 IMAD.WIDE R14, R15, 0x4, R4 ;  /* 0x000000040f0e9825 */ /* 0x000fe200078e0204 */
[----:B------:R-:W-:Y:S01]  /*bfe0*/  @!P2 ST.E.64 desc[UR6][R12.64], R114 ;  /* 0x000000720c00a985 */ /* 0x000fe2000c101b06 */
[----:B------:R-:W-:Y:S02]  /*bff0*/  ISETP.GE.AND P2, PT, R16, UR4, PT ;  /* 0x0000000410007c0c */ /* 0x000fe4000bf46270 */
[C---:B------:R-:W-:Y:S01]  /*c000*/  VIADD R17, R2.reuse, 0xe8 ;  /* 0x000000e802117836 */ /* 0x040fe20000000000 */
[----:B------:R-:W-:Y:S01]  /*c010*/  @!P1 ST.E.64 desc[UR6][R14.64], R118 ;  /* 0x000000760e009985 */ /* 0x000fe2000c101b06 */
[----:B------:R-:W-:Y:S01]  /*c020*/  ISETP.GE.AND P1, PT, R3, UR4, PT ;  /* 0x0000000403007c0c */ /* 0x000fe2000bf26270 */
[----:B------:R-:W-:Y:S01]  /*c030*/  VIADD R2, R2, 0xf8 ;  /* 0x000000f802027836 */ /* 0x000fe20000000000 */
[----:B0-----:R-:W-:-:S02]  /*c040*/  @!P5 LOP3.LUT R7, R18, 0xfffffffe, RZ, 0xc0, !PT ;  /* 0xfffffffe1207d812 */ /* 0x001fc400078ec0ff */
[----:B------:R-:W-:Y:S02]  /*c050*/  @!P6 LEA.HI R19, R19, R19, RZ, 0x1 ;  /* 0x000000131313e211 */ /* 0x000fe400078f08ff */
[----:B------:R-:W-:Y:S01]  /*c060*/  ISETP.GE.AND P3, PT, R17, UR4, PT ;  /* 0x0000000411007c0c */ /* 0x000fe2000bf66270 */
[--C-:B------:R-:W-:Y:S01]  /*c070*/  @!P5 IMAD.WIDE R6, R7, 0x4, R4.reuse ;  /* 0x000000040706d825 */ /* 0x100fe200078e0204 */
[----:B------:R-:W-:Y:S02]  /*c080*/  @!P0 LEA.HI R0, R0, R0, RZ, 0x1 ;  /* 0x0000000000008211 */ /* 0x000fe400078f08ff */
[----:B-1----:R-:W-:Y:S02]  /*c090*/  @!P6 LOP3.LUT R9, R19, 0xfffffffe, RZ, 0xc0, !PT ;  /* 0xfffffffe1309e812 */ /* 0x002fe400078ec0ff */
[----:B------:R0:W-:Y:S01]  /*c0a0*/  @!P5 ST.E.64 desc[UR6][R6.64], R122 ;  /* 0x0000007a0600d985 */ /* 0x0001e2000c101b06 */
[----:B--2---:R-:W-:Y:S02]  /*c0b0*/  @!P1 LEA.HI R10, R3, R3, RZ, 0x1 ;  /* 0x00000003030a9211 */ /* 0x004fe400078f08ff */
[----:B------:R-:W-:Y:S01]  /*c0c0*/  @!P0 LOP3.LUT R3, R0, 0xfffffffe, RZ, 0xc0, !PT ;  /* 0xfffffffe00038812 */ /* 0x000fe200078ec0ff */
[----:B------:R-:W-:Y:S01]  /*c0d0*/  @!P6 IMAD.WIDE R8, R9, 0x4, R4 ;  /* 0x000000040908e825 */ /* 0x000fe200078e0204 */
[----:B------:R-:W-:-:S02]  /*c0e0*/  @!P2 LEA.HI R16, R16, R16, RZ, 0x1 ;  /* 0x000000101010a211 */ /* 0x000fc400078f08ff */
[----:B------:R-:W-:Y:S02]  /*c0f0*/  @!P3 LEA.HI R17, R17, R17, RZ, 0x1 ;  /* 0x000000111111b211 */ /* 0x000fe400078f08ff */
[----:B------:R1:W-:Y:S01]  /*c100*/  @!P6 ST.E.64 desc[UR6][R8.64], R126 ;  /* 0x0000007e0800e985 */ /* 0x0003e2000c101b06 */
[----:B------:R-:W-:Y:S02]  /*c110*/  @!P4 LEA.HI R20, R20, R20, RZ, 0x1 ;  /* 0x000000141414c211 */ /* 0x000fe400078f08ff */
[----:B------:R-:W-:Y:S01]  /*c120*/  @!P1 LOP3.LUT R11, R10, 0xfffffffe, RZ, 0xc0, !PT ;  /* 0xfffffffe0a0b9812 */ /* 0x000fe200078ec0ff */
[----:B0-----:R-:W-:Y:S01]  /*c130*/  @!P0 IMAD.WIDE R6, R3, 0x4, R4 ;  /* 0x0000000403068825 */ /* 0x001fe200078e0204 */
[----:B------:R-:W-:Y:S02]  /*c140*/  @!P2 LOP3.LUT R13, R16, 0xfffffffe, RZ, 0xc0, !PT ;  /* 0xfffffffe100da812 */ /* 0x000fe400078ec0ff */
[----:B------:R-:W-:Y:S02]  /*c150*/  @!P3 LOP3.LUT R17, R17, 0xfffffffe, RZ, 0xc0, !PT ;  /* 0xfffffffe1111b812 */ /* 0x000fe400078ec0ff */
[----:B------:R0:W-:Y:S01]  /*c160*/  @!P0 ST.E.64 desc[UR6][R6.64], R130 ;  /* 0x0000008206008985 */ /* 0x0001e2000c101b06 */
[----:B------:R-:W-:-:S02]  /*c170*/  ISETP.GE.AND P0, PT, R2, UR4, PT ;  /* 0x0000000402007c0c */ /* 0x000fc4000bf06270 */
[----:B------:R-:W-:Y:S01]  /*c180*/  @!P4 LOP3.LUT R15, R20, 0xfffffffe, RZ, 0xc0, !PT ;  /* 0xfffffffe140fc812 */ /* 0x000fe200078ec0ff */
[----:B-1----:R-:W-:-:S04]  /*c190*/  @!P1 IMAD.WIDE R8, R11, 0x4, R4 ;  /* 0x000000040b089825 */ /* 0x002fc800078e0204 */
[--C-:B------:R-:W-:Y:S01]  /*c1a0*/  @!P2 IMAD.WIDE R10, R13, 0x4, R4.reuse ;  /* 0x000000040d0aa825 */ /* 0x100fe200078e0204 */
[----:B------:R0:W-:Y:S03]  /*c1b0*/  @!P1 ST.E.64 desc[UR6][R8.64], R134 ;  /* 0x0000008608009985 */ /* 0x0001e6000c101b06 */
[--C-:B------:R-:W-:Y:S01]  /*c1c0*/  @!P3 IMAD.WIDE R12, R17, 0x4, R4.reuse ;  /* 0x00000004110cb825 */ /* 0x100fe200078e0204 */
[----:B------:R0:W-:Y:S03]  /*c1d0*/  @!P2 ST.E.64 desc[UR6][R10.64], R138 ;  /* 0x0000008a0a00a985 */ /* 0x0001e6000c101b06 */
[----:B------:R-:W-:Y:S01]  /*c1e0*/  @!P4 IMAD.WIDE R14, R15, 0x4, R4 ;  /* 0x000000040f0ec825 */ /* 0x000fe200078e0204 */
[----:B------:R0:W-:Y:S04]  /*c1f0*/  @!P3 ST.E.64 desc[UR6][R12.64], R142 ;  /* 0x0000008e0c00b985 */ /* 0x0001e8000c101b06 */
[----:B------:R0:W-:Y:S01]  /*c200*/  @!P4 ST.E.64 desc[UR6][R14.64], R146 ;  /* 0x000000920e00c985 */ /* 0x0001e2000c101b06 */
[----:B------:R-:W-:Y:S05]  /*c210*/  @P0 BRA `(.L_x_10) ;  /* 0x0000004800f00947 */ /* 0x000fea0003800000 */
[----:B------:R-:W-:Y:S01]  /*c220*/  LEA.HI R2, R2, R2, RZ, 0x1 ;  /* 0x0000000202027211 */ /* 0x000fe200078f08ff */
[----:B------:R-:W-:-:S03]  /*c230*/  ULDC.64 UR4, c[0x0][0x208] ;  /* 0x0000820000047ab9 */ /* 0x000fc60000000a00 */
[----:B------:R-:W-:-:S05]  /*c240*/  LOP3.LUT R3, R2, 0xfffffffe, RZ, 0xc0, !PT ;  /* 0xfffffffe02037812 */ /* 0x000fca00078ec0ff */
[----:B------:R-:W-:-:S05]  /*c250*/  IMAD.WIDE R4, R3, 0x4, R4 ;  /* 0x0000000403047825 */ /* 0x000fca00078e0204 */
[----:B------:R1:W-:Y:S01]  /*c260*/  ST.E.64 desc[UR4][R4.64], R150 ;  /* 0x0000009604007985 */ /* 0x0003e2000c101b04 */
[----:B------:R-:W-:Y:S05]  /*c270*/  BRA `(.L_x_10) ;  /* 0x0000004800d87947 */ /* 0x000fea0003800000 */
.L_x_33:
[----:B------:R-:W0:Y:S02]  /*c280*/  S2R R0, SR_TID.X ;  /* 0x0000000000007919 */ /* 0x000e240000002100 */
[----:B0-----:R-:W-:-:S05]  /*c290*/  VIADD R2, R0, 0xffffff80 ;  /* 0xffffff8000027836 */ /* 0x001fca0000000000 */
[----:B------:R-:W-:-:S13]  /*c2a0*/  ISETP.GT.AND P0, PT, R2, 0x7f, PT ;  /* 0x0000007f0200780c */ /* 0x000fda0003f04270 */
[----:B------:R-:W-:Y:S05]  /*c2b0*/  @P0 BRA `(.L_x_10) ;  /* 0x0000004800c80947 */ /* 0x000fea0003800000 */
[----:B------:R-:W0:Y:S01]  /*c2c0*/  S2R R3, SR_CTAID.X ;  /* 0x0000000000037919 */ /* 0x000e220000002500 */
[----:B------:R-:W1:Y:S01]  /*c2d0*/  LDC R6, c[0x0][0xbe8] ;  /* 0x0002fa00ff067b82 */ /* 0x000e620000000800 */
[----:B------:R-:W-:Y:S01]  /*c2e0*/  ULDC UR4, c[0x0][0xa88] ;  /* 0x0002a20000047ab9 */ /* 0x000fe20000000800 */
[----:B0-----:R-:W-:Y:S02]  /*c2f0*/  IMAD R0, R3, 0x80, R0 ;  /* 0x0000008003007824 */ /* 0x001fe400078e0200 */
[----:B-1----:R-:W-:-:S03]  /*c300*/  IMAD R3, R6, UR4, RZ ;  /* 0x0000000406037c24 */ /* 0x002fc6000f8e02ff */
[----:B------:R-:W-:-:S04]  /*c310*/  IADD3 R0, R0, -0x80, RZ ;  /* 0xffffff8000007810 */ /* 0x000fc80007ffe0ff */
[----:B------:R-:W-:-:S13]  /*c320*/  ISETP.GE.AND P0, PT, R0, R3, PT ;  /* 0x000000030000720c */ /* 0x000fda0003f06270 */
[----:B------:R-:W-:Y:S05]  /*c330*/  @P0 BRA `(.L_x_10) ;  /* 0x0000004800a80947 */ /* 0x000fea0003800000 */
[----:B------:R-:W-:Y:S01]  /*c340*/  ISETP.NE.AND P0, PT, R6, 0x1, PT ;  /* 0x000000010600780c */ /* 0x000fe20003f05270 */
[----:B------:R-:W0:Y:S01]  /*c350*/  S2UR UR4, SR_CTAID.Z ;  /* 0x00000000000479c3 */ /* 0x000e220000002700 */
[----:B------:R-:W-:Y:S01]  /*c360*/  SHF.R.S32.HI R5, RZ, 0x1f, R18 ;  /* 0x0000001fff057819 */ /* 0x000fe20000011412 */
[----:B------:R-:W-:Y:S01]  /*c370*/  ULDC.64 UR6, c[0x0][0xbd0] ;  /* 0x0002f40000067ab9 */ /* 0x000fe20000000a00 */
[----:B------:R-:W-:Y:S01]  /*c380*/  ULDC.64 UR10, c[0x0][0x208] ;  /* 0x00008200000a7ab9 */ /* 0x000fe20000000a00 */
[----:B------:R-:W-:-:S04]  /*c390*/  IMAD.WIDE.U32 R2, R18, UR6, RZ ;  /* 0x0000000612027c25 */ /* 0x000fc8000f8e00ff */
[----:B------:R-:W1:Y:S01]  /*c3a0*/  LDC.64 R12, c[0x0][0xbd8] ;  /* 0x0002f600ff0c7b82 */ /* 0x000e620000000a00 */
[----:B------:R-:W-:-:S04]  /*c3b0*/  IMAD R5, R5, UR6, RZ ;  /* 0x0000000605057c24 */ /* 0x000fc8000f8e02ff */
[----:B------:R-:W-:Y:S02]  /*c3c0*/  IMAD R5, R18, UR7, R5 ;  /* 0x0000000712057c24 */ /* 0x000fe4000f8e0205 */
[----:B------:R-:W-:Y:S01]  /*c3d0*/  IMAD.MOV R18, RZ, RZ, -R18 ;  /* 0x000000ffff127224 */ /* 0x000fe200078e0a12 */
[----:B------:R-:W2:Y:S01]  /*c3e0*/  @P0 LDC R9, c[0x0][0xbec] ;  /* 0x0002fb00ff090b82 */ /* 0x000ea20000000800 */
[----:B------:R-:W-:Y:S02]  /*c3f0*/  IMAD.IADD R3, R3, 0x1, R5 ;  /* 0x0000000103037824 */ /* 0x000fe400078e0205 */
[----:B------:R-:W-:-:S05]  /*c400*/  IMAD.MOV.U32 R5, RZ, RZ, R0 ;  /* 0x000000ffff057224 */ /* 0x000fca00078e0000 */
[----:B------:R-:W3:Y:S01]  /*c410*/  S2UR UR8, SR_CTAID.Y ;  /* 0x00000000000879c3 */ /* 0x000ee20000002600 */
[----:B0-----:R-:W-:-:S07]  /*c420*/  USHF.R.S32.HI UR5, URZ, 0x1f, UR4 ;  /* 0x0000001f3f057899 */ /* 0x001fce0008011404 */
[----:B------:R-:W3:Y:S01]  /*c430*/  LDC R7, c[0x0][0xc50] ;  /* 0x00031400ff077b82 */ /* 0x000ee20000000800 */
[C---:B-1----:R-:W-:Y:S02]  /*c440*/  IMAD R8, R12.reuse, UR5, RZ ;  /* 0x000000050c087c24 */ /* 0x042fe4000f8e02ff */
[----:B------:R-:W-:-:S04]  /*c450*/  IMAD.WIDE.U32 R2, R12, UR4, R2 ;  /* 0x000000040c027c25 */ /* 0x000fc8000f8e0002 */
[----:B------:R-:W-:Y:S01]  /*c460*/  IMAD R13, R13, UR4, R8 ;  /* 0x000000040d0d7c24 */ /* 0x000fe2000f8e0208 */
[----:B------:R-:W0:Y:S01]  /*c470*/  @P0 LDC R11, c[0x0][0xbf0] ;  /* 0x0002fc00ff0b0b82 */ /* 0x000e220000000800 */
[----:B--2---:R-:W-:Y:S01]  /*c480*/  @P0 IMAD.HI.U32 R4, R0, R9, RZ ;  /* 0x0000000900040227 */ /* 0x004fe200078e00ff */
[----:B------:R-:W-:-:S03]  /*c490*/  ULDC.64 UR4, c[0x0][0xbe0] ;  /* 0x0002f80000047ab9 */ /* 0x000fc60000000a00 */
[----:B------:R-:W-:Y:S02]  /*c4a0*/  IMAD.IADD R3, R13, 0x1, R3 ;  /* 0x000000010d037824 */ /* 0x000fe400078e0203 */
[----:B---3--:R-:W-:-:S04]  /*c4b0*/  IMAD R9, R7, R18, UR8 ;  /* 0x0000000807097e24 */ /* 0x008fc8000f8e0212 */
[----:B------:R-:W-:Y:S01]  /*c4c0*/  IMAD.WIDE.U32 R2, R9, UR4, R2 ;  /* 0x0000000409027c25 */ /* 0x000fe2000f8e0002 */
[----:B0-----:R-:W-:Y:S02]  /*c4d0*/  @P0 SHF.R.U32.HI R5, RZ, R11, R4 ;  /* 0x0000000bff050219 */ /* 0x001fe40000011604 */
[----:B------:R-:W-:Y:S02]  /*c4e0*/  SHF.R.S32.HI R4, RZ, 0x1f, R9 ;  /* 0x0000001fff047819 */ /* 0x000fe40000011409 */
[----:B------:R-:W-:Y:S01]  /*c4f0*/  IADD3 R2, P0, R5, R2, RZ ;  /* 0x0000000205027210 */ /* 0x000fe20007f1e0ff */
[----:B------:R-:W-:Y:S02]  /*c500*/  IMAD.MOV R7, RZ, RZ, -R5 ;  /* 0x000000ffff077224 */ /* 0x000fe400078e0a05 */
[----:B------:R-:W-:Y:S02]  /*c510*/  IMAD R4, R4, UR4, RZ ;  /* 0x0000000404047c24 */ /* 0x000fe4000f8e02ff */
[----:B------:R-:W-:-:S02]  /*c520*/  IMAD R7, R6, R7, R0 ;  /* 0x0000000706077224 */ /* 0x000fc400078e0200 */
[----:B------:R-:W-:Y:S01]  /*c530*/  IMAD R4, R9, UR5, R4 ;  /* 0x0000000509047c24 */ /* 0x000fe2000f8e0204 */
[----:B------:R-:W-:Y:S01]  /*c540*/  SHF.R.S32.HI R9, RZ, 0x1f, R5 ;  /* 0x0000001fff097819 */ /* 0x000fe20000011405 */
[----:B------:R-:W-:Y:S01]  /*c550*/  ULDC.64 UR4, c[0x0][0xbc8] ;  /* 0x0002f20000047ab9 */ /* 0x000fe20000000a00 */
[----:B------:R-:W-:Y:S02]  /*c560*/  SHF.R.S32.HI R0, RZ, 0x1f, R7 ;  /* 0x0000001fff007819 */ /* 0x000fe40000011407 */
[----:B------:R-:W-:-:S03]  /*c570*/  IADD3.X R3, R9, R3, R4, P0, !PT ;  /* 0x0000000309037210 */ /* 0x000fc600007fe404 */
[----:B------:R-:W-:Y:S02]  /*c580*/  IMAD R0, R0, UR4, RZ ;  /* 0x0000000400007c24 */ /* 0x000fe4000f8e02ff */
[----:B------:R-:W-:-:S04]  /*c590*/  IMAD.WIDE.U32 R2, R7, UR4, R2 ;  /* 0x0000000407027c25 */ /* 0x000fc8000f8e0002 */
[----:B------:R-:W-:Y:S01]  /*c5a0*/  IMAD R5, R7, UR5, R0 ;  /* 0x0000000507057c24 */ /* 0x000fe2000f8e0200 */
[----:B------:R-:W-:Y:S02]  /*c5b0*/  ULDC.64 UR4, c[0x0][0xba8] ;  /* 0x0002ea0000047ab9 */ /* 0x000fe40000000a00 */
[----:B------:R-:W-:Y:S01]  /*c5c0*/  LEA R4, P0, R2, UR4, 0x2 ;  /* 0x0000000402047c11 */ /* 0x000fe2000f8010ff */
[----:B------:R-:W-:-:S05]  /*c5d0*/  IMAD.IADD R3, R3, 0x1, R5 ;  /* 0x0000000103037824 */ /* 0x000fca00078e0205 */
[----:B------:R-:W-:Y:S02]  /*c5e0*/  LEA.HI.X R5, R2, UR5, R3, 0x2, P0 ;  /* 0x0000000502057c11 */ /* 0x000fe400080f1403 */
[----:B------:R-:W-:-:S05]  /*c5f0*/  MOV R3, 0xff800000 ;  /* 0xff80000000037802 */ /* 0x000fca0000000f00 */
[----:B------:R4:W-:Y:S01]  /*c600*/  STG.E desc[UR10][R4.64], R3 ;  /* 0x0000000304007986 */ /* 0x0009e2000c10190a */
[----:B------:R-:W-:Y:S05]  /*c610*/  BRA `(.L_x_10) ;  /* 0x0000004400f07947 */ /* 0x000fea0003800000 */
.L_x_8:
[----:B------:R-:W-:-:S08]  /*c620*/  NOP ;  /* 0x0000000000007918 */ /* 0x000fd00000000000 */
[----:B0-----:R-:W0:-:S00]  /*c630*/  USETMAXREG.DEALLOC.CTAPOOL 0x18 ;  /* 0x00000018000079c8 */ /* 0x001e0000080e0500 */
[----:B0-----:R-:W-:Y:S01]  /*c640*/  LOP3.LUT R0, R0, 0x3, RZ, 0xc0, !PT ;  /* 0x0000000300007812 */ /* 0x001fe200078ec0ff */
[----:B------:R-:W0:Y:S05]  /*c650*/  S2R R18, SR_CTAID.Z ;  /* 0x0000000000127919 */ /* 0x000e2a0000002700 */
[----:B------:R-:W1:Y:S01]  /*c660*/  S2UR UR6, SR_CTAID.Y ;  /* 0x00000000000679c3 */ /* 0x000e620000002600 */
[----:B------:R-:W2:Y:S02]  /*c670*/  SHFL.IDX PT, R0, R0, RZ, 0x1f ;  /* 0x00001fff00007589 */ /* 0x000ea400000e0000 */
[----:B--2---:R-:W-:-:S13]  /*c680*/  ISETP.NE.AND P0, PT, R0, RZ, PT ;  /* 0x000000ff0000720c */ /* 0x004fda0003f05270 */
[----:B01----:R-:W-:Y:S05]  /*c690*/  @!P0 BRA `(.L_x_36) ;  /* 0x0000000000288947 */ /* 0x003fea0003800000 */
[----:B------:R-:W-:Y:S01]  /*c6a0*/  ULDC UR7, c[0x0][0xc50] ;  /* 0x0003140000077ab9 */ /* 0x000fe20000000800 */
[----:B------:R-:W-:Y:S01]  /*c6b0*/  UMOV UR36, UR6 ;  /* 0x0000000600247c82 */ /* 0x000fe20008000000 */
[----:B------:R-:W-:-:S06]  /*c6c0*/  UISETP.NE.AND UP0, UPT, UR7, 0x1, UPT ;  /* 0x000000010700788c */ /* 0x000fcc000bf05270 */
[----:B------:R-:W-:-:S13]  /*c6d0*/  PLOP3.LUT P0, PT, PT, PT, UP0, 0x80, 0x0 ;  /* 0x000000000000781c */ /* 0x000fda0003f0f008 */
[----:B------:R-:W-:Y:S05]  /*c6e0*/  @!P0 BRA `(.L_x_37) ;  /* 0x0000000000308947 */ /* 0x000fea0003800000 */
[----:B------:R-:W-:Y:S01]  /*c6f0*/  ULDC UR4, c[0x0][0xc54] ;  /* 0x0003150000047ab9 */ /* 0x000fe20000000800 */
[----:B------:R-:W-:Y:S01]  /*c700*/  ULDC UR36, c[0x0][0xc58] ;  /* 0x0003160000247ab9 */ /* 0x000fe20000000800 */
[----:B------:R-:W-:-:S04]  /*c710*/  UIMAD.WIDE.U32 UR4, UR6, UR4, URZ ;  /* 0x00000004060472a5 */ /* 0x000fc8000f8e003f */
[----:B------:R-:W-:Y:S01]  /*c720*/  USHF.R.U32.HI UR36, URZ, UR36, UR5 ;  /* 0x000000243f247299 */ /* 0x000fe20008011605 */
[----:B------:R-:W-:Y:S11]  /*c730*/  BRA `(.L_x_37) ;  /* 0x00000000001c7947 */ /* 0x000ff60003800000 */
.L_x_36:
[----:B------:R-:W-:Y:S01]  /*c740*/  ULDC UR7, c[0x0][0xc50] ;  /* 0x0003140000077ab9 */ /* 0x000fe20000000800 */
[----:B------:R-:W-:Y:S01]  /*c750*/  UMOV UR36, UR6 ;  /* 0x0000000600247c82 */ /* 0x000fe20008000000 */
[----:B------:R-:W-:-:S11]  /*c760*/  UISETP.NE.AND UP0, UPT, UR7, 0x1, UPT ;  /* 0x000000010700788c */ /* 0x000fd6000bf05270 */
[----:B------:R-:W-:Y:S01]  /*c770*/  @UP0 ULDC UR4, c[0x0][0xc54] ;  /* 0x0003150000040ab9 */ /* 0x000fe20000000800 */
[----:B------:R-:W-:Y:S01]  /*c780*/  @UP0 ULDC UR8, c[0x0][0xc58] ;  /* 0x0003160000080ab9 */ /* 0x000fe20000000800 */
[----:B------:R-:W-:-:S04]  /*c790*/  UIMAD.WIDE.U32 UR4, UR6, UR4, URZ ;  /* 0x00000004060472a5 */ /* 0x000fc8000f8e003f */
[----:B------:R-:W-:-:S12]  /*c7a0*/  @UP0 USHF.R.U32.HI UR36, URZ, UR8, UR5 ;  /* 0x000000083f240299 */ /* 0x000fd80008011605 */
.L_x_37:
[----:B------:R-:W-:Y:S01]  /*c7b0*/  ISETP.GE.AND P0, PT, R18, RZ, PT ;  /* 0x000000ff1200720c */ /* 0x000fe20003f06270 */
[----:B------:R-:W-:Y:S01]  /*c7c0*/  UIADD3 UR4, -UR36, URZ, URZ ;  /* 0x0000003f24047290 */ /* 0x000fe2000fffe13f */
[----:B------:R-:W-:Y:S02]  /*c7d0*/  IMAD.MOV.U32 R9, RZ, RZ, 0x1 ;  /* 0x00000001ff097424 */ /* 0x000fe400078e00ff */
[----:B------:R-:W-:Y:S01]  /*c7e0*/  IMAD.MOV.U32 R0, RZ, RZ, RZ ;  /* 0x000000ffff007224 */ /* 0x000fe200078e00ff */
[----:B------:R-:W-:Y:S01]  /*c7f0*/  UIMAD UR6, UR7, UR4, UR6 ;  /* 0x00000004070672a4 */ /* 0x000fe2000f8e0206 */
[----:B------:R-:W-:-:S07]  /*c800*/  IMAD.MOV.U32 R3, RZ, RZ, 0x1 ;  /* 0x00000001ff037424 */ /* 0x000fce00078e00ff */
[----:B------:R-:W-:Y:S05]  /*c810*/  @!P0 BRA `(.L_x_38) ;  /* 0x0000004000b08947 */ /* 0x000fea0003800000 */
[----:B------:R-:W-:Y:S01]  /*c820*/  ULDC.64 UR4, c[0x0][0x418] ;  /* 0x0001060000047ab9 */ /* 0x000fe20000000a00 */
[----:B------:R0:W-:Y:S01]  /*c830*/  STL [R1+0xc], RZ ;  /* 0x00000cff01007387 */ /* 0x0001e20000100800 */
[----:B------:R-:W-:Y:S02]  /*c840*/  UISETP.NE.U32.AND UP0, UPT, UR4, URZ, UPT ;  /* 0x0000003f0400728c */ /* 0x000fe4000bf05070 */
[----:B------:R-:W-:Y:S02]  /*c850*/  ULOP3.LUT UR40, UR6, 0xffff, URZ, 0xc0, !UPT ;  /* 0x0000ffff06287892 */ /* 0x000fe4000f8ec03f */
[----:B------:R-:W-:Y:S01]  /*c860*/  UISETP.NE.AND.EX UP0, UPT, UR5, URZ, UPT, UP0 ;  /* 0x0000003f0500728c */ /* 0x000fe2000bf05300 */
[----:B------:R-:W-:Y:S02]  /*c870*/  ULDC UR4, c[0x0][0x424] ;  /* 0x0001090000047ab9 */ /* 0x000fe40000000800 */
[----:B------:R-:W-:Y:S01]  /*c880*/  ULDC UR5, c[0x0][0x2f0] ;  /* 0x0000bc0000057ab9 */ /* 0x000fe20000000800 */
[----:B------:R-:W-:-:S04]  /*c890*/  USEL UR4, UR4, 0x1, UP0 ;  /* 0x0000000104047887 */ /* 0x000fc80008000000 */
[----:B------:R-:W-:-:S04]  /*c8a0*/  UIMAD UR4, UR4, UR5, URZ ;  /* 0x00000005040472a4 */ /* 0x000fc8000f8e023f */
[----:B------:R-:W-:Y:S02]  /*c8b0*/  UISETP.GE.AND UP0, UPT, UR4, 0x1, UPT ;  /* 0x000000010400788c */ /* 0x000fe4000bf06270 */
[----:B------:R-:W-:-:S04]  /*c8c0*/  UIADD3 UR5, UR4, 0x4f, URZ ;  /* 0x0000004f04057890 */ /* 0x000fc8000fffe03f */
[----:B------:R-:W-:Y:S01]  /*c8d0*/  PLOP3.LUT P0, PT, PT, PT, UP0, 0x80, 0x0 ;  /* 0x000000000000781c */ /* 0x000fe20003f0f008 */
[----:B------:R-:W-:-:S04]  /*c8e0*/  UIMAD.WIDE UR4, UR5, 0x66666667, URZ ;  /* 0x66666667050478a5 */ /* 0x000fc8000f8e023f */
[----:B------:R-:W-:-:S04]  /*c8f0*/  USHF.R.U32.HI UR39, URZ, 0x1f, UR5 ;  /* 0x0000001f3f277899 */ /* 0x000fc80008011605 */
[----:B------:R-:W-:-:S04]  /*c900*/  ULEA.HI.SX32 UR39, UR5, UR39, 0x1b ;  /* 0x0000002705277291 */ /* 0x000fc8000f8fda3f */
[----:B0-----:R-:W-:Y:S08]  /*c910*/  @!P0 BRA `(.L_x_39) ;  /* 0x00000000007c8947 */ /* 0x001ff00003800000 */
[----:B------:R-:W-:-:S04]  /*c920*/  USHF.R.U32.HI UR4, URZ, 0x10, UR6 ;  /* 0x000000103f047899 */ /* 0x000fc80008011606 */
[----:B------:R-:W-:-:S11]  /*c930*/  UISETP.NE.AND UP0, UPT, UR4, URZ, UPT ;  /* 0x0000003f0400728c */ /* 0x000fd6000bf05270 */
[----:B------:R-:W-:Y:S02]  /*c940*/  @!UP0 ULDC UR4, c[0x0][0x9f0] ;  /* 0x00027c0000048ab9 */ /* 0x000fe40000000800 */
[----:B------:R-:W-:Y:S01]  /*c950*/  IMAD.U32 R6, RZ, RZ, UR4 ;  /* 0x00000004ff067e24 */ /* 0x000fe2000f8e00ff */
[----:B------:R-:W-:-:S04]  /*c960*/  UIADD3 UR5, UR39, -0x1, UR4 ;  /* 0xffffffff27057890 */ /* 0x000fc8000fffe004 */
[-C--:B------:R-:W-:Y:S02]  /*c970*/  IABS R0, R6.reuse ;  /* 0x0000000600007213 */ /* 0x080fe40000000000 */
[----:B------:R-:W-:Y:S02]  /*c980*/  IABS R6, R6 ;  /* 0x0000000600067213 */ /* 0x000fe40000000000 */
[----:B------:R-:W0:Y:S08]  /*c990*/  I2F.RP R4, R0 ;  /* 0x0000000000047306 */ /* 0x000e300000209400 */
[----:B0-----:R-:W0:Y:S02]  /*c9a0*/  MUFU.RCP R4, R4 ;  /* 0x0000000400047308 */ /* 0x001e240000001000 */
[----:B0-----:R-:W-:-:S06]  /*c9b0*/  VIADD R2, R4, 0xffffffe ;  /* 0x0ffffffe04027836 */ /* 0x001fcc0000000000 */
[----:B------:R0:W1:Y:S02]  /*c9c0*/  F2I.FTZ.U32.TRUNC.NTZ R3, R2 ;  /* 0x0000000200037305 */ /* 0x000064000021f000 */
[----:B0-----:R-:W-:Y:S01]  /*c9d0*/  MOV R2, RZ ;  /* 0x000000ff00027202 */ /* 0x001fe20000000f00 */
[----:B-1----:R-:W-:-:S04]  /*c9e0*/  IMAD.MOV R5, RZ, RZ, -R3 ;  /* 0x000000ffff057224 */ /* 0x002fc800078e0a03 */
[----:B------:R-:W-:-:S04]  /*c9f0*/  IMAD R5, R5, R0, RZ ;  /* 0x0000000005057224 */ /* 0x000fc800078e02ff */
[----:B------:R-:W-:-:S04]  /*ca00*/  IMAD.HI.U32 R3, R3, R5, R2 ;  /* 0x0000000503037227 */ /* 0x000fc800078e0002 */
[----:B------:R-:W-:Y:S01]  /*ca10*/  IMAD.U32 R5, RZ, RZ, UR5 ;  /* 0x00000005ff057e24 */ /* 0x000fe2000f8e00ff */
[----:B------:R-:W-:-:S04]  /*ca20*/  ULOP3.LUT UR5, UR5, UR4, URZ, 0x3c, !UPT ;  /* 0x0000000405057292 */ /* 0x000fc8000f8e3c3f */
[----:B------:R-:W-:Y:S01]  /*ca30*/  IABS R2, R5 ;  /* 0x0000000500027213 */ /* 0x000fe20000000000 */
[----:B------:R-:W-:Y:S01]  /*ca40*/  IMAD.MOV R5, RZ, RZ, -R6 ;  /* 0x000000ffff057224 */ /* 0x000fe200078e0a06 */
[----:B------:R-:W-:-:S03]  /*ca50*/  ISETP.LE.AND P2, PT, RZ, UR5, PT ;  /* 0x00000005ff007c0c */ /* 0x000fc6000bf43270 */
[----:B------:R-:W-:-:S04]  /*ca60*/  IMAD.HI.U32 R3, R3, R2, RZ ;  /* 0x0000000203037227 */ /* 0x000fc800078e00ff */
[----:B------:R-:W-:-:S05]  /*ca70*/  IMAD R5, R3, R5, R2 ;  /* 0x0000000503057224 */ /* 0x000fca00078e0202 */
[----:B------:R-:W-:-:S13]  /*ca80*/  ISETP.GT.U32.AND P1, PT, R0, R5, PT ;  /* 0x000000050000720c */ /* 0x000fda0003f24070 */
[----:B------:R-:W-:Y:S02]  /*ca90*/  @!P1 IMAD.IADD R5, R5, 0x1, -R0 ;  /* 0x0000000105059824 */ /* 0x000fe400078e0a00 */
[----:B------:R-:W-:Y:S01]  /*caa0*/  @!P1 VIADD R3, R3, 0x1 ;  /* 0x0000000103039836 */ /* 0x000fe20000000000 */
[----:B------:R-:W-:Y:S02]  /*cab0*/  ISETP.NE.AND P1, PT, RZ, UR4, PT ;  /* 0x00000004ff007c0c */ /* 0x000fe4000bf25270 */
[----:B------:R-:W-:-:S13]  /*cac0*/  ISETP.GE.U32.AND P0, PT, R5, R0, PT ;  /* 0x000000000500720c */ /* 0x000fda0003f06070 */
[----:B------:R-:W-:-:S05]  /*cad0*/  @P0 VIADD R3, R3, 0x1 ;  /* 0x0000000103030836 */ /* 0x000fca0000000000 */
[----:B------:R-:W-:Y:S02]  /*cae0*/  @!P2 IADD3 R3, -R3, RZ, RZ ;  /* 0x000000ff0303a210 */ /* 0x000fe40007ffe1ff */
[----:B------:R-:W-:-:S05]  /*caf0*/  @!P1 LOP3.LUT R3, RZ, UR4, RZ, 0x33, !PT ;  /* 0x00000004ff039c12 */ /* 0x000fca000f8e33ff */
[----:B------:R0:W-:Y:S02]  /*cb00*/  STL [R1+0xc], R3 ;  /* 0x00000c0301007387 */ /* 0x0001e40000100800 */
.L_x_39:
[----:B------:R-:W2:Y:S01]  /*cb10*/  LDL R2, [R1+0xc] ;  /* 0x00000c0001027983 */ /* 0x000ea20000100800 */
[----:B0-----:R-:W-:Y:S02]  /*cb20*/  IMAD.MOV.U32 R3, RZ, RZ, 0x1 ;  /* 0x00000001ff037424 */ /* 0x001fe400078e00ff */
[----:B--2---:R-:W-:-:S05]  /*cb30*/  IMAD R0, R2, UR40, RZ ;  /* 0x0000002802007c24 */ /* 0x004fca000f8e02ff */
[----:B------:R-:W-:Y:S01]  /*cb40*/  VIADDMNMX R17, R0, R2, UR39, PT ;  /* 0x0000002700117e46 */ /* 0x000fe2000b800102 */
[----:B------:R0:W-:Y:S03]  /*cb50*/  STL [R1+0x8], R0 ;  /* 0x0000080001007387 */ /* 0x0001e60000100800 */
[----:B------:R-:W-:Y:S01]  /*cb60*/  ISETP.GT.AND P0, PT, R17, R0, PT ;  /* 0x000000001100720c */ /* 0x000fe20003f04270 */
[----:B------:R1:W-:Y:S01]  /*cb70*/  STL [R1+0x10], R17 ;  /* 0x0000101101007387 */ /* 0x0003e20000100800 */
[----:B0-----:R-:W-:-:S11]  /*cb80*/  IMAD.MOV.U32 R0, RZ, RZ, RZ ;  /* 0x000000ffff007224 */ /* 0x001fd600078e00ff */
[----:B-1----:R-:W-:Y:S05]  /*cb90*/  @!P0 BRA `(.L_x_38) ;  /* 0x0000003c00d08947 */ /* 0x002fea0003800000 */
[----:B------:R-:W0:Y:S01]  /*cba0*/  S2UR UR4, SR_CgaCtaId ;  /* 0x00000000000479c3 */ /* 0x000e220000008800 */
[----:B------:R-:W-:Y:S02]  /*cbb0*/  UMOV UR38, 0x400 ;  /* 0x0000040000267882 */ /* 0x000fe40000000000 */
[----:B0-----:R-:W-:-:S04]  /*cbc0*/  ULEA UR38, UR4, UR38, 0x18 ;  /* 0x0000002604267291 */ /* 0x001fc8000f8ec03f */
[----:B------:R-:W-:-:S04]  /*cbd0*/  UIADD3 UR4, UR38, 0x24400, URZ ;  /* 0x0002440026047890 */ /* 0x000fc8000fffe03f */
[----:B------:R-:W-:-:S06]  /*cbe0*/  ULOP3.LUT UP0, URZ, UR4, 0x3ff, URZ, 0xc0, !UPT ;  /* 0x000003ff043f7892 */ /* 0x000fcc000f80c03f */
[----:B------:R-:W-:-:S13]  /*cbf0*/  PLOP3.LUT P0, PT, PT, PT, UP0, 0x80, 0x0 ;  /* 0x000000000000781c */ /* 0x000fda0003f0f008 */
[----:B------:R-:W-:Y:S05]  /*cc00*/  @!P0 BRA `(.L_x_40) ;  /* 0x0000000000408947 */ /* 0x000fea0003800000 */
[----:B------:R-:W-:Y:S01]  /*cc10*/  MOV R2, 0x0 ;  /* 0x0000000000027802 */ /* 0x000fe20000000f00 */
[----:B------:R-:W-:Y:S01]  /*cc20*/  ULDC.64 UR6, c[0x4][0x1b8] ;  /* 0x01006e0000067ab9 */ /* 0x000fe20000000a00 */
[----:B------:R-:W-:Y:S01]  /*cc30*/  ULDC.64 UR8, c[0x4][0x1c0] ;  /* 0x0100700000087ab9 */ /* 0x000fe20000000a00 */
[----:B------:R-:W-:Y:S01]  /*cc40*/  ULDC.64 UR4, c[0x4][0x118] ;  /* 0x0100460000047ab9 */ /* 0x000fe20000000a00 */
[----:B------:R-:W-:Y:S01]  /*cc50*/  IMAD.U32 R4, RZ, RZ, UR6 ;  /* 0x00000006ff047e24 */ /* 0x000fe2000f8e00ff */
[----:B------:R-:W-:Y:S01]  /*cc60*/  MOV R7, UR9 ;  /* 0x0000000900077c02 */ /* 0x000fe20008000f00 */
[----:B------:R-:W0:Y:S01]  /*cc70*/  LDC.64 R2, c[0x4][R2] ;  /* 0x0100000002027b82 */ /* 0x000e220000000a00 */
[----:B------:R-:W-:Y:S02]  /*cc80*/  IMAD.U32 R5, RZ, RZ, UR7 ;  /* 0x00000007ff057e24 */ /* 0x000fe4000f8e00ff */
[----:B------:R-:W-:Y:S02]  /*cc90*/  IMAD.U32 R6, RZ, RZ, UR8 ;  /* 0x00000008ff067e24 */ /* 0x000fe4000f8e00ff */
[----:B------:R-:W-:-:S02]  /*cca0*/  IMAD.U32 R10, RZ, RZ, UR4 ;  /* 0x00000004ff0a7e24 */ /* 0x000fc4000f8e00ff */
[----:B------:R-:W-:Y:S02]  /*ccb0*/  IMAD.U32 R11, RZ, RZ, UR5 ;  /* 0x00000005ff0b7e24 */ /* 0x000fe4000f8e00ff */
[----:B------:R-:W-:Y:S02]  /*ccc0*/  IMAD.MOV.U32 R8, RZ, RZ, 0x70 ;  /* 0x00000070ff087424 */ /* 0x000fe400078e00ff */
[----:B------:R-:W-:Y:S02]  /*ccd0*/  IMAD.MOV.U32 R12, RZ, RZ, 0x1 ;  /* 0x00000001ff0c7424 */ /* 0x000fe400078e00ff */
[----:B------:R-:W-:-:S07]  /*cce0*/  IMAD.MOV.U32 R13, RZ, RZ, RZ ;  /* 0x000000ffff0d7224 */ /* 0x000fce00078e00ff */
[----:B------:R-:W-:-:S07]  /*ccf0*/  LEPC R20, `(.L_x_40) ;  /* 0x000000001014794e */ /* 0x000fce0000000000 */
[----:B0-----:R-:W-:Y:S05]  /*cd00*/  CALL.ABS.NOINC R2 ;  /* 0x0000000002007343 */ /* 0x001fea0003c00000 */
.L_x_40:
        /* <DEDUP_REMOVED lines=8> */
[----:B------:R0:W1:Y:S01]  /*cd90*/  LDC.64 R2, c[0x4][R16] ;  /* 0x0100000010027b82 */ /* 0x0000620000000a00 */
[----:B------:R-:W-:Y:S01]  /*cda0*/  MOV R4, UR6 ;  /* 0x0000000600047c02 */ /* 0x000fe20008000f00 */
[----:B------:R-:W-:Y:S01]  /*cdb0*/  IMAD.U32 R5, RZ, RZ, UR7 ;  /* 0x00000007ff057e24 */ /* 0x000fe2000f8e00ff */
[----:B------:R-:W-:Y:S01]  /*cdc0*/  MOV R8, 0x70 ;  /* 0x0000007000087802 */ /* 0x000fe20000000f00 */
[----:B------:R-:W-:Y:S02]  /*cdd0*/  IMAD.U32 R6, RZ, RZ, UR8 ;  /* 0x00000008ff067e24 */ /* 0x000fe4000f8e00ff */
[----:B------:R-:W-:-:S02]  /*cde0*/  IMAD.U32 R7, RZ, RZ, UR9 ;  /* 0x00000009ff077e24 */ /* 0x000fc4000f8e00ff */
[----:B------:R-:W-:Y:S02]  /*cdf0*/  IMAD.U32 R10, RZ, RZ, UR4 ;  /* 0x00000004ff0a7e24 */ /* 0x000fe4000f8e00ff */
[----:B------:R-:W-:Y:S02]  /*ce00*/  IMAD.U32 R11, RZ, RZ, UR5 ;  /* 0x00000005ff0b7e24 */ /* 0x000fe4000f8e00ff */
[----:B------:R-:W-:Y:S02]  /*ce10*/  IMAD.MOV.U32 R12, RZ, RZ, 0x1 ;  /* 0x00000001ff0c7424 */ /* 0x000fe400078e00ff */
[----:B0-----:R-:W-:-:S07]  /*ce20*/  IMAD.MOV.U32 R13, RZ, RZ, RZ ;  /* 0x000000ffff0d7224 */ /* 0x001fce00078e00ff */
[----:B------:R-:W-:-:S07]  /*ce30*/  LEPC R20, `(.L_x_42) ;  /* 0x000000001014794e */ /* 0x000fce0000000000 */
[----:B-1----:R-:W-:Y:S05]  /*ce40*/  CALL.ABS.NOINC R2 ;  /* 0x0000000002007343 */ /* 0x002fea0003c00000 */
.L_x_42:
[----:B------:R0:W1:Y:S01]  /*ce50*/  LDC.64 R2, c[0x4][R16] ;  /* 0x0100000010027b82 */ /* 0x0000620000000a00 */
[----:B------:R-:W-:Y:S01]  /*ce60*/  ULDC.64 UR6, c[0x4][0x1b8] ;  /* 0x01006e0000067ab9 */ /* 0x000fe20000000a00 */
[----:B------:R-:W-:Y:S01]  /*ce70*/  ULDC.64 UR8, c[0x4][0x1c0] ;  /* 0x0100700000087ab9 */ /* 0x000fe20000000a00 */
[----:B------:R-:W-:Y:S01]  /*ce80*/  ULDC.64 UR4, c[0x4][0x128] ;  /* 0x01004a0000047ab9 */ /* 0x000fe20000000a00 */
[----:B------:R-:W-:Y:S01]  /*ce90*/  IMAD.U32 R4, RZ, RZ, UR6 ;  /* 0x00000006ff047e24 */ /* 0x000fe2000f8e00ff */
[----:B------:R-:W-:Y:S01]  /*cea0*/  MOV R7, UR9 ;  /* 0x0000000900077c02 */ /* 0x000fe20008000f00 */
[----:B------:R-:W-:Y:S02]  /*ceb0*/  IMAD.U32 R5, RZ, RZ, UR7 ;  /* 0x00000007ff057e24 */ /* 0x000fe4000f8e00ff */
[----:B------:R-:W-:Y:S02]  /*cec0*/  IMAD.U32 R6, RZ, RZ, UR8 ;  /* 0x00000008ff067e24 */ /* 0x000fe4000f8e00ff */
[----:B------:R-:W-:-:S02]  /*ced0*/  IMAD.U32 R10, RZ, RZ, UR4 ;  /* 0x00000004ff0a7e24 */ /* 0x000fc4000f8e00ff */
[----:B------:R-:W-:Y:S02]  /*cee0*/  IMAD.U32 R11, RZ, RZ, UR5 ;  /* 0x00000005ff0b7e24 */ /* 0x000fe4000f8e00ff */
[----:B------:R-:W-:Y:S02]  /*cef0*/  IMAD.MOV.U32 R8, RZ, RZ, 0x70 ;  /* 0x00000070ff087424 */ /* 0x000fe400078e00ff */
[----:B------:R-:W-:Y:S02]  /*cf00*/  IMAD.MOV.U32 R12, RZ, RZ, 0x1 ;  /* 0x00000001ff0c7424 */ /* 0x000fe400078e00ff */
[----:B0-----:R-:W-:-:S07]  /*cf10*/  IMAD.MOV.U32 R13, RZ, RZ, RZ ;  /* 0x000000ffff0d7224 */ /* 0x001fce00078e00ff */
[----:B------:R-:W-:-:S07]  /*cf20*/  LEPC R20, `(.L_x_41) ;  /* 0x000000001014794e */ /* 0x000fce0000000000 */
[----:B-1----:R-:W-:Y:S05]  /*cf30*/  CALL.ABS.NOINC R2 ;  /* 0x0000000002007343 */ /* 0x002fea0003c00000 */
.L_x_41:
[----:B------:R-:W0:Y:S01]  /*cf40*/  LDC.64 R2, c[0x0][0x9f8] ;  /* 0x00027e00ff027b82 */ /* 0x000e220000000a00 */
[----:B------:R-:W-:Y:S01]  /*cf50*/  ULDC.64 UR4, c[0x0][0x208] ;  /* 0x0000820000047ab9 */ /* 0x000fe20000000a00 */
[----:B0-----:R-:W-:-:S04]  /*cf60*/  ISETP.NE.U32.AND P0, PT, R2, RZ, PT ;  /* 0x000000ff0200720c */ /* 0x001fc80003f05070 */
[----:B------:R-:W-:-:S13]  /*cf70*/  ISETP.NE.AND.EX P0, PT, R3, RZ, PT, P0 ;  /* 0x000000ff0300720c */ /* 0x000fda0003f05300 */
[----:B------:R-:W0:Y:S02]  /*cf80*/  @P0 LDC.64 R2, c[0x0][0x9f8] ;  /* 0x00027e00ff020b82 */ /* 0x000e240000000a00 */
[----:B0-----:R-:W-:-:S05]  /*cf90*/  @P0 IMAD.WIDE R2, R18, 0x4, R2 ;  /* 0x0000000412020825 */ /* 0x001fca00078e0202 */
[----:B------:R0:W2:Y:S01]  /*cfa0*/  @P0 LDG.E R18, desc[UR4][R2.64] ;  /* 0x0000000402120981 */ /* 0x0000a2000c1e1900 */
[----:B------:R-:W-:Y:S01]  /*cfb0*/  UMOV UR4, 0xffffffff ;  /* 0xffffffff00047882 */ /* 0x000fe20000000000 */
[----:B------:R-:W-:Y:S01]  /*cfc0*/  IADD3 R17, R17, -0x1, RZ ;  /* 0xffffffff11117810 */ /* 0x000fe20007ffe0ff */
[----:B------:R-:W1:Y:S01]  /*cfd0*/  S2R R16, SR_TID.X ;  /* 0x0000000000107919 */ /* 0x000e620000002100 */
[----:B0-----:R-:W0:Y:S02]  /*cfe0*/  LDC.64 R2, c[0x0][0x418] ;  /* 0x00010600ff027b82 */ /* 0x001e240000000a00 */
[----:B0-----:R-:W-:Y:S02]  /*cff0*/  ISETP.NE.U32.AND P0, PT, R2, RZ, PT ;  /* 0x000000ff0200720c */ /* 0x001fe40003f05070 */
[----:B-1----:R-:W-:Y:S02]  /*d000*/  SHF.R.U32.HI R0, RZ, 0x5, R16 ;  /* 0x00000005ff007819 */ /* 0x002fe40000011610 */
[----:B------:R-:W-:-:S02]  /*d010*/  ISETP.NE.AND.EX P1, PT, R3, RZ, PT, P0 ;  /* 0x000000ff0300720c */ /* 0x000fc40003f25300 */
[----:B------:R-:W-:Y:S02]  /*d020*/  LOP3.LUT R0, R0, 0x3, RZ, 0xc0, !PT ;  /* 0x0000000300007812 */ /* 0x000fe400078ec0ff */
[----:B------:R-:W-:-:S05]  /*d030*/  P2R R4, PR, RZ, 0x2 ;  /* 0x00000002ff047803 */ /* 0x000fca0000000000 */
[----:B------:R0:W-:Y:S01]  /*d040*/  STL [R1+0x4], R4 ;  /* 0x0000040401007387 */ /* 0x0001e20000100800 */
[----:B--2---:R-:W-:Y:S02]  /*d050*/  SHF.R.S32.HI R19, RZ, 0x1f, R18 ;  /* 0x0000001fff137819 */ /* 0x004fe40000011412 */
[----:B------:R-:W-:Y:S01]  /*d060*/  SEL R16, R18, RZ, !P1 ;  /* 0x000000ff12107207 */ /* 0x000fe20004800000 */
[----:B0-----:R-:W-:Y:S06]  /*d070*/  BRA.DIV UR4, `(.L_x_43) ;  /* 0x0000003e04e07947 */ /* 0x001fec000b800000 */
[----:B------:R0:W1:Y:S02]  /*d080*/  SHFL.IDX PT, R14, R0, RZ, 0x1f ;  /* 0x00001fff000e7589 */ /* 0x00006400000e0000 */
.L_x_134:
[----:B------:R-:W-:Y:S02]  /*d090*/  PLOP3.LUT P2, PT, PT, PT, PT, 0x8, 0x0 ;  /* 0x000000000000781c */ /* 0x000fe40003f4e170 */
[----:B-1----:R-:W-:Y:S02]  /*d0a0*/  ISETP.NE.AND P0, PT, R14, RZ, PT ;  /* 0x000000ff0e00720c */ /* 0x002fe40003f05270 */
[----:B0-----:R-:W-:-:S05]  /*d0b0*/  P2R R0, PR, RZ, 0x4 ;  /* 0x00000004ff007803 */ /* 0x001fca0000000000 */
[----:B------:R0:W-:Y:S06]  /*d0c0*/  STL [R1], R0 ;  /* 0x0000000001007387 */ /* 0x0001ec0000100800 */
[----:B------:R-:W-:Y:S05]  /*d0d0*/  @P0 BRA `(.L_x_44) ;  /* 0x00000004002c0947 */ /* 0x000fea0003800000 */
[----:B------:R-:W-:-:S03]  /*d0e0*/  UMOV UR4, 0xffffffff ;  /* 0xffffffff00047882 */ /* 0x000fc60000000000 */
[----:B------:R-:W-:Y:S05]  /*d0f0*/  BRA.DIV UR4, `(.L_x_45) ;  /* 0x0000003e04e07947 */ /* 0x000fea000b800000 */
[----:B------:R-:W-:-:S13]  /*d100*/  ELECT P6, URZ, PT ;  /* 0x00000000003f782f */ /* 0x000fda00038c0000 */
.L_x_137:
[----:B------:R-:W-:Y:S05]  /*d110*/  @!P6 BRA `(.L_x_44) ;  /* 0x00000004001ce947 */ /* 0x000fea0003800000 */
[----:B------:R-:W-:Y:S01]  /*d120*/  IMAD.MOV.U32 R16, RZ, RZ, R18 ;  /* 0x000000ffff107224 */ /* 0x000fe200078e0012 */
[----:B------:R-:W-:Y:S06]  /*d130*/  @!P1 BRA `(.L_x_46) ;  /* 0x0000000000489947 */ /* 0x000fec0003800000 */
[----:B------:R-:W1:Y:S01]  /*d140*/  LDC R6, c[0x0][0x43c] ;  /* 0x00010f00ff067b82 */ /* 0x000e620000000800 */
[----:B------:R-:W-:Y:S01]  /*d150*/  ULDC.64 UR4, c[0x0][0x428] ;  /* 0x00010a0000047ab9 */ /* 0x000fe20000000a00 */
[----:B------:R-:W-:Y:S01]  /*d160*/  ULDC.64 UR6, c[0x0][0x208] ;  /* 0x0000820000067ab9 */ /* 0x000fe20000000a00 */
[----:B------:R-:W-:-:S04]  /*d170*/  IMAD R7, R19, UR4, RZ ;  /* 0x0000000413077c24 */ /* 0x000fc8000f8e02ff */
[----:B------:R-:W-:Y:S01]  /*d180*/  IMAD R7, R18, UR5, R7 ;  /* 0x0000000512077c24 */ /* 0x000fe2000f8e0207 */
[----:B-1----:R-:W-:-:S13]  /*d190*/  ISETP.NE.AND P0, PT, R6, 0x1, PT ;  /* 0x000000010600780c */ /* 0x002fda0003f05270 */
[----:B------:R-:W0:Y:S02]  /*d1a0*/  @P0 LDC.64 R4, c[0x0][0x440] ;  /* 0x00011000ff040b82 */ /* 0x000e240000000a00 */
[----:B0-----:R-:W-:-:S04]  /*d1b0*/  @P0 IMAD.HI.U32 R0, R17, R4, RZ ;  /* 0x0000000411000227 */ /* 0x001fc800078e00ff */
[----:B------:R-:W-:Y:S01]  /*d1c0*/  IMAD.MOV.U32 R4, RZ, RZ, R17 ;  /* 0x000000ffff047224 */ /* 0x000fe200078e0011 */
[----:B------:R-:W-:-:S04]  /*d1d0*/  @P0 SHF.R.U32.HI R4, RZ, R5, R0 ;  /* 0x00000005ff040219 */ /* 0x000fc80000011600 */
[--C-:B------:R-:W-:Y:S01]  /*d1e0*/  SHF.R.S32.HI R5, RZ, 0x1f, R4.reuse ;  /* 0x0000001fff057819 */ /* 0x100fe20000011404 */
[--C-:B------:R-:W-:Y:S02]  /*d1f0*/  IMAD.MOV R0, RZ, RZ, -R4.reuse ;  /* 0x000000ffff007224 */ /* 0x100fe400078e0a04 */
[----:B------:R-:W-:-:S04]  /*d200*/  IMAD.WIDE.U32 R4, R18, UR4, R4 ;  /* 0x0000000412047c25 */ /* 0x000fc8000f8e0004 */
[----:B------:R-:W-:Y:S01]  /*d210*/  IMAD R17, R6, R0, R17 ;  /* 0x0000000006117224 */ /* 0x000fe200078e0211 */
[----:B------:R-:W-:Y:S01]  /*d220*/  LEA R2, P0, R4, R2, 0x2 ;  /* 0x0000000204027211 */ /* 0x000fe200078010ff */
[----:B------:R-:W-:-:S05]  /*d230*/  IMAD.IADD R0, R5, 0x1, R7 ;  /* 0x0000000105007824 */ /* 0x000fca00078e0207 */
[----:B------:R-:W-:-:S05]  /*d240*/  LEA.HI.X R3, R4, R3, R0, 0x2, P0 ;  /* 0x0000000304037211 */ /* 0x000fca00000f1400 */
[----:B------:R1:W5:Y:S02]  /*d250*/  LDG.E R16, desc[UR6][R2.64] ;  /* 0x0000000602107981 */ /* 0x000364000c1e1900 */
.L_x_46:
[----:B0-----:R-:W-:Y:S01]  /*d260*/  IMAD.MOV.U32 R0, RZ, RZ, 0x1 ;  /* 0x00000001ff007424 */ /* 0x001fe200078e00ff */
[----:B------:R-:W1:Y:S04]  /*d270*/  S2R R8, SR_TID.X ;  /* 0x0000000000087919 */ /* 0x000e680000002100 */
[----:B------:R-:W-:-:S04]  /*d280*/  SHF.L.U32 R0, R0, 0x1f, RZ ;  /* 0x0000001f00007819 */ /* 0x000fc800000006ff */
[----:B------:R-:W0:Y:S01]  /*d290*/  SYNCS.PHASECHK.TRANS64.TRYWAIT P0, [UR38+0x38840], R0 ;  /* 0x03884000ff0075a7 */ /* 0x000e220008000166 */
[----:B-1----:R-:W-:-:S04]  /*d2a0*/  LOP3.LUT R2, R8, 0x7f, RZ, 0xc0, !PT ;  /* 0x0000007f08027812 */ /* 0x002fc800078ec0ff */
[----:B------:R-:W-:Y:S01]  /*d2b0*/  ISETP.NE.AND P1, PT, R2, RZ, PT ;  /* 0x000000ff0200720c */ /* 0x000fe20003f25270 */
[----:B0-----:R-:W-:-:S12]  /*d2c0*/  @!P0 BRA `(.L_x_47) ;  /* 0x0000003c008c8947 */ /* 0x001fd80003800000 */
.L_x_138:
[----:B------:R-:W-:Y:S05]  /*d2d0*/  @P1 BRA `(.L_x_48) ;  /* 0x0000000000181947 */ /* 0x000fea0003800000 */
[----:B------:R-:W1:Y:S01]  /*d2e0*/  S2R R2, SR_TID.X ;  /* 0x0000000000027919 */ /* 0x000e620000002100 */
[----:B0-----:R-:W-:-:S04]  /*d2f0*/  MOV R0, 0xa000 ;  /* 0x0000a00000007802 */ /* 0x001fc80000000f00 */
[----:B------:R2:W-:Y:S01]  /*d300*/  SYNCS.ARRIVE.TRANS64 RZ, [UR38+0x38830], R0 ;  /* 0x03883000ffff79a7 */ /* 0x0005e20008000026 */
[----:B-1----:R-:W-:-:S13]  /*d310*/  LOP3.LUT P0, RZ, R2, 0x1f, RZ, 0xc0, !PT ;  /* 0x0000001f02ff7812 */ /* 0x002fda000780c0ff */
[----:B--2---:R-:W-:Y:S05]  /*d320*/  @!P0 BRA `(.L_x_48) ;  /* 0x0000000000048947 */ /* 0x004fea0003800000 */
[----:B------:R-:W-:Y:S01]  /*d330*/  BPT.TRAP 0x1 ;  /* 0x000000040000795c */ /* 0x000fe20000300000 */
.L_x_48:
[----:B------:R-:W-:Y:S01]  /*d340*/  R2UR UR11, R17 ;  /* 0x00000000110b72ca */ /* 0x000fe200000e0000 */
[----:B------:R-:W-:Y:S01]  /*d350*/  ULDC.64 UR4, c[0x0][0x198] ;  /* 0x0000660000047ab9 */ /* 0x000fe20000000a00 */
[----:B-----5:R-:W-:Y:S01]  /*d360*/  R2UR UR13, R16 ;  /* 0x00000000100d72ca */ /* 0x020fe200000e0000 */
[----:B------:R-:W-:Y:S01]  /*d370*/  UIADD3 UR4, UP0, UR4, 0x370, URZ ;  /* 0x0000037004047890 */ /* 0x000fe2000ff1e03f */
[----:B------:R-:W-:Y:S01]  /*d380*/  PLOP3.LUT P0, PT, PT, PT, PT, 0x80, 0x0 ;  /* 0x000000000000781c */ /* 0x000fe20003f0f070 */
[----:B------:R-:W-:Y:S02]  /*d390*/  UIADD3 UR8, UR38, 0x24400, URZ ;  /* 0x0002440026087890 */ /* 0x000fe4000fffe03f */
[----:B------:R-:W-:Y:S01]  /*d3a0*/  UIADD3 UR9, UR38, 0x38830, URZ ;  /* 0x0003883026097890 */ /* 0x000fe2000fffe03f */
[----:B0-----:R-:W-:Y:S01]  /*d3b0*/  P2R R0, PR, RZ, 0x1 ;  /* 0x00000001ff007803 */ /* 0x001fe20000000000 */
[----:B------:R-:W-:Y:S02]  /*d3c0*/  UIADD3.X UR5, URZ, UR5, URZ, UP0, !UPT ;  /* 0x000000053f057290 */ /* 0x000fe400087fe43f */
[----:B------:R-:W-:-:S02]  /*d3d0*/  UIADD3 UR24, UR38, 0x26c00, URZ ;  /* 0x00026c0026187890 */ /* 0x000fc4000fffe03f */
[----:B------:R-:W-:Y:S01]  /*d3e0*/  UIMAD UR11, UR11, 0x50, URZ ;  /* 0x000000500b0b78a4 */ /* 0x000fe2000f8e023f */
[----:B------:R1:W-:Y:S01]  /*d3f0*/  STL [R1], R0 ;  /* 0x0000000001007387 */ /* 0x0003e20000100800 */
[----:B------:R-:W-:Y:S02]  /*d400*/  UIADD3 UR16, UR38, 0x29400, URZ ;  /* 0x0002940026107890 */ /* 0x000fe4000fffe03f */
[----:B------:R-:W-:Y:S01]  /*d410*/  UIADD3 UR32, UR38, 0x2bc00, URZ ;  /* 0x0002bc0026207890 */ /* 0x000fe2000fffe03f */
[----:B------:R-:W-:Y:S01]  /*d420*/  UMOV UR6, 0x0 ;  /* 0x0000000000067882 */ /* 0x000fe20000000000 */
[----:B------:R-:W-:Y:S01]  /*d430*/  UMOV UR7, 0x14f00000 ;  /* 0x14f0000000077882 */ /* 0x000fe20000000000 */
[----:B------:R-:W-:Y:S01]  /*d440*/  UMOV UR10, URZ ;  /* 0x0000003f000a7c82 */ /* 0x000fe20008000000 */
[----:B------:R-:W-:Y:S01]  /*d450*/  UMOV UR12, UR36 ;  /* 0x00000024000c7c82 */ /* 0x000fe20008000000 */
[----:B------:R-:W-:Y:S01]  /*d460*/  UMOV UR26, 0x40 ;  /* 0x00000040001a7882 */ /* 0x000fe20000000000 */
[----:B------:R-:W-:Y:S01]  /*d470*/  UMOV UR28, UR36 ;  /* 0x00000024001c7c82 */ /* 0x000fe20008000000 */
[----:B------:R-:W-:Y:S01]  /*d480*/  UMOV UR25, UR9 ;  /* 0x0000000900197c82 */ /* 0x000fe20008000000 */
[----:B------:R-:W-:Y:S01]  /*d490*/  UMOV UR29, UR13 ;  /* 0x0000000d001d7c82 */ /* 0x000fe20008000000 */
[----:B------:R-:W-:Y:S01]  /*d4a0*/  UMOV UR27, UR11 ;  /* 0x0000000b001b7c82 */ /* 0x000fe20008000000 */
[----:B------:R-:W-:Y:S01]  /*d4b0*/  UMOV UR18, 0x80 ;  /* 0x0000008000127882 */ /* 0x000fe20000000000 */
[----:B------:R-:W-:Y:S01]  /*d4c0*/  UMOV UR20, UR36 ;  /* 0x0000002400147c82 */ /* 0x000fe20008000000 */
[----:B------:R1:W-:Y:S01]  /*d4d0*/  UTMALDG.4D [UR8], [UR4], desc[UR6] ;  /* 0x00000608040075b4 */ /* 0x0003e20008019000 */
[----:B------:R-:W-:Y:S01]  /*d4e0*/  UMOV UR17, UR9 ;  /* 0x0000000900117c82 */ /* 0x000fe20008000000 */
[----:B------:R-:W-:Y:S01]  /*d4f0*/  UMOV UR21, UR13 ;  /* 0x0000000d00157c82 */ /* 0x000fe20008000000 */
[----:B------:R-:W-:Y:S01]  /*d500*/  UMOV UR19, UR11 ;  /* 0x0000000b00137c82 */ /* 0x000fe20008000000 */
[----:B------:R-:W-:Y:S01]  /*d510*/  UMOV UR34, 0xc0 ;  /* 0x000000c000227882 */ /* 0x000fe20000000000 */
[----:B------:R-:W-:Y:S01]  /*d520*/  UMOV UR33, UR9 ;  /* 0x0000000900217c82 */ /* 0x000fe20008000000 */
[----:B------:R-:W-:Y:S01]  /*d530*/  UMOV UR37, UR13 ;  /* 0x0000000d00257c82 */ /* 0x000fe20008000000 */
[----:B------:R-:W-:Y:S01]  /*d540*/  UMOV UR35, UR11 ;  /* 0x0000000b00237c82 */ /* 0x000fe20008000000 */
[----:B------:R1:W-:Y:S01]  /*d550*/  UTMALDG.4D [UR24], [UR4], desc[UR6] ;  /* 0x00000618040075b4 */ /* 0x0003e20008019000 */
[----:B------:R1:W-:Y:S01]  /*d560*/  UTMALDG.4D [UR16], [UR4], desc[UR6] ;  /* 0x00000610040075b4 */ /* 0x0003e20008019000 */
[----:B------:R1:W-:Y:S02]  /*d570*/  UTMALDG.4D [UR32], [UR4], desc[UR6] ;  /* 0x00000620040075b4 */ /* 0x0003e40008019000 */
[----:B-1----:R-:W-:Y:S01]  /*d580*/  NOP ;  /* 0x0000000000007918 */ /* 0x002fe20000000000 */
.L_x_44:
[----:B------:R-:W-:Y:S05]  /*d590*/  WARPSYNC.ALL ;  /* 0x0000000000007948 */ /* 0x000fea0003800000 */
[----:B------:R-:W-:Y:S01]  /*d5a0*/  UIADD3 UR4, UR38, 0x14400, URZ ;  /* 0x0001440026047890 */ /* 0x000fe2000fffe03f */
[----:B------:R-:W-:Y:S03]  /*d5b0*/  BAR.SYNC.DEFER_BLOCKING 0x8, 0x180 ;  /* 0x0206000000007b1d */ /* 0x000fe60000010000 */
        /* <DEDUP_REMOVED lines=9> */
[----:B------:R-:W1:Y:S01]  /*d650*/  LDC.64 R2, c[0x4][R2] ;  /* 0x0100000002027b82 */ /* 0x000e620000000a00 */
        /* <DEDUP_REMOVED lines=8> */
[----:B01----:R-:W-:Y:S05]  /*d6e0*/  CALL.ABS.NOINC R2 ;  /* 0x0000000002007343 */ /* 0x003fea0003c00000 */
.L_x_49:
[----:B------:R-:W1:Y:S01]  /*d6f0*/  S2R R4, SR_CTAID.Z ;  /* 0x0000000000047919 */ /* 0x000e620000002700 */
[----:B------:R-:W2:Y:S01]  /*d700*/  LDC R20, c[0x0][0x448] ;  /* 0x00011200ff147b82 */ /* 0x000ea20000000800 */
[----:B------:R-:W-:Y:S01]  /*d710*/  USHF.R.S32.HI UR4, URZ, 0x1f, UR36 ;  /* 0x0000001f3f047899 */ /* 0x000fe20008011424 */
[----:B------:R-:W3:Y:S01]  /*d720*/  S2R R12, SR_TID.X ;  /* 0x00000000000c7919 */ /* 0x000ee20000002100 */
[----:B------:R-:W-:Y:S02]  /*d730*/  ULDC.64 UR8, c[0x0][0x2d8] ;  /* 0x0000b60000087ab9 */ /* 0x000fe40000000a00 */
[----:B------:R-:W-:Y:S01]  /*d740*/  UIMAD UR6, UR4, UR8, URZ ;  /* 0x00000008040672a4 */ /* 0x000fe2000f8e023f */
[----:B------:R-:W4:Y:S02]  /*d750*/  S2R R11, SR_CTAID.X ;  /* 0x00000000000b7919 */ /* 0x000f240000002500 */
[----:B------:R-:W0:Y:S01]  /*d760*/  LDC.64 R2, c[0x0][0x2e0] ;  /* 0x0000b800ff027b82 */ /* 0x000e220000000a00 */
[----:B------:R-:W-:-:S02]  /*d770*/  UIMAD.WIDE.U32 UR4, UR36, UR8, URZ ;  /* 0x00000008240472a5 */ /* 0x000fc4000f8e003f */
[----:B------:R-:W-:-:S04]  /*d780*/  UIMAD UR6, UR36, UR9, UR6 ;  /* 0x00000009240672a4 */ /* 0x000fc8000f8e0206 */
[----:B------:R-:W-:Y:S01]  /*d790*/  UIADD3 UR5, UR5, UR6, URZ ;  /* 0x0000000605057290 */ /* 0x000fe2000fffe03f */
[----:B--2---:R-:W-:Y:S02]  /*d7a0*/  ISETP.NE.AND P0, PT, R20, 0x1, PT ;  /* 0x000000011400780c */ /* 0x004fe40003f05270 */
[----:B-1----:R-:W-:Y:S02]  /*d7b0*/  SHF.R.S32.HI R5, RZ, 0x1f, R4 ;  /* 0x0000001fff057819 */ /* 0x002fe40000011404 */
[----:B---3--:R-:W-:-:S03]  /*d7c0*/  LOP3.LUT R9, R12, 0x7f, RZ, 0xc0, !PT ;  /* 0x0000007f0c097812 */ /* 0x008fc600078ec0ff */
[----:B0-----:R-:W-:-:S06]  /*d7d0*/  IMAD R0, R5, R2, RZ ;  /* 0x0000000205007224 */ /* 0x001fcc00078e02ff */
[----:B------:R-:W0:Y:S01]  /*d7e0*/  @P0 LDC R6, c[0x0][0x44c] ;  /* 0x00011300ff060b82 */ /* 0x000e220000000800 */
[----:B------:R-:W-:Y:S01]  /*d7f0*/  SHF.R.U32.HI R8, RZ, 0x3, R9 ;  /* 0x00000003ff087819 */ /* 0x000fe20000011609 */
[C---:B------:R-:W-:Y:S01]  /*d800*/  IMAD R5, R4.reuse, R3, R0 ;  /* 0x0000000304057224 */ /* 0x040fe200078e0200 */
[----:B------:R-:W-:Y:S01]  /*d810*/  SHF.L.U32 R9, R9, 0x3, RZ ;  /* 0x0000000309097819 */ /* 0x000fe200000006ff */
[----:B------:R-:W-:Y:S01]  /*d820*/  IMAD.WIDE.U32 R2, R4, R2, UR4 ;  /* 0x0000000404027e25 */ /* 0x000fe2000f8e0002 */
[----:B------:R-:W-:-:S03]  /*d830*/  ULDC.64 UR4, c[0x0][0x2d0] ;  /* 0x0000b40000047ab9 */ /* 0x000fc60000000a00 */
[----:B------:R-:W1:Y:S01]  /*d840*/  @P0 LDC R0, c[0x0][0x450] ;  /* 0x00011400ff000b82 */ /* 0x000e620000000800 */
[----:B------:R-:W-:Y:S02]  /*d850*/  IMAD.IADD R3, R3, 0x1, R5 ;  /* 0x0000000103037824 */ /* 0x000fe400078e0205 */
[----:B------:R-:W-:-:S05]  /*d860*/  IMAD.SHL.U32 R5, R12, 0x10, RZ ;  /* 0x000000100c057824 */ /* 0x000fca00078e00ff */
[----:B------:R-:W-:-:S04]  /*d870*/  LOP3.LUT R5, R8, 0x70, R5, 0xf8, !PT ;  /* 0x0000007008057812 */ /* 0x000fc800078ef805 */
[----:B----4-:R-:W-:-:S05]  /*d880*/  LEA R5, R11, R5, 0x7 ;  /* 0x000000050b057211 */ /* 0x010fca00078e38ff */
[----:B0-----:R-:W-:-:S04]  /*d890*/  @P0 IMAD.HI.U32 R6, R5, R6, RZ ;  /* 0x0000000605060227 */ /* 0x001fc800078e00ff */
[----:B------:R-:W-:Y:S01]  /*d8a0*/  IMAD.MOV.U32 R4, RZ, RZ, R5 ;  /* 0x000000ffff047224 */ /* 0x000fe200078e0005 */
[----:B-1----:R-:W-:-:S05]  /*d8b0*/  @P0 SHF.R.U32.HI R4, RZ, R0, R6 ;  /* 0x00000000ff040219 */ /* 0x002fca0000011606 */
[----:B------:R-:W-:Y:S02]  /*d8c0*/  IMAD.MOV R0, RZ, RZ, -R4 ;  /* 0x000000ffff007224 */ /* 0x000fe400078e0a04 */
[----:B------:R-:W-:-:S04]  /*d8d0*/  IMAD.WIDE.U32 R2, R4, UR4, R2 ;  /* 0x0000000404027c25 */ /* 0x000fc8000f8e0002 */
[----:B------:R-:W-:Y:S01]  /*d8e0*/  IMAD R0, R20, R0, R5 ;  /* 0x0000000014007224 */ /* 0x000fe200078e0205 */
[----:B------:R-:W-:-:S05]  /*d8f0*/  SHF.R.S32.HI R5, RZ, 0x1f, R4 ;  /* 0x0000001fff057819 */ /* 0x000fca0000011404 */
[----:B------:R-:W-:-:S04]  /*d900*/  IMAD R5, R5, UR4, RZ ;  /* 0x0000000405057c24 */ /* 0x000fc8000f8e02ff */
[----:B------:R-:W-:Y:S01]  /*d910*/  IMAD R5, R4, UR5, R5 ;  /* 0x0000000504057c24 */ /* 0x000fe2000f8e0205 */
[----:B------:R-:W-:Y:S01]  /*d920*/  SHF.R.S32.HI R4, RZ, 0x1f, R0 ;  /* 0x0000001fff047819 */ /* 0x000fe20000011400 */
[----:B------:R-:W-:Y:S02]  /*d930*/  ULDC.64 UR4, c[0x0][0x2c8] ;  /* 0x0000b20000047ab9 */ /* 0x000fe40000000a00 */
[----:B------:R-:W-:Y:S02]  /*d940*/  IMAD.IADD R3, R3, 0x1, R5 ;  /* 0x0000000103037824 */ /* 0x000fe400078e0205 */
[----:B------:R-:W-:Y:S02]  /*d950*/  IMAD R5, R4, UR4, RZ ;  /* 0x0000000404057c24 */ /* 0x000fe4000f8e02ff */
[----:B------:R-:W-:-:S04]  /*d960*/  IMAD.WIDE.U32 R2, R0, UR4, R2 ;  /* 0x0000000400027c25 */ /* 0x000fc8000f8e0002 */
[----:B------:R-:W-:Y:S01]  /*d970*/  IMAD R4, R0, UR5, R5 ;  /* 0x0000000500047c24 */ /* 0x000fe2000f8e0205 */
[----:B------:R-:W-:Y:S01]  /*d980*/  ULDC.64 UR4, c[0x0][0x280] ;  /* 0x0000a00000047ab9 */ /* 0x000fe20000000a00 */
[----:B------:R-:W-:Y:S01]  /*d990*/  IMAD.SHL.U32 R0, R12, 0x8, RZ ;  /* 0x000000080c007824 */ /* 0x000fe200078e00ff */
[----:B------:R-:W-:Y:S01]  /*d9a0*/  LEA R7, P0, R2, UR4, 0x1 ;  /* 0x0000000402077c11 */ /* 0x000fe2000f8008ff */
[----:B------:R-:W-:Y:S01]  /*d9b0*/  IMAD.IADD R3, R3, 0x1, R4 ;  /* 0x0000000103037824 */ /* 0x000fe200078e0204 */
[----:B------:R-:W-:Y:S02]  /*d9c0*/  ULDC UR4, c[0x0][0x2b8] ;  /* 0x0000ae0000047ab9 */ /* 0x000fe40000000800 */
[----:B------:R-:W-:Y:S02]  /*d9d0*/  LOP3.LUT R10, R0, 0x38, RZ, 0xc0, !PT ;  /* 0x00000038000a7812 */ /* 0x000fe400078ec0ff */
[----:B------:R-:W-:Y:S02]  /*d9e0*/  LEA.HI.X R6, R2, UR5, R3, 0x1, P0 ;  /* 0x0000000502067c11 */ /* 0x000fe400080f0c03 */
[----:B------:R-:W-:-:S02]  /*d9f0*/  LOP3.LUT R2, R10, 0x40, RZ, 0xfc, !PT ;  /* 0x000000400a027812 */ /* 0x000fc400078efcff */
[----:B------:R-:W-:Y:S02]  /*da00*/  LOP3.LUT R3, R0, 0x1c0, RZ, 0xc0, !PT ;  /* 0x000001c000037812 */ /* 0x000fe400078ec0ff */
[----:B------:R-:W-:Y:S02]  /*da10*/  ISETP.GE.AND P0, PT, R2, UR4, PT ;  /* 0x0000000402007c0c */ /* 0x000fe4000bf06270 */
[----:B------:R-:W-:Y:S02]  /*da20*/  LOP3.LUT R2, R10, 0x80, RZ, 0xfc, !PT ;  /* 0x000000800a027812 */ /* 0x000fe400078efcff */
[----:B------:R-:W-:Y:S02]  /*da30*/  LOP3.LUT R3, R3, 0x38, R0, 0xf8, !PT ;  /* 0x0000003803037812 */ /* 0x000fe400078ef800 */
[----:B------:R-:W-:Y:S02]  /*da40*/  ISETP.GE.AND P1, PT, R2, UR4, PT ;  /* 0x0000000402007c0c */ /* 0x000fe4000bf26270 */
[----:B------:R-:W-:-:S02]  /*da50*/  LOP3.LUT R2, R10, 0xc0, RZ, 0xfc, !PT ;  /* 0x000000c00a027812 */ /* 0x000fc400078efcff */
[----:B------:R-:W-:Y:S02]  /*da60*/  ISETP.GE.AND P3, PT, R10, UR4, PT ;  /* 0x000000040a007c0c */ /* 0x000fe4000bf66270 */
[----:B------:R-:W-:Y:S01]  /*da70*/  ISETP.GE.AND P2, PT, R2, UR4, PT ;  /* 0x0000000402007c0c */ /* 0x000fe2000bf46270 */
[----:B------:R-:W-:Y:S01]  /*da80*/  UMOV UR4, 0xffffffff ;  /* 0xffffffff00047882 */ /* 0x000fe20000000000 */
[----:B------:R-:W-:-:S04]  /*da90*/  LOP3.LUT R0, R3, 0x38, R12, 0x78, !PT ;  /* 0x0000003803007812 */ /* 0x000fc800078e780c */
[----:B------:R-:W-:Y:S01]  /*daa0*/  LOP3.LUT R9, R0, 0x200, R9, 0xf8, !PT ;  /* 0x0000020000097812 */ /* 0x000fe200078ef809 */
[----:B------:R-:W-:Y:S06]  /*dab0*/  BRA.DIV UR4, `(.L_x_50) ;  /* 0x0000003604a87947 */ /* 0x000fec000b800000 */
[----:B------:R-:W0:Y:S01]  /*dac0*/  S2R R2, SR_CTAID.X ;  /* 0x0000000000027919 */ /* 0x000e220000002500 */
[----:B------:R-:W-:Y:S01]  /*dad0*/  ULDC UR4, c[0x0][0x288] ;  /* 0x0000a20000047ab9 */ /* 0x000fe20000000800 */
[----:B------:R-:W-:Y:S01]  /*dae0*/  ULDC.64 UR6, c[0x0][0x208] ;  /* 0x0000820000067ab9 */ /* 0x000fe20000000a00 */
[----:B------:R-:W-:Y:S01]  /*daf0*/  IMAD R0, R20, UR4, RZ ;  /* 0x0000000414007c24 */ /* 0x000fe2000f8e02ff */
[----:B------:R-:W-:Y:S04]  /*db00*/  SHFL.IDX PT, R3, R7, RZ, 0x181f ;  /* 0x00181fff07037589 */ /* 0x000fe800000e0000 */
[----:B------:R-:W-:Y:S04]  /*db10*/  SHFL.IDX PT, R4, R7, 0x1, 0x181f ;  /* 0x00381f0007047f89 */ /* 0x000fe800000e0000 */
[----:B------:R-:W-:Y:S01]  /*db20*/  SHFL.IDX PT, R14, R7, 0x7, 0x181f ;  /* 0x00f81f00070e7f89 */ /* 0x000fe200000e0000 */
[----:B0-----:R-:W-:-:S03]  /*db30*/  IMAD R8, R2, 0x80, R8 ;  /* 0x0000008002087824 */ /* 0x001fc600078e0208 */
[----:B------:R-:W0:Y:S01]  /*db40*/  SHFL.IDX PT, R2, R6, RZ, 0x181f ;  /* 0x00181fff06027589 */ /* 0x000e2200000e0000 */
[C---:B------:R-:W-:Y:S01]  /*db50*/  VIADD R5, R8.reuse, 0x10 ;  /* 0x0000001008057836 */ /* 0x040fe20000000000 */
[----:B------:R-:W-:-:S13]  /*db60*/  ISETP.GE.AND P4, PT, R8, R0, PT ;  /* 0x000000000800720c */ /* 0x000fda0003f86270 */
[----:B------:R-:W-:Y:S02]  /*db70*/  @!P4 LEA R21, R9, UR38, 0x1 ;  /* 0x000000260915cc11 */ /* 0x000fe4000f8e08ff */
[----:B0-----:R-:W-:-:S04]  /*db80*/  LOP3.LUT R3, R3, R2, RZ, 0x3c, !PT ;  /* 0x0000000203037212 */ /* 0x001fc800078e3cff */
[----:B------:R-:W-:-:S04]  /*db90*/  LOP3.LUT R2, R3, R2, RZ, 0x3c, !PT ;  /* 0x0000000203027212 */ /* 0x000fc800078e3cff */
[----:B------:R-:W-:-:S03]  /*dba0*/  LOP3.LUT R3, R3, R2, RZ, 0x3c, !PT ;  /* 0x0000000203037212 */ /* 0x000fc600078e3cff */
[----:B------:R-:W-:-:S05]  /*dbb0*/  @!P4 IMAD.WIDE.U32 R2, R10, 0x2, R2 ;  /* 0x000000020a02c825 */ /* 0x000fca00078e0002 */
[----:B------:R-:W-:Y:S04]  /*dbc0*/  @!P4 LDGSTS.E.BYPASS.LTC128B.128 [R21+0x14400], desc[UR6][R2.64], !P3 ;  /* 0x144000000215cfae */ /* 0x000fe8000d901d46 */
[----:B------:R-:W-:Y:S04]  /*dbd0*/  @!P4 LDGSTS.E.BYPASS.LTC128B.128 [R21+0x18400], desc[UR6][R2.64+0x80], !P0 ;  /* 0x184000800215cfae */ /* 0x000fe8000c101d46 */
[----:B------:R-:W-:Y:S04]  /*dbe0*/  @!P4 LDGSTS.E.BYPASS.LTC128B.128 [R21+0x1c400], desc[UR6][R2.64+0x100], !P1 ;  /* 0x1c4001000215cfae */ /* 0x000fe8000c901d46 */
[----:B------:R0:W-:Y:S01]  /*dbf0*/  @!P4 LDGSTS.E.BYPASS.LTC128B.128 [R21+0x20400], desc[UR6][R2.64+0x180], !P2 ;  /* 0x204001800215cfae */ /* 0x0001e2000d101d46 */
[----:B------:R-:W-:-:S03]  /*dc00*/  ISETP.GE.AND P4, PT, R5, R0, PT ;  /* 0x000000000500720c */ /* 0x000fc60003f86270 */
[----:B------:R-:W1:Y:S01]  /*dc10*/  SHFL.IDX PT, R5, R6, 0x1, 0x181f ;  /* 0x00381f0006057f89 */ /* 0x000e6200000e0000 */
[----:B0-----:R-:W-:-:S03]  /*dc20*/  VIADD R3, R8, 0x20 ;  /* 0x0000002008037836 */ /* 0x001fc60000000000 */
[----:B------:R-:W-:Y:S06]  /*dc30*/  SHFL.IDX PT, R2, R7, 0x2, 0x181f ;  /* 0x00581f0007027f89 */ /* 0x000fec00000e0000 */
[----:B------:R-:W-:Y:S01]  /*dc40*/  @!P4 LEA R20, R9, UR38, 0x1 ;  /* 0x000000260914cc11 */ /* 0x000fe2000f8e08ff */
[----:B-1----:R-:W-:-:S05]  /*dc50*/  @!P4 IMAD.WIDE.U32 R4, R10, 0x2, R4 ;  /* 0x000000020a04c825 */ /* 0x002fca00078e0004 */
        /* <DEDUP_REMOVED lines=26> */
[----:B0-----:R-:W-:-:S03]  /*de00*/  IADD3 R5, R8, 0x50, RZ ;  /* 0x0000005008057810 */ /* 0x001fc60007ffe0ff */
        /* <DEDUP_REMOVED lines=18> */
[----:B------:R-:W1:Y:S04]  /*df30*/  SHFL.IDX PT, R3, R6, 0x6, 0x181f ;  /* 0x00d81f0006037f89 */ /* 0x000e6800000e0000 */
[----:B0-----:R0:W2:Y:S06]  /*df40*/  SHFL.IDX PT, R4, R6, 0x7, 0x181f ;  /* 0x00f81f0006047f89 */ /* 0x0010ac00000e0000 */
[----:B------:R-:W-:Y:S01]  /*df50*/  @!P4 LEA R21, R9, UR38, 0x1 ;  /* 0x000000260915cc11 */ /* 0x000fe2000f8e08ff */
[----:B-1----:R-:W-:-:S05]  /*df60*/  @!P4 IMAD.WIDE.U32 R2, R10, 0x2, R2 ;  /* 0x000000020a02c825 */ /* 0x002fca00078e0002 */
[----:B------:R0:W-:Y:S04]  /*df70*/  @!P4 LDGSTS.E.BYPASS.LTC128B.128 [R21+0x17400], desc[UR6][R2.64], !P3 ;  /* 0x174000000215cfae */ /* 0x0001e8000d901d46 */
[----:B------:R0:W-:Y:S04]  /*df80*/  @!P4 LDGSTS.E.BYPASS.LTC128B.128 [R21+0x1b400], desc[UR6][R2.64+0x80], !P0 ;  /* 0x1b4000800215cfae */ /* 0x0001e8000c101d46 */
[----:B------:R0:W-:Y:S04]  /*df90*/  @!P4 LDGSTS.E.BYPASS.LTC128B.128 [R21+0x1f400], desc[UR6][R2.64+0x100], !P1 ;  /* 0x1f4001000215cfae */ /* 0x0001e8000c901d46 */
[----:B--2---:R0:W-:Y:S02]  /*dfa0*/  @!P4 LDGSTS.E.BYPASS.LTC128B.128 [R21+0x23400], desc[UR6][R2.64+0x180], !P2 ;  /* 0x234001800215cfae */ /* 0x0041e4000d101d46 */
.L_x_155:
[----:B0-----:R-:W-:Y:S01]  /*dfb0*/  VIADD R3, R8, 0x70 ;  /* 0x0000007008037836 */ /* 0x001fe20000000000 */
[----:B------:R-:W-:Y:S01]  /*dfc0*/  BSSY B0, `(.L_x_51) ;  /* 0x000000f000007945 */ /* 0x000fe20003800000 */
[----:B------:R-:W-:-:S03]  /*dfd0*/  IMAD.MOV.U32 R2, RZ, RZ, R14 ;  /* 0x000000ffff027224 */ /* 0x000fc600078e000e */
[----:B------:R-:W-:Y:S01]  /*dfe0*/  ISETP.GE.AND P4, PT, R3, R0, PT ;  /* 0x000000000300720c */ /* 0x000fe20003f86270 */
[----:B------:R-:W-:-:S12]  /*dff0*/  IMAD.MOV.U32 R3, RZ, RZ, R4 ;  /* 0x000000ffff037224 */ /* 0x000fd800078e0004 */
[----:B------:R-:W-:Y:S05]  /*e000*/  @P4 BRA `(.L_x_52) ;  /* 0x0000000000284947 */ /* 0x000fea0003800000 */
[----:B------:R-:W-:Y:S01]  /*e010*/  IMAD.WIDE.U32 R10, R10, 0x2, R2 ;  /* 0x000000020a0a7825 */ /* 0x000fe200078e0002 */
[----:B------:R-:W-:Y:S01]  /*e020*/  LEA R9, R9, UR38, 0x1 ;  /* 0x0000002609097c11 */ /* 0x000fe2000f8e08ff */
[----:B------:R-:W-:-:S04]  /*e030*/  ULDC.64 UR4, c[0x0][0x208] ;  /* 0x0000820000047ab9 */ /* 0x000fc80000000a00 */
[----:B------:R-:W-:Y:S01]  /*e040*/  @!PT LDS RZ, [RZ] ;  /* 0x00000000fffff984 */ /* 0x000fe20000000800 */
[----:B------:R-:W-:Y:S01]  /*e050*/  @!PT LDS RZ, [RZ] ;  /* 0x00000000fffff984 */ /* 0x000fe20000000800 */
[----:B------:R-:W-:Y:S01]  /*e060*/  @!PT LDS RZ, [RZ] ;  /* 0x00000000fffff984 */ /* 0x000fe20000000800 */
[----:B------:R0:W-:Y:S04]  /*e070*/  LDGSTS.E.BYPASS.LTC128B.128 [R9+0x17c00], desc[UR4][R10.64], !P3 ;  /* 0x17c000000a097fae */ /* 0x0001e8000d901d44 */
[----:B------:R0:W-:Y:S04]  /*e080*/  LDGSTS.E.BYPASS.LTC128B.128 [R9+0x1bc00], desc[UR4][R10.64+0x80], !P0 ;  /* 0x1bc000800a097fae */ /* 0x0001e8000c101d44 */
[----:B------:R0:W-:Y:S04]  /*e090*/  LDGSTS.E.BYPASS.LTC128B.128 [R9+0x1fc00], desc[UR4][R10.64+0x100], !P1 ;  /* 0x1fc001000a097fae */ /* 0x0001e8000c901d44 */
[----:B------:R0:W-:Y:S02]  /*e0a0*/  LDGSTS.E.BYPASS.LTC128B.128 [R9+0x23c00], desc[UR4][R10.64+0x180], !P2 ;  /* 0x23c001800a097fae */ /* 0x0001e4000d101d44 */
.L_x_52:
[----:B------:R-:W-:Y:S05]  /*e0b0*/  BSYNC B0 ;  /* 0x0000000000007941 */ /* 0x000fea0003800000 */
.L_x_51:
[----:B------:R-:W-:Y:S01]  /*e0c0*/  NOP ;  /* 0x0000000000007918 */ /* 0x000fe20000000000 */
[----:B------:R-:W-:Y:S01]  /*e0d0*/  SYNCS.ARRIVE.TRANS64.RED.A0T1 RZ, [UR38+0x38800], RZ ;  /* 0x038800ffffff79a7 */ /* 0x000fe20008200426 */
[----:B------:R-:W-:Y:S01]  /*e0e0*/  IMAD.MOV.U32 R2, RZ, RZ, 0x1 ;  /* 0x00000001ff027424 */ /* 0x000fe200078e00ff */
[----:B------:R-:W-:Y:S04]  /*e0f0*/  ARRIVES.LDGSTSBAR.64.TRANSCNT [UR38+0x38800] ;  /* 0x03880000ff0079b0 */ /* 0x000fe80008000aa6 */
[----:B------:R-:W-:Y:S01]  /*e100*/  SHF.L.U32 R2, R2, 0x1f, RZ ;  /* 0x0000001f02027819 */ /* 0x000fe200000006ff */
[----:B------:R-:W-:Y:S01]  /*e110*/  NOP ;  /* 0x0000000000007918 */ /* 0x000fe20000000000 */
[----:B------:R-:W2:Y:S01]  /*e120*/  LDL.LU R4, [R1+0x10] ;  /* 0x0000100001047983 */ /* 0x000ea20000300800 */
[----:B------:R-:W-:Y:S03]  /*e130*/  SYNCS.ARRIVE.TRANS64.A1T0 RZ, [UR38+0x38800], RZ ;  /* 0x038800ffffff79a7 */ /* 0x000fe60008100026 */
[----:B------:R-:W3:Y:S01]  /*e140*/  LDL R3, [R1+0x8] ;  /* 0x0000080001037983 */ /* 0x000ee20000100800 */
[----:B------:R-:W1:Y:S01]  /*e150*/  SYNCS.PHASECHK.TRANS64.TRYWAIT P0, [UR38+0x38820], R2 ;  /* 0x03882002ff0075a7 */ /* 0x000e620008000166 */
[----:B--2---:R-:W-:-:S04]  /*e160*/  IADD3 R0, R4, -0x2, RZ ;  /* 0xfffffffe04007810 */ /* 0x004fc80007ffe0ff */
[----:B---3--:R-:W-:Y:S01]  /*e170*/  ISETP.GE.AND P1, PT, R0, R3, PT ;  /* 0x000000030000720c */ /* 0x008fe20003f26270 */
[----:B-1----:R-:W-:-:S12]  /*e180*/  @!P0 BRA `(.L_x_53) ;  /* 0x0000003800c08947 */ /* 0x002fd80003800000 */
.L_x_156:
[----:B0-----:R-:W-:Y:S02]  /*e190*/  IMAD.MOV.U32 R9, RZ, RZ, 0x1 ;  /* 0x00000001ff097424 */ /* 0x001fe400078e00ff */
[----:B------:R-:W-:Y:S01]  /*e1a0*/  IMAD.MOV.U32 R8, RZ, RZ, RZ ;  /* 0x000000ffff087224 */ /* 0x000fe200078e00ff */
[----:B------:R-:W-:Y:S06]  /*e1b0*/  @!P1 BRA `(.L_x_54) ;  /* 0x0000002000e49947 */ /* 0x000fec0003800000 */
[----:B------:R-:W2:Y:S04]  /*e1c0*/  LDL.LU R4, [R1+0xc] ;  /* 0x00000c0001047983 */ /* 0x000ea80000300800 */
[----:B-1----:R-:W3:Y:S01]  /*e1d0*/  LDL.LU R3, [R1+0x8] ;  /* 0x0000080001037983 */ /* 0x002ee20000300800 */
[----:B------:R-:W-:Y:S01]  /*e1e0*/  UIADD3 UR4, UR40, 0x1, URZ ;  /* 0x0000000128047890 */ /* 0x000fe2000fffe03f */
[----:B------:R-:W-:Y:S01]  /*e1f0*/  MOV R9, 0x1 ;  /* 0x0000000100097802 */ /* 0x000fe20000000f00 */
[----:B------:R-:W0:Y:S02]  /*e200*/  S2R R6, SR_TID.X ;  /* 0x0000000000067919 */ /* 0x000e240000002100 */
[----:B0-----:R-:W-:Y:S02]  /*e210*/  LOP3.LUT R10, R6, 0x1f, RZ, 0xc0, !PT ;  /* 0x0000001f060a7812 */ /* 0x001fe400078ec0ff */
[----:B--2---:R-:W-:Y:S01]  /*e220*/  IMAD R2, R4, UR4, RZ ;  /* 0x0000000404027c24 */ /* 0x004fe2000f8e02ff */
[----:B---3--:R-:W-:-:S04]  /*e230*/  LOP3.LUT R3, RZ, R3, RZ, 0x33, !PT ;  /* 0x00000003ff037212 */ /* 0x008fc800078e33ff */
[----:B------:R-:W-:-:S05]  /*e240*/  VIMNMX R2, R2, UR39, PT ;  /* 0x0000002702027c48 */ /* 0x000fca000bfe0100 */
[----:B------:R-:W-:-:S05]  /*e250*/  IMAD.MOV R4, RZ, RZ, -R2 ;  /* 0x000000ffff047224 */ /* 0x000fca00078e0a02 */
[----:B------:R-:W-:Y:S02]  /*e260*/  VIADDMNMX R5, R4, 0x1, R3, !PT ;  /* 0x0000000104057846 */ /* 0x000fe40007800103 */
[----:B------:R-:W-:-:S03]  /*e270*/  LOP3.LUT R3, RZ, R2, RZ, 0x33, !PT ;  /* 0x00000002ff037212 */ /* 0x000fc600078e33ff */
[----:B------:R-:W-:Y:S02]  /*e280*/  VIADD R4, R5, 0xfffffffe ;  /* 0xfffffffe05047836 */ /* 0x000fe40000000000 */
[----:B------:R-:W-:-:S03]  /*e290*/  IMAD.IADD R5, R2, 0x1, R5 ;  /* 0x0000000102057824 */ /* 0x000fc600078e0205 */
[----:B------:R-:W-:Y:S01]  /*e2a0*/  ISETP.NE.AND P0, PT, R4, R3, PT ;  /* 0x000000030400720c */ /* 0x000fe20003f05270 */
[----:B------:R-:W-:Y:S01]  /*e2b0*/  IMAD.MOV.U32 R4, RZ, RZ, R16 ;  /* 0x000000ffff047224 */ /* 0x000fe200078e0010 */
[----:B------:R-:W-:-:S11]  /*e2c0*/  LOP3.LUT R12, R5, 0x1, RZ, 0xc0, !PT ;  /* 0x00000001050c7812 */ /* 0x000fd600078ec0ff */
[----:B------:R-:W-:Y:S05]  /*e2d0*/  @!P0 BRA `(.L_x_55) ;  /* 0x0000001400c88947 */ /* 0x000fea0003800000 */
[----:B------:R-:W-:Y:S01]  /*e2e0*/  BSSY B0, `(.L_x_55) ;  /* 0x0000171000007945 */ /* 0x000fe20003800000 */
[----:B------:R-:W-:Y:S02]  /*e2f0*/  IMAD.IADD R6, R5, 0x1, -R12 ;  /* 0x0000000105067824 */ /* 0x000fe400078e0a0c */
[----:B------:R-:W-:Y:S02]  /*e300*/  IMAD.MOV.U32 R7, RZ, RZ, 0x1 ;  /* 0x00000001ff077424 */ /* 0x000fe400078e00ff */
[----:B------:R-:W-:-:S07]  /*e310*/  IMAD.MOV.U32 R4, RZ, RZ, R16 ;  /* 0x000000ffff047224 */ /* 0x000fce00078e0010 */
.L_x_94:
[----:B------:R-:W2:Y:S01]  /*e320*/  LDL R2, [R1] ;  /* 0x0000000001027983 */ /* 0x000ea20000100800 */
[----:B------:R-:W-:Y:S01]  /*e330*/  VIADD R6, R6, 0xfffffffe ;  /* 0xfffffffe06067836 */ /* 0x000fe20000000000 */
[----:B------:R-:W-:Y:S04]  /*e340*/  BSSY B1, `(.L_x_56) ;  /* 0x00000b3000017945 */ /* 0x000fe80003800000 */
[----:B------:R-:W-:Y:S02]  /*e350*/  ISETP.NE.AND P2, PT, R6, RZ, PT ;  /* 0x000000ff0600720c */ /* 0x000fe40003f45270 */
[----:B--2---:R-:W-:-:S13]  /*e360*/  ISETP.NE.AND P0, PT, R2, RZ, PT ;  /* 0x000000ff0200720c */ /* 0x004fda0003f05270 */
[----:B------:R-:W-:Y:S05]  /*e370*/  @!P0 BRA `(.L_x_57) ;  /* 0x0000000800bc8947 */ /* 0x000fea0003800000 */
[----:B------:R-:W2:Y:S01]  /*e380*/  LDL R2, [R1+0x4] ;  /* 0x0000040001027983 */ /* 0x000ea20000100800 */
[----:B------:R-:W-:Y:S02]  /*e390*/  MOV R9, R0 ;  /* 0x0000000000097202 */ /* 0x000fe40000000f00 */
[----:B--2---:R-:W-:-:S13]  /*e3a0*/  ISETP.NE.AND P0, PT, R2, RZ, PT ;  /* 0x000000ff0200720c */ /* 0x004fda0003f05270 */
[----:B------:R-:W-:Y:S05]  /*e3b0*/  @!P0 BRA `(.L_x_58) ;  /* 0x00000000004c8947 */ /* 0x000fea0003800000 */
[----:B------:R-:W0:Y:S01]  /*e3c0*/  LDC R9, c[0x0][0x43c] ;  /* 0x00010f00ff097b82 */ /* 0x000e220000000800 */
[----:B------:R-:W-:Y:S01]  /*e3d0*/  ULDC.64 UR4, c[0x0][0x428] ;  /* 0x00010a0000047ab9 */ /* 0x000fe20000000a00 */
[----:B------:R-:W-:Y:S01]  /*e3e0*/  ULDC.64 UR6, c[0x0][0x208] ;  /* 0x0000820000067ab9 */ /* 0x000fe20000000a00 */
[----:B------:R-:W-:Y:S01]  /*e3f0*/  IMAD R5, R19, UR4, RZ ;  /* 0x0000000413057c24 */ /* 0x000fe2000f8e02ff */
[----:B0-----:R-:W-:-:S13]  /*e400*/  ISETP.NE.AND P0, PT, R9, 0x1, PT ;  /* 0x000000010900780c */ /* 0x001fda0003f05270 */
[----:B------:R-:W0:Y:S02]  /*e410*/  @P0 LDC.64 R2, c[0x0][0x440] ;  /* 0x00011000ff020b82 */ /* 0x000e240000000a00 */
[----:B0-----:R-:W-:-:S04]  /*e420*/  @P0 IMAD.HI.U32 R4, R0, R2, RZ ;  /* 0x0000000200040227 */ /* 0x001fc800078e00ff */
[----:B------:R-:W-:Y:S01]  /*e430*/  IMAD.MOV.U32 R2, RZ, RZ, R0 ;  /* 0x000000ffff027224 */ /* 0x000fe200078e0000 */
[----:B------:R-:W-:Y:S01]  /*e440*/  @P0 SHF.R.U32.HI R2, RZ, R3, R4 ;  /* 0x00000003ff020219 */ /* 0x000fe20000011604 */
[----:B------:R-:W-:-:S04]  /*e450*/  IMAD R4, R18, UR5, R5 ;  /* 0x0000000512047c24 */ /* 0x000fc8000f8e0205 */
[----:B------:R-:W-:-:S04]  /*e460*/  IMAD.MOV R3, RZ, RZ, -R2 ;  /* 0x000000ffff037224 */ /* 0x000fc800078e0a02 */
[----:B------:R-:W-:Y:S01]  /*e470*/  IMAD R9, R9, R3, R0 ;  /* 0x0000000309097224 */ /* 0x000fe200078e0200 */
[----:B------:R-:W-:-:S03]  /*e480*/  SHF.R.S32.HI R3, RZ, 0x1f, R2 ;  /* 0x0000001fff037819 */ /* 0x000fc60000011402 */
[----:B------:R-:W-:Y:S01]  /*e490*/  IMAD.WIDE.U32 R2, R18, UR4, R2 ;  /* 0x0000000412027c25 */ /* 0x000fe2000f8e0002 */
[----:B------:R-:W-:-:S03]  /*e4a0*/  ULDC.64 UR4, c[0x0][0x418] ;  /* 0x0001060000047ab9 */ /* 0x000fc60000000a00 */
[----:B------:R-:W-:Y:S01]  /*e4b0*/  IMAD.IADD R3, R4, 0x1, R3 ;  /* 0x0000000104037824 */ /* 0x000fe200078e0203 */
[----:B------:R-:W-:-:S04]  /*e4c0*/  LEA R4, P0, R2, UR4, 0x2 ;  /* 0x0000000402047c11 */ /* 0x000fc8000f8010ff */
[----:B------:R-:W-:-:S05]  /*e4d0*/  LEA.HI.X R5, R2, UR5, R3, 0x2, P0 ;  /* 0x0000000502057c11 */ /* 0x000fca00080f1403 */
[----:B------:R0:W5:Y:S04]  /*e4e0*/  LDG.E R4, desc[UR6][R4.64] ;  /* 0x0000000604047981 */ /* 0x000168000c1e1900 */
.L_x_58:
[----:B------:R-:W1:Y:S01]  /*e4f0*/  S2R R2, SR_TID.X ;  /* 0x0000000000027919 */ /* 0x000e620000002100 */
[----:B------:R-:W-:Y:S01]  /*e500*/  BSSY B2, `(.L_x_59) ;  /* 0x0000006000027945 */ /* 0x000fe20003800000 */
[----:B-1----:R-:W-:Y:S02]  /*e510*/  LOP3.LUT R3, R2, 0x7f, RZ, 0xc0, !PT ;  /* 0x0000007f02037812 */ /* 0x002fe400078ec0ff */
[----:B------:R-:W-:Y:S02]  /*e520*/  SHF.L.U32 R2, R7, 0x1f, RZ ;  /* 0x0000001f07027819 */ /* 0x000fe400000006ff */
[----:B------:R-:W-:Y:S02]  /*e530*/  ISETP.NE.AND P1, PT, R3, RZ, PT ;  /* 0x000000ff0300720c */ /* 0x000fe40003f25270 */
[----:B------:R-:W1:Y:S02]  /*e540*/  SYNCS.PHASECHK.TRANS64.TRYWAIT P0, [UR38+0x38848], R2 ;  /* 0x03884802ff0075a7 */ /* 0x000e640008000166 */
[----:B-1----:R-:W-:Y:S09]  /*e550*/  @!P0 BRA `(.L_x_60) ;  /* 0x0000003400e48947 */ /* 0x002ff20003800000 */
.L_x_157:
[----:B------:R-:W-:Y:S05]  /*e560*/  BSYNC B2 ;  /* 0x0000000000027941 */ /* 0x000fea0003800000 */
.L_x_59:
[----:B------:R-:W-:Y:S04]  /*e570*/  BSSY B2, `(.L_x_61) ;  /* 0x0000007000027945 */ /* 0x000fe80003800000 */
[----:B------:R-:W-:Y:S05]  /*e580*/  @P1 BRA `(.L_x_62) ;  /* 0x0000000000141947 */ /* 0x000fea0003800000 */
[----:B------:R-:W-:Y:S01]  /*e590*/  ISETP.NE.AND P0, PT, R10, RZ, PT ;  /* 0x000000ff0a00720c */ /* 0x000fe20003f05270 */
[----:B-1----:R-:W-:-:S04]  /*e5a0*/  IMAD.MOV.U32 R3, RZ, RZ, 0xa000 ;  /* 0x0000a000ff037424 */ /* 0x002fc800078e00ff */
[----:B------:R2:W-:Y:S08]  /*e5b0*/  SYNCS.ARRIVE.TRANS64 RZ, [UR38+0x38838], R3 ;  /* 0x03883803ffff79a7 */ /* 0x0005f00008000026 */
[----:B--2---:R-:W-:Y:S05]  /*e5c0*/  @!P0 BRA `(.L_x_62) ;  /* 0x0000000000048947 */ /* 0x004fea0003800000 */
[----:B------:R-:W-:Y:S01]  /*e5d0*/  BPT.TRAP 0x1 ;  /* 0x000000040000795c */ /* 0x000fe20000300000 */
.L_x_62:
[----:B------:R-:W-:Y:S05]  /*e5e0*/  BSYNC B2 ;  /* 0x0000000000027941 */ /* 0x000fea0003800000 */
.L_x_61:
[----:B------:R-:W-:Y:S01]  /*e5f0*/  IMAD.MOV.U32 R14, RZ, RZ, RZ ;  /* 0x000000ffff0e7224 */ /* 0x000fe200078e00ff */
[----:B------:R-:W-:Y:S01]  /*e600*/  ULDC.64 UR4, c[0x0][0x198] ;  /* 0x0000660000047ab9 */ /* 0x000fe20000000a00 */
[----:B------:R-:W-:Y:S01]  /*e610*/  PLOP3.LUT P0, PT, PT, PT, PT, 0x80, 0x0 ;  /* 0x000000000000781c */ /* 0x000fe20003f0f070 */
[----:B------:R-:W-:Y:S01]  /*e620*/  UIADD3 UR4, UP0, UR4, 0x370, URZ ;  /* 0x0000037004047890 */ /* 0x000fe2000ff1e03f */
[----:B-1----:R-:W-:Y:S01]  /*e630*/  IMAD R3, R9, 0x50, RZ ;  /* 0x0000005009037824 */ /* 0x002fe200078e02ff */
[----:B------:R-:W-:Y:S01]  /*e640*/  R2UR UR34, R14 ;  /* 0x000000000e2272ca */ /* 0x000fe200000e0000 */
[----:B------:R-:W-:Y:S02]  /*e650*/  UIADD3 UR32, UR38, 0x2e400, URZ ;  /* 0x0002e40026207890 */ /* 0x000fe4000fffe03f */
[----:B------:R-:W-:Y:S02]  /*e660*/  UIADD3 UR33, UR38, 0x38838, URZ ;  /* 0x0003883826217890 */ /* 0x000fe4000fffe03f */
[----:B------:R-:W-:Y:S01]  /*e670*/  UIADD3.X UR5, URZ, UR5, URZ, UP0, !UPT ;  /* 0x000000053f057290 */ /* 0x000fe200087fe43f */
[----:B------:R-:W-:Y:S01]  /*e680*/  UMOV UR6, 0x0 ;  /* 0x0000000000067882 */ /* 0x000fe20000000000 */
[----:B------:R-:W-:-:S10]  /*e690*/  UMOV UR7, 0x14f00000 ;  /* 0x14f0000000077882 */ /* 0x000fd40000000000 */
.L_x_63:
[----:B------:R-:W-:-:S13]  /*e6a0*/  @P0 ELECT P3, URZ, PT ;  /* 0x00000000003f082f */ /* 0x000fda0003860000 */
[----:B-----5:R-:W-:Y:S02]  /*e6b0*/  @P3 R2UR UR37, R4 ;  /* 0x00000000042532ca */ /* 0x020fe400000e0000 */
[----:B------:R-:W-:Y:S02]  /*e6c0*/  @P3 R2UR UR35, R3 ;  /* 0x00000000032332ca */ /* 0x000fe400000e0000 */
[----:B------:R-:W-:Y:S02]  /*e6d0*/  @P3 PLOP3.LUT P0, PT, P3, PT, PT, 0x8, 0x0 ;  /* 0x000000000000381c */ /* 0x000fe40001f0e170 */
[----:B------:R-:W-:-:S09]  /*e6e0*/  PLOP3.LUT P3, PT, PT, PT, PT, 0x8, 0x0 ;  /* 0x000000000000781c */ /* 0x000fd20003f6e170 */
[----:B------:R1:W-:Y:S02]  /*e6f0*/  UTMALDG.4D [UR32], [UR4], desc[UR6] ;  /* 0x00000620040075b4 */ /* 0x0003e40008019000 */
[----:B-1----:R-:W-:Y:S05]  /*e700*/  @P0 BRA.U.ANY `(.L_x_63) ;  /* 0xfffffffd00e40947 */ /* 0x002fea000393ffff */
[----:B0-----:R-:W-:Y:S01]  /*e710*/  MOV R5, 0x40 ;  /* 0x0000004000057802 */ /* 0x001fe20000000f00 */
[----:B------:R-:W-:Y:S01]  /*e720*/  UIADD3 UR8, UR38, 0x30c00, URZ ;  /* 0x00030c0026087890 */ /* 0x000fe2000fffe03f */
[----:B------:R-:W-:Y:S01]  /*e730*/  PLOP3.LUT P0, PT, PT, PT, PT, 0x80, 0x0 ;  /* 0x000000000000781c */ /* 0x000fe20003f0f070 */
[----:B------:R-:W-:Y:S01]  /*e740*/  UMOV UR6, 0x0 ;  /* 0x0000000000067882 */ /* 0x000fe20000000000 */
[----:B------:R-:W-:Y:S01]  /*e750*/  R2UR UR10, R5 ;  /* 0x00000000050a72ca */ /* 0x000fe200000e0000 */
[----:B------:R-:W-:-:S14]  /*e760*/  UMOV UR7, 0x14f00000 ;  /* 0x14f0000000077882 */ /* 0x000fdc0000000000 */
.L_x_64:
[----:B------:R-:W-:-:S13]  /*e770*/  @P0 ELECT P3, URZ, PT ;  /* 0x00000000003f082f */ /* 0x000fda0003860000 */
[----:B------:R-:W-:Y:S01]  /*e780*/  @P3 R2UR UR13, R4 ;  /* 0x00000000040d32ca */ /* 0x000fe200000e0000 */
[----:B------:R-:W-:Y:S01]  /*e790*/  UMOV UR9, UR33 ;  /* 0x0000002100097c82 */ /* 0x000fe20008000000 */
[----:B------:R-:W-:Y:S01]  /*e7a0*/  @P3 R2UR UR11, R3 ;  /* 0x00000000030b32ca */ /* 0x000fe200000e0000 */
[----:B------:R-:W-:Y:S01]  /*e7b0*/  UMOV UR12, UR36 ;  /* 0x00000024000c7c82 */ /* 0x000fe20008000000 */
[----:B------:R-:W-:Y:S02]  /*e7c0*/  @P3 PLOP3.LUT P0, PT, P3, PT, PT, 0x8, 0x0 ;  /* 0x000000000000381c */ /* 0x000fe40001f0e170 */
[----:B------:R-:W-:-:S09]  /*e7d0*/  PLOP3.LUT P3, PT, PT, PT, PT, 0x8, 0x0 ;  /* 0x000000000000781c */ /* 0x000fd20003f6e170 */
[----:B------:R0:W-:Y:S02]  /*e7e0*/  UTMALDG.4D [UR8], [UR4], desc[UR6] ;  /* 0x00000608040075b4 */ /* 0x0001e40008019000 */
[----:B0-----:R-:W-:Y:S05]  /*e7f0*/  @P0 BRA.U.ANY `(.L_x_64) ;  /* 0xfffffffd00dc0947 */ /* 0x001fea000393ffff */
[----:B------:R-:W-:Y:S01]  /*e800*/  IMAD.MOV.U32 R11, RZ, RZ, 0x80 ;  /* 0x00000080ff0b7424 */ /* 0x000fe200078e00ff */
[----:B------:R-:W-:Y:S01]  /*e810*/  PLOP3.LUT P0, PT, PT, PT, PT, 0x80, 0x0 ;  /* 0x000000000000781c */ /* 0x000fe20003f0f070 */
[----:B------:R-:W-:Y:S01]  /*e820*/  UIADD3 UR8, UR38, 0x33400, URZ ;  /* 0x0003340026087890 */ /* 0x000fe2000fffe03f */
[----:B------:R-:W-:Y:S02]  /*e830*/  UMOV UR6, 0x0 ;  /* 0x0000000000067882 */ /* 0x000fe40000000000 */
[----:B------:R-:W-:Y:S01]  /*e840*/  R2UR UR10, R11 ;  /* 0x000000000b0a72ca */ /* 0x000fe200000e0000 */
[----:B------:R-:W-:-:S14]  /*e850*/  UMOV UR7, 0x14f00000 ;  /* 0x14f0000000077882 */ /* 0x000fdc0000000000 */
.L_x_65:
        /* <DEDUP_REMOVED lines=15> */
.L_x_66:
        /* <DEDUP_REMOVED lines=9> */
[----:B------:R-:W0:Y:S01]  /*e9e0*/  SYNCS.PHASECHK.TRANS64.TRYWAIT P0, [UR38+0x38860], R2 ;  /* 0x03886002ff0075a7 */ /* 0x000e220008000166 */
[----:B------:R-:W-:Y:S04]  /*e9f0*/  BSSY B2, `(.L_x_67) ;  /* 0x0000002000027945 */ /* 0x000fe80003800000 */
[----:B0-----:R-:W-:Y:S05]  /*ea00*/  @!P0 BRA `(.L_x_68) ;  /* 0x0000003000d08947 */ /* 0x001fea0003800000 */
.L_x_158:
[----:B------:R-:W-:Y:S05]  /*ea10*/  BSYNC B2 ;  /* 0x0000000000027941 */ /* 0x000fea0003800000 */
.L_x_67:
[----:B------:R-:W-:Y:S01]  /*ea20*/  BSSY B2, `(.L_x_69) ;  /* 0x0000009000027945 */ /* 0x000fe20003800000 */
[----:B0-----:R-:W-:Y:S02]  /*ea30*/  IMAD.MOV.U32 R2, RZ, RZ, 0x0 ;  /* 0x00000000ff027424 */ /* 0x001fe400078e00ff */
[----:B------:R-:W-:Y:S01]  /*ea40*/  IMAD.MOV.U32 R3, RZ, RZ, 0x14f00000 ;  /* 0x14f00000ff037424 */ /* 0x000fe200078e00ff */
[----:B------:R-:W-:Y:S06]  /*ea50*/  @P1 BRA `(.L_x_70) ;  /* 0x0000000000141947 */ /* 0x000fec0003800000 */
[----:B------:R-:W-:Y:S01]  /*ea60*/  ISETP.NE.AND P0, PT, R10, RZ, PT ;  /* 0x000000ff0a00720c */ /* 0x000fe20003f05270 */
[----:B------:R-:W-:-:S04]  /*ea70*/  IMAD.MOV.U32 R15, RZ, RZ, 0xa000 ;  /* 0x0000a000ff0f7424 */ /* 0x000fc800078e00ff */
[----:B------:R0:W-:Y:S08]  /*ea80*/  SYNCS.ARRIVE.TRANS64 RZ, [UR38+0x38850], R15 ;  /* 0x0388500fffff79a7 */ /* 0x0001f00008000026 */
[----:B0-----:R-:W-:Y:S05]  /*ea90*/  @!P0 BRA `(.L_x_70) ;  /* 0x0000000000048947 */ /* 0x001fea0003800000 */
[----:B------:R-:W-:Y:S01]  /*eaa0*/  BPT.TRAP 0x1 ;  /* 0x000000040000795c */ /* 0x000fe20000300000 */
.L_x_70:
[----:B------:R-:W-:Y:S05]  /*eab0*/  BSYNC B2 ;  /* 0x0000000000027941 */ /* 0x000fea0003800000 */
.L_x_69:
[----:B------:R-:W-:Y:S01]  /*eac0*/  R2UR UR6, R2 ;  /* 0x00000000020672ca */ /* 0x000fe200000e0000 */
[----:B------:R-:W-:Y:S01]  /*ead0*/  ULDC.64 UR4, c[0x0][0x198] ;  /* 0x0000660000047ab9 */ /* 0x000fe20000000a00 */
[----:B------:R-:W-:Y:S01]  /*eae0*/  R2UR UR7, R3 ;  /* 0x00000000030772ca */ /* 0x000fe200000e0000 */
[----:B------:R-:W-:Y:S01]  /*eaf0*/  UIADD3 UR4, UP0, UR4, 0x470, URZ ;  /* 0x0000047004047890 */ /* 0x000fe2000ff1e03f */
[----:B------:R-:W-:Y:S01]  /*eb00*/  R2UR UR10, R14 ;  /* 0x000000000e0a72ca */ /* 0x000fe200000e0000 */
[----:B------:R-:W-:Y:S01]  /*eb10*/  IMAD R14, R17, 0x50, RZ ;  /* 0x00000050110e7824 */ /* 0x000fe200078e02ff */
[----:B------:R-:W-:Y:S01]  /*eb20*/  PLOP3.LUT P0, PT, PT, PT, PT, 0x80, 0x0 ;  /* 0x000000000000781c */ /* 0x000fe20003f0f070 */
[----:B------:R-:W-:Y:S02]  /*eb30*/  UIADD3 UR8, UR38, 0x400, URZ ;  /* 0x0000040026087890 */ /* 0x000fe4000fffe03f */
[----:B------:R-:W-:Y:S02]  /*eb40*/  UIADD3 UR9, UR38, 0x38850, URZ ;  /* 0x0003885026097890 */ /* 0x000fe4000fffe03f */
[----:B------:R-:W-:-:S12]  /*eb50*/  UIADD3.X UR5, URZ, UR5, URZ, UP0, !UPT ;  /* 0x000000053f057290 */ /* 0x000fd800087fe43f */
.L_x_71:
[----:B------:R-:W-:-:S13]  /*eb60*/  @P0 ELECT P1, URZ, PT ;  /* 0x00000000003f082f */ /* 0x000fda0003820000 */
[----:B------:R-:W-:Y:S01]  /*eb70*/  @P1 R2UR UR13, R16 ;  /* 0x00000000100d12ca */ /* 0x000fe200000e0000 */
[----:B------:R-:W-:Y:S01]  /*eb80*/  UMOV UR12, UR36 ;  /* 0x00000024000c7c82 */ /* 0x000fe20008000000 */
[----:B------:R-:W-:Y:S02]  /*eb90*/  @P1 R2UR UR11, R14 ;  /* 0x000000000e0b12ca */ /* 0x000fe400000e0000 */
[----:B------:R-:W-:Y:S02]  /*eba0*/  @P1 PLOP3.LUT P0, PT, P1, PT, PT, 0x8, 0x0 ;  /* 0x000000000000181c */ /* 0x000fe40000f0e170 */
[----:B------:R-:W-:-:S09]  /*ebb0*/  PLOP3.LUT P1, PT, PT, PT, PT, 0x8, 0x0 ;  /* 0x000000000000781c */ /* 0x000fd20003f2e170 */
[----:B------:R0:W-:Y:S02]  /*ebc0*/  UTMALDG.4D [UR8], [UR4], desc[UR6] ;  /* 0x00000608040075b4 */ /* 0x0001e40008019000 */
[----:B0-----:R-:W-:Y:S05]  /*ebd0*/  @P0 BRA.U.ANY `(.L_x_71) ;  /* 0xfffffffd00e00947 */ /* 0x001fea000393ffff */
[----:B------:R-:W-:Y:S01]  /*ebe0*/  R2UR UR10, R5 ;  /* 0x00000000050a72ca */ /* 0x000fe200000e0000 */
[----:B------:R-:W-:Y:S01]  /*ebf0*/  UIADD3 UR8, UR38, 0x2c00, URZ ;  /* 0x00002c0026087890 */ /* 0x000fe2000fffe03f */
[----:B------:R-:W-:Y:S02]  /*ec00*/  R2UR UR6, R2 ;  /* 0x00000000020672ca */ /* 0x000fe400000e0000 */
[----:B------:R-:W-:Y:S02]  /*ec10*/  R2UR UR7, R3 ;  /* 0x00000000030772ca */ /* 0x000fe400000e0000 */
[----:B------:R-:W-:-:S13]  /*ec20*/  PLOP3.LUT P0, PT, PT, PT, PT, 0x80, 0x0 ;  /* 0x000000000000781c */ /* 0x000fda0003f0f070 */
.L_x_72:
        /* <DEDUP_REMOVED lines=13> */
.L_x_73:
        /* <DEDUP_REMOVED lines=13> */
.L_x_74:
        /* <DEDUP_REMOVED lines=8> */
[----:B------:R-:W-:Y:S01]  /*ee50*/  MOV R17, R9 ;  /* 0x0000000900117202 */ /* 0x000fe20000000f00 */
[----:B------:R-:W-:-:S07]  /*ee60*/  IMAD.MOV.U32 R16, RZ, RZ, R4 ;  /* 0x000000ffff107224 */ /* 0x000fce00078e0004 */
.L_x_57:
[----:B------:R-:W-:Y:S05]  /*ee70*/  BSYNC B1 ;  /* 0x0000000000017941 */ /* 0x000fea0003800000 */
.L_x_56:
[----:B------:R-:W2:Y:S01]  /*ee80*/  LDL R2, [R1] ;  /* 0x0000000001027983 */ /* 0x000ea20000100800 */
[----:B------:R-:W-:Y:S01]  /*ee90*/  BSSY B1, `(.L_x_75) ;  /* 0x00000b2000017945 */ /* 0x000fe20003800000 */
[----:B------:R-:W-:Y:S02]  /*eea0*/  LOP3.LUT R9, R7, 0x1, RZ, 0x3c, !PT ;  /* 0x0000000107097812 */ /* 0x000fe400078e3cff */
[----:B--2---:R-:W-:-:S13]  /*eeb0*/  ISETP.NE.AND P0, PT, R2, RZ, PT ;  /* 0x000000ff0200720c */ /* 0x004fda0003f05270 */
[----:B------:R-:W-:Y:S05]  /*eec0*/  @!P0 BRA `(.L_x_76) ;  /* 0x0000000800b88947 */ /* 0x000fea0003800000 */
[----:B------:R-:W2:Y:S01]  /*eed0*/  LDL R2, [R1+0x4] ;  /* 0x0000040001027983 */ /* 0x000ea20000100800 */
[----:B------:R-:W-:Y:S01]  /*eee0*/  VIADD R11, R0, 0xffffffff ;  /* 0xffffffff000b7836 */ /* 0x000fe20000000000 */
[----:B--2---:R-:W-:-:S13]  /*eef0*/  ISETP.NE.AND P0, PT, R2, RZ, PT ;  /* 0x000000ff0200720c */ /* 0x004fda0003f05270 */
[----:B------:R-:W-:Y:S05]  /*ef00*/  @!P0 BRA `(.L_x_77) ;  /* 0x00000000004c8947 */ /* 0x000fea0003800000 */
[----:B------:R-:W0:Y:S01]  /*ef10*/  LDC R4, c[0x0][0x43c] ;  /* 0x00010f00ff047b82 */ /* 0x000e220000000800 */
[----:B------:R-:W-:Y:S01]  /*ef20*/  ULDC.64 UR4, c[0x0][0x428] ;  /* 0x00010a0000047ab9 */ /* 0x000fe20000000a00 */
[----:B------:R-:W-:Y:S01]  /*ef30*/  ULDC.64 UR6, c[0x0][0x208] ;  /* 0x0000820000067ab9 */ /* 0x000fe20000000a00 */
[----:B0-----:R-:W-:-:S13]  /*ef40*/  ISETP.NE.AND P0, PT, R4, 0x1, PT ;  /* 0x000000010400780c */ /* 0x001fda0003f05270 */
[----:B------:R-:W0:Y:S02]  /*ef50*/  @P0 LDC.64 R2, c[0x0][0x440] ;  /* 0x00011000ff020b82 */ /* 0x000e240000000a00 */
[----:B0-----:R-:W-:-:S04]  /*ef60*/  @P0 IMAD.HI.U32 R5, R11, R2, RZ ;  /* 0x000000020b050227 */ /* 0x001fc800078e00ff */
[----:B------:R-:W-:Y:S01]  /*ef70*/  IMAD.MOV.U32 R2, RZ, RZ, R11 ;  /* 0x000000ffff027224 */ /* 0x000fe200078e000b */
[----:B------:R-:W-:-:S05]  /*ef80*/  @P0 SHF.R.U32.HI R2, RZ, R3, R5 ;  /* 0x00000003ff020219 */ /* 0x000fca0000011605 */
[----:B------:R-:W-:-:S04]  /*ef90*/  IMAD.MOV R3, RZ, RZ, -R2 ;  /* 0x000000ffff037224 */ /* 0x000fc800078e0a02 */
[----:B------:R-:W-:Y:S01]  /*efa0*/  IMAD R11, R4, R3, R11 ;  /* 0x00000003040b7224 */ /* 0x000fe200078e020b */
[----:B------:R-:W-:Y:S01]  /*efb0*/  SHF.R.S32.HI R3, RZ, 0x1f, R2 ;  /* 0x0000001fff037819 */ /* 0x000fe20000011402 */
[----:B------:R-:W-:-:S04]  /*efc0*/  IMAD R4, R19, UR4, RZ ;  /* 0x0000000413047c24 */ /* 0x000fc8000f8e02ff */
[C---:B------:R-:W-:Y:S02]  /*efd0*/  IMAD R4, R18.reuse, UR5, R4 ;  /* 0x0000000512047c24 */ /* 0x040fe4000f8e0204 */
[----:B------:R-:W-:Y:S01]  /*efe0*/  IMAD.WIDE.U32 R2, R18, UR4, R2 ;  /* 0x0000000412027c25 */ /* 0x000fe2000f8e0002 */
[----:B------:R-:W-:-:S03]  /*eff0*/  ULDC.64 UR4, c[0x0][0x418] ;  /* 0x0001060000047ab9 */ /* 0x000fc60000000a00 */
[----:B------:R-:W-:Y:S01]  /*f000*/  IMAD.IADD R3, R4, 0x1, R3 ;  /* 0x0000000104037824 */ /* 0x000fe200078e0203 */
[----:B------:R-:W-:-:S04]  /*f010*/  LEA R4, P0, R2, UR4, 0x2 ;  /* 0x0000000402047c11 */ /* 0x000fc8000f8010ff */
[----:B------:R-:W-:-:S05]  /*f020*/  LEA.HI.X R5, R2, UR5, R3, 0x2, P0 ;  /* 0x0000000502057c11 */ /* 0x000fca00080f1403 */
[----:B------:R0:W5:Y:S04]  /*f030*/  LDG.E R4, desc[UR6][R4.64] ;  /* 0x0000000604047981 */ /* 0x000168000c1e1900 */
.L_x_77:
[----:B------:R-:W1:Y:S01]  /*f040*/  S2R R2, SR_TID.X ;  /* 0x0000000000027919 */ /* 0x000e620000002100 */
[----:B------:R-:W-:Y:S01]  /*f050*/  BSSY B2, `(.L_x_78) ;  /* 0x0000006000027945 */ /* 0x000fe20003800000 */
[----:B-1----:R-:W-:Y:S02]  /*f060*/  LOP3.LUT R3, R2, 0x7f, RZ, 0xc0, !PT ;  /* 0x0000007f02037812 */ /* 0x002fe400078ec0ff */
[----:B------:R-:W-:Y:S02]  /*f070*/  SHF.L.U32 R2, R9, 0x1f, RZ ;  /* 0x0000001f09027819 */ /* 0x000fe400000006ff */
[----:B------:R-:W-:Y:S02]  /*f080*/  ISETP.NE.AND P1, PT, R3, RZ, PT ;  /* 0x000000ff0300720c */ /* 0x000fe40003f25270 */
[----:B------:R-:W1:Y:S02]  /*f090*/  SYNCS.PHASECHK.TRANS64.TRYWAIT P0, [UR38+0x38840], R2 ;  /* 0x03884002ff0075a7 */ /* 0x000e640008000166 */
[----:B-1----:R-:W-:Y:S09]  /*f0a0*/  @!P0 BRA `(.L_x_79) ;  /* 0x0000002c00408947 */ /* 0x002ff20003800000 */
.L_x_159:
[----:B------:R-:W-:Y:S05]  /*f0b0*/  BSYNC B2 ;  /* 0x0000000000027941 */ /* 0x000fea0003800000 */
.L_x_78:
[----:B------:R-:W-:Y:S04]  /*f0c0*/  BSSY B2, `(.L_x_80) ;  /* 0x0000007000027945 */ /* 0x000fe80003800000 */
[----:B------:R-:W-:Y:S05]  /*f0d0*/  @P1 BRA `(.L_x_81) ;  /* 0x0000000000141947 */ /* 0x000fea0003800000 */
[----:B------:R-:W-:Y:S02]  /*f0e0*/  ISETP.NE.AND P0, PT, R10, RZ, PT ;  /* 0x000000ff0a00720c */ /* 0x000fe40003f05270 */
[----:B-1----:R-:W-:-:S04]  /*f0f0*/  MOV R2, 0xa000 ;  /* 0x0000a00000027802 */ /* 0x002fc80000000f00 */
[----:B------:R2:W-:Y:S07]  /*f100*/  SYNCS.ARRIVE.TRANS64 RZ, [UR38+0x38830], R2 ;  /* 0x03883002ffff79a7 */ /* 0x0005ee0008000026 */
[----:B------:R-:W-:Y:S05]  /*f110*/  @!P0 BRA `(.L_x_81) ;  /* 0x0000000000048947 */ /* 0x000fea0003800000 */
[----:B------:R-:W-:Y:S01]  /*f120*/  BPT.TRAP 0x1 ;  /* 0x000000040000795c */ /* 0x000fe20000300000 */
.L_x_81:
[----:B------:R-:W-:Y:S05]  /*f130*/  BSYNC B2 ;  /* 0x0000000000027941 */ /* 0x000fea0003800000 */
.L_x_80:
[----:B------:R-:W-:Y:S01]  /*f140*/  IMAD.MOV.U32 R15, RZ, RZ, RZ ;  /* 0x000000ffff0f7224 */ /* 0x000fe200078e00ff */
[----:B------:R-:W-:Y:S01]  /*f150*/  ULDC.64 UR4, c[0x0][0x198] ;  /* 0x0000660000047ab9 */ /* 0x000fe20000000a00 */
[----:B------:R-:W-:Y:S01]  /*f160*/  PLOP3.LUT P0, PT, PT, PT, PT, 0x80, 0x0 ;  /* 0x000000000000781c */ /* 0x000fe20003f0f070 */
[----:B------:R-:W-:Y:S01]  /*f170*/  UIADD3 UR4, UP0, UR4, 0x370, URZ ;  /* 0x0000037004047890 */ /* 0x000fe2000ff1e03f */
[----:B-12---:R-:W-:Y:S01]  /*f180*/  IMAD R2, R11, 0x50, RZ ;  /* 0x000000500b027824 */ /* 0x006fe200078e02ff */
[----:B------:R-:W-:Y:S01]  /*f190*/  R2UR UR10, R15 ;  /* 0x000000000f0a72ca */ /* 0x000fe200000e0000 */
[----:B------:R-:W-:Y:S02]  /*f1a0*/  UIADD3 UR8, UR38, 0x24400, URZ ;  /* 0x0002440026087890 */ /* 0x000fe4000fffe03f */
[----:B------:R-:W-:Y:S02]  /*f1b0*/  UIADD3 UR9, UR38, 0x38830, URZ ;  /* 0x0003883026097890 */ /* 0x000fe4000fffe03f */
[----:B------:R-:W-:Y:S01]  /*f1c0*/  UIADD3.X UR5, URZ, UR5, URZ, UP0, !UPT ;  /* 0x000000053f057290 */ /* 0x000fe200087fe43f */
[----:B------:R-:W-:Y:S01]  /*f1d0*/  UMOV UR6, 0x0 ;  /* 0x0000000000067882 */ /* 0x000fe20000000000 */
[----:B------:R-:W-:-:S10]  /*f1e0*/  UMOV UR7, 0x14f00000 ;  /* 0x14f0000000077882 */ /* 0x000fd40000000000 */
.L_x_82:
[----:B------:R-:W-:-:S13]  /*f1f0*/  @P0 ELECT P3, URZ, PT ;  /* 0x00000000003f082f */ /* 0x000fda0003860000 */
[----:B-----5:R-:W-:Y:S01]  /*f200*/  @P3 R2UR UR13, R4 ;  /* 0x00000000040d32ca */ /* 0x020fe200000e0000 */
[----:B------:R-:W-:Y:S01]  /*f210*/  UMOV UR12, UR36 ;  /* 0x00000024000c7c82 */ /* 0x000fe20008000000 */
[----:B------:R-:W-:Y:S02]  /*f220*/  @P3 R2UR UR11, R2 ;  /* 0x00000000020b32ca */ /* 0x000fe400000e0000 */
[----:B------:R-:W-:Y:S02]  /*f230*/  @P3 PLOP3.LUT P0, PT, P3, PT, PT, 0x8, 0x0 ;  /* 0x000000000000381c */ /* 0x000fe40001f0e170 */
[----:B------:R-:W-:-:S09]  /*f240*/  PLOP3.LUT P3, PT, PT, PT, PT, 0x8, 0x0 ;  /* 0x000000000000781c */ /* 0x000fd20003f6e170 */
[----:B------:R1:W-:Y:S02]  /*f250*/  UTMALDG.4D [UR8], [UR4], desc[UR6] ;  /* 0x00000608040075b4 */ /* 0x0003e40008019000 */
[----:B-1----:R-:W-:Y:S05]  /*f260*/  @P0 BRA.U.ANY `(.L_x_82) ;  /* 0xfffffffd00e00947 */ /* 0x002fea000393ffff */
[----:B------:R-:W-:Y:S01]  /*f270*/  IMAD.MOV.U32 R14, RZ, RZ, 0x40 ;  /* 0x00000040ff0e7424 */ /* 0x000fe200078e00ff */
[----:B------:R-:W-:Y:S01]  /*f280*/  PLOP3.LUT P0, PT, PT, PT, PT, 0x80, 0x0 ;  /* 0x000000000000781c */ /* 0x000fe20003f0f070 */
[----:B------:R-:W-:Y:S01]  /*f290*/  UIADD3 UR8, UR38, 0x26c00, URZ ;  /* 0x00026c0026087890 */ /* 0x000fe2000fffe03f */
[----:B------:R-:W-:Y:S02]  /*f2a0*/  UMOV UR6, 0x0 ;  /* 0x0000000000067882 */ /* 0x000fe40000000000 */
[----:B------:R-:W-:Y:S01]  /*f2b0*/  R2UR UR10, R14 ;  /* 0x000000000e0a72ca */ /* 0x000fe200000e0000 */
[----:B------:R-:W-:-:S14]  /*f2c0*/  UMOV UR7, 0x14f00000 ;  /* 0x14f0000000077882 */ /* 0x000fdc0000000000 */
.L_x_83:
[----:B------:R-:W-:-:S13]  /*f2d0*/  @P0 ELECT P3, URZ, PT ;  /* 0x00000000003f082f */ /* 0x000fda0003860000 */
[----:B------:R-:W-:Y:S01]  /*f2e0*/  @P3 R2UR UR13, R4 ;  /* 0x00000000040d32ca */ /* 0x000fe200000e0000 */
[----:B------:R-:W-:Y:S01]  /*f2f0*/  UMOV UR12, UR36 ;  /* 0x00000024000c7c82 */ /* 0x000fe20008000000 */
[----:B------:R-:W-:Y:S02]  /*f300*/  @P3 R2UR UR11, R2 ;  /* 0x00000000020b32ca */ /* 0x000fe400000e0000 */
[----:B------:R-:W-:Y:S02]  /*f310*/  @P3 PLOP3.LUT P0, PT, P3, PT, PT, 0x8, 0x0 ;  /* 0x000000000000381c */ /* 0x000fe40001f0e170 */
[----:B------:R-:W-:-:S09]  /*f320*/  PLOP3.LUT P3, PT, PT, PT, PT, 0x8, 0x0 ;  /* 0x000000000000781c */ /* 0x000fd20003f6e170 */
[----:B------:R1:W-:Y:S02]  /*f330*/  UTMALDG.4D [UR8], [UR4], desc[UR6] ;  /* 0x00000608040075b4 */ /* 0x0003e40008019000 */
[----:B-1----:R-:W-:Y:S05]  /*f340*/  @P0 BRA.U.ANY `(.L_x_83) ;  /* 0xfffffffd00e00947 */ /* 0x002fea000393ffff */
[----:B0-----:R-:W-:Y:S01]  /*f350*/  IMAD.MOV.U32 R5, RZ, RZ, 0x80 ;  /* 0x00000080ff057424 */ /* 0x001fe200078e00ff */
[----:B------:R-:W-:Y:S01]  /*f360*/  PLOP3.LUT P0, PT, PT, PT, PT, 0x80, 0x0 ;  /* 0x000000000000781c */ /* 0x000fe20003f0f070 */
[----:B------:R-:W-:Y:S01]  /*f370*/  UIADD3 UR8, UR38, 0x29400, URZ ;  /* 0x0002940026087890 */ /* 0x000fe2000fffe03f */
[----:B------:R-:W-:Y:S02]  /*f380*/  UMOV UR6, 0x0 ;  /* 0x0000000000067882 */ /* 0x000fe40000000000 */
[----:B------:R-:W-:Y:S01]  /*f390*/  R2UR UR10, R5 ;  /* 0x00000000050a72ca */ /* 0x000fe200000e0000 */
[----:B------:R-:W-:-:S14]  /*f3a0*/  UMOV UR7, 0x14f00000 ;  /* 0x14f0000000077882 */ /* 0x000fdc0000000000 */
.L_x_84:
        /* <DEDUP_REMOVED lines=14> */
.L_x_85:
        /* <DEDUP_REMOVED lines=8> */
[----:B------:R-:W-:Y:S01]  /*f510*/  SHF.L.U32 R2, R7, 0x1f, RZ ;  /* 0x0000001f07027819 */ /* 0x000fe200000006ff */
[----:B------:R-:W-:Y:S03]  /*f520*/  BSSY B2, `(.L_x_86) ;  /* 0x0000003000027945 */ /* 0x000fe60003800000 */
[----:B------:R-:W0:Y:S02]  /*f530*/  SYNCS.PHASECHK.TRANS64.TRYWAIT P0, [UR38+0x38868], R2 ;  /* 0x03886802ff0075a7 */ /* 0x000e240008000166 */
[----:B0-----:R-:W-:Y:S05]  /*f540*/  @!P0 BRA `(.L_x_87) ;  /* 0x0000002800308947 */ /* 0x001fea0003800000 */
.L_x_160:
[----:B------:R-:W-:Y:S05]  /*f550*/  BSYNC B2 ;  /* 0x0000000000027941 */ /* 0x000fea0003800000 */
.L_x_86:
[----:B------:R-:W-:Y:S01]  /*f560*/  BSSY B2, `(.L_x_88) ;  /* 0x0000009000027945 */ /* 0x000fe20003800000 */
[----:B0-----:R-:W-:Y:S01]  /*f570*/  IMAD.MOV.U32 R2, RZ, RZ, 0x0 ;  /* 0x00000000ff027424 */ /* 0x001fe200078e00ff */
[----:B------:R-:W-:Y:S02]  /*f580*/  MOV R3, 0x14f00000 ;  /* 0x14f0000000037802 */ /* 0x000fe40000000f00 */
[----:B------:R-:W-:Y:S05]  /*f590*/  @P1 BRA `(.L_x_89) ;  /* 0x0000000000141947 */ /* 0x000fea0003800000 */
[----:B------:R-:W-:Y:S01]  /*f5a0*/  ISETP.NE.AND P0, PT, R10, RZ, PT ;  /* 0x000000ff0a00720c */ /* 0x000fe20003f05270 */
[----:B------:R-:W-:-:S04]  /*f5b0*/  IMAD.MOV.U32 R7, RZ, RZ, 0xa000 ;  /* 0x0000a000ff077424 */ /* 0x000fc800078e00ff */
[----:B------:R0:W-:Y:S08]  /*f5c0*/  SYNCS.ARRIVE.TRANS64 RZ, [UR38+0x38858], R7 ;  /* 0x03885807ffff79a7 */ /* 0x0001f00008000026 */
[----:B0-----:R-:W-:Y:S05]  /*f5d0*/  @!P0 BRA `(.L_x_89) ;  /* 0x0000000000048947 */ /* 0x001fea0003800000 */
[----:B------:R-:W-:Y:S01]  /*f5e0*/  BPT.TRAP 0x1 ;  /* 0x000000040000795c */ /* 0x000fe20000300000 */
.L_x_89:
[----:B------:R-:W-:Y:S05]  /*f5f0*/  BSYNC B2 ;  /* 0x0000000000027941 */ /* 0x000fea0003800000 */
.L_x_88:
        /* <DEDUP_REMOVED lines=10> */
.L_x_90:
        /* <DEDUP_REMOVED lines=13> */
.L_x_91:
        /* <DEDUP_REMOVED lines=13> */
.L_x_92:
        /* <DEDUP_REMOVED lines=13> */
.L_x_93:
        /* <DEDUP_REMOVED lines=8> */
[----:B------:R-:W-:Y:S02]  /*f990*/  IMAD.MOV.U32 R17, RZ, RZ, R11 ;  /* 0x000000ffff117224 */ /* 0x000fe400078e000b */
[----:B------:R-:W-:-:S07]  /*f9a0*/  IMAD.MOV.U32 R16, RZ, RZ, R4 ;  /* 0x000000ffff107224 */ /* 0x000fce00078e0004 */
.L_x_76:
[----:B------:R-:W-:Y:S05]  /*f9b0*/  BSYNC B1 ;  /* 0x0000000000017941 */ /* 0x000fea0003800000 */
.L_x_75:
[----:B------:R-:W-:Y:S02]  /*f9c0*/  VIADD R0, R0, 0xfffffffe ;  /* 0xfffffffe00007836 */ /* 0x000fe40000000000 */
[----:B------:R-:W-:Y:S01]  /*f9d0*/  IMAD.MOV.U32 R7, RZ, RZ, R9 ;  /* 0x000000ffff077224 */ /* 0x000fe200078e0009 */
[----:B------:R-:W-:Y:S06]  /*f9e0*/  @P2 BRA `(.L_x_94) ;  /* 0xffffffe8004c2947 */ /* 0x000fec000383ffff */
[----:B------:R-:W-:Y:S05]  /*f9f0*/  BSYNC B0 ;  /* 0x0000000000007941 */ /* 0x000fea0003800000 */
.L_x_55:
[----:B------:R-:W-:Y:S01]  /*fa00*/  ISETP.NE.AND P0, PT, R12, RZ, PT ;  /* 0x000000ff0c00720c */ /* 0x000fe20003f05270 */
[----:B------:R-:W-:-:S12]  /*fa10*/  BSSY B0, `(.L_x_54) ;  /* 0x00000b3000007945 */ /* 0x000fd80003800000 */
[----:B------:R-:W-:Y:S05]  /*fa20*/  @!P0 BRA `(.L_x_95) ;  /* 0x0000000800c48947 */ /* 0x000fea0003800000 */
[----:B------:R-:W2:Y:S01]  /*fa30*/  LDL R2, [R1] ;  /* 0x0000000001027983 */ /* 0x000ea20000100800 */
[----:B------:R-:W-:Y:S02]  /*fa40*/  MOV R8, 0x1 ;  /* 0x0000000100087802 */ /* 0x000fe40000000f00 */
[----:B--2---:R-:W-:-:S13]  /*fa50*/  ISETP.NE.AND P1, PT, R2, RZ, PT ;  /* 0x000000ff0200720c */ /* 0x004fda0003f25270 */
[----:B------:R-:W-:Y:S05]  /*fa60*/  @!P1 BRA `(.L_x_95) ;  /* 0x0000000800b49947 */ /* 0x000fea0003800000 */
[----:B------:R-:W2:Y:S02]  /*fa70*/  LDL.LU R2, [R1+0x4] ;  /* 0x0000040001027983 */ /* 0x000ea40000300800 */
[----:B--2---:R-:W-:-:S13]  /*fa80*/  ISETP.NE.AND P1, PT, R2, RZ, PT ;  /* 0x000000ff0200720c */ /* 0x004fda0003f25270 */
[----:B------:R-:W-:Y:S05]  /*fa90*/  @!P1 BRA `(.L_x_96) ;  /* 0x0000000000509947 */ /* 0x000fea0003800000 */
[----:B------:R-:W0:Y:S01]  /*faa0*/  LDC R7, c[0x0][0x43c] ;  /* 0x00010f00ff077b82 */ /* 0x000e220000000800 */
[----:B------:R-:W-:Y:S01]  /*fab0*/  IMAD.MOV.U32 R6, RZ, RZ, R0 ;  /* 0x000000ffff067224 */ /* 0x000fe200078e0000 */
[----:B------:R-:W-:Y:S01]  /*fac0*/  ULDC.64 UR4, c[0x0][0x428] ;  /* 0x00010a0000047ab9 */ /* 0x000fe20000000a00 */
[----:B------:R-:W-:Y:S01]  /*fad0*/  ULDC.64 UR6, c[0x0][0x208] ;  /* 0x0000820000067ab9 */ /* 0x000fe20000000a00 */
[----:B------:R-:W-:-:S04]  /*fae0*/  IMAD R19, R19, UR4, RZ ;  /* 0x0000000413137c24 */ /* 0x000fc8000f8e02ff */
[----:B------:R-:W-:Y:S01]  /*faf0*/  IMAD R19, R18, UR5, R19 ;  /* 0x0000000512137c24 */ /* 0x000fe2000f8e0213 */
[----:B0-----:R-:W-:-:S13]  /*fb00*/  ISETP.NE.AND P0, PT, R7, 0x1, PT ;  /* 0x000000010700780c */ /* 0x001fda0003f05270 */
[----:B------:R-:W0:Y:S02]  /*fb10*/  @P0 LDC.64 R2, c[0x0][0x440] ;  /* 0x00011000ff020b82 */ /* 0x000e240000000a00 */
[----:B0-----:R-:W-:-:S05]  /*fb20*/  @P0 IMAD.HI.U32 R2, R0, R2, RZ ;  /* 0x0000000200020227 */ /* 0x001fca00078e00ff */
[----:B------:R-:W-:-:S04]  /*fb30*/  @P0 SHF.R.U32.HI R6, RZ, R3, R2 ;  /* 0x00000003ff060219 */ /* 0x000fc80000011602 */
[--C-:B------:R-:W-:Y:S01]  /*fb40*/  SHF.R.S32.HI R3, RZ, 0x1f, R6.reuse ;  /* 0x0000001fff037819 */ /* 0x100fe20000011406 */
[----:B------:R-:W-:-:S04]  /*fb50*/  IMAD.MOV.U32 R2, RZ, RZ, R6 ;  /* 0x000000ffff027224 */ /* 0x000fc800078e0006 */
[----:B------:R-:W-:Y:S01]  /*fb60*/  IMAD.WIDE.U32 R2, R18, UR4, R2 ;  /* 0x0000000412027c25 */ /* 0x000fe2000f8e0002 */
[----:B------:R-:W-:-:S03]  /*fb70*/  ULDC.64 UR4, c[0x0][0x418] ;  /* 0x0001060000047ab9 */ /* 0x000fc60000000a00 */
[----:B------:R-:W-:Y:S01]  /*fb80*/  IMAD.IADD R3, R19, 0x1, R3 ;  /* 0x0000000113037824 */ /* 0x000fe200078e0203 */
[----:B------:R-:W-:-:S04]  /*fb90*/  LEA R4, P0, R2, UR4, 0x2 ;  /* 0x0000000402047c11 */ /* 0x000fc8000f8010ff */
[----:B------:R-:W-:-:S05]  /*fba0*/  LEA.HI.X R5, R2, UR5, R3, 0x2, P0 ;  /* 0x0000000502057c11 */ /* 0x000fca00080f1403 */
[----:B------:R0:W5:Y:S01]  /*fbb0*/  LDG.E R4, desc[UR6][R4.64] ;  /* 0x0000000604047981 */ /* 0x000162000c1e1900 */
[----:B------:R-:W-:-:S04]  /*fbc0*/  IMAD.MOV R2, RZ, RZ, -R6 ;  /* 0x000000ffff027224 */ /* 0x000fc800078e0a06 */
[----:B------:R-:W-:-:S07]  /*fbd0*/  IMAD R0, R7, R2, R0 ;  /* 0x0000000207007224 */ /* 0x000fce00078e0200 */
.L_x_96:
[----:B------:R-:W1:Y:S01]  /*fbe0*/  S2R R2, SR_TID.X ;  /* 0x0000000000027919 */ /* 0x000e620000002100 */
[----:B------:R-:W-:Y:S01]  /*fbf0*/  BSSY B1, `(.L_x_97) ;  /* 0x0000006000017945 */ /* 0x000fe20003800000 */
[----:B-1----:R-:W-:Y:S02]  /*fc00*/  LOP3.LUT R3, R2, 0x7f, RZ, 0xc0, !PT ;  /* 0x0000007f02037812 */ /* 0x002fe400078ec0ff */
[----:B------:R-:W-:Y:S02]  /*fc10*/  SHF.L.U32 R2, R9, 0x1f, RZ ;  /* 0x0000001f09027819 */ /* 0x000fe400000006ff */
[----:B------:R-:W-:Y:S02]  /*fc20*/  ISETP.NE.AND P1, PT, R3, RZ, PT ;  /* 0x000000ff0300720c */ /* 0x000fe40003f25270 */
[----:B------:R-:W1:Y:S02]  /*fc30*/  SYNCS.PHASECHK.TRANS64.TRYWAIT P0, [UR38+0x38848], R2 ;  /* 0x03884802ff0075a7 */ /* 0x000e640008000166 */
[----:B-1----:R-:W-:Y:S09]  /*fc40*/  @!P0 BRA `(.L_x_98) ;  /* 0x0000002000888947 */ /* 0x002ff20003800000 */
.L_x_161:
[----:B------:R-:W-:Y:S05]  /*fc50*/  BSYNC B1 ;  /* 0x0000000000017941 */ /* 0x000fea0003800000 */
.L_x_97:
[----:B------:R-:W-:Y:S04]  /*fc60*/  BSSY B1, `(.L_x_99) ;  /* 0x0000007000017945 */ /* 0x000fe80003800000 */
[----:B------:R-:W-:Y:S05]  /*fc70*/  @P1 BRA `(.L_x_100) ;  /* 0x0000000000141947 */ /* 0x000fea0003800000 */
[----:B------:R-:W-:Y:S01]  /*fc80*/  ISETP.NE.AND P0, PT, R10, RZ, PT ;  /* 0x000000ff0a00720c */ /* 0x000fe20003f05270 */
[----:B-1----:R-:W-:-:S04]  /*fc90*/  IMAD.MOV.U32 R3, RZ, RZ, 0xa000 ;  /* 0x0000a000ff037424 */ /* 0x002fc800078e00ff */
[----:B------:R2:W-:Y:S08]  /*fca0*/  SYNCS.ARRIVE.TRANS64 RZ, [UR38+0x38838], R3 ;  /* 0x03883803ffff79a7 */ /* 0x0005f00008000026 */
[----:B--2---:R-:W-:Y:S05]  /*fcb0*/  @!P0 BRA `(.L_x_100) ;  /* 0x0000000000048947 */ /* 0x004fea0003800000 */
[----:B------:R-:W-:Y:S01]  /*fcc0*/  BPT.TRAP 0x1 ;  /* 0x000000040000795c */ /* 0x000fe20000300000 */
.L_x_100:
[----:B------:R-:W-:Y:S05]  /*fcd0*/  BSYNC B1 ;  /* 0x0000000000017941 */ /* 0x000fea0003800000 */
.L_x_99:
[----:B0-----:R-:W-:Y:S01]  /*fce0*/  MOV R5, RZ ;  /* 0x000000ff00057202 */ /* 0x001fe20000000f00 */
[----:B------:R-:W-:Y:S01]  /*fcf0*/  ULDC.64 UR4, c[0x0][0x198] ;  /* 0x0000660000047ab9 */ /* 0x000fe20000000a00 */
[----:B------:R-:W-:Y:S01]  /*fd00*/  PLOP3.LUT P0, PT, PT, PT, PT, 0x80, 0x0 ;  /* 0x000000000000781c */ /* 0x000fe20003f0f070 */
[----:B------:R-:W-:Y:S01]  /*fd10*/  UIADD3 UR4, UP0, UR4, 0x370, URZ ;  /* 0x0000037004047890 */ /* 0x000fe2000ff1e03f */
[----:B------:R-:W-:Y:S01]  /*fd20*/  R2UR UR10, R5 ;  /* 0x00000000050a72ca */ /* 0x000fe200000e0000 */
[----:B-1----:R-:W-:Y:S01]  /*fd30*/  IMAD R3, R0, 0x50, RZ ;  /* 0x0000005000037824 */ /* 0x002fe200078e02ff */
[----:B------:R-:W-:Y:S02]  /*fd40*/  UIADD3 UR8, UR38, 0x2e400, URZ ;  /* 0x0002e40026087890 */ /* 0x000fe4000fffe03f */
[----:B------:R-:W-:Y:S02]  /*fd50*/  UIADD3 UR9, UR38, 0x38838, URZ ;  /* 0x0003883826097890 */ /* 0x000fe4000fffe03f */
[----:B------:R-:W-:Y:S01]  /*fd60*/  UIADD3.X UR5, URZ, UR5, URZ, UP0, !UPT ;  /* 0x000000053f057290 */ /* 0x000fe200087fe43f */
[----:B------:R-:W-:Y:S01]  /*fd70*/  UMOV UR6, 0x0 ;  /* 0x0000000000067882 */ /* 0x000fe20000000000 */
[----:B------:R-:W-:-:S10]  /*fd80*/  UMOV UR7, 0x14f00000 ;  /* 0x14f0000000077882 */ /* 0x000fd40000000000 */
.L_x_101:
[----:B------:R-:W-:-:S13]  /*fd90*/  @P0 ELECT P2, URZ, PT ;  /* 0x00000000003f082f */ /* 0x000fda0003840000 */
[----:B-----5:R-:W-:Y:S01]  /*fda0*/  @P2 R2UR UR13, R4 ;  /* 0x00000000040d22ca */ /* 0x020fe200000e0000 */
        /* <DEDUP_REMOVED lines=12> */
.L_x_102:
        /* <DEDUP_REMOVED lines=14> */
.L_x_103:
        /* <DEDUP_REMOVED lines=14> */
.L_x_104:
        /* <DEDUP_REMOVED lines=8> */
[----:B------:R-:W0:Y:S01]  /*100b0*/  SYNCS.PHASECHK.TRANS64.TRYWAIT P0, [UR38+0x38860], R2 ;  /* 0x03886002ff0075a7 */ /* 0x000e220008000166 */
[----:B------:R-:W-:Y:S04]  /*100c0*/  BSSY B1, `(.L_x_105) ;  /* 0x0000002000017945 */ /* 0x000fe80003800000 */
[----:B0-----:R-:W-:Y:S05]  /*100d0*/  @!P0 BRA `(.L_x_106) ;  /* 0x0000001c007c8947 */ /* 0x001fea0003800000 */
.L_x_162:
[----:B------:R-:W-:Y:S05]  /*100e0*/  BSYNC B1 ;  /* 0x0000000000017941 */ /* 0x000fea0003800000 */
.L_x_105:
[----:B------:R-:W-:Y:S01]  /*100f0*/  BSSY B1, `(.L_x_107) ;  /* 0x0000009000017945 */ /* 0x000fe20003800000 */
[----:B0-----:R-:W-:Y:S02]  /*10100*/  IMAD.MOV.U32 R2, RZ, RZ, 0x0 ;  /* 0x00000000ff027424 */ /* 0x001fe400078e00ff */
[----:B------:R-:W-:Y:S01]  /*10110*/  IMAD.MOV.U32 R3, RZ, RZ, 0x14f00000 ;  /* 0x14f00000ff037424 */ /* 0x000fe200078e00ff */
[----:B------:R-:W-:Y:S06]  /*10120*/  @P1 BRA `(.L_x_108) ;  /* 0x0000000000141947 */ /* 0x000fec0003800000 */
[----:B------:R-:W-:Y:S02]  /*10130*/  ISETP.NE.AND P0, PT, R10, RZ, PT ;  /* 0x000000ff0a00720c */ /* 0x000fe40003f05270 */
[----:B------:R-:W-:-:S04]  /*10140*/  MOV R12, 0xa000 ;  /* 0x0000a000000c7802 */ /* 0x000fc80000000f00 */
[----:B------:R0:W-:Y:S07]  /*10150*/  SYNCS.ARRIVE.TRANS64 RZ, [UR38+0x38850], R12 ;  /* 0x0388500cffff79a7 */ /* 0x0001ee0008000026 */
[----:B------:R-:W-:Y:S05]  /*10160*/  @!P0 BRA `(.L_x_108) ;  /* 0x0000000000048947 */ /* 0x000fea0003800000 */
[----:B------:R-:W-:Y:S01]  /*10170*/  BPT.TRAP 0x1 ;  /* 0x000000040000795c */ /* 0x000fe20000300000 */
.L_x_108:
[----:B------:R-:W-:Y:S05]  /*10180*/  BSYNC B1 ;  /* 0x0000000000017941 */ /* 0x000fea0003800000 */
.L_x_107:
        /* <DEDUP_REMOVED lines=10> */
.L_x_109:
        /* <DEDUP_REMOVED lines=8> */
[----:B------:R-:W-:Y:S01]  /*102b0*/  R2UR UR10, R6 ;  /* 0x00000000060a72ca */ /* 0x000fe200000e0000 */
[----:B------:R-:W-:Y:S01]  /*102c0*/  UIADD3 UR8, UR38, 0x2c00, URZ ;  /* 0x00002c0026087890 */ /* 0x000fe2000fffe03f */
[----:B------:R-:W-:Y:S02]  /*102d0*/  R2UR UR6, R2 ;  /* 0x00000000020672ca */ /* 0x000fe400000e0000 */
[----:B------:R-:W-:Y:S02]  /*102e0*/  R2UR UR7, R3 ;  /* 0x00000000030772ca */ /* 0x000fe400000e0000 */
[----:B------:R-:W-:-:S13]  /*102f0*/  PLOP3.LUT P0, PT, PT, PT, PT, 0x80, 0x0 ;  /* 0x000000000000781c */ /* 0x000fda0003f0f070 */
.L_x_110:
        /* <DEDUP_REMOVED lines=13> */
.L_x_111:
        /* <DEDUP_REMOVED lines=13> */
.L_x_112:
        /* <DEDUP_REMOVED lines=8> */
[----:B------:R-:W-:Y:S02]  /*10520*/  IMAD.MOV.U32 R17, RZ, RZ, R0 ;  /* 0x000000ffff117224 */ /* 0x000fe400078e0000 */
[----:B------:R-:W-:-:S07]  /*10530*/  IMAD.MOV.U32 R16, RZ, RZ, R4 ;  /* 0x000000ffff107224 */ /* 0x000fce00078e0004 */
.L_x_95:
[----:B------:R-:W-:Y:S05]  /*10540*/  BSYNC B0 ;  /* 0x0000000000007941 */ /* 0x000fea0003800000 */
.L_x_54:
[----:B------:R-:W2:Y:S01]  /*10550*/  LDL.LU R0, [R1] ;  /* 0x0000000001007983 */ /* 0x000ea20000300800 */
[----:B------:R-:W-:Y:S01]  /*10560*/  BSSY B0, `(.L_x_113) ;  /* 0x0000051000007945 */ /* 0x000fe20003800000 */
[----:B--2---:R-:W-:-:S13]  /*10570*/  ISETP.NE.AND P0, PT, R0, RZ, PT ;  /* 0x000000ff0000720c */ /* 0x004fda0003f05270 */
[----:B------:R-:W-:Y:S05]  /*10580*/  @!P0 BRA `(.L_x_114) ;  /* 0x0000000400388947 */ /* 0x000fea0003800000 */
[----:B------:R-:W2:Y:S01]  /*10590*/  S2R R0, SR_TID.X ;  /* 0x0000000000007919 */ /* 0x000ea20000002100 */
[----:B-1----:R-:W-:Y:S01]  /*105a0*/  LEA R3, R8, UR38, 0x3 ;  /* 0x0000002608037c11 */ /* 0x002fe2000f8e18ff */
[----:B------:R-:W-:Y:S01]  /*105b0*/  BSSY B1, `(.L_x_115) ;  /* 0x0000006000017945 */ /* 0x000fe20003800000 */
[----:B--2---:R-:W-:Y:S02]  /*105c0*/  LOP3.LUT R2, R0, 0x7f, RZ, 0xc0, !PT ;  /* 0x0000007f00027812 */ /* 0x004fe400078ec0ff */
[----:B------:R-:W-:Y:S02]  /*105d0*/  SHF.L.U32 R0, R9, 0x1f, RZ ;  /* 0x0000001f09007819 */ /* 0x000fe400000006ff */
[----:B------:R-:W-:Y:S02]  /*105e0*/  ISETP.NE.AND P1, PT, R2, RZ, PT ;  /* 0x000000ff0200720c */ /* 0x000fe40003f25270 */
[----:B------:R-:W1:Y:S02]  /*105f0*/  SYNCS.PHASECHK.TRANS64.TRYWAIT P0, [R3+URZ+0x38860], R0 ;  /* 0x03886000030075a7 */ /* 0x000e64000800017f */
[----:B-1----:R-:W-:Y:S09]  /*10600*/  @!P0 BRA `(.L_x_116) ;  /* 0x0000001800488947 */ /* 0x002ff20003800000 */
.L_x_163:
[----:B------:R-:W-:Y:S05]  /*10610*/  BSYNC B1 ;  /* 0x0000000000017941 */ /* 0x000fea0003800000 */
.L_x_115:
[----:B------:R-:W-:Y:S04]  /*10620*/  BSSY B1, `(.L_x_117) ;  /* 0x0000008000017945 */ /* 0x000fe80003800000 */
[----:B------:R-:W-:Y:S05]  /*10630*/  @P1 BRA `(.L_x_118) ;  /* 0x0000000000181947 */ /* 0x000fea0003800000 */
[----:B------:R-:W2:Y:S01]  /*10640*/  S2R R2, SR_TID.X ;  /* 0x0000000000027919 */ /* 0x000ea20000002100 */
[----:B-1----:R-:W-:-:S04]  /*10650*/  IMAD.MOV.U32 R0, RZ, RZ, 0xa000 ;  /* 0x0000a000ff007424 */ /* 0x002fc800078e00ff */
[----:B------:R3:W-:Y:S01]  /*10660*/  SYNCS.ARRIVE.TRANS64 RZ, [R3+URZ+0x38850], R0 ;  /* 0x0388500003ff79a7 */ /* 0x0007e2000800003f */
[----:B--2---:R-:W-:-:S13]  /*10670*/  LOP3.LUT P0, RZ, R2, 0x1f, RZ, 0xc0, !PT ;  /* 0x0000001f02ff7812 */ /* 0x004fda000780c0ff */
[----:B---3--:R-:W-:Y:S05]  /*10680*/  @!P0 BRA `(.L_x_118) ;  /* 0x0000000000048947 */ /* 0x008fea0003800000 */
[----:B------:R-:W-:Y:S01]  /*10690*/  BPT.TRAP 0x1 ;  /* 0x000000040000795c */ /* 0x000fe20000300000 */
.L_x_118:
[----:B------:R-:W-:Y:S05]  /*106a0*/  BSYNC B1 ;  /* 0x0000000000017941 */ /* 0x000fea0003800000 */
.L_x_117:
[----:B------:R-:W-:Y:S01]  /*106b0*/  R2UR UR4, R8 ;  /* 0x00000000080472ca */ /* 0x000fe200000e0000 */
[----:B------:R-:W-:Y:S01]  /*106c0*/  ULDC.64 UR6, c[0x0][0x198] ;  /* 0x0000660000067ab9 */ /* 0x000fe20000000a00 */
[----:B------:R-:W-:Y:S01]  /*106d0*/  R2UR UR9, R3 ;  /* 0x00000000030972ca */ /* 0x000fe200000e0000 */
[----:B------:R-:W-:Y:S01]  /*106e0*/  UIADD3 UR6, UP0, UR6, 0x470, URZ ;  /* 0x0000047006067890 */ /* 0x000fe2000ff1e03f */
[----:B------:R-:W-:Y:S01]  /*106f0*/  PLOP3.LUT P0, PT, PT, PT, PT, 0x80, 0x0 ;  /* 0x000000000000781c */ /* 0x000fe20003f0f070 */
[----:B------:R-:W-:Y:S01]  /*10700*/  IMAD R17, R17, 0x50, RZ ;  /* 0x0000005011117824 */ /* 0x000fe200078e02ff */
[----:B------:R-:W-:Y:S01]  /*10710*/  UMOV UR14, 0x0 ;  /* 0x00000000000e7882 */ /* 0x000fe20000000000 */
[----:B------:R-:W-:Y:S01]  /*10720*/  UIADD3.X UR7, URZ, UR7, URZ, UP0, !UPT ;  /* 0x000000073f077290 */ /* 0x000fe200087fe43f */
[----:B------:R-:W-:Y:S01]  /*10730*/  UMOV UR15, 0x14f00000 ;  /* 0x14f00000000f7882 */ /* 0x000fe20000000000 */
[----:B------:R-:W-:-:S04]  /*10740*/  UMOV UR10, URZ ;  /* 0x0000003f000a7c82 */ /* 0x000fc80008000000 */
[----:B------:R-:W-:Y:S02]  /*10750*/  UIMAD UR4, UR4, 0xa000, UR38 ;  /* 0x0000a000040478a4 */ /* 0x000fe4000f8e0226 */
[----:B------:R-:W-:Y:S02]  /*10760*/  UIADD3 UR9, UR9, 0x38850, URZ ;  /* 0x0003885009097890 */ /* 0x000fe4000fffe03f */
[----:B------:R-:W-:-:S12]  /*10770*/  UIADD3 UR8, UR4, 0x400, URZ ;  /* 0x0000040004087890 */ /* 0x000fd8000fffe03f */
.L_x_119:
[----:B------:R-:W-:-:S13]  /*10780*/  @P0 ELECT P1, URZ, PT ;  /* 0x00000000003f082f */ /* 0x000fda0003820000 */
[----:B------:R-:W-:Y:S01]  /*10790*/  @P1 R2UR UR13, R16 ;  /* 0x00000000100d12ca */ /* 0x000fe200000e0000 */
[----:B------:R-:W-:Y:S01]  /*107a0*/  UMOV UR12, UR36 ;  /* 0x00000024000c7c82 */ /* 0x000fe20008000000 */
[----:B------:R-:W-:Y:S02]  /*107b0*/  @P1 R2UR UR11, R17 ;  /* 0x00000000110b12ca */ /* 0x000fe400000e0000 */
[----:B------:R-:W-:Y:S02]  /*107c0*/  @P1 PLOP3.LUT P0, PT, P1, PT, PT, 0x8, 0x0 ;  /* 0x000000000000181c */ /* 0x000fe40000f0e170 */
[----:B------:R-:W-:-:S09]  /*107d0*/  PLOP3.LUT P1, PT, PT, PT, PT, 0x8, 0x0 ;  /* 0x000000000000781c */ /* 0x000fd20003f2e170 */
[----:B------:R2:W-:Y:S02]  /*107e0*/  UTMALDG.4D [UR8], [UR6], desc[UR14] ;  /* 0x00000e08060075b4 */ /* 0x0005e40008019000 */
[----:B--2---:R-:W-:Y:S05]  /*107f0*/  @P0 BRA.U.ANY `(.L_x_119) ;  /* 0xfffffffd00e00947 */ /* 0x004fea000393ffff */
[----:B------:R-:W-:Y:S01]  /*10800*/  PLOP3.LUT P0, PT, PT, PT, PT, 0x80, 0x0 ;  /* 0x000000000000781c */ /* 0x000fe20003f0f070 */
[----:B------:R-:W-:Y:S01]  /*10810*/  UIADD3 UR8, UR4, 0x2c00, URZ ;  /* 0x00002c0004087890 */ /* 0x000fe2000fffe03f */
[----:B------:R-:W-:Y:S01]  /*10820*/  UMOV UR14, 0x0 ;  /* 0x00000000000e7882 */ /* 0x000fe20000000000 */
[----:B------:R-:W-:Y:S01]  /*10830*/  UMOV UR15, 0x14f00000 ;  /* 0x14f00000000f7882 */ /* 0x000fe20000000000 */
[----:B------:R-:W-:-:S09]  /*10840*/  UMOV UR10, 0x40 ;  /* 0x00000040000a7882 */ /* 0x000fd20000000000 */
.L_x_120:
        /* <DEDUP_REMOVED lines=13> */
.L_x_121:
        /* <DEDUP_REMOVED lines=10> */
[----:B------:R-:W-:Y:S02]  /*109c0*/  UMOV UR5, 0x14f00000 ;  /* 0x14f0000000057882 */ /* 0x000fe40000000000 */
[----:B------:R-:W-:Y:S01]  /*109d0*/  UMOV UR4, 0x0 ;  /* 0x0000000000047882 */ /* 0x000fe20000000000 */
[----:B------:R-:W-:-:S08]  /*109e0*/  UMOV UR10, 0xc0 ;  /* 0x000000c0000a7882 */ /* 0x000fd00000000000 */
.L_x_122:
        /* <DEDUP_REMOVED lines=8> */
.L_x_114:
[----:B------:R-:W-:Y:S05]  /*10a70*/  BSYNC B0 ;  /* 0x0000000000007941 */ /* 0x000fea0003800000 */
.L_x_113:
[----:B-1----:R-:W-:Y:S02]  /*10a80*/  VIADD R0, R8, 0x1 ;  /* 0x0000000108007836 */ /* 0x002fe40000000000 */
[----:B------:R-:W-:-:S03]  /*10a90*/  IMAD.MOV.U32 R3, RZ, RZ, RZ ;  /* 0x000000ffff037224 */ /* 0x000fc600078e00ff */
[----:B------:R-:W-:-:S04]  /*10aa0*/  ISETP.NE.AND P0, PT, R0, 0x2, PT ;  /* 0x000000020000780c */ /* 0x000fc80003f05270 */
[----:B------:R-:W-:Y:S02]  /*10ab0*/  SEL R2, RZ, 0x1, P0 ;  /* 0x00000001ff027807 */ /* 0x000fe40000000000 */
[----:B------:R-:W-:Y:S02]  /*10ac0*/  SEL R0, R0, RZ, P0 ;  /* 0x000000ff00007207 */ /* 0x000fe40000000000 */
[----:B------:R-:W-:-:S07]  /*10ad0*/  LOP3.LUT R9, R9, R2, RZ, 0x3c, !PT ;  /* 0x0000000209097212 */ /* 0x000fce00078e3cff */
.L_x_38:
[----:B------:R-:W1:Y:S01]  /*10ae0*/  S2R R5, SR_CgaCtaId ;  /* 0x0000000000057919 */ /* 0x000e620000008800 */
[----:B------:R-:W-:Y:S02]  /*10af0*/  MOV R2, 0x400 ;  /* 0x0000040000027802 */ /* 0x000fe40000000f00 */
[----:B------:R-:W-:Y:S02]  /*10b00*/  SHF.L.U32 R3, R3, 0x1f, RZ ;  /* 0x0000001f03037819 */ /* 0x000fe400000006ff */
[----:B-1----:R-:W-:-:S04]  /*10b10*/  LEA R2, R5, R2, 0x18 ;  /* 0x0000000205027211 */ /* 0x002fc800078ec0ff */
[----:B------:R-:W1:Y:S02]  /*10b20*/  SYNCS.PHASECHK.TRANS64.TRYWAIT P0, [R2+URZ+0x38820], R3 ;  /* 0x03882003020075a7 */ /* 0x000e64000800017f */
[----:B-1----:R-:W-:Y:S05]  /*10b30*/  @!P0 BRA `(.L_x_123) ;  /* 0x0000001400108947 */ /* 0x002fea0003800000 */
.L_x_164:
[----:B------:R-:W-:-:S03]  /*10b40*/  UMOV UR4, 0xffffffff ;  /* 0xffffffff00047882 */ /* 0x000fc60000000000 */
[----:B------:R-:W-:Y:S05]  /*10b50*/  BRA.DIV UR4, `(.L_x_124) ;  /* 0x00000016041c7947 */ /* 0x000fea000b800000 */
[----:B-1----:R-:W1:Y:S02]  /*10b60*/  S2R R3, SR_TID.X ;  /* 0x0000000000037919 */ /* 0x002e640000002100 */
[----:B-1----:R-:W-:-:S04]  /*10b70*/  SHF.R.U32.HI R3, RZ, 0x5, R3 ;  /* 0x00000005ff037819 */ /* 0x002fc80000011603 */
[----:B------:R-:W-:-:S05]  /*10b80*/  LOP3.LUT R3, R3, 0x3, RZ, 0xc0, !PT ;  /* 0x0000000303037812 */ /* 0x000fca00078ec0ff */
[----:B------:R1:W2:Y:S02]  /*10b90*/  SHFL.IDX PT, R14, R3, RZ, 0x1f ;  /* 0x00001fff030e7589 */ /* 0x0002a400000e0000 */
.L_x_167:
[----:B--2---:R-:W-:-:S13]  /*10ba0*/  ISETP.NE.AND P0, PT, R14, RZ, PT ;  /* 0x000000ff0e00720c */ /* 0x004fda0003f05270 */
[----:B------:R-:W-:Y:S05]  /*10bb0*/  @P0 BRA `(.L_x_10) ;  /* 0x0000000000880947 */ /* 0x000fea0003800000 */
[----:B------:R-:W-:-:S03]  /*10bc0*/  UMOV UR4, 0xffffffff ;  /* 0xffffffff00047882 */ /* 0x000fc60000000000 */
[----:B------:R-:W-:Y:S05]  /*10bd0*/  BRA.DIV UR4, `(.L_x_125) ;  /* 0x0000001604307947 */ /* 0x000fea000b800000 */
[----:B------:R-:W-:-:S13]  /*10be0*/  ELECT P6, URZ, PT ;  /* 0x00000000003f782f */ /* 0x000fda00038c0000 */
.L_x_170:
[----:B------:R-:W-:Y:S05]  /*10bf0*/  @!P6 BRA `(.L_x_10) ;  /* 0x000000000078e947 */ /* 0x000fea0003800000 */
[----:B-1----:R-:W2:Y:S02]  /*10c00*/  LDL.LU R3, [R1+0x14] ;  /* 0x0000140001037983 */ /* 0x002ea40000300800 */
[----:B--2---:R-:W-:-:S04]  /*10c10*/  LOP3.LUT R3, R3, 0x2, RZ, 0xfc, !PT ;  /* 0x0000000203037812 */ /* 0x004fc800078efcff */
[----:B------:R-:W-:-:S13]  /*10c20*/  ISETP.NE.AND P2, PT, R3, 0x3, PT ;  /* 0x000000030300780c */ /* 0x000fda0003f45270 */
[----:B------:R-:W-:Y:S05]  /*10c30*/  @!P2 BRA `(.L_x_126) ;  /* 0x000000000004a947 */ /* 0x000fea0003800000 */
[----:B------:R-:W-:Y:S01]  /*10c40*/  BPT.TRAP 0x1 ;  /* 0x000000040000795c */ /* 0x000fe20000300000 */
.L_x_126:
[----:B------:R-:W-:Y:S01]  /*10c50*/  IADD3 R7, R2, 0x38840, RZ ;  /* 0x0003884002077810 */ /* 0x000fe20007ffe0ff */
[----:B------:R-:W-:Y:S01]  /*10c60*/  VIADD R3, R0, 0x1 ;  /* 0x0000000100037836 */ /* 0x000fe20000000000 */
[----:B------:R-:W-:-:S03]  /*10c70*/  SHF.L.U32 R5, R9, 0x1f, RZ ;  /* 0x0000001f09057819 */ /* 0x000fc600000006ff */
[----:B------:R-:W-:Y:S01]  /*10c80*/  IMAD R6, R0, 0x8, R7 ;  /* 0x0000000800067824 */ /* 0x000fe200078e0207 */
[----:B------:R-:W-:-:S03]  /*10c90*/  ISETP.NE.AND P1, PT, R3, 0x2, PT ;  /* 0x000000020300780c */ /* 0x000fc60003f25270 */
[----:B------:R-:W1:Y:S01]  /*10ca0*/  SYNCS.PHASECHK.TRANS64.TRYWAIT P0, [R6+URZ], R5 ;  /* 0x00000005060075a7 */ /* 0x000e62000800017f */
[----:B------:R-:W-:Y:S02]  /*10cb0*/  SEL R4, RZ, 0x1, P1 ;  /* 0x00000001ff047807 */ /* 0x000fe40000800000 */
[----:B------:R-:W-:Y:S02]  /*10cc0*/  SEL R8, R3, RZ, P1 ;  /* 0x000000ff03087207 */ /* 0x000fe40000800000 */
[----:B------:R-:W-:-:S03]  /*10cd0*/  LOP3.LUT R4, R9, R4, RZ, 0x3c, !PT ;  /* 0x0000000409047212 */ /* 0x000fc600078e3cff */
[----:B------:R-:W-:Y:S01]  /*10ce0*/  IMAD R3, R8, 0x8, R7 ;  /* 0x0000000808037824 */ /* 0x000fe200078e0207 */
[----:B------:R-:W-:Y:S01]  /*10cf0*/  SHF.L.U32 R4, R4, 0x1f, RZ ;  /* 0x0000001f04047819 */ /* 0x000fe200000006ff */
[----:B-1----:R-:W-:Y:S06]  /*10d00*/  @!P0 BRA `(.L_x_127) ;  /* 0x0000001400048947 */ /* 0x002fec0003800000 */
.L_x_171:
[----:B------:R-:W2:Y:S02]  /*10d10*/  SYNCS.PHASECHK.TRANS64.TRYWAIT P0, [R3+URZ], R4 ;  /* 0x00000004030075a7 */ /* 0x000ea4000800017f */
[----:B--2---:R-:W-:Y:S05]  /*10d20*/  @!P0 BRA `(.L_x_128) ;  /* 0x0000001400108947 */ /* 0x004fea0003800000 */
.L_x_172:
[----:B------:R-:W-:Y:S05]  /*10d30*/  @!P2 BRA `(.L_x_129) ;  /* 0x000000000004a947 */ /* 0x000fea0003800000 */
[----:B------:R-:W-:Y:S01]  /*10d40*/  BPT.TRAP 0x1 ;  /* 0x000000040000795c */ /* 0x000fe20000300000 */
.L_x_129:
[----:B--2---:R-:W-:-:S04]  /*10d50*/  VIADD R3, R2, 0x38860 ;  /* 0x0003886002037836 */ /* 0x004fc80000000000 */
[----:B------:R-:W-:-:S04]  /*10d60*/  IMAD R0, R0, 0x8, R3 ;  /* 0x0000000800007824 */ /* 0x000fc800078e0203 */
[----:B------:R-:W2:Y:S02]  /*10d70*/  SYNCS.PHASECHK.TRANS64.TRYWAIT P0, [R0+URZ], R5 ;  /* 0x00000005000075a7 */ /* 0x000ea4000800017f */
[----:B--2---:R-:W-:Y:S05]  /*10d80*/  @!P0 BRA `(.L_x_130) ;  /* 0x00000014000c8947 */ /* 0x004fea0003800000 */
.L_x_173:
[----:B------:R-:W-:-:S07]  /*10d90*/  LEA R3, R8, R3, 0x3 ;  /* 0x0000000308037211 */ /* 0x000fce00078e18ff */
.L_x_131:
[----:B---3--:R3:W4:Y:S02]  /*10da0*/  SYNCS.PHASECHK.TRANS64.TRYWAIT P0, [R3+URZ], R4 ;  /* 0x00000004030075a7 */ /* 0x008724000800017f */
[----:B----4-:R-:W-:Y:S05]  /*10db0*/  @!P0 NANOSLEEP.SYNCS 0x989680 ;  /* 0x009896800000895d */ /* 0x010fea0003900000 */
[----:B------:R-:W4:Y:S02]  /*10dc0*/  @!P0 SYNCS.PHASECHK.TRANS64 P0, [R3+URZ], R4 ;  /* 0x00000004030085a7 */ /* 0x000f24000800007f */
[----:B----4-:R-:W-:Y:S05]  /*10dd0*/  @!P0 BRA `(.L_x_131) ;  /* 0xfffffffc00f08947 */ /* 0x010fea000383ffff */
.L_x_10:
[----:B------:R-:W-:Y:S05]  /*10de0*/  BSYNC B6 ;  /* 0x0000000000067941 */ /* 0x000fea0003800000 */
.L_x_7:
[----:B------:R-:W-:Y:S05]  /*10df0*/  EXIT ;  /* 0x000000000000794d */ /* 0x000fea0003800000 */
.L_x_14:
[----:B------:R-:W-:-:S13]  /*10e00*/  R2UR UR4, R16 ;  /* 0x00000000100472ca */ /* 0x000fda00000e0000 */
[----:B0-----:R-:W-:-:S04]  /*10e10*/  IMAD.U32 R3, RZ, RZ, UR4 ;  /* 0x00000004ff037e24 */ /* 0x001fc8000f8e00ff */
[----:B------:R0:W1:Y:S03]  /*10e20*/  SYNCS.PHASECHK.TRANS64.TRYWAIT P1, [R3+URZ+0x38800], R2 ;  /* 0x03880002030075a7 */ /* 0x000066000802017f */
[----:B-1----:R-:W-:Y:S05]  /*10e30*/  @!P1 NANOSLEEP.SYNCS 0x989680 ;  /* 0x009896800000995d */ /* 0x002fea0003900000 */
[----:B------:R-:W1:Y:S02]  /*10e40*/  @!P1 SYNCS.PHASECHK.TRANS64 P1, [R3+URZ+0x38800], R2 ;  /* 0x03880002030095a7 */ /* 0x000e64000802007f */
[----:B-1----:R-:W-:Y:S05]  /*10e50*/  @!P1 BRA `(.L_x_14) ;  /* 0xfffffffc00e89947 */ /* 0x002fea000383ffff */
[----:B------:R-:W-:Y:S05]  /*10e60*/  BRA `(.L_x_132) ;  /* 0xffffff0400847947 */ /* 0x000fea000383ffff */
.L_x_18:
[----:B------:R-:W-:-:S13]  /*10e70*/  R2UR UR4, R16 ;  /* 0x00000000100472ca */ /* 0x000fda00000e0000 */
[----:B0-----:R-:W-:-:S04]  /*10e80*/  IMAD.U32 R3, RZ, RZ, UR4 ;  /* 0x00000004ff037e24 */ /* 0x001fc8000f8e00ff */
[----:B------:R0:W2:Y:S03]  /*10e90*/  SYNCS.PHASECHK.TRANS64.TRYWAIT P2, [R3+URZ+0x38830], R2 ;  /* 0x03883002030075a7 */ /* 0x0000a6000804017f */
[----:B--2---:R-:W-:Y:S05]  /*10ea0*/  @!P2 NANOSLEEP.SYNCS 0x989680 ;  /* 0x009896800000a95d */ /* 0x004fea0003900000 */
[----:B------:R-:W2:Y:S02]  /*10eb0*/  @!P2 SYNCS.PHASECHK.TRANS64 P2, [R3+URZ+0x38830], R2 ;  /* 0x038830020300a5a7 */ /* 0x000ea4000804007f */
[----:B--2---:R-:W-:Y:S05]  /*10ec0*/  @!P2 BRA `(.L_x_18) ;  /* 0xfffffffc00e8a947 */ /* 0x004fea000383ffff */
[----:B------:R-:W-:Y:S05]  /*10ed0*/  BRA `(.L_x_17) ;  /* 0xffffff0400a07947 */ /* 0x000fea000383ffff */
.L_x_23:
[----:B------:R-:W-:-:S13]  /*10ee0*/  R2UR UR6, R215 ;  /* 0x00000000d70672ca */ /* 0x000fda00000e0000 */
[----:B-1----:R-:W-:-:S04]  /*10ef0*/  IMAD.U32 R7, RZ, RZ, UR6 ;  /* 0x00000006ff077e24 */ /* 0x002fc8000f8e00ff */
[----:B------:R1:W2:Y:S03]  /*10f00*/  SYNCS.PHASECHK.TRANS64.TRYWAIT P2, [R7+URZ+0x38830], R2 ;  /* 0x03883002070075a7 */ /* 0x0002a6000804017f */
[----:B--2---:R-:W-:Y:S05]  /*10f10*/  @!P2 NANOSLEEP.SYNCS 0x989680 ;  /* 0x009896800000a95d */ /* 0x004fea0003900000 */
[----:B------:R-:W2:Y:S02]  /*10f20*/  @!P2 SYNCS.PHASECHK.TRANS64 P2, [R7+URZ+0x38830], R2 ;  /* 0x038830020700a5a7 */ /* 0x000ea4000804007f */
[----:B--2---:R-:W-:Y:S05]  /*10f30*/  @!P2 BRA `(.L_x_23) ;  /* 0xfffffffc00e8a947 */ /* 0x004fea000383ffff */
[----:B------:R-:W-:Y:S05]  /*10f40*/  BRA `(.L_x_22) ;  /* 0xffffff4400287947 */ /* 0x000fea000383ffff */
.L_x_27:
[----:B-1----:R-:W-:-:S04]  /*10f50*/  IMAD.U32 R3, RZ, RZ, UR7 ;  /* 0x00000007ff037e24 */ /* 0x002fc8000f8e00ff */
[----:B------:R1:W2:Y:S03]  /*10f60*/  SYNCS.PHASECHK.TRANS64.TRYWAIT P2, [R3+URZ+0x38850], R0 ;  /* 0x03885000030075a7 */ /* 0x0002a6000804017f */
[----:B--2---:R-:W-:Y:S05]  /*10f70*/  @!P2 NANOSLEEP.SYNCS 0x989680 ;  /* 0x009896800000a95d */ /* 0x004fea0003900000 */
[----:B------:R-:W2:Y:S02]  /*10f80*/  @!P2 SYNCS.PHASECHK.TRANS64 P2, [R3+URZ+0x38850], R0 ;  /* 0x038850000300a5a7 */ /* 0x000ea4000804007f */
[----:B--2---:R-:W-:Y:S05]  /*10f90*/  @!P2 BRA `(.L_x_27) ;  /* 0xfffffffc00eca947 */ /* 0x004fea000383ffff */
[----:B------:R-:W-:Y:S05]  /*10fa0*/  BRA `(.L_x_26) ;  /* 0xffffff6c005c7947 */ /* 0x000fea000383ffff */
.L_x_32:
[----:B-1----:R1:W2:Y:S02]  /*10fb0*/  SYNCS.PHASECHK.TRANS64.TRYWAIT P0, [R11+URZ+0x38850], R8 ;  /* 0x038850080b0075a7 */ /* 0x0022a4000800017f */
[----:B--2---:R-:W-:Y:S05]  /*10fc0*/  @!P0 NANOSLEEP.SYNCS 0x989680 ;  /* 0x009896800000895d */ /* 0x004fea0003900000 */
[----:B------:R-:W2:Y:S02]  /*10fd0*/  @!P0 SYNCS.PHASECHK.TRANS64 P0, [R11+URZ+0x38850], R8 ;  /* 0x038850080b0085a7 */ /* 0x000ea4000800007f */
[----:B--2---:R-:W-:Y:S05]  /*10fe0*/  @!P0 BRA `(.L_x_32) ;  /* 0xfffffffc00f08947 */ /* 0x004fea000383ffff */
[----:B------:R-:W-:Y:S05]  /*10ff0*/  BRA `(.L_x_31) ;  /* 0xffffff84005c7947 */ /* 0x000fea000383ffff */
.L_x_43:
[----:B------:R-:W-:Y:S01]  /*11000*/  IMAD.MOV.U32 R13, RZ, RZ, R0 ;  /* 0x000000ffff0d7224 */ /* 0x000fe200078e0000 */
[----:B------:R-:W-:Y:S01]  /*11010*/  MOV R12, RZ ;  /* 0x000000ff000c7202 */ /* 0x000fe20000000f00 */
[----:B------:R-:W-:Y:S02]  /*11020*/  IMAD.MOV.U32 R11, RZ, RZ, 0x1f ;  /* 0x0000001fff0b7424 */ /* 0x000fe400078e00ff */
[----:B------:R-:W-:-:S07]  /*11030*/  IMAD.MOV.U32 R15, RZ, RZ, -0x1 ;  /* 0xffffffffff0f7424 */ /* 0x000fce00078e00ff */
[----:B------:R-:W-:Y:S05]  /*11040*/  WARPSYNC.COLLECTIVE R15, `(.L_x_133) ;  /* 0x000000000f087348 */ /* 0x000fea0003c00000 */
[----:B------:R0:W1:Y:S02]  /*11050*/  SHFL.IDX P6, R14, R13, R12, R11 ;  /* 0x0000000c0d0e7389 */ /* 0x00006400000c000b */
[----:B01----:R-:W-:Y:S01]  /*11060*/  ENDCOLLECTIVE ;  /* 0x000000000000791b */ /* 0x003fe20003800000 */
.L_x_133:
[----:B------:R-:W-:Y:S05]  /*11070*/  BRA `(.L_x_134) ;  /* 0xffffffc000047947 */ /* 0x000fea000383ffff */
.L_x_45:
[----:B------:R-:W-:Y:S01]  /*11080*/  BSSY B0, `(.L_x_135) ;  /* 0x0000006000007945 */ /* 0x000fe20003800000 */
[----:B------:R-:W-:-:S07]  /*11090*/  IMAD.MOV.U32 R15, RZ, RZ, -0x1 ;  /* 0xffffffffff0f7424 */ /* 0x000fce00078e00ff */
[----:B0-----:R-:W-:Y:S05]  /*110a0*/  WARPSYNC.COLLECTIVE R15, `(.L_x_136) ;  /* 0x000000000f0c7348 */ /* 0x001fea0003c00000 */
[----:B------:R-:W-:Y:S02]  /*110b0*/  ELECT P6, UR62, PT ;  /* 0x00000000003e782f */ /* 0x000fe400038c0000 */
[----:B------:R-:W-:Y:S01]  /*110c0*/  MOV R14, UR62 ;  /* 0x0000003e000e7c02 */ /* 0x000fe20008000f00 */
[----:B0-----:R-:W-:Y:S10]  /*110d0*/  ENDCOLLECTIVE ;  /* 0x000000000000791b */ /* 0x001ff40003800000 */
.L_x_136:
[----:B------:R-:W-:Y:S05]  /*110e0*/  BSYNC B0 ;  /* 0x0000000000007941 */ /* 0x000fea0003800000 */
.L_x_135:
[----:B------:R-:W-:Y:S05]  /*110f0*/  BRA `(.L_x_137) ;  /* 0xffffffc000047947 */ /* 0x000fea000383ffff */
.L_x_47:
[----:B0-----:R-:W-:-:S04]  /*11100*/  IMAD.U32 R3, RZ, RZ, UR38 ;  /* 0x00000026ff037e24 */ /* 0x001fc8000f8e00ff */
[----:B------:R0:W1:Y:S03]  /*11110*/  SYNCS.PHASECHK.TRANS64.TRYWAIT P0, [R3+URZ+0x38840], R0 ;  /* 0x03884000030075a7 */ /* 0x000066000800017f */
[----:B-1----:R-:W-:Y:S05]  /*11120*/  @!P0 NANOSLEEP.SYNCS 0x989680 ;  /* 0x009896800000895d */ /* 0x002fea0003900000 */
[----:B------:R-:W1:Y:S02]  /*11130*/  @!P0 SYNCS.PHASECHK.TRANS64 P0, [R3+URZ+0x38840], R0 ;  /* 0x03884000030085a7 */ /* 0x000e64000800007f */
[----:B-1----:R-:W-:Y:S05]  /*11140*/  @!P0 BRA `(.L_x_47) ;  /* 0xfffffffc00ec8947 */ /* 0x002fea000383ffff */
[----:B------:R-:W-:Y:S05]  /*11150*/  BRA `(.L_x_138) ;  /* 0xffffffc0005c7947 */ /* 0x000fea000383ffff */
.L_x_50:
[----:B------:R-:W-:Y:S01]  /*11160*/  IMAD R8, R11, 0x80, R8 ;  /* 0x000000800b087824 */ /* 0x000fe200078e0208 */
[----:B------:R-:W-:Y:S01]  /*11170*/  MOV R13, R6 ;  /* 0x00000006000d7202 */ /* 0x000fe20000000f00 */
[----:B------:R-:W-:Y:S02]  /*11180*/  IMAD.MOV.U32 R12, RZ, RZ, RZ ;  /* 0x000000ffff0c7224 */ /* 0x000fe400078e00ff */
[----:B------:R-:W-:Y:S02]  /*11190*/  IMAD.MOV.U32 R11, RZ, RZ, 0x181f ;  /* 0x0000181fff0b7424 */ /* 0x000fe400078e00ff */
[----:B------:R-:W-:Y:S02]  /*111a0*/  IMAD.MOV.U32 R15, RZ, RZ, -0x1 ;  /* 0xffffffffff0f7424 */ /* 0x000fe400078e00ff */
[----:B------:R-:W-:-:S07]  /*111b0*/  VIADD R5, R8, 0x10 ;  /* 0x0000001008057836 */ /* 0x000fce0000000000 */
[----:B------:R-:W-:Y:S05]  /*111c0*/  WARPSYNC.COLLECTIVE R15, `(.L_x_139) ;  /* 0x000000000f087348 */ /* 0x000fea0003c00000 */
[----:B------:R0:W1:Y:S02]  /*111d0*/  SHFL.IDX P6, R14, R13, R12, R11 ;  /* 0x0000000c0d0e7389 */ /* 0x00006400000c000b */
[----:B01----:R-:W-:Y:S01]  /*111e0*/  ENDCOLLECTIVE ;  /* 0x000000000000791b */ /* 0x003fe20003800000 */
.L_x_139:
[----:B------:R-:W-:Y:S02]  /*111f0*/  IMAD.MOV.U32 R13, RZ, RZ, R7 ;  /* 0x000000ffff0d7224 */ /* 0x000fe400078e0007 */
[----:B------:R-:W-:-:S07]  /*11200*/  IMAD.MOV.U32 R2, RZ, RZ, R14 ;  /* 0x000000ffff027224 */ /* 0x000fce00078e000e */
[----:B------:R-:W-:Y:S05]  /*11210*/  WARPSYNC.COLLECTIVE R15, `(.L_x_140) ;  /* 0x000000000f087348 */ /* 0x000fea0003c00000 */
[----:B------:R0:W1:Y:S02]  /*11220*/  SHFL.IDX P6, R14, R13, R12, R11 ;  /* 0x0000000c0d0e7389 */ /* 0x00006400000c000b */
[----:B01----:R-:W-:Y:S01]  /*11230*/  ENDCOLLECTIVE ;  /* 0x000000000000791b */ /* 0x003fe20003800000 */
.L_x_140:
[----:B------:R-:W-:Y:S01]  /*11240*/  ULDC UR4, c[0x0][0x288] ;  /* 0x0000a20000047ab9 */ /* 0x000fe20000000800 */
[----:B------:R-:W-:Y:S01]  /*11250*/  ULDC.64 UR6, c[0x0][0x208] ;  /* 0x0000820000067ab9 */ /* 0x000fe20000000a00 */
[----:B------:R-:W-:-:S05]  /*11260*/  IMAD R0, R20, UR4, RZ ;  /* 0x0000000414007c24 */ /* 0x000fca000f8e02ff */
[----:B------:R-:W-:Y:S01]  /*11270*/  ISETP.GE.AND P4, PT, R8, R0, PT ;  /* 0x000000000800720c */ /* 0x000fe20003f86270 */
[----:B------:R-:W-:Y:S02]  /*11280*/  IMAD.MOV.U32 R13, RZ, RZ, R6 ;  /* 0x000000ffff0d7224 */ /* 0x000fe400078e0006 */
[----:B------:R-:W-:-:S10]  /*11290*/  IMAD.MOV.U32 R12, RZ, RZ, 0x1 ;  /* 0x00000001ff0c7424 */ /* 0x000fd400078e00ff */
[----:B------:R-:W-:Y:S02]  /*112a0*/  @!P4 LEA R21, R9, UR38, 0x1 ;  /* 0x000000260915cc11 */ /* 0x000fe4000f8e08ff */
[----:B------:R-:W-:-:S04]  /*112b0*/  MOV R3, R14 ;  /* 0x0000000e00037202 */ /* 0x000fc80000000f00 */
[----:B------:R-:W-:-:S04]  /*112c0*/  LOP3.LUT R3, R3, R2, RZ, 0x3c, !PT ;  /* 0x0000000203037212 */ /* 0x000fc800078e3cff */
[----:B------:R-:W-:-:S04]  /*112d0*/  LOP3.LUT R2, R3, R2, RZ, 0x3c, !PT ;  /* 0x0000000203027212 */ /* 0x000fc800078e3cff */
[----:B------:R-:W-:-:S03]  /*112e0*/  LOP3.LUT R3, R3, R2, RZ, 0x3c, !PT ;  /* 0x0000000203037212 */ /* 0x000fc600078e3cff */
[----:B------:R-:W-:-:S05]  /*112f0*/  @!P4 IMAD.WIDE.U32 R2, R10, 0x2, R2 ;  /* 0x000000020a02c825 */ /* 0x000fca00078e0002 */
[----:B------:R-:W-:Y:S01]  /*11300*/  @!PT LDS RZ, [RZ] ;  /* 0x00000000fffff984 */ /* 0x000fe20000000800 */
[----:B------:R-:W-:Y:S01]  /*11310*/  @!PT LDS RZ, [RZ] ;  /* 0x00000000fffff984 */ /* 0x000fe20000000800 */
[----:B------:R-:W-:Y:S01]  /*11320*/  @!PT LDS RZ, [RZ] ;  /* 0x00000000fffff984 */ /* 0x000fe20000000800 */
[----:B------:R0:W-:Y:S04]  /*11330*/  @!P4 LDGSTS.E.BYPASS.LTC128B.128 [R21+0x14400], desc[UR6][R2.64], !P3 ;  /* 0x144000000215cfae */ /* 0x0001e8000d901d46 */
[----:B------:R0:W-:Y:S04]  /*11340*/  @!P4 LDGSTS.E.BYPASS.LTC128B.128 [R21+0x18400], desc[UR6][R2.64+0x80], !P0 ;  /* 0x184000800215cfae */ /* 0x0001e8000c101d46 */
[----:B------:R0:W-:Y:S04]  /*11350*/  @!P4 LDGSTS.E.BYPASS.LTC128B.128 [R21+0x1c400], desc[UR6][R2.64+0x100], !P1 ;  /* 0x1c4001000215cfae */ /* 0x0001e8000c901d46 */
[----:B------:R0:W-:Y:S01]  /*11360*/  @!P4 LDGSTS.E.BYPASS.LTC128B.128 [R21+0x20400], desc[UR6][R2.64+0x180], !P2 ;  /* 0x204001800215cfae */ /* 0x0001e2000d101d46 */
[----:B------:R-:W-:-:S13]  /*11370*/  ISETP.GE.AND P4, PT, R5, R0, PT ;  /* 0x000000000500720c */ /* 0x000fda0003f86270 */
[----:B0-----:R-:W-:Y:S05]  /*11380*/  WARPSYNC.COLLECTIVE R15, `(.L_x_141) ;  /* 0x000000000f087348 */ /* 0x001fea0003c00000 */
[----:B------:R1:W2:Y:S02]  /*11390*/  SHFL.IDX P6, R14, R13, R12, R11 ;  /* 0x0000000c0d0e7389 */ /* 0x0002a400000c000b */
[----:B012---:R-:W-:Y:S01]  /*113a0*/  ENDCOLLECTIVE ;  /* 0x000000000000791b */ /* 0x007fe20003800000 */
.L_x_141:
[----:B------:R-:W-:Y:S01]  /*113b0*/  VIADD R3, R8, 0x20 ;  /* 0x0000002008037836 */ /* 0x000fe20000000000 */
[----:B------:R-:W-:Y:S01]  /*113c0*/  @!P4 LEA R20, R9, UR38, 0x1 ;  /* 0x000000260914cc11 */ /* 0x000fe2000f8e08ff */
[----:B------:R-:W-:Y:S02]  /*113d0*/  IMAD.MOV.U32 R13, RZ, RZ, R7 ;  /* 0x000000ffff0d7224 */ /* 0x000fe400078e0007 */
[----:B------:R-:W-:-:S07]  /*113e0*/  IMAD.MOV.U32 R5, RZ, RZ, R14 ;  /* 0x000000ffff057224 */ /* 0x000fce00078e000e */
[----:B------:R-:W-:Y:S05]  /*113f0*/  WARPSYNC.COLLECTIVE R15, `(.L_x_142) ;  /* 0x000000000f087348 */ /* 0x000fea0003c00000 */
[----:B------:R0:W1:Y:S02]  /*11400*/  SHFL.IDX P6, R14, R13, R12, R11 ;  /* 0x0000000c0d0e7389 */ /* 0x00006400000c000b */
[----:B01----:R-:W-:Y:S01]  /*11410*/  ENDCOLLECTIVE ;  /* 0x000000000000791b */ /* 0x003fe20003800000 */
.L_x_142:
[----:B------:R-:W-:Y:S01]  /*11420*/  ULDC.64 UR4, c[0x0][0x208] ;  /* 0x0000820000047ab9 */ /* 0x000fe20000000a00 */
[----:B------:R-:W-:Y:S02]  /*11430*/  IMAD.MOV.U32 R13, RZ, RZ, R6 ;  /* 0x000000ffff0d7224 */ /* 0x000fe400078e0006 */
[----:B------:R-:W-:Y:S01]  /*11440*/  IMAD.MOV.U32 R12, RZ, RZ, 0x2 ;  /* 0x00000002ff0c7424 */ /* 0x000fe200078e00ff */
[----:B------:R-:W-:-:S05]  /*11450*/  MOV R4, R14 ;  /* 0x0000000e00047202 */ /* 0x000fca0000000f00 */
        /* <DEDUP_REMOVED lines=12> */
.L_x_143:
[----:B------:R-:W-:Y:S01]  /*11520*/  VIADD R5, R8, 0x30 ;  /* 0x0000003008057836 */ /* 0x000fe20000000000 */
[----:B------:R-:W-:Y:S01]  /*11530*/  @!P4 LEA R21, R9, UR38, 0x1 ;  /* 0x000000260915cc11 */ /* 0x000fe2000f8e08ff */
[----:B------:R-:W-:Y:S02]  /*11540*/  IMAD.MOV.U32 R13, RZ, RZ, R7 ;  /* 0x000000ffff0d7224 */ /* 0x000fe400078e0007 */
[----:B------:R-:W-:-:S07]  /*11550*/  IMAD.MOV.U32 R3, RZ, RZ, R14 ;  /* 0x000000ffff037224 */ /* 0x000fce00078e000e */
[----:B------:R-:W-:Y:S05]  /*11560*/  WARPSYNC.COLLECTIVE R15, `(.L_x_144) ;  /* 0x000000000f087348 */ /* 0x000fea0003c00000 */
[----:B------:R0:W1:Y:S02]  /*11570*/  SHFL.IDX P6, R14, R13, R12, R11 ;  /* 0x0000000c0d0e7389 */ /* 0x00006400000c000b */
[----:B01----:R-:W-:Y:S01]  /*11580*/  ENDCOLLECTIVE ;  /* 0x000000000000791b */ /* 0x003fe20003800000 */
.L_x_144:
        /* <DEDUP_REMOVED lines=16> */
.L_x_145:
[----:B------:R-:W-:Y:S01]  /*11690*/  VIADD R3, R8, 0x40 ;  /* 0x0000004008037836 */ /* 0x000fe20000000000 */
[----:B------:R-:W-:Y:S01]  /*116a0*/  @!P4 LEA R20, R9, UR38, 0x1 ;  /* 0x000000260914cc11 */ /* 0x000fe2000f8e08ff */
[----:B------:R-:W-:Y:S02]  /*116b0*/  IMAD.MOV.U32 R13, RZ, RZ, R7 ;  /* 0x000000ffff0d7224 */ /* 0x000fe400078e0007 */
[----:B------:R-:W-:-:S07]  /*116c0*/  IMAD.MOV.U32 R5, RZ, RZ, R14 ;  /* 0x000000ffff057224 */ /* 0x000fce00078e000e */
[----:B------:R-:W-:Y:S05]  /*116d0*/  WARPSYNC.COLLECTIVE R15, `(.L_x_146) ;  /* 0x000000000f087348 */ /* 0x000fea0003c00000 */
[----:B------:R0:W1:Y:S02]  /*116e0*/  SHFL.IDX P6, R14, R13, R12, R11 ;  /* 0x0000000c0d0e7389 */ /* 0x00006400000c000b */
[----:B01----:R-:W-:Y:S01]  /*116f0*/  ENDCOLLECTIVE ;  /* 0x000000000000791b */ /* 0x003fe20003800000 */
.L_x_146:
        /* <DEDUP_REMOVED lines=16> */
.L_x_147:
[----:B------:R-:W-:Y:S01]  /*11800*/  VIADD R5, R8, 0x50 ;  /* 0x0000005008057836 */ /* 0x000fe20000000000 */
[----:B------:R-:W-:Y:S01]  /*11810*/  @!P4 LEA R21, R9, UR38, 0x1 ;  /* 0x000000260915cc11 */ /* 0x000fe2000f8e08ff */
[----:B------:R-:W-:Y:S02]  /*11820*/  IMAD.MOV.U32 R13, RZ, RZ, R7 ;  /* 0x000000ffff0d7224 */ /* 0x000fe400078e0007 */
[----:B------:R-:W-:-:S07]  /*11830*/  IMAD.MOV.U32 R3, RZ, RZ, R14 ;  /* 0x000000ffff037224 */ /* 0x000fce00078e000e */
[----:B------:R-:W-:Y:S05]  /*11840*/  WARPSYNC.COLLECTIVE R15, `(.L_x_148) ;  /* 0x000000000f087348 */ /* 0x000fea0003c00000 */
[----:B------:R0:W1:Y:S02]  /*11850*/  SHFL.IDX P6, R14, R13, R12, R11 ;  /* 0x0000000c0d0e7389 */ /* 0x00006400000c000b */
[----:B01----:R-:W-:Y:S01]  /*11860*/  ENDCOLLECTIVE ;  /* 0x000000000000791b */ /* 0x003fe20003800000 */
.L_x_148:
        /* <DEDUP_REMOVED lines=16> */
.L_x_149:
[----:B------:R-:W-:Y:S01]  /*11970*/  VIADD R3, R8, 0x60 ;  /* 0x0000006008037836 */ /* 0x000fe20000000000 */
[----:B------:R-:W-:Y:S01]  /*11980*/  @!P4 LEA R20, R9, UR38, 0x1 ;  /* 0x000000260914cc11 */ /* 0x000fe2000f8e08ff */
[----:B------:R-:W-:Y:S02]  /*11990*/  IMAD.MOV.U32 R13, RZ, RZ, R7 ;  /* 0x000000ffff0d7224 */ /* 0x000fe400078e0007 */
[----:B------:R-:W-:-:S07]  /*119a0*/  IMAD.MOV.U32 R5, RZ, RZ, R14 ;  /* 0x000000ffff057224 */ /* 0x000fce00078e000e */
[----:B------:R-:W-:Y:S05]  /*119b0*/  WARPSYNC.COLLECTIVE R15, `(.L_x_150) ;  /* 0x000000000f087348 */ /* 0x000fea0003c00000 */
[----:B------:R0:W1:Y:S02]  /*119c0*/  SHFL.IDX P6, R14, R13, R12, R11 ;  /* 0x0000000c0d0e7389 */ /* 0x00006400000c000b */
[----:B01----:R-:W-:Y:S01]  /*119d0*/  ENDCOLLECTIVE ;  /* 0x000000000000791b */ /* 0x003fe20003800000 */
.L_x_150:
        /* <DEDUP_REMOVED lines=16> */
.L_x_151:
[----:B------:R-:W-:Y:S01]  /*11ae0*/  @!P4 LEA R21, R9, UR38, 0x1 ;  /* 0x000000260915cc11 */ /* 0x000fe2000f8e08ff */
[----:B------:R-:W-:Y:S02]  /*11af0*/  IMAD.MOV.U32 R13, RZ, RZ, R7 ;  /* 0x000000ffff0d7224 */ /* 0x000fe400078e0007 */
[----:B------:R-:W-:-:S07]  /*11b00*/  IMAD.MOV.U32 R3, RZ, RZ, R14 ;  /* 0x000000ffff037224 */ /* 0x000fce00078e000e */
[----:B------:R-:W-:Y:S05]  /*11b10*/  WARPSYNC.COLLECTIVE R15, `(.L_x_152) ;  /* 0x000000000f087348 */ /* 0x000fea0003c00000 */
[----:B------:R0:W1:Y:S02]  /*11b20*/  SHFL.IDX P6, R14, R13, R12, R11 ;  /* 0x0000000c0d0e7389 */ /* 0x00006400000c000b */
[----:B01----:R-:W-:Y:S01]  /*11b30*/  ENDCOLLECTIVE ;  /* 0x000000000000791b */ /* 0x003fe20003800000 */
.L_x_152:
        /* <DEDUP_REMOVED lines=11> */
[----:B------:R0:W-:Y:S02]  /*11bf0*/  @!P4 LDGSTS.E.BYPASS.LTC128B.128 [R21+0x23400], desc[UR4][R2.64+0x180], !P2 ;  /* 0x234001800215cfae */ /* 0x0001e4000d101d44 */
[----:B0-----:R-:W-:Y:S05]  /*11c00*/  WARPSYNC.COLLECTIVE R15, `(.L_x_153) ;  /* 0x000000000f087348 */ /* 0x001fea0003c00000 */
[----:B------:R1:W2:Y:S02]  /*11c10*/  SHFL.IDX P6, R14, R13, R12, R11 ;  /* 0x0000000c0d0e7389 */ /* 0x0002a400000c000b */
[----:B012---:R-:W-:Y:S01]  /*11c20*/  ENDCOLLECTIVE ;  /* 0x000000000000791b */ /* 0x007fe20003800000 */
.L_x_153:
[----:B------:R-:W-:Y:S02]  /*11c30*/  IMAD.MOV.U32 R13, RZ, RZ, R7 ;  /* 0x000000ffff0d7224 */ /* 0x000fe400078e0007 */
[----:B------:R-:W-:-:S07]  /*11c40*/  IMAD.MOV.U32 R4, RZ, RZ, R14 ;  /* 0x000000ffff047224 */ /* 0x000fce00078e000e */
[----:B------:R-:W-:Y:S05]  /*11c50*/  WARPSYNC.COLLECTIVE R15, `(.L_x_154) ;  /* 0x000000000f087348 */ /* 0x000fea0003c00000 */
[----:B------:R0:W1:Y:S02]  /*11c60*/  SHFL.IDX P6, R14, R13, R12, R11 ;  /* 0x0000000c0d0e7389 */ /* 0x00006400000c000b */
[----:B01----:R-:W-:Y:S01]  /*11c70*/  ENDCOLLECTIVE ;  /* 0x000000000000791b */ /* 0x003fe20003800000 */
.L_x_154:
[----:B------:R-:W-:Y:S05]  /*11c80*/  BRA `(.L_x_155) ;  /* 0xffffffc000c87947 */ /* 0x000fea000383ffff */
.L_x_53:
[----:B-1----:R-:W-:-:S04]  /*11c90*/  IMAD.U32 R3, RZ, RZ, UR38 ;  /* 0x00000026ff037e24 */ /* 0x002fc8000f8e00ff */
[----:B------:R1:W2:Y:S03]  /*11ca0*/  SYNCS.PHASECHK.TRANS64.TRYWAIT P0, [R3+URZ+0x38820], R2 ;  /* 0x03882002030075a7 */ /* 0x0002a6000800017f */
[----:B--2---:R-:W-:Y:S05]  /*11cb0*/  @!P0 NANOSLEEP.SYNCS 0x989680 ;  /* 0x009896800000895d */ /* 0x004fea0003900000 */
[----:B------:R-:W2:Y:S02]  /*11cc0*/  @!P0 SYNCS.PHASECHK.TRANS64 P0, [R3+URZ+0x38820], R2 ;  /* 0x03882002030085a7 */ /* 0x000ea4000800007f */
[----:B--2---:R-:W-:Y:S05]  /*11cd0*/  @!P0 BRA `(.L_x_53) ;  /* 0xfffffffc00ec8947 */ /* 0x004fea000383ffff */
[----:B------:R-:W-:Y:S05]  /*11ce0*/  BRA `(.L_x_156) ;  /* 0xffffffc400287947 */ /* 0x000fea000383ffff */
.L_x_60:
[----:B-1----:R-:W-:-:S04]  /*11cf0*/  MOV R3, UR38 ;  /* 0x0000002600037c02 */ /* 0x002fc80008000f00 */
[----:B------:R1:W2:Y:S03]  /*11d00*/  SYNCS.PHASECHK.TRANS64.TRYWAIT P0, [R3+URZ+0x38848], R2 ;  /* 0x03884802030075a7 */ /* 0x0002a6000800017f */
[----:B--2---:R-:W-:Y:S05]  /*11d10*/  @!P0 NANOSLEEP.SYNCS 0x989680 ;  /* 0x009896800000895d */ /* 0x004fea0003900000 */
[----:B------:R-:W2:Y:S02]  /*11d20*/  @!P0 SYNCS.PHASECHK.TRANS64 P0, [R3+URZ+0x38848], R2 ;  /* 0x03884802030085a7 */ /* 0x000ea4000800007f */
[----:B--2---:R-:W-:Y:S05]  /*11d30*/  @!P0 BRA `(.L_x_60) ;  /* 0xfffffffc00ec8947 */ /* 0x004fea000383ffff */
[----:B------:R-:W-:Y:S05]  /*11d40*/  BRA `(.L_x_157) ;  /* 0xffffffc800047947 */ /* 0x000fea000383ffff */
.L_x_68:
[----:B0-----:R-:W-:-:S04]  /*11d50*/  IMAD.U32 R3, RZ, RZ, UR38 ;  /* 0x00000026ff037e24 */ /* 0x001fc8000f8e00ff */
[----:B------:R0:W1:Y:S03]  /*11d60*/  SYNCS.PHASECHK.TRANS64.TRYWAIT P0, [R3+URZ+0x38860], R2 ;  /* 0x03886002030075a7 */ /* 0x000066000800017f */
[----:B-1----:R-:W-:Y:S05]  /*11d70*/  @!P0 NANOSLEEP.SYNCS 0x989680 ;  /* 0x009896800000895d */ /* 0x002fea0003900000 */
[----:B------:R-:W1:Y:S02]  /*11d80*/  @!P0 SYNCS.PHASECHK.TRANS64 P0, [R3+URZ+0x38860], R2 ;  /* 0x03886002030085a7 */ /* 0x000e64000800007f */
[----:B-1----:R-:W-:Y:S05]  /*11d90*/  @!P0 BRA `(.L_x_68) ;  /* 0xfffffffc00ec8947 */ /* 0x002fea000383ffff */
[----:B------:R-:W-:Y:S05]  /*11da0*/  BRA `(.L_x_158) ;  /* 0xffffffcc00187947 */ /* 0x000fea000383ffff */
.L_x_79:
[----:B-1----:R-:W-:-:S04]  /*11db0*/  IMAD.U32 R3, RZ, RZ, UR38 ;  /* 0x00000026ff037e24 */ /* 0x002fc8000f8e00ff */
[----:B------:R1:W2:Y:S03]  /*11dc0*/  SYNCS.PHASECHK.TRANS64.TRYWAIT P0, [R3+URZ+0x38840], R2 ;  /* 0x03884002030075a7 */ /* 0x0002a6000800017f */
[----:B--2---:R-:W-:Y:S05]  /*11dd0*/  @!P0 NANOSLEEP.SYNCS 0x989680 ;  /* 0x009896800000895d */ /* 0x004fea0003900000 */
[----:B------:R-:W2:Y:S02]  /*11de0*/  @!P0 SYNCS.PHASECHK.TRANS64 P0, [R3+URZ+0x38840], R2 ;  /* 0x03884002030085a7 */ /* 0x000ea4000800007f */
[----:B--2---:R-:W-:Y:S05]  /*11df0*/  @!P0 BRA `(.L_x_79) ;  /* 0xfffffffc00ec8947 */ /* 0x004fea000383ffff */
[----:B------:R-:W-:Y:S05]  /*11e00*/  BRA `(.L_x_159) ;  /* 0xffffffd000a87947 */ /* 0x000fea000383ffff */
.L_x_87:
[----:B0-----:R-:W-:-:S04]  /*11e10*/  IMAD.U32 R3, RZ, RZ, UR38 ;  /* 0x00000026ff037e24 */ /* 0x001fc8000f8e00ff */
[----:B------:R0:W1:Y:S03]  /*11e20*/  SYNCS.PHASECHK.TRANS64.TRYWAIT P0, [R3+URZ+0x38868], R2 ;  /* 0x03886802030075a7 */ /* 0x000066000800017f */
[----:B-1----:R-:W-:Y:S05]  /*11e30*/  @!P0 NANOSLEEP.SYNCS 0x989680 ;  /* 0x009896800000895d */ /* 0x002fea0003900000 */
[----:B------:R-:W1:Y:S02]  /*11e40*/  @!P0 SYNCS.PHASECHK.TRANS64 P0, [R3+URZ+0x38868], R2 ;  /* 0x03886802030085a7 */ /* 0x000e64000800007f */
[----:B-1----:R-:W-:Y:S05]  /*11e50*/  @!P0 BRA `(.L_x_87) ;  /* 0xfffffffc00ec8947 */ /* 0x002fea000383ffff */
[----:B------:R-:W-:Y:S05]  /*11e60*/  BRA `(.L_x_160) ;  /* 0xffffffd400b87947 */ /* 0x000fea000383ffff */
.L_x_98:
[----:B-1----:R-:W-:-:S04]  /*11e70*/  IMAD.U32 R3, RZ, RZ, UR38 ;  /* 0x00000026ff037e24 */ /* 0x002fc8000f8e00ff */
[----:B------:R1:W2:Y:S03]  /*11e80*/  SYNCS.PHASECHK.TRANS64.TRYWAIT P0, [R3+URZ+0x38848], R2 ;  /* 0x03884802030075a7 */ /* 0x0002a6000800017f */
[----:B--2---:R-:W-:Y:S05]  /*11e90*/  @!P0 NANOSLEEP.SYNCS 0x989680 ;  /* 0x009896800000895d */ /* 0x004fea0003900000 */
[----:B------:R-:W2:Y:S02]  /*11ea0*/  @!P0 SYNCS.PHASECHK.TRANS64 P0, [R3+URZ+0x38848], R2 ;  /* 0x03884802030085a7 */ /* 0x000ea4000800007f */
[----:B--2---:R-:W-:Y:S05]  /*11eb0*/  @!P0 BRA `(.L_x_98) ;  /* 0xfffffffc00ec8947 */ /* 0x004fea000383ffff */
[----:B------:R-:W-:Y:S05]  /*11ec0*/  BRA `(.L_x_161) ;  /* 0xffffffdc00607947 */ /* 0x000fea000383ffff */
.L_x_106:
[----:B0-----:R-:W-:-:S04]  /*11ed0*/  IMAD.U32 R3, RZ, RZ, UR38 ;  /* 0x00000026ff037e24 */ /* 0x001fc8000f8e00ff */
[----:B------:R0:W1:Y:S03]  /*11ee0*/  SYNCS.PHASECHK.TRANS64.TRYWAIT P0, [R3+URZ+0x38860], R2 ;  /* 0x03886002030075a7 */ /* 0x000066000800017f */
[----:B-1----:R-:W-:Y:S05]  /*11ef0*/  @!P0 NANOSLEEP.SYNCS 0x989680 ;  /* 0x009896800000895d */ /* 0x002fea0003900000 */
[----:B------:R-:W1:Y:S02]  /*11f00*/  @!P0 SYNCS.PHASECHK.TRANS64 P0, [R3+URZ+0x38860], R2 ;  /* 0x03886002030085a7 */ /* 0x000e64000800007f */
[----:B-1----:R-:W-:Y:S05]  /*11f10*/  @!P0 BRA `(.L_x_106) ;  /* 0xfffffffc00ec8947 */ /* 0x002fea000383ffff */
[----:B------:R-:W-:Y:S05]  /*11f20*/  BRA `(.L_x_162) ;  /* 0xffffffe0006c7947 */ /* 0x000fea000383ffff */
.L_x_116:
[----:B-1----:R1:W2:Y:S02]  /*11f30*/  SYNCS.PHASECHK.TRANS64.TRYWAIT P0, [R3+URZ+0x38860], R0 ;  /* 0x03886000030075a7 */ /* 0x0022a4000800017f */
[----:B--2---:R-:W-:Y:S05]  /*11f40*/  @!P0 NANOSLEEP.SYNCS 0x989680 ;  /* 0x009896800000895d */ /* 0x004fea0003900000 */
[----:B------:R-:W2:Y:S02]  /*11f50*/  @!P0 SYNCS.PHASECHK.TRANS64 P0, [R3+URZ+0x38860], R0 ;  /* 0x03886000030085a7 */ /* 0x000ea4000800007f */
[----:B--2---:R-:W-:Y:S05]  /*11f60*/  @!P0 BRA `(.L_x_116) ;  /* 0xfffffffc00f08947 */ /* 0x004fea000383ffff */
[----:B------:R-:W-:Y:S05]  /*11f70*/  BRA `(.L_x_163) ;  /* 0xffffffe400a47947 */ /* 0x000fea000383ffff */
.L_x_123:
[----:B-1----:R1:W2:Y:S02]  /*11f80*/  SYNCS.PHASECHK.TRANS64.TRYWAIT P0, [R2+URZ+0x38820], R3 ;  /* 0x03882003020075a7 */ /* 0x0022a4000800017f */
[----:B--2---:R-:W-:Y:S05]  /*11f90*/  @!P0 NANOSLEEP.SYNCS 0x989680 ;  /* 0x009896800000895d */ /* 0x004fea0003900000 */
[----:B------:R-:W2:Y:S02]  /*11fa0*/  @!P0 SYNCS.PHASECHK.TRANS64 P0, [R2+URZ+0x38820], R3 ;  /* 0x03882003020085a7 */ /* 0x000ea4000800007f */
[----:B--2---:R-:W-:Y:S05]  /*11fb0*/  @!P0 BRA `(.L_x_123) ;  /* 0xfffffffc00f08947 */ /* 0x004fea000383ffff */
[----:B------:R-:W-:Y:S05]  /*11fc0*/  BRA `(.L_x_164) ;  /* 0xffffffe800dc7947 */ /* 0x000fea000383ffff */
.L_x_124:
[----:B------:R-:W2:Y:S01]  /*11fd0*/  S2R R4, SR_TID.X ;  /* 0x0000000000047919 */ /* 0x000ea20000002100 */
[----:B------:R-:W-:Y:S01]  /*11fe0*/  BSSY B0, `(.L_x_165) ;  /* 0x000000a000007945 */ /* 0x000fe20003800000 */
[----:B0-----:R-:W-:Y:S02]  /*11ff0*/  IMAD.MOV.U32 R12, RZ, RZ, RZ ;  /* 0x000000ffff0c7224 */ /* 0x001fe400078e00ff */
[----:B------:R-:W-:Y:S02]  /*12000*/  IMAD.MOV.U32 R11, RZ, RZ, 0x1f ;  /* 0x0000001fff0b7424 */ /* 0x000fe400078e00ff */
[----:B------:R-:W-:Y:S01]  /*12010*/  IMAD.MOV.U32 R15, RZ, RZ, -0x1 ;  /* 0xffffffffff0f7424 */ /* 0x000fe200078e00ff */
[----:B--2---:R-:W-:-:S04]  /*12020*/  SHF.R.U32.HI R4, RZ, 0x5, R4 ;  /* 0x00000005ff047819 */ /* 0x004fc80000011604 */
[----:B------:R-:W-:-:S04]  /*12030*/  LOP3.LUT R4, R4, 0x3, RZ, 0xc0, !PT ;  /* 0x0000000304047812 */ /* 0x000fc800078ec0ff */
[----:B------:R-:W-:-:S07]  /*12040*/  MOV R13, R4 ;  /* 0x00000004000d7202 */ /* 0x000fce0000000f00 */
[----:B-1----:R-:W-:Y:S05]  /*12050*/  WARPSYNC.COLLECTIVE R15, `(.L_x_166) ;  /* 0x000000000f087348 */ /* 0x002fea0003c00000 */
[----:B------:R0:W2:Y:S02]  /*12060*/  SHFL.IDX P6, R14, R13, R12, R11 ;  /* 0x0000000c0d0e7389 */ /* 0x0000a400000c000b */
[----:B012---:R-:W-:Y:S01]  /*12070*/  ENDCOLLECTIVE ;  /* 0x000000000000791b */ /* 0x007fe20003800000 */
.L_x_166:
[----:B------:R-:W-:Y:S05]  /*12080*/  BSYNC B0 ;  /* 0x0000000000007941 */ /* 0x000fea0003800000 */
.L_x_165:
[----:B------:R-:W-:Y:S05]  /*12090*/  BRA `(.L_x_167) ;  /* 0xffffffe800c07947 */ /* 0x000fea000383ffff */
.L_x_125:
[----:B------:R-:W-:Y:S01]  /*120a0*/  BSSY B0, `(.L_x_168) ;  /* 0x0000006000007945 */ /* 0x000fe20003800000 */
[----:B------:R-:W-:-:S07]  /*120b0*/  IMAD.MOV.U32 R15, RZ, RZ, -0x1 ;  /* 0xffffffffff0f7424 */ /* 0x000fce00078e00ff */
[----:B01----:R-:W-:Y:S05]  /*120c0*/  WARPSYNC.COLLECTIVE R15, `(.L_x_169) ;  /* 0x000000000f0c7348 */ /* 0x003fea0003c00000 */
[----:B------:R-:W-:Y:S02]  /*120d0*/  ELECT P6, UR62, PT ;  /* 0x00000000003e782f */ /* 0x000fe400038c0000 */
[----:B------:R-:W-:Y:S01]  /*120e0*/  MOV R14, UR62 ;  /* 0x0000003e000e7c02 */ /* 0x000fe20008000f00 */
[----:B01----:R-:W-:Y:S10]  /*120f0*/  ENDCOLLECTIVE ;  /* 0x000000000000791b */ /* 0x003ff40003800000 */
.L_x_169:
[----:B------:R-:W-:Y:S05]  /*12100*/  BSYNC B0 ;  /* 0x0000000000007941 */ /* 0x000fea0003800000 */
.L_x_168:
[----:B------:R-:W-:Y:S05]  /*12110*/  BRA `(.L_x_170) ;  /* 0xffffffe800b47947 */ /* 0x000fea000383ffff */
.L_x_127:
[----:B-1----:R1:W2:Y:S02]  /*12120*/  SYNCS.PHASECHK.TRANS64.TRYWAIT P0, [R6+URZ], R5 ;  /* 0x00000005060075a7 */ /* 0x0022a4000800017f */
[----:B--2---:R-:W-:Y:S05]  /*12130*/  @!P0 NANOSLEEP.SYNCS 0x989680 ;  /* 0x009896800000895d */ /* 0x004fea0003900000 */
[----:B------:R-:W2:Y:S02]  /*12140*/  @!P0 SYNCS.PHASECHK.TRANS64 P0, [R6+URZ], R5 ;  /* 0x00000005060085a7 */ /* 0x000ea4000800007f */
[----:B--2---:R-:W-:Y:S05]  /*12150*/  @!P0 BRA `(.L_x_127) ;  /* 0xfffffffc00f08947 */ /* 0x004fea000383ffff */
[----:B------:R-:W-:Y:S05]  /*12160*/  BRA `(.L_x_171) ;  /* 0xffffffe800e87947 */ /* 0x000fea000383ffff */
.L_x_128:
[----:B--2---:R2:W3:Y:S02]  /*12170*/  SYNCS.PHASECHK.TRANS64.TRYWAIT P0, [R3+URZ], R4 ;  /* 0x00000004030075a7 */ /* 0x0044e4000800017f */
[----:B---3--:R-:W-:Y:S05]  /*12180*/  @!P0 NANOSLEEP.SYNCS 0x989680 ;  /* 0x009896800000895d */ /* 0x008fea0003900000 */
[----:B------:R-:W3:Y:S02]  /*12190*/  @!P0 SYNCS.PHASECHK.TRANS64 P0, [R3+URZ], R4 ;  /* 0x00000004030085a7 */ /* 0x000ee4000800007f */
[----:B---3--:R-:W-:Y:S05]  /*121a0*/  @!P0 BRA `(.L_x_128) ;  /* 0xfffffffc00f08947 */ /* 0x008fea000383ffff */
[----:B------:R-:W-:Y:S05]  /*121b0*/  BRA `(.L_x_172) ;  /* 0xffffffe800dc7947 */ /* 0x000fea000383ffff */
.L_x_130:
[----:B--2---:R2:W3:Y:S02]  /*121c0*/  SYNCS.PHASECHK.TRANS64.TRYWAIT P0, [R0+URZ], R5 ;  /* 0x00000005000075a7 */ /* 0x0044e4000800017f */
[----:B---3--:R-:W-:Y:S05]  /*121d0*/  @!P0 NANOSLEEP.SYNCS 0x989680 ;  /* 0x009896800000895d */ /* 0x008fea0003900000 */
[----:B------:R-:W3:Y:S02]  /*121e0*/  @!P0 SYNCS.PHASECHK.TRANS64 P0, [R0+URZ], R5 ;  /* 0x00000005000085a7 */ /* 0x000ee4000800007f */
[----:B---3--:R-:W-:Y:S05]  /*121f0*/  @!P0 BRA `(.L_x_130) ;  /* 0xfffffffc00f08947 */ /* 0x008fea000383ffff */
[----:B------:R-:W-:Y:S05]  /*12200*/  BRA `(.L_x_173) ;  /* 0xffffffe800e07947 */ /* 0x000fea000383ffff */
.L_x_174:
[----:B------:R-:W-:-:S00]  /*12210*/  BRA `(.L_x_174) ;  /* 0xfffffffc00fc7947 */ /* 0x000fc0000383ffff */
[----:B------:R-:W-:-:S00]  /*12220*/  NOP ;  /* 0x0000000000007918 */ /* 0x000fc00000000000 */
        /* <DEDUP_REMOVED lines=13> */
.L_x_14839:


//--------------------- .text._ZN7cutlass13device_kernelIN5flash11enable_sm90INS1_16FlashAttnFwdSm90INS1_25CollectiveMainloopFwdSm90ILi2EN4cute5tupleIJNS5_1CILi1EEES8_S8_EEENS6_IJNS7_ILi128EEENS7_ILi80EEENS7_ILi256EEEEEELi256ENS_10bfloat16_tEfNS_4arch4Sm90ELb0ELb0ELb0ELb1ELb0ELb0ELb0ELb1ELb1ELb1ELb1ELb0EEENS1_21CollectiveEpilogueFwdINS6_IJSA_SC_SB_EEES9_SE_SG_Li256ELb1ELb1ELb1ELb0EEENS1_36VarlenDynamicPersistentTileSchedulerILi128ELi80ELi256ELi128ELb1ELb1ELb1ELb0ELb1ELb1EEEEEEEEEvNT_6ParamsE --------------------------
	.section	.text._ZN7cutlass13device_kernelIN5flash11enable_sm90INS1_16FlashAttnFwdSm90INS1_25CollectiveMainloopFwdSm90ILi2EN4cute5tupleIJNS5_1CILi1EEES8_S8_EEENS6_IJNS7_ILi128EEENS7_ILi80EEENS7_ILi256EEEEEELi256ENS_10bfloat16_tEfNS_4arch4Sm90ELb0ELb0ELb0ELb1ELb0ELb0ELb0ELb1ELb1ELb1ELb1ELb0EEENS1_21CollectiveEpilogueFwdINS6_IJSA_SC_SB_EEES9_SE_SG_Li256ELb1ELb1ELb1ELb0EEENS1_36VarlenDynamicPersistentTileSchedulerILi128ELi80ELi256ELi128ELb1ELb1ELb1ELb0ELb1ELb1EEEEEEEEEvNT_6ParamsE,"ax",@progbits
	.align	128
.text._ZN7cutlass13device_kernelIN5flash11enable_sm90INS1_16FlashAttnFwdSm90INS1_25CollectiveMainloopFwdSm90ILi2EN4cute5tupleIJNS5_1CILi1EEES8_S8_EEENS6_IJNS7_ILi128EEENS7_ILi80EEENS7_ILi256EEEEEELi256ENS_10bfloat16_tEfNS_4arch4Sm90ELb0ELb0ELb0ELb1ELb0ELb0ELb0ELb1ELb1ELb1ELb1ELb0EEENS1_21CollectiveEpilogueFwdINS6_IJSA_SC_SB_EEES9_SE_SG_Li256ELb1ELb1ELb1ELb0EEENS1_36VarlenDynamicPersistentTileSchedulerILi128ELi80ELi256ELi128ELb1ELb1ELb1ELb0ELb1ELb1EEEEEEEEEvNT_6ParamsE:
        .type           _ZN7cutlass13device_kernelIN5flash11enable_sm90INS1_16FlashAttnFwdSm90INS1_25CollectiveMainloopFwdSm90ILi2EN4cute5tupleIJNS5_1CILi1EEES8_S8_EEENS6_IJNS7_ILi128EEENS7_ILi80EEENS7_ILi256EEEEEELi256ENS_10bfloat16_tEfNS_4arch4Sm90ELb0ELb0ELb0ELb1ELb0ELb0ELb0ELb1ELb1ELb1ELb1ELb0EEENS1_21CollectiveEpilogueFwdINS6_IJSA_SC_SB_EEES9_SE_SG_Li256ELb1ELb1ELb1ELb0EEENS1_36VarlenDynamicPersistentTileSchedulerILi128ELi80ELi256ELi128ELb1ELb1ELb1ELb0ELb1ELb1EEEEEEEEEvNT_6ParamsE,@function
        .size           _ZN7cutlass13device_kernelIN5flash11enable_sm90INS1_16FlashAttnFwdSm90INS1_25CollectiveMainloopFwdSm90ILi2EN4cute5tupleIJNS5_1CILi1EEES8_S8_EEENS6_IJNS7_ILi128EEENS7_ILi80EEENS7_ILi256EEEEEELi256ENS_10bfloat16_tEfNS_4arch4Sm90ELb0ELb0ELb0ELb1ELb0ELb0ELb0ELb1ELb1ELb1ELb1ELb0EEENS1_21CollectiveEpilogueFwdINS6_IJSA_SC_SB_EEES9_SE_SG_Li256ELb1ELb1ELb1ELb0EEENS1_36VarlenDynamicPersistentTileSchedulerILi128ELi80ELi256ELi128ELb1ELb1ELb1ELb0ELb1ELb1EEEEEEEEEvNT_6ParamsE,(.L_x_14840 - _ZN7cutlass13device_kernelIN5flash11enable_sm90INS1_16FlashAttnFwdSm90INS1_25CollectiveMainloopFwdSm90ILi2EN4cute5tupleIJNS5_1CILi1EEES8_S8_EEENS6_IJNS7_ILi128EEENS7_ILi80EEENS7_ILi256EEEEEELi256ENS_10bfloat16_tEfNS_4arch4Sm90ELb0ELb0ELb0ELb1ELb0ELb0ELb0ELb1ELb1ELb1ELb1ELb0EEENS1_21CollectiveEpilogueFwdINS6_IJSA_SC_SB_EEES9_SE_SG_Li256ELb1ELb1ELb1ELb0EEENS1_36VarlenDynamicPersistentTileSchedulerILi128ELi80ELi256ELi128ELb1ELb1ELb1ELb0ELb1ELb1EEEEEEEEEvNT_6ParamsE)
        .other          _ZN7cutlass13device_kernelIN5flash11enable_sm90INS1_16FlashAttnFwdSm90INS1_25CollectiveMainloopFwdSm90ILi2EN4cute5tupleIJNS5_1CILi1EEES8_S8_EEENS6_IJNS7_ILi128EEENS7_ILi80EEENS7_ILi256EEEEEELi256ENS_10bfloat16_tEfNS_4arch4Sm90ELb0ELb0ELb0ELb1ELb0ELb0ELb0ELb1ELb1ELb1ELb1ELb0EEENS1_21CollectiveEpilogueFwdINS6_IJSA_SC_SB_EEES9_SE_SG_Li256ELb1ELb1ELb1ELb0EEENS1_36VarlenDynamicPersistentTileSchedulerILi128ELi80ELi256ELi128ELb1ELb1ELb1ELb0ELb1ELb1EEEEEEEEEvNT_6ParamsE,@"STO_CUDA_ENTRY STV_DEFAULT"
_ZN7cutlass13device_kernelIN5flash11enable_sm90INS1_16FlashAttnFwdSm90INS1_25CollectiveMainloopFwdSm90ILi2EN4cute5tupleIJNS5_1CILi1EEES8_S8_EEENS6_IJNS7_ILi128EEENS7_ILi80EEENS7_ILi256EEEEEELi256ENS_10bfloat16_tEfNS_4arch4Sm90ELb0ELb0ELb0ELb1ELb0ELb0ELb0ELb1ELb1ELb1ELb1ELb0EEENS1_21CollectiveEpilogueFwdINS6_IJSA_SC_SB_EEES9_SE_SG_Li256ELb1ELb1ELb1ELb0EEENS1_36VarlenDynamicPersistentTileSchedulerILi128ELi80ELi256ELi128ELb1ELb1ELb1ELb0ELb1ELb1EEEEEEEEEvNT_6ParamsE:
[----:B------:R-:W0:Y:S02]  /*0000*/  LDC R1, c[0x0][0x28] ;  /* 0x00000a00ff017b82 */ /* 0x000e240000000800 */
[----:B0-----:R-:W-:Y:S01]  /*0010*/  VIADD R1, R1, 0xffffff88 ;  /* 0xffffff8801017836 */ /* 0x001fe20000000000 */
[----:B------:R-:W0:Y:S01]  /*0020*/  S2R R6, SR_TID.X ;  /* 0x0000000000067919 */ /* 0x000e220000002100 */
[----:B------:R-:W-:Y:S01]  /*0030*/  ELECT P0, URZ, PT ;  /* 0x00000000003f782f */ /* 0x000fe20003800000 */
[----:B------:R-:W-:Y:S01]  /*0040*/  BSSY B0, `(.L_x_175) ;  /* 0x000000e000007945 */ /* 0x000fe20003800000 */
[----:B0-----:R-:W-:-:S05]  /*0050*/  SHF.R.U32.HI R0, RZ, 0x5, R6 ;  /* 0x00000005ff007819 */ /* 0x001fca0000011606 */
[----:B------:R-:W0:Y:S02]  /*0060*/  SHFL.IDX PT, R2, R0, RZ, 0x1f ;  /* 0x00001fff00027589 */ /* 0x000e2400000e0000 */
[----:B0-----:R-:W-:Y:S02]  /*0070*/  ISETP.EQ.AND P0, PT, R2, RZ, P0 ;  /* 0x000000ff0200720c */ /* 0x001fe40000702270 */
[----:B------:R-:W-:-:S11]  /*0080*/  SHF.R.U32.HI R2, RZ, 0x7, R6 ;  /* 0x00000007ff027819 */ /* 0x000fd60000011606 */
        /* <DEDUP_REMOVED lines=9> */
.L_x_176:
[----:B------:R-:W-:Y:S05]  /*0120*/  BSYNC B0 ;  /* 0x0000000000007941 */ /* 0x000fea0003800000 */
.L_x_175:
[----:B------:R-:W-:Y:S01]  /*0130*/  VOTEU.ANY UP0, P0 ;  /* 0x00000000003f7886 */ /* 0x000fe20000000100 */
[----:B------:R-:W0:Y:S01]  /*0140*/  SHFL.IDX PT, R2, R2, RZ, 0x1f ;  /* 0x00001fff02027589 */ /* 0x000e2200000e0000 */
[----:B------:R-:W-:Y:S01]  /*0150*/  UMOV UR4, 0x80 ;  /* 0x0000008000047882 */ /* 0x000fe20000000000 */
[----:B------:R-:W-:Y:S01]  /*0160*/  UMOV UR7, 0x100 ;  /* 0x0000010000077882 */ /* 0x000fe20000000000 */
[----:B------:R-:W-:Y:S01]  /*0170*/  VOTEU.ANY UP1, P0 ;  /* 0x00000000003f7886 */ /* 0x000fe20000020100 */
[----:B------:R-:W1:Y:S01]  /*0180*/  @UP0 S2UR UR8, SR_CgaCtaId ;  /* 0x00000000000809c3 */ /* 0x000e620000008800 */
[----:B------:R-:W2:Y:S01]  /*0190*/  SHFL.IDX PT, R3, R0, RZ, 0x1f ;  /* 0x00001fff00037589 */ /* 0x000ea200000e0000 */
[----:B------:R-:W-:Y:S01]  /*01a0*/  @UP0 UMOV UR6, 0x400 ;  /* 0x0000040000060882 */ /* 0x000fe20000000000 */
[----:B------:R-:W-:-:S04]  /*01b0*/  @UP0 UIADD3 UR4, -UR4, 0x100000, URZ ;  /* 0x0010000004040890 */ /* 0x000fc8000fffe13f */
[----:B------:R-:W-:Y:S02]  /*01c0*/  @UP0 USHF.L.U32 UR5, UR4, 0xb, URZ ;  /* 0x0000000b04050899 */ /* 0x000fe4000800063f */
[----:B------:R-:W-:Y:S01]  /*01d0*/  @UP0 USHF.L.U32 UR4, UR4, 0x1, URZ ;  /* 0x0000000104040899 */ /* 0x000fe2000800063f */
[----:B------:R-:W-:Y:S01]  /*01e0*/  VOTEU.ANY UP2, P0 ;  /* 0x00000000003f7886 */ /* 0x000fe20000040100 */
[----:B0-----:R-:W-:Y:S01]  /*01f0*/  R2UR UR9, R2 ;  /* 0x00000000020972ca */ /* 0x001fe200000e0000 */
[----:B-1----:R-:W-:Y:S01]  /*0200*/  @UP0 ULEA UR8, UR8, UR6, 0x18 ;  /* 0x0000000608080291 */ /* 0x002fe2000f8ec03f */
[----:B--2---:R-:W-:Y:S01]  /*0210*/  ISETP.NE.AND P1, PT, R3, RZ, PT ;  /* 0x000000ff0300720c */ /* 0x004fe20003f25270 */
[----:B------:R-:W-:-:S04]  /*0220*/  @UP0 UIADD3 UR6, -UR7, 0x100000, URZ ;  /* 0x0010000007060890 */ /* 0x000fc8000fffe13f */
[----:B------:R-:W-:Y:S02]  /*0230*/  @UP0 USHF.L.U32 UR7, UR6, 0xb, URZ ;  /* 0x0000000b06070899 */ /* 0x000fe4000800063f */
[----:B------:R-:W-:-:S04]  /*0240*/  @UP0 USHF.L.U32 UR6, UR6, 0x1, URZ ;  /* 0x0000000106060899 */ /* 0x000fc8000800063f */
[----:B------:R-:W-:Y:S01]  /*0250*/  UISETP.NE.AND UP0, UPT, UR9, URZ, UPT ;  /* 0x0000003f0900728c */ /* 0x000fe2000bf05270 */
[----:B------:R-:W0:Y:S02]  /*0260*/  FENCE.VIEW.ASYNC.S ;  /* 0x00000000000073c6 */ /* 0x000e240000000000 */
[----:B0-----:R0:W1:Y:S05]  /*0270*/  @UP1 SYNCS.EXCH.64 URZ, [UR8+0x38800], UR4 ;  /* 0x03880004083f15b2 */ /* 0x00106a0008000100 */
[----:B------:R0:W2:Y:S01]  /*0280*/  @UP2 SYNCS.EXCH.64 URZ, [UR8+0x38820], UR6 ;  /* 0x03882006083f25b2 */ /* 0x0000a20008000100 */
[----:B------:R-:W-:Y:S05]  /*0290*/  @P1 BRA `(.L_x_177) ;  /* 0x0000000000481947 */ /* 0x000fea0003800000 */
[----:B0-----:R-:W0:Y:S01]  /*02a0*/  S2UR UR5, SR_CgaCtaId ;  /* 0x00000000000579c3 */ /* 0x001e220000008800 */
[----:B------:R-:W-:Y:S01]  /*02b0*/  UMOV UR4, 0x400 ;  /* 0x0000040000047882 */ /* 0x000fe20000000000 */
[----:B------:R-:W-:Y:S01]  /*02c0*/  UMOV UR6, 0x1 ;  /* 0x0000000100067882 */ /* 0x000fe20000000000 */
[----:B------:R-:W-:Y:S01]  /*02d0*/  UMOV UR7, 0x2 ;  /* 0x0000000200077882 */ /* 0x000fe20000000000 */
[----:B------:R-:W-:Y:S01]  /*02e0*/  ELECT P0, URZ, PT ;  /* 0x00000000003f782f */ /* 0x000fe20003800000 */
[----:B0-----:R-:W-:Y:S02]  /*02f0*/  ULEA UR8, UR5, UR4, 0x18 ;  /* 0x0000000405087291 */ /* 0x001fe4000f8ec03f */
[----:B------:R-:W-:-:S04]  /*0300*/  UIADD3 UR4, -UR6, 0x100000, URZ ;  /* 0x0010000006047890 */ /* 0x000fc8000fffe13f */
[----:B------:R-:W-:Y:S02]  /*0310*/  USHF.L.U32 UR5, UR4, 0xb, URZ ;  /* 0x0000000b04057899 */ /* 0x000fe4000800063f */
[----:B------:R-:W-:Y:S02]  /*0320*/  USHF.L.U32 UR4, UR4, 0x1, URZ ;  /* 0x0000000104047899 */ /* 0x000fe4000800063f */
[----:B------:R-:W-:-:S04]  /*0330*/  UIADD3 UR6, -UR7, 0x100000, URZ ;  /* 0x0010000007067890 */ /* 0x000fc8000fffe13f */
[----:B------:R-:W-:Y:S02]  /*0340*/  USHF.L.U32 UR7, UR6, 0xb, URZ ;  /* 0x0000000b06077899 */ /* 0x000fe4000800063f */
[----:B------:R-:W-:Y:S01]  /*0350*/  USHF.L.U32 UR6, UR6, 0x1, URZ ;  /* 0x0000000106067899 */ /* 0x000fe2000800063f */
[----:B------:R-:W0:Y:S03]  /*0360*/  FENCE.VIEW.ASYNC.S ;  /* 0x00000000000073c6 */ /* 0x000e260000000000 */
[----:B0-----:R3:W4:Y:S08]  /*0370*/  SYNCS.EXCH.64 URZ, [UR8+0x38830], UR4 ;  /* 0x03883004083f75b2 */ /* 0x0017300008000100 */
[----:B------:R3:W0:Y:S01]  /*0380*/  SYNCS.EXCH.64 URZ, [UR8+0x38840], UR6 ;  /* 0x03884006083f75b2 */ /* 0x0006220008000100 */
[----:B------:R3:W0:Y:S01]  /*0390*/  SYNCS.EXCH.64 URZ, [UR8+0x38838], UR4 ;  /* 0x03883804083f75b2 */ /* 0x0006220008000100 */
[----:B------:R3:W0:Y:S02]  /*03a0*/  SYNCS.EXCH.64 URZ, [UR8+0x38848], UR6 ;  /* 0x03884806083f75b2 */ /* 0x0006240008000100 */
[----:B---3--:R-:W-:Y:S01]  /*03b0*/  NOP ;  /* 0x0000000000007918 */ /* 0x008fe20000000000 */
.L_x_177:
[----:B------:R-:W3:Y:S01]  /*03c0*/  SHFL.IDX PT, R2, R0, RZ, 0x1f ;  /* 0x00001fff00027589 */ /* 0x000ee200000e0000 */
[----:B------:R-:W-:Y:S01]  /*03d0*/  NOP ;  /* 0x0000000000007918 */ /* 0x000fe20000000000 */
[----:B---3--:R-:W-:-:S13]  /*03e0*/  ISETP.NE.AND P0, PT, R2, RZ, PT ;  /* 0x000000ff0200720c */ /* 0x008fda0003f05270 */
        /* <DEDUP_REMOVED lines=14> */
[----:B0-----:R3:W0:Y:S08]  /*04d0*/  SYNCS.EXCH.64 URZ, [UR8+0x38850], UR4 ;  /* 0x03885004083f75b2 */ /* 0x0016300008000100 */
[----:B------:R3:W0:Y:S01]  /*04e0*/  SYNCS.EXCH.64 URZ, [UR8+0x38860], UR6 ;  /* 0x03886006083f75b2 */ /* 0x0006220008000100 */
[----:B------:R3:W0:Y:S01]  /*04f0*/  SYNCS.EXCH.64 URZ, [UR8+0x38858], UR4 ;  /* 0x03885804083f75b2 */ /* 0x0006220008000100 */
[----:B------:R3:W0:Y:S02]  /*0500*/  SYNCS.EXCH.64 URZ, [UR8+0x38868], UR6 ;  /* 0x03886806083f75b2 */ /* 0x0006240008000100 */
[----:B---3--:R-:W-:Y:S01]  /*0510*/  NOP ;  /* 0x0000000000007918 */ /* 0x008fe20000000000 */
.L_x_178:
[----:B------:R-:W3:Y:S01]  /*0520*/  SHFL.IDX PT, R2, R0, RZ, 0x1f ;  /* 0x00001fff00027589 */ /* 0x000ee200000e0000 */
[----:B------:R-:W-:Y:S01]  /*0530*/  NOP ;  /* 0x0000000000007918 */ /* 0x000fe20000000000 */
[----:B---3--:R-:W-:-:S13]  /*0540*/  ISETP.NE.AND P0, PT, R2, RZ, PT ;  /* 0x000000ff0200720c */ /* 0x008fda0003f05270 */
[----:B------:R-:W-:Y:S05]  /*0550*/  @P0 BRA `(.L_x_179) ;  /* 0x0000000000380947 */ /* 0x000fea0003800000 */
[----:B0-----:R-:W0:Y:S01]  /*0560*/  S2UR UR5, SR_CgaCtaId ;  /* 0x00000000000579c3 */ /* 0x001e220000008800 */
[----:B------:R-:W-:Y:S01]  /*0570*/  UMOV UR4, 0x400 ;  /* 0x0000040000047882 */ /* 0x000fe20000000000 */
[----:B------:R-:W-:Y:S01]  /*0580*/  UMOV UR7, 0x1 ;  /* 0x0000000100077882 */ /* 0x000fe20000000000 */
[----:B------:R-:W-:Y:S01]  /*0590*/  ELECT P0, URZ, PT ;  /* 0x00000000003f782f */ /* 0x000fe20003800000 */
[----:B0-----:R-:W-:Y:S02]  /*05a0*/  ULEA UR6, UR5, UR4, 0x18 ;  /* 0x0000000405067291 */ /* 0x001fe4000f8ec03f */
[----:B------:R-:W-:-:S04]  /*05b0*/  UIADD3 UR4, -UR7, 0x100000, URZ ;  /* 0x0010000007047890 */ /* 0x000fc8000fffe13f */
[----:B------:R-:W-:Y:S02]  /*05c0*/  USHF.L.U32 UR5, UR4, 0xb, URZ ;  /* 0x0000000b04057899 */ /* 0x000fe4000800063f */
[----:B------:R-:W-:Y:S01]  /*05d0*/  USHF.L.U32 UR4, UR4, 0x1, URZ ;  /* 0x0000000104047899 */ /* 0x000fe2000800063f */
[----:B------:R-:W0:Y:S11]  /*05e0*/  FENCE.VIEW.ASYNC.S ;  /* 0x00000000000073c6 */ /* 0x000e360000000000 */
[----:B0-----:R3:W0:Y:S01]  /*05f0*/  SYNCS.EXCH.64 URZ, [UR6+0x38870], UR4 ;  /* 0x03887004063f75b2 */ /* 0x0016220008000100 */
[----:B------:R3:W0:Y:S01]  /*0600*/  SYNCS.EXCH.64 URZ, [UR6+0x38880], UR4 ;  /* 0x03888004063f75b2 */ /* 0x0006220008000100 */
[----:B------:R3:W0:Y:S01]  /*0610*/  SYNCS.EXCH.64 URZ, [UR6+0x38878], UR4 ;  /* 0x03887804063f75b2 */ /* 0x0006220008000100 */
[----:B------:R3:W0:Y:S02]  /*0620*/  SYNCS.EXCH.64 URZ, [UR6+0x38888], UR4 ;  /* 0x03888804063f75b2 */ /* 0x0006240008000100 */
[----:B---3--:R-:W-:Y:S01]  /*0630*/  NOP ;  /* 0x0000000000007918 */ /* 0x008fe20000000000 */
.L_x_179:
        /* <DEDUP_REMOVED lines=22> */
.L_x_180:
        /* <DEDUP_REMOVED lines=22> */
.L_x_181:
[----:B0-----:R-:W-:Y:S01]  /*0900*/  UMOV UR4, 0x1 ;  /* 0x0000000100047882 */ /* 0x001fe20000000000 */
[----:B------:R-:W-:Y:S01]  /*0910*/  PLOP3.LUT P0, PT, PT, PT, UP0, 0x80, 0x0 ;  /* 0x000000000000781c */ /* 0x000fe20003f0f008 */
[----:B------:R-:W-:Y:S01]  /*0920*/  USEL UR4, UR4, 0x2, !UP0 ;  /* 0x0000000204047887 */ /* 0x000fe2000c000000 */
[----:B------:R-:W-:-:S05]  /*0930*/  NOP ;  /* 0x0000000000007918 */ /* 0x000fca0000000000 */
[----:B------:R-:W-:-:S05]  /*0940*/  IMAD.U32 R2, RZ, RZ, UR4 ;  /* 0x00000004ff027e24 */ /* 0x000fca000f8e00ff */
[----:B------:R0:W-:Y:S01]  /*0950*/  STL [R1+0x70], R2 ;  /* 0x0000700201007387 */ /* 0x0001e20000100800 */
[----:B-12-4-:R-:W-:Y:S06]  /*0960*/  BAR.SYNC.DEFER_BLOCKING 0x0 ;  /* 0x0000000000007b1d */ /* 0x016fec0000010000 */
[----:B------:R-:W-:Y:S05]  /*0970*/  @!P0 BRA `(.L_x_182) ;  /* 0x000000f000448947 */ /* 0x000fea0003800000 */
.L_x_183:
[----:B------:R-:W-:-:S08]  /*0980*/  NOP ;  /* 0x0000000000007918 */ /* 0x000fd00000000000 */
[----:B------:R-:W1:Y:S02]  /*0990*/  USETMAXREG.TRY_ALLOC.CTAPOOL UP0, 0xf0 ;  /* 0x000000f0000079c8 */ /* 0x000e640008000600 */
[----:B-1----:R-:W-:-:S13]  /*09a0*/  PLOP3.LUT P0, PT, PT, PT, UP0, 0x80, 0x0 ;  /* 0x000000000000781c */ /* 0x002fda0003f0f008 */
[----:B------:R-:W-:Y:S05]  /*09b0*/  @!P0 BRA `(.L_x_183) ;  /* 0xfffffffc00f08947 */ /* 0x000fea000383ffff */
[----:B------:R-:W1:Y:S08]  /*09c0*/  S2UR UR5, SR_CgaCtaId ;  /* 0x00000000000579c3 */ /* 0x000e700000008800 */
[----:B------:R-:W-:Y:S06]  /*09d0*/  BAR.ARV 0x8, 0x180 ;  /* 0x0206000000007b1d */ /* 0x000fec0000002000 */
[----:B------:R-:W-:-:S02]  /*09e0*/  UMOV UR4, 0x400 ;  /* 0x0000040000047882 */ /* 0x000fc40000000000 */
[----:B------:R-:W-:Y:S01]  /*09f0*/  BAR.SYNC.DEFER_BLOCKING 0x5, 0x180 ;  /* 0x0146000000007b1d */ /* 0x000fe20000010000 */
[----:B-1----:R-:W-:-:S09]  /*0a00*/  ULEA UR4, UR5, UR4, 0x18 ;  /* 0x0000000405047291 */ /* 0x002fd2000f8ec03f */
[----:B------:R-:W1:Y:S01]  /*0a10*/  LDS.128 R8, [UR4+0x388d0] ;  /* 0x0388d004ff087984 */ /* 0x000e620008000c00 */
[----:B------:R-:W-:Y:S01]  /*0a20*/  ULDC UR4, c[0x0][0xc3c] ;  /* 0x00030f0000047ab9 */ /* 0x000fe20000000800 */
[----:B------:R-:W-:Y:S06]  /*0a30*/  BAR.ARV 0x4, 0x180 ;  /* 0x0106000000007b1d */ /* 0x000fec0000002000 */
[----:B-1----:R-:W-:-:S13]  /*0a40*/  ISETP.GE.AND P0, PT, R11, UR4, PT ;  /* 0x000000040b007c0c */ /* 0x002fda000bf06270 */
[----:B------:R-:W-:Y:S05]  /*0a50*/  @P0 EXIT ;  /* 0x000000000000094d */ /* 0x000fea0003800000 */
[----:B------:R-:W2:Y:S01]  /*0a60*/  LDL R0, [R1+0x70] ;  /* 0x0000700001007983 */ /* 0x000ea20000100800 */
[----:B------:R-:W-:Y:S01]  /*0a70*/  VIADD R6, R6, 0xffffff80 ;  /* 0xffffff8006067836 */ /* 0x000fe20000000000 */
[----:B------:R-:W-:Y:S02]  /*0a80*/  R2UR UR6, R9 ;  /* 0x00000000090672ca */ /* 0x000fe400000e0000 */
[----:B------:R-:W-:Y:S02]  /*0a90*/  CS2R R16, SRZ ;  /* 0x0000000000107805 */ /* 0x000fe4000001ff00 */
[----:B------:R-:W-:Y:S02]  /*0aa0*/  R2UR UR5, R10 ;  /* 0x000000000a0572ca */ /* 0x000fe400000e0000 */
[----:B------:R-:W-:Y:S02]  /*0ab0*/  SHF.R.S32.HI R3, RZ, 0x1f, R6 ;  /* 0x0000001fff037819 */ /* 0x000fe40000011406 */
[----:B------:R-:W-:-:S02]  /*0ac0*/  R2UR UR7, R11 ;  /* 0x000000000b0772ca */ /* 0x000fc400000e0000 */
[CC--:B0-----:R-:W-:Y:S02]  /*0ad0*/  LEA.HI R2, R3.reuse, R6.reuse, RZ, 0x4 ;  /* 0x0000000603027211 */ /* 0x0c1fe400078f20ff */
[----:B------:R-:W-:-:S04]  /*0ae0*/  LEA.HI R4, R3, R6, RZ, 0x2 ;  /* 0x0000000603047211 */ /* 0x000fc800078f10ff */
[----:B------:R-:W-:-:S05]  /*0af0*/  LOP3.LUT R7, R4, 0xfffffffc, RZ, 0xc0, !PT ;  /* 0xfffffffc04077812 */ /* 0x000fca00078ec0ff */
[----:B------:R-:W-:Y:S01]  /*0b00*/  IMAD.IADD R10, R6, 0x1, -R7 ;  /* 0x00000001060a7824 */ /* 0x000fe200078e0a07 */
[----:B------:R-:W-:Y:S02]  /*0b10*/  SHF.R.S32.HI R7, RZ, 0x4, R2 ;  /* 0x00000004ff077819 */ /* 0x000fe40000011402 */
[----:B--2---:R-:W-:Y:S02]  /*0b20*/  R2UR UR4, R0 ;  /* 0x00000000000472ca */ /* 0x004fe400000e0000 */
[CC--:B------:R-:W-:Y:S02]  /*0b30*/  LEA.HI R0, R3.reuse, R6.reuse, RZ, 0x7 ;  /* 0x0000000603007211 */ /* 0x0c0fe400078f38ff */
[----:B------:R-:W-:Y:S02]  /*0b40*/  LEA.HI R3, R3, R6, RZ, 0x5 ;  /* 0x0000000603037211 */ /* 0x000fe400078f28ff */
[----:B------:R-:W-:-:S03]  /*0b50*/  LOP3.LUT R5, R0, 0xffffff80, RZ, 0xc0, !PT ;  /* 0xffffff8000057812 */ /* 0x000fc600078ec0ff */
[----:B------:R-:W-:Y:S02]  /*0b60*/  IMAD.SHL.U32 R3, R3, 0x20, RZ ;  /* 0x0000002003037824 */ /* 0x000fe400078e00ff */
[----:B------:R-:W-:Y:S01]  /*0b70*/  IMAD.IADD R12, R6, 0x1, -R5 ;  /* 0x00000001060c7824 */ /* 0x000fe200078e0a05 */
[----:B------:R-:W-:Y:S01]  /*0b80*/  LOP3.LUT R5, R2, 0x3fffff0, RZ, 0xc0, !PT ;  /* 0x03fffff002057812 */ /* 0x000fe200078ec0ff */
[----:B------:R-:W-:Y:S01]  /*0b90*/  ULOP3.LUT UR4, UR4, 0x1, URZ, 0xfc, !UPT ;  /* 0x0000000104047892 */ /* 0x000fe2000f8efc3f */
[----:B------:R-:W-:Y:S02]  /*0ba0*/  LOP3.LUT R4, R3, 0xfffffc00, RZ, 0xc0, !PT ;  /* 0xfffffc0003047812 */ /* 0x000fe400078ec0ff */
[----:B------:R-:W-:Y:S01]  /*0bb0*/  SHF.R.S32.HI R8, RZ, 0x1f, R12 ;  /* 0x0000001fff087819 */ /* 0x000fe2000001140c */
[----:B------:R-:W-:Y:S01]  /*0bc0*/  IMAD.IADD R5, R6, 0x1, -R5 ;  /* 0x0000000106057824 */ /* 0x000fe200078e0a05 */
[----:B------:R-:W-:Y:S01]  /*0bd0*/  SHF.R.S32.HI R3, RZ, 0x7, R0 ;  /* 0x00000007ff037819 */ /* 0x000fe20000011400 */
[----:B------:R-:W-:Y:S01]  /*0be0*/  STL [R1+0x1c], R12 ;  /* 0x00001c0c01007387 */ /* 0x000fe20000100800 */
[----:B------:R-:W-:Y:S01]  /*0bf0*/  LEA.HI R9, R8, R12, RZ, 0x2 ;  /* 0x0000000c08097211 */ /* 0x000fe200078f10ff */
[----:B------:R-:W-:Y:S01]  /*0c00*/  IMAD R5, R5, 0x40, R4 ;  /* 0x0000004005057824 */ /* 0x000fe200078e0204 */
[----:B------:R-:W-:-:S02]  /*0c10*/  LEA.HI R2, R2, R7, RZ, 0x1 ;  /* 0x0000000702027211 */ /* 0x000fc400078f08ff */
[--C-:B------:R-:W-:Y:S02]  /*0c20*/  SHF.R.S32.HI R6, RZ, 0x2, R9.reuse ;  /* 0x00000002ff067819 */ /* 0x100fe40000011409 */
[----:B------:R-:W-:Y:S02]  /*0c30*/  SHF.R.S32.HI R11, RZ, 0x1f, R9 ;  /* 0x0000001fff0b7819 */ /* 0x000fe40000011409 */
[----:B------:R-:W-:Y:S02]  /*0c40*/  LEA.HI R0, R0, R3, RZ, 0x1 ;  /* 0x0000000300007211 */ /* 0x000fe400078f08ff */
[----:B------:R-:W-:Y:S02]  /*0c50*/  LEA.HI R11, R11, R6, RZ, 0x3 ;  /* 0x000000060b0b7211 */ /* 0x000fe400078f18ff */
[----:B------:R-:W-:Y:S02]  /*0c60*/  LEA.HI R8, R8, R12, RZ, 0x5 ;  /* 0x0000000c08087211 */ /* 0x000fe400078f28ff */
[----:B------:R-:W-:-:S02]  /*0c70*/  LOP3.LUT R11, R11, 0xfffffff8, RZ, 0xc0, !PT ;  /* 0xfffffff80b0b7812 */ /* 0x000fc400078ec0ff */
[----:B------:R-:W-:Y:S02]  /*0c80*/  LOP3.LUT R2, R2, 0x1ffffffe, RZ, 0xc0, !PT ;  /* 0x1ffffffe02027812 */ /* 0x000fe400078ec0ff */
[----:B------:R-:W-:Y:S01]  /*0c90*/  LOP3.LUT R0, R0, 0x3fffffe, RZ, 0xc0, !PT ;  /* 0x03fffffe00007812 */ /* 0x000fe200078ec0ff */
[----:B------:R-:W-:Y:S01]  /*0ca0*/  IMAD.IADD R11, R6, 0x1, -R11 ;  /* 0x00000001060b7824 */ /* 0x000fe200078e0a0b */
[----:B------:R-:W-:Y:S01]  /*0cb0*/  SHF.R.S32.HI R8, RZ, 0x5, R8 ;  /* 0x00000005ff087819 */ /* 0x000fe20000011408 */
[----:B------:R-:W-:Y:S01]  /*0cc0*/  IMAD.IADD R2, R7, 0x1, -R2 ;  /* 0x0000000107027824 */ /* 0x000fe200078e0a02 */
[----:B------:R-:W-:Y:S01]  /*0cd0*/  LEA.HI R4, R10, R10, RZ, 0x1 ;  /* 0x0000000a0a047211 */ /* 0x000fe200078f08ff */
[----:B------:R-:W-:Y:S01]  /*0ce0*/  IMAD.IADD R0, R3, 0x1, -R0 ;  /* 0x0000000103007824 */ /* 0x000fe200078e0a00 */
[----:B------:R-:W-:Y:S01]  /*0cf0*/  LOP3.LUT R9, R9, 0x7ffffffc, RZ, 0xc0, !PT ;  /* 0x7ffffffc09097812 */ /* 0x000fe200078ec0ff */
[----:B------:R-:W-:Y:S01]  /*0d00*/  IMAD R11, R8, 0x10, R11 ;  /* 0x00000010080b7824 */ /* 0x000fe200078e020b */
[----:B------:R-:W-:Y:S01]  /*0d10*/  LOP3.LUT R3, R4, 0x1ffffffe, RZ, 0xc0, !PT ;  /* 0x1ffffffe04037812 */ /* 0x000fe200078ec0ff */
[----:B------:R-:W-:-:S02]  /*0d20*/  IMAD R2, R2, 0x8, R5 ;  /* 0x0000000802027824 */ /* 0x000fc400078e0205 */
[----:B------:R-:W-:Y:S02]  /*0d30*/  IMAD R0, R0, 0x40, R11 ;  /* 0x0000004000007824 */ /* 0x000fe400078e020b */
[----:B------:R-:W-:Y:S01]  /*0d40*/  IMAD.IADD R3, R10, 0x1, -R3 ;  /* 0x000000010a037824 */ /* 0x000fe200078e0a03 */
[----:B------:R0:W-:Y:S01]  /*0d50*/  STL [R1+0x68], R2 ;  /* 0x0000680201007387 */ /* 0x0001e20000100800 */
[----:B------:R-:W-:-:S03]  /*0d60*/  IMAD.IADD R9, R12, 0x1, -R9 ;  /* 0x000000010c097824 */ /* 0x000fc600078e0a09 */
[----:B------:R-:W-:Y:S01]  /*0d70*/  STL [R1+0x18], RZ ;  /* 0x000018ff01007387 */ /* 0x000fe20000100800 */
[----:B------:R-:W-:-:S03]  /*0d80*/  IMAD.SHL.U32 R19, R9, 0x2, RZ ;  /* 0x0000000209137824 */ /* 0x000fc600078e00ff */
[----:B------:R1:W-:Y:S01]  /*0d90*/  STL [R1+0x60], R0 ;  /* 0x0000600001007387 */ /* 0x0003e20000100800 */
[C---:B------:R-:W-:Y:S02]  /*0da0*/  VIADD R5, R19.reuse, 0x8 ;  /* 0x0000000813057836 */ /* 0x040fe40000000000 */
[----:B0-----:R-:W-:Y:S02]  /*0db0*/  IMAD.U32 R2, RZ, RZ, UR4 ;  /* 0x00000004ff027e24 */ /* 0x001fe4000f8e00ff */
[C---:B------:R-:W-:Y:S01]  /*0dc0*/  VIADD R4, R19.reuse, 0x10 ;  /* 0x0000001013047836 */ /* 0x040fe20000000000 */
[----:B------:R-:W-:Y:S01]  /*0dd0*/  SHF.R.S32.HI R5, RZ, 0x1f, R5 ;  /* 0x0000001fff057819 */ /* 0x000fe20000011405 */
[C---:B------:R-:W-:Y:S01]  /*0de0*/  VIADD R237, R19.reuse, 0x20 ;  /* 0x0000002013ed7836 */ /* 0x040fe20000000000 */
[----:B------:R0:W-:Y:S01]  /*0df0*/  STL [R1+0x6c], R2 ;  /* 0x00006c0201007387 */ /* 0x0001e20000100800 */
[----:B------:R-:W-:Y:S01]  /*0e00*/  VIADD R236, R19, 0x28 ;  /* 0x0000002813ec7836 */ /* 0x000fe20000000000 */
[----:B------:R-:W-:Y:S01]  /*0e10*/  SHF.R.S32.HI R4, RZ, 0x1f, R4 ;  /* 0x0000001fff047819 */ /* 0x000fe20000011404 */
[----:B-1----:R-:W-:Y:S01]  /*0e20*/  IMAD R0, R3, 0x8, R0 ;  /* 0x0000000803007824 */ /* 0x002fe200078e0200 */
[----:B------:R-:W-:Y:S01]  /*0e30*/  SHF.R.S32.HI R5, RZ, 0x1f, R237 ;  /* 0x0000001fff057819 */ /* 0x000fe200000114ed */
[C---:B------:R-:W-:Y:S01]  /*0e40*/  VIADD R235, R19.reuse, 0x30 ;  /* 0x0000003013eb7836 */ /* 0x040fe20000000000 */
[----:B------:R-:W-:Y:S01]  /*0e50*/  SHF.R.S32.HI R4, RZ, 0x1f, R236 ;  /* 0x0000001fff047819 */ /* 0x000fe200000114ec */
[C---:B------:R-:W-:Y:S01]  /*0e60*/  VIADD R234, R19.reuse, 0x38 ;  /* 0x0000003813ea7836 */ /* 0x040fe20000000000 */
[----:B------:R1:W-:Y:S01]  /*0e70*/  STL [R1+0x64], R0 ;  /* 0x0000640001007387 */ /* 0x0003e20000100800 */
[----:B------:R-:W-:-:S02]  /*0e80*/  VIADD R233, R19, 0x40 ;  /* 0x0000004013e97836 */ /* 0x000fc40000000000 */
[C---:B0-----:R-:W-:Y:S01]  /*0e90*/  VIADD R2, R19.reuse, 0x18 ;  /* 0x0000001813027836 */ /* 0x041fe20000000000 */
[----:B------:R-:W-:Y:S01]  /*0ea0*/  SHF.R.S32.HI R5, RZ, 0x1f, R234 ;  /* 0x0000001fff057819 */ /* 0x000fe200000114ea */
[C---:B------:R-:W-:Y:S01]  /*0eb0*/  VIADD R232, R19.reuse, 0x48 ;  /* 0x0000004813e87836 */ /* 0x040fe20000000000 */
        /* <DEDUP_REMOVED lines=37> */
[----:B------:R-:W-:Y:S01]  /*1110*/  VIADD R23, R19, 0xe0 ;  /* 0x000000e013177836 */ /* 0x000fe20000000000 */
[----:B------:R-:W-:-:S02]  /*1120*/  SHF.R.S32.HI R5, RZ, 0x1f, R216 ;  /* 0x0000001fff057819 */ /* 0x000fc400000114d8 */
[----:B------:R-:W-:Y:S02]  /*1130*/  SHF.R.S32.HI R4, RZ, 0x1f, R215 ;  /* 0x0000001fff047819 */ /* 0x000fe400000114d7 */
[----:B-1----:R-:W-:-:S07]  /*1140*/  SHF.R.S32.HI R2, RZ, 0x1f, R214 ;  /* 0x0000001fff027819 */ /* 0x002fce00000114d6 */
.L_x_230:
[----:B------:R-:W-:Y:S01]  /*1150*/  ULDC.64 UR8, c[0x0][0xc88] ;  /* 0x0003220000087ab9 */ /* 0x000fe20000000a00 */
[----:B------:R-:W-:Y:S01]  /*1160*/  ULDC.64 UR12, c[0x0][0x208] ;  /* 0x00008200000c7ab9 */ /* 0x000fe20000000a00 */
[----:B------:R-:W-:Y:S01]  /*1170*/  UIMAD.WIDE UR8, UR7, 0x4, UR8 ;  /* 0x00000004070878a5 */ /* 0x000fe2000f8e0208 */
[----:B------:R-:W-:Y:S02]  /*1180*/  ULDC.64 UR10, c[0x0][0xa20] ;  /* 0x00028800000a7ab9 */ /* 0x000fe40000000a00 */
[----:B------:R-:W-:-:S03]  /*1190*/  ULDC UR7, c[0x0][0x2f0] ;  /* 0x0000bc0000077ab9 */ /* 0x000fc60000000800 */
[----:B0-23--:R-:W-:Y:S02]  /*11a0*/  IMAD.U32 R2, RZ, RZ, UR8 ;  /* 0x00000008ff027e24 */ /* 0x00dfe4000f8e00ff */
[----:B-1----:R-:W-:Y:S01]  /*11b0*/  IMAD.U32 R3, RZ, RZ, UR9 ;  /* 0x00000009ff037e24 */ /* 0x002fe2000f8e00ff */
[----:B------:R-:W-:-:S04]  /*11c0*/  ULDC.64 UR8, c[0x0][0xa28] ;  /* 0x00028a0000087ab9 */ /* 0x000fc80000000a00 */
[----:B------:R-:W2:Y:S01]  /*11d0*/  LDG.E R2, desc[UR12][R2.64] ;  /* 0x0000000c02027981 */ /* 0x000ea2000c1e1900 */
[----:B------:R-:W-:Y:S02]  /*11e0*/  UISETP.NE.U32.AND UP0, UPT, UR8, URZ, UPT ;  /* 0x0000003f0800728c */ /* 0x000fe4000bf05070 */
[----:B------:R-:W-:Y:S02]  /*11f0*/  UISETP.NE.U32.AND UP1, UPT, UR10, URZ, UPT ;  /* 0x0000003f0a00728c */ /* 0x000fe4000bf25070 */
[----:B------:R-:W-:Y:S02]  /*1200*/  UISETP.NE.AND.EX UP0, UPT, UR9, URZ, UPT, UP0 ;  /* 0x0000003f0900728c */ /* 0x000fe4000bf05300 */
[----:B------:R-:W-:-:S04]  /*1210*/  UISETP.NE.AND.EX UP1, UPT, UR11, URZ, UPT, UP1 ;  /* 0x0000003f0b00728c */ /* 0x000fc8000bf25310 */
[----:B------:R-:W-:Y:S02]  /*1220*/  PLOP3.LUT P0, PT, PT, PT, UP0, 0x80, 0x0 ;  /* 0x000000000000781c */ /* 0x000fe40003f0f008 */
[----:B------:R-:W-:Y:S02]  /*1230*/  PLOP3.LUT P1, PT, PT, PT, UP1, 0x80, 0x0 ;  /* 0x000000000000781c */ /* 0x000fe40003f2f018 */
[----:B--2---:R-:W-:-:S13]  /*1240*/  R2UR UR4, R2 ;  /* 0x00000000020472ca */ /* 0x004fda00000e0000 */
[----:B------:R-:W-:Y:S02]  /*1250*/  USHF.R.S32.HI UR14, URZ, 0x1f, UR4 ;  /* 0x0000001f3f0e7899 */ /* 0x000fe40008011404 */
[----:B-----5:R-:W-:Y:S01]  /*1260*/  IMAD.U32 R0, RZ, RZ, UR4 ;  /* 0x00000004ff007e24 */ /* 0x020fe2000f8e00ff */
[----:B------:R-:W-:-:S04]  /*1270*/  @UP0 ULEA UR8, UP2, UR4, UR8, 0x2 ;  /* 0x0000000804080291 */ /* 0x000fc8000f84103f */
[----:B------:R-:W-:Y:S02]  /*1280*/  @UP0 ULEA.HI.X UR9, UR4, UR9, UR14, 0x2, UP2 ;  /* 0x0000000904090291 */ /* 0x000fe400090f140e */
[----:B------:R-:W-:Y:S01]  /*1290*/  IMAD.U32 R2, RZ, RZ, UR14 ;  /* 0x0000000eff027e24 */ /* 0x000fe2000f8e00ff */
[----:B------:R-:W-:Y:S01]  /*12a0*/  @UP1 ULEA UR10, UP0, UR4, UR10, 0x2 ;  /* 0x0000000a040a1291 */ /* 0x000fe2000f80103f */
[----:B------:R-:W-:Y:S03]  /*12b0*/  STL [R1+0x10], R0 ;  /* 0x0000100001007387 */ /* 0x000fe60000100800 */
[----:B------:R-:W-:Y:S01]  /*12c0*/  @UP1 ULEA.HI.X UR11, UR4, UR11, UR14, 0x2, UP0 ;  /* 0x0000000b040b1291 */ /* 0x000fe200080f140e */
[----:B------:R0:W-:Y:S01]  /*12d0*/  STL [R1+0x14], R2 ;  /* 0x0000140201007387 */ /* 0x0001e20000100800 */
[----:B------:R-:W-:Y:S01]  /*12e0*/  IMAD.U32 R4, RZ, RZ, UR10 ;  /* 0x0000000aff047e24 */ /* 0x000fe2000f8e00ff */
[----:B------:R-:W-:Y:S01]  /*12f0*/  ULDC UR4, c[0x0][0x424] ;  /* 0x0001090000047ab9 */ /* 0x000fe20000000800 */
[----:B------:R-:W-:-:S02]  /*1300*/  IMAD.U32 R3, RZ, RZ, UR9 ;  /* 0x00000009ff037e24 */ /* 0x000fc4000f8e00ff */
[----:B------:R-:W-:Y:S02]  /*1310*/  IMAD.U32 R5, RZ, RZ, UR11 ;  /* 0x0000000bff057e24 */ /* 0x000fe4000f8e00ff */
[----:B0-----:R-:W-:-:S03]  /*1320*/  IMAD.U32 R2, RZ, RZ, UR8 ;  /* 0x00000008ff027e24 */ /* 0x001fc6000f8e00ff */
[----:B------:R-:W2:Y:S01]  /*1330*/  @P1 LDG.E R4, desc[UR12][R4.64] ;  /* 0x0000000c04041981 */ /* 0x000ea2000c1e1900 */
[----:B------:R-:W-:-:S03]  /*1340*/  ULDC.64 UR8, c[0x0][0x418] ;  /* 0x0001060000087ab9 */ /* 0x000fc60000000a00 */
[----:B------:R0:W3:Y:S01]  /*1350*/  @P0 LDG.E R2, desc[UR12][R2.64] ;  /* 0x0000000c02020981 */ /* 0x0000e2000c1e1900 */
[----:B------:R-:W-:Y:S01]  /*1360*/  UISETP.NE.U32.AND UP0, UPT, UR8, URZ, UPT ;  /* 0x0000003f0800728c */ /* 0x000fe2000bf05070 */
[----:B0-----:R-:W-:-:S03]  /*1370*/  IMAD.U32 R3, RZ, RZ, UR6 ;  /* 0x00000006ff037e24 */ /* 0x001fc6000f8e00ff */
[----:B------:R-:W-:Y:S02]  /*1380*/  UISETP.NE.AND.EX UP0, UPT, UR9, URZ, UPT, UP0 ;  /* 0x0000003f0900728c */ /* 0x000fe4000bf05300 */
[----:B------:R0:W-:Y:S02]  /*1390*/  STL [R1+0xc], R3 ;  /* 0x00000c0301007387 */ /* 0x0001e40000100800 */
[----:B------:R-:W-:Y:S02]  /*13a0*/  USEL UR4, UR4, 0x1, UP0 ;  /* 0x0000000104047887 */ /* 0x000fe40008000000 */
[----:B------:R-:W-:Y:S02]  /*13b0*/  ULOP3.LUT UR6, UR5, 0xffff, URZ, 0xc0, !UPT ;  /* 0x0000ffff05067892 */ /* 0x000fe4000f8ec03f */
[----:B------:R-:W-:Y:S01]  /*13c0*/  UIMAD UR4, UR4, UR7, URZ ;  /* 0x00000007040472a4 */ /* 0x000fe2000f8e023f */
[----:B------:R-:W-:Y:S01]  /*13d0*/  UMOV UR54, URZ ;  /* 0x0000003f00367c82 */ /* 0x000fe20008000000 */
[----:B------:R-:W-:-:S02]  /*13e0*/  ULOP3.LUT UR7, UR5, 0xff000000, URZ, 0xc0, !UPT ;  /* 0xff00000005077892 */ /* 0x000fc4000f8ec03f */
[----:B------:R-:W-:Y:S01]  /*13f0*/  IMAD.U32 R213, RZ, RZ, UR6 ;  /* 0x00000006ffd57e24 */ /* 0x000fe2000f8e00ff */
[----:B------:R-:W-:Y:S02]  /*1400*/  ULOP3.LUT UR6, UR5, 0xff0000, URZ, 0xc0, !UPT ;  /* 0x00ff000005067892 */ /* 0x000fe4000f8ec03f */
[----:B--2---:R-:W-:Y:S02]  /*1410*/  @P1 R2UR UR4, R4 ;  /* 0x00000000040412ca */ /* 0x004fe400000e0000 */
[----:B---3--:R-:W-:Y:S01]  /*1420*/  @P0 R2UR UR54, R2 ;  /* 0x00000000023602ca */ /* 0x008fe200000e0000 */
[----:B0---4-:R-:W-:-:S14]  /*1430*/  @P1 BRA `(.L_x_184) ;  /* 0x00000000003c1947 */ /* 0x011fdc0003800000 */
[----:B------:R-:W-:Y:S02]  /*1440*/  ULDC.64 UR8, c[0x0][0xa08] ;  /* 0x0002820000087ab9 */ /* 0x000fe40000000a00 */
[----:B------:R-:W-:-:S04]  /*1450*/  ISETP.NE.U32.AND P0, PT, RZ, UR8, PT ;  /* 0x00000008ff007c0c */ /* 0x000fc8000bf05070 */
[----:B------:R-:W-:-:S13]  /*1460*/  ISETP.NE.AND.EX P0, PT, RZ, UR9, PT, P0 ;  /* 0x00000009ff007c0c */ /* 0x000fda000bf05300 */
[----:B------:R-:W-:Y:S05]  /*1470*/  @!P0 BRA `(.L_x_184) ;  /* 0x00000000002c8947 */ /* 0x000fea0003800000 */
[----:B------:R-:W-:Y:S01]  /*1480*/  R2UR UR10, R0 ;  /* 0x00000000000a72ca */ /* 0x000fe200000e0000 */
[----:B------:R-:W-:Y:S01]  /*1490*/  ULDC.64 UR4, c[0x0][0xa08] ;  /* 0x0002820000047ab9 */ /* 0x000fe20000000a00 */
[----:B------:R-:W-:-:S11]  /*14a0*/  ULDC.64 UR8, c[0x0][0x208] ;  /* 0x0000820000087ab9 */ /* 0x000fd60000000a00 */
[----:B------:R-:W-:-:S06]  /*14b0*/  UIMAD.WIDE UR4, UR10, 0x4, UR4 ;  /* 0x000000040a0478a5 */ /* 0x000fcc000f8e0204 */
[----:B------:R-:W-:Y:S02]  /*14c0*/  IMAD.U32 R2, RZ, RZ, UR4 ;  /* 0x00000004ff027e24 */ /* 0x000fe4000f8e00ff */
[----:B------:R-:W-:-:S05]  /*14d0*/  IMAD.U32 R3, RZ, RZ, UR5 ;  /* 0x00000005ff037e24 */ /* 0x000fca000f8e00ff */
[----:B------:R-:W2:Y:S04]  /*14e0*/  LDG.E R4, desc[UR8][R2.64] ;  /* 0x0000000802047981 */ /* 0x000ea8000c1e1900 */
[----:B------:R-:W3:Y:S01]  /*14f0*/  LDG.E R0, desc[UR8][R2.64+0x4] ;  /* 0x0000040802007981 */ /* 0x000ee2000c1e1900 */
[----:B--2---:R-:W-:Y:S02]  /*1500*/  R2UR UR4, R4 ;  /* 0x00000000040472ca */ /* 0x004fe400000e0000 */
[----:B---3--:R-:W-:-:S13]  /*1510*/  R2UR UR5, R0 ;  /* 0x00000000000572ca */ /* 0x008fda00000e0000 */
[----:B------:R-:W-:-:S12]  /*1520*/  UIADD3 UR4, -UR4, UR5, URZ ;  /* 0x0000000504047290 */ /* 0x000fd8000fffe13f */
.L_x_184:
[----:B------:R-:W-:Y:S02]  /*1530*/  UIADD3 UR54, -UR54, UR4, URZ ;  /* 0x0000000436367290 */ /* 0x000fe4000fffe13f */
[----:B------:R-:W-:Y:S02]  /*1540*/  USHF.R.U32.HI UR7, URZ, 0x8, UR7 ;  /* 0x000000083f077899 */ /* 0x000fe40008011607 */
[----:B------:R-:W-:Y:S02]  /*1550*/  UISETP.GE.AND UP0, UPT, UR54, 0x1, UPT ;  /* 0x000000013600788c */ /* 0x000fe4000bf06270 */
[----:B------:R-:W-:Y:S02]  /*1560*/  UIADD3 UR4, UR54, 0x4f, URZ ;  /* 0x0000004f36047890 */ /* 0x000fe4000fffe03f */
[----:B------:R-:W-:Y:S02]  /*1570*/  ULEA.HI UR7, UR6, UR7, URZ, 0x10 ;  /* 0x0000000706077291 */ /* 0x000fe4000f8f803f */
[----:B------:R-:W-:Y:S01]  /*1580*/  PLOP3.LUT P0, PT, PT, PT, UP0, 0x80, 0x0 ;  /* 0x000000000000781c */ /* 0x000fe20003f0f008 */
[----:B------:R-:W-:-:S02]  /*1590*/  UIMAD.WIDE UR4, UR4, 0x66666667, URZ ;  /* 0x66666667040478a5 */ /* 0x000fc4000f8e023f */
[----:B------:R-:W-:Y:S02]  /*15a0*/  ULOP3.LUT UR8, UR7, 0xff, URZ, 0xc0, !UPT ;  /* 0x000000ff07087892 */ /* 0x000fe4000f8ec03f */
[----:B------:R-:W-:Y:S02]  /*15b0*/  USHF.R.U32.HI UR7, URZ, 0x10, UR7 ;  /* 0x000000103f077899 */ /* 0x000fe40008011607 */
[----:B------:R-:W-:Y:S02]  /*15c0*/  USHF.R.U32.HI UR6, URZ, 0x1f, UR5 ;  /* 0x0000001f3f067899 */ /* 0x000fe40008011605 */
[----:B------:R-:W-:Y:S01]  /*15d0*/  IMAD.U32 R212, RZ, RZ, UR8 ;  /* 0x00000008ffd47e24 */ /* 0x000fe2000f8e00ff */
[----:B------:R-:W-:Y:S01]  /*15e0*/  UMOV UR4, URZ ;  /* 0x0000003f00047c82 */ /* 0x000fe20008000000 */
[----:B------:R-:W-:Y:S01]  /*15f0*/  ULEA.HI.SX32 UR9, UR5, UR6, 0x1b ;  /* 0x0000000605097291 */ /* 0x000fe2000f8fda3f */
[----:B------:R-:W-:Y:S01]  /*1600*/  IMAD.U32 R22, RZ, RZ, UR7 ;  /* 0x00000007ff167e24 */ /* 0x000fe2000f8e00ff */
[----:B------:R-:W-:Y:S10]  /*1610*/  @!P0 BRA `(.L_x_185) ;  /* 0x0000000000948947 */ /* 0x000ff40003800000 */
[----:B------:R-:W-:Y:S01]  /*1620*/  R2UR UR5, R22 ;  /* 0x00000000160572ca */ /* 0x000fe200000e0000 */
[----:B------:R-:W-:-:S12]  /*1630*/  ULDC UR4, c[0x0][0x9f0] ;  /* 0x00027c0000047ab9 */ /* 0x000fd80000000800 */
[----:B------:R-:W-:-:S04]  /*1640*/  UISETP.NE.AND UP0, UPT, UR5, URZ, UPT ;  /* 0x0000003f0500728c */ /* 0x000fc8000bf05270 */
[----:B------:R-:W-:-:S03]  /*1650*/  USEL UR10, UR5, UR4, UP0 ;  /* 0x00000004050a7287 */ /* 0x000fc60008000000 */
[----:B------:R-:W-:Y:S01]  /*1660*/  UMOV UR4, URZ ;  /* 0x0000003f00047c82 */ /* 0x000fe20008000000 */
[----:B------:R-:W-:Y:S02]  /*1670*/  UIADD3 UR6, UR9, -0x1, UR10 ;  /* 0xffffffff09067890 */ /* 0x000fe4000fffe00a */
[----:B------:R-:W-:-:S04]  /*1680*/  IMAD.U32 R3, RZ, RZ, UR10 ;  /* 0x0000000aff037e24 */ /* 0x000fc8000f8e00ff */
[----:B------:R-:W-:Y:S01]  /*1690*/  IMAD.U32 R4, RZ, RZ, UR6 ;  /* 0x00000006ff047e24 */ /* 0x000fe2000f8e00ff */
[-C--:B------:R-:W-:Y:S01]  /*16a0*/  IABS R0, R3.reuse ;  /* 0x0000000300007213 */ /* 0x080fe20000000000 */
[----:B------:R-:W-:Y:S01]  /*16b0*/  ULOP3.LUT UR6, UR6, UR10, URZ, 0x3c, !UPT ;  /* 0x0000000a06067292 */ /* 0x000fe2000f8e3c3f */
[----:B------:R-:W-:Y:S02]  /*16c0*/  IABS R5, R3 ;  /* 0x0000000300057213 */ /* 0x000fe40000000000 */
[----:B------:R-:W-:Y:S02]  /*16d0*/  R2UR UR11, R0 ;  /* 0x00000000000b72ca */ /* 0x000fe400000e0000 */
[----:B------:R-:W-:-:S05]  /*16e0*/  IABS R4, R4 ;  /* 0x0000000400047213 */ /* 0x000fca0000000000 */
[----:B------:R-:W-:-:S05]  /*16f0*/  IMAD.MOV.U32 R3, RZ, RZ, R4 ;  /* 0x000000ffff037224 */ /* 0x000fca00078e0004 */
[----:B------:R-:W-:Y:S01]  /*1700*/  R2UR UR8, R3 ;  /* 0x00000000030872ca */ /* 0x000fe200000e0000 */
[----:B------:R-:W0:Y:S08]  /*1710*/  I2F.RP R0, UR11 ;  /* 0x0000000b00007d06 */ /* 0x000e300008209400 */
[----:B0-----:R-:W0:Y:S02]  /*1720*/  MUFU.RCP R0, R0 ;  /* 0x0000000000007308 */ /* 0x001e240000001000 */
[----:B0-----:R-:W-:-:S02]  /*1730*/  VIADD R2, R0, 0xffffffe ;  /* 0x0ffffffe00027836 */ /* 0x001fc40000000000 */
[----:B------:R-:W-:-:S04]  /*1740*/  IMAD.MOV R0, RZ, RZ, -R5 ;  /* 0x000000ffff007224 */ /* 0x000fc800078e0a05 */
[----:B------:R-:W0:Y:S02]  /*1750*/  F2I.FTZ.U32.TRUNC.NTZ R2, R2 ;  /* 0x0000000200027305 */ /* 0x000e24000021f000 */
[----:B0-----:R-:W-:-:S13]  /*1760*/  R2UR UR5, R2 ;  /* 0x00000000020572ca */ /* 0x001fda00000e0000 */
[----:B------:R-:W-:-:S04]  /*1770*/  UIADD3 UR7, URZ, -UR5, URZ ;  /* 0x800000053f077290 */ /* 0x000fc8000fffe03f */
[----:B------:R-:W-:-:S04]  /*1780*/  UIMAD UR7, UR7, UR11, URZ ;  /* 0x0000000b070772a4 */ /* 0x000fc8000f8e023f */
[----:B------:R-:W-:-:S03]  /*1790*/  UIMAD.WIDE.U32 UR4, UR5, UR7, UR4 ;  /* 0x00000007050472a5 */ /* 0x000fc6000f8e0004 */
[----:B------:R-:W-:Y:S01]  /*17a0*/  R2UR UR7, R0 ;  /* 0x00000000000772ca */ /* 0x000fe200000e0000 */
[----:B------:R-:W-:-:S12]  /*17b0*/  UIMAD.WIDE.U32 UR4, UR5, UR8, URZ ;  /* 0x00000008050472a5 */ /* 0x000fd8000f8e003f */
[----:B------:R-:W-:-:S04]  /*17c0*/  UIMAD UR4, UR5, UR7, UR8 ;  /* 0x00000007050472a4 */ /* 0x000fc8000f8e0208 */
[----:B------:R-:W-:-:S11]  /*17d0*/  UISETP.GT.U32.AND UP1, UPT, UR11, UR4, UPT ;  /* 0x000000040b00728c */ /* 0x000fd6000bf24070 */
[----:B------:R-:W-:Y:S02]  /*17e0*/  @!UP1 UIADD3 UR4, UR4, -UR11, URZ ;  /* 0x8000000b04049290 */ /* 0x000fe4000fffe03f */
[----:B------:R-:W-:Y:S02]  /*17f0*/  @!UP1 UIADD3 UR5, UR5, 0x1, URZ ;  /* 0x0000000105059890 */ /* 0x000fe4000fffe03f */
[----:B------:R-:W-:Y:S02]  /*1800*/  UISETP.GE.U32.AND UP0, UPT, UR4, UR11, UPT ;  /* 0x0000000b0400728c */ /* 0x000fe4000bf06070 */
[----:B------:R-:W-:-:S09]  /*1810*/  UISETP.GE.AND UP1, UPT, UR6, URZ, UPT ;  /* 0x0000003f0600728c */ /* 0x000fd2000bf26270 */
[----:B------:R-:W-:Y:S02]  /*1820*/  @UP0 UIADD3 UR5, UR5, 0x1, URZ ;  /* 0x0000000105050890 */ /* 0x000fe4000fffe03f */
[----:B------:R-:W-:-:S05]  /*1830*/  UISETP.NE.AND UP0, UPT, UR10, URZ, UPT ;  /* 0x0000003f0a00728c */ /* 0x000fca000bf05270 */
[----:B------:R-:W-:Y:S02]  /*1840*/  UMOV UR4, UR5 ;  /* 0x0000000500047c82 */ /* 0x000fe40008000000 */
[----:B------:R-:W-:-:S04]  /*1850*/  @!UP1 UIADD3 UR4, -UR4, URZ, URZ ;  /* 0x0000003f04049290 */ /* 0x000fc8000fffe13f */
[----:B------:R-:W-:-:S12]  /*1860*/  @!UP0 ULOP3.LUT UR4, URZ, UR10, URZ, 0x33, !UPT ;  /* 0x0000000a3f048292 */ /* 0x000fd8000f8e333f */
.L_x_185:
[----:B------:R-:W-:Y:S01]  /*1870*/  R2UR UR5, R212 ;  /* 0x00000000d40572ca */ /* 0x000fe200000e0000 */
[----:B------:R-:W-:Y:S01]  /*1880*/  IMAD.U32 R0, RZ, RZ, UR9 ;  /* 0x00000009ff007e24 */ /* 0x000fe2000f8e00ff */
[----:B------:R-:W-:Y:S01]  /*1890*/  PLOP3.LUT P0, PT, PT, PT, PT, 0x80, 0x0 ;  /* 0x000000000000781c */ /* 0x000fe20003f0f070 */
[----:B------:R-:W-:Y:S01]  /*18a0*/  IMAD.U32 R3, RZ, RZ, UR4 ;  /* 0x00000004ff037e24 */ /* 0x000fe2000f8e00ff */
[----:B------:R-:W-:Y:S01]  /*18b0*/  CS2R R150, SRZ ;  /* 0x0000000000967805 */ /* 0x000fe2000001ff00 */
[----:B------:R-:W-:Y:S01]  /*18c0*/  IMAD.MOV.U32 R2, RZ, RZ, RZ ;  /* 0x000000ffff027224 */ /* 0x000fe200078e00ff */
[----:B------:R-:W-:Y:S02]  /*18d0*/  CS2R R148, SRZ ;  /* 0x0000000000947805 */ /* 0x000fe4000001ff00 */
[----:B------:R-:W-:Y:S02]  /*18e0*/  CS2R R146, SRZ ;  /* 0x0000000000927805 */ /* 0x000fe4000001ff00 */
[----:B------:R-:W-:-:S02]  /*18f0*/  CS2R R144, SRZ ;  /* 0x0000000000907805 */ /* 0x000fc4000001ff00 */
[----:B------:R-:W-:Y:S02]  /*1900*/  CS2R R142, SRZ ;  /* 0x00000000008e7805 */ /* 0x000fe4000001ff00 */
[----:B------:R-:W-:Y:S02]  /*1910*/  CS2R R140, SRZ ;  /* 0x00000000008c7805 */ /* 0x000fe4000001ff00 */
[----:B------:R-:W-:Y:S02]  /*1920*/  CS2R R138, SRZ ;  /* 0x00000000008a7805 */ /* 0x000fe4000001ff00 */
[----:B------:R-:W-:Y:S01]  /*1930*/  CS2R R136, SRZ ;  /* 0x0000000000887805 */ /* 0x000fe2000001ff00 */
[----:B------:R-:W-:Y:S01]  /*1940*/  UIMAD UR5, UR5, UR4, URZ ;  /* 0x00000004050572a4 */ /* 0x000fe2000f8e023f */
[----:B------:R-:W-:Y:S02]  /*1950*/  CS2R R134, SRZ ;  /* 0x0000000000867805 */ /* 0x000fe4000001ff00 */
[----:B------:R-:W-:-:S02]  /*1960*/  CS2R R132, SRZ ;  /* 0x0000000000847805 */ /* 0x000fc4000001ff00 */
[----:B------:R-:W-:Y:S02]  /*1970*/  CS2R R130, SRZ ;  /* 0x0000000000827805 */ /* 0x000fe4000001ff00 */
[----:B------:R-:W-:Y:S02]  /*1980*/  CS2R R128, SRZ ;  /* 0x0000000000807805 */ /* 0x000fe4000001ff00 */
[----:B------:R-:W-:Y:S02]  /*1990*/  CS2R R126, SRZ ;  /* 0x00000000007e7805 */ /* 0x000fe4000001ff00 */
[----:B------:R-:W-:Y:S01]  /*19a0*/  VIADDMNMX R3, R3, UR5, R0, PT ;  /* 0x0000000503037c46 */ /* 0x000fe2000b800100 */
[----:B------:R-:W-:Y:S01]  /*19b0*/  IMAD.U32 R18, RZ, RZ, UR5 ;  /* 0x00000005ff127e24 */ /* 0x000fe2000f8e00ff */
[----:B------:R-:W-:Y:S01]  /*19c0*/  CS2R R124, SRZ ;  /* 0x00000000007c7805 */ /* 0x000fe2000001ff00 */
[----:B------:R-:W-:Y:S01]  /*19d0*/  IMAD.MOV.U32 R0, RZ, RZ, RZ ;  /* 0x000000ffff007224 */ /* 0x000fe200078e00ff */
[----:B------:R-:W-:-:S02]  /*19e0*/  R2UR UR60, R3 ;  /* 0x00000000033c72ca */ /* 0x000fc400000e0000 */
        /* <DEDUP_REMOVED lines=11> */
[----:B------:R-:W-:Y:S01]  /*1aa0*/  CS2R R100, SRZ ;  /* 0x0000000000647805 */ /* 0x000fe2000001ff00 */
[----:B------:R-:W-:Y:S01]  /*1ab0*/  UISETP.GT.AND UP0, UPT, UR60, UR5, UPT ;  /* 0x000000053c00728c */ /* 0x000fe2000bf04270 */
[----:B------:R-:W-:-:S02]  /*1ac0*/  CS2R R98, SRZ ;  /* 0x0000000000627805 */ /* 0x000fc4000001ff00 */
[----:B------:R-:W-:Y:S02]  /*1ad0*/  CS2R R96, SRZ ;  /* 0x0000000000607805 */ /* 0x000fe4000001ff00 */
[----:B------:R-:W-:Y:S02]  /*1ae0*/  CS2R R94, SRZ ;  /* 0x00000000005e7805 */ /* 0x000fe4000001ff00 */
[----:B------:R-:W-:Y:S02]  /*1af0*/  CS2R R92, SRZ ;  /* 0x00000000005c7805 */ /* 0x000fe4000001ff00 */
[----:B------:R-:W-:Y:S02]  /*1b00*/  CS2R R90, SRZ ;  /* 0x00000000005a7805 */ /* 0x000fe4000001ff00 */
[----:B------:R-:W-:Y:S02]  /*1b10*/  PLOP3.LUT P1, PT, PT, PT, UP0, 0x80, 0x0 ;  /* 0x000000000000781c */ /* 0x000fe40003f2f008 */
        /* <DEDUP_REMOVED lines=34> */
[----:B------:R-:W0:Y:S01]  /*1d40*/  S2R R0, SR_TID.X ;  /* 0x0000000000007919 */ /* 0x000e220000002100 */
[----:B------:R-:W1:Y:S01]  /*1d50*/  S2UR UR7, SR_CgaCtaId ;  /* 0x00000000000779c3 */ /* 0x000e620000008800 */
[----:B------:R-:W-:Y:S02]  /*1d60*/  UMOV UR6, 0x400 ;  /* 0x0000040000067882 */ /* 0x000fe40000000000 */
[----:B-1----:R-:W-:-:S04]  /*1d70*/  ULEA UR6, UR7, UR6, 0x18 ;  /* 0x0000000607067291 */ /* 0x002fc8000f8ec03f */
[----:B------:R-:W-:Y:S01]  /*1d80*/  UIADD3 UR6, UR6, 0x14400, URZ ;  /* 0x0001440006067890 */ /* 0x000fe2000fffe03f */
[----:B0-----:R-:W-:-:S03]  /*1d90*/  VIADD R0, R0, 0xffffff80 ;  /* 0xffffff8000007836 */ /* 0x001fc60000000000 */
[----:B------:R-:W-:Y:S02]  /*1da0*/  ULOP3.LUT UP0, URZ, UR6, 0x9f, URZ, 0xc0, !UPT ;  /* 0x0000009f063f7892 */ /* 0x000fe4000f80c03f */
[----:B------:R-:W-:-:S04]  /*1db0*/  SHF.R.S32.HI R3, RZ, 0x1f, R0 ;  /* 0x0000001fff037819 */ /* 0x000fc80000011400 */
[----:B------:R-:W-:Y:S02]  /*1dc0*/  PLOP3.LUT P0, PT, PT, PT, UP0, 0x80, 0x0 ;  /* 0x000000000000781c */ /* 0x000fe40003f0f008 */
[----:B------:R-:W-:-:S04]  /*1dd0*/  LEA.HI R3, R3, R0, RZ, 0x7 ;  /* 0x0000000003037211 */ /* 0x000fc800078f38ff */
[----:B------:R-:W-:-:S06]  /*1de0*/  SHF.R.S32.HI R3, RZ, 0x7, R3 ;  /* 0x00000007ff037819 */ /* 0x000fcc0000011403 */
[----:B------:R-:W0:Y:S02]  /*1df0*/  SHFL.IDX PT, R3, R3, RZ, 0x1f ;  /* 0x00001fff03037589 */ /* 0x000e2400000e0000 */
[----:B0-----:R-:W-:-:S13]  /*1e00*/  R2UR UR4, R3 ;  /* 0x00000000030472ca */ /* 0x001fda00000e0000 */
        /* <DEDUP_REMOVED lines=10> */
[----:B------:R-:W-:Y:S01]  /*1eb0*/  IMAD.U32 R4, RZ, RZ, UR4 ;  /* 0x00000004ff047e24 */ /* 0x000fe2000f8e00ff */
[----:B------:R0:W1:Y:S01]  /*1ec0*/  LDC.64 R2, c[0x4][R0] ;  /* 0x0100000000027b82 */ /* 0x0000620000000a00 */
[----:B------:R-:W-:Y:S01]  /*1ed0*/  IMAD.U32 R5, RZ, RZ, UR5 ;  /* 0x00000005ff057e24 */ /* 0x000fe2000f8e00ff */
[----:B------:R-:W-:Y:S01]  /*1ee0*/  ULDC.64 UR4, c[0x4][0x1c0] ;  /* 0x0100700000047ab9 */ /* 0x000fe20000000a00 */
        /* <DEDUP_REMOVED lines=9> */
.L_x_187:
[----:B------:R-:W2:Y:S04]  /*1f80*/  LDL R2, [R1+0x18] ;  /* 0x0000180001027983 */ /* 0x000ea80000100800 */
[----:B------:R-:W3:Y:S01]  /*1f90*/  LDL R20, [R1+0x6c] ;  /* 0x00006c0001147983 */ /* 0x000ee20000100800 */
[----:B------:R-:W0:Y:S01]  /*1fa0*/  S2UR UR5, SR_CgaCtaId ;  /* 0x00000000000579c3 */ /* 0x000e220000008800 */
[----:B------:R-:W-:Y:S02]  /*1fb0*/  UMOV UR4, 0x400 ;  /* 0x0000040000047882 */ /* 0x000fe40000000000 */
[----:B0-----:R-:W-:-:S06]  /*1fc0*/  ULEA UR4, UR5, UR4, 0x18 ;  /* 0x0000000405047291 */ /* 0x001fcc000f8ec03f */
[----:B------:R-:W-:Y:S01]  /*1fd0*/  IMAD.U32 R5, RZ, RZ, UR4 ;  /* 0x00000004ff057e24 */ /* 0x000fe2000f8e00ff */
[----:B------:R-:W-:Y:S01]  /*1fe0*/  BSSY B0, `(.L_x_188) ;  /* 0x000000a000007945 */ /* 0x000fe20003800000 */
[----:B--2---:R-:W-:-:S04]  /*1ff0*/  LEA.HI R0, R2, R2, RZ, 0x1 ;  /* 0x0000000202007211 */ /* 0x004fc800078f08ff */
[----:B------:R-:W-:-:S05]  /*2000*/  LOP3.LUT R0, R0, 0xfffffffe, RZ, 0xc0, !PT ;  /* 0xfffffffe00007812 */ /* 0x000fca00078ec0ff */
[----:B------:R-:W-:-:S05]  /*2010*/  IMAD.IADD R0, R2, 0x1, -R0 ;  /* 0x0000000102007824 */ /* 0x000fca00078e0a00 */
[----:B------:R-:W-:-:S04]  /*2020*/  SHF.L.U32 R0, R0, 0x1f, RZ ;  /* 0x0000001f00007819 */ /* 0x000fc800000006ff */
[----:B------:R-:W0:Y:S01]  /*2030*/  SYNCS.PHASECHK.TRANS64.TRYWAIT P1, [R5+URZ+0x38800], R0 ;  /* 0x03880000050075a7 */ /* 0x000e22000802017f */
[----:B---3--:R-:W-:-:S13]  /*2040*/  R2UR UR6, R20 ;  /* 0x00000000140672ca */ /* 0x008fda00000e0000 */
[----:B------:R-:W-:-:S05]  /*2050*/  IMAD.U32 R2, RZ, RZ, UR6 ;  /* 0x00000006ff027e24 */ /* 0x000fca000f8e00ff */
[----:B------:R-:W-:Y:S01]  /*2060*/  ISETP.NE.AND P0, PT, R2, 0x3, PT ;  /* 0x000000030200780c */ /* 0x000fe20003f05270 */
[----:B0-----:R-:W-:-:S12]  /*2070*/  @!P1 BRA `(.L_x_189) ;  /* 0x0000014c009c9947 */ /* 0x001fd80003800000 */
.L_x_364:
[----:B------:R-:W-:Y:S05]  /*2080*/  BSYNC B0 ;  /* 0x0000000000007941 */ /* 0x000fea0003800000 */
.L_x_188:
[----:B------:R-:W-:Y:S05]  /*2090*/  @!P0 BRA `(.L_x_190) ;  /* 0x0000000000048947 */ /* 0x000fea0003800000 */
[----:B------:R-:W-:Y:S01]  /*20a0*/  BPT.TRAP 0x1 ;  /* 0x000000040000795c */ /* 0x000fe20000300000 */
.L_x_190:
[----:B0-----:R-:W-:Y:S01]  /*20b0*/  IMAD R0, R16, 0x8, R5 ;  /* 0x0000000810007824 */ /* 0x001fe200078e0205 */
[----:B------:R-:W-:-:S04]  /*20c0*/  SHF.L.U32 R3, R17, 0x1f, RZ ;  /* 0x0000001f11037819 */ /* 0x000fc800000006ff */
[----:B------:R0:W1:Y:S01]  /*20d0*/  SYNCS.PHASECHK.TRANS64.TRYWAIT P2, [R0+URZ+0x38830], R3 ;  /* 0x03883003000075a7 */ /* 0x000062000804017f */
[----:B------:R-:W-:Y:S05]  /*20e0*/  @!P0 BRA `(.L_x_191) ;  /* 0x0000000000048947 */ /* 0x000fea0003800000 */
[----:B------:R-:W-:Y:S01]  /*20f0*/  BPT.TRAP 0x1 ;  /* 0x000000040000795c */ /* 0x000fe20000300000 */
.L_x_191:
[----:B------:R-:W2:Y:S01]  /*2100*/  S2R R2, SR_TID.X ;  /* 0x0000000000027919 */ /* 0x000ea20000002100 */
[----:B------:R-:W-:Y:S01]  /*2110*/  IMAD.MOV.U32 R151, RZ, RZ, RZ ;  /* 0x000000ffff977224 */ /* 0x000fe200078e00ff */
[----:B--2---:R-:W-:-:S04]  /*2120*/  LOP3.LUT R2, R2, 0x7f, RZ, 0xc0, !PT ;  /* 0x0000007f02027812 */ /* 0x004fc800078ec0ff */
[----:B------:R-:W-:Y:S01]  /*2130*/  ISETP.NE.AND P1, PT, R2, RZ, PT ;  /* 0x000000ff0200720c */ /* 0x000fe20003f25270 */
[----:B-1----:R-:W-:-:S12]  /*2140*/  @P2 BRA `(.L_x_192) ;  /* 0x0000000000082947 */ /* 0x002fd80003800000 */
[----:B------:R-:W1:Y:S02]  /*2150*/  SYNCS.PHASECHK.TRANS64.TRYWAIT P2, [R0+URZ+0x38830], R3 ;  /* 0x03883003000075a7 */ /* 0x000e64000804017f */
[----:B-1----:R-:W-:Y:S05]  /*2160*/  @!P2 BRA `(.L_x_193) ;  /* 0x0000014c0074a947 */ /* 0x002fea0003800000 */
.L_x_192:
[----:B------:R-:W-:Y:S05]  /*2170*/  WARPSYNC.ALL ;  /* 0x0000000000007948 */ /* 0x000fea0003800000 */
[----:B------:R-:W-:Y:S01]  /*2180*/  R2UR UR4, R5 ;  /* 0x00000000050472ca */ /* 0x000fe200000e0000 */
[----:B------:R-:W-:Y:S01]  /*2190*/  ULOP3.LUT UR53, UR53, 0x10000, URZ, 0xfc, !UPT ;  /* 0x0001000035357892 */ /* 0x000fe2000f8efc3f */
[----:B------:R-:W-:Y:S01]  /*21a0*/  R2UR UR52, R16 ;  /* 0x00000000103472ca */ /* 0x000fe200000e0000 */
[----:B------:R-:W-:Y:S01]  /*21b0*/  WARPGROUP.ARRIVE ;  /* 0x00000000000079c5 */ /* 0x000fe20000000000 */
[----:B------:R-:W-:Y:S01]  /*21c0*/  UMOV UR57, 0x40000040 ;  /* 0x4000004000397882 */ /* 0x000fe20000000000 */
[----:B------:R-:W-:Y:S01]  /*21d0*/  UMOV UR59, 0x40000040 ;  /* 0x40000040003b7882 */ /* 0x000fe20000000000 */
[----:B------:R-:W-:Y:S01]  /*21e0*/  UMOV UR7, 0x40000040 ;  /* 0x4000004000077882 */ /* 0x000fe20000000000 */
[----:B------:R-:W-:Y:S01]  /*21f0*/  UIADD3 UR9, UR53, 0x2, URZ ;  /* 0x0000000235097890 */ /* 0x000fe2000fffe03f */
[----:B------:R-:W-:Y:S01]  /*2200*/  MOV R4, UR57 ;  /* 0x0000003900047c02 */ /* 0x000fe20008000f00 */
[----:B------:R-:W-:Y:S01]  /*2210*/  UMOV UR56, UR53 ;  /* 0x0000003500387c82 */ /* 0x000fe20008000000 */
[----:B------:R-:W-:Y:S01]  /*2220*/  UMOV UR13, 0x40000040 ;  /* 0x40000040000d7882 */ /* 0x000fe20000000000 */
[----:B------:R-:W-:Y:S01]  /*2230*/  UMOV UR15, 0x40000040 ;  /* 0x40000040000f7882 */ /* 0x000fe20000000000 */
[----:B------:R-:W-:Y:S01]  /*2240*/  IMAD.U32 R11, RZ, RZ, UR13 ;  /* 0x0000000dff0b7e24 */ /* 0x000fe2000f8e00ff */
[----:B------:R-:W-:Y:S01]  /*2250*/  UIADD3 UR4, UR4, 0x24400, URZ ;  /* 0x0002440004047890 */ /* 0x000fe2000fffe03f */
[----:B------:R-:W-:Y:S01]  /*2260*/  MOV R12, UR56 ;  /* 0x00000038000c7c02 */ /* 0x000fe20008000f00 */
[----:B------:R-:W-:Y:S01]  /*2270*/  UMOV UR12, UR9 ;  /* 0x00000009000c7c82 */ /* 0x000fe20008000000 */
[----:B------:R-:W-:Y:S01]  /*2280*/  UIADD3 UR9, UR53, 0x4, URZ ;  /* 0x0000000435097890 */ /* 0x000fe2000fffe03f */
[----:B------:R-:W-:Y:S01]  /*2290*/  IMAD.U32 R10, RZ, RZ, UR12 ;  /* 0x0000000cff0a7e24 */ /* 0x000fe2000f8e00ff */
[----:B------:R-:W-:Y:S01]  /*22a0*/  USHF.R.U32.HI UR4, URZ, 0x4, UR4 ;  /* 0x000000043f047899 */ /* 0x000fe20008011604 */
[----:B------:R-:W-:Y:S01]  /*22b0*/  IMAD.U32 R2, RZ, RZ, UR54 ;  /* 0x00000036ff027e24 */ /* 0x000fe2000f8e00ff */
[----:B------:R-:W-:Y:S01]  /*22c0*/  UMOV UR11, 0x40000040 ;  /* 0x40000040000b7882 */ /* 0x000fe20000000000 */
[----:B------:R-:W-:Y:S01]  /*22d0*/  UIADD3 UR16, UR53, 0x404, URZ ;  /* 0x0000040435107890 */ /* 0x000fe2000fffe03f */
[----:B01----:R-:W-:Y:S01]  /*22e0*/  IMAD.U32 R3, RZ, RZ, UR60 ;  /* 0x0000003cff037e24 */ /* 0x003fe2000f8e00ff */
[----:B------:R-:W-:Y:S01]  /*22f0*/  ULOP3.LUT UR4, UR4, 0x3fff, URZ, 0xc0, !UPT ;  /* 0x00003fff04047892 */ /* 0x000fe2000f8ec03f */
[----:B------:R-:W-:Y:S01]  /*2300*/  IADD3 R2, R2, 0x50, -R19 ;  /* 0x0000005002027810 */ /* 0x000fe20007ffe813 */
[----:B------:R-:W-:Y:S01]  /*2310*/  UMOV UR17, 0x40000040 ;  /* 0x4000004000117882 */ /* 0x000fe20000000000 */
[----:B------:R-:W-:Y:S01]  /*2320*/  UMOV UR19, 0x40000040 ;  /* 0x4000004000137882 */ /* 0x000fe20000000000 */
[----:B------:R-:W-:Y:S01]  /*2330*/  ULOP3.LUT UR5, UR4, 0x10000, URZ, 0xfc, !UPT ;  /* 0x0001000004057892 */ /* 0x000fe2000f8efc3f */
[----:B------:R-:W-:Y:S01]  /*2340*/  P2R R20, PR, RZ, 0x1 ;  /* 0x00000001ff147803 */ /* 0x000fe20000000000 */
[----:B------:R-:W-:Y:S01]  /*2350*/  UIADD3 UR20, UR53, 0x406, URZ ;  /* 0x0000040635147890 */ /* 0x000fe2000fffe03f */
[----:B------:R-:W-:Y:S01]  /*2360*/  IMAD R2, R3, -0x50, R2 ;  /* 0xffffffb003027824 */ /* 0x000fe200078e0202 */
[----:B------:R-:W-:Y:S01]  /*2370*/  UIMAD UR52, UR52, 0xa00, UR5 ;  /* 0x00000a00343478a4 */ /* 0x000fe2000f8e0205 */
[----:B------:R-:W-:Y:S01]  /*2380*/  @!P1 VIADD R0, R0, 0x38840 ;  /* 0x0003884000009836 */ /* 0x000fe20000000000 */
[----:B------:R-:W-:Y:S01]  /*2390*/  UMOV UR4, UR56 ;  /* 0x0000003800047c82 */ /* 0x000fe20008000000 */
[----:B------:R-:W-:Y:S01]  /*23a0*/  IMAD.U32 R14, RZ, RZ, UR5 ;  /* 0x00000005ff0e7e24 */ /* 0x000fe2000f8e00ff */
[----:B------:R-:W-:Y:S01]  /*23b0*/  UIADD3 UR6, UR52, 0x80, URZ ;  /* 0x0000008034067890 */ /* 0x000fe2000fffe03f */
[C---:B------:R-:W-:Y:S01]  /*23c0*/  ISETP.GT.AND P6, PT, R2.reuse, RZ, PT ;  /* 0x000000ff0200720c */ /* 0x040fe20003fc4270 */
[----:B------:R-:W-:Y:S01]  /*23d0*/  UMOV UR5, UR57 ;  /* 0x0000003900057c82 */ /* 0x000fe20008000000 */
[----:B------:R-:W-:Y:S01]  /*23e0*/  UMOV UR58, UR52 ;  /* 0x00000034003a7c82 */ /* 0x000fe20008000000 */
[----:B------:R-:W-:Y:S01]  /*23f0*/  UIADD3 UR8, UR52, 0x200, URZ ;  /* 0x0000020034087890 */ /* 0x000fe2000fffe03f */
[----:B------:R-:W-:Y:S01]  /*2400*/  HGMMA.64x16x16.F32.BF16 R56, gdesc[UR56], RZ, !UPT, gsb0 ;  /* 0x00200000383879f0 */ /* 0x000fe2000c0018ff */
[----:B------:R-:W-:Y:S01]  /*2410*/  UIADD3 UR10, UR52, 0x2, URZ ;  /* 0x00000002340a7890 */ /* 0x000fe2000fffe03f */
[C---:B------:R-:W-:Y:S01]  /*2420*/  ISETP.GT.AND P5, PT, R2.reuse, 0x1, PT ;  /* 0x000000010200780c */ /* 0x040fe20003fa4270 */
[----:B------:R-:W-:Y:S01]  /*2430*/  UIADD3 UR18, UR52, 0x284, URZ ;  /* 0x0000028434127890 */ /* 0x000fe2000fffe03f */
[C---:B------:R-:W-:Y:S01]  /*2440*/  ISETP.GT.AND P4, PT, R2.reuse, 0x8, PT ;  /* 0x000000080200780c */ /* 0x040fe20003f84270 */
[----:B------:R-:W-:Y:S01]  /*2450*/  UIADD3 UR22, UR52, 0x286, URZ ;  /* 0x0000028634167890 */ /* 0x000fe2000fffe03f */
[C---:B------:R-:W-:Y:S01]  /*2460*/  ISETP.GT.AND P3, PT, R2.reuse, 0x9, PT ;  /* 0x000000090200780c */ /* 0x040fe20003f64270 */
[----:B------:R-:W-:Y:S01]  /*2470*/  UMOV UR21, 0x40000040 ;  /* 0x4000004000157882 */ /* 0x000fe20000000000 */
[----:B------:R-:W-:Y:S01]  /*2480*/  UMOV UR14, UR10 ;  /* 0x0000000a000e7c82 */ /* 0x000fe20008000000 */
[----:B------:R-:W-:Y:S01]  /*2490*/  UIADD3 UR10, UR52, 0x4, URZ ;  /* 0x00000004340a7890 */ /* 0x000fe2000fffe03f */
[----:B------:R-:W-:Y:S01]  /*24a0*/  ISETP.GT.AND P2, PT, R2, 0x10, PT ;  /* 0x000000100200780c */ /* 0x000fe20003f44270 */
[----:B------:R-:W-:Y:S01]  /*24b0*/  UMOV UR23, 0x40000040 ;  /* 0x4000004000177882 */ /* 0x000fe20000000000 */
[----:B------:R-:W-:Y:S01]  /*24c0*/  UIADD3 UR24, UR53, 0x800, URZ ;  /* 0x0000080035187890 */ /* 0x000fe2000fffe03f */
[----:B------:R-:W-:Y:S01]  /*24d0*/  @!P1 PRMT R0, RZ, 0x654, R0 ;  /* 0x00000654ff009816 */ /* 0x000fe20000000000 */
[----:B------:R-:W-:Y:S01]  /*24e0*/  UIADD3 UR26, UR52, 0x500, URZ ;  /* 0x00000500341a7890 */ /* 0x000fe2000fffe03f */
[--C-:B------:R-:W-:Y:S01]  /*24f0*/  IMAD.MOV.U32 R150, RZ, RZ, R151.reuse ;  /* 0x000000ffff967224 */ /* 0x100fe200078e0097 */
[----:B------:R-:W-:Y:S01]  /*2500*/  UMOV UR25, 0x40000040 ;  /* 0x4000004000197882 */ /* 0x000fe20000000000 */
[----:B------:R-:W-:Y:S01]  /*2510*/  UMOV UR27, 0x40000040 ;  /* 0x40000040001b7882 */ /* 0x000fe20000000000 */
[----:B------:R-:W-:Y:S01]  /*2520*/  UIADD3 UR28, UR53, 0x802, URZ ;  /* 0x00000802351c7890 */ /* 0x000fe2000fffe03f */
[--C-:B------:R-:W-:Y:S01]  /*2530*/  IMAD.MOV.U32 R149, RZ, RZ, R151.reuse ;  /* 0x000000ffff957224 */ /* 0x100fe200078e0097 */
        /* <DEDUP_REMOVED lines=31> */
[----:B------:R-:W-:Y:S01]  /*2730*/  IMAD.MOV.U32 R138, RZ, RZ, R151 ;  /* 0x000000ffff8a7224 */ /* 0x000fe200078e0097 */
[----:B------:R-:W-:-:S02]  /*2740*/  WARPGROUP.DEPBAR.LE gsb0, 0x0 ;  /* 0x00008000000079c5 */ /* 0x000fc40000010000 */
[----:B------:R-:W-:Y:S01]  /*2750*/  WARPGROUP.ARRIVE ;  /* 0x00000000000079c5 */ /* 0x000fe20000000000 */
[----:B------:R-:W-:Y:S01]  /*2760*/  UMOV UR49, 0x40000040 ;  /* 0x4000004000317882 */ /* 0x000fe20000000000 */
[----:B------:R-:W-:Y:S01]  /*2770*/  UMOV UR51, 0x40000040 ;  /* 0x4000004000337882 */ /* 0x000fe20000000000 */
[----:B------:R-:W-:Y:S01]  /*2780*/  UMOV UR59, 0x40000040 ;  /* 0x40000040003b7882 */ /* 0x000fe20000000000 */
[----:B------:R-:W-:Y:S01]  /*2790*/  UIADD3 UR54, UR52, 0x986, URZ ;  /* 0x0000098634367890 */ /* 0x000fe2000fffe03f */
[--C-:B------:R-:W-:Y:S01]  /*27a0*/  IMAD.MOV.U32 R137, RZ, RZ, R151.reuse ;  /* 0x000000ffff897224 */ /* 0x100fe200078e0097 */
[----:B------:R-:W-:Y:S01]  /*27b0*/  HGMMA.64x16x16.F32.BF16 R48, gdesc[UR4], RZ, !UPT, gsb0 ;  /* 0x00200000043079f0 */ /* 0x000fe2000c0018ff */
[----:B------:R-:W-:Y:S01]  /*27c0*/  UIADD3 UR6, UR52, 0x100, URZ ;  /* 0x0000010034067890 */ /* 0x000fe2000fffe03f */
[--C-:B------:R-:W-:Y:S01]  /*27d0*/  IMAD.MOV.U32 R136, RZ, RZ, R151.reuse ;  /* 0x000000ffff887224 */ /* 0x100fe200078e0097 */
[----:B------:R-:W-:Y:S01]  /*27e0*/  UMOV UR4, UR56 ;  /* 0x0000003800047c82 */ /* 0x000fe20008000000 */
[----:B------:R-:W-:Y:S01]  /*27f0*/  UMOV UR5, UR57 ;  /* 0x0000003900057c82 */ /* 0x000fe20008000000 */
[----:B------:R-:W-:Y:S01]  /*2800*/  UMOV UR7, 0x40000040 ;  /* 0x4000004000077882 */ /* 0x000fe20000000000 */
[----:B------:R-:W-:Y:S01]  /*2810*/  UMOV UR55, 0x40000040 ;  /* 0x4000004000377882 */ /* 0x000fe20000000000 */
[----:B------:R-:W-:Y:S01]  /*2820*/  UIADD3 UR61, UR60, -0x2, URZ ;  /* 0xfffffffe3c3d7890 */ /* 0x000fe2000fffe03f */
        /* <DEDUP_REMOVED lines=21> */
[--C-:B------:R-:W-:Y:S01]  /*2980*/  IMAD.MOV.U32 R114, RZ, RZ, R151.reuse ;  /* 0x000000ffff727224 */ /* 0x100fe200078e0097 */
[----:B------:R-:W-:Y:S02]  /*2990*/  WARPGROUP.DEPBAR.LE gsb0, 0x0 ;  /* 0x00008000000079c5 */ /* 0x000fe40000010000 */
[----:B------:R-:W-:Y:S01]  /*29a0*/  WARPGROUP.ARRIVE ;  /* 0x00000000000079c5 */ /* 0x000fe20000000000 */
[--C-:B------:R-:W-:Y:S02]  /*29b0*/  IMAD.MOV.U32 R113, RZ, RZ, R151.reuse ;  /* 0x000000ffff717224 */ /* 0x100fe400078e0097 */
[----:B------:R-:W-:-:S02]  /*29c0*/  IMAD.MOV.U32 R112, RZ, RZ, R151 ;  /* 0x000000ffff707224 */ /* 0x000fc400078e0097 */
[--C-:B------:R-:W-:Y:S01]  /*29d0*/  IMAD.MOV.U32 R111, RZ, RZ, R151.reuse ;  /* 0x000000ffff6f7224 */ /* 0x100fe200078e0097 */
[----:B------:R-:W-:Y:S01]  /*29e0*/  HGMMA.64x16x16.F32.BF16 R40, gdesc[UR4], RZ, !UPT, gsb0 ;  /* 0x00200000042879f0 */ /* 0x000fe2000c0018ff */
[----:B------:R-:W-:Y:S01]  /*29f0*/  UIADD3 UR6, UR52, 0x180, URZ ;  /* 0x0000018034067890 */ /* 0x000fe2000fffe03f */
[--C-:B------:R-:W-:Y:S01]  /*2a00*/  IMAD.MOV.U32 R110, RZ, RZ, R151.reuse ;  /* 0x000000ffff6e7224 */ /* 0x100fe200078e0097 */
[----:B------:R-:W-:Y:S01]  /*2a10*/  UMOV UR4, UR56 ;  /* 0x0000003800047c82 */ /* 0x000fe20008000000 */
[----:B------:R-:W-:Y:S01]  /*2a20*/  UMOV UR5, UR57 ;  /* 0x0000003900057c82 */ /* 0x000fe20008000000 */
[----:B------:R-:W-:Y:S01]  /*2a30*/  UMOV UR7, 0x40000040 ;  /* 0x4000004000077882 */ /* 0x000fe20000000000 */
        /* <DEDUP_REMOVED lines=29> */
[----:B------:R-:W-:Y:S01]  /*2c10*/  UMOV UR4, UR56 ;  /* 0x0000003800047c82 */ /* 0x000fe20008000000 */
[----:B------:R-:W-:Y:S01]  /*2c20*/  UMOV UR5, UR57 ;  /* 0x0000003900057c82 */ /* 0x000fe20008000000 */
[----:B------:R-:W-:Y:S01]  /*2c30*/  UMOV UR6, UR8 ;  /* 0x0000000800067c82 */ /* 0x000fe20008000000 */
[----:B------:R-:W-:Y:S01]  /*2c40*/  UMOV UR7, 0x40000040 ;  /* 0x4000004000077882 */ /* 0x000fe20000000000 */
[----:B------:R-:W-:Y:S01]  /*2c50*/  UIADD3 UR8, UR52, 0x202, URZ ;  /* 0x0000020234087890 */ /* 0x000fe2000fffe03f */
[--C-:B------:R-:W-:Y:S01]  /*2c60*/  IMAD.MOV.U32 R83, RZ, RZ, R151.reuse ;  /* 0x000000ffff537224 */ /* 0x100fe200078e0097 */
[----:B------:R-:W-:Y:S01]  /*2c70*/  UMOV UR57, 0x40000040 ;  /* 0x4000004000397882 */ /* 0x000fe20000000000 */
[----:B------:R-:W-:-:S02]  /*2c80*/  IMAD.MOV.U32 R82, RZ, RZ, R151 ;  /* 0x000000ffff527224 */ /* 0x000fc400078e0097 */
[----:B------:R-:W-:Y:S02]  /*2c90*/  IMAD.U32 R7, RZ, RZ, UR57 ;  /* 0x00000039ff077e24 */ /* 0x000fe4000f8e00ff */
        /* <DEDUP_REMOVED lines=17> */
[----:B------:R-:W-:Y:S01]  /*2db0*/  IMAD.MOV.U32 R64, RZ, RZ, R151 ;  /* 0x000000ffff407224 */ /* 0x000fe200078e0097 */
[----:B------:R-:W-:Y:S02]  /*2dc0*/  WARPGROUP.DEPBAR.LE gsb0, 0x0 ;  /* 0x00008000000079c5 */ /* 0x000fe40000010000 */
        /* <DEDUP_REMOVED lines=34> */
[----:B------:R-:W-:Y:S01]  /*2ff0*/  UMOV UR13, 0x40000040 ;  /* 0x40000040000d7882 */ /* 0x000fe20000000000 */
[----:B------:R-:W-:Y:S01]  /*3000*/  UIADD3 UR8, UR52, 0x204, URZ ;  /* 0x0000020434087890 */ /* 0x000fe2000fffe03f */
[----:B------:R-:W-:Y:S01]  /*3010*/  IMAD.U32 R8, RZ, RZ, UR12 ;  /* 0x0000000cff087e24 */ /* 0x000fe2000f8e00ff */
[----:B------:R-:W-:Y:S01]  /*3020*/  UIADD3 UR9, UR53, 0x6, URZ ;  /* 0x0000000635097890 */ /* 0x000fe2000fffe03f */
[----:B------:R-:W-:Y:S01]  /*3030*/  IMAD.U32 R9, RZ, RZ, UR13 ;  /* 0x0000000dff097e24 */ /* 0x000fe2000f8e00ff */
[----:B------:R-:W-:-:S02]  /*3040*/  WARPGROUP.DEPBAR.LE gsb0, 0x0 ;  /* 0x00008000000079c5 */ /* 0x000fc40000010000 */
        /* <DEDUP_REMOVED lines=33> */
[----:B------:R-:W-:Y:S01]  /*3260*/  UIADD3 UR12, UR52, 0x280, URZ ;  /* 0x00000280340c7890 */ /* 0x000fe2000fffe03f */
[----:B------:R-:W-:Y:S01]  /*3270*/  UMOV UR13, 0x40000040 ;  /* 0x40000040000d7882 */ /* 0x000fe20000000000 */
        /* <DEDUP_REMOVED lines=30> */
[----:B------:R-:W-:Y:S01]  /*3460*/  UMOV UR10, UR12 ;  /* 0x0000000c000a7c82 */ /* 0x000fe20008000000 */
[----:B------:R-:W-:Y:S01]  /*3470*/  UIADD3 UR12, UR53, 0x402, URZ ;  /* 0x00000402350c7890 */ /* 0x000fe2000fffe03f */
[----:B------:R-:W-:Y:S02]  /*3480*/  WARPGROUP.DEPBAR.LE gsb0, 0x0 ;  /* 0x00008000000079c5 */ /* 0x000fe40000010000 */
[----:B------:R-:W-:-:S06]  /*3490*/  WARPGROUP.ARRIVE ;  /* 0x00000000000079c5 */ /* 0x000fcc0000000000 */
[----:B------:R-:W-:Y:S01]  /*34a0*/  HGMMA.64x16x16.F32.BF16 R24, gdesc[UR4], R24, gsb0 ;  /* 0x00200000041879f0 */ /* 0x000fe20008001818 */
[----:B------:R-:W-:Y:S02]  /*34b0*/  UIADD3 UR6, UR52, 0x480, URZ ;  /* 0x0000048034067890 */ /* 0x000fe4000fffe03f */
[----:B------:R-:W-:-:S07]  /*34c0*/  UIADD3 UR7, UR53, 0xc06, URZ ;  /* 0x00000c0635077890 */ /* 0x000fce000fffe03f */
[----:B------:R-:W-:Y:S01]  /*34d0*/  UMOV UR56, UR7 ;  /* 0x0000000700387c82 */ /* 0x000fe20008000000 */
[----:B------:R-:W-:Y:S01]  /*34e0*/  R2UR UR7, R18 ;  /* 0x00000000120772ca */ /* 0x000fe200000e0000 */
[----:B------:R-:W-:-:S12]  /*34f0*/  IMAD.U32 R6, RZ, RZ, UR56 ;  /* 0x00000038ff067e24 */ /* 0x000fd8000f8e00ff */
[----:B------:R-:W-:Y:S01]  /*3500*/  UISETP.GE.AND UP0, UPT, UR61, UR7, UPT ;  /* 0x000000073d00728c */ /* 0x000fe2000bf06270 */
        /* <DEDUP_REMOVED lines=25> */
[----:B------:R-:W-:Y:S02]  /*36a0*/  UMOV UR11, UR57 ;  /* 0x00000039000b7c82 */ /* 0x000fe40008000000 */
[----:B------:R-:W-:-:S04]  /*36b0*/  UMOV UR53, UR11 ;  /* 0x0000000b00357c82 */ /* 0x000fc80008000000 */
[----:B------:R-:W-:Y:S01]  /*36c0*/  UMOV UR58, UR10 ;  /* 0x0000000a003a7c82 */ /* 0x000fe20008000000 */
[----:B------:R-:W-:Y:S01]  /*36d0*/  UMOV UR10, UR56 ;  /* 0x00000038000a7c82 */ /* 0x000fe20008000000 */
        /* <DEDUP_REMOVED lines=249> */
[----:B------:R-:W-:Y:S01]  /*4670*/  WARPGROUP.ARRIVE ;  /* 0x00000000000079c5 */ /* 0x000fe20000000000 */
[----:B------:R-:W-:Y:S02]  /*4680*/  FSEL R56, R56, -INF , P6 ;  /* 0xff80000038387808 */ /* 0x000fe40003000000 */
[----:B------:R-:W-:-:S02]  /*4690*/  FSEL R57, R57, -INF , P5 ;  /* 0xff80000039397808 */ /* 0x000fc40002800000 */
[----:B------:R-:W-:Y:S01]  /*46a0*/  FSEL R60, R60, -INF , P4 ;  /* 0xff8000003c3c7808 */ /* 0x000fe20002000000 */
[----:B------:R-:W-:Y:S01]  /*46b0*/  HGMMA.64x16x16.F32.BF16 R48, gdesc[UR56], R48, gsb0 ;  /* 0x00200000383079f0 */ /* 0x000fe20008001830 */
[----:B------:R-:W-:Y:S01]  /*46c0*/  UMOV UR56, UR10 ;  /* 0x0000000a00387c82 */ /* 0x000fe20008000000 */
[----:B------:R-:W-:Y:S01]  /*46d0*/  UMOV UR57, UR11 ;  /* 0x0000000b00397c82 */ /* 0x000fe20008000000 */
[----:B------:R-:W-:Y:S01]  /*46e0*/  UMOV UR58, UR6 ;  /* 0x00000006003a7c82 */ /* 0x000fe20008000000 */
[----:B------:R-:W-:Y:S01]  /*46f0*/  UMOV UR59, 0x40000040 ;  /* 0x40000040003b7882 */ /* 0x000fe20000000000 */
[----:B------:R-:W-:Y:S01]  /*4700*/  UIADD3 UR6, UR52, 0x906, URZ ;  /* 0x0000090634067890 */ /* 0x000fe2000fffe03f */
[----:B------:R-:W-:Y:S02]  /*4710*/  FMNMX.FTZ R3, R56, R57, !PT ;  /* 0x0000003938037209 */ /* 0x000fe40007810000 */
[----:B------:R-:W-:Y:S01]  /*4720*/  UMOV UR52, UR10 ;  /* 0x0000000a00347c82 */ /* 0x000fe20008000000 */
[----:B------:R-:W-:-:S02]  /*4730*/  FSEL R61, R61, -INF , P3 ;  /* 0xff8000003d3d7808 */ /* 0x000fc40001800000 */
[----:B------:R-:W-:Y:S02]  /*4740*/  FSEL R58, R58, -INF , P6 ;  /* 0xff8000003a3a7808 */ /* 0x000fe40003000000 */
[C---:B------:R-:W-:Y:S02]  /*4750*/  ISETP.GT.AND P6, PT, R2.reuse, 0x11, PT ;  /* 0x000000110200780c */ /* 0x040fe40003fc4270 */
[----:B------:R-:W-:Y:S02]  /*4760*/  FSEL R59, R59, -INF , P5 ;  /* 0xff8000003b3b7808 */ /* 0x000fe40002800000 */
[----:B------:R-:W-:Y:S02]  /*4770*/  ISETP.GT.AND P5, PT, R2, 0x18, PT ;  /* 0x000000180200780c */ /* 0x000fe40003fa4270 */
[----:B------:R-:W-:Y:S02]  /*4780*/  FSEL R62, R62, -INF , P4 ;  /* 0xff8000003e3e7808 */ /* 0x000fe40002000000 */
[----:B------:R-:W-:-:S02]  /*4790*/  ISETP.GT.AND P4, PT, R2, 0x19, PT ;  /* 0x000000190200780c */ /* 0x000fc40003f84270 */
[----:B------:R-:W-:Y:S02]  /*47a0*/  FSEL R63, R63, -INF , P3 ;  /* 0xff8000003f3f7808 */ /* 0x000fe40001800000 */
[----:B------:R-:W-:Y:S01]  /*47b0*/  ISETP.GT.AND P3, PT, R2, 0x20, PT ;  /* 0x000000200200780c */ /* 0x000fe20003f64270 */
[----:B------:R-:W-:Y:S02]  /*47c0*/  WARPGROUP.DEPBAR.LE gsb0, 0x0 ;  /* 0x00008000000079c5 */ /* 0x000fe40000010000 */
[----:B------:R-:W-:Y:S01]  /*47d0*/  WARPGROUP.ARRIVE ;  /* 0x00000000000079c5 */ /* 0x000fe20000000000 */
[----:B------:R-:W-:Y:S02]  /*47e0*/  FSEL R48, R48, -INF , P2 ;  /* 0xff80000030307808 */ /* 0x000fe40001000000 */
[----:B------:R-:W-:Y:S02]  /*47f0*/  FSEL R49, R49, -INF , P6 ;  /* 0xff80000031317808 */ /* 0x000fe40003000000 */
[----:B------:R-:W-:Y:S01]  /*4800*/  FSEL R52, R52, -INF , P5 ;  /* 0xff80000034347808 */ /* 0x000fe20002800000 */
[----:B------:R-:W-:Y:S01]  /*4810*/  HGMMA.64x16x16.F32.BF16 R40, gdesc[UR56], R40, gsb0 ;  /* 0x00200000382879f0 */ /* 0x000fe20008001828 */
[----:B------:R-:W-:Y:S01]  /*4820*/  UMOV UR56, UR10 ;  /* 0x0000000a00387c82 */ /* 0x000fe20008000000 */
[----:B------:R-:W-:Y:S01]  /*4830*/  UMOV UR57, UR11 ;  /* 0x0000000b00397c82 */ /* 0x000fe20008000000 */
[----:B------:R-:W-:Y:S01]  /*4840*/  UMOV UR58, UR6 ;  /* 0x00000006003a7c82 */ /* 0x000fe20008000000 */
[----:B------:R-:W-:Y:S01]  /*4850*/  UMOV UR59, 0x40000040 ;  /* 0x40000040003b7882 */ /* 0x000fe20000000000 */
[----:B------:R-:W-:Y:S01]  /*4860*/  FSEL R53, R53, -INF , P4 ;  /* 0xff80000035357808 */ /* 0x000fe20002000000 */
[----:B------:R-:W-:Y:S01]  /*4870*/  ULDC UR6, c[0x0][0x988] ;  /* 0x0002620000067ab9 */ /* 0x000fe20000000800 */
[----:B------:R-:W-:-:S02]  /*4880*/  FSEL R50, R50, -INF , P2 ;  /* 0xff80000032327808 */ /* 0x000fc40001000000 */
[C---:B------:R-:W-:Y:S02]  /*4890*/  ISETP.GT.AND P2, PT, R2.reuse, 0x21, PT ;  /* 0x000000210200780c */ /* 0x040fe40003f44270 */
[----:B------:R-:W-:Y:S02]  /*48a0*/  FSEL R51, R51, -INF , P6 ;  /* 0xff80000033337808 */ /* 0x000fe40003000000 */
[----:B------:R-:W-:Y:S02]  /*48b0*/  ISETP.GT.AND P6, PT, R2, 0x28, PT ;  /* 0x000000280200780c */ /* 0x000fe40003fc4270 */
[----:B------:R-:W-:Y:S02]  /*48c0*/  FSEL R54, R54, -INF , P5 ;  /* 0xff80000036367808 */ /* 0x000fe40002800000 */
[----:B------:R-:W-:Y:S02]  /*48d0*/  ISETP.GT.AND P5, PT, R2, 0x29, PT ;  /* 0x000000290200780c */ /* 0x000fe40003fa4270 */
[----:B------:R-:W-:-:S02]  /*48e0*/  FSEL R55, R55, -INF , P4 ;  /* 0xff80000037377808 */ /* 0x000fc40002000000 */
[----:B------:R-:W-:Y:S01]  /*48f0*/  ISETP.GT.AND P4, PT, R2, 0x30, PT ;  /* 0x000000300200780c */ /* 0x000fe20003f84270 */
[----:B------:R-:W-:Y:S02]  /*4900*/  WARPGROUP.DEPBAR.LE gsb0, 0x0 ;  /* 0x00008000000079c5 */ /* 0x000fe40000010000 */
[----:B------:R-:W-:Y:S01]  /*4910*/  WARPGROUP.ARRIVE ;  /* 0x00000000000079c5 */ /* 0x000fe20000000000 */
[----:B------:R-:W-:Y:S02]  /*4920*/  FSEL R40, R40, -INF , P3 ;  /* 0xff80000028287808 */ /* 0x000fe40001800000 */
[----:B------:R-:W-:Y:S02]  /*4930*/  FSEL R41, R41, -INF , P2 ;  /* 0xff80000029297808 */ /* 0x000fe40001000000 */
[----:B------:R-:W-:Y:S01]  /*4940*/  FSEL R44, R44, -INF , P6 ;  /* 0xff8000002c2c7808 */ /* 0x000fe20003000000 */
[----:B------:R-:W-:Y:S01]  /*4950*/  HGMMA.64x16x16.F32.BF16 R32, gdesc[UR56], R32, gsb0 ;  /* 0x00200000382079f0 */ /* 0x000fe20008001820 */
[----:B------:R-:W-:-:S02]  /*4960*/  R2UR UR57, R4 ;  /* 0x00000000043972ca */ /* 0x000fc400000e0000 */
[----:B------:R-:W-:Y:S02]  /*4970*/  FMNMX.FTZ R4, R60, R3, !PT ;  /* 0x000000033c047209 */ /* 0x000fe40007810000 */
[----:B------:R-:W-:Y:S02]  /*4980*/  FSEL R45, R45, -INF , P5 ;  /* 0xff8000002d2d7808 */ /* 0x000fe40002800000 */
[----:B------:R-:W-:Y:S02]  /*4990*/  FMNMX.FTZ R3, R61, R4, !PT ;  /* 0x000000043d037209 */ /* 0x000fe40007810000 */
[----:B------:R-:W-:Y:S02]  /*49a0*/  FSEL R42, R42, -INF , P3 ;  /* 0xff8000002a2a7808 */ /* 0x000fe40001800000 */
[----:B------:R-:W-:Y:S02]  /*49b0*/  FMNMX.FTZ R4, R48, R3, !PT ;  /* 0x0000000330047209 */ /* 0x000fe40007810000 */
[----:B------:R-:W-:-:S02]  /*49c0*/  ISETP.GT.AND P3, PT, R2, 0x31, PT ;  /* 0x000000310200780c */ /* 0x000fc40003f64270 */
[----:B------:R-:W-:Y:S02]  /*49d0*/  FMNMX.FTZ R3, R49, R4, !PT ;  /* 0x0000000431037209 */ /* 0x000fe40007810000 */
[----:B------:R-:W-:Y:S02]  /*49e0*/  FSEL R43, R43, -INF , P2 ;  /* 0xff8000002b2b7808 */ /* 0x000fe40001000000 */
[----:B------:R-:W-:Y:S02]  /*49f0*/  FMNMX.FTZ R4, R52, R3, !PT ;  /* 0x0000000334047209 */ /* 0x000fe40007810000 */
[----:B------:R-:W-:Y:S02]  /*4a00*/  ISETP.GT.AND P2, PT, R2, 0x38, PT ;  /* 0x000000380200780c */ /* 0x000fe40003f44270 */
[----:B------:R-:W-:Y:S02]  /*4a10*/  FMNMX.FTZ R3, R53, R4, !PT ;  /* 0x0000000435037209 */ /* 0x000fe40007810000 */
[----:B------:R-:W-:-:S02]  /*4a20*/  FSEL R46, R46, -INF , P6 ;  /* 0xff8000002e2e7808 */ /* 0x000fc40003000000 */
[----:B------:R-:W-:Y:S02]  /*4a30*/  FMNMX.FTZ R4, R40, R3, !PT ;  /* 0x0000000328047209 */ /* 0x000fe40007810000 */
[----:B------:R-:W-:Y:S02]  /*4a40*/  ISETP.GT.AND P6, PT, R2, 0x39, PT ;  /* 0x000000390200780c */ /* 0x000fe40003fc4270 */
[----:B------:R-:W-:Y:S02]  /*4a50*/  FMNMX.FTZ R3, R41, R4, !PT ;  /* 0x0000000429037209 */ /* 0x000fe40007810000 */
[----:B------:R-:W-:Y:S02]  /*4a60*/  FSEL R47, R47, -INF , P5 ;  /* 0xff8000002f2f7808 */ /* 0x000fe40002800000 */
[----:B------:R-:W-:Y:S02]  /*4a70*/  FMNMX.FTZ R4, R44, R3, !PT ;  /* 0x000000032c047209 */ /* 0x000fe40007810000 */
[----:B------:R-:W-:-:S02]  /*4a80*/  ISETP.GT.AND P5, PT, R2, 0x40, PT ;  /* 0x000000400200780c */ /* 0x000fc40003fa4270 */
[----:B------:R-:W-:Y:S02]  /*4a90*/  FMNMX.FTZ R3, R45, R4, !PT ;  /* 0x000000042d037209 */ /* 0x000fe40007810000 */
[----:B------:R-:W-:Y:S01]  /*4aa0*/  R2UR UR56, R12 ;  /* 0x000000000c3872ca */ /* 0x000fe200000e0000 */
[----:B------:R-:W-:Y:S02]  /*4ab0*/  WARPGROUP.DEPBAR.LE gsb0, 0x0 ;  /* 0x00008000000079c5 */ /* 0x000fe40000010000 */
[----:B------:R-:W-:Y:S01]  /*4ac0*/  WARPGROUP.ARRIVE ;  /* 0x00000000000079c5 */ /* 0x000fe20000000000 */
[----:B------:R-:W-:Y:S02]  /*4ad0*/  FSEL R32, R32, -INF , P4 ;  /* 0xff80000020207808 */ /* 0x000fe40002000000 */
[----:B------:R-:W-:Y:S02]  /*4ae0*/  FSEL R33, R33, -INF , P3 ;  /* 0xff80000021217808 */ /* 0x000fe40001800000 */
[----:B------:R-:W-:Y:S01]  /*4af0*/  FMNMX.FTZ R4, R32, R3, !PT ;  /* 0x0000000320047209 */ /* 0x000fe20007810000 */
[----:B------:R-:W-:Y:S01]  /*4b00*/  HGMMA.64x16x16.F32.BF16 R24, gdesc[UR52], R24, gsb0 ;  /* 0x00200000341879f0 */ /* 0x000fe20008001818 */
        /* <DEDUP_REMOVED lines=9> */
[----:B------:R-:W-:Y:S02]  /*4ba0*/  FSEL R38, R38, -INF , P2 ;  /* 0xff80000026267808 */ /* 0x000fe40001000000 */
[----:B------:R-:W-:Y:S02]  /*4bb0*/  ISETP.GT.AND P2, PT, R2, 0x49, PT ;  /* 0x000000490200780c */ /* 0x000fe40003f44270 */
[----:B------:R-:W-:Y:S01]  /*4bc0*/  FSEL R39, R39, -INF , P6 ;  /* 0xff80000027277808 */ /* 0x000fe20003000000 */
[----:B------:R-:W-:Y:S02]  /*4bd0*/  WARPGROUP.DEPBAR.LE gsb0, 0x0 ;  /* 0x00008000000079c5 */ /* 0x000fe40000010000 */
[----:B------:R-:W-:Y:S01]  /*4be0*/  FSEL R24, R24, -INF , P5 ;  /* 0xff80000018187808 */ /* 0x000fe20002800000 */
[----:B------:R0:W-:Y:S01]  /*4bf0*/  @!P1 SYNCS.ARRIVE.TRANS64.RED.A1T0 RZ, [R0+URZ], RZ ;  /* 0x000000ff00ff99a7 */ /* 0x0001e2000810043f */
[----:B------:R-:W-:-:S02]  /*4c00*/  FSEL R25, R25, -INF , P4 ;  /* 0xff80000019197808 */ /* 0x000fc40002000000 */
[----:B------:R-:W-:Y:S02]  /*4c10*/  FMNMX.FTZ R4, R24, R3, !PT ;  /* 0x0000000318047209 */ /* 0x000fe40007810000 */
[----:B------:R-:W-:Y:S02]  /*4c20*/  FSEL R28, R28, -INF , P3 ;  /* 0xff8000001c1c7808 */ /* 0x000fe40001800000 */
[----:B------:R-:W-:Y:S02]  /*4c30*/  FMNMX.FTZ R3, R25, R4, !PT ;  /* 0x0000000419037209 */ /* 0x000fe40007810000 */
[----:B------:R-:W-:Y:S02]  /*4c40*/  FSEL R29, R29, -INF , P2 ;  /* 0xff8000001d1d7808 */ /* 0x000fe40001000000 */
[----:B------:R-:W-:Y:S02]  /*4c50*/  FMNMX.FTZ R2, R28, R3, !PT ;  /* 0x000000031c027209 */ /* 0x000fe40007810000 */
[----:B------:R-:W-:-:S02]  /*4c60*/  FSEL R26, R26, -INF , P5 ;  /* 0xff8000001a1a7808 */ /* 0x000fc40002800000 */
[----:B------:R-:W-:Y:S02]  /*4c70*/  FMNMX.FTZ R12, R29, R2, !PT ;  /* 0x000000021d0c7209 */ /* 0x000fe40007810000 */
[----:B------:R-:W-:Y:S02]  /*4c80*/  FSEL R27, R27, -INF , P4 ;  /* 0xff8000001b1b7808 */ /* 0x000fe40002000000 */
[----:B------:R-:W-:Y:S01]  /*4c90*/  FSEL R30, R30, -INF , P3 ;  /* 0xff8000001e1e7808 */ /* 0x000fe20001800000 */
[----:B------:R-:W1:Y:S01]  /*4ca0*/  SHFL.BFLY PT, R3, R12, 0x2, 0x1f ;  /* 0x0c401f000c037f89 */ /* 0x000e6200000e0000 */
[----:B------:R-:W-:Y:S02]  /*4cb0*/  FSEL R31, R31, -INF , P2 ;  /* 0xff8000001f1f7808 */ /* 0x000fe40001000000 */
[----:B-1----:R-:W-:Y:S02]  /*4cc0*/  FMNMX.FTZ R13, R12, R3, !PT ;  /* 0x000000030c0d7209 */ /* 0x002fe40007810000 */
[----:B------:R-:W-:-:S03]  /*4cd0*/  FMNMX.FTZ R3, R58, R59, !PT ;  /* 0x0000003b3a037209 */ /* 0x000fc60007810000 */
[----:B------:R-:W1:Y:S02]  /*4ce0*/  SHFL.BFLY PT, R4, R13, 0x1, 0x1f ;  /* 0x0c201f000d047f89 */ /* 0x000e6400000e0000 */
[----:B-1----:R-:W-:-:S04]  /*4cf0*/  FMNMX.FTZ R4, R13, R4, !PT ;  /* 0x000000040d047209 */ /* 0x002fc80007810000 */
[C---:B------:R-:W-:Y:S01]  /*4d00*/  FSETP.NEU.FTZ.AND P0, PT, R4.reuse, -INF , PT ;  /* 0xff8000000400780b */ /* 0x040fe20003f1d000 */
[----:B------:R-:W-:-:S05]  /*4d10*/  FMUL.FTZ R2, R4, UR6 ;  /* 0x0000000604027c20 */ /* 0x000fca0008410000 */
[----:B------:R-:W-:Y:S02]  /*4d20*/  FSEL R15, R2, RZ, P0 ;  /* 0x000000ff020f7208 */ /* 0x000fe40000000000 */
[----:B------:R-:W-:Y:S02]  /*4d30*/  FMNMX.FTZ R2, R62, R3, !PT ;  /* 0x000000033e027209 */ /* 0x000fe40007810000 */
[----:B------:R-:W-:Y:S01]  /*4d40*/  ISETP.NE.AND P0, PT, R20, RZ, PT ;  /* 0x000000ff1400720c */ /* 0x000fe20003f05270 */
[--C-:B------:R-:W-:Y:S01]  /*4d50*/  FFMA.FTZ R208, R56, UR6, -R15.reuse ;  /* 0x0000000638d07c23 */ /* 0x100fe2000801080f */
[----:B------:R-:W-:Y:S01]  /*4d60*/  FMNMX.FTZ R3, R63, R2, !PT ;  /* 0x000000023f037209 */ /* 0x000fe20007810000 */
[--C-:B------:R-:W-:Y:S01]  /*4d70*/  FFMA.FTZ R13, R57, UR6, -R15.reuse ;  /* 0x00000006390d7c23 */ /* 0x100fe2000801080f */
[--C-:B------:R-:W-:Y:S01]  /*4d80*/  FFMA.FTZ R210, R60, UR6, -R15.reuse ;  /* 0x000000063cd27c23 */ /* 0x100fe2000801080f */
[--C-:B------:R-:W-:Y:S01]  /*4d90*/  FFMA.FTZ R61, R61, UR6, -R15.reuse ;  /* 0x000000063d3d7c23 */ /* 0x100fe2000801080f */
[----:B------:R-:W-:Y:S01]  /*4da0*/  FMNMX.FTZ R2, R50, R3, !PT ;  /* 0x0000000332027209 */ /* 0x000fe20007810000 */
[----:B------:R-:W-:Y:S01]  /*4db0*/  MUFU.EX2 R208, R208 ;  /* 0x000000d000d07308 */ /* 0x000fe20000000800 */
[--C-:B------:R-:W-:Y:S01]  /*4dc0*/  FFMA.FTZ R48, R48, UR6, -R15.reuse ;  /* 0x0000000630307c23 */ /* 0x100fe2000801080f */
[--C-:B------:R-:W-:Y:S01]  /*4dd0*/  FFMA.FTZ R49, R49, UR6, -R15.reuse ;  /* 0x0000000631317c23 */ /* 0x100fe2000801080f */
[----:B------:R-:W-:Y:S01]  /*4de0*/  FMNMX.FTZ R3, R51, R2, !PT ;  /* 0x0000000233037209 */ /* 0x000fe20007810000 */
[--C-:B------:R-:W-:Y:S01]  /*4df0*/  FFMA.FTZ R52, R52, UR6, -R15.reuse ;  /* 0x0000000634347c23 */ /* 0x100fe2000801080f */
[--C-:B------:R-:W-:Y:S01]  /*4e00*/  FFMA.FTZ R53, R53, UR6, -R15.reuse ;  /* 0x0000000635357c23 */ /* 0x100fe2000801080f */
[--C-:B------:R-:W-:Y:S01]  /*4e10*/  FFMA.FTZ R40, R40, UR6, -R15.reuse ;  /* 0x0000000628287c23 */ /* 0x100fe2000801080f */
[----:B------:R-:W-:Y:S01]  /*4e20*/  FMNMX.FTZ R2, R54, R3, !PT ;  /* 0x0000000336027209 */ /* 0x000fe20007810000 */
[----:B------:R-:W1:Y:S01]  /*4e30*/  MUFU.EX2 R13, R13 ;  /* 0x0000000d000d7308 */ /* 0x000e620000000800 */
[--C-:B------:R-:W-:Y:S01]  /*4e40*/  FFMA.FTZ R41, R41, UR6, -R15.reuse ;  /* 0x0000000629297c23 */ /* 0x100fe2000801080f */
        /* <DEDUP_REMOVED lines=12> */
[----:B------:R-:W-:Y:S01]  /*4f10*/  FFMA.FTZ R28, R28, UR6, -R15 ;  /* 0x000000061c1c7c23 */ /* 0x000fe2000801080f */
[----:B------:R-:W-:Y:S01]  /*4f20*/  FMNMX.FTZ R2, R46, R3, !PT ;  /* 0x000000032e027209 */ /* 0x000fe20007810000 */
[----:B------:R-:W-:Y:S01]  /*4f30*/  MUFU.EX2 R61, R61 ;  /* 0x0000003d003d7308 */ /* 0x000fe20000000800 */
[----:B-1----:R-:W-:Y:S01]  /*4f40*/  FADD.FTZ R21, R208, R13 ;  /* 0x0000000dd0157221 */ /* 0x002fe20000010000 */
[----:B------:R-:W-:Y:S01]  /*4f50*/  FFMA.FTZ R15, R29, UR6, -R15 ;  /* 0x000000061d0f7c23 */ /* 0x000fe2000801080f */
[----:B------:R-:W-:Y:S01]  /*4f60*/  FMNMX.FTZ R3, R47, R2, !PT ;  /* 0x000000022f037209 */ /* 0x000fe20007810000 */
[--C-:B------:R-:W-:Y:S01]  /*4f70*/  IMAD.MOV.U32 R60, RZ, RZ, R151.reuse ;  /* 0x000000ffff3c7224 */ /* 0x100fe200078e0097 */
[----:B------:R-:W-:Y:S01]  /*4f80*/  F2FP.BF16.F32.PACK_AB R208, R13, R208 ;  /* 0x000000d00dd0723e */ /* 0x000fe200000010ff */
[--C-:B------:R-:W-:Y:S01]  /*4f90*/  IMAD.MOV.U32 R57, RZ, RZ, R151.reuse ;  /* 0x000000ffff397224 */ /* 0x100fe200078e0097 */
[----:B------:R-:W-:Y:S01]  /*4fa0*/  FMNMX.FTZ R2, R34, R3, !PT ;  /* 0x0000000322027209 */ /* 0x000fe20007810000 */
[----:B------:R-:W-:Y:S01]  /*4fb0*/  MUFU.EX2 R48, R48 ;  /* 0x0000003000307308 */ /* 0x000fe20000000800 */
[----:B------:R-:W-:-:S02]  /*4fc0*/  IMAD.MOV.U32 R56, RZ, RZ, R151 ;  /* 0x000000ffff387224 */ /* 0x000fc400078e0097 */
[----:B------:R-:W-:-:S04]  /*4fd0*/  FMNMX.FTZ R3, R35, R2, !PT ;  /* 0x0000000223037209 */ /* 0x000fc80007810000 */
[----:B------:R-:W-:Y:S01]  /*4fe0*/  FMNMX.FTZ R2, R38, R3, !PT ;  /* 0x0000000326027209 */ /* 0x000fe20007810000 */
[----:B------:R-:W1:Y:S03]  /*4ff0*/  MUFU.EX2 R49, R49 ;  /* 0x0000003100317308 */ /* 0x000e660000000800 */
[----:B------:R-:W-:-:S04]  /*5000*/  FMNMX.FTZ R3, R39, R2, !PT ;  /* 0x0000000227037209 */ /* 0x000fc80007810000 */
[----:B------:R-:W-:Y:S01]  /*5010*/  FMNMX.FTZ R2, R26, R3, !PT ;  /* 0x000000031a027209 */ /* 0x000fe20007810000 */
[----:B------:R-:W-:Y:S03]  /*5020*/  MUFU.EX2 R52, R52 ;  /* 0x0000003400347308 */ /* 0x000fe60000000800 */
[----:B------:R-:W-:-:S04]  /*5030*/  FMNMX.FTZ R3, R27, R2, !PT ;  /* 0x000000021b037209 */ /* 0x000fc80007810000 */
[----:B------:R-:W-:Y:S01]  /*5040*/  FMNMX.FTZ R2, R30, R3, !PT ;  /* 0x000000031e027209 */ /* 0x000fe20007810000 */
[----:B------:R-:W2:Y:S01]  /*5050*/  MUFU.EX2 R53, R53 ;  /* 0x0000003500357308 */ /* 0x000ea20000000800 */
[----:B-1----:R-:W-:Y:S02]  /*5060*/  F2FP.BF16.F32.PACK_AB R204, R49, R48 ;  /* 0x0000003031cc723e */ /* 0x002fe400000010ff */
[----:B------:R-:W-:-:S05]  /*5070*/  FMNMX.FTZ R2, R31, R2, !PT ;  /* 0x000000021f027209 */ /* 0x000fca0007810000 */
[----:B------:R-:W1:Y:S01]  /*5080*/  SHFL.BFLY PT, R3, R2, 0x2, 0x1f ;  /* 0x0c401f0002037f89 */ /* 0x000e6200000e0000 */
[----:B------:R-:W-:Y:S08]  /*5090*/  MUFU.EX2 R40, R40 ;  /* 0x0000002800287308 */ /* 0x000ff00000000800 */
[----:B------:R-:W3:Y:S01]  /*50a0*/  MUFU.EX2 R41, R41 ;  /* 0x0000002900297308 */ /* 0x000ee20000000800 */
[----:B--2---:R-:W-:-:S07]  /*50b0*/  F2FP.BF16.F32.PACK_AB R206, R53, R52 ;  /* 0x0000003435ce723e */ /* 0x004fce00000010ff */
[----:B------:R-:W-:Y:S01]  /*50c0*/  MUFU.EX2 R44, R44 ;  /* 0x0000002c002c7308 */ /* 0x000fe20000000800 */
[----:B-1----:R-:W-:-:S07]  /*50d0*/  FMNMX.FTZ R12, R2, R3, !PT ;  /* 0x00000003020c7209 */ /* 0x002fce0007810000 */
[----:B------:R-:W1:Y:S01]  /*50e0*/  MUFU.EX2 R45, R45 ;  /* 0x0000002d002d7308 */ /* 0x000e620000000800 */
[----:B---3--:R-:W-:Y:S01]  /*50f0*/  F2FP.BF16.F32.PACK_AB R200, R41, R40 ;  /* 0x0000002829c8723e */ /* 0x008fe200000010ff */
[----:B------:R-:W2:Y:S06]  /*5100*/  SHFL.BFLY PT, R3, R12, 0x1, 0x1f ;  /* 0x0c201f000c037f89 */ /* 0x000eac00000e0000 */
[----:B------:R-:W-:Y:S08]  /*5110*/  MUFU.EX2 R32, R32 ;  /* 0x0000002000207308 */ /* 0x000ff00000000800 */
[----:B------:R-:W3:Y:S01]  /*5120*/  MUFU.EX2 R33, R33 ;  /* 0x0000002100217308 */ /* 0x000ee20000000800 */
[----:B-1----:R-:W-:-:S07]  /*5130*/  F2FP.BF16.F32.PACK_AB R202, R45, R44 ;  /* 0x0000002c2dca723e */ /* 0x002fce00000010ff */
[----:B------:R-:W-:Y:S01]  /*5140*/  MUFU.EX2 R36, R36 ;  /* 0x0000002400247308 */ /* 0x000fe20000000800 */
[----:B--2---:R-:W-:Y:S01]  /*5150*/  FMNMX.FTZ R3, R12, R3, !PT ;  /* 0x000000030c037209 */ /* 0x004fe20007810000 */
[----:B------:R-:W-:Y:S01]  /*5160*/  FADD.FTZ R12, R210, R21 ;  /* 0x00000015d20c7221 */ /* 0x000fe20000010000 */
[----:B------:R-:W-:Y:S02]  /*5170*/  F2FP.BF16.F32.PACK_AB R210, R61, R210 ;  /* 0x000000d23dd2723e */ /* 0x000fe400000010ff */
[C---:B------:R-:W-:Y:S01]  /*5180*/  FSETP.NEU.FTZ.AND P2, PT, R3.reuse, -INF , PT ;  /* 0xff8000000300780b */ /* 0x040fe20003f5d000 */
[----:B------:R-:W-:Y:S01]  /*5190*/  FMUL.FTZ R2, R3, UR6 ;  /* 0x0000000603027c20 */ /* 0x000fe20008410000 */
[----:B------:R-:W-:Y:S01]  /*51a0*/  FADD.FTZ R21, R61, R12 ;  /* 0x0000000c3d157221 */ /* 0x000fe20000010000 */
[----:B------:R-:W1:Y:S01]  /*51b0*/  MUFU.EX2 R37, R37 ;  /* 0x0000002500257308 */ /* 0x000e620000000800 */
[----:B---3--:R-:W-:Y:S01]  /*51c0*/  F2FP.BF16.F32.PACK_AB R196, R33, R32 ;  /* 0x0000002021c4723e */ /* 0x008fe200000010ff */
[----:B------:R-:W-:Y:S01]  /*51d0*/  IMAD.MOV.U32 R61, RZ, RZ, R151 ;  /* 0x000000ffff3d7224 */ /* 0x000fe200078e0097 */
[----:B------:R-:W-:Y:S01]  /*51e0*/  FSEL R2, R2, RZ, P2 ;  /* 0x000000ff02027208 */ /* 0x000fe20001000000 */
[----:B------:R-:W-:Y:S01]  /*51f0*/  FADD.FTZ R12, R48, R21 ;  /* 0x00000015300c7221 */ /* 0x000fe20000010000 */
[----:B------:R-:W-:Y:S01]  /*5200*/  PLOP3.LUT P2, PT, PT, PT, UP0, 0x80, 0x0 ;  /* 0x000000000000781c */ /* 0x000fe20003f4f008 */
[----:B------:R-:W-:-:S02]  /*5210*/  IMAD.MOV.U32 R48, RZ, RZ, R151 ;  /* 0x000000ffff307224 */ /* 0x000fc400078e0097 */
[--C-:B------:R-:W-:Y:S01]  /*5220*/  FFMA.FTZ R58, R58, UR6, -R2.reuse ;  /* 0x000000063a3a7c23 */ /* 0x100fe20008010802 */
[--C-:B------:R-:W-:Y:S01]  /*5230*/  FFMA.FTZ R59, R59, UR6, -R2.reuse ;  /* 0x000000063b3b7c23 */ /* 0x100fe20008010802 */
[--C-:B------:R-:W-:Y:S01]  /*5240*/  FFMA.FTZ R62, R62, UR6, -R2.reuse ;  /* 0x000000063e3e7c23 */ /* 0x100fe20008010802 */
[--C-:B------:R-:W-:Y:S01]  /*5250*/  FFMA.FTZ R63, R63, UR6, -R2.reuse ;  /* 0x000000063f3f7c23 */ /* 0x100fe20008010802 */
[--C-:B------:R-:W-:Y:S01]  /*5260*/  FFMA.FTZ R50, R50, UR6, -R2.reuse ;  /* 0x0000000632327c23 */ /* 0x100fe20008010802 */
[--C-:B------:R-:W-:Y:S01]  /*5270*/  FFMA.FTZ R51, R51, UR6, -R2.reuse ;  /* 0x0000000633337c23 */ /* 0x100fe20008010802 */
[----:B------:R-:W-:Y:S01]  /*5280*/  MUFU.EX2 R58, R58 ;  /* 0x0000003a003a7308 */ /* 0x000fe20000000800 */
[--C-:B------:R-:W-:Y:S01]  /*5290*/  FFMA.FTZ R54, R54, UR6, -R2.reuse ;  /* 0x0000000636367c23 */ /* 0x100fe20008010802 */
[----:B------:R-:W-:Y:S01]  /*52a0*/  FFMA.FTZ R55, R55, UR6, -R2 ;  /* 0x0000000637377c23 */ /* 0x000fe20008010802 */
[----:B------:R-:W-:Y:S01]  /*52b0*/  FADD.FTZ R29, R49, R12 ;  /* 0x0000000c311d7221 */ /* 0x000fe20000010000 */
[--C-:B------:R-:W-:Y:S01]  /*52c0*/  FFMA.FTZ R42, R42, UR6, -R2.reuse ;  /* 0x000000062a2a7c23 */ /* 0x100fe20008010802 */
[--C-:B------:R-:W-:Y:S01]  /*52d0*/  FFMA.FTZ R43, R43, UR6, -R2.reuse ;  /* 0x000000062b2b7c23 */ /* 0x100fe20008010802 */
[--C-:B------:R-:W-:Y:S01]  /*52e0*/  FFMA.FTZ R46, R46, UR6, -R2.reuse ;  /* 0x000000062e2e7c23 */ /* 0x100fe20008010802 */
[----:B------:R-:W-:Y:S01]  /*52f0*/  FADD.FTZ R20, R52, R29 ;  /* 0x0000001d34147221 */ /* 0x000fe20000010000 */
[----:B------:R-:W2:Y:S01]  /*5300*/  MUFU.EX2 R59, R59 ;  /* 0x0000003b003b7308 */ /* 0x000ea20000000800 */
[--C-:B------:R-:W-:Y:S01]  /*5310*/  FFMA.FTZ R47, R47, UR6, -R2.reuse ;  /* 0x000000062f2f7c23 */ /* 0x100fe20008010802 */
[----:B------:R-:W-:Y:S01]  /*5320*/  FFMA.FTZ R34, R34, UR6, -R2 ;  /* 0x0000000622227c23 */ /* 0x000fe20008010802 */
[----:B------:R-:W-:Y:S01]  /*5330*/  FADD.FTZ R29, R53, R20 ;  /* 0x00000014351d7221 */ /* 0x000fe20000010000 */
[--C-:B------:R-:W-:Y:S01]  /*5340*/  FFMA.FTZ R35, R35, UR6, -R2.reuse ;  /* 0x0000000623237c23 */ /* 0x100fe20008010802 */
[--C-:B------:R-:W-:Y:S01]  /*5350*/  FFMA.FTZ R38, R38, UR6, -R2.reuse ;  /* 0x0000000626267c23 */ /* 0x100fe20008010802 */
[--C-:B------:R-:W-:Y:S01]  /*5360*/  FFMA.FTZ R39, R39, UR6, -R2.reuse ;  /* 0x0000000627277c23 */ /* 0x100fe20008010802 */
[----:B------:R-:W-:Y:S01]  /*5370*/  FADD.FTZ R20, R40, R29 ;  /* 0x0000001d28147221 */ /* 0x000fe20000010000 */
[----:B------:R-:W3:Y:S01]  /*5380*/  MUFU.EX2 R62, R62 ;  /* 0x0000003e003e7308 */ /* 0x000ee20000000800 */
[--C-:B------:R-:W-:Y:S01]  /*5390*/  FFMA.FTZ R26, R26, UR6, -R2.reuse ;  /* 0x000000061a1a7c23 */ /* 0x100fe20008010802 */
[----:B------:R-:W-:Y:S01]  /*53a0*/  FFMA.FTZ R27, R27, UR6, -R2 ;  /* 0x000000061b1b7c23 */ /* 0x000fe20008010802 */
[----:B------:R-:W-:Y:S01]  /*53b0*/  FADD.FTZ R29, R41, R20 ;  /* 0x00000014291d7221 */ /* 0x000fe20000010000 */
[--C-:B------:R-:W-:Y:S01]  /*53c0*/  FFMA.FTZ R30, R30, UR6, -R2.reuse ;  /* 0x000000061e1e7c23 */ /* 0x100fe20008010802 */
[----:B------:R-:W-:Y:S01]  /*53d0*/  FFMA.FTZ R2, R31, UR6, -R2 ;  /* 0x000000061f027c23 */ /* 0x000fe20008010802 */
[----:B-1----:R-:W-:Y:S01]  /*53e0*/  F2FP.BF16.F32.PACK_AB R198, R37, R36 ;  /* 0x0000002425c6723e */ /* 0x002fe200000010ff */
[----:B0-----:R-:W-:Y:S01]  /*53f0*/  FADD.FTZ R0, R44, R29 ;  /* 0x0000001d2c007221 */ /* 0x001fe20000010000 */
[----:B------:R-:W0:Y:S01]  /*5400*/  MUFU.EX2 R63, R63 ;  /* 0x0000003f003f7308 */ /* 0x000e220000000800 */
[----:B--2---:R-:W-:Y:S01]  /*5410*/  FADD.FTZ R21, R58, R59 ;  /* 0x0000003b3a157221 */ /* 0x004fe20000010000 */
[----:B------:R-:W-:Y:S01]  /*5420*/  F2FP.BF16.F32.PACK_AB R209, R59, R58 ;  /* 0x0000003a3bd1723e */ /* 0x000fe200000010ff */
[----:B------:R-:W-:Y:S01]  /*5430*/  FADD.FTZ R29, R45, R0 ;  /* 0x000000002d1d7221 */ /* 0x000fe20000010000 */
[----:B------:R-:W-:-:S02]  /*5440*/  IMAD.MOV.U32 R59, RZ, RZ, R151 ;  /* 0x000000ffff3b7224 */ /* 0x000fc400078e0097 */
[----:B------:R-:W-:Y:S02]  /*5450*/  IMAD.MOV.U32 R58, RZ, RZ, R151 ;  /* 0x000000ffff3a7224 */ /* 0x000fe400078e0097 */
[----:B------:R-:W1:Y:S01]  /*5460*/  MUFU.EX2 R50, R50 ;  /* 0x0000003200327308 */ /* 0x000e620000000800 */
[----:B---3--:R-:W-:Y:S01]  /*5470*/  FADD.FTZ R12, R62, R21 ;  /* 0x000000153e0c7221 */ /* 0x008fe20000010000 */
[--C-:B------:R-:W-:Y:S02]  /*5480*/  IMAD.MOV.U32 R53, RZ, RZ, R151.reuse ;  /* 0x000000ffff357224 */ /* 0x100fe400078e0097 */
[--C-:B------:R-:W-:Y:S02]  /*5490*/  IMAD.MOV.U32 R52, RZ, RZ, R151.reuse ;  /* 0x000000ffff347224 */ /* 0x100fe400078e0097 */
[--C-:B------:R-:W-:Y:S02]  /*54a0*/  IMAD.MOV.U32 R49, RZ, RZ, R151.reuse ;  /* 0x000000ffff317224 */ /* 0x100fe400078e0097 */
[----:B------:R-:W2:Y:S01]  /*54b0*/  MUFU.EX2 R51, R51 ;  /* 0x0000003300337308 */ /* 0x000ea20000000800 */
[C---:B0-----:R-:W-:Y:S01]  /*54c0*/  FADD.FTZ R21, R63.reuse, R12 ;  /* 0x0000000c3f157221 */ /* 0x041fe20000010000 */
[----:B------:R-:W-:Y:S01]  /*54d0*/  F2FP.BF16.F32.PACK_AB R211, R63, R62 ;  /* 0x0000003e3fd3723e */ /* 0x000fe200000010ff */
[----:B------:R-:W-:-:S02]  /*54e0*/  IMAD.MOV.U32 R63, RZ, RZ, R151 ;  /* 0x000000ffff3f7224 */ /* 0x000fc400078e0097 */
[--C-:B------:R-:W-:Y:S02]  /*54f0*/  IMAD.MOV.U32 R62, RZ, RZ, R151.reuse ;  /* 0x000000ffff3e7224 */ /* 0x100fe400078e0097 */
[----:B------:R-:W-:Y:S01]  /*5500*/  IMAD.MOV.U32 R45, RZ, RZ, R151 ;  /* 0x000000ffff2d7224 */ /* 0x000fe200078e0097 */
[----:B------:R-:W0:Y:S01]  /*5510*/  MUFU.EX2 R54, R54 ;  /* 0x0000003600367308 */ /* 0x000e220000000800 */
[----:B-1----:R-:W-:Y:S01]  /*5520*/  FADD.FTZ R12, R50, R21 ;  /* 0x00000015320c7221 */ /* 0x002fe20000010000 */
[--C-:B------:R-:W-:Y:S02]  /*5530*/  IMAD.MOV.U32 R44, RZ, RZ, R151.reuse ;  /* 0x000000ffff2c7224 */ /* 0x100fe400078e0097 */
[--C-:B------:R-:W-:Y:S02]  /*5540*/  IMAD.MOV.U32 R41, RZ, RZ, R151.reuse ;  /* 0x000000ffff297224 */ /* 0x100fe400078e0097 */
[--C-:B------:R-:W-:Y:S02]  /*5550*/  IMAD.MOV.U32 R40, RZ, RZ, R151.reuse ;  /* 0x000000ffff287224 */ /* 0x100fe400078e0097 */
[----:B------:R-:W1:Y:S01]  /*5560*/  MUFU.EX2 R55, R55 ;  /* 0x0000003700377308 */ /* 0x000e620000000800 */
[C---:B--2---:R-:W-:Y:S01]  /*5570*/  FADD.FTZ R21, R51.reuse, R12 ;  /* 0x0000000c33157221 */ /* 0x044fe20000010000 */
[----:B------:R-:W-:Y:S01]  /*5580*/  F2FP.BF16.F32.PACK_AB R205, R51, R50 ;  /* 0x0000003233cd723e */ /* 0x000fe200000010ff */
[----:B------:R-:W-:-:S02]  /*5590*/  IMAD.MOV.U32 R51, RZ, RZ, R151 ;  /* 0x000000ffff337224 */ /* 0x000fc400078e0097 */
[--C-:B------:R-:W-:Y:S02]  /*55a0*/  IMAD.MOV.U32 R50, RZ, RZ, R151.reuse ;  /* 0x000000ffff327224 */ /* 0x100fe400078e0097 */
[----:B------:R-:W-:Y:S01]  /*55b0*/  IMAD.MOV.U32 R31, RZ, RZ, R151 ;  /* 0x000000ffff1f7224 */ /* 0x000fe200078e0097 */
[----:B------:R-:W2:Y:S01]  /*55c0*/  MUFU.EX2 R42, R42 ;  /* 0x0000002a002a7308 */ /* 0x000ea20000000800 */
[----:B0-----:R-:W-:-:S07]  /*55d0*/  FADD.FTZ R12, R54, R21 ;  /* 0x00000015360c7221 */ /* 0x001fce0000010000 */
[----:B------:R-:W0:Y:S01]  /*55e0*/  MUFU.EX2 R43, R43 ;  /* 0x0000002b002b7308 */ /* 0x000e220000000800 */
[C---:B-1----:R-:W-:Y:S01]  /*55f0*/  FADD.FTZ R21, R55.reuse, R12 ;  /* 0x0000000c37157221 */ /* 0x042fe20000010000 */
[----:B------:R-:W-:Y:S01]  /*5600*/  FADD.FTZ R12, R32, R29 ;  /* 0x0000001d200c7221 */ /* 0x000fe20000010000 */
[----:B------:R-:W-:Y:S01]  /*5610*/  F2FP.BF16.F32.PACK_AB R207, R55, R54 ;  /* 0x0000003637cf723e */ /* 0x000fe200000010ff */
[--C-:B------:R-:W-:Y:S02]  /*5620*/  IMAD.MOV.U32 R55, RZ, RZ, R151.reuse ;  /* 0x000000ffff377224 */ /* 0x100fe400078e0097 */
[----:B------:R-:W-:Y:S01]  /*5630*/  FADD.FTZ R29, R33, R12 ;  /* 0x0000000c211d7221 */ /* 0x000fe20000010000 */
[----:B------:R-:W-:Y:S01]  /*5640*/  IMAD.MOV.U32 R54, RZ, RZ, R151 ;  /* 0x000000ffff367224 */ /* 0x000fe200078e0097 */
[----:B------:R-:W1:Y:S01]  /*5650*/  MUFU.EX2 R46, R46 ;  /* 0x0000002e002e7308 */ /* 0x000e620000000800 */
[----:B--2---:R-:W-:Y:S01]  /*5660*/  FADD.FTZ R0, R42, R21 ;  /* 0x000000152a007221 */ /* 0x004fe20000010000 */
[----:B------:R-:W-:Y:S01]  /*5670*/  FADD.FTZ R12, R36, R29 ;  /* 0x0000001d240c7221 */ /* 0x000fe20000010000 */
[----:B------:R-:W-:-:S02]  /*5680*/  IMAD.MOV.U32 R36, RZ, RZ, R151 ;  /* 0x000000ffff247224 */ /* 0x000fc400078e0097 */
[--C-:B------:R-:W-:Y:S02]  /*5690*/  IMAD.MOV.U32 R33, RZ, RZ, R151.reuse ;  /* 0x000000ffff217224 */ /* 0x100fe400078e0097 */
[--C-:B------:R-:W-:Y:S01]  /*56a0*/  IMAD.MOV.U32 R32, RZ, RZ, R151.reuse ;  /* 0x000000ffff207224 */ /* 0x100fe200078e0097 */
[----:B------:R-:W2:Y:S01]  /*56b0*/  MUFU.EX2 R47, R47 ;  /* 0x0000002f002f7308 */ /* 0x000ea20000000800 */
[C---:B0-----:R-:W-:Y:S01]  /*56c0*/  FADD.FTZ R21, R43.reuse, R0 ;  /* 0x000000002b157221 */ /* 0x041fe20000010000 */
[----:B------:R-:W-:Y:S01]  /*56d0*/  F2FP.BF16.F32.PACK_AB R201, R43, R42 ;  /* 0x0000002a2bc9723e */ /* 0x000fe200000010ff */
[--C-:B------:R-:W-:Y:S02]  /*56e0*/  IMAD.MOV.U32 R43, RZ, RZ, R151.reuse ;  /* 0x000000ffff2b7224 */ /* 0x100fe400078e0097 */
[--C-:B------:R-:W-:Y:S02]  /*56f0*/  IMAD.MOV.U32 R42, RZ, RZ, R151.reuse ;  /* 0x000000ffff2a7224 */ /* 0x100fe400078e0097 */
[----:B------:R-:W-:Y:S01]  /*5700*/  IMAD.MOV.U32 R29, RZ, RZ, R151 ;  /* 0x000000ffff1d7224 */ /* 0x000fe200078e0097 */
[----:B------:R-:W0:Y:S01]  /*5710*/  MUFU.EX2 R34, R34 ;  /* 0x0000002200227308 */ /* 0x000e220000000800 */
[----:B-1----:R-:W-:Y:S01]  /*5720*/  FADD.FTZ R0, R46, R21 ;  /* 0x000000152e007221 */ /* 0x002fe20000010000 */
[----:B------:R-:W-:Y:S01]  /*5730*/  FADD.FTZ R21, R37, R12 ;  /* 0x0000000c25157221 */ /* 0x000fe20000010000 */
[----:B------:R-:W-:-:S05]  /*5740*/  IMAD.MOV.U32 R37, RZ, RZ, R151 ;  /* 0x000000ffff257224 */ /* 0x000fca00078e0097 */
[----:B------:R-:W1:Y:S01]  /*5750*/  MUFU.EX2 R24, R24 ;  /* 0x0000001800187308 */ /* 0x000e620000000800 */
[C---:B--2---:R-:W-:Y:S01]  /*5760*/  FADD.FTZ R13, R47.reuse, R0 ;  /* 0x000000002f0d7221 */ /* 0x044fe20000010000 */
[----:B------:R-:W-:Y:S01]  /*5770*/  F2FP.BF16.F32.PACK_AB R203, R47, R46 ;  /* 0x0000002e2fcb723e */ /* 0x000fe200000010ff */
[--C-:B------:R-:W-:Y:S02]  /*5780*/  IMAD.MOV.U32 R47, RZ, RZ, R151.reuse ;  /* 0x000000ffff2f7224 */ /* 0x100fe400078e0097 */
[----:B------:R-:W-:-:S03]  /*5790*/  IMAD.MOV.U32 R46, RZ, RZ, R151 ;  /* 0x000000ffff2e7224 */ /* 0x000fc600078e0097 */
[----:B------:R-:W2:Y:S01]  /*57a0*/  MUFU.EX2 R35, R35 ;  /* 0x0000002300237308 */ /* 0x000ea20000000800 */
[----:B0-----:R-:W-:-:S07]  /*57b0*/  FADD.FTZ R0, R34, R13 ;  /* 0x0000000d22007221 */ /* 0x001fce0000010000 */
[----:B------:R-:W0:Y:S01]  /*57c0*/  MUFU.EX2 R25, R25 ;  /* 0x0000001900197308 */ /* 0x000e220000000800 */
[----:B-1----:R-:W-:-:S07]  /*57d0*/  FADD.FTZ R12, R24, R21 ;  /* 0x00000015180c7221 */ /* 0x002fce0000010000 */
[----:B------:R-:W1:Y:S01]  /*57e0*/  MUFU.EX2 R38, R38 ;  /* 0x0000002600267308 */ /* 0x000e620000000800 */
[C---:B--2---:R-:W-:Y:S01]  /*57f0*/  FADD.FTZ R13, R35.reuse, R0 ;  /* 0x00000000230d7221 */ /* 0x044fe20000010000 */
[----:B------:R-:W-:Y:S01]  /*5800*/  F2FP.BF16.F32.PACK_AB R197, R35, R34 ;  /* 0x0000002223c5723e */ /* 0x000fe200000010ff */
[--C-:B------:R-:W-:Y:S02]  /*5810*/  IMAD.MOV.U32 R35, RZ, RZ, R151.reuse ;  /* 0x000000ffff237224 */ /* 0x100fe400078e0097 */
[----:B------:R-:W-:-:S03]  /*5820*/  IMAD.MOV.U32 R34, RZ, RZ, R151 ;  /* 0x000000ffff227224 */ /* 0x000fc600078e0097 */
[----:B------:R-:W2:Y:S01]  /*5830*/  MUFU.EX2 R28, R28 ;  /* 0x0000001c001c7308 */ /* 0x000ea20000000800 */
[C---:B0-----:R-:W-:Y:S01]  /*5840*/  FADD.FTZ R21, R25.reuse, R12 ;  /* 0x0000000c19157221 */ /* 0x041fe20000010000 */
[----:B------:R-:W-:Y:S01]  /*5850*/  F2FP.BF16.F32.PACK_AB R192, R25, R24 ;  /* 0x0000001819c0723e */ /* 0x000fe200000010ff */
[--C-:B------:R-:W-:Y:S02]  /*5860*/  IMAD.MOV.U32 R25, RZ, RZ, R151.reuse ;  /* 0x000000ffff197224 */ /* 0x100fe400078e0097 */
[----:B------:R-:W-:-:S03]  /*5870*/  IMAD.MOV.U32 R24, RZ, RZ, R151 ;  /* 0x000000ffff187224 */ /* 0x000fc600078e0097 */
[----:B------:R-:W0:Y:S01]  /*5880*/  MUFU.EX2 R39, R39 ;  /* 0x0000002700277308 */ /* 0x000e220000000800 */
[----:B-1----:R-:W-:-:S07]  /*5890*/  FADD.FTZ R0, R38, R13 ;  /* 0x0000000d26007221 */ /* 0x002fce0000010000 */
[----:B------:R-:W1:Y:S01]  /*58a0*/  MUFU.EX2 R26, R26 ;  /* 0x0000001a001a7308 */ /* 0x000e620000000800 */
[----:B--2---:R-:W-:-:S07]  /*58b0*/  FADD.FTZ R12, R28, R21 ;  /* 0x000000151c0c7221 */ /* 0x004fce0000010000 */
        /* <DEDUP_REMOVED lines=8> */
[C---:B--2---:R-:W-:Y:S01]  /*5940*/  FADD.FTZ R13, R15.reuse, R12 ;  /* 0x0000000c0f0d7221 */ /* 0x044fe20000010000 */
[----:B------:R-:W-:Y:S01]  /*5950*/  F2FP.BF16.F32.PACK_AB R194, R15, R28 ;  /* 0x0000001c0fc2723e */ /* 0x000fe200000010ff */
[----:B------:R-:W-:-:S05]  /*5960*/  IMAD.MOV.U32 R28, RZ, RZ, R151 ;  /* 0x000000ffff1c7224 */ /* 0x000fca00078e0097 */
[----:B------:R2:W3:Y:S01]  /*5970*/  MUFU.EX2 R195, R2 ;  /* 0x0000000200c37308 */ /* 0x0004e20000000800 */
[C---:B0-----:R-:W-:Y:S01]  /*5980*/  FADD.FTZ R15, R27.reuse, R0 ;  /* 0x000000001b0f7221 */ /* 0x041fe20000010000 */
[----:B------:R-:W-:Y:S01]  /*5990*/  F2FP.BF16.F32.PACK_AB R193, R27, R26 ;  /* 0x0000001a1bc1723e */ /* 0x000fe200000010ff */
[----:B------:R-:W-:Y:S02]  /*59a0*/  IMAD.MOV.U32 R0, RZ, RZ, 0x3f800000 ;  /* 0x3f800000ff007424 */ /* 0x000fe400078e00ff */
[--C-:B------:R-:W-:Y:S02]  /*59b0*/  IMAD.MOV.U32 R27, RZ, RZ, R151.reuse ;  /* 0x000000ffff1b7224 */ /* 0x100fe400078e0097 */
[----:B------:R-:W-:Y:S02]  /*59c0*/  IMAD.MOV.U32 R26, RZ, RZ, R151 ;  /* 0x000000ffff1a7224 */ /* 0x000fe400078e0097 */
[----:B-1----:R-:W-:Y:S01]  /*59d0*/  FADD.FTZ R12, R30, R15 ;  /* 0x0000000f1e0c7221 */ /* 0x002fe20000010000 */
[----:B--2---:R-:W-:-:S03]  /*59e0*/  IMAD.MOV.U32 R2, RZ, RZ, 0x3f800000 ;  /* 0x3f800000ff027424 */ /* 0x004fc600078e00ff */
[C---:B---3--:R-:W-:Y:S01]  /*59f0*/  FADD.FTZ R12, R195.reuse, R12 ;  /* 0x0000000cc30c7221 */ /* 0x048fe20000010000 */
[----:B------:R-:W-:Y:S01]  /*5a00*/  F2FP.BF16.F32.PACK_AB R195, R195, R30 ;  /* 0x0000001ec3c3723e */ /* 0x000fe200000010ff */
[----:B------:R-:W-:Y:S01]  /*5a10*/  IMAD.MOV.U32 R30, RZ, RZ, R151 ;  /* 0x000000ffff1e7224 */ /* 0x000fe200078e0097 */
[----:B------:R-:W-:Y:S06]  /*5a20*/  @!P2 BRA `(.L_x_194) ;  /* 0x0000003c0098a947 */ /* 0x000fec0003800000 */
[----:B------:R-:W-:Y:S01]  /*5a30*/  R2UR UR7, R16 ;  /* 0x00000000100772ca */ /* 0x000fe200000e0000 */
[----:B------:R-:W-:Y:S01]  /*5a40*/  IMAD.MOV.U32 R20, RZ, RZ, R3 ;  /* 0x000000ffff147224 */ /* 0x000fe200078e0003 */
[----:B------:R-:W-:Y:S01]  /*5a50*/  CS2R R150, SRZ ;  /* 0x0000000000967805 */ /* 0x000fe2000001ff00 */
[----:B------:R-:W-:Y:S01]  /*5a60*/  IMAD.MOV.U32 R15, RZ, RZ, R4 ;  /* 0x000000ffff0f7224 */ /* 0x000fe200078e0004 */
[----:B------:R-:W-:Y:S01]  /*5a70*/  CS2R R146, SRZ ;  /* 0x0000000000927805 */ /* 0x000fe2000001ff00 */
[----:B------:R-:W-:Y:S01]  /*5a80*/  IMAD.MOV.U32 R21, RZ, RZ, R17 ;  /* 0x000000ffff157224 */ /* 0x000fe200078e0011 */
[----:B------:R-:W-:Y:S01]  /*5a90*/  CS2R R142, SRZ ;  /* 0x00000000008e7805 */ /* 0x000fe2000001ff00 */
[----:B------:R-:W-:Y:S01]  /*5aa0*/  IMAD.MOV.U32 R0, RZ, RZ, 0x3f800000 ;  /* 0x3f800000ff007424 */ /* 0x000fe200078e00ff */
        /* <DEDUP_REMOVED lines=60> */
[----:B------:R-:W-:-:S07]  /*5e70*/  CS2R R24, SRZ ;  /* 0x0000000000187805 */ /* 0x000fce000001ff00 */
.L_x_203:
[----:B------:R-:W-:-:S04]  /*5e80*/  UIADD3 UR6, UR7, 0x1, URZ ;  /* 0x0000000107067890 */ /* 0x000fc8000fffe03f */
[----:B------:R-:W-:-:S04]  /*5e90*/  UISETP.NE.AND UP0, UPT, UR6, 0x2, UPT ;  /* 0x000000020600788c */ /* 0x000fc8000bf05270 */
[----:B------:R-:W-:Y:S02]  /*5ea0*/  USEL UR10, URZ, 0x1, UP0 ;  /* 0x000000013f0a7887 */ /* 0x000fe40008000000 */
[----:B------:R-:W-:-:S04]  /*5eb0*/  USEL UR6, UR6, URZ, UP0 ;  /* 0x0000003f06067287 */ /* 0x000fc80008000000 */
[----:B------:R-:W-:Y:S02]  /*5ec0*/  LOP3.LUT R17, R21, UR10, RZ, 0x3c, !PT ;  /* 0x0000000a15117c12 */ /* 0x000fe4000f8e3cff */
[----:B------:R-:W-:Y:S01]  /*5ed0*/  IMAD.U32 R16, RZ, RZ, UR6 ;  /* 0x00000006ff107e24 */ /* 0x000fe2000f8e00ff */
[----:B------:R-:W-:Y:S06]  /*5ee0*/  @!P0 BRA `(.L_x_195) ;  /* 0x0000000000048947 */ /* 0x000fec0003800000 */
[----:B------:R-:W-:Y:S01]  /*5ef0*/  BPT.TRAP 0x1 ;  /* 0x000000040000795c */ /* 0x000fe20000300000 */
.L_x_195:
[----:B------:R-:W0:Y:S01]  /*5f00*/  S2UR UR11, SR_CgaCtaId ;  /* 0x00000000000b79c3 */ /* 0x000e220000008800 */
[----:B------:R-:W-:Y:S01]  /*5f10*/  UMOV UR10, 0x400 ;  /* 0x00000400000a7882 */ /* 0x000fe20000000000 */
[----:B------:R-:W-:Y:S01]  /*5f20*/  SHF.L.U32 R3, R17, 0x1f, RZ ;  /* 0x0000001f11037819 */ /* 0x000fe200000006ff */
[----:B0-----:R-:W-:-:S06]  /*5f30*/  ULEA UR10, UR11, UR10, 0x18 ;  /* 0x0000000a0b0a7291 */ /* 0x001fcc000f8ec03f */
[----:B------:R-:W-:-:S05]  /*5f40*/  IMAD.U32 R5, RZ, RZ, UR10 ;  /* 0x0000000aff057e24 */ /* 0x000fca000f8e00ff */
[----:B------:R-:W-:-:S13]  /*5f50*/  R2UR UR60, R5 ;  /* 0x00000000053c72ca */ /* 0x000fda00000e0000 */
[----:B------:R-:W-:-:S09]  /*5f60*/  ULEA UR60, UR6, UR60, 0x3 ;  /* 0x0000003c063c7291 */ /* 0x000fd2000f8e183f */
[----:B------:R0:W1:Y:S01]  /*5f70*/  SYNCS.PHASECHK.TRANS64.TRYWAIT P2, [UR60+0x38830], R3 ;  /* 0x03883003ff0075a7 */ /* 0x000062000804017c */
[----:B------:R-:W-:Y:S05]  /*5f80*/  @!P0 BRA `(.L_x_196) ;  /* 0x0000000000048947 */ /* 0x000fea0003800000 */
[----:B------:R-:W-:Y:S01]  /*5f90*/  BPT.TRAP 0x1 ;  /* 0x000000040000795c */ /* 0x000fe20000300000 */
.L_x_196:
[----:B-1----:R-:W-:Y:S05]  /*5fa0*/  @P2 BRA `(.L_x_197) ;  /* 0x0000000000082947 */ /* 0x002fea0003800000 */
[----:B------:R-:W1:Y:S02]  /*5fb0*/  SYNCS.PHASECHK.TRANS64.TRYWAIT P2, [UR60+0x38830], R3 ;  /* 0x03883003ff0075a7 */ /* 0x000e64000804017c */
[----:B-1----:R-:W-:Y:S05]  /*5fc0*/  @!P2 BRA `(.L_x_198) ;  /* 0x0000010c00f0a947 */ /* 0x002fea0003800000 */
.L_x_197:
[----:B------:R-:W-:Y:S01]  /*5fd0*/  R2UR UR10, R14 ;  /* 0x000000000e0a72ca */ /* 0x000fe200000e0000 */
[----:B------:R-:W-:Y:S01]  /*5fe0*/  WARPGROUP.ARRIVE ;  /* 0x00000000000079c5 */ /* 0x000fe20000000000 */
[----:B------:R-:W-:Y:S01]  /*5ff0*/  R2UR UR6, R16 ;  /* 0x00000000100672ca */ /* 0x000fe200000e0000 */
[----:B------:R-:W-:Y:S01]  /*6000*/  UMOV UR51, 0x40000040 ;  /* 0x4000004000337882 */ /* 0x000fe20000000000 */
[----:B01----:R-:W-:Y:S01]  /*6010*/  MOV R3, UR49 ;  /* 0x0000003100037c02 */ /* 0x003fe20008000f00 */
[----:B------:R-:W-:Y:S01]  /*6020*/  UMOV UR49, UR57 ;  /* 0x0000003900317c82 */ /* 0x000fe20008000000 */
[----:B------:R-:W-:Y:S01]  /*6030*/  MOV R4, UR48 ;  /* 0x0000003000047c02 */ /* 0x000fe20008000f00 */
[----:B------:R-:W-:Y:S01]  /*6040*/  UMOV UR48, UR56 ;  /* 0x0000003800307c82 */ /* 0x000fe20008000000 */
[----:B------:R-:W-:Y:S01]  /*6050*/  UMOV UR52, UR56 ;  /* 0x0000003800347c82 */ /* 0x000fe20008000000 */
[----:B------:R-:W-:Y:S01]  /*6060*/  UMOV UR53, UR57 ;  /* 0x0000003900357c82 */ /* 0x000fe20008000000 */
[----:B------:R-:W-:Y:S01]  /*6070*/  UMOV UR55, 0x40000040 ;  /* 0x4000004000377882 */ /* 0x000fe20000000000 */
[----:B------:R-:W-:Y:S01]  /*6080*/  UMOV UR59, 0x40000040 ;  /* 0x40000040003b7882 */ /* 0x000fe20000000000 */
[----:B------:R-:W-:Y:S01]  /*6090*/  R2UR UR18, R10 ;  /* 0x000000000a1272ca */ /* 0x000fe200000e0000 */
[----:B------:R-:W-:Y:S01]  /*60a0*/  UMOV UR23, 0x40000040 ;  /* 0x4000004000177882 */ /* 0x000fe20000000000 */
[----:B------:R-:W-:Y:S01]  /*60b0*/  R2UR UR19, R11 ;  /* 0x000000000b1372ca */ /* 0x000fe200000e0000 */
[----:B------:R-:W-:Y:S01]  /*60c0*/  UIMAD UR6, UR6, 0xa00, UR10 ;  /* 0x00000a00060678a4 */ /* 0x000fe2000f8e020a */
[----:B------:R-:W-:Y:S01]  /*60d0*/  R2UR UR14, R8 ;  /* 0x00000000080e72ca */ /* 0x000fe200000e0000 */
[----:B------:R-:W-:Y:S01]  /*60e0*/  UMOV UR27, 0x40000040 ;  /* 0x40000040001b7882 */ /* 0x000fe20000000000 */
[----:B------:R-:W-:Y:S01]  /*60f0*/  R2UR UR15, R9 ;  /* 0x00000000090f72ca */ /* 0x000fe200000e0000 */
[----:B------:R-:W-:Y:S01]  /*6100*/  UIADD3 UR54, UR6, 0x80, URZ ;  /* 0x0000008006367890 */ /* 0x000fe2000fffe03f */
[-C--:B------:R-:W-:Y:S01]  /*6110*/  FMUL.FTZ R24, R24, R2.reuse ;  /* 0x0000000218187220 */ /* 0x080fe20000410000 */
[----:B------:R-:W-:Y:S01]  /*6120*/  UIADD3 UR58, UR6, 0x100, URZ ;  /* 0x00000100063a7890 */ /* 0x000fe2000fffe03f */
[-C--:B------:R-:W-:Y:S01]  /*6130*/  FMUL.FTZ R25, R25, R2.reuse ;  /* 0x0000000219197220 */ /* 0x080fe20000410000 */
[----:B------:R-:W-:Y:S01]  /*6140*/  UMOV UR50, UR6 ;  /* 0x0000000600327c82 */ /* 0x000fe20008000000 */
[----:B------:R-:W-:Y:S01]  /*6150*/  UIADD3 UR10, UR6, 0x180, URZ ;  /* 0x00000180060a7890 */ /* 0x000fe2000fffe03f */
[----:B------:R-:W-:Y:S01]  /*6160*/  HGMMA.64x16x16.F32.BF16 R184, gdesc[UR48], RZ, !UPT, gsb0 ;  /* 0x0020000030b879f0 */ /* 0x000fe2000c0018ff */
[----:B------:R-:W-:Y:S01]  /*6170*/  UIADD3 UR11, UR6, 0x200, URZ ;  /* 0x00000200060b7890 */ /* 0x000fe2000fffe03f */
[----:B------:R-:W-:Y:S01]  /*6180*/  R2UR UR49, R3 ;  /* 0x00000000033172ca */ /* 0x000fe200000e0000 */
[----:B------:R-:W-:Y:S01]  /*6190*/  UIADD3 UR22, UR6, 0x286, URZ ;  /* 0x0000028606167890 */ /* 0x000fe2000fffe03f */
[----:B------:R-:W-:Y:S01]  /*61a0*/  R2UR UR48, R4 ;  /* 0x00000000043072ca */ /* 0x000fe200000e0000 */
[----:B------:R-:W-:Y:S01]  /*61b0*/  UIADD3 UR26, UR6, 0x500, URZ ;  /* 0x00000500061a7890 */ /* 0x000fe2000fffe03f */
[-C--:B------:R-:W-:Y:S01]  /*61c0*/  FMUL.FTZ R28, R28, R2.reuse ;  /* 0x000000021c1c7220 */ /* 0x080fe20000410000 */
        /* <DEDUP_REMOVED lines=53> */
[----:B------:R-:W-:Y:S01]  /*6520*/  UMOV UR52, UR56 ;  /* 0x0000003800347c82 */ /* 0x000fe20008000000 */
[----:B------:R-:W-:Y:S01]  /*6530*/  UMOV UR53, UR57 ;  /* 0x0000003900357c82 */ /* 0x000fe20008000000 */
[----:B------:R-:W-:Y:S01]  /*6540*/  UMOV UR54, UR10 ;  /* 0x0000000a00367c82 */ /* 0x000fe20008000000 */
[----:B------:R-:W-:Y:S01]  /*6550*/  UMOV UR55, 0x40000040 ;  /* 0x4000004000377882 */ /* 0x000fe20000000000 */
[----:B------:R-:W-:Y:S01]  /*6560*/  UIADD3 UR10, UR6, 0x82, URZ ;  /* 0x00000082060a7890 */ /* 0x000fe2000fffe03f */
        /* <DEDUP_REMOVED lines=102> */
[----:B------:R-:W-:Y:S01]  /*6bd0*/  HGMMA.64x16x16.F32.BF16 R152, gdesc[UR56], RZ, !UPT, gsb0 ;  /* 0x00200000389879f0 */ /* 0x000fe2000c0018ff */
        /* <DEDUP_REMOVED lines=458> */
.L_x_199:
[----:B------:R-:W-:Y:S01]  /*8880*/  IMAD.U32 R2, RZ, RZ, UR7 ;  /* 0x00000007ff027e24 */ /* 0x000fe2000f8e00ff */
[----:B------:R-:W-:-:S03]  /*8890*/  SHF.L.U32 R0, R21, 0x1f, RZ ;  /* 0x0000001f15007819 */ /* 0x000fc600000006ff */
[----:B------:R-:W-:-:S04]  /*88a0*/  IMAD R21, R2, 0x8, R5 ;  /* 0x0000000802157824 */ /* 0x000fc800078e0205 */
[----:B------:R0:W1:Y:S01]  /*88b0*/  SYNCS.PHASECHK.TRANS64.TRYWAIT P2, [R21+URZ+0x38850], R0 ;  /* 0x03885000150075a7 */ /* 0x000062000804017f */
[----:B------:R-:W-:Y:S05]  /*88c0*/  @!P0 BRA `(.L_x_200) ;  /* 0x0000000000048947 */ /* 0x000fea0003800000 */
[----:B------:R-:W-:Y:S01]  /*88d0*/  BPT.TRAP 0x1 ;  /* 0x000000040000795c */ /* 0x000fe20000300000 */
.L_x_200:
[----:B-1----:R-:W-:Y:S05]  /*88e0*/  @P2 BRA `(.L_x_201) ;  /* 0x0000000000082947 */ /* 0x002fea0003800000 */
[----:B------:R-:W1:Y:S02]  /*88f0*/  SYNCS.PHASECHK.TRANS64.TRYWAIT P2, [R21+URZ+0x38850], R0 ;  /* 0x03885000150075a7 */ /* 0x000e64000804017f */
[----:B-1----:R-:W-:Y:S05]  /*8900*/  @!P2 BRA `(.L_x_202) ;  /* 0x000000e400b8a947 */ /* 0x002fea0003800000 */
.L_x_201:
[----:B------:R-:W-:Y:S01]  /*8910*/  R2UR UR6, R5 ;  /* 0x00000000050672ca */ /* 0x000fe200000e0000 */
[----:B------:R-:W-:Y:S01]  /*8920*/  WARPGROUP.ARRIVE ;  /* 0x00000000000079c5 */ /* 0x000fe20000000000 */
[----:B01----:R-:W-:Y:S01]  /*8930*/  FMNMX.FTZ R0, R184, R15, !PT ;  /* 0x0000000fb8007209 */ /* 0x003fe20007810000 */
[----:B------:R-:W-:Y:S01]  /*8940*/  ULDC UR11, c[0x0][0x988] ;  /* 0x00026200000b7ab9 */ /* 0x000fe20000000800 */
[----:B------:R-:W-:Y:S01]  /*8950*/  @!P1 VIADD R21, R21, 0x38860 ;  /* 0x0003886015159836 */ /* 0x000fe20000000000 */
[----:B------:R-:W-:Y:S01]  /*8960*/  VOTEU.ALL UP0, P1 ;  /* 0x00000000003f7886 */ /* 0x000fe20000800000 */
[----:B------:R-:W-:-:S04]  /*8970*/  FMNMX.FTZ R0, R185, R0, !PT ;  /* 0x00000000b9007209 */ /* 0x000fc80007810000 */
[----:B------:R-:W-:Y:S01]  /*8980*/  FMNMX.FTZ R0, R188, R0, !PT ;  /* 0x00000000bc007209 */ /* 0x000fe20007810000 */
[----:B------:R-:W-:Y:S02]  /*8990*/  @!UP0 UIADD3 UR60, UR60, 0x38840, URZ ;  /* 0x000388403c3c8890 */ /* 0x000fe4000fffe03f */
[----:B------:R-:W-:Y:S01]  /*89a0*/  UIADD3 UR6, UR6, 0x400, URZ ;  /* 0x0000040006067890 */ /* 0x000fe2000fffe03f */
[----:B------:R-:W-:Y:S01]  /*89b0*/  FMNMX.FTZ R0, R189, R0, !PT ;  /* 0x00000000bd007209 */ /* 0x000fe20007810000 */
[----:B------:R-:W-:Y:S02]  /*89c0*/  @!UP0 UPRMT UR60, URZ, 0x654, UR60 ;  /* 0x000006543f3c8896 */ /* 0x000fe4000800003c */
[----:B------:R-:W-:Y:S01]  /*89d0*/  USHF.R.U32.HI UR6, URZ, 0x4, UR6 ;  /* 0x000000043f067899 */ /* 0x000fe20008011606 */
[----:B------:R-:W-:-:S03]  /*89e0*/  FMNMX.FTZ R0, R176, R0, !PT ;  /* 0x00000000b0007209 */ /* 0x000fc60007810000 */
[----:B------:R-:W-:Y:S01]  /*89f0*/  ULOP3.LUT UR6, UR6, 0x3fff, URZ, 0xc0, !UPT ;  /* 0x00003fff06067892 */ /* 0x000fe2000f8ec03f */
[----:B------:R-:W-:-:S03]  /*8a00*/  FMNMX.FTZ R0, R177, R0, !PT ;  /* 0x00000000b1007209 */ /* 0x000fc60007810000 */
[----:B------:R-:W-:Y:S01]  /*8a10*/  ULOP3.LUT UR6, UR6, 0x2800000, URZ, 0xfc, !UPT ;  /* 0x0280000006067892 */ /* 0x000fe2000f8efc3f */
[----:B------:R-:W-:-:S03]  /*8a20*/  FMNMX.FTZ R0, R180, R0, !PT ;  /* 0x00000000b4007209 */ /* 0x000fc60007810000 */
[----:B------:R-:W-:Y:S01]  /*8a30*/  UIMAD UR10, UR7, 0xa00, UR6 ;  /* 0x00000a00070a78a4 */ /* 0x000fe2000f8e0206 */
[----:B------:R-:W-:Y:S02]  /*8a40*/  FMNMX.FTZ R0, R181, R0, !PT ;  /* 0x00000000b5007209 */ /* 0x000fe40007810000 */
[----:B------:R-:W-:Y:S02]  /*8a50*/  UMOV UR7, 0x40000040 ;  /* 0x4000004000077882 */ /* 0x000fe40000000000 */
[----:B------:R-:W-:Y:S02]  /*8a60*/  FMNMX.FTZ R0, R168, R0, !PT ;  /* 0x00000000a8007209 */ /* 0x000fe40007810000 */
[----:B------:R-:W-:Y:S02]  /*8a70*/  UMOV UR6, UR10 ;  /* 0x0000000a00067c82 */ /* 0x000fe40008000000 */
[----:B------:R-:W-:Y:S01]  /*8a80*/  HGMMA.64x256x16.F32.BF16 R24, R208, gdesc[UR4].tnspB, R24, gsb0 ;  /* 0x43e00004d0187df0 */ /* 0x000fe20008001818 */
[----:B------:R-:W-:Y:S01]  /*8a90*/  UIADD3 UR6, UR10, 0x80, URZ ;  /* 0x000000800a067890 */ /* 0x000fe2000fffe03f */
[----:B------:R-:W-:Y:S01]  /*8aa0*/  FMNMX.FTZ R0, R169, R0, !PT ;  /* 0x00000000a9007209 */ /* 0x000fe20007810000 */
[----:B------:R-:W-:-:S03]  /*8ab0*/  UMOV UR7, 0x40000040 ;  /* 0x4000004000077882 */ /* 0x000fc60000000000 */
        /* <DEDUP_REMOVED lines=9> */
[----:B------:R-:W-:-:S05]  /*8b50*/  FMNMX.FTZ R0, R157, R0, !PT ;  /* 0x000000009d007209 */ /* 0x000fca0007810000 */
[----:B------:R-:W0:Y:S02]  /*8b60*/  SHFL.BFLY PT, R2, R0, 0x2, 0x1f ;  /* 0x0c401f0000027f89 */ /* 0x000e2400000e0000 */
[----:B0-----:R-:W-:Y:S02]  /*8b70*/  FMNMX.FTZ R2, R0, R2, !PT ;  /* 0x0000000200027209 */ /* 0x001fe40007810000 */
[----:B------:R-:W-:-:S03]  /*8b80*/  FMNMX.FTZ R0, R186, R20, !PT ;  /* 0x00000014ba007209 */ /* 0x000fc60007810000 */
[----:B------:R-:W0:Y:S01]  /*8b90*/  SHFL.BFLY PT, R4, R2, 0x1, 0x1f ;  /* 0x0c201f0002047f89 */ /* 0x000e2200000e0000 */
[----:B------:R-:W-:-:S04]  /*8ba0*/  FMNMX.FTZ R0, R187, R0, !PT ;  /* 0x00000000bb007209 */ /* 0x000fc80007810000 */
[----:B------:R-:W-:-:S04]  /*8bb0*/  FMNMX.FTZ R0, R190, R0, !PT ;  /* 0x00000000be007209 */ /* 0x000fc80007810000 */
[----:B------:R-:W-:-:S04]  /*8bc0*/  FMNMX.FTZ R3, R191, R0, !PT ;  /* 0x00000000bf037209 */ /* 0x000fc80007810000 */
[----:B------:R-:W-:-:S04]  /*8bd0*/  FMNMX.FTZ R3, R178, R3, !PT ;  /* 0x00000003b2037209 */ /* 0x000fc80007810000 */
[----:B------:R-:W-:-:S04]  /*8be0*/  FMNMX.FTZ R3, R179, R3, !PT ;  /* 0x00000003b3037209 */ /* 0x000fc80007810000 */
[----:B------:R-:W-:Y:S02]  /*8bf0*/  FMNMX.FTZ R3, R182, R3, !PT ;  /* 0x00000003b6037209 */ /* 0x000fe40007810000 */
[----:B0-----:R-:W-:Y:S02]  /*8c00*/  FMNMX.FTZ R4, R2, R4, !PT ;  /* 0x0000000402047209 */ /* 0x001fe40007810000 */
[----:B------:R-:W-:-:S03]  /*8c10*/  FMNMX.FTZ R3, R183, R3, !PT ;  /* 0x00000003b7037209 */ /* 0x000fc60007810000 */
[----:B------:R-:W-:Y:S01]  /*8c20*/  FADD.FTZ R2, -R4, R15 ;  /* 0x0000000f04027221 */ /* 0x000fe20000010100 */
        /* <DEDUP_REMOVED lines=33> */
[----:B------:R-:W-:Y:S01]  /*8e40*/  UMOV UR6, UR11 ;  /* 0x0000000b00067c82 */ /* 0x000fe20008000000 */
[----:B------:R-:W-:Y:S01]  /*8e50*/  R2UR UR7, R18 ;  /* 0x00000000120772ca */ /* 0x000fe200000e0000 */
[----:B------:R-:W-:Y:S01]  /*8e60*/  FMUL.FTZ R0, R4, UR6 ;  /* 0x0000000604007c20 */ /* 0x000fe20008410000 */
[----:B------:R-:W-:-:S03]  /*8e70*/  FMUL.FTZ R2, R2, UR6 ;  /* 0x0000000602027c20 */ /* 0x000fc60008410000 */
[--C-:B------:R-:W-:Y:S01]  /*8e80*/  FFMA.FTZ R206, R180, UR6, -R0.reuse ;  /* 0x00000006b4ce7c23 */ /* 0x100fe20008010800 */
[--C-:B------:R-:W-:Y:S01]  /*8e90*/  FFMA.FTZ R202, R172, UR6, -R0.reuse ;  /* 0x00000006acca7c23 */ /* 0x100fe20008010800 */
[----:B------:R-:W0:Y:S01]  /*8ea0*/  SHFL.BFLY PT, R180, R3, 0x2, 0x1f ;  /* 0x0c401f0003b47f89 */ /* 0x000e2200000e0000 */
[--C-:B------:R-:W-:Y:S01]  /*8eb0*/  FFMA.FTZ R204, R176, UR6, -R0.reuse ;  /* 0x00000006b0cc7c23 */ /* 0x100fe20008010800 */
        /* <DEDUP_REMOVED lines=12> */
[----:B------:R-:W-:Y:S01]  /*8f80*/  FFMA.FTZ R161, R165, UR6, -R0 ;  /* 0x00000006a5a17c23 */ /* 0x000fe20008010800 */
[----:B------:R-:W-:Y:S01]  /*8f90*/  MUFU.EX2 R2, R2 ;  /* 0x0000000200027308 */ /* 0x000fe20000000800 */
[----:B------:R-:W-:Y:S01]  /*8fa0*/  UISETP.GT.AND UP0, UPT, UR61, UR7, UPT ;  /* 0x000000073d00728c */ /* 0x000fe2000bf04270 */
[----:B------:R-:W-:Y:S01]  /*8fb0*/  R2UR UR7, R16 ;  /* 0x00000000100772ca */ /* 0x000fe200000e0000 */
[----:B------:R-:W-:-:S04]  /*8fc0*/  UIADD3 UR61, UR61, -0x1, URZ ;  /* 0xffffffff3d3d7890 */ /* 0x000fc8000fffe03f */
[----:B------:R-:W-:Y:S01]  /*8fd0*/  PLOP3.LUT P2, PT, PT, PT, UP0, 0x80, 0x0 ;  /* 0x000000000000781c */ /* 0x000fe20003f4f008 */
[----:B------:R-:W1:Y:S01]  /*8fe0*/  MUFU.EX2 R208, R208 ;  /* 0x000000d000d07308 */ /* 0x000e620000000800 */
[----:B0-----:R-:W-:-:S05]  /*8ff0*/  FMNMX.FTZ R3, R3, R180, !PT ;  /* 0x000000b403037209 */ /* 0x001fca0007810000 */
[----:B------:R-:W0:Y:S02]  /*9000*/  SHFL.BFLY PT, R172, R3, 0x1, 0x1f ;  /* 0x0c201f0003ac7f89 */ /* 0x000e2400000e0000 */
[----:B------:R-:W2:Y:S08]  /*9010*/  MUFU.EX2 R15, R15 ;  /* 0x0000000f000f7308 */ /* 0x000eb00000000800 */
[----:B------:R-:W-:Y:S01]  /*9020*/  MUFU.EX2 R210, R210 ;  /* 0x000000d200d27308 */ /* 0x000fe20000000800 */
[----:B-1----:R-:W-:-:S07]  /*9030*/  FFMA.FTZ R13, R2, R13, R208 ;  /* 0x0000000d020d7223 */ /* 0x002fce00000100d0 */
[----:B------:R-:W-:Y:S01]  /*9040*/  MUFU.EX2 R184, R184 ;  /* 0x000000b800b87308 */ /* 0x000fe20000000800 */
[C---:B--2---:R-:W-:Y:S01]  /*9050*/  FADD.FTZ R13, R15.reuse, R13 ;  /* 0x0000000d0f0d7221 */ /* 0x044fe20000010000 */
[----:B------:R-:W-:Y:S01]  /*9060*/  F2FP.BF16.F32.PACK_AB R208, R15, R208 ;  /* 0x000000d00fd0723e */ /* 0x000fe200000010ff */
[----:B------:R-:W-:Y:S01]  /*9070*/  IMAD.MOV.U32 R15, RZ, RZ, R4 ;  /* 0x000000ffff0f7224 */ /* 0x000fe200078e0004 */
[----:B0-----:R-:W-:-:S04]  /*9080*/  FMNMX.FTZ R3, R3, R172, !PT ;  /* 0x000000ac03037209 */ /* 0x001fc80007810000 */
[----:B------:R-:W-:Y:S08]  /*9090*/  MUFU.EX2 R204, R204 ;  /* 0x000000cc00cc7308 */ /* 0x000ff00000000800 */
        /* <DEDUP_REMOVED lines=10> */
[----:B------:R-:W-:Y:S01]  /*9140*/  MUFU.EX2 R161, R161 ;  /* 0x000000a100a17308 */ /* 0x000fe20000000800 */
[----:B------:R-:W-:-:S02]  /*9150*/  WARPGROUP.DEPBAR.LE gsb0, 0x0 ;  /* 0x00008000000079c5 */ /* 0x000fc40000010000 */
[--C-:B------:R-:W-:Y:S01]  /*9160*/  FFMA.FTZ R192, R152, UR6, -R0.reuse ;  /* 0x0000000698c07c23 */ /* 0x100fe20008010800 */
[----:B------:R-:W-:Y:S01]  /*9170*/  FFMA.FTZ R152, R153, UR6, -R0 ;  /* 0x0000000699987c23 */ /* 0x000fe20008010800 */
[----:B------:R-:W-:Y:S01]  /*9180*/  FADD.FTZ R153, -R3, R20 ;  /* 0x0000001403997221 */ /* 0x000fe20000010100 */
[--C-:B------:R-:W-:Y:S01]  /*9190*/  FFMA.FTZ R194, R156, UR6, -R0.reuse ;  /* 0x000000069cc27c23 */ /* 0x100fe20008010800 */
[----:B------:R-:W-:Y:S01]  /*91a0*/  FFMA.FTZ R0, R157, UR6, -R0 ;  /* 0x000000069d007c23 */ /* 0x000fe20008010800 */
[----:B------:R-:W-:Y:S01]  /*91b0*/  @!P1 SYNCS.ARRIVE.TRANS64.RED.A1T0 RZ, [UR60], RZ ;  /* 0x000000ffffff99a7 */ /* 0x000fe2000810043c */
[----:B------:R-:W-:Y:S01]  /*91c0*/  FMUL.FTZ R153, R153, UR6 ;  /* 0x0000000699997c20 */ /* 0x000fe20008410000 */
[----:B------:R-:W-:Y:S08]  /*91d0*/  MUFU.EX2 R192, R192 ;  /* 0x000000c000c07308 */ /* 0x000ff00000000800 */
[----:B------:R-:W-:Y:S08]  /*91e0*/  MUFU.EX2 R20, R0 ;  /* 0x0000000000147308 */ /* 0x000ff00000000800 */
[----:B------:R0:W-:Y:S08]  /*91f0*/  MUFU.EX2 R0, R153 ;  /* 0x0000009900007308 */ /* 0x0001f00000000800 */
[----:B------:R-:W-:Y:S01]  /*9200*/  MUFU.EX2 R152, R152 ;  /* 0x0000009800987308 */ /* 0x000fe20000000800 */
[----:B0-----:R-:W-:-:S04]  /*9210*/  FMUL.FTZ R153, R3, UR6 ;  /* 0x0000000603997c20 */ /* 0x001fc80008410000 */
[--C-:B------:R-:W-:Y:S01]  /*9220*/  FFMA.FTZ R209, R186, UR6, -R153.reuse ;  /* 0x00000006bad17c23 */ /* 0x100fe20008010899 */
[--C-:B------:R-:W-:Y:S01]  /*9230*/  FFMA.FTZ R156, R187, UR6, -R153.reuse ;  /* 0x00000006bb9c7c23 */ /* 0x100fe20008010899 */
[--C-:B------:R-:W-:Y:S01]  /*9240*/  FFMA.FTZ R211, R190, UR6, -R153.reuse ;  /* 0x00000006bed37c23 */ /* 0x100fe20008010899 */
[--C-:B------:R-:W-:Y:S01]  /*9250*/  FFMA.FTZ R164, R191, UR6, -R153.reuse ;  /* 0x00000006bfa47c23 */ /* 0x100fe20008010899 */
[--C-:B------:R-:W-:Y:S01]  /*9260*/  FFMA.FTZ R205, R178, UR6, -R153.reuse ;  /* 0x00000006b2cd7c23 */ /* 0x100fe20008010899 */
[--C-:B------:R-:W-:Y:S01]  /*9270*/  FFMA.FTZ R157, R179, UR6, -R153.reuse ;  /* 0x00000006b39d7c23 */ /* 0x100fe20008010899 */
[----:B------:R-:W0:Y:S01]  /*9280*/  MUFU.EX2 R209, R209 ;  /* 0x000000d100d17308 */ /* 0x000e220000000800 */
[--C-:B------:R-:W-:Y:S01]  /*9290*/  FFMA.FTZ R207, R182, UR6, -R153.reuse ;  /* 0x00000006b6cf7c23 */ /* 0x100fe20008010899 */
[--C-:B------:R-:W-:Y:S01]  /*92a0*/  FFMA.FTZ R197, R162, UR6, -R153.reuse ;  /* 0x00000006a2c57c23 */ /* 0x100fe20008010899 */
[--C-:B------:R-:W-:Y:S01]  /*92b0*/  FFMA.FTZ R165, R183, UR6, -R153.reuse ;  /* 0x00000006b7a57c23 */ /* 0x100fe20008010899 */
[--C-:B------:R-:W-:Y:S01]  /*92c0*/  FFMA.FTZ R201, R170, UR6, -R153.reuse ;  /* 0x00000006aac97c23 */ /* 0x100fe20008010899 */
[--C-:B------:R-:W-:Y:S01]  /*92d0*/  FFMA.FTZ R171, R171, UR6, -R153.reuse ;  /* 0x00000006abab7c23 */ /* 0x100fe20008010899 */
[--C-:B------:R-:W-:Y:S01]  /*92e0*/  FFMA.FTZ R203, R174, UR6, -R153.reuse ;  /* 0x00000006aecb7c23 */ /* 0x100fe20008010899 */
[--C-:B------:R-:W-:Y:S01]  /*92f0*/  FFMA.FTZ R175, R175, UR6, -R153.reuse ;  /* 0x00000006afaf7c23 */ /* 0x100fe20008010899 */
[----:B------:R-:W1:Y:S01]  /*9300*/  MUFU.EX2 R156, R156 ;  /* 0x0000009c009c7308 */ /* 0x000e620000000800 */
[--C-:B------:R-:W-:Y:S01]  /*9310*/  FFMA.FTZ R163, R163, UR6, -R153.reuse ;  /* 0x00000006a3a37c23 */ /* 0x100fe20008010899 */
[--C-:B------:R-:W-:Y:S01]  /*9320*/  FFMA.FTZ R199, R166, UR6, -R153.reuse ;  /* 0x00000006a6c77c23 */ /* 0x100fe20008010899 */
[--C-:B------:R-:W-:Y:S01]  /*9330*/  FFMA.FTZ R167, R167, UR6, -R153.reuse ;  /* 0x00000006a7a77c23 */ /* 0x100fe20008010899 */
[--C-:B------:R-:W-:Y:S01]  /*9340*/  FFMA.FTZ R162, R154, UR6, -R153.reuse ;  /* 0x000000069aa27c23 */ /* 0x100fe20008010899 */
[--C-:B------:R-:W-:Y:S01]  /*9350*/  FFMA.FTZ R155, R155, UR6, -R153.reuse ;  /* 0x000000069b9b7c23 */ /* 0x100fe20008010899 */
[--C-:B------:R-:W-:Y:S01]  /*9360*/  FFMA.FTZ R158, R158, UR6, -R153.reuse ;  /* 0x000000069e9e7c23 */ /* 0x100fe20008010899 */
[----:B------:R-:W-:Y:S01]  /*9370*/  FFMA.FTZ R153, R159, UR6, -R153 ;  /* 0x000000069f997c23 */ /* 0x000fe20008010899 */
[----:B------:R-:W2:Y:S01]  /*9380*/  MUFU.EX2 R211, R211 ;  /* 0x000000d300d37308 */ /* 0x000ea20000000800 */
[----:B0-----:R-:W-:Y:S01]  /*9390*/  FFMA.FTZ R12, R0, R12, R209 ;  /* 0x0000000c000c7223 */ /* 0x001fe200000100d1 */
[----:B------:R-:W-:Y:S01]  /*93a0*/  FADD.FTZ R159, R210, R13 ;  /* 0x0000000dd29f7221 */ /* 0x000fe20000010000 */
[----:B------:R-:W-:-:S02]  /*93b0*/  @!P1 PRMT R170, RZ, 0x654, R21 ;  /* 0x00000654ffaa9816 */ /* 0x000fc40000000015 */
[C---:B------:R-:W-:Y:S01]  /*93c0*/  F2FP.BF16.F32.PACK_AB R210, R184.reuse, R210 ;  /* 0x000000d2b8d2723e */ /* 0x040fe200000010ff */
[----:B------:R-:W-:Y:S01]  /*93d0*/  FADD.FTZ R159, R184, R159 ;  /* 0x0000009fb89f7221 */ /* 0x000fe20000010000 */
[----:B------:R0:W-:Y:S01]  /*93e0*/  @!P1 SYNCS.ARRIVE.TRANS64.RED.A1T0 RZ, [R170+URZ], RZ ;  /* 0x000000ffaaff99a7 */ /* 0x0001e2000810043f */
[----:B------:R-:W3:Y:S01]  /*93f0*/  MUFU.EX2 R164, R164 ;  /* 0x000000a400a47308 */ /* 0x000ee20000000800 */
[----:B-1----:R-:W-:Y:S01]  /*9400*/  FADD.FTZ R12, R156, R12 ;  /* 0x0000000c9c0c7221 */ /* 0x002fe20000010000 */
[----:B------:R-:W-:Y:S01]  /*9410*/  FADD.FTZ R159, R204, R159 ;  /* 0x0000009fcc9f7221 */ /* 0x000fe20000010000 */
[----:B------:R-:W-:Y:S02]  /*9420*/  F2FP.BF16.F32.PACK_AB R209, R156, R209 ;  /* 0x000000d19cd1723e */ /* 0x000fe400000010ff */
[C---:B------:R-:W-:Y:S01]  /*9430*/  F2FP.BF16.F32.PACK_AB R204, R176.reuse, R204 ;  /* 0x000000ccb0cc723e */ /* 0x040fe200000010ff */
[----:B------:R-:W-:Y:S02]  /*9440*/  FADD.FTZ R159, R176, R159 ;  /* 0x0000009fb09f7221 */ /* 0x000fe40000010000 */
[----:B------:R-:W1:Y:S01]  /*9450*/  MUFU.EX2 R205, R205 ;  /* 0x000000cd00cd7308 */ /* 0x000e620000000800 */
[----:B--2---:R-:W-:Y:S01]  /*9460*/  FADD.FTZ R13, R211, R12 ;  /* 0x0000000cd30d7221 */ /* 0x004fe20000010000 */
[----:B------:R-:W-:Y:S01]  /*9470*/  FADD.FTZ R159, R206, R159 ;  /* 0x0000009fce9f7221 */ /* 0x000fe20000010000 */
[----:B------:R-:W-:-:S03]  /*9480*/  F2FP.BF16.F32.PACK_AB R206, R177, R206 ;  /* 0x000000ceb1ce723e */ /* 0x000fc600000010ff */
[----:B------:R-:W-:Y:S02]  /*9490*/  FADD.FTZ R159, R177, R159 ;  /* 0x0000009fb19f7221 */ /* 0x000fe40000010000 */
[----:B------:R-:W2:Y:S01]  /*94a0*/  MUFU.EX2 R157, R157 ;  /* 0x0000009d009d7308 */ /* 0x000ea20000000800 */
[----:B---3--:R-:W-:Y:S01]  /*94b0*/  FADD.FTZ R13, R164, R13 ;  /* 0x0000000da40d7221 */ /* 0x008fe20000010000 */
[----:B------:R-:W-:Y:S01]  /*94c0*/  FADD.FTZ R159, R200, R159 ;  /* 0x0000009fc89f7221 */ /* 0x000fe20000010000 */
[----:B------:R-:W-:Y:S02]  /*94d0*/  F2FP.BF16.F32.PACK_AB R211, R164, R211 ;  /* 0x000000d3a4d3723e */ /* 0x000fe400000010ff */
[C---:B------:R-:W-:Y:S01]  /*94e0*/  F2FP.BF16.F32.PACK_AB R200, R168.reuse, R200 ;  /* 0x000000c8a8c8723e */ /* 0x040fe200000010ff */
[----:B------:R-:W-:Y:S02]  /*94f0*/  FADD.FTZ R159, R168, R159 ;  /* 0x0000009fa89f7221 */ /* 0x000fe40000010000 */
[----:B------:R-:W3:Y:S01]  /*9500*/  MUFU.EX2 R207, R207 ;  /* 0x000000cf00cf7308 */ /* 0x000ee20000000800 */
[----:B-1----:R-:W-:Y:S01]  /*9510*/  FADD.FTZ R13, R205, R13 ;  /* 0x0000000dcd0d7221 */ /* 0x002fe20000010000 */
[----:B------:R-:W-:Y:S01]  /*9520*/  FADD.FTZ R159, R202, R159 ;  /* 0x0000009fca9f7221 */ /* 0x000fe20000010000 */
[----:B------:R-:W-:-:S03]  /*9530*/  F2FP.BF16.F32.PACK_AB R202, R169, R202 ;  /* 0x000000caa9ca723e */ /* 0x000fc600000010ff */
[----:B------:R-:W-:Y:S02]  /*9540*/  FADD.FTZ R159, R169, R159 ;  /* 0x0000009fa99f7221 */ /* 0x000fe40000010000 */
[----:B------:R-:W1:Y:S01]  /*9550*/  MUFU.EX2 R165, R165 ;  /* 0x000000a500a57308 */ /* 0x000e620000000800 */
[C---:B--2---:R-:W-:Y:S01]  /*9560*/  FADD.FTZ R13, R157.reuse, R13 ;  /* 0x0000000d9d0d7221 */ /* 0x044fe20000010000 */
[----:B------:R-:W-:Y:S01]  /*9570*/  FADD.FTZ R159, R196, R159 ;  /* 0x0000009fc49f7221 */ /* 0x000fe20000010000 */
[----:B------:R-:W-:Y:S02]  /*9580*/  F2FP.BF16.F32.PACK_AB R205, R157, R205 ;  /* 0x000000cd9dcd723e */ /* 0x000fe400000010ff */
[C---:B------:R-:W-:Y:S01]  /*9590*/  F2FP.BF16.F32.PACK_AB R196, R160.reuse, R196 ;  /* 0x000000c4a0c4723e */ /* 0x040fe200000010ff */
[----:B------:R-:W-:Y:S02]  /*95a0*/  FADD.FTZ R159, R160, R159 ;  /* 0x0000009fa09f7221 */ /* 0x000fe40000010000 */
[----:B------:R-:W2:Y:S01]  /*95b0*/  MUFU.EX2 R201, R201 ;  /* 0x000000c900c97308 */ /* 0x000ea20000000800 */
[----:B---3--:R-:W-:Y:S01]  /*95c0*/  FADD.FTZ R13, R207, R13 ;  /* 0x0000000dcf0d7221 */ /* 0x008fe20000010000 */
[----:B------:R-:W-:Y:S01]  /*95d0*/  FADD.FTZ R159, R198, R159 ;  /* 0x0000009fc69f7221 */ /* 0x000fe20000010000 */
[----:B------:R-:W-:-:S03]  /*95e0*/  F2FP.BF16.F32.PACK_AB R198, R161, R198 ;  /* 0x000000c6a1c6723e */ /* 0x000fc600000010ff */
[----:B------:R-:W-:Y:S02]  /*95f0*/  FADD.FTZ R159, R161, R159 ;  /* 0x0000009fa19f7221 */ /* 0x000fe40000010000 */
[----:B------:R-:W3:Y:S01]  /*9600*/  MUFU.EX2 R21, R171 ;  /* 0x000000ab00157308 */ /* 0x000ee20000000800 */
[C---:B-1----:R-:W-:Y:S01]  /*9610*/  FADD.FTZ R13, R165.reuse, R13 ;  /* 0x0000000da50d7221 */ /* 0x042fe20000010000 */
[----:B------:R-:W-:Y:S01]  /*9620*/  FADD.FTZ R159, R192, R159 ;  /* 0x0000009fc09f7221 */ /* 0x000fe20000010000 */
[----:B------:R-:W-:Y:S02]  /*9630*/  F2FP.BF16.F32.PACK_AB R207, R165, R207 ;  /* 0x000000cfa5cf723e */ /* 0x000fe400000010ff */
[C---:B------:R-:W-:Y:S01]  /*9640*/  F2FP.BF16.F32.PACK_AB R192, R152.reuse, R192 ;  /* 0x000000c098c0723e */ /* 0x040fe200000010ff */
[----:B------:R-:W-:Y:S02]  /*9650*/  FADD.FTZ R159, R152, R159 ;  /* 0x0000009f989f7221 */ /* 0x000fe40000010000 */
[----:B------:R-:W1:Y:S01]  /*9660*/  MUFU.EX2 R203, R203 ;  /* 0x000000cb00cb7308 */ /* 0x000e620000000800 */
[----:B--2---:R-:W-:-:S07]  /*9670*/  FADD.FTZ R13, R201, R13 ;  /* 0x0000000dc90d7221 */ /* 0x004fce0000010000 */
[----:B------:R-:W2:Y:S01]  /*9680*/  MUFU.EX2 R154, R175 ;  /* 0x000000af009a7308 */ /* 0x000ea20000000800 */
[C---:B---3--:R-:W-:Y:S01]  /*9690*/  FADD.FTZ R13, R21.reuse, R13 ;  /* 0x0000000d150d7221 */ /* 0x048fe20000010000 */
[----:B------:R-:W-:Y:S01]  /*96a0*/  F2FP.BF16.F32.PACK_AB R201, R21, R201 ;  /* 0x000000c915c9723e */ /* 0x000fe200000010ff */
[----:B------:R-:W-:-:S05]  /*96b0*/  IMAD.MOV.U32 R21, RZ, RZ, R17 ;  /* 0x000000ffff157224 */ /* 0x000fca00078e0011 */
[----:B------:R-:W3:Y:S01]  /*96c0*/  MUFU.EX2 R197, R197 ;  /* 0x000000c500c57308 */ /* 0x000ee20000000800 */
[----:B-1----:R-:W-:-:S07]  /*96d0*/  FADD.FTZ R13, R203, R13 ;  /* 0x0000000dcb0d7221 */ /* 0x002fce0000010000 */
[----:B------:R-:W1:Y:S01]  /*96e0*/  MUFU.EX2 R12, R163 ;  /* 0x000000a3000c7308 */ /* 0x000e620000000800 */
[C---:B--2---:R-:W-:Y:S01]  /*96f0*/  FADD.FTZ R13, R154.reuse, R13 ;  /* 0x0000000d9a0d7221 */ /* 0x044fe20000010000 */
[----:B------:R-:W-:-:S06]  /*9700*/  F2FP.BF16.F32.PACK_AB R203, R154, R203 ;  /* 0x000000cb9acb723e */ /* 0x000fcc00000010ff */
[----:B------:R-:W2:Y:S01]  /*9710*/  MUFU.EX2 R199, R199 ;  /* 0x000000c700c77308 */ /* 0x000ea20000000800 */
[----:B---3--:R-:W-:-:S07]  /*9720*/  FADD.FTZ R13, R197, R13 ;  /* 0x0000000dc50d7221 */ /* 0x008fce0000010000 */
[----:B------:R-:W3:Y:S01]  /*9730*/  MUFU.EX2 R167, R167 ;  /* 0x000000a700a77308 */ /* 0x000ee20000000800 */
[C---:B-1----:R-:W-:Y:S01]  /*9740*/  FADD.FTZ R13, R12.reuse, R13 ;  /* 0x0000000d0c0d7221 */ /* 0x042fe20000010000 */
[----:B------:R-:W-:-:S06]  /*9750*/  F2FP.BF16.F32.PACK_AB R197, R12, R197 ;  /* 0x000000c50cc5723e */ /* 0x000fcc00000010ff */
[----:B------:R-:W1:Y:S01]  /*9760*/  MUFU.EX2 R162, R162 ;  /* 0x000000a200a27308 */ /* 0x000e620000000800 */
[----:B--2---:R-:W-:-:S07]  /*9770*/  FADD.FTZ R13, R199, R13 ;  /* 0x0000000dc70d7221 */ /* 0x004fce0000010000 */
[----:B------:R-:W2:Y:S01]  /*9780*/  MUFU.EX2 R155, R155 ;  /* 0x0000009b009b7308 */ /* 0x000ea20000000800 */
[C---:B---3--:R-:W-:Y:S01]  /*9790*/  FADD.FTZ R13, R167.reuse, R13 ;  /* 0x0000000da70d7221 */ /* 0x048fe20000010000 */
[----:B------:R-:W-:-:S06]  /*97a0*/  F2FP.BF16.F32.PACK_AB R199, R167, R199 ;  /* 0x000000c7a7c7723e */ /* 0x000fcc00000010ff */
[----:B------:R-:W3:Y:S01]  /*97b0*/  MUFU.EX2 R194, R194 ;  /* 0x000000c200c27308 */ /* 0x000ee20000000800 */
[----:B-1----:R-:W-:-:S07]  /*97c0*/  FADD.FTZ R13, R162, R13 ;  /* 0x0000000da20d7221 */ /* 0x002fce0000010000 */
[----:B------:R-:W1:Y:S01]  /*97d0*/  MUFU.EX2 R158, R158 ;  /* 0x0000009e009e7308 */ /* 0x000e620000000800 */
[C---:B--2---:R-:W-:Y:S01]  /*97e0*/  FADD.FTZ R13, R155.reuse, R13 ;  /* 0x0000000d9b0d7221 */ /* 0x044fe20000010000 */
[----:B------:R-:W-:-:S06]  /*97f0*/  F2FP.BF16.F32.PACK_AB R193, R155, R162 ;  /* 0x000000a29bc1723e */ /* 0x000fcc00000010ff */
[----:B------:R-:W2:Y:S01]  /*9800*/  MUFU.EX2 R153, R153 ;  /* 0x0000009900997308 */ /* 0x000ea20000000800 */
[----:B---3--:R-:W-:Y:S01]  /*9810*/  FADD.FTZ R159, R194, R159 ;  /* 0x0000009fc29f7221 */ /* 0x008fe20000010000 */
[----:B------:R-:W-:Y:S01]  /*9820*/  F2FP.BF16.F32.PACK_AB R194, R20, R194 ;  /* 0x000000c214c2723e */ /* 0x000fe200000010ff */
[----:B-1----:R-:W-:Y:S02]  /*9830*/  FADD.FTZ R12, R158, R13 ;  /* 0x0000000d9e0c7221 */ /* 0x002fe40000010000 */
[----:B------:R-:W-:Y:S01]  /*9840*/  FADD.FTZ R13, R20, R159 ;  /* 0x0000009f140d7221 */ /* 0x000fe20000010000 */
[----:B------:R-:W-:Y:S02]  /*9850*/  IMAD.MOV.U32 R20, RZ, RZ, R3 ;  /* 0x000000ffff147224 */ /* 0x000fe400078e0003 */
[C---:B--2---:R-:W-:Y:S01]  /*9860*/  FADD.FTZ R12, R153.reuse, R12 ;  /* 0x0000000c990c7221 */ /* 0x044fe20000010000 */
[----:B------:R-:W-:Y:S01]  /*9870*/  F2FP.BF16.F32.PACK_AB R195, R153, R158 ;  /* 0x0000009e99c3723e */ /* 0x000fe200000010ff */
[----:B0-----:R-:W-:Y:S06]  /*9880*/  @P2 BRA `(.L_x_203) ;  /* 0xffffffc4007c2947 */ /* 0x001fec000383ffff */
.L_x_194:
        /* <DEDUP_REMOVED lines=131> */
.L_x_204:
[----:B------:R-:W-:Y:S01]  /*a0c0*/  IMAD R0, R16, 0x8, R5 ;  /* 0x0000000810007824 */ /* 0x000fe200078e0205 */
[----:B------:R-:W-:-:S04]  /*a0d0*/  SHF.L.U32 R7, R17, 0x1f, RZ ;  /* 0x0000001f11077819 */ /* 0x000fc800000006ff */
[----:B------:R0:W1:Y:S01]  /*a0e0*/  SYNCS.PHASECHK.TRANS64.TRYWAIT P2, [R0+URZ+0x38850], R7 ;  /* 0x03885007000075a7 */ /* 0x000062000804017f */
[----:B------:R-:W-:Y:S05]  /*a0f0*/  @!P0 BRA `(.L_x_205) ;  /* 0x0000000000048947 */ /* 0x000fea0003800000 */
[----:B------:R-:W-:Y:S01]  /*a100*/  BPT.TRAP 0x1 ;  /* 0x000000040000795c */ /* 0x000fe20000300000 */
.L_x_205:
[----:B-1----:R-:W-:Y:S05]  /*a110*/  @P2 BRA `(.L_x_206) ;  /* 0x0000000000082947 */ /* 0x002fea0003800000 */
[----:B------:R-:W1:Y:S02]  /*a120*/  SYNCS.PHASECHK.TRANS64.TRYWAIT P0, [R0+URZ+0x38850], R7 ;  /* 0x03885007000075a7 */ /* 0x000e64000800017f */
[----:B-1----:R-:W-:Y:S05]  /*a130*/  @!P0 BRA `(.L_x_207) ;  /* 0x000000cc00c08947 */ /* 0x002fea0003800000 */
.L_x_206:
[----:B------:R-:W-:Y:S05]  /*a140*/  WARPSYNC.ALL ;  /* 0x0000000000007948 */ /* 0x000fea0003800000 */
[----:B------:R-:W-:Y:S01]  /*a150*/  VIADD R5, R5, 0x400 ;  /* 0x0000040005057836 */ /* 0x000fe20000000000 */
[----:B------:R-:W2:Y:S01]  /*a160*/  LDL.LU R15, [R1+0x18] ;  /* 0x00001800010f7983 */ /* 0x000ea20000300800 */
[----:B01----:R-:W-:Y:S01]  /*a170*/  IMAD.MOV.U32 R7, RZ, RZ, 0x40000040 ;  /* 0x40000040ff077424 */ /* 0x003fe200078e00ff */
[----:B------:R-:W-:Y:S01]  /*a180*/  WARPGROUP.ARRIVE ;  /* 0x00000000000079c5 */ /* 0x000fe20000000000 */
[----:B------:R-:W-:Y:S01]  /*a190*/  IMAD.MOV.U32 R9, RZ, RZ, 0x40000040 ;  /* 0x40000040ff097424 */ /* 0x000fe200078e00ff */
[----:B------:R-:W-:Y:S01]  /*a1a0*/  SHF.R.U32.HI R5, RZ, 0x4, R5 ;  /* 0x00000004ff057819 */ /* 0x000fe20000011605 */
[----:B------:R-:W0:Y:S01]  /*a1b0*/  SHFL.BFLY PT, R2, R13, 0x2, 0x1f ;  /* 0x0c401f000d027f89 */ /* 0x000e2200000e0000 */
[----:B------:R-:W-:Y:S01]  /*a1c0*/  R2UR UR11, R7 ;  /* 0x00000000070b72ca */ /* 0x000fe200000e0000 */
[----:B------:R-:W-:Y:S01]  /*a1d0*/  IMAD.MOV.U32 R7, RZ, RZ, 0x40000040 ;  /* 0x40000040ff077424 */ /* 0x000fe200078e00ff */
[----:B------:R-:W-:Y:S01]  /*a1e0*/  LOP3.LUT R5, R5, 0x3fff, RZ, 0xc0, !PT ;  /* 0x00003fff05057812 */ /* 0x000fe200078ec0ff */
[----:B------:R-:W-:-:S02]  /*a1f0*/  @!P1 VIADD R11, R0, 0x38860 ;  /* 0x00038860000b9836 */ /* 0x000fc40000000000 */
[----:B------:R-:W-:Y:S01]  /*a200*/  IMAD.MOV.U32 R0, RZ, RZ, -0x800000 ;  /* 0xff800000ff007424 */ /* 0x000fe200078e00ff */
[----:B------:R-:W-:Y:S02]  /*a210*/  LOP3.LUT R5, R5, 0x2800000, RZ, 0xfc, !PT ;  /* 0x0280000005057812 */ /* 0x000fe400078efcff */
[----:B------:R-:W-:-:S03]  /*a220*/  @!P1 PRMT R11, RZ, 0x654, R11 ;  /* 0x00000654ff0b9816 */ /* 0x000fc6000000000b */
[C---:B------:R-:W-:Y:S02]  /*a230*/  IMAD R6, R16.reuse, 0xa00, R5 ;  /* 0x00000a0010067824 */ /* 0x040fe400078e0205 */
[----:B------:R-:W1:Y:S01]  /*a240*/  SHFL.BFLY PT, R5, R12, 0x2, 0x1f ;  /* 0x0c401f000c057f89 */ /* 0x000e6200000e0000 */
[----:B------:R-:W-:Y:S02]  /*a250*/  VIADD R16, R16, 0x1 ;  /* 0x0000000110107836 */ /* 0x000fe40000000000 */
[C---:B------:R-:W-:Y:S01]  /*a260*/  R2UR UR10, R6.reuse ;  /* 0x00000000060a72ca */ /* 0x040fe200000e0000 */
[----:B------:R-:W-:Y:S02]  /*a270*/  VIADD R8, R6, 0x80 ;  /* 0x0000008006087836 */ /* 0x000fe40000000000 */
[----:B------:R-:W-:Y:S01]  /*a280*/  ISETP.NE.AND P2, PT, R16, 0x2, PT ;  /* 0x000000021000780c */ /* 0x000fe20003f45270 */
[----:B0-----:R-:W-:Y:S01]  /*a290*/  FADD.FTZ R2, R2, R13 ;  /* 0x0000000d02027221 */ /* 0x001fe20000010000 */
[----:B------:R-:W-:-:S02]  /*a2a0*/  IMAD.U32 R13, RZ, RZ, UR6 ;  /* 0x00000006ff0d7e24 */ /* 0x000fc4000f8e00ff */
[----:B------:R-:W-:-:S06]  /*a2b0*/  SEL R16, R16, RZ, P2 ;  /* 0x000000ff10107207 */ /* 0x000fcc0001000000 */
[----:B------:R-:W-:Y:S01]  /*a2c0*/  HGMMA.64x256x16.F32.BF16 R24, R208, gdesc[UR8].tnspB, R24, gsb0 ;  /* 0x43e00008d0187df0 */ /* 0x000fe20008001818 */
[----:B------:R-:W-:Y:S01]  /*a2d0*/  R2UR UR10, R8 ;  /* 0x00000000080a72ca */ /* 0x000fe200000e0000 */
[----:B------:R-:W-:Y:S01]  /*a2e0*/  VIADD R8, R6, 0x100 ;  /* 0x0000010006087836 */ /* 0x000fe20000000000 */
[----:B------:R-:W-:Y:S01]  /*a2f0*/  R2UR UR11, R9 ;  /* 0x00000000090b72ca */ /* 0x000fe200000e0000 */
[----:B------:R-:W-:Y:S02]  /*a300*/  IMAD.MOV.U32 R9, RZ, RZ, 0x40000040 ;  /* 0x40000040ff097424 */ /* 0x000fe400078e00ff */
[----:B--2---:R-:W-:Y:S01]  /*a310*/  VIADD R15, R15, 0x1 ;  /* 0x000000010f0f7836 */ /* 0x004fe20000000000 */
[----:B------:R-:W-:Y:S02]  /*a320*/  WARPGROUP.DEPBAR.LE gsb0, 0x0 ;  /* 0x00008000000079c5 */ /* 0x000fe40000010000 */
[----:B------:R-:W-:Y:S02]  /*a330*/  WARPGROUP.ARRIVE ;  /* 0x00000000000079c5 */ /* 0x000fe40000000000 */
[----:B------:R-:W-:-:S15]  /*a340*/  STL [R1+0x18], R15 ;  /* 0x0000180f01007387 */ /* 0x000fde0000100800 */
[----:B------:R-:W-:-:S02]  /*a350*/  NOP ;  /* 0x0000000000007918 */ /* 0x000fc40000000000 */
[----:B------:R-:W-:Y:S01]  /*a360*/  HGMMA.64x256x16.F32.BF16 R24, R204, gdesc[UR8].tnspB, R24, gsb0 ;  /* 0x43e00008cc187df0 */ /* 0x000fe20008001818 */
[----:B------:R-:W-:Y:S01]  /*a370*/  R2UR UR10, R8 ;  /* 0x00000000080a72ca */ /* 0x000fe200000e0000 */
[C---:B------:R-:W-:Y:S01]  /*a380*/  VIADD R8, R6.reuse, 0x180 ;  /* 0x0000018006087836 */ /* 0x040fe20000000000 */
[----:B------:R-:W-:Y:S01]  /*a390*/  R2UR UR11, R9 ;  /* 0x00000000090b72ca */ /* 0x000fe200000e0000 */
[----:B------:R-:W-:Y:S02]  /*a3a0*/  IMAD.MOV.U32 R9, RZ, RZ, 0x40000040 ;  /* 0x40000040ff097424 */ /* 0x000fe400078e00ff */
[----:B------:R-:W-:Y:S01]  /*a3b0*/  VIADD R6, R6, 0x200 ;  /* 0x0000020006067836 */ /* 0x000fe20000000000 */
[----:B------:R-:W-:Y:S02]  /*a3c0*/  WARPGROUP.DEPBAR.LE gsb0, 0x0 ;  /* 0x00008000000079c5 */ /* 0x000fe40000010000 */
[----:B------:R-:W-:-:S15]  /*a3d0*/  WARPGROUP.ARRIVE ;  /* 0x00000000000079c5 */ /* 0x000fde0000000000 */
[----:B------:R-:W-:-:S04]  /*a3e0*/  NOP ;  /* 0x0000000000007918 */ /* 0x000fc80000000000 */
[----:B------:R-:W-:Y:S01]  /*a3f0*/  HGMMA.64x256x16.F32.BF16 R24, R200, gdesc[UR8].tnspB, R24, gsb0 ;  /* 0x43e00008c8187df0 */ /* 0x000fe20008001818 */
[----:B------:R-:W-:Y:S02]  /*a400*/  R2UR UR10, R8 ;  /* 0x00000000080a72ca */ /* 0x000fe400000e0000 */
[----:B------:R-:W-:Y:S01]  /*a410*/  R2UR UR11, R9 ;  /* 0x00000000090b72ca */ /* 0x000fe200000e0000 */
[----:B------:R-:W-:Y:S02]  /*a420*/  WARPGROUP.DEPBAR.LE gsb0, 0x0 ;  /* 0x00008000000079c5 */ /* 0x000fe40000010000 */
[----:B------:R-:W-:-:S15]  /*a430*/  WARPGROUP.ARRIVE ;  /* 0x00000000000079c5 */ /* 0x000fde0000000000 */
[----:B------:R-:W-:-:S07]  /*a440*/  NOP ;  /* 0x0000000000007918 */ /* 0x000fce0000000000 */
[----:B------:R-:W-:Y:S01]  /*a450*/  HGMMA.64x256x16.F32.BF16 R24, R196, gdesc[UR8].tnspB, R24, gsb0 ;  /* 0x43e00008c4187df0 */ /* 0x000fe20008001818 */
[----:B------:R-:W-:Y:S02]  /*a460*/  R2UR UR10, R6 ;  /* 0x00000000060a72ca */ /* 0x000fe400000e0000 */
[----:B------:R-:W-:Y:S01]  /*a470*/  R2UR UR11, R7 ;  /* 0x00000000070b72ca */ /* 0x000fe200000e0000 */
[----:B-1----:R-:W-:Y:S02]  /*a480*/  FADD.FTZ R7, R5, R12 ;  /* 0x0000000c05077221 */ /* 0x002fe40000010000 */
[----:B------:R-:W0:Y:S04]  /*a490*/  SHFL.BFLY PT, R5, R2, 0x1, 0x1f ;  /* 0x0c201f0002057f89 */ /* 0x000e2800000e0000 */
[----:B------:R-:W1:Y:S01]  /*a4a0*/  SHFL.BFLY PT, R6, R7, 0x1, 0x1f ;  /* 0x0c201f0007067f89 */ /* 0x000e6200000e0000 */
[----:B0-----:R-:W-:Y:S01]  /*a4b0*/  FADD.FTZ R10, R2, R5 ;  /* 0x00000005020a7221 */ /* 0x001fe20000010000 */
[----:B------:R-:W-:Y:S01]  /*a4c0*/  IMAD.MOV.U32 R5, RZ, RZ, RZ ;  /* 0x000000ffff057224 */ /* 0x000fe200078e00ff */
[----:B------:R-:W-:Y:S01]  /*a4d0*/  SEL R2, RZ, 0x1, P2 ;  /* 0x00000001ff027807 */ /* 0x000fe20001000000 */
[----:B-1----:R-:W-:-:S02]  /*a4e0*/  FADD.FTZ R14, R7, R6 ;  /* 0x00000006070e7221 */ /* 0x002fc40000010000 */
[----:B------:R-:W-:Y:S01]  /*a4f0*/  FSETP.NE.FTZ.AND P0, PT, R10, RZ, PT ;  /* 0x000000ff0a00720b */ /* 0x000fe20003f15000 */
[----:B------:R-:W-:Y:S01]  /*a500*/  IMAD.MOV.U32 R6, RZ, RZ, RZ ;  /* 0x000000ffff067224 */ /* 0x000fe200078e00ff */
[----:B------:R-:W-:Y:S01]  /*a510*/  LOP3.LUT R17, R17, R2, RZ, 0x3c, !PT ;  /* 0x0000000211117212 */ /* 0x000fe200078e3cff */
[----:B------:R-:W-:Y:S01]  /*a520*/  IMAD.U32 R7, RZ, RZ, UR6 ;  /* 0x00000006ff077e24 */ /* 0x000fe2000f8e00ff */
[----:B------:R-:W-:Y:S01]  /*a530*/  FSETP.NE.FTZ.AND P3, PT, R14, RZ, PT ;  /* 0x000000ff0e00720b */ /* 0x000fe20003f75000 */
[----:B------:R-:W-:-:S08]  /*a540*/  IMAD.MOV.U32 R2, RZ, RZ, -0x800000 ;  /* 0xff800000ff027424 */ /* 0x000fd000078e00ff */
[----:B------:R-:W0:Y:S01]  /*a550*/  @P0 MUFU.LG2 R8, R10 ;  /* 0x0000000a00080308 */ /* 0x000e220000000c00 */
[----:B------:R-:W-:-:S03]  /*a560*/  @P0 FMUL.FTZ R7, R7, 0.69314718246459960938 ;  /* 0x3f31721807070820 */ /* 0x000fc60000410000 */
[----:B------:R-:W-:-:S04]  /*a570*/  @P3 FMUL.FTZ R13, R13, 0.69314718246459960938 ;  /* 0x3f3172180d0d3820 */ /* 0x000fc80000410000 */
[----:B------:R-:W1:Y:S08]  /*a580*/  @P3 MUFU.LG2 R9, R14 ;  /* 0x0000000e00093308 */ /* 0x000e700000000c00 */
[----:B------:R1:W2:Y:S01]  /*a590*/  @P0 MUFU.RCP R6, R10 ;  /* 0x0000000a00060308 */ /* 0x0002a20000001000 */
[----:B0-----:R-:W-:-:S04]  /*a5a0*/  @P0 FMUL.FTZ R8, R8, 0.69314718246459960938 ;  /* 0x3f31721808080820 */ /* 0x001fc80000410000 */
[----:B------:R-:W-:Y:S01]  /*a5b0*/  @P0 FFMA.FTZ R2, R7, R4, R8 ;  /* 0x0000000407020223 */ /* 0x000fe20000010008 */
[----:B------:R-:W-:Y:S02]  /*a5c0*/  PLOP3.LUT P0, PT, PT, PT, PT, 0x8, 0x0 ;  /* 0x000000000000781c */ /* 0x000fe40003f0e170 */
[----:B------:R-:W0:Y:S01]  /*a5d0*/  @P3 MUFU.RCP R5, R14 ;  /* 0x0000000e00053308 */ /* 0x000e220000001000 */
[----:B-1----:R-:W-:-:S04]  /*a5e0*/  @P3 FMUL.FTZ R10, R9, 0.69314718246459960938 ;  /* 0x3f317218090a3820 */ /* 0x002fc80000410000 */
[----:B------:R-:W-:Y:S01]  /*a5f0*/  @P3 FFMA.FTZ R0, R13, R3, R10 ;  /* 0x000000030d003223 */ /* 0x000fe2000001000a */
[----:B------:R-:W-:Y:S02]  /*a600*/  WARPGROUP.DEPBAR.LE gsb0, 0x0 ;  /* 0x00008000000079c5 */ /* 0x000fe40000010000 */
[----:B------:R-:W-:-:S06]  /*a610*/  WARPGROUP.ARRIVE ;  /* 0x00000000000079c5 */ /* 0x000fcc0000000000 */
[----:B------:R-:W-:Y:S03]  /*a620*/  HGMMA.64x256x16.F32.BF16 R24, R192, gdesc[UR8].tnspB, R24, gsb0 ;  /* 0x43e00008c0187df0 */ /* 0x000fe60008001818 */
[----:B------:R-:W-:Y:S02]  /*a630*/  WARPGROUP.DEPBAR.LE gsb0, 0x0 ;  /* 0x00008000000079c5 */ /* 0x000fe40000010000 */
[----:B------:R1:W-:Y:S01]  /*a640*/  @!P1 SYNCS.ARRIVE.TRANS64.RED.A1T0 RZ, [R11+URZ], RZ ;  /* 0x000000ff0bff99a7 */ /* 0x0003e2000810043f */
        /* <DEDUP_REMOVED lines=64> */
[-C--:B0-----:R-:W-:Y:S01]  /*aa50*/  FMUL.FTZ R26, R26, R5.reuse ;  /* 0x000000051a1a7220 */ /* 0x081fe20000410000 */
        /* <DEDUP_REMOVED lines=62> */
[----:B-1----:R-:W-:-:S07]  /*ae40*/  FMUL.FTZ R151, R151, R5 ;  /* 0x0000000597977220 */ /* 0x002fce0000410000 */
.L_x_186:
[----:B------:R-:W0:Y:S08]  /*ae50*/  S2UR UR4, SR_CgaCtaId ;  /* 0x00000000000479c3 */ /* 0x000e300000008800 */
[----:B------:R-:W-:Y:S06]  /*ae60*/  BAR.SYNC.DEFER_BLOCKING 0x5, 0x180 ;  /* 0x0146000000007b1d */ /* 0x000fec0000010000 */
[----:B------:R-:W-:Y:S01]  /*ae70*/  UMOV UR8, 0x400 ;  /* 0x0000040000087882 */ /* 0x000fe20000000000 */
[----:B------:R-:W-:Y:S01]  /*ae80*/  BSSY B0, `(.L_x_208) ;  /* 0x00004bb000007945 */ /* 0x000fe20003800000 */
[----:B0-----:R-:W-:-:S09]  /*ae90*/  ULEA UR8, UR4, UR8, 0x18 ;  /* 0x0000000804087291 */ /* 0x001fd2000f8ec03f */
[----:B------:R-:W0:Y:S02]  /*aea0*/  LDS.128 R4, [UR8+0x388d0] ;  /* 0x0388d008ff047984 */ /* 0x000e240008000c00 */
[----:B0-----:R-:W-:Y:S02]  /*aeb0*/  R2UR UR6, R5 ;  /* 0x00000000050672ca */ /* 0x001fe400000e0000 */
[----:B------:R-:W-:Y:S02]  /*aec0*/  R2UR UR5, R6 ;  /* 0x00000000060572ca */ /* 0x000fe400000e0000 */
[----:B------:R-:W-:Y:S01]  /*aed0*/  R2UR UR7, R7 ;  /* 0x00000000070772ca */ /* 0x000fe200000e0000 */
[----:B------:R-:W-:Y:S06]  /*aee0*/  BAR.ARV 0x4, 0x180 ;  /* 0x0106000000007b1d */ /* 0x000fec0000002000 */
[----:B------:R-:W-:Y:S08]  /*aef0*/  @P0 BRA `(.L_x_209) ;  /* 0x0000003800900947 */ /* 0x000ff00003800000 */
[----:B------:R-:W2:Y:S01]  /*af00*/  LDL.LU R9, [R1+0x10] ;  /* 0x0000100001097983 */ /* 0x000ea20000300800 */
[----:B------:R-:W0:Y:S01]  /*af10*/  S2UR UR4, SR_SWINHI ;  /* 0x00000000000479c3 */ /* 0x000e220000002f00 */
[----:B------:R-:W-:Y:S01]  /*af20*/  IMAD.MOV.U32 R12, RZ, RZ, 0x2 ;  /* 0x00000002ff0c7424 */ /* 0x000fe200078e00ff */
[----:B------:R-:W-:Y:S01]  /*af30*/  F2FP.BF16.F32.PACK_AB R6, R29, R28 ;  /* 0x0000001c1d06723e */ /* 0x000fe200000010ff */
[----:B------:R-:W3:Y:S01]  /*af40*/  LDL.LU R8, [R1+0x14] ;  /* 0x0000140001087983 */ /* 0x000ee20000300800 */
[----:B------:R-:W-:Y:S01]  /*af50*/  F2FP.BF16.F32.PACK_AB R7, R31, R30 ;  /* 0x0000001e1f07723e */ /* 0x000fe200000010ff */
[----:B------:R-:W-:Y:S01]  /*af60*/  ULDC.64 UR14, c[0x0][0xc00] ;  /* 0x00030000000e7ab9 */ /* 0x000fe20000000a00 */
[----:B------:R-:W-:Y:S01]  /*af70*/  R2UR UR22, R22 ;  /* 0x00000000161672ca */ /* 0x000fe200000e0000 */
[----:B------:R-:W4:Y:S01]  /*af80*/  LDL R3, [R1+0x68] ;  /* 0x0000680001037983 */ /* 0x000f220000100800 */
[----:B------:R-:W-:Y:S01]  /*af90*/  ULDC.64 UR26, c[0x0][0x208] ;  /* 0x00008200001a7ab9 */ /* 0x000fe20000000a00 */
[----:B------:R-:W-:-:S02]  /*afa0*/  ULDC UR20, c[0x0][0xbe8] ;  /* 0x0002fa0000147ab9 */ /* 0x000fc40000000800 */
[----:B------:R-:W5:Y:S01]  /*afb0*/  LDL R174, [R1+0xc] ;  /* 0x00000c0001ae7983 */ /* 0x000f620000100800 */
[----:B------:R-:W-:Y:S02]  /*afc0*/  R2UR UR21, R212 ;  /* 0x00000000d41572ca */ /* 0x000fe400000e0000 */
[----:B------:R-:W-:Y:S01]  /*afd0*/  R2UR UR24, R213 ;  /* 0x00000000d51872ca */ /* 0x000fe200000e0000 */
[----:B------:R-:W5:Y:S01]  /*afe0*/  LDL R175, [R1+0x64] ;  /* 0x0000640001af7983 */ /* 0x000f620000100800 */
[----:B------:R-:W-:Y:S01]  /*aff0*/  UMOV UR10, UR8 ;  /* 0x00000008000a7c82 */ /* 0x000fe20008000000 */
[----:B0-----:R-:W-:Y:S01]  /*b000*/  UMOV UR11, UR4 ;  /* 0x00000004000b7c82 */ /* 0x001fe20008000000 */
[----:B------:R-:W-:Y:S01]  /*b010*/  BAR.SYNC.DEFER_BLOCKING 0x1, 0x100 ;  /* 0x0044000000007b1d */ /* 0x000fe20000010000 */
[----:B--2---:R-:W-:Y:S02]  /*b020*/  R2UR UR19, R9 ;  /* 0x00000000091372ca */ /* 0x004fe400000e0000 */
[----:B---3--:R-:W-:Y:S01]  /*b030*/  R2UR UR17, R8 ;  /* 0x00000000081172ca */ /* 0x008fe200000e0000 */
[----:B----4-:R-:W-:Y:S01]  /*b040*/  IMAD.WIDE R12, R3, R12, UR10 ;  /* 0x0000000a030c7e25 */ /* 0x010fe2000f8e020c */
[----:B-----5:R-:W-:-:S02]  /*b050*/  R2UR UR18, R174 ;  /* 0x00000000ae1272ca */ /* 0x020fc400000e0000 */
[----:B------:R-:W-:-:S04]  /*b060*/  IADD3 R15, P1, R12, 0x20, RZ ;  /* 0x000000200c0f7810 */ /* 0x000fc80007f3e0ff */
[----:B------:R-:W-:-:S04]  /*b070*/  LOP3.LUT R14, R15, 0x380, RZ, 0xc0, !PT ;  /* 0x000003800f0e7812 */ /* 0x000fc800078ec0ff */
[----:B------:R-:W-:Y:S02]  /*b080*/  SHF.R.U64 R14, R14, 0x3, RZ ;  /* 0x000000030e0e7819 */ /* 0x000fe400000012ff */
[----:B------:R-:W-:Y:S02]  /*b090*/  IADD3 R157, P0, R12, 0x40, RZ ;  /* 0x000000400c9d7810 */ /* 0x000fe40007f1e0ff */
[----:B------:R-:W-:Y:S01]  /*b0a0*/  LOP3.LUT R14, R14, R15, RZ, 0x3c, !PT ;  /* 0x0000000f0e0e7212 */ /* 0x000fe200078e3cff */
[----:B------:R-:W-:Y:S01]  /*b0b0*/  IMAD.X R15, RZ, RZ, R13, P1 ;  /* 0x000000ffff0f7224 */ /* 0x000fe200008e060d */
[C---:B------:R-:W-:Y:S02]  /*b0c0*/  IADD3 R159, P4, R12.reuse, 0x60, RZ ;  /* 0x000000600c9f7810 */ /* 0x040fe40007f9e0ff */
[C---:B------:R-:W-:Y:S02]  /*b0d0*/  IADD3 R161, P3, R12.reuse, 0x4000, RZ ;  /* 0x000040000ca17810 */ /* 0x040fe40007f7e0ff */
[----:B------:R-:W-:-:S02]  /*b0e0*/  IADD3 R163, P6, R12, 0x4020, RZ ;  /* 0x000040200ca37810 */ /* 0x000fc40007fde0ff */
[C---:B------:R-:W-:Y:S02]  /*b0f0*/  IADD3 R165, P5, R12.reuse, 0x4040, RZ ;  /* 0x000040400ca57810 */ /* 0x040fe40007fbe0ff */
[C---:B------:R-:W-:Y:S02]  /*b100*/  IADD3 R167, P2, R12.reuse, 0x4060, RZ ;  /* 0x000040600ca77810 */ /* 0x040fe40007f5e0ff */
[C---:B------:R-:W-:Y:S02]  /*b110*/  IADD3 R169, P1, R12.reuse, 0x8000, RZ ;  /* 0x000080000ca97810 */ /* 0x040fe40007f3e0ff */
[----:B------:R-:W-:Y:S02]  /*b120*/  LOP3.LUT R5, R12, 0x380, RZ, 0xc0, !PT ;  /* 0x000003800c057812 */ /* 0x000fe400078ec0ff */
[----:B------:R-:W-:Y:S02]  /*b130*/  LOP3.LUT R156, R157, 0x380, RZ, 0xc0, !PT ;  /* 0x000003809d9c7812 */ /* 0x000fe400078ec0ff */
[----:B------:R-:W-:-:S02]  /*b140*/  LOP3.LUT R158, R159, 0x380, RZ, 0xc0, !PT ;  /* 0x000003809f9e7812 */ /* 0x000fc400078ec0ff */
[----:B------:R-:W-:Y:S02]  /*b150*/  LOP3.LUT R160, R161, 0x380, RZ, 0xc0, !PT ;  /* 0x00000380a1a07812 */ /* 0x000fe400078ec0ff */
[----:B------:R-:W-:Y:S02]  /*b160*/  LOP3.LUT R162, R163, 0x380, RZ, 0xc0, !PT ;  /* 0x00000380a3a27812 */ /* 0x000fe400078ec0ff */
[----:B------:R-:W-:Y:S02]  /*b170*/  LOP3.LUT R164, R165, 0x380, RZ, 0xc0, !PT ;  /* 0x00000380a5a47812 */ /* 0x000fe400078ec0ff */
[----:B------:R-:W-:Y:S02]  /*b180*/  LOP3.LUT R166, R167, 0x380, RZ, 0xc0, !PT ;  /* 0x00000380a7a67812 */ /* 0x000fe400078ec0ff */
[----:B------:R-:W-:Y:S02]  /*b190*/  LOP3.LUT R168, R169, 0x380, RZ, 0xc0, !PT ;  /* 0x00000380a9a87812 */ /* 0x000fe400078ec0ff */
[----:B------:R-:W-:-:S02]  /*b1a0*/  SHF.R.U64 R5, R5, 0x3, RZ ;  /* 0x0000000305057819 */ /* 0x000fc400000012ff */
[----:B------:R-:W-:Y:S02]  /*b1b0*/  SHF.R.U64 R156, R156, 0x3, RZ ;  /* 0x000000039c9c7819 */ /* 0x000fe400000012ff */
[----:B------:R-:W-:Y:S02]  /*b1c0*/  SHF.R.U64 R158, R158, 0x3, RZ ;  /* 0x000000039e9e7819 */ /* 0x000fe400000012ff */
[----:B------:R-:W-:Y:S02]  /*b1d0*/  SHF.R.U64 R160, R160, 0x3, RZ ;  /* 0x00000003a0a07819 */ /* 0x000fe400000012ff */
[----:B------:R-:W-:Y:S02]  /*b1e0*/  SHF.R.U64 R162, R162, 0x3, RZ ;  /* 0x00000003a2a27819 */ /* 0x000fe400000012ff */
[----:B------:R-:W-:Y:S02]  /*b1f0*/  SHF.R.U64 R164, R164, 0x3, RZ ;  /* 0x00000003a4a47819 */ /* 0x000fe400000012ff */
[----:B------:R-:W-:-:S02]  /*b200*/  SHF.R.U64 R166, R166, 0x3, RZ ;  /* 0x00000003a6a67819 */ /* 0x000fc400000012ff */
[----:B------:R-:W-:Y:S02]  /*b210*/  SHF.R.U64 R168, R168, 0x3, RZ ;  /* 0x00000003a8a87819 */ /* 0x000fe400000012ff */
[----:B------:R-:W-:Y:S01]  /*b220*/  LOP3.LUT R4, R5, R12, RZ, 0x3c, !PT ;  /* 0x0000000c05047212 */ /* 0x000fe200078e3cff */
[--C-:B------:R-:W-:Y:S01]  /*b230*/  IMAD.MOV.U32 R5, RZ, RZ, R13.reuse ;  /* 0x000000ffff057224 */ /* 0x100fe200078e000d */
[----:B------:R-:W-:Y:S01]  /*b240*/  LOP3.LUT R156, R156, R157, RZ, 0x3c, !PT ;  /* 0x0000009d9c9c7212 */ /* 0x000fe200078e3cff */
[--C-:B------:R-:W-:Y:S01]  /*b250*/  IMAD.X R157, RZ, RZ, R13.reuse, P0 ;  /* 0x000000ffff9d7224 */ /* 0x100fe200000e060d */
        /* <DEDUP_REMOVED lines=11> */
[----:B------:R-:W-:Y:S01]  /*b310*/  IMAD.X R169, RZ, RZ, R13, P1 ;  /* 0x000000ffffa97224 */ /* 0x000fe200008e060d */
[----:B------:R-:W-:-:S02]  /*b320*/  IADD3 R171, P0, R12, 0x8020, RZ ;  /* 0x000080200cab7810 */ /* 0x000fc40007f1e0ff */
[C---:B------:R-:W-:Y:S02]  /*b330*/  IADD3 R173, P4, R12.reuse, 0x8040, RZ ;  /* 0x000080400cad7810 */ /* 0x040fe40007f9e0ff */
[C---:B------:R-:W-:Y:S02]  /*b340*/  IADD3 R9, P3, R12.reuse, 0x8060, RZ ;  /* 0x000080600c097810 */ /* 0x040fe40007f7e0ff */
[C---:B------:R-:W-:Y:S02]  /*b350*/  IADD3 R11, P6, R12.reuse, 0xc000, RZ ;  /* 0x0000c0000c0b7810 */ /* 0x040fe40007fde0ff */
[C---:B------:R-:W-:Y:S02]  /*b360*/  IADD3 R153, P5, R12.reuse, 0xc020, RZ ;  /* 0x0000c0200c997810 */ /* 0x040fe40007fbe0ff */
[C---:B------:R-:W-:Y:S02]  /*b370*/  IADD3 R155, P2, R12.reuse, 0xc040, RZ ;  /* 0x0000c0400c9b7810 */ /* 0x040fe40007f5e0ff */
[----:B------:R-:W-:-:S02]  /*b380*/  IADD3 R21, P1, R12, 0xc060, RZ ;  /* 0x0000c0600c157810 */ /* 0x000fc40007f3e0ff */
[----:B------:R-:W-:Y:S02]  /*b390*/  MOV R3, R4 ;  /* 0x0000000400037202 */ /* 0x000fe40000000f00 */
[----:B------:R-:W-:Y:S02]  /*b3a0*/  F2FP.BF16.F32.PACK_AB R4, R25, R24 ;  /* 0x000000181904723e */ /* 0x000fe400000010ff */
[----:B------:R-:W-:Y:S02]  /*b3b0*/  F2FP.BF16.F32.PACK_AB R5, R27, R26 ;  /* 0x0000001a1b05723e */ /* 0x000fe400000010ff */
[----:B------:R-:W-:Y:S02]  /*b3c0*/  LOP3.LUT R170, R171, 0x380, RZ, 0xc0, !PT ;  /* 0x00000380abaa7812 */ /* 0x000fe400078ec0ff */
[----:B------:R-:W-:Y:S02]  /*b3d0*/  LOP3.LUT R172, R173, 0x380, RZ, 0xc0, !PT ;  /* 0x00000380adac7812 */ /* 0x000fe400078ec0ff */
[----:B------:R-:W-:-:S02]  /*b3e0*/  LOP3.LUT R8, R9, 0x380, RZ, 0xc0, !PT ;  /* 0x0000038009087812 */ /* 0x000fc400078ec0ff */
[----:B------:R-:W-:Y:S02]  /*b3f0*/  LOP3.LUT R10, R11, 0x380, RZ, 0xc0, !PT ;  /* 0x000003800b0a7812 */ /* 0x000fe400078ec0ff */
[----:B------:R-:W-:Y:S02]  /*b400*/  LOP3.LUT R152, R153, 0x380, RZ, 0xc0, !PT ;  /* 0x0000038099987812 */ /* 0x000fe400078ec0ff */
[----:B------:R-:W-:Y:S02]  /*b410*/  LOP3.LUT R154, R155, 0x380, RZ, 0xc0, !PT ;  /* 0x000003809b9a7812 */ /* 0x000fe400078ec0ff */
[----:B------:R-:W-:Y:S01]  /*b420*/  LOP3.LUT R20, R21, 0x380, RZ, 0xc0, !PT ;  /* 0x0000038015147812 */ /* 0x000fe200078ec0ff */
[----:B------:R0:W-:Y:S01]  /*b430*/  STSM.16.M88.4 [R3], R4 ;  /* 0x0000000403007844 */ /* 0x0001e20000000200 */
[----:B------:R-:W-:Y:S02]  /*b440*/  SHF.R.U64 R170, R170, 0x3, RZ ;  /* 0x00000003aaaa7819 */ /* 0x000fe400000012ff */
[----:B------:R-:W-:-:S02]  /*b450*/  SHF.R.U64 R172, R172, 0x3, RZ ;  /* 0x00000003acac7819 */ /* 0x000fc400000012ff */
[----:B------:R-:W-:Y:S02]  /*b460*/  SHF.R.U64 R8, R8, 0x3, RZ ;  /* 0x0000000308087819 */ /* 0x000fe400000012ff */
[----:B------:R-:W-:Y:S02]  /*b470*/  SHF.R.U64 R10, R10, 0x3, RZ ;  /* 0x000000030a0a7819 */ /* 0x000fe400000012ff */
[----:B------:R-:W-:Y:S02]  /*b480*/  SHF.R.U64 R152, R152, 0x3, RZ ;  /* 0x0000000398987819 */ /* 0x000fe400000012ff */
[----:B------:R-:W-:Y:S02]  /*b490*/  SHF.R.U64 R154, R154, 0x3, RZ ;  /* 0x000000039a9a7819 */ /* 0x000fe400000012ff */
[----:B------:R-:W-:Y:S02]  /*b4a0*/  SHF.R.U64 R20, R20, 0x3, RZ ;  /* 0x0000000314147819 */ /* 0x000fe400000012ff */
[----:B------:R-:W-:-:S02]  /*b4b0*/  MOV R14, R14 ;  /* 0x0000000e000e7202 */ /* 0x000fc40000000f00 */
[----:B0-----:R-:W-:Y:S02]  /*b4c0*/  F2FP.BF16.F32.PACK_AB R4, R33, R32 ;  /* 0x000000202104723e */ /* 0x001fe400000010ff */
[----:B------:R-:W-:Y:S02]  /*b4d0*/  F2FP.BF16.F32.PACK_AB R5, R35, R34 ;  /* 0x000000222305723e */ /* 0x000fe400000010ff */
[----:B------:R-:W-:Y:S02]  /*b4e0*/  F2FP.BF16.F32.PACK_AB R6, R37, R36 ;  /* 0x000000242506723e */ /* 0x000fe400000010ff */
[----:B------:R-:W-:Y:S02]  /*b4f0*/  F2FP.BF16.F32.PACK_AB R7, R39, R38 ;  /* 0x000000262707723e */ /* 0x000fe400000010ff */
        /* <DEDUP_REMOVED lines=14> */
[----:B------:R0:W-:Y:S01]  /*b5e0*/  STSM.16.M88.4 [R14], R4 ;  /* 0x000000040e007844 */ /* 0x0001e20000000200 */
[----:B------:R-:W-:-:S02]  /*b5f0*/  MOV R156, R156 ;  /* 0x0000009c009c7202 */ /* 0x000fc40000000f00 */
[----:B------:R-:W-:Y:S02]  /*b600*/  F2FP.BF16.F32.PACK_AB R12, R41, R40 ;  /* 0x00000028290c723e */ /* 0x000fe400000010ff */
[----:B------:R-:W-:Y:S02]  /*b610*/  F2FP.BF16.F32.PACK_AB R13, R43, R42 ;  /* 0x0000002a2b0d723e */ /* 0x000fe400000010ff */
[----:B------:R-:W-:Y:S02]  /*b620*/  F2FP.BF16.F32.PACK_AB R15, R47, R46 ;  /* 0x0000002e2f0f723e */ /* 0x000fe400000010ff */
[----:B------:R-:W-:Y:S02]  /*b630*/  MOV R158, R158 ;  /* 0x0000009e009e7202 */ /* 0x000fe40000000f00 */
[----:B------:R-:W-:Y:S02]  /*b640*/  MOV R161, R160 ;  /* 0x000000a000a17202 */ /* 0x000fe40000000f00 */
[----:B0-----:R-:W-:-:S02]  /*b650*/  F2FP.BF16.F32.PACK_AB R14, R45, R44 ;  /* 0x0000002c2d0e723e */ /* 0x001fc400000010ff */
[----:B------:R-:W-:Y:S02]  /*b660*/  F2FP.BF16.F32.PACK_AB R4, R49, R48 ;  /* 0x000000303104723e */ /* 0x000fe400000010ff */
[----:B------:R-:W-:Y:S02]  /*b670*/  F2FP.BF16.F32.PACK_AB R5, R51, R50 ;  /* 0x000000323305723e */ /* 0x000fe400000010ff */
[----:B------:R-:W-:Y:S02]  /*b680*/  F2FP.BF16.F32.PACK_AB R6, R53, R52 ;  /* 0x000000343506723e */ /* 0x000fe400000010ff */
[----:B------:R-:W-:Y:S01]  /*b690*/  F2FP.BF16.F32.PACK_AB R7, R55, R54 ;  /* 0x000000363707723e */ /* 0x000fe200000010ff */
[----:B------:R0:W-:Y:S01]  /*b6a0*/  STSM.16.M88.4 [R156], R12 ;  /* 0x0000000c9c007844 */ /* 0x0001e20000000200 */
[----:B------:R-:W-:Y:S02]  /*b6b0*/  MOV R160, R8 ;  /* 0x0000000800a07202 */ /* 0x000fe40000000f00 */
[----:B------:R-:W-:-:S02]  /*b6c0*/  MOV R3, R10 ;  /* 0x0000000a00037202 */ /* 0x000fc40000000f00 */
[----:B------:R-:W-:Y:S02]  /*b6d0*/  F2FP.BF16.F32.PACK_AB R8, R57, R56 ;  /* 0x000000383908723e */ /* 0x000fe400000010ff */
[----:B------:R-:W-:Y:S02]  /*b6e0*/  F2FP.BF16.F32.PACK_AB R9, R59, R58 ;  /* 0x0000003a3b09723e */ /* 0x000fe400000010ff */
[----:B------:R-:W-:Y:S02]  /*b6f0*/  F2FP.BF16.F32.PACK_AB R10, R61, R60 ;  /* 0x0000003c3d0a723e */ /* 0x000fe400000010ff */
[----:B------:R-:W-:Y:S02]  /*b700*/  F2FP.BF16.F32.PACK_AB R11, R63, R62 ;  /* 0x0000003e3f0b723e */ /* 0x000fe400000010ff */
[----:B------:R-:W-:Y:S01]  /*b710*/  MOV R162, R162 ;  /* 0x000000a200a27202 */ /* 0x000fe20000000f00 */
[----:B------:R1:W-:Y:S01]  /*b720*/  STSM.16.M88.4 [R158], R4 ;  /* 0x000000049e007844 */ /* 0x0003e20000000200 */
[----:B------:R-:W-:-:S02]  /*b730*/  MOV R18, R152 ;  /* 0x0000009800127202 */ /* 0x000fc40000000f00 */
[----:B0-----:R-:W-:Y:S02]  /*b740*/  F2FP.BF16.F32.PACK_AB R12, R65, R64 ;  /* 0x00000040410c723e */ /* 0x001fe400000010ff */
[----:B------:R-:W-:Y:S02]  /*b750*/  F2FP.BF16.F32.PACK_AB R13, R67, R66 ;  /* 0x00000042430d723e */ /* 0x000fe400000010ff */
[----:B------:R-:W-:Y:S02]  /*b760*/  F2FP.BF16.F32.PACK_AB R14, R69, R68 ;  /* 0x00000044450e723e */ /* 0x000fe400000010ff */
[----:B------:R-:W-:Y:S02]  /*b770*/  F2FP.BF16.F32.PACK_AB R15, R71, R70 ;  /* 0x00000046470f723e */ /* 0x000fe400000010ff */
[----:B------:R-:W-:Y:S02]  /*b780*/  MOV R22, R154 ;  /* 0x0000009a00167202 */ /* 0x000fe40000000f00 */
[----:B------:R-:W-:-:S02]  /*b790*/  MOV R164, R164 ;  /* 0x000000a400a47202 */ /* 0x000fc40000000f00 */
[----:B------:R-:W-:Y:S02]  /*b7a0*/  F2FP.BF16.F32.PACK_AB R152, R73, R72 ;  /* 0x000000484998723e */ /* 0x000fe400000010ff */
[----:B------:R-:W-:Y:S02]  /*b7b0*/  F2FP.BF16.F32.PACK_AB R153, R75, R74 ;  /* 0x0000004a4b99723e */ /* 0x000fe400000010ff */
[----:B------:R-:W-:Y:S02]  /*b7c0*/  F2FP.BF16.F32.PACK_AB R154, R77, R76 ;  /* 0x0000004c4d9a723e */ /* 0x000fe400000010ff */
[----:B------:R-:W-:Y:S01]  /*b7d0*/  F2FP.BF16.F32.PACK_AB R155, R79, R78 ;  /* 0x0000004e4f9b723e */ /* 0x000fe200000010ff */
[----:B------:R0:W-:Y:S01]  /*b7e0*/  STSM.16.M88.4 [R161], R8 ;  /* 0x00000008a1007844 */ /* 0x0001e20000000200 */
[----:B------:R-:W-:Y:S02]  /*b7f0*/  MOV R166, R166 ;  /* 0x000000a600a67202 */ /* 0x000fe40000000f00 */
[----:B------:R-:W-:-:S02]  /*b800*/  F2FP.BF16.F32.PACK_AB R156, R81, R80 ;  /* 0x00000050519c723e */ /* 0x000fc400000010ff */
[----:B------:R-:W-:Y:S02]  /*b810*/  F2FP.BF16.F32.PACK_AB R157, R83, R82 ;  /* 0x00000052539d723e */ /* 0x000fe400000010ff */
[----:B-1----:R-:W-:Y:S02]  /*b820*/  F2FP.BF16.F32.PACK_AB R158, R85, R84 ;  /* 0x00000054559e723e */ /* 0x002fe400000010ff */
[----:B------:R-:W-:Y:S01]  /*b830*/  F2FP.BF16.F32.PACK_AB R159, R87, R86 ;  /* 0x00000056579f723e */ /* 0x000fe200000010ff */
[----:B------:R1:W-:Y:S01]  /*b840*/  STSM.16.M88.4 [R162], R12 ;  /* 0x0000000ca2007844 */ /* 0x0003e20000000200 */
[----:B------:R-:W-:Y:S02]  /*b850*/  MOV R168, R168 ;  /* 0x000000a800a87202 */ /* 0x000fe40000000f00 */
[----:B------:R-:W-:Y:S02]  /*b860*/  F2FP.BF16.F32.PACK_AB R4, R89, R88 ;  /* 0x000000585904723e */ /* 0x000fe400000010ff */
[----:B------:R-:W-:-:S02]  /*b870*/  F2FP.BF16.F32.PACK_AB R5, R91, R90 ;  /* 0x0000005a5b05723e */ /* 0x000fc400000010ff */
[----:B------:R-:W-:Y:S02]  /*b880*/  F2FP.BF16.F32.PACK_AB R6, R93, R92 ;  /* 0x0000005c5d06723e */ /* 0x000fe400000010ff */
[----:B------:R-:W-:Y:S02]  /*b890*/  F2FP.BF16.F32.PACK_AB R7, R95, R94 ;  /* 0x0000005e5f07723e */ /* 0x000fe400000010ff */
[----:B------:R-:W-:Y:S02]  /*b8a0*/  MOV R170, R170 ;  /* 0x000000aa00aa7202 */ /* 0x000fe40000000f00 */
[----:B0-----:R-:W-:Y:S02]  /*b8b0*/  F2FP.BF16.F32.PACK_AB R8, R97, R96 ;  /* 0x000000606108723e */ /* 0x001fe400000010ff */
[----:B------:R-:W-:Y:S02]  /*b8c0*/  F2FP.BF16.F32.PACK_AB R9, R99, R98 ;  /* 0x000000626309723e */ /* 0x000fe400000010ff */
[----:B------:R-:W-:-:S02]  /*b8d0*/  F2FP.BF16.F32.PACK_AB R10, R101, R100 ;  /* 0x00000064650a723e */ /* 0x000fc400000010ff */
[----:B------:R-:W-:Y:S01]  /*b8e0*/  F2FP.BF16.F32.PACK_AB R11, R103, R102 ;  /* 0x00000066670b723e */ /* 0x000fe200000010ff */
[----:B------:R0:W-:Y:S01]  /*b8f0*/  STSM.16.M88.4 [R164], R152 ;  /* 0x00000098a4007844 */ /* 0x0001e20000000200 */
[----:B------:R-:W-:Y:S02]  /*b900*/  MOV R172, R172 ;  /* 0x000000ac00ac7202 */ /* 0x000fe40000000f00 */
[----:B-1----:R-:W-:Y:S02]  /*b910*/  F2FP.BF16.F32.PACK_AB R12, R105, R104 ;  /* 0x00000068690c723e */ /* 0x002fe400000010ff */
[----:B------:R-:W-:Y:S02]  /*b920*/  F2FP.BF16.F32.PACK_AB R13, R107, R106 ;  /* 0x0000006a6b0d723e */ /* 0x000fe400000010ff */
[----:B------:R-:W-:Y:S02]  /*b930*/  F2FP.BF16.F32.PACK_AB R14, R109, R108 ;  /* 0x0000006c6d0e723e */ /* 0x000fe400000010ff */
[----:B------:R-:W-:Y:S01]  /*b940*/  F2FP.BF16.F32.PACK_AB R15, R111, R110 ;  /* 0x0000006e6f0f723e */ /* 0x000fe200000010ff */
[----:B------:R1:W-:Y:S01]  /*b950*/  STSM.16.M88.4 [R166], R156 ;  /* 0x0000009ca6007844 */ /* 0x0003e20000000200 */
[----:B------:R-:W-:-:S03]  /*b960*/  MOV R161, R20 ;  /* 0x0000001400a17202 */ /* 0x000fc60000000f00 */
[----:B------:R2:W-:Y:S01]  /*b970*/  STSM.16.M88.4 [R168], R4 ;  /* 0x00000004a8007844 */ /* 0x0005e20000000200 */
[----:B0-----:R-:W-:Y:S02]  /*b980*/  F2FP.BF16.F32.PACK_AB R152, R113, R112 ;  /* 0x000000707198723e */ /* 0x001fe400000010ff */
[----:B------:R-:W-:Y:S02]  /*b990*/  F2FP.BF16.F32.PACK_AB R153, R115, R114 ;  /* 0x000000727399723e */ /* 0x000fe400000010ff */
[----:B------:R-:W-:Y:S02]  /*b9a0*/  F2FP.BF16.F32.PACK_AB R154, R117, R116 ;  /* 0x00000074759a723e */ /* 0x000fe400000010ff */
[----:B------:R-:W-:Y:S01]  /*b9b0*/  F2FP.BF16.F32.PACK_AB R155, R119, R118 ;  /* 0x00000076779b723e */ /* 0x000fe200000010ff */
[----:B------:R0:W-:Y:S01]  /*b9c0*/  STSM.16.M88.4 [R170], R8 ;  /* 0x00000008aa007844 */ /* 0x0001e20000000200 */
[----:B-1----:R-:W-:Y:S02]  /*b9d0*/  F2FP.BF16.F32.PACK_AB R156, R121, R120 ;  /* 0x00000078799c723e */ /* 0x002fe400000010ff */
[----:B------:R-:W-:-:S02]  /*b9e0*/  F2FP.BF16.F32.PACK_AB R157, R123, R122 ;  /* 0x0000007a7b9d723e */ /* 0x000fc400000010ff */
[----:B------:R-:W-:Y:S02]  /*b9f0*/  F2FP.BF16.F32.PACK_AB R158, R125, R124 ;  /* 0x0000007c7d9e723e */ /* 0x000fe400000010ff */
[----:B------:R-:W-:Y:S01]  /*ba00*/  F2FP.BF16.F32.PACK_AB R159, R127, R126 ;  /* 0x0000007e7f9f723e */ /* 0x000fe200000010ff */
[----:B------:R1:W-:Y:S01]  /*ba10*/  STSM.16.M88.4 [R172], R12 ;  /* 0x0000000cac007844 */ /* 0x0003e20000000200 */
[----:B--2---:R-:W-:Y:S02]  /*ba20*/  F2FP.BF16.F32.PACK_AB R4, R129, R128 ;  /* 0x000000808104723e */ /* 0x004fe400000010ff */
[----:B------:R-:W-:Y:S02]  /*ba30*/  F2FP.BF16.F32.PACK_AB R5, R131, R130 ;  /* 0x000000828305723e */ /* 0x000fe400000010ff */
[----:B------:R-:W-:Y:S02]  /*ba40*/  F2FP.BF16.F32.PACK_AB R6, R133, R132 ;  /* 0x000000848506723e */ /* 0x000fe400000010ff */
[----:B------:R-:W-:-:S02]  /*ba50*/  F2FP.BF16.F32.PACK_AB R7, R135, R134 ;  /* 0x000000868707723e */ /* 0x000fc400000010ff */
        /* <DEDUP_REMOVED lines=9> */
[----:B------:R-:W-:Y:S04]  /*baf0*/  STSM.16.M88.4 [R3], R156 ;  /* 0x0000009c03007844 */ /* 0x000fe80000000200 */
[----:B------:R1:W-:Y:S04]  /*bb00*/  STSM.16.M88.4 [R18], R4 ;  /* 0x0000000412007844 */ /* 0x0003e80000000200 */
[----:B------:R2:W-:Y:S04]  /*bb10*/  STSM.16.M88.4 [R22], R8 ;  /* 0x0000000816007844 */ /* 0x0005e80000000200 */
[----:B------:R3:W-:Y:S01]  /*bb20*/  STSM.16.M88.4 [R161], R12 ;  /* 0x0000000ca1007844 */ /* 0x0007e20000000200 */
[----:B------:R-:W-:Y:S01]  /*bb30*/  USHF.L.U32 UR4, UR19, 0x2, URZ ;  /* 0x0000000213047899 */ /* 0x000fe2000800063f */
[----:B------:R-:W-:Y:S01]  /*bb40*/  BAR.SYNC.DEFER_BLOCKING 0x1, 0x100 ;  /* 0x0044000000007b1d */ /* 0x000fe20000010000 */
[----:B------:R-:W-:Y:S01]  /*bb50*/  ISETP.NE.U32.AND P0, PT, RZ, UR14, PT ;  /* 0x0000000eff007c0c */ /* 0x000fe2000bf05070 */
[----:B------:R-:W-:-:S02]  /*bb60*/  USHF.L.U64.HI UR16, UR19, 0x2, UR17 ;  /* 0x0000000213107899 */ /* 0x000fc40008010211 */
[----:B------:R-:W-:Y:S01]  /*bb70*/  UIADD3 UR9, UP0, UR4, UR14, URZ ;  /* 0x0000000e04097290 */ /* 0x000fe2000ff1e03f */
[----:B------:R-:W-:-:S03]  /*bb80*/  ISETP.NE.AND.EX P0, PT, RZ, UR15, PT, P0 ;  /* 0x0000000fff007c0c */ /* 0x000fc6000bf05300 */
[----:B------:R-:W-:Y:S02]  /*bb90*/  UIADD3.X UR12, UR16, UR15, URZ, UP0, !UPT ;  /* 0x0000000f100c7290 */ /* 0x000fe400087fe43f */
[----:B------:R-:W-:-:S04]  /*bba0*/  IMAD.U32 R20, RZ, RZ, UR9 ;  /* 0x00000009ff147e24 */ /* 0x000fc8000f8e00ff */
[----:B------:R-:W-:Y:S01]  /*bbb0*/  IMAD.U32 R21, RZ, RZ, UR12 ;  /* 0x0000000cff157e24 */ /* 0x000fe2000f8e00ff */
[----:B------:R-:W-:-:S04]  /*bbc0*/  ULDC.64 UR12, c[0x0][0xc08] ;  /* 0x00030200000c7ab9 */ /* 0x000fc80000000a00 */
[----:B0-----:R-:W4:Y:S01]  /*bbd0*/  @P0 LDG.E R152, desc[UR26][R20.64] ;  /* 0x0000001a14980981 */ /* 0x001f22000c1e1900 */
[----:B------:R-:W-:-:S04]  /*bbe0*/  UISETP.NE.U32.AND UP0, UPT, UR12, URZ, UPT ;  /* 0x0000003f0c00728c */ /* 0x000fc8000bf05070 */
[----:B------:R-:W-:-:S06]  /*bbf0*/  UISETP.NE.AND.EX UP0, UPT, UR13, URZ, UPT, UP0 ;  /* 0x0000003f0d00728c */ /* 0x000fcc000bf05300 */
[----:B------:R-:W-:-:S05]  /*bc00*/  PLOP3.LUT P4, PT, PT, PT, UP0, 0x80, 0x0 ;  /* 0x000000000000781c */ /* 0x000fca0003f8f008 */
[----:B------:R-:W-:-:S03]  /*bc10*/  @UP0 UIADD3 UR12, UP1, UR4, UR12, URZ ;  /* 0x0000000c040c0290 */ /* 0x000fc6000ff3e03f */
[----:B------:R-:W-:Y:S01]  /*bc20*/  ULDC UR4, c[0x0][0xad4] ;  /* 0x0002b50000047ab9 */ /* 0x000fe20000000800 */
[----:B------:R-:W-:Y:S02]  /*bc30*/  @UP0 UIADD3.X UR13, UR16, UR13, URZ, UP1, !UPT ;  /* 0x0000000d100d0290 */ /* 0x000fe40008ffe43f */
[----:B-1----:R-:W-:-:S04]  /*bc40*/  IMAD.U32 R4, RZ, RZ, UR12 ;  /* 0x0000000cff047e24 */ /* 0x002fc8000f8e00ff */
[----:B------:R-:W-:-:S05]  /*bc50*/  IMAD.U32 R5, RZ, RZ, UR13 ;  /* 0x0000000dff057e24 */ /* 0x000fca000f8e00ff */
[----:B------:R0:W5:Y:S01]  /*bc60*/  @P4 LDG.E R3, desc[UR26][R4.64] ;  /* 0x0000001a04034981 */ /* 0x000162000c1e1900 */
[----:B------:R-:W-:Y:S02]  /*bc70*/  UISETP.NE.AND UP0, UPT, UR22, URZ, UPT ;  /* 0x0000003f1600728c */ /* 0x000fe4000bf05270 */
[----:B------:R-:W-:Y:S02]  /*bc80*/  UISETP.NE.AND UP1, UPT, UR20, 0x1, UPT ;  /* 0x000000011400788c */ /* 0x000fe4000bf25270 */
[----:B------:R-:W-:Y:S01]  /*bc90*/  USEL UR4, UR22, UR4, UP0 ;  /* 0x0000000416047287 */ /* 0x000fe20008000000 */
[----:B------:R-:W-:-:S03]  /*bca0*/  UMOV UR23, 0x9b8 ;  /* 0x000009b800177882 */ /* 0x000fc60000000000 */
[----:B------:R-:W-:Y:S01]  /*bcb0*/  UISETP.GT.AND UP2, UPT, UR4, 0x1, UPT ;  /* 0x000000010400788c */ /* 0x000fe2000bf44270 */
[----:B------:R-:W-:Y:S01]  /*bcc0*/  PLOP3.LUT P1, PT, PT, PT, UP1, 0x80, 0x0 ;  /* 0x000000000000781c */ /* 0x000fe20003f2f018 */
[----:B------:R-:W-:Y:S02]  /*bcd0*/  UISETP.NE.U32.AND UP0, UPT, UR14, URZ, UPT ;  /* 0x0000003f0e00728c */ /* 0x000fe4000bf05070 */
[----:B------:R-:W-:Y:S01]  /*bce0*/  USEL UR23, UR23, 0x978, UP2 ;  /* 0x0000097817177887 */ /* 0x000fe20009000000 */
[----:B--2---:R-:W-:Y:S01]  /*bcf0*/  IMAD.U32 R8, RZ, RZ, UR18 ;  /* 0x00000012ff087e24 */ /* 0x004fe2000f8e00ff */
[----:B------:R-:W-:Y:S01]  /*bd00*/  UISETP.NE.AND.EX UP0, UPT, UR15, URZ, UPT, UP0 ;  /* 0x0000003f0f00728c */ /* 0x000fe2000bf05300 */
[----:B------:R-:W-:Y:S02]  /*bd10*/  UMOV UR4, URZ ;  /* 0x0000003f00047c82 */ /* 0x000fe40008000000 */
[----:B------:R-:W-:Y:S01]  /*bd20*/  IMAD R8, R8, 0x80, R175 ;  /* 0x0000008008087824 */ /* 0x000fe200078e02af */
[----:B------:R-:W-:Y:S01]  /*bd30*/  USEL UR9, UR19, URZ, !UP0 ;  /* 0x0000003f13097287 */ /* 0x000fe2000c000000 */
[----:B------:R-:W-:Y:S01]  /*bd40*/  @UP1 ULDC UR25, c[0x0][0xbec] ;  /* 0x0002fb0000191ab9 */ /* 0x000fe20000000800 */
[----:B------:R-:W-:-:S02]  /*bd50*/  USEL UR22, UR17, URZ, !UP0 ;  /* 0x0000003f11167287 */ /* 0x000fc4000c000000 */
[----:B0-----:R-:W-:Y:S01]  /*bd60*/  @P1 IMAD.HI.U32 R4, R8, UR25, RZ ;  /* 0x0000001908041c27 */ /* 0x001fe2000f8e00ff */
[----:B------:R-:W-:Y:S01]  /*bd70*/  USEL UR21, UR21, URZ, UP2 ;  /* 0x0000003f15157287 */ /* 0x000fe20009000000 */
[----:B------:R-:W-:Y:S01]  /*bd80*/  ULDC.64 UR16, c[0x0][UR23+0x220] ;  /* 0x0000880017107abb */ /* 0x000fe20008000a00 */
[----:B------:R-:W-:Y:S01]  /*bd90*/  ULDC.64 UR14, c[0x0][UR23+0x218] ;  /* 0x00008600170e7abb */ /* 0x000fe20008000a00 */
[----:B------:R-:W-:Y:S01]  /*bda0*/  ULDC.64 UR18, c[0x0][UR23+0x228] ;  /* 0x00008a0017127abb */ /* 0x000fe20008000a00 */
[----:B------:R-:W-:Y:S02]  /*bdb0*/  UIMAD UR17, UR17, UR9, URZ ;  /* 0x00000009111172a4 */ /* 0x000fe4000f8e023f */
[----:B------:R-:W-:Y:S01]  /*bdc0*/  UIMAD.WIDE.U32 UR12, UR14, UR24, URZ ;  /* 0x000000180e0c72a5 */ /* 0x000fe2000f8e003f */
[----:B------:R-:W-:Y:S01]  /*bdd0*/  IMAD.MOV.U32 R5, RZ, RZ, R8 ;  /* 0x000000ffff057224 */ /* 0x000fe200078e0008 */
[----:B------:R-:W-:Y:S01]  /*bde0*/  @UP1 ULDC UR28, c[0x0][0xbf0] ;  /* 0x0002fc00001c1ab9 */ /* 0x000fe20000000800 */
[----:B------:R-:W-:-:S02]  /*bdf0*/  UIMAD UR24, UR15, UR24, URZ ;  /* 0x000000180f1872a4 */ /* 0x000fc4000f8e023f */
[----:B------:R-:W-:Y:S01]  /*be00*/  UIMAD.WIDE.U32 UR26, UR18, UR21, URZ ;  /* 0x00000015121a72a5 */ /* 0x000fe2000f8e003f */
[----:B------:R-:W-:Y:S01]  /*be10*/  @P1 SHF.R.U32.HI R5, RZ, UR28, R4 ;  /* 0x0000001cff051c19 */ /* 0x000fe20008011604 */
[----:B------:R-:W-:Y:S02]  /*be20*/  UIMAD.WIDE.U32 UR14, UR16, UR9, URZ ;  /* 0x00000009100e72a5 */ /* 0x000fe4000f8e003f */
[----:B------:R-:W-:Y:S02]  /*be30*/  UIMAD UR18, UR19, UR21, URZ ;  /* 0x00000015131272a4 */ /* 0x000fe4000f8e023f */
[----:B------:R-:W-:Y:S01]  /*be40*/  UIMAD UR17, UR16, UR22, UR17 ;  /* 0x00000016101172a4 */ /* 0x000fe2000f8e0211 */
[----:B------:R-:W-:Y:S01]  /*be50*/  IMAD.U32 R4, RZ, RZ, UR26 ;  /* 0x0000001aff047e24 */ /* 0x000fe2000f8e00ff */
[----:B------:R-:W-:Y:S01]  /*be60*/  UIADD3 UR18, UR27, UR18, URZ ;  /* 0x000000121b127290 */ /* 0x000fe2000fffe03f */
[----:B------:R-:W-:Y:S01]  /*be70*/  IMAD.MOV R7, RZ, RZ, -R5 ;  /* 0x000000ffff077224 */ /* 0x000fe200078e0a05 */
[----:B------:R-:W-:-:S02]  /*be80*/  UIADD3 UR24, UR13, UR24, URZ ;  /* 0x000000180d187290 */ /* 0x000fc4000fffe03f */
[----:B------:R-:W-:Y:S01]  /*be90*/  UIADD3 UR17, UR15, UR17, URZ ;  /* 0x000000110f117290 */ /* 0x000fe2000fffe03f */
[----:B------:R-:W-:Y:S02]  /*bea0*/  IMAD R7, R7, UR20, R8 ;  /* 0x0000001407077c24 */ /* 0x000fe4000f8e0208 */
[----:B------:R-:W-:-:S03]  /*beb0*/  IMAD.U32 R10, RZ, RZ, UR18 ;  /* 0x00000012ff0a7e24 */ /* 0x000fc6000f8e00ff */
[----:B------:R-:W-:Y:S02]  /*bec0*/  SHF.R.S32.HI R6, RZ, 0x1f, R7 ;  /* 0x0000001fff067819 */ /* 0x000fe40000011407 */
[----:B----4-:R-:W-:-:S13]  /*bed0*/  @P0 R2UR UR4, R152 ;  /* 0x00000000980402ca */ /* 0x010fda00000e0000 */
[----:B------:R-:W-:Y:S02]  /*bee0*/  UIADD3 UR12, UP0, UP3, UR14, UR12, UR4 ;  /* 0x0000000c0e0c7290 */ /* 0x000fe4000fb1e004 */
[----:B------:R-:W-:-:S04]  /*bef0*/  USHF.R.S32.HI UR16, URZ, 0x1f, UR4 ;  /* 0x0000001f3f107899 */ /* 0x000fc80008011404 */
[----:B------:R-:W-:Y:S01]  /*bf00*/  UIADD3.X UR14, UR17, UR24, UR16, UP0, UP3 ;  /* 0x00000018110e7290 */ /* 0x000fe200087e6410 */
[----:B------:R-:W-:Y:S02]  /*bf10*/  IADD3 R4, P2, P3, R5, UR12, R4 ;  /* 0x0000000c05047c10 */ /* 0x000fe4000fb5e004 */
[----:B------:R-:W-:Y:S01]  /*bf20*/  SHF.R.S32.HI R5, RZ, 0x1f, R5 ;  /* 0x0000001fff057819 */ /* 0x000fe20000011405 */
[----:B------:R-:W-:Y:S02]  /*bf30*/  ULDC.64 UR12, c[0x0][UR23+0x210] ;  /* 0x00008400170c7abb */ /* 0x000fe40008000a00 */
[----:B------:R-:W-:Y:S01]  /*bf40*/  IMAD R9, R7, UR13, RZ ;  /* 0x0000000d07097c24 */ /* 0x000fe2000f8e02ff */
[----:B------:R-:W-:Y:S01]  /*bf50*/  IADD3.X R5, R5, UR14, R10, P2, P3 ;  /* 0x0000000e05057c10 */ /* 0x000fe200097e640a */
[----:B------:R-:W-:Y:S01]  /*bf60*/  ULDC.64 UR14, c[0x0][0xba8] ;  /* 0x0002ea00000e7ab9 */ /* 0x000fe20000000a00 */
[----:B------:R-:W-:Y:S01]  /*bf70*/  @!UP2 ULDC UR14, c[0x0][0xb50] ;  /* 0x0002d400000eaab9 */ /* 0x000fe20000000800 */
[----:B------:R-:W-:Y:S01]  /*bf80*/  IMAD R9, R6, UR12, R9 ;  /* 0x0000000c06097c24 */ /* 0x000fe2000f8e0209 */
[----:B------:R-:W-:Y:S01]  /*bf90*/  @!UP2 ULDC UR15, c[0x0][0xb54] ;  /* 0x0002d500000faab9 */ /* 0x000fe20000000800 */
[----:B------:R-:W-:-:S04]  /*bfa0*/  IMAD.WIDE.U32 R4, R7, UR12, R4 ;  /* 0x0000000c07047c25 */ /* 0x000fc8000f8e0004 */
[----:B------:R-:W-:Y:S01]  /*bfb0*/  IMAD.IADD R5, R5, 0x1, R9 ;  /* 0x0000000105057824 */ /* 0x000fe200078e0209 */
[C---:B------:R-:W-:Y:S01]  /*bfc0*/  LEA R9, P2, R4.reuse, UR14, 0x2 ;  /* 0x0000000e04097c11 */ /* 0x040fe2000f8410ff */
[----:B------:R-:W-:Y:S01]  /*bfd0*/  ULDC UR12, c[0x0][0xa88] ;  /* 0x0002a200000c7ab9 */ /* 0x000fe20000000800 */
[----:B-----5:R-:W-:Y:S02]  /*bfe0*/  @P4 R2UR UR12, R3 ;  /* 0x00000000030c42ca */ /* 0x020fe400000e0000 */
[----:B------:R-:W-:Y:S01]  /*bff0*/  LEA.HI.X R11, R4, UR15, R5, 0x2, P2 ;  /* 0x0000000f040b7c11 */ /* 0x000fe200090f1405 */
[----:B---3--:R-:W-:-:S12]  /*c000*/  @P4 BRA `(.L_x_210) ;  /* 0x00000000001c4947 */ /* 0x008fd80003800000 */
[----:B------:R-:W-:Y:S05]  /*c010*/  @!P0 BRA `(.L_x_210) ;  /* 0x0000000000188947 */ /* 0x000fea0003800000 */
[----:B------:R-:W-:Y:S02]  /*c020*/  ULDC.64 UR12, c[0x0][0x208] ;  /* 0x00008200000c7ab9 */ /* 0x000fe40000000a00 */
[----:B------:R-:W2:Y:S04]  /*c030*/  LDG.E R4, desc[UR12][R20.64] ;  /* 0x0000000c14047981 */ /* 0x000ea8000c1e1900 */
[----:B------:R-:W3:Y:S01]  /*c040*/  LDG.E R3, desc[UR12][R20.64+0x4] ;  /* 0x0000040c14037981 */ /* 0x000ee2000c1e1900 */
[----:B--2---:R-:W-:Y:S02]  /*c050*/  R2UR UR13, R4 ;  /* 0x00000000040d72ca */ /* 0x004fe400000e0000 */
[----:B---3--:R-:W-:-:S13]  /*c060*/  R2UR UR12, R3 ;  /* 0x00000000030c72ca */ /* 0x008fda00000e0000 */
[----:B------:R-:W-:-:S12]  /*c070*/  UIADD3 UR12, -UR13, UR12, URZ ;  /* 0x0000000c0d0c7290 */ /* 0x000fd8000fffe13f */
.L_x_210:
[----:B------:R-:W2:Y:S04]  /*c080*/  LDL R10, [R1+0x60] ;  /* 0x00006000010a7983 */ /* 0x000ea80000100800 */
[----:B------:R-:W3:Y:S01]  /*c090*/  LDL R3, [R1+0x1c] ;  /* 0x00001c0001037983 */ /* 0x000ee20000100800 */
[----:B------:R-:W-:Y:S01]  /*c0a0*/  R2UR UR13, R174 ;  /* 0x00000000ae0d72ca */ /* 0x000fe200000e0000 */
[----:B------:R-:W-:Y:S02]  /*c0b0*/  UIMAD UR12, UR12, UR20, URZ ;  /* 0x000000140c0c72a4 */ /* 0x000fe4000f8e023f */
[----:B------:R-:W-:Y:S01]  /*c0c0*/  SHFL.IDX PT, R4, R9, RZ, 0x1c1f ;  /* 0x001c1fff09047589 */ /* 0x000fe200000e0000 */
[----:B------:R-:W-:-:S03]  /*c0d0*/  ULDC.64 UR14, c[0x0][0x208] ;  /* 0x00008200000e7ab9 */ /* 0x000fc60000000a00 */
[----:B------:R-:W0:Y:S04]  /*c0e0*/  SHFL.IDX PT, R5, R11, RZ, 0x1c1f ;  /* 0x001c1fff0b057589 */ /* 0x000e2800000e0000 */
[----:B------:R-:W-:Y:S02]  /*c0f0*/  SHFL.IDX PT, R6, R9, 0x1, 0x1c1f ;  /* 0x003c1f0009067f89 */ /* 0x000fe400000e0000 */
[----:B------:R-:W-:Y:S02]  /*c100*/  IMAD.U32 R12, RZ, RZ, UR13 ;  /* 0x0000000dff0c7e24 */ /* 0x000fe4000f8e00ff */
[----:B------:R-:W1:Y:S02]  /*c110*/  SHFL.IDX PT, R7, R11, 0x1, 0x1c1f ;  /* 0x003c1f000b077f89 */ /* 0x000e6400000e0000 */
[----:B--2---:R-:W-:Y:S01]  /*c120*/  IMAD R12, R12, 0x80, R10 ;  /* 0x000000800c0c7824 */ /* 0x004fe200078e020a */
[----:B---3--:R-:W-:-:S03]  /*c130*/  LOP3.LUT P0, RZ, R3, 0x3, RZ, 0xc0, !PT ;  /* 0x0000000303ff7812 */ /* 0x008fc6000780c0ff */
[C---:B------:R-:W-:Y:S01]  /*c140*/  VIADD R10, R12.reuse, 0x8 ;  /* 0x000000080c0a7836 */ /* 0x040fe20000000000 */
[----:B------:R-:W-:-:S04]  /*c150*/  ISETP.GE.OR P2, PT, R12, UR12, P0 ;  /* 0x0000000c0c007c0c */ /* 0x000fc80008746670 */
[----:B------:R-:W-:-:S09]  /*c160*/  ISETP.GE.OR P0, PT, R10, UR12, P0 ;  /* 0x0000000c0a007c0c */ /* 0x000fd20008706670 */
[----:B0-----:R0:W-:Y:S04]  /*c170*/  @!P2 ST.E desc[UR14][R4.64], R2 ;  /* 0x000000020400a985 */ /* 0x0011e8000c10190e */
[----:B-1----:R0:W-:Y:S01]  /*c180*/  @!P0 ST.E desc[UR14][R6.64], R0 ;  /* 0x0000000006008985 */ /* 0x0021e2000c10190e */
[----:B------:R-:W-:-:S13]  /*c190*/  PLOP3.LUT P0, PT, PT, PT, UP2, 0x80, 0x0 ;  /* 0x000000000000781c */ /* 0x000fda0003f0f028 */
[----:B0-----:R-:W-:Y:S05]  /*c1a0*/  @P0 BRA `(.L_x_211) ;  /* 0x0000001000300947 */ /* 0x001fea0003800000 */
[----:B------:R-:W0:Y:S01]  /*c1b0*/  S2R R0, SR_TID.X ;  /* 0x0000000000007919 */ /* 0x000e220000002100 */
[----:B------:R-:W-:Y:S01]  /*c1c0*/  ULDC.64 UR14, c[0x0][0x208] ;  /* 0x00008200000e7ab9 */ /* 0x000fe20000000a00 */
[----:B------:R-:W-:Y:S02]  /*c1d0*/  R2UR UR18, R213 ;  /* 0x00000000d51272ca */ /* 0x000fe400000e0000 */
[----:B------:R-:W-:Y:S01]  /*c1e0*/  R2UR UR17, R174 ;  /* 0x00000000ae1172ca */ /* 0x000fe200000e0000 */
[----:B0-----:R-:W-:-:S05]  /*c1f0*/  VIADD R0, R0, 0xffffff80 ;  /* 0xffffff8000007836 */ /* 0x001fca0000000000 */
[----:B------:R-:W-:-:S04]  /*c200*/  SHF.R.S32.HI R3, RZ, 0x1f, R0 ;  /* 0x0000001fff037819 */ /* 0x000fc80000011400 */
[----:B------:R-:W-:-:S04]  /*c210*/  LEA.HI R3, R3, R0, RZ, 0x3 ;  /* 0x0000000003037211 */ /* 0x000fc800078f18ff */
[----:B------:R-:W-:Y:S02]  /*c220*/  LOP3.LUT R5, R3, 0xfffffff8, RZ, 0xc0, !PT ;  /* 0xfffffff803057812 */ /* 0x000fe400078ec0ff */
[----:B------:R-:W-:Y:S01]  /*c230*/  SHF.R.S32.HI R79, RZ, 0x3, R3 ;  /* 0x00000003ff4f7819 */ /* 0x000fe20000011403 */
[----:B------:R-:W-:Y:S02]  /*c240*/  IMAD.MOV.U32 R3, RZ, RZ, 0x2 ;  /* 0x00000002ff037424 */ /* 0x000fe400078e00ff */
[----:B------:R-:W-:-:S04]  /*c250*/  IMAD.IADD R18, R0, 0x1, -R5 ;  /* 0x0000000100127824 */ /* 0x000fc800078e0a05 */
[----:B------:R-:W-:-:S04]  /*c260*/  IMAD.SHL.U32 R0, R18, 0x8, RZ ;  /* 0x0000000812007824 */ /* 0x000fc800078e00ff */
[----:B------:R-:W-:-:S04]  /*c270*/  IMAD R2, R79, 0x40, R0 ;  /* 0x000000404f027824 */ /* 0x000fc800078e0200 */
[----:B------:R-:W-:-:S03]  /*c280*/  IMAD.WIDE R2, R2, R3, UR10 ;  /* 0x0000000a02027e25 */ /* 0x000fc6000f8e0203 */
[C---:B------:R-:W-:Y:S02]  /*c290*/  IADD3 R9, P4, R2.reuse, 0x1000, RZ ;  /* 0x0000100002097810 */ /* 0x040fe40007f9e0ff */
[C---:B------:R-:W-:Y:S02]  /*c2a0*/  IADD3 R13, P3, R2.reuse, 0x2000, RZ ;  /* 0x00002000020d7810 */ /* 0x040fe40007f7e0ff */
[----:B------:R-:W-:Y:S02]  /*c2b0*/  IADD3 R25, P2, R2, 0x3000, RZ ;  /* 0x0000300002197810 */ /* 0x000fe40007f5e0ff */
[----:B------:R-:W-:Y:S02]  /*c2c0*/  LOP3.LUT R8, R9, 0x380, RZ, 0xc0, !PT ;  /* 0x0000038009087812 */ /* 0x000fe400078ec0ff */
[----:B------:R-:W-:Y:S02]  /*c2d0*/  LOP3.LUT R12, R13, 0x380, RZ, 0xc0, !PT ;  /* 0x000003800d0c7812 */ /* 0x000fe400078ec0ff */
[----:B------:R-:W-:-:S02]  /*c2e0*/  LOP3.LUT R24, R25, 0x380, RZ, 0xc0, !PT ;  /* 0x0000038019187812 */ /* 0x000fc400078ec0ff */
[----:B------:R-:W-:Y:S02]  /*c2f0*/  SHF.R.U64 R8, R8, 0x3, RZ ;  /* 0x0000000308087819 */ /* 0x000fe400000012ff */
[----:B------:R-:W-:Y:S02]  /*c300*/  SHF.R.U64 R12, R12, 0x3, RZ ;  /* 0x000000030c0c7819 */ /* 0x000fe400000012ff */
[----:B------:R-:W-:Y:S02]  /*c310*/  SHF.R.U64 R24, R24, 0x3, RZ ;  /* 0x0000000318187819 */ /* 0x000fe400000012ff */
[----:B------:R-:W-:Y:S01]  /*c320*/  LOP3.LUT R8, R8, R9, RZ, 0x3c, !PT ;  /* 0x0000000908087212 */ /* 0x000fe200078e3cff */
[--C-:B------:R-:W-:Y:S01]  /*c330*/  IMAD.X R9, RZ, RZ, R3.reuse, P4 ;  /* 0x000000ffff097224 */ /* 0x100fe200020e0603 */
[----:B------:R-:W-:Y:S01]  /*c340*/  LOP3.LUT R12, R12, R13, RZ, 0x3c, !PT ;  /* 0x0000000d0c0c7212 */ /* 0x000fe200078e3cff */
[--C-:B------:R-:W-:Y:S01]  /*c350*/  IMAD.X R13, RZ, RZ, R3.reuse, P3 ;  /* 0x000000ffff0d7224 */ /* 0x100fe200018e0603 */
[----:B------:R-:W-:Y:S01]  /*c360*/  LOP3.LUT R24, R24, R25, RZ, 0x3c, !PT ;  /* 0x0000001918187212 */ /* 0x000fe200078e3cff */
[----:B------:R-:W-:Y:S01]  /*c370*/  IMAD.X R25, RZ, RZ, R3, P2 ;  /* 0x000000ffff197224 */ /* 0x000fe200010e0603 */
[C---:B------:R-:W-:Y:S01]  /*c380*/  IADD3 R29, P0, R2.reuse, 0x4000, RZ ;  /* 0x00004000021d7810 */ /* 0x040fe20007f1e0ff */
[----:B------:R-:W5:Y:S01]  /*c390*/  LD.E.128 R8, desc[UR14][R8.64] ;  /* 0x0000000e08087980 */ /* 0x000f62000c101d00 */
[----:B------:R-:W-:-:S02]  /*c3a0*/  IADD3 R33, P6, R2, 0x5000, RZ ;  /* 0x0000500002217810 */ /* 0x000fc40007fde0ff */
[C---:B------:R-:W-:Y:S01]  /*c3b0*/  IADD3 R37, P5, R2.reuse, 0x6000, RZ ;  /* 0x0000600002257810 */ /* 0x040fe20007fbe0ff */
[----:B------:R-:W5:Y:S01]  /*c3c0*/  LD.E.128 R12, desc[UR14][R12.64] ;  /* 0x0000000e0c0c7980 */ /* 0x000f62000c101d00 */
[C---:B------:R-:W-:Y:S02]  /*c3d0*/  IADD3 R41, P4, R2.reuse, 0x7000, RZ ;  /* 0x0000700002297810 */ /* 0x040fe40007f9e0ff */
[C---:B------:R-:W-:Y:S01]  /*c3e0*/  IADD3 R45, P3, R2.reuse, 0x8000, RZ ;  /* 0x00008000022d7810 */ /* 0x040fe20007f7e0ff */
[----:B------:R-:W5:Y:S01]  /*c3f0*/  LD.E.128 R24, desc[UR14][R24.64] ;  /* 0x0000000e18187980 */ /* 0x000f62000c101d00 */
[----:B------:R-:W-:Y:S02]  /*c400*/  IADD3 R49, P2, R2, 0x9000, RZ ;  /* 0x0000900002317810 */ /* 0x000fe40007f5e0ff */
[----:B------:R-:W-:Y:S02]  /*c410*/  LOP3.LUT R28, R29, 0x380, RZ, 0xc0, !PT ;  /* 0x000003801d1c7812 */ /* 0x000fe400078ec0ff */
[----:B------:R-:W-:-:S02]  /*c420*/  LOP3.LUT R32, R33, 0x380, RZ, 0xc0, !PT ;  /* 0x0000038021207812 */ /* 0x000fc400078ec0ff */
[----:B------:R-:W-:Y:S02]  /*c430*/  LOP3.LUT R36, R37, 0x380, RZ, 0xc0, !PT ;  /* 0x0000038025247812 */ /* 0x000fe400078ec0ff */
[----:B------:R-:W-:Y:S02]  /*c440*/  LOP3.LUT R40, R41, 0x380, RZ, 0xc0, !PT ;  /* 0x0000038029287812 */ /* 0x000fe400078ec0ff */
[----:B------:R-:W-:Y:S02]  /*c450*/  LOP3.LUT R44, R45, 0x380, RZ, 0xc0, !PT ;  /* 0x000003802d2c7812 */ /* 0x000fe400078ec0ff */
[----:B------:R-:W-:Y:S02]  /*c460*/  LOP3.LUT R48, R49, 0x380, RZ, 0xc0, !PT ;  /* 0x0000038031307812 */ /* 0x000fe400078ec0ff */
[----:B------:R-:W-:Y:S02]  /*c470*/  SHF.R.U64 R28, R28, 0x3, RZ ;  /* 0x000000031c1c7819 */ /* 0x000fe400000012ff */
[----:B------:R-:W-:-:S02]  /*c480*/  SHF.R.U64 R32, R32, 0x3, RZ ;  /* 0x0000000320207819 */ /* 0x000fc400000012ff */
[----:B------:R-:W-:Y:S02]  /*c490*/  SHF.R.U64 R36, R36, 0x3, RZ ;  /* 0x0000000324247819 */ /* 0x000fe400000012ff */
        /* <DEDUP_REMOVED lines=24> */
[----:B------:R-:W-:Y:S01]  /*c620*/  LOP3.LUT R52, R53, 0x380, RZ, 0xc0, !PT ;  /* 0x0000038035347812 */ /* 0x000fe200078ec0ff */
[----:B------:R-:W5:Y:S01]  /*c630*/  LD.E.128 R40, desc[UR14][R40.64] ;  /* 0x0000000e28287980 */ /* 0x000f62000c101d00 */
[----:B------:R-:W-:Y:S01]  /*c640*/  LOP3.LUT R56, R57, 0x380, RZ, 0xc0, !PT ;  /* 0x0000038039387812 */ /* 0x000fe200078ec0ff */
[----:B------:R-:W-:Y:S01]  /*c650*/  IMAD.X R73, RZ, RZ, R3, P2 ;  /* 0x000000ffff497224 */ /* 0x000fe200010e0603 */
[----:B------:R-:W-:Y:S01]  /*c660*/  LOP3.LUT R60, R61, 0x380, RZ, 0xc0, !PT ;  /* 0x000003803d3c7812 */ /* 0x000fe200078ec0ff */
[----:B------:R-:W5:Y:S01]  /*c670*/  LD.E.128 R44, desc[UR14][R44.64] ;  /* 0x0000000e2c2c7980 */ /* 0x000f62000c101d00 */
[----:B------:R-:W-:-:S02]  /*c680*/  LOP3.LUT R64, R65, 0x380, RZ, 0xc0, !PT ;  /* 0x0000038041407812 */ /* 0x000fc400078ec0ff */
[----:B------:R-:W-:Y:S01]  /*c690*/  LOP3.LUT R68, R69, 0x380, RZ, 0xc0, !PT ;  /* 0x0000038045447812 */ /* 0x000fe200078ec0ff */
[----:B------:R-:W5:Y:S01]  /*c6a0*/  LD.E.128 R48, desc[UR14][R48.64] ;  /* 0x0000000e30307980 */ /* 0x000f62000c101d00 */
[----:B------:R-:W-:Y:S02]  /*c6b0*/  LOP3.LUT R4, R5, 0x380, RZ, 0xc0, !PT ;  /* 0x0000038005047812 */ /* 0x000fe400078ec0ff */
[----:B------:R-:W-:Y:S02]  /*c6c0*/  LOP3.LUT R7, R2, 0x380, RZ, 0xc0, !PT ;  /* 0x0000038002077812 */ /* 0x000fe400078ec0ff */
[----:B------:R-:W-:Y:S02]  /*c6d0*/  SHF.R.U64 R52, R52, 0x3, RZ ;  /* 0x0000000334347819 */ /* 0x000fe400000012ff */
        /* <DEDUP_REMOVED lines=16> */
[----:B------:R-:W-:Y:S01]  /*c7e0*/  LOP3.LUT R72, R4, R5, RZ, 0x3c, !PT ;  /* 0x0000000504487212 */ /* 0x000fe200078e3cff */
[----:B------:R-:W5:Y:S01]  /*c7f0*/  LD.E.128 R52, desc[UR14][R52.64] ;  /* 0x0000000e34347980 */ /* 0x000f62000c101d00 */
[----:B------:R-:W-:-:S03]  /*c800*/  LOP3.LUT R2, R7, R2, RZ, 0x3c, !PT ;  /* 0x0000000207027212 */ /* 0x000fc600078e3cff */
[----:B------:R-:W5:Y:S04]  /*c810*/  LD.E.128 R56, desc[UR14][R56.64] ;  /* 0x0000000e38387980 */ /* 0x000f68000c101d00 */
[----:B------:R0:W5:Y:S04]  /*c820*/  LD.E.128 R4, desc[UR14][R2.64] ;  /* 0x0000000e02047980 */ /* 0x000168000c101d00 */
[----:B------:R-:W5:Y:S04]  /*c830*/  LD.E.128 R60, desc[UR14][R60.64] ;  /* 0x0000000e3c3c7980 */ /* 0x000f68000c101d00 */
[----:B------:R-:W5:Y:S04]  /*c840*/  LD.E.128 R64, desc[UR14][R64.64] ;  /* 0x0000000e40407980 */ /* 0x000f68000c101d00 */
[----:B------:R-:W5:Y:S04]  /*c850*/  LD.E.128 R68, desc[UR14][R68.64] ;  /* 0x0000000e44447980 */ /* 0x000f68000c101d00 */
[----:B------:R-:W5:Y:S01]  /*c860*/  LD.E.128 R72, desc[UR14][R72.64] ;  /* 0x0000000e48487980 */ /* 0x000f62000c101d00 */
[----:B------:R-:W-:-:S02]  /*c870*/  ULDC.64 UR14, c[0x0][0xaa0] ;  /* 0x0002a800000e7ab9 */ /* 0x000fc40000000a00 */
[----:B------:R-:W-:Y:S01]  /*c880*/  UIMAD UR13, UR16, UR14, URZ ;  /* 0x0000000e100d72a4 */ /* 0x000fe2000f8e023f */
[----:B0-----:R-:W-:Y:S01]  /*c890*/  IMAD.U32 R3, RZ, RZ, UR17 ;  /* 0x00000011ff037e24 */ /* 0x001fe2000f8e00ff */
[----:B------:R-:W-:Y:S01]  /*c8a0*/  UIMAD.WIDE.U32 UR10, UR4, UR14, URZ ;  /* 0x0000000e040a72a5 */ /* 0x000fe2000f8e003f */
[----:B------:R-:W-:Y:S01]  /*c8b0*/  IMAD R2, R18, 0x20, R79 ;  /* 0x0000002012027824 */ /* 0x000fe200078e024f */
[----:B------:R-:W-:Y:S01]  /*c8c0*/  UIMAD UR13, UR4, UR15, UR13 ;  /* 0x0000000f040d72a4 */ /* 0x000fe2000f8e020d */
[----:B------:R-:W-:Y:S01]  /*c8d0*/  IMAD.U32 R80, RZ, RZ, UR17 ;  /* 0x00000011ff507e24 */ /* 0x000fe2000f8e00ff */
[----:B------:R-:W-:Y:S01]  /*c8e0*/  @!PT LDS RZ, [RZ] ;  /* 0x00000000fffff984 */ /* 0x000fe20000000800 */
[----:B------:R-:W-:Y:S01]  /*c8f0*/  @!PT LDS RZ, [RZ] ;  /* 0x00000000fffff984 */ /* 0x000fe20000000800 */
[----:B------:R-:W-:Y:S01]  /*c900*/  @!PT LDS RZ, [RZ] ;  /* 0x00000000fffff984 */ /* 0x000fe20000000800 */
[----:B------:R-:W-:Y:S01]  /*c910*/  @!PT LDS RZ, [RZ] ;  /* 0x00000000fffff984 */ /* 0x000fe20000000800 */
[----:B------:R0:W-:Y:S06]  /*c920*/  MEMBAR.ALL.CTA ;  /* 0x0000000000007992 */ /* 0x0001ec0000008000 */
[----:B0-----:R-:W0:Y:S01]  /*c930*/  FENCE.VIEW.ASYNC.S ;  /* 0x00000000000073c6 */ /* 0x001e220000000000 */
[----:B------:R-:W-:Y:S01]  /*c940*/  ULDC.64 UR14, c[0x0][0xae8] ;  /* 0x0002ba00000e7ab9 */ /* 0x000fe20000000a00 */
[----:B------:R-:W-:-:S02]  /*c950*/  UIADD3 UR11, UR11, UR13, URZ ;  /* 0x0000000d0b0b7290 */ /* 0x000fc4000fffe03f */
[----:B------:R-:W-:Y:S02]  /*c960*/  USHF.R.S32.HI UR4, URZ, 0x1f, UR9 ;  /* 0x0000001f3f047899 */ /* 0x000fe40008011409 */
[----:B------:R-:W-:Y:S01]  /*c970*/  UIMAD.WIDE.U32 UR10, UR18, UR14, UR10 ;  /* 0x0000000e120a72a5 */ /* 0x000fe2000f8e000a */
[----:B------:R-:W-:Y:S01]  /*c980*/  IMAD R20, R3, 0x80, R2 ;  /* 0x0000008003147824 */ /* 0x000fe200078e0202 */
[----:B------:R-:W-:Y:S02]  /*c990*/  @UP1 ULDC UR13, c[0x0][0xbec] ;  /* 0x0002fb00000d1ab9 */ /* 0x000fe40000000800 */
[----:B------:R-:W-:-:S03]  /*c9a0*/  UIMAD UR11, UR18, UR15, UR11 ;  /* 0x0000000f120b72a4 */ /* 0x000fc6000f8e020b */
[----:B------:R-:W-:Y:S02]  /*c9b0*/  ULDC.64 UR14, c[0x0][0xaf0] ;  /* 0x0002bc00000e7ab9 */ /* 0x000fe40000000a00 */
[----:B------:R-:W-:Y:S01]  /*c9c0*/  UIMAD UR4, UR4, UR14, URZ ;  /* 0x0000000e040472a4 */ /* 0x000fe2000f8e023f */
[----:B------:R-:W-:Y:S01]  /*c9d0*/  @P1 IMAD.HI.U32 R2, R20, UR13, RZ ;  /* 0x0000000d14021c27 */ /* 0x000fe2000f8e00ff */
[----:B------:R-:W-:Y:S02]  /*c9e0*/  UIMAD.WIDE.U32 UR10, UR9, UR14, UR10 ;  /* 0x0000000e090a72a5 */ /* 0x000fe4000f8e000a */
[----:B------:R-:W-:Y:S01]  /*c9f0*/  UIMAD UR4, UR9, UR15, UR4 ;  /* 0x0000000f090472a4 */ /* 0x000fe2000f8e0204 */
[----:B------:R-:W-:Y:S02]  /*ca00*/  IMAD.MOV.U32 R21, RZ, RZ, R20 ;  /* 0x000000ffff157224 */ /* 0x000fe400078e0014 */
[----:B------:R-:W-:Y:S02]  /*ca10*/  @UP1 ULDC UR9, c[0x0][0xbf0] ;  /* 0x0002fc0000091ab9 */ /* 0x000fe40000000800 */
[----:B------:R-:W-:Y:S01]  /*ca20*/  @P1 SHF.R.U32.HI R21, RZ, UR9, R2 ;  /* 0x00000009ff151c19 */ /* 0x000fe20008011602 */
[----:B------:R-:W-:Y:S01]  /*ca30*/  UIADD3 UR4, UR11, UR4, URZ ;  /* 0x000000040b047290 */ /* 0x000fe2000fffe03f */
[----:B------:R-:W-:-:S02]  /*ca40*/  IMAD.U32 R2, RZ, RZ, UR10 ;  /* 0x0000000aff027e24 */ /* 0x000fc4000f8e00ff */
[--C-:B------:R-:W-:Y:S01]  /*ca50*/  SHF.R.S32.HI R18, RZ, 0x1f, R21.reuse ;  /* 0x0000001fff127819 */ /* 0x100fe20000011415 */
[----:B------:R-:W-:Y:S02]  /*ca60*/  IMAD.MOV R77, RZ, RZ, -R21 ;  /* 0x000000ffff4d7224 */ /* 0x000fe400078e0a15 */
[----:B------:R-:W-:Y:S01]  /*ca70*/  IMAD.U32 R3, RZ, RZ, UR11 ;  /* 0x0000000bff037e24 */ /* 0x000fe2000f8e00ff */
[----:B------:R-:W-:Y:S01]  /*ca80*/  ULDC.64 UR10, c[0x0][0xae0] ;  /* 0x0002b800000a7ab9 */ /* 0x000fe20000000a00 */
[----:B------:R-:W-:Y:S02]  /*ca90*/  IMAD.U32 R3, RZ, RZ, UR4 ;  /* 0x00000004ff037e24 */ /* 0x000fe4000f8e00ff */
[----:B------:R-:W-:Y:S02]  /*caa0*/  IMAD R18, R18, UR10, RZ ;  /* 0x0000000a12127c24 */ /* 0x000fe4000f8e02ff */
[----:B------:R-:W-:Y:S02]  /*cab0*/  IMAD R77, R77, UR20, R20 ;  /* 0x000000144d4d7c24 */ /* 0x000fe4000f8e0214 */
[----:B------:R-:W-:-:S04]  /*cac0*/  IMAD.WIDE.U32 R2, R21, UR10, R2 ;  /* 0x0000000a15027c25 */ /* 0x000fc8000f8e0002 */
[----:B------:R-:W-:Y:S01]  /*cad0*/  IMAD R21, R21, UR11, R18 ;  /* 0x0000000b15157c24 */ /* 0x000fe2000f8e0212 */
[----:B------:R-:W-:Y:S01]  /*cae0*/  SHF.R.S32.HI R18, RZ, 0x1f, R77 ;  /* 0x0000001fff127819 */ /* 0x000fe2000001144d */
[----:B------:R-:W-:Y:S02]  /*caf0*/  ULDC.64 UR10, c[0x0][0xad8] ;  /* 0x0002b600000a7ab9 */ /* 0x000fe40000000a00 */
[----:B------:R-:W-:Y:S02]  /*cb00*/  IMAD.IADD R3, R3, 0x1, R21 ;  /* 0x0000000103037824 */ /* 0x000fe400078e0215 */
[----:B------:R-:W-:Y:S02]  /*cb10*/  IMAD R18, R18, UR10, RZ ;  /* 0x0000000a12127c24 */ /* 0x000fe4000f8e02ff */
[----:B------:R-:W-:Y:S02]  /*cb20*/  IMAD R80, R80, 0x80, R79 ;  /* 0x0000008050507824 */ /* 0x000fe400078e024f */
[----:B------:R-:W-:-:S02]  /*cb30*/  IMAD R21, R77, UR11, R18 ;  /* 0x0000000b4d157c24 */ /* 0x000fc4000f8e0212 */
[----:B------:R-:W-:Y:S01]  /*cb40*/  IMAD.WIDE.U32 R2, R77, UR10, R2 ;  /* 0x0000000a4d027c25 */ /* 0x000fe2000f8e0002 */
[----:B------:R-:W-:-:S03]  /*cb50*/  ULDC.64 UR10, c[0x0][0xa80] ;  /* 0x0002a000000a7ab9 */ /* 0x000fc60000000a00 */
[----:B------:R-:W-:Y:S01]  /*cb60*/  VIADD R22, R80, 0x40 ;  /* 0x0000004050167836 */ /* 0x000fe20000000000 */
[----:B------:R-:W-:Y:S01]  /*cb70*/  LEA R18, P2, R2, UR10, 0x1 ;  /* 0x0000000a02127c11 */ /* 0x000fe2000f8408ff */
[----:B------:R-:W-:Y:S01]  /*cb80*/  IMAD.IADD R3, R3, 0x1, R21 ;  /* 0x0000000103037824 */ /* 0x000fe200078e0215 */
[----:B------:R-:W-:Y:S02]  /*cb90*/  UIADD3 UR8, UR8, 0x38820, URZ ;  /* 0x0003882008087890 */ /* 0x000fe4000fffe03f */
[----:B------:R-:W-:Y:S02]  /*cba0*/  ISETP.GE.AND P0, PT, R22, UR12, PT ;  /* 0x0000000c16007c0c */ /* 0x000fe4000bf06270 */
[----:B------:R-:W-:Y:S02]  /*cbb0*/  LEA.HI.X R22, R2, UR11, R3, 0x1, P2 ;  /* 0x0000000b02167c11 */ /* 0x000fe400090f0c03 */
[C---:B------:R-:W-:Y:S01]  /*cbc0*/  ISETP.GE.AND P2, PT, R80.reuse, UR12, PT ;  /* 0x0000000c50007c0c */ /* 0x040fe2000bf46270 */
[----:B------:R-:W-:Y:S01]  /*cbd0*/  UPRMT UR8, URZ, 0x654, UR8 ;  /* 0x000006543f087896 */ /* 0x000fe20008000008 */
[----:B------:R-:W-:-:S02]  /*cbe0*/  VIADD R20, R80, 0x20 ;  /* 0x0000002050147836 */ /* 0x000fc40000000000 */
[C---:B------:R-:W-:Y:S02]  /*cbf0*/  VIADD R82, R0.reuse, 0x40 ;  /* 0x0000004000527836 */ /* 0x040fe40000000000 */
[C---:B------:R-:W-:Y:S02]  /*cc00*/  VIADD R84, R0.reuse, 0x80 ;  /* 0x0000008000547836 */ /* 0x040fe40000000000 */
[----:B------:R-:W-:Y:S01]  /*cc10*/  VIADD R86, R0, 0xc0 ;  /* 0x000000c000567836 */ /* 0x000fe20000000000 */
[----:B0-----:R0:W1:Y:S01]  /*cc20*/  SHFL.IDX PT, R81, R18, RZ, 0x181f ;  /* 0x00181fff12517589 */ /* 0x00106200000e0000 */
[----:B------:R-:W-:Y:S01]  /*cc30*/  SYNCS.ARRIVE.TRANS64.RED.A1T0 RZ, [UR8], RZ ;  /* 0x000000ffffff79a7 */ /* 0x000fe20008100408 */
[----:B------:R-:W-:Y:S02]  /*cc40*/  BSSY B1, `(.L_x_212) ;  /* 0x000001a000017945 */ /* 0x000fe40003800000 */
[----:B------:R0:W2:Y:S01]  /*cc50*/  SHFL.IDX PT, R79, R22, RZ, 0x181f ;  /* 0x00181fff164f7589 */ /* 0x0000a200000e0000 */
[----:B------:R-:W-:-:S02]  /*cc60*/  ISETP.GE.AND P1, PT, R20, UR12, PT ;  /* 0x0000000c14007c0c */ /* 0x000fc4000bf26270 */
[----:B------:R-:W-:Y:S02]  /*cc70*/  SHF.R.S32.HI R88, RZ, 0x1f, R0 ;  /* 0x0000001fff587819 */ /* 0x000fe40000011400 */
[----:B------:R-:W-:Y:S02]  /*cc80*/  SHF.R.S32.HI R83, RZ, 0x1f, R82 ;  /* 0x0000001fff537819 */ /* 0x000fe40000011452 */
[----:B------:R-:W-:Y:S02]  /*cc90*/  SHF.R.S32.HI R85, RZ, 0x1f, R84 ;  /* 0x0000001fff557819 */ /* 0x000fe40000011454 */
[----:B------:R-:W-:Y:S01]  /*cca0*/  SHF.R.S32.HI R87, RZ, 0x1f, R86 ;  /* 0x0000001fff577819 */ /* 0x000fe20000011456 */
[----:B0-----:R-:W-:Y:S06]  /*ccb0*/  @P2 BRA `(.L_x_213) ;  /* 0x0000000000482947 */ /* 0x001fec0003800000 */
[----:B------:R-:W-:Y:S01]  /*ccc0*/  ULDC UR4, c[0x0][0xac8] ;  /* 0x0002b20000047ab9 */ /* 0x000fe20000000800 */
[----:B------:R-:W-:Y:S01]  /*ccd0*/  ULDC.64 UR8, c[0x0][0x208] ;  /* 0x0000820000087ab9 */ /* 0x000fe20000000a00 */
[----:B------:R-:W-:Y:S02]  /*cce0*/  ISETP.GE.AND P5, PT, R0, UR4, PT ;  /* 0x0000000400007c0c */ /* 0x000fe4000bfa6270 */
[----:B------:R-:W-:Y:S02]  /*ccf0*/  ISETP.GE.AND P4, PT, R82, UR4, PT ;  /* 0x0000000452007c0c */ /* 0x000fe4000bf86270 */
[----:B------:R-:W-:Y:S02]  /*cd00*/  ISETP.GE.AND P3, PT, R84, UR4, PT ;  /* 0x0000000454007c0c */ /* 0x000fe4000bf66270 */
[----:B------:R-:W-:-:S07]  /*cd10*/  ISETP.GE.AND P2, PT, R86, UR4, PT ;  /* 0x0000000456007c0c */ /* 0x000fce000bf46270 */
[----:B-1----:R-:W-:-:S04]  /*cd20*/  @!P5 LEA R2, P6, R0, R81, 0x1 ;  /* 0x000000510002d211 */ /* 0x002fc800078c08ff */
[----:B--2---:R-:W-:Y:S02]  /*cd30*/  @!P5 LEA.HI.X R3, R0, R79, R88, 0x1, P6 ;  /* 0x0000004f0003d211 */ /* 0x004fe400030f0c58 */
[----:B------:R-:W-:-:S03]  /*cd40*/  @!P4 LEA R20, P6, R82, R81, 0x1 ;  /* 0x000000515214c211 */ /* 0x000fc600078c08ff */
[----:B-----5:R0:W-:Y:S01]  /*cd50*/  @!P5 ST.E.128 desc[UR8][R2.64], R4 ;  /* 0x000000040200d985 */ /* 0x0201e2000c101d08 */
[----:B------:R-:W-:Y:S02]  /*cd60*/  @!P4 LEA.HI.X R21, R82, R79, R83, 0x1, P6 ;  /* 0x0000004f5215c211 */ /* 0x000fe400030f0c53 */
[----:B------:R-:W-:-:S03]  /*cd70*/  @!P3 LEA R76, P6, R84, R81, 0x1 ;  /* 0x00000051544cb211 */ /* 0x000fc600078c08ff */
[----:B------:R0:W-:Y:S01]  /*cd80*/  @!P4 ST.E.128 desc[UR8][R20.64], R28 ;  /* 0x0000001c1400c985 */ /* 0x0001e2000c101d08 */
[----:B------:R-:W-:Y:S02]  /*cd90*/  @!P3 LEA.HI.X R77, R84, R79, R85, 0x1, P6 ;  /* 0x0000004f544db211 */ /* 0x000fe400030f0c55 */
[----:B------:R-:W-:-:S03]  /*cda0*/  @!P2 LEA R78, P6, R86, R81, 0x1 ;  /* 0x00000051564ea211 */ /* 0x000fc600078c08ff */
[----:B------:R0:W-:Y:S01]  /*cdb0*/  @!P3 ST.E.128 desc[UR8][R76.64], R44 ;  /* 0x0000002c4c00b985 */ /* 0x0001e2000c101d08 */
[----:B------:R-:W-:-:S05]  /*cdc0*/  @!P2 LEA.HI.X R79, R86, R79, R87, 0x1, P6 ;  /* 0x0000004f564fa211 */ /* 0x000fca00030f0c57 */
[----:B------:R0:W-:Y:S04]  /*cdd0*/  @!P2 ST.E.128 desc[UR8][R78.64], R60 ;  /* 0x0000003c4e00a985 */ /* 0x0001e8000c101d08 */
.L_x_213:
[----:B------:R-:W-:Y:S05]  /*cde0*/  BSYNC B1 ;  /* 0x0000000000017941 */ /* 0x000fea0003800000 */
.L_x_212:
[----:B0-----:R0:W3:Y:S01]  /*cdf0*/  SHFL.IDX PT, R21, R22, 0x1, 0x181f ;  /* 0x00381f0016157f89 */ /* 0x0010e200000e0000 */
[----:B------:R-:W-:Y:S03]  /*ce00*/  BSSY B1, `(.L_x_214) ;  /* 0x0000015000017945 */ /* 0x000fe60003800000 */
[----:B-----5:R0:W4:Y:S01]  /*ce10*/  SHFL.IDX PT, R7, R18, 0x1, 0x181f ;  /* 0x00381f0012077f89 */ /* 0x02012200000e0000 */
[----:B------:R-:W-:Y:S05]  /*ce20*/  @P1 BRA `(.L_x_215) ;  /* 0x0000000000481947 */ /* 0x000fea0003800000 */
[----:B------:R-:W-:Y:S01]  /*ce30*/  ULDC UR4, c[0x0][0xac8] ;  /* 0x0002b20000047ab9 */ /* 0x000fe20000000800 */
[----:B------:R-:W-:Y:S01]  /*ce40*/  ULDC.64 UR8, c[0x0][0x208] ;  /* 0x0000820000087ab9 */ /* 0x000fe20000000a00 */
[----:B------:R-:W-:Y:S02]  /*ce50*/  ISETP.GE.AND P4, PT, R0, UR4, PT ;  /* 0x0000000400007c0c */ /* 0x000fe4000bf86270 */
[----:B------:R-:W-:Y:S02]  /*ce60*/  ISETP.GE.AND P3, PT, R82, UR4, PT ;  /* 0x0000000452007c0c */ /* 0x000fe4000bf66270 */
[----:B------:R-:W-:Y:S02]  /*ce70*/  ISETP.GE.AND P2, PT, R84, UR4, PT ;  /* 0x0000000454007c0c */ /* 0x000fe4000bf46270 */
[----:B------:R-:W-:-:S07]  /*ce80*/  ISETP.GE.AND P1, PT, R86, UR4, PT ;  /* 0x0000000456007c0c */ /* 0x000fce000bf26270 */
[-C--:B----4-:R-:W-:Y:S02]  /*ce90*/  @!P4 LEA R2, P6, R0, R7.reuse, 0x1 ;  /* 0x000000070002c211 */ /* 0x090fe400078c08ff */
[----:B------:R-:W-:Y:S02]  /*cea0*/  @!P3 LEA R4, P5, R82, R7, 0x1 ;  /* 0x000000075204b211 */ /* 0x000fe400078a08ff */
[----:B---3--:R-:W-:Y:S02]  /*ceb0*/  @!P4 LEA.HI.X R3, R0, R21, R88, 0x1, P6 ;  /* 0x000000150003c211 */ /* 0x008fe400030f0c58 */
[----:B------:R-:W-:Y:S02]  /*cec0*/  @!P2 LEA R6, P6, R84, R7, 0x1 ;  /* 0x000000075406a211 */ /* 0x000fe400078c08ff */
[----:B------:R-:W-:Y:S01]  /*ced0*/  @!P3 LEA.HI.X R5, R82, R21, R83, 0x1, P5 ;  /* 0x000000155205b211 */ /* 0x000fe200028f0c53 */
[----:B------:R3:W-:Y:S01]  /*cee0*/  @!P4 ST.E.128 desc[UR8][R2.64], R8 ;  /* 0x000000080200c985 */ /* 0x0007e2000c101d08 */
[----:B------:R-:W-:-:S02]  /*cef0*/  @!P1 LEA R20, P5, R86, R7, 0x1 ;  /* 0x0000000756149211 */ /* 0x000fc400078a08ff */
[-C--:B------:R-:W-:Y:S01]  /*cf00*/  @!P2 LEA.HI.X R7, R84, R21.reuse, R85, 0x1, P6 ;  /* 0x000000155407a211 */ /* 0x080fe200030f0c55 */
[----:B------:R3:W-:Y:S01]  /*cf10*/  @!P3 ST.E.128 desc[UR8][R4.64], R32 ;  /* 0x000000200400b985 */ /* 0x0007e2000c101d08 */
[----:B------:R-:W-:-:S03]  /*cf20*/  @!P1 LEA.HI.X R21, R86, R21, R87, 0x1, P5 ;  /* 0x0000001556159211 */ /* 0x000fc600028f0c57 */
[----:B------:R3:W-:Y:S04]  /*cf30*/  @!P2 ST.E.128 desc[UR8][R6.64], R48 ;  /* 0x000000300600a985 */ /* 0x0007e8000c101d08 */
[----:B------:R3:W-:Y:S02]  /*cf40*/  @!P1 ST.E.128 desc[UR8][R20.64], R64 ;  /* 0x0000004014009985 */ /* 0x0007e4000c101d08 */
.L_x_215:
[----:B------:R-:W-:Y:S05]  /*cf50*/  BSYNC B1 ;  /* 0x0000000000017941 */ /* 0x000fea0003800000 */
.L_x_214:
[----:B---3--:R3:W0:Y:S01]  /*cf60*/  SHFL.IDX PT, R9, R22, 0x2, 0x181f ;  /* 0x00581f0016097f89 */ /* 0x00862200000e0000 */
[----:B------:R-:W-:Y:S03]  /*cf70*/  BSSY B1, `(.L_x_216) ;  /* 0x0000015000017945 */ /* 0x000fe60003800000 */
[----:B------:R3:W0:Y:S01]  /*cf80*/  SHFL.IDX PT, R5, R18, 0x2, 0x181f ;  /* 0x00581f0012057f89 */ /* 0x00062200000e0000 */
[----:B------:R-:W-:Y:S05]  /*cf90*/  @P0 BRA `(.L_x_217) ;  /* 0x0000000000480947 */ /* 0x000fea0003800000 */
[----:B------:R-:W-:Y:S01]  /*cfa0*/  ULDC UR4, c[0x0][0xac8] ;  /* 0x0002b20000047ab9 */ /* 0x000fe20000000800 */
[----:B------:R-:W-:Y:S01]  /*cfb0*/  ULDC.64 UR8, c[0x0][0x208] ;  /* 0x0000820000087ab9 */ /* 0x000fe20000000a00 */
[----:B------:R-:W-:Y:S02]  /*cfc0*/  ISETP.GE.AND P3, PT, R0, UR4, PT ;  /* 0x0000000400007c0c */ /* 0x000fe4000bf66270 */
[----:B------:R-:W-:Y:S02]  /*cfd0*/  ISETP.GE.AND P2, PT, R82, UR4, PT ;  /* 0x0000000452007c0c */ /* 0x000fe4000bf46270 */
[----:B------:R-:W-:Y:S02]  /*cfe0*/  ISETP.GE.AND P1, PT, R84, UR4, PT ;  /* 0x0000000454007c0c */ /* 0x000fe4000bf26270 */
[----:B------:R-:W-:-:S07]  /*cff0*/  ISETP.GE.AND P0, PT, R86, UR4, PT ;  /* 0x0000000456007c0c */ /* 0x000fce000bf06270 */
[-C--:B0-----:R-:W-:Y:S02]  /*d000*/  @!P3 LEA R2, P6, R0, R5.reuse, 0x1 ;  /* 0x000000050002b211 */ /* 0x081fe400078c08ff */
[-C--:B------:R-:W-:Y:S02]  /*d010*/  @!P2 LEA R4, P5, R82, R5.reuse, 0x1 ;  /* 0x000000055204a211 */ /* 0x080fe400078a08ff */
[----:B------:R-:W-:Y:S02]  /*d020*/  @!P1 LEA R6, P4, R84, R5, 0x1 ;  /* 0x0000000554069211 */ /* 0x000fe400078808ff */
[----:B------:R-:W-:Y:S02]  /*d030*/  @!P3 LEA.HI.X R3, R0, R9, R88, 0x1, P6 ;  /* 0x000000090003b211 */ /* 0x000fe400030f0c58 */
[----:B------:R-:W-:Y:S02]  /*d040*/  @!P0 LEA R8, P6, R86, R5, 0x1 ;  /* 0x0000000556088211 */ /* 0x000fe400078c08ff */
[-C--:B------:R-:W-:Y:S01]  /*d050*/  @!P2 LEA.HI.X R5, R82, R9.reuse, R83, 0x1, P5 ;  /* 0x000000095205a211 */ /* 0x080fe200028f0c53 */
[----:B------:R0:W-:Y:S01]  /*d060*/  @!P3 ST.E.128 desc[UR8][R2.64], R12 ;  /* 0x0000000c0200b985 */ /* 0x0001e2000c101d08 */
[----:B----4-:R-:W-:-:S02]  /*d070*/  @!P1 LEA.HI.X R7, R84, R9, R85, 0x1, P4 ;  /* 0x0000000954079211 */ /* 0x010fc400020f0c55 */
[----:B------:R-:W-:Y:S01]  /*d080*/  @!P0 LEA.HI.X R9, R86, R9, R87, 0x1, P6 ;  /* 0x0000000956098211 */ /* 0x000fe200030f0c57 */
[----:B------:R0:W-:Y:S04]  /*d090*/  @!P2 ST.E.128 desc[UR8][R4.64], R36 ;  /* 0x000000240400a985 */ /* 0x0001e8000c101d08 */
[----:B------:R0:W-:Y:S04]  /*d0a0*/  @!P1 ST.E.128 desc[UR8][R6.64], R52 ;  /* 0x0000003406009985 */ /* 0x0001e8000c101d08 */
[----:B------:R0:W-:Y:S02]  /*d0b0*/  @!P0 ST.E.128 desc[UR8][R8.64], R68 ;  /* 0x0000004408008985 */ /* 0x0001e4000c101d08 */
.L_x_217:
[----:B------:R-:W-:Y:S05]  /*d0c0*/  BSYNC B1 ;  /* 0x0000000000017941 */ /* 0x000fea0003800000 */
.L_x_216:
[----:B0-----:R-:W-:Y:S01]  /*d0d0*/  VIADD R2, R80, 0x60 ;  /* 0x0000006050027836 */ /* 0x001fe20000000000 */
[----:B------:R0:W0:Y:S04]  /*d0e0*/  SHFL.IDX PT, R9, R22, 0x3, 0x181f ;  /* 0x00781f0016097f89 */ /* 0x00002800000e0000 */
[----:B------:R-:W-:Y:S01]  /*d0f0*/  ISETP.GE.AND P0, PT, R2, UR12, PT ;  /* 0x0000000c02007c0c */ /* 0x000fe2000bf06270 */
[----:B------:R0:W0:-:S12]  /*d100*/  SHFL.IDX PT, R11, R18, 0x3, 0x181f ;  /* 0x00781f00120b7f89 */ /* 0x00001800000e0000 */
[----:B------:R-:W-:Y:S05]  /*d110*/  @P0 BRA `(.L_x_218) ;  /* 0x0000002800440947 */ /* 0x000fea0003800000 */
[----:B------:R-:W-:Y:S01]  /*d120*/  ULDC UR4, c[0x0][0xac8] ;  /* 0x0002b20000047ab9 */ /* 0x000fe20000000800 */
[----:B------:R-:W-:Y:S01]  /*d130*/  ULDC.64 UR8, c[0x0][0x208] ;  /* 0x0000820000087ab9 */ /* 0x000fe20000000a00 */
[----:B------:R-:W-:Y:S02]  /*d140*/  ISETP.GE.AND P3, PT, R0, UR4, PT ;  /* 0x0000000400007c0c */ /* 0x000fe4000bf66270 */
[----:B------:R-:W-:Y:S02]  /*d150*/  ISETP.GE.AND P4, PT, R82, UR4, PT ;  /* 0x0000000452007c0c */ /* 0x000fe4000bf86270 */
[----:B------:R-:W-:-:S09]  /*d160*/  ISETP.GE.AND P5, PT, R84, UR4, PT ;  /* 0x0000000454007c0c */ /* 0x000fd2000bfa6270 */
[-C--:B0-----:R-:W-:Y:S02]  /*d170*/  @!P3 LEA R2, P0, R0, R11.reuse, 0x1 ;  /* 0x0000000b0002b211 */ /* 0x081fe400078008ff */
[----:B------:R-:W-:Y:S02]  /*d180*/  @!P4 LEA R4, P1, R82, R11, 0x1 ;  /* 0x0000000b5204c211 */ /* 0x000fe400078208ff */
[----:B------:R-:W-:Y:S02]  /*d190*/  @!P3 LEA.HI.X R3, R0, R9, R88, 0x1, P0 ;  /* 0x000000090003b211 */ /* 0x000fe400000f0c58 */
[----:B------:R-:W-:Y:S02]  /*d1a0*/  ISETP.GE.AND P0, PT, R86, UR4, PT ;  /* 0x0000000456007c0c */ /* 0x000fe4000bf06270 */
[----:B------:R-:W-:Y:S01]  /*d1b0*/  @!P5 LEA R6, P2, R84, R11, 0x1 ;  /* 0x0000000b5406d211 */ /* 0x000fe200078408ff */
[----:B------:R0:W-:Y:S01]  /*d1c0*/  @!P3 ST.E.128 desc[UR8][R2.64], R24 ;  /* 0x000000180200b985 */ /* 0x0001e2000c101d08 */
[----:B------:R-:W-:-:S02]  /*d1d0*/  @!P4 LEA.HI.X R5, R82, R9, R83, 0x1, P1 ;  /* 0x000000095205c211 */ /* 0x000fc400008f0c53 */
[----:B----4-:R-:W-:-:S03]  /*d1e0*/  @!P5 LEA.HI.X R7, R84, R9, R85, 0x1, P2 ;  /* 0x000000095407d211 */ /* 0x010fc600010f0c55 */
[----:B------:R0:W-:Y:S04]  /*d1f0*/  @!P4 ST.E.128 desc[UR8][R4.64], R40 ;  /* 0x000000280400c985 */ /* 0x0001e8000c101d08 */
[----:B------:R0:W-:Y:S01]  /*d200*/  @!P5 ST.E.128 desc[UR8][R6.64], R56 ;  /* 0x000000380600d985 */ /* 0x0001e2000c101d08 */
[----:B------:R-:W-:Y:S05]  /*d210*/  @P0 BRA `(.L_x_218) ;  /* 0x0000002800040947 */ /* 0x000fea0003800000 */
[----:B0-----:R-:W-:Y:S01]  /*d220*/  LEA R2, P0, R86, R11, 0x1 ;  /* 0x0000000b56027211 */ /* 0x001fe200078008ff */
[----:B------:R-:W-:-:S03]  /*d230*/  ULDC.64 UR8, c[0x0][0x208] ;  /* 0x0000820000087ab9 */ /* 0x000fc60000000a00 */
[----:B------:R-:W-:-:S05]  /*d240*/  LEA.HI.X R3, R86, R9, R87, 0x1, P0 ;  /* 0x0000000956037211 */ /* 0x000fca00000f0c57 */
[----:B------:R0:W-:Y:S01]  /*d250*/  ST.E.128 desc[UR8][R2.64], R72 ;  /* 0x0000004802007985 */ /* 0x0001e2000c101d08 */
[----:B------:R-:W-:Y:S05]  /*d260*/  BRA `(.L_x_218) ;  /* 0x0000002400f07947 */ /* 0x000fea0003800000 */
.L_x_211:
[----:B------:R-:W-:Y:S01]  /*d270*/  ULDC.64 UR14, c[0x0][0xb08] ;  /* 0x0002c200000e7ab9 */ /* 0x000fe20000000a00 */
[----:B------:R-:W-:Y:S01]  /*d280*/  R2UR UR19, R213 ;  /* 0x00000000d51372ca */ /* 0x000fe200000e0000 */
[----:B------:R-:W-:Y:S01]  /*d290*/  UIMAD UR13, UR16, UR14, URZ ;  /* 0x0000000e100d72a4 */ /* 0x000fe2000f8e023f */
[----:B------:R-:W-:Y:S01]  /*d2a0*/  R2UR UR18, R212 ;  /* 0x00000000d41272ca */ /* 0x000fe200000e0000 */
[----:B------:R-:W-:Y:S01]  /*d2b0*/  UIMAD.WIDE.U32 UR10, UR4, UR14, URZ ;  /* 0x0000000e040a72a5 */ /* 0x000fe2000f8e003f */
[----:B------:R-:W-:Y:S01]  /*d2c0*/  IMAD.MOV.U32 R5, RZ, RZ, R8 ;  /* 0x000000ffff057224 */ /* 0x000fe200078e0008 */
[----:B------:R-:W-:Y:S01]  /*d2d0*/  UIMAD UR13, UR4, UR15, UR13 ;  /* 0x0000000f040d72a4 */ /* 0x000fe2000f8e020d */
[----:B------:R-:W-:Y:S01]  /*d2e0*/  ISETP.GE.AND P0, PT, R12, UR12, PT ;  /* 0x0000000c0c007c0c */ /* 0x000fe2000bf06270 */
[----:B------:R-:W-:Y:S01]  /*d2f0*/  USHF.R.S32.HI UR4, URZ, 0x1f, UR9 ;  /* 0x0000001f3f047899 */ /* 0x000fe20008011409 */
[C---:B------:R-:W-:Y:S01]  /*d300*/  VIADD R176, R19.reuse, 0x18 ;  /* 0x0000001813b07836 */ /* 0x040fe20000000000 */
[----:B------:R-:W-:Y:S01]  /*d310*/  UIADD3 UR11, UR11, UR13, URZ ;  /* 0x0000000d0b0b7290 */ /* 0x000fe2000fffe03f */
[C---:B------:R-:W-:Y:S01]  /*d320*/  VIADD R178, R19.reuse, 0x10 ;  /* 0x0000001013b27836 */ /* 0x040fe20000000000 */
[----:B------:R-:W-:Y:S01]  /*d330*/  ULDC.64 UR14, c[0x0][0xb38] ;  /* 0x0002ce00000e7ab9 */ /* 0x000fe20000000a00 */
[----:B------:R-:W-:Y:S01]  /*d340*/  ULDC.64 UR16, c[0x0][0xb40] ;  /* 0x0002d00000107ab9 */ /* 0x000fe20000000a00 */
[----:B------:R-:W-:Y:S01]  /*d350*/  UIMAD.WIDE.U32 UR10, UR19, UR14, UR10 ;  /* 0x0000000e130a72a5 */ /* 0x000fe2000f8e000a */
[----:B------:R-:W-:Y:S01]  /*d360*/  VIADD R180, R19, 0x8 ;  /* 0x0000000813b47836 */ /* 0x000fe20000000000 */
[----:B------:R-:W-:Y:S01]  /*d370*/  UIMAD UR4, UR4, UR16, URZ ;  /* 0x00000010040472a4 */ /* 0x000fe2000f8e023f */
[----:B------:R-:W-:Y:S01]  /*d380*/  BSSY B1, `(.L_x_219) ;  /* 0x00000cc000017945 */ /* 0x000fe20003800000 */
[----:B------:R-:W-:Y:S01]  /*d390*/  UIMAD UR11, UR19, UR15, UR11 ;  /* 0x0000000f130b72a4 */ /* 0x000fe2000f8e020b */
[----:B------:R-:W-:Y:S01]  /*d3a0*/  SHF.R.S32.HI R22, RZ, 0x1f, R214 ;  /* 0x0000001fff167819 */ /* 0x000fe200000114d6 */
[----:B------:R-:W-:Y:S01]  /*d3b0*/  UIMAD UR4, UR9, UR17, UR4 ;  /* 0x00000011090472a4 */ /* 0x000fe2000f8e0204 */
[----:B------:R-:W-:Y:S01]  /*d3c0*/  SHF.R.S32.HI R152, RZ, 0x1f, R215 ;  /* 0x0000001fff987819 */ /* 0x000fe200000114d7 */
[----:B------:R-:W-:Y:S01]  /*d3d0*/  UIMAD.WIDE.U32 UR10, UR9, UR16, UR10 ;  /* 0x00000010090a72a5 */ /* 0x000fe2000f8e000a */
[----:B------:R-:W-:Y:S01]  /*d3e0*/  SHF.R.S32.HI R153, RZ, 0x1f, R216 ;  /* 0x0000001fff997819 */ /* 0x000fe200000114d8 */
[----:B------:R-:W-:Y:S01]  /*d3f0*/  ULDC.64 UR14, c[0x0][0xb48] ;  /* 0x0002d200000e7ab9 */ /* 0x000fe20000000a00 */
[----:B------:R-:W-:Y:S01]  /*d400*/  @UP1 ULDC UR9, c[0x0][0xbec] ;  /* 0x0002fb0000091ab9 */ /* 0x000fe20000000800 */
[----:B------:R-:W-:Y:S01]  /*d410*/  UIADD3 UR11, UR11, UR4, URZ ;  /* 0x000000040b0b7290 */ /* 0x000fe2000fffe03f */
[----:B------:R-:W-:Y:S01]  /*d420*/  @P1 IMAD.HI.U32 R0, R8, UR9, RZ ;  /* 0x0000000908001c27 */ /* 0x000fe2000f8e00ff */
[----:B------:R-:W-:Y:S01]  /*d430*/  UIADD3 UR8, UR8, 0x38820, URZ ;  /* 0x0003882008087890 */ /* 0x000fe2000fffe03f */
[----:B------:R-:W-:Y:S01]  /*d440*/  SHF.R.S32.HI R154, RZ, 0x1f, R217 ;  /* 0x0000001fff9a7819 */ /* 0x000fe200000114d9 */
[----:B------:R-:W-:Y:S01]  /*d450*/  @UP1 ULDC UR4, c[0x0][0xbf0] ;  /* 0x0002fc0000041ab9 */ /* 0x000fe20000000800 */
[----:B------:R-:W-:Y:S01]  /*d460*/  UIMAD.WIDE.U32 UR10, UR18, UR14, UR10 ;  /* 0x0000000e120a72a5 */ /* 0x000fe2000f8e000a */
[----:B------:R-:W-:Y:S01]  /*d470*/  @P1 SHF.R.U32.HI R5, RZ, UR4, R0 ;  /* 0x00000004ff051c19 */ /* 0x000fe20008011600 */
[----:B------:R-:W-:Y:S01]  /*d480*/  UPRMT UR8, URZ, 0x654, UR8 ;  /* 0x000006543f087896 */ /* 0x000fe20008000008 */
[----:B------:R-:W-:Y:S01]  /*d490*/  SHF.R.S32.HI R155, RZ, 0x1f, R218 ;  /* 0x0000001fff9b7819 */ /* 0x000fe200000114da */
[----:B------:R-:W-:Y:S01]  /*d4a0*/  UIMAD UR4, UR18, UR15, UR11 ;  /* 0x0000000f120472a4 */ /* 0x000fe2000f8e020b */
[--C-:B------:R-:W-:Y:S01]  /*d4b0*/  SHF.R.S32.HI R0, RZ, 0x1f, R5.reuse ;  /* 0x0000001fff007819 */ /* 0x100fe20000011405 */
[----:B------:R-:W-:Y:S01]  /*d4c0*/  IMAD.MOV R7, RZ, RZ, -R5 ;  /* 0x000000ffff077224 */ /* 0x000fe200078e0a05 */
[----:B------:R-:W-:Y:S01]  /*d4d0*/  ULDC.64 UR14, c[0x0][0xb30] ;  /* 0x0002cc00000e7ab9 */ /* 0x000fe20000000a00 */
[----:B------:R-:W-:Y:S01]  /*d4e0*/  IMAD.U32 R3, RZ, RZ, UR11 ;  /* 0x0000000bff037e24 */ /* 0x000fe2000f8e00ff */
[----:B------:R-:W-:Y:S01]  /*d4f0*/  SHF.R.S32.HI R156, RZ, 0x1f, R219 ;  /* 0x0000001fff9c7819 */ /* 0x000fe200000114db */
[----:B------:R-:W-:Y:S01]  /*d500*/  IMAD R7, R7, UR20, R8 ;  /* 0x0000001407077c24 */ /* 0x000fe2000f8e0208 */
[----:B------:R-:W-:Y:S01]  /*d510*/  SYNCS.ARRIVE.TRANS64.RED.A1T0 RZ, [UR8], RZ ;  /* 0x000000ffffff79a7 */ /* 0x000fe20008100408 */
[----:B------:R-:W-:Y:S01]  /*d520*/  IMAD R0, R0, UR14, RZ ;  /* 0x0000000e00007c24 */ /* 0x000fe2000f8e02ff */
[----:B------:R-:W-:Y:S01]  /*d530*/  SHF.R.S32.HI R157, RZ, 0x1f, R220 ;  /* 0x0000001fff9d7819 */ /* 0x000fe200000114dc */
[----:B------:R-:W-:Y:S01]  /*d540*/  IMAD.U32 R2, RZ, RZ, UR10 ;  /* 0x0000000aff027e24 */ /* 0x000fe2000f8e00ff */
[----:B------:R-:W-:Y:S01]  /*d550*/  ULDC.64 UR10, c[0x0][0xb28] ;  /* 0x0002ca00000a7ab9 */ /* 0x000fe20000000a00 */
[----:B------:R-:W-:Y:S01]  /*d560*/  IMAD.U32 R3, RZ, RZ, UR4 ;  /* 0x00000004ff037e24 */ /* 0x000fe2000f8e00ff */
[----:B------:R-:W-:Y:S01]  /*d570*/  SHF.R.S32.HI R158, RZ, 0x1f, R221 ;  /* 0x0000001fff9e7819 */ /* 0x000fe200000114dd */
[C---:B------:R-:W-:Y:S01]  /*d580*/  IMAD R9, R5.reuse, UR15, R0 ;  /* 0x0000000f05097c24 */ /* 0x040fe2000f8e0200 */
[----:B------:R-:W-:Y:S01]  /*d590*/  SHF.R.S32.HI R0, RZ, 0x1f, R7 ;  /* 0x0000001fff007819 */ /* 0x000fe20000011407 */
[----:B------:R-:W-:Y:S01]  /*d5a0*/  IMAD.WIDE.U32 R2, R5, UR14, R2 ;  /* 0x0000000e05027c25 */ /* 0x000fe2000f8e0002 */
[----:B------:R-:W-:-:S02]  /*d5b0*/  SHF.R.S32.HI R159, RZ, 0x1f, R222 ;  /* 0x0000001fff9f7819 */ /* 0x000fc400000114de */
[----:B------:R-:W-:Y:S01]  /*d5c0*/  SHF.R.S32.HI R160, RZ, 0x1f, R223 ;  /* 0x0000001fffa07819 */ /* 0x000fe200000114df */
[----:B------:R-:W-:Y:S01]  /*d5d0*/  IMAD R0, R0, UR10, RZ ;  /* 0x0000000a00007c24 */ /* 0x000fe2000f8e02ff */
[----:B------:R-:W-:Y:S01]  /*d5e0*/  SHF.R.S32.HI R161, RZ, 0x1f, R224 ;  /* 0x0000001fffa17819 */ /* 0x000fe200000114e0 */
[----:B------:R-:W-:Y:S01]  /*d5f0*/  IMAD.IADD R3, R3, 0x1, R9 ;  /* 0x0000000103037824 */ /* 0x000fe200078e0209 */
[----:B------:R-:W-:Y:S01]  /*d600*/  SHF.R.S32.HI R162, RZ, 0x1f, R225 ;  /* 0x0000001fffa27819 */ /* 0x000fe200000114e1 */
[C---:B------:R-:W-:Y:S01]  /*d610*/  IMAD R11, R7.reuse, UR11, R0 ;  /* 0x0000000b070b7c24 */ /* 0x040fe2000f8e0200 */
[----:B------:R-:W-:Y:S01]  /*d620*/  SHF.R.S32.HI R163, RZ, 0x1f, R226 ;  /* 0x0000001fffa37819 */ /* 0x000fe200000114e2 */
[----:B------:R-:W-:Y:S01]  /*d630*/  IMAD.WIDE.U32 R2, R7, UR10, R2 ;  /* 0x0000000a07027c25 */ /* 0x000fe2000f8e0002 */
[----:B------:R-:W-:Y:S01]  /*d640*/  ULDC.64 UR10, c[0x0][0xb00] ;  /* 0x0002c000000a7ab9 */ /* 0x000fe20000000a00 */
[----:B------:R-:W-:Y:S02]  /*d650*/  SHF.R.S32.HI R164, RZ, 0x1f, R227 ;  /* 0x0000001fffa47819 */ /* 0x000fe400000114e3 */
[----:B------:R-:W-:Y:S01]  /*d660*/  IMAD.IADD R11, R3, 0x1, R11 ;  /* 0x00000001030b7824 */ /* 0x000fe200078e020b */
[C---:B------:R-:W-:Y:S01]  /*d670*/  LEA R0, P1, R2.reuse, UR10, 0x2 ;  /* 0x0000000a02007c11 */ /* 0x040fe2000f8210ff */
[C---:B------:R-:W-:Y:S01]  /*d680*/  VIADD R175, R19.reuse, 0x18 ;  /* 0x0000001813af7836 */ /* 0x040fe20000000000 */
[----:B------:R-:W-:Y:S01]  /*d690*/  SHF.R.S32.HI R165, RZ, 0x1f, R228 ;  /* 0x0000001fffa57819 */ /* 0x000fe200000114e4 */
[C---:B------:R-:W-:Y:S01]  /*d6a0*/  VIADD R177, R19.reuse, 0x10 ;  /* 0x0000001013b17836 */ /* 0x040fe20000000000 */
[----:B------:R-:W-:Y:S01]  /*d6b0*/  LEA.HI.X R11, R2, UR11, R11, 0x2, P1 ;  /* 0x0000000b020b7c11 */ /* 0x000fe200088f140b */
[----:B------:R-:W-:Y:S01]  /*d6c0*/  VIADD R179, R19, 0x8 ;  /* 0x0000000813b37836 */ /* 0x000fe20000000000 */
[----:B------:R0:W1:Y:S01]  /*d6d0*/  SHFL.IDX PT, R2, R0, RZ, 0x1c1f ;  /* 0x001c1fff00027589 */ /* 0x00006200000e0000 */
[----:B------:R-:W-:-:S02]  /*d6e0*/  SHF.R.S32.HI R166, RZ, 0x1f, R229 ;  /* 0x0000001fffa67819 */ /* 0x000fc400000114e5 */
[----:B------:R-:W-:Y:S01]  /*d6f0*/  SHF.R.S32.HI R167, RZ, 0x1f, R230 ;  /* 0x0000001fffa77819 */ /* 0x000fe200000114e6 */
[----:B------:R0:W2:Y:S01]  /*d700*/  SHFL.IDX PT, R3, R11, RZ, 0x1c1f ;  /* 0x001c1fff0b037589 */ /* 0x0000a200000e0000 */
[----:B------:R-:W-:Y:S02]  /*d710*/  SHF.R.S32.HI R168, RZ, 0x1f, R231 ;  /* 0x0000001fffa87819 */ /* 0x000fe400000114e7 */
[----:B------:R-:W-:Y:S02]  /*d720*/  SHF.R.S32.HI R169, RZ, 0x1f, R232 ;  /* 0x0000001fffa97819 */ /* 0x000fe400000114e8 */
[----:B------:R-:W-:Y:S02]  /*d730*/  SHF.R.S32.HI R170, RZ, 0x1f, R233 ;  /* 0x0000001fffaa7819 */ /* 0x000fe400000114e9 */
[----:B------:R-:W-:Y:S02]  /*d740*/  SHF.R.S32.HI R171, RZ, 0x1f, R234 ;  /* 0x0000001fffab7819 */ /* 0x000fe400000114ea */
[----:B------:R-:W-:-:S02]  /*d750*/  SHF.R.S32.HI R172, RZ, 0x1f, R235 ;  /* 0x0000001fffac7819 */ /* 0x000fc400000114eb */
[----:B------:R-:W-:Y:S02]  /*d760*/  SHF.R.S32.HI R173, RZ, 0x1f, R236 ;  /* 0x0000001fffad7819 */ /* 0x000fe400000114ec */
[----:B------:R-:W-:Y:S02]  /*d770*/  SHF.R.S32.HI R174, RZ, 0x1f, R237 ;  /* 0x0000001fffae7819 */ /* 0x000fe400000114ed */
[----:B------:R-:W-:Y:S02]  /*d780*/  SHF.R.S32.HI R176, RZ, 0x1f, R176 ;  /* 0x0000001fffb07819 */ /* 0x000fe400000114b0 */
[----:B------:R-:W-:Y:S02]  /*d790*/  SHF.R.S32.HI R178, RZ, 0x1f, R178 ;  /* 0x0000001fffb27819 */ /* 0x000fe400000114b2 */
[----:B------:R-:W-:Y:S01]  /*d7a0*/  SHF.R.S32.HI R180, RZ, 0x1f, R180 ;  /* 0x0000001fffb47819 */ /* 0x000fe200000114b4 */
[----:B01----:R-:W-:Y:S06]  /*d7b0*/  @P0 BRA `(.L_x_220) ;  /* 0x0000000800200947 */ /* 0x003fec0003800000 */
[----:B------:R-:W-:Y:S01]  /*d7c0*/  ULDC UR4, c[0x0][0xac8] ;  /* 0x0002b20000047ab9 */ /* 0x000fe20000000800 */
[----:B------:R-:W-:Y:S01]  /*d7d0*/  ULDC.64 UR8, c[0x0][0x208] ;  /* 0x0000820000087ab9 */ /* 0x000fe20000000a00 */
[----:B------:R-:W-:Y:S02]  /*d7e0*/  ISETP.GE.AND P4, PT, R179, UR4, PT ;  /* 0x00000004b3007c0c */ /* 0x000fe4000bf86270 */
[----:B------:R-:W-:Y:S02]  /*d7f0*/  ISETP.GE.AND P3, PT, R177, UR4, PT ;  /* 0x00000004b1007c0c */ /* 0x000fe4000bf66270 */
[----:B------:R-:W-:Y:S02]  /*d800*/  ISETP.GE.AND P5, PT, R19, UR4, PT ;  /* 0x0000000413007c0c */ /* 0x000fe4000bfa6270 */
[----:B------:R-:W-:Y:S02]  /*d810*/  ISETP.GE.AND P1, PT, R237, UR4, PT ;  /* 0x00000004ed007c0c */ /* 0x000fe4000bf26270 */
[----:B------:R-:W-:-:S05]  /*d820*/  ISETP.GE.AND P0, PT, R175, UR4, PT ;  /* 0x00000004af007c0c */ /* 0x000fca000bf06270 */
[-C--:B------:R-:W-:Y:S02]  /*d830*/  @!P4 LEA R4, P2, R179, R2.reuse, 0x2 ;  /* 0x00000002b304c211 */ /* 0x080fe400078410ff */
[----:B------:R-:W-:Y:S02]  /*d840*/  @!P3 LEA R6, P6, R177, R2, 0x2 ;  /* 0x00000002b106b211 */ /* 0x000fe400078c10ff */
[----:B--2---:R-:W-:Y:S01]  /*d850*/  @!P5 IMAD.WIDE R8, R19, 0x4, R2 ;  /* 0x000000041308d825 */ /* 0x004fe200078e0202 */
[-C--:B------:R-:W-:Y:S02]  /*d860*/  @!P4 LEA.HI.X R5, R179, R3.reuse, R180, 0x2, P2 ;  /* 0x00000003b305c211 */ /* 0x080fe400010f14b4 */
[----:B------:R-:W-:Y:S02]  /*d870*/  ISETP.GE.AND P2, PT, R236, UR4, PT ;  /* 0x00000004ec007c0c */ /* 0x000fe4000bf46270 */
[----:B------:R-:W-:Y:S01]  /*d880*/  @!P3 LEA.HI.X R7, R177, R3, R178, 0x2, P6 ;  /* 0x00000003b107b211 */ /* 0x000fe200030f14b2 */
[----:B------:R-:W-:Y:S04]  /*d890*/  @!P5 ST.E.64 desc[UR8][R8.64], R24 ;  /* 0x000000180800d985 */ /* 0x000fe8000c101b08 */
[----:B------:R0:W-:Y:S01]  /*d8a0*/  @!P4 ST.E.64 desc[UR8][R4.64], R28 ;  /* 0x0000001c0400c985 */ /* 0x0001e2000c101b08 */
[----:B------:R-:W-:-:S03]  /*d8b0*/  ISETP.GE.AND P4, PT, R234, UR4, PT ;  /* 0x00000004ea007c0c */ /* 0x000fc6000bf86270 */
[----:B------:R1:W-:Y:S01]  /*d8c0*/  @!P3 ST.E.64 desc[UR8][R6.64], R32 ;  /* 0x000000200600b985 */ /* 0x0003e2000c101b08 */
[----:B------:R-:W-:Y:S02]  /*d8d0*/  ISETP.GE.AND P3, PT, R235, UR4, PT ;  /* 0x00000004eb007c0c */ /* 0x000fe4000bf66270 */
[-C--:B0-----:R-:W-:Y:S02]  /*d8e0*/  @!P0 LEA R4, P6, R175, R2.reuse, 0x2 ;  /* 0x00000002af048211 */ /* 0x081fe400078c10ff */
[-C--:B-1----:R-:W-:Y:S01]  /*d8f0*/  @!P1 LEA R6, P5, R237, R2.reuse, 0x2 ;  /* 0x00000002ed069211 */ /* 0x082fe200078a10ff */
[----:B------:R-:W-:Y:S01]  /*d900*/  VIADD R33, R19, 0xe8 ;  /* 0x000000e813217836 */ /* 0x000fe20000000000 */
[-C--:B------:R-:W-:Y:S02]  /*d910*/  @!P0 LEA.HI.X R5, R175, R3.reuse, R176, 0x2, P6 ;  /* 0x00000003af058211 */ /* 0x080fe400030f14b0 */
[----:B------:R-:W-:Y:S02]  /*d920*/  @!P1 LEA.HI.X R7, R237, R3, R174, 0x2, P5 ;  /* 0x00000003ed079211 */ /* 0x000fe400028f14ae */
[----:B------:R-:W-:Y:S01]  /*d930*/  ISETP.GE.AND P5, PT, R233, UR4, PT ;  /* 0x00000004e9007c0c */ /* 0x000fe2000bfa6270 */
[----:B------:R0:W-:Y:S01]  /*d940*/  @!P0 ST.E.64 desc[UR8][R4.64], R36 ;  /* 0x0000002404008985 */ /* 0x0001e2000c101b08 */
[----:B------:R-:W-:-:S02]  /*d950*/  @!P2 LEA R8, P6, R236, R2, 0x2 ;  /* 0x00000002ec08a211 */ /* 0x000fc400078c10ff */
[----:B------:R-:W-:Y:S01]  /*d960*/  ISETP.GE.AND P0, PT, R232, UR4, PT ;  /* 0x00000004e8007c0c */ /* 0x000fe2000bf06270 */
[----:B------:R1:W-:Y:S01]  /*d970*/  @!P1 ST.E.64 desc[UR8][R6.64], R40 ;  /* 0x0000002806009985 */ /* 0x0003e2000c101b08 */
[----:B------:R-:W-:Y:S02]  /*d980*/  @!P2 LEA.HI.X R9, R236, R3, R173, 0x2, P6 ;  /* 0x00000003ec09a211 */ /* 0x000fe400030f14ad */
[----:B------:R-:W-:-:S03]  /*d990*/  ISETP.GE.AND P1, PT, R231, UR4, PT ;  /* 0x00000004e7007c0c */ /* 0x000fc6000bf26270 */
[----:B------:R2:W-:Y:S01]  /*d9a0*/  @!P2 ST.E.64 desc[UR8][R8.64], R44 ;  /* 0x0000002c0800a985 */ /* 0x0005e2000c101b08 */
[CC--:B0-----:R-:W-:Y:S02]  /*d9b0*/  @!P3 LEA R4, P6, R235.reuse, R2.reuse, 0x2 ;  /* 0x00000002eb04b211 */ /* 0x0c1fe400078c10ff */
[CC--:B-1----:R-:W-:Y:S02]  /*d9c0*/  @!P4 LEA R6, P2, R234.reuse, R2.reuse, 0x2 ;  /* 0x00000002ea06c211 */ /* 0x0c2fe400078410ff */
[-C--:B------:R-:W-:Y:S02]  /*d9d0*/  @!P3 LEA.HI.X R5, R235, R3.reuse, R172, 0x2, P6 ;  /* 0x00000003eb05b211 */ /* 0x080fe400030f14ac */
[----:B------:R-:W-:Y:S02]  /*d9e0*/  @!P4 LEA.HI.X R7, R234, R3, R171, 0x2, P2 ;  /* 0x00000003ea07c211 */ /* 0x000fe400010f14ab */
[----:B--2---:R-:W-:Y:S01]  /*d9f0*/  @!P5 LEA R8, P6, R233, R2, 0x2 ;  /* 0x00000002e908d211 */ /* 0x004fe200078c10ff */
[----:B------:R0:W-:Y:S01]  /*da00*/  @!P3 ST.E.64 desc[UR8][R4.64], R48 ;  /* 0x000000300400b985 */ /* 0x0001e2000c101b08 */
[----:B------:R-:W-:-:S02]  /*da10*/  ISETP.GE.AND P2, PT, R230, UR4, PT ;  /* 0x00000004e6007c0c */ /* 0x000fc4000bf46270 */
[----:B------:R-:W-:Y:S01]  /*da20*/  @!P5 LEA.HI.X R9, R233, R3, R170, 0x2, P6 ;  /* 0x00000003e909d211 */ /* 0x000fe200030f14aa */
[----:B------:R1:W-:Y:S01]  /*da30*/  @!P4 ST.E.64 desc[UR8][R6.64], R52 ;  /* 0x000000340600c985 */ /* 0x0003e2000c101b08 */
[----:B------:R-:W-:-:S03]  /*da40*/  ISETP.GE.AND P3, PT, R229, UR4, PT ;  /* 0x00000004e5007c0c */ /* 0x000fc6000bf66270 */
[----:B------:R2:W-:Y:S01]  /*da50*/  @!P5 ST.E.64 desc[UR8][R8.64], R56 ;  /* 0x000000380800d985 */ /* 0x0005e2000c101b08 */
[CC--:B0-----:R-:W-:Y:S02]  /*da60*/  @!P0 LEA R4, P4, R232.reuse, R2.reuse, 0x2 ;  /* 0x00000002e8048211 */ /* 0x0c1fe400078810ff */
[C---:B-1----:R-:W-:Y:S02]  /*da70*/  @!P1 LEA R6, P5, R231.reuse, R2, 0x2 ;  /* 0x00000002e7069211 */ /* 0x042fe400078a10ff */
[-C--:B------:R-:W-:Y:S02]  /*da80*/  @!P0 LEA.HI.X R5, R232, R3.reuse, R169, 0x2, P4 ;  /* 0x00000003e8058211 */ /* 0x080fe400020f14a9 */
[----:B------:R-:W-:Y:S02]  /*da90*/  ISETP.GE.AND P4, PT, R228, UR4, PT ;  /* 0x00000004e4007c0c */ /* 0x000fe4000bf86270 */
[----:B------:R-:W-:Y:S01]  /*daa0*/  @!P1 LEA.HI.X R7, R231, R3, R168, 0x2, P5 ;  /* 0x00000003e7079211 */ /* 0x000fe200028f14a8 */
[----:B------:R0:W-:Y:S01]  /*dab0*/  @!P0 ST.E.64 desc[UR8][R4.64], R60 ;  /* 0x0000003c04008985 */ /* 0x0001e2000c101b08 */
[----:B------:R-:W-:-:S02]  /*dac0*/  ISETP.GE.AND P5, PT, R227, UR4, PT ;  /* 0x00000004e3007c0c */ /* 0x000fc4000bfa6270 */
[C---:B--2---:R-:W-:Y:S01]  /*dad0*/  @!P2 LEA R8, P6, R230.reuse, R2, 0x2 ;  /* 0x00000002e608a211 */ /* 0x044fe200078c10ff */
[----:B------:R1:W-:Y:S01]  /*dae0*/  @!P1 ST.E.64 desc[UR8][R6.64], R64 ;  /* 0x0000004006009985 */ /* 0x0003e2000c101b08 */
[----:B------:R-:W-:Y:S02]  /*daf0*/  ISETP.GE.AND P1, PT, R225, UR4, PT ;  /* 0x00000004e1007c0c */ /* 0x000fe4000bf26270 */
[----:B------:R-:W-:Y:S02]  /*db00*/  @!P2 LEA.HI.X R9, R230, R3, R167, 0x2, P6 ;  /* 0x00000003e609a211 */ /* 0x000fe400030f14a7 */
[----:B------:R-:W-:-:S03]  /*db10*/  ISETP.GE.AND P0, PT, R226, UR4, PT ;  /* 0x00000004e2007c0c */ /* 0x000fc6000bf06270 */
[----:B------:R2:W-:Y:S01]  /*db20*/  @!P2 ST.E.64 desc[UR8][R8.64], R68 ;  /* 0x000000440800a985 */ /* 0x0005e2000c101b08 */
[CC--:B0-----:R-:W-:Y:S02]  /*db30*/  @!P3 LEA R4, P6, R229.reuse, R2.reuse, 0x2 ;  /* 0x00000002e504b211 */ /* 0x0c1fe400078c10ff */
[CC--:B-1----:R-:W-:Y:S02]  /*db40*/  @!P4 LEA R6, P2, R228.reuse, R2.reuse, 0x2 ;  /* 0x00000002e406c211 */ /* 0x0c2fe400078410ff */
[-C--:B------:R-:W-:Y:S02]  /*db50*/  @!P3 LEA.HI.X R5, R229, R3.reuse, R166, 0x2, P6 ;  /* 0x00000003e505b211 */ /* 0x080fe400030f14a6 */
[----:B------:R-:W-:Y:S02]  /*db60*/  @!P4 LEA.HI.X R7, R228, R3, R165, 0x2, P2 ;  /* 0x00000003e407c211 */ /* 0x000fe400010f14a5 */
[----:B------:R-:W-:Y:S01]  /*db70*/  ISETP.GE.AND P2, PT, R224, UR4, PT ;  /* 0x00000004e0007c0c */ /* 0x000fe2000bf46270 */
[----:B------:R0:W-:Y:S01]  /*db80*/  @!P3 ST.E.64 desc[UR8][R4.64], R72 ;  /* 0x000000480400b985 */ /* 0x0001e2000c101b08 */
[----:B--2---:R-:W-:-:S03]  /*db90*/  @!P5 LEA R8, P6, R227, R2, 0x2 ;  /* 0x00000002e308d211 */ /* 0x004fc600078c10ff */
[----:B------:R1:W-:Y:S01]  /*dba0*/  @!P4 ST.E.64 desc[UR8][R6.64], R76 ;  /* 0x0000004c0600c985 */ /* 0x0003e2000c101b08 */
[----:B------:R-:W-:Y:S02]  /*dbb0*/  @!P5 LEA.HI.X R9, R227, R3, R164, 0x2, P6 ;  /* 0x00000003e309d211 */ /* 0x000fe400030f14a4 */
[----:B------:R-:W-:-:S03]  /*dbc0*/  ISETP.GE.AND P4, PT, R222, UR4, PT ;  /* 0x00000004de007c0c */ /* 0x000fc6000bf86270 */
[----:B------:R2:W-:Y:S01]  /*dbd0*/  @!P5 ST.E.64 desc[UR8][R8.64], R80 ;  /* 0x000000500800d985 */ /* 0x0005e2000c101b08 */
[----:B------:R-:W-:Y:S02]  /*dbe0*/  ISETP.GE.AND P5, PT, R223, UR4, PT ;  /* 0x00000004df007c0c */ /* 0x000fe4000bfa6270 */
        /* <DEDUP_REMOVED lines=8> */
[----:B------:R-:W-:-:S05]  /*dc70*/  @!P2 LEA.HI.X R9, R224, R3, R161, 0x2, P6 ;  /* 0x00000003e009a211 */ /* 0x000fca00030f14a1 */
[----:B------:R2:W-:Y:S01]  /*dc80*/  @!P2 ST.E.64 desc[UR8][R8.64], R92 ;  /* 0x0000005c0800a985 */ /* 0x0005e2000c101b08 */
[----:B------:R-:W-:Y:S02]  /*dc90*/  ISETP.GE.AND P2, PT, R220, UR4, PT ;  /* 0x00000004dc007c0c */ /* 0x000fe4000bf46270 */
[CC--:B0-----:R-:W-:Y:S02]  /*dca0*/  @!P5 LEA R4, P1, R223.reuse, R2.reuse, 0x2 ;  /* 0x00000002df04d211 */ /* 0x0c1fe400078210ff */
[CC--:B-1----:R-:W-:Y:S02]  /*dcb0*/  @!P4 LEA R6, P0, R222.reuse, R2.reuse, 0x2 ;  /* 0x00000002de06c211 */ /* 0x0c2fe400078010ff */
[-C--:B------:R-:W-:Y:S02]  /*dcc0*/  @!P5 LEA.HI.X R5, R223, R3.reuse, R160, 0x2, P1 ;  /* 0x00000003df05d211 */ /* 0x080fe400008f14a0 */
[----:B------:R-:W-:Y:S02]  /*dcd0*/  ISETP.GE.AND P1, PT, R219, UR4, PT ;  /* 0x00000004db007c0c */ /* 0x000fe4000bf26270 */
[----:B--2---:R-:W-:Y:S01]  /*dce0*/  @!P3 LEA R8, P6, R221, R2, 0x2 ;  /* 0x00000002dd08b211 */ /* 0x004fe200078c10ff */
[----:B------:R0:W-:Y:S01]  /*dcf0*/  @!P5 ST.E.64 desc[UR8][R4.64], R96 ;  /* 0x000000600400d985 */ /* 0x0001e2000c101b08 */
[----:B------:R-:W-:-:S02]  /*dd00*/  @!P4 LEA.HI.X R7, R222, R3, R159, 0x2, P0 ;  /* 0x00000003de07c211 */ /* 0x000fc400000f149f */
[----:B------:R-:W-:Y:S02]  /*dd10*/  @!P3 LEA.HI.X R9, R221, R3, R158, 0x2, P6 ;  /* 0x00000003dd09b211 */ /* 0x000fe400030f149e */
[----:B------:R-:W-:Y:S01]  /*dd20*/  ISETP.GE.AND P0, PT, R218, UR4, PT ;  /* 0x00000004da007c0c */ /* 0x000fe2000bf06270 */
[----:B------:R-:W-:Y:S01]  /*dd30*/  @!P4 ST.E.64 desc[UR8][R6.64], R100 ;  /* 0x000000640600c985 */ /* 0x000fe2000c101b08 */
[-C--:B------:R-:W-:Y:S02]  /*dd40*/  @!P2 LEA R12, P6, R220, R2.reuse, 0x2 ;  /* 0x00000002dc0ca211 */ /* 0x080fe400078c10ff */
[----:B------:R-:W-:Y:S01]  /*dd50*/  ISETP.GE.AND P4, PT, R216, UR4, PT ;  /* 0x00000004d8007c0c */ /* 0x000fe2000bf86270 */
[----:B------:R-:W-:Y:S01]  /*dd60*/  @!P3 ST.E.64 desc[UR8][R8.64], R104 ;  /* 0x000000680800b985 */ /* 0x000fe2000c101b08 */
[----:B------:R-:W-:Y:S02]  /*dd70*/  ISETP.GE.AND P3, PT, R217, UR4, PT ;  /* 0x00000004d9007c0c */ /* 0x000fe4000bf66270 */
[----:B------:R-:W-:-:S02]  /*dd80*/  @!P1 LEA R14, P5, R219, R2, 0x2 ;  /* 0x00000002db0e9211 */ /* 0x000fc400078a10ff */
[-C--:B------:R-:W-:Y:S02]  /*dd90*/  @!P2 LEA.HI.X R13, R220, R3.reuse, R157, 0x2, P6 ;  /* 0x00000003dc0da211 */ /* 0x080fe400030f149d */
[-C--:B------:R-:W-:Y:S02]  /*dda0*/  @!P1 LEA.HI.X R15, R219, R3.reuse, R156, 0x2, P5 ;  /* 0x00000003db0f9211 */ /* 0x080fe400028f149c */
[CC--:B------:R-:W-:Y:S01]  /*ddb0*/  @!P0 LEA R20, P6, R218.reuse, R2.reuse, 0x2 ;  /* 0x00000002da148211 */ /* 0x0c0fe200078c10ff */
[----:B------:R-:W-:Y:S01]  /*ddc0*/  @!P2 ST.E.64 desc[UR8][R12.64], R108 ;  /* 0x0000006c0c00a985 */ /* 0x000fe2000c101b08 */
[----:B------:R-:W-:Y:S02]  /*ddd0*/  ISETP.GE.AND P2, PT, R215, UR4, PT ;  /* 0x00000004d7007c0c */ /* 0x000fe4000bf46270 */
[----:B------:R-:W-:Y:S01]  /*dde0*/  @!P0 LEA.HI.X R21, R218, R3, R155, 0x2, P6 ;  /* 0x00000003da158211 */ /* 0x000fe200030f149b */
[----:B------:R1:W-:Y:S01]  /*ddf0*/  @!P1 ST.E.64 desc[UR8][R14.64], R112 ;  /* 0x000000700e009985 */ /* 0x0003e2000c101b08 */
[----:B------:R-:W-:-:S02]  /*de00*/  @!P3 LEA R24, P1, R217, R2, 0x2 ;  /* 0x00000002d918b211 */ /* 0x000fc400078210ff */
[-C--:B------:R-:W-:Y:S01]  /*de10*/  @!P4 LEA R28, P5, R216, R2.reuse, 0x2 ;  /* 0x00000002d81cc211 */ /* 0x080fe200078a10ff */
[----:B------:R2:W-:Y:S01]  /*de20*/  @!P0 ST.E.64 desc[UR8][R20.64], R116 ;  /* 0x0000007414008985 */ /* 0x0005e2000c101b08 */
[-C--:B------:R-:W-:Y:S02]  /*de30*/  @!P3 LEA.HI.X R25, R217, R3.reuse, R154, 0x2, P1 ;  /* 0x00000003d919b211 */ /* 0x080fe400008f149a */
[----:B------:R-:W-:Y:S02]  /*de40*/  ISETP.GE.AND P1, PT, R214, UR4, PT ;  /* 0x00000004d6007c0c */ /* 0x000fe4000bf26270 */
[-C--:B------:R-:W-:Y:S01]  /*de50*/  @!P4 LEA.HI.X R29, R216, R3.reuse, R153, 0x2, P5 ;  /* 0x00000003d81dc211 */ /* 0x080fe200028f1499 */
[----:B------:R3:W-:Y:S01]  /*de60*/  @!P3 ST.E.64 desc[UR8][R24.64], R120 ;  /* 0x000000781800b985 */ /* 0x0007e2000c101b08 */
[----:B------:R-:W-:Y:S02]  /*de70*/  ISETP.GE.AND P0, PT, R23, UR4, PT ;  /* 0x0000000417007c0c */ /* 0x000fe4000bf06270 */
[----:B0-----:R-:W-:Y:S01]  /*de80*/  @!P2 LEA R4, P5, R215, R2, 0x2 ;  /* 0x00000002d704a211 */ /* 0x001fe200078a10ff */
[----:B------:R3:W-:Y:S01]  /*de90*/  @!P4 ST.E.64 desc[UR8][R28.64], R124 ;  /* 0x0000007c1c00c985 */ /* 0x0007e2000c101b08 */
[----:B------:R-:W-:Y:S01]  /*dea0*/  ISETP.GE.AND P4, PT, R33, UR4, PT ;  /* 0x0000000421007c0c */ /* 0x000fe2000bf86270 */
[----:B-1----:R-:W-:Y:S01]  /*deb0*/  VIADD R15, R19, 0xf0 ;  /* 0x000000f0130f7836 */ /* 0x002fe20000000000 */
[----:B------:R-:W-:Y:S01]  /*dec0*/  @!P2 LEA.HI.X R5, R215, R3, R152, 0x2, P5 ;  /* 0x00000003d705a211 */ /* 0x000fe200028f1498 */
[----:B--2---:R-:W-:Y:S01]  /*ded0*/  VIADD R21, R19, 0xf8 ;  /* 0x000000f813157836 */ /* 0x004fe20000000000 */
[----:B------:R-:W-:-:S02]  /*dee0*/  SHF.R.S32.HI R9, RZ, 0x1f, R23 ;  /* 0x0000001fff097819 */ /* 0x000fc40000011417 */
[CC--:B------:R-:W-:Y:S01]  /*def0*/  @!P1 LEA R6, P6, R214.reuse, R2.reuse, 0x2 ;  /* 0x00000002d6069211 */ /* 0x0c0fe200078c10ff */
[----:B------:R3:W-:Y:S01]  /*df00*/  @!P2 ST.E.64 desc[UR8][R4.64], R128 ;  /* 0x000000800400a985 */ /* 0x0007e2000c101b08 */
[----:B------:R-:W-:Y:S02]  /*df10*/  ISETP.GE.AND P3, PT, R15, UR4, PT ;  /* 0x000000040f007c0c */ /* 0x000fe4000bf66270 */
[----:B------:R-:W-:Y:S02]  /*df20*/  @!P0 LEA R8, P5, R23, R2, 0x2 ;  /* 0x0000000217088211 */ /* 0x000fe400078a10ff */
[-C--:B------:R-:W-:Y:S02]  /*df30*/  @!P1 LEA.HI.X R7, R214, R3.reuse, R22, 0x2, P6 ;  /* 0x00000003d6079211 */ /* 0x080fe400030f1416 */
[----:B------:R-:W-:Y:S02]  /*df40*/  ISETP.GE.AND P6, PT, R21, UR4, PT ;  /* 0x0000000415007c0c */ /* 0x000fe4000bfc6270 */
[----:B------:R-:W-:Y:S01]  /*df50*/  @!P0 LEA.HI.X R9, R23, R3, R9, 0x2, P5 ;  /* 0x0000000317098211 */ /* 0x000fe200028f1409 */
[----:B------:R3:W-:Y:S01]  /*df60*/  @!P1 ST.E.64 desc[UR8][R6.64], R132 ;  /* 0x0000008406009985 */ /* 0x0007e2000c101b08 */
[----:B------:R-:W-:-:S02]  /*df70*/  SHF.R.S32.HI R13, RZ, 0x1f, R33 ;  /* 0x0000001fff0d7819 */ /* 0x000fc40000011421 */
[CC--:B------:R-:W-:Y:S01]  /*df80*/  @!P4 LEA R12, P5, R33.reuse, R2.reuse, 0x2 ;  /* 0x00000002210cc211 */ /* 0x0c0fe200078a10ff */
[----:B------:R3:W-:Y:S01]  /*df90*/  @!P0 ST.E.64 desc[UR8][R8.64], R136 ;  /* 0x0000008808008985 */ /* 0x0007e2000c101b08 */
[----:B------:R-:W-:Y:S02]  /*dfa0*/  SHF.R.S32.HI R18, RZ, 0x1f, R15 ;  /* 0x0000001fff127819 */ /* 0x000fe4000001140f */
[----:B------:R-:W-:Y:S02]  /*dfb0*/  @!P4 LEA.HI.X R13, R33, R3, R13, 0x2, P5 ;  /* 0x00000003210dc211 */ /* 0x000fe400028f140d */
[----:B------:R-:W-:-:S03]  /*dfc0*/  @!P3 LEA R14, P5, R15, R2, 0x2 ;  /* 0x000000020f0eb211 */ /* 0x000fc600078a10ff */
[----:B------:R3:W-:Y:S01]  /*dfd0*/  @!P4 ST.E.64 desc[UR8][R12.64], R140 ;  /* 0x0000008c0c00c985 */ /* 0x0007e2000c101b08 */
[-C--:B------:R-:W-:Y:S02]  /*dfe0*/  @!P3 LEA.HI.X R15, R15, R3.reuse, R18, 0x2, P5 ;  /* 0x000000030f0fb211 */ /* 0x080fe400028f1412 */
[----:B------:R-:W-:Y:S02]  /*dff0*/  SHF.R.S32.HI R18, RZ, 0x1f, R21 ;  /* 0x0000001fff127819 */ /* 0x000fe40000011415 */
[C---:B------:R-:W-:Y:S01]  /*e000*/  @!P6 LEA R2, P5, R21.reuse, R2, 0x2 ;  /* 0x000000021502e211 */ /* 0x040fe200078a10ff */
[----:B------:R3:W-:Y:S03]  /*e010*/  @!P3 ST.E.64 desc[UR8][R14.64], R144 ;  /* 0x000000900e00b985 */ /* 0x0007e6000c101b08 */
[----:B------:R-:W-:-:S05]  /*e020*/  @!P6 LEA.HI.X R3, R21, R3, R18, 0x2, P5 ;  /* 0x000000031503e211 */ /* 0x000fca00028f1412 */
[----:B------:R3:W-:Y:S04]  /*e030*/  @!P6 ST.E.64 desc[UR8][R2.64], R148 ;  /* 0x000000940200e985 */ /* 0x0007e8000c101b08 */
.L_x_220:
[----:B------:R-:W-:Y:S05]  /*e040*/  BSYNC B1 ;  /* 0x0000000000017941 */ /* 0x000fea0003800000 */
.L_x_219:
[----:B------:R-:W-:Y:S01]  /*e050*/  ISETP.GE.AND P0, PT, R10, UR12, PT ;  /* 0x0000000c0a007c0c */ /* 0x000fe2000bf06270 */
[----:B--23--:R0:W1:Y:S04]  /*e060*/  SHFL.IDX PT, R3, R11, 0x1, 0x1c1f ;  /* 0x003c1f000b037f89 */ /* 0x00c06800000e0000 */
[----:B------:R0:W2:Y:S08]  /*e070*/  SHFL.IDX PT, R2, R0, 0x1, 0x1c1f ;  /* 0x003c1f0000027f89 */ /* 0x0000b000000e0000 */
[----:B0-----:R-:W-:Y:S05]  /*e080*/  @P0 BRA `(.L_x_218) ;  /* 0x0000001800680947 */ /* 0x001fea0003800000 */
[----:B------:R-:W-:Y:S01]  /*e090*/  ULDC UR4, c[0x0][0xac8] ;  /* 0x0002b20000047ab9 */ /* 0x000fe20000000800 */
[----:B------:R-:W-:Y:S01]  /*e0a0*/  ULDC.64 UR8, c[0x0][0x208] ;  /* 0x0000820000087ab9 */ /* 0x000fe20000000a00 */
[----:B------:R-:W-:Y:S01]  /*e0b0*/  ISETP.GE.AND P5, PT, R179, UR4, PT ;  /* 0x00000004b3007c0c */ /* 0x000fe2000bfa6270 */
[C---:B------:R-:W-:Y:S01]  /*e0c0*/  VIADD R21, R19.reuse, 0xe8 ;  /* 0x000000e813157836 */ /* 0x040fe20000000000 */
[C---:B------:R-:W-:Y:S01]  /*e0d0*/  ISETP.GE.AND P4, PT, R19.reuse, UR4, PT ;  /* 0x0000000413007c0c */ /* 0x040fe2000bf86270 */
[----:B------:R-:W-:Y:S01]  /*e0e0*/  VIADD R25, R19, 0xf0 ;  /* 0x000000f013197836 */ /* 0x000fe20000000000 */
[----:B------:R-:W-:Y:S02]  /*e0f0*/  ISETP.GE.AND P2, PT, R177, UR4, PT ;  /* 0x00000004b1007c0c */ /* 0x000fe4000bf46270 */
[----:B------:R-:W-:Y:S02]  /*e100*/  ISETP.GE.AND P1, PT, R175, UR4, PT ;  /* 0x00000004af007c0c */ /* 0x000fe4000bf26270 */
[----:B------:R-:W-:-:S02]  /*e110*/  ISETP.GE.AND P0, PT, R237, UR4, PT ;  /* 0x00000004ed007c0c */ /* 0x000fc4000bf06270 */
[----:B------:R-:W-:Y:S02]  /*e120*/  SHF.R.S32.HI R0, RZ, 0x1f, R21 ;  /* 0x0000001fff007819 */ /* 0x000fe40000011415 */
[----:B------:R-:W-:Y:S02]  /*e130*/  SHF.R.S32.HI R18, RZ, 0x1f, R23 ;  /* 0x0000001fff127819 */ /* 0x000fe40000011417 */
[-C--:B--2---:R-:W-:Y:S01]  /*e140*/  @!P5 LEA R6, P3, R179, R2.reuse, 0x2 ;  /* 0x00000002b306d211 */ /* 0x084fe200078610ff */
[----:B-1----:R-:W-:Y:S02]  /*e150*/  @!P4 IMAD.WIDE R4, R19, 0x4, R2 ;  /* 0x000000041304c825 */ /* 0x002fe400078e0202 */
[----:B------:R-:W-:Y:S02]  /*e160*/  @!P2 LEA R8, P6, R177, R2, 0x2 ;  /* 0x00000002b108a211 */ /* 0x000fe400078c10ff */
[----:B------:R-:W-:Y:S01]  /*e170*/  @!P5 LEA.HI.X R7, R179, R3, R180, 0x2, P3 ;  /* 0x00000003b307d211 */ /* 0x000fe200018f14b4 */
[----:B------:R0:W-:Y:S01]  /*e180*/  @!P4 ST.E.64 desc[UR8][R4.64], R26 ;  /* 0x0000001a0400c985 */ /* 0x0001e2000c101b08 */
[----:B------:R-:W-:-:S02]  /*e190*/  ISETP.GE.AND P3, PT, R236, UR4, PT ;  /* 0x00000004ec007c0c */ /* 0x000fc4000bf66270 */
[-C--:B------:R-:W-:Y:S01]  /*e1a0*/  @!P2 LEA.HI.X R9, R177, R3.reuse, R178, 0x2, P6 ;  /* 0x00000003b109a211 */ /* 0x080fe200030f14b2 */
[----:B------:R1:W-:Y:S01]  /*e1b0*/  @!P5 ST.E.64 desc[UR8][R6.64], R30 ;  /* 0x0000001e0600d985 */ /* 0x0003e2000c101b08 */
[-C--:B------:R-:W-:Y:S02]  /*e1c0*/  @!P1 LEA R10, P5, R175, R2.reuse, 0x2 ;  /* 0x00000002af0a9211 */ /* 0x080fe400078a10ff */
[----:B------:R-:W-:Y:S01]  /*e1d0*/  ISETP.GE.AND P4, PT, R235, UR4, PT ;  /* 0x00000004eb007c0c */ /* 0x000fe2000bf86270 */
[----:B------:R2:W-:Y:S01]  /*e1e0*/  @!P2 ST.E.64 desc[UR8][R8.64], R34 ;  /* 0x000000220800a985 */ /* 0x0005e2000c101b08 */
[----:B------:R-:W-:Y:S02]  /*e1f0*/  @!P0 LEA R12, P6, R237, R2, 0x2 ;  /* 0x00000002ed0c8211 */ /* 0x000fe400078c10ff */
[----:B------:R-:W-:Y:S02]  /*e200*/  @!P1 LEA.HI.X R11, R175, R3, R176, 0x2, P5 ;  /* 0x00000003af0b9211 */ /* 0x000fe400028f14b0 */
[----:B------:R-:W-:-:S02]  /*e210*/  ISETP.GE.AND P5, PT, R234, UR4, PT ;  /* 0x00000004ea007c0c */ /* 0x000fc4000bfa6270 */
[-C--:B------:R-:W-:Y:S01]  /*e220*/  @!P0 LEA.HI.X R13, R237, R3.reuse, R174, 0x2, P6 ;  /* 0x00000003ed0d8211 */ /* 0x080fe200030f14ae */
[----:B------:R3:W-:Y:S01]  /*e230*/  @!P1 ST.E.64 desc[UR8][R10.64], R38 ;  /* 0x000000260a009985 */ /* 0x0007e2000c101b08 */
[-C--:B0-----:R-:W-:Y:S02]  /*e240*/  @!P3 LEA R4, P6, R236, R2.reuse, 0x2 ;  /* 0x00000002ec04b211 */ /* 0x081fe400078c10ff */
[----:B------:R-:W-:Y:S01]  /*e250*/  ISETP.GE.AND P1, PT, R232, UR4, PT ;  /* 0x00000004e8007c0c */ /* 0x000fe2000bf26270 */
[----:B------:R0:W-:Y:S01]  /*e260*/  @!P0 ST.E.64 desc[UR8][R12.64], R42 ;  /* 0x0000002a0c008985 */ /* 0x0001e2000c101b08 */
[----:B------:R-:W-:Y:S02]  /*e270*/  ISETP.GE.AND P0, PT, R233, UR4, PT ;  /* 0x00000004e9007c0c */ /* 0x000fe4000bf06270 */
[----:B-1----:R-:W-:Y:S02]  /*e280*/  @!P4 LEA R6, P2, R235, R2, 0x2 ;  /* 0x00000002eb06c211 */ /* 0x002fe400078410ff */
[----:B------:R-:W-:-:S02]  /*e290*/  @!P3 LEA.HI.X R5, R236, R3, R173, 0x2, P6 ;  /* 0x00000003ec05b211 */ /* 0x000fc400030f14ad */
[CC--:B------:R-:W-:Y:S02]  /*e2a0*/  @!P5 LEA R14, P6, R234.reuse, R2.reuse, 0x2 ;  /* 0x00000002ea0ed211 */ /* 0x0c0fe400078c10ff */
[-C--:B------:R-:W-:Y:S01]  /*e2b0*/  @!P4 LEA.HI.X R7, R235, R3.reuse, R172, 0x2, P2 ;  /* 0x00000003eb07c211 */ /* 0x080fe200010f14ac */
[----:B------:R1:W-:Y:S01]  /*e2c0*/  @!P3 ST.E.64 desc[UR8][R4.64], R46 ;  /* 0x0000002e0400b985 */ /* 0x0003e2000c101b08 */
[----:B------:R-:W-:Y:S02]  /*e2d0*/  ISETP.GE.AND P2, PT, R231, UR4, PT ;  /* 0x00000004e7007c0c */ /* 0x000fe4000bf46270 */
[----:B------:R-:W-:Y:S01]  /*e2e0*/  @!P5 LEA.HI.X R15, R234, R3, R171, 0x2, P6 ;  /* 0x00000003ea0fd211 */ /* 0x000fe200030f14ab */
[----:B------:R4:W-:Y:S01]  /*e2f0*/  @!P4 ST.E.64 desc[UR8][R6.64], R50 ;  /* 0x000000320600c985 */ /* 0x0009e2000c101b08 */
[-C--:B--2---:R-:W-:Y:S02]  /*e300*/  @!P0 LEA R8, P4, R233, R2.reuse, 0x2 ;  /* 0x00000002e9088211 */ /* 0x084fe400078810ff */
[----:B------:R-:W-:Y:S01]  /*e310*/  ISETP.GE.AND P3, PT, R230, UR4, PT ;  /* 0x00000004e6007c0c */ /* 0x000fe2000bf66270 */
[----:B------:R2:W-:Y:S01]  /*e320*/  @!P5 ST.E.64 desc[UR8][R14.64], R54 ;  /* 0x000000360e00d985 */ /* 0x0005e2000c101b08 */
[----:B---3--:R-:W-:-:S02]  /*e330*/  @!P1 LEA R10, P5, R232, R2, 0x2 ;  /* 0x00000002e80a9211 */ /* 0x008fc400078a10ff */
[-C--:B------:R-:W-:Y:S02]  /*e340*/  @!P0 LEA.HI.X R9, R233, R3.reuse, R170, 0x2, P4 ;  /* 0x00000003e9098211 */ /* 0x080fe400020f14aa */
[----:B------:R-:W-:Y:S02]  /*e350*/  ISETP.GE.AND P4, PT, R229, UR4, PT ;  /* 0x00000004e5007c0c */ /* 0x000fe4000bf86270 */
[CC--:B0-----:R-:W-:Y:S01]  /*e360*/  @!P2 LEA R12, P6, R231.reuse, R2.reuse, 0x2 ;  /* 0x00000002e70ca211 */ /* 0x0c1fe200078c10ff */
[----:B------:R0:W-:Y:S01]  /*e370*/  @!P0 ST.E.64 desc[UR8][R8.64], R58 ;  /* 0x0000003a08008985 */ /* 0x0001e2000c101b08 */
[-C--:B------:R-:W-:Y:S02]  /*e380*/  @!P1 LEA.HI.X R11, R232, R3.reuse, R169, 0x2, P5 ;  /* 0x00000003e80b9211 */ /* 0x080fe400028f14a9 */
[----:B------:R-:W-:Y:S02]  /*e390*/  ISETP.GE.AND P5, PT, R228, UR4, PT ;  /* 0x00000004e4007c0c */ /* 0x000fe4000bfa6270 */
[----:B------:R-:W-:Y:S01]  /*e3a0*/  @!P2 LEA.HI.X R13, R231, R3, R168, 0x2, P6 ;  /* 0x00000003e70da211 */ /* 0x000fe200030f14a8 */
[----:B------:R3:W-:Y:S01]  /*e3b0*/  @!P1 ST.E.64 desc[UR8][R10.64], R62 ;  /* 0x0000003e0a009985 */ /* 0x0007e2000c101b08 */
[----:B-1----:R-:W-:-:S02]  /*e3c0*/  @!P3 LEA R4, P6, R230, R2, 0x2 ;  /* 0x00000002e604b211 */ /* 0x002fc400078c10ff */
[----:B------:R-:W-:Y:S01]  /*e3d0*/  ISETP.GE.AND P1, PT, R226, UR4, PT ;  /* 0x00000004e2007c0c */ /* 0x000fe2000bf26270 */
[----:B------:R1:W-:Y:S01]  /*e3e0*/  @!P2 ST.E.64 desc[UR8][R12.64], R66 ;  /* 0x000000420c00a985 */ /* 0x0003e2000c101b08 */
[----:B------:R-:W-:Y:S02]  /*e3f0*/  ISETP.GE.AND P2, PT, R227, UR4, PT ;  /* 0x00000004e3007c0c */ /* 0x000fe4000bf46270 */
[CC--:B----4-:R-:W-:Y:S02]  /*e400*/  @!P4 LEA R6, P0, R229.reuse, R2.reuse, 0x2 ;  /* 0x00000002e506c211 */ /* 0x0d0fe400078010ff */
[-C--:B------:R-:W-:Y:S02]  /*e410*/  @!P3 LEA.HI.X R5, R230, R3.reuse, R167, 0x2, P6 ;  /* 0x00000003e605b211 */ /* 0x080fe400030f14a7 */
[----:B--2---:R-:W-:Y:S02]  /*e420*/  @!P5 LEA R14, P6, R228, R2, 0x2 ;  /* 0x00000002e40ed211 */ /* 0x004fe400078c10ff */
[----:B------:R-:W-:Y:S01]  /*e430*/  @!P4 LEA.HI.X R7, R229, R3, R166, 0x2, P0 ;  /* 0x00000003e507c211 */ /* 0x000fe200000f14a6 */
[----:B------:R2:W-:Y:S01]  /*e440*/  @!P3 ST.E.64 desc[UR8][R4.64], R70 ;  /* 0x000000460400b985 */ /* 0x0005e2000c101b08 */
[----:B------:R-:W-:-:S02]  /*e450*/  ISETP.GE.AND P0, PT, R225, UR4, PT ;  /* 0x00000004e1007c0c */ /* 0x000fc4000bf06270 */
[-C--:B------:R-:W-:Y:S01]  /*e460*/  @!P5 LEA.HI.X R15, R228, R3.reuse, R165, 0x2, P6 ;  /* 0x00000003e40fd211 */ /* 0x080fe200030f14a5 */
[----:B------:R4:W-:Y:S01]  /*e470*/  @!P4 ST.E.64 desc[UR8][R6.64], R74 ;  /* 0x0000004a0600c985 */ /* 0x0009e2000c101b08 */
[-C--:B0-----:R-:W-:Y:S02]  /*e480*/  @!P2 LEA R8, P6, R227, R2.reuse, 0x2 ;  /* 0x00000002e308a211 */ /* 0x081fe400078c10ff */
[----:B------:R-:W-:Y:S01]  /*e490*/  ISETP.GE.AND P4, PT, R223, UR4, PT ;  /* 0x00000004df007c0c */ /* 0x000fe2000bf86270 */
[----:B------:R0:W-:Y:S01]  /*e4a0*/  @!P5 ST.E.64 desc[UR8][R14.64], R78 ;  /* 0x0000004e0e00d985 */ /* 0x0001e2000c101b08 */
[----:B------:R-:W-:Y:S02]  /*e4b0*/  ISETP.GE.AND P5, PT, R224, UR4, PT ;  /* 0x00000004e0007c0c */ /* 0x000fe4000bfa6270 */
[----:B---3--:R-:W-:Y:S02]  /*e4c0*/  @!P1 LEA R10, P3, R226, R2, 0x2 ;  /* 0x00000002e20a9211 */ /* 0x008fe400078610ff */
[----:B------:R-:W-:-:S02]  /*e4d0*/  @!P2 LEA.HI.X R9, R227, R3, R164, 0x2, P6 ;  /* 0x00000003e309a211 */ /* 0x000fc400030f14a4 */
[CC--:B-1----:R-:W-:Y:S02]  /*e4e0*/  @!P0 LEA R12, P6, R225.reuse, R2.reuse, 0x2 ;  /* 0x00000002e10c8211 */ /* 0x0c2fe400078c10ff */
[-C--:B------:R-:W-:Y:S01]  /*e4f0*/  @!P1 LEA.HI.X R11, R226, R3.reuse, R163, 0x2, P3 ;  /* 0x00000003e20b9211 */ /* 0x080fe200018f14a3 */
[----:B------:R1:W-:Y:S01]  /*e500*/  @!P2 ST.E.64 desc[UR8][R8.64], R82 ;  /* 0x000000520800a985 */ /* 0x0003e2000c101b08 */
[----:B------:R-:W-:Y:S02]  /*e510*/  @!P0 LEA.HI.X R13, R225, R3, R162, 0x2, P6 ;  /* 0x00000003e10d8211 */ /* 0x000fe400030f14a2 */
[----:B------:R-:W-:Y:S01]  /*e520*/  ISETP.GE.AND P3, PT, R222, UR4, PT ;  /* 0x00000004de007c0c */ /* 0x000fe2000bf66270 */
[----:B------:R3:W-:Y:S01]  /*e530*/  @!P1 ST.E.64 desc[UR8][R10.64], R86 ;  /* 0x000000560a009985 */ /* 0x0007e2000c101b08 */
[-C--:B--2---:R-:W-:Y:S02]  /*e540*/  @!P5 LEA R4, P2, R224, R2.reuse, 0x2 ;  /* 0x00000002e004d211 */ /* 0x084fe400078410ff */
[----:B----4-:R-:W-:Y:S01]  /*e550*/  @!P4 LEA R6, P1, R223, R2, 0x2 ;  /* 0x00000002df06c211 */ /* 0x010fe200078210ff */
[----:B------:R2:W-:Y:S01]  /*e560*/  @!P0 ST.E.64 desc[UR8][R12.64], R90 ;  /* 0x0000005a0c008985 */ /* 0x0005e2000c101b08 */
[----:B------:R-:W-:-:S02]  /*e570*/  ISETP.GE.AND P0, PT, R221, UR4, PT ;  /* 0x00000004dd007c0c */ /* 0x000fc4000bf06270 */
[-C--:B------:R-:W-:Y:S02]  /*e580*/  @!P5 LEA.HI.X R5, R224, R3.reuse, R161, 0x2, P2 ;  /* 0x00000003e005d211 */ /* 0x080fe400010f14a1 */
[----:B------:R-:W-:Y:S02]  /*e590*/  @!P4 LEA.HI.X R7, R223, R3, R160, 0x2, P1 ;  /* 0x00000003df07c211 */ /* 0x000fe400008f14a0 */
[----:B------:R-:W-:Y:S01]  /*e5a0*/  ISETP.GE.AND P2, PT, R220, UR4, PT ;  /* 0x00000004dc007c0c */ /* 0x000fe2000bf46270 */
[----:B------:R4:W-:Y:S01]  /*e5b0*/  @!P5 ST.E.64 desc[UR8][R4.64], R94 ;  /* 0x0000005e0400d985 */ /* 0x0009e2000c101b08 */
[----:B0-----:R-:W-:Y:S02]  /*e5c0*/  @!P3 LEA R14, P6, R222, R2, 0x2 ;  /* 0x00000002de0eb211 */ /* 0x001fe400078c10ff */
[----:B------:R-:W-:Y:S01]  /*e5d0*/  ISETP.GE.AND P1, PT, R219, UR4, PT ;  /* 0x00000004db007c0c */ /* 0x000fe2000bf26270 */
[----:B------:R0:W-:Y:S01]  /*e5e0*/  @!P4 ST.E.64 desc[UR8][R6.64], R98 ;  /* 0x000000620600c985 */ /* 0x0001e2000c101b08 */
[----:B------:R-:W-:-:S02]  /*e5f0*/  ISETP.GE.AND P4, PT, R218, UR4, PT ;  /* 0x00000004da007c0c */ /* 0x000fc4000bf86270 */
[-C--:B------:R-:W-:Y:S02]  /*e600*/  @!P3 LEA.HI.X R15, R222, R3.reuse, R159, 0x2, P6 ;  /* 0x00000003de0fb211 */ /* 0x080fe400030f149f */
[-C--:B-1----:R-:W-:Y:S02]  /*e610*/  @!P0 LEA R8, P6, R221, R2.reuse, 0x2 ;  /* 0x00000002dd088211 */ /* 0x082fe400078c10ff */
[----:B------:R-:W-:Y:S01]  /*e620*/  ISETP.GE.AND P5, PT, R217, UR4, PT ;  /* 0x00000004d9007c0c */ /* 0x000fe2000bfa6270 */
[----:B------:R1:W-:Y:S01]  /*e630*/  @!P3 ST.E.64 desc[UR8][R14.64], R102 ;  /* 0x000000660e00b985 */ /* 0x0003e2000c101b08 */
[-C--:B------:R-:W-:Y:S02]  /*e640*/  @!P0 LEA.HI.X R9, R221, R3.reuse, R158, 0x2, P6 ;  /* 0x00000003dd098211 */ /* 0x080fe400030f149e */
[CC--:B---3--:R-:W-:Y:S02]  /*e650*/  @!P2 LEA R10, P3, R220.reuse, R2.reuse, 0x2 ;  /* 0x00000002dc0aa211 */ /* 0x0c8fe400078610ff */
[----:B--2---:R-:W-:Y:S01]  /*e660*/  @!P1 LEA R12, P6, R219, R2, 0x2 ;  /* 0x00000002db0c9211 */ /* 0x004fe200078c10ff */
[----:B------:R2:W-:Y:S01]  /*e670*/  @!P0 ST.E.64 desc[UR8][R8.64], R106 ;  /* 0x0000006a08008985 */ /* 0x0005e2000c101b08 */
[----:B------:R-:W-:-:S02]  /*e680*/  @!P2 LEA.HI.X R11, R220, R3, R157, 0x2, P3 ;  /* 0x00000003dc0ba211 */ /* 0x000fc400018f149d */
[----:B------:R-:W-:Y:S02]  /*e690*/  ISETP.GE.AND P3, PT, R216, UR4, PT ;  /* 0x00000004d8007c0c */ /* 0x000fe4000bf66270 */
[CC--:B----4-:R-:W-:Y:S01]  /*e6a0*/  @!P4 LEA R4, P0, R218.reuse, R2.reuse, 0x2 ;  /* 0x00000002da04c211 */ /* 0x0d0fe200078010ff */
[----:B------:R3:W-:Y:S01]  /*e6b0*/  @!P2 ST.E.64 desc[UR8][R10.64], R110 ;  /* 0x0000006e0a00a985 */ /* 0x0007e2000c101b08 */
[-C--:B------:R-:W-:Y:S02]  /*e6c0*/  @!P1 LEA.HI.X R13, R219, R3.reuse, R156, 0x2, P6 ;  /* 0x00000003db0d9211 */ /* 0x080fe400030f149c */
[----:B------:R-:W-:Y:S02]  /*e6d0*/  @!P4 LEA.HI.X R5, R218, R3, R155, 0x2, P0 ;  /* 0x00000003da05c211 */ /* 0x000fe400000f149b */
[----:B------:R-:W-:Y:S01]  /*e6e0*/  ISETP.GE.AND P0, PT, R215, UR4, PT ;  /* 0x00000004d7007c0c */ /* 0x000fe2000bf06270 */
[----:B------:R-:W-:Y:S01]  /*e6f0*/  @!P1 ST.E.64 desc[UR8][R12.64], R114 ;  /* 0x000000720c009985 */ /* 0x000fe2000c101b08 */
[----:B0-----:R-:W-:-:S02]  /*e700*/  @!P5 LEA R6, P6, R217, R2, 0x2 ;  /* 0x00000002d906d211 */ /* 0x001fc400078c10ff */
[----:B------:R-:W-:Y:S01]  /*e710*/  ISETP.GE.AND P1, PT, R21, UR4, PT ;  /* 0x0000000415007c0c */ /* 0x000fe2000bf26270 */
[----:B------:R0:W-:Y:S01]  /*e720*/  @!P4 ST.E.64 desc[UR8][R4.64], R118 ;  /* 0x000000760400c985 */ /* 0x0001e2000c101b08 */
[-C--:B------:R-:W-:Y:S02]  /*e730*/  @!P5 LEA.HI.X R7, R217, R3.reuse, R154, 0x2, P6 ;  /* 0x00000003d907d211 */ /* 0x080fe400030f149a */
[----:B-1----:R-:W-:Y:S02]  /*e740*/  @!P3 LEA R14, P2, R216, R2, 0x2 ;  /* 0x00000002d80eb211 */ /* 0x002fe400078410ff */
[----:B------:R-:W-:Y:S01]  /*e750*/  ISETP.GE.AND P4, PT, R214, UR4, PT ;  /* 0x00000004d6007c0c */ /* 0x000fe2000bf86270 */
[----:B------:R1:W-:Y:S01]  /*e760*/  @!P5 ST.E.64 desc[UR8][R6.64], R122 ;  /* 0x0000007a0600d985 */ /* 0x0003e2000c101b08 */
[----:B------:R-:W-:Y:S02]  /*e770*/  ISETP.GE.AND P5, PT, R23, UR4, PT ;  /* 0x0000000417007c0c */ /* 0x000fe4000bfa6270 */
[----:B------:R-:W-:-:S02]  /*e780*/  @!P3 LEA.HI.X R15, R216, R3, R153, 0x2, P2 ;  /* 0x00000003d80fb211 */ /* 0x000fc400010f1499 */
[----:B------:R-:W-:Y:S02]  /*e790*/  ISETP.GE.AND P2, PT, R25, UR4, PT ;  /* 0x0000000419007c0c */ /* 0x000fe4000bf46270 */
[-C--:B--2---:R-:W-:Y:S01]  /*e7a0*/  @!P0 LEA R8, P6, R215, R2.reuse, 0x2 ;  /* 0x00000002d7088211 */ /* 0x084fe200078c10ff */
[----:B------:R2:W-:Y:S01]  /*e7b0*/  @!P3 ST.E.64 desc[UR8][R14.64], R126 ;  /* 0x0000007e0e00b985 */ /* 0x0005e2000c101b08 */
[-C--:B---3--:R-:W-:Y:S02]  /*e7c0*/  @!P1 LEA R10, P3, R21, R2.reuse, 0x2 ;  /* 0x00000002150a9211 */ /* 0x088fe400078610ff */
[-C--:B------:R-:W-:Y:S02]  /*e7d0*/  @!P0 LEA.HI.X R9, R215, R3.reuse, R152, 0x2, P6 ;  /* 0x00000003d7098211 */ /* 0x080fe400030f1498 */
[-C--:B0-----:R-:W-:Y:S02]  /*e7e0*/  @!P4 LEA R4, P6, R214, R2.reuse, 0x2 ;  /* 0x00000002d604c211 */ /* 0x081fe400078c10ff */
[----:B------:R-:W-:Y:S01]  /*e7f0*/  @!P1 LEA.HI.X R11, R21, R3, R0, 0x2, P3 ;  /* 0x00000003150b9211 */ /* 0x000fe200018f1400 */
[----:B------:R0:W-:Y:S01]  /*e800*/  @!P0 ST.E.64 desc[UR8][R8.64], R130 ;  /* 0x0000008208008985 */ /* 0x0001e2000c101b08 */
[----:B-1----:R-:W-:-:S02]  /*e810*/  @!P5 LEA R6, P3, R23, R2, 0x2 ;  /* 0x000000021706d211 */ /* 0x002fc400078610ff */
[-C--:B------:R-:W-:Y:S02]  /*e820*/  @!P4 LEA.HI.X R5, R214, R3.reuse, R22, 0x2, P6 ;  /* 0x00000003d605c211 */ /* 0x080fe400030f1416 */
[----:B------:R-:W-:Y:S01]  /*e830*/  SHF.R.S32.HI R0, RZ, 0x1f, R25 ;  /* 0x0000001fff007819 */ /* 0x000fe20000011419 */
[----:B--2---:R-:W-:Y:S01]  /*e840*/  VIADD R15, R19, 0xf8 ;  /* 0x000000f8130f7836 */ /* 0x004fe20000000000 */
[----:B------:R-:W-:Y:S01]  /*e850*/  @!P2 LEA R12, P6, R25, R2, 0x2 ;  /* 0x00000002190ca211 */ /* 0x000fe200078c10ff */
[----:B------:R0:W-:Y:S01]  /*e860*/  @!P4 ST.E.64 desc[UR8][R4.64], R134 ;  /* 0x000000860400c985 */ /* 0x0001e2000c101b08 */
[-C--:B------:R-:W-:Y:S02]  /*e870*/  @!P5 LEA.HI.X R7, R23, R3.reuse, R18, 0x2, P3 ;  /* 0x000000031707d211 */ /* 0x080fe400018f1412 */
[----:B------:R-:W-:Y:S02]  /*e880*/  ISETP.GE.AND P0, PT, R15, UR4, PT ;  /* 0x000000040f007c0c */ /* 0x000fe4000bf06270 */
[----:B------:R-:W-:Y:S01]  /*e890*/  @!P2 LEA.HI.X R13, R25, R3, R0, 0x2, P6 ;  /* 0x00000003190da211 */ /* 0x000fe200030f1400 */
[----:B------:R0:W-:Y:S04]  /*e8a0*/  @!P5 ST.E.64 desc[UR8][R6.64], R138 ;  /* 0x0000008a0600d985 */ /* 0x0001e8000c101b08 */
[----:B------:R0:W-:Y:S04]  /*e8b0*/  @!P1 ST.E.64 desc[UR8][R10.64], R142 ;  /* 0x0000008e0a009985 */ /* 0x0001e8000c101b08 */
[----:B------:R0:W-:Y:S02]  /*e8c0*/  @!P2 ST.E.64 desc[UR8][R12.64], R146 ;  /* 0x000000920c00a985 */ /* 0x0001e4000c101b08 */
[----:B------:R-:W-:Y:S05]  /*e8d0*/  @P0 BRA `(.L_x_218) ;  /* 0x0000001000540947 */ /* 0x000fea0003800000 */
[----:B------:R-:W-:Y:S01]  /*e8e0*/  LEA R2, P0, R15, R2, 0x2 ;  /* 0x000000020f027211 */ /* 0x000fe200078010ff */
[----:B------:R-:W-:Y:S01]  /*e8f0*/  ULDC.64 UR8, c[0x0][0x208] ;  /* 0x0000820000087ab9 */ /* 0x000fe20000000a00 */
[----:B------:R-:W-:-:S04]  /*e900*/  SHF.R.S32.HI R0, RZ, 0x1f, R15 ;  /* 0x0000001fff007819 */ /* 0x000fc8000001140f */
[----:B------:R-:W-:-:S05]  /*e910*/  LEA.HI.X R3, R15, R3, R0, 0x2, P0 ;  /* 0x000000030f037211 */ /* 0x000fca00000f1400 */
[----:B------:R3:W-:Y:S01]  /*e920*/  ST.E.64 desc[UR8][R2.64], R150 ;  /* 0x0000009602007985 */ /* 0x0007e2000c101b08 */
[----:B------:R-:W-:Y:S05]  /*e930*/  BRA `(.L_x_218) ;  /* 0x00000010003c7947 */ /* 0x000fea0003800000 */
.L_x_209:
[----:B------:R-:W2:Y:S01]  /*e940*/  LDL R9, [R1+0x10] ;  /* 0x0000100001097983 */ /* 0x000ea20000100800 */
[----:B------:R-:W-:Y:S02]  /*e950*/  ULDC.64 UR8, c[0x0][0xc00] ;  /* 0x0003000000087ab9 */ /* 0x000fe40000000a00 */
[----:B------:R-:W-:Y:S01]  /*e960*/  UISETP.NE.U32.AND UP0, UPT, UR8, URZ, UPT ;  /* 0x0000003f0800728c */ /* 0x000fe2000bf05070 */
[----:B------:R-:W3:Y:S01]  /*e970*/  LDL R8, [R1+0x14] ;  /* 0x0000140001087983 */ /* 0x000ee20000100800 */
[----:B------:R-:W-:Y:S01]  /*e980*/  ULDC.64 UR12, c[0x0][0x208] ;  /* 0x00008200000c7ab9 */ /* 0x000fe20000000a00 */
[----:B------:R-:W-:Y:S01]  /*e990*/  R2UR UR10, R22 ;  /* 0x00000000160a72ca */ /* 0x000fe200000e0000 */
[----:B------:R-:W-:-:S03]  /*e9a0*/  UISETP.NE.AND.EX UP0, UPT, UR9, URZ, UPT, UP0 ;  /* 0x0000003f0900728c */ /* 0x000fc6000bf05300 */
[----:B------:R-:W-:-:S03]  /*e9b0*/  ULDC.64 UR8, c[0x0][0xc00] ;  /* 0x0003000000087ab9 */ /* 0x000fc60000000a00 */
[----:B------:R-:W-:Y:S02]  /*e9c0*/  PLOP3.LUT P1, PT, PT, PT, UP0, 0x80, 0x0 ;  /* 0x000000000000781c */ /* 0x000fe40003f2f008 */
[----:B--2---:R-:W-:Y:S01]  /*e9d0*/  R2UR UR4, R9 ;  /* 0x00000000090472ca */ /* 0x004fe200000e0000 */
[----:B------:R-:W0:Y:S01]  /*e9e0*/  S2R R6, SR_TID.X ;  /* 0x0000000000067919 */ /* 0x000e220000002100 */
[----:B---3--:R-:W-:-:S11]  /*e9f0*/  R2UR UR11, R8 ;  /* 0x00000000080b72ca */ /* 0x008fd600000e0000 */
[----:B------:R-:W-:-:S06]  /*ea00*/  UIMAD.WIDE UR8, UR4, 0x4, UR8 ;  /* 0x00000004040878a5 */ /* 0x000fcc000f8e0208 */
[----:B------:R-:W-:Y:S02]  /*ea10*/  IMAD.U32 R2, RZ, RZ, UR8 ;  /* 0x00000008ff027e24 */ /* 0x000fe4000f8e00ff */
[----:B------:R-:W-:Y:S01]  /*ea20*/  IMAD.U32 R3, RZ, RZ, UR9 ;  /* 0x00000009ff037e24 */ /* 0x000fe2000f8e00ff */
[----:B------:R-:W-:-:S04]  /*ea30*/  ULDC.64 UR8, c[0x0][0xc08] ;  /* 0x0003020000087ab9 */ /* 0x000fc80000000a00 */
[----:B------:R-:W2:Y:S01]  /*ea40*/  @P1 LDG.E R7, desc[UR12][R2.64] ;  /* 0x0000000c02071981 */ /* 0x000ea2000c1e1900 */
[----:B------:R-:W-:-:S04]  /*ea50*/  UISETP.NE.U32.AND UP1, UPT, UR8, URZ, UPT ;  /* 0x0000003f0800728c */ /* 0x000fc8000bf25070 */
[----:B------:R-:W-:-:S06]  /*ea60*/  UISETP.NE.AND.EX UP1, UPT, UR9, URZ, UPT, UP1 ;  /* 0x0000003f0900728c */ /* 0x000fcc000bf25310 */
[----:B------:R-:W-:-:S05]  /*ea70*/  PLOP3.LUT P2, PT, PT, PT, UP1, 0x80, 0x0 ;  /* 0x000000000000781c */ /* 0x000fca0003f4f018 */
[----:B------:R-:W-:-:S04]  /*ea80*/  @UP1 ULEA UR8, UP2, UR4, UR8, 0x2 ;  /* 0x0000000804081291 */ /* 0x000fc8000f84103f */
[----:B------:R-:W-:Y:S02]  /*ea90*/  @UP1 ULEA.HI.X UR9, UR4, UR9, UR11, 0x2, UP2 ;  /* 0x0000000904091291 */ /* 0x000fe400090f140b */
[----:B------:R-:W-:Y:S01]  /*eaa0*/  IMAD.U32 R4, RZ, RZ, UR8 ;  /* 0x00000008ff047e24 */ /* 0x000fe2000f8e00ff */
[----:B------:R-:W-:Y:S02]  /*eab0*/  ULDC UR4, c[0x0][0xa88] ;  /* 0x0002a20000047ab9 */ /* 0x000fe40000000800 */
[----:B------:R-:W-:Y:S01]  /*eac0*/  IMAD.U32 R0, RZ, RZ, UR4 ;  /* 0x00000004ff007e24 */ /* 0x000fe2000f8e00ff */
[----:B------:R-:W-:Y:S01]  /*ead0*/  UMOV UR4, URZ ;  /* 0x0000003f00047c82 */ /* 0x000fe20008000000 */
[----:B------:R-:W-:Y:S01]  /*eae0*/  UISETP.NE.AND UP1, UPT, UR10, URZ, UPT ;  /* 0x0000003f0a00728c */ /* 0x000fe2000bf25270 */
[----:B------:R-:W-:Y:S02]  /*eaf0*/  IMAD.U32 R5, RZ, RZ, UR9 ;  /* 0x00000009ff057e24 */ /* 0x000fe4000f8e00ff */
[----:B0-----:R-:W-:-:S03]  /*eb00*/  VIADD R6, R6, 0xffffff80 ;  /* 0xffffff8006067836 */ /* 0x001fc60000000000 */
[----:B------:R0:W5:Y:S02]  /*eb10*/  @P2 LDG.E R0, desc[UR12][R4.64] ;  /* 0x0000000c04002981 */ /* 0x000164000c1e1900 */
[----:B------:R-:W-:-:S03]  /*eb20*/  ISETP.GT.AND P0, PT, R6, 0x7f, PT ;  /* 0x0000007f0600780c */ /* 0x000fc60003f04270 */
[----:B------:R-:W-:Y:S02]  /*eb30*/  @!UP1 ULDC UR10, c[0x0][0xad4] ;  /* 0x0002b500000a9ab9 */ /* 0x000fe40000000800 */
[----:B------:R-:W-:Y:S01]  /*eb40*/  IMAD.U32 R22, RZ, RZ, UR10 ;  /* 0x0000000aff167e24 */ /* 0x000fe2000f8e00ff */
[----:B--2---:R-:W-:-:S13]  /*eb50*/  @P1 R2UR UR4, R7 ;  /* 0x00000000070412ca */ /* 0x004fda00000e0000 */
[----:B------:R-:W-:Y:S01]  /*eb60*/  USHF.R.S32.HI UR21, URZ, 0x1f, UR4 ;  /* 0x0000001f3f157899 */ /* 0x000fe20008011404 */
[----:B0-----:R-:W-:Y:S11]  /*eb70*/  @P2 BRA `(.L_x_221) ;  /* 0x0000000000142947 */ /* 0x001ff60003800000 */
[----:B------:R-:W-:Y:S05]  /*eb80*/  @!P1 BRA `(.L_x_221) ;  /* 0x0000000000109947 */ /* 0x000fea0003800000 */
[----:B------:R-:W-:Y:S02]  /*eb90*/  ULDC.64 UR8, c[0x0][0x208] ;  /* 0x0000820000087ab9 */ /* 0x000fe40000000a00 */
[----:B------:R-:W2:Y:S04]  /*eba0*/  LDG.E R5, desc[UR8][R2.64] ;  /* 0x0000000802057981 */ /* 0x000ea8000c1e1900 */
[----:B-----5:R-:W2:Y:S02]  /*ebb0*/  LDG.E R0, desc[UR8][R2.64+0x4] ;  /* 0x0000040802007981 */ /* 0x020ea4000c1e1900 */
[----:B--2---:R-:W-:-:S07]  /*ebc0*/  IMAD.IADD R0, R0, 0x1, -R5 ;  /* 0x0000000100007824 */ /* 0x004fce00078e0a05 */
.L_x_221:
[----:B------:R-:W-:Y:S01]  /*ebd0*/  R2UR UR8, R9 ;  /* 0x00000000090872ca */ /* 0x000fe200000e0000 */
[----:B------:R-:W-:Y:S01]  /*ebe0*/  BSSY B1, `(.L_x_222) ;  /* 0x0000041000017945 */ /* 0x000fe20003800000 */
[----:B------:R-:W-:-:S11]  /*ebf0*/  R2UR UR9, R8 ;  /* 0x00000000080972ca */ /* 0x000fd600000e0000 */
[----:B------:R-:W-:Y:S02]  /*ec00*/  USEL UR8, UR8, URZ, !UP0 ;  /* 0x0000003f08087287 */ /* 0x000fe4000c000000 */
[----:B------:R-:W-:Y:S01]  /*ec10*/  USEL UR9, UR9, URZ, !UP0 ;  /* 0x0000003f09097287 */ /* 0x000fe2000c000000 */
[----:B------:R-:W-:Y:S11]  /*ec20*/  @P0 BRA `(.L_x_223) ;  /* 0x0000000000f00947 */ /* 0x000ff60003800000 */
[----:B------:R-:W2:Y:S01]  /*ec30*/  LDL R2, [R1+0xc] ;  /* 0x00000c0001027983 */ /* 0x000ea20000100800 */
[----:B------:R-:W0:Y:S01]  /*ec40*/  LDC R9, c[0x0][0xbe8] ;  /* 0x0002fa00ff097b82 */ /* 0x000e220000000800 */
[----:B--2---:R-:W-:Y:S02]  /*ec50*/  R2UR UR10, R2 ;  /* 0x00000000020a72ca */ /* 0x004fe400000e0000 */
[----:B------:R-:W1:Y:S11]  /*ec60*/  S2R R2, SR_TID.X ;  /* 0x0000000000027919 */ /* 0x000e760000002100 */
[----:B------:R-:W-:-:S04]  /*ec70*/  IMAD.U32 R3, RZ, RZ, UR10 ;  /* 0x0000000aff037e24 */ /* 0x000fc8000f8e00ff */
[----:B-1----:R-:W-:Y:S02]  /*ec80*/  IMAD R2, R3, 0x80, R2 ;  /* 0x0000008003027824 */ /* 0x002fe400078e0202 */
[----:B0----5:R-:W-:Y:S02]  /*ec90*/  IMAD R3, R0, R9, RZ ;  /* 0x0000000900037224 */ /* 0x021fe400078e02ff */
[----:B------:R-:W-:-:S05]  /*eca0*/  VIADD R4, R2, 0xffffff80 ;  /* 0xffffff8002047836 */ /* 0x000fca0000000000 */
[----:B------:R-:W-:-:S13]  /*ecb0*/  ISETP.GE.AND P0, PT, R4, R3, PT ;  /* 0x000000030400720c */ /* 0x000fda0003f06270 */
[----:B------:R-:W-:Y:S05]  /*ecc0*/  @P0 BRA `(.L_x_223) ;  /* 0x0000000000c80947 */ /* 0x000fea0003800000 */
[----:B------:R-:W-:Y:S01]  /*ecd0*/  ISETP.NE.AND P0, PT, R9, 0x1, PT ;  /* 0x000000010900780c */ /* 0x000fe20003f05270 */
[----:B------:R-:W-:Y:S01]  /*ece0*/  UMOV UR19, 0x9b8 ;  /* 0x000009b800137882 */ /* 0x000fe20000000000 */
[----:B------:R-:W-:Y:S01]  /*ecf0*/  R2UR UR11, R22 ;  /* 0x00000000160b72ca */ /* 0x000fe200000e0000 */
[----:B------:R-:W-:Y:S01]  /*ed00*/  IMAD.MOV.U32 R5, RZ, RZ, R4 ;  /* 0x000000ffff057224 */ /* 0x000fe200078e0004 */
[----:B------:R-:W-:Y:S01]  /*ed10*/  R2UR UR10, R212 ;  /* 0x00000000d40a72ca */ /* 0x000fe200000e0000 */
[----:B------:R-:W-:Y:S01]  /*ed20*/  ULDC.64 UR24, c[0x0][0x208] ;  /* 0x0000820000187ab9 */ /* 0x000fe20000000a00 */
[----:B------:R-:W-:-:S07]  /*ed30*/  R2UR UR20, R213 ;  /* 0x00000000d51472ca */ /* 0x000fce00000e0000 */
[----:B------:R-:W0:Y:S02]  /*ed40*/  @P0 LDC R3, c[0x0][0xbec] ;  /* 0x0002fb00ff030b82 */ /* 0x000e240000000800 */
[----:B------:R-:W-:-:S04]  /*ed50*/  UISETP.GT.AND UP0, UPT, UR11, 0x1, UPT ;  /* 0x000000010b00788c */ /* 0x000fc8000bf04270 */
[----:B------:R-:W-:Y:S02]  /*ed60*/  USEL UR19, UR19, 0x978, UP0 ;  /* 0x0000097813137887 */ /* 0x000fe40008000000 */
[----:B------:R-:W1:Y:S01]  /*ed70*/  @P0 LDC R7, c[0x0][0xbf0] ;  /* 0x0002fc00ff070b82 */ /* 0x000e620000000800 */
[----:B------:R-:W-:-:S09]  /*ed80*/  USEL UR18, UR10, URZ, UP0 ;  /* 0x0000003f0a127287 */ /* 0x000fd20008000000 */
[----:B------:R-:W-:Y:S01]  /*ed90*/  ULDC.64 UR12, c[0x0][UR19+0x220] ;  /* 0x00008800130c7abb */ /* 0x000fe20008000a00 */
[----:B------:R-:W-:Y:S01]  /*eda0*/  ULDC.64 UR10, c[0x0][UR19+0x218] ;  /* 0x00008600130a7abb */ /* 0x000fe20008000a00 */
[----:B------:R-:W-:Y:S01]  /*edb0*/  ULDC.64 UR14, c[0x0][UR19+0x228] ;  /* 0x00008a00130e7abb */ /* 0x000fe20008000a00 */
[----:B------:R-:W-:Y:S02]  /*edc0*/  UIMAD UR13, UR13, UR8, URZ ;  /* 0x000000080d0d72a4 */ /* 0x000fe4000f8e023f */
[----:B------:R-:W-:Y:S01]  /*edd0*/  UIMAD.WIDE.U32 UR16, UR10, UR20, URZ ;  /* 0x000000140a1072a5 */ /* 0x000fe2000f8e003f */
[----:B0-----:R-:W-:Y:S01]  /*ede0*/  @P0 IMAD.HI.U32 R2, R4, R3, RZ ;  /* 0x0000000304020227 */ /* 0x001fe200078e00ff */
[----:B------:R-:W-:Y:S02]  /*edf0*/  UIMAD UR20, UR11, UR20, URZ ;  /* 0x000000140b1472a4 */ /* 0x000fe4000f8e023f */
[----:B------:R-:W-:Y:S02]  /*ee00*/  UIMAD.WIDE.U32 UR22, UR14, UR18, URZ ;  /* 0x000000120e1672a5 */ /* 0x000fe4000f8e003f */
[----:B------:R-:W-:-:S02]  /*ee10*/  UIMAD.WIDE.U32 UR10, UR12, UR8, URZ ;  /* 0x000000080c0a72a5 */ /* 0x000fc4000f8e003f */
[----:B------:R-:W-:Y:S01]  /*ee20*/  UIMAD UR14, UR15, UR18, URZ ;  /* 0x000000120f0e72a4 */ /* 0x000fe2000f8e023f */
[----:B-1----:R-:W-:Y:S01]  /*ee30*/  @P0 SHF.R.U32.HI R5, RZ, R7, R2 ;  /* 0x00000007ff050219 */ /* 0x002fe20000011602 */
[----:B------:R-:W-:Y:S01]  /*ee40*/  UIMAD UR13, UR12, UR9, UR13 ;  /* 0x000000090c0d72a4 */ /* 0x000fe2000f8e020d */
[----:B------:R-:W-:Y:S01]  /*ee50*/  IMAD.U32 R2, RZ, RZ, UR22 ;  /* 0x00000016ff027e24 */ /* 0x000fe2000f8e00ff */
[----:B------:R-:W-:Y:S01]  /*ee60*/  UIADD3 UR16, UP1, UP2, UR10, UR16, UR4 ;  /* 0x000000100a107290 */ /* 0x000fe2000fa3e004 */
[----:B------:R-:W-:Y:S01]  /*ee70*/  IMAD.U32 R3, RZ, RZ, UR23 ;  /* 0x00000017ff037e24 */ /* 0x000fe2000f8e00ff */
[----:B------:R-:W-:Y:S01]  /*ee80*/  UIADD3 UR14, UR23, UR14, URZ ;  /* 0x0000000e170e7290 */ /* 0x000fe2000fffe03f */
[--C-:B------:R-:W-:Y:S01]  /*ee90*/  IMAD.MOV R7, RZ, RZ, -R5.reuse ;  /* 0x000000ffff077224 */ /* 0x100fe200078e0a05 */
[----:B------:R-:W-:Y:S02]  /*eea0*/  UIADD3 UR20, UR17, UR20, URZ ;  /* 0x0000001411147290 */ /* 0x000fe4000fffe03f */
[----:B------:R-:W-:Y:S01]  /*eeb0*/  UIADD3 UR12, UR11, UR13, URZ ;  /* 0x0000000d0b0c7290 */ /* 0x000fe2000fffe03f */
[----:B------:R-:W-:Y:S01]  /*eec0*/  IMAD R7, R9, R7, R4 ;  /* 0x0000000709077224 */ /* 0x000fe200078e0204 */
[----:B------:R-:W-:Y:S01]  /*eed0*/  IADD3 R2, P0, P1, R5, UR16, R2 ;  /* 0x0000001005027c10 */ /* 0x000fe2000f91e002 */
[----:B------:R-:W-:Y:S01]  /*eee0*/  IMAD.U32 R8, RZ, RZ, UR14 ;  /* 0x0000000eff087e24 */ /* 0x000fe2000f8e00ff */
[----:B------:R-:W-:Y:S01]  /*eef0*/  UIADD3.X UR12, UR12, UR20, UR21, UP1, UP2 ;  /* 0x000000140c0c7290 */ /* 0x000fe20008fe4415 */
[----:B------:R-:W-:Y:S01]  /*ef00*/  SHF.R.S32.HI R5, RZ, 0x1f, R5 ;  /* 0x0000001fff057819 */ /* 0x000fe20000011405 */
[----:B------:R-:W-:Y:S01]  /*ef10*/  ULDC.64 UR10, c[0x0][UR19+0x210] ;  /* 0x00008400130a7abb */ /* 0x000fe20008000a00 */
[----:B------:R-:W-:Y:S01]  /*ef20*/  SHF.R.S32.HI R4, RZ, 0x1f, R7 ;  /* 0x0000001fff047819 */ /* 0x000fe20000011407 */
[----:B------:R-:W-:-:S02]  /*ef30*/  IMAD R9, R7, UR11, RZ ;  /* 0x0000000b07097c24 */ /* 0x000fc4000f8e02ff */
[----:B------:R-:W-:Y:S01]  /*ef40*/  IADD3.X R3, R5, UR12, R8, P0, P1 ;  /* 0x0000000c05037c10 */ /* 0x000fe200087e2408 */
[----:B------:R-:W-:Y:S01]  /*ef50*/  ULDC.64 UR12, c[0x0][0xba8] ;  /* 0x0002ea00000c7ab9 */ /* 0x000fe20000000a00 */
[----:B------:R-:W-:Y:S01]  /*ef60*/  IMAD R9, R4, UR10, R9 ;  /* 0x0000000a04097c24 */ /* 0x000fe2000f8e0209 */
[----:B------:R-:W-:Y:S01]  /*ef70*/  @!UP0 ULDC UR12, c[0x0][0xb50] ;  /* 0x0002d400000c8ab9 */ /* 0x000fe20000000800 */
[----:B------:R-:W-:Y:S01]  /*ef80*/  @!UP0 ULDC UR13, c[0x0][0xb54] ;  /* 0x0002d500000d8ab9 */ /* 0x000fe20000000800 */
[----:B------:R-:W-:-:S04]  /*ef90*/  IMAD.WIDE.U32 R2, R7, UR10, R2 ;  /* 0x0000000a07027c25 */ /* 0x000fc8000f8e0002 */
[----:B------:R-:W-:Y:S01]  /*efa0*/  IMAD.IADD R3, R3, 0x1, R9 ;  /* 0x0000000103037824 */ /* 0x000fe200078e0209 */
[----:B------:R-:W-:-:S04]  /*efb0*/  LEA R4, P0, R2, UR12, 0x2 ;  /* 0x0000000c02047c11 */ /* 0x000fc8000f8010ff */
[----:B------:R-:W-:Y:S01]  /*efc0*/  LEA.HI.X R5, R2, UR13, R3, 0x2, P0 ;  /* 0x0000000d02057c11 */ /* 0x000fe200080f1403 */
[----:B------:R-:W-:-:S05]  /*efd0*/  IMAD.MOV.U32 R3, RZ, RZ, -0x800000 ;  /* 0xff800000ff037424 */ /* 0x000fca00078e00ff */
[----:B------:R0:W-:Y:S03]  /*efe0*/  STG.E desc[UR24][R4.64], R3 ;  /* 0x0000000304007986 */ /* 0x0001e6000c101918 */
.L_x_223:
[----:B------:R-:W-:Y:S05]  /*eff0*/  BSYNC B1 ;  /* 0x0000000000017941 */ /* 0x000fea0003800000 */
.L_x_222:
[----:B------:R-:W-:-:S13]  /*f000*/  R2UR UR10, R22 ;  /* 0x00000000160a72ca */ /* 0x000fda00000e0000 */
[----:B------:R-:W-:-:S06]  /*f010*/  UISETP.GT.AND UP0, UPT, UR10, 0x1, UPT ;  /* 0x000000010a00788c */ /* 0x000fcc000bf04270 */
[----:B------:R-:W-:-:S13]  /*f020*/  PLOP3.LUT P0, PT, PT, PT, UP0, 0x80, 0x0 ;  /* 0x000000000000781c */ /* 0x000fda0003f0f008 */
[----:B------:R-:W-:Y:S05]  /*f030*/  @P0 BRA `(.L_x_218) ;  /* 0x00000008007c0947 */ /* 0x000fea0003800000 */
[----:B------:R-:W2:Y:S01]  /*f040*/  LDL.LU R2, [R1+0xc] ;  /* 0x00000c0001027983 */ /* 0x000ea20000300800 */
[----:B------:R-:W1:Y:S01]  /*f050*/  LDC R11, c[0x0][0xbe8] ;  /* 0x0002fa00ff0b7b82 */ /* 0x000e620000000800 */
[----:B0-----:R-:W-:Y:S01]  /*f060*/  SHF.R.S32.HI R3, RZ, 0x1f, R6 ;  /* 0x0000001fff037819 */ /* 0x001fe20000011406 */
[----:B------:R-:W-:Y:S01]  /*f070*/  ULDC.64 UR12, c[0x0][0xaa0] ;  /* 0x0002a800000c7ab9 */ /* 0x000fe20000000a00 */
[----:B------:R-:W-:Y:S01]  /*f080*/  R2UR UR15, R213 ;  /* 0x00000000d50f72ca */ /* 0x000fe200000e0000 */
[----:B------:R-:W-:Y:S01]  /*f090*/  UIMAD.WIDE.U32 UR10, UR4, UR12, URZ ;  /* 0x0000000c040a72a5 */ /* 0x000fe2000f8e003f */
[----:B------:R-:W-:Y:S01]  /*f0a0*/  BSSY B1, `(.L_x_224) ;  /* 0x0000053000017945 */ /* 0x000fe20003800000 */
[----:B------:R-:W-:-:S04]  /*f0b0*/  UIMAD UR12, UR21, UR12, URZ ;  /* 0x0000000c150c72a4 */ /* 0x000fc8000f8e023f */
[----:B------:R-:W-:-:S04]  /*f0c0*/  UIMAD UR12, UR4, UR13, UR12 ;  /* 0x0000000d040c72a4 */ /* 0x000fc8000f8e020c */
[----:B------:R-:W-:-:S03]  /*f0d0*/  UIADD3 UR11, UR11, UR12, URZ ;  /* 0x0000000c0b0b7290 */ /* 0x000fc6000fffe03f */
[----:B------:R-:W-:Y:S02]  /*f0e0*/  ULDC.64 UR12, c[0x0][0xae8] ;  /* 0x0002ba00000c7ab9 */ /* 0x000fe40000000a00 */
[----:B------:R-:W-:-:S04]  /*f0f0*/  UIMAD.WIDE.U32 UR10, UR15, UR12, UR10 ;  /* 0x0000000c0f0a72a5 */ /* 0x000fc8000f8e000a */
[----:B------:R-:W-:Y:S01]  /*f100*/  UIMAD UR11, UR15, UR13, UR11 ;  /* 0x0000000d0f0b72a4 */ /* 0x000fe2000f8e020b */
[----:B-1----:R-:W-:Y:S02]  /*f110*/  ISETP.NE.AND P0, PT, R11, 0x1, PT ;  /* 0x000000010b00780c */ /* 0x002fe40003f05270 */
[----:B------:R-:W-:Y:S02]  /*f120*/  ULDC.64 UR12, c[0x0][0xaf0] ;  /* 0x0002bc00000c7ab9 */ /* 0x000fe40000000a00 */
[----:B------:R-:W-:-:S04]  /*f130*/  UIMAD UR9, UR9, UR12, URZ ;  /* 0x0000000c090972a4 */ /* 0x000fc8000f8e023f */
[----:B------:R-:W-:Y:S02]  /*f140*/  UIMAD UR4, UR8, UR13, UR9 ;  /* 0x0000000d080472a4 */ /* 0x000fe4000f8e0209 */
[----:B------:R-:W-:-:S03]  /*f150*/  UIMAD.WIDE.U32 UR8, UR8, UR12, UR10 ;  /* 0x0000000c080872a5 */ /* 0x000fc6000f8e000a */
[----:B------:R-:W0:Y:S01]  /*f160*/  @P0 LDC R7, c[0x0][0xbf0] ;  /* 0x0002fc00ff070b82 */ /* 0x000e220000000800 */
[----:B------:R-:W-:Y:S01]  /*f170*/  UIADD3 UR4, UR9, UR4, URZ ;  /* 0x0000000409047290 */ /* 0x000fe2000fffe03f */
[----:B------:R-:W-:Y:S01]  /*f180*/  ULDC.64 UR10, c[0x0][0xae0] ;  /* 0x0002b800000a7ab9 */ /* 0x000fe20000000a00 */
[----:B--2---:R-:W-:Y:S02]  /*f190*/  R2UR UR14, R2 ;  /* 0x00000000020e72ca */ /* 0x004fe400000e0000 */
[----:B------:R-:W-:-:S03]  /*f1a0*/  LEA.HI R2, R3, R6, RZ, 0x3 ;  /* 0x0000000603027211 */ /* 0x000fc600078f18ff */
[----:B------:R-:W1:Y:S01]  /*f1b0*/  @P0 LDC R3, c[0x0][0xbec] ;  /* 0x0002fb00ff030b82 */ /* 0x000e620000000800 */
[----:B------:R-:W-:Y:S02]  /*f1c0*/  LOP3.LUT R5, R2, 0xfffffff8, RZ, 0xc0, !PT ;  /* 0xfffffff802057812 */ /* 0x000fe400078ec0ff */
[----:B------:R-:W-:-:S03]  /*f1d0*/  SHF.R.S32.HI R13, RZ, 0x3, R2 ;  /* 0x00000003ff0d7819 */ /* 0x000fc60000011402 */
[----:B------:R-:W-:Y:S02]  /*f1e0*/  IMAD.IADD R8, R6, 0x1, -R5 ;  /* 0x0000000106087824 */ /* 0x000fe400078e0a05 */
[----:B------:R-:W-:Y:S02]  /*f1f0*/  IMAD.U32 R5, RZ, RZ, UR14 ;  /* 0x0000000eff057e24 */ /* 0x000fe4000f8e00ff */
[----:B------:R-:W-:-:S04]  /*f200*/  IMAD R2, R8, 0x20, R13 ;  /* 0x0000002008027824 */ /* 0x000fc800078e020d */
[----:B------:R-:W-:-:S04]  /*f210*/  IMAD R6, R5, 0x80, R2 ;  /* 0x0000008005067824 */ /* 0x000fc800078e0202 */
[----:B------:R-:W-:Y:S02]  /*f220*/  IMAD.MOV.U32 R5, RZ, RZ, R6 ;  /* 0x000000ffff057224 */ /* 0x000fe400078e0006 */
[----:B-1----:R-:W-:-:S04]  /*f230*/  @P0 IMAD.HI.U32 R2, R6, R3, RZ ;  /* 0x0000000306020227 */ /* 0x002fc800078e00ff */
[----:B------:R-:W-:Y:S01]  /*f240*/  IMAD.U32 R3, RZ, RZ, UR9 ;  /* 0x00000009ff037e24 */ /* 0x000fe2000f8e00ff */
[----:B0-----:R-:W-:Y:S01]  /*f250*/  @P0 SHF.R.U32.HI R5, RZ, R7, R2 ;  /* 0x00000007ff050219 */ /* 0x001fe20000011602 */
[----:B------:R-:W-:Y:S01]  /*f260*/  IMAD.U32 R2, RZ, RZ, UR8 ;  /* 0x00000008ff027e24 */ /* 0x000fe2000f8e00ff */
[----:B------:R-:W-:Y:S01]  /*f270*/  ULDC.64 UR8, c[0x0][0xad8] ;  /* 0x0002b60000087ab9 */ /* 0x000fe20000000a00 */
[----:B------:R-:W-:Y:S01]  /*f280*/  IMAD.U32 R3, RZ, RZ, UR4 ;  /* 0x00000004ff037e24 */ /* 0x000fe2000f8e00ff */
[--C-:B------:R-:W-:Y:S01]  /*f290*/  SHF.R.S32.HI R4, RZ, 0x1f, R5.reuse ;  /* 0x0000001fff047819 */ /* 0x100fe20000011405 */
[----:B------:R-:W-:Y:S02]  /*f2a0*/  IMAD.MOV R7, RZ, RZ, -R5 ;  /* 0x000000ffff077224 */ /* 0x000fe400078e0a05 */
[----:B------:R-:W-:-:S04]  /*f2b0*/  IMAD.WIDE.U32 R2, R5, UR10, R2 ;  /* 0x0000000a05027c25 */ /* 0x000fc8000f8e0002 */
[----:B------:R-:W-:Y:S02]  /*f2c0*/  IMAD R7, R11, R7, R6 ;  /* 0x000000070b077224 */ /* 0x000fe400078e0206 */
[----:B------:R-:W-:Y:S02]  /*f2d0*/  IMAD R4, R4, UR10, RZ ;  /* 0x0000000a04047c24 */ /* 0x000fe4000f8e02ff */
[----:B------:R-:W-:Y:S02]  /*f2e0*/  IMAD.U32 R6, RZ, RZ, UR14 ;  /* 0x0000000eff067e24 */ /* 0x000fe4000f8e00ff */
[----:B------:R-:W-:Y:S01]  /*f2f0*/  IMAD R9, R5, UR11, R4 ;  /* 0x0000000b05097c24 */ /* 0x000fe2000f8e0204 */
[----:B------:R-:W-:Y:S01]  /*f300*/  SHF.R.S32.HI R4, RZ, 0x1f, R7 ;  /* 0x0000001fff047819 */ /* 0x000fe20000011407 */
[----:B------:R-:W-:Y:S02]  /*f310*/  IMAD R6, R6, 0x80, R13 ;  /* 0x0000008006067824 */ /* 0x000fe400078e020d */
[----:B------:R-:W-:-:S02]  /*f320*/  IMAD.IADD R3, R3, 0x1, R9 ;  /* 0x0000000103037824 */ /* 0x000fc400078e0209 */
[----:B------:R-:W-:Y:S02]  /*f330*/  IMAD R4, R4, UR8, RZ ;  /* 0x0000000804047c24 */ /* 0x000fe4000f8e02ff */
[----:B------:R-:W-:-:S04]  /*f340*/  IMAD.WIDE.U32 R2, R7, UR8, R2 ;  /* 0x0000000807027c25 */ /* 0x000fc8000f8e0002 */
[----:B------:R-:W-:Y:S01]  /*f350*/  IMAD R5, R7, UR9, R4 ;  /* 0x0000000907057c24 */ /* 0x000fe2000f8e0204 */
[----:B------:R-:W-:Y:S01]  /*f360*/  ULDC.64 UR8, c[0x0][0xa80] ;  /* 0x0002a00000087ab9 */ /* 0x000fe20000000a00 */
[----:B-----5:R-:W-:Y:S02]  /*f370*/  IMAD R11, R0, R11, RZ ;  /* 0x0000000b000b7224 */ /* 0x020fe400078e02ff */
[----:B------:R-:W-:Y:S02]  /*f380*/  VIADD R4, R6, 0x40 ;  /* 0x0000004006047836 */ /* 0x000fe40000000000 */
[----:B------:R-:W-:Y:S01]  /*f390*/  IMAD.IADD R3, R3, 0x1, R5 ;  /* 0x0000000103037824 */ /* 0x000fe200078e0205 */
[----:B------:R-:W-:Y:S01]  /*f3a0*/  LEA R5, P2, R2, UR8, 0x1 ;  /* 0x0000000802057c11 */ /* 0x000fe2000f8408ff */
[----:B------:R-:W-:Y:S01]  /*f3b0*/  VIADD R0, R6, 0x20 ;  /* 0x0000002006007836 */ /* 0x000fe20000000000 */
[----:B------:R-:W-:Y:S01]  /*f3c0*/  ISETP.GE.AND P0, PT, R4, R11, PT ;  /* 0x0000000b0400720c */ /* 0x000fe20003f06270 */
[----:B------:R-:W-:Y:S01]  /*f3d0*/  IMAD.SHL.U32 R7, R8, 0x8, RZ ;  /* 0x0000000808077824 */ /* 0x000fe200078e00ff */
[----:B------:R-:W-:-:S02]  /*f3e0*/  LEA.HI.X R4, R2, UR9, R3, 0x1, P2 ;  /* 0x0000000902047c11 */ /* 0x000fc400090f0c03 */
[-C--:B------:R-:W-:Y:S01]  /*f3f0*/  ISETP.GE.AND P2, PT, R6, R11.reuse, PT ;  /* 0x0000000b0600720c */ /* 0x080fe20003f46270 */
[C---:B------:R-:W-:Y:S01]  /*f400*/  VIADD R13, R7.reuse, 0x80 ;  /* 0x00000080070d7836 */ /* 0x040fe20000000000 */
[----:B------:R-:W-:Y:S01]  /*f410*/  ISETP.GE.AND P1, PT, R0, R11, PT ;  /* 0x0000000b0000720c */ /* 0x000fe20003f26270 */
[C---:B------:R-:W-:Y:S01]  /*f420*/  VIADD R9, R7.reuse, 0x40 ;  /* 0x0000004007097836 */ /* 0x040fe20000000000 */
[----:B------:R0:W1:Y:S01]  /*f430*/  SHFL.IDX PT, R2, R5, RZ, 0x181f ;  /* 0x00181fff05027589 */ /* 0x00006200000e0000 */
[----:B------:R-:W-:Y:S01]  /*f440*/  VIADD R15, R7, 0xc0 ;  /* 0x000000c0070f7836 */ /* 0x000fe20000000000 */
[----:B------:R-:W-:Y:S02]  /*f450*/  SHF.R.S32.HI R14, RZ, 0x1f, R7 ;  /* 0x0000001fff0e7819 */ /* 0x000fe40000011407 */
[----:B------:R0:W2:Y:S01]  /*f460*/  SHFL.IDX PT, R0, R4, RZ, 0x181f ;  /* 0x00181fff04007589 */ /* 0x0000a200000e0000 */
[----:B------:R-:W-:Y:S02]  /*f470*/  SHF.R.S32.HI R8, RZ, 0x1f, R13 ;  /* 0x0000001fff087819 */ /* 0x000fe4000001140d */
[----:B------:R-:W-:-:S02]  /*f480*/  SHF.R.S32.HI R10, RZ, 0x1f, R9 ;  /* 0x0000001fff0a7819 */ /* 0x000fc40000011409 */
[----:B------:R-:W-:Y:S01]  /*f490*/  SHF.R.S32.HI R12, RZ, 0x1f, R15 ;  /* 0x0000001fff0c7819 */ /* 0x000fe2000001140f */
[----:B------:R-:W-:Y:S06]  /*f4a0*/  @P2 BRA `(.L_x_225) ;  /* 0x0000000000482947 */ /* 0x000fec0003800000 */
        /* <DEDUP_REMOVED lines=9> */
[----:B------:R3:W-:Y:S01]  /*f540*/  @!P5 ST.E.128 desc[UR8][R20.64], RZ ;  /* 0x000000ff1400d985 */ /* 0x0007e2000c101d08 */
[----:B------:R-:W-:Y:S02]  /*f550*/  @!P4 LEA.HI.X R25, R9, R0, R10, 0x1, P6 ;  /* 0x000000000919c211 */ /* 0x000fe400030f0c0a */
[----:B------:R-:W-:-:S03]  /*f560*/  @!P3 LEA R26, P6, R13, R2, 0x1 ;  /* 0x000000020d1ab211 */ /* 0x000fc600078c08ff */
[----:B------:R3:W-:Y:S01]  /*f570*/  @!P4 ST.E.128 desc[UR8][R24.64], RZ ;  /* 0x000000ff1800c985 */ /* 0x0007e2000c101d08 */
[----:B------:R-:W-:Y:S02]  /*f580*/  @!P3 LEA.HI.X R27, R13, R0, R8, 0x1, P6 ;  /* 0x000000000d1bb211 */ /* 0x000fe400030f0c08 */
[----:B------:R-:W-:-:S03]  /*f590*/  @!P2 LEA R2, P6, R15, R2, 0x1 ;  /* 0x000000020f02a211 */ /* 0x000fc600078c08ff */
[----:B------:R3:W-:Y:S01]  /*f5a0*/  @!P3 ST.E.128 desc[UR8][R26.64], RZ ;  /* 0x000000ff1a00b985 */ /* 0x0007e2000c101d08 */
[----:B------:R-:W-:-:S05]  /*f5b0*/  @!P2 LEA.HI.X R3, R15, R0, R12, 0x1, P6 ;  /* 0x000000000f03a211 */ /* 0x000fca00030f0c0c */
[----:B------:R3:W-:Y:S04]  /*f5c0*/  @!P2 ST.E.128 desc[UR8][R2.64], RZ ;  /* 0x000000ff0200a985 */ /* 0x0007e8000c101d08 */
.L_x_225:
[----:B------:R-:W-:Y:S05]  /*f5d0*/  BSYNC B1 ;  /* 0x0000000000017941 */ /* 0x000fea0003800000 */
.L_x_224:
[----:B--2---:R2:W4:Y:S01]  /*f5e0*/  SHFL.IDX PT, R0, R4, 0x1, 0x181f ;  /* 0x00381f0004007f89 */ /* 0x00452200000e0000 */
[----:B------:R-:W-:Y:S03]  /*f5f0*/  BSSY B1, `(.L_x_226) ;  /* 0x0000015000017945 */ /* 0x000fe60003800000 */
[----:B-1-3--:R2:W1:Y:S01]  /*f600*/  SHFL.IDX PT, R2, R5, 0x1, 0x181f ;  /* 0x00381f0005027f89 */ /* 0x00a46200000e0000 */
[----:B------:R-:W-:Y:S05]  /*f610*/  @P1 BRA `(.L_x_227) ;  /* 0x0000000000481947 */ /* 0x000fea0003800000 */
[----:B------:R-:W-:Y:S01]  /*f620*/  ULDC UR4, c[0x0][0xac8] ;  /* 0x0002b20000047ab9 */ /* 0x000fe20000000800 */
[----:B------:R-:W-:Y:S01]  /*f630*/  ULDC.64 UR8, c[0x0][0x208] ;  /* 0x0000820000087ab9 */ /* 0x000fe20000000a00 */
[----:B------:R-:W-:Y:S02]  /*f640*/  ISETP.GE.AND P4, PT, R7, UR4, PT ;  /* 0x0000000407007c0c */ /* 0x000fe4000bf86270 */
[----:B------:R-:W-:Y:S02]  /*f650*/  ISETP.GE.AND P3, PT, R9, UR4, PT ;  /* 0x0000000409007c0c */ /* 0x000fe4000bf66270 */
[----:B------:R-:W-:Y:S02]  /*f660*/  ISETP.GE.AND P2, PT, R13, UR4, PT ;  /* 0x000000040d007c0c */ /* 0x000fe4000bf46270 */
[----:B------:R-:W-:-:S07]  /*f670*/  ISETP.GE.AND P1, PT, R15, UR4, PT ;  /* 0x000000040f007c0c */ /* 0x000fce000bf26270 */
[-C--:B-1----:R-:W-:Y:S02]  /*f680*/  @!P4 LEA R20, P6, R7, R2.reuse, 0x1 ;  /* 0x000000020714c211 */ /* 0x082fe400078c08ff */
[----:B------:R-:W-:Y:S02]  /*f690*/  @!P3 LEA R24, P5, R9, R2, 0x1 ;  /* 0x000000020918b211 */ /* 0x000fe400078a08ff */
[----:B----4-:R-:W-:Y:S02]  /*f6a0*/  @!P4 LEA.HI.X R21, R7, R0, R14, 0x1, P6 ;  /* 0x000000000715c211 */ /* 0x010fe400030f0c0e */
[----:B------:R-:W-:Y:S02]  /*f6b0*/  @!P2 LEA R26, P6, R13, R2, 0x1 ;  /* 0x000000020d1aa211 */ /* 0x000fe400078c08ff */
[----:B------:R-:W-:Y:S01]  /*f6c0*/  @!P3 LEA.HI.X R25, R9, R0, R10, 0x1, P5 ;  /* 0x000000000919b211 */ /* 0x000fe200028f0c0a */
[----:B------:R3:W-:Y:S01]  /*f6d0*/  @!P4 ST.E.128 desc[UR8][R20.64], RZ ;  /* 0x000000ff1400c985 */ /* 0x0007e2000c101d08 */
[----:B------:R-:W-:-:S02]  /*f6e0*/  @!P1 LEA R2, P5, R15, R2, 0x1 ;  /* 0x000000020f029211 */ /* 0x000fc400078a08ff */
[-C--:B------:R-:W-:Y:S01]  /*f6f0*/  @!P2 LEA.HI.X R27, R13, R0.reuse, R8, 0x1, P6 ;  /* 0x000000000d1ba211 */ /* 0x080fe200030f0c08 */
[----:B------:R3:W-:Y:S01]  /*f700*/  @!P3 ST.E.128 desc[UR8][R24.64], RZ ;  /* 0x000000ff1800b985 */ /* 0x0007e2000c101d08 */
[----:B------:R-:W-:-:S03]  /*f710*/  @!P1 LEA.HI.X R3, R15, R0, R12, 0x1, P5 ;  /* 0x000000000f039211 */ /* 0x000fc600028f0c0c */
[----:B------:R3:W-:Y:S04]  /*f720*/  @!P2 ST.E.128 desc[UR8][R26.64], RZ ;  /* 0x000000ff1a00a985 */ /* 0x0007e8000c101d08 */
[----:B------:R3:W-:Y:S02]  /*f730*/  @!P1 ST.E.128 desc[UR8][R2.64], RZ ;  /* 0x000000ff02009985 */ /* 0x0007e4000c101d08 */
.L_x_227:
[----:B------:R-:W-:Y:S05]  /*f740*/  BSYNC B1 ;  /* 0x0000000000017941 */ /* 0x000fea0003800000 */
.L_x_226:
[----:B----4-:R4:W0:Y:S01]  /*f750*/  SHFL.IDX PT, R0, R4, 0x2, 0x181f ;  /* 0x00581f0004007f89 */ /* 0x01082200000e0000 */
        /* <DEDUP_REMOVED lines=10> */
[-C--:B------:R-:W-:Y:S02]  /*f800*/  @!P2 LEA R24, P5, R9, R2.reuse, 0x1 ;  /* 0x000000020918a211 */ /* 0x080fe400078a08ff */
[----:B------:R-:W-:Y:S02]  /*f810*/  @!P1 LEA R26, P4, R13, R2, 0x1 ;  /* 0x000000020d1a9211 */ /* 0x000fe400078808ff */
[----:B0-----:R-:W-:Y:S02]  /*f820*/  @!P3 LEA.HI.X R21, R7, R0, R14, 0x1, P6 ;  /* 0x000000000715b211 */ /* 0x001fe400030f0c0e */
[----:B------:R-:W-:Y:S02]  /*f830*/  @!P0 LEA R2, P6, R15, R2, 0x1 ;  /* 0x000000020f028211 */ /* 0x000fe400078c08ff */
[-C--:B------:R-:W-:Y:S01]  /*f840*/  @!P2 LEA.HI.X R25, R9, R0.reuse, R10, 0x1, P5 ;  /* 0x000000000919a211 */ /* 0x080fe200028f0c0a */
[----:B------:R3:W-:Y:S01]  /*f850*/  @!P3 ST.E.128 desc[UR8][R20.64], RZ ;  /* 0x000000ff1400b985 */ /* 0x0007e2000c101d08 */
[----:B------:R-:W-:-:S02]  /*f860*/  @!P1 LEA.HI.X R27, R13, R0, R8, 0x1, P4 ;  /* 0x000000000d1b9211 */ /* 0x000fc400020f0c08 */
[----:B------:R-:W-:Y:S01]  /*f870*/  @!P0 LEA.HI.X R3, R15, R0, R12, 0x1, P6 ;  /* 0x000000000f038211 */ /* 0x000fe200030f0c0c */
[----:B------:R3:W-:Y:S04]  /*f880*/  @!P2 ST.E.128 desc[UR8][R24.64], RZ ;  /* 0x000000ff1800a985 */ /* 0x0007e8000c101d08 */
[----:B------:R3:W-:Y:S04]  /*f890*/  @!P1 ST.E.128 desc[UR8][R26.64], RZ ;  /* 0x000000ff1a009985 */ /* 0x0007e8000c101d08 */
[----:B------:R3:W-:Y:S02]  /*f8a0*/  @!P0 ST.E.128 desc[UR8][R2.64], RZ ;  /* 0x000000ff02008985 */ /* 0x0007e4000c101d08 */
.L_x_229:
[----:B------:R-:W-:Y:S05]  /*f8b0*/  BSYNC B1 ;  /* 0x0000000000017941 */ /* 0x000fea0003800000 */
.L_x_228:
[----:B0-----:R-:W-:Y:S01]  /*f8c0*/  VIADD R0, R6, 0x60 ;  /* 0x0000006006007836 */ /* 0x001fe20000000000 */
[----:B--2-4-:R-:W0:Y:S04]  /*f8d0*/  SHFL.IDX PT, R4, R4, 0x3, 0x181f ;  /* 0x00781f0004047f89 */ /* 0x014e2800000e0000 */
[----:B------:R-:W-:Y:S01]  /*f8e0*/  ISETP.GE.AND P0, PT, R0, R11, PT ;  /* 0x0000000b0000720c */ /* 0x000fe20003f06270 */
[----:B-1-3--:R1:W2:-:S12]  /*f8f0*/  SHFL.IDX PT, R2, R5, 0x3, 0x181f ;  /* 0x00781f0005027f89 */ /* 0x00a29800000e0000 */
[----:B-1----:R-:W-:Y:S05]  /*f900*/  @P0 BRA `(.L_x_218) ;  /* 0x0000000000480947 */ /* 0x002fea0003800000 */
[----:B------:R-:W-:Y:S01]  /*f910*/  ULDC UR4, c[0x0][0xac8] ;  /* 0x0002b20000047ab9 */ /* 0x000fe20000000800 */
[----:B------:R-:W-:Y:S01]  /*f920*/  ULDC.64 UR8, c[0x0][0x208] ;  /* 0x0000820000087ab9 */ /* 0x000fe20000000a00 */
[----:B------:R-:W-:Y:S02]  /*f930*/  ISETP.GE.AND P3, PT, R7, UR4, PT ;  /* 0x0000000407007c0c */ /* 0x000fe4000bf66270 */
[----:B------:R-:W-:Y:S02]  /*f940*/  ISETP.GE.AND P2, PT, R9, UR4, PT ;  /* 0x0000000409007c0c */ /* 0x000fe4000bf46270 */
[----:B------:R-:W-:Y:S02]  /*f950*/  ISETP.GE.AND P1, PT, R13, UR4, PT ;  /* 0x000000040d007c0c */ /* 0x000fe4000bf26270 */
[----:B------:R-:W-:-:S07]  /*f960*/  ISETP.GE.AND P0, PT, R15, UR4, PT ;  /* 0x000000040f007c0c */ /* 0x000fce000bf06270 */
[----:B--2---:R-:W-:-:S04]  /*f970*/  @!P3 LEA R6, P4, R7, R2, 0x1 ;  /* 0x000000020706b211 */ /* 0x004fc800078808ff */
[----:B0-----:R-:W-:Y:S02]  /*f980*/  @!P3 LEA.HI.X R7, R7, R4, R14, 0x1, P4 ;  /* 0x000000040707b211 */ /* 0x001fe400020f0c0e */
[-C--:B------:R-:W-:Y:S02]  /*f990*/  @!P2 LEA R20, P4, R9, R2.reuse, 0x1 ;  /* 0x000000020914a211 */ /* 0x080fe400078808ff */
[-C--:B------:R-:W-:Y:S01]  /*f9a0*/  @!P1 LEA R24, P5, R13, R2.reuse, 0x1 ;  /* 0x000000020d189211 */ /* 0x080fe200078a08ff */
[----:B------:R0:W-:Y:S01]  /*f9b0*/  @!P3 ST.E.128 desc[UR8][R6.64], RZ ;  /* 0x000000ff0600b985 */ /* 0x0001e2000c101d08 */
[----:B------:R-:W-:Y:S02]  /*f9c0*/  @!P0 LEA R2, P6, R15, R2, 0x1 ;  /* 0x000000020f028211 */ /* 0x000fe400078c08ff */
[-C--:B------:R-:W-:Y:S02]  /*f9d0*/  @!P2 LEA.HI.X R21, R9, R4.reuse, R10, 0x1, P4 ;  /* 0x000000040915a211 */ /* 0x080fe400020f0c0a */
[----:B------:R-:W-:-:S02]  /*f9e0*/  @!P1 LEA.HI.X R25, R13, R4, R8, 0x1, P5 ;  /* 0x000000040d199211 */ /* 0x000fc400028f0c08 */
[----:B------:R-:W-:Y:S01]  /*f9f0*/  @!P0 LEA.HI.X R3, R15, R4, R12, 0x1, P6 ;  /* 0x000000040f038211 */ /* 0x000fe200030f0c0c */
[----:B------:R0:W-:Y:S04]  /*fa00*/  @!P2 ST.E.128 desc[UR8][R20.64], RZ ;  /* 0x000000ff1400a985 */ /* 0x0001e8000c101d08 */
[----:B------:R0:W-:Y:S04]  /*fa10*/  @!P1 ST.E.128 desc[UR8][R24.64], RZ ;  /* 0x000000ff18009985 */ /* 0x0001e8000c101d08 */
[----:B------:R0:W-:Y:S02]  /*fa20*/  @!P0 ST.E.128 desc[UR8][R2.64], RZ ;  /* 0x000000ff02008985 */ /* 0x0001e4000c101d08 */
.L_x_218:
[----:B------:R-:W-:Y:S05]  /*fa30*/  BSYNC B0 ;  /* 0x0000000000007941 */ /* 0x000fea0003800000 */
.L_x_208:
[----:B------:R-:W-:Y:S02]  /*fa40*/  ULDC UR4, c[0x0][0xc3c] ;  /* 0x00030f0000047ab9 */ /* 0x000fe40000000800 */
[----:B------:R-:W-:-:S06]  /*fa50*/  UISETP.GE.AND UP0, UPT, UR7, UR4, UPT ;  /* 0x000000040700728c */ /* 0x000fcc000bf06270 */
[----:B------:R-:W-:-:S13]  /*fa60*/  PLOP3.LUT P0, PT, PT, PT, UP0, 0x80, 0x0 ;  /* 0x000000000000781c */ /* 0x000fda0003f0f008 */
[----:B------:R-:W-:Y:S05]  /*fa70*/  @!P0 BRA `(.L_x_230) ;  /* 0xffffff1400b48947 */ /* 0x000fea000383ffff */
[----:B------:R-:W-:Y:S05]  /*fa80*/  EXIT ;  /* 0x000000000000794d */ /* 0x000fea0003800000 */
.L_x_182:
[----:B------:R-:W-:-:S08]  /*fa90*/  NOP ;  /* 0x0000000000007918 */ /* 0x000fd00000000000 */
[----:B0-----:R-:W0:-:S00]  /*faa0*/  USETMAXREG.DEALLOC.CTAPOOL 0x18 ;  /* 0x00000018000079c8 */ /* 0x001e0000080e0500 */
[----:B0-----:R-:W-:Y:S01]  /*fab0*/  LOP3.LUT R0, R0, 0x3, RZ, 0xc0, !PT ;  /* 0x0000000300007812 */ /* 0x001fe200078ec0ff */
[----:B------:R-:W-:-:S05]  /*fac0*/  IMAD.MOV.U32 R7, RZ, RZ, RZ ;  /* 0x000000ffff077224 */ /* 0x000fca00078e00ff */
[----:B------:R-:W0:Y:S02]  /*fad0*/  SHFL.IDX PT, R0, R0, RZ, 0x1f ;  /* 0x00001fff00007589 */ /* 0x000e2400000e0000 */
[----:B0-----:R-:W-:-:S04]  /*fae0*/  ISETP.NE.AND P0, PT, R0, RZ, PT ;  /* 0x000000ff0000720c */ /* 0x001fc80003f05270 */
[----:B------:R-:W-:-:S05]  /*faf0*/  P2R R0, PR, RZ, 0x1 ;  /* 0x00000001ff007803 */ /* 0x000fca0000000000 */
[----:B------:R0:W-:Y:S04]  /*fb00*/  STL [R1+0x5c], R0 ;  /* 0x00005c0001007387 */ /* 0x0001e80000100800 */
[----:B------:R-:W-:Y:S05]  /*fb10*/  @!P0 BRA `(.L_x_231) ;  /* 0x0000000000248947 */ /* 0x000fea0003800000 */
[----:B------:R-:W1:Y:S08]  /*fb20*/  S2UR UR5, SR_CgaCtaId ;  /* 0x00000000000579c3 */ /* 0x000e700000008800 */
[----:B------:R-:W-:Y:S06]  /*fb30*/  BAR.SYNC.DEFER_BLOCKING 0x5, 0x180 ;  /* 0x0146000000007b1d */ /* 0x000fec0000010000 */
[----:B------:R-:W-:-:S02]  /*fb40*/  UMOV UR4, 0x400 ;  /* 0x0000040000047882 */ /* 0x000fc40000000000 */
[----:B-1----:R-:W-:-:S09]  /*fb50*/  ULEA UR4, UR5, UR4, 0x18 ;  /* 0x0000000405047291 */ /* 0x002fd2000f8ec03f */
[----:B------:R-:W1:Y:S04]  /*fb60*/  LDS.128 R8, [UR4+0x388d0] ;  /* 0x0388d004ff087984 */ /* 0x000e680008000c00 */
[----:B-1----:R2:W-:Y:S04]  /*fb70*/  STL.64 [R1], R8 ;  /* 0x0000000801007387 */ /* 0x0025e80000100a00 */
[----:B------:R2:W-:Y:S01]  /*fb80*/  STL.64 [R1+0x8], R10 ;  /* 0x0000080a01007387 */ /* 0x0005e20000100a00 */
[----:B------:R-:W-:Y:S06]  /*fb90*/  BAR.ARV 0x4, 0x180 ;  /* 0x0106000000007b1d */ /* 0x000fec0000002000 */
[----:B------:R-:W-:Y:S05]  /*fba0*/  BRA `(.L_x_232) ;  /* 0x0000000800ac7947 */ /* 0x000fea0003800000 */
.L_x_231:
[----:B0-----:R-:W-:Y:S01]  /*fbb0*/  LOP3.LUT R0, R6, 0x1f, RZ, 0xc0, !PT ;  /* 0x0000001f06007812 */ /* 0x001fe200078ec0ff */
[----:B------:R-:W-:Y:S01]  /*fbc0*/  ULDC UR4, c[0x0][0xc3c] ;  /* 0x00030f0000047ab9 */ /* 0x000fe20000000800 */
[----:B------:R-:W-:Y:S01]  /*fbd0*/  ULDC.64 UR6, c[0x0][0x208] ;  /* 0x0000820000067ab9 */ /* 0x000fe20000000a00 */
[----:B------:R-:W-:Y:S01]  /*fbe0*/  IMAD.MOV.U32 R10, RZ, RZ, RZ ;  /* 0x000000ffff0a7224 */ /* 0x000fe200078e00ff */
[----:B------:R-:W-:Y:S01]  /*fbf0*/  ISETP.NE.AND P0, PT, R0, 0x1f, PT ;  /* 0x0000001f0000780c */ /* 0x000fe20003f05270 */
[----:B------:R-:W-:-:S03]  /*fc00*/  ULDC UR5, c[0x0][0xc38] ;  /* 0x00030e0000057ab9 */ /* 0x000fc60000000800 */
[----:B------:R-:W-:-:S13]  /*fc10*/  ISETP.GE.OR P1, PT, R0, UR4, !P0 ;  /* 0x0000000400007c0c */ /* 0x000fda000c726670 */
[----:B------:R-:W0:Y:S08]  /*fc20*/  @!P1 LDC.64 R2, c[0x0][0xc80] ;  /* 0x00032000ff029b82 */ /* 0x000e300000000a00 */
[----:B------:R-:W1:Y:S01]  /*fc30*/  @!P1 LDC.64 R4, c[0x0][0xc78] ;  /* 0x00031e00ff049b82 */ /* 0x000e620000000a00 */
[----:B0-----:R-:W-:-:S05]  /*fc40*/  @!P1 IMAD.WIDE.U32 R2, R0, 0x4, R2 ;  /* 0x0000000400029825 */ /* 0x001fca00078e0002 */
[----:B------:R1:W2:Y:S02]  /*fc50*/  @!P1 LDG.E R7, desc[UR6][R2.64] ;  /* 0x0000000602079981 */ /* 0x0002a4000c1e1900 */
[----:B-1----:R-:W-:-:S05]  /*fc60*/  @!P1 IMAD.WIDE.U32 R2, R0, 0x4, R4 ;  /* 0x0000000400029825 */ /* 0x002fca00078e0004 */
[----:B------:R-:W2:Y:S01]  /*fc70*/  @!P1 LDG.E R10, desc[UR6][R2.64] ;  /* 0x00000006020a9981 */ /* 0x000ea2000c1e1900 */
[C---:B------:R-:W-:Y:S01]  /*fc80*/  ISETP.NE.AND P1, PT, R0.reuse, RZ, PT ;  /* 0x000000ff0000720c */ /* 0x040fe20003f25270 */
[----:B------:R-:W0:Y:S01]  /*fc90*/  S2UR UR6, SR_CTAID.X ;  /* 0x00000000000679c3 */ /* 0x000e220000002500 */
[C---:B------:R-:W-:Y:S01]  /*fca0*/  ISETP.GE.U32.AND P2, PT, R0.reuse, 0x2, PT ;  /* 0x000000020000780c */ /* 0x040fe20003f46070 */
[----:B------:R-:W-:Y:S01]  /*fcb0*/  UMOV UR4, URZ ;  /* 0x0000003f00047c82 */ /* 0x000fe20008000000 */
[C---:B------:R-:W-:Y:S02]  /*fcc0*/  ISETP.GE.U32.AND P3, PT, R0.reuse, 0x4, PT ;  /* 0x000000040000780c */ /* 0x040fe40003f66070 */
[C---:B------:R-:W-:Y:S02]  /*fcd0*/  ISETP.GE.U32.AND P4, PT, R0.reuse, 0x8, PT ;  /* 0x000000080000780c */ /* 0x040fe40003f86070 */
[----:B------:R-:W-:Y:S01]  /*fce0*/  ISETP.GE.U32.AND P5, PT, R0, 0x10, PT ;  /* 0x000000100000780c */ /* 0x000fe20003fa6070 */
[----:B--2---:R-:W-:-:S05]  /*fcf0*/  IMAD R4, R7, R10, RZ ;  /* 0x0000000a07047224 */ /* 0x004fca00078e02ff */
[----:B------:R-:W1:Y:S02]  /*fd00*/  SHFL.UP PT, R5, R4, 0x1, RZ ;  /* 0x0420000004057989 */ /* 0x000e6400000e00ff */
[----:B-1----:R-:W-:-:S05]  /*fd10*/  SEL R5, R5, RZ, P1 ;  /* 0x000000ff05057207 */ /* 0x002fca0000800000 */
[----:B------:R-:W-:-:S05]  /*fd20*/  IMAD.IADD R5, R4, 0x1, R5 ;  /* 0x0000000104057824 */ /* 0x000fca00078e0205 */
        /* <DEDUP_REMOVED lines=12> */
[----:B------:R-:W1:Y:S02]  /*fdf0*/  SHFL.IDX PT, R8, R2, 0x1f, 0x1f ;  /* 0x03e01f0002087f89 */ /* 0x000e6400000e0000 */
[----:B-1----:R-:W-:-:S04]  /*fe00*/  IMAD R8, R8, UR5, RZ ;  /* 0x0000000508087c24 */ /* 0x002fc8000f8e02ff */
[----:B------:R-:W-:Y:S01]  /*fe10*/  IMAD.MOV.U32 R11, RZ, RZ, R8 ;  /* 0x000000ffff0b7224 */ /* 0x000fe200078e0008 */
[----:B0-----:R-:W-:-:S13]  /*fe20*/  ISETP.GT.AND P6, PT, R8, UR6, PT ;  /* 0x0000000608007c0c */ /* 0x001fda000bfc4270 */
[----:B------:R-:W-:Y:S05]  /*fe30*/  @P6 BRA `(.L_x_233) ;  /* 0x0000000000a86947 */ /* 0x000fea0003800000 */
[----:B------:R-:W-:Y:S01]  /*fe40*/  IMAD.MOV.U32 R8, RZ, RZ, R11 ;  /* 0x000000ffff087224 */ /* 0x000fe200078e000b */
[----:B------:R-:W-:Y:S01]  /*fe50*/  UMOV UR4, URZ ;  /* 0x0000003f00047c82 */ /* 0x000fe20008000000 */
[----:B------:R-:W-:-:S05]  /*fe60*/  ULDC UR5, c[0x0][0xc38] ;  /* 0x00030e0000057ab9 */ /* 0x000fca0000000800 */
.L_x_235:
[----:B------:R-:W0:Y:S01]  /*fe70*/  LDC R2, c[0x0][0xc3c] ;  /* 0x00030f00ff027b82 */ /* 0x000e220000000800 */
[----:B------:R-:W-:Y:S01]  /*fe80*/  ULDC UR7, c[0x0][0xc3c] ;  /* 0x00030f0000077ab9 */ /* 0x000fe20000000800 */
[----:B------:R-:W-:Y:S01]  /*fe90*/  UIADD3 UR4, UR4, 0x1f, URZ ;  /* 0x0000001f04047890 */ /* 0x000fe2000fffe03f */
[----:B------:R-:W-:-:S05]  /*fea0*/  IMAD.U32 R3, RZ, RZ, UR7 ;  /* 0x00000007ff037e24 */ /* 0x000fca000f8e00ff */
[----:B------:R1:W-:Y:S01]  /*feb0*/  STL [R1+0xc], R3 ;  /* 0x00000c0301007387 */ /* 0x0003e20000100800 */
[----:B0-----:R-:W-:-:S13]  /*fec0*/  ISETP.LE.AND P6, PT, R2, UR4, PT ;  /* 0x0000000402007c0c */ /* 0x001fda000bfc3270 */
[----:B-1----:R-:W-:Y:S05]  /*fed0*/  @P6 BRA `(.L_x_234) ;  /* 0x0000000400a86947 */ /* 0x002fea0003800000 */
[----:B------:R-:W-:Y:S01]  /*fee0*/  VIADD R9, R0, UR4 ;  /* 0x0000000400097c36 */ /* 0x000fe20008000000 */
[----:B------:R-:W-:Y:S01]  /*fef0*/  ULDC.64 UR8, c[0x0][0x208] ;  /* 0x0000820000087ab9 */ /* 0x000fe20000000a00 */
[----:B------:R-:W-:-:S03]  /*ff00*/  IMAD.MOV.U32 R7, RZ, RZ, RZ ;  /* 0x000000ffff077224 */ /* 0x000fc600078e00ff */
[----:B------:R-:W-:-:S13]  /*ff10*/  ISETP.GE.OR P6, PT, R9, R2, !P0 ;  /* 0x000000020900720c */ /* 0x000fda00047c6670 */
[----:B------:R-:W0:Y:S08]  /*ff20*/  @!P6 LDC.64 R2, c[0x0][0xc80] ;  /* 0x00032000ff02eb82 */ /* 0x000e300000000a00 */
[----:B------:R-:W1:Y:S01]  /*ff30*/  @!P6 LDC.64 R4, c[0x0][0xc78] ;  /* 0x00031e00ff04eb82 */ /* 0x000e620000000a00 */
[----:B------:R-:W-:Y:S02]  /*ff40*/  IMAD.MOV.U32 R10, RZ, RZ, RZ ;  /* 0x000000ffff0a7224 */ /* 0x000fe400078e00ff */
[----:B0-----:R-:W-:-:S05]  /*ff50*/  @!P6 IMAD.WIDE R2, R9, 0x4, R2 ;  /* 0x000000040902e825 */ /* 0x001fca00078e0202 */
[----:B------:R1:W2:Y:S02]  /*ff60*/  @!P6 LDG.E R7, desc[UR8][R2.64] ;  /* 0x000000080207e981 */ /* 0x0002a4000c1e1900 */
[----:B-1----:R-:W-:-:S05]  /*ff70*/  @!P6 IMAD.WIDE R2, R9, 0x4, R4 ;  /* 0x000000040902e825 */ /* 0x002fca00078e0204 */
[----:B------:R-:W2:Y:S02]  /*ff80*/  @!P6 LDG.E R10, desc[UR8][R2.64] ;  /* 0x00000008020ae981 */ /* 0x000ea4000c1e1900 */
[----:B--2---:R-:W-:-:S05]  /*ff90*/  IMAD R11, R7, R10, RZ ;  /* 0x0000000a070b7224 */ /* 0x004fca00078e02ff */
[----:B------:R-:W0:Y:S02]  /*ffa0*/  SHFL.UP PT, R4, R11, 0x1, RZ ;  /* 0x042000000b047989 */ /* 0x000e2400000e00ff */
[----:B0-----:R-:W-:-:S05]  /*ffb0*/  SEL R4, R4, RZ, P1 ;  /* 0x000000ff04047207 */ /* 0x001fca0000800000 */
[----:B------:R-:W-:-:S05]  /*ffc0*/  IMAD.IADD R4, R11, 0x1, R4 ;  /* 0x000000010b047824 */ /* 0x000fca00078e0204 */
        /* <DEDUP_REMOVED lines=12> */
[----:B------:R-:W0:Y:S02]  /*10090*/  SHFL.IDX PT, R4, R2, 0x1f, 0x1f ;  /* 0x03e01f0002047f89 */ /* 0x000e2400000e0000 */
[----:B0-----:R-:W-:-:S04]  /*100a0*/  IMAD R11, R4, UR5, RZ ;  /* 0x00000005040b7c24 */ /* 0x001fc8000f8e02ff */
[----:B------:R-:W-:-:S05]  /*100b0*/  IMAD.IADD R8, R11, 0x1, R8 ;  /* 0x000000010b087824 */ /* 0x000fca00078e0208 */
[----:B------:R-:W-:-:S13]  /*100c0*/  ISETP.GT.AND P6, PT, R8, UR6, PT ;  /* 0x0000000608007c0c */ /* 0x000fda000bfc4270 */
[----:B------:R-:W-:Y:S05]  /*100d0*/  @!P6 BRA `(.L_x_235) ;  /* 0xfffffffc0064e947 */ /* 0x000fea000383ffff */
.L_x_233:
[----:B------:R-:W-:Y:S02]  /*100e0*/  IMAD.IADD R11, R8, 0x1, -R11 ;  /* 0x00000001080b7824 */ /* 0x000fe400078e0a0b */
[----:B------:R-:W-:Y:S02]  /*100f0*/  IMAD.MOV.U32 R14, RZ, RZ, RZ ;  /* 0x000000ffff0e7224 */ /* 0x000fe400078e00ff */
[----:B------:R-:W-:-:S05]  /*10100*/  IMAD R3, R2, UR5, R11 ;  /* 0x0000000502037c24 */ /* 0x000fca000f8e020b */
[----:B------:R-:W-:-:S13]  /*10110*/  ISETP.GT.AND P0, PT, R3, UR6, PT ;  /* 0x0000000603007c0c */ /* 0x000fda000bf04270 */
[----:B------:R-:W-:-:S04]  /*10120*/  VOTE.ANY R12, PT, !P0 ;  /* 0x00000000000c7806 */ /* 0x000fc800040e0100 */
[----:B------:R-:W0:Y:S01]  /*10130*/  POPC R4, R12 ;  /* 0x0000000c00047309 */ /* 0x000e220000000000 */
[----:B------:R-:W-:Y:S01]  /*10140*/  ISETP.NE.AND P0, PT, R12, RZ, PT ;  /* 0x000000ff0c00720c */ /* 0x000fe20003f05270 */
[----:B0-----:R-:W0:Y:S04]  /*10150*/  SHFL.IDX PT, R7, R7, R4, 0x1f ;  /* 0x00001f0407077589 */ /* 0x001e2800000e0000 */
[----:B------:R-:W1:Y:S01]  /*10160*/  SHFL.IDX PT, R9, R10, R4, 0x1f ;  /* 0x00001f040a097589 */ /* 0x000e6200000e0000 */
[----:B0-----:R-:W-:-:S04]  /*10170*/  IABS R5, R7 ;  /* 0x0000000700057213 */ /* 0x001fc80000000000 */
[----:B------:R-:W0:Y:S01]  /*10180*/  I2F.RP R13, R5 ;  /* 0x00000005000d7306 */ /* 0x000e220000209400 */
[----:B-1----:R-:W-:-:S07]  /*10190*/  IABS R8, R9 ;  /* 0x0000000900087213 */ /* 0x002fce0000000000 */
[----:B------:R-:W-:Y:S08]  /*101a0*/  I2F.RP R12, R8 ;  /* 0x00000008000c7306 */ /* 0x000ff00000209400 */
[----:B0-----:R-:W0:Y:S02]  /*101b0*/  MUFU.RCP R13, R13 ;  /* 0x0000000d000d7308 */ /* 0x001e240000001000 */
[----:B0-----:R-:W-:-:S06]  /*101c0*/  VIADD R3, R13, 0xffffffe ;  /* 0x0ffffffe0d037836 */ /* 0x001fcc0000000000 */
[----:B------:R-:W0:Y:S02]  /*101d0*/  F2I.FTZ.U32.TRUNC.NTZ R3, R3 ;  /* 0x0000000300037305 */ /* 0x000e24000021f000 */
[----:B0-----:R-:W-:Y:S01]  /*101e0*/  IMAD.MOV R16, RZ, RZ, -R3 ;  /* 0x000000ffff107224 */ /* 0x001fe200078e0a03 */
[----:B------:R-:W-:Y:S06]  /*101f0*/  @!P0 BRA `(.L_x_236) ;  /* 0x0000000000088947 */ /* 0x000fec0003800000 */
[----:B------:R-:W-:-:S05]  /*10200*/  VIADD R13, R4, 0xffffffff ;  /* 0xffffffff040d7836 */ /* 0x000fca0000000000 */
[----:B------:R0:W1:Y:S02]  /*10210*/  SHFL.IDX PT, R14, R2, R13, 0x1f ;  /* 0x00001f0d020e7589 */ /* 0x00006400000e0000 */
.L_x_236:
[----:B-1----:R-:W-:Y:S01]  /*10220*/  IMAD R10, R14, UR5, R11 ;  /* 0x000000050e0a7c24 */ /* 0x002fe2000f8e020b */
[----:B------:R-:W1:Y:S01]  /*10230*/  MUFU.RCP R12, R12 ;  /* 0x0000000c000c7308 */ /* 0x000e620000001000 */
[----:B------:R-:W-:Y:S02]  /*10240*/  IMAD R11, R16, R5, RZ ;  /* 0x00000005100b7224 */ /* 0x000fe400078e02ff */
[----:B0-----:R-:W-:Y:S01]  /*10250*/  IMAD.MOV.U32 R2, RZ, RZ, RZ ;  /* 0x000000ffff027224 */ /* 0x001fe200078e00ff */
[----:B------:R0:W-:Y:S03]  /*10260*/  STL [R1], R10 ;  /* 0x0000000a01007387 */ /* 0x0001e60000100800 */
[----:B------:R-:W-:Y:S01]  /*10270*/  IMAD.HI.U32 R2, R3, R11, R2 ;  /* 0x0000000b03027227 */ /* 0x000fe200078e0002 */
[----:B------:R-:W-:-:S05]  /*10280*/  IABS R11, R7 ;  /* 0x00000007000b7213 */ /* 0x000fca0000000000 */
[----:B------:R-:W-:Y:S01]  /*10290*/  IMAD.MOV R14, RZ, RZ, -R11 ;  /* 0x000000ffff0e7224 */ /* 0x000fe200078e0a0b */
[----:B0-----:R-:W-:-:S04]  /*102a0*/  IADD3 R10, -R10, UR6, RZ ;  /* 0x000000060a0a7c10 */ /* 0x001fc8000fffe1ff */
[----:B------:R-:W-:-:S05]  /*102b0*/  IABS R3, R10 ;  /* 0x0000000a00037213 */ /* 0x000fca0000000000 */
[----:B------:R-:W-:-:S04]  /*102c0*/  IMAD.HI.U32 R11, R2, R3, RZ ;  /* 0x00000003020b7227 */ /* 0x000fc800078e00ff */
[----:B------:R-:W-:Y:S02]  /*102d0*/  IMAD R2, R11, R14, R3 ;  /* 0x0000000e0b027224 */ /* 0x000fe400078e0203 */
[----:B-1----:R-:W-:-:S03]  /*102e0*/  VIADD R3, R12, 0xffffffe ;  /* 0x0ffffffe0c037836 */ /* 0x002fc60000000000 */
[----:B------:R-:W-:-:S03]  /*102f0*/  ISETP.GT.U32.AND P1, PT, R5, R2, PT ;  /* 0x000000020500720c */ /* 0x000fc60003f24070 */
[----:B------:R-:W0:Y:S10]  /*10300*/  F2I.FTZ.U32.TRUNC.NTZ R3, R3 ;  /* 0x0000000300037305 */ /* 0x000e34000021f000 */
[----:B------:R-:W-:-:S02]  /*10310*/  @!P1 IMAD.IADD R2, R2, 0x1, -R5 ;  /* 0x0000000102029824 */ /* 0x000fc400078e0a05 */
[----:B------:R-:W-:Y:S01]  /*10320*/  @!P1 VIADD R11, R11, 0x1 ;  /* 0x000000010b0b9836 */ /* 0x000fe20000000000 */
[----:B------:R-:W-:Y:S02]  /*10330*/  ISETP.NE.AND P1, PT, R7, RZ, PT ;  /* 0x000000ff0700720c */ /* 0x000fe40003f25270 */
[----:B------:R-:W-:Y:S01]  /*10340*/  ISETP.GE.U32.AND P0, PT, R2, R5, PT ;  /* 0x000000050200720c */ /* 0x000fe20003f06070 */
[----:B0-----:R-:W-:Y:S02]  /*10350*/  IMAD.MOV R5, RZ, RZ, -R3 ;  /* 0x000000ffff057224 */ /* 0x001fe400078e0a03 */
[----:B------:R-:W-:Y:S02]  /*10360*/  IMAD.MOV.U32 R2, RZ, RZ, RZ ;  /* 0x000000ffff027224 */ /* 0x000fe400078e00ff */
[----:B------:R-:W-:-:S04]  /*10370*/  IMAD R5, R5, R8, RZ ;  /* 0x0000000805057224 */ /* 0x000fc800078e02ff */
[----:B------:R-:W-:Y:S01]  /*10380*/  IMAD.HI.U32 R5, R3, R5, R2 ;  /* 0x0000000503057227 */ /* 0x000fe200078e0002 */
[----:B------:R-:W-:Y:S02]  /*10390*/  LOP3.LUT R2, R10, R7, RZ, 0x3c, !PT ;  /* 0x000000070a027212 */ /* 0x000fe400078e3cff */
[----:B------:R-:W-:Y:S01]  /*103a0*/  IABS R3, R9 ;  /* 0x0000000900037213 */ /* 0x000fe20000000000 */
[----:B------:R-:W-:Y:S01]  /*103b0*/  @P0 VIADD R11, R11, 0x1 ;  /* 0x000000010b0b0836 */ /* 0x000fe20000000000 */
[----:B------:R-:W-:-:S03]  /*103c0*/  ISETP.GE.AND P2, PT, R2, RZ, PT ;  /* 0x000000ff0200720c */ /* 0x000fc60003f46270 */
[----:B------:R-:W-:-:S10]  /*103d0*/  IMAD.MOV R3, RZ, RZ, -R3 ;  /* 0x000000ffff037224 */ /* 0x000fd400078e0a03 */
[----:B------:R-:W-:Y:S01]  /*103e0*/  @!P2 IMAD.MOV R11, RZ, RZ, -R11 ;  /* 0x000000ffff0ba224 */ /* 0x000fe200078e0a0b */
[----:B------:R-:W-:-:S04]  /*103f0*/  @!P1 LOP3.LUT R11, RZ, R7, RZ, 0x33, !PT ;  /* 0x00000007ff0b9212 */ /* 0x000fc800078e33ff */
[-C--:B------:R-:W-:Y:S01]  /*10400*/  IABS R2, R11.reuse ;  /* 0x0000000b00027213 */ /* 0x080fe20000000000 */
[----:B------:R-:W-:-:S04]  /*10410*/  IMAD R7, R7, R11, RZ ;  /* 0x0000000b07077224 */ /* 0x000fc800078e02ff */
[----:B------:R-:W-:-:S04]  /*10420*/  IMAD.HI.U32 R5, R5, R2, RZ ;  /* 0x0000000205057227 */ /* 0x000fc800078e00ff */
[----:B------:R-:W-:Y:S01]  /*10430*/  IMAD R3, R5, R3, R2 ;  /* 0x0000000305037224 */ /* 0x000fe200078e0202 */
[----:B------:R-:W-:-:S04]  /*10440*/  LOP3.LUT R2, R11, R9, RZ, 0x3c, !PT ;  /* 0x000000090b027212 */ /* 0x000fc800078e3cff */
[----:B------:R-:W-:Y:S02]  /*10450*/  ISETP.GT.U32.AND P1, PT, R8, R3, PT ;  /* 0x000000030800720c */ /* 0x000fe40003f24070 */
[----:B------:R-:W-:-:S11]  /*10460*/  ISETP.GE.AND P2, PT, R2, RZ, PT ;  /* 0x000000ff0200720c */ /* 0x000fd60003f46270 */
[----:B------:R-:W-:Y:S02]  /*10470*/  @!P1 IMAD.IADD R3, R3, 0x1, -R8 ;  /* 0x0000000103039824 */ /* 0x000fe400078e0a08 */
[----:B------:R-:W-:Y:S01]  /*10480*/  @!P1 VIADD R5, R5, 0x1 ;  /* 0x0000000105059836 */ /* 0x000fe20000000000 */
[----:B------:R-:W-:Y:S02]  /*10490*/  ISETP.NE.AND P1, PT, R9, RZ, PT ;  /* 0x000000ff0900720c */ /* 0x000fe40003f25270 */
[----:B------:R-:W-:-:S13]  /*104a0*/  ISETP.GE.U32.AND P0, PT, R3, R8, PT ;  /* 0x000000080300720c */ /* 0x000fda0003f06070 */
[----:B------:R-:W-:-:S04]  /*104b0*/  @P0 VIADD R5, R5, 0x1 ;  /* 0x0000000105050836 */ /* 0x000fc80000000000 */
[----:B------:R-:W-:Y:S01]  /*104c0*/  @!P2 IMAD.MOV R5, RZ, RZ, -R5 ;  /* 0x000000ffff05a224 */ /* 0x000fe200078e0a05 */
[----:B------:R-:W-:-:S05]  /*104d0*/  @!P1 LOP3.LUT R5, RZ, R9, RZ, 0x33, !PT ;  /* 0x00000009ff059212 */ /* 0x000fca00078e33ff */
[----:B------:R-:W-:-:S04]  /*104e0*/  IMAD.MOV R2, RZ, RZ, -R5 ;  /* 0x000000ffff027224 */ /* 0x000fc800078e0a05 */
[C---:B------:R-:W-:Y:S02]  /*104f0*/  IMAD R11, R9.reuse, R2, R11 ;  /* 0x00000002090b7224 */ /* 0x040fe400078e020b */
[----:B------:R-:W-:Y:S02]  /*10500*/  IMAD R2, R9, 0x1000000, R5 ;  /* 0x0100000009027824 */ /* 0x000fe400078e0205 */
[----:B------:R-:W-:Y:S02]  /*10510*/  IMAD.IADD R5, R10, 0x1, -R7 ;  /* 0x000000010a057824 */ /* 0x000fe400078e0a07 */
[----:B------:R-:W-:Y:S02]  /*10520*/  IMAD R3, R11, 0x10000, R2 ;  /* 0x000100000b037824 */ /* 0x000fe400078e0202 */
[----:B------:R-:W-:Y:S01]  /*10530*/  VIADD R2, R4, UR4 ;  /* 0x0000000404027c36 */ /* 0x000fe20008000000 */
[----:B------:R1:W-:Y:S04]  /*10540*/  STL [R1+0x4], R5 ;  /* 0x0000040501007387 */ /* 0x0003e80000100800 */
[----:B------:R1:W-:Y:S04]  /*10550*/  STL [R1+0xc], R2 ;  /* 0x00000c0201007387 */ /* 0x0003e80000100800 */
[----:B------:R1:W-:Y:S01]  /*10560*/  STL [R1+0x8], R3 ;  /* 0x0000080301007387 */ /* 0x0003e20000100800 */
[----:B------:R-:W-:Y:S05]  /*10570*/  BRA `(.L_x_237) ;  /* 0x0000000000107947 */ /* 0x000fea0003800000 */
.L_x_234:
[----:B------:R-:W-:Y:S01]  /*10580*/  IMAD.U32 R2, RZ, RZ, UR6 ;  /* 0x00000006ff027e24 */ /* 0x000fe2000f8e00ff */
[----:B------:R0:W-:Y:S04]  /*10590*/  STL [R1+0x4], RZ ;  /* 0x000004ff01007387 */ /* 0x0001e80000100800 */
[----:B------:R0:W-:Y:S04]  /*105a0*/  STL [R1+0x8], RZ ;  /* 0x000008ff01007387 */ /* 0x0001e80000100800 */
[----:B------:R0:W-:Y:S02]  /*105b0*/  STL [R1], R2 ;  /* 0x0000000201007387 */ /* 0x0001e40000100800 */
.L_x_237:
[----:B------:R-:W2:Y:S04]  /*105c0*/  LDL R8, [R1] ;  /* 0x0000000001087983 */ /* 0x000ea80000100800 */
[----:B------:R-:W2:Y:S04]  /*105d0*/  LDL R9, [R1+0x4] ;  /* 0x0000040001097983 */ /* 0x000ea80000100800 */
[----:B------:R-:W2:Y:S04]  /*105e0*/  LDL R10, [R1+0x8] ;  /* 0x00000800010a7983 */ /* 0x000ea80000100800 */
[----:B------:R-:W2:Y:S01]  /*105f0*/  LDL R11, [R1+0xc] ;  /* 0x00000c00010b7983 */ /* 0x000ea20000100800 */
[----:B------:R-:W-:-:S13]  /*10600*/  ISETP.NE.AND P0, PT, R0, RZ, PT ;  /* 0x000000ff0000720c */ /* 0x000fda0003f05270 */
[----:B-1----:R-:W1:Y:S01]  /*10610*/  @!P0 S2R R3, SR_CgaCtaId ;  /* 0x0000000000038919 */ /* 0x002e620000008800 */
[----:B------:R-:W-:-:S04]  /*10620*/  @!P0 MOV R0, 0x400 ;  /* 0x0000040000008802 */ /* 0x000fc80000000f00 */
[----:B-1----:R-:W-:-:S05]  /*10630*/  @!P0 LEA R0, R3, R0, 0x18 ;  /* 0x0000000003008211 */ /* 0x002fca00078ec0ff */
[----:B--2---:R1:W-:Y:S01]  /*10640*/  @!P0 STS.128 [R0+0x388d0], R8 ;  /* 0x0388d00800008388 */ /* 0x0043e20000000c00 */
[----:B------:R-:W-:Y:S06]  /*10650*/  BAR.ARV 0x5, 0x180 ;  /* 0x0146000000007b1d */ /* 0x000fec0000002000 */
.L_x_232:
[----:B01----:R-:W3:Y:S01]  /*10660*/  LDL R0, [R1+0xc] ;  /* 0x00000c0001007983 */ /* 0x003ee20000100800 */
[----:B------:R-:W-:Y:S01]  /*10670*/  ULDC UR4, c[0x0][0xc3c] ;  /* 0x00030f0000047ab9 */ /* 0x000fe20000000800 */
[----:B------:R-:W-:Y:S02]  /*10680*/  IMAD.MOV.U32 R19, RZ, RZ, RZ ;  /* 0x000000ffff137224 */ /* 0x000fe400078e00ff */
[----:B------:R0:W-:Y:S01]  /*10690*/  STL [R1+0x48], RZ ;  /* 0x000048ff01007387 */ /* 0x0001e20000100800 */
[----:B---3--:R-:W-:Y:S01]  /*106a0*/  ISETP.GE.AND P0, PT, R0, UR4, PT ;  /* 0x0000000400007c0c */ /* 0x008fe2000bf06270 */
[----:B------:R-:W-:-:S05]  /*106b0*/  IMAD.MOV.U32 R0, RZ, RZ, 0x1 ;  /* 0x00000001ff007424 */ /* 0x000fca00078e00ff */
[----:B------:R0:W-:Y:S07]  /*106c0*/  STL [R1+0x14], R0 ;  /* 0x0000140001007387 */ /* 0x0001ee0000100800 */
[----:B------:R-:W-:Y:S05]  /*106d0*/  @P0 BRA `(.L_x_238) ;  /* 0x0000006400100947 */ /* 0x000fea0003800000 */
[----:B------:R-:W1:Y:S01]  /*106e0*/  S2UR UR5, SR_CgaCtaId ;  /* 0x00000000000579c3 */ /* 0x000e620000008800 */
[C---:B0-----:R-:W-:Y:S01]  /*106f0*/  IMAD.SHL.U32 R0, R6.reuse, 0x8, RZ ;  /* 0x0000000806007824 */ /* 0x041fe200078e00ff */
[----:B------:R-:W-:Y:S01]  /*10700*/  LOP3.LUT R4, R6, 0x7f, RZ, 0xc0, !PT ;  /* 0x0000007f06047812 */ /* 0x000fe200078ec0ff */
[----:B------:R-:W-:Y:S01]  /*10710*/  UMOV UR4, 0x400 ;  /* 0x0000040000047882 */ /* 0x000fe20000000000 */
[----:B------:R-:W-:Y:S01]  /*10720*/  BSSY B8, `(.L_x_238) ;  /* 0x000063f000087945 */ /* 0x000fe20003800000 */
[----:B------:R-:W-:Y:S01]  /*10730*/  IMAD.MOV.U32 R19, RZ, RZ, RZ ;  /* 0x000000ffff137224 */ /* 0x000fe200078e00ff */
[----:B------:R-:W-:Y:S01]  /*10740*/  LOP3.LUT R3, R0, 0x1f8, RZ, 0xc0, !PT ;  /* 0x000001f800037812 */ /* 0x000fe200078ec0ff */
[----:B------:R-:W-:Y:S01]  /*10750*/  IMAD.SHL.U32 R2, R4, 0x8, RZ ;  /* 0x0000000804027824 */ /* 0x000fe200078e00ff */
[----:B------:R-:W-:Y:S01]  /*10760*/  LOP3.LUT R0, R0, 0x38, RZ, 0xc0, !PT ;  /* 0x0000003800007812 */ /* 0x000fe200078ec0ff */
[----:B------:R-:W-:Y:S01]  /*10770*/  ULDC UR38, c[0x0][0xc] ;  /* 0x0000030000267ab9 */ /* 0x000fe20000000800 */
[----:B------:R-:W-:Y:S01]  /*10780*/  LOP3.LUT R3, R3, 0x38, R6, 0x78, !PT ;  /* 0x0000003803037812 */ /* 0x000fe200078e7806 */
[----:B------:R-:W-:Y:S01]  /*10790*/  IMAD.SHL.U32 R6, R6, 0x10, RZ ;  /* 0x0000001006067824 */ /* 0x000fe200078e00ff */
[----:B------:R-:W-:-:S02]  /*107a0*/  ULDC.64 UR36, c[0x0][0x198] ;  /* 0x0000660000247ab9 */ /* 0x000fc40000000a00 */
[----:B------:R-:W-:Y:S02]  /*107b0*/  LOP3.LUT R3, R3, 0x200, R2, 0xf8, !PT ;  /* 0x0000020003037812 */ /* 0x000fe400078ef802 */
[----:B------:R-:W-:-:S04]  /*107c0*/  SHF.R.U32.HI R2, RZ, 0x3, R4 ;  /* 0x00000003ff027819 */ /* 0x000fc80000011604 */
[----:B------:R-:W-:Y:S01]  /*107d0*/  LOP3.LUT R4, R2, 0x70, R6, 0xf8, !PT ;  /* 0x0000007002047812 */ /* 0x000fe200078ef806 */
[----:B------:R-:W-:Y:S01]  /*107e0*/  IMAD.MOV.U32 R2, RZ, RZ, 0x1 ;  /* 0x00000001ff027424 */ /* 0x000fe200078e00ff */
[----:B-1----:R-:W-:-:S06]  /*107f0*/  ULEA UR4, UR5, UR4, 0x18 ;  /* 0x0000000405047291 */ /* 0x002fcc000f8ec03f */
[----:B------:R-:W-:-:S04]  /*10800*/  IMAD.U32 R18, RZ, RZ, UR4 ;  /* 0x00000004ff127e24 */ /* 0x000fc8000f8e00ff */
[----:B------:R-:W-:-:S05]  /*10810*/  IMAD R3, R3, 0x2, R18 ;  /* 0x0000000203037824 */ /* 0x000fca00078e0212 */
[----:B------:R0:W-:Y:S04]  /*10820*/  STL [R1+0x24], R3 ;  /* 0x0000240301007387 */ /* 0x0001e80000100800 */
[----:B------:R1:W-:Y:S04]  /*10830*/  STL [R1+0x14], R2 ;  /* 0x0000140201007387 */ /* 0x0003e80000100800 */
[----:B------:R3:W-:Y:S01]  /*10840*/  STL [R1+0x48], RZ ;  /* 0x000048ff01007387 */ /* 0x0007e20000100800 */
[C---:B0-----:R-:W-:Y:S02]  /*10850*/  LOP3.LUT R3, R0.reuse, 0x40, RZ, 0xfc, !PT ;  /* 0x0000004000037812 */ /* 0x041fe400078efcff */
[----:B-1----:R-:W-:-:S02]  /*10860*/  LOP3.LUT R2, R0, 0x80, RZ, 0xfc, !PT ;  /* 0x0000008000027812 */ /* 0x002fc400078efcff */
[----:B---3--:R-:W-:-:S07]  /*10870*/  LOP3.LUT R0, R0, 0xc0, RZ, 0xfc, !PT ;  /* 0x000000c000007812 */ /* 0x008fce00078efcff */
.L_x_351:
[----:B------:R-:W3:Y:S01]  /*10880*/  LDL R0, [R1+0xc] ;  /* 0x00000c0001007983 */ /* 0x000ee20000100800 */
[----:B------:R-:W3:Y:S01]  /*10890*/  LDC.64 R2, c[0x0][0xc88] ;  /* 0x00032200ff027b82 */ /* 0x000ee20000000a00 */
[----:B------:R-:W-:Y:S01]  /*108a0*/  ULDC.64 UR4, c[0x0][0x208] ;  /* 0x0000820000047ab9 */ /* 0x000fe20000000a00 */
[----:B---3--:R-:W-:-:S05]  /*108b0*/  IMAD.WIDE R2, R0, 0x4, R2 ;  /* 0x0000000400027825 */ /* 0x008fca00078e0202 */
[----:B--2---:R-:W2:Y:S01]  /*108c0*/  LDG.E R10, desc[UR4][R2.64] ;  /* 0x00000004020a7981 */ /* 0x004ea2000c1e1900 */
[----:B------:R-:W-:Y:S05]  /*108d0*/  YIELD ;  /* 0x0000000000007946 */ /* 0x000fea0003800000 */
[----:B------:R-:W-:Y:S01]  /*108e0*/  ULDC.64 UR4, c[0x0][0xa28] ;  /* 0x00028a0000047ab9 */ /* 0x000fe20000000a00 */
[----:B------:R-:W-:Y:S01]  /*108f0*/  IMAD.MOV.U32 R0, RZ, RZ, RZ ;  /* 0x000000ffff007224 */ /* 0x000fe200078e00ff */
[----:B------:R-:W-:Y:S01]  /*10900*/  ISETP.NE.U32.AND P0, PT, RZ, UR4, PT ;  /* 0x00000004ff007c0c */ /* 0x000fe2000bf05070 */
[----:B------:R-:W-:Y:S01]  /*10910*/  ULDC.64 UR10, c[0x0][0x208] ;  /* 0x00008200000a7ab9 */ /* 0x000fe20000000a00 */
[----:B-1----:R-:W-:Y:S01]  /*10920*/  IMAD.MOV.U32 R6, RZ, RZ, RZ ;  /* 0x000000ffff067224 */ /* 0x002fe200078e00ff */
[----:B------:R-:W-:Y:S01]  /*10930*/  ULDC.64 UR6, c[0x0][0xa18] ;  /* 0x0002860000067ab9 */ /* 0x000fe20000000a00 */
[----:B------:R-:W-:Y:S01]  /*10940*/  ISETP.NE.AND.EX P0, PT, RZ, UR5, PT, P0 ;  /* 0x00000005ff007c0c */ /* 0x000fe2000bf05300 */
[----:B------:R-:W-:Y:S01]  /*10950*/  ULDC.64 UR8, c[0x0][0xa08] ;  /* 0x0002820000087ab9 */ /* 0x000fe20000000a00 */
[----:B--2---:R-:W-:Y:S01]  /*10960*/  SHF.R.S32.HI R4, RZ, 0x1f, R10 ;  /* 0x0000001fff047819 */ /* 0x004fe2000001140a */
[----:B------:R-:W-:-:S10]  /*10970*/  IMAD.SHL.U32 R17, R10, 0x4, RZ ;  /* 0x000000040a117824 */ /* 0x000fd400078e00ff */
[C---:B------:R-:W-:Y:S01]  /*10980*/  @P0 LEA R2, P1, R10.reuse, UR4, 0x2 ;  /* 0x000000040a020c11 */ /* 0x040fe2000f8210ff */
[----:B------:R-:W-:Y:S03]  /*10990*/  STL [R1+0x2c], R10 ;  /* 0x00002c0a01007387 */ /* 0x000fe60000100800 */
[C-C-:B------:R-:W-:Y:S01]  /*109a0*/  @P0 LEA.HI.X R3, R10.reuse, UR5, R4.reuse, 0x2, P1 ;  /* 0x000000050a030c11 */ /* 0x140fe200088f1404 */
[----:B------:R-:W-:Y:S01]  /*109b0*/  ULDC.64 UR4, c[0x0][0xa00] ;  /* 0x0002800000047ab9 */ /* 0x000fe20000000a00 */
[----:B------:R-:W-:Y:S01]  /*109c0*/  SHF.L.U64.HI R9, R10, 0x2, R4 ;  /* 0x000000020a097819 */ /* 0x000fe20000010204 */
[----:B0-----:R0:W-:Y:S01]  /*109d0*/  STL [R1+0x3c], R4 ;  /* 0x00003c0401007387 */ /* 0x0011e20000100800 */
[----:B------:R-:W-:-:S03]  /*109e0*/  ISETP.NE.U32.AND P1, PT, RZ, UR4, PT ;  /* 0x00000004ff007c0c */ /* 0x000fc6000bf25070 */
[----:B------:R1:W5:Y:S01]  /*109f0*/  @P0 LDG.E R0, desc[UR10][R2.64] ;  /* 0x0000000a02000981 */ /* 0x000362000c1e1900 */
[----:B------:R-:W-:Y:S01]  /*10a00*/  ISETP.NE.AND.EX P1, PT, RZ, UR5, PT, P1 ;  /* 0x00000005ff007c0c */ /* 0x000fe2000bf25310 */
[----:B------:R-:W-:Y:S01]  /*10a10*/  IMAD.MOV.U32 R8, RZ, RZ, RZ ;  /* 0x000000ffff087224 */ /* 0x000fe200078e00ff */
[----:B------:R-:W-:Y:S01]  /*10a20*/  ISETP.NE.U32.AND P2, PT, RZ, UR6, PT ;  /* 0x00000006ff007c0c */ /* 0x000fe2000bf45070 */
[----:B------:R-:W-:Y:S01]  /*10a30*/  STL [R1+0x1c], R9 ;  /* 0x00001c0901007387 */ /* 0x000fe20000100800 */
[----:B------:R-:W-:Y:S02]  /*10a40*/  ISETP.NE.U32.AND P0, PT, RZ, UR8, PT ;  /* 0x00000008ff007c0c */ /* 0x000fe4000bf05070 */
[C---:B0-----:R-:W-:Y:S02]  /*10a50*/  IADD3 R4, P4, R17.reuse, UR8, RZ ;  /* 0x0000000811047c10 */ /* 0x041fe4000ff9e0ff */
[----:B-1----:R-:W-:Y:S02]  /*10a60*/  IADD3 R2, P3, R17, UR4, RZ ;  /* 0x0000000411027c10 */ /* 0x002fe4000ff7e0ff */
[----:B------:R-:W-:-:S02]  /*10a70*/  ISETP.NE.AND.EX P2, PT, RZ, UR7, PT, P2 ;  /* 0x00000007ff007c0c */ /* 0x000fc4000bf45320 */
[C---:B------:R-:W-:Y:S02]  /*10a80*/  IADD3.X R3, R9.reuse, UR5, RZ, P3, !PT ;  /* 0x0000000509037c10 */ /* 0x040fe40009ffe4ff */
[----:B------:R-:W-:Y:S02]  /*10a90*/  ISETP.NE.AND.EX P0, PT, RZ, UR9, PT, P0 ;  /* 0x00000009ff007c0c */ /* 0x000fe4000bf05300 */
[----:B------:R-:W-:Y:S01]  /*10aa0*/  IADD3.X R5, R9, UR9, RZ, P4, !PT ;  /* 0x0000000909057c10 */ /* 0x000fe2000a7fe4ff */
[----:B------:R-:W2:Y:S01]  /*10ab0*/  @P1 LDG.E R6, desc[UR10][R2.64] ;  /* 0x0000000a02061981 */ /* 0x000ea2000c1e1900 */
[----:B------:R-:W-:Y:S02]  /*10ac0*/  ULDC UR4, c[0x0][0x288] ;  /* 0x0000a20000047ab9 */ /* 0x000fe40000000800 */
[----:B------:R-:W-:Y:S01]  /*10ad0*/  IMAD.U32 R11, RZ, RZ, UR4 ;  /* 0x00000004ff0b7e24 */ /* 0x000fe2000f8e00ff */
[----:B------:R-:W-:-:S06]  /*10ae0*/  ULDC.64 UR4, c[0x0][0x418] ;  /* 0x0001060000047ab9 */ /* 0x000fcc0000000a00 */
[----:B------:R-:W5:Y:S04]  /*10af0*/  @P0 LDG.E R8, desc[UR10][R4.64] ;  /* 0x0000000a04080981 */ /* 0x000f68000c1e1900 */
[----:B--2---:R0:W-:Y:S02]  /*10b00*/  STL [R1+0x30], R6 ;  /* 0x0000300601007387 */ /* 0x0041e40000100800 */
[----:B0-----:R-:W-:-:S04]  /*10b10*/  @P2 IADD3 R6, P3, R17, UR6, RZ ;  /* 0x0000000611062c10 */ /* 0x001fc8000ff7e0ff */
[----:B------:R-:W-:-:S05]  /*10b20*/  @P2 IADD3.X R7, R9, UR7, RZ, P3, !PT ;  /* 0x0000000709072c10 */ /* 0x000fca0009ffe4ff */
[----:B------:R0:W2:Y:S01]  /*10b30*/  @P2 LDG.E R11, desc[UR10][R6.64] ;  /* 0x0000000a060b2981 */ /* 0x0000a2000c1e1900 */
[----:B------:R-:W-:-:S03]  /*10b40*/  UISETP.NE.U32.AND UP0, UPT, UR4, URZ, UPT ;  /* 0x0000003f0400728c */ /* 0x000fc6000bf05070 */
[----:B------:R-:W-:Y:S01]  /*10b50*/  ULDC UR4, c[0x0][0x424] ;  /* 0x0001090000047ab9 */ /* 0x000fe20000000800 */
[----:B------:R-:W-:-:S03]  /*10b60*/  UISETP.NE.AND.EX UP0, UPT, UR5, URZ, UPT, UP0 ;  /* 0x0000003f0500728c */ /* 0x000fc6000bf05300 */
[----:B------:R-:W-:Y:S01]  /*10b70*/  ULDC UR5, c[0x0][0x2f0] ;  /* 0x0000bc0000057ab9 */ /* 0x000fe20000000800 */
[----:B------:R-:W-:-:S04]  /*10b80*/  USEL UR4, UR4, 0x1, UP0 ;  /* 0x0000000104047887 */ /* 0x000fc80008000000 */
[----:B------:R-:W-:-:S06]  /*10b90*/  UIMAD UR4, UR4, UR5, URZ ;  /* 0x00000005040472a4 */ /* 0x000fcc000f8e023f */
[----:B0-----:R-:W-:Y:S01]  /*10ba0*/  IMAD.U32 R6, RZ, RZ, UR4 ;  /* 0x00000004ff067e24 */ /* 0x001fe2000f8e00ff */
[----:B--2---:R0:W-:Y:S01]  /*10bb0*/  STL [R1+0x40], R11 ;  /* 0x0000400b01007387 */ /* 0x0041e20000100800 */
[----:B------:R-:W-:Y:S05]  /*10bc0*/  @P2 BRA `(.L_x_239) ;  /* 0x0000000000182947 */ /* 0x000fea0003800000 */
[----:B------:R-:W-:Y:S05]  /*10bd0*/  @!P1 BRA `(.L_x_239) ;  /* 0x0000000000149947 */ /* 0x000fea0003800000 */
[----:B------:R-:W-:Y:S02]  /*10be0*/  ULDC.64 UR4, c[0x0][0x208] ;  /* 0x0000820000047ab9 */ /* 0x000fe40000000a00 */
[----:B------:R-:W2:Y:S04]  /*10bf0*/  LDG.E R7, desc[UR4][R2.64] ;  /* 0x0000000402077981 */ /* 0x000ea8000c1e1900 */
[----:B------:R-:W2:Y:S02]  /*10c00*/  LDG.E R2, desc[UR4][R2.64+0x4] ;  /* 0x0000040402027981 */ /* 0x000ea4000c1e1900 */
[----:B--2---:R-:W-:-:S05]  /*10c10*/  IMAD.IADD R2, R2, 0x1, -R7 ;  /* 0x0000000102027824 */ /* 0x004fca00078e0a07 */
[----:B------:R1:W-:Y:S02]  /*10c20*/  STL [R1+0x40], R2 ;  /* 0x0000400201007387 */ /* 0x0003e40000100800 */
.L_x_239:
[----:B------:R-:W1:Y:S01]  /*10c30*/  LDL.LU R7, [R1+0x8] ;  /* 0x0000080001077983 */ /* 0x000e620000300800 */
[----:B------:R-:W-:Y:S02]  /*10c40*/  ULDC.64 UR4, c[0x0][0xa20] ;  /* 0x0002880000047ab9 */ /* 0x000fe40000000a00 */
[----:B------:R-:W-:-:S04]  /*10c50*/  ISETP.NE.U32.AND P1, PT, RZ, UR4, PT ;  /* 0x00000004ff007c0c */ /* 0x000fc8000bf25070 */
[----:B------:R-:W-:Y:S02]  /*10c60*/  ISETP.NE.AND.EX P1, PT, RZ, UR5, PT, P1 ;  /* 0x00000005ff007c0c */ /* 0x000fe4000bf25310 */
[C---:B-1----:R-:W-:Y:S02]  /*10c70*/  LOP3.LUT R2, R7.reuse, 0xff000000, RZ, 0xc0, !PT ;  /* 0xff00000007027812 */ /* 0x042fe400078ec0ff */
[C---:B------:R-:W-:Y:S02]  /*10c80*/  LOP3.LUT R3, R7.reuse, 0xff0000, RZ, 0xc0, !PT ;  /* 0x00ff000007037812 */ /* 0x040fe400078ec0ff */
[----:B------:R-:W-:Y:S02]  /*10c90*/  SHF.R.U32.HI R2, RZ, 0x8, R2 ;  /* 0x00000008ff027819 */ /* 0x000fe40000011602 */
[----:B------:R-:W-:Y:S01]  /*10ca0*/  LOP3.LUT R16, R7, 0xffff, RZ, 0xc0, !PT ;  /* 0x0000ffff07107812 */ /* 0x000fe200078ec0ff */
[----:B-----5:R-:W-:Y:S01]  /*10cb0*/  IMAD.IADD R7, R8, 0x1, R0 ;  /* 0x0000000108077824 */ /* 0x020fe200078e0200 */
[----:B------:R-:W-:Y:S01]  /*10cc0*/  LEA.HI R2, R3, R2, RZ, 0x10 ;  /* 0x0000000203027211 */ /* 0x000fe200078f80ff */
[----:B------:R-:W-:-:S05]  /*10cd0*/  IMAD.MOV.U32 R3, RZ, RZ, R10 ;  /* 0x000000ffff037224 */ /* 0x000fca00078e000a */
[----:B------:R1:W-:Y:S04]  /*10ce0*/  STL [R1+0x10], R3 ;  /* 0x0000100301007387 */ /* 0x0003e80000100800 */
[----:B------:R1:W-:Y:S01]  /*10cf0*/  STL [R1+0x18], R7 ;  /* 0x0000180701007387 */ /* 0x0003e20000100800 */
[----:B------:R-:W-:Y:S05]  /*10d00*/  @!P1 BRA `(.L_x_240) ;  /* 0x0000000000149947 */ /* 0x000fea0003800000 */
[----:B------:R-:W-:Y:S01]  /*10d10*/  IADD3 R6, P0, R17, UR4, RZ ;  /* 0x0000000411067c10 */ /* 0x000fe2000ff1e0ff */
[----:B------:R-:W-:-:S03]  /*10d20*/  ULDC.64 UR6, c[0x0][0x208] ;  /* 0x0000820000067ab9 */ /* 0x000fc60000000a00 */
[----:B-1----:R-:W-:-:S05]  /*10d30*/  IADD3.X R7, R9, UR5, RZ, P0, !PT ;  /* 0x0000000509077c10 */ /* 0x002fca00087fe4ff */
[----:B------:R2:W5:Y:S01]  /*10d40*/  LDG.E R6, desc[UR6][R6.64] ;  /* 0x0000000606067981 */ /* 0x000562000c1e1900 */
[----:B------:R-:W-:Y:S05]  /*10d50*/  BRA `(.L_x_241) ;  /* 0x0000000000147947 */ /* 0x000fea0003800000 */
.L_x_240:
[----:B------:R-:W-:Y:S05]  /*10d60*/  @!P0 BRA `(.L_x_241) ;  /* 0x0000000000108947 */ /* 0x000fea0003800000 */
[----:B------:R-:W-:Y:S02]  /*10d70*/  ULDC.64 UR4, c[0x0][0x208] ;  /* 0x0000820000047ab9 */ /* 0x000fe40000000a00 */
[----:B------:R-:W2:Y:S04]  /*10d80*/  LDG.E R6, desc[UR4][R4.64] ;  /* 0x0000000404067981 */ /* 0x000ea8000c1e1900 */
[----:B------:R-:W2:Y:S02]  /*10d90*/  LDG.E R4, desc[UR4][R4.64+0x4] ;  /* 0x0000040404047981 */ /* 0x000ea4000c1e1900 */
[----:B--2---:R-:W-:-:S07]  /*10da0*/  IMAD.IADD R6, R4, 0x1, -R6 ;  /* 0x0000000104067824 */ /* 0x004fce00078e0a06 */
.L_x_241:
[----:B-----5:R-:W-:Y:S01]  /*10db0*/  IMAD.IADD R6, R6, 0x1, -R0 ;  /* 0x0000000106067824 */ /* 0x020fe200078e0a00 */
[----:B------:R-:W-:Y:S01]  /*10dc0*/  LOP3.LUT R9, R2, 0xff, RZ, 0xc0, !PT ;  /* 0x000000ff02097812 */ /* 0x000fe200078ec0ff */
[----:B------:R-:W-:Y:S01]  /*10dd0*/  IMAD.MOV.U32 R4, RZ, RZ, RZ ;  /* 0x000000ffff047224 */ /* 0x000fe200078e00ff */
[----:B------:R-:W-:Y:S01]  /*10de0*/  BSSY B0, `(.L_x_242) ;  /* 0x000002a000007945 */ /* 0x000fe20003800000 */
[C---:B------:R-:W-:Y:S01]  /*10df0*/  VIADD R0, R6.reuse, 0x4f ;  /* 0x0000004f06007836 */ /* 0x040fe20000000000 */
[----:B------:R-:W-:Y:S01]  /*10e00*/  ISETP.GE.AND P0, PT, R6, 0x1, PT ;  /* 0x000000010600780c */ /* 0x000fe20003f06270 */
[----:B------:R-:W-:Y:S01]  /*10e10*/  IMAD.MOV.U32 R10, RZ, RZ, R4 ;  /* 0x000000ffff0a7224 */ /* 0x000fe200078e0004 */
[----:B------:R3:W-:Y:S01]  /*10e20*/  STL [R1+0x34], R4 ;  /* 0x0000340401007387 */ /* 0x0007e20000100800 */
[----:B------:R-:W-:-:S05]  /*10e30*/  IMAD.HI R0, R0, 0x66666667, RZ ;  /* 0x6666666700007827 */ /* 0x000fca00078e02ff */
[----:B-1----:R-:W-:-:S04]  /*10e40*/  SHF.R.U32.HI R3, RZ, 0x1f, R0 ;  /* 0x0000001fff037819 */ /* 0x002fc80000011600 */
[----:B------:R-:W-:-:S05]  /*10e50*/  LEA.HI.SX32 R8, R0, R3, 0x1b ;  /* 0x0000000300087211 */ /* 0x000fca00078fdaff */
[----:B------:R3:W-:Y:S04]  /*10e60*/  STL [R1+0x44], R8 ;  /* 0x0000440801007387 */ /* 0x0007e80000100800 */
[----:B------:R3:W-:Y:S01]  /*10e70*/  STL [R1+0x58], R9 ;  /* 0x0000580901007387 */ /* 0x0007e20000100800 */
[----:B------:R-:W-:Y:S05]  /*10e80*/  @!P0 BRA `(.L_x_243) ;  /* 0x00000000007c8947 */ /* 0x000fea0003800000 */
[----:B------:R-:W-:-:S04]  /*10e90*/  SHF.R.U32.HI R0, RZ, 0x10, R2 ;  /* 0x00000010ff007819 */ /* 0x000fc80000011602 */
[----:B------:R-:W-:-:S13]  /*10ea0*/  ISETP.NE.AND P0, PT, R0, RZ, PT ;  /* 0x000000ff0000720c */ /* 0x000fda0003f05270 */
[----:B------:R-:W3:Y:S02]  /*10eb0*/  @!P0 LDC R0, c[0x0][0x9f0] ;  /* 0x00027c00ff008b82 */ /* 0x000ee40000000800 */
[----:B---3--:R-:W-:-:S04]  /*10ec0*/  IABS R4, R0 ;  /* 0x0000000000047213 */ /* 0x008fc80000000000 */
[----:B------:R-:W1:Y:S08]  /*10ed0*/  I2F.RP R2, R4 ;  /* 0x0000000400027306 */ /* 0x000e700000209400 */
[----:B-1----:R-:W1:Y:S02]  /*10ee0*/  MUFU.RCP R2, R2 ;  /* 0x0000000200027308 */ /* 0x002e640000001000 */
[----:B-1----:R-:W-:-:S06]  /*10ef0*/  VIADD R2, R2, 0xffffffe ;  /* 0x0ffffffe02027836 */ /* 0x002fcc0000000000 */
[----:B------:R-:W1:Y:S02]  /*10f00*/  F2I.FTZ.U32.TRUNC.NTZ R3, R2 ;  /* 0x0000000200037305 */ /* 0x000e64000021f000 */
[----:B-1----:R-:W-:-:S04]  /*10f10*/  IMAD.MOV R2, RZ, RZ, -R3 ;  /* 0x000000ffff027224 */ /* 0x002fc800078e0a03 */
[----:B------:R-:W-:Y:S02]  /*10f20*/  IMAD R5, R2, R4, RZ ;  /* 0x0000000402057224 */ /* 0x000fe400078e02ff */
[----:B------:R-:W-:-:S04]  /*10f30*/  IMAD.MOV.U32 R2, RZ, RZ, RZ ;  /* 0x000000ffff027224 */ /* 0x000fc800078e00ff */
[----:B--2---:R-:W-:Y:S01]  /*10f40*/  IMAD.HI.U32 R7, R3, R5, R2 ;  /* 0x0000000503077227 */ /* 0x004fe200078e0002 */
[----:B------:R-:W-:Y:S02]  /*10f50*/  IABS R2, R0 ;  /* 0x0000000000027213 */ /* 0x000fe40000000000 */
[----:B------:R-:W-:-:S03]  /*10f60*/  IADD3 R5, R0, -0x1, R8 ;  /* 0xffffffff00057810 */ /* 0x000fc60007ffe008 */
[----:B------:R-:W-:Y:S01]  /*10f70*/  IMAD.MOV R2, RZ, RZ, -R2 ;  /* 0x000000ffff027224 */ /* 0x000fe200078e0a02 */
[----:B------:R-:W-:Y:S02]  /*10f80*/  IABS R3, R5 ;  /* 0x0000000500037213 */ /* 0x000fe40000000000 */
[----:B------:R-:W-:Y:S01]  /*10f90*/  LOP3.LUT R5, R5, R0, RZ, 0x3c, !PT ;  /* 0x0000000005057212 */ /* 0x000fe200078e3cff */
[----:B------:R-:W-:Y:S02]  /*10fa0*/  IMAD.MOV.U32 R6, RZ, RZ, R2 ;  /* 0x000000ffff067224 */ /* 0x000fe400078e0002 */
[----:B------:R-:W-:Y:S01]  /*10fb0*/  IMAD.HI.U32 R2, R7, R3, RZ ;  /* 0x0000000307027227 */ /* 0x000fe200078e00ff */
[----:B------:R-:W-:-:S03]  /*10fc0*/  ISETP.GE.AND P2, PT, R5, RZ, PT ;  /* 0x000000ff0500720c */ /* 0x000fc60003f46270 */
[----:B------:R-:W-:-:S05]  /*10fd0*/  IMAD R3, R2, R6, R3 ;  /* 0x0000000602037224 */ /* 0x000fca00078e0203 */
[----:B------:R-:W-:-:S13]  /*10fe0*/  ISETP.GT.U32.AND P1, PT, R4, R3, PT ;  /* 0x000000030400720c */ /* 0x000fda0003f24070 */
[----:B------:R-:W-:Y:S02]  /*10ff0*/  @!P1 IMAD.IADD R3, R3, 0x1, -R4 ;  /* 0x0000000103039824 */ /* 0x000fe400078e0a04 */
[----:B------:R-:W-:Y:S01]  /*11000*/  @!P1 VIADD R2, R2, 0x1 ;  /* 0x0000000102029836 */ /* 0x000fe20000000000 */
[----:B------:R-:W-:Y:S02]  /*11010*/  ISETP.NE.AND P1, PT, R0, RZ, PT ;  /* 0x000000ff0000720c */ /* 0x000fe40003f25270 */
[----:B------:R-:W-:-:S13]  /*11020*/  ISETP.GE.U32.AND P0, PT, R3, R4, PT ;  /* 0x000000040300720c */ /* 0x000fda0003f06070 */
[----:B------:R-:W-:-:S04]  /*11030*/  @P0 VIADD R2, R2, 0x1 ;  /* 0x0000000102020836 */ /* 0x000fc80000000000 */
[----:B------:R-:W-:Y:S01]  /*11040*/  @!P2 IMAD.MOV R2, RZ, RZ, -R2 ;  /* 0x000000ffff02a224 */ /* 0x000fe200078e0a02 */
[----:B------:R-:W-:-:S05]  /*11050*/  @!P1 LOP3.LUT R2, RZ, R0, RZ, 0x33, !PT ;  /* 0x00000000ff029212 */ /* 0x000fca00078e33ff */
[----:B------:R-:W-:-:S05]  /*11060*/  IMAD.MOV.U32 R10, RZ, RZ, R2 ;  /* 0x000000ffff0a7224 */ /* 0x000fca00078e0002 */
[----:B------:R1:W-:Y:S02]  /*11070*/  STL [R1+0x34], R10 ;  /* 0x0000340a01007387 */ /* 0x0003e40000100800 */
.L_x_243:
[----:B------:R-:W-:Y:S05]  /*11080*/  BSYNC B0 ;  /* 0x0000000000007941 */ /* 0x000fea0003800000 */
.L_x_242:
[----:B------:R-:W-:Y:S01]  /*11090*/  IMAD.MOV.U32 R0, RZ, RZ, R10 ;  /* 0x000000ffff007224 */ /* 0x000fe200078e000a */
[----:B------:R-:W-:Y:S03]  /*110a0*/  BSSY B7, `(.L_x_244) ;  /* 0x00004ca000077945 */ /* 0x000fe60003800000 */
[----:B------:R-:W-:-:S05]  /*110b0*/  IMAD R2, R9, R0, RZ ;  /* 0x0000000009027224 */ /* 0x000fca00078e02ff */
[----:B------:R-:W-:Y:S01]  /*110c0*/  VIADDMNMX R0, R2, R0, R8, PT ;  /* 0x0000000002007246 */ /* 0x000fe20003800108 */
[----:B------:R4:W-:Y:S03]  /*110d0*/  STL [R1+0x28], R2 ;  /* 0x0000280201007387 */ /* 0x0009e60000100800 */
[----:B------:R-:W-:Y:S01]  /*110e0*/  ISETP.GT.AND P0, PT, R0, R2, PT ;  /* 0x000000020000720c */ /* 0x000fe20003f04270 */
[----:B------:R4:W-:-:S12]  /*110f0*/  STL [R1+0x38], R0 ;  /* 0x0000380001007387 */ /* 0x0009d80000100800 */
[----:B----4-:R-:W-:Y:S05]  /*11100*/  @P0 BRA `(.L_x_245) ;  /* 0x00000000004c0947 */ /* 0x010fea0003800000 */
[----:B------:R-:W4:Y:S02]  /*11110*/  S2R R0, SR_TID.X ;  /* 0x0000000000007919 */ /* 0x000f240000002100 */
[----:B----4-:R-:W-:-:S04]  /*11120*/  LOP3.LUT R0, R0, 0x7f, RZ, 0xc0, !PT ;  /* 0x0000007f00007812 */ /* 0x010fc800078ec0ff */
[----:B------:R-:W-:-:S13]  /*11130*/  ISETP.NE.AND P0, PT, R0, RZ, PT ;  /* 0x000000ff0000720c */ /* 0x000fda0003f05270 */
[----:B------:R-:W-:Y:S05]  /*11140*/  @P0 BRA `(.L_x_246) ;  /* 0x0000004800fc0947 */ /* 0x000fea0003800000 */
[----:B------:R-:W4:Y:S01]  /*11150*/  S2R R3, SR_LANEID ;  /* 0x0000000000037919 */ /* 0x000f220000000000 */
[----:B------:R-:W-:Y:S01]  /*11160*/  VOTEU.ANY UR4, UPT, PT ;  /* 0x0000000000047886 */ /* 0x000fe200038e0100 */
[----:B------:R-:W-:Y:S01]  /*11170*/  ULDC.64 UR6, c[0x0][0x208] ;  /* 0x0000820000067ab9 */ /* 0x000fe20000000a00 */
[----:B------:R-:W4:Y:S08]  /*11180*/  FLO.U32 R0, UR4 ;  /* 0x0000000400007d00 */ /* 0x000f3000080e0000 */
[----:B------:R-:W5:Y:S01]  /*11190*/  POPC R5, UR4 ;  /* 0x0000000400057d09 */ /* 0x000f620008000000 */
[----:B----4-:R-:W-:-:S02]  /*111a0*/  ISETP.EQ.U32.AND P0, PT, R0, R3, PT ;  /* 0x000000030000720c */ /* 0x010fc40003f02070 */
[----:B------:R-:W5:Y:S11]  /*111b0*/  LDC.64 R2, c[0x0][0xc60] ;  /* 0x00031800ff027b82 */ /* 0x000f760000000a00 */
[----:B-----5:R-:W4:Y:S01]  /*111c0*/  @P0 ATOMG.E.ADD.STRONG.GPU PT, R3, desc[UR6][R2.64], R5 ;  /* 0x00000005020309a8 */ /* 0x020f2200081ee1c6 */
[----:B---3--:R-:W3:Y:S02]  /*111d0*/  S2R R4, SR_LTMASK ;  /* 0x0000000000047919 */ /* 0x008ee40000003900 */
[----:B---3--:R-:W-:-:S04]  /*111e0*/  LOP3.LUT R4, R4, UR4, RZ, 0xc0, !PT ;  /* 0x0000000404047c12 */ /* 0x008fc8000f8ec0ff */
[----:B--2---:R-:W2:Y:S01]  /*111f0*/  POPC R7, R4 ;  /* 0x0000000400077309 */ /* 0x004ea20000000000 */
[----:B----4-:R-:W2:Y:S02]  /*11200*/  SHFL.IDX PT, R0, R3, R0, 0x1f ;  /* 0x00001f0003007589 */ /* 0x010ea400000e0000 */
[----:B--2---:R-:W-:-:S05]  /*11210*/  IADD3 R0, R0, UR38, R7 ;  /* 0x0000002600007c10 */ /* 0x004fca000fffe007 */
[----:B------:R4:W-:Y:S01]  /*11220*/  STL [R1], R0 ;  /* 0x0000000001007387 */ /* 0x0009e20000100800 */
[----:B------:R-:W-:Y:S05]  /*11230*/  BRA `(.L_x_246) ;  /* 0x0000004800c07947 */ /* 0x000fea0003800000 */
.L_x_245:
[----:B------:R-:W-:Y:S01]  /*11240*/  VIADD R0, R18, 0x24400 ;  /* 0x0002440012007836 */ /* 0x000fe20000000000 */
[----:B------:R-:W-:Y:S04]  /*11250*/  BSSY B6, `(.L_x_247) ;  /* 0x0000013000067945 */ /* 0x000fe80003800000 */
[----:B------:R-:W-:-:S13]  /*11260*/  LOP3.LUT P0, RZ, R0, 0x3ff, RZ, 0xc0, !PT ;  /* 0x000003ff00ff7812 */ /* 0x000fda000780c0ff */
[----:B------:R-:W-:Y:S05]  /*11270*/  @!P0 BRA `(.L_x_248) ;  /* 0x0000000000408947 */ /* 0x000fea0003800000 */
[----:B------:R-:W-:Y:S01]  /*11280*/  MOV R2, 0x0 ;  /* 0x0000000000027802 */ /* 0x000fe20000000f00 */
[----:B------:R-:W-:Y:S01]  /*11290*/  ULDC.64 UR6, c[0x4][0x1b8] ;  /* 0x01006e0000067ab9 */ /* 0x000fe20000000a00 */
[----:B------:R-:W-:Y:S01]  /*112a0*/  ULDC.64 UR8, c[0x4][0x1c0] ;  /* 0x0100700000087ab9 */ /* 0x000fe20000000a00 */
[----:B------:R-:W-:Y:S01]  /*112b0*/  ULDC.64 UR4, c[0x4][0x118] ;  /* 0x0100460000047ab9 */ /* 0x000fe20000000a00 */
[----:B---3--:R-:W-:Y:S02]  /*112c0*/  IMAD.U32 R4, RZ, RZ, UR6 ;  /* 0x00000006ff047e24 */ /* 0x008fe4000f8e00ff */
[----:B------:R-:W3:Y:S01]  /*112d0*/  LDC.64 R2, c[0x4][R2] ;  /* 0x0100000002027b82 */ /* 0x000ee20000000a00 */
[----:B------:R-:W-:Y:S02]  /*112e0*/  IMAD.U32 R5, RZ, RZ, UR7 ;  /* 0x00000007ff057e24 */ /* 0x000fe4000f8e00ff */
[----:B------:R-:W-:Y:S02]  /*112f0*/  IMAD.U32 R6, RZ, RZ, UR8 ;  /* 0x00000008ff067e24 */ /* 0x000fe4000f8e00ff */
[----:B--2---:R-:W-:-:S02]  /*11300*/  IMAD.U32 R7, RZ, RZ, UR9 ;  /* 0x00000009ff077e24 */ /* 0x004fc4000f8e00ff */
[----:B-1----:R-:W-:Y:S02]  /*11310*/  IMAD.U32 R10, RZ, RZ, UR4 ;  /* 0x00000004ff0a7e24 */ /* 0x002fe4000f8e00ff */
[----:B0-----:R-:W-:Y:S02]  /*11320*/  IMAD.U32 R11, RZ, RZ, UR5 ;  /* 0x00000005ff0b7e24 */ /* 0x001fe4000f8e00ff */
[----:B------:R-:W-:Y:S02]  /*11330*/  IMAD.MOV.U32 R8, RZ, RZ, 0x70 ;  /* 0x00000070ff087424 */ /* 0x000fe400078e00ff */
[----:B------:R-:W-:Y:S02]  /*11340*/  IMAD.MOV.U32 R12, RZ, RZ, 0x1 ;  /* 0x00000001ff0c7424 */ /* 0x000fe400078e00ff */
[----:B------:R-:W-:-:S07]  /*11350*/  IMAD.MOV.U32 R13, RZ, RZ, RZ ;  /* 0x000000ffff0d7224 */ /* 0x000fce00078e00ff */
[----:B------:R-:W-:-:S07]  /*11360*/  LEPC R20, `(.L_x_248) ;  /* 0x000000001014794e */ /* 0x000fce0000000000 */
[----:B---3--:R-:W-:Y:S05]  /*11370*/  CALL.ABS.NOINC R2 ;  /* 0x0000000002007343 */ /* 0x008fea0003c00000 */
.L_x_248:
[----:B------:R-:W-:Y:S05]  /*11380*/  BSYNC B6 ;  /* 0x0000000000067941 */ /* 0x000fea0003800000 */
.L_x_247:
        /* <DEDUP_REMOVED lines=8> */
[----:B------:R4:W4:Y:S01]  /*11410*/  LDC.64 R2, c[0x4][R0] ;  /* 0x0100000000027b82 */ /* 0x0009220000000a00 */
[----:B---3--:R-:W-:Y:S02]  /*11420*/  IMAD.U32 R4, RZ, RZ, UR6 ;  /* 0x00000006ff047e24 */ /* 0x008fe4000f8e00ff */
        /* <DEDUP_REMOVED lines=9> */
[----:B----4-:R-:W-:Y:S05]  /*114c0*/  CALL.ABS.NOINC R2 ;  /* 0x0000000002007343 */ /* 0x010fea0003c00000 */
.L_x_251:
[----:B------:R-:W-:Y:S01]  /*114d0*/  MOV R2, 0x0 ;  /* 0x0000000000027802 */ /* 0x000fe20000000f00 */
[----:B------:R-:W-:Y:S01]  /*114e0*/  ULDC.64 UR6, c[0x4][0x1b8] ;  /* 0x01006e0000067ab9 */ /* 0x000fe20000000a00 */
[----:B------:R-:W-:Y:S01]  /*114f0*/  ULDC.64 UR8, c[0x4][0x1c0] ;  /* 0x0100700000087ab9 */ /* 0x000fe20000000a00 */
[----:B------:R-:W-:Y:S01]  /*11500*/  ULDC.64 UR4, c[0x4][0x128] ;  /* 0x01004a0000047ab9 */ /* 0x000fe20000000a00 */
[----:B------:R-:W-:Y:S02]  /*11510*/  IMAD.U32 R4, RZ, RZ, UR6 ;  /* 0x00000006ff047e24 */ /* 0x000fe4000f8e00ff */
[----:B------:R-:W0:Y:S01]  /*11520*/  LDC.64 R2, c[0x4][R2] ;  /* 0x0100000002027b82 */ /* 0x000e220000000a00 */
[----:B------:R-:W-:Y:S02]  /*11530*/  IMAD.U32 R5, RZ, RZ, UR7 ;  /* 0x00000007ff057e24 */ /* 0x000fe4000f8e00ff */
[----:B------:R-:W-:Y:S02]  /*11540*/  IMAD.U32 R6, RZ, RZ, UR8 ;  /* 0x00000008ff067e24 */ /* 0x000fe4000f8e00ff */
[----:B------:R-:W-:-:S02]  /*11550*/  IMAD.U32 R7, RZ, RZ, UR9 ;  /* 0x00000009ff077e24 */ /* 0x000fc4000f8e00ff */
[----:B------:R-:W-:Y:S02]  /*11560*/  IMAD.U32 R10, RZ, RZ, UR4 ;  /* 0x00000004ff0a7e24 */ /* 0x000fe4000f8e00ff */
[----:B------:R-:W-:Y:S02]  /*11570*/  IMAD.U32 R11, RZ, RZ, UR5 ;  /* 0x00000005ff0b7e24 */ /* 0x000fe4000f8e00ff */
[----:B------:R-:W-:Y:S02]  /*11580*/  IMAD.MOV.U32 R8, RZ, RZ, 0x70 ;  /* 0x00000070ff087424 */ /* 0x000fe400078e00ff */
[----:B------:R-:W-:Y:S02]  /*11590*/  IMAD.MOV.U32 R12, RZ, RZ, 0x1 ;  /* 0x00000001ff0c7424 */ /* 0x000fe400078e00ff */
[----:B------:R-:W-:-:S07]  /*115a0*/  IMAD.MOV.U32 R13, RZ, RZ, RZ ;  /* 0x000000ffff0d7224 */ /* 0x000fce00078e00ff */
[----:B------:R-:W-:-:S07]  /*115b0*/  LEPC R20, `(.L_x_250) ;  /* 0x000000001014794e */ /* 0x000fce0000000000 */
[----:B0-----:R-:W-:Y:S05]  /*115c0*/  CALL.ABS.NOINC R2 ;  /* 0x0000000002007343 */ /* 0x001fea0003c00000 */
.L_x_250:
[----:B------:R-:W-:Y:S05]  /*115d0*/  BSYNC B6 ;  /* 0x0000000000067941 */ /* 0x000fea0003800000 */
.L_x_249:
[----:B---3--:R-:W3:Y:S01]  /*115e0*/  LDL.LU R4, [R1+0x1c] ;  /* 0x00001c0001047983 */ /* 0x008ee20000300800 */
[----:B------:R-:W-:-:S03]  /*115f0*/  ULDC.64 UR4, c[0x0][0x9f8] ;  /* 0x00027e0000047ab9 */ /* 0x000fc60000000a00 */
[----:B--2---:R-:W2:Y:S01]  /*11600*/  LDL R7, [R1+0x10] ;  /* 0x0000100001077983 */ /* 0x004ea20000100800 */
[----:B------:R-:W-:Y:S01]  /*11610*/  ISETP.NE.U32.AND P0, PT, RZ, UR4, PT ;  /* 0x00000004ff007c0c */ /* 0x000fe2000bf05070 */
[----:B------:R-:W-:Y:S02]  /*11620*/  ULDC.64 UR6, c[0x0][0x208] ;  /* 0x0000820000067ab9 */ /* 0x000fe40000000a00 */
[----:B------:R-:W4:Y:S01]  /*11630*/  LDL R0, [R1+0x38] ;  /* 0x0000380001007983 */ /* 0x000f220000100800 */
[----:B------:R-:W-:-:S13]  /*11640*/  ISETP.NE.AND.EX P0, PT, RZ, UR5, PT, P0 ;  /* 0x00000005ff007c0c */ /* 0x000fda000bf05300 */
[----:B------:R-:W-:-:S04]  /*11650*/  @P0 IADD3 R2, P1, R17, UR4, RZ ;  /* 0x0000000411020c10 */ /* 0x000fc8000ff3e0ff */
[----:B---3--:R-:W-:Y:S01]  /*11660*/  @P0 IADD3.X R3, R4, UR5, RZ, P1, !PT ;  /* 0x0000000504030c10 */ /* 0x008fe20008ffe4ff */
[----:B------:R-:W-:-:S04]  /*11670*/  ULDC.64 UR4, c[0x0][0xa08] ;  /* 0x0002820000047ab9 */ /* 0x000fc80000000a00 */
[----:B--2---:R2:W3:Y:S02]  /*11680*/  @P0 LDG.E R7, desc[UR6][R2.64] ;  /* 0x0000000602070981 */ /* 0x0044e4000c1e1900 */
[----:B--2---:R-:W2:Y:S01]  /*11690*/  LDC.64 R2, c[0x0][0x418] ;  /* 0x00010600ff027b82 */ /* 0x004ea20000000a00 */
[----:B----4-:R-:W-:Y:S01]  /*116a0*/  VIADD R0, R0, 0xffffffff ;  /* 0xffffffff00007836 */ /* 0x010fe20000000000 */
[----:B---3--:R-:W-:Y:S01]  /*116b0*/  SHF.R.S32.HI R8, RZ, 0x1f, R7 ;  /* 0x0000001fff087819 */ /* 0x008fe20000011407 */
[----:B------:R3:W-:Y:S04]  /*116c0*/  @P0 STL [R1+0x10], R7 ;  /* 0x0000100701000387 */ /* 0x0007e80000100800 */
[----:B------:R3:W-:Y:S01]  /*116d0*/  STL [R1+0x1c], R8 ;  /* 0x00001c0801007387 */ /* 0x0007e20000100800 */
[----:B--2---:R-:W-:Y:S01]  /*116e0*/  LOP3.LUT P0, RZ, R2, UR4, RZ, 0xfc, !PT ;  /* 0x0000000402ff7c12 */ /* 0x004fe2000f80fcff */
[----:B------:R-:W-:-:S03]  /*116f0*/  UMOV UR4, 0xffffffff ;  /* 0xffffffff00047882 */ /* 0x000fc60000000000 */
[----:B------:R-:W-:-:S04]  /*11700*/  LOP3.LUT P0, RZ, R3, UR5, RZ, 0xfc, P0 ;  /* 0x0000000503ff7c12 */ /* 0x000fc8000800fcff */
[----:B------:R-:W-:Y:S01]  /*11710*/  SEL R17, R7, RZ, !P0 ;  /* 0x000000ff07117207 */ /* 0x000fe20004000000 */
[----:B---3--:R-:W-:Y:S08]  /*11720*/  BRA.DIV UR4, `(.L_x_252) ;  /* 0x0000005a04587947 */ /* 0x008ff0000b800000 */
[----:B------:R-:W2:Y:S02]  /*11730*/  S2R R4, SR_TID.X ;  /* 0x0000000000047919 */ /* 0x000ea40000002100 */
[----:B--2---:R-:W-:-:S04]  /*11740*/  SHF.R.U32.HI R4, RZ, 0x5, R4 ;  /* 0x00000005ff047819 */ /* 0x004fc80000011604 */
[----:B------:R-:W-:-:S05]  /*11750*/  LOP3.LUT R4, R4, 0x3, RZ, 0xc0, !PT ;  /* 0x0000000304047812 */ /* 0x000fca00078ec0ff */
[----:B------:R2:W3:Y:S02]  /*11760*/  SHFL.IDX PT, R14, R4, RZ, 0x1f ;  /* 0x00001fff040e7589 */ /* 0x0004e400000e0000 */
.L_x_367:
[----:B------:R-:W-:Y:S01]  /*11770*/  PLOP3.LUT P1, PT, PT, PT, PT, 0x8, 0x0 ;  /* 0x000000000000781c */ /* 0x000fe20003f2e170 */
[----:B------:R4:W-:Y:S01]  /*11780*/  STL [R1+0x8], R0 ;  /* 0x0000080001007387 */ /* 0x0009e20000100800 */
[----:B---3--:R-:W-:Y:S02]  /*11790*/  ISETP.NE.AND P0, PT, R14, RZ, PT ;  /* 0x000000ff0e00720c */ /* 0x008fe40003f05270 */
[----:B--2---:R-:W-:-:S05]  /*117a0*/  P2R R4, PR, RZ, 0x2 ;  /* 0x00000002ff047803 */ /* 0x004fca0000000000 */
[----:B------:R4:W-:Y:S06]  /*117b0*/  STL [R1+0x20], R4 ;  /* 0x0000200401007387 */ /* 0x0009ec0000100800 */
[----:B------:R-:W-:Y:S05]  /*117c0*/  @P0 BRA `(.L_x_253) ;  /* 0x0000000400440947 */ /* 0x000fea0003800000 */
[----:B------:R-:W-:-:S03]  /*117d0*/  UMOV UR4, 0xffffffff ;  /* 0xffffffff00047882 */ /* 0x000fc60000000000 */
[----:B------:R-:W-:Y:S05]  /*117e0*/  BRA.DIV UR4, `(.L_x_254) ;  /* 0x0000005a045c7947 */ /* 0x000fea000b800000 */
[----:B------:R-:W-:-:S13]  /*117f0*/  ELECT P6, URZ, PT ;  /* 0x00000000003f782f */ /* 0x000fda00038c0000 */
.L_x_370:
[----:B------:R-:W-:Y:S05]  /*11800*/  @!P6 BRA `(.L_x_253) ;  /* 0x000000040034e947 */ /* 0x000fea0003800000 */
[----:B------:R-:W-:-:S04]  /*11810*/  ISETP.NE.U32.AND P0, PT, R2, RZ, PT ;  /* 0x000000ff0200720c */ /* 0x000fc80003f05070 */
[----:B------:R-:W-:-:S13]  /*11820*/  ISETP.NE.AND.EX P0, PT, R3, RZ, PT, P0 ;  /* 0x000000ff0300720c */ /* 0x000fda0003f05300 */
[----:B------:R-:W-:Y:S05]  /*11830*/  @!P0 BRA `(.L_x_255) ;  /* 0x0000000000548947 */ /* 0x000fea0003800000 */
[----:B------:R-:W2:Y:S01]  /*11840*/  LDC R6, c[0x0][0x43c] ;  /* 0x00010f00ff067b82 */ /* 0x000ea20000000800 */
[----:B------:R-:W-:Y:S01]  /*11850*/  IMAD.MOV.U32 R9, RZ, RZ, R0 ;  /* 0x000000ffff097224 */ /* 0x000fe200078e0000 */
[----:B------:R-:W-:Y:S01]  /*11860*/  ULDC.64 UR4, c[0x0][0x428] ;  /* 0x00010a0000047ab9 */ /* 0x000fe20000000a00 */
[----:B------:R-:W-:Y:S02]  /*11870*/  ULDC.64 UR6, c[0x0][0x208] ;  /* 0x0000820000067ab9 */ /* 0x000fe40000000a00 */
[----:B----4-:R-:W-:Y:S01]  /*11880*/  IMAD.MOV.U32 R0, RZ, RZ, R9 ;  /* 0x000000ffff007224 */ /* 0x010fe200078e0009 */
[----:B--2---:R-:W-:-:S13]  /*11890*/  ISETP.NE.AND P0, PT, R6, 0x1, PT ;  /* 0x000000010600780c */ /* 0x004fda0003f05270 */
[----:B------:R-:W2:Y:S02]  /*118a0*/  @P0 LDC.64 R4, c[0x0][0x440] ;  /* 0x00011000ff040b82 */ /* 0x000ea40000000a00 */
[----:B--2---:R-:W-:-:S05]  /*118b0*/  @P0 IMAD.HI.U32 R4, R9, R4, RZ ;  /* 0x0000000409040227 */ /* 0x004fca00078e00ff */
[----:B------:R-:W-:-:S04]  /*118c0*/  @P0 SHF.R.U32.HI R0, RZ, R5, R4 ;  /* 0x00000005ff000219 */ /* 0x000fc80000011604 */
[--C-:B------:R-:W-:Y:S01]  /*118d0*/  SHF.R.S32.HI R5, RZ, 0x1f, R0.reuse ;  /* 0x0000001fff057819 */ /* 0x100fe20000011400 */
[----:B------:R-:W-:-:S04]  /*118e0*/  IMAD.MOV R4, RZ, RZ, -R0 ;  /* 0x000000ffff047224 */ /* 0x000fc800078e0a00 */
[----:B------:R-:W-:Y:S02]  /*118f0*/  IMAD R9, R6, R4, R9 ;  /* 0x0000000406097224 */ /* 0x000fe400078e0209 */
[----:B------:R-:W-:Y:S02]  /*11900*/  IMAD R6, R8, UR4, RZ ;  /* 0x0000000408067c24 */ /* 0x000fe4000f8e02ff */
[----:B------:R-:W-:Y:S01]  /*11910*/  IMAD.MOV.U32 R4, RZ, RZ, R0 ;  /* 0x000000ffff047224 */ /* 0x000fe200078e0000 */
[----:B------:R2:W-:Y:S01]  /*11920*/  STL [R1+0x8], R9 ;  /* 0x0000080901007387 */ /* 0x0005e20000100800 */
[C---:B------:R-:W-:Y:S02]  /*11930*/  IMAD R0, R7.reuse, UR5, R6 ;  /* 0x0000000507007c24 */ /* 0x040fe4000f8e0206 */
[----:B------:R-:W-:-:S04]  /*11940*/  IMAD.WIDE.U32 R4, R7, UR4, R4 ;  /* 0x0000000407047c25 */ /* 0x000fc8000f8e0004 */
[----:B------:R-:W-:Y:S01]  /*11950*/  IMAD.IADD R0, R5, 0x1, R0 ;  /* 0x0000000105007824 */ /* 0x000fe200078e0200 */
[----:B------:R-:W-:-:S04]  /*11960*/  LEA R2, P0, R4, R2, 0x2 ;  /* 0x0000000204027211 */ /* 0x000fc800078010ff */
[----:B------:R-:W-:-:S05]  /*11970*/  LEA.HI.X R3, R4, R3, R0, 0x2, P0 ;  /* 0x0000000304037211 */ /* 0x000fca00000f1400 */
[----:B------:R2:W5:Y:S04]  /*11980*/  LDG.E R17, desc[UR6][R2.64] ;  /* 0x0000000602117981 */ /* 0x000568000c1e1900 */
.L_x_255:
[----:B--2---:R-:W2:Y:S01]  /*11990*/  LDL R2, [R1+0x14] ;  /* 0x0000140001027983 */ /* 0x004ea20000100800 */
[----:B----4-:R-:W-:Y:S01]  /*119a0*/  IMAD R0, R19, 0x8, R18 ;  /* 0x0000000813007824 */ /* 0x010fe200078e0212 */
[----:B--2---:R-:W-:-:S04]  /*119b0*/  SHF.L.U32 R2, R2, 0x1f, RZ ;  /* 0x0000001f02027819 */ /* 0x004fc800000006ff */
[----:B------:R-:W2:Y:S02]  /*119c0*/  SYNCS.PHASECHK.TRANS64.TRYWAIT P0, [R0+URZ+0x38840], R2 ;  /* 0x03884002000075a7 */ /* 0x000ea4000800017f */
[----:B--2---:R-:W-:Y:S05]  /*119d0*/  @!P0 BRA `(.L_x_256) ;  /* 0x0000005800008947 */ /* 0x004fea0003800000 */
.L_x_371:
[----:B------:R-:W3:Y:S02]  /*119e0*/  S2R R3, SR_TID.X ;  /* 0x0000000000037919 */ /* 0x000ee40000002100 */
[----:B---3--:R-:W-:-:S04]  /*119f0*/  LOP3.LUT R3, R3, 0x7f, RZ, 0xc0, !PT ;  /* 0x0000007f03037812 */ /* 0x008fc800078ec0ff */
[----:B------:R-:W-:-:S13]  /*11a00*/  ISETP.NE.AND P0, PT, R3, RZ, PT ;  /* 0x000000ff0300720c */ /* 0x000fda0003f05270 */
[----:B------:R-:W-:Y:S05]  /*11a10*/  @P0 BRA `(.L_x_257) ;  /* 0x00000000001c0947 */ /* 0x000fea0003800000 */
[----:B------:R-:W3:Y:S01]  /*11a20*/  S2R R3, SR_TID.X ;  /* 0x0000000000037919 */ /* 0x000ee20000002100 */
[----:B--2---:R-:W-:-:S04]  /*11a30*/  IMAD.MOV.U32 R2, RZ, RZ, 0xa000 ;  /* 0x0000a000ff027424 */ /* 0x004fc800078e00ff */
[----:B------:R4:W-:Y:S01]  /*11a40*/  SYNCS.ARRIVE.TRANS64 RZ, [R0+URZ+0x38830], R2 ;  /* 0x0388300200ff79a7 */ /* 0x0009e2000800003f */
[----:B---3--:R-:W-:-:S04]  /*11a50*/  LOP3.LUT R3, R3, 0x1f, RZ, 0xc0, !PT ;  /* 0x0000001f03037812 */ /* 0x008fc800078ec0ff */
[----:B------:R-:W-:-:S13]  /*11a60*/  ISETP.NE.AND P0, PT, R3, RZ, PT ;  /* 0x000000ff0300720c */ /* 0x000fda0003f05270 */
[----:B----4-:R-:W-:Y:S05]  /*11a70*/  @!P0 BRA `(.L_x_257) ;  /* 0x0000000000048947 */ /* 0x010fea0003800000 */
[----:B------:R-:W-:Y:S01]  /*11a80*/  BPT.TRAP 0x1 ;  /* 0x000000040000795c */ /* 0x000fe20000300000 */
.L_x_257:
[----:B------:R-:W3:Y:S04]  /*11a90*/  LDL R3, [R1+0x8] ;  /* 0x0000080001037983 */ /* 0x000ee80000100800 */
[----:B--2---:R-:W2:Y:S01]  /*11aa0*/  LDL R2, [R1+0x18] ;  /* 0x0000180001027983 */ /* 0x004ea20000100800 */
[----:B------:R-:W-:Y:S01]  /*11ab0*/  R2UR UR9, R0 ;  /* 0x00000000000972ca */ /* 0x000fe200000e0000 */
[----:B------:R-:W-:Y:S01]  /*11ac0*/  IMAD R0, R19, 0xa000, R18 ;  /* 0x0000a00013007824 */ /* 0x000fe200078e0212 */
[----:B------:R-:W-:Y:S01]  /*11ad0*/  UIADD3 UR4, UP0, UR36, 0x370, URZ ;  /* 0x0000037024047890 */ /* 0x000fe2000ff1e03f */
[----:B------:R-:W-:Y:S01]  /*11ae0*/  R2UR UR12, R16 ;  /* 0x00000000100c72ca */ /* 0x000fe200000e0000 */
[----:B------:R-:W-:Y:S01]  /*11af0*/  UMOV UR10, URZ ;  /* 0x0000003f000a7c82 */ /* 0x000fe20008000000 */
[----:B-----5:R-:W-:Y:S01]  /*11b00*/  R2UR UR13, R17 ;  /* 0x00000000110d72ca */ /* 0x020fe200000e0000 */
[----:B------:R-:W-:Y:S01]  /*11b10*/  UMOV UR6, 0x0 ;  /* 0x0000000000067882 */ /* 0x000fe20000000000 */
[----:B------:R-:W-:Y:S01]  /*11b20*/  R2UR UR14, R0 ;  /* 0x00000000000e72ca */ /* 0x000fe200000e0000 */
[----:B------:R-:W-:Y:S01]  /*11b30*/  UMOV UR7, 0x14f00000 ;  /* 0x14f0000000077882 */ /* 0x000fe20000000000 */
[----:B------:R-:W-:Y:S01]  /*11b40*/  UMOV UR16, 0x40 ;  /* 0x0000004000107882 */ /* 0x000fe20000000000 */
[----:B------:R-:W-:-:S03]  /*11b50*/  PLOP3.LUT P0, PT, PT, PT, PT, 0x80, 0x0 ;  /* 0x000000000000781c */ /* 0x000fc60003f0f070 */
[----:B------:R-:W-:Y:S01]  /*11b60*/  UIADD3 UR9, UR9, 0x38830, URZ ;  /* 0x0003883009097890 */ /* 0x000fe2000fffe03f */
[----:B------:R-:W-:-:S05]  /*11b70*/  P2R R0, PR, RZ, 0x1 ;  /* 0x00000001ff007803 */ /* 0x000fca0000000000 */
[----:B------:R4:W-:Y:S01]  /*11b80*/  STL [R1+0x20], R0 ;  /* 0x0000200001007387 */ /* 0x0009e20000100800 */
[----:B------:R-:W-:Y:S02]  /*11b90*/  UIADD3 UR8, UR14, 0x24400, URZ ;  /* 0x000244000e087890 */ /* 0x000fe4000fffe03f */
[----:B------:R-:W-:Y:S02]  /*11ba0*/  UIADD3 UR15, UR14, 0x26c00, URZ ;  /* 0x00026c000e0f7890 */ /* 0x000fe4000fffe03f */
[----:B------:R-:W-:Y:S02]  /*11bb0*/  UIADD3 UR17, UR14, 0x29400, URZ ;  /* 0x000294000e117890 */ /* 0x000fe4000fffe03f */
[----:B------:R-:W-:-:S03]  /*11bc0*/  UIADD3 UR18, UR14, 0x2bc00, URZ ;  /* 0x0002bc000e127890 */ /* 0x000fc6000fffe03f */
[----:B------:R-:W-:Y:S01]  /*11bd0*/  UMOV UR14, 0x80 ;  /* 0x00000080000e7882 */ /* 0x000fe20000000000 */
[----:B---3--:R-:W-:Y:S02]  /*11be0*/  R2UR UR11, R3 ;  /* 0x00000000030b72ca */ /* 0x008fe400000e0000 */
[----:B--2---:R-:W-:-:S13]  /*11bf0*/  R2UR UR5, R2 ;  /* 0x00000000020572ca */ /* 0x004fda00000e0000 */
[----:B------:R-:W-:Y:S02]  /*11c00*/  UIMAD UR11, UR11, 0x50, UR5 ;  /* 0x000000500b0b78a4 */ /* 0x000fe4000f8e0205 */
[----:B------:R-:W-:-:S09]  /*11c10*/  UIADD3.X UR5, URZ, UR37, URZ, UP0, !UPT ;  /* 0x000000253f057290 */ /* 0x000fd200087fe43f */
[----:B------:R2:W-:Y:S02]  /*11c20*/  UTMALDG.4D [UR8], [UR4], desc[UR6] ;  /* 0x00000608040075b4 */ /* 0x0005e40008019000 */
[----:B--2---:R-:W-:Y:S01]  /*11c30*/  UMOV UR8, UR15 ;  /* 0x0000000f00087c82 */ /* 0x004fe20008000000 */
[----:B------:R-:W-:Y:S02]  /*11c40*/  UMOV UR10, UR16 ;  /* 0x00000010000a7c82 */ /* 0x000fe40008000000 */
[----:B------:R2:W-:Y:S02]  /*11c50*/  UTMALDG.4D [UR8], [UR4], desc[UR6] ;  /* 0x00000608040075b4 */ /* 0x0005e40008019000 */
[----:B--2---:R-:W-:Y:S01]  /*11c60*/  UMOV UR8, UR17 ;  /* 0x0000001100087c82 */ /* 0x004fe20008000000 */
[----:B------:R-:W-:Y:S01]  /*11c70*/  UMOV UR10, UR14 ;  /* 0x0000000e000a7c82 */ /* 0x000fe20008000000 */
[----:B------:R-:W-:Y:S01]  /*11c80*/  UMOV UR14, 0xc0 ;  /* 0x000000c0000e7882 */ /* 0x000fe20000000000 */
[----:B------:R2:W-:Y:S02]  /*11c90*/  UTMALDG.4D [UR8], [UR4], desc[UR6] ;  /* 0x00000608040075b4 */ /* 0x0005e40008019000 */
[----:B--2---:R-:W-:Y:S01]  /*11ca0*/  UMOV UR8, UR18 ;  /* 0x0000001200087c82 */ /* 0x004fe20008000000 */
[----:B------:R-:W-:-:S02]  /*11cb0*/  UMOV UR10, UR14 ;  /* 0x0000000e000a7c82 */ /* 0x000fc40008000000 */
[----:B------:R4:W-:Y:S02]  /*11cc0*/  UTMALDG.4D [UR8], [UR4], desc[UR6] ;  /* 0x00000608040075b4 */ /* 0x0009e40008019000 */
[----:B----4-:R-:W-:Y:S01]  /*11cd0*/  NOP ;  /* 0x0000000000007918 */ /* 0x010fe20000000000 */
.L_x_253:
[----:B------:R-:W2:Y:S04]  /*11ce0*/  LDL.LU R3, [R1+0x30] ;  /* 0x0000300001037983 */ /* 0x000ea80000300800 */
[----:B------:R-:W3:Y:S04]  /*11cf0*/  LDL.LU R5, [R1+0x2c] ;  /* 0x00002c0001057983 */ /* 0x000ee80000300800 */
[----:B----4-:R-:W4:Y:S01]  /*11d00*/  LDL.LU R4, [R1+0x3c] ;  /* 0x00003c0001047983 */ /* 0x010f220000300800 */
[----:B------:R-:W-:Y:S05]  /*11d10*/  WARPSYNC.ALL ;  /* 0x0000000000007948 */ /* 0x000fea0003800000 */
[----:B------:R-:W-:Y:S01]  /*11d20*/  ULDC.64 UR6, c[0x0][0xa00] ;  /* 0x0002800000067ab9 */ /* 0x000fe20000000a00 */
[----:B------:R-:W-:Y:S01]  /*11d30*/  ULDC.64 UR4, c[0x0][0x298] ;  /* 0x0000a60000047ab9 */ /* 0x000fe20000000a00 */
[----:B------:R-:W-:Y:S01]  /*11d40*/  BAR.SYNC.DEFER_BLOCKING 0x8, 0x180 ;  /* 0x0206000000007b1d */ /* 0x000fe20000010000 */
[----:B------:R-:W-:Y:S01]  /*11d50*/  ISETP.NE.U32.AND P0, PT, RZ, UR6, PT ;  /* 0x00000006ff007c0c */ /* 0x000fe2000bf05070 */
[----:B------:R-:W-:-:S03]  /*11d60*/  VIADD R2, R18, 0x14400 ;  /* 0x0001440012027836 */ /* 0x000fc60000000000 */
[----:B------:R-:W-:Y:S01]  /*11d70*/  ISETP.NE.AND.EX P0, PT, RZ, UR7, PT, P0 ;  /* 0x00000007ff007c0c */ /* 0x000fe2000bf05300 */
[----:B------:R-:W-:Y:S01]  /*11d80*/  BSSY B6, `(.L_x_258) ;  /* 0x000001e000067945 */ /* 0x000fe20003800000 */
[----:B------:R-:W-:Y:S02]  /*11d90*/  LOP3.LUT P1, RZ, R2, 0x3ff, RZ, 0xc0, !PT ;  /* 0x000003ff02ff7812 */ /* 0x000fe4000782c0ff */
[----:B--2---:R-:W-:Y:S02]  /*11da0*/  SHF.R.S32.HI R0, RZ, 0x1f, R3 ;  /* 0x0000001fff007819 */ /* 0x004fe40000011403 */
[----:B---3--:R-:W-:-:S03]  /*11db0*/  SEL R5, R5, RZ, !P0 ;  /* 0x000000ff05057207 */ /* 0x008fc60004000000 */
[----:B------:R-:W-:Y:S01]  /*11dc0*/  IMAD R0, R0, UR4, RZ ;  /* 0x0000000400007c24 */ /* 0x000fe2000f8e02ff */
[----:B----4-:R-:W-:-:S03]  /*11dd0*/  SEL R4, R4, RZ, !P0 ;  /* 0x000000ff04047207 */ /* 0x010fc60004000000 */
[C---:B------:R-:W-:Y:S02]  /*11de0*/  IMAD R0, R3.reuse, UR5, R0 ;  /* 0x0000000503007c24 */ /* 0x040fe4000f8e0200 */
[----:B------:R-:W-:-:S04]  /*11df0*/  IMAD.WIDE.U32 R2, R3, UR4, RZ ;  /* 0x0000000403027c25 */ /* 0x000fc8000f8e00ff */
[----:B------:R-:W-:Y:S01]  /*11e00*/  IMAD.IADD R0, R3, 0x1, R0 ;  /* 0x0000000103007824 */ /* 0x000fe200078e0200 */
[----:B------:R2:W-:Y:S04]  /*11e10*/  STL.64 [R1+0x50], R2 ;  /* 0x0000500201007387 */ /* 0x0005e80000100a00 */
[----:B------:R2:W-:Y:S04]  /*11e20*/  STL [R1+0x2c], R5 ;  /* 0x00002c0501007387 */ /* 0x0005e80000100800 */
[----:B------:R2:W-:Y:S04]  /*11e30*/  STL [R1+0x3c], R4 ;  /* 0x00003c0401007387 */ /* 0x0005e80000100800 */
[----:B------:R2:W-:Y:S01]  /*11e40*/  STL [R1+0x30], R0 ;  /* 0x0000300001007387 */ /* 0x0005e20000100800 */
[----:B------:R-:W-:Y:S05]  /*11e50*/  @!P1 BRA `(.L_x_259) ;  /* 0x0000000000409947 */ /* 0x000fea0003800000 */
[----:B--2---:R-:W-:Y:S01]  /*11e60*/  MOV R2, 0x0 ;  /* 0x0000000000027802 */ /* 0x004fe20000000f00 */
[----:B------:R-:W-:Y:S01]  /*11e70*/  ULDC.64 UR6, c[0x4][0x1b8] ;  /* 0x01006e0000067ab9 */ /* 0x000fe20000000a00 */
[----:B------:R-:W-:Y:S01]  /*11e80*/  ULDC.64 UR8, c[0x4][0x1c0] ;  /* 0x0100700000087ab9 */ /* 0x000fe20000000a00 */
[----:B------:R-:W-:Y:S01]  /*11e90*/  ULDC.64 UR4, c[0x4][0x130] ;  /* 0x01004c0000047ab9 */ /* 0x000fe20000000a00 */
[----:B------:R-:W-:Y:S02]  /*11ea0*/  IMAD.U32 R4, RZ, RZ, UR6 ;  /* 0x00000006ff047e24 */ /* 0x000fe4000f8e00ff */
[----:B------:R-:W2:Y:S01]  /*11eb0*/  LDC.64 R2, c[0x4][R2] ;  /* 0x0100000002027b82 */ /* 0x000ea20000000a00 */
[----:B------:R-:W-:Y:S02]  /*11ec0*/  IMAD.U32 R5, RZ, RZ, UR7 ;  /* 0x00000007ff057e24 */ /* 0x000fe4000f8e00ff */
[----:B------:R-:W-:Y:S02]  /*11ed0*/  IMAD.U32 R6, RZ, RZ, UR8 ;  /* 0x00000008ff067e24 */ /* 0x000fe4000f8e00ff */
[----:B------:R-:W-:-:S02]  /*11ee0*/  IMAD.U32 R7, RZ, RZ, UR9 ;  /* 0x00000009ff077e24 */ /* 0x000fc4000f8e00ff */
[----:B-1----:R-:W-:Y:S02]  /*11ef0*/  IMAD.U32 R10, RZ, RZ, UR4 ;  /* 0x00000004ff0a7e24 */ /* 0x002fe4000f8e00ff */
[----:B0-----:R-:W-:Y:S02]  /*11f00*/  IMAD.U32 R11, RZ, RZ, UR5 ;  /* 0x00000005ff0b7e24 */ /* 0x001fe4000f8e00ff */
[----:B------:R-:W-:Y:S02]  /*11f10*/  IMAD.MOV.U32 R8, RZ, RZ, 0x70 ;  /* 0x00000070ff087424 */ /* 0x000fe400078e00ff */
[----:B------:R-:W-:Y:S02]  /*11f20*/  IMAD.MOV.U32 R12, RZ, RZ, 0x1 ;  /* 0x00000001ff0c7424 */ /* 0x000fe400078e00ff */
[----:B------:R-:W-:-:S07]  /*11f30*/  IMAD.MOV.U32 R13, RZ, RZ, RZ ;  /* 0x000000ffff0d7224 */ /* 0x000fce00078e00ff */
[----:B------:R-:W-:-:S07]  /*11f40*/  LEPC R20, `(.L_x_259) ;  /* 0x000000001014794e */ /* 0x000fce0000000000 */
[----:B--2---:R-:W-:Y:S05]  /*11f50*/  CALL.ABS.NOINC R2 ;  /* 0x0000000002007343 */ /* 0x004fea0003c00000 */
.L_x_259:
[----:B------:R-:W-:Y:S05]  /*11f60*/  BSYNC B6 ;  /* 0x0000000000067941 */ /* 0x000fea0003800000 */
.L_x_258:
[----:B--2---:R-:W2:Y:S01]  /*11f70*/  LDL.LU R0, [R1+0x3c] ;  /* 0x00003c0001007983 */ /* 0x004ea20000300800 */
[----:B------:R-:W-:Y:S01]  /*11f80*/  ULDC.64 UR4, c[0x0][0x2d8] ;  /* 0x0000b60000047ab9 */ /* 0x000fe20000000a00 */
[----:B------:R-:W3:Y:S01]  /*11f90*/  LDC R8, c[0x0][0x448] ;  /* 0x00011200ff087b82 */ /* 0x000ee20000000800 */
[----:B------:R-:W-:Y:S01]  /*11fa0*/  ULDC.64 UR6, c[0x0][0x280] ;  /* 0x0000a00000067ab9 */ /* 0x000fe20000000a00 */
[----:B------:R-:W4:Y:S04]  /*11fb0*/  LDL.LU R5, [R1+0x30] ;  /* 0x0000300001057983 */ /* 0x000f280000300800 */
[----:B------:R-:W4:Y:S04]  /*11fc0*/  LDL.LU.64 R2, [R1+0x50] ;  /* 0x0000500001027983 */ /* 0x000f280000300a00 */
[----:B------:R-:W2:Y:S01]  /*11fd0*/  LDL.LU R4, [R1+0x2c] ;  /* 0x00002c0001047983 */ /* 0x000ea20000300800 */
[----:B---3--:R-:W-:Y:S01]  /*11fe0*/  ISETP.NE.AND P0, PT, R8, 0x1, PT ;  /* 0x000000010800780c */ /* 0x008fe20003f05270 */
[----:B------:R-:W3:-:S12]  /*11ff0*/  S2R R9, SR_TID.X ;  /* 0x0000000000097919 */ /* 0x000ed80000002100 */
[----:B------:R-:W0:Y:S01]  /*12000*/  @P0 LDC R7, c[0x0][0x450] ;  /* 0x00011400ff070b82 */ /* 0x000e220000000800 */
[----:B----4-:R-:W-:Y:S02]  /*12010*/  IMAD.MOV.U32 R3, RZ, RZ, R5 ;  /* 0x000000ffff037224 */ /* 0x010fe400078e0005 */
[----:B------:R-:W4:Y:S01]  /*12020*/  LDL.LU R5, [R1+0x4] ;  /* 0x0000040001057983 */ /* 0x000f220000300800 */
[----:B---3--:R-:W-:Y:S02]  /*12030*/  IMAD.SHL.U32 R9, R9, 0x8, RZ ;  /* 0x0000000809097824 */ /* 0x008fe400078e00ff */
[C---:B------:R-:W-:Y:S01]  /*12040*/  IMAD.WIDE.U32 R2, R16.reuse, UR4, R2 ;  /* 0x0000000410027c25 */ /* 0x040fe2000f8e0002 */
[----:B-1----:R-:W1:Y:S02]  /*12050*/  S2R R10, SR_TID.X ;  /* 0x00000000000a7919 */ /* 0x002e640000002100 */
[----:B------:R-:W-:Y:S01]  /*12060*/  LOP3.LUT R9, R9, 0x38, RZ, 0xc0, !PT ;  /* 0x0000003809097812 */ /* 0x000fe200078ec0ff */
[----:B------:R-:W-:Y:S01]  /*12070*/  IMAD R3, R16, UR5, R3 ;  /* 0x0000000510037c24 */ /* 0x000fe2000f8e0203 */
[----:B------:R-:W-:-:S02]  /*12080*/  ULDC.64 UR4, c[0x0][0x2e0] ;  /* 0x0000b80000047ab9 */ /* 0x000fc40000000a00 */
[----:B--2---:R-:W-:Y:S01]  /*12090*/  IMAD R0, R0, UR4, RZ ;  /* 0x0000000400007c24 */ /* 0x004fe2000f8e02ff */
[C---:B------:R-:W-:Y:S01]  /*120a0*/  LOP3.LUT R12, R9.reuse, 0x40, RZ, 0xfc, !PT ;  /* 0x00000040090c7812 */ /* 0x040fe200078efcff */
[C---:B------:R-:W-:Y:S01]  /*120b0*/  IMAD.WIDE.U32 R2, R4.reuse, UR4, R2 ;  /* 0x0000000404027c25 */ /* 0x040fe2000f8e0002 */
[C---:B0-----:R-:W-:Y:S02]  /*120c0*/  LOP3.LUT R11, R9.reuse, 0x80, RZ, 0xfc, !PT ;  /* 0x00000080090b7812 */ /* 0x041fe400078efcff */
[----:B------:R-:W-:Y:S01]  /*120d0*/  LOP3.LUT R9, R9, 0xc0, RZ, 0xfc, !PT ;  /* 0x000000c009097812 */ /* 0x000fe200078efcff */
[----:B------:R-:W-:Y:S01]  /*120e0*/  IMAD R0, R4, UR5, R0 ;  /* 0x0000000504007c24 */ /* 0x000fe2000f8e0200 */
[----:B------:R-:W-:Y:S01]  /*120f0*/  ULDC.64 UR4, c[0x0][0x2d0] ;  /* 0x0000b40000047ab9 */ /* 0x000fe20000000a00 */
[----:B------:R-:W0:Y:S02]  /*12100*/  S2R R4, SR_TID.X ;  /* 0x0000000000047919 */ /* 0x000e240000002100 */
[----:B------:R-:W-:-:S02]  /*12110*/  IMAD.IADD R3, R3, 0x1, R0 ;  /* 0x0000000103037824 */ /* 0x000fc400078e0200 */
[----:B-1----:R-:W-:-:S05]  /*12120*/  IMAD.SHL.U32 R10, R10, 0x8, RZ ;  /* 0x000000080a0a7824 */ /* 0x002fca00078e00ff */
[----:B------:R-:W-:Y:S02]  /*12130*/  LOP3.LUT R10, R10, 0x38, RZ, 0xc0, !PT ;  /* 0x000000380a0a7812 */ /* 0x000fe400078ec0ff */
[----:B0-----:R-:W-:-:S04]  /*12140*/  LOP3.LUT R4, R4, 0x7f, RZ, 0xc0, !PT ;  /* 0x0000007f04047812 */ /* 0x001fc800078ec0ff */
[----:B------:R-:W-:Y:S02]  /*12150*/  SHF.R.U32.HI R6, RZ, 0x3, R4 ;  /* 0x00000003ff067819 */ /* 0x000fe40000011604 */
[----:B------:R-:W0:Y:S02]  /*12160*/  S2R R4, SR_TID.X ;  /* 0x0000000000047919 */ /* 0x000e240000002100 */
[----:B0-----:R-:W-:-:S05]  /*12170*/  IMAD.SHL.U32 R4, R4, 0x10, RZ ;  /* 0x0000001004047824 */ /* 0x001fca00078e00ff */
[----:B------:R-:W-:Y:S02]  /*12180*/  LOP3.LUT R4, R6, 0x70, R4, 0xf8, !PT ;  /* 0x0000007006047812 */ /* 0x000fe400078ef804 */
[----:B------:R-:W0:Y:S01]  /*12190*/  @P0 LDC R6, c[0x0][0x44c] ;  /* 0x00011300ff060b82 */ /* 0x000e220000000800 */
[----:B----4-:R-:W-:-:S05]  /*121a0*/  IMAD.SHL.U32 R5, R5, 0x80, RZ ;  /* 0x0000008005057824 */ /* 0x010fca00078e00ff */
[----:B------:R-:W-:-:S05]  /*121b0*/  LOP3.LUT R0, R4, R5, RZ, 0xfc, !PT ;  /* 0x0000000504007212 */ /* 0x000fca00078efcff */
[----:B0-----:R-:W-:-:S04]  /*121c0*/  @P0 IMAD.HI.U32 R6, R0, R6, RZ ;  /* 0x0000000600060227 */ /* 0x001fc800078e00ff */
[----:B------:R-:W-:Y:S01]  /*121d0*/  IMAD.MOV.U32 R4, RZ, RZ, R0 ;  /* 0x000000ffff047224 */ /* 0x000fe200078e0000 */
[----:B------:R-:W-:-:S05]  /*121e0*/  @P0 SHF.R.U32.HI R4, RZ, R7, R6 ;  /* 0x00000007ff040219 */ /* 0x000fca0000011606 */
[----:B------:R-:W-:Y:S02]  /*121f0*/  IMAD.MOV R6, RZ, RZ, -R4 ;  /* 0x000000ffff067224 */ /* 0x000fe400078e0a04 */
[----:B------:R-:W-:-:S04]  /*12200*/  IMAD.WIDE.U32 R2, R4, UR4, R2 ;  /* 0x0000000404027c25 */ /* 0x000fc8000f8e0002 */
[----:B------:R-:W-:Y:S01]  /*12210*/  IMAD R0, R8, R6, R0 ;  /* 0x0000000608007224 */ /* 0x000fe200078e0200 */
[----:B------:R-:W-:-:S05]  /*12220*/  SHF.R.S32.HI R6, RZ, 0x1f, R4 ;  /* 0x0000001fff067819 */ /* 0x000fca0000011404 */
[----:B------:R-:W-:-:S04]  /*12230*/  IMAD R6, R6, UR4, RZ ;  /* 0x0000000406067c24 */ /* 0x000fc8000f8e02ff */
[----:B------:R-:W-:Y:S01]  /*12240*/  IMAD R4, R4, UR5, R6 ;  /* 0x0000000504047c24 */ /* 0x000fe2000f8e0206 */
[----:B------:R-:W-:-:S03]  /*12250*/  ULDC.64 UR4, c[0x0][0x2c8] ;  /* 0x0000b20000047ab9 */ /* 0x000fc60000000a00 */
[----:B------:R-:W-:Y:S01]  /*12260*/  IMAD.IADD R3, R3, 0x1, R4 ;  /* 0x0000000103037824 */ /* 0x000fe200078e0204 */
[----:B------:R-:W-:Y:S01]  /*12270*/  SHF.R.S32.HI R4, RZ, 0x1f, R0 ;  /* 0x0000001fff047819 */ /* 0x000fe20000011400 */
[----:B------:R-:W-:-:S04]  /*12280*/  IMAD.WIDE.U32 R2, R0, UR4, R2 ;  /* 0x0000000400027c25 */ /* 0x000fc8000f8e0002 */
[----:B------:R-:W-:Y:S01]  /*12290*/  IMAD R4, R4, UR4, RZ ;  /* 0x0000000404047c24 */ /* 0x000fe2000f8e02ff */
[----:B------:R-:W-:Y:S02]  /*122a0*/  ULDC UR4, c[0x0][0x2b8] ;  /* 0x0000ae0000047ab9 */ /* 0x000fe40000000800 */
[----:B------:R-:W-:Y:S01]  /*122b0*/  ISETP.GE.AND P3, PT, R9, UR4, PT ;  /* 0x0000000409007c0c */ /* 0x000fe2000bf66270 */
[----:B------:R-:W-:Y:S01]  /*122c0*/  IMAD R0, R0, UR5, R4 ;  /* 0x0000000500007c24 */ /* 0x000fe2000f8e0204 */
[----:B------:R0:W5:Y:S01]  /*122d0*/  LDL R9, [R1+0x24] ;  /* 0x0000240001097983 */ /* 0x0001620000100800 */
[----:B------:R-:W-:Y:S02]  /*122e0*/  LEA R4, P4, R2, UR6, 0x1 ;  /* 0x0000000602047c11 */ /* 0x000fe4000f8808ff */
[----:B------:R-:W-:Y:S01]  /*122f0*/  IMAD.IADD R0, R3, 0x1, R0 ;  /* 0x0000000103007824 */ /* 0x000fe200078e0200 */
[----:B------:R-:W-:Y:S02]  /*12300*/  ISETP.GE.AND P0, PT, R10, UR4, PT ;  /* 0x000000040a007c0c */ /* 0x000fe4000bf06270 */
[----:B------:R-:W-:-:S02]  /*12310*/  ISETP.GE.AND P1, PT, R12, UR4, PT ;  /* 0x000000040c007c0c */ /* 0x000fc4000bf26270 */
[----:B------:R-:W-:Y:S01]  /*12320*/  ISETP.GE.AND P2, PT, R11, UR4, PT ;  /* 0x000000040b007c0c */ /* 0x000fe2000bf46270 */
[----:B------:R-:W-:Y:S01]  /*12330*/  UMOV UR4, 0xffffffff ;  /* 0xffffffff00047882 */ /* 0x000fe20000000000 */
[----:B------:R-:W-:Y:S02]  /*12340*/  LEA.HI.X R3, R2, UR7, R0, 0x1, P4 ;  /* 0x0000000702037c11 */ /* 0x000fe4000a0f0c00 */
[----:B0-----:R-:W-:Y:S09]  /*12350*/  BRA.DIV UR4, `(.L_x_260) ;  /* 0x0000004e04b47947 */ /* 0x001ff2000b800000 */
[----:B------:R-:W2:Y:S01]  /*12360*/  LDL.LU R6, [R1+0x40] ;  /* 0x0000400001067983 */ /* 0x000ea20000300800 */
[----:B------:R-:W0:Y:S02]  /*12370*/  S2R R7, SR_TID.X ;  /* 0x0000000000077919 */ /* 0x000e240000002100 */
[----:B0-----:R-:W-:-:S04]  /*12380*/  LOP3.LUT R7, R7, 0x7f, RZ, 0xc0, !PT ;  /* 0x0000007f07077812 */ /* 0x001fc800078ec0ff */
[----:B------:R-:W-:Y:S02]  /*12390*/  SHF.R.U32.HI R11, RZ, 0x3, R7 ;  /* 0x00000003ff0b7819 */ /* 0x000fe40000011607 */
[----:B------:R-:W0:Y:S03]  /*123a0*/  SHFL.IDX PT, R7, R4, RZ, 0x181f ;  /* 0x00181fff04077589 */ /* 0x000e2600000e0000 */
[----:B------:R-:W-:Y:S01]  /*123b0*/  IMAD.IADD R0, R11, 0x1, R5 ;  /* 0x000000010b007824 */ /* 0x000fe200078e0205 */
[----:B------:R-:W-:-:S03]  /*123c0*/  ULDC.64 UR4, c[0x0][0x208] ;  /* 0x0000820000047ab9 */ /* 0x000fc60000000a00 */
[----:B------:R-:W-:Y:S02]  /*123d0*/  VIADD R5, R0, 0x10 ;  /* 0x0000001000057836 */ /* 0x000fe40000000000 */
[----:B--2---:R-:W-:Y:S02]  /*123e0*/  IMAD R2, R6, R8, RZ ;  /* 0x0000000806027224 */ /* 0x004fe400078e02ff */
[----:B------:R-:W1:Y:S03]  /*123f0*/  SHFL.IDX PT, R6, R3, RZ, 0x181f ;  /* 0x00181fff03067589 */ /* 0x000e6600000e0000 */
[----:B------:R-:W-:-:S13]  /*12400*/  ISETP.GE.AND P5, PT, R0, R2, PT ;  /* 0x000000020000720c */ /* 0x000fda0003fa6270 */
[----:B0-----:R-:W-:-:S05]  /*12410*/  @!P5 LEA R7, P4, R10, R7, 0x1 ;  /* 0x000000070a07d211 */ /* 0x001fca00078808ff */
[----:B-1----:R-:W-:-:S05]  /*12420*/  @!P5 IMAD.X R6, RZ, RZ, R6, P4 ;  /* 0x000000ffff06d224 */ /* 0x002fca00020e0606 */
[----:B------:R-:W-:-:S04]  /*12430*/  @!P5 LOP3.LUT R7, R7, R6, RZ, 0x3c, !PT ;  /* 0x000000060707d212 */ /* 0x000fc800078e3cff */
[----:B------:R-:W-:-:S04]  /*12440*/  @!P5 LOP3.LUT R6, R7, R6, RZ, 0x3c, !PT ;  /* 0x000000060706d212 */ /* 0x000fc800078e3cff */
[----:B------:R-:W-:-:S05]  /*12450*/  @!P5 LOP3.LUT R7, R7, R6, RZ, 0x3c, !PT ;  /* 0x000000060707d212 */ /* 0x000fca00078e3cff */
[----:B------:R-:W-:Y:S01]  /*12460*/  @!PT LDS RZ, [RZ] ;  /* 0x00000000fffff984 */ /* 0x000fe20000000800 */
[----:B-----5:R-:W-:Y:S04]  /*12470*/  @!P5 LDGSTS.E.BYPASS.LTC128B.128 [R9+0x14400], desc[UR4][R6.64], !P0 ;  /* 0x144000000609dfae */ /* 0x020fe8000c101d44 */
[----:B------:R-:W-:Y:S04]  /*12480*/  @!P5 LDGSTS.E.BYPASS.LTC128B.128 [R9+0x18400], desc[UR4][R6.64+0x80], !P1 ;  /* 0x184000800609dfae */ /* 0x000fe8000c901d44 */
[----:B------:R-:W-:Y:S04]  /*12490*/  @!P5 LDGSTS.E.BYPASS.LTC128B.128 [R9+0x1c400], desc[UR4][R6.64+0x100], !P2 ;  /* 0x1c4001000609dfae */ /* 0x000fe8000d101d44 */
[----:B------:R0:W-:Y:S01]  /*124a0*/  @!P5 LDGSTS.E.BYPASS.LTC128B.128 [R9+0x20400], desc[UR4][R6.64+0x180], !P3 ;  /* 0x204001800609dfae */ /* 0x0001e2000d901d44 */
[----:B------:R-:W-:-:S03]  /*124b0*/  ISETP.GE.AND P5, PT, R5, R2, PT ;  /* 0x000000020500720c */ /* 0x000fc60003fa6270 */
[----:B------:R-:W1:Y:S04]  /*124c0*/  SHFL.IDX PT, R5, R4, 0x1, 0x181f ;  /* 0x00381f0004057f89 */ /* 0x000e6800000e0000 */
[----:B0-----:R-:W0:Y:S06]  /*124d0*/  SHFL.IDX PT, R6, R3, 0x1, 0x181f ;  /* 0x00381f0003067f89 */ /* 0x001e2c00000e0000 */
[----:B-1----:R-:W-:-:S05]  /*124e0*/  @!P5 LEA R5, P4, R10, R5, 0x1 ;  /* 0x000000050a05d211 */ /* 0x002fca00078808ff */
[----:B0-----:R-:W-:-:S04]  /*124f0*/  @!P5 IMAD.X R6, RZ, RZ, R6, P4 ;  /* 0x000000ffff06d224 */ /* 0x001fc800020e0606 */
[----:B------:R-:W-:Y:S02]  /*12500*/  @!P5 IMAD.MOV.U32 R7, RZ, RZ, R6 ;  /* 0x000000ffff07d224 */ /* 0x000fe400078e0006 */
[----:B------:R-:W-:Y:S02]  /*12510*/  @!P5 IMAD.MOV.U32 R6, RZ, RZ, R5 ;  /* 0x000000ffff06d224 */ /* 0x000fe400078e0005 */
[----:B------:R-:W-:-:S03]  /*12520*/  VIADD R5, R0, 0x20 ;  /* 0x0000002000057836 */ /* 0x000fc60000000000 */
[----:B------:R-:W-:Y:S04]  /*12530*/  @!P5 LDGSTS.E.BYPASS.LTC128B.128 [R9+0x14c00], desc[UR4][R6.64], !P0 ;  /* 0x14c000000609dfae */ /* 0x000fe8000c101d44 */
        /* <DEDUP_REMOVED lines=53> */
[----:B------:R-:W0:Y:S06]  /*12890*/  SHFL.IDX PT, R8, R3, 0x6, 0x181f ;  /* 0x00d81f0003087f89 */ /* 0x000e2c00000e0000 */
[----:B-1----:R-:W-:-:S05]  /*128a0*/  @!P5 LEA R5, P4, R10, R5, 0x1 ;  /* 0x000000050a05d211 */ /* 0x002fca00078808ff */
[----:B0-----:R-:W-:-:S04]  /*128b0*/  @!P5 IMAD.X R6, RZ, RZ, R8, P4 ;  /* 0x000000ffff06d224 */ /* 0x001fc800020e0608 */
[----:B------:R-:W-:Y:S02]  /*128c0*/  @!P5 IMAD.MOV.U32 R7, RZ, RZ, R6 ;  /* 0x000000ffff07d224 */ /* 0x000fe400078e0006 */
[----:B------:R-:W-:Y:S02]  /*128d0*/  @!P5 IMAD.MOV.U32 R6, RZ, RZ, R5 ;  /* 0x000000ffff06d224 */ /* 0x000fe400078e0005 */
[----:B------:R0:W1:Y:S04]  /*128e0*/  SHFL.IDX PT, R5, R3, 0x7, 0x181f ;  /* 0x00f81f0003057f89 */ /* 0x00006800000e0000 */
[----:B------:R0:W-:Y:S04]  /*128f0*/  @!P5 LDGSTS.E.BYPASS.LTC128B.128 [R9+0x17400], desc[UR4][R6.64], !P0 ;  /* 0x174000000609dfae */ /* 0x0001e8000c101d44 */
[----:B------:R0:W-:Y:S04]  /*12900*/  @!P5 LDGSTS.E.BYPASS.LTC128B.128 [R9+0x1b400], desc[UR4][R6.64+0x80], !P1 ;  /* 0x1b4000800609dfae */ /* 0x0001e8000c901d44 */
[----:B------:R0:W-:Y:S04]  /*12910*/  @!P5 LDGSTS.E.BYPASS.LTC128B.128 [R9+0x1f400], desc[UR4][R6.64+0x100], !P2 ;  /* 0x1f4001000609dfae */ /* 0x0001e8000d101d44 */
[----:B------:R0:W-:Y:S04]  /*12920*/  @!P5 LDGSTS.E.BYPASS.LTC128B.128 [R9+0x23400], desc[UR4][R6.64+0x180], !P3 ;  /* 0x234001800609dfae */ /* 0x0001e8000d901d44 */
[----:B------:R0:W2:Y:S02]  /*12930*/  SHFL.IDX PT, R3, R4, 0x7, 0x181f ;  /* 0x00f81f0004037f89 */ /* 0x0000a400000e0000 */
.L_x_388:
[----:B------:R-:W-:Y:S01]  /*12940*/  VIADD R0, R0, 0x70 ;  /* 0x0000007000007836 */ /* 0x000fe20000000000 */
[----:B------:R-:W-:Y:S04]  /*12950*/  BSSY B0, `(.L_x_261) ;  /* 0x000000d000007945 */ /* 0x000fe80003800000 */
[----:B------:R-:W-:-:S13]  /*12960*/  ISETP.GE.AND P4, PT, R0, R2, PT ;  /* 0x000000020000720c */ /* 0x000fda0003f86270 */
[----:B------:R-:W-:Y:S05]  /*12970*/  @P4 BRA `(.L_x_262) ;  /* 0x0000000000284947 */ /* 0x000fea0003800000 */
[----:B--2---:R-:W-:Y:S01]  /*12980*/  LEA R2, P4, R10, R3, 0x1 ;  /* 0x000000030a027211 */ /* 0x004fe200078808ff */
[----:B------:R-:W-:-:S04]  /*12990*/  ULDC.64 UR4, c[0x0][0x208] ;  /* 0x0000820000047ab9 */ /* 0x000fc80000000a00 */
[----:B01----:R-:W-:-:S05]  /*129a0*/  IMAD.X R3, RZ, RZ, R5, P4 ;  /* 0x000000ffff037224 */ /* 0x003fca00020e0605 */
[----:B------:R-:W-:Y:S01]  /*129b0*/  @!PT LDS RZ, [RZ] ;  /* 0x00000000fffff984 */ /* 0x000fe20000000800 */
[----:B------:R-:W-:Y:S01]  /*129c0*/  @!PT LDS RZ, [RZ] ;  /* 0x00000000fffff984 */ /* 0x000fe20000000800 */
[----:B------:R-:W-:Y:S01]  /*129d0*/  @!PT LDS RZ, [RZ] ;  /* 0x00000000fffff984 */ /* 0x000fe20000000800 */
[----:B------:R3:W-:Y:S04]  /*129e0*/  LDGSTS.E.BYPASS.LTC128B.128 [R9+0x17c00], desc[UR4][R2.64], !P0 ;  /* 0x17c0000002097fae */ /* 0x0007e8000c101d44 */
[----:B------:R3:W-:Y:S04]  /*129f0*/  LDGSTS.E.BYPASS.LTC128B.128 [R9+0x1bc00], desc[UR4][R2.64+0x80], !P1 ;  /* 0x1bc0008002097fae */ /* 0x0007e8000c901d44 */
[----:B------:R3:W-:Y:S04]  /*12a00*/  LDGSTS.E.BYPASS.LTC128B.128 [R9+0x1fc00], desc[UR4][R2.64+0x100], !P2 ;  /* 0x1fc0010002097fae */ /* 0x0007e8000d101d44 */
[----:B------:R3:W-:Y:S02]  /*12a10*/  LDGSTS.E.BYPASS.LTC128B.128 [R9+0x23c00], desc[UR4][R2.64+0x180], !P3 ;  /* 0x23c0018002097fae */ /* 0x0007e4000d901d44 */
.L_x_262:
[----:B------:R-:W-:Y:S05]  /*12a20*/  BSYNC B0 ;  /* 0x0000000000007941 */ /* 0x000fea0003800000 */
.L_x_261:
[----:B------:R-:W-:Y:S01]  /*12a30*/  NOP ;  /* 0x0000000000007918 */ /* 0x000fe20000000000 */
[----:B------:R-:W-:Y:S01]  /*12a40*/  PLOP3.LUT P0, PT, PT, PT, PT, 0x80, 0x0 ;  /* 0x000000000000781c */ /* 0x000fe20003f0f070 */
[----:B0-----:R-:W-:-:S12]  /*12a50*/  VIADD R6, R18, 0x38800 ;  /* 0x0003880012067836 */ /* 0x001fd80000000000 */
.L_x_263:
[----:B------:R-:W-:Y:S02]  /*12a60*/  PLOP3.LUT P1, PT, P1, P0, PT, 0xa2, 0x0 ;  /* 0x000000000000781c */ /* 0x000fe40000f21472 */
[----:B------:R-:W-:-:S08]  /*12a70*/  @P0 R2UR P1, UR4, R18 ;  /* 0x00000000120402ca */ /* 0x000fd00000020000 */
[----:B------:R-:W-:-:S05]  /*12a80*/  @P0 PLOP3.LUT P0, PT, P1, PT, PT, 0x80, 0x0 ;  /* 0x000000000000081c */ /* 0x000fca0000f0f070 */
[----:B------:R-:W-:Y:S01]  /*12a90*/  @!P1 SYNCS.ARRIVE.TRANS64.RED.A0T1 RZ, [UR4+0x38800], RZ ;  /* 0x038800ffffff99a7 */ /* 0x000fe20008200404 */
[----:B------:R-:W-:Y:S07]  /*12aa0*/  @!P1 ARRIVES.LDGSTSBAR.64.TRANSCNT [UR4+0x38800] ;  /* 0x03880000ff0099b0 */ /* 0x000fee0008000a84 */
[----:B------:R-:W-:Y:S05]  /*12ab0*/  @P0 BRA.U.ANY `(.L_x_263) ;  /* 0xfffffffd00e80947 */ /* 0x000fea000393ffff */
[----:B---3--:R-:W3:Y:S02]  /*12ac0*/  LDL.LU R2, [R1+0x48] ;  /* 0x0000480001027983 */ /* 0x008ee40000300800 */
[----:B---3--:R-:W-:-:S05]  /*12ad0*/  VIADD R2, R2, 0x1 ;  /* 0x0000000102027836 */ /* 0x008fca0000000000 */
[----:B------:R0:W-:Y:S01]  /*12ae0*/  STL [R1+0x48], R2 ;  /* 0x0000480201007387 */ /* 0x0001e20000100800 */
[----:B------:R-:W-:-:S04]  /*12af0*/  LEA.HI R0, R2, R2, RZ, 0x1 ;  /* 0x0000000202007211 */ /* 0x000fc800078f08ff */
[----:B------:R-:W-:-:S05]  /*12b00*/  LOP3.LUT R0, R0, 0xfffffffe, RZ, 0xc0, !PT ;  /* 0xfffffffe00007812 */ /* 0x000fca00078ec0ff */
[----:B------:R-:W-:-:S05]  /*12b10*/  IMAD.IADD R0, R2, 0x1, -R0 ;  /* 0x0000000102007824 */ /* 0x000fca00078e0a00 */
[----:B------:R-:W-:Y:S01]  /*12b20*/  SHF.L.U32 R0, R0, 0x1f, RZ ;  /* 0x0000001f00007819 */ /* 0x000fe200000006ff */
[----:B------:R-:W-:Y:S01]  /*12b30*/  NOP ;  /* 0x0000000000007918 */ /* 0x000fe20000000000 */
[----:B------:R0:W-:Y:S01]  /*12b40*/  SYNCS.ARRIVE.TRANS64.A1T0 RZ, [R18+URZ+0x38800], RZ ;  /* 0x038800ff12ff79a7 */ /* 0x0001e2000810003f */
[----:B------:R-:W-:Y:S01]  /*12b50*/  BSSY B0, `(.L_x_264) ;  /* 0x0000003000007945 */ /* 0x000fe20003800000 */
[----:B------:R-:W3:Y:S03]  /*12b60*/  SYNCS.PHASECHK.TRANS64.TRYWAIT P0, [R18+URZ+0x38820], R0 ;  /* 0x03882000120075a7 */ /* 0x000ee6000800017f */
[----:B0--3--:R-:W-:Y:S05]  /*12b70*/  @!P0 BRA `(.L_x_265) ;  /* 0x0000005000b88947 */ /* 0x009fea0003800000 */
.L_x_389:
[----:B------:R-:W-:Y:S05]  /*12b80*/  BSYNC B0 ;  /* 0x0000000000007941 */ /* 0x000fea0003800000 */
.L_x_264:
[----:B------:R-:W0:Y:S04]  /*12b90*/  LDL R2, [R1+0x38] ;  /* 0x0000380001027983 */ /* 0x000e280000100800 */
[----:B--2---:R-:W2:Y:S01]  /*12ba0*/  LDL R3, [R1+0x28] ;  /* 0x0000280001037983 */ /* 0x004ea20000100800 */
[----:B------:R-:W-:Y:S01]  /*12bb0*/  BSSY B0, `(.L_x_266) ;  /* 0x00002a3000007945 */ /* 0x000fe20003800000 */
[----:B0-----:R-:W-:-:S05]  /*12bc0*/  VIADD R0, R2, 0xfffffffe ;  /* 0xfffffffe02007836 */ /* 0x001fca0000000000 */
[----:B--2---:R-:W-:-:S13]  /*12bd0*/  ISETP.GE.AND P0, PT, R0, R3, PT ;  /* 0x000000030000720c */ /* 0x004fda0003f06270 */
[----:B------:R-:W-:Y:S05]  /*12be0*/  @!P0 BRA `(.L_x_267) ;  /* 0x00000028007c8947 */ /* 0x000fea0003800000 */
[----:B------:R-:W2:Y:S04]  /*12bf0*/  LDL.LU R2, [R1+0x58] ;  /* 0x0000580001027983 */ /* 0x000ea80000300800 */
[----:B-1----:R-:W3:Y:S04]  /*12c00*/  LDL.LU R5, [R1+0x34] ;  /* 0x0000340001057983 */ /* 0x002ee80000300800 */
[----:B------:R-:W4:Y:S01]  /*12c10*/  LDL.LU R4, [R1+0x44] ;  /* 0x0000440001047983 */ /* 0x000f220000300800 */
[----:B------:R-:W-:Y:S01]  /*12c20*/  LOP3.LUT R10, RZ, R3, RZ, 0x33, !PT ;  /* 0x00000003ff0a7212 */ /* 0x000fe200078e33ff */
[----:B------:R-:W-:Y:S01]  /*12c30*/  BSSY B2, `(.L_x_268) ;  /* 0x00000e5000027945 */ /* 0x000fe20003800000 */
[----:B--2---:R-:W-:-:S04]  /*12c40*/  VIADD R2, R2, 0x1 ;  /* 0x0000000102027836 */ /* 0x004fc80000000000 */
[----:B---3--:R-:W-:-:S05]  /*12c50*/  IMAD R2, R2, R5, RZ ;  /* 0x0000000502027224 */ /* 0x008fca00078e02ff */
[----:B----4-:R-:W-:-:S05]  /*12c60*/  VIMNMX R8, R4, R2, PT ;  /* 0x0000000204087248 */ /* 0x010fca0003fe0100 */
[----:B------:R-:W-:-:S05]  /*12c70*/  IMAD.MOV R2, RZ, RZ, -R8 ;  /* 0x000000ffff027224 */ /* 0x000fca00078e0a08 */
[----:B------:R-:W-:-:S05]  /*12c80*/  VIADDMNMX R10, R2, 0x1, R10, !PT ;  /* 0x00000001020a7846 */ /* 0x000fca000780010a */
[----:B------:R-:W-:-:S05]  /*12c90*/  IMAD.IADD R2, R8, 0x1, R10 ;  /* 0x0000000108027824 */ /* 0x000fca00078e020a */
[----:B------:R-:W-:-:S04]  /*12ca0*/  LOP3.LUT R2, R2, 0x1, RZ, 0xc0, !PT ;  /* 0x0000000102027812 */ /* 0x000fc800078ec0ff */
[----:B------:R-:W-:-:S13]  /*12cb0*/  ISETP.NE.U32.AND P0, PT, R2, 0x1, PT ;  /* 0x000000010200780c */ /* 0x000fda0003f05070 */
[----:B------:R-:W-:Y:S05]  /*12cc0*/  @P0 BRA `(.L_x_269) ;  /* 0x0000000c006c0947 */ /* 0x000fea0003800000 */
[----:B------:R-:W2:Y:S04]  /*12cd0*/  LDL R4, [R1+0x20] ;  /* 0x0000200001047983 */ /* 0x000ea80000100800 */
[----:B------:R-:W3:Y:S01]  /*12ce0*/  LDL R3, [R1+0x14] ;  /* 0x0000140001037983 */ /* 0x000ee20000100800 */
[----:B------:R-:W-:Y:S01]  /*12cf0*/  VIADD R9, R19, 0x1 ;  /* 0x0000000113097836 */ /* 0x000fe20000000000 */
[----:B------:R-:W-:Y:S04]  /*12d00*/  BSSY B1, `(.L_x_270) ;  /* 0x00000d3000017945 */ /* 0x000fe80003800000 */
[----:B------:R-:W-:-:S04]  /*12d10*/  ISETP.NE.AND P0, PT, R9, 0x2, PT ;  /* 0x000000020900780c */ /* 0x000fc80003f05270 */
[----:B------:R-:W-:Y:S02]  /*12d20*/  SEL R11, RZ, 0x1, P0 ;  /* 0x00000001ff0b7807 */ /* 0x000fe40000000000 */
[----:B------:R-:W-:Y:S02]  /*12d30*/  SEL R9, R9, RZ, P0 ;  /* 0x000000ff09097207 */ /* 0x000fe40000000000 */
[----:B--2---:R-:W-:Y:S02]  /*12d40*/  ISETP.NE.AND P1, PT, R4, RZ, PT ;  /* 0x000000ff0400720c */ /* 0x004fe40003f25270 */
[----:B---3--:R-:W-:-:S11]  /*12d50*/  LOP3.LUT R11, R3, R11, RZ, 0x3c, !PT ;  /* 0x0000000b030b7212 */ /* 0x008fd600078e3cff */
[----:B------:R-:W-:Y:S05]  /*12d60*/  @!P1 BRA `(.L_x_271) ;  /* 0x0000000c00309947 */ /* 0x000fea0003800000 */
[----:B------:R-:W-:Y:S01]  /*12d70*/  ULDC.64 UR4, c[0x0][0x418] ;  /* 0x0001060000047ab9 */ /* 0x000fe20000000a00 */
[----:B------:R-:W-:Y:S01]  /*12d80*/  IMAD.MOV.U32 R5, RZ, RZ, R17 ;  /* 0x000000ffff057224 */ /* 0x000fe200078e0011 */
[----:B------:R-:W-:-:S04]  /*12d90*/  ISETP.NE.U32.AND P0, PT, RZ, UR4, PT ;  /* 0x00000004ff007c0c */ /* 0x000fc8000bf05070 */
[----:B------:R-:W-:-:S13]  /*12da0*/  ISETP.NE.AND.EX P0, PT, RZ, UR5, PT, P0 ;  /* 0x00000005ff007c0c */ /* 0x000fda000bf05300 */
[----:B------:R-:W-:Y:S05]  /*12db0*/  @!P0 BRA `(.L_x_272) ;  /* 0x0000000000508947 */ /* 0x000fea0003800000 */
[----:B------:R-:W2:Y:S01]  /*12dc0*/  LDL R12, [R1+0x1c] ;  /* 0x00001c00010c7983 */ /* 0x000ea20000100800 */
[----:B------:R-:W0:Y:S01]  /*12dd0*/  LDC R5, c[0x0][0x43c] ;  /* 0x00010f00ff057b82 */ /* 0x000e220000000800 */
[----:B------:R-:W-:Y:S02]  /*12de0*/  ULDC.64 UR6, c[0x0][0x428] ;  /* 0x00010a0000067ab9 */ /* 0x000fe40000000a00 */
[----:B------:R-:W3:Y:S01]  /*12df0*/  LDL R7, [R1+0x10] ;  /* 0x0000100001077983 */ /* 0x000ee20000100800 */
        /* <DEDUP_REMOVED lines=9> */
[----:B--2---:R-:W-:-:S04]  /*12e90*/  IMAD R4, R12, UR6, RZ ;  /* 0x000000060c047c24 */ /* 0x004fc8000f8e02ff */
[C---:B---3--:R-:W-:Y:S02]  /*12ea0*/  IMAD R4, R7.reuse, UR7, R4 ;  /* 0x0000000707047c24 */ /* 0x048fe4000f8e0204 */
[----:B------:R-:W-:-:S04]  /*12eb0*/  IMAD.WIDE.U32 R2, R7, UR6, R2 ;  /* 0x0000000607027c25 */ /* 0x000fc8000f8e0002 */
[----:B------:R-:W-:Y:S01]  /*12ec0*/  IMAD.IADD R3, R4, 0x1, R3 ;  /* 0x0000000104037824 */ /* 0x000fe200078e0203 */
[----:B------:R-:W-:-:S04]  /*12ed0*/  LEA R4, P0, R2, UR4, 0x2 ;  /* 0x0000000402047c11 */ /* 0x000fc8000f8010ff */
[----:B------:R-:W-:-:S06]  /*12ee0*/  LEA.HI.X R5, R2, UR5, R3, 0x2, P0 ;  /* 0x0000000502057c11 */ /* 0x000fcc00080f1403 */
[----:B------:R0:W5:Y:S03]  /*12ef0*/  LDG.E R5, desc[UR8][R4.64] ;  /* 0x0000000804057981 */ /* 0x000166000c1e1900 */
.L_x_272:
[----:B------:R-:W-:Y:S01]  /*12f00*/  IMAD R3, R9, 0x8, R18 ;  /* 0x0000000809037824 */ /* 0x000fe200078e0212 */
[----:B------:R-:W-:Y:S01]  /*12f10*/  SHF.L.U32 R2, R11, 0x1f, RZ ;  /* 0x0000001f0b027819 */ /* 0x000fe200000006ff */
[----:B------:R-:W-:Y:S03]  /*12f20*/  BSSY B3, `(.L_x_273) ;  /* 0x0000003000037945 */ /* 0x000fe60003800000 */
[----:B------:R-:W1:Y:S02]  /*12f30*/  SYNCS.PHASECHK.TRANS64.TRYWAIT P0, [R3+URZ+0x38840], R2 ;  /* 0x03884002030075a7 */ /* 0x000e64000800017f */
[----:B-1----:R-:W-:Y:S05]  /*12f40*/  @!P0 BRA `(.L_x_274) ;  /* 0x0000004c00d88947 */ /* 0x002fea0003800000 */
.L_x_390:
[----:B------:R-:W-:Y:S05]  /*12f50*/  BSYNC B3 ;  /* 0x0000000000037941 */ /* 0x000fea0003800000 */
.L_x_273:
[----:B0-----:R-:W0:Y:S01]  /*12f60*/  S2R R4, SR_TID.X ;  /* 0x0000000000047919 */ /* 0x001e220000002100 */
[----:B------:R-:W-:Y:S01]  /*12f70*/  BSSY B3, `(.L_x_275) ;  /* 0x000000b000037945 */ /* 0x000fe20003800000 */
[----:B0-----:R-:W-:-:S04]  /*12f80*/  LOP3.LUT R4, R4, 0x7f, RZ, 0xc0, !PT ;  /* 0x0000007f04047812 */ /* 0x001fc800078ec0ff */
[----:B------:R-:W-:-:S13]  /*12f90*/  ISETP.NE.AND P1, PT, R4, RZ, PT ;  /* 0x000000ff0400720c */ /* 0x000fda0003f25270 */
[----:B------:R-:W-:Y:S05]  /*12fa0*/  @P1 BRA `(.L_x_276) ;  /* 0x00000000001c1947 */ /* 0x000fea0003800000 */
[----:B------:R-:W0:Y:S01]  /*12fb0*/  S2R R4, SR_TID.X ;  /* 0x0000000000047919 */ /* 0x000e220000002100 */
[----:B-1----:R-:W-:-:S04]  /*12fc0*/  IMAD.MOV.U32 R2, RZ, RZ, 0xa000 ;  /* 0x0000a000ff027424 */ /* 0x002fc800078e00ff */
[----:B------:R2:W-:Y:S01]  /*12fd0*/  SYNCS.ARRIVE.TRANS64 RZ, [R3+URZ+0x38830], R2 ;  /* 0x0388300203ff79a7 */ /* 0x0005e2000800003f */
[----:B0-----:R-:W-:-:S04]  /*12fe0*/  LOP3.LUT R4, R4, 0x1f, RZ, 0xc0, !PT ;  /* 0x0000001f04047812 */ /* 0x001fc800078ec0ff */
[----:B------:R-:W-:-:S13]  /*12ff0*/  ISETP.NE.AND P0, PT, R4, RZ, PT ;  /* 0x000000ff0400720c */ /* 0x000fda0003f05270 */
[----:B--2---:R-:W-:Y:S05]  /*13000*/  @!P0 BRA `(.L_x_276) ;  /* 0x0000000000048947 */ /* 0x004fea0003800000 */
[----:B------:R-:W-:Y:S01]  /*13010*/  BPT.TRAP 0x1 ;  /* 0x000000040000795c */ /* 0x000fe20000300000 */
.L_x_276:
[----:B------:R-:W-:Y:S05]  /*13020*/  BSYNC B3 ;  /* 0x0000000000037941 */ /* 0x000fea0003800000 */
.L_x_275:
[----:B-1----:R-:W2:Y:S01]  /*13030*/  LDL R2, [R1+0x18] ;  /* 0x0000180001027983 */ /* 0x002ea20000100800 */
[----:B------:R-:W-:Y:S01]  /*13040*/  IMAD.MOV.U32 R14, RZ, RZ, RZ ;  /* 0x000000ffff0e7224 */ /* 0x000fe200078e00ff */
[----:B------:R-:W-:Y:S01]  /*13050*/  UIADD3 UR4, UP0, UR36, 0x370, URZ ;  /* 0x0000037024047890 */ /* 0x000fe2000ff1e03f */
[----:B------:R-:W-:Y:S01]  /*13060*/  IMAD R4, R9, 0xa000, R18 ;  /* 0x0000a00009047824 */ /* 0x000fe200078e0212 */
[----:B------:R-:W-:Y:S01]  /*13070*/  PLOP3.LUT P0, PT, PT, PT, PT, 0x80, 0x0 ;  /* 0x000000000000781c */ /* 0x000fe20003f0f070 */
[----:B------:R-:W-:Y:S01]  /*13080*/  VIADD R3, R3, 0x38830 ;  /* 0x0003883003037836 */ /* 0x000fe20000000000 */
[----:B------:R-:W-:Y:S01]  /*13090*/  R2UR UR10, R14 ;  /* 0x000000000e0a72ca */ /* 0x000fe200000e0000 */
[----:B------:R-:W-:Y:S01]  /*130a0*/  VIADD R7, R4, 0x24400 ;  /* 0x0002440004077836 */ /* 0x000fe20000000000 */
[----:B------:R-:W-:Y:S01]  /*130b0*/  UIADD3.X UR5, URZ, UR37, URZ, UP0, !UPT ;  /* 0x000000253f057290 */ /* 0x000fe200087fe43f */
[----:B------:R-:W-:Y:S01]  /*130c0*/  UMOV UR6, 0x0 ;  /* 0x0000000000067882 */ /* 0x000fe20000000000 */
[----:B------:R-:W-:Y:S01]  /*130d0*/  UMOV UR7, 0x14f00000 ;  /* 0x14f0000000077882 */ /* 0x000fe20000000000 */
[----:B--2---:R-:W-:-:S10]  /*130e0*/  IMAD R2, R0, 0x50, R2 ;  /* 0x0000005000027824 */ /* 0x004fd400078e0202 */
.L_x_277:
[----:B------:R-:W-:-:S13]  /*130f0*/  @P0 ELECT P2, URZ, PT ;  /* 0x00000000003f082f */ /* 0x000fda0003840000 */
[----:B-----5:R-:W-:Y:S02]  /*13100*/  @P2 R2UR UR13, R5 ;  /* 0x00000000050d22ca */ /* 0x020fe400000e0000 */
[----:B------:R-:W-:Y:S02]  /*13110*/  @P2 R2UR UR12, R16 ;  /* 0x00000000100c22ca */ /* 0x000fe400000e0000 */
[----:B------:R-:W-:Y:S02]  /*13120*/  @P2 R2UR UR11, R2 ;  /* 0x00000000020b22ca */ /* 0x000fe400000e0000 */
[----:B------:R-:W-:Y:S02]  /*13130*/  @P2 R2UR UR9, R3 ;  /* 0x00000000030922ca */ /* 0x000fe400000e0000 */
[----:B------:R-:W-:Y:S02]  /*13140*/  @P2 R2UR UR8, R7 ;  /* 0x00000000070822ca */ /* 0x000fe400000e0000 */
[----:B------:R-:W-:-:S02]  /*13150*/  @P2 PLOP3.LUT P0, PT, P2, PT, PT, 0x8, 0x0 ;  /* 0x000000000000281c */ /* 0x000fc4000170e170 */
[----:B------:R-:W-:-:S09]  /*13160*/  PLOP3.LUT P2, PT, PT, PT, PT, 0x8, 0x0 ;  /* 0x000000000000781c */ /* 0x000fd20003f4e170 */
[----:B------:R0:W-:Y:S02]  /*13170*/  UTMALDG.4D [UR8], [UR4], desc[UR6] ;  /* 0x00000608040075b4 */ /* 0x0001e40008019000 */
[----:B0-----:R-:W-:Y:S05]  /*13180*/  @P0 BRA.U.ANY `(.L_x_277) ;  /* 0xfffffffd00d80947 */ /* 0x001fea000393ffff */
[----:B------:R-:W-:Y:S01]  /*13190*/  IMAD.MOV.U32 R21, RZ, RZ, 0x40 ;  /* 0x00000040ff157424 */ /* 0x000fe200078e00ff */
[----:B------:R-:W-:Y:S01]  /*131a0*/  PLOP3.LUT P0, PT, PT, PT, PT, 0x80, 0x0 ;  /* 0x000000000000781c */ /* 0x000fe20003f0f070 */
[----:B------:R-:W-:Y:S01]  /*131b0*/  VIADD R7, R4, 0x26c00 ;  /* 0x00026c0004077836 */ /* 0x000fe20000000000 */
[----:B------:R-:W-:Y:S01]  /*131c0*/  UMOV UR6, 0x0 ;  /* 0x0000000000067882 */ /* 0x000fe20000000000 */
[----:B------:R-:W-:Y:S01]  /*131d0*/  UMOV UR7, 0x14f00000 ;  /* 0x14f0000000077882 */ /* 0x000fe20000000000 */
[----:B------:R-:W-:-:S15]  /*131e0*/  R2UR UR10, R21 ;  /* 0x00000000150a72ca */ /* 0x000fde00000e0000 */
.L_x_278:
[----:B------:R-:W-:-:S13]  /*131f0*/  @P0 ELECT P2, URZ, PT ;  /* 0x00000000003f082f */ /* 0x000fda0003840000 */
[----:B------:R-:W-:Y:S02]  /*13200*/  @P2 R2UR UR13, R5 ;  /* 0x00000000050d22ca */ /* 0x000fe400000e0000 */
        /* <DEDUP_REMOVED lines=14> */
.L_x_279:
        /* <DEDUP_REMOVED lines=16> */
.L_x_280:
        /* <DEDUP_REMOVED lines=10> */
[----:B------:R-:W2:Y:S01]  /*13490*/  LDL.LU R7, [R1+0x14] ;  /* 0x0000140001077983 */ /* 0x000ea20000300800 */
[----:B------:R-:W-:Y:S01]  /*134a0*/  IMAD R3, R19, 0x8, R6 ;  /* 0x0000000813037824 */ /* 0x000fe200078e0206 */
[----:B------:R-:W-:Y:S01]  /*134b0*/  BSSY B3, `(.L_x_281) ;  /* 0x0000004000037945 */ /* 0x000fe20003800000 */
[----:B--2---:R-:W-:-:S04]  /*134c0*/  SHF.L.U32 R2, R7, 0x1f, RZ ;  /* 0x0000001f07027819 */ /* 0x004fc800000006ff */
[----:B------:R-:W0:Y:S02]  /*134d0*/  SYNCS.PHASECHK.TRANS64.TRYWAIT P0, [R3+URZ+0x60], R2 ;  /* 0x00006002030075a7 */ /* 0x000e24000800017f */
[----:B0-----:R-:W-:Y:S05]  /*134e0*/  @!P0 BRA `(.L_x_282) ;  /* 0x0000004800848947 */ /* 0x001fea0003800000 */
.L_x_391:
[----:B------:R-:W-:Y:S05]  /*134f0*/  BSYNC B3 ;  /* 0x0000000000037941 */ /* 0x000fea0003800000 */
.L_x_281:
[----:B------:R-:W-:Y:S01]  /*13500*/  BSSY B3, `(.L_x_283) ;  /* 0x000000c000037945 */ /* 0x000fe20003800000 */
[----:B------:R-:W-:Y:S02]  /*13510*/  IMAD.MOV.U32 R12, RZ, RZ, 0x0 ;  /* 0x00000000ff0c7424 */ /* 0x000fe400078e00ff */
[----:B------:R-:W-:Y:S01]  /*13520*/  IMAD.MOV.U32 R13, RZ, RZ, 0x14f00000 ;  /* 0x14f00000ff0d7424 */ /* 0x000fe200078e00ff */
[----:B------:R-:W-:Y:S06]  /*13530*/  @P1 BRA `(.L_x_284) ;  /* 0x0000000000201947 */ /* 0x000fec0003800000 */
[----:B------:R-:W1:Y:S01]  /*13540*/  S2R R4, SR_TID.X ;  /* 0x0000000000047919 */ /* 0x000e620000002100 */
[----:B0-----:R-:W-:Y:S02]  /*13550*/  IMAD R2, R19, 0x8, R18 ;  /* 0x0000000813027824 */ /* 0x001fe400078e0212 */
[----:B------:R-:W-:-:S04]  /*13560*/  IMAD.MOV.U32 R3, RZ, RZ, 0xa000 ;  /* 0x0000a000ff037424 */ /* 0x000fc800078e00ff */
[----:B------:R2:W-:Y:S01]  /*13570*/  SYNCS.ARRIVE.TRANS64 RZ, [R2+URZ+0x38850], R3 ;  /* 0x0388500302ff79a7 */ /* 0x0005e2000800003f */
[----:B-1----:R-:W-:-:S04]  /*13580*/  LOP3.LUT R4, R4, 0x1f, RZ, 0xc0, !PT ;  /* 0x0000001f04047812 */ /* 0x002fc800078ec0ff */
[----:B------:R-:W-:-:S13]  /*13590*/  ISETP.NE.AND P0, PT, R4, RZ, PT ;  /* 0x000000ff0400720c */ /* 0x000fda0003f05270 */
[----:B--2---:R-:W-:Y:S05]  /*135a0*/  @!P0 BRA `(.L_x_284) ;  /* 0x0000000000048947 */ /* 0x004fea0003800000 */
[----:B------:R-:W-:Y:S01]  /*135b0*/  BPT.TRAP 0x1 ;  /* 0x000000040000795c */ /* 0x000fe20000300000 */
.L_x_284:
[----:B------:R-:W-:Y:S05]  /*135c0*/  BSYNC B3 ;  /* 0x0000000000037941 */ /* 0x000fea0003800000 */
.L_x_283:
[----:B------:R-:W2:Y:S04]  /*135d0*/  LDL R7, [R1+0x18] ;  /* 0x0000180001077983 */ /* 0x000ea80000100800 */
[----:B------:R-:W2:Y:S01]  /*135e0*/  LDL.LU R4, [R1+0x8] ;  /* 0x0000080001047983 */ /* 0x000ea20000300800 */
[----:B------:R-:W-:Y:S01]  /*135f0*/  R2UR UR10, R14 ;  /* 0x000000000e0a72ca */ /* 0x000fe200000e0000 */
[C-C-:B0-----:R-:W-:Y:S01]  /*13600*/  IMAD R3, R19.reuse, 0x8, R18.reuse ;  /* 0x0000000813037824 */ /* 0x141fe200078e0212 */
[----:B------:R-:W-:Y:S01]  /*13610*/  R2UR UR6, R12 ;  /* 0x000000000c0672ca */ /* 0x000fe200000e0000 */
[----:B------:R-:W-:Y:S01]  /*13620*/  IMAD R2, R19, 0xa000, R18 ;  /* 0x0000a00013027824 */ /* 0x000fe200078e0212 */
[----:B------:R-:W-:Y:S01]  /*13630*/  R2UR UR7, R13 ;  /* 0x000000000d0772ca */ /* 0x000fe200000e0000 */
[----:B------:R-:W-:Y:S01]  /*13640*/  UIADD3 UR4, UP0, UR36, 0x470, URZ ;  /* 0x0000047024047890 */ /* 0x000fe2000ff1e03f */
[----:B------:R-:W-:Y:S01]  /*13650*/  PLOP3.LUT P0, PT, PT, PT, PT, 0x80, 0x0 ;  /* 0x000000000000781c */ /* 0x000fe20003f0f070 */
[----:B------:R-:W-:-:S02]  /*13660*/  VIADD R3, R3, 0x38850 ;  /* 0x0003885003037836 */ /* 0x000fc40000000000 */
[----:B------:R-:W-:Y:S01]  /*13670*/  UIADD3.X UR5, URZ, UR37, URZ, UP0, !UPT ;  /* 0x000000253f057290 */ /* 0x000fe200087fe43f */
[----:B--2---:R-:W-:Y:S02]  /*13680*/  IMAD R4, R4, 0x50, R7 ;  /* 0x0000005004047824 */ /* 0x004fe400078e0207 */
[----:B------:R-:W-:-:S09]  /*13690*/  VIADD R7, R2, 0x400 ;  /* 0x0000040002077836 */ /* 0x000fd20000000000 */
.L_x_285:
        /* <DEDUP_REMOVED lines=10> */
[----:B------:R-:W-:Y:S01]  /*13740*/  R2UR UR10, R21 ;  /* 0x00000000150a72ca */ /* 0x000fe200000e0000 */
[----:B------:R-:W-:Y:S01]  /*13750*/  VIADD R7, R2, 0x2c00 ;  /* 0x00002c0002077836 */ /* 0x000fe20000000000 */
[----:B------:R-:W-:Y:S02]  /*13760*/  R2UR UR6, R12 ;  /* 0x000000000c0672ca */ /* 0x000fe400000e0000 */
[----:B------:R-:W-:Y:S02]  /*13770*/  R2UR UR7, R13 ;  /* 0x000000000d0772ca */ /* 0x000fe400000e0000 */
[----:B------:R-:W-:-:S13]  /*13780*/  PLOP3.LUT P0, PT, PT, PT, PT, 0x80, 0x0 ;  /* 0x000000000000781c */ /* 0x000fda0003f0f070 */
.L_x_286:
        /* <DEDUP_REMOVED lines=15> */
.L_x_287:
        /* <DEDUP_REMOVED lines=15> */
.L_x_288:
        /* <DEDUP_REMOVED lines=10> */
[----:B------:R0:W-:Y:S01]  /*13a10*/  STL [R1+0x8], R0 ;  /* 0x0000080001007387 */ /* 0x0001e20000100800 */
[----:B------:R-:W-:-:S07]  /*13a20*/  IMAD.MOV.U32 R17, RZ, RZ, R5 ;  /* 0x000000ffff117224 */ /* 0x000fce00078e0005 */
.L_x_271:
[----:B------:R-:W-:Y:S05]  /*13a30*/  BSYNC B1 ;  /* 0x0000000000017941 */ /* 0x000fea0003800000 */
.L_x_270:
[----:B0-----:R-:W2:Y:S01]  /*13a40*/  LDL.LU R0, [R1+0x38] ;  /* 0x0000380001007983 */ /* 0x001ea20000300800 */
[----:B------:R-:W-:-:S03]  /*13a50*/  IMAD.MOV.U32 R19, RZ, RZ, R9 ;  /* 0x000000ffff137224 */ /* 0x000fc600078e0009 */
[----:B------:R0:W-:Y:S02]  /*13a60*/  STL [R1+0x14], R11 ;  /* 0x0000140b01007387 */ /* 0x0001e40000100800 */
[----:B0-2---:R-:W-:-:S07]  /*13a70*/  VIADD R0, R0, 0xfffffffd ;  /* 0xfffffffd00007836 */ /* 0x005fce0000000000 */
.L_x_269:
[----:B------:R-:W-:Y:S05]  /*13a80*/  BSYNC B2 ;  /* 0x0000000000027941 */ /* 0x000fea0003800000 */
.L_x_268:
[----:B------:R-:W-:Y:S01]  /*13a90*/  VIADD R10, R10, 0xfffffffe ;  /* 0xfffffffe0a0a7836 */ /* 0x000fe20000000000 */
[----:B------:R-:W-:-:S04]  /*13aa0*/  LOP3.LUT R8, RZ, R8, RZ, 0x33, !PT ;  /* 0x00000008ff087212 */ /* 0x000fc800078e33ff */
[----:B------:R-:W-:-:S13]  /*13ab0*/  ISETP.NE.AND P0, PT, R10, R8, PT ;  /* 0x000000080a00720c */ /* 0x000fda0003f05270 */
[----:B------:R-:W-:Y:S05]  /*13ac0*/  @!P0 BRA `(.L_x_267) ;  /* 0x0000001800c48947 */ /* 0x000fea0003800000 */
[----:B------:R-:W-:-:S07]  /*13ad0*/  IMAD.MOV.U32 R9, RZ, RZ, R17 ;  /* 0x000000ffff097224 */ /* 0x000fce00078e0011 */
.L_x_327:
[----:B------:R-:W2:Y:S04]  /*13ae0*/  LDL R3, [R1+0x20] ;  /* 0x0000200001037983 */ /* 0x000ea80000100800 */
[----:B------:R-:W3:Y:S01]  /*13af0*/  LDL R2, [R1+0x14] ;  /* 0x0000140001027983 */ /* 0x000ee20000100800 */
[----:B------:R-:W-:Y:S01]  /*13b00*/  VIADD R4, R19, 0x1 ;  /* 0x0000000113047836 */ /* 0x000fe20000000000 */
[----:B------:R-:W-:Y:S05]  /*13b10*/  YIELD ;  /* 0x0000000000007946 */ /* 0x000fea0003800000 */
[----:B------:R-:W-:Y:S01]  /*13b20*/  ISETP.NE.AND P0, PT, R4, 0x2, PT ;  /* 0x000000020400780c */ /* 0x000fe20003f05270 */
[----:B------:R-:W-:Y:S03]  /*13b30*/  BSSY B1, `(.L_x_289) ;  /* 0x00000d0000017945 */ /* 0x000fe60003800000 */
[----:B------:R-:W-:-:S02]  /*13b40*/  SEL R5, RZ, 0x1, P0 ;  /* 0x00000001ff057807 */ /* 0x000fc40000000000 */
[----:B------:R-:W-:Y:S02]  /*13b50*/  SEL R4, R4, RZ, P0 ;  /* 0x000000ff04047207 */ /* 0x000fe40000000000 */
[----:B--2---:R-:W-:Y:S02]  /*13b60*/  ISETP.NE.AND P1, PT, R3, RZ, PT ;  /* 0x000000ff0300720c */ /* 0x004fe40003f25270 */
[----:B---3--:R-:W-:-:S11]  /*13b70*/  LOP3.LUT R5, R2, R5, RZ, 0x3c, !PT ;  /* 0x0000000502057212 */ /* 0x008fd600078e3cff */
[----:B01----:R-:W-:Y:S05]  /*13b80*/  @!P1 BRA `(.L_x_290) ;  /* 0x0000000c00289947 */ /* 0x003fea0003800000 */
        /* <DEDUP_REMOVED lines=14> */
[----:B------:R-:W-:-:S04]  /*13c70*/  @P0 SHF.R.U32.HI R2, RZ, R3, R7 ;  /* 0x00000003ff020219 */ /* 0x000fc80000011607 */
[--C-:B------:R-:W-:Y:S01]  /*13c80*/  SHF.R.S32.HI R3, RZ, 0x1f, R2.reuse ;  /* 0x0000001fff037819 */ /* 0x100fe20000011402 */
[----:B------:R-:W-:-:S04]  /*13c90*/  IMAD.MOV R7, RZ, RZ, -R2 ;  /* 0x000000ffff077224 */ /* 0x000fc800078e0a02 */
[----:B------:R-:W-:Y:S02]  /*13ca0*/  IMAD R7, R8, R7, R0 ;  /* 0x0000000708077224 */ /* 0x000fe400078e0200 */
[----:B--2---:R-:W-:-:S04]  /*13cb0*/  IMAD R8, R11, UR6, RZ ;  /* 0x000000060b087c24 */ /* 0x004fc8000f8e02ff */
[C---:B---3--:R-:W-:Y:S02]  /*13cc0*/  IMAD R8, R10.reuse, UR7, R8 ;  /* 0x000000070a087c24 */ /* 0x048fe4000f8e0208 */
[----:B------:R-:W-:-:S04]  /*13cd0*/  IMAD.WIDE.U32 R2, R10, UR6, R2 ;  /* 0x000000060a027c25 */ /* 0x000fc8000f8e0002 */
[----:B------:R-:W-:Y:S01]  /*13ce0*/  IMAD.IADD R3, R8, 0x1, R3 ;  /* 0x0000000108037824 */ /* 0x000fe200078e0203 */
[----:B------:R-:W-:-:S04]  /*13cf0*/  LEA R8, P0, R2, UR4, 0x2 ;  /* 0x0000000402087c11 */ /* 0x000fc8000f8010ff */
[----:B------:R-:W-:-:S06]  /*13d00*/  LEA.HI.X R9, R2, UR5, R3, 0x2, P0 ;  /* 0x0000000502097c11 */ /* 0x000fcc00080f1403 */
[----:B------:R0:W5:Y:S03]  /*13d10*/  LDG.E R9, desc[UR8][R8.64] ;  /* 0x0000000808097981 */ /* 0x000166000c1e1900 */
.L_x_291:
[----:B------:R-:W-:Y:S01]  /*13d20*/  IMAD R3, R4, 0x8, R18 ;  /* 0x0000000804037824 */ /* 0x000fe200078e0212 */
[----:B------:R-:W-:Y:S01]  /*13d30*/  SHF.L.U32 R2, R5, 0x1f, RZ ;  /* 0x0000001f05027819 */ /* 0x000fe200000006ff */
[----:B------:R-:W-:Y:S03]  /*13d40*/  BSSY B2, `(.L_x_292) ;  /* 0x0000003000027945 */ /* 0x000fe60003800000 */
[----:B------:R-:W1:Y:S02]  /*13d50*/  SYNCS.PHASECHK.TRANS64.TRYWAIT P0, [R3+URZ+0x38840], R2 ;  /* 0x03884002030075a7 */ /* 0x000e64000800017f */
[----:B-1----:R-:W-:Y:S05]  /*13d60*/  @!P0 BRA `(.L_x_293) ;  /* 0x0000004000788947 */ /* 0x002fea0003800000 */
.L_x_392:
[----:B------:R-:W-:Y:S05]  /*13d70*/  BSYNC B2 ;  /* 0x0000000000027941 */ /* 0x000fea0003800000 */
.L_x_292:
        /* <DEDUP_REMOVED lines=12> */
.L_x_295:
[----:B------:R-:W-:Y:S05]  /*13e40*/  BSYNC B2 ;  /* 0x0000000000027941 */ /* 0x000fea0003800000 */
.L_x_294:
        /* <DEDUP_REMOVED lines=12> */
.L_x_296:
        /* <DEDUP_REMOVED lines=16> */
.L_x_297:
        /* <DEDUP_REMOVED lines=16> */
.L_x_298:
        /* <DEDUP_REMOVED lines=16> */
.L_x_299:
        /* <DEDUP_REMOVED lines=16> */
.L_x_393:
[----:B------:R-:W-:Y:S05]  /*14310*/  BSYNC B2 ;  /* 0x0000000000027941 */ /* 0x000fea0003800000 */
.L_x_300:
[----:B------:R-:W-:Y:S01]  /*14320*/  BSSY B2, `(.L_x_302) ;  /* 0x000000b000027945 */ /* 0x000fe20003800000 */
[----:B------:R-:W-:Y:S02]  /*14330*/  IMAD.MOV.U32 R10, RZ, RZ, 0x0 ;  /* 0x00000000ff0a7424 */ /* 0x000fe400078e00ff */
[----:B------:R-:W-:Y:S01]  /*14340*/  IMAD.MOV.U32 R11, RZ, RZ, 0x14f00000 ;  /* 0x14f00000ff0b7424 */ /* 0x000fe200078e00ff */
[----:B------:R-:W-:Y:S06]  /*14350*/  @P1 BRA `(.L_x_303) ;  /* 0x00000000001c1947 */ /* 0x000fec0003800000 */
[----:B------:R-:W1:Y:S01]  /*14360*/  S2R R8, SR_TID.X ;  /* 0x0000000000087919 */ /* 0x000e620000002100 */
[----:B0-----:R-:W-:-:S04]  /*14370*/  IMAD.MOV.U32 R3, RZ, RZ, 0xa000 ;  /* 0x0000a000ff037424 */ /* 0x001fc800078e00ff */
[----:B------:R2:W-:Y:S01]  /*14380*/  SYNCS.ARRIVE.TRANS64 RZ, [R2+URZ+0x50], R3 ;  /* 0x0000500302ff79a7 */ /* 0x0005e2000800003f */
[----:B-1----:R-:W-:-:S04]  /*14390*/  LOP3.LUT R8, R8, 0x1f, RZ, 0xc0, !PT ;  /* 0x0000001f08087812 */ /* 0x002fc800078ec0ff */
[----:B------:R-:W-:-:S13]  /*143a0*/  ISETP.NE.AND P0, PT, R8, RZ, PT ;  /* 0x000000ff0800720c */ /* 0x000fda0003f05270 */
[----:B--2---:R-:W-:Y:S05]  /*143b0*/  @!P0 BRA `(.L_x_303) ;  /* 0x0000000000048947 */ /* 0x004fea0003800000 */
[----:B------:R-:W-:Y:S01]  /*143c0*/  BPT.TRAP 0x1 ;  /* 0x000000040000795c */ /* 0x000fe20000300000 */
.L_x_303:
[----:B------:R-:W-:Y:S05]  /*143d0*/  BSYNC B2 ;  /* 0x0000000000027941 */ /* 0x000fea0003800000 */
.L_x_302:
[----:B------:R-:W2:Y:S04]  /*143e0*/  LDL R8, [R1+0x18] ;  /* 0x0000180001087983 */ /* 0x000ea80000100800 */
[----:B0-----:R-:W2:Y:S01]  /*143f0*/  LDL.LU R3, [R1+0x8] ;  /* 0x0000080001037983 */ /* 0x001ea20000300800 */
[----:B------:R-:W-:Y:S01]  /*14400*/  R2UR UR10, R12 ;  /* 0x000000000c0a72ca */ /* 0x000fe200000e0000 */
[----:B------:R-:W-:Y:S01]  /*14410*/  IMAD R19, R19, 0xa000, R18 ;  /* 0x0000a00013137824 */ /* 0x000fe200078e0212 */
[----:B------:R-:W-:Y:S01]  /*14420*/  R2UR UR6, R10 ;  /* 0x000000000a0672ca */ /* 0x000fe200000e0000 */
[----:B------:R-:W-:Y:S01]  /*14430*/  UIADD3 UR4, UP0, UR36, 0x470, URZ ;  /* 0x0000047024047890 */ /* 0x000fe2000ff1e03f */
[----:B------:R-:W-:Y:S01]  /*14440*/  R2UR UR7, R11 ;  /* 0x000000000b0772ca */ /* 0x000fe200000e0000 */
[----:B------:R-:W-:Y:S01]  /*14450*/  VIADD R2, R2, 0x50 ;  /* 0x0000005002027836 */ /* 0x000fe20000000000 */
[----:B------:R-:W-:Y:S01]  /*14460*/  PLOP3.LUT P0, PT, PT, PT, PT, 0x80, 0x0 ;  /* 0x000000000000781c */ /* 0x000fe20003f0f070 */
[----:B------:R-:W-:Y:S01]  /*14470*/  UIADD3.X UR5, URZ, UR37, URZ, UP0, !UPT ;  /* 0x000000253f057290 */ /* 0x000fe200087fe43f */
[----:B--2---:R-:W-:-:S02]  /*14480*/  IMAD R3, R3, 0x50, R8 ;  /* 0x0000005003037824 */ /* 0x004fc400078e0208 */
[----:B------:R-:W-:-:S09]  /*14490*/  VIADD R8, R19, 0x400 ;  /* 0x0000040013087836 */ /* 0x000fd20000000000 */
.L_x_304:
        /* <DEDUP_REMOVED lines=15> */
.L_x_305:
        /* <DEDUP_REMOVED lines=15> */
.L_x_306:
        /* <DEDUP_REMOVED lines=15> */
.L_x_307:
        /* <DEDUP_REMOVED lines=12> */
.L_x_290:
[----:B------:R-:W-:Y:S05]  /*14830*/  BSYNC B1 ;  /* 0x0000000000017941 */ /* 0x000fea0003800000 */
.L_x_289:
[----:B------:R-:W2:Y:S01]  /*14840*/  LDL R2, [R1+0x20] ;  /* 0x0000200001027983 */ /* 0x000ea20000100800 */
[----:B------:R-:W-:Y:S01]  /*14850*/  VIADD R19, R4, 0x1 ;  /* 0x0000000104137836 */ /* 0x000fe20000000000 */
[----:B------:R-:W-:Y:S01]  /*14860*/  BSSY B1, `(.L_x_308) ;  /* 0x00000d3000017945 */ /* 0x000fe20003800000 */
[----:B0-----:R-:W-:-:S03]  /*14870*/  VIADD R7, R0, 0xffffffff ;  /* 0xffffffff00077836 */ /* 0x001fc60000000000 */
[----:B------:R-:W-:-:S04]  /*14880*/  ISETP.NE.AND P0, PT, R19, 0x2, PT ;  /* 0x000000021300780c */ /* 0x000fc80003f05270 */
[----:B------:R-:W-:Y:S02]  /*14890*/  SEL R19, R19, RZ, P0 ;  /* 0x000000ff13137207 */ /* 0x000fe40000000000 */
[----:B--2---:R-:W-:Y:S02]  /*148a0*/  ISETP.NE.AND P1, PT, R2, RZ, PT ;  /* 0x000000ff0200720c */ /* 0x004fe40003f25270 */
[----:B------:R-:W-:-:S04]  /*148b0*/  SEL R2, RZ, 0x1, P0 ;  /* 0x00000001ff027807 */ /* 0x000fc80000000000 */
[----:B------:R-:W-:-:S05]  /*148c0*/  LOP3.LUT R12, R5, R2, RZ, 0x3c, !PT ;  /* 0x00000002050c7212 */ /* 0x000fca00078e3cff */
[----:B------:R0:W-:Y:S02]  /*148d0*/  STL [R1+0x14], R12 ;  /* 0x0000140c01007387 */ /* 0x0001e40000100800 */
[----:B------:R-:W-:Y:S05]  /*148e0*/  @!P1 BRA `(.L_x_309) ;  /* 0x0000000c00289947 */ /* 0x000fea0003800000 */
[----:B------:R-:W-:Y:S01]  /*148f0*/  ULDC.64 UR4, c[0x0][0x418] ;  /* 0x0001060000047ab9 */ /* 0x000fe20000000a00 */
[----:B------:R-:W-:Y:S01]  /*14900*/  IMAD.MOV.U32 R8, RZ, RZ, R7 ;  /* 0x000000ffff087224 */ /* 0x000fe200078e0007 */
[----:B------:R-:W-:-:S04]  /*14910*/  ISETP.NE.U32.AND P0, PT, RZ, UR4, PT ;  /* 0x00000004ff007c0c */ /* 0x000fc8000bf05070 */
[----:B------:R-:W-:-:S13]  /*14920*/  ISETP.NE.AND.EX P0, PT, RZ, UR5, PT, P0 ;  /* 0x00000005ff007c0c */ /* 0x000fda000bf05300 */
[----:B------:R-:W-:Y:S05]  /*14930*/  @!P0 BRA `(.L_x_310) ;  /* 0x0000000000508947 */ /* 0x000fea0003800000 */
[----:B------:R-:W2:Y:S01]  /*14940*/  LDL R11, [R1+0x1c] ;  /* 0x00001c00010b7983 */ /* 0x000ea20000100800 */
[----:B------:R-:W1:Y:S01]  /*14950*/  LDC R9, c[0x0][0x43c] ;  /* 0x00010f00ff097b82 */ /* 0x000e620000000800 */
[----:B------:R-:W-:Y:S02]  /*14960*/  ULDC.64 UR6, c[0x0][0x428] ;  /* 0x00010a0000067ab9 */ /* 0x000fe40000000a00 */
[----:B------:R-:W3:Y:S01]  /*14970*/  LDL R10, [R1+0x10] ;  /* 0x00001000010a7983 */ /* 0x000ee20000100800 */
[----:B------:R-:W-:Y:S01]  /*14980*/  ULDC.64 UR8, c[0x0][0x208] ;  /* 0x0000820000087ab9 */ /* 0x000fe20000000a00 */
[----:B-1----:R-:W-:-:S13]  /*14990*/  ISETP.NE.AND P0, PT, R9, 0x1, PT ;  /* 0x000000010900780c */ /* 0x002fda0003f05270 */
[----:B------:R-:W1:Y:S02]  /*149a0*/  @P0 LDC.64 R2, c[0x0][0x440] ;  /* 0x00011000ff020b82 */ /* 0x000e640000000a00 */
[----:B-1----:R-:W-:-:S04]  /*149b0*/  @P0 IMAD.HI.U32 R8, R7, R2, RZ ;  /* 0x0000000207080227 */ /* 0x002fc800078e00ff */
        /* <DEDUP_REMOVED lines=10> */
[----:B------:R-:W-:-:S05]  /*14a60*/  LEA.HI.X R11, R2, UR5, R9, 0x2, P0 ;  /* 0x00000005020b7c11 */ /* 0x000fca00080f1409 */
[----:B------:R1:W5:Y:S04]  /*14a70*/  LDG.E R9, desc[UR8][R10.64] ;  /* 0x000000080a097981 */ /* 0x000368000c1e1900 */
.L_x_310:
[----:B------:R-:W-:Y:S01]  /*14a80*/  IMAD R2, R19, 0x8, R18 ;  /* 0x0000000813027824 */ /* 0x000fe200078e0212 */
[----:B------:R-:W-:Y:S01]  /*14a90*/  SHF.L.U32 R3, R12, 0x1f, RZ ;  /* 0x0000001f0c037819 */ /* 0x000fe200000006ff */
[----:B------:R-:W-:Y:S03]  /*14aa0*/  BSSY B2, `(.L_x_311) ;  /* 0x0000003000027945 */ /* 0x000fe60003800000 */
[----:B------:R-:W2:Y:S02]  /*14ab0*/  SYNCS.PHASECHK.TRANS64.TRYWAIT P0, [R2+URZ+0x38840], R3 ;  /* 0x03884003020075a7 */ /* 0x000ea4000800017f */
[----:B--2---:R-:W-:Y:S05]  /*14ac0*/  @!P0 BRA `(.L_x_312) ;  /* 0x0000003400488947 */ /* 0x004fea0003800000 */
.L_x_394:
[----:B------:R-:W-:Y:S05]  /*14ad0*/  BSYNC B2 ;  /* 0x0000000000027941 */ /* 0x000fea0003800000 */
.L_x_311:
[----:B-1----:R-:W1:Y:S01]  /*14ae0*/  S2R R10, SR_TID.X ;  /* 0x00000000000a7919 */ /* 0x002e620000002100 */
[----:B------:R-:W-:Y:S01]  /*14af0*/  BSSY B2, `(.L_x_313) ;  /* 0x000000b000027945 */ /* 0x000fe20003800000 */
[----:B-1----:R-:W-:-:S04]  /*14b00*/  LOP3.LUT R10, R10, 0x7f, RZ, 0xc0, !PT ;  /* 0x0000007f0a0a7812 */ /* 0x002fc800078ec0ff */
[----:B------:R-:W-:-:S13]  /*14b10*/  ISETP.NE.AND P1, PT, R10, RZ, PT ;  /* 0x000000ff0a00720c */ /* 0x000fda0003f25270 */
[----:B------:R-:W-:Y:S05]  /*14b20*/  @P1 BRA `(.L_x_314) ;  /* 0x00000000001c1947 */ /* 0x000fea0003800000 */
[----:B------:R-:W1:Y:S01]  /*14b30*/  S2R R10, SR_TID.X ;  /* 0x00000000000a7919 */ /* 0x000e620000002100 */
[----:B--2---:R-:W-:-:S04]  /*14b40*/  IMAD.MOV.U32 R3, RZ, RZ, 0xa000 ;  /* 0x0000a000ff037424 */ /* 0x004fc800078e00ff */
[----:B------:R3:W-:Y:S01]  /*14b50*/  SYNCS.ARRIVE.TRANS64 RZ, [R2+URZ+0x38830], R3 ;  /* 0x0388300302ff79a7 */ /* 0x0007e2000800003f */
[----:B-1----:R-:W-:-:S04]  /*14b60*/  LOP3.LUT R10, R10, 0x1f, RZ, 0xc0, !PT ;  /* 0x0000001f0a0a7812 */ /* 0x002fc800078ec0ff */
[----:B------:R-:W-:-:S13]  /*14b70*/  ISETP.NE.AND P0, PT, R10, RZ, PT ;  /* 0x000000ff0a00720c */ /* 0x000fda0003f05270 */
[----:B---3--:R-:W-:Y:S05]  /*14b80*/  @!P0 BRA `(.L_x_314) ;  /* 0x0000000000048947 */ /* 0x008fea0003800000 */
[----:B------:R-:W-:Y:S01]  /*14b90*/  BPT.TRAP 0x1 ;  /* 0x000000040000795c */ /* 0x000fe20000300000 */
.L_x_314:
[----:B------:R-:W-:Y:S05]  /*14ba0*/  BSYNC B2 ;  /* 0x0000000000027941 */ /* 0x000fea0003800000 */
.L_x_313:
[----:B--2---:R-:W2:Y:S01]  /*14bb0*/  LDL R2, [R1+0x18] ;  /* 0x0000180001027983 */ /* 0x004ea20000100800 */
[----:B0-----:R-:W-:Y:S01]  /*14bc0*/  IMAD.MOV.U32 R12, RZ, RZ, RZ ;  /* 0x000000ffff0c7224 */ /* 0x001fe200078e00ff */
[----:B------:R-:W-:Y:S01]  /*14bd0*/  UIADD3 UR4, UP0, UR36, 0x370, URZ ;  /* 0x0000037024047890 */ /* 0x000fe2000ff1e03f */
[C---:B------:R-:W-:Y:S01]  /*14be0*/  IMAD R3, R19.reuse, 0x8, R6 ;  /* 0x0000000813037824 */ /* 0x040fe200078e0206 */
[----:B------:R-:W-:Y:S01]  /*14bf0*/  PLOP3.LUT P0, PT, PT, PT, PT, 0x80, 0x0 ;  /* 0x000000000000781c */ /* 0x000fe20003f0f070 */
[----:B------:R-:W-:Y:S01]  /*14c00*/  IMAD R10, R19, 0xa000, R18 ;  /* 0x0000a000130a7824 */ /* 0x000fe200078e0212 */
[----:B------:R-:W-:Y:S01]  /*14c10*/  R2UR UR10, R12 ;  /* 0x000000000c0a72ca */ /* 0x000fe200000e0000 */
[----:B------:R-:W-:Y:S01]  /*14c20*/  VIADD R3, R3, 0x30 ;  /* 0x0000003003037836 */ /* 0x000fe20000000000 */
[----:B------:R-:W-:Y:S01]  /*14c30*/  UIADD3.X UR5, URZ, UR37, URZ, UP0, !UPT ;  /* 0x000000253f057290 */ /* 0x000fe200087fe43f */
[----:B------:R-:W-:Y:S01]  /*14c40*/  VIADD R11, R10, 0x24400 ;  /* 0x000244000a0b7836 */ /* 0x000fe20000000000 */
[----:B------:R-:W-:Y:S01]  /*14c50*/  UMOV UR6, 0x0 ;  /* 0x0000000000067882 */ /* 0x000fe20000000000 */
[----:B------:R-:W-:Y:S01]  /*14c60*/  UMOV UR7, 0x14f00000 ;  /* 0x14f0000000077882 */ /* 0x000fe20000000000 */
[----:B--2---:R-:W-:-:S09]  /*14c70*/  IMAD R2, R8, 0x50, R2 ;  /* 0x0000005008027824 */ /* 0x004fd200078e0202 */
.L_x_315:
        /* <DEDUP_REMOVED lines=16> */
.L_x_316:
        /* <DEDUP_REMOVED lines=16> */
.L_x_317:
        /* <DEDUP_REMOVED lines=16> */
.L_x_318:
        /* <DEDUP_REMOVED lines=10> */
[----:B------:R-:W-:Y:S01]  /*15020*/  SHF.L.U32 R5, R5, 0x1f, RZ ;  /* 0x0000001f05057819 */ /* 0x000fe200000006ff */
[----:B------:R-:W-:Y:S01]  /*15030*/  IMAD R2, R4, 0x8, R6 ;  /* 0x0000000804027824 */ /* 0x000fe200078e0206 */
[----:B------:R-:W-:Y:S03]  /*15040*/  BSSY B2, `(.L_x_319) ;  /* 0x0000003000027945 */ /* 0x000fe60003800000 */
[----:B------:R-:W0:Y:S02]  /*15050*/  SYNCS.PHASECHK.TRANS64.TRYWAIT P0, [R2+URZ+0x60], R5 ;  /* 0x00006005020075a7 */ /* 0x000e24000800017f */
[----:B0-----:R-:W-:Y:S05]  /*15060*/  @!P0 BRA `(.L_x_320) ;  /* 0x0000002c00f48947 */ /* 0x001fea0003800000 */
.L_x_395:
[----:B------:R-:W-:Y:S05]  /*15070*/  BSYNC B2 ;  /* 0x0000000000027941 */ /* 0x000fea0003800000 */
.L_x_319:
[----:B------:R-:W-:Y:S01]  /*15080*/  BSSY B2, `(.L_x_321) ;  /* 0x000000b000027945 */ /* 0x000fe20003800000 */
[----:B------:R-:W-:Y:S02]  /*15090*/  IMAD.MOV.U32 R10, RZ, RZ, 0x0 ;  /* 0x00000000ff0a7424 */ /* 0x000fe400078e00ff */
[----:B------:R-:W-:Y:S01]  /*150a0*/  IMAD.MOV.U32 R11, RZ, RZ, 0x14f00000 ;  /* 0x14f00000ff0b7424 */ /* 0x000fe200078e00ff */
[----:B------:R-:W-:Y:S06]  /*150b0*/  @P1 BRA `(.L_x_322) ;  /* 0x00000000001c1947 */ /* 0x000fec0003800000 */
[----:B0-----:R-:W0:Y:S01]  /*150c0*/  S2R R5, SR_TID.X ;  /* 0x0000000000057919 */ /* 0x001e220000002100 */
[----:B------:R-:W-:-:S04]  /*150d0*/  IMAD.MOV.U32 R3, RZ, RZ, 0xa000 ;  /* 0x0000a000ff037424 */ /* 0x000fc800078e00ff */
[----:B------:R1:W-:Y:S01]  /*150e0*/  SYNCS.ARRIVE.TRANS64 RZ, [R2+URZ+0x50], R3 ;  /* 0x0000500302ff79a7 */ /* 0x0003e2000800003f */
[----:B0-----:R-:W-:-:S04]  /*150f0*/  LOP3.LUT R5, R5, 0x1f, RZ, 0xc0, !PT ;  /* 0x0000001f05057812 */ /* 0x001fc800078ec0ff */
[----:B------:R-:W-:-:S13]  /*15100*/  ISETP.NE.AND P0, PT, R5, RZ, PT ;  /* 0x000000ff0500720c */ /* 0x000fda0003f05270 */
[----:B-1----:R-:W-:Y:S05]  /*15110*/  @!P0 BRA `(.L_x_322) ;  /* 0x0000000000048947 */ /* 0x002fea0003800000 */
[----:B------:R-:W-:Y:S01]  /*15120*/  BPT.TRAP 0x1 ;  /* 0x000000040000795c */ /* 0x000fe20000300000 */
.L_x_322:
[----:B------:R-:W-:Y:S05]  /*15130*/  BSYNC B2 ;  /* 0x0000000000027941 */ /* 0x000fea0003800000 */
.L_x_321:
[----:B0-----:R-:W2:Y:S04]  /*15140*/  LDL R5, [R1+0x18] ;  /* 0x0000180001057983 */ /* 0x001ea80000100800 */
[----:B------:R-:W2:Y:S01]  /*15150*/  LDL.LU R3, [R1+0x8] ;  /* 0x0000080001037983 */ /* 0x000ea20000300800 */
        /* <DEDUP_REMOVED lines=10> */
.L_x_323:
        /* <DEDUP_REMOVED lines=15> */
.L_x_324:
        /* <DEDUP_REMOVED lines=15> */
.L_x_325:
        /* <DEDUP_REMOVED lines=15> */
.L_x_326:
        /* <DEDUP_REMOVED lines=12> */
.L_x_309:
[----:B------:R-:W-:Y:S05]  /*15590*/  BSYNC B1 ;  /* 0x0000000000017941 */ /* 0x000fea0003800000 */
.L_x_308:
[----:B------:R-:W2:Y:S01]  /*155a0*/  LDL R2, [R1+0x28] ;  /* 0x0000280001027983 */ /* 0x000ea20000100800 */
[----:B------:R-:W-:Y:S01]  /*155b0*/  VIADD R0, R0, 0xfffffffe ;  /* 0xfffffffe00007836 */ /* 0x000fe20000000000 */
[----:B--2---:R-:W-:-:S13]  /*155c0*/  ISETP.GT.AND P0, PT, R7, R2, PT ;  /* 0x000000020700720c */ /* 0x004fda0003f04270 */
[----:B------:R-:W-:Y:S05]  /*155d0*/  @P0 BRA `(.L_x_327) ;  /* 0xffffffe400400947 */ /* 0x000fea000383ffff */
.L_x_267:
[----:B------:R-:W-:Y:S05]  /*155e0*/  BSYNC B0 ;  /* 0x0000000000007941 */ /* 0x000fea0003800000 */
.L_x_266:
[----:B------:R-:W2:Y:S01]  /*155f0*/  S2R R3, SR_TID.X ;  /* 0x0000000000037919 */ /* 0x000ea20000002100 */
[----:B------:R-:W-:Y:S01]  /*15600*/  BSSY B0, `(.L_x_328) ;  /* 0x0000012000007945 */ /* 0x000fe20003800000 */
[----:B--2---:R-:W-:-:S04]  /*15610*/  LOP3.LUT R3, R3, 0x7f, RZ, 0xc0, !PT ;  /* 0x0000007f03037812 */ /* 0x004fc800078ec0ff */
[----:B------:R-:W-:-:S13]  /*15620*/  ISETP.NE.AND P0, PT, R3, RZ, PT ;  /* 0x000000ff0300720c */ /* 0x000fda0003f05270 */
[----:B------:R-:W-:Y:S05]  /*15630*/  @P0 BRA `(.L_x_329) ;  /* 0x0000000000380947 */ /* 0x000fea0003800000 */
[----:B------:R-:W2:Y:S01]  /*15640*/  S2R R2, SR_LANEID ;  /* 0x0000000000027919 */ /* 0x000ea20000000000 */
[----:B------:R-:W-:Y:S01]  /*15650*/  VOTEU.ANY UR4, UPT, PT ;  /* 0x0000000000047886 */ /* 0x000fe200038e0100 */
[----:B-1----:R-:W1:Y:S01]  /*15660*/  LDC.64 R4, c[0x0][0xc60] ;  /* 0x00031800ff047b82 */ /* 0x002e620000000a00 */
[----:B------:R-:W2:Y:S01]  /*15670*/  FLO.U32 R0, UR4 ;  /* 0x0000000400007d00 */ /* 0x000ea200080e0000 */
[----:B------:R-:W-:Y:S01]  /*15680*/  ULDC.64 UR6, c[0x0][0x208] ;  /* 0x0000820000067ab9 */ /* 0x000fe20000000a00 */
[----:B--2---:R-:W-:-:S06]  /*15690*/  ISETP.EQ.U32.AND P0, PT, R0, R2, PT ;  /* 0x000000020000720c */ /* 0x004fcc0003f02070 */
[----:B------:R-:W1:Y:S07]  /*156a0*/  POPC R2, UR4 ;  /* 0x0000000400027d09 */ /* 0x000e6e0008000000 */
[----:B-1----:R-:W2:Y:S04]  /*156b0*/  @P0 ATOMG.E.ADD.STRONG.GPU PT, R2, desc[UR6][R4.64], R2 ;  /* 0x00000002040209a8 */ /* 0x002ea800081ee1c6 */
[----:B--2---:R1:W2:Y:S02]  /*156c0*/  SHFL.IDX PT, R2, R2, R0, 0x1f ;  /* 0x00001f0002027589 */ /* 0x0042a400000e0000 */
[----:B-1----:R-:W1:Y:S02]  /*156d0*/  S2R R0, SR_LTMASK ;  /* 0x0000000000007919 */ /* 0x002e640000003900 */
[----:B-1----:R-:W-:-:S06]  /*156e0*/  LOP3.LUT R0, R0, UR4, RZ, 0xc0, !PT ;  /* 0x0000000400007c12 */ /* 0x002fcc000f8ec0ff */
[----:B------:R-:W2:Y:S02]  /*156f0*/  POPC R0, R0 ;  /* 0x0000000000007309 */ /* 0x000ea40000000000 */
[----:B--2---:R-:W-:-:S05]  /*15700*/  IADD3 R0, R2, UR38, R0 ;  /* 0x0000002602007c10 */ /* 0x004fca000fffe000 */
[----:B------:R2:W-:Y:S02]  /*15710*/  STL [R1], R0 ;  /* 0x0000000001007387 */ /* 0x0005e40000100800 */
.L_x_329:
[----:B------:R-:W-:Y:S05]  /*15720*/  BSYNC B0 ;  /* 0x0000000000007941 */ /* 0x000fea0003800000 */
.L_x_328:
[----:B--2---:R-:W2:Y:S01]  /*15730*/  LDL.LU R0, [R1+0x20] ;  /* 0x0000200001007983 */ /* 0x004ea20000300800 */
[----:B------:R-:W-:Y:S01]  /*15740*/  BSSY B0, `(.L_x_330) ;  /* 0x0000058000007945 */ /* 0x000fe20003800000 */
[----:B--2---:R-:W-:-:S13]  /*15750*/  ISETP.NE.AND P0, PT, R0, RZ, PT ;  /* 0x000000ff0000720c */ /* 0x004fda0003f05270 */
[----:B------:R-:W-:Y:S05]  /*15760*/  @!P0 BRA `(.L_x_331) ;  /* 0x0000000400548947 */ /* 0x000fea0003800000 */
[----:B------:R-:W2:Y:S01]  /*15770*/  LDL R2, [R1+0x14] ;  /* 0x0000140001027983 */ /* 0x000ea20000100800 */
[----:B------:R-:W-:Y:S01]  /*15780*/  IMAD R0, R19, 0x8, R18 ;  /* 0x0000000813007824 */ /* 0x000fe200078e0212 */
[----:B------:R-:W-:Y:S01]  /*15790*/  BSSY B1, `(.L_x_332) ;  /* 0x0000005000017945 */ /* 0x000fe20003800000 */
[----:B------:R-:W-:Y:S02]  /*157a0*/  ISETP.NE.AND P1, PT, R3, RZ, PT ;  /* 0x000000ff0300720c */ /* 0x000fe40003f25270 */
[----:B--2---:R-:W-:-:S04]  /*157b0*/  SHF.L.U32 R2, R2, 0x1f, RZ ;  /* 0x0000001f02027819 */ /* 0x004fc800000006ff */
[----:B------:R-:W2:Y:S02]  /*157c0*/  SYNCS.PHASECHK.TRANS64.TRYWAIT P0, [R0+URZ+0x38860], R2 ;  /* 0x03886002000075a7 */ /* 0x000ea4000800017f */
[----:B--2---:R-:W-:Y:S05]  /*157d0*/  @!P0 BRA `(.L_x_333) ;  /* 0x00000028002c8947 */ /* 0x004fea0003800000 */
.L_x_396:
[----:B------:R-:W-:Y:S05]  /*157e0*/  BSYNC B1 ;  /* 0x0000000000017941 */ /* 0x000fea0003800000 */
.L_x_332:
[----:B------:R-:W-:Y:S04]  /*157f0*/  BSSY B1, `(.L_x_334) ;  /* 0x0000009000017945 */ /* 0x000fe80003800000 */
        /* <DEDUP_REMOVED lines=8> */
.L_x_335:
[----:B------:R-:W-:Y:S05]  /*15880*/  BSYNC B1 ;  /* 0x0000000000017941 */ /* 0x000fea0003800000 */
.L_x_334:
[----:B------:R-:W3:Y:S04]  /*15890*/  LDL.LU R3, [R1+0x18] ;  /* 0x0000180001037983 */ /* 0x000ee80000300800 */
[----:B--2---:R-:W3:Y:S01]  /*158a0*/  LDL.LU R2, [R1+0x8] ;  /* 0x0000080001027983 */ /* 0x004ee20000300800 */
[----:B------:R-:W-:Y:S01]  /*158b0*/  UIADD3 UR4, UP0, UR36, 0x470, URZ ;  /* 0x0000047024047890 */ /* 0x000fe2000ff1e03f */
[----:B------:R-:W-:Y:S01]  /*158c0*/  PLOP3.LUT P0, PT, PT, PT, PT, 0x80, 0x0 ;  /* 0x000000000000781c */ /* 0x000fe20003f0f070 */
[----:B------:R-:W-:Y:S01]  /*158d0*/  VIADD R0, R0, 0x38850 ;  /* 0x0003885000007836 */ /* 0x000fe20000000000 */
[----:B------:R-:W-:Y:S01]  /*158e0*/  UMOV UR6, 0x0 ;  /* 0x0000000000067882 */ /* 0x000fe20000000000 */
[----:B------:R-:W-:Y:S01]  /*158f0*/  UIADD3.X UR5, URZ, UR37, URZ, UP0, !UPT ;  /* 0x000000253f057290 */ /* 0x000fe200087fe43f */
[----:B------:R-:W-:Y:S01]  /*15900*/  UMOV UR7, 0x14f00000 ;  /* 0x14f0000000077882 */ /* 0x000fe20000000000 */
[----:B------:R-:W-:Y:S01]  /*15910*/  UMOV UR10, URZ ;  /* 0x0000003f000a7c82 */ /* 0x000fe20008000000 */
[----:B---3--:R-:W-:-:S02]  /*15920*/  IMAD R3, R2, 0x50, R3 ;  /* 0x0000005002037824 */ /* 0x008fc400078e0203 */
[----:B------:R-:W-:-:S04]  /*15930*/  IMAD R2, R19, 0xa000, R18 ;  /* 0x0000a00013027824 */ /* 0x000fc800078e0212 */
[----:B------:R-:W-:-:S07]  /*15940*/  VIADD R4, R2, 0x400 ;  /* 0x0000040002047836 */ /* 0x000fce0000000000 */
.L_x_336:
        /* <DEDUP_REMOVED lines=9> */
[----:B--2---:R-:W-:Y:S05]  /*159e0*/  @P0 BRA.U.ANY `(.L_x_336) ;  /* 0xfffffffd00d80947 */ /* 0x004fea000393ffff */
[----:B------:R-:W-:Y:S01]  /*159f0*/  PLOP3.LUT P0, PT, PT, PT, PT, 0x80, 0x0 ;  /* 0x000000000000781c */ /* 0x000fe20003f0f070 */
[----:B------:R-:W-:Y:S01]  /*15a00*/  VIADD R4, R2, 0x2c00 ;  /* 0x00002c0002047836 */ /* 0x000fe20000000000 */
[----:B------:R-:W-:Y:S01]  /*15a10*/  UMOV UR6, 0x0 ;  /* 0x0000000000067882 */ /* 0x000fe20000000000 */
[----:B------:R-:W-:Y:S01]  /*15a20*/  UMOV UR7, 0x14f00000 ;  /* 0x14f0000000077882 */ /* 0x000fe20000000000 */
[----:B------:R-:W-:-:S09]  /*15a30*/  UMOV UR10, 0x40 ;  /* 0x00000040000a7882 */ /* 0x000fd20000000000 */
.L_x_337:
        /* <DEDUP_REMOVED lines=15> */
.L_x_338:
        /* <DEDUP_REMOVED lines=15> */
.L_x_339:
        /* <DEDUP_REMOVED lines=10> */
.L_x_331:
[----:B------:R-:W-:Y:S05]  /*15cc0*/  BSYNC B0 ;  /* 0x0000000000007941 */ /* 0x000fea0003800000 */
.L_x_330:
[----:B------:R-:W2:Y:S01]  /*15cd0*/  LDL.LU R4, [R1+0x14] ;  /* 0x0000140001047983 */ /* 0x000ea20000300800 */
[----:B------:R-:W-:-:S05]  /*15ce0*/  VIADD R19, R19, 0x1 ;  /* 0x0000000113137836 */ /* 0x000fca0000000000 */
[----:B------:R-:W-:-:S04]  /*15cf0*/  ISETP.NE.AND P0, PT, R19, 0x2, PT ;  /* 0x000000021300780c */ /* 0x000fc80003f05270 */
[----:B------:R-:W-:Y:S02]  /*15d00*/  SEL R0, RZ, 0x1, P0 ;  /* 0x00000001ff007807 */ /* 0x000fe40000000000 */
[----:B------:R-:W-:Y:S02]  /*15d10*/  SEL R19, R19, RZ, P0 ;  /* 0x000000ff13137207 */ /* 0x000fe40000000000 */
[----:B--2---:R-:W-:-:S05]  /*15d20*/  LOP3.LUT R4, R4, R0, RZ, 0x3c, !PT ;  /* 0x0000000004047212 */ /* 0x004fca00078e3cff */
[----:B------:R2:W-:Y:S02]  /*15d30*/  STL [R1+0x14], R4 ;  /* 0x0000140401007387 */ /* 0x0005e40000100800 */
.L_x_246:
[----:B------:R-:W-:Y:S05]  /*15d40*/  BSYNC B7 ;  /* 0x0000000000077941 */ /* 0x000fea0003800000 */
.L_x_244:
[----:B----4-:R-:W4:Y:S02]  /*15d50*/  LDL R0, [R1+0x5c] ;  /* 0x00005c0001007983 */ /* 0x010f240000100800 */
[----:B----4-:R-:W-:-:S13]  /*15d60*/  ISETP.NE.AND P0, PT, R0, RZ, PT ;  /* 0x000000ff0000720c */ /* 0x010fda0003f05270 */
[----:B------:R-:W-:Y:S05]  /*15d70*/  @!P0 BRA `(.L_x_340) ;  /* 0x00000000002c8947 */ /* 0x000fea0003800000 */
[----:B------:R-:W-:Y:S05]  /*15d80*/  WARPSYNC.ALL ;  /* 0x0000000000007948 */ /* 0x000fea0003800000 */
[----:B------:R-:W4:Y:S08]  /*15d90*/  S2UR UR5, SR_CgaCtaId ;  /* 0x00000000000579c3 */ /* 0x000f300000008800 */
[----:B------:R-:W-:Y:S06]  /*15da0*/  BAR.SYNC.DEFER_BLOCKING 0x5, 0x180 ;  /* 0x0146000000007b1d */ /* 0x000fec0000010000 */
[----:B------:R-:W-:-:S02]  /*15db0*/  UMOV UR4, 0x400 ;  /* 0x0000040000047882 */ /* 0x000fc40000000000 */
[----:B----4-:R-:W-:-:S06]  /*15dc0*/  ULEA UR4, UR5, UR4, 0x18 ;  /* 0x0000000405047291 */ /* 0x010fcc000f8ec03f */
[----:B------:R-:W-:-:S05]  /*15dd0*/  IMAD.U32 R18, RZ, RZ, UR4 ;  /* 0x00000004ff127e24 */ /* 0x000fca000f8e00ff */
[----:B-123--:R-:W1:Y:S04]  /*15de0*/  LDS.128 R4, [R18+0x388d0] ;  /* 0x0388d00012047984 */ /* 0x00ee680000000c00 */
[----:B-1----:R1:W-:Y:S04]  /*15df0*/  STL.64 [R1], R4 ;  /* 0x0000000401007387 */ /* 0x0023e80000100a00 */
[----:B------:R1:W-:Y:S01]  /*15e00*/  STL.64 [R1+0x8], R6 ;  /* 0x0000080601007387 */ /* 0x0003e20000100a00 */
[----:B------:R-:W-:Y:S06]  /*15e10*/  BAR.ARV 0x4, 0x180 ;  /* 0x0106000000007b1d */ /* 0x000fec0000002000 */
[----:B------:R-:W-:Y:S05]  /*15e20*/  BRA `(.L_x_341) ;  /* 0x0000000c00287947 */ /* 0x000fea0003800000 */
.L_x_340:
[----:B------:R-:W4:Y:S01]  /*15e30*/  S2R R16, SR_TID.X ;  /* 0x0000000000107919 */ /* 0x000f220000002100 */
[----:B------:R-:W-:Y:S01]  /*15e40*/  UMOV UR4, 0xffffffff ;  /* 0xffffffff00047882 */ /* 0x000fe20000000000 */
[----:B----4-:R-:W-:-:S04]  /*15e50*/  LOP3.LUT R16, R16, 0x1f, RZ, 0xc0, !PT ;  /* 0x0000001f10107812 */ /* 0x010fc800078ec0ff */
[----:B------:R-:W-:Y:S01]  /*15e60*/  ISETP.NE.AND P0, PT, R16, 0x1f, PT ;  /* 0x0000001f1000780c */ /* 0x000fe20003f05270 */
[----:B------:R-:W-:-:S12]  /*15e70*/  BRA.DIV UR4, `(.L_x_342) ;  /* 0x0000002204987947 */ /* 0x000fd8000b800000 */
[----:B------:R-:W4:Y:S01]  /*15e80*/  LDL.LU R3, [R1] ;  /* 0x0000000001037983 */ /* 0x000f220000300800 */
[----:B------:R-:W-:-:S03]  /*15e90*/  ULDC UR4, c[0x0][0xc3c] ;  /* 0x00030f0000047ab9 */ /* 0x000fc60000000800 */
[----:B-1----:R-:W5:Y:S01]  /*15ea0*/  LDL R5, [R1+0xc] ;  /* 0x00000c0001057983 */ /* 0x002f620000100800 */
[----:B------:R-:W-:Y:S01]  /*15eb0*/  ULDC.64 UR6, c[0x0][0x208] ;  /* 0x0000820000067ab9 */ /* 0x000fe20000000a00 */
[----:B----4-:R-:W-:Y:S02]  /*15ec0*/  IMAD.MOV.U32 R10, RZ, RZ, R3 ;  /* 0x000000ffff0a7224 */ /* 0x010fe400078e0003 */
[----:B-----5:R-:W-:-:S05]  /*15ed0*/  IMAD.IADD R0, R5, 0x1, R16 ;  /* 0x0000000105007824 */ /* 0x020fca00078e0210 */
[----:B------:R-:W-:-:S13]  /*15ee0*/  ISETP.GE.OR P1, PT, R0, UR4, !P0 ;  /* 0x0000000400007c0c */ /* 0x000fda000c726670 */
[----:B------:R-:W1:Y:S08]  /*15ef0*/  @!P1 LDC.64 R2, c[0x0][0xc80] ;  /* 0x00032000ff029b82 */ /* 0x000e700000000a00 */
[----:B--23--:R-:W2:Y:S01]  /*15f00*/  @!P1 LDC.64 R4, c[0x0][0xc78] ;  /* 0x00031e00ff049b82 */ /* 0x00cea20000000a00 */
[----:B-1----:R-:W-:-:S05]  /*15f10*/  @!P1 IMAD.WIDE R2, R0, 0x4, R2 ;  /* 0x0000000400029825 */ /* 0x002fca00078e0202 */
[----:B------:R2:W3:Y:S02]  /*15f20*/  @!P1 LDG.E R7, desc[UR6][R2.64] ;  /* 0x0000000602079981 */ /* 0x0004e4000c1e1900 */
[----:B--2---:R-:W-:-:S06]  /*15f30*/  @!P1 IMAD.WIDE R2, R0, 0x4, R4 ;  /* 0x0000000400029825 */ /* 0x004fcc00078e0204 */
[----:B------:R-:W2:Y:S01]  /*15f40*/  @!P1 LDG.E R2, desc[UR6][R2.64] ;  /* 0x0000000602029981 */ /* 0x000ea2000c1e1900 */
[----:B------:R-:W-:Y:S01]  /*15f50*/  IMAD.MOV.U32 R6, RZ, RZ, RZ ;  /* 0x000000ffff067224 */ /* 0x000fe200078e00ff */
[C---:B------:R-:W-:Y:S01]  /*15f60*/  ISETP.GE.U32.AND P2, PT, R16.reuse, 0x2, PT ;  /* 0x000000021000780c */ /* 0x040fe20003f46070 */
[----:B------:R-:W-:Y:S01]  /*15f70*/  IMAD.MOV.U32 R4, RZ, RZ, RZ ;  /* 0x000000ffff047224 */ /* 0x000fe200078e00ff */
[C---:B------:R-:W-:Y:S01]  /*15f80*/  ISETP.GE.U32.AND P3, PT, R16.reuse, 0x4, PT ;  /* 0x000000041000780c */ /* 0x040fe20003f66070 */
[----:B------:R-:W-:Y:S01]  /*15f90*/  SHFL.IDX PT, R0, R10, RZ, 0x1f ;  /* 0x00001fff0a007589 */ /* 0x000fe200000e0000 */
[C---:B------:R-:W-:Y:S02]  /*15fa0*/  ISETP.GE.U32.AND P4, PT, R16.reuse, 0x8, PT ;  /* 0x000000081000780c */ /* 0x040fe40003f86070 */
[----:B------:R-:W-:Y:S01]  /*15fb0*/  ISETP.GE.U32.AND P5, PT, R16, 0x10, PT ;  /* 0x000000101000780c */ /* 0x000fe20003fa6070 */
[----:B------:R-:W-:Y:S01]  /*15fc0*/  SHFL.IDX PT, R8, R10, 0x1, 0x1f ;  /* 0x00201f000a087f89 */ /* 0x000fe200000e0000 */
[----:B---3--:R-:W-:-:S02]  /*15fd0*/  @!P1 IMAD.MOV.U32 R6, RZ, RZ, R7 ;  /* 0x000000ffff069224 */ /* 0x008fc400078e0007 */
[----:B------:R-:W-:Y:S02]  /*15fe0*/  IMAD.MOV.U32 R7, RZ, RZ, RZ ;  /* 0x000000ffff077224 */ /* 0x000fe400078e00ff */
[----:B--2---:R-:W-:Y:S01]  /*15ff0*/  @!P1 IMAD.MOV.U32 R7, RZ, RZ, R2 ;  /* 0x000000ffff079224 */ /* 0x004fe200078e0002 */
[----:B------:R-:W-:-:S03]  /*16000*/  ISETP.NE.AND P1, PT, R16, RZ, PT ;  /* 0x000000ff1000720c */ /* 0x000fc60003f25270 */
[----:B------:R-:W-:-:S05]  /*16010*/  IMAD R2, R7, R6, RZ ;  /* 0x0000000607027224 */ /* 0x000fca00078e02ff */
        /* <DEDUP_REMOVED lines=15> */
[----:B------:R1:W2:Y:S02]  /*16110*/  SHFL.IDX PT, R9, R2, 0x1f, 0x1f ;  /* 0x03e01f0002097f89 */ /* 0x0002a400000e0000 */
.L_x_406:
[----:B------:R-:W-:Y:S02]  /*16120*/  ULDC UR4, c[0x0][0xc38] ;  /* 0x00030e0000047ab9 */ /* 0x000fe40000000800 */
[----:B------:R-:W-:-:S04]  /*16130*/  IMAD.U32 R3, RZ, RZ, UR4 ;  /* 0x00000004ff037e24 */ /* 0x000fc8000f8e00ff */
[----:B--2---:R-:W-:-:S04]  /*16140*/  IMAD R9, R9, R3, RZ ;  /* 0x0000000309097224 */ /* 0x004fc800078e02ff */
[----:B------:R-:W-:-:S05]  /*16150*/  IMAD.IADD R5, R8, 0x1, R9 ;  /* 0x0000000108057824 */ /* 0x000fca00078e0209 */
[----:B------:R-:W-:-:S13]  /*16160*/  ISETP.GT.AND P6, PT, R5, R0, PT ;  /* 0x000000000500720c */ /* 0x000fda0003fc4270 */
[----:B------:R-:W-:Y:S05]  /*16170*/  @P6 BRA `(.L_x_343) ;  /* 0x0000000000b06947 */ /* 0x000fea0003800000 */
.L_x_346:
[----:B------:R-:W2:Y:S01]  /*16180*/  LDL.LU R3, [R1+0xc] ;  /* 0x00000c0001037983 */ /* 0x000ea20000300800 */
[----:B-1----:R-:W1:Y:S01]  /*16190*/  LDC R2, c[0x0][0xc3c] ;  /* 0x00030f00ff027b82 */ /* 0x002e620000000800 */
[----:B--2---:R-:W-:-:S05]  /*161a0*/  VIADD R3, R3, 0x1f ;  /* 0x0000001f03037836 */ /* 0x004fca0000000000 */
[----:B-1----:R-:W-:-:S13]  /*161b0*/  ISETP.GE.AND P6, PT, R3, R2, PT ;  /* 0x000000020300720c */ /* 0x002fda0003fc6270 */
[----:B------:R-:W-:Y:S05]  /*161c0*/  @P6 BRA `(.L_x_344) ;  /* 0x0000000400d86947 */ /* 0x000fea0003800000 */
[----:B------:R-:W1:Y:S01]  /*161d0*/  S2R R6, SR_TID.X ;  /* 0x0000000000067919 */ /* 0x000e620000002100 */
[----:B------:R-:W-:Y:S01]  /*161e0*/  ULDC.64 UR4, c[0x0][0x208] ;  /* 0x0000820000047ab9 */ /* 0x000fe20000000a00 */
[----:B------:R2:W-:Y:S01]  /*161f0*/  STL [R1+0xc], R3 ;  /* 0x00000c0301007387 */ /* 0x0005e20000100800 */
[----:B-1----:R-:W-:-:S05]  /*16200*/  LOP3.LUT R6, R6, 0x1f, RZ, 0xc0, !PT ;  /* 0x0000001f06067812 */ /* 0x002fca00078ec0ff */
[----:B------:R-:W-:Y:S02]  /*16210*/  IMAD.IADD R7, R3, 0x1, R6 ;  /* 0x0000000103077824 */ /* 0x000fe400078e0206 */
[----:B------:R-:W-:-:S03]  /*16220*/  IMAD.MOV.U32 R6, RZ, RZ, RZ ;  /* 0x000000ffff067224 */ /* 0x000fc600078e00ff */
[----:B------:R-:W-:-:S13]  /*16230*/  ISETP.GE.OR P6, PT, R7, R2, !P0 ;  /* 0x000000020700720c */ /* 0x000fda00047c6670 */
[----:B--2---:R-:W1:Y:S02]  /*16240*/  @!P6 LDC.64 R2, c[0x0][0xc80] ;  /* 0x00032000ff02eb82 */ /* 0x004e640000000a00 */
[----:B-1----:R-:W-:-:S05]  /*16250*/  @!P6 IMAD.WIDE R2, R7, 0x4, R2 ;  /* 0x000000040702e825 */ /* 0x002fca00078e0202 */
[----:B------:R1:W2:Y:S02]  /*16260*/  @!P6 LDG.E R6, desc[UR4][R2.64] ;  /* 0x000000040206e981 */ /* 0x0002a4000c1e1900 */
[----:B-1----:R-:W1:Y:S02]  /*16270*/  @!P6 LDC.64 R2, c[0x0][0xc78] ;  /* 0x00031e00ff02eb82 */ /* 0x002e640000000a00 */
[----:B-1----:R-:W-:-:S04]  /*16280*/  @!P6 IMAD.WIDE R2, R7, 0x4, R2 ;  /* 0x000000040702e825 */ /* 0x002fc800078e0202 */
[----:B------:R-:W-:-:S06]  /*16290*/  IMAD.MOV.U32 R7, RZ, RZ, RZ ;  /* 0x000000ffff077224 */ /* 0x000fcc00078e00ff */
[----:B------:R-:W2:Y:S01]  /*162a0*/  @!P6 LDG.E R7, desc[UR4][R2.64] ;  /* 0x000000040207e981 */ /* 0x000ea2000c1e1900 */
[----:B------:R-:W-:Y:S01]  /*162b0*/  UMOV UR4, 0xffffffff ;  /* 0xffffffff00047882 */ /* 0x000fe20000000000 */
[----:B--2---:R-:W-:Y:S02]  /*162c0*/  IMAD R2, R7, R6, RZ ;  /* 0x0000000607027224 */ /* 0x004fe400078e02ff */
[----:B------:R-:W-:Y:S05]  /*162d0*/  BRA.DIV UR4, `(.L_x_345) ;  /* 0x0000002204e47947 */ /* 0x000fea000b800000 */
        /* <DEDUP_REMOVED lines=16> */
.L_x_414:
[----:B------:R-:W-:Y:S02]  /*163e0*/  ULDC UR4, c[0x0][0xc38] ;  /* 0x00030e0000047ab9 */ /* 0x000fe40000000800 */
[----:B------:R-:W-:-:S04]  /*163f0*/  IMAD.U32 R3, RZ, RZ, UR4 ;  /* 0x00000004ff037e24 */ /* 0x000fc8000f8e00ff */
[----:B--2---:R-:W-:-:S04]  /*16400*/  IMAD R9, R9, R3, RZ ;  /* 0x0000000309097224 */ /* 0x004fc800078e02ff */
[----:B------:R-:W-:-:S05]  /*16410*/  IMAD.IADD R5, R9, 0x1, R5 ;  /* 0x0000000109057824 */ /* 0x000fca00078e0205 */
[----:B------:R-:W-:-:S13]  /*16420*/  ISETP.GT.AND P6, PT, R5, R0, PT ;  /* 0x000000000500720c */ /* 0x000fda0003fc4270 */
[----:B------:R-:W-:Y:S05]  /*16430*/  @!P6 BRA `(.L_x_346) ;  /* 0xfffffffc0050e947 */ /* 0x000fea000383ffff */
.L_x_343:
[----:B------:R-:W-:Y:S01]  /*16440*/  IMAD.IADD R9, R5, 0x1, -R9 ;  /* 0x0000000105097824 */ /* 0x000fe200078e0a09 */
[----:B------:R-:W-:-:S03]  /*16450*/  UMOV UR4, 0xffffffff ;  /* 0xffffffff00047882 */ /* 0x000fc60000000000 */
[----:B------:R-:W-:-:S05]  /*16460*/  IMAD R5, R2, R3, R9 ;  /* 0x0000000302057224 */ /* 0x000fca00078e0209 */
[----:B------:R-:W-:Y:S01]  /*16470*/  ISETP.GT.AND P6, PT, R5, R0, PT ;  /* 0x000000000500720c */ /* 0x000fe20003fc4270 */
[----:B------:R-:W-:-:S12]  /*16480*/  BRA.DIV UR4, `(.L_x_347) ;  /* 0x0000002604507947 */ /* 0x000fd8000b800000 */
[----:B------:R-:W-:-:S04]  /*16490*/  VOTE.ANY R8, PT, !P6 ;  /* 0x0000000000087806 */ /* 0x000fc800070e0100 */
[----:B------:R-:W2:Y:S02]  /*164a0*/  POPC R5, R8 ;  /* 0x0000000800057309 */ /* 0x000ea40000000000 */
[----:B--2---:R2:W3:Y:S04]  /*164b0*/  SHFL.IDX PT, R6, R6, R5, 0x1f ;  /* 0x00001f0506067589 */ /* 0x0044e800000e0000 */
[----:B------:R2:W4:Y:S02]  /*164c0*/  SHFL.IDX PT, R7, R7, R5, 0x1f ;  /* 0x00001f0507077589 */ /* 0x00052400000e0000 */
.L_x_419:
[----:B------:R-:W-:-:S13]  /*164d0*/  ISETP.NE.AND P0, PT, R8, RZ, PT ;  /* 0x000000ff0800720c */ /* 0x000fda0003f05270 */
[----:B------:R-:W-:Y:S05]  /*164e0*/  @!P0 BRA `(.L_x_348) ;  /* 0x0000000000148947 */ /* 0x000fea0003800000 */
[----:B------:R-:W-:Y:S01]  /*164f0*/  UMOV UR4, 0xffffffff ;  /* 0xffffffff00047882 */ /* 0x000fe20000000000 */
[----:B0-----:R-:W-:Y:S02]  /*16500*/  VIADD R12, R5, 0xffffffff ;  /* 0xffffffff050c7836 */ /* 0x001fe40000000000 */
[----:B------:R-:W-:Y:S05]  /*16510*/  BRA.DIV UR4, `(.L_x_349) ;  /* 0x0000002604887947 */ /* 0x000fea000b800000 */
[----:B-1----:R0:W1:Y:S02]  /*16520*/  SHFL.IDX PT, R2, R2, R12, 0x1f ;  /* 0x00001f0c02027589 */ /* 0x00206400000e0000 */
.L_x_422:
[----:B-1----:R-:W-:-:S07]  /*16530*/  IMAD.MOV.U32 R4, RZ, RZ, R2 ;  /* 0x000000ffff047224 */ /* 0x002fce00078e0002 */
.L_x_348:
[----:B------:R-:W5:Y:S01]  /*16540*/  LDL.LU R10, [R1+0xc] ;  /* 0x00000c00010a7983 */ /* 0x000f620000300800 */
[----:B------:R-:W-:Y:S01]  /*16550*/  IMAD R9, R4, R3, R9 ;  /* 0x0000000304097224 */ /* 0x000fe200078e0209 */
[----:B---3--:R-:W-:-:S03]  /*16560*/  IABS R4, R6 ;  /* 0x0000000600047213 */ /* 0x008fc60000000000 */
[----:B------:R-:W-:Y:S01]  /*16570*/  IMAD.IADD R0, R0, 0x1, -R9 ;  /* 0x0000000100007824 */ /* 0x000fe200078e0a09 */
[----:B-1----:R-:W1:Y:S01]  /*16580*/  I2F.RP R2, R4 ;  /* 0x0000000400027306 */ /* 0x002e620000209400 */
[----:B------:R3:W-:Y:S02]  /*16590*/  STL [R1], R9 ;  /* 0x0000000901007387 */ /* 0x0007e40000100800 */
[----:B---3--:R-:W-:-:S05]  /*165a0*/  IABS R9, R6 ;  /* 0x0000000600097213 */ /* 0x008fca0000000000 */
[----:B-1----:R-:W1:Y:S01]  /*165b0*/  MUFU.RCP R2, R2 ;  /* 0x0000000200027308 */ /* 0x002e620000001000 */
[----:B------:R-:W-:Y:S02]  /*165c0*/  IMAD.MOV R9, RZ, RZ, -R9 ;  /* 0x000000ffff097224 */ /* 0x000fe400078e0a09 */
[----:B-1----:R-:W-:-:S05]  /*165d0*/  VIADD R2, R2, 0xffffffe ;  /* 0x0ffffffe02027836 */ /* 0x002fca0000000000 */
[----:B------:R-:W1:Y:S02]  /*165e0*/  F2I.FTZ.U32.TRUNC.NTZ R3, R2 ;  /* 0x0000000200037305 */ /* 0x000e64000021f000 */
[----:B-1----:R-:W-:-:S04]  /*165f0*/  IMAD.MOV R2, RZ, RZ, -R3 ;  /* 0x000000ffff027224 */ /* 0x002fc800078e0a03 */
[----:B------:R-:W-:Y:S02]  /*16600*/  IMAD R8, R2, R4, RZ ;  /* 0x0000000402087224 */ /* 0x000fe400078e02ff */
[----:B------:R-:W-:-:S04]  /*16610*/  IMAD.MOV.U32 R2, RZ, RZ, RZ ;  /* 0x000000ffff027224 */ /* 0x000fc800078e00ff */
[----:B------:R-:W-:Y:S01]  /*16620*/  IMAD.HI.U32 R2, R3, R8, R2 ;  /* 0x0000000803027227 */ /* 0x000fe200078e0002 */
[----:B------:R-:W-:-:S05]  /*16630*/  IABS R3, R0 ;  /* 0x0000000000037213 */ /* 0x000fca0000000000 */
[----:B------:R-:W-:-:S04]  /*16640*/  IMAD.HI.U32 R8, R2, R3, RZ ;  /* 0x0000000302087227 */ /* 0x000fc800078e00ff */
[----:B------:R-:W-:-:S05]  /*16650*/  IMAD R3, R8, R9, R3 ;  /* 0x0000000908037224 */ /* 0x000fca00078e0203 */
[----:B------:R-:W-:-:S13]  /*16660*/  ISETP.GT.U32.AND P1, PT, R4, R3, PT ;  /* 0x000000030400720c */ /* 0x000fda0003f24070 */
[----:B------:R-:W-:Y:S02]  /*16670*/  @!P1 IMAD.IADD R3, R3, 0x1, -R4 ;  /* 0x0000000103039824 */ /* 0x000fe400078e0a04 */
[----:B------:R-:W-:Y:S01]  /*16680*/  @!P1 VIADD R8, R8, 0x1 ;  /* 0x0000000108089836 */ /* 0x000fe20000000000 */
[----:B------:R-:W-:Y:S02]  /*16690*/  ISETP.NE.AND P1, PT, R6, RZ, PT ;  /* 0x000000ff0600720c */ /* 0x000fe40003f25270 */
[----:B------:R-:W-:Y:S02]  /*166a0*/  ISETP.GE.U32.AND P0, PT, R3, R4, PT ;  /* 0x000000040300720c */ /* 0x000fe40003f06070 */
[----:B----4-:R-:W-:-:S04]  /*166b0*/  IABS R4, R7 ;  /* 0x0000000700047213 */ /* 0x010fc80000000000 */
[----:B------:R-:W1:Y:S07]  /*166c0*/  I2F.RP R2, R4 ;  /* 0x0000000400027306 */ /* 0x000e6e0000209400 */
[----:B------:R-:W-:Y:S01]  /*166d0*/  @P0 VIADD R8, R8, 0x1 ;  /* 0x0000000108080836 */ /* 0x000fe20000000000 */
[----:B-1----:R-:W1:Y:S02]  /*166e0*/  MUFU.RCP R2, R2 ;  /* 0x0000000200027308 */ /* 0x002e640000001000 */
[----:B-1----:R-:W-:-:S06]  /*166f0*/  VIADD R2, R2, 0xffffffe ;  /* 0x0ffffffe02027836 */ /* 0x002fcc0000000000 */
[----:B------:R-:W1:Y:S02]  /*16700*/  F2I.FTZ.U32.TRUNC.NTZ R3, R2 ;  /* 0x0000000200037305 */ /* 0x000e64000021f000 */
[----:B-1----:R-:W-:-:S04]  /*16710*/  IMAD.MOV R2, RZ, RZ, -R3 ;  /* 0x000000ffff027224 */ /* 0x002fc800078e0a03 */
[----:B------:R-:W-:Y:S02]  /*16720*/  IMAD R9, R2, R4, RZ ;  /* 0x0000000402097224 */ /* 0x000fe400078e02ff */
[----:B------:R-:W-:-:S04]  /*16730*/  IMAD.MOV.U32 R2, RZ, RZ, RZ ;  /* 0x000000ffff027224 */ /* 0x000fc800078e00ff */
[----:B------:R-:W-:Y:S01]  /*16740*/  IMAD.HI.U32 R2, R3, R9, R2 ;  /* 0x0000000903027227 */ /* 0x000fe200078e0002 */
[----:B------:R-:W-:Y:S02]  /*16750*/  LOP3.LUT R3, R0, R6, RZ, 0x3c, !PT ;  /* 0x0000000600037212 */ /* 0x000fe400078e3cff */
[----:B------:R-:W-:Y:S02]  /*16760*/  IABS R9, R7 ;  /* 0x0000000700097213 */ /* 0x000fe40000000000 */
[----:B------:R-:W-:-:S03]  /*16770*/  ISETP.GE.AND P2, PT, R3, RZ, PT ;  /* 0x000000ff0300720c */ /* 0x000fc60003f46270 */
[----:B------:R-:W-:-:S10]  /*16780*/  IMAD.MOV R9, RZ, RZ, -R9 ;  /* 0x000000ffff097224 */ /* 0x000fd400078e0a09 */
[----:B------:R-:W-:Y:S01]  /*16790*/  @!P2 IMAD.MOV R8, RZ, RZ, -R8 ;  /* 0x000000ffff08a224 */ /* 0x000fe200078e0a08 */
[----:B------:R-:W-:-:S04]  /*167a0*/  @!P1 LOP3.LUT R8, RZ, R6, RZ, 0x33, !PT ;  /* 0x00000006ff089212 */ /* 0x000fc800078e33ff */
[-C--:B------:R-:W-:Y:S01]  /*167b0*/  IABS R3, R8.reuse ;  /* 0x0000000800037213 */ /* 0x080fe20000000000 */
[----:B------:R-:W-:-:S04]  /*167c0*/  IMAD R6, R6, R8, RZ ;  /* 0x0000000806067224 */ /* 0x000fc800078e02ff */
[----:B------:R-:W-:-:S04]  /*167d0*/  IMAD.HI.U32 R2, R2, R3, RZ ;  /* 0x0000000302027227 */ /* 0x000fc800078e00ff */
[----:B------:R-:W-:-:S05]  /*167e0*/  IMAD R3, R2, R9, R3 ;  /* 0x0000000902037224 */ /* 0x000fca00078e0203 */
[----:B------:R-:W-:-:S13]  /*167f0*/  ISETP.GT.U32.AND P1, PT, R4, R3, PT ;  /* 0x000000030400720c */ /* 0x000fda0003f24070 */
[----:B------:R-:W-:Y:S02]  /*16800*/  @!P1 IMAD.IADD R3, R3, 0x1, -R4 ;  /* 0x0000000103039824 */ /* 0x000fe400078e0a04 */
[----:B------:R-:W-:Y:S01]  /*16810*/  @!P1 VIADD R2, R2, 0x1 ;  /* 0x0000000102029836 */ /* 0x000fe20000000000 */
[----:B------:R-:W-:Y:S02]  /*16820*/  ISETP.NE.AND P1, PT, R7, RZ, PT ;  /* 0x000000ff0700720c */ /* 0x000fe40003f25270 */
[----:B------:R-:W-:Y:S01]  /*16830*/  ISETP.GE.U32.AND P0, PT, R3, R4, PT ;  /* 0x000000040300720c */ /* 0x000fe20003f06070 */
[----:B------:R-:W-:Y:S01]  /*16840*/  IMAD.IADD R4, R0, 0x1, -R6 ;  /* 0x0000000100047824 */ /* 0x000fe200078e0a06 */
[----:B------:R-:W-:-:S04]  /*16850*/  LOP3.LUT R3, R8, R7, RZ, 0x3c, !PT ;  /* 0x0000000708037212 */ /* 0x000fc800078e3cff */
[----:B------:R-:W-:-:S07]  /*16860*/  ISETP.GE.AND P2, PT, R3, RZ, PT ;  /* 0x000000ff0300720c */ /* 0x000fce0003f46270 */
[----:B------:R-:W-:-:S06]  /*16870*/  @P0 VIADD R2, R2, 0x1 ;  /* 0x0000000102020836 */ /* 0x000fcc0000000000 */
[----:B------:R-:W-:Y:S01]  /*16880*/  @!P2 IMAD.MOV R2, RZ, RZ, -R2 ;  /* 0x000000ffff02a224 */ /* 0x000fe200078e0a02 */
[----:B------:R-:W-:-:S05]  /*16890*/  @!P1 LOP3.LUT R2, RZ, R7, RZ, 0x33, !PT ;  /* 0x00000007ff029212 */ /* 0x000fca00078e33ff */
[--C-:B------:R-:W-:Y:S02]  /*168a0*/  IMAD.MOV R3, RZ, RZ, -R2.reuse ;  /* 0x000000ffff037224 */ /* 0x100fe400078e0a02 */
[C---:B------:R-:W-:Y:S02]  /*168b0*/  IMAD R2, R7.reuse, 0x1000000, R2 ;  /* 0x0100000007027824 */ /* 0x040fe400078e0202 */
[----:B------:R-:W-:-:S04]  /*168c0*/  IMAD R3, R7, R3, R8 ;  /* 0x0000000307037224 */ /* 0x000fc800078e0208 */
[----:B------:R-:W-:-:S05]  /*168d0*/  IMAD R0, R3, 0x10000, R2 ;  /* 0x0001000003007824 */ /* 0x000fca00078e0202 */
[----:B------:R1:W-:Y:S01]  /*168e0*/  STL [R1+0x8], R0 ;  /* 0x0000080001007387 */ /* 0x0003e20000100800 */
[----:B-----5:R-:W-:-:S05]  /*168f0*/  IMAD.IADD R10, R5, 0x1, R10 ;  /* 0x00000001050a7824 */ /* 0x020fca00078e020a */
[----:B------:R1:W-:Y:S04]  /*16900*/  STL [R1+0xc], R10 ;  /* 0x00000c0a01007387 */ /* 0x0003e80000100800 */
[----:B------:R1:W-:Y:S01]  /*16910*/  STL [R1+0x4], R4 ;  /* 0x0000040401007387 */ /* 0x0003e20000100800 */
[----:B------:R-:W-:Y:S05]  /*16920*/  BRA `(.L_x_350) ;  /* 0x0000000000287947 */ /* 0x000fea0003800000 */
.L_x_344:
[----:B------:R-:W-:Y:S01]  /*16930*/  UMOV UR4, URZ ;  /* 0x0000003f00047c82 */ /* 0x000fe20008000000 */
[----:B------:R-:W-:Y:S01]  /*16940*/  ULDC UR6, c[0x0][0xc3c] ;  /* 0x00030f0000067ab9 */ /* 0x000fe20000000800 */
[----:B------:R-:W-:Y:S01]  /*16950*/  UMOV UR5, URZ ;  /* 0x0000003f00057c82 */ /* 0x000fe20008000000 */
[----:B------:R1:W-:Y:S01]  /*16960*/  STL [R1], R0 ;  /* 0x0000000001007387 */ /* 0x0003e20000100800 */
[----:B------:R-:W-:Y:S02]  /*16970*/  IMAD.U32 R3, RZ, RZ, UR4 ;  /* 0x00000004ff037e24 */ /* 0x000fe4000f8e00ff */
[----:B------:R-:W-:-:S03]  /*16980*/  IMAD.U32 R2, RZ, RZ, UR5 ;  /* 0x00000005ff027e24 */ /* 0x000fc6000f8e00ff */
[----:B------:R2:W-:Y:S01]  /*16990*/  STL [R1+0x4], R3 ;  /* 0x0000040301007387 */ /* 0x0005e20000100800 */
[----:B-1----:R-:W-:-:S05]  /*169a0*/  IMAD.U32 R0, RZ, RZ, UR6 ;  /* 0x00000006ff007e24 */ /* 0x002fca000f8e00ff */
[----:B------:R2:W-:Y:S04]  /*169b0*/  STL [R1+0xc], R0 ;  /* 0x00000c0001007387 */ /* 0x0005e80000100800 */
[----:B------:R2:W-:Y:S02]  /*169c0*/  STL [R1+0x8], R2 ;  /* 0x0000080201007387 */ /* 0x0005e40000100800 */
.L_x_350:
[----:B--2---:R-:W2:Y:S04]  /*169d0*/  LDL R2, [R1+0xc] ;  /* 0x00000c0001027983 */ /* 0x004ea80000100800 */
[----:B------:R-:W3:Y:S04]  /*169e0*/  LDL R3, [R1+0x8] ;  /* 0x0000080001037983 */ /* 0x000ee80000100800 */
[----:B------:R-:W4:Y:S04]  /*169f0*/  LDL R5, [R1+0x4] ;  /* 0x0000040001057983 */ /* 0x000f280000100800 */
[----:B-1----:R-:W4:Y:S01]  /*16a00*/  LDL R4, [R1] ;  /* 0x0000000001047983 */ /* 0x002f220000100800 */
[----:B------:R-:W1:Y:S01]  /*16a10*/  S2R R0, SR_TID.X ;  /* 0x0000000000007919 */ /* 0x000e620000002100 */
[----:B------:R-:W-:Y:S05]  /*16a20*/  WARPSYNC.ALL ;  /* 0x0000000000007948 */ /* 0x000fea0003800000 */
[----:B-1----:R-:W-:Y:S01]  /*16a30*/  LOP3.LUT R0, R0, 0x1f, RZ, 0xc0, !PT ;  /* 0x0000001f00007812 */ /* 0x002fe200078ec0ff */
[----:B------:R-:W-:Y:S03]  /*16a40*/  BAR.SYNC.DEFER_BLOCKING 0x4, 0x180 ;  /* 0x0106000000007b1d */ /* 0x000fe60000010000 */
[----:B------:R-:W-:-:S13]  /*16a50*/  ISETP.NE.AND P0, PT, R0, RZ, PT ;  /* 0x000000ff0000720c */ /* 0x000fda0003f05270 */
[----:B------:R-:W1:Y:S01]  /*16a60*/  @!P0 S2R R0, SR_CgaCtaId ;  /* 0x0000000000008919 */ /* 0x000e620000008800 */
[----:B--2---:R-:W-:Y:S01]  /*16a70*/  IMAD.MOV.U32 R7, RZ, RZ, R2 ;  /* 0x000000ffff077224 */ /* 0x004fe200078e0002 */
[----:B------:R-:W-:Y:S01]  /*16a80*/  @!P0 MOV R2, 0x400 ;  /* 0x0000040000028802 */ /* 0x000fe20000000f00 */
[----:B---3--:R-:W-:-:S03]  /*16a90*/  IMAD.MOV.U32 R6, RZ, RZ, R3 ;  /* 0x000000ffff067224 */ /* 0x008fc600078e0003 */
[----:B-1----:R-:W-:-:S05]  /*16aa0*/  @!P0 LEA R18, R0, R2, 0x18 ;  /* 0x0000000200128211 */ /* 0x002fca00078ec0ff */
[----:B----4-:R2:W-:Y:S01]  /*16ab0*/  @!P0 STS.128 [R18+0x388d0], R4 ;  /* 0x0388d00412008388 */ /* 0x0105e20000000c00 */
[----:B------:R-:W-:Y:S06]  /*16ac0*/  BAR.ARV 0x5, 0x180 ;  /* 0x0146000000007b1d */ /* 0x000fec0000002000 */
.L_x_341:
[----:B------:R-:W3:Y:S01]  /*16ad0*/  LDL R0, [R1+0xc] ;  /* 0x00000c0001007983 */ /* 0x000ee20000100800 */
[----:B------:R-:W-:Y:S02]  /*16ae0*/  ULDC UR4, c[0x0][0xc3c] ;  /* 0x00030f0000047ab9 */ /* 0x000fe40000000800 */
[----:B---3--:R-:W-:-:S13]  /*16af0*/  ISETP.GE.AND P0, PT, R0, UR4, PT ;  /* 0x0000000400007c0c */ /* 0x008fda000bf06270 */
[----:B------:R-:W-:Y:S05]  /*16b00*/  @!P0 BRA `(.L_x_351) ;  /* 0xffffff9c005c8947 */ /* 0x000fea000383ffff */
[----:B------:R-:W-:Y:S05]  /*16b10*/  BSYNC B8 ;  /* 0x0000000000087941 */ /* 0x000fea0003800000 */
.L_x_238:
[----:B0-----:R-:W3:Y:S01]  /*16b20*/  LDL.LU R0, [R1+0x48] ;  /* 0x0000480001007983 */ /* 0x001ee20000300800 */
[----:B------:R-:W-:Y:S01]  /*16b30*/  BSSY B0, `(.L_x_352) ;  /* 0x000000b000007945 */ /* 0x000fe20003800000 */
[----:B-12---:R-:W0:Y:S01]  /*16b40*/  S2R R5, SR_CgaCtaId ;  /* 0x0000000000057919 */ /* 0x006e220000008800 */
[----:B---3--:R-:W-:-:S05]  /*16b50*/  VIADD R0, R0, 0x1 ;  /* 0x0000000100007836 */ /* 0x008fca0000000000 */
[----:B------:R-:W-:-:S04]  /*16b60*/  LEA.HI R2, R0, R0, RZ, 0x1 ;  /* 0x0000000000027211 */ /* 0x000fc800078f08ff */
[----:B------:R-:W-:-:S05]  /*16b70*/  LOP3.LUT R3, R2, 0xfffffffe, RZ, 0xc0, !PT ;  /* 0xfffffffe02037812 */ /* 0x000fca00078ec0ff */
[----:B------:R-:W-:Y:S01]  /*16b80*/  IMAD.IADD R3, R0, 0x1, -R3 ;  /* 0x0000000100037824 */ /* 0x000fe200078e0a03 */
[----:B------:R-:W-:-:S04]  /*16b90*/  MOV R0, 0x400 ;  /* 0x0000040000007802 */ /* 0x000fc80000000f00 */
[----:B0-----:R-:W-:Y:S02]  /*16ba0*/  LEA R0, R5, R0, 0x18 ;  /* 0x0000000005007211 */ /* 0x001fe400078ec0ff */
[----:B------:R-:W-:-:S04]  /*16bb0*/  SHF.L.U32 R3, R3, 0x1f, RZ ;  /* 0x0000001f03037819 */ /* 0x000fc800000006ff */
[----:B------:R-:W0:Y:S02]  /*16bc0*/  SYNCS.PHASECHK.TRANS64.TRYWAIT P0, [R0+URZ+0x38820], R3 ;  /* 0x03882003000075a7 */ /* 0x000e24000800017f */
[----:B0-----:R-:W-:Y:S05]  /*16bd0*/  @!P0 BRA `(.L_x_353) ;  /* 0x0000002000008947 */ /* 0x001fea0003800000 */
.L_x_423:
[----:B------:R-:W-:Y:S05]  /*16be0*/  BSYNC B0 ;  /* 0x0000000000007941 */ /* 0x000fea0003800000 */
.L_x_352:
[----:B------:R-:W-:-:S03]  /*16bf0*/  UMOV UR4, 0xffffffff ;  /* 0xffffffff00047882 */ /* 0x000fc60000000000 */
[----:B------:R-:W-:Y:S05]  /*16c00*/  BRA.DIV UR4, `(.L_x_354) ;  /* 0x0000002204087947 */ /* 0x000fea000b800000 */
[----:B------:R-:W1:Y:S02]  /*16c10*/  S2R R2, SR_TID.X ;  /* 0x0000000000027919 */ /* 0x000e640000002100 */
[----:B-1----:R-:W-:-:S04]  /*16c20*/  SHF.R.U32.HI R2, RZ, 0x5, R2 ;  /* 0x00000005ff027819 */ /* 0x002fc80000011602 */
[----:B------:R-:W-:-:S05]  /*16c30*/  LOP3.LUT R2, R2, 0x3, RZ, 0xc0, !PT ;  /* 0x0000000302027812 */ /* 0x000fca00078ec0ff */
[----:B------:R1:W2:Y:S02]  /*16c40*/  SHFL.IDX PT, R14, R2, RZ, 0x1f ;  /* 0x00001fff020e7589 */ /* 0x0002a400000e0000 */
.L_x_426:
[----:B--2---:R-:W-:Y:S01]  /*16c50*/  ISETP.NE.AND P0, PT, R14, RZ, PT ;  /* 0x000000ff0e00720c */ /* 0x004fe20003f05270 */
[----:B------:R-:W-:-:S12]  /*16c60*/  BSSY B0, `(.L_x_355) ;  /* 0x0000027000007945 */ /* 0x000fd80003800000 */
[----:B------:R-:W-:Y:S05]  /*16c70*/  @P0 BRA `(.L_x_356) ;  /* 0x0000000000940947 */ /* 0x000fea0003800000 */
[----:B------:R-:W-:-:S03]  /*16c80*/  UMOV UR4, 0xffffffff ;  /* 0xffffffff00047882 */ /* 0x000fc60000000000 */
[----:B------:R-:W-:Y:S05]  /*16c90*/  BRA.DIV UR4, `(.L_x_357) ;  /* 0x0000002204187947 */ /* 0x000fea000b800000 */
[----:B------:R-:W-:-:S13]  /*16ca0*/  ELECT P6, URZ, PT ;  /* 0x00000000003f782f */ /* 0x000fda00038c0000 */
.L_x_429:
[----:B------:R-:W-:Y:S05]  /*16cb0*/  @!P6 BRA `(.L_x_356) ;  /* 0x000000000084e947 */ /* 0x000fea0003800000 */
[----:B-1----:R-:W2:Y:S02]  /*16cc0*/  LDL R2, [R1+0x70] ;  /* 0x0000700001027983 */ /* 0x002ea40000100800 */
[----:B--2---:R-:W-:-:S13]  /*16cd0*/  R2UR UR4, R2 ;  /* 0x00000000020472ca */ /* 0x004fda00000e0000 */
[----:B------:R-:W-:-:S06]  /*16ce0*/  ULOP3.LUT UR4, UR4, 0x2, URZ, 0xfc, !UPT ;  /* 0x0000000204047892 */ /* 0x000fcc000f8efc3f */
[----:B------:R-:W-:-:S05]  /*16cf0*/  IMAD.U32 R2, RZ, RZ, UR4 ;  /* 0x00000004ff027e24 */ /* 0x000fca000f8e00ff */
[----:B------:R-:W-:-:S13]  /*16d00*/  ISETP.NE.AND P2, PT, R2, 0x3, PT ;  /* 0x000000030200780c */ /* 0x000fda0003f45270 */
[----:B------:R-:W-:Y:S05]  /*16d10*/  @!P2 BRA `(.L_x_358) ;  /* 0x000000000004a947 */ /* 0x000fea0003800000 */
[----:B------:R-:W-:Y:S01]  /*16d20*/  BPT.TRAP 0x1 ;  /* 0x000000040000795c */ /* 0x000fe20000300000 */
.L_x_358:
[----:B------:R-:W2:Y:S01]  /*16d30*/  LDL.LU R7, [R1+0x14] ;  /* 0x0000140001077983 */ /* 0x000ea20000300800 */
[----:B------:R-:W-:Y:S02]  /*16d40*/  VIADD R2, R0, 0x38840 ;  /* 0x0003884000027836 */ /* 0x000fe40000000000 */
[C---:B0-----:R-:W-:Y:S02]  /*16d50*/  VIADD R3, R19.reuse, 0x1 ;  /* 0x0000000113037836 */ /* 0x041fe40000000000 */
[----:B------:R-:W-:-:S03]  /*16d60*/  IMAD R6, R19, 0x8, R2 ;  /* 0x0000000813067824 */ /* 0x000fc600078e0202 */
[----:B------:R-:W-:-:S04]  /*16d70*/  ISETP.NE.AND P1, PT, R3, 0x2, PT ;  /* 0x000000020300780c */ /* 0x000fc80003f25270 */
[----:B------:R-:W-:Y:S02]  /*16d80*/  SEL R4, RZ, 0x1, P1 ;  /* 0x00000001ff047807 */ /* 0x000fe40000800000 */
[----:B------:R-:W-:Y:S02]  /*16d90*/  SEL R3, R3, RZ, P1 ;  /* 0x000000ff03037207 */ /* 0x000fe40000800000 */
[C---:B--2---:R-:W-:Y:S02]  /*16da0*/  SHF.L.U32 R5, R7.reuse, 0x1f, RZ ;  /* 0x0000001f07057819 */ /* 0x044fe400000006ff */
[----:B------:R-:W-:Y:S01]  /*16db0*/  LOP3.LUT R4, R7, R4, RZ, 0x3c, !PT ;  /* 0x0000000407047212 */ /* 0x000fe200078e3cff */
[----:B------:R-:W-:Y:S01]  /*16dc0*/  IMAD R7, R3, 0x8, R2 ;  /* 0x0000000803077824 */ /* 0x000fe200078e0202 */
[----:B------:R-:W0:Y:S02]  /*16dd0*/  SYNCS.PHASECHK.TRANS64.TRYWAIT P0, [R6+URZ], R5 ;  /* 0x00000005060075a7 */ /* 0x000e24000800017f */
[----:B------:R-:W-:Y:S01]  /*16de0*/  SHF.L.U32 R2, R4, 0x1f, RZ ;  /* 0x0000001f04027819 */ /* 0x000fe200000006ff */
[----:B0-----:R-:W-:Y:S06]  /*16df0*/  @!P0 BRA `(.L_x_359) ;  /* 0x0000001c00e08947 */ /* 0x001fec0003800000 */
.L_x_430:
[----:B------:R-:W1:Y:S02]  /*16e00*/  SYNCS.PHASECHK.TRANS64.TRYWAIT P0, [R7+URZ], R2 ;  /* 0x00000002070075a7 */ /* 0x000e64000800017f */
[----:B-1----:R-:W-:Y:S05]  /*16e10*/  @!P0 BRA `(.L_x_360) ;  /* 0x0000001c00ec8947 */ /* 0x002fea0003800000 */
.L_x_431:
[----:B------:R-:W-:Y:S05]  /*16e20*/  @!P2 BRA `(.L_x_361) ;  /* 0x000000000004a947 */ /* 0x000fea0003800000 */
[----:B------:R-:W-:Y:S01]  /*16e30*/  BPT.TRAP 0x1 ;  /* 0x000000040000795c */ /* 0x000fe20000300000 */
.L_x_361:
[----:B------:R-:W-:-:S04]  /*16e40*/  VIADD R0, R0, 0x38860 ;  /* 0x0003886000007836 */ /* 0x000fc80000000000 */
[----:B------:R-:W-:-:S04]  /*16e50*/  IMAD R4, R19, 0x8, R0 ;  /* 0x0000000813047824 */ /* 0x000fc800078e0200 */
[----:B------:R-:W2:Y:S02]  /*16e60*/  SYNCS.PHASECHK.TRANS64.TRYWAIT P0, [R4+URZ], R5 ;  /* 0x00000005040075a7 */ /* 0x000ea4000800017f */
[----:B--2---:R-:W-:Y:S05]  /*16e70*/  @!P0 BRA `(.L_x_362) ;  /* 0x0000001c00e88947 */ /* 0x004fea0003800000 */
.L_x_432:
[----:B------:R-:W-:-:S07]  /*16e80*/  IMAD R3, R3, 0x8, R0 ;  /* 0x0000000803037824 */ /* 0x000fce00078e0200 */
.L_x_363:
[----:B---3--:R3:W4:Y:S02]  /*16e90*/  SYNCS.PHASECHK.TRANS64.TRYWAIT P0, [R3+URZ], R2 ;  /* 0x00000002030075a7 */ /* 0x008724000800017f */
[----:B----4-:R-:W-:Y:S05]  /*16ea0*/  @!P0 NANOSLEEP.SYNCS 0x989680 ;  /* 0x009896800000895d */ /* 0x010fea0003900000 */
[----:B------:R-:W4:Y:S02]  /*16eb0*/  @!P0 SYNCS.PHASECHK.TRANS64 P0, [R3+URZ], R2 ;  /* 0x00000002030085a7 */ /* 0x000f24000800007f */
[----:B----4-:R-:W-:Y:S05]  /*16ec0*/  @!P0 BRA `(.L_x_363) ;  /* 0xfffffffc00f08947 */ /* 0x010fea000383ffff */
.L_x_356:
[----:B------:R-:W-:Y:S05]  /*16ed0*/  BSYNC B0 ;  /* 0x0000000000007941 */ /* 0x000fea0003800000 */
.L_x_355:
[----:B------:R-:W-:Y:S05]  /*16ee0*/  EXIT ;  /* 0x000000000000794d */ /* 0x000fea0003800000 */
.L_x_189:
[----:B0-----:R0:W1:Y:S02]  /*16ef0*/  SYNCS.PHASECHK.TRANS64.TRYWAIT P1, [R5+URZ+0x38800], R0 ;  /* 0x03880000050075a7 */ /* 0x001064000802017f */
[----:B-1----:R-:W-:Y:S05]  /*16f00*/  @!P1 NANOSLEEP.SYNCS 0x989680 ;  /* 0x009896800000995d */ /* 0x002fea0003900000 */
[----:B------:R-:W1:Y:S02]  /*16f10*/  @!P1 SYNCS.PHASECHK.TRANS64 P1, [R5+URZ+0x38800], R0 ;  /* 0x03880000050095a7 */ /* 0x000e64000802007f */
[----:B-1----:R-:W-:Y:S05]  /*16f20*/  @!P1 BRA `(.L_x_189) ;  /* 0xfffffffc00f09947 */ /* 0x002fea000383ffff */
[----:B------:R-:W-:Y:S05]  /*16f30*/  BRA `(.L_x_364) ;  /* 0xfffffeb000507947 */ /* 0x000fea000383ffff */
.L_x_193:
[----:B-1----:R1:W2:Y:S02]  /*16f40*/  SYNCS.PHASECHK.TRANS64.TRYWAIT P2, [R0+URZ+0x38830], R3 ;  /* 0x03883003000075a7 */ /* 0x0022a4000804017f */
[----:B--2---:R-:W-:Y:S05]  /*16f50*/  @!P2 NANOSLEEP.SYNCS 0x989680 ;  /* 0x009896800000a95d */ /* 0x004fea0003900000 */
[----:B------:R-:W2:Y:S02]  /*16f60*/  @!P2 SYNCS.PHASECHK.TRANS64 P2, [R0+URZ+0x38830], R3 ;  /* 0x038830030000a5a7 */ /* 0x000ea4000804007f */
[----:B--2---:R-:W-:Y:S05]  /*16f70*/  @!P2 BRA `(.L_x_193) ;  /* 0xfffffffc00f0a947 */ /* 0x004fea000383ffff */
[----:B------:R-:W-:Y:S05]  /*16f80*/  BRA `(.L_x_192) ;  /* 0xfffffeb000787947 */ /* 0x000fea000383ffff */
.L_x_198:
[----:B-1----:R-:W-:-:S04]  /*16f90*/  IMAD.U32 R4, RZ, RZ, UR60 ;  /* 0x0000003cff047e24 */ /* 0x002fc8000f8e00ff */
[----:B------:R1:W2:Y:S03]  /*16fa0*/  SYNCS.PHASECHK.TRANS64.TRYWAIT P2, [R4+URZ+0x38830], R3 ;  /* 0x03883003040075a7 */ /* 0x0002a6000804017f */
[----:B--2---:R-:W-:Y:S05]  /*16fb0*/  @!P2 NANOSLEEP.SYNCS 0x989680 ;  /* 0x009896800000a95d */ /* 0x004fea0003900000 */
[----:B------:R-:W2:Y:S02]  /*16fc0*/  @!P2 SYNCS.PHASECHK.TRANS64 P2, [R4+URZ+0x38830], R3 ;  /* 0x038830030400a5a7 */ /* 0x000ea4000804007f */
[----:B--2---:R-:W-:Y:S05]  /*16fd0*/  @!P2 BRA `(.L_x_198) ;  /* 0xfffffffc00eca947 */ /* 0x004fea000383ffff */
[----:B------:R-:W-:Y:S05]  /*16fe0*/  BRA `(.L_x_197) ;  /* 0xfffffeec00f87947 */ /* 0x000fea000383ffff */
.L_x_202:
[----:B-1----:R1:W2:Y:S02]  /*16ff0*/  SYNCS.PHASECHK.TRANS64.TRYWAIT P2, [R21+URZ+0x38850], R0 ;  /* 0x03885000150075a7 */ /* 0x0022a4000804017f */
[----:B--2---:R-:W-:Y:S05]  /*17000*/  @!P2 NANOSLEEP.SYNCS 0x989680 ;  /* 0x009896800000a95d */ /* 0x004fea0003900000 */
[----:B------:R-:W2:Y:S02]  /*17010*/  @!P2 SYNCS.PHASECHK.TRANS64 P2, [R21+URZ+0x38850], R0 ;  /* 0x038850001500a5a7 */ /* 0x000ea4000804007f */
[----:B--2---:R-:W-:Y:S05]  /*17020*/  @!P2 BRA `(.L_x_202) ;  /* 0xfffffffc00f0a947 */ /* 0x004fea000383ffff */
[----:B------:R-:W-:Y:S05]  /*17030*/  BRA `(.L_x_201) ;  /* 0xffffff1800347947 */ /* 0x000fea000383ffff */
.L_x_207:
[----:B-1----:R1:W2:Y:S02]  /*17040*/  SYNCS.PHASECHK.TRANS64.TRYWAIT P0, [R0+URZ+0x38850], R7 ;  /* 0x03885007000075a7 */ /* 0x0022a4000800017f */
[----:B--2---:R-:W-:Y:S05]  /*17050*/  @!P0 NANOSLEEP.SYNCS 0x989680 ;  /* 0x009896800000895d */ /* 0x004fea0003900000 */
[----:B------:R-:W2:Y:S02]  /*17060*/  @!P0 SYNCS.PHASECHK.TRANS64 P0, [R0+URZ+0x38850], R7 ;  /* 0x03885007000085a7 */ /* 0x000ea4000800007f */
[----:B--2---:R-:W-:Y:S05]  /*17070*/  @!P0 BRA `(.L_x_207) ;  /* 0xfffffffc00f08947 */ /* 0x004fea000383ffff */
[----:B------:R-:W-:Y:S05]  /*17080*/  BRA `(.L_x_206) ;  /* 0xffffff30002c7947 */ /* 0x000fea000383ffff */
.L_x_252:
[----:B------:R-:W2:Y:S01]  /*17090*/  S2R R4, SR_TID.X ;  /* 0x0000000000047919 */ /* 0x000ea20000002100 */
[----:B------:R-:W-:Y:S01]  /*170a0*/  BSSY B0, `(.L_x_365) ;  /* 0x000000a000007945 */ /* 0x000fe20003800000 */
[----:B------:R-:W-:Y:S02]  /*170b0*/  IMAD.MOV.U32 R12, RZ, RZ, RZ ;  /* 0x000000ffff0c7224 */ /* 0x000fe400078e00ff */
[----:B0-----:R-:W-:Y:S02]  /*170c0*/  IMAD.MOV.U32 R11, RZ, RZ, 0x1f ;  /* 0x0000001fff0b7424 */ /* 0x001fe400078e00ff */
[----:B------:R-:W-:Y:S01]  /*170d0*/  IMAD.MOV.U32 R15, RZ, RZ, -0x1 ;  /* 0xffffffffff0f7424 */ /* 0x000fe200078e00ff */
[----:B--2---:R-:W-:-:S04]  /*170e0*/  SHF.R.U32.HI R4, RZ, 0x5, R4 ;  /* 0x00000005ff047819 */ /* 0x004fc80000011604 */
[----:B------:R-:W-:-:S05]  /*170f0*/  LOP3.LUT R4, R4, 0x3, RZ, 0xc0, !PT ;  /* 0x0000000304047812 */ /* 0x000fca00078ec0ff */
[----:B------:R-:W-:-:S07]  /*17100*/  IMAD.MOV.U32 R13, RZ, RZ, R4 ;  /* 0x000000ffff0d7224 */ /* 0x000fce00078e0004 */
[----:B-1----:R-:W-:Y:S05]  /*17110*/  WARPSYNC.COLLECTIVE R15, `(.L_x_366) ;  /* 0x000000000f087348 */ /* 0x002fea0003c00000 */
[----:B------:R0:W2:Y:S02]  /*17120*/  SHFL.IDX P6, R14, R13, R12, R11 ;  /* 0x0000000c0d0e7389 */ /* 0x0000a400000c000b */
[----:B012---:R-:W-:Y:S01]  /*17130*/  ENDCOLLECTIVE ;  /* 0x000000000000791b */ /* 0x007fe20003800000 */
.L_x_366:
[----:B------:R-:W-:Y:S05]  /*17140*/  BSYNC B0 ;  /* 0x0000000000007941 */ /* 0x000fea0003800000 */
.L_x_365:
[----:B------:R-:W-:Y:S05]  /*17150*/  BRA `(.L_x_367) ;  /* 0xffffffa400847947 */ /* 0x000fea000383ffff */
.L_x_254:
[----:B------:R-:W-:Y:S01]  /*17160*/  BSSY B0, `(.L_x_368) ;  /* 0x0000006000007945 */ /* 0x000fe20003800000 */
[----:B------:R-:W-:-:S07]  /*17170*/  IMAD.MOV.U32 R15, RZ, RZ, -0x1 ;  /* 0xffffffffff0f7424 */ /* 0x000fce00078e00ff */
[----:B01--4-:R-:W-:Y:S05]  /*17180*/  WARPSYNC.COLLECTIVE R15, `(.L_x_369) ;  /* 0x000000000f0c7348 */ /* 0x013fea0003c00000 */
[----:B------:R-:W-:Y:S02]  /*17190*/  ELECT P6, UR62, PT ;  /* 0x00000000003e782f */ /* 0x000fe400038c0000 */
[----:B------:R-:W-:Y:S01]  /*171a0*/  MOV R14, UR62 ;  /* 0x0000003e000e7c02 */ /* 0x000fe20008000f00 */
[----:B01--4-:R-:W-:Y:S10]  /*171b0*/  ENDCOLLECTIVE ;  /* 0x000000000000791b */ /* 0x013ff40003800000 */
.L_x_369:
[----:B------:R-:W-:Y:S05]  /*171c0*/  BSYNC B0 ;  /* 0x0000000000007941 */ /* 0x000fea0003800000 */
.L_x_368:
[----:B------:R-:W-:Y:S05]  /*171d0*/  BRA `(.L_x_370) ;  /* 0xffffffa400887947 */ /* 0x000fea000383ffff */
.L_x_256:
[----:B--2---:R2:W3:Y:S02]  /*171e0*/  SYNCS.PHASECHK.TRANS64.TRYWAIT P0, [R0+URZ+0x38840], R2 ;  /* 0x03884002000075a7 */ /* 0x0044e4000800017f */
[----:B---3--:R-:W-:Y:S05]  /*171f0*/  @!P0 NANOSLEEP.SYNCS 0x989680 ;  /* 0x009896800000895d */ /* 0x008fea0003900000 */
[----:B------:R-:W3:Y:S02]  /*17200*/  @!P0 SYNCS.PHASECHK.TRANS64 P0, [R0+URZ+0x38840], R2 ;  /* 0x03884002000085a7 */ /* 0x000ee4000800007f */
[----:B---3--:R-:W-:Y:S05]  /*17210*/  @!P0 BRA `(.L_x_256) ;  /* 0xfffffffc00f08947 */ /* 0x008fea000383ffff */
[----:B------:R-:W-:Y:S05]  /*17220*/  BRA `(.L_x_371) ;  /* 0xffffffa400ec7947 */ /* 0x000fea000383ffff */
.L_x_260:
[----:B------:R-:W2:Y:S01]  /*17230*/  LDL.LU R11, [R1+0x40] ;  /* 0x00004000010b7983 */ /* 0x000ea20000300800 */
[----:B------:R-:W-:Y:S02]  /*17240*/  IMAD.MOV.U32 R13, RZ, RZ, R3 ;  /* 0x000000ffff0d7224 */ /* 0x000fe400078e0003 */
[----:B------:R-:W-:Y:S01]  /*17250*/  IMAD.MOV.U32 R12, RZ, RZ, RZ ;  /* 0x000000ffff0c7224 */ /* 0x000fe200078e00ff */
[----:B------:R-:W0:Y:S01]  /*17260*/  S2R R7, SR_TID.X ;  /* 0x0000000000077919 */ /* 0x000e220000002100 */
[----:B------:R-:W-:Y:S01]  /*17270*/  IMAD.MOV.U32 R15, RZ, RZ, -0x1 ;  /* 0xffffffffff0f7424 */ /* 0x000fe200078e00ff */
[----:B0-----:R-:W-:-:S04]  /*17280*/  LOP3.LUT R7, R7, 0x7f, RZ, 0xc0, !PT ;  /* 0x0000007f07077812 */ /* 0x001fc800078ec0ff */
[----:B------:R-:W-:-:S05]  /*17290*/  SHF.R.U32.HI R0, RZ, 0x3, R7 ;  /* 0x00000003ff007819 */ /* 0x000fca0000011607 */
[----:B------:R-:W-:-:S04]  /*172a0*/  IMAD.IADD R0, R0, 0x1, R5 ;  /* 0x0000000100007824 */ /* 0x000fc800078e0205 */
[----:B------:R-:W-:Y:S02]  /*172b0*/  VIADD R5, R0, 0x10 ;  /* 0x0000001000057836 */ /* 0x000fe40000000000 */
[----:B--2---:R-:W-:Y:S02]  /*172c0*/  IMAD R2, R11, R8, RZ ;  /* 0x000000080b027224 */ /* 0x004fe400078e02ff */
[----:B------:R-:W-:-:S03]  /*172d0*/  IMAD.MOV.U32 R11, RZ, RZ, 0x181f ;  /* 0x0000181fff0b7424 */ /* 0x000fc600078e00ff */
[----:B------:R-:W-:-:S13]  /*172e0*/  ISETP.GE.AND P5, PT, R0, R2, PT ;  /* 0x000000020000720c */ /* 0x000fda0003fa6270 */
[----:B-----5:R-:W-:Y:S05]  /*172f0*/  WARPSYNC.COLLECTIVE R15, `(.L_x_372) ;  /* 0x000000000f087348 */ /* 0x020fea0003c00000 */
[----:B------:R0:W1:Y:S02]  /*17300*/  SHFL.IDX P6, R14, R13, R12, R11 ;  /* 0x0000000c0d0e7389 */ /* 0x00006400000c000b */
[----:B01---5:R-:W-:Y:S01]  /*17310*/  ENDCOLLECTIVE ;  /* 0x000000000000791b */ /* 0x023fe20003800000 */
.L_x_372:
[----:B------:R-:W-:Y:S02]  /*17320*/  IMAD.MOV.U32 R13, RZ, RZ, R4 ;  /* 0x000000ffff0d7224 */ /* 0x000fe400078e0004 */
[----:B------:R-:W-:-:S07]  /*17330*/  IMAD.MOV.U32 R6, RZ, RZ, R14 ;  /* 0x000000ffff067224 */ /* 0x000fce00078e000e */
[----:B------:R-:W-:Y:S05]  /*17340*/  WARPSYNC.COLLECTIVE R15, `(.L_x_373) ;  /* 0x000000000f087348 */ /* 0x000fea0003c00000 */
[----:B------:R0:W1:Y:S02]  /*17350*/  SHFL.IDX P6, R14, R13, R12, R11 ;  /* 0x0000000c0d0e7389 */ /* 0x00006400000c000b */
[----:B01----:R-:W-:Y:S01]  /*17360*/  ENDCOLLECTIVE ;  /* 0x000000000000791b */ /* 0x003fe20003800000 */
.L_x_373:
[----:B------:R-:W-:Y:S01]  /*17370*/  ULDC.64 UR4, c[0x0][0x208] ;  /* 0x0000820000047ab9 */ /* 0x000fe20000000a00 */
[----:B------:R-:W-:Y:S02]  /*17380*/  IMAD.MOV.U32 R13, RZ, RZ, R3 ;  /* 0x000000ffff0d7224 */ /* 0x000fe400078e0003 */
[----:B------:R-:W-:Y:S02]  /*17390*/  IMAD.MOV.U32 R12, RZ, RZ, 0x1 ;  /* 0x00000001ff0c7424 */ /* 0x000fe400078e00ff */
[----:B------:R-:W-:-:S05]  /*173a0*/  IMAD.MOV.U32 R7, RZ, RZ, R14 ;  /* 0x000000ffff077224 */ /* 0x000fca00078e000e */
[----:B------:R-:W-:-:S05]  /*173b0*/  @!P5 LEA R7, P4, R10, R7, 0x1 ;  /* 0x000000070a07d211 */ /* 0x000fca00078808ff */
[----:B------:R-:W-:-:S05]  /*173c0*/  @!P5 IMAD.X R6, RZ, RZ, R6, P4 ;  /* 0x000000ffff06d224 */ /* 0x000fca00020e0606 */
[----:B------:R-:W-:-:S04]  /*173d0*/  @!P5 LOP3.LUT R7, R7, R6, RZ, 0x3c, !PT ;  /* 0x000000060707d212 */ /* 0x000fc800078e3cff */
[----:B------:R-:W-:-:S04]  /*173e0*/  @!P5 LOP3.LUT R6, R7, R6, RZ, 0x3c, !PT ;  /* 0x000000060706d212 */ /* 0x000fc800078e3cff */
[----:B------:R-:W-:-:S05]  /*173f0*/  @!P5 LOP3.LUT R7, R7, R6, RZ, 0x3c, !PT ;  /* 0x000000060707d212 */ /* 0x000fca00078e3cff */
        /* <DEDUP_REMOVED lines=11> */
.L_x_374:
[----:B------:R-:W-:Y:S02]  /*174b0*/  IMAD.MOV.U32 R13, RZ, RZ, R4 ;  /* 0x000000ffff0d7224 */ /* 0x000fe400078e0004 */
[----:B------:R-:W-:-:S07]  /*174c0*/  IMAD.MOV.U32 R6, RZ, RZ, R14 ;  /* 0x000000ffff067224 */ /* 0x000fce00078e000e */
[----:B------:R-:W-:Y:S05]  /*174d0*/  WARPSYNC.COLLECTIVE R15, `(.L_x_375) ;  /* 0x000000000f087348 */ /* 0x000fea0003c00000 */
[----:B------:R0:W1:Y:S02]  /*174e0*/  SHFL.IDX P6, R14, R13, R12, R11 ;  /* 0x0000000c0d0e7389 */ /* 0x00006400000c000b */
[----:B01----:R-:W-:Y:S01]  /*174f0*/  ENDCOLLECTIVE ;  /* 0x000000000000791b */ /* 0x003fe20003800000 */
.L_x_375:
[----:B------:R-:W-:Y:S01]  /*17500*/  ULDC.64 UR4, c[0x0][0x208] ;  /* 0x0000820000047ab9 */ /* 0x000fe20000000a00 */
[----:B------:R-:W-:Y:S02]  /*17510*/  IMAD.MOV.U32 R13, RZ, RZ, R3 ;  /* 0x000000ffff0d7224 */ /* 0x000fe400078e0003 */
[----:B------:R-:W-:Y:S02]  /*17520*/  IMAD.MOV.U32 R12, RZ, RZ, 0x2 ;  /* 0x00000002ff0c7424 */ /* 0x000fe400078e00ff */
[----:B------:R-:W-:-:S05]  /*17530*/  IMAD.MOV.U32 R5, RZ, RZ, R14 ;  /* 0x000000ffff057224 */ /* 0x000fca00078e000e */
[----:B------:R-:W-:-:S05]  /*17540*/  @!P5 LEA R5, P4, R10, R5, 0x1 ;  /* 0x000000050a05d211 */ /* 0x000fca00078808ff */
[----:B------:R-:W-:-:S04]  /*17550*/  @!P5 IMAD.X R6, RZ, RZ, R6, P4 ;  /* 0x000000ffff06d224 */ /* 0x000fc800020e0606 */
[----:B------:R-:W-:Y:S02]  /*17560*/  @!P5 IMAD.MOV.U32 R7, RZ, RZ, R6 ;  /* 0x000000ffff07d224 */ /* 0x000fe400078e0006 */
[----:B------:R-:W-:Y:S02]  /*17570*/  @!P5 IMAD.MOV.U32 R6, RZ, RZ, R5 ;  /* 0x000000ffff06d224 */ /* 0x000fe400078e0005 */
[----:B------:R-:W-:-:S03]  /*17580*/  VIADD R5, R0, 0x20 ;  /* 0x0000002000057836 */ /* 0x000fc60000000000 */
        /* <DEDUP_REMOVED lines=11> */
.L_x_376:
[----:B------:R-:W-:Y:S02]  /*17640*/  IMAD.MOV.U32 R13, RZ, RZ, R4 ;  /* 0x000000ffff0d7224 */ /* 0x000fe400078e0004 */
[----:B------:R-:W-:-:S07]  /*17650*/  IMAD.MOV.U32 R6, RZ, RZ, R14 ;  /* 0x000000ffff067224 */ /* 0x000fce00078e000e */
[----:B------:R-:W-:Y:S05]  /*17660*/  WARPSYNC.COLLECTIVE R15, `(.L_x_377) ;  /* 0x000000000f087348 */ /* 0x000fea0003c00000 */
[----:B------:R0:W1:Y:S02]  /*17670*/  SHFL.IDX P6, R14, R13, R12, R11 ;  /* 0x0000000c0d0e7389 */ /* 0x00006400000c000b */
[----:B01----:R-:W-:Y:S01]  /*17680*/  ENDCOLLECTIVE ;  /* 0x000000000000791b */ /* 0x003fe20003800000 */
.L_x_377:
        /* <DEDUP_REMOVED lines=20> */
.L_x_378:
[----:B------:R-:W-:Y:S02]  /*177d0*/  IMAD.MOV.U32 R13, RZ, RZ, R4 ;  /* 0x000000ffff0d7224 */ /* 0x000fe400078e0004 */
[----:B------:R-:W-:-:S07]  /*177e0*/  IMAD.MOV.U32 R6, RZ, RZ, R14 ;  /* 0x000000ffff067224 */ /* 0x000fce00078e000e */
[----:B------:R-:W-:Y:S05]  /*177f0*/  WARPSYNC.COLLECTIVE R15, `(.L_x_379) ;  /* 0x000000000f087348 */ /* 0x000fea0003c00000 */
[----:B------:R0:W1:Y:S02]  /*17800*/  SHFL.IDX P6, R14, R13, R12, R11 ;  /* 0x0000000c0d0e7389 */ /* 0x00006400000c000b */
[----:B01----:R-:W-:Y:S01]  /*17810*/  ENDCOLLECTIVE ;  /* 0x000000000000791b */ /* 0x003fe20003800000 */
.L_x_379:
        /* <DEDUP_REMOVED lines=20> */
.L_x_380:
[----:B------:R-:W-:Y:S02]  /*17960*/  IMAD.MOV.U32 R13, RZ, RZ, R4 ;  /* 0x000000ffff0d7224 */ /* 0x000fe400078e0004 */
[----:B------:R-:W-:-:S07]  /*17970*/  IMAD.MOV.U32 R6, RZ, RZ, R14 ;  /* 0x000000ffff067224 */ /* 0x000fce00078e000e */
[----:B------:R-:W-:Y:S05]  /*17980*/  WARPSYNC.COLLECTIVE R15, `(.L_x_381) ;  /* 0x000000000f087348 */ /* 0x000fea0003c00000 */
[----:B------:R0:W1:Y:S02]  /*17990*/  SHFL.IDX P6, R14, R13, R12, R11 ;  /* 0x0000000c0d0e7389 */ /* 0x00006400000c000b */
[----:B01----:R-:W-:Y:S01]  /*179a0*/  ENDCOLLECTIVE ;  /* 0x000000000000791b */ /* 0x003fe20003800000 */
.L_x_381:
        /* <DEDUP_REMOVED lines=20> */
.L_x_382:
[----:B------:R-:W-:Y:S02]  /*17af0*/  IMAD.MOV.U32 R13, RZ, RZ, R4 ;  /* 0x000000ffff0d7224 */ /* 0x000fe400078e0004 */
[----:B------:R-:W-:-:S07]  /*17b00*/  IMAD.MOV.U32 R6, RZ, RZ, R14 ;  /* 0x000000ffff067224 */ /* 0x000fce00078e000e */
[----:B------:R-:W-:Y:S05]  /*17b10*/  WARPSYNC.COLLECTIVE R15, `(.L_x_383) ;  /* 0x000000000f087348 */ /* 0x000fea0003c00000 */
[----:B------:R0:W1:Y:S02]  /*17b20*/  SHFL.IDX P6, R14, R13, R12, R11 ;  /* 0x0000000c0d0e7389 */ /* 0x00006400000c000b */
[----:B01----:R-:W-:Y:S01]  /*17b30*/  ENDCOLLECTIVE ;  /* 0x000000000000791b */ /* 0x003fe20003800000 */
.L_x_383:
[----:B------:R-:W-:Y:S01]  /*17b40*/  ULDC.64 UR4, c[0x0][0x208] ;  /* 0x0000820000047ab9 */ /* 0x000fe20000000a00 */
[----:B------:R-:W-:Y:S02]  /*17b50*/  IMAD.MOV.U32 R13, RZ, RZ, R3 ;  /* 0x000000ffff0d7224 */ /* 0x000fe400078e0003 */
[----:B------:R-:W-:Y:S02]  /*17b60*/  IMAD.MOV.U32 R12, RZ, RZ, 0x6 ;  /* 0x00000006ff0c7424 */ /* 0x000fe400078e00ff */
[----:B------:R-:W-:-:S05]  /*17b70*/  IMAD.MOV.U32 R5, RZ, RZ, R14 ;  /* 0x000000ffff057224 */ /* 0x000fca00078e000e */
[----:B------:R-:W-:-:S05]  /*17b80*/  @!P5 LEA R5, P4, R10, R5, 0x1 ;  /* 0x000000050a05d211 */ /* 0x000fca00078808ff */
[----:B------:R-:W-:-:S04]  /*17b90*/  @!P5 IMAD.X R6, RZ, RZ, R6, P4 ;  /* 0x000000ffff06d224 */ /* 0x000fc800020e0606 */
[----:B------:R-:W-:Y:S02]  /*17ba0*/  @!P5 IMAD.MOV.U32 R7, RZ, RZ, R6 ;  /* 0x000000ffff07d224 */ /* 0x000fe400078e0006 */
[----:B------:R-:W-:-:S05]  /*17bb0*/  @!P5 IMAD.MOV.U32 R6, RZ, RZ, R5 ;  /* 0x000000ffff06d224 */ /* 0x000fca00078e0005 */
        /* <DEDUP_REMOVED lines=10> */
.L_x_384:
[----:B------:R-:W-:-:S05]  /*17c60*/  VIADD R7, R0, 0x60 ;  /* 0x0000006000077836 */ /* 0x000fca0000000000 */
[----:B------:R-:W-:Y:S01]  /*17c70*/  ISETP.GE.AND P5, PT, R7, R2, PT ;  /* 0x000000020700720c */ /* 0x000fe20003fa6270 */
[----:B------:R-:W-:Y:S02]  /*17c80*/  IMAD.MOV.U32 R13, RZ, RZ, R4 ;  /* 0x000000ffff0d7224 */ /* 0x000fe400078e0004 */
[----:B------:R-:W-:-:S10]  /*17c90*/  IMAD.MOV.U32 R8, RZ, RZ, R14 ;  /* 0x000000ffff087224 */ /* 0x000fd400078e000e */
[----:B------:R-:W-:Y:S05]  /*17ca0*/  WARPSYNC.COLLECTIVE R15, `(.L_x_385) ;  /* 0x000000000f087348 */ /* 0x000fea0003c00000 */
[----:B------:R0:W1:Y:S02]  /*17cb0*/  SHFL.IDX P6, R14, R13, R12, R11 ;  /* 0x0000000c0d0e7389 */ /* 0x00006400000c000b */
[----:B01----:R-:W-:Y:S01]  /*17cc0*/  ENDCOLLECTIVE ;  /* 0x000000000000791b */ /* 0x003fe20003800000 */
.L_x_385:
        /* <DEDUP_REMOVED lines=18> */
.L_x_386:
[----:B------:R-:W-:Y:S02]  /*17df0*/  IMAD.MOV.U32 R13, RZ, RZ, R4 ;  /* 0x000000ffff0d7224 */ /* 0x000fe400078e0004 */
[----:B------:R-:W-:-:S07]  /*17e00*/  IMAD.MOV.U32 R5, RZ, RZ, R14 ;  /* 0x000000ffff057224 */ /* 0x000fce00078e000e */
[----:B------:R-:W-:Y:S05]  /*17e10*/  WARPSYNC.COLLECTIVE R15, `(.L_x_387) ;  /* 0x000000000f087348 */ /* 0x000fea0003c00000 */
[----:B------:R0:W1:Y:S02]  /*17e20*/  SHFL.IDX P6, R14, R13, R12, R11 ;  /* 0x0000000c0d0e7389 */ /* 0x00006400000c000b */
[----:B01----:R-:W-:Y:S01]  /*17e30*/  ENDCOLLECTIVE ;  /* 0x000000000000791b */ /* 0x003fe20003800000 */
.L_x_387:
[----:B------:R-:W-:Y:S01]  /*17e40*/  IMAD.MOV.U32 R3, RZ, RZ, R14 ;  /* 0x000000ffff037224 */ /* 0x000fe200078e000e */
[----:B------:R-:W-:Y:S06]  /*17e50*/  BRA `(.L_x_388) ;  /* 0xffffffa800b87947 */ /* 0x000fec000383ffff */
.L_x_265:
[----:B0-----:R0:W3:Y:S02]  /*17e60*/  SYNCS.PHASECHK.TRANS64.TRYWAIT P0, [R18+URZ+0x38820], R0 ;  /* 0x03882000120075a7 */ /* 0x0010e4000800017f */
[----:B---3--:R-:W-:Y:S05]  /*17e70*/  @!P0 NANOSLEEP.SYNCS 0x989680 ;  /* 0x009896800000895d */ /* 0x008fea0003900000 */
[----:B------:R-:W3:Y:S02]  /*17e80*/  @!P0 SYNCS.PHASECHK.TRANS64 P0, [R18+URZ+0x38820], R0 ;  /* 0x03882000120085a7 */ /* 0x000ee4000800007f */
[----:B---3--:R-:W-:Y:S05]  /*17e90*/  @!P0 BRA `(.L_x_265) ;  /* 0xfffffffc00f08947 */ /* 0x008fea000383ffff */
[----:B------:R-:W-:Y:S05]  /*17ea0*/  BRA `(.L_x_389) ;  /* 0xffffffac00347947 */ /* 0x000fea000383ffff */
.L_x_274:
[----:B-1----:R1:W2:Y:S02]  /*17eb0*/  SYNCS.PHASECHK.TRANS64.TRYWAIT P0, [R3+URZ+0x38840], R2 ;  /* 0x03884002030075a7 */ /* 0x0022a4000800017f */
[----:B--2---:R-:W-:Y:S05]  /*17ec0*/  @!P0 NANOSLEEP.SYNCS 0x989680 ;  /* 0x009896800000895d */ /* 0x004fea0003900000 */
[----:B------:R-:W2:Y:S02]  /*17ed0*/  @!P0 SYNCS.PHASECHK.TRANS64 P0, [R3+URZ+0x38840], R2 ;  /* 0x03884002030085a7 */ /* 0x000ea4000800007f */
[----:B--2---:R-:W-:Y:S05]  /*17ee0*/  @!P0 BRA `(.L_x_274) ;  /* 0xfffffffc00f08947 */ /* 0x004fea000383ffff */
[----:B------:R-:W-:Y:S05]  /*17ef0*/  BRA `(.L_x_390) ;  /* 0xffffffb000147947 */ /* 0x000fea000383ffff */
.L_x_282:
[----:B0-----:R0:W1:Y:S02]  /*17f00*/  SYNCS.PHASECHK.TRANS64.TRYWAIT P0, [R3+URZ+0x60], R2 ;  /* 0x00006002030075a7 */ /* 0x001064000800017f */
[----:B-1----:R-:W-:Y:S05]  /*17f10*/  @!P0 NANOSLEEP.SYNCS 0x989680 ;  /* 0x009896800000895d */ /* 0x002fea0003900000 */
[----:B------:R-:W1:Y:S02]  /*17f20*/  @!P0 SYNCS.PHASECHK.TRANS64 P0, [R3+URZ+0x60], R2 ;  /* 0x00006002030085a7 */ /* 0x000e64000800007f */
[----:B-1----:R-:W-:Y:S05]  /*17f30*/  @!P0 BRA `(.L_x_282) ;  /* 0xfffffffc00f08947 */ /* 0x002fea000383ffff */
[----:B------:R-:W-:Y:S05]  /*17f40*/  BRA `(.L_x_391) ;  /* 0xffffffb400687947 */ /* 0x000fea000383ffff */
.L_x_293:
[----:B-1----:R1:W2:Y:S02]  /*17f50*/  SYNCS.PHASECHK.TRANS64.TRYWAIT P0, [R3+URZ+0x38840], R2 ;  /* 0x03884002030075a7 */ /* 0x0022a4000800017f */
[----:B--2---:R-:W-:Y:S05]  /*17f60*/  @!P0 NANOSLEEP.SYNCS 0x989680 ;  /* 0x009896800000895d */ /* 0x004fea0003900000 */
[----:B------:R-:W2:Y:S02]  /*17f70*/  @!P0 SYNCS.PHASECHK.TRANS64 P0, [R3+URZ+0x38840], R2 ;  /* 0x03884002030085a7 */ /* 0x000ea4000800007f */
[----:B--2---:R-:W-:Y:S05]  /*17f80*/  @!P0 BRA `(.L_x_293) ;  /* 0xfffffffc00f08947 */ /* 0x004fea000383ffff */
[----:B------:R-:W-:Y:S05]  /*17f90*/  BRA `(.L_x_392) ;  /* 0xffffffbc00747947 */ /* 0x000fea000383ffff */
.L_x_301:
[----:B0-----:R0:W1:Y:S02]  /*17fa0*/  SYNCS.PHASECHK.TRANS64.TRYWAIT P0, [R2+URZ+0x60], R3 ;  /* 0x00006003020075a7 */ /* 0x001064000800017f */
[----:B-1----:R-:W-:Y:S05]  /*17fb0*/  @!P0 NANOSLEEP.SYNCS 0x989680 ;  /* 0x009896800000895d */ /* 0x002fea0003900000 */
[----:B------:R-:W1:Y:S02]  /*17fc0*/  @!P0 SYNCS.PHASECHK.TRANS64 P0, [R2+URZ+0x60], R3 ;  /* 0x00006003020085a7 */ /* 0x000e64000800007f */
[----:B-1----:R-:W-:Y:S05]  /*17fd0*/  @!P0 BRA `(.L_x_301) ;  /* 0xfffffffc00f08947 */ /* 0x002fea000383ffff */
[----:B------:R-:W-:Y:S05]  /*17fe0*/  BRA `(.L_x_393) ;  /* 0xffffffc000c87947 */ /* 0x000fea000383ffff */
.L_x_312:
[----:B--2---:R2:W3:Y:S02]  /*17ff0*/  SYNCS.PHASECHK.TRANS64.TRYWAIT P0, [R2+URZ+0x38840], R3 ;  /* 0x03884003020075a7 */ /* 0x0044e4000800017f */
[----:B---3--:R-:W-:Y:S05]  /*18000*/  @!P0 NANOSLEEP.SYNCS 0x989680 ;  /* 0x009896800000895d */ /* 0x008fea0003900000 */
[----:B------:R-:W3:Y:S02]  /*18010*/  @!P0 SYNCS.PHASECHK.TRANS64 P0, [R2+URZ+0x38840], R3 ;  /* 0x03884003020085a7 */ /* 0x000ee4000800007f */
[----:B---3--:R-:W-:Y:S05]  /*18020*/  @!P0 BRA `(.L_x_312) ;  /* 0xfffffffc00f08947 */ /* 0x008fea000383ffff */
[----:B------:R-:W-:Y:S05]  /*18030*/  BRA `(.L_x_394) ;  /* 0xffffffc800a47947 */ /* 0x000fea000383ffff */
.L_x_320:
[----:B0-----:R0:W1:Y:S02]  /*18040*/  SYNCS.PHASECHK.TRANS64.TRYWAIT P0, [R2+URZ+0x60], R5 ;  /* 0x00006005020075a7 */ /* 0x001064000800017f */
[----:B-1----:R-:W-:Y:S05]  /*18050*/  @!P0 NANOSLEEP.SYNCS 0x989680 ;  /* 0x009896800000895d */ /* 0x002fea0003900000 */
[----:B------:R-:W1:Y:S02]  /*18060*/  @!P0 SYNCS.PHASECHK.TRANS64 P0, [R2+URZ+0x60], R5 ;  /* 0x00006005020085a7 */ /* 0x000e64000800007f */
[----:B-1----:R-:W-:Y:S05]  /*18070*/  @!P0 BRA `(.L_x_320) ;  /* 0xfffffffc00f08947 */ /* 0x002fea000383ffff */
[----:B------:R-:W-:Y:S05]  /*18080*/  BRA `(.L_x_395) ;  /* 0xffffffcc00f87947 */ /* 0x000fea000383ffff */
.L_x_333:
[----:B--2---:R2:W3:Y:S02]  /*18090*/  SYNCS.PHASECHK.TRANS64.TRYWAIT P0, [R0+URZ+0x38860], R2 ;  /* 0x03886002000075a7 */ /* 0x0044e4000800017f */
[----:B---3--:R-:W-:Y:S05]  /*180a0*/  @!P0 NANOSLEEP.SYNCS 0x989680 ;  /* 0x009896800000895d */ /* 0x008fea0003900000 */
[----:B------:R-:W3:Y:S02]  /*180b0*/  @!P0 SYNCS.PHASECHK.TRANS64 P0, [R0+URZ+0x38860], R2 ;  /* 0x03886002000085a7 */ /* 0x000ee4000800007f */
[----:B---3--:R-:W-:Y:S05]  /*180c0*/  @!P0 BRA `(.L_x_333) ;  /* 0xfffffffc00f08947 */ /* 0x008fea000383ffff */
[----:B------:R-:W-:Y:S05]  /*180d0*/  BRA `(.L_x_396) ;  /* 0xffffffd400c07947 */ /* 0x000fea000383ffff */
.L_x_342:
[----:B------:R-:W4:Y:S01]  /*180e0*/  LDL R3, [R1] ;  /* 0x0000000001037983 */ /* 0x000f220000100800 */
[----:B------:R-:W-:Y:S01]  /*180f0*/  BSSY B0, `(.L_x_397) ;  /* 0x0000008000007945 */ /* 0x000fe20003800000 */
[----:B0-----:R-:W-:Y:S02]  /*18100*/  IMAD.MOV.U32 R12, RZ, RZ, RZ ;  /* 0x000000ffff0c7224 */ /* 0x001fe400078e00ff */
[----:B------:R-:W-:Y:S02]  /*18110*/  IMAD.MOV.U32 R11, RZ, RZ, 0x1f ;  /* 0x0000001fff0b7424 */ /* 0x000fe400078e00ff */
[----:B------:R-:W-:Y:S02]  /*18120*/  IMAD.MOV.U32 R15, RZ, RZ, -0x1 ;  /* 0xffffffffff0f7424 */ /* 0x000fe400078e00ff */
[----:B----4-:R-:W-:-:S07]  /*18130*/  IMAD.MOV.U32 R13, RZ, RZ, R3 ;  /* 0x000000ffff0d7224 */ /* 0x010fce00078e0003 */
[----:B-123--:R-:W-:Y:S05]  /*18140*/  WARPSYNC.COLLECTIVE R15, `(.L_x_398) ;  /* 0x000000000f087348 */ /* 0x00efea0003c00000 */
[----:B------:R0:W4:Y:S02]  /*18150*/  SHFL.IDX P6, R14, R13, R12, R11 ;  /* 0x0000000c0d0e7389 */ /* 0x00012400000c000b */
[----:B01234-:R-:W-:Y:S01]  /*18160*/  ENDCOLLECTIVE ;  /* 0x000000000000791b */ /* 0x01ffe20003800000 */
.L_x_398:
[----:B------:R-:W-:Y:S05]  /*18170*/  BSYNC B0 ;  /* 0x0000000000007941 */ /* 0x000fea0003800000 */
.L_x_397:
[----:B------:R0:W5:Y:S01]  /*18180*/  LDL R2, [R1+0xc] ;  /* 0x00000c0001027983 */ /* 0x0001620000100800 */
[----:B------:R-:W-:Y:S02]  /*18190*/  IMAD.MOV.U32 R13, RZ, RZ, R3 ;  /* 0x000000ffff0d7224 */ /* 0x000fe400078e0003 */
[----:B------:R-:W-:Y:S02]  /*181a0*/  IMAD.MOV.U32 R12, RZ, RZ, 0x1 ;  /* 0x00000001ff0c7424 */ /* 0x000fe400078e00ff */
[----:B------:R-:W-:Y:S02]  /*181b0*/  IMAD.MOV.U32 R11, RZ, RZ, 0x1f ;  /* 0x0000001fff0b7424 */ /* 0x000fe400078e00ff */
[----:B------:R-:W-:Y:S02]  /*181c0*/  IMAD.MOV.U32 R15, RZ, RZ, -0x1 ;  /* 0xffffffffff0f7424 */ /* 0x000fe400078e00ff */
[----:B0-----:R-:W-:-:S07]  /*181d0*/  IMAD.MOV.U32 R0, RZ, RZ, R14 ;  /* 0x000000ffff007224 */ /* 0x001fce00078e000e */
[----:B-----5:R-:W-:Y:S05]  /*181e0*/  WARPSYNC.COLLECTIVE R15, `(.L_x_399) ;  /* 0x000000000f087348 */ /* 0x020fea0003c00000 */
[----:B------:R0:W1:Y:S02]  /*181f0*/  SHFL.IDX P6, R14, R13, R12, R11 ;  /* 0x0000000c0d0e7389 */ /* 0x00006400000c000b */
[----:B01---5:R-:W-:Y:S01]  /*18200*/  ENDCOLLECTIVE ;  /* 0x000000000000791b */ /* 0x023fe20003800000 */
.L_x_399:
[----:B------:R-:W-:Y:S01]  /*18210*/  ULDC UR4, c[0x0][0xc3c] ;  /* 0x00030f0000047ab9 */ /* 0x000fe20000000800 */
[----:B------:R-:W-:Y:S01]  /*18220*/  ULDC.64 UR6, c[0x0][0x208] ;  /* 0x0000820000067ab9 */ /* 0x000fe20000000a00 */
[----:B------:R-:W-:Y:S02]  /*18230*/  IMAD.IADD R6, R2, 0x1, R16 ;  /* 0x0000000102067824 */ /* 0x000fe400078e0210 */
[----:B------:R-:W-:Y:S02]  /*18240*/  IMAD.MOV.U32 R11, RZ, RZ, RZ ;  /* 0x000000ffff0b7224 */ /* 0x000fe400078e00ff */
[----:B------:R-:W-:Y:S01]  /*18250*/  IMAD.MOV.U32 R8, RZ, RZ, R14 ;  /* 0x000000ffff087224 */ /* 0x000fe200078e000e */
[----:B------:R-:W-:-:S13]  /*18260*/  ISETP.GE.OR P1, PT, R6, UR4, !P0 ;  /* 0x0000000406007c0c */ /* 0x000fda000c726670 */
[----:B------:R-:W0:Y:S08]  /*18270*/  @!P1 LDC.64 R2, c[0x0][0xc80] ;  /* 0x00032000ff029b82 */ /* 0x000e300000000a00 */
[----:B------:R-:W1:Y:S01]  /*18280*/  @!P1 LDC.64 R4, c[0x0][0xc78] ;  /* 0x00031e00ff049b82 */ /* 0x000e620000000a00 */
[----:B0-----:R-:W-:-:S05]  /*18290*/  @!P1 IMAD.WIDE R2, R6, 0x4, R2 ;  /* 0x0000000406029825 */ /* 0x001fca00078e0202 */
[----:B------:R1:W2:Y:S02]  /*182a0*/  @!P1 LDG.E R7, desc[UR6][R2.64] ;  /* 0x0000000602079981 */ /* 0x0002a4000c1e1900 */
[----:B-1----:R-:W-:-:S06]  /*182b0*/  @!P1 IMAD.WIDE R2, R6, 0x4, R4 ;  /* 0x0000000406029825 */ /* 0x002fcc00078e0204 */
[----:B------:R-:W3:Y:S01]  /*182c0*/  @!P1 LDG.E R2, desc[UR6][R2.64] ;  /* 0x0000000602029981 */ /* 0x000ee2000c1e1900 */
[----:B------:R-:W-:Y:S01]  /*182d0*/  IMAD.MOV.U32 R6, RZ, RZ, RZ ;  /* 0x000000ffff067224 */ /* 0x000fe200078e00ff */
[C---:B------:R-:W-:Y:S01]  /*182e0*/  ISETP.GE.U32.AND P2, PT, R16.reuse, 0x2, PT ;  /* 0x000000021000780c */ /* 0x040fe20003f46070 */
[----:B------:R-:W-:Y:S01]  /*182f0*/  IMAD.MOV.U32 R4, RZ, RZ, RZ ;  /* 0x000000ffff047224 */ /* 0x000fe200078e00ff */
[C---:B------:R-:W-:Y:S02]  /*18300*/  ISETP.GE.U32.AND P3, PT, R16.reuse, 0x4, PT ;  /* 0x000000041000780c */ /* 0x040fe40003f66070 */
[C---:B------:R-:W-:Y:S02]  /*18310*/  ISETP.GE.U32.AND P4, PT, R16.reuse, 0x8, PT ;  /* 0x000000081000780c */ /* 0x040fe40003f86070 */
[----:B------:R-:W-:Y:S01]  /*18320*/  ISETP.GE.U32.AND P5, PT, R16, 0x10, PT ;  /* 0x000000101000780c */ /* 0x000fe20003fa6070 */
[----:B--2---:R-:W-:Y:S02]  /*18330*/  @!P1 IMAD.MOV.U32 R6, RZ, RZ, R7 ;  /* 0x000000ffff069224 */ /* 0x004fe400078e0007 */
[----:B------:R-:W-:-:S02]  /*18340*/  IMAD.MOV.U32 R7, RZ, RZ, RZ ;  /* 0x000000ffff077224 */ /* 0x000fc400078e00ff */
[----:B---3--:R-:W-:Y:S01]  /*18350*/  @!P1 IMAD.MOV.U32 R7, RZ, RZ, R2 ;  /* 0x000000ffff079224 */ /* 0x008fe200078e0002 */
[----:B------:R-:W-:-:S03]  /*18360*/  ISETP.NE.AND P1, PT, R16, RZ, PT ;  /* 0x000000ff1000720c */ /* 0x000fc60003f25270 */
[----:B------:R-:W-:-:S04]  /*18370*/  IMAD R2, R7, R6, RZ ;  /* 0x0000000607027224 */ /* 0x000fc800078e02ff */
[----:B------:R-:W-:-:S07]  /*18380*/  IMAD.MOV.U32 R13, RZ, RZ, R2 ;  /* 0x000000ffff0d7224 */ /* 0x000fce00078e0002 */
[----:B------:R-:W-:Y:S05]  /*18390*/  WARPSYNC.COLLECTIVE R15, `(.L_x_400) ;  /* 0x000000000f087348 */ /* 0x000fea0003c00000 */
[----:B------:R0:W1:Y:S02]  /*183a0*/  SHFL.UP P6, R14, R13, R12, R11 ;  /* 0x0400000c0d0e7389 */ /* 0x00006400000c000b */
[----:B01----:R-:W-:Y:S01]  /*183b0*/  ENDCOLLECTIVE ;  /* 0x000000000000791b */ /* 0x003fe20003800000 */
.L_x_400:
[----:B------:R-:W-:Y:S02]  /*183c0*/  IMAD.MOV.U32 R12, RZ, RZ, 0x2 ;  /* 0x00000002ff0c7424 */ /* 0x000fe400078e00ff */
[----:B------:R-:W-:-:S05]  /*183d0*/  IMAD.MOV.U32 R3, RZ, RZ, R14 ;  /* 0x000000ffff037224 */ /* 0x000fca00078e000e */
[----:B------:R-:W-:-:S05]  /*183e0*/  SEL R3, R3, RZ, P1 ;  /* 0x000000ff03037207 */ /* 0x000fca0000800000 */
[----:B------:R-:W-:-:S04]  /*183f0*/  IMAD.IADD R2, R2, 0x1, R3 ;  /* 0x0000000102027824 */ /* 0x000fc800078e0203 */
[----:B------:R-:W-:-:S07]  /*18400*/  IMAD.MOV.U32 R13, RZ, RZ, R2 ;  /* 0x000000ffff0d7224 */ /* 0x000fce00078e0002 */
[----:B------:R-:W-:Y:S05]  /*18410*/  WARPSYNC.COLLECTIVE R15, `(.L_x_401) ;  /* 0x000000000f087348 */ /* 0x000fea0003c00000 */
[----:B------:R0:W1:Y:S02]  /*18420*/  SHFL.UP P6, R14, R13, R12, R11 ;  /* 0x0400000c0d0e7389 */ /* 0x00006400000c000b */
[----:B01----:R-:W-:Y:S01]  /*18430*/  ENDCOLLECTIVE ;  /* 0x000000000000791b */ /* 0x003fe20003800000 */
.L_x_401:
        /* <DEDUP_REMOVED lines=8> */
.L_x_402:
        /* <DEDUP_REMOVED lines=8> */
.L_x_403:
        /* <DEDUP_REMOVED lines=8> */
.L_x_404:
[----:B------:R-:W-:Y:S02]  /*185c0*/  IMAD.MOV.U32 R12, RZ, RZ, 0x1f ;  /* 0x0000001fff0c7424 */ /* 0x000fe400078e00ff */
[----:B------:R-:W-:Y:S02]  /*185d0*/  IMAD.MOV.U32 R11, RZ, RZ, 0x1f ;  /* 0x0000001fff0b7424 */ /* 0x000fe400078e00ff */
[----:B------:R-:W-:-:S05]  /*185e0*/  IMAD.MOV.U32 R3, RZ, RZ, R14 ;  /* 0x000000ffff037224 */ /* 0x000fca00078e000e */
[----:B------:R-:W-:-:S05]  /*185f0*/  SEL R3, R3, RZ, P5 ;  /* 0x000000ff03037207 */ /* 0x000fca0002800000 */
[----:B------:R-:W-:-:S04]  /*18600*/  IMAD.IADD R2, R2, 0x1, R3 ;  /* 0x0000000102027824 */ /* 0x000fc800078e0203 */
[----:B------:R-:W-:-:S07]  /*18610*/  IMAD.MOV.U32 R13, RZ, RZ, R2 ;  /* 0x000000ffff0d7224 */ /* 0x000fce00078e0002 */
[----:B------:R-:W-:Y:S05]  /*18620*/  WARPSYNC.COLLECTIVE R15, `(.L_x_405) ;  /* 0x000000000f087348 */ /* 0x000fea0003c00000 */
[----:B------:R0:W1:Y:S02]  /*18630*/  SHFL.IDX P6, R14, R13, R12, R11 ;  /* 0x0000000c0d0e7389 */ /* 0x00006400000c000b */
[----:B01----:R-:W-:Y:S01]  /*18640*/  ENDCOLLECTIVE ;  /* 0x000000000000791b */ /* 0x003fe20003800000 */
.L_x_405:
[----:B------:R-:W-:Y:S01]  /*18650*/  IMAD.MOV.U32 R9, RZ, RZ, R14 ;  /* 0x000000ffff097224 */ /* 0x000fe200078e000e */
[----:B------:R-:W-:Y:S06]  /*18660*/  BRA `(.L_x_406) ;  /* 0xffffffd800ac7947 */ /* 0x000fec000383ffff */
.L_x_345:
[----:B------:R-:W-:Y:S01]  /*18670*/  BSSY B0, `(.L_x_407) ;  /* 0x0000008000007945 */ /* 0x000fe20003800000 */
[----:B------:R-:W-:Y:S02]  /*18680*/  IMAD.MOV.U32 R13, RZ, RZ, R2 ;  /* 0x000000ffff0d7224 */ /* 0x000fe400078e0002 */
[----:B0-----:R-:W-:Y:S02]  /*18690*/  IMAD.MOV.U32 R12, RZ, RZ, 0x1 ;  /* 0x00000001ff0c7424 */ /* 0x001fe400078e00ff */
[----:B------:R-:W-:Y:S02]  /*186a0*/  IMAD.MOV.U32 R11, RZ, RZ, RZ ;  /* 0x000000ffff0b7224 */ /* 0x000fe400078e00ff */
[----:B------:R-:W-:-:S07]  /*186b0*/  IMAD.MOV.U32 R15, RZ, RZ, -0x1 ;  /* 0xffffffffff0f7424 */ /* 0x000fce00078e00ff */
[----:B------:R-:W-:Y:S05]  /*186c0*/  WARPSYNC.COLLECTIVE R15, `(.L_x_408) ;  /* 0x000000000f087348 */ /* 0x000fea0003c00000 */
[----:B------:R0:W1:Y:S02]  /*186d0*/  SHFL.UP P6, R14, R13, R12, R11 ;  /* 0x0400000c0d0e7389 */ /* 0x00006400000c000b */
[----:B01----:R-:W-:Y:S01]  /*186e0*/  ENDCOLLECTIVE ;  /* 0x000000000000791b */ /* 0x003fe20003800000 */
.L_x_408:
[----:B------:R-:W-:Y:S05]  /*186f0*/  BSYNC B0 ;  /* 0x0000000000007941 */ /* 0x000fea0003800000 */
.L_x_407:
[----:B------:R-:W-:Y:S02]  /*18700*/  IMAD.MOV.U32 R3, RZ, RZ, R14 ;  /* 0x000000ffff037224 */ /* 0x000fe400078e000e */
[----:B------:R-:W-:Y:S02]  /*18710*/  IMAD.MOV.U32 R12, RZ, RZ, 0x2 ;  /* 0x00000002ff0c7424 */ /* 0x000fe400078e00ff */
[----:B------:R-:W-:Y:S01]  /*18720*/  IMAD.MOV.U32 R11, RZ, RZ, RZ ;  /* 0x000000ffff0b7224 */ /* 0x000fe200078e00ff */
[----:B------:R-:W-:Y:S01]  /*18730*/  SEL R3, R3, RZ, P1 ;  /* 0x000000ff03037207 */ /* 0x000fe20000800000 */
[----:B------:R-:W-:-:S04]  /*18740*/  IMAD.MOV.U32 R15, RZ, RZ, -0x1 ;  /* 0xffffffffff0f7424 */ /* 0x000fc800078e00ff */
[----:B------:R-:W-:-:S04]  /*18750*/  IMAD.IADD R2, R2, 0x1, R3 ;  /* 0x0000000102027824 */ /* 0x000fc800078e0203 */
[----:B------:R-:W-:-:S07]  /*18760*/  IMAD.MOV.U32 R13, RZ, RZ, R2 ;  /* 0x000000ffff0d7224 */ /* 0x000fce00078e0002 */
[----:B------:R-:W-:Y:S05]  /*18770*/  WARPSYNC.COLLECTIVE R15, `(.L_x_409) ;  /* 0x000000000f087348 */ /* 0x000fea0003c00000 */
[----:B------:R0:W1:Y:S02]  /*18780*/  SHFL.UP P6, R14, R13, R12, R11 ;  /* 0x0400000c0d0e7389 */ /* 0x00006400000c000b */
[----:B01----:R-:W-:Y:S01]  /*18790*/  ENDCOLLECTIVE ;  /* 0x000000000000791b */ /* 0x003fe20003800000 */
.L_x_409:
        /* <DEDUP_REMOVED lines=8> */
.L_x_410:
        /* <DEDUP_REMOVED lines=8> */
.L_x_411:
        /* <DEDUP_REMOVED lines=8> */
.L_x_412:
        /* <DEDUP_REMOVED lines=9> */
.L_x_413:
[----:B------:R-:W-:Y:S01]  /*189b0*/  IMAD.MOV.U32 R9, RZ, RZ, R14 ;  /* 0x000000ffff097224 */ /* 0x000fe200078e000e */
[----:B------:R-:W-:Y:S06]  /*189c0*/  BRA `(.L_x_414) ;  /* 0xffffffd800847947 */ /* 0x000fec000383ffff */
.L_x_347:
[----:B------:R-:W-:Y:S01]  /*189d0*/  BSSY B0, `(.L_x_415) ;  /* 0x0000006000007945 */ /* 0x000fe20003800000 */
[----:B------:R-:W-:Y:S01]  /*189e0*/  PLOP3.LUT P6, PT, P6, PT, PT, 0x8, 0x0 ;  /* 0x000000000000781c */ /* 0x000fe200037ce170 */
[----:B------:R-:W-:-:S12]  /*189f0*/  IMAD.MOV.U32 R15, RZ, RZ, -0x1 ;  /* 0xffffffffff0f7424 */ /* 0x000fd800078e00ff */
[----:B01----:R-:W-:Y:S05]  /*18a00*/  WARPSYNC.COLLECTIVE R15, `(.L_x_416) ;  /* 0x000000000f087348 */ /* 0x003fea0003c00000 */
[----:B------:R-:W-:Y:S01]  /*18a10*/  VOTE.ANY R14, PT, P6 ;  /* 0x00000000000e7806 */ /* 0x000fe200030e0100 */
[----:B01----:R-:W-:Y:S06]  /*18a20*/  ENDCOLLECTIVE ;  /* 0x000000000000791b */ /* 0x003fec0003800000 */
.L_x_416:
[----:B------:R-:W-:Y:S05]  /*18a30*/  BSYNC B0 ;  /* 0x0000000000007941 */ /* 0x000fea0003800000 */
.L_x_415:
[----:B------:R-:W-:Y:S02]  /*18a40*/  IMAD.MOV.U32 R8, RZ, RZ, R14 ;  /* 0x000000ffff087224 */ /* 0x000fe400078e000e */
[----:B------:R-:W-:Y:S02]  /*18a50*/  IMAD.MOV.U32 R13, RZ, RZ, R6 ;  /* 0x000000ffff0d7224 */ /* 0x000fe400078e0006 */
[----:B------:R-:W0:Y:S01]  /*18a60*/  POPC R5, R8 ;  /* 0x0000000800057309 */ /* 0x000e220000000000 */
[----:B------:R-:W-:Y:S02]  /*18a70*/  IMAD.MOV.U32 R11, RZ, RZ, 0x1f ;  /* 0x0000001fff0b7424 */ /* 0x000fe400078e00ff */
[----:B------:R-:W-:Y:S02]  /*18a80*/  IMAD.MOV.U32 R15, RZ, RZ, -0x1 ;  /* 0xffffffffff0f7424 */ /* 0x000fe400078e00ff */
[----:B0-----:R-:W-:-:S07]  /*18a90*/  IMAD.MOV.U32 R12, RZ, RZ, R5 ;  /* 0x000000ffff0c7224 */ /* 0x001fce00078e0005 */
[----:B------:R-:W-:Y:S05]  /*18aa0*/  WARPSYNC.COLLECTIVE R15, `(.L_x_417) ;  /* 0x000000000f087348 */ /* 0x000fea0003c00000 */
[----:B------:R0:W1:Y:S02]  /*18ab0*/  SHFL.IDX P6, R14, R13, R12, R11 ;  /* 0x0000000c0d0e7389 */ /* 0x00006400000c000b */
[----:B01----:R-:W-:Y:S01]  /*18ac0*/  ENDCOLLECTIVE ;  /* 0x000000000000791b */ /* 0x003fe20003800000 */
.L_x_417:
[----:B------:R-:W-:Y:S02]  /*18ad0*/  IMAD.MOV.U32 R13, RZ, RZ, R7 ;  /* 0x000000ffff0d7224 */ /* 0x000fe400078e0007 */
[----:B------:R-:W-:-:S07]  /*18ae0*/  IMAD.MOV.U32 R6, RZ, RZ, R14 ;  /* 0x000000ffff067224 */ /* 0x000fce00078e000e */
[----:B------:R-:W-:Y:S05]  /*18af0*/  WARPSYNC.COLLECTIVE R15, `(.L_x_418) ;  /* 0x000000000f087348 */ /* 0x000fea0003c00000 */
[----:B------:R0:W1:Y:S02]  /*18b00*/  SHFL.IDX P6, R14, R13, R12, R11 ;  /* 0x0000000c0d0e7389 */ /* 0x00006400000c000b */
[----:B01----:R-:W-:Y:S01]  /*18b10*/  ENDCOLLECTIVE ;  /* 0x000000000000791b */ /* 0x003fe20003800000 */
.L_x_418:
[----:B------:R-:W-:Y:S01]  /*18b20*/  IMAD.MOV.U32 R7, RZ, RZ, R14 ;  /* 0x000000ffff077224 */ /* 0x000fe200078e000e */
[----:B------:R-:W-:Y:S06]  /*18b30*/  BRA `(.L_x_419) ;  /* 0xffffffd800647947 */ /* 0x000fec000383ffff */
.L_x_349:
[----:B------:R-:W-:Y:S01]  /*18b40*/  BSSY B0, `(.L_x_420) ;  /* 0x0000007000007945 */ /* 0x000fe20003800000 */
[----:B------:R-:W-:Y:S02]  /*18b50*/  IMAD.MOV.U32 R13, RZ, RZ, R2 ;  /* 0x000000ffff0d7224 */ /* 0x000fe400078e0002 */
[----:B------:R-:W-:Y:S02]  /*18b60*/  IMAD.MOV.U32 R11, RZ, RZ, 0x1f ;  /* 0x0000001fff0b7424 */ /* 0x000fe400078e00ff */
[----:B------:R-:W-:-:S07]  /*18b70*/  IMAD.MOV.U32 R15, RZ, RZ, -0x1 ;  /* 0xffffffffff0f7424 */ /* 0x000fce00078e00ff */
[----:B-1234-:R-:W-:Y:S05]  /*18b80*/  WARPSYNC.COLLECTIVE R15, `(.L_x_421) ;  /* 0x000000000f087348 */ /* 0x01efea0003c00000 */
[----:B------:R0:W0:Y:S02]  /*18b90*/  SHFL.IDX P6, R14, R13, R12, R11 ;  /* 0x0000000c0d0e7389 */ /* 0x00002400000c000b */
[----:B01234-:R-:W-:Y:S01]  /*18ba0*/  ENDCOLLECTIVE ;  /* 0x000000000000791b */ /* 0x01ffe20003800000 */
.L_x_421:
[----:B------:R-:W-:Y:S05]  /*18bb0*/  BSYNC B0 ;  /* 0x0000000000007941 */ /* 0x000fea0003800000 */
.L_x_420:
[----:B------:R-:W-:Y:S01]  /*18bc0*/  IMAD.MOV.U32 R2, RZ, RZ, R14 ;  /* 0x000000ffff027224 */ /* 0x000fe200078e000e */
[----:B------:R-:W-:Y:S06]  /*18bd0*/  BRA `(.L_x_422) ;  /* 0xffffffd800547947 */ /* 0x000fec000383ffff */
.L_x_353:
[----:B0-----:R0:W1:Y:S02]  /*18be0*/  SYNCS.PHASECHK.TRANS64.TRYWAIT P0, [R0+URZ+0x38820], R3 ;  /* 0x03882003000075a7 */ /* 0x001064000800017f */
[----:B-1----:R-:W-:Y:S05]  /*18bf0*/  @!P0 NANOSLEEP.SYNCS 0x989680 ;  /* 0x009896800000895d */ /* 0x002fea0003900000 */
[----:B------:R-:W1:Y:S02]  /*18c00*/  @!P0 SYNCS.PHASECHK.TRANS64 P0, [R0+URZ+0x38820], R3 ;  /* 0x03882003000085a7 */ /* 0x000e64000800007f */
[----:B-1----:R-:W-:Y:S05]  /*18c10*/  @!P0 BRA `(.L_x_353) ;  /* 0xfffffffc00f08947 */ /* 0x002fea000383ffff */
[----:B------:R-:W-:Y:S05]  /*18c20*/  BRA `(.L_x_423) ;  /* 0xffffffdc00ec7947 */ /* 0x000fea000383ffff */
.L_x_354:
[----:B------:R-:W1:Y:S01]  /*18c30*/  S2R R2, SR_TID.X ;  /* 0x0000000000027919 */ /* 0x000e620000002100 */
[----:B------:R-:W-:Y:S01]  /*18c40*/  BSSY B0, `(.L_x_424) ;  /* 0x000000a000007945 */ /* 0x000fe20003800000 */
[----:B------:R-:W-:Y:S02]  /*18c50*/  IMAD.MOV.U32 R12, RZ, RZ, RZ ;  /* 0x000000ffff0c7224 */ /* 0x000fe400078e00ff */
[----:B------:R-:W-:Y:S02]  /*18c60*/  IMAD.MOV.U32 R11, RZ, RZ, 0x1f ;  /* 0x0000001fff0b7424 */ /* 0x000fe400078e00ff */
[----:B------:R-:W-:Y:S01]  /*18c70*/  IMAD.MOV.U32 R15, RZ, RZ, -0x1 ;  /* 0xffffffffff0f7424 */ /* 0x000fe200078e00ff */
[----:B-1----:R-:W-:-:S04]  /*18c80*/  SHF.R.U32.HI R2, RZ, 0x5, R2 ;  /* 0x00000005ff027819 */ /* 0x002fc80000011602 */
[----:B------:R-:W-:-:S05]  /*18c90*/  LOP3.LUT R2, R2, 0x3, RZ, 0xc0, !PT ;  /* 0x0000000302027812 */ /* 0x000fca00078ec0ff */
[----:B------:R-:W-:-:S07]  /*18ca0*/  IMAD.MOV.U32 R13, RZ, RZ, R2 ;  /* 0x000000ffff0d7224 */ /* 0x000fce00078e0002 */
[----:B0-----:R-:W-:Y:S05]  /*18cb0*/  WARPSYNC.COLLECTIVE R15, `(.L_x_425) ;  /* 0x000000000f087348 */ /* 0x001fea0003c00000 */
[----:B------:R1:W2:Y:S02]  /*18cc0*/  SHFL.IDX P6, R14, R13, R12, R11 ;  /* 0x0000000c0d0e7389 */ /* 0x0002a400000c000b */
[----:B012---:R-:W-:Y:S01]  /*18cd0*/  ENDCOLLECTIVE ;  /* 0x000000000000791b */ /* 0x007fe20003800000 */
.L_x_425:
[----:B------:R-:W-:Y:S05]  /*18ce0*/  BSYNC B0 ;  /* 0x0000000000007941 */ /* 0x000fea0003800000 */
.L_x_424:
[----:B------:R-:W-:Y:S05]  /*18cf0*/  BRA `(.L_x_426) ;  /* 0xffffffdc00d47947 */ /* 0x000fea000383ffff */
.L_x_357:
[----:B------:R-:W-:Y:S01]  /*18d00*/  BSSY B1, `(.L_x_427) ;  /* 0x0000006000017945 */ /* 0x000fe20003800000 */
[----:B------:R-:W-:-:S07]  /*18d10*/  IMAD.MOV.U32 R15, RZ, RZ, -0x1 ;  /* 0xffffffffff0f7424 */ /* 0x000fce00078e00ff */
[----:B01----:R-:W-:Y:S05]  /*18d20*/  WARPSYNC.COLLECTIVE R15, `(.L_x_428) ;  /* 0x000000000f0c7348 */ /* 0x003fea0003c00000 */
[----:B------:R-:W-:Y:S02]  /*18d30*/  ELECT P6, UR62, PT ;  /* 0x00000000003e782f */ /* 0x000fe400038c0000 */
[----:B------:R-:W-:Y:S01]  /*18d40*/  MOV R14, UR62 ;  /* 0x0000003e000e7c02 */ /* 0x000fe20008000f00 */
[----:B01----:R-:W-:Y:S10]  /*18d50*/  ENDCOLLECTIVE ;  /* 0x000000000000791b */ /* 0x003ff40003800000 */
.L_x_428:
[----:B------:R-:W-:Y:S05]  /*18d60*/  BSYNC B1 ;  /* 0x0000000000017941 */ /* 0x000fea0003800000 */
.L_x_427:
[----:B------:R-:W-:Y:S05]  /*18d70*/  BRA `(.L_x_429) ;  /* 0xffffffdc00cc7947 */ /* 0x000fea000383ffff */
.L_x_359:
[----:B0-----:R0:W1:Y:S02]  /*18d80*/  SYNCS.PHASECHK.TRANS64.TRYWAIT P0, [R6+URZ], R5 ;  /* 0x00000005060075a7 */ /* 0x001064000800017f */
[----:B-1----:R-:W-:Y:S05]  /*18d90*/  @!P0 NANOSLEEP.SYNCS 0x989680 ;  /* 0x009896800000895d */ /* 0x002fea0003900000 */
[----:B------:R-:W1:Y:S02]  /*18da0*/  @!P0 SYNCS.PHASECHK.TRANS64 P0, [R6+URZ], R5 ;  /* 0x00000005060085a7 */ /* 0x000e64000800007f */
[----:B-1----:R-:W-:Y:S05]  /*18db0*/  @!P0 BRA `(.L_x_359) ;  /* 0xfffffffc00f08947 */ /* 0x002fea000383ffff */
[----:B------:R-:W-:Y:S05]  /*18dc0*/  BRA `(.L_x_430) ;  /* 0xffffffe0000c7947 */ /* 0x000fea000383ffff */
.L_x_360:
[----:B-1----:R1:W2:Y:S02]  /*18dd0*/  SYNCS.PHASECHK.TRANS64.TRYWAIT P0, [R7+URZ], R2 ;  /* 0x00000002070075a7 */ /* 0x0022a4000800017f */
[----:B--2---:R-:W-:Y:S05]  /*18de0*/  @!P0 NANOSLEEP.SYNCS 0x989680 ;  /* 0x009896800000895d */ /* 0x004fea0003900000 */
[----:B------:R-:W2:Y:S02]  /*18df0*/  @!P0 SYNCS.PHASECHK.TRANS64 P0, [R7+URZ], R2 ;  /* 0x00000002070085a7 */ /* 0x000ea4000800007f */
[----:B--2---:R-:W-:Y:S05]  /*18e00*/  @!P0 BRA `(.L_x_360) ;  /* 0xfffffffc00f08947 */ /* 0x004fea000383ffff */
[----:B------:R-:W-:Y:S05]  /*18e10*/  BRA `(.L_x_431) ;  /* 0xffffffe000007947 */ /* 0x000fea000383ffff */
.L_x_362:
[----:B--2---:R2:W3:Y:S02]  /*18e20*/  SYNCS.PHASECHK.TRANS64.TRYWAIT P0, [R4+URZ], R5 ;  /* 0x00000005040075a7 */ /* 0x0044e4000800017f */
[----:B---3--:R-:W-:Y:S05]  /*18e30*/  @!P0 NANOSLEEP.SYNCS 0x989680 ;  /* 0x009896800000895d */ /* 0x008fea0003900000 */
[----:B------:R-:W3:Y:S02]  /*18e40*/  @!P0 SYNCS.PHASECHK.TRANS64 P0, [R4+URZ], R5 ;  /* 0x00000005040085a7 */ /* 0x000ee4000800007f */
[----:B---3--:R-:W-:Y:S05]  /*18e50*/  @!P0 BRA `(.L_x_362) ;  /* 0xfffffffc00f08947 */ /* 0x008fea000383ffff */
[----:B------:R-:W-:Y:S05]  /*18e60*/  BRA `(.L_x_432) ;  /* 0xffffffe000047947 */ /* 0x000fea000383ffff */
.L_x_433:
        /* <DEDUP_REMOVED lines=9> */
.L_x_14840:


//--------------------- .text._ZN7cutlass13device_kernelIN5flash11enable_sm90INS1_16FlashAttnFwdSm90INS1_25CollectiveMainloopFwdSm90ILi2EN4cute5tupleIJNS5_1CILi1EEES8_S8_EEENS6_IJNS7_ILi128EEENS7_ILi80EEENS7_ILi256EEEEEELi256ENS_10bfloat16_tEfNS_4arch4Sm90ELb0ELb0ELb0ELb1ELb0ELb1ELb0ELb1ELb1ELb1ELb1ELb0EEENS1_21CollectiveEpilogueFwdINS6_IJSA_SC_SB_EEES9_SE_SG_Li256ELb1ELb1ELb1ELb0EEENS1_36VarlenDynamicPersistentTileSchedulerILi128ELi80ELi256ELi128ELb1ELb1ELb1ELb0ELb1ELb1EEEEEEEEEvNT_6ParamsE --------------------------
	.section	.text._ZN7cutlass13device_kernelIN5flash11enable_sm90INS1_16FlashAttnFwdSm90INS1_25CollectiveMainloopFwdSm90ILi2EN4cute5tupleIJNS5_1CILi1EEES8_S8_EEENS6_IJNS7_ILi128EEENS7_ILi80EEENS7_ILi256EEEEEELi256ENS_10bfloat16_tEfNS_4arch4Sm90ELb0ELb0ELb0ELb1ELb0ELb1ELb0ELb1ELb1ELb1ELb1ELb0EEENS1_21CollectiveEpilogueFwdINS6_IJSA_SC_SB_EEES9_SE_SG_Li256ELb1ELb1ELb1ELb0EEENS1_36VarlenDynamicPersistentTileSchedulerILi128ELi80ELi256ELi128ELb1ELb1ELb1ELb0ELb1ELb1EEEEEEEEEvNT_6ParamsE,"ax",@progbits
	.align	128
.text._ZN7cutlass13device_kernelIN5flash11enable_sm90INS1_16FlashAttnFwdSm90INS1_25CollectiveMainloopFwdSm90ILi2EN4cute5tupleIJNS5_1CILi1EEES8_S8_EEENS6_IJNS7_ILi128EEENS7_ILi80EEENS7_ILi256EEEEEELi256ENS_10bfloat16_tEfNS_4arch4Sm90ELb0ELb0ELb0ELb1ELb0ELb1ELb0ELb1ELb1ELb1ELb1ELb0EEENS1_21CollectiveEpilogueFwdINS6_IJSA_SC_SB_EEES9_SE_SG_Li256ELb1ELb1ELb1ELb0EEENS1_36VarlenDynamicPersistentTileSchedulerILi128ELi80ELi256ELi128ELb1ELb1ELb1ELb0ELb1ELb1EEEEEEEEEvNT_6ParamsE:
        .type           _ZN7cutlass13device_kernelIN5flash11enable_sm90INS1_16FlashAttnFwdSm90INS1_25CollectiveMainloopFwdSm90ILi2EN4cute5tupleIJNS5_1CILi1EEES8_S8_EEENS6_IJNS7_ILi128EEENS7_ILi80EEENS7_ILi256EEEEEELi256ENS_10bfloat16_tEfNS_4arch4Sm90ELb0ELb0ELb0ELb1ELb0ELb1ELb0ELb1ELb1ELb1ELb1ELb0EEENS1_21CollectiveEpilogueFwdINS6_IJSA_SC_SB_EEES9_SE_SG_Li256ELb1ELb1ELb1ELb0EEENS1_36VarlenDynamicPersistentTileSchedulerILi128ELi80ELi256ELi128ELb1ELb1ELb1ELb0ELb1ELb1EEEEEEEEEvNT_6ParamsE,@function
        .size           _ZN7cutlass13device_kernelIN5flash11enable_sm90INS1_16FlashAttnFwdSm90INS1_25CollectiveMainloopFwdSm90ILi2EN4cute5tupleIJNS5_1CILi1EEES8_S8_EEENS6_IJNS7_ILi128EEENS7_ILi80EEENS7_ILi256EEEEEELi256ENS_10bfloat16_tEfNS_4arch4Sm90ELb0ELb0ELb0ELb1ELb0ELb1ELb0ELb1ELb1ELb1ELb1ELb0EEENS1_21CollectiveEpilogueFwdINS6_IJSA_SC_SB_EEES9_SE_SG_Li256ELb1ELb1ELb1ELb0EEENS1_36VarlenDynamicPersistentTileSchedulerILi128ELi80ELi256ELi128ELb1ELb1ELb1ELb0ELb1ELb1EEEEEEEEEvNT_6ParamsE,(.L_x_14841 - _ZN7cutlass13device_kernelIN5flash11enable_sm90INS1_16FlashAttnFwdSm90INS1_25CollectiveMainloopFwdSm90ILi2EN4cute5tupleIJNS5_1CILi1EEES8_S8_EEENS6_IJNS7_ILi128EEENS7_ILi80EEENS7_ILi256EEEEEELi256ENS_10bfloat16_tEfNS_4arch4Sm90ELb0ELb0ELb0ELb1ELb0ELb1ELb0ELb1ELb1ELb1ELb1ELb0EEENS1_21CollectiveEpilogueFwdINS6_IJSA_SC_SB_EEES9_SE_SG_Li256ELb1ELb1ELb1ELb0EEENS1_36VarlenDynamicPersistentTileSchedulerILi128ELi80ELi256ELi128ELb1ELb1ELb1ELb0ELb1ELb1EEEEEEEEEvNT_6ParamsE)
        .other          _ZN7cutlass13device_kernelIN5flash11enable_sm90INS1_16FlashAttnFwdSm90INS1_25CollectiveMainloopFwdSm90ILi2EN4cute5tupleIJNS5_1CILi1EEES8_S8_EEENS6_IJNS7_ILi128EEENS7_ILi80EEENS7_ILi256EEEEEELi256ENS_10bfloat16_tEfNS_4arch4Sm90ELb0ELb0ELb0ELb1ELb0ELb1ELb0ELb1ELb1ELb1ELb1ELb0EEENS1_21CollectiveEpilogueFwdINS6_IJSA_SC_SB_EEES9_SE_SG_Li256ELb1ELb1ELb1ELb0EEENS1_36VarlenDynamicPersistentTileSchedulerILi128ELi80ELi256ELi128ELb1ELb1ELb1ELb0ELb1ELb1EEEEEEEEEvNT_6ParamsE,@"STO_CUDA_ENTRY STV_DEFAULT"
_ZN7cutlass13device_kernelIN5flash11enable_sm90INS1_16FlashAttnFwdSm90INS1_25CollectiveMainloopFwdSm90ILi2EN4cute5tupleIJNS5_1CILi1EEES8_S8_EEENS6_IJNS7_ILi128EEENS7_ILi80EEENS7_ILi256EEEEEELi256ENS_10bfloat16_tEfNS_4arch4Sm90ELb0ELb0ELb0ELb1ELb0ELb1ELb0ELb1ELb1ELb1ELb1ELb0EEENS1_21CollectiveEpilogueFwdINS6_IJSA_SC_SB_EEES9_SE_SG_Li256ELb1ELb1ELb1ELb0EEENS1_36VarlenDynamicPersistentTileSchedulerILi128ELi80ELi256ELi128ELb1ELb1ELb1ELb0ELb1ELb1EEEEEEEEEvNT_6ParamsE:
        /* <DEDUP_REMOVED lines=13> */
[----:B------:R-:W-:Y:S02]  /*00d0*/  UIADD3 UR10, UP2, UR4, 0x570, URZ ;  /* 0x00000570040a7890 */ /* 0x000fe4000ff5e03f */
[----:B------:R-:W-:Y:S02]  /*00e0*/  UIADD3 UR4, UP3, UR4, 0x670, URZ ;  /* 0x0000067004047890 */ /* 0x000fe4000ff7e03f */
[----:B------:R-:W-:-:S02]  /*00f0*/  UIADD3.X UR7, URZ, UR5, URZ, UP0, !UPT ;  /* 0x000000053f077290 */ /* 0x000fc400087fe43f */
[----:B------:R-:W-:Y:S02]  /*0100*/  UIADD3.X UR9, URZ, UR5, URZ, UP1, !UPT ;  /* 0x000000053f097290 */ /* 0x000fe40008ffe43f */
[----:B------:R-:W-:Y:S02]  /*0110*/  UIADD3.X UR11, URZ, UR5, URZ, UP2, !UPT ;  /* 0x000000053f0b7290 */ /* 0x000fe400097fe43f */
[----:B------:R-:W-:-:S03]  /*0120*/  UIADD3.X UR5, URZ, UR5, URZ, UP3, !UPT ;  /* 0x000000053f057290 */ /* 0x000fc60009ffe43f */
[----:B------:R0:W-:Y:S02]  /*0130*/  UTMACCTL.PF [UR6] ;  /* 0x00000000060079b9 */ /* 0x0001e40008040000 */
[----:B------:R0:W-:Y:S02]  /*0140*/  UTMACCTL.PF [UR8] ;  /* 0x00000000080079b9 */ /* 0x0001e40008040000 */
[----:B------:R0:W-:Y:S02]  /*0150*/  UTMACCTL.PF [UR10] ;  /* 0x000000000a0079b9 */ /* 0x0001e40008040000 */
[----:B------:R0:W-:Y:S02]  /*0160*/  UTMACCTL.PF [UR4] ;  /* 0x00000000040079b9 */ /* 0x0001e40008040000 */
[----:B0-----:R-:W-:Y:S01]  /*0170*/  NOP ;  /* 0x0000000000007918 */ /* 0x001fe20000000000 */
.L_x_435:
[----:B------:R-:W-:Y:S05]  /*0180*/  BSYNC B0 ;  /* 0x0000000000007941 */ /* 0x000fea0003800000 */
.L_x_434:
        /* <DEDUP_REMOVED lines=41> */
.L_x_436:
        /* <DEDUP_REMOVED lines=22> */
.L_x_437:
        /* <DEDUP_REMOVED lines=18> */
.L_x_438:
        /* <DEDUP_REMOVED lines=22> */
.L_x_439:
        /* <DEDUP_REMOVED lines=22> */
.L_x_440:
[----:B------:R-:W-:Y:S01]  /*0960*/  PLOP3.LUT P0, PT, PT, PT, UP0, 0x80, 0x0 ;  /* 0x000000000000781c */ /* 0x000fe20003f0f008 */
[----:B------:R-:W-:Y:S01]  /*0970*/  UMOV UR60, 0x1 ;  /* 0x00000001003c7882 */ /* 0x000fe20000000000 */
[----:B------:R-:W-:Y:S01]  /*0980*/  NOP ;  /* 0x0000000000007918 */ /* 0x000fe20000000000 */
[----:B------:R-:W-:Y:S01]  /*0990*/  USEL UR60, UR60, 0x2, !UP0 ;  /* 0x000000023c3c7887 */ /* 0x000fe2000c000000 */
[----:B------:R-:W-:Y:S01]  /*09a0*/  BSSY B9, `(.L_x_441) ;  /* 0x0002b0f000097945 */ /* 0x000fe20003800000 */
[----:B012-4-:R-:W-:Y:S08]  /*09b0*/  BAR.SYNC.DEFER_BLOCKING 0x0 ;  /* 0x0000000000007b1d */ /* 0x017ff00000010000 */
[----:B------:R-:W-:Y:S05]  /*09c0*/  @!P0 BRA `(.L_x_442) ;  /* 0x0000021c00748947 */ /* 0x000fea0003800000 */
.L_x_443:
[----:B------:R-:W-:-:S08]  /*09d0*/  NOP ;  /* 0x0000000000007918 */ /* 0x000fd00000000000 */
[----:B------:R-:W0:Y:S02]  /*09e0*/  USETMAXREG.TRY_ALLOC.CTAPOOL UP0, 0xf0 ;  /* 0x000000f0000079c8 */ /* 0x000e240008000600 */
[----:B0-----:R-:W-:-:S13]  /*09f0*/  PLOP3.LUT P0, PT, PT, PT, UP0, 0x80, 0x0 ;  /* 0x000000000000781c */ /* 0x001fda0003f0f008 */
[----:B------:R-:W-:Y:S05]  /*0a00*/  @!P0 BRA `(.L_x_443) ;  /* 0xfffffffc00f08947 */ /* 0x000fea000383ffff */
[----:B------:R-:W0:Y:S08]  /*0a10*/  S2UR UR5, SR_CgaCtaId ;  /* 0x00000000000579c3 */ /* 0x000e300000008800 */
[----:B------:R-:W-:Y:S06]  /*0a20*/  BAR.ARV 0x8, 0x180 ;  /* 0x0206000000007b1d */ /* 0x000fec0000002000 */
[----:B------:R-:W-:-:S02]  /*0a30*/  UMOV UR4, 0x400 ;  /* 0x0000040000047882 */ /* 0x000fc40000000000 */
[----:B------:R-:W-:Y:S01]  /*0a40*/  BAR.SYNC.DEFER_BLOCKING 0x5, 0x180 ;  /* 0x0146000000007b1d */ /* 0x000fe20000010000 */
[----:B0-----:R-:W-:-:S06]  /*0a50*/  ULEA UR4, UR5, UR4, 0x18 ;  /* 0x0000000405047291 */ /* 0x001fcc000f8ec03f */
[----:B------:R-:W-:Y:S01]  /*0a60*/  IMAD.U32 R18, RZ, RZ, UR4 ;  /* 0x00000004ff127e24 */ /* 0x000fe2000f8e00ff */
[----:B------:R-:W-:-:S04]  /*0a70*/  ULDC UR4, c[0x0][0xc3c] ;  /* 0x00030f0000047ab9 */ /* 0x000fc80000000800 */
[----:B------:R-:W0:Y:S01]  /*0a80*/  LDS.128 R140, [R18+0x388d0] ;  /* 0x0388d000128c7984 */ /* 0x000e220000000c00 */
[----:B------:R-:W-:Y:S06]  /*0a90*/  BAR.ARV 0x4, 0x180 ;  /* 0x0106000000007b1d */ /* 0x000fec0000002000 */
[----:B0-----:R-:W-:-:S13]  /*0aa0*/  ISETP.GE.AND P0, PT, R143, UR4, PT ;  /* 0x000000048f007c0c */ /* 0x001fda000bf06270 */
[----:B------:R-:W-:Y:S05]  /*0ab0*/  @P0 BRA `(.L_x_444) ;  /* 0x000002ac00f40947 */ /* 0x000fea0003800000 */
[----:B------:R-:W-:Y:S01]  /*0ac0*/  VIADD R6, R6, 0xffffff80 ;  /* 0xffffff8006067836 */ /* 0x000fe20000000000 */
[----:B------:R-:W-:Y:S01]  /*0ad0*/  ULOP3.LUT UR5, UR60, 0x1, URZ, 0xfc, !UPT ;  /* 0x000000013c057892 */ /* 0x000fe2000f8efc3f */
[----:B------:R-:W-:Y:S01]  /*0ae0*/  R2UR UR4, R18 ;  /* 0x00000000120472ca */ /* 0x000fe200000e0000 */
[----:B------:R-:W-:Y:S01]  /*0af0*/  IMAD.MOV.U32 R236, RZ, RZ, RZ ;  /* 0x000000ffffec7224 */ /* 0x000fe200078e00ff */
[----:B------:R-:W-:Y:S02]  /*0b00*/  CS2R R220, SRZ ;  /* 0x0000000000dc7805 */ /* 0x000fe4000001ff00 */
[----:B------:R-:W-:Y:S01]  /*0b10*/  SHF.R.S32.HI R3, RZ, 0x1f, R6 ;  /* 0x0000001fff037819 */ /* 0x000fe20000011406 */
[----:B------:R-:W-:Y:S02]  /*0b20*/  IMAD.MOV.U32 R19, RZ, RZ, RZ ;  /* 0x000000ffff137224 */ /* 0x000fe400078e00ff */
[----:B------:R-:W-:Y:S01]  /*0b30*/  IMAD.MOV.U32 R217, RZ, RZ, RZ ;  /* 0x000000ffffd97224 */ /* 0x000fe200078e00ff */
[----:B------:R-:W-:-:S02]  /*0b40*/  LEA.HI R0, R3, R6, RZ, 0x7 ;  /* 0x0000000603007211 */ /* 0x000fc400078f38ff */
[CC--:B------:R-:W-:Y:S02]  /*0b50*/  LEA.HI R2, R3.reuse, R6.reuse, RZ, 0x4 ;  /* 0x0000000603027211 */ /* 0x0c0fe400078f20ff */
[----:B------:R-:W-:Y:S02]  /*0b60*/  LOP3.LUT R5, R0, 0xffffff80, RZ, 0xc0, !PT ;  /* 0xffffff8000057812 */ /* 0x000fe400078ec0ff */
[CC--:B------:R-:W-:Y:S01]  /*0b70*/  LEA.HI R4, R3.reuse, R6.reuse, RZ, 0x5 ;  /* 0x0000000603047211 */ /* 0x0c0fe200078f28ff */
[----:B------:R-:W-:Y:S01]  /*0b80*/  UIADD3 UR4, UR4, 0x14400, URZ ;  /* 0x0001440004047890 */ /* 0x000fe2000fffe03f */
[CC--:B------:R-:W-:Y:S01]  /*0b90*/  LEA.HI R213, R3.reuse, R6.reuse, RZ, 0x3 ;  /* 0x0000000603d57211 */ /* 0x0c0fe200078f18ff */
[----:B------:R-:W-:Y:S01]  /*0ba0*/  IMAD.IADD R14, R6, 0x1, -R5 ;  /* 0x00000001060e7824 */ /* 0x000fe200078e0a05 */
[CC--:B------:R-:W-:Y:S01]  /*0bb0*/  LEA.HI R8, R3.reuse, R6.reuse, RZ, 0x6 ;  /* 0x0000000603087211 */ /* 0x0c0fe200078f30ff */
[----:B------:R-:W-:Y:S01]  /*0bc0*/  IMAD.SHL.U32 R5, R4, 0x20, RZ ;  /* 0x0000002004057824 */ /* 0x000fe200078e00ff */
[----:B------:R-:W-:-:S02]  /*0bd0*/  LEA.HI R13, R3, R6, RZ, 0x2 ;  /* 0x00000006030d7211 */ /* 0x000fc400078f10ff */
[----:B------:R-:W-:Y:S01]  /*0be0*/  SHF.R.S32.HI R9, RZ, 0x1f, R14 ;  /* 0x0000001fff097819 */ /* 0x000fe2000001140e */
[----:B------:R-:W-:Y:S01]  /*0bf0*/  STL [R1+0x100], R14 ;  /* 0x0001000e01007387 */ /* 0x000fe20000100800 */
[----:B------:R-:W-:Y:S01]  /*0c00*/  LOP3.LUT R3, R2, 0x3fffff0, RZ, 0xc0, !PT ;  /* 0x03fffff002037812 */ /* 0x000fe200078ec0ff */
[----:B------:R-:W-:Y:S01]  /*0c10*/  IMAD.SHL.U32 R8, R8, 0x8, RZ ;  /* 0x0000000808087824 */ /* 0x000fe200078e00ff */
[----:B------:R-:W-:Y:S02]  /*0c20*/  LEA.HI R10, R9, R14, RZ, 0x2 ;  /* 0x0000000e090a7211 */ /* 0x000fe400078f10ff */
[----:B------:R-:W-:Y:S01]  /*0c30*/  LOP3.LUT R7, R213, 0xfffffff8, RZ, 0xc0, !PT ;  /* 0xfffffff8d5077812 */ /* 0x000fe200078ec0ff */
[C---:B------:R-:W-:Y:S01]  /*0c40*/  IMAD.IADD R4, R6.reuse, 0x1, -R3 ;  /* 0x0000000106047824 */ /* 0x040fe200078e0a03 */
[--C-:B------:R-:W-:Y:S02]  /*0c50*/  SHF.R.S32.HI R11, RZ, 0x2, R10.reuse ;  /* 0x00000002ff0b7819 */ /* 0x100fe4000001140a */
[----:B------:R-:W-:Y:S01]  /*0c60*/  SHF.R.S32.HI R12, RZ, 0x1f, R10 ;  /* 0x0000001fff0c7819 */ /* 0x000fe2000001140a */
[----:B------:R-:W-:Y:S01]  /*0c70*/  IMAD.IADD R22, R6, 0x1, -R7 ;  /* 0x0000000106167824 */ /* 0x000fe200078e0a07 */
[----:B------:R-:W-:-:S02]  /*0c80*/  SHF.R.S32.HI R3, RZ, 0x7, R0 ;  /* 0x00000007ff037819 */ /* 0x000fc40000011400 */
[----:B------:R-:W-:Y:S01]  /*0c90*/  LEA.HI R12, R12, R11, RZ, 0x3 ;  /* 0x0000000b0c0c7211 */ /* 0x000fe200078f18ff */
[C---:B------:R-:W-:Y:S01]  /*0ca0*/  IMAD.SHL.U32 R16, R22.reuse, 0x8, RZ ;  /* 0x0000000816107824 */ /* 0x040fe200078e00ff */
[----:B------:R-:W-:Y:S01]  /*0cb0*/  LOP3.LUT R7, R5, 0xfffffc00, RZ, 0xc0, !PT ;  /* 0xfffffc0005077812 */ /* 0x000fe200078ec0ff */
[----:B------:R-:W-:Y:S01]  /*0cc0*/  IMAD.SHL.U32 R22, R22, 0x4, RZ ;  /* 0x0000000416167824 */ /* 0x000fe200078e00ff */
[----:B------:R-:W-:Y:S01]  /*0cd0*/  SHF.R.S32.HI R5, RZ, 0x4, R2 ;  /* 0x00000004ff057819 */ /* 0x000fe20000011402 */
[----:B------:R-:W-:Y:S01]  /*0ce0*/  VIADD R218, R16, 0x80 ;  /* 0x0000008010da7836 */ /* 0x000fe20000000000 */
[----:B------:R-:W-:Y:S01]  /*0cf0*/  LOP3.LUT R12, R12, 0xfffffff8, RZ, 0xc0, !PT ;  /* 0xfffffff80c0c7812 */ /* 0x000fe200078ec0ff */
[----:B------:R-:W-:Y:S01]  /*0d00*/  VIADD R214, R22, 0x40 ;  /* 0x0000004016d67836 */ /* 0x000fe20000000000 */
[----:B------:R-:W-:Y:S01]  /*0d10*/  LEA.HI R0, R0, R3, RZ, 0x1 ;  /* 0x0000000300007211 */ /* 0x000fe200078f08ff */
[----:B------:R-:W-:Y:S01]  /*0d20*/  IMAD R7, R4, 0x40, R7 ;  /* 0x0000004004077824 */ /* 0x000fe200078e0207 */
[----:B------:R-:W-:Y:S01]  /*0d30*/  LEA.HI R9, R9, R14, RZ, 0x5 ;  /* 0x0000000e09097211 */ /* 0x000fe200078f28ff */
[----:B------:R-:W-:Y:S01]  /*0d40*/  IMAD.IADD R12, R11, 0x1, -R12 ;  /* 0x000000010b0c7824 */ /* 0x000fe200078e0a0c */
[----:B------:R-:W-:Y:S01]  /*0d50*/  LEA.HI R2, R2, R5, RZ, 0x1 ;  /* 0x0000000502027211 */ /* 0x000fe200078f08ff */
[----:B------:R-:W-:Y:S01]  /*0d60*/  IMAD.IADD R212, R22, 0x1, R214 ;  /* 0x0000000116d47824 */ /* 0x000fe200078e02d6 */
[----:B------:R-:W-:Y:S01]  /*0d70*/  LOP3.LUT R0, R0, 0x3fffffe, RZ, 0xc0, !PT ;  /* 0x03fffffe00007812 */ /* 0x000fe200078ec0ff */
[----:B------:R-:W-:Y:S01]  /*0d80*/  VIADD R219, R16, 0xc0 ;  /* 0x000000c010db7836 */ /* 0x000fe20000000000 */
[----:B------:R-:W-:Y:S01]  /*0d90*/  SHF.R.S32.HI R9, RZ, 0x5, R9 ;  /* 0x00000005ff097819 */ /* 0x000fe20000011409 */
[----:B------:R-:W-:Y:S01]  /*0da0*/  VIADD R215, R22, 0x20 ;  /* 0x0000002016d77836 */ /* 0x000fe20000000000 */
[----:B------:R-:W-:Y:S01]  /*0db0*/  LOP3.LUT R2, R2, 0x1ffffffe, RZ, 0xc0, !PT ;  /* 0x1ffffffe02027812 */ /* 0x000fe200078ec0ff */
[----:B------:R-:W-:Y:S01]  /*0dc0*/  IMAD.IADD R0, R3, 0x1, -R0 ;  /* 0x0000000103007824 */ /* 0x000fe200078e0a00 */
[----:B------:R-:W-:Y:S01]  /*0dd0*/  LOP3.LUT R13, R13, 0xfffffffc, RZ, 0xc0, !PT ;  /* 0xfffffffc0d0d7812 */ /* 0x000fe200078ec0ff */
[----:B------:R-:W-:Y:S01]  /*0de0*/  IMAD R9, R9, 0x10, R12 ;  /* 0x0000001009097824 */ /* 0x000fe200078e020c */
[----:B------:R-:W-:Y:S01]  /*0df0*/  SHF.R.S32.HI R213, RZ, 0x3, R213 ;  /* 0x00000003ffd57819 */ /* 0x000fe200000114d5 */
[----:B------:R-:W-:Y:S01]  /*0e00*/  IMAD.IADD R2, R5, 0x1, -R2 ;  /* 0x0000000105027824 */ /* 0x000fe200078e0a02 */
[----:B------:R-:W-:Y:S01]  /*0e10*/  LOP3.LUT R10, R10, 0x7ffffffc, RZ, 0xc0, !PT ;  /* 0x7ffffffc0a0a7812 */ /* 0x000fe200078ec0ff */
[----:B------:R-:W-:Y:S01]  /*0e20*/  IMAD R5, R0, 0x40, R9 ;  /* 0x0000004000057824 */ /* 0x000fe200078e0209 */
[----:B------:R-:W-:Y:S01]  /*0e30*/  LOP3.LUT R229, R8, 0xfffffe00, RZ, 0xc0, !PT ;  /* 0xfffffe0008e57812 */ /* 0x000fe200078ec0ff */
[----:B------:R-:W-:Y:S01]  /*0e40*/  IMAD.U32 R0, RZ, RZ, UR5 ;  /* 0x00000005ff007e24 */ /* 0x000fe2000f8e00ff */
[----:B------:R-:W-:Y:S01]  /*0e50*/  SHF.R.S32.HI R17, RZ, 0x1f, R16 ;  /* 0x0000001fff117819 */ /* 0x000fe20000011410 */
[----:B------:R-:W-:-:S02]  /*0e60*/  IMAD.IADD R13, R6, 0x1, -R13 ;  /* 0x00000001060d7824 */ /* 0x000fc400078e0a0d */
[C---:B------:R-:W-:Y:S02]  /*0e70*/  IMAD.SHL.U32 R0, R213.reuse, 0x40, RZ ;  /* 0x00000040d5007824 */ /* 0x040fe400078e00ff */
[----:B------:R-:W-:Y:S01]  /*0e80*/  VIADD R6, R213, 0x20 ;  /* 0x00000020d5067836 */ /* 0x000fe20000000000 */
[----:B------:R-:W-:Y:S01]  /*0e90*/  LEA.HI R4, R13, R13, RZ, 0x1 ;  /* 0x0000000d0d047211 */ /* 0x000fe200078f08ff */
[----:B------:R-:W-:Y:S01]  /*0ea0*/  VIADD R237, R213, 0x40 ;  /* 0x00000040d5ed7836 */ /* 0x000fe20000000000 */
[----:B------:R-:W-:Y:S01]  /*0eb0*/  LOP3.LUT R3, R0, 0x1c0, RZ, 0xc0, !PT ;  /* 0x000001c000037812 */ /* 0x000fe200078ec0ff */
[----:B------:R-:W-:Y:S01]  /*0ec0*/  IMAD.SHL.U32 R223, R6, 0x40, RZ ;  /* 0x0000004006df7824 */ /* 0x000fe200078e00ff */
[----:B------:R-:W-:Y:S01]  /*0ed0*/  SHF.R.S32.HI R0, RZ, 0x1f, R6 ;  /* 0x0000001fff007819 */ /* 0x000fe20000011406 */
[----:B------:R-:W-:Y:S01]  /*0ee0*/  IMAD.SHL.U32 R222, R237, 0x40, RZ ;  /* 0x00000040edde7824 */ /* 0x000fe200078e00ff */
[----:B------:R-:W-:Y:S01]  /*0ef0*/  LOP3.LUT R230, R3, 0x38, R16, 0xf8, !PT ;  /* 0x0000003803e67812 */ /* 0x000fe200078ef810 */
[----:B------:R-:W-:Y:S01]  /*0f00*/  IMAD R2, R2, 0x8, R7 ;  /* 0x0000000802027824 */ /* 0x000fe200078e0207 */
[----:B------:R-:W-:Y:S01]  /*0f10*/  SHF.R.U32.HI R228, RZ, 0x3, R3 ;  /* 0x00000003ffe47819 */ /* 0x000fe20000011603 */
[----:B------:R-:W-:Y:S01]  /*0f20*/  IMAD.IADD R10, R14, 0x1, -R10 ;  /* 0x000000010e0a7824 */ /* 0x000fe200078e0a0a */
[----:B------:R-:W-:Y:S01]  /*0f30*/  LOP3.LUT R223, R223, 0x1c0, RZ, 0xc0, !PT ;  /* 0x000001c0dfdf7812 */ /* 0x000fe200078ec0ff */
[----:B------:R-:W-:Y:S01]  /*0f40*/  VIADD R216, R22, 0x60 ;  /* 0x0000006016d87836 */ /* 0x000fe20000000000 */
[----:B------:R-:W-:Y:S01]  /*0f50*/  SHF.R.S32.HI R3, RZ, 0x1f, R212 ;  /* 0x0000001fff037819 */ /* 0x000fe200000114d4 */
[----:B------:R0:W-:Y:S01]  /*0f60*/  STL [R1+0x188], R2 ;  /* 0x0001880201007387 */ /* 0x0001e20000100800 */
[----:B------:R-:W-:Y:S01]  /*0f70*/  LOP3.LUT R222, R222, 0x1c0, RZ, 0xc0, !PT ;  /* 0x000001c0dede7812 */ /* 0x000fe200078ec0ff */
[----:B------:R-:W-:Y:S01]  /*0f80*/  IMAD.SHL.U32 R10, R10, 0x2, RZ ;  /* 0x000000020a0a7824 */ /* 0x000fe200078e00ff */
[----:B------:R-:W-:Y:S01]  /*0f90*/  LEA.HI R0, R0, R6, RZ, 0x3 ;  /* 0x0000000600007211 */ /* 0x000fe200078f18ff */
[----:B------:R-:W-:Y:S01]  /*0fa0*/  STL [R1+0x180], R5 ;  /* 0x0001800501007387 */ /* 0x000fe20000100800 */
[----:B------:R-:W-:Y:S01]  /*0fb0*/  SHF.R.U32.HI R7, RZ, 0x3, R223 ;  /* 0x00000003ff077819 */ /* 0x000fe200000116df */
[C---:B------:R-:W-:Y:S01]  /*0fc0*/  VIADD R43, R10.reuse, 0x8 ;  /* 0x000000080a2b7836 */ /* 0x040fe20000000000 */
[----:B------:R-:W-:Y:S01]  /*0fd0*/  LEA.HI R3, R3, R212, RZ, 0x3 ;  /* 0x000000d403037211 */ /* 0x000fe200078f18ff */
[C---:B------:R-:W-:Y:S01]  /*0fe0*/  VIADD R41, R10.reuse, 0x10 ;  /* 0x000000100a297836 */ /* 0x040fe20000000000 */
[----:B------:R-:W-:Y:S01]  /*0ff0*/  SHF.R.U32.HI R6, RZ, 0x3, R222 ;  /* 0x00000003ff067819 */ /* 0x000fe200000116de */
[----:B0-----:R-:W-:Y:S01]  /*1000*/  IMAD.U32 R2, RZ, RZ, UR4 ;  /* 0x00000004ff027e24 */ /* 0x001fe2000f8e00ff */
[----:B------:R-:W-:Y:S01]  /*1010*/  SHF.R.S32.HI R7, RZ, 0x1f, R218 ;  /* 0x0000001fff077819 */ /* 0x000fe200000114da */
[C---:B------:R-:W-:Y:S01]  /*1020*/  VIADD R40, R10.reuse, 0x18 ;  /* 0x000000180a287836 */ /* 0x040fe20000000000 */
[----:B------:R-:W-:Y:S01]  /*1030*/  SHF.R.S32.HI R6, RZ, 0x1f, R219 ;  /* 0x0000001fff067819 */ /* 0x000fe200000114db */
[C---:B------:R-:W-:Y:S01]  /*1040*/  VIADD R39, R10.reuse, 0x20 ;  /* 0x000000200a277836 */ /* 0x040fe20000000000 */
[----:B------:R-:W-:Y:S01]  /*1050*/  LOP3.LUT R42, R3, 0xfffffff8, RZ, 0xc0, !PT ;  /* 0xfffffff8032a7812 */ /* 0x000fe200078ec0ff */
[----:B------:R0:W-:Y:S01]  /*1060*/  STL [R1+0x14], R2 ;  /* 0x0000140201007387 */ /* 0x0001e20000100800 */
[----:B------:R-:W-:Y:S01]  /*1070*/  VIADD R38, R10, 0x28 ;  /* 0x000000280a267836 */ /* 0x000fe20000000000 */
[----:B------:R-:W-:Y:S01]  /*1080*/  LOP3.LUT R4, R4, 0x1ffffffe, RZ, 0xc0, !PT ;  /* 0x1ffffffe04047812 */ /* 0x000fe200078ec0ff */
[C---:B------:R-:W-:Y:S01]  /*1090*/  VIADD R37, R10.reuse, 0x30 ;  /* 0x000000300a257836 */ /* 0x040fe20000000000 */
[----:B------:R1:W-:Y:S01]  /*10a0*/  STL [R1+0x6c], R7 ;  /* 0x00006c0701007387 */ /* 0x0003e20000100800 */
[C---:B------:R-:W-:Y:S01]  /*10b0*/  VIADD R36, R10.reuse, 0x38 ;  /* 0x000000380a247836 */ /* 0x040fe20000000000 */
[----:B------:R-:W-:Y:S01]  /*10c0*/  SHF.R.S32.HI R3, RZ, 0x1f, R42 ;  /* 0x0000001fff037819 */ /* 0x000fe2000001142a */
[C---:B------:R-:W-:Y:S01]  /*10d0*/  VIADD R35, R10.reuse, 0x40 ;  /* 0x000000400a237836 */ /* 0x040fe20000000000 */
[----:B------:R2:W-:Y:S01]  /*10e0*/  STL [R1+0x68], R6 ;  /* 0x0000680601007387 */ /* 0x0005e20000100800 */
[C---:B------:R-:W-:Y:S01]  /*10f0*/  VIADD R34, R10.reuse, 0x48 ;  /* 0x000000480a227836 */ /* 0x040fe20000000000 */
[----:B0-----:R-:W-:Y:S01]  /*1100*/  SHF.R.S32.HI R2, RZ, 0x1f, R213 ;  /* 0x0000001fff027819 */ /* 0x001fe200000114d5 */
[C---:B------:R-:W-:Y:S01]  /*1110*/  VIADD R33, R10.reuse, 0x50 ;  /* 0x000000500a217836 */ /* 0x040fe20000000000 */
[----:B------:R0:W-:Y:S01]  /*1120*/  STL [R1+0x78], R10 ;  /* 0x0000780a01007387 */ /* 0x0001e20000100800 */
[C---:B------:R-:W-:Y:S01]  /*1130*/  VIADD R32, R10.reuse, 0x58 ;  /* 0x000000580a207836 */ /* 0x040fe20000000000 */
[----:B------:R-:W-:Y:S01]  /*1140*/  SHF.R.S32.HI R2, RZ, 0x1f, R237 ;  /* 0x0000001fff027819 */ /* 0x000fe200000114ed */
[C---:B------:R-:W-:Y:S01]  /*1150*/  VIADD R31, R10.reuse, 0x60 ;  /* 0x000000600a1f7836 */ /* 0x040fe20000000000 */
[----:B------:R-:W-:Y:S01]  /*1160*/  STL [R1+0x64], R42 ;  /* 0x0000642a01007387 */ /* 0x000fe20000100800 */
[----:B------:R-:W-:Y:S01]  /*1170*/  VIADD R30, R10, 0x68 ;  /* 0x000000680a1e7836 */ /* 0x000fe20000000000 */
[----:B------:R-:W-:Y:S01]  /*1180*/  LEA.HI R2, R2, R237, RZ, 0x3 ;  /* 0x000000ed02027211 */ /* 0x000fe200078f18ff */
[C---:B------:R-:W-:Y:S01]  /*1190*/  VIADD R29, R10.reuse, 0x70 ;  /* 0x000000700a1d7836 */ /* 0x040fe20000000000 */
[----:B------:R-:W-:Y:S01]  /*11a0*/  STL [R1+0xf4], R43 ;  /* 0x0000f42b01007387 */ /* 0x000fe20000100800 */
[C---:B------:R-:W-:Y:S01]  /*11b0*/  VIADD R28, R10.reuse, 0x78 ;  /* 0x000000780a1c7836 */ /* 0x040fe20000000000 */
[----:B------:R-:W-:Y:S01]  /*11c0*/  LOP3.LUT R230, R229, R230, R228, 0xf6, !PT ;  /* 0x000000e6e5e67212 */ /* 0x000fe200078ef6e4 */
[C---:B------:R-:W-:Y:S01]  /*11d0*/  VIADD R27, R10.reuse, 0x80 ;  /* 0x000000800a1b7836 */ /* 0x040fe20000000000 */
[----:B------:R-:W-:Y:S01]  /*11e0*/  STL [R1+0xf0], R41 ;  /* 0x0000f02901007387 */ /* 0x000fe20000100800 */
[----:B------:R-:W-:-:S02]  /*11f0*/  VIADD R26, R10, 0x88 ;  /* 0x000000880a1a7836 */ /* 0x000fc40000000000 */
[C---:B------:R-:W-:Y:S01]  /*1200*/  VIADD R25, R10.reuse, 0x90 ;  /* 0x000000900a197836 */ /* 0x040fe20000000000 */
[----:B------:R-:W-:Y:S01]  /*1210*/  STL [R1+0xec], R40 ;  /* 0x0000ec2801007387 */ /* 0x000fe20000100800 */
[C---:B------:R-:W-:Y:S02]  /*1220*/  VIADD R24, R10.reuse, 0x98 ;  /* 0x000000980a187836 */ /* 0x040fe40000000000 */
[C---:B------:R-:W-:Y:S01]  /*1230*/  VIADD R21, R10.reuse, 0xa0 ;  /* 0x000000a00a157836 */ /* 0x040fe20000000000 */
[----:B------:R-:W-:Y:S01]  /*1240*/  STL [R1+0xe8], R39 ;  /* 0x0000e82701007387 */ /* 0x000fe20000100800 */
[C---:B------:R-:W-:Y:S02]  /*1250*/  VIADD R20, R10.reuse, 0xa8 ;  /* 0x000000a80a147836 */ /* 0x040fe40000000000 */
[----:B------:R-:W-:Y:S01]  /*1260*/  VIADD R15, R10, 0xb0 ;  /* 0x000000b00a0f7836 */ /* 0x000fe20000000000 */
[----:B------:R-:W-:Y:S01]  /*1270*/  STL [R1+0xe4], R38 ;  /* 0x0000e42601007387 */ /* 0x000fe20000100800 */
[----:B------:R-:W-:-:S02]  /*1280*/  IMAD.IADD R4, R13, 0x1, -R4 ;  /* 0x000000010d047824 */ /* 0x000fc400078e0a04 */
[----:B------:R-:W-:Y:S01]  /*1290*/  VIADD R14, R10, 0xb8 ;  /* 0x000000b80a0e7836 */ /* 0x000fe20000000000 */
[----:B------:R-:W-:Y:S01]  /*12a0*/  STL [R1+0xe0], R37 ;  /* 0x0000e02501007387 */ /* 0x000fe20000100800 */
[----:B------:R-:W-:Y:S02]  /*12b0*/  IMAD.SHL.U32 R2, R2, 0x40, RZ ;  /* 0x0000004002027824 */ /* 0x000fe400078e00ff */
[C---:B------:R-:W-:Y:S01]  /*12c0*/  VIADD R13, R10.reuse, 0xc0 ;  /* 0x000000c00a0d7836 */ /* 0x040fe20000000000 */
[----:B------:R-:W-:Y:S01]  /*12d0*/  STL [R1+0xdc], R36 ;  /* 0x0000dc2401007387 */ /* 0x000fe20000100800 */
[----:B------:R-:W-:Y:S01]  /*12e0*/  VIADD R12, R10, 0xc8 ;  /* 0x000000c80a0c7836 */ /* 0x000fe20000000000 */
[----:B------:R-:W-:Y:S01]  /*12f0*/  LOP3.LUT R225, R2, 0xfffffe00, RZ, 0xc0, !PT ;  /* 0xfffffe0002e17812 */ /* 0x000fe200078ec0ff */
[C---:B------:R-:W-:Y:S01]  /*1300*/  VIADD R11, R10.reuse, 0xd0 ;  /* 0x000000d00a0b7836 */ /* 0x040fe20000000000 */
[----:B------:R-:W-:Y:S01]  /*1310*/  STL [R1+0xd8], R35 ;  /* 0x0000d82301007387 */ /* 0x000fe20000100800 */
[C---:B------:R-:W-:Y:S01]  /*1320*/  VIADD R9, R10.reuse, 0xd8 ;  /* 0x000000d80a097836 */ /* 0x040fe20000000000 */
[----:B------:R-:W-:Y:S01]  /*1330*/  SHF.R.S32.HI R2, RZ, 0x1f, R43 ;  /* 0x0000001fff027819 */ /* 0x000fe2000001142b */
[----:B------:R-:W-:Y:S01]  /*1340*/  VIADD R8, R10, 0xe0 ;  /* 0x000000e00a087836 */ /* 0x000fe20000000000 */
[----:B------:R-:W-:Y:S01]  /*1350*/  STL [R1+0xd4], R34 ;  /* 0x0000d42201007387 */ /* 0x000fe20000100800 */
[----:B------:R-:W-:-:S02]  /*1360*/  IMAD.SHL.U32 R0, R0, 0x40, RZ ;  /* 0x0000004000007824 */ /* 0x000fc400078e00ff */
[C---:B-1----:R-:W-:Y:S01]  /*1370*/  VIADD R7, R10.reuse, 0xe8 ;  /* 0x000000e80a077836 */ /* 0x042fe20000000000 */
[----:B------:R-:W-:Y:S01]  /*1380*/  STL [R1+0xd0], R33 ;  /* 0x0000d02101007387 */ /* 0x000fe20000100800 */
[----:B--2---:R-:W-:Y:S01]  /*1390*/  VIADD R6, R10, 0xf0 ;  /* 0x000000f00a067836 */ /* 0x004fe20000000000 */
[----:B------:R-:W-:Y:S01]  /*13a0*/  LOP3.LUT R227, R0, 0xfffffe00, RZ, 0xc0, !PT ;  /* 0xfffffe0000e37812 */ /* 0x000fe200078ec0ff */
[----:B------:R-:W-:Y:S01]  /*13b0*/  VIADD R0, R10, 0xf8 ;  /* 0x000000f80a007836 */ /* 0x000fe20000000000 */
[----:B------:R-:W-:Y:S01]  /*13c0*/  STL [R1+0xcc], R32 ;  /* 0x0000cc2001007387 */ /* 0x000fe20000100800 */
[----:B0-----:R-:W-:-:S03]  /*13d0*/  SHF.R.S32.HI R10, RZ, 0x1f, R38 ;  /* 0x0000001fff0a7819 */ /* 0x001fc60000011426 */
[----:B------:R-:W-:Y:S04]  /*13e0*/  STL [R1+0xc8], R31 ;  /* 0x0000c81f01007387 */ /* 0x000fe80000100800 */
        /* <DEDUP_REMOVED lines=16> */
[----:B------:R0:W-:Y:S04]  /*14f0*/  STL [R1+0x84], R7 ;  /* 0x0000840701007387 */ /* 0x0001e80000100800 */
[----:B------:R1:W-:Y:S04]  /*1500*/  STL [R1+0x17c], R2 ;  /* 0x00017c0201007387 */ /* 0x0003e80000100800 */
[----:B------:R-:W-:Y:S01]  /*1510*/  STL [R1+0x80], R6 ;  /* 0x0000800601007387 */ /* 0x000fe20000100800 */
[----:B0-----:R-:W-:-:S03]  /*1520*/  SHF.R.S32.HI R7, RZ, 0x1f, R7 ;  /* 0x0000001fff077819 */ /* 0x001fc60000011407 */
[----:B------:R0:W-:Y:S01]  /*1530*/  STL [R1+0xfc], R3 ;  /* 0x0000fc0301007387 */ /* 0x0001e20000100800 */
[----:B-1----:R-:W-:-:S03]  /*1540*/  SHF.R.S32.HI R2, RZ, 0x1f, R41 ;  /* 0x0000001fff027819 */ /* 0x002fc60000011429 */
[----:B------:R-:W-:Y:S04]  /*1550*/  STL [R1+0x7c], R0 ;  /* 0x00007c0001007387 */ /* 0x000fe80000100800 */
[----:B------:R1:W-:Y:S01]  /*1560*/  STL [R1+0x178], R2 ;  /* 0x0001780201007387 */ /* 0x0003e20000100800 */
[----:B0-----:R-:W-:-:S05]  /*1570*/  SHF.R.S32.HI R3, RZ, 0x1f, R40 ;  /* 0x0000001fff037819 */ /* 0x001fca0000011428 */
[----:B------:R0:W-:Y:S01]  /*1580*/  STL [R1+0x174], R3 ;  /* 0x0001740301007387 */ /* 0x0001e20000100800 */
[----:B-1----:R-:W-:-:S05]  /*1590*/  SHF.R.S32.HI R2, RZ, 0x1f, R39 ;  /* 0x0000001fff027819 */ /* 0x002fca0000011427 */
[----:B------:R1:W-:Y:S01]  /*15a0*/  STL [R1+0x170], R2 ;  /* 0x0001700201007387 */ /* 0x0003e20000100800 */
[----:B0-----:R-:W-:-:S03]  /*15b0*/  SHF.R.S32.HI R3, RZ, 0x1f, R37 ;  /* 0x0000001fff037819 */ /* 0x001fc60000011425 */
[----:B------:R0:W-:Y:S04]  /*15c0*/  STL [R1+0x16c], R10 ;  /* 0x00016c0a01007387 */ /* 0x0001e80000100800 */
[----:B------:R2:W-:Y:S01]  /*15d0*/  STL [R1+0x168], R3 ;  /* 0x0001680301007387 */ /* 0x0005e20000100800 */
[----:B-1----:R-:W-:Y:S02]  /*15e0*/  SHF.R.S32.HI R2, RZ, 0x1f, R36 ;  /* 0x0000001fff027819 */ /* 0x002fe40000011424 */
[----:B0-----:R-:W-:-:S03]  /*15f0*/  SHF.R.S32.HI R10, RZ, 0x1f, R35 ;  /* 0x0000001fff0a7819 */ /* 0x001fc60000011423 */
[----:B------:R0:W-:Y:S01]  /*1600*/  STL [R1+0x164], R2 ;  /* 0x0001640201007387 */ /* 0x0001e20000100800 */
[----:B--2---:R-:W-:-:S03]  /*1610*/  SHF.R.S32.HI R3, RZ, 0x1f, R34 ;  /* 0x0000001fff037819 */ /* 0x004fc60000011422 */
[----:B------:R1:W-:Y:S04]  /*1620*/  STL [R1+0x160], R10 ;  /* 0x0001600a01007387 */ /* 0x0003e80000100800 */
[----:B------:R2:W-:Y:S01]  /*1630*/  STL [R1+0x15c], R3 ;  /* 0x00015c0301007387 */ /* 0x0005e20000100800 */
[----:B0-----:R-:W-:Y:S02]  /*1640*/  SHF.R.S32.HI R2, RZ, 0x1f, R33 ;  /* 0x0000001fff027819 */ /* 0x001fe40000011421 */
[----:B-1----:R-:W-:-:S03]  /*1650*/  SHF.R.S32.HI R10, RZ, 0x1f, R32 ;  /* 0x0000001fff0a7819 */ /* 0x002fc60000011420 */
        /* <DEDUP_REMOVED lines=32> */
[----:B------:R-:W-:Y:S04]  /*1860*/  STL [R1+0x118], R10 ;  /* 0x0001180a01007387 */ /* 0x000fe80000100800 */
[----:B------:R1:W-:Y:S01]  /*1870*/  STL [R1+0x114], R3 ;  /* 0x0001140301007387 */ /* 0x0003e20000100800 */
[----:B0-----:R-:W-:-:S05]  /*1880*/  SHF.R.S32.HI R2, RZ, 0x1f, R8 ;  /* 0x0000001fff027819 */ /* 0x001fca0000011408 */
[----:B------:R0:W-:Y:S01]  /*1890*/  STL [R1+0x110], R2 ;  /* 0x0001100201007387 */ /* 0x0001e20000100800 */
[----:B-1----:R-:W-:-:S03]  /*18a0*/  SHF.R.S32.HI R3, RZ, 0x1f, R6 ;  /* 0x0000001fff037819 */ /* 0x002fc60000011406 */
[----:B------:R1:W-:Y:S04]  /*18b0*/  STL [R1+0x10c], R7 ;  /* 0x00010c0701007387 */ /* 0x0003e80000100800 */
[----:B------:R1:W-:Y:S01]  /*18c0*/  STL [R1+0x108], R3 ;  /* 0x0001080301007387 */ /* 0x0003e20000100800 */
[----:B0-----:R-:W-:Y:S01]  /*18d0*/  SHF.R.S32.HI R2, RZ, 0x1f, R0 ;  /* 0x0000001fff027819 */ /* 0x001fe20000011400 */
[----:B------:R-:W-:-:S05]  /*18e0*/  IMAD R0, R4, 0x8, R5 ;  /* 0x0000000804007824 */ /* 0x000fca00078e0205 */
[----:B------:R1:W-:Y:S04]  /*18f0*/  STL [R1+0x184], R0 ;  /* 0x0001840001007387 */ /* 0x0003e80000100800 */
[----:B------:R1:W-:Y:S02]  /*1900*/  STL [R1+0x104], R2 ;  /* 0x0001040201007387 */ /* 0x0003e40000100800 */
.L_x_676:
[----:B01234-:R-:W0:Y:S01]  /*1910*/  LDC.64 R2, c[0x0][0xc88] ;  /* 0x00032200ff027b82 */ /* 0x01fe220000000a00 */
[----:B------:R-:W-:Y:S01]  /*1920*/  ULDC.64 UR10, c[0x0][0x208] ;  /* 0x00008200000a7ab9 */ /* 0x000fe20000000a00 */
[----:B------:R-:W-:Y:S01]  /*1930*/  ULDC.64 UR4, c[0x0][0xa28] ;  /* 0x00028a0000047ab9 */ /* 0x000fe20000000a00 */
[----:B------:R-:W-:Y:S01]  /*1940*/  ULDC.64 UR8, c[0x0][0xa18] ;  /* 0x0002860000087ab9 */ /* 0x000fe20000000a00 */
[----:B------:R-:W-:Y:S01]  /*1950*/  ULDC.64 UR6, c[0x0][0xa08] ;  /* 0x0002820000067ab9 */ /* 0x000fe20000000a00 */
[----:B0-----:R-:W-:-:S05]  /*1960*/  IMAD.WIDE R2, R143, 0x4, R2 ;  /* 0x000000048f027825 */ /* 0x001fca00078e0202 */
[----:B------:R-:W2:Y:S01]  /*1970*/  LDG.E R233, desc[UR10][R2.64] ;  /* 0x0000000a02e97981 */ /* 0x000ea2000c1e1900 */
[----:B------:R-:W-:Y:S01]  /*1980*/  ISETP.NE.U32.AND P2, PT, RZ, UR4, PT ;  /* 0x00000004ff007c0c */ /* 0x000fe2000bf45070 */
[----:B------:R-:W-:Y:S01]  /*1990*/  IMAD.MOV.U32 R7, RZ, RZ, RZ ;  /* 0x000000ffff077224 */ /* 0x000fe200078e00ff */
[----:B------:R-:W-:Y:S01]  /*19a0*/  ISETP.NE.U32.AND P1, PT, RZ, UR8, PT ;  /* 0x00000008ff007c0c */ /* 0x000fe2000bf25070 */
[----:B------:R-:W-:Y:S01]  /*19b0*/  IMAD.MOV.U32 R112, RZ, RZ, RZ ;  /* 0x000000ffff707224 */ /* 0x000fe200078e00ff */
[----:B------:R-:W-:Y:S02]  /*19c0*/  ISETP.NE.AND.EX P2, PT, RZ, UR5, PT, P2 ;  /* 0x00000005ff007c0c */ /* 0x000fe4000bf45320 */
[----:B------:R-:W-:Y:S02]  /*19d0*/  ISETP.NE.AND.EX P1, PT, RZ, UR9, PT, P1 ;  /* 0x00000009ff007c0c */ /* 0x000fe4000bf25310 */
[----:B------:R-:W-:-:S04]  /*19e0*/  ISETP.NE.U32.AND P0, PT, RZ, UR6, PT ;  /* 0x00000006ff007c0c */ /* 0x000fc8000bf05070 */
[----:B------:R-:W-:Y:S02]  /*19f0*/  ISETP.NE.AND.EX P0, PT, RZ, UR7, PT, P0 ;  /* 0x00000007ff007c0c */ /* 0x000fe4000bf05300 */
[C---:B------:R-:W-:Y:S02]  /*1a00*/  LOP3.LUT R6, R142.reuse, 0xff000000, RZ, 0xc0, !PT ;  /* 0xff0000008e067812 */ /* 0x040fe400078ec0ff */
[----:B------:R-:W-:Y:S02]  /*1a10*/  LOP3.LUT R231, R142, 0xffff, RZ, 0xc0, !PT ;  /* 0x0000ffff8ee77812 */ /* 0x000fe400078ec0ff */
[----:B--2---:R-:W-:Y:S01]  /*1a20*/  SHF.R.S32.HI R0, RZ, 0x1f, R233 ;  /* 0x0000001fff007819 */ /* 0x004fe200000114e9 */
[C---:B------:R-:W-:Y:S01]  /*1a30*/  IMAD.SHL.U32 R234, R233.reuse, 0x4, RZ ;  /* 0x00000004e9ea7824 */ /* 0x040fe200078e00ff */
[C---:B------:R-:W-:Y:S01]  /*1a40*/  @P2 LEA R4, P3, R233.reuse, UR4, 0x2 ;  /* 0x00000004e9042c11 */ /* 0x040fe2000f8610ff */
[----:B------:R-:W-:Y:S01]  /*1a50*/  ULDC UR4, c[0x0][0x288] ;  /* 0x0000a20000047ab9 */ /* 0x000fe20000000800 */
[C-C-:B------:R-:W-:Y:S01]  /*1a60*/  SHF.L.U64.HI R235, R233.reuse, 0x2, R0.reuse ;  /* 0x00000002e9eb7819 */ /* 0x140fe20000010200 */
[----:B------:R0:W-:Y:S01]  /*1a70*/  STL [R1+0xf8], R0 ;  /* 0x0000f80001007387 */ /* 0x0001e20000100800 */
[----:B------:R-:W-:Y:S01]  /*1a80*/  @P2 LEA.HI.X R5, R233, UR5, R0, 0x2, P3 ;  /* 0x00000005e9052c11 */ /* 0x000fe200098f1400 */
[----:B-----5:R-:W-:Y:S01]  /*1a90*/  IMAD.U32 R146, RZ, RZ, UR4 ;  /* 0x00000004ff927e24 */ /* 0x020fe2000f8e00ff */
[----:B------:R-:W-:Y:S01]  /*1aa0*/  ULDC.64 UR4, c[0x0][0x418] ;  /* 0x0001060000047ab9 */ /* 0x000fe20000000a00 */
[----:B------:R1:W-:Y:S01]  /*1ab0*/  STL [R1+0x70], R141 ;  /* 0x0000708d01007387 */ /* 0x0003e20000100800 */
[----:B------:R-:W-:Y:S01]  /*1ac0*/  UISETP.NE.U32.AND UP0, UPT, UR4, URZ, UPT ;  /* 0x0000003f0400728c */ /* 0x000fe2000bf05070 */
[----:B------:R-:W-:-:S02]  /*1ad0*/  IADD3 R2, P4, R234, UR6, RZ ;  /* 0x00000006ea027c10 */ /* 0x000fc4000ff9e0ff */
[----:B------:R2:W5:Y:S01]  /*1ae0*/  @P2 LDG.E R7, desc[UR10][R4.64] ;  /* 0x0000000a04072981 */ /* 0x000562000c1e1900 */
[----:B------:R-:W-:Y:S01]  /*1af0*/  UISETP.NE.AND.EX UP0, UPT, UR5, URZ, UPT, UP0 ;  /* 0x0000003f0500728c */ /* 0x000fe2000bf05300 */
[C---:B------:R-:W-:Y:S01]  /*1b00*/  IADD3.X R3, R235.reuse, UR7, RZ, P4, !PT ;  /* 0x00000007eb037c10 */ /* 0x040fe2000a7fe4ff */
[----:B------:R-:W-:Y:S01]  /*1b10*/  ULDC UR4, c[0x0][0x424] ;  /* 0x0001090000047ab9 */ /* 0x000fe20000000800 */
[----:B------:R-:W-:Y:S01]  /*1b20*/  ULDC.64 UR6, c[0x0][0xa20] ;  /* 0x0002880000067ab9 */ /* 0x000fe20000000a00 */
[----:B--2---:R-:W-:Y:S01]  /*1b30*/  @P1 IADD3 R4, P2, R234, UR8, RZ ;  /* 0x00000008ea041c10 */ /* 0x004fe2000ff5e0ff */
[----:B------:R-:W-:Y:S01]  /*1b40*/  USEL UR4, UR4, 0x1, UP0 ;  /* 0x0000000104047887 */ /* 0x000fe20008000000 */
[----:B0-----:R-:W-:Y:S01]  /*1b50*/  LOP3.LUT R0, R142, 0xff0000, RZ, 0xc0, !PT ;  /* 0x00ff00008e007812 */ /* 0x001fe200078ec0ff */
[----:B------:R-:W-:Y:S01]  /*1b60*/  ULDC UR5, c[0x0][0x2f0] ;  /* 0x0000bc0000057ab9 */ /* 0x000fe20000000800 */
[----:B------:R-:W-:Y:S01]  /*1b70*/  @P1 IADD3.X R5, R235, UR9, RZ, P2, !PT ;  /* 0x00000009eb051c10 */ /* 0x000fe200097fe4ff */
[----:B------:R-:W5:Y:S01]  /*1b80*/  @P0 LDG.E R112, desc[UR10][R2.64] ;  /* 0x0000000a02700981 */ /* 0x000f62000c1e1900 */
[----:B------:R-:W-:Y:S01]  /*1b90*/  ISETP.NE.U32.AND P2, PT, RZ, UR6, PT ;  /* 0x00000006ff007c0c */ /* 0x000fe2000bf45070 */
[----:B------:R-:W-:-:S02]  /*1ba0*/  UIMAD UR4, UR4, UR5, URZ ;  /* 0x00000005040472a4 */ /* 0x000fc4000f8e023f */
[----:B------:R0:W5:Y:S01]  /*1bb0*/  @P1 LDG.E R146, desc[UR10][R4.64] ;  /* 0x0000000a04921981 */ /* 0x000162000c1e1900 */
[----:B------:R-:W-:Y:S01]  /*1bc0*/  ISETP.NE.AND.EX P2, PT, RZ, UR7, PT, P2 ;  /* 0x00000007ff007c0c */ /* 0x000fe2000bf45320 */
[----:B------:R-:W-:Y:S01]  /*1bd0*/  ULDC UR5, c[0x0][0x348] ;  /* 0x0000d20000057ab9 */ /* 0x000fe20000000800 */
[----:B0-----:R-:W-:-:S04]  /*1be0*/  SHF.R.U32.HI R5, RZ, 0x8, R6 ;  /* 0x00000008ff057819 */ /* 0x001fc80000011606 */
[----:B------:R-:W-:Y:S01]  /*1bf0*/  LEA.HI R232, R0, R5, RZ, 0x10 ;  /* 0x0000000500e87211 */ /* 0x000fe200078f80ff */
[----:B-1----:R-:W-:Y:S06]  /*1c00*/  @P1 BRA `(.L_x_445) ;  /* 0x0000000000281947 */ /* 0x002fec0003800000 */
[----:B------:R-:W-:Y:S02]  /*1c10*/  ULDC.64 UR8, c[0x0][0xa00] ;  /* 0x0002800000087ab9 */ /* 0x000fe40000000a00 */
[----:B------:R-:W-:-:S04]  /*1c20*/  ISETP.NE.U32.AND P1, PT, RZ, UR8, PT ;  /* 0x00000008ff007c0c */ /* 0x000fc8000bf25070 */
[----:B------:R-:W-:-:S13]  /*1c30*/  ISETP.NE.AND.EX P1, PT, RZ, UR9, PT, P1 ;  /* 0x00000009ff007c0c */ /* 0x000fda000bf25310 */
[----:B------:R-:W-:Y:S05]  /*1c40*/  @!P1 BRA `(.L_x_445) ;  /* 0x0000000000189947 */ /* 0x000fea0003800000 */
[----:B------:R-:W0:Y:S01]  /*1c50*/  LDC.64 R4, c[0x0][0xa00] ;  /* 0x00028000ff047b82 */ /* 0x000e220000000a00 */
[----:B------:R-:W-:Y:S01]  /*1c60*/  ULDC.64 UR8, c[0x0][0x208] ;  /* 0x0000820000087ab9 */ /* 0x000fe20000000a00 */
[----:B0-----:R-:W-:-:S05]  /*1c70*/  IMAD.WIDE R4, R233, 0x4, R4 ;  /* 0x00000004e9047825 */ /* 0x001fca00078e0204 */
[----:B-----5:R-:W2:Y:S04]  /*1c80*/  LDG.E R146, desc[UR8][R4.64] ;  /* 0x0000000804927981 */ /* 0x020ea8000c1e1900 */
[----:B------:R-:W2:Y:S02]  /*1c90*/  LDG.E R9, desc[UR8][R4.64+0x4] ;  /* 0x0000040804097981 */ /* 0x000ea4000c1e1900 */
[----:B--2---:R-:W-:-:S07]  /*1ca0*/  IMAD.IADD R146, R9, 0x1, -R146 ;  /* 0x0000000109927824 */ /* 0x004fce00078e0a92 */
.L_x_445:
[----:B------:R-:W-:Y:S02]  /*1cb0*/  IMAD.U32 R24, RZ, RZ, UR5 ;  /* 0x00000005ff187e24 */ /* 0x000fe4000f8e00ff */
[----:B------:R-:W-:Y:S01]  /*1cc0*/  IMAD.U32 R25, RZ, RZ, UR4 ;  /* 0x00000004ff197e24 */ /* 0x000fe2000f8e00ff */
[----:B------:R-:W-:Y:S06]  /*1cd0*/  @!P2 BRA `(.L_x_446) ;  /* 0x000000000014a947 */ /* 0x000fec0003800000 */
[----:B------:R-:W-:Y:S01]  /*1ce0*/  IADD3 R2, P0, R234, UR6, RZ ;  /* 0x00000006ea027c10 */ /* 0x000fe2000ff1e0ff */
[----:B------:R-:W-:-:S03]  /*1cf0*/  ULDC.64 UR4, c[0x0][0x208] ;  /* 0x0000820000047ab9 */ /* 0x000fc60000000a00 */
[----:B------:R-:W-:-:S05]  /*1d00*/  IADD3.X R3, R235, UR7, RZ, P0, !PT ;  /* 0x00000007eb037c10 */ /* 0x000fca00087fe4ff */
[----:B------:R0:W5:Y:S01]  /*1d10*/  LDG.E R25, desc[UR4][R2.64] ;  /* 0x0000000402197981 */ /* 0x000162000c1e1900 */
[----:B------:R-:W-:Y:S05]  /*1d20*/  BRA `(.L_x_447) ;  /* 0x0000000000147947 */ /* 0x000fea0003800000 */
.L_x_446:
[----:B------:R-:W-:Y:S05]  /*1d30*/  @!P0 BRA `(.L_x_447) ;  /* 0x0000000000108947 */ /* 0x000fea0003800000 */
[----:B------:R-:W-:Y:S02]  /*1d40*/  ULDC.64 UR4, c[0x0][0x208] ;  /* 0x0000820000047ab9 */ /* 0x000fe40000000a00 */
[----:B------:R-:W2:Y:S04]  /*1d50*/  LDG.E R0, desc[UR4][R2.64] ;  /* 0x0000000402007981 */ /* 0x000ea8000c1e1900 */
[----:B------:R-:W2:Y:S02]  /*1d60*/  LDG.E R25, desc[UR4][R2.64+0x4] ;  /* 0x0000040402197981 */ /* 0x000ea4000c1e1900 */
[----:B--2---:R-:W-:-:S07]  /*1d70*/  IMAD.IADD R25, R25, 0x1, -R0 ;  /* 0x0000000119197824 */ /* 0x004fce00078e0a00 */
.L_x_447:
[----:B------:R-:W-:Y:S01]  /*1d80*/  ULDC.64 UR4, c[0x0][0xa10] ;  /* 0x0002840000047ab9 */ /* 0x000fe20000000a00 */
[----:B------:R-:W2:Y:S01]  /*1d90*/  LDL.LU R4, [R1+0x10] ;  /* 0x0000100001047983 */ /* 0x000ea20000300800 */
[----:B------:R-:W-:Y:S01]  /*1da0*/  ISETP.NE.U32.AND P0, PT, RZ, UR4, PT ;  /* 0x00000004ff007c0c */ /* 0x000fe2000bf05070 */
[----:B------:R-:W-:-:S03]  /*1db0*/  ULDC.64 UR6, c[0x0][0x208] ;  /* 0x0000820000067ab9 */ /* 0x000fc60000000a00 */
[----:B------:R-:W-:Y:S01]  /*1dc0*/  ISETP.NE.AND.EX P0, PT, RZ, UR5, PT, P0 ;  /* 0x00000005ff007c0c */ /* 0x000fe2000bf05300 */
[----:B-----5:R-:W-:Y:S01]  /*1dd0*/  IMAD.IADD R9, R25, 0x1, -R7 ;  /* 0x0000000119097824 */ /* 0x020fe200078e0a07 */
[----:B------:R-:W-:-:S11]  /*1de0*/  ULDC.64 UR4, c[0x0][0xa30] ;  /* 0x00028c0000047ab9 */ /* 0x000fd60000000a00 */
[----:B0-----:R-:W0:Y:S02]  /*1df0*/  @P0 LDC.64 R2, c[0x0][0xa10] ;  /* 0x00028400ff020b82 */ /* 0x001e240000000a00 */
[----:B0-----:R-:W-:-:S05]  /*1e00*/  @P0 IMAD.WIDE R2, R233, 0x4, R2 ;  /* 0x00000004e9020825 */ /* 0x001fca00078e0202 */
[----:B------:R-:W3:Y:S04]  /*1e10*/  @P0 LDG.E R0, desc[UR6][R2.64] ;  /* 0x0000000602000981 */ /* 0x000ee8000c1e1900 */
[----:B------:R0:W3:Y:S01]  /*1e20*/  @P0 LDG.E R5, desc[UR6][R2.64+0x4] ;  /* 0x0000040602050981 */ /* 0x0000e2000c1e1900 */
[----:B------:R-:W-:Y:S01]  /*1e30*/  ISETP.NE.U32.AND P1, PT, RZ, UR4, PT ;  /* 0x00000004ff007c0c */ /* 0x000fe2000bf25070 */
[----:B------:R-:W-:Y:S01]  /*1e40*/  IMAD.MOV.U32 R139, RZ, RZ, R25 ;  /* 0x000000ffff8b7224 */ /* 0x000fe200078e0019 */
[----:B------:R-:W-:Y:S02]  /*1e50*/  LOP3.LUT R10, R232, 0xff, RZ, 0xc0, !PT ;  /* 0x000000ffe80a7812 */ /* 0x000fe400078ec0ff */
[----:B------:R-:W-:-:S03]  /*1e60*/  ISETP.NE.AND.EX P1, PT, RZ, UR5, PT, P1 ;  /* 0x00000005ff007c0c */ /* 0x000fc6000bf25310 */
[----:B------:R1:W-:Y:S01]  /*1e70*/  STL [R1+0x74], R10 ;  /* 0x0000740a01007387 */ /* 0x0003e20000100800 */
[----:B------:R-:W-:Y:S09]  /*1e80*/  BSSY B0, `(.L_x_448) ;  /* 0x000002e000007945 */ /* 0x000ff20003800000 */
[----:B0-----:R-:W-:-:S04]  /*1e90*/  @P1 IADD3 R2, P2, R234, UR4, RZ ;  /* 0x00000004ea021c10 */ /* 0x001fc8000ff5e0ff */
[----:B------:R-:W-:Y:S02]  /*1ea0*/  @P1 IADD3.X R3, R235, UR5, RZ, P2, !PT ;  /* 0x00000005eb031c10 */ /* 0x000fe400097fe4ff */
[----:B------:R-:W-:-:S03]  /*1eb0*/  SHF.R.U32.HI R232, RZ, 0x10, R232 ;  /* 0x00000010ffe87819 */ /* 0x000fc600000116e8 */
[----:B------:R0:W5:Y:S02]  /*1ec0*/  @P1 LDG.E R139, desc[UR6][R2.64] ;  /* 0x00000006028b1981 */ /* 0x000164000c1e1900 */
[----:B0-----:R-:W-:Y:S01]  /*1ed0*/  IMAD.MOV.U32 R3, RZ, RZ, RZ ;  /* 0x000000ffff037224 */ /* 0x001fe200078e00ff */
[----:B--2---:R-:W-:Y:S01]  /*1ee0*/  LOP3.LUT R4, R4, 0xfffffffb, RZ, 0xc0, !PT ;  /* 0xfffffffb04047812 */ /* 0x004fe200078ec0ff */
[----:B---3--:R-:W-:-:S04]  /*1ef0*/  @P0 IMAD.IADD R24, R5, 0x1, -R0 ;  /* 0x0000000105180824 */ /* 0x008fc800078e0a00 */
[----:B------:R-:W-:-:S04]  /*1f00*/  IMAD.IADD R147, R9, 0x1, R24 ;  /* 0x0000000109937824 */ /* 0x000fc800078e0218 */
[C---:B------:R-:W-:Y:S01]  /*1f10*/  VIADD R0, R147.reuse, 0x4f ;  /* 0x0000004f93007836 */ /* 0x040fe20000000000 */
[----:B------:R-:W-:-:S03]  /*1f20*/  ISETP.GE.AND P3, PT, R147, 0x1, PT ;  /* 0x000000019300780c */ /* 0x000fc60003f66270 */
[----:B------:R-:W-:-:S05]  /*1f30*/  IMAD.HI R0, R0, 0x66666667, RZ ;  /* 0x6666666700007827 */ /* 0x000fca00078e02ff */
[----:B------:R-:W-:-:S04]  /*1f40*/  SHF.R.U32.HI R5, RZ, 0x1f, R0 ;  /* 0x0000001fff057819 */ /* 0x000fc80000011600 */
[----:B------:R-:W-:Y:S02]  /*1f50*/  LEA.HI.SX32 R144, R0, R5, 0x1b ;  /* 0x0000000500907211 */ /* 0x000fe400078fdaff */
[----:B------:R-:W-:-:S05]  /*1f60*/  @P3 LOP3.LUT R4, R4, 0x4, RZ, 0xfc, !PT ;  /* 0x0000000404043812 */ /* 0x000fca00078efcff */
[----:B------:R1:W-:Y:S01]  /*1f70*/  STL [R1+0x10], R4 ;  /* 0x0000100401007387 */ /* 0x0003e20000100800 */
[----:B------:R-:W-:Y:S05]  /*1f80*/  @!P3 BRA `(.L_x_449) ;  /* 0x000000000074b947 */ /* 0x000fea0003800000 */
[----:B------:R-:W-:Y:S01]  /*1f90*/  ISETP.NE.AND P0, PT, R232, RZ, PT ;  /* 0x000000ffe800720c */ /* 0x000fe20003f05270 */
[----:B------:R-:W-:-:S03]  /*1fa0*/  ULDC UR4, c[0x0][0x9f0] ;  /* 0x00027c0000047ab9 */ /* 0x000fc60000000800 */
[----:B------:R-:W-:-:S04]  /*1fb0*/  SEL R11, R232, UR4, P0 ;  /* 0x00000004e80b7c07 */ /* 0x000fc80008000000 */
[-C--:B------:R-:W-:Y:S02]  /*1fc0*/  IABS R5, R11.reuse ;  /* 0x0000000b00057213 */ /* 0x080fe40000000000 */
[----:B------:R-:W-:Y:S02]  /*1fd0*/  IADD3 R0, R144, -0x1, R11 ;  /* 0xffffffff90007810 */ /* 0x000fe40007ffe00b */
[----:B-1----:R-:W0:Y:S01]  /*1fe0*/  I2F.RP R4, R5 ;  /* 0x0000000500047306 */ /* 0x002e220000209400 */
[----:B------:R-:W-:-:S05]  /*1ff0*/  IABS R8, R11 ;  /* 0x0000000b00087213 */ /* 0x000fca0000000000 */
[----:B------:R-:W-:Y:S02]  /*2000*/  IMAD.MOV R8, RZ, RZ, -R8 ;  /* 0x000000ffff087224 */ /* 0x000fe400078e0a08 */
[----:B0-----:R-:W0:Y:S02]  /*2010*/  MUFU.RCP R4, R4 ;  /* 0x0000000400047308 */ /* 0x001e240000001000 */
[----:B0-----:R-:W-:Y:S01]  /*2020*/  VIADD R2, R4, 0xffffffe ;  /* 0x0ffffffe04027836 */ /* 0x001fe20000000000 */
[----:B------:R-:W-:Y:S02]  /*2030*/  IABS R4, R0 ;  /* 0x0000000000047213 */ /* 0x000fe40000000000 */
[----:B------:R-:W-:-:S03]  /*2040*/  LOP3.LUT R0, R0, R11, RZ, 0x3c, !PT ;  /* 0x0000000b00007212 */ /* 0x000fc600078e3cff */
[----:B------:R0:W1:Y:S01]  /*2050*/  F2I.FTZ.U32.TRUNC.NTZ R3, R2 ;  /* 0x0000000200037305 */ /* 0x000062000021f000 */
        /* <DEDUP_REMOVED lines=15> */
[----:B------:R-:W-:-:S07]  /*2150*/  @!P1 LOP3.LUT R3, RZ, R11, RZ, 0x33, !PT ;  /* 0x0000000bff039212 */ /* 0x000fce00078e33ff */
.L_x_449:
[----:B------:R-:W-:Y:S05]  /*2160*/  BSYNC B0 ;  /* 0x0000000000007941 */ /* 0x000fea0003800000 */
.L_x_448:
[----:B------:R-:W-:Y:S01]  /*2170*/  IMAD R0, R10, R3, RZ ;  /* 0x000000030a007224 */ /* 0x000fe200078e02ff */
[----:B------:R-:W-:-:S04]  /*2180*/  PLOP3.LUT P2, PT, PT, PT, PT, 0x80, 0x0 ;  /* 0x000000000000781c */ /* 0x000fc80003f4f070 */
[C---:B------:R-:W-:Y:S01]  /*2190*/  VIADDMNMX R3, R0.reuse, R3, R144, PT ;  /* 0x0000000300037246 */ /* 0x040fe20003800190 */
[----:B------:R-:W-:-:S04]  /*21a0*/  IMAD R0, R0, 0x50, -R9 ;  /* 0x0000005000007824 */ /* 0x000fc800078e0a09 */
[----:B------:R-:W-:Y:S01]  /*21b0*/  IMAD R3, R3, 0x50, -R9 ;  /* 0x0000005003037824 */ /* 0x000fe200078e0a09 */
[----:B------:R-:W-:-:S04]  /*21c0*/  VIMNMX R0, RZ, R0, !PT ;  /* 0x00000000ff007248 */ /* 0x000fc80007fe0100 */
[----:B------:R-:W-:Y:S01]  /*21d0*/  VIMNMX R5, R3, R24, PT ;  /* 0x0000001803057248 */ /* 0x000fe20003fe0100 */
[----:B------:R-:W-:-:S03]  /*21e0*/  IMAD.WIDE.U32 R2, R0, -0x33333333, RZ ;  /* 0xcccccccd00027825 */ /* 0x000fc600078e00ff */
[----:B------:R-:W-:Y:S02]  /*21f0*/  ISETP.GT.AND P0, PT, R5, R0, PT ;  /* 0x000000000500720c */ /* 0x000fe40003f04270 */
[----:B------:R-:W-:-:S05]  /*2200*/  SHF.R.U32.HI R119, RZ, 0x6, R3 ;  /* 0x00000006ff777819 */ /* 0x000fca0000011603 */
[----:B------:R-:W-:-:S06]  /*2210*/  IMAD.MOV.U32 R2, RZ, RZ, R119 ;  /* 0x000000ffff027224 */ /* 0x000fcc00078e0077 */
[----:B------:R-:W-:-:S04]  /*2220*/  @P0 VIADD R0, R5, 0x4f ;  /* 0x0000004f05000836 */ /* 0x000fc80000000000 */
[----:B------:R-:W-:-:S05]  /*2230*/  @P0 IMAD.HI R0, R0, 0x66666667, RZ ;  /* 0x6666666700000827 */ /* 0x000fca00078e02ff */
[----:B------:R-:W-:-:S04]  /*2240*/  @P0 SHF.R.U32.HI R3, RZ, 0x1f, R0 ;  /* 0x0000001fff030819 */ /* 0x000fc80000011600 */
[----:B------:R-:W-:-:S04]  /*2250*/  @P0 LEA.HI.SX32 R2, R0, R3, 0x1b ;  /* 0x0000000300020211 */ /* 0x000fc800078fdaff */
[----:B------:R-:W-:-:S13]  /*2260*/  ISETP.GT.AND P0, PT, R2, R119, PT ;  /* 0x000000770200720c */ /* 0x000fda0003f04270 */
[----:B------:R-:W-:Y:S05]  /*2270*/  @!P0 BRA `(.L_x_450) ;  /* 0x0000009400108947 */ /* 0x000fea0003800000 */
[----:B------:R-:W-:Y:S01]  /*2280*/  VIADD R0, R18, 0x24400 ;  /* 0x0002440012007836 */ /* 0x000fe20000000000 */
[----:B------:R-:W-:Y:S04]  /*2290*/  BSSY B6, `(.L_x_451) ;  /* 0x0000013000067945 */ /* 0x000fe80003800000 */
[----:B------:R-:W-:-:S13]  /*22a0*/  LOP3.LUT P0, RZ, R0, 0x3ff, RZ, 0xc0, !PT ;  /* 0x000003ff00ff7812 */ /* 0x000fda000780c0ff */
[----:B------:R-:W-:Y:S05]  /*22b0*/  @!P0 BRA `(.L_x_452) ;  /* 0x0000000000408947 */ /* 0x000fea0003800000 */
[----:B------:R-:W-:Y:S01]  /*22c0*/  MOV R14, 0x0 ;  /* 0x00000000000e7802 */ /* 0x000fe20000000f00 */
[----:B------:R-:W-:Y:S01]  /*22d0*/  ULDC.64 UR4, c[0x4][0x1b8] ;  /* 0x01006e0000047ab9 */ /* 0x000fe20000000a00 */
[----:B------:R-:W-:Y:S01]  /*22e0*/  ULDC.64 UR6, c[0x4][0x128] ;  /* 0x01004a0000067ab9 */ /* 0x000fe20000000a00 */
[----:B-1----:R-:W-:Y:S02]  /*22f0*/  IMAD.U32 R4, RZ, RZ, UR4 ;  /* 0x00000004ff047e24 */ /* 0x002fe4000f8e00ff */
[----:B------:R-:W-:Y:S01]  /*2300*/  IMAD.U32 R5, RZ, RZ, UR5 ;  /* 0x00000005ff057e24 */ /* 0x000fe2000f8e00ff */
[----:B------:R-:W0:Y:S01]  /*2310*/  LDC.64 R14, c[0x4][R14] ;  /* 0x010000000e0e7b82 */ /* 0x000e220000000a00 */
[----:B------:R-:W-:Y:S01]  /*2320*/  ULDC.64 UR4, c[0x4][0x1c0] ;  /* 0x0100700000047ab9 */ /* 0x000fe20000000a00 */
        /* <DEDUP_REMOVED lines=8> */
[----:B0----5:R-:W-:Y:S05]  /*23b0*/  CALL.ABS.NOINC R14 ;  /* 0x000000000e007343 */ /* 0x021fea0003c00000 */
.L_x_452:
[----:B------:R-:W-:Y:S05]  /*23c0*/  BSYNC B6 ;  /* 0x0000000000067941 */ /* 0x000fea0003800000 */
.L_x_451:
        /* <DEDUP_REMOVED lines=20> */
.L_x_454:
[----:B------:R-:W-:Y:S05]  /*2510*/  BSYNC B6 ;  /* 0x0000000000067941 */ /* 0x000fea0003800000 */
.L_x_453:
[----:B------:R-:W-:Y:S01]  /*2520*/  ULDC.64 UR4, c[0x0][0x9f8] ;  /* 0x00027e0000047ab9 */ /* 0x000fe20000000a00 */
[----:B------:R-:W-:Y:S01]  /*2530*/  IMAD.MOV.U32 R0, RZ, RZ, R233 ;  /* 0x000000ffff007224 */ /* 0x000fe200078e00e9 */
[----:B------:R-:W-:Y:S01]  /*2540*/  ISETP.NE.U32.AND P0, PT, RZ, UR4, PT ;  /* 0x00000004ff007c0c */ /* 0x000fe2000bf05070 */
[----:B------:R-:W-:Y:S01]  /*2550*/  ULDC.64 UR6, c[0x0][0x208] ;  /* 0x0000820000067ab9 */ /* 0x000fe20000000a00 */
[----:B------:R-:W0:Y:S01]  /*2560*/  LDC.64 R98, c[0x0][0x300] ;  /* 0x0000c000ff627b82 */ /* 0x000e220000000a00 */
[----:B------:R-:W-:Y:S01]  /*2570*/  IMAD.IADD R112, R112, 0x1, R25 ;  /* 0x0000000170707824 */ /* 0x000fe200078e0219 */
[----:B------:R-:W-:Y:S01]  /*2580*/  ISETP.NE.AND.EX P0, PT, RZ, UR5, PT, P0 ;  /* 0x00000005ff007c0c */ /* 0x000fe2000bf05300 */
[----:B------:R-:W-:-:S05]  /*2590*/  ULDC.64 UR8, c[0x0][0xa08] ;  /* 0x0002820000087ab9 */ /* 0x000fca0000000a00 */
[----:B------:R-:W2:Y:S07]  /*25a0*/  LDC R9, c[0x0][0x3f4] ;  /* 0x0000fd00ff097b82 */ /* 0x000eae0000000800 */
[----:B-1----:R-:W-:Y:S01]  /*25b0*/  @P0 IADD3 R4, P1, R234, UR4, RZ ;  /* 0x00000004ea040c10 */ /* 0x002fe2000ff3e0ff */
[----:B------:R-:W1:Y:S03]  /*25c0*/  LDC.64 R104, c[0x0][0x3f8] ;  /* 0x0000fe00ff687b82 */ /* 0x000e660000000a00 */
[----:B------:R-:W-:Y:S01]  /*25d0*/  @P0 IADD3.X R5, R235, UR5, RZ, P1, !PT ;  /* 0x00000005eb050c10 */ /* 0x000fe20008ffe4ff */
[----:B------:R-:W-:-:S04]  /*25e0*/  ULDC.64 UR4, c[0x0][0x330] ;  /* 0x0000cc0000047ab9 */ /* 0x000fc80000000a00 */
[----:B------:R3:W4:Y:S01]  /*25f0*/  @P0 LDG.E R0, desc[UR6][R4.64] ;  /* 0x0000000604000981 */ /* 0x000722000c1e1900 */
[----:B------:R-:W-:Y:S01]  /*2600*/  ULDC UR6, c[0x0][0x2f4] ;  /* 0x0000bd0000067ab9 */ /* 0x000fe20000000800 */
[----:B------:R-:W-:Y:S01]  /*2610*/  SHF.R.S32.HI R7, RZ, 0x1f, R112 ;  /* 0x0000001fff077819 */ /* 0x000fe20000011470 */
[-C--:B0-----:R-:W-:Y:S01]  /*2620*/  IMAD.WIDE.U32 R96, R112, R98.reuse, RZ ;  /* 0x0000006270607225 */ /* 0x081fe200078e00ff */
[----:B------:R-:W-:Y:S01]  /*2630*/  ISETP.GE.AND P1, PT, R212, UR6, PT ;  /* 0x00000006d4007c0c */ /* 0x000fe2000bf26270 */
[----:B------:R-:W0:Y:S01]  /*2640*/  LDC.64 R110, c[0x0][0x408] ;  /* 0x00010200ff6e7b82 */ /* 0x000e220000000a00 */
[----:B------:R-:W-:Y:S01]  /*2650*/  ISETP.GE.AND P0, PT, R16, UR6, PT ;  /* 0x0000000610007c0c */ /* 0x000fe2000bf06270 */
[----:B------:R-:W-:Y:S01]  /*2660*/  IMAD R3, R7, R98, RZ ;  /* 0x0000006207037224 */ /* 0x000fe200078e02ff */
[----:B------:R-:W-:Y:S01]  /*2670*/  SHF.R.S32.HI R20, RZ, 0x1f, R213 ;  /* 0x0000001fff147819 */ /* 0x000fe200000114d5 */
[----:B------:R-:W-:Y:S01]  /*2680*/  IMAD.WIDE.U32 R94, R231, UR4, R16 ;  /* 0x00000004e75e7c25 */ /* 0x000fe2000f8e0010 */
[----:B---3--:R-:W-:Y:S01]  /*2690*/  SEL R4, RZ, 0xffffffff, P1 ;  /* 0xffffffffff047807 */ /* 0x008fe20000800000 */
[----:B------:R-:W3:Y:S01]  /*26a0*/  S2R R171, SR_TID.X ;  /* 0x0000000000ab7919 */ /* 0x000ee20000002100 */
[----:B------:R-:W-:Y:S01]  /*26b0*/  ISETP.GE.AND P1, PT, R218, UR6, PT ;  /* 0x00000006da007c0c */ /* 0x000fe2000bf26270 */
[----:B------:R-:W-:Y:S01]  /*26c0*/  IMAD R5, R112, R99, R3 ;  /* 0x0000006370057224 */ /* 0x000fe200078e0203 */
[----:B------:R-:W-:Y:S01]  /*26d0*/  SEL R3, RZ, 0x1, P0 ;  /* 0x00000001ff037807 */ /* 0x000fe20000000000 */
[----:B------:R-:W-:Y:S01]  /*26e0*/  IMAD.SHL.U32 R4, R4, 0x2, RZ ;  /* 0x0000000204047824 */ /* 0x000fe200078e00ff */
[----:B------:R-:W-:Y:S01]  /*26f0*/  ISETP.NE.U32.AND P0, PT, RZ, UR8, PT ;  /* 0x00000008ff007c0c */ /* 0x000fe2000bf05070 */
[----:B------:R-:W-:Y:S01]  /*2700*/  IMAD.IADD R97, R97, 0x1, R5 ;  /* 0x0000000161617824 */ /* 0x000fe200078e0205 */
[----:B------:R-:W-:Y:S01]  /*2710*/  SHF.R.S32.HI R23, RZ, 0x1f, R22 ;  /* 0x0000001fff177819 */ /* 0x000fe20000011416 */
[C---:B------:R-:W-:Y:S01]  /*2720*/  IMAD R95, R231.reuse, UR5, R95 ;  /* 0x00000005e75f7c24 */ /* 0x040fe2000f8e025f */
[----:B------:R-:W-:Y:S01]  /*2730*/  LOP3.LUT R3, R4, 0x2, R3, 0xe2, !PT ;  /* 0x0000000204037812 */ /* 0x000fe200078ee203 */
[----:B------:R-:W-:Y:S01]  /*2740*/  ULDC.64 UR4, c[0x0][0x308] ;  /* 0x0000c20000047ab9 */ /* 0x000fe20000000a00 */
[----:B------:R-:W-:Y:S01]  /*2750*/  SEL R4, RZ, 0x4, P1 ;  /* 0x00000004ff047807 */ /* 0x000fe20000800000 */
[----:B------:R-:W-:Y:S01]  /*2760*/  IMAD.WIDE.U32 R96, R231, UR4, R96 ;  /* 0x00000004e7607c25 */ /* 0x000fe2000f8e0060 */
[----:B------:R-:W-:Y:S01]  /*2770*/  ISETP.NE.AND.EX P0, PT, RZ, UR9, PT, P0 ;  /* 0x00000009ff007c0c */ /* 0x000fe2000bf05300 */
[----:B------:R-:W-:Y:S01]  /*2780*/  ULDC.64 UR8, c[0x0][0x338] ;  /* 0x0000ce0000087ab9 */ /* 0x000fe20000000a00 */
[----:B------:R-:W-:Y:S01]  /*2790*/  LOP3.LUT R27, R3, R4, RZ, 0xfc, !PT ;  /* 0x00000004031b7212 */ /* 0x000fe200078efcff */
[----:B------:R-:W-:Y:S01]  /*27a0*/  IMAD R97, R231, UR5, R97 ;  /* 0x00000005e7617c24 */ /* 0x000fe2000f8e0261 */
[----:B------:R-:W-:Y:S01]  /*27b0*/  ULDC.64 UR4, c[0x0][0x310] ;  /* 0x0000c40000047ab9 */ /* 0x000fe20000000a00 */
[----:B------:R-:W-:Y:S01]  /*27c0*/  IMAD R6, R20, R98, RZ ;  /* 0x0000006214067224 */ /* 0x000fe200078e02ff */
[----:B------:R-:W-:Y:S01]  /*27d0*/  SHF.R.U32.HI R26, RZ, 0x3, R223 ;  /* 0x00000003ff1a7819 */ /* 0x000fe200000116df */
[----:B-1----:R-:W-:Y:S01]  /*27e0*/  IMAD.WIDE.U32 R100, R213, R104, R22 ;  /* 0x00000068d5647225 */ /* 0x002fe200078e0016 */
[----:B------:R-:W-:-:S02]  /*27f0*/  SHF.R.U32.HI R21, RZ, 0x3, R222 ;  /* 0x00000003ff157819 */ /* 0x000fc400000116de */
[C---:B------:R-:W-:Y:S01]  /*2800*/  IADD3 R112, P3, R213.reuse, R112, RZ ;  /* 0x00000070d5707210 */ /* 0x040fe20007f7e0ff */
[----:B------:R-:W-:Y:S01]  /*2810*/  IMAD R6, R213, R99, R6 ;  /* 0x00000063d5067224 */ /* 0x000fe200078e0206 */
[----:B------:R-:W-:Y:S01]  /*2820*/  ISETP.GE.AND P2, PT, R219, UR6, PT ;  /* 0x00000006db007c0c */ /* 0x000fe2000bf46270 */
[C---:B------:R-:W-:Y:S01]  /*2830*/  IMAD.WIDE.U32 R102, R213.reuse, R104, R16 ;  /* 0x00000068d5667225 */ /* 0x040fe200078e0010 */
[C-C-:B------:R-:W-:Y:S02]  /*2840*/  SHF.L.U64.HI R127, R98.reuse, 0x5, R99.reuse ;  /* 0x00000005627f7819 */ /* 0x140fe40000010263 */
[----:B------:R-:W-:Y:S01]  /*2850*/  SHF.L.U64.HI R129, R98, 0x6, R99 ;  /* 0x0000000662817819 */ /* 0x000fe20000010263 */
[CC--:B0-----:R-:W-:Y:S01]  /*2860*/  IMAD.WIDE.U32 R106, R213.reuse, R110.reuse, R22 ;  /* 0x0000006ed56a7225 */ /* 0x0c1fe200078e0016 */
[C-C-:B------:R-:W-:Y:S02]  /*2870*/  SHF.L.U64.HI R35, R104.reuse, 0x5, R105.reuse ;  /* 0x0000000568237819 */ /* 0x140fe40000010269 */
[----:B------:R-:W-:Y:S01]  /*2880*/  SHF.L.U64.HI R34, R104, 0x6, R105 ;  /* 0x0000000668227819 */ /* 0x000fe20000010269 */
[----:B------:R-:W-:Y:S01]  /*2890*/  IMAD.WIDE.U32 R108, R213, R110, R16 ;  /* 0x0000006ed56c7225 */ /* 0x000fe200078e0010 */
[----:B------:R-:W-:-:S02]  /*28a0*/  SHF.L.U64.HI R31, R110, 0x5, R111 ;  /* 0x000000056e1f7819 */ /* 0x000fc4000001026f */
[----:B------:R-:W-:Y:S01]  /*28b0*/  SHF.L.U64.HI R30, R110, 0x6, R111 ;  /* 0x000000066e1e7819 */ /* 0x000fe2000001026f */
[----:B------:R-:W-:Y:S01]  /*28c0*/  IMAD.SHL.U32 R28, R213, 0x40, RZ ;  /* 0x00000040d51c7824 */ /* 0x000fe200078e00ff */
[----:B------:R-:W-:Y:S01]  /*28d0*/  SHF.R.S32.HI R140, RZ, 0x1f, R237 ;  /* 0x0000001fff8c7819 */ /* 0x000fe200000114ed */
[----:B------:R-:W-:Y:S01]  /*28e0*/  IMAD.X R113, R20, 0x1, R7, P3 ;  /* 0x0000000114717824 */ /* 0x000fe200018e0607 */
[----:B---3--:R-:W-:Y:S01]  /*28f0*/  LEA.HI R171, R171, 0x8, RZ, 0x19 ;  /* 0x00000008abab7811 */ /* 0x008fe200078fc8ff */
[C---:B------:R-:W-:Y:S02]  /*2900*/  IMAD.SHL.U32 R128, R98.reuse, 0x20, RZ ;  /* 0x0000002062807824 */ /* 0x040fe400078e00ff */
[----:B------:R-:W-:Y:S02]  /*2910*/  IMAD.SHL.U32 R130, R98, 0x40, RZ ;  /* 0x0000004062827824 */ /* 0x000fe400078e00ff */
[----:B------:R-:W-:Y:S02]  /*2920*/  IMAD R121, R105, 0x50, RZ ;  /* 0x0000005069797824 */ /* 0x000fe400078e02ff */
[----:B------:R-:W-:-:S02]  /*2930*/  IMAD.SHL.U32 R33, R104, 0x20, RZ ;  /* 0x0000002068217824 */ /* 0x000fc400078e00ff */
[----:B------:R-:W-:Y:S02]  /*2940*/  IMAD.SHL.U32 R32, R104, 0x40, RZ ;  /* 0x0000004068207824 */ /* 0x000fe400078e00ff */
[----:B------:R-:W-:Y:S02]  /*2950*/  IMAD.SHL.U32 R29, R110, 0x20, RZ ;  /* 0x000000206e1d7824 */ /* 0x000fe400078e00ff */
[----:B--2---:R-:W-:Y:S01]  /*2960*/  IMAD.SHL.U32 R118, R9, 0x2, RZ ;  /* 0x0000000209767824 */ /* 0x004fe200078e00ff */
[----:B----4-:R-:W-:-:S04]  /*2970*/  SHF.R.S32.HI R5, RZ, 0x1f, R0 ;  /* 0x0000001fff057819 */ /* 0x010fc80000011400 */
[----:B------:R-:W-:Y:S02]  /*2980*/  SEL R3, R5, RZ, !P0 ;  /* 0x000000ff05037207 */ /* 0x000fe40004000000 */
[----:B------:R-:W-:Y:S02]  /*2990*/  SEL R5, R0, RZ, !P0 ;  /* 0x000000ff00057207 */ /* 0x000fe40004000000 */
[----:B------:R-:W-:Y:S01]  /*29a0*/  ISETP.GE.AND P0, PT, R16, R9, PT ;  /* 0x000000091000720c */ /* 0x000fe20003f06270 */
[C---:B------:R-:W-:Y:S02]  /*29b0*/  IMAD R4, R3.reuse, UR8, RZ ;  /* 0x0000000803047c24 */ /* 0x040fe4000f8e02ff */
[----:B------:R-:W-:Y:S02]  /*29c0*/  IMAD R0, R3, UR4, RZ ;  /* 0x0000000403007c24 */ /* 0x000fe4000f8e02ff */
[----:B------:R-:W-:-:S04]  /*29d0*/  IMAD.WIDE.U32 R94, R5, UR8, R94 ;  /* 0x00000008055e7c25 */ /* 0x000fc8000f8e005e */
[C---:B------:R-:W-:Y:S02]  /*29e0*/  IMAD R3, R5.reuse, UR9, R4 ;  /* 0x0000000905037c24 */ /* 0x040fe4000f8e0204 */
[C---:B------:R-:W-:Y:S02]  /*29f0*/  IMAD R93, R5.reuse, UR5, R0 ;  /* 0x00000005055d7c24 */ /* 0x040fe4000f8e0200 */
[----:B------:R-:W-:-:S04]  /*2a00*/  IMAD.WIDE.U32 R96, R5, UR4, R96 ;  /* 0x0000000405607c25 */ /* 0x000fc8000f8e0060 */
[----:B------:R-:W-:-:S04]  /*2a10*/  IMAD.WIDE.U32 R4, R213, R98, R16 ;  /* 0x00000062d5047225 */ /* 0x000fc800078e0010 */
[----:B------:R-:W-:Y:S01]  /*2a20*/  IMAD.IADD R93, R97, 0x1, R93 ;  /* 0x00000001615d7824 */ /* 0x000fe200078e025d */
[----:B------:R-:W-:Y:S01]  /*2a30*/  IADD3 R114, P1, R96, R4, RZ ;  /* 0x0000000460727210 */ /* 0x000fe20007f3e0ff */
[----:B------:R-:W-:-:S03]  /*2a40*/  IMAD R0, R20, R104, RZ ;  /* 0x0000006814007224 */ /* 0x000fc600078e02ff */
[----:B------:R-:W-:Y:S01]  /*2a50*/  IADD3.X R92, R93, R5, R6, P1, !PT ;  /* 0x000000055d5c7210 */ /* 0x000fe20000ffe406 */
[----:B------:R-:W-:Y:S01]  /*2a60*/  IMAD R11, R213, R105, R0 ;  /* 0x00000069d50b7224 */ /* 0x000fe200078e0200 */
[----:B------:R-:W-:Y:S01]  /*2a70*/  SEL R5, R9, RZ, P0 ;  /* 0x000000ff09057207 */ /* 0x000fe20000000000 */
[-C--:B------:R-:W-:Y:S01]  /*2a80*/  IMAD R0, R20, R110.reuse, RZ ;  /* 0x0000006e14007224 */ /* 0x080fe200078e02ff */
[----:B------:R-:W-:Y:S01]  /*2a90*/  ISETP.GE.AND P1, PT, R212, R9, PT ;  /* 0x00000009d400720c */ /* 0x000fe20003f26270 */
[----:B------:R-:W-:Y:S02]  /*2aa0*/  IMAD.IADD R101, R101, 0x1, R11 ;  /* 0x0000000165657824 */ /* 0x000fe400078e020b */
[----:B------:R-:W-:Y:S02]  /*2ab0*/  IMAD.IADD R5, R16, 0x1, R5 ;  /* 0x0000000110057824 */ /* 0x000fe400078e0205 */
[----:B------:R-:W-:Y:S02]  /*2ac0*/  IMAD R13, R213, R111, R0 ;  /* 0x0000006fd50d7224 */ /* 0x000fe400078e0200 */
[----:B------:R-:W-:Y:S01]  /*2ad0*/  IMAD.IADD R103, R11, 0x1, R103 ;  /* 0x000000010b677824 */ /* 0x000fe200078e0267 */
[----:B------:R-:W-:Y:S01]  /*2ae0*/  SHF.R.S32.HI R0, RZ, 0x1f, R5 ;  /* 0x0000001fff007819 */ /* 0x000fe20000011405 */
[----:B------:R-:W-:Y:S01]  /*2af0*/  IMAD.IADD R107, R107, 0x1, R13 ;  /* 0x000000016b6b7824 */ /* 0x000fe200078e020d */
[----:B------:R-:W-:Y:S01]  /*2b00*/  SEL R11, R9, RZ, P1 ;  /* 0x000000ff090b7207 */ /* 0x000fe20000800000 */
[----:B------:R-:W-:Y:S01]  /*2b10*/  IMAD.IADD R109, R13, 0x1, R109 ;  /* 0x000000010d6d7824 */ /* 0x000fe200078e026d */
[CC--:B------:R-:W-:Y:S01]  /*2b20*/  LEA.HI R14, R0.reuse, R5.reuse, RZ, 0x3 ;  /* 0x00000005000e7211 */ /* 0x0c0fe200078f18ff */
[----:B-----5:R-:W-:Y:S01]  /*2b30*/  IMAD.WIDE.U32 R106, R139, R110, R106 ;  /* 0x0000006e8b6a7225 */ /* 0x020fe200078e006a */
[----:B------:R-:W-:-:S02]  /*2b40*/  LEA.HI R0, R0, R5, RZ, 0x6 ;  /* 0x0000000500007211 */ /* 0x000fc400078f30ff */
[----:B------:R-:W-:Y:S01]  /*2b50*/  LOP3.LUT R6, R222, 0x38, R14, 0xf8, !PT ;  /* 0x00000038de067812 */ /* 0x000fe200078ef80e */
[----:B------:R-:W-:Y:S01]  /*2b60*/  IMAD.IADD R11, R212, 0x1, R11 ;  /* 0x00000001d40b7824 */ /* 0x000fe200078e020b */
[----:B------:R-:W-:Y:S01]  /*2b70*/  SHF.R.S32.HI R4, RZ, 0x6, R0 ;  /* 0x00000006ff047819 */ /* 0x000fe20000011400 */
[----:B------:R-:W-:Y:S01]  /*2b80*/  IMAD.WIDE.U32 R108, R139, R110, R108 ;  /* 0x0000006e8b6c7225 */ /* 0x000fe200078e006c */
[----:B------:R-:W-:Y:S02]  /*2b90*/  LOP3.LUT R0, R223, 0x38, R14, 0xf8, !PT ;  /* 0x00000038df007812 */ /* 0x000fe400078ef80e */
[----:B------:R-:W-:Y:S01]  /*2ba0*/  SHF.R.S32.HI R12, RZ, 0x1f, R11 ;  /* 0x0000001fff0c7819 */ /* 0x000fe2000001140b */
[----:B------:R-:W-:Y:S01]  /*2bb0*/  IMAD R136, R4, 0x1400, R227 ;  /* 0x0000140004887824 */ /* 0x000fe200078e02e3 */
[----:B------:R-:W-:Y:S01]  /*2bc0*/  LOP3.LUT R5, R0, R26, RZ, 0x3c, !PT ;  /* 0x0000001a00057212 */ /* 0x000fe200078e3cff */
[----:B------:R-:W-:Y:S01]  /*2bd0*/  IMAD R138, R4, 0x1400, R229 ;  /* 0x00001400048a7824 */ /* 0x000fe200078e02e5 */
[-C--:B------:R-:W-:Y:S01]  /*2be0*/  LEA.HI R0, R12, R11.reuse, RZ, 0x6 ;  /* 0x0000000b0c007211 */ /* 0x080fe200078f30ff */
[----:B------:R-:W-:Y:S01]  /*2bf0*/  IMAD R132, R4, 0x1400, R225 ;  /* 0x0000140004847824 */ /* 0x000fe200078e02e1 */
[----:B------:R-:W-:Y:S01]  /*2c00*/  LEA.HI R12, R12, R11, RZ, 0x3 ;  /* 0x0000000b0c0c7211 */ /* 0x000fe200078f18ff */
[----:B------:R-:W-:Y:S01]  /*2c10*/  IMAD.IADD R136, R136, 0x1, R5 ;  /* 0x0000000188887824 */ /* 0x000fe200078e0205 */
[----:B------:R-:W-:Y:S01]  /*2c20*/  SHF.R.S32.HI R8, RZ, 0x6, R0 ;  /* 0x00000006ff087819 */ /* 0x000fe20000011400 */
[----:B------:R-:W-:Y:S01]  /*2c30*/  IMAD.WIDE.U32 R100, R139, R104, R100 ;  /* 0x000000688b647225 */ /* 0x000fe200078e0064 */
[----:B------:R-:W-:-:S02]  /*2c40*/  LOP3.LUT R0, R14, 0x38, RZ, 0xc0, !PT ;  /* 0x000000380e007812 */ /* 0x000fc400078ec0ff */
[-C--:B------:R-:W-:Y:S01]  /*2c50*/  LOP3.LUT R13, R6, R21.reuse, RZ, 0x3c, !PT ;  /* 0x00000015060d7212 */ /* 0x080fe200078e3cff */
[----:B------:R-:W-:Y:S01]  /*2c60*/  IMAD R137, R8, 0x1400, R229 ;  /* 0x0000140008897824 */ /* 0x000fe200078e02e5 */
[----:B------:R-:W-:Y:S01]  /*2c70*/  LOP3.LUT R5, R0, 0x1c0, R28, 0xf8, !PT ;  /* 0x000001c000057812 */ /* 0x000fe200078ef81c */
[----:B------:R-:W-:Y:S01]  /*2c80*/  IMAD R133, R8, 0x1400, R227 ;  /* 0x0000140008857824 */ /* 0x000fe200078e02e3 */
[----:B------:R-:W-:Y:S01]  /*2c90*/  LOP3.LUT R6, R12, 0x38, RZ, 0xc0, !PT ;  /* 0x000000380c067812 */ /* 0x000fe200078ec0ff */
[----:B------:R-:W-:Y:S01]  /*2ca0*/  IMAD.IADD R132, R132, 0x1, R13 ;  /* 0x0000000184847824 */ /* 0x000fe200078e020d */
[----:B------:R-:W-:Y:S01]  /*2cb0*/  LOP3.LUT R5, R5, R228, RZ, 0x3c, !PT ;  /* 0x000000e405057212 */ /* 0x000fe200078e3cff */
[----:B------:R-:W-:Y:S01]  /*2cc0*/  IMAD.WIDE.U32 R102, R139, R104, R102 ;  /* 0x000000688b667225 */ /* 0x000fe200078e0066 */
[----:B------:R-:W-:Y:S02]  /*2cd0*/  LOP3.LUT R11, R6, 0x1c0, R28, 0xf8, !PT ;  /* 0x000001c0060b7812 */ /* 0x000fe400078ef81c */
[----:B------:R-:W-:Y:S01]  /*2ce0*/  LOP3.LUT R13, R222, 0x38, R12, 0xf8, !PT ;  /* 0x00000038de0d7812 */ /* 0x000fe200078ef80c */
[----:B------:R-:W-:Y:S01]  /*2cf0*/  IMAD.IADD R138, R138, 0x1, R5 ;  /* 0x000000018a8a7824 */ /* 0x000fe200078e0205 */
[----:B------:R-:W-:Y:S01]  /*2d00*/  LOP3.LUT R0, R11, R228, RZ, 0x3c, !PT ;  /* 0x000000e40b007212 */ /* 0x000fe200078e3cff */
[----:B------:R-:W-:Y:S01]  /*2d10*/  IMAD R11, R99, 0x50, RZ ;  /* 0x00000050630b7824 */ /* 0x000fe200078e02ff */
[----:B------:R-:W-:Y:S01]  /*2d20*/  SHF.R.S32.HI R5, RZ, 0x1f, R139 ;  /* 0x0000001fff057819 */ /* 0x000fe2000001148b */
[----:B------:R-:W-:Y:S01]  /*2d30*/  VIADD R6, R213, 0x20 ;  /* 0x00000020d5067836 */ /* 0x000fe20000000000 */
[----:B------:R-:W-:Y:S01]  /*2d40*/  LOP3.LUT R4, R13, R21, RZ, 0x3c, !PT ;  /* 0x000000150d047212 */ /* 0x000fe200078e3cff */
[----:B------:R-:W-:Y:S01]  /*2d50*/  IMAD.IADD R137, R137, 0x1, R0 ;  /* 0x0000000189897824 */ /* 0x000fe200078e0200 */
[----:B------:R-:W-:Y:S01]  /*2d60*/  LOP3.LUT R10, R223, 0x38, R12, 0xf8, !PT ;  /* 0x00000038df0a7812 */ /* 0x000fe200078ef80c */
[----:B------:R-:W-:Y:S01]  /*2d70*/  IMAD R0, R5, R104, RZ ;  /* 0x0000006805007224 */ /* 0x000fe200078e02ff */
[----:B------:R-:W-:Y:S01]  /*2d80*/  SHF.R.S32.HI R15, RZ, 0x3, R14 ;  /* 0x00000003ff0f7819 */ /* 0x000fe2000001140e */
[----:B------:R-:W-:Y:S01]  /*2d90*/  IMAD.WIDE.U32 R98, R98, 0x50, RZ ;  /* 0x0000005062627825 */ /* 0x000fe200078e00ff */
[----:B------:R-:W-:-:S02]  /*2da0*/  LOP3.LUT R10, R10, R26, RZ, 0x3c, !PT ;  /* 0x0000001a0a0a7212 */ /* 0x000fc400078e3cff */
[----:B------:R-:W-:Y:S01]  /*2db0*/  LOP3.LUT R14, R14, 0xfffffff8, RZ, 0xc0, !PT ;  /* 0xfffffff80e0e7812 */ /* 0x000fe200078ec0ff */
[----:B------:R-:W-:Y:S01]  /*2dc0*/  IMAD R25, R139, R105, R0 ;  /* 0x000000698b197224 */ /* 0x000fe200078e0200 */
[----:B------:R-:W-:Y:S01]  /*2dd0*/  SHF.R.S32.HI R142, RZ, 0x1f, R6 ;  /* 0x0000001fff8e7819 */ /* 0x000fe20000011406 */
[----:B------:R-:W-:Y:S02]  /*2de0*/  IMAD R0, R5, R110, RZ ;  /* 0x0000006e05007224 */ /* 0x000fe400078e02ff */
[----:B------:R-:W-:Y:S02]  /*2df0*/  IMAD R5, R111, 0x50, RZ ;  /* 0x000000506f057824 */ /* 0x000fe400078e02ff */
[----:B------:R-:W-:Y:S01]  /*2e00*/  IMAD R13, R139, R111, R0 ;  /* 0x0000006f8b0d7224 */ /* 0x000fe200078e0200 */
[----:B------:R-:W-:Y:S01]  /*2e10*/  SEL R0, RZ, 0x8, P2 ;  /* 0x00000008ff007807 */ /* 0x000fe20001000000 */
[----:B------:R-:W-:Y:S02]  /*2e20*/  IMAD.SHL.U32 R28, R110, 0x40, RZ ;  /* 0x000000406e1c7824 */ /* 0x000fe400078e00ff */
[----:B------:R-:W-:Y:S01]  /*2e30*/  IMAD.IADD R21, R107, 0x1, R13 ;  /* 0x000000016b157824 */ /* 0x000fe200078e020d */
[----:B------:R-:W-:Y:S01]  /*2e40*/  LOP3.LUT R0, R27, R0, RZ, 0xfc, !PT ;  /* 0x000000001b007212 */ /* 0x000fe200078efcff */
[----:B------:R-:W-:Y:S01]  /*2e50*/  IMAD.IADD R20, R13, 0x1, R109 ;  /* 0x000000010d147824 */ /* 0x000fe200078e026d */
[----:B------:R-:W-:Y:S01]  /*2e60*/  SHF.R.S32.HI R13, RZ, 0x3, R12 ;  /* 0x00000003ff0d7819 */ /* 0x000fe2000001140c */
[----:B------:R-:W-:Y:S01]  /*2e70*/  IMAD R131, R8, 0x1400, R225 ;  /* 0x0000140008837824 */ /* 0x000fe200078e02e1 */
[----:B------:R-:W-:Y:S01]  /*2e80*/  LOP3.LUT R12, R12, 0xfffffff8, RZ, 0xc0, !PT ;  /* 0xfffffff80c0c7812 */ /* 0x000fe200078ec0ff */
[----:B------:R-:W-:Y:S01]  /*2e90*/  IMAD.WIDE.U32 R104, R104, 0x50, RZ ;  /* 0x0000005068687825 */ /* 0x000fe200078e00ff */
[----:B------:R-:W-:-:S02]  /*2ea0*/  LOP3.LUT R27, R27, 0x1, RZ, 0xc0, !PT ;  /* 0x000000011b1b7812 */ /* 0x000fc400078ec0ff */
[----:B------:R-:W-:Y:S01]  /*2eb0*/  LOP3.LUT R9, R0, 0x8, RZ, 0xc0, !PT ;  /* 0x0000000800097812 */ /* 0x000fe200078ec0ff */
[----:B------:R-:W-:Y:S01]  /*2ec0*/  IMAD.WIDE.U32 R110, R110, 0x50, RZ ;  /* 0x000000506e6e7825 */ /* 0x000fe200078e00ff */
[----:B------:R-:W-:Y:S02]  /*2ed0*/  SHF.R.S32.HI R8, RZ, 0x1f, R14 ;  /* 0x0000001fff087819 */ /* 0x000fe4000001140e */
[----:B------:R-:W-:Y:S01]  /*2ee0*/  SHF.R.S32.HI R7, RZ, 0x1f, R12 ;  /* 0x0000001fff077819 */ /* 0x000fe2000001140c */
[----:B------:R-:W-:Y:S01]  /*2ef0*/  IMAD.IADD R133, R133, 0x1, R10 ;  /* 0x0000000185857824 */ /* 0x000fe200078e020a */
[C---:B------:R-:W-:Y:S01]  /*2f00*/  LOP3.LUT R10, R0.reuse, 0x4, RZ, 0xc0, !PT ;  /* 0x00000004000a7812 */ /* 0x040fe200078ec0ff */
[----:B------:R-:W-:Y:S01]  /*2f10*/  IMAD.IADD R120, R99, 0x1, R11 ;  /* 0x0000000163787824 */ /* 0x000fe200078e020b */
[----:B------:R-:W-:Y:S01]  /*2f20*/  LOP3.LUT R11, R0, 0x2, RZ, 0xc0, !PT ;  /* 0x00000002000b7812 */ /* 0x000fe200078ec0ff */
[----:B------:R-:W-:Y:S02]  /*2f30*/  IMAD.IADD R26, R101, 0x1, R25 ;  /* 0x00000001651a7824 */ /* 0x000fe400078e0219 */
[----:B------:R-:W-:-:S02]  /*2f40*/  IMAD.IADD R131, R131, 0x1, R4 ;  /* 0x0000000183837824 */ /* 0x000fc400078e0204 */
[----:B------:R-:W-:Y:S02]  /*2f50*/  IMAD.IADD R121, R105, 0x1, R121 ;  /* 0x0000000169797824 */ /* 0x000fe400078e0279 */
[----:B------:R-:W-:Y:S02]  /*2f60*/  IMAD.IADD R126, R111, 0x1, R5 ;  /* 0x000000016f7e7824 */ /* 0x000fe400078e0205 */
[----:B------:R-:W-:Y:S02]  /*2f70*/  IMAD.IADD R25, R25, 0x1, R103 ;  /* 0x0000000119197824 */ /* 0x000fe400078e0267 */
[----:B------:R-:W-:-:S07]  /*2f80*/  IMAD.IADD R6, R95, 0x1, R3 ;  /* 0x000000015f067824 */ /* 0x000fce00078e0203 */
.L_x_562:
[----:B--234-:R-:W2:Y:S01]  /*2f90*/  LDL.LU R37, [R1+0x10] ;  /* 0x0000100001257983 */ /* 0x01cea20000300800 */
[----:B------:R-:W-:Y:S01]  /*2fa0*/  VIADD R39, R2, 0xffffffff ;  /* 0xffffffff02277836 */ /* 0x000fe20000000000 */
[----:B0-----:R-:W0:Y:S01]  /*2fb0*/  LDC.64 R116, c[0x0][0x2e8] ;  /* 0x0000ba00ff747b82 */ /* 0x001e220000000a00 */
[----:B------:R-:W-:Y:S05]  /*2fc0*/  YIELD ;  /* 0x0000000000007946 */ /* 0x000fea0003800000 */
[----:B------:R-:W-:Y:S01]  /*2fd0*/  SHF.R.S32.HI R38, RZ, 0x1f, R39 ;  /* 0x0000001fff267819 */ /* 0x000fe20000011427 */
[-C--:B------:R-:W-:Y:S01]  /*2fe0*/  IMAD R3, R120, R39.reuse, RZ ;  /* 0x0000002778037224 */ /* 0x080fe200078e02ff */
[----:B------:R-:W1:Y:S01]  /*2ff0*/  LDC R115, c[0x0][0x3f4] ;  /* 0x0000fd00ff737b82 */ /* 0x000e620000000800 */
[----:B------:R-:W-:Y:S01]  /*3000*/  IMAD.WIDE.U32 R122, R98, R39, RZ ;  /* 0x00000027627a7225 */ /* 0x000fe200078e00ff */
[----:B------:R-:W-:Y:S03]  /*3010*/  BSSY B0, `(.L_x_455) ;  /* 0x00007ed000007945 */ /* 0x000fe60003800000 */
[----:B------:R-:W-:Y:S01]  /*3020*/  IMAD R5, R38, R98, R3 ;  /* 0x0000006226057224 */ /* 0x000fe200078e0203 */
[----:B------:R-:W-:-:S03]  /*3030*/  IADD3 R3, P2, P3, R114, R122, R128 ;  /* 0x0000007a72037210 */ /* 0x000fc60007b5e080 */
[----:B------:R-:W-:Y:S01]  /*3040*/  IMAD.IADD R88, R123, 0x1, R5 ;  /* 0x000000017b587824 */ /* 0x000fe200078e0205 */
[----:B------:R-:W-:-:S04]  /*3050*/  IADD3 R5, P5, R114, R122, RZ ;  /* 0x0000007a72057210 */ /* 0x000fc80007fbe0ff */
[----:B------:R-:W-:Y:S01]  /*3060*/  IADD3.X R4, R92, R88, R127, P2, P3 ;  /* 0x000000585c047210 */ /* 0x000fe200017e647f */
[----:B------:R-:W-:Y:S01]  /*3070*/  IMAD.X R36, R88, 0x1, R92, P5 ;  /* 0x0000000158247824 */ /* 0x000fe200028e065c */
[----:B------:R-:W-:Y:S02]  /*3080*/  IADD3 R0, P3, P4, R114, R122, R130 ;  /* 0x0000007a72007210 */ /* 0x000fe40007c7e082 */
[C---:B0-----:R-:W-:Y:S02]  /*3090*/  LEA R60, P2, R5.reuse, R116, 0x1 ;  /* 0x00000074053c7211 */ /* 0x041fe400078408ff */
[----:B------:R-:W-:Y:S02]  /*30a0*/  IADD3.X R2, R92, R88, R129, P3, P4 ;  /* 0x000000585c027210 */ /* 0x000fe40001fe8481 */
[C---:B------:R-:W-:Y:S02]  /*30b0*/  LEA R44, P3, R0.reuse, R116, 0x1 ;  /* 0x00000074002c7211 */ /* 0x040fe400078608ff */
[-C--:B------:R-:W-:Y:S01]  /*30c0*/  LEA.HI.X R61, R5, R117.reuse, R36, 0x1, P2 ;  /* 0x00000075053d7211 */ /* 0x080fe200010f0c24 */
[----:B------:R-:W-:Y:S01]  /*30d0*/  IMAD R5, R19, 0x5000, R230 ;  /* 0x0000500013057824 */ /* 0x000fe200078e02e6 */
[----:B------:R-:W-:Y:S01]  /*30e0*/  LEA.HI.X R45, R0, R117, R2, 0x1, P3 ;  /* 0x00000075002d7211 */ /* 0x000fe200018f0c02 */
[----:B------:R-:W-:Y:S01]  /*30f0*/  IMAD.MOV.U32 R2, RZ, RZ, R39 ;  /* 0x000000ffff027224 */ /* 0x000fe200078e0027 */
[----:B------:R-:W-:Y:S01]  /*3100*/  ISETP.GT.AND P3, PT, R39, R119, PT ;  /* 0x000000772700720c */ /* 0x000fe20003f64270 */
[----:B------:R-:W-:Y:S01]  /*3110*/  IMAD R5, R5, 0x2, R18 ;  /* 0x0000000205057824 */ /* 0x000fe200078e0212 */
[----:B-1----:R-:W-:-:S02]  /*3120*/  ISETP.GE.AND P2, PT, R115, 0x1, PT ;  /* 0x000000017300780c */ /* 0x002fc40003f46270 */
[----:B------:R-:W-:-:S04]  /*3130*/  LEA R46, P5, R3, R116, 0x1 ;  /* 0x00000074032e7211 */ /* 0x000fc800078a08ff */
[----:B------:R-:W-:Y:S02]  /*3140*/  LEA.HI.X R47, R3, R117, R4, 0x1, P5 ;  /* 0x00000075032f7211 */ /* 0x000fe400028f0c04 */
[----:B--2---:R-:W-:-:S04]  /*3150*/  LOP3.LUT R37, R37, 0xfffffffd, RZ, 0xc0, !PT ;  /* 0xfffffffd25257812 */ /* 0x004fc800078ec0ff */
[----:B------:R-:W-:-:S05]  /*3160*/  @P3 LOP3.LUT R37, R37, 0x2, RZ, 0xfc, !PT ;  /* 0x0000000225253812 */ /* 0x000fca00078efcff */
[----:B------:R0:W-:Y:S01]  /*3170*/  STL [R1+0x10], R37 ;  /* 0x0000102501007387 */ /* 0x0001e20000100800 */
[----:B------:R-:W-:Y:S05]  /*3180*/  @!P2 BRA `(.L_x_456) ;  /* 0x000000780058a947 */ /* 0x000fea0003800000 */
[----:B------:R-:W-:Y:S01]  /*3190*/  ULDC.U8 UR4, c[0x0][0x410] ;  /* 0x0001040000047ab9 */ /* 0x000fe20000000000 */
[-C--:B------:R-:W-:Y:S01]  /*31a0*/  IMAD R3, R121, R39.reuse, RZ ;  /* 0x0000002779037224 */ /* 0x080fe200078e02ff */
[----:B------:R-:W-:Y:S01]  /*31b0*/  ISETP.NE.AND P2, PT, RZ, UR4, PT ;  /* 0x00000004ff007c0c */ /* 0x000fe2000bf45270 */
[-C--:B0-----:R-:W-:Y:S02]  /*31c0*/  IMAD R37, R126, R39.reuse, RZ ;  /* 0x000000277e257224 */ /* 0x081fe400078e02ff */
[----:B------:R-:W-:Y:S02]  /*31d0*/  IMAD R3, R38, R104, R3 ;  /* 0x0000006826037224 */ /* 0x000fe400078e0203 */
[----:B------:R-:W-:Y:S02]  /*31e0*/  IMAD R4, R2, -0x50, R24 ;  /* 0xffffffb002047824 */ /* 0x000fe400078e0218 */
[----:B------:R-:W-:-:S03]  /*31f0*/  IMAD.WIDE.U32 R86, R104, R39, RZ ;  /* 0x0000002768567225 */ /* 0x000fc600078e00ff */
[----:B------:R-:W-:Y:S01]  /*3200*/  VIMNMX R4, R4, 0x50, PT ;  /* 0x0000005004047848 */ /* 0x000fe20003fe0100 */
[----:B------:R-:W-:Y:S02]  /*3210*/  IMAD R37, R38, R110, R37 ;  /* 0x0000006e26257224 */ /* 0x000fe400078e0225 */
[----:B------:R-:W-:-:S04]  /*3220*/  IMAD.WIDE.U32 R84, R110, R39, RZ ;  /* 0x000000276e547225 */ /* 0x000fc800078e00ff */
[----:B------:R-:W-:Y:S02]  /*3230*/  IMAD.IADD R0, R87, 0x1, R3 ;  /* 0x0000000157007824 */ /* 0x000fe400078e0203 */
[----:B------:R-:W-:Y:S01]  /*3240*/  IMAD.IADD R3, R85, 0x1, R37 ;  /* 0x0000000155037824 */ /* 0x000fe200078e0225 */
[----:B------:R-:W-:Y:S06]  /*3250*/  @!P2 BRA `(.L_x_457) ;  /* 0x000000380038a947 */ /* 0x000fec0003800000 */
[----:B------:R-:W-:Y:S01]  /*3260*/  ISETP.GE.AND P3, PT, R213, R4, PT ;  /* 0x00000004d500720c */ /* 0x000fe20003f66270 */
[----:B------:R-:W-:Y:S01]  /*3270*/  BSSY B1, `(.L_x_458) ;  /* 0x000002a000017945 */ /* 0x000fe20003800000 */
        /* <DEDUP_REMOVED lines=8> */
[----:B------:R-:W-:Y:S01]  /*3300*/  CS2R R124, SRZ ;  /* 0x00000000007c7805 */ /* 0x000fe2000001ff00 */
[----:B------:R-:W-:Y:S06]  /*3310*/  @P3 BRA `(.L_x_459) ;  /* 0x00000000007c3947 */ /* 0x000fec0003800000 */
[----:B------:R-:W-:Y:S01]  /*3320*/  IADD3 R37, P4, R100, R86, RZ ;  /* 0x0000005664257210 */ /* 0x000fe20007f9e0ff */
[----:B------:R-:W-:Y:S01]  /*3330*/  ULDC.64 UR4, c[0x0][0x3e8] ;  /* 0x0000fa0000047ab9 */ /* 0x000fe20000000a00 */
[----:B------:R-:W-:Y:S01]  /*3340*/  IADD3 R39, P2, R106, R84, RZ ;  /* 0x000000546a277210 */ /* 0x000fe20007f5e0ff */
[----:B------:R-:W-:Y:S01]  /*3350*/  ULDC.64 UR6, c[0x0][0x400] ;  /* 0x0001000000067ab9 */ /* 0x000fe20000000a00 */
[----:B------:R-:W-:Y:S01]  /*3360*/  CS2R R122, SRZ ;  /* 0x00000000007a7805 */ /* 0x000fe2000001ff00 */
[----:B------:R-:W-:Y:S01]  /*3370*/  IMAD.X R38, R0, 0x1, R26, P4 ;  /* 0x0000000100267824 */ /* 0x000fe200020e061a */
[----:B------:R-:W-:Y:S01]  /*3380*/  LEA R36, P4, R37, UR4, 0x1 ;  /* 0x0000000425247c11 */ /* 0x000fe2000f8808ff */
[----:B------:R-:W-:Y:S01]  /*3390*/  IMAD.X R40, R3, 0x1, R21, P2 ;  /* 0x0000000103287824 */ /* 0x000fe200010e0615 */
[----:B------:R-:W-:Y:S02]  /*33a0*/  CS2R R90, SRZ ;  /* 0x00000000005a7805 */ /* 0x000fe4000001ff00 */
[----:B------:R-:W-:-:S02]  /*33b0*/  CS2R R124, SRZ ;  /* 0x00000000007c7805 */ /* 0x000fc4000001ff00 */
[----:B------:R-:W-:Y:S02]  /*33c0*/  LEA.HI.X R37, R37, UR5, R38, 0x1, P4 ;  /* 0x0000000525257c11 */ /* 0x000fe4000a0f0c26 */
[----:B------:R-:W-:Y:S02]  /*33d0*/  CS2R R116, SRZ ;  /* 0x0000000000747805 */ /* 0x000fe4000001ff00 */
[C---:B------:R-:W-:Y:S01]  /*33e0*/  LEA R38, P2, R39.reuse, UR6, 0x1 ;  /* 0x0000000627267c11 */ /* 0x040fe2000f8408ff */
[----:B------:R-:W-:Y:S01]  /*33f0*/  ULDC.64 UR8, c[0x0][0x208] ;  /* 0x0000820000087ab9 */ /* 0x000fe20000000a00 */
[-C--:B------:R-:W-:Y:S02]  /*3400*/  ISETP.GE.AND P4, PT, R22, R115.reuse, PT ;  /* 0x000000731600720c */ /* 0x080fe40003f86270 */
[----:B------:R-:W-:Y:S02]  /*3410*/  LEA.HI.X R39, R39, UR7, R40, 0x1, P2 ;  /* 0x0000000727277c11 */ /* 0x000fe400090f0c28 */
[----:B------:R-:W-:-:S02]  /*3420*/  ISETP.GE.AND P2, PT, R215, R115, PT ;  /* 0x00000073d700720c */ /* 0x000fc40003f46270 */
[----:B------:R-:W-:-:S07]  /*3430*/  CS2R R82, SRZ ;  /* 0x0000000000527805 */ /* 0x000fce000001ff00 */
[----:B------:R0:W5:Y:S04]  /*3440*/  @!P4 LDG.E.64 R122, desc[UR8][R36.64] ;  /* 0x00000008247ac981 */ /* 0x000168000c1e1b00 */
[----:B------:R0:W5:Y:S01]  /*3450*/  @!P4 LDG.E.64 R124, desc[UR8][R38.64] ;  /* 0x00000008267cc981 */ /* 0x000162000c1e1b00 */
[----:B------:R-:W-:-:S03]  /*3460*/  ISETP.GE.AND P4, PT, R214, R115, PT ;  /* 0x00000073d600720c */ /* 0x000fc60003f86270 */
[----:B------:R0:W5:Y:S04]  /*3470*/  @!P2 LDG.E.64 R90, desc[UR8][R36.64+0x40] ;  /* 0x00004008245aa981 */ /* 0x000168000c1e1b00 */
[----:B------:R0:W5:Y:S01]  /*3480*/  @!P2 LDG.E.64 R116, desc[UR8][R38.64+0x40] ;  /* 0x000040082674a981 */ /* 0x000162000c1e1b00 */
[----:B------:R-:W-:Y:S02]  /*3490*/  ISETP.GE.AND P2, PT, R216, R115, PT ;  /* 0x00000073d800720c */ /* 0x000fe40003f46270 */
[----:B------:R-:W-:Y:S02]  /*34a0*/  CS2R R78, SRZ ;  /* 0x00000000004e7805 */ /* 0x000fe4000001ff00 */
[----:B------:R-:W-:Y:S02]  /*34b0*/  CS2R R88, SRZ ;  /* 0x0000000000587805 */ /* 0x000fe4000001ff00 */
[----:B------:R-:W-:Y:S01]  /*34c0*/  CS2R R80, SRZ ;  /* 0x0000000000507805 */ /* 0x000fe2000001ff00 */
[----:B------:R0:W5:Y:S04]  /*34d0*/  @!P4 LDG.E.64 R82, desc[UR8][R36.64+0x80] ;  /* 0x000080082452c981 */ /* 0x000168000c1e1b00 */
[----:B------:R0:W5:Y:S04]  /*34e0*/  @!P4 LDG.E.64 R88, desc[UR8][R38.64+0x80] ;  /* 0x000080082658c981 */ /* 0x000168000c1e1b00 */
[----:B------:R0:W5:Y:S04]  /*34f0*/  @!P2 LDG.E.64 R78, desc[UR8][R36.64+0xc0] ;  /* 0x0000c008244ea981 */ /* 0x000168000c1e1b00 */
[----:B------:R0:W5:Y:S02]  /*3500*/  @!P2 LDG.E.64 R80, desc[UR8][R38.64+0xc0] ;  /* 0x0000c0082650a981 */ /* 0x000164000c1e1b00 */
.L_x_459:
[----:B------:R-:W-:Y:S05]  /*3510*/  BSYNC B1 ;  /* 0x0000000000017941 */ /* 0x000fea0003800000 */
.L_x_458:
[----:B0----5:R-:W-:Y:S01]  /*3520*/  IMAD.MOV.U32 R36, RZ, RZ, R78 ;  /* 0x000000ffff247224 */ /* 0x021fe200078e004e */
[----:B------:R-:W-:Y:S01]  /*3530*/  BSSY B1, `(.L_x_460) ;  /* 0x0000044000017945 */ /* 0x000fe20003800000 */
[----:B------:R-:W-:Y:S01]  /*3540*/  IMAD.MOV.U32 R38, RZ, RZ, R79 ;  /* 0x000000ffff267224 */ /* 0x000fe200078e004f */
[----:B------:R-:W-:Y:S01]  /*3550*/  CS2R R66, SRZ ;  /* 0x0000000000427805 */ /* 0x000fe2000001ff00 */
[----:B------:R-:W-:Y:S01]  /*3560*/  IMAD.MOV.U32 R37, RZ, RZ, R82 ;  /* 0x000000ffff257224 */ /* 0x000fe200078e0052 */
[----:B------:R-:W-:Y:S01]  /*3570*/  CS2R R70, SRZ ;  /* 0x0000000000467805 */ /* 0x000fe2000001ff00 */
[----:B------:R-:W-:Y:S01]  /*3580*/  VIADD R39, R213, 0x20 ;  /* 0x00000020d5277836 */ /* 0x000fe20000000000 */
[----:B------:R-:W-:Y:S01]  /*3590*/  PRMT R162, R38, 0x5410, R36 ;  /* 0x0000541026a27816 */ /* 0x000fe20000000024 */
[----:B------:R-:W-:Y:S01]  /*35a0*/  IMAD.MOV.U32 R36, RZ, RZ, R83 ;  /* 0x000000ffff247224 */ /* 0x000fe200078e0053 */
[----:B------:R-:W-:Y:S01]  /*35b0*/  PRMT R164, R164, 0x5410, R37 ;  /* 0x00005410a4a47816 */ /* 0x000fe20000000025 */
[----:B------:R-:W-:Y:S01]  /*35c0*/  IMAD.MOV.U32 R37, RZ, RZ, R90 ;  /* 0x000000ffff257224 */ /* 0x000fe200078e005a */
[----:B------:R-:W-:Y:S01]  /*35d0*/  ISETP.GE.AND P4, PT, R39, R4, PT ;  /* 0x000000042700720c */ /* 0x000fe20003f86270 */
[----:B------:R-:W-:Y:S01]  /*35e0*/  IMAD.MOV.U32 R38, RZ, RZ, R122 ;  /* 0x000000ffff267224 */ /* 0x000fe200078e007a */
[----:B------:R-:W-:Y:S01]  /*35f0*/  PRMT R163, R163, 0x5410, R36 ;  /* 0x00005410a3a37816 */ /* 0x000fe20000000024 */
[----:B------:R-:W-:Y:S01]  /*3600*/  IMAD.MOV.U32 R36, RZ, RZ, R91 ;  /* 0x000000ffff247224 */ /* 0x000fe200078e005b */
[----:B------:R-:W-:-:S02]  /*3610*/  CS2R R74, SRZ ;  /* 0x00000000004a7805 */ /* 0x000fc4000001ff00 */
[----:B------:R-:W-:Y:S02]  /*3620*/  CS2R R64, SRZ ;  /* 0x0000000000407805 */ /* 0x000fe4000001ff00 */
[----:B------:R-:W-:Y:S02]  /*3630*/  CS2R R68, SRZ ;  /* 0x0000000000447805 */ /* 0x000fe4000001ff00 */
[----:B------:R-:W-:Y:S02]  /*3640*/  CS2R R72, SRZ ;  /* 0x0000000000487805 */ /* 0x000fe4000001ff00 */
[----:B------:R-:W-:Y:S01]  /*3650*/  PRMT R165, R36, 0x5410, R37 ;  /* 0x0000541024a57816 */ /* 0x000fe20000000025 */
[----:B------:R-:W-:Y:S01]  /*3660*/  IMAD.MOV.U32 R37, RZ, RZ, R123 ;  /* 0x000000ffff257224 */ /* 0x000fe200078e007b */
[----:B------:R-:W-:Y:S01]  /*3670*/  CS2R R76, SRZ ;  /* 0x00000000004c7805 */ /* 0x000fe2000001ff00 */
[----:B------:R-:W-:-:S03]  /*3680*/  IMAD.MOV.U32 R36, RZ, RZ, R80 ;  /* 0x000000ffff247224 */ /* 0x000fc600078e0050 */
[----:B------:R-:W-:Y:S01]  /*3690*/  PRMT R134, R37, 0x5410, R38 ;  /* 0x0000541025867816 */ /* 0x000fe20000000026 */
[----:B------:R-:W-:Y:S02]  /*36a0*/  IMAD.MOV.U32 R38, RZ, RZ, R81 ;  /* 0x000000ffff267224 */ /* 0x000fe400078e0051 */
[----:B------:R-:W-:-:S03]  /*36b0*/  IMAD.MOV.U32 R37, RZ, RZ, R88 ;  /* 0x000000ffff257224 */ /* 0x000fc600078e0058 */
[----:B------:R-:W-:Y:S01]  /*36c0*/  PRMT R161, R38, 0x5410, R36 ;  /* 0x0000541026a17816 */ /* 0x000fe20000000024 */
[----:B------:R-:W-:Y:S01]  /*36d0*/  IMAD.MOV.U32 R36, RZ, RZ, R89 ;  /* 0x000000ffff247224 */ /* 0x000fe200078e0059 */
[----:B------:R-:W-:Y:S01]  /*36e0*/  PRMT R164, R37, 0x7610, R164 ;  /* 0x0000761025a47816 */ /* 0x000fe200000000a4 */
[----:B------:R-:W-:Y:S02]  /*36f0*/  IMAD.MOV.U32 R38, RZ, RZ, R116 ;  /* 0x000000ffff267224 */ /* 0x000fe400078e0074 */
[----:B------:R-:W-:Y:S01]  /*3700*/  IMAD.MOV.U32 R37, RZ, RZ, R117 ;  /* 0x000000ffff257224 */ /* 0x000fe200078e0075 */
[----:B------:R-:W-:Y:S01]  /*3710*/  PRMT R163, R36, 0x7610, R163 ;  /* 0x0000761024a37816 */ /* 0x000fe200000000a3 */
[----:B------:R-:W-:-:S03]  /*3720*/  IMAD.MOV.U32 R36, RZ, RZ, R124 ;  /* 0x000000ffff247224 */ /* 0x000fc600078e007c */
[----:B------:R-:W-:Y:S02]  /*3730*/  PRMT R167, R167, 0x5410, R37 ;  /* 0x00005410a7a77816 */ /* 0x000fe40000000025 */
[----:B------:R-:W-:Y:S01]  /*3740*/  PRMT R166, R36, 0x5410, R38 ;  /* 0x0000541024a67816 */ /* 0x000fe20000000026 */
[----:B------:R-:W-:-:S05]  /*3750*/  IMAD.MOV.U32 R38, RZ, RZ, R125 ;  /* 0x000000ffff267224 */ /* 0x000fca00078e007d */
[----:B------:R-:W-:Y:S01]  /*3760*/  PRMT R168, R168, 0x5410, R38 ;  /* 0x00005410a8a87816 */ /* 0x000fe20000000026 */
[----:B------:R-:W-:Y:S06]  /*3770*/  @P4 BRA `(.L_x_461) ;  /* 0x00000000007c4947 */ /* 0x000fec0003800000 */
[----:B------:R-:W-:Y:S01]  /*3780*/  IADD3 R36, P2, P5, R100, R86, R33 ;  /* 0x0000005664247210 */ /* 0x000fe20007d5e021 */
[----:B------:R-:W-:Y:S01]  /*3790*/  ULDC.64 UR4, c[0x0][0x3e8] ;  /* 0x0000fa0000047ab9 */ /* 0x000fe20000000a00 */
[----:B------:R-:W-:Y:S01]  /*37a0*/  ULDC.64 UR6, c[0x0][0x400] ;  /* 0x0001000000067ab9 */ /* 0x000fe20000000a00 */
[----:B------:R-:W-:Y:S02]  /*37b0*/  CS2R R74, SRZ ;  /* 0x00000000004a7805 */ /* 0x000fe4000001ff00 */
[----:B------:R-:W-:Y:S02]  /*37c0*/  IADD3.X R39, R26, R0, R35, P2, P5 ;  /* 0x000000001a277210 */ /* 0x000fe400017ea423 */
[----:B------:R-:W-:Y:S02]  /*37d0*/  CS2R R76, SRZ ;  /* 0x00000000004c7805 */ /* 0x000fe4000001ff00 */
[----:B------:R-:W-:Y:S01]  /*37e0*/  IADD3 R37, P2, P5, R106, R84, R29 ;  /* 0x000000546a257210 */ /* 0x000fe20007d5e01d */
[----:B------:R-:W-:-:S03]  /*37f0*/  ULDC.64 UR8, c[0x0][0x208] ;  /* 0x0000820000087ab9 */ /* 0x000fc60000000a00 */
[----:B------:R-:W-:Y:S02]  /*3800*/  IADD3.X R40, R21, R3, R31, P2, P5 ;  /* 0x0000000315287210 */ /* 0x000fe400017ea41f */
[----:B------:R-:W-:-:S04]  /*3810*/  LEA R38, P2, R36, UR4, 0x1 ;  /* 0x0000000424267c11 */ /* 0x000fc8000f8408ff */
[----:B------:R-:W-:Y:S02]  /*3820*/  LEA.HI.X R39, R36, UR5, R39, 0x1, P2 ;  /* 0x0000000524277c11 */ /* 0x000fe400090f0c27 */
[----:B------:R-:W-:-:S04]  /*3830*/  LEA R36, P2, R37, UR6, 0x1 ;  /* 0x0000000625247c11 */ /* 0x000fc8000f8408ff */
[----:B------:R-:W-:Y:S02]  /*3840*/  LEA.HI.X R37, R37, UR7, R40, 0x1, P2 ;  /* 0x0000000725257c11 */ /* 0x000fe400090f0c28 */
[----:B------:R-:W-:Y:S02]  /*3850*/  ISETP.GE.AND P2, PT, R22, R115, PT ;  /* 0x000000731600720c */ /* 0x000fe40003f46270 */
[----:B------:R-:W-:Y:S02]  /*3860*/  CS2R R70, SRZ ;  /* 0x0000000000467805 */ /* 0x000fe4000001ff00 */
[----:B------:R-:W-:-:S09]  /*3870*/  CS2R R72, SRZ ;  /* 0x0000000000487805 */ /* 0x000fd2000001ff00 */
[----:B------:R0:W5:Y:S04]  /*3880*/  @!P2 LDG.E.64 R74, desc[UR8][R38.64] ;  /* 0x00000008264aa981 */ /* 0x000168000c1e1b00 */
[----:B------:R0:W5:Y:S01]  /*3890*/  @!P2 LDG.E.64 R76, desc[UR8][R36.64] ;  /* 0x00000008244ca981 */ /* 0x000162000c1e1b00 */
        /* <DEDUP_REMOVED lines=10> */
[----:B------:R-:W-:-:S13]  /*3940*/  ISETP.GE.AND P2, PT, R216, R115, PT ;  /* 0x00000073d800720c */ /* 0x000fda0003f46270 */
[----:B------:R0:W5:Y:S04]  /*3950*/  @!P2 LDG.E.64 R62, desc[UR8][R38.64+0xc0] ;  /* 0x0000c008263ea981 */ /* 0x000168000c1e1b00 */
[----:B------:R0:W5:Y:S02]  /*3960*/  @!P2 LDG.E.64 R64, desc[UR8][R36.64+0xc0] ;  /* 0x0000c0082440a981 */ /* 0x000164000c1e1b00 */
.L_x_461:
[----:B------:R-:W-:Y:S05]  /*3970*/  BSYNC B1 ;  /* 0x0000000000017941 */ /* 0x000fea0003800000 */
.L_x_460:
[----:B0----5:R-:W-:Y:S01]  /*3980*/  IMAD.MOV.U32 R37, RZ, RZ, R66 ;  /* 0x000000ffff257224 */ /* 0x021fe200078e0042 */
[----:B------:R-:W-:Y:S01]  /*3990*/  ISETP.GE.AND P5, PT, R237, R4, PT ;  /* 0x00000004ed00720c */ /* 0x000fe20003fa6270 */
[----:B------:R-:W-:Y:S01]  /*39a0*/  IMAD.MOV.U32 R36, RZ, RZ, R67 ;  /* 0x000000ffff247224 */ /* 0x000fe200078e0043 */
[----:B------:R-:W-:Y:S01]  /*39b0*/  BSSY B1, `(.L_x_462) ;  /* 0x0000041000017945 */ /* 0x000fe20003800000 */
[----:B------:R-:W-:Y:S01]  /*39c0*/  IMAD.MOV.U32 R39, RZ, RZ, R62 ;  /* 0x000000ffff277224 */ /* 0x000fe200078e003e */
[----:B------:R-:W-:Y:S01]  /*39d0*/  CS2R R42, SRZ ;  /* 0x00000000002a7805 */ /* 0x000fe2000001ff00 */
[----:B------:R-:W-:Y:S01]  /*39e0*/  IMAD.MOV.U32 R38, RZ, RZ, R63 ;  /* 0x000000ffff267224 */ /* 0x000fe200078e003f */
[----:B------:R-:W-:Y:S01]  /*39f0*/  PRMT R153, R36, 0x5410, R37 ;  /* 0x0000541024997816 */ /* 0x000fe20000000025 */
        /* <DEDUP_REMOVED lines=9> */
[----:B------:R-:W-:Y:S01]  /*3a90*/  PRMT R156, R38, 0x7610, R156 ;  /* 0x00007610269c7816 */ /* 0x000fe2000000009c */
        /* <DEDUP_REMOVED lines=9> */
[----:B------:R-:W-:-:S02]  /*3b30*/  PRMT R149, R38, 0x5410, R39 ;  /* 0x0000541026957816 */ /* 0x000fc40000000027 */
[----:B------:R-:W-:Y:S02]  /*3b40*/  CS2R R50, SRZ ;  /* 0x0000000000327805 */ /* 0x000fe4000001ff00 */
[----:B------:R-:W-:Y:S01]  /*3b50*/  PRMT R156, R156, 0x5410, R37 ;  /* 0x000054109c9c7816 */ /* 0x000fe20000000025 */
[----:B------:R-:W-:Y:S01]  /*3b60*/  IMAD.MOV.U32 R37, RZ, RZ, R76 ;  /* 0x000000ffff257224 */ /* 0x000fe200078e004c */
[----:B------:R-:W-:Y:S01]  /*3b70*/  PRMT R157, R36, 0x7610, R157 ;  /* 0x00007610249d7816 */ /* 0x000fe2000000009d */
[----:B------:R-:W-:Y:S01]  /*3b80*/  IMAD.MOV.U32 R36, RZ, RZ, R77 ;  /* 0x000000ffff247224 */ /* 0x000fe200078e004d */
[----:B------:R-:W-:Y:S02]  /*3b90*/  CS2R R52, SRZ ;  /* 0x0000000000347805 */ /* 0x000fe4000001ff00 */
[----:B------:R-:W-:Y:S02]  /*3ba0*/  CS2R R58, SRZ ;  /* 0x00000000003a7805 */ /* 0x000fe4000001ff00 */
[----:B------:R-:W-:Y:S01]  /*3bb0*/  PRMT R159, R36, 0x5410, R37 ;  /* 0x00005410249f7816 */ /* 0x000fe20000000025 */
[----:B------:R-:W-:Y:S06]  /*3bc0*/  @P5 BRA `(.L_x_463) ;  /* 0x00000000007c5947 */ /* 0x000fec0003800000 */
[----:B------:R-:W-:Y:S01]  /*3bd0*/  IADD3 R86, P2, P6, R100, R32, R86 ;  /* 0x0000002064567210 */ /* 0x000fe20007e5e056 */
[----:B------:R-:W-:Y:S01]  /*3be0*/  ULDC.64 UR4, c[0x0][0x3e8] ;  /* 0x0000fa0000047ab9 */ /* 0x000fe20000000a00 */
[----:B------:R-:W-:Y:S02]  /*3bf0*/  CS2R R56, SRZ ;  /* 0x0000000000387805 */ /* 0x000fe4000001ff00 */
[----:B------:R-:W-:Y:S02]  /*3c00*/  CS2R R58, SRZ ;  /* 0x00000000003a7805 */ /* 0x000fe4000001ff00 */
[----:B------:R-:W-:Y:S01]  /*3c10*/  IADD3.X R0, R26, R34, R0, P2, P6 ;  /* 0x000000221a007210 */ /* 0x000fe200017ec400 */
[----:B------:R-:W-:Y:S01]  /*3c20*/  ULDC.64 UR6, c[0x0][0x208] ;  /* 0x0000820000067ab9 */ /* 0x000fe20000000a00 */
[----:B------:R-:W-:-:S04]  /*3c30*/  IADD3 R84, P2, P6, R106, R28, R84 ;  /* 0x0000001c6a547210 */ /* 0x000fc80007e5e054 */
[----:B------:R-:W-:Y:S02]  /*3c40*/  IADD3.X R3, R21, R30, R3, P2, P6 ;  /* 0x0000001e15037210 */ /* 0x000fe400017ec403 */
[----:B------:R-:W-:-:S04]  /*3c50*/  LEA R38, P2, R86, UR4, 0x1 ;  /* 0x0000000456267c11 */ /* 0x000fc8000f8408ff */
[----:B------:R-:W-:Y:S01]  /*3c60*/  LEA.HI.X R39, R86, UR5, R0, 0x1, P2 ;  /* 0x0000000556277c11 */ /* 0x000fe200090f0c00 */
[----:B------:R-:W-:Y:S02]  /*3c70*/  ULDC.64 UR4, c[0x0][0x400] ;  /* 0x0001000000047ab9 */ /* 0x000fe40000000a00 */
        /* <DEDUP_REMOVED lines=20> */
.L_x_463:
[----:B------:R-:W-:Y:S05]  /*3dc0*/  BSYNC B1 ;  /* 0x0000000000017941 */ /* 0x000fea0003800000 */
.L_x_462:
[----:B-----5:R-:W-:Y:S01]  /*3dd0*/  IMAD.MOV.U32 R3, RZ, RZ, R42 ;  /* 0x000000ffff037224 */ /* 0x020fe200078e002a */
[----:B------:R-:W-:Y:S01]  /*3de0*/  ULOP3.LUT UR4, UR60, 0x1, URZ, 0xfc, !UPT ;  /* 0x000000013c047892 */ /* 0x000fe2000f8efc3f */
[----:B------:R-:W-:-:S03]  /*3df0*/  IMAD.MOV.U32 R0, RZ, RZ, R43 ;  /* 0x000000ffff007224 */ /* 0x000fc600078e002b */
[----:B------:R-:W-:Y:S02]  /*3e00*/  UISETP.NE.AND UP0, UPT, UR4, 0x3, UPT ;  /* 0x000000030400788c */ /* 0x000fe4000bf05270 */
[----:B------:R-:W-:Y:S01]  /*3e10*/  PRMT R135, R3, 0x5410, R0 ;  /* 0x0000541003877816 */ /* 0x000fe20000000000 */
[----:B------:R-:W-:Y:S02]  /*3e20*/  IMAD.MOV.U32 R3, RZ, RZ, R48 ;  /* 0x000000ffff037224 */ /* 0x000fe400078e0030 */
[----:B------:R-:W-:Y:S01]  /*3e30*/  IMAD.MOV.U32 R0, RZ, RZ, R49 ;  /* 0x000000ffff007224 */ /* 0x000fe200078e0031 */
[----:B------:R-:W-:-:S04]  /*3e40*/  PLOP3.LUT P2, PT, PT, PT, UP0, 0x80, 0x0 ;  /* 0x000000000000781c */ /* 0x000fc80003f4f008 */
[----:B------:R-:W-:Y:S01]  /*3e50*/  PRMT R145, R3, 0x5410, R0 ;  /* 0x0000541003917816 */ /* 0x000fe20000000000 */
[----:B------:R-:W-:Y:S02]  /*3e60*/  IMAD.MOV.U32 R3, RZ, RZ, R54 ;  /* 0x000000ffff037224 */ /* 0x000fe400078e0036 */
[----:B------:R-:W-:-:S05]  /*3e70*/  IMAD.MOV.U32 R0, RZ, RZ, R55 ;  /* 0x000000ffff007224 */ /* 0x000fca00078e0037 */
[----:B------:R-:W-:Y:S01]  /*3e80*/  PRMT R151, R3, 0x5410, R0 ;  /* 0x0000541003977816 */ /* 0x000fe20000000000 */
[----:B------:R-:W-:Y:S02]  /*3e90*/  IMAD.MOV.U32 R3, RZ, RZ, R56 ;  /* 0x000000ffff037224 */ /* 0x000fe400078e0038 */
[----:B------:R-:W-:-:S05]  /*3ea0*/  IMAD.MOV.U32 R0, RZ, RZ, R57 ;  /* 0x000000ffff007224 */ /* 0x000fca00078e0039 */
[----:B------:R-:W-:Y:S01]  /*3eb0*/  PRMT R154, R0, 0x5410, R3 ;  /* 0x00005410009a7816 */ /* 0x000fe20000000003 */
[----:B------:R-:W-:Y:S02]  /*3ec0*/  IMAD.MOV.U32 R3, RZ, RZ, R40 ;  /* 0x000000ffff037224 */ /* 0x000fe400078e0028 */
[----:B------:R-:W-:-:S05]  /*3ed0*/  IMAD.MOV.U32 R0, RZ, RZ, R41 ;  /* 0x000000ffff007224 */ /* 0x000fca00078e0029 */
[----:B------:R-:W-:Y:S01]  /*3ee0*/  PRMT R143, R3, 0x5410, R0 ;  /* 0x00005410038f7816 */ /* 0x000fe20000000000 */
        /* <DEDUP_REMOVED lines=12> */
[----:B------:R-:W-:Y:S06]  /*3fb0*/  @!P2 BRA `(.L_x_464) ;  /* 0x000000000004a947 */ /* 0x000fec0003800000 */
[----:B------:R-:W-:Y:S01]  /*3fc0*/  BPT.TRAP 0x1 ;  /* 0x000000040000795c */ /* 0x000fe20000300000 */
.L_x_464:
[----:B------:R-:W-:Y:S01]  /*3fd0*/  IMAD R3, R19, 0x8, R18 ;  /* 0x0000000813037824 */ /* 0x000fe200078e0212 */
[----:B------:R-:W-:Y:S01]  /*3fe0*/  SHF.L.U32 R0, R217, 0x1f, RZ ;  /* 0x0000001fd9007819 */ /* 0x000fe200000006ff */
[----:B------:R-:W-:Y:S03]  /*3ff0*/  BSSY B1, `(.L_x_465) ;  /* 0x0000003000017945 */ /* 0x000fe60003800000 */
[----:B------:R-:W1:Y:S02]  /*4000*/  SYNCS.PHASECHK.TRANS64.TRYWAIT P6, [R3+URZ+0x38890], R0 ;  /* 0x03889000030075a7 */ /* 0x000e6400080c017f */
[----:B-1----:R-:W-:Y:S05]  /*4010*/  @!P6 BRA `(.L_x_466) ;  /* 0x0000027800a4e947 */ /* 0x002fea0003800000 */
.L_x_858:
[----:B------:R-:W-:Y:S05]  /*4020*/  BSYNC B1 ;  /* 0x0000000000017941 */ /* 0x000fea0003800000 */
.L_x_465:
[----:B------:R-:W-:Y:S04]  /*4030*/  BSSY B1, `(.L_x_467) ;  /* 0x00000e5000017945 */ /* 0x000fe80003800000 */
[----:B------:R-:W-:Y:S05]  /*4040*/  @P3 BRA `(.L_x_468) ;  /* 0x0000000c008c3947 */ /* 0x000fea0003800000 */
[----:B------:R-:W-:Y:S01]  /*4050*/  ISETP.NE.AND P3, PT, R27, RZ, PT ;  /* 0x000000ff1b00720c */ /* 0x000fe20003f65270 */
[----:B------:R-:W-:-:S12]  /*4060*/  BSSY B2, `(.L_x_469) ;  /* 0x0000036000027945 */ /* 0x000fd80003800000 */
[----:B------:R-:W-:Y:S05]  /*4070*/  @!P3 BRA `(.L_x_470) ;  /* 0x0000000000d0b947 */ /* 0x000fea0003800000 */
[----:B0-----:R0:W2:Y:S01]  /*4080*/  LDS.128 R36, [R5+0x24400] ;  /* 0x0244000005247984 */ /* 0x0010a20000000c00 */
[----:B------:R-:W-:Y:S01]  /*4090*/  ISETP.GE.AND P3, PT, R22, R115, PT ;  /* 0x000000731600720c */ /* 0x000fe20003f66270 */
[----:B------:R-:W-:-:S12]  /*40a0*/  BSSY B3, `(.L_x_471) ;  /* 0x000002f000037945 */ /* 0x000fd80003800000 */
[----:B0-----:R-:W-:Y:S05]  /*40b0*/  @P3 BRA `(.L_x_472) ;  /* 0x0000000000b43947 */ /* 0x001fea0003800000 */
[----:B------:R-:W-:Y:S02]  /*40c0*/  SHF.R.U64 R85, R124, 0x10, R125 ;  /* 0x000000107c557819 */ /* 0x000fe4000000127d */
[----:B------:R-:W-:Y:S02]  /*40d0*/  SHF.R.U64 R84, R122, 0x10, R123 ;  /* 0x000000107a547819 */ /* 0x000fe4000000127b */
[----:B------:R-:W-:Y:S02]  /*40e0*/  PRMT R85, R166, 0x5410, R85 ;  /* 0x00005410a6557816 */ /* 0x000fe40000000055 */
[----:B------:R-:W-:Y:S02]  /*40f0*/  PRMT R84, R134, 0x5432, R84 ;  /* 0x0000543286547816 */ /* 0x000fe40000000054 */
[----:B------:R-:W-:Y:S02]  /*4100*/  SHF.R.U32.HI R122, RZ, 0x10, R125 ;  /* 0x00000010ff7a7819 */ /* 0x000fe4000001167d */
[----:B--2---:R-:W-:-:S02]  /*4110*/  LOP3.LUT R124, R37, 0xffff0000, RZ, 0xc0, !PT ;  /* 0xffff0000257c7812 */ /* 0x004fc400078ec0ff */
[C---:B------:R-:W-:Y:S01]  /*4120*/  LOP3.LUT R86, R85.reuse, 0xffff0000, RZ, 0xc0, !PT ;  /* 0xffff000055567812 */ /* 0x040fe200078ec0ff */
[----:B------:R-:W-:Y:S01]  /*4130*/  IMAD.U32 R85, R85, 0x10000, RZ ;  /* 0x0001000055557824 */ /* 0x000fe200078e00ff */
[C---:B------:R-:W-:Y:S01]  /*4140*/  LOP3.LUT R125, R84.reuse, 0xffff0000, RZ, 0xc0, !PT ;  /* 0xffff0000547d7812 */ /* 0x040fe200078ec0ff */
[----:B------:R-:W-:Y:S01]  /*4150*/  IMAD.U32 R84, R84, 0x10000, RZ ;  /* 0x0001000054547824 */ /* 0x000fe200078e00ff */
[----:B------:R-:W-:Y:S01]  /*4160*/  SHF.R.U32.HI R87, RZ, 0x10, R123 ;  /* 0x00000010ff577819 */ /* 0x000fe2000001167b */
[----:B------:R-:W-:Y:S02]  /*4170*/  IMAD.U32 R123, R37, 0x10000, RZ ;  /* 0x00010000257b7824 */ /* 0x000fe400078e00ff */
[-C--:B------:R-:W-:Y:S01]  /*4180*/  FMUL.FTZ R37, R124, R86.reuse ;  /* 0x000000567c257220 */ /* 0x080fe20000410000 */
[----:B------:R-:W-:Y:S01]  /*4190*/  PRMT R122, R168, 0x5432, R122 ;  /* 0x00005432a87a7816 */ /* 0x000fe2000000007a */
[-C--:B------:R-:W-:Y:S01]  /*41a0*/  FMUL.FTZ R124, R124, R125.reuse ;  /* 0x0000007d7c7c7220 */ /* 0x080fe20000410000 */
[----:B------:R-:W-:Y:S01]  /*41b0*/  PRMT R87, R134, 0x5410, R87 ;  /* 0x0000541086577816 */ /* 0x000fe20000000057 */
[C---:B------:R-:W-:Y:S01]  /*41c0*/  FFMA.FTZ R37, R123.reuse, R125, -R37 ;  /* 0x0000007d7b257223 */ /* 0x040fe20000010825 */
[----:B------:R-:W-:Y:S01]  /*41d0*/  LOP3.LUT R125, R38, 0xffff0000, RZ, 0xc0, !PT ;  /* 0xffff0000267d7812 */ /* 0x000fe200078ec0ff */
[----:B------:R-:W-:Y:S01]  /*41e0*/  FFMA.FTZ R86, R123, R86, R124 ;  /* 0x000000567b567223 */ /* 0x000fe2000001007c */
[C---:B------:R-:W-:Y:S01]  /*41f0*/  IMAD.U32 R123, R122.reuse, 0x10000, RZ ;  /* 0x000100007a7b7824 */ /* 0x040fe200078e00ff */
[----:B------:R-:W-:Y:S01]  /*4200*/  LOP3.LUT R122, R122, 0xffff0000, RZ, 0xc0, !PT ;  /* 0xffff00007a7a7812 */ /* 0x000fe200078ec0ff */
[C---:B------:R-:W-:Y:S01]  /*4210*/  IMAD.U32 R134, R87.reuse, 0x10000, RZ ;  /* 0x0001000057867824 */ /* 0x040fe200078e00ff */
[----:B------:R-:W-:Y:S01]  /*4220*/  LOP3.LUT R87, R87, 0xffff0000, RZ, 0xc0, !PT ;  /* 0xffff000057577812 */ /* 0x000fe200078ec0ff */
[----:B------:R-:W-:-:S02]  /*4230*/  IMAD.U32 R124, R38, 0x10000, RZ ;  /* 0x00010000267c7824 */ /* 0x000fc400078e00ff */
[C---:B------:R-:W-:Y:S01]  /*4240*/  FMUL.FTZ R38, R125.reuse, R123 ;  /* 0x0000007b7d267220 */ /* 0x040fe20000410000 */
[-C--:B------:R-:W-:Y:S01]  /*4250*/  FMUL.FTZ R125, R125, R134.reuse ;  /* 0x000000867d7d7220 */ /* 0x080fe20000410000 */
[----:B------:R-:W-:Y:S02]  /*4260*/  F2FP.BF16.F32.PACK_AB R37, R86, R37 ;  /* 0x000000255625723e */ /* 0x000fe400000010ff */
[C---:B------:R-:W-:Y:S01]  /*4270*/  FFMA.FTZ R38, R124.reuse, R134, -R38 ;  /* 0x000000867c267223 */ /* 0x040fe20000010826 */
[----:B------:R-:W-:Y:S01]  /*4280*/  FFMA.FTZ R123, R124, R123, R125 ;  /* 0x0000007b7c7b7223 */ /* 0x000fe2000001007d */
[C---:B------:R-:W-:Y:S01]  /*4290*/  LOP3.LUT R124, R39.reuse, 0xffff0000, RZ, 0xc0, !PT ;  /* 0xffff0000277c7812 */ /* 0x040fe200078ec0ff */
[----:B------:R-:W-:-:S03]  /*42a0*/  IMAD.U32 R125, R39, 0x10000, RZ ;  /* 0x00010000277d7824 */ /* 0x000fc600078e00ff */
[----:B------:R-:W-:Y:S01]  /*42b0*/  F2FP.BF16.F32.PACK_AB R38, R123, R38 ;  /* 0x000000267b26723e */ /* 0x000fe200000010ff */
[----:B------:R-:W-:-:S04]  /*42c0*/  FMUL.FTZ R39, R124, R122 ;  /* 0x0000007a7c277220 */ /* 0x000fc80000410000 */
[-C--:B------:R-:W-:Y:S01]  /*42d0*/  FFMA.FTZ R39, R125, R87.reuse, -R39 ;  /* 0x000000577d277223 */ /* 0x080fe20000010827 */
[----:B------:R-:W-:-:S04]  /*42e0*/  FMUL.FTZ R87, R124, R87 ;  /* 0x000000577c577220 */ /* 0x000fc80000410000 */
[----:B------:R-:W-:Y:S01]  /*42f0*/  FFMA.FTZ R122, R125, R122, R87 ;  /* 0x0000007a7d7a7223 */ /* 0x000fe20000010057 */
[C---:B------:R-:W-:Y:S01]  /*4300*/  LOP3.LUT R87, R36.reuse, 0xffff0000, RZ, 0xc0, !PT ;  /* 0xffff000024577812 */ /* 0x040fe200078ec0ff */
[----:B------:R-:W-:-:S03]  /*4310*/  IMAD.U32 R36, R36, 0x10000, RZ ;  /* 0x0001000024247824 */ /* 0x000fc600078e00ff */
[----:B------:R-:W-:Y:S01]  /*4320*/  F2FP.BF16.F32.PACK_AB R39, R122, R39 ;  /* 0x000000277a27723e */ /* 0x000fe200000010ff */
[C---:B------:R-:W-:Y:S01]  /*4330*/  FMUL.FTZ R124, R87.reuse, R85 ;  /* 0x00000055577c7220 */ /* 0x040fe20000410000 */
[----:B------:R-:W-:-:S03]  /*4340*/  FMUL.FTZ R87, R87, R84 ;  /* 0x0000005457577220 */ /* 0x000fc60000410000 */
[C---:B------:R-:W-:Y:S01]  /*4350*/  FFMA.FTZ R124, R36.reuse, R84, -R124 ;  /* 0x00000054247c7223 */ /* 0x040fe2000001087c */
[----:B------:R-:W-:-:S05]  /*4360*/  FFMA.FTZ R87, R36, R85, R87 ;  /* 0x0000005524577223 */ /* 0x000fca0000010057 */
[----:B------:R-:W-:-:S05]  /*4370*/  F2FP.BF16.F32.PACK_AB R87, R87, R124 ;  /* 0x0000007c5757723e */ /* 0x000fca00000010ff */
[----:B------:R-:W-:-:S07]  /*4380*/  IMAD.MOV.U32 R36, RZ, RZ, R87 ;  /* 0x000000ffff247224 */ /* 0x000fce00078e0057 */
.L_x_472:
[----:B------:R-:W-:Y:S05]  /*4390*/  BSYNC B3 ;  /* 0x0000000000037941 */ /* 0x000fea0003800000 */
.L_x_471:
[----:B------:R-:W-:Y:S02]  /*43a0*/  ULDC.64 UR4, c[0x0][0x208] ;  /* 0x0000820000047ab9 */ /* 0x000fe40000000a00 */
[----:B--2---:R2:W-:Y:S03]  /*43b0*/  STG.E.128 desc[UR4][R60.64], R36 ;  /* 0x000000243c007986 */ /* 0x0045e6000c101d04 */
.L_x_470:
[----:B------:R-:W-:Y:S05]  /*43c0*/  BSYNC B2 ;  /* 0x0000000000027941 */ /* 0x000fea0003800000 */
.L_x_469:
[----:B------:R-:W-:Y:S01]  /*43d0*/  ISETP.NE.AND P3, PT, R11, RZ, PT ;  /* 0x000000ff0b00720c */ /* 0x000fe20003f65270 */
[----:B------:R-:W-:-:S12]  /*43e0*/  BSSY B2, `(.L_x_473) ;  /* 0x0000037000027945 */ /* 0x000fd80003800000 */
[----:B------:R-:W-:Y:S05]  /*43f0*/  @!P3 BRA `(.L_x_474) ;  /* 0x0000000000d4b947 */ /* 0x000fea0003800000 */
[----:B0-2---:R0:W2:Y:S01]  /*4400*/  LDS.128 R36, [R5+0x26c00] ;  /* 0x026c000005247984 */ /* 0x0050a20000000c00 */
[----:B------:R-:W-:Y:S01]  /*4410*/  ISETP.GE.AND P3, PT, R215, R115, PT ;  /* 0x00000073d700720c */ /* 0x000fe20003f66270 */
[----:B------:R-:W-:-:S12]  /*4420*/  BSSY B3, `(.L_x_475) ;  /* 0x0000030000037945 */ /* 0x000fd80003800000 */
[----:B0-----:R-:W-:Y:S05]  /*4430*/  @P3 BRA `(.L_x_476) ;  /* 0x0000000000b83947 */ /* 0x001fea0003800000 */
[----:B------:R-:W-:Y:S02]  /*4440*/  SHF.R.U64 R86, R116, 0x10, R117 ;  /* 0x0000001074567819 */ /* 0x000fe40000001275 */
[--C-:B------:R-:W-:Y:S02]  /*4450*/  SHF.R.U64 R84, R90, 0x10, R91.reuse ;  /* 0x000000105a547819 */ /* 0x100fe4000000125b */
[----:B------:R-:W-:Y:S02]  /*4460*/  PRMT R86, R166, 0x5432, R86 ;  /* 0x00005432a6567816 */ /* 0x000fe40000000056 */
[----:B------:R-:W-:Y:S02]  /*4470*/  PRMT R84, R165, 0x5432, R84 ;  /* 0x00005432a5547816 */ /* 0x000fe40000000054 */
[----:B------:R-:W-:Y:S02]  /*4480*/  SHF.R.U32.HI R87, RZ, 0x10, R91 ;  /* 0x00000010ff577819 */ /* 0x000fe4000001165b */
[----:B------:R-:W-:-:S02]  /*4490*/  SHF.R.U32.HI R90, RZ, 0x10, R117 ;  /* 0x00000010ff5a7819 */ /* 0x000fc40000011675 */
[C---:B--2---:R-:W-:Y:S01]  /*44a0*/  LOP3.LUT R91, R37.reuse, 0xffff0000, RZ, 0xc0, !PT ;  /* 0xffff0000255b7812 */ /* 0x044fe200078ec0ff */
[----:B------:R-:W-:Y:S01]  /*44b0*/  IMAD.U32 R37, R37, 0x10000, RZ ;  /* 0x0001000025257824 */ /* 0x000fe200078e00ff */
[C---:B------:R-:W-:Y:S01]  /*44c0*/  LOP3.LUT R116, R86.reuse, 0xffff0000, RZ, 0xc0, !PT ;  /* 0xffff000056747812 */ /* 0x040fe200078ec0ff */
[----:B------:R-:W-:Y:S01]  /*44d0*/  IMAD.U32 R86, R86, 0x10000, RZ ;  /* 0x0001000056567824 */ /* 0x000fe200078e00ff */
[C---:B------:R-:W-:Y:S01]  /*44e0*/  LOP3.LUT R117, R84.reuse, 0xffff0000, RZ, 0xc0, !PT ;  /* 0xffff000054757812 */ /* 0x040fe200078ec0ff */
[----:B------:R-:W-:Y:S01]  /*44f0*/  IMAD.U32 R84, R84, 0x10000, RZ ;  /* 0x0001000054547824 */ /* 0x000fe200078e00ff */
[----:B------:R-:W-:Y:S01]  /*4500*/  PRMT R90, R167, 0x5432, R90 ;  /* 0x00005432a75a7816 */ /* 0x000fe2000000005a */
[----:B------:R-:W-:Y:S01]  /*4510*/  FMUL.FTZ R85, R91, R116 ;  /* 0x000000745b557220 */ /* 0x000fe20000410000 */
[----:B------:R-:W-:Y:S01]  /*4520*/  PRMT R87, R165, 0x5410, R87 ;  /* 0x00005410a5577816 */ /* 0x000fe20000000057 */
[-C--:B------:R-:W-:Y:S02]  /*4530*/  FMUL.FTZ R91, R91, R117.reuse ;  /* 0x000000755b5b7220 */ /* 0x080fe40000410000 */
[----:B------:R-:W-:Y:S01]  /*4540*/  FFMA.FTZ R85, R37, R117, -R85 ;  /* 0x0000007525557223 */ /* 0x000fe20000010855 */
[----:B------:R-:W-:-:S02]  /*4550*/  IMAD.U32 R117, R38, 0x10000, RZ ;  /* 0x0001000026757824 */ /* 0x000fc400078e00ff */
[----:B------:R-:W-:Y:S01]  /*4560*/  FFMA.FTZ R37, R37, R116, R91 ;  /* 0x0000007425257223 */ /* 0x000fe2000001005b */
[----:B------:R-:W-:Y:S01]  /*4570*/  LOP3.LUT R91, R38, 0xffff0000, RZ, 0xc0, !PT ;  /* 0xffff0000265b7812 */ /* 0x000fe200078ec0ff */
[C---:B------:R-:W-:Y:S01]  /*4580*/  IMAD.U32 R116, R90.reuse, 0x10000, RZ ;  /* 0x000100005a747824 */ /* 0x040fe200078e00ff */
[----:B------:R-:W-:Y:S01]  /*4590*/  LOP3.LUT R90, R90, 0xffff0000, RZ, 0xc0, !PT ;  /* 0xffff00005a5a7812 */ /* 0x000fe200078ec0ff */
[C---:B------:R-:W-:Y:S01]  /*45a0*/  IMAD.U32 R122, R87.reuse, 0x10000, RZ ;  /* 0x00010000577a7824 */ /* 0x040fe200078e00ff */
[----:B------:R-:W-:Y:S01]  /*45b0*/  LOP3.LUT R87, R87, 0xffff0000, RZ, 0xc0, !PT ;  /* 0xffff000057577812 */ /* 0x000fe200078ec0ff */
[----:B------:R-:W-:Y:S01]  /*45c0*/  FMUL.FTZ R38, R91, R116 ;  /* 0x000000745b267220 */ /* 0x000fe20000410000 */
[----:B------:R-:W-:Y:S01]  /*45d0*/  F2FP.BF16.F32.PACK_AB R37, R37, R85 ;  /* 0x000000552525723e */ /* 0x000fe200000010ff */
[-C--:B------:R-:W-:Y:S02]  /*45e0*/  FMUL.FTZ R91, R91, R122.reuse ;  /* 0x0000007a5b5b7220 */ /* 0x080fe40000410000 */
[----:B------:R-:W-:-:S02]  /*45f0*/  FFMA.FTZ R38, R117, R122, -R38 ;  /* 0x0000007a75267223 */ /* 0x000fc40000010826 */
        /* <DEDUP_REMOVED lines=15> */
[----:B------:R-:W-:Y:S01]  /*46f0*/  F2FP.BF16.F32.PACK_AB R90, R39, R90 ;  /* 0x0000005a275a723e */ /* 0x000fe200000010ff */
[----:B------:R-:W-:-:S04]  /*4700*/  IMAD.MOV.U32 R39, RZ, RZ, R87 ;  /* 0x000000ffff277224 */ /* 0x000fc800078e0057 */
[----:B------:R-:W-:-:S07]  /*4710*/  IMAD.MOV.U32 R36, RZ, RZ, R90 ;  /* 0x000000ffff247224 */ /* 0x000fce00078e005a */
.L_x_476:
[----:B------:R-:W-:Y:S05]  /*4720*/  BSYNC B3 ;  /* 0x0000000000037941 */ /* 0x000fea0003800000 */
.L_x_475:
[----:B------:R-:W-:Y:S02]  /*4730*/  ULDC.64 UR4, c[0x0][0x208] ;  /* 0x0000820000047ab9 */ /* 0x000fe40000000a00 */
[----:B--2---:R3:W-:Y:S03]  /*4740*/  STG.E.128 desc[UR4][R60.64+0x80], R36 ;  /* 0x000080243c007986 */ /* 0x0047e6000c101d04 */
.L_x_474:
[----:B------:R-:W-:Y:S05]  /*4750*/  BSYNC B2 ;  /* 0x0000000000027941 */ /* 0x000fea0003800000 */
.L_x_473:
[----:B------:R-:W-:Y:S01]  /*4760*/  ISETP.NE.AND P3, PT, R10, RZ, PT ;  /* 0x000000ff0a00720c */ /* 0x000fe20003f65270 */
[----:B------:R-:W-:-:S12]  /*4770*/  BSSY B2, `(.L_x_477) ;  /* 0x0000038000027945 */ /* 0x000fd80003800000 */
[----:B------:R-:W-:Y:S05]  /*4780*/  @!P3 BRA `(.L_x_478) ;  /* 0x0000000000d8b947 */ /* 0x000fea0003800000 */
[----:B0-23--:R0:W2:Y:S01]  /*4790*/  LDS.128 R36, [R5+0x29400] ;  /* 0x0294000005247984 */ /* 0x00d0a20000000c00 */
[----:B------:R-:W-:Y:S01]  /*47a0*/  ISETP.GE.AND P3, PT, R214, R115, PT ;  /* 0x00000073d600720c */ /* 0x000fe20003f66270 */
[----:B------:R-:W-:-:S12]  /*47b0*/  BSSY B3, `(.L_x_479) ;  /* 0x0000031000037945 */ /* 0x000fd80003800000 */
[----:B0-----:R-:W-:Y:S05]  /*47c0*/  @P3 BRA `(.L_x_480) ;  /* 0x0000000000bc3947 */ /* 0x001fea0003800000 */
[----:B------:R-:W-:Y:S01]  /*47d0*/  SHF.R.U64 R85, R88, 0x10, R89 ;  /* 0x0000001058557819 */ /* 0x000fe20000001259 */
[----:B--2---:R-:W-:Y:S01]  /*47e0*/  IMAD.U32 R87, R37, 0x10000, RZ ;  /* 0x0001000025577824 */ /* 0x004fe200078e00ff */
[----:B------:R-:W-:Y:S02]  /*47f0*/  SHF.R.U64 R82, R82, 0x10, R83 ;  /* 0x0000001052527819 */ /* 0x000fe40000001253 */
[C---:B------:R-:W-:Y:S02]  /*4800*/  PRMT R85, R164.reuse, 0x5410, R85 ;  /* 0x00005410a4557816 */ /* 0x040fe40000000055 */
[----:B------:R-:W-:Y:S02]  /*4810*/  SHF.R.U32.HI R86, RZ, 0x10, R83 ;  /* 0x00000010ff567819 */ /* 0x000fe40000011653 */
[----:B------:R-:W-:Y:S02]  /*4820*/  SHF.R.U32.HI R83, RZ, 0x10, R89 ;  /* 0x00000010ff537819 */ /* 0x000fe40000011659 */
[----:B------:R-:W-:-:S02]  /*4830*/  PRMT R82, R164, 0x5432, R82 ;  /* 0x00005432a4527816 */ /* 0x000fc40000000052 */
[----:B------:R-:W-:Y:S02]  /*4840*/  LOP3.LUT R89, R37, 0xffff0000, RZ, 0xc0, !PT ;  /* 0xffff000025597812 */ /* 0x000fe400078ec0ff */
[C---:B------:R-:W-:Y:S01]  /*4850*/  LOP3.LUT R88, R85.reuse, 0xffff0000, RZ, 0xc0, !PT ;  /* 0xffff000055587812 */ /* 0x040fe200078ec0ff */
[----:B------:R-:W-:Y:S01]  /*4860*/  IMAD.U32 R85, R85, 0x10000, RZ ;  /* 0x0001000055557824 */ /* 0x000fe200078e00ff */
[C---:B------:R-:W-:Y:S01]  /*4870*/  LOP3.LUT R37, R82.reuse, 0xffff0000, RZ, 0xc0, !PT ;  /* 0xffff000052257812 */ /* 0x040fe200078ec0ff */
[----:B------:R-:W-:Y:S01]  /*4880*/  IMAD.U32 R82, R82, 0x10000, RZ ;  /* 0x0001000052527824 */ /* 0x000fe200078e00ff */
[----:B------:R-:W-:Y:S01]  /*4890*/  PRMT R83, R163, 0x5410, R83 ;  /* 0x00005410a3537816 */ /* 0x000fe20000000053 */
[----:B------:R-:W-:Y:S01]  /*48a0*/  FMUL.FTZ R84, R89, R88 ;  /* 0x0000005859547220 */ /* 0x000fe20000410000 */
[----:B------:R-:W-:-:S03]  /*48b0*/  PRMT R86, R163, 0x5432, R86 ;  /* 0x00005432a3567816 */ /* 0x000fc60000000056 */
[-C--:B------:R-:W-:Y:S01]  /*48c0*/  FFMA.FTZ R84, R87, R37.reuse, -R84 ;  /* 0x0000002557547223 */ /* 0x080fe20000010854 */
[----:B------:R-:W-:Y:S01]  /*48d0*/  FMUL.FTZ R37, R89, R37 ;  /* 0x0000002559257220 */ /* 0x000fe20000410000 */
[C---:B------:R-:W-:Y:S01]  /*48e0*/  IMAD.U32 R89, R86.reuse, 0x10000, RZ ;  /* 0x0001000056597824 */ /* 0x040fe200078e00ff */
[----:B------:R-:W-:Y:S02]  /*48f0*/  LOP3.LUT R86, R86, 0xffff0000, RZ, 0xc0, !PT ;  /* 0xffff000056567812 */ /* 0x000fe400078ec0ff */
[----:B------:R-:W-:Y:S01]  /*4900*/  FFMA.FTZ R37, R87, R88, R37 ;  /* 0x0000005857257223 */ /* 0x000fe20000010025 */
[C---:B------:R-:W-:Y:S01]  /*4910*/  LOP3.LUT R88, R38.reuse, 0xffff0000, RZ, 0xc0, !PT ;  /* 0xffff000026587812 */ /* 0x040fe200078ec0ff */
[C---:B------:R-:W-:Y:S01]  /*4920*/  IMAD.U32 R87, R83.reuse, 0x10000, RZ ;  /* 0x0001000053577824 */ /* 0x040fe200078e00ff */
[----:B------:R-:W-:Y:S01]  /*4930*/  LOP3.LUT R83, R83, 0xffff0000, RZ, 0xc0, !PT ;  /* 0xffff000053537812 */ /* 0x000fe200078ec0ff */
[----:B------:R-:W-:Y:S01]  /*4940*/  IMAD.U32 R38, R38, 0x10000, RZ ;  /* 0x0001000026267824 */ /* 0x000fe200078e00ff */
[----:B------:R-:W-:Y:S01]  /*4950*/  F2FP.BF16.F32.PACK_AB R37, R37, R84 ;  /* 0x000000542525723e */ /* 0x000fe200000010ff */
[C---:B------:R-:W-:Y:S01]  /*4960*/  FMUL.FTZ R90, R88.reuse, R87 ;  /* 0x00000057585a7220 */ /* 0x040fe20000410000 */
[----:B------:R-:W-:-:S03]  /*4970*/  FMUL.FTZ R88, R88, R89 ;  /* 0x0000005958587220 */ /* 0x000fc60000410000 */
[C---:B------:R-:W-:Y:S01]  /*4980*/  FFMA.FTZ R90, R38.reuse, R89, -R90 ;  /* 0x00000059265a7223 */ /* 0x040fe2000001085a */
[----:B------:R-:W-:Y:S01]  /*4990*/  FFMA.FTZ R88, R38, R87, R88 ;  /* 0x0000005726587223 */ /* 0x000fe20000010058 */
[C---:B------:R-:W-:Y:S01]  /*49a0*/  LOP3.LUT R38, R39.reuse, 0xffff0000, RZ, 0xc0, !PT ;  /* 0xffff000027267812 */ /* 0x040fe200078ec0ff */
[----:B------:R-:W-:-:S03]  /*49b0*/  IMAD.U32 R39, R39, 0x10000, RZ ;  /* 0x0001000027277824 */ /* 0x000fc600078e00ff */
        /* <DEDUP_REMOVED lines=13> */
[----:B------:R-:W-:Y:S02]  /*4a90*/  IMAD.MOV.U32 R39, RZ, RZ, R38 ;  /* 0x000000ffff277224 */ /* 0x000fe400078e0026 */
[----:B------:R-:W-:Y:S02]  /*4aa0*/  IMAD.MOV.U32 R38, RZ, RZ, R88 ;  /* 0x000000ffff267224 */ /* 0x000fe400078e0058 */
[----:B------:R-:W-:-:S07]  /*4ab0*/  IMAD.MOV.U32 R36, RZ, RZ, R83 ;  /* 0x000000ffff247224 */ /* 0x000fce00078e0053 */
.L_x_480:
[----:B------:R-:W-:Y:S05]  /*4ac0*/  BSYNC B3 ;  /* 0x0000000000037941 */ /* 0x000fea0003800000 */
.L_x_479:
[----:B------:R-:W-:Y:S02]  /*4ad0*/  ULDC.64 UR4, c[0x0][0x208] ;  /* 0x0000820000047ab9 */ /* 0x000fe40000000a00 */
[----:B--2---:R4:W-:Y:S03]  /*4ae0*/  STG.E.128 desc[UR4][R60.64+0x100], R36 ;  /* 0x000100243c007986 */ /* 0x0049e6000c101d04 */
.L_x_478:
[----:B------:R-:W-:Y:S05]  /*4af0*/  BSYNC B2 ;  /* 0x0000000000027941 */ /* 0x000fea0003800000 */
.L_x_477:
[----:B------:R-:W-:-:S13]  /*4b00*/  ISETP.NE.AND P3, PT, R9, RZ, PT ;  /* 0x000000ff0900720c */ /* 0x000fda0003f65270 */
[----:B------:R-:W-:Y:S05]  /*4b10*/  @!P3 BRA `(.L_x_468) ;  /* 0x0000000000d8b947 */ /* 0x000fea0003800000 */
[----:B0-234-:R0:W2:Y:S01]  /*4b20*/  LDS.128 R36, [R5+0x2bc00] ;  /* 0x02bc000005247984 */ /* 0x01d0a20000000c00 */
[----:B------:R-:W-:Y:S01]  /*4b30*/  ISETP.GE.AND P3, PT, R216, R115, PT ;  /* 0x00000073d800720c */ /* 0x000fe20003f66270 */
[----:B------:R-:W-:-:S12]  /*4b40*/  BSSY B2, `(.L_x_481) ;  /* 0x0000031000027945 */ /* 0x000fd80003800000 */
[----:B0-----:R-:W-:Y:S05]  /*4b50*/  @P3 BRA `(.L_x_482) ;  /* 0x0000000000bc3947 */ /* 0x001fea0003800000 */
[--C-:B------:R-:W-:Y:S01]  /*4b60*/  SHF.R.U64 R78, R78, 0x10, R79.reuse ;  /* 0x000000104e4e7819 */ /* 0x100fe2000000124f */
[----:B--2---:R-:W-:Y:S01]  /*4b70*/  IMAD.U32 R83, R37, 0x10000, RZ ;  /* 0x0001000025537824 */ /* 0x004fe200078e00ff */
[----:B------:R-:W-:Y:S02]  /*4b80*/  SHF.R.U32.HI R82, RZ, 0x10, R79 ;  /* 0x00000010ff527819 */ /* 0x000fe4000001164f */
[--C-:B------:R-:W-:Y:S02]  /*4b90*/  SHF.R.U64 R79, R80, 0x10, R81.reuse ;  /* 0x00000010504f7819 */ /* 0x100fe40000001251 */
[----:B------:R-:W-:Y:S02]  /*4ba0*/  SHF.R.U32.HI R80, RZ, 0x10, R81 ;  /* 0x00000010ff507819 */ /* 0x000fe40000011651 */
[----:B------:R-:W-:Y:S02]  /*4bb0*/  PRMT R81, R161, 0x5432, R79 ;  /* 0x00005432a1517816 */ /* 0x000fe4000000004f */
[----:B------:R-:W-:-:S02]  /*4bc0*/  PRMT R78, R162, 0x5432, R78 ;  /* 0x00005432a24e7816 */ /* 0x000fc4000000004e */
[----:B------:R-:W-:Y:S02]  /*4bd0*/  LOP3.LUT R85, R37, 0xffff0000, RZ, 0xc0, !PT ;  /* 0xffff000025557812 */ /* 0x000fe400078ec0ff */
[C---:B------:R-:W-:Y:S01]  /*4be0*/  LOP3.LUT R84, R81.reuse, 0xffff0000, RZ, 0xc0, !PT ;  /* 0xffff000051547812 */ /* 0x040fe200078ec0ff */
[----:B------:R-:W-:Y:S01]  /*4bf0*/  IMAD.U32 R81, R81, 0x10000, RZ ;  /* 0x0001000051517824 */ /* 0x000fe200078e00ff */
[----:B------:R-:W-:Y:S02]  /*4c00*/  PRMT R79, R161, 0x5410, R80 ;  /* 0x00005410a14f7816 */ /* 0x000fe40000000050 */
[----:B------:R-:W-:Y:S01]  /*4c10*/  LOP3.LUT R37, R78, 0xffff0000, RZ, 0xc0, !PT ;  /* 0xffff00004e257812 */ /* 0x000fe200078ec0ff */
[----:B------:R-:W-:Y:S01]  /*4c20*/  FMUL.FTZ R80, R85, R84 ;  /* 0x0000005455507220 */ /* 0x000fe20000410000 */
[----:B------:R-:W-:Y:S01]  /*4c30*/  PRMT R82, R162, 0x5410, R82 ;  /* 0x00005410a2527816 */ /* 0x000fe20000000052 */
[----:B------:R-:W-:Y:S02]  /*4c40*/  IMAD.U32 R78, R78, 0x10000, RZ ;  /* 0x000100004e4e7824 */ /* 0x000fe400078e00ff */
[-C--:B------:R-:W-:Y:S01]  /*4c50*/  FFMA.FTZ R80, R83, R37.reuse, -R80 ;  /* 0x0000002553507223 */ /* 0x080fe20000010850 */
[----:B------:R-:W-:Y:S01]  /*4c60*/  FMUL.FTZ R37, R85, R37 ;  /* 0x0000002555257220 */ /* 0x000fe20000410000 */
[C---:B------:R-:W-:Y:S01]  /*4c70*/  IMAD.U32 R85, R82.reuse, 0x10000, RZ ;  /* 0x0001000052557824 */ /* 0x040fe200078e00ff */
[----:B------:R-:W-:-:S02]  /*4c80*/  LOP3.LUT R82, R82, 0xffff0000, RZ, 0xc0, !PT ;  /* 0xffff000052527812 */ /* 0x000fc400078ec0ff */
        /* <DEDUP_REMOVED lines=28> */
.L_x_482:
[----:B------:R-:W-:Y:S05]  /*4e50*/  BSYNC B2 ;  /* 0x0000000000027941 */ /* 0x000fea0003800000 */
.L_x_481:
[----:B------:R-:W-:Y:S02]  /*4e60*/  ULDC.64 UR4, c[0x0][0x208] ;  /* 0x0000820000047ab9 */ /* 0x000fe40000000a00 */
[----:B--2---:R0:W-:Y:S03]  /*4e70*/  STG.E.128 desc[UR4][R60.64+0x180], R36 ;  /* 0x000180243c007986 */ /* 0x0041e6000c101d04 */
.L_x_468:
[----:B------:R-:W-:Y:S05]  /*4e80*/  BSYNC B1 ;  /* 0x0000000000017941 */ /* 0x000fea0003800000 */
.L_x_467:
[----:B------:R-:W-:Y:S04]  /*4e90*/  BSSY B1, `(.L_x_483) ;  /* 0x00000e8000017945 */ /* 0x000fe80003800000 */
[----:B------:R-:W-:Y:S05]  /*4ea0*/  @P4 BRA `(.L_x_484) ;  /* 0x0000000c00984947 */ /* 0x000fea0003800000 */
[----:B------:R-:W-:Y:S01]  /*4eb0*/  ISETP.NE.AND P3, PT, R27, RZ, PT ;  /* 0x000000ff1b00720c */ /* 0x000fe20003f65270 */
[----:B------:R-:W-:-:S12]  /*4ec0*/  BSSY B2, `(.L_x_485) ;  /* 0x0000038000027945 */ /* 0x000fd80003800000 */
[----:B------:R-:W-:Y:S05]  /*4ed0*/  @!P3 BRA `(.L_x_486) ;  /* 0x0000000000d8b947 */ /* 0x000fea0003800000 */
[----:B0-234-:R0:W2:Y:S01]  /*4ee0*/  LDS.128 R36, [R5+0x25400] ;  /* 0x0254000005247984 */ /* 0x01d0a20000000c00 */
[----:B------:R-:W-:Y:S01]  /*4ef0*/  ISETP.GE.AND P3, PT, R22, R115, PT ;  /* 0x000000731600720c */ /* 0x000fe20003f66270 */
[----:B------:R-:W-:-:S12]  /*4f00*/  BSSY B3, `(.L_x_487) ;  /* 0x0000031000037945 */ /* 0x000fd80003800000 */
[----:B0-----:R-:W-:Y:S05]  /*4f10*/  @P3 BRA `(.L_x_488) ;  /* 0x0000000000bc3947 */ /* 0x001fea0003800000 */
[--C-:B------:R-:W-:Y:S02]  /*4f20*/  SHF.R.U64 R60, R74, 0x10, R75.reuse ;  /* 0x000000104a3c7819 */ /* 0x100fe4000000124b */
[----:B------:R-:W-:Y:S02]  /*4f30*/  SHF.R.U32.HI R74, RZ, 0x10, R75 ;  /* 0x00000010ff4a7819 */ /* 0x000fe4000001164b */
[----:B------:R-:W-:Y:S02]  /*4f40*/  SHF.R.U64 R75, R76, 0x10, R77 ;  /* 0x000000104c4b7819 */ /* 0x000fe4000000124d */
[----:B------:R-:W-:Y:S02]  /*4f50*/  PRMT R60, R160, 0x5432, R60 ;  /* 0x00005432a03c7816 */ /* 0x000fe4000000003c */
[----:B------:R-:W-:Y:S02]  /*4f60*/  PRMT R75, R159, 0x5432, R75 ;  /* 0x000054329f4b7816 */ /* 0x000fe4000000004b */
[----:B--2---:R-:W-:-:S02]  /*4f70*/  LOP3.LUT R79, R37, 0xffff0000, RZ, 0xc0, !PT ;  /* 0xffff0000254f7812 */ /* 0x004fc400078ec0ff */
[C---:B------:R-:W-:Y:S01]  /*4f80*/  LOP3.LUT R78, R75.reuse, 0xffff0000, RZ, 0xc0, !PT ;  /* 0xffff00004b4e7812 */ /* 0x040fe200078ec0ff */
[----:B------:R-:W-:Y:S01]  /*4f90*/  IMAD.U32 R75, R75, 0x10000, RZ ;  /* 0x000100004b4b7824 */ /* 0x000fe200078e00ff */
[----:B------:R-:W-:Y:S01]  /*4fa0*/  SHF.R.U32.HI R61, RZ, 0x10, R77 ;  /* 0x00000010ff3d7819 */ /* 0x000fe2000001164d */
[----:B------:R-:W-:Y:S01]  /*4fb0*/  IMAD.U32 R77, R37, 0x10000, RZ ;  /* 0x00010000254d7824 */ /* 0x000fe200078e00ff */
[----:B------:R-:W-:Y:S01]  /*4fc0*/  PRMT R76, R160, 0x5410, R74 ;  /* 0x00005410a04c7816 */ /* 0x000fe2000000004a */
[----:B------:R-:W-:Y:S01]  /*4fd0*/  FMUL.FTZ R74, R79, R78 ;  /* 0x0000004e4f4a7220 */ /* 0x000fe20000410000 */
[C---:B------:R-:W-:Y:S01]  /*4fe0*/  LOP3.LUT R37, R60.reuse, 0xffff0000, RZ, 0xc0, !PT ;  /* 0xffff00003c257812 */ /* 0x040fe200078ec0ff */
[----:B------:R-:W-:Y:S01]  /*4ff0*/  IMAD.U32 R60, R60, 0x10000, RZ ;  /* 0x000100003c3c7824 */ /* 0x000fe200078e00ff */
        /* <DEDUP_REMOVED lines=33> */
.L_x_488:
[----:B------:R-:W-:Y:S05]  /*5210*/  BSYNC B3 ;  /* 0x0000000000037941 */ /* 0x000fea0003800000 */
.L_x_487:
[----:B------:R-:W-:Y:S02]  /*5220*/  ULDC.64 UR4, c[0x0][0x208] ;  /* 0x0000820000047ab9 */ /* 0x000fe40000000a00 */
[----:B--2---:R0:W-:Y:S03]  /*5230*/  STG.E.128 desc[UR4][R46.64], R36 ;  /* 0x000000242e007986 */ /* 0x0041e6000c101d04 */
.L_x_486:
[----:B------:R-:W-:Y:S05]  /*5240*/  BSYNC B2 ;  /* 0x0000000000027941 */ /* 0x000fea0003800000 */
.L_x_485:
[----:B------:R-:W-:Y:S01]  /*5250*/  ISETP.NE.AND P3, PT, R11, RZ, PT ;  /* 0x000000ff0b00720c */ /* 0x000fe20003f65270 */
[----:B------:R-:W-:-:S12]  /*5260*/  BSSY B2, `(.L_x_489) ;  /* 0x0000038000027945 */ /* 0x000fd80003800000 */
[----:B------:R-:W-:Y:S05]  /*5270*/  @!P3 BRA `(.L_x_490) ;  /* 0x0000000000d8b947 */ /* 0x000fea0003800000 */
[----:B0-234-:R0:W2:Y:S01]  /*5280*/  LDS.128 R36, [R5+0x27c00] ;  /* 0x027c000005247984 */ /* 0x01d0a20000000c00 */
[----:B------:R-:W-:Y:S01]  /*5290*/  ISETP.GE.AND P3, PT, R215, R115, PT ;  /* 0x00000073d700720c */ /* 0x000fe20003f66270 */
[----:B------:R-:W-:-:S12]  /*52a0*/  BSSY B3, `(.L_x_491) ;  /* 0x0000031000037945 */ /* 0x000fd80003800000 */
[----:B0-----:R-:W-:Y:S05]  /*52b0*/  @P3 BRA `(.L_x_492) ;  /* 0x0000000000bc3947 */ /* 0x001fea0003800000 */
[----:B------:R-:W-:Y:S02]  /*52c0*/  SHF.R.U64 R61, R72, 0x10, R73 ;  /* 0x00000010483d7819 */ /* 0x000fe40000001249 */
[----:B------:R-:W-:Y:S02]  /*52d0*/  SHF.R.U64 R60, R70, 0x10, R71 ;  /* 0x00000010463c7819 */ /* 0x000fe40000001247 */
[----:B------:R-:W-:Y:S02]  /*52e0*/  PRMT R61, R156, 0x5432, R61 ;  /* 0x000054329c3d7816 */ /* 0x000fe4000000003d */
[----:B------:R-:W-:Y:S02]  /*52f0*/  PRMT R60, R155, 0x5432, R60 ;  /* 0x000054329b3c7816 */ /* 0x000fe4000000003c */
[----:B--2---:R-:W-:Y:S02]  /*5300*/  LOP3.LUT R75, R37, 0xffff0000, RZ, 0xc0, !PT ;  /* 0xffff0000254b7812 */ /* 0x004fe400078ec0ff */
[C---:B------:R-:W-:Y:S01]  /*5310*/  LOP3.LUT R74, R61.reuse, 0xffff0000, RZ, 0xc0, !PT ;  /* 0xffff00003d4a7812 */ /* 0x040fe200078ec0ff */
[----:B------:R-:W-:Y:S01]  /*5320*/  IMAD.U32 R61, R61, 0x10000, RZ ;  /* 0x000100003d3d7824 */ /* 0x000fe200078e00ff */
[----:B------:R-:W-:Y:S01]  /*5330*/  SHF.R.U32.HI R72, RZ, 0x10, R73 ;  /* 0x00000010ff487819 */ /* 0x000fe20000011649 */
[----:B------:R-:W-:Y:S01]  /*5340*/  IMAD.U32 R73, R37, 0x10000, RZ ;  /* 0x0001000025497824 */ /* 0x000fe200078e00ff */
[----:B------:R-:W-:Y:S01]  /*5350*/  SHF.R.U32.HI R70, RZ, 0x10, R71 ;  /* 0x00000010ff467819 */ /* 0x000fe20000011647 */
[----:B------:R-:W-:Y:S01]  /*5360*/  FMUL.FTZ R71, R75, R74 ;  /* 0x0000004a4b477220 */ /* 0x000fe20000410000 */
[C---:B------:R-:W-:Y:S01]  /*5370*/  LOP3.LUT R37, R60.reuse, 0xffff0000, RZ, 0xc0, !PT ;  /* 0xffff00003c257812 */ /* 0x040fe200078ec0ff */
[----:B------:R-:W-:Y:S01]  /*5380*/  IMAD.U32 R60, R60, 0x10000, RZ ;  /* 0x000100003c3c7824 */ /* 0x000fe200078e00ff */
[----:B------:R-:W-:-:S02]  /*5390*/  PRMT R72, R157, 0x5410, R72 ;  /* 0x000054109d487816 */ /* 0x000fc40000000048 */
[----:B------:R-:W-:Y:S01]  /*53a0*/  PRMT R70, R156, 0x5410, R70 ;  /* 0x000054109c467816 */ /* 0x000fe20000000046 */
[-C--:B------:R-:W-:Y:S01]  /*53b0*/  FFMA.FTZ R71, R73, R37.reuse, -R71 ;  /* 0x0000002549477223 */ /* 0x080fe20000010847 */
[----:B------:R-:W-:-:S03]  /*53c0*/  FMUL.FTZ R37, R75, R37 ;  /* 0x000000254b257220 */ /* 0x000fc60000410000 */
[----:B------:R-:W-:Y:S02]  /*53d0*/  IMAD.U32 R75, R70, 0x10000, RZ ;  /* 0x00010000464b7824 */ /* 0x000fe400078e00ff */
[----:B------:R-:W-:Y:S01]  /*53e0*/  FFMA.FTZ R37, R73, R74, R37 ;  /* 0x0000004a49257223 */ /* 0x000fe20000010025 */
[----:B------:R-:W-:Y:S01]  /*53f0*/  LOP3.LUT R74, R38, 0xffff0000, RZ, 0xc0, !PT ;  /* 0xffff0000264a7812 */ /* 0x000fe200078ec0ff */
[C---:B------:R-:W-:Y:S01]  /*5400*/  IMAD.U32 R73, R72.reuse, 0x10000, RZ ;  /* 0x0001000048497824 */ /* 0x040fe200078e00ff */
[----:B------:R-:W-:Y:S01]  /*5410*/  LOP3.LUT R72, R72, 0xffff0000, RZ, 0xc0, !PT ;  /* 0xffff000048487812 */ /* 0x000fe200078ec0ff */
[----:B------:R-:W-:Y:S01]  /*5420*/  IMAD.U32 R38, R38, 0x10000, RZ ;  /* 0x0001000026267824 */ /* 0x000fe200078e00ff */
[----:B------:R-:W-:Y:S01]  /*5430*/  LOP3.LUT R70, R70, 0xffff0000, RZ, 0xc0, !PT ;  /* 0xffff000046467812 */ /* 0x000fe200078ec0ff */
[C---:B------:R-:W-:Y:S01]  /*5440*/  FMUL.FTZ R76, R74.reuse, R73 ;  /* 0x000000494a4c7220 */ /* 0x040fe20000410000 */
[----:B------:R-:W-:Y:S01]  /*5450*/  FMUL.FTZ R74, R74, R75 ;  /* 0x0000004b4a4a7220 */ /* 0x000fe20000410000 */
[----:B------:R-:W-:-:S02]  /*5460*/  F2FP.BF16.F32.PACK_AB R37, R37, R71 ;  /* 0x000000472525723e */ /* 0x000fc400000010ff */
        /* <DEDUP_REMOVED lines=20> */
.L_x_492:
[----:B------:R-:W-:Y:S05]  /*55b0*/  BSYNC B3 ;  /* 0x0000000000037941 */ /* 0x000fea0003800000 */
.L_x_491:
[----:B------:R-:W-:Y:S02]  /*55c0*/  ULDC.64 UR4, c[0x0][0x208] ;  /* 0x0000820000047ab9 */ /* 0x000fe40000000a00 */
[----:B--2---:R0:W-:Y:S03]  /*55d0*/  STG.E.128 desc[UR4][R46.64+0x80], R36 ;  /* 0x000080242e007986 */ /* 0x0041e6000c101d04 */
.L_x_490:
[----:B------:R-:W-:Y:S05]  /*55e0*/  BSYNC B2 ;  /* 0x0000000000027941 */ /* 0x000fea0003800000 */
.L_x_489:
        /* <DEDUP_REMOVED lines=22> */
[-C--:B------:R-:W-:Y:S01]  /*5750*/  FMUL.FTZ R71, R71, R69.reuse ;  /* 0x0000004547477220 */ /* 0x080fe20000410000 */
[----:B------:R-:W-:Y:S01]  /*5760*/  LOP3.LUT R72, R38, 0xffff0000, RZ, 0xc0, !PT ;  /* 0xffff000026487812 */ /* 0x000fe200078ec0ff */
[----:B------:R-:W-:-:S02]  /*5770*/  FFMA.FTZ R70, R37, R69, -R70 ;  /* 0x0000004525467223 */ /* 0x000fc40000010846 */
[----:B------:R-:W-:Y:S01]  /*5780*/  FFMA.FTZ R71, R37, R67, R71 ;  /* 0x0000004325477223 */ /* 0x000fe20000010047 */
[C---:B------:R-:W-:Y:S01]  /*5790*/  IMAD.U32 R67, R68.reuse, 0x10000, RZ ;  /* 0x0001000044437824 */ /* 0x040fe200078e00ff */
[----:B------:R-:W-:Y:S01]  /*57a0*/  LOP3.LUT R68, R68, 0xffff0000, RZ, 0xc0, !PT ;  /* 0xffff000044447812 */ /* 0x000fe200078ec0ff */
[C---:B------:R-:W-:Y:S01]  /*57b0*/  IMAD.U32 R69, R66.reuse, 0x10000, RZ ;  /* 0x0001000042457824 */ /* 0x040fe200078e00ff */
[----:B------:R-:W-:Y:S01]  /*57c0*/  LOP3.LUT R66, R66, 0xffff0000, RZ, 0xc0, !PT ;  /* 0xffff000042427812 */ /* 0x000fe200078ec0ff */
[----:B------:R-:W-:Y:S02]  /*57d0*/  IMAD.U32 R37, R38, 0x10000, RZ ;  /* 0x0001000026257824 */ /* 0x000fe400078e00ff */
        /* <DEDUP_REMOVED lines=23> */
.L_x_496:
[----:B------:R-:W-:Y:S05]  /*5950*/  BSYNC B3 ;  /* 0x0000000000037941 */ /* 0x000fea0003800000 */
.L_x_495:
[----:B------:R-:W-:Y:S02]  /*5960*/  ULDC.64 UR4, c[0x0][0x208] ;  /* 0x0000820000047ab9 */ /* 0x000fe40000000a00 */
[----:B--2---:R0:W-:Y:S03]  /*5970*/  STG.E.128 desc[UR4][R46.64+0x100], R36 ;  /* 0x000100242e007986 */ /* 0x0041e6000c101d04 */
.L_x_494:
[----:B------:R-:W-:Y:S05]  /*5980*/  BSYNC B2 ;  /* 0x0000000000027941 */ /* 0x000fea0003800000 */
.L_x_493:
[----:B------:R-:W-:-:S13]  /*5990*/  ISETP.NE.AND P3, PT, R9, RZ, PT ;  /* 0x000000ff0900720c */ /* 0x000fda0003f65270 */
        /* <DEDUP_REMOVED lines=18> */
[C---:B------:R-:W-:Y:S01]  /*5ac0*/  FMUL.FTZ R66, R67.reuse, R63 ;  /* 0x0000003f43427220 */ /* 0x040fe20000410000 */
        /* <DEDUP_REMOVED lines=33> */
.L_x_498:
[----:B------:R-:W-:Y:S05]  /*5ce0*/  BSYNC B2 ;  /* 0x0000000000027941 */ /* 0x000fea0003800000 */
.L_x_497:
[----:B------:R-:W-:Y:S02]  /*5cf0*/  ULDC.64 UR4, c[0x0][0x208] ;  /* 0x0000820000047ab9 */ /* 0x000fe40000000a00 */
[----:B--2---:R0:W-:Y:S03]  /*5d00*/  STG.E.128 desc[UR4][R46.64+0x180], R36 ;  /* 0x000180242e007986 */ /* 0x0041e6000c101d04 */
.L_x_484:
[----:B------:R-:W-:Y:S05]  /*5d10*/  BSYNC B1 ;  /* 0x0000000000017941 */ /* 0x000fea0003800000 */
.L_x_483:
        /* <DEDUP_REMOVED lines=8> */
[----:B------:R-:W-:Y:S01]  /*5da0*/  SHF.R.U64 R47, R56, 0x10, R57 ;  /* 0x00000010382f7819 */ /* 0x000fe20000001239 */
[C---:B--2---:R-:W-:Y:S01]  /*5db0*/  IMAD.U32 R61, R37.reuse, 0x10000, RZ ;  /* 0x00010000253d7824 */ /* 0x044fe200078e00ff */
[----:B------:R-:W-:Y:S02]  /*5dc0*/  SHF.R.U64 R56, R58, 0x10, R59 ;  /* 0x000000103a387819 */ /* 0x000fe4000000123b */
[----:B------:R-:W-:Y:S02]  /*5dd0*/  LOP3.LUT R46, R37, 0xffff0000, RZ, 0xc0, !PT ;  /* 0xffff0000252e7812 */ /* 0x000fe400078ec0ff */
[----:B------:R-:W-:Y:S02]  /*5de0*/  PRMT R56, R158, 0x5410, R56 ;  /* 0x000054109e387816 */ /* 0x000fe40000000038 */
[----:B------:R-:W-:Y:S02]  /*5df0*/  PRMT R47, R154, 0x5432, R47 ;  /* 0x000054329a2f7816 */ /* 0x000fe4000000002f */
[C---:B------:R-:W-:Y:S01]  /*5e00*/  LOP3.LUT R60, R56.reuse, 0xffff0000, RZ, 0xc0, !PT ;  /* 0xffff0000383c7812 */ /* 0x040fe200078ec0ff */
[----:B------:R-:W-:Y:S01]  /*5e10*/  IMAD.U32 R56, R56, 0x10000, RZ ;  /* 0x0001000038387824 */ /* 0x000fe200078e00ff */
[----:B------:R-:W-:-:S02]  /*5e20*/  SHF.R.U32.HI R59, RZ, 0x10, R59 ;  /* 0x00000010ff3b7819 */ /* 0x000fc4000001163b */
[----:B------:R-:W-:Y:S01]  /*5e30*/  SHF.R.U32.HI R57, RZ, 0x10, R57 ;  /* 0x00000010ff397819 */ /* 0x000fe20000011639 */
[----:B------:R-:W-:Y:S01]  /*5e40*/  FMUL.FTZ R37, R46, R60 ;  /* 0x0000003c2e257220 */ /* 0x000fe20000410000 */
[C---:B------:R-:W-:Y:S01]  /*5e50*/  LOP3.LUT R58, R47.reuse, 0xffff0000, RZ, 0xc0, !PT ;  /* 0xffff00002f3a7812 */ /* 0x040fe200078ec0ff */
[----:B------:R-:W-:Y:S01]  /*5e60*/  IMAD.U32 R47, R47, 0x10000, RZ ;  /* 0x000100002f2f7824 */ /* 0x000fe200078e00ff */
[----:B------:R-:W-:Y:S02]  /*5e70*/  PRMT R59, R158, 0x5432, R59 ;  /* 0x000054329e3b7816 */ /* 0x000fe4000000003b */
[----:B------:R-:W-:Y:S01]  /*5e80*/  PRMT R57, R154, 0x5410, R57 ;  /* 0x000054109a397816 */ /* 0x000fe20000000039 */
[-C--:B------:R-:W-:Y:S01]  /*5e90*/  FMUL.FTZ R46, R46, R58.reuse ;  /* 0x0000003a2e2e7220 */ /* 0x080fe20000410000 */
[----:B------:R-:W-:Y:S01]  /*5ea0*/  FFMA.FTZ R37, R61, R58, -R37 ;  /* 0x0000003a3d257223 */ /* 0x000fe20000010825 */
[----:B------:R-:W-:Y:S01]  /*5eb0*/  LOP3.LUT R58, R38, 0xffff0000, RZ, 0xc0, !PT ;  /* 0xffff0000263a7812 */ /* 0x000fe200078ec0ff */
[----:B------:R-:W-:-:S02]  /*5ec0*/  IMAD.U32 R62, R59, 0x10000, RZ ;  /* 0x000100003b3e7824 */ /* 0x000fc400078e00ff */
[----:B------:R-:W-:Y:S01]  /*5ed0*/  FFMA.FTZ R46, R61, R60, R46 ;  /* 0x0000003c3d2e7223 */ /* 0x000fe2000001002e */
[----:B------:R-:W-:Y:S01]  /*5ee0*/  IMAD.U32 R63, R57, 0x10000, RZ ;  /* 0x00010000393f7824 */ /* 0x000fe200078e00ff */
[----:B------:R-:W-:Y:S01]  /*5ef0*/  LOP3.LUT R59, R59, 0xffff0000, RZ, 0xc0, !PT ;  /* 0xffff00003b3b7812 */ /* 0x000fe200078ec0ff */
[----:B------:R-:W-:Y:S02]  /*5f00*/  IMAD.U32 R60, R38, 0x10000, RZ ;  /* 0x00010000263c7824 */ /* 0x000fe400078e00ff */
[CC--:B------:R-:W-:Y:S01]  /*5f10*/  FMUL.FTZ R64, R58.reuse, R62.reuse ;  /* 0x0000003e3a407220 */ /* 0x0c0fe20000410000 */
[----:B------:R-:W-:Y:S01]  /*5f20*/  LOP3.LUT R38, R39, 0xffff0000, RZ, 0xc0, !PT ;  /* 0xffff000027267812 */ /* 0x000fe200078ec0ff */
[-C--:B------:R-:W-:Y:S01]  /*5f30*/  FMUL.FTZ R58, R58, R63.reuse ;  /* 0x0000003f3a3a7220 */ /* 0x080fe20000410000 */
[----:B------:R-:W-:Y:S01]  /*5f40*/  LOP3.LUT R57, R57, 0xffff0000, RZ, 0xc0, !PT ;  /* 0xffff000039397812 */ /* 0x000fe200078ec0ff */
[----:B------:R-:W-:Y:S02]  /*5f50*/  IMAD.U32 R61, R39, 0x10000, RZ ;  /* 0x00010000273d7824 */ /* 0x000fe400078e00ff */
[----:B------:R-:W-:Y:S01]  /*5f60*/  FFMA.FTZ R64, R60, R63, -R64 ;  /* 0x0000003f3c407223 */ /* 0x000fe20000010840 */
[C---:B------:R-:W-:Y:S01]  /*5f70*/  IMAD.U32 R39, R36.reuse, 0x10000, RZ ;  /* 0x0001000024277824 */ /* 0x040fe200078e00ff */
[----:B------:R-:W-:Y:S01]  /*5f80*/  LOP3.LUT R36, R36, 0xffff0000, RZ, 0xc0, !PT ;  /* 0xffff000024247812 */ /* 0x000fe200078ec0ff */
[----:B------:R-:W-:Y:S01]  /*5f90*/  FFMA.FTZ R58, R60, R62, R58 ;  /* 0x0000003e3c3a7223 */ /* 0x000fe2000001003a */
[C---:B------:R-:W-:Y:S01]  /*5fa0*/  FMUL.FTZ R60, R38.reuse, R59 ;  /* 0x0000003b263c7220 */ /* 0x040fe20000410000 */
[----:B------:R-:W-:Y:S01]  /*5fb0*/  FMUL.FTZ R62, R38, R57 ;  /* 0x00000039263e7220 */ /* 0x000fe20000410000 */
[----:B------:R-:W-:Y:S01]  /*5fc0*/  F2FP.BF16.F32.PACK_AB R37, R46, R37 ;  /* 0x000000252e25723e */ /* 0x000fe200000010ff */
[CC--:B------:R-:W-:Y:S01]  /*5fd0*/  FMUL.FTZ R38, R36.reuse, R56.reuse ;  /* 0x0000003824267220 */ /* 0x0c0fe20000410000 */
[----:B------:R-:W-:Y:S01]  /*5fe0*/  FMUL.FTZ R36, R36, R47 ;  /* 0x0000002f24247220 */ /* 0x000fe20000410000 */
[C---:B------:R-:W-:Y:S01]  /*5ff0*/  FFMA.FTZ R60, R61.reuse, R57, -R60 ;  /* 0x000000393d3c7223 */ /* 0x040fe2000001083c */
[----:B------:R-:W-:Y:S01]  /*6000*/  FFMA.FTZ R62, R61, R59, R62 ;  /* 0x0000003b3d3e7223 */ /* 0x000fe2000001003e */
[C---:B------:R-:W-:Y:S01]  /*6010*/  FFMA.FTZ R38, R39.reuse, R47, -R38 ;  /* 0x0000002f27267223 */ /* 0x040fe20000010826 */
[----:B------:R-:W-:Y:S01]  /*6020*/  FFMA.FTZ R36, R39, R56, R36 ;  /* 0x0000003827247223 */ /* 0x000fe20000010024 */
[----:B------:R-:W-:-:S02]  /*6030*/  F2FP.BF16.F32.PACK_AB R58, R58, R64 ;  /* 0x000000403a3a723e */ /* 0x000fc400000010ff */
[----:B------:R-:W-:Y:S02]  /*6040*/  F2FP.BF16.F32.PACK_AB R60, R62, R60 ;  /* 0x0000003c3e3c723e */ /* 0x000fe400000010ff */
[----:B------:R-:W-:Y:S01]  /*6050*/  F2FP.BF16.F32.PACK_AB R36, R36, R38 ;  /* 0x000000262424723e */ /* 0x000fe200000010ff */
[----:B------:R-:W-:Y:S02]  /*6060*/  IMAD.MOV.U32 R38, RZ, RZ, R58 ;  /* 0x000000ffff267224 */ /* 0x000fe400078e003a */
[----:B------:R-:W-:-:S07]  /*6070*/  IMAD.MOV.U32 R39, RZ, RZ, R60 ;  /* 0x000000ffff277224 */ /* 0x000fce00078e003c */
.L_x_503:
[----:B------:R-:W-:Y:S05]  /*6080*/  BSYNC B2 ;  /* 0x0000000000027941 */ /* 0x000fea0003800000 */
.L_x_502:
[----:B------:R-:W-:Y:S02]  /*6090*/  ULDC.64 UR4, c[0x0][0x208] ;  /* 0x0000820000047ab9 */ /* 0x000fe40000000a00 */
[----:B--2---:R0:W-:Y:S03]  /*60a0*/  STG.E.128 desc[UR4][R44.64], R36 ;  /* 0x000000242c007986 */ /* 0x0041e6000c101d04 */
.L_x_501:
[----:B------:R-:W-:Y:S05]  /*60b0*/  BSYNC B1 ;  /* 0x0000000000017941 */ /* 0x000fea0003800000 */
.L_x_500:
[----:B------:R-:W-:Y:S01]  /*60c0*/  ISETP.NE.AND P3, PT, R11, RZ, PT ;  /* 0x000000ff0b00720c */ /* 0x000fe20003f65270 */
[----:B------:R-:W-:-:S12]  /*60d0*/  BSSY B1, `(.L_x_504) ;  /* 0x0000036000017945 */ /* 0x000fd80003800000 */
        /* <DEDUP_REMOVED lines=9> */
[----:B------:R-:W-:Y:S01]  /*6170*/  SHF.R.U32.HI R55, RZ, 0x10, R53 ;  /* 0x00000010ff377819 */ /* 0x000fe20000011635 */
[----:B------:R-:W-:Y:S01]  /*6180*/  IMAD.U32 R53, R38, 0x10000, RZ ;  /* 0x0001000026357824 */ /* 0x000fe200078e00ff */
[----:B------:R-:W-:Y:S02]  /*6190*/  PRMT R47, R155, 0x5410, R47 ;  /* 0x000054109b2f7816 */ /* 0x000fe4000000002f */
[----:B------:R-:W-:Y:S01]  /*61a0*/  PRMT R157, R157, 0x5432, R55 ;  /* 0x000054329d9d7816 */ /* 0x000fe20000000037 */
[----:B------:R-:W-:Y:S01]  /*61b0*/  IMAD.U32 R55, R37, 0x10000, RZ ;  /* 0x0001000025377824 */ /* 0x000fe200078e00ff */
[----:B------:R-:W-:-:S02]  /*61c0*/  PRMT R46, R151, 0x5410, R46 ;  /* 0x00005410972e7816 */ /* 0x000fc4000000002e */
[----:B------:R-:W-:Y:S01]  /*61d0*/  PRMT R54, R151, 0x5432, R54 ;  /* 0x0000543297367816 */ /* 0x000fe20000000036 */
[----:B------:R-:W-:Y:S01]  /*61e0*/  IMAD.U32 R58, R157, 0x10000, RZ ;  /* 0x000100009d3a7824 */ /* 0x000fe200078e00ff */
[----:B------:R-:W-:Y:S02]  /*61f0*/  LOP3.LUT R61, R37, 0xffff0000, RZ, 0xc0, !PT ;  /* 0xffff0000253d7812 */ /* 0x000fe400078ec0ff */
[----:B------:R-:W-:Y:S01]  /*6200*/  LOP3.LUT R38, R38, 0xffff0000, RZ, 0xc0, !PT ;  /* 0xffff000026267812 */ /* 0x000fe200078ec0ff */
[----:B------:R-:W-:Y:S01]  /*6210*/  IMAD.U32 R59, R54, 0x10000, RZ ;  /* 0x00010000363b7824 */ /* 0x000fe200078e00ff */
[C---:B------:R-:W-:Y:S01]  /*6220*/  LOP3.LUT R37, R47.reuse, 0xffff0000, RZ, 0xc0, !PT ;  /* 0xffff00002f257812 */ /* 0x040fe200078ec0ff */
[----:B------:R-:W-:Y:S01]  /*6230*/  IMAD.U32 R47, R47, 0x10000, RZ ;  /* 0x000100002f2f7824 */ /* 0x000fe200078e00ff */
[----:B------:R-:W-:Y:S01]  /*6240*/  LOP3.LUT R56, R46, 0xffff0000, RZ, 0xc0, !PT ;  /* 0xffff00002e387812 */ /* 0x000fe200078ec0ff */
[C---:B------:R-:W-:Y:S01]  /*6250*/  FMUL.FTZ R62, R38.reuse, R58 ;  /* 0x0000003a263e7220 */ /* 0x040fe20000410000 */
[----:B------:R-:W-:Y:S01]  /*6260*/  LOP3.LUT R52, R39, 0xffff0000, RZ, 0xc0, !PT ;  /* 0xffff000027347812 */ /* 0x000fe200078ec0ff */
[C---:B------:R-:W-:Y:S01]  /*6270*/  FMUL.FTZ R60, R61.reuse, R37 ;  /* 0x000000253d3c7220 */ /* 0x040fe20000410000 */
[----:B------:R-:W-:Y:S01]  /*6280*/  FMUL.FTZ R38, R38, R59 ;  /* 0x0000003b26267220 */ /* 0x000fe20000410000 */
[----:B------:R-:W-:Y:S01]  /*6290*/  FMUL.FTZ R61, R61, R56 ;  /* 0x000000383d3d7220 */ /* 0x000fe20000410000 */
[----:B------:R-:W-:Y:S01]  /*62a0*/  LOP3.LUT R157, R157, 0xffff0000, RZ, 0xc0, !PT ;  /* 0xffff00009d9d7812 */ /* 0x000fe200078ec0ff */
[----:B------:R-:W-:Y:S01]  /*62b0*/  IMAD.U32 R46, R46, 0x10000, RZ ;  /* 0x000100002e2e7824 */ /* 0x000fe200078e00ff */
[----:B------:R-:W-:Y:S01]  /*62c0*/  LOP3.LUT R54, R54, 0xffff0000, RZ, 0xc0, !PT ;  /* 0xffff000036367812 */ /* 0x000fe200078ec0ff */
[----:B------:R-:W-:Y:S01]  /*62d0*/  FFMA.FTZ R61, R55, R37, R61 ;  /* 0x00000025373d7223 */ /* 0x000fe2000001003d */
[----:B------:R-:W-:Y:S01]  /*62e0*/  LOP3.LUT R36, R36, 0xffff0000, RZ, 0xc0, !PT ;  /* 0xffff000024247812 */ /* 0x000fe200078ec0ff */
[C---:B------:R-:W-:Y:S01]  /*62f0*/  FFMA.FTZ R62, R53.reuse, R59, -R62 ;  /* 0x0000003b353e7223 */ /* 0x040fe2000001083e */
[----:B------:R-:W-:Y:S01]  /*6300*/  FFMA.FTZ R38, R53, R58, R38 ;  /* 0x0000003a35267223 */ /* 0x000fe20000010026 */
[C---:B------:R-:W-:Y:S01]  /*6310*/  FMUL.FTZ R37, R52.reuse, R157 ;  /* 0x0000009d34257220 */ /* 0x040fe20000410000 */
[----:B------:R-:W-:Y:S01]  /*6320*/  FMUL.FTZ R53, R52, R54 ;  /* 0x0000003634357220 */ /* 0x000fe20000410000 */
[----:B------:R-:W-:-:S02]  /*6330*/  IMAD.U32 R39, R39, 0x10000, RZ ;  /* 0x0001000027277824 */ /* 0x000fc400078e00ff */
[----:B------:R-:W-:Y:S01]  /*6340*/  FFMA.FTZ R60, R55, R56, -R60 ;  /* 0x00000038373c7223 */ /* 0x000fe2000001083c */
[C---:B------:R-:W-:Y:S01]  /*6350*/  FMUL.FTZ R52, R36.reuse, R47 ;  /* 0x0000002f24347220 */ /* 0x040fe20000410000 */
[----:B------:R-:W-:Y:S01]  /*6360*/  FMUL.FTZ R36, R36, R46 ;  /* 0x0000002e24247220 */ /* 0x000fe20000410000 */
[C---:B------:R-:W-:Y:S01]  /*6370*/  FFMA.FTZ R37, R39.reuse, R54, -R37 ;  /* 0x0000003627257223 */ /* 0x040fe20000010825 */
[----:B------:R-:W-:Y:S01]  /*6380*/  FFMA.FTZ R53, R39, R157, R53 ;  /* 0x0000009d27357223 */ /* 0x000fe20000010035 */
[C---:B------:R-:W-:Y:S01]  /*6390*/  FFMA.FTZ R52, R57.reuse, R46, -R52 ;  /* 0x0000002e39347223 */ /* 0x040fe20000010834 */
[----:B------:R-:W-:Y:S01]  /*63a0*/  FFMA.FTZ R36, R57, R47, R36 ;  /* 0x0000002f39247223 */ /* 0x000fe20000010024 */
[----:B------:R-:W-:Y:S02]  /*63b0*/  F2FP.BF16.F32.PACK_AB R60, R61, R60 ;  /* 0x0000003c3d3c723e */ /* 0x000fe400000010ff */
[----:B------:R-:W-:Y:S02]  /*63c0*/  F2FP.BF16.F32.PACK_AB R39, R53, R37 ;  /* 0x000000253527723e */ /* 0x000fe400000010ff */
[----:B------:R-:W-:Y:S01]  /*63d0*/  F2FP.BF16.F32.PACK_AB R38, R38, R62 ;  /* 0x0000003e2626723e */ /* 0x000fe200000010ff */
[----:B------:R-:W-:Y:S01]  /*63e0*/  IMAD.MOV.U32 R37, RZ, RZ, R60 ;  /* 0x000000ffff257224 */ /* 0x000fe200078e003c */
[----:B------:R-:W-:-:S07]  /*63f0*/  F2FP.BF16.F32.PACK_AB R36, R36, R52 ;  /* 0x000000342424723e */ /* 0x000fce00000010ff */
.L_x_507:
[----:B------:R-:W-:Y:S05]  /*6400*/  BSYNC B2 ;  /* 0x0000000000027941 */ /* 0x000fea0003800000 */
.L_x_506:
[----:B------:R-:W-:Y:S02]  /*6410*/  ULDC.64 UR4, c[0x0][0x208] ;  /* 0x0000820000047ab9 */ /* 0x000fe40000000a00 */
[----:B--2---:R0:W-:Y:S03]  /*6420*/  STG.E.128 desc[UR4][R44.64+0x80], R36 ;  /* 0x000080242c007986 */ /* 0x0041e6000c101d04 */
.L_x_505:
[----:B------:R-:W-:Y:S05]  /*6430*/  BSYNC B1 ;  /* 0x0000000000017941 */ /* 0x000fea0003800000 */
.L_x_504:
        /* <DEDUP_REMOVED lines=8> */
[----:B--2---:R-:W-:Y:S01]  /*64c0*/  IMAD.U32 R50, R38, 0x10000, RZ ;  /* 0x0001000026327824 */ /* 0x004fe200078e00ff */
[----:B------:R-:W-:Y:S01]  /*64d0*/  SHF.R.U64 R46, R48, 0x10, R49 ;  /* 0x00000010302e7819 */ /* 0x000fe20000001231 */
[----:B------:R-:W-:Y:S01]  /*64e0*/  IMAD.U32 R53, R36, 0x10000, RZ ;  /* 0x0001000024357824 */ /* 0x000fe200078e00ff */
[----:B------:R-:W-:Y:S02]  /*64f0*/  SHF.R.U32.HI R51, RZ, 0x10, R51 ;  /* 0x00000010ff337819 */ /* 0x000fe40000011633 */
[----:B------:R-:W-:Y:S02]  /*6500*/  PRMT R47, R148, 0x5410, R47 ;  /* 0x00005410942f7816 */ /* 0x000fe4000000002f */
[----:B------:R-:W-:Y:S02]  /*6510*/  PRMT R46, R145, 0x5410, R46 ;  /* 0x00005410912e7816 */ /* 0x000fe4000000002e */
[----:B------:R-:W-:-:S02]  /*6520*/  SHF.R.U32.HI R48, RZ, 0x10, R49 ;  /* 0x00000010ff307819 */ /* 0x000fc40000011631 */
[----:B------:R-:W-:Y:S01]  /*6530*/  PRMT R148, R148, 0x5432, R51 ;  /* 0x0000543294947816 */ /* 0x000fe20000000033 */
[C---:B------:R-:W-:Y:S01]  /*6540*/  IMAD.U32 R51, R37.reuse, 0x10000, RZ ;  /* 0x0001000025337824 */ /* 0x040fe200078e00ff */
[----:B------:R-:W-:Y:S02]  /*6550*/  LOP3.LUT R57, R37, 0xffff0000, RZ, 0xc0, !PT ;  /* 0xffff000025397812 */ /* 0x000fe400078ec0ff */
[C---:B------:R-:W-:Y:S01]  /*6560*/  LOP3.LUT R37, R47.reuse, 0xffff0000, RZ, 0xc0, !PT ;  /* 0xffff00002f257812 */ /* 0x040fe200078ec0ff */
[----:B------:R-:W-:Y:S01]  /*6570*/  IMAD.U32 R54, R148, 0x10000, RZ ;  /* 0x0001000094367824 */ /* 0x000fe200078e00ff */
[----:B------:R-:W-:Y:S01]  /*6580*/  LOP3.LUT R52, R46, 0xffff0000, RZ, 0xc0, !PT ;  /* 0xffff00002e347812 */ /* 0x000fe200078ec0ff */
[----:B------:R-:W-:Y:S01]  /*6590*/  IMAD.U32 R47, R47, 0x10000, RZ ;  /* 0x000100002f2f7824 */ /* 0x000fe200078e00ff */
[----:B------:R-:W-:Y:S01]  /*65a0*/  PRMT R48, R145, 0x5432, R48 ;  /* 0x0000543291307816 */ /* 0x000fe20000000030 */
[CC--:B------:R-:W-:Y:S01]  /*65b0*/  FMUL.FTZ R56, R57.reuse, R37.reuse ;  /* 0x0000002539387220 */ /* 0x0c0fe20000410000 */
[----:B------:R-:W-:Y:S01]  /*65c0*/  LOP3.LUT R38, R38, 0xffff0000, RZ, 0xc0, !PT ;  /* 0xffff000026267812 */ /* 0x000fe200078ec0ff */
[----:B------:R-:W-:Y:S01]  /*65d0*/  FMUL.FTZ R57, R57, R52 ;  /* 0x0000003439397220 */ /* 0x000fe20000410000 */
[----:B------:R-:W-:Y:S01]  /*65e0*/  LOP3.LUT R36, R36, 0xffff0000, RZ, 0xc0, !PT ;  /* 0xffff000024247812 */ /* 0x000fe200078ec0ff */
[----:B------:R-:W-:Y:S01]  /*65f0*/  IMAD.U32 R55, R48, 0x10000, RZ ;  /* 0x0001000030377824 */ /* 0x000fe200078e00ff */
[----:B------:R-:W-:Y:S01]  /*6600*/  LOP3.LUT R49, R39, 0xffff0000, RZ, 0xc0, !PT ;  /* 0xffff000027317812 */ /* 0x000fe200078ec0ff */
[C---:B------:R-:W-:Y:S01]  /*6610*/  FFMA.FTZ R57, R51.reuse, R37, R57 ;  /* 0x0000002533397223 */ /* 0x040fe20000010039 */
[CC--:B------:R-:W-:Y:S01]  /*6620*/  FMUL.FTZ R58, R38.reuse, R54.reuse ;  /* 0x00000036263a7220 */ /* 0x0c0fe20000410000 */
[-C--:B------:R-:W-:Y:S01]  /*6630*/  FMUL.FTZ R37, R38, R55.reuse ;  /* 0x0000003726257220 */ /* 0x080fe20000410000 */
[----:B------:R-:W-:Y:S01]  /*6640*/  LOP3.LUT R148, R148, 0xffff0000, RZ, 0xc0, !PT ;  /* 0xffff000094947812 */ /* 0x000fe200078ec0ff */
[----:B------:R-:W-:Y:S01]  /*6650*/  IMAD.U32 R46, R46, 0x10000, RZ ;  /* 0x000100002e2e7824 */ /* 0x000fe200078e00ff */
[----:B------:R-:W-:Y:S01]  /*6660*/  LOP3.LUT R48, R48, 0xffff0000, RZ, 0xc0, !PT ;  /* 0xffff000030307812 */ /* 0x000fe200078ec0ff */
[C---:B------:R-:W-:Y:S01]  /*6670*/  FFMA.FTZ R58, R50.reuse, R55, -R58 ;  /* 0x00000037323a7223 */ /* 0x040fe2000001083a */
[----:B------:R-:W-:Y:S01]  /*6680*/  FFMA.FTZ R37, R50, R54, R37 ;  /* 0x0000003632257223 */ /* 0x000fe20000010025 */
[C---:B------:R-:W-:Y:S01]  /*6690*/  FMUL.FTZ R38, R36.reuse, R47 ;  /* 0x0000002f24267220 */ /* 0x040fe20000410000 */
[----:B------:R-:W-:Y:S01]  /*66a0*/  FFMA.FTZ R56, R51, R52, -R56 ;  /* 0x0000003433387223 */ /* 0x000fe20000010838 */
[----:B------:R-:W-:Y:S01]  /*66b0*/  FMUL.FTZ R50, R49, R148 ;  /* 0x0000009431327220 */ /* 0x000fe20000410000 */
[----:B------:R-:W-:Y:S01]  /*66c0*/  FMUL.FTZ R36, R36, R46 ;  /* 0x0000002e24247220 */ /* 0x000fe20000410000 */
[----:B------:R-:W-:-:S02]  /*66d0*/  IMAD.U32 R39, R39, 0x10000, RZ ;  /* 0x0001000027277824 */ /* 0x000fc400078e00ff */
        /* <DEDUP_REMOVED lines=9> */
[----:B------:R-:W-:Y:S01]  /*6770*/  F2FP.BF16.F32.PACK_AB R39, R49, R48 ;  /* 0x000000303127723e */ /* 0x000fe200000010ff */
[----:B------:R-:W-:-:S07]  /*6780*/  IMAD.MOV.U32 R38, RZ, RZ, R58 ;  /* 0x000000ffff267224 */ /* 0x000fce00078e003a */
.L_x_511:
[----:B------:R-:W-:Y:S05]  /*6790*/  BSYNC B2 ;  /* 0x0000000000027941 */ /* 0x000fea0003800000 */
.L_x_510:
[----:B------:R-:W-:Y:S02]  /*67a0*/  ULDC.64 UR4, c[0x0][0x208] ;  /* 0x0000820000047ab9 */ /* 0x000fe40000000a00 */
[----:B--2---:R0:W-:Y:S03]  /*67b0*/  STG.E.128 desc[UR4][R44.64+0x100], R36 ;  /* 0x000100242c007986 */ /* 0x0041e6000c101d04 */
.L_x_509:
[----:B------:R-:W-:Y:S05]  /*67c0*/  BSYNC B1 ;  /* 0x0000000000017941 */ /* 0x000fea0003800000 */
.L_x_508:
[----:B------:R-:W-:-:S13]  /*67d0*/  ISETP.NE.AND P3, PT, R9, RZ, PT ;  /* 0x000000ff0900720c */ /* 0x000fda0003f65270 */
        /* <DEDUP_REMOVED lines=13> */
[----:B------:R-:W-:Y:S02]  /*68b0*/  PRMT R143, R143, 0x5432, R48 ;  /* 0x000054328f8f7816 */ /* 0x000fe40000000030 */
[----:B------:R-:W-:Y:S01]  /*68c0*/  LOP3.LUT R47, R37, 0xffff0000, RZ, 0xc0, !PT ;  /* 0xffff0000252f7812 */ /* 0x000fe200078ec0ff */
[----:B------:R-:W-:Y:S01]  /*68d0*/  IMAD.U32 R37, R36, 0x10000, RZ ;  /* 0x0001000024257824 */ /* 0x000fe200078e00ff */
[----:B------:R-:W-:Y:S01]  /*68e0*/  LOP3.LUT R52, R46, 0xffff0000, RZ, 0xc0, !PT ;  /* 0xffff00002e347812 */ /* 0x000fe200078ec0ff */
[----:B------:R-:W-:Y:S01]  /*68f0*/  IMAD.U32 R43, R143, 0x10000, RZ ;  /* 0x000100008f2b7824 */ /* 0x000fe200078e00ff */
[----:B------:R-:W-:Y:S01]  /*6900*/  LOP3.LUT R48, R42, 0xffff0000, RZ, 0xc0, !PT ;  /* 0xffff00002a307812 */ /* 0x000fe200078ec0ff */
[----:B------:R-:W-:Y:S01]  /*6910*/  IMAD.U32 R46, R46, 0x10000, RZ ;  /* 0x000100002e2e7824 */ /* 0x000fe200078e00ff */
[----:B------:R-:W-:Y:S01]  /*6920*/  PRMT R135, R135, 0x5432, R50 ;  /* 0x0000543287877816 */ /* 0x000fe20000000032 */
[C---:B------:R-:W-:Y:S01]  /*6930*/  FMUL.FTZ R54, R47.reuse, R52 ;  /* 0x000000342f367220 */ /* 0x040fe20000410000 */
[----:B------:R-:W-:Y:S01]  /*6940*/  LOP3.LUT R41, R38, 0xffff0000, RZ, 0xc0, !PT ;  /* 0xffff000026297812 */ /* 0x000fe200078ec0ff */
[-C--:B------:R-:W-:Y:S01]  /*6950*/  FMUL.FTZ R51, R47, R48.reuse ;  /* 0x000000302f337220 */ /* 0x080fe20000410000 */
[----:B------:R-:W-:Y:S01]  /*6960*/  LOP3.LUT R38, R39, 0xffff0000, RZ, 0xc0, !PT ;  /* 0xffff000027267812 */ /* 0x000fe200078ec0ff */
[----:B------:R-:W-:Y:S01]  /*6970*/  IMAD.U32 R50, R135, 0x10000, RZ ;  /* 0x0001000087327824 */ /* 0x000fe200078e00ff */
[----:B------:R-:W-:Y:S01]  /*6980*/  LOP3.LUT R47, R36, 0xffff0000, RZ, 0xc0, !PT ;  /* 0xffff0000242f7812 */ /* 0x000fe200078ec0ff */
[----:B------:R-:W-:Y:S01]  /*6990*/  FMUL.FTZ R53, R41, R43 ;  /* 0x0000002b29357220 */ /* 0x000fe20000410000 */
[----:B------:R-:W-:Y:S01]  /*69a0*/  LOP3.LUT R143, R143, 0xffff0000, RZ, 0xc0, !PT ;  /* 0xffff00008f8f7812 */ /* 0x000fe200078ec0ff */
[----:B------:R-:W-:Y:S01]  /*69b0*/  FFMA.FTZ R36, R49, R48, -R54 ;  /* 0x0000003031247223 */ /* 0x000fe20000010836 */
[----:B------:R-:W-:Y:S01]  /*69c0*/  LOP3.LUT R135, R135, 0xffff0000, RZ, 0xc0, !PT ;  /* 0xffff000087877812 */ /* 0x000fe200078ec0ff */
[----:B------:R-:W-:Y:S01]  /*69d0*/  FFMA.FTZ R49, R49, R52, R51 ;  /* 0x0000003431317223 */ /* 0x000fe20000010033 */
[----:B------:R-:W-:Y:S01]  /*69e0*/  FMUL.FTZ R51, R41, R50 ;  /* 0x0000003229337220 */ /* 0x000fe20000410000 */
[----:B------:R-:W-:-:S02]  /*69f0*/  IMAD.U32 R42, R42, 0x10000, RZ ;  /* 0x000100002a2a7824 */ /* 0x000fc400078e00ff */
[----:B------:R-:W-:Y:S01]  /*6a00*/  FFMA.FTZ R41, R40, R50, -R53 ;  /* 0x0000003228297223 */ /* 0x000fe20000010835 */
[C---:B------:R-:W-:Y:S01]  /*6a10*/  FMUL.FTZ R48, R38.reuse, R143 ;  /* 0x0000008f26307220 */ /* 0x040fe20000410000 */
[----:B------:R-:W-:Y:S01]  /*6a20*/  FMUL.FTZ R50, R38, R135 ;  /* 0x0000008726327220 */ /* 0x000fe20000410000 */
[----:B------:R-:W-:Y:S01]  /*6a30*/  FMUL.FTZ R38, R47, R46 ;  /* 0x0000002e2f267220 */ /* 0x000fe20000410000 */
[----:B------:R-:W-:Y:S02]  /*6a40*/  IMAD.U32 R39, R39, 0x10000, RZ ;  /* 0x0001000027277824 */ /* 0x000fe400078e00ff */
[----:B------:R-:W-:Y:S01]  /*6a50*/  FFMA.FTZ R40, R40, R43, R51 ;  /* 0x0000002b28287223 */ /* 0x000fe20000010033 */
[-C--:B------:R-:W-:Y:S01]  /*6a60*/  FMUL.FTZ R47, R47, R42.reuse ;  /* 0x0000002a2f2f7220 */ /* 0x080fe20000410000 */
[----:B------:R-:W-:Y:S01]  /*6a70*/  FFMA.FTZ R38, R37, R42, -R38 ;  /* 0x0000002a25267223 */ /* 0x000fe20000010826 */
[C---:B------:R-:W-:Y:S01]  /*6a80*/  FFMA.FTZ R48, R39.reuse, R135, -R48 ;  /* 0x0000008727307223 */ /* 0x040fe20000010830 */
[----:B------:R-:W-:Y:S01]  /*6a90*/  FFMA.FTZ R39, R39, R143, R50 ;  /* 0x0000008f27277223 */ /* 0x000fe20000010032 */
[----:B------:R-:W-:Y:S01]  /*6aa0*/  FFMA.FTZ R47, R37, R46, R47 ;  /* 0x0000002e252f7223 */ /* 0x000fe2000001002f */
[----:B------:R-:W-:-:S02]  /*6ab0*/  F2FP.BF16.F32.PACK_AB R40, R40, R41 ;  /* 0x000000292828723e */ /* 0x000fc400000010ff */
[----:B------:R-:W-:Y:S02]  /*6ac0*/  F2FP.BF16.F32.PACK_AB R37, R49, R36 ;  /* 0x000000243125723e */ /* 0x000fe400000010ff */
[----:B------:R-:W-:Y:S01]  /*6ad0*/  F2FP.BF16.F32.PACK_AB R36, R47, R38 ;  /* 0x000000262f24723e */ /* 0x000fe200000010ff */
[----:B------:R-:W-:Y:S01]  /*6ae0*/  IMAD.MOV.U32 R38, RZ, RZ, R40 ;  /* 0x000000ffff267224 */ /* 0x000fe200078e0028 */
[----:B------:R-:W-:-:S07]  /*6af0*/  F2FP.BF16.F32.PACK_AB R39, R39, R48 ;  /* 0x000000302727723e */ /* 0x000fce00000010ff */
.L_x_513:
[----:B------:R-:W-:Y:S05]  /*6b00*/  BSYNC B1 ;  /* 0x0000000000017941 */ /* 0x000fea0003800000 */
.L_x_512:
[----:B------:R-:W-:Y:S02]  /*6b10*/  ULDC.64 UR4, c[0x0][0x208] ;  /* 0x0000820000047ab9 */ /* 0x000fe40000000a00 */
[----:B--2---:R0:W-:Y:S01]  /*6b20*/  STG.E.128 desc[UR4][R44.64+0x180], R36 ;  /* 0x000180242c007986 */ /* 0x0041e2000c101d04 */
[----:B------:R-:W-:Y:S05]  /*6b30*/  BRA `(.L_x_499) ;  /* 0x0000004000e87947 */ /* 0x000fea0003800000 */
.L_x_457:
        /* <DEDUP_REMOVED lines=20> */
[----:B------:R-:W-:Y:S02]  /*6c80*/  ISETP.GE.AND P2, PT, R16, R115, PT ;  /* 0x000000731000720c */ /* 0x000fe40003f46270 */
[----:B------:R-:W-:-:S02]  /*6c90*/  CS2R R40, SRZ ;  /* 0x0000000000287805 */ /* 0x000fc4000001ff00 */
[----:B------:R-:W-:Y:S02]  /*6ca0*/  LEA.HI.X R53, R38, UR5, R39, 0x1, P3 ;  /* 0x0000000526357c11 */ /* 0x000fe400098f0c27 */
[----:B------:R-:W-:Y:S02]  /*6cb0*/  CS2R R38, SRZ ;  /* 0x0000000000267805 */ /* 0x000fe4000001ff00 */
[----:B------:R-:W-:Y:S02]  /*6cc0*/  LEA R56, P3, R36, UR6, 0x1 ;  /* 0x0000000624387c11 */ /* 0x000fe4000f8608ff */
[----:B------:R-:W-:Y:S02]  /*6cd0*/  CS2R R50, SRZ ;  /* 0x0000000000327805 */ /* 0x000fe4000001ff00 */
[----:B------:R-:W-:Y:S02]  /*6ce0*/  CS2R R48, SRZ ;  /* 0x0000000000307805 */ /* 0x000fe4000001ff00 */
[----:B------:R-:W-:-:S02]  /*6cf0*/  CS2R R46, SRZ ;  /* 0x00000000002e7805 */ /* 0x000fc4000001ff00 */
[----:B------:R-:W-:Y:S02]  /*6d00*/  LEA.HI.X R57, R36, UR7, R37, 0x1, P3 ;  /* 0x0000000724397c11 */ /* 0x000fe400098f0c25 */
[----:B------:R-:W-:Y:S02]  /*6d10*/  CS2R R36, SRZ ;  /* 0x0000000000247805 */ /* 0x000fe4000001ff00 */
[----:B------:R-:W-:Y:S02]  /*6d20*/  ISETP.GE.AND P3, PT, R212, R115, PT ;  /* 0x00000073d400720c */ /* 0x000fe40003f66270 */
[----:B------:R-:W-:Y:S01]  /*6d30*/  CS2R R44, SRZ ;  /* 0x00000000002c7805 */ /* 0x000fe2000001ff00 */
[----:B------:R-:W-:Y:S02]  /*6d40*/  ULDC.64 UR8, c[0x0][0x208] ;  /* 0x0000820000087ab9 */ /* 0x000fe40000000a00 */
[----:B------:R0:W5:Y:S04]  /*6d50*/  @!P2 LDG.E.128 R40, desc[UR8][R52.64] ;  /* 0x000000083428a981 */ /* 0x000168000c1e1d00 */
[----:B------:R0:W5:Y:S04]  /*6d60*/  @!P2 LDG.E.128 R48, desc[UR8][R56.64] ;  /* 0x000000083830a981 */ /* 0x000168000c1e1d00 */
[----:B------:R0:W5:Y:S04]  /*6d70*/  @!P3 LDG.E.128 R36, desc[UR8][R52.64+0x80] ;  /* 0x000080083424b981 */ /* 0x000168000c1e1d00 */
[----:B------:R0:W5:Y:S02]  /*6d80*/  @!P3 LDG.E.128 R44, desc[UR8][R56.64+0x80] ;  /* 0x00008008382cb981 */ /* 0x000164000c1e1d00 */
.L_x_515:
[----:B------:R-:W-:Y:S05]  /*6d90*/  BSYNC B1 ;  /* 0x0000000000017941 */ /* 0x000fea0003800000 */
.L_x_514:
[----:B0-----:R-:W2:Y:S01]  /*6da0*/  LDL.LU R57, [R1+0x10] ;  /* 0x0000100001397983 */ /* 0x001ea20000300800 */
[----:B-----5:R-:W-:Y:S01]  /*6db0*/  IMAD.MOV.U32 R52, RZ, RZ, R38 ;  /* 0x000000ffff347224 */ /* 0x020fe200078e0026 */
        /* <DEDUP_REMOVED lines=8> */
[----:B------:R-:W-:Y:S01]  /*6e40*/  CS2R R66, SRZ ;  /* 0x0000000000427805 */ /* 0x000fe2000001ff00 */
[----:B------:R-:W-:Y:S01]  /*6e50*/  IMAD.MOV.U32 R56, RZ, RZ, R40 ;  /* 0x000000ffff387224 */ /* 0x000fe200078e0028 */
[----:B------:R-:W-:-:S02]  /*6e60*/  ISETP.GE.AND P2, PT, R58, R4, PT ;  /* 0x000000043a00720c */ /* 0x000fc40003f46270 */
[----:B------:R-:W-:Y:S02]  /*6e70*/  CS2R R58, SRZ ;  /* 0x00000000003a7805 */ /* 0x000fe4000001ff00 */
[----:B------:R-:W-:Y:S01]  /*6e80*/  PRMT R175, R52, 0x5410, R53 ;  /* 0x0000541034af7816 */ /* 0x000fe20000000035 */
[----:B------:R-:W-:Y:S01]  /*6e90*/  IMAD.MOV.U32 R53, RZ, RZ, R42 ;  /* 0x000000ffff357224 */ /* 0x000fe200078e002a */
        /* <DEDUP_REMOVED lines=11> */
[----:B------:R-:W-:-:S03]  /*6f50*/  IMAD.MOV.U32 R56, RZ, RZ, R50 ;  /* 0x000000ffff387224 */ /* 0x000fc600078e0032 */
[----:B------:R-:W-:Y:S01]  /*6f60*/  PRMT R173, R52, 0x5410, R53 ;  /* 0x0000541034ad7816 */ /* 0x000fe20000000035 */
[----:B------:R-:W-:Y:S02]  /*6f70*/  IMAD.MOV.U32 R53, RZ, RZ, R51 ;  /* 0x000000ffff357224 */ /* 0x000fe400078e0033 */
[----:B------:R-:W-:-:S03]  /*6f80*/  IMAD.MOV.U32 R52, RZ, RZ, R48 ;  /* 0x000000ffff347224 */ /* 0x000fc600078e0030 */
[----:B------:R-:W-:Y:S01]  /*6f90*/  PRMT R154, R53, 0x5410, R56 ;  /* 0x00005410359a7816 */ /* 0x000fe20000000038 */
[----:B------:R-:W-:-:S05]  /*6fa0*/  IMAD.MOV.U32 R56, RZ, RZ, R49 ;  /* 0x000000ffff387224 */ /* 0x000fca00078e0031 */
[----:B------:R-:W-:Y:S02]  /*6fb0*/  PRMT R176, R56, 0x5410, R52 ;  /* 0x0000541038b07816 */ /* 0x000fe40000000034 */
[----:B------:R-:W-:Y:S02]  /*6fc0*/  CS2R R52, SRZ ;  /* 0x0000000000347805 */ /* 0x000fe4000001ff00 */
[----:B--2---:R-:W-:-:S04]  /*6fd0*/  LOP3.LUT R57, R57, 0xfffffffe, RZ, 0xc0, !PT ;  /* 0xfffffffe39397812 */ /* 0x004fc800078ec0ff */
[----:B------:R-:W-:-:S05]  /*6fe0*/  @P2 LOP3.LUT R57, R57, 0x1, RZ, 0xfc, !PT ;  /* 0x0000000139392812 */ /* 0x000fca00078efcff */
[----:B------:R0:W-:Y:S02]  /*6ff0*/  STL [R1+0x10], R57 ;  /* 0x0000103901007387 */ /* 0x0001e40000100800 */
[----:B0-----:R-:W-:Y:S01]  /*7000*/  CS2R R56, SRZ ;  /* 0x0000000000387805 */ /* 0x001fe2000001ff00 */
[----:B------:R-:W-:Y:S06]  /*7010*/  @P2 BRA `(.L_x_517) ;  /* 0x0000000000642947 */ /* 0x000fec0003800000 */
[----:B------:R-:W-:Y:S01]  /*7020*/  IADD3 R54, P2, P3, R102, R86, R33 ;  /* 0x0000005666367210 */ /* 0x000fe20007b5e021 */
[----:B------:R-:W-:Y:S01]  /*7030*/  ULDC.64 UR4, c[0x0][0x3e8] ;  /* 0x0000fa0000047ab9 */ /* 0x000fe20000000a00 */
[----:B------:R-:W-:Y:S02]  /*7040*/  CS2R R58, SRZ ;  /* 0x00000000003a7805 */ /* 0x000fe4000001ff00 */
[----:B------:R-:W-:Y:S02]  /*7050*/  CS2R R56, SRZ ;  /* 0x0000000000387805 */ /* 0x000fe4000001ff00 */
[----:B------:R-:W-:Y:S02]  /*7060*/  IADD3.X R55, R25, R0, R35, P2, P3 ;  /* 0x0000000019377210 */ /* 0x000fe400017e6423 */
[----:B------:R-:W-:Y:S02]  /*7070*/  CS2R R66, SRZ ;  /* 0x0000000000427805 */ /* 0x000fe4000001ff00 */
[----:B------:R-:W-:-:S02]  /*7080*/  IADD3 R52, P2, P3, R108, R84, R29 ;  /* 0x000000546c347210 */ /* 0x000fc40007b5e01d */
[----:B------:R-:W-:Y:S01]  /*7090*/  CS2R R64, SRZ ;  /* 0x0000000000407805 */ /* 0x000fe2000001ff00 */
[----:B------:R-:W-:Y:S01]  /*70a0*/  ULDC.64 UR6, c[0x0][0x208] ;  /* 0x0000820000067ab9 */ /* 0x000fe20000000a00 */
        /* <DEDUP_REMOVED lines=9> */
[----:B------:R-:W5:Y:S04]  /*7140*/  @!P2 LDG.E.128 R56, desc[UR6][R60.64] ;  /* 0x000000063c38a981 */ /* 0x000f68000c1e1d00 */
[----:B------:R-:W5:Y:S01]  /*7150*/  @!P2 LDG.E.128 R64, desc[UR6][R68.64] ;  /* 0x000000064440a981 */ /* 0x000f62000c1e1d00 */
[----:B------:R-:W-:Y:S02]  /*7160*/  ISETP.GE.AND P2, PT, R212, R115, PT ;  /* 0x00000073d400720c */ /* 0x000fe40003f46270 */
[----:B------:R-:W-:-:S11]  /*7170*/  CS2R R62, SRZ ;  /* 0x00000000003e7805 */ /* 0x000fd6000001ff00 */
[----:B------:R0:W5:Y:S02]  /*7180*/  @!P2 LDG.E.128 R52, desc[UR6][R60.64+0x80] ;  /* 0x000080063c34a981 */ /* 0x000164000c1e1d00 */
[----:B0-----:R-:W-:-:S06]  /*7190*/  CS2R R60, SRZ ;  /* 0x00000000003c7805 */ /* 0x001fcc000001ff00 */
[----:B------:R0:W5:Y:S02]  /*71a0*/  @!P2 LDG.E.128 R60, desc[UR6][R68.64+0x80] ;  /* 0x00008006443ca981 */ /* 0x000164000c1e1d00 */
.L_x_517:
[----:B------:R-:W-:Y:S05]  /*71b0*/  BSYNC B1 ;  /* 0x0000000000017941 */ /* 0x000fea0003800000 */
.L_x_516:
        /* <DEDUP_REMOVED lines=30> */
[----:B------:R-:W-:Y:S02]  /*73a0*/  IMAD.MOV.U32 R69, RZ, RZ, R64 ;  /* 0x000000ffff457224 */ /* 0x000fe400078e0040 */
[----:B------:R-:W-:-:S05]  /*73b0*/  IMAD.MOV.U32 R68, RZ, RZ, R65 ;  /* 0x000000ffff447224 */ /* 0x000fca00078e0041 */
[----:B------:R-:W-:Y:S02]  /*73c0*/  PRMT R170, R69, 0x5410, R68 ;  /* 0x0000541045aa7816 */ /* 0x000fe40000000044 */
[----:B------:R-:W-:Y:S01]  /*73d0*/  CS2R R68, SRZ ;  /* 0x0000000000447805 */ /* 0x000fe2000001ff00 */
[----:B------:R-:W-:Y:S06]  /*73e0*/  @P3 BRA `(.L_x_519) ;  /* 0x0000000000543947 */ /* 0x000fec0003800000 */
[----:B------:R-:W-:Y:S01]  /*73f0*/  IADD3 R86, P2, P5, R102, R32, R86 ;  /* 0x0000002066567210 */ /* 0x000fe20007d5e056 */
[----:B------:R-:W-:Y:S01]  /*7400*/  ULDC.64 UR4, c[0x0][0x3e8] ;  /* 0x0000fa0000047ab9 */ /* 0x000fe20000000a00 */
[----:B------:R-:W-:Y:S02]  /*7410*/  ULDC.64 UR6, c[0x0][0x208] ;  /* 0x0000820000067ab9 */ /* 0x000fe40000000a00 */
[----:B------:R-:W-:Y:S02]  /*7420*/  IADD3.X R0, R25, R34, R0, P2, P5 ;  /* 0x0000002219007210 */ /* 0x000fe400017ea400 */
        /* <DEDUP_REMOVED lines=17> */
.L_x_519:
[----:B------:R-:W-:Y:S05]  /*7540*/  BSYNC B1 ;  /* 0x0000000000017941 */ /* 0x000fea0003800000 */
.L_x_518:
        /* <DEDUP_REMOVED lines=32> */
.L_x_520:
[----:B------:R-:W-:Y:S01]  /*7750*/  IMAD R3, R19, 0x8, R18 ;  /* 0x0000000813037824 */ /* 0x000fe200078e0212 */
[----:B------:R-:W-:Y:S01]  /*7760*/  SHF.L.U32 R0, R217, 0x1f, RZ ;  /* 0x0000001fd9007819 */ /* 0x000fe200000006ff */
[----:B------:R-:W1:Y:S01]  /*7770*/  LDC R143, c[0x0][0x2f4] ;  /* 0x0000bd00ff8f7b82 */ /* 0x000e620000000800 */
[----:B------:R-:W-:Y:S01]  /*7780*/  BSSY B1, `(.L_x_521) ;  /* 0x0000004000017945 */ /* 0x000fe20003800000 */
[----:B------:R-:W-:Y:S01]  /*7790*/  IMAD.MOV.U32 R123, RZ, RZ, R88 ;  /* 0x000000ffff7b7224 */ /* 0x000fe200078e0058 */
[----:B------:R-:W2:Y:S02]  /*77a0*/  SYNCS.PHASECHK.TRANS64.TRYWAIT P5, [R3+URZ+0x38890], R0 ;  /* 0x03889000030075a7 */ /* 0x000ea400080a017f */
[----:B--2---:R-:W-:Y:S05]  /*77b0*/  @!P5 BRA `(.L_x_522) ;  /* 0x0000024000d0d947 */ /* 0x004fea0003800000 */
.L_x_859:
[----:B------:R-:W-:Y:S05]  /*77c0*/  BSYNC B1 ;  /* 0x0000000000017941 */ /* 0x000fea0003800000 */
.L_x_521:
[----:B------:R-:W3:Y:S01]  /*77d0*/  LDC.64 R124, c[0x0][0x300] ;  /* 0x0000c000ff7c7b82 */ /* 0x000ee20000000a00 */
[----:B------:R-:W-:Y:S01]  /*77e0*/  BSSY B1, `(.L_x_523) ;  /* 0x0000111000017945 */ /* 0x000fe20003800000 */
[----:B-1----:R-:W-:-:S03]  /*77f0*/  IMAD.IADD R145, R143, 0x1, -R118 ;  /* 0x000000018f917824 */ /* 0x002fc600078e0a76 */
[----:B------:R-:W-:Y:S05]  /*7800*/  @P4 BRA `(.L_x_524) ;  /* 0x0000001000384947 */ /* 0x000fea0003800000 */
[----:B------:R-:W-:Y:S01]  /*7810*/  ISETP.NE.AND P4, PT, R27, RZ, PT ;  /* 0x000000ff1b00720c */ /* 0x000fe20003f85270 */
[-C--:B---3--:R-:W-:Y:S01]  /*7820*/  IMAD.WIDE.U32 R134, R213, R124.reuse, R122 ;  /* 0x0000007cd5867225 */ /* 0x088fe200078e007a */
[----:B0-----:R-:W-:Y:S01]  /*7830*/  SHF.R.S32.HI R84, RZ, 0x1f, R213 ;  /* 0x0000001fff547819 */ /* 0x001fe200000114d5 */
[----:B------:R-:W-:Y:S04]  /*7840*/  BSSY B2, `(.L_x_525) ;  /* 0x0000087000027945 */ /* 0x000fe80003800000 */
[----:B------:R-:W-:-:S04]  /*7850*/  IMAD R148, R84, R124, RZ ;  /* 0x0000007c54947224 */ /* 0x000fc800078e02ff */
[----:B------:R-:W-:-:S04]  /*7860*/  IMAD R148, R213, R125, R148 ;  /* 0x0000007dd5947224 */ /* 0x000fc800078e0294 */
[----:B------:R-:W-:Y:S01]  /*7870*/  IMAD.IADD R148, R148, 0x1, R135 ;  /* 0x0000000194947824 */ /* 0x000fe200078e0287 */
[----:B------:R-:W-:Y:S06]  /*7880*/  @!P4 BRA `(.L_x_526) ;  /* 0x000000080008c947 */ /* 0x000fec0003800000 */
[----:B------:R-:W-:Y:S01]  /*7890*/  SEL R84, R118, R145, !P0 ;  /* 0x0000009176547207 */ /* 0x000fe20004000000 */
[----:B------:R-:W-:Y:S01]  /*78a0*/  IMAD.SHL.U32 R86, R213, 0x40, RZ ;  /* 0x00000040d5567824 */ /* 0x000fe200078e00ff */
[----:B------:R-:W-:Y:S01]  /*78b0*/  ISETP.GE.AND P4, PT, R16, R115, PT ;  /* 0x000000731000720c */ /* 0x000fe20003f86270 */
[----:B------:R-:W-:Y:S01]  /*78c0*/  BSSY B3, `(.L_x_527) ;  /* 0x0000071000037945 */ /* 0x000fe20003800000 */
[----:B------:R-:W-:-:S04]  /*78d0*/  SHF.R.S32.HI R85, RZ, 0x1f, R84 ;  /* 0x0000001fff557819 */ /* 0x000fc80000011454 */
[----:B------:R-:W-:-:S04]  /*78e0*/  LEA.HI R84, R85, R84, RZ, 0x4 ;  /* 0x0000005455547211 */ /* 0x000fc800078f20ff */
[----:B------:R-:W-:-:S04]  /*78f0*/  LEA.HI.SX32 R84, R84, R15, 0x1c ;  /* 0x0000000f54547211 */ /* 0x000fc800078fe2ff */
[----:B------:R-:W-:Y:S01]  /*7900*/  SHF.R.S32.HI R85, RZ, 0x1f, R84 ;  /* 0x0000001fff557819 */ /* 0x000fe20000011454 */
[----:B------:R-:W-:-:S03]  /*7910*/  IMAD.SHL.U32 R149, R84, 0x8, RZ ;  /* 0x0000000854957824 */ /* 0x000fc600078e00ff */
[----:B------:R-:W-:Y:S02]  /*7920*/  LEA.HI R84, R85, R84, RZ, 0x3 ;  /* 0x0000005455547211 */ /* 0x000fe400078f18ff */
[----:B------:R-:W-:Y:S02]  /*7930*/  LOP3.LUT R85, R149, 0x38, RZ, 0xc0, !PT ;  /* 0x0000003895557812 */ /* 0x000fe400078ec0ff */
[----:B------:R-:W-:Y:S02]  /*7940*/  SHF.R.S32.HI R84, RZ, 0x3, R84 ;  /* 0x00000003ff547819 */ /* 0x000fe40000011454 */
[----:B------:R-:W-:-:S03]  /*7950*/  LOP3.LUT R85, R85, 0x1c0, R86, 0xf8, !PT ;  /* 0x000001c055557812 */ /* 0x000fc600078ef856 */
[----:B------:R-:W-:Y:S01]  /*7960*/  IMAD R84, R84, 0x1400, R229 ;  /* 0x0000140054547824 */ /* 0x000fe200078e02e5 */
[----:B------:R-:W-:-:S05]  /*7970*/  LOP3.LUT R85, R85, R228, RZ, 0x3c, !PT ;  /* 0x000000e455557212 */ /* 0x000fca00078e3cff */
[----:B------:R-:W-:-:S04]  /*7980*/  IMAD.IADD R84, R84, 0x1, R85 ;  /* 0x0000000154547824 */ /* 0x000fc800078e0255 */
[C---:B------:R-:W-:Y:S02]  /*7990*/  IMAD R88, R19.reuse, 0x5000, R84 ;  /* 0x0000500013587824 */ /* 0x040fe400078e0254 */
[----:B------:R-:W-:Y:S02]  /*79a0*/  IMAD R84, R19, 0x5000, R138 ;  /* 0x0000500013547824 */ /* 0x000fe400078e028a */
[--C-:B------:R-:W-:Y:S02]  /*79b0*/  IMAD R88, R88, 0x2, R18.reuse ;  /* 0x0000000258587824 */ /* 0x100fe400078e0212 */
[----:B------:R-:W-:-:S04]  /*79c0*/  IMAD R84, R84, 0x2, R18 ;  /* 0x0000000254547824 */ /* 0x000fc800078e0212 */
[----:B------:R-:W0:Y:S04]  /*79d0*/  LDS.128 R88, [R88+0x24400] ;  /* 0x0244000058587984 */ /* 0x000e280000000c00 */
[----:B------:R-:W1:Y:S01]  /*79e0*/  LDS.128 R84, [R84+0x24400] ;  /* 0x0244000054547984 */ /* 0x000e620000000c00 */
[----:B------:R-:W-:Y:S05]  /*79f0*/  @P4 BRA `(.L_x_528) ;  /* 0x0000000400744947 */ /* 0x000fea0003800000 */
[--C-:B------:R-:W-:Y:S02]  /*7a00*/  SHF.R.U64 R40, R40, 0x10, R41.reuse ;  /* 0x0000001028287819 */ /* 0x100fe40000001229 */
[----:B------:R-:W-:Y:S02]  /*7a10*/  SHF.R.U32.HI R152, RZ, 0x10, R41 ;  /* 0x00000010ff987819 */ /* 0x000fe40000011629 */
[----:B------:R-:W-:Y:S02]  /*7a20*/  SHF.R.U64 R41, R42, 0x10, R43 ;  /* 0x000000102a297819 */ /* 0x000fe4000000122b */
[--C-:B------:R-:W-:Y:S02]  /*7a30*/  SHF.R.U64 R42, R48, 0x10, R49.reuse ;  /* 0x00000010302a7819 */ /* 0x100fe40000001231 */
[----:B------:R-:W-:Y:S02]  /*7a40*/  SHF.R.U32.HI R49, RZ, 0x10, R49 ;  /* 0x00000010ff317819 */ /* 0x000fe40000011631 */
[----:B------:R-:W-:-:S02]  /*7a50*/  SHF.R.U64 R48, R50, 0x10, R51 ;  /* 0x0000001032307819 */ /* 0x000fc40000001233 */
[----:B------:R-:W-:Y:S02]  /*7a60*/  PRMT R40, R150, 0x5432, R40 ;  /* 0x0000543296287816 */ /* 0x000fe40000000028 */
[----:B------:R-:W-:Y:S02]  /*7a70*/  PRMT R152, R151, 0x5432, R152 ;  /* 0x0000543297987816 */ /* 0x000fe40000000098 */
[----:B------:R-:W-:Y:S02]  /*7a80*/  PRMT R50, R176, 0x5410, R49 ;  /* 0x00005410b0327816 */ /* 0x000fe40000000031 */
[----:B------:R-:W-:Y:S02]  /*7a90*/  SHF.R.U32.HI R150, RZ, 0x10, R43 ;  /* 0x00000010ff967819 */ /* 0x000fe4000001162b */
[----:B------:R-:W-:Y:S01]  /*7aa0*/  SHF.R.U32.HI R151, RZ, 0x10, R51 ;  /* 0x00000010ff977819 */ /* 0x000fe20000011633 */
[----:B------:R-:W-:Y:S01]  /*7ab0*/  IMAD.U32 R51, R50, 0x10000, RZ ;  /* 0x0001000032337824 */ /* 0x000fe200078e00ff */
[----:B------:R-:W-:-:S02]  /*7ac0*/  PRMT R43, R153, 0x5410, R41 ;  /* 0x00005410992b7816 */ /* 0x000fc40000000029 */
[----:B------:R-:W-:Y:S02]  /*7ad0*/  PRMT R41, R176, 0x5432, R42 ;  /* 0x00005432b0297816 */ /* 0x000fe4000000002a */
[C---:B------:R-:W-:Y:S01]  /*7ae0*/  PRMT R42, R154.reuse, 0x5432, R48 ;  /* 0x000054329a2a7816 */ /* 0x040fe20000000030 */
[----:B0-----:R-:W-:Y:S01]  /*7af0*/  IMAD.U32 R48, R89, 0x10000, RZ ;  /* 0x0001000059307824 */ /* 0x001fe200078e00ff */
[----:B------:R-:W-:Y:S01]  /*7b00*/  PRMT R151, R154, 0x5410, R151 ;  /* 0x000054109a977816 */ /* 0x000fe20000000097 */
[----:B------:R-:W-:Y:S01]  /*7b10*/  IMAD.U32 R154, R152, 0x10000, RZ ;  /* 0x00010000989a7824 */ /* 0x000fe200078e00ff */
[----:B------:R-:W-:Y:S01]  /*7b20*/  PRMT R150, R153, 0x5432, R150 ;  /* 0x0000543299967816 */ /* 0x000fe20000000096 */
[C---:B------:R-:W-:Y:S01]  /*7b30*/  FMUL.FTZ R49, R48.reuse, R51 ;  /* 0x0000003330317220 */ /* 0x040fe20000410000 */
[----:B-1----:R-:W-:Y:S02]  /*7b40*/  IMAD.U32 R153, R85, 0x10000, RZ ;  /* 0x0001000055997824 */ /* 0x002fe400078e00ff */
[----:B------:R-:W-:Y:S01]  /*7b50*/  FMUL.FTZ R48, R48, R154 ;  /* 0x0000009a30307220 */ /* 0x000fe20000410000 */
[----:B------:R-:W-:-:S02]  /*7b60*/  LOP3.LUT R50, R50, 0xffff0000, RZ, 0xc0, !PT ;  /* 0xffff000032327812 */ /* 0x000fc400078ec0ff */
[----:B------:R-:W-:Y:S01]  /*7b70*/  LOP3.LUT R152, R152, 0xffff0000, RZ, 0xc0, !PT ;  /* 0xffff000098987812 */ /* 0x000fe200078ec0ff */
[----:B------:R-:W-:Y:S01]  /*7b80*/  FFMA.FTZ R48, R153, R51, R48 ;  /* 0x0000003399307223 */ /* 0x000fe20000010030 */
[----:B------:R-:W-:Y:S01]  /*7b90*/  LOP3.LUT R51, R89, 0xffff0000, RZ, 0xc0, !PT ;  /* 0xffff000059337812 */ /* 0x000fe200078ec0ff */
[----:B------:R-:W-:Y:S01]  /*7ba0*/  FFMA.FTZ R49, R153, R154, -R49 ;  /* 0x0000009a99317223 */ /* 0x000fe20000010831 */
[----:B------:R-:W-:Y:S01]  /*7bb0*/  LOP3.LUT R89, R85, 0xffff0000, RZ, 0xc0, !PT ;  /* 0xffff000055597812 */ /* 0x000fe200078ec0ff */
[C---:B------:R-:W-:Y:S01]  /*7bc0*/  IMAD.U32 R154, R91.reuse, 0x10000, RZ ;  /* 0x000100005b9a7824 */ /* 0x040fe200078e00ff */
[----:B------:R-:W-:Y:S01]  /*7bd0*/  LOP3.LUT R91, R91, 0xffff0000, RZ, 0xc0, !PT ;  /* 0xffff00005b5b7812 */ /* 0x000fe200078ec0ff */
[C---:B------:R-:W-:Y:S01]  /*7be0*/  FMUL.FTZ R85, R51.reuse, R50 ;  /* 0x0000003233557220 */ /* 0x040fe20000410000 */
[-C--:B------:R-:W-:Y:S01]  /*7bf0*/  FMUL.FTZ R51, R51, R152.reuse ;  /* 0x0000009833337220 */ /* 0x080fe20000410000 */
[C---:B------:R-:W-:Y:S01]  /*7c00*/  IMAD.U32 R153, R151.reuse, 0x10000, RZ ;  /* 0x0001000097997824 */ /* 0x040fe200078e00ff */
[----:B------:R-:W-:Y:S01]  /*7c10*/  LOP3.LUT R151, R151, 0xffff0000, RZ, 0xc0, !PT ;  /* 0xffff000097977812 */ /* 0x000fe200078ec0ff */
[C---:B------:R-:W-:Y:S01]  /*7c20*/  FFMA.FTZ R85, R89.reuse, R152, -R85 ;  /* 0x0000009859557223 */ /* 0x040fe20000010855 */
[----:B------:R-:W-:Y:S01]  /*7c30*/  FFMA.FTZ R50, R89, R50, R51 ;  /* 0x0000003259327223 */ /* 0x000fe20000010033 */
[----:B------:R-:W-:-:S02]  /*7c40*/  IMAD.U32 R152, R87, 0x10000, RZ ;  /* 0x0001000057987824 */ /* 0x000fc400078e00ff */
[----:B------:R-:W-:Y:S01]  /*7c50*/  FMUL.FTZ R51, R154, R153 ;  /* 0x000000999a337220 */ /* 0x000fe20000410000 */
[C---:B------:R-:W-:Y:S01]  /*7c60*/  IMAD.U32 R89, R150.reuse, 0x10000, RZ ;  /* 0x0001000096597824 */ /* 0x040fe200078e00ff */
[----:B------:R-:W-:Y:S02]  /*7c70*/  LOP3.LUT R150, R150, 0xffff0000, RZ, 0xc0, !PT ;  /* 0xffff000096967812 */ /* 0x000fe400078ec0ff */
[----:B------:R-:W-:Y:S01]  /*7c80*/  F2FP.BF16.F32.PACK_AB R85, R85, R49 ;  /* 0x000000315555723e */ /* 0x000fe200000010ff */
[-C--:B------:R-:W-:Y:S01]  /*7c90*/  FFMA.FTZ R51, R152, R89.reuse, -R51 ;  /* 0x0000005998337223 */ /* 0x080fe20000010833 */
[----:B------:R-:W-:Y:S01]  /*7ca0*/  FMUL.FTZ R89, R154, R89 ;  /* 0x000000599a597220 */ /* 0x000fe20000410000 */
[----:B------:R-:W-:Y:S01]  /*7cb0*/  F2FP.BF16.F32.PACK_AB R48, R50, R48 ;  /* 0x000000303230723e */ /* 0x000fe200000010ff */
[----:B------:R-:W-:Y:S02]  /*7cc0*/  IMAD.U32 R49, R88, 0x10000, RZ ;  /* 0x0001000058317824 */ /* 0x000fe400078e00ff */
[----:B------:R-:W-:Y:S01]  /*7cd0*/  FFMA.FTZ R89, R152, R153, R89 ;  /* 0x0000009998597223 */ /* 0x000fe20000010059 */
[----:B------:R-:W-:Y:S01]  /*7ce0*/  LOP3.LUT R152, R87, 0xffff0000, RZ, 0xc0, !PT ;  /* 0xffff000057987812 */ /* 0x000fe200078ec0ff */
[CC--:B------:R-:W-:Y:S01]  /*7cf0*/  FMUL.FTZ R87, R91.reuse, R151.reuse ;  /* 0x000000975b577220 */ /* 0x0c0fe20000410000 */
[-C--:B------:R-:W-:Y:S01]  /*7d00*/  FMUL.FTZ R91, R91, R150.reuse ;  /* 0x000000965b5b7220 */ /* 0x080fe20000410000 */
[C---:B------:R-:W-:Y:S01]  /*7d10*/  IMAD.U32 R50, R41.reuse, 0x10000, RZ ;  /* 0x0001000029327824 */ /* 0x040fe200078e00ff */
[----:B------:R-:W-:Y:S01]  /*7d20*/  LOP3.LUT R41, R41, 0xffff0000, RZ, 0xc0, !PT ;  /* 0xffff000029297812 */ /* 0x000fe200078ec0ff */
[C---:B------:R-:W-:Y:S01]  /*7d30*/  FFMA.FTZ R87, R152.reuse, R150, -R87 ;  /* 0x0000009698577223 */ /* 0x040fe20000010857 */
[----:B------:R-:W-:Y:S01]  /*7d40*/  FFMA.FTZ R151, R152, R151, R91 ;  /* 0x0000009798977223 */ /* 0x000fe2000001005b */
[----:B------:R-:W-:-:S03]  /*7d50*/  FMUL.FTZ R91, R49, R50 ;  /* 0x00000032315b7220 */ /* 0x000fc60000410000 */
[----:B------:R-:W-:Y:S01]  /*7d60*/  F2FP.BF16.F32.PACK_AB R87, R87, R51 ;  /* 0x000000335757723e */ /* 0x000fe200000010ff */
[----:B------:R-:W-:Y:S01]  /*7d70*/  IMAD.U32 R51, R84, 0x10000, RZ ;  /* 0x0001000054337824 */ /* 0x000fe200078e00ff */
[----:B------:R-:W-:Y:S01]  /*7d80*/  F2FP.BF16.F32.PACK_AB R151, R151, R89 ;  /* 0x000000599797723e */ /* 0x000fe200000010ff */
[C---:B------:R-:W-:Y:S01]  /*7d90*/  IMAD.U32 R89, R40.reuse, 0x10000, RZ ;  /* 0x0001000028597824 */ /* 0x040fe200078e00ff */
[----:B------:R-:W-:-:S03]  /*7da0*/  LOP3.LUT R40, R40, 0xffff0000, RZ, 0xc0, !PT ;  /* 0xffff000028287812 */ /* 0x000fc600078ec0ff */
[-C--:B------:R-:W-:Y:S01]  /*7db0*/  FMUL.FTZ R49, R49, R89.reuse ;  /* 0x0000005931317220 */ /* 0x080fe20000410000 */
[C---:B------:R-:W-:Y:S01]  /*7dc0*/  FFMA.FTZ R91, R51.reuse, R89, -R91 ;  /* 0x00000059335b7223 */ /* 0x040fe2000001085b */
[----:B------:R-:W-:Y:S02]  /*7dd0*/  IMAD.U32 R89, R90, 0x10000, RZ ;  /* 0x000100005a597824 */ /* 0x000fe400078e00ff */
[----:B------:R-:W-:Y:S01]  /*7de0*/  FFMA.FTZ R49, R51, R50, R49 ;  /* 0x0000003233317223 */ /* 0x000fe20000010031 */
[----:B------:R-:W-:Y:S02]  /*7df0*/  LOP3.LUT R50, R88, 0xffff0000, RZ, 0xc0, !PT ;  /* 0xffff000058327812 */ /* 0x000fe400078ec0ff */
[----:B------:R-:W-:-:S03]  /*7e00*/  LOP3.LUT R51, R84, 0xffff0000, RZ, 0xc0, !PT ;  /* 0xffff000054337812 */ /* 0x000fc600078ec0ff */
[C---:B------:R-:W-:Y:S01]  /*7e10*/  FMUL.FTZ R84, R50.reuse, R41 ;  /* 0x0000002932547220 */ /* 0x040fe20000410000 */
[----:B------:R-:W-:-:S03]  /*7e20*/  FMUL.FTZ R50, R50, R40 ;  /* 0x0000002832327220 */ /* 0x000fc60000410000 */
[C---:B------:R-:W-:Y:S01]  /*7e30*/  FFMA.FTZ R40, R51.reuse, R40, -R84 ;  /* 0x0000002833287223 */ /* 0x040fe20000010854 */
[----:B------:R-:W-:Y:S01]  /*7e40*/  FFMA.FTZ R41, R51, R41, R50 ;  /* 0x0000002933297223 */ /* 0x000fe20000010032 */
[C---:B------:R-:W-:Y:S01]  /*7e50*/  IMAD.U32 R51, R42.reuse, 0x10000, RZ ;  /* 0x000100002a337824 */ /* 0x040fe200078e00ff */
[----:B------:R-:W-:Y:S01]  /*7e60*/  LOP3.LUT R42, R42, 0xffff0000, RZ, 0xc0, !PT ;  /* 0xffff00002a2a7812 */ /* 0x000fe200078ec0ff */
[C---:B------:R-:W-:Y:S01]  /*7e70*/  IMAD.U32 R84, R43.reuse, 0x10000, RZ ;  /* 0x000100002b547824 */ /* 0x040fe200078e00ff */
[----:B------:R-:W-:Y:S01]  /*7e80*/  LOP3.LUT R43, R43, 0xffff0000, RZ, 0xc0, !PT ;  /* 0xffff00002b2b7812 */ /* 0x000fe200078ec0ff */
[C---:B------:R-:W-:Y:S01]  /*7e90*/  FMUL.FTZ R88, R89.reuse, R51 ;  /* 0x0000003359587220 */ /* 0x040fe20000410000 */
[----:B------:R-:W-:Y:S02]  /*7ea0*/  IMAD.U32 R50, R86, 0x10000, RZ ;  /* 0x0001000056327824 */ /* 0x000fe400078e00ff */
[----:B------:R-:W-:Y:S01]  /*7eb0*/  FMUL.FTZ R89, R89, R84 ;  /* 0x0000005459597220 */ /* 0x000fe20000410000 */
[----:B------:R-:W-:Y:S01]  /*7ec0*/  F2FP.BF16.F32.PACK_AB R40, R40, R91 ;  /* 0x0000005b2828723e */ /* 0x000fe200000010ff */
[----:B------:R-:W-:-:S02]  /*7ed0*/  IMAD.MOV.U32 R91, RZ, RZ, R151 ;  /* 0x000000ffff5b7224 */ /* 0x000fc400078e0097 */
[C---:B------:R-:W-:Y:S01]  /*7ee0*/  FFMA.FTZ R88, R50.reuse, R84, -R88 ;  /* 0x0000005432587223 */ /* 0x040fe20000010858 */
[----:B------:R-:W-:Y:S01]  /*7ef0*/  FFMA.FTZ R89, R50, R51, R89 ;  /* 0x0000003332597223 */ /* 0x000fe20000010059 */
[----:B------:R-:W-:Y:S02]  /*7f00*/  LOP3.LUT R50, R90, 0xffff0000, RZ, 0xc0, !PT ;  /* 0xffff00005a327812 */ /* 0x000fe400078ec0ff */
[----:B------:R-:W-:Y:S02]  /*7f10*/  LOP3.LUT R51, R86, 0xffff0000, RZ, 0xc0, !PT ;  /* 0xffff000056337812 */ /* 0x000fe400078ec0ff */
[----:B------:R-:W-:Y:S01]  /*7f20*/  F2FP.BF16.F32.PACK_AB R41, R41, R49 ;  /* 0x000000312929723e */ /* 0x000fe200000010ff */
[C---:B------:R-:W-:Y:S01]  /*7f30*/  FMUL.FTZ R84, R50.reuse, R42 ;  /* 0x0000002a32547220 */ /* 0x040fe20000410000 */
[----:B------:R-:W-:-:S03]  /*7f40*/  FMUL.FTZ R50, R50, R43 ;  /* 0x0000002b32327220 */ /* 0x000fc60000410000 */
[C---:B------:R-:W-:Y:S01]  /*7f50*/  FFMA.FTZ R84, R51.reuse, R43, -R84 ;  /* 0x0000002b33547223 */ /* 0x040fe20000010854 */
[----:B------:R-:W-:-:S04]  /*7f60*/  FFMA.FTZ R50, R51, R42, R50 ;  /* 0x0000002a33327223 */ /* 0x000fc80000010032 */
[----:B------:R-:W-:Y:S01]  /*7f70*/  F2FP.BF16.F32.PACK_AB R86, R84, R88 ;  /* 0x000000585456723e */ /* 0x000fe200000010ff */
[----:B------:R-:W-:Y:S01]  /*7f80*/  IMAD.MOV.U32 R84, RZ, RZ, R40 ;  /* 0x000000ffff547224 */ /* 0x000fe200078e0028 */
[----:B------:R-:W-:Y:S01]  /*7f90*/  F2FP.BF16.F32.PACK_AB R50, R50, R89 ;  /* 0x000000593232723e */ /* 0x000fe200000010ff */
[----:B------:R-:W-:Y:S02]  /*7fa0*/  IMAD.MOV.U32 R88, RZ, RZ, R41 ;  /* 0x000000ffff587224 */ /* 0x000fe400078e0029 */
[----:B------:R-:W-:Y:S02]  /*7fb0*/  IMAD.MOV.U32 R89, RZ, RZ, R48 ;  /* 0x000000ffff597224 */ /* 0x000fe400078e0030 */
[----:B------:R-:W-:-:S07]  /*7fc0*/  IMAD.MOV.U32 R90, RZ, RZ, R50 ;  /* 0x000000ffff5a7224 */ /* 0x000fce00078e0032 */
.L_x_528:
[----:B------:R-:W-:Y:S05]  /*7fd0*/  BSYNC B3 ;  /* 0x0000000000037941 */ /* 0x000fea0003800000 */
.L_x_527:
[----:B------:R-:W-:Y:S01]  /*7fe0*/  ISETP.GE.AND P4, PT, R149, R143, PT ;  /* 0x0000008f9500720c */ /* 0x000fe20003f86270 */
[----:B------:R-:W-:-:S12]  /*7ff0*/  ULDC.64 UR4, c[0x0][0x208] ;  /* 0x0000820000047ab9 */ /* 0x000fd80000000a00 */
[--C-:B------:R-:W-:Y:S02]  /*8000*/  @!P4 SHF.R.S32.HI R43, RZ, 0x1f, R149.reuse ;  /* 0x0000001fff2bc819 */ /* 0x100fe40000011495 */
[----:B------:R-:W-:-:S04]  /*8010*/  @!P4 IADD3 R149, P5, P6, R96, R134, R149 ;  /* 0x000000866095c210 */ /* 0x000fc80007ebe095 */
[----:B------:R-:W-:Y:S02]  /*8020*/  @!P4 IADD3.X R43, R93, R148, R43, P5, P6 ;  /* 0x000000945d2bc210 */ /* 0x000fe40002fec42b */
[----:B------:R-:W-:-:S04]  /*8030*/  IADD3 R41, P5, P6, R96, R134, R14 ;  /* 0x0000008660297210 */ /* 0x000fc80007ebe00e */
[----:B------:R-:W-:Y:S02]  /*8040*/  IADD3.X R42, R93, R148, R8, P5, P6 ;  /* 0x000000945d2a7210 */ /* 0x000fe40002fec408 */
[----:B------:R-:W-:-:S04]  /*8050*/  LEA R40, P5, R41, R116, 0x1 ;  /* 0x0000007429287211 */ /* 0x000fc800078a08ff */
[----:B------:R-:W-:Y:S02]  /*8060*/  LEA.HI.X R41, R41, R117, R42, 0x1, P5 ;  /* 0x0000007529297211 */ /* 0x000fe400028f0c2a */
[----:B------:R-:W-:-:S03]  /*8070*/  @!P4 LEA R42, P5, R149, R116, 0x1 ;  /* 0x00000074952ac211 */ /* 0x000fc600078a08ff */
[----:B-1----:R1:W-:Y:S01]  /*8080*/  STG.E.128 desc[UR4][R40.64], R84 ;  /* 0x0000005428007986 */ /* 0x0023e2000c101d04 */
[----:B------:R-:W-:-:S05]  /*8090*/  @!P4 LEA.HI.X R43, R149, R117, R43, 0x1, P5 ;  /* 0x00000075952bc211 */ /* 0x000fca00028f0c2b */
[----:B0-----:R1:W-:Y:S04]  /*80a0*/  @!P4 STG.E.128 desc[UR4][R42.64], R88 ;  /* 0x000000582a00c986 */ /* 0x0013e8000c101d04 */
.L_x_526:
[----:B------:R-:W-:Y:S05]  /*80b0*/  BSYNC B2 ;  /* 0x0000000000027941 */ /* 0x000fea0003800000 */
.L_x_525:
[----:B------:R-:W-:-:S13]  /*80c0*/  ISETP.NE.AND P4, PT, R11, RZ, PT ;  /* 0x000000ff0b00720c */ /* 0x000fda0003f85270 */
[----:B------:R-:W-:Y:S05]  /*80d0*/  @!P4 BRA `(.L_x_524) ;  /* 0x000000080004c947 */ /* 0x000fea0003800000 */
[----:B-1----:R-:W-:Y:S01]  /*80e0*/  SEL R40, R118, R145, !P1 ;  /* 0x0000009176287207 */ /* 0x002fe20004800000 */
        /* <DEDUP_REMOVED lines=22> */
[----:B------:R-:W-:Y:S01]  /*8250*/  SHF.R.U64 R38, R38, 0x10, R39 ;  /* 0x0000001026267819 */ /* 0x000fe20000001227 */
[----:B0-----:R-:W-:Y:S01]  /*8260*/  IMAD.U32 R89, R49, 0x10000, RZ ;  /* 0x0001000031597824 */ /* 0x001fe200078e00ff */
[--C-:B------:R-:W-:Y:S01]  /*8270*/  SHF.R.U32.HI R85, RZ, 0x10, R45.reuse ;  /* 0x00000010ff557819 */ /* 0x100fe2000001162d */
[----:B-1----:R-:W-:Y:S01]  /*8280*/  IMAD.U32 R87, R41, 0x10000, RZ ;  /* 0x0001000029577824 */ /* 0x002fe200078e00ff */
[----:B------:R-:W-:Y:S02]  /*8290*/  SHF.R.U64 R44, R44, 0x10, R45 ;  /* 0x000000102c2c7819 */ /* 0x000fe4000000122d */
[----:B------:R-:W-:Y:S02]  /*82a0*/  SHF.R.U64 R45, R46, 0x10, R47 ;  /* 0x000000102e2d7819 */ /* 0x000fe4000000122f */
[----:B------:R-:W-:Y:S02]  /*82b0*/  SHF.R.U64 R36, R36, 0x10, R37 ;  /* 0x0000001024247819 */ /* 0x000fe40000001225 */
[----:B------:R-:W-:-:S02]  /*82c0*/  PRMT R46, R174, 0x5432, R38 ;  /* 0x00005432ae2e7816 */ /* 0x000fc40000000026 */
[----:B------:R-:W-:Y:S02]  /*82d0*/  SHF.R.U32.HI R37, RZ, 0x10, R37 ;  /* 0x00000010ff257819 */ /* 0x000fe40000011625 */
[----:B------:R-:W-:Y:S02]  /*82e0*/  PRMT R38, R173, 0x5410, R85 ;  /* 0x00005410ad267816 */ /* 0x000fe40000000055 */
[----:B------:R-:W-:Y:S02]  /*82f0*/  PRMT R37, R175, 0x5410, R37 ;  /* 0x00005410af257816 */ /* 0x000fe40000000025 */
[----:B------:R-:W-:Y:S01]  /*8300*/  SHF.R.U32.HI R47, RZ, 0x10, R47 ;  /* 0x00000010ff2f7819 */ /* 0x000fe2000001162f */
[C---:B------:R-:W-:Y:S01]  /*8310*/  IMAD.U32 R88, R38.reuse, 0x10000, RZ ;  /* 0x0001000026587824 */ /* 0x040fe200078e00ff */
[----:B------:R-:W-:Y:S01]  /*8320*/  LOP3.LUT R38, R38, 0xffff0000, RZ, 0xc0, !PT ;  /* 0xffff000026267812 */ /* 0x000fe200078ec0ff */
[----:B------:R-:W-:Y:S01]  /*8330*/  IMAD.U32 R85, R37, 0x10000, RZ ;  /* 0x0001000025557824 */ /* 0x000fe200078e00ff */
[----:B------:R-:W-:Y:S01]  /*8340*/  LOP3.LUT R49, R49, 0xffff0000, RZ, 0xc0, !PT ;  /* 0xffff000031317812 */ /* 0x000fe200078ec0ff */
[----:B------:R-:W-:Y:S01]  /*8350*/  FMUL.FTZ R86, R89, R88 ;  /* 0x0000005859567220 */ /* 0x000fe20000410000 */
[----:B------:R-:W-:-:S02]  /*8360*/  SHF.R.U32.HI R39, RZ, 0x10, R39 ;  /* 0x00000010ff277819 */ /* 0x000fc40000011627 */
[----:B------:R-:W-:Y:S01]  /*8370*/  PRMT R47, R172, 0x5410, R47 ;  /* 0x00005410ac2f7816 */ /* 0x000fe2000000002f */
[-C--:B------:R-:W-:Y:S01]  /*8380*/  FFMA.FTZ R86, R87, R85.reuse, -R86 ;  /* 0x0000005557567223 */ /* 0x080fe20000010856 */
[----:B------:R-:W-:Y:S01]  /*8390*/  FMUL.FTZ R85, R89, R85 ;  /* 0x0000005559557220 */ /* 0x000fe20000410000 */
[----:B------:R-:W-:Y:S01]  /*83a0*/  LOP3.LUT R41, R41, 0xffff0000, RZ, 0xc0, !PT ;  /* 0xffff000029297812 */ /* 0x000fe200078ec0ff */
[----:B------:R-:W-:Y:S01]  /*83b0*/  IMAD.U32 R89, R51, 0x10000, RZ ;  /* 0x0001000033597824 */ /* 0x000fe200078e00ff */
[----:B------:R-:W-:Y:S01]  /*83c0*/  PRMT R39, R174, 0x5410, R39 ;  /* 0x00005410ae277816 */ /* 0x000fe20000000027 */
[----:B------:R-:W-:Y:S01]  /*83d0*/  FFMA.FTZ R85, R87, R88, R85 ;  /* 0x0000005857557223 */ /* 0x000fe20000010055 */
[----:B------:R-:W-:Y:S01]  /*83e0*/  LOP3.LUT R87, R37, 0xffff0000, RZ, 0xc0, !PT ;  /* 0xffff000025577812 */ /* 0x000fe200078ec0ff */
[----:B------:R-:W-:Y:S01]  /*83f0*/  FMUL.FTZ R37, R49, R38 ;  /* 0x0000002631257220 */ /* 0x000fe20000410000 */
[C---:B------:R-:W-:Y:S01]  /*8400*/  IMAD.U32 R88, R47.reuse, 0x10000, RZ ;  /* 0x000100002f587824 */ /* 0x040fe200078e00ff */
[----:B------:R-:W-:-:S02]  /*8410*/  LOP3.LUT R47, R47, 0xffff0000, RZ, 0xc0, !PT ;  /* 0xffff00002f2f7812 */ /* 0x000fc400078ec0ff */
[-C--:B------:R-:W-:Y:S01]  /*8420*/  FMUL.FTZ R49, R49, R87.reuse ;  /* 0x0000005731317220 */ /* 0x080fe20000410000 */
[----:B------:R-:W-:Y:S01]  /*8430*/  FFMA.FTZ R37, R41, R87, -R37 ;  /* 0x0000005729257223 */ /* 0x000fe20000010825 */
[----:B------:R-:W-:Y:S01]  /*8440*/  IMAD.U32 R87, R43, 0x10000, RZ ;  /* 0x000100002b577824 */ /* 0x000fe200078e00ff */
[----:B------:R-:W-:Y:S01]  /*8450*/  LOP3.LUT R51, R51, 0xffff0000, RZ, 0xc0, !PT ;  /* 0xffff000033337812 */ /* 0x000fe200078ec0ff */
[----:B------:R-:W-:Y:S01]  /*8460*/  FFMA.FTZ R38, R41, R38, R49 ;  /* 0x0000002629267223 */ /* 0x000fe20000010031 */
[----:B------:R-:W-:Y:S02]  /*8470*/  IMAD.U32 R49, R39, 0x10000, RZ ;  /* 0x0001000027317824 */ /* 0x000fe400078e00ff */
[----:B------:R-:W-:Y:S01]  /*8480*/  FMUL.FTZ R41, R89, R88 ;  /* 0x0000005859297220 */ /* 0x000fe20000410000 */
[----:B------:R-:W-:Y:S02]  /*8490*/  PRMT R44, R173, 0x5432, R44 ;  /* 0x00005432ad2c7816 */ /* 0x000fe4000000002c */
[----:B------:R-:W-:Y:S01]  /*84a0*/  PRMT R36, R175, 0x5432, R36 ;  /* 0x00005432af247816 */ /* 0x000fe20000000024 */
[-C--:B------:R-:W-:Y:S01]  /*84b0*/  FFMA.FTZ R41, R87, R49.reuse, -R41 ;  /* 0x0000003157297223 */ /* 0x080fe20000010829 */
[----:B------:R-:W-:Y:S01]  /*84c0*/  FMUL.FTZ R49, R89, R49 ;  /* 0x0000003159317220 */ /* 0x000fe20000410000 */
[----:B------:R-:W-:-:S02]  /*84d0*/  F2FP.BF16.F32.PACK_AB R38, R38, R85 ;  /* 0x000000552626723e */ /* 0x000fc400000010ff */
[----:B------:R-:W-:Y:S01]  /*84e0*/  PRMT R45, R172, 0x5432, R45 ;  /* 0x00005432ac2d7816 */ /* 0x000fe2000000002d */
[----:B------:R-:W-:Y:S01]  /*84f0*/  FFMA.FTZ R49, R87, R88, R49 ;  /* 0x0000005857317223 */ /* 0x000fe20000010031 */
[----:B------:R-:W-:Y:S02]  /*8500*/  LOP3.LUT R87, R39, 0xffff0000, RZ, 0xc0, !PT ;  /* 0xffff000027577812 */ /* 0x000fe400078ec0ff */
[----:B------:R-:W-:Y:S01]  /*8510*/  LOP3.LUT R39, R43, 0xffff0000, RZ, 0xc0, !PT ;  /* 0xffff00002b277812 */ /* 0x000fe200078ec0ff */
[----:B------:R-:W-:Y:S01]  /*8520*/  FMUL.FTZ R43, R51, R47 ;  /* 0x0000002f332b7220 */ /* 0x000fe20000410000 */
[----:B------:R-:W-:Y:S01]  /*8530*/  F2FP.BF16.F32.PACK_AB R37, R37, R86 ;  /* 0x000000562525723e */ /* 0x000fe200000010ff */
[-C--:B------:R-:W-:Y:S02]  /*8540*/  FMUL.FTZ R51, R51, R87.reuse ;  /* 0x0000005733337220 */ /* 0x080fe40000410000 */
[C---:B------:R-:W-:Y:S02]  /*8550*/  FFMA.FTZ R43, R39.reuse, R87, -R43 ;  /* 0x00000057272b7223 */ /* 0x040fe4000001082b */
[----:B------:R-:W-:Y:S01]  /*8560*/  FFMA.FTZ R51, R39, R47, R51 ;  /* 0x0000002f27337223 */ /* 0x000fe20000010033 */
[----:B------:R-:W-:-:S02]  /*8570*/  IMAD.U32 R47, R48, 0x10000, RZ ;  /* 0x00010000302f7824 */ /* 0x000fc400078e00ff */
[----:B------:R-:W-:Y:S01]  /*8580*/  F2FP.BF16.F32.PACK_AB R43, R43, R41 ;  /* 0x000000292b2b723e */ /* 0x000fe200000010ff */
[----:B------:R-:W-:Y:S01]  /*8590*/  IMAD.U32 R41, R44, 0x10000, RZ ;  /* 0x000100002c297824 */ /* 0x000fe200078e00ff */
[----:B------:R-:W-:Y:S01]  /*85a0*/  F2FP.BF16.F32.PACK_AB R51, R51, R49 ;  /* 0x000000313333723e */ /* 0x000fe200000010ff */
[----:B------:R-:W-:Y:S01]  /*85b0*/  IMAD.U32 R49, R36, 0x10000, RZ ;  /* 0x0001000024317824 */ /* 0x000fe200078e00ff */
[----:B------:R-:W-:Y:S01]  /*85c0*/  LOP3.LUT R44, R44, 0xffff0000, RZ, 0xc0, !PT ;  /* 0xffff00002c2c7812 */ /* 0x000fe200078ec0ff */
[C---:B------:R-:W-:Y:S01]  /*85d0*/  FMUL.FTZ R85, R47.reuse, R41 ;  /* 0x000000292f557220 */ /* 0x040fe20000410000 */
[----:B------:R-:W-:Y:S02]  /*85e0*/  IMAD.U32 R39, R40, 0x10000, RZ ;  /* 0x0001000028277824 */ /* 0x000fe400078e00ff */
[-C--:B------:R-:W-:Y:S01]  /*85f0*/  FMUL.FTZ R47, R47, R49.reuse ;  /* 0x000000312f2f7220 */ /* 0x080fe20000410000 */
[----:B------:R-:W-:Y:S01]  /*8600*/  LOP3.LUT R36, R36, 0xffff0000, RZ, 0xc0, !PT ;  /* 0xffff000024247812 */ /* 0x000fe200078ec0ff */
[----:B------:R-:W-:-:S02]  /*8610*/  FFMA.FTZ R85, R39, R49, -R85 ;  /* 0x0000003127557223 */ /* 0x000fc40000010855 */
[----:B------:R-:W-:Y:S01]  /*8620*/  FFMA.FTZ R47, R39, R41, R47 ;  /* 0x00000029272f7223 */ /* 0x000fe2000001002f */
[----:B------:R-:W-:Y:S01]  /*8630*/  LOP3.LUT R39, R48, 0xffff0000, RZ, 0xc0, !PT ;  /* 0xffff000030277812 */ /* 0x000fe200078ec0ff */
[----:B------:R-:W-:Y:S01]  /*8640*/  IMAD.U32 R49, R50, 0x10000, RZ ;  /* 0x0001000032317824 */ /* 0x000fe200078e00ff */
        /* <DEDUP_REMOVED lines=11> */
[-C--:B------:R-:W-:Y:S01]  /*8700*/  FMUL.FTZ R49, R49, R44.reuse ;  /* 0x0000002c31317220 */ /* 0x080fe20000410000 */
[----:B------:R-:W-:Y:S01]  /*8710*/  F2FP.BF16.F32.PACK_AB R36, R36, R85 ;  /* 0x000000552424723e */ /* 0x000fe200000010ff */
[----:B------:R-:W-:-:S02]  /*8720*/  FFMA.FTZ R48, R40, R44, -R48 ;  /* 0x0000002c28307223 */ /* 0x000fc40000010830 */
[----:B------:R-:W-:Y:S01]  /*8730*/  FFMA.FTZ R49, R40, R41, R49 ;  /* 0x0000002928317223 */ /* 0x000fe20000010031 */
[----:B------:R-:W-:Y:S02]  /*8740*/  LOP3.LUT R40, R50, 0xffff0000, RZ, 0xc0, !PT ;  /* 0xffff000032287812 */ /* 0x000fe400078ec0ff */
[----:B------:R-:W-:Y:S02]  /*8750*/  LOP3.LUT R41, R42, 0xffff0000, RZ, 0xc0, !PT ;  /* 0xffff00002a297812 */ /* 0x000fe400078ec0ff */
[----:B------:R-:W-:Y:S01]  /*8760*/  F2FP.BF16.F32.PACK_AB R39, R39, R47 ;  /* 0x0000002f2727723e */ /* 0x000fe200000010ff */
[C---:B------:R-:W-:Y:S01]  /*8770*/  FMUL.FTZ R42, R40.reuse, R45 ;  /* 0x0000002d282a7220 */ /* 0x040fe20000410000 */
[----:B------:R-:W-:-:S03]  /*8780*/  FMUL.FTZ R40, R40, R46 ;  /* 0x0000002e28287220 */ /* 0x000fc60000410000 */
[C---:B------:R-:W-:Y:S01]  /*8790*/  FFMA.FTZ R42, R41.reuse, R46, -R42 ;  /* 0x0000002e292a7223 */ /* 0x040fe2000001082a */
[----:B------:R-:W-:Y:S01]  /*87a0*/  FFMA.FTZ R40, R41, R45, R40 ;  /* 0x0000002d29287223 */ /* 0x000fe20000010028 */
[----:B------:R-:W-:-:S03]  /*87b0*/  IMAD.MOV.U32 R41, RZ, RZ, R37 ;  /* 0x000000ffff297224 */ /* 0x000fc600078e0025 */
[----:B------:R-:W-:Y:S01]  /*87c0*/  F2FP.BF16.F32.PACK_AB R42, R42, R48 ;  /* 0x000000302a2a723e */ /* 0x000fe200000010ff */
[----:B------:R-:W-:Y:S01]  /*87d0*/  IMAD.MOV.U32 R48, RZ, RZ, R39 ;  /* 0x000000ffff307224 */ /* 0x000fe200078e0027 */
[----:B------:R-:W-:Y:S01]  /*87e0*/  F2FP.BF16.F32.PACK_AB R50, R40, R49 ;  /* 0x000000312832723e */ /* 0x000fe200000010ff */
[----:B------:R-:W-:Y:S02]  /*87f0*/  IMAD.MOV.U32 R40, RZ, RZ, R36 ;  /* 0x000000ffff287224 */ /* 0x000fe400078e0024 */
[----:B------:R-:W-:-:S07]  /*8800*/  IMAD.MOV.U32 R49, RZ, RZ, R38 ;  /* 0x000000ffff317224 */ /* 0x000fce00078e0026 */
.L_x_530:
[----:B------:R-:W-:Y:S05]  /*8810*/  BSYNC B2 ;  /* 0x0000000000027941 */ /* 0x000fea0003800000 */
.L_x_529:
        /* <DEDUP_REMOVED lines=13> */
.L_x_524:
[----:B------:R-:W-:Y:S05]  /*88f0*/  BSYNC B1 ;  /* 0x0000000000017941 */ /* 0x000fea0003800000 */
.L_x_523:
[----:B----4-:R-:W4:Y:S01]  /*8900*/  LDL R36, [R1+0x10] ;  /* 0x0000100001247983 */ /* 0x010f220000100800 */
[----:B------:R-:W-:Y:S01]  /*8910*/  BSSY B1, `(.L_x_531) ;  /* 0x000010e000017945 */ /* 0x000fe20003800000 */
[----:B----4-:R-:W-:-:S13]  /*8920*/  LOP3.LUT P4, RZ, R36, 0x1, RZ, 0xc0, !PT ;  /* 0x0000000124ff7812 */ /* 0x010fda000788c0ff */
[----:B------:R-:W-:Y:S05]  /*8930*/  @P4 BRA `(.L_x_532) ;  /* 0x00000010002c4947 */ /* 0x000fea0003800000 */
[----:B------:R-:W-:Y:S01]  /*8940*/  ISETP.NE.AND P4, PT, R27, RZ, PT ;  /* 0x000000ff1b00720c */ /* 0x000fe20003f85270 */
[----:B------:R-:W-:Y:S01]  /*8950*/  VIADD R36, R213, 0x20 ;  /* 0x00000020d5247836 */ /* 0x000fe20000000000 */
[----:B------:R-:W-:Y:S01]  /*8960*/  BSSY B2, `(.L_x_533) ;  /* 0x0000086000027945 */ /* 0x000fe20003800000 */
[-C--:B---3--:R-:W-:Y:S02]  /*8970*/  IMAD R50, R142, R124.reuse, RZ ;  /* 0x0000007c8e327224 */ /* 0x088fe400078e02ff */
[----:B------:R-:W-:-:S04]  /*8980*/  IMAD.WIDE.U32 R44, R36, R124, R122 ;  /* 0x0000007c242c7225 */ /* 0x000fc800078e007a */
[----:B------:R-:W-:-:S04]  /*8990*/  IMAD R50, R36, R125, R50 ;  /* 0x0000007d24327224 */ /* 0x000fc800078e0232 */
[----:B------:R-:W-:Y:S01]  /*89a0*/  IMAD.IADD R50, R45, 0x1, R50 ;  /* 0x000000012d327824 */ /* 0x000fe200078e0232 */
[----:B------:R-:W-:Y:S06]  /*89b0*/  @!P4 BRA `(.L_x_534) ;  /* 0x000000080000c947 */ /* 0x000fec0003800000 */
[----:B------:R-:W-:Y:S01]  /*89c0*/  SEL R36, R118, R145, !P0 ;  /* 0x0000009176247207 */ /* 0x000fe20004000000 */
[----:B------:R-:W-:Y:S01]  /*89d0*/  BSSY B3, `(.L_x_535) ;  /* 0x0000071000037945 */ /* 0x000fe20003800000 */
[----:B------:R-:W-:Y:S02]  /*89e0*/  SHF.R.U32.HI R38, RZ, 0x3, R223 ;  /* 0x00000003ff267819 */ /* 0x000fe400000116df */
[----:B------:R-:W-:Y:S02]  /*89f0*/  SHF.R.S32.HI R37, RZ, 0x1f, R36 ;  /* 0x0000001fff257819 */ /* 0x000fe40000011424 */
[----:B------:R-:W-:Y:S02]  /*8a00*/  ISETP.GE.AND P4, PT, R16, R115, PT ;  /* 0x000000731000720c */ /* 0x000fe40003f86270 */
[----:B------:R-:W-:-:S04]  /*8a10*/  LEA.HI R37, R37, R36, RZ, 0x4 ;  /* 0x0000002425257211 */ /* 0x000fc800078f20ff */
[----:B------:R-:W-:-:S04]  /*8a20*/  LEA.HI.SX32 R46, R37, R15, 0x1c ;  /* 0x0000000f252e7211 */ /* 0x000fc800078fe2ff */
[----:B------:R-:W-:-:S04]  /*8a30*/  SHF.R.S32.HI R37, RZ, 0x1f, R46 ;  /* 0x0000001fff257819 */ /* 0x000fc8000001142e */
[----:B------:R-:W-:Y:S01]  /*8a40*/  LEA.HI R37, R37, R46, RZ, 0x3 ;  /* 0x0000002e25257211 */ /* 0x000fe200078f18ff */
[----:B------:R-:W-:-:S03]  /*8a50*/  IMAD.SHL.U32 R46, R46, 0x8, RZ ;  /* 0x000000082e2e7824 */ /* 0x000fc600078e00ff */
[----:B------:R-:W-:Y:S02]  /*8a60*/  SHF.R.S32.HI R37, RZ, 0x3, R37 ;  /* 0x00000003ff257819 */ /* 0x000fe40000011425 */
[----:B------:R-:W-:-:S03]  /*8a70*/  LOP3.LUT R36, R223, 0x38, R46, 0xf8, !PT ;  /* 0x00000038df247812 */ /* 0x000fc600078ef82e */
[----:B------:R-:W-:Y:S01]  /*8a80*/  IMAD R37, R37, 0x1400, R227 ;  /* 0x0000140025257824 */ /* 0x000fe200078e02e3 */
[----:B------:R-:W-:-:S05]  /*8a90*/  LOP3.LUT R36, R36, R38, RZ, 0x3c, !PT ;  /* 0x0000002624247212 */ /* 0x000fca00078e3cff */
[----:B------:R-:W-:-:S04]  /*8aa0*/  IMAD.IADD R36, R37, 0x1, R36 ;  /* 0x0000000125247824 */ /* 0x000fc800078e0224 */
[C---:B-1----:R-:W-:Y:S02]  /*8ab0*/  IMAD R40, R19.reuse, 0x5000, R36 ;  /* 0x0000500013287824 */ /* 0x042fe400078e0224 */
[----:B------:R-:W-:Y:S02]  /*8ac0*/  IMAD R36, R19, 0x5000, R136 ;  /* 0x0000500013247824 */ /* 0x000fe400078e0288 */
[--C-:B------:R-:W-:Y:S02]  /*8ad0*/  IMAD R40, R40, 0x2, R18.reuse ;  /* 0x0000000228287824 */ /* 0x100fe400078e0212 */
[----:B------:R-:W-:-:S04]  /*8ae0*/  IMAD R36, R36, 0x2, R18 ;  /* 0x0000000224247824 */ /* 0x000fc800078e0212 */
[----:B------:R-:W1:Y:S04]  /*8af0*/  LDS.128 R40, [R40+0x24400] ;  /* 0x0244000028287984 */ /* 0x000e680000000c00 */
[----:B------:R-:W3:Y:S01]  /*8b00*/  LDS.128 R36, [R36+0x24400] ;  /* 0x0244000024247984 */ /* 0x000ee20000000c00 */
[----:B------:R-:W-:Y:S05]  /*8b10*/  @P4 BRA `(.L_x_536) ;  /* 0x0000000400704947 */ /* 0x000fea0003800000 */
[--C-:B------:R-:W-:Y:S01]  /*8b20*/  SHF.R.U64 R49, R64, 0x10, R65.reuse ;  /* 0x0000001040317819 */ /* 0x100fe20000001241 */
[----:B01----:R-:W-:Y:S01]  /*8b30*/  IMAD.U32 R84, R41, 0x10000, RZ ;  /* 0x0001000029547824 */ /* 0x003fe200078e00ff */
[----:B------:R-:W-:Y:S01]  /*8b40*/  SHF.R.U32.HI R64, RZ, 0x10, R65 ;  /* 0x00000010ff407819 */ /* 0x000fe20000011641 */
[----:B---3--:R-:W-:Y:S01]  /*8b50*/  IMAD.U32 R65, R37, 0x10000, RZ ;  /* 0x0001000025417824 */ /* 0x008fe200078e00ff */
[--C-:B------:R-:W-:Y:S02]  /*8b60*/  SHF.R.U64 R47, R56, 0x10, R57.reuse ;  /* 0x00000010382f7819 */ /* 0x100fe40000001239 */
[----:B------:R-:W-:Y:S02]  /*8b70*/  SHF.R.U32.HI R56, RZ, 0x10, R57 ;  /* 0x00000010ff387819 */ /* 0x000fe40000011639 */
[----:B------:R-:W-:Y:S02]  /*8b80*/  PRMT R64, R170, 0x5432, R64 ;  /* 0x00005432aa407816 */ /* 0x000fe40000000040 */
[----:B------:R-:W-:-:S02]  /*8b90*/  SHF.R.U64 R51, R66, 0x10, R67 ;  /* 0x0000001042337819 */ /* 0x000fc40000001243 */
[----:B------:R-:W-:Y:S02]  /*8ba0*/  PRMT R56, R168, 0x5432, R56 ;  /* 0x00005432a8387816 */ /* 0x000fe40000000038 */
[----:B------:R-:W-:Y:S01]  /*8bb0*/  SHF.R.U32.HI R66, RZ, 0x10, R67 ;  /* 0x00000010ff427819 */ /* 0x000fe20000011643 */
[----:B------:R-:W-:Y:S01]  /*8bc0*/  IMAD.U32 R67, R64, 0x10000, RZ ;  /* 0x0001000040437824 */ /* 0x000fe200078e00ff */
[--C-:B------:R-:W-:Y:S01]  /*8bd0*/  SHF.R.U64 R48, R58, 0x10, R59.reuse ;  /* 0x000000103a307819 */ /* 0x100fe2000000123b */
[----:B------:R-:W-:Y:S01]  /*8be0*/  IMAD.U32 R57, R56, 0x10000, RZ ;  /* 0x0001000038397824 */ /* 0x000fe200078e00ff */
[----:B------:R-:W-:Y:S01]  /*8bf0*/  SHF.R.U32.HI R58, RZ, 0x10, R59 ;  /* 0x00000010ff3a7819 */ /* 0x000fe2000001163b */
[----:B------:R-:W-:Y:S01]  /*8c00*/  FMUL.FTZ R59, R84, R67 ;  /* 0x00000043543b7220 */ /* 0x000fe20000410000 */
[----:B------:R-:W-:Y:S02]  /*8c10*/  LOP3.LUT R64, R64, 0xffff0000, RZ, 0xc0, !PT ;  /* 0xffff000040407812 */ /* 0x000fe400078ec0ff */
[----:B------:R-:W-:Y:S01]  /*8c20*/  LOP3.LUT R41, R41, 0xffff0000, RZ, 0xc0, !PT ;  /* 0xffff000029297812 */ /* 0x000fe200078ec0ff */
[-C--:B------:R-:W-:Y:S01]  /*8c30*/  FFMA.FTZ R59, R65, R57.reuse, -R59 ;  /* 0x00000039413b7223 */ /* 0x080fe2000001083b */
[----:B------:R-:W-:Y:S01]  /*8c40*/  FMUL.FTZ R57, R84, R57 ;  /* 0x0000003954397220 */ /* 0x000fe20000410000 */
[----:B------:R-:W-:-:S02]  /*8c50*/  LOP3.LUT R56, R56, 0xffff0000, RZ, 0xc0, !PT ;  /* 0xffff000038387812 */ /* 0x000fc400078ec0ff */
[----:B------:R-:W-:Y:S01]  /*8c60*/  PRMT R66, R169, 0x5432, R66 ;  /* 0x00005432a9427816 */ /* 0x000fe20000000042 */
[----:B------:R-:W-:Y:S01]  /*8c70*/  FFMA.FTZ R57, R65, R67, R57 ;  /* 0x0000004341397223 */ /* 0x000fe20000010039 */
[----:B------:R-:W-:Y:S01]  /*8c80*/  LOP3.LUT R65, R37, 0xffff0000, RZ, 0xc0, !PT ;  /* 0xffff000025417812 */ /* 0x000fe200078ec0ff */
[C---:B------:R-:W-:Y:S01]  /*8c90*/  FMUL.FTZ R37, R41.reuse, R64 ;  /* 0x0000004029257220 */ /* 0x040fe20000410000 */
[-C--:B------:R-:W-:Y:S01]  /*8ca0*/  FMUL.FTZ R41, R41, R56.reuse ;  /* 0x0000003829297220 */ /* 0x080fe20000410000 */
[----:B------:R-:W-:Y:S01]  /*8cb0*/  PRMT R58, R167, 0x5432, R58 ;  /* 0x00005432a73a7816 */ /* 0x000fe2000000003a */
[----:B------:R-:W-:Y:S02]  /*8cc0*/  IMAD.U32 R67, R43, 0x10000, RZ ;  /* 0x000100002b437824 */ /* 0x000fe400078e00ff */
[C---:B------:R-:W-:Y:S01]  /*8cd0*/  FFMA.FTZ R37, R65.reuse, R56, -R37 ;  /* 0x0000003841257223 */ /* 0x040fe20000010825 */
[----:B------:R-:W-:Y:S01]  /*8ce0*/  FFMA.FTZ R41, R65, R64, R41 ;  /* 0x0000004041297223 */ /* 0x000fe20000010029 */
[C---:B------:R-:W-:Y:S01]  /*8cf0*/  IMAD.U32 R65, R66.reuse, 0x10000, RZ ;  /* 0x0001000042417824 */ /* 0x040fe200078e00ff */
[----:B------:R-:W-:Y:S01]  /*8d00*/  LOP3.LUT R66, R66, 0xffff0000, RZ, 0xc0, !PT ;  /* 0xffff000042427812 */ /* 0x000fe200078ec0ff */
[----:B------:R-:W-:Y:S01]  /*8d10*/  IMAD.U32 R64, R39, 0x10000, RZ ;  /* 0x0001000027407824 */ /* 0x000fe200078e00ff */
[----:B------:R-:W-:Y:S01]  /*8d20*/  LOP3.LUT R43, R43, 0xffff0000, RZ, 0xc0, !PT ;  /* 0xffff00002b2b7812 */ /* 0x000fe200078ec0ff */
[----:B------:R-:W-:-:S02]  /*8d30*/  IMAD.U32 R56, R58, 0x10000, RZ ;  /* 0x000100003a387824 */ /* 0x000fc400078e00ff */
[-C--:B------:R-:W-:Y:S01]  /*8d40*/  FMUL.FTZ R84, R67, R65.reuse ;  /* 0x0000004143547220 */ /* 0x080fe20000410000 */
[----:B------:R-:W-:Y:S02]  /*8d50*/  LOP3.LUT R58, R58, 0xffff0000, RZ, 0xc0, !PT ;  /* 0xffff00003a3a7812 */ /* 0x000fe400078ec0ff */
[----:B------:R-:W-:Y:S01]  /*8d60*/  LOP3.LUT R39, R39, 0xffff0000, RZ, 0xc0, !PT ;  /* 0xffff000027277812 */ /* 0x000fe200078ec0ff */
[-C--:B------:R-:W-:Y:S01]  /*8d70*/  FFMA.FTZ R84, R64, R56.reuse, -R84 ;  /* 0x0000003840547223 */ /* 0x080fe20000010854 */
[----:B------:R-:W-:Y:S01]  /*8d80*/  FMUL.FTZ R56, R67, R56 ;  /* 0x0000003843387220 */ /* 0x000fe20000410000 */
[----:B------:R-:W-:Y:S02]  /*8d90*/  PRMT R49, R170, 0x5410, R49 ;  /* 0x00005410aa317816 */ /* 0x000fe40000000031 */
[----:B------:R-:W-:Y:S01]  /*8da0*/  PRMT R47, R168, 0x5410, R47 ;  /* 0x00005410a82f7816 */ /* 0x000fe2000000002f */
[----:B------:R-:W-:Y:S01]  /*8db0*/  FFMA.FTZ R64, R64, R65, R56 ;  /* 0x0000004140407223 */ /* 0x000fe20000010038 */
[C---:B------:R-:W-:Y:S01]  /*8dc0*/  FMUL.FTZ R56, R43.reuse, R66 ;  /* 0x000000422b387220 */ /* 0x040fe20000410000 */
[----:B------:R-:W-:Y:S01]  /*8dd0*/  FMUL.FTZ R43, R43, R58 ;  /* 0x0000003a2b2b7220 */ /* 0x000fe20000410000 */
[----:B------:R-:W-:Y:S01]  /*8de0*/  F2FP.BF16.F32.PACK_AB R41, R41, R57 ;  /* 0x000000392929723e */ /* 0x000fe200000010ff */
[----:B------:R-:W-:-:S02]  /*8df0*/  IMAD.U32 R57, R49, 0x10000, RZ ;  /* 0x0001000031397824 */ /* 0x000fc400078e00ff */
[C---:B------:R-:W-:Y:S01]  /*8e00*/  FFMA.FTZ R56, R39.reuse, R58, -R56 ;  /* 0x0000003a27387223 */ /* 0x040fe20000010838 */
[----:B------:R-:W-:Y:S01]  /*8e10*/  FFMA.FTZ R43, R39, R66, R43 ;  /* 0x00000042272b7223 */ /* 0x000fe2000001002b */
[----:B------:R-:W-:Y:S01]  /*8e20*/  F2FP.BF16.F32.PACK_AB R37, R37, R59 ;  /* 0x0000003b2525723e */ /* 0x000fe200000010ff */
[----:B------:R-:W-:Y:S01]  /*8e30*/  IMAD.U32 R58, R40, 0x10000, RZ ;  /* 0x00010000283a7824 */ /* 0x000fe200078e00ff */
[----:B------:R-:W-:Y:S01]  /*8e40*/  LOP3.LUT R49, R49, 0xffff0000, RZ, 0xc0, !PT ;  /* 0xffff000031317812 */ /* 0x000fe200078ec0ff */
[----:B------:R-:W-:Y:S01]  /*8e50*/  IMAD.U32 R59, R47, 0x10000, RZ ;  /* 0x000100002f3b7824 */ /* 0x000fe200078e00ff */
[----:B------:R-:W-:Y:S01]  /*8e60*/  F2FP.BF16.F32.PACK_AB R43, R43, R64 ;  /* 0x000000402b2b723e */ /* 0x000fe200000010ff */
[----:B------:R-:W-:Y:S01]  /*8e70*/  FMUL.FTZ R64, R58, R57 ;  /* 0x000000393a407220 */ /* 0x000fe20000410000 */
[----:B------:R-:W-:Y:S02]  /*8e80*/  IMAD.U32 R39, R36, 0x10000, RZ ;  /* 0x0001000024277824 */ /* 0x000fe400078e00ff */
[-C--:B------:R-:W-:Y:S01]  /*8e90*/  FMUL.FTZ R58, R58, R59.reuse ;  /* 0x0000003b3a3a7220 */ /* 0x080fe20000410000 */
[----:B------:R-:W-:Y:S01]  /*8ea0*/  LOP3.LUT R47, R47, 0xffff0000, RZ, 0xc0, !PT ;  /* 0xffff00002f2f7812 */ /* 0x000fe200078ec0ff */
[----:B------:R-:W-:-:S02]  /*8eb0*/  FFMA.FTZ R64, R39, R59, -R64 ;  /* 0x0000003b27407223 */ /* 0x000fc40000010840 */
[----:B------:R-:W-:Y:S01]  /*8ec0*/  FFMA.FTZ R58, R39, R57, R58 ;  /* 0x00000039273a7223 */ /* 0x000fe2000001003a */
[----:B------:R-:W-:Y:S01]  /*8ed0*/  LOP3.LUT R39, R40, 0xffff0000, RZ, 0xc0, !PT ;  /* 0xffff000028277812 */ /* 0x000fe200078ec0ff */
[----:B------:R-:W-:Y:S01]  /*8ee0*/  IMAD.U32 R59, R42, 0x10000, RZ ;  /* 0x000100002a3b7824 */ /* 0x000fe200078e00ff */
[----:B------:R-:W-:Y:S02]  /*8ef0*/  LOP3.LUT R40, R36, 0xffff0000, RZ, 0xc0, !PT ;  /* 0xffff000024287812 */ /* 0x000fe400078ec0ff */
[----:B------:R-:W-:Y:S01]  /*8f00*/  PRMT R51, R169, 0x5410, R51 ;  /* 0x00005410a9337816 */ /* 0x000fe20000000033 */
[----:B------:R-:W-:Y:S01]  /*8f10*/  FMUL.FTZ R36, R39, R49 ;  /* 0x0000003127247220 */ /* 0x000fe20000410000 */
[----:B------:R-:W-:Y:S01]  /*8f20*/  PRMT R48, R167, 0x5410, R48 ;  /* 0x00005410a7307816 */ /* 0x000fe20000000030 */
[-C--:B------:R-:W-:Y:S01]  /*8f30*/  FMUL.FTZ R39, R39, R47.reuse ;  /* 0x0000002f27277220 */ /* 0x080fe20000410000 */
[----:B------:R-:W-:Y:S01]  /*8f40*/  F2FP.BF16.F32.PACK_AB R56, R56, R84 ;  /* 0x000000543838723e */ /* 0x000fe200000010ff */
[----:B------:R-:W-:Y:S01]  /*8f50*/  FFMA.FTZ R36, R40, R47, -R36 ;  /* 0x0000002f28247223 */ /* 0x000fe20000010824 */
[----:B------:R-:W-:-:S02]  /*8f60*/  IMAD.U32 R47, R51, 0x10000, RZ ;  /* 0x00010000332f7824 */ /* 0x000fc400078e00ff */
[----:B------:R-:W-:Y:S01]  /*8f70*/  FFMA.FTZ R39, R40, R49, R39 ;  /* 0x0000003128277223 */ /* 0x000fe20000010027 */
[----:B------:R-:W-:Y:S01]  /*8f80*/  IMAD.U32 R49, R48, 0x10000, RZ ;  /* 0x0001000030317824 */ /* 0x000fe200078e00ff */
[----:B------:R-:W-:Y:S01]  /*8f90*/  LOP3.LUT R51, R51, 0xffff0000, RZ, 0xc0, !PT ;  /* 0xffff000033337812 */ /* 0x000fe200078ec0ff */
[C---:B------:R-:W-:Y:S01]  /*8fa0*/  FMUL.FTZ R57, R59.reuse, R47 ;  /* 0x0000002f3b397220 */ /* 0x040fe20000410000 */
[----:B------:R-:W-:Y:S02]  /*8fb0*/  IMAD.U32 R40, R38, 0x10000, RZ ;  /* 0x0001000026287824 */ /* 0x000fe400078e00ff */
[-C--:B------:R-:W-:Y:S01]  /*8fc0*/  FMUL.FTZ R59, R59, R49.reuse ;  /* 0x000000313b3b7220 */ /* 0x080fe20000410000 */
[----:B------:R-:W-:Y:S01]  /*8fd0*/  LOP3.LUT R48, R48, 0xffff0000, RZ, 0xc0, !PT ;  /* 0xffff000030307812 */ /* 0x000fe200078ec0ff */
[C---:B------:R-:W-:Y:S02]  /*8fe0*/  FFMA.FTZ R57, R40.reuse, R49, -R57 ;  /* 0x0000003128397223 */ /* 0x040fe40000010839 */
[----:B------:R-:W-:Y:S01]  /*8ff0*/  FFMA.FTZ R59, R40, R47, R59 ;  /* 0x0000002f283b7223 */ /* 0x000fe2000001003b */
[----:B------:R-:W-:-:S02]  /*9000*/  LOP3.LUT R40, R42, 0xffff0000, RZ, 0xc0, !PT ;  /* 0xffff00002a287812 */ /* 0x000fc400078ec0ff */
[----:B------:R-:W-:Y:S02]  /*9010*/  LOP3.LUT R38, R38, 0xffff0000, RZ, 0xc0, !PT ;  /* 0xffff000026267812 */ /* 0x000fe400078ec0ff */
[----:B------:R-:W-:Y:S01]  /*9020*/  F2FP.BF16.F32.PACK_AB R39, R39, R58 ;  /* 0x0000003a2727723e */ /* 0x000fe200000010ff */
[CC--:B------:R-:W-:Y:S01]  /*9030*/  FMUL.FTZ R42, R40.reuse, R51.reuse ;  /* 0x00000033282a7220 */ /* 0x0c0fe20000410000 */
[----:B------:R-:W-:Y:S01]  /*9040*/  FMUL.FTZ R40, R40, R48 ;  /* 0x0000003028287220 */ /* 0x000fe20000410000 */
[----:B------:R-:W-:Y:S02]  /*9050*/  F2FP.BF16.F32.PACK_AB R36, R36, R64 ;  /* 0x000000402424723e */ /* 0x000fe400000010ff */
[C---:B------:R-:W-:Y:S01]  /*9060*/  FFMA.FTZ R42, R38.reuse, R48, -R42 ;  /* 0x00000030262a7223 */ /* 0x040fe2000001082a */
[----:B------:R-:W-:-:S04]  /*9070*/  FFMA.FTZ R40, R38, R51, R40 ;  /* 0x0000003326287223 */ /* 0x000fc80000010028 */
[----:B------:R-:W-:Y:S02]  /*9080*/  F2FP.BF16.F32.PACK_AB R42, R42, R57 ;  /* 0x000000392a2a723e */ /* 0x000fe400000010ff */
[----:B------:R-:W-:Y:S01]  /*9090*/  F2FP.BF16.F32.PACK_AB R59, R40, R59 ;  /* 0x0000003b283b723e */ /* 0x000fe200000010ff */
[----:B------:R-:W-:Y:S02]  /*90a0*/  IMAD.MOV.U32 R40, RZ, RZ, R39 ;  /* 0x000000ffff287224 */ /* 0x000fe400078e0027 */
[----:B------:R-:W-:Y:S02]  /*90b0*/  IMAD.MOV.U32 R38, RZ, RZ, R42 ;  /* 0x000000ffff267224 */ /* 0x000fe400078e002a */
[----:B------:R-:W-:Y:S02]  /*90c0*/  IMAD.MOV.U32 R39, RZ, RZ, R56 ;  /* 0x000000ffff277224 */ /* 0x000fe400078e0038 */
[----:B------:R-:W-:-:S07]  /*90d0*/  IMAD.MOV.U32 R42, RZ, RZ, R59 ;  /* 0x000000ffff2a7224 */ /* 0x000fce00078e003b */
.L_x_536:
[----:B------:R-:W-:Y:S05]  /*90e0*/  BSYNC B3 ;  /* 0x0000000000037941 */ /* 0x000fea0003800000 */
.L_x_535:
        /* <DEDUP_REMOVED lines=10> */
[----:B---3--:R3:W-:Y:S01]  /*9190*/  STG.E.128 desc[UR4][R46.64], R36 ;  /* 0x000000242e007986 */ /* 0x0087e2000c101d04 */
[----:B------:R-:W-:-:S05]  /*91a0*/  @!P4 LEA.HI.X R49, R51, R117, R49, 0x1, P5 ;  /* 0x000000753331c211 */ /* 0x000fca00028f0c31 */
[----:B-1----:R3:W-:Y:S04]  /*91b0*/  @!P4 STG.E.128 desc[UR4][R48.64], R40 ;  /* 0x000000283000c986 */ /* 0x0027e8000c101d04 */
.L_x_534:
[----:B------:R-:W-:Y:S05]  /*91c0*/  BSYNC B2 ;  /* 0x0000000000027941 */ /* 0x000fea0003800000 */
.L_x_533:
[----:B------:R-:W-:-:S13]  /*91d0*/  ISETP.NE.AND P4, PT, R11, RZ, PT ;  /* 0x000000ff0b00720c */ /* 0x000fda0003f85270 */
[----:B------:R-:W-:Y:S05]  /*91e0*/  @!P4 BRA `(.L_x_532) ;  /* 0x000000080000c947 */ /* 0x000fea0003800000 */
[----:B---3--:R-:W-:Y:S01]  /*91f0*/  SEL R36, R118, R145, !P1 ;  /* 0x0000009176247207 */ /* 0x008fe20004800000 */
        /* <DEDUP_REMOVED lines=22> */
[----:B-1----:R-:W-:Y:S01]  /*9360*/  IMAD.U32 R58, R41, 0x10000, RZ ;  /* 0x00010000293a7824 */ /* 0x002fe200078e00ff */
[----:B------:R-:W-:Y:S01]  /*9370*/  SHF.R.U32.HI R60, RZ, 0x10, R61 ;  /* 0x00000010ff3c7819 */ /* 0x000fe2000001163d */
[----:B---3--:R-:W-:Y:S01]  /*9380*/  IMAD.U32 R56, R37, 0x10000, RZ ;  /* 0x0001000025387824 */ /* 0x008fe200078e00ff */
[--C-:B------:R-:W-:Y:S02]  /*9390*/  SHF.R.U64 R47, R52, 0x10, R53.reuse ;  /* 0x00000010342f7819 */ /* 0x100fe40000001235 */
[----:B------:R-:W-:Y:S02]  /*93a0*/  SHF.R.U32.HI R52, RZ, 0x10, R53 ;  /* 0x00000010ff347819 */ /* 0x000fe40000011635 */
[----:B------:R-:W-:Y:S02]  /*93b0*/  PRMT R60, R166, 0x5432, R60 ;  /* 0x00005432a63c7816 */ /* 0x000fe4000000003c */
[----:B------:R-:W-:-:S02]  /*93c0*/  PRMT R52, R164, 0x5432, R52 ;  /* 0x00005432a4347816 */ /* 0x000fc40000000034 */
[--C-:B------:R-:W-:Y:S01]  /*93d0*/  SHF.R.U64 R48, R54, 0x10, R55.reuse ;  /* 0x0000001036307819 */ /* 0x100fe20000001237 */
[----:B------:R-:W-:Y:S01]  /*93e0*/  IMAD.U32 R57, R60, 0x10000, RZ ;  /* 0x000100003c397824 */ /* 0x000fe200078e00ff */
[----:B------:R-:W-:Y:S01]  /*93f0*/  SHF.R.U32.HI R54, RZ, 0x10, R55 ;  /* 0x00000010ff367819 */ /* 0x000fe20000011637 */
[----:B------:R-:W-:Y:S01]  /*9400*/  IMAD.U32 R53, R52, 0x10000, RZ ;  /* 0x0001000034357824 */ /* 0x000fe200078e00ff */
[--C-:B------:R-:W-:Y:S01]  /*9410*/  SHF.R.U64 R51, R62, 0x10, R63.reuse ;  /* 0x000000103e337819 */ /* 0x100fe2000000123f */
[----:B------:R-:W-:Y:S01]  /*9420*/  FMUL.FTZ R55, R58, R57 ;  /* 0x000000393a377220 */ /* 0x000fe20000410000 */
[----:B------:R-:W-:Y:S02]  /*9430*/  SHF.R.U32.HI R62, RZ, 0x10, R63 ;  /* 0x00000010ff3e7819 */ /* 0x000fe4000001163f */
[----:B------:R-:W-:Y:S01]  /*9440*/  LOP3.LUT R60, R60, 0xffff0000, RZ, 0xc0, !PT ;  /* 0xffff00003c3c7812 */ /* 0x000fe200078ec0ff */
[-C--:B------:R-:W-:Y:S01]  /*9450*/  FFMA.FTZ R55, R56, R53.reuse, -R55 ;  /* 0x0000003538377223 */ /* 0x080fe20000010837 */
[----:B------:R-:W-:Y:S01]  /*9460*/  FMUL.FTZ R53, R58, R53 ;  /* 0x000000353a357220 */ /* 0x000fe20000410000 */
[----:B------:R-:W-:Y:S01]  /*9470*/  LOP3.LUT R41, R41, 0xffff0000, RZ, 0xc0, !PT ;  /* 0xffff000029297812 */ /* 0x000fe200078ec0ff */
[----:B------:R-:W-:Y:S01]  /*9480*/  IMAD.U32 R58, R43, 0x10000, RZ ;  /* 0x000100002b3a7824 */ /* 0x000fe200078e00ff */
[----:B------:R-:W-:Y:S01]  /*9490*/  LOP3.LUT R52, R52, 0xffff0000, RZ, 0xc0, !PT ;  /* 0xffff000034347812 */ /* 0x000fe200078ec0ff */
[----:B------:R-:W-:Y:S01]  /*94a0*/  FFMA.FTZ R53, R56, R57, R53 ;  /* 0x0000003938357223 */ /* 0x000fe20000010035 */
[----:B------:R-:W-:-:S02]  /*94b0*/  PRMT R62, R165, 0x5432, R62 ;  /* 0x00005432a53e7816 */ /* 0x000fc4000000003e */
[----:B------:R-:W-:Y:S01]  /*94c0*/  LOP3.LUT R56, R37, 0xffff0000, RZ, 0xc0, !PT ;  /* 0xffff000025387812 */ /* 0x000fe200078ec0ff */
[----:B------:R-:W-:Y:S01]  /*94d0*/  FMUL.FTZ R37, R41, R60 ;  /* 0x0000003c29257220 */ /* 0x000fe20000410000 */
[----:B------:R-:W-:Y:S01]  /*94e0*/  PRMT R54, R163, 0x5432, R54 ;  /* 0x00005432a3367816 */ /* 0x000fe20000000036 */
[-C--:B------:R-:W-:Y:S01]  /*94f0*/  FMUL.FTZ R41, R41, R52.reuse ;  /* 0x0000003429297220 */ /* 0x080fe20000410000 */
[----:B------:R-:W-:Y:S02]  /*9500*/  IMAD.U32 R57, R62, 0x10000, RZ ;  /* 0x000100003e397824 */ /* 0x000fe400078e00ff */
[----:B------:R-:W-:Y:S01]  /*9510*/  FFMA.FTZ R37, R56, R52, -R37 ;  /* 0x0000003438257223 */ /* 0x000fe20000010825 */
[----:B------:R-:W-:Y:S01]  /*9520*/  LOP3.LUT R62, R62, 0xffff0000, RZ, 0xc0, !PT ;  /* 0xffff00003e3e7812 */ /* 0x000fe200078ec0ff */
[----:B------:R-:W-:Y:S01]  /*9530*/  FFMA.FTZ R41, R56, R60, R41 ;  /* 0x0000003c38297223 */ /* 0x000fe20000010029 */
[----:B------:R-:W-:Y:S02]  /*9540*/  IMAD.U32 R56, R39, 0x10000, RZ ;  /* 0x0001000027387824 */ /* 0x000fe400078e00ff */
[----:B------:R-:W-:Y:S01]  /*9550*/  FMUL.FTZ R59, R58, R57 ;  /* 0x000000393a3b7220 */ /* 0x000fe20000410000 */
[----:B------:R-:W-:Y:S01]  /*9560*/  IMAD.U32 R52, R54, 0x10000, RZ ;  /* 0x0001000036347824 */ /* 0x000fe200078e00ff */
[----:B------:R-:W-:-:S02]  /*9570*/  LOP3.LUT R43, R43, 0xffff0000, RZ, 0xc0, !PT ;  /* 0xffff00002b2b7812 */ /* 0x000fc400078ec0ff */
[----:B------:R-:W-:Y:S01]  /*9580*/  LOP3.LUT R54, R54, 0xffff0000, RZ, 0xc0, !PT ;  /* 0xffff000036367812 */ /* 0x000fe200078ec0ff */
[-C--:B------:R-:W-:Y:S01]  /*9590*/  FFMA.FTZ R59, R56, R52.reuse, -R59 ;  /* 0x00000034383b7223 */ /* 0x080fe2000001083b */
[----:B------:R-:W-:Y:S01]  /*95a0*/  FMUL.FTZ R52, R58, R52 ;  /* 0x000000343a347220 */ /* 0x000fe20000410000 */
[----:B------:R-:W-:Y:S02]  /*95b0*/  LOP3.LUT R39, R39, 0xffff0000, RZ, 0xc0, !PT ;  /* 0xffff000027277812 */ /* 0x000fe400078ec0ff */
[----:B------:R-:W-:Y:S01]  /*95c0*/  PRMT R49, R166, 0x5410, R49 ;  /* 0x00005410a6317816 */ /* 0x000fe20000000031 */
[----:B------:R-:W-:Y:S01]  /*95d0*/  FFMA.FTZ R56, R56, R57, R52 ;  /* 0x0000003938387223 */ /* 0x000fe20000010034 */
[C---:B------:R-:W-:Y:S01]  /*95e0*/  FMUL.FTZ R52, R43.reuse, R62 ;  /* 0x0000003e2b347220 */ /* 0x040fe20000410000 */
[-C--:B------:R-:W-:Y:S01]  /*95f0*/  FMUL.FTZ R43, R43, R54.reuse ;  /* 0x000000362b2b7220 */ /* 0x080fe20000410000 */
[----:B------:R-:W-:Y:S02]  /*9600*/  PRMT R47, R164, 0x5410, R47 ;  /* 0x00005410a42f7816 */ /* 0x000fe4000000002f */
[C---:B------:R-:W-:Y:S01]  /*9610*/  FFMA.FTZ R52, R39.reuse, R54, -R52 ;  /* 0x0000003627347223 */ /* 0x040fe20000010834 */
[----:B------:R-:W-:Y:S01]  /*9620*/  FFMA.FTZ R43, R39, R62, R43 ;  /* 0x0000003e272b7223 */ /* 0x000fe2000001002b */
[----:B------:R-:W-:Y:S01]  /*9630*/  F2FP.BF16.F32.PACK_AB R41, R41, R53 ;  /* 0x000000352929723e */ /* 0x000fe200000010ff */
[----:B------:R-:W-:Y:S01]  /*9640*/  IMAD.U32 R54, R40, 0x10000, RZ ;  /* 0x0001000028367824 */ /* 0x000fe200078e00ff */
[----:B------:R-:W-:Y:S01]  /*9650*/  F2FP.BF16.F32.PACK_AB R37, R37, R55 ;  /* 0x000000372525723e */ /* 0x000fe200000010ff */
[----:B------:R-:W-:Y:S01]  /*9660*/  IMAD.U32 R53, R49, 0x10000, RZ ;  /* 0x0001000031357824 */ /* 0x000fe200078e00ff */
[----:B------:R-:W-:Y:S01]  /*9670*/  F2FP.BF16.F32.PACK_AB R43, R43, R56 ;  /* 0x000000382b2b723e */ /* 0x000fe200000010ff */
[----:B------:R-:W-:Y:S01]  /*9680*/  IMAD.U32 R55, R47, 0x10000, RZ ;  /* 0x000100002f377824 */ /* 0x000fe200078e00ff */
[----:B------:R-:W-:Y:S01]  /*9690*/  LOP3.LUT R49, R49, 0xffff0000, RZ, 0xc0, !PT ;  /* 0xffff000031317812 */ /* 0x000fe200078ec0ff */
[----:B------:R-:W-:Y:S01]  /*96a0*/  FMUL.FTZ R56, R54, R53 ;  /* 0x0000003536387220 */ /* 0x000fe20000410000 */
[----:B------:R-:W-:-:S02]  /*96b0*/  IMAD.U32 R39, R36, 0x10000, RZ ;  /* 0x0001000024277824 */ /* 0x000fc400078e00ff */
[-C--:B------:R-:W-:Y:S01]  /*96c0*/  FMUL.FTZ R54, R54, R55.reuse ;  /* 0x0000003736367220 */ /* 0x080fe20000410000 */
[----:B------:R-:W-:Y:S01]  /*96d0*/  LOP3.LUT R47, R47, 0xffff0000, RZ, 0xc0, !PT ;  /* 0xffff00002f2f7812 */ /* 0x000fe200078ec0ff */
[C---:B------:R-:W-:Y:S02]  /*96e0*/  FFMA.FTZ R56, R39.reuse, R55, -R56 ;  /* 0x0000003727387223 */ /* 0x040fe40000010838 */
[----:B------:R-:W-:Y:S01]  /*96f0*/  FFMA.FTZ R54, R39, R53, R54 ;  /* 0x0000003527367223 */ /* 0x000fe20000010036 */
[----:B------:R-:W-:Y:S01]  /*9700*/  LOP3.LUT R39, R40, 0xffff0000, RZ, 0xc0, !PT ;  /* 0xffff000028277812 */ /* 0x000fe200078ec0ff */
[----:B------:R-:W-:Y:S01]  /*9710*/  IMAD.U32 R55, R42, 0x10000, RZ ;  /* 0x000100002a377824 */ /* 0x000fe200078e00ff */
[----:B------:R-:W-:Y:S02]  /*9720*/  LOP3.LUT R40, R36, 0xffff0000, RZ, 0xc0, !PT ;  /* 0xffff000024287812 */ /* 0x000fe400078ec0ff */
[----:B------:R-:W-:Y:S01]  /*9730*/  PRMT R51, R165, 0x5410, R51 ;  /* 0x00005410a5337816 */ /* 0x000fe20000000033 */
[----:B------:R-:W-:Y:S01]  /*9740*/  FMUL.FTZ R36, R39, R49 ;  /* 0x0000003127247220 */ /* 0x000fe20000410000 */
[----:B------:R-:W-:Y:S01]  /*9750*/  PRMT R48, R163, 0x5410, R48 ;  /* 0x00005410a3307816 */ /* 0x000fe20000000030 */
[----:B------:R-:W-:Y:S01]  /*9760*/  FMUL.FTZ R39, R39, R47 ;  /* 0x0000002f27277220 */ /* 0x000fe20000410000 */
        /* <DEDUP_REMOVED lines=26> */
.L_x_538:
[----:B------:R-:W-:Y:S05]  /*9910*/  BSYNC B2 ;  /* 0x0000000000027941 */ /* 0x000fea0003800000 */
.L_x_537:
        /* <DEDUP_REMOVED lines=13> */
.L_x_532:
[----:B------:R-:W-:Y:S05]  /*99f0*/  BSYNC B1 ;  /* 0x0000000000017941 */ /* 0x000fea0003800000 */
.L_x_531:
[-C--:B---34-:R-:W-:Y:S02]  /*9a00*/  IMAD R36, R140, R124.reuse, RZ ;  /* 0x0000007c8c247224 */ /* 0x098fe400078e02ff */
[----:B------:R-:W-:-:S04]  /*9a10*/  IMAD.WIDE.U32 R122, R237, R124, R122 ;  /* 0x0000007ced7a7225 */ /* 0x000fc800078e007a */
[----:B------:R-:W-:Y:S01]  /*9a20*/  IMAD R36, R237, R125, R36 ;  /* 0x0000007ded247224 */ /* 0x000fe200078e0224 */
[----:B------:R-:W-:Y:S06]  /*9a30*/  @P3 BRA `(.L_x_499) ;  /* 0x0000001400283947 */ /* 0x000fec0003800000 */
[----:B------:R-:W-:Y:S01]  /*9a40*/  ISETP.NE.AND P3, PT, R27, RZ, PT ;  /* 0x000000ff1b00720c */ /* 0x000fe20003f65270 */
[----:B------:R-:W-:Y:S01]  /*9a50*/  BSSY B1, `(.L_x_539) ;  /* 0x0000085000017945 */ /* 0x000fe20003800000 */
[----:B------:R-:W-:-:S11]  /*9a60*/  IMAD.IADD R48, R123, 0x1, R36 ;  /* 0x000000017b307824 */ /* 0x000fd600078e0224 */
[----:B------:R-:W-:Y:S05]  /*9a70*/  @!P3 BRA `(.L_x_540) ;  /* 0x000000080008b947 */ /* 0x000fea0003800000 */
[----:B------:R-:W-:Y:S01]  /*9a80*/  SEL R36, R118, R145, !P0 ;  /* 0x0000009176247207 */ /* 0x000fe20004000000 */
[----:B------:R-:W-:Y:S01]  /*9a90*/  BSSY B2, `(.L_x_541) ;  /* 0x0000079000027945 */ /* 0x000fe20003800000 */
[----:B------:R-:W-:Y:S02]  /*9aa0*/  SHF.R.U32.HI R39, RZ, 0x3, R222 ;  /* 0x00000003ff277819 */ /* 0x000fe400000116de */
[----:B------:R-:W-:-:S04]  /*9ab0*/  SHF.R.S32.HI R37, RZ, 0x1f, R36 ;  /* 0x0000001fff257819 */ /* 0x000fc80000011424 */
[----:B------:R-:W-:-:S04]  /*9ac0*/  LEA.HI R36, R37, R36, RZ, 0x4 ;  /* 0x0000002425247211 */ /* 0x000fc800078f20ff */
[----:B------:R-:W-:-:S04]  /*9ad0*/  LEA.HI.SX32 R36, R36, R15, 0x1c ;  /* 0x0000000f24247211 */ /* 0x000fc800078fe2ff */
[----:B------:R-:W-:Y:S01]  /*9ae0*/  SHF.R.S32.HI R38, RZ, 0x1f, R36 ;  /* 0x0000001fff267819 */ /* 0x000fe20000011424 */
[----:B------:R-:W-:-:S03]  /*9af0*/  IMAD.SHL.U32 R37, R36, 0x8, RZ ;  /* 0x0000000824257824 */ /* 0x000fc600078e00ff */
[----:B------:R-:W-:Y:S02]  /*9b00*/  LEA.HI R36, R38, R36, RZ, 0x3 ;  /* 0x0000002426247211 */ /* 0x000fe400078f18ff */
[----:B------:R-:W-:Y:S02]  /*9b10*/  ISETP.GE.AND P3, PT, R37, R143, PT ;  /* 0x0000008f2500720c */ /* 0x000fe40003f66270 */
[----:B------:R-:W-:-:S05]  /*9b20*/  SHF.R.S32.HI R36, RZ, 0x3, R36 ;  /* 0x00000003ff247819 */ /* 0x000fca0000011424 */
[----:B------:R-:W-:-:S06]  /*9b30*/  IMAD R36, R36, 0x1400, R225 ;  /* 0x0000140024247824 */ /* 0x000fcc00078e02e1 */
[--C-:B------:R-:W-:Y:S02]  /*9b40*/  @!P3 SHF.R.S32.HI R49, RZ, 0x1f, R37.reuse ;  /* 0x0000001fff31b819 */ /* 0x100fe40000011425 */
[--C-:B------:R-:W-:Y:S02]  /*9b50*/  @!P3 IADD3 R47, P4, P5, R96, R122, R37.reuse ;  /* 0x0000007a602fb210 */ /* 0x100fe40007d9e025 */
[----:B------:R-:W-:Y:S02]  /*9b60*/  LOP3.LUT R37, R222, 0x38, R37, 0xf8, !PT ;  /* 0x00000038de257812 */ /* 0x000fe400078ef825 */
[----:B------:R-:W-:Y:S02]  /*9b70*/  @!P3 IADD3.X R49, R93, R48, R49, P4, P5 ;  /* 0x000000305d31b210 */ /* 0x000fe400027ea431 */
[----:B------:R-:W-:Y:S02]  /*9b80*/  LOP3.LUT R37, R37, R39, RZ, 0x3c, !PT ;  /* 0x0000002725257212 */ /* 0x000fe400078e3cff */
[----:B------:R-:W-:-:S03]  /*9b90*/  IADD3 R45, P4, P5, R96, R122, R14 ;  /* 0x0000007a602d7210 */ /* 0x000fc60007d9e00e */
[----:B------:R-:W-:Y:S01]  /*9ba0*/  IMAD.IADD R36, R36, 0x1, R37 ;  /* 0x0000000124247824 */ /* 0x000fe200078e0225 */
[----:B------:R-:W-:Y:S02]  /*9bb0*/  IADD3.X R46, R93, R48, R8, P4, P5 ;  /* 0x000000305d2e7210 */ /* 0x000fe400027ea408 */
[----:B------:R-:W-:Y:S01]  /*9bc0*/  ISETP.GE.AND P4, PT, R16, R115, PT ;  /* 0x000000731000720c */ /* 0x000fe20003f86270 */
[C---:B-1----:R-:W-:Y:S02]  /*9bd0*/  IMAD R40, R19.reuse, 0x5000, R36 ;  /* 0x0000500013287824 */ /* 0x042fe400078e0224 */
[----:B------:R-:W-:Y:S02]  /*9be0*/  IMAD R36, R19, 0x5000, R132 ;  /* 0x0000500013247824 */ /* 0x000fe400078e0284 */
[--C-:B------:R-:W-:Y:S02]  /*9bf0*/  IMAD R40, R40, 0x2, R18.reuse ;  /* 0x0000000228287824 */ /* 0x100fe400078e0212 */
[----:B------:R-:W-:-:S04]  /*9c00*/  IMAD R36, R36, 0x2, R18 ;  /* 0x0000000224247824 */ /* 0x000fc800078e0212 */
[----:B------:R-:W1:Y:S04]  /*9c10*/  LDS.128 R40, [R40+0x24400] ;  /* 0x0244000028287984 */ /* 0x000e680000000c00 */
[----:B------:R-:W3:Y:S01]  /*9c20*/  LDS.128 R36, [R36+0x24400] ;  /* 0x0244000024247984 */ /* 0x000ee20000000c00 */
[----:B------:R-:W-:Y:S05]  /*9c30*/  @P4 BRA `(.L_x_542) ;  /* 0x0000000400784947 */ /* 0x000fea0003800000 */
[----:B------:R-:W-:Y:S01]  /*9c40*/  SHF.R.U32.HI R50, RZ, 0x10, R81 ;  /* 0x00000010ff327819 */ /* 0x000fe20000011651 */
[----:B-1----:R-:W-:Y:S01]  /*9c50*/  IMAD.U32 R55, R41, 0x10000, RZ ;  /* 0x0001000029377824 */ /* 0x002fe200078e00ff */
[----:B------:R-:W-:Y:S01]  /*9c60*/  SHF.R.U32.HI R44, RZ, 0x10, R73 ;  /* 0x00000010ff2c7819 */ /* 0x000fe20000011649 */
[----:B---3--:R-:W-:Y:S01]  /*9c70*/  IMAD.U32 R53, R37, 0x10000, RZ ;  /* 0x0001000025357824 */ /* 0x008fe200078e00ff */
[----:B------:R-:W-:Y:S01]  /*9c80*/  PRMT R50, R162, 0x5432, R50 ;  /* 0x00005432a2327816 */ /* 0x000fe20000000032 */
[----:B------:R-:W-:Y:S01]  /*9c90*/  IMAD.U32 R56, R43, 0x10000, RZ ;  /* 0x000100002b387824 */ /* 0x000fe200078e00ff */
[----:B------:R-:W-:Y:S01]  /*9ca0*/  PRMT R44, R160, 0x5432, R44 ;  /* 0x00005432a02c7816 */ /* 0x000fe2000000002c */
[----:B------:R-:W-:Y:S01]  /*9cb0*/  IMAD.U32 R59, R42, 0x10000, RZ ;  /* 0x000100002a3b7824 */ /* 0x000fe200078e00ff */
[----:B------:R-:W-:Y:S01]  /*9cc0*/  LOP3.LUT R37, R37, 0xffff0000, RZ, 0xc0, !PT ;  /* 0xffff000025257812 */ /* 0x000fe200078ec0ff */
[C---:B------:R-:W-:Y:S01]  /*9cd0*/  IMAD.U32 R51, R50.reuse, 0x10000, RZ ;  /* 0x0001000032337824 */ /* 0x040fe200078e00ff */
[----:B------:R-:W-:Y:S01]  /*9ce0*/  LOP3.LUT R50, R50, 0xffff0000, RZ, 0xc0, !PT ;  /* 0xffff000032327812 */ /* 0x000fe200078ec0ff */
[C---:B------:R-:W-:Y:S01]  /*9cf0*/  IMAD.U32 R52, R44.reuse, 0x10000, RZ ;  /* 0x000100002c347824 */ /* 0x040fe200078e00ff */
[----:B------:R-:W-:Y:S01]  /*9d00*/  LOP3.LUT R44, R44, 0xffff0000, RZ, 0xc0, !PT ;  /* 0xffff00002c2c7812 */ /* 0x000fe200078ec0ff */
[CC--:B------:R-:W-:Y:S01]  /*9d10*/  FMUL.FTZ R54, R55.reuse, R51.reuse ;  /* 0x0000003337367220 */ /* 0x0c0fe20000410000 */
[----:B------:R-:W-:Y:S01]  /*9d20*/  SHF.R.U64 R80, R80, 0x10, R81 ;  /* 0x0000001050507819 */ /* 0x000fe20000001251 */
[-C--:B------:R-:W-:Y:S01]  /*9d30*/  FMUL.FTZ R55, R55, R52.reuse ;  /* 0x0000003437377220 */ /* 0x080fe20000410000 */
[----:B------:R-:W-:Y:S01]  /*9d40*/  SHF.R.U64 R72, R72, 0x10, R73 ;  /* 0x0000001048487819 */ /* 0x000fe20000001249 */
[C---:B------:R-:W-:Y:S01]  /*9d50*/  FFMA.FTZ R54, R53.reuse, R52, -R54 ;  /* 0x0000003435367223 */ /* 0x040fe20000010836 */
[----:B------:R-:W-:Y:S01]  /*9d60*/  PRMT R162, R162, 0x5410, R80 ;  /* 0x00005410a2a27816 */ /* 0x000fe20000000050 */
[----:B------:R-:W-:Y:S01]  /*9d70*/  FFMA.FTZ R55, R53, R51, R55 ;  /* 0x0000003335377223 */ /* 0x000fe20000010037 */
[----:B------:R-:W-:-:S02]  /*9d80*/  LOP3.LUT R51, R41, 0xffff0000, RZ, 0xc0, !PT ;  /* 0xffff000029337812 */ /* 0x000fc400078ec0ff */
[----:B------:R-:W-:Y:S02]  /*9d90*/  SHF.R.U32.HI R53, RZ, 0x10, R75 ;  /* 0x00000010ff357819 */ /* 0x000fe4000001164b */
[----:B------:R-:W-:Y:S01]  /*9da0*/  PRMT R160, R160, 0x5410, R72 ;  /* 0x00005410a0a07816 */ /* 0x000fe20000000048 */
[C---:B------:R-:W-:Y:S01]  /*9db0*/  FMUL.FTZ R41, R51.reuse, R50 ;  /* 0x0000003233297220 */ /* 0x040fe20000410000 */
[-C--:B------:R-:W-:Y:S01]  /*9dc0*/  FMUL.FTZ R51, R51, R44.reuse ;  /* 0x0000002c33337220 */ /* 0x080fe20000410000 */
[----:B------:R-:W-:Y:S02]  /*9dd0*/  PRMT R53, R159, 0x5432, R53 ;  /* 0x000054329f357816 */ /* 0x000fe40000000035 */
[C---:B------:R-:W-:Y:S01]  /*9de0*/  FFMA.FTZ R41, R37.reuse, R44, -R41 ;  /* 0x0000002c25297223 */ /* 0x040fe20000010829 */
[----:B------:R-:W-:Y:S01]  /*9df0*/  FFMA.FTZ R37, R37, R50, R51 ;  /* 0x0000003225257223 */ /* 0x000fe20000010033 */
[----:B------:R-:W-:Y:S01]  /*9e00*/  SHF.R.U32.HI R51, RZ, 0x10, R83 ;  /* 0x00000010ff337819 */ /* 0x000fe20000011653 */
[C---:B------:R-:W-:Y:S01]  /*9e10*/  IMAD.U32 R50, R53.reuse, 0x10000, RZ ;  /* 0x0001000035327824 */ /* 0x040fe200078e00ff */
[----:B------:R-:W-:Y:S01]  /*9e20*/  LOP3.LUT R53, R53, 0xffff0000, RZ, 0xc0, !PT ;  /* 0xffff000035357812 */ /* 0x000fe200078ec0ff */
[----:B------:R-:W-:Y:S01]  /*9e30*/  IMAD.U32 R44, R39, 0x10000, RZ ;  /* 0x00010000272c7824 */ /* 0x000fe200078e00ff */
[----:B------:R-:W-:-:S02]  /*9e40*/  PRMT R51, R161, 0x5432, R51 ;  /* 0x00005432a1337816 */ /* 0x000fc40000000033 */
[----:B------:R-:W-:Y:S02]  /*9e50*/  LOP3.LUT R39, R39, 0xffff0000, RZ, 0xc0, !PT ;  /* 0xffff000027277812 */ /* 0x000fe400078ec0ff */
[----:B------:R-:W-:Y:S01]  /*9e60*/  SHF.R.U64 R82, R82, 0x10, R83 ;  /* 0x0000001052527819 */ /* 0x000fe20000001253 */
[C---:B------:R-:W-:Y:S01]  /*9e70*/  IMAD.U32 R52, R51.reuse, 0x10000, RZ ;  /* 0x0001000033347824 */ /* 0x040fe200078e00ff */
[----:B------:R-:W-:Y:S02]  /*9e80*/  LOP3.LUT R51, R51, 0xffff0000, RZ, 0xc0, !PT ;  /* 0xffff000033337812 */ /* 0x000fe400078ec0ff */
[----:B------:R-:W-:Y:S01]  /*9e90*/  SHF.R.U64 R74, R74, 0x10, R75 ;  /* 0x000000104a4a7819 */ /* 0x000fe2000000124b */
[C---:B------:R-:W-:Y:S01]  /*9ea0*/  FMUL.FTZ R57, R56.reuse, R52 ;  /* 0x0000003438397220 */ /* 0x040fe20000410000 */
[-C--:B------:R-:W-:Y:S01]  /*9eb0*/  FMUL.FTZ R56, R56, R50.reuse ;  /* 0x0000003238387220 */ /* 0x080fe20000410000 */
[----:B------:R-:W-:Y:S02]  /*9ec0*/  PRMT R82, R161, 0x5410, R82 ;  /* 0x00005410a1527816 */ /* 0x000fe40000000052 */
[C---:B------:R-:W-:Y:S01]  /*9ed0*/  FFMA.FTZ R50, R44.reuse, R50, -R57 ;  /* 0x000000322c327223 */ /* 0x040fe20000010839 */
[----:B------:R-:W-:Y:S01]  /*9ee0*/  FFMA.FTZ R44, R44, R52, R56 ;  /* 0x000000342c2c7223 */ /* 0x000fe20000010038 */
[----:B------:R-:W-:Y:S01]  /*9ef0*/  LOP3.LUT R52, R43, 0xffff0000, RZ, 0xc0, !PT ;  /* 0xffff00002b347812 */ /* 0x000fe200078ec0ff */
[C---:B------:R-:W-:Y:S01]  /*9f00*/  IMAD.U32 R56, R160.reuse, 0x10000, RZ ;  /* 0x00010000a0387824 */ /* 0x040fe200078e00ff */
[----:B------:R-:W-:-:S02]  /*9f10*/  LOP3.LUT R160, R160, 0xffff0000, RZ, 0xc0, !PT ;  /* 0xffff0000a0a07812 */ /* 0x000fc400078ec0ff */
[----:B------:R-:W-:Y:S01]  /*9f20*/  PRMT R74, R159, 0x5410, R74 ;  /* 0x000054109f4a7816 */ /* 0x000fe2000000004a */
[C---:B------:R-:W-:Y:S01]  /*9f30*/  FMUL.FTZ R43, R52.reuse, R51 ;  /* 0x00000033342b7220 */ /* 0x040fe20000410000 */
[-C--:B------:R-:W-:Y:S01]  /*9f40*/  FMUL.FTZ R52, R52, R53.reuse ;  /* 0x0000003534347220 */ /* 0x080fe20000410000 */
[----:B------:R-:W-:Y:S02]  /*9f50*/  LOP3.LUT R42, R42, 0xffff0000, RZ, 0xc0, !PT ;  /* 0xffff00002a2a7812 */ /* 0x000fe400078ec0ff */
[C---:B------:R-:W-:Y:S01]  /*9f60*/  FFMA.FTZ R43, R39.reuse, R53, -R43 ;  /* 0x00000035272b7223 */ /* 0x040fe2000001082b */
[----:B------:R-:W-:Y:S01]  /*9f70*/  FFMA.FTZ R39, R39, R51, R52 ;  /* 0x0000003327277223 */ /* 0x000fe20000010034 */
[C---:B------:R-:W-:Y:S01]  /*9f80*/  IMAD.U32 R53, R40.reuse, 0x10000, RZ ;  /* 0x0001000028357824 */ /* 0x040fe200078e00ff */
[----:B------:R-:W-:Y:S01]  /*9f90*/  LOP3.LUT R40, R40, 0xffff0000, RZ, 0xc0, !PT ;  /* 0xffff000028287812 */ /* 0x000fe200078ec0ff */
[C---:B------:R-:W-:Y:S01]  /*9fa0*/  IMAD.U32 R52, R162.reuse, 0x10000, RZ ;  /* 0x00010000a2347824 */ /* 0x040fe200078e00ff */
[----:B------:R-:W-:Y:S01]  /*9fb0*/  LOP3.LUT R162, R162, 0xffff0000, RZ, 0xc0, !PT ;  /* 0xffff0000a2a27812 */ /* 0x000fe200078ec0ff */
[C---:B------:R-:W-:Y:S01]  /*9fc0*/  IMAD.U32 R51, R36.reuse, 0x10000, RZ ;  /* 0x0001000024337824 */ /* 0x040fe200078e00ff */
[----:B------:R-:W-:Y:S01]  /*9fd0*/  LOP3.LUT R36, R36, 0xffff0000, RZ, 0xc0, !PT ;  /* 0xffff000024247812 */ /* 0x000fe200078ec0ff */
[C---:B------:R-:W-:Y:S01]  /*9fe0*/  FMUL.FTZ R57, R53.reuse, R52 ;  /* 0x0000003435397220 */ /* 0x040fe20000410000 */
[----:B------:R-:W-:Y:S01]  /*9ff0*/  FMUL.FTZ R53, R53, R56 ;  /* 0x0000003835357220 */ /* 0x000fe20000410000 */
[----:B------:R-:W-:-:S02]  /*a000*/  F2FP.BF16.F32.PACK_AB R41, R41, R54 ;  /* 0x000000362929723e */ /* 0x000fc400000010ff */
[C---:B------:R-:W-:Y:S01]  /*a010*/  FFMA.FTZ R57, R51.reuse, R56, -R57 ;  /* 0x0000003833397223 */ /* 0x040fe20000010839 */
[----:B------:R-:W-:Y:S01]  /*a020*/  FFMA.FTZ R53, R51, R52, R53 ;  /* 0x0000003433357223 */ /* 0x000fe20000010035 */
[C---:B------:R-:W-:Y:S01]  /*a030*/  FMUL.FTZ R51, R40.reuse, R162 ;  /* 0x000000a228337220 */ /* 0x040fe20000410000 */
[-C--:B------:R-:W-:Y:S01]  /*a040*/  FMUL.FTZ R40, R40, R160.reuse ;  /* 0x000000a028287220 */ /* 0x080fe20000410000 */
[C---:B------:R-:W-:Y:S01]  /*a050*/  IMAD.U32 R52, R82.reuse, 0x10000, RZ ;  /* 0x0001000052347824 */ /* 0x040fe200078e00ff */
[----:B------:R-:W-:Y:S01]  /*a060*/  LOP3.LUT R82, R82, 0xffff0000, RZ, 0xc0, !PT ;  /* 0xffff000052527812 */ /* 0x000fe200078ec0ff */
[----:B------:R-:W-:Y:S02]  /*a070*/  IMAD.U32 R56, R74, 0x10000, RZ ;  /* 0x000100004a387824 */ /* 0x000fe400078e00ff */
[C---:B------:R-:W-:Y:S01]  /*a080*/  FFMA.FTZ R51, R36.reuse, R160, -R51 ;  /* 0x000000a024337223 */ /* 0x040fe20000010833 */
[----:B------:R-:W-:Y:S01]  /*a090*/  FFMA.FTZ R40, R36, R162, R40 ;  /* 0x000000a224287223 */ /* 0x000fe20000010028 */
[----:B------:R-:W-:Y:S01]  /*a0a0*/  FMUL.FTZ R58, R59, R52 ;  /* 0x000000343b3a7220 */ /* 0x000fe20000410000 */
[----:B------:R-:W-:-:S02]  /*a0b0*/  IMAD.U32 R36, R38, 0x10000, RZ ;  /* 0x0001000026247824 */ /* 0x000fc400078e00ff */
[-C--:B------:R-:W-:Y:S01]  /*a0c0*/  FMUL.FTZ R59, R59, R56.reuse ;  /* 0x000000383b3b7220 */ /* 0x080fe20000410000 */
[----:B------:R-:W-:Y:S01]  /*a0d0*/  LOP3.LUT R74, R74, 0xffff0000, RZ, 0xc0, !PT ;  /* 0xffff00004a4a7812 */ /* 0x000fe200078ec0ff */
[C---:B------:R-:W-:Y:S02]  /*a0e0*/  FFMA.FTZ R58, R36.reuse, R56, -R58 ;  /* 0x00000038243a7223 */ /* 0x040fe4000001083a */
[----:B------:R-:W-:Y:S01]  /*a0f0*/  FFMA.FTZ R59, R36, R52, R59 ;  /* 0x00000034243b7223 */ /* 0x000fe2000001003b */
[----:B------:R-:W-:Y:S01]  /*a100*/  LOP3.LUT R38, R38, 0xffff0000, RZ, 0xc0, !PT ;  /* 0xffff000026267812 */ /* 0x000fe200078ec0ff */
[C---:B------:R-:W-:Y:S01]  /*a110*/  FMUL.FTZ R36, R42.reuse, R82 ;  /* 0x000000522a247220 */ /* 0x040fe20000410000 */
[----:B------:R-:W-:Y:S01]  /*a120*/  FMUL.FTZ R42, R42, R74 ;  /* 0x0000004a2a2a7220 */ /* 0x000fe20000410000 */
[----:B------:R-:W-:Y:S02]  /*a130*/  F2FP.BF16.F32.PACK_AB R43, R43, R50 ;  /* 0x000000322b2b723e */ /* 0x000fe400000010ff */
[C---:B------:R-:W-:Y:S01]  /*a140*/  FFMA.FTZ R36, R38.reuse, R74, -R36 ;  /* 0x0000004a26247223 */ /* 0x040fe20000010824 */
[----:B------:R-:W-:Y:S01]  /*a150*/  FFMA.FTZ R42, R38, R82, R42 ;  /* 0x00000052262a7223 */ /* 0x000fe2000001002a */
[----:B------:R-:W-:Y:S01]  /*a160*/  F2FP.BF16.F32.PACK_AB R55, R37, R55 ;  /* 0x000000372537723e */ /* 0x000fe200000010ff */
[----:B------:R-:W-:Y:S01]  /*a170*/  IMAD.MOV.U32 R37, RZ, RZ, R41 ;  /* 0x000000ffff257224 */ /* 0x000fe200078e0029 */
        /* <DEDUP_REMOVED lines=9> */
[----:B------:R-:W-:-:S07]  /*a210*/  IMAD.MOV.U32 R38, RZ, RZ, R58 ;  /* 0x000000ffff267224 */ /* 0x000fce00078e003a */
.L_x_542:
[----:B------:R-:W-:Y:S05]  /*a220*/  BSYNC B2 ;  /* 0x0000000000027941 */ /* 0x000fea0003800000 */
.L_x_541:
[----:B------:R-:W-:Y:S01]  /*a230*/  LEA R44, P4, R45, R116, 0x1 ;  /* 0x000000742d2c7211 */ /* 0x000fe200078808ff */
[----:B------:R-:W-:-:S03]  /*a240*/  ULDC.64 UR4, c[0x0][0x208] ;  /* 0x0000820000047ab9 */ /* 0x000fc60000000a00 */
[----:B------:R-:W-:Y:S02]  /*a250*/  LEA.HI.X R45, R45, R117, R46, 0x1, P4 ;  /* 0x000000752d2d7211 */ /* 0x000fe400020f0c2e */
[----:B------:R-:W-:-:S03]  /*a260*/  @!P3 LEA R46, P4, R47, R116, 0x1 ;  /* 0x000000742f2eb211 */ /* 0x000fc600078808ff */
[----:B---3--:R3:W-:Y:S01]  /*a270*/  STG.E.128 desc[UR4][R44.64], R36 ;  /* 0x000000242c007986 */ /* 0x0087e2000c101d04 */
[----:B------:R-:W-:-:S05]  /*a280*/  @!P3 LEA.HI.X R47, R47, R117, R49, 0x1, P4 ;  /* 0x000000752f2fb211 */ /* 0x000fca00020f0c31 */
[----:B-1----:R3:W-:Y:S04]  /*a290*/  @!P3 STG.E.128 desc[UR4][R46.64], R40 ;  /* 0x000000282e00b986 */ /* 0x0027e8000c101d04 */
.L_x_540:
[----:B------:R-:W-:Y:S05]  /*a2a0*/  BSYNC B1 ;  /* 0x0000000000017941 */ /* 0x000fea0003800000 */
.L_x_539:
[----:B------:R-:W-:-:S13]  /*a2b0*/  ISETP.NE.AND P3, PT, R11, RZ, PT ;  /* 0x000000ff0b00720c */ /* 0x000fda0003f65270 */
[----:B------:R-:W-:Y:S05]  /*a2c0*/  @!P3 BRA `(.L_x_499) ;  /* 0x0000000c0004b947 */ /* 0x000fea0003800000 */
[----:B------:R-:W-:Y:S01]  /*a2d0*/  SEL R145, R118, R145, !P1 ;  /* 0x0000009176917207 */ /* 0x000fe20004800000 */
[----:B------:R-:W-:Y:S01]  /*a2e0*/  BSSY B1, `(.L_x_543) ;  /* 0x0000074000017945 */ /* 0x000fe20003800000 */
[----:B---3--:R-:W-:Y:S02]  /*a2f0*/  SHF.R.U32.HI R39, RZ, 0x3, R222 ;  /* 0x00000003ff277819 */ /* 0x008fe400000116de */
[----:B------:R-:W-:Y:S02]  /*a300*/  SHF.R.S32.HI R36, RZ, 0x1f, R145 ;  /* 0x0000001fff247819 */ /* 0x000fe40000011491 */
[----:B------:R-:W-:Y:S02]  /*a310*/  IADD3 R45, P3, P4, R96, R122, R12 ;  /* 0x0000007a602d7210 */ /* 0x000fe40007c7e00c */
[----:B------:R-:W-:Y:S02]  /*a320*/  LEA.HI R36, R36, R145, RZ, 0x4 ;  /* 0x0000009124247211 */ /* 0x000fe400078f20ff */
[----:B------:R-:W-:-:S02]  /*a330*/  IADD3.X R47, R93, R48, R7, P3, P4 ;  /* 0x000000305d2f7210 */ /* 0x000fc40001fe8407 */
[----:B------:R-:W-:Y:S02]  /*a340*/  LEA.HI.SX32 R36, R36, R13, 0x1c ;  /* 0x0000000d24247211 */ /* 0x000fe400078fe2ff */
[----:B------:R-:W-:Y:S02]  /*a350*/  ISETP.GE.AND P4, PT, R212, R115, PT ;  /* 0x00000073d400720c */ /* 0x000fe40003f86270 */
[----:B------:R-:W-:Y:S01]  /*a360*/  SHF.R.S32.HI R37, RZ, 0x1f, R36 ;  /* 0x0000001fff257819 */ /* 0x000fe20000011424 */
[----:B------:R-:W-:Y:S01]  /*a370*/  IMAD.SHL.U32 R46, R36, 0x8, RZ ;  /* 0x00000008242e7824 */ /* 0x000fe200078e00ff */
[----:B------:R-:W-:Y:S02]  /*a380*/  LEA R44, P3, R45, R116, 0x1 ;  /* 0x000000742d2c7211 */ /* 0x000fe400078608ff */
[----:B------:R-:W-:Y:S02]  /*a390*/  LEA.HI R37, R37, R36, RZ, 0x3 ;  /* 0x0000002425257211 */ /* 0x000fe400078f18ff */
[----:B------:R-:W-:-:S02]  /*a3a0*/  LOP3.LUT R36, R222, 0x38, R46, 0xf8, !PT ;  /* 0x00000038de247812 */ /* 0x000fc400078ef82e */
[----:B------:R-:W-:Y:S02]  /*a3b0*/  SHF.R.S32.HI R38, RZ, 0x3, R37 ;  /* 0x00000003ff267819 */ /* 0x000fe40000011425 */
[----:B------:R-:W-:Y:S01]  /*a3c0*/  LOP3.LUT R36, R36, R39, RZ, 0x3c, !PT ;  /* 0x0000002724247212 */ /* 0x000fe200078e3cff */
[----:B------:R-:W-:Y:S01]  /*a3d0*/  IMAD R39, R19, 0x5000, R131 ;  /* 0x0000500013277824 */ /* 0x000fe200078e0283 */
[----:B------:R-:W-:Y:S01]  /*a3e0*/  LEA.HI.X R45, R45, R117, R47, 0x1, P3 ;  /* 0x000000752d2d7211 */ /* 0x000fe200018f0c2f */
[----:B------:R-:W-:-:S04]  /*a3f0*/  IMAD R37, R38, 0x1400, R225 ;  /* 0x0000140026257824 */ /* 0x000fc800078e02e1 */
[----:B------:R-:W-:-:S04]  /*a400*/  IMAD.IADD R36, R37, 0x1, R36 ;  /* 0x0000000125247824 */ /* 0x000fc800078e0224 */
[----:B------:R-:W-:Y:S02]  /*a410*/  IMAD R37, R19, 0x5000, R36 ;  /* 0x0000500013257824 */ /* 0x000fe400078e0224 */
[--C-:B------:R-:W-:Y:S02]  /*a420*/  IMAD R36, R39, 0x2, R18.reuse ;  /* 0x0000000227247824 */ /* 0x100fe400078e0212 */
[----:B-1----:R-:W-:-:S04]  /*a430*/  IMAD R40, R37, 0x2, R18 ;  /* 0x0000000225287824 */ /* 0x002fc800078e0212 */
[----:B------:R-:W1:Y:S04]  /*a440*/  LDS.128 R36, [R36+0x24400] ;  /* 0x0244000024247984 */ /* 0x000e680000000c00 */
[----:B------:R-:W3:Y:S01]  /*a450*/  LDS.128 R40, [R40+0x24400] ;  /* 0x0244000028287984 */ /* 0x000ee20000000c00 */
[----:B------:R-:W-:Y:S05]  /*a460*/  @P4 BRA `(.L_x_544) ;  /* 0x00000004006c4947 */ /* 0x000fea0003800000 */
[----:B------:R-:W-:Y:S01]  /*a470*/  SHF.R.U32.HI R52, RZ, 0x10, R77 ;  /* 0x00000010ff347819 */ /* 0x000fe2000001164d */
[----:B---3--:R-:W-:Y:S01]  /*a480*/  IMAD.U32 R57, R41, 0x10000, RZ ;  /* 0x0001000029397824 */ /* 0x008fe200078e00ff */
[----:B------:R-:W-:Y:S01]  /*a490*/  SHF.R.U32.HI R51, RZ, 0x10, R69 ;  /* 0x00000010ff337819 */ /* 0x000fe20000011645 */
[----:B-1----:R-:W-:Y:S01]  /*a4a0*/  IMAD.U32 R54, R37, 0x10000, RZ ;  /* 0x0001000025367824 */ /* 0x002fe200078e00ff */
[----:B------:R-:W-:Y:S01]  /*a4b0*/  PRMT R52, R158, 0x5432, R52 ;  /* 0x000054329e347816 */ /* 0x000fe20000000034 */
[----:B------:R-:W-:Y:S01]  /*a4c0*/  IMAD.U32 R53, R36, 0x10000, RZ ;  /* 0x0001000024357824 */ /* 0x000fe200078e00ff */
[----:B------:R-:W-:Y:S01]  /*a4d0*/  PRMT R51, R156, 0x5432, R51 ;  /* 0x000054329c337816 */ /* 0x000fe20000000033 */
[----:B------:R-:W-:Y:S01]  /*a4e0*/  IMAD.U32 R60, R42, 0x10000, RZ ;  /* 0x000100002a3c7824 */ /* 0x000fe200078e00ff */
[----:B------:R-:W-:Y:S01]  /*a4f0*/  LOP3.LUT R41, R41, 0xffff0000, RZ, 0xc0, !PT ;  /* 0xffff000029297812 */ /* 0x000fe200078ec0ff */
[C---:B------:R-:W-:Y:S01]  /*a500*/  IMAD.U32 R55, R52.reuse, 0x10000, RZ ;  /* 0x0001000034377824 */ /* 0x040fe200078e00ff */
[----:B------:R-:W-:Y:S01]  /*a510*/  LOP3.LUT R52, R52, 0xffff0000, RZ, 0xc0, !PT ;  /* 0xffff000034347812 */ /* 0x000fe200078ec0ff */
[----:B------:R-:W-:Y:S01]  /*a520*/  IMAD.U32 R56, R51, 0x10000, RZ ;  /* 0x0001000033387824 */ /* 0x000fe200078e00ff */
[----:B------:R-:W-:Y:S01]  /*a530*/  SHF.R.U64 R50, R78, 0x10, R79 ;  /* 0x000000104e327819 */ /* 0x000fe2000000124f */
[----:B------:R-:W-:Y:S01]  /*a540*/  FMUL.FTZ R58, R57, R55 ;  /* 0x00000037393a7220 */ /* 0x000fe20000410000 */
[----:B------:R-:W-:Y:S01]  /*a550*/  LOP3.LUT R51, R51, 0xffff0000, RZ, 0xc0, !PT ;  /* 0xffff000033337812 */ /* 0x000fe200078ec0ff */
[----:B------:R-:W-:Y:S01]  /*a560*/  FMUL.FTZ R61, R41, R52 ;  /* 0x00000034293d7220 */ /* 0x000fe20000410000 */
[----:B------:R-:W-:Y:S01]  /*a570*/  SHF.R.U64 R49, R70, 0x10, R71 ;  /* 0x0000001046317819 */ /* 0x000fe20000001247 */
[-C--:B------:R-:W-:Y:S01]  /*a580*/  FMUL.FTZ R59, R57, R56.reuse ;  /* 0x00000038393b7220 */ /* 0x080fe20000410000 */
[----:B------:R-:W-:Y:S01]  /*a590*/  SHF.R.U32.HI R78, RZ, 0x10, R79 ;  /* 0x00000010ff4e7819 */ /* 0x000fe2000001164f */
[----:B------:R-:W-:Y:S01]  /*a5a0*/  FMUL.FTZ R41, R41, R51 ;  /* 0x0000003329297220 */ /* 0x000fe20000410000 */
[----:B------:R-:W-:Y:S01]  /*a5b0*/  SHF.R.U32.HI R70, RZ, 0x10, R71 ;  /* 0x00000010ff467819 */ /* 0x000fe20000011647 */
[C---:B------:R-:W-:Y:S01]  /*a5c0*/  FFMA.FTZ R58, R54.reuse, R56, -R58 ;  /* 0x00000038363a7223 */ /* 0x040fe2000001083a */
[----:B------:R-:W-:Y:S01]  /*a5d0*/  LOP3.LUT R37, R37, 0xffff0000, RZ, 0xc0, !PT ;  /* 0xffff000025257812 */ /* 0x000fe200078ec0ff */
[----:B------:R-:W-:Y:S01]  /*a5e0*/  IMAD.U32 R56, R43, 0x10000, RZ ;  /* 0x000100002b387824 */ /* 0x000fe200078e00ff */
[----:B------:R-:W-:Y:S01]  /*a5f0*/  PRMT R78, R157, 0x5432, R78 ;  /* 0x000054329d4e7816 */ /* 0x000fe2000000004e */
[----:B------:R-:W-:Y:S01]  /*a600*/  FFMA.FTZ R59, R54, R55, R59 ;  /* 0x00000037363b7223 */ /* 0x000fe2000001003b */
[----:B------:R-:W-:Y:S01]  /*a610*/  PRMT R70, R155, 0x5432, R70 ;  /* 0x000054329b467816 */ /* 0x000fe20000000046 */
[C---:B------:R-:W-:Y:S01]  /*a620*/  FFMA.FTZ R61, R37.reuse, R51, -R61 ;  /* 0x00000033253d7223 */ /* 0x040fe2000001083d */
[----:B------:R-:W-:Y:S01]  /*a630*/  FFMA.FTZ R41, R37, R52, R41 ;  /* 0x0000003425297223 */ /* 0x000fe20000010029 */
[----:B------:R-:W-:Y:S01]  /*a640*/  SHF.R.U64 R76, R76, 0x10, R77 ;  /* 0x000000104c4c7819 */ /* 0x000fe2000000124d */
[----:B------:R-:W-:Y:S01]  /*a650*/  IMAD.U32 R37, R78, 0x10000, RZ ;  /* 0x000100004e257824 */ /* 0x000fe200078e00ff */
[----:B------:R-:W-:Y:S01]  /*a660*/  SHF.R.U64 R47, R68, 0x10, R69 ;  /* 0x00000010442f7819 */ /* 0x000fe20000001245 */
[----:B------:R-:W-:Y:S01]  /*a670*/  IMAD.U32 R51, R70, 0x10000, RZ ;  /* 0x0001000046337824 */ /* 0x000fe200078e00ff */
[----:B------:R-:W-:Y:S01]  /*a680*/  PRMT R76, R158, 0x5410, R76 ;  /* 0x000054109e4c7816 */ /* 0x000fe2000000004c */
[----:B------:R-:W-:-:S02]  /*a690*/  IMAD.U32 R55, R39, 0x10000, RZ ;  /* 0x0001000027377824 */ /* 0x000fc400078e00ff */
[----:B------:R-:W-:Y:S01]  /*a6a0*/  FMUL.FTZ R52, R56, R37 ;  /* 0x0000002538347220 */ /* 0x000fe20000410000 */
[----:B------:R-:W-:Y:S01]  /*a6b0*/  PRMT R47, R156, 0x5410, R47 ;  /* 0x000054109c2f7816 */ /* 0x000fe2000000002f */
[-C--:B------:R-:W-:Y:S01]  /*a6c0*/  FMUL.FTZ R56, R56, R51.reuse ;  /* 0x0000003338387220 */ /* 0x080fe20000410000 */
[----:B------:R-:W-:Y:S01]  /*a6d0*/  LOP3.LUT R43, R43, 0xffff0000, RZ, 0xc0, !PT ;  /* 0xffff00002b2b7812 */ /* 0x000fe200078ec0ff */
[C---:B------:R-:W-:Y:S01]  /*a6e0*/  FFMA.FTZ R52, R55.reuse, R51, -R52 ;  /* 0x0000003337347223 */ /* 0x040fe20000010834 */
[----:B------:R-:W-:Y:S01]  /*a6f0*/  LOP3.LUT R78, R78, 0xffff0000, RZ, 0xc0, !PT ;  /* 0xffff00004e4e7812 */ /* 0x000fe200078ec0ff */
[----:B------:R-:W-:Y:S01]  /*a700*/  IMAD.U32 R57, R40, 0x10000, RZ ;  /* 0x0001000028397824 */ /* 0x000fe200078e00ff */
[----:B------:R-:W-:Y:S01]  /*a710*/  LOP3.LUT R70, R70, 0xffff0000, RZ, 0xc0, !PT ;  /* 0xffff000046467812 */ /* 0x000fe200078ec0ff */
[----:B------:R-:W-:Y:S01]  /*a720*/  FFMA.FTZ R56, R55, R37, R56 ;  /* 0x0000002537387223 */ /* 0x000fe20000010038 */
[----:B------:R-:W-:Y:S01]  /*a730*/  IMAD.U32 R51, R76, 0x10000, RZ ;  /* 0x000100004c337824 */ /* 0x000fe200078e00ff */
[----:B------:R-:W-:Y:S01]  /*a740*/  LOP3.LUT R39, R39, 0xffff0000, RZ, 0xc0, !PT ;  /* 0xffff000027277812 */ /* 0x000fe200078ec0ff */
[----:B------:R-:W-:-:S02]  /*a750*/  IMAD.U32 R37, R47, 0x10000, RZ ;  /* 0x000100002f257824 */ /* 0x000fc400078e00ff */
[C---:B------:R-:W-:Y:S01]  /*a760*/  FMUL.FTZ R55, R43.reuse, R78 ;  /* 0x0000004e2b377220 */ /* 0x040fe20000410000 */
[----:B------:R-:W-:Y:S01]  /*a770*/  LOP3.LUT R40, R40, 0xffff0000, RZ, 0xc0, !PT ;  /* 0xffff000028287812 */ /* 0x000fe200078ec0ff */
[-C--:B------:R-:W-:Y:S01]  /*a780*/  FMUL.FTZ R43, R43, R70.reuse ;  /* 0x000000462b2b7220 */ /* 0x080fe20000410000 */
[----:B------:R-:W-:Y:S01]  /*a790*/  LOP3.LUT R76, R76, 0xffff0000, RZ, 0xc0, !PT ;  /* 0xffff00004c4c7812 */ /* 0x000fe200078ec0ff */
[----:B------:R-:W-:Y:S01]  /*a7a0*/  FFMA.FTZ R55, R39, R70, -R55 ;  /* 0x0000004627377223 */ /* 0x000fe20000010837 */
[----:B------:R-:W-:Y:S01]  /*a7b0*/  LOP3.LUT R62, R47, 0xffff0000, RZ, 0xc0, !PT ;  /* 0xffff00002f3e7812 */ /* 0x000fe200078ec0ff */
[----:B------:R-:W-:Y:S01]  /*a7c0*/  FMUL.FTZ R47, R57, R51 ;  /* 0x00000033392f7220 */ /* 0x000fe20000410000 */
[----:B------:R-:W-:Y:S01]  /*a7d0*/  PRMT R50, R157, 0x5410, R50 ;  /* 0x000054109d327816 */ /* 0x000fe20000000032 */
[-C--:B------:R-:W-:Y:S01]  /*a7e0*/  FMUL.FTZ R57, R57, R37.reuse ;  /* 0x0000002539397220 */ /* 0x080fe20000410000 */
[----:B------:R-:W-:Y:S01]  /*a7f0*/  PRMT R49, R155, 0x5410, R49 ;  /* 0x000054109b317816 */ /* 0x000fe20000000031 */
[----:B------:R-:W-:Y:S01]  /*a800*/  FFMA.FTZ R43, R39, R78, R43 ;  /* 0x0000004e272b7223 */ /* 0x000fe2000001002b */
[----:B------:R-:W-:Y:S01]  /*a810*/  LOP3.LUT R36, R36, 0xffff0000, RZ, 0xc0, !PT ;  /* 0xffff000024247812 */ /* 0x000fe200078ec0ff */
[C---:B------:R-:W-:Y:S01]  /*a820*/  FMUL.FTZ R39, R40.reuse, R76 ;  /* 0x0000004c28277220 */ /* 0x040fe20000410000 */
[C---:B------:R-:W-:Y:S01]  /*a830*/  FFMA.FTZ R47, R53.reuse, R37, -R47 ;  /* 0x00000025352f7223 */ /* 0x040fe2000001082f */
[----:B------:R-:W-:Y:S01]  /*a840*/  FFMA.FTZ R57, R53, R51, R57 ;  /* 0x0000003335397223 */ /* 0x000fe20000010039 */
[-C--:B------:R-:W-:Y:S01]  /*a850*/  FMUL.FTZ R40, R40, R62.reuse ;  /* 0x0000003e28287220 */ /* 0x080fe20000410000 */
[----:B------:R-:W-:Y:S01]  /*a860*/  IMAD.U32 R37, R50, 0x10000, RZ ;  /* 0x0001000032257824 */ /* 0x000fe200078e00ff */
[----:B------:R-:W-:Y:S01]  /*a870*/  LOP3.LUT R42, R42, 0xffff0000, RZ, 0xc0, !PT ;  /* 0xffff00002a2a7812 */ /* 0x000fe200078ec0ff */
[C---:B------:R-:W-:Y:S01]  /*a880*/  IMAD.U32 R51, R49.reuse, 0x10000, RZ ;  /* 0x0001000031337824 */ /* 0x040fe200078e00ff */
[----:B------:R-:W-:Y:S01]  /*a890*/  LOP3.LUT R50, R50, 0xffff0000, RZ, 0xc0, !PT ;  /* 0xffff000032327812 */ /* 0x000fe200078ec0ff */
[----:B------:R-:W-:Y:S01]  /*a8a0*/  IMAD.U32 R54, R38, 0x10000, RZ ;  /* 0x0001000026367824 */ /* 0x000fe200078e00ff */
[----:B------:R-:W-:Y:S01]  /*a8b0*/  LOP3.LUT R49, R49, 0xffff0000, RZ, 0xc0, !PT ;  /* 0xffff000031317812 */ /* 0x000fe200078ec0ff */
[C---:B------:R-:W-:Y:S01]  /*a8c0*/  FFMA.FTZ R39, R36.reuse, R62, -R39 ;  /* 0x0000003e24277223 */ /* 0x040fe20000010827 */
[----:B------:R-:W-:Y:S01]  /*a8d0*/  FFMA.FTZ R40, R36, R76, R40 ;  /* 0x0000004c24287223 */ /* 0x000fe20000010028 */
[----:B------:R-:W-:Y:S01]  /*a8e0*/  LOP3.LUT R38, R38, 0xffff0000, RZ, 0xc0, !PT ;  /* 0xffff000026267812 */ /* 0x000fe200078ec0ff */
[C---:B------:R-:W-:Y:S01]  /*a8f0*/  FMUL.FTZ R36, R60.reuse, R37 ;  /* 0x000000253c247220 */ /* 0x040fe20000410000 */
[----:B------:R-:W-:Y:S01]  /*a900*/  FMUL.FTZ R60, R60, R51 ;  /* 0x000000333c3c7220 */ /* 0x000fe20000410000 */
        /* <DEDUP_REMOVED lines=8> */
[----:B------:R-:W-:Y:S02]  /*a990*/  F2FP.BF16.F32.PACK_AB R52, R55, R52 ;  /* 0x000000343734723e */ /* 0x000fe400000010ff */
[----:B------:R-:W-:Y:S01]  /*a9a0*/  F2FP.BF16.F32.PACK_AB R38, R53, R36 ;  /* 0x000000243526723e */ /* 0x000fe200000010ff */
[----:B------:R-:W-:Y:S01]  /*a9b0*/  IMAD.MOV.U32 R36, RZ, RZ, R39 ;  /* 0x000000ffff247224 */ /* 0x000fe200078e0027 */
[----:B------:R-:W-:Y:S01]  /*a9c0*/  F2FP.BF16.F32.PACK_AB R42, R37, R60 ;  /* 0x0000003c252a723e */ /* 0x000fe200000010ff */
[----:B------:R-:W-:Y:S01]  /*a9d0*/  IMAD.MOV.U32 R37, RZ, RZ, R58 ;  /* 0x000000ffff257224 */ /* 0x000fe200078e003a */
[----:B------:R-:W-:Y:S01]  /*a9e0*/  F2FP.BF16.F32.PACK_AB R41, R41, R59 ;  /* 0x0000003b2929723e */ /* 0x000fe200000010ff */
[----:B------:R-:W-:Y:S01]  /*a9f0*/  IMAD.MOV.U32 R39, RZ, RZ, R52 ;  /* 0x000000ffff277224 */ /* 0x000fe200078e0034 */
[----:B------:R-:W-:-:S02]  /*aa00*/  F2FP.BF16.F32.PACK_AB R43, R43, R56 ;  /* 0x000000382b2b723e */ /* 0x000fc400000010ff */
[----:B------:R-:W-:-:S07]  /*aa10*/  F2FP.BF16.F32.PACK_AB R40, R40, R57 ;  /* 0x000000392828723e */ /* 0x000fce00000010ff */
.L_x_544:
[----:B------:R-:W-:Y:S05]  /*aa20*/  BSYNC B1 ;  /* 0x0000000000017941 */ /* 0x000fea0003800000 */
.L_x_543:
[----:B------:R-:W-:Y:S01]  /*aa30*/  ISETP.GE.AND P3, PT, R46, R143, PT ;  /* 0x0000008f2e00720c */ /* 0x000fe20003f66270 */
[----:B------:R-:W-:Y:S02]  /*aa40*/  ULDC.64 UR4, c[0x0][0x208] ;  /* 0x0000820000047ab9 */ /* 0x000fe40000000a00 */
[----:B-1----:R4:W-:Y:S10]  /*aa50*/  STG.E.128 desc[UR4][R44.64], R36 ;  /* 0x000000242c007986 */ /* 0x0029f4000c101d04 */
[----:B------:R-:W-:Y:S05]  /*aa60*/  @P3 BRA `(.L_x_499) ;  /* 0x00000004001c3947 */ /* 0x000fea0003800000 */
[--C-:B------:R-:W-:Y:S01]  /*aa70*/  IADD3 R122, P3, P4, R96, R122, R46.reuse ;  /* 0x0000007a607a7210 */ /* 0x100fe20007c7e02e */
[----:B------:R-:W-:Y:S01]  /*aa80*/  ULDC.64 UR4, c[0x0][0x208] ;  /* 0x0000820000047ab9 */ /* 0x000fe20000000a00 */
[----:B------:R-:W-:-:S04]  /*aa90*/  SHF.R.S32.HI R46, RZ, 0x1f, R46 ;  /* 0x0000001fff2e7819 */ /* 0x000fc8000001142e */
[----:B------:R-:W-:Y:S02]  /*aaa0*/  IADD3.X R48, R93, R48, R46, P3, P4 ;  /* 0x000000305d307210 */ /* 0x000fe40001fe842e */
[----:B------:R-:W-:-:S04]  /*aab0*/  LEA R116, P3, R122, R116, 0x1 ;  /* 0x000000747a747211 */ /* 0x000fc800078608ff */
[----:B------:R-:W-:-:S05]  /*aac0*/  LEA.HI.X R117, R122, R117, R48, 0x1, P3 ;  /* 0x000000757a757211 */ /* 0x000fca00018f0c30 */
[----:B---3--:R1:W-:Y:S01]  /*aad0*/  STG.E.128 desc[UR4][R116.64], R40 ;  /* 0x0000002874007986 */ /* 0x0083e2000c101d04 */
[----:B------:R-:W-:Y:S05]  /*aae0*/  BRA `(.L_x_499) ;  /* 0x0000000000fc7947 */ /* 0x000fea0003800000 */
.L_x_456:
[----:B------:R-:W-:-:S04]  /*aaf0*/  ULOP3.LUT UR4, UR60, 0x1, URZ, 0xfc, !UPT ;  /* 0x000000013c047892 */ /* 0x000fc8000f8efc3f */
[----:B------:R-:W-:-:S06]  /*ab00*/  UISETP.NE.AND UP0, UPT, UR4, 0x3, UPT ;  /* 0x000000030400788c */ /* 0x000fcc000bf05270 */
[----:B------:R-:W-:-:S13]  /*ab10*/  PLOP3.LUT P2, PT, PT, PT, UP0, 0x80, 0x0 ;  /* 0x000000000000781c */ /* 0x000fda0003f4f008 */
[----:B------:R-:W-:Y:S05]  /*ab20*/  @!P2 BRA `(.L_x_545) ;  /* 0x000000000004a947 */ /* 0x000fea0003800000 */
[----:B------:R-:W-:Y:S01]  /*ab30*/  BPT.TRAP 0x1 ;  /* 0x000000040000795c */ /* 0x000fe20000300000 */
.L_x_545:
[----:B------:R-:W-:Y:S01]  /*ab40*/  IMAD R3, R19, 0x8, R18 ;  /* 0x0000000813037824 */ /* 0x000fe200078e0212 */
[----:B------:R-:W-:Y:S01]  /*ab50*/  SHF.L.U32 R0, R217, 0x1f, RZ ;  /* 0x0000001fd9007819 */ /* 0x000fe200000006ff */
[----:B------:R-:W-:Y:S01]  /*ab60*/  IMAD R4, R2, -0x50, R24 ;  /* 0xffffffb002047824 */ /* 0x000fe200078e0218 */
[----:B------:R-:W-:Y:S02]  /*ab70*/  BSSY B1, `(.L_x_546) ;  /* 0x0000005000017945 */ /* 0x000fe40003800000 */
[----:B------:R-:W1:Y:S02]  /*ab80*/  SYNCS.PHASECHK.TRANS64.TRYWAIT P4, [R3+URZ+0x38890], R0 ;  /* 0x03889000030075a7 */ /* 0x000e64000808017f */
[----:B------:R-:W-:-:S04]  /*ab90*/  VIMNMX R4, R4, 0x50, PT ;  /* 0x0000005004047848 */ /* 0x000fc80003fe0100 */
[----:B------:R-:W-:Y:S01]  /*aba0*/  ISETP.GE.AND P3, PT, R213, R4, PT ;  /* 0x00000004d500720c */ /* 0x000fe20003f66270 */
[----:B-1----:R-:W-:-:S12]  /*abb0*/  @!P4 BRA `(.L_x_547) ;  /* 0x0000020c00e4c947 */ /* 0x002fd80003800000 */
.L_x_860:
[----:B------:R-:W-:Y:S05]  /*abc0*/  BSYNC B1 ;  /* 0x0000000000017941 */ /* 0x000fea0003800000 */
.L_x_546:
[----:B------:R-:W-:Y:S04]  /*abd0*/  BSSY B1, `(.L_x_548) ;  /* 0x000000f000017945 */ /* 0x000fe80003800000 */
[----:B------:R-:W-:Y:S05]  /*abe0*/  @P3 BRA `(.L_x_549) ;  /* 0x0000000000343947 */ /* 0x000fea0003800000 */
[----:B------:R-:W-:Y:S01]  /*abf0*/  ISETP.NE.AND P4, PT, R27, RZ, PT ;  /* 0x000000ff1b00720c */ /* 0x000fe20003f85270 */
[----:B------:R-:W-:Y:S01]  /*ac00*/  ULDC.64 UR4, c[0x0][0x208] ;  /* 0x0000820000047ab9 */ /* 0x000fe20000000a00 */
[----:B------:R-:W-:-:S11]  /*ac10*/  ISETP.NE.AND P3, PT, R11, RZ, PT ;  /* 0x000000ff0b00720c */ /* 0x000fd60003f65270 */
[----:B0-----:R-:W0:Y:S04]  /*ac20*/  @P4 LDS.128 R36, [R5+0x24400] ;  /* 0x0244000005244984 */ /* 0x001e280000000c00 */
[----:B------:R-:W2:Y:S04]  /*ac30*/  @P3 LDS.128 R40, [R5+0x26c00] ;  /* 0x026c000005283984 */ /* 0x000ea80000000c00 */
[----:B0-----:R-:W-:Y:S01]  /*ac40*/  @P4 STG.E.128 desc[UR4][R60.64], R36 ;  /* 0x000000243c004986 */ /* 0x001fe2000c101d04 */
[----:B------:R-:W-:-:S03]  /*ac50*/  ISETP.NE.AND P4, PT, R10, RZ, PT ;  /* 0x000000ff0a00720c */ /* 0x000fc60003f85270 */
[----:B--2---:R-:W-:Y:S01]  /*ac60*/  @P3 STG.E.128 desc[UR4][R60.64+0x80], R40 ;  /* 0x000080283c003986 */ /* 0x004fe2000c101d04 */
[----:B------:R-:W-:-:S09]  /*ac70*/  ISETP.NE.AND P3, PT, R9, RZ, PT ;  /* 0x000000ff0900720c */ /* 0x000fd20003f65270 */
[----:B------:R-:W0:Y:S04]  /*ac80*/  @P4 LDS.128 R36, [R5+0x29400] ;  /* 0x0294000005244984 */ /* 0x000e280000000c00 */
[----:B------:R-:W2:Y:S04]  /*ac90*/  @P3 LDS.128 R40, [R5+0x2bc00] ;  /* 0x02bc000005283984 */ /* 0x000ea80000000c00 */
[----:B0-----:R3:W-:Y:S04]  /*aca0*/  @P4 STG.E.128 desc[UR4][R60.64+0x100], R36 ;  /* 0x000100243c004986 */ /* 0x0017e8000c101d04 */
[----:B--2---:R3:W-:Y:S02]  /*acb0*/  @P3 STG.E.128 desc[UR4][R60.64+0x180], R40 ;  /* 0x000180283c003986 */ /* 0x0047e4000c101d04 */
.L_x_549:
[----:B------:R-:W-:Y:S05]  /*acc0*/  BSYNC B1 ;  /* 0x0000000000017941 */ /* 0x000fea0003800000 */
.L_x_548:
[----:B---3--:R-:W-:Y:S01]  /*acd0*/  VIADD R36, R213, 0x20 ;  /* 0x00000020d5247836 */ /* 0x008fe20000000000 */
[----:B------:R-:W-:Y:S04]  /*ace0*/  BSSY B1, `(.L_x_550) ;  /* 0x0000010000017945 */ /* 0x000fe80003800000 */
[----:B------:R-:W-:-:S13]  /*acf0*/  ISETP.GE.AND P3, PT, R36, R4, PT ;  /* 0x000000042400720c */ /* 0x000fda0003f66270 */
        /* <DEDUP_REMOVED lines=14> */
.L_x_551:
[----:B------:R-:W-:Y:S05]  /*ade0*/  BSYNC B1 ;  /* 0x0000000000017941 */ /* 0x000fea0003800000 */
.L_x_550:
[----:B------:R-:W-:-:S13]  /*adf0*/  ISETP.GE.AND P3, PT, R237, R4, PT ;  /* 0x00000004ed00720c */ /* 0x000fda0003f66270 */
[----:B------:R-:W-:Y:S05]  /*ae00*/  @P3 BRA `(.L_x_499) ;  /* 0x0000000000343947 */ /* 0x000fea0003800000 */
[----:B------:R-:W-:Y:S01]  /*ae10*/  ISETP.NE.AND P4, PT, R27, RZ, PT ;  /* 0x000000ff1b00720c */ /* 0x000fe20003f85270 */
[----:B------:R-:W-:Y:S01]  /*ae20*/  ULDC.64 UR4, c[0x0][0x208] ;  /* 0x0000820000047ab9 */ /* 0x000fe20000000a00 */
[----:B------:R-:W-:-:S11]  /*ae30*/  ISETP.NE.AND P3, PT, R11, RZ, PT ;  /* 0x000000ff0b00720c */ /* 0x000fd60003f65270 */
[----:B0--3--:R-:W0:Y:S04]  /*ae40*/  @P4 LDS.128 R36, [R5+0x26400] ;  /* 0x0264000005244984 */ /* 0x009e280000000c00 */
        /* <DEDUP_REMOVED lines=9> */
.L_x_499:
[----:B------:R-:W-:Y:S05]  /*aee0*/  BSYNC B0 ;  /* 0x0000000000007941 */ /* 0x000fea0003800000 */
.L_x_455:
[----:B0-234-:R-:W0:Y:S01]  /*aef0*/  S2R R36, SR_TID.X ;  /* 0x0000000000247919 */ /* 0x01de220000002100 */
[----:B------:R-:W-:Y:S01]  /*af00*/  @!PT LDS RZ, [RZ] ;  /* 0x00000000fffff984 */ /* 0x000fe20000000800 */
[----:B------:R-:W-:Y:S01]  /*af10*/  @!PT LDS RZ, [RZ] ;  /* 0x00000000fffff984 */ /* 0x000fe20000000800 */
[----:B------:R-:W-:Y:S01]  /*af20*/  @!PT LDS RZ, [RZ] ;  /* 0x00000000fffff984 */ /* 0x000fe20000000800 */
[----:B------:R-:W-:Y:S01]  /*af30*/  @!PT LDS RZ, [RZ] ;  /* 0x00000000fffff984 */ /* 0x000fe20000000800 */
[----:B------:R2:W-:Y:S06]  /*af40*/  MEMBAR.ALL.CTA ;  /* 0x0000000000007992 */ /* 0x0005ec0000008000 */
[----:B--2---:R-:W2:Y:S01]  /*af50*/  FENCE.VIEW.ASYNC.S ;  /* 0x00000000000073c6 */ /* 0x004ea20000000000 */
[----:B------:R-:W-:Y:S05]  /*af60*/  WARPSYNC.ALL ;  /* 0x0000000000007948 */ /* 0x000fea0003800000 */
[----:B------:R-:W-:Y:S01]  /*af70*/  BSSY B0, `(.L_x_552) ;  /* 0x0000009000007945 */ /* 0x000fe20003800000 */
[----:B0-----:R-:W-:Y:S01]  /*af80*/  LOP3.LUT R36, R36, 0x7f, RZ, 0xc0, !PT ;  /* 0x0000007f24247812 */ /* 0x001fe200078ec0ff */
[----:B--2---:R0:W-:Y:S03]  /*af90*/  BAR.SYNC.DEFER_BLOCKING R171, 0x80 ;  /* 0x000200ab0000751d */ /* 0x0041e60000010000 */
[----:B------:R-:W-:-:S13]  /*afa0*/  ISETP.NE.AND P3, PT, R36, RZ, PT ;  /* 0x000000ff2400720c */ /* 0x000fda0003f65270 */
[----:B------:R-:W-:-:S05]  /*afb0*/  @!P3 VIADD R36, R3, 0x388a0 ;  /* 0x000388a00324b836 */ /* 0x000fca0000000000 */
[----:B------:R-:W-:-:S04]  /*afc0*/  @!P3 PRMT R36, RZ, 0x654, R36 ;  /* 0x00000654ff24b816 */ /* 0x000fc80000000024 */
[----:B------:R0:W-:Y:S01]  /*afd0*/  @!P3 SYNCS.ARRIVE.TRANS64.RED.A1T0 RZ, [R36+URZ], RZ ;  /* 0x000000ff24ffb9a7 */ /* 0x0001e2000810043f */
[----:B------:R-:W-:Y:S05]  /*afe0*/  @!P2 BRA `(.L_x_553) ;  /* 0x000000000004a947 */ /* 0x000fea0003800000 */
[----:B------:R-:W-:Y:S01]  /*aff0*/  BPT.TRAP 0x1 ;  /* 0x000000040000795c */ /* 0x000fe20000300000 */
.L_x_553:
[----:B------:R-:W-:Y:S05]  /*b000*/  BSYNC B0 ;  /* 0x0000000000007941 */ /* 0x000fea0003800000 */
.L_x_552:
[----:B------:R-:W2:Y:S01]  /*b010*/  SYNCS.PHASECHK.TRANS64.TRYWAIT P4, [R3+URZ+0x388b0], R0 ;  /* 0x0388b000030075a7 */ /* 0x000ea2000808017f */
[----:B------:R-:W-:Y:S01]  /*b020*/  ULDC UR61, c[0x0][0x2f4] ;  /* 0x0000bd00003d7ab9 */ /* 0x000fe20000000800 */
[----:B------:R-:W-:Y:S01]  /*b030*/  ULDC.64 UR56, c[0x0][0x328] ;  /* 0x0000ca0000387ab9 */ /* 0x000fe20000000a00 */
[----:B------:R-:W-:Y:S01]  /*b040*/  ULDC.64 UR58, c[0x0][0x318] ;  /* 0x0000c600003a7ab9 */ /* 0x000fe20000000a00 */
[----:B------:R-:W-:Y:S01]  /*b050*/  BSSY B0, `(.L_x_554) ;  /* 0x0000004000007945 */ /* 0x000fe20003800000 */
[----:B------:R-:W-:Y:S01]  /*b060*/  ISETP.GE.AND P2, PT, R213, R4, PT ;  /* 0x00000004d500720c */ /* 0x000fe20003f46270 */
[----:B------:R-:W-:Y:S02]  /*b070*/  IMAD.WIDE R44, R2, 0x50, R112 ;  /* 0x00000050022c7825 */ /* 0x000fe400078e0270 */
[----:B--2---:R-:W-:Y:S10]  /*b080*/  @!P4 BRA `(.L_x_555) ;  /* 0x0000020800c4c947 */ /* 0x004ff40003800000 */
.L_x_861:
[----:B------:R-:W-:Y:S05]  /*b090*/  BSYNC B0 ;  /* 0x0000000000007941 */ /* 0x000fea0003800000 */
.L_x_554:
[----:B------:R-:W-:Y:S04]  /*b0a0*/  BSSY B0, `(.L_x_556) ;  /* 0x0000017000007945 */ /* 0x000fe80003800000 */
[----:B------:R-:W-:Y:S05]  /*b0b0*/  @P2 BRA `(.L_x_557) ;  /* 0x0000000000542947 */ /* 0x000fea0003800000 */
[----:B------:R-:W-:Y:S01]  /*b0c0*/  IMAD R39, R45, UR56, RZ ;  /* 0x000000382d277c24 */ /* 0x000fe2000f8e02ff */
[----:B------:R-:W-:Y:S01]  /*b0d0*/  ISETP.GE.AND P4, PT, R16, UR61, PT ;  /* 0x0000003d10007c0c */ /* 0x000fe2000bf86270 */
[----:B0-----:R-:W-:Y:S01]  /*b0e0*/  IMAD.MOV.U32 R36, RZ, RZ, R94 ;  /* 0x000000ffff247224 */ /* 0x001fe200078e005e */
[----:B------:R-:W-:Y:S01]  /*b0f0*/  ULDC.64 UR4, c[0x0][0x208] ;  /* 0x0000820000047ab9 */ /* 0x000fe20000000a00 */
[----:B------:R-:W-:Y:S02]  /*b100*/  IMAD.MOV.U32 R37, RZ, RZ, R6 ;  /* 0x000000ffff257224 */ /* 0x000fe400078e0006 */
[C---:B------:R-:W-:Y:S02]  /*b110*/  IMAD R39, R44.reuse, UR57, R39 ;  /* 0x000000392c277c24 */ /* 0x040fe4000f8e0227 */
[----:B------:R-:W-:-:S04]  /*b120*/  IMAD.WIDE.U32 R36, R44, UR56, R36 ;  /* 0x000000382c247c25 */ /* 0x000fc8000f8e0024 */
[----:B------:R-:W-:Y:S01]  /*b130*/  IMAD.IADD R37, R37, 0x1, R39 ;  /* 0x0000000125257824 */ /* 0x000fe200078e0227 */
[----:B------:R-:W-:-:S04]  /*b140*/  LEA R46, P2, R36, UR58, 0x1 ;  /* 0x0000003a242e7c11 */ /* 0x000fc8000f8408ff */
[----:B------:R-:W-:Y:S02]  /*b150*/  LEA.HI.X R47, R36, UR59, R37, 0x1, P2 ;  /* 0x0000003b242f7c11 */ /* 0x000fe400090f0c25 */
[----:B------:R-:W-:Y:S01]  /*b160*/  ISETP.GE.AND P2, PT, R212, UR61, PT ;  /* 0x0000003dd4007c0c */ /* 0x000fe2000bf46270 */
[----:B------:R-:W0:-:S12]  /*b170*/  @!P4 LDS.128 R36, [R5+0x400] ;  /* 0x000400000524c984 */ /* 0x000e180000000c00 */
[----:B-1----:R-:W1:Y:S04]  /*b180*/  @!P2 LDS.128 R40, [R5+0x2c00] ;  /* 0x002c00000528a984 */ /* 0x002e680000000c00 */
[----:B0-----:R-:W-:Y:S01]  /*b190*/  @!P4 STG.E.128 desc[UR4][R46.64], R36 ;  /* 0x000000242e00c986 */ /* 0x001fe2000c101d04 */
[----:B------:R-:W-:-:S03]  /*b1a0*/  ISETP.GE.AND P4, PT, R218, UR61, PT ;  /* 0x0000003dda007c0c */ /* 0x000fc6000bf86270 */
[----:B-1----:R-:W-:Y:S01]  /*b1b0*/  @!P2 STG.E.128 desc[UR4][R46.64+0x80], R40 ;  /* 0x000080282e00a986 */ /* 0x002fe2000c101d04 */
[----:B------:R-:W-:-:S09]  /*b1c0*/  ISETP.GE.AND P2, PT, R219, UR61, PT ;  /* 0x0000003ddb007c0c */ /* 0x000fd2000bf46270 */
[----:B------:R-:W0:Y:S04]  /*b1d0*/  @!P4 LDS.128 R36, [R5+0x5400] ;  /* 0x005400000524c984 */ /* 0x000e280000000c00 */
[----:B------:R-:W1:Y:S04]  /*b1e0*/  @!P2 LDS.128 R40, [R5+0x7c00] ;  /* 0x007c00000528a984 */ /* 0x000e680000000c00 */
[----:B0-----:R3:W-:Y:S04]  /*b1f0*/  @!P4 STG.E.128 desc[UR4][R46.64+0x100], R36 ;  /* 0x000100242e00c986 */ /* 0x0017e8000c101d04 */
[----:B-1----:R3:W-:Y:S02]  /*b200*/  @!P2 STG.E.128 desc[UR4][R46.64+0x180], R40 ;  /* 0x000180282e00a986 */ /* 0x0027e4000c101d04 */
.L_x_557:
[----:B------:R-:W-:Y:S05]  /*b210*/  BSYNC B0 ;  /* 0x0000000000007941 */ /* 0x000fea0003800000 */
.L_x_556:
[----:B-12---:R-:W-:Y:S01]  /*b220*/  VIADD R0, R213, 0x20 ;  /* 0x00000020d5007836 */ /* 0x006fe20000000000 */
[----:B------:R-:W-:Y:S04]  /*b230*/  BSSY B0, `(.L_x_558) ;  /* 0x000001a000007945 */ /* 0x000fe80003800000 */
[----:B------:R-:W-:-:S13]  /*b240*/  ISETP.GE.AND P2, PT, R0, R4, PT ;  /* 0x000000040000720c */ /* 0x000fda0003f46270 */
[----:B------:R-:W-:Y:S05]  /*b250*/  @P2 BRA `(.L_x_559) ;  /* 0x00000000005c2947 */ /* 0x000fea0003800000 */
[----:B---3--:R-:W-:Y:S01]  /*b260*/  IADD3 R39, P2, R44, 0x20, RZ ;  /* 0x000000202c277810 */ /* 0x008fe20007f5e0ff */
[----:B0-----:R-:W-:Y:S01]  /*b270*/  IMAD.MOV.U32 R36, RZ, RZ, R94 ;  /* 0x000000ffff247224 */ /* 0x001fe200078e005e */
[----:B------:R-:W-:Y:S01]  /*b280*/  ISETP.GE.AND P4, PT, R16, UR61, PT ;  /* 0x0000003d10007c0c */ /* 0x000fe2000bf86270 */
[----:B------:R-:W-:Y:S01]  /*b290*/  IMAD.MOV.U32 R37, RZ, RZ, R6 ;  /* 0x000000ffff257224 */ /* 0x000fe200078e0006 */
[----:B------:R-:W-:Y:S01]  /*b2a0*/  ULDC.64 UR4, c[0x0][0x208] ;  /* 0x0000820000047ab9 */ /* 0x000fe20000000a00 */
[----:B------:R-:W-:Y:S02]  /*b2b0*/  IMAD.X R0, RZ, RZ, R45, P2 ;  /* 0x000000ffff007224 */ /* 0x000fe400010e062d */
[----:B------:R-:W-:-:S04]  /*b2c0*/  IMAD.WIDE.U32 R36, R39, UR56, R36 ;  /* 0x0000003827247c25 */ /* 0x000fc8000f8e0024 */
[----:B------:R-:W-:Y:S01]  /*b2d0*/  IMAD R0, R0, UR56, RZ ;  /* 0x0000003800007c24 */ /* 0x000fe2000f8e02ff */
[----:B------:R-:W-:-:S03]  /*b2e0*/  LEA R46, P2, R36, UR58, 0x1 ;  /* 0x0000003a242e7c11 */ /* 0x000fc6000f8408ff */
[----:B------:R-:W-:-:S04]  /*b2f0*/  IMAD R39, R39, UR57, R0 ;  /* 0x0000003927277c24 */ /* 0x000fc8000f8e0200 */
[----:B------:R-:W-:-:S05]  /*b300*/  IMAD.IADD R37, R37, 0x1, R39 ;  /* 0x0000000125257824 */ /* 0x000fca00078e0227 */
[----:B------:R-:W-:Y:S02]  /*b310*/  LEA.HI.X R47, R36, UR59, R37, 0x1, P2 ;  /* 0x0000003b242f7c11 */ /* 0x000fe400090f0c25 */
[----:B------:R-:W-:Y:S01]  /*b320*/  ISETP.GE.AND P2, PT, R212, UR61, PT ;  /* 0x0000003dd4007c0c */ /* 0x000fe2000bf46270 */
[----:B------:R-:W0:-:S12]  /*b330*/  @!P4 LDS.128 R36, [R5+0x1400] ;  /* 0x001400000524c984 */ /* 0x000e180000000c00 */
[----:B------:R-:W1:Y:S04]  /*b340*/  @!P2 LDS.128 R40, [R5+0x3c00] ;  /* 0x003c00000528a984 */ /* 0x000e680000000c00 */
        /* <DEDUP_REMOVED lines=8> */
.L_x_559:
[----:B------:R-:W-:Y:S05]  /*b3d0*/  BSYNC B0 ;  /* 0x0000000000007941 */ /* 0x000fea0003800000 */
.L_x_558:
[----:B------:R-:W-:Y:S01]  /*b3e0*/  ISETP.GE.AND P2, PT, R237, R4, PT ;  /* 0x00000004ed00720c */ /* 0x000fe20003f46270 */
[----:B------:R-:W-:-:S12]  /*b3f0*/  BSSY B0, `(.L_x_560) ;  /* 0x0000019000007945 */ /* 0x000fd80003800000 */
[----:B------:R-:W-:Y:S05]  /*b400*/  @P2 BRA `(.L_x_561) ;  /* 0x00000000005c2947 */ /* 0x000fea0003800000 */
[----:B--23--:R-:W-:Y:S01]  /*b410*/  IADD3 R39, P2, R44, 0x40, RZ ;  /* 0x000000402c277810 */ /* 0x00cfe20007f5e0ff */
[----:B0-----:R-:W-:Y:S01]  /*b420*/  IMAD.MOV.U32 R36, RZ, RZ, R94 ;  /* 0x000000ffff247224 */ /* 0x001fe200078e005e */
[----:B------:R-:W-:Y:S01]  /*b430*/  ISETP.GE.AND P4, PT, R16, UR61, PT ;  /* 0x0000003d10007c0c */ /* 0x000fe2000bf86270 */
[----:B------:R-:W-:Y:S01]  /*b440*/  IMAD.MOV.U32 R37, RZ, RZ, R6 ;  /* 0x000000ffff257224 */ /* 0x000fe200078e0006 */
[----:B------:R-:W-:Y:S01]  /*b450*/  ULDC.64 UR4, c[0x0][0x208] ;  /* 0x0000820000047ab9 */ /* 0x000fe20000000a00 */
[----:B------:R-:W-:Y:S02]  /*b460*/  IMAD.X R44, RZ, RZ, R45, P2 ;  /* 0x000000ffff2c7224 */ /* 0x000fe400010e062d */
[----:B------:R-:W-:-:S04]  /*b470*/  IMAD.WIDE.U32 R36, R39, UR56, R36 ;  /* 0x0000003827247c25 */ /* 0x000fc8000f8e0024 */
[----:B------:R-:W-:-:S04]  /*b480*/  IMAD R44, R44, UR56, RZ ;  /* 0x000000382c2c7c24 */ /* 0x000fc8000f8e02ff */
[----:B------:R-:W-:Y:S01]  /*b490*/  IMAD R39, R39, UR57, R44 ;  /* 0x0000003927277c24 */ /* 0x000fe2000f8e022c */
[----:B------:R-:W-:-:S03]  /*b4a0*/  LEA R44, P2, R36, UR58, 0x1 ;  /* 0x0000003a242c7c11 */ /* 0x000fc6000f8408ff */
        /* <DEDUP_REMOVED lines=13> */
.L_x_561:
[----:B------:R-:W-:Y:S05]  /*b580*/  BSYNC B0 ;  /* 0x0000000000007941 */ /* 0x000fea0003800000 */
.L_x_560:
[----:B------:R-:W5:Y:S01]  /*b590*/  LDL R0, [R1+0x10] ;  /* 0x0000100001007983 */ /* 0x000f620000100800 */
[----:B------:R-:W-:Y:S01]  /*b5a0*/  @!P3 VIADD R3, R3, 0x388c0 ;  /* 0x000388c00303b836 */ /* 0x000fe20000000000 */
[----:B------:R-:W-:Y:S01]  /*b5b0*/  PLOP3.LUT P2, PT, PT, PT, PT, 0x8, 0x0 ;  /* 0x000000000000781c */ /* 0x000fe20003f4e170 */
[----:B------:R-:W-:Y:S01]  /*b5c0*/  VIADD R19, R19, 0x1 ;  /* 0x0000000113137836 */ /* 0x000fe20000000000 */
[----:B------:R-:W-:Y:S01]  /*b5d0*/  @!PT LDS RZ, [RZ] ;  /* 0x00000000fffff984 */ /* 0x000fe20000000800 */
[----:B------:R-:W-:Y:S01]  /*b5e0*/  @!PT LDS RZ, [RZ] ;  /* 0x00000000fffff984 */ /* 0x000fe20000000800 */
[----:B------:R-:W-:Y:S01]  /*b5f0*/  @!PT LDS RZ, [RZ] ;  /* 0x00000000fffff984 */ /* 0x000fe20000000800 */
[----:B------:R-:W-:Y:S01]  /*b600*/  @!PT LDS RZ, [RZ] ;  /* 0x00000000fffff984 */ /* 0x000fe20000000800 */
[----:B------:R1:W-:Y:S06]  /*b610*/  MEMBAR.ALL.CTA ;  /* 0x0000000000007992 */ /* 0x0003ec0000008000 */
[----:B-1----:R-:W1:Y:S01]  /*b620*/  FENCE.VIEW.ASYNC.S ;  /* 0x00000000000073c6 */ /* 0x002e620000000000 */
[----:B------:R-:W-:Y:S01]  /*b630*/  @!P3 PRMT R3, RZ, 0x654, R3 ;  /* 0x00000654ff03b816 */ /* 0x000fe20000000003 */
[----:B-1----:R1:W-:Y:S06]  /*b640*/  BAR.SYNC.DEFER_BLOCKING R171, 0x80 ;  /* 0x000200ab0000751d */ /* 0x0023ec0000010000 */
[----:B------:R1:W-:Y:S01]  /*b650*/  @!P3 SYNCS.ARRIVE.TRANS64.RED.A1T0 RZ, [R3+URZ], RZ ;  /* 0x000000ff03ffb9a7 */ /* 0x0003e2000810043f */
[----:B------:R-:W-:-:S04]  /*b660*/  ISETP.NE.AND P3, PT, R19, 0x2, PT ;  /* 0x000000021300780c */ /* 0x000fc80003f65270 */
[----:B------:R-:W-:Y:S02]  /*b670*/  SEL R19, R19, RZ, P3 ;  /* 0x000000ff13137207 */ /* 0x000fe40001800000 */
[----:B-----5:R-:W-:Y:S02]  /*b680*/  LOP3.LUT P4, RZ, R0, 0x2, RZ, 0xc0, !PT ;  /* 0x0000000200ff7812 */ /* 0x020fe4000788c0ff */
[----:B------:R-:W-:-:S04]  /*b690*/  SEL R0, RZ, 0x1, P3 ;  /* 0x00000001ff007807 */ /* 0x000fc80001800000 */
[----:B------:R-:W-:-:S07]  /*b6a0*/  LOP3.LUT R217, R217, R0, RZ, 0x3c, !PT ;  /* 0x00000000d9d97212 */ /* 0x000fce00078e3cff */
[----:B-1----:R-:W-:Y:S05]  /*b6b0*/  @P4 BRA `(.L_x_562) ;  /* 0xffffff7800344947 */ /* 0x002fea000383ffff */
.L_x_450:
[----:B------:R-:W-:Y:S01]  /*b6c0*/  BSSY B0, `(.L_x_563) ;  /* 0x0000005000007945 */ /* 0x000fe20003800000 */
[----:B------:R-:W-:-:S03]  /*b6d0*/  IMAD.MOV.U32 R3, RZ, RZ, RZ ;  /* 0x000000ffff037224 */ /* 0x000fc600078e00ff */
[----:B------:R-:W-:Y:S05]  /*b6e0*/  @P2 BRA `(.L_x_564) ;  /* 0x0000000000082947 */ /* 0x000fea0003800000 */
[----:B------:R-:W0:Y:S02]  /*b6f0*/  FENCE.VIEW.ASYNC.G ;  /* 0x00000000000073c6 */ /* 0x000e240000000100 */
[----:B0-----:R-:W-:Y:S06]  /*b700*/  BAR.ARV 0xc, 0x180 ;  /* 0x0306000000007b1d */ /* 0x001fec0000002000 */
.L_x_564:
[----:B------:R-:W-:Y:S05]  /*b710*/  BSYNC B0 ;  /* 0x0000000000007941 */ /* 0x000fea0003800000 */
.L_x_563:
[----:B------:R-:W2:Y:S01]  /*b720*/  LDL R0, [R1+0x10] ;  /* 0x0000100001007983 */ /* 0x000ea20000100800 */
[----:B------:R-:W-:Y:S01]  /*b730*/  BSSY B0, `(.L_x_565) ;  /* 0x0000020000007945 */ /* 0x000fe20003800000 */
[----:B--2---:R-:W-:-:S13]  /*b740*/  LOP3.LUT P0, RZ, R0, 0x4, RZ, 0xc0, !PT ;  /* 0x0000000400ff7812 */ /* 0x004fda000780c0ff */
[----:B------:R-:W-:Y:S05]  /*b750*/  @!P0 BRA `(.L_x_566) ;  /* 0x0000000000748947 */ /* 0x000fea0003800000 */
[----:B------:R-:W-:Y:S01]  /*b760*/  ISETP.NE.AND P0, PT, R232, RZ, PT ;  /* 0x000000ffe800720c */ /* 0x000fe20003f05270 */
[----:B------:R-:W-:-:S03]  /*b770*/  ULDC UR4, c[0x0][0x9f0] ;  /* 0x00027c0000047ab9 */ /* 0x000fc60000000800 */
[----:B------:R-:W-:-:S04]  /*b780*/  SEL R9, R232, UR4, P0 ;  /* 0x00000004e8097c07 */ /* 0x000fc80008000000 */
[-C--:B------:R-:W-:Y:S02]  /*b790*/  IABS R5, R9.reuse ;  /* 0x0000000900057213 */ /* 0x080fe40000000000 */
[----:B------:R-:W-:Y:S02]  /*b7a0*/  IADD3 R0, R144, -0x1, R9 ;  /* 0xffffffff90007810 */ /* 0x000fe40007ffe009 */
[----:B-1----:R-:W1:Y:S01]  /*b7b0*/  I2F.RP R4, R5 ;  /* 0x0000000500047306 */ /* 0x002e620000209400 */
[----:B------:R-:W-:-:S05]  /*b7c0*/  IABS R8, R9 ;  /* 0x0000000900087213 */ /* 0x000fca0000000000 */
[----:B------:R-:W-:Y:S02]  /*b7d0*/  IMAD.MOV R8, RZ, RZ, -R8 ;  /* 0x000000ffff087224 */ /* 0x000fe400078e0a08 */
[----:B-1----:R-:W1:Y:S02]  /*b7e0*/  MUFU.RCP R4, R4 ;  /* 0x0000000400047308 */ /* 0x002e640000001000 */
[----:B-1----:R-:W-:Y:S01]  /*b7f0*/  VIADD R2, R4, 0xffffffe ;  /* 0x0ffffffe04027836 */ /* 0x002fe20000000000 */
[----:B------:R-:W-:Y:S02]  /*b800*/  IABS R4, R0 ;  /* 0x0000000000047213 */ /* 0x000fe40000000000 */
[----:B------:R-:W-:-:S03]  /*b810*/  LOP3.LUT R0, R0, R9, RZ, 0x3c, !PT ;  /* 0x0000000900007212 */ /* 0x000fc600078e3cff */
[----:B------:R1:W2:Y:S01]  /*b820*/  F2I.FTZ.U32.TRUNC.NTZ R3, R2 ;  /* 0x0000000200037305 */ /* 0x0002a2000021f000 */
[----:B------:R-:W-:Y:S01]  /*b830*/  ISETP.GE.AND P2, PT, R0, RZ, PT ;  /* 0x000000ff0000720c */ /* 0x000fe20003f46270 */
[----:B-1----:R-:W-:Y:S02]  /*b840*/  IMAD.MOV.U32 R2, RZ, RZ, RZ ;  /* 0x000000ffff027224 */ /* 0x002fe400078e00ff */
[----:B--2---:R-:W-:-:S04]  /*b850*/  IMAD.MOV R6, RZ, RZ, -R3 ;  /* 0x000000ffff067224 */ /* 0x004fc800078e0a03 */
        /* <DEDUP_REMOVED lines=13> */
.L_x_566:
[----:B------:R-:W-:Y:S05]  /*b930*/  BSYNC B0 ;  /* 0x0000000000007941 */ /* 0x000fea0003800000 */
.L_x_565:
[----:B------:R-:W2:Y:S01]  /*b940*/  LDL R0, [R1+0x74] ;  /* 0x0000740001007983 */ /* 0x000ea20000100800 */
[----:B------:R-:W-:Y:S02]  /*b950*/  PLOP3.LUT P0, PT, PT, PT, PT, 0x80, 0x0 ;  /* 0x000000000000781c */ /* 0x000fe40003f0f070 */
        /* <DEDUP_REMOVED lines=24> */
[----:B----4-:R-:W-:Y:S02]  /*bae0*/  CS2R R44, SRZ ;  /* 0x00000000002c7805 */ /* 0x010fe4000001ff00 */
[----:B------:R-:W-:Y:S02]  /*baf0*/  CS2R R102, SRZ ;  /* 0x0000000000667805 */ /* 0x000fe4000001ff00 */
[----:B---3--:R-:W-:Y:S02]  /*bb00*/  CS2R R40, SRZ ;  /* 0x0000000000287805 */ /* 0x008fe4000001ff00 */
[----:B------:R-:W-:Y:S02]  /*bb10*/  CS2R R104, SRZ ;  /* 0x0000000000687805 */ /* 0x000fe4000001ff00 */
[----:B0-----:R-:W-:-:S02]  /*bb20*/  CS2R R36, SRZ ;  /* 0x0000000000247805 */ /* 0x001fc4000001ff00 */
        /* <DEDUP_REMOVED lines=13> */
[----:B-1----:R-:W-:Y:S02]  /*bc00*/  CS2R R10, SRZ ;  /* 0x00000000000a7805 */ /* 0x002fe4000001ff00 */
        /* <DEDUP_REMOVED lines=21> */
[----:B--2---:R-:W-:-:S05]  /*bd60*/  IMAD R226, R0, R3, RZ ;  /* 0x0000000300e27224 */ /* 0x004fca00078e02ff */
[----:B------:R-:W-:Y:S02]  /*bd70*/  VIADDMNMX R92, R226, R3, R144, PT ;  /* 0x00000003e25c7246 */ /* 0x000fe40003800190 */
[----:B------:R-:W-:Y:S02]  /*bd80*/  CS2R R2, SRZ ;  /* 0x0000000000027805 */ /* 0x000fe4000001ff00 */
[----:B------:R-:W-:-:S13]  /*bd90*/  ISETP.GT.AND P1, PT, R92, R226, PT ;  /* 0x000000e25c00720c */ /* 0x000fda0003f24270 */
[----:B------:R-:W-:Y:S05]  /*bda0*/  @!P1 BRA `(.L_x_567) ;  /* 0x00000120005c9947 */ /* 0x000fea0003800000 */
[----:B------:R-:W2:Y:S01]  /*bdb0*/  LDL R0, [R1+0x14] ;  /* 0x0000140001007983 */ /* 0x000ea20000100800 */
[----:B------:R-:W0:Y:S02]  /*bdc0*/  S2R R28, SR_TID.X ;  /* 0x00000000001c7919 */ /* 0x000e240000002100 */
[----:B0-----:R-:W-:-:S05]  /*bdd0*/  VIADD R28, R28, 0xffffff80 ;  /* 0xffffff801c1c7836 */ /* 0x001fca0000000000 */
[----:B------:R-:W-:Y:S02]  /*bde0*/  SHF.R.S32.HI R29, RZ, 0x1f, R28 ;  /* 0x0000001fff1d7819 */ /* 0x000fe4000001141c */
[----:B--2---:R-:W-:Y:S02]  /*bdf0*/  R2UR UR4, R0 ;  /* 0x00000000000472ca */ /* 0x004fe400000e0000 */
[----:B------:R-:W-:-:S04]  /*be00*/  LEA.HI R0, R29, R28, RZ, 0x7 ;  /* 0x0000001c1d007211 */ /* 0x000fc800078f38ff */
[----:B------:R-:W-:-:S06]  /*be10*/  SHF.R.S32.HI R0, RZ, 0x7, R0 ;  /* 0x00000007ff007819 */ /* 0x000fcc0000011400 */
[----:B------:R-:W0:Y:S01]  /*be20*/  SHFL.IDX PT, R0, R0, RZ, 0x1f ;  /* 0x00001fff00007589 */ /* 0x000e2200000e0000 */
[----:B------:R-:W-:-:S06]  /*be30*/  ULOP3.LUT UP0, URZ, UR4, 0x9f, URZ, 0xc0, !UPT ;  /* 0x0000009f043f7892 */ /* 0x000fcc000f80c03f */
[----:B------:R-:W-:Y:S02]  /*be40*/  PLOP3.LUT P0, PT, PT, PT, UP0, 0x80, 0x0 ;  /* 0x000000000000781c */ /* 0x000fe40003f0f008 */
[----:B0-----:R-:W-:-:S04]  /*be50*/  LEA.HI R2, R0, R0, RZ, 0x1 ;  /* 0x0000000000027211 */ /* 0x001fc800078f08ff */
[----:B------:R-:W-:-:S05]  /*be60*/  LOP3.LUT R3, R2, 0x1e, RZ, 0xc0, !PT ;  /* 0x0000001e02037812 */ /* 0x000fca00078ec0ff */
[----:B------:R-:W-:-:S05]  /*be70*/  IMAD.IADD R3, R0, 0x1, -R3 ;  /* 0x0000000100037824 */ /* 0x000fca00078e0a03 */
[----:B------:R-:W-:-:S04]  /*be80*/  LEA R3, R3, UR4, 0xd ;  /* 0x0000000403037c11 */ /* 0x000fc8000f8e68ff */
[----:B------:R-:W-:-:S04]  /*be90*/  SHF.R.U32.HI R2, RZ, 0x4, R3 ;  /* 0x00000004ff027819 */ /* 0x000fc80000011603 */
[----:B------:R-:W-:Y:S01]  /*bea0*/  LOP3.LUT R2, R2, 0x3fff, RZ, 0xc0, !PT ;  /* 0x00003fff02027812 */ /* 0x000fe200078ec0ff */
[----:B------:R-:W-:Y:S06]  /*beb0*/  @!P0 BRA `(.L_x_568) ;  /* 0x0000000000408947 */ /* 0x000fec0003800000 */
[----:B------:R-:W-:Y:S01]  /*bec0*/  MOV R14, 0x0 ;  /* 0x00000000000e7802 */ /* 0x000fe20000000f00 */
[----:B------:R-:W-:Y:S01]  /*bed0*/  ULDC.64 UR4, c[0x4][0x1b8] ;  /* 0x01006e0000047ab9 */ /* 0x000fe20000000a00 */
[----:B------:R-:W-:Y:S01]  /*bee0*/  ULDC.64 UR6, c[0x4][0x1c0] ;  /* 0x0100700000067ab9 */ /* 0x000fe20000000a00 */
[----:B------:R-:W-:Y:S02]  /*bef0*/  IMAD.U32 R4, RZ, RZ, UR4 ;  /* 0x00000004ff047e24 */ /* 0x000fe4000f8e00ff */
        /* <DEDUP_REMOVED lines=12> */
.L_x_568:
[----:B------:R-:W-:Y:S02]  /*bfc0*/  ULDC UR4, c[0x0][0x3f4] ;  /* 0x0000fd0000047ab9 */ /* 0x000fe40000000800 */
[----:B------:R-:W-:-:S13]  /*bfd0*/  ISETP.LT.AND P0, PT, RZ, UR4, PT ;  /* 0x00000004ff007c0c */ /* 0x000fda000bf01270 */
[----:B------:R-:W-:Y:S05]  /*bfe0*/  @P0 BRA `(.L_x_569) ;  /* 0x00000000003c0947 */ /* 0x000fea0003800000 */
[----:B------:R-:W-:-:S04]  /*bff0*/  LEA.HI R0, R236, R236, RZ, 0x1 ;  /* 0x000000ecec007211 */ /* 0x000fc800078f08ff */
[----:B------:R-:W-:-:S05]  /*c000*/  LOP3.LUT R3, R0, 0xfffffffe, RZ, 0xc0, !PT ;  /* 0xfffffffe00037812 */ /* 0x000fca00078ec0ff */
[----:B------:R-:W-:-:S05]  /*c010*/  IMAD.IADD R3, R236, 0x1, -R3 ;  /* 0x00000001ec037824 */ /* 0x000fca00078e0a03 */
[----:B------:R-:W-:-:S04]  /*c020*/  SHF.L.U32 R3, R3, 0x1f, RZ ;  /* 0x0000001f03037819 */ /* 0x000fc800000006ff */
[----:B------:R0:W1:Y:S03]  /*c030*/  SYNCS.PHASECHK.TRANS64.TRYWAIT P0, [R18+URZ+0x38800], R3 ;  /* 0x03880003120075a7 */ /* 0x000066000800017f */
[----:B-1----:R-:W-:Y:S05]  /*c040*/  @!P0 NANOSLEEP.SYNCS 0x989680 ;  /* 0x009896800000895d */ /* 0x002fea0003900000 */
[----:B------:R-:W1:Y:S01]  /*c050*/  @!P0 SYNCS.PHASECHK.TRANS64 P0, [R18+URZ+0x38800], R3 ;  /* 0x03880003120085a7 */ /* 0x000e62000800007f */
[----:B------:R-:W-:Y:S04]  /*c060*/  BSSY B0, `(.L_x_570) ;  /* 0x0000006000007945 */ /* 0x000fe80003800000 */
[----:B-1----:R-:W-:Y:S05]  /*c070*/  @P0 BRA `(.L_x_571) ;  /* 0x0000000000100947 */ /* 0x002fea0003800000 */
.L_x_572:
[----:B-1----:R1:W2:Y:S02]  /*c080*/  SYNCS.PHASECHK.TRANS64.TRYWAIT P0, [R18+URZ+0x38800], R3 ;  /* 0x03880003120075a7 */ /* 0x0022a4000800017f */
[----:B--2---:R-:W-:Y:S05]  /*c090*/  @!P0 NANOSLEEP.SYNCS 0x989680 ;  /* 0x009896800000895d */ /* 0x004fea0003900000 */
[----:B------:R-:W2:Y:S02]  /*c0a0*/  @!P0 SYNCS.PHASECHK.TRANS64 P0, [R18+URZ+0x38800], R3 ;  /* 0x03880003120085a7 */ /* 0x000ea4000800007f */
[----:B--2---:R-:W-:Y:S05]  /*c0b0*/  @!P0 BRA `(.L_x_572) ;  /* 0xfffffffc00f08947 */ /* 0x004fea000383ffff */
.L_x_571:
[----:B------:R-:W-:Y:S05]  /*c0c0*/  BSYNC B0 ;  /* 0x0000000000007941 */ /* 0x000fea0003800000 */
.L_x_570:
[----:B------:R-:W-:Y:S05]  /*c0d0*/  BRA `(.L_x_573) ;  /* 0x0000007000807947 */ /* 0x000fea0003800000 */
.L_x_569:
[----:B------:R-:W2:Y:S01]  /*c0e0*/  LDL R0, [R1+0x14] ;  /* 0x0000140001007983 */ /* 0x000ea20000100800 */
[----:B------:R-:W-:Y:S01]  /*c0f0*/  ULDC.64 UR4, c[0x0][0x3f8] ;  /* 0x0000fe0000047ab9 */ /* 0x000fe20000000a00 */
[----:B------:R-:W-:Y:S01]  /*c100*/  ULDC.64 UR6, c[0x0][0x408] ;  /* 0x0001020000067ab9 */ /* 0x000fe20000000a00 */
[----:B-----5:R-:W-:Y:S01]  /*c110*/  IMAD.WIDE.U32 R4, R139, UR4, RZ ;  /* 0x000000048b047c25 */ /* 0x020fe2000f8e00ff */
[----:B--2---:R-:W-:Y:S02]  /*c120*/  R2UR UR8, R0 ;  /* 0x00000000000872ca */ /* 0x004fe400000e0000 */
[----:B------:R-:W-:-:S05]  /*c130*/  SHF.R.S32.HI R0, RZ, 0x1f, R139 ;  /* 0x0000001fff007819 */ /* 0x000fca000001148b */
[C---:B------:R-:W-:Y:S02]  /*c140*/  IMAD R6, R0.reuse, UR4, RZ ;  /* 0x0000000400067c24 */ /* 0x040fe4000f8e02ff */
[----:B------:R-:W-:Y:S02]  /*c150*/  IMAD R0, R0, UR6, RZ ;  /* 0x0000000600007c24 */ /* 0x000fe4000f8e02ff */
[C---:B------:R-:W-:Y:S01]  /*c160*/  IMAD R25, R139.reuse, UR5, R6 ;  /* 0x000000058b197c24 */ /* 0x040fe2000f8e0206 */
[----:B------:R-:W-:Y:S01]  /*c170*/  ULDC.64 UR4, c[0x0][0x3e8] ;  /* 0x0000fa0000047ab9 */ /* 0x000fe20000000a00 */
[----:B------:R-:W-:Y:S01]  /*c180*/  ULOP3.LUT UP0, URZ, UR8, 0x3ff, URZ, 0xc0, !UPT ;  /* 0x000003ff083f7892 */ /* 0x000fe2000f80c03f */
[C---:B------:R-:W-:Y:S01]  /*c190*/  IMAD R27, R139.reuse, UR7, R0 ;  /* 0x000000078b1b7c24 */ /* 0x040fe2000f8e0200 */
[----:B------:R-:W-:Y:S01]  /*c1a0*/  LEA R24, P0, R4, UR4, 0x1 ;  /* 0x0000000404187c11 */ /* 0x000fe2000f8008ff */
[----:B------:R-:W-:Y:S01]  /*c1b0*/  IMAD.WIDE.U32 R6, R139, UR6, RZ ;  /* 0x000000068b067c25 */ /* 0x000fe2000f8e00ff */
[----:B------:R-:W-:-:S02]  /*c1c0*/  ULDC.64 UR6, c[0x0][0x400] ;  /* 0x0001000000067ab9 */ /* 0x000fc40000000a00 */
[----:B------:R-:W-:Y:S01]  /*c1d0*/  PLOP3.LUT P2, PT, PT, PT, UP0, 0x80, 0x0 ;  /* 0x000000000000781c */ /* 0x000fe20003f4f008 */
[----:B------:R-:W-:Y:S01]  /*c1e0*/  IMAD.IADD R25, R25, 0x1, R5 ;  /* 0x0000000119197824 */ /* 0x000fe200078e0205 */
[----:B------:R-:W-:Y:S01]  /*c1f0*/  LEA R32, P1, R6, UR6, 0x1 ;  /* 0x0000000606207c11 */ /* 0x000fe2000f8208ff */
[----:B------:R-:W-:-:S03]  /*c200*/  IMAD.IADD R27, R27, 0x1, R7 ;  /* 0x000000011b1b7824 */ /* 0x000fc600078e0207 */
[----:B------:R-:W-:Y:S02]  /*c210*/  LEA.HI.X R25, R4, UR5, R25, 0x1, P0 ;  /* 0x0000000504197c11 */ /* 0x000fe400080f0c19 */
[----:B------:R-:W-:-:S05]  /*c220*/  LEA.HI.X R27, R6, UR7, R27, 0x1, P1 ;  /* 0x00000007061b7c11 */ /* 0x000fca00088f0c1b */
[----:B------:R-:W-:Y:S05]  /*c230*/  @!P2 BRA `(.L_x_574) ;  /* 0x000000000040a947 */ /* 0x000fea0003800000 */
        /* <DEDUP_REMOVED lines=16> */
.L_x_574:
[----:B------:R-:W-:Y:S01]  /*c340*/  ULDC.U8 UR4, c[0x0][0x410] ;  /* 0x0001040000047ab9 */ /* 0x000fe20000000000 */
[----:B------:R-:W-:Y:S01]  /*c350*/  BSSY B0, `(.L_x_575) ;  /* 0x00006f0000007945 */ /* 0x000fe20003800000 */
[----:B------:R-:W-:Y:S01]  /*c360*/  ISETP.NE.AND P0, PT, RZ, UR4, PT ;  /* 0x00000004ff007c0c */ /* 0x000fe2000bf05270 */
[----:B------:R-:W-:-:S12]  /*c370*/  IMAD R4, R141, 0x80, R213 ;  /* 0x000000808d047824 */ /* 0x000fd800078e02d5 */
[----:B------:R-:W-:Y:S05]  /*c380*/  @!P0 BRA `(.L_x_576) ;  /* 0x0000003400288947 */ /* 0x000fea0003800000 */
[----:B------:R-:W-:-:S03]  /*c390*/  UMOV UR4, 0xffffffff ;  /* 0xffffffff00047882 */ /* 0x000fc60000000000 */
[----:B------:R-:W-:Y:S05]  /*c3a0*/  BRA.DIV UR4, `(.L_x_577) ;  /* 0x000001fa04107947 */ /* 0x000fea000b800000 */
[----:B------:R0:W1:Y:S04]  /*c3b0*/  SHFL.IDX PT, R0, R25, RZ, 0x181f ;  /* 0x00181fff19007589 */ /* 0x00006800000e0000 */
[----:B------:R0:W2:Y:S04]  /*c3c0*/  SHFL.IDX PT, R3, R24, RZ, 0x181f ;  /* 0x00181fff18037589 */ /* 0x0000a800000e0000 */
[----:B------:R-:W3:Y:S04]  /*c3d0*/  SHFL.IDX PT, R27, R27, RZ, 0x181f ;  /* 0x00181fff1b1b7589 */ /* 0x000ee800000e0000 */
[----:B0-----:R-:W4:Y:S02]  /*c3e0*/  SHFL.IDX PT, R32, R32, RZ, 0x181f ;  /* 0x00181fff20207589 */ /* 0x001f2400000e0000 */
.L_x_867:
[----:B------:R-:W-:Y:S01]  /*c3f0*/  ULDC UR4, c[0x0][0x448] ;  /* 0x0001120000047ab9 */ /* 0x000fe20000000800 */
[----:B------:R-:W-:Y:S01]  /*c400*/  LEA.HI R5, R236, R236, RZ, 0x1 ;  /* 0x000000ecec057211 */ /* 0x000fe200078f08ff */
[----:B------:R-:W-:Y:S01]  /*c410*/  IMAD R33, R146, UR4, RZ ;  /* 0x0000000492217c24 */ /* 0x000fe2000f8e02ff */
[----:B------:R-:W-:Y:S01]  /*c420*/  BSSY B1, `(.L_x_578) ;  /* 0x000003f000017945 */ /* 0x000fe20003800000 */
[----:B------:R-:W-:Y:S02]  /*c430*/  CS2R R28, SRZ ;  /* 0x00000000001c7805 */ /* 0x000fe4000001ff00 */
[----:B------:R-:W-:Y:S02]  /*c440*/  LOP3.LUT R13, R5, 0xfffffffe, RZ, 0xc0, !PT ;  /* 0xfffffffe050d7812 */ /* 0x000fe400078ec0ff */
[----:B------:R-:W-:Y:S02]  /*c450*/  CS2R R8, SRZ ;  /* 0x0000000000087805 */ /* 0x000fe4000001ff00 */
[----:B------:R-:W-:Y:S01]  /*c460*/  ISETP.GE.AND P0, PT, R4, R33, PT ;  /* 0x000000210400720c */ /* 0x000fe20003f06270 */
[----:B------:R-:W-:Y:S01]  /*c470*/  IMAD R33, R141, -0x80, R33 ;  /* 0xffffff808d217824 */ /* 0x000fe200078e0221 */
[----:B------:R-:W-:Y:S01]  /*c480*/  CS2R R10, SRZ ;  /* 0x00000000000a7805 */ /* 0x000fe2000001ff00 */
[----:B------:R-:W-:Y:S01]  /*c490*/  IMAD.IADD R35, R236, 0x1, -R13 ;  /* 0x00000001ec237824 */ /* 0x000fe200078e0a0d */
[----:B------:R-:W-:-:S02]  /*c4a0*/  CS2R R14, SRZ ;  /* 0x00000000000e7805 */ /* 0x000fc4000001ff00 */
[----:B------:R-:W-:Y:S02]  /*c4b0*/  CS2R R30, SRZ ;  /* 0x00000000001e7805 */ /* 0x000fe4000001ff00 */
[----:B------:R-:W-:Y:S02]  /*c4c0*/  CS2R R4, SRZ ;  /* 0x0000000000047805 */ /* 0x000fe4000001ff00 */
[----:B------:R-:W-:Y:S02]  /*c4d0*/  CS2R R6, SRZ ;  /* 0x0000000000067805 */ /* 0x000fe4000001ff00 */
[----:B------:R-:W-:Y:S01]  /*c4e0*/  CS2R R12, SRZ ;  /* 0x00000000000c7805 */ /* 0x000fe2000001ff00 */
[----:B------:R-:W-:Y:S06]  /*c4f0*/  @P0 BRA `(.L_x_579) ;  /* 0x0000000000c40947 */ /* 0x000fec0003800000 */
[----:B------:R-:W-:Y:S01]  /*c500*/  ULDC UR4, c[0x0][0x3f4] ;  /* 0x0000fd0000047ab9 */ /* 0x000fe20000000800 */
[----:B------:R-:W-:Y:S01]  /*c510*/  SHF.R.S32.HI R4, RZ, 0x1f, R215 ;  /* 0x0000001fff047819 */ /* 0x000fe200000114d7 */
[C---:B------:R-:W-:Y:S01]  /*c520*/  IMAD.SHL.U32 R6, R215.reuse, 0x2, RZ ;  /* 0x00000002d7067824 */ /* 0x040fe200078e00ff */
[----:B------:R-:W-:Y:S01]  /*c530*/  ISETP.GE.AND P3, PT, R22, UR4, PT ;  /* 0x0000000416007c0c */ /* 0x000fe2000bf66270 */
[C---:B------:R-:W-:Y:S01]  /*c540*/  IMAD.SHL.U32 R20, R214.reuse, 0x2, RZ ;  /* 0x00000002d6147824 */ /* 0x040fe200078e00ff */
[C---:B------:R-:W-:Y:S02]  /*c550*/  ISETP.GE.AND P2, PT, R215.reuse, UR4, PT ;  /* 0x00000004d7007c0c */ /* 0x040fe4000bf46270 */
[----:B------:R-:W-:Y:S02]  /*c560*/  CS2R R14, SRZ ;  /* 0x00000000000e7805 */ /* 0x000fe4000001ff00 */
[----:B------:R-:W-:Y:S01]  /*c570*/  ISETP.GE.AND P1, PT, R214, UR4, PT ;  /* 0x00000004d6007c0c */ /* 0x000fe2000bf26270 */
[----:B------:R-:W-:Y:S01]  /*c580*/  IMAD.SHL.U32 R26, R216, 0x2, RZ ;  /* 0x00000002d81a7824 */ /* 0x000fe200078e00ff */
[----:B------:R-:W-:Y:S01]  /*c590*/  SHF.R.S32.HI R7, RZ, 0x1f, R216 ;  /* 0x0000001fff077819 */ /* 0x000fe200000114d8 */
[----:B------:R-:W-:Y:S01]  /*c5a0*/  ULDC.64 UR6, c[0x0][0x208] ;  /* 0x0000820000067ab9 */ /* 0x000fe20000000a00 */
[----:B------:R-:W-:-:S02]  /*c5b0*/  SHF.L.U64.HI R5, R215, 0x1, R4 ;  /* 0x00000001d7057819 */ /* 0x000fc40000010204 */
[----:B------:R-:W-:Y:S02]  /*c5c0*/  CS2R R12, SRZ ;  /* 0x00000000000c7805 */ /* 0x000fe4000001ff00 */
[----:B------:R-:W-:Y:S02]  /*c5d0*/  SHF.R.S32.HI R9, RZ, 0x1f, R214 ;  /* 0x0000001fff097819 */ /* 0x000fe400000114d6 */
[C---:B------:R-:W-:Y:S01]  /*c5e0*/  ISETP.GE.AND P0, PT, R216.reuse, UR4, PT ;  /* 0x00000004d8007c0c */ /* 0x040fe2000bf06270 */
[----:B----4-:R-:W-:Y:S01]  /*c5f0*/  @!P3 IMAD.MOV.U32 R10, RZ, RZ, R32 ;  /* 0x000000ffff0ab224 */ /* 0x010fe200078e0020 */
[----:B------:R-:W-:Y:S01]  /*c600*/  SHF.L.U64.HI R34, R216, 0x1, R7 ;  /* 0x00000001d8227819 */ /* 0x000fe20000010207 */
[----:B---3--:R-:W-:Y:S01]  /*c610*/  @!P3 IMAD.MOV.U32 R11, RZ, RZ, R27 ;  /* 0x000000ffff0bb224 */ /* 0x008fe200078e001b */
[-C--:B--2---:R-:W-:Y:S01]  /*c620*/  @!P2 IADD3 R8, P4, R3, R6.reuse, RZ ;  /* 0x000000060308a210 */ /* 0x084fe20007f9e0ff */
[----:B-1----:R-:W-:Y:S01]  /*c630*/  @!P3 IMAD.MOV.U32 R7, RZ, RZ, R0 ;  /* 0x000000ffff07b224 */ /* 0x002fe200078e0000 */
[----:B------:R-:W-:Y:S01]  /*c640*/  @!P2 IADD3 R4, P6, R32, R6, RZ ;  /* 0x000000062004a210 */ /* 0x000fe20007fde0ff */
[----:B------:R-:W-:Y:S01]  /*c650*/  @!P3 IMAD.MOV.U32 R6, RZ, RZ, R3 ;  /* 0x000000ffff06b224 */ /* 0x000fe200078e0003 */
[----:B------:R-:W-:Y:S01]  /*c660*/  SHF.L.U64.HI R21, R214, 0x1, R9 ;  /* 0x00000001d6157819 */ /* 0x000fe20000010209 */
[----:B------:R-:W-:Y:S01]  /*c670*/  @!P3 IMAD.WIDE R30, R22, 0x2, R10 ;  /* 0x00000002161eb825 */ /* 0x000fe200078e020a */
[----:B------:R-:W-:-:S02]  /*c680*/  CS2R R10, SRZ ;  /* 0x00000000000a7805 */ /* 0x000fc4000001ff00 */
[-C--:B------:R-:W-:Y:S01]  /*c690*/  @!P1 IADD3 R28, P5, R3, R20.reuse, RZ ;  /* 0x00000014031c9210 */ /* 0x080fe20007fbe0ff */
[----:B------:R-:W-:Y:S01]  /*c6a0*/  @!P2 IMAD.X R9, R0, 0x1, R5, P4 ;  /* 0x000000010009a824 */ /* 0x000fe200020e0605 */
[----:B------:R-:W-:Y:S01]  /*c6b0*/  @!P1 IADD3 R20, P4, R32, R20, RZ ;  /* 0x0000001420149210 */ /* 0x000fe20007f9e0ff */
[----:B------:R-:W-:Y:S01]  /*c6c0*/  @!P3 IMAD.WIDE R6, R22, 0x2, R6 ;  /* 0x000000021606b825 */ /* 0x000fe200078e0206 */
[----:B------:R0:W5:Y:S03]  /*c6d0*/  @!P3 LD.E.64 R12, desc[UR6][R30.64] ;  /* 0x000000061e0cb980 */ /* 0x000166000c101b00 */
[----:B------:R-:W-:Y:S01]  /*c6e0*/  @!P2 IMAD.X R5, R27, 0x1, R5, P6 ;  /* 0x000000011b05a824 */ /* 0x000fe200030e0605 */
[----:B------:R1:W5:Y:S01]  /*c6f0*/  @!P3 LD.E.64 R14, desc[UR6][R6.64] ;  /* 0x00000006060eb980 */ /* 0x000362000c101b00 */
[--C-:B------:R-:W-:Y:S01]  /*c700*/  @!P1 IMAD.X R29, R0, 0x1, R21.reuse, P5 ;  /* 0x00000001001d9824 */ /* 0x100fe200028e0615 */
[-C--:B------:R-:W-:Y:S01]  /*c710*/  @!P0 IADD3 R24, P6, R3, R26.reuse, RZ ;  /* 0x0000001a03188210 */ /* 0x080fe20007fde0ff */
[----:B------:R-:W-:Y:S01]  /*c720*/  @!P1 IMAD.X R21, R27, 0x1, R21, P4 ;  /* 0x000000011b159824 */ /* 0x000fe200020e0615 */
[----:B------:R2:W5:Y:S01]  /*c730*/  @!P2 LD.E.64 R10, desc[UR6][R8.64] ;  /* 0x00000006080aa980 */ /* 0x000562000c101b00 */
[----:B------:R-:W-:-:S02]  /*c740*/  @!P0 IADD3 R26, P5, R32, R26, RZ ;  /* 0x0000001a201a8210 */ /* 0x000fc40007fbe0ff */
[----:B0-----:R-:W-:Y:S01]  /*c750*/  CS2R R30, SRZ ;  /* 0x00000000001e7805 */ /* 0x001fe2000001ff00 */
[--C-:B------:R-:W-:Y:S01]  /*c760*/  @!P0 IMAD.X R25, R0, 0x1, R34.reuse, P6 ;  /* 0x0000000100198824 */ /* 0x100fe200030e0622 */
[----:B-1----:R-:W-:Y:S01]  /*c770*/  CS2R R6, SRZ ;  /* 0x0000000000067805 */ /* 0x002fe2000001ff00 */
[----:B------:R-:W-:Y:S01]  /*c780*/  @!P0 IMAD.X R27, R27, 0x1, R34, P5 ;  /* 0x000000011b1b8824 */ /* 0x000fe200028e0622 */
[----:B--2---:R-:W-:-:S04]  /*c790*/  CS2R R8, SRZ ;  /* 0x0000000000087805 */ /* 0x004fc8000001ff00 */
[----:B------:R0:W5:Y:S04]  /*c7a0*/  @!P2 LD.E.64 R6, desc[UR6][R4.64] ;  /* 0x000000060406a980 */ /* 0x000168000c101b00 */
[----:B------:R1:W5:Y:S04]  /*c7b0*/  @!P1 LD.E.64 R8, desc[UR6][R28.64] ;  /* 0x000000061c089980 */ /* 0x000368000c101b00 */
[----:B------:R2:W5:Y:S01]  /*c7c0*/  @!P0 LD.E.64 R30, desc[UR6][R26.64] ;  /* 0x000000061a1e8980 */ /* 0x000562000c101b00 */
[----:B0-----:R-:W-:Y:S02]  /*c7d0*/  CS2R R4, SRZ ;  /* 0x0000000000047805 */ /* 0x001fe4000001ff00 */
[----:B-1----:R-:W-:-:S04]  /*c7e0*/  CS2R R28, SRZ ;  /* 0x00000000001c7805 */ /* 0x002fc8000001ff00 */
[----:B------:R2:W5:Y:S04]  /*c7f0*/  @!P1 LD.E.64 R4, desc[UR6][R20.64] ;  /* 0x0000000614049980 */ /* 0x000568000c101b00 */
[----:B------:R2:W5:Y:S02]  /*c800*/  @!P0 LD.E.64 R28, desc[UR6][R24.64] ;  /* 0x00000006181c8980 */ /* 0x000564000c101b00 */
.L_x_579:
[----:B------:R-:W-:Y:S05]  /*c810*/  BSYNC B1 ;  /* 0x0000000000017941 */ /* 0x000fea0003800000 */
.L_x_578:
[----:B------:R-:W-:Y:S01]  /*c820*/  SHF.L.U32 R35, R35, 0x1f, RZ ;  /* 0x0000001f23237819 */ /* 0x000fe200000006ff */
[----:B--2--5:R-:W-:Y:S01]  /*c830*/  IMAD.MOV.U32 R24, RZ, RZ, R14 ;  /* 0x000000ffff187224 */ /* 0x024fe200078e000e */
[--C-:B------:R-:W-:Y:S01]  /*c840*/  SHF.R.U64 R45, R14, 0x10, R15.reuse ;  /* 0x000000100e2d7819 */ /* 0x100fe2000000120f */
[--C-:B------:R-:W-:Y:S01]  /*c850*/  IMAD.MOV.U32 R25, RZ, RZ, R15.reuse ;  /* 0x000000ffff197224 */ /* 0x100fe200078e000f */
[----:B------:R-:W0:Y:S01]  /*c860*/  SYNCS.PHASECHK.TRANS64.TRYWAIT P0, [R18+URZ+0x38800], R35 ;  /* 0x03880023120075a7 */ /* 0x000e22000800017f */
[----:B------:R-:W-:Y:S01]  /*c870*/  SHF.R.U32.HI R42, RZ, 0x10, R15 ;  /* 0x00000010ff2a7819 */ /* 0x000fe2000001160f */
[----:B------:R-:W-:Y:S01]  /*c880*/  IMAD.MOV.U32 R14, RZ, RZ, R10 ;  /* 0x000000ffff0e7224 */ /* 0x000fe200078e000a */
[--C-:B------:R-:W-:Y:S01]  /*c890*/  SHF.R.U64 R43, R10, 0x10, R11.reuse ;  /* 0x000000100a2b7819 */ /* 0x100fe2000000120b */
[--C-:B------:R-:W-:Y:S01]  /*c8a0*/  IMAD.MOV.U32 R15, RZ, RZ, R11.reuse ;  /* 0x000000ffff0f7224 */ /* 0x100fe200078e000b */
[----:B------:R-:W-:Y:S01]  /*c8b0*/  SHF.R.U32.HI R40, RZ, 0x10, R11 ;  /* 0x00000010ff287819 */ /* 0x000fe2000001160b */
[----:B------:R-:W-:Y:S01]  /*c8c0*/  IMAD.MOV.U32 R10, RZ, RZ, R8 ;  /* 0x000000ffff0a7224 */ /* 0x000fe200078e0008 */
[----:B------:R-:W-:Y:S01]  /*c8d0*/  SHF.R.U64 R39, R28, 0x10, R29 ;  /* 0x000000101c277819 */ /* 0x000fe2000000121d */
[----:B------:R-:W-:Y:S01]  /*c8e0*/  IMAD.MOV.U32 R11, RZ, RZ, R9 ;  /* 0x000000ffff0b7224 */ /* 0x000fe200078e0009 */
[----:B------:R-:W-:Y:S01]  /*c8f0*/  SHF.R.U32.HI R36, RZ, 0x10, R29 ;  /* 0x00000010ff247819 */ /* 0x000fe2000001161d */
[----:B-1----:R-:W-:Y:S01]  /*c900*/  IMAD.MOV.U32 R0, RZ, RZ, R28 ;  /* 0x000000ffff007224 */ /* 0x002fe200078e001c */
[----:B------:R-:W-:Y:S01]  /*c910*/  SHF.R.U64 R41, R8, 0x10, R9 ;  /* 0x0000001008297819 */ /* 0x000fe20000001209 */
[----:B------:R-:W-:Y:S01]  /*c920*/  IMAD.MOV.U32 R3, RZ, RZ, R29 ;  /* 0x000000ffff037224 */ /* 0x000fe200078e001d */
[----:B------:R-:W-:Y:S01]  /*c930*/  SHF.R.U32.HI R38, RZ, 0x10, R9 ;  /* 0x00000010ff267819 */ /* 0x000fe20000011609 */
[----:B------:R-:W-:Y:S01]  /*c940*/  IMAD.MOV.U32 R26, RZ, RZ, R12 ;  /* 0x000000ffff1a7224 */ /* 0x000fe200078e000c */
[--C-:B------:R-:W-:Y:S01]  /*c950*/  SHF.R.U64 R37, R12, 0x10, R13.reuse ;  /* 0x000000100c257819 */ /* 0x100fe2000000120d */
[--C-:B---3--:R-:W-:Y:S01]  /*c960*/  IMAD.MOV.U32 R27, RZ, RZ, R13.reuse ;  /* 0x000000ffff1b7224 */ /* 0x108fe200078e000d */
[----:B------:R-:W-:Y:S01]  /*c970*/  SHF.R.U32.HI R34, RZ, 0x10, R13 ;  /* 0x00000010ff227819 */ /* 0x000fe2000001160d */
[----:B------:R-:W-:Y:S01]  /*c980*/  IMAD.MOV.U32 R20, RZ, RZ, R6 ;  /* 0x000000ffff147224 */ /* 0x000fe200078e0006 */
[--C-:B------:R-:W-:Y:S01]  /*c990*/  SHF.R.U64 R29, R6, 0x10, R7.reuse ;  /* 0x00000010061d7819 */ /* 0x100fe20000001207 */
[--C-:B------:R-:W-:Y:S01]  /*c9a0*/  IMAD.MOV.U32 R21, RZ, RZ, R7.reuse ;  /* 0x000000ffff157224 */ /* 0x100fe200078e0007 */
[----:B----4-:R-:W-:Y:S01]  /*c9b0*/  SHF.R.U32.HI R32, RZ, 0x10, R7 ;  /* 0x00000010ff207819 */ /* 0x010fe20000011607 */
[----:B------:R-:W-:Y:S01]  /*c9c0*/  BSSY B1, `(.L_x_580) ;  /* 0x0000018000017945 */ /* 0x000fe20003800000 */
[----:B------:R-:W-:Y:S01]  /*c9d0*/  VIMNMX R28, R33, 0x80, PT ;  /* 0x00000080211c7848 */ /* 0x000fe20003fe0100 */
[----:B------:R-:W-:Y:S01]  /*c9e0*/  IMAD.MOV.U32 R12, RZ, RZ, R4 ;  /* 0x000000ffff0c7224 */ /* 0x000fe200078e0004 */
[--C-:B------:R-:W-:Y:S01]  /*c9f0*/  SHF.R.U64 R7, R4, 0x10, R5.reuse ;  /* 0x0000001004077819 */ /* 0x100fe20000001205 */
[--C-:B------:R-:W-:Y:S01]  /*ca00*/  IMAD.MOV.U32 R13, RZ, RZ, R5.reuse ;  /* 0x000000ffff0d7224 */ /* 0x100fe200078e0005 */
[----:B------:R-:W-:Y:S01]  /*ca10*/  SHF.R.U32.HI R6, RZ, 0x10, R5 ;  /* 0x00000010ff067819 */ /* 0x000fe20000011605 */
[----:B------:R-:W-:Y:S01]  /*ca20*/  IMAD.MOV.U32 R8, RZ, RZ, R30 ;  /* 0x000000ffff087224 */ /* 0x000fe200078e001e */
[--C-:B------:R-:W-:Y:S01]  /*ca30*/  SHF.R.U64 R5, R30, 0x10, R31.reuse ;  /* 0x000000101e057819 */ /* 0x100fe2000000121f */
[--C-:B------:R-:W-:Y:S01]  /*ca40*/  IMAD.MOV.U32 R9, RZ, RZ, R31.reuse ;  /* 0x000000ffff097224 */ /* 0x100fe200078e001f */
[----:B------:R-:W-:-:S02]  /*ca50*/  SHF.R.U32.HI R4, RZ, 0x10, R31 ;  /* 0x00000010ff047819 */ /* 0x000fc4000001161f */
[----:B------:R-:W-:Y:S02]  /*ca60*/  PRMT R24, R24, 0x5410, R45 ;  /* 0x0000541018187816 */ /* 0x000fe4000000002d */
[----:B------:R-:W-:Y:S02]  /*ca70*/  PRMT R25, R25, 0x5410, R42 ;  /* 0x0000541019197816 */ /* 0x000fe4000000002a */
[----:B------:R-:W-:Y:S02]  /*ca80*/  PRMT R14, R14, 0x5410, R43 ;  /* 0x000054100e0e7816 */ /* 0x000fe4000000002b */
[----:B------:R-:W-:Y:S02]  /*ca90*/  PRMT R15, R15, 0x5410, R40 ;  /* 0x000054100f0f7816 */ /* 0x000fe40000000028 */
[----:B------:R-:W-:Y:S02]  /*caa0*/  PRMT R10, R10, 0x5410, R41 ;  /* 0x000054100a0a7816 */ /* 0x000fe40000000029 */
[----:B------:R-:W-:-:S02]  /*cab0*/  ISETP.GE.AND P1, PT, R213, R28, PT ;  /* 0x0000001cd500720c */ /* 0x000fc40003f26270 */
[----:B------:R-:W-:Y:S02]  /*cac0*/  PRMT R11, R11, 0x5410, R38 ;  /* 0x000054100b0b7816 */ /* 0x000fe40000000026 */
[----:B------:R-:W-:Y:S02]  /*cad0*/  PRMT R0, R0, 0x5410, R39 ;  /* 0x0000541000007816 */ /* 0x000fe40000000027 */
[----:B------:R-:W-:Y:S02]  /*cae0*/  PRMT R3, R3, 0x5410, R36 ;  /* 0x0000541003037816 */ /* 0x000fe40000000024 */
[----:B------:R-:W-:Y:S02]  /*caf0*/  PRMT R26, R26, 0x5410, R37 ;  /* 0x000054101a1a7816 */ /* 0x000fe40000000025 */
[----:B------:R-:W-:Y:S02]  /*cb00*/  PRMT R27, R27, 0x5410, R34 ;  /* 0x000054101b1b7816 */ /* 0x000fe40000000022 */
[----:B------:R-:W-:-:S02]  /*cb10*/  PRMT R20, R20, 0x5410, R29 ;  /* 0x0000541014147816 */ /* 0x000fc4000000001d */
[----:B------:R-:W-:Y:S01]  /*cb20*/  PRMT R21, R21, 0x5410, R32 ;  /* 0x0000541015157816 */ /* 0x000fe20000000020 */
[----:B0-----:R-:W-:Y:S06]  /*cb30*/  @!P0 BRA `(.L_x_581) ;  /* 0x000001f000a08947 */ /* 0x001fec0003800000 */
.L_x_868:
[----:B------:R-:W-:Y:S05]  /*cb40*/  BSYNC B1 ;  /* 0x0000000000017941 */ /* 0x000fea0003800000 */
.L_x_580:
[----:B------:R-:W-:Y:S01]  /*cb50*/  BSSY B1, `(.L_x_582) ;  /* 0x00000b6000017945 */ /* 0x000fe20003800000 */
[----:B------:R-:W-:Y:S02]  /*cb60*/  PRMT R12, R12, 0x5410, R7 ;  /* 0x000054100c0c7816 */ /* 0x000fe40000000007 */
[----:B------:R-:W-:Y:S02]  /*cb70*/  PRMT R13, R13, 0x5410, R6 ;  /* 0x000054100d0d7816 */ /* 0x000fe40000000006 */
[----:B------:R-:W-:Y:S02]  /*cb80*/  PRMT R8, R8, 0x5410, R5 ;  /* 0x0000541008087816 */ /* 0x000fe40000000005 */
[----:B------:R-:W-:Y:S01]  /*cb90*/  PRMT R9, R9, 0x5410, R4 ;  /* 0x0000541009097816 */ /* 0x000fe20000000004 */
[----:B------:R-:W-:Y:S06]  /*cba0*/  @P1 BRA `(.L_x_583) ;  /* 0x0000000800c01947 */ /* 0x000fec0003800000 */
[----:B------:R1:W5:Y:S01]  /*cbb0*/  LDL R42, [R1+0x14] ;  /* 0x00001400012a7983 */ /* 0x0003620000100800 */
[----:B------:R-:W2:Y:S01]  /*cbc0*/  LDC R5, c[0x0][0x3f4] ;  /* 0x0000fd00ff057b82 */ /* 0x000ea20000000800 */
[----:B------:R-:W-:Y:S01]  /*cbd0*/  BSSY B2, `(.L_x_584) ;  /* 0x000002e000027945 */ /* 0x000fe20003800000 */
[-C--:B--2---:R-:W-:Y:S02]  /*cbe0*/  ISETP.GE.AND P0, PT, R22, R5.reuse, PT ;  /* 0x000000051600720c */ /* 0x084fe40003f06270 */
[-C--:B------:R-:W-:Y:S02]  /*cbf0*/  ISETP.GE.AND P1, PT, R215, R5.reuse, PT ;  /* 0x00000005d700720c */ /* 0x080fe40003f26270 */
[-C--:B------:R-:W-:Y:S02]  /*cc00*/  ISETP.GE.AND P2, PT, R214, R5.reuse, PT ;  /* 0x00000005d600720c */ /* 0x080fe40003f46270 */
[----:B------:R-:W-:-:S07]  /*cc10*/  ISETP.GE.AND P3, PT, R216, R5, PT ;  /* 0x00000005d800720c */ /* 0x000fce0003f66270 */
[----:B-1----:R-:W-:Y:S06]  /*cc20*/  @P0 BRA `(.L_x_585) ;  /* 0x0000000000a00947 */ /* 0x002fec0003800000 */
[----:B-----5:R-:W-:Y:S01]  /*cc30*/  R2UR UR4, R42 ;  /* 0x000000002a0472ca */ /* 0x020fe200000e0000 */
[----:B0-----:R-:W-:Y:S01]  /*cc40*/  IMAD.U32 R35, R26, 0x10000, RZ ;  /* 0x000100001a237824 */ /* 0x001fe200078e00ff */
[C---:B------:R-:W-:Y:S01]  /*cc50*/  LOP3.LUT R34, R24.reuse, 0xffff0000, RZ, 0xc0, !PT ;  /* 0xffff000018227812 */ /* 0x040fe200078ec0ff */
[----:B------:R-:W-:Y:S01]  /*cc60*/  IMAD.U32 R33, R24, 0x10000, RZ ;  /* 0x0001000018217824 */ /* 0x000fe200078e00ff */
[----:B------:R-:W-:-:S09]  /*cc70*/  LOP3.LUT R36, R26, 0xffff0000, RZ, 0xc0, !PT ;  /* 0xffff00001a247812 */ /* 0x000fd200078ec0ff */
[----:B------:R-:W-:-:S05]  /*cc80*/  LEA R41, R230, UR4, 0x1 ;  /* 0x00000004e6297c11 */ /* 0x000fca000f8e08ff */
[----:B------:R-:W0:Y:S02]  /*cc90*/  LDS.128 R4, [R41] ;  /* 0x0000000029047984 */ /* 0x000e240000000c00 */
[C---:B0-----:R-:W-:Y:S01]  /*cca0*/  IMAD.U32 R29, R4.reuse, 0x10000, RZ ;  /* 0x00010000041d7824 */ /* 0x041fe200078e00ff */
[----:B------:R-:W-:Y:S01]  /*ccb0*/  LOP3.LUT R4, R4, 0xffff0000, RZ, 0xc0, !PT ;  /* 0xffff000004047812 */ /* 0x000fe200078ec0ff */
[C---:B------:R-:W-:Y:S01]  /*ccc0*/  IMAD.U32 R30, R5.reuse, 0x10000, RZ ;  /* 0x00010000051e7824 */ /* 0x040fe200078e00ff */
[----:B------:R-:W-:Y:S01]  /*ccd0*/  LOP3.LUT R5, R5, 0xffff0000, RZ, 0xc0, !PT ;  /* 0xffff000005057812 */ /* 0x000fe200078ec0ff */
[C---:B------:R-:W-:Y:S01]  /*cce0*/  IMAD.U32 R31, R6.reuse, 0x10000, RZ ;  /* 0x00010000061f7824 */ /* 0x040fe200078e00ff */
[----:B------:R-:W-:Y:S01]  /*ccf0*/  LOP3.LUT R6, R6, 0xffff0000, RZ, 0xc0, !PT ;  /* 0xffff000006067812 */ /* 0x000fe200078ec0ff */
[C---:B------:R-:W-:Y:S01]  /*cd00*/  FMUL.FTZ R38, R4.reuse, R35 ;  /* 0x0000002304267220 */ /* 0x040fe20000410000 */
[----:B------:R-:W-:Y:S01]  /*cd10*/  FMUL.FTZ R4, R4, R33 ;  /* 0x0000002104047220 */ /* 0x000fe20000410000 */
[----:B------:R-:W-:-:S02]  /*cd20*/  IMAD.U32 R32, R7, 0x10000, RZ ;  /* 0x0001000007207824 */ /* 0x000fc400078e00ff */
[----:B------:R-:W-:Y:S01]  /*cd30*/  FMUL.FTZ R37, R5, R36 ;  /* 0x0000002405257220 */ /* 0x000fe20000410000 */
[----:B------:R-:W-:Y:S01]  /*cd40*/  FFMA.FTZ R38, R29, R33, -R38 ;  /* 0x000000211d267223 */ /* 0x000fe20000010826 */
[-C--:B------:R-:W-:Y:S01]  /*cd50*/  FMUL.FTZ R39, R5, R34.reuse ;  /* 0x0000002205277220 */ /* 0x080fe20000410000 */
[----:B------:R-:W-:Y:S01]  /*cd60*/  LOP3.LUT R7, R7, 0xffff0000, RZ, 0xc0, !PT ;  /* 0xffff000007077812 */ /* 0x000fe200078ec0ff */
[----:B------:R-:W-:Y:S01]  /*cd70*/  FFMA.FTZ R35, R29, R35, R4 ;  /* 0x000000231d237223 */ /* 0x000fe20000010004 */
[C---:B------:R-:W-:Y:S01]  /*cd80*/  LOP3.LUT R33, R27.reuse, 0xffff0000, RZ, 0xc0, !PT ;  /* 0xffff00001b217812 */ /* 0x040fe200078ec0ff */
[----:B------:R-:W-:Y:S01]  /*cd90*/  IMAD.U32 R29, R27, 0x10000, RZ ;  /* 0x000100001b1d7824 */ /* 0x000fe200078e00ff */
[C---:B------:R-:W-:Y:S01]  /*cda0*/  LOP3.LUT R5, R25.reuse, 0xffff0000, RZ, 0xc0, !PT ;  /* 0xffff000019057812 */ /* 0x040fe200078ec0ff */
[----:B------:R-:W-:Y:S02]  /*cdb0*/  IMAD.U32 R4, R25, 0x10000, RZ ;  /* 0x0001000019047824 */ /* 0x000fe400078e00ff */
[C---:B------:R-:W-:Y:S01]  /*cdc0*/  FFMA.FTZ R37, R30.reuse, R34, -R37 ;  /* 0x000000221e257223 */ /* 0x040fe20000010825 */
[----:B------:R-:W-:Y:S01]  /*cdd0*/  FFMA.FTZ R30, R30, R36, R39 ;  /* 0x000000241e1e7223 */ /* 0x000fe20000010027 */
[C---:B------:R-:W-:Y:S01]  /*cde0*/  FMUL.FTZ R34, R6.reuse, R29 ;  /* 0x0000001d06227220 */ /* 0x040fe20000410000 */
[-C--:B------:R-:W-:Y:S01]  /*cdf0*/  FMUL.FTZ R36, R6, R4.reuse ;  /* 0x0000000406247220 */ /* 0x080fe20000410000 */
[C---:B------:R-:W-:Y:S01]  /*ce00*/  FMUL.FTZ R39, R7.reuse, R33 ;  /* 0x0000002107277220 */ /* 0x040fe20000410000 */
        /* <DEDUP_REMOVED lines=8> */
[----:B------:R-:W-:-:S05]  /*ce90*/  F2FP.BF16.F32.PACK_AB R7, R40, R7 ;  /* 0x000000072807723e */ /* 0x000fca00000010ff */
[----:B------:R1:W-:Y:S02]  /*cea0*/  STS.128 [R41], R4 ;  /* 0x0000000429007388 */ /* 0x0003e40000000c00 */
.L_x_585:
[----:B------:R-:W-:Y:S05]  /*ceb0*/  BSYNC B2 ;  /* 0x0000000000027941 */ /* 0x000fea0003800000 */
.L_x_584:
[----:B------:R-:W-:Y:S04]  /*cec0*/  BSSY B2, `(.L_x_586) ;  /* 0x000002a000027945 */ /* 0x000fe80003800000 */
[----:B------:R-:W-:Y:S05]  /*ced0*/  @P1 BRA `(.L_x_587) ;  /* 0x0000000000a01947 */ /* 0x000fea0003800000 */
[----:B-----5:R-:W-:Y:S01]  /*cee0*/  R2UR UR4, R42 ;  /* 0x000000002a0472ca */ /* 0x020fe200000e0000 */
[----:B0-----:R-:W-:Y:S01]  /*cef0*/  IMAD.U32 R35, R20, 0x10000, RZ ;  /* 0x0001000014237824 */ /* 0x001fe200078e00ff */
[C---:B------:R-:W-:Y:S01]  /*cf00*/  LOP3.LUT R34, R14.reuse, 0xffff0000, RZ, 0xc0, !PT ;  /* 0xffff00000e227812 */ /* 0x040fe200078ec0ff */
[----:B------:R-:W-:Y:S01]  /*cf10*/  IMAD.U32 R33, R14, 0x10000, RZ ;  /* 0x000100000e217824 */ /* 0x000fe200078e00ff */
[----:B------:R-:W-:-:S09]  /*cf20*/  LOP3.LUT R36, R20, 0xffff0000, RZ, 0xc0, !PT ;  /* 0xffff000014247812 */ /* 0x000fd200078ec0ff */
[----:B-1----:R-:W-:-:S05]  /*cf30*/  LEA R41, R230, UR4, 0x1 ;  /* 0x00000004e6297c11 */ /* 0x002fca000f8e08ff */
[----:B------:R-:W0:Y:S02]  /*cf40*/  LDS.128 R4, [R41+0x4000] ;  /* 0x0040000029047984 */ /* 0x000e240000000c00 */
        /* <DEDUP_REMOVED lines=32> */
[----:B------:R2:W-:Y:S02]  /*d150*/  STS.128 [R41+0x4000], R4 ;  /* 0x0040000429007388 */ /* 0x0005e40000000c00 */
.L_x_587:
[----:B------:R-:W-:Y:S05]  /*d160*/  BSYNC B2 ;  /* 0x0000000000027941 */ /* 0x000fea0003800000 */
.L_x_586:
[----:B------:R-:W-:Y:S04]  /*d170*/  BSSY B2, `(.L_x_588) ;  /* 0x000002a000027945 */ /* 0x000fe80003800000 */
[----:B------:R-:W-:Y:S05]  /*d180*/  @P2 BRA `(.L_x_589) ;  /* 0x0000000000a02947 */ /* 0x000fea0003800000 */
[----:B-----5:R-:W-:Y:S01]  /*d190*/  R2UR UR4, R42 ;  /* 0x000000002a0472ca */ /* 0x020fe200000e0000 */
[----:B0-----:R-:W-:Y:S01]  /*d1a0*/  IMAD.U32 R35, R12, 0x10000, RZ ;  /* 0x000100000c237824 */ /* 0x001fe200078e00ff */
[C---:B------:R-:W-:Y:S01]  /*d1b0*/  LOP3.LUT R34, R10.reuse, 0xffff0000, RZ, 0xc0, !PT ;  /* 0xffff00000a227812 */ /* 0x040fe200078ec0ff */
[----:B------:R-:W-:Y:S01]  /*d1c0*/  IMAD.U32 R33, R10, 0x10000, RZ ;  /* 0x000100000a217824 */ /* 0x000fe200078e00ff */
[----:B------:R-:W-:-:S09]  /*d1d0*/  LOP3.LUT R36, R12, 0xffff0000, RZ, 0xc0, !PT ;  /* 0xffff00000c247812 */ /* 0x000fd200078ec0ff */
[----:B-12---:R-:W-:-:S05]  /*d1e0*/  LEA R41, R230, UR4, 0x1 ;  /* 0x00000004e6297c11 */ /* 0x006fca000f8e08ff */
        /* <DEDUP_REMOVED lines=34> */
.L_x_589:
[----:B------:R-:W-:Y:S05]  /*d410*/  BSYNC B2 ;  /* 0x0000000000027941 */ /* 0x000fea0003800000 */
.L_x_588:
[----:B------:R-:W-:Y:S05]  /*d420*/  @P3 BRA `(.L_x_583) ;  /* 0x0000000000a03947 */ /* 0x000fea0003800000 */
[----:B-----5:R-:W-:Y:S01]  /*d430*/  R2UR UR4, R42 ;  /* 0x000000002a0472ca */ /* 0x020fe200000e0000 */
[----:B0-----:R-:W-:Y:S01]  /*d440*/  IMAD.U32 R35, R8, 0x10000, RZ ;  /* 0x0001000008237824 */ /* 0x001fe200078e00ff */
[C---:B------:R-:W-:Y:S01]  /*d450*/  LOP3.LUT R34, R0.reuse, 0xffff0000, RZ, 0xc0, !PT ;  /* 0xffff000000227812 */ /* 0x040fe200078ec0ff */
[----:B------:R-:W-:Y:S01]  /*d460*/  IMAD.U32 R33, R0, 0x10000, RZ ;  /* 0x0001000000217824 */ /* 0x000fe200078e00ff */
[----:B------:R-:W-:-:S09]  /*d470*/  LOP3.LUT R36, R8, 0xffff0000, RZ, 0xc0, !PT ;  /* 0xffff000008247812 */ /* 0x000fd200078ec0ff */
[----:B-123--:R-:W-:-:S05]  /*d480*/  LEA R41, R230, UR4, 0x1 ;  /* 0x00000004e6297c11 */ /* 0x00efca000f8e08ff */
        /* <DEDUP_REMOVED lines=34> */
.L_x_583:
[----:B------:R-:W-:Y:S05]  /*d6b0*/  BSYNC B1 ;  /* 0x0000000000017941 */ /* 0x000fea0003800000 */
.L_x_582:
[----:B-1234-:R-:W-:Y:S01]  /*d6c0*/  VIADD R4, R213, 0x20 ;  /* 0x00000020d5047836 */ /* 0x01efe20000000000 */
[----:B------:R-:W-:Y:S04]  /*d6d0*/  BSSY B1, `(.L_x_590) ;  /* 0x00000b3000017945 */ /* 0x000fe80003800000 */
[----:B------:R-:W-:-:S13]  /*d6e0*/  ISETP.GE.AND P0, PT, R4, R28, PT ;  /* 0x0000001c0400720c */ /* 0x000fda0003f06270 */
[----:B------:R-:W-:Y:S05]  /*d6f0*/  @P0 BRA `(.L_x_591) ;  /* 0x0000000800c00947 */ /* 0x000fea0003800000 */
        /* <DEDUP_REMOVED lines=9> */
[C---:B------:R-:W-:Y:S01]  /*d790*/  IMAD.U32 R37, R26.reuse, 0x10000, RZ ;  /* 0x000100001a257824 */ /* 0x040fe200078e00ff */
[----:B------:R-:W-:Y:S01]  /*d7a0*/  LOP3.LUT R40, R26, 0xffff0000, RZ, 0xc0, !PT ;  /* 0xffff00001a287812 */ /* 0x000fe200078ec0ff */
[C---:B0-----:R-:W-:Y:S01]  /*d7b0*/  IMAD.U32 R35, R24.reuse, 0x10000, RZ ;  /* 0x0001000018237824 */ /* 0x041fe200078e00ff */
[----:B------:R-:W-:Y:S01]  /*d7c0*/  LOP3.LUT R38, R24, 0xffff0000, RZ, 0xc0, !PT ;  /* 0xffff000018267812 */ /* 0x000fe200078ec0ff */
[C---:B------:R-:W-:Y:S01]  /*d7d0*/  IMAD.U32 R39, R27.reuse, 0x10000, RZ ;  /* 0x000100001b277824 */ /* 0x040fe200078e00ff */
[----:B------:R-:W-:-:S07]  /*d7e0*/  LOP3.LUT R42, R27, 0xffff0000, RZ, 0xc0, !PT ;  /* 0xffff00001b2a7812 */ /* 0x000fce00078ec0ff */
[----:B------:R-:W-:-:S05]  /*d7f0*/  LEA R41, R230, UR4, 0x1 ;  /* 0x00000004e6297c11 */ /* 0x000fca000f8e08ff */
[----:B------:R-:W0:Y:S02]  /*d800*/  LDS.128 R4, [R41+0x1000] ;  /* 0x0010000029047984 */ /* 0x000e240000000c00 */
[C---:B0-----:R-:W-:Y:S01]  /*d810*/  IMAD.U32 R29, R4.reuse, 0x10000, RZ ;  /* 0x00010000041d7824 */ /* 0x041fe200078e00ff */
[----:B------:R-:W-:Y:S01]  /*d820*/  LOP3.LUT R4, R4, 0xffff0000, RZ, 0xc0, !PT ;  /* 0xffff000004047812 */ /* 0x000fe200078ec0ff */
[C---:B------:R-:W-:Y:S01]  /*d830*/  IMAD.U32 R30, R5.reuse, 0x10000, RZ ;  /* 0x00010000051e7824 */ /* 0x040fe200078e00ff */
[----:B------:R-:W-:Y:S01]  /*d840*/  LOP3.LUT R5, R5, 0xffff0000, RZ, 0xc0, !PT ;  /* 0xffff000005057812 */ /* 0x000fe200078ec0ff */
[C---:B------:R-:W-:Y:S01]  /*d850*/  IMAD.U32 R31, R6.reuse, 0x10000, RZ ;  /* 0x00010000061f7824 */ /* 0x040fe200078e00ff */
[----:B------:R-:W-:Y:S01]  /*d860*/  LOP3.LUT R6, R6, 0xffff0000, RZ, 0xc0, !PT ;  /* 0xffff000006067812 */ /* 0x000fe200078ec0ff */
[-C--:B------:R-:W-:Y:S01]  /*d870*/  FMUL.FTZ R34, R37, R4.reuse ;  /* 0x0000000425227220 */ /* 0x080fe20000410000 */
[----:B------:R-:W-:Y:S01]  /*d880*/  FMUL.FTZ R36, R35, R4 ;  /* 0x0000000423247220 */ /* 0x000fe20000410000 */
[----:B------:R-:W-:Y:S01]  /*d890*/  FMUL.FTZ R33, R40, R5 ;  /* 0x0000000528217220 */ /* 0x000fe20000410000 */
[----:B------:R-:W-:-:S02]  /*d8a0*/  IMAD.U32 R32, R7, 0x10000, RZ ;  /* 0x0001000007207824 */ /* 0x000fc400078e00ff */
[----:B------:R-:W-:Y:S01]  /*d8b0*/  FFMA.FTZ R4, R35, R29, -R34 ;  /* 0x0000001d23047223 */ /* 0x000fe20000010822 */
[C---:B------:R-:W-:Y:S01]  /*d8c0*/  FMUL.FTZ R35, R38.reuse, R5 ;  /* 0x0000000526237220 */ /* 0x040fe20000410000 */
[----:B------:R-:W-:Y:S01]  /*d8d0*/  LOP3.LUT R7, R7, 0xffff0000, RZ, 0xc0, !PT ;  /* 0xffff000007077812 */ /* 0x000fe200078ec0ff */
[-C--:B------:R-:W-:Y:S01]  /*d8e0*/  FFMA.FTZ R5, R38, R30.reuse, -R33 ;  /* 0x0000001e26057223 */ /* 0x080fe20000010821 */
[----:B------:R-:W-:Y:S01]  /*d8f0*/  FFMA.FTZ R29, R37, R29, R36 ;  /* 0x0000001d251d7223 */ /* 0x000fe20000010024 */
[C---:B------:R-:W-:Y:S01]  /*d900*/  LOP3.LUT R38, R25.reuse, 0xffff0000, RZ, 0xc0, !PT ;  /* 0xffff000019267812 */ /* 0x040fe200078ec0ff */
[----:B------:R-:W-:Y:S02]  /*d910*/  IMAD.U32 R37, R25, 0x10000, RZ ;  /* 0x0001000019257824 */ /* 0x000fe400078e00ff */
[----:B------:R-:W-:Y:S01]  /*d920*/  FFMA.FTZ R30, R40, R30, R35 ;  /* 0x0000001e281e7223 */ /* 0x000fe20000010023 */
[-C--:B------:R-:W-:Y:S01]  /*d930*/  FMUL.FTZ R34, R39, R6.reuse ;  /* 0x0000000627227220 */ /* 0x080fe20000410000 */
[-C--:B------:R-:W-:Y:S01]  /*d940*/  FMUL.FTZ R33, R42, R7.reuse ;  /* 0x000000072a217220 */ /* 0x080fe20000410000 */
[C---:B------:R-:W-:Y:S01]  /*d950*/  FMUL.FTZ R36, R37.reuse, R6 ;  /* 0x0000000625247220 */ /* 0x040fe20000410000 */
[C---:B------:R-:W-:Y:S01]  /*d960*/  FMUL.FTZ R35, R38.reuse, R7 ;  /* 0x0000000726237220 */ /* 0x040fe20000410000 */
[-C--:B------:R-:W-:Y:S01]  /*d970*/  FFMA.FTZ R6, R37, R31.reuse, -R34 ;  /* 0x0000001f25067223 */ /* 0x080fe20000010822 */
[-C--:B------:R-:W-:Y:S01]  /*d980*/  FFMA.FTZ R7, R38, R32.reuse, -R33 ;  /* 0x0000002026077223 */ /* 0x080fe20000010821 */
[----:B------:R-:W-:Y:S01]  /*d990*/  FFMA.FTZ R31, R39, R31, R36 ;  /* 0x0000001f271f7223 */ /* 0x000fe20000010024 */
[----:B------:R-:W-:Y:S01]  /*d9a0*/  FFMA.FTZ R32, R42, R32, R35 ;  /* 0x000000202a207223 */ /* 0x000fe20000010023 */
[----:B------:R-:W-:-:S02]  /*d9b0*/  F2FP.BF16.F32.PACK_AB R4, R29, R4 ;  /* 0x000000041d04723e */ /* 0x000fc400000010ff */
[----:B------:R-:W-:Y:S02]  /*d9c0*/  F2FP.BF16.F32.PACK_AB R5, R30, R5 ;  /* 0x000000051e05723e */ /* 0x000fe400000010ff */
[----:B------:R-:W-:Y:S02]  /*d9d0*/  F2FP.BF16.F32.PACK_AB R6, R31, R6 ;  /* 0x000000061f06723e */ /* 0x000fe400000010ff */
[----:B------:R-:W-:-:S05]  /*d9e0*/  F2FP.BF16.F32.PACK_AB R7, R32, R7 ;  /* 0x000000072007723e */ /* 0x000fca00000010ff */
[----:B------:R1:W-:Y:S02]  /*d9f0*/  STS.128 [R41+0x1000], R4 ;  /* 0x0010000429007388 */ /* 0x0003e40000000c00 */
.L_x_593:
[----:B------:R-:W-:Y:S05]  /*da00*/  BSYNC B2 ;  /* 0x0000000000027941 */ /* 0x000fea0003800000 */
.L_x_592:
[----:B------:R-:W-:Y:S04]  /*da10*/  BSSY B2, `(.L_x_594) ;  /* 0x000002a000027945 */ /* 0x000fe80003800000 */
[----:B------:R-:W-:Y:S05]  /*da20*/  @P1 BRA `(.L_x_595) ;  /* 0x0000000000a01947 */ /* 0x000fea0003800000 */
[----:B-----5:R-:W-:Y:S01]  /*da30*/  R2UR UR4, R43 ;  /* 0x000000002b0472ca */ /* 0x020fe200000e0000 */
[C---:B------:R-:W-:Y:S01]  /*da40*/  IMAD.U32 R37, R20.reuse, 0x10000, RZ ;  /* 0x0001000014257824 */ /* 0x040fe200078e00ff */
[----:B------:R-:W-:Y:S01]  /*da50*/  LOP3.LUT R40, R20, 0xffff0000, RZ, 0xc0, !PT ;  /* 0xffff000014287812 */ /* 0x000fe200078ec0ff */
[C---:B0-----:R-:W-:Y:S01]  /*da60*/  IMAD.U32 R35, R14.reuse, 0x10000, RZ ;  /* 0x000100000e237824 */ /* 0x041fe200078e00ff */
[----:B------:R-:W-:Y:S01]  /*da70*/  LOP3.LUT R38, R14, 0xffff0000, RZ, 0xc0, !PT ;  /* 0xffff00000e267812 */ /* 0x000fe200078ec0ff */
[C---:B------:R-:W-:Y:S01]  /*da80*/  IMAD.U32 R39, R21.reuse, 0x10000, RZ ;  /* 0x0001000015277824 */ /* 0x040fe200078e00ff */
[----:B------:R-:W-:-:S07]  /*da90*/  LOP3.LUT R42, R21, 0xffff0000, RZ, 0xc0, !PT ;  /* 0xffff0000152a7812 */ /* 0x000fce00078ec0ff */
        /* <DEDUP_REMOVED lines=33> */
.L_x_595:
[----:B------:R-:W-:Y:S05]  /*dcb0*/  BSYNC B2 ;  /* 0x0000000000027941 */ /* 0x000fea0003800000 */
.L_x_594:
        /* <DEDUP_REMOVED lines=42> */
.L_x_597:
[----:B------:R-:W-:Y:S05]  /*df60*/  BSYNC B2 ;  /* 0x0000000000027941 */ /* 0x000fea0003800000 */
.L_x_596:
        /* <DEDUP_REMOVED lines=41> */
.L_x_591:
[----:B------:R-:W-:Y:S05]  /*e200*/  BSYNC B1 ;  /* 0x0000000000017941 */ /* 0x000fea0003800000 */
.L_x_590:
[----:B------:R-:W-:Y:S01]  /*e210*/  ISETP.GE.AND P0, PT, R237, R28, PT ;  /* 0x0000001ced00720c */ /* 0x000fe20003f06270 */
[----:B------:R-:W-:-:S12]  /*e220*/  BSSY B1, `(.L_x_598) ;  /* 0x00000b2000017945 */ /* 0x000fd80003800000 */
[----:B------:R-:W-:Y:S05]  /*e230*/  @P0 BRA `(.L_x_599) ;  /* 0x0000000800c00947 */ /* 0x000fea0003800000 */
[----:B-----5:R0:W5:Y:S01]  /*e240*/  LDL R43, [R1+0x14] ;  /* 0x00001400012b7983 */ /* 0x0201620000100800 */
[----:B-1234-:R-:W1:Y:S01]  /*e250*/  LDC R5, c[0x0][0x3f4] ;  /* 0x0000fd00ff057b82 */ /* 0x01ee620000000800 */
[----:B------:R-:W-:Y:S01]  /*e260*/  BSSY B2, `(.L_x_600) ;  /* 0x000002e000027945 */ /* 0x000fe20003800000 */
[-C--:B-1----:R-:W-:Y:S02]  /*e270*/  ISETP.GE.AND P0, PT, R22, R5.reuse, PT ;  /* 0x000000051600720c */ /* 0x082fe40003f06270 */
[-C--:B------:R-:W-:Y:S02]  /*e280*/  ISETP.GE.AND P1, PT, R215, R5.reuse, PT ;  /* 0x00000005d700720c */ /* 0x080fe40003f26270 */
[-C--:B------:R-:W-:Y:S02]  /*e290*/  ISETP.GE.AND P2, PT, R214, R5.reuse, PT ;  /* 0x00000005d600720c */ /* 0x080fe40003f46270 */
[----:B------:R-:W-:-:S07]  /*e2a0*/  ISETP.GE.AND P3, PT, R216, R5, PT ;  /* 0x00000005d800720c */ /* 0x000fce0003f66270 */
[----:B0-----:R-:W-:Y:S06]  /*e2b0*/  @P0 BRA `(.L_x_601) ;  /* 0x0000000000a00947 */ /* 0x001fec0003800000 */
[----:B-----5:R-:W-:Y:S01]  /*e2c0*/  R2UR UR4, R43 ;  /* 0x000000002b0472ca */ /* 0x020fe200000e0000 */
[C---:B------:R-:W-:Y:S01]  /*e2d0*/  IMAD.U32 R37, R26.reuse, 0x10000, RZ ;  /* 0x000100001a257824 */ /* 0x040fe200078e00ff */
[----:B------:R-:W-:Y:S01]  /*e2e0*/  LOP3.LUT R40, R26, 0xffff0000, RZ, 0xc0, !PT ;  /* 0xffff00001a287812 */ /* 0x000fe200078ec0ff */
[C---:B------:R-:W-:Y:S01]  /*e2f0*/  IMAD.U32 R35, R24.reuse, 0x10000, RZ ;  /* 0x0001000018237824 */ /* 0x040fe200078e00ff */
        /* <DEDUP_REMOVED lines=36> */
.L_x_601:
[----:B------:R-:W-:Y:S05]  /*e540*/  BSYNC B2 ;  /* 0x0000000000027941 */ /* 0x000fea0003800000 */
.L_x_600:
[----:B------:R-:W-:Y:S04]  /*e550*/  BSSY B2, `(.L_x_602) ;  /* 0x000002a000027945 */ /* 0x000fe80003800000 */
[----:B------:R-:W-:Y:S05]  /*e560*/  @P1 BRA `(.L_x_603) ;  /* 0x0000000000a01947 */ /* 0x000fea0003800000 */
[----:B-----5:R-:W-:Y:S01]  /*e570*/  R2UR UR4, R43 ;  /* 0x000000002b0472ca */ /* 0x020fe200000e0000 */
[C---:B------:R-:W-:Y:S01]  /*e580*/  IMAD.U32 R37, R20.reuse, 0x10000, RZ ;  /* 0x0001000014257824 */ /* 0x040fe200078e00ff */
[----:B------:R-:W-:Y:S01]  /*e590*/  LOP3.LUT R40, R20, 0xffff0000, RZ, 0xc0, !PT ;  /* 0xffff000014287812 */ /* 0x000fe200078ec0ff */
[C---:B------:R-:W-:Y:S01]  /*e5a0*/  IMAD.U32 R35, R14.reuse, 0x10000, RZ ;  /* 0x000100000e237824 */ /* 0x040fe200078e00ff */
[----:B------:R-:W-:Y:S01]  /*e5b0*/  LOP3.LUT R38, R14, 0xffff0000, RZ, 0xc0, !PT ;  /* 0xffff00000e267812 */ /* 0x000fe200078ec0ff */
[C---:B------:R-:W-:Y:S01]  /*e5c0*/  IMAD.U32 R39, R21.reuse, 0x10000, RZ ;  /* 0x0001000015277824 */ /* 0x040fe200078e00ff */
[----:B------:R-:W-:-:S07]  /*e5d0*/  LOP3.LUT R42, R21, 0xffff0000, RZ, 0xc0, !PT ;  /* 0xffff0000152a7812 */ /* 0x000fce00078ec0ff */
[----:B0-----:R-:W-:-:S05]  /*e5e0*/  LEA R41, R230, UR4, 0x1 ;  /* 0x00000004e6297c11 */ /* 0x001fca000f8e08ff */
        /* <DEDUP_REMOVED lines=32> */
.L_x_603:
[----:B------:R-:W-:Y:S05]  /*e7f0*/  BSYNC B2 ;  /* 0x0000000000027941 */ /* 0x000fea0003800000 */
.L_x_602:
        /* <DEDUP_REMOVED lines=9> */
[----:B01----:R-:W-:-:S05]  /*e890*/  LEA R41, R230, UR4, 0x1 ;  /* 0x00000004e6297c11 */ /* 0x003fca000f8e08ff */
        /* <DEDUP_REMOVED lines=32> */
.L_x_605:
[----:B------:R-:W-:Y:S05]  /*eaa0*/  BSYNC B2 ;  /* 0x0000000000027941 */ /* 0x000fea0003800000 */
.L_x_604:
        /* <DEDUP_REMOVED lines=8> */
[----:B012---:R-:W-:-:S05]  /*eb30*/  LEA R41, R230, UR4, 0x1 ;  /* 0x00000004e6297c11 */ /* 0x007fca000f8e08ff */
        /* <DEDUP_REMOVED lines=32> */
.L_x_599:
[----:B------:R-:W-:Y:S05]  /*ed40*/  BSYNC B1 ;  /* 0x0000000000017941 */ /* 0x000fea0003800000 */
.L_x_598:
[----:B01234-:R-:W-:-:S05]  /*ed50*/  VIADD R5, R213, 0x60 ;  /* 0x00000060d5057836 */ /* 0x01ffca0000000000 */
[----:B------:R-:W-:-:S13]  /*ed60*/  ISETP.GE.AND P0, PT, R5, R28, PT ;  /* 0x0000001c0500720c */ /* 0x000fda0003f06270 */
[----:B------:R-:W-:Y:S05]  /*ed70*/  @P0 BRA `(.L_x_606) ;  /* 0x0000004400340947 */ /* 0x000fea0003800000 */
[----:B------:R-:W2:Y:S01]  /*ed80*/  LDL R4, [R1+0x14] ;  /* 0x0000140001047983 */ /* 0x000ea20000100800 */
[----:B------:R-:W0:Y:S01]  /*ed90*/  LDC R5, c[0x0][0x3f4] ;  /* 0x0000fd00ff057b82 */ /* 0x000e220000000800 */
[----:B------:R-:W-:Y:S01]  /*eda0*/  BSSY B1, `(.L_x_607) ;  /* 0x000002e000017945 */ /* 0x000fe20003800000 */
[-C--:B0-----:R-:W-:Y:S02]  /*edb0*/  ISETP.GE.AND P0, PT, R22, R5.reuse, PT ;  /* 0x000000051600720c */ /* 0x081fe40003f06270 */
[-C--:B------:R-:W-:Y:S02]  /*edc0*/  ISETP.GE.AND P1, PT, R215, R5.reuse, PT ;  /* 0x00000005d700720c */ /* 0x080fe40003f26270 */
[-C--:B------:R-:W-:Y:S02]  /*edd0*/  ISETP.GE.AND P2, PT, R214, R5.reuse, PT ;  /* 0x00000005d600720c */ /* 0x080fe40003f46270 */
[----:B------:R-:W-:Y:S02]  /*ede0*/  ISETP.GE.AND P3, PT, R216, R5, PT ;  /* 0x00000005d800720c */ /* 0x000fe40003f66270 */
[----:B--2---:R-:W-:-:S13]  /*edf0*/  R2UR UR4, R4 ;  /* 0x00000000040472ca */ /* 0x004fda00000e0000 */
[----:B------:R-:W-:Y:S01]  /*ee00*/  LEA R28, R230, UR4, 0x1 ;  /* 0x00000004e61c7c11 */ /* 0x000fe2000f8e08ff */
[----:B------:R-:W-:Y:S06]  /*ee10*/  @P0 BRA `(.L_x_608) ;  /* 0x0000000000980947 */ /* 0x000fec0003800000 */
[----:B------:R-:W0:Y:S01]  /*ee20*/  LDS.128 R4, [R28+0x3000] ;  /* 0x003000001c047984 */ /* 0x000e220000000c00 */
[C---:B------:R-:W-:Y:S01]  /*ee30*/  IMAD.U32 R35, R26.reuse, 0x10000, RZ ;  /* 0x000100001a237824 */ /* 0x040fe200078e00ff */
[----:B------:R-:W-:Y:S01]  /*ee40*/  LOP3.LUT R38, R26, 0xffff0000, RZ, 0xc0, !PT ;  /* 0xffff00001a267812 */ /* 0x000fe200078ec0ff */
[C---:B------:R-:W-:Y:S01]  /*ee50*/  IMAD.U32 R33, R24.reuse, 0x10000, RZ ;  /* 0x0001000018217824 */ /* 0x040fe200078e00ff */
[----:B------:R-:W-:Y:S02]  /*ee60*/  LOP3.LUT R36, R24, 0xffff0000, RZ, 0xc0, !PT ;  /* 0xffff000018247812 */ /* 0x000fe400078ec0ff */
[----:B------:R-:W-:Y:S01]  /*ee70*/  LOP3.LUT R40, R27, 0xffff0000, RZ, 0xc0, !PT ;  /* 0xffff00001b287812 */ /* 0x000fe200078ec0ff */
        /* <DEDUP_REMOVED lines=10> */
[-C--:B------:R-:W-:Y:S01]  /*ef20*/  FFMA.FTZ R4, R33, R29.reuse, -R32 ;  /* 0x0000001d21047223 */ /* 0x080fe20000010820 */
[----:B------:R-:W-:Y:S01]  /*ef30*/  FFMA.FTZ R29, R35, R29, R34 ;  /* 0x0000001d231d7223 */ /* 0x000fe20000010022 */
[----:B------:R-:W-:Y:S01]  /*ef40*/  FMUL.FTZ R33, R36, R5 ;  /* 0x0000000524217220 */ /* 0x000fe20000410000 */
[----:B------:R-:W-:Y:S01]  /*ef50*/  LOP3.LUT R6, R6, 0xffff0000, RZ, 0xc0, !PT ;  /* 0xffff000006067812 */ /* 0x000fe200078ec0ff */
[-C--:B------:R-:W-:Y:S01]  /*ef60*/  FFMA.FTZ R5, R36, R30.reuse, -R31 ;  /* 0x0000001e24057223 */ /* 0x080fe2000001081f */
[----:B------:R-:W-:Y:S01]  /*ef70*/  LOP3.LUT R34, R25, 0xffff0000, RZ, 0xc0, !PT ;  /* 0xffff000019227812 */ /* 0x000fe200078ec0ff */
[----:B------:R-:W-:Y:S02]  /*ef80*/  IMAD.U32 R36, R27, 0x10000, RZ ;  /* 0x000100001b247824 */ /* 0x000fe400078e00ff */
[----:B------:R-:W-:Y:S01]  /*ef90*/  FFMA.FTZ R30, R38, R30, R33 ;  /* 0x0000001e261e7223 */ /* 0x000fe20000010021 */
[----:B------:R-:W-:Y:S02]  /*efa0*/  IMAD.U32 R32, R25, 0x10000, RZ ;  /* 0x0001000019207824 */ /* 0x000fe400078e00ff */
[-C--:B------:R-:W-:Y:S01]  /*efb0*/  FMUL.FTZ R31, R40, R7.reuse ;  /* 0x00000007281f7220 */ /* 0x080fe20000410000 */
[-C--:B------:R-:W-:Y:S01]  /*efc0*/  FMUL.FTZ R25, R36, R6.reuse ;  /* 0x0000000624197220 */ /* 0x080fe20000410000 */
[----:B------:R-:W-:Y:S01]  /*efd0*/  FMUL.FTZ R33, R34, R7 ;  /* 0x0000000722217220 */ /* 0x000fe20000410000 */
[----:B------:R-:W-:Y:S01]  /*efe0*/  FMUL.FTZ R27, R32, R6 ;  /* 0x00000006201b7220 */ /* 0x000fe20000410000 */
[----:B------:R-:W-:Y:S01]  /*eff0*/  FFMA.FTZ R7, R34, R26, -R31 ;  /* 0x0000001a22077223 */ /* 0x000fe2000001081f */
[----:B------:R-:W-:Y:S01]  /*f000*/  FFMA.FTZ R6, R32, R24, -R25 ;  /* 0x0000001820067223 */ /* 0x000fe20000010819 */
[----:B------:R-:W-:Y:S01]  /*f010*/  FFMA.FTZ R26, R40, R26, R33 ;  /* 0x0000001a281a7223 */ /* 0x000fe20000010021 */
[----:B------:R-:W-:Y:S01]  /*f020*/  FFMA.FTZ R27, R36, R24, R27 ;  /* 0x00000018241b7223 */ /* 0x000fe2000001001b */
[----:B------:R-:W-:-:S02]  /*f030*/  F2FP.BF16.F32.PACK_AB R4, R29, R4 ;  /* 0x000000041d04723e */ /* 0x000fc400000010ff */
[----:B------:R-:W-:Y:S02]  /*f040*/  F2FP.BF16.F32.PACK_AB R5, R30, R5 ;  /* 0x000000051e05723e */ /* 0x000fe400000010ff */
[----:B------:R-:W-:Y:S02]  /*f050*/  F2FP.BF16.F32.PACK_AB R6, R27, R6 ;  /* 0x000000061b06723e */ /* 0x000fe400000010ff */
[----:B------:R-:W-:-:S05]  /*f060*/  F2FP.BF16.F32.PACK_AB R7, R26, R7 ;  /* 0x000000071a07723e */ /* 0x000fca00000010ff */
[----:B------:R0:W-:Y:S02]  /*f070*/  STS.128 [R28+0x3000], R4 ;  /* 0x003000041c007388 */ /* 0x0001e40000000c00 */
.L_x_608:
[----:B------:R-:W-:Y:S05]  /*f080*/  BSYNC B1 ;  /* 0x0000000000017941 */ /* 0x000fea0003800000 */
.L_x_607:
[----:B------:R-:W-:Y:S04]  /*f090*/  BSSY B1, `(.L_x_609) ;  /* 0x0000028000017945 */ /* 0x000fe80003800000 */
[----:B------:R-:W-:Y:S05]  /*f0a0*/  @P1 BRA `(.L_x_610) ;  /* 0x0000000000981947 */ /* 0x000fea0003800000 */
[----:B0-----:R-:W0:Y:S01]  /*f0b0*/  LDS.128 R4, [R28+0x7000] ;  /* 0x007000001c047984 */ /* 0x001e220000000c00 */
[----:B------:R-:W-:Y:S01]  /*f0c0*/  IMAD.U32 R30, R14, 0x10000, RZ ;  /* 0x000100000e1e7824 */ /* 0x000fe200078e00ff */
[C---:B------:R-:W-:Y:S01]  /*f0d0*/  LOP3.LUT R33, R20.reuse, 0xffff0000, RZ, 0xc0, !PT ;  /* 0xffff000014217812 */ /* 0x040fe200078ec0ff */
[----:B------:R-:W-:Y:S01]  /*f0e0*/  IMAD.U32 R32, R20, 0x10000, RZ ;  /* 0x0001000014207824 */ /* 0x000fe200078e00ff */
        /* <DEDUP_REMOVED lines=14> */
[C---:B------:R-:W-:Y:S01]  /*f1d0*/  FMUL.FTZ R24, R31.reuse, R5 ;  /* 0x000000051f187220 */ /* 0x040fe20000410000 */
        /* <DEDUP_REMOVED lines=19> */
.L_x_610:
[----:B------:R-:W-:Y:S05]  /*f310*/  BSYNC B1 ;  /* 0x0000000000017941 */ /* 0x000fea0003800000 */
.L_x_609:
[----:B------:R-:W-:Y:S04]  /*f320*/  BSSY B1, `(.L_x_611) ;  /* 0x0000028000017945 */ /* 0x000fe80003800000 */
[----:B------:R-:W-:Y:S05]  /*f330*/  @P2 BRA `(.L_x_612) ;  /* 0x0000000000982947 */ /* 0x000fea0003800000 */
[----:B01----:R-:W0:Y:S01]  /*f340*/  LDS.128 R4, [R28+0xb000] ;  /* 0x00b000001c047984 */ /* 0x003e220000000c00 */
        /* <DEDUP_REMOVED lines=37> */
.L_x_612:
[----:B------:R-:W-:Y:S05]  /*f5a0*/  BSYNC B1 ;  /* 0x0000000000017941 */ /* 0x000fea0003800000 */
.L_x_611:
[----:B------:R-:W-:Y:S05]  /*f5b0*/  @P3 BRA `(.L_x_606) ;  /* 0x0000003c00243947 */ /* 0x000fea0003800000 */
[----:B012---:R-:W0:Y:S01]  /*f5c0*/  LDS.128 R4, [R28+0xf000] ;  /* 0x00f000001c047984 */ /* 0x007e220000000c00 */
        /* <DEDUP_REMOVED lines=36> */
[----:B------:R3:W-:Y:S01]  /*f810*/  STS.128 [R28+0xf000], R4 ;  /* 0x00f000041c007388 */ /* 0x0007e20000000c00 */
[----:B------:R-:W-:Y:S05]  /*f820*/  BRA `(.L_x_606) ;  /* 0x0000003800887947 */ /* 0x000fea0003800000 */
.L_x_576:
[----:B------:R-:W-:-:S03]  /*f830*/  UMOV UR4, 0xffffffff ;  /* 0xffffffff00047882 */ /* 0x000fc60000000000 */
[----:B------:R-:W-:Y:S05]  /*f840*/  BRA.DIV UR4, `(.L_x_613) ;  /* 0x000001c604707947 */ /* 0x000fea000b800000 */
[----:B------:R0:W1:Y:S04]  /*f850*/  SHFL.IDX PT, R0, R25, RZ, 0x181f ;  /* 0x00181fff19007589 */ /* 0x00006800000e0000 */
[----:B------:R0:W2:Y:S04]  /*f860*/  SHFL.IDX PT, R3, R24, RZ, 0x181f ;  /* 0x00181fff18037589 */ /* 0x0000a800000e0000 */
[----:B------:R0:W3:Y:S04]  /*f870*/  SHFL.IDX PT, R31, R27, RZ, 0x181f ;  /* 0x00181fff1b1f7589 */ /* 0x0000e800000e0000 */
[----:B------:R-:W4:Y:S02]  /*f880*/  SHFL.IDX PT, R32, R32, RZ, 0x181f ;  /* 0x00181fff20207589 */ /* 0x000f2400000e0000 */
.L_x_874:
        /* <DEDUP_REMOVED lines=9> */
[----:B------:R-:W-:-:S02]  /*f920*/  CS2R R4, SRZ ;  /* 0x0000000000047805 */ /* 0x000fc4000001ff00 */
[----:B------:R-:W-:Y:S02]  /*f930*/  CS2R R8, SRZ ;  /* 0x0000000000087805 */ /* 0x000fe4000001ff00 */
[----:B------:R-:W-:Y:S02]  /*f940*/  CS2R R14, SRZ ;  /* 0x00000000000e7805 */ /* 0x000fe4000001ff00 */
[----:B------:R-:W-:Y:S02]  /*f950*/  CS2R R12, SRZ ;  /* 0x00000000000c7805 */ /* 0x000fe4000001ff00 */
[----:B0-----:R-:W-:Y:S01]  /*f960*/  CS2R R26, SRZ ;  /* 0x00000000001a7805 */ /* 0x001fe2000001ff00 */
[----:B------:R-:W-:Y:S01]  /*f970*/  IMAD.IADD R37, R236, 0x1, -R21 ;  /* 0x00000001ec257824 */ /* 0x000fe200078e0a15 */
[----:B------:R-:W-:Y:S01]  /*f980*/  CS2R R24, SRZ ;  /* 0x0000000000187805 */ /* 0x000fe2000001ff00 */
[----:B------:R-:W-:Y:S06]  /*f990*/  @P0 BRA `(.L_x_615) ;  /* 0x0000000000700947 */ /* 0x000fec0003800000 */
[----:B------:R-:W-:Y:S01]  /*f9a0*/  ULDC UR4, c[0x0][0x3f4] ;  /* 0x0000fd0000047ab9 */ /* 0x000fe20000000800 */
[----:B------:R-:W-:Y:S01]  /*f9b0*/  SHF.R.S32.HI R5, RZ, 0x1f, R212 ;  /* 0x0000001fff057819 */ /* 0x000fe200000114d4 */
[----:B--2---:R-:W-:Y:S01]  /*f9c0*/  IMAD.MOV.U32 R6, RZ, RZ, R3 ;  /* 0x000000ffff067224 */ /* 0x004fe200078e0003 */
[----:B------:R-:W-:Y:S01]  /*f9d0*/  ISETP.GE.AND P2, PT, R16, UR4, PT ;  /* 0x0000000410007c0c */ /* 0x000fe2000bf46270 */
[----:B-1----:R-:W-:Y:S01]  /*f9e0*/  IMAD.MOV.U32 R7, RZ, RZ, R0 ;  /* 0x000000ffff077224 */ /* 0x002fe200078e0000 */
[----:B------:R-:W-:Y:S01]  /*f9f0*/  ISETP.GE.AND P3, PT, R212, UR4, PT ;  /* 0x00000004d4007c0c */ /* 0x000fe2000bf66270 */
[----:B----4-:R-:W-:Y:S01]  /*fa00*/  IMAD.MOV.U32 R4, RZ, RZ, R32 ;  /* 0x000000ffff047224 */ /* 0x010fe200078e0020 */
[----:B------:R-:W-:Y:S02]  /*fa10*/  LEA.HI R5, R5, R212, RZ, 0x3 ;  /* 0x000000d405057211 */ /* 0x000fe400078f18ff */
[----:B------:R-:W-:Y:S02]  /*fa20*/  CS2R R14, SRZ ;  /* 0x00000000000e7805 */ /* 0x000fe4000001ff00 */
[----:B------:R-:W-:Y:S01]  /*fa30*/  CS2R R12, SRZ ;  /* 0x00000000000c7805 */ /* 0x000fe2000001ff00 */
[----:B------:R-:W-:Y:S01]  /*fa40*/  ULDC.64 UR6, c[0x0][0x208] ;  /* 0x0000820000067ab9 */ /* 0x000fe20000000a00 */
[----:B------:R-:W-:-:S03]  /*fa50*/  SHF.R.S32.HI R5, RZ, 0x3, R5 ;  /* 0x00000003ff057819 */ /* 0x000fc60000011405 */
[----:B------:R-:W-:Y:S02]  /*fa60*/  @!P2 IMAD.SHL.U32 R30, R16, 0x2, RZ ;  /* 0x00000002101ea824 */ /* 0x000fe400078e00ff */
[----:B------:R-:W-:Y:S02]  /*fa70*/  @!P3 IMAD.SHL.U32 R35, R5, 0x8, RZ ;  /* 0x000000080523b824 */ /* 0x000fe400078e00ff */
[----:B---3--:R-:W-:Y:S01]  /*fa80*/  IMAD.MOV.U32 R5, RZ, RZ, R31 ;  /* 0x000000ffff057224 */ /* 0x008fe200078e001f */
[-C--:B------:R-:W-:Y:S02]  /*fa90*/  @!P2 IADD3 R20, P0, R3, R30.reuse, RZ ;  /* 0x0000001e0314a210 */ /* 0x080fe40007f1e0ff */
[----:B------:R-:W-:Y:S01]  /*faa0*/  @!P2 IADD3 R30, P1, R32, R30, RZ ;  /* 0x0000001e201ea210 */ /* 0x000fe20007f3e0ff */
[C---:B------:R-:W-:Y:S01]  /*fab0*/  @!P3 IMAD.WIDE R32, R35.reuse, 0x2, R6 ;  /* 0x000000022320b825 */ /* 0x040fe200078e0206 */
[----:B------:R-:W-:Y:S02]  /*fac0*/  @!P2 SHF.L.U64.HI R3, R16, 0x1, R17 ;  /* 0x000000011003a819 */ /* 0x000fe40000010211 */
[----:B------:R-:W-:Y:S01]  /*fad0*/  CS2R R6, SRZ ;  /* 0x0000000000067805 */ /* 0x000fe2000001ff00 */
[----:B------:R-:W-:Y:S01]  /*fae0*/  @!P3 IMAD.WIDE R34, R35, 0x2, R4 ;  /* 0x000000022322b825 */ /* 0x000fe200078e0204 */
[----:B------:R-:W-:-:S03]  /*faf0*/  CS2R R4, SRZ ;  /* 0x0000000000047805 */ /* 0x000fc6000001ff00 */
[--C-:B------:R-:W-:Y:S01]  /*fb00*/  @!P2 IMAD.X R21, R0, 0x1, R3.reuse, P0 ;  /* 0x000000010015a824 */ /* 0x100fe200000e0603 */
[----:B------:R0:W5:Y:S01]  /*fb10*/  @!P3 LD.E.128 R12, desc[UR6][R34.64] ;  /* 0x00000006220cb980 */ /* 0x000162000c101d00 */
[----:B------:R-:W-:-:S03]  /*fb20*/  @!P2 IMAD.X R31, R31, 0x1, R3, P1 ;  /* 0x000000011f1fa824 */ /* 0x000fc600008e0603 */
[----:B------:R0:W5:Y:S04]  /*fb30*/  @!P3 LD.E.128 R4, desc[UR6][R32.64] ;  /* 0x000000062004b980 */ /* 0x000168000c101d00 */
[----:B------:R0:W5:Y:S04]  /*fb40*/  @!P2 LD.E.128 R8, desc[UR6][R20.64] ;  /* 0x000000061408a980 */ /* 0x000168000c101d00 */
[----:B------:R0:W5:Y:S02]  /*fb50*/  @!P2 LD.E.128 R24, desc[UR6][R30.64] ;  /* 0x000000061e18a980 */ /* 0x000164000c101d00 */
.L_x_615:
[----:B------:R-:W-:Y:S05]  /*fb60*/  BSYNC B1 ;  /* 0x0000000000017941 */ /* 0x000fea0003800000 */
.L_x_614:
[--C-:B0----5:R-:W-:Y:S01]  /*fb70*/  SHF.R.U64 R34, R8, 0x10, R9.reuse ;  /* 0x0000001008227819 */ /* 0x121fe20000001209 */
[--C-:B------:R-:W-:Y:S01]  /*fb80*/  IMAD.MOV.U32 R30, RZ, RZ, R9.reuse ;  /* 0x000000ffff1e7224 */ /* 0x100fe200078e0009 */
[----:B------:R-:W-:Y:S01]  /*fb90*/  SHF.R.U32.HI R51, RZ, 0x10, R9 ;  /* 0x00000010ff337819 */ /* 0x000fe20000011609 */
[----:B------:R-:W-:Y:S01]  /*fba0*/  IMAD.MOV.U32 R21, RZ, RZ, R8 ;  /* 0x000000ffff157224 */ /* 0x000fe200078e0008 */
[----:B------:R-:W-:Y:S01]  /*fbb0*/  SHF.L.U32 R9, R37, 0x1f, RZ ;  /* 0x0000001f25097819 */ /* 0x000fe200000006ff */
[----:B-1----:R-:W-:Y:S01]  /*fbc0*/  IMAD.MOV.U32 R0, RZ, RZ, R4 ;  /* 0x000000ffff007224 */ /* 0x002fe200078e0004 */
[--C-:B------:R-:W-:Y:S01]  /*fbd0*/  SHF.R.U64 R45, R4, 0x10, R5.reuse ;  /* 0x00000010042d7819 */ /* 0x100fe20000001205 */
[--C-:B--2---:R-:W-:Y:S01]  /*fbe0*/  IMAD.MOV.U32 R3, RZ, RZ, R5.reuse ;  /* 0x000000ffff037224 */ /* 0x104fe200078e0005 */
[----:B------:R-:W0:Y:S01]  /*fbf0*/  SYNCS.PHASECHK.TRANS64.TRYWAIT P0, [R18+URZ+0x38800], R9 ;  /* 0x03880009120075a7 */ /* 0x000e22000800017f */
[----:B------:R-:W-:Y:S01]  /*fc00*/  SHF.R.U32.HI R50, RZ, 0x10, R5 ;  /* 0x00000010ff327819 */ /* 0x000fe20000011605 */
[----:B---3--:R-:W-:Y:S01]  /*fc10*/  IMAD.MOV.U32 R31, RZ, RZ, R24 ;  /* 0x000000ffff1f7224 */ /* 0x008fe200078e0018 */
[----:B------:R-:W-:Y:S01]  /*fc20*/  SHF.R.U64 R46, R24, 0x10, R25 ;  /* 0x00000010182e7819 */ /* 0x000fe20000001219 */
[----:B------:R-:W-:Y:S01]  /*fc30*/  IMAD.MOV.U32 R8, RZ, RZ, R10 ;  /* 0x000000ffff087224 */ /* 0x000fe200078e000a */
[----:B------:R-:W-:Y:S01]  /*fc40*/  PRMT R24, R21, 0x5410, R34 ;  /* 0x0000541015187816 */ /* 0x000fe20000000022 */
[--C-:B------:R-:W-:Y:S01]  /*fc50*/  IMAD.MOV.U32 R20, RZ, RZ, R11.reuse ;  /* 0x000000ffff147224 */ /* 0x100fe200078e000b */
[--C-:B------:R-:W-:Y:S01]  /*fc60*/  SHF.R.U64 R49, R10, 0x10, R11.reuse ;  /* 0x000000100a317819 */ /* 0x100fe2000000120b */
[----:B------:R-:W-:Y:S01]  /*fc70*/  IMAD.MOV.U32 R4, RZ, RZ, R6 ;  /* 0x000000ffff047224 */ /* 0x000fe200078e0006 */
[----:B------:R-:W-:Y:S01]  /*fc80*/  SHF.R.U32.HI R47, RZ, 0x10, R11 ;  /* 0x00000010ff2f7819 */ /* 0x000fe2000001160b */
[--C-:B------:R-:W-:Y:S01]  /*fc90*/  IMAD.MOV.U32 R5, RZ, RZ, R7.reuse ;  /* 0x000000ffff057224 */ /* 0x100fe200078e0007 */
[----:B------:R-:W-:Y:S01]  /*fca0*/  SHF.R.U64 R43, R6, 0x10, R7 ;  /* 0x00000010062b7819 */ /* 0x000fe20000001207 */
[----:B------:R-:W-:Y:S01]  /*fcb0*/  IMAD.MOV.U32 R35, RZ, RZ, R25 ;  /* 0x000000ffff237224 */ /* 0x000fe200078e0019 */
[----:B------:R-:W-:Y:S01]  /*fcc0*/  SHF.R.U32.HI R48, RZ, 0x10, R7 ;  /* 0x00000010ff307819 */ /* 0x000fe20000011607 */
[----:B----4-:R-:W-:Y:S01]  /*fcd0*/  IMAD.MOV.U32 R32, RZ, RZ, R26 ;  /* 0x000000ffff207224 */ /* 0x010fe200078e001a */
[----:B------:R-:W-:Y:S01]  /*fce0*/  SHF.R.U32.HI R44, RZ, 0x10, R25 ;  /* 0x00000010ff2c7819 */ /* 0x000fe20000011619 */
[--C-:B------:R-:W-:Y:S01]  /*fcf0*/  IMAD.MOV.U32 R33, RZ, RZ, R27.reuse ;  /* 0x000000ffff217224 */ /* 0x100fe200078e001b */
[--C-:B------:R-:W-:Y:S01]  /*fd00*/  SHF.R.U64 R41, R26, 0x10, R27.reuse ;  /* 0x000000101a297819 */ /* 0x100fe2000000121b */
[----:B------:R-:W-:Y:S01]  /*fd10*/  BSSY B1, `(.L_x_616) ;  /* 0x0000018000017945 */ /* 0x000fe20003800000 */
[----:B------:R-:W-:Y:S01]  /*fd20*/  SHF.R.U32.HI R42, RZ, 0x10, R27 ;  /* 0x00000010ff2a7819 */ /* 0x000fe2000001161b */
[----:B------:R-:W-:Y:S01]  /*fd30*/  IMAD.MOV.U32 R10, RZ, RZ, R12 ;  /* 0x000000ffff0a7224 */ /* 0x000fe200078e000c */
[----:B------:R-:W-:Y:S01]  /*fd40*/  VIMNMX R34, R36, 0x80, PT ;  /* 0x0000008024227848 */ /* 0x000fe20003fe0100 */
[----:B------:R-:W-:Y:S01]  /*fd50*/  IMAD.MOV.U32 R11, RZ, RZ, R13 ;  /* 0x000000ffff0b7224 */ /* 0x000fe200078e000d */
[----:B------:R-:W-:Y:S01]  /*fd60*/  PRMT R25, R30, 0x5410, R51 ;  /* 0x000054101e197816 */ /* 0x000fe20000000033 */
[----:B------:R-:W-:Y:S01]  /*fd70*/  IMAD.MOV.U32 R6, RZ, RZ, R14 ;  /* 0x000000ffff067224 */ /* 0x000fe200078e000e */
[----:B------:R-:W-:Y:S01]  /*fd80*/  SHF.R.U64 R39, R12, 0x10, R13 ;  /* 0x000000100c277819 */ /* 0x000fe2000000120d */
[----:B------:R-:W-:Y:S01]  /*fd90*/  IMAD.MOV.U32 R7, RZ, RZ, R15 ;  /* 0x000000ffff077224 */ /* 0x000fe200078e000f */
[----:B------:R-:W-:-:S02]  /*fda0*/  SHF.R.U32.HI R40, RZ, 0x10, R13 ;  /* 0x00000010ff287819 */ /* 0x000fc4000001160d */
[----:B------:R-:W-:Y:S02]  /*fdb0*/  PRMT R30, R31, 0x5410, R46 ;  /* 0x000054101f1e7816 */ /* 0x000fe4000000002e */
[--C-:B------:R-:W-:Y:S02]  /*fdc0*/  SHF.R.U64 R37, R14, 0x10, R15.reuse ;  /* 0x000000100e257819 */ /* 0x100fe4000000120f */
[----:B------:R-:W-:Y:S02]  /*fdd0*/  SHF.R.U32.HI R38, RZ, 0x10, R15 ;  /* 0x00000010ff267819 */ /* 0x000fe4000001160f */
[----:B------:R-:W-:Y:S02]  /*fde0*/  PRMT R26, R8, 0x5410, R49 ;  /* 0x00005410081a7816 */ /* 0x000fe40000000031 */
[----:B------:R-:W-:Y:S02]  /*fdf0*/  PRMT R27, R20, 0x5410, R47 ;  /* 0x00005410141b7816 */ /* 0x000fe4000000002f */
[----:B------:R-:W-:-:S02]  /*fe00*/  PRMT R0, R0, 0x5410, R45 ;  /* 0x0000541000007816 */ /* 0x000fc4000000002d */
[----:B------:R-:W-:Y:S02]  /*fe10*/  ISETP.GE.AND P1, PT, R213, R34, PT ;  /* 0x00000022d500720c */ /* 0x000fe40003f26270 */
[----:B------:R-:W-:Y:S02]  /*fe20*/  PRMT R3, R3, 0x5410, R50 ;  /* 0x0000541003037816 */ /* 0x000fe40000000032 */
[----:B------:R-:W-:Y:S02]  /*fe30*/  PRMT R12, R4, 0x5410, R43 ;  /* 0x00005410040c7816 */ /* 0x000fe4000000002b */
[----:B------:R-:W-:Y:S02]  /*fe40*/  PRMT R13, R5, 0x5410, R48 ;  /* 0x00005410050d7816 */ /* 0x000fe40000000030 */
[----:B------:R-:W-:Y:S02]  /*fe50*/  PRMT R31, R35, 0x5410, R44 ;  /* 0x00005410231f7816 */ /* 0x000fe4000000002c */
[----:B------:R-:W-:-:S02]  /*fe60*/  PRMT R32, R32, 0x5410, R41 ;  /* 0x0000541020207816 */ /* 0x000fc40000000029 */
[----:B------:R-:W-:Y:S01]  /*fe70*/  PRMT R33, R33, 0x5410, R42 ;  /* 0x0000541021217816 */ /* 0x000fe2000000002a */
[----:B0-----:R-:W-:Y:S06]  /*fe80*/  @!P0 BRA `(.L_x_617) ;  /* 0x000001c000548947 */ /* 0x001fec0003800000 */
.L_x_875:
[----:B------:R-:W-:Y:S05]  /*fe90*/  BSYNC B1 ;  /* 0x0000000000017941 */ /* 0x000fea0003800000 */
.L_x_616:
        /* <DEDUP_REMOVED lines=9> */
[----:B------:R-:W-:Y:S01]  /*ff30*/  IMAD.SHL.U32 R54, R213, 0x40, RZ ;  /* 0x00000040d5367824 */ /* 0x000fe200078e00ff */
[-C--:B--2---:R-:W-:Y:S02]  /*ff40*/  ISETP.GE.AND P0, PT, R16, R35.reuse, PT ;  /* 0x000000231000720c */ /* 0x084fe40003f06270 */
[----:B------:R-:W-:-:S11]  /*ff50*/  ISETP.GE.AND P1, PT, R212, R35, PT ;  /* 0x00000023d400720c */ /* 0x000fd60003f26270 */
[----:B-1----:R-:W-:Y:S05]  /*ff60*/  @P0 BRA `(.L_x_621) ;  /* 0x0000000400700947 */ /* 0x002fea0003800000 */
[----:B------:R-:W-:Y:S01]  /*ff70*/  LEA.HI R4, R29, R28, RZ, 0x3 ;  /* 0x0000001c1d047211 */ /* 0x000fe200078f18ff */
[----:B------:R-:W-:Y:S01]  /*ff80*/  IMAD.U32 R49, R30, 0x10000, RZ ;  /* 0x000100001e317824 */ /* 0x000fe200078e00ff */
[----:B-----5:R-:W-:Y:S01]  /*ff90*/  R2UR UR4, R56 ;  /* 0x00000000380472ca */ /* 0x020fe200000e0000 */
[----:B------:R-:W-:Y:S01]  /*ffa0*/  IMAD.U32 R47, R24, 0x10000, RZ ;  /* 0x00010000182f7824 */ /* 0x000fe200078e00ff */
[----:B------:R-:W-:Y:S02]  /*ffb0*/  LOP3.LUT R5, R4, 0xfffffff8, RZ, 0xc0, !PT ;  /* 0xfffffff804057812 */ /* 0x000fe400078ec0ff */
[----:B------:R-:W-:-:S03]  /*ffc0*/  LOP3.LUT R51, R30, 0xffff0000, RZ, 0xc0, !PT ;  /* 0xffff00001e337812 */ /* 0x000fc600078ec0ff */
[----:B------:R-:W-:-:S05]  /*ffd0*/  IMAD.IADD R4, R28, 0x1, -R5 ;  /* 0x000000011c047824 */ /* 0x000fca00078e0a05 */
[----:B------:R-:W-:Y:S02]  /*ffe0*/  LEA.HI R4, R35, R4, RZ, 0x1d ;  /* 0x0000000423047211 */ /* 0x000fe400078fe8ff */
[----:B------:R-:W-:Y:S02]  /*fff0*/  LEA R36, R230, UR4, 0x1 ;  /* 0x00000004e6247c11 */ /* 0x000fe4000f8e08ff */
[----:B------:R-:W-:Y:S01]  /*10000*/  SHF.R.S32.HI R7, RZ, 0x1f, R4 ;  /* 0x0000001fff077819 */ /* 0x000fe20000011404 */
[----:B------:R-:W-:-:S03]  /*10010*/  IMAD.SHL.U32 R5, R4, 0x8, RZ ;  /* 0x0000000804057824 */ /* 0x000fc600078e00ff */
[----:B------:R-:W-:Y:S02]  /*10020*/  LEA.HI R7, R7, R4, RZ, 0x3 ;  /* 0x0000000407077211 */ /* 0x000fe400078f18ff */
[----:B------:R-:W-:-:S03]  /*10030*/  LOP3.LUT R5, R5, 0x38, RZ, 0xc0, !PT ;  /* 0x0000003805057812 */ /* 0x000fc600078ec0ff */
[----:B------:R-:W-:Y:S01]  /*10040*/  IMAD.SHL.U32 R7, R7, 0x400, RZ ;  /* 0x0000040007077824 */ /* 0x000fe200078e00ff */
[----:B------:R-:W-:-:S04]  /*10050*/  LOP3.LUT R5, R5, 0x1c0, R54, 0xf8, !PT ;  /* 0x000001c005057812 */ /* 0x000fc800078ef836 */
[----:B------:R-:W-:Y:S02]  /*10060*/  LOP3.LUT R5, R5, R228, RZ, 0x3c, !PT ;  /* 0x000000e405057212 */ /* 0x000fe400078e3cff */
[----:B------:R-:W-:-:S04]  /*10070*/  LOP3.LUT R4, R7, 0x7fffe000, RZ, 0xc0, !PT ;  /* 0x7fffe00007047812 */ /* 0x000fc800078ec0ff */
[----:B------:R-:W-:Y:S02]  /*10080*/  IADD3 R37, R5, R4, R229 ;  /* 0x0000000405257210 */ /* 0x000fe40007ffe0e5 */
[----:B------:R-:W1:Y:S03]  /*10090*/  LDS.128 R4, [R36] ;  /* 0x0000000024047984 */ /* 0x000e660000000c00 */
[----:B------:R-:W-:-:S05]  /*100a0*/  IMAD R37, R37, 0x2, R18 ;  /* 0x0000000225257824 */ /* 0x000fca00078e0212 */
[----:B0-----:R-:W0:Y:S01]  /*100b0*/  LDS.128 R8, [R37+0x14400] ;  /* 0x0144000025087984 */ /* 0x001e220000000c00 */
[C---:B-1----:R-:W-:Y:S01]  /*100c0*/  IMAD.U32 R38, R4.reuse, 0x10000, RZ ;  /* 0x0001000004267824 */ /* 0x042fe200078e00ff */
[----:B------:R-:W-:Y:S01]  /*100d0*/  LOP3.LUT R4, R4, 0xffff0000, RZ, 0xc0, !PT ;  /* 0xffff000004047812 */ /* 0x000fe200078ec0ff */
[C---:B------:R-:W-:Y:S01]  /*100e0*/  IMAD.U32 R39, R5.reuse, 0x10000, RZ ;  /* 0x0001000005277824 */ /* 0x040fe200078e00ff */
[----:B------:R-:W-:Y:S01]  /*100f0*/  LOP3.LUT R5, R5, 0xffff0000, RZ, 0xc0, !PT ;  /* 0xffff000005057812 */ /* 0x000fe200078ec0ff */
[C---:B------:R-:W-:Y:S01]  /*10100*/  IMAD.U32 R40, R6.reuse, 0x10000, RZ ;  /* 0x0001000006287824 */ /* 0x040fe200078e00ff */
[----:B------:R-:W-:Y:S01]  /*10110*/  LOP3.LUT R6, R6, 0xffff0000, RZ, 0xc0, !PT ;  /* 0xffff000006067812 */ /* 0x000fe200078ec0ff */
[C---:B------:R-:W-:Y:S01]  /*10120*/  IMAD.U32 R41, R7.reuse, 0x10000, RZ ;  /* 0x0001000007297824 */ /* 0x040fe200078e00ff */
[----:B------:R-:W-:Y:S01]  /*10130*/  LOP3.LUT R7, R7, 0xffff0000, RZ, 0xc0, !PT ;  /* 0xffff000007077812 */ /* 0x000fe200078ec0ff */
[C---:B0-----:R-:W-:Y:S01]  /*10140*/  IMAD.U32 R42, R8.reuse, 0x10000, RZ ;  /* 0x00010000082a7824 */ /* 0x041fe200078e00ff */
[----:B------:R-:W-:Y:S01]  /*10150*/  LOP3.LUT R8, R8, 0xffff0000, RZ, 0xc0, !PT ;  /* 0xffff000008087812 */ /* 0x000fe200078ec0ff */
[C---:B------:R-:W-:Y:S01]  /*10160*/  IMAD.U32 R43, R9.reuse, 0x10000, RZ ;  /* 0x00010000092b7824 */ /* 0x040fe200078e00ff */
[----:B------:R-:W-:Y:S01]  /*10170*/  LOP3.LUT R9, R9, 0xffff0000, RZ, 0xc0, !PT ;  /* 0xffff000009097812 */ /* 0x000fe200078ec0ff */
[C---:B------:R-:W-:Y:S01]  /*10180*/  FMUL.FTZ R53, R42.reuse, R49 ;  /* 0x000000312a357220 */ /* 0x040fe20000410000 */
[----:B------:R-:W-:Y:S01]  /*10190*/  FMUL.FTZ R55, R42, R47 ;  /* 0x0000002f2a377220 */ /* 0x000fe20000410000 */
[----:B------:R-:W-:Y:S01]  /*101a0*/  FMUL.FTZ R57, R8, R51 ;  /* 0x0000003308397220 */ /* 0x000fe20000410000 */
[----:B------:R-:W-:-:S02]  /*101b0*/  IMAD.U32 R42, R31, 0x10000, RZ ;  /* 0x000100001f2a7824 */ /* 0x000fc400078e00ff */
[----:B------:R-:W-:Y:S01]  /*101c0*/  FFMA.FTZ R53, R38, R47, -R53 ;  /* 0x0000002f26357223 */ /* 0x000fe20000010835 */
[----:B------:R-:W-:Y:S01]  /*101d0*/  LOP3.LUT R47, R24, 0xffff0000, RZ, 0xc0, !PT ;  /* 0xffff0000182f7812 */ /* 0x000fe200078ec0ff */
[----:B------:R-:W-:Y:S01]  /*101e0*/  FFMA.FTZ R55, R38, R49, R55 ;  /* 0x0000003126377223 */ /* 0x000fe20000010037 */
[----:B------:R-:W-:Y:S02]  /*101f0*/  IMAD.U32 R38, R25, 0x10000, RZ ;  /* 0x0001000019267824 */ /* 0x000fe400078e00ff */
[----:B------:R-:W-:Y:S02]  /*10200*/  IMAD.U32 R44, R10, 0x10000, RZ ;  /* 0x000100000a2c7824 */ /* 0x000fe400078e00ff */
[-C--:B------:R-:W-:Y:S01]  /*10210*/  FMUL.FTZ R49, R8, R47.reuse ;  /* 0x0000002f08317220 */ /* 0x080fe20000410000 */
[----:B------:R-:W-:Y:S01]  /*10220*/  FFMA.FTZ R46, R4, R47, -R57 ;  /* 0x0000002f042e7223 */ /* 0x000fe20000010839 */
[----:B------:R-:W-:Y:S01]  /*10230*/  FMUL.FTZ R8, R43, R42 ;  /* 0x0000002a2b087220 */ /* 0x000fe20000410000 */
[----:B------:R-:W-:-:S02]  /*10240*/  IMAD.U32 R47, R32, 0x10000, RZ ;  /* 0x00010000202f7824 */ /* 0x000fc400078e00ff */
[-C--:B------:R-:W-:Y:S01]  /*10250*/  FMUL.FTZ R57, R43, R38.reuse ;  /* 0x000000262b397220 */ /* 0x080fe20000410000 */
[----:B------:R-:W-:Y:S01]  /*10260*/  FFMA.FTZ R48, R4, R51, R49 ;  /* 0x0000003304307223 */ /* 0x000fe20000010031 */
[----:B------:R-:W-:Y:S01]  /*10270*/  LOP3.LUT R10, R10, 0xffff0000, RZ, 0xc0, !PT ;  /* 0xffff00000a0a7812 */ /* 0x000fe200078ec0ff */
[C---:B------:R-:W-:Y:S01]  /*10280*/  FFMA.FTZ R50, R39.reuse, R38, -R8 ;  /* 0x0000002627327223 */ /* 0x040fe20000010808 */
[----:B------:R-:W-:Y:S02]  /*10290*/  IMAD.U32 R43, R26, 0x10000, RZ ;  /* 0x000100001a2b7824 */ /* 0x000fe400078e00ff */
[----:B------:R-:W-:Y:S01]  /*102a0*/  FFMA.FTZ R57, R39, R42, R57 ;  /* 0x0000002a27397223 */ /* 0x000fe20000010039 */
[----:B------:R-:W-:Y:S01]  /*102b0*/  FMUL.FTZ R51, R44, R47 ;  /* 0x0000002f2c337220 */ /* 0x000fe20000410000 */
[----:B------:R-:W-:Y:S01]  /*102c0*/  LOP3.LUT R49, R32, 0xffff0000, RZ, 0xc0, !PT ;  /* 0xffff000020317812 */ /* 0x000fe200078ec0ff */
[----:B------:R-:W-:Y:S01]  /*102d0*/  IMAD.U32 R45, R11, 0x10000, RZ ;  /* 0x000100000b2d7824 */ /* 0x000fe200078e00ff */
[----:B------:R-:W-:Y:S01]  /*102e0*/  LOP3.LUT R39, R26, 0xffff0000, RZ, 0xc0, !PT ;  /* 0xffff00001a277812 */ /* 0x000fe200078ec0ff */
[----:B------:R-:W-:-:S02]  /*102f0*/  IMAD.U32 R38, R33, 0x10000, RZ ;  /* 0x0001000021267824 */ /* 0x000fc400078e00ff */
[-C--:B------:R-:W-:Y:S01]  /*10300*/  FMUL.FTZ R59, R44, R43.reuse ;  /* 0x0000002b2c3b7220 */ /* 0x080fe20000410000 */
[----:B------:R-:W-:Y:S01]  /*10310*/  FFMA.FTZ R51, R40, R43, -R51 ;  /* 0x0000002b28337223 */ /* 0x000fe20000010833 */
[C---:B------:R-:W-:Y:S01]  /*10320*/  FMUL.FTZ R43, R10.reuse, R49 ;  /* 0x000000310a2b7220 */ /* 0x040fe20000410000 */
[----:B------:R-:W-:Y:S02]  /*10330*/  IMAD.U32 R4, R27, 0x10000, RZ ;  /* 0x000100001b047824 */ /* 0x000fe400078e00ff */
[----:B------:R-:W-:Y:S01]  /*10340*/  FMUL.FTZ R10, R10, R39 ;  /* 0x000000270a0a7220 */ /* 0x000fe20000410000 */
[----:B------:R-:W-:Y:S01]  /*10350*/  FMUL.FTZ R8, R45, R38 ;  /* 0x000000262d087220 */ /* 0x000fe20000410000 */
[----:B------:R-:W-:Y:S01]  /*10360*/  FFMA.FTZ R59, R40, R47, R59 ;  /* 0x0000002f283b7223 */ /* 0x000fe2000001003b */
[C---:B------:R-:W-:Y:S01]  /*10370*/  FFMA.FTZ R40, R6.reuse, R39, -R43 ;  /* 0x0000002706287223 */ /* 0x040fe2000001082b */
[----:B------:R-:W-:Y:S01]  /*10380*/  FFMA.FTZ R42, R6, R49, R10 ;  /* 0x00000031062a7223 */ /* 0x000fe2000001000a */
[-C--:B------:R-:W-:Y:S01]  /*10390*/  FFMA.FTZ R43, R41, R4.reuse, -R8 ;  /* 0x00000004292b7223 */ /* 0x080fe20000010808 */
[----:B------:R-:W-:Y:S01]  /*103a0*/  LOP3.LUT R11, R11, 0xffff0000, RZ, 0xc0, !PT ;  /* 0xffff00000b0b7812 */ /* 0x000fe200078ec0ff */
[----:B------:R-:W-:Y:S01]  /*103b0*/  FMUL.FTZ R44, R45, R4 ;  /* 0x000000042d2c7220 */ /* 0x000fe20000410000 */
[----:B------:R-:W-:-:S02]  /*103c0*/  LOP3.LUT R8, R31, 0xffff0000, RZ, 0xc0, !PT ;  /* 0xffff00001f087812 */ /* 0x000fc400078ec0ff */
[----:B------:R-:W-:Y:S01]  /*103d0*/  LOP3.LUT R10, R33, 0xffff0000, RZ, 0xc0, !PT ;  /* 0xffff0000210a7812 */ /* 0x000fe200078ec0ff */
[----:B------:R-:W-:Y:S01]  /*103e0*/  FFMA.FTZ R44, R41, R38, R44 ;  /* 0x00000026292c7223 */ /* 0x000fe2000001002c */
[----:B------:R-:W-:Y:S01]  /*103f0*/  LOP3.LUT R4, R25, 0xffff0000, RZ, 0xc0, !PT ;  /* 0xffff000019047812 */ /* 0x000fe200078ec0ff */
[----:B------:R-:W-:Y:S01]  /*10400*/  FMUL.FTZ R38, R9, R8 ;  /* 0x0000000809267220 */ /* 0x000fe20000410000 */
[----:B------:R-:W-:Y:S01]  /*10410*/  LOP3.LUT R6, R27, 0xffff0000, RZ, 0xc0, !PT ;  /* 0xffff00001b067812 */ /* 0x000fe200078ec0ff */
[----:B------:R-:W-:Y:S02]  /*10420*/  FMUL.FTZ R52, R11, R10 ;  /* 0x0000000a0b347220 */ /* 0x000fe40000410000 */
[-C--:B------:R-:W-:Y:S01]  /*10430*/  FMUL.FTZ R39, R9, R4.reuse ;  /* 0x0000000409277220 */ /* 0x080fe20000410000 */
[----:B------:R-:W-:Y:S01]  /*10440*/  FFMA.FTZ R9, R5, R4, -R38 ;  /* 0x0000000405097223 */ /* 0x000fe20000010826 */
[-C--:B------:R-:W-:Y:S01]  /*10450*/  FMUL.FTZ R11, R11, R6.reuse ;  /* 0x000000060b0b7220 */ /* 0x080fe20000410000 */
[----:B------:R-:W-:Y:S01]  /*10460*/  FFMA.FTZ R52, R7, R6, -R52 ;  /* 0x0000000607347223 */ /* 0x000fe20000010834 */
[----:B------:R-:W-:Y:S01]  /*10470*/  FFMA.FTZ R38, R5, R8, R39 ;  /* 0x0000000805267223 */ /* 0x000fe20000010027 */
[----:B------:R-:W-:Y:S01]  /*10480*/  F2FP.BF16.F32.PACK_AB R6, R40, R51 ;  /* 0x000000332806723e */ /* 0x000fe200000010ff */
[----:B------:R-:W-:Y:S01]  /*10490*/  FFMA.FTZ R11, R7, R10, R11 ;  /* 0x0000000a070b7223 */ /* 0x000fe2000001000b */
[----:B------:R-:W-:-:S02]  /*104a0*/  F2FP.BF16.F32.PACK_AB R4, R46, R53 ;  /* 0x000000352e04723e */ /* 0x000fc400000010ff */
[----:B------:R-:W-:Y:S02]  /*104b0*/  F2FP.BF16.F32.PACK_AB R5, R9, R50 ;  /* 0x000000320905723e */ /* 0x000fe400000010ff */
[----:B------:R-:W-:Y:S02]  /*104c0*/  F2FP.BF16.F32.PACK_AB R7, R52, R43 ;  /* 0x0000002b3407723e */ /* 0x000fe400000010ff */
[----:B------:R-:W-:Y:S02]  /*104d0*/  F2FP.BF16.F32.PACK_AB R10, R42, R59 ;  /* 0x0000003b2a0a723e */ /* 0x000fe400000010ff */
[----:B------:R-:W-:Y:S01]  /*104e0*/  F2FP.BF16.F32.PACK_AB R8, R48, R55 ;  /* 0x000000373008723e */ /* 0x000fe200000010ff */
[----:B------:R1:W-:Y:S01]  /*104f0*/  STS.128 [R36], R4 ;  /* 0x0000000424007388 */ /* 0x0003e20000000c00 */
[----:B------:R-:W-:Y:S02]  /*10500*/  F2FP.BF16.F32.PACK_AB R9, R38, R57 ;  /* 0x000000392609723e */ /* 0x000fe400000010ff */
[----:B------:R-:W-:-:S05]  /*10510*/  F2FP.BF16.F32.PACK_AB R11, R11, R44 ;  /* 0x0000002c0b0b723e */ /* 0x000fca00000010ff */
[----:B------:R1:W-:Y:S02]  /*10520*/  STS.128 [R37+0x14400], R8 ;  /* 0x0144000825007388 */ /* 0x0003e40000000c00 */
.L_x_621:
[----:B------:R-:W-:Y:S05]  /*10530*/  BSYNC B2 ;  /* 0x0000000000027941 */ /* 0x000fea0003800000 */
.L_x_620:
[----:B------:R-:W-:Y:S05]  /*10540*/  @P1 BRA `(.L_x_619) ;  /* 0x00000004008c1947 */ /* 0x000fea0003800000 */
[----:B-1----:R-:W-:Y:S01]  /*10550*/  SHF.R.S32.HI R5, RZ, 0x1f, R212 ;  /* 0x0000001fff057819 */ /* 0x002fe200000114d4 */
[----:B------:R-:W-:Y:S01]  /*10560*/  IMAD.U32 R48, R14, 0x10000, RZ ;  /* 0x000100000e307824 */ /* 0x000fe200078e00ff */
[----:B-----5:R-:W-:Y:S01]  /*10570*/  R2UR UR4, R56 ;  /* 0x00000000380472ca */ /* 0x020fe200000e0000 */
[----:B------:R-:W-:Y:S01]  /*10580*/  IMAD.U32 R46, R0, 0x10000, RZ ;  /* 0x00010000002e7824 */ /* 0x000fe200078e00ff */
[CC--:B------:R-:W-:Y:S02]  /*10590*/  LEA.HI R4, R5.reuse, R212.reuse, RZ, 0x3 ;  /* 0x000000d405047211 */ /* 0x0c0fe400078f18ff */
[----:B------:R-:W-:Y:S02]  /*105a0*/  LEA.HI R5, R5, R212, RZ, 0x6 ;  /* 0x000000d405057211 */ /* 0x000fe400078f30ff */
[----:B------:R-:W-:Y:S02]  /*105b0*/  SHF.R.S32.HI R6, RZ, 0x3, R4 ;  /* 0x00000003ff067819 */ /* 0x000fe40000011404 */
[----:B------:R-:W-:Y:S01]  /*105c0*/  LOP3.LUT R4, R4, 0x38, RZ, 0xc0, !PT ;  /* 0x0000003804047812 */ /* 0x000fe200078ec0ff */
[----:B------:R-:W-:Y:S01]  /*105d0*/  IMAD.SHL.U32 R7, R5, 0x80, RZ ;  /* 0x0000008005077824 */ /* 0x000fe200078e00ff */
[----:B------:R-:W-:-:S02]  /*105e0*/  LEA.HI R35, R35, R6, RZ, 0x1d ;  /* 0x0000000623237211 */ /* 0x000fc400078fe8ff */
[----:B------:R-:W-:Y:S02]  /*105f0*/  LOP3.LUT R5, R4, 0x1c0, R54, 0xf8, !PT ;  /* 0x000001c004057812 */ /* 0x000fe400078ef836 */
[----:B------:R-:W-:Y:S01]  /*10600*/  SHF.R.S32.HI R6, RZ, 0x1f, R35 ;  /* 0x0000001fff067819 */ /* 0x000fe20000011423 */
[----:B------:R-:W-:Y:S01]  /*10610*/  IMAD.SHL.U32 R4, R35, 0x8, RZ ;  /* 0x0000000823047824 */ /* 0x000fe200078e00ff */
[----:B------:R-:W-:Y:S02]  /*10620*/  LOP3.LUT R8, R7, 0xffffe000, RZ, 0xc0, !PT ;  /* 0xffffe00007087812 */ /* 0x000fe400078ec0ff */
[----:B------:R-:W-:Y:S02]  /*10630*/  LEA.HI R6, R6, R35, RZ, 0x3 ;  /* 0x0000002306067211 */ /* 0x000fe400078f18ff */
[----:B------:R-:W-:Y:S02]  /*10640*/  LOP3.LUT R5, R5, R228, RZ, 0x3c, !PT ;  /* 0x000000e405057212 */ /* 0x000fe400078e3cff */
[----:B------:R-:W-:Y:S01]  /*10650*/  LOP3.LUT R4, R4, 0x38, RZ, 0xc0, !PT ;  /* 0x0000003804047812 */ /* 0x000fe200078ec0ff */
[----:B------:R-:W-:Y:S01]  /*10660*/  IMAD.SHL.U32 R6, R6, 0x400, RZ ;  /* 0x0000040006067824 */ /* 0x000fe200078e00ff */
[----:B------:R-:W-:-:S02]  /*10670*/  IADD3 R8, R5, R8, R229 ;  /* 0x0000000805087210 */ /* 0x000fc40007ffe0e5 */
[----:B------:R-:W-:Y:S02]  /*10680*/  LOP3.LUT R5, R4, 0x1c0, R54, 0xf8, !PT ;  /* 0x000001c004057812 */ /* 0x000fe400078ef836 */
[----:B------:R-:W-:Y:S02]  /*10690*/  LOP3.LUT R6, R6, 0x7fffe000, RZ, 0xc0, !PT ;  /* 0x7fffe00006067812 */ /* 0x000fe400078ec0ff */
[----:B------:R-:W-:Y:S02]  /*106a0*/  LOP3.LUT R5, R5, R228, RZ, 0x3c, !PT ;  /* 0x000000e405057212 */ /* 0x000fe400078e3cff */
[----:B------:R-:W-:Y:S02]  /*106b0*/  LEA R35, R8, UR4, 0x1 ;  /* 0x0000000408237c11 */ /* 0x000fe4000f8e08ff */
[----:B0-----:R-:W-:Y:S02]  /*106c0*/  IADD3 R9, R5, R6, R229 ;  /* 0x0000000605097210 */ /* 0x001fe40007ffe0e5 */
[----:B------:R-:W-:Y:S01]  /*106d0*/  LOP3.LUT R45, R14, 0xffff0000, RZ, 0xc0, !PT ;  /* 0xffff00000e2d7812 */ /* 0x000fe200078ec0ff */
[----:B------:R-:W0:Y:S02]  /*106e0*/  LDS.128 R4, [R35] ;  /* 0x0000000023047984 */ /* 0x000e240000000c00 */
[----:B------:R-:W-:-:S05]  /*106f0*/  IMAD R36, R9, 0x2, R18 ;  /* 0x0000000209247824 */ /* 0x000fca00078e0212 */
[----:B------:R-:W1:Y:S01]  /*10700*/  LDS.128 R8, [R36+0x14400] ;  /* 0x0144000024087984 */ /* 0x000e620000000c00 */
[C---:B0-----:R-:W-:Y:S01]  /*10710*/  IMAD.U32 R37, R4.reuse, 0x10000, RZ ;  /* 0x0001000004257824 */ /* 0x041fe200078e00ff */
[----:B------:R-:W-:Y:S01]  /*10720*/  LOP3.LUT R4, R4, 0xffff0000, RZ, 0xc0, !PT ;  /* 0xffff000004047812 */ /* 0x000fe200078ec0ff */
[C---:B------:R-:W-:Y:S01]  /*10730*/  IMAD.U32 R39, R6.reuse, 0x10000, RZ ;  /* 0x0001000006277824 */ /* 0x040fe200078e00ff */
[----:B------:R-:W-:Y:S01]  /*10740*/  LOP3.LUT R6, R6, 0xffff0000, RZ, 0xc0, !PT ;  /* 0xffff000006067812 */ /* 0x000fe200078ec0ff */
[C---:B------:R-:W-:Y:S01]  /*10750*/  IMAD.U32 R38, R5.reuse, 0x10000, RZ ;  /* 0x0001000005267824 */ /* 0x040fe200078e00ff */
[----:B------:R-:W-:Y:S01]  /*10760*/  LOP3.LUT R5, R5, 0xffff0000, RZ, 0xc0, !PT ;  /* 0xffff000005057812 */ /* 0x000fe200078ec0ff */
[C---:B------:R-:W-:Y:S01]  /*10770*/  IMAD.U32 R40, R7.reuse, 0x10000, RZ ;  /* 0x0001000007287824 */ /* 0x040fe200078e00ff */
[----:B------:R-:W-:Y:S01]  /*10780*/  LOP3.LUT R7, R7, 0xffff0000, RZ, 0xc0, !PT ;  /* 0xffff000007077812 */ /* 0x000fe200078ec0ff */
[C---:B-1----:R-:W-:Y:S01]  /*10790*/  IMAD.U32 R41, R8.reuse, 0x10000, RZ ;  /* 0x0001000008297824 */ /* 0x042fe200078e00ff */
[----:B------:R-:W-:Y:S01]  /*107a0*/  LOP3.LUT R8, R8, 0xffff0000, RZ, 0xc0, !PT ;  /* 0xffff000008087812 */ /* 0x000fe200078ec0ff */
[C---:B------:R-:W-:Y:S01]  /*107b0*/  IMAD.U32 R43, R10.reuse, 0x10000, RZ ;  /* 0x000100000a2b7824 */ /* 0x040fe200078e00ff */
[----:B------:R-:W-:Y:S01]  /*107c0*/  LOP3.LUT R10, R10, 0xffff0000, RZ, 0xc0, !PT ;  /* 0xffff00000a0a7812 */ /* 0x000fe200078ec0ff */
[C---:B------:R-:W-:Y:S01]  /*107d0*/  FMUL.FTZ R50, R41.reuse, R48 ;  /* 0x0000003029327220 */ /* 0x040fe20000410000 */
[-C--:B------:R-:W-:Y:S01]  /*107e0*/  FMUL.FTZ R52, R41, R46.reuse ;  /* 0x0000002e29347220 */ /* 0x080fe20000410000 */
[----:B------:R-:W-:Y:S01]  /*107f0*/  LOP3.LUT R41, R0, 0xffff0000, RZ, 0xc0, !PT ;  /* 0xffff000000297812 */ /* 0x000fe200078ec0ff */
[----:B------:R-:W-:Y:S01]  /*10800*/  FMUL.FTZ R47, R8, R45 ;  /* 0x0000002d082f7220 */ /* 0x000fe20000410000 */
[----:B------:R-:W-:Y:S01]  /*10810*/  FFMA.FTZ R49, R37, R46, -R50 ;  /* 0x0000002e25317223 */ /* 0x000fe20000010832 */
[----:B------:R-:W-:-:S02]  /*10820*/  IMAD.U32 R50, R20, 0x10000, RZ ;  /* 0x0001000014327824 */ /* 0x000fc400078e00ff */
[----:B------:R-:W-:Y:S01]  /*10830*/  FFMA.FTZ R52, R37, R48, R52 ;  /* 0x0000003025347223 */ /* 0x000fe20000010034 */
[----:B------:R-:W-:Y:S02]  /*10840*/  IMAD.U32 R46, R12, 0x10000, RZ ;  /* 0x000100000c2e7824 */ /* 0x000fe400078e00ff */
[-C--:B------:R-:W-:Y:S01]  /*10850*/  FMUL.FTZ R37, R8, R41.reuse ;  /* 0x0000002908257220 */ /* 0x080fe20000410000 */
[----:B------:R-:W-:Y:S01]  /*10860*/  FFMA.FTZ R48, R4, R41, -R47 ;  /* 0x0000002904307223 */ /* 0x000fe2000001082f */
[C---:B------:R-:W-:Y:S01]  /*10870*/  FMUL.FTZ R8, R43.reuse, R50 ;  /* 0x000000322b087220 */ /* 0x040fe20000410000 */
[----:B------:R-:W-:Y:S01]  /*10880*/  LOP3.LUT R47, R20, 0xffff0000, RZ, 0xc0, !PT ;  /* 0xffff0000142f7812 */ /* 0x000fe200078ec0ff */
[-C--:B------:R-:W-:Y:S01]  /*10890*/  FMUL.FTZ R43, R43, R46.reuse ;  /* 0x0000002e2b2b7220 */ /* 0x080fe20000410000 */
[----:B------:R-:W-:Y:S01]  /*108a0*/  LOP3.LUT R41, R12, 0xffff0000, RZ, 0xc0, !PT ;  /* 0xffff00000c297812 */ /* 0x000fe200078ec0ff */
[----:B------:R-:W-:Y:S01]  /*108b0*/  FFMA.FTZ R46, R39, R46, -R8 ;  /* 0x0000002e272e7223 */ /* 0x000fe20000010808 */
[----:B------:R-:W-:-:S02]  /*108c0*/  IMAD.U32 R42, R9, 0x10000, RZ ;  /* 0x00010000092a7824 */ /* 0x000fc400078e00ff */
[----:B------:R-:W-:Y:S01]  /*108d0*/  FFMA.FTZ R50, R39, R50, R43 ;  /* 0x0000003227327223 */ /* 0x000fe2000001002b */
[----:B------:R-:W-:Y:S01]  /*108e0*/  FMUL.FTZ R39, R10, R47 ;  /* 0x0000002f0a277220 */ /* 0x000fe20000410000 */
[----:B------:R-:W-:Y:S02]  /*108f0*/  IMAD.U32 R43, R15, 0x10000, RZ ;  /* 0x000100000f2b7824 */ /* 0x000fe400078e00ff */
[----:B------:R-:W-:Y:S01]  /*10900*/  FFMA.FTZ R45, R4, R45, R37 ;  /* 0x0000002d042d7223 */ /* 0x000fe20000010025 */
[----:B------:R-:W-:Y:S02]  /*10910*/  IMAD.U32 R37, R3, 0x10000, RZ ;  /* 0x0001000003257824 */ /* 0x000fe400078e00ff */
[-C--:B------:R-:W-:Y:S01]  /*10920*/  FMUL.FTZ R55, R10, R41.reuse ;  /* 0x000000290a377220 */ /* 0x080fe20000410000 */
[----:B------:R-:W-:Y:S01]  /*10930*/  FFMA.FTZ R53, R6, R41, -R39 ;  /* 0x0000002906357223 */ /* 0x000fe20000010827 */
[----:B------:R-:W-:Y:S01]  /*10940*/  FMUL.FTZ R51, R42, R43 ;  /* 0x0000002b2a337220 */ /* 0x000fe20000410000 */
[----:B------:R-:W-:-:S02]  /*10950*/  IMAD.U32 R44, R11, 0x10000, RZ ;  /* 0x000100000b2c7824 */ /* 0x000fc400078e00ff */
[----:B------:R-:W-:Y:S01]  /*10960*/  FMUL.FTZ R42, R42, R37 ;  /* 0x000000252a2a7220 */ /* 0x000fe20000410000 */
[----:B------:R-:W-:Y:S02]  /*10970*/  IMAD.U32 R41, R21, 0x10000, RZ ;  /* 0x0001000015297824 */ /* 0x000fe400078e00ff */
[----:B------:R-:W-:Y:S01]  /*10980*/  FFMA.FTZ R55, R6, R47, R55 ;  /* 0x0000002f06377223 */ /* 0x000fe20000010037 */
[----:B------:R-:W-:Y:S02]  /*10990*/  IMAD.U32 R39, R13, 0x10000, RZ ;  /* 0x000100000d277824 */ /* 0x000fe400078e00ff */
[----:B------:R-:W-:Y:S01]  /*109a0*/  FFMA.FTZ R51, R38, R37, -R51 ;  /* 0x0000002526337223 */ /* 0x000fe20000010833 */
[----:B------:R-:W-:Y:S01]  /*109b0*/  LOP3.LUT R9, R9, 0xffff0000, RZ, 0xc0, !PT ;  /* 0xffff000009097812 */ /* 0x000fe200078ec0ff */
[C---:B------:R-:W-:Y:S01]  /*109c0*/  FMUL.FTZ R47, R44.reuse, R41 ;  /* 0x000000292c2f7220 */ /* 0x040fe20000410000 */
[----:B------:R-:W-:Y:S01]  /*109d0*/  LOP3.LUT R11, R11, 0xffff0000, RZ, 0xc0, !PT ;  /* 0xffff00000b0b7812 */ /* 0x000fe200078ec0ff */
[----:B------:R-:W-:Y:S01]  /*109e0*/  FMUL.FTZ R37, R44, R39 ;  /* 0x000000272c257220 */ /* 0x000fe20000410000 */
[----:B------:R-:W-:Y:S01]  /*109f0*/  LOP3.LUT R8, R15, 0xffff0000, RZ, 0xc0, !PT ;  /* 0xffff00000f087812 */ /* 0x000fe200078ec0ff */
[----:B------:R-:W-:Y:S01]  /*10a00*/  FFMA.FTZ R42, R38, R43, R42 ;  /* 0x0000002b262a7223 */ /* 0x000fe2000001002a */
[----:B------:R-:W-:Y:S01]  /*10a10*/  LOP3.LUT R10, R21, 0xffff0000, RZ, 0xc0, !PT ;  /* 0xffff0000150a7812 */ /* 0x000fe200078ec0ff */
[C---:B------:R-:W-:Y:S01]  /*10a20*/  FFMA.FTZ R47, R40.reuse, R39, -R47 ;  /* 0x00000027282f7223 */ /* 0x040fe2000001082f */
[----:B------:R-:W-:Y:S01]  /*10a30*/  LOP3.LUT R4, R3, 0xffff0000, RZ, 0xc0, !PT ;  /* 0xffff000003047812 */ /* 0x000fe200078ec0ff */
[----:B------:R-:W-:Y:S01]  /*10a40*/  FFMA.FTZ R37, R40, R41, R37 ;  /* 0x0000002928257223 */ /* 0x000fe20000010025 */
[----:B------:R-:W-:Y:S01]  /*10a50*/  LOP3.LUT R6, R13, 0xffff0000, RZ, 0xc0, !PT ;  /* 0xffff00000d067812 */ /* 0x000fe200078ec0ff */
[----:B------:R-:W-:Y:S01]  /*10a60*/  FMUL.FTZ R38, R9, R8 ;  /* 0x0000000809267220 */ /* 0x000fe20000410000 */
[----:B------:R-:W-:Y:S01]  /*10a70*/  FMUL.FTZ R40, R11, R10 ;  /* 0x0000000a0b287220 */ /* 0x000fe20000410000 */
[----:B------:R-:W-:-:S02]  /*10a80*/  FMUL.FTZ R9, R9, R4 ;  /* 0x0000000409097220 */ /* 0x000fc40000410000 */
[----:B------:R-:W-:Y:S01]  /*10a90*/  FMUL.FTZ R11, R11, R6 ;  /* 0x000000060b0b7220 */ /* 0x000fe20000410000 */
[----:B------:R-:W-:Y:S01]  /*10aa0*/  FFMA.FTZ R38, R5, R4, -R38 ;  /* 0x0000000405267223 */ /* 0x000fe20000010826 */
[----:B------:R-:W-:Y:S01]  /*10ab0*/  FFMA.FTZ R40, R7, R6, -R40 ;  /* 0x0000000607287223 */ /* 0x000fe20000010828 */
[----:B------:R-:W-:Y:S01]  /*10ac0*/  FFMA.FTZ R9, R5, R8, R9 ;  /* 0x0000000805097223 */ /* 0x000fe20000010009 */
[----:B------:R-:W-:Y:S01]  /*10ad0*/  FFMA.FTZ R44, R7, R10, R11 ;  /* 0x0000000a072c7223 */ /* 0x000fe2000001000b */
[----:B------:R-:W-:Y:S02]  /*10ae0*/  F2FP.BF16.F32.PACK_AB R4, R48, R49 ;  /* 0x000000313004723e */ /* 0x000fe400000010ff */
[----:B------:R-:W-:Y:S02]  /*10af0*/  F2FP.BF16.F32.PACK_AB R6, R53, R46 ;  /* 0x0000002e3506723e */ /* 0x000fe400000010ff */
[----:B------:R-:W-:Y:S02]  /*10b00*/  F2FP.BF16.F32.PACK_AB R5, R38, R51 ;  /* 0x000000332605723e */ /* 0x000fe400000010ff */
[----:B------:R-:W-:-:S02]  /*10b10*/  F2FP.BF16.F32.PACK_AB R7, R40, R47 ;  /* 0x0000002f2807723e */ /* 0x000fc400000010ff */
[----:B------:R-:W-:Y:S02]  /*10b20*/  F2FP.BF16.F32.PACK_AB R8, R45, R52 ;  /* 0x000000342d08723e */ /* 0x000fe400000010ff */
[----:B------:R-:W-:Y:S01]  /*10b30*/  F2FP.BF16.F32.PACK_AB R10, R55, R50 ;  /* 0x00000032370a723e */ /* 0x000fe200000010ff */
[----:B------:R2:W-:Y:S01]  /*10b40*/  STS.128 [R35], R4 ;  /* 0x0000000423007388 */ /* 0x0005e20000000c00 */
[----:B------:R-:W-:Y:S02]  /*10b50*/  F2FP.BF16.F32.PACK_AB R9, R9, R42 ;  /* 0x0000002a0909723e */ /* 0x000fe400000010ff */
[----:B------:R-:W-:-:S05]  /*10b60*/  F2FP.BF16.F32.PACK_AB R11, R44, R37 ;  /* 0x000000252c0b723e */ /* 0x000fca00000010ff */
[----:B------:R2:W-:Y:S02]  /*10b70*/  STS.128 [R36+0x14400], R8 ;  /* 0x0144000824007388 */ /* 0x0005e40000000c00 */
.L_x_619:
[----:B------:R-:W-:Y:S05]  /*10b80*/  BSYNC B1 ;  /* 0x0000000000017941 */ /* 0x000fea0003800000 */
.L_x_618:
[----:B-12---:R-:W-:Y:S01]  /*10b90*/  VIADD R4, R213, 0x20 ;  /* 0x00000020d5047836 */ /* 0x006fe20000000000 */
[----:B------:R-:W-:Y:S04]  /*10ba0*/  BSSY B1, `(.L_x_622) ;  /* 0x00000ca000017945 */ /* 0x000fe80003800000 */
[----:B------:R-:W-:-:S13]  /*10bb0*/  ISETP.GE.AND P0, PT, R4, R34, PT ;  /* 0x000000220400720c */ /* 0x000fda0003f06270 */
[----:B------:R-:W-:Y:S05]  /*10bc0*/  @P0 BRA `(.L_x_623) ;  /* 0x0000000c001c0947 */ /* 0x000fea0003800000 */
[----:B-----5:R1:W5:Y:S01]  /*10bd0*/  LDL R56, [R1+0x14] ;  /* 0x0000140001387983 */ /* 0x0203620000100800 */
[----:B------:R-:W2:Y:S01]  /*10be0*/  LDC R35, c[0x0][0x3f4] ;  /* 0x0000fd00ff237b82 */ /* 0x000ea20000000800 */
[----:B------:R-:W-:Y:S01]  /*10bf0*/  BSSY B2, `(.L_x_624) ;  /* 0x0000062000027945 */ /* 0x000fe20003800000 */
[----:B------:R-:W-:Y:S02]  /*10c00*/  SHF.R.U32.HI R54, RZ, 0x3, R223 ;  /* 0x00000003ff367819 */ /* 0x000fe400000116df */
[-C--:B--2---:R-:W-:Y:S02]  /*10c10*/  ISETP.GE.AND P0, PT, R16, R35.reuse, PT ;  /* 0x000000231000720c */ /* 0x084fe40003f06270 */
[----:B------:R-:W-:-:S11]  /*10c20*/  ISETP.GE.AND P1, PT, R212, R35, PT ;  /* 0x00000023d400720c */ /* 0x000fd60003f26270 */
[----:B-1----:R-:W-:Y:S05]  /*10c30*/  @P0 BRA `(.L_x_625) ;  /* 0x0000000400740947 */ /* 0x002fea0003800000 */
[----:B------:R-:W-:Y:S01]  /*10c40*/  LEA.HI R4, R29, R28, RZ, 0x3 ;  /* 0x0000001c1d047211 */ /* 0x000fe200078f18ff */
[----:B------:R-:W-:Y:S01]  /*10c50*/  IMAD.U32 R48, R30, 0x10000, RZ ;  /* 0x000100001e307824 */ /* 0x000fe200078e00ff */
[----:B-----5:R-:W-:Y:S01]  /*10c60*/  R2UR UR4, R56 ;  /* 0x00000000380472ca */ /* 0x020fe200000e0000 */
[----:B------:R-:W-:Y:S01]  /*10c70*/  IMAD.U32 R46, R24, 0x10000, RZ ;  /* 0x00010000182e7824 */ /* 0x000fe200078e00ff */
[----:B------:R-:W-:Y:S01]  /*10c80*/  LOP3.LUT R5, R4, 0xfffffff8, RZ, 0xc0, !PT ;  /* 0xfffffff804057812 */ /* 0x000fe200078ec0ff */
[----:B------:R-:W-:Y:S01]  /*10c90*/  IMAD.U32 R57, R31, 0x10000, RZ ;  /* 0x000100001f397824 */ /* 0x000fe200078e00ff */
[----:B------:R-:W-:Y:S01]  /*10ca0*/  LOP3.LUT R8, R223, 0x38, R16, 0xf8, !PT ;  /* 0x00000038df087812 */ /* 0x000fe200078ef810 */
[----:B------:R-:W-:Y:S01]  /*10cb0*/  IMAD.U32 R55, R25, 0x10000, RZ ;  /* 0x0001000019377824 */ /* 0x000fe200078e00ff */
[----:B------:R-:W-:Y:S01]  /*10cc0*/  LOP3.LUT R50, R30, 0xffff0000, RZ, 0xc0, !PT ;  /* 0xffff00001e327812 */ /* 0x000fe200078ec0ff */
[----:B------:R-:W-:Y:S01]  /*10cd0*/  IMAD.IADD R4, R28, 0x1, -R5 ;  /* 0x000000011c047824 */ /* 0x000fe200078e0a05 */
[----:B------:R-:W-:Y:S01]  /*10ce0*/  LOP3.LUT R8, R227, R8, R54, 0xf6, !PT ;  /* 0x00000008e3087212 */ /* 0x000fe200078ef636 */
[----:B------:R-:W-:Y:S01]  /*10cf0*/  IMAD.U32 R52, R32, 0x10000, RZ ;  /* 0x0001000020347824 */ /* 0x000fe200078e00ff */
[----:B------:R-:W-:-:S02]  /*10d00*/  LOP3.LUT R59, R33, 0xffff0000, RZ, 0xc0, !PT ;  /* 0xffff0000213b7812 */ /* 0x000fc400078ec0ff */
[----:B------:R-:W-:Y:S02]  /*10d10*/  LEA.HI R4, R35, R4, RZ, 0x1d ;  /* 0x0000000423047211 */ /* 0x000fe400078fe8ff */
[----:B------:R-:W-:Y:S02]  /*10d20*/  LEA R36, R8, UR4, 0x1 ;  /* 0x0000000408247c11 */ /* 0x000fe4000f8e08ff */
[----:B------:R-:W-:Y:S01]  /*10d30*/  SHF.R.S32.HI R5, RZ, 0x1f, R4 ;  /* 0x0000001fff057819 */ /* 0x000fe20000011404 */
[----:B------:R-:W-:-:S03]  /*10d40*/  IMAD.SHL.U32 R6, R4, 0x8, RZ ;  /* 0x0000000804067824 */ /* 0x000fc600078e00ff */
[----:B------:R-:W-:Y:S02]  /*10d50*/  LEA.HI R5, R5, R4, RZ, 0x3 ;  /* 0x0000000405057211 */ /* 0x000fe400078f18ff */
[----:B------:R-:W-:-:S03]  /*10d60*/  LOP3.LUT R4, R223, 0x38, R6, 0xf8, !PT ;  /* 0x00000038df047812 */ /* 0x000fc600078ef806 */
[----:B------:R-:W-:Y:S01]  /*10d70*/  IMAD.SHL.U32 R5, R5, 0x400, RZ ;  /* 0x0000040005057824 */ /* 0x000fe200078e00ff */
[----:B------:R-:W-:-:S04]  /*10d80*/  LOP3.LUT R4, R4, R54, RZ, 0x3c, !PT ;  /* 0x0000003604047212 */ /* 0x000fc800078e3cff */
        /* <DEDUP_REMOVED lines=17> */
[-C--:B------:R-:W-:Y:S01]  /*10ea0*/  FMUL.FTZ R47, R48, R42.reuse ;  /* 0x0000002a302f7220 */ /* 0x080fe20000410000 */
[----:B------:R-:W-:Y:S01]  /*10eb0*/  FMUL.FTZ R49, R46, R42 ;  /* 0x0000002a2e317220 */ /* 0x000fe20000410000 */
[----:B------:R-:W-:Y:S01]  /*10ec0*/  LOP3.LUT R42, R24, 0xffff0000, RZ, 0xc0, !PT ;  /* 0xffff0000182a7812 */ /* 0x000fe200078ec0ff */
[----:B------:R-:W-:Y:S01]  /*10ed0*/  FMUL.FTZ R51, R50, R8 ;  /* 0x0000000832337220 */ /* 0x000fe20000410000 */
[----:B------:R-:W-:Y:S01]  /*10ee0*/  FFMA.FTZ R47, R46, R38, -R47 ;  /* 0x000000262e2f7223 */ /* 0x000fe2000001082f */
[----:B------:R-:W-:Y:S01]  /*10ef0*/  FMUL.FTZ R46, R55, R43 ;  /* 0x0000002b372e7220 */ /* 0x000fe20000410000 */
[----:B------:R-:W-:-:S02]  /*10f00*/  IMAD.U32 R44, R10, 0x10000, RZ ;  /* 0x000100000a2c7824 */ /* 0x000fc400078e00ff */
[C---:B------:R-:W-:Y:S01]  /*10f10*/  FMUL.FTZ R53, R42.reuse, R8 ;  /* 0x000000082a357220 */ /* 0x040fe20000410000 */
[----:B------:R-:W-:Y:S01]  /*10f20*/  FFMA.FTZ R8, R42, R4, -R51 ;  /* 0x000000042a087223 */ /* 0x000fe20000010833 */
[----:B------:R-:W-:Y:S01]  /*10f30*/  FMUL.FTZ R42, R57, R43 ;  /* 0x0000002b392a7220 */ /* 0x000fe20000410000 */
[----:B------:R-:W-:Y:S01]  /*10f40*/  FFMA.FTZ R49, R48, R38, R49 ;  /* 0x0000002630317223 */ /* 0x000fe20000010031 */
[----:B------:R-:W-:Y:S01]  /*10f50*/  FFMA.FTZ R38, R50, R4, R53 ;  /* 0x0000000432267223 */ /* 0x000fe20000010035 */
[----:B------:R-:W-:Y:S01]  /*10f60*/  LOP3.LUT R10, R10, 0xffff0000, RZ, 0xc0, !PT ;  /* 0xffff00000a0a7812 */ /* 0x000fe200078ec0ff */
[-C--:B------:R-:W-:Y:S01]  /*10f70*/  FFMA.FTZ R42, R55, R39.reuse, -R42 ;  /* 0x00000027372a7223 */ /* 0x080fe2000001082a */
[C---:B------:R-:W-:Y:S02]  /*10f80*/  IMAD.U32 R4, R26.reuse, 0x10000, RZ ;  /* 0x000100001a047824 */ /* 0x040fe400078e00ff */
[----:B------:R-:W-:Y:S01]  /*10f90*/  FFMA.FTZ R46, R57, R39, R46 ;  /* 0x00000027392e7223 */ /* 0x000fe2000001002e */
[----:B------:R-:W-:Y:S01]  /*10fa0*/  LOP3.LUT R48, R26, 0xffff0000, RZ, 0xc0, !PT ;  /* 0xffff00001a307812 */ /* 0x000fe200078ec0ff */
[----:B------:R-:W-:Y:S01]  /*10fb0*/  FMUL.FTZ R39, R52, R44 ;  /* 0x0000002c34277220 */ /* 0x000fe20000410000 */
[----:B------:R-:W-:Y:S01]  /*10fc0*/  LOP3.LUT R50, R32, 0xffff0000, RZ, 0xc0, !PT ;  /* 0xffff000020327812 */ /* 0x000fe200078ec0ff */
[----:B------:R-:W-:-:S02]  /*10fd0*/  IMAD.U32 R45, R11, 0x10000, RZ ;  /* 0x000100000b2d7824 */ /* 0x000fc400078e00ff */
[C---:B------:R-:W-:Y:S01]  /*10fe0*/  FMUL.FTZ R43, R4.reuse, R44 ;  /* 0x0000002c042b7220 */ /* 0x040fe20000410000 */
[----:B------:R-:W-:Y:S02]  /*10ff0*/  IMAD.U32 R57, R33, 0x10000, RZ ;  /* 0x0001000021397824 */ /* 0x000fe400078e00ff */
[----:B------:R-:W-:Y:S01]  /*11000*/  FFMA.FTZ R39, R4, R40, -R39 ;  /* 0x0000002804277223 */ /* 0x000fe20000010827 */
[-C--:B------:R-:W-:Y:S01]  /*11010*/  FMUL.FTZ R51, R50, R10.reuse ;  /* 0x0000000a32337220 */ /* 0x080fe20000410000 */
[----:B------:R-:W-:Y:S01]  /*11020*/  FMUL.FTZ R53, R48, R10 ;  /* 0x0000000a30357220 */ /* 0x000fe20000410000 */
[----:B------:R-:W-:Y:S02]  /*11030*/  IMAD.U32 R55, R27, 0x10000, RZ ;  /* 0x000100001b377824 */ /* 0x000fe400078e00ff */
[-C--:B------:R-:W-:Y:S01]  /*11040*/  FMUL.FTZ R4, R57, R45.reuse ;  /* 0x0000002d39047220 */ /* 0x080fe20000410000 */
[----:B------:R-:W-:Y:S01]  /*11050*/  FFMA.FTZ R10, R52, R40, R43 ;  /* 0x00000028340a7223 */ /* 0x000fe2000001002b */
[-C--:B------:R-:W-:Y:S01]  /*11060*/  FFMA.FTZ R40, R48, R6.reuse, -R51 ;  /* 0x0000000630287223 */ /* 0x080fe20000010833 */
[----:B------:R-:W-:Y:S01]  /*11070*/  FFMA.FTZ R53, R50, R6, R53 ;  /* 0x0000000632357223 */ /* 0x000fe20000010035 */
[C---:B------:R-:W-:Y:S01]  /*11080*/  FMUL.FTZ R6, R55.reuse, R45 ;  /* 0x0000002d37067220 */ /* 0x040fe20000410000 */
[----:B------:R-:W-:Y:S01]  /*11090*/  FFMA.FTZ R43, R55, R41, -R4 ;  /* 0x00000029372b7223 */ /* 0x000fe20000010804 */
[----:B------:R-:W-:-:S02]  /*110a0*/  LOP3.LUT R55, R31, 0xffff0000, RZ, 0xc0, !PT ;  /* 0xffff00001f377812 */ /* 0x000fc400078ec0ff */
[----:B------:R-:W-:Y:S01]  /*110b0*/  LOP3.LUT R11, R11, 0xffff0000, RZ, 0xc0, !PT ;  /* 0xffff00000b0b7812 */ /* 0x000fe200078ec0ff */
[----:B------:R-:W-:Y:S01]  /*110c0*/  FFMA.FTZ R41, R57, R41, R6 ;  /* 0x0000002939297223 */ /* 0x000fe20000010006 */
[----:B------:R-:W-:Y:S01]  /*110d0*/  LOP3.LUT R45, R25, 0xffff0000, RZ, 0xc0, !PT ;  /* 0xffff0000192d7812 */ /* 0x000fe200078ec0ff */
[----:B------:R-:W-:Y:S01]  /*110e0*/  FMUL.FTZ R4, R55, R9 ;  /* 0x0000000937047220 */ /* 0x000fe20000410000 */
[----:B------:R-:W-:Y:S01]  /*110f0*/  LOP3.LUT R51, R27, 0xffff0000, RZ, 0xc0, !PT ;  /* 0xffff00001b337812 */ /* 0x000fe200078ec0ff */
[----:B------:R-:W-:Y:S01]  /*11100*/  FMUL.FTZ R44, R59, R11 ;  /* 0x0000000b3b2c7220 */ /* 0x000fe20000410000 */
[----:B------:R-:W-:Y:S01]  /*11110*/  F2FP.BF16.F32.PACK_AB R10, R53, R10 ;  /* 0x0000000a350a723e */ /* 0x000fe200000010ff */
[C---:B------:R-:W-:Y:S01]  /*11120*/  FMUL.FTZ R6, R45.reuse, R9 ;  /* 0x000000092d067220 */ /* 0x040fe20000410000 */
[----:B------:R-:W-:Y:S01]  /*11130*/  FFMA.FTZ R9, R45, R5, -R4 ;  /* 0x000000052d097223 */ /* 0x000fe20000010804 */
[C---:B------:R-:W-:Y:S01]  /*11140*/  FMUL.FTZ R48, R51.reuse, R11 ;  /* 0x0000000b33307220 */ /* 0x040fe20000410000 */
        /* <DEDUP_REMOVED lines=8> */
[----:B------:R-:W-:Y:S02]  /*111d0*/  F2FP.BF16.F32.PACK_AB R8, R38, R49 ;  /* 0x000000312608723e */ /* 0x000fe400000010ff */
[----:B------:R-:W-:Y:S01]  /*111e0*/  F2FP.BF16.F32.PACK_AB R11, R48, R41 ;  /* 0x00000029300b723e */ /* 0x000fe200000010ff */
[----:B------:R1:W-:Y:S04]  /*111f0*/  STS.128 [R36], R4 ;  /* 0x0000000424007388 */ /* 0x0003e80000000c00 */
[----:B------:R1:W-:Y:S02]  /*11200*/  STS.128 [R37+0x14400], R8 ;  /* 0x0144000825007388 */ /* 0x0003e40000000c00 */
.L_x_625:
[----:B------:R-:W-:Y:S05]  /*11210*/  BSYNC B2 ;  /* 0x0000000000027941 */ /* 0x000fea0003800000 */
.L_x_624:
[----:B------:R-:W-:Y:S05]  /*11220*/  @P1 BRA `(.L_x_623) ;  /* 0x0000000400841947 */ /* 0x000fea0003800000 */
[----:B-1----:R-:W-:Y:S01]  /*11230*/  SHF.R.S32.HI R5, RZ, 0x1f, R212 ;  /* 0x0000001fff057819 */ /* 0x002fe200000114d4 */
[----:B------:R-:W-:Y:S01]  /*11240*/  IMAD.U32 R47, R14, 0x10000, RZ ;  /* 0x000100000e2f7824 */ /* 0x000fe200078e00ff */
[----:B-----5:R-:W-:Y:S01]  /*11250*/  R2UR UR4, R56 ;  /* 0x00000000380472ca */ /* 0x020fe200000e0000 */
[----:B------:R-:W-:Y:S01]  /*11260*/  IMAD.U32 R45, R0, 0x10000, RZ ;  /* 0x00010000002d7824 */ /* 0x000fe200078e00ff */
[CC--:B------:R-:W-:Y:S01]  /*11270*/  LEA.HI R4, R5.reuse, R212.reuse, RZ, 0x3 ;  /* 0x000000d405047211 */ /* 0x0c0fe200078f18ff */
[----:B------:R-:W-:Y:S01]  /*11280*/  IMAD.U32 R49, R20, 0x10000, RZ ;  /* 0x0001000014317824 */ /* 0x000fe200078e00ff */
[----:B------:R-:W-:Y:S01]  /*11290*/  LEA.HI R5, R5, R212, RZ, 0x6 ;  /* 0x000000d405057211 */ /* 0x000fe200078f30ff */
[----:B------:R-:W-:Y:S01]  /*112a0*/  IMAD.U32 R56, R21, 0x10000, RZ ;  /* 0x0001000015387824 */ /* 0x000fe200078e00ff */
[--C-:B------:R-:W-:Y:S02]  /*112b0*/  SHF.R.S32.HI R6, RZ, 0x3, R4.reuse ;  /* 0x00000003ff067819 */ /* 0x100fe40000011404 */
[----:B------:R-:W-:Y:S01]  /*112c0*/  LOP3.LUT R4, R223, 0x38, R4, 0xf8, !PT ;  /* 0x00000038df047812 */ /* 0x000fe200078ef804 */
[----:B------:R-:W-:Y:S01]  /*112d0*/  IMAD.SHL.U32 R5, R5, 0x80, RZ ;  /* 0x0000008005057824 */ /* 0x000fe200078e00ff */
[----:B------:R-:W-:-:S02]  /*112e0*/  LEA.HI R35, R35, R6, RZ, 0x1d ;  /* 0x0000000623237211 */ /* 0x000fc400078fe8ff */
[----:B------:R-:W-:Y:S02]  /*112f0*/  LOP3.LUT R52, R14, 0xffff0000, RZ, 0xc0, !PT ;  /* 0xffff00000e347812 */ /* 0x000fe400078ec0ff */
[----:B------:R-:W-:Y:S02]  /*11300*/  SHF.R.S32.HI R6, RZ, 0x1f, R35 ;  /* 0x0000001fff067819 */ /* 0x000fe40000011423 */
[----:B------:R-:W-:Y:S02]  /*11310*/  LOP3.LUT R8, R5, 0xffffe000, RZ, 0xc0, !PT ;  /* 0xffffe00005087812 */ /* 0x000fe400078ec0ff */
[----:B------:R-:W-:Y:S01]  /*11320*/  LOP3.LUT R5, R4, R54, RZ, 0x3c, !PT ;  /* 0x0000003604057212 */ /* 0x000fe200078e3cff */
[----:B------:R-:W-:Y:S01]  /*11330*/  IMAD.SHL.U32 R4, R35, 0x8, RZ ;  /* 0x0000000823047824 */ /* 0x000fe200078e00ff */
[----:B------:R-:W-:Y:S02]  /*11340*/  LEA.HI R6, R6, R35, RZ, 0x3 ;  /* 0x0000002306067211 */ /* 0x000fe400078f18ff */
[----:B------:R-:W-:-:S02]  /*11350*/  IADD3 R5, R5, R8, R227 ;  /* 0x0000000805057210 */ /* 0x000fc40007ffe0e3 */
[----:B------:R-:W-:Y:S01]  /*11360*/  LOP3.LUT R4, R223, 0x38, R4, 0xf8, !PT ;  /* 0x00000038df047812 */ /* 0x000fe200078ef804 */
[----:B------:R-:W-:Y:S01]  /*11370*/  IMAD.SHL.U32 R6, R6, 0x400, RZ ;  /* 0x0000040006067824 */ /* 0x000fe200078e00ff */
[----:B------:R-:W-:Y:S02]  /*11380*/  LEA R35, R5, UR4, 0x1 ;  /* 0x0000000405237c11 */ /* 0x000fe4000f8e08ff */
[----:B------:R-:W-:Y:S02]  /*11390*/  LOP3.LUT R4, R4, R54, RZ, 0x3c, !PT ;  /* 0x0000003604047212 */ /* 0x000fe400078e3cff */
[----:B------:R-:W-:Y:S02]  /*113a0*/  LOP3.LUT R6, R6, 0x7fffe000, RZ, 0xc0, !PT ;  /* 0x7fffe00006067812 */ /* 0x000fe400078ec0ff */
[----:B------:R-:W-:Y:S02]  /*113b0*/  LOP3.LUT R50, R0, 0xffff0000, RZ, 0xc0, !PT ;  /* 0xffff000000327812 */ /* 0x000fe400078ec0ff */
[----:B0-----:R-:W-:-:S02]  /*113c0*/  IADD3 R9, R4, R6, R227 ;  /* 0x0000000604097210 */ /* 0x001fc40007ffe0e3 */
[----:B------:R-:W0:Y:S01]  /*113d0*/  LDS.128 R4, [R35] ;  /* 0x0000000023047984 */ /* 0x000e220000000c00 */
[----:B------:R-:W-:Y:S02]  /*113e0*/  LOP3.LUT R54, R20, 0xffff0000, RZ, 0xc0, !PT ;  /* 0xffff000014367812 */ /* 0x000fe400078ec0ff */
[----:B------:R-:W-:Y:S01]  /*113f0*/  IMAD R36, R9, 0x2, R18 ;  /* 0x0000000209247824 */ /* 0x000fe200078e0212 */
[----:B------:R-:W-:Y:S02]  /*11400*/  LOP3.LUT R57, R15, 0xffff0000, RZ, 0xc0, !PT ;  /* 0xffff00000f397812 */ /* 0x000fe400078ec0ff */
[----:B------:R-:W-:Y:S02]  /*11410*/  LOP3.LUT R59, R21, 0xffff0000, RZ, 0xc0, !PT ;  /* 0xffff0000153b7812 */ /* 0x000fe400078ec0ff */
[----:B------:R-:W1:Y:S01]  /*11420*/  LDS.128 R8, [R36+0x14400] ;  /* 0x0144000024087984 */ /* 0x000e620000000c00 */
        /* <DEDUP_REMOVED lines=20> */
[----:B------:R-:W-:Y:S02]  /*11570*/  IMAD.U32 R45, R12, 0x10000, RZ ;  /* 0x000100000c2d7824 */ /* 0x000fe400078e00ff */
[C---:B------:R-:W-:Y:S01]  /*11580*/  FMUL.FTZ R37, R50.reuse, R8 ;  /* 0x0000000832257220 */ /* 0x040fe20000410000 */
[-C--:B------:R-:W-:Y:S01]  /*11590*/  FMUL.FTZ R8, R49, R43.reuse ;  /* 0x0000002b31087220 */ /* 0x080fe20000410000 */
[-C--:B------:R-:W-:Y:S01]  /*115a0*/  FFMA.FTZ R41, R50, R4.reuse, -R41 ;  /* 0x0000000432297223 */ /* 0x080fe20000010829 */
[C---:B------:R-:W-:Y:S01]  /*115b0*/  FMUL.FTZ R50, R45.reuse, R43 ;  /* 0x0000002b2d327220 */ /* 0x040fe20000410000 */
[----:B------:R-:W-:Y:S01]  /*115c0*/  FFMA.FTZ R37, R52, R4, R37 ;  /* 0x0000000434257223 */ /* 0x000fe20000010025 */
[-C--:B------:R-:W-:Y:S01]  /*115d0*/  FFMA.FTZ R45, R45, R39.reuse, -R8 ;  /* 0x000000272d2d7223 */ /* 0x080fe20000010808 */
[----:B------:R-:W-:Y:S01]  /*115e0*/  LOP3.LUT R8, R12, 0xffff0000, RZ, 0xc0, !PT ;  /* 0xffff00000c087812 */ /* 0x000fe200078ec0ff */
[----:B------:R-:W-:Y:S01]  /*115f0*/  FFMA.FTZ R50, R49, R39, R50 ;  /* 0x0000002731327223 */ /* 0x000fe20000010032 */
[----:B------:R-:W-:Y:S01]  /*11600*/  FMUL.FTZ R39, R54, R10 ;  /* 0x0000000a36277220 */ /* 0x000fe20000410000 */
[----:B------:R-:W-:Y:S01]  /*11610*/  IMAD.U32 R44, R11, 0x10000, RZ ;  /* 0x000100000b2c7824 */ /* 0x000fe200078e00ff */
[----:B------:R-:W-:Y:S01]  /*11620*/  LOP3.LUT R9, R9, 0xffff0000, RZ, 0xc0, !PT ;  /* 0xffff000009097812 */ /* 0x000fe200078ec0ff */
[----:B------:R-:W-:-:S02]  /*11630*/  IMAD.U32 R52, R15, 0x10000, RZ ;  /* 0x000100000f347824 */ /* 0x000fc400078e00ff */
[C---:B------:R-:W-:Y:S01]  /*11640*/  FMUL.FTZ R47, R8.reuse, R10 ;  /* 0x0000000a082f7220 */ /* 0x040fe20000410000 */
[----:B------:R-:W-:Y:S01]  /*11650*/  FFMA.FTZ R10, R8, R6, -R39 ;  /* 0x00000006080a7223 */ /* 0x000fe20000010827 */
[----:B------:R-:W-:Y:S01]  /*11660*/  LOP3.LUT R11, R11, 0xffff0000, RZ, 0xc0, !PT ;  /* 0xffff00000b0b7812 */ /* 0x000fe200078ec0ff */
[----:B------:R-:W-:Y:S02]  /*11670*/  IMAD.U32 R4, R3, 0x10000, RZ ;  /* 0x0001000003047824 */ /* 0x000fe400078e00ff */
[----:B------:R-:W-:Y:S01]  /*11680*/  FMUL.FTZ R39, R52, R42 ;  /* 0x0000002a34277220 */ /* 0x000fe20000410000 */
[----:B------:R-:W-:Y:S02]  /*11690*/  IMAD.U32 R8, R13, 0x10000, RZ ;  /* 0x000100000d087824 */ /* 0x000fe400078e00ff */
[----:B------:R-:W-:Y:S01]  /*116a0*/  FMUL.FTZ R49, R56, R44 ;  /* 0x0000002c38317220 */ /* 0x000fe20000410000 */
[C---:B------:R-:W-:Y:S01]  /*116b0*/  FMUL.FTZ R43, R4.reuse, R42 ;  /* 0x0000002a042b7220 */ /* 0x040fe20000410000 */
[----:B------:R-:W-:Y:S01]  /*116c0*/  FFMA.FTZ R39, R4, R38, -R39 ;  /* 0x0000002604277223 */ /* 0x000fe20000010827 */
[C---:B------:R-:W-:Y:S01]  /*116d0*/  FMUL.FTZ R51, R8.reuse, R44 ;  /* 0x0000002c08337220 */ /* 0x040fe20000410000 */
[----:B------:R-:W-:Y:S01]  /*116e0*/  FFMA.FTZ R49, R8, R40, -R49 ;  /* 0x0000002808317223 */ /* 0x000fe20000010831 */
[----:B------:R-:W-:Y:S01]  /*116f0*/  FFMA.FTZ R47, R54, R6, R47 ;  /* 0x00000006362f7223 */ /* 0x000fe2000001002f */
[----:B------:R-:W-:Y:S01]  /*11700*/  FMUL.FTZ R4, R57, R9 ;  /* 0x0000000939047220 */ /* 0x000fe20000410000 */
[----:B------:R-:W-:Y:S01]  /*11710*/  FMUL.FTZ R8, R59, R11 ;  /* 0x0000000b3b087220 */ /* 0x000fe20000410000 */
[----:B------:R-:W-:Y:S01]  /*11720*/  FMUL.FTZ R6, R53, R9 ;  /* 0x0000000935067220 */ /* 0x000fe20000410000 */
[----:B------:R-:W-:Y:S01]  /*11730*/  FMUL.FTZ R44, R55, R11 ;  /* 0x0000000b372c7220 */ /* 0x000fe20000410000 */
[----:B------:R-:W-:Y:S01]  /*11740*/  FFMA.FTZ R43, R52, R38, R43 ;  /* 0x00000026342b7223 */ /* 0x000fe2000001002b */
[----:B------:R-:W-:Y:S01]  /*11750*/  FFMA.FTZ R51, R56, R40, R51 ;  /* 0x0000002838337223 */ /* 0x000fe20000010033 */
[----:B------:R-:W-:Y:S01]  /*11760*/  FFMA.FTZ R38, R53, R5, -R4 ;  /* 0x0000000535267223 */ /* 0x000fe20000010804 */
[----:B------:R-:W-:Y:S01]  /*11770*/  FFMA.FTZ R42, R55, R7, -R8 ;  /* 0x00000007372a7223 */ /* 0x000fe20000010808 */
[----:B------:R-:W-:Y:S01]  /*11780*/  FFMA.FTZ R40, R57, R5, R6 ;  /* 0x0000000539287223 */ /* 0x000fe20000010006 */
[----:B------:R-:W-:Y:S01]  /*11790*/  FFMA.FTZ R44, R59, R7, R44 ;  /* 0x000000073b2c7223 */ /* 0x000fe2000001002c */
[----:B------:R-:W-:-:S02]  /*117a0*/  F2FP.BF16.F32.PACK_AB R4, R41, R46 ;  /* 0x0000002e2904723e */ /* 0x000fc400000010ff */
[----:B------:R-:W-:Y:S02]  /*117b0*/  F2FP.BF16.F32.PACK_AB R6, R10, R45 ;  /* 0x0000002d0a06723e */ /* 0x000fe400000010ff */
[----:B------:R-:W-:Y:S02]  /*117c0*/  F2FP.BF16.F32.PACK_AB R5, R38, R39 ;  /* 0x000000272605723e */ /* 0x000fe400000010ff */
[----:B------:R-:W-:Y:S02]  /*117d0*/  F2FP.BF16.F32.PACK_AB R7, R42, R49 ;  /* 0x000000312a07723e */ /* 0x000fe400000010ff */
[----:B------:R-:W-:Y:S02]  /*117e0*/  F2FP.BF16.F32.PACK_AB R8, R37, R48 ;  /* 0x000000302508723e */ /* 0x000fe400000010ff */
[----:B------:R-:W-:Y:S01]  /*117f0*/  F2FP.BF16.F32.PACK_AB R10, R47, R50 ;  /* 0x000000322f0a723e */ /* 0x000fe200000010ff */
[----:B------:R2:W-:Y:S01]  /*11800*/  STS.128 [R35], R4 ;  /* 0x0000000423007388 */ /* 0x0005e20000000c00 */
[----:B------:R-:W-:-:S02]  /*11810*/  F2FP.BF16.F32.PACK_AB R9, R40, R43 ;  /* 0x0000002b2809723e */ /* 0x000fc400000010ff */
[----:B------:R-:W-:-:S05]  /*11820*/  F2FP.BF16.F32.PACK_AB R11, R44, R51 ;  /* 0x000000332c0b723e */ /* 0x000fca00000010ff */
[----:B------:R2:W-:Y:S02]  /*11830*/  STS.128 [R36+0x14400], R8 ;  /* 0x0144000824007388 */ /* 0x0005e40000000c00 */
.L_x_623:
[----:B------:R-:W-:Y:S05]  /*11840*/  BSYNC B1 ;  /* 0x0000000000017941 */ /* 0x000fea0003800000 */
.L_x_622:
[----:B------:R-:W-:Y:S01]  /*11850*/  ISETP.GE.AND P0, PT, R237, R34, PT ;  /* 0x00000022ed00720c */ /* 0x000fe20003f06270 */
[----:B------:R-:W-:-:S12]  /*11860*/  BSSY B1, `(.L_x_626) ;  /* 0x00000c9000017945 */ /* 0x000fd80003800000 */
[----:B------:R-:W-:Y:S05]  /*11870*/  @P0 BRA `(.L_x_627) ;  /* 0x0000000c001c0947 */ /* 0x000fea0003800000 */
[----:B-----5:R3:W5:Y:S01]  /*11880*/  LDL R56, [R1+0x14] ;  /* 0x0000140001387983 */ /* 0x0207620000100800 */
[----:B--2---:R-:W2:Y:S01]  /*11890*/  LDC R35, c[0x0][0x3f4] ;  /* 0x0000fd00ff237b82 */ /* 0x004ea20000000800 */
[----:B------:R-:W-:Y:S01]  /*118a0*/  BSSY B2, `(.L_x_628) ;  /* 0x0000062000027945 */ /* 0x000fe20003800000 */
[----:B------:R-:W-:Y:S02]  /*118b0*/  SHF.R.U32.HI R54, RZ, 0x3, R222 ;  /* 0x00000003ff367819 */ /* 0x000fe400000116de */
[-C--:B--2---:R-:W-:Y:S02]  /*118c0*/  ISETP.GE.AND P0, PT, R16, R35.reuse, PT ;  /* 0x000000231000720c */ /* 0x084fe40003f06270 */
[----:B------:R-:W-:-:S11]  /*118d0*/  ISETP.GE.AND P1, PT, R212, R35, PT ;  /* 0x00000023d400720c */ /* 0x000fd60003f26270 */
[----:B---3--:R-:W-:Y:S05]  /*118e0*/  @P0 BRA `(.L_x_629) ;  /* 0x0000000400740947 */ /* 0x008fea0003800000 */
[----:B-1----:R-:W-:Y:S01]  /*118f0*/  LEA.HI R4, R29, R28, RZ, 0x3 ;  /* 0x0000001c1d047211 */ /* 0x002fe200078f18ff */
        /* <DEDUP_REMOVED lines=92> */
.L_x_629:
[----:B------:R-:W-:Y:S05]  /*11ec0*/  BSYNC B2 ;  /* 0x0000000000027941 */ /* 0x000fea0003800000 */
.L_x_628:
[----:B------:R-:W-:Y:S05]  /*11ed0*/  @P1 BRA `(.L_x_627) ;  /* 0x0000000400841947 */ /* 0x000fea0003800000 */
[----:B-12---:R-:W-:Y:S01]  /*11ee0*/  SHF.R.S32.HI R5, RZ, 0x1f, R212 ;  /* 0x0000001fff057819 */ /* 0x006fe200000114d4 */
        /* <DEDUP_REMOVED lines=11> */
[----:B------:R-:W-:Y:S02]  /*11fa0*/  LOP3.LUT R7, R7, R54, RZ, 0x3c, !PT ;  /* 0x0000003607077212 */ /* 0x000fe400078e3cff */
[----:B------:R-:W-:Y:S02]  /*11fb0*/  SHF.R.S32.HI R4, RZ, 0x1f, R35 ;  /* 0x0000001fff047819 */ /* 0x000fe40000011423 */
[----:B------:R-:W-:Y:S01]  /*11fc0*/  LOP3.LUT R6, R5, 0xffffe000, RZ, 0xc0, !PT ;  /* 0xffffe00005067812 */ /* 0x000fe200078ec0ff */
[----:B------:R-:W-:Y:S01]  /*11fd0*/  IMAD.SHL.U32 R5, R35, 0x8, RZ ;  /* 0x0000000823057824 */ /* 0x000fe200078e00ff */
[----:B------:R-:W-:Y:S02]  /*11fe0*/  LEA.HI R35, R4, R35, RZ, 0x3 ;  /* 0x0000002304237211 */ /* 0x000fe400078f18ff */
[----:B------:R-:W-:Y:S02]  /*11ff0*/  IADD3 R6, R7, R6, R225 ;  /* 0x0000000607067210 */ /* 0x000fe40007ffe0e1 */
[----:B------:R-:W-:Y:S01]  /*12000*/  LOP3.LUT R4, R222, 0x38, R5, 0xf8, !PT ;  /* 0x00000038de047812 */ /* 0x000fe200078ef805 */
[----:B------:R-:W-:Y:S01]  /*12010*/  IMAD.SHL.U32 R5, R35, 0x400, RZ ;  /* 0x0000040023057824 */ /* 0x000fe200078e00ff */
[----:B------:R-:W-:-:S02]  /*12020*/  LEA R35, R6, UR4, 0x1 ;  /* 0x0000000406237c11 */ /* 0x000fc4000f8e08ff */
[----:B------:R-:W-:Y:S02]  /*12030*/  LOP3.LUT R4, R4, R54, RZ, 0x3c, !PT ;  /* 0x0000003604047212 */ /* 0x000fe400078e3cff */
[----:B------:R-:W-:Y:S02]  /*12040*/  LOP3.LUT R5, R5, 0x7fffe000, RZ, 0xc0, !PT ;  /* 0x7fffe00005057812 */ /* 0x000fe400078ec0ff */
[----:B------:R-:W-:Y:S02]  /*12050*/  LOP3.LUT R52, R14, 0xffff0000, RZ, 0xc0, !PT ;  /* 0xffff00000e347812 */ /* 0x000fe400078ec0ff */
[----:B0-----:R-:W-:Y:S02]  /*12060*/  IADD3 R9, R4, R5, R225 ;  /* 0x0000000504097210 */ /* 0x001fe40007ffe0e1 */
[----:B------:R-:W0:Y:S01]  /*12070*/  LDS.128 R4, [R35] ;  /* 0x0000000023047984 */ /* 0x000e220000000c00 */
[----:B------:R-:W-:Y:S02]  /*12080*/  LOP3.LUT R50, R0, 0xffff0000, RZ, 0xc0, !PT ;  /* 0xffff000000327812 */ /* 0x000fe400078ec0ff */
[----:B------:R-:W-:Y:S01]  /*12090*/  IMAD R36, R9, 0x2, R18 ;  /* 0x0000000209247824 */ /* 0x000fe200078e0212 */
[----:B------:R-:W-:-:S02]  /*120a0*/  LOP3.LUT R54, R20, 0xffff0000, RZ, 0xc0, !PT ;  /* 0xffff000014367812 */ /* 0x000fc400078ec0ff */
[----:B------:R-:W-:Y:S02]  /*120b0*/  LOP3.LUT R57, R15, 0xffff0000, RZ, 0xc0, !PT ;  /* 0xffff00000f397812 */ /* 0x000fe400078ec0ff */
[----:B------:R-:W1:Y:S01]  /*120c0*/  LDS.128 R8, [R36+0x14400] ;  /* 0x0144000024087984 */ /* 0x000e620000000c00 */
[----:B------:R-:W-:Y:S02]  /*120d0*/  LOP3.LUT R59, R21, 0xffff0000, RZ, 0xc0, !PT ;  /* 0xffff0000153b7812 */ /* 0x000fe400078ec0ff */
        /* <DEDUP_REMOVED lines=65> */
.L_x_627:
[----:B------:R-:W-:Y:S05]  /*124f0*/  BSYNC B1 ;  /* 0x0000000000017941 */ /* 0x000fea0003800000 */
.L_x_626:
[----:B--23--:R-:W-:-:S05]  /*12500*/  VIADD R35, R213, 0x60 ;  /* 0x00000060d5237836 */ /* 0x00cfca0000000000 */
[----:B------:R-:W-:-:S13]  /*12510*/  ISETP.GE.AND P0, PT, R35, R34, PT ;  /* 0x000000222300720c */ /* 0x000fda0003f06270 */
[----:B------:R-:W-:Y:S05]  /*12520*/  @P0 BRA `(.L_x_606) ;  /* 0x0000000c00480947 */ /* 0x000fea0003800000 */
[----:B------:R2:W5:Y:S01]  /*12530*/  LDL R52, [R1+0x14] ;  /* 0x0000140001347983 */ /* 0x0005620000100800 */
[----:B-1----:R-:W1:Y:S01]  /*12540*/  LDC R37, c[0x0][0x3f4] ;  /* 0x0000fd00ff257b82 */ /* 0x002e620000000800 */
[----:B------:R-:W-:Y:S01]  /*12550*/  IMAD.SHL.U32 R39, R35, 0x40, RZ ;  /* 0x0000004023277824 */ /* 0x000fe200078e00ff */
[----:B------:R-:W-:Y:S04]  /*12560*/  BSSY B1, `(.L_x_630) ;  /* 0x0000067000017945 */ /* 0x000fe80003800000 */
[----:B------:R-:W-:Y:S02]  /*12570*/  LOP3.LUT R39, R39, 0x1c0, RZ, 0xc0, !PT ;  /* 0x000001c027277812 */ /* 0x000fe400078ec0ff */
[-C--:B-1----:R-:W-:Y:S02]  /*12580*/  ISETP.GE.AND P0, PT, R16, R37.reuse, PT ;  /* 0x000000251000720c */ /* 0x082fe40003f06270 */
[----:B------:R-:W-:-:S11]  /*12590*/  ISETP.GE.AND P1, PT, R212, R37, PT ;  /* 0x00000025d400720c */ /* 0x000fd60003f26270 */
[----:B--2---:R-:W-:Y:S05]  /*125a0*/  @P0 BRA `(.L_x_631) ;  /* 0x0000000400880947 */ /* 0x004fea0003800000 */
[----:B------:R-:W-:Y:S01]  /*125b0*/  LEA.HI R29, R29, R28, RZ, 0x3 ;  /* 0x0000001c1d1d7211 */ /* 0x000fe200078f18ff */
[----:B------:R-:W-:Y:S01]  /*125c0*/  IMAD.U32 R48, R30, 0x10000, RZ ;  /* 0x000100001e307824 */ /* 0x000fe200078e00ff */
[----:B------:R-:W-:Y:S01]  /*125d0*/  SHF.R.S32.HI R6, RZ, 0x1f, R35 ;  /* 0x0000001fff067819 */ /* 0x000fe20000011423 */
[----:B------:R-:W-:Y:S01]  /*125e0*/  IMAD.U32 R46, R24, 0x10000, RZ ;  /* 0x00010000182e7824 */ /* 0x000fe200078e00ff */
[----:B------:R-:W-:Y:S02]  /*125f0*/  LOP3.LUT R29, R29, 0xfffffff8, RZ, 0xc0, !PT ;  /* 0xfffffff81d1d7812 */ /* 0x000fe400078ec0ff */
[----:B------:R-:W-:Y:S02]  /*12600*/  LEA.HI R6, R6, R35, RZ, 0x3 ;  /* 0x0000002306067211 */ /* 0x000fe400078f18ff */
[----:B------:R-:W-:Y:S01]  /*12610*/  SHF.R.U32.HI R7, RZ, 0x3, R39 ;  /* 0x00000003ff077819 */ /* 0x000fe20000011627 */
[----:B------:R-:W-:Y:S01]  /*12620*/  IMAD.IADD R4, R28, 0x1, -R29 ;  /* 0x000000011c047824 */ /* 0x000fe200078e0a1d */
[----:B-----5:R-:W-:Y:S01]  /*12630*/  R2UR UR4, R52 ;  /* 0x00000000340472ca */ /* 0x020fe200000e0000 */
[----:B------:R-:W-:Y:S01]  /*12640*/  IMAD.SHL.U32 R6, R6, 0x40, RZ ;  /* 0x0000004006067824 */ /* 0x000fe200078e00ff */
[----:B0-----:R-:W-:-:S02]  /*12650*/  LOP3.LUT R9, R39, 0x38, R16, 0xf8, !PT ;  /* 0x0000003827097812 */ /* 0x001fc400078ef810 */
[----:B------:R-:W-:Y:S02]  /*12660*/  LEA.HI R4, R37, R4, RZ, 0x1d ;  /* 0x0000000425047211 */ /* 0x000fe400078fe8ff */
[----:B------:R-:W-:Y:S02]  /*12670*/  LOP3.LUT R8, R6, 0xfffffe00, RZ, 0xc0, !PT ;  /* 0xfffffe0006087812 */ /* 0x000fe400078ec0ff */
[----:B------:R-:W-:Y:S01]  /*12680*/  SHF.R.S32.HI R5, RZ, 0x1f, R4 ;  /* 0x0000001fff057819 */ /* 0x000fe20000011404 */
[----:B------:R-:W-:Y:S01]  /*12690*/  IMAD.SHL.U32 R6, R4, 0x8, RZ ;  /* 0x0000000804067824 */ /* 0x000fe200078e00ff */
[----:B------:R-:W-:Y:S02]  /*126a0*/  LOP3.LUT R9, R8, R9, R7, 0xf6, !PT ;  /* 0x0000000908097212 */ /* 0x000fe400078ef607 */
[----:B------:R-:W-:Y:S02]  /*126b0*/  LEA.HI R5, R5, R4, RZ, 0x3 ;  /* 0x0000000405057211 */ /* 0x000fe400078f18ff */
[----:B------:R-:W-:-:S02]  /*126c0*/  LOP3.LUT R4, R39, 0x38, R6, 0xf8, !PT ;  /* 0x0000003827047812 */ /* 0x000fc400078ef806 */
[----:B------:R-:W-:Y:S01]  /*126d0*/  LEA R28, R9, UR4, 0x1 ;  /* 0x00000004091c7c11 */ /* 0x000fe2000f8e08ff */
[----:B------:R-:W-:Y:S01]  /*126e0*/  IMAD.SHL.U32 R5, R5, 0x400, RZ ;  /* 0x0000040005057824 */ /* 0x000fe200078e00ff */
[----:B------:R-:W-:Y:S02]  /*126f0*/  LOP3.LUT R4, R4, R7, RZ, 0x3c, !PT ;  /* 0x0000000704047212 */ /* 0x000fe400078e3cff */
[----:B------:R-:W-:Y:S01]  /*12700*/  LOP3.LUT R50, R30, 0xffff0000, RZ, 0xc0, !PT ;  /* 0xffff00001e327812 */ /* 0x000fe200078ec0ff */
[----:B------:R-:W-:Y:S01]  /*12710*/  IMAD.U32 R30, R26, 0x10000, RZ ;  /* 0x000100001a1e7824 */ /* 0x000fe200078e00ff */
[----:B------:R-:W-:Y:S02]  /*12720*/  LOP3.LUT R5, R5, 0x7fffe000, RZ, 0xc0, !PT ;  /* 0x7fffe00005057812 */ /* 0x000fe400078ec0ff */
[----:B------:R-:W-:Y:S02]  /*12730*/  LOP3.LUT R24, R24, 0xffff0000, RZ, 0xc0, !PT ;  /* 0xffff000018187812 */ /* 0x000fe400078ec0ff */
[----:B------:R-:W-:-:S02]  /*12740*/  IADD3 R29, R4, R5, R8 ;  /* 0x00000005041d7210 */ /* 0x000fc40007ffe008 */
[----:B------:R-:W0:Y:S01]  /*12750*/  LDS.128 R4, [R28] ;  /* 0x000000001c047984 */ /* 0x000e220000000c00 */
[----:B------:R-:W-:Y:S02]  /*12760*/  LOP3.LUT R26, R26, 0xffff0000, RZ, 0xc0, !PT ;  /* 0xffff00001a1a7812 */ /* 0x000fe400078ec0ff */
        /* <DEDUP_REMOVED lines=16> */
[-C--:B------:R-:W-:Y:S01]  /*12870*/  FMUL.FTZ R47, R50, R8.reuse ;  /* 0x00000008322f7220 */ /* 0x080fe20000410000 */
[----:B------:R-:W-:Y:S01]  /*12880*/  FMUL.FTZ R49, R24, R8 ;  /* 0x0000000818317220 */ /* 0x000fe20000410000 */
[----:B------:R-:W-:Y:S01]  /*12890*/  FFMA.FTZ R45, R46, R34, -R45 ;  /* 0x000000222e2d7223 */ /* 0x000fe2000001082d */
[----:B------:R-:W-:-:S02]  /*128a0*/  IMAD.U32 R46, R32, 0x10000, RZ ;  /* 0x00010000202e7824 */ /* 0x000fc400078e00ff */
[----:B------:R-:W-:Y:S01]  /*128b0*/  FFMA.FTZ R8, R24, R4, -R47 ;  /* 0x0000000418087223 */ /* 0x000fe2000001082f */
[----:B------:R-:W-:Y:S01]  /*128c0*/  FFMA.FTZ R41, R48, R34, R41 ;  /* 0x0000002230297223 */ /* 0x000fe20000010029 */
[----:B------:R-:W-:Y:S01]  /*128d0*/  LOP3.LUT R34, R32, 0xffff0000, RZ, 0xc0, !PT ;  /* 0xffff000020227812 */ /* 0x000fe200078ec0ff */
[-C--:B------:R-:W-:Y:S01]  /*128e0*/  FMUL.FTZ R47, R46, R43.reuse ;  /* 0x0000002b2e2f7220 */ /* 0x080fe20000410000 */
[----:B------:R-:W-:Y:S01]  /*128f0*/  FMUL.FTZ R43, R30, R43 ;  /* 0x0000002b1e2b7220 */ /* 0x000fe20000410000 */
[----:B------:R-:W-:Y:S01]  /*12900*/  FFMA.FTZ R24, R50, R4, R49 ;  /* 0x0000000432187223 */ /* 0x000fe20000010031 */
[----:B------:R-:W-:Y:S01]  /*12910*/  FMUL.FTZ R51, R26, R10 ;  /* 0x0000000a1a337220 */ /* 0x000fe20000410000 */
[-C--:B------:R-:W-:Y:S01]  /*12920*/  FFMA.FTZ R32, R30, R38.reuse, -R47 ;  /* 0x000000261e207223 */ /* 0x080fe2000001082f */
[----:B------:R-:W-:Y:S01]  /*12930*/  FFMA.FTZ R38, R46, R38, R43 ;  /* 0x000000262e267223 */ /* 0x000fe2000001002b */
[----:B------:R-:W-:Y:S01]  /*12940*/  FMUL.FTZ R43, R34, R10 ;  /* 0x0000000a222b7220 */ /* 0x000fe20000410000 */
[C---:B------:R-:W-:Y:S01]  /*12950*/  IMAD.U32 R42, R9.reuse, 0x10000, RZ ;  /* 0x00010000092a7824 */ /* 0x040fe200078e00ff */
[----:B------:R-:W-:Y:S01]  /*12960*/  LOP3.LUT R9, R9, 0xffff0000, RZ, 0xc0, !PT ;  /* 0xffff000009097812 */ /* 0x000fe200078ec0ff */
[----:B------:R-:W-:-:S02]  /*12970*/  IMAD.U32 R44, R11, 0x10000, RZ ;  /* 0x000100000b2c7824 */ /* 0x000fc400078e00ff */
[----:B------:R-:W-:Y:S01]  /*12980*/  FFMA.FTZ R49, R26, R6, -R43 ;  /* 0x000000061a317223 */ /* 0x000fe2000001082b */
[----:B------:R-:W-:Y:S01]  /*12990*/  IMAD.U32 R30, R31, 0x10000, RZ ;  /* 0x000100001f1e7824 */ /* 0x000fe200078e00ff */
[----:B------:R-:W-:Y:S01]  /*129a0*/  LOP3.LUT R11, R11, 0xffff0000, RZ, 0xc0, !PT ;  /* 0xffff00000b0b7812 */ /* 0x000fe200078ec0ff */
[----:B------:R-:W-:Y:S01]  /*129b0*/  IMAD.U32 R26, R33, 0x10000, RZ ;  /* 0x00010000211a7824 */ /* 0x000fe200078e00ff */
[----:B------:R-:W-:Y:S01]  /*129c0*/  LOP3.LUT R31, R31, 0xffff0000, RZ, 0xc0, !PT ;  /* 0xffff00001f1f7812 */ /* 0x000fe200078ec0ff */
[----:B------:R-:W-:Y:S02]  /*129d0*/  IMAD.U32 R4, R25, 0x10000, RZ ;  /* 0x0001000019047824 */ /* 0x000fe400078e00ff */
[----:B------:R-:W-:Y:S01]  /*129e0*/  FMUL.FTZ R43, R30, R42 ;  /* 0x0000002a1e2b7220 */ /* 0x000fe20000410000 */
[----:B------:R-:W-:Y:S02]  /*129f0*/  IMAD.U32 R10, R27, 0x10000, RZ ;  /* 0x000100001b0a7824 */ /* 0x000fe400078e00ff */
[----:B------:R-:W-:Y:S01]  /*12a00*/  FMUL.FTZ R53, R26, R44 ;  /* 0x0000002c1a357220 */ /* 0x000fe20000410000 */
[----:B------:R-:W-:Y:S01]  /*12a10*/  LOP3.LUT R33, R33, 0xffff0000, RZ, 0xc0, !PT ;  /* 0xffff000021217812 */ /* 0x000fe200078ec0ff */
[C---:B------:R-:W-:Y:S01]  /*12a20*/  FMUL.FTZ R47, R4.reuse, R42 ;  /* 0x0000002a042f7220 */ /* 0x040fe20000410000 */
[----:B------:R-:W-:Y:S01]  /*12a30*/  LOP3.LUT R25, R25, 0xffff0000, RZ, 0xc0, !PT ;  /* 0xffff000019197812 */ /* 0x000fe200078ec0ff */
[----:B------:R-:W-:Y:S01]  /*12a40*/  FFMA.FTZ R43, R4, R36, -R43 ;  /* 0x00000024042b7223 */ /* 0x000fe2000001082b */
[----:B------:R-:W-:Y:S01]  /*12a50*/  LOP3.LUT R27, R27, 0xffff0000, RZ, 0xc0, !PT ;  /* 0xffff00001b1b7812 */ /* 0x000fe200078ec0ff */
[C---:B------:R-:W-:Y:S01]  /*12a60*/  FMUL.FTZ R55, R10.reuse, R44 ;  /* 0x0000002c0a377220 */ /* 0x040fe20000410000 */
[----:B------:R-:W-:Y:S01]  /*12a70*/  FFMA.FTZ R53, R10, R40, -R53 ;  /* 0x000000280a357223 */ /* 0x000fe20000010835 */
[----:B------:R-:W-:Y:S01]  /*12a80*/  FFMA.FTZ R51, R34, R6, R51 ;  /* 0x0000000622337223 */ /* 0x000fe20000010033 */
[----:B------:R-:W-:Y:S01]  /*12a90*/  FFMA.FTZ R47, R30, R36, R47 ;  /* 0x000000241e2f7223 */ /* 0x000fe2000001002f */
[----:B------:R-:W-:Y:S01]  /*12aa0*/  FMUL.FTZ R4, R31, R9 ;  /* 0x000000091f047220 */ /* 0x000fe20000410000 */
[----:B------:R-:W-:Y:S01]  /*12ab0*/  FMUL.FTZ R10, R33, R11 ;  /* 0x0000000b210a7220 */ /* 0x000fe20000410000 */
[----:B------:R-:W-:Y:S01]  /*12ac0*/  FMUL.FTZ R6, R25, R9 ;  /* 0x0000000919067220 */ /* 0x000fe20000410000 */
[----:B------:R-:W-:Y:S01]  /*12ad0*/  FMUL.FTZ R36, R27, R11 ;  /* 0x0000000b1b247220 */ /* 0x000fe20000410000 */
        /* <DEDUP_REMOVED lines=15> */
.L_x_631:
[----:B------:R-:W-:Y:S05]  /*12bd0*/  BSYNC B1 ;  /* 0x0000000000017941 */ /* 0x000fea0003800000 */
.L_x_630:
[----:B------:R-:W-:Y:S05]  /*12be0*/  @P1 BRA `(.L_x_606) ;  /* 0x0000000400981947 */ /* 0x000fea0003800000 */
[----:B-1----:R-:W-:Y:S01]  /*12bf0*/  SHF.R.S32.HI R5, RZ, 0x1f, R212 ;  /* 0x0000001fff057819 */ /* 0x002fe200000114d4 */
[----:B------:R-:W-:Y:S01]  /*12c00*/  IMAD.U32 R34, R14, 0x10000, RZ ;  /* 0x000100000e227824 */ /* 0x000fe200078e00ff */
[----:B------:R-:W-:Y:S01]  /*12c10*/  SHF.R.S32.HI R4, RZ, 0x1f, R35 ;  /* 0x0000001fff047819 */ /* 0x000fe20000011423 */
[----:B------:R-:W-:Y:S01]  /*12c20*/  IMAD.U32 R32, R0, 0x10000, RZ ;  /* 0x0001000000207824 */ /* 0x000fe200078e00ff */
[-C--:B------:R-:W-:Y:S01]  /*12c30*/  LEA.HI R6, R5, R212.reuse, RZ, 0x3 ;  /* 0x000000d405067211 */ /* 0x080fe200078f18ff */
[----:B------:R-:W-:Y:S01]  /*12c40*/  IMAD.U32 R49, R15, 0x10000, RZ ;  /* 0x000100000f317824 */ /* 0x000fe200078e00ff */
[----:B------:R-:W-:Y:S01]  /*12c50*/  LEA.HI R4, R4, R35, RZ, 0x3 ;  /* 0x0000002304047211 */ /* 0x000fe200078f18ff */
[----:B------:R-:W-:Y:S01]  /*12c60*/  IMAD.U32 R47, R3, 0x10000, RZ ;  /* 0x00010000032f7824 */ /* 0x000fe200078e00ff */
[----:B------:R-:W-:Y:S01]  /*12c70*/  SHF.R.S32.HI R8, RZ, 0x3, R6 ;  /* 0x00000003ff087819 */ /* 0x000fe20000011406 */
[----:B------:R-:W-:Y:S01]  /*12c80*/  IMAD.U32 R51, R21, 0x10000, RZ ;  /* 0x0001000015337824 */ /* 0x000fe200078e00ff */
[----:B------:R-:W-:Y:S01]  /*12c90*/  LEA.HI R5, R5, R212, RZ, 0x6 ;  /* 0x000000d405057211 */ /* 0x000fe200078f30ff */
[----:B------:R-:W-:Y:S01]  /*12ca0*/  IMAD.SHL.U32 R4, R4, 0x40, RZ ;  /* 0x0000004004047824 */ /* 0x000fe200078e00ff */
[----:B------:R-:W-:-:S02]  /*12cb0*/  LEA.HI R37, R37, R8, RZ, 0x1d ;  /* 0x0000000825257211 */ /* 0x000fc400078fe8ff */
[----:B0-----:R-:W-:Y:S01]  /*12cc0*/  LOP3.LUT R9, R39, 0x38, R6, 0xf8, !PT ;  /* 0x0000003827097812 */ /* 0x001fe200078ef806 */
[----:B------:R-:W-:Y:S01]  /*12cd0*/  IMAD.SHL.U32 R7, R5, 0x80, RZ ;  /* 0x0000008005077824 */ /* 0x000fe200078e00ff */
[----:B------:R-:W-:Y:S02]  /*12ce0*/  SHF.R.S32.HI R6, RZ, 0x1f, R37 ;  /* 0x0000001fff067819 */ /* 0x000fe40000011425 */
[----:B------:R-:W-:Y:S01]  /*12cf0*/  LOP3.LUT R5, R4, 0xfffffe00, RZ, 0xc0, !PT ;  /* 0xfffffe0004057812 */ /* 0x000fe200078ec0ff */
[----:B------:R-:W-:Y:S01]  /*12d00*/  IMAD.SHL.U32 R4, R37, 0x8, RZ ;  /* 0x0000000825047824 */ /* 0x000fe200078e00ff */
[----:B------:R-:W-:Y:S02]  /*12d10*/  LEA.HI R6, R6, R37, RZ, 0x3 ;  /* 0x0000002506067211 */ /* 0x000fe400078f18ff */
[----:B------:R-:W-:Y:S02]  /*12d20*/  SHF.R.U32.HI R8, RZ, 0x3, R39 ;  /* 0x00000003ff087819 */ /* 0x000fe40000011627 */
[----:B------:R-:W-:Y:S01]  /*12d30*/  LOP3.LUT R39, R39, 0x38, R4, 0xf8, !PT ;  /* 0x0000003827277812 */ /* 0x000fe200078ef804 */
[----:B------:R-:W-:Y:S01]  /*12d40*/  IMAD.SHL.U32 R6, R6, 0x400, RZ ;  /* 0x0000040006067824 */ /* 0x000fe200078e00ff */
[----:B-----5:R-:W-:-:S02]  /*12d50*/  R2UR UR4, R52 ;  /* 0x00000000340472ca */ /* 0x020fc400000e0000 */
[-C--:B------:R-:W-:Y:S02]  /*12d60*/  LOP3.LUT R39, R39, R8.reuse, RZ, 0x3c, !PT ;  /* 0x0000000827277212 */ /* 0x080fe400078e3cff */
[----:B------:R-:W-:Y:S02]  /*12d70*/  LOP3.LUT R6, R6, 0x7fffe000, RZ, 0xc0, !PT ;  /* 0x7fffe00006067812 */ /* 0x000fe400078ec0ff */
[----:B------:R-:W-:Y:S02]  /*12d80*/  LOP3.LUT R10, R7, 0xffffe000, RZ, 0xc0, !PT ;  /* 0xffffe000070a7812 */ /* 0x000fe400078ec0ff */
[----:B------:R-:W-:Y:S02]  /*12d90*/  LOP3.LUT R9, R9, R8, RZ, 0x3c, !PT ;  /* 0x0000000809097212 */ /* 0x000fe400078e3cff */
[--C-:B------:R-:W-:Y:S02]  /*12da0*/  IADD3 R39, R39, R6, R5.reuse ;  /* 0x0000000627277210 */ /* 0x100fe40007ffe005 */
[----:B------:R-:W-:-:S02]  /*12db0*/  IADD3 R9, R9, R10, R5 ;  /* 0x0000000a09097210 */ /* 0x000fc40007ffe005 */
[----:B------:R-:W-:Y:S01]  /*12dc0*/  LOP3.LUT R0, R0, 0xffff0000, RZ, 0xc0, !PT ;  /* 0xffff000000007812 */ /* 0x000fe200078ec0ff */
[----:B------:R-:W-:Y:S01]  /*12dd0*/  IMAD R39, R39, 0x2, R18 ;  /* 0x0000000227277824 */ /* 0x000fe200078e0212 */
[----:B------:R-:W-:Y:S02]  /*12de0*/  LEA R38, R9, UR4, 0x1 ;  /* 0x0000000409267c11 */ /* 0x000fe4000f8e08ff */
[----:B------:R-:W-:Y:S01]  /*12df0*/  LOP3.LUT R36, R14, 0xffff0000, RZ, 0xc0, !PT ;  /* 0xffff00000e247812 */ /* 0x000fe200078ec0ff */
[C---:B------:R-:W-:Y:S01]  /*12e00*/  IMAD.U32 R14, R12.reuse, 0x10000, RZ ;  /* 0x000100000c0e7824 */ /* 0x040fe200078e00ff */
[----:B------:R-:W0:Y:S01]  /*12e10*/  LDS.128 R8, [R39+0x14400] ;  /* 0x0144000027087984 */ /* 0x000e220000000c00 */
[----:B------:R-:W-:Y:S02]  /*12e20*/  LOP3.LUT R12, R12, 0xffff0000, RZ, 0xc0, !PT ;  /* 0xffff00000c0c7812 */ /* 0x000fe400078ec0ff */
[----:B------:R-:W-:Y:S01]  /*12e30*/  LOP3.LUT R15, R15, 0xffff0000, RZ, 0xc0, !PT ;  /* 0xffff00000f0f7812 */ /* 0x000fe200078ec0ff */
[----:B------:R-:W1:Y:S01]  /*12e40*/  LDS.128 R4, [R38] ;  /* 0x0000000026047984 */ /* 0x000e620000000c00 */
[----:B------:R-:W-:-:S02]  /*12e50*/  LOP3.LUT R21, R21, 0xffff0000, RZ, 0xc0, !PT ;  /* 0xffff000015157812 */ /* 0x000fc400078ec0ff */
[----:B------:R-:W-:Y:S01]  /*12e60*/  LOP3.LUT R3, R3, 0xffff0000, RZ, 0xc0, !PT ;  /* 0xffff000003037812 */ /* 0x000fe200078ec0ff */
[C---:B0-----:R-:W-:Y:S01]  /*12e70*/  IMAD.U32 R28, R8.reuse, 0x10000, RZ ;  /* 0x00010000081c7824 */ /* 0x041fe200078e00ff */
[----:B------:R-:W-:Y:S01]  /*12e80*/  LOP3.LUT R8, R8, 0xffff0000, RZ, 0xc0, !PT ;  /* 0xffff000008087812 */ /* 0x000fe200078ec0ff */
[C---:B------:R-:W-:Y:S01]  /*12e90*/  IMAD.U32 R30, R10.reuse, 0x10000, RZ ;  /* 0x000100000a1e7824 */ /* 0x040fe200078e00ff */
[----:B------:R-:W-:Y:S01]  /*12ea0*/  LOP3.LUT R10, R10, 0xffff0000, RZ, 0xc0, !PT ;  /* 0xffff00000a0a7812 */ /* 0x000fe200078ec0ff */
[----:B-1----:R-:W-:Y:S02]  /*12eb0*/  IMAD.U32 R24, R4, 0x10000, RZ ;  /* 0x0001000004187824 */ /* 0x002fe400078e00ff */
[-C--:B------:R-:W-:Y:S01]  /*12ec0*/  FMUL.FTZ R33, R34, R28.reuse ;  /* 0x0000001c22217220 */ /* 0x080fe20000410000 */
[----:B------:R-:W-:Y:S01]  /*12ed0*/  FMUL.FTZ R35, R32, R28 ;  /* 0x0000001c20237220 */ /* 0x000fe20000410000 */
[----:B------:R-:W-:Y:S01]  /*12ee0*/  LOP3.LUT R4, R4, 0xffff0000, RZ, 0xc0, !PT ;  /* 0xffff000004047812 */ /* 0x000fe200078ec0ff */
[----:B------:R-:W-:Y:S01]  /*12ef0*/  FMUL.FTZ R41, R0, R8 ;  /* 0x0000000800297220 */ /* 0x000fe20000410000 */
[-C--:B------:R-:W-:Y:S01]  /*12f00*/  FFMA.FTZ R33, R32, R24.reuse, -R33 ;  /* 0x0000001820217223 */ /* 0x080fe20000010821 */
[----:B------:R-:W-:Y:S01]  /*12f10*/  FFMA.FTZ R35, R34, R24, R35 ;  /* 0x0000001822237223 */ /* 0x000fe20000010023 */
[----:B------:R-:W-:Y:S01]  /*12f20*/  LOP3.LUT R24, R20, 0xffff0000, RZ, 0xc0, !PT ;  /* 0xffff000014187812 */ /* 0x000fe200078ec0ff */
[----:B------:R-:W-:-:S02]  /*12f30*/  IMAD.U32 R26, R6, 0x10000, RZ ;  /* 0x00010000061a7824 */ /* 0x000fc400078e00ff */
[----:B------:R-:W-:Y:S01]  /*12f40*/  FMUL.FTZ R37, R36, R8 ;  /* 0x0000000824257220 */ /* 0x000fe20000410000 */
[----:B------:R-:W-:Y:S01]  /*12f50*/  LOP3.LUT R6, R6, 0xffff0000, RZ, 0xc0, !PT ;  /* 0xffff000006067812 */ /* 0x000fe200078ec0ff */
[----:B------:R-:W-:Y:S01]  /*12f60*/  FFMA.FTZ R8, R36, R4, R41 ;  /* 0x0000000424087223 */ /* 0x000fe20000010029 */
[----:B------:R-:W-:Y:S02]  /*12f70*/  IMAD.U32 R29, R9, 0x10000, RZ ;  /* 0x00010000091d7824 */ /* 0x000fe400078e00ff */
[----:B------:R-:W-:Y:S01]  /*12f80*/  FMUL.FTZ R41, R24, R10 ;  /* 0x0000000a18297220 */ /* 0x000fe20000410000 */
[----:B------:R-:W-:Y:S02]  /*12f90*/  IMAD.U32 R28, R20, 0x10000, RZ ;  /* 0x00010000141c7824 */ /* 0x000fe400078e00ff */
[----:B------:R-:W-:Y:S01]  /*12fa0*/  FFMA.FTZ R0, R0, R4, -R37 ;  /* 0x0000000400007223 */ /* 0x000fe20000010825 */
[----:B------:R-:W-:Y:S01]  /*12fb0*/  FMUL.FTZ R45, R12, R10 ;  /* 0x0000000a0c2d7220 */ /* 0x000fe20000410000 */
[----:B------:R-:W-:-:S02]  /*12fc0*/  IMAD.U32 R25, R5, 0x10000, RZ ;  /* 0x0001000005197824 */ /* 0x000fc400078e00ff */
[----:B------:R-:W-:Y:S01]  /*12fd0*/  FFMA.FTZ R20, R12, R6, -R41 ;  /* 0x000000060c147223 */ /* 0x000fe20000010829 */
[----:B------:R-:W-:Y:S02]  /*12fe0*/  IMAD.U32 R31, R11, 0x10000, RZ ;  /* 0x000100000b1f7824 */ /* 0x000fe400078e00ff */
[----:B------:R-:W-:Y:S01]  /*12ff0*/  FMUL.FTZ R4, R49, R29 ;  /* 0x0000001d31047220 */ /* 0x000fe20000410000 */
[----:B------:R-:W-:Y:S02]  /*13000*/  IMAD.U32 R41, R13, 0x10000, RZ ;  /* 0x000100000d297824 */ /* 0x000fe400078e00ff */
[-C--:B------:R-:W-:Y:S01]  /*13010*/  FMUL.FTZ R37, R28, R30.reuse ;  /* 0x0000001e1c257220 */ /* 0x080fe20000410000 */
[----:B------:R-:W-:Y:S01]  /*13020*/  FMUL.FTZ R43, R14, R30 ;  /* 0x0000001e0e2b7220 */ /* 0x000fe20000410000 */
[----:B------:R-:W-:Y:S01]  /*13030*/  FFMA.FTZ R24, R24, R6, R45 ;  /* 0x0000000618187223 */ /* 0x000fe2000001002d */
[----:B------:R-:W-:Y:S02]  /*13040*/  IMAD.U32 R27, R7, 0x10000, RZ ;  /* 0x00010000071b7824 */ /* 0x000fe400078e00ff */
[----:B------:R-:W-:Y:S01]  /*13050*/  FMUL.FTZ R6, R51, R31 ;  /* 0x0000001f33067220 */ /* 0x000fe20000410000 */
[----:B------:R-:W-:Y:S01]  /*13060*/  FFMA.FTZ R12, R47, R25, -R4 ;  /* 0x000000192f0c7223 */ /* 0x000fe20000010804 */
[----:B------:R-:W-:Y:S01]  /*13070*/  LOP3.LUT R9, R9, 0xffff0000, RZ, 0xc0, !PT ;  /* 0xffff000009097812 */ /* 0x000fe200078ec0ff */
[----:B------:R-:W-:Y:S01]  /*13080*/  FMUL.FTZ R10, R47, R29 ;  /* 0x0000001d2f0a7220 */ /* 0x000fe20000410000 */
[----:B------:R-:W-:Y:S01]  /*13090*/  LOP3.LUT R11, R11, 0xffff0000, RZ, 0xc0, !PT ;  /* 0xffff00000b0b7812 */ /* 0x000fe200078ec0ff */
[----:B------:R-:W-:Y:S01]  /*130a0*/  FMUL.FTZ R4, R41, R31 ;  /* 0x0000001f29047220 */ /* 0x000fe20000410000 */
[----:B------:R-:W-:Y:S01]  /*130b0*/  LOP3.LUT R13, R13, 0xffff0000, RZ, 0xc0, !PT ;  /* 0xffff00000d0d7812 */ /* 0x000fe200078ec0ff */
[-C--:B------:R-:W-:Y:S01]  /*130c0*/  FFMA.FTZ R37, R14, R26.reuse, -R37 ;  /* 0x0000001a0e257223 */ /* 0x080fe20000010825 */
[----:B------:R-:W-:Y:S01]  /*130d0*/  FFMA.FTZ R43, R28, R26, R43 ;  /* 0x0000001a1c2b7223 */ /* 0x000fe2000001002b */
[----:B------:R-:W-:Y:S01]  /*130e0*/  FFMA.FTZ R26, R41, R27, -R6 ;  /* 0x0000001b291a7223 */ /* 0x000fe20000010806 */
[----:B------:R-:W-:Y:S01]  /*130f0*/  LOP3.LUT R5, R5, 0xffff0000, RZ, 0xc0, !PT ;  /* 0xffff000005057812 */ /* 0x000fe200078ec0ff */
[----:B------:R-:W-:Y:S01]  /*13100*/  FFMA.FTZ R25, R49, R25, R10 ;  /* 0x0000001931197223 */ /* 0x000fe2000001000a */
[----:B------:R-:W-:Y:S01]  /*13110*/  LOP3.LUT R7, R7, 0xffff0000, RZ, 0xc0, !PT ;  /* 0xffff000007077812 */ /* 0x000fe200078ec0ff */
[----:B------:R-:W-:Y:S01]  /*13120*/  FFMA.FTZ R27, R51, R27, R4 ;  /* 0x0000001b331b7223 */ /* 0x000fe20000010004 */
[----:B------:R-:W-:Y:S01]  /*13130*/  FMUL.FTZ R4, R15, R9 ;  /* 0x000000090f047220 */ /* 0x000fe20000410000 */
[----:B------:R-:W-:Y:S01]  /*13140*/  FMUL.FTZ R10, R21, R11 ;  /* 0x0000000b150a7220 */ /* 0x000fe20000410000 */
        /* <DEDUP_REMOVED lines=16> */
.L_x_606:
[----:B------:R-:W-:Y:S05]  /*13250*/  BSYNC B0 ;  /* 0x0000000000007941 */ /* 0x000fea0003800000 */
.L_x_575:
[----:B------:R-:W-:Y:S01]  /*13260*/  @!PT LDS RZ, [RZ] ;  /* 0x00000000fffff984 */ /* 0x000fe20000000800 */
[----:B------:R-:W-:Y:S01]  /*13270*/  @!PT LDS RZ, [RZ] ;  /* 0x00000000fffff984 */ /* 0x000fe20000000800 */
[----:B------:R-:W-:Y:S01]  /*13280*/  @!PT LDS RZ, [RZ] ;  /* 0x00000000fffff984 */ /* 0x000fe20000000800 */
[----:B------:R-:W-:Y:S01]  /*13290*/  @!PT LDS RZ, [RZ] ;  /* 0x00000000fffff984 */ /* 0x000fe20000000800 */
[----:B------:R4:W-:Y:S06]  /*132a0*/  MEMBAR.ALL.CTA ;  /* 0x0000000000007992 */ /* 0x0009ec0000008000 */
[----:B----4-:R-:W4:Y:S01]  /*132b0*/  FENCE.VIEW.ASYNC.S ;  /* 0x00000000000073c6 */ /* 0x010f220000000000 */
[----:B------:R-:W-:Y:S05]  /*132c0*/  WARPSYNC.ALL ;  /* 0x0000000000007948 */ /* 0x000fea0003800000 */
[----:B----4-:R-:W-:Y:S06]  /*132d0*/  BAR.SYNC.DEFER_BLOCKING 0xd, 0x100 ;  /* 0x0344000000007b1d */ /* 0x010fec0000010000 */
.L_x_573:
[----:B------:R-:W-:-:S06]  /*132e0*/  ULOP3.LUT UR4, UR60, 0x1, URZ, 0xfc, !UPT ;  /* 0x000000013c047892 */ /* 0x000fcc000f8efc3f */
[----:B------:R-:W-:-:S05]  /*132f0*/  IMAD.U32 R0, RZ, RZ, UR4 ;  /* 0x00000004ff007e24 */ /* 0x000fca000f8e00ff */
[----:B------:R-:W-:-:S13]  /*13300*/  ISETP.NE.AND P0, PT, R0, 0x3, PT ;  /* 0x000000030000780c */ /* 0x000fda0003f05270 */
[----:B------:R-:W-:Y:S05]  /*13310*/  @!P0 BRA `(.L_x_632) ;  /* 0x0000000000048947 */ /* 0x000fea0003800000 */
[----:B------:R-:W-:Y:S01]  /*13320*/  BPT.TRAP 0x1 ;  /* 0x000000040000795c */ /* 0x000fe20000300000 */
.L_x_632:
[----:B------:R-:W-:Y:S01]  /*13330*/  IMAD R0, R220, 0x8, R18 ;  /* 0x00000008dc007824 */ /* 0x000fe200078e0212 */
[----:B01----:R-:W-:-:S04]  /*13340*/  SHF.L.U32 R3, R221, 0x1f, RZ ;  /* 0x0000001fdd037819 */ /* 0x003fc800000006ff */
[----:B------:R0:W1:Y:S01]  /*13350*/  SYNCS.PHASECHK.TRANS64.TRYWAIT P2, [R0+URZ+0x38830], R3 ;  /* 0x03883003000075a7 */ /* 0x000062000804017f */
[----:B------:R-:W-:Y:S05]  /*13360*/  @!P0 BRA `(.L_x_633) ;  /* 0x0000000000048947 */ /* 0x000fea0003800000 */
[----:B------:R-:W-:Y:S01]  /*13370*/  BPT.TRAP 0x1 ;  /* 0x000000040000795c */ /* 0x000fe20000300000 */
.L_x_633:
[----:B--23--:R-:W2:Y:S01]  /*13380*/  S2R R4, SR_TID.X ;  /* 0x0000000000047919 */ /* 0x00cea20000002100 */
[----:B------:R-:W-:Y:S01]  /*13390*/  IMAD.MOV.U32 R151, RZ, RZ, RZ ;  /* 0x000000ffff977224 */ /* 0x000fe200078e00ff */
[----:B--2---:R-:W-:-:S04]  /*133a0*/  LOP3.LUT R4, R4, 0x7f, RZ, 0xc0, !PT ;  /* 0x0000007f04047812 */ /* 0x004fc800078ec0ff */
[----:B------:R-:W-:Y:S01]  /*133b0*/  ISETP.NE.AND P1, PT, R4, RZ, PT ;  /* 0x000000ff0400720c */ /* 0x000fe20003f25270 */
[----:B-1----:R-:W-:-:S12]  /*133c0*/  @P2 BRA `(.L_x_634) ;  /* 0x0000000000082947 */ /* 0x002fd80003800000 */
[----:B------:R-:W1:Y:S02]  /*133d0*/  SYNCS.PHASECHK.TRANS64.TRYWAIT P2, [R0+URZ+0x38830], R3 ;  /* 0x03883003000075a7 */ /* 0x000e64000804017f */
[----:B-1----:R-:W-:Y:S05]  /*133e0*/  @!P2 BRA `(.L_x_635) ;  /* 0x0000018c0010a947 */ /* 0x002fea0003800000 */
.L_x_634:
[----:B------:R-:W-:Y:S05]  /*133f0*/  WARPSYNC.ALL ;  /* 0x0000000000007948 */ /* 0x000fea0003800000 */
[----:B01----:R-:W-:Y:S01]  /*13400*/  VIADD R3, R18, 0x24400 ;  /* 0x0002440012037836 */ /* 0x003fe20000000000 */
[----:B------:R-:W-:Y:S01]  /*13410*/  R2UR UR12, R2 ;  /* 0x00000000020c72ca */ /* 0x000fe200000e0000 */
[----:B-----5:R-:W-:Y:S01]  /*13420*/  WARPGROUP.ARRIVE ;  /* 0x00000000000079c5 */ /* 0x020fe20000000000 */
[----:B------:R-:W-:Y:S01]  /*13430*/  UMOV UR9, 0x40000040 ;  /* 0x4000004000097882 */ /* 0x000fe20000000000 */
[----:B------:R-:W-:Y:S01]  /*13440*/  IMAD.MOV.U32 R5, RZ, RZ, 0x40000040 ;  /* 0x40000040ff057424 */ /* 0x000fe200078e00ff */
[----:B------:R-:W-:Y:S01]  /*13450*/  SHF.R.U32.HI R3, RZ, 0x4, R3 ;  /* 0x00000004ff037819 */ /* 0x000fe20000011603 */
[----:B------:R-:W-:Y:S01]  /*13460*/  UMOV UR5, UR9 ;  /* 0x0000000900057c82 */ /* 0x000fe20008000000 */
[----:B------:R-:W-:Y:S01]  /*13470*/  IMAD.MOV.U32 R7, RZ, RZ, 0x40000040 ;  /* 0x40000040ff077424 */ /* 0x000fe200078e00ff */
[----:B------:R-:W-:Y:S01]  /*13480*/  UMOV UR17, 0x40000040 ;  /* 0x4000004000117882 */ /* 0x000fe20000000000 */
[----:B------:R-:W-:Y:S01]  /*13490*/  LOP3.LUT R3, R3, 0x3fff, RZ, 0xc0, !PT ;  /* 0x00003fff03037812 */ /* 0x000fe200078ec0ff */
[----:B------:R-:W-:Y:S01]  /*134a0*/  IMAD.U32 R11, RZ, RZ, UR9 ;  /* 0x00000009ff0b7e24 */ /* 0x000fe2000f8e00ff */
[----:B------:R-:W-:Y:S01]  /*134b0*/  R2UR UR7, R5 ;  /* 0x00000000050772ca */ /* 0x000fe200000e0000 */
[----:B------:R-:W-:Y:S01]  /*134c0*/  IMAD.MOV.U32 R5, RZ, RZ, 0x40000040 ;  /* 0x40000040ff057424 */ /* 0x000fe200078e00ff */
[----:B------:R-:W-:Y:S01]  /*134d0*/  LOP3.LUT R224, R3, 0x10000, RZ, 0xfc, !PT ;  /* 0x0001000003e07812 */ /* 0x000fe200078efcff */
[----:B------:R-:W-:Y:S01]  /*134e0*/  IMAD.MOV.U32 R3, RZ, RZ, 0x40000040 ;  /* 0x40000040ff037424 */ /* 0x000fe200078e00ff */
[----:B------:R-:W-:Y:S01]  /*134f0*/  ULOP3.LUT UR12, UR12, 0x10000, URZ, 0xfc, !UPT ;  /* 0x000100000c0c7892 */ /* 0x000fe2000f8efc3f */
[----:B------:R-:W-:-:S02]  /*13500*/  P2R R8, PR, RZ, 0x1 ;  /* 0x00000001ff087803 */ /* 0x000fc40000000000 */
[----:B------:R-:W-:Y:S01]  /*13510*/  IMAD R2, R220, 0xa00, R224 ;  /* 0x00000a00dc027824 */ /* 0x000fe200078e02e0 */
[----:B------:R-:W-:-:S03]  /*13520*/  R2UR UR11, R3 ;  /* 0x00000000030b72ca */ /* 0x000fc600000e0000 */
[----:B------:R-:W-:Y:S01]  /*13530*/  UMOV UR8, UR12 ;  /* 0x0000000c00087c82 */ /* 0x000fe20008000000 */
[C---:B------:R-:W-:Y:S01]  /*13540*/  R2UR UR10, R2.reuse ;  /* 0x00000000020a72ca */ /* 0x040fe200000e0000 */
[C---:B------:R-:W-:Y:S01]  /*13550*/  VIADD R4, R2.reuse, 0x80 ;  /* 0x0000008002047836 */ /* 0x040fe20000000000 */
[----:B------:R-:W-:Y:S01]  /*13560*/  UMOV UR4, UR8 ;  /* 0x0000000800047c82 */ /* 0x000fe20008000000 */
[----:B------:R-:W-:Y:S02]  /*13570*/  VIADD R6, R2, 0x180 ;  /* 0x0000018002067836 */ /* 0x000fe40000000000 */
[----:B------:R-:W-:Y:S01]  /*13580*/  IMAD.U32 R10, RZ, RZ, UR8 ;  /* 0x00000008ff0a7e24 */ /* 0x000fe2000f8e00ff */
[----:B------:R-:W-:Y:S01]  /*13590*/  R2UR UR6, R4 ;  /* 0x00000000040672ca */ /* 0x000fe200000e0000 */
[----:B------:R-:W-:-:S03]  /*135a0*/  VIADD R4, R2, 0x100 ;  /* 0x0000010002047836 */ /* 0x000fc60000000000 */
[----:B------:R0:W-:Y:S03]  /*135b0*/  STL.64 [R1+0x58], R10 ;  /* 0x0000580a01007387 */ /* 0x0001e60000100a00 */
[----:B------:R-:W-:Y:S01]  /*135c0*/  HGMMA.64x16x16.F32.BF16 R56, gdesc[UR8], RZ, !UPT, gsb0 ;  /* 0x00200000083879f0 */ /* 0x000fe2000c0018ff */
[----:B0-----:R-:W-:Y:S02]  /*135d0*/  IMAD.U32 R11, RZ, RZ, UR17 ;  /* 0x00000011ff0b7e24 */ /* 0x001fe4000f8e00ff */
[----:B------:R-:W-:Y:S02]  /*135e0*/  WARPGROUP.DEPBAR.LE gsb0, 0x0 ;  /* 0x00008000000079c5 */ /* 0x000fe40000010000 */
[----:B------:R-:W-:-:S06]  /*135f0*/  WARPGROUP.ARRIVE ;  /* 0x00000000000079c5 */ /* 0x000fcc0000000000 */
[----:B------:R-:W-:Y:S01]  /*13600*/  HGMMA.64x16x16.F32.BF16 R48, gdesc[UR4], RZ, !UPT, gsb0 ;  /* 0x00200000043079f0 */ /* 0x000fe2000c0018ff */
[----:B------:R-:W-:Y:S01]  /*13610*/  R2UR UR6, R4 ;  /* 0x00000000040672ca */ /* 0x000fe200000e0000 */
[----:B------:R-:W-:Y:S01]  /*13620*/  UMOV UR4, UR8 ;  /* 0x0000000800047c82 */ /* 0x000fe20008000000 */
[----:B------:R-:W-:Y:S01]  /*13630*/  R2UR UR7, R5 ;  /* 0x00000000050772ca */ /* 0x000fe200000e0000 */
[----:B------:R-:W-:Y:S01]  /*13640*/  UMOV UR5, UR9 ;  /* 0x0000000900057c82 */ /* 0x000fe20008000000 */
[----:B------:R-:W-:Y:S02]  /*13650*/  VIADD R4, R2, 0x200 ;  /* 0x0000020002047836 */ /* 0x000fe40000000000 */
[----:B------:R-:W-:-:S03]  /*13660*/  IMAD.MOV.U32 R5, RZ, RZ, 0x40000040 ;  /* 0x40000040ff057424 */ /* 0x000fc600078e00ff */
[----:B------:R-:W-:Y:S01]  /*13670*/  R2UR UR10, R4 ;  /* 0x00000000040a72ca */ /* 0x000fe200000e0000 */
[----:B------:R-:W-:Y:S01]  /*13680*/  VIADD R4, R2, 0x82 ;  /* 0x0000008202047836 */ /* 0x000fe20000000000 */
[----:B------:R-:W-:Y:S01]  /*13690*/  R2UR UR11, R5 ;  /* 0x00000000050b72ca */ /* 0x000fe200000e0000 */
[----:B------:R-:W-:Y:S01]  /*136a0*/  IMAD.MOV.U32 R5, RZ, RZ, 0x40000040 ;  /* 0x40000040ff057424 */ /* 0x000fe200078e00ff */
        /* <DEDUP_REMOVED lines=16> */
[----:B------:R-:W-:Y:S01]  /*137b0*/  UIADD3 UR4, UR12, 0x2, URZ ;  /* 0x000000020c047890 */ /* 0x000fe2000fffe03f */
[----:B------:R-:W-:Y:S01]  /*137c0*/  R2UR UR6, R4 ;  /* 0x00000000040672ca */ /* 0x000fe200000e0000 */
[----:B------:R-:W-:Y:S01]  /*137d0*/  VIADD R4, R2, 0x102 ;  /* 0x0000010202047836 */ /* 0x000fe20000000000 */
[----:B------:R-:W-:Y:S01]  /*137e0*/  R2UR UR7, R5 ;  /* 0x00000000050772ca */ /* 0x000fe200000e0000 */
[----:B------:R-:W-:-:S03]  /*137f0*/  IMAD.MOV.U32 R5, RZ, RZ, 0x40000040 ;  /* 0x40000040ff057424 */ /* 0x000fc600078e00ff */
[----:B------:R-:W-:Y:S02]  /*13800*/  UMOV UR16, UR4 ;  /* 0x0000000400107c82 */ /* 0x000fe40008000000 */
[----:B------:R-:W-:-:S05]  /*13810*/  IMAD.U32 R10, RZ, RZ, UR16 ;  /* 0x00000010ff0a7e24 */ /* 0x000fca000f8e00ff */
[----:B------:R0:W-:Y:S01]  /*13820*/  STL.64 [R1+0x50], R10 ;  /* 0x0000500a01007387 */ /* 0x0001e20000100a00 */
[----:B------:R-:W-:Y:S02]  /*13830*/  WARPGROUP.DEPBAR.LE gsb0, 0x0 ;  /* 0x00008000000079c5 */ /* 0x000fe40000010000 */
[----:B------:R-:W-:-:S06]  /*13840*/  WARPGROUP.ARRIVE ;  /* 0x00000000000079c5 */ /* 0x000fcc0000000000 */
[----:B------:R-:W-:Y:S01]  /*13850*/  HGMMA.64x16x16.F32.BF16 R24, gdesc[UR8], RZ, !UPT, gsb0 ;  /* 0x00200000081879f0 */ /* 0x000fe2000c0018ff */
[----:B------:R-:W-:Y:S01]  /*13860*/  UMOV UR8, UR16 ;  /* 0x0000001000087c82 */ /* 0x000fe20008000000 */
[----:B------:R-:W-:Y:S01]  /*13870*/  UMOV UR9, UR17 ;  /* 0x0000001100097c82 */ /* 0x000fe20008000000 */
[----:B------:R-:W-:Y:S01]  /*13880*/  UMOV UR4, UR8 ;  /* 0x0000000800047c82 */ /* 0x000fe20008000000 */
[----:B------:R-:W-:Y:S01]  /*13890*/  UMOV UR5, UR9 ;  /* 0x0000000900057c82 */ /* 0x000fe20008000000 */
[----:B------:R-:W-:Y:S02]  /*138a0*/  WARPGROUP.DEPBAR.LE gsb0, 0x0 ;  /* 0x00008000000079c5 */ /* 0x000fe40000010000 */
[----:B------:R-:W-:-:S06]  /*138b0*/  WARPGROUP.ARRIVE ;  /* 0x00000000000079c5 */ /* 0x000fcc0000000000 */
[----:B------:R-:W-:Y:S01]  /*138c0*/  HGMMA.64x16x16.F32.BF16 R56, gdesc[UR16], R56, gsb0 ;  /* 0x00200000103879f0 */ /* 0x000fe20008001838 */
[----:B------:R-:W-:Y:S02]  /*138d0*/  UMOV UR17, 0x40000040 ;  /* 0x4000004000117882 */ /* 0x000fe40000000000 */
[----:B0-----:R-:W-:Y:S01]  /*138e0*/  IMAD.U32 R11, RZ, RZ, UR17 ;  /* 0x00000011ff0b7e24 */ /* 0x001fe2000f8e00ff */
[----:B------:R-:W-:Y:S02]  /*138f0*/  WARPGROUP.DEPBAR.LE gsb0, 0x0 ;  /* 0x00008000000079c5 */ /* 0x000fe40000010000 */
[----:B------:R-:W-:-:S06]  /*13900*/  WARPGROUP.ARRIVE ;  /* 0x00000000000079c5 */ /* 0x000fcc0000000000 */
[----:B------:R-:W-:Y:S01]  /*13910*/  HGMMA.64x16x16.F32.BF16 R48, gdesc[UR4], R48, gsb0 ;  /* 0x00200000043079f0 */ /* 0x000fe20008001830 */
        /* <DEDUP_REMOVED lines=36> */
[----:B------:R-:W-:Y:S01]  /*13b60*/  HGMMA.64x16x16.F32.BF16 R24, gdesc[UR8], R24, gsb0 ;  /* 0x00200000081879f0 */ /* 0x000fe20008001818 */
        /* <DEDUP_REMOVED lines=8> */
[----:B------:R-:W-:Y:S01]  /*13bf0*/  UMOV UR15, UR17 ;  /* 0x00000011000f7c82 */ /* 0x000fe20008000000 */
        /* <DEDUP_REMOVED lines=32> */
[----:B------:R-:W-:Y:S01]  /*13e00*/  UMOV UR5, UR15 ;  /* 0x0000000f00057c82 */ /* 0x000fe20008000000 */
[----:B------:R-:W-:Y:S01]  /*13e10*/  R2UR UR7, R5 ;  /* 0x00000000050772ca */ /* 0x000fe200000e0000 */
[----:B------:R-:W-:Y:S02]  /*13e20*/  VIADD R4, R2, 0x106 ;  /* 0x0000010602047836 */ /* 0x000fe40000000000 */
[----:B------:R-:W-:Y:S01]  /*13e30*/  IMAD.MOV.U32 R5, RZ, RZ, 0x40000040 ;  /* 0x40000040ff057424 */ /* 0x000fe200078e00ff */
[----:B------:R-:W-:Y:S02]  /*13e40*/  UMOV UR16, UR4 ;  /* 0x0000000400107c82 */ /* 0x000fe40008000000 */
[----:B------:R-:W-:Y:S01]  /*13e50*/  UMOV UR14, UR16 ;  /* 0x00000010000e7c82 */ /* 0x000fe20008000000 */
[----:B------:R-:W-:Y:S01]  /*13e60*/  IMAD.U32 R10, RZ, RZ, UR16 ;  /* 0x00000010ff0a7e24 */ /* 0x000fe2000f8e00ff */
[----:B------:R-:W-:-:S04]  /*13e70*/  UMOV UR4, UR14 ;  /* 0x0000000e00047c82 */ /* 0x000fc80008000000 */
[----:B------:R0:W-:Y:S01]  /*13e80*/  STL.64 [R1+0x40], R10 ;  /* 0x0000400a01007387 */ /* 0x0001e20000100a00 */
        /* <DEDUP_REMOVED lines=8> */
[----:B------:R-:W-:Y:S01]  /*13f10*/  IMAD.MOV.U32 R7, RZ, RZ, 0x40000040 ;  /* 0x40000040ff077424 */ /* 0x000fe200078e00ff */
[----:B------:R-:W-:Y:S02]  /*13f20*/  WARPGROUP.DEPBAR.LE gsb0, 0x0 ;  /* 0x00008000000079c5 */ /* 0x000fe40000010000 */
[----:B------:R-:W-:-:S06]  /*13f30*/  WARPGROUP.ARRIVE ;  /* 0x00000000000079c5 */ /* 0x000fcc0000000000 */
[----:B------:R-:W-:Y:S01]  /*13f40*/  HGMMA.64x16x16.F32.BF16 R56, gdesc[UR16], R56, gsb0 ;  /* 0x00200000103879f0 */ /* 0x000fe20008001838 */
[----:B------:R-:W-:Y:S01]  /*13f50*/  R2UR UR18, R6 ;  /* 0x00000000061272ca */ /* 0x000fe200000e0000 */
[----:B------:R-:W-:Y:S01]  /*13f60*/  UMOV UR17, 0x40000040 ;  /* 0x4000004000117882 */ /* 0x000fe20000000000 */
[----:B------:R-:W-:Y:S01]  /*13f70*/  R2UR UR19, R7 ;  /* 0x00000000071372ca */ /* 0x000fe200000e0000 */
[----:B------:R-:W-:Y:S02]  /*13f80*/  VIADD R6, R2, 0x400 ;  /* 0x0000040002067836 */ /* 0x000fe40000000000 */
[----:B------:R-:W-:Y:S02]  /*13f90*/  IMAD.MOV.U32 R7, RZ, RZ, 0x40000040 ;  /* 0x40000040ff077424 */ /* 0x000fe400078e00ff */
        /* <DEDUP_REMOVED lines=22> */
[----:B------:R-:W-:Y:S01]  /*14100*/  UIADD3 UR8, UR12, 0x400, URZ ;  /* 0x000004000c087890 */ /* 0x000fe2000fffe03f */
[----:B------:R-:W-:-:S06]  /*14110*/  UMOV UR9, UR17 ;  /* 0x0000001100097c82 */ /* 0x000fcc0008000000 */
[----:B------:R-:W-:Y:S02]  /*14120*/  UMOV UR16, UR8 ;  /* 0x0000000800107c82 */ /* 0x000fe40008000000 */
[----:B------:R-:W-:Y:S01]  /*14130*/  UMOV UR8, UR16 ;  /* 0x0000001000087c82 */ /* 0x000fe20008000000 */
[----:B------:R-:W-:-:S05]  /*14140*/  IMAD.U32 R10, RZ, RZ, UR16 ;  /* 0x00000010ff0a7e24 */ /* 0x000fca000f8e00ff */
        /* <DEDUP_REMOVED lines=246> */
[----:B------:R-:W-:Y:S01]  /*150b0*/  IMAD.U32 R10, RZ, RZ, UR16 ;  /* 0x00000010ff0a7e24 */ /* 0x000fe2000f8e00ff */
[----:B------:R-:W-:Y:S01]  /*150c0*/  UIADD3 UR52, UR12, 0x806, URZ ;  /* 0x000008060c347890 */ /* 0x000fe2000fffe03f */
[----:B------:R-:W-:Y:S01]  /*150d0*/  UMOV UR53, 0x40000040 ;  /* 0x4000004000357882 */ /* 0x000fe20000000000 */
[----:B------:R-:W-:Y:S02]  /*150e0*/  UIADD3 UR48, UR12, 0xc00, URZ ;  /* 0x00000c000c307890 */ /* 0x000fe4000fffe03f */
[----:B------:R0:W-:Y:S01]  /*150f0*/  STL.64 [R1+0x8], R10 ;  /* 0x0000080a01007387 */ /* 0x0001e20000100a00 */
[----:B------:R-:W-:Y:S01]  /*15100*/  UMOV UR49, 0x40000040 ;  /* 0x4000004000317882 */ /* 0x000fe20000000000 */
[----:B------:R-:W-:Y:S01]  /*15110*/  UIADD3 UR44, UR12, 0xc02, URZ ;  /* 0x00000c020c2c7890 */ /* 0x000fe2000fffe03f */
[----:B------:R-:W-:Y:S01]  /*15120*/  UMOV UR45, 0x40000040 ;  /* 0x40000040002d7882 */ /* 0x000fe20000000000 */
[----:B------:R-:W-:Y:S01]  /*15130*/  UIADD3 UR40, UR12, 0xc04, URZ ;  /* 0x00000c040c287890 */ /* 0x000fe2000fffe03f */
[----:B------:R-:W2:Y:S01]  /*15140*/  LDL R9, [R1+0x78] ;  /* 0x0000780001097983 */ /* 0x000ea20000100800 */
[----:B------:R-:W-:-:S02]  /*15150*/  WARPGROUP.DEPBAR.LE gsb0, 0x0 ;  /* 0x00008000000079c5 */ /* 0x000fc40000010000 */
        /* <DEDUP_REMOVED lines=10> */
[----:B------:R-:W-:Y:S02]  /*15200*/  WARPGROUP.DEPBAR.LE gsb0, 0x0 ;  /* 0x00008000000079c5 */ /* 0x000fe40000010000 */
[----:B------:R-:W-:Y:S01]  /*15210*/  WARPGROUP.ARRIVE ;  /* 0x00000000000079c5 */ /* 0x000fe20000000000 */
[----:B------:R-:W-:Y:S01]  /*15220*/  UMOV UR15, UR17 ;  /* 0x00000011000f7c82 */ /* 0x000fe20008000000 */
[----:B------:R-:W-:Y:S01]  /*15230*/  UMOV UR41, 0x40000040 ;  /* 0x4000004000297882 */ /* 0x000fe20000000000 */
[----:B------:R-:W-:Y:S01]  /*15240*/  UIADD3 UR36, UR12, 0xc06, URZ ;  /* 0x00000c060c247890 */ /* 0x000fe2000fffe03f */
[----:B------:R-:W-:Y:S02]  /*15250*/  UMOV UR37, 0x40000040 ;  /* 0x4000004000257882 */ /* 0x000fe40000000000 */
[----:B------:R-:W-:Y:S01]  /*15260*/  HGMMA.64x16x16.F32.BF16 R48, gdesc[UR4], R48, gsb0 ;  /* 0x00200000043079f0 */ /* 0x000fe20008001830 */
[----:B------:R-:W-:Y:S01]  /*15270*/  R2UR UR6, R4 ;  /* 0x00000000040672ca */ /* 0x000fe200000e0000 */
[----:B------:R-:W-:Y:S01]  /*15280*/  UMOV UR4, UR8 ;  /* 0x0000000800047c82 */ /* 0x000fe20008000000 */
[----:B------:R-:W-:Y:S01]  /*15290*/  R2UR UR7, R5 ;  /* 0x00000000050772ca */ /* 0x000fe200000e0000 */
[----:B------:R-:W-:Y:S01]  /*152a0*/  UMOV UR5, UR9 ;  /* 0x0000000900057c82 */ /* 0x000fe20008000000 */
[----:B------:R-:W-:-:S02]  /*152b0*/  VIADD R4, R2, 0x702 ;  /* 0x0000070202047836 */ /* 0x000fc40000000000 */
[----:B------:R-:W-:Y:S02]  /*152c0*/  IMAD.MOV.U32 R5, RZ, RZ, 0x40000040 ;  /* 0x40000040ff057424 */ /* 0x000fe400078e00ff */
[----:B------:R-:W-:Y:S01]  /*152d0*/  IMAD.MOV.U32 R3, RZ, RZ, 0x40000040 ;  /* 0x40000040ff037424 */ /* 0x000fe200078e00ff */
[----:B------:R-:W-:Y:S01]  /*152e0*/  R2UR UR10, R4 ;  /* 0x00000000040a72ca */ /* 0x000fe200000e0000 */
[----:B------:R-:W-:Y:S01]  /*152f0*/  VIADD R4, R2, 0x584 ;  /* 0x0000058402047836 */ /* 0x000fe20000000000 */
[----:B------:R-:W-:Y:S01]  /*15300*/  R2UR UR11, R5 ;  /* 0x00000000050b72ca */ /* 0x000fe200000e0000 */
        /* <DEDUP_REMOVED lines=11> */
[----:B------:R-:W-:Y:S02]  /*153c0*/  R2UR UR18, R6 ;  /* 0x00000000061272ca */ /* 0x000fe400000e0000 */
[----:B------:R-:W-:Y:S01]  /*153d0*/  R2UR UR19, R7 ;  /* 0x00000000071372ca */ /* 0x000fe200000e0000 */
[----:B------:R-:W-:Y:S02]  /*153e0*/  WARPGROUP.DEPBAR.LE gsb0, 0x0 ;  /* 0x00008000000079c5 */ /* 0x000fe40000010000 */
[----:B------:R-:W-:-:S06]  /*153f0*/  WARPGROUP.ARRIVE ;  /* 0x00000000000079c5 */ /* 0x000fcc0000000000 */
[----:B------:R-:W-:Y:S01]  /*15400*/  HGMMA.64x16x16.F32.BF16 R32, gdesc[UR4], R32, gsb0 ;  /* 0x00200000042079f0 */ /* 0x000fe20008001820 */
[----:B------:R-:W-:Y:S01]  /*15410*/  UIADD3 UR4, UR12, 0x804, URZ ;  /* 0x000008040c047890 */ /* 0x000fe2000fffe03f */
[----:B------:R-:W-:Y:S02]  /*15420*/  R2UR UR6, R4 ;  /* 0x00000000040672ca */ /* 0x000fe400000e0000 */
[----:B------:R-:W-:-:S04]  /*15430*/  R2UR UR7, R5 ;  /* 0x00000000050772ca */ /* 0x000fc800000e0000 */
[----:B------:R-:W-:Y:S01]  /*15440*/  UMOV UR16, UR4 ;  /* 0x0000000400107c82 */ /* 0x000fe20008000000 */
[----:B------:R-:W-:Y:S02]  /*15450*/  WARPGROUP.DEPBAR.LE gsb0, 0x0 ;  /* 0x00008000000079c5 */ /* 0x000fe40000010000 */
[----:B------:R-:W-:Y:S01]  /*15460*/  WARPGROUP.ARRIVE ;  /* 0x00000000000079c5 */ /* 0x000fe20000000000 */
[----:B------:R-:W-:Y:S01]  /*15470*/  UMOV UR14, UR16 ;  /* 0x00000010000e7c82 */ /* 0x000fe20008000000 */
[----:B------:R-:W-:Y:S01]  /*15480*/  UMOV UR5, UR15 ;  /* 0x0000000f00057c82 */ /* 0x000fe20008000000 */
[C---:B------:R-:W-:Y:S02]  /*15490*/  VIADD R4, R2.reuse, 0x604 ;  /* 0x0000060402047836 */ /* 0x040fe40000000000 */
[----:B------:R-:W-:Y:S01]  /*154a0*/  IMAD.MOV.U32 R5, RZ, RZ, 0x40000040 ;  /* 0x40000040ff057424 */ /* 0x000fe200078e00ff */
[----:B------:R-:W-:Y:S01]  /*154b0*/  HGMMA.64x16x16.F32.BF16 R24, gdesc[UR8], R24, gsb0 ;  /* 0x00200000081879f0 */ /* 0x000fe20008001818 */
[----:B------:R-:W-:-:S02]  /*154c0*/  VIADD R6, R2, 0x684 ;  /* 0x0000068402067836 */ /* 0x000fc40000000000 */
[----:B------:R-:W-:Y:S01]  /*154d0*/  IMAD.MOV.U32 R7, RZ, RZ, 0x40000040 ;  /* 0x40000040ff077424 */ /* 0x000fe200078e00ff */
[----:B--2---:R-:W-:Y:S01]  /*154e0*/  IADD3 R147, R147, 0x50, -R9 ;  /* 0x0000005093937810 */ /* 0x004fe20007ffe809 */
[----:B------:R-:W-:Y:S01]  /*154f0*/  IMAD.U32 R10, RZ, RZ, UR16 ;  /* 0x00000010ff0a7e24 */ /* 0x000fe2000f8e00ff */
[----:B------:R-:W-:Y:S02]  /*15500*/  WARPGROUP.DEPBAR.LE gsb0, 0x0 ;  /* 0x00008000000079c5 */ /* 0x000fe40000010000 */
[----:B------:R-:W-:-:S06]  /*15510*/  WARPGROUP.ARRIVE ;  /* 0x00000000000079c5 */ /* 0x000fcc0000000000 */
[----:B------:R-:W-:Y:S01]  /*15520*/  HGMMA.64x16x16.F32.BF16 R56, gdesc[UR16], R56, gsb0 ;  /* 0x00200000103879f0 */ /* 0x000fe20008001838 */
[----:B------:R-:W-:Y:S02]  /*15530*/  UMOV UR4, UR14 ;  /* 0x0000000e00047c82 */ /* 0x000fe40008000000 */
[----:B------:R-:W-:Y:S02]  /*15540*/  WARPGROUP.DEPBAR.LE gsb0, 0x0 ;  /* 0x00008000000079c5 */ /* 0x000fe40000010000 */
[----:B------:R-:W-:-:S06]  /*15550*/  WARPGROUP.ARRIVE ;  /* 0x00000000000079c5 */ /* 0x000fcc0000000000 */
[----:B------:R-:W-:Y:S01]  /*15560*/  HGMMA.64x16x16.F32.BF16 R48, gdesc[UR4], R48, gsb0 ;  /* 0x00200000043079f0 */ /* 0x000fe20008001830 */
[----:B------:R-:W-:Y:S02]  /*15570*/  R2UR UR6, R4 ;  /* 0x00000000040672ca */ /* 0x000fe400000e0000 */
[----:B------:R-:W-:Y:S01]  /*15580*/  R2UR UR7, R5 ;  /* 0x00000000050772ca */ /* 0x000fe200000e0000 */
[----:B------:R-:W-:Y:S01]  /*15590*/  UMOV UR4, UR14 ;  /* 0x0000000e00047c82 */ /* 0x000fe20008000000 */
[----:B------:R-:W-:Y:S01]  /*155a0*/  UMOV UR5, UR15 ;  /* 0x0000000f00057c82 */ /* 0x000fe20008000000 */
[----:B------:R-:W-:Y:S02]  /*155b0*/  WARPGROUP.DEPBAR.LE gsb0, 0x0 ;  /* 0x00008000000079c5 */ /* 0x000fe40000010000 */
[----:B------:R-:W-:-:S08]  /*155c0*/  WARPGROUP.ARRIVE ;  /* 0x00000000000079c5 */ /* 0x000fd00000000000 */
        /* <DEDUP_REMOVED lines=8> */
[----:B------:R-:W-:Y:S02]  /*15650*/  VIADD R4, R2, 0x704 ;  /* 0x0000070402047836 */ /* 0x000fe40000000000 */
[----:B------:R-:W-:-:S03]  /*15660*/  IMAD.MOV.U32 R5, RZ, RZ, 0x40000040 ;  /* 0x40000040ff057424 */ /* 0x000fc600078e00ff */
        /* <DEDUP_REMOVED lines=11> */
[----:B------:R-:W-:Y:S02]  /*15720*/  WARPGROUP.DEPBAR.LE gsb0, 0x0 ;  /* 0x00008000000079c5 */ /* 0x000fe40000010000 */
[----:B------:R-:W-:-:S10]  /*15730*/  WARPGROUP.ARRIVE ;  /* 0x00000000000079c5 */ /* 0x000fd40000000000 */
        /* <DEDUP_REMOVED lines=174> */
[----:B------:R-:W-:Y:S01]  /*16220*/  IMAD.MOV.U32 R5, RZ, RZ, 0x40000040 ;  /* 0x40000040ff057424 */ /* 0x000fe200078e00ff */
[----:B------:R-:W-:Y:S01]  /*16230*/  UMOV UR4, UR36 ;  /* 0x0000002400047c82 */ /* 0x000fe20008000000 */
[----:B------:R-:W-:Y:S01]  /*16240*/  UMOV UR5, UR37 ;  /* 0x0000002500057c82 */ /* 0x000fe20008000000 */
[----:B------:R-:W-:Y:S01]  /*16250*/  R2UR UR6, R4 ;  /* 0x00000000040672ca */ /* 0x000fe200000e0000 */
[----:B------:R-:W-:Y:S01]  /*16260*/  IMAD R147, R92, -0x50, R147 ;  /* 0xffffffb05c937824 */ /* 0x000fe200078e0293 */
[----:B------:R-:W-:Y:S01]  /*16270*/  R2UR UR7, R5 ;  /* 0x00000000050772ca */ /* 0x000fe200000e0000 */
[----:B------:R0:W-:Y:S01]  /*16280*/  STL.64 [R1], R10 ;  /* 0x0000000a01007387 */ /* 0x0001e20000100a00 */
[----:B------:R-:W-:Y:S01]  /*16290*/  @!P1 VIADD R0, R0, 0x38840 ;  /* 0x0003884000009836 */ /* 0x000fe20000000000 */
[----:B------:R-:W-:Y:S01]  /*162a0*/  ULDC UR38, c[0x0][0x988] ;  /* 0x0002620000267ab9 */ /* 0x000fe20000000800 */
[----:B------:R-:W-:-:S02]  /*162b0*/  WARPGROUP.DEPBAR.LE gsb0, 0x0 ;  /* 0x00008000000079c5 */ /* 0x000fc40000010000 */
[----:B------:R-:W-:-:S07]  /*162c0*/  WARPGROUP.ARRIVE ;  /* 0x00000000000079c5 */ /* 0x000fce0000000000 */
        /* <DEDUP_REMOVED lines=19> */
[----:B------:R-:W-:Y:S01]  /*16400*/  VIADD R2, R2, 0x986 ;  /* 0x0000098602027836 */ /* 0x000fe20000000000 */
[----:B------:R-:W-:Y:S02]  /*16410*/  R2UR UR7, R3 ;  /* 0x00000000030772ca */ /* 0x000fe400000e0000 */
[C---:B------:R-:W-:Y:S02]  /*16420*/  ISETP.GT.AND P6, PT, R147.reuse, RZ, PT ;  /* 0x000000ff9300720c */ /* 0x040fe40003fc4270 */
[----:B------:R-:W-:Y:S02]  /*16430*/  R2UR UR6, R2 ;  /* 0x00000000020672ca */ /* 0x000fe400000e0000 */
[C---:B------:R-:W-:Y:S02]  /*16440*/  ISETP.GT.AND P5, PT, R147.reuse, 0x1, PT ;  /* 0x000000019300780c */ /* 0x040fe40003fa4270 */
[----:B------:R-:W-:-:S02]  /*16450*/  ISETP.GT.AND P4, PT, R147, 0x8, PT ;  /* 0x000000089300780c */ /* 0x000fc40003f84270 */
[----:B------:R-:W-:Y:S02]  /*16460*/  FSEL R56, R56, -INF , P6 ;  /* 0xff80000038387808 */ /* 0x000fe40003000000 */
[----:B------:R-:W-:Y:S02]  /*16470*/  FSEL R69, R57, -INF , P5 ;  /* 0xff80000039457808 */ /* 0x000fe40002800000 */
[C---:B------:R-:W-:Y:S02]  /*16480*/  ISETP.GT.AND P3, PT, R147.reuse, 0x9, PT ;  /* 0x000000099300780c */ /* 0x040fe40003f64270 */
[----:B------:R-:W-:Y:S02]  /*16490*/  FSEL R57, R60, -INF , P4 ;  /* 0xff8000003c397808 */ /* 0x000fe40002000000 */
[----:B------:R-:W-:Y:S01]  /*164a0*/  FMNMX.FTZ R2, R56, R69, !PT ;  /* 0x0000004538027209 */ /* 0x000fe20007810000 */
[----:B------:R-:W-:Y:S01]  /*164b0*/  UMOV UR4, UR36 ;  /* 0x0000002400047c82 */ /* 0x000fe20008000000 */
[----:B------:R-:W-:Y:S01]  /*164c0*/  UMOV UR5, UR37 ;  /* 0x0000002500057c82 */ /* 0x000fe20008000000 */
[----:B------:R-:W-:-:S02]  /*164d0*/  ISETP.GT.AND P2, PT, R147, 0x10, PT ;  /* 0x000000109300780c */ /* 0x000fc40003f44270 */
[----:B------:R-:W-:Y:S02]  /*164e0*/  FSEL R65, R61, -INF , P3 ;  /* 0xff8000003d417808 */ /* 0x000fe40001800000 */
[----:B------:R-:W-:Y:S02]  /*164f0*/  FMNMX.FTZ R2, R57, R2, !PT ;  /* 0x0000000239027209 */ /* 0x000fe40007810000 */
[----:B------:R-:W-:Y:S02]  /*16500*/  FSEL R3, R58, -INF , P6 ;  /* 0xff8000003a037808 */ /* 0x000fe40003000000 */
[----:B------:R-:W-:Y:S02]  /*16510*/  ISETP.GT.AND P6, PT, R147, 0x11, PT ;  /* 0x000000119300780c */ /* 0x000fe40003fc4270 */
[----:B------:R-:W-:Y:S02]  /*16520*/  FSEL R61, R48, -INF , P2 ;  /* 0xff800000303d7808 */ /* 0x000fe40001000000 */
[----:B------:R-:W-:-:S02]  /*16530*/  FMNMX.FTZ R2, R65, R2, !PT ;  /* 0x0000000241027209 */ /* 0x000fc40007810000 */
[----:B------:R-:W-:Y:S01]  /*16540*/  FSEL R59, R59, -INF , P5 ;  /* 0xff8000003b3b7808 */ /* 0x000fe20002800000 */
[----:B------:R-:W-:Y:S02]  /*16550*/  WARPGROUP.DEPBAR.LE gsb0, 0x0 ;  /* 0x00008000000079c5 */ /* 0x000fe40000010000 */
[----:B------:R-:W-:-:S06]  /*16560*/  WARPGROUP.ARRIVE ;  /* 0x00000000000079c5 */ /* 0x000fcc0000000000 */
[----:B------:R-:W-:Y:S01]  /*16570*/  HGMMA.64x16x16.F32.BF16 R24, gdesc[UR4], R24, gsb0 ;  /* 0x00200000041879f0 */ /* 0x000fe20008001818 */
[----:B------:R-:W-:Y:S01]  /*16580*/  ISETP.GT.AND P5, PT, R147, 0x18, PT ;  /* 0x000000189300780c */ /* 0x000fe20003fa4270 */
[----:B------:R-:W-:Y:S01]  /*16590*/  ULDC UR4, c[0x0][0x988] ;  /* 0x0002620000047ab9 */ /* 0x000fe20000000800 */
[----:B------:R-:W-:Y:S02]  /*165a0*/  FSEL R49, R49, -INF , P6 ;  /* 0xff80000031317808 */ /* 0x000fe40003000000 */
[----:B------:R-:W-:Y:S02]  /*165b0*/  FMNMX.FTZ R2, R61, R2, !PT ;  /* 0x000000023d027209 */ /* 0x000fe40007810000 */
[----:B------:R-:W-:Y:S02]  /*165c0*/  FSEL R7, R62, -INF , P4 ;  /* 0xff8000003e077808 */ /* 0x000fe40002000000 */
[----:B------:R-:W-:Y:S02]  /*165d0*/  ISETP.GT.AND P4, PT, R147, 0x19, PT ;  /* 0x000000199300780c */ /* 0x000fe40003f84270 */
[----:B------:R-:W-:-:S02]  /*165e0*/  FSEL R67, R52, -INF , P5 ;  /* 0xff80000034437808 */ /* 0x000fc40002800000 */
[----:B------:R-:W-:Y:S02]  /*165f0*/  FMNMX.FTZ R2, R49, R2, !PT ;  /* 0x0000000231027209 */ /* 0x000fe40007810000 */
[----:B------:R-:W-:Y:S02]  /*16600*/  FSEL R63, R63, -INF , P3 ;  /* 0xff8000003f3f7808 */ /* 0x000fe40001800000 */
[----:B------:R-:W-:Y:S02]  /*16610*/  ISETP.GT.AND P3, PT, R147, 0x20, PT ;  /* 0x000000209300780c */ /* 0x000fe40003f64270 */
[----:B------:R-:W-:Y:S02]  /*16620*/  FSEL R53, R53, -INF , P4 ;  /* 0xff80000035357808 */ /* 0x000fe40002000000 */
[----:B------:R-:W-:Y:S02]  /*16630*/  FMNMX.FTZ R2, R67, R2, !PT ;  /* 0x0000000243027209 */ /* 0x000fe40007810000 */
[----:B------:R-:W-:-:S02]  /*16640*/  FSEL R9, R50, -INF , P2 ;  /* 0xff80000032097808 */ /* 0x000fc40001000000 */
[----:B------:R-:W-:Y:S02]  /*16650*/  ISETP.GT.AND P2, PT, R147, 0x21, PT ;  /* 0x000000219300780c */ /* 0x000fe40003f44270 */
[----:B------:R-:W-:Y:S02]  /*16660*/  FSEL R71, R40, -INF , P3 ;  /* 0xff80000028477808 */ /* 0x000fe40001800000 */
[----:B------:R-:W-:Y:S02]  /*16670*/  FMNMX.FTZ R2, R53, R2, !PT ;  /* 0x0000000235027209 */ /* 0x000fe40007810000 */
[----:B------:R-:W-:Y:S02]  /*16680*/  FSEL R51, R51, -INF , P6 ;  /* 0xff80000033337808 */ /* 0x000fe40003000000 */
[----:B------:R-:W-:Y:S02]  /*16690*/  ISETP.GT.AND P6, PT, R147, 0x28, PT ;  /* 0x000000289300780c */ /* 0x000fe40003fc4270 */
[----:B------:R-:W-:-:S02]  /*166a0*/  FSEL R41, R41, -INF , P2 ;  /* 0xff80000029297808 */ /* 0x000fc40001000000 */
[----:B------:R-:W-:Y:S02]  /*166b0*/  FMNMX.FTZ R2, R71, R2, !PT ;  /* 0x0000000247027209 */ /* 0x000fe40007810000 */
[----:B0-----:R-:W-:Y:S02]  /*166c0*/  FSEL R11, R54, -INF , P5 ;  /* 0xff800000360b7808 */ /* 0x001fe40002800000 */
        /* <DEDUP_REMOVED lines=22> */
[----:B------:R-:W-:Y:S01]  /*16830*/  FMNMX.FTZ R2, R77, R2, !PT ;  /* 0x000000024d027209 */ /* 0x000fe20007810000 */
[----:B------:R-:W-:Y:S02]  /*16840*/  WARPGROUP.DEPBAR.LE gsb0, 0x0 ;  /* 0x00008000000079c5 */ /* 0x000fe40000010000 */
        /* <DEDUP_REMOVED lines=13> */
[----:B------:R-:W-:-:S04]  /*16920*/  FMNMX.FTZ R2, R83, R2, !PT ;  /* 0x0000000253027209 */ /* 0x000fc80007810000 */
[----:B------:R-:W-:-:S05]  /*16930*/  FMNMX.FTZ R10, R85, R2, !PT ;  /* 0x00000002550a7209 */ /* 0x000fca0007810000 */
[----:B------:R-:W0:Y:S01]  /*16940*/  SHFL.BFLY PT, R5, R10, 0x2, 0x1f ;  /* 0x0c401f000a057f89 */ /* 0x000e2200000e0000 */
[----:B------:R-:W-:-:S04]  /*16950*/  FMNMX.FTZ R4, R3, R59, !PT ;  /* 0x0000003b03047209 */ /* 0x000fc80007810000 */
[----:B------:R-:W-:-:S04]  /*16960*/  FMNMX.FTZ R4, R7, R4, !PT ;  /* 0x0000000407047209 */ /* 0x000fc80007810000 */
[----:B------:R-:W-:-:S04]  /*16970*/  FMNMX.FTZ R4, R63, R4, !PT ;  /* 0x000000043f047209 */ /* 0x000fc80007810000 */
[----:B------:R-:W-:Y:S02]  /*16980*/  FMNMX.FTZ R4, R9, R4, !PT ;  /* 0x0000000409047209 */ /* 0x000fe40007810000 */
[----:B0-----:R-:W-:-:S05]  /*16990*/  FMNMX.FTZ R12, R10, R5, !PT ;  /* 0x000000050a0c7209 */ /* 0x001fca0007810000 */
[----:B------:R-:W0:Y:S01]  /*169a0*/  SHFL.BFLY PT, R5, R12, 0x1, 0x1f ;  /* 0x0c201f000c057f89 */ /* 0x000e2200000e0000 */
[----:B------:R-:W-:-:S04]  /*169b0*/  FMNMX.FTZ R4, R51, R4, !PT ;  /* 0x0000000433047209 */ /* 0x000fc80007810000 */
[----:B------:R-:W-:-:S04]  /*169c0*/  FMNMX.FTZ R4, R11, R4, !PT ;  /* 0x000000040b047209 */ /* 0x000fc80007810000 */
[----:B------:R-:W-:-:S04]  /*169d0*/  FMNMX.FTZ R4, R55, R4, !PT ;  /* 0x0000000437047209 */ /* 0x000fc80007810000 */
[----:B------:R-:W-:-:S04]  /*169e0*/  FMNMX.FTZ R4, R13, R4, !PT ;  /* 0x000000040d047209 */ /* 0x000fc80007810000 */
[----:B------:R-:W-:Y:S01]  /*169f0*/  FMNMX.FTZ R4, R43, R4, !PT ;  /* 0x000000042b047209 */ /* 0x000fe20007810000 */
[----:B------:R-:W-:-:S03]  /*16a00*/  IMAD.U32 R2, RZ, RZ, UR4 ;  /* 0x00000004ff027e24 */ /* 0x000fc6000f8e00ff */
[----:B------:R-:W-:Y:S02]  /*16a10*/  FMNMX.FTZ R4, R15, R4, !PT ;  /* 0x000000040f047209 */ /* 0x000fe40007810000 */
[----:B0-----:R-:W-:Y:S02]  /*16a20*/  FMNMX.FTZ R5, R12, R5, !PT ;  /* 0x000000050c057209 */ /* 0x001fe40007810000 */
[----:B------:R-:W-:Y:S02]  /*16a30*/  FMNMX.FTZ R4, R47, R4, !PT ;  /* 0x000000042f047209 */ /* 0x000fe40007810000 */
[C---:B------:R-:W-:Y:S01]  /*16a40*/  FSETP.NEU.FTZ.AND P0, PT, R5.reuse, -INF , PT ;  /* 0xff8000000500780b */ /* 0x040fe20003f1d000 */
[----:B------:R-:W-:Y:S01]  /*16a50*/  FMUL.FTZ R6, R5, R2 ;  /* 0x0000000205067220 */ /* 0x000fe20000410000 */
[----:B------:R-:W-:-:S04]  /*16a60*/  FMNMX.FTZ R4, R21, R4, !PT ;  /* 0x0000000415047209 */ /* 0x000fc80007810000 */
[----:B------:R-:W-:Y:S02]  /*16a70*/  FSEL R6, R6, RZ, P0 ;  /* 0x000000ff06067208 */ /* 0x000fe40000000000 */
[----:B------:R-:W-:-:S03]  /*16a80*/  FMNMX.FTZ R4, R35, R4, !PT ;  /* 0x0000000423047209 */ /* 0x000fc60007810000 */
[--C-:B------:R-:W-:Y:S01]  /*16a90*/  FFMA.FTZ R210, R57, R2, -R6.reuse ;  /* 0x0000000239d27223 */ /* 0x100fe20000010806 */
[----:B------:R-:W-:Y:S02]  /*16aa0*/  FSEL R57, R39, -INF , P6 ;  /* 0xff80000027397808 */ /* 0x000fe40003000000 */
[----:B------:R-:W-:Y:S02]  /*16ab0*/  FMNMX.FTZ R4, R25, R4, !PT ;  /* 0x0000000419047209 */ /* 0x000fe40007810000 */
[----:B------:R-:W-:Y:S01]  /*16ac0*/  ISETP.NE.AND P0, PT, R8, RZ, PT ;  /* 0x000000ff0800720c */ /* 0x000fe20003f05270 */
[----:B------:R-:W-:Y:S01]  /*16ad0*/  FFMA.FTZ R8, R65, R2, -R6 ;  /* 0x0000000241087223 */ /* 0x000fe20000010806 */
[----:B------:R-:W-:Y:S02]  /*16ae0*/  FSEL R65, R26, -INF , P5 ;  /* 0xff8000001a417808 */ /* 0x000fe40002800000 */
[----:B------:R-:W-:Y:S02]  /*16af0*/  FMNMX.FTZ R4, R57, R4, !PT ;  /* 0x0000000439047209 */ /* 0x000fe40007810000 */
[----:B------:R-:W-:-:S02]  /*16b00*/  FSEL R27, R27, -INF , P4 ;  /* 0xff8000001b1b7808 */ /* 0x000fc40002000000 */
[----:B------:R-:W-:Y:S01]  /*16b10*/  FMNMX.FTZ R4, R65, R4, !PT ;  /* 0x0000000441047209 */ /* 0x000fe20007810000 */
[--C-:B------:R-:W-:Y:S01]  /*16b20*/  FFMA.FTZ R204, R61, R2, -R6.reuse ;  /* 0x000000023dcc7223 */ /* 0x100fe20000010806 */
[----:B------:R-:W-:Y:S02]  /*16b30*/  FSEL R61, R30, -INF , P3 ;  /* 0xff8000001e3d7808 */ /* 0x000fe40001800000 */
[----:B------:R-:W-:Y:S01]  /*16b40*/  FMNMX.FTZ R4, R27, R4, !PT ;  /* 0x000000041b047209 */ /* 0x000fe20007810000 */
[----:B------:R-:W-:Y:S01]  /*16b50*/  FFMA.FTZ R10, R49, R2, -R6 ;  /* 0x00000002310a7223 */ /* 0x000fe20000010806 */
[----:B------:R-:W-:Y:S02]  /*16b60*/  FSEL R49, R31, -INF , P2 ;  /* 0xff8000001f317808 */ /* 0x000fe40001000000 */
[----:B------:R-:W-:-:S04]  /*16b70*/  FMNMX.FTZ R4, R61, R4, !PT ;  /* 0x000000043d047209 */ /* 0x000fc80007810000 */
[----:B------:R-:W-:Y:S01]  /*16b80*/  FMNMX.FTZ R4, R49, R4, !PT ;  /* 0x0000000431047209 */ /* 0x000fe20007810000 */
[----:B------:R-:W-:-:S04]  /*16b90*/  FFMA.FTZ R206, R67, R2, -R6 ;  /* 0x0000000243ce7223 */ /* 0x000fc80000010806 */
[----:B------:R-:W0:Y:S02]  /*16ba0*/  SHFL.BFLY PT, R67, R4, 0x2, 0x1f ;  /* 0x0c401f0004437f89 */ /* 0x000e2400000e0000 */
[----:B0-----:R-:W-:-:S05]  /*16bb0*/  FMNMX.FTZ R67, R4, R67, !PT ;  /* 0x0000004304437209 */ /* 0x001fca0007810000 */
[----:B------:R-:W0:Y:S01]  /*16bc0*/  SHFL.BFLY PT, R4, R67, 0x1, 0x1f ;  /* 0x0c201f0043047f89 */ /* 0x000e2200000e0000 */
[-CC-:B------:R-:W-:Y:S01]  /*16bd0*/  FFMA.FTZ R208, R56, R2.reuse, -R6.reuse ;  /* 0x0000000238d07223 */ /* 0x180fe20000010806 */
[-CC-:B------:R-:W-:Y:S01]  /*16be0*/  FFMA.FTZ R29, R69, R2.reuse, -R6.reuse ;  /* 0x00000002451d7223 */ /* 0x180fe20000010806 */
[-CC-:B------:R-:W-:Y:S01]  /*16bf0*/  FFMA.FTZ R53, R53, R2.reuse, -R6.reuse ;  /* 0x0000000235357223 */ /* 0x180fe20000010806 */
[-CC-:B------:R-:W-:Y:S01]  /*16c00*/  FFMA.FTZ R200, R71, R2.reuse, -R6.reuse ;  /* 0x0000000247c87223 */ /* 0x180fe20000010806 */
[-CC-:B------:R-:W-:Y:S02]  /*16c10*/  FFMA.FTZ R41, R41, R2.reuse, -R6.reuse ;  /* 0x0000000229297223 */ /* 0x180fe40000010806 */
[----:B------:R-:W-:Y:S01]  /*16c20*/  MUFU.EX2 R208, R208 ;  /* 0x000000d000d07308 */ /* 0x000fe20000000800 */
[-CC-:B------:R-:W-:Y:S01]  /*16c30*/  FFMA.FTZ R202, R73, R2.reuse, -R6.reuse ;  /* 0x0000000249ca7223 */ /* 0x180fe20000010806 */
[-CC-:B------:R-:W-:Y:S01]  /*16c40*/  FFMA.FTZ R45, R45, R2.reuse, -R6.reuse ;  /* 0x000000022d2d7223 */ /* 0x180fe20000010806 */
[----:B------:R-:W-:Y:S01]  /*16c50*/  FFMA.FTZ R196, R75, R2, -R6 ;  /* 0x000000024bc47223 */ /* 0x000fe20000010806 */
[----:B0-----:R-:W-:-:S04]  /*16c60*/  FMNMX.FTZ R4, R67, R4, !PT ;  /* 0x0000000443047209 */ /* 0x001fc80007810000 */
[C---:B------:R-:W-:Y:S01]  /*16c70*/  FSETP.NEU.FTZ.AND P2, PT, R4.reuse, -INF , PT ;  /* 0xff8000000400780b */ /* 0x040fe20003f5d000 */
[-C--:B------:R-:W-:Y:S01]  /*16c80*/  FMUL.FTZ R14, R4, R2.reuse ;  /* 0x00000002040e7220 */ /* 0x080fe20000410000 */
[----:B------:R-:W0:Y:S04]  /*16c90*/  MUFU.EX2 R29, R29 ;  /* 0x0000001d001d7308 */ /* 0x000e280000000800 */
[----:B------:R-:W-:Y:S01]  /*16ca0*/  FSEL R14, R14, RZ, P2 ;  /* 0x000000ff0e0e7208 */ /* 0x000fe20001000000 */
[-CC-:B------:R-:W-:Y:S01]  /*16cb0*/  FFMA.FTZ R33, R33, R2.reuse, -R6.reuse ;  /* 0x0000000221217223 */ /* 0x180fe20000010806 */
[-CC-:B------:R-:W-:Y:S01]  /*16cc0*/  FFMA.FTZ R198, R77, R2.reuse, -R6.reuse ;  /* 0x000000024dc67223 */ /* 0x180fe20000010806 */
[-CC-:B------:R-:W-:Y:S01]  /*16cd0*/  FFMA.FTZ R37, R37, R2.reuse, -R6.reuse ;  /* 0x0000000225257223 */ /* 0x180fe20000010806 */
[-CC-:B------:R-:W-:Y:S01]  /*16ce0*/  FFMA.FTZ R192, R79, R2.reuse, -R6.reuse ;  /* 0x000000024fc07223 */ /* 0x180fe20000010806 */
[-CC-:B------:R-:W-:Y:S01]  /*16cf0*/  FFMA.FTZ R81, R81, R2.reuse, -R6.reuse ;  /* 0x0000000251517223 */ /* 0x180fe20000010806 */
[-CC-:B------:R-:W-:Y:S01]  /*16d00*/  FFMA.FTZ R194, R83, R2.reuse, -R6.reuse ;  /* 0x0000000253c27223 */ /* 0x180fe20000010806 */
[-C--:B------:R-:W-:Y:S01]  /*16d10*/  FFMA.FTZ R69, R85, R2.reuse, -R6 ;  /* 0x0000000255457223 */ /* 0x080fe20000010806 */
[-CC-:B------:R-:W-:Y:S01]  /*16d20*/  FFMA.FTZ R209, R3, R2.reuse, -R14.reuse ;  /* 0x0000000203d17223 */ /* 0x180fe2000001080e */
[-CC-:B------:R-:W-:Y:S01]  /*16d30*/  FFMA.FTZ R6, R59, R2.reuse, -R14.reuse ;  /* 0x000000023b067223 */ /* 0x180fe2000001080e */
[----:B------:R-:W1:Y:S01]  /*16d40*/  MUFU.EX2 R210, R210 ;  /* 0x000000d200d27308 */ /* 0x000e620000000800 */
[----:B------:R-:W-:-:S07]  /*16d50*/  FFMA.FTZ R211, R7, R2, -R14 ;  /* 0x0000000207d37223 */ /* 0x000fce000001080e */
[----:B------:R2:W3:Y:S01]  /*16d60*/  MUFU.EX2 R39, R8 ;  /* 0x0000000800277308 */ /* 0x0004e20000000800 */
[----:B------:R-:W-:-:S07]  /*16d70*/  FFMA.FTZ R205, R9, R2, -R14 ;  /* 0x0000000209cd7223 */ /* 0x000fce000001080e */
[----:B------:R-:W-:Y:S01]  /*16d80*/  MUFU.EX2 R209, R209 ;  /* 0x000000d100d17308 */ /* 0x000fe20000000800 */
[----:B--2---:R-:W-:-:S07]  /*16d90*/  FFMA.FTZ R8, R63, R2, -R14 ;  /* 0x000000023f087223 */ /* 0x004fce000001080e */
[----:B------:R-:W2:Y:S01]  /*16da0*/  MUFU.EX2 R6, R6 ;  /* 0x0000000600067308 */ /* 0x000ea20000000800 */
[----:B0-----:R-:W-:-:S07]  /*16db0*/  FADD.FTZ R3, R208, R29 ;  /* 0x0000001dd0037221 */ /* 0x001fce0000010000 */
[----:B------:R-:W0:Y:S08]  /*16dc0*/  MUFU.EX2 R204, R204 ;  /* 0x000000cc00cc7308 */ /* 0x000e300000000800 */
[----:B------:R-:W4:Y:S01]  /*16dd0*/  MUFU.EX2 R211, R211 ;  /* 0x000000d300d37308 */ /* 0x000f220000000800 */
[----:B-1----:R-:W-:-:S07]  /*16de0*/  FADD.FTZ R26, R210, R3 ;  /* 0x00000003d21a7221 */ /* 0x002fce0000010000 */
[----:B------:R1:W4:Y:S01]  /*16df0*/  MUFU.EX2 R31, R10 ;  /* 0x0000000a001f7308 */ /* 0x0003220000000800 */
[----:B------:R-:W-:-:S07]  /*16e00*/  FFMA.FTZ R207, R11, R2, -R14 ;  /* 0x000000020bcf7223 */ /* 0x000fce000001080e */
[----:B------:R-:W4:Y:S01]  /*16e10*/  MUFU.EX2 R8, R8 ;  /* 0x0000000800087308 */ /* 0x000f220000000800 */
[----:B-1----:R-:W-:Y:S01]  /*16e20*/  FFMA.FTZ R10, R51, R2, -R14 ;  /* 0x00000002330a7223 */ /* 0x002fe2000001080e */
[----:B---3--:R-:W-:-:S06]  /*16e30*/  FADD.FTZ R3, R39, R26 ;  /* 0x0000001a27037221 */ /* 0x008fcc0000010000 */
[----:B------:R-:W1:Y:S01]  /*16e40*/  MUFU.EX2 R206, R206 ;  /* 0x000000ce00ce7308 */ /* 0x000e620000000800 */
[----:B--2---:R-:W-:Y:S01]  /*16e50*/  FADD.FTZ R28, R209, R6 ;  /* 0x00000006d11c7221 */ /* 0x004fe20000010000 */
[----:B------:R-:W-:-:S06]  /*16e60*/  FFMA.FTZ R12, R55, R2, -R14 ;  /* 0x00000002370c7223 */ /* 0x000fcc000001080e */
[----:B------:R-:W2:Y:S01]  /*16e70*/  MUFU.EX2 R205, R205 ;  /* 0x000000cd00cd7308 */ /* 0x000ea20000000800 */
[----:B0-----:R-:W-:Y:S01]  /*16e80*/  FADD.FTZ R26, R204, R3 ;  /* 0x00000003cc1a7221 */ /* 0x001fe20000010000 */
[----:B----4-:R-:W-:-:S06]  /*16e90*/  FADD.FTZ R3, R211, R28 ;  /* 0x0000001cd3037221 */ /* 0x010fcc0000010000 */
[----:B------:R-:W0:Y:S01]  /*16ea0*/  MUFU.EX2 R53, R53 ;  /* 0x0000003500357308 */ /* 0x000e220000000800 */
[----:B------:R-:W-:-:S07]  /*16eb0*/  FFMA.FTZ R201, R13, R2, -R14 ;  /* 0x000000020dc97223 */ /* 0x000fce000001080e */
[----:B------:R-:W3:Y:S01]  /*16ec0*/  MUFU.EX2 R10, R10 ;  /* 0x0000000a000a7308 */ /* 0x000ee20000000800 */
[----:B------:R-:W-:Y:S01]  /*16ed0*/  FADD.FTZ R7, R31, R26 ;  /* 0x0000001a1f077221 */ /* 0x000fe20000010000 */
[----:B------:R-:W-:-:S06]  /*16ee0*/  FADD.FTZ R28, R8, R3 ;  /* 0x00000003081c7221 */ /* 0x000fcc0000010000 */
[----:B------:R-:W4:Y:S01]  /*16ef0*/  MUFU.EX2 R200, R200 ;  /* 0x000000c800c87308 */ /* 0x000f220000000800 */
[----:B------:R-:W-:-:S07]  /*16f00*/  FFMA.FTZ R20, R43, R2, -R14 ;  /* 0x000000022b147223 */ /* 0x000fce000001080e */
[----:B------:R-:W4:Y:S01]  /*16f10*/  MUFU.EX2 R207, R207 ;  /* 0x000000cf00cf7308 */ /* 0x000f220000000800 */
[----:B-1----:R-:W-:Y:S01]  /*16f20*/  FADD.FTZ R30, R206, R7 ;  /* 0x00000007ce1e7221 */ /* 0x002fe20000010000 */
[----:B--2---:R-:W-:-:S06]  /*16f30*/  FADD.FTZ R3, R205, R28 ;  /* 0x0000001ccd037221 */ /* 0x004fcc0000010000 */
[----:B------:R-:W1:Y:S01]  /*16f40*/  MUFU.EX2 R41, R41 ;  /* 0x0000002900297308 */ /* 0x000e620000000800 */
[----:B------:R-:W-:-:S07]  /*16f50*/  FFMA.FTZ R203, R15, R2, -R14 ;  /* 0x000000020fcb7223 */ /* 0x000fce000001080e */
[----:B------:R-:W2:Y:S01]  /*16f60*/  MUFU.EX2 R12, R12 ;  /* 0x0000000c000c7308 */ /* 0x000ea20000000800 */
[----:B0-----:R-:W-:Y:S01]  /*16f70*/  FADD.FTZ R7, R53, R30 ;  /* 0x0000001e35077221 */ /* 0x001fe20000010000 */
[----:B---3--:R-:W-:-:S06]  /*16f80*/  FADD.FTZ R28, R10, R3 ;  /* 0x000000030a1c7221 */ /* 0x008fcc0000010000 */
[----:B------:R-:W0:Y:S01]  /*16f90*/  MUFU.EX2 R202, R202 ;  /* 0x000000ca00ca7308 */ /* 0x000e220000000800 */
[----:B------:R-:W-:-:S07]  /*16fa0*/  FFMA.FTZ R24, R47, R2, -R14 ;  /* 0x000000022f187223 */ /* 0x000fce000001080e */
[----:B------:R-:W3:Y:S01]  /*16fb0*/  MUFU.EX2 R201, R201 ;  /* 0x000000c900c97308 */ /* 0x000ee20000000800 */
[----:B----4-:R-:W-:Y:S01]  /*16fc0*/  FADD.FTZ R30, R200, R7 ;  /* 0x00000007c81e7221 */ /* 0x010fe20000010000 */
        /* <DEDUP_REMOVED lines=17> */
[----:B------:R-:W-:-:S07]  /*170e0*/  @!P1 PRMT R0, RZ, 0x654, R0 ;  /* 0x00000654ff009816 */ /* 0x000fce0000000000 */
[----:B------:R-:W4:Y:S01]  /*170f0*/  MUFU.EX2 R197, R197 ;  /* 0x000000c500c57308 */ /* 0x000f220000000800 */
[----:B------:R-:W-:Y:S01]  /*17100*/  FFMA.FTZ R57, R57, R2, -R14 ;  /* 0x0000000239397223 */ /* 0x000fe2000001080e */
[----:B-1----:R-:W-:-:S06]  /*17110*/  FADD.FTZ R30, R196, R7 ;  /* 0x00000007c41e7221 */ /* 0x002fcc0000010000 */
[----:B------:R-:W1:Y:S01]  /*17120*/  MUFU.EX2 R37, R37 ;  /* 0x0000002500257308 */ /* 0x000e620000000800 */
[----:B--2---:R-:W-:Y:S01]  /*17130*/  FADD.FTZ R3, R203, R28 ;  /* 0x0000001ccb037221 */ /* 0x004fe20000010000 */
[----:B------:R-:W-:Y:S01]  /*17140*/  FFMA.FTZ R65, R65, R2, -R14 ;  /* 0x0000000241417223 */ /* 0x000fe2000001080e */
[----:B------:R2:W-:Y:S05]  /*17150*/  @!P1 SYNCS.ARRIVE.TRANS64.RED.A1T0 RZ, [R0+URZ], RZ ;  /* 0x000000ff00ff99a7 */ /* 0x0005ea000810043f */
[----:B------:R-:W1:Y:S01]  /*17160*/  MUFU.EX2 R26, R26 ;  /* 0x0000001a001a7308 */ /* 0x000e620000000800 */
[----:B0-----:R-:W-:Y:S01]  /*17170*/  FADD.FTZ R7, R33, R30 ;  /* 0x0000001e21077221 */ /* 0x001fe20000010000 */
[----:B---3--:R-:W-:-:S06]  /*17180*/  FADD.FTZ R28, R24, R3 ;  /* 0x00000003181c7221 */ /* 0x008fcc0000010000 */
[----:B------:R-:W0:Y:S08]  /*17190*/  MUFU.EX2 R192, R192 ;  /* 0x000000c000c07308 */ /* 0x000e300000000800 */
[----:B------:R-:W3:Y:S01]  /*171a0*/  MUFU.EX2 R199, R199 ;  /* 0x000000c700c77308 */ /* 0x000ee20000000800 */
[----:B------:R-:W-:Y:S01]  /*171b0*/  FFMA.FTZ R27, R27, R2, -R14 ;  /* 0x000000021b1b7223 */ /* 0x000fe2000001080e */
[----:B----4-:R-:W-:-:S06]  /*171c0*/  FADD.FTZ R30, R198, R7 ;  /* 0x00000007c61e7221 */ /* 0x010fcc0000010000 */
[----:B------:R-:W4:Y:S01]  /*171d0*/  MUFU.EX2 R67, R81 ;  /* 0x0000005100437308 */ /* 0x000f220000000800 */
[----:B------:R-:W-:Y:S01]  /*171e0*/  FADD.FTZ R3, R197, R28 ;  /* 0x0000001cc5037221 */ /* 0x000fe20000010000 */
[----:B------:R-:W-:-:S06]  /*171f0*/  FFMA.FTZ R61, R61, R2, -R14 ;  /* 0x000000023d3d7223 */ /* 0x000fcc000001080e */
[----:B--2---:R-:W2:Y:S01]  /*17200*/  MUFU.EX2 R0, R57 ;  /* 0x0000003900007308 */ /* 0x004ea20000000800 */
[----:B------:R-:W-:Y:S01]  /*17210*/  FFMA.FTZ R49, R49, R2, -R14 ;  /* 0x0000000231317223 */ /* 0x000fe2000001080e */
[----:B-1----:R-:W-:Y:S01]  /*17220*/  FADD.FTZ R7, R37, R30 ;  /* 0x0000001e25077221 */ /* 0x002fe20000010000 */
[----:B------:R-:W-:-:S05]  /*17230*/  FADD.FTZ R28, R26, R3 ;  /* 0x000000031a1c7221 */ /* 0x000fca0000010000 */
[----:B------:R-:W1:Y:S01]  /*17240*/  MUFU.EX2 R65, R65 ;  /* 0x0000004100417308 */ /* 0x000e620000000800 */
[----:B0-----:R-:W-:Y:S01]  /*17250*/  FADD.FTZ R30, R192, R7 ;  /* 0x00000007c01e7221 */ /* 0x001fe20000010000 */
[----:B---3--:R-:W-:-:S06]  /*17260*/  FADD.FTZ R3, R199, R28 ;  /* 0x0000001cc7037221 */ /* 0x008fcc0000010000 */
[----:B------:R-:W0:Y:S01]  /*17270*/  MUFU.EX2 R14, R27 ;  /* 0x0000001b000e7308 */ /* 0x000e220000000800 */
[----:B----4-:R-:W-:Y:S01]  /*17280*/  FADD.FTZ R7, R67, R30 ;  /* 0x0000001e43077221 */ /* 0x010fe20000010000 */
[----:B--2---:R-:W-:-:S06]  /*17290*/  FADD.FTZ R30, R0, R3 ;  /* 0x00000003001e7221 */ /* 0x004fcc0000010000 */
[----:B------:R-:W2:Y:S01]  /*172a0*/  MUFU.EX2 R61, R61 ;  /* 0x0000003d003d7308 */ /* 0x000ea20000000800 */
[----:B-1----:R-:W-:Y:S01]  /*172b0*/  FADD.FTZ R3, R65, R30 ;  /* 0x0000001e41037221 */ /* 0x002fe20000010000 */
[----:B------:R-:W-:-:S03]  /*172c0*/  F2FP.BF16.F32.PACK_AB R209, R6, R209 ;  /* 0x000000d106d1723e */ /* 0x000fc600000010ff */
[----:B0-----:R-:W-:-:S03]  /*172d0*/  FADD.FTZ R6, R14, R3 ;  /* 0x000000030e067221 */ /* 0x001fc60000010000 */
[----:B------:R-:W0:Y:S01]  /*172e0*/  MUFU.EX2 R194, R194 ;  /* 0x000000c200c27308 */ /* 0x000e220000000800 */
[----:B--2---:R-:W-:Y:S01]  /*172f0*/  FADD.FTZ R3, R61, R6 ;  /* 0x000000063d037221 */ /* 0x004fe20000010000 */
[----:B------:R-:W-:-:S06]  /*17300*/  VIADD R6, R92, 0xfffffffe ;  /* 0xfffffffe5c067836 */ /* 0x000fcc0000000000 */
[----:B------:R-:W1:Y:S01]  /*17310*/  MUFU.EX2 R69, R69 ;  /* 0x0000004500457308 */ /* 0x000e620000000800 */
[----:B------:R-:W-:-:S07]  /*17320*/  ISETP.GE.AND P2, PT, R6, R226, PT ;  /* 0x000000e20600720c */ /* 0x000fce0003f46270 */
[----:B------:R-:W2:Y:S01]  /*17330*/  MUFU.EX2 R28, R49 ;  /* 0x00000031001c7308 */ /* 0x000ea20000000800 */
[----:B0-----:R-:W-:Y:S01]  /*17340*/  FADD.FTZ R32, R194, R7 ;  /* 0x00000007c2207221 */ /* 0x001fe20000010000 */
[----:B------:R-:W-:Y:S01]  /*17350*/  BSSY B0, `(.L_x_636) ;  /* 0x0000563000007945 */ /* 0x000fe20003800000 */
[----:B------:R-:W-:Y:S01]  /*17360*/  F2FP.BF16.F32.PACK_AB R201, R20, R201 ;  /* 0x000000c914c9723e */ /* 0x000fe200000010ff */
[--C-:B------:R-:W-:Y:S01]  /*17370*/  IMAD.MOV.U32 R150, RZ, RZ, R151.reuse ;  /* 0x000000ffff967224 */ /* 0x100fe200078e0097 */
[----:B------:R-:W-:Y:S01]  /*17380*/  F2FP.BF16.F32.PACK_AB R208, R29, R208 ;  /* 0x000000d01dd0723e */ /* 0x000fe200000010ff */
[--C-:B------:R-:W-:Y:S01]  /*17390*/  IMAD.MOV.U32 R149, RZ, RZ, R151.reuse ;  /* 0x000000ffff957224 */ /* 0x100fe200078e0097 */
[----:B------:R-:W-:Y:S01]  /*173a0*/  F2FP.BF16.F32.PACK_AB R210, R39, R210 ;  /* 0x000000d227d2723e */ /* 0x000fe200000010ff */
[--C-:B------:R-:W-:Y:S01]  /*173b0*/  IMAD.MOV.U32 R148, RZ, RZ, R151.reuse ;  /* 0x000000ffff947224 */ /* 0x100fe200078e0097 */
[----:B------:R-:W-:Y:S01]  /*173c0*/  F2FP.BF16.F32.PACK_AB R204, R31, R204 ;  /* 0x000000cc1fcc723e */ /* 0x000fe200000010ff */
[----:B-1----:R-:W-:Y:S01]  /*173d0*/  FADD.FTZ R21, R69, R32 ;  /* 0x0000002045157221 */ /* 0x002fe20000010000 */
[----:B------:R-:W-:Y:S01]  /*173e0*/  F2FP.BF16.F32.PACK_AB R206, R53, R206 ;  /* 0x000000ce35ce723e */ /* 0x000fe200000010ff */
[--C-:B------:R-:W-:Y:S01]  /*173f0*/  IMAD.MOV.U32 R147, RZ, RZ, R151.reuse ;  /* 0x000000ffff937224 */ /* 0x100fe200078e0097 */
[----:B------:R-:W-:Y:S01]  /*17400*/  F2FP.BF16.F32.PACK_AB R200, R41, R200 ;  /* 0x000000c829c8723e */ /* 0x000fe200000010ff */
[--C-:B------:R-:W-:Y:S01]  /*17410*/  IMAD.MOV.U32 R146, RZ, RZ, R151.reuse ;  /* 0x000000ffff927224 */ /* 0x100fe200078e0097 */
[----:B------:R-:W-:Y:S01]  /*17420*/  F2FP.BF16.F32.PACK_AB R202, R45, R202 ;  /* 0x000000ca2dca723e */ /* 0x000fe200000010ff */
[----:B------:R-:W-:Y:S01]  /*17430*/  IMAD.MOV.U32 R145, RZ, RZ, R151 ;  /* 0x000000ffff917224 */ /* 0x000fe200078e0097 */
[----:B------:R-:W-:Y:S01]  /*17440*/  F2FP.BF16.F32.PACK_AB R196, R33, R196 ;  /* 0x000000c421c4723e */ /* 0x000fe200000010ff */
[----:B--2---:R-:W-:Y:S01]  /*17450*/  FADD.FTZ R20, R28, R3 ;  /* 0x000000031c147221 */ /* 0x004fe20000010000 */
[----:B------:R-:W-:Y:S01]  /*17460*/  F2FP.BF16.F32.PACK_AB R198, R37, R198 ;  /* 0x000000c625c6723e */ /* 0x000fe200000010ff */
[----:B------:R-:W-:Y:S01]  /*17470*/  IMAD.MOV.U32 R3, RZ, RZ, 0x3f800000 ;  /* 0x3f800000ff037424 */ /* 0x000fe200078e00ff */
[----:B------:R-:W-:Y:S01]  /*17480*/  F2FP.BF16.F32.PACK_AB R192, R67, R192 ;  /* 0x000000c043c0723e */ /* 0x000fe200000010ff */
[--C-:B------:R-:W-:Y:S01]  /*17490*/  IMAD.MOV.U32 R144, RZ, RZ, R151.reuse ;  /* 0x000000ffff907224 */ /* 0x100fe200078e0097 */
[----:B------:R-:W-:Y:S01]  /*174a0*/  F2FP.BF16.F32.PACK_AB R194, R69, R194 ;  /* 0x000000c245c2723e */ /* 0x000fe200000010ff */
[--C-:B------:R-:W-:Y:S01]  /*174b0*/  IMAD.MOV.U32 R143, RZ, RZ, R151.reuse ;  /* 0x000000ffff8f7224 */ /* 0x100fe200078e0097 */
[----:B------:R-:W-:Y:S01]  /*174c0*/  F2FP.BF16.F32.PACK_AB R203, R24, R203 ;  /* 0x000000cb18cb723e */ /* 0x000fe200000010ff */
[--C-:B------:R-:W-:Y:S01]  /*174d0*/  IMAD.MOV.U32 R142, RZ, RZ, R151.reuse ;  /* 0x000000ffff8e7224 */ /* 0x100fe200078e0097 */
[----:B------:R-:W-:Y:S01]  /*174e0*/  F2FP.BF16.F32.PACK_AB R197, R26, R197 ;  /* 0x000000c51ac5723e */ /* 0x000fe200000010ff */
[--C-:B------:R-:W-:Y:S01]  /*174f0*/  IMAD.MOV.U32 R141, RZ, RZ, R151.reuse ;  /* 0x000000ffff8d7224 */ /* 0x100fe200078e0097 */
        /* <DEDUP_REMOVED lines=123> */
[----:B------:R-:W-:Y:S01]  /*17cb0*/  IMAD.MOV.U32 R24, RZ, RZ, R151 ;  /* 0x000000ffff187224 */ /* 0x000fe200078e0097 */
[----:B------:R-:W-:Y:S06]  /*17cc0*/  @!P2 BRA `(.L_x_637) ;  /* 0x0000004c002ca947 */ /* 0x000fec0003800000 */
[----:B------:R-:W-:Y:S01]  /*17cd0*/  IMAD.MOV.U32 R7, RZ, RZ, R4 ;  /* 0x000000ffff077224 */ /* 0x000fe200078e0004 */
[----:B------:R-:W-:Y:S01]  /*17ce0*/  CS2R R150, SRZ ;  /* 0x0000000000967805 */ /* 0x000fe2000001ff00 */
        /* <DEDUP_REMOVED lines=66> */
[----:B------:R-:W-:-:S07]  /*18110*/  CS2R R24, SRZ ;  /* 0x0000000000187805 */ /* 0x000fce000001ff00 */
.L_x_648:
[----:B------:R-:W-:-:S05]  /*18120*/  VIADD R2, R10, 0x1 ;  /* 0x000000010a027836 */ /* 0x000fca0000000000 */
[----:B------:R-:W-:-:S04]  /*18130*/  ISETP.NE.AND P2, PT, R2, 0x2, PT ;  /* 0x000000020200780c */ /* 0x000fc80003f45270 */
[----:B------:R-:W-:Y:S02]  /*18140*/  SEL R2, R2, RZ, P2 ;  /* 0x000000ff02027207 */ /* 0x000fe40001000000 */
[----:B------:R-:W-:-:S03]  /*18150*/  SEL R221, RZ, 0x1, P2 ;  /* 0x00000001ffdd7807 */ /* 0x000fc60001000000 */
[----:B------:R-:W-:Y:S01]  /*18160*/  IMAD.MOV.U32 R220, RZ, RZ, R2 ;  /* 0x000000ffffdc7224 */ /* 0x000fe200078e0002 */
[----:B------:R-:W-:Y:S01]  /*18170*/  LOP3.LUT R221, R9, R221, RZ, 0x3c, !PT ;  /* 0x000000dd09dd7212 */ /* 0x000fe200078e3cff */
[----:B------:R-:W-:Y:S06]  /*18180*/  @!P0 BRA `(.L_x_638) ;  /* 0x0000000000048947 */ /* 0x000fec0003800000 */
[----:B------:R-:W-:Y:S01]  /*18190*/  BPT.TRAP 0x1 ;  /* 0x000000040000795c */ /* 0x000fe20000300000 */
.L_x_638:
[----:B------:R-:W-:Y:S01]  /*181a0*/  IMAD R11, R2, 0x8, R18 ;  /* 0x00000008020b7824 */ /* 0x000fe200078e0212 */
[----:B------:R-:W-:-:S04]  /*181b0*/  SHF.L.U32 R4, R221, 0x1f, RZ ;  /* 0x0000001fdd047819 */ /* 0x000fc800000006ff */
[----:B------:R0:W1:Y:S01]  /*181c0*/  SYNCS.PHASECHK.TRANS64.TRYWAIT P2, [R11+URZ+0x38830], R4 ;  /* 0x038830040b0075a7 */ /* 0x000062000804017f */
[----:B------:R-:W-:Y:S05]  /*181d0*/  @!P0 BRA `(.L_x_639) ;  /* 0x0000000000048947 */ /* 0x000fea0003800000 */
[----:B------:R-:W-:Y:S01]  /*181e0*/  BPT.TRAP 0x1 ;  /* 0x000000040000795c */ /* 0x000fe20000300000 */
.L_x_639:
[----:B------:R-:W-:Y:S01]  /*181f0*/  IMAD R2, R220, 0xa00, R224 ;  /* 0x00000a00dc027824 */ /* 0x000fe200078e02e0 */
[----:B------:R-:W-:Y:S03]  /*18200*/  BSSY B1, `(.L_x_640) ;  /* 0x0000006000017945 */ /* 0x000fe60003800000 */
[C---:B------:R-:W-:Y:S02]  /*18210*/  VIADD R12, R2.reuse, 0x80 ;  /* 0x00000080020c7836 */ /* 0x040fe40000000000 */
[----:B------:R-:W-:Y:S01]  /*18220*/  VIADD R14, R2, 0x100 ;  /* 0x00000100020e7836 */ /* 0x000fe20000000000 */
[----:B-1----:R-:W-:Y:S06]  /*18230*/  @P2 BRA `(.L_x_641) ;  /* 0x0000000000082947 */ /* 0x002fec0003800000 */
[----:B------:R-:W1:Y:S02]  /*18240*/  SYNCS.PHASECHK.TRANS64.TRYWAIT P2, [R11+URZ+0x38830], R4 ;  /* 0x038830040b0075a7 */ /* 0x000e64000804017f */
[----:B-1----:R-:W-:Y:S05]  /*18250*/  @!P2 BRA `(.L_x_642) ;  /* 0x0000013c0088a947 */ /* 0x002fea0003800000 */
.L_x_641:
[----:B------:R-:W-:Y:S05]  /*18260*/  BSYNC B1 ;  /* 0x0000000000017941 */ /* 0x000fea0003800000 */
.L_x_640:
[----:B------:R-:W2:Y:S04]  /*18270*/  LDL.64 R152, [R1+0x50] ;  /* 0x0000500001987983 */ /* 0x000ea80000100a00 */
[----:B------:R-:W3:Y:S01]  /*18280*/  LDL.64 R154, [R1+0x58] ;  /* 0x00005800019a7983 */ /* 0x000ee20000100a00 */
[----:B01----:R-:W-:Y:S02]  /*18290*/  IMAD.MOV.U32 R4, RZ, RZ, R2 ;  /* 0x000000ffff047224 */ /* 0x003fe400078e0002 */
[----:B------:R-:W-:-:S03]  /*182a0*/  IMAD.MOV.U32 R5, RZ, RZ, 0x40000040 ;  /* 0x40000040ff057424 */ /* 0x000fc600078e00ff */
[----:B------:R-:W-:Y:S02]  /*182b0*/  R2UR UR14, R4 ;  /* 0x00000000040e72ca */ /* 0x000fe400000e0000 */
[----:B------:R-:W-:Y:S01]  /*182c0*/  R2UR UR15, R5 ;  /* 0x00000000050f72ca */ /* 0x000fe200000e0000 */
[----:B------:R-:W-:Y:S01]  /*182d0*/  WARPGROUP.ARRIVE ;  /* 0x00000000000079c5 */ /* 0x000fe20000000000 */
[----:B------:R-:W-:Y:S01]  /*182e0*/  IMAD.MOV.U32 R13, RZ, RZ, 0x40000040 ;  /* 0x40000040ff0d7424 */ /* 0x000fe200078e00ff */
[----:B------:R-:W-:-:S04]  /*182f0*/  R2UR UR10, R12 ;  /* 0x000000000c0a72ca */ /* 0x000fc800000e0000 */
[----:B------:R-:W-:Y:S01]  /*18300*/  R2UR UR11, R13 ;  /* 0x000000000d0b72ca */ /* 0x000fe200000e0000 */
[----:B------:R-:W-:Y:S01]  /*18310*/  IMAD.MOV.U32 R15, RZ, RZ, 0x40000040 ;  /* 0x40000040ff0f7424 */ /* 0x000fe200078e00ff */
[----:B------:R-:W-:-:S04]  /*18320*/  R2UR UR6, R14 ;  /* 0x000000000e0672ca */ /* 0x000fc800000e0000 */
[----:B------:R-:W-:Y:S01]  /*18330*/  R2UR UR7, R15 ;  /* 0x000000000f0772ca */ /* 0x000fe200000e0000 */
[----:B------:R-:W-:Y:S01]  /*18340*/  VIADD R4, R2, 0x180 ;  /* 0x0000018002047836 */ /* 0x000fe20000000000 */
[----:B------:R-:W-:-:S04]  /*18350*/  R2UR UR23, R5 ;  /* 0x00000000051772ca */ /* 0x000fc800000e0000 */
[----:B------:R-:W-:Y:S02]  /*18360*/  R2UR UR22, R4 ;  /* 0x00000000041672ca */ /* 0x000fe400000e0000 */
[----:B--2---:R-:W-:Y:S02]  /*18370*/  R2UR UR30, R152 ;  /* 0x00000000981e72ca */ /* 0x004fe400000e0000 */
[----:B------:R-:W-:Y:S02]  /*18380*/  R2UR UR31, R153 ;  /* 0x00000000991f72ca */ /* 0x000fe400000e0000 */
[----:B------:R-:W2:Y:S01]  /*18390*/  LDL.64 R152, [R1+0x48] ;  /* 0x0000480001987983 */ /* 0x000ea20000100a00 */
[----:B---3--:R-:W-:Y:S02]  /*183a0*/  R2UR UR16, R154 ;  /* 0x000000009a1072ca */ /* 0x008fe400000e0000 */
[----:B------:R-:W-:-:S11]  /*183b0*/  R2UR UR17, R155 ;  /* 0x000000009b1172ca */ /* 0x000fd600000e0000 */
[----:B------:R-:W-:Y:S02]  /*183c0*/  UMOV UR12, UR16 ;  /* 0x00000010000c7c82 */ /* 0x000fe40008000000 */
[----:B------:R-:W-:Y:S02]  /*183d0*/  UMOV UR13, UR17 ;  /* 0x00000011000d7c82 */ /* 0x000fe40008000000 */
[----:B------:R-:W-:Y:S01]  /*183e0*/  HGMMA.64x16x16.F32.BF16 R184, gdesc[UR12], RZ, !UPT, gsb0 ;  /* 0x002000000cb879f0 */ /* 0x000fe2000c0018ff */
[----:B------:R-:W-:Y:S01]  /*183f0*/  UMOV UR8, UR16 ;  /* 0x0000001000087c82 */ /* 0x000fe20008000000 */
[----:B------:R-:W-:Y:S01]  /*18400*/  UMOV UR9, UR17 ;  /* 0x0000001100097c82 */ /* 0x000fe20008000000 */
[----:B------:R-:W-:Y:S02]  /*18410*/  WARPGROUP.DEPBAR.LE gsb0, 0x0 ;  /* 0x00008000000079c5 */ /* 0x000fe40000010000 */
[----:B------:R-:W-:-:S06]  /*18420*/  WARPGROUP.ARRIVE ;  /* 0x00000000000079c5 */ /* 0x000fcc0000000000 */
        /* <DEDUP_REMOVED lines=8> */
[----:B------:R-:W-:Y:S01]  /*184b0*/  VIADD R12, R2, 0x200 ;  /* 0x00000200020c7836 */ /* 0x000fe20000000000 */
[----:B------:R-:W-:Y:S02]  /*184c0*/  WARPGROUP.DEPBAR.LE gsb0, 0x0 ;  /* 0x00008000000079c5 */ /* 0x000fe40000010000 */
[----:B------:R-:W-:-:S06]  /*184d0*/  WARPGROUP.ARRIVE ;  /* 0x00000000000079c5 */ /* 0x000fcc0000000000 */
[----:B------:R-:W-:Y:S01]  /*184e0*/  HGMMA.64x16x16.F32.BF16 R160, gdesc[UR20], RZ, !UPT, gsb0 ;  /* 0x0020000014a079f0 */ /* 0x000fe2000c0018ff */
[----:B------:R-:W-:Y:S02]  /*184f0*/  R2UR UR18, R12 ;  /* 0x000000000c1272ca */ /* 0x000fe400000e0000 */
[----:B------:R-:W-:Y:S01]  /*18500*/  R2UR UR19, R13 ;  /* 0x000000000d1372ca */ /* 0x000fe200000e0000 */
[----:B------:R-:W-:Y:S01]  /*18510*/  VIADD R4, R2, 0x2 ;  /* 0x0000000202047836 */ /* 0x000fe20000000000 */
[----:B------:R-:W-:Y:S02]  /*18520*/  WARPGROUP.DEPBAR.LE gsb0, 0x0 ;  /* 0x00008000000079c5 */ /* 0x000fe40000010000 */
[----:B------:R-:W-:Y:S01]  /*18530*/  IMAD.MOV.U32 R5, RZ, RZ, 0x40000040 ;  /* 0x40000040ff057424 */ /* 0x000fe200078e00ff */
[----:B--2---:R-:W-:Y:S02]  /*18540*/  R2UR UR28, R152 ;  /* 0x00000000981c72ca */ /* 0x004fe400000e0000 */
[----:B------:R-:W-:-:S02]  /*18550*/  R2UR UR29, R153 ;  /* 0x00000000991d72ca */ /* 0x000fc400000e0000 */
[----:B------:R-:W-:-:S06]  /*18560*/  WARPGROUP.ARRIVE ;  /* 0x00000000000079c5 */ /* 0x000fcc0000000000 */
[----:B------:R-:W-:Y:S01]  /*18570*/  HGMMA.64x16x16.F32.BF16 R152, gdesc[UR16], RZ, !UPT, gsb0 ;  /* 0x00200000109879f0 */ /* 0x000fe2000c0018ff */
        /* <DEDUP_REMOVED lines=13> */
[----:B------:R-:W-:Y:S02]  /*18650*/  VIADD R14, R2, 0x102 ;  /* 0x00000102020e7836 */ /* 0x000fe40000000000 */
[----:B------:R-:W-:Y:S01]  /*18660*/  IMAD.MOV.U32 R15, RZ, RZ, 0x40000040 ;  /* 0x40000040ff0f7424 */ /* 0x000fe200078e00ff */
[----:B------:R-:W-:Y:S01]  /*18670*/  UMOV UR8, UR30 ;  /* 0x0000001e00087c82 */ /* 0x000fe20008000000 */
[----:B------:R-:W-:Y:S01]  /*18680*/  UMOV UR9, UR31 ;  /* 0x0000001f00097c82 */ /* 0x000fe20008000000 */
[----:B------:R-:W-:-:S02]  /*18690*/  WARPGROUP.DEPBAR.LE gsb0, 0x0 ;  /* 0x00008000000079c5 */ /* 0x000fc40000010000 */
[----:B------:R-:W-:Y:S01]  /*186a0*/  WARPGROUP.ARRIVE ;  /* 0x00000000000079c5 */ /* 0x000fe20000000000 */
[----:B------:R-:W-:Y:S02]  /*186b0*/  VIADD R4, R2, 0x182 ;  /* 0x0000018202047836 */ /* 0x000fe40000000000 */
[----:B------:R-:W-:Y:S01]  /*186c0*/  IMAD.MOV.U32 R5, RZ, RZ, 0x40000040 ;  /* 0x40000040ff057424 */ /* 0x000fe200078e00ff */
[----:B------:R-:W-:Y:S01]  /*186d0*/  UMOV UR4, UR30 ;  /* 0x0000001e00047c82 */ /* 0x000fe20008000000 */
[----:B------:R-:W-:Y:S01]  /*186e0*/  UMOV UR5, UR31 ;  /* 0x0000001f00057c82 */ /* 0x000fe20008000000 */
[----:B------:R-:W-:Y:S01]  /*186f0*/  HGMMA.64x16x16.F32.BF16 R176, gdesc[UR24], R176, gsb0 ;  /* 0x0020000018b079f0 */ /* 0x000fe200080018b0 */
[----:B------:R-:W-:Y:S01]  /*18700*/  R2UR UR10, R14 ;  /* 0x000000000e0a72ca */ /* 0x000fe200000e0000 */
[----:B------:R-:W-:Y:S01]  /*18710*/  UMOV UR20, UR30 ;  /* 0x0000001e00147c82 */ /* 0x000fe20008000000 */
[----:B------:R-:W-:Y:S01]  /*18720*/  R2UR UR11, R15 ;  /* 0x000000000f0b72ca */ /* 0x000fe200000e0000 */
[----:B------:R-:W-:Y:S01]  /*18730*/  UMOV UR21, UR31 ;  /* 0x0000001f00157c82 */ /* 0x000fe20008000000 */
[----:B------:R-:W-:Y:S01]  /*18740*/  R2UR UR6, R4 ;  /* 0x00000000040672ca */ /* 0x000fe200000e0000 */
[----:B------:R-:W-:Y:S01]  /*18750*/  UMOV UR16, UR28 ;  /* 0x0000001c00107c82 */ /* 0x000fe20008000000 */
[----:B------:R-:W-:Y:S01]  /*18760*/  UMOV UR17, UR29 ;  /* 0x0000001d00117c82 */ /* 0x000fe20008000000 */
[----:B------:R-:W-:Y:S01]  /*18770*/  UMOV UR12, UR28 ;  /* 0x0000001c000c7c82 */ /* 0x000fe20008000000 */
[----:B------:R-:W-:Y:S01]  /*18780*/  UMOV UR13, UR29 ;  /* 0x0000001d000d7c82 */ /* 0x000fe20008000000 */
[----:B------:R-:W2:Y:S01]  /*18790*/  LDL.64 R12, [R1+0x38] ;  /* 0x00003800010c7983 */ /* 0x000ea20000100a00 */
[----:B------:R-:W-:-:S02]  /*187a0*/  WARPGROUP.DEPBAR.LE gsb0, 0x0 ;  /* 0x00008000000079c5 */ /* 0x000fc40000010000 */
[----:B------:R-:W-:Y:S01]  /*187b0*/  WARPGROUP.ARRIVE ;  /* 0x00000000000079c5 */ /* 0x000fe20000000000 */
[----:B------:R-:W-:Y:S01]  /*187c0*/  R2UR UR7, R5 ;  /* 0x00000000050772ca */ /* 0x000fe200000e0000 */
[----:B------:R-:W3:Y:S04]  /*187d0*/  LDL.64 R14, [R1+0x40] ;  /* 0x00004000010e7983 */ /* 0x000ee80000100a00 */
[----:B------:R-:W-:Y:S01]  /*187e0*/  HGMMA.64x16x16.F32.BF16 R168, gdesc[UR8], R168, gsb0 ;  /* 0x0020000008a879f0 */ /* 0x000fe200080018a8 */
[----:B------:R-:W-:Y:S02]  /*187f0*/  VIADD R4, R2, 0x202 ;  /* 0x0000020202047836 */ /* 0x000fe40000000000 */
[----:B------:R-:W-:Y:S01]  /*18800*/  IMAD.MOV.U32 R5, RZ, RZ, 0x40000040 ;  /* 0x40000040ff057424 */ /* 0x000fe200078e00ff */
[----:B------:R-:W-:-:S02]  /*18810*/  WARPGROUP.DEPBAR.LE gsb0, 0x0 ;  /* 0x00008000000079c5 */ /* 0x000fc40000010000 */
[----:B------:R-:W-:-:S06]  /*18820*/  WARPGROUP.ARRIVE ;  /* 0x00000000000079c5 */ /* 0x000fcc0000000000 */
[----:B------:R-:W-:Y:S01]  /*18830*/  HGMMA.64x16x16.F32.BF16 R160, gdesc[UR4], R160, gsb0 ;  /* 0x0020000004a079f0 */ /* 0x000fe200080018a0 */
[----:B------:R-:W-:Y:S02]  /*18840*/  R2UR UR22, R4 ;  /* 0x00000000041672ca */ /* 0x000fe400000e0000 */
[----:B------:R-:W-:Y:S01]  /*18850*/  R2UR UR23, R5 ;  /* 0x00000000051772ca */ /* 0x000fe200000e0000 */
[----:B------:R-:W-:Y:S01]  /*18860*/  VIADD R4, R2, 0x4 ;  /* 0x0000000402047836 */ /* 0x000fe20000000000 */
[----:B------:R-:W-:Y:S02]  /*18870*/  WARPGROUP.DEPBAR.LE gsb0, 0x0 ;  /* 0x00008000000079c5 */ /* 0x000fe40000010000 */
[----:B------:R-:W-:-:S09]  /*18880*/  WARPGROUP.ARRIVE ;  /* 0x00000000000079c5 */ /* 0x000fd20000000000 */
[----:B------:R-:W-:Y:S01]  /*18890*/  HGMMA.64x16x16.F32.BF16 R152, gdesc[UR20], R152, gsb0 ;  /* 0x00200000149879f0 */ /* 0x000fe20008001898 */
[----:B------:R-:W-:Y:S01]  /*188a0*/  IMAD.MOV.U32 R5, RZ, RZ, 0x40000040 ;  /* 0x40000040ff057424 */ /* 0x000fe200078e00ff */
[----:B------:R-:W-:-:S04]  /*188b0*/  R2UR UR18, R4 ;  /* 0x00000000041272ca */ /* 0x000fc800000e0000 */
        /* <DEDUP_REMOVED lines=39> */
[----:B------:R-:W-:Y:S01]  /*18b30*/  IMAD.MOV.U32 R5, RZ, RZ, 0x40000040 ;  /* 0x40000040ff057424 */ /* 0x000fe200078e00ff */
[----:B---3--:R-:W-:Y:S02]  /*18b40*/  R2UR UR30, R14 ;  /* 0x000000000e1e72ca */ /* 0x008fe400000e0000 */
[----:B------:R-:W-:Y:S02]  /*18b50*/  R2UR UR31, R15 ;  /* 0x000000000f1f72ca */ /* 0x000fe400000e0000 */
[----:B------:R-:W-:Y:S01]  /*18b60*/  R2UR UR22, R4 ;  /* 0x00000000041672ca */ /* 0x000fe200000e0000 */
[----:B------:R-:W3:Y:S01]  /*18b70*/  LDL.64 R14, [R1+0x30] ;  /* 0x00003000010e7983 */ /* 0x000ee20000100a00 */
[----:B------:R-:W-:-:S07]  /*18b80*/  R2UR UR23, R5 ;  /* 0x00000000051772ca */ /* 0x000fce00000e0000 */
[----:B------:R-:W-:Y:S02]  /*18b90*/  UMOV UR20, UR30 ;  /* 0x0000001e00147c82 */ /* 0x000fe40008000000 */
[----:B------:R-:W-:Y:S01]  /*18ba0*/  UMOV UR21, UR31 ;  /* 0x0000001f00157c82 */ /* 0x000fe20008000000 */
[----:B------:R-:W-:Y:S02]  /*18bb0*/  WARPGROUP.DEPBAR.LE gsb0, 0x0 ;  /* 0x00008000000079c5 */ /* 0x000fe40000010000 */
[----:B------:R-:W-:-:S06]  /*18bc0*/  WARPGROUP.ARRIVE ;  /* 0x00000000000079c5 */ /* 0x000fcc0000000000 */
        /* <DEDUP_REMOVED lines=39> */
[----:B--2---:R-:W-:Y:S02]  /*18e40*/  R2UR UR28, R12 ;  /* 0x000000000c1c72ca */ /* 0x004fe400000e0000 */
[----:B------:R-:W-:Y:S02]  /*18e50*/  R2UR UR29, R13 ;  /* 0x000000000d1d72ca */ /* 0x000fe400000e0000 */
[----:B------:R-:W-:Y:S01]  /*18e60*/  R2UR UR26, R4 ;  /* 0x00000000041a72ca */ /* 0x000fe200000e0000 */
[----:B------:R-:W2:Y:S01]  /*18e70*/  LDL.64 R12, [R1+0x28] ;  /* 0x00002800010c7983 */ /* 0x000ea20000100a00 */
        /* <DEDUP_REMOVED lines=191> */
[----:B------:R-:W2:Y:S01]  /*19a70*/  LDL.64 R12, [R1] ;  /* 0x00000000010c7983 */ /* 0x000ea20000100a00 */
        /* <DEDUP_REMOVED lines=46> */
[----:B------:R-:W-:Y:S02]  /*19d60*/  R2UR UR14, R4 ;  /* 0x00000000040e72ca */ /* 0x000fe400000e0000 */
        /* <DEDUP_REMOVED lines=445> */
.L_x_643:
[----:B------:R-:W-:Y:S01]  /*1b940*/  SHF.L.U32 R0, R9, 0x1f, RZ ;  /* 0x0000001f09007819 */ /* 0x000fe200000006ff */
[----:B------:R-:W-:-:S04]  /*1b950*/  IMAD R9, R10, 0x8, R18 ;  /* 0x000000080a097824 */ /* 0x000fc800078e0212 */
[----:B------:R0:W1:Y:S01]  /*1b960*/  SYNCS.PHASECHK.TRANS64.TRYWAIT P2, [R9+URZ+0x38850], R0 ;  /* 0x03885000090075a7 */ /* 0x000062000804017f */
[----:B------:R-:W-:Y:S05]  /*1b970*/  @!P0 BRA `(.L_x_644) ;  /* 0x0000000000048947 */ /* 0x000fea0003800000 */
[----:B------:R-:W-:Y:S01]  /*1b980*/  BPT.TRAP 0x1 ;  /* 0x000000040000795c */ /* 0x000fe20000300000 */
.L_x_644:
[----:B------:R-:W-:Y:S04]  /*1b990*/  BSSY B1, `(.L_x_645) ;  /* 0x0000004000017945 */ /* 0x000fe80003800000 */
[----:B-1----:R-:W-:Y:S05]  /*1b9a0*/  @P2 BRA `(.L_x_646) ;  /* 0x0000000000082947 */ /* 0x002fea0003800000 */
[----:B------:R-:W1:Y:S02]  /*1b9b0*/  SYNCS.PHASECHK.TRANS64.TRYWAIT P2, [R9+URZ+0x38850], R0 ;  /* 0x03885000090075a7 */ /* 0x000e64000804017f */
[----:B-1----:R-:W-:Y:S05]  /*1b9c0*/  @!P2 BRA `(.L_x_647) ;  /* 0x0000010400c0a947 */ /* 0x002fea0003800000 */
.L_x_646:
[----:B------:R-:W-:Y:S05]  /*1b9d0*/  BSYNC B1 ;  /* 0x0000000000017941 */ /* 0x000fea0003800000 */
.L_x_645:
[----:B01----:R-:W-:Y:S01]  /*1b9e0*/  VIADD R0, R18, 0x400 ;  /* 0x0000040012007836 */ /* 0x003fe20000000000 */
[----:B------:R-:W-:Y:S01]  /*1b9f0*/  WARPGROUP.ARRIVE ;  /* 0x00000000000079c5 */ /* 0x000fe20000000000 */
[----:B------:R-:W-:Y:S01]  /*1ba00*/  IMAD.MOV.U32 R3, RZ, RZ, 0x40000040 ;  /* 0x40000040ff037424 */ /* 0x000fe200078e00ff */
[----:B------:R-:W-:Y:S01]  /*1ba10*/  ISETP.GT.AND P2, PT, R6, R226, PT ;  /* 0x000000e20600720c */ /* 0x000fe20003f44270 */
[----:B------:R-:W-:Y:S01]  /*1ba20*/  IMAD.MOV.U32 R5, RZ, RZ, 0x40000040 ;  /* 0x40000040ff057424 */ /* 0x000fe200078e00ff */
[----:B------:R-:W-:Y:S01]  /*1ba30*/  SHF.R.U32.HI R0, RZ, 0x4, R0 ;  /* 0x00000004ff007819 */ /* 0x000fe20000011600 */
[----:B------:R-:W-:Y:S01]  /*1ba40*/  @!P1 VIADD R11, R11, 0x38840 ;  /* 0x000388400b0b9836 */ /* 0x000fe20000000000 */
[----:B------:R-:W-:Y:S01]  /*1ba50*/  R2UR UR7, R3 ;  /* 0x00000000030772ca */ /* 0x000fe200000e0000 */
[----:B------:R-:W-:Y:S01]  /*1ba60*/  IMAD.MOV.U32 R3, RZ, RZ, 0x40000040 ;  /* 0x40000040ff037424 */ /* 0x000fe200078e00ff */
[----:B------:R-:W-:Y:S01]  /*1ba70*/  LOP3.LUT R0, R0, 0x3fff, RZ, 0xc0, !PT ;  /* 0x00003fff00007812 */ /* 0x000fe200078ec0ff */
[----:B------:R-:W-:-:S02]  /*1ba80*/  @!P1 VIADD R9, R9, 0x38860 ;  /* 0x0003886009099836 */ /* 0x000fc40000000000 */
[----:B------:R-:W-:Y:S01]  /*1ba90*/  VIADD R6, R6, 0xffffffff ;  /* 0xffffffff06067836 */ /* 0x000fe20000000000 */
[----:B------:R-:W-:Y:S02]  /*1baa0*/  LOP3.LUT R0, R0, 0x2800000, RZ, 0xfc, !PT ;  /* 0x0280000000007812 */ /* 0x000fe400078efcff */
[----:B------:R-:W-:-:S03]  /*1bab0*/  @!P1 PRMT R9, RZ, 0x654, R9 ;  /* 0x00000654ff099816 */ /* 0x000fc60000000009 */
[----:B------:R-:W-:Y:S01]  /*1bac0*/  IMAD R2, R10, 0xa00, R0 ;  /* 0x00000a000a027824 */ /* 0x000fe200078e0200 */
[----:B------:R-:W-:-:S03]  /*1bad0*/  FMNMX.FTZ R0, R184, R8, !PT ;  /* 0x00000008b8007209 */ /* 0x000fc60007810000 */
[C---:B------:R-:W-:Y:S01]  /*1bae0*/  VIADD R4, R2.reuse, 0x80 ;  /* 0x0000008002047836 */ /* 0x040fe20000000000 */
[----:B------:R-:W-:Y:S02]  /*1baf0*/  R2UR UR6, R2 ;  /* 0x00000000020672ca */ /* 0x000fe400000e0000 */
[----:B------:R-:W-:-:S04]  /*1bb00*/  FMNMX.FTZ R0, R185, R0, !PT ;  /* 0x00000000b9007209 */ /* 0x000fc80007810000 */
[----:B------:R-:W-:-:S04]  /*1bb10*/  FMNMX.FTZ R0, R188, R0, !PT ;  /* 0x00000000bc007209 */ /* 0x000fc80007810000 */
[----:B------:R-:W-:-:S03]  /*1bb20*/  FMNMX.FTZ R0, R189, R0, !PT ;  /* 0x00000000bd007209 */ /* 0x000fc60007810000 */
[----:B------:R-:W-:Y:S01]  /*1bb30*/  HGMMA.64x256x16.F32.BF16 R24, R208, gdesc[UR4].tnspB, R24, gsb0 ;  /* 0x43e00004d0187df0 */ /* 0x000fe20008001818 */
[----:B------:R-:W-:Y:S01]  /*1bb40*/  R2UR UR6, R4 ;  /* 0x00000000040672ca */ /* 0x000fe200000e0000 */
[----:B------:R-:W-:Y:S01]  /*1bb50*/  VIADD R4, R2, 0x100 ;  /* 0x0000010002047836 */ /* 0x000fe20000000000 */
[----:B------:R-:W-:Y:S01]  /*1bb60*/  R2UR UR7, R5 ;  /* 0x00000000050772ca */ /* 0x000fe200000e0000 */
[----:B------:R-:W-:Y:S01]  /*1bb70*/  IMAD.MOV.U32 R5, RZ, RZ, 0x40000040 ;  /* 0x40000040ff057424 */ /* 0x000fe200078e00ff */
        /* <DEDUP_REMOVED lines=28> */
[----:B------:R-:W-:Y:S02]  /*1bd40*/  R2UR UR7, R5 ;  /* 0x00000000050772ca */ /* 0x000fe400000e0000 */
[----:B------:R-:W-:-:S05]  /*1bd50*/  FMNMX.FTZ R5, R157, R0, !PT ;  /* 0x000000009d057209 */ /* 0x000fca0007810000 */
[----:B------:R-:W0:Y:S02]  /*1bd60*/  SHFL.BFLY PT, R0, R5, 0x2, 0x1f ;  /* 0x0c401f0005007f89 */ /* 0x000e2400000e0000 */
[----:B0-----:R-:W-:-:S05]  /*1bd70*/  FMNMX.FTZ R5, R5, R0, !PT ;  /* 0x0000000005057209 */ /* 0x001fca0007810000 */
[----:B------:R-:W0:Y:S02]  /*1bd80*/  SHFL.BFLY PT, R0, R5, 0x1, 0x1f ;  /* 0x0c201f0005007f89 */ /* 0x000e2400000e0000 */
[----:B0-----:R-:W-:Y:S02]  /*1bd90*/  FMNMX.FTZ R5, R5, R0, !PT ;  /* 0x0000000005057209 */ /* 0x001fe40007810000 */
        /* <DEDUP_REMOVED lines=21> */
[----:B0-----:R-:W-:-:S05]  /*1bef0*/  FMNMX.FTZ R0, R0, R4, !PT ;  /* 0x0000000400007209 */ /* 0x001fca0007810000 */
[----:B------:R-:W0:Y:S02]  /*1bf00*/  SHFL.BFLY PT, R4, R0, 0x1, 0x1f ;  /* 0x0c201f0000047f89 */ /* 0x000e2400000e0000 */
[----:B0-----:R-:W-:-:S05]  /*1bf10*/  FMNMX.FTZ R4, R0, R4, !PT ;  /* 0x0000000400047209 */ /* 0x001fca0007810000 */
[----:B------:R-:W-:Y:S01]  /*1bf20*/  FADD.FTZ R0, -R4, R7 ;  /* 0x0000000704007221 */ /* 0x000fe20000010100 */
[----:B------:R-:W-:Y:S02]  /*1bf30*/  WARPGROUP.DEPBAR.LE gsb0, 0x0 ;  /* 0x00008000000079c5 */ /* 0x000fe40000010000 */
[----:B------:R-:W-:-:S06]  /*1bf40*/  WARPGROUP.ARRIVE ;  /* 0x00000000000079c5 */ /* 0x000fcc0000000000 */
[----:B------:R-:W-:Y:S01]  /*1bf50*/  HGMMA.64x256x16.F32.BF16 R24, R196, gdesc[UR4].tnspB, R24, gsb0 ;  /* 0x43e00004c4187df0 */ /* 0x000fe20008001818 */
[----:B------:R-:W-:Y:S01]  /*1bf60*/  R2UR UR6, R2 ;  /* 0x00000000020672ca */ /* 0x000fe200000e0000 */
[----:B------:R-:W-:Y:S01]  /*1bf70*/  IMAD.U32 R2, RZ, RZ, UR38 ;  /* 0x00000026ff027e24 */ /* 0x000fe2000f8e00ff */
[----:B------:R-:W-:Y:S01]  /*1bf80*/  R2UR UR7, R3 ;  /* 0x00000000030772ca */ /* 0x000fe200000e0000 */
[C---:B------:R-:W-:Y:S02]  /*1bf90*/  FADD.FTZ R3, -R5.reuse, R8 ;  /* 0x0000000805037221 */ /* 0x040fe40000010100 */
[-C--:B------:R-:W-:Y:S01]  /*1bfa0*/  FMUL.FTZ R13, R5, R2.reuse ;  /* 0x00000002050d7220 */ /* 0x080fe20000410000 */
[-C--:B------:R-:W-:Y:S01]  /*1bfb0*/  FMUL.FTZ R0, R0, R2.reuse ;  /* 0x0000000200007220 */ /* 0x080fe20000410000 */
[-C--:B------:R-:W-:Y:S02]  /*1bfc0*/  FMUL.FTZ R3, R3, R2.reuse ;  /* 0x0000000203037220 */ /* 0x080fe40000410000 */
[-CC-:B------:R-:W-:Y:S01]  /*1bfd0*/  FFMA.FTZ R208, R184, R2.reuse, -R13.reuse ;  /* 0x00000002b8d07223 */ /* 0x180fe2000001080d */
        /* <DEDUP_REMOVED lines=10> */
[----:B------:R-:W-:Y:S01]  /*1c080*/  FFMA.FTZ R15, R173, R2, -R13 ;  /* 0x00000002ad0f7223 */ /* 0x000fe2000001080d */
[----:B------:R-:W-:Y:S08]  /*1c090*/  MUFU.EX2 R3, R3 ;  /* 0x0000000300037308 */ /* 0x000ff00000000800 */
[----:B------:R-:W0:Y:S08]  /*1c0a0*/  MUFU.EX2 R208, R208 ;  /* 0x000000d000d07308 */ /* 0x000e300000000800 */
[----:B------:R-:W-:Y:S08]  /*1c0b0*/  MUFU.EX2 R0, R0 ;  /* 0x0000000000007308 */ /* 0x000ff00000000800 */
[----:B------:R-:W1:Y:S01]  /*1c0c0*/  MUFU.EX2 R8, R8 ;  /* 0x0000000800087308 */ /* 0x000e620000000800 */
[----:B0-----:R-:W-:-:S07]  /*1c0d0*/  FFMA.FTZ R21, R3, R21, R208 ;  /* 0x0000001503157223 */ /* 0x001fce00000100d0 */
[----:B------:R-:W0:Y:S08]  /*1c0e0*/  MUFU.EX2 R210, R210 ;  /* 0x000000d200d27308 */ /* 0x000e300000000800 */
[----:B------:R-:W2:Y:S01]  /*1c0f0*/  MUFU.EX2 R184, R184 ;  /* 0x000000b800b87308 */ /* 0x000ea20000000800 */
[C---:B-1----:R-:W-:Y:S01]  /*1c100*/  FADD.FTZ R21, R8.reuse, R21 ;  /* 0x0000001508157221 */ /* 0x042fe20000010000 */
[----:B------:R-:W-:Y:S01]  /*1c110*/  F2FP.BF16.F32.PACK_AB R208, R8, R208 ;  /* 0x000000d008d0723e */ /* 0x000fe200000010ff */
[----:B------:R-:W-:-:S05]  /*1c120*/  IMAD.MOV.U32 R8, RZ, RZ, R5 ;  /* 0x000000ffff087224 */ /* 0x000fca00078e0005 */
[----:B------:R-:W-:Y:S01]  /*1c130*/  MUFU.EX2 R204, R204 ;  /* 0x000000cc00cc7308 */ /* 0x000fe20000000800 */
[----:B0-----:R-:W-:-:S07]  /*1c140*/  FADD.FTZ R21, R210, R21 ;  /* 0x00000015d2157221 */ /* 0x001fce0000010000 */
[----:B------:R-:W-:Y:S01]  /*1c150*/  MUFU.EX2 R10, R10 ;  /* 0x0000000a000a7308 */ /* 0x000fe20000000800 */
[----:B--2---:R-:W-:-:S07]  /*1c160*/  F2FP.BF16.F32.PACK_AB R210, R184, R210 ;  /* 0x000000d2b8d2723e */ /* 0x004fce00000010ff */
[----:B------:R-:W-:Y:S08]  /*1c170*/  MUFU.EX2 R206, R206 ;  /* 0x000000ce00ce7308 */ /* 0x000ff00000000800 */
[----:B------:R-:W-:Y:S08]  /*1c180*/  MUFU.EX2 R12, R12 ;  /* 0x0000000c000c7308 */ /* 0x000ff00000000800 */
[----:B------:R-:W-:Y:S08]  /*1c190*/  MUFU.EX2 R200, R200 ;  /* 0x000000c800c87308 */ /* 0x000ff00000000800 */
[----:B------:R-:W-:Y:S08]  /*1c1a0*/  MUFU.EX2 R14, R14 ;  /* 0x0000000e000e7308 */ /* 0x000ff00000000800 */
[----:B------:R-:W-:Y:S08]  /*1c1b0*/  MUFU.EX2 R202, R202 ;  /* 0x000000ca00ca7308 */ /* 0x000ff00000000800 */
[----:B------:R-:W-:Y:S01]  /*1c1c0*/  MUFU.EX2 R15, R15 ;  /* 0x0000000f000f7308 */ /* 0x000fe20000000800 */
[----:B------:R-:W-:-:S02]  /*1c1d0*/  WARPGROUP.DEPBAR.LE gsb0, 0x0 ;  /* 0x00008000000079c5 */ /* 0x000fc40000010000 */
[----:B------:R-:W-:Y:S01]  /*1c1e0*/  WARPGROUP.ARRIVE ;  /* 0x00000000000079c5 */ /* 0x000fe20000000000 */
[-CC-:B------:R-:W-:Y:S01]  /*1c1f0*/  FFMA.FTZ R196, R160, R2.reuse, -R13.reuse ;  /* 0x00000002a0c47223 */ /* 0x180fe2000001080d */
[-CC-:B------:R-:W-:Y:S01]  /*1c200*/  FFMA.FTZ R160, R161, R2.reuse, -R13.reuse ;  /* 0x00000002a1a07223 */ /* 0x180fe2000001080d */
[-CC-:B------:R-:W-:Y:S01]  /*1c210*/  FFMA.FTZ R198, R164, R2.reuse, -R13.reuse ;  /* 0x00000002a4c67223 */ /* 0x180fe2000001080d */
[----:B------:R-:W-:Y:S01]  /*1c220*/  FFMA.FTZ R161, R165, R2, -R13 ;  /* 0x00000002a5a17223 */ /* 0x000fe2000001080d */
[----:B------:R-:W-:Y:S01]  /*1c230*/  @!P1 PRMT R165, RZ, 0x654, R11 ;  /* 0x00000654ffa59816 */ /* 0x000fe2000000000b */
[----:B------:R-:W-:Y:S01]  /*1c240*/  HGMMA.64x256x16.F32.BF16 R24, R192, gdesc[UR4].tnspB, R24, gsb0 ;  /* 0x43e00004c0187df0 */ /* 0x000fe20008001818 */
[----:B------:R-:W-:Y:S08]  /*1c250*/  MUFU.EX2 R196, R196 ;  /* 0x000000c400c47308 */ /* 0x000ff00000000800 */
[----:B------:R-:W-:Y:S08]  /*1c260*/  MUFU.EX2 R160, R160 ;  /* 0x000000a000a07308 */ /* 0x000ff00000000800 */
[----:B------:R-:W-:Y:S08]  /*1c270*/  MUFU.EX2 R198, R198 ;  /* 0x000000c600c67308 */ /* 0x000ff00000000800 */
[----:B------:R-:W-:Y:S01]  /*1c280*/  MUFU.EX2 R161, R161 ;  /* 0x000000a100a17308 */ /* 0x000fe20000000800 */
[----:B------:R-:W-:-:S02]  /*1c290*/  WARPGROUP.DEPBAR.LE gsb0, 0x0 ;  /* 0x00008000000079c5 */ /* 0x000fc40000010000 */
[-CC-:B------:R-:W-:Y:S01]  /*1c2a0*/  FFMA.FTZ R192, R152, R2.reuse, -R13.reuse ;  /* 0x0000000298c07223 */ /* 0x180fe2000001080d */
[-CC-:B------:R-:W-:Y:S01]  /*1c2b0*/  FFMA.FTZ R152, R153, R2.reuse, -R13.reuse ;  /* 0x0000000299987223 */ /* 0x180fe2000001080d */
[-C--:B------:R-:W-:Y:S01]  /*1c2c0*/  FMUL.FTZ R153, R4, R2.reuse ;  /* 0x0000000204997220 */ /* 0x080fe20000410000 */
[-CC-:B------:R-:W-:Y:S01]  /*1c2d0*/  FFMA.FTZ R194, R156, R2.reuse, -R13.reuse ;  /* 0x000000029cc27223 */ /* 0x180fe2000001080d */
[-C--:B------:R-:W-:Y:S01]  /*1c2e0*/  FFMA.FTZ R13, R157, R2.reuse, -R13 ;  /* 0x000000029d0d7223 */ /* 0x080fe2000001080d */
[----:B------:R-:W-:Y:S01]  /*1c2f0*/  @!P1 SYNCS.ARRIVE.TRANS64.RED.A1T0 RZ, [R165+URZ], RZ ;  /* 0x000000ffa5ff99a7 */ /* 0x000fe2000810043f */
[-CC-:B------:R-:W-:Y:S01]  /*1c300*/  FFMA.FTZ R209, R186, R2.reuse, -R153.reuse ;  /* 0x00000002bad17223 */ /* 0x180fe20000010899 */
[-CC-:B------:R-:W-:Y:S01]  /*1c310*/  FFMA.FTZ R211, R190, R2.reuse, -R153.reuse ;  /* 0x00000002bed37223 */ /* 0x180fe20000010899 */
[----:B------:R0:W-:Y:S01]  /*1c320*/  MUFU.EX2 R7, R13 ;  /* 0x0000000d00077308 */ /* 0x0001e20000000800 */
[-CC-:B------:R-:W-:Y:S01]  /*1c330*/  FFMA.FTZ R157, R191, R2.reuse, -R153.reuse ;  /* 0x00000002bf9d7223 */ /* 0x180fe20000010899 */
[-CC-:B------:R-:W-:Y:S01]  /*1c340*/  FFMA.FTZ R205, R178, R2.reuse, -R153.reuse ;  /* 0x00000002b2cd7223 */ /* 0x180fe20000010899 */
[-CC-:B------:R-:W-:Y:S01]  /*1c350*/  FFMA.FTZ R164, R179, R2.reuse, -R153.reuse ;  /* 0x00000002b3a47223 */ /* 0x180fe20000010899 */
[-CC-:B------:R-:W-:Y:S01]  /*1c360*/  FFMA.FTZ R207, R182, R2.reuse, -R153.reuse ;  /* 0x00000002b6cf7223 */ /* 0x180fe20000010899 */
[-CC-:B------:R-:W-:Y:S01]  /*1c370*/  FFMA.FTZ R197, R162, R2.reuse, -R153.reuse ;  /* 0x00000002a2c57223 */ /* 0x180fe20000010899 */
[-CC-:B------:R-:W-:Y:S01]  /*1c380*/  FFMA.FTZ R156, R183, R2.reuse, -R153.reuse ;  /* 0x00000002b79c7223 */ /* 0x180fe20000010899 */
[-CC-:B------:R-:W-:Y:S01]  /*1c390*/  FFMA.FTZ R201, R170, R2.reuse, -R153.reuse ;  /* 0x00000002aac97223 */ /* 0x180fe20000010899 */
[----:B------:R-:W1:Y:S01]  /*1c3a0*/  MUFU.EX2 R209, R209 ;  /* 0x000000d100d17308 */ /* 0x000e620000000800 */
[-CC-:B0-----:R-:W-:Y:S01]  /*1c3b0*/  FFMA.FTZ R13, R187, R2.reuse, -R153.reuse ;  /* 0x00000002bb0d7223 */ /* 0x181fe20000010899 */
[-CC-:B------:R-:W-:Y:S01]  /*1c3c0*/  FFMA.FTZ R171, R171, R2.reuse, -R153.reuse ;  /* 0x00000002abab7223 */ /* 0x180fe20000010899 */
[-CC-:B------:R-:W-:Y:S01]  /*1c3d0*/  FFMA.FTZ R193, R154, R2.reuse, -R153.reuse ;  /* 0x000000029ac17223 */ /* 0x180fe20000010899 */
[-CC-:B------:R-:W-:Y:S01]  /*1c3e0*/  FFMA.FTZ R203, R174, R2.reuse, -R153.reuse ;  /* 0x00000002aecb7223 */ /* 0x180fe20000010899 */
[-CC-:B------:R-:W-:Y:S01]  /*1c3f0*/  FFMA.FTZ R175, R175, R2.reuse, -R153.reuse ;  /* 0x00000002afaf7223 */ /* 0x180fe20000010899 */
[----:B------:R0:W-:Y:S01]  /*1c400*/  @!P1 SYNCS.ARRIVE.TRANS64.RED.A1T0 RZ, [R9+URZ], RZ ;  /* 0x000000ff09ff99a7 */ /* 0x0001e2000810043f */
[-CC-:B------:R-:W-:Y:S01]  /*1c410*/  FFMA.FTZ R199, R166, R2.reuse, -R153.reuse ;  /* 0x00000002a6c77223 */ /* 0x180fe20000010899 */
[----:B------:R-:W2:Y:S01]  /*1c420*/  MUFU.EX2 R13, R13 ;  /* 0x0000000d000d7308 */ /* 0x000ea20000000800 */
[-CC-:B------:R-:W-:Y:S01]  /*1c430*/  FFMA.FTZ R155, R155, R2.reuse, -R153.reuse ;  /* 0x000000029b9b7223 */ /* 0x180fe20000010899 */
[----:B------:R-:W-:-:S06]  /*1c440*/  FFMA.FTZ R158, R158, R2, -R153 ;  /* 0x000000029e9e7223 */ /* 0x000fcc0000010899 */
[----:B------:R-:W3:Y:S01]  /*1c450*/  MUFU.EX2 R211, R211 ;  /* 0x000000d300d37308 */ /* 0x000ee20000000800 */
[----:B-1----:R-:W-:-:S07]  /*1c460*/  FFMA.FTZ R20, R0, R20, R209 ;  /* 0x0000001400147223 */ /* 0x002fce00000100d1 */
[----:B------:R-:W1:Y:S01]  /*1c470*/  MUFU.EX2 R157, R157 ;  /* 0x0000009d009d7308 */ /* 0x000e620000000800 */
[----:B--2---:R-:W-:Y:S01]  /*1c480*/  FADD.FTZ R162, R13, R20 ;  /* 0x000000140da27221 */ /* 0x004fe20000010000 */
[----:B------:R-:W-:Y:S01]  /*1c490*/  FFMA.FTZ R20, R163, R2, -R153 ;  /* 0x00000002a3147223 */ /* 0x000fe20000010899 */
[----:B------:R-:W-:-:S05]  /*1c4a0*/  F2FP.BF16.F32.PACK_AB R209, R13, R209 ;  /* 0x000000d10dd1723e */ /* 0x000fca00000010ff */
[----:B------:R-:W2:Y:S01]  /*1c4b0*/  MUFU.EX2 R205, R205 ;  /* 0x000000cd00cd7308 */ /* 0x000ea20000000800 */
[----:B---3--:R-:W-:Y:S01]  /*1c4c0*/  FADD.FTZ R163, R211, R162 ;  /* 0x000000a2d3a37221 */ /* 0x008fe20000010000 */
[----:B------:R-:W-:Y:S01]  /*1c4d0*/  FADD.FTZ R162, R184, R21 ;  /* 0x00000015b8a27221 */ /* 0x000fe20000010000 */
[-CC-:B------:R-:W-:Y:S01]  /*1c4e0*/  FFMA.FTZ R21, R167, R2.reuse, -R153.reuse ;  /* 0x00000002a7157223 */ /* 0x180fe20000010899 */
[----:B------:R-:W-:Y:S02]  /*1c4f0*/  FFMA.FTZ R153, R159, R2, -R153 ;  /* 0x000000029f997223 */ /* 0x000fe40000010899 */
[----:B------:R-:W-:Y:S01]  /*1c500*/  FADD.FTZ R162, R204, R162 ;  /* 0x000000a2cca27221 */ /* 0x000fe20000010000 */
[C---:B------:R-:W-:Y:S01]  /*1c510*/  F2FP.BF16.F32.PACK_AB R204, R10.reuse, R204 ;  /* 0x000000cc0acc723e */ /* 0x040fe200000010ff */
[----:B------:R-:W3:Y:S01]  /*1c520*/  MUFU.EX2 R164, R164 ;  /* 0x000000a400a47308 */ /* 0x000ee20000000800 */
[C---:B-1----:R-:W-:Y:S01]  /*1c530*/  FADD.FTZ R163, R157.reuse, R163 ;  /* 0x000000a39da37221 */ /* 0x042fe20000010000 */
[----:B------:R-:W-:Y:S01]  /*1c540*/  FADD.FTZ R162, R10, R162 ;  /* 0x000000a20aa27221 */ /* 0x000fe20000010000 */
[----:B------:R-:W-:Y:S01]  /*1c550*/  F2FP.BF16.F32.PACK_AB R211, R157, R211 ;  /* 0x000000d39dd3723e */ /* 0x000fe200000010ff */
[----:B------:R-:W-:-:S02]  /*1c560*/  IMAD.MOV.U32 R10, RZ, RZ, R220 ;  /* 0x000000ffff0a7224 */ /* 0x000fc400078e00dc */
[----:B------:R-:W-:Y:S01]  /*1c570*/  FADD.FTZ R162, R206, R162 ;  /* 0x000000a2cea27221 */ /* 0x000fe20000010000 */
[C---:B------:R-:W-:Y:S01]  /*1c580*/  F2FP.BF16.F32.PACK_AB R206, R12.reuse, R206 ;  /* 0x000000ce0cce723e */ /* 0x040fe200000010ff */
[----:B------:R-:W1:Y:S01]  /*1c590*/  MUFU.EX2 R207, R207 ;  /* 0x000000cf00cf7308 */ /* 0x000e620000000800 */
[----:B--2---:R-:W-:Y:S01]  /*1c5a0*/  FADD.FTZ R154, R205, R163 ;  /* 0x000000a3cd9a7221 */ /* 0x004fe20000010000 */
[----:B------:R-:W-:-:S04]  /*1c5b0*/  FADD.FTZ R162, R12, R162 ;  /* 0x000000a20ca27221 */ /* 0x000fc80000010000 */
[----:B------:R-:W-:Y:S01]  /*1c5c0*/  FADD.FTZ R162, R200, R162 ;  /* 0x000000a2c8a27221 */ /* 0x000fe20000010000 */
[----:B------:R-:W-:Y:S01]  /*1c5d0*/  F2FP.BF16.F32.PACK_AB R200, R14, R200 ;  /* 0x000000c80ec8723e */ /* 0x000fe200000010ff */
[----:B------:R-:W2:Y:S01]  /*1c5e0*/  MUFU.EX2 R156, R156 ;  /* 0x0000009c009c7308 */ /* 0x000ea20000000800 */
[----:B---3--:R-:W-:Y:S01]  /*1c5f0*/  FADD.FTZ R154, R164, R154 ;  /* 0x0000009aa49a7221 */ /* 0x008fe20000010000 */
[----:B------:R-:W-:Y:S01]  /*1c600*/  FADD.FTZ R162, R14, R162 ;  /* 0x000000a20ea27221 */ /* 0x000fe20000010000 */
[----:B------:R-:W-:-:S03]  /*1c610*/  F2FP.BF16.F32.PACK_AB R205, R164, R205 ;  /* 0x000000cda4cd723e */ /* 0x000fc600000010ff */
[----:B------:R-:W-:Y:S01]  /*1c620*/  FADD.FTZ R162, R202, R162 ;  /* 0x000000a2caa27221 */ /* 0x000fe20000010000 */
[----:B------:R-:W-:Y:S01]  /*1c630*/  F2FP.BF16.F32.PACK_AB R202, R15, R202 ;  /* 0x000000ca0fca723e */ /* 0x000fe200000010ff */
[----:B------:R-:W3:Y:S01]  /*1c640*/  MUFU.EX2 R201, R201 ;  /* 0x000000c900c97308 */ /* 0x000ee20000000800 */
[----:B-1----:R-:W-:Y:S01]  /*1c650*/  FADD.FTZ R154, R207, R154 ;  /* 0x0000009acf9a7221 */ /* 0x002fe20000010000 */
[----:B------:R-:W-:-:S04]  /*1c660*/  FADD.FTZ R162, R15, R162 ;  /* 0x000000a20fa27221 */ /* 0x000fc80000010000 */
[----:B------:R-:W-:Y:S01]  /*1c670*/  FADD.FTZ R162, R196, R162 ;  /* 0x000000a2c4a27221 */ /* 0x000fe20000010000 */
[----:B------:R-:W-:Y:S01]  /*1c680*/  F2FP.BF16.F32.PACK_AB R196, R160, R196 ;  /* 0x000000c4a0c4723e */ /* 0x000fe200000010ff */
[----:B------:R-:W1:Y:S01]  /*1c690*/  MUFU.EX2 R11, R171 ;  /* 0x000000ab000b7308 */ /* 0x000e620000000800 */
[----:B--2---:R-:W-:Y:S01]  /*1c6a0*/  FADD.FTZ R154, R156, R154 ;  /* 0x0000009a9c9a7221 */ /* 0x004fe20000010000 */
[----:B------:R-:W-:Y:S01]  /*1c6b0*/  FADD.FTZ R162, R160, R162 ;  /* 0x000000a2a0a27221 */ /* 0x000fe20000010000 */
[----:B------:R-:W-:-:S03]  /*1c6c0*/  F2FP.BF16.F32.PACK_AB R207, R156, R207 ;  /* 0x000000cf9ccf723e */ /* 0x000fc600000010ff */
[----:B------:R-:W-:Y:S01]  /*1c6d0*/  FADD.FTZ R162, R198, R162 ;  /* 0x000000a2c6a27221 */ /* 0x000fe20000010000 */
[----:B------:R-:W-:Y:S01]  /*1c6e0*/  F2FP.BF16.F32.PACK_AB R198, R161, R198 ;  /* 0x000000c6a1c6723e */ /* 0x000fe200000010ff */
[----:B------:R-:W2:Y:S01]  /*1c6f0*/  MUFU.EX2 R203, R203 ;  /* 0x000000cb00cb7308 */ /* 0x000ea20000000800 */
[----:B---3--:R-:W-:Y:S01]  /*1c700*/  FADD.FTZ R154, R201, R154 ;  /* 0x0000009ac99a7221 */ /* 0x008fe20000010000 */
[----:B------:R-:W-:-:S06]  /*1c710*/  FADD.FTZ R162, R161, R162 ;  /* 0x000000a2a1a27221 */ /* 0x000fcc0000010000 */
[----:B0-----:R-:W0:Y:S01]  /*1c720*/  MUFU.EX2 R9, R175 ;  /* 0x000000af00097308 */ /* 0x001e220000000800 */
[C---:B-1----:R-:W-:Y:S01]  /*1c730*/  FADD.FTZ R154, R11.reuse, R154 ;  /* 0x0000009a0b9a7221 */ /* 0x042fe20000010000 */
[----:B------:R-:W-:-:S06]  /*1c740*/  F2FP.BF16.F32.PACK_AB R201, R11, R201 ;  /* 0x000000c90bc9723e */ /* 0x000fcc00000010ff */
[----:B------:R-:W1:Y:S01]  /*1c750*/  MUFU.EX2 R197, R197 ;  /* 0x000000c500c57308 */ /* 0x000e620000000800 */
[----:B--2---:R-:W-:-:S07]  /*1c760*/  FADD.FTZ R154, R203, R154 ;  /* 0x0000009acb9a7221 */ /* 0x004fce0000010000 */
[----:B------:R-:W2:Y:S01]  /*1c770*/  MUFU.EX2 R20, R20 ;  /* 0x0000001400147308 */ /* 0x000ea20000000800 */
[C---:B0-----:R-:W-:Y:S01]  /*1c780*/  FADD.FTZ R154, R9.reuse, R154 ;  /* 0x0000009a099a7221 */ /* 0x041fe20000010000 */
[----:B------:R-:W-:Y:S01]  /*1c790*/  F2FP.BF16.F32.PACK_AB R203, R9, R203 ;  /* 0x000000cb09cb723e */ /* 0x000fe200000010ff */
[----:B------:R-:W-:-:S05]  /*1c7a0*/  IMAD.MOV.U32 R9, RZ, RZ, R221 ;  /* 0x000000ffff097224 */ /* 0x000fca00078e00dd */
        /* <DEDUP_REMOVED lines=10> */
[----:B------:R-:W1:Y:S01]  /*1c850*/  MUFU.EX2 R152, R152 ;  /* 0x0000009800987308 */ /* 0x000e620000000800 */
[----:B--2---:R-:W-:-:S07]  /*1c860*/  FADD.FTZ R162, R192, R162 ;  /* 0x000000a2c0a27221 */ /* 0x004fce0000010000 */
[----:B------:R-:W2:Y:S01]  /*1c870*/  MUFU.EX2 R155, R155 ;  /* 0x0000009b009b7308 */ /* 0x000ea20000000800 */
[----:B0-----:R-:W-:-:S07]  /*1c880*/  FADD.FTZ R154, R193, R154 ;  /* 0x0000009ac19a7221 */ /* 0x001fce0000010000 */
[----:B------:R-:W0:Y:S01]  /*1c890*/  MUFU.EX2 R194, R194 ;  /* 0x000000c200c27308 */ /* 0x000e220000000800 */
[C---:B-1----:R-:W-:Y:S01]  /*1c8a0*/  FADD.FTZ R162, R152.reuse, R162 ;  /* 0x000000a298a27221 */ /* 0x042fe20000010000 */
[----:B------:R-:W-:-:S06]  /*1c8b0*/  F2FP.BF16.F32.PACK_AB R192, R152, R192 ;  /* 0x000000c098c0723e */ /* 0x000fcc00000010ff */
[----:B------:R-:W1:Y:S01]  /*1c8c0*/  MUFU.EX2 R158, R158 ;  /* 0x0000009e009e7308 */ /* 0x000e620000000800 */
[C---:B--2---:R-:W-:Y:S01]  /*1c8d0*/  FADD.FTZ R154, R155.reuse, R154 ;  /* 0x0000009a9b9a7221 */ /* 0x044fe20000010000 */
[----:B------:R-:W-:-:S06]  /*1c8e0*/  F2FP.BF16.F32.PACK_AB R193, R155, R193 ;  /* 0x000000c19bc1723e */ /* 0x000fcc00000010ff */
[----:B------:R-:W2:Y:S01]  /*1c8f0*/  MUFU.EX2 R153, R153 ;  /* 0x0000009900997308 */ /* 0x000ea20000000800 */
[----:B0-----:R-:W-:Y:S01]  /*1c900*/  FADD.FTZ R162, R194, R162 ;  /* 0x000000a2c2a27221 */ /* 0x001fe20000010000 */
[----:B------:R-:W-:-:S03]  /*1c910*/  F2FP.BF16.F32.PACK_AB R194, R7, R194 ;  /* 0x000000c207c2723e */ /* 0x000fc600000010ff */
[----:B------:R-:W-:Y:S01]  /*1c920*/  FADD.FTZ R21, R7, R162 ;  /* 0x000000a207157221 */ /* 0x000fe20000010000 */
[----:B------:R-:W-:Y:S02]  /*1c930*/  IMAD.MOV.U32 R7, RZ, RZ, R4 ;  /* 0x000000ffff077224 */ /* 0x000fe400078e0004 */
[----:B-1----:R-:W-:-:S04]  /*1c940*/  FADD.FTZ R154, R158, R154 ;  /* 0x0000009a9e9a7221 */ /* 0x002fc80000010000 */
[C---:B--2---:R-:W-:Y:S01]  /*1c950*/  FADD.FTZ R20, R153.reuse, R154 ;  /* 0x0000009a99147221 */ /* 0x044fe20000010000 */
[----:B------:R-:W-:Y:S01]  /*1c960*/  F2FP.BF16.F32.PACK_AB R195, R153, R158 ;  /* 0x0000009e99c3723e */ /* 0x000fe200000010ff */
[----:B------:R-:W-:Y:S06]  /*1c970*/  @P2 BRA `(.L_x_648) ;  /* 0xffffffb400e82947 */ /* 0x000fec000383ffff */
.L_x_637:
[----:B------:R-:W-:Y:S05]  /*1c980*/  BSYNC B0 ;  /* 0x0000000000007941 */ /* 0x000fea0003800000 */
.L_x_636:
        /* <DEDUP_REMOVED lines=131> */
.L_x_649:
[----:B------:R-:W-:Y:S01]  /*1d1c0*/  IMAD R0, R220, 0x8, R18 ;  /* 0x00000008dc007824 */ /* 0x000fe200078e0212 */
[----:B------:R-:W-:-:S04]  /*1d1d0*/  SHF.L.U32 R3, R221, 0x1f, RZ ;  /* 0x0000001fdd037819 */ /* 0x000fc800000006ff */
[----:B------:R0:W1:Y:S01]  /*1d1e0*/  SYNCS.PHASECHK.TRANS64.TRYWAIT P2, [R0+URZ+0x38850], R3 ;  /* 0x03885003000075a7 */ /* 0x000062000804017f */
[----:B------:R-:W-:Y:S05]  /*1d1f0*/  @!P0 BRA `(.L_x_650) ;  /* 0x0000000000048947 */ /* 0x000fea0003800000 */
[----:B------:R-:W-:Y:S01]  /*1d200*/  BPT.TRAP 0x1 ;  /* 0x000000040000795c */ /* 0x000fe20000300000 */
.L_x_650:
[----:B------:R-:W-:Y:S04]  /*1d210*/  BSSY B0, `(.L_x_651) ;  /* 0x0000004000007945 */ /* 0x000fe80003800000 */
[----:B-1----:R-:W-:Y:S05]  /*1d220*/  @P2 BRA `(.L_x_652) ;  /* 0x0000000000082947 */ /* 0x002fea0003800000 */
[----:B------:R-:W1:Y:S02]  /*1d230*/  SYNCS.PHASECHK.TRANS64.TRYWAIT P0, [R0+URZ+0x38850], R3 ;  /* 0x03885003000075a7 */ /* 0x000e64000800017f */
[----:B-1----:R-:W-:Y:S05]  /*1d240*/  @!P0 BRA `(.L_x_653) ;  /* 0x000000ec00b48947 */ /* 0x002fea0003800000 */
.L_x_652:
[----:B------:R-:W-:Y:S05]  /*1d250*/  BSYNC B0 ;  /* 0x0000000000007941 */ /* 0x000fea0003800000 */
.L_x_651:
[----:B------:R-:W-:Y:S01]  /*1d260*/  VIADD R18, R18, 0x400 ;  /* 0x0000040012127836 */ /* 0x000fe20000000000 */
[----:B------:R-:W-:Y:S01]  /*1d270*/  WARPGROUP.ARRIVE ;  /* 0x00000000000079c5 */ /* 0x000fe20000000000 */
[----:B------:R-:W-:Y:S01]  /*1d280*/  IMAD.MOV.U32 R7, RZ, RZ, 0x40000040 ;  /* 0x40000040ff077424 */ /* 0x000fe200078e00ff */
[----:B01----:R-:W0:Y:S01]  /*1d290*/  SHFL.BFLY PT, R3, R20, 0x2, 0x1f ;  /* 0x0c401f0014037f89 */ /* 0x003e2200000e0000 */
[----:B------:R-:W-:Y:S01]  /*1d2a0*/  IMAD.MOV.U32 R9, RZ, RZ, 0x40000040 ;  /* 0x40000040ff097424 */ /* 0x000fe200078e00ff */
[----:B------:R-:W-:Y:S01]  /*1d2b0*/  SHF.R.U32.HI R18, RZ, 0x4, R18 ;  /* 0x00000004ff127819 */ /* 0x000fe20000011612 */
[----:B------:R-:W-:Y:S01]  /*1d2c0*/  IMAD.MOV.U32 R167, RZ, RZ, -0x800000 ;  /* 0xff800000ffa77424 */ /* 0x000fe200078e00ff */
[----:B------:R-:W-:Y:S01]  /*1d2d0*/  R2UR UR7, R7 ;  /* 0x00000000070772ca */ /* 0x000fe200000e0000 */
[----:B------:R-:W-:Y:S01]  /*1d2e0*/  IMAD.MOV.U32 R7, RZ, RZ, 0x40000040 ;  /* 0x40000040ff077424 */ /* 0x000fe200078e00ff */
[----:B------:R-:W-:Y:S01]  /*1d2f0*/  LOP3.LUT R18, R18, 0x3fff, RZ, 0xc0, !PT ;  /* 0x00003fff12127812 */ /* 0x000fe200078ec0ff */
[----:B------:R-:W-:-:S02]  /*1d300*/  IMAD.MOV.U32 R166, RZ, RZ, -0x800000 ;  /* 0xff800000ffa67424 */ /* 0x000fc400078e00ff */
[----:B------:R-:W-:Y:S01]  /*1d310*/  VIADD R236, R236, 0x1 ;  /* 0x00000001ecec7836 */ /* 0x000fe20000000000 */
[----:B------:R-:W-:-:S05]  /*1d320*/  LOP3.LUT R18, R18, 0x2800000, RZ, 0xfc, !PT ;  /* 0x0280000012127812 */ /* 0x000fca00078efcff */
[----:B------:R-:W-:Y:S02]  /*1d330*/  IMAD R6, R220, 0xa00, R18 ;  /* 0x00000a00dc067824 */ /* 0x000fe400078e0212 */
[----:B------:R-:W-:Y:S02]  /*1d340*/  IMAD.MOV.U32 R18, RZ, RZ, RZ ;  /* 0x000000ffff127224 */ /* 0x000fe400078e00ff */
[C---:B------:R-:W-:Y:S01]  /*1d350*/  VIADD R8, R6.reuse, 0x80 ;  /* 0x0000008006087836 */ /* 0x040fe20000000000 */
[----:B------:R-:W-:Y:S01]  /*1d360*/  R2UR UR6, R6 ;  /* 0x00000000060672ca */ /* 0x000fe200000e0000 */
[----:B------:R-:W-:Y:S02]  /*1d370*/  VIADD R220, R220, 0x1 ;  /* 0x00000001dcdc7836 */ /* 0x000fe40000000000 */
[----:B0-----:R-:W-:-:S03]  /*1d380*/  FADD.FTZ R3, R3, R20 ;  /* 0x0000001403037221 */ /* 0x001fc60000010000 */
[----:B------:R-:W-:-:S04]  /*1d390*/  ISETP.NE.AND P2, PT, R220, 0x2, PT ;  /* 0x00000002dc00780c */ /* 0x000fc80003f45270 */
[----:B------:R-:W-:-:S03]  /*1d3a0*/  SEL R220, R220, RZ, P2 ;  /* 0x000000ffdcdc7207 */ /* 0x000fc60001000000 */
[----:B------:R-:W-:Y:S01]  /*1d3b0*/  HGMMA.64x256x16.F32.BF16 R24, R208, gdesc[UR4].tnspB, R24, gsb0 ;  /* 0x43e00004d0187df0 */ /* 0x000fe20008001818 */
[----:B------:R-:W-:Y:S01]  /*1d3c0*/  R2UR UR6, R8 ;  /* 0x00000000080672ca */ /* 0x000fe200000e0000 */
[----:B------:R-:W-:Y:S01]  /*1d3d0*/  VIADD R8, R6, 0x100 ;  /* 0x0000010006087836 */ /* 0x000fe20000000000 */
[----:B------:R-:W-:Y:S01]  /*1d3e0*/  R2UR UR7, R9 ;  /* 0x00000000090772ca */ /* 0x000fe200000e0000 */
[----:B------:R-:W-:Y:S01]  /*1d3f0*/  IMAD.MOV.U32 R9, RZ, RZ, 0x40000040 ;  /* 0x40000040ff097424 */ /* 0x000fe200078e00ff */
[----:B------:R-:W-:Y:S02]  /*1d400*/  WARPGROUP.DEPBAR.LE gsb0, 0x0 ;  /* 0x00008000000079c5 */ /* 0x000fe40000010000 */
[----:B------:R-:W-:-:S15]  /*1d410*/  WARPGROUP.ARRIVE ;  /* 0x00000000000079c5 */ /* 0x000fde0000000000 */
[----:B------:R-:W-:-:S06]  /*1d420*/  NOP ;  /* 0x0000000000007918 */ /* 0x000fcc0000000000 */
        /* <DEDUP_REMOVED lines=12> */
[----:B------:R-:W0:Y:S02]  /*1d4f0*/  SHFL.BFLY PT, R8, R21, 0x2, 0x1f ;  /* 0x0c401f0015087f89 */ /* 0x000e2400000e0000 */
[----:B0-----:R-:W-:Y:S01]  /*1d500*/  FADD.FTZ R8, R8, R21 ;  /* 0x0000001508087221 */ /* 0x001fe20000010000 */
[----:B------:R-:W-:Y:S02]  /*1d510*/  WARPGROUP.DEPBAR.LE gsb0, 0x0 ;  /* 0x00008000000079c5 */ /* 0x000fe40000010000 */
[----:B------:R-:W-:-:S15]  /*1d520*/  WARPGROUP.ARRIVE ;  /* 0x00000000000079c5 */ /* 0x000fde0000000000 */
[----:B------:R-:W-:-:S04]  /*1d530*/  NOP ;  /* 0x0000000000007918 */ /* 0x000fc80000000000 */
[----:B------:R-:W-:Y:S01]  /*1d540*/  HGMMA.64x256x16.F32.BF16 R24, R196, gdesc[UR4].tnspB, R24, gsb0 ;  /* 0x43e00004c4187df0 */ /* 0x000fe20008001818 */
[----:B------:R-:W-:Y:S02]  /*1d550*/  R2UR UR6, R6 ;  /* 0x00000000060672ca */ /* 0x000fe400000e0000 */
[----:B------:R-:W-:Y:S01]  /*1d560*/  R2UR UR7, R7 ;  /* 0x00000000070772ca */ /* 0x000fe200000e0000 */
[----:B------:R-:W0:Y:S04]  /*1d570*/  SHFL.BFLY PT, R6, R8, 0x1, 0x1f ;  /* 0x0c201f0008067f89 */ /* 0x000e2800000e0000 */
[----:B------:R-:W1:Y:S01]  /*1d580*/  SHFL.BFLY PT, R7, R3, 0x1, 0x1f ;  /* 0x0c201f0003077f89 */ /* 0x000e6200000e0000 */
[----:B0-----:R-:W-:Y:S01]  /*1d590*/  FADD.FTZ R8, R8, R6 ;  /* 0x0000000608087221 */ /* 0x001fe20000010000 */
[----:B-1----:R-:W-:-:S04]  /*1d5a0*/  FADD.FTZ R3, R3, R7 ;  /* 0x0000000703037221 */ /* 0x002fc80000010000 */
[----:B------:R-:W-:Y:S02]  /*1d5b0*/  FSETP.NE.FTZ.AND P0, PT, R8, RZ, PT ;  /* 0x000000ff0800720b */ /* 0x000fe40003f15000 */
[----:B------:R-:W-:-:S11]  /*1d5c0*/  FSETP.NE.FTZ.AND P3, PT, R3, RZ, PT ;  /* 0x000000ff0300720b */ /* 0x000fd60003f75000 */
[----:B------:R-:W0:Y:S08]  /*1d5d0*/  @P0 MUFU.LG2 R7, R8 ;  /* 0x0000000800070308 */ /* 0x000e300000000c00 */
[----:B------:R1:W-:Y:S08]  /*1d5e0*/  @P0 MUFU.RCP R18, R8 ;  /* 0x0000000800120308 */ /* 0x0003f00000001000 */
[----:B------:R-:W2:Y:S01]  /*1d5f0*/  @P3 MUFU.LG2 R6, R3 ;  /* 0x0000000300063308 */ /* 0x000ea20000000c00 */
[----:B0-----:R-:W-:Y:S01]  /*1d600*/  @P0 FMUL.FTZ R7, R7, 0.69314718246459960938 ;  /* 0x3f31721807070820 */ /* 0x001fe20000410000 */
[C---:B-1----:R-:W-:Y:S01]  /*1d610*/  @P0 FMUL.FTZ R8, R2.reuse, 0.69314718246459960938 ;  /* 0x3f31721802080820 */ /* 0x042fe20000410000 */
[----:B------:R-:W-:-:S03]  /*1d620*/  @P3 FMUL.FTZ R2, R2, 0.69314718246459960938 ;  /* 0x3f31721802023820 */ /* 0x000fc60000410000 */
[----:B------:R-:W-:Y:S01]  /*1d630*/  @P0 FFMA.FTZ R167, R8, R5, R7 ;  /* 0x0000000508a70223 */ /* 0x000fe20000010007 */
[----:B------:R-:W-:Y:S01]  /*1d640*/  @!P1 VIADD R7, R0, 0x38860 ;  /* 0x0003886000079836 */ /* 0x000fe20000000000 */
[----:B------:R-:W-:Y:S01]  /*1d650*/  SEL R5, RZ, 0x1, P2 ;  /* 0x00000001ff057807 */ /* 0x000fe20001000000 */
[----:B------:R-:W-:Y:S01]  /*1d660*/  IMAD.MOV.U32 R0, RZ, RZ, RZ ;  /* 0x000000ffff007224 */ /* 0x000fe200078e00ff */
[----:B------:R-:W-:Y:S02]  /*1d670*/  PLOP3.LUT P0, PT, PT, PT, PT, 0x8, 0x0 ;  /* 0x000000000000781c */ /* 0x000fe40003f0e170 */
[----:B------:R-:W-:Y:S02]  /*1d680*/  @!P1 PRMT R7, RZ, 0x654, R7 ;  /* 0x00000654ff079816 */ /* 0x000fe40000000007 */
[----:B------:R-:W-:Y:S01]  /*1d690*/  LOP3.LUT R221, R221, R5, RZ, 0x3c, !PT ;  /* 0x00000005dddd7212 */ /* 0x000fe200078e3cff */
[----:B------:R0:W1:Y:S01]  /*1d6a0*/  @P3 MUFU.RCP R0, R3 ;  /* 0x0000000300003308 */ /* 0x0000620000001000 */
[----:B--2---:R-:W-:-:S04]  /*1d6b0*/  @P3 FMUL.FTZ R6, R6, 0.69314718246459960938 ;  /* 0x3f31721806063820 */ /* 0x004fc80000410000 */
[----:B------:R-:W-:Y:S01]  /*1d6c0*/  @P3 FFMA.FTZ R166, R2, R4, R6 ;  /* 0x0000000402a63223 */ /* 0x000fe20000010006 */
[----:B------:R-:W-:Y:S02]  /*1d6d0*/  WARPGROUP.DEPBAR.LE gsb0, 0x0 ;  /* 0x00008000000079c5 */ /* 0x000fe40000010000 */
[----:B------:R-:W-:-:S06]  /*1d6e0*/  WARPGROUP.ARRIVE ;  /* 0x00000000000079c5 */ /* 0x000fcc0000000000 */
[----:B------:R-:W-:Y:S03]  /*1d6f0*/  HGMMA.64x256x16.F32.BF16 R24, R192, gdesc[UR4].tnspB, R24, gsb0 ;  /* 0x43e00004c0187df0 */ /* 0x000fe60008001818 */
[----:B------:R-:W-:Y:S02]  /*1d700*/  WARPGROUP.DEPBAR.LE gsb0, 0x0 ;  /* 0x00008000000079c5 */ /* 0x000fe40000010000 */
[-C--:B------:R-:W-:Y:S01]  /*1d710*/  FMUL.FTZ R152, R48, R18.reuse ;  /* 0x0000001230987220 */ /* 0x080fe20000410000 */
[-C--:B------:R-:W-:Y:S01]  /*1d720*/  FMUL.FTZ R153, R49, R18.reuse ;  /* 0x0000001231997220 */ /* 0x080fe20000410000 */
[----:B------:R2:W-:Y:S01]  /*1d730*/  @!P1 SYNCS.ARRIVE.TRANS64.RED.A1T0 RZ, [R7+URZ], RZ ;  /* 0x000000ff07ff99a7 */ /* 0x0005e2000810043f */
[-C--:B------:R-:W-:Y:S01]  /*1d740*/  FMUL.FTZ R2, R52, R18.reuse ;  /* 0x0000001234027220 */ /* 0x080fe20000410000 */
        /* <DEDUP_REMOVED lines=23> */
[-C--:B-1----:R-:W-:Y:S01]  /*1d8c0*/  FMUL.FTZ R108, R114, R0.reuse ;  /* 0x00000000726c7220 */ /* 0x082fe20000410000 */
        /* <DEDUP_REMOVED lines=100> */
[----:B------:R-:W-:-:S07]  /*1df10*/  FMUL.FTZ R129, R151, R0 ;  /* 0x0000000097817220 */ /* 0x000fce0000410000 */
.L_x_567:
[----:B------:R-:W0:Y:S08]  /*1df20*/  S2UR UR5, SR_CgaCtaId ;  /* 0x00000000000579c3 */ /* 0x000e300000008800 */
[----:B------:R-:W-:Y:S06]  /*1df30*/  BAR.SYNC.DEFER_BLOCKING 0x5, 0x180 ;  /* 0x0146000000007b1d */ /* 0x000fec0000010000 */
[----:B------:R-:W-:Y:S01]  /*1df40*/  UMOV UR4, 0x400 ;  /* 0x0000040000047882 */ /* 0x000fe20000000000 */
[----:B------:R-:W-:Y:S01]  /*1df50*/  BSSY B0, `(.L_x_654) ;  /* 0x0000480000007945 */ /* 0x000fe20003800000 */
[----:B0-----:R-:W-:-:S06]  /*1df60*/  ULEA UR4, UR5, UR4, 0x18 ;  /* 0x0000000405047291 */ /* 0x001fcc000f8ec03f */
[----:B------:R-:W-:-:S05]  /*1df70*/  IMAD.U32 R18, RZ, RZ, UR4 ;  /* 0x00000004ff127e24 */ /* 0x000fca000f8e00ff */
[----:B------:R0:W1:Y:S01]  /*1df80*/  LDS.128 R140, [R18+0x388d0] ;  /* 0x0388d000128c7984 */ /* 0x0000620000000c00 */
[----:B------:R-:W-:Y:S06]  /*1df90*/  BAR.ARV 0x4, 0x180 ;  /* 0x0106000000007b1d */ /* 0x000fec0000002000 */
[----:B------:R-:W-:Y:S05]  /*1dfa0*/  @P0 BRA `(.L_x_655) ;  /* 0x0000003800300947 */ /* 0x000fea0003800000 */
[----:B------:R-:W2:Y:S01]  /*1dfb0*/  LDL R92, [R1+0x188] ;  /* 0x00018800015c7983 */ /* 0x000ea20000100800 */
[----:B------:R-:W-:Y:S01]  /*1dfc0*/  F2FP.BF16.F32.PACK_AB R94, R163, R162 ;  /* 0x000000a2a35e723e */ /* 0x000fe200000010ff */
[----:B------:R-:W-:Y:S01]  /*1dfd0*/  ULDC.64 UR6, c[0x0][0xc00] ;  /* 0x0003000000067ab9 */ /* 0x000fe20000000a00 */
[----:B------:R-:W-:Y:S01]  /*1dfe0*/  F2FP.BF16.F32.PACK_AB R95, R31, R30 ;  /* 0x0000001e1f5f723e */ /* 0x000fe200000010ff */
[----:B------:R-:W3:Y:S01]  /*1dff0*/  S2R R0, SR_SWINHI ;  /* 0x0000000000007919 */ /* 0x000ee20000002f00 */
[----:B------:R-:W-:Y:S01]  /*1e000*/  F2FP.BF16.F32.PACK_AB R96, R161, R160 ;  /* 0x000000a0a160723e */ /* 0x000fe200000010ff */
[----:B------:R-:W-:Y:S01]  /*1e010*/  ULDC.64 UR4, c[0x0][0xc08] ;  /* 0x0003020000047ab9 */ /* 0x000fe20000000a00 */
[----:B------:R-:W-:Y:S01]  /*1e020*/  F2FP.BF16.F32.PACK_AB R97, R35, R34 ;  /* 0x000000222361723e */ /* 0x000fe200000010ff */
[----:B------:R-:W-:Y:S01]  /*1e030*/  ULDC.64 UR8, c[0x0][0x208] ;  /* 0x0000820000087ab9 */ /* 0x000fe20000000a00 */
[----:B------:R-:W-:Y:S02]  /*1e040*/  F2FP.BF16.F32.PACK_AB R98, R159, R158 ;  /* 0x0000009e9f62723e */ /* 0x000fe400000010ff */
[----:B------:R-:W-:Y:S01]  /*1e050*/  F2FP.BF16.F32.PACK_AB R99, R39, R38 ;  /* 0x000000262763723e */ /* 0x000fe200000010ff */
[----:B------:R-:W-:Y:S01]  /*1e060*/  BAR.SYNC.DEFER_BLOCKING 0x1, 0x100 ;  /* 0x0044000000007b1d */ /* 0x000fe20000010000 */
[----:B------:R-:W-:-:S04]  /*1e070*/  ISETP.NE.U32.AND P1, PT, RZ, UR6, PT ;  /* 0x00000006ff007c0c */ /* 0x000fc8000bf25070 */
[----:B------:R-:W-:Y:S02]  /*1e080*/  ISETP.NE.AND.EX P1, PT, RZ, UR7, PT, P1 ;  /* 0x00000007ff007c0c */ /* 0x000fe4000bf25310 */
[----:B------:R-:W-:Y:S02]  /*1e090*/  MOV R130, R18 ;  /* 0x0000001200827202 */ /* 0x000fe40000000f00 */
[----:B---3--:R-:W-:-:S03]  /*1e0a0*/  MOV R131, R0 ;  /* 0x0000000000837202 */ /* 0x008fc60000000f00 */
[----:B--2---:R-:W-:-:S04]  /*1e0b0*/  IMAD.WIDE R132, R92, 0x2, R130 ;  /* 0x000000025c847825 */ /* 0x004fc800078e0282 */
[----:B------:R-:W-:Y:S01]  /*1e0c0*/  IMAD.MOV.U32 R93, RZ, RZ, R133 ;  /* 0x000000ffff5d7224 */ /* 0x000fe200078e0085 */
[----:B------:R-:W-:-:S04]  /*1e0d0*/  LOP3.LUT R0, R132, 0x380, RZ, 0xc0, !PT ;  /* 0x0000038084007812 */ /* 0x000fc800078ec0ff */
[----:B------:R-:W-:-:S04]  /*1e0e0*/  SHF.R.U64 R0, R0, 0x3, RZ ;  /* 0x0000000300007819 */ /* 0x000fc800000012ff */
[----:B------:R-:W-:-:S04]  /*1e0f0*/  LOP3.LUT R92, R0, R132, RZ, 0x3c, !PT ;  /* 0x00000084005c7212 */ /* 0x000fc800078e3cff */
[----:B------:R-:W-:Y:S02]  /*1e100*/  MOV R0, R92 ;  /* 0x0000005c00007202 */ /* 0x000fe40000000f00 */
[----:B------:R-:W-:Y:S02]  /*1e110*/  F2FP.BF16.F32.PACK_AB R92, R165, R164 ;  /* 0x000000a4a55c723e */ /* 0x000fe400000010ff */
[----:B------:R-:W-:-:S05]  /*1e120*/  F2FP.BF16.F32.PACK_AB R93, R27, R26 ;  /* 0x0000001a1b5d723e */ /* 0x000fca00000010ff */
[----:B------:R2:W-:Y:S02]  /*1e130*/  STSM.16.M88.4 [R0], R92 ;  /* 0x0000005c00007844 */ /* 0x0005e40000000200 */
[----:B--2---:R-:W-:Y:S02]  /*1e140*/  IADD3 R92, P0, R132, 0x20, RZ ;  /* 0x00000020845c7810 */ /* 0x004fe40007f1e0ff */
[----:B------:R-:W-:Y:S02]  /*1e150*/  F2FP.BF16.F32.PACK_AB R94, R155, R154 ;  /* 0x0000009a9b5e723e */ /* 0x000fe400000010ff */
[----:B------:R-:W-:Y:S01]  /*1e160*/  LOP3.LUT R0, R92, 0x380, RZ, 0xc0, !PT ;  /* 0x000003805c007812 */ /* 0x000fe200078ec0ff */
[----:B------:R-:W-:Y:S01]  /*1e170*/  IMAD.X R93, RZ, RZ, R133, P0 ;  /* 0x000000ffff5d7224 */ /* 0x000fe200000e0685 */
[----:B------:R-:W-:Y:S02]  /*1e180*/  F2FP.BF16.F32.PACK_AB R95, R47, R46 ;  /* 0x0000002e2f5f723e */ /* 0x000fe400000010ff */
[----:B------:R-:W-:-:S04]  /*1e190*/  SHF.R.U64 R0, R0, 0x3, RZ ;  /* 0x0000000300007819 */ /* 0x000fc800000012ff */
[----:B------:R-:W-:-:S04]  /*1e1a0*/  LOP3.LUT R92, R0, R92, RZ, 0x3c, !PT ;  /* 0x0000005c005c7212 */ /* 0x000fc800078e3cff */
[----:B------:R-:W-:-:S05]  /*1e1b0*/  MOV R92, R92 ;  /* 0x0000005c005c7202 */ /* 0x000fca0000000f00 */
[----:B------:R2:W-:Y:S02]  /*1e1c0*/  STSM.16.M88.4 [R92], R96 ;  /* 0x000000605c007844 */ /* 0x0005e40000000200 */
[----:B--2---:R-:W-:Y:S02]  /*1e1d0*/  IADD3 R92, P0, R132, 0x40, RZ ;  /* 0x00000040845c7810 */ /* 0x004fe40007f1e0ff */
[----:B------:R-:W-:Y:S02]  /*1e1e0*/  F2FP.BF16.F32.PACK_AB R96, R153, R152 ;  /* 0x000000989960723e */ /* 0x000fe400000010ff */
[----:B------:R-:W-:Y:S01]  /*1e1f0*/  LOP3.LUT R0, R92, 0x380, RZ, 0xc0, !PT ;  /* 0x000003805c007812 */ /* 0x000fe200078ec0ff */
[----:B------:R-:W-:Y:S01]  /*1e200*/  IMAD.X R93, RZ, RZ, R133, P0 ;  /* 0x000000ffff5d7224 */ /* 0x000fe200000e0685 */
[----:B------:R-:W-:Y:S02]  /*1e210*/  F2FP.BF16.F32.PACK_AB R97, R51, R50 ;  /* 0x000000323361723e */ /* 0x000fe400000010ff */
[----:B------:R-:W-:-:S02]  /*1e220*/  SHF.R.U64 R0, R0, 0x3, RZ ;  /* 0x0000000300007819 */ /* 0x000fc400000012ff */
[----:B------:R-:W-:Y:S02]  /*1e230*/  F2FP.BF16.F32.PACK_AB R98, R3, R2 ;  /* 0x000000020362723e */ /* 0x000fe400000010ff */
[----:B------:R-:W-:Y:S02]  /*1e240*/  LOP3.LUT R92, R0, R92, RZ, 0x3c, !PT ;  /* 0x0000005c005c7212 */ /* 0x000fe400078e3cff */
[----:B------:R-:W-:Y:S02]  /*1e250*/  F2FP.BF16.F32.PACK_AB R99, R55, R54 ;  /* 0x000000363763723e */ /* 0x000fe400000010ff */
        /* <DEDUP_REMOVED lines=136> */
[----:B--2---:R-:W-:-:S04]  /*1eae0*/  IADD3 R0, P0, R132, 0xc060, RZ ;  /* 0x0000c06084007810 */ /* 0x004fc80007f1e0ff */
[----:B------:R-:W-:Y:S01]  /*1eaf0*/  LOP3.LUT R92, R0, 0x380, RZ, 0xc0, !PT ;  /* 0x00000380005c7812 */ /* 0x000fe200078ec0ff */
[----:B------:R-:W-:-:S03]  /*1eb00*/  IMAD.X R133, RZ, RZ, R133, P0 ;  /* 0x000000ffff857224 */ /* 0x000fc600000e0685 */
[----:B------:R-:W-:-:S04]  /*1eb10*/  SHF.R.U64 R92, R92, 0x3, RZ ;  /* 0x000000035c5c7819 */ /* 0x000fc800000012ff */
[----:B------:R-:W-:Y:S01]  /*1eb20*/  LOP3.LUT R132, R92, R0, RZ, 0x3c, !PT ;  /* 0x000000005c847212 */ /* 0x000fe200078e3cff */
[----:B------:R-:W-:Y:S01]  /*1eb30*/  IMAD.MOV.U32 R0, RZ, RZ, RZ ;  /* 0x000000ffff007224 */ /* 0x000fe200078e00ff */
[----:B------:R-:W-:Y:S02]  /*1eb40*/  IADD3 R92, P0, R234, UR6, RZ ;  /* 0x00000006ea5c7c10 */ /* 0x000fe4000ff1e0ff */
[----:B------:R-:W-:Y:S02]  /*1eb50*/  MOV R132, R132 ;  /* 0x0000008400847202 */ /* 0x000fe40000000f00 */
[----:B------:R-:W-:Y:S02]  /*1eb60*/  IADD3.X R93, R235, UR7, RZ, P0, !PT ;  /* 0x00000007eb5d7c10 */ /* 0x000fe400087fe4ff */
[----:B------:R-:W-:Y:S01]  /*1eb70*/  ISETP.NE.U32.AND P0, PT, RZ, UR4, PT ;  /* 0x00000004ff007c0c */ /* 0x000fe2000bf05070 */
[----:B------:R2:W-:Y:S01]  /*1eb80*/  STSM.16.M88.4 [R132], R96 ;  /* 0x0000006084007844 */ /* 0x0005e20000000200 */
[----:B------:R-:W-:Y:S02]  /*1eb90*/  BAR.SYNC.DEFER_BLOCKING 0x1, 0x100 ;  /* 0x0044000000007b1d */ /* 0x000fe40000010000 */
[----:B------:R-:W-:-:S13]  /*1eba0*/  ISETP.NE.AND.EX P0, PT, RZ, UR5, PT, P0 ;  /* 0x00000005ff007c0c */ /* 0x000fda000bf05300 */
[----:B------:R-:W-:Y:S01]  /*1ebb0*/  @P0 IADD3 R234, P2, R234, UR4, RZ ;  /* 0x00000004eaea0c10 */ /* 0x000fe2000ff5e0ff */
[----:B------:R-:W-:-:S03]  /*1ebc0*/  ULDC UR4, c[0x0][0xa88] ;  /* 0x0002a20000047ab9 */ /* 0x000fc60000000800 */
[----:B------:R-:W-:Y:S01]  /*1ebd0*/  @P0 IADD3.X R235, R235, UR5, RZ, P2, !PT ;  /* 0x00000005ebeb0c10 */ /* 0x000fe200097fe4ff */
[----:B--2---:R-:W-:Y:S01]  /*1ebe0*/  IMAD.U32 R132, RZ, RZ, UR4 ;  /* 0x00000004ff847e24 */ /* 0x004fe2000f8e00ff */
[----:B------:R-:W-:Y:S01]  /*1ebf0*/  ISETP.NE.AND P2, PT, R232, RZ, PT ;  /* 0x000000ffe800720c */ /* 0x000fe20003f45270 */
[----:B------:R-:W-:-:S03]  /*1ec00*/  ULDC UR4, c[0x0][0xad4] ;  /* 0x0002b50000047ab9 */ /* 0x000fc60000000800 */
[----:B------:R-:W-:Y:S01]  /*1ec10*/  SEL R232, R232, UR4, P2 ;  /* 0x00000004e8e87c07 */ /* 0x000fe20009000000 */
[----:B------:R-:W-:Y:S01]  /*1ec20*/  IMAD.MOV.U32 R98, RZ, RZ, 0x9b8 ;  /* 0x000009b8ff627424 */ /* 0x000fe200078e00ff */
[----:B------:R2:W5:Y:S02]  /*1ec30*/  @P1 LDG.E R0, desc[UR8][R92.64] ;  /* 0x000000085c001981 */ /* 0x000564000c1e1900 */
[----:B------:R-:W-:Y:S02]  /*1ec40*/  ISETP.GT.AND P2, PT, R232, 0x1, PT ;  /* 0x00000001e800780c */ /* 0x000fe40003f44270 */
[----:B------:R2:W5:Y:S02]  /*1ec50*/  @P0 LDG.E R132, desc[UR8][R234.64] ;  /* 0x00000008ea840981 */ /* 0x000564000c1e1900 */
[----:B------:R-:W-:-:S04]  /*1ec60*/  SEL R98, R98, 0x978, P2 ;  /* 0x0000097862627807 */ /* 0x000fc80001000000 */
[----:B------:R2:W3:Y:S08]  /*1ec70*/  LDC.64 R96, c[0x0][R98+0x220] ;  /* 0x0000880062607b82 */ /* 0x0004f00000000a00 */
[----:B------:R2:W4:Y:S01]  /*1ec80*/  LDC.64 R94, c[0x0][R98+0x218] ;  /* 0x00008600625e7b82 */ /* 0x0005220000000a00 */
[----:B------:R-:W-:Y:S05]  /*1ec90*/  @P0 BRA `(.L_x_656) ;  /* 0x0000000000140947 */ /* 0x000fea0003800000 */
[----:B------:R-:W-:Y:S05]  /*1eca0*/  @!P1 BRA `(.L_x_656) ;  /* 0x0000000000109947 */ /* 0x000fea0003800000 */
[----:B------:R-:W-:Y:S02]  /*1ecb0*/  ULDC.64 UR4, c[0x0][0x208] ;  /* 0x0000820000047ab9 */ /* 0x000fe40000000a00 */
[----:B-----5:R-:W3:Y:S04]  /*1ecc0*/  LDG.E R132, desc[UR4][R92.64] ;  /* 0x000000045c847981 */ /* 0x020ee8000c1e1900 */
[----:B--2---:R-:W3:Y:S02]  /*1ecd0*/  LDG.E R92, desc[UR4][R92.64+0x4] ;  /* 0x000004045c5c7981 */ /* 0x004ee4000c1e1900 */
[----:B---3--:R-:W-:-:S07]  /*1ece0*/  IMAD.IADD R132, R92, 0x1, -R132 ;  /* 0x000000015c847824 */ /* 0x008fce00078e0a84 */
.L_x_656:
[----:B------:R-:W3:Y:S01]  /*1ecf0*/  LDL.LU R99, [R1+0xf8] ;  /* 0x0000f80001637983 */ /* 0x000ee20000300800 */
[----:B------:R-:W0:Y:S03]  /*1ed00*/  LDC R136, c[0x0][0xbe8] ;  /* 0x0002fa00ff887b82 */ /* 0x000e260000000800 */
[----:B------:R-:W3:Y:S04]  /*1ed10*/  LDL R137, [R1+0x74] ;  /* 0x0000740001897983 */ /* 0x000ee80000100800 */
[----:B------:R-:W3:Y:S04]  /*1ed20*/  LDL R144, [R1+0x184] ;  /* 0x0001840001907983 */ /* 0x000ee80000100800 */
[----:B------:R-:W3:Y:S04]  /*1ed30*/  LDL R138, [R1+0x70] ;  /* 0x00007000018a7983 */ /* 0x000ee80000100800 */
[----:B-1----:R-:W3:Y:S04]  /*1ed40*/  LDL R140, [R1+0x180] ;  /* 0x00018000018c7983 */ /* 0x002ee80000100800 */
[----:B-----5:R-:W3:Y:S01]  /*1ed50*/  LDL R139, [R1+0x100] ;  /* 0x00010000018b7983 */ /* 0x020ee20000100800 */
[----:B--2---:R-:W1:Y:S01]  /*1ed60*/  LDC.64 R92, c[0x0][R98+0x228] ;  /* 0x00008a00625c7b82 */ /* 0x004e620000000a00 */
[----:B------:R-:W-:-:S04]  /*1ed70*/  ISETP.NE.U32.AND P0, PT, RZ, UR6, PT ;  /* 0x00000006ff007c0c */ /* 0x000fc8000bf05070 */
[----:B------:R-:W-:Y:S02]  /*1ed80*/  ISETP.NE.AND.EX P0, PT, RZ, UR7, PT, P0 ;  /* 0x00000007ff007c0c */ /* 0x000fe4000bf05300 */
[----:B0-----:R-:W-:Y:S02]  /*1ed90*/  ISETP.NE.AND P1, PT, R136, 0x1, PT ;  /* 0x000000018800780c */ /* 0x001fe40003f25270 */
[----:B------:R-:W-:Y:S01]  /*1eda0*/  SEL R233, R233, RZ, !P0 ;  /* 0x000000ffe9e97207 */ /* 0x000fe20004000000 */
[-C--:B----4-:R-:W-:Y:S02]  /*1edb0*/  IMAD R134, R95, R231.reuse, RZ ;  /* 0x000000e75f867224 */ /* 0x090fe400078e02ff */
[----:B------:R-:W-:-:S04]  /*1edc0*/  IMAD.WIDE.U32 R94, R94, R231, RZ ;  /* 0x000000e75e5e7225 */ /* 0x000fc800078e00ff */
[----:B---3--:R-:W-:Y:S02]  /*1edd0*/  IMAD R97, R97, R233, RZ ;  /* 0x000000e961617224 */ /* 0x008fe400078e02ff */
[----:B------:R-:W-:Y:S02]  /*1ede0*/  IMAD.IADD R135, R95, 0x1, R134 ;  /* 0x000000015f877824 */ /* 0x000fe400078e0286 */
[----:B------:R-:W0:Y:S01]  /*1edf0*/  @P1 LDC R95, c[0x0][0xbec] ;  /* 0x0002fb00ff5f1b82 */ /* 0x000e220000000800 */
[----:B------:R-:W-:Y:S01]  /*1ee00*/  ULDC.64 UR4, c[0x0][0x208] ;  /* 0x0000820000047ab9 */ /* 0x000fe20000000a00 */
[----:B------:R-:W-:-:S05]  /*1ee10*/  SEL R133, R99, RZ, !P0 ;  /* 0x000000ff63857207 */ /* 0x000fca0004000000 */
[C---:B------:R-:W-:Y:S02]  /*1ee20*/  IMAD R133, R96.reuse, R133, R97 ;  /* 0x0000008560857224 */ /* 0x040fe400078e0261 */
[----:B------:R-:W-:-:S03]  /*1ee30*/  IMAD.WIDE.U32 R96, R96, R233, RZ ;  /* 0x000000e960607225 */ /* 0x000fc600078e00ff */
[----:B------:R-:W-:Y:S02]  /*1ee40*/  IADD3 R99, P0, P3, R96, R94, R0 ;  /* 0x0000005e60637210 */ /* 0x000fe40007b1e000 */
[----:B------:R-:W2:Y:S01]  /*1ee50*/  @P1 LDC R94, c[0x0][0xbf0] ;  /* 0x0002fc00ff5e1b82 */ /* 0x000ea20000000800 */
[----:B------:R-:W-:Y:S01]  /*1ee60*/  SEL R96, R137, RZ, P2 ;  /* 0x000000ff89607207 */ /* 0x000fe20001000000 */
[----:B------:R-:W-:-:S04]  /*1ee70*/  IMAD.IADD R133, R97, 0x1, R133 ;  /* 0x0000000161857824 */ /* 0x000fc800078e0285 */
[-C--:B-1----:R-:W-:Y:S01]  /*1ee80*/  IMAD R134, R93, R96.reuse, RZ ;  /* 0x000000605d867224 */ /* 0x082fe200078e02ff */
[----:B------:R-:W-:Y:S01]  /*1ee90*/  SHF.R.S32.HI R93, RZ, 0x1f, R0 ;  /* 0x0000001fff5d7819 */ /* 0x000fe20000011400 */
[----:B------:R-:W-:-:S03]  /*1eea0*/  IMAD.WIDE.U32 R96, R92, R96, RZ ;  /* 0x000000605c607225 */ /* 0x000fc600078e00ff */
[----:B------:R-:W-:Y:S01]  /*1eeb0*/  IADD3.X R92, R133, R135, R93, P0, P3 ;  /* 0x00000087855c7210 */ /* 0x000fe200007e645d */
[----:B------:R-:W-:-:S04]  /*1eec0*/  IMAD R133, R138, 0x80, R144 ;  /* 0x000000808a857824 */ /* 0x000fc800078e0290 */
[----:B0-----:R-:W-:-:S04]  /*1eed0*/  @P1 IMAD.HI.U32 R95, R133, R95, RZ ;  /* 0x0000005f855f1227 */ /* 0x001fc800078e00ff */
[----:B------:R-:W-:Y:S01]  /*1eee0*/  IMAD.MOV.U32 R135, RZ, RZ, R133 ;  /* 0x000000ffff877224 */ /* 0x000fe200078e0085 */
[----:B--2---:R-:W-:Y:S02]  /*1eef0*/  @P1 SHF.R.U32.HI R135, RZ, R94, R95 ;  /* 0x0000005eff871219 */ /* 0x004fe4000001165f */
[----:B------:R0:W1:Y:S02]  /*1ef00*/  LDC.64 R94, c[0x0][R98+0x210] ;  /* 0x00008400625e7b82 */ /* 0x0000640000000a00 */
[----:B------:R-:W-:-:S06]  /*1ef10*/  IADD3 R96, P0, P3, R135, R99, R96 ;  /* 0x0000006387607210 */ /* 0x000fcc0007b1e060 */
[----:B0-----:R-:W0:Y:S01]  /*1ef20*/  LDC.64 R98, c[0x0][0xba8] ;  /* 0x0002ea00ff627b82 */ /* 0x001e220000000a00 */
[----:B------:R-:W-:Y:S01]  /*1ef30*/  IMAD.IADD R134, R97, 0x1, R134 ;  /* 0x0000000161867824 */ /* 0x000fe200078e0286 */
[----:B------:R-:W-:-:S04]  /*1ef40*/  SHF.R.S32.HI R97, RZ, 0x1f, R135 ;  /* 0x0000001fff617819 */ /* 0x000fc80000011487 */
[----:B------:R-:W-:Y:S01]  /*1ef50*/  IADD3.X R97, R97, R92, R134, P0, P3 ;  /* 0x0000005c61617210 */ /* 0x000fe200007e6486 */
[----:B------:R-:W-:-:S04]  /*1ef60*/  IMAD.MOV R134, RZ, RZ, -R135 ;  /* 0x000000ffff867224 */ /* 0x000fc800078e0a87 */
[----:B------:R-:W-:Y:S01]  /*1ef70*/  IMAD R134, R136, R134, R133 ;  /* 0x0000008688867224 */ /* 0x000fe200078e0285 */
[----:B0-----:R-:W0:Y:S08]  /*1ef80*/  @!P2 LDC R98, c[0x0][0xb50] ;  /* 0x0002d400ff62ab82 */ /* 0x001e300000000800 */
[----:B------:R-:W2:Y:S01]  /*1ef90*/  @!P2 LDC R99, c[0x0][0xb54] ;  /* 0x0002d500ff63ab82 */ /* 0x000ea20000000800 */
[----:B------:R-:W-:Y:S01]  /*1efa0*/  SHF.R.S32.HI R92, RZ, 0x1f, R134 ;  /* 0x0000001fff5c7819 */ /* 0x000fe20000011486 */
[----:B-1----:R-:W-:-:S02]  /*1efb0*/  IMAD R95, R95, R134, RZ ;  /* 0x000000865f5f7224 */ /* 0x002fc400078e02ff */
[----:B------:R-:W-:-:S04]  /*1efc0*/  IMAD.WIDE.U32 R96, R94, R134, R96 ;  /* 0x000000865e607225 */ /* 0x000fc800078e0060 */
[----:B------:R-:W-:Y:S01]  /*1efd0*/  IMAD R92, R94, R92, R95 ;  /* 0x0000005c5e5c7224 */ /* 0x000fe200078e025f */
[----:B0-----:R-:W-:-:S03]  /*1efe0*/  LEA R98, P0, R96, R98, 0x2 ;  /* 0x0000006260627211 */ /* 0x001fc600078010ff */
[----:B------:R-:W-:-:S05]  /*1eff0*/  IMAD.IADD R92, R97, 0x1, R92 ;  /* 0x00000001615c7824 */ /* 0x000fca00078e025c */
[----:B--2---:R-:W-:Y:S01]  /*1f000*/  LEA.HI.X R92, R96, R99, R92, 0x2, P0 ;  /* 0x00000063605c7211 */ /* 0x004fe200000f145c */
[----:B------:R-:W-:Y:S01]  /*1f010*/  SHFL.IDX PT, R94, R98, RZ, 0x1c1f ;  /* 0x001c1fff625e7589 */ /* 0x000fe200000e0000 */
[----:B------:R-:W-:-:S03]  /*1f020*/  IMAD R99, R138, 0x80, R140 ;  /* 0x000000808a637824 */ /* 0x000fc600078e028c */
[----:B------:R-:W0:Y:S04]  /*1f030*/  SHFL.IDX PT, R95, R92, RZ, 0x1c1f ;  /* 0x001c1fff5c5f7589 */ /* 0x000e2800000e0000 */
[----:B------:R1:W-:Y:S04]  /*1f040*/  SHFL.IDX PT, R96, R98, 0x1, 0x1c1f ;  /* 0x003c1f0062607f89 */ /* 0x0003e800000e0000 */
[----:B------:R2:W3:Y:S01]  /*1f050*/  SHFL.IDX PT, R97, R92, 0x1, 0x1c1f ;  /* 0x003c1f005c617f89 */ /* 0x0004e200000e0000 */
[----:B------:R-:W-:Y:S01]  /*1f060*/  LOP3.LUT P0, RZ, R139, 0x3, RZ, 0xc0, !PT ;  /* 0x000000038bff7812 */ /* 0x000fe2000780c0ff */
[----:B-1----:R-:W-:-:S02]  /*1f070*/  VIADD R98, R99, 0x8 ;  /* 0x0000000863627836 */ /* 0x002fc40000000000 */
[----:B--2---:R-:W-:-:S05]  /*1f080*/  IMAD R92, R132, R136, RZ ;  /* 0x00000088845c7224 */ /* 0x004fca00078e02ff */
[-C--:B------:R-:W-:Y:S02]  /*1f090*/  ISETP.GE.OR P3, PT, R99, R92.reuse, P0 ;  /* 0x0000005c6300720c */ /* 0x080fe40000766670 */
[----:B------:R-:W-:-:S11]  /*1f0a0*/  ISETP.GE.OR P0, PT, R98, R92, P0 ;  /* 0x0000005c6200720c */ /* 0x000fd60000706670 */
[----:B0-----:R0:W-:Y:S04]  /*1f0b0*/  @!P3 ST.E desc[UR4][R94.64], R167 ;  /* 0x000000a75e00b985 */ /* 0x0011e8000c101904 */
[----:B---3--:R0:W-:Y:S01]  /*1f0c0*/  @!P0 ST.E desc[UR4][R96.64], R166 ;  /* 0x000000a660008985 */ /* 0x0081e2000c101904 */
[----:B------:R-:W-:Y:S05]  /*1f0d0*/  @P2 BRA `(.L_x_657) ;  /* 0x0000001000042947 */ /* 0x000fea0003800000 */
[----:B------:R1:W5:Y:S01]  /*1f0e0*/  LDL R87, [R1+0xfc] ;  /* 0x0000fc0001577983 */ /* 0x0003620000100800 */
[----:B------:R-:W-:Y:S01]  /*1f0f0*/  IMAD.SHL.U32 R139, R213, 0x40, RZ ;  /* 0x00000040d58b7824 */ /* 0x000fe200078e00ff */
[----:B------:R-:W2:Y:S01]  /*1f100*/  @P1 LDC R21, c[0x0][0xbec] ;  /* 0x0002fb00ff151b82 */ /* 0x000ea20000000800 */
[----:B------:R-:W-:Y:S01]  /*1f110*/  ULDC.64 UR4, c[0x0][0x208] ;  /* 0x0000820000047ab9 */ /* 0x000fe20000000a00 */
[----:B------:R1:W5:Y:S04]  /*1f120*/  LDL R86, [R1+0x64] ;  /* 0x0000640001567983 */ /* 0x0003680000100800 */
[----:B------:R1:W5:Y:S02]  /*1f130*/  LDL R85, [R1+0x6c] ;  /* 0x00006c0001557983 */ /* 0x0003640000100800 */
[----:B------:R-:W3:Y:S02]  /*1f140*/  @P1 LDC R77, c[0x0][0xbf0] ;  /* 0x0002fc00ff4d1b82 */ /* 0x000ee40000000800 */
[----:B------:R1:W5:Y:S01]  /*1f150*/  LDL R84, [R1+0x68] ;  /* 0x0000680001547983 */ /* 0x0003620000100800 */
[----:B------:R-:W4:Y:S02]  /*1f160*/  S2R R2, SR_TID.X ;  /* 0x0000000000027919 */ /* 0x000f240000002100 */
[----:B----4-:R-:W-:-:S05]  /*1f170*/  VIADD R2, R2, 0xffffff80 ;  /* 0xffffff8002027836 */ /* 0x010fca0000000000 */
[----:B------:R-:W-:-:S04]  /*1f180*/  SHF.R.S32.HI R3, RZ, 0x1f, R2 ;  /* 0x0000001fff037819 */ /* 0x000fc80000011402 */
[----:B------:R-:W-:-:S04]  /*1f190*/  LEA.HI R3, R3, R2, RZ, 0x3 ;  /* 0x0000000203037211 */ /* 0x000fc800078f18ff */
[----:B------:R-:W-:-:S05]  /*1f1a0*/  LOP3.LUT R3, R3, 0xfffffff8, RZ, 0xc0, !PT ;  /* 0xfffffff803037812 */ /* 0x000fca00078ec0ff */
[----:B------:R-:W-:-:S04]  /*1f1b0*/  IMAD.IADD R20, R2, 0x1, -R3 ;  /* 0x0000000102147824 */ /* 0x000fc800078e0a03 */
[----:B------:R-:W-:-:S04]  /*1f1c0*/  IMAD R3, R20, 0x8, R139 ;  /* 0x0000000814037824 */ /* 0x000fc800078e028b */
[----:B------:R-:W-:-:S03]  /*1f1d0*/  IMAD.WIDE R130, R3, 0x2, R130 ;  /* 0x0000000203827825 */ /* 0x000fc600078e0282 */
        /* <DEDUP_REMOVED lines=86> */
[----:B------:R-:W-:Y:S01]  /*1f740*/  IMAD.MOV.U32 R5, RZ, RZ, R131 ;  /* 0x000000ffff057224 */ /* 0x000fe200078e0083 */
[----:B------:R-:W-:Y:S01]  /*1f750*/  LOP3.LUT R72, R2, R3, RZ, 0x3c, !PT ;  /* 0x0000000302487212 */ /* 0x000fe200078e3cff */
[----:B------:R-:W5:Y:S04]  /*1f760*/  LD.E.128 R52, desc[UR4][R52.64] ;  /* 0x0000000434347980 */ /* 0x000f68000c101d00 */
[----:B------:R-:W5:Y:S04]  /*1f770*/  LD.E.128 R4, desc[UR4][R4.64] ;  /* 0x0000000404047980 */ /* 0x000f68000c101d00 */
[----:B------:R-:W5:Y:S04]  /*1f780*/  LD.E.128 R56, desc[UR4][R56.64] ;  /* 0x0000000438387980 */ /* 0x000f68000c101d00 */
[----:B------:R-:W5:Y:S04]  /*1f790*/  LD.E.128 R60, desc[UR4][R60.64] ;  /* 0x000000043c3c7980 */ /* 0x000f68000c101d00 */
[----:B------:R-:W5:Y:S04]  /*1f7a0*/  LD.E.128 R64, desc[UR4][R64.64] ;  /* 0x0000000440407980 */ /* 0x000f68000c101d00 */
[----:B------:R-:W5:Y:S04]  /*1f7b0*/  LD.E.128 R68, desc[UR4][R68.64] ;  /* 0x0000000444447980 */ /* 0x000f68000c101d00 */
[----:B------:R-:W5:Y:S01]  /*1f7c0*/  LD.E.128 R72, desc[UR4][R72.64] ;  /* 0x0000000448487980 */ /* 0x000f62000c101d00 */
[----:B------:R-:W-:-:S02]  /*1f7d0*/  ULDC.64 UR4, c[0x0][0xaa0] ;  /* 0x0002a80000047ab9 */ /* 0x000fc40000000a00 */
[----:B------:R-:W-:Y:S01]  /*1f7e0*/  IMAD R93, R93, UR4, RZ ;  /* 0x000000045d5d7c24 */ /* 0x000fe2000f8e02ff */
[----:B------:R-:W-:Y:S01]  /*1f7f0*/  @!PT LDS RZ, [RZ] ;  /* 0x00000000fffff984 */ /* 0x000fe20000000800 */
[----:B------:R-:W-:Y:S01]  /*1f800*/  @!PT LDS RZ, [RZ] ;  /* 0x00000000fffff984 */ /* 0x000fe20000000800 */
[----:B------:R-:W-:Y:S01]  /*1f810*/  @!PT LDS RZ, [RZ] ;  /* 0x00000000fffff984 */ /* 0x000fe20000000800 */
[----:B------:R-:W-:Y:S01]  /*1f820*/  @!PT LDS RZ, [RZ] ;  /* 0x00000000fffff984 */ /* 0x000fe20000000800 */
[----:B------:R4:W-:Y:S06]  /*1f830*/  MEMBAR.ALL.CTA ;  /* 0x0000000000007992 */ /* 0x0009ec0000008000 */
[----:B----4-:R-:W4:Y:S01]  /*1f840*/  FENCE.VIEW.ASYNC.S ;  /* 0x00000000000073c6 */ /* 0x010f220000000000 */
[----:B------:R-:W-:-:S04]  /*1f850*/  IMAD.WIDE.U32 R2, R0, UR4, RZ ;  /* 0x0000000400027c25 */ /* 0x000fc8000f8e00ff */
[----:B------:R-:W-:Y:S01]  /*1f860*/  IMAD R93, R0, UR5, R93 ;  /* 0x00000005005d7c24 */ /* 0x000fe2000f8e025d */
[----:B------:R-:W-:Y:S01]  /*1f870*/  ULDC.64 UR4, c[0x0][0xae8] ;  /* 0x0002ba0000047ab9 */ /* 0x000fe20000000a00 */
[----:B------:R-:W-:Y:S02]  /*1f880*/  IMAD R20, R20, 0x20, R213 ;  /* 0x0000002014147824 */ /* 0x000fe400078e02d5 */
[----:B------:R-:W-:Y:S02]  /*1f890*/  IMAD.IADD R3, R3, 0x1, R93 ;  /* 0x0000000103037824 */ /* 0x000fe400078e025d */
[----:B------:R-:W-:Y:S02]  /*1f8a0*/  IMAD R76, R138, 0x80, R20 ;  /* 0x000000808a4c7824 */ /* 0x000fe400078e0214 */
[----:B------:R-:W-:Y:S01]  /*1f8b0*/  IMAD.WIDE.U32 R2, R231, UR4, R2 ;  /* 0x00000004e7027c25 */ /* 0x000fe2000f8e0002 */
[----:B------:R-:W-:-:S03]  /*1f8c0*/  SHF.R.S32.HI R20, RZ, 0x1f, R233 ;  /* 0x0000001fff147819 */ /* 0x000fc600000114e9 */
[----:B--2---:R-:W-:-:S04]  /*1f8d0*/  @P1 IMAD.HI.U32 R0, R76, R21, RZ ;  /* 0x000000154c001227 */ /* 0x004fc800078e00ff */
[----:B------:R-:W-:Y:S01]  /*1f8e0*/  IMAD R3, R231, UR5, R3 ;  /* 0x00000005e7037c24 */ /* 0x000fe2000f8e0203 */
[----:B------:R-:W-:Y:S01]  /*1f8f0*/  ULDC.64 UR4, c[0x0][0xaf0] ;  /* 0x0002bc0000047ab9 */ /* 0x000fe20000000a00 */
[----:B------:R-:W-:Y:S01]  /*1f900*/  IMAD.MOV.U32 R21, RZ, RZ, R76 ;  /* 0x000000ffff157224 */ /* 0x000fe200078e004c */
[----:B---3--:R-:W-:Y:S01]  /*1f910*/  @P1 SHF.R.U32.HI R21, RZ, R77, R0 ;  /* 0x0000004dff151219 */ /* 0x008fe20000011600 */
[----:B------:R-:W-:Y:S02]  /*1f920*/  IMAD R20, R20, UR4, RZ ;  /* 0x0000000414147c24 */ /* 0x000fe4000f8e02ff */
[----:B------:R-:W-:Y:S01]  /*1f930*/  IMAD.WIDE.U32 R2, R233, UR4, R2 ;  /* 0x00000004e9027c25 */ /* 0x000fe2000f8e0002 */
[----:B------:R-:W-:-:S03]  /*1f940*/  SHF.R.S32.HI R0, RZ, 0x1f, R21 ;  /* 0x0000001fff007819 */ /* 0x000fc60000011415 */
[----:B------:R-:W-:Y:S01]  /*1f950*/  IMAD R77, R233, UR5, R20 ;  /* 0x00000005e94d7c24 */ /* 0x000fe2000f8e0214 */
[----:B------:R-:W-:Y:S01]  /*1f960*/  ULDC.64 UR4, c[0x0][0xae0] ;  /* 0x0002b80000047ab9 */ /* 0x000fe20000000a00 */
[----:B------:R-:W-:Y:S02]  /*1f970*/  IMAD.MOV R79, RZ, RZ, -R21 ;  /* 0x000000ffff4f7224 */ /* 0x000fe400078e0a15 */
[----:B------:R-:W-:Y:S02]  /*1f980*/  IMAD.IADD R3, R3, 0x1, R77 ;  /* 0x0000000103037824 */ /* 0x000fe400078e024d */
[----:B------:R-:W-:Y:S02]  /*1f990*/  IMAD R0, R0, UR4, RZ ;  /* 0x0000000400007c24 */ /* 0x000fe4000f8e02ff */
[----:B------:R-:W-:Y:S02]  /*1f9a0*/  IMAD R77, R136, R79, R76 ;  /* 0x0000004f884d7224 */ /* 0x000fe400078e024c */
[----:B------:R-:W-:-:S04]  /*1f9b0*/  IMAD.WIDE.U32 R2, R21, UR4, R2 ;  /* 0x0000000415027c25 */ /* 0x000fc8000f8e0002 */
[----:B------:R-:W-:Y:S01]  /*1f9c0*/  IMAD R21, R21, UR5, R0 ;  /* 0x0000000515157c24 */ /* 0x000fe2000f8e0200 */
[----:B------:R-:W-:Y:S01]  /*1f9d0*/  SHF.R.S32.HI R0, RZ, 0x1f, R77 ;  /* 0x0000001fff007819 */ /* 0x000fe2000001144d */
[----:B------:R-:W-:Y:S01]  /*1f9e0*/  ULDC.64 UR4, c[0x0][0xad8] ;  /* 0x0002b60000047ab9 */ /* 0x000fe20000000a00 */
[----:B------:R-:W-:Y:S02]  /*1f9f0*/  IMAD R81, R138, 0x80, R213 ;  /* 0x000000808a517824 */ /* 0x000fe400078e02d5 */
[----:B------:R-:W-:Y:S02]  /*1fa00*/  IMAD.IADD R3, R3, 0x1, R21 ;  /* 0x0000000103037824 */ /* 0x000fe400078e0215 */
[----:B------:R-:W-:Y:S02]  /*1fa10*/  IMAD R0, R0, UR4, RZ ;  /* 0x0000000400007c24 */ /* 0x000fe4000f8e02ff */
[----:B------:R-:W-:Y:S01]  /*1fa20*/  IMAD.WIDE.U32 R2, R77, UR4, R2 ;  /* 0x000000044d027c25 */ /* 0x000fe2000f8e0002 */
[----:B------:R-:W-:-:S03]  /*1fa30*/  ISETP.GE.AND P2, PT, R81, R92, PT ;  /* 0x0000005c5100720c */ /* 0x000fc60003f46270 */
[----:B------:R-:W-:Y:S01]  /*1fa40*/  IMAD R79, R77, UR5, R0 ;  /* 0x000000054d4f7c24 */ /* 0x000fe2000f8e0200 */
[----:B------:R-:W-:Y:S01]  /*1fa50*/  ULDC.64 UR4, c[0x0][0xa80] ;  /* 0x0002a00000047ab9 */ /* 0x000fe20000000a00 */
[----:B------:R-:W-:Y:S01]  /*1fa60*/  VIADD R0, R18, 0x38820 ;  /* 0x0003882012007836 */ /* 0x000fe20000000000 */
[C---:B------:R-:W-:Y:S01]  /*1fa70*/  LEA R80, P3, R2.reuse, UR4, 0x1 ;  /* 0x0000000402507c11 */ /* 0x040fe2000f8608ff */
[----:B------:R-:W-:Y:S02]  /*1fa80*/  IMAD.IADD R3, R3, 0x1, R79 ;  /* 0x0000000103037824 */ /* 0x000fe400078e024f */
[----:B------:R-:W-:Y:S01]  /*1fa90*/  VIADD R21, R81, 0x20 ;  /* 0x0000002051157836 */ /* 0x000fe20000000000 */
[----:B------:R-:W-:Y:S02]  /*1faa0*/  PRMT R0, RZ, 0x654, R0 ;  /* 0x00000654ff007816 */ /* 0x000fe40000000000 */
[----:B------:R-:W-:Y:S02]  /*1fab0*/  LEA.HI.X R82, R2, UR5, R3, 0x1, P3 ;  /* 0x0000000502527c11 */ /* 0x000fe400098f0c03 */
[-C--:B------:R-:W-:Y:S01]  /*1fac0*/  ISETP.GE.AND P1, PT, R21, R92.reuse, PT ;  /* 0x0000005c1500720c */ /* 0x080fe20003f26270 */
[----:B------:R-:W-:Y:S01]  /*1fad0*/  VIADD R21, R81, 0x40 ;  /* 0x0000004051157836 */ /* 0x000fe20000000000 */
[----:B----4-:R1:W-:Y:S01]  /*1fae0*/  SYNCS.ARRIVE.TRANS64.RED.A1T0 RZ, [R0+URZ], RZ ;  /* 0x000000ff00ff79a7 */ /* 0x0103e2000810043f */
[----:B------:R1:W2:Y:S01]  /*1faf0*/  SHFL.IDX PT, R83, R80, RZ, 0x181f ;  /* 0x00181fff50537589 */ /* 0x0002a200000e0000 */
[----:B------:R-:W-:Y:S03]  /*1fb00*/  BSSY B1, `(.L_x_658) ;  /* 0x0000016000017945 */ /* 0x000fe60003800000 */
[----:B------:R1:W3:Y:S01]  /*1fb10*/  SHFL.IDX PT, R79, R82, RZ, 0x181f ;  /* 0x00181fff524f7589 */ /* 0x0002e200000e0000 */
[----:B------:R-:W-:Y:S01]  /*1fb20*/  ISETP.GE.AND P0, PT, R21, R92, PT ;  /* 0x0000005c1500720c */ /* 0x000fe20003f06270 */
[----:B------:R-:W-:-:S12]  /*1fb30*/  @P2 BRA `(.L_x_659) ;  /* 0x0000000000482947 */ /* 0x000fd80003800000 */
[----:B------:R-:W-:Y:S01]  /*1fb40*/  ULDC UR4, c[0x0][0xac8] ;  /* 0x0002b20000047ab9 */ /* 0x000fe20000000800 */
[----:B------:R-:W-:Y:S01]  /*1fb50*/  ULDC.64 UR6, c[0x0][0x208] ;  /* 0x0000820000067ab9 */ /* 0x000fe20000000a00 */
[----:B------:R-:W-:Y:S02]  /*1fb60*/  ISETP.GE.AND P5, PT, R16, UR4, PT ;  /* 0x0000000410007c0c */ /* 0x000fe4000bfa6270 */
[----:B------:R-:W-:Y:S02]  /*1fb70*/  ISETP.GE.AND P4, PT, R212, UR4, PT ;  /* 0x00000004d4007c0c */ /* 0x000fe4000bf86270 */
[----:B------:R-:W-:Y:S02]  /*1fb80*/  ISETP.GE.AND P3, PT, R218, UR4, PT ;  /* 0x00000004da007c0c */ /* 0x000fe4000bf66270 */
[----:B------:R-:W-:-:S07]  /*1fb90*/  ISETP.GE.AND P2, PT, R219, UR4, PT ;  /* 0x00000004db007c0c */ /* 0x000fce000bf46270 */
[----:B--2---:R-:W-:-:S04]  /*1fba0*/  @!P5 LEA R2, P6, R16, R83, 0x1 ;  /* 0x000000531002d211 */ /* 0x004fc800078c08ff */
[----:B---3--:R-:W-:Y:S02]  /*1fbb0*/  @!P5 LEA.HI.X R3, R16, R79, R17, 0x1, P6 ;  /* 0x0000004f1003d211 */ /* 0x008fe400030f0c11 */
[----:B-----5:R-:W-:-:S03]  /*1fbc0*/  @!P4 LEA R20, P6, R86, R83, 0x1 ;  /* 0x000000535614c211 */ /* 0x020fc600078c08ff */
[----:B------:R4:W-:Y:S01]  /*1fbd0*/  @!P5 ST.E.128 desc[UR6][R2.64], R4 ;  /* 0x000000040200d985 */ /* 0x0009e2000c101d06 */
        /* <DEDUP_REMOVED lines=8> */
.L_x_659:
[----:B------:R-:W-:Y:S05]  /*1fc60*/  BSYNC B1 ;  /* 0x0000000000017941 */ /* 0x000fea0003800000 */
.L_x_658:
[----:B----4-:R4:W0:Y:S01]  /*1fc70*/  SHFL.IDX PT, R21, R82, 0x1, 0x181f ;  /* 0x00381f0052157f89 */ /* 0x01082200000e0000 */
[----:B------:R-:W-:Y:S03]  /*1fc80*/  BSSY B1, `(.L_x_660) ;  /* 0x0000015000017945 */ /* 0x000fe60003800000 */
[----:B-----5:R4:W0:Y:S01]  /*1fc90*/  SHFL.IDX PT, R7, R80, 0x1, 0x181f ;  /* 0x00381f0050077f89 */ /* 0x02082200000e0000 */
        /* <DEDUP_REMOVED lines=8> */
[----:B------:R-:W-:Y:S02]  /*1fd20*/  @!P3 LEA R4, P5, R86, R7, 0x1 ;  /* 0x000000075604b211 */ /* 0x000fe400078a08ff */
[----:B------:R-:W-:Y:S02]  /*1fd30*/  @!P4 LEA.HI.X R3, R16, R21, R17, 0x1, P6 ;  /* 0x000000151003c211 */ /* 0x000fe400030f0c11 */
        /* <DEDUP_REMOVED lines=9> */
.L_x_661:
[----:B------:R-:W-:Y:S05]  /*1fdd0*/  BSYNC B1 ;  /* 0x0000000000017941 */ /* 0x000fea0003800000 */
.L_x_660:
[----:B0-----:R0:W0:Y:S01]  /*1fde0*/  SHFL.IDX PT, R9, R82, 0x2, 0x181f ;  /* 0x00581f0052097f89 */ /* 0x00102200000e0000 */
        /* <DEDUP_REMOVED lines=16> */
[----:B------:R-:W-:-:S02]  /*1fef0*/  @!P1 LEA.HI.X R7, R218, R9, R85, 0x1, P4 ;  /* 0x00000009da079211 */ /* 0x000fc400020f0c55 */
[----:B------:R-:W-:Y:S01]  /*1ff00*/  @!P0 LEA.HI.X R9, R219, R9, R84, 0x1, P6 ;  /* 0x00000009db098211 */ /* 0x000fe200030f0c54 */
[----:B------:R0:W-:Y:S04]  /*1ff10*/  @!P2 ST.E.128 desc[UR6][R4.64], R36 ;  /* 0x000000240400a985 */ /* 0x0001e8000c101d06 */
[----:B------:R0:W-:Y:S04]  /*1ff20*/  @!P1 ST.E.128 desc[UR6][R6.64], R52 ;  /* 0x0000003406009985 */ /* 0x0001e8000c101d06 */
[----:B------:R0:W-:Y:S02]  /*1ff30*/  @!P0 ST.E.128 desc[UR6][R8.64], R68 ;  /* 0x0000004408008985 */ /* 0x0001e4000c101d06 */
.L_x_663:
[----:B------:R-:W-:Y:S05]  /*1ff40*/  BSYNC B1 ;  /* 0x0000000000017941 */ /* 0x000fea0003800000 */
.L_x_662:
[----:B------:R-:W-:Y:S01]  /*1ff50*/  VIADD R81, R81, 0x60 ;  /* 0x0000006051517836 */ /* 0x000fe20000000000 */
[----:B0-----:R0:W0:Y:S04]  /*1ff60*/  SHFL.IDX PT, R9, R82, 0x3, 0x181f ;  /* 0x00781f0052097f89 */ /* 0x00102800000e0000 */
[----:B------:R-:W-:Y:S01]  /*1ff70*/  ISETP.GE.AND P0, PT, R81, R92, PT ;  /* 0x0000005c5100720c */ /* 0x000fe20003f06270 */
        /* <DEDUP_REMOVED lines=14> */
[----:B------:R-:W-:-:S03]  /*20060*/  @!P5 LEA.HI.X R7, R218, R9, R85, 0x1, P2 ;  /* 0x00000009da07d211 */ /* 0x000fc600010f0c55 */
        /* <DEDUP_REMOVED lines=8> */
.L_x_657:
[----:B0-----:R-:W0:Y:S01]  /*200f0*/  @P1 LDC R95, c[0x0][0xbec] ;  /* 0x0002fb00ff5f1b82 */ /* 0x001e220000000800 */
[----:B------:R-:W-:Y:S01]  /*20100*/  ULDC.64 UR4, c[0x0][0xb08] ;  /* 0x0002c20000047ab9 */ /* 0x000fe20000000a00 */
[----:B------:R-:W-:Y:S01]  /*20110*/  IMAD.MOV.U32 R96, RZ, RZ, R133 ;  /* 0x000000ffff607224 */ /* 0x000fe200078e0085 */
[----:B------:R1:W5:Y:S01]  /*20120*/  LDL R209, [R1+0x78] ;  /* 0x0000780001d17983 */ /* 0x0003620000100800 */
[----:B------:R-:W-:-:S03]  /*20130*/  IMAD R93, R93, UR4, RZ ;  /* 0x000000045d5d7c24 */ /* 0x000fc6000f8e02ff */
[----:B------:R1:W5:Y:S01]  /*20140*/  LDL R208, [R1+0x17c] ;  /* 0x00017c0001d07983 */ /* 0x0003620000100800 */
[----:B------:R-:W2:Y:S01]  /*20150*/  @P1 LDC R94, c[0x0][0xbf0] ;  /* 0x0002fc00ff5e1b82 */ /* 0x000ea20000000800 */
[----:B------:R-:W-:Y:S02]  /*20160*/  IMAD R93, R0, UR5, R93 ;  /* 0x00000005005d7c24 */ /* 0x000fe4000f8e025d */
[----:B------:R1:W5:Y:S04]  /*20170*/  LDL R207, [R1+0xf4] ;  /* 0x0000f40001cf7983 */ /* 0x0003680000100800 */
[----:B------:R1:W5:Y:S04]  /*20180*/  LDL R206, [R1+0x178] ;  /* 0x0001780001ce7983 */ /* 0x0003680000100800 */
[----:B------:R1:W5:Y:S04]  /*20190*/  LDL R205, [R1+0xf0] ;  /* 0x0000f00001cd7983 */ /* 0x0003680000100800 */
[----:B------:R1:W5:Y:S01]  /*201a0*/  LDL R204, [R1+0x174] ;  /* 0x0001740001cc7983 */ /* 0x0003620000100800 */
[----:B0-----:R-:W-:-:S03]  /*201b0*/  @P1 IMAD.HI.U32 R95, R133, R95, RZ ;  /* 0x0000005f855f1227 */ /* 0x001fc600078e00ff */
[----:B------:R1:W5:Y:S04]  /*201c0*/  LDL R203, [R1+0xec] ;  /* 0x0000ec0001cb7983 */ /* 0x0003680000100800 */
[----:B------:R1:W5:Y:S01]  /*201d0*/  LDL R202, [R1+0x170] ;  /* 0x0001700001ca7983 */ /* 0x0003620000100800 */
[----:B--2---:R-:W-:Y:S01]  /*201e0*/  @P1 SHF.R.U32.HI R96, RZ, R94, R95 ;  /* 0x0000005eff601219 */ /* 0x004fe2000001165f */
[----:B------:R-:W-:Y:S01]  /*201f0*/  IMAD.WIDE.U32 R94, R0, UR4, RZ ;  /* 0x00000004005e7c25 */ /* 0x000fe2000f8e00ff */
[----:B------:R-:W-:Y:S01]  /*20200*/  ULDC.64 UR4, c[0x0][0xb38] ;  /* 0x0002ce0000047ab9 */ /* 0x000fe20000000a00 */
[----:B------:R-:W-:Y:S01]  /*20210*/  SHF.R.S32.HI R0, RZ, 0x1f, R233 ;  /* 0x0000001fff007819 */ /* 0x000fe200000114e9 */
[----:B------:R1:W5:Y:S01]  /*20220*/  LDL R201, [R1+0xe8] ;  /* 0x0000e80001c97983 */ /* 0x0003620000100800 */
[----:B------:R-:W-:Y:S01]  /*20230*/  IMAD.IADD R95, R95, 0x1, R93 ;  /* 0x000000015f5f7824 */ /* 0x000fe200078e025d */
[----:B------:R-:W-:-:S02]  /*20240*/  SHF.R.S32.HI R93, RZ, 0x1f, R96 ;  /* 0x0000001fff5d7819 */ /* 0x000fc40000011460 */
[----:B------:R1:W5:Y:S01]  /*20250*/  LDL R200, [R1+0x16c] ;  /* 0x00016c0001c87983 */ /* 0x0003620000100800 */
[----:B------:R-:W-:-:S03]  /*20260*/  IMAD.WIDE.U32 R94, R231, UR4, R94 ;  /* 0x00000004e75e7c25 */ /* 0x000fc6000f8e005e */
[----:B------:R1:W5:Y:S01]  /*20270*/  LDL R199, [R1+0xe4] ;  /* 0x0000e40001c77983 */ /* 0x0003620000100800 */
[----:B------:R-:W-:Y:S01]  /*20280*/  IMAD R95, R231, UR5, R95 ;  /* 0x00000005e75f7c24 */ /* 0x000fe2000f8e025f */
[----:B------:R-:W-:Y:S02]  /*20290*/  ULDC.64 UR4, c[0x0][0xb40] ;  /* 0x0002d00000047ab9 */ /* 0x000fe40000000a00 */
[----:B------:R-:W-:Y:S01]  /*202a0*/  IMAD R0, R0, UR4, RZ ;  /* 0x0000000400007c24 */ /* 0x000fe2000f8e02ff */
[----:B------:R1:W5:Y:S01]  /*202b0*/  LDL R198, [R1+0x168] ;  /* 0x0001680001c67983 */ /* 0x0003620000100800 */
[----:B------:R-:W-:-:S03]  /*202c0*/  IMAD.WIDE.U32 R94, R233, UR4, R94 ;  /* 0x00000004e95e7c25 */ /* 0x000fc6000f8e005e */
[----:B------:R1:W5:Y:S01]  /*202d0*/  LDL R197, [R1+0xe0] ;  /* 0x0000e00001c57983 */ /* 0x0003620000100800 */
[----:B------:R-:W-:Y:S01]  /*202e0*/  IMAD R0, R233, UR5, R0 ;  /* 0x00000005e9007c24 */ /* 0x000fe2000f8e0200 */
[----:B------:R-:W-:Y:S02]  /*202f0*/  ULDC.64 UR4, c[0x0][0xb48] ;  /* 0x0002d20000047ab9 */ /* 0x000fe40000000a00 */
[----:B------:R1:W5:Y:S01]  /*20300*/  LDL R196, [R1+0x164] ;  /* 0x0001640001c47983 */ /* 0x0003620000100800 */
[----:B------:R-:W-:Y:S02]  /*20310*/  IMAD.IADD R95, R95, 0x1, R0 ;  /* 0x000000015f5f7824 */ /* 0x000fe400078e0200 */
[----:B------:R-:W-:Y:S01]  /*20320*/  IMAD.MOV R0, RZ, RZ, -R96 ;  /* 0x000000ffff007224 */ /* 0x000fe200078e0a60 */
[----:B------:R1:W5:Y:S01]  /*20330*/  LDL R195, [R1+0xdc] ;  /* 0x0000dc0001c37983 */ /* 0x0003620000100800 */
[----:B------:R-:W-:-:S03]  /*20340*/  IMAD.WIDE.U32 R94, R137, UR4, R94 ;  /* 0x00000004895e7c25 */ /* 0x000fc6000f8e005e */
[----:B------:R1:W5:Y:S01]  /*20350*/  LDL R194, [R1+0x160] ;  /* 0x0001600001c27983 */ /* 0x0003620000100800 */
[----:B------:R-:W-:Y:S02]  /*20360*/  IMAD R0, R136, R0, R133 ;  /* 0x0000000088007224 */ /* 0x000fe400078e0285 */
[----:B------:R-:W-:Y:S01]  /*20370*/  IMAD R95, R137, UR5, R95 ;  /* 0x00000005895f7c24 */ /* 0x000fe2000f8e025f */
[----:B------:R1:W5:Y:S01]  /*20380*/  LDL R193, [R1+0xd8] ;  /* 0x0000d80001c17983 */ /* 0x0003620000100800 */
[----:B------:R-:W-:-:S03]  /*20390*/  ULDC.64 UR4, c[0x0][0xb30] ;  /* 0x0002cc0000047ab9 */ /* 0x000fc60000000a00 */
[----:B------:R1:W5:Y:S04]  /*203a0*/  LDL R192, [R1+0x15c] ;  /* 0x00015c0001c07983 */ /* 0x0003680000100800 */
        /* <DEDUP_REMOVED lines=44> */
[----:B------:R1:W5:Y:S01]  /*20670*/  LDL R130, [R1+0x7c] ;  /* 0x00007c0001827983 */ /* 0x0003620000100800 */
[----:B------:R-:W-:-:S02]  /*20680*/  IMAD R93, R93, UR4, RZ ;  /* 0x000000045d5d7c24 */ /* 0x000fc4000f8e02ff */
[----:B------:R-:W-:-:S04]  /*20690*/  IMAD.WIDE.U32 R94, R96, UR4, R94 ;  /* 0x00000004605e7c25 */ /* 0x000fc8000f8e005e */
[----:B------:R-:W-:Y:S01]  /*206a0*/  IMAD R93, R96, UR5, R93 ;  /* 0x00000005605d7c24 */ /* 0x000fe2000f8e025d */
[----:B------:R-:W-:Y:S01]  /*206b0*/  SHF.R.S32.HI R96, RZ, 0x1f, R0 ;  /* 0x0000001fff607819 */ /* 0x000fe20000011400 */
[----:B------:R-:W-:Y:S02]  /*206c0*/  ULDC.64 UR4, c[0x0][0xb28] ;  /* 0x0002ca0000047ab9 */ /* 0x000fe40000000a00 */
[----:B------:R-:W-:Y:S02]  /*206d0*/  IMAD.IADD R95, R95, 0x1, R93 ;  /* 0x000000015f5f7824 */ /* 0x000fe400078e025d */
[----:B------:R-:W-:Y:S02]  /*206e0*/  IMAD R96, R96, UR4, RZ ;  /* 0x0000000460607c24 */ /* 0x000fe4000f8e02ff */
[----:B------:R-:W-:-:S04]  /*206f0*/  IMAD.WIDE.U32 R94, R0, UR4, R94 ;  /* 0x00000004005e7c25 */ /* 0x000fc8000f8e005e */
[----:B------:R-:W-:Y:S01]  /*20700*/  IMAD R96, R0, UR5, R96 ;  /* 0x0000000500607c24 */ /* 0x000fe2000f8e0260 */
[----:B------:R-:W-:Y:S02]  /*20710*/  ULDC.64 UR4, c[0x0][0xb00] ;  /* 0x0002c00000047ab9 */ /* 0x000fe40000000a00 */
[----:B------:R-:W-:Y:S01]  /*20720*/  LEA R0, P0, R94, UR4, 0x2 ;  /* 0x000000045e007c11 */ /* 0x000fe2000f8010ff */
[----:B------:R-:W-:-:S05]  /*20730*/  IMAD.IADD R93, R95, 0x1, R96 ;  /* 0x000000015f5d7824 */ /* 0x000fca00078e0260 */
[----:B------:R-:W-:Y:S01]  /*20740*/  LEA.HI.X R93, R94, UR5, R93, 0x2, P0 ;  /* 0x000000055e5d7c11 */ /* 0x000fe200080f145d */
[----:B------:R-:W-:Y:S01]  /*20750*/  VIADD R94, R18, 0x38820 ;  /* 0x00038820125e7836 */ /* 0x000fe20000000000 */
[----:B------:R-:W-:-:S04]  /*20760*/  ISETP.GE.AND P0, PT, R99, R92, PT ;  /* 0x0000005c6300720c */ /* 0x000fc80003f06270 */
[----:B------:R-:W-:Y:S01]  /*20770*/  PRMT R94, RZ, 0x654, R94 ;  /* 0x00000654ff5e7816 */ /* 0x000fe2000000005e */
[----:B------:R1:W0:Y:S01]  /*20780*/  SHFL.IDX PT, R95, R93, RZ, 0x1c1f ;  /* 0x001c1fff5d5f7589 */ /* 0x00022200000e0000 */
[----:B------:R-:W-:Y:S02]  /*20790*/  BSSY B1, `(.L_x_665) ;  /* 0x0000085000017945 */ /* 0x000fe40003800000 */
[----:B------:R2:W-:Y:S02]  /*207a0*/  SYNCS.ARRIVE.TRANS64.RED.A1T0 RZ, [R94+URZ], RZ ;  /* 0x000000ff5eff79a7 */ /* 0x0005e4000810043f */
[----:B--2---:R1:W2:Y:S03]  /*207b0*/  SHFL.IDX PT, R94, R0, RZ, 0x1c1f ;  /* 0x001c1fff005e7589 */ /* 0x0042a600000e0000 */
[----:B------:R-:W-:Y:S05]  /*207c0*/  @P0 BRA `(.L_x_666) ;  /* 0x0000000800040947 */ /* 0x000fea0003800000 */
[----:B------:R-:W-:Y:S01]  /*207d0*/  ULDC UR4, c[0x0][0xac8] ;  /* 0x0002b20000047ab9 */ /* 0x000fe20000000800 */
[----:B------:R-:W-:Y:S01]  /*207e0*/  ULDC.64 UR6, c[0x0][0x208] ;  /* 0x0000820000067ab9 */ /* 0x000fe20000000a00 */
[----:B-----5:R-:W-:Y:S02]  /*207f0*/  ISETP.GE.AND P0, PT, R209, UR4, PT ;  /* 0x00000004d1007c0c */ /* 0x020fe4000bf06270 */
[----:B------:R-:W-:Y:S02]  /*20800*/  ISETP.GE.AND P5, PT, R187, UR4, PT ;  /* 0x00000004bb007c0c */ /* 0x000fe4000bfa6270 */
[----:B------:R-:W-:Y:S02]  /*20810*/  ISETP.GE.AND P4, PT, R185, UR4, PT ;  /* 0x00000004b9007c0c */ /* 0x000fe4000bf86270 */
[----:B------:R-:W-:-:S07]  /*20820*/  ISETP.GE.AND P3, PT, R183, UR4, PT ;  /* 0x00000004b7007c0c */ /* 0x000fce000bf66270 */
[----:B0-2---:R-:W-:-:S05]  /*20830*/  @!P0 IMAD.WIDE R96, R209, 0x4, R94 ;  /* 0x00000004d1608825 */ /* 0x005fca00078e025e */
[----:B------:R0:W-:Y:S01]  /*20840*/  @!P0 ST.E.64 desc[UR6][R96.64], R164 ;  /* 0x000000a460008985 */ /* 0x0001e2000c101b06 */
[----:B------:R-:W-:-:S13]  /*20850*/  ISETP.GE.AND P0, PT, R207, UR4, PT ;  /* 0x00000004cf007c0c */ /* 0x000fda000bf06270 */
[----:B0-----:R-:W-:-:S04]  /*20860*/  @!P0 LEA R96, P1, R207, R94, 0x2 ;  /* 0x0000005ecf608211 */ /* 0x001fc800078210ff */
[----:B------:R-:W-:Y:S02]  /*20870*/  @!P0 LEA.HI.X R97, R207, R95, R208, 0x2, P1 ;  /* 0x0000005fcf618211 */ /* 0x000fe400008f14d0 */
[----:B------:R-:W-:-:S03]  /*20880*/  ISETP.GE.AND P1, PT, R203, UR4, PT ;  /* 0x00000004cb007c0c */ /* 0x000fc6000bf26270 */
[----:B------:R0:W-:Y:S01]  /*20890*/  @!P0 ST.E.64 desc[UR6][R96.64], R162 ;  /* 0x000000a260008985 */ /* 0x0001e2000c101b06 */
[----:B------:R-:W-:-:S13]  /*208a0*/  ISETP.GE.AND P0, PT, R205, UR4, PT ;  /* 0x00000004cd007c0c */ /* 0x000fda000bf06270 */
[----:B0-----:R-:W-:-:S04]  /*208b0*/  @!P0 LEA R96, P2, R205, R94, 0x2 ;  /* 0x0000005ecd608211 */ /* 0x001fc800078410ff */
[----:B------:R-:W-:-:S05]  /*208c0*/  @!P0 LEA.HI.X R97, R205, R95, R206, 0x2, P2 ;  /* 0x0000005fcd618211 */ /* 0x000fca00010f14ce */
[----:B------:R0:W-:Y:S01]  /*208d0*/  @!P0 ST.E.64 desc[UR6][R96.64], R160 ;  /* 0x000000a060008985 */ /* 0x0001e2000c101b06 */
[----:B------:R-:W-:Y:S02]  /*208e0*/  ISETP.GE.AND P0, PT, R201, UR4, PT ;  /* 0x00000004c9007c0c */ /* 0x000fe4000bf06270 */
        /* <DEDUP_REMOVED lines=25> */
[----:B------:R-:W-:Y:S02]  /*20a80*/  @!P1 LEA.HI.X R3, R191, R95, R192, 0x2, P2 ;  /* 0x0000005fbf039211 */ /* 0x000fe400010f14c0 */
[----:B------:R-:W-:-:S03]  /*20a90*/  @!P4 LEA R4, P2, R185, R94, 0x2 ;  /* 0x0000005eb904c211 */ /* 0x000fc600078410ff */
[----:B------:R0:W-:Y:S01]  /*20aa0*/  @!P1 ST.E.64 desc[UR6][R2.64], R6 ;  /* 0x0000000602009985 */ /* 0x0001e2000c101b06 */
[----:B------:R-:W-:Y:S02]  /*20ab0*/  @!P4 LEA.HI.X R5, R185, R95, R186, 0x2, P2 ;  /* 0x0000005fb905c211 */ /* 0x000fe400010f14ba */
[----:B------:R-:W-:Y:S02]  /*20ac0*/  ISETP.GE.AND P2, PT, R177, UR4, PT ;  /* 0x00000004b1007c0c */ /* 0x000fe4000bf46270 */
[----:B0-----:R-:W-:-:S04]  /*20ad0*/  @!P0 LEA R2, P1, R189, R94, 0x2 ;  /* 0x0000005ebd028211 */ /* 0x001fc800078210ff */
[----:B------:R-:W-:Y:S02]  /*20ae0*/  @!P0 LEA.HI.X R3, R189, R95, R190, 0x2, P1 ;  /* 0x0000005fbd038211 */ /* 0x000fe400008f14be */
[----:B------:R-:W-:-:S03]  /*20af0*/  ISETP.GE.AND P1, PT, R179, UR4, PT ;  /* 0x00000004b3007c0c */ /* 0x000fc6000bf26270 */
[----:B------:R0:W-:Y:S01]  /*20b00*/  @!P0 ST.E.64 desc[UR6][R2.64], R8 ;  /* 0x0000000802008985 */ /* 0x0001e2000c101b06 */
[----:B------:R-:W-:Y:S02]  /*20b10*/  ISETP.GE.AND P0, PT, R181, UR4, PT ;  /* 0x00000004b5007c0c */ /* 0x000fe4000bf06270 */
[----:B0-----:R-:W-:-:S04]  /*20b20*/  @!P5 LEA R2, P6, R187, R94, 0x2 ;  /* 0x0000005ebb02d211 */ /* 0x001fc800078c10ff */
[----:B------:R-:W-:Y:S02]  /*20b30*/  @!P5 LEA.HI.X R3, R187, R95, R188, 0x2, P6 ;  /* 0x0000005fbb03d211 */ /* 0x000fe400030f14bc */
[----:B------:R-:W-:-:S03]  /*20b40*/  @!P3 LEA R6, P6, R183, R94, 0x2 ;  /* 0x0000005eb706b211 */ /* 0x000fc600078c10ff */
[----:B------:R0:W-:Y:S01]  /*20b50*/  @!P5 ST.E.64 desc[UR6][R2.64], R10 ;  /* 0x0000000a0200d985 */ /* 0x0001e2000c101b06 */
[----:B------:R-:W-:-:S03]  /*20b60*/  @!P3 LEA.HI.X R7, R183, R95, R184, 0x2, P6 ;  /* 0x0000005fb707b211 */ /* 0x000fc600030f14b8 */
[----:B------:R2:W-:Y:S04]  /*20b70*/  @!P4 ST.E.64 desc[UR6][R4.64], R12 ;  /* 0x0000000c0400c985 */ /* 0x0005e8000c101b06 */
[----:B------:R3:W-:Y:S01]  /*20b80*/  @!P3 ST.E.64 desc[UR6][R6.64], R14 ;  /* 0x0000000e0600b985 */ /* 0x0007e2000c101b06 */
[----:B------:R-:W-:Y:S02]  /*20b90*/  ISETP.GE.AND P3, PT, R175, UR4, PT ;  /* 0x00000004af007c0c */ /* 0x000fe4000bf66270 */
[----:B0-----:R-:W-:-:S04]  /*20ba0*/  @!P0 LEA R2, P4, R181, R94, 0x2 ;  /* 0x0000005eb5028211 */ /* 0x001fc800078810ff */
[-C--:B------:R-:W-:Y:S02]  /*20bb0*/  @!P0 LEA.HI.X R3, R181, R95.reuse, R182, 0x2, P4 ;  /* 0x0000005fb5038211 */ /* 0x080fe400020f14b6 */
[----:B------:R-:W-:Y:S02]  /*20bc0*/  ISETP.GE.AND P4, PT, R173, UR4, PT ;  /* 0x00000004ad007c0c */ /* 0x000fe4000bf86270 */
[-C--:B--2---:R-:W-:Y:S01]  /*20bd0*/  @!P1 LEA R4, P5, R179, R94.reuse, 0x2 ;  /* 0x0000005eb3049211 */ /* 0x084fe200078a10ff */
[----:B------:R0:W-:Y:S01]  /*20be0*/  @!P0 ST.E.64 desc[UR6][R2.64], R20 ;  /* 0x0000001402008985 */ /* 0x0001e2000c101b06 */
[----:B---3--:R-:W-:Y:S02]  /*20bf0*/  @!P2 LEA R6, P6, R177, R94, 0x2 ;  /* 0x0000005eb106a211 */ /* 0x008fe400078c10ff */
[----:B------:R-:W-:Y:S02]  /*20c00*/  @!P1 LEA.HI.X R5, R179, R95, R180, 0x2, P5 ;  /* 0x0000005fb3059211 */ /* 0x000fe400028f14b4 */
[----:B------:R-:W-:-:S02]  /*20c10*/  ISETP.GE.AND P5, PT, R171, UR4, PT ;  /* 0x00000004ab007c0c */ /* 0x000fc4000bfa6270 */
[----:B------:R-:W-:Y:S01]  /*20c20*/  @!P2 LEA.HI.X R7, R177, R95, R178, 0x2, P6 ;  /* 0x0000005fb107a211 */ /* 0x000fe200030f14b2 */
[----:B------:R2:W-:Y:S01]  /*20c30*/  @!P1 ST.E.64 desc[UR6][R4.64], R24 ;  /* 0x0000001804009985 */ /* 0x0005e2000c101b06 */
[----:B------:R-:W-:-:S03]  /*20c40*/  ISETP.GE.AND P1, PT, R167, UR4, PT ;  /* 0x00000004a7007c0c */ /* 0x000fc6000bf26270 */
[----:B------:R3:W-:Y:S01]  /*20c50*/  @!P2 ST.E.64 desc[UR6][R6.64], R28 ;  /* 0x0000001c0600a985 */ /* 0x0007e2000c101b06 */
[----:B------:R-:W-:Y:S02]  /*20c60*/  ISETP.GE.AND P2, PT, R169, UR4, PT ;  /* 0x00000004a9007c0c */ /* 0x000fe4000bf46270 */
[----:B0-----:R-:W-:-:S04]  /*20c70*/  @!P3 LEA R2, P6, R175, R94, 0x2 ;  /* 0x0000005eaf02b211 */ /* 0x001fc800078c10ff */
[----:B------:R-:W-:Y:S02]  /*20c80*/  @!P3 LEA.HI.X R3, R175, R95, R176, 0x2, P6 ;  /* 0x0000005faf03b211 */ /* 0x000fe400030f14b0 */
[----:B--2---:R-:W-:-:S03]  /*20c90*/  @!P4 LEA R4, P0, R173, R94, 0x2 ;  /* 0x0000005ead04c211 */ /* 0x004fc600078010ff */
[----:B------:R0:W-:Y:S01]  /*20ca0*/  @!P3 ST.E.64 desc[UR6][R2.64], R32 ;  /* 0x000000200200b985 */ /* 0x0001e2000c101b06 */
[-C--:B------:R-:W-:Y:S02]  /*20cb0*/  @!P4 LEA.HI.X R5, R173, R95.reuse, R174, 0x2, P0 ;  /* 0x0000005fad05c211 */ /* 0x080fe400000f14ae */
[----:B------:R-:W-:Y:S02]  /*20cc0*/  ISETP.GE.AND P0, PT, R151, UR4, PT ;  /* 0x0000000497007c0c */ /* 0x000fe4000bf06270 */
[-C--:B---3--:R-:W-:Y:S01]  /*20cd0*/  @!P5 LEA R6, P6, R171, R94.reuse, 0x2 ;  /* 0x0000005eab06d211 */ /* 0x088fe200078c10ff */
[----:B------:R2:W-:Y:S01]  /*20ce0*/  @!P4 ST.E.64 desc[UR6][R4.64], R36 ;  /* 0x000000240400c985 */ /* 0x0005e2000c101b06 */
[----:B------:R-:W-:Y:S02]  /*20cf0*/  ISETP.GE.AND P4, PT, R147, UR4, PT ;  /* 0x0000000493007c0c */ /* 0x000fe4000bf86270 */
[----:B------:R-:W-:Y:S02]  /*20d00*/  @!P5 LEA.HI.X R7, R171, R95, R172, 0x2, P6 ;  /* 0x0000005fab07d211 */ /* 0x000fe400030f14ac */
[----:B0-----:R-:W-:-:S03]  /*20d10*/  @!P2 LEA R2, P6, R169, R94, 0x2 ;  /* 0x0000005ea902a211 */ /* 0x001fc600078c10ff */
[----:B------:R0:W-:Y:S01]  /*20d20*/  @!P5 ST.E.64 desc[UR6][R6.64], R40 ;  /* 0x000000280600d985 */ /* 0x0001e2000c101b06 */
[----:B------:R-:W-:Y:S02]  /*20d30*/  ISETP.GE.AND P5, PT, R149, UR4, PT ;  /* 0x0000000495007c0c */ /* 0x000fe4000bfa6270 */
[----:B------:R-:W-:Y:S02]  /*20d40*/  @!P2 LEA.HI.X R3, R169, R95, R170, 0x2, P6 ;  /* 0x0000005fa903a211 */ /* 0x000fe400030f14aa */
[----:B--2---:R-:W-:-:S03]  /*20d50*/  @!P1 LEA R4, P3, R167, R94, 0x2 ;  /* 0x0000005ea7049211 */ /* 0x004fc600078610ff */
[----:B------:R2:W-:Y:S01]  /*20d60*/  @!P2 ST.E.64 desc[UR6][R2.64], R44 ;  /* 0x0000002c0200a985 */ /* 0x0005e2000c101b06 */
[-C--:B------:R-:W-:Y:S02]  /*20d70*/  @!P1 LEA.HI.X R5, R167, R95.reuse, R168, 0x2, P3 ;  /* 0x0000005fa7059211 */ /* 0x080fe400018f14a8 */
[----:B------:R-:W-:Y:S02]  /*20d80*/  ISETP.GE.AND P3, PT, R145, UR4, PT ;  /* 0x0000000491007c0c */ /* 0x000fe4000bf66270 */
[CC--:B0-----:R-:W-:Y:S01]  /*20d90*/  @!P0 LEA R6, P6, R151.reuse, R94.reuse, 0x2 ;  /* 0x0000005e97068211 */ /* 0x0c1fe200078c10ff */
[----:B------:R0:W-:Y:S03]  /*20da0*/  @!P1 ST.E.64 desc[UR6][R4.64], R48 ;  /* 0x0000003004009985 */ /* 0x0001e6000c101b06 */
[----:B------:R-:W-:Y:S02]  /*20db0*/  @!P0 LEA.HI.X R7, R151, R95, R166, 0x2, P6 ;  /* 0x0000005f97078211 */ /* 0x000fe400030f14a6 */
[----:B--2---:R-:W-:-:S03]  /*20dc0*/  @!P5 LEA R2, P1, R149, R94, 0x2 ;  /* 0x0000005e9502d211 */ /* 0x004fc600078210ff */
[----:B------:R2:W-:Y:S01]  /*20dd0*/  @!P0 ST.E.64 desc[UR6][R6.64], R52 ;  /* 0x0000003406008985 */ /* 0x0005e2000c101b06 */
[----:B------:R-:W-:Y:S02]  /*20de0*/  ISETP.GE.AND P0, PT, R140, UR4, PT ;  /* 0x000000048c007c0c */ /* 0x000fe4000bf06270 */
[-C--:B------:R-:W-:Y:S02]  /*20df0*/  @!P5 LEA.HI.X R3, R149, R95.reuse, R150, 0x2, P1 ;  /* 0x0000005f9503d211 */ /* 0x080fe400008f1496 */
[----:B------:R-:W-:Y:S02]  /*20e00*/  ISETP.GE.AND P1, PT, R138, UR4, PT ;  /* 0x000000048a007c0c */ /* 0x000fe4000bf26270 */
[C---:B0-----:R-:W-:Y:S01]  /*20e10*/  @!P4 LEA R4, P2, R147.reuse, R94, 0x2 ;  /* 0x0000005e9304c211 */ /* 0x041fe200078410ff */
[----:B------:R0:W-:Y:S03]  /*20e20*/  @!P5 ST.E.64 desc[UR6][R2.64], R56 ;  /* 0x000000380200d985 */ /* 0x0001e6000c101b06 */
[----:B------:R-:W-:-:S02]  /*20e30*/  @!P4 LEA.HI.X R5, R147, R95, R148, 0x2, P2 ;  /* 0x0000005f9305c211 */ /* 0x000fc400010f1494 */
[----:B------:R-:W-:Y:S02]  /*20e40*/  ISETP.GE.AND P2, PT, R132, UR4, PT ;  /* 0x0000000484007c0c */ /* 0x000fe4000bf46270 */
[CC--:B--2---:R-:W-:Y:S01]  /*20e50*/  @!P3 LEA R6, P6, R145.reuse, R94.reuse, 0x2 ;  /* 0x0000005e9106b211 */ /* 0x0c4fe200078c10ff */
[----:B------:R2:W-:Y:S01]  /*20e60*/  @!P4 ST.E.64 desc[UR6][R4.64], R60 ;  /* 0x0000003c0400c985 */ /* 0x0005e2000c101b06 */
[----:B------:R-:W-:Y:S02]  /*20e70*/  ISETP.GE.AND P4, PT, R136, UR4, PT ;  /* 0x0000000488007c0c */ /* 0x000fe4000bf86270 */
[----:B------:R-:W-:Y:S02]  /*20e80*/  @!P3 LEA.HI.X R7, R145, R95, R146, 0x2, P6 ;  /* 0x0000005f9107b211 */ /* 0x000fe400030f1492 */
[----:B0-----:R-:W-:-:S03]  /*20e90*/  @!P0 LEA R2, P5, R140, R94, 0x2 ;  /* 0x0000005e8c028211 */ /* 0x001fc600078a10ff */
[----:B------:R0:W-:Y:S01]  /*20ea0*/  @!P3 ST.E.64 desc[UR6][R6.64], R64 ;  /* 0x000000400600b985 */ /* 0x0001e2000c101b06 */
[----:B------:R-:W-:Y:S02]  /*20eb0*/  ISETP.GE.AND P3, PT, R134, UR4, PT ;  /* 0x0000000486007c0c */ /* 0x000fe4000bf66270 */
[-C--:B------:R-:W-:Y:S02]  /*20ec0*/  @!P0 LEA.HI.X R3, R140, R95.reuse, R144, 0x2, P5 ;  /* 0x0000005f8c038211 */ /* 0x080fe400028f1490 */
[----:B------:R-:W-:Y:S02]  /*20ed0*/  ISETP.GE.AND P5, PT, R130, UR4, PT ;  /* 0x0000000482007c0c */ /* 0x000fe4000bfa6270 */
[C---:B--2---:R-:W-:Y:S01]  /*20ee0*/  @!P1 LEA R4, P6, R138.reuse, R94, 0x2 ;  /* 0x0000005e8a049211 */ /* 0x044fe200078c10ff */
[----:B------:R2:W-:Y:S03]  /*20ef0*/  @!P0 ST.E.64 desc[UR6][R2.64], R68 ;  /* 0x0000004402008985 */ /* 0x0005e6000c101b06 */
[----:B------:R-:W-:-:S03]  /*20f00*/  @!P1 LEA.HI.X R5, R138, R95, R139, 0x2, P6 ;  /* 0x0000005f8a059211 */ /* 0x000fc600030f148b */
[CC--:B0-----:R-:W-:Y:S02]  /*20f10*/  @!P3 LEA R6, P6, R134.reuse, R94.reuse, 0x2 ;  /* 0x0000005e8606b211 */ /* 0x0c1fe400078c10ff */
[----:B------:R0:W-:Y:S02]  /*20f20*/  @!P1 ST.E.64 desc[UR6][R4.64], R72 ;  /* 0x0000004804009985 */ /* 0x0001e4000c101b06 */
[----:B------:R-:W-:Y:S02]  /*20f30*/  @!P3 LEA.HI.X R7, R134, R95, R135, 0x2, P6 ;  /* 0x0000005f8607b211 */ /* 0x000fe400030f1487 */
[----:B--2---:R-:W-:-:S04]  /*20f40*/  @!P4 LEA R2, P0, R136, R94, 0x2 ;  /* 0x0000005e8802c211 */ /* 0x004fc800078010ff */
[-C--:B------:R-:W-:Y:S02]  /*20f50*/  @!P4 LEA.HI.X R3, R136, R95.reuse, R137, 0x2, P0 ;  /* 0x0000005f8803c211 */ /* 0x080fe400000f1489 */
[-C--:B------:R-:W-:Y:S02]  /*20f60*/  @!P5 LEA R8, P0, R130, R94.reuse, 0x2 ;  /* 0x0000005e8208d211 */ /* 0x080fe400078010ff */
[----:B0-----:R-:W-:Y:S01]  /*20f70*/  @!P2 LEA R4, P1, R132, R94, 0x2 ;  /* 0x0000005e8404a211 */ /* 0x001fe200078210ff */
[----:B------:R3:W-:Y:S01]  /*20f80*/  @!P4 ST.E.64 desc[UR6][R2.64], R76 ;  /* 0x0000004c0200c985 */ /* 0x0007e2000c101b06 */
[-C--:B------:R-:W-:Y:S02]  /*20f90*/  @!P5 LEA.HI.X R9, R130, R95.reuse, R131, 0x2, P0 ;  /* 0x0000005f8209d211 */ /* 0x080fe400000f1483 */
[----:B------:R-:W-:Y:S01]  /*20fa0*/  @!P2 LEA.HI.X R5, R132, R95, R133, 0x2, P1 ;  /* 0x0000005f8405a211 */ /* 0x000fe200008f1485 */
[----:B------:R3:W-:Y:S04]  /*20fb0*/  @!P3 ST.E.64 desc[UR6][R6.64], R80 ;  /* 0x000000500600b985 */ /* 0x0007e8000c101b06 */
[----:B------:R3:W-:Y:S04]  /*20fc0*/  @!P2 ST.E.64 desc[UR6][R4.64], R84 ;  /* 0x000000540400a985 */ /* 0x0007e8000c101b06 */
[----:B------:R3:W-:Y:S02]  /*20fd0*/  @!P5 ST.E.64 desc[UR6][R8.64], R88 ;  /* 0x000000580800d985 */ /* 0x0007e4000c101b06 */
.L_x_666:
[----:B------:R-:W-:Y:S05]  /*20fe0*/  BSYNC B1 ;  /* 0x0000000000017941 */ /* 0x000fea0003800000 */
.L_x_665:
[----:B------:R-:W-:Y:S01]  /*20ff0*/  ISETP.GE.AND P0, PT, R98, R92, PT ;  /* 0x0000005c6200720c */ /* 0x000fe20003f06270 */
[----:B---3--:R3:W4:Y:S04]  /*21000*/  SHFL.IDX PT, R3, R93, 0x1, 0x1c1f ;  /* 0x003c1f005d037f89 */ /* 0x00872800000e0000 */
[----:B------:R3:W0:Y:S08]  /*21010*/  SHFL.IDX PT, R2, R0, 0x1, 0x1c1f ;  /* 0x003c1f0000027f89 */ /* 0x00063000000e0000 */
[----:B---3--:R-:W-:Y:S05]  /*21020*/  @P0 BRA `(.L_x_664) ;  /* 0x0000001400c80947 */ /* 0x008fea0003800000 */
[----:B------:R-:W-:Y:S01]  /*21030*/  ULDC UR4, c[0x0][0xac8] ;  /* 0x0002b20000047ab9 */ /* 0x000fe20000000800 */
[----:B------:R-:W-:Y:S01]  /*21040*/  ULDC.64 UR6, c[0x0][0x208] ;  /* 0x0000820000067ab9 */ /* 0x000fe20000000a00 */
[----:B-----5:R-:W-:Y:S02]  /*21050*/  ISETP.GE.AND P3, PT, R209, UR4, PT ;  /* 0x00000004d1007c0c */ /* 0x020fe4000bf66270 */
[----:B------:R-:W-:Y:S02]  /*21060*/  ISETP.GE.AND P2, PT, R207, UR4, PT ;  /* 0x00000004cf007c0c */ /* 0x000fe4000bf46270 */
[----:B------:R-:W-:Y:S02]  /*21070*/  ISETP.GE.AND P1, PT, R205, UR4, PT ;  /* 0x00000004cd007c0c */ /* 0x000fe4000bf26270 */
[----:B------:R-:W-:Y:S02]  /*21080*/  ISETP.GE.AND P0, PT, R203, UR4, PT ;  /* 0x00000004cb007c0c */ /* 0x000fe4000bf06270 */
[----:B------:R-:W-:-:S05]  /*21090*/  ISETP.GE.AND P4, PT, R199, UR4, PT ;  /* 0x00000004c7007c0c */ /* 0x000fca000bf86270 */
[----:B0---4-:R-:W-:-:S04]  /*210a0*/  @!P3 IMAD.WIDE R4, R209, 0x4, R2 ;  /* 0x00000004d104b825 */ /* 0x011fc800078e0202 */
[-C--:B------:R-:W-:Y:S01]  /*210b0*/  @!P1 LEA R6, P5, R205, R2.reuse, 0x2 ;  /* 0x00000002cd069211 */ /* 0x080fe200078a10ff */
[----:B------:R0:W-:Y:S01]  /*210c0*/  @!P3 ST.E.64 desc[UR6][R4.64], R26 ;  /* 0x0000001a0400b985 */ /* 0x0001e2000c101b06 */
[----:B------:R-:W-:Y:S02]  /*210d0*/  ISETP.GE.AND P3, PT, R201, UR4, PT ;  /* 0x00000004c9007c0c */ /* 0x000fe4000bf66270 */
[----:B------:R-:W-:Y:S02]  /*210e0*/  @!P1 LEA.HI.X R7, R205, R3, R206, 0x2, P5 ;  /* 0x00000003cd079211 */ /* 0x000fe400028f14ce */
        /* <DEDUP_REMOVED lines=9> */
[-C--:B0-----:R-:W-:Y:S02]  /*21180*/  @!P3 LEA R4, P1, R201, R2.reuse, 0x2 ;  /* 0x00000002c904b211 */ /* 0x081fe400078210ff */
[----:B---3--:R-:W-:Y:S02]  /*21190*/  @!P4 LEA R6, P2, R199, R2, 0x2 ;  /* 0x00000002c706c211 */ /* 0x008fe400078410ff */
[----:B------:R-:W-:-:S02]  /*211a0*/  @!P3 LEA.HI.X R5, R201, R3, R202, 0x2, P1 ;  /* 0x00000003c905b211 */ /* 0x000fc400008f14ca */
[----:B------:R-:W-:Y:S02]  /*211b0*/  ISETP.GE.AND P1, PT, R193, UR4, PT ;  /* 0x00000004c1007c0c */ /* 0x000fe4000bf26270 */
[-C--:B------:R-:W-:Y:S01]  /*211c0*/  @!P4 LEA.HI.X R7, R199, R3.reuse, R200, 0x2, P2 ;  /* 0x00000003c707c211 */ /* 0x080fe200010f14c8 */
[----:B------:R0:W-:Y:S01]  /*211d0*/  @!P3 ST.E.64 desc[UR6][R4.64], R42 ;  /* 0x0000002a0400b985 */ /* 0x0001e2000c101b06 */
[----:B------:R-:W-:Y:S02]  /*211e0*/  ISETP.GE.AND P2, PT, R191, UR4, PT ;  /* 0x00000004bf007c0c */ /* 0x000fe4000bf46270 */
[----:B----4-:R-:W-:Y:S01]  /*211f0*/  @!P5 LEA R8, P6, R197, R2, 0x2 ;  /* 0x00000002c508d211 */ /* 0x010fe200078c10ff */
[----:B------:R3:W-:Y:S01]  /*21200*/  @!P4 ST.E.64 desc[UR6][R6.64], R46 ;  /* 0x0000002e0600c985 */ /* 0x0007e2000c101b06 */
[----:B------:R-:W-:Y:S02]  /*21210*/  ISETP.GE.AND P3, PT, R189, UR4, PT ;  /* 0x00000004bd007c0c */ /* 0x000fe4000bf66270 */
[----:B------:R-:W-:-:S02]  /*21220*/  @!P5 LEA.HI.X R9, R197, R3, R198, 0x2, P6 ;  /* 0x00000003c509d211 */ /* 0x000fc400030f14c6 */
[----:B------:R-:W-:-:S03]  /*21230*/  ISETP.GE.AND P4, PT, R187, UR4, PT ;  /* 0x00000004bb007c0c */ /* 0x000fc6000bf86270 */
[----:B------:R4:W-:Y:S01]  /*21240*/  @!P5 ST.E.64 desc[UR6][R8.64], R50 ;  /* 0x000000320800d985 */ /* 0x0009e2000c101b06 */
[-C--:B0-----:R-:W-:Y:S02]  /*21250*/  @!P0 LEA R4, P6, R195, R2.reuse, 0x2 ;  /* 0x00000002c3048211 */ /* 0x081fe400078c10ff */
[-C--:B---3--:R-:W-:Y:S02]  /*21260*/  @!P1 LEA R6, P5, R193, R2.reuse, 0x2 ;  /* 0x00000002c1069211 */ /* 0x088fe400078a10ff */
[-C--:B------:R-:W-:Y:S02]  /*21270*/  @!P0 LEA.HI.X R5, R195, R3.reuse, R196, 0x2, P6 ;  /* 0x00000003c3058211 */ /* 0x080fe400030f14c4 */
[----:B------:R-:W-:Y:S02]  /*21280*/  @!P1 LEA.HI.X R7, R193, R3, R194, 0x2, P5 ;  /* 0x00000003c1079211 */ /* 0x000fe400028f14c2 */
[----:B------:R-:W-:Y:S01]  /*21290*/  ISETP.GE.AND P5, PT, R185, UR4, PT ;  /* 0x00000004b9007c0c */ /* 0x000fe2000bfa6270 */
[----:B------:R0:W-:Y:S01]  /*212a0*/  @!P0 ST.E.64 desc[UR6][R4.64], R54 ;  /* 0x0000003604008985 */ /* 0x0001e2000c101b06 */
[----:B----4-:R-:W-:-:S02]  /*212b0*/  @!P2 LEA R8, P6, R191, R2, 0x2 ;  /* 0x00000002bf08a211 */ /* 0x010fc400078c10ff */
[----:B------:R-:W-:Y:S01]  /*212c0*/  ISETP.GE.AND P0, PT, R183, UR4, PT ;  /* 0x00000004b7007c0c */ /* 0x000fe2000bf06270 */
[----:B------:R3:W-:Y:S01]  /*212d0*/  @!P1 ST.E.64 desc[UR6][R6.64], R58 ;  /* 0x0000003a06009985 */ /* 0x0007e2000c101b06 */
[----:B------:R-:W-:Y:S02]  /*212e0*/  @!P2 LEA.HI.X R9, R191, R3, R192, 0x2, P6 ;  /* 0x00000003bf09a211 */ /* 0x000fe400030f14c0 */
        /* <DEDUP_REMOVED lines=8> */
[----:B----4-:R-:W-:-:S03]  /*21370*/  @!P5 LEA R8, P6, R185, R2, 0x2 ;  /* 0x00000002b908d211 */ /* 0x010fc600078c10ff */
[----:B------:R3:W-:Y:S01]  /*21380*/  @!P4 ST.E.64 desc[UR6][R6.64], R70 ;  /* 0x000000460600c985 */ /* 0x0007e2000c101b06 */
[----:B------:R-:W-:-:S05]  /*21390*/  @!P5 LEA.HI.X R9, R185, R3, R186, 0x2, P6 ;  /* 0x00000003b909d211 */ /* 0x000fca00030f14ba */
[----:B------:R4:W-:Y:S01]  /*213a0*/  @!P5 ST.E.64 desc[UR6][R8.64], R74 ;  /* 0x0000004a0800d985 */ /* 0x0009e2000c101b06 */
[----:B------:R-:W-:Y:S02]  /*213b0*/  ISETP.GE.AND P5, PT, R177, UR4, PT ;  /* 0x00000004b1007c0c */ /* 0x000fe4000bfa6270 */
[----:B0-----:R-:W-:-:S04]  /*213c0*/  @!P0 LEA R4, P4, R183, R2, 0x2 ;  /* 0x00000002b7048211 */ /* 0x001fc800078810ff */
[-C--:B------:R-:W-:Y:S02]  /*213d0*/  @!P0 LEA.HI.X R5, R183, R3.reuse, R184, 0x2, P4 ;  /* 0x00000003b7058211 */ /* 0x080fe400020f14b8 */
[----:B------:R-:W-:Y:S02]  /*213e0*/  ISETP.GE.AND P4, PT, R175, UR4, PT ;  /* 0x00000004af007c0c */ /* 0x000fe4000bf86270 */
[-C--:B---3--:R-:W-:Y:S01]  /*213f0*/  @!P1 LEA R6, P3, R181, R2.reuse, 0x2 ;  /* 0x00000002b5069211 */ /* 0x088fe200078610ff */
[----:B------:R0:W-:Y:S01]  /*21400*/  @!P0 ST.E.64 desc[UR6][R4.64], R78 ;  /* 0x0000004e04008985 */ /* 0x0001e2000c101b06 */
[----:B----4-:R-:W-:Y:S02]  /*21410*/  @!P2 LEA R8, P6, R179, R2, 0x2 ;  /* 0x00000002b308a211 */ /* 0x010fe400078c10ff */
        /* <DEDUP_REMOVED lines=9> */
[----:B---3--:R-:W-:-:S03]  /*214b0*/  @!P4 LEA R6, P0, R175, R2, 0x2 ;  /* 0x00000002af06c211 */ /* 0x008fc600078010ff */
[----:B------:R0:W-:Y:S01]  /*214c0*/  @!P5 ST.E.64 desc[UR6][R4.64], R90 ;  /* 0x0000005a0400d985 */ /* 0x0001e2000c101b06 */
[----:B------:R-:W-:Y:S02]  /*214d0*/  ISETP.GE.AND P5, PT, R151, UR4, PT ;  /* 0x0000000497007c0c */ /* 0x000fe4000bfa6270 */
[-C--:B------:R-:W-:Y:S02]  /*214e0*/  @!P4 LEA.HI.X R7, R175, R3.reuse, R176, 0x2, P0 ;  /* 0x00000003af07c211 */ /* 0x080fe400000f14b0 */
[----:B------:R-:W-:Y:S02]  /*214f0*/  ISETP.GE.AND P0, PT, R167, UR4, PT ;  /* 0x00000004a7007c0c */ /* 0x000fe4000bf06270 */
[----:B----4-:R-:W-:Y:S01]  /*21500*/  @!P3 LEA R8, P6, R173, R2, 0x2 ;  /* 0x00000002ad08b211 */ /* 0x010fe200078c10ff */
[----:B------:R3:W-:Y:S01]  /*21510*/  @!P4 ST.E.64 desc[UR6][R6.64], R100 ;  /* 0x000000640600c985 */ /* 0x0007e2000c101b06 */
[----:B------:R-:W-:Y:S02]  /*21520*/  ISETP.GE.AND P4, PT, R149, UR4, PT ;  /* 0x0000000495007c0c */ /* 0x000fe4000bf86270 */
[----:B------:R-:W-:-:S02]  /*21530*/  @!P3 LEA.HI.X R9, R173, R3, R174, 0x2, P6 ;  /* 0x00000003ad09b211 */ /* 0x000fc400030f14ae */
[----:B0-----:R-:W-:-:S03]  /*21540*/  @!P2 LEA R4, P6, R171, R2, 0x2 ;  /* 0x00000002ab04a211 */ /* 0x001fc600078c10ff */
[----:B------:R0:W-:Y:S01]  /*21550*/  @!P3 ST.E.64 desc[UR6][R8.64], R104 ;  /* 0x000000680800b985 */ /* 0x0001e2000c101b06 */
[----:B------:R-:W-:Y:S02]  /*21560*/  @!P2 LEA.HI.X R5, R171, R3, R172, 0x2, P6 ;  /* 0x00000003ab05a211 */ /* 0x000fe400030f14ac */
[----:B---3--:R-:W-:-:S03]  /*21570*/  @!P1 LEA R6, P3, R169, R2, 0x2 ;  /* 0x00000002a9069211 */ /* 0x008fc600078610ff */
[----:B------:R3:W-:Y:S01]  /*21580*/  @!P2 ST.E.64 desc[UR6][R4.64], R102 ;  /* 0x000000660400a985 */ /* 0x0007e2000c101b06 */
[-C--:B------:R-:W-:Y:S02]  /*21590*/  @!P1 LEA.HI.X R7, R169, R3.reuse, R170, 0x2, P3 ;  /* 0x00000003a9079211 */ /* 0x080fe400018f14aa */
[----:B------:R-:W-:Y:S02]  /*215a0*/  ISETP.GE.AND P3, PT, R147, UR4, PT ;  /* 0x0000000493007c0c */ /* 0x000fe4000bf66270 */
[CC--:B0-----:R-:W-:Y:S01]  /*215b0*/  @!P0 LEA R8, P6, R167.reuse, R2.reuse, 0x2 ;  /* 0x00000002a7088211 */ /* 0x0c1fe200078c10ff */
[----:B------:R0:W-:Y:S03]  /*215c0*/  @!P1 ST.E.64 desc[UR6][R6.64], R106 ;  /* 0x0000006a06009985 */ /* 0x0001e6000c101b06 */
[----:B------:R-:W-:Y:S02]  /*215d0*/  @!P0 LEA.HI.X R9, R167, R3, R168, 0x2, P6 ;  /* 0x00000003a7098211 */ /* 0x000fe400030f14a8 */
[----:B---3--:R-:W-:-:S03]  /*215e0*/  @!P5 LEA R4, P1, R151, R2, 0x2 ;  /* 0x000000029704d211 */ /* 0x008fc600078210ff */
        /* <DEDUP_REMOVED lines=8> */
[CC--:B---3--:R-:W-:Y:S01]  /*21670*/  @!P3 LEA R8, P6, R147.reuse, R2.reuse, 0x2 ;  /* 0x000000029308b211 */ /* 0x0c8fe200078c10ff */
[----:B------:R3:W-:Y:S01]  /*21680*/  @!P4 ST.E.64 desc[UR6][R6.64], R112 ;  /* 0x000000700600c985 */ /* 0x0007e2000c101b06 */
[----:B------:R-:W-:Y:S02]  /*21690*/  ISETP.GE.AND P4, PT, R138, UR4, PT ;  /* 0x000000048a007c0c */ /* 0x000fe4000bf86270 */
[----:B------:R-:W-:Y:S02]  /*216a0*/  @!P3 LEA.HI.X R9, R147, R3, R148, 0x2, P6 ;  /* 0x000000039309b211 */ /* 0x000fe400030f1494 */
[----:B0-----:R-:W-:-:S03]  /*216b0*/  @!P1 LEA R4, P6, R140, R2, 0x2 ;  /* 0x000000028c049211 */ /* 0x001fc600078c10ff */
[----:B------:R0:W-:Y:S01]  /*216c0*/  @!P3 ST.E.64 desc[UR6][R8.64], R114 ;  /* 0x000000720800b985 */ /* 0x0001e2000c101b06 */
[----:B------:R-:W-:Y:S02]  /*216d0*/  ISETP.GE.AND P3, PT, R136, UR4, PT ;  /* 0x0000000488007c0c */ /* 0x000fe4000bf66270 */
[----:B------:R-:W-:Y:S02]  /*216e0*/  @!P1 LEA.HI.X R5, R140, R3, R144, 0x2, P6 ;  /* 0x000000038c059211 */ /* 0x000fe400030f1490 */
[----:B---3--:R-:W-:-:S04]  /*216f0*/  @!P0 LEA R6, P5, R145, R2, 0x2 ;  /* 0x0000000291068211 */ /* 0x008fc800078a10ff */
[----:B------:R-:W-:Y:S02]  /*21700*/  @!P0 LEA.HI.X R7, R145, R3, R146, 0x2, P5 ;  /* 0x0000000391078211 */ /* 0x000fe400028f1492 */
[----:B------:R-:W-:-:S03]  /*21710*/  ISETP.GE.AND P5, PT, R132, UR4, PT ;  /* 0x0000000484007c0c */ /* 0x000fc6000bfa6270 */
[----:B------:R3:W-:Y:S04]  /*21720*/  @!P0 ST.E.64 desc[UR6][R6.64], R116 ;  /* 0x0000007406008985 */ /* 0x0007e8000c101b06 */
[----:B------:R4:W-:Y:S01]  /*21730*/  @!P1 ST.E.64 desc[UR6][R4.64], R118 ;  /* 0x0000007604009985 */ /* 0x0009e2000c101b06 */
[----:B0-----:R-:W-:-:S04]  /*21740*/  @!P2 LEA R8, P1, R134, R2, 0x2 ;  /* 0x000000028608a211 */ /* 0x001fc800078210ff */
[----:B------:R-:W-:Y:S02]  /*21750*/  @!P2 LEA.HI.X R9, R134, R3, R135, 0x2, P1 ;  /* 0x000000038609a211 */ /* 0x000fe400008f1487 */
[----:B---3--:R-:W-:-:S04]  /*21760*/  @!P4 LEA R6, P0, R138, R2, 0x2 ;  /* 0x000000028a06c211 */ /* 0x008fc800078010ff */
[-C--:B------:R-:W-:Y:S02]  /*21770*/  @!P4 LEA.HI.X R7, R138, R3.reuse, R139, 0x2, P0 ;  /* 0x000000038a07c211 */ /* 0x080fe400000f148b */
[-C--:B------:R-:W-:Y:S02]  /*21780*/  @!P5 LEA R10, P0, R132, R2.reuse, 0x2 ;  /* 0x00000002840ad211 */ /* 0x080fe400078010ff */
[----:B----4-:R-:W-:Y:S01]  /*21790*/  @!P3 LEA R4, P6, R136, R2, 0x2 ;  /* 0x000000028804b211 */ /* 0x010fe200078c10ff */
[----:B------:R0:W-:Y:S01]  /*217a0*/  @!P4 ST.E.64 desc[UR6][R6.64], R120 ;  /* 0x000000780600c985 */ /* 0x0001e2000c101b06 */
[-C--:B------:R-:W-:Y:S02]  /*217b0*/  @!P5 LEA.HI.X R11, R132, R3.reuse, R133, 0x2, P0 ;  /* 0x00000003840bd211 */ /* 0x080fe400000f1485 */
[----:B------:R-:W-:Y:S02]  /*217c0*/  ISETP.GE.AND P0, PT, R130, UR4, PT ;  /* 0x0000000482007c0c */ /* 0x000fe4000bf06270 */
[----:B------:R-:W-:-:S05]  /*217d0*/  @!P3 LEA.HI.X R5, R136, R3, R137, 0x2, P6 ;  /* 0x000000038805b211 */ /* 0x000fca00030f1489 */
[----:B------:R0:W-:Y:S04]  /*217e0*/  @!P3 ST.E.64 desc[UR6][R4.64], R122 ;  /* 0x0000007a0400b985 */ /* 0x0001e8000c101b06 */
[----:B------:R0:W-:Y:S04]  /*217f0*/  @!P2 ST.E.64 desc[UR6][R8.64], R124 ;  /* 0x0000007c0800a985 */ /* 0x0001e8000c101b06 */
[----:B------:R0:W-:Y:S01]  /*21800*/  @!P5 ST.E.64 desc[UR6][R10.64], R126 ;  /* 0x0000007e0a00d985 */ /* 0x0001e2000c101b06 */
[----:B------:R-:W-:Y:S05]  /*21810*/  @P0 BRA `(.L_x_664) ;  /* 0x0000000c00cc0947 */ /* 0x000fea0003800000 */
[----:B------:R-:W-:Y:S01]  /*21820*/  LEA R2, P0, R130, R2, 0x2 ;  /* 0x0000000282027211 */ /* 0x000fe200078010ff */
[----:B------:R-:W-:-:S03]  /*21830*/  ULDC.64 UR4, c[0x0][0x208] ;  /* 0x0000820000047ab9 */ /* 0x000fc60000000a00 */
[----:B------:R-:W-:-:S05]  /*21840*/  LEA.HI.X R3, R130, R3, R131, 0x2, P0 ;  /* 0x0000000382037211 */ /* 0x000fca00000f1483 */
[----:B------:R3:W-:Y:S01]  /*21850*/  ST.E.64 desc[UR4][R2.64], R128 ;  /* 0x0000008002007985 */ /* 0x0007e2000c101b04 */
[----:B------:R-:W-:Y:S05]  /*21860*/  BRA `(.L_x_664) ;  /* 0x0000000c00b87947 */ /* 0x000fea0003800000 */
.L_x_655:
[----:B------:R-:W-:Y:S01]  /*21870*/  ULDC.64 UR6, c[0x0][0xc08] ;  /* 0x0003020000067ab9 */ /* 0x000fe20000000a00 */
[----:B------:R-:W-:Y:S01]  /*21880*/  ULDC.64 UR4, c[0x0][0xc00] ;  /* 0x0003000000047ab9 */ /* 0x000fe20000000a00 */
[----:B------:R-:W-:Y:S01]  /*21890*/  ISETP.NE.U32.AND P1, PT, RZ, UR6, PT ;  /* 0x00000006ff007c0c */ /* 0x000fe2000bf25070 */
[----:B------:R-:W-:Y:S01]  /*218a0*/  IMAD.MOV.U32 R15, RZ, RZ, RZ ;  /* 0x000000ffff0f7224 */ /* 0x000fe200078e00ff */
[----:B------:R-:W-:Y:S01]  /*218b0*/  IADD3 R2, P2, R234, UR4, RZ ;  /* 0x00000004ea027c10 */ /* 0x000fe2000ff5e0ff */
[----:B------:R-:W-:Y:S01]  /*218c0*/  ULDC.64 UR8, c[0x0][0x208] ;  /* 0x0000820000087ab9 */ /* 0x000fe20000000a00 */
[----:B------:R-:W-:Y:S02]  /*218d0*/  ISETP.NE.AND.EX P1, PT, RZ, UR7, PT, P1 ;  /* 0x00000007ff007c0c */ /* 0x000fe4000bf25310 */
[----:B------:R-:W-:Y:S01]  /*218e0*/  IADD3.X R3, R235, UR5, RZ, P2, !PT ;  /* 0x00000005eb037c10 */ /* 0x000fe200097fe4ff */
[----:B------:R-:W2:Y:S01]  /*218f0*/  S2R R4, SR_TID.X ;  /* 0x0000000000047919 */ /* 0x000ea20000002100 */
[----:B------:R-:W-:-:S04]  /*21900*/  ISETP.NE.U32.AND P0, PT, RZ, UR4, PT ;  /* 0x00000004ff007c0c */ /* 0x000fc8000bf05070 */
[----:B------:R-:W-:-:S05]  /*21910*/  ISETP.NE.AND.EX P0, PT, RZ, UR5, PT, P0 ;  /* 0x00000005ff007c0c */ /* 0x000fca000bf05300 */
[----:B------:R-:W-:-:S04]  /*21920*/  @P1 IADD3 R234, P2, R234, UR6, RZ ;  /* 0x00000006eaea1c10 */ /* 0x000fc8000ff5e0ff */
[----:B------:R-:W-:Y:S02]  /*21930*/  @P1 IADD3.X R235, R235, UR7, RZ, P2, !PT ;  /* 0x00000007ebeb1c10 */ /* 0x000fe400097fe4ff */
[----:B------:R-:W-:Y:S01]  /*21940*/  ISETP.NE.AND P2, PT, R232, RZ, PT ;  /* 0x000000ffe800720c */ /* 0x000fe20003f45270 */
[----:B------:R-:W-:Y:S01]  /*21950*/  ULDC UR4, c[0x0][0xa88] ;  /* 0x0002a20000047ab9 */ /* 0x000fe20000000800 */
[----:B------:R3:W5:Y:S01]  /*21960*/  @P0 LDG.E R15, desc[UR8][R2.64] ;  /* 0x00000008020f0981 */ /* 0x000762000c1e1900 */
[----:B------:R-:W-:-:S06]  /*21970*/  IMAD.U32 R0, RZ, RZ, UR4 ;  /* 0x00000004ff007e24 */ /* 0x000fcc000f8e00ff */
[----:B------:R3:W5:Y:S04]  /*21980*/  @P1 LDG.E R0, desc[UR8][R234.64] ;  /* 0x00000008ea001981 */ /* 0x000768000c1e1900 */
[----:B------:R-:W4:Y:S01]  /*21990*/  @!P2 LDC R232, c[0x0][0xad4] ;  /* 0x0002b500ffe8ab82 */ /* 0x000f220000000800 */
[----:B--2---:R-:W-:-:S05]  /*219a0*/  VIADD R5, R4, 0xffffff80 ;  /* 0xffffff8004057836 */ /* 0x004fca0000000000 */
[----:B------:R-:W-:Y:S02]  /*219b0*/  ISETP.GT.AND P3, PT, R5, 0x7f, PT ;  /* 0x0000007f0500780c */ /* 0x000fe40003f64270 */
[----:B----4-:R-:W-:Y:S01]  /*219c0*/  ISETP.GT.AND P2, PT, R232, 0x1, PT ;  /* 0x00000001e800780c */ /* 0x010fe20003f44270 */
[----:B---3--:R-:W-:-:S12]  /*219d0*/  @P1 BRA `(.L_x_667) ;  /* 0x0000000000141947 */ /* 0x008fd80003800000 */
[----:B------:R-:W-:Y:S05]  /*219e0*/  @!P0 BRA `(.L_x_667) ;  /* 0x0000000000108947 */ /* 0x000fea0003800000 */
[----:B------:R-:W-:Y:S02]  /*219f0*/  ULDC.64 UR4, c[0x0][0x208] ;  /* 0x0000820000047ab9 */ /* 0x000fe40000000a00 */
[----:B------:R-:W2:Y:S04]  /*21a00*/  LDG.E R5, desc[UR4][R2.64] ;  /* 0x0000000402057981 */ /* 0x000ea8000c1e1900 */
[----:B-----5:R-:W2:Y:S02]  /*21a10*/  LDG.E R0, desc[UR4][R2.64+0x4] ;  /* 0x0000040402007981 */ /* 0x020ea4000c1e1900 */
[----:B--2---:R-:W-:-:S07]  /*21a20*/  IMAD.IADD R0, R0, 0x1, -R5 ;  /* 0x0000000100007824 */ /* 0x004fce00078e0a05 */
.L_x_667:
[----:B------:R-:W2:Y:S01]  /*21a30*/  LDL.LU R2, [R1+0xf8] ;  /* 0x0000f80001027983 */ /* 0x000ea20000300800 */
[----:B------:R-:W-:Y:S01]  /*21a40*/  BSSY B1, `(.L_x_668) ;  /* 0x0000039000017945 */ /* 0x000fe20003800000 */
[----:B------:R-:W-:Y:S02]  /*21a50*/  SEL R233, R233, RZ, !P0 ;  /* 0x000000ffe9e97207 */ /* 0x000fe40004000000 */
[----:B-----5:R-:W-:Y:S02]  /*21a60*/  SHF.R.S32.HI R24, RZ, 0x1f, R15 ;  /* 0x0000001fff187819 */ /* 0x020fe4000001140f */
[----:B--2---:R-:W-:Y:S01]  /*21a70*/  SEL R26, R2, RZ, !P0 ;  /* 0x000000ff021a7207 */ /* 0x004fe20004000000 */
[----:B------:R-:W-:Y:S06]  /*21a80*/  @P3 BRA `(.L_x_669) ;  /* 0x0000000000d03947 */ /* 0x000fec0003800000 */
[----:B------:R-:W2:Y:S01]  /*21a90*/  LDL R2, [R1+0x70] ;  /* 0x0000700001027983 */ /* 0x000ea20000100800 */
[----:B------:R-:W3:Y:S02]  /*21aa0*/  LDC R29, c[0x0][0xbe8] ;  /* 0x0002fa00ff1d7b82 */ /* 0x000ee40000000800 */
[----:B---3--:R-:W-:Y:S02]  /*21ab0*/  IMAD R3, R0, R29, RZ ;  /* 0x0000001d00037224 */ /* 0x008fe400078e02ff */
[----:B--2---:R-:W-:-:S04]  /*21ac0*/  IMAD R2, R2, 0x80, R4 ;  /* 0x0000008002027824 */ /* 0x004fc800078e0204 */
[----:B------:R-:W-:-:S05]  /*21ad0*/  VIADD R28, R2, 0xffffff80 ;  /* 0xffffff80021c7836 */ /* 0x000fca0000000000 */
[----:B------:R-:W-:-:S13]  /*21ae0*/  ISETP.GE.AND P0, PT, R28, R3, PT ;  /* 0x000000031c00720c */ /* 0x000fda0003f06270 */
[----:B------:R-:W-:Y:S05]  /*21af0*/  @P0 BRA `(.L_x_669) ;  /* 0x0000000000b40947 */ /* 0x000fea0003800000 */
[----:B------:R-:W2:Y:S01]  /*21b00*/  LDL.LU R30, [R1+0x74] ;  /* 0x00007400011e7983 */ /* 0x000ea20000300800 */
[----:B------:R-:W-:Y:S01]  /*21b10*/  IMAD.MOV.U32 R20, RZ, RZ, 0x9b8 ;  /* 0x000009b8ff147424 */ /* 0x000fe200078e00ff */
[----:B------:R-:W-:Y:S01]  /*21b20*/  ISETP.GT.AND P0, PT, R232, 0x1, PT ;  /* 0x00000001e800780c */ /* 0x000fe20003f04270 */
[----:B------:R-:W3:Y:S01]  /*21b30*/  LDC.64 R8, c[0x0][0xba8] ;  /* 0x0002ea00ff087b82 */ /* 0x000ee20000000a00 */
[----:B------:R-:W-:Y:S01]  /*21b40*/  ISETP.NE.AND P1, PT, R29, 0x1, PT ;  /* 0x000000011d00780c */ /* 0x000fe20003f25270 */
[----:B------:R-:W-:Y:S01]  /*21b50*/  IMAD.MOV.U32 R21, RZ, RZ, R28 ;  /* 0x000000ffff157224 */ /* 0x000fe200078e001c */
[----:B------:R-:W-:Y:S01]  /*21b60*/  SEL R20, R20, 0x978, P0 ;  /* 0x0000097814147807 */ /* 0x000fe20000000000 */
[----:B------:R-:W-:-:S04]  /*21b70*/  ULDC.64 UR4, c[0x0][0x208] ;  /* 0x0000820000047ab9 */ /* 0x000fc80000000a00 */
[----:B------:R-:W4:Y:S08]  /*21b80*/  LDC.64 R2, c[0x0][R20+0x220] ;  /* 0x0000880014027b82 */ /* 0x000f300000000a00 */
[----:B------:R-:W5:Y:S08]  /*21b90*/  LDC.64 R10, c[0x0][R20+0x218] ;  /* 0x00008600140a7b82 */ /* 0x000f700000000a00 */
[----:B------:R-:W0:Y:S08]  /*21ba0*/  LDC.64 R4, c[0x0][R20+0x228] ;  /* 0x00008a0014047b82 */ /* 0x000e300000000a00 */
[----:B------:R-:W1:Y:S08]  /*21bb0*/  @P1 LDC R13, c[0x0][0xbec] ;  /* 0x0002fb00ff0d1b82 */ /* 0x000e700000000800 */
[----:B------:R-:W0:Y:S08]  /*21bc0*/  LDC.64 R6, c[0x0][R20+0x210] ;  /* 0x0000840014067b82 */ /* 0x000e300000000a00 */
[----:B------:R-:W0:Y:S01]  /*21bd0*/  @P1 LDC R27, c[0x0][0xbf0] ;  /* 0x0002fc00ff1b1b82 */ /* 0x000e220000000800 */
[----:B-1----:R-:W-:-:S07]  /*21be0*/  @P1 IMAD.HI.U32 R14, R28, R13, RZ ;  /* 0x0000000d1c0e1227 */ /* 0x002fce00078e00ff */
[----:B---3--:R-:W1:Y:S01]  /*21bf0*/  @!P0 LDC R8, c[0x0][0xb50] ;  /* 0x0002d400ff088b82 */ /* 0x008e620000000800 */
[-C--:B----4-:R-:W-:Y:S02]  /*21c00*/  IMAD R3, R3, R233.reuse, RZ ;  /* 0x000000e903037224 */ /* 0x090fe400078e02ff */
[----:B------:R-:W-:-:S05]  /*21c10*/  IMAD.WIDE.U32 R12, R2, R233, RZ ;  /* 0x000000e9020c7225 */ /* 0x000fca00078e00ff */
[----:B------:R-:W3:Y:S01]  /*21c20*/  @!P0 LDC R9, c[0x0][0xb54] ;  /* 0x0002d500ff098b82 */ /* 0x000ee20000000800 */
[-C--:B-----5:R-:W-:Y:S02]  /*21c30*/  IMAD R25, R11, R231.reuse, RZ ;  /* 0x000000e70b197224 */ /* 0x0a0fe400078e02ff */
[----:B------:R-:W-:Y:S01]  /*21c40*/  IMAD.WIDE.U32 R10, R10, R231, RZ ;  /* 0x000000e70a0a7225 */ /* 0x000fe200078e00ff */
[----:B0-----:R-:W-:-:S03]  /*21c50*/  @P1 SHF.R.U32.HI R21, RZ, R27, R14 ;  /* 0x0000001bff151219 */ /* 0x001fc6000001160e */
[----:B------:R-:W-:Y:S01]  /*21c60*/  IMAD R27, R2, R26, R3 ;  /* 0x0000001a021b7224 */ /* 0x000fe200078e0203 */
[----:B------:R-:W-:Y:S01]  /*21c70*/  IADD3 R10, P1, P3, R12, R10, R15 ;  /* 0x0000000a0c0a7210 */ /* 0x000fe20007b3e00f */
[----:B------:R-:W-:Y:S02]  /*21c80*/  IMAD.IADD R25, R11, 0x1, R25 ;  /* 0x000000010b197824 */ /* 0x000fe400078e0219 */
[----:B------:R-:W-:Y:S02]  /*21c90*/  IMAD.MOV R2, RZ, RZ, -R21 ;  /* 0x000000ffff027224 */ /* 0x000fe400078e0a15 */
[----:B------:R-:W-:Y:S01]  /*21ca0*/  IMAD.IADD R27, R13, 0x1, R27 ;  /* 0x000000010d1b7824 */ /* 0x000fe200078e021b */
[----:B--2---:R-:W-:-:S05]  /*21cb0*/  SEL R3, R30, RZ, P0 ;  /* 0x000000ff1e037207 */ /* 0x004fca0000000000 */
[-C--:B------:R-:W-:Y:S02]  /*21cc0*/  IMAD R11, R5, R3.reuse, RZ ;  /* 0x00000003050b7224 */ /* 0x080fe400078e02ff */
[----:B------:R-:W-:-:S04]  /*21cd0*/  IMAD.WIDE.U32 R4, R4, R3, RZ ;  /* 0x0000000304047225 */ /* 0x000fc800078e00ff */
[----:B------:R-:W-:Y:S01]  /*21ce0*/  IMAD R3, R29, R2, R28 ;  /* 0x000000021d037224 */ /* 0x000fe200078e021c */
[----:B------:R-:W-:Y:S01]  /*21cf0*/  IADD3.X R2, R27, R25, R24, P1, P3 ;  /* 0x000000191b027210 */ /* 0x000fe20000fe6418 */
[----:B------:R-:W-:Y:S01]  /*21d00*/  IMAD.IADD R11, R5, 0x1, R11 ;  /* 0x00000001050b7824 */ /* 0x000fe200078e020b */
[----:B------:R-:W-:Y:S02]  /*21d10*/  IADD3 R4, P0, P1, R21, R10, R4 ;  /* 0x0000000a15047210 */ /* 0x000fe4000791e004 */
[----:B------:R-:W-:-:S04]  /*21d20*/  SHF.R.S32.HI R21, RZ, 0x1f, R21 ;  /* 0x0000001fff157819 */ /* 0x000fc80000011415 */
[----:B------:R-:W-:Y:S01]  /*21d30*/  IADD3.X R5, R21, R2, R11, P0, P1 ;  /* 0x0000000215057210 */ /* 0x000fe200007e240b */
[-C--:B------:R-:W-:Y:S01]  /*21d40*/  IMAD R2, R7, R3.reuse, RZ ;  /* 0x0000000307027224 */ /* 0x080fe200078e02ff */
[----:B------:R-:W-:Y:S01]  /*21d50*/  SHF.R.S32.HI R11, RZ, 0x1f, R3 ;  /* 0x0000001fff0b7819 */ /* 0x000fe20000011403 */
[----:B------:R-:W-:-:S04]  /*21d60*/  IMAD.WIDE.U32 R4, R6, R3, R4 ;  /* 0x0000000306047225 */ /* 0x000fc800078e0004 */
[----:B------:R-:W-:Y:S01]  /*21d70*/  IMAD R11, R6, R11, R2 ;  /* 0x0000000b060b7224 */ /* 0x000fe200078e0202 */
[----:B-1----:R-:W-:Y:S01]  /*21d80*/  LEA R8, P0, R4, R8, 0x2 ;  /* 0x0000000804087211 */ /* 0x002fe200078010ff */
[----:B------:R-:W-:Y:S02]  /*21d90*/  IMAD.MOV.U32 R3, RZ, RZ, -0x800000 ;  /* 0xff800000ff037424 */ /* 0x000fe400078e00ff */
[----:B------:R-:W-:-:S05]  /*21da0*/  IMAD.IADD R2, R5, 0x1, R11 ;  /* 0x0000000105027824 */ /* 0x000fca00078e020b */
[----:B---3--:R-:W-:-:S05]  /*21db0*/  LEA.HI.X R9, R4, R9, R2, 0x2, P0 ;  /* 0x0000000904097211 */ /* 0x008fca00000f1402 */
[----:B------:R2:W-:Y:S02]  /*21dc0*/  STG.E desc[UR4][R8.64], R3 ;  /* 0x0000000308007986 */ /* 0x0005e4000c101904 */
.L_x_669:
[----:B------:R-:W-:Y:S05]  /*21dd0*/  BSYNC B1 ;  /* 0x0000000000017941 */ /* 0x000fea0003800000 */
.L_x_668:
[----:B------:R-:W-:Y:S05]  /*21de0*/  @P2 BRA `(.L_x_664) ;  /* 0x0000000800582947 */ /* 0x000fea0003800000 */
[----:B------:R-:W3:Y:S01]  /*21df0*/  LDL.LU R10, [R1+0x70] ;  /* 0x00007000010a7983 */ /* 0x000ee20000300800 */
[----:B------:R-:W4:Y:S01]  /*21e00*/  LDC R11, c[0x0][0xbe8] ;  /* 0x0002fa00ff0b7b82 */ /* 0x000f220000000800 */
[----:B------:R-:W-:Y:S01]  /*21e10*/  ULDC.64 UR4, c[0x0][0xaa0] ;  /* 0x0002a80000047ab9 */ /* 0x000fe20000000a00 */
[----:B------:R-:W-:Y:S01]  /*21e20*/  ULDC.64 UR6, c[0x0][0xaf0] ;  /* 0x0002bc0000067ab9 */ /* 0x000fe20000000a00 */
[----:B------:R0:W5:Y:S04]  /*21e30*/  LDL R21, [R1+0x6c] ;  /* 0x00006c0001157983 */ /* 0x0001680000100800 */
[----:B------:R0:W5:Y:S01]  /*21e40*/  LDL R20, [R1+0x68] ;  /* 0x0000680001147983 */ /* 0x0001620000100800 */
[----:B------:R-:W1:Y:S01]  /*21e50*/  S2R R2, SR_TID.X ;  /* 0x0000000000027919 */ /* 0x000e620000002100 */
[----:B----4-:R-:W-:-:S13]  /*21e60*/  ISETP.NE.AND P0, PT, R11, 0x1, PT ;  /* 0x000000010b00780c */ /* 0x010fda0003f05270 */
[----:B--2---:R-:W2:Y:S01]  /*21e70*/  @P0 LDC R8, c[0x0][0xbec] ;  /* 0x0002fb00ff080b82 */ /* 0x004ea20000000800 */
[----:B-1----:R-:W-:-:S07]  /*21e80*/  VIADD R4, R2, 0xffffff80 ;  /* 0xffffff8002047836 */ /* 0x002fce0000000000 */
[----:B------:R-:W1:Y:S01]  /*21e90*/  @P0 LDC R13, c[0x0][0xbf0] ;  /* 0x0002fc00ff0d0b82 */ /* 0x000e620000000800 */
[----:B------:R-:W-:Y:S01]  /*21ea0*/  IMAD R2, R24, UR4, RZ ;  /* 0x0000000418027c24 */ /* 0x000fe2000f8e02ff */
[----:B------:R-:W-:-:S03]  /*21eb0*/  SHF.R.S32.HI R3, RZ, 0x1f, R4 ;  /* 0x0000001fff037819 */ /* 0x000fc60000011404 */
[----:B------:R-:W-:Y:S01]  /*21ec0*/  IMAD R5, R15, UR5, R2 ;  /* 0x000000050f057c24 */ /* 0x000fe2000f8e0202 */
[----:B------:R-:W-:Y:S01]  /*21ed0*/  LEA.HI R6, R3, R4, RZ, 0x3 ;  /* 0x0000000403067211 */ /* 0x000fe200078f18ff */
[----:B------:R-:W-:Y:S01]  /*21ee0*/  IMAD.WIDE.U32 R2, R15, UR4, RZ ;  /* 0x000000040f027c25 */ /* 0x000fe2000f8e00ff */
[----:B------:R-:W-:Y:S02]  /*21ef0*/  ULDC.64 UR4, c[0x0][0xae8] ;  /* 0x0002ba0000047ab9 */ /* 0x000fe40000000a00 */
[----:B------:R-:W-:Y:S01]  /*21f00*/  LOP3.LUT R7, R6, 0xfffffff8, RZ, 0xc0, !PT ;  /* 0xfffffff806077812 */ /* 0x000fe200078ec0ff */
[----:B------:R-:W-:Y:S02]  /*21f10*/  IMAD.IADD R3, R3, 0x1, R5 ;  /* 0x0000000103037824 */ /* 0x000fe400078e0205 */
[----:B------:R-:W-:Y:S02]  /*21f20*/  IMAD R6, R26, UR6, RZ ;  /* 0x000000061a067c24 */ /* 0x000fe4000f8e02ff */
[----:B------:R-:W-:-:S02]  /*21f30*/  IMAD.IADD R4, R4, 0x1, -R7 ;  /* 0x0000000104047824 */ /* 0x000fc400078e0a07 */
[----:B------:R-:W-:-:S04]  /*21f40*/  IMAD.WIDE.U32 R2, R231, UR4, R2 ;  /* 0x00000004e7027c25 */ /* 0x000fc8000f8e0002 */
[----:B------:R-:W-:Y:S02]  /*21f50*/  IMAD R4, R4, 0x20, R213 ;  /* 0x0000002004047824 */ /* 0x000fe400078e02d5 */
[----:B------:R-:W-:Y:S01]  /*21f60*/  IMAD R3, R231, UR5, R3 ;  /* 0x00000005e7037c24 */ /* 0x000fe2000f8e0203 */
[----:B------:R-:W-:Y:S01]  /*21f70*/  ULDC.64 UR4, c[0x0][0xae0] ;  /* 0x0002b80000047ab9 */ /* 0x000fe20000000a00 */
[C---:B------:R-:W-:Y:S02]  /*21f80*/  IMAD R7, R233.reuse, UR7, R6 ;  /* 0x00000007e9077c24 */ /* 0x040fe4000f8e0206 */
[----:B------:R-:W-:-:S04]  /*21f90*/  IMAD.WIDE.U32 R2, R233, UR6, R2 ;  /* 0x00000006e9027c25 */ /* 0x000fc8000f8e0002 */
[----:B------:R-:W-:Y:S01]  /*21fa0*/  IMAD.IADD R3, R3, 0x1, R7 ;  /* 0x0000000103037824 */ /* 0x000fe200078e0207 */
[----:B------:R-:W-:Y:S01]  /*21fb0*/  BSSY B1, `(.L_x_670) ;  /* 0x0000034000017945 */ /* 0x000fe20003800000 */
[C---:B---3--:R-:W-:Y:S02]  /*21fc0*/  IMAD R9, R10.reuse, 0x80, R4 ;  /* 0x000000800a097824 */ /* 0x048fe400078e0204 */
[----:B------:R-:W-:Y:S02]  /*21fd0*/  IMAD R12, R10, 0x80, R213 ;  /* 0x000000800a0c7824 */ /* 0x000fe400078e02d5 */
[----:B--2---:R-:W-:-:S04]  /*21fe0*/  @P0 IMAD.HI.U32 R4, R9, R8, RZ ;  /* 0x0000000809040227 */ /* 0x004fc800078e00ff */
[----:B------:R-:W-:Y:S01]  /*21ff0*/  IMAD.MOV.U32 R5, RZ, RZ, R9 ;  /* 0x000000ffff057224 */ /* 0x000fe200078e0009 */
[----:B-1----:R-:W-:-:S04]  /*22000*/  @P0 SHF.R.U32.HI R5, RZ, R13, R4 ;  /* 0x0000000dff050219 */ /* 0x002fc80000011604 */
[--C-:B------:R-:W-:Y:S01]  /*22010*/  SHF.R.S32.HI R4, RZ, 0x1f, R5.reuse ;  /* 0x0000001fff047819 */ /* 0x100fe20000011405 */
[----:B------:R-:W-:Y:S02]  /*22020*/  IMAD.MOV R6, RZ, RZ, -R5 ;  /* 0x000000ffff067224 */ /* 0x000fe400078e0a05 */
[----:B------:R-:W-:-:S04]  /*22030*/  IMAD.WIDE.U32 R2, R5, UR4, R2 ;  /* 0x0000000405027c25 */ /* 0x000fc8000f8e0002 */
[----:B------:R-:W-:Y:S02]  /*22040*/  IMAD R4, R4, UR4, RZ ;  /* 0x0000000404047c24 */ /* 0x000fe4000f8e02ff */
[----:B------:R-:W-:Y:S02]  /*22050*/  IMAD R7, R11, R6, R9 ;  /* 0x000000060b077224 */ /* 0x000fe400078e0209 */
[----:B------:R-:W-:Y:S01]  /*22060*/  IMAD R5, R5, UR5, R4 ;  /* 0x0000000505057c24 */ /* 0x000fe2000f8e0204 */
[----:B------:R-:W-:Y:S02]  /*22070*/  ULDC.64 UR4, c[0x0][0xad8] ;  /* 0x0002b60000047ab9 */ /* 0x000fe40000000a00 */
[----:B------:R-:W-:Y:S01]  /*22080*/  SHF.R.S32.HI R4, RZ, 0x1f, R7 ;  /* 0x0000001fff047819 */ /* 0x000fe20000011407 */
[----:B------:R-:W-:Y:S02]  /*22090*/  IMAD.IADD R3, R3, 0x1, R5 ;  /* 0x0000000103037824 */ /* 0x000fe400078e0205 */
[----:B------:R-:W-:-:S02]  /*220a0*/  IMAD R13, R0, R11, RZ ;  /* 0x0000000b000d7224 */ /* 0x000fc400078e02ff */
[----:B------:R-:W-:Y:S02]  /*220b0*/  IMAD R4, R4, UR4, RZ ;  /* 0x0000000404047c24 */ /* 0x000fe4000f8e02ff */
[----:B------:R-:W-:Y:S01]  /*220c0*/  IMAD.WIDE.U32 R2, R7, UR4, R2 ;  /* 0x0000000407027c25 */ /* 0x000fe2000f8e0002 */
[----:B------:R-:W-:-:S03]  /*220d0*/  ISETP.GE.AND P2, PT, R12, R13, PT ;  /* 0x0000000d0c00720c */ /* 0x000fc60003f46270 */
[----:B------:R-:W-:Y:S01]  /*220e0*/  IMAD R5, R7, UR5, R4 ;  /* 0x0000000507057c24 */ /* 0x000fe2000f8e0204 */
[----:B------:R-:W-:Y:S01]  /*220f0*/  ULDC.64 UR4, c[0x0][0xa80] ;  /* 0x0002a00000047ab9 */ /* 0x000fe20000000a00 */
[----:B------:R-:W-:Y:S01]  /*22100*/  VIADD R0, R12, 0x20 ;  /* 0x000000200c007836 */ /* 0x000fe20000000000 */
[----:B------:R-:W-:Y:S01]  /*22110*/  LEA R10, P3, R2, UR4, 0x1 ;  /* 0x00000004020a7c11 */ /* 0x000fe2000f8608ff */
[----:B------:R-:W-:Y:S01]  /*22120*/  IMAD.IADD R3, R3, 0x1, R5 ;  /* 0x0000000103037824 */ /* 0x000fe200078e0205 */
[----:B------:R-:W-:Y:S02]  /*22130*/  SHF.R.S32.HI R7, RZ, 0x1f, R212 ;  /* 0x0000001fff077819 */ /* 0x000fe400000114d4 */
[-C--:B------:R-:W-:Y:S02]  /*22140*/  ISETP.GE.AND P1, PT, R0, R13.reuse, PT ;  /* 0x0000000d0000720c */ /* 0x080fe40003f26270 */
[----:B------:R-:W-:Y:S01]  /*22150*/  LEA.HI.X R11, R2, UR5, R3, 0x1, P3 ;  /* 0x00000005020b7c11 */ /* 0x000fe200098f0c03 */
[----:B------:R-:W-:Y:S01]  /*22160*/  VIADD R0, R12, 0x40 ;  /* 0x000000400c007836 */ /* 0x000fe20000000000 */
[----:B------:R-:W-:Y:S01]  /*22170*/  LEA.HI R7, R7, R212, RZ, 0x3 ;  /* 0x000000d407077211 */ /* 0x000fe200078f18ff */
[----:B------:R0:W1:Y:S04]  /*22180*/  SHFL.IDX PT, R8, R10, RZ, 0x181f ;  /* 0x00181fff0a087589 */ /* 0x00006800000e0000 */
[----:B------:R0:W2:Y:S01]  /*22190*/  SHFL.IDX PT, R9, R11, RZ, 0x181f ;  /* 0x00181fff0b097589 */ /* 0x0000a200000e0000 */
[----:B------:R-:W-:-:S02]  /*221a0*/  ISETP.GE.AND P0, PT, R0, R13, PT ;  /* 0x0000000d0000720c */ /* 0x000fc40003f06270 */
[----:B------:R-:W-:Y:S01]  /*221b0*/  SHF.R.S32.HI R14, RZ, 0x3, R7 ;  /* 0x00000003ff0e7819 */ /* 0x000fe20000011407 */
[----:B------:R-:W-:Y:S10]  /*221c0*/  @P2 BRA `(.L_x_671) ;  /* 0x0000000000482947 */ /* 0x000ff40003800000 */
[----:B------:R-:W-:Y:S01]  /*221d0*/  ULDC UR4, c[0x0][0xac8] ;  /* 0x0002b20000047ab9 */ /* 0x000fe20000000800 */
[----:B------:R-:W-:Y:S01]  /*221e0*/  ULDC.64 UR6, c[0x0][0x208] ;  /* 0x0000820000067ab9 */ /* 0x000fe20000000a00 */
[----:B------:R-:W-:Y:S02]  /*221f0*/  ISETP.GE.AND P5, PT, R16, UR4, PT ;  /* 0x0000000410007c0c */ /* 0x000fe4000bfa6270 */
[----:B------:R-:W-:Y:S02]  /*22200*/  ISETP.GE.AND P3, PT, R218, UR4, PT ;  /* 0x00000004da007c0c */ /* 0x000fe4000bf66270 */
[----:B------:R-:W-:Y:S02]  /*22210*/  ISETP.GE.AND P2, PT, R219, UR4, PT ;  /* 0x00000004db007c0c */ /* 0x000fe4000bf46270 */
[----:B------:R-:W-:-:S07]  /*22220*/  ISETP.GE.AND P4, PT, R212, UR4, PT ;  /* 0x00000004d4007c0c */ /* 0x000fce000bf86270 */
[----:B-1----:R-:W-:-:S04]  /*22230*/  @!P5 LEA R6, P6, R16, R8, 0x1 ;  /* 0x000000081006d211 */ /* 0x002fc800078c08ff */
[-C--:B--2---:R-:W-:Y:S02]  /*22240*/  @!P5 LEA.HI.X R7, R16, R9.reuse, R17, 0x1, P6 ;  /* 0x000000091007d211 */ /* 0x084fe400030f0c11 */
[-C--:B------:R-:W-:Y:S01]  /*22250*/  @!P3 LEA R4, P6, R218, R8.reuse, 0x1 ;  /* 0x00000008da04b211 */ /* 0x080fe200078c08ff */
[----:B------:R-:W-:Y:S02]  /*22260*/  @!P4 IMAD.SHL.U32 R15, R14, 0x8, RZ ;  /* 0x000000080e0fc824 */ /* 0x000fe400078e00ff */
[----:B------:R3:W-:Y:S01]  /*22270*/  @!P5 ST.E.128 desc[UR6][R6.64], RZ ;  /* 0x000000ff0600d985 */ /* 0x0007e2000c101d06 */
[----:B-----5:R-:W-:Y:S02]  /*22280*/  @!P3 LEA.HI.X R5, R218, R9, R21, 0x1, P6 ;  /* 0x00000009da05b211 */ /* 0x020fe400030f0c15 */
[----:B------:R-:W-:-:S04]  /*22290*/  @!P2 LEA R2, P6, R219, R8, 0x1 ;  /* 0x00000008db02a211 */ /* 0x000fc800078c08ff */
[----:B------:R-:W-:Y:S01]  /*222a0*/  @!P2 LEA.HI.X R3, R219, R9, R20, 0x1, P6 ;  /* 0x00000009db03a211 */ /* 0x000fe200030f0c14 */
[----:B------:R-:W-:-:S05]  /*222b0*/  @!P4 IMAD.WIDE R8, R15, 0x2, R8 ;  /* 0x000000020f08c825 */ /* 0x000fca00078e0208 */
[----:B------:R3:W-:Y:S04]  /*222c0*/  @!P4 ST.E.128 desc[UR6][R8.64], RZ ;  /* 0x000000ff0800c985 */ /* 0x0007e8000c101d06 */
[----:B------:R3:W-:Y:S04]  /*222d0*/  @!P3 ST.E.128 desc[UR6][R4.64], RZ ;  /* 0x000000ff0400b985 */ /* 0x0007e8000c101d06 */
[----:B------:R3:W-:Y:S02]  /*222e0*/  @!P2 ST.E.128 desc[UR6][R2.64], RZ ;  /* 0x000000ff0200a985 */ /* 0x0007e4000c101d06 */
.L_x_671:
[----:B------:R-:W-:Y:S05]  /*222f0*/  BSYNC B1 ;  /* 0x0000000000017941 */ /* 0x000fea0003800000 */
.L_x_670:
[----:B--23--:R2:W3:Y:S01]  /*22300*/  SHFL.IDX PT, R9, R11, 0x1, 0x181f ;  /* 0x00381f000b097f89 */ /* 0x00c4e200000e0000 */
[----:B------:R-:W-:Y:S03]  /*22310*/  BSSY B1, `(.L_x_672) ;  /* 0x0000015000017945 */ /* 0x000fe60003800000 */
[----:B-1----:R2:W1:Y:S01]  /*22320*/  SHFL.IDX PT, R8, R10, 0x1, 0x181f ;  /* 0x00381f000a087f89 */ /* 0x00246200000e0000 */
        /* <DEDUP_REMOVED lines=9> */
[-C--:B---3--:R-:W-:Y:S02]  /*223c0*/  @!P4 LEA.HI.X R7, R16, R9.reuse, R17, 0x1, P6 ;  /* 0x000000091007c211 */ /* 0x088fe400030f0c11 */
[C---:B------:R-:W-:Y:S01]  /*223d0*/  @!P1 LEA R2, P6, R219.reuse, R8, 0x1 ;  /* 0x00000008db029211 */ /* 0x040fe200078c08ff */
[----:B------:R-:W-:Y:S01]  /*223e0*/  @!P3 IMAD.SHL.U32 R15, R14, 0x8, RZ ;  /* 0x000000080e0fb824 */ /* 0x000fe200078e00ff */
[-C--:B-----5:R-:W-:Y:S01]  /*223f0*/  @!P2 LEA.HI.X R5, R218, R9.reuse, R21, 0x1, P5 ;  /* 0x00000009da05a211 */ /* 0x0a0fe200028f0c15 */
[----:B------:R4:W-:Y:S01]  /*22400*/  @!P4 ST.E.128 desc[UR6][R6.64], RZ ;  /* 0x000000ff0600c985 */ /* 0x0009e2000c101d06 */
[----:B------:R-:W-:Y:S01]  /*22410*/  @!P1 LEA.HI.X R3, R219, R9, R20, 0x1, P6 ;  /* 0x00000009db039211 */ /* 0x000fe200030f0c14 */
[----:B------:R-:W-:-:S05]  /*22420*/  @!P3 IMAD.WIDE R8, R15, 0x2, R8 ;  /* 0x000000020f08b825 */ /* 0x000fca00078e0208 */
[----:B------:R4:W-:Y:S04]  /*22430*/  @!P3 ST.E.128 desc[UR6][R8.64], RZ ;  /* 0x000000ff0800b985 */ /* 0x0009e8000c101d06 */
[----:B------:R4:W-:Y:S04]  /*22440*/  @!P2 ST.E.128 desc[UR6][R4.64], RZ ;  /* 0x000000ff0400a985 */ /* 0x0009e8000c101d06 */
[----:B------:R4:W-:Y:S02]  /*22450*/  @!P1 ST.E.128 desc[UR6][R2.64], RZ ;  /* 0x000000ff02009985 */ /* 0x0009e4000c101d06 */
.L_x_673:
[----:B------:R-:W-:Y:S05]  /*22460*/  BSYNC B1 ;  /* 0x0000000000017941 */ /* 0x000fea0003800000 */
.L_x_672:
[----:B---34-:R3:W4:Y:S01]  /*22470*/  SHFL.IDX PT, R9, R11, 0x2, 0x181f ;  /* 0x00581f000b097f89 */ /* 0x01872200000e0000 */
        /* <DEDUP_REMOVED lines=11> */
[C---:B------:R-:W-:Y:S02]  /*22530*/  @!P6 LEA R2, P2, R219.reuse, R8, 0x1 ;  /* 0x00000008db02e211 */ /* 0x040fe400078408ff */
[----:B------:R-:W-:Y:S01]  /*22540*/  @!P4 IMAD.SHL.U32 R15, R14, 0x8, RZ ;  /* 0x000000080e0fc824 */ /* 0x000fe200078e00ff */
[-C--:B----4-:R-:W-:Y:S02]  /*22550*/  @!P3 LEA.HI.X R7, R16, R9.reuse, R17, 0x1, P0 ;  /* 0x000000091007b211 */ /* 0x090fe400000f0c11 */
[-C--:B-----5:R-:W-:Y:S02]  /*22560*/  @!P5 LEA.HI.X R5, R218, R9.reuse, R21, 0x1, P1 ;  /* 0x00000009da05d211 */ /* 0x0a0fe400008f0c15 */
[----:B------:R-:W-:Y:S01]  /*22570*/  @!P6 LEA.HI.X R3, R219, R9, R20, 0x1, P2 ;  /* 0x00000009db03e211 */ /* 0x000fe200010f0c14 */
[----:B------:R-:W-:Y:S01]  /*22580*/  @!P4 IMAD.WIDE R8, R15, 0x2, R8 ;  /* 0x000000020f08c825 */ /* 0x000fe200078e0208 */
[----:B------:R1:W-:Y:S04]  /*22590*/  @!P3 ST.E.128 desc[UR6][R6.64], RZ ;  /* 0x000000ff0600b985 */ /* 0x0003e8000c101d06 */
[----:B------:R1:W-:Y:S04]  /*225a0*/  @!P4 ST.E.128 desc[UR6][R8.64], RZ ;  /* 0x000000ff0800c985 */ /* 0x0003e8000c101d06 */
[----:B------:R1:W-:Y:S04]  /*225b0*/  @!P5 ST.E.128 desc[UR6][R4.64], RZ ;  /* 0x000000ff0400d985 */ /* 0x0003e8000c101d06 */
[----:B------:R1:W-:Y:S02]  /*225c0*/  @!P6 ST.E.128 desc[UR6][R2.64], RZ ;  /* 0x000000ff0200e985 */ /* 0x0003e4000c101d06 */
.L_x_675:
[----:B------:R-:W-:Y:S05]  /*225d0*/  BSYNC B1 ;  /* 0x0000000000017941 */ /* 0x000fea0003800000 */
.L_x_674:
[----:B------:R-:W-:Y:S01]  /*225e0*/  VIADD R0, R12, 0x60 ;  /* 0x000000600c007836 */ /* 0x000fe20000000000 */
[----:B-1--4-:R4:W1:Y:S04]  /*225f0*/  SHFL.IDX PT, R9, R11, 0x3, 0x181f ;  /* 0x00781f000b097f89 */ /* 0x01286800000e0000 */
[----:B------:R-:W-:Y:S01]  /*22600*/  ISETP.GE.AND P0, PT, R0, R13, PT ;  /* 0x0000000d0000720c */ /* 0x000fe20003f06270 */
[----:B------:R4:W0:-:S12]  /*22610*/  SHFL.IDX PT, R8, R10, 0x3, 0x181f ;  /* 0x00781f000a087f89 */ /* 0x00081800000e0000 */
[----:B----4-:R-:W-:Y:S05]  /*22620*/  @P0 BRA `(.L_x_664) ;  /* 0x0000000000480947 */ /* 0x010fea0003800000 */
        /* <DEDUP_REMOVED lines=8> */
[C---:B------:R-:W-:Y:S02]  /*226b0*/  @!P6 LEA R2, P2, R219.reuse, R8, 0x1 ;  /* 0x00000008db02e211 */ /* 0x040fe400078408ff */
[----:B--23--:R-:W-:Y:S01]  /*226c0*/  @!P4 IMAD.SHL.U32 R11, R14, 0x8, RZ ;  /* 0x000000080e0bc824 */ /* 0x00cfe200078e00ff */
[-C--:B-1----:R-:W-:Y:S02]  /*226d0*/  @!P3 LEA.HI.X R7, R16, R9.reuse, R17, 0x1, P0 ;  /* 0x000000091007b211 */ /* 0x082fe400000f0c11 */
[-C--:B-----5:R-:W-:Y:S02]  /*226e0*/  @!P5 LEA.HI.X R5, R218, R9.reuse, R21, 0x1, P1 ;  /* 0x00000009da05d211 */ /* 0x0a0fe400008f0c15 */
[----:B------:R-:W-:Y:S01]  /*226f0*/  @!P6 LEA.HI.X R3, R219, R9, R20, 0x1, P2 ;  /* 0x00000009db03e211 */ /* 0x000fe200010f0c14 */
[----:B------:R-:W-:Y:S01]  /*22700*/  @!P4 IMAD.WIDE R8, R11, 0x2, R8 ;  /* 0x000000020b08c825 */ /* 0x000fe200078e0208 */
[----:B------:R4:W-:Y:S04]  /*22710*/  @!P3 ST.E.128 desc[UR6][R6.64], RZ ;  /* 0x000000ff0600b985 */ /* 0x0009e8000c101d06 */
[----:B------:R4:W-:Y:S04]  /*22720*/  @!P4 ST.E.128 desc[UR6][R8.64], RZ ;  /* 0x000000ff0800c985 */ /* 0x0009e8000c101d06 */
[----:B------:R4:W-:Y:S04]  /*22730*/  @!P5 ST.E.128 desc[UR6][R4.64], RZ ;  /* 0x000000ff0400d985 */ /* 0x0009e8000c101d06 */
[----:B------:R4:W-:Y:S02]  /*22740*/  @!P6 ST.E.128 desc[UR6][R2.64], RZ ;  /* 0x000000ff0200e985 */ /* 0x0009e4000c101d06 */
.L_x_664:
[----:B------:R-:W-:Y:S05]  /*22750*/  BSYNC B0 ;  /* 0x0000000000007941 */ /* 0x000fea0003800000 */
.L_x_654:
[----:B------:R-:W-:Y:S02]  /*22760*/  ULDC UR4, c[0x0][0xc3c] ;  /* 0x00030f0000047ab9 */ /* 0x000fe40000000800 */
[----:B-1----:R-:W-:-:S13]  /*22770*/  ISETP.GE.AND P0, PT, R143, UR4, PT ;  /* 0x000000048f007c0c */ /* 0x002fda000bf06270 */
[----:B------:R-:W-:Y:S05]  /*22780*/  @!P0 BRA `(.L_x_676) ;  /* 0xfffffdf000608947 */ /* 0x000fea000383ffff */
[----:B------:R-:W-:Y:S05]  /*22790*/  BRA `(.L_x_444) ;  /* 0x0000009000bc7947 */ /* 0x000fea0003800000 */
.L_x_442:
[----:B------:R-:W-:-:S08]  /*227a0*/  NOP ;  /* 0x0000000000007918 */ /* 0x000fd00000000000 */
[----:B------:R-:W0:-:S00]  /*227b0*/  USETMAXREG.DEALLOC.CTAPOOL 0x18 ;  /* 0x00000018000079c8 */ /* 0x000e0000080e0500 */
[----:B0-----:R-:W2:Y:S01]  /*227c0*/  LDL.LU R2, [R1+0x10] ;  /* 0x0000100001027983 */ /* 0x001ea20000300800 */
[----:B------:R-:W-:Y:S01]  /*227d0*/  LOP3.LUT R0, R0, 0x3, RZ, 0xc0, !PT ;  /* 0x0000000300007812 */ /* 0x000fe200078ec0ff */
[----:B------:R-:W-:-:S05]  /*227e0*/  IMAD.MOV.U32 R7, RZ, RZ, RZ ;  /* 0x000000ffff077224 */ /* 0x000fca00078e00ff */
[----:B------:R-:W0:Y:S02]  /*227f0*/  SHFL.IDX PT, R0, R0, RZ, 0x1f ;  /* 0x00001fff00007589 */ /* 0x000e2400000e0000 */
[----:B0-----:R-:W-:Y:S02]  /*22800*/  ISETP.NE.AND P0, PT, R0, RZ, PT ;  /* 0x000000ff0000720c */ /* 0x001fe40003f05270 */
[----:B--2---:R-:W-:-:S11]  /*22810*/  LOP3.LUT R2, R2, 0xffffffef, RZ, 0xc0, !PT ;  /* 0xffffffef02027812 */ /* 0x004fd600078ec0ff */
[----:B------:R-:W-:-:S05]  /*22820*/  @P0 LOP3.LUT R2, R2, 0x10, RZ, 0xfc, !PT ;  /* 0x0000001002020812 */ /* 0x000fca00078efcff */
[----:B------:R0:W-:Y:S01]  /*22830*/  STL [R1+0x10], R2 ;  /* 0x0000100201007387 */ /* 0x0001e20000100800 */
        /* <DEDUP_REMOVED lines=10> */
.L_x_677:
[----:B------:R-:W-:Y:S01]  /*228e0*/  LOP3.LUT R0, R6, 0x1f, RZ, 0xc0, !PT ;  /* 0x0000001f06007812 */ /* 0x000fe200078ec0ff */
[----:B------:R-:W-:Y:S01]  /*228f0*/  ULDC UR4, c[0x0][0xc3c] ;  /* 0x00030f0000047ab9 */ /* 0x000fe20000000800 */
[----:B------:R-:W-:Y:S01]  /*22900*/  ULDC.64 UR6, c[0x0][0x208] ;  /* 0x0000820000067ab9 */ /* 0x000fe20000000a00 */
[----:B------:R-:W-:Y:S01]  /*22910*/  IMAD.MOV.U32 R10, RZ, RZ, RZ ;  /* 0x000000ffff0a7224 */ /* 0x000fe200078e00ff */
[----:B------:R-:W-:Y:S01]  /*22920*/  ISETP.NE.AND P0, PT, R0, 0x1f, PT ;  /* 0x0000001f0000780c */ /* 0x000fe20003f05270 */
[----:B------:R-:W-:-:S03]  /*22930*/  ULDC UR5, c[0x0][0xc38] ;  /* 0x00030e0000057ab9 */ /* 0x000fc60000000800 */
[----:B------:R-:W-:-:S13]  /*22940*/  ISETP.GE.OR P1, PT, R0, UR4, !P0 ;  /* 0x0000000400007c0c */ /* 0x000fda000c726670 */
[----:B0-----:R-:W0:Y:S08]  /*22950*/  @!P1 LDC.64 R2, c[0x0][0xc80] ;  /* 0x00032000ff029b82 */ /* 0x001e300000000a00 */
        /* <DEDUP_REMOVED lines=36> */
.L_x_681:
        /* <DEDUP_REMOVED lines=39> */
.L_x_679:
        /* <DEDUP_REMOVED lines=20> */
.L_x_682:
        /* <DEDUP_REMOVED lines=54> */
.L_x_680:
[----:B------:R-:W-:Y:S01]  /*232b0*/  IMAD.U32 R2, RZ, RZ, UR6 ;  /* 0x00000006ff027e24 */ /* 0x000fe2000f8e00ff */
[----:B------:R0:W-:Y:S04]  /*232c0*/  STL [R1+0x4], RZ ;  /* 0x000004ff01007387 */ /* 0x0001e80000100800 */
[----:B------:R0:W-:Y:S04]  /*232d0*/  STL [R1+0x8], RZ ;  /* 0x000008ff01007387 */ /* 0x0001e80000100800 */
[----:B------:R0:W-:Y:S02]  /*232e0*/  STL [R1], R2 ;  /* 0x0000000201007387 */ /* 0x0001e40000100800 */
.L_x_683:
        /* <DEDUP_REMOVED lines=10> */
.L_x_678:
[----:B-1----:R-:W3:Y:S01]  /*23390*/  LDL R0, [R1+0xc] ;  /* 0x00000c0001007983 */ /* 0x002ee20000100800 */
[----:B------:R-:W-:Y:S01]  /*233a0*/  ULDC UR4, c[0x0][0xc3c] ;  /* 0x00030f0000047ab9 */ /* 0x000fe20000000800 */
[----:B------:R-:W-:Y:S01]  /*233b0*/  IMAD.MOV.U32 R19, RZ, RZ, RZ ;  /* 0x000000ffff137224 */ /* 0x000fe200078e00ff */
[----:B---3--:R-:W-:Y:S01]  /*233c0*/  ISETP.GE.AND P0, PT, R0, UR4, PT ;  /* 0x0000000400007c0c */ /* 0x008fe2000bf06270 */
[----:B------:R-:W-:-:S05]  /*233d0*/  IMAD.MOV.U32 R0, RZ, RZ, 0x1 ;  /* 0x00000001ff007424 */ /* 0x000fca00078e00ff */
[----:B------:R1:W-:Y:S04]  /*233e0*/  STL [R1+0x18], R0 ;  /* 0x0000180001007387 */ /* 0x0003e80000100800 */
[----:B------:R1:W-:Y:S03]  /*233f0*/  STL [R1+0x64], RZ ;  /* 0x000064ff01007387 */ /* 0x0003e60000100800 */
[----:B------:R-:W-:Y:S05]  /*23400*/  @P0 BRA `(.L_x_684) ;  /* 0x0000008000c00947 */ /* 0x000fea0003800000 */
[----:B------:R-:W3:Y:S01]  /*23410*/  LDL.LU R4, [R1+0x10] ;  /* 0x0000100001047983 */ /* 0x000ee20000300800 */
[C---:B-1----:R-:W-:Y:S01]  /*23420*/  IMAD.SHL.U32 R0, R6.reuse, 0x8, RZ ;  /* 0x0000000806007824 */ /* 0x042fe200078e00ff */
[----:B------:R-:W-:Y:S01]  /*23430*/  LOP3.LUT R5, R6, 0x7f, RZ, 0xc0, !PT ;  /* 0x0000007f06057812 */ /* 0x000fe200078ec0ff */
[----:B------:R-:W1:Y:S01]  /*23440*/  S2UR UR5, SR_CgaCtaId ;  /* 0x00000000000579c3 */ /* 0x000e620000008800 */
[----:B------:R-:W-:Y:S01]  /*23450*/  UMOV UR4, 0x400 ;  /* 0x0000040000047882 */ /* 0x000fe20000000000 */
[----:B------:R-:W-:Y:S01]  /*23460*/  BSSY B8, `(.L_x_684) ;  /* 0x000082a000087945 */ /* 0x000fe20003800000 */
[C---:B------:R-:W-:Y:S01]  /*23470*/  LOP3.LUT R3, R0.reuse, 0x1f8, RZ, 0xc0, !PT ;  /* 0x000001f800037812 */ /* 0x040fe200078ec0ff */
[C---:B0-----:R-:W-:Y:S01]  /*23480*/  IMAD.SHL.U32 R2, R5.reuse, 0x8, RZ ;  /* 0x0000000805027824 */ /* 0x041fe200078e00ff */
[----:B------:R-:W-:Y:S01]  /*23490*/  ISETP.NE.AND P1, PT, R5, RZ, PT ;  /* 0x000000ff0500720c */ /* 0x000fe20003f25270 */
[----:B------:R-:W-:Y:S01]  /*234a0*/  IMAD.MOV.U32 R19, RZ, RZ, RZ ;  /* 0x000000ffff137224 */ /* 0x000fe200078e00ff */
[----:B------:R-:W-:Y:S01]  /*234b0*/  LOP3.LUT R3, R3, 0x38, R6, 0x78, !PT ;  /* 0x0000003803037812 */ /* 0x000fe200078e7806 */
[----:B------:R-:W-:Y:S01]  /*234c0*/  ULDC.64 UR38, c[0x0][0x198] ;  /* 0x0000660000267ab9 */ /* 0x000fe20000000a00 */
[----:B------:R-:W-:Y:S01]  /*234d0*/  LOP3.LUT R0, R0, 0x38, RZ, 0xc0, !PT ;  /* 0x0000003800007812 */ /* 0x000fe200078ec0ff */
[----:B------:R-:W-:Y:S01]  /*234e0*/  ULOP3.LUT UR37, UR60, 0x2, URZ, 0xfc, !UPT ;  /* 0x000000023c257892 */ /* 0x000fe2000f8efc3f */
[----:B------:R-:W-:Y:S01]  /*234f0*/  LOP3.LUT R3, R3, 0x200, R2, 0xf8, !PT ;  /* 0x0000020003037812 */ /* 0x000fe200078ef802 */
[----:B------:R-:W-:Y:S01]  /*23500*/  ULDC UR36, c[0x0][0xc] ;  /* 0x0000030000247ab9 */ /* 0x000fe20000000800 */
[C---:B------:R-:W-:Y:S01]  /*23510*/  LOP3.LUT P0, R2, R6.reuse, 0x1f, RZ, 0xc0, !PT ;  /* 0x0000001f06027812 */ /* 0x040fe2000780c0ff */
[----:B------:R-:W-:-:S04]  /*23520*/  IMAD.SHL.U32 R6, R6, 0x10, RZ ;  /* 0x0000001006067824 */ /* 0x000fc800078e00ff */
[----:B------:R0:W-:Y:S01]  /*23530*/  STL [R1+0x30], R2 ;  /* 0x0000300201007387 */ /* 0x0001e20000100800 */
[----:B-1----:R-:W-:Y:S01]  /*23540*/  ULEA UR4, UR5, UR4, 0x18 ;  /* 0x0000000405047291 */ /* 0x002fe2000f8ec03f */
[----:B0-----:R-:W-:-:S05]  /*23550*/  SHF.R.U32.HI R2, RZ, 0x3, R5 ;  /* 0x00000003ff027819 */ /* 0x001fca0000011605 */
[----:B------:R-:W-:Y:S01]  /*23560*/  IMAD.U32 R18, RZ, RZ, UR4 ;  /* 0x00000004ff127e24 */ /* 0x000fe2000f8e00ff */
[----:B---3--:R-:W-:-:S04]  /*23570*/  LOP3.LUT R4, R4, 0xfffffffd, RZ, 0xc0, !PT ;  /* 0xfffffffd04047812 */ /* 0x008fc800078ec0ff */
[----:B------:R-:W-:-:S04]  /*23580*/  @P1 LOP3.LUT R4, R4, 0x2, RZ, 0xfc, !PT ;  /* 0x0000000204041812 */ /* 0x000fc800078efcff */
[----:B------:R-:W-:-:S04]  /*23590*/  LOP3.LUT R4, R4, 0xfffffffe, RZ, 0xc0, !PT ;  /* 0xfffffffe04047812 */ /* 0x000fc800078ec0ff */
[----:B------:R-:W-:Y:S02]  /*235a0*/  @P0 LOP3.LUT R4, R4, 0x1, RZ, 0xfc, !PT ;  /* 0x0000000104040812 */ /* 0x000fe400078efcff */
[----:B------:R-:W-:Y:S02]  /*235b0*/  ISETP.NE.OR P0, PT, R5, RZ, !P0 ;  /* 0x000000ff0500720c */ /* 0x000fe40004705670 */
[----:B------:R-:W-:Y:S02]  /*235c0*/  LOP3.LUT R4, R4, 0xfffffff7, RZ, 0xc0, !PT ;  /* 0xfffffff704047812 */ /* 0x000fe400078ec0ff */
[----:B------:R-:W-:Y:S01]  /*235d0*/  LOP3.LUT R5, R2, 0x70, R6, 0xf8, !PT ;  /* 0x0000007002057812 */ /* 0x000fe200078ef806 */
[----:B------:R-:W-:Y:S01]  /*235e0*/  IMAD R2, R3, 0x2, R18 ;  /* 0x0000000203027824 */ /* 0x000fe200078e0212 */
[----:B------:R-:W-:-:S04]  /*235f0*/  LOP3.LUT R3, R0, 0x40, RZ, 0xfc, !PT ;  /* 0x0000004000037812 */ /* 0x000fc800078efcff */
[----:B------:R0:W-:Y:S03]  /*23600*/  STL [R1+0x2c], R2 ;  /* 0x00002c0201007387 */ /* 0x0001e60000100800 */
[----:B------:R-:W-:Y:S01]  /*23610*/  @P0 LOP3.LUT R4, R4, 0x8, RZ, 0xfc, !PT ;  /* 0x0000000804040812 */ /* 0x000fe200078efcff */
[----:B------:R-:W-:Y:S04]  /*23620*/  STL [R1+0x64], RZ ;  /* 0x000064ff01007387 */ /* 0x000fe80000100800 */
[----:B------:R1:W-:Y:S01]  /*23630*/  STL [R1+0x10], R4 ;  /* 0x0000100401007387 */ /* 0x0003e20000100800 */
[----:B0-----:R-:W-:-:S05]  /*23640*/  IMAD.MOV.U32 R2, RZ, RZ, 0x1 ;  /* 0x00000001ff027424 */ /* 0x001fca00078e00ff */
[----:B------:R0:W-:Y:S01]  /*23650*/  STL [R1+0x24], R2 ;  /* 0x0000240201007387 */ /* 0x0001e20000100800 */
[----:B-1----:R-:W-:-:S03]  /*23660*/  IMAD.MOV.U32 R4, RZ, RZ, 0x1 ;  /* 0x00000001ff047424 */ /* 0x002fc600078e00ff */
[----:B------:R1:W-:Y:S04]  /*23670*/  STL [R1+0x20], RZ ;  /* 0x000020ff01007387 */ /* 0x0003e80000100800 */
[----:B------:R1:W-:Y:S01]  /*23680*/  STL [R1+0x18], R4 ;  /* 0x0000180401007387 */ /* 0x0003e20000100800 */
[C---:B0-----:R-:W-:Y:S02]  /*23690*/  LOP3.LUT R2, R0.reuse, 0x80, RZ, 0xfc, !PT ;  /* 0x0000008000027812 */ /* 0x041fe400078efcff */
[----:B------:R-:W-:-:S07]  /*236a0*/  LOP3.LUT R0, R0, 0xc0, RZ, 0xfc, !PT ;  /* 0x000000c000007812 */ /* 0x000fce00078efcff */
.L_x_847:
[----:B------:R-:W3:Y:S01]  /*236b0*/  LDL R0, [R1+0xc] ;  /* 0x00000c0001007983 */ /* 0x000ee20000100800 */
[----:B------:R-:W3:Y:S01]  /*236c0*/  LDC.64 R2, c[0x0][0xc88] ;  /* 0x00032200ff027b82 */ /* 0x000ee20000000a00 */
[----:B------:R-:W-:Y:S01]  /*236d0*/  ULDC.64 UR4, c[0x0][0x208] ;  /* 0x0000820000047ab9 */ /* 0x000fe20000000a00 */
[----:B---3--:R-:W-:-:S05]  /*236e0*/  IMAD.WIDE R2, R0, 0x4, R2 ;  /* 0x0000000400027825 */ /* 0x008fca00078e0202 */
[----:B-1----:R-:W1:Y:S01]  /*236f0*/  LDG.E R15, desc[UR4][R2.64] ;  /* 0x00000004020f7981 */ /* 0x002e62000c1e1900 */
[----:B------:R-:W-:Y:S05]  /*23700*/  YIELD ;  /* 0x0000000000007946 */ /* 0x000fea0003800000 */
[----:B------:R-:W-:Y:S01]  /*23710*/  ULDC.64 UR4, c[0x0][0xa28] ;  /* 0x00028a0000047ab9 */ /* 0x000fe20000000a00 */
[----:B------:R-:W-:Y:S01]  /*23720*/  ULDC.64 UR10, c[0x0][0xa18] ;  /* 0x00028600000a7ab9 */ /* 0x000fe20000000a00 */
[----:B------:R-:W-:Y:S01]  /*23730*/  ISETP.NE.U32.AND P0, PT, RZ, UR4, PT ;  /* 0x00000004ff007c0c */ /* 0x000fe2000bf05070 */
[----:B------:R-:W-:Y:S01]  /*23740*/  ULDC.64 UR6, c[0x0][0xa08] ;  /* 0x0002820000067ab9 */ /* 0x000fe20000000a00 */
[----:B------:R-:W-:Y:S01]  /*23750*/  ISETP.NE.U32.AND P3, PT, RZ, UR10, PT ;  /* 0x0000000aff007c0c */ /* 0x000fe2000bf65070 */
[----:B------:R-:W-:Y:S01]  /*23760*/  IMAD.MOV.U32 R0, RZ, RZ, RZ ;  /* 0x000000ffff007224 */ /* 0x000fe200078e00ff */
[----:B------:R-:W-:Y:S01]  /*23770*/  ISETP.NE.AND.EX P0, PT, RZ, UR5, PT, P0 ;  /* 0x00000005ff007c0c */ /* 0x000fe2000bf05300 */
[----:B------:R-:W-:Y:S01]  /*23780*/  ULDC.64 UR12, c[0x0][0x208] ;  /* 0x00008200000c7ab9 */ /* 0x000fe20000000a00 */
[----:B------:R-:W-:Y:S01]  /*23790*/  ISETP.NE.AND.EX P3, PT, RZ, UR11, PT, P3 ;  /* 0x0000000bff007c0c */ /* 0x000fe2000bf65330 */
[----:B------:R-:W-:Y:S01]  /*237a0*/  IMAD.MOV.U32 R12, RZ, RZ, RZ ;  /* 0x000000ffff0c7224 */ /* 0x000fe200078e00ff */
[----:B------:R-:W-:Y:S01]  /*237b0*/  ULDC.64 UR8, c[0x0][0xa10] ;  /* 0x0002840000087ab9 */ /* 0x000fe20000000a00 */
[----:B-1----:R-:W-:Y:S01]  /*237c0*/  SHF.R.S32.HI R4, RZ, 0x1f, R15 ;  /* 0x0000001fff047819 */ /* 0x002fe2000001140f */
[----:B------:R-:W-:-:S07]  /*237d0*/  IMAD.SHL.U32 R14, R15, 0x4, RZ ;  /* 0x000000040f0e7824 */ /* 0x000fce00078e00ff */
[C---:B------:R-:W-:Y:S01]  /*237e0*/  @P0 LEA R2, P1, R15.reuse, UR4, 0x2 ;  /* 0x000000040f020c11 */ /* 0x040fe2000f8210ff */
[----:B------:R-:W-:Y:S01]  /*237f0*/  STL [R1+0x38], R15 ;  /* 0x0000380f01007387 */ /* 0x000fe20000100800 */
[C-C-:B------:R-:W-:Y:S02]  /*23800*/  SHF.L.U64.HI R13, R15.reuse, 0x2, R4.reuse ;  /* 0x000000020f0d7819 */ /* 0x140fe40000010204 */
[----:B------:R-:W-:Y:S01]  /*23810*/  @P0 LEA.HI.X R3, R15, UR5, R4, 0x2, P1 ;  /* 0x000000050f030c11 */ /* 0x000fe200088f1404 */
[----:B------:R-:W-:Y:S01]  /*23820*/  ULDC.64 UR4, c[0x0][0xa00] ;  /* 0x0002800000047ab9 */ /* 0x000fe20000000a00 */
[C---:B--2---:R-:W-:Y:S01]  /*23830*/  @P3 IADD3 R8, P1, R14.reuse, UR10, RZ ;  /* 0x0000000a0e083c10 */ /* 0x044fe2000ff3e0ff */
[----:B------:R0:W-:Y:S03]  /*23840*/  STL [R1+0x58], R4 ;  /* 0x0000580401007387 */ /* 0x0001e60000100800 */
[----:B------:R-:W-:Y:S01]  /*23850*/  @P3 IADD3.X R9, R13, UR11, RZ, P1, !PT ;  /* 0x0000000b0d093c10 */ /* 0x000fe20008ffe4ff */
[----:B------:R1:W5:Y:S01]  /*23860*/  @P0 LDG.E R0, desc[UR12][R2.64] ;  /* 0x0000000c02000981 */ /* 0x000362000c1e1900 */
[----:B------:R-:W-:-:S02]  /*23870*/  IADD3 R6, P1, R14, UR6, RZ ;  /* 0x000000060e067c10 */ /* 0x000fc4000ff3e0ff */
[----:B------:R-:W-:Y:S02]  /*23880*/  CS2R R10, SRZ ;  /* 0x00000000000a7805 */ /* 0x000fe4000001ff00 */
[----:B------:R-:W-:Y:S01]  /*23890*/  ISETP.NE.U32.AND P2, PT, RZ, UR6, PT ;  /* 0x00000006ff007c0c */ /* 0x000fe2000bf45070 */
[----:B------:R-:W-:Y:S01]  /*238a0*/  STL [R1+0x28], R14 ;  /* 0x0000280e01007387 */ /* 0x000fe20000100800 */
[----:B------:R-:W-:Y:S02]  /*238b0*/  IADD3.X R7, R13, UR7, RZ, P1, !PT ;  /* 0x000000070d077c10 */ /* 0x000fe40008ffe4ff */
[----:B------:R-:W-:Y:S01]  /*238c0*/  ISETP.NE.U32.AND P1, PT, RZ, UR4, PT ;  /* 0x00000004ff007c0c */ /* 0x000fe2000bf25070 */
[----:B------:R-:W-:Y:S01]  /*238d0*/  STL [R1+0x3c], R13 ;  /* 0x00003c0d01007387 */ /* 0x000fe20000100800 */
[----:B------:R-:W-:Y:S02]  /*238e0*/  ISETP.NE.AND.EX P2, PT, RZ, UR7, PT, P2 ;  /* 0x00000007ff007c0c */ /* 0x000fe4000bf45320 */
[----:B------:R-:W-:-:S02]  /*238f0*/  ISETP.NE.AND.EX P1, PT, RZ, UR5, PT, P1 ;  /* 0x00000005ff007c0c */ /* 0x000fc4000bf25310 */
[----:B-1----:R-:W-:-:S04]  /*23900*/  IADD3 R2, P0, R14, UR4, RZ ;  /* 0x000000040e027c10 */ /* 0x002fc8000ff1e0ff */
[----:B------:R-:W-:Y:S01]  /*23910*/  IADD3.X R3, R13, UR5, RZ, P0, !PT ;  /* 0x000000050d037c10 */ /* 0x000fe200087fe4ff */
[----:B------:R-:W-:Y:S01]  /*23920*/  ULDC UR4, c[0x0][0x288] ;  /* 0x0000a20000047ab9 */ /* 0x000fe20000000800 */
[----:B0-----:R-:W-:-:S03]  /*23930*/  IADD3 R4, P0, R14, UR8, RZ ;  /* 0x000000080e047c10 */ /* 0x001fc6000ff1e0ff */
[----:B------:R-:W5:Y:S01]  /*23940*/  @P2 LDG.E R11, desc[UR12][R6.64] ;  /* 0x0000000c060b2981 */ /* 0x000f62000c1e1900 */
[----:B------:R-:W-:Y:S02]  /*23950*/  IADD3.X R5, R13, UR9, RZ, P0, !PT ;  /* 0x000000090d057c10 */ /* 0x000fe400087fe4ff */
[----:B------:R-:W-:Y:S01]  /*23960*/  ISETP.NE.U32.AND P0, PT, RZ, UR8, PT ;  /* 0x00000008ff007c0c */ /* 0x000fe2000bf05070 */
[----:B------:R-:W2:Y:S03]  /*23970*/  @P1 LDG.E R12, desc[UR12][R2.64] ;  /* 0x0000000c020c1981 */ /* 0x000ea6000c1e1900 */
[----:B------:R-:W-:-:S13]  /*23980*/  ISETP.NE.AND.EX P0, PT, RZ, UR9, PT, P0 ;  /* 0x00000009ff007c0c */ /* 0x000fda000bf05300 */
[----:B------:R-:W5:Y:S04]  /*23990*/  @P0 LDG.E R10, desc[UR12][R4.64] ;  /* 0x0000000c040a0981 */ /* 0x000f68000c1e1900 */
[----:B--2---:R0:W-:Y:S02]  /*239a0*/  STL [R1+0x4c], R12 ;  /* 0x00004c0c01007387 */ /* 0x0041e40000100800 */
[----:B0-----:R-:W-:Y:S01]  /*239b0*/  IMAD.U32 R12, RZ, RZ, UR4 ;  /* 0x00000004ff0c7e24 */ /* 0x001fe2000f8e00ff */
[----:B------:R-:W-:-:S05]  /*239c0*/  ULDC.64 UR4, c[0x0][0x418] ;  /* 0x0001060000047ab9 */ /* 0x000fca0000000a00 */
[----:B------:R0:W2:Y:S01]  /*239d0*/  @P3 LDG.E R12, desc[UR12][R8.64] ;  /* 0x0000000c080c3981 */ /* 0x0000a2000c1e1900 */
[----:B------:R-:W-:-:S03]  /*239e0*/  UISETP.NE.U32.AND UP0, UPT, UR4, URZ, UPT ;  /* 0x0000003f0400728c */ /* 0x000fc6000bf05070 */
[----:B------:R-:W-:Y:S01]  /*239f0*/  ULDC UR4, c[0x0][0x424] ;  /* 0x0001090000047ab9 */ /* 0x000fe20000000800 */
[----:B------:R-:W-:-:S03]  /*23a00*/  UISETP.NE.AND.EX UP0, UPT, UR5, URZ, UPT, UP0 ;  /* 0x0000003f0500728c */ /* 0x000fc6000bf05300 */
[----:B------:R-:W-:Y:S01]  /*23a10*/  ULDC UR5, c[0x0][0x2f0] ;  /* 0x0000bc0000057ab9 */ /* 0x000fe20000000800 */
[----:B------:R-:W-:-:S04]  /*23a20*/  USEL UR4, UR4, 0x1, UP0 ;  /* 0x0000000104047887 */ /* 0x000fc80008000000 */
[----:B------:R-:W-:-:S03]  /*23a30*/  UIMAD UR4, UR4, UR5, URZ ;  /* 0x00000005040472a4 */ /* 0x000fc6000f8e023f */
[----:B------:R-:W-:Y:S02]  /*23a40*/  ULDC UR5, c[0x0][0x348] ;  /* 0x0000d20000057ab9 */ /* 0x000fe40000000800 */
[----:B0-----:R-:W-:Y:S02]  /*23a50*/  IMAD.U32 R9, RZ, RZ, UR5 ;  /* 0x00000005ff097e24 */ /* 0x001fe4000f8e00ff */
[----:B------:R-:W-:Y:S01]  /*23a60*/  IMAD.U32 R8, RZ, RZ, UR4 ;  /* 0x00000004ff087e24 */ /* 0x000fe2000f8e00ff */
[----:B--2---:R0:W-:Y:S01]  /*23a70*/  STL [R1+0x5c], R12 ;  /* 0x00005c0c01007387 */ /* 0x0041e20000100800 */
[----:B------:R-:W-:Y:S05]  /*23a80*/  @P3 BRA `(.L_x_685) ;  /* 0x0000000000183947 */ /* 0x000fea0003800000 */
[----:B------:R-:W-:Y:S05]  /*23a90*/  @!P1 BRA `(.L_x_685) ;  /* 0x0000000000149947 */ /* 0x000fea0003800000 */
[----:B------:R-:W-:Y:S02]  /*23aa0*/  ULDC.64 UR4, c[0x0][0x208] ;  /* 0x0000820000047ab9 */ /* 0x000fe40000000a00 */
[----:B0-----:R-:W2:Y:S04]  /*23ab0*/  LDG.E R12, desc[UR4][R2.64] ;  /* 0x00000004020c7981 */ /* 0x001ea8000c1e1900 */
[----:B------:R-:W2:Y:S02]  /*23ac0*/  LDG.E R2, desc[UR4][R2.64+0x4] ;  /* 0x0000040402027981 */ /* 0x000ea4000c1e1900 */
[----:B--2---:R-:W-:-:S05]  /*23ad0*/  IMAD.IADD R2, R2, 0x1, -R12 ;  /* 0x0000000102027824 */ /* 0x004fca00078e0a0c */
[----:B------:R1:W-:Y:S02]  /*23ae0*/  STL [R1+0x5c], R2 ;  /* 0x00005c0201007387 */ /* 0x0003e40000100800 */
.L_x_685:
[----:B------:R-:W2:Y:S01]  /*23af0*/  LDL.LU R3, [R1+0x8] ;  /* 0x0000080001037983 */ /* 0x000ea20000300800 */
[----:B0-----:R-:W-:Y:S01]  /*23b00*/  IMAD.MOV.U32 R12, RZ, RZ, R15 ;  /* 0x000000ffff0c7224 */ /* 0x001fe200078e000f */
[----:B------:R-:W-:Y:S02]  /*23b10*/  ULDC.64 UR4, c[0x0][0xa20] ;  /* 0x0002880000047ab9 */ /* 0x000fe40000000a00 */
[----:B------:R-:W-:Y:S02]  /*23b20*/  ISETP.NE.U32.AND P1, PT, RZ, UR4, PT ;  /* 0x00000004ff007c0c */ /* 0x000fe4000bf25070 */
[----:B------:R0:W-:Y:S02]  /*23b30*/  STL [R1+0x14], R12 ;  /* 0x0000140c01007387 */ /* 0x0001e40000100800 */
[----:B------:R-:W-:Y:S02]  /*23b40*/  ISETP.NE.AND.EX P1, PT, RZ, UR5, PT, P1 ;  /* 0x00000005ff007c0c */ /* 0x000fe4000bf25310 */
[----:B--2---:R-:W-:-:S02]  /*23b50*/  LOP3.LUT R17, R3, 0xff000000, RZ, 0xc0, !PT ;  /* 0xff00000003117812 */ /* 0x004fc400078ec0ff */
[C---:B-1----:R-:W-:Y:S02]  /*23b60*/  LOP3.LUT R2, R3.reuse, 0xff0000, RZ, 0xc0, !PT ;  /* 0x00ff000003027812 */ /* 0x042fe400078ec0ff */
[----:B------:R-:W-:Y:S02]  /*23b70*/  SHF.R.U32.HI R17, RZ, 0x8, R17 ;  /* 0x00000008ff117819 */ /* 0x000fe40000011611 */
[----:B------:R-:W-:Y:S02]  /*23b80*/  LOP3.LUT R16, R3, 0xffff, RZ, 0xc0, !PT ;  /* 0x0000ffff03107812 */ /* 0x000fe400078ec0ff */
[----:B------:R-:W-:Y:S01]  /*23b90*/  LEA.HI R17, R2, R17, RZ, 0x10 ;  /* 0x0000001102117211 */ /* 0x000fe200078f80ff */
[----:B-----5:R-:W-:-:S05]  /*23ba0*/  IMAD.IADD R2, R11, 0x1, R0 ;  /* 0x000000010b027824 */ /* 0x020fca00078e0200 */
[----:B------:R0:W-:Y:S01]  /*23bb0*/  STL [R1+0x1c], R2 ;  /* 0x00001c0201007387 */ /* 0x0001e20000100800 */
[----:B------:R-:W-:Y:S05]  /*23bc0*/  @!P1 BRA `(.L_x_686) ;  /* 0x0000000000149947 */ /* 0x000fea0003800000 */
[----:B0-----:R-:W-:Y:S01]  /*23bd0*/  IADD3 R2, P1, R14, UR4, RZ ;  /* 0x000000040e027c10 */ /* 0x001fe2000ff3e0ff */
[----:B------:R-:W-:-:S03]  /*23be0*/  ULDC.64 UR6, c[0x0][0x208] ;  /* 0x0000820000067ab9 */ /* 0x000fc60000000a00 */
[----:B------:R-:W-:-:S05]  /*23bf0*/  IADD3.X R3, R13, UR5, RZ, P1, !PT ;  /* 0x000000050d037c10 */ /* 0x000fca0008ffe4ff */
[----:B------:R1:W5:Y:S01]  /*23c00*/  LDG.E R8, desc[UR6][R2.64] ;  /* 0x0000000602087981 */ /* 0x000362000c1e1900 */
[----:B------:R-:W-:Y:S05]  /*23c10*/  BRA `(.L_x_687) ;  /* 0x0000000000147947 */ /* 0x000fea0003800000 */
.L_x_686:
[----:B------:R-:W-:Y:S05]  /*23c20*/  @!P2 BRA `(.L_x_687) ;  /* 0x000000000010a947 */ /* 0x000fea0003800000 */
[----:B------:R-:W-:Y:S02]  /*23c30*/  ULDC.64 UR4, c[0x0][0x208] ;  /* 0x0000820000047ab9 */ /* 0x000fe40000000a00 */
[----:B------:R-:W2:Y:S04]  /*23c40*/  LDG.E R8, desc[UR4][R6.64] ;  /* 0x0000000406087981 */ /* 0x000ea8000c1e1900 */
[----:B------:R-:W2:Y:S02]  /*23c50*/  LDG.E R6, desc[UR4][R6.64+0x4] ;  /* 0x0000040406067981 */ /* 0x000ea4000c1e1900 */
[----:B--2---:R-:W-:-:S07]  /*23c60*/  IMAD.IADD R8, R6, 0x1, -R8 ;  /* 0x0000000106087824 */ /* 0x004fce00078e0a08 */
.L_x_687:
[----:B------:R-:W-:Y:S01]  /*23c70*/  ULDC.64 UR4, c[0x0][0x208] ;  /* 0x0000820000047ab9 */ /* 0x000fe20000000a00 */
[----:B-----5:R-:W-:Y:S01]  /*23c80*/  IMAD.IADD R6, R8, 0x1, -R0 ;  /* 0x0000000108067824 */ /* 0x020fe200078e0a00 */
[----:B-1----:R-:W2:Y:S04]  /*23c90*/  LDL.LU R3, [R1+0x10] ;  /* 0x0000100001037983 */ /* 0x002ea80000300800 */
[----:B------:R-:W3:Y:S04]  /*23ca0*/  @P0 LDG.E R0, desc[UR4][R4.64] ;  /* 0x0000000404000981 */ /* 0x000ee8000c1e1900 */
[----:B------:R-:W3:Y:S01]  /*23cb0*/  @P0 LDG.E R4, desc[UR4][R4.64+0x4] ;  /* 0x0000040404040981 */ /* 0x000ee2000c1e1900 */
[----:B------:R-:W-:Y:S01]  /*23cc0*/  LOP3.LUT R13, R17, 0xff, RZ, 0xc0, !PT ;  /* 0x000000ff110d7812 */ /* 0x000fe200078ec0ff */
[----:B------:R-:W-:Y:S01]  /*23cd0*/  BSSY B0, `(.L_x_688) ;  /* 0x000002d000007945 */ /* 0x000fe20003800000 */
[----:B------:R-:W-:-:S02]  /*23ce0*/  SHF.R.U32.HI R17, RZ, 0x10, R17 ;  /* 0x00000010ff117819 */ /* 0x000fc40000011611 */
[----:B--2---:R-:W-:Y:S01]  /*23cf0*/  LOP3.LUT R3, R3, 0xfffffffb, RZ, 0xc0, !PT ;  /* 0xfffffffb03037812 */ /* 0x004fe200078ec0ff */
[----:B---3--:R-:W-:-:S04]  /*23d00*/  @P0 IMAD.IADD R9, R4, 0x1, -R0 ;  /* 0x0000000104090824 */ /* 0x008fc800078e0a00 */
[----:B0-----:R-:W-:-:S04]  /*23d10*/  IMAD.IADD R2, R6, 0x1, R9 ;  /* 0x0000000106027824 */ /* 0x001fc800078e0209 */
[C---:B------:R-:W-:Y:S01]  /*23d20*/  VIADD R0, R2.reuse, 0x4f ;  /* 0x0000004f02007836 */ /* 0x040fe20000000000 */
[----:B------:R-:W-:-:S03]  /*23d30*/  ISETP.GE.AND P1, PT, R2, 0x1, PT ;  /* 0x000000010200780c */ /* 0x000fc60003f26270 */
[----:B------:R-:W-:-:S05]  /*23d40*/  IMAD.HI R0, R0, 0x66666667, RZ ;  /* 0x6666666700007827 */ /* 0x000fca00078e02ff */
[----:B------:R-:W-:-:S04]  /*23d50*/  SHF.R.U32.HI R2, RZ, 0x1f, R0 ;  /* 0x0000001fff027819 */ /* 0x000fc80000011600 */
[----:B------:R-:W-:Y:S01]  /*23d60*/  LEA.HI.SX32 R11, R0, R2, 0x1b ;  /* 0x00000002000b7211 */ /* 0x000fe200078fdaff */
[----:B------:R-:W-:Y:S01]  /*23d70*/  IMAD.MOV.U32 R0, RZ, RZ, RZ ;  /* 0x000000ffff007224 */ /* 0x000fe200078e00ff */
[----:B------:R-:W-:-:S03]  /*23d80*/  @P1 LOP3.LUT R3, R3, 0x4, RZ, 0xfc, !PT ;  /* 0x0000000403031812 */ /* 0x000fc600078efcff */
[----:B------:R0:W-:Y:S04]  /*23d90*/  STL [R1+0x40], R11 ;  /* 0x0000400b01007387 */ /* 0x0001e80000100800 */
[----:B------:R0:W-:Y:S04]  /*23da0*/  STL [R1+0x60], R13 ;  /* 0x0000600d01007387 */ /* 0x0001e80000100800 */
[----:B------:R0:W-:Y:S01]  /*23db0*/  STL [R1+0x10], R3 ;  /* 0x0000100301007387 */ /* 0x0001e20000100800 */
[----:B------:R-:W-:Y:S05]  /*23dc0*/  @!P1 BRA `(.L_x_689) ;  /* 0x0000000000749947 */ /* 0x000fea0003800000 */
[----:B------:R-:W-:Y:S01]  /*23dd0*/  ISETP.NE.AND P1, PT, R17, RZ, PT ;  /* 0x000000ff1100720c */ /* 0x000fe20003f25270 */
[----:B------:R-:W-:-:S03]  /*23de0*/  ULDC UR4, c[0x0][0x9f0] ;  /* 0x00027c0000047ab9 */ /* 0x000fc60000000800 */
[----:B------:R-:W-:-:S04]  /*23df0*/  SEL R2, R17, UR4, P1 ;  /* 0x0000000411027c07 */ /* 0x000fc80008800000 */
[----:B0-----:R-:W-:-:S04]  /*23e00*/  IABS R3, R2 ;  /* 0x0000000200037213 */ /* 0x001fc80000000000 */
[----:B------:R-:W0:Y:S08]  /*23e10*/  I2F.RP R4, R3 ;  /* 0x0000000300047306 */ /* 0x000e300000209400 */
[----:B0-----:R-:W0:Y:S02]  /*23e20*/  MUFU.RCP R4, R4 ;  /* 0x0000000400047308 */ /* 0x001e240000001000 */
[----:B0-----:R-:W-:-:S06]  /*23e30*/  VIADD R4, R4, 0xffffffe ;  /* 0x0ffffffe04047836 */ /* 0x001fcc0000000000 */
[----:B------:R0:W1:Y:S02]  /*23e40*/  F2I.FTZ.U32.TRUNC.NTZ R5, R4 ;  /* 0x0000000400057305 */ /* 0x000064000021f000 */
[----:B0-----:R-:W-:Y:S02]  /*23e50*/  IMAD.MOV.U32 R4, RZ, RZ, RZ ;  /* 0x000000ffff047224 */ /* 0x001fe400078e00ff */
[----:B-1----:R-:W-:-:S04]  /*23e60*/  IMAD.MOV R0, RZ, RZ, -R5 ;  /* 0x000000ffff007224 */ /* 0x002fc800078e0a05 */
[----:B------:R-:W-:-:S04]  /*23e70*/  IMAD R0, R0, R3, RZ ;  /* 0x0000000300007224 */ /* 0x000fc800078e02ff */
[----:B------:R-:W-:Y:S01]  /*23e80*/  IMAD.HI.U32 R8, R5, R0, R4 ;  /* 0x0000000005087227 */ /* 0x000fe200078e0004 */
[----:B------:R-:W-:Y:S02]  /*23e90*/  IABS R0, R2 ;  /* 0x0000000200007213 */ /* 0x000fe40000000000 */
[----:B------:R-:W-:-:S03]  /*23ea0*/  IADD3 R5, R2, -0x1, R11 ;  /* 0xffffffff02057810 */ /* 0x000fc60007ffe00b */
[----:B------:R-:W-:Y:S01]  /*23eb0*/  IMAD.MOV R0, RZ, RZ, -R0 ;  /* 0x000000ffff007224 */ /* 0x000fe200078e0a00 */
[----:B------:R-:W-:Y:S02]  /*23ec0*/  IABS R4, R5 ;  /* 0x0000000500047213 */ /* 0x000fe40000000000 */
[----:B------:R-:W-:Y:S01]  /*23ed0*/  LOP3.LUT R5, R5, R2, RZ, 0x3c, !PT ;  /* 0x0000000205057212 */ /* 0x000fe200078e3cff */
[----:B------:R-:W-:Y:S02]  /*23ee0*/  IMAD.MOV.U32 R7, RZ, RZ, R0 ;  /* 0x000000ffff077224 */ /* 0x000fe400078e0000 */
[----:B------:R-:W-:-:S04]  /*23ef0*/  IMAD.HI.U32 R0, R8, R4, RZ ;  /* 0x0000000408007227 */ /* 0x000fc800078e00ff */
[----:B------:R-:W-:-:S05]  /*23f00*/  IMAD R4, R0, R7, R4 ;  /* 0x0000000700047224 */ /* 0x000fca00078e0204 */
[----:B------:R-:W-:-:S13]  /*23f10*/  ISETP.GT.U32.AND P1, PT, R3, R4, PT ;  /* 0x000000040300720c */ /* 0x000fda0003f24070 */
[----:B------:R-:W-:Y:S02]  /*23f20*/  @!P1 IMAD.IADD R4, R4, 0x1, -R3 ;  /* 0x0000000104049824 */ /* 0x000fe400078e0a03 */
[----:B------:R-:W-:-:S03]  /*23f30*/  @!P1 VIADD R0, R0, 0x1 ;  /* 0x0000000100009836 */ /* 0x000fc60000000000 */
[----:B------:R-:W-:-:S13]  /*23f40*/  ISETP.GE.U32.AND P1, PT, R4, R3, PT ;  /* 0x000000030400720c */ /* 0x000fda0003f26070 */
[----:B------:R-:W-:Y:S01]  /*23f50*/  @P1 VIADD R0, R0, 0x1 ;  /* 0x0000000100001836 */ /* 0x000fe20000000000 */
[----:B------:R-:W-:-:S13]  /*23f60*/  ISETP.GE.AND P1, PT, R5, RZ, PT ;  /* 0x000000ff0500720c */ /* 0x000fda0003f26270 */
[----:B------:R-:W-:Y:S01]  /*23f70*/  @!P1 IMAD.MOV R0, RZ, RZ, -R0 ;  /* 0x000000ffff009224 */ /* 0x000fe200078e0a00 */
[----:B------:R-:W-:-:S13]  /*23f80*/  ISETP.NE.AND P1, PT, R2, RZ, PT ;  /* 0x000000ff0200720c */ /* 0x000fda0003f25270 */
[----:B------:R-:W-:-:S07]  /*23f90*/  @!P1 LOP3.LUT R0, RZ, R2, RZ, 0x33, !PT ;  /* 0x00000002ff009212 */ /* 0x000fce00078e33ff */
.L_x_689:
[----:B------:R-:W-:Y:S05]  /*23fa0*/  BSYNC B0 ;  /* 0x0000000000007941 */ /* 0x000fea0003800000 */
.L_x_688:
[----:B------:R-:W-:Y:S01]  /*23fb0*/  IMAD R2, R13, R0, RZ ;  /* 0x000000000d027224 */ /* 0x000fe200078e02ff */
[----:B------:R-:W-:Y:S01]  /*23fc0*/  BSSY B0, `(.L_x_690) ;  /* 0x0000199000007945 */ /* 0x000fe20003800000 */
[----:B------:R-:W-:-:S03]  /*23fd0*/  PLOP3.LUT P5, PT, PT, PT, PT, 0x80, 0x0 ;  /* 0x000000000000781c */ /* 0x000fc60003faf070 */
[C---:B------:R-:W-:Y:S01]  /*23fe0*/  VIADDMNMX R0, R2.reuse, R0, R11, PT ;  /* 0x0000000002007246 */ /* 0x040fe2000380010b */
[----:B------:R-:W-:-:S04]  /*23ff0*/  IMAD R2, R2, 0x50, -R6 ;  /* 0x0000005002027824 */ /* 0x000fc800078e0a06 */
[----:B------:R-:W-:Y:S01]  /*24000*/  IMAD R6, R0, 0x50, -R6 ;  /* 0x0000005000067824 */ /* 0x000fe200078e0a06 */
[----:B------:R-:W-:-:S04]  /*24010*/  VIMNMX R0, RZ, R2, !PT ;  /* 0x00000002ff007248 */ /* 0x000fc80007fe0100 */
[----:B------:R-:W-:Y:S01]  /*24020*/  VIMNMX R9, R6, R9, PT ;  /* 0x0000000906097248 */ /* 0x000fe20003fe0100 */
[----:B0-----:R-:W-:-:S03]  /*24030*/  IMAD.WIDE.U32 R2, R0, -0x33333333, RZ ;  /* 0xcccccccd00027825 */ /* 0x001fc600078e00ff */
[----:B------:R-:W-:-:S13]  /*24040*/  ISETP.GT.AND P1, PT, R9, R0, PT ;  /* 0x000000000900720c */ /* 0x000fda0003f24270 */
[----:B------:R-:W-:Y:S01]  /*24050*/  @P1 VIADD R4, R9, 0x4f ;  /* 0x0000004f09041836 */ /* 0x000fe20000000000 */
[----:B------:R-:W-:-:S03]  /*24060*/  SHF.R.U32.HI R9, RZ, 0x6, R3 ;  /* 0x00000006ff097819 */ /* 0x000fc60000011603 */
[----:B------:R-:W-:-:S04]  /*24070*/  @P1 IMAD.HI R0, R4, 0x66666667, RZ ;  /* 0x6666666704001827 */ /* 0x000fc800078e02ff */
[----:B------:R-:W-:Y:S01]  /*24080*/  IMAD.MOV.U32 R7, RZ, RZ, R9 ;  /* 0x000000ffff077224 */ /* 0x000fe200078e0009 */
[----:B------:R-:W-:-:S04]  /*24090*/  @P1 SHF.R.U32.HI R2, RZ, 0x1f, R0 ;  /* 0x0000001fff021819 */ /* 0x000fc80000011600 */
[----:B------:R-:W-:-:S04]  /*240a0*/  @P1 LEA.HI.SX32 R7, R0, R2, 0x1b ;  /* 0x0000000200071211 */ /* 0x000fc800078fdaff */
[----:B------:R-:W-:-:S13]  /*240b0*/  ISETP.GT.AND P1, PT, R7, R9, PT ;  /* 0x000000090700720c */ /* 0x000fda0003f24270 */
[----:B------:R-:W-:Y:S05]  /*240c0*/  @!P1 BRA `(.L_x_691) ;  /* 0x0000001800209947 */ /* 0x000fea0003800000 */
[----:B------:R-:W-:Y:S01]  /*240d0*/  UMOV UR4, 0xffffffff ;  /* 0xffffffff00047882 */ /* 0x000fe20000000000 */
[----:B------:R-:W-:Y:S02]  /*240e0*/  SEL R0, R12, RZ, !P0 ;  /* 0x000000ff0c007207 */ /* 0x000fe40004000000 */
[----:B------:R-:W-:Y:S05]  /*240f0*/  BRA.DIV UR4, `(.L_x_692) ;  /* 0x00000082041c7947 */ /* 0x000fea000b800000 */
[----:B------:R-:W0:Y:S02]  /*24100*/  S2R R2, SR_TID.X ;  /* 0x0000000000027919 */ /* 0x000e240000002100 */
[----:B0-----:R-:W-:-:S04]  /*24110*/  SHF.R.U32.HI R2, RZ, 0x5, R2 ;  /* 0x00000005ff027819 */ /* 0x001fc80000011602 */
[----:B------:R-:W-:-:S05]  /*24120*/  LOP3.LUT R2, R2, 0x3, RZ, 0xc0, !PT ;  /* 0x0000000302027812 */ /* 0x000fca00078ec0ff */
[----:B------:R0:W1:Y:S02]  /*24130*/  SHFL.IDX PT, R14, R2, RZ, 0x1f ;  /* 0x00001fff020e7589 */ /* 0x00006400000e0000 */
.L_x_878:
[----:B-1----:R-:W-:Y:S02]  /*24140*/  ISETP.NE.AND P0, PT, R14, RZ, PT ;  /* 0x000000ff0e00720c */ /* 0x002fe40003f05270 */
[----:B------:R-:W-:-:S11]  /*24150*/  PLOP3.LUT P2, PT, PT, PT, PT, 0x8, 0x0 ;  /* 0x000000000000781c */ /* 0x000fd60003f4e170 */
[----:B------:R-:W-:Y:S05]  /*24160*/  @P0 BRA `(.L_x_693) ;  /* 0x00000000000c0947 */ /* 0x000fea0003800000 */
[----:B------:R-:W-:-:S03]  /*24170*/  UMOV UR4, 0xffffffff ;  /* 0xffffffff00047882 */ /* 0x000fc60000000000 */
[----:B------:R-:W-:Y:S05]  /*24180*/  BRA.DIV UR4, `(.L_x_694) ;  /* 0x00000082042c7947 */ /* 0x000fea000b800000 */
[----:B------:R-:W-:-:S13]  /*24190*/  ELECT P2, URZ, PT ;  /* 0x00000000003f782f */ /* 0x000fda0003840000 */
.L_x_693:
[----:B0-----:R-:W2:Y:S01]  /*241a0*/  LDL R2, [R1+0x64] ;  /* 0x0000640001027983 */ /* 0x001ea20000100800 */
[----:B------:R-:W-:Y:S01]  /*241b0*/  BSSY B1, `(.L_x_695) ;  /* 0x0000008000017945 */ /* 0x000fe20003800000 */
[----:B--2---:R-:W-:-:S05]  /*241c0*/  VIADD R2, R2, 0x1 ;  /* 0x0000000102027836 */ /* 0x004fca0000000000 */
[----:B------:R-:W-:-:S04]  /*241d0*/  LEA.HI R3, R2, R2, RZ, 0x1 ;  /* 0x0000000202037211 */ /* 0x000fc800078f08ff */
[----:B------:R-:W-:-:S05]  /*241e0*/  LOP3.LUT R3, R3, 0xfffffffe, RZ, 0xc0, !PT ;  /* 0xfffffffe03037812 */ /* 0x000fca00078ec0ff */
[----:B------:R-:W-:-:S05]  /*241f0*/  IMAD.IADD R2, R2, 0x1, -R3 ;  /* 0x0000000102027824 */ /* 0x000fca00078e0a03 */
[----:B------:R-:W-:-:S04]  /*24200*/  SHF.L.U32 R2, R2, 0x1f, RZ ;  /* 0x0000001f02027819 */ /* 0x000fc800000006ff */
[----:B------:R-:W0:Y:S02]  /*24210*/  SYNCS.PHASECHK.TRANS64.TRYWAIT P0, [R18+URZ+0x38820], R2 ;  /* 0x03882002120075a7 */ /* 0x000e24000800017f */
[----:B0-----:R-:W-:Y:S05]  /*24220*/  @!P0 BRA `(.L_x_696) ;  /* 0x0000008000288947 */ /* 0x001fea0003800000 */
.L_x_881:
[----:B------:R-:W-:Y:S05]  /*24230*/  BSYNC B1 ;  /* 0x0000000000017941 */ /* 0x000fea0003800000 */
.L_x_695:
[----:B------:R-:W-:Y:S04]  /*24240*/  BSSY B1, `(.L_x_697) ;  /* 0x00000ab000017945 */ /* 0x000fe80003800000 */
[----:B------:R-:W-:Y:S05]  /*24250*/  @!P2 BRA `(.L_x_698) ;  /* 0x0000000800a4a947 */ /* 0x000fea0003800000 */
[----:B------:R-:W2:Y:S04]  /*24260*/  LDL R5, [R1+0x20] ;  /* 0x0000200001057983 */ /* 0x000ea80000100800 */
[----:B------:R-:W3:Y:S01]  /*24270*/  LDL R4, [R1+0x24] ;  /* 0x0000240001047983 */ /* 0x000ee20000100800 */
[----:B------:R-:W-:Y:S01]  /*24280*/  BSSY B2, `(.L_x_699) ;  /* 0x0000008000027945 */ /* 0x000fe20003800000 */
[----:B------:R-:W1:Y:S02]  /*24290*/  S2R R3, SR_TID.X ;  /* 0x0000000000037919 */ /* 0x000e640000002100 */
[----:B-1----:R-:W-:-:S04]  /*242a0*/  LOP3.LUT R3, R3, 0x7f, RZ, 0xc0, !PT ;  /* 0x0000007f03037812 */ /* 0x002fc800078ec0ff */
[----:B------:R-:W-:Y:S01]  /*242b0*/  ISETP.NE.AND P4, PT, R3, RZ, PT ;  /* 0x000000ff0300720c */ /* 0x000fe20003f85270 */
[----:B--2---:R-:W-:Y:S01]  /*242c0*/  IMAD R6, R5, 0x8, R18 ;  /* 0x0000000805067824 */ /* 0x004fe200078e0212 */
[----:B---3--:R-:W-:-:S04]  /*242d0*/  SHF.L.U32 R8, R4, 0x1f, RZ ;  /* 0x0000001f04087819 */ /* 0x008fc800000006ff */
[----:B------:R-:W1:Y:S02]  /*242e0*/  SYNCS.PHASECHK.TRANS64.TRYWAIT P0, [R6+URZ+0x388a0], R8 ;  /* 0x0388a008060075a7 */ /* 0x000e64000800017f */
[----:B-1----:R-:W-:Y:S05]  /*242f0*/  @!P0 BRA `(.L_x_700) ;  /* 0x0000008000088947 */ /* 0x002fea0003800000 */
.L_x_882:
[----:B------:R-:W-:Y:S05]  /*24300*/  BSYNC B2 ;  /* 0x0000000000027941 */ /* 0x000fea0003800000 */
.L_x_699:
[----:B------:R-:W-:Y:S04]  /*24310*/  BSSY B2, `(.L_x_701) ;  /* 0x0000008000027945 */ /* 0x000fe80003800000 */
[----:B------:R-:W-:Y:S05]  /*24320*/  @P4 BRA `(.L_x_702) ;  /* 0x0000000000184947 */ /* 0x000fea0003800000 */
[----:B0-----:R-:W2:Y:S02]  /*24330*/  LDL R2, [R1+0x10] ;  /* 0x0000100001027983 */ /* 0x001ea40000100800 */
[----:B--2---:R-:W-:Y:S01]  /*24340*/  LOP3.LUT P0, RZ, R2, 0x1, RZ, 0xc0, !PT ;  /* 0x0000000102ff7812 */ /* 0x004fe2000780c0ff */
[----:B------:R-:W-:-:S04]  /*24350*/  IMAD.MOV.U32 R2, RZ, RZ, 0xa000 ;  /* 0x0000a000ff027424 */ /* 0x000fc800078e00ff */
[----:B------:R2:W-:Y:S08]  /*24360*/  SYNCS.ARRIVE.TRANS64 RZ, [R6+URZ+0x38890], R2 ;  /* 0x0388900206ff79a7 */ /* 0x0005f0000800003f */
[----:B------:R-:W-:Y:S05]  /*24370*/  @!P0 BRA `(.L_x_702) ;  /* 0x0000000000048947 */ /* 0x000fea0003800000 */
[----:B------:R-:W-:Y:S01]  /*24380*/  BPT.TRAP 0x1 ;  /* 0x000000040000795c */ /* 0x000fe20000300000 */
.L_x_702:
[----:B------:R-:W-:Y:S05]  /*24390*/  BSYNC B2 ;  /* 0x0000000000027941 */ /* 0x000fea0003800000 */
.L_x_701:
[----:B0-2---:R-:W2:Y:S01]  /*243a0*/  LDL R2, [R1+0x20] ;  /* 0x0000200001027983 */ /* 0x005ea20000100800 */
[----:B------:R-:W-:Y:S01]  /*243b0*/  IMAD.MOV.U32 R11, RZ, RZ, RZ ;  /* 0x000000ffff0b7224 */ /* 0x000fe200078e00ff */
[----:B------:R-:W-:Y:S01]  /*243c0*/  UIADD3 UR4, UP0, UR38, 0x570, URZ ;  /* 0x0000057026047890 */ /* 0x000fe2000ff1e03f */
[----:B------:R-:W-:Y:S01]  /*243d0*/  IMAD R3, R7, 0x50, R10 ;  /* 0x0000005007037824 */ /* 0x000fe200078e020a */
[----:B------:R-:W-:Y:S01]  /*243e0*/  PLOP3.LUT P0, PT, PT, PT, PT, 0x80, 0x0 ;  /* 0x000000000000781c */ /* 0x000fe20003f0f070 */
[----:B------:R-:W-:Y:S01]  /*243f0*/  UMOV UR6, 0x0 ;  /* 0x0000000000067882 */ /* 0x000fe20000000000 */
[----:B------:R-:W-:Y:S01]  /*24400*/  R2UR UR10, R11 ;  /* 0x000000000b0a72ca */ /* 0x000fe200000e0000 */
[----:B------:R-:W-:Y:S01]  /*24410*/  VIADD R3, R3, 0xffffffb0 ;  /* 0xffffffb003037836 */ /* 0x000fe20000000000 */
[----:B------:R-:W-:Y:S01]  /*24420*/  UMOV UR7, 0x12f00000 ;  /* 0x12f0000000077882 */ /* 0x000fe20000000000 */
[----:B------:R-:W-:Y:S01]  /*24430*/  UIADD3.X UR5, URZ, UR39, URZ, UP0, !UPT ;  /* 0x000000273f057290 */ /* 0x000fe200087fe43f */
[----:B--2---:R-:W-:-:S02]  /*24440*/  IMAD R5, R2, 0xa000, R18 ;  /* 0x0000a00002057824 */ /* 0x004fc400078e0212 */
[----:B------:R-:W-:Y:S02]  /*24450*/  VIADD R2, R6, 0x38890 ;  /* 0x0003889006027836 */ /* 0x000fe40000000000 */
[----:B------:R-:W-:-:S07]  /*24460*/  VIADD R4, R5, 0x24400 ;  /* 0x0002440005047836 */ /* 0x000fce0000000000 */
.L_x_703:
        /* <DEDUP_REMOVED lines=16> */
.L_x_704:
        /* <DEDUP_REMOVED lines=16> */
.L_x_705:
        /* <DEDUP_REMOVED lines=16> */
.L_x_706:
        /* <DEDUP_REMOVED lines=10> */
[----:B------:R-:W0:Y:S01]  /*24810*/  SYNCS.PHASECHK.TRANS64.TRYWAIT P0, [R6+URZ+0x388c0], R8 ;  /* 0x0388c008060075a7 */ /* 0x000e22000800017f */
[----:B------:R-:W-:Y:S04]  /*24820*/  BSSY B2, `(.L_x_707) ;  /* 0x0000002000027945 */ /* 0x000fe80003800000 */
[----:B0-----:R-:W-:Y:S05]  /*24830*/  @!P0 BRA `(.L_x_708) ;  /* 0x0000007800cc8947 */ /* 0x001fea0003800000 */
.L_x_883:
[----:B------:R-:W-:Y:S05]  /*24840*/  BSYNC B2 ;  /* 0x0000000000027941 */ /* 0x000fea0003800000 */
.L_x_707:
[----:B------:R-:W-:Y:S01]  /*24850*/  BSSY B2, `(.L_x_709) ;  /* 0x000000a000027945 */ /* 0x000fe20003800000 */
[----:B------:R-:W-:Y:S02]  /*24860*/  IMAD.MOV.U32 R12, RZ, RZ, 0x0 ;  /* 0x00000000ff0c7424 */ /* 0x000fe400078e00ff */
[----:B------:R-:W-:Y:S01]  /*24870*/  IMAD.MOV.U32 R13, RZ, RZ, 0x12f00000 ;  /* 0x12f00000ff0d7424 */ /* 0x000fe200078e00ff */
[----:B------:R-:W-:Y:S06]  /*24880*/  @P4 BRA `(.L_x_710) ;  /* 0x0000000000184947 */ /* 0x000fec0003800000 */
[----:B------:R-:W2:Y:S02]  /*24890*/  LDL R2, [R1+0x10] ;  /* 0x0000100001027983 */ /* 0x000ea40000100800 */
[----:B--2---:R-:W-:Y:S01]  /*248a0*/  LOP3.LUT P0, RZ, R2, 0x1, RZ, 0xc0, !PT ;  /* 0x0000000102ff7812 */ /* 0x004fe2000780c0ff */
[----:B------:R-:W-:-:S04]  /*248b0*/  IMAD.MOV.U32 R2, RZ, RZ, 0xa000 ;  /* 0x0000a000ff027424 */ /* 0x000fc800078e00ff */
[----:B------:R2:W-:Y:S08]  /*248c0*/  SYNCS.ARRIVE.TRANS64 RZ, [R6+URZ+0x388b0], R2 ;  /* 0x0388b00206ff79a7 */ /* 0x0005f0000800003f */
[----:B------:R-:W-:Y:S05]  /*248d0*/  @!P0 BRA `(.L_x_710) ;  /* 0x0000000000048947 */ /* 0x000fea0003800000 */
[----:B------:R-:W-:Y:S01]  /*248e0*/  BPT.TRAP 0x1 ;  /* 0x000000040000795c */ /* 0x000fe20000300000 */
.L_x_710:
[----:B------:R-:W-:Y:S05]  /*248f0*/  BSYNC B2 ;  /* 0x0000000000027941 */ /* 0x000fea0003800000 */
.L_x_709:
[----:B------:R-:W-:Y:S01]  /*24900*/  R2UR UR10, R11 ;  /* 0x000000000b0a72ca */ /* 0x000fe200000e0000 */
[----:B------:R-:W-:Y:S01]  /*24910*/  UIADD3 UR4, UP0, UR38, 0x670, URZ ;  /* 0x0000067026047890 */ /* 0x000fe2000ff1e03f */
[----:B------:R-:W-:Y:S01]  /*24920*/  R2UR UR6, R12 ;  /* 0x000000000c0672ca */ /* 0x000fe200000e0000 */
[----:B--2---:R-:W-:Y:S01]  /*24930*/  VIADD R2, R6, 0x388b0 ;  /* 0x000388b006027836 */ /* 0x004fe20000000000 */
[----:B------:R-:W-:Y:S01]  /*24940*/  R2UR UR7, R13 ;  /* 0x000000000d0772ca */ /* 0x000fe200000e0000 */
[----:B------:R-:W-:Y:S01]  /*24950*/  VIADD R4, R5, 0x400 ;  /* 0x0000040005047836 */ /* 0x000fe20000000000 */
[----:B------:R-:W-:Y:S01]  /*24960*/  PLOP3.LUT P0, PT, PT, PT, PT, 0x80, 0x0 ;  /* 0x000000000000781c */ /* 0x000fe20003f0f070 */
[----:B------:R-:W-:-:S12]  /*24970*/  UIADD3.X UR5, URZ, UR39, URZ, UP0, !UPT ;  /* 0x000000273f057290 */ /* 0x000fd800087fe43f */
.L_x_711:
        /* <DEDUP_REMOVED lines=10> */
[----:B------:R-:W-:Y:S01]  /*24a20*/  R2UR UR10, R20 ;  /* 0x00000000140a72ca */ /* 0x000fe200000e0000 */
[----:B------:R-:W-:Y:S01]  /*24a30*/  VIADD R4, R5, 0x2c00 ;  /* 0x00002c0005047836 */ /* 0x000fe20000000000 */
[----:B------:R-:W-:Y:S02]  /*24a40*/  R2UR UR6, R12 ;  /* 0x000000000c0672ca */ /* 0x000fe400000e0000 */
[----:B------:R-:W-:Y:S02]  /*24a50*/  R2UR UR7, R13 ;  /* 0x000000000d0772ca */ /* 0x000fe400000e0000 */
[----:B------:R-:W-:-:S13]  /*24a60*/  PLOP3.LUT P0, PT, PT, PT, PT, 0x80, 0x0 ;  /* 0x000000000000781c */ /* 0x000fda0003f0f070 */
.L_x_712:
        /* <DEDUP_REMOVED lines=15> */
.L_x_713:
        /* <DEDUP_REMOVED lines=15> */
.L_x_714:
        /* <DEDUP_REMOVED lines=10> */
.L_x_698:
[----:B------:R-:W-:Y:S05]  /*24cf0*/  BSYNC B1 ;  /* 0x0000000000017941 */ /* 0x000fea0003800000 */
.L_x_697:
[----:B01----:R-:W2:Y:S04]  /*24d00*/  LDL.LU R6, [R1+0x20] ;  /* 0x0000200001067983 */ /* 0x003ea80000300800 */
[----:B------:R-:W3:Y:S01]  /*24d10*/  LDL.LU R4, [R1+0x24] ;  /* 0x0000240001047983 */ /* 0x000ee20000300800 */
[----:B------:R-:W-:Y:S01]  /*24d20*/  VIADD R7, R7, 0xfffffffe ;  /* 0xfffffffe07077836 */ /* 0x000fe20000000000 */
[----:B------:R-:W-:Y:S01]  /*24d30*/  PLOP3.LUT P5, PT, PT, PT, PT, 0x8, 0x0 ;  /* 0x000000000000781c */ /* 0x000fe20003fae170 */
[----:B--2---:R-:W-:-:S05]  /*24d40*/  VIADD R2, R6, 0x1 ;  /* 0x0000000106027836 */ /* 0x004fca0000000000 */
[----:B------:R-:W-:-:S04]  /*24d50*/  ISETP.NE.AND P0, PT, R2, 0x2, PT ;  /* 0x000000020200780c */ /* 0x000fc80003f05270 */
[----:B------:R-:W-:Y:S02]  /*24d60*/  SEL R3, RZ, 0x1, P0 ;  /* 0x00000001ff037807 */ /* 0x000fe40000000000 */
[----:B------:R-:W-:Y:S02]  /*24d70*/  SEL R2, R2, RZ, P0 ;  /* 0x000000ff02027207 */ /* 0x000fe40000000000 */
[----:B---3--:R-:W-:Y:S02]  /*24d80*/  LOP3.LUT R4, R4, R3, RZ, 0x3c, !PT ;  /* 0x0000000304047212 */ /* 0x008fe400078e3cff */
[----:B------:R-:W-:-:S03]  /*24d90*/  ISETP.GE.AND P0, PT, R7, R9, PT ;  /* 0x000000090700720c */ /* 0x000fc60003f06270 */
[----:B------:R0:W-:Y:S04]  /*24da0*/  STL [R1+0x24], R4 ;  /* 0x0000240401007387 */ /* 0x0001e80000100800 */
[----:B------:R0:W-:Y:S06]  /*24db0*/  STL [R1+0x20], R2 ;  /* 0x0000200201007387 */ /* 0x0001ec0000100800 */
[----:B------:R-:W-:Y:S05]  /*24dc0*/  @!P0 BRA `(.L_x_691) ;  /* 0x0000000800e08947 */ /* 0x000fea0003800000 */
.L_x_733:
[----:B------:R-:W-:Y:S05]  /*24dd0*/  YIELD ;  /* 0x0000000000007946 */ /* 0x000fea0003800000 */
[----:B------:R-:W-:Y:S04]  /*24de0*/  BSSY B1, `(.L_x_715) ;  /* 0x00000aa000017945 */ /* 0x000fe80003800000 */
[----:B-1----:R-:W-:Y:S05]  /*24df0*/  @!P2 BRA `(.L_x_716) ;  /* 0x0000000800a0a947 */ /* 0x002fea0003800000 */
[----:B------:R-:W2:Y:S04]  /*24e00*/  LDL R3, [R1+0x20] ;  /* 0x0000200001037983 */ /* 0x000ea80000100800 */
[----:B0-----:R-:W3:Y:S01]  /*24e10*/  LDL R2, [R1+0x24] ;  /* 0x0000240001027983 */ /* 0x001ee20000100800 */
[----:B------:R-:W-:Y:S01]  /*24e20*/  BSSY B2, `(.L_x_717) ;  /* 0x0000005000027945 */ /* 0x000fe20003800000 */
[----:B--2---:R-:W-:Y:S01]  /*24e30*/  IMAD R6, R3, 0x8, R18 ;  /* 0x0000000803067824 */ /* 0x004fe200078e0212 */
[----:B---3--:R-:W-:-:S04]  /*24e40*/  SHF.L.U32 R5, R2, 0x1f, RZ ;  /* 0x0000001f02057819 */ /* 0x008fc800000006ff */
[----:B------:R-:W0:Y:S02]  /*24e50*/  SYNCS.PHASECHK.TRANS64.TRYWAIT P0, [R6+URZ+0x388a0], R5 ;  /* 0x0388a005060075a7 */ /* 0x000e24000800017f */
[----:B0-----:R-:W-:Y:S05]  /*24e60*/  @!P0 BRA `(.L_x_718) ;  /* 0x0000007400548947 */ /* 0x001fea0003800000 */
.L_x_884:
[----:B------:R-:W-:Y:S05]  /*24e70*/  BSYNC B2 ;  /* 0x0000000000027941 */ /* 0x000fea0003800000 */
.L_x_717:
[----:B------:R-:W1:Y:S01]  /*24e80*/  S2R R2, SR_TID.X ;  /* 0x0000000000027919 */ /* 0x000e620000002100 */
[----:B------:R-:W-:Y:S01]  /*24e90*/  BSSY B2, `(.L_x_719) ;  /* 0x000000a000027945 */ /* 0x000fe20003800000 */
[----:B-1----:R-:W-:-:S04]  /*24ea0*/  LOP3.LUT R2, R2, 0x7f, RZ, 0xc0, !PT ;  /* 0x0000007f02027812 */ /* 0x002fc800078ec0ff */
[----:B------:R-:W-:-:S13]  /*24eb0*/  ISETP.NE.AND P1, PT, R2, RZ, PT ;  /* 0x000000ff0200720c */ /* 0x000fda0003f25270 */
[----:B------:R-:W-:Y:S05]  /*24ec0*/  @P1 BRA `(.L_x_720) ;  /* 0x0000000000181947 */ /* 0x000fea0003800000 */
[----:B------:R-:W2:Y:S02]  /*24ed0*/  LDL R2, [R1+0x10] ;  /* 0x0000100001027983 */ /* 0x000ea40000100800 */
[----:B--2---:R-:W-:Y:S01]  /*24ee0*/  LOP3.LUT P0, RZ, R2, 0x1, RZ, 0xc0, !PT ;  /* 0x0000000102ff7812 */ /* 0x004fe2000780c0ff */
[----:B------:R-:W-:-:S04]  /*24ef0*/  IMAD.MOV.U32 R2, RZ, RZ, 0xa000 ;  /* 0x0000a000ff027424 */ /* 0x000fc800078e00ff */
[----:B------:R1:W-:Y:S08]  /*24f00*/  SYNCS.ARRIVE.TRANS64 RZ, [R6+URZ+0x38890], R2 ;  /* 0x0388900206ff79a7 */ /* 0x0003f0000800003f */
[----:B------:R-:W-:Y:S05]  /*24f10*/  @!P0 BRA `(.L_x_720) ;  /* 0x0000000000048947 */ /* 0x000fea0003800000 */
[----:B------:R-:W-:Y:S01]  /*24f20*/  BPT.TRAP 0x1 ;  /* 0x000000040000795c */ /* 0x000fe20000300000 */
.L_x_720:
[----:B------:R-:W-:Y:S05]  /*24f30*/  BSYNC B2 ;  /* 0x0000000000027941 */ /* 0x000fea0003800000 */
.L_x_719:
[----:B-1----:R-:W2:Y:S01]  /*24f40*/  LDL R2, [R1+0x20] ;  /* 0x0000200001027983 */ /* 0x002ea20000100800 */
[----:B------:R-:W-:Y:S01]  /*24f50*/  IMAD.MOV.U32 R11, RZ, RZ, RZ ;  /* 0x000000ffff0b7224 */ /* 0x000fe200078e00ff */
[----:B------:R-:W-:Y:S01]  /*24f60*/  UIADD3 UR4, UP0, UR38, 0x570, URZ ;  /* 0x0000057026047890 */ /* 0x000fe2000ff1e03f */
[----:B------:R-:W-:Y:S01]  /*24f70*/  IMAD R3, R7, 0x50, R10 ;  /* 0x0000005007037824 */ /* 0x000fe200078e020a */
[----:B------:R-:W-:Y:S01]  /*24f80*/  PLOP3.LUT P0, PT, PT, PT, PT, 0x80, 0x0 ;  /* 0x000000000000781c */ /* 0x000fe20003f0f070 */
[----:B------:R-:W-:Y:S01]  /*24f90*/  UMOV UR6, 0x0 ;  /* 0x0000000000067882 */ /* 0x000fe20000000000 */
[----:B------:R-:W-:Y:S01]  /*24fa0*/  R2UR UR10, R11 ;  /* 0x000000000b0a72ca */ /* 0x000fe200000e0000 */
[----:B------:R-:W-:Y:S01]  /*24fb0*/  UIADD3.X UR5, URZ, UR39, URZ, UP0, !UPT ;  /* 0x000000273f057290 */ /* 0x000fe200087fe43f */
[----:B------:R-:W-:Y:S01]  /*24fc0*/  UMOV UR7, 0x12f00000 ;  /* 0x12f0000000077882 */ /* 0x000fe20000000000 */
[----:B--2---:R-:W-:Y:S02]  /*24fd0*/  IMAD R4, R2, 0xa000, R18 ;  /* 0x0000a00002047824 */ /* 0x004fe400078e0212 */
[----:B------:R-:W-:-:S02]  /*24fe0*/  VIADD R2, R6, 0x38890 ;  /* 0x0003889006027836 */ /* 0x000fc40000000000 */
[----:B------:R-:W-:-:S08]  /*24ff0*/  VIADD R8, R4, 0x24400 ;  /* 0x0002440004087836 */ /* 0x000fd00000000000 */
.L_x_721:
        /* <DEDUP_REMOVED lines=9> */
[----:B-1----:R-:W-:Y:S05]  /*25090*/  @P0 BRA.U.ANY `(.L_x_721) ;  /* 0xfffffffd00d80947 */ /* 0x002fea000393ffff */
[----:B------:R-:W-:Y:S01]  /*250a0*/  IMAD.MOV.U32 R20, RZ, RZ, 0x40 ;  /* 0x00000040ff147424 */ /* 0x000fe200078e00ff */
[----:B------:R-:W-:Y:S01]  /*250b0*/  PLOP3.LUT P0, PT, PT, PT, PT, 0x80, 0x0 ;  /* 0x000000000000781c */ /* 0x000fe20003f0f070 */
[----:B------:R-:W-:Y:S01]  /*250c0*/  VIADD R8, R4, 0x26c00 ;  /* 0x00026c0004087836 */ /* 0x000fe20000000000 */
[----:B------:R-:W-:Y:S01]  /*250d0*/  UMOV UR6, 0x0 ;  /* 0x0000000000067882 */ /* 0x000fe20000000000 */
[----:B------:R-:W-:Y:S01]  /*250e0*/  UMOV UR7, 0x12f00000 ;  /* 0x12f0000000077882 */ /* 0x000fe20000000000 */
[----:B------:R-:W-:-:S15]  /*250f0*/  R2UR UR10, R20 ;  /* 0x00000000140a72ca */ /* 0x000fde00000e0000 */
.L_x_722:
        /* <DEDUP_REMOVED lines=16> */
.L_x_723:
        /* <DEDUP_REMOVED lines=16> */
.L_x_724:
        /* <DEDUP_REMOVED lines=10> */
[----:B------:R-:W1:Y:S01]  /*253a0*/  SYNCS.PHASECHK.TRANS64.TRYWAIT P0, [R6+URZ+0x388c0], R5 ;  /* 0x0388c005060075a7 */ /* 0x000e62000800017f */
[----:B------:R-:W-:Y:S04]  /*253b0*/  BSSY B2, `(.L_x_725) ;  /* 0x0000002000027945 */ /* 0x000fe80003800000 */
[----:B-1----:R-:W-:Y:S05]  /*253c0*/  @!P0 BRA `(.L_x_726) ;  /* 0x0000007000108947 */ /* 0x002fea0003800000 */
.L_x_885:
[----:B------:R-:W-:Y:S05]  /*253d0*/  BSYNC B2 ;  /* 0x0000000000027941 */ /* 0x000fea0003800000 */
.L_x_725:
        /* <DEDUP_REMOVED lines=10> */
.L_x_728:
[----:B------:R-:W-:Y:S05]  /*25480*/  BSYNC B2 ;  /* 0x0000000000027941 */ /* 0x000fea0003800000 */
.L_x_727:
[----:B------:R-:W-:Y:S01]  /*25490*/  R2UR UR10, R11 ;  /* 0x000000000b0a72ca */ /* 0x000fe200000e0000 */
[----:B------:R-:W-:Y:S01]  /*254a0*/  UIADD3 UR4, UP0, UR38, 0x670, URZ ;  /* 0x0000067026047890 */ /* 0x000fe2000ff1e03f */
[----:B------:R-:W-:Y:S01]  /*254b0*/  R2UR UR6, R12 ;  /* 0x000000000c0672ca */ /* 0x000fe200000e0000 */
[----:B012---:R-:W-:Y:S01]  /*254c0*/  VIADD R6, R6, 0x388b0 ;  /* 0x000388b006067836 */ /* 0x007fe20000000000 */
[----:B------:R-:W-:Y:S01]  /*254d0*/  R2UR UR7, R13 ;  /* 0x000000000d0772ca */ /* 0x000fe200000e0000 */
[----:B------:R-:W-:Y:S01]  /*254e0*/  VIADD R2, R4, 0x400 ;  /* 0x0000040004027836 */ /* 0x000fe20000000000 */
[----:B------:R-:W-:Y:S01]  /*254f0*/  PLOP3.LUT P0, PT, PT, PT, PT, 0x80, 0x0 ;  /* 0x000000000000781c */ /* 0x000fe20003f0f070 */
[----:B------:R-:W-:-:S12]  /*25500*/  UIADD3.X UR5, URZ, UR39, URZ, UP0, !UPT ;  /* 0x000000273f057290 */ /* 0x000fd800087fe43f */
.L_x_729:
        /* <DEDUP_REMOVED lines=15> */
.L_x_730:
        /* <DEDUP_REMOVED lines=15> */
.L_x_731:
        /* <DEDUP_REMOVED lines=15> */
.L_x_732:
        /* <DEDUP_REMOVED lines=10> */
.L_x_716:
[----:B------:R-:W-:Y:S05]  /*25880*/  BSYNC B1 ;  /* 0x0000000000017941 */ /* 0x000fea0003800000 */
.L_x_715:
[----:B0-----:R-:W2:Y:S04]  /*25890*/  LDL.LU R2, [R1+0x20] ;  /* 0x0000200001027983 */ /* 0x001ea80000300800 */
[----:B------:R-:W3:Y:S01]  /*258a0*/  LDL.LU R5, [R1+0x24] ;  /* 0x0000240001057983 */ /* 0x000ee20000300800 */
[----:B--2---:R-:W-:-:S05]  /*258b0*/  VIADD R2, R2, 0x1 ;  /* 0x0000000102027836 */ /* 0x004fca0000000000 */
[----:B------:R-:W-:-:S04]  /*258c0*/  ISETP.NE.AND P0, PT, R2, 0x2, PT ;  /* 0x000000020200780c */ /* 0x000fc80003f05270 */
[----:B------:R-:W-:Y:S02]  /*258d0*/  SEL R3, RZ, 0x1, P0 ;  /* 0x00000001ff037807 */ /* 0x000fe40000000000 */
[----:B------:R-:W-:Y:S02]  /*258e0*/  SEL R2, R2, RZ, P0 ;  /* 0x000000ff02027207 */ /* 0x000fe40000000000 */
[----:B---3--:R-:W-:Y:S02]  /*258f0*/  LOP3.LUT R5, R5, R3, RZ, 0x3c, !PT ;  /* 0x0000000305057212 */ /* 0x008fe400078e3cff */
[C---:B------:R-:W-:Y:S01]  /*25900*/  ISETP.GT.AND P0, PT, R7.reuse, R9, PT ;  /* 0x000000090700720c */ /* 0x040fe20003f04270 */
[----:B------:R-:W-:Y:S02]  /*25910*/  VIADD R7, R7, 0xffffffff ;  /* 0xffffffff07077836 */ /* 0x000fe40000000000 */
[----:B------:R1:W-:Y:S04]  /*25920*/  STL [R1+0x24], R5 ;  /* 0x0000240501007387 */ /* 0x0003e80000100800 */
[----:B------:R1:W-:Y:S06]  /*25930*/  STL [R1+0x20], R2 ;  /* 0x0000200201007387 */ /* 0x0003ec0000100800 */
[----:B------:R-:W-:Y:S05]  /*25940*/  @P0 BRA `(.L_x_733) ;  /* 0xfffffff400200947 */ /* 0x000fea000383ffff */
.L_x_691:
[----:B------:R-:W-:Y:S05]  /*25950*/  BSYNC B0 ;  /* 0x0000000000007941 */ /* 0x000fea0003800000 */
.L_x_690:
[----:B01----:R-:W2:Y:S04]  /*25960*/  LDL R2, [R1+0x10] ;  /* 0x0000100001027983 */ /* 0x003ea80000100800 */
[----:B------:R0:W5:Y:S01]  /*25970*/  LDL R8, [R1+0x40] ;  /* 0x0000400001087983 */ /* 0x0001620000100800 */
[----:B------:R-:W-:Y:S05]  /*25980*/  @!P5 WARPSYNC.ALL ;  /* 0x000000000000d948 */ /* 0x000fea0003800000 */
[----:B------:R0:W-:Y:S01]  /*25990*/  STL [R1+0x44], RZ ;  /* 0x000044ff01007387 */ /* 0x0001e20000100800 */
[----:B------:R-:W-:Y:S01]  /*259a0*/  BSSY B0, `(.L_x_734) ;  /* 0x0000021000007945 */ /* 0x000fe20003800000 */
[----:B------:R-:W-:Y:S01]  /*259b0*/  @!P5 BAR.SYNC.DEFER_BLOCKING 0xc, 0x180 ;  /* 0x030600000000db1d */ /* 0x000fe20000010000 */
[----:B--2---:R-:W-:-:S13]  /*259c0*/  LOP3.LUT P0, RZ, R2, 0x4, RZ, 0xc0, !PT ;  /* 0x0000000402ff7812 */ /* 0x004fda000780c0ff */
[----:B0-----:R-:W-:Y:S05]  /*259d0*/  @!P0 BRA `(.L_x_735) ;  /* 0x0000000000748947 */ /* 0x001fea0003800000 */
[----:B------:R-:W-:-:S13]  /*259e0*/  ISETP.NE.AND P0, PT, R17, RZ, PT ;  /* 0x000000ff1100720c */ /* 0x000fda0003f05270 */
[----:B------:R-:W0:Y:S02]  /*259f0*/  @!P0 LDC R17, c[0x0][0x9f0] ;  /* 0x00027c00ff118b82 */ /* 0x000e240000000800 */
[----:B0-----:R-:W-:-:S04]  /*25a00*/  IABS R0, R17 ;  /* 0x0000001100007213 */ /* 0x001fc80000000000 */
[----:B------:R-:W0:Y:S08]  /*25a10*/  I2F.RP R2, R0 ;  /* 0x0000000000027306 */ /* 0x000e300000209400 */
[----:B0-----:R-:W0:Y:S02]  /*25a20*/  MUFU.RCP R2, R2 ;  /* 0x0000000200027308 */ /* 0x001e240000001000 */
[----:B0-----:R-:W-:-:S06]  /*25a30*/  VIADD R2, R2, 0xffffffe ;  /* 0x0ffffffe02027836 */ /* 0x001fcc0000000000 */
[----:B------:R-:W0:Y:S02]  /*25a40*/  F2I.FTZ.U32.TRUNC.NTZ R3, R2 ;  /* 0x0000000200037305 */ /* 0x000e24000021f000 */
[----:B0-----:R-:W-:-:S04]  /*25a50*/  IMAD.MOV R2, RZ, RZ, -R3 ;  /* 0x000000ffff027224 */ /* 0x001fc800078e0a03 */
[----:B------:R-:W-:Y:S02]  /*25a60*/  IMAD R4, R2, R0, RZ ;  /* 0x0000000002047224 */ /* 0x000fe400078e02ff */
[----:B------:R-:W-:-:S04]  /*25a70*/  IMAD.MOV.U32 R2, RZ, RZ, RZ ;  /* 0x000000ffff027224 */ /* 0x000fc800078e00ff */
[----:B------:R-:W-:Y:S01]  /*25a80*/  IMAD.HI.U32 R6, R3, R4, R2 ;  /* 0x0000000403067227 */ /* 0x000fe200078e0002 */
[----:B------:R-:W-:Y:S02]  /*25a90*/  IABS R2, R17 ;  /* 0x0000001100027213 */ /* 0x000fe40000000000 */
[----:B-----5:R-:W-:-:S03]  /*25aa0*/  IADD3 R4, R8, -0x1, R17 ;  /* 0xffffffff08047810 */ /* 0x020fc60007ffe011 */
        /* <DEDUP_REMOVED lines=15> */
[----:B------:R0:W-:Y:S02]  /*25ba0*/  STL [R1+0x44], R2 ;  /* 0x0000440201007387 */ /* 0x0001e40000100800 */
.L_x_735:
[----:B------:R-:W-:Y:S05]  /*25bb0*/  BSYNC B0 ;  /* 0x0000000000007941 */ /* 0x000fea0003800000 */
.L_x_734:
[----:B------:R-:W2:Y:S04]  /*25bc0*/  LDL R0, [R1+0x44] ;  /* 0x0000440001007983 */ /* 0x000ea80000100800 */
[----:B0-----:R-:W2:Y:S01]  /*25bd0*/  LDL R2, [R1+0x60] ;  /* 0x0000600001027983 */ /* 0x001ea20000100800 */
[----:B------:R-:W-:Y:S01]  /*25be0*/  BSSY B7, `(.L_x_736) ;  /* 0x00004d6000077945 */ /* 0x000fe20003800000 */
[----:B--2---:R-:W-:-:S05]  /*25bf0*/  IMAD R2, R2, R0, RZ ;  /* 0x0000000002027224 */ /* 0x004fca00078e02ff */
[----:B-----5:R-:W-:Y:S01]  /*25c00*/  VIADDMNMX R0, R2, R0, R8, PT ;  /* 0x0000000002007246 */ /* 0x020fe20003800108 */
[----:B------:R0:W-:Y:S03]  /*25c10*/  STL [R1+0x34], R2 ;  /* 0x0000340201007387 */ /* 0x0001e60000100800 */
[----:B------:R-:W-:Y:S01]  /*25c20*/  ISETP.GT.AND P0, PT, R0, R2, PT ;  /* 0x000000020000720c */ /* 0x000fe20003f04270 */
[----:B------:R0:W-:-:S12]  /*25c30*/  STL [R1+0x48], R0 ;  /* 0x0000480001007387 */ /* 0x0001d80000100800 */
[----:B0-----:R-:W-:Y:S05]  /*25c40*/  @P0 BRA `(.L_x_737) ;  /* 0x00000000004c0947 */ /* 0x001fea0003800000 */
[----:B------:R-:W0:Y:S02]  /*25c50*/  S2R R0, SR_TID.X ;  /* 0x0000000000007919 */ /* 0x000e240000002100 */
[----:B0-----:R-:W-:-:S04]  /*25c60*/  LOP3.LUT R0, R0, 0x7f, RZ, 0xc0, !PT ;  /* 0x0000007f00007812 */ /* 0x001fc800078ec0ff */
[----:B------:R-:W-:-:S13]  /*25c70*/  ISETP.NE.AND P1, PT, R0, RZ, PT ;  /* 0x000000ff0000720c */ /* 0x000fda0003f25270 */
[----:B------:R-:W-:Y:S05]  /*25c80*/  @P1 BRA `(.L_x_738) ;  /* 0x0000004c002c1947 */ /* 0x000fea0003800000 */
[----:B------:R-:W0:Y:S01]  /*25c90*/  S2R R3, SR_LANEID ;  /* 0x0000000000037919 */ /* 0x000e220000000000 */
[----:B------:R-:W-:Y:S01]  /*25ca0*/  VOTEU.ANY UR4, UPT, PT ;  /* 0x0000000000047886 */ /* 0x000fe200038e0100 */
[----:B------:R-:W1:Y:S01]  /*25cb0*/  LDC.64 R4, c[0x0][0xc60] ;  /* 0x00031800ff047b82 */ /* 0x000e620000000a00 */
[----:B------:R-:W0:Y:S01]  /*25cc0*/  FLO.U32 R0, UR4 ;  /* 0x0000000400007d00 */ /* 0x000e2200080e0000 */
[----:B------:R-:W-:-:S07]  /*25cd0*/  ULDC.64 UR6, c[0x0][0x208] ;  /* 0x0000820000067ab9 */ /* 0x000fce0000000a00 */
[----:B------:R-:W1:Y:S01]  /*25ce0*/  POPC R2, UR4 ;  /* 0x0000000400027d09 */ /* 0x000e620008000000 */
[----:B0-----:R-:W-:-:S13]  /*25cf0*/  ISETP.EQ.U32.AND P0, PT, R0, R3, PT ;  /* 0x000000030000720c */ /* 0x001fda0003f02070 */
[----:B-1----:R-:W2:Y:S01]  /*25d00*/  @P0 ATOMG.E.ADD.STRONG.GPU PT, R5, desc[UR6][R4.64], R2 ;  /* 0x00000002040509a8 */ /* 0x002ea200081ee1c6 */
[----:B------:R-:W0:Y:S02]  /*25d10*/  S2R R3, SR_LTMASK ;  /* 0x0000000000037919 */ /* 0x000e240000003900 */
[----:B0-----:R-:W-:-:S06]  /*25d20*/  LOP3.LUT R3, R3, UR4, RZ, 0xc0, !PT ;  /* 0x0000000403037c12 */ /* 0x001fcc000f8ec0ff */
[----:B------:R-:W0:Y:S01]  /*25d30*/  POPC R3, R3 ;  /* 0x0000000300037309 */ /* 0x000e220000000000 */
[----:B--2---:R-:W0:Y:S02]  /*25d40*/  SHFL.IDX PT, R0, R5, R0, 0x1f ;  /* 0x00001f0005007589 */ /* 0x004e2400000e0000 */
[----:B0-----:R-:W-:-:S05]  /*25d50*/  IADD3 R0, R0, UR36, R3 ;  /* 0x0000002400007c10 */ /* 0x001fca000fffe003 */
[----:B------:R0:W-:Y:S01]  /*25d60*/  STL [R1], R0 ;  /* 0x0000000001007387 */ /* 0x0001e20000100800 */
[----:B------:R-:W-:Y:S05]  /*25d70*/  BRA `(.L_x_738) ;  /* 0x0000004800f07947 */ /* 0x000fea0003800000 */
.L_x_737:
        /* <DEDUP_REMOVED lines=20> */
.L_x_740:
[----:B------:R-:W-:Y:S05]  /*25ec0*/  BSYNC B6 ;  /* 0x0000000000067941 */ /* 0x000fea0003800000 */
.L_x_739:
        /* <DEDUP_REMOVED lines=8> */
[----:B------:R0:W1:Y:S01]  /*25f50*/  LDC.64 R2, c[0x4][R17] ;  /* 0x0100000011027b82 */ /* 0x0000620000000a00 */
[----:B------:R-:W-:Y:S02]  /*25f60*/  IMAD.U32 R4, RZ, RZ, UR6 ;  /* 0x00000006ff047e24 */ /* 0x000fe4000f8e00ff */
[----:B------:R-:W-:Y:S02]  /*25f70*/  IMAD.U32 R5, RZ, RZ, UR7 ;  /* 0x00000007ff057e24 */ /* 0x000fe4000f8e00ff */
[----:B------:R-:W-:Y:S02]  /*25f80*/  IMAD.U32 R6, RZ, RZ, UR8 ;  /* 0x00000008ff067e24 */ /* 0x000fe4000f8e00ff */
[----:B------:R-:W-:-:S02]  /*25f90*/  IMAD.U32 R7, RZ, RZ, UR9 ;  /* 0x00000009ff077e24 */ /* 0x000fc4000f8e00ff */
[----:B------:R-:W-:Y:S02]  /*25fa0*/  IMAD.U32 R10, RZ, RZ, UR4 ;  /* 0x00000004ff0a7e24 */ /* 0x000fe4000f8e00ff */
[----:B------:R-:W-:Y:S02]  /*25fb0*/  IMAD.U32 R11, RZ, RZ, UR5 ;  /* 0x00000005ff0b7e24 */ /* 0x000fe4000f8e00ff */
[----:B------:R-:W-:Y:S02]  /*25fc0*/  IMAD.MOV.U32 R8, RZ, RZ, 0x70 ;  /* 0x00000070ff087424 */ /* 0x000fe400078e00ff */
[----:B------:R-:W-:Y:S02]  /*25fd0*/  IMAD.MOV.U32 R12, RZ, RZ, 0x1 ;  /* 0x00000001ff0c7424 */ /* 0x000fe400078e00ff */
[----:B0-----:R-:W-:-:S07]  /*25fe0*/  IMAD.MOV.U32 R13, RZ, RZ, RZ ;  /* 0x000000ffff0d7224 */ /* 0x001fce00078e00ff */
[----:B------:R-:W-:-:S07]  /*25ff0*/  LEPC R20, `(.L_x_743) ;  /* 0x000000001014794e */ /* 0x000fce0000000000 */
[----:B-1----:R-:W-:Y:S05]  /*26000*/  CALL.ABS.NOINC R2 ;  /* 0x0000000002007343 */ /* 0x002fea0003c00000 */
.L_x_743:
[----:B------:R0:W1:Y:S01]  /*26010*/  LDC.64 R2, c[0x4][R17] ;  /* 0x0100000011027b82 */ /* 0x0000620000000a00 */
[----:B------:R-:W-:Y:S01]  /*26020*/  ULDC.64 UR4, c[0x4][0x1b8] ;  /* 0x01006e0000047ab9 */ /* 0x000fe20000000a00 */
[----:B------:R-:W-:Y:S01]  /*26030*/  ULDC.64 UR6, c[0x4][0x1c0] ;  /* 0x0100700000067ab9 */ /* 0x000fe20000000a00 */
[----:B------:R-:W-:Y:S01]  /*26040*/  ULDC.64 UR8, c[0x4][0x128] ;  /* 0x01004a0000087ab9 */ /* 0x000fe20000000a00 */
        /* <DEDUP_REMOVED lines=11> */
.L_x_742:
[----:B------:R-:W-:Y:S05]  /*26100*/  BSYNC B6 ;  /* 0x0000000000067941 */ /* 0x000fea0003800000 */
.L_x_741:
[----:B------:R-:W2:Y:S01]  /*26110*/  LDL.LU R2, [R1+0x28] ;  /* 0x0000280001027983 */ /* 0x000ea20000300800 */
[----:B------:R-:W-:-:S03]  /*26120*/  ULDC.64 UR4, c[0x0][0x9f8] ;  /* 0x00027e0000047ab9 */ /* 0x000fc60000000a00 */
[----:B------:R-:W3:Y:S04]  /*26130*/  LDL.LU R0, [R1+0x3c] ;  /* 0x00003c0001007983 */ /* 0x000ee80000300800 */
[----:B------:R-:W4:Y:S01]  /*26140*/  LDL R7, [R1+0x14] ;  /* 0x0000140001077983 */ /* 0x000f220000100800 */
[----:B------:R-:W-:Y:S01]  /*26150*/  ISETP.NE.U32.AND P0, PT, RZ, UR4, PT ;  /* 0x00000004ff007c0c */ /* 0x000fe2000bf05070 */
[----:B------:R-:W-:Y:S02]  /*26160*/  ULDC.64 UR6, c[0x0][0x208] ;  /* 0x0000820000067ab9 */ /* 0x000fe40000000a00 */
[----:B------:R-:W5:Y:S01]  /*26170*/  LDL R17, [R1+0x48] ;  /* 0x0000480001117983 */ /* 0x000f620000100800 */
[----:B------:R-:W-:-:S13]  /*26180*/  ISETP.NE.AND.EX P0, PT, RZ, UR5, PT, P0 ;  /* 0x00000005ff007c0c */ /* 0x000fda000bf05300 */
[----:B--2---:R-:W-:-:S04]  /*26190*/  @P0 IADD3 R2, P1, R2, UR4, RZ ;  /* 0x0000000402020c10 */ /* 0x004fc8000ff3e0ff */
[----:B---3--:R-:W-:Y:S01]  /*261a0*/  @P0 IADD3.X R3, R0, UR5, RZ, P1, !PT ;  /* 0x0000000500030c10 */ /* 0x008fe20008ffe4ff */
[----:B------:R-:W-:-:S04]  /*261b0*/  ULDC.64 UR4, c[0x0][0xa08] ;  /* 0x0002820000047ab9 */ /* 0x000fc80000000a00 */
[----:B----4-:R0:W2:Y:S02]  /*261c0*/  @P0 LDG.E R7, desc[UR6][R2.64] ;  /* 0x0000000602070981 */ /* 0x0100a4000c1e1900 */
[----:B0-----:R-:W0:Y:S01]  /*261d0*/  LDC.64 R2, c[0x0][0x418] ;  /* 0x00010600ff027b82 */ /* 0x001e220000000a00 */
[----:B-----5:R-:W-:Y:S01]  /*261e0*/  VIADD R0, R17, 0xffffffff ;  /* 0xffffffff11007836 */ /* 0x020fe20000000000 */
[----:B--2---:R-:W-:Y:S01]  /*261f0*/  SHF.R.S32.HI R8, RZ, 0x1f, R7 ;  /* 0x0000001fff087819 */ /* 0x004fe20000011407 */
[----:B------:R1:W-:Y:S04]  /*26200*/  @P0 STL [R1+0x14], R7 ;  /* 0x0000140701000387 */ /* 0x0003e80000100800 */
[----:B------:R1:W-:Y:S01]  /*26210*/  STL [R1+0x28], R8 ;  /* 0x0000280801007387 */ /* 0x0003e20000100800 */
[----:B0-----:R-:W-:Y:S01]  /*26220*/  LOP3.LUT P0, RZ, R2, UR4, RZ, 0xfc, !PT ;  /* 0x0000000402ff7c12 */ /* 0x001fe2000f80fcff */
[----:B------:R-:W-:-:S03]  /*26230*/  UMOV UR4, 0xffffffff ;  /* 0xffffffff00047882 */ /* 0x000fc60000000000 */
[----:B------:R-:W-:-:S04]  /*26240*/  LOP3.LUT P0, RZ, R3, UR5, RZ, 0xfc, P0 ;  /* 0x0000000503ff7c12 */ /* 0x000fc8000800fcff */
[----:B------:R-:W-:Y:S01]  /*26250*/  SEL R17, R7, RZ, !P0 ;  /* 0x000000ff07117207 */ /* 0x000fe20004000000 */
[----:B-1----:R-:W-:Y:S08]  /*26260*/  BRA.DIV UR4, `(.L_x_744) ;  /* 0x00000062047c7947 */ /* 0x002ff0000b800000 */
[----:B------:R-:W0:Y:S02]  /*26270*/  S2R R4, SR_TID.X ;  /* 0x0000000000047919 */ /* 0x000e240000002100 */
[----:B0-----:R-:W-:-:S04]  /*26280*/  SHF.R.U32.HI R4, RZ, 0x5, R4 ;  /* 0x00000005ff047819 */ /* 0x001fc80000011604 */
[----:B------:R-:W-:-:S05]  /*26290*/  LOP3.LUT R4, R4, 0x3, RZ, 0xc0, !PT ;  /* 0x0000000304047812 */ /* 0x000fca00078ec0ff */
[----:B------:R0:W1:Y:S02]  /*262a0*/  SHFL.IDX PT, R14, R4, RZ, 0x1f ;  /* 0x00001fff040e7589 */ /* 0x00006400000e0000 */
.L_x_888:
[----:B0-----:R-:W2:Y:S01]  /*262b0*/  LDL.LU R4, [R1+0x10] ;  /* 0x0000100001047983 */ /* 0x001ea20000300800 */
[----:B------:R-:W-:Y:S02]  /*262c0*/  PLOP3.LUT P1, PT, PT, PT, PT, 0x8, 0x0 ;  /* 0x000000000000781c */ /* 0x000fe40003f2e170 */
[----:B-1----:R-:W-:Y:S01]  /*262d0*/  ISETP.NE.AND P0, PT, R14, RZ, PT ;  /* 0x000000ff0e00720c */ /* 0x002fe20003f05270 */
[----:B------:R0:W-:Y:S01]  /*262e0*/  STL [R1+0x8], R0 ;  /* 0x0000080001007387 */ /* 0x0001e20000100800 */
[----:B--2---:R-:W-:-:S09]  /*262f0*/  LOP3.LUT R4, R4, 0xfffffffb, RZ, 0xc0, !PT ;  /* 0xfffffffb04047812 */ /* 0x004fd200078ec0ff */
[----:B------:R-:W-:-:S05]  /*26300*/  @P1 LOP3.LUT R4, R4, 0x4, RZ, 0xfc, !PT ;  /* 0x0000000404041812 */ /* 0x000fca00078efcff */
[----:B------:R0:W-:Y:S01]  /*26310*/  STL [R1+0x10], R4 ;  /* 0x0000100401007387 */ /* 0x0001e20000100800 */
[----:B------:R-:W-:Y:S05]  /*26320*/  @P0 BRA `(.L_x_745) ;  /* 0x0000000400440947 */ /* 0x000fea0003800000 */
[----:B------:R-:W-:-:S03]  /*26330*/  UMOV UR4, 0xffffffff ;  /* 0xffffffff00047882 */ /* 0x000fc60000000000 */
[----:B------:R-:W-:Y:S05]  /*26340*/  BRA.DIV UR4, `(.L_x_746) ;  /* 0x0000006204787947 */ /* 0x000fea000b800000 */
[----:B------:R-:W-:-:S13]  /*26350*/  ELECT P6, URZ, PT ;  /* 0x00000000003f782f */ /* 0x000fda00038c0000 */
.L_x_891:
[----:B------:R-:W-:Y:S05]  /*26360*/  @!P6 BRA `(.L_x_745) ;  /* 0x000000040034e947 */ /* 0x000fea0003800000 */
[----:B------:R-:W-:-:S04]  /*26370*/  ISETP.NE.U32.AND P0, PT, R2, RZ, PT ;  /* 0x000000ff0200720c */ /* 0x000fc80003f05070 */
[----:B------:R-:W-:-:S13]  /*26380*/  ISETP.NE.AND.EX P0, PT, R3, RZ, PT, P0 ;  /* 0x000000ff0300720c */ /* 0x000fda0003f05300 */
[----:B------:R-:W-:Y:S05]  /*26390*/  @!P0 BRA `(.L_x_747) ;  /* 0x0000000000548947 */ /* 0x000fea0003800000 */
[----:B------:R-:W1:Y:S01]  /*263a0*/  LDC R6, c[0x0][0x43c] ;  /* 0x00010f00ff067b82 */ /* 0x000e620000000800 */
[----:B------:R-:W-:Y:S01]  /*263b0*/  IMAD.MOV.U32 R9, RZ, RZ, R0 ;  /* 0x000000ffff097224 */ /* 0x000fe200078e0000 */
[----:B------:R-:W-:Y:S01]  /*263c0*/  ULDC.64 UR4, c[0x0][0x428] ;  /* 0x00010a0000047ab9 */ /* 0x000fe20000000a00 */
[----:B------:R-:W-:Y:S02]  /*263d0*/  ULDC.64 UR6, c[0x0][0x208] ;  /* 0x0000820000067ab9 */ /* 0x000fe40000000a00 */
[----:B0-----:R-:W-:Y:S01]  /*263e0*/  IMAD.MOV.U32 R0, RZ, RZ, R9 ;  /* 0x000000ffff007224 */ /* 0x001fe200078e0009 */
[----:B-1----:R-:W-:-:S13]  /*263f0*/  ISETP.NE.AND P0, PT, R6, 0x1, PT ;  /* 0x000000010600780c */ /* 0x002fda0003f05270 */
[----:B------:R-:W0:Y:S02]  /*26400*/  @P0 LDC.64 R4, c[0x0][0x440] ;  /* 0x00011000ff040b82 */ /* 0x000e240000000a00 */
[----:B0-----:R-:W-:-:S05]  /*26410*/  @P0 IMAD.HI.U32 R4, R9, R4, RZ ;  /* 0x0000000409040227 */ /* 0x001fca00078e00ff */
        /* <DEDUP_REMOVED lines=13> */
.L_x_747:
[----:B-1----:R-:W2:Y:S01]  /*264f0*/  LDL R2, [R1+0x18] ;  /* 0x0000180001027983 */ /* 0x002ea20000100800 */
[----:B0-----:R-:W-:Y:S01]  /*26500*/  IMAD R0, R19, 0x8, R18 ;  /* 0x0000000813007824 */ /* 0x001fe200078e0212 */
[----:B--2---:R-:W-:-:S04]  /*26510*/  SHF.L.U32 R2, R2, 0x1f, RZ ;  /* 0x0000001f02027819 */ /* 0x004fc800000006ff */
[----:B------:R-:W0:Y:S02]  /*26520*/  SYNCS.PHASECHK.TRANS64.TRYWAIT P0, [R0+URZ+0x38840], R2 ;  /* 0x03884002000075a7 */ /* 0x000e24000800017f */
[----:B0-----:R-:W-:Y:S05]  /*26530*/  @!P0 BRA `(.L_x_748) ;  /* 0x00000060001c8947 */ /* 0x001fea0003800000 */
.L_x_892:
[----:B------:R1:W5:Y:S01]  /*26540*/  LDL R3, [R1+0x10] ;  /* 0x0000100001037983 */ /* 0x0003620000100800 */
[----:B------:R-:W2:Y:S02]  /*26550*/  S2R R4, SR_TID.X ;  /* 0x0000000000047919 */ /* 0x000ea40000002100 */
[----:B--2---:R-:W-:-:S04]  /*26560*/  LOP3.LUT R4, R4, 0x7f, RZ, 0xc0, !PT ;  /* 0x0000007f04047812 */ /* 0x004fc800078ec0ff */
[----:B------:R-:W-:-:S13]  /*26570*/  ISETP.NE.AND P0, PT, R4, RZ, PT ;  /* 0x000000ff0400720c */ /* 0x000fda0003f05270 */
[----:B-1----:R-:W-:Y:S05]  /*26580*/  @P0 BRA `(.L_x_749) ;  /* 0x0000000000140947 */ /* 0x002fea0003800000 */
[----:B-----5:R-:W-:Y:S01]  /*26590*/  LOP3.LUT P1, RZ, R3, 0x1, RZ, 0xc0, !PT ;  /* 0x0000000103ff7812 */ /* 0x020fe2000782c0ff */
[----:B0-----:R-:W-:-:S04]  /*265a0*/  IMAD.MOV.U32 R2, RZ, RZ, 0xa000 ;  /* 0x0000a000ff027424 */ /* 0x001fc800078e00ff */
[----:B------:R1:W-:Y:S08]  /*265b0*/  SYNCS.ARRIVE.TRANS64 RZ, [R0+URZ+0x38830], R2 ;  /* 0x0388300200ff79a7 */ /* 0x0003f0000800003f */
[----:B------:R-:W-:Y:S05]  /*265c0*/  @!P1 BRA `(.L_x_749) ;  /* 0x0000000000049947 */ /* 0x000fea0003800000 */
[----:B------:R-:W-:Y:S01]  /*265d0*/  BPT.TRAP 0x1 ;  /* 0x000000040000795c */ /* 0x000fe20000300000 */
.L_x_749:
[----:B------:R-:W2:Y:S04]  /*265e0*/  LDL R4, [R1+0x8] ;  /* 0x0000080001047983 */ /* 0x000ea80000100800 */
[----:B01----:R-:W3:Y:S01]  /*265f0*/  LDL R2, [R1+0x1c] ;  /* 0x00001c0001027983 */ /* 0x003ee20000100800 */
        /* <DEDUP_REMOVED lines=9> */
[----:B------:R-:W-:Y:S01]  /*26690*/  PLOP3.LUT P0, PT, PT, PT, PT, 0x80, 0x0 ;  /* 0x000000000000781c */ /* 0x000fe20003f0f070 */
[----:B------:R-:W-:Y:S01]  /*266a0*/  UMOV UR17, 0x40 ;  /* 0x0000004000117882 */ /* 0x000fe20000000000 */
[----:B------:R-:W-:-:S02]  /*266b0*/  LOP3.LUT R3, R3, 0xfffffffb, RZ, 0xc0, !PT ;  /* 0xfffffffb03037812 */ /* 0x000fc400078ec0ff */
[----:B------:R-:W-:-:S07]  /*266c0*/  UIADD3 UR9, UR9, 0x38830, URZ ;  /* 0x0003883009097890 */ /* 0x000fce000fffe03f */
[----:B------:R-:W-:Y:S02]  /*266d0*/  UIADD3 UR8, UR14, 0x24400, URZ ;  /* 0x000244000e087890 */ /* 0x000fe4000fffe03f */
[----:B------:R-:W-:Y:S01]  /*266e0*/  UIADD3 UR15, UR14, 0x26c00, URZ ;  /* 0x00026c000e0f7890 */ /* 0x000fe2000fffe03f */
[----:B------:R-:W-:Y:S01]  /*266f0*/  @P0 LOP3.LUT R3, R3, 0x4, RZ, 0xfc, !PT ;  /* 0x0000000403030812 */ /* 0x000fe200078efcff */
[----:B------:R-:W-:Y:S02]  /*26700*/  UIADD3 UR16, UR14, 0x29400, URZ ;  /* 0x000294000e107890 */ /* 0x000fe4000fffe03f */
[----:B------:R-:W-:Y:S02]  /*26710*/  UIADD3 UR14, UR14, 0x2bc00, URZ ;  /* 0x0002bc000e0e7890 */ /* 0x000fe4000fffe03f */
[----:B------:R1:W-:Y:S01]  /*26720*/  STL [R1+0x10], R3 ;  /* 0x0000100301007387 */ /* 0x0003e20000100800 */
[----:B--2---:R-:W-:Y:S02]  /*26730*/  R2UR UR11, R4 ;  /* 0x00000000040b72ca */ /* 0x004fe400000e0000 */
[----:B---3--:R-:W-:-:S13]  /*26740*/  R2UR UR5, R2 ;  /* 0x00000000020572ca */ /* 0x008fda00000e0000 */
[----:B------:R-:W-:Y:S02]  /*26750*/  UIMAD UR11, UR11, 0x50, UR5 ;  /* 0x000000500b0b78a4 */ /* 0x000fe4000f8e0205 */
[----:B------:R-:W-:-:S09]  /*26760*/  UIADD3.X UR5, URZ, UR39, URZ, UP0, !UPT ;  /* 0x000000273f057290 */ /* 0x000fd200087fe43f */
[----:B------:R0:W-:Y:S02]  /*26770*/  UTMALDG.4D [UR8], [UR4], desc[UR6] ;  /* 0x00000608040075b4 */ /* 0x0001e40008019000 */
[----:B0-----:R-:W-:Y:S01]  /*26780*/  UMOV UR8, UR15 ;  /* 0x0000000f00087c82 */ /* 0x001fe20008000000 */
[----:B------:R-:W-:Y:S01]  /*26790*/  UMOV UR10, UR17 ;  /* 0x00000011000a7c82 */ /* 0x000fe20008000000 */
[----:B------:R-:W-:Y:S01]  /*267a0*/  UMOV UR15, 0x80 ;  /* 0x00000080000f7882 */ /* 0x000fe20000000000 */
[----:B------:R0:W-:Y:S02]  /*267b0*/  UTMALDG.4D [UR8], [UR4], desc[UR6] ;  /* 0x00000608040075b4 */ /* 0x0001e40008019000 */
[----:B0-----:R-:W-:Y:S01]  /*267c0*/  UMOV UR8, UR16 ;  /* 0x0000001000087c82 */ /* 0x001fe20008000000 */
[----:B------:R-:W-:Y:S01]  /*267d0*/  UMOV UR10, UR15 ;  /* 0x0000000f000a7c82 */ /* 0x000fe20008000000 */
[----:B------:R-:W-:Y:S01]  /*267e0*/  UMOV UR15, 0xc0 ;  /* 0x000000c0000f7882 */ /* 0x000fe20000000000 */
[----:B------:R0:W-:Y:S02]  /*267f0*/  UTMALDG.4D [UR8], [UR4], desc[UR6] ;  /* 0x00000608040075b4 */ /* 0x0001e40008019000 */
[----:B0-----:R-:W-:Y:S01]  /*26800*/  UMOV UR8, UR14 ;  /* 0x0000000e00087c82 */ /* 0x001fe20008000000 */
[----:B------:R-:W-:-:S02]  /*26810*/  UMOV UR10, UR15 ;  /* 0x0000000f000a7c82 */ /* 0x000fc40008000000 */
[----:B------:R1:W-:Y:S02]  /*26820*/  UTMALDG.4D [UR8], [UR4], desc[UR6] ;  /* 0x00000608040075b4 */ /* 0x0003e40008019000 */
[----:B-1----:R-:W-:Y:S01]  /*26830*/  NOP ;  /* 0x0000000000007918 */ /* 0x002fe20000000000 */
.L_x_745:
[----:B------:R-:W2:Y:S04]  /*26840*/  LDL.LU R3, [R1+0x4c] ;  /* 0x00004c0001037983 */ /* 0x000ea80000300800 */
[----:B------:R-:W3:Y:S04]  /*26850*/  LDL.LU R5, [R1+0x38] ;  /* 0x0000380001057983 */ /* 0x000ee80000300800 */
[----:B0-----:R-:W4:Y:S01]  /*26860*/  LDL.LU R4, [R1+0x58] ;  /* 0x0000580001047983 */ /* 0x001f220000300800 */
        /* <DEDUP_REMOVED lines=21> */
[----:B0-----:R-:W-:Y:S01]  /*269c0*/  MOV R2, 0x0 ;  /* 0x0000000000027802 */ /* 0x001fe20000000f00 */
        /* <DEDUP_REMOVED lines=15> */
.L_x_751:
[----:B------:R-:W-:Y:S05]  /*26ac0*/  BSYNC B6 ;  /* 0x0000000000067941 */ /* 0x000fea0003800000 */
.L_x_750:
[----:B0-----:R-:W2:Y:S01]  /*26ad0*/  LDL.LU R0, [R1+0x4c] ;  /* 0x00004c0001007983 */ /* 0x001ea20000300800 */
[----:B------:R-:W-:Y:S01]  /*26ae0*/  ULDC.64 UR4, c[0x0][0x2d8] ;  /* 0x0000b60000047ab9 */ /* 0x000fe20000000a00 */
[----:B------:R-:W0:Y:S02]  /*26af0*/  LDC R8, c[0x0][0x448] ;  /* 0x00011200ff087b82 */ /* 0x000e240000000800 */
[----:B------:R-:W3:Y:S04]  /*26b00*/  LDL.LU R5, [R1+0x3c] ;  /* 0x00003c0001057983 */ /* 0x000ee80000300800 */
[----:B------:R-:W3:Y:S04]  /*26b10*/  LDL.LU.64 R2, [R1+0x50] ;  /* 0x0000500001027983 */ /* 0x000ee80000300a00 */
[----:B------:R-:W4:Y:S01]  /*26b20*/  LDL.LU R4, [R1+0x38] ;  /* 0x0000380001047983 */ /* 0x000f220000300800 */
[----:B0-----:R-:W-:-:S13]  /*26b30*/  ISETP.NE.AND P0, PT, R8, 0x1, PT ;  /* 0x000000010800780c */ /* 0x001fda0003f05270 */
[----:B------:R-:W0:Y:S01]  /*26b40*/  @P0 LDC R7, c[0x0][0x450] ;  /* 0x00011400ff070b82 */ /* 0x000e220000000800 */
[----:B---3--:R-:W-:Y:S02]  /*26b50*/  IMAD.MOV.U32 R3, RZ, RZ, R5 ;  /* 0x000000ffff037224 */ /* 0x008fe400078e0005 */
[----:B------:R-:W3:Y:S01]  /*26b60*/  LDL.LU R5, [R1+0x4] ;  /* 0x0000040001057983 */ /* 0x000ee20000300800 */
[C---:B------:R-:W-:Y:S01]  /*26b70*/  IMAD.WIDE.U32 R2, R16.reuse, UR4, R2 ;  /* 0x0000000410027c25 */ /* 0x040fe2000f8e0002 */
[----:B------:R-:W1:Y:S03]  /*26b80*/  S2R R10, SR_TID.X ;  /* 0x00000000000a7919 */ /* 0x000e660000002100 */
[----:B------:R-:W-:Y:S01]  /*26b90*/  IMAD R3, R16, UR5, R3 ;  /* 0x0000000510037c24 */ /* 0x000fe2000f8e0203 */
[----:B------:R-:W-:Y:S01]  /*26ba0*/  ULDC.64 UR4, c[0x0][0x2e0] ;  /* 0x0000b80000047ab9 */ /* 0x000fe20000000a00 */
[----:B------:R-:W5:Y:S01]  /*26bb0*/  S2R R9, SR_TID.X ;  /* 0x0000000000097919 */ /* 0x000f620000002100 */
[----:B--2---:R-:W-:-:S02]  /*26bc0*/  IMAD R0, R0, UR4, RZ ;  /* 0x0000000400007c24 */ /* 0x004fc4000f8e02ff */
[----:B----4-:R-:W-:-:S04]  /*26bd0*/  IMAD.WIDE.U32 R2, R4, UR4, R2 ;  /* 0x0000000404027c25 */ /* 0x010fc8000f8e0002 */
[----:B------:R-:W-:Y:S01]  /*26be0*/  IMAD R0, R4, UR5, R0 ;  /* 0x0000000504007c24 */ /* 0x000fe2000f8e0200 */
[----:B------:R-:W-:Y:S01]  /*26bf0*/  ULDC.64 UR4, c[0x0][0x2d0] ;  /* 0x0000b40000047ab9 */ /* 0x000fe20000000a00 */
[----:B------:R-:W2:Y:S02]  /*26c00*/  S2R R4, SR_TID.X ;  /* 0x0000000000047919 */ /* 0x000ea40000002100 */
[----:B------:R-:W-:Y:S02]  /*26c10*/  IMAD.IADD R3, R3, 0x1, R0 ;  /* 0x0000000103037824 */ /* 0x000fe400078e0200 */
[----:B-1----:R-:W-:Y:S02]  /*26c20*/  IMAD.SHL.U32 R10, R10, 0x8, RZ ;  /* 0x000000080a0a7824 */ /* 0x002fe400078e00ff */
[----:B-----5:R-:W-:-:S03]  /*26c30*/  IMAD.SHL.U32 R9, R9, 0x8, RZ ;  /* 0x0000000809097824 */ /* 0x020fc600078e00ff */
[----:B------:R-:W-:-:S04]  /*26c40*/  LOP3.LUT R10, R10, 0x38, RZ, 0xc0, !PT ;  /* 0x000000380a0a7812 */ /* 0x000fc800078ec0ff */
[C---:B------:R-:W-:Y:S02]  /*26c50*/  LOP3.LUT R12, R10.reuse, 0x40, RZ, 0xfc, !PT ;  /* 0x000000400a0c7812 */ /* 0x040fe400078efcff */
[----:B------:R-:W-:Y:S02]  /*26c60*/  LOP3.LUT R11, R10, 0x80, RZ, 0xfc, !PT ;  /* 0x000000800a0b7812 */ /* 0x000fe400078efcff */
[----:B--2---:R-:W-:Y:S02]  /*26c70*/  LOP3.LUT R4, R4, 0x7f, RZ, 0xc0, !PT ;  /* 0x0000007f04047812 */ /* 0x004fe400078ec0ff */
[----:B------:R-:W-:Y:S02]  /*26c80*/  LOP3.LUT R9, R9, 0x38, RZ, 0xc0, !PT ;  /* 0x0000003809097812 */ /* 0x000fe400078ec0ff */
[----:B------:R-:W-:Y:S02]  /*26c90*/  SHF.R.U32.HI R6, RZ, 0x3, R4 ;  /* 0x00000003ff067819 */ /* 0x000fe40000011604 */
[----:B------:R-:W1:Y:S01]  /*26ca0*/  S2R R4, SR_TID.X ;  /* 0x0000000000047919 */ /* 0x000e620000002100 */
[----:B------:R-:W-:Y:S01]  /*26cb0*/  LOP3.LUT R10, R10, 0xc0, RZ, 0xfc, !PT ;  /* 0x000000c00a0a7812 */ /* 0x000fe200078efcff */
[----:B-1----:R-:W-:-:S05]  /*26cc0*/  IMAD.SHL.U32 R4, R4, 0x10, RZ ;  /* 0x0000001004047824 */ /* 0x002fca00078e00ff */
[----:B------:R-:W-:Y:S02]  /*26cd0*/  LOP3.LUT R4, R6, 0x70, R4, 0xf8, !PT ;  /* 0x0000007006047812 */ /* 0x000fe400078ef804 */
[----:B------:R-:W1:Y:S01]  /*26ce0*/  @P0 LDC R6, c[0x0][0x44c] ;  /* 0x00011300ff060b82 */ /* 0x000e620000000800 */
[----:B---3--:R-:W-:-:S05]  /*26cf0*/  IMAD.SHL.U32 R5, R5, 0x80, RZ ;  /* 0x0000008005057824 */ /* 0x008fca00078e00ff */
[----:B------:R-:W-:-:S05]  /*26d00*/  LOP3.LUT R4, R4, R5, RZ, 0xfc, !PT ;  /* 0x0000000504047212 */ /* 0x000fca00078efcff */
[----:B-1----:R-:W-:-:S04]  /*26d10*/  @P0 IMAD.HI.U32 R6, R4, R6, RZ ;  /* 0x0000000604060227 */ /* 0x002fc800078e00ff */
[----:B------:R-:W-:Y:S01]  /*26d20*/  IMAD.MOV.U32 R0, RZ, RZ, R4 ;  /* 0x000000ffff007224 */ /* 0x000fe200078e0004 */
[----:B0-----:R-:W-:-:S05]  /*26d30*/  @P0 SHF.R.U32.HI R0, RZ, R7, R6 ;  /* 0x00000007ff000219 */ /* 0x001fca0000011606 */
        /* <DEDUP_REMOVED lines=10> */
[----:B------:R-:W-:-:S04]  /*26de0*/  IMAD R0, R0, UR4, RZ ;  /* 0x0000000400007c24 */ /* 0x000fc8000f8e02ff */
[----:B------:R-:W-:Y:S01]  /*26df0*/  IMAD R4, R4, UR5, R0 ;  /* 0x0000000504047c24 */ /* 0x000fe2000f8e0200 */
[----:B------:R-:W-:-:S03]  /*26e00*/  ULDC.64 UR4, c[0x0][0x280] ;  /* 0x0000a00000047ab9 */ /* 0x000fc60000000a00 */
[----:B------:R-:W-:Y:S01]  /*26e10*/  IMAD.IADD R3, R3, 0x1, R4 ;  /* 0x0000000103037824 */ /* 0x000fe200078e0204 */
[C---:B------:R-:W-:Y:S01]  /*26e20*/  LEA R4, P0, R2.reuse, UR4, 0x1 ;  /* 0x0000000402047c11 */ /* 0x040fe2000f8008ff */
[----:B------:R-:W-:Y:S02]  /*26e30*/  ULDC UR4, c[0x0][0x2b8] ;  /* 0x0000ae0000047ab9 */ /* 0x000fe40000000800 */
[----:B------:R-:W-:Y:S02]  /*26e40*/  ISETP.GE.AND P4, PT, R9, UR4, PT ;  /* 0x0000000409007c0c */ /* 0x000fe4000bf86270 */
[----:B------:R-:W-:Y:S01]  /*26e50*/  LEA.HI.X R3, R2, UR5, R3, 0x1, P0 ;  /* 0x0000000502037c11 */ /* 0x000fe200080f0c03 */
[----:B------:R-:W-:Y:S01]  /*26e60*/  UMOV UR5, 0xffffffff ;  /* 0xffffffff00057882 */ /* 0x000fe20000000000 */
[----:B------:R-:W-:Y:S02]  /*26e70*/  ISETP.GE.AND P3, PT, R12, UR4, PT ;  /* 0x000000040c007c0c */ /* 0x000fe4000bf66270 */
[----:B------:R-:W-:-:S02]  /*26e80*/  ISETP.GE.AND P0, PT, R11, UR4, PT ;  /* 0x000000040b007c0c */ /* 0x000fc4000bf06270 */
[----:B------:R-:W-:Y:S01]  /*26e90*/  ISETP.GE.AND P1, PT, R10, UR4, PT ;  /* 0x000000040a007c0c */ /* 0x000fe2000bf26270 */
[----:B------:R-:W-:-:S12]  /*26ea0*/  BRA.DIV UR5, `(.L_x_752) ;  /* 0x0000005605d47947 */ /* 0x000fd8000b800000 */
[----:B------:R-:W2:Y:S04]  /*26eb0*/  LDL.LU R6, [R1+0x5c] ;  /* 0x00005c0001067983 */ /* 0x000ea80000300800 */
[----:B------:R-:W3:Y:S01]  /*26ec0*/  LDL R10, [R1+0x2c] ;  /* 0x00002c00010a7983 */ /* 0x000ee20000100800 */
[----:B------:R-:W0:Y:S02]  /*26ed0*/  S2R R7, SR_TID.X ;  /* 0x0000000000077919 */ /* 0x000e240000002100 */
[----:B0-----:R-:W-:-:S04]  /*26ee0*/  LOP3.LUT R7, R7, 0x7f, RZ, 0xc0, !PT ;  /* 0x0000007f07077812 */ /* 0x001fc800078ec0ff */
[----:B------:R-:W-:Y:S02]  /*26ef0*/  SHF.R.U32.HI R11, RZ, 0x3, R7 ;  /* 0x00000003ff0b7819 */ /* 0x000fe40000011607 */
[----:B------:R-:W0:Y:S03]  /*26f00*/  SHFL.IDX PT, R7, R4, RZ, 0x181f ;  /* 0x00181fff04077589 */ /* 0x000e2600000e0000 */
[----:B------:R-:W-:Y:S01]  /*26f10*/  IMAD.IADD R0, R11, 0x1, R5 ;  /* 0x000000010b007824 */ /* 0x000fe200078e0205 */
[----:B------:R-:W-:Y:S01]  /*26f20*/  ULDC.64 UR4, c[0x0][0x208] ;  /* 0x0000820000047ab9 */ /* 0x000fe20000000a00 */
[----:B------:R-:W-:Y:S01]  /*26f30*/  SHFL.IDX PT, R5, R4, 0x1, 0x181f ;  /* 0x00381f0004057f89 */ /* 0x000fe200000e0000 */
[----:B--2---:R-:W-:-:S03]  /*26f40*/  IMAD R2, R6, R8, RZ ;  /* 0x0000000806027224 */ /* 0x004fc600078e02ff */
[----:B------:R-:W1:Y:S02]  /*26f50*/  SHFL.IDX PT, R6, R3, RZ, 0x181f ;  /* 0x00181fff03067589 */ /* 0x000e6400000e0000 */
[----:B------:R-:W-:-:S13]  /*26f60*/  ISETP.GE.AND P2, PT, R0, R2, PT ;  /* 0x000000020000720c */ /* 0x000fda0003f46270 */
[----:B0-----:R-:W-:-:S05]  /*26f70*/  @!P2 LEA R7, P5, R9, R7, 0x1 ;  /* 0x000000070907a211 */ /* 0x001fca00078a08ff */
[----:B-1----:R-:W-:-:S05]  /*26f80*/  @!P2 IMAD.X R6, RZ, RZ, R6, P5 ;  /* 0x000000ffff06a224 */ /* 0x002fca00028e0606 */
[----:B------:R-:W-:-:S04]  /*26f90*/  @!P2 LOP3.LUT R7, R7, R6, RZ, 0x3c, !PT ;  /* 0x000000060707a212 */ /* 0x000fc800078e3cff */
[----:B------:R-:W-:-:S04]  /*26fa0*/  @!P2 LOP3.LUT R6, R7, R6, RZ, 0x3c, !PT ;  /* 0x000000060706a212 */ /* 0x000fc800078e3cff */
[----:B------:R-:W-:-:S05]  /*26fb0*/  @!P2 LOP3.LUT R7, R7, R6, RZ, 0x3c, !PT ;  /* 0x000000060707a212 */ /* 0x000fca00078e3cff */
[----:B---3--:R-:W-:Y:S04]  /*26fc0*/  @!P2 LDGSTS.E.BYPASS.LTC128B.128 [R10+0x14400], desc[UR4][R6.64], !P4 ;  /* 0x14400000060aafae */ /* 0x008fe8000e101d44 */
[----:B------:R-:W-:Y:S04]  /*26fd0*/  @!P2 LDGSTS.E.BYPASS.LTC128B.128 [R10+0x18400], desc[UR4][R6.64+0x80], !P3 ;  /* 0x18400080060aafae */ /* 0x000fe8000d901d44 */
[----:B------:R-:W-:Y:S04]  /*26fe0*/  @!P2 LDGSTS.E.BYPASS.LTC128B.128 [R10+0x1c400], desc[UR4][R6.64+0x100], !P0 ;  /* 0x1c400100060aafae */ /* 0x000fe8000c101d44 */
[----:B------:R0:W-:Y:S04]  /*26ff0*/  @!P2 LDGSTS.E.BYPASS.LTC128B.128 [R10+0x20400], desc[UR4][R6.64+0x180], !P1 ;  /* 0x20400180060aafae */ /* 0x0001e8000c901d44 */
[----:B0-----:R-:W0:Y:S01]  /*27000*/  SHFL.IDX PT, R7, R3, 0x1, 0x181f ;  /* 0x00381f0003077f89 */ /* 0x001e2200000e0000 */
[----:B------:R-:W-:-:S05]  /*27010*/  VIADD R6, R0, 0x10 ;  /* 0x0000001000067836 */ /* 0x000fca0000000000 */
[----:B------:R-:W-:-:S13]  /*27020*/  ISETP.GE.AND P2, PT, R6, R2, PT ;  /* 0x000000020600720c */ /* 0x000fda0003f46270 */
[----:B------:R-:W-:-:S05]  /*27030*/  @!P2 LEA R5, P5, R9, R5, 0x1 ;  /* 0x000000050905a211 */ /* 0x000fca00078a08ff */
[----:B0-----:R-:W-:-:S04]  /*27040*/  @!P2 IMAD.X R6, RZ, RZ, R7, P5 ;  /* 0x000000ffff06a224 */ /* 0x001fc800028e0607 */
[----:B------:R-:W-:Y:S02]  /*27050*/  @!P2 IMAD.MOV.U32 R7, RZ, RZ, R6 ;  /* 0x000000ffff07a224 */ /* 0x000fe400078e0006 */
[----:B------:R-:W-:Y:S02]  /*27060*/  @!P2 IMAD.MOV.U32 R6, RZ, RZ, R5 ;  /* 0x000000ffff06a224 */ /* 0x000fe400078e0005 */
[----:B------:R-:W0:Y:S04]  /*27070*/  SHFL.IDX PT, R5, R4, 0x2, 0x181f ;  /* 0x00581f0004057f89 */ /* 0x000e2800000e0000 */
[----:B------:R-:W-:Y:S04]  /*27080*/  @!P2 LDGSTS.E.BYPASS.LTC128B.128 [R10+0x14c00], desc[UR4][R6.64], !P4 ;  /* 0x14c00000060aafae */ /* 0x000fe8000e101d44 */
[----:B------:R-:W-:Y:S04]  /*27090*/  @!P2 LDGSTS.E.BYPASS.LTC128B.128 [R10+0x18c00], desc[UR4][R6.64+0x80], !P3 ;  /* 0x18c00080060aafae */ /* 0x000fe8000d901d44 */
[----:B------:R-:W-:Y:S04]  /*270a0*/  @!P2 LDGSTS.E.BYPASS.LTC128B.128 [R10+0x1cc00], desc[UR4][R6.64+0x100], !P0 ;  /* 0x1cc00100060aafae */ /* 0x000fe8000c101d44 */
[----:B------:R1:W-:Y:S04]  /*270b0*/  @!P2 LDGSTS.E.BYPASS.LTC128B.128 [R10+0x20c00], desc[UR4][R6.64+0x180], !P1 ;  /* 0x20c00180060aafae */ /* 0x0003e8000c901d44 */
[----:B-1----:R-:W1:Y:S01]  /*270c0*/  SHFL.IDX PT, R7, R3, 0x2, 0x181f ;  /* 0x00581f0003077f89 */ /* 0x002e6200000e0000 */
[----:B------:R-:W-:-:S05]  /*270d0*/  VIADD R6, R0, 0x20 ;  /* 0x0000002000067836 */ /* 0x000fca0000000000 */
[----:B------:R-:W-:-:S13]  /*270e0*/  ISETP.GE.AND P2, PT, R6, R2, PT ;  /* 0x000000020600720c */ /* 0x000fda0003f46270 */
[----:B0-----:R-:W-:-:S05]  /*270f0*/  @!P2 LEA R5, P5, R9, R5, 0x1 ;  /* 0x000000050905a211 */ /* 0x001fca00078a08ff */
[----:B-1----:R-:W-:-:S04]  /*27100*/  @!P2 IMAD.X R6, RZ, RZ, R7, P5 ;  /* 0x000000ffff06a224 */ /* 0x002fc800028e0607 */
        /* <DEDUP_REMOVED lines=56> */
.L_x_909:
[----:B------:R-:W-:Y:S01]  /*27490*/  VIADD R0, R0, 0x70 ;  /* 0x0000007000007836 */ /* 0x000fe20000000000 */
[----:B------:R-:W-:Y:S04]  /*274a0*/  BSSY B0, `(.L_x_753) ;  /* 0x000000e000007945 */ /* 0x000fe80003800000 */
[----:B------:R-:W-:-:S13]  /*274b0*/  ISETP.GE.AND P2, PT, R0, R2, PT ;  /* 0x000000020000720c */ /* 0x000fda0003f46270 */
[----:B------:R-:W-:Y:S05]  /*274c0*/  @P2 BRA `(.L_x_754) ;  /* 0x00000000002c2947 */ /* 0x000fea0003800000 */
[----:B0-----:R-:W3:Y:S01]  /*274d0*/  LDL R4, [R1+0x2c] ;  /* 0x00002c0001047983 */ /* 0x001ee20000100800 */
[----:B--2---:R-:W-:Y:S01]  /*274e0*/  LEA R2, P2, R9, R3, 0x1 ;  /* 0x0000000309027211 */ /* 0x004fe200078408ff */
[----:B------:R-:W-:-:S04]  /*274f0*/  ULDC.64 UR4, c[0x0][0x208] ;  /* 0x0000820000047ab9 */ /* 0x000fc80000000a00 */
[----:B-1----:R-:W-:-:S05]  /*27500*/  IMAD.X R3, RZ, RZ, R5, P2 ;  /* 0x000000ffff037224 */ /* 0x002fca00010e0605 */
[----:B------:R-:W-:Y:S01]  /*27510*/  @!PT LDS RZ, [RZ] ;  /* 0x00000000fffff984 */ /* 0x000fe20000000800 */
[----:B------:R-:W-:Y:S01]  /*27520*/  @!PT LDS RZ, [RZ] ;  /* 0x00000000fffff984 */ /* 0x000fe20000000800 */
[----:B------:R-:W-:Y:S01]  /*27530*/  @!PT LDS RZ, [RZ] ;  /* 0x00000000fffff984 */ /* 0x000fe20000000800 */
[----:B---3--:R3:W-:Y:S04]  /*27540*/  LDGSTS.E.BYPASS.LTC128B.128 [R4+0x17c00], desc[UR4][R2.64], !P4 ;  /* 0x17c0000002047fae */ /* 0x0087e8000e101d44 */
[----:B------:R3:W-:Y:S04]  /*27550*/  LDGSTS.E.BYPASS.LTC128B.128 [R4+0x1bc00], desc[UR4][R2.64+0x80], !P3 ;  /* 0x1bc0008002047fae */ /* 0x0007e8000d901d44 */
[----:B------:R3:W-:Y:S04]  /*27560*/  LDGSTS.E.BYPASS.LTC128B.128 [R4+0x1fc00], desc[UR4][R2.64+0x100], !P0 ;  /* 0x1fc0010002047fae */ /* 0x0007e8000c101d44 */
[----:B------:R3:W-:Y:S02]  /*27570*/  LDGSTS.E.BYPASS.LTC128B.128 [R4+0x23c00], desc[UR4][R2.64+0x180], !P1 ;  /* 0x23c0018002047fae */ /* 0x0007e4000c901d44 */
.L_x_754:
[----:B------:R-:W-:Y:S05]  /*27580*/  BSYNC B0 ;  /* 0x0000000000007941 */ /* 0x000fea0003800000 */
.L_x_753:
[----:B------:R-:W-:Y:S01]  /*27590*/  NOP ;  /* 0x0000000000007918 */ /* 0x000fe20000000000 */
[----:B------:R-:W-:-:S13]  /*275a0*/  PLOP3.LUT P0, PT, PT, PT, PT, 0x80, 0x0 ;  /* 0x000000000000781c */ /* 0x000fda0003f0f070 */
.L_x_755:
        /* <DEDUP_REMOVED lines=16> */
[----:B------:R-:W4:Y:S03]  /*276b0*/  SYNCS.PHASECHK.TRANS64.TRYWAIT P0, [R18+URZ+0x38820], R0 ;  /* 0x03882000120075a7 */ /* 0x000f26000800017f */
[----:B---34-:R-:W-:Y:S05]  /*276c0*/  @!P0 BRA `(.L_x_757) ;  /* 0x0000005800dc8947 */ /* 0x018fea0003800000 */
.L_x_910:
[----:B------:R-:W-:Y:S05]  /*276d0*/  BSYNC B0 ;  /* 0x0000000000007941 */ /* 0x000fea0003800000 */
.L_x_756:
[----:B------:R-:W3:Y:S04]  /*276e0*/  LDL R2, [R1+0x48] ;  /* 0x0000480001027983 */ /* 0x000ee80000100800 */
[----:B0-2---:R-:W2:Y:S01]  /*276f0*/  LDL R3, [R1+0x34] ;  /* 0x0000340001037983 */ /* 0x005ea20000100800 */
[----:B------:R-:W-:Y:S01]  /*27700*/  BSSY B0, `(.L_x_758) ;  /* 0x00002a9000007945 */ /* 0x000fe20003800000 */
[----:B---3--:R-:W-:-:S05]  /*27710*/  VIADD R0, R2, 0xfffffffe ;  /* 0xfffffffe02007836 */ /* 0x008fca0000000000 */
[----:B--2---:R-:W-:-:S13]  /*27720*/  ISETP.GE.AND P0, PT, R0, R3, PT ;  /* 0x000000030000720c */ /* 0x004fda0003f06270 */
[----:B------:R-:W-:Y:S05]  /*27730*/  @!P0 BRA `(.L_x_759) ;  /* 0x0000002800948947 */ /* 0x000fea0003800000 */
[----:B------:R-:W2:Y:S04]  /*27740*/  LDL.LU R2, [R1+0x60] ;  /* 0x0000600001027983 */ /* 0x000ea80000300800 */
[----:B-1----:R-:W3:Y:S04]  /*27750*/  LDL.LU R5, [R1+0x44] ;  /* 0x0000440001057983 */ /* 0x002ee80000300800 */
[----:B------:R-:W4:Y:S01]  /*27760*/  LDL.LU R4, [R1+0x40] ;  /* 0x0000400001047983 */ /* 0x000f220000300800 */
[----:B------:R-:W-:Y:S01]  /*27770*/  BSSY B2, `(.L_x_760) ;  /* 0x00000e7000027945 */ /* 0x000fe20003800000 */
[----:B--2---:R-:W-:-:S04]  /*27780*/  VIADD R2, R2, 0x1 ;  /* 0x0000000102027836 */ /* 0x004fc80000000000 */
[----:B---3--:R-:W-:-:S05]  /*27790*/  IMAD R2, R2, R5, RZ ;  /* 0x0000000502027224 */ /* 0x008fca00078e02ff */
[----:B----4-:R-:W-:Y:S02]  /*277a0*/  VIMNMX R7, R4, R2, PT ;  /* 0x0000000204077248 */ /* 0x010fe40003fe0100 */
[----:B------:R-:W-:-:S03]  /*277b0*/  LOP3.LUT R2, RZ, R3, RZ, 0x33, !PT ;  /* 0x00000003ff027212 */ /* 0x000fc600078e33ff */
        /* <DEDUP_REMOVED lines=13> */
[----:B--2---:R-:W-:Y:S02]  /*27890*/  LOP3.LUT P1, RZ, R4, 0x4, RZ, 0xc0, !PT ;  /* 0x0000000404ff7812 */ /* 0x004fe4000782c0ff */
        /* <DEDUP_REMOVED lines=25> */
[----:B------:R-:W-:-:S05]  /*27a30*/  LEA.HI.X R5, R2, UR5, R3, 0x2, P0 ;  /* 0x0000000502057c11 */ /* 0x000fca00080f1403 */
[----:B------:R0:W5:Y:S04]  /*27a40*/  LDG.E R4, desc[UR8][R4.64] ;  /* 0x0000000804047981 */ /* 0x000168000c1e1900 */
.L_x_764:
[----:B------:R-:W-:Y:S01]  /*27a50*/  IMAD R3, R8, 0x8, R18 ;  /* 0x0000000808037824 */ /* 0x000fe200078e0212 */
[----:B------:R-:W-:Y:S01]  /*27a60*/  SHF.L.U32 R2, R10, 0x1f, RZ ;  /* 0x0000001f0a027819 */ /* 0x000fe200000006ff */
[----:B------:R-:W-:Y:S03]  /*27a70*/  BSSY B3, `(.L_x_765) ;  /* 0x0000003000037945 */ /* 0x000fe60003800000 */
[----:B------:R-:W1:Y:S02]  /*27a80*/  SYNCS.PHASECHK.TRANS64.TRYWAIT P0, [R3+URZ+0x38840], R2 ;  /* 0x03884002030075a7 */ /* 0x000e64000800017f */
[----:B-1----:R-:W-:Y:S05]  /*27a90*/  @!P0 BRA `(.L_x_766) ;  /* 0x0000005400fc8947 */ /* 0x002fea0003800000 */
.L_x_911:
[----:B------:R-:W-:Y:S05]  /*27aa0*/  BSYNC B3 ;  /* 0x0000000000037941 */ /* 0x000fea0003800000 */
.L_x_765:
[----:B0-----:R-:W0:Y:S01]  /*27ab0*/  S2R R5, SR_TID.X ;  /* 0x0000000000057919 */ /* 0x001e220000002100 */
[----:B------:R-:W-:Y:S01]  /*27ac0*/  BSSY B3, `(.L_x_767) ;  /* 0x000000a000037945 */ /* 0x000fe20003800000 */
[----:B0-----:R-:W-:-:S04]  /*27ad0*/  LOP3.LUT R5, R5, 0x7f, RZ, 0xc0, !PT ;  /* 0x0000007f05057812 */ /* 0x001fc800078ec0ff */
[----:B------:R-:W-:-:S13]  /*27ae0*/  ISETP.NE.AND P0, PT, R5, RZ, PT ;  /* 0x000000ff0500720c */ /* 0x000fda0003f05270 */
[----:B------:R-:W-:Y:S05]  /*27af0*/  @P0 BRA `(.L_x_768) ;  /* 0x0000000000180947 */ /* 0x000fea0003800000 */
[----:B------:R-:W2:Y:S01]  /*27b00*/  LDL R5, [R1+0x10] ;  /* 0x0000100001057983 */ /* 0x000ea20000100800 */
[----:B-1----:R-:W-:-:S04]  /*27b10*/  IMAD.MOV.U32 R2, RZ, RZ, 0xa000 ;  /* 0x0000a000ff027424 */ /* 0x002fc800078e00ff */
[----:B------:R0:W-:Y:S01]  /*27b20*/  SYNCS.ARRIVE.TRANS64 RZ, [R3+URZ+0x38830], R2 ;  /* 0x0388300203ff79a7 */ /* 0x0001e2000800003f */
[----:B--2---:R-:W-:-:S13]  /*27b30*/  LOP3.LUT P1, RZ, R5, 0x1, RZ, 0xc0, !PT ;  /* 0x0000000105ff7812 */ /* 0x004fda000782c0ff */
[----:B0-----:R-:W-:Y:S05]  /*27b40*/  @!P1 BRA `(.L_x_768) ;  /* 0x0000000000049947 */ /* 0x001fea0003800000 */
[----:B------:R-:W-:Y:S01]  /*27b50*/  BPT.TRAP 0x1 ;  /* 0x000000040000795c */ /* 0x000fe20000300000 */
.L_x_768:
[----:B------:R-:W-:Y:S05]  /*27b60*/  BSYNC B3 ;  /* 0x0000000000037941 */ /* 0x000fea0003800000 */
.L_x_767:
        /* <DEDUP_REMOVED lines=12> */
.L_x_769:
        /* <DEDUP_REMOVED lines=16> */
.L_x_770:
        /* <DEDUP_REMOVED lines=16> */
.L_x_771:
        /* <DEDUP_REMOVED lines=16> */
.L_x_772:
        /* <DEDUP_REMOVED lines=16> */
.L_x_912:
[----:B------:R-:W-:Y:S05]  /*28030*/  BSYNC B3 ;  /* 0x0000000000037941 */ /* 0x000fea0003800000 */
.L_x_773:
[----:B------:R-:W1:Y:S01]  /*28040*/  S2R R5, SR_TID.X ;  /* 0x0000000000057919 */ /* 0x000e620000002100 */
[----:B------:R-:W-:-:S04]  /*28050*/  UPRMT UR4, UR37, 0x9910, URZ ;  /* 0x0000991025047896 */ /* 0x000fc8000800003f */
[----:B------:R-:W-:Y:S01]  /*28060*/  UISETP.NE.AND UP0, UPT, UR4, 0x2, UPT ;  /* 0x000000020400788c */ /* 0x000fe2000bf05270 */
[----:B-1----:R-:W-:-:S04]  /*28070*/  LOP3.LUT R5, R5, 0x7f, RZ, 0xc0, !PT ;  /* 0x0000007f05057812 */ /* 0x002fc800078ec0ff */
[----:B------:R-:W-:-:S13]  /*28080*/  ISETP.NE.AND P0, PT, R5, RZ, PT ;  /* 0x000000ff0500720c */ /* 0x000fda0003f05270 */
[----:B0-----:R-:W-:-:S04]  /*28090*/  @!P0 IMAD.MOV.U32 R3, RZ, RZ, 0xa000 ;  /* 0x0000a000ff038424 */ /* 0x001fc800078e00ff */
[----:B------:R0:W-:Y:S01]  /*280a0*/  @!P0 SYNCS.ARRIVE.TRANS64 RZ, [R2+URZ+0x38850], R3 ;  /* 0x0388500302ff89a7 */ /* 0x0001e2000800003f */
[----:B------:R-:W-:-:S13]  /*280b0*/  PLOP3.LUT P0, PT, PT, PT, UP0, 0x80, 0x0 ;  /* 0x000000000000781c */ /* 0x000fda0003f0f008 */
[----:B0-----:R-:W-:Y:S05]  /*280c0*/  @P0 BRA `(.L_x_775) ;  /* 0x0000000000040947 */ /* 0x001fea0003800000 */
[----:B------:R-:W-:Y:S01]  /*280d0*/  BPT.TRAP 0x1 ;  /* 0x000000040000795c */ /* 0x000fe20000300000 */
.L_x_775:
[----:B------:R-:W2:Y:S01]  /*280e0*/  LDL R3, [R1+0x10] ;  /* 0x0000100001037983 */ /* 0x000ea20000100800 */
[----:B------:R-:W-:Y:S01]  /*280f0*/  BSSY B3, `(.L_x_776) ;  /* 0x0000004000037945 */ /* 0x000fe20003800000 */
[----:B--2---:R-:W-:-:S13]  /*28100*/  LOP3.LUT P0, RZ, R3, 0x8, RZ, 0xc0, !PT ;  /* 0x0000000803ff7812 */ /* 0x004fda000780c0ff */
[----:B------:R-:W-:Y:S05]  /*28110*/  @P0 BRA `(.L_x_777) ;  /* 0x0000000000040947 */ /* 0x000fea0003800000 */
[----:B------:R-:W-:Y:S01]  /*28120*/  BPT.TRAP 0x1 ;  /* 0x000000040000795c */ /* 0x000fe20000300000 */
.L_x_777:
[----:B------:R-:W-:Y:S05]  /*28130*/  BSYNC B3 ;  /* 0x0000000000037941 */ /* 0x000fea0003800000 */
.L_x_776:
[----:B------:R-:W2:Y:S04]  /*28140*/  LDL R6, [R1+0x1c] ;  /* 0x00001c0001067983 */ /* 0x000ea80000100800 */
[----:B------:R-:W2:Y:S01]  /*28150*/  LDL.LU R5, [R1+0x8] ;  /* 0x0000080001057983 */ /* 0x000ea20000300800 */
[----:B------:R-:W-:Y:S01]  /*28160*/  R2UR UR10, R11 ;  /* 0x000000000b0a72ca */ /* 0x000fe200000e0000 */
[----:B------:R-:W-:Y:S01]  /*28170*/  IMAD R3, R19, 0xa000, R18 ;  /* 0x0000a00013037824 */ /* 0x000fe200078e0212 */
[----:B------:R-:W-:Y:S01]  /*28180*/  UIADD3 UR4, UP0, UR38, 0x470, URZ ;  /* 0x0000047026047890 */ /* 0x000fe2000ff1e03f */
[----:B------:R-:W-:Y:S01]  /*28190*/  PLOP3.LUT P0, PT, PT, PT, PT, 0x80, 0x0 ;  /* 0x000000000000781c */ /* 0x000fe20003f0f070 */
[----:B------:R-:W-:Y:S01]  /*281a0*/  VIADD R2, R2, 0x38850 ;  /* 0x0003885002027836 */ /* 0x000fe20000000000 */
[----:B------:R-:W-:Y:S01]  /*281b0*/  UMOV UR6, 0x0 ;  /* 0x0000000000067882 */ /* 0x000fe20000000000 */
[----:B------:R-:W-:Y:S01]  /*281c0*/  UIADD3.X UR5, URZ, UR39, URZ, UP0, !UPT ;  /* 0x000000273f057290 */ /* 0x000fe200087fe43f */
[----:B------:R-:W-:Y:S01]  /*281d0*/  UMOV UR7, 0x14f00000 ;  /* 0x14f0000000077882 */ /* 0x000fe20000000000 */
[----:B--2---:R-:W-:-:S02]  /*281e0*/  IMAD R5, R5, 0x50, R6 ;  /* 0x0000005005057824 */ /* 0x004fc400078e0206 */
[----:B------:R-:W-:-:S08]  /*281f0*/  VIADD R6, R3, 0x400 ;  /* 0x0000040003067836 */ /* 0x000fd00000000000 */
.L_x_778:
        /* <DEDUP_REMOVED lines=12> */
[----:B------:R-:W-:Y:S01]  /*282c0*/  PLOP3.LUT P0, PT, PT, PT, PT, 0x80, 0x0 ;  /* 0x000000000000781c */ /* 0x000fe20003f0f070 */
[----:B------:R-:W-:Y:S01]  /*282d0*/  UMOV UR6, 0x0 ;  /* 0x0000000000067882 */ /* 0x000fe20000000000 */
[----:B------:R-:W-:-:S11]  /*282e0*/  UMOV UR7, 0x14f00000 ;  /* 0x14f0000000077882 */ /* 0x000fd60000000000 */
.L_x_779:
        /* <DEDUP_REMOVED lines=15> */
.L_x_780:
        /* <DEDUP_REMOVED lines=15> */
.L_x_781:
        /* <DEDUP_REMOVED lines=12> */
.L_x_763:
[----:B------:R-:W-:Y:S05]  /*28590*/  BSYNC B1 ;  /* 0x0000000000017941 */ /* 0x000fea0003800000 */
.L_x_762:
[----:B0-----:R-:W2:Y:S01]  /*285a0*/  LDL.LU R0, [R1+0x48] ;  /* 0x0000480001007983 */ /* 0x001ea20000300800 */
[----:B------:R-:W-:-:S03]  /*285b0*/  IMAD.MOV.U32 R19, RZ, RZ, R8 ;  /* 0x000000ffff137224 */ /* 0x000fc600078e0008 */
[----:B------:R0:W-:Y:S02]  /*285c0*/  STL [R1+0x18], R10 ;  /* 0x0000180a01007387 */ /* 0x0001e40000100800 */
[----:B0-2---:R-:W-:-:S07]  /*285d0*/  VIADD R0, R0, 0xfffffffd ;  /* 0xfffffffd00007836 */ /* 0x005fce0000000000 */
.L_x_761:
[----:B------:R-:W-:Y:S05]  /*285e0*/  BSYNC B2 ;  /* 0x0000000000027941 */ /* 0x000fea0003800000 */
.L_x_760:
[----:B------:R-:W-:Y:S01]  /*285f0*/  VIADD R9, R9, 0xfffffffe ;  /* 0xfffffffe09097836 */ /* 0x000fe20000000000 */
[----:B------:R-:W-:-:S04]  /*28600*/  LOP3.LUT R7, RZ, R7, RZ, 0x33, !PT ;  /* 0x00000007ff077212 */ /* 0x000fc800078e33ff */
[----:B------:R-:W-:-:S13]  /*28610*/  ISETP.NE.AND P0, PT, R9, R7, PT ;  /* 0x000000070900720c */ /* 0x000fda0003f05270 */
[----:B------:R-:W-:Y:S05]  /*28620*/  @!P0 BRA `(.L_x_759) ;  /* 0x0000001800d88947 */ /* 0x000fea0003800000 */
[----:B------:R-:W-:-:S07]  /*28630*/  IMAD.MOV.U32 R9, RZ, RZ, R17 ;  /* 0x000000ffff097224 */ /* 0x000fce00078e0011 */
.L_x_822:
        /* <DEDUP_REMOVED lines=8> */
[----:B--2---:R-:W-:Y:S02]  /*286c0*/  LOP3.LUT P1, RZ, R3, 0x4, RZ, 0xc0, !PT ;  /* 0x0000000403ff7812 */ /* 0x004fe4000782c0ff */
        /* <DEDUP_REMOVED lines=27> */
.L_x_784:
[----:B------:R-:W-:Y:S01]  /*28880*/  IMAD R3, R4, 0x8, R18 ;  /* 0x0000000804037824 */ /* 0x000fe200078e0212 */
[----:B------:R-:W-:Y:S01]  /*28890*/  SHF.L.U32 R2, R5, 0x1f, RZ ;  /* 0x0000001f05027819 */ /* 0x000fe200000006ff */
[----:B------:R-:W-:Y:S03]  /*288a0*/  BSSY B2, `(.L_x_785) ;  /* 0x0000003000027945 */ /* 0x000fe60003800000 */
[----:B------:R-:W1:Y:S02]  /*288b0*/  SYNCS.PHASECHK.TRANS64.TRYWAIT P0, [R3+URZ+0x38840], R2 ;  /* 0x03884002030075a7 */ /* 0x000e64000800017f */
[----:B-1----:R-:W-:Y:S05]  /*288c0*/  @!P0 BRA `(.L_x_786) ;  /* 0x0000004800988947 */ /* 0x002fea0003800000 */
.L_x_913:
[----:B------:R-:W-:Y:S05]  /*288d0*/  BSYNC B2 ;  /* 0x0000000000027941 */ /* 0x000fea0003800000 */
.L_x_785:
[----:B------:R-:W2:Y:S01]  /*288e0*/  S2R R7, SR_TID.X ;  /* 0x0000000000077919 */ /* 0x000ea20000002100 */
[----:B------:R-:W-:Y:S01]  /*288f0*/  BSSY B2, `(.L_x_787) ;  /* 0x000000a000027945 */ /* 0x000fe20003800000 */
[----:B--2---:R-:W-:-:S04]  /*28900*/  LOP3.LUT R7, R7, 0x7f, RZ, 0xc0, !PT ;  /* 0x0000007f07077812 */ /* 0x004fc800078ec0ff */
[----:B------:R-:W-:-:S13]  /*28910*/  ISETP.NE.AND P0, PT, R7, RZ, PT ;  /* 0x000000ff0700720c */ /* 0x000fda0003f05270 */
[----:B------:R-:W-:Y:S05]  /*28920*/  @P0 BRA `(.L_x_788) ;  /* 0x0000000000180947 */ /* 0x000fea0003800000 */
[----:B------:R-:W2:Y:S01]  /*28930*/  LDL R7, [R1+0x10] ;  /* 0x0000100001077983 */ /* 0x000ea20000100800 */
[----:B-1----:R-:W-:-:S04]  /*28940*/  IMAD.MOV.U32 R2, RZ, RZ, 0xa000 ;  /* 0x0000a000ff027424 */ /* 0x002fc800078e00ff */
[----:B------:R3:W-:Y:S01]  /*28950*/  SYNCS.ARRIVE.TRANS64 RZ, [R3+URZ+0x38830], R2 ;  /* 0x0388300203ff79a7 */ /* 0x0007e2000800003f */
[----:B--2---:R-:W-:-:S13]  /*28960*/  LOP3.LUT P1, RZ, R7, 0x1, RZ, 0xc0, !PT ;  /* 0x0000000107ff7812 */ /* 0x004fda000782c0ff */
[----:B---3--:R-:W-:Y:S05]  /*28970*/  @!P1 BRA `(.L_x_788) ;  /* 0x0000000000049947 */ /* 0x008fea0003800000 */
[----:B------:R-:W-:Y:S01]  /*28980*/  BPT.TRAP 0x1 ;  /* 0x000000040000795c */ /* 0x000fe20000300000 */
.L_x_788:
[----:B------:R-:W-:Y:S05]  /*28990*/  BSYNC B2 ;  /* 0x0000000000027941 */ /* 0x000fea0003800000 */
.L_x_787:
[----:B-1----:R-:W2:Y:S01]  /*289a0*/  LDL R2, [R1+0x1c] ;  /* 0x00001c0001027983 */ /* 0x002ea20000100800 */
[----:B------:R-:W-:Y:S01]  /*289b0*/  IMAD.MOV.U32 R10, RZ, RZ, RZ ;  /* 0x000000ffff0a7224 */ /* 0x000fe200078e00ff */
[----:B------:R-:W-:Y:S01]  /*289c0*/  UIADD3 UR4, UP0, UR38, 0x370, URZ ;  /* 0x0000037026047890 */ /* 0x000fe2000ff1e03f */
[----:B------:R-:W-:Y:S01]  /*289d0*/  IMAD R7, R4, 0xa000, R18 ;  /* 0x0000a00004077824 */ /* 0x000fe200078e0212 */
[----:B------:R-:W-:Y:S01]  /*289e0*/  PLOP3.LUT P0, PT, PT, PT, PT, 0x80, 0x0 ;  /* 0x000000000000781c */ /* 0x000fe20003f0f070 */
[----:B------:R-:W-:Y:S01]  /*289f0*/  VIADD R3, R3, 0x38830 ;  /* 0x0003883003037836 */ /* 0x000fe20000000000 */
[----:B------:R-:W-:Y:S01]  /*28a00*/  R2UR UR10, R10 ;  /* 0x000000000a0a72ca */ /* 0x000fe200000e0000 */
[----:B0-----:R-:W-:Y:S01]  /*28a10*/  VIADD R8, R7, 0x24400 ;  /* 0x0002440007087836 */ /* 0x001fe20000000000 */
[----:B------:R-:W-:Y:S01]  /*28a20*/  UIADD3.X UR5, URZ, UR39, URZ, UP0, !UPT ;  /* 0x000000273f057290 */ /* 0x000fe200087fe43f */
[----:B------:R-:W-:Y:S01]  /*28a30*/  UMOV UR6, 0x0 ;  /* 0x0000000000067882 */ /* 0x000fe20000000000 */
[----:B------:R-:W-:Y:S01]  /*28a40*/  UMOV UR7, 0x14f00000 ;  /* 0x14f0000000077882 */ /* 0x000fe20000000000 */
[----:B--2---:R-:W-:-:S10]  /*28a50*/  IMAD R2, R6, 0x50, R2 ;  /* 0x0000005006027824 */ /* 0x004fd400078e0202 */
.L_x_789:
        /* <DEDUP_REMOVED lines=16> */
.L_x_790:
        /* <DEDUP_REMOVED lines=16> */
.L_x_791:
        /* <DEDUP_REMOVED lines=16> */
.L_x_792:
        /* <DEDUP_REMOVED lines=16> */
.L_x_914:
[----:B------:R-:W-:Y:S05]  /*28e60*/  BSYNC B2 ;  /* 0x0000000000027941 */ /* 0x000fea0003800000 */
.L_x_793:
        /* <DEDUP_REMOVED lines=10> */
.L_x_795:
[----:B------:R-:W2:Y:S01]  /*28f10*/  LDL R3, [R1+0x10] ;  /* 0x0000100001037983 */ /* 0x000ea20000100800 */
[----:B------:R-:W-:Y:S01]  /*28f20*/  BSSY B2, `(.L_x_796) ;  /* 0x0000004000027945 */ /* 0x000fe20003800000 */
[----:B--2---:R-:W-:-:S13]  /*28f30*/  LOP3.LUT P0, RZ, R3, 0x8, RZ, 0xc0, !PT ;  /* 0x0000000803ff7812 */ /* 0x004fda000780c0ff */
[----:B------:R-:W-:Y:S05]  /*28f40*/  @P0 BRA `(.L_x_797) ;  /* 0x0000000000040947 */ /* 0x000fea0003800000 */
[----:B------:R-:W-:Y:S01]  /*28f50*/  BPT.TRAP 0x1 ;  /* 0x000000040000795c */ /* 0x000fe20000300000 */
.L_x_797:
[----:B------:R-:W-:Y:S05]  /*28f60*/  BSYNC B2 ;  /* 0x0000000000027941 */ /* 0x000fea0003800000 */
.L_x_796:
        /* <DEDUP_REMOVED lines=12> */
.L_x_798:
        /* <DEDUP_REMOVED lines=15> */
.L_x_799:
        /* <DEDUP_REMOVED lines=15> */
.L_x_800:
        /* <DEDUP_REMOVED lines=15> */
.L_x_801:
        /* <DEDUP_REMOVED lines=12> */
.L_x_783:
[----:B------:R-:W-:Y:S05]  /*293c0*/  BSYNC B1 ;  /* 0x0000000000017941 */ /* 0x000fea0003800000 */
.L_x_782:
[----:B------:R-:W2:Y:S01]  /*293d0*/  LDL R2, [R1+0x10] ;  /* 0x0000100001027983 */ /* 0x000ea20000100800 */
[----:B------:R-:W-:Y:S01]  /*293e0*/  VIADD R19, R4, 0x1 ;  /* 0x0000000104137836 */ /* 0x000fe20000000000 */
[----:B------:R-:W-:Y:S01]  /*293f0*/  BSSY B1, `(.L_x_802) ;  /* 0x00000d5000017945 */ /* 0x000fe20003800000 */
[----:B0-----:R-:W-:-:S03]  /*29400*/  VIADD R6, R0, 0xffffffff ;  /* 0xffffffff00067836 */ /* 0x001fc60000000000 */
[----:B------:R-:W-:-:S04]  /*29410*/  ISETP.NE.AND P0, PT, R19, 0x2, PT ;  /* 0x000000021300780c */ /* 0x000fc80003f05270 */
[----:B------:R-:W-:Y:S02]  /*29420*/  SEL R19, R19, RZ, P0 ;  /* 0x000000ff13137207 */ /* 0x000fe40000000000 */
[----:B--2---:R-:W-:Y:S02]  /*29430*/  LOP3.LUT P1, RZ, R2, 0x4, RZ, 0xc0, !PT ;  /* 0x0000000402ff7812 */ /* 0x004fe4000782c0ff */
        /* <DEDUP_REMOVED lines=29> */
.L_x_804:
[----:B------:R-:W-:Y:S01]  /*29610*/  IMAD R3, R19, 0x8, R18 ;  /* 0x0000000813037824 */ /* 0x000fe200078e0212 */
[----:B------:R-:W-:Y:S01]  /*29620*/  SHF.L.U32 R2, R10, 0x1f, RZ ;  /* 0x0000001f0a027819 */ /* 0x000fe200000006ff */
[----:B------:R-:W-:Y:S03]  /*29630*/  BSSY B2, `(.L_x_805) ;  /* 0x0000003000027945 */ /* 0x000fe60003800000 */
[----:B------:R-:W2:Y:S02]  /*29640*/  SYNCS.PHASECHK.TRANS64.TRYWAIT P0, [R3+URZ+0x38840], R2 ;  /* 0x03884002030075a7 */ /* 0x000ea4000800017f */
[----:B--2---:R-:W-:Y:S05]  /*29650*/  @!P0 BRA `(.L_x_806) ;  /* 0x0000003c005c8947 */ /* 0x004fea0003800000 */
.L_x_915:
[----:B------:R-:W-:Y:S05]  /*29660*/  BSYNC B2 ;  /* 0x0000000000027941 */ /* 0x000fea0003800000 */
.L_x_805:
[----:B-1----:R-:W1:Y:S01]  /*29670*/  S2R R8, SR_TID.X ;  /* 0x0000000000087919 */ /* 0x002e620000002100 */
[----:B------:R-:W-:Y:S01]  /*29680*/  BSSY B2, `(.L_x_807) ;  /* 0x000000a000027945 */ /* 0x000fe20003800000 */
[----:B-1----:R-:W-:-:S04]  /*29690*/  LOP3.LUT R8, R8, 0x7f, RZ, 0xc0, !PT ;  /* 0x0000007f08087812 */ /* 0x002fc800078ec0ff */
[----:B------:R-:W-:-:S13]  /*296a0*/  ISETP.NE.AND P0, PT, R8, RZ, PT ;  /* 0x000000ff0800720c */ /* 0x000fda0003f05270 */
[----:B------:R-:W-:Y:S05]  /*296b0*/  @P0 BRA `(.L_x_808) ;  /* 0x0000000000180947 */ /* 0x000fea0003800000 */
[----:B------:R-:W3:Y:S01]  /*296c0*/  LDL R8, [R1+0x10] ;  /* 0x0000100001087983 */ /* 0x000ee20000100800 */
[----:B--2---:R-:W-:-:S04]  /*296d0*/  IMAD.MOV.U32 R2, RZ, RZ, 0xa000 ;  /* 0x0000a000ff027424 */ /* 0x004fc800078e00ff */
[----:B------:R1:W-:Y:S01]  /*296e0*/  SYNCS.ARRIVE.TRANS64 RZ, [R3+URZ+0x38830], R2 ;  /* 0x0388300203ff79a7 */ /* 0x0003e2000800003f */
[----:B---3--:R-:W-:-:S13]  /*296f0*/  LOP3.LUT P1, RZ, R8, 0x1, RZ, 0xc0, !PT ;  /* 0x0000000108ff7812 */ /* 0x008fda000782c0ff */
[----:B-1----:R-:W-:Y:S05]  /*29700*/  @!P1 BRA `(.L_x_808) ;  /* 0x0000000000049947 */ /* 0x002fea0003800000 */
[----:B------:R-:W-:Y:S01]  /*29710*/  BPT.TRAP 0x1 ;  /* 0x000000040000795c */ /* 0x000fe20000300000 */
.L_x_808:
[----:B------:R-:W-:Y:S05]  /*29720*/  BSYNC B2 ;  /* 0x0000000000027941 */ /* 0x000fea0003800000 */
.L_x_807:
[----:B--2---:R-:W2:Y:S01]  /*29730*/  LDL R2, [R1+0x1c] ;  /* 0x00001c0001027983 */ /* 0x004ea20000100800 */
        /* <DEDUP_REMOVED lines=11> */
.L_x_809:
        /* <DEDUP_REMOVED lines=16> */
.L_x_810:
        /* <DEDUP_REMOVED lines=16> */
.L_x_811:
        /* <DEDUP_REMOVED lines=16> */
.L_x_812:
        /* <DEDUP_REMOVED lines=15> */
.L_x_916:
[----:B------:R-:W-:Y:S05]  /*29be0*/  BSYNC B2 ;  /* 0x0000000000027941 */ /* 0x000fea0003800000 */
.L_x_813:
[----:B------:R-:W1:Y:S01]  /*29bf0*/  S2R R3, SR_TID.X ;  /* 0x0000000000037919 */ /* 0x000e620000002100 */
[----:B------:R-:W-:-:S04]  /*29c00*/  UPRMT UR4, UR37, 0x9910, URZ ;  /* 0x0000991025047896 */ /* 0x000fc8000800003f */
[----:B------:R-:W-:Y:S01]  /*29c10*/  UISETP.NE.AND UP0, UPT, UR4, 0x2, UPT ;  /* 0x000000020400788c */ /* 0x000fe2000bf05270 */
[----:B-1----:R-:W-:-:S04]  /*29c20*/  LOP3.LUT R3, R3, 0x7f, RZ, 0xc0, !PT ;  /* 0x0000007f03037812 */ /* 0x002fc800078ec0ff */
[----:B------:R-:W-:-:S13]  /*29c30*/  ISETP.NE.AND P0, PT, R3, RZ, PT ;  /* 0x000000ff0300720c */ /* 0x000fda0003f05270 */
[----:B------:R-:W-:-:S04]  /*29c40*/  @!P0 IMAD.MOV.U32 R3, RZ, RZ, 0xa000 ;  /* 0x0000a000ff038424 */ /* 0x000fc800078e00ff */
[----:B------:R1:W-:Y:S01]  /*29c50*/  @!P0 SYNCS.ARRIVE.TRANS64 RZ, [R2+URZ+0x38850], R3 ;  /* 0x0388500302ff89a7 */ /* 0x0003e2000800003f */
[----:B------:R-:W-:-:S13]  /*29c60*/  PLOP3.LUT P0, PT, PT, PT, UP0, 0x80, 0x0 ;  /* 0x000000000000781c */ /* 0x000fda0003f0f008 */
[----:B-1----:R-:W-:Y:S05]  /*29c70*/  @P0 BRA `(.L_x_815) ;  /* 0x0000000000040947 */ /* 0x002fea0003800000 */
[----:B------:R-:W-:Y:S01]  /*29c80*/  BPT.TRAP 0x1 ;  /* 0x000000040000795c */ /* 0x000fe20000300000 */
.L_x_815:
[----:B------:R-:W2:Y:S01]  /*29c90*/  LDL R3, [R1+0x10] ;  /* 0x0000100001037983 */ /* 0x000ea20000100800 */
[----:B------:R-:W-:Y:S01]  /*29ca0*/  BSSY B2, `(.L_x_816) ;  /* 0x0000004000027945 */ /* 0x000fe20003800000 */
[----:B--2---:R-:W-:-:S13]  /*29cb0*/  LOP3.LUT P0, RZ, R3, 0x8, RZ, 0xc0, !PT ;  /* 0x0000000803ff7812 */ /* 0x004fda000780c0ff */
[----:B------:R-:W-:Y:S05]  /*29cc0*/  @P0 BRA `(.L_x_817) ;  /* 0x0000000000040947 */ /* 0x000fea0003800000 */
[----:B------:R-:W-:Y:S01]  /*29cd0*/  BPT.TRAP 0x1 ;  /* 0x000000040000795c */ /* 0x000fe20000300000 */
.L_x_817:
[----:B------:R-:W-:Y:S05]  /*29ce0*/  BSYNC B2 ;  /* 0x0000000000027941 */ /* 0x000fea0003800000 */
.L_x_816:
[----:B0-----:R-:W2:Y:S04]  /*29cf0*/  LDL R5, [R1+0x1c] ;  /* 0x00001c0001057983 */ /* 0x001ea80000100800 */
        /* <DEDUP_REMOVED lines=11> */
.L_x_818:
        /* <DEDUP_REMOVED lines=15> */
.L_x_819:
        /* <DEDUP_REMOVED lines=15> */
.L_x_820:
        /* <DEDUP_REMOVED lines=15> */
.L_x_821:
        /* <DEDUP_REMOVED lines=12> */
.L_x_803:
[----:B------:R-:W-:Y:S05]  /*2a140*/  BSYNC B1 ;  /* 0x0000000000017941 */ /* 0x000fea0003800000 */
.L_x_802:
[----:B------:R-:W2:Y:S01]  /*2a150*/  LDL R2, [R1+0x34] ;  /* 0x0000340001027983 */ /* 0x000ea20000100800 */
[----:B------:R-:W-:Y:S01]  /*2a160*/  VIADD R0, R0, 0xfffffffe ;  /* 0xfffffffe00007836 */ /* 0x000fe20000000000 */
[----:B--2---:R-:W-:-:S13]  /*2a170*/  ISETP.GT.AND P0, PT, R6, R2, PT ;  /* 0x000000020600720c */ /* 0x004fda0003f04270 */
[----:B------:R-:W-:Y:S05]  /*2a180*/  @P0 BRA `(.L_x_822) ;  /* 0xffffffe4002c0947 */ /* 0x000fea000383ffff */
.L_x_759:
[----:B------:R-:W-:Y:S05]  /*2a190*/  BSYNC B0 ;  /* 0x0000000000007941 */ /* 0x000fea0003800000 */
.L_x_758:
        /* <DEDUP_REMOVED lines=19> */
.L_x_824:
[----:B------:R-:W-:Y:S05]  /*2a2d0*/  BSYNC B0 ;  /* 0x0000000000007941 */ /* 0x000fea0003800000 */
.L_x_823:
[----:B--2---:R-:W2:Y:S01]  /*2a2e0*/  LDL R0, [R1+0x10] ;  /* 0x0000100001007983 */ /* 0x004ea20000100800 */
[----:B------:R-:W-:Y:S01]  /*2a2f0*/  BSSY B0, `(.L_x_825) ;  /* 0x000005d000007945 */ /* 0x000fe20003800000 */
[----:B--2---:R-:W-:-:S13]  /*2a300*/  LOP3.LUT P0, RZ, R0, 0x4, RZ, 0xc0, !PT ;  /* 0x0000000400ff7812 */ /* 0x004fda000780c0ff */
[----:B------:R-:W-:Y:S05]  /*2a310*/  @!P0 BRA `(.L_x_826) ;  /* 0x0000000400688947 */ /* 0x000fea0003800000 */
[----:B------:R-:W2:Y:S01]  /*2a320*/  LDL R2, [R1+0x18] ;  /* 0x0000180001027983 */ /* 0x000ea20000100800 */
[----:B------:R-:W-:Y:S01]  /*2a330*/  IMAD R0, R19, 0x8, R18 ;  /* 0x0000000813007824 */ /* 0x000fe200078e0212 */
[----:B------:R-:W-:Y:S01]  /*2a340*/  BSSY B1, `(.L_x_827) ;  /* 0x0000004000017945 */ /* 0x000fe20003800000 */
[----:B--2---:R-:W-:-:S04]  /*2a350*/  SHF.L.U32 R2, R2, 0x1f, RZ ;  /* 0x0000001f02027819 */ /* 0x004fc800000006ff */
[----:B------:R-:W2:Y:S02]  /*2a360*/  SYNCS.PHASECHK.TRANS64.TRYWAIT P0, [R0+URZ+0x38860], R2 ;  /* 0x03886002000075a7 */ /* 0x000ea4000800017f */
[----:B--2---:R-:W-:Y:S05]  /*2a370*/  @!P0 BRA `(.L_x_828) ;  /* 0x00000030003c8947 */ /* 0x004fea0003800000 */
.L_x_917:
[----:B------:R-:W-:Y:S05]  /*2a380*/  BSYNC B1 ;  /* 0x0000000000017941 */ /* 0x000fea0003800000 */
.L_x_827:
[----:B------:R-:W3:Y:S01]  /*2a390*/  S2R R3, SR_TID.X ;  /* 0x0000000000037919 */ /* 0x000ee20000002100 */
[----:B------:R-:W-:-:S04]  /*2a3a0*/  UPRMT UR4, UR37, 0x9910, URZ ;  /* 0x0000991025047896 */ /* 0x000fc8000800003f */
[----:B------:R-:W-:Y:S01]  /*2a3b0*/  UISETP.NE.AND UP0, UPT, UR4, 0x2, UPT ;  /* 0x000000020400788c */ /* 0x000fe2000bf05270 */
[----:B---3--:R-:W-:-:S04]  /*2a3c0*/  LOP3.LUT R3, R3, 0x7f, RZ, 0xc0, !PT ;  /* 0x0000007f03037812 */ /* 0x008fc800078ec0ff */
[----:B------:R-:W-:-:S13]  /*2a3d0*/  ISETP.NE.AND P0, PT, R3, RZ, PT ;  /* 0x000000ff0300720c */ /* 0x000fda0003f05270 */
[----:B--2---:R-:W-:-:S04]  /*2a3e0*/  @!P0 IMAD.MOV.U32 R2, RZ, RZ, 0xa000 ;  /* 0x0000a000ff028424 */ /* 0x004fc800078e00ff */
[----:B------:R2:W-:Y:S01]  /*2a3f0*/  @!P0 SYNCS.ARRIVE.TRANS64 RZ, [R0+URZ+0x38850], R2 ;  /* 0x0388500200ff89a7 */ /* 0x0005e2000800003f */
[----:B------:R-:W-:-:S13]  /*2a400*/  PLOP3.LUT P0, PT, PT, PT, UP0, 0x80, 0x0 ;  /* 0x000000000000781c */ /* 0x000fda0003f0f008 */
[----:B--2---:R-:W-:Y:S05]  /*2a410*/  @P0 BRA `(.L_x_829) ;  /* 0x0000000000040947 */ /* 0x004fea0003800000 */
[----:B------:R-:W-:Y:S01]  /*2a420*/  BPT.TRAP 0x1 ;  /* 0x000000040000795c */ /* 0x000fe20000300000 */
.L_x_829:
[----:B------:R-:W2:Y:S01]  /*2a430*/  LDL R2, [R1+0x10] ;  /* 0x0000100001027983 */ /* 0x000ea20000100800 */
[----:B------:R-:W-:Y:S01]  /*2a440*/  BSSY B1, `(.L_x_830) ;  /* 0x0000004000017945 */ /* 0x000fe20003800000 */
[----:B--2---:R-:W-:-:S13]  /*2a450*/  LOP3.LUT P0, RZ, R2, 0x8, RZ, 0xc0, !PT ;  /* 0x0000000802ff7812 */ /* 0x004fda000780c0ff */
[----:B------:R-:W-:Y:S05]  /*2a460*/  @P0 BRA `(.L_x_831) ;  /* 0x0000000000040947 */ /* 0x000fea0003800000 */
[----:B------:R-:W-:Y:S01]  /*2a470*/  BPT.TRAP 0x1 ;  /* 0x000000040000795c */ /* 0x000fe20000300000 */
.L_x_831:
[----:B------:R-:W-:Y:S05]  /*2a480*/  BSYNC B1 ;  /* 0x0000000000017941 */ /* 0x000fea0003800000 */
.L_x_830:
[----:B------:R-:W2:Y:S04]  /*2a490*/  LDL.LU R3, [R1+0x1c] ;  /* 0x00001c0001037983 */ /* 0x000ea80000300800 */
[----:B------:R-:W2:Y:S01]  /*2a4a0*/  LDL.LU R2, [R1+0x8] ;  /* 0x0000080001027983 */ /* 0x000ea20000300800 */
[----:B------:R-:W-:Y:S01]  /*2a4b0*/  UIADD3 UR4, UP0, UR38, 0x470, URZ ;  /* 0x0000047026047890 */ /* 0x000fe2000ff1e03f */
[----:B------:R-:W-:Y:S01]  /*2a4c0*/  PLOP3.LUT P0, PT, PT, PT, PT, 0x80, 0x0 ;  /* 0x000000000000781c */ /* 0x000fe20003f0f070 */
[----:B------:R-:W-:Y:S01]  /*2a4d0*/  VIADD R0, R0, 0x38850 ;  /* 0x0003885000007836 */ /* 0x000fe20000000000 */
[----:B------:R-:W-:Y:S01]  /*2a4e0*/  UMOV UR6, 0x0 ;  /* 0x0000000000067882 */ /* 0x000fe20000000000 */
[----:B------:R-:W-:Y:S01]  /*2a4f0*/  UIADD3.X UR5, URZ, UR39, URZ, UP0, !UPT ;  /* 0x000000273f057290 */ /* 0x000fe200087fe43f */
[----:B------:R-:W-:Y:S01]  /*2a500*/  UMOV UR7, 0x14f00000 ;  /* 0x14f0000000077882 */ /* 0x000fe20000000000 */
[----:B------:R-:W-:Y:S01]  /*2a510*/  UMOV UR10, URZ ;  /* 0x0000003f000a7c82 */ /* 0x000fe20008000000 */
[----:B--2---:R-:W-:-:S02]  /*2a520*/  IMAD R3, R2, 0x50, R3 ;  /* 0x0000005002037824 */ /* 0x004fc400078e0203 */
[----:B------:R-:W-:-:S04]  /*2a530*/  IMAD R2, R19, 0xa000, R18 ;  /* 0x0000a00013027824 */ /* 0x000fc800078e0212 */
[----:B------:R-:W-:-:S07]  /*2a540*/  VIADD R4, R2, 0x400 ;  /* 0x0000040002047836 */ /* 0x000fce0000000000 */
.L_x_832:
        /* <DEDUP_REMOVED lines=15> */
.L_x_833:
        /* <DEDUP_REMOVED lines=15> */
.L_x_834:
        /* <DEDUP_REMOVED lines=15> */
.L_x_835:
        /* <DEDUP_REMOVED lines=10> */
.L_x_826:
[----:B------:R-:W-:Y:S05]  /*2a8c0*/  BSYNC B0 ;  /* 0x0000000000007941 */ /* 0x000fea0003800000 */
.L_x_825:
[----:B------:R-:W2:Y:S01]  /*2a8d0*/  LDL.LU R4, [R1+0x18] ;  /* 0x0000180001047983 */ /* 0x000ea20000300800 */
[----:B------:R-:W-:-:S05]  /*2a8e0*/  VIADD R19, R19, 0x1 ;  /* 0x0000000113137836 */ /* 0x000fca0000000000 */
[----:B------:R-:W-:-:S04]  /*2a8f0*/  ISETP.NE.AND P0, PT, R19, 0x2, PT ;  /* 0x000000021300780c */ /* 0x000fc80003f05270 */
[----:B------:R-:W-:Y:S02]  /*2a900*/  SEL R0, RZ, 0x1, P0 ;  /* 0x00000001ff007807 */ /* 0x000fe40000000000 */
[----:B------:R-:W-:Y:S02]  /*2a910*/  SEL R19, R19, RZ, P0 ;  /* 0x000000ff13137207 */ /* 0x000fe40000000000 */
[----:B--2---:R-:W-:-:S05]  /*2a920*/  LOP3.LUT R4, R4, R0, RZ, 0x3c, !PT ;  /* 0x0000000004047212 */ /* 0x004fca00078e3cff */
[----:B------:R2:W-:Y:S02]  /*2a930*/  STL [R1+0x18], R4 ;  /* 0x0000180401007387 */ /* 0x0005e40000100800 */
.L_x_738:
[----:B------:R-:W-:Y:S05]  /*2a940*/  BSYNC B7 ;  /* 0x0000000000077941 */ /* 0x000fea0003800000 */
.L_x_736:
[----:B------:R-:W3:Y:S02]  /*2a950*/  LDL R9, [R1+0x10] ;  /* 0x0000100001097983 */ /* 0x000ee40000100800 */
[----:B---3--:R-:W-:-:S13]  /*2a960*/  LOP3.LUT P0, RZ, R9, 0x10, RZ, 0xc0, !PT ;  /* 0x0000001009ff7812 */ /* 0x008fda000780c0ff */
[----:B------:R-:W-:Y:S05]  /*2a970*/  @!P0 BRA `(.L_x_836) ;  /* 0x00000000002c8947 */ /* 0x000fea0003800000 */
[----:B------:R-:W-:Y:S05]  /*2a980*/  WARPSYNC.ALL ;  /* 0x0000000000007948 */ /* 0x000fea0003800000 */
[----:B------:R-:W3:Y:S08]  /*2a990*/  S2UR UR5, SR_CgaCtaId ;  /* 0x00000000000579c3 */ /* 0x000ef00000008800 */
[----:B------:R-:W-:Y:S06]  /*2a9a0*/  BAR.SYNC.DEFER_BLOCKING 0x5, 0x180 ;  /* 0x0146000000007b1d */ /* 0x000fec0000010000 */
[----:B------:R-:W-:-:S02]  /*2a9b0*/  UMOV UR4, 0x400 ;  /* 0x0000040000047882 */ /* 0x000fc40000000000 */
[----:B---3--:R-:W-:-:S06]  /*2a9c0*/  ULEA UR4, UR5, UR4, 0x18 ;  /* 0x0000000405047291 */ /* 0x008fcc000f8ec03f */
[----:B------:R-:W-:-:S05]  /*2a9d0*/  IMAD.U32 R18, RZ, RZ, UR4 ;  /* 0x00000004ff127e24 */ /* 0x000fca000f8e00ff */
[----:B-12---:R-:W1:Y:S04]  /*2a9e0*/  LDS.128 R4, [R18+0x388d0] ;  /* 0x0388d00012047984 */ /* 0x006e680000000c00 */
[----:B-1----:R1:W-:Y:S04]  /*2a9f0*/  STL.64 [R1], R4 ;  /* 0x0000000401007387 */ /* 0x0023e80000100a00 */
[----:B------:R1:W-:Y:S01]  /*2aa00*/  STL.64 [R1+0x8], R6 ;  /* 0x0000080601007387 */ /* 0x0003e20000100a00 */
[----:B------:R-:W-:Y:S06]  /*2aa10*/  BAR.ARV 0x4, 0x180 ;  /* 0x0106000000007b1d */ /* 0x000fec0000002000 */
[----:B------:R-:W-:Y:S05]  /*2aa20*/  BRA `(.L_x_837) ;  /* 0x0000000c00247947 */ /* 0x000fea0003800000 */
.L_x_836:
[----:B------:R-:W3:Y:S01]  /*2aa30*/  LDL R17, [R1+0x30] ;  /* 0x0000300001117983 */ /* 0x000ee20000100800 */
[----:B------:R-:W-:Y:S01]  /*2aa40*/  UMOV UR4, 0xffffffff ;  /* 0xffffffff00047882 */ /* 0x000fe20000000000 */
[----:B---3--:R-:W-:Y:S02]  /*2aa50*/  ISETP.NE.AND P5, PT, R17, 0x1f, PT ;  /* 0x0000001f1100780c */ /* 0x008fe40003fa5270 */
[----:B------:R-:W-:Y:S11]  /*2aa60*/  BRA.DIV UR4, `(.L_x_838) ;  /* 0x0000002a04947947 */ /* 0x000ff6000b800000 */
[----:B------:R-:W0:Y:S01]  /*2aa70*/  LDL R3, [R1+0xc] ;  /* 0x00000c0001037983 */ /* 0x000e220000100800 */
[----:B------:R-:W-:-:S03]  /*2aa80*/  ULDC UR4, c[0x0][0xc3c] ;  /* 0x00030f0000047ab9 */ /* 0x000fc60000000800 */
[----:B------:R-:W3:Y:S01]  /*2aa90*/  LDL.LU R2, [R1] ;  /* 0x0000000001027983 */ /* 0x000ee20000300800 */
[----:B------:R-:W-:Y:S01]  /*2aaa0*/  LOP3.LUT P4, RZ, R9, 0x1, RZ, 0xc0, !PT ;  /* 0x0000000109ff7812 */ /* 0x000fe2000788c0ff */
[----:B------:R-:W-:Y:S01]  /*2aab0*/  ULDC.64 UR6, c[0x0][0x208] ;  /* 0x0000820000067ab9 */ /* 0x000fe20000000a00 */
[----:B0-----:R-:W-:Y:S02]  /*2aac0*/  IMAD.IADD R0, R3, 0x1, R17 ;  /* 0x0000000103007824 */ /* 0x001fe400078e0211 */
[----:B---3--:R-:W-:-:S03]  /*2aad0*/  IMAD.MOV.U32 R9, RZ, RZ, R2 ;  /* 0x000000ffff097224 */ /* 0x008fc600078e0002 */
[----:B------:R-:W-:-:S13]  /*2aae0*/  ISETP.GE.OR P0, PT, R0, UR4, !P5 ;  /* 0x0000000400007c0c */ /* 0x000fda000ef06670 */
[----:B------:R-:W0:Y:S08]  /*2aaf0*/  @!P0 LDC.64 R2, c[0x0][0xc80] ;  /* 0x00032000ff028b82 */ /* 0x000e300000000a00 */
[----:B-1----:R-:W1:Y:S01]  /*2ab00*/  @!P0 LDC.64 R6, c[0x0][0xc78] ;  /* 0x00031e00ff068b82 */ /* 0x002e620000000a00 */
[----:B0-----:R-:W-:-:S05]  /*2ab10*/  @!P0 IMAD.WIDE R2, R0, 0x4, R2 ;  /* 0x0000000400028825 */ /* 0x001fca00078e0202 */
[----:B------:R1:W3:Y:S02]  /*2ab20*/  @!P0 LDG.E R8, desc[UR6][R2.64] ;  /* 0x0000000602088981 */ /* 0x0002e4000c1e1900 */
[----:B-1----:R-:W-:-:S06]  /*2ab30*/  @!P0 IMAD.WIDE R2, R0, 0x4, R6 ;  /* 0x0000000400028825 */ /* 0x002fcc00078e0206 */
[----:B------:R-:W4:Y:S01]  /*2ab40*/  @!P0 LDG.E R2, desc[UR6][R2.64] ;  /* 0x0000000602028981 */ /* 0x000f22000c1e1900 */
[----:B--2---:R-:W-:Y:S01]  /*2ab50*/  IMAD.MOV.U32 R4, RZ, RZ, RZ ;  /* 0x000000ffff047224 */ /* 0x004fe200078e00ff */
[C---:B------:R-:W-:Y:S01]  /*2ab60*/  ISETP.GE.U32.AND P1, PT, R17.reuse, 0x4, PT ;  /* 0x000000041100780c */ /* 0x040fe20003f26070 */
[----:B------:R-:W-:Y:S01]  /*2ab70*/  IMAD.MOV.U32 R6, RZ, RZ, RZ ;  /* 0x000000ffff067224 */ /* 0x000fe200078e00ff */
[C---:B------:R-:W-:Y:S01]  /*2ab80*/  ISETP.GE.U32.AND P2, PT, R17.reuse, 0x8, PT ;  /* 0x000000081100780c */ /* 0x040fe20003f46070 */
[----:B------:R-:W-:Y:S01]  /*2ab90*/  SHFL.IDX PT, R5, R9, RZ, 0x1f ;  /* 0x00001fff09057589 */ /* 0x000fe200000e0000 */
[----:B------:R-:W-:Y:S01]  /*2aba0*/  ISETP.GE.U32.AND P3, PT, R17, 0x10, PT ;  /* 0x000000101100780c */ /* 0x000fe20003f66070 */
[----:B------:R-:W-:Y:S02]  /*2abb0*/  IMAD.MOV.U32 R10, RZ, RZ, RZ ;  /* 0x000000ffff0a7224 */ /* 0x000fe400078e00ff */
[----:B------:R-:W-:Y:S01]  /*2abc0*/  SHFL.IDX PT, R0, R9, 0x1, 0x1f ;  /* 0x00201f0009007f89 */ /* 0x000fe200000e0000 */
[----:B---3--:R-:W-:-:S02]  /*2abd0*/  @!P0 IMAD.MOV.U32 R4, RZ, RZ, R8 ;  /* 0x000000ffff048224 */ /* 0x008fc400078e0008 */
[----:B----4-:R-:W-:Y:S01]  /*2abe0*/  @!P0 IMAD.MOV.U32 R6, RZ, RZ, R2 ;  /* 0x000000ffff068224 */ /* 0x010fe200078e0002 */
[----:B------:R-:W-:-:S03]  /*2abf0*/  ISETP.GE.U32.AND P0, PT, R17, 0x2, PT ;  /* 0x000000021100780c */ /* 0x000fc60003f06070 */
[----:B------:R-:W-:-:S05]  /*2ac00*/  IMAD R2, R6, R4, RZ ;  /* 0x0000000406027224 */ /* 0x000fca00078e02ff */
        /* <DEDUP_REMOVED lines=15> */
[----:B------:R0:W1:Y:S02]  /*2ad00*/  SHFL.IDX PT, R16, R7, 0x1f, 0x1f ;  /* 0x03e01f0007107f89 */ /* 0x00006400000e0000 */
.L_x_927:
[----:B------:R-:W-:Y:S02]  /*2ad10*/  ULDC UR4, c[0x0][0xc38] ;  /* 0x00030e0000047ab9 */ /* 0x000fe40000000800 */
[----:B------:R-:W-:-:S04]  /*2ad20*/  IMAD.U32 R2, RZ, RZ, UR4 ;  /* 0x00000004ff027e24 */ /* 0x000fc8000f8e00ff */
[----:B-1----:R-:W-:-:S04]  /*2ad30*/  IMAD R16, R16, R2, RZ ;  /* 0x0000000210107224 */ /* 0x002fc800078e02ff */
[----:B------:R-:W-:-:S05]  /*2ad40*/  IMAD.IADD R0, R0, 0x1, R16 ;  /* 0x0000000100007824 */ /* 0x000fca00078e0210 */
[----:B------:R-:W-:-:S13]  /*2ad50*/  ISETP.GT.AND P4, PT, R0, R5, PT ;  /* 0x000000050000720c */ /* 0x000fda0003f84270 */
[----:B------:R-:W-:Y:S05]  /*2ad60*/  @P4 BRA `(.L_x_839) ;  /* 0x0000000000b44947 */ /* 0x000fea0003800000 */
.L_x_842:
[----:B------:R-:W2:Y:S01]  /*2ad70*/  LDL.LU R3, [R1+0xc] ;  /* 0x00000c0001037983 */ /* 0x000ea20000300800 */
[----:B------:R-:W1:Y:S01]  /*2ad80*/  LDC R2, c[0x0][0xc3c] ;  /* 0x00030f00ff027b82 */ /* 0x000e620000000800 */
[----:B--2---:R-:W-:-:S05]  /*2ad90*/  VIADD R3, R3, 0x1f ;  /* 0x0000001f03037836 */ /* 0x004fca0000000000 */
[----:B-1----:R-:W-:-:S13]  /*2ada0*/  ISETP.GE.AND P4, PT, R3, R2, PT ;  /* 0x000000020300720c */ /* 0x002fda0003f86270 */
[----:B------:R-:W-:Y:S05]  /*2adb0*/  @P4 BRA `(.L_x_840) ;  /* 0x0000000400dc4947 */ /* 0x000fea0003800000 */
[----:B------:R-:W2:Y:S01]  /*2adc0*/  LDL R4, [R1+0x30] ;  /* 0x0000300001047983 */ /* 0x000ea20000100800 */
[----:B------:R-:W-:-:S03]  /*2add0*/  ULDC.64 UR4, c[0x0][0x208] ;  /* 0x0000820000047ab9 */ /* 0x000fc60000000a00 */
[----:B------:R1:W-:Y:S01]  /*2ade0*/  STL [R1+0xc], R3 ;  /* 0x00000c0301007387 */ /* 0x0003e20000100800 */
[----:B--2---:R-:W-:Y:S02]  /*2adf0*/  IMAD.IADD R6, R3, 0x1, R4 ;  /* 0x0000000103067824 */ /* 0x004fe400078e0204 */
[----:B------:R-:W-:-:S03]  /*2ae00*/  IMAD.MOV.U32 R4, RZ, RZ, RZ ;  /* 0x000000ffff047224 */ /* 0x000fc600078e00ff */
[----:B------:R-:W-:-:S13]  /*2ae10*/  ISETP.GE.OR P4, PT, R6, R2, !P5 ;  /* 0x000000020600720c */ /* 0x000fda0006f86670 */
[----:B-1----:R-:W1:Y:S02]  /*2ae20*/  @!P4 LDC.64 R2, c[0x0][0xc80] ;  /* 0x00032000ff02cb82 */ /* 0x002e640000000a00 */
        /* <DEDUP_REMOVED lines=9> */
[----:B------:R-:W2:Y:S02]  /*2aec0*/  LDL R3, [R1+0x10] ;  /* 0x0000100001037983 */ /* 0x000ea40000100800 */
[----:B--2---:R-:W-:Y:S02]  /*2aed0*/  LOP3.LUT P4, RZ, R3, 0x1, RZ, 0xc0, !PT ;  /* 0x0000000103ff7812 */ /* 0x004fe4000788c0ff */
        /* <DEDUP_REMOVED lines=14> */
[----:B0-----:R-:W-:-:S05]  /*2afc0*/  IMAD.IADD R7, R2, 0x1, R3 ;  /* 0x0000000102077824 */ /* 0x001fca00078e0203 */
[----:B------:R0:W1:Y:S02]  /*2afd0*/  SHFL.IDX PT, R16, R7, 0x1f, 0x1f ;  /* 0x03e01f0007107f89 */ /* 0x00006400000e0000 */
.L_x_935:
[----:B------:R-:W-:Y:S02]  /*2afe0*/  ULDC UR4, c[0x0][0xc38] ;  /* 0x00030e0000047ab9 */ /* 0x000fe40000000800 */
[----:B------:R-:W-:-:S04]  /*2aff0*/  IMAD.U32 R2, RZ, RZ, UR4 ;  /* 0x00000004ff027e24 */ /* 0x000fc8000f8e00ff */
[----:B-1----:R-:W-:-:S04]  /*2b000*/  IMAD R16, R16, R2, RZ ;  /* 0x0000000210107224 */ /* 0x002fc800078e02ff */
[----:B------:R-:W-:-:S05]  /*2b010*/  IMAD.IADD R0, R16, 0x1, R0 ;  /* 0x0000000110007824 */ /* 0x000fca00078e0200 */
[----:B------:R-:W-:-:S13]  /*2b020*/  ISETP.GT.AND P4, PT, R0, R5, PT ;  /* 0x000000050000720c */ /* 0x000fda0003f84270 */
[----:B------:R-:W-:Y:S05]  /*2b030*/  @!P4 BRA `(.L_x_842) ;  /* 0xfffffffc004cc947 */ /* 0x000fea000383ffff */
.L_x_839:
[----:B------:R-:W-:Y:S01]  /*2b040*/  IMAD.IADD R16, R0, 0x1, -R16 ;  /* 0x0000000100107824 */ /* 0x000fe200078e0a10 */
[----:B------:R-:W-:-:S03]  /*2b050*/  UMOV UR4, 0xffffffff ;  /* 0xffffffff00047882 */ /* 0x000fc60000000000 */
[----:B------:R-:W-:-:S05]  /*2b060*/  IMAD R0, R7, R2, R16 ;  /* 0x0000000207007224 */ /* 0x000fca00078e0210 */
[----:B------:R-:W-:Y:S01]  /*2b070*/  ISETP.GT.AND P6, PT, R0, R5, PT ;  /* 0x000000050000720c */ /* 0x000fe20003fc4270 */
[----:B------:R-:W-:-:S12]  /*2b080*/  BRA.DIV UR4, `(.L_x_843) ;  /* 0x0000002e044c7947 */ /* 0x000fd8000b800000 */
[----:B------:R-:W-:-:S04]  /*2b090*/  VOTE.ANY R3, PT, !P6 ;  /* 0x0000000000037806 */ /* 0x000fc800070e0100 */
[----:B------:R-:W1:Y:S02]  /*2b0a0*/  POPC R0, R3 ;  /* 0x0000000300007309 */ /* 0x000e640000000000 */
[----:B-1----:R1:W2:Y:S04]  /*2b0b0*/  SHFL.IDX PT, R4, R4, R0, 0x1f ;  /* 0x00001f0004047589 */ /* 0x0022a800000e0000 */
[----:B------:R1:W3:Y:S02]  /*2b0c0*/  SHFL.IDX PT, R6, R6, R0, 0x1f ;  /* 0x00001f0006067589 */ /* 0x0002e400000e0000 */
.L_x_940:
[----:B------:R-:W-:-:S13]  /*2b0d0*/  ISETP.NE.AND P0, PT, R3, RZ, PT ;  /* 0x000000ff0300720c */ /* 0x000fda0003f05270 */
[----:B------:R-:W-:Y:S05]  /*2b0e0*/  @!P0 BRA `(.L_x_844) ;  /* 0x0000000000148947 */ /* 0x000fea0003800000 */
[----:B------:R-:W-:Y:S01]  /*2b0f0*/  UMOV UR4, 0xffffffff ;  /* 0xffffffff00047882 */ /* 0x000fe20000000000 */
[----:B------:R-:W-:Y:S02]  /*2b100*/  VIADD R12, R0, 0xffffffff ;  /* 0xffffffff000c7836 */ /* 0x000fe40000000000 */
[----:B------:R-:W-:Y:S05]  /*2b110*/  BRA.DIV UR4, `(.L_x_845) ;  /* 0x0000002e04847947 */ /* 0x000fea000b800000 */
[----:B0-----:R0:W4:Y:S02]  /*2b120*/  SHFL.IDX PT, R7, R7, R12, 0x1f ;  /* 0x00001f0c07077589 */ /* 0x00112400000e0000 */
.L_x_943:
[----:B----4-:R-:W-:-:S07]  /*2b130*/  IMAD.MOV.U32 R10, RZ, RZ, R7 ;  /* 0x000000ffff0a7224 */ /* 0x010fce00078e0007 */
.L_x_844:
[----:B------:R-:W4:Y:S01]  /*2b140*/  LDL.LU R11, [R1+0xc] ;  /* 0x00000c00010b7983 */ /* 0x000f220000300800 */
[----:B--2---:R-:W-:Y:S01]  /*2b150*/  IABS R3, R4 ;  /* 0x0000000400037213 */ /* 0x004fe20000000000 */
[----:B------:R-:W-:Y:S02]  /*2b160*/  IMAD R2, R10, R2, R16 ;  /* 0x000000020a027224 */ /* 0x000fe400078e0210 */
[----:B------:R-:W-:Y:S01]  /*2b170*/  IMAD.MOV.U32 R8, RZ, RZ, RZ ;  /* 0x000000ffff087224 */ /* 0x000fe200078e00ff */
[----:B0-----:R-:W0:Y:S01]  /*2b180*/  I2F.RP R7, R3 ;  /* 0x0000000300077306 */ /* 0x001e220000209400 */
[----:B------:R-:W-:Y:S01]  /*2b190*/  IMAD.IADD R5, R5, 0x1, -R2 ;  /* 0x0000000105057824 */ /* 0x000fe200078e0a02 */
[----:B------:R2:W-:Y:S04]  /*2b1a0*/  STL [R1], R2 ;  /* 0x0000000201007387 */ /* 0x0005e80000100800 */
[----:B--2---:R-:W-:-:S02]  /*2b1b0*/  IABS R2, R5 ;  /* 0x0000000500027213 */ /* 0x004fc40000000000 */
[----:B0-----:R-:W0:Y:S02]  /*2b1c0*/  MUFU.RCP R7, R7 ;  /* 0x0000000700077308 */ /* 0x001e240000001000 */
[----:B0-----:R-:W-:-:S06]  /*2b1d0*/  VIADD R7, R7, 0xffffffe ;  /* 0x0ffffffe07077836 */ /* 0x001fcc0000000000 */
[----:B------:R-:W0:Y:S02]  /*2b1e0*/  F2I.FTZ.U32.TRUNC.NTZ R9, R7 ;  /* 0x0000000700097305 */ /* 0x000e24000021f000 */
[----:B0-----:R-:W-:-:S04]  /*2b1f0*/  IMAD.MOV R7, RZ, RZ, -R9 ;  /* 0x000000ffff077224 */ /* 0x001fc800078e0a09 */
[----:B------:R-:W-:-:S04]  /*2b200*/  IMAD R7, R7, R3, RZ ;  /* 0x0000000307077224 */ /* 0x000fc800078e02ff */
[----:B------:R-:W-:Y:S01]  /*2b210*/  IMAD.HI.U32 R7, R9, R7, R8 ;  /* 0x0000000709077227 */ /* 0x000fe200078e0008 */
[----:B------:R-:W-:-:S05]  /*2b220*/  IABS R8, R4 ;  /* 0x0000000400087213 */ /* 0x000fca0000000000 */
[----:B------:R-:W-:Y:S02]  /*2b230*/  IMAD.MOV R8, RZ, RZ, -R8 ;  /* 0x000000ffff087224 */ /* 0x000fe400078e0a08 */
[----:B------:R-:W-:-:S04]  /*2b240*/  IMAD.HI.U32 R7, R7, R2, RZ ;  /* 0x0000000207077227 */ /* 0x000fc800078e00ff */
[----:B------:R-:W-:Y:S01]  /*2b250*/  IMAD R2, R7, R8, R2 ;  /* 0x0000000807027224 */ /* 0x000fe200078e0202 */
[----:B---3--:R-:W-:-:S04]  /*2b260*/  IABS R8, R6 ;  /* 0x0000000600087213 */ /* 0x008fc80000000000 */
[----:B------:R-:W-:-:S13]  /*2b270*/  ISETP.GT.U32.AND P2, PT, R3, R2, PT ;  /* 0x000000020300720c */ /* 0x000fda0003f44070 */
[----:B------:R-:W-:Y:S02]  /*2b280*/  @!P2 IMAD.IADD R2, R2, 0x1, -R3 ;  /* 0x000000010202a824 */ /* 0x000fe400078e0a03 */
[----:B------:R-:W-:Y:S01]  /*2b290*/  @!P2 VIADD R7, R7, 0x1 ;  /* 0x000000010707a836 */ /* 0x000fe20000000000 */
[----:B------:R-:W-:Y:S02]  /*2b2a0*/  ISETP.NE.AND P2, PT, R4, RZ, PT ;  /* 0x000000ff0400720c */ /* 0x000fe40003f45270 */
[----:B------:R-:W-:Y:S02]  /*2b2b0*/  ISETP.GE.U32.AND P0, PT, R2, R3, PT ;  /* 0x000000030200720c */ /* 0x000fe40003f06070 */
[----:B------:R-:W0:Y:S11]  /*2b2c0*/  I2F.RP R2, R8 ;  /* 0x0000000800027306 */ /* 0x000e360000209400 */
[----:B------:R-:W-:Y:S01]  /*2b2d0*/  @P0 VIADD R7, R7, 0x1 ;  /* 0x0000000107070836 */ /* 0x000fe20000000000 */
[----:B0-----:R-:W0:Y:S02]  /*2b2e0*/  MUFU.RCP R2, R2 ;  /* 0x0000000200027308 */ /* 0x001e240000001000 */
[----:B0-----:R-:W-:-:S06]  /*2b2f0*/  VIADD R2, R2, 0xffffffe ;  /* 0x0ffffffe02027836 */ /* 0x001fcc0000000000 */
[----:B------:R-:W0:Y:S02]  /*2b300*/  F2I.FTZ.U32.TRUNC.NTZ R3, R2 ;  /* 0x0000000200037305 */ /* 0x000e24000021f000 */
[----:B0-----:R-:W-:-:S04]  /*2b310*/  IMAD.MOV R2, RZ, RZ, -R3 ;  /* 0x000000ffff027224 */ /* 0x001fc800078e0a03 */
        /* <DEDUP_REMOVED lines=12> */
[----:B------:R-:W-:Y:S02]  /*2b3e0*/  IMAD R3, R2, R9, R3 ;  /* 0x0000000902037224 */ /* 0x000fe400078e0203 */
[----:B------:R-:W-:-:S03]  /*2b3f0*/  IMAD.IADD R4, R5, 0x1, -R4 ;  /* 0x0000000105047824 */ /* 0x000fc600078e0a04 */
[----:B------:R-:W-:-:S13]  /*2b400*/  ISETP.GT.U32.AND P2, PT, R8, R3, PT ;  /* 0x000000030800720c */ /* 0x000fda0003f44070 */
[----:B------:R-:W-:Y:S02]  /*2b410*/  @!P2 IMAD.IADD R3, R3, 0x1, -R8 ;  /* 0x000000010303a824 */ /* 0x000fe400078e0a08 */
[----:B------:R-:W-:Y:S01]  /*2b420*/  @!P2 VIADD R2, R2, 0x1 ;  /* 0x000000010202a836 */ /* 0x000fe20000000000 */
[----:B------:R-:W-:Y:S02]  /*2b430*/  ISETP.NE.AND P2, PT, R6, RZ, PT ;  /* 0x000000ff0600720c */ /* 0x000fe40003f45270 */
[----:B------:R-:W-:Y:S02]  /*2b440*/  ISETP.GE.U32.AND P0, PT, R3, R8, PT ;  /* 0x000000080300720c */ /* 0x000fe40003f06070 */
[----:B------:R-:W-:-:S04]  /*2b450*/  LOP3.LUT R3, R7, R6, RZ, 0x3c, !PT ;  /* 0x0000000607037212 */ /* 0x000fc800078e3cff */
[----:B------:R-:W-:-:S07]  /*2b460*/  ISETP.GE.AND P1, PT, R3, RZ, PT ;  /* 0x000000ff0300720c */ /* 0x000fce0003f26270 */
[----:B------:R-:W-:-:S06]  /*2b470*/  @P0 VIADD R2, R2, 0x1 ;  /* 0x0000000102020836 */ /* 0x000fcc0000000000 */
[----:B------:R-:W-:Y:S01]  /*2b480*/  @!P1 IMAD.MOV R2, RZ, RZ, -R2 ;  /* 0x000000ffff029224 */ /* 0x000fe200078e0a02 */
[----:B------:R-:W-:-:S05]  /*2b490*/  @!P2 LOP3.LUT R2, RZ, R6, RZ, 0x33, !PT ;  /* 0x00000006ff02a212 */ /* 0x000fca00078e33ff */
[--C-:B------:R-:W-:Y:S02]  /*2b4a0*/  IMAD.MOV R3, RZ, RZ, -R2.reuse ;  /* 0x000000ffff037224 */ /* 0x100fe400078e0a02 */
[C---:B------:R-:W-:Y:S02]  /*2b4b0*/  IMAD R2, R6.reuse, 0x1000000, R2 ;  /* 0x0100000006027824 */ /* 0x040fe400078e0202 */
[----:B------:R-:W-:Y:S02]  /*2b4c0*/  IMAD R3, R6, R3, R7 ;  /* 0x0000000306037224 */ /* 0x000fe400078e0207 */
[----:B----4-:R-:W-:Y:S02]  /*2b4d0*/  IMAD.IADD R11, R0, 0x1, R11 ;  /* 0x00000001000b7824 */ /* 0x010fe400078e020b */
[----:B-1----:R-:W-:-:S05]  /*2b4e0*/  IMAD R0, R3, 0x10000, R2 ;  /* 0x0001000003007824 */ /* 0x002fca00078e0202 */
[----:B------:R2:W-:Y:S04]  /*2b4f0*/  STL [R1+0x8], R0 ;  /* 0x0000080001007387 */ /* 0x0005e80000100800 */
[----:B------:R2:W-:Y:S04]  /*2b500*/  STL [R1+0xc], R11 ;  /* 0x00000c0b01007387 */ /* 0x0005e80000100800 */
[----:B------:R2:W-:Y:S01]  /*2b510*/  STL [R1+0x4], R4 ;  /* 0x0000040401007387 */ /* 0x0005e20000100800 */
[----:B------:R-:W-:Y:S05]  /*2b520*/  BRA `(.L_x_846) ;  /* 0x0000000000287947 */ /* 0x000fea0003800000 */
.L_x_840:
[----:B------:R-:W-:Y:S01]  /*2b530*/  UMOV UR4, URZ ;  /* 0x0000003f00047c82 */ /* 0x000fe20008000000 */
[----:B------:R-:W-:Y:S01]  /*2b540*/  ULDC UR6, c[0x0][0xc3c] ;  /* 0x00030f0000067ab9 */ /* 0x000fe20000000800 */
[----:B------:R-:W-:Y:S01]  /*2b550*/  UMOV UR5, URZ ;  /* 0x0000003f00057c82 */ /* 0x000fe20008000000 */
[----:B------:R-:W-:Y:S01]  /*2b560*/  IMAD.U32 R3, RZ, RZ, UR4 ;  /* 0x00000004ff037e24 */ /* 0x000fe2000f8e00ff */
[----:B------:R1:W-:Y:S01]  /*2b570*/  STL [R1], R5 ;  /* 0x0000000501007387 */ /* 0x0003e20000100800 */
[----:B------:R-:W-:Y:S02]  /*2b580*/  IMAD.U32 R0, RZ, RZ, UR6 ;  /* 0x00000006ff007e24 */ /* 0x000fe4000f8e00ff */
[----:B------:R-:W-:Y:S01]  /*2b590*/  IMAD.U32 R2, RZ, RZ, UR5 ;  /* 0x00000005ff027e24 */ /* 0x000fe2000f8e00ff */
[----:B------:R1:W-:Y:S04]  /*2b5a0*/  STL [R1+0x4], R3 ;  /* 0x0000040301007387 */ /* 0x0003e80000100800 */
[----:B------:R1:W-:Y:S04]  /*2b5b0*/  STL [R1+0xc], R0 ;  /* 0x00000c0001007387 */ /* 0x0003e80000100800 */
[----:B------:R1:W-:Y:S02]  /*2b5c0*/  STL [R1+0x8], R2 ;  /* 0x0000080201007387 */ /* 0x0003e40000100800 */
.L_x_846:
[----:B-12---:R-:W2:Y:S04]  /*2b5d0*/  LDL R0, [R1+0x30] ;  /* 0x0000300001007983 */ /* 0x006ea80000100800 */
[----:B------:R-:W0:Y:S04]  /*2b5e0*/  LDL R2, [R1+0xc] ;  /* 0x00000c0001027983 */ /* 0x000e280000100800 */
[----:B------:R-:W3:Y:S04]  /*2b5f0*/  LDL R3, [R1+0x8] ;  /* 0x0000080001037983 */ /* 0x000ee80000100800 */
[----:B------:R-:W4:Y:S04]  /*2b600*/  LDL R4, [R1] ;  /* 0x0000000001047983 */ /* 0x000f280000100800 */
[----:B------:R-:W4:Y:S01]  /*2b610*/  LDL R5, [R1+0x4] ;  /* 0x0000040001057983 */ /* 0x000f220000100800 */
[----:B------:R-:W-:Y:S05]  /*2b620*/  WARPSYNC.ALL ;  /* 0x0000000000007948 */ /* 0x000fea0003800000 */
[----:B------:R-:W-:Y:S01]  /*2b630*/  BAR.SYNC.DEFER_BLOCKING 0x4, 0x180 ;  /* 0x0106000000007b1d */ /* 0x000fe20000010000 */
[----:B--2---:R-:W-:-:S13]  /*2b640*/  ISETP.NE.AND P0, PT, R0, RZ, PT ;  /* 0x000000ff0000720c */ /* 0x004fda0003f05270 */
[----:B------:R-:W1:Y:S01]  /*2b650*/  @!P0 S2R R0, SR_CgaCtaId ;  /* 0x0000000000008919 */ /* 0x000e620000008800 */
[----:B0-----:R-:W-:Y:S01]  /*2b660*/  IMAD.MOV.U32 R7, RZ, RZ, R2 ;  /* 0x000000ffff077224 */ /* 0x001fe200078e0002 */
[----:B------:R-:W-:Y:S01]  /*2b670*/  @!P0 MOV R2, 0x400 ;  /* 0x0000040000028802 */ /* 0x000fe20000000f00 */
[----:B---3--:R-:W-:-:S03]  /*2b680*/  IMAD.MOV.U32 R6, RZ, RZ, R3 ;  /* 0x000000ffff067224 */ /* 0x008fc600078e0003 */
[----:B-1----:R-:W-:-:S05]  /*2b690*/  @!P0 LEA R18, R0, R2, 0x18 ;  /* 0x0000000200128211 */ /* 0x002fca00078ec0ff */
[----:B----4-:R0:W-:Y:S01]  /*2b6a0*/  @!P0 STS.128 [R18+0x388d0], R4 ;  /* 0x0388d00412008388 */ /* 0x0101e20000000c00 */
[----:B------:R-:W-:Y:S06]  /*2b6b0*/  BAR.ARV 0x5, 0x180 ;  /* 0x0146000000007b1d */ /* 0x000fec0000002000 */
.L_x_837:
[----:B0-----:R-:W2:Y:S01]  /*2b6c0*/  LDL R0, [R1+0xc] ;  /* 0x00000c0001007983 */ /* 0x001ea20000100800 */
[----:B------:R-:W-:Y:S02]  /*2b6d0*/  ULDC UR4, c[0x0][0xc3c] ;  /* 0x00030f0000047ab9 */ /* 0x000fe40000000800 */
[----:B--2---:R-:W-:-:S13]  /*2b6e0*/  ISETP.GE.AND P0, PT, R0, UR4, PT ;  /* 0x0000000400007c0c */ /* 0x004fda000bf06270 */
[----:B------:R-:W-:Y:S05]  /*2b6f0*/  @!P0 BRA `(.L_x_847) ;  /* 0xffffff7c00ec8947 */ /* 0x000fea000383ffff */
[----:B------:R-:W-:Y:S05]  /*2b700*/  BSYNC B8 ;  /* 0x0000000000087941 */ /* 0x000fea0003800000 */
.L_x_684:
[----:B-1----:R-:W3:Y:S01]  /*2b710*/  LDL.LU R0, [R1+0x64] ;  /* 0x0000640001007983 */ /* 0x002ee20000300800 */
[----:B------:R-:W-:Y:S01]  /*2b720*/  BSSY B0, `(.L_x_848) ;  /* 0x000000b000007945 */ /* 0x000fe20003800000 */
[----:B------:R-:W1:Y:S01]  /*2b730*/  S2R R5, SR_CgaCtaId ;  /* 0x0000000000057919 */ /* 0x000e620000008800 */
[----:B---3--:R-:W-:-:S05]  /*2b740*/  VIADD R0, R0, 0x1 ;  /* 0x0000000100007836 */ /* 0x008fca0000000000 */
[----:B0-----:R-:W-:-:S04]  /*2b750*/  LEA.HI R2, R0, R0, RZ, 0x1 ;  /* 0x0000000000027211 */ /* 0x001fc800078f08ff */
[----:B------:R-:W-:-:S05]  /*2b760*/  LOP3.LUT R3, R2, 0xfffffffe, RZ, 0xc0, !PT ;  /* 0xfffffffe02037812 */ /* 0x000fca00078ec0ff */
[----:B------:R-:W-:Y:S01]  /*2b770*/  IMAD.IADD R3, R0, 0x1, -R3 ;  /* 0x0000000100037824 */ /* 0x000fe200078e0a03 */
[----:B------:R-:W-:-:S04]  /*2b780*/  MOV R0, 0x400 ;  /* 0x0000040000007802 */ /* 0x000fc80000000f00 */
[----:B-1----:R-:W-:Y:S02]  /*2b790*/  LEA R0, R5, R0, 0x18 ;  /* 0x0000000005007211 */ /* 0x002fe400078ec0ff */
[----:B------:R-:W-:-:S04]  /*2b7a0*/  SHF.L.U32 R3, R3, 0x1f, RZ ;  /* 0x0000001f03037819 */ /* 0x000fc800000006ff */
[----:B------:R-:W0:Y:S02]  /*2b7b0*/  SYNCS.PHASECHK.TRANS64.TRYWAIT P0, [R0+URZ+0x38820], R3 ;  /* 0x03882003000075a7 */ /* 0x000e24000800017f */
[----:B0-----:R-:W-:Y:S05]  /*2b7c0*/  @!P0 BRA `(.L_x_849) ;  /* 0x0000002800008947 */ /* 0x001fea0003800000 */
.L_x_944:
[----:B------:R-:W-:Y:S05]  /*2b7d0*/  BSYNC B0 ;  /* 0x0000000000007941 */ /* 0x000fea0003800000 */
.L_x_848:
[----:B------:R-:W-:-:S03]  /*2b7e0*/  UMOV UR4, 0xffffffff ;  /* 0xffffffff00047882 */ /* 0x000fc60000000000 */
[----:B------:R-:W-:Y:S05]  /*2b7f0*/  BRA.DIV UR4, `(.L_x_850) ;  /* 0x0000002a04087947 */ /* 0x000fea000b800000 */
[----:B------:R-:W1:Y:S02]  /*2b800*/  S2R R2, SR_TID.X ;  /* 0x0000000000027919 */ /* 0x000e640000002100 */
[----:B-1----:R-:W-:-:S04]  /*2b810*/  SHF.R.U32.HI R2, RZ, 0x5, R2 ;  /* 0x00000005ff027819 */ /* 0x002fc80000011602 */
[----:B------:R-:W-:-:S05]  /*2b820*/  LOP3.LUT R2, R2, 0x3, RZ, 0xc0, !PT ;  /* 0x0000000302027812 */ /* 0x000fca00078ec0ff */
[----:B------:R1:W3:Y:S02]  /*2b830*/  SHFL.IDX PT, R14, R2, RZ, 0x1f ;  /* 0x00001fff020e7589 */ /* 0x0002e400000e0000 */
.L_x_947:
[----:B---3--:R-:W-:-:S13]  /*2b840*/  ISETP.NE.AND P0, PT, R14, RZ, PT ;  /* 0x000000ff0e00720c */ /* 0x008fda0003f05270 */
[----:B------:R-:W-:Y:S05]  /*2b850*/  @P0 BRA `(.L_x_444) ;  /* 0x00000000008c0947 */ /* 0x000fea0003800000 */
[----:B------:R-:W-:-:S03]  /*2b860*/  UMOV UR4, 0xffffffff ;  /* 0xffffffff00047882 */ /* 0x000fc60000000000 */
[----:B------:R-:W-:Y:S05]  /*2b870*/  BRA.DIV UR4, `(.L_x_851) ;  /* 0x0000002a041c7947 */ /* 0x000fea000b800000 */
[----:B------:R-:W-:-:S13]  /*2b880*/  ELECT P6, URZ, PT ;  /* 0x00000000003f782f */ /* 0x000fda00038c0000 */
.L_x_950:
[----:B------:R-:W-:Y:S05]  /*2b890*/  @!P6 BRA `(.L_x_444) ;  /* 0x00000000007ce947 */ /* 0x000fea0003800000 */
[----:B------:R-:W-:-:S06]  /*2b8a0*/  ULOP3.LUT UR4, UR60, 0x2, URZ, 0xfc, !UPT ;  /* 0x000000023c047892 */ /* 0x000fcc000f8efc3f */
[----:B-1----:R-:W-:-:S05]  /*2b8b0*/  IMAD.U32 R2, RZ, RZ, UR4 ;  /* 0x00000004ff027e24 */ /* 0x002fca000f8e00ff */
[----:B------:R-:W-:-:S13]  /*2b8c0*/  ISETP.NE.AND P2, PT, R2, 0x3, PT ;  /* 0x000000030200780c */ /* 0x000fda0003f45270 */
[----:B------:R-:W-:Y:S05]  /*2b8d0*/  @!P2 BRA `(.L_x_852) ;  /* 0x000000000004a947 */ /* 0x000fea0003800000 */
[----:B------:R-:W-:Y:S01]  /*2b8e0*/  BPT.TRAP 0x1 ;  /* 0x000000040000795c */ /* 0x000fe20000300000 */
.L_x_852:
[----:B------:R-:W3:Y:S01]  /*2b8f0*/  LDL.LU R7, [R1+0x18] ;  /* 0x0000180001077983 */ /* 0x000ee20000300800 */
[----:B------:R-:W-:Y:S02]  /*2b900*/  VIADD R2, R0, 0x38840 ;  /* 0x0003884000027836 */ /* 0x000fe40000000000 */
[C---:B0-----:R-:W-:Y:S02]  /*2b910*/  VIADD R3, R19.reuse, 0x1 ;  /* 0x0000000113037836 */ /* 0x041fe40000000000 */
[----:B------:R-:W-:-:S03]  /*2b920*/  IMAD R6, R19, 0x8, R2 ;  /* 0x0000000813067824 */ /* 0x000fc600078e0202 */
[----:B------:R-:W-:-:S04]  /*2b930*/  ISETP.NE.AND P1, PT, R3, 0x2, PT ;  /* 0x000000020300780c */ /* 0x000fc80003f25270 */
[----:B------:R-:W-:Y:S02]  /*2b940*/  SEL R4, RZ, 0x1, P1 ;  /* 0x00000001ff047807 */ /* 0x000fe40000800000 */
[----:B------:R-:W-:Y:S02]  /*2b950*/  SEL R3, R3, RZ, P1 ;  /* 0x000000ff03037207 */ /* 0x000fe40000800000 */
[C---:B---3--:R-:W-:Y:S02]  /*2b960*/  SHF.L.U32 R5, R7.reuse, 0x1f, RZ ;  /* 0x0000001f07057819 */ /* 0x048fe400000006ff */
[----:B------:R-:W-:Y:S01]  /*2b970*/  LOP3.LUT R4, R7, R4, RZ, 0x3c, !PT ;  /* 0x0000000407047212 */ /* 0x000fe200078e3cff */
[----:B------:R-:W-:Y:S01]  /*2b980*/  IMAD R7, R3, 0x8, R2 ;  /* 0x0000000803077824 */ /* 0x000fe200078e0202 */
[----:B------:R-:W0:Y:S02]  /*2b990*/  SYNCS.PHASECHK.TRANS64.TRYWAIT P0, [R6+URZ], R5 ;  /* 0x00000005060075a7 */ /* 0x000e24000800017f */
[----:B------:R-:W-:Y:S01]  /*2b9a0*/  SHF.L.U32 R2, R4, 0x1f, RZ ;  /* 0x0000001f04027819 */ /* 0x000fe200000006ff */
[----:B0-----:R-:W-:Y:S06]  /*2b9b0*/  @!P0 BRA `(.L_x_853) ;  /* 0x0000002400ec8947 */ /* 0x001fec0003800000 */
.L_x_951:
[----:B------:R-:W1:Y:S02]  /*2b9c0*/  SYNCS.PHASECHK.TRANS64.TRYWAIT P0, [R7+URZ], R2 ;  /* 0x00000002070075a7 */ /* 0x000e64000800017f */
[----:B-1----:R-:W-:Y:S05]  /*2b9d0*/  @!P0 BRA `(.L_x_854) ;  /* 0x0000002400f88947 */ /* 0x002fea0003800000 */
.L_x_952:
[----:B------:R-:W-:Y:S05]  /*2b9e0*/  @!P2 BRA `(.L_x_855) ;  /* 0x000000000004a947 */ /* 0x000fea0003800000 */
[----:B------:R-:W-:Y:S01]  /*2b9f0*/  BPT.TRAP 0x1 ;  /* 0x000000040000795c */ /* 0x000fe20000300000 */
.L_x_855:
[----:B------:R-:W-:-:S04]  /*2ba00*/  VIADD R0, R0, 0x38860 ;  /* 0x0003886000007836 */ /* 0x000fc80000000000 */
[----:B------:R-:W-:-:S04]  /*2ba10*/  IMAD R4, R19, 0x8, R0 ;  /* 0x0000000813047824 */ /* 0x000fc800078e0200 */
[----:B------:R-:W3:Y:S02]  /*2ba20*/  SYNCS.PHASECHK.TRANS64.TRYWAIT P0, [R4+URZ], R5 ;  /* 0x00000005040075a7 */ /* 0x000ee4000800017f */
[----:B---3--:R-:W-:Y:S05]  /*2ba30*/  @!P0 BRA `(.L_x_856) ;  /* 0x0000002400f48947 */ /* 0x008fea0003800000 */
.L_x_953:
[----:B------:R-:W-:-:S07]  /*2ba40*/  IMAD R3, R3, 0x8, R0 ;  /* 0x0000000803037824 */ /* 0x000fce00078e0200 */
.L_x_857:
[----:B----4-:R4:W0:Y:S02]  /*2ba50*/  SYNCS.PHASECHK.TRANS64.TRYWAIT P0, [R3+URZ], R2 ;  /* 0x00000002030075a7 */ /* 0x010824000800017f */
[----:B0-----:R-:W-:Y:S05]  /*2ba60*/  @!P0 NANOSLEEP.SYNCS 0x989680 ;  /* 0x009896800000895d */ /* 0x001fea0003900000 */
[----:B------:R-:W0:Y:S02]  /*2ba70*/  @!P0 SYNCS.PHASECHK.TRANS64 P0, [R3+URZ], R2 ;  /* 0x00000002030085a7 */ /* 0x000e24000800007f */
[----:B0-----:R-:W-:Y:S05]  /*2ba80*/  @!P0 BRA `(.L_x_857) ;  /* 0xfffffffc00f08947 */ /* 0x001fea000383ffff */
.L_x_444:
[----:B------:R-:W-:Y:S05]  /*2ba90*/  BSYNC B9 ;  /* 0x0000000000097941 */ /* 0x000fea0003800000 */
.L_x_441:
[----:B------:R-:W-:Y:S05]  /*2baa0*/  EXIT ;  /* 0x000000000000794d */ /* 0x000fea0003800000 */
.L_x_466:
[----:B-1----:R1:W2:Y:S02]  /*2bab0*/  SYNCS.PHASECHK.TRANS64.TRYWAIT P6, [R3+URZ+0x38890], R0 ;  /* 0x03889000030075a7 */ /* 0x0022a400080c017f */
[----:B--2---:R-:W-:Y:S05]  /*2bac0*/  @!P6 NANOSLEEP.SYNCS 0x989680 ;  /* 0x009896800000e95d */ /* 0x004fea0003900000 */
[----:B------:R-:W2:Y:S02]  /*2bad0*/  @!P6 SYNCS.PHASECHK.TRANS64 P6, [R3+URZ+0x38890], R0 ;  /* 0x038890000300e5a7 */ /* 0x000ea400080c007f */
[----:B--2---:R-:W-:Y:S05]  /*2bae0*/  @!P6 BRA `(.L_x_466) ;  /* 0xfffffffc00f0e947 */ /* 0x004fea000383ffff */
[----:B------:R-:W-:Y:S05]  /*2baf0*/  BRA `(.L_x_858) ;  /* 0xfffffd8400487947 */ /* 0x000fea000383ffff */
.L_x_522:
[----:B--2---:R2:W3:Y:S02]  /*2bb00*/  SYNCS.PHASECHK.TRANS64.TRYWAIT P5, [R3+URZ+0x38890], R0 ;  /* 0x03889000030075a7 */ /* 0x0044e400080a017f */
[----:B---3--:R-:W-:Y:S05]  /*2bb10*/  @!P5 NANOSLEEP.SYNCS 0x989680 ;  /* 0x009896800000d95d */ /* 0x008fea0003900000 */
[----:B------:R-:W3:Y:S02]  /*2bb20*/  @!P5 SYNCS.PHASECHK.TRANS64 P5, [R3+URZ+0x38890], R0 ;  /* 0x038890000300d5a7 */ /* 0x000ee400080a007f */
[----:B---3--:R-:W-:Y:S05]  /*2bb30*/  @!P5 BRA `(.L_x_522) ;  /* 0xfffffffc00f0d947 */ /* 0x008fea000383ffff */
[----:B------:R-:W-:Y:S05]  /*2bb40*/  BRA `(.L_x_859) ;  /* 0xfffffdbc001c7947 */ /* 0x000fea000383ffff */
.L_x_547:
[----:B-1----:R1:W2:Y:S02]  /*2bb50*/  SYNCS.PHASECHK.TRANS64.TRYWAIT P4, [R3+URZ+0x38890], R0 ;  /* 0x03889000030075a7 */ /* 0x0022a4000808017f */
[----:B--2---:R-:W-:Y:S05]  /*2bb60*/  @!P4 NANOSLEEP.SYNCS 0x989680 ;  /* 0x009896800000c95d */ /* 0x004fea0003900000 */
[----:B------:R-:W2:Y:S02]  /*2bb70*/  @!P4 SYNCS.PHASECHK.TRANS64 P4, [R3+URZ+0x38890], R0 ;  /* 0x038890000300c5a7 */ /* 0x000ea4000808007f */
[----:B--2---:R-:W-:Y:S05]  /*2bb80*/  @!P4 BRA `(.L_x_547) ;  /* 0xfffffffc00f0c947 */ /* 0x004fea000383ffff */
[----:B------:R-:W-:Y:S05]  /*2bb90*/  BRA `(.L_x_860) ;  /* 0xfffffdf000087947 */ /* 0x000fea000383ffff */
.L_x_555:
[----:B--2---:R2:W3:Y:S02]  /*2bba0*/  SYNCS.PHASECHK.TRANS64.TRYWAIT P4, [R3+URZ+0x388b0], R0 ;  /* 0x0388b000030075a7 */ /* 0x0044e4000808017f */
[----:B---3--:R-:W-:Y:S05]  /*2bbb0*/  @!P4 NANOSLEEP.SYNCS 0x989680 ;  /* 0x009896800000c95d */ /* 0x008fea0003900000 */
[----:B------:R-:W3:Y:S02]  /*2bbc0*/  @!P4 SYNCS.PHASECHK.TRANS64 P4, [R3+URZ+0x388b0], R0 ;  /* 0x0388b0000300c5a7 */ /* 0x000ee4000808007f */
[----:B---3--:R-:W-:Y:S05]  /*2bbd0*/  @!P4 BRA `(.L_x_555) ;  /* 0xfffffffc00f0c947 */ /* 0x008fea000383ffff */
[----:B------:R-:W-:Y:S05]  /*2bbe0*/  BRA `(.L_x_861) ;  /* 0xfffffdf400287947 */ /* 0x000fea000383ffff */
.L_x_577:
[----:B------:R-:W-:Y:S01]  /*2bbf0*/  BSSY B1, `(.L_x_862) ;  /* 0x0000008000017945 */ /* 0x000fe20003800000 */
[----:B------:R-:W-:Y:S02]  /*2bc00*/  IMAD.MOV.U32 R13, RZ, RZ, R25 ;  /* 0x000000ffff0d7224 */ /* 0x000fe400078e0019 */
[----:B------:R-:W-:Y:S02]  /*2bc10*/  IMAD.MOV.U32 R12, RZ, RZ, RZ ;  /* 0x000000ffff0c7224 */ /* 0x000fe400078e00ff */
[----:B------:R-:W-:Y:S02]  /*2bc20*/  IMAD.MOV.U32 R11, RZ, RZ, 0x181f ;  /* 0x0000181fff0b7424 */ /* 0x000fe400078e00ff */
[----:B------:R-:W-:-:S07]  /*2bc30*/  IMAD.MOV.U32 R15, RZ, RZ, -0x1 ;  /* 0xffffffffff0f7424 */ /* 0x000fce00078e00ff */
[----:B------:R-:W-:Y:S05]  /*2bc40*/  WARPSYNC.COLLECTIVE R15, `(.L_x_863) ;  /* 0x000000000f087348 */ /* 0x000fea0003c00000 */
[----:B------:R0:W1:Y:S02]  /*2bc50*/  SHFL.IDX P6, R14, R13, R12, R11 ;  /* 0x0000000c0d0e7389 */ /* 0x00006400000c000b */
[----:B01----:R-:W-:Y:S01]  /*2bc60*/  ENDCOLLECTIVE ;  /* 0x000000000000791b */ /* 0x003fe20003800000 */
.L_x_863:
[----:B------:R-:W-:Y:S05]  /*2bc70*/  BSYNC B1 ;  /* 0x0000000000017941 */ /* 0x000fea0003800000 */
.L_x_862:
[----:B------:R-:W-:Y:S02]  /*2bc80*/  IMAD.MOV.U32 R13, RZ, RZ, R24 ;  /* 0x000000ffff0d7224 */ /* 0x000fe400078e0018 */
[----:B------:R-:W-:Y:S02]  /*2bc90*/  IMAD.MOV.U32 R12, RZ, RZ, RZ ;  /* 0x000000ffff0c7224 */ /* 0x000fe400078e00ff */
[----:B------:R-:W-:Y:S02]  /*2bca0*/  IMAD.MOV.U32 R11, RZ, RZ, 0x181f ;  /* 0x0000181fff0b7424 */ /* 0x000fe400078e00ff */
[----:B------:R-:W-:Y:S02]  /*2bcb0*/  IMAD.MOV.U32 R15, RZ, RZ, -0x1 ;  /* 0xffffffffff0f7424 */ /* 0x000fe400078e00ff */
[----:B------:R-:W-:-:S07]  /*2bcc0*/  IMAD.MOV.U32 R0, RZ, RZ, R14 ;  /* 0x000000ffff007224 */ /* 0x000fce00078e000e */
[----:B------:R-:W-:Y:S05]  /*2bcd0*/  WARPSYNC.COLLECTIVE R15, `(.L_x_864) ;  /* 0x000000000f087348 */ /* 0x000fea0003c00000 */
[----:B------:R0:W1:Y:S02]  /*2bce0*/  SHFL.IDX P6, R14, R13, R12, R11 ;  /* 0x0000000c0d0e7389 */ /* 0x00006400000c000b */
[----:B01----:R-:W-:Y:S01]  /*2bcf0*/  ENDCOLLECTIVE ;  /* 0x000000000000791b */ /* 0x003fe20003800000 */
.L_x_864:
[----:B------:R-:W-:Y:S02]  /*2bd00*/  IMAD.MOV.U32 R13, RZ, RZ, R27 ;  /* 0x000000ffff0d7224 */ /* 0x000fe400078e001b */
[----:B------:R-:W-:-:S07]  /*2bd10*/  IMAD.MOV.U32 R3, RZ, RZ, R14 ;  /* 0x000000ffff037224 */ /* 0x000fce00078e000e */
[----:B------:R-:W-:Y:S05]  /*2bd20*/  WARPSYNC.COLLECTIVE R15, `(.L_x_865) ;  /* 0x000000000f087348 */ /* 0x000fea0003c00000 */
[----:B------:R0:W1:Y:S02]  /*2bd30*/  SHFL.IDX P6, R14, R13, R12, R11 ;  /* 0x0000000c0d0e7389 */ /* 0x00006400000c000b */
[----:B01----:R-:W-:Y:S01]  /*2bd40*/  ENDCOLLECTIVE ;  /* 0x000000000000791b */ /* 0x003fe20003800000 */
.L_x_865:
[----:B------:R-:W-:Y:S02]  /*2bd50*/  IMAD.MOV.U32 R13, RZ, RZ, R32 ;  /* 0x000000ffff0d7224 */ /* 0x000fe400078e0020 */
[----:B------:R-:W-:-:S07]  /*2bd60*/  IMAD.MOV.U32 R27, RZ, RZ, R14 ;  /* 0x000000ffff1b7224 */ /* 0x000fce00078e000e */
[----:B------:R-:W-:Y:S05]  /*2bd70*/  WARPSYNC.COLLECTIVE R15, `(.L_x_866) ;  /* 0x000000000f087348 */ /* 0x000fea0003c00000 */
[----:B------:R0:W1:Y:S02]  /*2bd80*/  SHFL.IDX P6, R14, R13, R12, R11 ;  /* 0x0000000c0d0e7389 */ /* 0x00006400000c000b */
[----:B01----:R-:W-:Y:S01]  /*2bd90*/  ENDCOLLECTIVE ;  /* 0x000000000000791b */ /* 0x003fe20003800000 */
.L_x_866:
[----:B------:R-:W-:Y:S01]  /*2bda0*/  IMAD.MOV.U32 R32, RZ, RZ, R14 ;  /* 0x000000ffff207224 */ /* 0x000fe200078e000e */
[----:B------:R-:W-:Y:S06]  /*2bdb0*/  BRA `(.L_x_867) ;  /* 0xfffffe04008c7947 */ /* 0x000fec000383ffff */
.L_x_581:
[----:B0-----:R0:W1:Y:S02]  /*2bdc0*/  SYNCS.PHASECHK.TRANS64.TRYWAIT P0, [R18+URZ+0x38800], R35 ;  /* 0x03880023120075a7 */ /* 0x001064000800017f */
[----:B-1----:R-:W-:Y:S05]  /*2bdd0*/  @!P0 NANOSLEEP.SYNCS 0x989680 ;  /* 0x009896800000895d */ /* 0x002fea0003900000 */
[----:B------:R-:W1:Y:S02]  /*2bde0*/  @!P0 SYNCS.PHASECHK.TRANS64 P0, [R18+URZ+0x38800], R35 ;  /* 0x03880023120085a7 */ /* 0x000e64000800007f */
[----:B-1----:R-:W-:Y:S05]  /*2bdf0*/  @!P0 BRA `(.L_x_581) ;  /* 0xfffffffc00f08947 */ /* 0x002fea000383ffff */
[----:B------:R-:W-:Y:S05]  /*2be00*/  BRA `(.L_x_868) ;  /* 0xfffffe0c004c7947 */ /* 0x000fea000383ffff */
.L_x_613:
        /* <DEDUP_REMOVED lines=8> */
.L_x_870:
[----:B------:R-:W-:Y:S05]  /*2be90*/  BSYNC B1 ;  /* 0x0000000000017941 */ /* 0x000fea0003800000 */
.L_x_869:
        /* <DEDUP_REMOVED lines=8> */
.L_x_871:
[----:B------:R-:W-:Y:S02]  /*2bf20*/  IMAD.MOV.U32 R13, RZ, RZ, R27 ;  /* 0x000000ffff0d7224 */ /* 0x000fe400078e001b */
[----:B------:R-:W-:-:S07]  /*2bf30*/  IMAD.MOV.U32 R3, RZ, RZ, R14 ;  /* 0x000000ffff037224 */ /* 0x000fce00078e000e */
[----:B------:R-:W-:Y:S05]  /*2bf40*/  WARPSYNC.COLLECTIVE R15, `(.L_x_872) ;  /* 0x000000000f087348 */ /* 0x000fea0003c00000 */
[----:B------:R0:W1:Y:S02]  /*2bf50*/  SHFL.IDX P6, R14, R13, R12, R11 ;  /* 0x0000000c0d0e7389 */ /* 0x00006400000c000b */
[----:B01----:R-:W-:Y:S01]  /*2bf60*/  ENDCOLLECTIVE ;  /* 0x000000000000791b */ /* 0x003fe20003800000 */
.L_x_872:
[----:B------:R-:W-:Y:S02]  /*2bf70*/  IMAD.MOV.U32 R13, RZ, RZ, R32 ;  /* 0x000000ffff0d7224 */ /* 0x000fe400078e0020 */
[----:B------:R-:W-:-:S07]  /*2bf80*/  IMAD.MOV.U32 R31, RZ, RZ, R14 ;  /* 0x000000ffff1f7224 */ /* 0x000fce00078e000e */
[----:B------:R-:W-:Y:S05]  /*2bf90*/  WARPSYNC.COLLECTIVE R15, `(.L_x_873) ;  /* 0x000000000f087348 */ /* 0x000fea0003c00000 */
[----:B------:R0:W1:Y:S02]  /*2bfa0*/  SHFL.IDX P6, R14, R13, R12, R11 ;  /* 0x0000000c0d0e7389 */ /* 0x00006400000c000b */
[----:B01----:R-:W-:Y:S01]  /*2bfb0*/  ENDCOLLECTIVE ;  /* 0x000000000000791b */ /* 0x003fe20003800000 */
.L_x_873:
[----:B------:R-:W-:Y:S01]  /*2bfc0*/  IMAD.MOV.U32 R32, RZ, RZ, R14 ;  /* 0x000000ffff207224 */ /* 0x000fe200078e000e */
[----:B------:R-:W-:Y:S06]  /*2bfd0*/  BRA `(.L_x_874) ;  /* 0xfffffe38002c7947 */ /* 0x000fec000383ffff */
.L_x_617:
[----:B0-----:R0:W1:Y:S02]  /*2bfe0*/  SYNCS.PHASECHK.TRANS64.TRYWAIT P0, [R18+URZ+0x38800], R9 ;  /* 0x03880009120075a7 */ /* 0x001064000800017f */
[----:B-1----:R-:W-:Y:S05]  /*2bff0*/  @!P0 NANOSLEEP.SYNCS 0x989680 ;  /* 0x009896800000895d */ /* 0x002fea0003900000 */
[----:B------:R-:W1:Y:S02]  /*2c000*/  @!P0 SYNCS.PHASECHK.TRANS64 P0, [R18+URZ+0x38800], R9 ;  /* 0x03880009120085a7 */ /* 0x000e64000800007f */
[----:B-1----:R-:W-:Y:S05]  /*2c010*/  @!P0 BRA `(.L_x_617) ;  /* 0xfffffffc00f08947 */ /* 0x002fea000383ffff */
[----:B------:R-:W-:Y:S05]  /*2c020*/  BRA `(.L_x_875) ;  /* 0xfffffe3c00987947 */ /* 0x000fea000383ffff */
.L_x_635:
[----:B-1----:R1:W2:Y:S02]  /*2c030*/  SYNCS.PHASECHK.TRANS64.TRYWAIT P2, [R0+URZ+0x38830], R3 ;  /* 0x03883003000075a7 */ /* 0x0022a4000804017f */
[----:B--2---:R-:W-:Y:S05]  /*2c040*/  @!P2 NANOSLEEP.SYNCS 0x989680 ;  /* 0x009896800000a95d */ /* 0x004fea0003900000 */
[----:B------:R-:W2:Y:S02]  /*2c050*/  @!P2 SYNCS.PHASECHK.TRANS64 P2, [R0+URZ+0x38830], R3 ;  /* 0x038830030000a5a7 */ /* 0x000ea4000804007f */
[----:B--2---:R-:W-:Y:S05]  /*2c060*/  @!P2 BRA `(.L_x_635) ;  /* 0xfffffffc00f0a947 */ /* 0x004fea000383ffff */
[----:B------:R-:W-:Y:S05]  /*2c070*/  BRA `(.L_x_634) ;  /* 0xfffffe7000dc7947 */ /* 0x000fea000383ffff */
.L_x_642:
[----:B-1----:R1:W2:Y:S02]  /*2c080*/  SYNCS.PHASECHK.TRANS64.TRYWAIT P2, [R11+URZ+0x38830], R4 ;  /* 0x038830040b0075a7 */ /* 0x0022a4000804017f */
[----:B--2---:R-:W-:Y:S05]  /*2c090*/  @!P2 NANOSLEEP.SYNCS 0x989680 ;  /* 0x009896800000a95d */ /* 0x004fea0003900000 */
[----:B------:R-:W2:Y:S02]  /*2c0a0*/  @!P2 SYNCS.PHASECHK.TRANS64 P2, [R11+URZ+0x38830], R4 ;  /* 0x038830040b00a5a7 */ /* 0x000ea4000804007f */
[----:B--2---:R-:W-:Y:S05]  /*2c0b0*/  @!P2 BRA `(.L_x_642) ;  /* 0xfffffffc00f0a947 */ /* 0x004fea000383ffff */
[----:B------:R-:W-:Y:S05]  /*2c0c0*/  BRA `(.L_x_641) ;  /* 0xfffffec000647947 */ /* 0x000fea000383ffff */
.L_x_647:
[----:B-1----:R1:W2:Y:S02]  /*2c0d0*/  SYNCS.PHASECHK.TRANS64.TRYWAIT P2, [R9+URZ+0x38850], R0 ;  /* 0x03885000090075a7 */ /* 0x0022a4000804017f */
[----:B--2---:R-:W-:Y:S05]  /*2c0e0*/  @!P2 NANOSLEEP.SYNCS 0x989680 ;  /* 0x009896800000a95d */ /* 0x004fea0003900000 */
[----:B------:R-:W2:Y:S02]  /*2c0f0*/  @!P2 SYNCS.PHASECHK.TRANS64 P2, [R9+URZ+0x38850], R0 ;  /* 0x038850000900a5a7 */ /* 0x000ea4000804007f */
[----:B--2---:R-:W-:Y:S05]  /*2c100*/  @!P2 BRA `(.L_x_647) ;  /* 0xfffffffc00f0a947 */ /* 0x004fea000383ffff */
[----:B------:R-:W-:Y:S05]  /*2c110*/  BRA `(.L_x_646) ;  /* 0xfffffef8002c7947 */ /* 0x000fea000383ffff */
.L_x_653:
[----:B-1----:R1:W2:Y:S02]  /*2c120*/  SYNCS.PHASECHK.TRANS64.TRYWAIT P0, [R0+URZ+0x38850], R3 ;  /* 0x03885003000075a7 */ /* 0x0022a4000800017f */
[----:B--2---:R-:W-:Y:S05]  /*2c130*/  @!P0 NANOSLEEP.SYNCS 0x989680 ;  /* 0x009896800000895d */ /* 0x004fea0003900000 */
[----:B------:R-:W2:Y:S02]  /*2c140*/  @!P0 SYNCS.PHASECHK.TRANS64 P0, [R0+URZ+0x38850], R3 ;  /* 0x03885003000085a7 */ /* 0x000ea4000800007f */
[----:B--2---:R-:W-:Y:S05]  /*2c150*/  @!P0 BRA `(.L_x_653) ;  /* 0xfffffffc00f08947 */ /* 0x004fea000383ffff */
[----:B------:R-:W-:Y:S05]  /*2c160*/  BRA `(.L_x_652) ;  /* 0xffffff1000387947 */ /* 0x000fea000383ffff */
.L_x_692:
[----:B------:R-:W0:Y:S01]  /*2c170*/  S2R R5, SR_TID.X ;  /* 0x0000000000057919 */ /* 0x000e220000002100 */
[----:B------:R-:W-:Y:S01]  /*2c180*/  BSSY B1, `(.L_x_876) ;  /* 0x000000a000017945 */ /* 0x000fe20003800000 */
[----:B------:R-:W-:Y:S02]  /*2c190*/  IMAD.MOV.U32 R12, RZ, RZ, RZ ;  /* 0x000000ffff0c7224 */ /* 0x000fe400078e00ff */
[----:B------:R-:W-:Y:S02]  /*2c1a0*/  IMAD.MOV.U32 R11, RZ, RZ, 0x1f ;  /* 0x0000001fff0b7424 */ /* 0x000fe400078e00ff */
[----:B------:R-:W-:Y:S01]  /*2c1b0*/  IMAD.MOV.U32 R15, RZ, RZ, -0x1 ;  /* 0xffffffffff0f7424 */ /* 0x000fe200078e00ff */
[----:B0-----:R-:W-:-:S04]  /*2c1c0*/  SHF.R.U32.HI R5, RZ, 0x5, R5 ;  /* 0x00000005ff057819 */ /* 0x001fc80000011605 */
[----:B------:R-:W-:-:S05]  /*2c1d0*/  LOP3.LUT R5, R5, 0x3, RZ, 0xc0, !PT ;  /* 0x0000000305057812 */ /* 0x000fca00078ec0ff */
[----:B------:R-:W-:-:S07]  /*2c1e0*/  IMAD.MOV.U32 R13, RZ, RZ, R5 ;  /* 0x000000ffff0d7224 */ /* 0x000fce00078e0005 */
[----:B------:R-:W-:Y:S05]  /*2c1f0*/  WARPSYNC.COLLECTIVE R15, `(.L_x_877) ;  /* 0x000000000f087348 */ /* 0x000fea0003c00000 */
[----:B------:R0:W1:Y:S02]  /*2c200*/  SHFL.IDX P6, R14, R13, R12, R11 ;  /* 0x0000000c0d0e7389 */ /* 0x00006400000c000b */
[----:B01----:R-:W-:Y:S01]  /*2c210*/  ENDCOLLECTIVE ;  /* 0x000000000000791b */ /* 0x003fe20003800000 */
.L_x_877:
[----:B------:R-:W-:Y:S05]  /*2c220*/  BSYNC B1 ;  /* 0x0000000000017941 */ /* 0x000fea0003800000 */
.L_x_876:
[----:B------:R-:W-:Y:S05]  /*2c230*/  BRA `(.L_x_878) ;  /* 0xffffff7c00c07947 */ /* 0x000fea000383ffff */
.L_x_694:
[----:B------:R-:W-:Y:S01]  /*2c240*/  BSSY B1, `(.L_x_879) ;  /* 0x0000006000017945 */ /* 0x000fe20003800000 */
[----:B------:R-:W-:-:S07]  /*2c250*/  IMAD.MOV.U32 R15, RZ, RZ, -0x1 ;  /* 0xffffffffff0f7424 */ /* 0x000fce00078e00ff */
[----:B0-----:R-:W-:Y:S05]  /*2c260*/  WARPSYNC.COLLECTIVE R15, `(.L_x_880) ;  /* 0x000000000f0c7348 */ /* 0x001fea0003c00000 */
[----:B------:R-:W-:Y:S02]  /*2c270*/  ELECT P6, UR62, PT ;  /* 0x00000000003e782f */ /* 0x000fe400038c0000 */
[----:B------:R-:W-:Y:S01]  /*2c280*/  MOV R14, UR62 ;  /* 0x0000003e000e7c02 */ /* 0x000fe20008000f00 */
[----:B0-----:R-:W-:Y:S10]  /*2c290*/  ENDCOLLECTIVE ;  /* 0x000000000000791b */ /* 0x001ff40003800000 */
.L_x_880:
[----:B------:R-:W-:Y:S05]  /*2c2a0*/  BSYNC B1 ;  /* 0x0000000000017941 */ /* 0x000fea0003800000 */
.L_x_879:
[----:B------:R-:W-:Y:S01]  /*2c2b0*/  PLOP3.LUT P2, PT, P6, PT, PT, 0x80, 0x0 ;  /* 0x000000000000781c */ /* 0x000fe2000374f070 */
[----:B------:R-:W-:-:S12]  /*2c2c0*/  BRA `(.L_x_693) ;  /* 0xffffff7c00b47947 */ /* 0x000fd8000383ffff */
.L_x_696:
[----:B0-----:R0:W1:Y:S02]  /*2c2d0*/  SYNCS.PHASECHK.TRANS64.TRYWAIT P0, [R18+URZ+0x38820], R2 ;  /* 0x03882002120075a7 */ /* 0x001064000800017f */
[----:B-1----:R-:W-:Y:S05]  /*2c2e0*/  @!P0 NANOSLEEP.SYNCS 0x989680 ;  /* 0x009896800000895d */ /* 0x002fea0003900000 */
[----:B------:R-:W1:Y:S02]  /*2c2f0*/  @!P0 SYNCS.PHASECHK.TRANS64 P0, [R18+URZ+0x38820], R2 ;  /* 0x03882002120085a7 */ /* 0x000e64000800007f */
[----:B-1----:R-:W-:Y:S05]  /*2c300*/  @!P0 BRA `(.L_x_696) ;  /* 0xfffffffc00f08947 */ /* 0x002fea000383ffff */
[----:B------:R-:W-:Y:S05]  /*2c310*/  BRA `(.L_x_881) ;  /* 0xffffff7c00c47947 */ /* 0x000fea000383ffff */
.L_x_700:
[----:B-1----:R1:W2:Y:S02]  /*2c320*/  SYNCS.PHASECHK.TRANS64.TRYWAIT P0, [R6+URZ+0x388a0], R8 ;  /* 0x0388a008060075a7 */ /* 0x0022a4000800017f */
[----:B--2---:R-:W-:Y:S05]  /*2c330*/  @!P0 NANOSLEEP.SYNCS 0x989680 ;  /* 0x009896800000895d */ /* 0x004fea0003900000 */
[----:B------:R-:W2:Y:S02]  /*2c340*/  @!P0 SYNCS.PHASECHK.TRANS64 P0, [R6+URZ+0x388a0], R8 ;  /* 0x0388a008060085a7 */ /* 0x000ea4000800007f */
[----:B--2---:R-:W-:Y:S05]  /*2c350*/  @!P0 BRA `(.L_x_700) ;  /* 0xfffffffc00f08947 */ /* 0x004fea000383ffff */
[----:B------:R-:W-:Y:S05]  /*2c360*/  BRA `(.L_x_882) ;  /* 0xffffff7c00e47947 */ /* 0x000fea000383ffff */
.L_x_708:
[----:B0-----:R0:W2:Y:S02]  /*2c370*/  SYNCS.PHASECHK.TRANS64.TRYWAIT P0, [R6+URZ+0x388c0], R8 ;  /* 0x0388c008060075a7 */ /* 0x0010a4000800017f */
[----:B--2---:R-:W-:Y:S05]  /*2c380*/  @!P0 NANOSLEEP.SYNCS 0x989680 ;  /* 0x009896800000895d */ /* 0x004fea0003900000 */
[----:B------:R-:W2:Y:S02]  /*2c390*/  @!P0 SYNCS.PHASECHK.TRANS64 P0, [R6+URZ+0x388c0], R8 ;  /* 0x0388c008060085a7 */ /* 0x000ea4000800007f */
[----:B--2---:R-:W-:Y:S05]  /*2c3a0*/  @!P0 BRA `(.L_x_708) ;  /* 0xfffffffc00f08947 */ /* 0x004fea000383ffff */
[----:B------:R-:W-:Y:S05]  /*2c3b0*/  BRA `(.L_x_883) ;  /* 0xffffff8400207947 */ /* 0x000fea000383ffff */
.L_x_718:
[----:B0-----:R0:W1:Y:S02]  /*2c3c0*/  SYNCS.PHASECHK.TRANS64.TRYWAIT P0, [R6+URZ+0x388a0], R5 ;  /* 0x0388a005060075a7 */ /* 0x001064000800017f */
[----:B-1----:R-:W-:Y:S05]  /*2c3d0*/  @!P0 NANOSLEEP.SYNCS 0x989680 ;  /* 0x009896800000895d */ /* 0x002fea0003900000 */
[----:B------:R-:W1:Y:S02]  /*2c3e0*/  @!P0 SYNCS.PHASECHK.TRANS64 P0, [R6+URZ+0x388a0], R5 ;  /* 0x0388a005060085a7 */ /* 0x000e64000800007f */
[----:B-1----:R-:W-:Y:S05]  /*2c3f0*/  @!P0 BRA `(.L_x_718) ;  /* 0xfffffffc00f08947 */ /* 0x002fea000383ffff */
[----:B------:R-:W-:Y:S05]  /*2c400*/  BRA `(.L_x_884) ;  /* 0xffffff8800987947 */ /* 0x000fea000383ffff */
.L_x_726:
[----:B-1----:R1:W2:Y:S02]  /*2c410*/  SYNCS.PHASECHK.TRANS64.TRYWAIT P0, [R6+URZ+0x388c0], R5 ;  /* 0x0388c005060075a7 */ /* 0x0022a4000800017f */
[----:B--2---:R-:W-:Y:S05]  /*2c420*/  @!P0 NANOSLEEP.SYNCS 0x989680 ;  /* 0x009896800000895d */ /* 0x004fea0003900000 */
[----:B------:R-:W2:Y:S02]  /*2c430*/  @!P0 SYNCS.PHASECHK.TRANS64 P0, [R6+URZ+0x388c0], R5 ;  /* 0x0388c005060085a7 */ /* 0x000ea4000800007f */
[----:B--2---:R-:W-:Y:S05]  /*2c440*/  @!P0 BRA `(.L_x_726) ;  /* 0xfffffffc00f08947 */ /* 0x004fea000383ffff */
[----:B------:R-:W-:Y:S05]  /*2c450*/  BRA `(.L_x_885) ;  /* 0xffffff8c00dc7947 */ /* 0x000fea000383ffff */
.L_x_744:
        /* <DEDUP_REMOVED lines=11> */
.L_x_887:
[----:B------:R-:W-:Y:S05]  /*2c510*/  BSYNC B0 ;  /* 0x0000000000007941 */ /* 0x000fea0003800000 */
.L_x_886:
[----:B------:R-:W-:Y:S05]  /*2c520*/  BRA `(.L_x_888) ;  /* 0xffffff9c00607947 */ /* 0x000fea000383ffff */
.L_x_746:
[----:B------:R-:W-:Y:S01]  /*2c530*/  BSSY B0, `(.L_x_889) ;  /* 0x0000006000007945 */ /* 0x000fe20003800000 */
[----:B------:R-:W-:-:S07]  /*2c540*/  IMAD.MOV.U32 R15, RZ, RZ, -0x1 ;  /* 0xffffffffff0f7424 */ /* 0x000fce00078e00ff */
[----:B0-----:R-:W-:Y:S05]  /*2c550*/  WARPSYNC.COLLECTIVE R15, `(.L_x_890) ;  /* 0x000000000f0c7348 */ /* 0x001fea0003c00000 */
[----:B------:R-:W-:Y:S02]  /*2c560*/  ELECT P6, UR62, PT ;  /* 0x00000000003e782f */ /* 0x000fe400038c0000 */
[----:B------:R-:W-:Y:S01]  /*2c570*/  MOV R14, UR62 ;  /* 0x0000003e000e7c02 */ /* 0x000fe20008000f00 */
[----:B0-----:R-:W-:Y:S10]  /*2c580*/  ENDCOLLECTIVE ;  /* 0x000000000000791b */ /* 0x001ff40003800000 */
.L_x_890:
[----:B------:R-:W-:Y:S05]  /*2c590*/  BSYNC B0 ;  /* 0x0000000000007941 */ /* 0x000fea0003800000 */
.L_x_889:
[----:B------:R-:W-:Y:S05]  /*2c5a0*/  BRA `(.L_x_891) ;  /* 0xffffff9c006c7947 */ /* 0x000fea000383ffff */
.L_x_748:
[----:B0-----:R0:W1:Y:S02]  /*2c5b0*/  SYNCS.PHASECHK.TRANS64.TRYWAIT P0, [R0+URZ+0x38840], R2 ;  /* 0x03884002000075a7 */ /* 0x001064000800017f */
[----:B-1----:R-:W-:Y:S05]  /*2c5c0*/  @!P0 NANOSLEEP.SYNCS 0x989680 ;  /* 0x009896800000895d */ /* 0x002fea0003900000 */
[----:B------:R-:W1:Y:S02]  /*2c5d0*/  @!P0 SYNCS.PHASECHK.TRANS64 P0, [R0+URZ+0x38840], R2 ;  /* 0x03884002000085a7 */ /* 0x000e64000800007f */
[----:B-1----:R-:W-:Y:S05]  /*2c5e0*/  @!P0 BRA `(.L_x_748) ;  /* 0xfffffffc00f08947 */ /* 0x002fea000383ffff */
[----:B------:R-:W-:Y:S05]  /*2c5f0*/  BRA `(.L_x_892) ;  /* 0xffffff9c00d07947 */ /* 0x000fea000383ffff */
.L_x_752:
[----:B------:R0:W5:Y:S01]  /*2c600*/  LDL.LU R10, [R1+0x5c] ;  /* 0x00005c00010a7983 */ /* 0x0001620000300800 */
[----:B------:R-:W-:Y:S02]  /*2c610*/  IMAD.MOV.U32 R13, RZ, RZ, R3 ;  /* 0x000000ffff0d7224 */ /* 0x000fe400078e0003 */
[----:B------:R-:W-:Y:S01]  /*2c620*/  IMAD.MOV.U32 R12, RZ, RZ, RZ ;  /* 0x000000ffff0c7224 */ /* 0x000fe200078e00ff */
[----:B------:R-:W1:Y:S01]  /*2c630*/  S2R R7, SR_TID.X ;  /* 0x0000000000077919 */ /* 0x000e620000002100 */
[----:B------:R-:W-:Y:S02]  /*2c640*/  IMAD.MOV.U32 R11, RZ, RZ, 0x181f ;  /* 0x0000181fff0b7424 */ /* 0x000fe400078e00ff */
[----:B------:R-:W-:-:S07]  /*2c650*/  IMAD.MOV.U32 R15, RZ, RZ, -0x1 ;  /* 0xffffffffff0f7424 */ /* 0x000fce00078e00ff */
[----:B01---5:R-:W-:Y:S05]  /*2c660*/  WARPSYNC.COLLECTIVE R15, `(.L_x_893) ;  /* 0x000000000f087348 */ /* 0x023fea0003c00000 */
[----:B------:R2:W3:Y:S02]  /*2c670*/  SHFL.IDX P6, R14, R13, R12, R11 ;  /* 0x0000000c0d0e7389 */ /* 0x0004e400000c000b */
[----:B0123-5:R-:W-:Y:S01]  /*2c680*/  ENDCOLLECTIVE ;  /* 0x000000000000791b */ /* 0x02ffe20003800000 */
.L_x_893:
[----:B------:R-:W-:Y:S02]  /*2c690*/  IMAD.MOV.U32 R13, RZ, RZ, R4 ;  /* 0x000000ffff0d7224 */ /* 0x000fe400078e0004 */
[----:B------:R-:W-:-:S07]  /*2c6a0*/  IMAD.MOV.U32 R6, RZ, RZ, R14 ;  /* 0x000000ffff067224 */ /* 0x000fce00078e000e */
[----:B------:R-:W-:Y:S05]  /*2c6b0*/  WARPSYNC.COLLECTIVE R15, `(.L_x_894) ;  /* 0x000000000f087348 */ /* 0x000fea0003c00000 */
[----:B------:R0:W1:Y:S02]  /*2c6c0*/  SHFL.IDX P6, R14, R13, R12, R11 ;  /* 0x0000000c0d0e7389 */ /* 0x00006400000c000b */
[----:B01----:R-:W-:Y:S01]  /*2c6d0*/  ENDCOLLECTIVE ;  /* 0x000000000000791b */ /* 0x003fe20003800000 */
.L_x_894:
[----:B------:R-:W-:-:S04]  /*2c6e0*/  LOP3.LUT R7, R7, 0x7f, RZ, 0xc0, !PT ;  /* 0x0000007f07077812 */ /* 0x000fc800078ec0ff */
[----:B------:R-:W-:Y:S01]  /*2c6f0*/  SHF.R.U32.HI R0, RZ, 0x3, R7 ;  /* 0x00000003ff007819 */ /* 0x000fe20000011607 */
[----:B------:R-:W-:Y:S02]  /*2c700*/  IMAD R2, R10, R8, RZ ;  /* 0x000000080a027224 */ /* 0x000fe400078e02ff */
[----:B------:R-:W2:Y:S02]  /*2c710*/  LDL R10, [R1+0x2c] ;  /* 0x00002c00010a7983 */ /* 0x000ea40000100800 */
[----:B------:R-:W-:Y:S01]  /*2c720*/  IMAD.IADD R0, R0, 0x1, R5 ;  /* 0x0000000100007824 */ /* 0x000fe200078e0205 */
[----:B------:R-:W-:Y:S01]  /*2c730*/  ULDC.64 UR4, c[0x0][0x208] ;  /* 0x0000820000047ab9 */ /* 0x000fe20000000a00 */
[----:B------:R-:W-:Y:S02]  /*2c740*/  IMAD.MOV.U32 R7, RZ, RZ, R14 ;  /* 0x000000ffff077224 */ /* 0x000fe400078e000e */
[----:B------:R-:W-:Y:S01]  /*2c750*/  IMAD.MOV.U32 R13, RZ, RZ, R3 ;  /* 0x000000ffff0d7224 */ /* 0x000fe200078e0003 */
[----:B------:R-:W-:Y:S01]  /*2c760*/  ISETP.GE.AND P2, PT, R0, R2, PT ;  /* 0x000000020000720c */ /* 0x000fe20003f46270 */
[----:B------:R-:W-:-:S02]  /*2c770*/  IMAD.MOV.U32 R12, RZ, RZ, 0x1 ;  /* 0x00000001ff0c7424 */ /* 0x000fc400078e00ff */
[----:B------:R-:W-:-:S10]  /*2c780*/  VIADD R5, R0, 0x10 ;  /* 0x0000001000057836 */ /* 0x000fd40000000000 */
        /* <DEDUP_REMOVED lines=8> */
[----:B--2---:R0:W-:Y:S04]  /*2c810*/  @!P2 LDGSTS.E.BYPASS.LTC128B.128 [R10+0x14400], desc[UR4][R6.64], !P4 ;  /* 0x14400000060aafae */ /* 0x0041e8000e101d44 */
[----:B------:R0:W-:Y:S04]  /*2c820*/  @!P2 LDGSTS.E.BYPASS.LTC128B.128 [R10+0x18400], desc[UR4][R6.64+0x80], !P3 ;  /* 0x18400080060aafae */ /* 0x0001e8000d901d44 */
[----:B------:R0:W-:Y:S04]  /*2c830*/  @!P2 LDGSTS.E.BYPASS.LTC128B.128 [R10+0x1c400], desc[UR4][R6.64+0x100], !P0 ;  /* 0x1c400100060aafae */ /* 0x0001e8000c101d44 */
[----:B------:R0:W-:Y:S01]  /*2c840*/  @!P2 LDGSTS.E.BYPASS.LTC128B.128 [R10+0x20400], desc[UR4][R6.64+0x180], !P1 ;  /* 0x20400180060aafae */ /* 0x0001e2000c901d44 */
[----:B------:R-:W-:-:S13]  /*2c850*/  ISETP.GE.AND P2, PT, R5, R2, PT ;  /* 0x000000020500720c */ /* 0x000fda0003f46270 */
[----:B0-----:R-:W-:Y:S05]  /*2c860*/  WARPSYNC.COLLECTIVE R15, `(.L_x_895) ;  /* 0x000000000f087348 */ /* 0x001fea0003c00000 */
[----:B------:R1:W2:Y:S02]  /*2c870*/  SHFL.IDX P6, R14, R13, R12, R11 ;  /* 0x0000000c0d0e7389 */ /* 0x0002a400000c000b */
[----:B012---:R-:W-:Y:S01]  /*2c880*/  ENDCOLLECTIVE ;  /* 0x000000000000791b */ /* 0x007fe20003800000 */
.L_x_895:
[----:B------:R-:W-:Y:S02]  /*2c890*/  IMAD.MOV.U32 R13, RZ, RZ, R4 ;  /* 0x000000ffff0d7224 */ /* 0x000fe400078e0004 */
[----:B------:R-:W-:-:S07]  /*2c8a0*/  IMAD.MOV.U32 R7, RZ, RZ, R14 ;  /* 0x000000ffff077224 */ /* 0x000fce00078e000e */
[----:B------:R-:W-:Y:S05]  /*2c8b0*/  WARPSYNC.COLLECTIVE R15, `(.L_x_896) ;  /* 0x000000000f087348 */ /* 0x000fea0003c00000 */
[----:B------:R0:W1:Y:S02]  /*2c8c0*/  SHFL.IDX P6, R14, R13, R12, R11 ;  /* 0x0000000c0d0e7389 */ /* 0x00006400000c000b */
[----:B01----:R-:W-:Y:S01]  /*2c8d0*/  ENDCOLLECTIVE ;  /* 0x000000000000791b */ /* 0x003fe20003800000 */
.L_x_896:
        /* <DEDUP_REMOVED lines=20> */
.L_x_897:
[----:B------:R-:W-:Y:S02]  /*2ca20*/  IMAD.MOV.U32 R13, RZ, RZ, R4 ;  /* 0x000000ffff0d7224 */ /* 0x000fe400078e0004 */
[----:B------:R-:W-:-:S07]  /*2ca30*/  IMAD.MOV.U32 R7, RZ, RZ, R14 ;  /* 0x000000ffff077224 */ /* 0x000fce00078e000e */
[----:B------:R-:W-:Y:S05]  /*2ca40*/  WARPSYNC.COLLECTIVE R15, `(.L_x_898) ;  /* 0x000000000f087348 */ /* 0x000fea0003c00000 */
[----:B------:R0:W1:Y:S02]  /*2ca50*/  SHFL.IDX P6, R14, R13, R12, R11 ;  /* 0x0000000c0d0e7389 */ /* 0x00006400000c000b */
[----:B01----:R-:W-:Y:S01]  /*2ca60*/  ENDCOLLECTIVE ;  /* 0x000000000000791b */ /* 0x003fe20003800000 */
.L_x_898:
        /* <DEDUP_REMOVED lines=20> */
.L_x_899:
[----:B------:R-:W-:Y:S02]  /*2cbb0*/  IMAD.MOV.U32 R13, RZ, RZ, R4 ;  /* 0x000000ffff0d7224 */ /* 0x000fe400078e0004 */
[----:B------:R-:W-:-:S07]  /*2cbc0*/  IMAD.MOV.U32 R7, RZ, RZ, R14 ;  /* 0x000000ffff077224 */ /* 0x000fce00078e000e */
[----:B------:R-:W-:Y:S05]  /*2cbd0*/  WARPSYNC.COLLECTIVE R15, `(.L_x_900) ;  /* 0x000000000f087348 */ /* 0x000fea0003c00000 */
[----:B------:R0:W1:Y:S02]  /*2cbe0*/  SHFL.IDX P6, R14, R13, R12, R11 ;  /* 0x0000000c0d0e7389 */ /* 0x00006400000c000b */
[----:B01----:R-:W-:Y:S01]  /*2cbf0*/  ENDCOLLECTIVE ;  /* 0x000000000000791b */ /* 0x003fe20003800000 */
.L_x_900:
        /* <DEDUP_REMOVED lines=20> */
.L_x_901:
[----:B------:R-:W-:Y:S02]  /*2cd40*/  IMAD.MOV.U32 R13, RZ, RZ, R4 ;  /* 0x000000ffff0d7224 */ /* 0x000fe400078e0004 */
[----:B------:R-:W-:-:S07]  /*2cd50*/  IMAD.MOV.U32 R7, RZ, RZ, R14 ;  /* 0x000000ffff077224 */ /* 0x000fce00078e000e */
[----:B------:R-:W-:Y:S05]  /*2cd60*/  WARPSYNC.COLLECTIVE R15, `(.L_x_902) ;  /* 0x000000000f087348 */ /* 0x000fea0003c00000 */
[----:B------:R0:W1:Y:S02]  /*2cd70*/  SHFL.IDX P6, R14, R13, R12, R11 ;  /* 0x0000000c0d0e7389 */ /* 0x00006400000c000b */
[----:B01----:R-:W-:Y:S01]  /*2cd80*/  ENDCOLLECTIVE ;  /* 0x000000000000791b */ /* 0x003fe20003800000 */
.L_x_902:
        /* <DEDUP_REMOVED lines=20> */
.L_x_903:
[----:B------:R-:W-:Y:S02]  /*2ced0*/  IMAD.MOV.U32 R13, RZ, RZ, R4 ;  /* 0x000000ffff0d7224 */ /* 0x000fe400078e0004 */
[----:B------:R-:W-:-:S07]  /*2cee0*/  IMAD.MOV.U32 R7, RZ, RZ, R14 ;  /* 0x000000ffff077224 */ /* 0x000fce00078e000e */
[----:B------:R-:W-:Y:S05]  /*2cef0*/  WARPSYNC.COLLECTIVE R15, `(.L_x_904) ;  /* 0x000000000f087348 */ /* 0x000fea0003c00000 */
[----:B------:R0:W1:Y:S02]  /*2cf00*/  SHFL.IDX P6, R14, R13, R12, R11 ;  /* 0x0000000c0d0e7389 */ /* 0x00006400000c000b */
[----:B01----:R-:W-:Y:S01]  /*2cf10*/  ENDCOLLECTIVE ;  /* 0x000000000000791b */ /* 0x003fe20003800000 */
.L_x_904:
        /* <DEDUP_REMOVED lines=20> */
.L_x_905:
[----:B------:R-:W-:Y:S02]  /*2d060*/  IMAD.MOV.U32 R13, RZ, RZ, R4 ;  /* 0x000000ffff0d7224 */ /* 0x000fe400078e0004 */
[----:B------:R-:W-:-:S07]  /*2d070*/  IMAD.MOV.U32 R7, RZ, RZ, R14 ;  /* 0x000000ffff077224 */ /* 0x000fce00078e000e */
[----:B------:R-:W-:Y:S05]  /*2d080*/  WARPSYNC.COLLECTIVE R15, `(.L_x_906) ;  /* 0x000000000f087348 */ /* 0x000fea0003c00000 */
[----:B------:R0:W1:Y:S02]  /*2d090*/  SHFL.IDX P6, R14, R13, R12, R11 ;  /* 0x0000000c0d0e7389 */ /* 0x00006400000c000b */
[----:B01----:R-:W-:Y:S01]  /*2d0a0*/  ENDCOLLECTIVE ;  /* 0x000000000000791b */ /* 0x003fe20003800000 */
.L_x_906:
        /* <DEDUP_REMOVED lines=18> */
.L_x_907:
[----:B------:R-:W-:Y:S02]  /*2d1d0*/  IMAD.MOV.U32 R13, RZ, RZ, R4 ;  /* 0x000000ffff0d7224 */ /* 0x000fe400078e0004 */
[----:B------:R-:W-:-:S07]  /*2d1e0*/  IMAD.MOV.U32 R5, RZ, RZ, R14 ;  /* 0x000000ffff057224 */ /* 0x000fce00078e000e */
[----:B------:R-:W-:Y:S05]  /*2d1f0*/  WARPSYNC.COLLECTIVE R15, `(.L_x_908) ;  /* 0x000000000f087348 */ /* 0x000fea0003c00000 */
[----:B------:R0:W1:Y:S02]  /*2d200*/  SHFL.IDX P6, R14, R13, R12, R11 ;  /* 0x0000000c0d0e7389 */ /* 0x00006400000c000b */
[----:B01----:R-:W-:Y:S01]  /*2d210*/  ENDCOLLECTIVE ;  /* 0x000000000000791b */ /* 0x003fe20003800000 */
.L_x_908:
[----:B------:R-:W-:Y:S01]  /*2d220*/  IMAD.MOV.U32 R3, RZ, RZ, R14 ;  /* 0x000000ffff037224 */ /* 0x000fe200078e000e */
[----:B------:R-:W-:Y:S06]  /*2d230*/  BRA `(.L_x_909) ;  /* 0xffffffa000947947 */ /* 0x000fec000383ffff */
.L_x_757:
[----:B---3--:R3:W4:Y:S02]  /*2d240*/  SYNCS.PHASECHK.TRANS64.TRYWAIT P0, [R18+URZ+0x38820], R0 ;  /* 0x03882000120075a7 */ /* 0x008724000800017f */
[----:B----4-:R-:W-:Y:S05]  /*2d250*/  @!P0 NANOSLEEP.SYNCS 0x989680 ;  /* 0x009896800000895d */ /* 0x010fea0003900000 */
[----:B------:R-:W4:Y:S02]  /*2d260*/  @!P0 SYNCS.PHASECHK.TRANS64 P0, [R18+URZ+0x38820], R0 ;  /* 0x03882000120085a7 */ /* 0x000f24000800007f */
[----:B----4-:R-:W-:Y:S05]  /*2d270*/  @!P0 BRA `(.L_x_757) ;  /* 0xfffffffc00f08947 */ /* 0x010fea000383ffff */
[----:B------:R-:W-:Y:S05]  /*2d280*/  BRA `(.L_x_910) ;  /* 0xffffffa400107947 */ /* 0x000fea000383ffff */
.L_x_766:
[----:B-1----:R1:W2:Y:S02]  /*2d290*/  SYNCS.PHASECHK.TRANS64.TRYWAIT P0, [R3+URZ+0x38840], R2 ;  /* 0x03884002030075a7 */ /* 0x0022a4000800017f */
[----:B--2---:R-:W-:Y:S05]  /*2d2a0*/  @!P0 NANOSLEEP.SYNCS 0x989680 ;  /* 0x009896800000895d */ /* 0x004fea0003900000 */
[----:B------:R-:W2:Y:S02]  /*2d2b0*/  @!P0 SYNCS.PHASECHK.TRANS64 P0, [R3+URZ+0x38840], R2 ;  /* 0x03884002030085a7 */ /* 0x000ea4000800007f */
[----:B--2---:R-:W-:Y:S05]  /*2d2c0*/  @!P0 BRA `(.L_x_766) ;  /* 0xfffffffc00f08947 */ /* 0x004fea000383ffff */
[----:B------:R-:W-:Y:S05]  /*2d2d0*/  BRA `(.L_x_911) ;  /* 0xffffffa400f07947 */ /* 0x000fea000383ffff */
.L_x_774:
[----:B0-----:R0:W1:Y:S02]  /*2d2e0*/  SYNCS.PHASECHK.TRANS64.TRYWAIT P0, [R2+URZ+0x38860], R3 ;  /* 0x03886003020075a7 */ /* 0x001064000800017f */
[----:B-1----:R-:W-:Y:S05]  /*2d2f0*/  @!P0 NANOSLEEP.SYNCS 0x989680 ;  /* 0x009896800000895d */ /* 0x002fea0003900000 */
[----:B------:R-:W1:Y:S02]  /*2d300*/  @!P0 SYNCS.PHASECHK.TRANS64 P0, [R2+URZ+0x38860], R3 ;  /* 0x03886003020085a7 */ /* 0x000e64000800007f */
[----:B-1----:R-:W-:Y:S05]  /*2d310*/  @!P0 BRA `(.L_x_774) ;  /* 0xfffffffc00f08947 */ /* 0x002fea000383ffff */
[----:B------:R-:W-:Y:S05]  /*2d320*/  BRA `(.L_x_912) ;  /* 0xffffffac00407947 */ /* 0x000fea000383ffff */
.L_x_786:
[----:B-1----:R1:W2:Y:S02]  /*2d330*/  SYNCS.PHASECHK.TRANS64.TRYWAIT P0, [R3+URZ+0x38840], R2 ;  /* 0x03884002030075a7 */ /* 0x0022a4000800017f */
[----:B--2---:R-:W-:Y:S05]  /*2d340*/  @!P0 NANOSLEEP.SYNCS 0x989680 ;  /* 0x009896800000895d */ /* 0x004fea0003900000 */
[----:B------:R-:W2:Y:S02]  /*2d350*/  @!P0 SYNCS.PHASECHK.TRANS64 P0, [R3+URZ+0x38840], R2 ;  /* 0x03884002030085a7 */ /* 0x000ea4000800007f */
[----:B--2---:R-:W-:Y:S05]  /*2d360*/  @!P0 BRA `(.L_x_786) ;  /* 0xfffffffc00f08947 */ /* 0x004fea000383ffff */
[----:B------:R-:W-:Y:S05]  /*2d370*/  BRA `(.L_x_913) ;  /* 0xffffffb400547947 */ /* 0x000fea000383ffff */
.L_x_794:
[----:B0-----:R0:W1:Y:S02]  /*2d380*/  SYNCS.PHASECHK.TRANS64.TRYWAIT P0, [R2+URZ+0x38860], R3 ;  /* 0x03886003020075a7 */ /* 0x001064000800017f */
[----:B-1----:R-:W-:Y:S05]  /*2d390*/  @!P0 NANOSLEEP.SYNCS 0x989680 ;  /* 0x009896800000895d */ /* 0x002fea0003900000 */
[----:B------:R-:W1:Y:S02]  /*2d3a0*/  @!P0 SYNCS.PHASECHK.TRANS64 P0, [R2+URZ+0x38860], R3 ;  /* 0x03886003020085a7 */ /* 0x000e64000800007f */
[----:B-1----:R-:W-:Y:S05]  /*2d3b0*/  @!P0 BRA `(.L_x_794) ;  /* 0xfffffffc00f08947 */ /* 0x002fea000383ffff */
[----:B------:R-:W-:Y:S05]  /*2d3c0*/  BRA `(.L_x_914) ;  /* 0xffffffb800a47947 */ /* 0x000fea000383ffff */
.L_x_806:
[----:B--2---:R2:W3:Y:S02]  /*2d3d0*/  SYNCS.PHASECHK.TRANS64.TRYWAIT P0, [R3+URZ+0x38840], R2 ;  /* 0x03884002030075a7 */ /* 0x0044e4000800017f */
[----:B---3--:R-:W-:Y:S05]  /*2d3e0*/  @!P0 NANOSLEEP.SYNCS 0x989680 ;  /* 0x009896800000895d */ /* 0x008fea0003900000 */
[----:B------:R-:W3:Y:S02]  /*2d3f0*/  @!P0 SYNCS.PHASECHK.TRANS64 P0, [R3+URZ+0x38840], R2 ;  /* 0x03884002030085a7 */ /* 0x000ee4000800007f */
[----:B---3--:R-:W-:Y:S05]  /*2d400*/  @!P0 BRA `(.L_x_806) ;  /* 0xfffffffc00f08947 */ /* 0x008fea000383ffff */
[----:B------:R-:W-:Y:S05]  /*2d410*/  BRA `(.L_x_915) ;  /* 0xffffffc000907947 */ /* 0x000fea000383ffff */
.L_x_814:
[----:B0-----:R0:W1:Y:S02]  /*2d420*/  SYNCS.PHASECHK.TRANS64.TRYWAIT P0, [R2+URZ+0x38860], R5 ;  /* 0x03886005020075a7 */ /* 0x001064000800017f */
[----:B-1----:R-:W-:Y:S05]  /*2d430*/  @!P0 NANOSLEEP.SYNCS 0x989680 ;  /* 0x009896800000895d */ /* 0x002fea0003900000 */
[----:B------:R-:W1:Y:S02]  /*2d440*/  @!P0 SYNCS.PHASECHK.TRANS64 P0, [R2+URZ+0x38860], R5 ;  /* 0x03886005020085a7 */ /* 0x000e64000800007f */
[----:B-1----:R-:W-:Y:S05]  /*2d450*/  @!P0 BRA `(.L_x_814) ;  /* 0xfffffffc00f08947 */ /* 0x002fea000383ffff */
[----:B------:R-:W-:Y:S05]  /*2d460*/  BRA `(.L_x_916) ;  /* 0xffffffc400dc7947 */ /* 0x000fea000383ffff */
.L_x_828:
[----:B--2---:R2:W3:Y:S02]  /*2d470*/  SYNCS.PHASECHK.TRANS64.TRYWAIT P0, [R0+URZ+0x38860], R2 ;  /* 0x03886002000075a7 */ /* 0x0044e4000800017f */
[----:B---3--:R-:W-:Y:S05]  /*2d480*/  @!P0 NANOSLEEP.SYNCS 0x989680 ;  /* 0x009896800000895d */ /* 0x008fea0003900000 */
[----:B------:R-:W3:Y:S02]  /*2d490*/  @!P0 SYNCS.PHASECHK.TRANS64 P0, [R0+URZ+0x38860], R2 ;  /* 0x03886002000085a7 */ /* 0x000ee4000800007f */
[----:B---3--:R-:W-:Y:S05]  /*2d4a0*/  @!P0 BRA `(.L_x_828) ;  /* 0xfffffffc00f08947 */ /* 0x008fea000383ffff */
[----:B------:R-:W-:Y:S05]  /*2d4b0*/  BRA `(.L_x_917) ;  /* 0xffffffcc00b07947 */ /* 0x000fea000383ffff */
.L_x_838:
[----:B0-----:R-:W3:Y:S01]  /*2d4c0*/  LDL R0, [R1] ;  /* 0x0000000001007983 */ /* 0x001ee20000100800 */
[----:B------:R-:W-:Y:S01]  /*2d4d0*/  BSSY B0, `(.L_x_918) ;  /* 0x0000008000007945 */ /* 0x000fe20003800000 */
[----:B------:R-:W-:Y:S02]  /*2d4e0*/  IMAD.MOV.U32 R12, RZ, RZ, RZ ;  /* 0x000000ffff0c7224 */ /* 0x000fe400078e00ff */
[----:B------:R-:W-:Y:S02]  /*2d4f0*/  IMAD.MOV.U32 R11, RZ, RZ, 0x1f ;  /* 0x0000001fff0b7424 */ /* 0x000fe400078e00ff */
[----:B------:R-:W-:Y:S02]  /*2d500*/  IMAD.MOV.U32 R15, RZ, RZ, -0x1 ;  /* 0xffffffffff0f7424 */ /* 0x000fe400078e00ff */
[----:B---3--:R-:W-:-:S07]  /*2d510*/  IMAD.MOV.U32 R13, RZ, RZ, R0 ;  /* 0x000000ffff0d7224 */ /* 0x008fce00078e0000 */
[----:B-12---:R-:W-:Y:S05]  /*2d520*/  WARPSYNC.COLLECTIVE R15, `(.L_x_919) ;  /* 0x000000000f087348 */ /* 0x006fea0003c00000 */
[----:B------:R0:W3:Y:S02]  /*2d530*/  SHFL.IDX P6, R14, R13, R12, R11 ;  /* 0x0000000c0d0e7389 */ /* 0x0000e400000c000b */
[----:B0123--:R-:W-:Y:S01]  /*2d540*/  ENDCOLLECTIVE ;  /* 0x000000000000791b */ /* 0x00ffe20003800000 */
.L_x_919:
[----:B------:R-:W-:Y:S05]  /*2d550*/  BSYNC B0 ;  /* 0x0000000000007941 */ /* 0x000fea0003800000 */
.L_x_918:
[----:B------:R0:W5:Y:S01]  /*2d560*/  LDL R2, [R1+0xc] ;  /* 0x00000c0001027983 */ /* 0x0001620000100800 */
[----:B------:R-:W-:Y:S01]  /*2d570*/  IMAD.MOV.U32 R13, RZ, RZ, R0 ;  /* 0x000000ffff0d7224 */ /* 0x000fe200078e0000 */
[----:B------:R-:W-:Y:S01]  /*2d580*/  LOP3.LUT P1, RZ, R9, 0x1, RZ, 0xc0, !PT ;  /* 0x0000000109ff7812 */ /* 0x000fe2000782c0ff */
[----:B------:R-:W-:Y:S02]  /*2d590*/  IMAD.MOV.U32 R12, RZ, RZ, 0x1 ;  /* 0x00000001ff0c7424 */ /* 0x000fe400078e00ff */
[----:B------:R-:W-:Y:S02]  /*2d5a0*/  IMAD.MOV.U32 R11, RZ, RZ, 0x1f ;  /* 0x0000001fff0b7424 */ /* 0x000fe400078e00ff */
[----:B------:R-:W-:Y:S02]  /*2d5b0*/  IMAD.MOV.U32 R15, RZ, RZ, -0x1 ;  /* 0xffffffffff0f7424 */ /* 0x000fe400078e00ff */
[----:B0-----:R-:W-:-:S07]  /*2d5c0*/  IMAD.MOV.U32 R5, RZ, RZ, R14 ;  /* 0x000000ffff057224 */ /* 0x001fce00078e000e */
[----:B-----5:R-:W-:Y:S05]  /*2d5d0*/  WARPSYNC.COLLECTIVE R15, `(.L_x_920) ;  /* 0x000000000f087348 */ /* 0x020fea0003c00000 */
[----:B------:R0:W1:Y:S02]  /*2d5e0*/  SHFL.IDX P6, R14, R13, R12, R11 ;  /* 0x0000000c0d0e7389 */ /* 0x00006400000c000b */
[----:B01---5:R-:W-:Y:S01]  /*2d5f0*/  ENDCOLLECTIVE ;  /* 0x000000000000791b */ /* 0x023fe20003800000 */
.L_x_920:
[----:B------:R-:W-:Y:S01]  /*2d600*/  ULDC UR4, c[0x0][0xc3c] ;  /* 0x00030f0000047ab9 */ /* 0x000fe20000000800 */
[----:B------:R-:W-:Y:S01]  /*2d610*/  ULDC.64 UR6, c[0x0][0x208] ;  /* 0x0000820000067ab9 */ /* 0x000fe20000000a00 */
[----:B------:R-:W-:Y:S01]  /*2d620*/  IMAD.IADD R4, R2, 0x1, R17 ;  /* 0x0000000102047824 */ /* 0x000fe200078e0211 */
[----:B------:R-:W-:Y:S01]  /*2d630*/  CS2R R10, SRZ ;  /* 0x00000000000a7805 */ /* 0x000fe2000001ff00 */
[----:B------:R-:W-:-:S03]  /*2d640*/  IMAD.MOV.U32 R0, RZ, RZ, R14 ;  /* 0x000000ffff007224 */ /* 0x000fc600078e000e */
        /* <DEDUP_REMOVED lines=10> */
[C---:B------:R-:W-:Y:S01]  /*2d6f0*/  ISETP.GE.U32.AND P3, PT, R17.reuse, 0x10, PT ;  /* 0x000000101100780c */ /* 0x040fe20003f66070 */
[----:B--2---:R-:W-:Y:S02]  /*2d700*/  @!P0 IMAD.MOV.U32 R4, RZ, RZ, R8 ;  /* 0x000000ffff048224 */ /* 0x004fe400078e0008 */
[----:B---3--:R-:W-:Y:S01]  /*2d710*/  @!P0 IMAD.MOV.U32 R6, RZ, RZ, R2 ;  /* 0x000000ffff068224 */ /* 0x008fe200078e0002 */
[----:B------:R-:W-:-:S03]  /*2d720*/  ISETP.GE.U32.AND P0, PT, R17, 0x2, PT ;  /* 0x000000021100780c */ /* 0x000fc60003f06070 */
[----:B------:R-:W-:-:S04]  /*2d730*/  IMAD R2, R6, R4, RZ ;  /* 0x0000000406027224 */ /* 0x000fc800078e02ff */
[----:B------:R-:W-:-:S07]  /*2d740*/  IMAD.MOV.U32 R13, RZ, RZ, R2 ;  /* 0x000000ffff0d7224 */ /* 0x000fce00078e0002 */
[----:B------:R-:W-:Y:S05]  /*2d750*/  WARPSYNC.COLLECTIVE R15, `(.L_x_921) ;  /* 0x000000000f087348 */ /* 0x000fea0003c00000 */
[----:B------:R0:W1:Y:S02]  /*2d760*/  SHFL.UP P6, R14, R13, R12, R11 ;  /* 0x0400000c0d0e7389 */ /* 0x00006400000c000b */
[----:B01----:R-:W-:Y:S01]  /*2d770*/  ENDCOLLECTIVE ;  /* 0x000000000000791b */ /* 0x003fe20003800000 */
.L_x_921:
[----:B------:R-:W-:Y:S02]  /*2d780*/  IMAD.MOV.U32 R12, RZ, RZ, 0x2 ;  /* 0x00000002ff0c7424 */ /* 0x000fe400078e00ff */
[----:B------:R-:W-:-:S05]  /*2d790*/  IMAD.MOV.U32 R3, RZ, RZ, R14 ;  /* 0x000000ffff037224 */ /* 0x000fca00078e000e */
[----:B------:R-:W-:Y:S02]  /*2d7a0*/  SEL R3, R3, RZ, P1 ;  /* 0x000000ff03037207 */ /* 0x000fe40000800000 */
[----:B------:R-:W-:-:S03]  /*2d7b0*/  ISETP.GE.U32.AND P1, PT, R17, 0x4, PT ;  /* 0x000000041100780c */ /* 0x000fc60003f26070 */
[----:B------:R-:W-:-:S04]  /*2d7c0*/  IMAD.IADD R2, R2, 0x1, R3 ;  /* 0x0000000102027824 */ /* 0x000fc800078e0203 */
[----:B------:R-:W-:-:S07]  /*2d7d0*/  IMAD.MOV.U32 R13, RZ, RZ, R2 ;  /* 0x000000ffff0d7224 */ /* 0x000fce00078e0002 */
[----:B------:R-:W-:Y:S05]  /*2d7e0*/  WARPSYNC.COLLECTIVE R15, `(.L_x_922) ;  /* 0x000000000f087348 */ /* 0x000fea0003c00000 */
[----:B------:R0:W1:Y:S02]  /*2d7f0*/  SHFL.UP P6, R14, R13, R12, R11 ;  /* 0x0400000c0d0e7389 */ /* 0x00006400000c000b */
[----:B01----:R-:W-:Y:S01]  /*2d800*/  ENDCOLLECTIVE ;  /* 0x000000000000791b */ /* 0x003fe20003800000 */
.L_x_922:
        /* <DEDUP_REMOVED lines=8> */
.L_x_923:
        /* <DEDUP_REMOVED lines=8> */
.L_x_924:
        /* <DEDUP_REMOVED lines=8> */
.L_x_925:
        /* <DEDUP_REMOVED lines=9> */
.L_x_926:
[----:B------:R-:W-:Y:S01]  /*2da20*/  IMAD.MOV.U32 R16, RZ, RZ, R14 ;  /* 0x000000ffff107224 */ /* 0x000fe200078e000e */
[----:B------:R-:W-:Y:S06]  /*2da30*/  BRA `(.L_x_927) ;  /* 0xffffffd000b47947 */ /* 0x000fec000383ffff */
.L_x_841:
[----:B------:R-:W-:Y:S01]  /*2da40*/  BSSY B0, `(.L_x_928) ;  /* 0x0000008000007945 */ /* 0x000fe20003800000 */
[----:B------:R-:W-:Y:S02]  /*2da50*/  IMAD.MOV.U32 R13, RZ, RZ, R2 ;  /* 0x000000ffff0d7224 */ /* 0x000fe400078e0002 */
[----:B------:R-:W-:Y:S02]  /*2da60*/  IMAD.MOV.U32 R12, RZ, RZ, 0x1 ;  /* 0x00000001ff0c7424 */ /* 0x000fe400078e00ff */
[----:B------:R-:W-:Y:S02]  /*2da70*/  IMAD.MOV.U32 R11, RZ, RZ, RZ ;  /* 0x000000ffff0b7224 */ /* 0x000fe400078e00ff */
[----:B------:R-:W-:-:S07]  /*2da80*/  IMAD.MOV.U32 R15, RZ, RZ, -0x1 ;  /* 0xffffffffff0f7424 */ /* 0x000fce00078e00ff */
[----:B0-----:R-:W-:Y:S05]  /*2da90*/  WARPSYNC.COLLECTIVE R15, `(.L_x_929) ;  /* 0x000000000f087348 */ /* 0x001fea0003c00000 */
[----:B------:R1:W2:Y:S02]  /*2daa0*/  SHFL.UP P6, R14, R13, R12, R11 ;  /* 0x0400000c0d0e7389 */ /* 0x0002a400000c000b */
[----:B012---:R-:W-:Y:S01]  /*2dab0*/  ENDCOLLECTIVE ;  /* 0x000000000000791b */ /* 0x007fe20003800000 */
.L_x_929:
[----:B------:R-:W-:Y:S05]  /*2dac0*/  BSYNC B0 ;  /* 0x0000000000007941 */ /* 0x000fea0003800000 */
.L_x_928:
[----:B------:R-:W2:Y:S01]  /*2dad0*/  LDL R7, [R1+0x10] ;  /* 0x0000100001077983 */ /* 0x000ea20000100800 */
[----:B------:R-:W-:Y:S02]  /*2dae0*/  IMAD.MOV.U32 R3, RZ, RZ, R14 ;  /* 0x000000ffff037224 */ /* 0x000fe400078e000e */
[----:B------:R-:W-:Y:S02]  /*2daf0*/  IMAD.MOV.U32 R12, RZ, RZ, 0x2 ;  /* 0x00000002ff0c7424 */ /* 0x000fe400078e00ff */
[----:B------:R-:W-:Y:S02]  /*2db00*/  IMAD.MOV.U32 R11, RZ, RZ, RZ ;  /* 0x000000ffff0b7224 */ /* 0x000fe400078e00ff */
[----:B------:R-:W-:Y:S01]  /*2db10*/  IMAD.MOV.U32 R15, RZ, RZ, -0x1 ;  /* 0xffffffffff0f7424 */ /* 0x000fe200078e00ff */
[----:B--2---:R-:W-:-:S04]  /*2db20*/  LOP3.LUT P4, RZ, R7, 0x1, RZ, 0xc0, !PT ;  /* 0x0000000107ff7812 */ /* 0x004fc8000788c0ff */
[----:B------:R-:W-:-:S05]  /*2db30*/  SEL R3, R3, RZ, P4 ;  /* 0x000000ff03037207 */ /* 0x000fca0002000000 */
[----:B------:R-:W-:-:S04]  /*2db40*/  IMAD.IADD R2, R2, 0x1, R3 ;  /* 0x0000000102027824 */ /* 0x000fc800078e0203 */
[----:B------:R-:W-:-:S07]  /*2db50*/  IMAD.MOV.U32 R13, RZ, RZ, R2 ;  /* 0x000000ffff0d7224 */ /* 0x000fce00078e0002 */
[----:B------:R-:W-:Y:S05]  /*2db60*/  WARPSYNC.COLLECTIVE R15, `(.L_x_930) ;  /* 0x000000000f087348 */ /* 0x000fea0003c00000 */
[----:B------:R0:W1:Y:S02]  /*2db70*/  SHFL.UP P6, R14, R13, R12, R11 ;  /* 0x0400000c0d0e7389 */ /* 0x00006400000c000b */
[----:B01----:R-:W-:Y:S01]  /*2db80*/  ENDCOLLECTIVE ;  /* 0x000000000000791b */ /* 0x003fe20003800000 */
.L_x_930:
        /* <DEDUP_REMOVED lines=8> */
.L_x_931:
        /* <DEDUP_REMOVED lines=8> */
.L_x_932:
        /* <DEDUP_REMOVED lines=8> */
.L_x_933:
        /* <DEDUP_REMOVED lines=9> */
.L_x_934:
[----:B------:R-:W-:Y:S01]  /*2dda0*/  IMAD.MOV.U32 R16, RZ, RZ, R14 ;  /* 0x000000ffff107224 */ /* 0x000fe200078e000e */
[----:B------:R-:W-:Y:S06]  /*2ddb0*/  BRA `(.L_x_935) ;  /* 0xffffffd000887947 */ /* 0x000fec000383ffff */
.L_x_843:
[----:B------:R-:W-:Y:S01]  /*2ddc0*/  BSSY B0, `(.L_x_936) ;  /* 0x0000006000007945 */ /* 0x000fe20003800000 */
[----:B------:R-:W-:Y:S01]  /*2ddd0*/  PLOP3.LUT P6, PT, P6, PT, PT, 0x8, 0x0 ;  /* 0x000000000000781c */ /* 0x000fe200037ce170 */
[----:B------:R-:W-:-:S12]  /*2dde0*/  IMAD.MOV.U32 R15, RZ, RZ, -0x1 ;  /* 0xffffffffff0f7424 */ /* 0x000fd800078e00ff */
[----:B0-----:R-:W-:Y:S05]  /*2ddf0*/  WARPSYNC.COLLECTIVE R15, `(.L_x_937) ;  /* 0x000000000f087348 */ /* 0x001fea0003c00000 */
[----:B------:R-:W-:Y:S01]  /*2de00*/  VOTE.ANY R14, PT, P6 ;  /* 0x00000000000e7806 */ /* 0x000fe200030e0100 */
[----:B0-----:R-:W-:Y:S06]  /*2de10*/  ENDCOLLECTIVE ;  /* 0x000000000000791b */ /* 0x001fec0003800000 */
.L_x_937:
[----:B------:R-:W-:Y:S05]  /*2de20*/  BSYNC B0 ;  /* 0x0000000000007941 */ /* 0x000fea0003800000 */
.L_x_936:
        /* <DEDUP_REMOVED lines=9> */
.L_x_938:
[----:B------:R-:W-:Y:S02]  /*2dec0*/  IMAD.MOV.U32 R13, RZ, RZ, R6 ;  /* 0x000000ffff0d7224 */ /* 0x000fe400078e0006 */
[----:B------:R-:W-:-:S07]  /*2ded0*/  IMAD.MOV.U32 R4, RZ, RZ, R14 ;  /* 0x000000ffff047224 */ /* 0x000fce00078e000e */
[----:B------:R-:W-:Y:S05]  /*2dee0*/  WARPSYNC.COLLECTIVE R15, `(.L_x_939) ;  /* 0x000000000f087348 */ /* 0x000fea0003c00000 */
[----:B------:R0:W1:Y:S02]  /*2def0*/  SHFL.IDX P6, R14, R13, R12, R11 ;  /* 0x0000000c0d0e7389 */ /* 0x00006400000c000b */
[----:B01----:R-:W-:Y:S01]  /*2df00*/  ENDCOLLECTIVE ;  /* 0x000000000000791b */ /* 0x003fe20003800000 */
.L_x_939:
[----:B------:R-:W-:Y:S01]  /*2df10*/  IMAD.MOV.U32 R6, RZ, RZ, R14 ;  /* 0x000000ffff067224 */ /* 0x000fe200078e000e */
[----:B------:R-:W-:Y:S06]  /*2df20*/  BRA `(.L_x_940) ;  /* 0xffffffd000687947 */ /* 0x000fec000383ffff */
.L_x_845:
[----:B------:R-:W-:Y:S01]  /*2df30*/  BSSY B0, `(.L_x_941) ;  /* 0x0000007000007945 */ /* 0x000fe20003800000 */
[----:B------:R-:W-:Y:S02]  /*2df40*/  IMAD.MOV.U32 R13, RZ, RZ, R7 ;  /* 0x000000ffff0d7224 */ /* 0x000fe400078e0007 */
[----:B------:R-:W-:Y:S02]  /*2df50*/  IMAD.MOV.U32 R11, RZ, RZ, 0x1f ;  /* 0x0000001fff0b7424 */ /* 0x000fe400078e00ff */
[----:B------:R-:W-:-:S07]  /*2df60*/  IMAD.MOV.U32 R15, RZ, RZ, -0x1 ;  /* 0xffffffffff0f7424 */ /* 0x000fce00078e00ff */
[----:B0123--:R-:W-:Y:S05]  /*2df70*/  WARPSYNC.COLLECTIVE R15, `(.L_x_942) ;  /* 0x000000000f087348 */ /* 0x00ffea0003c00000 */
[----:B------:R4:W0:Y:S02]  /*2df80*/  SHFL.IDX P6, R14, R13, R12, R11 ;  /* 0x0000000c0d0e7389 */ /* 0x00082400000c000b */
[----:B01234-:R-:W-:Y:S01]  /*2df90*/  ENDCOLLECTIVE ;  /* 0x000000000000791b */ /* 0x01ffe20003800000 */
.L_x_942:
[----:B------:R-:W-:Y:S05]  /*2dfa0*/  BSYNC B0 ;  /* 0x0000000000007941 */ /* 0x000fea0003800000 */
.L_x_941:
[----:B------:R-:W-:Y:S01]  /*2dfb0*/  IMAD.MOV.U32 R7, RZ, RZ, R14 ;  /* 0x000000ffff077224 */ /* 0x000fe200078e000e */
[----:B------:R-:W-:Y:S06]  /*2dfc0*/  BRA `(.L_x_943) ;  /* 0xffffffd000587947 */ /* 0x000fec000383ffff */
.L_x_849:
[----:B0-----:R0:W1:Y:S02]  /*2dfd0*/  SYNCS.PHASECHK.TRANS64.TRYWAIT P0, [R0+URZ+0x38820], R3 ;  /* 0x03882003000075a7 */ /* 0x001064000800017f */
[----:B-1----:R-:W-:Y:S05]  /*2dfe0*/  @!P0 NANOSLEEP.SYNCS 0x989680 ;  /* 0x009896800000895d */ /* 0x002fea0003900000 */
[----:B------:R-:W1:Y:S02]  /*2dff0*/  @!P0 SYNCS.PHASECHK.TRANS64 P0, [R0+URZ+0x38820], R3 ;  /* 0x03882003000085a7 */ /* 0x000e64000800007f */
[----:B-1----:R-:W-:Y:S05]  /*2e000*/  @!P0 BRA `(.L_x_849) ;  /* 0xfffffffc00f08947 */ /* 0x002fea000383ffff */
[----:B------:R-:W-:Y:S05]  /*2e010*/  BRA `(.L_x_944) ;  /* 0xffffffd400ec7947 */ /* 0x000fea000383ffff */
.L_x_850:
[----:B------:R-:W1:Y:S01]  /*2e020*/  S2R R2, SR_TID.X ;  /* 0x0000000000027919 */ /* 0x000e620000002100 */
[----:B------:R-:W-:Y:S01]  /*2e030*/  BSSY B0, `(.L_x_945) ;  /* 0x000000a000007945 */ /* 0x000fe20003800000 */
[----:B------:R-:W-:Y:S02]  /*2e040*/  IMAD.MOV.U32 R12, RZ, RZ, RZ ;  /* 0x000000ffff0c7224 */ /* 0x000fe400078e00ff */
[----:B--2---:R-:W-:Y:S02]  /*2e050*/  IMAD.MOV.U32 R11, RZ, RZ, 0x1f ;  /* 0x0000001fff0b7424 */ /* 0x004fe400078e00ff */
[----:B------:R-:W-:Y:S01]  /*2e060*/  IMAD.MOV.U32 R15, RZ, RZ, -0x1 ;  /* 0xffffffffff0f7424 */ /* 0x000fe200078e00ff */
[----:B-1----:R-:W-:-:S04]  /*2e070*/  SHF.R.U32.HI R2, RZ, 0x5, R2 ;  /* 0x00000005ff027819 */ /* 0x002fc80000011602 */
[----:B------:R-:W-:-:S05]  /*2e080*/  LOP3.LUT R2, R2, 0x3, RZ, 0xc0, !PT ;  /* 0x0000000302027812 */ /* 0x000fca00078ec0ff */
[----:B------:R-:W-:-:S07]  /*2e090*/  IMAD.MOV.U32 R13, RZ, RZ, R2 ;  /* 0x000000ffff0d7224 */ /* 0x000fce00078e0002 */
[----:B0-----:R-:W-:Y:S05]  /*2e0a0*/  WARPSYNC.COLLECTIVE R15, `(.L_x_946) ;  /* 0x000000000f087348 */ /* 0x001fea0003c00000 */
[----:B------:R1:W2:Y:S02]  /*2e0b0*/  SHFL.IDX P6, R14, R13, R12, R11 ;  /* 0x0000000c0d0e7389 */ /* 0x0002a400000c000b */
[----:B012---:R-:W-:Y:S01]  /*2e0c0*/  ENDCOLLECTIVE ;  /* 0x000000000000791b */ /* 0x007fe20003800000 */
.L_x_946:
[----:B------:R-:W-:Y:S05]  /*2e0d0*/  BSYNC B0 ;  /* 0x0000000000007941 */ /* 0x000fea0003800000 */
.L_x_945:
[----:B------:R-:W-:Y:S05]  /*2e0e0*/  BRA `(.L_x_947) ;  /* 0xffffffd400d47947 */ /* 0x000fea000383ffff */
.L_x_851:
[----:B------:R-:W-:Y:S01]  /*2e0f0*/  BSSY B0, `(.L_x_948) ;  /* 0x0000006000007945 */ /* 0x000fe20003800000 */
[----:B------:R-:W-:-:S07]  /*2e100*/  IMAD.MOV.U32 R15, RZ, RZ, -0x1 ;  /* 0xffffffffff0f7424 */ /* 0x000fce00078e00ff */
[----:B012---:R-:W-:Y:S05]  /*2e110*/  WARPSYNC.COLLECTIVE R15, `(.L_x_949) ;  /* 0x000000000f0c7348 */ /* 0x007fea0003c00000 */
[----:B------:R-:W-:Y:S02]  /*2e120*/  ELECT P6, UR62, PT ;  /* 0x00000000003e782f */ /* 0x000fe400038c0000 */
[----:B------:R-:W-:Y:S01]  /*2e130*/  MOV R14, UR62 ;  /* 0x0000003e000e7c02 */ /* 0x000fe20008000f00 */
[----:B012---:R-:W-:Y:S10]  /*2e140*/  ENDCOLLECTIVE ;  /* 0x000000000000791b */ /* 0x007ff40003800000 */
.L_x_949:
[----:B------:R-:W-:Y:S05]  /*2e150*/  BSYNC B0 ;  /* 0x0000000000007941 */ /* 0x000fea0003800000 */
.L_x_948:
[----:B------:R-:W-:Y:S05]  /*2e160*/  BRA `(.L_x_950) ;  /* 0xffffffd400c87947 */ /* 0x000fea000383ffff */
.L_x_853:
[----:B0-----:R0:W1:Y:S02]  /*2e170*/  SYNCS.PHASECHK.TRANS64.TRYWAIT P0, [R6+URZ], R5 ;  /* 0x00000005060075a7 */ /* 0x001064000800017f */
[----:B-1----:R-:W-:Y:S05]  /*2e180*/  @!P0 NANOSLEEP.SYNCS 0x989680 ;  /* 0x009896800000895d */ /* 0x002fea0003900000 */
[----:B------:R-:W1:Y:S02]  /*2e190*/  @!P0 SYNCS.PHASECHK.TRANS64 P0, [R6+URZ], R5 ;  /* 0x00000005060085a7 */ /* 0x000e64000800007f */
[----:B-1----:R-:W-:Y:S05]  /*2e1a0*/  @!P0 BRA `(.L_x_853) ;  /* 0xfffffffc00f08947 */ /* 0x002fea000383ffff */
[----:B------:R-:W-:Y:S05]  /*2e1b0*/  BRA `(.L_x_951) ;  /* 0xffffffd800007947 */ /* 0x000fea000383ffff */
.L_x_854:
[----:B-1----:R1:W3:Y:S02]  /*2e1c0*/  SYNCS.PHASECHK.TRANS64.TRYWAIT P0, [R7+URZ], R2 ;  /* 0x00000002070075a7 */ /* 0x0022e4000800017f */
[----:B---3--:R-:W-:Y:S05]  /*2e1d0*/  @!P0 NANOSLEEP.SYNCS 0x989680 ;  /* 0x009896800000895d */ /* 0x008fea0003900000 */
[----:B------:R-:W3:Y:S02]  /*2e1e0*/  @!P0 SYNCS.PHASECHK.TRANS64 P0, [R7+URZ], R2 ;  /* 0x00000002070085a7 */ /* 0x000ee4000800007f */
[----:B---3--:R-:W-:Y:S05]  /*2e1f0*/  @!P0 BRA `(.L_x_854) ;  /* 0xfffffffc00f08947 */ /* 0x008fea000383ffff */
[----:B------:R-:W-:Y:S05]  /*2e200*/  BRA `(.L_x_952) ;  /* 0xffffffd400f47947 */ /* 0x000fea000383ffff */
.L_x_856:
[----:B---3--:R3:W4:Y:S02]  /*2e210*/  SYNCS.PHASECHK.TRANS64.TRYWAIT P0, [R4+URZ], R5 ;  /* 0x00000005040075a7 */ /* 0x008724000800017f */
[----:B----4-:R-:W-:Y:S05]  /*2e220*/  @!P0 NANOSLEEP.SYNCS 0x989680 ;  /* 0x009896800000895d */ /* 0x010fea0003900000 */
[----:B------:R-:W4:Y:S02]  /*2e230*/  @!P0 SYNCS.PHASECHK.TRANS64 P0, [R4+URZ], R5 ;  /* 0x00000005040085a7 */ /* 0x000f24000800007f */
[----:B----4-:R-:W-:Y:S05]  /*2e240*/  @!P0 BRA `(.L_x_856) ;  /* 0xfffffffc00f08947 */ /* 0x010fea000383ffff */
[----:B------:R-:W-:Y:S05]  /*2e250*/  BRA `(.L_x_953) ;  /* 0xffffffd400f87947 */ /* 0x000fea000383ffff */
.L_x_954:
        /* <DEDUP_REMOVED lines=10> */
.L_x_14841:


//--------------------- .text._ZN7cutlass13device_kernelIN5flash11enable_sm90INS1_16FlashAttnFwdSm90INS1_25CollectiveMainloopFwdSm90ILi2EN4cute5tupleIJNS5_1CILi1EEES8_S8_EEENS6_IJNS7_ILi128EEENS7_ILi64EEENS7_ILi256EEEEEELi256ENS_10bfloat16_tEfNS_4arch4Sm90ELb0ELb1ELb0ELb0ELb0ELb0ELb0ELb1ELb1ELb1ELb1ELb0EEENS1_21CollectiveEpilogueFwdINS6_IJSA_SC_SB_EEES9_SE_SG_Li256ELb0ELb1ELb1ELb0EEENS1_19SingleTileSchedulerILb0ELb1ELb1ELi128EEEEEEEEEvNT_6ParamsE --------------------------
	.section	.text._ZN7cutlass13device_kernelIN5flash11enable_sm90INS1_16FlashAttnFwdSm90INS1_25CollectiveMainloopFwdSm90ILi2EN4cute5tupleIJNS5_1CILi1EEES8_S8_EEENS6_IJNS7_ILi128EEENS7_ILi64EEENS7_ILi256EEEEEELi256ENS_10bfloat16_tEfNS_4arch4Sm90ELb0ELb1ELb0ELb0ELb0ELb0ELb0ELb1ELb1ELb1ELb1ELb0EEENS1_21CollectiveEpilogueFwdINS6_IJSA_SC_SB_EEES9_SE_SG_Li256ELb0ELb1ELb1ELb0EEENS1_19SingleTileSchedulerILb0ELb1ELb1ELi128EEEEEEEEEvNT_6ParamsE,"ax",@progbits
	.align	128
.text._ZN7cutlass13device_kernelIN5flash11enable_sm90INS1_16FlashAttnFwdSm90INS1_25CollectiveMainloopFwdSm90ILi2EN4cute5tupleIJNS5_1CILi1EEES8_S8_EEENS6_IJNS7_ILi128EEENS7_ILi64EEENS7_ILi256EEEEEELi256ENS_10bfloat16_tEfNS_4arch4Sm90ELb0ELb1ELb0ELb0ELb0ELb0ELb0ELb1ELb1ELb1ELb1ELb0EEENS1_21CollectiveEpilogueFwdINS6_IJSA_SC_SB_EEES9_SE_SG_Li256ELb0ELb1ELb1ELb0EEENS1_19SingleTileSchedulerILb0ELb1ELb1ELi128EEEEEEEEEvNT_6ParamsE:
        .type           _ZN7cutlass13device_kernelIN5flash11enable_sm90INS1_16FlashAttnFwdSm90INS1_25CollectiveMainloopFwdSm90ILi2EN4cute5tupleIJNS5_1CILi1EEES8_S8_EEENS6_IJNS7_ILi128EEENS7_ILi64EEENS7_ILi256EEEEEELi256ENS_10bfloat16_tEfNS_4arch4Sm90ELb0ELb1ELb0ELb0ELb0ELb0ELb0ELb1ELb1ELb1ELb1ELb0EEENS1_21CollectiveEpilogueFwdINS6_IJSA_SC_SB_EEES9_SE_SG_Li256ELb0ELb1ELb1ELb0EEENS1_19SingleTileSchedulerILb0ELb1ELb1ELi128EEEEEEEEEvNT_6ParamsE,@function
        .size           _ZN7cutlass13device_kernelIN5flash11enable_sm90INS1_16FlashAttnFwdSm90INS1_25CollectiveMainloopFwdSm90ILi2EN4cute5tupleIJNS5_1CILi1EEES8_S8_EEENS6_IJNS7_ILi128EEENS7_ILi64EEENS7_ILi256EEEEEELi256ENS_10bfloat16_tEfNS_4arch4Sm90ELb0ELb1ELb0ELb0ELb0ELb0ELb0ELb1ELb1ELb1ELb1ELb0EEENS1_21CollectiveEpilogueFwdINS6_IJSA_SC_SB_EEES9_SE_SG_Li256ELb0ELb1ELb1ELb0EEENS1_19SingleTileSchedulerILb0ELb1ELb1ELi128EEEEEEEEEvNT_6ParamsE,(.L_x_14842 - _ZN7cutlass13device_kernelIN5flash11enable_sm90INS1_16FlashAttnFwdSm90INS1_25CollectiveMainloopFwdSm90ILi2EN4cute5tupleIJNS5_1CILi1EEES8_S8_EEENS6_IJNS7_ILi128EEENS7_ILi64EEENS7_ILi256EEEEEELi256ENS_10bfloat16_tEfNS_4arch4Sm90ELb0ELb1ELb0ELb0ELb0ELb0ELb0ELb1ELb1ELb1ELb1ELb0EEENS1_21CollectiveEpilogueFwdINS6_IJSA_SC_SB_EEES9_SE_SG_Li256ELb0ELb1ELb1ELb0EEENS1_19SingleTileSchedulerILb0ELb1ELb1ELi128EEEEEEEEEvNT_6ParamsE)
        .other          _ZN7cutlass13device_kernelIN5flash11enable_sm90INS1_16FlashAttnFwdSm90INS1_25CollectiveMainloopFwdSm90ILi2EN4cute5tupleIJNS5_1CILi1EEES8_S8_EEENS6_IJNS7_ILi128EEENS7_ILi64EEENS7_ILi256EEEEEELi256ENS_10bfloat16_tEfNS_4arch4Sm90ELb0ELb1ELb0ELb0ELb0ELb0ELb0ELb1ELb1ELb1ELb1ELb0EEENS1_21CollectiveEpilogueFwdINS6_IJSA_SC_SB_EEES9_SE_SG_Li256ELb0ELb1ELb1ELb0EEENS1_19SingleTileSchedulerILb0ELb1ELb1ELi128EEEEEEEEEvNT_6ParamsE,@"STO_CUDA_ENTRY STV_DEFAULT"
_ZN7cutlass13device_kernelIN5flash11enable_sm90INS1_16FlashAttnFwdSm90INS1_25CollectiveMainloopFwdSm90ILi2EN4cute5tupleIJNS5_1CILi1EEES8_S8_EEENS6_IJNS7_ILi128EEENS7_ILi64EEENS7_ILi256EEEEEELi256ENS_10bfloat16_tEfNS_4arch4Sm90ELb0ELb1ELb0ELb0ELb0ELb0ELb0ELb1ELb1ELb1ELb1ELb0EEENS1_21CollectiveEpilogueFwdINS6_IJSA_SC_SB_EEES9_SE_SG_Li256ELb0ELb1ELb1ELb0EEENS1_19SingleTileSchedulerILb0ELb1ELb1ELi128EEEEEEEEEvNT_6ParamsE:
        /* <DEDUP_REMOVED lines=18> */
.L_x_956:
[----:B------:R-:W-:Y:S05]  /*0120*/  BSYNC B0 ;  /* 0x0000000000007941 */ /* 0x000fea0003800000 */
.L_x_955:
        /* <DEDUP_REMOVED lines=41> */
.L_x_957:
        /* <DEDUP_REMOVED lines=22> */
.L_x_958:
        /* <DEDUP_REMOVED lines=18> */
.L_x_959:
        /* <DEDUP_REMOVED lines=22> */
.L_x_960:
        /* <DEDUP_REMOVED lines=22> */
.L_x_961:
[----:B0-----:R-:W-:Y:S01]  /*0900*/  UMOV UR4, 0x1 ;  /* 0x0000000100047882 */ /* 0x001fe20000000000 */
[----:B------:R-:W-:Y:S01]  /*0910*/  PLOP3.LUT P0, PT, PT, PT, UP0, 0x80, 0x0 ;  /* 0x000000000000781c */ /* 0x000fe20003f0f008 */
[----:B------:R-:W-:Y:S01]  /*0920*/  USEL UR4, UR4, 0x2, !UP0 ;  /* 0x0000000204047887 */ /* 0x000fe2000c000000 */
[----:B------:R-:W-:Y:S01]  /*0930*/  NOP ;  /* 0x0000000000007918 */ /* 0x000fe20000000000 */
[----:B------:R-:W-:Y:S04]  /*0940*/  BSSY B6, `(.L_x_962) ;  /* 0x0001366000067945 */ /* 0x000fe80003800000 */
[----:B------:R-:W-:-:S05]  /*0950*/  IMAD.U32 R2, RZ, RZ, UR4 ;  /* 0x00000004ff027e24 */ /* 0x000fca000f8e00ff */
[----:B------:R0:W-:Y:S01]  /*0960*/  STL [R1+0xc], R2 ;  /* 0x00000c0201007387 */ /* 0x0001e20000100800 */
[----:B-12-4-:R-:W-:Y:S06]  /*0970*/  BAR.SYNC.DEFER_BLOCKING 0x0 ;  /* 0x0000000000007b1d */ /* 0x016fec0000010000 */
[----:B------:R-:W-:Y:S05]  /*0980*/  @!P0 BRA `(.L_x_963) ;  /* 0x000000e800588947 */ /* 0x000fea0003800000 */
.L_x_964:
[----:B------:R-:W-:-:S08]  /*0990*/  NOP ;  /* 0x0000000000007918 */ /* 0x000fd00000000000 */
[----:B------:R-:W1:Y:S02]  /*09a0*/  USETMAXREG.TRY_ALLOC.CTAPOOL UP0, 0xf0 ;  /* 0x000000f0000079c8 */ /* 0x000e640008000600 */
[----:B-1----:R-:W-:-:S13]  /*09b0*/  PLOP3.LUT P0, PT, PT, PT, UP0, 0x80, 0x0 ;  /* 0x000000000000781c */ /* 0x002fda0003f0f008 */
[----:B------:R-:W-:Y:S05]  /*09c0*/  @!P0 BRA `(.L_x_964) ;  /* 0xfffffffc00f08947 */ /* 0x000fea000383ffff */
[----:B------:R-:W1:Y:S01]  /*09d0*/  S2UR UR6, SR_CTAID.Y ;  /* 0x00000000000679c3 */ /* 0x000e620000002600 */
[----:B------:R-:W-:Y:S02]  /*09e0*/  ULDC UR7, c[0x0][0xc50] ;  /* 0x0003140000077ab9 */ /* 0x000fe40000000800 */
[----:B------:R-:W-:-:S05]  /*09f0*/  UISETP.NE.AND UP0, UPT, UR7, 0x1, UPT ;  /* 0x000000010700788c */ /* 0x000fca000bf05270 */
[----:B------:R-:W2:Y:S06]  /*0a00*/  S2UR UR8, SR_CTAID.Z ;  /* 0x00000000000879c3 */ /* 0x000eac0000002700 */
[----:B------:R-:W-:Y:S01]  /*0a10*/  @UP0 ULDC UR4, c[0x0][0xc54] ;  /* 0x0003150000040ab9 */ /* 0x000fe20000000800 */
[----:B------:R-:W-:Y:S01]  /*0a20*/  @UP0 ULDC UR9, c[0x0][0xc58] ;  /* 0x0003160000090ab9 */ /* 0x000fe20000000800 */
[----:B-1----:R-:W-:Y:S02]  /*0a30*/  UIMAD.WIDE.U32 UR4, UR6, UR4, URZ ;  /* 0x00000004060472a5 */ /* 0x002fe4000f8e003f */
[----:B------:R-:W-:-:S02]  /*0a40*/  UMOV UR10, UR6 ;  /* 0x00000006000a7c82 */ /* 0x000fc40008000000 */
[----:B------:R-:W-:Y:S01]  /*0a50*/  @UP0 USHF.R.U32.HI UR10, URZ, UR9, UR5 ;  /* 0x000000093f0a0299 */ /* 0x000fe20008011605 */
[----:B------:R-:W-:Y:S06]  /*0a60*/  BAR.ARV 0x8, 0x180 ;  /* 0x0206000000007b1d */ /* 0x000fec0000002000 */
[----:B------:R-:W-:Y:S01]  /*0a70*/  IMAD.U32 R0, RZ, RZ, UR10 ;  /* 0x0000000aff007e24 */ /* 0x000fe2000f8e00ff */
[----:B--2---:R-:W-:Y:S01]  /*0a80*/  ISETP.LE.AND P0, PT, RZ, UR8, PT ;  /* 0x00000008ff007c0c */ /* 0x004fe2000bf03270 */
[----:B------:R-:W-:-:S03]  /*0a90*/  UIADD3 UR4, -UR10, URZ, URZ ;  /* 0x0000003f0a047290 */ /* 0x000fc6000fffe13f */
[----:B------:R3:W-:Y:S01]  /*0aa0*/  STL [R1], R0 ;  /* 0x0000000001007387 */ /* 0x0007e20000100800 */
[----:B------:R-:W-:-:S08]  /*0ab0*/  UIMAD UR6, UR7, UR4, UR6 ;  /* 0x00000004070672a4 */ /* 0x000fd0000f8e0206 */
[----:B------:R-:W-:Y:S05]  /*0ac0*/  @!P0 BRA `(.L_x_965) ;  /* 0x0000013400348947 */ /* 0x000fea0003800000 */
[----:B------:R-:W1:Y:S01]  /*0ad0*/  S2UR UR38, SR_CTAID.X ;  /* 0x00000000002679c3 */ /* 0x000e620000002500 */
[----:B------:R-:W-:Y:S01]  /*0ae0*/  ULDC UR7, c[0x0][0x448] ;  /* 0x0001120000077ab9 */ /* 0x000fe20000000800 */
[----:B------:R-:W-:Y:S01]  /*0af0*/  ULDC.64 UR4, c[0x0][0x418] ;  /* 0x0001060000047ab9 */ /* 0x000fe20000000a00 */
[----:B---3--:R-:W2:Y:S01]  /*0b00*/  S2R R0, SR_TID.X ;  /* 0x0000000000007919 */ /* 0x008ea20000002100 */
[----:B------:R-:W-:Y:S02]  /*0b10*/  UISETP.NE.AND UP1, UPT, UR7, 0x1, UPT ;  /* 0x000000010700788c */ /* 0x000fe4000bf25270 */
[----:B------:R-:W-:Y:S01]  /*0b20*/  UISETP.NE.U32.AND UP0, UPT, UR4, URZ, UPT ;  /* 0x0000003f0400728c */ /* 0x000fe2000bf05070 */
[----:B------:R-:W-:Y:S01]  /*0b30*/  ULDC UR7, c[0x0][0x424] ;  /* 0x0001090000077ab9 */ /* 0x000fe20000000800 */
[----:B------:R-:W-:Y:S02]  /*0b40*/  ULDC UR42, c[0x0][0x288] ;  /* 0x0000a200002a7ab9 */ /* 0x000fe40000000800 */
[----:B------:R-:W-:-:S02]  /*0b50*/  UISETP.NE.AND.EX UP0, UPT, UR5, URZ, UPT, UP0 ;  /* 0x0000003f0500728c */ /* 0x000fc4000bf05300 */
[----:B------:R-:W-:Y:S01]  /*0b60*/  UIADD3 UR10, -UR42, 0x1, URZ ;  /* 0x000000012a0a7890 */ /* 0x000fe2000fffe13f */
[----:B------:R-:W-:Y:S01]  /*0b70*/  ULDC.64 UR4, c[0x0][0x9e0] ;  /* 0x0002780000047ab9 */ /* 0x000fe20000000a00 */
[----:B------:R-:W-:Y:S02]  /*0b80*/  USEL UR12, UR7, 0x1, UP0 ;  /* 0x00000001070c7887 */ /* 0x000fe40008000000 */
[----:B------:R-:W-:Y:S01]  /*0b90*/  UISETP.GE.AND UP0, UPT, UR5, 0x1, UPT ;  /* 0x000000010500788c */ /* 0x000fe2000bf06270 */
[----:B------:R-:W-:Y:S01]  /*0ba0*/  @UP1 ULDC UR9, c[0x0][0x44c] ;  /* 0x0001130000091ab9 */ /* 0x000fe20000000800 */
[----:B------:R-:W-:Y:S01]  /*0bb0*/  ULDC UR13, c[0x0][0x2f0] ;  /* 0x0000bc00000d7ab9 */ /* 0x000fe20000000800 */
[----:B------:R-:W-:Y:S01]  /*0bc0*/  @UP1 ULDC UR11, c[0x0][0x450] ;  /* 0x00011400000b1ab9 */ /* 0x000fe20000000800 */
[----:B------:R-:W-:Y:S02]  /*0bd0*/  UIMAD UR10, UR12, UR13, UR10 ;  /* 0x0000000d0c0a72a4 */ /* 0x000fe4000f8e020a */
[----:B------:R-:W-:Y:S01]  /*0be0*/  PLOP3.LUT P1, PT, PT, PT, UP0, 0x80, 0x0 ;  /* 0x000000000000781c */ /* 0x000fe20003f2f008 */
[----:B-1----:R-:W-:Y:S01]  /*0bf0*/  USHF.L.U32 UR38, UR38, 0x7, URZ ;  /* 0x0000000726267899 */ /* 0x002fe2000800063f */
[----:B------:R-:W-:-:S03]  /*0c00*/  IMAD.U32 R17, RZ, RZ, UR12 ;  /* 0x0000000cff117e24 */ /* 0x000fc6000f8e00ff */
[----:B------:R-:W-:Y:S02]  /*0c10*/  @UP1 UIADD3 UR8, UR38, 0x7f, URZ ;  /* 0x0000007f26081890 */ /* 0x000fe4000fffe03f */
[----:B------:R-:W-:Y:S02]  /*0c20*/  UIADD3 UR7, UR38, 0x7f, URZ ;  /* 0x0000007f26077890 */ /* 0x000fe4000fffe03f */
[----:B------:R-:W-:Y:S01]  /*0c30*/  UIMAD.WIDE.U32 UR8, UR8, UR9, URZ ;  /* 0x00000009080872a5 */ /* 0x000fe2000f8e003f */
[----:B--2---:R-:W-:-:S03]  /*0c40*/  VIADD R18, R0, 0xffffff80 ;  /* 0xffffff8000127836 */ /* 0x004fc60000000000 */
[----:B------:R-:W-:-:S04]  /*0c50*/  @UP1 USHF.R.U32.HI UR7, URZ, UR11, UR9 ;  /* 0x0000000b3f071299 */ /* 0x000fc80008011609 */
[----:B------:R-:W-:-:S04]  /*0c60*/  UIADD3 UR10, UR10, UR7, URZ ;  /* 0x000000070a0a7290 */ /* 0x000fc8000fffe03f */
[----:B------:R-:W-:Y:S01]  /*0c70*/  UIADD3 UR4, UR10, UR4, URZ ;  /* 0x000000040a047290 */ /* 0x000fe2000fffe03f */
[----:B------:R-:W-:Y:S11]  /*0c80*/  @!P1 BRA `(.L_x_966) ;  /* 0x0000000000449947 */ /* 0x000ff60003800000 */
[----:B------:R-:W-:Y:S01]  /*0c90*/  ISETP.LT.AND P0, PT, RZ, UR10, PT ;  /* 0x0000000aff007c0c */ /* 0x000fe2000bf01270 */
[----:B------:R-:W-:-:S12]  /*0ca0*/  UIADD3 UR7, UR10, -0x1, URZ ;  /* 0xffffffff0a077890 */ /* 0x000fd8000fffe03f */
[----:B------:R-:W-:Y:S05]  /*0cb0*/  @P0 BRA `(.L_x_967) ;  /* 0x00000000001c0947 */ /* 0x000fea0003800000 */
[----:B------:R-:W-:Y:S02]  /*0cc0*/  UISETP.NE.AND UP0, UPT, UR5, 0x1, UPT ;  /* 0x000000010500788c */ /* 0x000fe4000bf05270 */
[----:B------:R-:W-:-:S09]  /*0cd0*/  UIADD3 UR7, -UR10, URZ, URZ ;  /* 0x0000003f0a077290 */ /* 0x000fd2000fffe13f */
[----:B------:R-:W-:Y:S02]  /*0ce0*/  @UP0 ULDC.64 UR10, c[0x0][0x9e8] ;  /* 0x00027a00000a0ab9 */ /* 0x000fe40000000a00 */
[----:B------:R-:W-:-:S04]  /*0cf0*/  UIMAD.WIDE.U32 UR8, UR7, UR10, URZ ;  /* 0x0000000a070872a5 */ /* 0x000fc8000f8e003f */
[----:B------:R-:W-:-:S04]  /*0d00*/  @UP0 USHF.R.U32.HI UR7, URZ, UR11, UR9 ;  /* 0x0000000b3f070299 */ /* 0x000fc80008011609 */
[----:B------:R-:W-:Y:S01]  /*0d10*/  ULOP3.LUT UR7, URZ, UR7, URZ, 0x33, !UPT ;  /* 0x000000073f077292 */ /* 0x000fe2000f8e333f */
[----:B------:R-:W-:Y:S11]  /*0d20*/  BRA `(.L_x_968) ;  /* 0x0000000000107947 */ /* 0x000ff60003800000 */
.L_x_967:
[----:B------:R-:W-:-:S11]  /*0d30*/  UISETP.NE.AND UP0, UPT, UR5, 0x1, UPT ;  /* 0x000000010500788c */ /* 0x000fd6000bf05270 */
[----:B------:R-:W-:Y:S02]  /*0d40*/  @UP0 ULDC.64 UR10, c[0x0][0x9e8] ;  /* 0x00027a00000a0ab9 */ /* 0x000fe40000000a00 */
[----:B------:R-:W-:-:S04]  /*0d50*/  UIMAD.WIDE.U32 UR8, UR7, UR10, URZ ;  /* 0x0000000a070872a5 */ /* 0x000fc8000f8e003f */
[----:B------:R-:W-:-:S12]  /*0d60*/  @UP0 USHF.R.U32.HI UR7, URZ, UR11, UR9 ;  /* 0x0000000b3f070299 */ /* 0x000fd80008011609 */
.L_x_968:
[----:B------:R-:W-:-:S04]  /*0d70*/  UIMAD UR7, UR7, UR5, UR5 ;  /* 0x00000005070772a4 */ /* 0x000fc8000f8e0205 */
[----:B------:R-:W-:-:S04]  /*0d80*/  UISETP.LT.AND UP0, UPT, UR4, UR7, UPT ;  /* 0x000000070400728c */ /* 0x000fc8000bf01270 */
[----:B------:R-:W-:-:S12]  /*0d90*/  USEL UR4, UR4, UR7, UP0 ;  /* 0x0000000704047287 */ /* 0x000fd80008000000 */
.L_x_966:
[----:B------:R-:W-:Y:S01]  /*0da0*/  R2UR UR15, R17 ;  /* 0x00000000110f72ca */ /* 0x000fe200000e0000 */
[----:B------:R-:W-:Y:S01]  /*0db0*/  UIADD3 UR10, UR4, 0x3f, URZ ;  /* 0x0000003f040a7890 */ /* 0x000fe2000fffe03f */
[----:B------:R-:W-:Y:S01]  /*0dc0*/  @UP1 ULDC UR8, c[0x0][0x44c] ;  /* 0x0001130000081ab9 */ /* 0x000fe20000000800 */
[----:B------:R-:W-:Y:S02]  /*0dd0*/  @UP1 ULDC UR14, c[0x0][0x450] ;  /* 0x00011400000e1ab9 */ /* 0x000fe40000000800 */
[----:B------:R-:W-:Y:S02]  /*0de0*/  USHF.R.S32.HI UR11, URZ, 0x1f, UR10 ;  /* 0x0000001f3f0b7899 */ /* 0x000fe4000801140a */
[----:B------:R-:W-:Y:S02]  /*0df0*/  UIMAD.WIDE.U32 UR8, UR38, UR8, URZ ;  /* 0x00000008260872a5 */ /* 0x000fe4000f8e003f */
[----:B------:R-:W-:Y:S01]  /*0e00*/  ULEA.HI UR11, UR11, UR10, URZ, 0x6 ;  /* 0x0000000a0b0b7291 */ /* 0x000fe2000f8f303f */
[----:B------:R-:W-:Y:S01]  /*0e10*/  UMOV UR12, UR38 ;  /* 0x00000026000c7c82 */ /* 0x000fe20008000000 */
[----:B------:R-:W-:-:S02]  /*0e20*/  @UP1 USHF.R.U32.HI UR12, URZ, UR14, UR9 ;  /* 0x0000000e3f0c1299 */ /* 0x000fc40008011609 */
[----:B------:R-:W-:Y:S02]  /*0e30*/  UIMAD UR7, UR15, UR13, 0x3f ;  /* 0x0000003f0f0774a4 */ /* 0x000fe4000f8e020d */
[----:B------:R-:W-:Y:S02]  /*0e40*/  USHF.R.S32.HI UR11, URZ, 0x6, UR11 ;  /* 0x000000063f0b7899 */ /* 0x000fe4000801140b */
[----:B------:R-:W-:Y:S02]  /*0e50*/  USHF.R.S32.HI UR4, URZ, 0x1f, UR7 ;  /* 0x0000001f3f047899 */ /* 0x000fe40008011407 */
[----:B------:R-:W-:Y:S02]  /*0e60*/  UIMAD UR42, UR15, UR13, -UR42 ;  /* 0x0000000d0f2a72a4 */ /* 0x000fe4000f8e0a2a */
[----:B------:R-:W-:Y:S02]  /*0e70*/  ULEA.HI UR4, UR4, UR7, URZ, 0x6 ;  /* 0x0000000704047291 */ /* 0x000fe4000f8f303f */
[----:B------:R-:W-:-:S02]  /*0e80*/  UIADD3 UR7, UR42, UR12, URZ ;  /* 0x0000000c2a077290 */ /* 0x000fc4000fffe03f */
[----:B------:R-:W-:Y:S01]  /*0e90*/  USHF.R.S32.HI UR4, URZ, 0x6, UR4 ;  /* 0x000000063f047899 */ /* 0x000fe20008011404 */
[----:B------:R-:W-:-:S03]  /*0ea0*/  ULDC UR8, c[0x0][0x9dc] ;  /* 0x0002770000087ab9 */ /* 0x000fc60000000800 */
[----:B------:R-:W-:-:S04]  /*0eb0*/  UISETP.LT.AND UP0, UPT, UR4, UR11, UPT ;  /* 0x0000000b0400728c */ /* 0x000fc8000bf01270 */
[----:B------:R-:W-:Y:S02]  /*0ec0*/  USEL UR11, UR4, UR11, UP0 ;  /* 0x0000000b040b7287 */ /* 0x000fe40008000000 */
[----:B------:R-:W-:Y:S01]  /*0ed0*/  UIADD3 UR4, UR7, -UR8, URZ ;  /* 0x8000000807047290 */ /* 0x000fe2000fffe03f */
[----:B------:R-:W-:Y:S11]  /*0ee0*/  @!P1 BRA `(.L_x_969) ;  /* 0x0000000000449947 */ /* 0x000ff60003800000 */
[----:B------:R-:W-:-:S06]  /*0ef0*/  UISETP.GT.AND UP0, UPT, UR7, -0x1, UPT ;  /* 0xffffffff0700788c */ /* 0x000fcc000bf04270 */
[----:B------:R-:W-:-:S13]  /*0f00*/  PLOP3.LUT P0, PT, PT, PT, UP0, 0x80, 0x0 ;  /* 0x000000000000781c */ /* 0x000fda0003f0f008 */
[----:B------:R-:W-:Y:S05]  /*0f10*/  @P0 BRA `(.L_x_970) ;  /* 0x00000000001c0947 */ /* 0x000fea0003800000 */
[----:B------:R-:W-:Y:S02]  /*0f20*/  UISETP.NE.AND UP0, UPT, UR5, 0x1, UPT ;  /* 0x000000010500788c */ /* 0x000fe4000bf05270 */
[----:B------:R-:W-:-:S09]  /*0f30*/  ULOP3.LUT UR7, URZ, UR7, URZ, 0x33, !UPT ;  /* 0x000000073f077292 */ /* 0x000fd2000f8e333f */
[----:B------:R-:W-:Y:S02]  /*0f40*/  @UP0 ULDC.64 UR12, c[0x0][0x9e8] ;  /* 0x00027a00000c0ab9 */ /* 0x000fe40000000a00 */
[----:B------:R-:W-:-:S04]  /*0f50*/  UIMAD.WIDE.U32 UR8, UR7, UR12, URZ ;  /* 0x0000000c070872a5 */ /* 0x000fc8000f8e003f */
[----:B------:R-:W-:-:S04]  /*0f60*/  @UP0 USHF.R.U32.HI UR7, URZ, UR13, UR9 ;  /* 0x0000000d3f070299 */ /* 0x000fc80008011609 */
[----:B------:R-:W-:Y:S01]  /*0f70*/  ULOP3.LUT UR7, URZ, UR7, URZ, 0x33, !UPT ;  /* 0x000000073f077292 */ /* 0x000fe2000f8e333f */
[----:B------:R-:W-:Y:S11]  /*0f80*/  BRA `(.L_x_971) ;  /* 0x0000000000107947 */ /* 0x000ff60003800000 */
.L_x_970:
[----:B------:R-:W-:-:S11]  /*0f90*/  UISETP.NE.AND UP0, UPT, UR5, 0x1, UPT ;  /* 0x000000010500788c */ /* 0x000fd6000bf05270 */
[----:B------:R-:W-:Y:S02]  /*0fa0*/  @UP0 ULDC.64 UR12, c[0x0][0x9e8] ;  /* 0x00027a00000c0ab9 */ /* 0x000fe40000000a00 */
[----:B------:R-:W-:-:S04]  /*0fb0*/  UIMAD.WIDE.U32 UR8, UR7, UR12, URZ ;  /* 0x0000000c070872a5 */ /* 0x000fc8000f8e003f */
[----:B------:R-:W-:-:S12]  /*0fc0*/  @UP0 USHF.R.U32.HI UR7, URZ, UR13, UR9 ;  /* 0x0000000d3f070299 */ /* 0x000fd80008011609 */
.L_x_971:
[----:B------:R-:W-:-:S04]  /*0fd0*/  UIMAD UR5, UR7, UR5, URZ ;  /* 0x00000005070572a4 */ /* 0x000fc8000f8e023f */
[----:B------:R-:W-:-:S04]  /*0fe0*/  UISETP.LT.AND UP0, UPT, UR4, UR5, UPT ;  /* 0x000000050400728c */ /* 0x000fc8000bf01270 */
[----:B------:R-:W-:-:S12]  /*0ff0*/  USEL UR4, UR4, UR5, !UP0 ;  /* 0x0000000504047287 */ /* 0x000fd8000c000000 */
.L_x_969:
[----:B------:R-:W-:Y:S02]  /*1000*/  USHF.R.S32.HI UR5, URZ, 0x1f, UR4 ;  /* 0x0000001f3f057899 */ /* 0x000fe40008011404 */
[----:B------:R-:W-:Y:S02]  /*1010*/  USHF.R.U32.HI UR12, URZ, 0x10, UR6 ;  /* 0x000000103f0c7899 */ /* 0x000fe40008011606 */
[----:B------:R-:W-:Y:S02]  /*1020*/  ULEA.HI UR5, UR5, UR4, URZ, 0x6 ;  /* 0x0000000405057291 */ /* 0x000fe4000f8f303f */
[----:B------:R-:W-:Y:S02]  /*1030*/  ULOP3.LUT UR7, UR6, 0xffff, URZ, 0xc0, !UPT ;  /* 0x0000ffff06077892 */ /* 0x000fe4000f8ec03f */
[----:B------:R-:W-:Y:S01]  /*1040*/  USHF.R.S32.HI UR5, URZ, 0x6, UR5 ;  /* 0x000000063f057899 */ /* 0x000fe20008011405 */
[----:B------:R-:W-:-:S03]  /*1050*/  UMOV UR4, URZ ;  /* 0x0000003f00047c82 */ /* 0x000fc60008000000 */
[----:B------:R-:W-:-:S04]  /*1060*/  UISETP.LT.AND UP0, UPT, URZ, UR5, UPT ;  /* 0x000000053f00728c */ /* 0x000fc8000bf01270 */
[----:B------:R-:W-:Y:S02]  /*1070*/  USEL UR10, URZ, UR5, !UP0 ;  /* 0x000000053f0a7287 */ /* 0x000fe4000c000000 */
[----:B------:R-:W-:Y:S02]  /*1080*/  UISETP.NE.AND UP0, UPT, UR12, URZ, UPT ;  /* 0x0000003f0c00728c */ /* 0x000fe4000bf05270 */
[----:B------:R-:W-:-:S06]  /*1090*/  UISETP.GT.AND UP1, UPT, UR11, UR10, UPT ;  /* 0x0000000a0b00728c */ /* 0x000fcc000bf24270 */
[----:B------:R-:W-:-:S03]  /*10a0*/  PLOP3.LUT P0, PT, PT, PT, UP1, 0x80, 0x0 ;  /* 0x000000000000781c */ /* 0x000fc60003f0f018 */
[----:B------:R-:W-:-:S10]  /*10b0*/  @!UP0 ULDC UR12, c[0x0][0x9f0] ;  /* 0x00027c00000c8ab9 */ /* 0x000fd40000000800 */
[----:B------:R-:W-:Y:S05]  /*10c0*/  @!P0 BRA `(.L_x_972) ;  /* 0x0000000000888947 */ /* 0x000fea0003800000 */
[----:B------:R-:W-:Y:S01]  /*10d0*/  IMAD.U32 R3, RZ, RZ, UR12 ;  /* 0x0000000cff037e24 */ /* 0x000fe2000f8e00ff */
[----:B------:R-:W-:-:S04]  /*10e0*/  UIADD3 UR4, UR12, -0x1, UR11 ;  /* 0xffffffff0c047890 */ /* 0x000fc8000fffe00b */
[-C--:B------:R-:W-:Y:S01]  /*10f0*/  IABS R0, R3.reuse ;  /* 0x0000000300007213 */ /* 0x080fe20000000000 */
[----:B------:R-:W-:Y:S01]  /*1100*/  UIADD3 UR6, -UR10, UR4, URZ ;  /* 0x000000040a067290 */ /* 0x000fe2000fffe13f */
[----:B------:R-:W-:Y:S02]  /*1110*/  IABS R5, R3 ;  /* 0x0000000300057213 */ /* 0x000fe40000000000 */
[----:B------:R-:W-:Y:S01]  /*1120*/  R2UR UR13, R0 ;  /* 0x00000000000d72ca */ /* 0x000fe200000e0000 */
[----:B------:R-:W-:Y:S02]  /*1130*/  UMOV UR4, URZ ;  /* 0x0000003f00047c82 */ /* 0x000fe40008000000 */
[----:B------:R-:W-:Y:S01]  /*1140*/  IMAD.U32 R4, RZ, RZ, UR6 ;  /* 0x00000006ff047e24 */ /* 0x000fe2000f8e00ff */
[----:B------:R-:W-:-:S04]  /*1150*/  ULOP3.LUT UR6, UR6, UR12, URZ, 0x3c, !UPT ;  /* 0x0000000c06067292 */ /* 0x000fc8000f8e3c3f */
[----:B------:R-:W-:-:S05]  /*1160*/  IABS R4, R4 ;  /* 0x0000000400047213 */ /* 0x000fca0000000000 */
[----:B------:R-:W1:Y:S01]  /*1170*/  I2F.RP R0, UR13 ;  /* 0x0000000d00007d06 */ /* 0x000e620008209400 */
[----:B------:R-:W-:-:S05]  /*1180*/  IMAD.MOV.U32 R3, RZ, RZ, R4 ;  /* 0x000000ffff037224 */ /* 0x000fca00078e0004 */
[----:B------:R-:W-:Y:S02]  /*1190*/  R2UR UR9, R3 ;  /* 0x00000000030972ca */ /* 0x000fe400000e0000 */
[----:B-1----:R-:W0:Y:S02]  /*11a0*/  MUFU.RCP R0, R0 ;  /* 0x0000000000007308 */ /* 0x002e240000001000 */
[----:B0-----:R-:W-:Y:S02]  /*11b0*/  VIADD R2, R0, 0xffffffe ;  /* 0x0ffffffe00027836 */ /* 0x001fe40000000000 */
        /* <DEDUP_REMOVED lines=19> */
.L_x_972:
[----:B------:R-:W-:Y:S01]  /*12f0*/  UIMAD UR5, UR7, UR4, UR10 ;  /* 0x00000004070572a4 */ /* 0x000fe2000f8e020a */
[----:B------:R-:W-:Y:S01]  /*1300*/  IMAD.U32 R0, RZ, RZ, UR11 ;  /* 0x0000000bff007e24 */ /* 0x000fe2000f8e00ff */
[----:B------:R-:W-:Y:S01]  /*1310*/  PLOP3.LUT P0, PT, PT, PT, PT, 0x80, 0x0 ;  /* 0x000000000000781c */ /* 0x000fe20003f0f070 */
[----:B------:R-:W-:Y:S01]  /*1320*/  IMAD.U32 R3, RZ, RZ, UR4 ;  /* 0x00000004ff037e24 */ /* 0x000fe2000f8e00ff */
[----:B------:R-:W-:Y:S01]  /*1330*/  CS2R R150, SRZ ;  /* 0x0000000000967805 */ /* 0x000fe2000001ff00 */
[----:B0-----:R-:W-:Y:S01]  /*1340*/  IMAD.MOV.U32 R2, RZ, RZ, RZ ;  /* 0x000000ffff027224 */ /* 0x001fe200078e00ff */
[----:B------:R-:W-:Y:S01]  /*1350*/  CS2R R148, SRZ ;  /* 0x0000000000947805 */ /* 0x000fe2000001ff00 */
[----:B------:R-:W-:Y:S01]  /*1360*/  IMAD.U32 R22, RZ, RZ, UR5 ;  /* 0x00000005ff167e24 */ /* 0x000fe2000f8e00ff */
[----:B------:R-:W-:Y:S02]  /*1370*/  VIADDMNMX R0, R3, UR5, R0, PT ;  /* 0x0000000503007c46 */ /* 0x000fe4000b800100 */
[----:B------:R-:W-:-:S02]  /*1380*/  CS2R R146, SRZ ;  /* 0x0000000000927805 */ /* 0x000fc4000001ff00 */
[----:B------:R-:W-:Y:S02]  /*1390*/  CS2R R144, SRZ ;  /* 0x0000000000907805 */ /* 0x000fe4000001ff00 */
[----:B------:R-:W-:Y:S02]  /*13a0*/  CS2R R142, SRZ ;  /* 0x00000000008e7805 */ /* 0x000fe4000001ff00 */
[----:B------:R-:W-:Y:S01]  /*13b0*/  R2UR UR39, R0 ;  /* 0x00000000002772ca */ /* 0x000fe200000e0000 */
[----:B------:R-:W-:Y:S01]  /*13c0*/  IMAD.MOV.U32 R0, RZ, RZ, RZ ;  /* 0x000000ffff007224 */ /* 0x000fe200078e00ff */
        /* <DEDUP_REMOVED lines=11> */
[----:B------:R-:W-:Y:S01]  /*1480*/  UISETP.GT.AND UP0, UPT, UR39, UR5, UPT ;  /* 0x000000052700728c */ /* 0x000fe2000bf04270 */
[----:B------:R-:W-:Y:S02]  /*1490*/  CS2R R118, SRZ ;  /* 0x0000000000767805 */ /* 0x000fe4000001ff00 */
[----:B------:R-:W-:Y:S02]  /*14a0*/  CS2R R116, SRZ ;  /* 0x0000000000747805 */ /* 0x000fe4000001ff00 */
[----:B------:R-:W-:Y:S02]  /*14b0*/  CS2R R114, SRZ ;  /* 0x0000000000727805 */ /* 0x000fe4000001ff00 */
[----:B------:R-:W-:-:S02]  /*14c0*/  CS2R R112, SRZ ;  /* 0x0000000000707805 */ /* 0x000fc4000001ff00 */
[----:B------:R-:W-:Y:S02]  /*14d0*/  CS2R R110, SRZ ;  /* 0x00000000006e7805 */ /* 0x000fe4000001ff00 */
[----:B------:R-:W-:Y:S02]  /*14e0*/  PLOP3.LUT P1, PT, PT, PT, UP0, 0x80, 0x0 ;  /* 0x000000000000781c */ /* 0x000fe40003f2f008 */
        /* <DEDUP_REMOVED lines=42> */
[----:B------:R-:W-:Y:S01]  /*1790*/  CS2R R24, SRZ ;  /* 0x0000000000187805 */ /* 0x000fe2000001ff00 */
[----:B------:R-:W-:Y:S06]  /*17a0*/  @!P1 BRA `(.L_x_973) ;  /* 0x000000b4006c9947 */ /* 0x000fec0003800000 */
[----:B------:R-:W-:Y:S01]  /*17b0*/  SHF.R.S32.HI R23, RZ, 0x1f, R18 ;  /* 0x0000001fff177819 */ /* 0x000fe20000011412 */
[----:B------:R-:W0:Y:S01]  /*17c0*/  S2UR UR7, SR_CgaCtaId ;  /* 0x00000000000779c3 */ /* 0x000e220000008800 */
[----:B------:R-:W-:Y:S02]  /*17d0*/  UMOV UR6, 0x400 ;  /* 0x0000040000067882 */ /* 0x000fe40000000000 */
[----:B------:R-:W-:-:S04]  /*17e0*/  LEA.HI R56, R23, R18, RZ, 0x7 ;  /* 0x0000001217387211 */ /* 0x000fc800078f38ff */
[----:B------:R-:W-:-:S05]  /*17f0*/  SHF.R.S32.HI R57, RZ, 0x7, R56 ;  /* 0x00000007ff397819 */ /* 0x000fca0000011438 */
        /* <DEDUP_REMOVED lines=21> */
[----:B------:R-:W-:Y:S01]  /*1950*/  IMAD.U32 R10, RZ, RZ, UR6 ;  /* 0x00000006ff0a7e24 */ /* 0x000fe2000f8e00ff */
[----:B------:R-:W-:Y:S01]  /*1960*/  MOV R7, UR5 ;  /* 0x0000000500077c02 */ /* 0x000fe20008000f00 */
[----:B------:R-:W-:Y:S02]  /*1970*/  IMAD.U32 R6, RZ, RZ, UR4 ;  /* 0x00000004ff067e24 */ /* 0x000fe4000f8e00ff */
[----:B------:R-:W-:-:S02]  /*1980*/  IMAD.U32 R11, RZ, RZ, UR7 ;  /* 0x00000007ff0b7e24 */ /* 0x000fc4000f8e00ff */
[----:B------:R-:W-:Y:S02]  /*1990*/  IMAD.MOV.U32 R8, RZ, RZ, 0x70 ;  /* 0x00000070ff087424 */ /* 0x000fe400078e00ff */
[----:B------:R-:W-:Y:S02]  /*19a0*/  IMAD.MOV.U32 R12, RZ, RZ, 0x1 ;  /* 0x00000001ff0c7424 */ /* 0x000fe400078e00ff */
[----:B0-----:R-:W-:-:S07]  /*19b0*/  IMAD.MOV.U32 R13, RZ, RZ, RZ ;  /* 0x000000ffff0d7224 */ /* 0x001fce00078e00ff */
[----:B------:R-:W-:-:S07]  /*19c0*/  LEPC R20, `(.L_x_974) ;  /* 0x000000001014794e */ /* 0x000fce0000000000 */
[----:B-1----:R-:W-:Y:S05]  /*19d0*/  CALL.ABS.NOINC R2 ;  /* 0x0000000002007343 */ /* 0x002fea0003c00000 */
.L_x_974:
[----:B------:R-:W-:Y:S02]  /*19e0*/  R2UR UR4, R16 ;  /* 0x00000000100472ca */ /* 0x000fe400000e0000 */
[----:B------:R-:W-:-:S11]  /*19f0*/  SHF.L.U32 R0, RZ, 0x1f, RZ ;  /* 0x0000001fff007819 */ /* 0x000fd600000006ff */
[----:B------:R-:W0:Y:S02]  /*1a00*/  SYNCS.PHASECHK.TRANS64.TRYWAIT P0, [UR4+0x30800], R0 ;  /* 0x03080000ff0075a7 */ /* 0x000e240008000144 */
[----:B0-----:R-:W-:Y:S05]  /*1a10*/  @!P0 BRA `(.L_x_975) ;  /* 0x0000012400688947 */ /* 0x001fea0003800000 */
.L_x_1149:
[----:B------:R-:W2:Y:S02]  /*1a20*/  LDL R2, [R1+0xc] ;  /* 0x00000c0001027983 */ /* 0x000ea40000100800 */
[----:B--2---:R-:W-:-:S13]  /*1a30*/  R2UR UR4, R2 ;  /* 0x00000000020472ca */ /* 0x004fda00000e0000 */
[----:B------:R-:W-:-:S06]  /*1a40*/  ULOP3.LUT UR4, UR4, 0x1, URZ, 0xfc, !UPT ;  /* 0x0000000104047892 */ /* 0x000fcc000f8efc3f */
[----:B------:R-:W-:-:S05]  /*1a50*/  IMAD.U32 R2, RZ, RZ, UR4 ;  /* 0x00000004ff027e24 */ /* 0x000fca000f8e00ff */
[----:B------:R-:W-:-:S13]  /*1a60*/  ISETP.NE.AND P4, PT, R2, 0x3, PT ;  /* 0x000000030200780c */ /* 0x000fda0003f85270 */
[----:B------:R-:W-:Y:S05]  /*1a70*/  @!P4 BRA `(.L_x_976) ;  /* 0x000000000004c947 */ /* 0x000fea0003800000 */
[----:B------:R-:W-:Y:S01]  /*1a80*/  BPT.TRAP 0x1 ;  /* 0x000000040000795c */ /* 0x000fe20000300000 */
.L_x_976:
[----:B------:R-:W-:-:S13]  /*1a90*/  R2UR UR4, R16 ;  /* 0x00000000100472ca */ /* 0x000fda00000e0000 */
[----:B------:R1:W2:Y:S01]  /*1aa0*/  SYNCS.PHASECHK.TRANS64.TRYWAIT P0, [UR4+0x30830], R0 ;  /* 0x03083000ff0075a7 */ /* 0x0002a20008000144 */
[----:B------:R-:W-:Y:S05]  /*1ab0*/  @!P4 BRA `(.L_x_977) ;  /* 0x000000000004c947 */ /* 0x000fea0003800000 */
[----:B------:R-:W-:Y:S01]  /*1ac0*/  BPT.TRAP 0x1 ;  /* 0x000000040000795c */ /* 0x000fe20000300000 */
.L_x_977:
[----:B------:R-:W3:Y:S01]  /*1ad0*/  S2R R2, SR_TID.X ;  /* 0x0000000000027919 */ /* 0x000ee20000002100 */
[----:B------:R-:W-:-:S05]  /*1ae0*/  IMAD.U32 R6, RZ, RZ, UR36 ;  /* 0x00000024ff067e24 */ /* 0x000fca000f8e00ff */
[----:B------:R-:W-:Y:S02]  /*1af0*/  LOP3.LUT R6, R6, 0x10000, RZ, 0xfc, !PT ;  /* 0x0001000006067812 */ /* 0x000fe400078efcff */
[----:B---3--:R-:W-:-:S04]  /*1b00*/  LOP3.LUT R2, R2, 0x7f, RZ, 0xc0, !PT ;  /* 0x0000007f02027812 */ /* 0x008fc800078ec0ff */
[----:B------:R-:W-:Y:S01]  /*1b10*/  ISETP.NE.AND P5, PT, R2, RZ, PT ;  /* 0x000000ff0200720c */ /* 0x000fe20003fa5270 */
[----:B--2---:R-:W-:-:S12]  /*1b20*/  @P0 BRA `(.L_x_978) ;  /* 0x00000000000c0947 */ /* 0x004fd80003800000 */
[----:B------:R-:W-:-:S13]  /*1b30*/  R2UR UR4, R16 ;  /* 0x00000000100472ca */ /* 0x000fda00000e0000 */
[----:B------:R-:W2:Y:S02]  /*1b40*/  SYNCS.PHASECHK.TRANS64.TRYWAIT P0, [UR4+0x30830], R0 ;  /* 0x03083000ff0075a7 */ /* 0x000ea40008000144 */
[----:B--2---:R-:W-:Y:S05]  /*1b50*/  @!P0 BRA `(.L_x_979) ;  /* 0x0000012400348947 */ /* 0x004fea0003800000 */
.L_x_978:
[----:B------:R-:W-:Y:S05]  /*1b60*/  WARPSYNC.ALL ;  /* 0x0000000000007948 */ /* 0x000fea0003800000 */
[----:B------:R-:W-:Y:S01]  /*1b70*/  IMAD.MOV.U32 R7, RZ, RZ, 0x40000040 ;  /* 0x40000040ff077424 */ /* 0x000fe200078e00ff */
[----:B------:R-:W-:Y:S01]  /*1b80*/  R2UR UR14, R16 ;  /* 0x00000000100e72ca */ /* 0x000fe200000e0000 */
[----:B------:R-:W-:Y:S01]  /*1b90*/  WARPGROUP.ARRIVE ;  /* 0x00000000000079c5 */ /* 0x000fe20000000000 */
[----:B------:R-:W-:Y:S01]  /*1ba0*/  R2UR UR8, R6 ;  /* 0x00000000060872ca */ /* 0x000fe200000e0000 */
[----:B------:R-:W-:Y:S01]  /*1bb0*/  UMOV UR11, 0x40000040 ;  /* 0x40000040000b7882 */ /* 0x000fe20000000000 */
[----:B------:R-:W-:Y:S01]  /*1bc0*/  R2UR UR9, R7 ;  /* 0x00000000070972ca */ /* 0x000fe200000e0000 */
[----:B------:R-:W-:Y:S01]  /*1bd0*/  UMOV UR13, 0x40000040 ;  /* 0x40000040000d7882 */ /* 0x000fe20000000000 */
[----:B------:R-:W-:Y:S01]  /*1be0*/  UMOV UR7, 0x40000040 ;  /* 0x4000004000077882 */ /* 0x000fe20000000000 */
[----:B------:R-:W-:Y:S01]  /*1bf0*/  UMOV UR5, UR13 ;  /* 0x0000000d00057c82 */ /* 0x000fe20008000000 */
[----:B------:R-:W-:Y:S01]  /*1c00*/  IMAD.U32 R9, RZ, RZ, UR13 ;  /* 0x0000000dff097e24 */ /* 0x000fe2000f8e00ff */
[----:B------:R-:W-:Y:S01]  /*1c10*/  UMOV UR13, 0x40000040 ;  /* 0x40000040000d7882 */ /* 0x000fe20000000000 */
[----:B------:R-:W-:Y:S01]  /*1c20*/  UMOV UR17, 0x40000040 ;  /* 0x4000004000117882 */ /* 0x000fe20000000000 */
[----:B------:R-:W-:Y:S01]  /*1c30*/  UMOV UR21, 0x40000040 ;  /* 0x4000004000157882 */ /* 0x000fe20000000000 */
[----:B------:R-:W-:Y:S01]  /*1c40*/  UMOV UR25, 0x40000040 ;  /* 0x4000004000197882 */ /* 0x000fe20000000000 */
[----:B------:R-:W-:Y:S01]  /*1c50*/  UIADD3 UR4, UR14, 0x20400, URZ ;  /* 0x000204000e047890 */ /* 0x000fe2000fffe03f */
[----:B0-----:R-:W-:Y:S01]  /*1c60*/  LOP3.LUT R3, R56, 0xffffff80, RZ, 0xc0, !PT ;  /* 0xffffff8038037812 */ /* 0x001fe200078ec0ff */
[----:B------:R-:W-:Y:S01]  /*1c70*/  UMOV UR29, 0x40000040 ;  /* 0x40000040001d7882 */ /* 0x000fe20000000000 */
[----:B------:R-:W-:Y:S01]  /*1c80*/  UMOV UR33, 0x40000040 ;  /* 0x4000004000217882 */ /* 0x000fe20000000000 */
[----:B------:R-:W-:Y:S01]  /*1c90*/  USHF.R.U32.HI UR4, URZ, 0x4, UR4 ;  /* 0x000000043f047899 */ /* 0x000fe20008011604 */
[----:B------:R-:W-:Y:S01]  /*1ca0*/  LEA.HI R23, R23, R18, RZ, 0x2 ;  /* 0x0000001217177211 */ /* 0x000fe200078f10ff */
[----:B------:R-:W-:Y:S01]  /*1cb0*/  UMOV UR37, 0x40000040 ;  /* 0x4000004000257882 */ /* 0x000fe20000000000 */
[----:B------:R-:W-:Y:S01]  /*1cc0*/  UMOV UR41, 0x40000040 ;  /* 0x4000004000297882 */ /* 0x000fe20000000000 */
[----:B------:R-:W-:Y:S01]  /*1cd0*/  ULOP3.LUT UR4, UR4, 0x3fff, URZ, 0xc0, !UPT ;  /* 0x00003fff04047892 */ /* 0x000fe2000f8ec03f */
[C---:B------:R-:W-:Y:S01]  /*1ce0*/  IMAD.IADD R3, R18.reuse, 0x1, -R3 ;  /* 0x0000000112037824 */ /* 0x040fe200078e0a03 */
[----:B------:R-:W-:Y:S01]  /*1cf0*/  UMOV UR45, 0x40000040 ;  /* 0x40000040002d7882 */ /* 0x000fe20000000000 */
[----:B------:R-:W-:Y:S01]  /*1d00*/  UMOV UR49, 0x40000040 ;  /* 0x4000004000317882 */ /* 0x000fe20000000000 */
[----:B------:R-:W-:Y:S01]  /*1d10*/  ULOP3.LUT UR15, UR4, 0x10000, URZ, 0xfc, !UPT ;  /* 0x00010000040f7892 */ /* 0x000fe2000f8efc3f */
[----:B------:R-:W-:Y:S01]  /*1d20*/  LOP3.LUT R23, R23, 0xfffffffc, RZ, 0xc0, !PT ;  /* 0xfffffffc17177812 */ /* 0x000fe200078ec0ff */
[----:B------:R-:W-:Y:S01]  /*1d30*/  UMOV UR53, 0x40000040 ;  /* 0x4000004000357882 */ /* 0x000fe20000000000 */
[----:B-1----:R-:W-:Y:S01]  /*1d40*/  SHF.R.S32.HI R0, RZ, 0x1f, R3 ;  /* 0x0000001fff007819 */ /* 0x002fe20000011403 */
[----:B------:R-:W-:Y:S01]  /*1d50*/  UIADD3 UR6, UR15, 0x2, URZ ;  /* 0x000000020f067890 */ /* 0x000fe2000fffe03f */
[----:B------:R-:W-:Y:S01]  /*1d60*/  LEA.HI R14, R57, R57, RZ, 0x1 ;  /* 0x00000039390e7211 */ /* 0x000fe200078f08ff */
[----:B------:R-:W-:Y:S01]  /*1d70*/  IMAD.IADD R23, R18, 0x1, -R23 ;  /* 0x0000000112177824 */ /* 0x000fe200078e0a17 */
[----:B------:R-:W-:Y:S01]  /*1d80*/  UMOV UR10, UR15 ;  /* 0x0000000f000a7c82 */ /* 0x000fe20008000000 */
[-C--:B------:R-:W-:Y:S01]  /*1d90*/  LEA.HI R2, R0, R3.reuse, RZ, 0x2 ;  /* 0x0000000300027211 */ /* 0x080fe200078f10ff */
[----:B------:R-:W-:Y:S01]  /*1da0*/  HGMMA.64x64x16.F32.BF16 R24, gdesc[UR8], RZ, !UPT, gsb0 ;  /* 0x00e00000081879f0 */ /* 0x000fe2000c0018ff */
[----:B------:R-:W-:Y:S01]  /*1db0*/  R2UR UR10, R6 ;  /* 0x00000000060a72ca */ /* 0x000fe200000e0000 */
[----:B------:R-:W-:Y:S01]  /*1dc0*/  UMOV UR9, 0x40000040 ;  /* 0x4000004000097882 */ /* 0x000fe20000000000 */
[----:B------:R-:W-:Y:S01]  /*1dd0*/  LEA.HI R4, R0, R3, RZ, 0x5 ;  /* 0x0000000300047211 */ /* 0x000fe200078f28ff */
[----:B------:R-:W-:Y:S01]  /*1de0*/  IMAD.U32 R13, RZ, RZ, UR9 ;  /* 0x00000009ff0d7e24 */ /* 0x000fe2000f8e00ff */
[--C-:B------:R-:W-:Y:S01]  /*1df0*/  SHF.R.S32.HI R0, RZ, 0x2, R2.reuse ;  /* 0x00000002ff007819 */ /* 0x100fe20000011402 */
[----:B------:R-:W-:Y:S01]  /*1e00*/  IMAD.U32 R19, RZ, RZ, UR15 ;  /* 0x0000000fff137e24 */ /* 0x000fe2000f8e00ff */
[----:B------:R-:W-:Y:S01]  /*1e10*/  SHF.R.S32.HI R5, RZ, 0x1f, R2 ;  /* 0x0000001fff057819 */ /* 0x000fe20000011402 */
[----:B------:R-:W-:Y:S01]  /*1e20*/  ULEA UR27, UR39, 0xffffffc0, 0x6 ;  /* 0xffffffc0271b7891 */ /* 0x000fe2000f8e303f */
[----:B------:R-:W-:-:S02]  /*1e30*/  SHF.R.S32.HI R4, RZ, 0x5, R4 ;  /* 0x00000005ff047819 */ /* 0x000fc40000011404 */
[-C--:B------:R-:W-:Y:S02]  /*1e40*/  LEA.HI R5, R5, R0.reuse, RZ, 0x3 ;  /* 0x0000000005057211 */ /* 0x080fe400078f18ff */
[----:B------:R-:W-:Y:S01]  /*1e50*/  LOP3.LUT R14, R14, 0x3fffffe, RZ, 0xc0, !PT ;  /* 0x03fffffe0e0e7812 */ /* 0x000fe200078ec0ff */
[----:B------:R-:W-:Y:S01]  /*1e60*/  UIADD3 UR4, UR10, 0x2, URZ ;  /* 0x000000020a047890 */ /* 0x000fe2000fffe03f */
[----:B------:R-:W-:Y:S01]  /*1e70*/  LEA.HI R15, R23, R23, RZ, 0x1 ;  /* 0x00000017170f7211 */ /* 0x000fe200078f08ff */
[----:B------:R-:W-:Y:S01]  /*1e80*/  UIADD3 UR16, UR10, 0x402, URZ ;  /* 0x000004020a107890 */ /* 0x000fe2000fffe03f */
[----:B------:R-:W-:Y:S01]  /*1e90*/  LEA R18, R4, UR38, 0x4 ;  /* 0x0000002604127c11 */ /* 0x000fe2000f8e20ff */
[----:B------:R-:W-:Y:S01]  /*1ea0*/  UIADD3 UR20, UR10, 0x404, URZ ;  /* 0x000004040a147890 */ /* 0x000fe2000fffe03f */
[----:B------:R-:W-:Y:S01]  /*1eb0*/  LOP3.LUT R5, R5, 0xfffffff8, RZ, 0xc0, !PT ;  /* 0xfffffff805057812 */ /* 0x000fe200078ec0ff */
[----:B------:R-:W-:Y:S01]  /*1ec0*/  UIADD3 UR24, UR10, 0x406, URZ ;  /* 0x000004060a187890 */ /* 0x000fe2000fffe03f */
[----:B------:R-:W-:Y:S01]  /*1ed0*/  LOP3.LUT R4, R15, 0x1ffffffe, RZ, 0xc0, !PT ;  /* 0x1ffffffe0f047812 */ /* 0x000fe200078ec0ff */
[----:B------:R-:W-:Y:S01]  /*1ee0*/  UMOV UR12, UR4 ;  /* 0x00000004000c7c82 */ /* 0x000fe20008000000 */
[----:B------:R-:W-:Y:S01]  /*1ef0*/  UIADD3 UR28, UR10, 0x800, URZ ;  /* 0x000008000a1c7890 */ /* 0x000fe2000fffe03f */
[----:B------:R-:W-:Y:S01]  /*1f00*/  IMAD.U32 R8, RZ, RZ, UR12 ;  /* 0x0000000cff087e24 */ /* 0x000fe2000f8e00ff */
[----:B------:R-:W-:Y:S01]  /*1f10*/  UMOV UR4, UR12 ;  /* 0x0000000c00047c82 */ /* 0x000fe20008000000 */
[----:B------:R-:W-:Y:S01]  /*1f20*/  UIADD3 UR12, UR10, 0x400, URZ ;  /* 0x000004000a0c7890 */ /* 0x000fe2000fffe03f */
[----:B------:R-:W-:Y:S01]  /*1f30*/  IADD3 R5, R18, R0, -R5 ;  /* 0x0000000012057210 */ /* 0x000fe20007ffe805 */
[----:B------:R-:W-:Y:S01]  /*1f40*/  UIADD3 UR32, UR10, 0x802, URZ ;  /* 0x000008020a207890 */ /* 0x000fe2000fffe03f */
[----:B------:R-:W-:Y:S01]  /*1f50*/  IMAD.IADD R14, R57, 0x1, -R14 ;  /* 0x00000001390e7824 */ /* 0x000fe200078e0a0e */
[----:B------:R-:W-:Y:S01]  /*1f60*/  UIADD3 UR36, UR10, 0x804, URZ ;  /* 0x000008040a247890 */ /* 0x000fe2000fffe03f */
[----:B------:R-:W-:Y:S01]  /*1f70*/  IADD3 R4, R23, -R4, RZ ;  /* 0x8000000417047210 */ /* 0x000fe20007ffe0ff */
[----:B------:R-:W-:Y:S01]  /*1f80*/  UIADD3 UR40, UR10, 0x806, URZ ;  /* 0x000008060a287890 */ /* 0x000fe2000fffe03f */
[----:B------:R-:W-:Y:S01]  /*1f90*/  IMAD R5, R14, 0x40, R5 ;  /* 0x000000400e057824 */ /* 0x000fe200078e0205 */
[----:B------:R-:W-:Y:S01]  /*1fa0*/  UIADD3 UR44, UR10, 0xc00, URZ ;  /* 0x00000c000a2c7890 */ /* 0x000fe2000fffe03f */
[----:B------:R-:W0:Y:S01]  /*1fb0*/  LDC.64 R56, c[0x0][0x9e0] ;  /* 0x00027800ff387b82 */ /* 0x000e220000000a00 */
[----:B------:R-:W-:Y:S01]  /*1fc0*/  UIADD3 UR48, UR10, 0xc02, URZ ;  /* 0x00000c020a307890 */ /* 0x000fe2000fffe03f */
[----:B------:R-:W-:Y:S01]  /*1fd0*/  IMAD R18, R4, 0x8, R5 ;  /* 0x0000000804127824 */ /* 0x000fe200078e0205 */
[----:B------:R-:W-:Y:S01]  /*1fe0*/  UIADD3 UR52, UR10, 0xc04, URZ ;  /* 0x00000c040a347890 */ /* 0x000fe2000fffe03f */
[----:B------:R-:W-:Y:S01]  /*1ff0*/  R2UR UR11, R17 ;  /* 0x00000000110b72ca */ /* 0x000fe200000e0000 */
[----:B------:R-:W-:Y:S01]  /*2000*/  IMAD.U32 R0, RZ, RZ, UR14 ;  /* 0x0000000eff007e24 */ /* 0x000fe2000f8e00ff */
[----:B------:R-:W-:Y:S01]  /*2010*/  LOP3.LUT R2, R2, 0x7ffffffc, RZ, 0xc0, !PT ;  /* 0x7ffffffc02027812 */ /* 0x000fe200078ec0ff */
[----:B------:R-:W-:-:S02]  /*2020*/  IMAD.MOV.U32 R4, RZ, RZ, R18 ;  /* 0x000000ffff047224 */ /* 0x000fc400078e0012 */
[----:B------:R-:W-:-:S05]  /*2030*/  @!P5 VIADD R0, R0, 0x30840 ;  /* 0x000308400000d836 */ /* 0x000fca0000000000 */
[----:B------:R-:W-:Y:S02]  /*2040*/  @!P5 PRMT R0, RZ, 0x654, R0 ;  /* 0x00000654ff00d816 */ /* 0x000fe40000000000 */
[----:B0-----:R-:W-:Y:S01]  /*2050*/  ISETP.GE.AND P6, PT, R57, 0x1, PT ;  /* 0x000000013900780c */ /* 0x001fe20003fc6270 */
[----:B------:R-:W-:Y:S02]  /*2060*/  WARPGROUP.DEPBAR.LE gsb0, 0x0 ;  /* 0x00008000000079c5 */ /* 0x000fe40000010000 */
[----:B------:R-:W-:-:S06]  /*2070*/  WARPGROUP.ARRIVE ;  /* 0x00000000000079c5 */ /* 0x000fcc0000000000 */
[----:B------:R-:W-:Y:S01]  /*2080*/  HGMMA.64x64x16.F32.BF16 R24, gdesc[UR4], R24, gsb0 ;  /* 0x00e00000041879f0 */ /* 0x000fe20008001818 */
[----:B------:R-:W-:Y:S02]  /*2090*/  UIADD3 UR4, UR10, 0x4, URZ ;  /* 0x000000040a047890 */ /* 0x000fe4000fffe03f */
[----:B------:R-:W-:Y:S01]  /*20a0*/  UIADD3 UR6, UR15, 0x4, URZ ;  /* 0x000000040f067890 */ /* 0x000fe2000fffe03f */
[----:B------:R-:W-:Y:S01]  /*20b0*/  UMOV UR5, UR9 ;  /* 0x0000000900057c82 */ /* 0x000fe20008000000 */
[----:B------:R-:W-:Y:S01]  /*20c0*/  UMOV UR7, 0x40000040 ;  /* 0x4000004000077882 */ /* 0x000fe20000000000 */
[----:B------:R-:W-:Y:S02]  /*20d0*/  UMOV UR9, 0x40000040 ;  /* 0x4000004000097882 */ /* 0x000fe40000000000 */
[----:B------:R-:W-:Y:S02]  /*20e0*/  UMOV UR8, UR4 ;  /* 0x0000000400087c82 */ /* 0x000fe40008000000 */
[----:B------:R-:W-:Y:S01]  /*20f0*/  UMOV UR4, UR8 ;  /* 0x0000000800047c82 */ /* 0x000fe20008000000 */
[----:B------:R-:W-:Y:S01]  /*2100*/  IMAD.U32 R12, RZ, RZ, UR8 ;  /* 0x00000008ff0c7e24 */ /* 0x000fe2000f8e00ff */
[----:B------:R-:W-:-:S02]  /*2110*/  UIADD3 UR8, UR10, 0x6, URZ ;  /* 0x000000060a087890 */ /* 0x000fc4000fffe03f */
[----:B------:R-:W-:Y:S01]  /*2120*/  UIADD3 UR10, UR10, 0xc06, URZ ;  /* 0x00000c060a0a7890 */ /* 0x000fe2000fffe03f */
[----:B------:R-:W-:Y:S02]  /*2130*/  WARPGROUP.DEPBAR.LE gsb0, 0x0 ;  /* 0x00008000000079c5 */ /* 0x000fe40000010000 */
[----:B------:R-:W-:-:S06]  /*2140*/  WARPGROUP.ARRIVE ;  /* 0x00000000000079c5 */ /* 0x000fcc0000000000 */
[----:B------:R-:W-:Y:S01]  /*2150*/  HGMMA.64x64x16.F32.BF16 R24, gdesc[UR4], R24, gsb0 ;  /* 0x00e00000041879f0 */ /* 0x000fe20008001818 */
[----:B------:R-:W-:Y:S01]  /*2160*/  UIADD3 UR6, UR15, 0x6, URZ ;  /* 0x000000060f067890 */ /* 0x000fe2000fffe03f */
[----:B------:R-:W-:Y:S01]  /*2170*/  UMOV UR4, UR8 ;  /* 0x0000000800047c82 */ /* 0x000fe20008000000 */
[----:B------:R-:W-:Y:S01]  /*2180*/  UMOV UR5, UR9 ;  /* 0x0000000900057c82 */ /* 0x000fe20008000000 */
[----:B------:R-:W-:Y:S01]  /*2190*/  UMOV UR7, 0x40000040 ;  /* 0x4000004000077882 */ /* 0x000fe20000000000 */
        /* <DEDUP_REMOVED lines=82> */
[----:B------:R-:W-:Y:S01]  /*26c0*/  UMOV UR5, 0x40000040 ;  /* 0x4000004000057882 */ /* 0x000fe20000000000 */
[----:B------:R-:W-:Y:S01]  /*26d0*/  UMOV UR7, 0x40000040 ;  /* 0x4000004000077882 */ /* 0x000fe20000000000 */
[----:B------:R-:W-:Y:S01]  /*26e0*/  IMAD.U32 R10, RZ, RZ, UR4 ;  /* 0x00000004ff0a7e24 */ /* 0x000fe2000f8e00ff */
[----:B------:R-:W-:Y:S01]  /*26f0*/  ULDC UR10, c[0x0][0x2f0] ;  /* 0x0000bc00000a7ab9 */ /* 0x000fe20000000800 */
[----:B------:R-:W-:Y:S01]  /*2700*/  IMAD.U32 R11, RZ, RZ, UR5 ;  /* 0x00000005ff0b7e24 */ /* 0x000fe2000f8e00ff */
[----:B------:R-:W-:Y:S02]  /*2710*/  WARPGROUP.DEPBAR.LE gsb0, 0x0 ;  /* 0x00008000000079c5 */ /* 0x000fe40000010000 */
[----:B------:R-:W-:-:S06]  /*2720*/  WARPGROUP.ARRIVE ;  /* 0x00000000000079c5 */ /* 0x000fcc0000000000 */
[----:B------:R-:W-:Y:S01]  /*2730*/  HGMMA.64x64x16.F32.BF16 R24, gdesc[UR4], R24, gsb0 ;  /* 0x00e00000041879f0 */ /* 0x000fe20008001818 */
[----:B------:R-:W-:Y:S02]  /*2740*/  ULDC UR4, c[0x0][0x448] ;  /* 0x0001120000047ab9 */ /* 0x000fe40000000800 */
[----:B------:R-:W-:-:S03]  /*2750*/  UISETP.NE.AND UP0, UPT, UR4, 0x1, UPT ;  /* 0x000000010400788c */ /* 0x000fc6000bf05270 */
[----:B------:R-:W-:Y:S02]  /*2760*/  UMOV UR4, 0xffffffc0 ;  /* 0xffffffc000047882 */ /* 0x000fe40000000000 */
[----:B------:R-:W-:Y:S01]  /*2770*/  UIMAD UR4, UR39, UR4, 0x40 ;  /* 0x00000040270474a4 */ /* 0x000fe2000f8e0204 */
[----:B------:R-:W-:Y:S02]  /*2780*/  PLOP3.LUT P0, PT, PT, PT, UP0, 0x80, 0x0 ;  /* 0x000000000000781c */ /* 0x000fe40003f0f008 */
[----:B------:R-:W-:-:S03]  /*2790*/  PLOP3.LUT P1, PT, PT, PT, UP0, 0x80, 0x0 ;  /* 0x000000000000781c */ /* 0x000fc60003f2f008 */
[----:B------:R-:W-:Y:S01]  /*27a0*/  @UP0 ULDC UR5, c[0x0][0x44c] ;  /* 0x0001130000050ab9 */ /* 0x000fe20000000800 */
[----:B------:R-:W-:-:S07]  /*27b0*/  @UP0 ULDC UR6, c[0x0][0x450] ;  /* 0x0001140000060ab9 */ /* 0x000fce0000000800 */
[----:B------:R-:W-:Y:S01]  /*27c0*/  @P0 IMAD.HI.U32 R5, R18, UR5, RZ ;  /* 0x0000000512050c27 */ /* 0x000fe2000f8e00ff */
[----:B------:R-:W-:-:S04]  /*27d0*/  UIADD3 UR5, UR4, 0x1, URZ ;  /* 0x0000000104057890 */ /* 0x000fc8000fffe03f */
[----:B------:R-:W-:Y:S01]  /*27e0*/  @P1 SHF.R.U32.HI R4, RZ, UR6, R5 ;  /* 0x00000006ff041c19 */ /* 0x000fe20008011605 */
[----:B------:R-:W-:Y:S01]  /*27f0*/  IMAD.IADD R5, R3, 0x1, -R2 ;  /* 0x0000000103057824 */ /* 0x000fe200078e0a02 */
[----:B------:R-:W-:Y:S01]  /*2800*/  UIMAD UR6, UR11, UR10, UR4 ;  /* 0x0000000a0b0672a4 */ /* 0x000fe2000f8e0204 */
[----:B------:R-:W-:Y:S01]  /*2810*/  IMAD.U32 R2, RZ, RZ, UR5 ;  /* 0x00000005ff027e24 */ /* 0x000fe2000f8e00ff */
[----:B------:R-:W-:Y:S01]  /*2820*/  ULDC UR5, c[0x0][0x9dc] ;  /* 0x0002770000057ab9 */ /* 0x000fe20000000800 */
[----:B------:R-:W0:Y:S01]  /*2830*/  SHFL.IDX PT, R14, R4, RZ, 0x1c1f ;  /* 0x001c1fff040e7589 */ /* 0x000e2200000e0000 */
[----:B------:R-:W-:Y:S01]  /*2840*/  IMAD.U32 R3, RZ, RZ, UR10 ;  /* 0x0000000aff037e24 */ /* 0x000fe2000f8e00ff */
[----:B------:R-:W-:Y:S01]  /*2850*/  ULOP3.LUT UR7, URZ, UR5, URZ, 0x33, !UPT ;  /* 0x000000053f077292 */ /* 0x000fe2000f8e333f */
[----:B------:R-:W-:-:S04]  /*2860*/  IMAD R2, R5, -0x2, R2 ;  /* 0xfffffffe05027824 */ /* 0x000fc800078e0202 */
[----:B------:R-:W-:Y:S01]  /*2870*/  IMAD R2, R3, UR11, R2 ;  /* 0x0000000b03027c24 */ /* 0x000fe2000f8e0202 */
[----:B------:R-:W-:Y:S01]  /*2880*/  ULDC UR11, c[0x0][0x288] ;  /* 0x0000a200000b7ab9 */ /* 0x000fe20000000800 */
[----:B------:R-:W-:Y:S02]  /*2890*/  IMAD.U32 R20, RZ, RZ, UR7 ;  /* 0x00000007ff147e24 */ /* 0x000fe4000f8e00ff */
[----:B------:R-:W-:-:S04]  /*28a0*/  VIADD R3, R2, -UR11 ;  /* 0x8000000b02037c36 */ /* 0x000fc80008000000 */
[C---:B------:R-:W-:Y:S02]  /*28b0*/  IMAD.IADD R58, R3.reuse, 0x1, R56 ;  /* 0x00000001033a7824 */ /* 0x040fe400078e0238 */
[----:B------:R-:W-:-:S04]  /*28c0*/  VIADD R21, R3, UR7 ;  /* 0x0000000703157c36 */ /* 0x000fc80008000000 */
[----:B0-----:R-:W-:Y:S01]  /*28d0*/  IMAD.IADD R2, R21, 0x1, R14 ;  /* 0x0000000115027824 */ /* 0x001fe200078e020e */
[----:B------:R-:W-:Y:S02]  /*28e0*/  WARPGROUP.DEPBAR.LE gsb0, 0x0 ;  /* 0x00008000000079c5 */ /* 0x000fe40000010000 */
[----:B------:R0:W-:Y:S02]  /*28f0*/  @!P5 SYNCS.ARRIVE.TRANS64.RED.A1T0 RZ, [R0+URZ], RZ ;  /* 0x000000ff00ffd9a7 */ /* 0x0001e4000810043f */
[----:B0-----:R-:W-:-:S04]  /*2900*/  IMAD.U32 R0, RZ, RZ, UR6 ;  /* 0x00000006ff007e24 */ /* 0x001fc8000f8e00ff */
[----:B------:R-:W-:-:S05]  /*2910*/  IMAD R15, R5, -0x2, R0 ;  /* 0xfffffffe050f7824 */ /* 0x000fca00078e0200 */
[----:B------:R-:W-:Y:S01]  /*2920*/  VIADDMNMX R0, R14, R58, R15, PT ;  /* 0x0000003a0e007246 */ /* 0x000fe2000380010f */
[----:B------:R-:W-:Y:S06]  /*2930*/  @!P6 BRA `(.L_x_980) ;  /* 0x00000000005ce947 */ /* 0x000fec0003800000 */
[----:B------:R-:W-:Y:S01]  /*2940*/  R2UR UR5, R17 ;  /* 0x00000000110572ca */ /* 0x000fe200000e0000 */
[----:B------:R-:W-:Y:S01]  /*2950*/  IMAD.U32 R3, RZ, RZ, UR10 ;  /* 0x0000000aff037e24 */ /* 0x000fe2000f8e00ff */
[----:B------:R-:W-:Y:S11]  /*2960*/  BSSY B0, `(.L_x_981) ;  /* 0x0000010000007945 */ /* 0x000ff60003800000 */
[----:B------:R-:W-:-:S04]  /*2970*/  IMAD R3, R3, UR5, R14 ;  /* 0x0000000503037c24 */ /* 0x000fc8000f8e020e */
[----:B------:R-:W-:-:S05]  /*2980*/  VIADD R3, R3, -UR11 ;  /* 0x8000000b03037c36 */ /* 0x000fca0008000000 */
[----:B------:R-:W-:-:S13]  /*2990*/  ISETP.GT.AND P0, PT, R3, -0x1, PT ;  /* 0xffffffff0300780c */ /* 0x000fda0003f04270 */
[----:B------:R-:W-:Y:S05]  /*29a0*/  @P0 BRA `(.L_x_982) ;  /* 0x00000000001c0947 */ /* 0x000fea0003800000 */
[----:B------:R-:W-:Y:S02]  /*29b0*/  ISETP.NE.AND P0, PT, R57, 0x1, PT ;  /* 0x000000013900780c */ /* 0x000fe40003f05270 */
[----:B------:R-:W-:-:S11]  /*29c0*/  LOP3.LUT R3, RZ, R3, RZ, 0x33, !PT ;  /* 0x00000003ff037212 */ /* 0x000fd600078e33ff */
[----:B------:R-:W0:Y:S02]  /*29d0*/  @P0 LDC.64 R60, c[0x0][0x9e8] ;  /* 0x00027a00ff3c0b82 */ /* 0x000e240000000a00 */
[----:B0-----:R-:W-:-:S05]  /*29e0*/  @P0 IMAD.HI.U32 R14, R3, R60, RZ ;  /* 0x0000003c030e0227 */ /* 0x001fca00078e00ff */
[----:B------:R-:W-:-:S04]  /*29f0*/  @P0 SHF.R.U32.HI R3, RZ, R61, R14 ;  /* 0x0000003dff030219 */ /* 0x000fc8000001160e */
[----:B------:R-:W-:Y:S01]  /*2a00*/  LOP3.LUT R3, RZ, R3, RZ, 0x33, !PT ;  /* 0x00000003ff037212 */ /* 0x000fe200078e33ff */
[----:B------:R-:W-:Y:S06]  /*2a10*/  BRA `(.L_x_983) ;  /* 0x0000000000107947 */ /* 0x000fec0003800000 */
.L_x_982:
[----:B------:R-:W-:-:S13]  /*2a20*/  ISETP.NE.AND P0, PT, R57, 0x1, PT ;  /* 0x000000013900780c */ /* 0x000fda0003f05270 */
[----:B------:R-:W0:Y:S02]  /*2a30*/  @P0 LDC.64 R60, c[0x0][0x9e8] ;  /* 0x00027a00ff3c0b82 */ /* 0x000e240000000a00 */
[----:B0-----:R-:W-:-:S05]  /*2a40*/  @P0 IMAD.HI.U32 R14, R3, R60, RZ ;  /* 0x0000003c030e0227 */ /* 0x001fca00078e00ff */
[----:B------:R-:W-:-:S07]  /*2a50*/  @P0 SHF.R.U32.HI R3, RZ, R61, R14 ;  /* 0x0000003dff030219 */ /* 0x000fce000001160e */
.L_x_983:
[----:B------:R-:W-:Y:S05]  /*2a60*/  BSYNC B0 ;  /* 0x0000000000007941 */ /* 0x000fea0003800000 */
.L_x_981:
[----:B------:R-:W-:-:S04]  /*2a70*/  IMAD R14, R3, R57, -UR27 ;  /* 0x8000001b030e7e24 */ /* 0x000fc8000f8e0239 */
[----:B------:R-:W-:-:S05]  /*2a80*/  IMAD R3, R5, -0x2, R14 ;  /* 0xfffffffe05037824 */ /* 0x000fca00078e020e */
[----:B------:R-:W-:Y:S02]  /*2a90*/  VIMNMX R2, R2, R3, !PT ;  /* 0x0000000302027248 */ /* 0x000fe40007fe0100 */
[----:B------:R-:W-:-:S07]  /*2aa0*/  VIADDMNMX R0, R3, R57, R0, PT ;  /* 0x0000003903007246 */ /* 0x000fce0003800100 */
.L_x_980:
[----:B------:R-:W-:Y:S01]  /*2ab0*/  UISETP.GE.AND UP1, UPT, UR4, 0x2, UPT ;  /* 0x000000020400788c */ /* 0x000fe2000bf26270 */
[----:B------:R-:W0:Y:S01]  /*2ac0*/  SHFL.IDX PT, R4, R4, 0x1, 0x1c1f ;  /* 0x003c1f0004047f89 */ /* 0x000e2200000e0000 */
[----:B------:R-:W-:Y:S02]  /*2ad0*/  UISETP.GE.AND UP4, UPT, UR4, 0x9, UPT ;  /* 0x000000090400788c */ /* 0x000fe4000bf86270 */
[----:B------:R-:W-:Y:S02]  /*2ae0*/  UISETP.GE.AND UP2, UPT, UR4, 0x1, UPT ;  /* 0x000000010400788c */ /* 0x000fe4000bf46270 */
[----:B------:R-:W-:Y:S01]  /*2af0*/  PLOP3.LUT P1, PT, PT, PT, UP1, 0x40, 0x0 ;  /* 0x000000000000781c */ /* 0x000fe20003f2e818 */
[----:B------:R-:W-:Y:S01]  /*2b00*/  UP2UR UR26, UPR, URZ, 0x2 ;  /* 0x000000023f1a7883 */ /* 0x000fe20008000000 */
[----:B------:R-:W-:Y:S01]  /*2b10*/  PLOP3.LUT P0, PT, PT, PT, UP4, 0x40, 0x0 ;  /* 0x000000000000781c */ /* 0x000fe20003f0e848 */
[----:B------:R-:W-:Y:S01]  /*2b20*/  UISETP.GE.AND UP1, UPT, UR4, 0x12, UPT ;  /* 0x000000120400788c */ /* 0x000fe2000bf26270 */
[----:B------:R-:W-:Y:S01]  /*2b30*/  ISETP.GT.AND P1, PT, R2, 0x1, P1 ;  /* 0x000000010200780c */ /* 0x000fe20000f24270 */
[----:B------:R-:W-:Y:S01]  /*2b40*/  UISETP.GE.AND UP3, UPT, UR4, 0xa, UPT ;  /* 0x0000000a0400788c */ /* 0x000fe2000bf66270 */
[----:B------:R-:W-:Y:S01]  /*2b50*/  PLOP3.LUT P2, PT, PT, PT, UP2, 0x40, 0x0 ;  /* 0x000000000000781c */ /* 0x000fe20003f4e828 */
[----:B------:R-:W-:Y:S01]  /*2b60*/  UP2UR UR18, UPR, URZ, 0x2 ;  /* 0x000000023f127883 */ /* 0x000fe20008000000 */
[----:B------:R-:W-:Y:S01]  /*2b70*/  ISETP.LT.OR P1, PT, R0, 0x2, P1 ;  /* 0x000000020000780c */ /* 0x000fe20000f21670 */
[----:B------:R-:W-:Y:S01]  /*2b80*/  UP2UR UR23, UPR, URZ, 0x4 ;  /* 0x000000043f177883 */ /* 0x000fe20008000000 */
[C---:B------:R-:W-:Y:S01]  /*2b90*/  ISETP.GT.AND P0, PT, R2.reuse, 0x8, P0 ;  /* 0x000000080200780c */ /* 0x040fe20000704270 */
[----:B------:R-:W-:Y:S01]  /*2ba0*/  UISETP.GE.AND UP2, UPT, UR4, 0x11, UPT ;  /* 0x000000110400788c */ /* 0x000fe2000bf46270 */
[----:B------:R-:W-:Y:S01]  /*2bb0*/  ISETP.GT.AND P2, PT, R2, RZ, P2 ;  /* 0x000000ff0200720c */ /* 0x000fe20001744270 */
[----:B------:R-:W-:Y:S01]  /*2bc0*/  UP2UR UR22, UPR, URZ, 0x10 ;  /* 0x000000103f167883 */ /* 0x000fe20008000000 */
[----:B------:R-:W-:Y:S01]  /*2bd0*/  FSEL R60, R25, -INF , !P1 ;  /* 0xff800000193c7808 */ /* 0x000fe20004800000 */
[----:B------:R-:W-:Y:S01]  /*2be0*/  UP2UR UR15, UPR, URZ, 0x4 ;  /* 0x000000043f0f7883 */ /* 0x000fe20008000000 */
[----:B------:R-:W-:Y:S01]  /*2bf0*/  PLOP3.LUT P1, PT, PT, PT, UP1, 0x40, 0x0 ;  /* 0x000000000000781c */ /* 0x000fe20003f2e818 */
[----:B------:R-:W-:Y:S01]  /*2c00*/  UISETP.GE.AND UP1, UPT, UR4, 0x19, UPT ;  /* 0x000000190400788c */ /* 0x000fe2000bf26270 */
[----:B------:R-:W-:Y:S01]  /*2c10*/  PLOP3.LUT P3, PT, PT, PT, UP3, 0x40, 0x0 ;  /* 0x000000000000781c */ /* 0x000fe20003f6e838 */
[----:B------:R-:W-:Y:S01]  /*2c20*/  UP2UR UR5, UPR, URZ, 0x8 ;  /* 0x000000083f057883 */ /* 0x000fe20008000000 */
[C---:B------:R-:W-:Y:S01]  /*2c30*/  ISETP.LT.OR P0, PT, R0.reuse, 0x9, P0 ;  /* 0x000000090000780c */ /* 0x040fe20000701670 */
[----:B------:R-:W-:Y:S01]  /*2c40*/  UP2UR UR19, UPR, URZ, 0x2 ;  /* 0x000000023f137883 */ /* 0x000fe20008000000 */
[----:B------:R-:W-:Y:S01]  /*2c50*/  ISETP.LT.OR P2, PT, R0, 0x1, P2 ;  /* 0x000000010000780c */ /* 0x000fe20001741670 */
[----:B------:R-:W-:Y:S01]  /*2c60*/  UISETP.GE.AND UP3, UPT, UR4, 0x31, UPT ;  /* 0x000000310400788c */ /* 0x000fe2000bf66270 */
[----:B------:R-:W-:Y:S01]  /*2c70*/  ISETP.GT.AND P3, PT, R2, 0x9, P3 ;  /* 0x000000090200780c */ /* 0x000fe20001f64270 */
[----:B------:R-:W-:Y:S01]  /*2c80*/  UISETP.GE.AND UP4, UPT, UR4, 0x32, UPT ;  /* 0x000000320400788c */ /* 0x000fe2000bf86270 */
[----:B------:R-:W-:Y:S01]  /*2c90*/  FSEL R28, R28, -INF , !P0 ;  /* 0xff8000001c1c7808 */ /* 0x000fe20004000000 */
[----:B------:R-:W-:Y:S01]  /*2ca0*/  UISETP.GE.AND UP5, UPT, UR4, 0x39, UPT ;  /* 0x000000390400788c */ /* 0x000fe2000bfa6270 */
[----:B------:R-:W-:Y:S01]  /*2cb0*/  FSEL R24, R24, -INF , !P2 ;  /* 0xff80000018187808 */ /* 0x000fe20005000000 */
[----:B------:R-:W-:Y:S01]  /*2cc0*/  UISETP.GE.AND UP6, UPT, UR4, 0x3a, UPT ;  /* 0x0000003a0400788c */ /* 0x000fe2000bfc6270 */
[----:B------:R-:W-:Y:S01]  /*2cd0*/  PLOP3.LUT P0, PT, PT, PT, UP1, 0x40, 0x0 ;  /* 0x000000000000781c */ /* 0x000fe20003f0e818 */
[----:B------:R-:W-:Y:S01]  /*2ce0*/  UISETP.GE.AND UP1, UPT, UR4, 0x1a, UPT ;  /* 0x0000001a0400788c */ /* 0x000fe2000bf26270 */
[----:B------:R-:W-:Y:S01]  /*2cf0*/  PLOP3.LUT P2, PT, PT, PT, UP2, 0x40, 0x0 ;  /* 0x000000000000781c */ /* 0x000fe20003f4e828 */
[----:B------:R-:W-:Y:S01]  /*2d00*/  UISETP.GE.AND UP2, UPT, UR4, 0x2a, UPT ;  /* 0x0000002a0400788c */ /* 0x000fe2000bf46270 */
[----:B------:R-:W-:Y:S01]  /*2d10*/  ISETP.LT.OR P3, PT, R0, 0xa, P3 ;  /* 0x0000000a0000780c */ /* 0x000fe20001f61670 */
[----:B------:R-:W-:Y:S01]  /*2d20*/  UP2UR UR6, UPR, URZ, 0x2 ;  /* 0x000000023f067883 */ /* 0x000fe20008000000 */
[----:B------:R-:W-:-:S02]  /*2d30*/  ISETP.GT.AND P2, PT, R2, 0x10, P2 ;  /* 0x000000100200780c */ /* 0x000fc40001744270 */
[----:B------:R-:W-:Y:S02]  /*2d40*/  FSEL R62, R29, -INF , !P3 ;  /* 0xff8000001d3e7808 */ /* 0x000fe40005800000 */
[----:B------:R-:W-:Y:S01]  /*2d50*/  PLOP3.LUT P3, PT, PT, PT, UP1, 0x40, 0x0 ;  /* 0x000000000000781c */ /* 0x000fe20003f6e818 */
[----:B------:R-:W-:Y:S01]  /*2d60*/  UISETP.GE.AND UP1, UPT, UR4, 0x21, UPT ;  /* 0x000000210400788c */ /* 0x000fe2000bf26270 */
[----:B------:R-:W-:Y:S02]  /*2d70*/  ISETP.LT.OR P2, PT, R0, 0x11, P2 ;  /* 0x000000110000780c */ /* 0x000fe40001741670 */
[----:B------:R-:W-:Y:S01]  /*2d80*/  ISETP.GT.AND P1, PT, R2, 0x11, P1 ;  /* 0x000000110200780c */ /* 0x000fe20000f24270 */
[----:B------:R-:W-:Y:S01]  /*2d90*/  UP2UR UR14, UPR, URZ, 0x2 ;  /* 0x000000023f0e7883 */ /* 0x000fe20008000000 */
[----:B------:R-:W-:Y:S02]  /*2da0*/  FSEL R32, R32, -INF , !P2 ;  /* 0xff80000020207808 */ /* 0x000fe40005000000 */
[----:B------:R-:W-:Y:S01]  /*2db0*/  PLOP3.LUT P2, PT, PT, PT, UP1, 0x40, 0x0 ;  /* 0x000000000000781c */ /* 0x000fe20003f4e818 */
[----:B------:R-:W-:Y:S01]  /*2dc0*/  UISETP.GE.AND UP1, UPT, UR4, 0x22, UPT ;  /* 0x000000220400788c */ /* 0x000fe2000bf26270 */
[----:B------:R-:W-:-:S02]  /*2dd0*/  ISETP.LT.OR P1, PT, R0, 0x12, P1 ;  /* 0x000000120000780c */ /* 0x000fc40000f21670 */
[C---:B------:R-:W-:Y:S01]  /*2de0*/  ISETP.GT.AND P0, PT, R2.reuse, 0x18, P0 ;  /* 0x000000180200780c */ /* 0x040fe20000704270 */
[----:B------:R-:W-:Y:S01]  /*2df0*/  UP2UR UR7, UPR, URZ, 0x2 ;  /* 0x000000023f077883 */ /* 0x000fe20008000000 */
[----:B------:R-:W-:Y:S02]  /*2e00*/  ISETP.GT.AND P3, PT, R2, 0x19, P3 ;  /* 0x000000190200780c */ /* 0x000fe40001f64270 */
[----:B------:R-:W-:Y:S02]  /*2e10*/  FSEL R64, R33, -INF , !P1 ;  /* 0xff80000021407808 */ /* 0x000fe40004800000 */
[----:B------:R-:W-:Y:S01]  /*2e20*/  PLOP3.LUT P1, PT, PT, PT, UP1, 0x40, 0x0 ;  /* 0x000000000000781c */ /* 0x000fe20003f2e818 */
[----:B------:R-:W-:Y:S01]  /*2e30*/  UISETP.GE.AND UP1, UPT, UR4, 0x29, UPT ;  /* 0x000000290400788c */ /* 0x000fe2000bf26270 */
[C---:B------:R-:W-:Y:S02]  /*2e40*/  ISETP.LT.OR P0, PT, R0.reuse, 0x19, P0 ;  /* 0x000000190000780c */ /* 0x040fe40000701670 */
[----:B------:R-:W-:-:S02]  /*2e50*/  ISETP.LT.OR P3, PT, R0, 0x1a, P3 ;  /* 0x0000001a0000780c */ /* 0x000fc40001f61670 */
[----:B------:R-:W-:Y:S02]  /*2e60*/  FSEL R36, R36, -INF , !P0 ;  /* 0xff80000024247808 */ /* 0x000fe40004000000 */
[----:B------:R-:W-:Y:S02]  /*2e70*/  FSEL R66, R37, -INF , !P3 ;  /* 0xff80000025427808 */ /* 0x000fe40005800000 */
[----:B------:R-:W-:Y:S02]  /*2e80*/  PLOP3.LUT P0, PT, PT, PT, UP1, 0x40, 0x0 ;  /* 0x000000000000781c */ /* 0x000fe40003f0e818 */
[----:B------:R-:W-:Y:S02]  /*2e90*/  PLOP3.LUT P3, PT, PT, PT, UP2, 0x40, 0x0 ;  /* 0x000000000000781c */ /* 0x000fe40003f6e828 */
[C---:B------:R-:W-:Y:S02]  /*2ea0*/  ISETP.GT.AND P2, PT, R2.reuse, 0x20, P2 ;  /* 0x000000200200780c */ /* 0x040fe40001744270 */
[----:B------:R-:W-:-:S02]  /*2eb0*/  ISETP.GT.AND P1, PT, R2, 0x21, P1 ;  /* 0x000000210200780c */ /* 0x000fc40000f24270 */
[C---:B------:R-:W-:Y:S02]  /*2ec0*/  ISETP.GT.AND P0, PT, R2.reuse, 0x28, P0 ;  /* 0x000000280200780c */ /* 0x040fe40000704270 */
[----:B------:R-:W-:Y:S02]  /*2ed0*/  ISETP.GT.AND P3, PT, R2, 0x29, P3 ;  /* 0x000000290200780c */ /* 0x000fe40001f64270 */
[C---:B------:R-:W-:Y:S02]  /*2ee0*/  ISETP.LT.OR P2, PT, R0.reuse, 0x21, P2 ;  /* 0x000000210000780c */ /* 0x040fe40001741670 */
[C---:B------:R-:W-:Y:S02]  /*2ef0*/  ISETP.LT.OR P1, PT, R0.reuse, 0x22, P1 ;  /* 0x000000220000780c */ /* 0x040fe40000f21670 */
[C---:B------:R-:W-:Y:S02]  /*2f00*/  ISETP.LT.OR P0, PT, R0.reuse, 0x29, P0 ;  /* 0x000000290000780c */ /* 0x040fe40000701670 */
[----:B------:R-:W-:-:S02]  /*2f10*/  ISETP.LT.OR P3, PT, R0, 0x2a, P3 ;  /* 0x0000002a0000780c */ /* 0x000fc40001f61670 */
[----:B------:R-:W-:Y:S02]  /*2f20*/  FSEL R40, R40, -INF , !P2 ;  /* 0xff80000028287808 */ /* 0x000fe40005000000 */
[----:B------:R-:W-:Y:S02]  /*2f30*/  FSEL R68, R41, -INF , !P1 ;  /* 0xff80000029447808 */ /* 0x000fe40004800000 */
[----:B------:R-:W-:Y:S02]  /*2f40*/  FSEL R44, R44, -INF , !P0 ;  /* 0xff8000002c2c7808 */ /* 0x000fe40004000000 */
[----:B------:R-:W-:Y:S02]  /*2f50*/  FSEL R70, R45, -INF , !P3 ;  /* 0xff8000002d467808 */ /* 0x000fe40005800000 */
[----:B------:R-:W-:Y:S02]  /*2f60*/  PLOP3.LUT P2, PT, PT, PT, UP3, 0x40, 0x0 ;  /* 0x000000000000781c */ /* 0x000fe40003f4e838 */
[----:B------:R-:W-:-:S02]  /*2f70*/  PLOP3.LUT P1, PT, PT, PT, UP4, 0x40, 0x0 ;  /* 0x000000000000781c */ /* 0x000fc40003f2e848 */
[----:B------:R-:W-:Y:S02]  /*2f80*/  PLOP3.LUT P0, PT, PT, PT, UP5, 0x40, 0x0 ;  /* 0x000000000000781c */ /* 0x000fe40003f0e858 */
[----:B------:R-:W-:Y:S02]  /*2f90*/  PLOP3.LUT P3, PT, PT, PT, UP6, 0x40, 0x0 ;  /* 0x000000000000781c */ /* 0x000fe40003f6e868 */
[C---:B------:R-:W-:Y:S02]  /*2fa0*/  ISETP.GT.AND P2, PT, R2.reuse, 0x30, P2 ;  /* 0x000000300200780c */ /* 0x040fe40001744270 */
[C---:B------:R-:W-:Y:S02]  /*2fb0*/  ISETP.GT.AND P1, PT, R2.reuse, 0x31, P1 ;  /* 0x000000310200780c */ /* 0x040fe40000f24270 */
[C---:B------:R-:W-:Y:S02]  /*2fc0*/  ISETP.GT.AND P0, PT, R2.reuse, 0x38, P0 ;  /* 0x000000380200780c */ /* 0x040fe40000704270 */
[----:B------:R-:W-:Y:S01]  /*2fd0*/  ISETP.GT.AND P3, PT, R2, 0x39, P3 ;  /* 0x000000390200780c */ /* 0x000fe20001f64270 */
[----:B0-----:R-:W-:Y:S01]  /*2fe0*/  IMAD.IADD R2, R21, 0x1, R4 ;  /* 0x0000000115027824 */ /* 0x001fe200078e0204 */
[----:B------:R-:W-:-:S02]  /*2ff0*/  ISETP.LT.OR P2, PT, R0, 0x31, P2 ;  /* 0x000000310000780c */ /* 0x000fc40001741670 */
[C---:B------:R-:W-:Y:S02]  /*3000*/  ISETP.LT.OR P1, PT, R0.reuse, 0x32, P1 ;  /* 0x000000320000780c */ /* 0x040fe40000f21670 */
[C---:B------:R-:W-:Y:S02]  /*3010*/  ISETP.LT.OR P0, PT, R0.reuse, 0x39, P0 ;  /* 0x000000390000780c */ /* 0x040fe40000701670 */
[----:B------:R-:W-:Y:S02]  /*3020*/  ISETP.LT.OR P3, PT, R0, 0x3a, P3 ;  /* 0x0000003a0000780c */ /* 0x000fe40001f61670 */
[----:B------:R-:W-:Y:S02]  /*3030*/  VIADDMNMX R0, R4, R58, R15, PT ;  /* 0x0000003a04007246 */ /* 0x000fe4000380010f */
[----:B------:R-:W-:Y:S02]  /*3040*/  FSEL R48, R48, -INF , !P2 ;  /* 0xff80000030307808 */ /* 0x000fe40005000000 */
[----:B------:R-:W-:-:S02]  /*3050*/  FSEL R58, R49, -INF , !P1 ;  /* 0xff800000313a7808 */ /* 0x000fc40004800000 */
[----:B------:R-:W-:Y:S02]  /*3060*/  FSEL R52, R52, -INF , !P0 ;  /* 0xff80000034347808 */ /* 0x000fe40004000000 */
[----:B------:R-:W-:Y:S01]  /*3070*/  FSEL R72, R53, -INF , !P3 ;  /* 0xff80000035487808 */ /* 0x000fe20005800000 */
[----:B------:R-:W-:Y:S06]  /*3080*/  @!P6 BRA `(.L_x_984) ;  /* 0x00000000005ce947 */ /* 0x000fec0003800000 */
[----:B------:R-:W-:Y:S01]  /*3090*/  R2UR UR4, R17 ;  /* 0x00000000110472ca */ /* 0x000fe200000e0000 */
[----:B------:R-:W-:Y:S01]  /*30a0*/  IMAD.U32 R3, RZ, RZ, UR10 ;  /* 0x0000000aff037e24 */ /* 0x000fe2000f8e00ff */
[----:B------:R-:W-:Y:S11]  /*30b0*/  BSSY B0, `(.L_x_985) ;  /* 0x0000010000007945 */ /* 0x000ff60003800000 */
[----:B------:R-:W-:-:S05]  /*30c0*/  IMAD R3, R3, UR4, R4 ;  /* 0x0000000403037c24 */ /* 0x000fca000f8e0204 */
[----:B------:R-:W-:-:S04]  /*30d0*/  IADD3 R3, R3, -UR11, RZ ;  /* 0x8000000b03037c10 */ /* 0x000fc8000fffe0ff */
        /* <DEDUP_REMOVED lines=9> */
.L_x_986:
[----:B------:R-:W-:-:S13]  /*3170*/  ISETP.NE.AND P0, PT, R57, 0x1, PT ;  /* 0x000000013900780c */ /* 0x000fda0003f05270 */
[----:B------:R-:W0:Y:S02]  /*3180*/  @P0 LDC.64 R14, c[0x0][0x9e8] ;  /* 0x00027a00ff0e0b82 */ /* 0x000e240000000a00 */
[----:B0-----:R-:W-:-:S05]  /*3190*/  @P0 IMAD.HI.U32 R4, R3, R14, RZ ;  /* 0x0000000e03040227 */ /* 0x001fca00078e00ff */
[----:B------:R-:W-:-:S07]  /*31a0*/  @P0 SHF.R.U32.HI R3, RZ, R15, R4 ;  /* 0x0000000fff030219 */ /* 0x000fce0000011604 */
.L_x_987:
[----:B------:R-:W-:Y:S05]  /*31b0*/  BSYNC B0 ;  /* 0x0000000000007941 */ /* 0x000fea0003800000 */
.L_x_985:
[----:B------:R-:W-:-:S04]  /*31c0*/  IMAD R4, R3, R57, -UR27 ;  /* 0x8000001b03047e24 */ /* 0x000fc8000f8e0239 */
[----:B------:R-:W-:-:S05]  /*31d0*/  IMAD R3, R5, -0x2, R4 ;  /* 0xfffffffe05037824 */ /* 0x000fca00078e0204 */
[----:B------:R-:W-:Y:S02]  /*31e0*/  VIMNMX R2, R2, R3, !PT ;  /* 0x0000000302027248 */ /* 0x000fe40007fe0100 */
[----:B------:R-:W-:-:S07]  /*31f0*/  VIADDMNMX R0, R3, R57, R0, PT ;  /* 0x0000003903007246 */ /* 0x000fce0003800100 */
.L_x_984:
[----:B------:R-:W-:Y:S01]  /*3200*/  FMNMX.FTZ R3, R24, R60, !PT ;  /* 0x0000003c18037209 */ /* 0x000fe20007810000 */
[----:B------:R-:W-:Y:S02]  /*3210*/  UP2UR UR4, UPR, URZ, 0x8 ;  /* 0x000000083f047883 */ /* 0x000fe40008000000 */
[----:B------:R-:W-:Y:S01]  /*3220*/  UISETP.NE.AND UP3, UPT, UR22, URZ, UPT ;  /* 0x0000003f1600728c */ /* 0x000fe2000bf65270 */
[----:B------:R-:W-:Y:S01]  /*3230*/  FMNMX.FTZ R3, R28, R3, !PT ;  /* 0x000000031c037209 */ /* 0x000fe20007810000 */
[----:B------:R-:W-:Y:S02]  /*3240*/  UP2UR UR22, UPR, URZ, 0x10 ;  /* 0x000000103f167883 */ /* 0x000fe40008000000 */
[----:B------:R-:W-:Y:S01]  /*3250*/  UISETP.NE.AND UP4, UPT, UR26, URZ, UPT ;  /* 0x0000003f1a00728c */ /* 0x000fe2000bf85270 */
[----:B------:R-:W-:Y:S01]  /*3260*/  FMNMX.FTZ R3, R62, R3, !PT ;  /* 0x000000033e037209 */ /* 0x000fe20007810000 */
[----:B------:R-:W-:Y:S01]  /*3270*/  UP2UR UR26, UPR, URZ, 0x20 ;  /* 0x000000203f1a7883 */ /* 0x000fe20008000000 */
[----:B------:R-:W-:Y:S01]  /*3280*/  PLOP3.LUT P2, PT, PT, PT, UP3, 0x40, 0x0 ;  /* 0x000000000000781c */ /* 0x000fe20003f4e838 */
[----:B------:R-:W-:Y:S01]  /*3290*/  UISETP.NE.AND UP5, UPT, UR23, URZ, UPT ;  /* 0x0000003f1700728c */ /* 0x000fe2000bfa5270 */
[----:B------:R-:W-:Y:S01]  /*32a0*/  FMNMX.FTZ R3, R32, R3, !PT ;  /* 0x0000000320037209 */ /* 0x000fe20007810000 */
[----:B------:R-:W-:Y:S01]  /*32b0*/  UP2UR UR27, UPR, URZ, 0x1 ;  /* 0x000000013f1b7883 */ /* 0x000fe20008000000 */
[----:B------:R-:W-:Y:S01]  /*32c0*/  PLOP3.LUT P1, PT, PT, PT, UP4, 0x40, 0x0 ;  /* 0x000000000000781c */ /* 0x000fe20003f2e848 */
[----:B------:R-:W-:Y:S01]  /*32d0*/  UISETP.NE.AND UP0, UPT, UR15, URZ, UPT ;  /* 0x0000003f0f00728c */ /* 0x000fe2000bf05270 */
[----:B------:R-:W-:Y:S01]  /*32e0*/  FMNMX.FTZ R3, R64, R3, !PT ;  /* 0x0000000340037209 */ /* 0x000fe20007810000 */
[----:B------:R-:W-:Y:S01]  /*32f0*/  UISETP.NE.AND UP3, UPT, UR18, URZ, UPT ;  /* 0x0000003f1200728c */ /* 0x000fe2000bf65270 */
[----:B------:R-:W-:Y:S01]  /*3300*/  PLOP3.LUT P3, PT, PT, PT, UP5, 0x40, 0x0 ;  /* 0x000000000000781c */ /* 0x000fe20003f6e858 */
[----:B------:R-:W-:Y:S01]  /*3310*/  UISETP.NE.AND UP5, UPT, UR5, URZ, UPT ;  /* 0x0000003f0500728c */ /* 0x000fe2000bfa5270 */
[----:B------:R-:W-:Y:S01]  /*3320*/  FMNMX.FTZ R3, R36, R3, !PT ;  /* 0x0000000324037209 */ /* 0x000fe20007810000 */
[----:B------:R-:W-:Y:S01]  /*3330*/  UISETP.NE.AND UP4, UPT, UR19, URZ, UPT ;  /* 0x0000003f1300728c */ /* 0x000fe2000bf85270 */
[----:B------:R-:W-:Y:S01]  /*3340*/  ISETP.GT.AND P3, PT, R2, RZ, P3 ;  /* 0x000000ff0200720c */ /* 0x000fe20001f64270 */
[----:B------:R-:W-:Y:S01]  /*3350*/  ULDC UR5, c[0x0][0x988] ;  /* 0x0002620000057ab9 */ /* 0x000fe20000000800 */
[----:B------:R-:W-:Y:S01]  /*3360*/  FMNMX.FTZ R3, R66, R3, !PT ;  /* 0x0000000342037209 */ /* 0x000fe20007810000 */
[----:B------:R-:W-:Y:S01]  /*3370*/  UP2UR UR23, UPR, URZ, 0x40 ;  /* 0x000000403f177883 */ /* 0x000fe20008000000 */
[----:B------:R-:W-:Y:S01]  /*3380*/  ISETP.GT.AND P1, PT, R2, 0x1, P1 ;  /* 0x000000010200780c */ /* 0x000fe20000f24270 */
[----:B------:R-:W-:Y:S01]  /*3390*/  UISETP.NE.AND UP6, UPT, UR14, URZ, UPT ;  /* 0x0000003f0e00728c */ /* 0x000fe2000bfc5270 */
[----:B------:R-:W-:-:S02]  /*33a0*/  FMNMX.FTZ R3, R40, R3, !PT ;  /* 0x0000000328037209 */ /* 0x000fc40007810000 */
[----:B------:R-:W-:Y:S02]  /*33b0*/  ISETP.LT.OR P3, PT, R0, 0x1, P3 ;  /* 0x000000010000780c */ /* 0x000fe40001f61670 */
[----:B------:R-:W-:Y:S02]  /*33c0*/  FMNMX.FTZ R3, R68, R3, !PT ;  /* 0x0000000344037209 */ /* 0x000fe40007810000 */
[----:B------:R-:W-:Y:S02]  /*33d0*/  ISETP.LT.OR P1, PT, R0, 0x2, P1 ;  /* 0x000000020000780c */ /* 0x000fe40000f21670 */
[----:B------:R-:W-:Y:S02]  /*33e0*/  FMNMX.FTZ R3, R44, R3, !PT ;  /* 0x000000032c037209 */ /* 0x000fe40007810000 */
[----:B------:R-:W-:Y:S02]  /*33f0*/  ISETP.GT.AND P2, PT, R2, 0x8, P2 ;  /* 0x000000080200780c */ /* 0x000fe40001744270 */
[----:B------:R-:W-:-:S02]  /*3400*/  FMNMX.FTZ R3, R70, R3, !PT ;  /* 0x0000000346037209 */ /* 0x000fc40007810000 */
[----:B------:R-:W-:Y:S02]  /*3410*/  FSEL R26, R26, -INF , !P3 ;  /* 0xff8000001a1a7808 */ /* 0x000fe40005800000 */
[----:B------:R-:W-:Y:S02]  /*3420*/  FMNMX.FTZ R3, R48, R3, !PT ;  /* 0x0000000330037209 */ /* 0x000fe40007810000 */
[----:B------:R-:W-:Y:S01]  /*3430*/  PLOP3.LUT P3, PT, PT, PT, UP0, 0x40, 0x0 ;  /* 0x000000000000781c */ /* 0x000fe20003f6e808 */
[----:B------:R-:W-:Y:S01]  /*3440*/  UISETP.NE.AND UP0, UPT, UR7, URZ, UPT ;  /* 0x0000003f0700728c */ /* 0x000fe2000bf05270 */
[----:B------:R-:W-:Y:S02]  /*3450*/  FMNMX.FTZ R3, R58, R3, !PT ;  /* 0x000000033a037209 */ /* 0x000fe40007810000 */
[----:B------:R-:W-:Y:S02]  /*3460*/  FSEL R27, R27, -INF , !P1 ;  /* 0xff8000001b1b7808 */ /* 0x000fe40004800000 */
[----:B------:R-:W-:-:S02]  /*3470*/  FMNMX.FTZ R3, R52, R3, !PT ;  /* 0x0000000334037209 */ /* 0x000fc40007810000 */
[----:B------:R-:W-:Y:S02]  /*3480*/  ISETP.LT.OR P2, PT, R0, 0x9, P2 ;  /* 0x000000090000780c */ /* 0x000fe40001741670 */
[----:B------:R-:W-:Y:S02]  /*3490*/  FMNMX.FTZ R3, R72, R3, !PT ;  /* 0x0000000348037209 */ /* 0x000fe40007810000 */
[----:B------:R-:W-:Y:S01]  /*34a0*/  PLOP3.LUT P1, PT, PT, PT, UP3, 0x40, 0x0 ;  /* 0x000000000000781c */ /* 0x000fe20003f2e838 */
[----:B------:R-:W-:Y:S01]  /*34b0*/  UISETP.NE.AND UP3, UPT, UR4, URZ, UPT ;  /* 0x0000003f0400728c */ /* 0x000fe2000bf65270 */
[----:B------:R-:W-:Y:S01]  /*34c0*/  FSEL R30, R30, -INF , !P2 ;  /* 0xff8000001e1e7808 */ /* 0x000fe20005000000 */
[----:B------:R-:W0:Y:S01]  /*34d0*/  SHFL.BFLY PT, R4, R3, 0x2, 0x1f ;  /* 0x0c401f0003047f89 */ /* 0x000e2200000e0000 */
[----:B------:R-:W-:Y:S02]  /*34e0*/  ISETP.GT.AND P3, PT, R2, 0x10, P3 ;  /* 0x000000100200780c */ /* 0x000fe40001f64270 */
[----:B------:R-:W-:Y:S01]  /*34f0*/  PLOP3.LUT P2, PT, PT, PT, UP4, 0x40, 0x0 ;  /* 0x000000000000781c */ /* 0x000fe20003f4e848 */
[----:B------:R-:W-:Y:S01]  /*3500*/  UISETP.NE.AND UP4, UPT, UR22, URZ, UPT ;  /* 0x0000003f1600728c */ /* 0x000fe2000bf85270 */
[----:B------:R-:W-:-:S02]  /*3510*/  ISETP.LT.OR P3, PT, R0, 0x11, P3 ;  /* 0x000000110000780c */ /* 0x000fc40001f61670 */
[----:B------:R-:W-:Y:S02]  /*3520*/  ISETP.GT.AND P1, PT, R2, 0x11, P1 ;  /* 0x000000110200780c */ /* 0x000fe40000f24270 */
[----:B------:R-:W-:Y:S02]  /*3530*/  FSEL R34, R34, -INF , !P3 ;  /* 0xff80000022227808 */ /* 0x000fe40005800000 */
[----:B------:R-:W-:Y:S02]  /*3540*/  ISETP.LT.OR P1, PT, R0, 0x12, P1 ;  /* 0x000000120000780c */ /* 0x000fe40000f21670 */
[----:B------:R-:W-:Y:S02]  /*3550*/  ISETP.GT.AND P2, PT, R2, 0x18, P2 ;  /* 0x000000180200780c */ /* 0x000fe40001744270 */
[----:B------:R-:W-:Y:S01]  /*3560*/  PLOP3.LUT P3, PT, PT, PT, UP6, 0x40, 0x0 ;  /* 0x000000000000781c */ /* 0x000fe20003f6e868 */
[----:B------:R-:W-:Y:S01]  /*3570*/  UISETP.NE.AND UP6, UPT, UR23, URZ, UPT ;  /* 0x0000003f1700728c */ /* 0x000fe2000bfc5270 */
[----:B------:R-:W-:-:S02]  /*3580*/  FSEL R35, R35, -INF , !P1 ;  /* 0xff80000023237808 */ /* 0x000fc40004800000 */
[----:B------:R-:W-:Y:S02]  /*3590*/  ISETP.LT.OR P2, PT, R0, 0x19, P2 ;  /* 0x000000190000780c */ /* 0x000fe40001741670 */
[----:B------:R-:W-:Y:S01]  /*35a0*/  PLOP3.LUT P1, PT, PT, PT, UP0, 0x40, 0x0 ;  /* 0x000000000000781c */ /* 0x000fe20003f2e808 */
[----:B------:R-:W-:Y:S01]  /*35b0*/  UISETP.NE.AND UP0, UPT, UR27, URZ, UPT ;  /* 0x0000003f1b00728c */ /* 0x000fe2000bf05270 */
[----:B------:R-:W-:Y:S02]  /*35c0*/  ISETP.GT.AND P3, PT, R2, 0x20, P3 ;  /* 0x000000200200780c */ /* 0x000fe40001f64270 */
[----:B0-----:R-:W-:Y:S02]  /*35d0*/  FMNMX.FTZ R14, R3, R4, !PT ;  /* 0x00000004030e7209 */ /* 0x001fe40007810000 */
[----:B------:R-:W-:Y:S02]  /*35e0*/  FMNMX.FTZ R3, R26, R27, !PT ;  /* 0x0000001b1a037209 */ /* 0x000fe40007810000 */
[----:B------:R-:W-:Y:S01]  /*35f0*/  FSEL R38, R38, -INF , !P2 ;  /* 0xff80000026267808 */ /* 0x000fe20005000000 */
[----:B------:R-:W0:Y:S01]  /*3600*/  SHFL.BFLY PT, R15, R14, 0x1, 0x1f ;  /* 0x0c201f000e0f7f89 */ /* 0x000e2200000e0000 */
[----:B------:R-:W-:-:S02]  /*3610*/  PLOP3.LUT P2, PT, PT, PT, UP1, 0x40, 0x0 ;  /* 0x000000000000781c */ /* 0x000fc40003f4e818 */
[----:B------:R-:W-:Y:S01]  /*3620*/  ISETP.LT.OR P3, PT, R0, 0x21, P3 ;  /* 0x000000210000780c */ /* 0x000fe20001f61670 */
[----:B------:R-:W-:Y:S01]  /*3630*/  @UP0 ULDC UR4, c[0x0][0x450] ;  /* 0x0001140000040ab9 */ /* 0x000fe20000000800 */
[C---:B------:R-:W-:Y:S02]  /*3640*/  ISETP.GT.AND P1, PT, R2.reuse, 0x21, P1 ;  /* 0x000000210200780c */ /* 0x040fe40000f24270 */
[----:B------:R-:W-:Y:S02]  /*3650*/  ISETP.GT.AND P2, PT, R2, 0x28, P2 ;  /* 0x000000280200780c */ /* 0x000fe40001744270 */
[----:B------:R-:W-:Y:S02]  /*3660*/  FSEL R42, R42, -INF , !P3 ;  /* 0xff8000002a2a7808 */ /* 0x000fe40005800000 */
[C---:B------:R-:W-:Y:S02]  /*3670*/  ISETP.LT.OR P1, PT, R0.reuse, 0x22, P1 ;  /* 0x000000220000780c */ /* 0x040fe40000f21670 */
[----:B------:R-:W-:-:S02]  /*3680*/  ISETP.LT.OR P2, PT, R0, 0x29, P2 ;  /* 0x000000290000780c */ /* 0x000fc40001741670 */
[----:B------:R-:W-:Y:S02]  /*3690*/  PLOP3.LUT P3, PT, PT, PT, UP3, 0x40, 0x0 ;  /* 0x000000000000781c */ /* 0x000fe40003f6e838 */
[----:B------:R-:W-:Y:S02]  /*36a0*/  FSEL R43, R43, -INF , !P1 ;  /* 0xff8000002b2b7808 */ /* 0x000fe40004800000 */
[----:B------:R-:W-:Y:S02]  /*36b0*/  FSEL R46, R46, -INF , !P2 ;  /* 0xff8000002e2e7808 */ /* 0x000fe40005000000 */
[----:B------:R-:W-:Y:S02]  /*36c0*/  PLOP3.LUT P1, PT, PT, PT, UP4, 0x40, 0x0 ;  /* 0x000000000000781c */ /* 0x000fe40003f2e848 */
[----:B------:R-:W-:Y:S02]  /*36d0*/  ISETP.GT.AND P3, PT, R2, 0x30, P3 ;  /* 0x000000300200780c */ /* 0x000fe40001f64270 */
[----:B0-----:R-:W-:-:S02]  /*36e0*/  FMNMX.FTZ R4, R14, R15, !PT ;  /* 0x0000000f0e047209 */ /* 0x001fc40007810000 */
[----:B------:R-:W-:Y:S02]  /*36f0*/  FMNMX.FTZ R14, R30, R3, !PT ;  /* 0x000000031e0e7209 */ /* 0x000fe40007810000 */
[C---:B------:R-:W-:Y:S01]  /*3700*/  FSETP.NEU.FTZ.AND P0, PT, R4.reuse, -INF , PT ;  /* 0xff8000000400780b */ /* 0x040fe20003f1d000 */
[----:B------:R-:W-:Y:S01]  /*3710*/  FMUL.FTZ R15, R4, UR5 ;  /* 0x00000005040f7c20 */ /* 0x000fe20008410000 */
[----:B------:R-:W-:Y:S02]  /*3720*/  ISETP.GT.AND P1, PT, R2, 0x31, P1 ;  /* 0x000000310200780c */ /* 0x000fe40000f24270 */
[C---:B------:R-:W-:Y:S02]  /*3730*/  ISETP.LT.OR P3, PT, R0.reuse, 0x31, P3 ;  /* 0x000000310000780c */ /* 0x040fe40001f61670 */
[----:B------:R-:W-:Y:S02]  /*3740*/  FSEL R15, R15, RZ, P0 ;  /* 0x000000ff0f0f7208 */ /* 0x000fe40000000000 */
[----:B------:R-:W-:Y:S01]  /*3750*/  PLOP3.LUT P0, PT, PT, PT, UP5, 0x40, 0x0 ;  /* 0x000000000000781c */ /* 0x000fe20003f0e858 */
[----:B------:R-:W-:Y:S01]  /*3760*/  UISETP.NE.AND UP5, UPT, UR6, URZ, UPT ;  /* 0x0000003f0600728c */ /* 0x000fe2000bfa5270 */
[----:B------:R-:W-:Y:S01]  /*3770*/  ISETP.LT.OR P1, PT, R0, 0x32, P1 ;  /* 0x000000320000780c */ /* 0x000fe20000f21670 */
[--C-:B------:R-:W-:Y:S01]  /*3780*/  FFMA.FTZ R21, R60, UR5, -R15.reuse ;  /* 0x000000053c157c23 */ /* 0x100fe2000801080f */
[----:B------:R-:W-:Y:S01]  /*3790*/  ISETP.GT.AND P0, PT, R2, 0x9, P0 ;  /* 0x000000090200780c */ /* 0x000fe20000704270 */
[--C-:B------:R-:W-:Y:S01]  /*37a0*/  FFMA.FTZ R23, R62, UR5, -R15.reuse ;  /* 0x000000053e177c23 */ /* 0x100fe2000801080f */
[----:B------:R-:W-:Y:S01]  /*37b0*/  FSEL R50, R50, -INF , !P3 ;  /* 0xff80000032327808 */ /* 0x000fe20005800000 */
[--C-:B------:R-:W-:Y:S01]  /*37c0*/  FFMA.FTZ R25, R64, UR5, -R15.reuse ;  /* 0x0000000540197c23 */ /* 0x100fe2000801080f */
[----:B------:R-:W-:Y:S01]  /*37d0*/  ISETP.LT.OR P0, PT, R0, 0xa, P0 ;  /* 0x0000000a0000780c */ /* 0x000fe20000701670 */
[----:B------:R-:W-:Y:S01]  /*37e0*/  MUFU.EX2 R21, R21 ;  /* 0x0000001500157308 */ /* 0x000fe20000000800 */
[----:B------:R-:W-:Y:S01]  /*37f0*/  FSEL R51, R51, -INF , !P1 ;  /* 0xff80000033337808 */ /* 0x000fe20004800000 */
[--C-:B------:R-:W-:Y:S01]  /*3800*/  FFMA.FTZ R29, R66, UR5, -R15.reuse ;  /* 0x00000005421d7c23 */ /* 0x100fe2000801080f */
[----:B------:R-:W-:Y:S01]  /*3810*/  FSEL R31, R31, -INF , !P0 ;  /* 0xff8000001f1f7808 */ /* 0x000fe20004000000 */
[--C-:B------:R-:W-:Y:S01]  /*3820*/  FFMA.FTZ R37, R70, UR5, -R15.reuse ;  /* 0x0000000546257c23 */ /* 0x100fe2000801080f */
[----:B------:R-:W-:Y:S01]  /*3830*/  PLOP3.LUT P0, PT, PT, PT, UP5, 0x40, 0x0 ;  /* 0x000000000000781c */ /* 0x000fe20003f0e858 */
[----:B------:R-:W-:Y:S01]  /*3840*/  UISETP.NE.AND UP5, UPT, UR26, URZ, UPT ;  /* 0x0000003f1a00728c */ /* 0x000fe2000bfa5270 */
[----:B------:R-:W-:Y:S01]  /*3850*/  FMNMX.FTZ R3, R31, R14, !PT ;  /* 0x0000000e1f037209 */ /* 0x000fe20007810000 */
[----:B------:R-:W-:Y:S01]  /*3860*/  MUFU.EX2 R23, R23 ;  /* 0x0000001700177308 */ /* 0x000fe20000000800 */
[----:B------:R-:W-:Y:S01]  /*3870*/  ISETP.GT.AND P0, PT, R2, 0x19, P0 ;  /* 0x000000190200780c */ /* 0x000fe20000704270 */
[----:B------:R-:W-:Y:S01]  /*3880*/  FFMA.FTZ R41, R58, UR5, -R15 ;  /* 0x000000053a297c23 */ /* 0x000fe2000801080f */
[----:B------:R-:W-:Y:S01]  /*3890*/  FMNMX.FTZ R14, R34, R3, !PT ;  /* 0x00000003220e7209 */ /* 0x000fe20007810000 */
[----:B------:R-:W-:Y:S01]  /*38a0*/  @UP0 ULDC UR6, c[0x0][0x44c] ;  /* 0x0001130000060ab9 */ /* 0x000fe20000000800 */
[----:B------:R-:W-:Y:S01]  /*38b0*/  ISETP.LT.OR P0, PT, R0, 0x1a, P0 ;  /* 0x0000001a0000780c */ /* 0x000fe20000701670 */
[----:B------:R-:W-:Y:S01]  /*38c0*/  UIMAD.WIDE.U32 UR6, UR38, UR6, URZ ;  /* 0x00000006260672a5 */ /* 0x000fe2000f8e003f */
[----:B------:R-:W-:Y:S01]  /*38d0*/  FMNMX.FTZ R3, R35, R14, !PT ;  /* 0x0000000e23037209 */ /* 0x000fe20007810000 */
[----:B------:R-:W-:Y:S01]  /*38e0*/  MUFU.EX2 R25, R25 ;  /* 0x0000001900197308 */ /* 0x000fe20000000800 */
[----:B------:R-:W-:Y:S01]  /*38f0*/  FSEL R39, R39, -INF , !P0 ;  /* 0xff80000027277808 */ /* 0x000fe20004000000 */
[----:B------:R-:W-:Y:S01]  /*3900*/  @UP0 USHF.R.U32.HI UR38, URZ, UR4, UR7 ;  /* 0x000000043f260299 */ /* 0x000fe20008011607 */
[----:B------:R-:W-:Y:S01]  /*3910*/  PLOP3.LUT P0, PT, PT, PT, UP2, 0x40, 0x0 ;  /* 0x000000000000781c */ /* 0x000fe20003f0e828 */
[----:B------:R-:W-:Y:S01]  /*3920*/  UIADD3 UR6, UR39, -0x2, URZ ;  /* 0xfffffffe27067890 */ /* 0x000fe2000fffe03f */
[----:B------:R-:W-:Y:S01]  /*3930*/  FMNMX.FTZ R14, R38, R3, !PT ;  /* 0x00000003260e7209 */ /* 0x000fe20007810000 */
[----:B------:R-:W-:Y:S01]  /*3940*/  UIADD3 UR38, UR42, UR38, URZ ;  /* 0x000000262a267290 */ /* 0x000fe2000fffe03f */
[----:B------:R-:W-:Y:S01]  /*3950*/  ISETP.GT.AND P0, PT, R2, 0x29, P0 ;  /* 0x000000290200780c */ /* 0x000fe20000704270 */
[----:B------:R-:W-:Y:S01]  /*3960*/  MUFU.EX2 R29, R29 ;  /* 0x0000001d001d7308 */ /* 0x000fe20000000800 */
[----:B------:R-:W-:-:S02]  /*3970*/  FMNMX.FTZ R3, R39, R14, !PT ;  /* 0x0000000e27037209 */ /* 0x000fc40007810000 */
[----:B------:R-:W-:Y:S01]  /*3980*/  ISETP.LT.OR P0, PT, R0, 0x2a, P0 ;  /* 0x0000002a0000780c */ /* 0x000fe20000701670 */
[----:B------:R-:W-:Y:S01]  /*3990*/  VIADD R56, R56, UR38 ;  /* 0x0000002638387c36 */ /* 0x000fe20008000000 */
[----:B------:R-:W-:Y:S02]  /*39a0*/  FMNMX.FTZ R14, R42, R3, !PT ;  /* 0x000000032a0e7209 */ /* 0x000fe40007810000 */
[----:B------:R-:W-:Y:S01]  /*39b0*/  FSEL R47, R47, -INF , !P0 ;  /* 0xff8000002f2f7808 */ /* 0x000fe20004000000 */
[----:B------:R-:W-:Y:S01]  /*39c0*/  MUFU.EX2 R37, R37 ;  /* 0x0000002500257308 */ /* 0x000fe20000000800 */
[----:B------:R-:W-:Y:S02]  /*39d0*/  PLOP3.LUT P2, PT, PT, PT, UP5, 0x40, 0x0 ;  /* 0x000000000000781c */ /* 0x000fe40003f4e858 */
[----:B------:R-:W-:Y:S02]  /*39e0*/  PLOP3.LUT P0, PT, PT, PT, UP6, 0x40, 0x0 ;  /* 0x000000000000781c */ /* 0x000fe40003f0e868 */
[----:B------:R-:W-:Y:S01]  /*39f0*/  FMNMX.FTZ R3, R43, R14, !PT ;  /* 0x0000000e2b037209 */ /* 0x000fe20007810000 */
[--C-:B------:R-:W-:Y:S01]  /*3a00*/  FFMA.FTZ R14, R24, UR5, -R15.reuse ;  /* 0x00000005180e7c23 */ /* 0x100fe2000801080f */
[----:B------:R-:W-:Y:S01]  /*3a10*/  ISETP.GT.AND P2, PT, R2, 0x38, P2 ;  /* 0x000000380200780c */ /* 0x000fe20001744270 */
[--C-:B------:R-:W-:Y:S01]  /*3a20*/  FFMA.FTZ R24, R32, UR5, -R15.reuse ;  /* 0x0000000520187c23 */ /* 0x100fe2000801080f */
[----:B------:R-:W-:Y:S01]  /*3a30*/  ISETP.GT.AND P0, PT, R2, 0x39, P0 ;  /* 0x000000390200780c */ /* 0x000fe20000704270 */
[--C-:B------:R-:W-:Y:S01]  /*3a40*/  FFMA.FTZ R32, R40, UR5, -R15.reuse ;  /* 0x0000000528207c23 */ /* 0x100fe2000801080f */
[----:B------:R-:W-:Y:S01]  /*3a50*/  FMNMX.FTZ R2, R46, R3, !PT ;  /* 0x000000032e027209 */ /* 0x000fe20007810000 */
[----:B------:R-:W0:Y:S01]  /*3a60*/  MUFU.EX2 R14, R14 ;  /* 0x0000000e000e7308 */ /* 0x000e220000000800 */
[----:B------:R-:W-:Y:S01]  /*3a70*/  ISETP.LT.OR P2, PT, R0, 0x39, P2 ;  /* 0x000000390000780c */ /* 0x000fe20001741670 */
[----:B------:R-:W-:Y:S01]  /*3a80*/  FFMA.FTZ R40, R48, UR5, -R15 ;  /* 0x0000000530287c23 */ /* 0x000fe2000801080f */
[----:B------:R-:W-:-:S02]  /*3a90*/  FMNMX.FTZ R3, R47, R2, !PT ;  /* 0x000000022f037209 */ /* 0x000fc40007810000 */
[----:B------:R-:W-:Y:S02]  /*3aa0*/  ISETP.LT.OR P0, PT, R0, 0x3a, P0 ;  /* 0x0000003a0000780c */ /* 0x000fe40000701670 */
[----:B------:R-:W-:Y:S01]  /*3ab0*/  FMNMX.FTZ R2, R50, R3, !PT ;  /* 0x0000000332027209 */ /* 0x000fe20007810000 */
[----:B------:R-:W1:Y:S01]  /*3ac0*/  MUFU.EX2 R24, R24 ;  /* 0x0000001800187308 */ /* 0x000e620000000800 */
[----:B------:R-:W-:Y:S02]  /*3ad0*/  FSEL R54, R54, -INF , !P2 ;  /* 0xff80000036367808 */ /* 0x000fe40005000000 */
[----:B------:R-:W-:Y:S01]  /*3ae0*/  FMNMX.FTZ R3, R51, R2, !PT ;  /* 0x0000000233037209 */ /* 0x000fe20007810000 */
[--C-:B------:R-:W-:Y:S01]  /*3af0*/  FFMA.FTZ R2, R28, UR5, -R15.reuse ;  /* 0x000000051c027c23 */ /* 0x100fe2000801080f */
[----:B------:R-:W-:Y:S01]  /*3b00*/  FSEL R55, R55, -INF , !P0 ;  /* 0xff80000037377808 */ /* 0x000fe20004000000 */
[--C-:B------:R-:W-:Y:S01]  /*3b10*/  FFMA.FTZ R28, R36, UR5, -R15.reuse ;  /* 0x00000005241c7c23 */ /* 0x100fe2000801080f */
[----:B------:R-:W-:Y:S01]  /*3b20*/  FMNMX.FTZ R0, R54, R3, !PT ;  /* 0x0000000336007209 */ /* 0x000fe20007810000 */
[----:B------:R-:W-:Y:S01]  /*3b30*/  MUFU.EX2 R198, R2 ;  /* 0x0000000200c67308 */ /* 0x000fe20000000800 */
[----:B------:R-:W-:Y:S01]  /*3b40*/  FFMA.FTZ R36, R44, UR5, -R15 ;  /* 0x000000052c247c23 */ /* 0x000fe2000801080f */
[----:B0-----:R-:W-:-:S02]  /*3b50*/  F2FP.BF16.F32.PACK_AB R196, R21, R14 ;  /* 0x0000000e15c4723e */ /* 0x001fc400000010ff */
[----:B------:R-:W-:-:S04]  /*3b60*/  FMNMX.FTZ R0, R55, R0, !PT ;  /* 0x0000000037007209 */ /* 0x000fc80007810000 */
[----:B------:R-:W0:Y:S01]  /*3b70*/  MUFU.EX2 R28, R28 ;  /* 0x0000001c001c7308 */ /* 0x000e220000000800 */
[----:B------:R-:W2:Y:S01]  /*3b80*/  SHFL.BFLY PT, R3, R0, 0x2, 0x1f ;  /* 0x0c401f0000037f89 */ /* 0x000ea200000e0000 */
[----:B-1----:R-:W-:-:S06]  /*3b90*/  F2FP.BF16.F32.PACK_AB R192, R25, R24 ;  /* 0x0000001819c0723e */ /* 0x002fcc00000010ff */
[----:B------:R-:W-:Y:S08]  /*3ba0*/  MUFU.EX2 R32, R32 ;  /* 0x0000002000207308 */ /* 0x000ff00000000800 */
[----:B------:R-:W1:Y:S01]  /*3bb0*/  MUFU.EX2 R36, R36 ;  /* 0x0000002400247308 */ /* 0x000e620000000800 */
[----:B0-----:R-:W-:-:S07]  /*3bc0*/  F2FP.BF16.F32.PACK_AB R194, R29, R28 ;  /* 0x0000001c1dc2723e */ /* 0x001fce00000010ff */
[----:B------:R-:W-:Y:S01]  /*3bd0*/  MUFU.EX2 R40, R40 ;  /* 0x0000002800287308 */ /* 0x000fe20000000800 */
[----:B--2---:R-:W-:Y:S01]  /*3be0*/  FMNMX.FTZ R2, R0, R3, !PT ;  /* 0x0000000300027209 */ /* 0x004fe20007810000 */
[----:B------:R-:W-:-:S04]  /*3bf0*/  FFMA.FTZ R0, R68, UR5, -R15 ;  /* 0x0000000544007c23 */ /* 0x000fc8000801080f */
[----:B------:R-:W0:Y:S02]  /*3c00*/  SHFL.BFLY PT, R3, R2, 0x1, 0x1f ;  /* 0x0c201f0002037f89 */ /* 0x000e2400000e0000 */
[----:B------:R-:W2:Y:S01]  /*3c10*/  MUFU.EX2 R33, R0 ;  /* 0x0000000000217308 */ /* 0x000ea20000000800 */
[----:B-1----:R-:W-:-:S07]  /*3c20*/  F2FP.BF16.F32.PACK_AB R190, R37, R36 ;  /* 0x0000002425be723e */ /* 0x002fce00000010ff */
[----:B------:R-:W1:Y:S01]  /*3c30*/  MUFU.EX2 R41, R41 ;  /* 0x0000002900297308 */ /* 0x000e620000000800 */
[----:B--2---:R-:W-:Y:S02]  /*3c40*/  F2FP.BF16.F32.PACK_AB R188, R33, R32 ;  /* 0x0000002021bc723e */ /* 0x004fe400000010ff */
[----:B0-----:R-:W-:Y:S01]  /*3c50*/  FMNMX.FTZ R3, R2, R3, !PT ;  /* 0x0000000302037209 */ /* 0x001fe20007810000 */
[--C-:B------:R-:W-:Y:S01]  /*3c60*/  FFMA.FTZ R2, R52, UR5, -R15.reuse ;  /* 0x0000000534027c23 */ /* 0x100fe2000801080f */
[----:B------:R-:W-:Y:S01]  /*3c70*/  FFMA.FTZ R15, R72, UR5, -R15 ;  /* 0x00000005480f7c23 */ /* 0x000fe2000801080f */
[----:B-1----:R-:W-:Y:S02]  /*3c80*/  F2FP.BF16.F32.PACK_AB R184, R41, R40 ;  /* 0x0000002829b8723e */ /* 0x002fe400000010ff */
[C---:B------:R-:W-:Y:S01]  /*3c90*/  FMUL.FTZ R0, R3.reuse, UR5 ;  /* 0x0000000503007c20 */ /* 0x040fe20008410000 */
[----:B------:R-:W-:Y:S01]  /*3ca0*/  FSETP.NEU.FTZ.AND P0, PT, R3, -INF , PT ;  /* 0xff8000000300780b */ /* 0x000fe20003f1d000 */
[----:B------:R0:W-:Y:S03]  /*3cb0*/  MUFU.EX2 R45, R15 ;  /* 0x0000000f002d7308 */ /* 0x0001e60000000800 */
[----:B------:R-:W-:-:S05]  /*3cc0*/  FSEL R0, R0, RZ, P0 ;  /* 0x000000ff00007208 */ /* 0x000fca0000000000 */
[--C-:B------:R-:W-:Y:S01]  /*3cd0*/  FFMA.FTZ R26, R26, UR5, -R0.reuse ;  /* 0x000000051a1a7c23 */ /* 0x100fe20008010800 */
[--C-:B------:R-:W-:Y:S01]  /*3ce0*/  FFMA.FTZ R27, R27, UR5, -R0.reuse ;  /* 0x000000051b1b7c23 */ /* 0x100fe20008010800 */
[--C-:B------:R-:W-:Y:S01]  /*3cf0*/  FFMA.FTZ R30, R30, UR5, -R0.reuse ;  /* 0x000000051e1e7c23 */ /* 0x100fe20008010800 */
[--C-:B------:R-:W-:Y:S01]  /*3d00*/  FFMA.FTZ R31, R31, UR5, -R0.reuse ;  /* 0x000000051f1f7c23 */ /* 0x100fe20008010800 */
[----:B0-----:R-:W-:Y:S01]  /*3d10*/  FADD.FTZ R15, R14, R21 ;  /* 0x000000150e0f7221 */ /* 0x001fe20000010000 */
[--C-:B------:R-:W-:Y:S01]  /*3d20*/  FFMA.FTZ R34, R34, UR5, -R0.reuse ;  /* 0x0000000522227c23 */ /* 0x100fe20008010800 */
[----:B------:R-:W-:Y:S01]  /*3d30*/  MUFU.EX2 R26, R26 ;  /* 0x0000001a001a7308 */ /* 0x000fe20000000800 */
[--C-:B------:R-:W-:Y:S01]  /*3d40*/  FFMA.FTZ R35, R35, UR5, -R0.reuse ;  /* 0x0000000523237c23 */ /* 0x100fe20008010800 */
[----:B------:R-:W-:Y:S01]  /*3d50*/  FADD.FTZ R44, R198, R15 ;  /* 0x0000000fc62c7221 */ /* 0x000fe20000010000 */
[--C-:B------:R-:W-:Y:S01]  /*3d60*/  FFMA.FTZ R38, R38, UR5, -R0.reuse ;  /* 0x0000000526267c23 */ /* 0x100fe20008010800 */
[--C-:B------:R-:W-:Y:S01]  /*3d70*/  FFMA.FTZ R39, R39, UR5, -R0.reuse ;  /* 0x0000000527277c23 */ /* 0x100fe20008010800 */
[----:B------:R-:W-:Y:S01]  /*3d80*/  FFMA.FTZ R42, R42, UR5, -R0 ;  /* 0x000000052a2a7c23 */ /* 0x000fe20008010800 */
[----:B------:R-:W-:Y:S01]  /*3d90*/  FADD.FTZ R15, R23, R44 ;  /* 0x0000002c170f7221 */ /* 0x000fe20000010000 */
[--C-:B------:R-:W-:Y:S01]  /*3da0*/  FFMA.FTZ R43, R43, UR5, -R0.reuse ;  /* 0x000000052b2b7c23 */ /* 0x100fe20008010800 */
[----:B------:R-:W0:Y:S01]  /*3db0*/  MUFU.EX2 R27, R27 ;  /* 0x0000001b001b7308 */ /* 0x000e220000000800 */
[--C-:B------:R-:W-:Y:S01]  /*3dc0*/  FFMA.FTZ R46, R46, UR5, -R0.reuse ;  /* 0x000000052e2e7c23 */ /* 0x100fe20008010800 */
[----:B------:R-:W-:Y:S01]  /*3dd0*/  FADD.FTZ R44, R24, R15 ;  /* 0x0000000f182c7221 */ /* 0x000fe20000010000 */
[--C-:B------:R-:W-:Y:S01]  /*3de0*/  FFMA.FTZ R47, R47, UR5, -R0.reuse ;  /* 0x000000052f2f7c23 */ /* 0x100fe20008010800 */
[--C-:B------:R-:W-:Y:S01]  /*3df0*/  FFMA.FTZ R50, R50, UR5, -R0.reuse ;  /* 0x0000000532327c23 */ /* 0x100fe20008010800 */
[----:B------:R-:W-:Y:S01]  /*3e00*/  FFMA.FTZ R51, R51, UR5, -R0 ;  /* 0x0000000533337c23 */ /* 0x000fe20008010800 */
[----:B------:R-:W-:Y:S01]  /*3e10*/  FADD.FTZ R49, R25, R44 ;  /* 0x0000002c19317221 */ /* 0x000fe20000010000 */
[--C-:B------:R-:W-:Y:S01]  /*3e20*/  FFMA.FTZ R54, R54, UR5, -R0.reuse ;  /* 0x0000000536367c23 */ /* 0x100fe20008010800 */
[----:B------:R-:W1:Y:S01]  /*3e30*/  MUFU.EX2 R30, R30 ;  /* 0x0000001e001e7308 */ /* 0x000e620000000800 */
[----:B------:R-:W-:Y:S01]  /*3e40*/  FFMA.FTZ R0, R55, UR5, -R0 ;  /* 0x0000000537007c23 */ /* 0x000fe20008010800 */
[----:B------:R-:W-:Y:S01]  /*3e50*/  FADD.FTZ R48, R28, R49 ;  /* 0x000000311c307221 */ /* 0x000fe20000010000 */
[----:B------:R-:W-:-:S03]  /*3e60*/  F2FP.BF16.F32.PACK_AB R198, R23, R198 ;  /* 0x000000c617c6723e */ /* 0x000fc600000010ff */
[----:B------:R-:W-:Y:S02]  /*3e70*/  FADD.FTZ R49, R29, R48 ;  /* 0x000000301d317221 */ /* 0x000fe40000010000 */
[----:B------:R-:W2:Y:S01]  /*3e80*/  MUFU.EX2 R31, R31 ;  /* 0x0000001f001f7308 */ /* 0x000ea20000000800 */
[----:B0-----:R-:W-:Y:S01]  /*3e90*/  FADD.FTZ R15, R26, R27 ;  /* 0x0000001b1a0f7221 */ /* 0x001fe20000010000 */
[----:B------:R-:W-:Y:S01]  /*3ea0*/  FADD.FTZ R48, R32, R49 ;  /* 0x0000003120307221 */ /* 0x000fe20000010000 */
[----:B------:R-:W-:-:S03]  /*3eb0*/  F2FP.BF16.F32.PACK_AB R197, R27, R26 ;  /* 0x0000001a1bc5723e */ /* 0x000fc600000010ff */
[----:B------:R-:W-:Y:S02]  /*3ec0*/  FADD.FTZ R49, R33, R48 ;  /* 0x0000003021317221 */ /* 0x000fe40000010000 */
        /* <DEDUP_REMOVED lines=9> */
[----:B------:R-:W-:Y:S01]  /*3f60*/  FADD.FTZ R44, R36, R49 ;  /* 0x00000031242c7221 */ /* 0x000fe20000010000 */
[----:B------:R-:W-:-:S03]  /*3f70*/  F2FP.BF16.F32.PACK_AB R193, R35, R34 ;  /* 0x0000002223c1723e */ /* 0x000fc600000010ff */
[----:B------:R-:W-:Y:S02]  /*3f80*/  FADD.FTZ R21, R37, R44 ;  /* 0x0000002c25157221 */ /* 0x000fe40000010000 */
[----:B------:R-:W1:Y:S01]  /*3f90*/  MUFU.EX2 R42, R42 ;  /* 0x0000002a002a7308 */ /* 0x000e620000000800 */
[----:B--2---:R-:W-:Y:S01]  /*3fa0*/  FADD.FTZ R14, R38, R15 ;  /* 0x0000000f260e7221 */ /* 0x004fe20000010000 */
[----:B------:R-:W-:-:S04]  /*3fb0*/  FADD.FTZ R24, R40, R21 ;  /* 0x0000001528187221 */ /* 0x000fc80000010000 */
[----:B------:R-:W-:Y:S02]  /*3fc0*/  FADD.FTZ R21, R41, R24 ;  /* 0x0000001829157221 */ /* 0x000fe40000010000 */
        /* <DEDUP_REMOVED lines=11> */
[----:B-1----:R-:W-:Y:S01]  /*4080*/  FADD.FTZ R24, R2, R21 ;  /* 0x0000001502187221 */ /* 0x002fe20000010000 */
[----:B------:R-:W-:-:S03]  /*4090*/  F2FP.BF16.F32.PACK_AB R186, R45, R2 ;  /* 0x000000022dba723e */ /* 0x000fc600000010ff */
[----:B------:R-:W-:-:S03]  /*40a0*/  FADD.FTZ R15, R45, R24 ;  /* 0x000000182d0f7221 */ /* 0x000fc60000010000 */
[----:B------:R-:W1:Y:S01]  /*40b0*/  MUFU.EX2 R51, R51 ;  /* 0x0000003300337308 */ /* 0x000e620000000800 */
[C---:B--2---:R-:W-:Y:S01]  /*40c0*/  FADD.FTZ R21, R47.reuse, R14 ;  /* 0x0000000e2f157221 */ /* 0x044fe20000010000 */
[----:B------:R-:W-:-:S06]  /*40d0*/  F2FP.BF16.F32.PACK_AB R191, R47, R46 ;  /* 0x0000002e2fbf723e */ /* 0x000fcc00000010ff */
[----:B------:R-:W2:Y:S01]  /*40e0*/  MUFU.EX2 R54, R54 ;  /* 0x0000003600367308 */ /* 0x000ea20000000800 */
[----:B0-----:R-:W-:-:S07]  /*40f0*/  FADD.FTZ R2, R50, R21 ;  /* 0x0000001532027221 */ /* 0x001fce0000010000 */
[----:B------:R-:W0:Y:S01]  /*4100*/  MUFU.EX2 R187, R0 ;  /* 0x0000000000bb7308 */ /* 0x000e220000000800 */
[C---:B-1----:R-:W-:Y:S01]  /*4110*/  FADD.FTZ R21, R51.reuse, R2 ;  /* 0x0000000233157221 */ /* 0x042fe20000010000 */
[----:B------:R-:W-:-:S03]  /*4120*/  F2FP.BF16.F32.PACK_AB R185, R51, R50 ;  /* 0x0000003233b9723e */ /* 0x000fc600000010ff */
[----:B--2---:R-:W-:-:S04]  /*4130*/  FADD.FTZ R14, R54, R21 ;  /* 0x00000015360e7221 */ /* 0x004fc80000010000 */
[C---:B0-----:R-:W-:Y:S01]  /*4140*/  FADD.FTZ R14, R187.reuse, R14 ;  /* 0x0000000ebb0e7221 */ /* 0x041fe20000010000 */
[----:B------:R-:W-:Y:S01]  /*4150*/  F2FP.BF16.F32.PACK_AB R187, R187, R54 ;  /* 0x00000036bbbb723e */ /* 0x000fe200000010ff */
[----:B------:R-:W-:Y:S06]  /*4160*/  @!P6 BRA `(.L_x_988) ;  /* 0x000000000044e947 */ /* 0x000fec0003800000 */
[----:B------:R-:W-:Y:S01]  /*4170*/  ISETP.LT.AND P0, PT, RZ, UR38, PT ;  /* 0x00000026ff007c0c */ /* 0x000fe2000bf01270 */
[----:B------:R-:W-:-:S06]  /*4180*/  UIADD3 UR4, UR38, -0x1, URZ ;  /* 0xffffffff26047890 */ /* 0x000fcc000fffe03f */
[----:B------:R-:W-:-:S06]  /*4190*/  IMAD.U32 R0, RZ, RZ, UR4 ;  /* 0x00000004ff007e24 */ /* 0x000fcc000f8e00ff */
[----:B------:R-:W-:Y:S05]  /*41a0*/  @P0 BRA `(.L_x_989) ;  /* 0x00000000001c0947 */ /* 0x000fea0003800000 */
[----:B------:R-:W-:Y:S01]  /*41b0*/  ISETP.NE.AND P0, PT, R57, 0x1, PT ;  /* 0x000000013900780c */ /* 0x000fe20003f05270 */
[----:B------:R-:W-:-:S12]  /*41c0*/  IMAD R21, RZ, RZ, -UR38 ;  /* 0x80000026ff157e24 */ /* 0x000fd8000f8e02ff */
[----:B------:R-:W0:Y:S02]  /*41d0*/  @P0 LDC.64 R24, c[0x0][0x9e8] ;  /* 0x00027a00ff180b82 */ /* 0x000e240000000a00 */
[----:B0-----:R-:W-:-:S05]  /*41e0*/  @P0 IMAD.HI.U32 R0, R21, R24, RZ ;  /* 0x0000001815000227 */ /* 0x001fca00078e00ff */
[----:B------:R-:W-:-:S04]  /*41f0*/  @P0 SHF.R.U32.HI R21, RZ, R25, R0 ;  /* 0x00000019ff150219 */ /* 0x000fc80000011600 */
[----:B------:R-:W-:Y:S01]  /*4200*/  LOP3.LUT R0, RZ, R21, RZ, 0x33, !PT ;  /* 0x00000015ff007212 */ /* 0x000fe200078e33ff */
[----:B------:R-:W-:Y:S06]  /*4210*/  BRA `(.L_x_990) ;  /* 0x0000000000107947 */ /* 0x000fec0003800000 */
.L_x_989:
[----:B------:R-:W-:-:S13]  /*4220*/  ISETP.NE.AND P0, PT, R57, 0x1, PT ;  /* 0x000000013900780c */ /* 0x000fda0003f05270 */
[----:B------:R-:W0:Y:S02]  /*4230*/  @P0 LDC.64 R24, c[0x0][0x9e8] ;  /* 0x00027a00ff180b82 */ /* 0x000e240000000a00 */
[----:B0-----:R-:W-:-:S05]  /*4240*/  @P0 IMAD.HI.U32 R2, R0, R24, RZ ;  /* 0x0000001800020227 */ /* 0x001fca00078e00ff */
[----:B------:R-:W-:-:S07]  /*4250*/  @P0 SHF.R.U32.HI R0, RZ, R25, R2 ;  /* 0x00000019ff000219 */ /* 0x000fce0000011602 */
.L_x_990:
[----:B------:R-:W-:-:S05]  /*4260*/  IMAD R57, R0, R57, R57 ;  /* 0x0000003900397224 */ /* 0x000fca00078e0239 */
[----:B------:R-:W-:-:S07]  /*4270*/  VIMNMX R56, R56, R57, PT ;  /* 0x0000003938387248 */ /* 0x000fce0003fe0100 */
.L_x_988:
[----:B------:R-:W-:Y:S01]  /*4280*/  R2UR UR4, R22 ;  /* 0x00000000160472ca */ /* 0x000fe200000e0000 */
[----:B------:R-:W-:Y:S01]  /*4290*/  UMOV UR61, URZ ;  /* 0x0000003f003d7c82 */ /* 0x000fe20008000000 */
[----:B------:R-:W-:Y:S01]  /*42a0*/  SHF.R.S32.HI R21, RZ, 0x1f, R56 ;  /* 0x0000001fff157819 */ /* 0x000fe20000011438 */
[----:B------:R-:W-:Y:S01]  /*42b0*/  IMAD.MOV.U32 R0, RZ, RZ, 0x3f800000 ;  /* 0x3f800000ff007424 */ /* 0x000fe200078e00ff */
[----:B------:R-:W-:Y:S01]  /*42c0*/  CS2R R150, SRZ ;  /* 0x0000000000967805 */ /* 0x000fe2000001ff00 */
[----:B------:R-:W-:Y:S01]  /*42d0*/  IMAD.MOV.U32 R2, RZ, RZ, 0x3f800000 ;  /* 0x3f800000ff027424 */ /* 0x000fe200078e00ff */
[----:B------:R-:W-:Y:S02]  /*42e0*/  LEA.HI R21, R21, R56, RZ, 0x6 ;  /* 0x0000003815157211 */ /* 0x000fe400078f30ff */
[----:B------:R-:W-:Y:S02]  /*42f0*/  CS2R R148, SRZ ;  /* 0x0000000000947805 */ /* 0x000fe4000001ff00 */
[----:B------:R-:W-:-:S02]  /*4300*/  CS2R R146, SRZ ;  /* 0x0000000000927805 */ /* 0x000fc4000001ff00 */
[----:B------:R-:W-:Y:S02]  /*4310*/  CS2R R144, SRZ ;  /* 0x0000000000907805 */ /* 0x000fe4000001ff00 */
[----:B------:R-:W-:Y:S02]  /*4320*/  SHF.R.S32.HI R21, RZ, 0x6, R21 ;  /* 0x00000006ff157819 */ /* 0x000fe40000011415 */
[----:B------:R-:W-:Y:S02]  /*4330*/  CS2R R142, SRZ ;  /* 0x00000000008e7805 */ /* 0x000fe4000001ff00 */
[----:B------:R-:W-:Y:S02]  /*4340*/  CS2R R140, SRZ ;  /* 0x00000000008c7805 */ /* 0x000fe4000001ff00 */
[----:B------:R-:W-:Y:S02]  /*4350*/  CS2R R138, SRZ ;  /* 0x00000000008a7805 */ /* 0x000fe4000001ff00 */
[----:B------:R-:W-:Y:S01]  /*4360*/  VIMNMX R21, R21, UR4, !PT ;  /* 0x0000000415157c48 */ /* 0x000fe2000ffe0100 */
[----:B------:R-:W-:Y:S01]  /*4370*/  UMOV UR4, URZ ;  /* 0x0000003f00047c82 */ /* 0x000fe20008000000 */
[----:B------:R-:W-:-:S02]  /*4380*/  CS2R R136, SRZ ;  /* 0x0000000000887805 */ /* 0x000fc4000001ff00 */
[----:B------:R-:W-:Y:S02]  /*4390*/  CS2R R134, SRZ ;  /* 0x0000000000867805 */ /* 0x000fe4000001ff00 */
[----:B------:R-:W-:Y:S02]  /*43a0*/  ISETP.LE.AND P0, PT, R21, UR6, PT ;  /* 0x0000000615007c0c */ /* 0x000fe4000bf03270 */
        /* <DEDUP_REMOVED lines=56> */
[----:B------:R-:W-:Y:S01]  /*4730*/  UMOV UR4, URZ ;  /* 0x0000003f00047c82 */ /* 0x000fe20008000000 */
[----:B------:R-:W-:Y:S01]  /*4740*/  IMAD.MOV.U32 R2, RZ, RZ, 0x3f800000 ;  /* 0x3f800000ff027424 */ /* 0x000fe200078e00ff */
[----:B------:R-:W-:Y:S01]  /*4750*/  UMOV UR7, URZ ;  /* 0x0000003f00077c82 */ /* 0x000fe20008000000 */
[----:B------:R-:W-:Y:S02]  /*4760*/  IMAD.U32 R201, RZ, RZ, UR4 ;  /* 0x00000004ffc97e24 */ /* 0x000fe4000f8e00ff */
[----:B------:R-:W-:Y:S02]  /*4770*/  IMAD.MOV.U32 R0, RZ, RZ, 0x3f800000 ;  /* 0x3f800000ff007424 */ /* 0x000fe400078e00ff */
[----:B------:R-:W-:-:S07]  /*4780*/  IMAD.MOV.U32 R151, RZ, RZ, RZ ;  /* 0x000000ffff977224 */ /* 0x000fce00078e00ff */
.L_x_1008:
[----:B------:R-:W-:Y:S01]  /*4790*/  R2UR UR5, R201 ;  /* 0x00000000c90572ca */ /* 0x000fe200000e0000 */
[----:B------:R-:W-:-:S04]  /*47a0*/  UIADD3 UR4, UR7, 0x1, URZ ;  /* 0x0000000107047890 */ /* 0x000fc8000fffe03f */
[----:B------:R-:W-:-:S04]  /*47b0*/  UISETP.NE.AND UP1, UPT, UR4, 0x2, UPT ;  /* 0x000000020400788c */ /* 0x000fc8000bf25270 */
[----:B------:R-:W-:Y:S02]  /*47c0*/  USEL UR61, URZ, 0x1, UP1 ;  /* 0x000000013f3d7887 */ /* 0x000fe40008800000 */
[----:B------:R-:W-:Y:S02]  /*47d0*/  USEL UR4, UR4, URZ, UP1 ;  /* 0x0000003f04047287 */ /* 0x000fe40008800000 */
[----:B------:R-:W-:Y:S01]  /*47e0*/  ULOP3.LUT UR61, UR5, UR61, URZ, 0x3c, !UPT ;  /* 0x0000003d053d7292 */ /* 0x000fe2000f8e3c3f */
[----:B------:R-:W-:Y:S11]  /*47f0*/  @!P4 BRA `(.L_x_992) ;  /* 0x000000000004c947 */ /* 0x000ff60003800000 */
[----:B------:R-:W-:Y:S01]  /*4800*/  BPT.TRAP 0x1 ;  /* 0x000000040000795c */ /* 0x000fe20000300000 */
.L_x_992:
[----:B------:R-:W-:Y:S01]  /*4810*/  R2UR UR5, R16 ;  /* 0x00000000100572ca */ /* 0x000fe200000e0000 */
[----:B------:R-:W-:-:S05]  /*4820*/  IMAD.U32 R23, RZ, RZ, UR61 ;  /* 0x0000003dff177e24 */ /* 0x000fca000f8e00ff */
[----:B------:R-:W-:-:S07]  /*4830*/  SHF.L.U32 R23, R23, 0x1f, RZ ;  /* 0x0000001f17177819 */ /* 0x000fce00000006ff */
[----:B------:R-:W-:-:S09]  /*4840*/  ULEA UR60, UR4, UR5, 0x3 ;  /* 0x00000005043c7291 */ /* 0x000fd2000f8e183f */
[----:B------:R0:W1:Y:S01]  /*4850*/  SYNCS.PHASECHK.TRANS64.TRYWAIT P0, [UR60+0x30830], R23 ;  /* 0x03083017ff0075a7 */ /* 0x000062000800017c */
[----:B------:R-:W-:Y:S05]  /*4860*/  @!P4 BRA `(.L_x_993) ;  /* 0x000000000004c947 */ /* 0x000fea0003800000 */
[----:B------:R-:W-:Y:S01]  /*4870*/  BPT.TRAP 0x1 ;  /* 0x000000040000795c */ /* 0x000fe20000300000 */
.L_x_993:
[----:B-1----:R-:W-:Y:S05]  /*4880*/  @P0 BRA `(.L_x_994) ;  /* 0x0000000000080947 */ /* 0x002fea0003800000 */
[----:B------:R-:W1:Y:S02]  /*4890*/  SYNCS.PHASECHK.TRANS64.TRYWAIT P0, [UR60+0x30830], R23 ;  /* 0x03083017ff0075a7 */ /* 0x000e64000800017c */
[----:B-1----:R-:W-:Y:S05]  /*48a0*/  @!P0 BRA `(.L_x_995) ;  /* 0x000000f400fc8947 */ /* 0x002fea0003800000 */
.L_x_994:
[----:B------:R-:W-:Y:S01]  /*48b0*/  R2UR UR5, R19 ;  /* 0x00000000130572ca */ /* 0x000fe200000e0000 */
[----:B-1----:R-:W-:Y:S01]  /*48c0*/  WARPGROUP.ARRIVE ;  /* 0x00000000000079c5 */ /* 0x002fe20000000000 */
[----:B------:R-:W-:Y:S01]  /*48d0*/  R2UR UR56, R6 ;  /* 0x00000000063872ca */ /* 0x000fe200000e0000 */
[----:B------:R-:W-:Y:S01]  /*48e0*/  UMOV UR59, 0x40000040 ;  /* 0x40000040003b7882 */ /* 0x000fe20000000000 */
[----:B------:R-:W-:Y:S01]  /*48f0*/  R2UR UR57, R7 ;  /* 0x00000000073972ca */ /* 0x000fe200000e0000 */
[----:B------:R-:W-:Y:S01]  /*4900*/  UMOV UR55, 0x40000040 ;  /* 0x4000004000377882 */ /* 0x000fe20000000000 */
[----:B0-----:R-:W-:Y:S01]  /*4910*/  MOV R23, UR53 ;  /* 0x0000003500177c02 */ /* 0x001fe20008000f00 */
[----:B------:R-:W-:Y:S01]  /*4920*/  UMOV UR11, 0x40000040 ;  /* 0x40000040000b7882 */ /* 0x000fe20000000000 */
[----:B------:R-:W-:Y:S01]  /*4930*/  MOV R200, UR52 ;  /* 0x0000003400c87c02 */ /* 0x000fe20008000f00 */
[----:B------:R-:W-:Y:S01]  /*4940*/  UMOV UR15, 0x40000040 ;  /* 0x40000040000f7882 */ /* 0x000fe20000000000 */
[----:B------:R-:W-:Y:S01]  /*4950*/  R2UR UR52, R8 ;  /* 0x00000000083472ca */ /* 0x000fe200000e0000 */
[----:B------:R-:W-:Y:S01]  /*4960*/  UMOV UR19, 0x40000040 ;  /* 0x4000004000137882 */ /* 0x000fe20000000000 */
[----:B------:R-:W-:Y:S01]  /*4970*/  R2UR UR53, R9 ;  /* 0x00000000093572ca */ /* 0x000fe200000e0000 */
[----:B------:R-:W-:Y:S01]  /*4980*/  ULEA UR5, UR4, UR5, 0xb ;  /* 0x0000000504057291 */ /* 0x000fe2000f8e583f */
[-C--:B------:R-:W-:Y:S01]  /*4990*/  FMUL.FTZ R24, R24, R0.reuse ;  /* 0x0000000018187220 */ /* 0x080fe20000410000 */
[----:B------:R-:W-:Y:S01]  /*49a0*/  UMOV UR23, 0x40000040 ;  /* 0x4000004000177882 */ /* 0x000fe20000000000 */
[----:B------:R-:W-:Y:S01]  /*49b0*/  UMOV UR27, 0x40000040 ;  /* 0x40000040001b7882 */ /* 0x000fe20000000000 */
[----:B------:R-:W-:Y:S01]  /*49c0*/  UIADD3 UR10, UR5, 0x2, URZ ;  /* 0x00000002050a7890 */ /* 0x000fe2000fffe03f */
[-C--:B------:R-:W-:Y:S01]  /*49d0*/  FMUL.FTZ R25, R25, R0.reuse ;  /* 0x0000000019197220 */ /* 0x080fe20000410000 */
[----:B------:R-:W-:Y:S01]  /*49e0*/  UIADD3 UR14, UR5, 0x200, URZ ;  /* 0x00000200050e7890 */ /* 0x000fe2000fffe03f */
[-C--:B------:R-:W-:Y:S01]  /*49f0*/  FMUL.FTZ R28, R28, R0.reuse ;  /* 0x000000001c1c7220 */ /* 0x080fe20000410000 */
[----:B------:R-:W-:Y:S01]  /*4a00*/  UMOV UR58, UR5 ;  /* 0x00000005003a7c82 */ /* 0x000fe20008000000 */
[----:B------:R-:W-:Y:S01]  /*4a10*/  UIADD3 UR18, UR5, 0x202, URZ ;  /* 0x0000020205127890 */ /* 0x000fe2000fffe03f */
[----:B------:R-:W-:Y:S01]  /*4a20*/  HGMMA.64x64x16.F32.BF16 R152, gdesc[UR56], RZ, !UPT, gsb0 ;  /* 0x00e00000389879f0 */ /* 0x000fe2000c0018ff */
[----:B------:R-:W-:Y:S01]  /*4a30*/  UMOV UR54, UR10 ;  /* 0x0000000a00367c82 */ /* 0x000fe20008000000 */
[----:B------:R-:W-:Y:S01]  /*4a40*/  R2UR UR56, R12 ;  /* 0x000000000c3872ca */ /* 0x000fe200000e0000 */
[----:B------:R-:W-:Y:S01]  /*4a50*/  UIADD3 UR10, UR5, 0x4, URZ ;  /* 0x00000004050a7890 */ /* 0x000fe2000fffe03f */
[----:B------:R-:W-:Y:S01]  /*4a60*/  R2UR UR57, R13 ;  /* 0x000000000d3972ca */ /* 0x000fe200000e0000 */
[----:B------:R-:W-:Y:S01]  /*4a70*/  UMOV UR59, 0x40000040 ;  /* 0x40000040003b7882 */ /* 0x000fe20000000000 */
[----:B------:R-:W-:Y:S01]  /*4a80*/  UIADD3 UR22, UR5, 0x204, URZ ;  /* 0x0000020405167890 */ /* 0x000fe2000fffe03f */
[-C--:B------:R-:W-:Y:S01]  /*4a90*/  FMUL.FTZ R29, R29, R0.reuse ;  /* 0x000000001d1d7220 */ /* 0x080fe20000410000 */
[----:B------:R-:W-:Y:S01]  /*4aa0*/  UIADD3 UR26, UR5, 0x206, URZ ;  /* 0x00000206051a7890 */ /* 0x000fe2000fffe03f */
[-C--:B------:R-:W-:Y:S01]  /*4ab0*/  FMUL.FTZ R32, R32, R0.reuse ;  /* 0x0000000020207220 */ /* 0x080fe20000410000 */
        /* <DEDUP_REMOVED lines=73> */
[----:B------:R-:W-:Y:S01]  /*4f50*/  HGMMA.64x64x16.F32.BF16 R152, gdesc[UR52], R152, gsb0 ;  /* 0x00e00000349879f0 */ /* 0x000fe20008001898 */
[----:B------:R-:W-:Y:S01]  /*4f60*/  R2UR UR53, R23 ;  /* 0x00000000173572ca */ /* 0x000fe200000e0000 */
[----:B------:R-:W-:Y:S01]  /*4f70*/  UIADD3 UR54, UR5, 0x604, URZ ;  /* 0x0000060405367890 */ /* 0x000fe2000fffe03f */
[----:B------:R-:W-:Y:S01]  /*4f80*/  R2UR UR52, R200 ;  /* 0x00000000c83472ca */ /* 0x000fe200000e0000 */
[----:B------:R-:W-:Y:S01]  /*4f90*/  UMOV UR55, 0x40000040 ;  /* 0x4000004000377882 */ /* 0x000fe20000000000 */
[----:B------:R-:W-:Y:S01]  /*4fa0*/  UIADD3 UR5, UR5, 0x606, URZ ;  /* 0x0000060605057890 */ /* 0x000fe2000fffe03f */
        /* <DEDUP_REMOVED lines=68> */
[----:B------:R-:W-:Y:S01]  /*53f0*/  HGMMA.64x64x16.F32.BF16 R152, gdesc[UR56], R152, gsb0 ;  /* 0x00e00000389879f0 */ /* 0x000fe20008001898 */
[----:B------:R-:W-:Y:S01]  /*5400*/  R2UR UR56, R10 ;  /* 0x000000000a3872ca */ /* 0x000fe200000e0000 */
[----:B------:R-:W-:Y:S01]  /*5410*/  UMOV UR58, UR5 ;  /* 0x00000005003a7c82 */ /* 0x000fe20008000000 */
[----:B------:R-:W-:Y:S01]  /*5420*/  R2UR UR57, R11 ;  /* 0x000000000b3972ca */ /* 0x000fe200000e0000 */
[----:B------:R-:W-:Y:S01]  /*5430*/  UMOV UR59, 0x40000040 ;  /* 0x40000040003b7882 */ /* 0x000fe20000000000 */
[----:B------:R-:W-:Y:S02]  /*5440*/  WARPGROUP.DEPBAR.LE gsb0, 0x0 ;  /* 0x00008000000079c5 */ /* 0x000fe40000010000 */
[----:B------:R-:W-:-:S06]  /*5450*/  WARPGROUP.ARRIVE ;  /* 0x00000000000079c5 */ /* 0x000fcc0000000000 */
[----:B------:R-:W-:Y:S03]  /*5460*/  HGMMA.64x64x16.F32.BF16 R152, gdesc[UR8], R152, gsb0 ;  /* 0x00e00000089879f0 */ /* 0x000fe60008001898 */
        /* <DEDUP_REMOVED lines=37> */
[----:B------:R-:W-:Y:S05]  /*56c0*/  @!P4 BRA `(.L_x_996) ;  /* 0x000000000004c947 */ /* 0x000fea0003800000 */
[----:B------:R-:W-:Y:S01]  /*56d0*/  BPT.TRAP 0x1 ;  /* 0x000000040000795c */ /* 0x000fe20000300000 */
.L_x_996:
[----:B------:R-:W-:Y:S02]  /*56e0*/  R2UR UR10, R16 ;  /* 0x00000000100a72ca */ /* 0x000fe400000e0000 */
[----:B------:R-:W-:-:S11]  /*56f0*/  R2UR UR5, R201 ;  /* 0x00000000c90572ca */ /* 0x000fd600000e0000 */
[----:B------:R-:W-:Y:S02]  /*5700*/  ULEA UR14, UR7, UR10, 0x3 ;  /* 0x0000000a070e7291 */ /* 0x000fe4000f8e183f */
[----:B------:R-:W-:-:S05]  /*5710*/  IMAD.U32 R0, RZ, RZ, UR5 ;  /* 0x00000005ff007e24 */ /* 0x000fca000f8e00ff */
[----:B------:R-:W-:-:S04]  /*5720*/  SHF.L.U32 R0, R0, 0x1f, RZ ;  /* 0x0000001f00007819 */ /* 0x000fc800000006ff */
[----:B------:R0:W1:Y:S01]  /*5730*/  SYNCS.PHASECHK.TRANS64.TRYWAIT P0, [UR14+0x30850], R0 ;  /* 0x03085000ff0075a7 */ /* 0x000062000800014e */
[----:B------:R-:W-:Y:S05]  /*5740*/  @!P4 BRA `(.L_x_997) ;  /* 0x000000000004c947 */ /* 0x000fea0003800000 */
[----:B------:R-:W-:Y:S01]  /*5750*/  BPT.TRAP 0x1 ;  /* 0x000000040000795c */ /* 0x000fe20000300000 */
.L_x_997:
[----:B-1----:R-:W-:Y:S05]  /*5760*/  @P0 BRA `(.L_x_998) ;  /* 0x0000000000080947 */ /* 0x002fea0003800000 */
[----:B------:R-:W1:Y:S02]  /*5770*/  SYNCS.PHASECHK.TRANS64.TRYWAIT P0, [UR14+0x30850], R0 ;  /* 0x03085000ff0075a7 */ /* 0x000e64000800014e */
[----:B-1----:R-:W-:Y:S05]  /*5780*/  @!P0 BRA `(.L_x_999) ;  /* 0x000000e8005c8947 */ /* 0x002fea0003800000 */
.L_x_998:
[----:B------:R-:W-:Y:S01]  /*5790*/  R2UR UR5, R16 ;  /* 0x00000000100572ca */ /* 0x000fe200000e0000 */
[----:B------:R-:W-:Y:S01]  /*57a0*/  WARPGROUP.ARRIVE ;  /* 0x00000000000079c5 */ /* 0x000fe20000000000 */
[----:B------:R-:W-:Y:S01]  /*57b0*/  UMOV UR11, 0x40000040 ;  /* 0x40000040000b7882 */ /* 0x000fe20000000000 */
[----:B------:R-:W-:Y:S01]  /*57c0*/  PLOP3.LUT P0, PT, PT, PT, UP0, 0x80, 0x0 ;  /* 0x000000000000781c */ /* 0x000fe20003f0f008 */
[----:B------:R-:W-:Y:S01]  /*57d0*/  IMAD.MOV.U32 R2, RZ, RZ, R18 ;  /* 0x000000ffff027224 */ /* 0x000fe200078e0012 */
[----:B------:R-:W-:Y:S01]  /*57e0*/  PLOP3.LUT P1, PT, PT, PT, UP0, 0x80, 0x0 ;  /* 0x000000000000781c */ /* 0x000fe20003f2f008 */
[----:B------:R-:W-:Y:S01]  /*57f0*/  ULDC UR18, c[0x0][0x2f0] ;  /* 0x0000bc0000127ab9 */ /* 0x000fe20000000800 */
[----:B------:R-:W-:Y:S01]  /*5800*/  R2UR UR22, R17 ;  /* 0x00000000111672ca */ /* 0x000fe200000e0000 */
[----:B------:R-:W-:Y:S01]  /*5810*/  ULDC UR19, c[0x0][0x288] ;  /* 0x0000a20000137ab9 */ /* 0x000fe20000000800 */
[----:B------:R-:W-:-:S04]  /*5820*/  R2UR UR15, R20 ;  /* 0x00000000140f72ca */ /* 0x000fc800000e0000 */
[----:B------:R-:W-:-:S04]  /*5830*/  UIADD3 UR5, UR5, 0x400, URZ ;  /* 0x0000040005057890 */ /* 0x000fc8000fffe03f */
[----:B------:R-:W-:-:S04]  /*5840*/  USHF.R.U32.HI UR5, URZ, 0x4, UR5 ;  /* 0x000000043f057899 */ /* 0x000fc80008011605 */
[----:B------:R-:W-:-:S04]  /*5850*/  ULOP3.LUT UR5, UR5, 0x3fff, URZ, 0xc0, !UPT ;  /* 0x00003fff05057892 */ /* 0x000fc8000f8ec03f */
[----:B------:R-:W-:-:S04]  /*5860*/  ULOP3.LUT UR5, UR5, 0x2000000, URZ, 0xfc, !UPT ;  /* 0x0200000005057892 */ /* 0x000fc8000f8efc3f */
[----:B------:R-:W-:Y:S02]  /*5870*/  ULEA UR5, UR7, UR5, 0xb ;  /* 0x0000000507057291 */ /* 0x000fe4000f8e583f */
[----:B------:R-:W-:-:S05]  /*5880*/  USHF.L.U32 UR7, UR6, 0x6, URZ ;  /* 0x0000000606077899 */ /* 0x000fca000800063f */
[----:B------:R-:W-:Y:S02]  /*5890*/  UMOV UR10, UR5 ;  /* 0x00000005000a7c82 */ /* 0x000fe40008000000 */
        /* <DEDUP_REMOVED lines=14> */
[----:B------:R-:W-:Y:S02]  /*5980*/  UMOV UR11, 0x40000040 ;  /* 0x40000040000b7882 */ /* 0x000fe40000000000 */
[----:B------:R-:W-:Y:S02]  /*5990*/  @UP0 ULDC UR5, c[0x0][0x44c] ;  /* 0x0001130000050ab9 */ /* 0x000fe40000000800 */
[----:B01----:R-:W-:Y:S01]  /*59a0*/  @P0 IMAD.HI.U32 R0, R18, UR5, RZ ;  /* 0x0000000512000c27 */ /* 0x003fe2000f8e00ff */
[----:B------:R-:W-:-:S04]  /*59b0*/  @UP0 ULDC UR5, c[0x0][0x450] ;  /* 0x0001140000050ab9 */ /* 0x000fc80000000800 */
[----:B------:R-:W-:Y:S01]  /*59c0*/  @P1 SHF.R.U32.HI R2, RZ, UR5, R0 ;  /* 0x00000005ff021c19 */ /* 0x000fe20008011600 */
[----:B------:R-:W-:Y:S01]  /*59d0*/  UIADD3 UR5, -UR7, 0x1, URZ ;  /* 0x0000000107057890 */ /* 0x000fe2000fffe13f */
[----:B------:R-:W-:-:S04]  /*59e0*/  IMAD.U32 R0, RZ, RZ, UR60 ;  /* 0x0000003cff007e24 */ /* 0x000fc8000f8e00ff */
[----:B------:R-:W-:-:S05]  /*59f0*/  @!P5 VIADD R0, R0, 0x30840 ;  /* 0x000308400000d836 */ /* 0x000fca0000000000 */
[----:B------:R-:W-:Y:S01]  /*5a00*/  @!P5 PRMT R0, RZ, 0x654, R0 ;  /* 0x00000654ff00d816 */ /* 0x000fe20000000000 */
[----:B------:R-:W-:Y:S02]  /*5a10*/  WARPGROUP.DEPBAR.LE gsb0, 0x0 ;  /* 0x00008000000079c5 */ /* 0x000fe40000010000 */
[----:B------:R-:W-:-:S06]  /*5a20*/  WARPGROUP.ARRIVE ;  /* 0x00000000000079c5 */ /* 0x000fcc0000000000 */
[----:B------:R-:W-:Y:S01]  /*5a30*/  HGMMA.64x256x16.F32.BF16 R24, R184, gdesc[UR8].tnspB, R24, gsb0 ;  /* 0x43e00008b8187df0 */ /* 0x000fe20008001818 */
[----:B------:R-:W-:Y:S01]  /*5a40*/  UMOV UR10, UR18 ;  /* 0x00000012000a7c82 */ /* 0x000fe20008000000 */
[----:B------:R-:W-:Y:S01]  /*5a50*/  UMOV UR11, UR19 ;  /* 0x00000013000b7c82 */ /* 0x000fe20008000000 */
[----:B------:R-:W-:Y:S01]  /*5a60*/  IMAD.U32 R188, RZ, RZ, UR10 ;  /* 0x0000000affbc7e24 */ /* 0x000fe2000f8e00ff */
[----:B------:R-:W-:Y:S01]  /*5a70*/  ULDC UR18, c[0x0][0x9e0] ;  /* 0x0002780000127ab9 */ /* 0x000fe20000000800 */
[----:B------:R-:W-:Y:S02]  /*5a80*/  WARPGROUP.DEPBAR.LE gsb0, 0x0 ;  /* 0x00008000000079c5 */ /* 0x000fe40000010000 */
[----:B------:R-:W0:Y:S01]  /*5a90*/  SHFL.IDX PT, R184, R2, RZ, 0x1c1f ;  /* 0x001c1fff02b87589 */ /* 0x000e2200000e0000 */
[----:B------:R-:W-:Y:S01]  /*5aa0*/  IMAD.U32 R186, RZ, RZ, UR5 ;  /* 0x00000005ffba7e24 */ /* 0x000fe2000f8e00ff */
[----:B------:R0:W-:Y:S03]  /*5ab0*/  @!P5 SYNCS.ARRIVE.TRANS64.RED.A1T0 RZ, [R0+URZ], RZ ;  /* 0x000000ff00ffd9a7 */ /* 0x0001e6000810043f */
[----:B------:R-:W-:-:S04]  /*5ac0*/  IMAD R23, R5, -0x2, R186 ;  /* 0xfffffffe05177824 */ /* 0x000fc800078e02ba */
[----:B------:R-:W-:-:S04]  /*5ad0*/  IMAD R23, R188, UR22, R23 ;  /* 0x00000016bc177c24 */ /* 0x000fc8000f8e0217 */
[----:B------:R-:W-:-:S04]  /*5ae0*/  VIADD R23, R23, -UR11 ;  /* 0x8000000b17177c36 */ /* 0x000fc80008000000 */
[C---:B------:R-:W-:Y:S01]  /*5af0*/  VIADD R186, R23.reuse, UR18 ;  /* 0x0000001217ba7c36 */ /* 0x040fe20008000000 */
[----:B------:R-:W-:-:S03]  /*5b00*/  IADD3 R187, R23, UR15, RZ ;  /* 0x0000000f17bb7c10 */ /* 0x000fc6000fffe0ff */
[--C-:B0-----:R-:W-:Y:S02]  /*5b10*/  IMAD.IADD R0, R186, 0x1, R184.reuse ;  /* 0x00000001ba007824 */ /* 0x101fe400078e02b8 */
[----:B------:R-:W-:Y:S01]  /*5b20*/  IMAD.IADD R23, R187, 0x1, R184 ;  /* 0x00000001bb177824 */ /* 0x000fe200078e02b8 */
        /* <DEDUP_REMOVED lines=8> */
[----:B------:R-:W-:Y:S01]  /*5bb0*/  ULDC UR5, c[0x0][0x9e4] ;  /* 0x0002790000057ab9 */ /* 0x000fe20000000800 */
[----:B------:R-:W-:Y:S01]  /*5bc0*/  LOP3.LUT R185, RZ, R185, RZ, 0x33, !PT ;  /* 0x000000b9ffb97212 */ /* 0x000fe200078e33ff */
[----:B------:R-:W-:-:S05]  /*5bd0*/  IMAD.U32 R189, RZ, RZ, UR5 ;  /* 0x00000005ffbd7e24 */ /* 0x000fca000f8e00ff */
[----:B------:R-:W-:-:S13]  /*5be0*/  ISETP.NE.AND P0, PT, R189, 0x1, PT ;  /* 0x00000001bd00780c */ /* 0x000fda0003f05270 */
[----:B------:R-:W0:Y:S02]  /*5bf0*/  @P0 LDC.64 R190, c[0x0][0x9e8] ;  /* 0x00027a00ffbe0b82 */ /* 0x000e240000000a00 */
[----:B0-----:R-:W-:-:S05]  /*5c00*/  @P0 IMAD.HI.U32 R184, R185, R190, RZ ;  /* 0x000000beb9b80227 */ /* 0x001fca00078e00ff */
[----:B------:R-:W-:-:S04]  /*5c10*/  @P0 SHF.R.U32.HI R185, RZ, R191, R184 ;  /* 0x000000bfffb90219 */ /* 0x000fc800000116b8 */
[----:B------:R-:W-:Y:S01]  /*5c20*/  LOP3.LUT R185, RZ, R185, RZ, 0x33, !PT ;  /* 0x000000b9ffb97212 */ /* 0x000fe200078e33ff */
[----:B------:R-:W-:Y:S06]  /*5c30*/  BRA `(.L_x_1003) ;  /* 0x0000000000187947 */ /* 0x000fec0003800000 */
.L_x_1002:
[----:B------:R-:W-:Y:S02]  /*5c40*/  ULDC UR5, c[0x0][0x9e4] ;  /* 0x0002790000057ab9 */ /* 0x000fe40000000800 */
[----:B------:R-:W-:-:S05]  /*5c50*/  IMAD.U32 R189, RZ, RZ, UR5 ;  /* 0x00000005ffbd7e24 */ /* 0x000fca000f8e00ff */
[----:B------:R-:W-:-:S13]  /*5c60*/  ISETP.NE.AND P0, PT, R189, 0x1, PT ;  /* 0x00000001bd00780c */ /* 0x000fda0003f05270 */
[----:B------:R-:W0:Y:S02]  /*5c70*/  @P0 LDC.64 R190, c[0x0][0x9e8] ;  /* 0x00027a00ffbe0b82 */ /* 0x000e240000000a00 */
[----:B0-----:R-:W-:-:S05]  /*5c80*/  @P0 IMAD.HI.U32 R184, R185, R190, RZ ;  /* 0x000000beb9b80227 */ /* 0x001fca00078e00ff */
[----:B------:R-:W-:-:S07]  /*5c90*/  @P0 SHF.R.U32.HI R185, RZ, R191, R184 ;  /* 0x000000bfffb90219 */ /* 0x000fce00000116b8 */
.L_x_1003:
[----:B------:R-:W-:Y:S05]  /*5ca0*/  BSYNC B0 ;  /* 0x0000000000007941 */ /* 0x000fea0003800000 */
.L_x_1001:
[----:B------:R-:W-:-:S04]  /*5cb0*/  IMAD R184, R185, R189, -UR7 ;  /* 0x80000007b9b87e24 */ /* 0x000fc8000f8e02bd */
[----:B------:R-:W-:-:S05]  /*5cc0*/  IMAD R184, R5, -0x2, R184 ;  /* 0xfffffffe05b87824 */ /* 0x000fca00078e02b8 */
[----:B------:R-:W-:Y:S02]  /*5cd0*/  VIADDMNMX R0, R184, R189, R0, PT ;  /* 0x000000bdb8007246 */ /* 0x000fe40003800100 */
[----:B------:R-:W-:-:S07]  /*5ce0*/  VIMNMX R23, R23, R184, !PT ;  /* 0x000000b817177248 */ /* 0x000fce0007fe0100 */
.L_x_1000:
[----:B------:R-:W-:-:S06]  /*5cf0*/  UISETP.GT.AND UP1, UPT, UR6, -0x1, UPT ;  /* 0xffffffff0600788c */ /* 0x000fcc000bf24270 */
[----:B------:R-:W-:-:S04]  /*5d00*/  PLOP3.LUT P0, PT, PT, PT, UP1, 0x80, 0x0 ;  /* 0x000000000000781c */ /* 0x000fc80003f0f018 */
[C---:B------:R-:W-:Y:S02]  /*5d10*/  ISETP.GT.AND P1, PT, R23.reuse, RZ, P0 ;  /* 0x000000ff1700720c */ /* 0x040fe40000724270 */
[C---:B------:R-:W-:Y:S02]  /*5d20*/  ISETP.GT.AND P3, PT, R23.reuse, 0x1, P0 ;  /* 0x000000011700780c */ /* 0x040fe40000764270 */
[----:B------:R-:W-:Y:S02]  /*5d30*/  ISETP.LT.OR P2, PT, R0, 0x1, P1 ;  /* 0x000000010000780c */ /* 0x000fe40000f41670 */
[C---:B------:R-:W-:Y:S02]  /*5d40*/  ISETP.GT.AND P1, PT, R23.reuse, 0x8, P0 ;  /* 0x000000081700780c */ /* 0x040fe40000724270 */
[----:B------:R-:W-:Y:S02]  /*5d50*/  FSEL R185, R152, -INF , !P2 ;  /* 0xff80000098b97808 */ /* 0x000fe40005000000 */
[----:B------:R-:W-:Y:S01]  /*5d60*/  ISETP.GT.AND P2, PT, R23, 0x9, P0 ;  /* 0x000000091700780c */ /* 0x000fe20000744270 */
[----:B------:R-:W0:Y:S01]  /*5d70*/  SHFL.IDX PT, R152, R2, 0x1, 0x1c1f ;  /* 0x003c1f0002987f89 */ /* 0x000e2200000e0000 */
[----:B------:R-:W-:-:S02]  /*5d80*/  ISETP.LT.OR P3, PT, R0, 0x2, P3 ;  /* 0x000000020000780c */ /* 0x000fc40001f61670 */
[C---:B------:R-:W-:Y:S02]  /*5d90*/  ISETP.LT.OR P1, PT, R0.reuse, 0x9, P1 ;  /* 0x000000090000780c */ /* 0x040fe40000f21670 */
[----:B------:R-:W-:Y:S02]  /*5da0*/  ISETP.LT.OR P2, PT, R0, 0xa, P2 ;  /* 0x0000000a0000780c */ /* 0x000fe40001741670 */
[----:B------:R-:W-:Y:S02]  /*5db0*/  FSEL R153, R153, -INF , !P3 ;  /* 0xff80000099997808 */ /* 0x000fe40005800000 */
[----:B------:R-:W-:Y:S02]  /*5dc0*/  FSEL R156, R156, -INF , !P1 ;  /* 0xff8000009c9c7808 */ /* 0x000fe40004800000 */
[----:B------:R-:W-:Y:S02]  /*5dd0*/  FSEL R157, R157, -INF , !P2 ;  /* 0xff8000009d9d7808 */ /* 0x000fe40005000000 */
[----:B------:R-:W-:-:S02]  /*5de0*/  ISETP.GT.AND P3, PT, R23, 0x10, P0 ;  /* 0x000000101700780c */ /* 0x000fc40000764270 */
[C---:B------:R-:W-:Y:S02]  /*5df0*/  ISETP.GT.AND P1, PT, R23.reuse, 0x11, P0 ;  /* 0x000000111700780c */ /* 0x040fe40000724270 */
[----:B------:R-:W-:Y:S02]  /*5e00*/  ISETP.GT.AND P2, PT, R23, 0x18, P0 ;  /* 0x000000181700780c */ /* 0x000fe40000744270 */
[C---:B------:R-:W-:Y:S02]  /*5e10*/  ISETP.LT.OR P3, PT, R0.reuse, 0x11, P3 ;  /* 0x000000110000780c */ /* 0x040fe40001f61670 */
[C---:B------:R-:W-:Y:S02]  /*5e20*/  ISETP.LT.OR P1, PT, R0.reuse, 0x12, P1 ;  /* 0x000000120000780c */ /* 0x040fe40000f21670 */
[----:B------:R-:W-:Y:S01]  /*5e30*/  ISETP.LT.OR P2, PT, R0, 0x19, P2 ;  /* 0x000000190000780c */ /* 0x000fe20001741670 */
[----:B0-----:R-:W-:Y:S01]  /*5e40*/  IMAD.IADD R2, R187, 0x1, R152 ;  /* 0x00000001bb027824 */ /* 0x001fe200078e0298 */
[----:B------:R-:W-:-:S02]  /*5e50*/  FSEL R160, R160, -INF , !P3 ;  /* 0xff800000a0a07808 */ /* 0x000fc40005800000 */
[----:B------:R-:W-:Y:S02]  /*5e60*/  FSEL R161, R161, -INF , !P1 ;  /* 0xff800000a1a17808 */ /* 0x000fe40004800000 */
[----:B------:R-:W-:Y:S02]  /*5e70*/  FSEL R164, R164, -INF , !P2 ;  /* 0xff800000a4a47808 */ /* 0x000fe40005000000 */
[C---:B------:R-:W-:Y:S02]  /*5e80*/  ISETP.GT.AND P3, PT, R23.reuse, 0x19, P0 ;  /* 0x000000191700780c */ /* 0x040fe40000764270 */
[C---:B------:R-:W-:Y:S02]  /*5e90*/  ISETP.GT.AND P1, PT, R23.reuse, 0x20, P0 ;  /* 0x000000201700780c */ /* 0x040fe40000724270 */
[----:B------:R-:W-:Y:S02]  /*5ea0*/  ISETP.GT.AND P2, PT, R23, 0x21, P0 ;  /* 0x000000211700780c */ /* 0x000fe40000744270 */
        /* <DEDUP_REMOVED lines=11> */
[----:B------:R-:W-:Y:S02]  /*5f60*/  ISETP.LT.OR P2, PT, R0, 0x31, P2 ;  /* 0x000000310000780c */ /* 0x000fe40001741670 */
        /* <DEDUP_REMOVED lines=8> */
[----:B------:R-:W-:Y:S01]  /*5ff0*/  ISETP.LT.OR P2, PT, R0, 0x3a, P2 ;  /* 0x0000003a0000780c */ /* 0x000fe20001741670 */
[----:B------:R-:W-:Y:S01]  /*6000*/  IMAD.IADD R0, R186, 0x1, R152 ;  /* 0x00000001ba007824 */ /* 0x000fe200078e0298 */
[----:B------:R-:W-:Y:S02]  /*6010*/  FSEL R177, R177, -INF , !P3 ;  /* 0xff800000b1b17808 */ /* 0x000fe40005800000 */
[----:B------:R-:W-:Y:S02]  /*6020*/  FSEL R180, R180, -INF , !P1 ;  /* 0xff800000b4b47808 */ /* 0x000fe40004800000 */
[----:B------:R-:W-:Y:S01]  /*6030*/  FSEL R181, R181, -INF , !P2 ;  /* 0xff800000b5b57808 */ /* 0x000fe20005000000 */
        /* <DEDUP_REMOVED lines=17> */
.L_x_1006:
[----:B------:R-:W-:Y:S02]  /*6150*/  ULDC UR5, c[0x0][0x9e4] ;  /* 0x0002790000057ab9 */ /* 0x000fe40000000800 */
[----:B------:R-:W-:-:S05]  /*6160*/  IMAD.U32 R184, RZ, RZ, UR5 ;  /* 0x00000005ffb87e24 */ /* 0x000fca000f8e00ff */
[----:B------:R-:W-:-:S13]  /*6170*/  ISETP.NE.AND P1, PT, R184, 0x1, PT ;  /* 0x00000001b800780c */ /* 0x000fda0003f25270 */
[----:B------:R-:W0:Y:S02]  /*6180*/  @P1 LDC.64 R186, c[0x0][0x9e8] ;  /* 0x00027a00ffba1b82 */ /* 0x000e240000000a00 */
[----:B0-----:R-:W-:-:S05]  /*6190*/  @P1 IMAD.HI.U32 R152, R23, R186, RZ ;  /* 0x000000ba17981227 */ /* 0x001fca00078e00ff */
[----:B------:R-:W-:-:S07]  /*61a0*/  @P1 SHF.R.U32.HI R23, RZ, R187, R152 ;  /* 0x000000bbff171219 */ /* 0x000fce0000011698 */
.L_x_1007:
[----:B------:R-:W-:Y:S05]  /*61b0*/  BSYNC B0 ;  /* 0x0000000000007941 */ /* 0x000fea0003800000 */
.L_x_1005:
[----:B------:R-:W-:-:S04]  /*61c0*/  IMAD R152, R23, R184, -UR7 ;  /* 0x8000000717987e24 */ /* 0x000fc8000f8e02b8 */
[----:B------:R-:W-:-:S05]  /*61d0*/  IMAD R23, R5, -0x2, R152 ;  /* 0xfffffffe05177824 */ /* 0x000fca00078e0298 */
[----:B------:R-:W-:Y:S02]  /*61e0*/  VIADDMNMX R0, R23, R184, R0, PT ;  /* 0x000000b817007246 */ /* 0x000fe40003800100 */
[----:B------:R-:W-:-:S07]  /*61f0*/  VIMNMX R2, R2, R23, !PT ;  /* 0x0000001702027248 */ /* 0x000fce0007fe0100 */
.L_x_1004:
[----:B------:R-:W-:Y:S01]  /*6200*/  FMNMX.FTZ R152, R185, R4, !PT ;  /* 0x00000004b9987209 */ /* 0x000fe20007810000 */
[----:B------:R-:W-:Y:S01]  /*6210*/  ULDC UR5, c[0x0][0x988] ;  /* 0x0002620000057ab9 */ /* 0x000fe20000000800 */
[----:B------:R-:W-:Y:S01]  /*6220*/  ISETP.GT.AND P1, PT, R2, 0x1, P0 ;  /* 0x000000010200780c */ /* 0x000fe20000724270 */
[----:B------:R-:W-:Y:S01]  /*6230*/  UMOV UR7, UR4 ;  /* 0x0000000400077c82 */ /* 0x000fe20008000000 */
[----:B------:R-:W-:Y:S01]  /*6240*/  FMNMX.FTZ R23, R153, R152, !PT ;  /* 0x0000009899177209 */ /* 0x000fe20007810000 */
[----:B------:R-:W-:Y:S01]  /*6250*/  IMAD.U32 R201, RZ, RZ, UR61 ;  /* 0x0000003dffc97e24 */ /* 0x000fe2000f8e00ff */
[----:B------:R-:W-:Y:S02]  /*6260*/  ISETP.LT.OR P1, PT, R0, 0x2, P1 ;  /* 0x000000020000780c */ /* 0x000fe40000f21670 */
[----:B------:R-:W-:Y:S02]  /*6270*/  FMNMX.FTZ R152, R156, R23, !PT ;  /* 0x000000179c987209 */ /* 0x000fe40007810000 */
[----:B------:R-:W-:-:S02]  /*6280*/  FSEL R155, R155, -INF , !P1 ;  /* 0xff8000009b9b7808 */ /* 0x000fc40004800000 */
[----:B------:R-:W-:Y:S02]  /*6290*/  FMNMX.FTZ R23, R157, R152, !PT ;  /* 0x000000989d177209 */ /* 0x000fe40007810000 */
[----:B------:R-:W-:Y:S02]  /*62a0*/  ISETP.GT.AND P1, PT, R2, RZ, P0 ;  /* 0x000000ff0200720c */ /* 0x000fe40000724270 */
[----:B------:R-:W-:Y:S02]  /*62b0*/  FMNMX.FTZ R152, R160, R23, !PT ;  /* 0x00000017a0987209 */ /* 0x000fe40007810000 */
[----:B------:R-:W-:Y:S02]  /*62c0*/  ISETP.LT.OR P1, PT, R0, 0x1, P1 ;  /* 0x000000010000780c */ /* 0x000fe40000f21670 */
[----:B------:R-:W-:Y:S02]  /*62d0*/  FMNMX.FTZ R23, R161, R152, !PT ;  /* 0x00000098a1177209 */ /* 0x000fe40007810000 */
[----:B------:R-:W-:-:S02]  /*62e0*/  ISETP.GT.AND P2, PT, R2, 0x8, P0 ;  /* 0x000000080200780c */ /* 0x000fc40000744270 */
[----:B------:R-:W-:Y:S02]  /*62f0*/  FMNMX.FTZ R152, R164, R23, !PT ;  /* 0x00000017a4987209 */ /* 0x000fe40007810000 */
[----:B------:R-:W-:Y:S02]  /*6300*/  FSEL R154, R154, -INF , !P1 ;  /* 0xff8000009a9a7808 */ /* 0x000fe40004800000 */
        /* <DEDUP_REMOVED lines=18> */
[----:B------:R-:W-:Y:S01]  /*6430*/  ISETP.GT.AND P1, PT, R2, 0x18, P0 ;  /* 0x000000180200780c */ /* 0x000fe20000724270 */
[----:B------:R-:W0:Y:S01]  /*6440*/  SHFL.BFLY PT, R23, R152, 0x2, 0x1f ;  /* 0x0c401f0098177f89 */ /* 0x000e2200000e0000 */
[----:B------:R-:W-:Y:S02]  /*6450*/  ISETP.LT.OR P3, PT, R0, 0x12, P3 ;  /* 0x000000120000780c */ /* 0x000fe40001f61670 */
[----:B------:R-:W-:Y:S02]  /*6460*/  ISETP.GT.AND P2, PT, R2, 0x19, P0 ;  /* 0x000000190200780c */ /* 0x000fe40000744270 */
[----:B------:R-:W-:-:S02]  /*6470*/  ISETP.LT.OR P1, PT, R0, 0x19, P1 ;  /* 0x000000190000780c */ /* 0x000fc40000f21670 */
[----:B------:R-:W-:Y:S02]  /*6480*/  FSEL R163, R163, -INF , !P3 ;  /* 0xff800000a3a37808 */ /* 0x000fe40005800000 */
[----:B------:R-:W-:Y:S02]  /*6490*/  ISETP.GT.AND P3, PT, R2, 0x20, P0 ;  /* 0x000000200200780c */ /* 0x000fe40000764270 */
[----:B------:R-:W-:Y:S02]  /*64a0*/  ISETP.LT.OR P2, PT, R0, 0x1a, P2 ;  /* 0x0000001a0000780c */ /* 0x000fe40001741670 */
[----:B------:R-:W-:Y:S02]  /*64b0*/  FSEL R166, R166, -INF , !P1 ;  /* 0xff800000a6a67808 */ /* 0x000fe40004800000 */
[----:B------:R-:W-:Y:S02]  /*64c0*/  ISETP.LT.OR P3, PT, R0, 0x21, P3 ;  /* 0x000000210000780c */ /* 0x000fe40001f61670 */
[----:B------:R-:W-:-:S02]  /*64d0*/  ISETP.GT.AND P1, PT, R2, 0x21, P0 ;  /* 0x000000210200780c */ /* 0x000fc40000724270 */
[----:B------:R-:W-:Y:S02]  /*64e0*/  FSEL R167, R167, -INF , !P2 ;  /* 0xff800000a7a77808 */ /* 0x000fe40005000000 */
[----:B------:R-:W-:Y:S02]  /*64f0*/  FSEL R170, R170, -INF , !P3 ;  /* 0xff800000aaaa7808 */ /* 0x000fe40005800000 */
[----:B------:R-:W-:Y:S02]  /*6500*/  ISETP.GT.AND P2, PT, R2, 0x28, P0 ;  /* 0x000000280200780c */ /* 0x000fe40000744270 */
[----:B0-----:R-:W-:Y:S02]  /*6510*/  FMNMX.FTZ R184, R152, R23, !PT ;  /* 0x0000001798b87209 */ /* 0x001fe40007810000 */
[----:B------:R-:W-:Y:S02]  /*6520*/  FMNMX.FTZ R152, R154, R3, !PT ;  /* 0x000000039a987209 */ /* 0x000fe40007810000 */
[----:B------:R-:W-:Y:S01]  /*6530*/  ISETP.LT.OR P1, PT, R0, 0x22, P1 ;  /* 0x000000220000780c */ /* 0x000fe20000f21670 */
[----:B------:R-:W0:Y:S01]  /*6540*/  SHFL.BFLY PT, R23, R184, 0x1, 0x1f ;  /* 0x0c201f00b8177f89 */ /* 0x000e2200000e0000 */
[----:B------:R-:W-:-:S02]  /*6550*/  FMNMX.FTZ R187, R155, R152, !PT ;  /* 0x000000989bbb7209 */ /* 0x000fc40007810000 */
[----:B------:R-:W-:Y:S02]  /*6560*/  ISETP.LT.OR P2, PT, R0, 0x29, P2 ;  /* 0x000000290000780c */ /* 0x000fe40001741670 */
[----:B------:R-:W-:Y:S02]  /*6570*/  FMNMX.FTZ R152, R158, R187, !PT ;  /* 0x000000bb9e987209 */ /* 0x000fe40007810000 */
[----:B------:R-:W-:Y:S02]  /*6580*/  FSEL R171, R171, -INF , !P1 ;  /* 0xff800000abab7808 */ /* 0x000fe40004800000 */
[----:B------:R-:W-:Y:S02]  /*6590*/  FMNMX.FTZ R187, R159, R152, !PT ;  /* 0x000000989fbb7209 */ /* 0x000fe40007810000 */
[----:B------:R-:W-:Y:S02]  /*65a0*/  ISETP.GT.AND P1, PT, R2, 0x29, P0 ;  /* 0x000000290200780c */ /* 0x000fe40000724270 */
[----:B------:R-:W-:-:S02]  /*65b0*/  FMNMX.FTZ R152, R162, R187, !PT ;  /* 0x000000bba2987209 */ /* 0x000fc40007810000 */
[----:B------:R-:W-:Y:S02]  /*65c0*/  FSEL R174, R174, -INF , !P2 ;  /* 0xff800000aeae7808 */ /* 0x000fe40005000000 */
[----:B------:R-:W-:Y:S02]  /*65d0*/  FMNMX.FTZ R187, R163, R152, !PT ;  /* 0x00000098a3bb7209 */ /* 0x000fe40007810000 */
[----:B------:R-:W-:Y:S02]  /*65e0*/  ISETP.GT.AND P2, PT, R2, 0x30, P0 ;  /* 0x000000300200780c */ /* 0x000fe40000744270 */
[----:B------:R-:W-:Y:S02]  /*65f0*/  FMNMX.FTZ R152, R166, R187, !PT ;  /* 0x000000bba6987209 */ /* 0x000fe40007810000 */
[----:B------:R-:W-:Y:S02]  /*6600*/  ISETP.LT.OR P1, PT, R0, 0x2a, P1 ;  /* 0x0000002a0000780c */ /* 0x000fe40000f21670 */
[----:B0-----:R-:W-:-:S02]  /*6610*/  FMNMX.FTZ R23, R184, R23, !PT ;  /* 0x00000017b8177209 */ /* 0x001fc40007810000 */
[----:B------:R-:W-:Y:S02]  /*6620*/  FMNMX.FTZ R187, R167, R152, !PT ;  /* 0x00000098a7bb7209 */ /* 0x000fe40007810000 */
[C---:B------:R-:W-:Y:S01]  /*6630*/  FSETP.NEU.FTZ.AND P3, PT, R23.reuse, -INF , PT ;  /* 0xff8000001700780b */ /* 0x040fe20003f7d000 */
[----:B------:R-:W-:Y:S01]  /*6640*/  FMUL.FTZ R184, R23, UR5 ;  /* 0x0000000517b87c20 */ /* 0x000fe20008410000 */
[----:B------:R-:W-:Y:S02]  /*6650*/  FMNMX.FTZ R152, R170, R187, !PT ;  /* 0x000000bbaa987209 */ /* 0x000fe40007810000 */
[----:B------:R-:W-:Y:S02]  /*6660*/  ISETP.LT.OR P2, PT, R0, 0x31, P2 ;  /* 0x000000310000780c */ /* 0x000fe40001741670 */
[----:B------:R-:W-:Y:S02]  /*6670*/  FSEL R200, R184, RZ, P3 ;  /* 0x000000ffb8c87208 */ /* 0x000fe40001800000 */
[----:B------:R-:W-:-:S02]  /*6680*/  FSEL R175, R175, -INF , !P1 ;  /* 0xff800000afaf7808 */ /* 0x000fc40004800000 */
[----:B------:R-:W-:Y:S01]  /*6690*/  ISETP.GT.AND P1, PT, R2, 0x31, P0 ;  /* 0x000000310200780c */ /* 0x000fe20000724270 */
[--C-:B------:R-:W-:Y:S01]  /*66a0*/  FFMA.FTZ R196, R153, UR5, -R200.reuse ;  /* 0x0000000599c47c23 */ /* 0x100fe200080108c8 */
[----:B------:R-:W-:Y:S01]  /*66b0*/  FMNMX.FTZ R153, R171, R152, !PT ;  /* 0x00000098ab997209 */ /* 0x000fe20007810000 */
[--C-:B------:R-:W-:Y:S01]  /*66c0*/  FFMA.FTZ R194, R164, UR5, -R200.reuse ;  /* 0x00000005a4c27c23 */ /* 0x100fe200080108c8 */
[----:B------:R-:W-:Y:S01]  /*66d0*/  FSEL R178, R178, -INF , !P2 ;  /* 0xff800000b2b27808 */ /* 0x000fe20005000000 */
[--C-:B------:R-:W-:Y:S01]  /*66e0*/  FFMA.FTZ R185, R185, UR5, -R200.reuse ;  /* 0x00000005b9b97c23 */ /* 0x100fe200080108c8 */
[----:B------:R-:W-:Y:S01]  /*66f0*/  FMNMX.FTZ R152, R174, R153, !PT ;  /* 0x00000099ae987209 */ /* 0x000fe20007810000 */
[--C-:B------:R-:W-:Y:S01]  /*6700*/  FFMA.FTZ R198, R156, UR5, -R200.reuse ;  /* 0x000000059cc67c23 */ /* 0x100fe200080108c8 */
[----:B------:R-:W-:Y:S01]  /*6710*/  ISETP.GT.AND P2, PT, R2, 0x38, P0 ;  /* 0x000000380200780c */ /* 0x000fe20000744270 */
[----:B------:R-:W-:Y:S01]  /*6720*/  MUFU.EX2 R196, R196 ;  /* 0x000000c400c47308 */ /* 0x000fe20000000800 */
[----:B------:R-:W-:Y:S01]  /*6730*/  ISETP.LT.OR P1, PT, R0, 0x32, P1 ;  /* 0x000000320000780c */ /* 0x000fe20000f21670 */
[--C-:B------:R-:W-:Y:S01]  /*6740*/  FFMA.FTZ R192, R160, UR5, -R200.reuse ;  /* 0x00000005a0c07c23 */ /* 0x100fe200080108c8 */
[----:B------:R-:W-:Y:S01]  /*6750*/  FMNMX.FTZ R153, R175, R152, !PT ;  /* 0x00000098af997209 */ /* 0x000fe20007810000 */
[--C-:B------:R-:W-:Y:S01]  /*6760*/  FFMA.FTZ R188, R168, UR5, -R200.reuse ;  /* 0x00000005a8bc7c23 */ /* 0x100fe200080108c8 */
[----:B------:R-:W-:Y:S01]  /*6770*/  ISETP.GT.AND P0, PT, R2, 0x39, P0 ;  /* 0x000000390200780c */ /* 0x000fe20000704270 */
[--C-:B------:R-:W-:Y:S01]  /*6780*/  FFMA.FTZ R190, R172, UR5, -R200.reuse ;  /* 0x00000005acbe7c23 */ /* 0x100fe200080108c8 */
[----:B------:R-:W-:Y:S01]  /*6790*/  ISETP.LT.OR P2, PT, R0, 0x39, P2 ;  /* 0x000000390000780c */ /* 0x000fe20001741670 */
[----:B------:R-:W-:Y:S01]  /*67a0*/  MUFU.EX2 R185, R185 ;  /* 0x000000b900b97308 */ /* 0x000fe20000000800 */
[----:B------:R-:W-:Y:S01]  /*67b0*/  FSEL R179, R179, -INF , !P1 ;  /* 0xff800000b3b37808 */ /* 0x000fe20004800000 */
[--C-:B------:R-:W-:Y:S01]  /*67c0*/  FFMA.FTZ R184, R176, UR5, -R200.reuse ;  /* 0x00000005b0b87c23 */ /* 0x100fe200080108c8 */
[----:B------:R-:W-:Y:S01]  /*67d0*/  FMNMX.FTZ R2, R178, R153, !PT ;  /* 0x00000099b2027209 */ /* 0x000fe20007810000 */
[--C-:B------:R-:W-:Y:S01]  /*67e0*/  FFMA.FTZ R153, R157, UR5, -R200.reuse ;  /* 0x000000059d997c23 */ /* 0x100fe200080108c8 */
[----:B------:R-:W-:Y:S01]  /*67f0*/  ISETP.LT.OR P0, PT, R0, 0x3a, P0 ;  /* 0x0000003a0000780c */ /* 0x000fe20000701670 */
[--C-:B------:R-:W-:Y:S01]  /*6800*/  FFMA.FTZ R186, R180, UR5, -R200.reuse ;  /* 0x00000005b4ba7c23 */ /* 0x100fe200080108c8 */
[----:B------:R-:W-:Y:S01]  /*6810*/  FSEL R182, R182, -INF , !P2 ;  /* 0xff800000b6b67808 */ /* 0x000fe20005000000 */
[----:B------:R-:W-:Y:S01]  /*6820*/  MUFU.EX2 R198, R198 ;  /* 0x000000c600c67308 */ /* 0x000fe20000000800 */
[----:B------:R-:W-:Y:S01]  /*6830*/  FMNMX.FTZ R157, R179, R2, !PT ;  /* 0x00000002b39d7209 */ /* 0x000fe20007810000 */
[----:B------:R-:W-:Y:S01]  /*6840*/  FFMA.FTZ R181, R181, UR5, -R200 ;  /* 0x00000005b5b57c23 */ /* 0x000fe200080108c8 */
[----:B------:R-:W-:-:S02]  /*6850*/  FSEL R183, R183, -INF , !P0 ;  /* 0xff800000b7b77808 */ /* 0x000fc40004000000 */
[----:B------:R-:W-:Y:S01]  /*6860*/  FMNMX.FTZ R0, R182, R157, !PT ;  /* 0x0000009db6007209 */ /* 0x000fe20007810000 */
[--C-:B------:R-:W-:Y:S01]  /*6870*/  FFMA.FTZ R157, R161, UR5, -R200.reuse ;  /* 0x00000005a19d7c23 */ /* 0x100fe200080108c8 */
[--C-:B------:R-:W-:Y:S01]  /*6880*/  FFMA.FTZ R161, R165, UR5, -R200.reuse ;  /* 0x00000005a5a17c23 */ /* 0x100fe200080108c8 */
[--C-:B------:R-:W-:Y:S01]  /*6890*/  FFMA.FTZ R165, R169, UR5, -R200.reuse ;  /* 0x00000005a9a57c23 */ /* 0x100fe200080108c8 */
[----:B------:R-:W-:Y:S01]  /*68a0*/  FMNMX.FTZ R0, R183, R0, !PT ;  /* 0x00000000b7007209 */ /* 0x000fe20007810000 */
[--C-:B------:R-:W-:Y:S01]  /*68b0*/  FFMA.FTZ R169, R173, UR5, -R200.reuse ;  /* 0x00000005ada97c23 */ /* 0x100fe200080108c8 */
[----:B------:R-:W-:Y:S01]  /*68c0*/  FFMA.FTZ R173, R177, UR5, -R200 ;  /* 0x00000005b1ad7c23 */ /* 0x000fe200080108c8 */
[----:B------:R-:W-:Y:S01]  /*68d0*/  FSEL R177, R23, RZ, P3 ;  /* 0x000000ff17b17208 */ /* 0x000fe20001800000 */
[----:B------:R-:W-:Y:S01]  /*68e0*/  MUFU.EX2 R153, R153 ;  /* 0x0000009900997308 */ /* 0x000fe20000000800 */
[----:B------:R-:W0:Y:S07]  /*68f0*/  SHFL.BFLY PT, R187, R0, 0x2, 0x1f ;  /* 0x0c401f0000bb7f89 */ /* 0x000e2e00000e0000 */
[----:B------:R-:W-:Y:S08]  /*6900*/  MUFU.EX2 R192, R192 ;  /* 0x000000c000c07308 */ /* 0x000ff00000000800 */
[----:B------:R-:W-:Y:S08]  /*6910*/  MUFU.EX2 R157, R157 ;  /* 0x0000009d009d7308 */ /* 0x000ff00000000800 */
[----:B------:R-:W-:Y:S01]  /*6920*/  MUFU.EX2 R194, R194 ;  /* 0x000000c200c27308 */ /* 0x000fe20000000800 */
[----:B0-----:R-:W-:Y:S01]  /*6930*/  FMNMX.FTZ R187, R0, R187, !PT ;  /* 0x000000bb00bb7209 */ /* 0x001fe20007810000 */
[----:B------:R-:W-:-:S04]  /*6940*/  FADD.FTZ R0, -R177, R4 ;  /* 0x00000004b1007221 */ /* 0x000fc80000010100 */
[----:B------:R-:W0:Y:S01]  /*6950*/  SHFL.BFLY PT, R152, R187, 0x1, 0x1f ;  /* 0x0c201f00bb987f89 */ /* 0x000e2200000e0000 */
[----:B------:R-:W-:Y:S01]  /*6960*/  FMUL.FTZ R0, R0, UR5 ;  /* 0x0000000500007c20 */ /* 0x000fe20008410000 */
[----:B------:R-:W-:Y:S08]  /*6970*/  MUFU.EX2 R161, R161 ;  /* 0x000000a100a17308 */ /* 0x000ff00000000800 */
[----:B------:R-:W1:Y:S08]  /*6980*/  MUFU.EX2 R0, R0 ;  /* 0x0000000000007308 */ /* 0x000e700000000800 */
[----:B------:R-:W-:Y:S01]  /*6990*/  MUFU.EX2 R188, R188 ;  /* 0x000000bc00bc7308 */ /* 0x000fe20000000800 */
[----:B0-----:R-:W-:-:S07]  /*69a0*/  FMNMX.FTZ R152, R187, R152, !PT ;  /* 0x00000098bb987209 */ /* 0x001fce0007810000 */
[----:B------:R-:W-:Y:S01]  /*69b0*/  MUFU.EX2 R165, R165 ;  /* 0x000000a500a57308 */ /* 0x000fe20000000800 */
[----:B-1----:R-:W-:Y:S01]  /*69c0*/  FFMA.FTZ R15, R0, R15, R185 ;  /* 0x0000000f000f7223 */ /* 0x002fe200000100b9 */
[C---:B------:R-:W-:Y:S01]  /*69d0*/  FSETP.NEU.FTZ.AND P0, PT, R152.reuse, -INF , PT ;  /* 0xff8000009800780b */ /* 0x040fe20003f1d000 */
[----:B------:R-:W-:Y:S02]  /*69e0*/  FMUL.FTZ R164, R152, UR5 ;  /* 0x0000000598a47c20 */ /* 0x000fe40008410000 */
[----:B------:R-:W-:Y:S01]  /*69f0*/  FADD.FTZ R15, R196, R15 ;  /* 0x0000000fc40f7221 */ /* 0x000fe20000010000 */
[----:B------:R-:W-:Y:S02]  /*6a00*/  FSEL R2, R152, RZ, P0 ;  /* 0x000000ff98027208 */ /* 0x000fe40000000000 */
[----:B------:R-:W-:Y:S01]  /*6a10*/  FSEL R164, R164, RZ, P0 ;  /* 0x000000ffa4a47208 */ /* 0x000fe20000000000 */
[----:B------:R-:W-:Y:S01]  /*6a20*/  MUFU.EX2 R190, R190 ;  /* 0x000000be00be7308 */ /* 0x000fe20000000800 */
[----:B------:R-:W-:Y:S01]  /*6a30*/  ISETP.LT.AND P0, PT, R21, UR6, PT ;  /* 0x0000000615007c0c */ /* 0x000fe2000bf01270 */
[----:B------:R-:W-:Y:S01]  /*6a40*/  FADD.FTZ R2, -R2, R3 ;  /* 0x0000000302027221 */ /* 0x000fe20000010100 */
[----:B------:R-:W-:Y:S01]  /*6a50*/  UIADD3 UR6, UR6, -0x1, URZ ;  /* 0xffffffff06067890 */ /* 0x000fe2000fffe03f */
[--C-:B------:R-:W-:Y:S01]  /*6a60*/  FFMA.FTZ R197, R154, UR5, -R164.reuse ;  /* 0x000000059ac57c23 */ /* 0x100fe200080108a4 */
[--C-:B------:R-:W-:Y:S01]  /*6a70*/  FFMA.FTZ R4, R155, UR5, -R164.reuse ;  /* 0x000000059b047c23 */ /* 0x100fe200080108a4 */
[----:B------:R-:W-:Y:S01]  /*6a80*/  FMUL.FTZ R2, R2, UR5 ;  /* 0x0000000502027c20 */ /* 0x000fe20008410000 */
[--C-:B------:R-:W-:Y:S01]  /*6a90*/  FFMA.FTZ R199, R158, UR5, -R164.reuse ;  /* 0x000000059ec77c23 */ /* 0x100fe200080108a4 */
[--C-:B------:R-:W-:Y:S01]  /*6aa0*/  FFMA.FTZ R154, R159, UR5, -R164.reuse ;  /* 0x000000059f9a7c23 */ /* 0x100fe200080108a4 */
[--C-:B------:R-:W-:Y:S01]  /*6ab0*/  FFMA.FTZ R193, R162, UR5, -R164.reuse ;  /* 0x00000005a2c17c23 */ /* 0x100fe200080108a4 */
[----:B------:R-:W-:Y:S01]  /*6ac0*/  MUFU.EX2 R197, R197 ;  /* 0x000000c500c57308 */ /* 0x000fe20000000800 */
[--C-:B------:R-:W-:Y:S01]  /*6ad0*/  FFMA.FTZ R156, R163, UR5, -R164.reuse ;  /* 0x00000005a39c7c23 */ /* 0x100fe200080108a4 */
[--C-:B------:R-:W-:Y:S01]  /*6ae0*/  FFMA.FTZ R195, R166, UR5, -R164.reuse ;  /* 0x00000005a6c37c23 */ /* 0x100fe200080108a4 */
[--C-:B------:R-:W-:Y:S01]  /*6af0*/  FFMA.FTZ R158, R167, UR5, -R164.reuse ;  /* 0x00000005a79e7c23 */ /* 0x100fe200080108a4 */
[----:B------:R-:W-:Y:S01]  /*6b00*/  FADD.FTZ R162, R198, R15 ;  /* 0x0000000fc6a27221 */ /* 0x000fe20000010000 */
[--C-:B------:R-:W-:Y:S01]  /*6b10*/  FFMA.FTZ R189, R170, UR5, -R164.reuse ;  /* 0x00000005aabd7c23 */ /* 0x100fe200080108a4 */
[--C-:B------:R-:W-:Y:S01]  /*6b20*/  FFMA.FTZ R160, R171, UR5, -R164.reuse ;  /* 0x00000005aba07c23 */ /* 0x100fe200080108a4 */
[----:B------:R-:W-:Y:S01]  /*6b30*/  FFMA.FTZ R174, R174, UR5, -R164 ;  /* 0x00000005aeae7c23 */ /* 0x000fe200080108a4 */
[----:B------:R-:W0:Y:S01]  /*6b40*/  MUFU.EX2 R2, R2 ;  /* 0x0000000200027308 */ /* 0x000e220000000800 */
[----:B------:R-:W-:Y:S01]  /*6b50*/  FADD.FTZ R15, R153, R162 ;  /* 0x000000a2990f7221 */ /* 0x000fe20000010000 */
[--C-:B------:R-:W-:Y:S01]  /*6b60*/  FFMA.FTZ R175, R175, UR5, -R164.reuse ;  /* 0x00000005afaf7c23 */ /* 0x100fe200080108a4 */
[--C-:B------:R-:W-:Y:S01]  /*6b70*/  FFMA.FTZ R178, R178, UR5, -R164.reuse ;  /* 0x00000005b2b27c23 */ /* 0x100fe200080108a4 */
[--C-:B------:R-:W-:Y:S01]  /*6b80*/  FFMA.FTZ R179, R179, UR5, -R164.reuse ;  /* 0x00000005b3b37c23 */ /* 0x100fe200080108a4 */
[----:B------:R-:W-:Y:S01]  /*6b90*/  FADD.FTZ R162, R192, R15 ;  /* 0x0000000fc0a27221 */ /* 0x000fe20000010000 */
[--C-:B------:R-:W-:Y:S01]  /*6ba0*/  FFMA.FTZ R182, R182, UR5, -R164.reuse ;  /* 0x00000005b6b67c23 */ /* 0x100fe200080108a4 */
[----:B------:R-:W-:Y:S01]  /*6bb0*/  FFMA.FTZ R164, R183, UR5, -R164 ;  /* 0x00000005b7a47c23 */ /* 0x000fe200080108a4 */
[----:B------:R-:W1:Y:S01]  /*6bc0*/  MUFU.EX2 R4, R4 ;  /* 0x0000000400047308 */ /* 0x000e620000000800 */
[----:B------:R-:W-:Y:S01]  /*6bd0*/  FADD.FTZ R15, R157, R162 ;  /* 0x000000a29d0f7221 */ /* 0x000fe20000010000 */
[----:B------:R-:W-:Y:S01]  /*6be0*/  IMAD.U32 R155, RZ, RZ, UR14 ;  /* 0x0000000eff9b7e24 */ /* 0x000fe2000f8e00ff */
[----:B------:R-:W-:-:S02]  /*6bf0*/  F2FP.BF16.F32.PACK_AB R196, R196, R185 ;  /* 0x000000b9c4c4723e */ /* 0x000fc400000010ff */
[----:B------:R-:W-:Y:S01]  /*6c00*/  FADD.FTZ R162, R194, R15 ;  /* 0x0000000fc2a27221 */ /* 0x000fe20000010000 */
[----:B------:R-:W-:Y:S01]  /*6c10*/  @!P5 VIADD R155, R155, 0x30860 ;  /* 0x000308609b9bd836 */ /* 0x000fe20000000000 */
[----:B------:R-:W-:Y:S01]  /*6c20*/  F2FP.BF16.F32.PACK_AB R198, R153, R198 ;  /* 0x000000c699c6723e */ /* 0x000fe200000010ff */
[----:B------:R-:W2:Y:S01]  /*6c30*/  MUFU.EX2 R199, R199 ;  /* 0x000000c700c77308 */ /* 0x000ea20000000800 */
[----:B0-----:R-:W-:Y:S01]  /*6c40*/  FFMA.FTZ R3, R2, R14, R197 ;  /* 0x0000000e02037223 */ /* 0x001fe200000100c5 */
[----:B------:R-:W-:Y:S01]  /*6c50*/  FADD.FTZ R15, R161, R162 ;  /* 0x000000a2a10f7221 */ /* 0x000fe20000010000 */
[----:B------:R-:W-:Y:S02]  /*6c60*/  @!P5 PRMT R155, RZ, 0x654, R155 ;  /* 0x00000654ff9bd816 */ /* 0x000fe4000000009b */
[----:B------:R-:W-:Y:S01]  /*6c70*/  F2FP.BF16.F32.PACK_AB R192, R157, R192 ;  /* 0x000000c09dc0723e */ /* 0x000fe200000010ff */
[----:B------:R-:W-:Y:S01]  /*6c80*/  FADD.FTZ R162, R188, R15 ;  /* 0x0000000fbca27221 */ /* 0x000fe20000010000 */
[----:B------:R0:W-:Y:S01]  /*6c90*/  @!P5 SYNCS.ARRIVE.TRANS64.RED.A1T0 RZ, [R155+URZ], RZ ;  /* 0x000000ff9bffd9a7 */ /* 0x0001e2000810043f */
[----:B------:R-:W3:Y:S01]  /*6ca0*/  MUFU.EX2 R154, R154 ;  /* 0x0000009a009a7308 */ /* 0x000ee20000000800 */
[C---:B-1----:R-:W-:Y:S01]  /*6cb0*/  FADD.FTZ R14, R4.reuse, R3 ;  /* 0x00000003040e7221 */ /* 0x042fe20000010000 */
[----:B------:R-:W-:Y:S01]  /*6cc0*/  FADD.FTZ R15, R165, R162 ;  /* 0x000000a2a50f7221 */ /* 0x000fe20000010000 */
[----:B------:R-:W-:Y:S01]  /*6cd0*/  F2FP.BF16.F32.PACK_AB R197, R4, R197 ;  /* 0x000000c504c5723e */ /* 0x000fe200000010ff */
[----:B------:R-:W-:Y:S01]  /*6ce0*/  IMAD.MOV.U32 R4, RZ, RZ, R23 ;  /* 0x000000ffff047224 */ /* 0x000fe200078e0017 */
[----:B------:R-:W-:Y:S01]  /*6cf0*/  F2FP.BF16.F32.PACK_AB R194, R161, R194 ;  /* 0x000000c2a1c2723e */ /* 0x000fe200000010ff */
[----:B------:R-:W-:Y:S01]  /*6d00*/  FADD.FTZ R162, R190, R15 ;  /* 0x0000000fbea27221 */ /* 0x000fe20000010000 */
[----:B------:R-:W-:Y:S01]  /*6d10*/  F2FP.BF16.F32.PACK_AB R188, R165, R188 ;  /* 0x000000bca5bc723e */ /* 0x000fe200000010ff */
        /* <DEDUP_REMOVED lines=26> */
[C---:B---3--:R-:W-:Y:S01]  /*6ec0*/  FADD.FTZ R3, R175.reuse, R3 ;  /* 0x00000003af037221 */ /* 0x048fe20000010000 */
[----:B------:R-:W-:-:S06]  /*6ed0*/  F2FP.BF16.F32.PACK_AB R191, R175, R174 ;  /* 0x000000aeafbf723e */ /* 0x000fcc00000010ff */
[----:B------:R-:W3:Y:S01]  /*6ee0*/  MUFU.EX2 R173, R173 ;  /* 0x000000ad00ad7308 */ /* 0x000ee20000000800 */
[----:B-1----:R-:W-:-:S07]  /*6ef0*/  FADD.FTZ R14, R184, R15 ;  /* 0x0000000fb80e7221 */ /* 0x002fce0000010000 */
[----:B------:R-:W1:Y:S01]  /*6f00*/  MUFU.EX2 R179, R179 ;  /* 0x000000b300b37308 */ /* 0x000e620000000800 */
[----:B--2---:R-:W-:-:S07]  /*6f10*/  FADD.FTZ R3, R178, R3 ;  /* 0x00000003b2037221 */ /* 0x004fce0000010000 */
[----:B------:R-:W2:Y:S01]  /*6f20*/  MUFU.EX2 R186, R186 ;  /* 0x000000ba00ba7308 */ /* 0x000ea20000000800 */
[C---:B---3--:R-:W-:Y:S01]  /*6f30*/  FADD.FTZ R15, R173.reuse, R14 ;  /* 0x0000000ead0f7221 */ /* 0x048fe20000010000 */
[----:B------:R-:W-:-:S06]  /*6f40*/  F2FP.BF16.F32.PACK_AB R184, R173, R184 ;  /* 0x000000b8adb8723e */ /* 0x000fcc00000010ff */
[----:B------:R-:W3:Y:S01]  /*6f50*/  MUFU.EX2 R182, R182 ;  /* 0x000000b600b67308 */ /* 0x000ee20000000800 */
[C---:B-1----:R-:W-:Y:S01]  /*6f60*/  FADD.FTZ R3, R179.reuse, R3 ;  /* 0x00000003b3037221 */ /* 0x042fe20000010000 */
[----:B------:R-:W-:-:S06]  /*6f70*/  F2FP.BF16.F32.PACK_AB R185, R179, R178 ;  /* 0x000000b2b3b9723e */ /* 0x000fcc00000010ff */
[----:B------:R-:W1:Y:S01]  /*6f80*/  MUFU.EX2 R177, R181 ;  /* 0x000000b500b17308 */ /* 0x000e620000000800 */
[----:B--2---:R-:W-:-:S07]  /*6f90*/  FADD.FTZ R14, R186, R15 ;  /* 0x0000000fba0e7221 */ /* 0x004fce0000010000 */
[----:B------:R-:W2:Y:S01]  /*6fa0*/  MUFU.EX2 R164, R164 ;  /* 0x000000a400a47308 */ /* 0x000ea20000000800 */
[----:B---3--:R-:W-:Y:S01]  /*6fb0*/  FADD.FTZ R3, R182, R3 ;  /* 0x00000003b6037221 */ /* 0x008fe20000010000 */
[C---:B-1----:R-:W-:Y:S01]  /*6fc0*/  FADD.FTZ R15, R177.reuse, R14 ;  /* 0x0000000eb10f7221 */ /* 0x042fe20000010000 */
[----:B------:R-:W-:Y:S02]  /*6fd0*/  F2FP.BF16.F32.PACK_AB R186, R177, R186 ;  /* 0x000000bab1ba723e */ /* 0x000fe400000010ff */
[C---:B--2---:R-:W-:Y:S01]  /*6fe0*/  FADD.FTZ R14, R164.reuse, R3 ;  /* 0x00000003a40e7221 */ /* 0x044fe20000010000 */
[----:B------:R-:W-:Y:S01]  /*6ff0*/  F2FP.BF16.F32.PACK_AB R187, R164, R182 ;  /* 0x000000b6a4bb723e */ /* 0x000fe200000010ff */
[----:B------:R-:W-:Y:S01]  /*7000*/  IMAD.MOV.U32 R3, RZ, RZ, R152 ;  /* 0x000000ffff037224 */ /* 0x000fe200078e0098 */
[----:B0-----:R-:W-:Y:S06]  /*7010*/  @P0 BRA `(.L_x_1008) ;  /* 0xffffffd400dc0947 */ /* 0x001fec000383ffff */
[----:B------:R-:W-:Y:S01]  /*7020*/  IMAD.MOV.U32 R3, RZ, RZ, R152 ;  /* 0x000000ffff037224 */ /* 0x000fe200078e0098 */
[----:B------:R-:W-:-:S07]  /*7030*/  MOV R4, R23 ;  /* 0x0000001700047202 */ /* 0x000fce0000000f00 */
.L_x_991:
[----:B------:R-:W0:Y:S01]  /*7040*/  S2UR UR7, SR_CTAID.X ;  /* 0x00000000000779c3 */ /* 0x000e220000002500 */
[----:B------:R-:W-:Y:S01]  /*7050*/  ULDC UR14, c[0x0][0x448] ;  /* 0x00011200000e7ab9 */ /* 0x000fe20000000800 */
[----:B------:R-:W-:Y:S01]  /*7060*/  R2UR UR19, R17 ;  /* 0x00000000111372ca */ /* 0x000fe200000e0000 */
[----:B------:R-:W-:Y:S02]  /*7070*/  UISETP.NE.AND UP0, UPT, UR14, 0x1, UPT ;  /* 0x000000010e00788c */ /* 0x000fe4000bf05270 */
[----:B------:R-:W-:-:S09]  /*7080*/  UIADD3 UR11, -UR11, 0x1, URZ ;  /* 0x000000010b0b7890 */ /* 0x000fd2000fffe13f */
[----:B------:R-:W-:Y:S01]  /*7090*/  @UP0 ULDC UR14, c[0x0][0x44c] ;  /* 0x00011300000e0ab9 */ /* 0x000fe20000000800 */
[----:B------:R-:W-:Y:S02]  /*70a0*/  UIMAD UR11, UR19, UR10, UR11 ;  /* 0x0000000a130b72a4 */ /* 0x000fe4000f8e020b */
[----:B0-----:R-:W-:-:S03]  /*70b0*/  ULEA UR18, UR7, 0x7f, 0x7 ;  /* 0x0000007f07127891 */ /* 0x001fc6000f8e383f */
[----:B------:R-:W-:Y:S01]  /*70c0*/  ULDC UR7, c[0x0][0x9e4] ;  /* 0x0002790000077ab9 */ /* 0x000fe20000000800 */
[----:B------:R-:W-:Y:S02]  /*70d0*/  UIMAD.WIDE.U32 UR14, UR18, UR14, URZ ;  /* 0x0000000e120e72a5 */ /* 0x000fe4000f8e003f */
[----:B------:R-:W-:Y:S01]  /*70e0*/  UISETP.GE.AND UP1, UPT, UR7, 0x1, UPT ;  /* 0x000000010700788c */ /* 0x000fe2000bf26270 */
[----:B------:R-:W-:Y:S01]  /*70f0*/  UMOV UR10, UR18 ;  /* 0x00000012000a7c82 */ /* 0x000fe20008000000 */
[----:B------:R-:W-:Y:S02]  /*7100*/  @UP0 ULDC UR18, c[0x0][0x450] ;  /* 0x0001140000120ab9 */ /* 0x000fe40000000800 */
[----:B------:R-:W-:Y:S02]  /*7110*/  @UP0 USHF.R.U32.HI UR10, URZ, UR18, UR15 ;  /* 0x000000123f0a0299 */ /* 0x000fe4000801160f */
[----:B------:R-:W-:Y:S01]  /*7120*/  PLOP3.LUT P6, PT, PT, PT, UP1, 0x80, 0x0 ;  /* 0x000000000000781c */ /* 0x000fe20003fcf018 */
[----:B------:R-:W-:Y:S01]  /*7130*/  ULDC UR18, c[0x0][0x9dc] ;  /* 0x0002770000127ab9 */ /* 0x000fe20000000800 */
[----:B------:R-:W-:-:S04]  /*7140*/  UIADD3 UR10, UR11, UR10, URZ ;  /* 0x0000000a0b0a7290 */ /* 0x000fc8000fffe03f */
[----:B------:R-:W-:-:S07]  /*7150*/  UIADD3 UR18, UR10, -UR18, URZ ;  /* 0x800000120a127290 */ /* 0x000fce000fffe03f */
[----:B------:R-:W-:Y:S05]  /*7160*/  @!P6 BRA `(.L_x_1009) ;  /* 0x000000000048e947 */ /* 0x000fea0003800000 */
[----:B------:R-:W-:Y:S02]  /*7170*/  UMOV UR19, UR10 ;  /* 0x0000000a00137c82 */ /* 0x000fe40008000000 */
        /* <DEDUP_REMOVED lines=10> */
.L_x_1010:
[----:B------:R-:W-:-:S11]  /*7220*/  UISETP.NE.AND UP1, UPT, UR7, 0x1, UPT ;  /* 0x000000010700788c */ /* 0x000fd6000bf25270 */
[----:B------:R-:W-:Y:S02]  /*7230*/  @UP1 ULDC.64 UR10, c[0x0][0x9e8] ;  /* 0x00027a00000a1ab9 */ /* 0x000fe40000000a00 */
[----:B------:R-:W-:-:S04]  /*7240*/  UIMAD.WIDE.U32 UR14, UR19, UR10, URZ ;  /* 0x0000000a130e72a5 */ /* 0x000fc8000f8e003f */
[----:B------:R-:W-:-:S12]  /*7250*/  @UP1 USHF.R.U32.HI UR19, URZ, UR11, UR15 ;  /* 0x0000000b3f131299 */ /* 0x000fd8000801160f */
.L_x_1011:
[----:B------:R-:W-:-:S04]  /*7260*/  UIMAD UR7, UR19, UR7, URZ ;  /* 0x00000007130772a4 */ /* 0x000fc8000f8e023f */
[----:B------:R-:W-:-:S04]  /*7270*/  UISETP.LT.AND UP1, UPT, UR18, UR7, UPT ;  /* 0x000000071200728c */ /* 0x000fc8000bf21270 */
[----:B------:R-:W-:-:S12]  /*7280*/  USEL UR18, UR18, UR7, !UP1 ;  /* 0x0000000712127287 */ /* 0x000fd8000c800000 */
.L_x_1009:
[----:B------:R-:W-:Y:S01]  /*7290*/  UIADD3 UR18, UR18, 0x3f, URZ ;  /* 0x0000003f12127890 */ /* 0x000fe2000fffe03f */
[----:B------:R-:W-:-:S03]  /*72a0*/  R2UR UR10, R22 ;  /* 0x00000000160a72ca */ /* 0x000fc600000e0000 */
[----:B------:R-:W-:-:S04]  /*72b0*/  USHF.R.S32.HI UR7, URZ, 0x1f, UR18 ;  /* 0x0000001f3f077899 */ /* 0x000fc80008011412 */
[----:B------:R-:W-:-:S04]  /*72c0*/  ULEA.HI UR7, UR7, UR18, URZ, 0x6 ;  /* 0x0000001207077291 */ /* 0x000fc8000f8f303f */
[----:B------:R-:W-:-:S04]  /*72d0*/  USHF.R.S32.HI UR7, URZ, 0x6, UR7 ;  /* 0x000000063f077899 */ /* 0x000fc80008011407 */
[----:B------:R-:W-:-:S04]  /*72e0*/  UISETP.LT.AND UP1, UPT, UR10, UR7, UPT ;  /* 0x000000070a00728c */ /* 0x000fc8000bf21270 */
[----:B------:R-:W-:-:S04]  /*72f0*/  USEL UR10, UR10, UR7, !UP1 ;  /* 0x000000070a0a7287 */ /* 0x000fc8000c800000 */
[----:B------:R-:W-:Y:S02]  /*7300*/  UISETP.GE.AND UP1, UPT, UR6, UR10, UPT ;  /* 0x0000000a0600728c */ /* 0x000fe4000bf26270 */
[----:B------:R-:W-:-:S04]  /*7310*/  IMAD.U32 R200, RZ, RZ, UR10 ;  /* 0x0000000affc87e24 */ /* 0x000fc8000f8e00ff */
[----:B------:R-:W-:-:S13]  /*7320*/  PLOP3.LUT P0, PT, PT, PT, UP1, 0x80, 0x0 ;  /* 0x000000000000781c */ /* 0x000fda0003f0f018 */
[----:B------:R-:W-:Y:S05]  /*7330*/  @!P0 BRA `(.L_x_1012) ;  /* 0x0000001c00388947 */ /* 0x000fea0003800000 */
[----:B------:R-:W-:Y:S01]  /*7340*/  IMAD.MOV.U32 R21, RZ, RZ, R3 ;  /* 0x000000ffff157224 */ /* 0x000fe200078e0003 */
[----:B------:R-:W-:Y:S01]  /*7350*/  UMOV UR60, UR61 ;  /* 0x0000003d003c7c82 */ /* 0x000fe20008000000 */
[----:B------:R-:W-:Y:S02]  /*7360*/  IMAD.MOV.U32 R23, RZ, RZ, R4 ;  /* 0x000000ffff177224 */ /* 0x000fe400078e0004 */
[----:B------:R-:W-:Y:S01]  /*7370*/  IMAD.U32 R201, RZ, RZ, UR6 ;  /* 0x00000006ffc97e24 */ /* 0x000fe2000f8e00ff */
[----:B------:R-:W-:-:S06]  /*7380*/  UMOV UR6, UR4 ;  /* 0x0000000400067c82 */ /* 0x000fcc0008000000 */
.L_x_1021:
[----:B------:R-:W-:-:S04]  /*7390*/  UIADD3 UR4, UR6, 0x1, URZ ;  /* 0x0000000106047890 */ /* 0x000fc8000fffe03f */
[----:B------:R-:W-:-:S04]  /*73a0*/  UISETP.NE.AND UP1, UPT, UR4, 0x2, UPT ;  /* 0x000000020400788c */ /* 0x000fc8000bf25270 */
[----:B------:R-:W-:Y:S02]  /*73b0*/  USEL UR61, URZ, 0x1, UP1 ;  /* 0x000000013f3d7887 */ /* 0x000fe40008800000 */
[----:B------:R-:W-:Y:S02]  /*73c0*/  USEL UR4, UR4, URZ, UP1 ;  /* 0x0000003f04047287 */ /* 0x000fe40008800000 */
[----:B------:R-:W-:Y:S01]  /*73d0*/  ULOP3.LUT UR61, UR60, UR61, URZ, 0x3c, !UPT ;  /* 0x0000003d3c3d7292 */ /* 0x000fe2000f8e3c3f */
[----:B------:R-:W-:Y:S11]  /*73e0*/  @!P4 BRA `(.L_x_1013) ;  /* 0x000000000004c947 */ /* 0x000ff60003800000 */
[----:B------:R-:W-:Y:S01]  /*73f0*/  BPT.TRAP 0x1 ;  /* 0x000000040000795c */ /* 0x000fe20000300000 */
.L_x_1013:
[----:B------:R-:W-:Y:S01]  /*7400*/  R2UR UR5, R16 ;  /* 0x00000000100572ca */ /* 0x000fe200000e0000 */
[----:B------:R-:W-:-:S05]  /*7410*/  IMAD.U32 R3, RZ, RZ, UR61 ;  /* 0x0000003dff037e24 */ /* 0x000fca000f8e00ff */
[----:B------:R-:W-:-:S07]  /*7420*/  SHF.L.U32 R3, R3, 0x1f, RZ ;  /* 0x0000001f03037819 */ /* 0x000fce00000006ff */
[----:B------:R-:W-:-:S09]  /*7430*/  ULEA UR7, UR4, UR5, 0x3 ;  /* 0x0000000504077291 */ /* 0x000fd2000f8e183f */
[----:B------:R0:W1:Y:S01]  /*7440*/  SYNCS.PHASECHK.TRANS64.TRYWAIT P0, [UR7+0x30830], R3 ;  /* 0x03083003ff0075a7 */ /* 0x0000620008000147 */
[----:B------:R-:W-:Y:S05]  /*7450*/  @!P4 BRA `(.L_x_1014) ;  /* 0x000000000004c947 */ /* 0x000fea0003800000 */
[----:B------:R-:W-:Y:S01]  /*7460*/  BPT.TRAP 0x1 ;  /* 0x000000040000795c */ /* 0x000fe20000300000 */
.L_x_1014:
[----:B-1----:R-:W-:Y:S05]  /*7470*/  @P0 BRA `(.L_x_1015) ;  /* 0x0000000000080947 */ /* 0x002fea0003800000 */
[----:B------:R-:W1:Y:S02]  /*7480*/  SYNCS.PHASECHK.TRANS64.TRYWAIT P0, [UR7+0x30830], R3 ;  /* 0x03083003ff0075a7 */ /* 0x000e640008000147 */
[----:B-1----:R-:W-:Y:S05]  /*7490*/  @!P0 BRA `(.L_x_1016) ;  /* 0x000000cc00308947 */ /* 0x002fea0003800000 */
.L_x_1015:
[----:B------:R-:W-:Y:S01]  /*74a0*/  R2UR UR5, R19 ;  /* 0x00000000130572ca */ /* 0x000fe200000e0000 */
[----:B------:R-:W-:Y:S01]  /*74b0*/  WARPGROUP.ARRIVE ;  /* 0x00000000000079c5 */ /* 0x000fe20000000000 */
[----:B------:R-:W-:Y:S01]  /*74c0*/  R2UR UR56, R6 ;  /* 0x00000000063872ca */ /* 0x000fe200000e0000 */
[----:B------:R-:W-:Y:S01]  /*74d0*/  UMOV UR59, 0x40000040 ;  /* 0x40000040003b7882 */ /* 0x000fe20000000000 */
[----:B------:R-:W-:Y:S01]  /*74e0*/  R2UR UR57, R7 ;  /* 0x00000000073972ca */ /* 0x000fe200000e0000 */
[----:B------:R-:W-:Y:S01]  /*74f0*/  UMOV UR11, 0x40000040 ;  /* 0x40000040000b7882 */ /* 0x000fe20000000000 */
[----:B------:R-:W-:Y:S01]  /*7500*/  UMOV UR15, 0x40000040 ;  /* 0x40000040000f7882 */ /* 0x000fe20000000000 */
[----:B------:R-:W-:Y:S01]  /*7510*/  UMOV UR19, 0x40000040 ;  /* 0x4000004000137882 */ /* 0x000fe20000000000 */
[----:B------:R-:W-:Y:S01]  /*7520*/  UMOV UR23, 0x40000040 ;  /* 0x4000004000177882 */ /* 0x000fe20000000000 */
[----:B------:R-:W-:Y:S01]  /*7530*/  UMOV UR27, 0x40000040 ;  /* 0x40000040001b7882 */ /* 0x000fe20000000000 */
[----:B------:R-:W-:Y:S01]  /*7540*/  UMOV UR31, 0x40000040 ;  /* 0x40000040001f7882 */ /* 0x000fe20000000000 */
[----:B------:R-:W-:Y:S01]  /*7550*/  UMOV UR35, 0x40000040 ;  /* 0x4000004000237882 */ /* 0x000fe20000000000 */
[----:B------:R-:W-:Y:S01]  /*7560*/  UMOV UR39, 0x40000040 ;  /* 0x4000004000277882 */ /* 0x000fe20000000000 */
        /* <DEDUP_REMOVED lines=88> */
[----:B------:R-:W-:Y:S01]  /*7af0*/  FMUL.FTZ R149, R149, R0 ;  /* 0x0000000095957220 */ /* 0x000fe20000410000 */
        /* <DEDUP_REMOVED lines=73> */
[----:B------:R-:W-:Y:S01]  /*7f90*/  UIADD3 UR58, UR5, 0x606, URZ ;  /* 0x00000606053a7890 */ /* 0x000fe2000fffe03f */
        /* <DEDUP_REMOVED lines=44> */
.L_x_1017:
[----:B------:R-:W-:Y:S01]  /*8260*/  R2UR UR5, R16 ;  /* 0x00000000100572ca */ /* 0x000fe200000e0000 */
[----:B------:R-:W-:-:S05]  /*8270*/  IMAD.U32 R0, RZ, RZ, UR60 ;  /* 0x0000003cff007e24 */ /* 0x000fca000f8e00ff */
[----:B------:R-:W-:-:S07]  /*8280*/  SHF.L.U32 R0, R0, 0x1f, RZ ;  /* 0x0000001f00007819 */ /* 0x000fce00000006ff */
[----:B------:R-:W-:-:S09]  /*8290*/  ULEA UR14, UR6, UR5, 0x3 ;  /* 0x00000005060e7291 */ /* 0x000fd2000f8e183f */
[----:B------:R2:W3:Y:S01]  /*82a0*/  SYNCS.PHASECHK.TRANS64.TRYWAIT P0, [UR14+0x30850], R0 ;  /* 0x03085000ff0075a7 */ /* 0x0004e2000800014e */
[----:B------:R-:W-:Y:S05]  /*82b0*/  @!P4 BRA `(.L_x_1018) ;  /* 0x000000000004c947 */ /* 0x000fea0003800000 */
[----:B------:R-:W-:Y:S01]  /*82c0*/  BPT.TRAP 0x1 ;  /* 0x000000040000795c */ /* 0x000fe20000300000 */
.L_x_1018:
[----:B---3--:R-:W-:Y:S05]  /*82d0*/  @P0 BRA `(.L_x_1019) ;  /* 0x0000000000080947 */ /* 0x008fea0003800000 */
[----:B------:R-:W3:Y:S02]  /*82e0*/  SYNCS.PHASECHK.TRANS64.TRYWAIT P0, [UR14+0x30850], R0 ;  /* 0x03085000ff0075a7 */ /* 0x000ee4000800014e */
[----:B---3--:R-:W-:Y:S05]  /*82f0*/  @!P0 BRA `(.L_x_1020) ;  /* 0x000000bc00b08947 */ /* 0x008fea0003800000 */
.L_x_1019:
[----:B------:R-:W-:Y:S01]  /*8300*/  R2UR UR5, R16 ;  /* 0x00000000100572ca */ /* 0x000fe200000e0000 */
[----:B------:R-:W-:Y:S01]  /*8310*/  WARPGROUP.ARRIVE ;  /* 0x00000000000079c5 */ /* 0x000fe20000000000 */
[----:B------:R-:W-:Y:S01]  /*8320*/  UMOV UR11, 0x40000040 ;  /* 0x40000040000b7882 */ /* 0x000fe20000000000 */
[----:B0-2---:R-:W-:Y:S01]  /*8330*/  FMNMX.FTZ R0, R152, R23, !PT ;  /* 0x0000001798007209 */ /* 0x005fe20007810000 */
[----:B------:R-:W-:Y:S01]  /*8340*/  ULDC UR15, c[0x0][0x988] ;  /* 0x00026200000f7ab9 */ /* 0x000fe20000000800 */
[----:B------:R-:W-:Y:S01]  /*8350*/  R2UR UR18, R200 ;  /* 0x00000000c81272ca */ /* 0x000fe200000e0000 */
[----:B------:R-:W-:Y:S01]  /*8360*/  UMOV UR60, UR61 ;  /* 0x0000003d003c7c82 */ /* 0x000fe20008000000 */
[----:B-1----:R-:W-:-:S04]  /*8370*/  FMNMX.FTZ R3, R153, R0, !PT ;  /* 0x0000000099037209 */ /* 0x002fc80007810000 */
[----:B------:R-:W-:Y:S02]  /*8380*/  FMNMX.FTZ R0, R156, R3, !PT ;  /* 0x000000039c007209 */ /* 0x000fe40007810000 */
[----:B------:R-:W-:Y:S02]  /*8390*/  UIADD3 UR5, UR5, 0x400, URZ ;  /* 0x0000040005057890 */ /* 0x000fe4000fffe03f */
[----:B------:R-:W-:Y:S02]  /*83a0*/  FMNMX.FTZ R3, R157, R0, !PT ;  /* 0x000000009d037209 */ /* 0x000fe40007810000 */
[----:B------:R-:W-:Y:S02]  /*83b0*/  USHF.R.U32.HI UR5, URZ, 0x4, UR5 ;  /* 0x000000043f057899 */ /* 0x000fe40008011605 */
[----:B------:R-:W-:Y:S02]  /*83c0*/  FMNMX.FTZ R0, R160, R3, !PT ;  /* 0x00000003a0007209 */ /* 0x000fe40007810000 */
[----:B------:R-:W-:-:S02]  /*83d0*/  ULOP3.LUT UR5, UR5, 0x3fff, URZ, 0xc0, !UPT ;  /* 0x00003fff05057892 */ /* 0x000fc4000f8ec03f */
[----:B------:R-:W-:Y:S02]  /*83e0*/  FMNMX.FTZ R3, R161, R0, !PT ;  /* 0x00000000a1037209 */ /* 0x000fe40007810000 */
[----:B------:R-:W-:Y:S02]  /*83f0*/  ULOP3.LUT UR5, UR5, 0x2000000, URZ, 0xfc, !UPT ;  /* 0x0200000005057892 */ /* 0x000fe4000f8efc3f */
[----:B------:R-:W-:Y:S02]  /*8400*/  FMNMX.FTZ R0, R164, R3, !PT ;  /* 0x00000003a4007209 */ /* 0x000fe40007810000 */
[----:B------:R-:W-:Y:S02]  /*8410*/  ULEA UR6, UR6, UR5, 0xb ;  /* 0x0000000506067291 */ /* 0x000fe4000f8e583f */
[----:B------:R-:W-:Y:S01]  /*8420*/  FMNMX.FTZ R3, R165, R0, !PT ;  /* 0x00000000a5037209 */ /* 0x000fe20007810000 */
[----:B------:R-:W-:Y:S01]  /*8430*/  UMOV UR5, UR15 ;  /* 0x0000000f00057c82 */ /* 0x000fe20008000000 */
[----:B------:R-:W-:-:S02]  /*8440*/  R2UR UR15, R201 ;  /* 0x00000000c90f72ca */ /* 0x000fc400000e0000 */
[----:B------:R-:W-:Y:S01]  /*8450*/  FMNMX.FTZ R0, R168, R3, !PT ;  /* 0x00000003a8007209 */ /* 0x000fe20007810000 */
[----:B------:R-:W-:Y:S02]  /*8460*/  UMOV UR10, UR6 ;  /* 0x00000006000a7c82 */ /* 0x000fe40008000000 */
[----:B------:R-:W-:Y:S01]  /*8470*/  HGMMA.64x256x16.F32.BF16 R24, R196, gdesc[UR8].tnspB, R24, gsb0 ;  /* 0x43e00008c4187df0 */ /* 0x000fe20008001818 */
[----:B------:R-:W-:Y:S01]  /*8480*/  UIADD3 UR10, UR6, 0x80, URZ ;  /* 0x00000080060a7890 */ /* 0x000fe2000fffe03f */
[----:B------:R-:W-:Y:S01]  /*8490*/  FMNMX.FTZ R3, R169, R0, !PT ;  /* 0x00000000a9037209 */ /* 0x000fe20007810000 */
[----:B------:R-:W-:-:S03]  /*84a0*/  UMOV UR11, 0x40000040 ;  /* 0x40000040000b7882 */ /* 0x000fc60000000000 */
[----:B------:R-:W-:Y:S02]  /*84b0*/  FMNMX.FTZ R0, R172, R3, !PT ;  /* 0x00000003ac007209 */ /* 0x000fe40007810000 */
[----:B------:R-:W-:Y:S02]  /*84c0*/  UISETP.GT.AND UP1, UPT, UR15, UR18, UPT ;  /* 0x000000120f00728c */ /* 0x000fe4000bf24270 */
[----:B------:R-:W-:-:S04]  /*84d0*/  FMNMX.FTZ R3, R173, R0, !PT ;  /* 0x00000000ad037209 */ /* 0x000fc80007810000 */
[----:B------:R-:W-:Y:S02]  /*84e0*/  FMNMX.FTZ R0, R176, R3, !PT ;  /* 0x00000003b0007209 */ /* 0x000fe40007810000 */
[----:B------:R-:W-:Y:S02]  /*84f0*/  PLOP3.LUT P0, PT, PT, PT, UP1, 0x80, 0x0 ;  /* 0x000000000000781c */ /* 0x000fe40003f0f018 */
[----:B------:R-:W-:-:S04]  /*8500*/  FMNMX.FTZ R3, R177, R0, !PT ;  /* 0x00000000b1037209 */ /* 0x000fc80007810000 */
[----:B------:R-:W-:-:S04]  /*8510*/  FMNMX.FTZ R0, R180, R3, !PT ;  /* 0x00000003b4007209 */ /* 0x000fc80007810000 */
[----:B------:R-:W-:Y:S02]  /*8520*/  FMNMX.FTZ R2, R181, R0, !PT ;  /* 0x00000000b5027209 */ /* 0x000fe40007810000 */
[----:B------:R-:W-:-:S03]  /*8530*/  FMNMX.FTZ R0, R154, R21, !PT ;  /* 0x000000159a007209 */ /* 0x000fc60007810000 */
[----:B------:R-:W0:Y:S01]  /*8540*/  SHFL.BFLY PT, R3, R2, 0x2, 0x1f ;  /* 0x0c401f0002037f89 */ /* 0x000e2200000e0000 */
        /* <DEDUP_REMOVED lines=11> */
[----:B------:R-:W-:Y:S01]  /*8600*/  UMOV UR6, UR4 ;  /* 0x0000000400067c82 */ /* 0x000fe20008000000 */
[----:B------:R-:W-:Y:S02]  /*8610*/  WARPGROUP.DEPBAR.LE gsb0, 0x0 ;  /* 0x00008000000079c5 */ /* 0x000fe40000010000 */
[----:B------:R-:W-:Y:S01]  /*8620*/  WARPGROUP.ARRIVE ;  /* 0x00000000000079c5 */ /* 0x000fe20000000000 */
[----:B0-----:R-:W-:Y:S02]  /*8630*/  FMNMX.FTZ R188, R2, R3, !PT ;  /* 0x0000000302bc7209 */ /* 0x001fe40007810000 */
[----:B------:R-:W-:-:S15]  /*8640*/  FMNMX.FTZ R3, R155, R0, !PT ;  /* 0x000000009b037209 */ /* 0x000fde0007810000 */
[----:B------:R-:W-:-:S03]  /*8650*/  NOP ;  /* 0x0000000000007918 */ /* 0x000fc60000000000 */
[----:B------:R-:W-:Y:S01]  /*8660*/  HGMMA.64x256x16.F32.BF16 R24, R184, gdesc[UR8].tnspB, R24, gsb0 ;  /* 0x43e00008b8187df0 */ /* 0x000fe20008001818 */
[----:B------:R-:W-:Y:S01]  /*8670*/  FMNMX.FTZ R0, R158, R3, !PT ;  /* 0x000000039e007209 */ /* 0x000fe20007810000 */
[----:B------:R-:W0:Y:S03]  /*8680*/  SHFL.BFLY PT, R189, R188, 0x1, 0x1f ;  /* 0x0c201f00bcbd7f89 */ /* 0x000e2600000e0000 */
        /* <DEDUP_REMOVED lines=8> */
[----:B------:R-:W-:Y:S01]  /*8710*/  FMUL.FTZ R189, R4, UR5 ;  /* 0x0000000504bd7c20 */ /* 0x000fe20008410000 */
[----:B------:R-:W-:Y:S01]  /*8720*/  FMNMX.FTZ R2, R174, R3, !PT ;  /* 0x00000003ae027209 */ /* 0x000fe20007810000 */
[----:B------:R-:W-:Y:S02]  /*8730*/  FADD.FTZ R23, -R4, R23 ;  /* 0x0000001704177221 */ /* 0x000fe40000010100 */
[--C-:B------:R-:W-:Y:S01]  /*8740*/  FFMA.FTZ R198, R156, UR5, -R189.reuse ;  /* 0x000000059cc67c23 */ /* 0x100fe200080108bd */
[----:B------:R-:W-:Y:S01]  /*8750*/  FMNMX.FTZ R3, R175, R2, !PT ;  /* 0x00000002af037209 */ /* 0x000fe20007810000 */
[----:B------:R-:W-:Y:S01]  /*8760*/  FMUL.FTZ R188, R23, UR5 ;  /* 0x0000000517bc7c20 */ /* 0x000fe20008410000 */
[--C-:B------:R-:W-:Y:S01]  /*8770*/  FFMA.FTZ R23, R152, UR5, -R189.reuse ;  /* 0x0000000598177c23 */ /* 0x100fe200080108bd */
[--C-:B------:R-:W-:Y:S01]  /*8780*/  FFMA.FTZ R196, R153, UR5, -R189.reuse ;  /* 0x0000000599c47c23 */ /* 0x100fe200080108bd */
[----:B------:R-:W-:Y:S01]  /*8790*/  FMNMX.FTZ R2, R178, R3, !PT ;  /* 0x00000003b2027209 */ /* 0x000fe20007810000 */
[----:B------:R0:W-:Y:S01]  /*87a0*/  MUFU.EX2 R0, R188 ;  /* 0x000000bc00007308 */ /* 0x0001e20000000800 */
[--C-:B------:R-:W-:Y:S01]  /*87b0*/  FFMA.FTZ R153, R157, UR5, -R189.reuse ;  /* 0x000000059d997c23 */ /* 0x100fe200080108bd */
[----:B------:R-:W-:Y:S01]  /*87c0*/  FFMA.FTZ R192, R160, UR5, -R189 ;  /* 0x00000005a0c07c23 */ /* 0x000fe200080108bd */
[----:B------:R-:W-:Y:S01]  /*87d0*/  FMNMX.FTZ R3, R179, R2, !PT ;  /* 0x00000002b3037209 */ /* 0x000fe20007810000 */
[----:B------:R-:W-:-:S02]  /*87e0*/  IMAD.U32 R152, RZ, RZ, UR7 ;  /* 0x00000007ff987e24 */ /* 0x000fc4000f8e00ff */
[--C-:B------:R-:W-:Y:S01]  /*87f0*/  FFMA.FTZ R157, R161, UR5, -R189.reuse ;  /* 0x00000005a19d7c23 */ /* 0x100fe200080108bd */
[--C-:B------:R-:W-:Y:S01]  /*8800*/  FFMA.FTZ R194, R164, UR5, -R189.reuse ;  /* 0x00000005a4c27c23 */ /* 0x100fe200080108bd */
[----:B------:R-:W-:Y:S01]  /*8810*/  FMNMX.FTZ R2, R182, R3, !PT ;  /* 0x00000003b6027209 */ /* 0x000fe20007810000 */
[----:B------:R-:W1:Y:S01]  /*8820*/  MUFU.EX2 R23, R23 ;  /* 0x0000001700177308 */ /* 0x000e620000000800 */
[----:B------:R-:W-:Y:S02]  /*8830*/  @!P5 VIADD R152, R152, 0x30840 ;  /* 0x000308409898d836 */ /* 0x000fe40000000000 */
[--C-:B------:R-:W-:Y:S01]  /*8840*/  FFMA.FTZ R161, R165, UR5, -R189.reuse ;  /* 0x00000005a5a17c23 */ /* 0x100fe200080108bd */
[----:B------:R-:W-:Y:S01]  /*8850*/  FMNMX.FTZ R2, R183, R2, !PT ;  /* 0x00000002b7027209 */ /* 0x000fe20007810000 */
[--C-:B0-----:R-:W-:Y:S01]  /*8860*/  FFMA.FTZ R188, R168, UR5, -R189.reuse ;  /* 0x00000005a8bc7c23 */ /* 0x101fe200080108bd */
[--C-:B------:R-:W-:Y:S01]  /*8870*/  FFMA.FTZ R165, R169, UR5, -R189.reuse ;  /* 0x00000005a9a57c23 */ /* 0x100fe200080108bd */
[----:B------:R-:W-:Y:S01]  /*8880*/  @!P5 PRMT R152, RZ, 0x654, R152 ;  /* 0x00000654ff98d816 */ /* 0x000fe20000000098 */
[--C-:B------:R-:W-:Y:S01]  /*8890*/  FFMA.FTZ R169, R173, UR5, -R189.reuse ;  /* 0x00000005ada97c23 */ /* 0x100fe200080108bd */
[----:B------:R-:W0:Y:S01]  /*88a0*/  SHFL.BFLY PT, R3, R2, 0x2, 0x1f ;  /* 0x0c401f0002037f89 */ /* 0x000e2200000e0000 */
[----:B------:R-:W2:Y:S01]  /*88b0*/  MUFU.EX2 R196, R196 ;  /* 0x000000c400c47308 */ /* 0x000ea20000000800 */
[--C-:B------:R-:W-:Y:S01]  /*88c0*/  FFMA.FTZ R190, R172, UR5, -R189.reuse ;  /* 0x00000005acbe7c23 */ /* 0x100fe200080108bd */
[--C-:B------:R-:W-:Y:S01]  /*88d0*/  FFMA.FTZ R173, R177, UR5, -R189.reuse ;  /* 0x00000005b1ad7c23 */ /* 0x100fe200080108bd */
[----:B------:R-:W-:Y:S01]  /*88e0*/  FFMA.FTZ R181, R181, UR5, -R189 ;  /* 0x00000005b5b57c23 */ /* 0x000fe200080108bd */
[----:B------:R-:W-:-:S04]  /*88f0*/  UIADD3 UR7, UR15, -0x1, URZ ;  /* 0xffffffff0f077890 */ /* 0x000fc8000fffe03f */
[----:B------:R-:W-:Y:S01]  /*8900*/  MUFU.EX2 R198, R198 ;  /* 0x000000c600c67308 */ /* 0x000fe20000000800 */
[----:B-1----:R-:W-:Y:S01]  /*8910*/  FFMA.FTZ R15, R0, R15, R23 ;  /* 0x0000000f000f7223 */ /* 0x002fe20000010017 */
[----:B------:R-:W-:-:S06]  /*8920*/  IMAD.U32 R201, RZ, RZ, UR7 ;  /* 0x00000007ffc97e24 */ /* 0x000fcc000f8e00ff */
[----:B------:R-:W-:Y:S01]  /*8930*/  MUFU.EX2 R153, R153 ;  /* 0x0000009900997308 */ /* 0x000fe20000000800 */
[C---:B--2---:R-:W-:Y:S01]  /*8940*/  FADD.FTZ R15, R196.reuse, R15 ;  /* 0x0000000fc40f7221 */ /* 0x044fe20000010000 */
[----:B------:R-:W-:Y:S01]  /*8950*/  F2FP.BF16.F32.PACK_AB R196, R196, R23 ;  /* 0x00000017c4c4723e */ /* 0x000fe200000010ff */
[----:B------:R-:W-:Y:S01]  /*8960*/  IMAD.MOV.U32 R23, RZ, RZ, R4 ;  /* 0x000000ffff177224 */ /* 0x000fe200078e0004 */
[----:B0-----:R-:W-:-:S04]  /*8970*/  FMNMX.FTZ R3, R2, R3, !PT ;  /* 0x0000000302037209 */ /* 0x001fc80007810000 */
[----:B------:R-:W-:Y:S01]  /*8980*/  MUFU.EX2 R192, R192 ;  /* 0x000000c000c07308 */ /* 0x000fe20000000800 */
[----:B------:R-:W0:Y:S07]  /*8990*/  SHFL.BFLY PT, R2, R3, 0x1, 0x1f ;  /* 0x0c201f0003027f89 */ /* 0x000e2e00000e0000 */
[----:B------:R-:W-:Y:S08]  /*89a0*/  MUFU.EX2 R157, R157 ;  /* 0x0000009d009d7308 */ /* 0x000ff00000000800 */
[----:B------:R-:W-:Y:S08]  /*89b0*/  MUFU.EX2 R194, R194 ;  /* 0x000000c200c27308 */ /* 0x000ff00000000800 */
[----:B------:R-:W-:Y:S01]  /*89c0*/  MUFU.EX2 R161, R161 ;  /* 0x000000a100a17308 */ /* 0x000fe20000000800 */
[----:B0-----:R-:W-:-:S07]  /*89d0*/  FMNMX.FTZ R3, R3, R2, !PT ;  /* 0x0000000203037209 */ /* 0x001fce0007810000 */
[----:B------:R-:W-:Y:S01]  /*89e0*/  MUFU.EX2 R188, R188 ;  /* 0x000000bc00bc7308 */ /* 0x000fe20000000800 */
[C---:B------:R-:W-:Y:S01]  /*89f0*/  FADD.FTZ R2, -R3.reuse, R21 ;  /* 0x0000001503027221 */ /* 0x040fe20000010100 */
[----:B------:R-:W-:-:S03]  /*8a00*/  FMUL.FTZ R156, R3, UR5 ;  /* 0x00000005039c7c20 */ /* 0x000fc60008410000 */
[----:B------:R-:W-:Y:S01]  /*8a10*/  FMUL.FTZ R2, R2, UR5 ;  /* 0x0000000502027c20 */ /* 0x000fe20008410000 */
[--C-:B------:R-:W-:Y:S01]  /*8a20*/  FFMA.FTZ R154, R154, UR5, -R156.reuse ;  /* 0x000000059a9a7c23 */ /* 0x100fe2000801089c */
[--C-:B------:R-:W-:Y:S01]  /*8a30*/  FFMA.FTZ R155, R155, UR5, -R156.reuse ;  /* 0x000000059b9b7c23 */ /* 0x100fe2000801089c */
[--C-:B------:R-:W-:Y:S01]  /*8a40*/  FFMA.FTZ R158, R158, UR5, -R156.reuse ;  /* 0x000000059e9e7c23 */ /* 0x100fe2000801089c */
[--C-:B------:R-:W-:Y:S01]  /*8a50*/  FFMA.FTZ R159, R159, UR5, -R156.reuse ;  /* 0x000000059f9f7c23 */ /* 0x100fe2000801089c */
[----:B------:R0:W-:Y:S01]  /*8a60*/  MUFU.EX2 R197, R154 ;  /* 0x0000009a00c57308 */ /* 0x0001e20000000800 */
        /* <DEDUP_REMOVED lines=12> */
[----:B------:R-:W-:Y:S01]  /*8b30*/  FFMA.FTZ R156, R183, UR5, -R156 ;  /* 0x00000005b79c7c23 */ /* 0x000fe2000801089c */
[----:B0-----:R-:W-:-:S02]  /*8b40*/  IMAD.U32 R154, RZ, RZ, UR14 ;  /* 0x0000000eff9a7e24 */ /* 0x001fc4000f8e00ff */
[----:B------:R-:W0:Y:S02]  /*8b50*/  MUFU.EX2 R155, R155 ;  /* 0x0000009b009b7308 */ /* 0x000e240000000800 */
[----:B------:R-:W-:-:S05]  /*8b60*/  @!P5 VIADD R154, R154, 0x30860 ;  /* 0x000308609a9ad836 */ /* 0x000fca0000000000 */
[----:B------:R-:W-:Y:S01]  /*8b70*/  @!P5 PRMT R154, RZ, 0x654, R154 ;  /* 0x00000654ff9ad816 */ /* 0x000fe2000000009a */
[----:B------:R-:W2:Y:S01]  /*8b80*/  MUFU.EX2 R199, R158 ;  /* 0x0000009e00c77308 */ /* 0x000ea20000000800 */
[----:B-1----:R-:W-:-:S07]  /*8b90*/  FFMA.FTZ R14, R2, R14, R197 ;  /* 0x0000000e020e7223 */ /* 0x002fce00000100c5 */
[----:B------:R-:W1:Y:S01]  /*8ba0*/  MUFU.EX2 R159, R159 ;  /* 0x0000009f009f7308 */ /* 0x000e620000000800 */
[C---:B0-----:R-:W-:Y:S01]  /*8bb0*/  FADD.FTZ R14, R155.reuse, R14 ;  /* 0x0000000e9b0e7221 */ /* 0x041fe20000010000 */
[----:B------:R-:W-:-:S06]  /*8bc0*/  F2FP.BF16.F32.PACK_AB R197, R155, R197 ;  /* 0x000000c59bc5723e */ /* 0x000fcc00000010ff */
[----:B------:R-:W0:Y:S01]  /*8bd0*/  MUFU.EX2 R193, R162 ;  /* 0x000000a200c17308 */ /* 0x000e220000000800 */
[----:B--2---:R-:W-:-:S07]  /*8be0*/  FADD.FTZ R14, R199, R14 ;  /* 0x0000000ec70e7221 */ /* 0x004fce0000010000 */
[----:B------:R-:W2:Y:S01]  /*8bf0*/  MUFU.EX2 R163, R163 ;  /* 0x000000a300a37308 */ /* 0x000ea20000000800 */
[C---:B-1----:R-:W-:Y:S01]  /*8c00*/  FADD.FTZ R14, R159.reuse, R14 ;  /* 0x0000000e9f0e7221 */ /* 0x042fe20000010000 */
[----:B------:R-:W-:-:S06]  /*8c10*/  F2FP.BF16.F32.PACK_AB R199, R159, R199 ;  /* 0x000000c79fc7723e */ /* 0x000fcc00000010ff */
[----:B------:R-:W1:Y:S01]  /*8c20*/  MUFU.EX2 R195, R166 ;  /* 0x000000a600c37308 */ /* 0x000e620000000800 */
[----:B0-----:R-:W-:-:S07]  /*8c30*/  FADD.FTZ R14, R193, R14 ;  /* 0x0000000ec10e7221 */ /* 0x001fce0000010000 */
[----:B------:R-:W0:Y:S01]  /*8c40*/  MUFU.EX2 R167, R167 ;  /* 0x000000a700a77308 */ /* 0x000e220000000800 */
[C---:B--2---:R-:W-:Y:S01]  /*8c50*/  FADD.FTZ R14, R163.reuse, R14 ;  /* 0x0000000ea30e7221 */ /* 0x044fe20000010000 */
[----:B------:R-:W-:-:S06]  /*8c60*/  F2FP.BF16.F32.PACK_AB R193, R163, R193 ;  /* 0x000000c1a3c1723e */ /* 0x000fcc00000010ff */
[----:B------:R-:W-:Y:S01]  /*8c70*/  MUFU.EX2 R165, R165 ;  /* 0x000000a500a57308 */ /* 0x000fe20000000800 */
[----:B-1----:R-:W-:-:S07]  /*8c80*/  FADD.FTZ R14, R195, R14 ;  /* 0x0000000ec30e7221 */ /* 0x002fce0000010000 */
[----:B------:R-:W-:Y:S01]  /*8c90*/  MUFU.EX2 R171, R171 ;  /* 0x000000ab00ab7308 */ /* 0x000fe20000000800 */
[C---:B0-----:R-:W-:Y:S01]  /*8ca0*/  FADD.FTZ R14, R167.reuse, R14 ;  /* 0x0000000ea70e7221 */ /* 0x041fe20000010000 */
[----:B------:R-:W-:-:S06]  /*8cb0*/  F2FP.BF16.F32.PACK_AB R195, R167, R195 ;  /* 0x000000c3a7c3723e */ /* 0x000fcc00000010ff */
        /* <DEDUP_REMOVED lines=9> */
[----:B------:R0:W-:Y:S01]  /*8d50*/  @!P5 SYNCS.ARRIVE.TRANS64.RED.A1T0 RZ, [R152+URZ], RZ ;  /* 0x000000ff98ffd9a7 */ /* 0x0001e2000810043f */
[--C-:B------:R-:W-:Y:S01]  /*8d60*/  FFMA.FTZ R184, R176, UR5, -R189.reuse ;  /* 0x00000005b0b87c23 */ /* 0x100fe200080108bd */
[----:B------:R-:W-:-:S03]  /*8d70*/  FFMA.FTZ R186, R180, UR5, -R189 ;  /* 0x00000005b4ba7c23 */ /* 0x000fc600080108bd */
[----:B------:R-:W1:Y:S01]  /*8d80*/  MUFU.EX2 R189, R170 ;  /* 0x000000aa00bd7308 */ /* 0x000e620000000800 */
[----:B0-----:R-:W-:Y:S01]  /*8d90*/  FADD.FTZ R152, R198, R15 ;  /* 0x0000000fc6987221 */ /* 0x001fe20000010000 */
[----:B------:R0:W-:Y:S01]  /*8da0*/  @!P5 SYNCS.ARRIVE.TRANS64.RED.A1T0 RZ, [R154+URZ], RZ ;  /* 0x000000ff9affd9a7 */ /* 0x0001e2000810043f */
[C---:B------:R-:W-:Y:S02]  /*8db0*/  F2FP.BF16.F32.PACK_AB R198, R153.reuse, R198 ;  /* 0x000000c699c6723e */ /* 0x040fe400000010ff */
[----:B------:R-:W-:-:S03]  /*8dc0*/  FADD.FTZ R15, R153, R152 ;  /* 0x00000098990f7221 */ /* 0x000fc60000010000 */
[----:B------:R-:W-:Y:S01]  /*8dd0*/  MUFU.EX2 R184, R184 ;  /* 0x000000b800b87308 */ /* 0x000fe20000000800 */
[----:B------:R-:W-:Y:S01]  /*8de0*/  FADD.FTZ R152, R192, R15 ;  /* 0x0000000fc0987221 */ /* 0x000fe20000010000 */
[----:B------:R-:W-:-:S03]  /*8df0*/  F2FP.BF16.F32.PACK_AB R192, R157, R192 ;  /* 0x000000c09dc0723e */ /* 0x000fc600000010ff */
[----:B------:R-:W-:-:S03]  /*8e00*/  FADD.FTZ R15, R157, R152 ;  /* 0x000000989d0f7221 */ /* 0x000fc60000010000 */
[----:B------:R-:W2:Y:S01]  /*8e10*/  MUFU.EX2 R185, R178 ;  /* 0x000000b200b97308 */ /* 0x000ea20000000800 */
[----:B-1----:R-:W-:Y:S01]  /*8e20*/  FADD.FTZ R14, R189, R14 ;  /* 0x0000000ebd0e7221 */ /* 0x002fe20000010000 */
[----:B------:R-:W-:Y:S01]  /*8e30*/  F2FP.BF16.F32.PACK_AB R189, R171, R189 ;  /* 0x000000bdabbd723e */ /* 0x000fe200000010ff */
[----:B------:R-:W-:Y:S01]  /*8e40*/  FADD.FTZ R152, R194, R15 ;  /* 0x0000000fc2987221 */ /* 0x000fe20000010000 */
[----:B------:R-:W-:Y:S01]  /*8e50*/  F2FP.BF16.F32.PACK_AB R194, R161, R194 ;  /* 0x000000c2a1c2723e */ /* 0x000fe200000010ff */
[----:B------:R-:W-:Y:S02]  /*8e60*/  FADD.FTZ R14, R171, R14 ;  /* 0x0000000eab0e7221 */ /* 0x000fe40000010000 */
[----:B------:R-:W-:Y:S01]  /*8e70*/  FADD.FTZ R15, R161, R152 ;  /* 0x00000098a10f7221 */ /* 0x000fe20000010000 */
[----:B------:R-:W-:Y:S01]  /*8e80*/  MUFU.EX2 R186, R186 ;  /* 0x000000ba00ba7308 */ /* 0x000fe20000000800 */
[----:B------:R-:W-:Y:S01]  /*8e90*/  FADD.FTZ R14, R191, R14 ;  /* 0x0000000ebf0e7221 */ /* 0x000fe20000010000 */
[----:B------:R-:W-:Y:S01]  /*8ea0*/  F2FP.BF16.F32.PACK_AB R191, R175, R191 ;  /* 0x000000bfafbf723e */ /* 0x000fe200000010ff */
[----:B------:R-:W-:Y:S01]  /*8eb0*/  FADD.FTZ R152, R188, R15 ;  /* 0x0000000fbc987221 */ /* 0x000fe20000010000 */
[----:B------:R-:W-:Y:S01]  /*8ec0*/  F2FP.BF16.F32.PACK_AB R188, R165, R188 ;  /* 0x000000bca5bc723e */ /* 0x000fe200000010ff */
[----:B------:R-:W-:-:S02]  /*8ed0*/  FADD.FTZ R14, R175, R14 ;  /* 0x0000000eaf0e7221 */ /* 0x000fc40000010000 */
[----:B------:R-:W-:Y:S01]  /*8ee0*/  FADD.FTZ R15, R165, R152 ;  /* 0x00000098a50f7221 */ /* 0x000fe20000010000 */
[----:B------:R-:W1:Y:S01]  /*8ef0*/  MUFU.EX2 R187, R182 ;  /* 0x000000b600bb7308 */ /* 0x000e620000000800 */
[----:B--2---:R-:W-:Y:S01]  /*8f00*/  FADD.FTZ R14, R185, R14 ;  /* 0x0000000eb90e7221 */ /* 0x004fe20000010000 */
[----:B------:R-:W-:Y:S01]  /*8f10*/  F2FP.BF16.F32.PACK_AB R185, R179, R185 ;  /* 0x000000b9b3b9723e */ /* 0x000fe200000010ff */
[----:B------:R-:W-:Y:S01]  /*8f20*/  FADD.FTZ R152, R190, R15 ;  /* 0x0000000fbe987221 */ /* 0x000fe20000010000 */
[----:B------:R-:W-:Y:S01]  /*8f30*/  F2FP.BF16.F32.PACK_AB R190, R169, R190 ;  /* 0x000000bea9be723e */ /* 0x000fe200000010ff */
[----:B------:R-:W-:Y:S02]  /*8f40*/  FADD.FTZ R14, R179, R14 ;  /* 0x0000000eb30e7221 */ /* 0x000fe40000010000 */
[----:B------:R-:W-:-:S04]  /*8f50*/  FADD.FTZ R15, R169, R152 ;  /* 0x00000098a90f7221 */ /* 0x000fc80000010000 */
[----:B------:R-:W-:Y:S01]  /*8f60*/  FADD.FTZ R152, R184, R15 ;  /* 0x0000000fb8987221 */ /* 0x000fe20000010000 */
[----:B------:R-:W-:-:S03]  /*8f70*/  F2FP.BF16.F32.PACK_AB R184, R173, R184 ;  /* 0x000000b8adb8723e */ /* 0x000fc600000010ff */
[----:B------:R-:W-:Y:S01]  /*8f80*/  FADD.FTZ R15, R173, R152 ;  /* 0x00000098ad0f7221 */ /* 0x000fe20000010000 */
[----:B-1----:R-:W-:Y:S01]  /*8f90*/  FADD.FTZ R14, R187, R14 ;  /* 0x0000000ebb0e7221 */ /* 0x002fe20000010000 */
[----:B------:R-:W-:Y:S02]  /*8fa0*/  F2FP.BF16.F32.PACK_AB R187, R156, R187 ;  /* 0x000000bb9cbb723e */ /* 0x000fe400000010ff */
[----:B------:R-:W-:Y:S01]  /*8fb0*/  FADD.FTZ R152, R186, R15 ;  /* 0x0000000fba987221 */ /* 0x000fe20000010000 */
[C---:B------:R-:W-:Y:S01]  /*8fc0*/  F2FP.BF16.F32.PACK_AB R186, R21.reuse, R186 ;  /* 0x000000ba15ba723e */ /* 0x040fe200000010ff */
[----:B------:R-:W-:Y:S02]  /*8fd0*/  FADD.FTZ R14, R156, R14 ;  /* 0x0000000e9c0e7221 */ /* 0x000fe40000010000 */
[----:B------:R-:W-:Y:S01]  /*8fe0*/  FADD.FTZ R15, R21, R152 ;  /* 0x00000098150f7221 */ /* 0x000fe20000010000 */
[----:B------:R-:W-:Y:S01]  /*8ff0*/  IMAD.MOV.U32 R21, RZ, RZ, R3 ;  /* 0x000000ffff157224 */ /* 0x000fe200078e0003 */
[----:B0-----:R-:W-:Y:S06]  /*9000*/  @P0 BRA `(.L_x_1021) ;  /* 0xffffffe000e00947 */ /* 0x001fec000383ffff */
[----:B------:R-:W-:-:S05]  /*9010*/  UMOV UR6, UR7 ;  /* 0x0000000700067c82 */ /* 0x000fca0008000000 */
.L_x_1012:
[----:B------:R-:W-:-:S13]  /*9020*/  R2UR UR7, R22 ;  /* 0x00000000160772ca */ /* 0x000fda00000e0000 */
[----:B------:R-:W-:-:S06]  /*9030*/  UISETP.GE.AND UP1, UPT, UR6, UR7, UPT ;  /* 0x000000070600728c */ /* 0x000fcc000bf26270 */
[----:B------:R-:W-:-:S13]  /*9040*/  PLOP3.LUT P0, PT, PT, PT, UP1, 0x80, 0x0 ;  /* 0x000000000000781c */ /* 0x000fda0003f0f018 */
[----:B------:R-:W-:Y:S05]  /*9050*/  @!P0 BRA `(.L_x_1022) ;  /* 0x0000002800148947 */ /* 0x000fea0003800000 */
[----:B------:R-:W-:Y:S01]  /*9060*/  IMAD.MOV.U32 R23, RZ, RZ, R3 ;  /* 0x000000ffff177224 */ /* 0x000fe200078e0003 */
[----:B------:R-:W-:Y:S01]  /*9070*/  UMOV UR7, UR4 ;  /* 0x0000000400077c82 */ /* 0x000fe20008000000 */
[----:B------:R-:W-:Y:S02]  /*9080*/  IMAD.MOV.U32 R21, RZ, RZ, R4 ;  /* 0x000000ffff157224 */ /* 0x000fe400078e0004 */
[----:B------:R-:W-:-:S07]  /*9090*/  IMAD.U32 R200, RZ, RZ, UR61 ;  /* 0x0000003dffc87e24 */ /* 0x000fce000f8e00ff */
.L_x_1039:
        /* <DEDUP_REMOVED lines=8> */
.L_x_1023:
[----:B------:R-:W-:Y:S01]  /*9120*/  R2UR UR5, R16 ;  /* 0x00000000100572ca */ /* 0x000fe200000e0000 */
[----:B------:R-:W-:-:S05]  /*9130*/  IMAD.U32 R3, RZ, RZ, UR61 ;  /* 0x0000003dff037e24 */ /* 0x000fca000f8e00ff */
[----:B------:R-:W-:-:S07]  /*9140*/  SHF.L.U32 R3, R3, 0x1f, RZ ;  /* 0x0000001f03037819 */ /* 0x000fce00000006ff */
[----:B------:R-:W-:-:S09]  /*9150*/  ULEA UR60, UR4, UR5, 0x3 ;  /* 0x00000005043c7291 */ /* 0x000fd2000f8e183f */
[----:B------:R0:W1:Y:S01]  /*9160*/  SYNCS.PHASECHK.TRANS64.TRYWAIT P0, [UR60+0x30830], R3 ;  /* 0x03083003ff0075a7 */ /* 0x000062000800017c */
[----:B------:R-:W-:Y:S05]  /*9170*/  @!P4 BRA `(.L_x_1024) ;  /* 0x000000000004c947 */ /* 0x000fea0003800000 */
[----:B------:R-:W-:Y:S01]  /*9180*/  BPT.TRAP 0x1 ;  /* 0x000000040000795c */ /* 0x000fe20000300000 */
.L_x_1024:
[----:B-1----:R-:W-:Y:S05]  /*9190*/  @P0 BRA `(.L_x_1025) ;  /* 0x0000000000080947 */ /* 0x002fea0003800000 */
[----:B------:R-:W1:Y:S02]  /*91a0*/  SYNCS.PHASECHK.TRANS64.TRYWAIT P0, [UR60+0x30830], R3 ;  /* 0x03083003ff0075a7 */ /* 0x000e64000800017c */
[----:B-1----:R-:W-:Y:S05]  /*91b0*/  @!P0 BRA `(.L_x_1026) ;  /* 0x000000b000188947 */ /* 0x002fea0003800000 */
.L_x_1025:
        /* <DEDUP_REMOVED lines=220> */
.L_x_1027:
[----:B------:R-:W-:Y:S02]  /*9f80*/  R2UR UR10, R16 ;  /* 0x00000000100a72ca */ /* 0x000fe400000e0000 */
[----:B------:R-:W-:-:S11]  /*9f90*/  R2UR UR5, R200 ;  /* 0x00000000c80572ca */ /* 0x000fd600000e0000 */
[----:B------:R-:W-:Y:S02]  /*9fa0*/  ULEA UR14, UR7, UR10, 0x3 ;  /* 0x0000000a070e7291 */ /* 0x000fe4000f8e183f */
[----:B------:R-:W-:-:S05]  /*9fb0*/  IMAD.U32 R0, RZ, RZ, UR5 ;  /* 0x00000005ff007e24 */ /* 0x000fca000f8e00ff */
[----:B------:R-:W-:-:S04]  /*9fc0*/  SHF.L.U32 R0, R0, 0x1f, RZ ;  /* 0x0000001f00007819 */ /* 0x000fc800000006ff */
[----:B------:R2:W3:Y:S01]  /*9fd0*/  SYNCS.PHASECHK.TRANS64.TRYWAIT P0, [UR14+0x30850], R0 ;  /* 0x03085000ff0075a7 */ /* 0x0004e2000800014e */
[----:B------:R-:W-:Y:S05]  /*9fe0*/  @!P4 BRA `(.L_x_1028) ;  /* 0x000000000004c947 */ /* 0x000fea0003800000 */
[----:B------:R-:W-:Y:S01]  /*9ff0*/  BPT.TRAP 0x1 ;  /* 0x000000040000795c */ /* 0x000fe20000300000 */
.L_x_1028:
[----:B---3--:R-:W-:Y:S05]  /*a000*/  @P0 BRA `(.L_x_1029) ;  /* 0x0000000000080947 */ /* 0x008fea0003800000 */
[----:B------:R-:W3:Y:S02]  /*a010*/  SYNCS.PHASECHK.TRANS64.TRYWAIT P0, [UR14+0x30850], R0 ;  /* 0x03085000ff0075a7 */ /* 0x000ee4000800014e */
[----:B---3--:R-:W-:Y:S05]  /*a020*/  @!P0 BRA `(.L_x_1030) ;  /* 0x000000a000948947 */ /* 0x008fea0003800000 */
.L_x_1029:
[----:B------:R-:W-:Y:S01]  /*a030*/  R2UR UR5, R16 ;  /* 0x00000000100572ca */ /* 0x000fe200000e0000 */
[----:B------:R-:W-:Y:S01]  /*a040*/  WARPGROUP.ARRIVE ;  /* 0x00000000000079c5 */ /* 0x000fe20000000000 */
[----:B------:R-:W-:Y:S01]  /*a050*/  UMOV UR11, 0x40000040 ;  /* 0x40000040000b7882 */ /* 0x000fe20000000000 */
[----:B------:R-:W-:Y:S01]  /*a060*/  PLOP3.LUT P0, PT, PT, PT, UP0, 0x80, 0x0 ;  /* 0x000000000000781c */ /* 0x000fe20003f0f008 */
[----:B------:R-:W-:Y:S01]  /*a070*/  ULDC UR18, c[0x0][0x2f0] ;  /* 0x0000bc0000127ab9 */ /* 0x000fe20000000800 */
[----:B------:R-:W-:Y:S01]  /*a080*/  MOV R2, R18 ;  /* 0x0000001200027202 */ /* 0x000fe20000000f00 */
[----:B------:R-:W-:Y:S01]  /*a090*/  ULDC UR19, c[0x0][0x288] ;  /* 0x0000a20000137ab9 */ /* 0x000fe20000000800 */
[----:B------:R-:W-:Y:S02]  /*a0a0*/  R2UR UR22, R17 ;  /* 0x00000000111672ca */ /* 0x000fe400000e0000 */
        /* <DEDUP_REMOVED lines=24> */
[----:B0-2---:R-:W-:Y:S01]  /*a230*/  @P0 IMAD.HI.U32 R0, R18, UR5, RZ ;  /* 0x0000000512000c27 */ /* 0x005fe2000f8e00ff */
[----:B------:R-:W-:-:S04]  /*a240*/  @UP0 ULDC UR5, c[0x0][0x450] ;  /* 0x0001140000050ab9 */ /* 0x000fc80000000800 */
[----:B------:R-:W-:Y:S01]  /*a250*/  @P0 SHF.R.U32.HI R2, RZ, UR5, R0 ;  /* 0x00000005ff020c19 */ /* 0x000fe20008011600 */
[----:B------:R-:W-:Y:S01]  /*a260*/  UIADD3 UR5, -UR7, 0x1, URZ ;  /* 0x0000000107057890 */ /* 0x000fe2000fffe13f */
[----:B------:R-:W-:-:S04]  /*a270*/  IMAD.U32 R0, RZ, RZ, UR60 ;  /* 0x0000003cff007e24 */ /* 0x000fc8000f8e00ff */
[----:B------:R-:W-:Y:S02]  /*a280*/  @!P5 VIADD R0, R0, 0x30840 ;  /* 0x000308400000d836 */ /* 0x000fe40000000000 */
[----:B-1----:R-:W-:-:S03]  /*a290*/  IMAD.U32 R4, RZ, RZ, UR5 ;  /* 0x00000005ff047e24 */ /* 0x002fc6000f8e00ff */
[----:B------:R-:W-:Y:S01]  /*a2a0*/  @!P5 PRMT R0, RZ, 0x654, R0 ;  /* 0x00000654ff00d816 */ /* 0x000fe20000000000 */
[----:B------:R-:W-:Y:S01]  /*a2b0*/  IMAD R3, R5, -0x2, R4 ;  /* 0xfffffffe05037824 */ /* 0x000fe200078e0204 */
[----:B------:R-:W-:Y:S02]  /*a2c0*/  WARPGROUP.DEPBAR.LE gsb0, 0x0 ;  /* 0x00008000000079c5 */ /* 0x000fe40000010000 */
[----:B------:R-:W-:Y:S01]  /*a2d0*/  WARPGROUP.ARRIVE ;  /* 0x00000000000079c5 */ /* 0x000fe20000000000 */
[----:B------:R-:W-:Y:S01]  /*a2e0*/  IMAD.U32 R190, RZ, RZ, UR18 ;  /* 0x00000012ffbe7e24 */ /* 0x000fe2000f8e00ff */
[----:B------:R-:W-:-:S03]  /*a2f0*/  ULDC UR18, c[0x0][0x9e0] ;  /* 0x0002780000127ab9 */ /* 0x000fc60000000800 */
[----:B------:R-:W-:Y:S01]  /*a300*/  IMAD R3, R190, UR22, R3 ;  /* 0x00000016be037c24 */ /* 0x000fe2000f8e0203 */
[----:B------:R-:W-:Y:S03]  /*a310*/  HGMMA.64x256x16.F32.BF16 R24, R184, gdesc[UR8].tnspB, R24, gsb0 ;  /* 0x43e00008b8187df0 */ /* 0x000fe60008001818 */
[----:B------:R-:W-:Y:S01]  /*a320*/  VIADD R3, R3, -UR19 ;  /* 0x8000001303037c36 */ /* 0x000fe20008000000 */
[----:B------:R-:W-:Y:S02]  /*a330*/  WARPGROUP.DEPBAR.LE gsb0, 0x0 ;  /* 0x00008000000079c5 */ /* 0x000fe40000010000 */
[----:B------:R-:W0:Y:S01]  /*a340*/  SHFL.IDX PT, R185, R2, RZ, 0x1c1f ;  /* 0x001c1fff02b97589 */ /* 0x000e2200000e0000 */
[C---:B------:R-:W-:Y:S01]  /*a350*/  VIADD R184, R3.reuse, UR18 ;  /* 0x0000001203b87c36 */ /* 0x040fe20008000000 */
[----:B------:R0:W-:Y:S01]  /*a360*/  @!P5 SYNCS.ARRIVE.TRANS64.RED.A1T0 RZ, [R0+URZ], RZ ;  /* 0x000000ff00ffd9a7 */ /* 0x0001e2000810043f */
[----:B------:R-:W-:-:S02]  /*a370*/  VIADD R186, R3, UR15 ;  /* 0x0000000f03ba7c36 */ /* 0x000fc40008000000 */
[--C-:B0-----:R-:W-:Y:S02]  /*a380*/  IMAD.IADD R0, R184, 0x1, R185.reuse ;  /* 0x00000001b8007824 */ /* 0x101fe400078e02b9 */
[----:B------:R-:W-:Y:S01]  /*a390*/  IMAD.IADD R3, R186, 0x1, R185 ;  /* 0x00000001ba037824 */ /* 0x000fe200078e02b9 */
[----:B------:R-:W-:Y:S06]  /*a3a0*/  @!P6 BRA `(.L_x_1031) ;  /* 0x00000000006ce947 */ /* 0x000fec0003800000 */
[----:B------:R-:W-:Y:S01]  /*a3b0*/  R2UR UR10, R17 ;  /* 0x00000000110a72ca */ /* 0x000fe200000e0000 */
[----:B------:R-:W-:Y:S01]  /*a3c0*/  ULDC UR5, c[0x0][0x288] ;  /* 0x0000a20000057ab9 */ /* 0x000fe20000000800 */
        /* <DEDUP_REMOVED lines=14> */
.L_x_1033:
[----:B------:R-:W-:Y:S02]  /*a4b0*/  ULDC UR5, c[0x0][0x9e4] ;  /* 0x0002790000057ab9 */ /* 0x000fe40000000800 */
[----:B------:R-:W-:-:S05]  /*a4c0*/  IMAD.U32 R187, RZ, RZ, UR5 ;  /* 0x00000005ffbb7e24 */ /* 0x000fca000f8e00ff */
[----:B------:R-:W-:-:S13]  /*a4d0*/  ISETP.NE.AND P0, PT, R187, 0x1, PT ;  /* 0x00000001bb00780c */ /* 0x000fda0003f05270 */
[----:B------:R-:W0:Y:S02]  /*a4e0*/  @P0 LDC.64 R188, c[0x0][0x9e8] ;  /* 0x00027a00ffbc0b82 */ /* 0x000e240000000a00 */
[----:B0-----:R-:W-:-:S05]  /*a4f0*/  @P0 IMAD.HI.U32 R4, R185, R188, RZ ;  /* 0x000000bcb9040227 */ /* 0x001fca00078e00ff */
[----:B------:R-:W-:-:S07]  /*a500*/  @P0 SHF.R.U32.HI R185, RZ, R189, R4 ;  /* 0x000000bdffb90219 */ /* 0x000fce0000011604 */
.L_x_1034:
[----:B------:R-:W-:Y:S05]  /*a510*/  BSYNC B0 ;  /* 0x0000000000007941 */ /* 0x000fea0003800000 */
.L_x_1032:
[----:B------:R-:W-:-:S04]  /*a520*/  IMAD R4, R185, R187, -UR7 ;  /* 0x80000007b9047e24 */ /* 0x000fc8000f8e02bb */
[----:B------:R-:W-:-:S05]  /*a530*/  IMAD R4, R5, -0x2, R4 ;  /* 0xfffffffe05047824 */ /* 0x000fca00078e0204 */
[----:B------:R-:W-:Y:S02]  /*a540*/  VIADDMNMX R0, R4, R187, R0, PT ;  /* 0x000000bb04007246 */ /* 0x000fe40003800100 */
[----:B------:R-:W-:-:S07]  /*a550*/  VIMNMX R3, R3, R4, !PT ;  /* 0x0000000403037248 */ /* 0x000fce0007fe0100 */
.L_x_1031:
[----:B------:R-:W-:Y:S01]  /*a560*/  UISETP.GT.AND UP1, UPT, UR6, -0x1, UPT ;  /* 0xffffffff0600788c */ /* 0x000fe2000bf24270 */
[----:B------:R-:W0:Y:S05]  /*a570*/  SHFL.IDX PT, R185, R2, 0x1, 0x1c1f ;  /* 0x003c1f0002b97f89 */ /* 0x000e2a00000e0000 */
[----:B------:R-:W-:-:S04]  /*a580*/  PLOP3.LUT P0, PT, PT, PT, UP1, 0x80, 0x0 ;  /* 0x000000000000781c */ /* 0x000fc80003f0f018 */
[C---:B------:R-:W-:Y:S02]  /*a590*/  ISETP.GT.AND P1, PT, R3.reuse, RZ, P0 ;  /* 0x000000ff0300720c */ /* 0x040fe40000724270 */
[C---:B------:R-:W-:Y:S02]  /*a5a0*/  ISETP.GT.AND P3, PT, R3.reuse, 0x1, P0 ;  /* 0x000000010300780c */ /* 0x040fe40000764270 */
[----:B------:R-:W-:Y:S02]  /*a5b0*/  ISETP.LT.OR P2, PT, R0, 0x1, P1 ;  /* 0x000000010000780c */ /* 0x000fe40000f41670 */
[C---:B------:R-:W-:Y:S02]  /*a5c0*/  ISETP.GT.AND P1, PT, R3.reuse, 0x8, P0 ;  /* 0x000000080300780c */ /* 0x040fe40000724270 */
[----:B------:R-:W-:Y:S02]  /*a5d0*/  FSEL R152, R152, -INF , !P2 ;  /* 0xff80000098987808 */ /* 0x000fe40005000000 */
[----:B------:R-:W-:-:S02]  /*a5e0*/  ISETP.GT.AND P2, PT, R3, 0x9, P0 ;  /* 0x000000090300780c */ /* 0x000fc40000744270 */
[C---:B------:R-:W-:Y:S02]  /*a5f0*/  ISETP.LT.OR P3, PT, R0.reuse, 0x2, P3 ;  /* 0x000000020000780c */ /* 0x040fe40001f61670 */
[----:B------:R-:W-:Y:S01]  /*a600*/  ISETP.LT.OR P1, PT, R0, 0x9, P1 ;  /* 0x000000090000780c */ /* 0x000fe20000f21670 */
[----:B0-----:R-:W-:Y:S01]  /*a610*/  IMAD.IADD R2, R186, 0x1, R185 ;  /* 0x00000001ba027824 */ /* 0x001fe200078e02b9 */
[----:B------:R-:W-:Y:S02]  /*a620*/  ISETP.LT.OR P2, PT, R0, 0xa, P2 ;  /* 0x0000000a0000780c */ /* 0x000fe40001741670 */
[----:B------:R-:W-:Y:S02]  /*a630*/  FSEL R153, R153, -INF , !P3 ;  /* 0xff80000099997808 */ /* 0x000fe40005800000 */
[----:B------:R-:W-:Y:S02]  /*a640*/  FSEL R156, R156, -INF , !P1 ;  /* 0xff8000009c9c7808 */ /* 0x000fe40004800000 */
[----:B------:R-:W-:-:S02]  /*a650*/  FSEL R157, R157, -INF , !P2 ;  /* 0xff8000009d9d7808 */ /* 0x000fc40005000000 */
[C---:B------:R-:W-:Y:S02]  /*a660*/  ISETP.GT.AND P3, PT, R3.reuse, 0x10, P0 ;  /* 0x000000100300780c */ /* 0x040fe40000764270 */
[C---:B------:R-:W-:Y:S02]  /*a670*/  ISETP.GT.AND P1, PT, R3.reuse, 0x11, P0 ;  /* 0x000000110300780c */ /* 0x040fe40000724270 */
[----:B------:R-:W-:Y:S02]  /*a680*/  ISETP.GT.AND P2, PT, R3, 0x18, P0 ;  /* 0x000000180300780c */ /* 0x000fe40000744270 */
[C---:B------:R-:W-:Y:S02]  /*a690*/  ISETP.LT.OR P3, PT, R0.reuse, 0x11, P3 ;  /* 0x000000110000780c */ /* 0x040fe40001f61670 */
[C---:B------:R-:W-:Y:S02]  /*a6a0*/  ISETP.LT.OR P1, PT, R0.reuse, 0x12, P1 ;  /* 0x000000120000780c */ /* 0x040fe40000f21670 */
[----:B------:R-:W-:-:S02]  /*a6b0*/  ISETP.LT.OR P2, PT, R0, 0x19, P2 ;  /* 0x000000190000780c */ /* 0x000fc40001741670 */
[----:B------:R-:W-:Y:S02]  /*a6c0*/  FSEL R160, R160, -INF , !P3 ;  /* 0xff800000a0a07808 */ /* 0x000fe40005800000 */
[----:B------:R-:W-:Y:S02]  /*a6d0*/  FSEL R161, R161, -INF , !P1 ;  /* 0xff800000a1a17808 */ /* 0x000fe40004800000 */
[----:B------:R-:W-:Y:S02]  /*a6e0*/  FSEL R164, R164, -INF , !P2 ;  /* 0xff800000a4a47808 */ /* 0x000fe40005000000 */
[C---:B------:R-:W-:Y:S02]  /*a6f0*/  ISETP.GT.AND P3, PT, R3.reuse, 0x19, P0 ;  /* 0x000000190300780c */ /* 0x040fe40000764270 */
[C---:B------:R-:W-:Y:S02]  /*a700*/  ISETP.GT.AND P1, PT, R3.reuse, 0x20, P0 ;  /* 0x000000200300780c */ /* 0x040fe40000724270 */
[----:B------:R-:W-:-:S02]  /*a710*/  ISETP.GT.AND P2, PT, R3, 0x21, P0 ;  /* 0x000000210300780c */ /* 0x000fc40000744270 */
[C---:B------:R-:W-:Y:S02]  /*a720*/  ISETP.LT.OR P3, PT, R0.reuse, 0x1a, P3 ;  /* 0x0000001a0000780c */ /* 0x040fe40001f61670 */
[C---:B------:R-:W-:Y:S02]  /*a730*/  ISETP.LT.OR P1, PT, R0.reuse, 0x21, P1 ;  /* 0x000000210000780c */ /* 0x040fe40000f21670 */
        /* <DEDUP_REMOVED lines=40> */
.L_x_1037:
[----:B------:R-:W-:Y:S02]  /*a9c0*/  ULDC UR5, c[0x0][0x9e4] ;  /* 0x0002790000057ab9 */ /* 0x000fe40000000800 */
[----:B------:R-:W-:-:S05]  /*a9d0*/  IMAD.U32 R184, RZ, RZ, UR5 ;  /* 0x00000005ffb87e24 */ /* 0x000fca000f8e00ff */
[----:B------:R-:W-:-:S13]  /*a9e0*/  ISETP.NE.AND P1, PT, R184, 0x1, PT ;  /* 0x00000001b800780c */ /* 0x000fda0003f25270 */
[----:B------:R-:W0:Y:S02]  /*a9f0*/  @P1 LDC.64 R186, c[0x0][0x9e8] ;  /* 0x00027a00ffba1b82 */ /* 0x000e240000000a00 */
[----:B0-----:R-:W-:-:S05]  /*aa00*/  @P1 IMAD.HI.U32 R4, R3, R186, RZ ;  /* 0x000000ba03041227 */ /* 0x001fca00078e00ff */
[----:B------:R-:W-:-:S07]  /*aa10*/  @P1 SHF.R.U32.HI R3, RZ, R187, R4 ;  /* 0x000000bbff031219 */ /* 0x000fce0000011604 */
.L_x_1038:
[----:B------:R-:W-:Y:S05]  /*aa20*/  BSYNC B0 ;  /* 0x0000000000007941 */ /* 0x000fea0003800000 */
.L_x_1036:
[----:B------:R-:W-:-:S04]  /*aa30*/  IMAD R4, R3, R184, -UR7 ;  /* 0x8000000703047e24 */ /* 0x000fc8000f8e02b8 */
[----:B------:R-:W-:-:S05]  /*aa40*/  IMAD R3, R5, -0x2, R4 ;  /* 0xfffffffe05037824 */ /* 0x000fca00078e0204 */
[----:B------:R-:W-:Y:S02]  /*aa50*/  VIADDMNMX R0, R3, R184, R0, PT ;  /* 0x000000b803007246 */ /* 0x000fe40003800100 */
[----:B------:R-:W-:-:S07]  /*aa60*/  VIMNMX R2, R2, R3, !PT ;  /* 0x0000000302027248 */ /* 0x000fce0007fe0100 */
.L_x_1035:
[----:B------:R-:W-:Y:S01]  /*aa70*/  FMNMX.FTZ R4, R152, R21, !PT ;  /* 0x0000001598047209 */ /* 0x000fe20007810000 */
[----:B------:R-:W-:Y:S01]  /*aa80*/  ULDC UR5, c[0x0][0x988] ;  /* 0x0002620000057ab9 */ /* 0x000fe20000000800 */
[----:B------:R-:W-:Y:S01]  /*aa90*/  ISETP.GT.AND P1, PT, R2, 0x1, P0 ;  /* 0x000000010200780c */ /* 0x000fe20000724270 */
[----:B------:R-:W-:Y:S01]  /*aaa0*/  IMAD.U32 R200, RZ, RZ, UR61 ;  /* 0x0000003dffc87e24 */ /* 0x000fe2000f8e00ff */
[----:B------:R-:W-:Y:S02]  /*aab0*/  FMNMX.FTZ R3, R153, R4, !PT ;  /* 0x0000000499037209 */ /* 0x000fe40007810000 */
        /* <DEDUP_REMOVED lines=10> */
[----:B------:R-:W-:Y:S02]  /*ab60*/  ISETP.GT.AND P3, PT, R2, 0x9, P0 ;  /* 0x000000090200780c */ /* 0x000fe40000764270 */
[----:B------:R-:W-:Y:S02]  /*ab70*/  FMNMX.FTZ R3, R165, R4, !PT ;  /* 0x00000004a5037209 */ /* 0x000fe40007810000 */
[----:B------:R-:W-:Y:S02]  /*ab80*/  FSEL R154, R154, -INF , !P1 ;  /* 0xff8000009a9a7808 */ /* 0x000fe40004800000 */
[----:B------:R-:W-:Y:S02]  /*ab90*/  FMNMX.FTZ R4, R168, R3, !PT ;  /* 0x00000003a8047209 */ /* 0x000fe40007810000 */
[----:B------:R-:W-:-:S02]  /*aba0*/  ISETP.LT.OR P2, PT, R0, 0x9, P2 ;  /* 0x000000090000780c */ /* 0x000fc40001741670 */
[----:B------:R-:W-:Y:S02]  /*abb0*/  FMNMX.FTZ R3, R169, R4, !PT ;  /* 0x00000004a9037209 */ /* 0x000fe40007810000 */
[----:B------:R-:W-:Y:S02]  /*abc0*/  ISETP.LT.OR P3, PT, R0, 0xa, P3 ;  /* 0x0000000a0000780c */ /* 0x000fe40001f61670 */
[----:B------:R-:W-:Y:S02]  /*abd0*/  FMNMX.FTZ R4, R172, R3, !PT ;  /* 0x00000003ac047209 */ /* 0x000fe40007810000 */
[----:B------:R-:W-:Y:S02]  /*abe0*/  FSEL R158, R158, -INF , !P2 ;  /* 0xff8000009e9e7808 */ /* 0x000fe40005000000 */
[----:B------:R-:W-:Y:S02]  /*abf0*/  FMNMX.FTZ R3, R173, R4, !PT ;  /* 0x00000004ad037209 */ /* 0x000fe40007810000 */
[----:B------:R-:W-:-:S02]  /*ac00*/  FSEL R159, R159, -INF , !P3 ;  /* 0xff8000009f9f7808 */ /* 0x000fc40005800000 */
[----:B------:R-:W-:Y:S02]  /*ac10*/  FMNMX.FTZ R4, R176, R3, !PT ;  /* 0x00000003b0047209 */ /* 0x000fe40007810000 */
[C---:B------:R-:W-:Y:S02]  /*ac20*/  ISETP.GT.AND P2, PT, R2.reuse, 0x10, P0 ;  /* 0x000000100200780c */ /* 0x040fe40000744270 */
[----:B------:R-:W-:Y:S02]  /*ac30*/  FMNMX.FTZ R3, R177, R4, !PT ;  /* 0x00000004b1037209 */ /* 0x000fe40007810000 */
[----:B------:R-:W-:Y:S02]  /*ac40*/  ISETP.GT.AND P3, PT, R2, 0x11, P0 ;  /* 0x000000110200780c */ /* 0x000fe40000764270 */
[----:B------:R-:W-:Y:S02]  /*ac50*/  FMNMX.FTZ R4, R180, R3, !PT ;  /* 0x00000003b4047209 */ /* 0x000fe40007810000 */
[----:B------:R-:W-:-:S02]  /*ac60*/  ISETP.LT.OR P2, PT, R0, 0x11, P2 ;  /* 0x000000110000780c */ /* 0x000fc40001741670 */
[----:B------:R-:W-:Y:S02]  /*ac70*/  FMNMX.FTZ R3, R181, R4, !PT ;  /* 0x00000004b5037209 */ /* 0x000fe40007810000 */
[----:B------:R-:W-:Y:S02]  /*ac80*/  ISETP.LT.OR P3, PT, R0, 0x12, P3 ;  /* 0x000000120000780c */ /* 0x000fe40001f61670 */
[----:B------:R-:W-:Y:S01]  /*ac90*/  FSEL R162, R162, -INF , !P2 ;  /* 0xff800000a2a27808 */ /* 0x000fe20005000000 */
[----:B------:R-:W0:Y:S01]  /*aca0*/  SHFL.BFLY PT, R4, R3, 0x2, 0x1f ;  /* 0x0c401f0003047f89 */ /* 0x000e2200000e0000 */
[C---:B------:R-:W-:Y:S02]  /*acb0*/  ISETP.GT.AND P1, PT, R2.reuse, 0x18, P0 ;  /* 0x000000180200780c */ /* 0x040fe40000724270 */
[----:B------:R-:W-:Y:S02]  /*acc0*/  FSEL R163, R163, -INF , !P3 ;  /* 0xff800000a3a37808 */ /* 0x000fe40005800000 */
[----:B------:R-:W-:-:S02]  /*acd0*/  ISETP.GT.AND P3, PT, R2, 0x20, P0 ;  /* 0x000000200200780c */ /* 0x000fc40000764270 */
[----:B------:R-:W-:Y:S02]  /*ace0*/  ISETP.GT.AND P2, PT, R2, 0x19, P0 ;  /* 0x000000190200780c */ /* 0x000fe40000744270 */
[C---:B------:R-:W-:Y:S02]  /*acf0*/  ISETP.LT.OR P1, PT, R0.reuse, 0x19, P1 ;  /* 0x000000190000780c */ /* 0x040fe40000f21670 */
[C---:B------:R-:W-:Y:S02]  /*ad00*/  ISETP.LT.OR P3, PT, R0.reuse, 0x21, P3 ;  /* 0x000000210000780c */ /* 0x040fe40001f61670 */
[----:B------:R-:W-:Y:S02]  /*ad10*/  ISETP.LT.OR P2, PT, R0, 0x1a, P2 ;  /* 0x0000001a0000780c */ /* 0x000fe40001741670 */
[----:B------:R-:W-:Y:S02]  /*ad20*/  FSEL R166, R166, -INF , !P1 ;  /* 0xff800000a6a67808 */ /* 0x000fe40004800000 */
[----:B------:R-:W-:-:S02]  /*ad30*/  FSEL R170, R170, -INF , !P3 ;  /* 0xff800000aaaa7808 */ /* 0x000fc40005800000 */
[C---:B------:R-:W-:Y:S02]  /*ad40*/  ISETP.GT.AND P1, PT, R2.reuse, 0x21, P0 ;  /* 0x000000210200780c */ /* 0x040fe40000724270 */
[----:B------:R-:W-:Y:S02]  /*ad50*/  FSEL R167, R167, -INF , !P2 ;  /* 0xff800000a7a77808 */ /* 0x000fe40005000000 */
[----:B------:R-:W-:Y:S02]  /*ad60*/  ISETP.GT.AND P2, PT, R2, 0x28, P0 ;  /* 0x000000280200780c */ /* 0x000fe40000744270 */
[----:B0-----:R-:W-:Y:S02]  /*ad70*/  FMNMX.FTZ R184, R3, R4, !PT ;  /* 0x0000000403b87209 */ /* 0x001fe40007810000 */
[C---:B------:R-:W-:Y:S02]  /*ad80*/  ISETP.LT.OR P1, PT, R0.reuse, 0x22, P1 ;  /* 0x000000220000780c */ /* 0x040fe40000f21670 */
[----:B------:R-:W-:Y:S01]  /*ad90*/  ISETP.LT.OR P2, PT, R0, 0x29, P2 ;  /* 0x000000290000780c */ /* 0x000fe20001741670 */
[----:B------:R-:W0:Y:S01]  /*ada0*/  SHFL.BFLY PT, R185, R184, 0x1, 0x1f ;  /* 0x0c201f00b8b97f89 */ /* 0x000e2200000e0000 */
[----:B------:R-:W-:-:S02]  /*adb0*/  FSEL R171, R171, -INF , !P1 ;  /* 0xff800000abab7808 */ /* 0x000fc40004800000 */
[----:B------:R-:W-:Y:S02]  /*adc0*/  ISETP.GT.AND P1, PT, R2, 0x29, P0 ;  /* 0x000000290200780c */ /* 0x000fe40000724270 */
[----:B------:R-:W-:Y:S02]  /*add0*/  FSEL R174, R174, -INF , !P2 ;  /* 0xff800000aeae7808 */ /* 0x000fe40005000000 */
[----:B------:R-:W-:Y:S02]  /*ade0*/  ISETP.GT.AND P2, PT, R2, 0x30, P0 ;  /* 0x000000300200780c */ /* 0x000fe40000744270 */
[C---:B------:R-:W-:Y:S02]  /*adf0*/  ISETP.LT.OR P1, PT, R0.reuse, 0x2a, P1 ;  /* 0x0000002a0000780c */ /* 0x040fe40000f21670 */
[----:B------:R-:W-:Y:S02]  /*ae00*/  ISETP.LT.OR P2, PT, R0, 0x31, P2 ;  /* 0x000000310000780c */ /* 0x000fe40001741670 */
[----:B------:R-:W-:-:S02]  /*ae10*/  FSEL R175, R175, -INF , !P1 ;  /* 0xff800000afaf7808 */ /* 0x000fc40004800000 */
[----:B------:R-:W-:Y:S02]  /*ae20*/  ISETP.GT.AND P1, PT, R2, 0x31, P0 ;  /* 0x000000310200780c */ /* 0x000fe40000724270 */
[----:B------:R-:W-:Y:S02]  /*ae30*/  FSEL R178, R178, -INF , !P2 ;  /* 0xff800000b2b27808 */ /* 0x000fe40005000000 */
[----:B------:R-:W-:Y:S02]  /*ae40*/  ISETP.GT.AND P2, PT, R2, 0x38, P0 ;  /* 0x000000380200780c */ /* 0x000fe40000744270 */
[----:B------:R-:W-:Y:S02]  /*ae50*/  ISETP.LT.OR P1, PT, R0, 0x32, P1 ;  /* 0x000000320000780c */ /* 0x000fe40000f21670 */
[----:B------:R-:W-:Y:S02]  /*ae60*/  ISETP.GT.AND P0, PT, R2, 0x39, P0 ;  /* 0x000000390200780c */ /* 0x000fe40000704270 */
[----:B0-----:R-:W-:-:S02]  /*ae70*/  FMNMX.FTZ R4, R184, R185, !PT ;  /* 0x000000b9b8047209 */ /* 0x001fc40007810000 */
[----:B------:R-:W-:Y:S02]  /*ae80*/  FMNMX.FTZ R184, R154, R23, !PT ;  /* 0x000000179ab87209 */ /* 0x000fe40007810000 */
[C---:B------:R-:W-:Y:S01]  /*ae90*/  FSETP.NEU.FTZ.AND P3, PT, R4.reuse, -INF , PT ;  /* 0xff8000000400780b */ /* 0x040fe20003f7d000 */
[----:B------:R-:W-:Y:S01]  /*aea0*/  FMUL.FTZ R185, R4, UR5 ;  /* 0x0000000504b97c20 */ /* 0x000fe20008410000 */
[----:B------:R-:W-:Y:S02]  /*aeb0*/  FMNMX.FTZ R3, R155, R184, !PT ;  /* 0x000000b89b037209 */ /* 0x000fe40007810000 */
[----:B------:R-:W-:Y:S02]  /*aec0*/  ISETP.LT.OR P2, PT, R0, 0x39, P2 ;  /* 0x000000390000780c */ /* 0x000fe40001741670 */
[----:B------:R-:W-:Y:S02]  /*aed0*/  FMNMX.FTZ R184, R158, R3, !PT ;  /* 0x000000039eb87209 */ /* 0x000fe40007810000 */
[----:B------:R-:W-:-:S02]  /*aee0*/  FSEL R187, R185, RZ, P3 ;  /* 0x000000ffb9bb7208 */ /* 0x000fc40001800000 */
[----:B------:R-:W-:Y:S02]  /*aef0*/  FMNMX.FTZ R3, R159, R184, !PT ;  /* 0x000000b89f037209 */ /* 0x000fe40007810000 */
[----:B------:R-:W-:Y:S01]  /*af00*/  FSEL R179, R179, -INF , !P1 ;  /* 0xff800000b3b37808 */ /* 0x000fe20004800000 */
[--C-:B------:R-:W-:Y:S01]  /*af10*/  FFMA.FTZ R185, R152, UR5, -R187.reuse ;  /* 0x0000000598b97c23 */ /* 0x100fe200080108bb */
[----:B------:R-:W-:Y:S01]  /*af20*/  FMNMX.FTZ R184, R162, R3, !PT ;  /* 0x00000003a2b87209 */ /* 0x000fe20007810000 */
[--C-:B------:R-:W-:Y:S01]  /*af30*/  FFMA.FTZ R194, R164, UR5, -R187.reuse ;  /* 0x00000005a4c27c23 */ /* 0x100fe200080108bb */
[----:B------:R-:W-:Y:S01]  /*af40*/  ISETP.LT.OR P0, PT, R0, 0x3a, P0 ;  /* 0x0000003a0000780c */ /* 0x000fe20000701670 */
[--C-:B------:R-:W-:Y:S01]  /*af50*/  FFMA.FTZ R196, R153, UR5, -R187.reuse ;  /* 0x0000000599c47c23 */ /* 0x100fe200080108bb */
[----:B------:R-:W-:Y:S01]  /*af60*/  FMNMX.FTZ R3, R163, R184, !PT ;  /* 0x000000b8a3037209 */ /* 0x000fe20007810000 */
[----:B------:R-:W-:Y:S01]  /*af70*/  MUFU.EX2 R185, R185 ;  /* 0x000000b900b97308 */ /* 0x000fe20000000800 */
[----:B------:R-:W-:Y:S01]  /*af80*/  FSEL R182, R182, -INF , !P2 ;  /* 0xff800000b6b67808 */ /* 0x000fe20005000000 */
[--C-:B------:R-:W-:Y:S01]  /*af90*/  FFMA.FTZ R198, R156, UR5, -R187.reuse ;  /* 0x000000059cc67c23 */ /* 0x100fe200080108bb */
[----:B------:R-:W-:Y:S01]  /*afa0*/  FMNMX.FTZ R184, R166, R3, !PT ;  /* 0x00000003a6b87209 */ /* 0x000fe20007810000 */
[--C-:B------:R-:W-:Y:S01]  /*afb0*/  FFMA.FTZ R153, R157, UR5, -R187.reuse ;  /* 0x000000059d997c23 */ /* 0x100fe200080108bb */
[----:B------:R-:W-:Y:S01]  /*afc0*/  FSEL R183, R183, -INF , !P0 ;  /* 0xff800000b7b77808 */ /* 0x000fe20004000000 */
        /* <DEDUP_REMOVED lines=15> */
[----:B------:R-:W-:Y:S01]  /*b0c0*/  R2UR UR7, R22 ;  /* 0x00000000160772ca */ /* 0x000fe200000e0000 */
[--C-:B------:R-:W-:Y:S01]  /*b0d0*/  FFMA.FTZ R186, R180, UR5, -R187.reuse ;  /* 0x00000005b4ba7c23 */ /* 0x100fe200080108bb */
[----:B------:R-:W-:Y:S01]  /*b0e0*/  FMNMX.FTZ R3, R175, R152, !PT ;  /* 0x00000098af037209 */ /* 0x000fe20007810000 */
[----:B------:R-:W-:Y:S01]  /*b0f0*/  MUFU.EX2 R153, R153 ;  /* 0x0000009900997308 */ /* 0x000fe20000000800 */
[----:B------:R-:W-:-:S02]  /*b100*/  FFMA.FTZ R181, R181, UR5, -R187 ;  /* 0x00000005b5b57c23 */ /* 0x000fc400080108bb */
[----:B------:R-:W-:-:S04]  /*b110*/  FMNMX.FTZ R2, R178, R3, !PT ;  /* 0x00000003b2027209 */ /* 0x000fc80007810000 */
[----:B------:R-:W-:Y:S01]  /*b120*/  FMNMX.FTZ R3, R179, R2, !PT ;  /* 0x00000002b3037209 */ /* 0x000fe20007810000 */
[----:B------:R-:W-:Y:S01]  /*b130*/  MUFU.EX2 R192, R192 ;  /* 0x000000c000c07308 */ /* 0x000fe20000000800 */
[----:B------:R-:W-:Y:S01]  /*b140*/  FSEL R2, R4, RZ, P3 ;  /* 0x000000ff04027208 */ /* 0x000fe20001800000 */
[----:B------:R-:W-:Y:S01]  /*b150*/  UISETP.GT.AND UP1, UPT, UR6, UR7, UPT ;  /* 0x000000070600728c */ /* 0x000fe2000bf24270 */
[----:B------:R-:W-:Y:S01]  /*b160*/  FMNMX.FTZ R0, R182, R3, !PT ;  /* 0x00000003b6007209 */ /* 0x000fe20007810000 */
[----:B------:R-:W-:Y:S02]  /*b170*/  UIADD3 UR6, UR6, -0x1, URZ ;  /* 0xffffffff06067890 */ /* 0x000fe4000fffe03f */
[----:B------:R-:W-:Y:S01]  /*b180*/  FADD.FTZ R2, -R2, R21 ;  /* 0x0000001502027221 */ /* 0x000fe20000010100 */
[----:B------:R-:W-:Y:S01]  /*b190*/  FMNMX.FTZ R0, R183, R0, !PT ;  /* 0x00000000b7007209 */ /* 0x000fe20007810000 */
[----:B------:R-:W-:Y:S01]  /*b1a0*/  MUFU.EX2 R157, R157 ;  /* 0x0000009d009d7308 */ /* 0x000fe20000000800 */
[----:B------:R-:W-:Y:S01]  /*b1b0*/  UMOV UR7, UR4 ;  /* 0x0000000400077c82 */ /* 0x000fe20008000000 */
[----:B------:R-:W-:-:S02]  /*b1c0*/  FMUL.FTZ R2, R2, UR5 ;  /* 0x0000000502027c20 */ /* 0x000fc40008410000 */
[----:B------:R-:W0:Y:S04]  /*b1d0*/  SHFL.BFLY PT, R3, R0, 0x2, 0x1f ;  /* 0x0c401f0000037f89 */ /* 0x000e2800000e0000 */
[----:B------:R-:W-:Y:S08]  /*b1e0*/  MUFU.EX2 R194, R194 ;  /* 0x000000c200c27308 */ /* 0x000ff00000000800 */
[----:B------:R-:W-:Y:S08]  /*b1f0*/  MUFU.EX2 R161, R161 ;  /* 0x000000a100a17308 */ /* 0x000ff00000000800 */
[----:B------:R-:W-:Y:S01]  /*b200*/  MUFU.EX2 R188, R188 ;  /* 0x000000bc00bc7308 */ /* 0x000fe20000000800 */
[----:B0-----:R-:W-:-:S07]  /*b210*/  FMNMX.FTZ R3, R0, R3, !PT ;  /* 0x0000000300037209 */ /* 0x001fce0007810000 */
[----:B------:R-:W-:Y:S01]  /*b220*/  MUFU.EX2 R165, R165 ;  /* 0x000000a500a57308 */ /* 0x000fe20000000800 */
[----:B------:R-:W0:Y:S07]  /*b230*/  SHFL.BFLY PT, R0, R3, 0x1, 0x1f ;  /* 0x0c201f0003007f89 */ /* 0x000e2e00000e0000 */
[----:B------:R-:W-:Y:S08]  /*b240*/  MUFU.EX2 R190, R190 ;  /* 0x000000be00be7308 */ /* 0x000ff00000000800 */
[----:B------:R-:W-:Y:S08]  /*b250*/  MUFU.EX2 R169, R169 ;  /* 0x000000a900a97308 */ /* 0x000ff00000000800 */
[----:B------:R-:W-:Y:S01]  /*b260*/  MUFU.EX2 R184, R184 ;  /* 0x000000b800b87308 */ /* 0x000fe20000000800 */
[----:B0-----:R-:W-:-:S04]  /*b270*/  FMNMX.FTZ R3, R3, R0, !PT ;  /* 0x0000000003037209 */ /* 0x001fc80007810000 */
[C---:B------:R-:W-:Y:S01]  /*b280*/  FSETP.NEU.FTZ.AND P0, PT, R3.reuse, -INF , PT ;  /* 0xff8000000300780b */ /* 0x040fe20003f1d000 */
[----:B------:R-:W-:Y:S02]  /*b290*/  FMUL.FTZ R0, R3, UR5 ;  /* 0x0000000503007c20 */ /* 0x000fe40008410000 */
[----:B------:R-:W-:Y:S03]  /*b2a0*/  MUFU.EX2 R173, R173 ;  /* 0x000000ad00ad7308 */ /* 0x000fe60000000800 */
[----:B------:R-:W-:-:S05]  /*b2b0*/  FSEL R164, R0, RZ, P0 ;  /* 0x000000ff00a47208 */ /* 0x000fca0000000000 */
[----:B------:R0:W1:Y:S01]  /*b2c0*/  MUFU.EX2 R0, R2 ;  /* 0x0000000200007308 */ /* 0x0000620000000800 */
[--C-:B------:R-:W-:Y:S01]  /*b2d0*/  FFMA.FTZ R197, R154, UR5, -R164.reuse ;  /* 0x000000059ac57c23 */ /* 0x100fe200080108a4 */
[--C-:B------:R-:W-:Y:S01]  /*b2e0*/  FFMA.FTZ R152, R155, UR5, -R164.reuse ;  /* 0x000000059b987c23 */ /* 0x100fe200080108a4 */
[--C-:B------:R-:W-:Y:S01]  /*b2f0*/  FFMA.FTZ R199, R158, UR5, -R164.reuse ;  /* 0x000000059ec77c23 */ /* 0x100fe200080108a4 */
[--C-:B------:R-:W-:Y:S01]  /*b300*/  FFMA.FTZ R154, R159, UR5, -R164.reuse ;  /* 0x000000059f9a7c23 */ /* 0x100fe200080108a4 */
[--C-:B------:R-:W-:Y:S01]  /*b310*/  FFMA.FTZ R193, R162, UR5, -R164.reuse ;  /* 0x00000005a2c17c23 */ /* 0x100fe200080108a4 */
[--C-:B------:R-:W-:Y:S01]  /*b320*/  FFMA.FTZ R156, R163, UR5, -R164.reuse ;  /* 0x00000005a39c7c23 */ /* 0x100fe200080108a4 */
[--C-:B------:R-:W-:Y:S01]  /*b330*/  FFMA.FTZ R195, R166, UR5, -R164.reuse ;  /* 0x00000005a6c37c23 */ /* 0x100fe200080108a4 */
[----:B------:R-:W-:Y:S01]  /*b340*/  MUFU.EX2 R197, R197 ;  /* 0x000000c500c57308 */ /* 0x000fe20000000800 */
[----:B0-----:R-:W-:Y:S01]  /*b350*/  FSEL R2, R3, RZ, P0 ;  /* 0x000000ff03027208 */ /* 0x001fe20000000000 */
[--C-:B------:R-:W-:Y:S01]  /*b360*/  FFMA.FTZ R158, R167, UR5, -R164.reuse ;  /* 0x00000005a79e7c23 */ /* 0x100fe200080108a4 */
[--C-:B------:R-:W-:Y:S01]  /*b370*/  FFMA.FTZ R189, R170, UR5, -R164.reuse ;  /* 0x00000005aabd7c23 */ /* 0x100fe200080108a4 */
[----:B------:R-:W-:Y:S01]  /*b380*/  FFMA.FTZ R160, R171, UR5, -R164 ;  /* 0x00000005aba07c23 */ /* 0x000fe200080108a4 */
[----:B------:R-:W-:-:S02]  /*b390*/  IMAD.U32 R155, RZ, RZ, UR14 ;  /* 0x0000000eff9b7e24 */ /* 0x000fc4000f8e00ff */
[----:B------:R-:W-:Y:S01]  /*b3a0*/  FADD.FTZ R2, -R2, R23 ;  /* 0x0000001702027221 */ /* 0x000fe20000010100 */
[--C-:B------:R-:W-:Y:S01]  /*b3b0*/  FFMA.FTZ R174, R174, UR5, -R164.reuse ;  /* 0x00000005aeae7c23 */ /* 0x100fe200080108a4 */
[----:B------:R-:W-:Y:S01]  /*b3c0*/  MUFU.EX2 R152, R152 ;  /* 0x0000009800987308 */ /* 0x000fe20000000800 */
[----:B-1----:R-:W-:Y:S01]  /*b3d0*/  FFMA.FTZ R15, R0, R15, R185 ;  /* 0x0000000f000f7223 */ /* 0x002fe200000100b9 */
[----:B------:R-:W-:Y:S01]  /*b3e0*/  FMUL.FTZ R2, R2, UR5 ;  /* 0x0000000502027c20 */ /* 0x000fe20008410000 */
[----:B------:R-:W-:Y:S01]  /*b3f0*/  @!P5 IADD3 R155, R155, 0x30860, RZ ;  /* 0x000308609b9bd810 */ /* 0x000fe20007ffe0ff */
[--C-:B------:R-:W-:Y:S01]  /*b400*/  FFMA.FTZ R175, R175, UR5, -R164.reuse ;  /* 0x00000005afaf7c23 */ /* 0x100fe200080108a4 */
[----:B------:R-:W-:Y:S01]  /*b410*/  FADD.FTZ R15, R196, R15 ;  /* 0x0000000fc40f7221 */ /* 0x000fe20000010000 */
[--C-:B------:R-:W-:Y:S01]  /*b420*/  FFMA.FTZ R178, R178, UR5, -R164.reuse ;  /* 0x00000005b2b27c23 */ /* 0x100fe200080108a4 */
[----:B------:R-:W-:Y:S01]  /*b430*/  @!P5 PRMT R155, RZ, 0x654, R155 ;  /* 0x00000654ff9bd816 */ /* 0x000fe2000000009b */
[----:B------:R-:W0:Y:S01]  /*b440*/  MUFU.EX2 R2, R2 ;  /* 0x0000000200027308 */ /* 0x000e220000000800 */
[----:B------:R-:W-:Y:S01]  /*b450*/  FADD.FTZ R162, R198, R15 ;  /* 0x0000000fc6a27221 */ /* 0x000fe20000010000 */
[--C-:B------:R-:W-:Y:S01]  /*b460*/  FFMA.FTZ R179, R179, UR5, -R164.reuse ;  /* 0x00000005b3b37c23 */ /* 0x100fe200080108a4 */
[----:B------:R1:W-:Y:S01]  /*b470*/  @!P5 SYNCS.ARRIVE.TRANS64.RED.A1T0 RZ, [R155+URZ], RZ ;  /* 0x000000ff9bffd9a7 */ /* 0x0003e2000810043f */
[----:B------:R-:W-:Y:S01]  /*b480*/  FFMA.FTZ R182, R182, UR5, -R164 ;  /* 0x00000005b6b67c23 */ /* 0x000fe200080108a4 */
[----:B------:R-:W-:Y:S01]  /*b490*/  FADD.FTZ R23, R153, R162 ;  /* 0x000000a299177221 */ /* 0x000fe20000010000 */
[----:B------:R-:W-:Y:S01]  /*b4a0*/  FFMA.FTZ R164, R183, UR5, -R164 ;  /* 0x00000005b7a47c23 */ /* 0x000fe200080108a4 */
[----:B------:R-:W-:Y:S01]  /*b4b0*/  PLOP3.LUT P0, PT, PT, PT, UP1, 0x80, 0x0 ;  /* 0x000000000000781c */ /* 0x000fe20003f0f018 */
[----:B------:R-:W2:Y:S01]  /*b4c0*/  MUFU.EX2 R199, R199 ;  /* 0x000000c700c77308 */ /* 0x000ea20000000800 */
[----:B------:R-:W-:Y:S01]  /*b4d0*/  FADD.FTZ R162, R192, R23 ;  /* 0x00000017c0a27221 */ /* 0x000fe20000010000 */
[----:B------:R-:W-:-:S02]  /*b4e0*/  F2FP.BF16.F32.PACK_AB R196, R196, R185 ;  /* 0x000000b9c4c4723e */ /* 0x000fc400000010ff */
[----:B------:R-:W-:Y:S01]  /*b4f0*/  F2FP.BF16.F32.PACK_AB R198, R153, R198 ;  /* 0x000000c699c6723e */ /* 0x000fe200000010ff */
[C---:B------:R-:W-:Y:S01]  /*b500*/  FADD.FTZ R23, R157.reuse, R162 ;  /* 0x000000a29d177221 */ /* 0x040fe20000010000 */
[----:B------:R-:W-:Y:S02]  /*b510*/  F2FP.BF16.F32.PACK_AB R192, R157, R192 ;  /* 0x000000c09dc0723e */ /* 0x000fe400000010ff */
[----:B------:R-:W3:Y:S01]  /*b520*/  MUFU.EX2 R154, R154 ;  /* 0x0000009a009a7308 */ /* 0x000ee20000000800 */
[----:B0-----:R-:W-:Y:S01]  /*b530*/  FFMA.FTZ R15, R2, R14, R197 ;  /* 0x0000000e020f7223 */ /* 0x001fe200000100c5 */
[----:B------:R-:W-:Y:S01]  /*b540*/  FADD.FTZ R162, R194, R23 ;  /* 0x00000017c2a27221 */ /* 0x000fe20000010000 */
[C---:B------:R-:W-:Y:S02]  /*b550*/  F2FP.BF16.F32.PACK_AB R194, R161.reuse, R194 ;  /* 0x000000c2a1c2723e */ /* 0x040fe400000010ff */
[C---:B------:R-:W-:Y:S01]  /*b560*/  FADD.FTZ R14, R152.reuse, R15 ;  /* 0x0000000f980e7221 */ /* 0x040fe20000010000 */
[----:B------:R-:W-:Y:S01]  /*b570*/  FADD.FTZ R23, R161, R162 ;  /* 0x000000a2a1177221 */ /* 0x000fe20000010000 */
[----:B------:R-:W-:Y:S01]  /*b580*/  F2FP.BF16.F32.PACK_AB R197, R152, R197 ;  /* 0x000000c598c5723e */ /* 0x000fe200000010ff */
[----:B------:R-:W0:Y:S01]  /*b590*/  MUFU.EX2 R193, R193 ;  /* 0x000000c100c17308 */ /* 0x000e220000000800 */
[----:B--2---:R-:W-:Y:S01]  /*b5a0*/  FADD.FTZ R15, R199, R14 ;  /* 0x0000000ec70f7221 */ /* 0x004fe20000010000 */
[----:B------:R-:W-:Y:S01]  /*b5b0*/  FADD.FTZ R162, R188, R23 ;  /* 0x00000017bca27221 */ /* 0x000fe20000010000 */
[----:B------:R-:W-:-:S03]  /*b5c0*/  F2FP.BF16.F32.PACK_AB R188, R165, R188 ;  /* 0x000000bca5bc723e */ /* 0x000fc600000010ff */
[----:B------:R-:W-:Y:S02]  /*b5d0*/  FADD.FTZ R23, R165, R162 ;  /* 0x000000a2a5177221 */ /* 0x000fe40000010000 */
[----:B------:R-:W2:Y:S01]  /*b5e0*/  MUFU.EX2 R156, R156 ;  /* 0x0000009c009c7308 */ /* 0x000ea20000000800 */
[----:B---3--:R-:W-:Y:S01]  /*b5f0*/  FADD.FTZ R14, R154, R15 ;  /* 0x0000000f9a0e7221 */ /* 0x008fe20000010000 */
[----:B------:R-:W-:Y:S01]  /*b600*/  FADD.FTZ R162, R190, R23 ;  /* 0x00000017bea27221 */ /* 0x000fe20000010000 */
[C---:B------:R-:W-:Y:S02]  /*b610*/  F2FP.BF16.F32.PACK_AB R190, R169.reuse, R190 ;  /* 0x000000bea9be723e */ /* 0x040fe400000010ff */
[----:B------:R-:W-:Y:S01]  /*b620*/  F2FP.BF16.F32.PACK_AB R199, R154, R199 ;  /* 0x000000c79ac7723e */ /* 0x000fe200000010ff */
[----:B------:R-:W-:Y:S02]  /*b630*/  FADD.FTZ R23, R169, R162 ;  /* 0x000000a2a9177221 */ /* 0x000fe40000010000 */
[----:B------:R-:W3:Y:S01]  /*b640*/  MUFU.EX2 R195, R195 ;  /* 0x000000c300c37308 */ /* 0x000ee20000000800 */
[----:B0-----:R-:W-:-:S07]  /*b650*/  FADD.FTZ R15, R193, R14 ;  /* 0x0000000ec10f7221 */ /* 0x001fce0000010000 */
[----:B------:R-:W0:Y:S01]  /*b660*/  MUFU.EX2 R158, R158 ;  /* 0x0000009e009e7308 */ /* 0x000e220000000800 */
[C---:B--2---:R-:W-:Y:S01]  /*b670*/  FADD.FTZ R14, R156.reuse, R15 ;  /* 0x0000000f9c0e7221 */ /* 0x044fe20000010000 */
[----:B------:R-:W-:-:S06]  /*b680*/  F2FP.BF16.F32.PACK_AB R193, R156, R193 ;  /* 0x000000c19cc1723e */ /* 0x000fcc00000010ff */
[----:B------:R-:W2:Y:S01]  /*b690*/  MUFU.EX2 R189, R189 ;  /* 0x000000bd00bd7308 */ /* 0x000ea20000000800 */
[----:B---3--:R-:W-:-:S07]  /*b6a0*/  FADD.FTZ R15, R195, R14 ;  /* 0x0000000ec30f7221 */ /* 0x008fce0000010000 */
[----:B------:R-:W3:Y:S01]  /*b6b0*/  MUFU.EX2 R160, R160 ;  /* 0x000000a000a07308 */ /* 0x000ee20000000800 */
[C---:B0-----:R-:W-:Y:S01]  /*b6c0*/  FADD.FTZ R14, R158.reuse, R15 ;  /* 0x0000000f9e0e7221 */ /* 0x041fe20000010000 */
[----:B------:R-:W-:-:S06]  /*b6d0*/  F2FP.BF16.F32.PACK_AB R195, R158, R195 ;  /* 0x000000c39ec3723e */ /* 0x000fcc00000010ff */
[----:B------:R-:W0:Y:S01]  /*b6e0*/  MUFU.EX2 R174, R174 ;  /* 0x000000ae00ae7308 */ /* 0x000e220000000800 */
[----:B--2---:R-:W-:Y:S01]  /*b6f0*/  FADD.FTZ R15, R189, R14 ;  /* 0x0000000ebd0f7221 */ /* 0x004fe20000010000 */
[----:B------:R-:W-:Y:S01]  /*b700*/  FADD.FTZ R14, R184, R23 ;  /* 0x00000017b80e7221 */ /* 0x000fe20000010000 */
[----:B------:R-:W-:-:S03]  /*b710*/  F2FP.BF16.F32.PACK_AB R184, R173, R184 ;  /* 0x000000b8adb8723e */ /* 0x000fc600000010ff */
[----:B------:R-:W-:Y:S02]  /*b720*/  FADD.FTZ R23, R173, R14 ;  /* 0x0000000ead177221 */ /* 0x000fe40000010000 */
[----:B------:R-:W2:Y:S01]  /*b730*/  MUFU.EX2 R175, R175 ;  /* 0x000000af00af7308 */ /* 0x000ea20000000800 */
[C---:B---3--:R-:W-:Y:S01]  /*b740*/  FADD.FTZ R15, R160.reuse, R15 ;  /* 0x0000000fa00f7221 */ /* 0x048fe20000010000 */
[----:B------:R-:W-:-:S06]  /*b750*/  F2FP.BF16.F32.PACK_AB R189, R160, R189 ;  /* 0x000000bda0bd723e */ /* 0x000fcc00000010ff */
[----:B-1----:R-:W1:Y:S01]  /*b760*/  MUFU.EX2 R155, R178 ;  /* 0x000000b2009b7308 */ /* 0x002e620000000800 */
[----:B0-----:R-:W-:-:S07]  /*b770*/  FADD.FTZ R15, R174, R15 ;  /* 0x0000000fae0f7221 */ /* 0x001fce0000010000 */
[----:B------:R-:W0:Y:S01]  /*b780*/  MUFU.EX2 R179, R179 ;  /* 0x000000b300b37308 */ /* 0x000e220000000800 */
[C---:B--2---:R-:W-:Y:S01]  /*b790*/  FADD.FTZ R14, R175.reuse, R15 ;  /* 0x0000000faf0e7221 */ /* 0x044fe20000010000 */
[----:B------:R-:W-:-:S06]  /*b7a0*/  F2FP.BF16.F32.PACK_AB R191, R175, R174 ;  /* 0x000000aeafbf723e */ /* 0x000fcc00000010ff */
[----:B------:R-:W2:Y:S01]  /*b7b0*/  MUFU.EX2 R186, R186 ;  /* 0x000000ba00ba7308 */ /* 0x000ea20000000800 */
[----:B-1----:R-:W-:-:S07]  /*b7c0*/  FADD.FTZ R14, R155, R14 ;  /* 0x0000000e9b0e7221 */ /* 0x002fce0000010000 */
[----:B------:R-:W1:Y:S01]  /*b7d0*/  MUFU.EX2 R187, R182 ;  /* 0x000000b600bb7308 */ /* 0x000e620000000800 */
[C---:B0-----:R-:W-:Y:S01]  /*b7e0*/  FADD.FTZ R14, R179.reuse, R14 ;  /* 0x0000000eb30e7221 */ /* 0x041fe20000010000 */
[----:B------:R-:W-:-:S06]  /*b7f0*/  F2FP.BF16.F32.PACK_AB R185, R179, R155 ;  /* 0x0000009bb3b9723e */ /* 0x000fcc00000010ff */
[----:B------:R-:W0:Y:S01]  /*b800*/  MUFU.EX2 R21, R181 ;  /* 0x000000b500157308 */ /* 0x000e220000000800 */
[----:B--2---:R-:W-:Y:S01]  /*b810*/  FADD.FTZ R162, R186, R23 ;  /* 0x00000017baa27221 */ /* 0x004fe20000010000 */
[----:B------:R-:W-:-:S06]  /*b820*/  IMAD.MOV.U32 R23, RZ, RZ, R3 ;  /* 0x000000ffff177224 */ /* 0x000fcc00078e0003 */
[----:B------:R-:W2:Y:S01]  /*b830*/  MUFU.EX2 R164, R164 ;  /* 0x000000a400a47308 */ /* 0x000ea20000000800 */
[----:B-1----:R-:W-:Y:S01]  /*b840*/  FADD.FTZ R14, R187, R14 ;  /* 0x0000000ebb0e7221 */ /* 0x002fe20000010000 */
[C---:B0-----:R-:W-:Y:S01]  /*b850*/  FADD.FTZ R15, R21.reuse, R162 ;  /* 0x000000a2150f7221 */ /* 0x041fe20000010000 */
[----:B------:R-:W-:Y:S01]  /*b860*/  F2FP.BF16.F32.PACK_AB R186, R21, R186 ;  /* 0x000000ba15ba723e */ /* 0x000fe200000010ff */
[----:B------:R-:W-:Y:S02]  /*b870*/  IMAD.MOV.U32 R21, RZ, RZ, R4 ;  /* 0x000000ffff157224 */ /* 0x000fe400078e0004 */
[C---:B--2---:R-:W-:Y:S01]  /*b880*/  FADD.FTZ R14, R164.reuse, R14 ;  /* 0x0000000ea40e7221 */ /* 0x044fe20000010000 */
[----:B------:R-:W-:Y:S01]  /*b890*/  F2FP.BF16.F32.PACK_AB R187, R164, R187 ;  /* 0x000000bba4bb723e */ /* 0x000fe200000010ff */
[----:B------:R-:W-:Y:S06]  /*b8a0*/  @P0 BRA `(.L_x_1039) ;  /* 0xffffffd400fc0947 */ /* 0x000fec000383ffff */
.L_x_1022:
        /* <DEDUP_REMOVED lines=131> */
.L_x_1040:
[----:B------:R-:W-:Y:S01]  /*c0e0*/  R2UR UR6, R16 ;  /* 0x00000000100672ca */ /* 0x000fe200000e0000 */
[----:B------:R-:W-:-:S05]  /*c0f0*/  IMAD.U32 R0, RZ, RZ, UR61 ;  /* 0x0000003dff007e24 */ /* 0x000fca000f8e00ff */
[----:B------:R-:W-:-:S07]  /*c100*/  SHF.L.U32 R0, R0, 0x1f, RZ ;  /* 0x0000001f00007819 */ /* 0x000fce00000006ff */
[----:B------:R-:W-:-:S09]  /*c110*/  ULEA UR7, UR4, UR6, 0x3 ;  /* 0x0000000604077291 */ /* 0x000fd2000f8e183f */
[----:B------:R0:W1:Y:S01]  /*c120*/  SYNCS.PHASECHK.TRANS64.TRYWAIT P0, [UR7+0x30850], R0 ;  /* 0x03085000ff0075a7 */ /* 0x0000620008000147 */
[----:B------:R-:W-:Y:S05]  /*c130*/  @!P4 BRA `(.L_x_1041) ;  /* 0x000000000004c947 */ /* 0x000fea0003800000 */
[----:B------:R-:W-:Y:S01]  /*c140*/  BPT.TRAP 0x1 ;  /* 0x000000040000795c */ /* 0x000fe20000300000 */
.L_x_1041:
[----:B-1----:R-:W-:Y:S05]  /*c150*/  @P0 BRA `(.L_x_1042) ;  /* 0x0000000000080947 */ /* 0x002fea0003800000 */
[----:B------:R-:W1:Y:S02]  /*c160*/  SYNCS.PHASECHK.TRANS64.TRYWAIT P0, [UR7+0x30850], R0 ;  /* 0x03085000ff0075a7 */ /* 0x000e640008000147 */
[----:B-1----:R-:W-:Y:S05]  /*c170*/  @!P0 BRA `(.L_x_1043) ;  /* 0x0000008000588947 */ /* 0x002fea0003800000 */
.L_x_1042:
[----:B------:R-:W-:Y:S01]  /*c180*/  R2UR UR6, R16 ;  /* 0x00000000100672ca */ /* 0x000fe200000e0000 */
[----:B------:R-:W-:Y:S01]  /*c190*/  WARPGROUP.ARRIVE ;  /* 0x00000000000079c5 */ /* 0x000fe20000000000 */
[----:B------:R-:W-:Y:S01]  /*c1a0*/  UMOV UR11, 0x40000040 ;  /* 0x40000040000b7882 */ /* 0x000fe20000000000 */
[----:B01----:R-:W0:Y:S01]  /*c1b0*/  SHFL.BFLY PT, R0, R15, 0x2, 0x1f ;  /* 0x0c401f000f007f89 */ /* 0x003e2200000e0000 */
[----:B------:R-:W-:Y:S02]  /*c1c0*/  IMAD.U32 R11, RZ, RZ, UR7 ;  /* 0x00000007ff0b7e24 */ /* 0x000fe4000f8e00ff */
[----:B------:R-:W-:Y:S01]  /*c1d0*/  IMAD.MOV.U32 R6, RZ, RZ, RZ ;  /* 0x000000ffff067224 */ /* 0x000fe200078e00ff */
[----:B------:R-:W1:Y:S01]  /*c1e0*/  SHFL.BFLY PT, R5, R14, 0x2, 0x1f ;  /* 0x0c401f000e057f89 */ /* 0x000e6200000e0000 */
[----:B------:R-:W-:Y:S02]  /*c1f0*/  @!P5 VIADD R11, R11, 0x30860 ;  /* 0x000308600b0bd836 */ /* 0x000fe40000000000 */
[----:B------:R-:W-:-:S03]  /*c200*/  IMAD.U32 R13, RZ, RZ, UR5 ;  /* 0x00000005ff0d7e24 */ /* 0x000fc6000f8e00ff */
[----:B------:R-:W-:Y:S01]  /*c210*/  UIADD3 UR6, UR6, 0x400, URZ ;  /* 0x0000040006067890 */ /* 0x000fe2000fffe03f */
[----:B------:R-:W-:-:S03]  /*c220*/  @!P5 PRMT R11, RZ, 0x654, R11 ;  /* 0x00000654ff0bd816 */ /* 0x000fc6000000000b */
[----:B------:R-:W-:-:S04]  /*c230*/  USHF.R.U32.HI UR6, URZ, 0x4, UR6 ;  /* 0x000000043f067899 */ /* 0x000fc80008011606 */
[----:B------:R-:W-:-:S04]  /*c240*/  ULOP3.LUT UR6, UR6, 0x3fff, URZ, 0xc0, !UPT ;  /* 0x00003fff06067892 */ /* 0x000fc8000f8ec03f */
[----:B------:R-:W-:Y:S01]  /*c250*/  ULOP3.LUT UR6, UR6, 0x2000000, URZ, 0xfc, !UPT ;  /* 0x0200000006067892 */ /* 0x000fe2000f8efc3f */
[----:B0-----:R-:W-:-:S03]  /*c260*/  FADD.FTZ R0, R0, R15 ;  /* 0x0000000f00007221 */ /* 0x001fc60000010000 */
[----:B------:R-:W-:Y:S01]  /*c270*/  ULEA UR4, UR4, UR6, 0xb ;  /* 0x0000000604047291 */ /* 0x000fe2000f8e583f */
[----:B-1----:R-:W-:-:S03]  /*c280*/  FADD.FTZ R2, R5, R14 ;  /* 0x0000000e05027221 */ /* 0x002fc60000010000 */
[----:B------:R-:W-:Y:S01]  /*c290*/  UIADD3 UR6, UR4, 0x80, URZ ;  /* 0x0000008004067890 */ /* 0x000fe2000fffe03f */
[----:B------:R-:W0:Y:S02]  /*c2a0*/  SHFL.BFLY PT, R5, R0, 0x1, 0x1f ;  /* 0x0c201f0000057f89 */ /* 0x000e2400000e0000 */
[----:B------:R-:W-:Y:S02]  /*c2b0*/  UMOV UR10, UR4 ;  /* 0x00000004000a7c82 */ /* 0x000fe40008000000 */
[----:B------:R-:W-:Y:S01]  /*c2c0*/  HGMMA.64x256x16.F32.BF16 R24, R196, gdesc[UR8].tnspB, R24, gsb0 ;  /* 0x43e00008c4187df0 */ /* 0x000fe20008001818 */
[----:B------:R-:W-:Y:S01]  /*c2d0*/  UMOV UR11, 0x40000040 ;  /* 0x40000040000b7882 */ /* 0x000fe20000000000 */
[----:B------:R-:W-:Y:S01]  /*c2e0*/  UMOV UR10, UR6 ;  /* 0x00000006000a7c82 */ /* 0x000fe20008000000 */
[----:B------:R-:W-:Y:S01]  /*c2f0*/  UIADD3 UR6, UR4, 0x100, URZ ;  /* 0x0000010004067890 */ /* 0x000fe2000fffe03f */
[----:B------:R-:W1:Y:S01]  /*c300*/  SHFL.BFLY PT, R7, R2, 0x1, 0x1f ;  /* 0x0c201f0002077f89 */ /* 0x000e6200000e0000 */
[----:B------:R-:W-:Y:S01]  /*c310*/  UIADD3 UR4, UR4, 0x180, URZ ;  /* 0x0000018004047890 */ /* 0x000fe2000fffe03f */
[----:B0-----:R-:W-:Y:S01]  /*c320*/  FADD.FTZ R10, R0, R5 ;  /* 0x00000005000a7221 */ /* 0x001fe20000010000 */
[----:B------:R-:W-:-:S02]  /*c330*/  IMAD.MOV.U32 R5, RZ, RZ, RZ ;  /* 0x000000ffff057224 */ /* 0x000fc400078e00ff */
[----:B------:R-:W-:Y:S02]  /*c340*/  IMAD.MOV.U32 R0, RZ, RZ, -0x800000 ;  /* 0xff800000ff007424 */ /* 0x000fe400078e00ff */
[----:B------:R-:W-:Y:S01]  /*c350*/  FSETP.NE.FTZ.AND P0, PT, R10, RZ, PT ;  /* 0x000000ff0a00720b */ /* 0x000fe20003f15000 */
[----:B-1----:R-:W-:Y:S01]  /*c360*/  FADD.FTZ R12, R2, R7 ;  /* 0x00000007020c7221 */ /* 0x002fe20000010000 */
[----:B------:R-:W-:Y:S02]  /*c370*/  IMAD.U32 R7, RZ, RZ, UR5 ;  /* 0x00000005ff077e24 */ /* 0x000fe4000f8e00ff */
[----:B------:R-:W-:Y:S02]  /*c380*/  IMAD.MOV.U32 R2, RZ, RZ, -0x800000 ;  /* 0xff800000ff027424 */ /* 0x000fe400078e00ff */
[----:B------:R-:W-:-:S07]  /*c390*/  FSETP.NE.FTZ.AND P1, PT, R12, RZ, PT ;  /* 0x000000ff0c00720b */ /* 0x000fce0003f35000 */
[----:B------:R-:W0:Y:S01]  /*c3a0*/  @P0 MUFU.LG2 R8, R10 ;  /* 0x0000000a00080308 */ /* 0x000e220000000c00 */
[----:B------:R-:W-:-:S07]  /*c3b0*/  @P0 FMUL.FTZ R7, R7, 0.69314718246459960938 ;  /* 0x3f31721807070820 */ /* 0x000fce0000410000 */
[----:B------:R-:W1:Y:S01]  /*c3c0*/  @P1 MUFU.LG2 R9, R12 ;  /* 0x0000000c00091308 */ /* 0x000e620000000c00 */
[----:B------:R-:W-:-:S07]  /*c3d0*/  @P1 FMUL.FTZ R13, R13, 0.69314718246459960938 ;  /* 0x3f3172180d0d1820 */ /* 0x000fce0000410000 */
        /* <DEDUP_REMOVED lines=9> */
[----:B------:R-:W-:Y:S01]  /*c470*/  HGMMA.64x256x16.F32.BF16 R24, R192, gdesc[UR8].tnspB, R24, gsb0 ;  /* 0x43e00008c0187df0 */ /* 0x000fe20008001818 */
[----:B------:R-:W-:Y:S01]  /*c480*/  UMOV UR10, UR6 ;  /* 0x00000006000a7c82 */ /* 0x000fe20008000000 */
[----:B------:R-:W-:Y:S01]  /*c490*/  UMOV UR11, 0x40000040 ;  /* 0x40000040000b7882 */ /* 0x000fe20000000000 */
[----:B------:R-:W-:Y:S02]  /*c4a0*/  WARPGROUP.DEPBAR.LE gsb0, 0x0 ;  /* 0x00008000000079c5 */ /* 0x000fe40000010000 */
[----:B------:R-:W-:-:S15]  /*c4b0*/  WARPGROUP.ARRIVE ;  /* 0x00000000000079c5 */ /* 0x000fde0000000000 */
[----:B------:R-:W-:-:S08]  /*c4c0*/  NOP ;  /* 0x0000000000007918 */ /* 0x000fd00000000000 */
        /* <DEDUP_REMOVED lines=137> */
.L_x_973:
[----:B------:R-:W-:Y:S05]  /*cd60*/  @P0 BRA `(.L_x_1044) ;  /* 0x0000002000640947 */ /* 0x000fea0003800000 */
[----:B------:R-:W2:Y:S01]  /*cd70*/  LDL R3, [R1] ;  /* 0x0000000001037983 */ /* 0x000ea20000100800 */
[----:B------:R-:W0:Y:S01]  /*cd80*/  S2UR UR12, SR_CTAID.Z ;  /* 0x00000000000c79c3 */ /* 0x000e220000002700 */
[----:B------:R-:W-:Y:S01]  /*cd90*/  ULDC.64 UR8, c[0x0][0xbd0] ;  /* 0x0002f40000087ab9 */ /* 0x000fe20000000a00 */
[----:B------:R-:W-:Y:S01]  /*cda0*/  ULDC.64 UR14, c[0x0][0x208] ;  /* 0x00008200000e7ab9 */ /* 0x000fe20000000a00 */
[----:B------:R-:W1:Y:S01]  /*cdb0*/  S2R R22, SR_CTAID.X ;  /* 0x0000000000167919 */ /* 0x000e620000002500 */
[----:B------:R-:W-:Y:S04]  /*cdc0*/  BSSY B0, `(.L_x_1045) ;  /* 0x000014d000007945 */ /* 0x000fe80003800000 */
[----:B------:R-:W3:Y:S08]  /*cdd0*/  LDC.64 R18, c[0x0][0xbd8] ;  /* 0x0002f600ff127b82 */ /* 0x000ef00000000a00 */
[----:B------:R-:W4:Y:S08]  /*cde0*/  S2UR UR11, SR_CTAID.Y ;  /* 0x00000000000b79c3 */ /* 0x000f300000002600 */
[----:B------:R-:W4:Y:S01]  /*cdf0*/  LDC R23, c[0x0][0xc50] ;  /* 0x00031400ff177b82 */ /* 0x000f220000000800 */
[----:B0-----:R-:W-:-:S07]  /*ce00*/  USHF.R.S32.HI UR10, URZ, 0x1f, UR12 ;  /* 0x0000001f3f0a7899 */ /* 0x001fce000801140c */
[----:B------:R-:W0:Y:S08]  /*ce10*/  LDC.64 R20, c[0x0][0xb40] ;  /* 0x0002d000ff147b82 */ /* 0x000e300000000a00 */
[----:B------:R-:W-:Y:S01]  /*ce20*/  BAR.SYNC.DEFER_BLOCKING 0x1, 0x100 ;  /* 0x0044000000007b1d */ /* 0x000fe20000010000 */
[----:B--2---:R-:W-:-:S05]  /*ce30*/  R2UR UR13, R3 ;  /* 0x00000000030d72ca */ /* 0x004fca00000e0000 */
[----:B------:R-:W2:Y:S08]  /*ce40*/  S2R R3, SR_TID.X ;  /* 0x0000000000037919 */ /* 0x000eb00000002100 */
[----:B------:R-:W-:Y:S02]  /*ce50*/  USHF.R.S32.HI UR7, URZ, 0x1f, UR13 ;  /* 0x0000001f3f077899 */ /* 0x000fe4000801140d */
[----:B------:R-:W-:-:S02]  /*ce60*/  UIMAD.WIDE.U32 UR4, UR13, UR8, URZ ;  /* 0x000000080d0472a5 */ /* 0x000fc4000f8e003f */
[----:B------:R-:W-:-:S04]  /*ce70*/  UIMAD UR6, UR7, UR8, URZ ;  /* 0x00000008070672a4 */ /* 0x000fc8000f8e023f */
[----:B------:R-:W-:-:S03]  /*ce80*/  UIMAD UR6, UR13, UR9, UR6 ;  /* 0x000000090d0672a4 */ /* 0x000fc6000f8e0206 */
[----:B------:R-:W-:Y:S01]  /*ce90*/  ULDC.64 UR8, c[0x0][0xb38] ;  /* 0x0002ce0000087ab9 */ /* 0x000fe20000000a00 */
[----:B------:R-:W-:Y:S02]  /*cea0*/  UIADD3 UR6, UR5, UR6, URZ ;  /* 0x0000000605067290 */ /* 0x000fe4000fffe03f */
[----:B------:R-:W-:Y:S01]  /*ceb0*/  UIMAD UR7, UR7, UR8, URZ ;  /* 0x00000008070772a4 */ /* 0x000fe2000f8e023f */
[----:B--2---:R-:W-:-:S05]  /*cec0*/  VIADD R5, R3, 0xffffff80 ;  /* 0xffffff8003057836 */ /* 0x004fca0000000000 */
[----:B------:R-:W-:-:S04]  /*ced0*/  SHF.R.S32.HI R4, RZ, 0x1f, R5 ;  /* 0x0000001fff047819 */ /* 0x000fc80000011405 */
[CC--:B------:R-:W-:Y:S02]  /*cee0*/  LEA.HI R6, R4.reuse, R5.reuse, RZ, 0x7 ;  /* 0x0000000504067211 */ /* 0x0c0fe400078f38ff */
[----:B------:R-:W-:Y:S02]  /*cef0*/  LEA.HI R11, R4, R5, RZ, 0x2 ;  /* 0x00000005040b7211 */ /* 0x000fe400078f10ff */
[----:B------:R-:W-:Y:S02]  /*cf00*/  LOP3.LUT R8, R6, 0xffffff80, RZ, 0xc0, !PT ;  /* 0xffffff8006087812 */ /* 0x000fe400078ec0ff */
[----:B------:R-:W-:-:S03]  /*cf10*/  SHF.R.S32.HI R7, RZ, 0x7, R6 ;  /* 0x00000007ff077819 */ /* 0x000fc60000011406 */
[----:B------:R-:W-:Y:S01]  /*cf20*/  IMAD.IADD R3, R5, 0x1, -R8 ;  /* 0x0000000105037824 */ /* 0x000fe200078e0a08 */
[----:B------:R-:W-:Y:S01]  /*cf30*/  LEA.HI R4, R6, R7, RZ, 0x1 ;  /* 0x0000000706047211 */ /* 0x000fe200078f08ff */
[----:B------:R-:W2:Y:S01]  /*cf40*/  LDC R8, c[0x0][0xbe8] ;  /* 0x0002fa00ff087b82 */ /* 0x000ea20000000800 */
[----:B------:R-:W-:Y:S02]  /*cf50*/  LOP3.LUT R6, R11, 0xfffffffc, RZ, 0xc0, !PT ;  /* 0xfffffffc0b067812 */ /* 0x000fe400078ec0ff */
[----:B------:R-:W-:Y:S02]  /*cf60*/  SHF.R.S32.HI R12, RZ, 0x1f, R3 ;  /* 0x0000001fff0c7819 */ /* 0x000fe40000011403 */
[----:B------:R-:W-:Y:S01]  /*cf70*/  LOP3.LUT R4, R4, 0x3fffffe, RZ, 0xc0, !PT ;  /* 0x03fffffe04047812 */ /* 0x000fe200078ec0ff */
[----:B------:R-:W-:Y:S01]  /*cf80*/  IMAD.IADD R5, R5, 0x1, -R6 ;  /* 0x0000000105057824 */ /* 0x000fe200078e0a06 */
[CC--:B------:R-:W-:Y:S02]  /*cf90*/  LEA.HI R10, R12.reuse, R3.reuse, RZ, 0x2 ;  /* 0x000000030c0a7211 */ /* 0x0c0fe400078f10ff */
[----:B------:R-:W-:Y:S01]  /*cfa0*/  LEA.HI R12, R12, R3, RZ, 0x5 ;  /* 0x000000030c0c7211 */ /* 0x000fe200078f28ff */
[----:B------:R-:W-:Y:S01]  /*cfb0*/  IMAD.IADD R6, R7, 0x1, -R4 ;  /* 0x0000000107067824 */ /* 0x000fe200078e0a04 */
[----:B------:R-:W-:-:S02]  /*cfc0*/  SHF.R.S32.HI R9, RZ, 0x2, R10 ;  /* 0x00000002ff097819 */ /* 0x000fc4000001140a */
[----:B------:R-:W-:Y:S02]  /*cfd0*/  SHF.R.S32.HI R14, RZ, 0x1f, R10 ;  /* 0x0000001fff0e7819 */ /* 0x000fe4000001140a */
[----:B------:R-:W-:Y:S02]  /*cfe0*/  LEA.HI R7, R5, R5, RZ, 0x1 ;  /* 0x0000000505077211 */ /* 0x000fe400078f08ff */
[----:B------:R-:W-:Y:S02]  /*cff0*/  LEA.HI R14, R14, R9, RZ, 0x3 ;  /* 0x000000090e0e7211 */ /* 0x000fe400078f18ff */
[----:B------:R-:W-:Y:S02]  /*d000*/  LOP3.LUT R10, R10, 0x7ffffffc, RZ, 0xc0, !PT ;  /* 0x7ffffffc0a0a7812 */ /* 0x000fe400078ec0ff */
[----:B------:R-:W-:Y:S02]  /*d010*/  LOP3.LUT R14, R14, 0xfffffff8, RZ, 0xc0, !PT ;  /* 0xfffffff80e0e7812 */ /* 0x000fe400078ec0ff */
[----:B--2---:R-:W-:-:S03]  /*d020*/  ISETP.NE.AND P0, PT, R8, 0x1, PT ;  /* 0x000000010800780c */ /* 0x004fc60003f05270 */
[----:B------:R-:W-:Y:S01]  /*d030*/  IMAD.IADD R4, R9, 0x1, -R14 ;  /* 0x0000000109047824 */ /* 0x000fe200078e0a0e */
[----:B------:R-:W-:Y:S02]  /*d040*/  LOP3.LUT R14, R7, 0x1ffffffe, RZ, 0xc0, !PT ;  /* 0x1ffffffe070e7812 */ /* 0x000fe400078ec0ff */
[----:B------:R-:W-:Y:S01]  /*d050*/  SHF.R.S32.HI R7, RZ, 0x5, R12 ;  /* 0x00000005ff077819 */ /* 0x000fe2000001140c */
[----:B---3--:R-:W-:Y:S02]  /*d060*/  IMAD R12, R18, UR10, RZ ;  /* 0x0000000a120c7c24 */ /* 0x008fe4000f8e02ff */
[----:B------:R-:W-:Y:S01]  /*d070*/  IMAD.IADD R16, R5, 0x1, -R14 ;  /* 0x0000000105107824 */ /* 0x000fe200078e0a0e */
[----:B------:R-:W-:Y:S01]  /*d080*/  LEA R7, R7, R4, 0x4 ;  /* 0x0000000407077211 */ /* 0x000fe200078e20ff */
[----:B------:R-:W-:Y:S02]  /*d090*/  IMAD.U32 R5, RZ, RZ, UR5 ;  /* 0x00000005ff057e24 */ /* 0x000fe4000f8e00ff */
[----:B------:R-:W-:Y:S01]  /*d0a0*/  IMAD.U32 R4, RZ, RZ, UR4 ;  /* 0x00000004ff047e24 */ /* 0x000fe2000f8e00ff */
[----:B------:R-:W2:Y:S01]  /*d0b0*/  @P0 LDC R14, c[0x0][0xbec] ;  /* 0x0002fb00ff0e0b82 */ /* 0x000ea20000000800 */
[----:B------:R-:W-:Y:S01]  /*d0c0*/  IMAD R9, R6, 0x40, R7 ;  /* 0x0000004006097824 */ /* 0x000fe200078e0207 */
[----:B------:R-:W-:Y:S01]  /*d0d0*/  UIMAD.WIDE.U32 UR4, UR13, UR8, URZ ;  /* 0x000000080d0472a5 */ /* 0x000fe2000f8e003f */
[----:B------:R-:W-:Y:S01]  /*d0e0*/  IMAD.U32 R5, RZ, RZ, UR6 ;  /* 0x00000006ff057e24 */ /* 0x000fe2000f8e00ff */
[----:B------:R-:W-:Y:S01]  /*d0f0*/  UIMAD UR6, UR13, UR9, UR7 ;  /* 0x000000090d0672a4 */ /* 0x000fe2000f8e0207 */
[----:B------:R-:W-:-:S02]  /*d100*/  IMAD R6, R16, 0x8, R9 ;  /* 0x0000000810067824 */ /* 0x000fc400078e0209 */
[----:B------:R-:W-:Y:S01]  /*d110*/  IMAD R16, RZ, RZ, -UR13 ;  /* 0x8000000dff107e24 */ /* 0x000fe2000f8e02ff */
[----:B------:R-:W3:Y:S01]  /*d120*/  @P0 LDC R152, c[0x0][0xbec] ;  /* 0x0002fb00ff980b82 */ /* 0x000ee20000000800 */
[----:B------:R-:W-:Y:S01]  /*d130*/  UIADD3 UR6, UR5, UR6, URZ ;  /* 0x0000000605067290 */ /* 0x000fe2000fffe03f */
[----:B-1----:R-:W-:Y:S01]  /*d140*/  IMAD R11, R22, 0x80, R6 ;  /* 0x00000080160b7824 */ /* 0x002fe200078e0206 */
[----:B------:R-:W-:Y:S01]  /*d150*/  ULDC.64 UR8, c[0x0][0xb28] ;  /* 0x0002ca0000087ab9 */ /* 0x000fe20000000a00 */
[----:B----4-:R-:W-:Y:S02]  /*d160*/  IMAD R23, R23, R16, UR11 ;  /* 0x0000000b17177e24 */ /* 0x010fe4000f8e0210 */
[----:B------:R-:W-:Y:S02]  /*d170*/  IMAD R15, R19, UR12, R12 ;  /* 0x0000000c130f7c24 */ /* 0x000fe4000f8e020c */
[----:B------:R-:W1:Y:S01]  /*d180*/  @P0 LDC R17, c[0x0][0xbf0] ;  /* 0x0002fc00ff110b82 */ /* 0x000e620000000800 */
[----:B------:R-:W-:Y:S01]  /*d190*/  IMAD.WIDE.U32 R4, R18, UR12, R4 ;  /* 0x0000000c12047c25 */ /* 0x000fe2000f8e0004 */
[----:B------:R-:W-:-:S03]  /*d1a0*/  SHF.R.S32.HI R16, RZ, 0x1f, R23 ;  /* 0x0000001fff107819 */ /* 0x000fc60000011417 */
[----:B------:R-:W-:Y:S02]  /*d1b0*/  IMAD.U32 R7, RZ, RZ, UR5 ;  /* 0x00000005ff077e24 */ /* 0x000fe4000f8e00ff */
[----:B------:R-:W-:Y:S01]  /*d1c0*/  IMAD.U32 R6, RZ, RZ, UR4 ;  /* 0x00000004ff067e24 */ /* 0x000fe2000f8e00ff */
[----:B------:R-:W4:Y:S01]  /*d1d0*/  @P0 LDC R153, c[0x0][0xbf0] ;  /* 0x0002fc00ff990b82 */ /* 0x000f220000000800 */
[----:B--2---:R-:W-:Y:S01]  /*d1e0*/  @P0 IMAD.HI.U32 R12, R11, R14, RZ ;  /* 0x0000000e0b0c0227 */ /* 0x004fe200078e00ff */
[----:B------:R-:W-:-:S03]  /*d1f0*/  ULDC.64 UR4, c[0x0][0xbe0] ;  /* 0x0002f80000047ab9 */ /* 0x000fc60000000a00 */
[----:B------:R-:W-:Y:S01]  /*d200*/  IMAD.U32 R7, RZ, RZ, UR6 ;  /* 0x00000006ff077e24 */ /* 0x000fe2000f8e00ff */
[----:B------:R-:W-:Y:S01]  /*d210*/  ULDC.64 UR6, c[0x0][0xb48] ;  /* 0x0002d20000067ab9 */ /* 0x000fe20000000a00 */
[----:B------:R-:W-:Y:S02]  /*d220*/  IMAD.IADD R5, R5, 0x1, R15 ;  /* 0x0000000105057824 */ /* 0x000fe400078e020f */
[----:B0-----:R-:W-:Y:S02]  /*d230*/  IMAD R14, R20, UR10, RZ ;  /* 0x0000000a140e7c24 */ /* 0x001fe4000f8e02ff */
[----:B---3--:R-:W-:-:S04]  /*d240*/  @P0 IMAD.HI.U32 R152, R11, R152, RZ ;  /* 0x000000980b980227 */ /* 0x008fc800078e00ff */
[----:B------:R-:W-:Y:S01]  /*d250*/  IMAD.MOV.U32 R13, RZ, RZ, R11 ;  /* 0x000000ffff0d7224 */ /* 0x000fe200078e000b */
[----:B-1----:R-:W-:Y:S01]  /*d260*/  @P0 SHF.R.U32.HI R13, RZ, R17, R12 ;  /* 0x00000011ff0d0219 */ /* 0x002fe2000001160c */
[----:B------:R-:W-:Y:S02]  /*d270*/  IMAD R17, R21, UR12, R14 ;  /* 0x0000000c15117c24 */ /* 0x000fe4000f8e020e */
[----:B------:R-:W-:-:S04]  /*d280*/  IMAD.WIDE.U32 R6, R20, UR12, R6 ;  /* 0x0000000c14067c25 */ /* 0x000fc8000f8e0006 */
[----:B------:R-:W-:Y:S01]  /*d290*/  IMAD.MOV.U32 R15, RZ, RZ, R11 ;  /* 0x000000ffff0f7224 */ /* 0x000fe200078e000b */
[----:B----4-:R-:W-:Y:S01]  /*d2a0*/  @P0 SHF.R.U32.HI R15, RZ, R153, R152 ;  /* 0x00000099ff0f0219 */ /* 0x010fe20000011698 */
[----:B------:R-:W-:Y:S02]  /*d2b0*/  IMAD R12, R16, UR4, RZ ;  /* 0x00000004100c7c24 */ /* 0x000fe4000f8e02ff */
[----:B------:R-:W-:-:S04]  /*d2c0*/  IMAD.WIDE.U32 R4, R23, UR4, R4 ;  /* 0x0000000417047c25 */ /* 0x000fc8000f8e0004 */
[----:B------:R-:W-:Y:S01]  /*d2d0*/  IMAD.IADD R7, R7, 0x1, R17 ;  /* 0x0000000107077824 */ /* 0x000fe200078e0211 */
[----:B------:R-:W-:Y:S01]  /*d2e0*/  SHF.R.S32.HI R17, RZ, 0x1f, R13 ;  /* 0x0000001fff117819 */ /* 0x000fe2000001140d */
[----:B------:R-:W-:Y:S01]  /*d2f0*/  IMAD R14, R23, UR5, R12 ;  /* 0x00000005170e7c24 */ /* 0x000fe2000f8e020c */
[----:B------:R-:W-:Y:S01]  /*d300*/  IADD3 R4, P0, R13, R4, RZ ;  /* 0x000000040d047210 */ /* 0x000fe20007f1e0ff */
[----:B------:R-:W-:Y:S01]  /*d310*/  IMAD R16, R16, UR6, RZ ;  /* 0x0000000610107c24 */ /* 0x000fe2000f8e02ff */
[----:B------:R-:W-:Y:S01]  /*d320*/  SHF.R.S32.HI R12, RZ, 0x1f, R15 ;  /* 0x0000001fff0c7819 */ /* 0x000fe2000001140f */
[----:B------:R-:W-:Y:S01]  /*d330*/  IMAD.MOV R13, RZ, RZ, -R13 ;  /* 0x000000ffff0d7224 */ /* 0x000fe200078e0a0d */
[----:B------:R-:W-:Y:S01]  /*d340*/  ULDC.64 UR4, c[0x0][0xb30] ;  /* 0x0002cc0000047ab9 */ /* 0x000fe20000000a00 */
[----:B------:R-:W-:Y:S01]  /*d350*/  IMAD R19, R23, UR7, R16 ;  /* 0x0000000717137c24 */ /* 0x000fe2000f8e0210 */
[----:B------:R-:W-:Y:S01]  /*d360*/  IADD3.X R5, R17, R5, R14, P0, !PT ;  /* 0x0000000511057210 */ /* 0x000fe200007fe40e */
[----:B------:R-:W-:-:S02]  /*d370*/  IMAD.MOV R16, RZ, RZ, -R15 ;  /* 0x000000ffff107224 */ /* 0x000fc400078e0a0f */
[----:B------:R-:W-:Y:S02]  /*d380*/  IMAD R12, R12, UR4, RZ ;  /* 0x000000040c0c7c24 */ /* 0x000fe4000f8e02ff */
[----:B------:R-:W-:Y:S02]  /*d390*/  IMAD R13, R8, R13, R11 ;  /* 0x0000000d080d7224 */ /* 0x000fe400078e020b */
        /* <DEDUP_REMOVED lines=35> */
[-C--:B------:R-:W-:Y:S01]  /*d5d0*/  ISETP.GE.OR P1, PT, R11, R8.reuse, P0 ;  /* 0x000000080b00720c */ /* 0x080fe20000726670 */
[----:B------:R-:W-:Y:S01]  /*d5e0*/  IMAD.IADD R3, R3, 0x1, -R10 ;  /* 0x0000000103037824 */ /* 0x000fe200078e0a0a */
[----:B------:R-:W1:Y:S01]  /*d5f0*/  SHFL.IDX PT, R15, R17, 0x1, 0x1c1f ;  /* 0x003c1f00110f7f89 */ /* 0x000e6200000e0000 */
[-C--:B------:R-:W-:Y:S01]  /*d600*/  ISETP.GE.OR P0, PT, R9, R8.reuse, P0 ;  /* 0x000000080900720c */ /* 0x080fe20000706670 */
[----:B------:R-:W-:Y:S01]  /*d610*/  UPRMT UR4, URZ, 0x654, UR4 ;  /* 0x000006543f047896 */ /* 0x000fe20008000004 */
[----:B------:R-:W-:Y:S01]  /*d620*/  ISETP.GE.AND P2, PT, R11, R8, PT ;  /* 0x000000080b00720c */ /* 0x000fe20003f46270 */
[----:B------:R2:W3:Y:S01]  /*d630*/  SHFL.IDX PT, R4, R6, RZ, 0x1c1f ;  /* 0x001c1fff06047589 */ /* 0x0004e200000e0000 */
[----:B------:R-:W-:-:S03]  /*d640*/  IMAD.SHL.U32 R3, R3, 0x2, RZ ;  /* 0x0000000203037824 */ /* 0x000fc600078e00ff */
[----:B------:R2:W4:Y:S03]  /*d650*/  SHFL.IDX PT, R5, R7, RZ, 0x1c1f ;  /* 0x001c1fff07057589 */ /* 0x00052600000e0000 */
[----:B------:R-:W-:Y:S01]  /*d660*/  SYNCS.ARRIVE.TRANS64.RED.A1T0 RZ, [UR4], RZ ;  /* 0x000000ffffff79a7 */ /* 0x000fe20008100404 */
[----:B0-----:R2:W-:Y:S04]  /*d670*/  @!P1 ST.E desc[UR14][R12.64], R0 ;  /* 0x000000000c009985 */ /* 0x0015e8000c10190e */
[----:B-1----:R2:W-:Y:S01]  /*d680*/  @!P0 ST.E desc[UR14][R14.64], R2 ;  /* 0x000000020e008985 */ /* 0x0025e2000c10190e */
[----:B------:R-:W-:Y:S05]  /*d690*/  @P2 BRA `(.L_x_1046) ;  /* 0x0000000800fc2947 */ /* 0x000fea0003800000 */
[C---:B--2---:R-:W-:Y:S01]  /*d6a0*/  VIADD R0, R3.reuse, 0x8 ;  /* 0x0000000803007836 */ /* 0x044fe20000000000 */
[----:B------:R-:W-:Y:S01]  /*d6b0*/  ULDC UR4, c[0x0][0xac8] ;  /* 0x0002b20000047ab9 */ /* 0x000fe20000000800 */
[C---:B------:R-:W-:Y:S01]  /*d6c0*/  VIADD R2, R3.reuse, 0x10 ;  /* 0x0000001003027836 */ /* 0x040fe20000000000 */
[C---:B------:R-:W-:Y:S01]  /*d6d0*/  ISETP.GE.AND P2, PT, R3.reuse, UR4, PT ;  /* 0x0000000403007c0c */ /* 0x040fe2000bf46270 */
[C---:B------:R-:W-:Y:S01]  /*d6e0*/  VIADD R10, R3.reuse, 0x18 ;  /* 0x00000018030a7836 */ /* 0x040fe20000000000 */
[----:B------:R-:W-:Y:S01]  /*d6f0*/  ISETP.GE.AND P3, PT, R0, UR4, PT ;  /* 0x0000000400007c0c */ /* 0x000fe2000bf66270 */
[C---:B------:R-:W-:Y:S01]  /*d700*/  VIADD R18, R3.reuse, 0x20 ;  /* 0x0000002003127836 */ /* 0x040fe20000000000 */
[----:B------:R-:W-:Y:S01]  /*d710*/  ISETP.GE.AND P4, PT, R2, UR4, PT ;  /* 0x0000000402007c0c */ /* 0x000fe2000bf86270 */
[C---:B------:R-:W-:Y:S01]  /*d720*/  VIADD R19, R3.reuse, 0x28 ;  /* 0x0000002803137836 */ /* 0x040fe20000000000 */
[----:B------:R-:W-:Y:S01]  /*d730*/  ISETP.GE.AND P5, PT, R10, UR4, PT ;  /* 0x000000040a007c0c */ /* 0x000fe2000bfa6270 */
[----:B------:R-:W-:Y:S01]  /*d740*/  ULDC.64 UR6, c[0x0][0x208] ;  /* 0x0000820000067ab9 */ /* 0x000fe20000000a00 */
[----:B------:R-:W-:Y:S01]  /*d750*/  ISETP.GE.AND P0, PT, R18, UR4, PT ;  /* 0x0000000412007c0c */ /* 0x000fe2000bf06270 */
[----:B------:R-:W-:Y:S01]  /*d760*/  VIADD R20, R3, 0x40 ;  /* 0x0000004003147836 */ /* 0x000fe20000000000 */
[----:B------:R-:W-:Y:S01]  /*d770*/  ISETP.GE.AND P1, PT, R19, UR4, PT ;  /* 0x0000000413007c0c */ /* 0x000fe2000bf26270 */
[----:B------:R-:W-:-:S02]  /*d780*/  VIADD R21, R3, 0x48 ;  /* 0x0000004803157836 */ /* 0x000fc40000000000 */
[C---:B------:R-:W-:Y:S02]  /*d790*/  VIADD R22, R3.reuse, 0x50 ;  /* 0x0000005003167836 */ /* 0x040fe40000000000 */
[----:B------:R-:W-:Y:S02]  /*d7a0*/  @!P3 LEA.HI R0, R0, R0, RZ, 0x1 ;  /* 0x000000000000b211 */ /* 0x000fe400078f08ff */
[----:B------:R-:W-:Y:S02]  /*d7b0*/  @!P4 LEA.HI R2, R2, R2, RZ, 0x1 ;  /* 0x000000020202c211 */ /* 0x000fe400078f08ff */
[----:B------:R-:W-:Y:S02]  /*d7c0*/  @!P5 LEA.HI R10, R10, R10, RZ, 0x1 ;  /* 0x0000000a0a0ad211 */ /* 0x000fe400078f08ff */
[----:B------:R-:W-:Y:S01]  /*d7d0*/  @!P3 LOP3.LUT R13, R0, 0xfffffffe, RZ, 0xc0, !PT ;  /* 0xfffffffe000db812 */ /* 0x000fe200078ec0ff */
[C---:B------:R-:W-:Y:S01]  /*d7e0*/  VIADD R0, R3.reuse, 0x30 ;  /* 0x0000003003007836 */ /* 0x040fe20000000000 */
[----:B------:R-:W-:Y:S01]  /*d7f0*/  @!P4 LOP3.LUT R15, R2, 0xfffffffe, RZ, 0xc0, !PT ;  /* 0xfffffffe020fc812 */ /* 0x000fe200078ec0ff */
[C---:B------:R-:W-:Y:S01]  /*d800*/  VIADD R2, R3.reuse, 0x38 ;  /* 0x0000003803027836 */ /* 0x040fe20000000000 */
[----:B------:R-:W-:Y:S01]  /*d810*/  @!P5 LOP3.LUT R17, R10, 0xfffffffe, RZ, 0xc0, !PT ;  /* 0xfffffffe0a11d812 */ /* 0x000fe200078ec0ff */
[----:B---34-:R-:W-:Y:S01]  /*d820*/  @!P2 IMAD.WIDE R10, R3, 0x4, R4 ;  /* 0x00000004030aa825 */ /* 0x018fe200078e0204 */
[----:B------:R-:W-:-:S02]  /*d830*/  ISETP.GE.AND P6, PT, R22, UR4, PT ;  /* 0x0000000416007c0c */ /* 0x000fc4000bfc6270 */
[----:B------:R-:W-:Y:S01]  /*d840*/  @!P0 LEA.HI R18, R18, R18, RZ, 0x1 ;  /* 0x0000001212128211 */ /* 0x000fe200078f08ff */
[--C-:B------:R-:W-:Y:S01]  /*d850*/  @!P3 IMAD.WIDE R12, R13, 0x4, R4.reuse ;  /* 0x000000040d0cb825 */ /* 0x100fe200078e0204 */
[----:B------:R0:W-:Y:S01]  /*d860*/  @!P2 ST.E.64 desc[UR6][R10.64], R24 ;  /* 0x000000180a00a985 */ /* 0x0001e2000c101b06 */
[----:B------:R-:W-:Y:S02]  /*d870*/  ISETP.GE.AND P2, PT, R0, UR4, PT ;  /* 0x0000000400007c0c */ /* 0x000fe4000bf46270 */
[--C-:B------:R-:W-:Y:S01]  /*d880*/  @!P4 IMAD.WIDE R14, R15, 0x4, R4.reuse ;  /* 0x000000040f0ec825 */ /* 0x100fe200078e0204 */
[----:B------:R1:W-:Y:S01]  /*d890*/  @!P3 ST.E.64 desc[UR6][R12.64], R28 ;  /* 0x0000001c0c00b985 */ /* 0x0003e2000c101b06 */
[----:B------:R-:W-:Y:S02]  /*d8a0*/  ISETP.GE.AND P3, PT, R2, UR4, PT ;  /* 0x0000000402007c0c */ /* 0x000fe4000bf66270 */
[----:B------:R-:W-:Y:S01]  /*d8b0*/  @!P5 IMAD.WIDE R16, R17, 0x4, R4 ;  /* 0x000000041110d825 */ /* 0x000fe200078e0204 */
[----:B------:R2:W-:Y:S01]  /*d8c0*/  @!P4 ST.E.64 desc[UR6][R14.64], R32 ;  /* 0x000000200e00c985 */ /* 0x0005e2000c101b06 */
[----:B------:R-:W-:-:S02]  /*d8d0*/  ISETP.GE.AND P4, PT, R20, UR4, PT ;  /* 0x0000000414007c0c */ /* 0x000fc4000bf86270 */
[----:B------:R-:W-:Y:S01]  /*d8e0*/  @!P1 LEA.HI R19, R19, R19, RZ, 0x1 ;  /* 0x0000001313139211 */ /* 0x000fe200078f08ff */
[----:B------:R3:W-:Y:S01]  /*d8f0*/  @!P5 ST.E.64 desc[UR6][R16.64], R36 ;  /* 0x000000241000d985 */ /* 0x0007e2000c101b06 */
[----:B------:R-:W-:Y:S01]  /*d900*/  ISETP.GE.AND P5, PT, R21, UR4, PT ;  /* 0x0000000415007c0c */ /* 0x000fe2000bfa6270 */
[C---:B0-----:R-:W-:Y:S01]  /*d910*/  VIADD R24, R3.reuse, 0x58 ;  /* 0x0000005803187836 */ /* 0x041fe20000000000 */
[----:B------:R-:W-:Y:S01]  /*d920*/  @!P0 LOP3.LUT R11, R18, 0xfffffffe, RZ, 0xc0, !PT ;  /* 0xfffffffe120b8812 */ /* 0x000fe200078ec0ff */
[----:B------:R-:W-:Y:S01]  /*d930*/  VIADD R25, R3, 0x60 ;  /* 0x0000006003197836 */ /* 0x000fe20000000000 */
[----:B------:R-:W-:Y:S02]  /*d940*/  @!P2 LEA.HI R0, R0, R0, RZ, 0x1 ;  /* 0x000000000000a211 */ /* 0x000fe400078f08ff */
[----:B-1----:R-:W-:Y:S01]  /*d950*/  @!P1 LOP3.LUT R13, R19, 0xfffffffe, RZ, 0xc0, !PT ;  /* 0xfffffffe130d9812 */ /* 0x002fe200078ec0ff */
[----:B------:R-:W-:Y:S01]  /*d960*/  @!P0 IMAD.WIDE R10, R11, 0x4, R4 ;  /* 0x000000040b0a8825 */ /* 0x000fe200078e0204 */
[----:B------:R-:W-:-:S02]  /*d970*/  @!P3 LEA.HI R2, R2, R2, RZ, 0x1 ;  /* 0x000000020202b211 */ /* 0x000fc400078f08ff */
[----:B------:R-:W-:Y:S01]  /*d980*/  @!P4 LEA.HI R20, R20, R20, RZ, 0x1 ;  /* 0x000000141414c211 */ /* 0x000fe200078f08ff */
[----:B------:R-:W-:Y:S01]  /*d990*/  @!P1 IMAD.WIDE R12, R13, 0x4, R4 ;  /* 0x000000040d0c9825 */ /* 0x000fe200078e0204 */
[----:B------:R-:W-:Y:S01]  /*d9a0*/  @!P6 LEA.HI R22, R22, R22, RZ, 0x1 ;  /* 0x000000161616e211 */ /* 0x000fe200078f08ff */
[----:B------:R0:W-:Y:S01]  /*d9b0*/  @!P0 ST.E.64 desc[UR6][R10.64], R40 ;  /* 0x000000280a008985 */ /* 0x0001e2000c101b06 */
[----:B------:R-:W-:Y:S02]  /*d9c0*/  @!P5 LEA.HI R21, R21, R21, RZ, 0x1 ;  /* 0x000000151515d211 */ /* 0x000fe400078f08ff */
[----:B--2---:R-:W-:Y:S01]  /*d9d0*/  @!P2 LOP3.LUT R15, R0, 0xfffffffe, RZ, 0xc0, !PT ;  /* 0xfffffffe000fa812 */ /* 0x004fe200078ec0ff */
[----:B------:R1:W-:Y:S01]  /*d9e0*/  @!P1 ST.E.64 desc[UR6][R12.64], R44 ;  /* 0x0000002c0c009985 */ /* 0x0003e2000c101b06 */
[----:B---3--:R-:W-:Y:S01]  /*d9f0*/  @!P3 LOP3.LUT R17, R2, 0xfffffffe, RZ, 0xc0, !PT ;  /* 0xfffffffe0211b812 */ /* 0x008fe200078ec0ff */
[C---:B------:R-:W-:Y:S01]  /*da00*/  VIADD R0, R3.reuse, 0x68 ;  /* 0x0000006803007836 */ /* 0x040fe20000000000 */
[----:B------:R-:W-:Y:S01]  /*da10*/  @!P4 LOP3.LUT R19, R20, 0xfffffffe, RZ, 0xc0, !PT ;  /* 0xfffffffe1413c812 */ /* 0x000fe200078ec0ff */
[----:B------:R-:W-:Y:S01]  /*da20*/  VIADD R20, R3, 0x78 ;  /* 0x0000007803147836 */ /* 0x000fe20000000000 */
[----:B------:R-:W-:-:S02]  /*da30*/  @!P5 LOP3.LUT R21, R21, 0xfffffffe, RZ, 0xc0, !PT ;  /* 0xfffffffe1515d812 */ /* 0x000fc400078ec0ff */
[----:B------:R-:W-:Y:S01]  /*da40*/  @!P6 LOP3.LUT R23, R22, 0xfffffffe, RZ, 0xc0, !PT ;  /* 0xfffffffe1617e812 */ /* 0x000fe200078ec0ff */
        /* <DEDUP_REMOVED lines=23> */
[----:B------:R-:W-:Y:S01]  /*dbc0*/  VIADD R24, R3, 0x90 ;  /* 0x0000009003187836 */ /* 0x000fe20000000000 */
[----:B-1----:R-:W-:Y:S01]  /*dbd0*/  @!P0 LOP3.LUT R13, R25, 0xfffffffe, RZ, 0xc0, !PT ;  /* 0xfffffffe190d8812 */ /* 0x002fe200078ec0ff */
[----:B------:R-:W-:Y:S01]  /*dbe0*/  VIADD R25, R3, 0x98 ;  /* 0x0000009803197836 */ /* 0x000fe20000000000 */
[----:B------:R-:W-:Y:S01]  /*dbf0*/  @!P2 LEA.HI R0, R0, R0, RZ, 0x1 ;  /* 0x000000000000a211 */ /* 0x000fe200078f08ff */
[----:B------:R-:W-:Y:S01]  /*dc00*/  @!P1 IMAD.WIDE R10, R11, 0x4, R4 ;  /* 0x000000040b0a9825 */ /* 0x000fe200078e0204 */
[----:B------:R-:W-:-:S02]  /*dc10*/  @!P5 LEA.HI R20, R20, R20, RZ, 0x1 ;  /* 0x000000141414d211 */ /* 0x000fc400078f08ff */
[----:B------:R-:W-:Y:S01]  /*dc20*/  @!P6 LEA.HI R2, R2, R2, RZ, 0x1 ;  /* 0x000000020202e211 */ /* 0x000fe200078f08ff */
[--C-:B------:R-:W-:Y:S01]  /*dc30*/  @!P0 IMAD.WIDE R12, R13, 0x4, R4.reuse ;  /* 0x000000040d0c8825 */ /* 0x100fe200078e0204 */
[----:B------:R-:W-:Y:S01]  /*dc40*/  @!P3 LEA.HI R22, R22, R22, RZ, 0x1 ;  /* 0x000000161616b211 */ /* 0x000fe200078f08ff */
[----:B------:R0:W-:Y:S01]  /*dc50*/  @!P1 ST.E.64 desc[UR6][R10.64], R68 ;  /* 0x000000440a009985 */ /* 0x0001e2000c101b06 */
[----:B------:R-:W-:Y:S02]  /*dc60*/  @!P4 LEA.HI R21, R21, R21, RZ, 0x1 ;  /* 0x000000151515c211 */ /* 0x000fe400078f08ff */
[----:B--2---:R-:W-:Y:S01]  /*dc70*/  @!P2 LOP3.LUT R15, R0, 0xfffffffe, RZ, 0xc0, !PT ;  /* 0xfffffffe000fa812 */ /* 0x004fe200078ec0ff */
[----:B------:R1:W-:Y:S01]  /*dc80*/  @!P0 ST.E.64 desc[UR6][R12.64], R72 ;  /* 0x000000480c008985 */ /* 0x0003e2000c101b06 */
[----:B---3--:R-:W-:Y:S01]  /*dc90*/  @!P6 LOP3.LUT R17, R2, 0xfffffffe, RZ, 0xc0, !PT ;  /* 0xfffffffe0211e812 */ /* 0x008fe200078ec0ff */
[C---:B------:R-:W-:Y:S01]  /*dca0*/  VIADD R0, R3.reuse, 0xa0 ;  /* 0x000000a003007836 */ /* 0x040fe20000000000 */
[----:B----4-:R-:W-:Y:S01]  /*dcb0*/  @!P5 LOP3.LUT R19, R20, 0xfffffffe, RZ, 0xc0, !PT ;  /* 0xfffffffe1413d812 */ /* 0x010fe200078ec0ff */
[----:B------:R-:W-:Y:S01]  /*dcc0*/  VIADD R2, R3, 0xa8 ;  /* 0x000000a803027836 */ /* 0x000fe20000000000 */
[----:B------:R-:W-:Y:S01]  /*dcd0*/  @!P4 LOP3.LUT R21, R21, 0xfffffffe, RZ, 0xc0, !PT ;  /* 0xfffffffe1515c812 */ /* 0x000fe200078ec0ff */
[C---:B------:R-:W-:Y:S01]  /*dce0*/  VIADD R20, R3.reuse, 0xb0 ;  /* 0x000000b003147836 */ /* 0x040fe20000000000 */
        /* <DEDUP_REMOVED lines=13> */
[----:B------:R-:W-:-:S02]  /*ddc0*/  @!P0 LEA.HI R24, R24, R24, RZ, 0x1 ;  /* 0x0000001818188211 */ /* 0x000fc400078f08ff */
        /* <DEDUP_REMOVED lines=8> */
[----:B0-----:R-:W-:Y:S02]  /*de50*/  @!P0 LOP3.LUT R11, R24, 0xfffffffe, RZ, 0xc0, !PT ;  /* 0xfffffffe180b8812 */ /* 0x001fe400078ec0ff */
[----:B------:R-:W-:Y:S02]  /*de60*/  @!P2 LEA.HI R0, R0, R0, RZ, 0x1 ;  /* 0x000000000000a211 */ /* 0x000fe400078f08ff */
[----:B-1----:R-:W-:Y:S01]  /*de70*/  @!P1 LOP3.LUT R13, R25, 0xfffffffe, RZ, 0xc0, !PT ;  /* 0xfffffffe190d9812 */ /* 0x002fe200078ec0ff */
[--C-:B------:R-:W-:Y:S01]  /*de80*/  @!P0 IMAD.WIDE R10, R11, 0x4, R4.reuse ;  /* 0x000000040b0a8825 */ /* 0x100fe200078e0204 */
[----:B------:R-:W-:Y:S02]  /*de90*/  @!P4 LEA.HI R20, R20, R20, RZ, 0x1 ;  /* 0x000000141414c211 */ /* 0x000fe400078f08ff */
[----:B------:R-:W-:Y:S01]  /*dea0*/  @!P3 LEA.HI R2, R2, R2, RZ, 0x1 ;  /* 0x000000020202b211 */ /* 0x000fe200078f08ff */
[--C-:B------:R-:W-:Y:S01]  /*deb0*/  @!P1 IMAD.WIDE R12, R13, 0x4, R4.reuse ;  /* 0x000000040d0c9825 */ /* 0x100fe200078e0204 */
[----:B--2---:R-:W-:Y:S01]  /*dec0*/  @!P2 LOP3.LUT R15, R0, 0xfffffffe, RZ, 0xc0, !PT ;  /* 0xfffffffe000fa812 */ /* 0x004fe200078ec0ff */
[----:B------:R0:W-:Y:S01]  /*ded0*/  @!P0 ST.E.64 desc[UR6][R10.64], R96 ;  /* 0x000000600a008985 */ /* 0x0001e2000c101b06 */
[----:B------:R-:W-:Y:S01]  /*dee0*/  @!P5 LEA.HI R21, R21, R21, RZ, 0x1 ;  /* 0x000000151515d211 */ /* 0x000fe200078f08ff */
[----:B------:R-:W-:Y:S01]  /*def0*/  VIADD R0, R3, 0xc8 ;  /* 0x000000c803007836 */ /* 0x000fe20000000000 */
[----:B---3--:R-:W-:Y:S01]  /*df00*/  @!P3 LOP3.LUT R17, R2, 0xfffffffe, RZ, 0xc0, !PT ;  /* 0xfffffffe0211b812 */ /* 0x008fe200078ec0ff */
[--C-:B------:R-:W-:Y:S01]  /*df10*/  @!P2 IMAD.WIDE R14, R15, 0x4, R4.reuse ;  /* 0x000000040f0ea825 */ /* 0x100fe200078e0204 */
[----:B------:R-:W-:Y:S01]  /*df20*/  @!P6 LEA.HI R22, R22, R22, RZ, 0x1 ;  /* 0x000000161616e211 */ /* 0x000fe200078f08ff */
[----:B------:R1:W-:Y:S01]  /*df30*/  @!P1 ST.E.64 desc[UR6][R12.64], R100 ;  /* 0x000000640c009985 */ /* 0x0003e2000c101b06 */
[----:B----4-:R-:W-:Y:S01]  /*df40*/  @!P4 LOP3.LUT R19, R20, 0xfffffffe, RZ, 0xc0, !PT ;  /* 0xfffffffe1413c812 */ /* 0x010fe200078ec0ff */
[----:B------:R-:W-:Y:S01]  /*df50*/  VIADD R2, R3, 0xd0 ;  /* 0x000000d003027836 */ /* 0x000fe20000000000 */
[----:B------:R-:W-:Y:S01]  /*df60*/  @!P5 LOP3.LUT R21, R21, 0xfffffffe, RZ, 0xc0, !PT ;  /* 0xfffffffe1515d812 */ /* 0x000fe200078ec0ff */
[----:B------:R2:W-:Y:S01]  /*df70*/  @!P2 ST.E.64 desc[UR6][R14.64], R104 ;  /* 0x000000680e00a985 */ /* 0x0005e2000c101b06 */
[----:B------:R-:W-:Y:S01]  /*df80*/  @!P6 LOP3.LUT R23, R22, 0xfffffffe, RZ, 0xc0, !PT ;  /* 0xfffffffe1617e812 */ /* 0x000fe200078ec0ff */
[----:B------:R-:W-:Y:S01]  /*df90*/  VIADD R20, R3, 0xd8 ;  /* 0x000000d803147836 */ /* 0x000fe20000000000 */
[----:B------:R-:W-:Y:S01]  /*dfa0*/  ISETP.GE.AND P0, PT, R0, UR4, PT ;  /* 0x0000000400007c0c */ /* 0x000fe2000bf06270 */
[----:B0-----:R-:W-:Y:S01]  /*dfb0*/  @!P3 IMAD.WIDE R10, R17, 0x4, R4 ;  /* 0x00000004110ab825 */ /* 0x001fe200078e0204 */
[----:B------:R-:W-:-:S02]  /*dfc0*/  ISETP.GE.AND P1, PT, R2, UR4, PT ;  /* 0x0000000402007c0c */ /* 0x000fc4000bf26270 */
[----:B------:R-:W-:Y:S01]  /*dfd0*/  ISETP.GE.AND P2, PT, R20, UR4, PT ;  /* 0x0000000414007c0c */ /* 0x000fe2000bf46270 */
[--C-:B------:R-:W-:Y:S01]  /*dfe0*/  @!P5 IMAD.WIDE R16, R21, 0x4, R4.reuse ;  /* 0x000000041510d825 */ /* 0x100fe200078e0204 */
[----:B------:R0:W-:Y:S03]  /*dff0*/  @!P3 ST.E.64 desc[UR6][R10.64], R108 ;  /* 0x0000006c0a00b985 */ /* 0x0001e6000c101b06 */
[----:B-1----:R-:W-:-:S04]  /*e000*/  @!P4 IMAD.WIDE R12, R19, 0x4, R4 ;  /* 0x00000004130cc825 */ /* 0x002fc800078e0204 */
[----:B------:R-:W-:Y:S01]  /*e010*/  @!P6 IMAD.WIDE R18, R23, 0x4, R4 ;  /* 0x000000041712e825 */ /* 0x000fe200078e0204 */
[----:B------:R1:W-:Y:S01]  /*e020*/  @!P4 ST.E.64 desc[UR6][R12.64], R112 ;  /* 0x000000700c00c985 */ /* 0x0003e2000c101b06 */
[----:B------:R-:W-:Y:S02]  /*e030*/  @!P0 LEA.HI R0, R0, R0, RZ, 0x1 ;  /* 0x0000000000008211 */ /* 0x000fe400078f08ff */
[C---:B------:R-:W-:Y:S01]  /*e040*/  VIADD R21, R3.reuse, 0xe0 ;  /* 0x000000e003157836 */ /* 0x040fe20000000000 */
[----:B------:R3:W-:Y:S01]  /*e050*/  @!P5 ST.E.64 desc[UR6][R16.64], R116 ;  /* 0x000000741000d985 */ /* 0x0007e2000c101b06 */
[C---:B--2---:R-:W-:Y:S01]  /*e060*/  VIADD R14, R3.reuse, 0xe8 ;  /* 0x000000e8030e7836 */ /* 0x044fe20000000000 */
[----:B------:R-:W-:Y:S01]  /*e070*/  @!P1 LEA.HI R2, R2, R2, RZ, 0x1 ;  /* 0x0000000202029211 */ /* 0x000fe200078f08ff */
[C---:B0-----:R-:W-:Y:S01]  /*e080*/  VIADD R11, R3.reuse, 0xf8 ;  /* 0x000000f8030b7836 */ /* 0x041fe20000000000 */
[----:B------:R0:W-:Y:S01]  /*e090*/  @!P6 ST.E.64 desc[UR6][R18.64], R120 ;  /* 0x000000781200e985 */ /* 0x0001e2000c101b06 */
[----:B------:R-:W-:Y:S01]  /*e0a0*/  VIADD R15, R3, 0xf0 ;  /* 0x000000f0030f7836 */ /* 0x000fe20000000000 */
[----:B------:R-:W-:-:S02]  /*e0b0*/  ISETP.GE.AND P3, PT, R21, UR4, PT ;  /* 0x0000000415007c0c */ /* 0x000fc4000bf66270 */
[----:B------:R-:W-:Y:S02]  /*e0c0*/  ISETP.GE.AND P6, PT, R11, UR4, PT ;  /* 0x000000040b007c0c */ /* 0x000fe4000bfc6270 */
[----:B------:R-:W-:Y:S02]  /*e0d0*/  ISETP.GE.AND P4, PT, R14, UR4, PT ;  /* 0x000000040e007c0c */ /* 0x000fe4000bf86270 */
[----:B------:R-:W-:Y:S02]  /*e0e0*/  ISETP.GE.AND P5, PT, R15, UR4, PT ;  /* 0x000000040f007c0c */ /* 0x000fe4000bfa6270 */
[----:B------:R-:W-:Y:S02]  /*e0f0*/  @!P2 LEA.HI R20, R20, R20, RZ, 0x1 ;  /* 0x000000141414a211 */ /* 0x000fe400078f08ff */
[----:B-1----:R-:W-:-:S03]  /*e100*/  @!P1 LOP3.LUT R13, R2, 0xfffffffe, RZ, 0xc0, !PT ;  /* 0xfffffffe020d9812 */ /* 0x002fc600078ec0ff */
[----:B------:R-:W-:Y:S02]  /*e110*/  @!P3 LEA.HI R21, R21, R21, RZ, 0x1 ;  /* 0x000000151515b211 */ /* 0x000fe400078f08ff */
[----:B------:R-:W-:Y:S02]  /*e120*/  @!P6 LEA.HI R12, R11, R11, RZ, 0x1 ;  /* 0x0000000b0b0ce211 */ /* 0x000fe400078f08ff */
[----:B------:R-:W-:Y:S02]  /*e130*/  @!P4 LEA.HI R14, R14, R14, RZ, 0x1 ;  /* 0x0000000e0e0ec211 */ /* 0x000fe400078f08ff */
[----:B------:R-:W-:Y:S02]  /*e140*/  @!P5 LEA.HI R10, R15, R15, RZ, 0x1 ;  /* 0x0000000f0f0ad211 */ /* 0x000fe400078f08ff */
[----:B------:R-:W-:Y:S02]  /*e150*/  @!P0 LOP3.LUT R11, R0, 0xfffffffe, RZ, 0xc0, !PT ;  /* 0xfffffffe000b8812 */ /* 0x000fe400078ec0ff */
[----:B------:R-:W-:-:S02]  /*e160*/  @!P2 LOP3.LUT R15, R20, 0xfffffffe, RZ, 0xc0, !PT ;  /* 0xfffffffe140fa812 */ /* 0x000fc400078ec0ff */
[----:B---3--:R-:W-:Y:S02]  /*e170*/  @!P3 LOP3.LUT R17, R21, 0xfffffffe, RZ, 0xc0, !PT ;  /* 0xfffffffe1511b812 */ /* 0x008fe400078ec0ff */
[----:B0-----:R-:W-:Y:S01]  /*e180*/  @!P4 LOP3.LUT R19, R14, 0xfffffffe, RZ, 0xc0, !PT ;  /* 0xfffffffe0e13c812 */ /* 0x001fe200078ec0ff */
[--C-:B------:R-:W-:Y:S01]  /*e190*/  @!P2 IMAD.WIDE R14, R15, 0x4, R4.reuse ;  /* 0x000000040f0ea825 */ /* 0x100fe200078e0204 */
[----:B------:R-:W-:Y:S02]  /*e1a0*/  @!P5 LOP3.LUT R21, R10, 0xfffffffe, RZ, 0xc0, !PT ;  /* 0xfffffffe0a15d812 */ /* 0x000fe400078ec0ff */
        /* <DEDUP_REMOVED lines=14> */
.L_x_1046:
[----:B------:R-:W-:Y:S05]  /*e290*/  BSYNC B0 ;  /* 0x0000000000007941 */ /* 0x000fea0003800000 */
.L_x_1045:
[----:B------:R-:W-:Y:S01]  /*e2a0*/  ISETP.GE.AND P0, PT, R9, R8, PT ;  /* 0x000000080900720c */ /* 0x000fe20003f06270 */
[----:B0---4-:R0:W1:Y:S04]  /*e2b0*/  SHFL.IDX PT, R5, R7, 0x1, 0x1c1f ;  /* 0x003c1f0007057f89 */ /* 0x01106800000e0000 */
[----:B---3--:R0:W3:Y:S08]  /*e2c0*/  SHFL.IDX PT, R4, R6, 0x1, 0x1c1f ;  /* 0x003c1f0006047f89 */ /* 0x0080f000000e0000 */
[----:B0-----:R-:W-:Y:S05]  /*e2d0*/  @P0 BRA `(.L_x_965) ;  /* 0x0000005c00300947 */ /* 0x001fea0003800000 */
[C---:B--2---:R-:W-:Y:S01]  /*e2e0*/  VIADD R0, R3.reuse, 0x8 ;  /* 0x0000000803007836 */ /* 0x044fe20000000000 */
[C---:B------:R-:W-:Y:S01]  /*e2f0*/  IADD3 R2, R3.reuse, 0x10, RZ ;  /* 0x0000001003027810 */ /* 0x040fe20007ffe0ff */
[----:B------:R-:W-:Y:S01]  /*e300*/  ULDC UR4, c[0x0][0xac8] ;  /* 0x0002b20000047ab9 */ /* 0x000fe20000000800 */
[C---:B------:R-:W-:Y:S01]  /*e310*/  VIADD R12, R3.reuse, 0x18 ;  /* 0x00000018030c7836 */ /* 0x040fe20000000000 */
[C---:B------:R-:W-:Y:S01]  /*e320*/  ISETP.GE.AND P0, PT, R3.reuse, UR4, PT ;  /* 0x0000000403007c0c */ /* 0x040fe2000bf06270 */
[C---:B------:R-:W-:Y:S01]  /*e330*/  VIADD R13, R3.reuse, 0x20 ;  /* 0x00000020030d7836 */ /* 0x040fe20000000000 */
[----:B------:R-:W-:Y:S01]  /*e340*/  ISETP.GE.AND P1, PT, R0, UR4, PT ;  /* 0x0000000400007c0c */ /* 0x000fe2000bf26270 */
[----:B------:R-:W-:Y:S01]  /*e350*/  ULDC.64 UR6, c[0x0][0x208] ;  /* 0x0000820000067ab9 */ /* 0x000fe20000000a00 */
[----:B------:R-:W-:Y:S01]  /*e360*/  ISETP.GE.AND P2, PT, R2, UR4, PT ;  /* 0x0000000402007c0c */ /* 0x000fe2000bf46270 */
[C---:B------:R-:W-:Y:S01]  /*e370*/  VIADD R14, R3.reuse, 0x38 ;  /* 0x00000038030e7836 */ /* 0x040fe20000000000 */
[----:B------:R-:W-:Y:S01]  /*e380*/  ISETP.GE.AND P5, PT, R12, UR4, PT ;  /* 0x000000040c007c0c */ /* 0x000fe2000bfa6270 */
[----:B------:R-:W-:Y:S01]  /*e390*/  VIADD R15, R3, 0x40 ;  /* 0x00000040030f7836 */ /* 0x000fe20000000000 */
[----:B------:R-:W-:Y:S01]  /*e3a0*/  ISETP.GE.AND P6, PT, R13, UR4, PT ;  /* 0x000000040d007c0c */ /* 0x000fe2000bfc6270 */
[----:B------:R-:W-:-:S02]  /*e3b0*/  VIADD R16, R3, 0x48 ;  /* 0x0000004803107836 */ /* 0x000fc40000000000 */
[----:B------:R-:W-:Y:S01]  /*e3c0*/  VIADD R18, R3, 0x50 ;  /* 0x0000005003127836 */ /* 0x000fe20000000000 */
[----:B------:R-:W-:Y:S01]  /*e3d0*/  ISETP.GE.AND P3, PT, R15, UR4, PT ;  /* 0x000000040f007c0c */ /* 0x000fe2000bf66270 */
[C-C-:B-1-3--:R-:W-:Y:S01]  /*e3e0*/  @!P0 IMAD.WIDE R6, R3.reuse, 0x4, R4.reuse ;  /* 0x0000000403068825 */ /* 0x14afe200078e0204 */
[----:B------:R-:W-:Y:S02]  /*e3f0*/  ISETP.GE.AND P4, PT, R16, UR4, PT ;  /* 0x0000000410007c0c */ /* 0x000fe4000bf86270 */
[----:B------:R-:W-:Y:S01]  /*e400*/  @!P1 LEA.HI R0, R0, R0, RZ, 0x1 ;  /* 0x0000000000009211 */ /* 0x000fe200078f08ff */
[C---:B------:R-:W-:Y:S01]  /*e410*/  VIADD R20, R3.reuse, 0x58 ;  /* 0x0000005803147836 */ /* 0x040fe20000000000 */
[----:B------:R-:W-:Y:S01]  /*e420*/  @!P2 LEA.HI R2, R2, R2, RZ, 0x1 ;  /* 0x000000020202a211 */ /* 0x000fe200078f08ff */
[----:B------:R0:W-:Y:S01]  /*e430*/  @!P0 ST.E.64 desc[UR6][R6.64], R26 ;  /* 0x0000001a06008985 */ /* 0x0001e2000c101b06 */
[----:B------:R-:W-:Y:S01]  /*e440*/  @!P1 LOP3.LUT R9, R0, 0xfffffffe, RZ, 0xc0, !PT ;  /* 0xfffffffe00099812 */ /* 0x000fe200078ec0ff */
[C---:B------:R-:W-:Y:S01]  /*e450*/  VIADD R0, R3.reuse, 0x28 ;  /* 0x0000002803007836 */ /* 0x040fe20000000000 */
[----:B------:R-:W-:Y:S01]  /*e460*/  @!P2 LOP3.LUT R11, R2, 0xfffffffe, RZ, 0xc0, !PT ;  /* 0xfffffffe020ba812 */ /* 0x000fe200078ec0ff */
[----:B------:R-:W-:Y:S01]  /*e470*/  VIADD R2, R3, 0x30 ;  /* 0x0000003003027836 */ /* 0x000fe20000000000 */
[----:B------:R-:W-:Y:S01]  /*e480*/  @!P5 LEA.HI R12, R12, R12, RZ, 0x1 ;  /* 0x0000000c0c0cd211 */ /* 0x000fe200078f08ff */
[----:B------:R-:W-:Y:S01]  /*e490*/  @!P1 IMAD.WIDE R8, R9, 0x4, R4 ;  /* 0x0000000409089825 */ /* 0x000fe200078e0204 */
[----:B------:R-:W-:-:S02]  /*e4a0*/  ISETP.GE.AND P0, PT, R0, UR4, PT ;  /* 0x0000000400007c0c */ /* 0x000fc4000bf06270 */
[----:B------:R-:W-:Y:S01]  /*e4b0*/  @!P6 LEA.HI R13, R13, R13, RZ, 0x1 ;  /* 0x0000000d0d0de211 */ /* 0x000fe200078f08ff */
[--C-:B------:R-:W-:Y:S01]  /*e4c0*/  @!P2 IMAD.WIDE R10, R11, 0x4, R4.reuse ;  /* 0x000000040b0aa825 */ /* 0x100fe200078e0204 */
[----:B------:R1:W-:Y:S01]  /*e4d0*/  @!P1 ST.E.64 desc[UR6][R8.64], R30 ;  /* 0x0000001e08009985 */ /* 0x0003e2000c101b06 */
[----:B------:R-:W-:Y:S02]  /*e4e0*/  ISETP.GE.AND P1, PT, R2, UR4, PT ;  /* 0x0000000402007c0c */ /* 0x000fe4000bf26270 */
[----:B0-----:R-:W-:Y:S01]  /*e4f0*/  @!P5 LOP3.LUT R7, R12, 0xfffffffe, RZ, 0xc0, !PT ;  /* 0xfffffffe0c07d812 */ /* 0x001fe200078ec0ff */
[----:B------:R0:W-:Y:S01]  /*e500*/  @!P2 ST.E.64 desc[UR6][R10.64], R34 ;  /* 0x000000220a00a985 */ /* 0x0001e2000c101b06 */
[----:B------:R-:W-:Y:S02]  /*e510*/  ISETP.GE.AND P2, PT, R14, UR4, PT ;  /* 0x000000040e007c0c */ /* 0x000fe4000bf46270 */
[----:B------:R-:W-:Y:S01]  /*e520*/  @!P4 LEA.HI R16, R16, R16, RZ, 0x1 ;  /* 0x000000101010c211 */ /* 0x000fe200078f08ff */
[----:B------:R-:W-:Y:S01]  /*e530*/  @!P5 IMAD.WIDE R6, R7, 0x4, R4 ;  /* 0x000000040706d825 */ /* 0x000fe200078e0204 */
[----:B------:R-:W-:-:S02]  /*e540*/  @!P0 LEA.HI R0, R0, R0, RZ, 0x1 ;  /* 0x0000000000008211 */ /* 0x000fc400078f08ff */
[----:B------:R-:W-:Y:S01]  /*e550*/  @!P4 LOP3.LUT R19, R16, 0xfffffffe, RZ, 0xc0, !PT ;  /* 0xfffffffe1013c812 */ /* 0x000fe200078ec0ff */
[----:B------:R-:W-:Y:S01]  /*e560*/  VIADD R16, R3, 0x70 ;  /* 0x0000007003107836 */ /* 0x000fe20000000000 */
[----:B------:R2:W-:Y:S01]  /*e570*/  @!P5 ST.E.64 desc[UR6][R6.64], R38 ;  /* 0x000000260600d985 */ /* 0x0005e2000c101b06 */
[----:B-1----:R-:W-:Y:S02]  /*e580*/  @!P6 LOP3.LUT R9, R13, 0xfffffffe, RZ, 0xc0, !PT ;  /* 0xfffffffe0d09e812 */ /* 0x002fe400078ec0ff */
[----:B------:R-:W-:Y:S02]  /*e590*/  @!P1 LEA.HI R2, R2, R2, RZ, 0x1 ;  /* 0x0000000202029211 */ /* 0x000fe400078f08ff */
[----:B------:R-:W-:Y:S01]  /*e5a0*/  @!P2 LEA.HI R14, R14, R14, RZ, 0x1 ;  /* 0x0000000e0e0ea211 */ /* 0x000fe200078f08ff */
[--C-:B------:R-:W-:Y:S01]  /*e5b0*/  @!P6 IMAD.WIDE R8, R9, 0x4, R4.reuse ;  /* 0x000000040908e825 */ /* 0x100fe200078e0204 */
[----:B0-----:R-:W-:Y:S02]  /*e5c0*/  @!P3 LEA.HI R10, R15, R15, RZ, 0x1 ;  /* 0x0000000f0f0ab211 */ /* 0x001fe400078f08ff */
[----:B------:R-:W-:Y:S01]  /*e5d0*/  @!P0 LOP3.LUT R11, R0, 0xfffffffe, RZ, 0xc0, !PT ;  /* 0xfffffffe000b8812 */ /* 0x000fe200078ec0ff */
[----:B------:R-:W-:Y:S01]  /*e5e0*/  VIADD R0, R3, 0x60 ;  /* 0x0000006003007836 */ /* 0x000fe20000000000 */
[----:B------:R-:W-:Y:S01]  /*e5f0*/  @!P1 LOP3.LUT R13, R2, 0xfffffffe, RZ, 0xc0, !PT ;  /* 0xfffffffe020d9812 */ /* 0x000fe200078ec0ff */
[----:B------:R0:W-:Y:S01]  /*e600*/  @!P6 ST.E.64 desc[UR6][R8.64], R42 ;  /* 0x0000002a0800e985 */ /* 0x0001e2000c101b06 */
[----:B------:R-:W-:Y:S01]  /*e610*/  @!P2 LOP3.LUT R15, R14, 0xfffffffe, RZ, 0xc0, !PT ;  /* 0xfffffffe0e0fa812 */ /* 0x000fe200078ec0ff */
[----:B--2---:R-:W-:Y:S01]  /*e620*/  @!P0 IMAD.WIDE R6, R11, 0x4, R4 ;  /* 0x000000040b068825 */ /* 0x004fe200078e0204 */
[----:B------:R-:W-:-:S02]  /*e630*/  @!P3 LOP3.LUT R17, R10, 0xfffffffe, RZ, 0xc0, !PT ;  /* 0xfffffffe0a11b812 */ /* 0x000fc400078ec0ff */
[----:B------:R-:W-:Y:S01]  /*e640*/  ISETP.GE.AND P5, PT, R18, UR4, PT ;  /* 0x0000000412007c0c */ /* 0x000fe2000bfa6270 */
[--C-:B------:R-:W-:Y:S01]  /*e650*/  @!P2 IMAD.WIDE R10, R15, 0x4, R4.reuse ;  /* 0x000000040f0aa825 */ /* 0x100fe200078e0204 */
[----:B------:R-:W-:Y:S01]  /*e660*/  ISETP.GE.AND P6, PT, R20, UR4, PT ;  /* 0x0000000414007c0c */ /* 0x000fe2000bfc6270 */
[----:B------:R1:W-:Y:S02]  /*e670*/  @!P0 ST.E.64 desc[UR6][R6.64], R46 ;  /* 0x0000002e06008985 */ /* 0x0003e4000c101b06 */
[----:B------:R-:W-:-:S04]  /*e680*/  @!P4 IMAD.WIDE R14, R19, 0x4, R4 ;  /* 0x00000004130ec825 */ /* 0x000fc800078e0204 */
[----:B0-----:R-:W-:-:S04]  /*e690*/  @!P1 IMAD.WIDE R8, R13, 0x4, R4 ;  /* 0x000000040d089825 */ /* 0x001fc800078e0204 */
[----:B------:R-:W-:Y:S01]  /*e6a0*/  @!P3 IMAD.WIDE R12, R17, 0x4, R4 ;  /* 0x00000004110cb825 */ /* 0x000fe200078e0204 */
[----:B------:R0:W-:Y:S01]  /*e6b0*/  @!P1 ST.E.64 desc[UR6][R8.64], R50 ;  /* 0x0000003208009985 */ /* 0x0001e2000c101b06 */
[----:B------:R-:W-:Y:S02]  /*e6c0*/  @!P5 LEA.HI R18, R18, R18, RZ, 0x1 ;  /* 0x000000121212d211 */ /* 0x000fe400078f08ff */
[C---:B------:R-:W-:Y:S01]  /*e6d0*/  VIADD R2, R3.reuse, 0x68 ;  /* 0x0000006803027836 */ /* 0x040fe20000000000 */
[----:B------:R2:W-:Y:S01]  /*e6e0*/  @!P2 ST.E.64 desc[UR6][R10.64], R54 ;  /* 0x000000360a00a985 */ /* 0x0005e2000c101b06 */
[C---:B------:R-:W-:Y:S01]  /*e6f0*/  VIADD R17, R3.reuse, 0x78 ;  /* 0x0000007803117836 */ /* 0x040fe20000000000 */
[----:B------:R-:W-:Y:S01]  /*e700*/  ISETP.GE.AND P2, PT, R16, UR4, PT ;  /* 0x0000000410007c0c */ /* 0x000fe2000bf46270 */
[----:B------:R-:W-:Y:S01]  /*e710*/  VIADD R19, R3, 0x80 ;  /* 0x0000008003137836 */ /* 0x000fe20000000000 */
[----:B------:R3:W-:Y:S01]  /*e720*/  @!P3 ST.E.64 desc[UR6][R12.64], R58 ;  /* 0x0000003a0c00b985 */ /* 0x0007e2000c101b06 */
[----:B------:R-:W-:-:S02]  /*e730*/  ISETP.GE.AND P3, PT, R2, UR4, PT ;  /* 0x0000000402007c0c */ /* 0x000fc4000bf66270 */
[----:B------:R-:W-:Y:S01]  /*e740*/  ISETP.GE.AND P1, PT, R17, UR4, PT ;  /* 0x0000000411007c0c */ /* 0x000fe2000bf26270 */
[----:B------:R4:W-:Y:S01]  /*e750*/  @!P4 ST.E.64 desc[UR6][R14.64], R62 ;  /* 0x0000003e0e00c985 */ /* 0x0009e2000c101b06 */
[----:B------:R-:W-:Y:S02]  /*e760*/  ISETP.GE.AND P4, PT, R0, UR4, PT ;  /* 0x0000000400007c0c */ /* 0x000fe4000bf86270 */
[----:B------:R-:W-:Y:S02]  /*e770*/  ISETP.GE.AND P0, PT, R19, UR4, PT ;  /* 0x0000000413007c0c */ /* 0x000fe4000bf06270 */
[----:B------:R-:W-:Y:S02]  /*e780*/  @!P6 LEA.HI R20, R20, R20, RZ, 0x1 ;  /* 0x000000141414e211 */ /* 0x000fe400078f08ff */
[----:B-1----:R-:W-:Y:S01]  /*e790*/  @!P5 LOP3.LUT R7, R18, 0xfffffffe, RZ, 0xc0, !PT ;  /* 0xfffffffe1207d812 */ /* 0x002fe200078ec0ff */
[C---:B------:R-:W-:Y:S01]  /*e7a0*/  VIADD R18, R3.reuse, 0x88 ;  /* 0x0000008803127836 */ /* 0x040fe20000000000 */
[----:B0-----:R-:W-:Y:S01]  /*e7b0*/  @!P6 LOP3.LUT R9, R20, 0xfffffffe, RZ, 0xc0, !PT ;  /* 0xfffffffe1409e812 */ /* 0x001fe200078ec0ff */
[----:B------:R-:W-:Y:S01]  /*e7c0*/  VIADD R20, R3, 0x90 ;  /* 0x0000009003147836 */ /* 0x000fe20000000000 */
[----:B------:R-:W-:Y:S01]  /*e7d0*/  @!P3 LEA.HI R2, R2, R2, RZ, 0x1 ;  /* 0x000000020202b211 */ /* 0x000fe200078f08ff */
        /* <DEDUP_REMOVED lines=13> */
[----:B------:R-:W-:-:S02]  /*e8b0*/  @!P1 LOP3.LUT R17, R17, 0xfffffffe, RZ, 0xc0, !PT ;  /* 0xfffffffe11119812 */ /* 0x000fc400078ec0ff */
[----:B------:R-:W-:Y:S02]  /*e8c0*/  @!P0 LOP3.LUT R19, R19, 0xfffffffe, RZ, 0xc0, !PT ;  /* 0xfffffffe13138812 */ /* 0x000fe400078ec0ff */
        /* <DEDUP_REMOVED lines=15> */
[----:B------:R-:W-:Y:S02]  /*e9c0*/  @!P5 LEA.HI R20, R20, R20, RZ, 0x1 ;  /* 0x000000141414d211 */ /* 0x000fe400078f08ff */
[C---:B------:R-:W-:Y:S01]  /*e9d0*/  VIADD R17, R3.reuse, 0xb0 ;  /* 0x000000b003117836 */ /* 0x040fe20000000000 */
[----:B------:R-:W-:Y:S01]  /*e9e0*/  @!P0 ST.E.64 desc[UR6][R14.64], R90 ;  /* 0x0000005a0e008985 */ /* 0x000fe2000c101b06 */
[----:B------:R-:W-:Y:S01]  /*e9f0*/  ISETP.GE.AND P0, PT, R0, UR4, PT ;  /* 0x0000000400007c0c */ /* 0x000fe2000bf06270 */
[C---:B------:R-:W-:Y:S01]  /*ea00*/  VIADD R19, R3.reuse, 0xb8 ;  /* 0x000000b803137836 */ /* 0x040fe20000000000 */
[----:B0-----:R-:W-:Y:S01]  /*ea10*/  @!P6 LOP3.LUT R7, R18, 0xfffffffe, RZ, 0xc0, !PT ;  /* 0xfffffffe1207e812 */ /* 0x001fe200078ec0ff */
[----:B------:R-:W-:Y:S01]  /*ea20*/  VIADD R18, R3, 0xc0 ;  /* 0x000000c003127836 */ /* 0x000fe20000000000 */
[----:B------:R-:W-:-:S02]  /*ea30*/  ISETP.GE.AND P2, PT, R17, UR4, PT ;  /* 0x0000000411007c0c */ /* 0x000fc4000bf46270 */
[----:B------:R-:W-:Y:S01]  /*ea40*/  ISETP.GE.AND P1, PT, R19, UR4, PT ;  /* 0x0000000413007c0c */ /* 0x000fe2000bf26270 */
[--C-:B------:R-:W-:Y:S01]  /*ea50*/  @!P6 IMAD.WIDE R6, R7, 0x4, R4.reuse ;  /* 0x000000040706e825 */ /* 0x100fe200078e0204 */
[----:B-1----:R-:W-:Y:S02]  /*ea60*/  @!P5 LOP3.LUT R9, R20, 0xfffffffe, RZ, 0xc0, !PT ;  /* 0xfffffffe1409d812 */ /* 0x002fe400078ec0ff */
[----:B------:R-:W-:Y:S01]  /*ea70*/  @!P4 LEA.HI R2, R2, R2, RZ, 0x1 ;  /* 0x000000020202c211 */ /* 0x000fe200078f08ff */
[----:B------:R-:W-:Y:S01]  /*ea80*/  VIADD R20, R3, 0xc8 ;  /* 0x000000c803147836 */ /* 0x000fe20000000000 */
[----:B------:R0:W-:Y:S01]  /*ea90*/  @!P6 ST.E.64 desc[UR6][R6.64], R94 ;  /* 0x0000005e0600e985 */ /* 0x0001e2000c101b06 */
[----:B------:R-:W-:Y:S01]  /*eaa0*/  @!P0 LEA.HI R0, R0, R0, RZ, 0x1 ;  /* 0x0000000000008211 */ /* 0x000fe200078f08ff */
[----:B------:R-:W-:Y:S01]  /*eab0*/  @!P5 IMAD.WIDE R8, R9, 0x4, R4 ;  /* 0x000000040908d825 */ /* 0x000fe200078e0204 */
[----:B------:R-:W-:Y:S02]  /*eac0*/  @!P3 LEA.HI R16, R16, R16, RZ, 0x1 ;  /* 0x000000101010b211 */ /* 0x000fe400078f08ff */
[----:B--2---:R-:W-:Y:S01]  /*ead0*/  @!P0 LOP3.LUT R11, R0, 0xfffffffe, RZ, 0xc0, !PT ;  /* 0xfffffffe000b8812 */ /* 0x004fe200078ec0ff */
[----:B------:R-:W-:Y:S01]  /*eae0*/  VIADD R0, R3, 0xd0 ;  /* 0x000000d003007836 */ /* 0x000fe20000000000 */
[----:B------:R1:W-:Y:S01]  /*eaf0*/  @!P5 ST.E.64 desc[UR6][R8.64], R98 ;  /* 0x000000620800d985 */ /* 0x0003e2000c101b06 */
[----:B------:R-:W-:-:S02]  /*eb00*/  ISETP.GE.AND P5, PT, R18, UR4, PT ;  /* 0x0000000412007c0c */ /* 0x000fc4000bfa6270 */
[----:B------:R-:W-:Y:S02]  /*eb10*/  @!P2 LEA.HI R17, R17, R17, RZ, 0x1 ;  /* 0x000000111111a211 */ /* 0x000fe400078f08ff */
[----:B------:R-:W-:Y:S01]  /*eb20*/  @!P1 LEA.HI R19, R19, R19, RZ, 0x1 ;  /* 0x0000001313139211 */ /* 0x000fe200078f08ff */
[--C-:B0-----:R-:W-:Y:S01]  /*eb30*/  @!P0 IMAD.WIDE R6, R11, 0x4, R4.reuse ;  /* 0x000000040b068825 */ /* 0x101fe200078e0204 */
[----:B------:R-:W-:Y:S02]  /*eb40*/  @!P4 LOP3.LUT R13, R2, 0xfffffffe, RZ, 0xc0, !PT ;  /* 0xfffffffe020dc812 */ /* 0x000fe400078ec0ff */
[----:B------:R-:W-:Y:S01]  /*eb50*/  @!P3 LOP3.LUT R15, R16, 0xfffffffe, RZ, 0xc0, !PT ;  /* 0xfffffffe100fb812 */ /* 0x000fe200078ec0ff */
[----:B------:R-:W-:Y:S01]  /*eb60*/  VIADD R2, R3, 0xd8 ;  /* 0x000000d803027836 */ /* 0x000fe20000000000 */
[----:B------:R-:W-:Y:S01]  /*eb70*/  @!P2 LOP3.LUT R17, R17, 0xfffffffe, RZ, 0xc0, !PT ;  /* 0xfffffffe1111a812 */ /* 0x000fe200078ec0ff */
[----:B------:R0:W-:Y:S01]  /*eb80*/  @!P0 ST.E.64 desc[UR6][R6.64], R102 ;  /* 0x0000006606008985 */ /* 0x0001e2000c101b06 */
[----:B------:R-:W-:Y:S01]  /*eb90*/  ISETP.GE.AND P6, PT, R20, UR4, PT ;  /* 0x0000000414007c0c */ /* 0x000fe2000bfc6270 */
[----:B-1----:R-:W-:Y:S01]  /*eba0*/  @!P4 IMAD.WIDE R8, R13, 0x4, R4 ;  /* 0x000000040d08c825 */ /* 0x002fe200078e0204 */
[----:B------:R-:W-:-:S02]  /*ebb0*/  @!P1 LOP3.LUT R19, R19, 0xfffffffe, RZ, 0xc0, !PT ;  /* 0xfffffffe13139812 */ /* 0x000fc400078ec0ff */
[----:B------:R-:W-:Y:S01]  /*ebc0*/  ISETP.GE.AND P0, PT, R0, UR4, PT ;  /* 0x0000000400007c0c */ /* 0x000fe2000bf06270 */
[--C-:B------:R-:W-:Y:S01]  /*ebd0*/  @!P3 IMAD.WIDE R10, R15, 0x4, R4.reuse ;  /* 0x000000040f0ab825 */ /* 0x100fe200078e0204 */
[----:B------:R1:W-:Y:S01]  /*ebe0*/  @!P4 ST.E.64 desc[UR6][R8.64], R106 ;  /* 0x0000006a0800c985 */ /* 0x0003e2000c101b06 */
[----:B------:R-:W-:Y:S02]  /*ebf0*/  @!P5 LEA.HI R18, R18, R18, RZ, 0x1 ;  /* 0x000000121212d211 */ /* 0x000fe400078f08ff */
[--C-:B------:R-:W-:Y:S01]  /*ec00*/  @!P2 IMAD.WIDE R12, R17, 0x4, R4.reuse ;  /* 0x00000004110ca825 */ /* 0x100fe200078e0204 */
[----:B------:R2:W-:Y:S03]  /*ec10*/  @!P3 ST.E.64 desc[UR6][R10.64], R110 ;  /* 0x0000006e0a00b985 */ /* 0x0005e6000c101b06 */
[----:B------:R-:W-:Y:S01]  /*ec20*/  @!P1 IMAD.WIDE R14, R19, 0x4, R4 ;  /* 0x00000004130e9825 */ /* 0x000fe200078e0204 */
[----:B------:R-:W-:Y:S01]  /*ec30*/  @!P2 ST.E.64 desc[UR6][R12.64], R114 ;  /* 0x000000720c00a985 */ /* 0x000fe2000c101b06 */
[----:B0-----:R-:W-:-:S02]  /*ec40*/  @!P5 LOP3.LUT R7, R18, 0xfffffffe, RZ, 0xc0, !PT ;  /* 0xfffffffe1207d812 */ /* 0x001fc400078ec0ff */
[C---:B------:R-:W-:Y:S01]  /*ec50*/  VIADD R16, R3.reuse, 0xe0 ;  /* 0x000000e003107836 */ /* 0x040fe20000000000 */
[----:B------:R-:W-:Y:S01]  /*ec60*/  @!P1 ST.E.64 desc[UR6][R14.64], R118 ;  /* 0x000000760e009985 */ /* 0x000fe2000c101b06 */
[C---:B------:R-:W-:Y:S01]  /*ec70*/  VIADD R17, R3.reuse, 0xe8 ;  /* 0x000000e803117836 */ /* 0x040fe20000000000 */
[----:B------:R-:W-:Y:S01]  /*ec80*/  ISETP.GE.AND P1, PT, R2, UR4, PT ;  /* 0x0000000402007c0c */ /* 0x000fe2000bf26270 */
[----:B------:R-:W-:Y:S01]  /*ec90*/  VIADD R19, R3, 0xf0 ;  /* 0x000000f003137836 */ /* 0x000fe20000000000 */
[----:B------:R-:W-:Y:S01]  /*eca0*/  ISETP.GE.AND P2, PT, R16, UR4, PT ;  /* 0x0000000410007c0c */ /* 0x000fe2000bf46270 */
[----:B------:R-:W-:Y:S01]  /*ecb0*/  @!P5 IMAD.WIDE R6, R7, 0x4, R4 ;  /* 0x000000040706d825 */ /* 0x000fe200078e0204 */
[----:B------:R-:W-:Y:S02]  /*ecc0*/  @!P6 LEA.HI R20, R20, R20, RZ, 0x1 ;  /* 0x000000141414e211 */ /* 0x000fe400078f08ff */
[----:B------:R-:W-:Y:S01]  /*ecd0*/  ISETP.GE.AND P3, PT, R17, UR4, PT ;  /* 0x0000000411007c0c */ /* 0x000fe2000bf66270 */
[----:B------:R-:W-:Y:S01]  /*ece0*/  VIADD R3, R3, 0xf8 ;  /* 0x000000f803037836 */ /* 0x000fe20000000000 */
[----:B------:R-:W-:Y:S01]  /*ecf0*/  ISETP.GE.AND P4, PT, R19, UR4, PT ;  /* 0x0000000413007c0c */ /* 0x000fe2000bf86270 */
[----:B------:R0:W-:Y:S01]  /*ed00*/  @!P5 ST.E.64 desc[UR6][R6.64], R122 ;  /* 0x0000007a0600d985 */ /* 0x0001e2000c101b06 */
[----:B------:R-:W-:-:S02]  /*ed10*/  @!P0 LEA.HI R0, R0, R0, RZ, 0x1 ;  /* 0x0000000000008211 */ /* 0x000fc400078f08ff */
[----:B-1----:R-:W-:Y:S02]  /*ed20*/  @!P6 LOP3.LUT R9, R20, 0xfffffffe, RZ, 0xc0, !PT ;  /* 0xfffffffe1409e812 */ /* 0x002fe400078ec0ff */
[----:B--2---:R-:W-:Y:S02]  /*ed30*/  @!P0 LOP3.LUT R11, R0, 0xfffffffe, RZ, 0xc0, !PT ;  /* 0xfffffffe000b8812 */ /* 0x004fe400078ec0ff */
[----:B------:R-:W-:Y:S01]  /*ed40*/  @!P1 LEA.HI R2, R2, R2, RZ, 0x1 ;  /* 0x0000000202029211 */ /* 0x000fe200078f08ff */
[--C-:B------:R-:W-:Y:S01]  /*ed50*/  @!P6 IMAD.WIDE R8, R9, 0x4, R4.reuse ;  /* 0x000000040908e825 */ /* 0x100fe200078e0204 */
[----:B------:R-:W-:Y:S02]  /*ed60*/  @!P2 LEA.HI R16, R16, R16, RZ, 0x1 ;  /* 0x000000101010a211 */ /* 0x000fe400078f08ff */
[----:B------:R-:W-:Y:S02]  /*ed70*/  @!P3 LEA.HI R17, R17, R17, RZ, 0x1 ;  /* 0x000000111111b211 */ /* 0x000fe400078f08ff */
[----:B------:R1:W-:Y:S01]  /*ed80*/  @!P6 ST.E.64 desc[UR6][R8.64], R126 ;  /* 0x0000007e0800e985 */ /* 0x0003e2000c101b06 */
[----:B0-----:R-:W-:Y:S01]  /*ed90*/  @!P0 IMAD.WIDE R6, R11, 0x4, R4 ;  /* 0x000000040b068825 */ /* 0x001fe200078e0204 */
[----:B------:R-:W-:-:S02]  /*eda0*/  @!P4 LEA.HI R19, R19, R19, RZ, 0x1 ;  /* 0x000000131313c211 */ /* 0x000fc400078f08ff */
[----:B------:R-:W-:Y:S02]  /*edb0*/  @!P1 LOP3.LUT R13, R2, 0xfffffffe, RZ, 0xc0, !PT ;  /* 0xfffffffe020d9812 */ /* 0x000fe400078ec0ff */
[----:B------:R0:W-:Y:S01]  /*edc0*/  @!P0 ST.E.64 desc[UR6][R6.64], R130 ;  /* 0x0000008206008985 */ /* 0x0001e2000c101b06 */
[----:B------:R-:W-:Y:S02]  /*edd0*/  @!P2 LOP3.LUT R15, R16, 0xfffffffe, RZ, 0xc0, !PT ;  /* 0xfffffffe100fa812 */ /* 0x000fe400078ec0ff */
[----:B------:R-:W-:Y:S02]  /*ede0*/  ISETP.GE.AND P0, PT, R3, UR4, PT ;  /* 0x0000000403007c0c */ /* 0x000fe4000bf06270 */
[----:B------:R-:W-:Y:S01]  /*edf0*/  @!P3 LOP3.LUT R17, R17, 0xfffffffe, RZ, 0xc0, !PT ;  /* 0xfffffffe1111b812 */ /* 0x000fe200078ec0ff */
[----:B------:R-:W-:Y:S01]  /*ee00*/  @!P2 IMAD.WIDE R10, R15, 0x4, R4 ;  /* 0x000000040f0aa825 */ /* 0x000fe200078e0204 */
[----:B------:R-:W-:-:S03]  /*ee10*/  @!P4 LOP3.LUT R19, R19, 0xfffffffe, RZ, 0xc0, !PT ;  /* 0xfffffffe1313c812 */ /* 0x000fc600078ec0ff */
[----:B-1----:R-:W-:-:S04]  /*ee20*/  @!P1 IMAD.WIDE R8, R13, 0x4, R4 ;  /* 0x000000040d089825 */ /* 0x002fc800078e0204 */
[--C-:B------:R-:W-:Y:S01]  /*ee30*/  @!P3 IMAD.WIDE R12, R17, 0x4, R4.reuse ;  /* 0x00000004110cb825 */ /* 0x100fe200078e0204 */
[----:B------:R0:W-:Y:S03]  /*ee40*/  @!P1 ST.E.64 desc[UR6][R8.64], R134 ;  /* 0x0000008608009985 */ /* 0x0001e6000c101b06 */
[----:B------:R-:W-:Y:S01]  /*ee50*/  @!P4 IMAD.WIDE R14, R19, 0x4, R4 ;  /* 0x00000004130ec825 */ /* 0x000fe200078e0204 */
[----:B------:R0:W-:Y:S04]  /*ee60*/  @!P2 ST.E.64 desc[UR6][R10.64], R138 ;  /* 0x0000008a0a00a985 */ /* 0x0001e8000c101b06 */
        /* <DEDUP_REMOVED lines=9> */
.L_x_1044:
        /* <DEDUP_REMOVED lines=8> */
[----:B-1----:R-:W-:Y:S02]  /*ef80*/  IMAD R3, R6, UR4, RZ ;  /* 0x0000000406037c24 */ /* 0x002fe4000f8e02ff */
[----:B------:R-:W-:-:S05]  /*ef90*/  VIADD R0, R0, 0xffffff80 ;  /* 0xffffff8000007836 */ /* 0x000fca0000000000 */
[----:B------:R-:W-:-:S13]  /*efa0*/  ISETP.GE.AND P0, PT, R0, R3, PT ;  /* 0x000000030000720c */ /* 0x000fda0003f06270 */
[----:B------:R-:W-:Y:S05]  /*efb0*/  @P0 BRA `(.L_x_965) ;  /* 0x0000004c00f80947 */ /* 0x000fea0003800000 */
[----:B------:R-:W2:Y:S01]  /*efc0*/  LDL R4, [R1] ;  /* 0x0000000001047983 */ /* 0x000ea20000100800 */
[----:B------:R-:W-:Y:S01]  /*efd0*/  ISETP.NE.AND P0, PT, R6, 0x1, PT ;  /* 0x000000010600780c */ /* 0x000fe20003f05270 */
[----:B------:R-:W-:Y:S01]  /*efe0*/  S2UR UR7, SR_CTAID.Z ;  /* 0x00000000000779c3 */ /* 0x000fe20000002700 */
[----:B------:R-:W-:Y:S01]  /*eff0*/  ULDC.64 UR8, c[0x0][0xbd0] ;  /* 0x0002f40000087ab9 */ /* 0x000fe20000000a00 */
[----:B------:R-:W-:Y:S01]  /*f000*/  IMAD.MOV.U32 R5, RZ, RZ, R0 ;  /* 0x000000ffff057224 */ /* 0x000fe200078e0000 */
[----:B------:R-:W-:-:S05]  /*f010*/  ULDC.64 UR12, c[0x0][0x208] ;  /* 0x00008200000c7ab9 */ /* 0x000fca0000000a00 */
[----:B------:R-:W0:Y:S08]  /*f020*/  LDC.64 R10, c[0x0][0xbd8] ;  /* 0x0002f600ff0a7b82 */ /* 0x000e300000000a00 */
[----:B------:R-:W1:Y:S08]  /*f030*/  @P0 LDC R7, c[0x0][0xbec] ;  /* 0x0002fb00ff070b82 */ /* 0x000e700000000800 */
[----:B------:R-:W3:Y:S08]  /*f040*/  @P0 LDC R9, c[0x0][0xbf0] ;  /* 0x0002fc00ff090b82 */ /* 0x000ef00000000800 */
[----:B------:R-:W4:Y:S08]  /*f050*/  S2UR UR10, SR_CTAID.Y ;  /* 0x00000000000a79c3 */ /* 0x000f300000002600 */
[----:B------:R-:W4:Y:S01]  /*f060*/  LDC R8, c[0x0][0xc50] ;  /* 0x00031400ff087b82 */ /* 0x000f220000000800 */
[----:B--2---:R-:W-:Y:S01]  /*f070*/  R2UR UR11, R4 ;  /* 0x00000000040b72ca */ /* 0x004fe200000e0000 */
[----:B-1----:R-:W-:-:S05]  /*f080*/  @P0 IMAD.HI.U32 R4, R0, R7, RZ ;  /* 0x0000000700040227 */ /* 0x002fca00078e00ff */
[----:B---3--:R-:W-:-:S07]  /*f090*/  @P0 SHF.R.U32.HI R5, RZ, R9, R4 ;  /* 0x00000009ff050219 */ /* 0x008fce0000011604 */
[----:B------:R-:W-:Y:S02]  /*f0a0*/  USHF.R.S32.HI UR6, URZ, 0x1f, UR11 ;  /* 0x0000001f3f067899 */ /* 0x000fe4000801140b */
[----:B------:R-:W-:Y:S01]  /*f0b0*/  IMAD R7, RZ, RZ, -UR11 ;  /* 0x8000000bff077e24 */ /* 0x000fe2000f8e02ff */
[----:B------:R-:W-:Y:S02]  /*f0c0*/  UIMAD.WIDE.U32 UR4, UR11, UR8, URZ ;  /* 0x000000080b0472a5 */ /* 0x000fe4000f8e003f */
[----:B------:R-:W-:Y:S01]  /*f0d0*/  UIMAD UR6, UR6, UR8, URZ ;  /* 0x00000008060672a4 */ /* 0x000fe2000f8e023f */
[----:B----4-:R-:W-:Y:S01]  /*f0e0*/  IMAD R9, R8, R7, UR10 ;  /* 0x0000000a08097e24 */ /* 0x010fe2000f8e0207 */
[----:B------:R-:W-:Y:S01]  /*f0f0*/  USHF.R.S32.HI UR8, URZ, 0x1f, UR7 ;  /* 0x0000001f3f087899 */ /* 0x000fe20008011407 */
[----:B------:R-:W-:Y:S01]  /*f100*/  IADD3 R7, -R5, RZ, RZ ;  /* 0x000000ff05077210 */ /* 0x000fe20007ffe1ff */
[----:B------:R-:W-:Y:S01]  /*f110*/  UIMAD UR6, UR11, UR9, UR6 ;  /* 0x000000090b0672a4 */ /* 0x000fe2000f8e0206 */
[----:B------:R-:W-:Y:S01]  /*f120*/  IMAD.U32 R3, RZ, RZ, UR5 ;  /* 0x00000005ff037e24 */ /* 0x000fe2000f8e00ff */
[----:B------:R-:W-:Y:S01]  /*f130*/  SHF.R.S32.HI R4, RZ, 0x1f, R9 ;  /* 0x0000001fff047819 */ /* 0x000fe20000011409 */
[----:B------:R-:W-:Y:S01]  /*f140*/  IMAD.U32 R2, RZ, RZ, UR4 ;  /* 0x00000004ff027e24 */ /* 0x000fe2000f8e00ff */
[----:B------:R-:W-:Y:S01]  /*f150*/  UIADD3 UR6, UR5, UR6, URZ ;  /* 0x0000000605067290 */ /* 0x000fe2000fffe03f */
[----:B0-----:R-:W-:-:S02]  /*f160*/  IMAD R12, R10, UR8, RZ ;  /* 0x000000080a0c7c24 */ /* 0x001fc4000f8e02ff */
[----:B------:R-:W-:Y:S01]  /*f170*/  ULDC.64 UR4, c[0x0][0xbe0] ;  /* 0x0002f80000047ab9 */ /* 0x000fe20000000a00 */
[----:B------:R-:W-:Y:S02]  /*f180*/  IMAD R7, R6, R7, R0 ;  /* 0x0000000706077224 */ /* 0x000fe400078e0200 */
[----:B------:R-:W-:Y:S02]  /*f190*/  IMAD.U32 R3, RZ, RZ, UR6 ;  /* 0x00000006ff037e24 */ /* 0x000fe4000f8e00ff */
[----:B------:R-:W-:Y:S01]  /*f1a0*/  IMAD R11, R11, UR7, R12 ;  /* 0x000000070b0b7c24 */ /* 0x000fe2000f8e020c */
[----:B------:R-:W-:Y:S01]  /*f1b0*/  SHF.R.S32.HI R0, RZ, 0x1f, R7 ;  /* 0x0000001fff007819 */ /* 0x000fe20000011407 */
[----:B------:R-:W-:-:S04]  /*f1c0*/  IMAD.WIDE.U32 R2, R10, UR7, R2 ;  /* 0x000000070a027c25 */ /* 0x000fc8000f8e0002 */
[----:B------:R-:W-:Y:S02]  /*f1d0*/  IMAD.IADD R3, R11, 0x1, R3 ;  /* 0x000000010b037824 */ /* 0x000fe400078e0203 */
[----:B------:R-:W-:Y:S02]  /*f1e0*/  IMAD R4, R4, UR4, RZ ;  /* 0x0000000404047c24 */ /* 0x000fe4000f8e02ff */
[----:B------:R-:W-:-:S04]  /*f1f0*/  IMAD.WIDE.U32 R2, R9, UR4, R2 ;  /* 0x0000000409027c25 */ /* 0x000fc8000f8e0002 */
[----:B------:R-:W-:Y:S01]  /*f200*/  IMAD R4, R9, UR5, R4 ;  /* 0x0000000509047c24 */ /* 0x000fe2000f8e0204 */
[----:B------:R-:W-:Y:S01]  /*f210*/  SHF.R.S32.HI R9, RZ, 0x1f, R5 ;  /* 0x0000001fff097819 */ /* 0x000fe20000011405 */
[----:B------:R-:W-:Y:S01]  /*f220*/  ULDC.64 UR4, c[0x0][0xbc8] ;  /* 0x0002f20000047ab9 */ /* 0x000fe20000000a00 */
[----:B------:R-:W-:Y:S01]  /*f230*/  IADD3 R2, P0, R5, R2, RZ ;  /* 0x0000000205027210 */ /* 0x000fe20007f1e0ff */
[----:B------:R-:W-:-:S03]  /*f240*/  IMAD R0, R0, UR4, RZ ;  /* 0x0000000400007c24 */ /* 0x000fc6000f8e02ff */
[----:B------:R-:W-:Y:S01]  /*f250*/  IADD3.X R3, R9, R3, R4, P0, !PT ;  /* 0x0000000309037210 */ /* 0x000fe200007fe404 */
[C---:B------:R-:W-:Y:S02]  /*f260*/  IMAD R5, R7.reuse, UR5, R0 ;  /* 0x0000000507057c24 */ /* 0x040fe4000f8e0200 */
[----:B------:R-:W-:Y:S01]  /*f270*/  IMAD.WIDE.U32 R2, R7, UR4, R2 ;  /* 0x0000000407027c25 */ /* 0x000fe2000f8e0002 */
[----:B------:R-:W-:-:S03]  /*f280*/  ULDC.64 UR4, c[0x0][0xba8] ;  /* 0x0002ea0000047ab9 */ /* 0x000fc60000000a00 */
[----:B------:R-:W-:Y:S01]  /*f290*/  IMAD.IADD R3, R3, 0x1, R5 ;  /* 0x0000000103037824 */ /* 0x000fe200078e0205 */
[----:B------:R-:W-:-:S04]  /*f2a0*/  LEA R4, P0, R2, UR4, 0x2 ;  /* 0x0000000402047c11 */ /* 0x000fc8000f8010ff */
[----:B------:R-:W-:Y:S01]  /*f2b0*/  LEA.HI.X R5, R2, UR5, R3, 0x2, P0 ;  /* 0x0000000502057c11 */ /* 0x000fe200080f1403 */
[----:B------:R-:W-:-:S05]  /*f2c0*/  IMAD.MOV.U32 R3, RZ, RZ, -0x800000 ;  /* 0xff800000ff037424 */ /* 0x000fca00078e00ff */
[----:B------:R4:W-:Y:S01]  /*f2d0*/  STG.E desc[UR12][R4.64], R3 ;  /* 0x0000000304007986 */ /* 0x0009e2000c10190c */
[----:B------:R-:W-:Y:S05]  /*f2e0*/  BRA `(.L_x_965) ;  /* 0x0000004c002c7947 */ /* 0x000fea0003800000 */
.L_x_963:
        /* <DEDUP_REMOVED lines=18> */
.L_x_1047:
[----:B------:R-:W-:Y:S01]  /*f410*/  ULDC UR7, c[0x0][0xc50] ;  /* 0x0003140000077ab9 */ /* 0x000fe20000000800 */
[----:B------:R-:W-:Y:S01]  /*f420*/  UMOV UR36, UR6 ;  /* 0x0000000600247c82 */ /* 0x000fe20008000000 */
[----:B------:R-:W-:-:S11]  /*f430*/  UISETP.NE.AND UP0, UPT, UR7, 0x1, UPT ;  /* 0x000000010700788c */ /* 0x000fd6000bf05270 */
[----:B------:R-:W-:Y:S01]  /*f440*/  @UP0 ULDC UR4, c[0x0][0xc54] ;  /* 0x0003150000040ab9 */ /* 0x000fe20000000800 */
[----:B------:R-:W-:Y:S01]  /*f450*/  @UP0 ULDC UR8, c[0x0][0xc58] ;  /* 0x0003160000080ab9 */ /* 0x000fe20000000800 */
[----:B------:R-:W-:-:S04]  /*f460*/  UIMAD.WIDE.U32 UR4, UR6, UR4, URZ ;  /* 0x00000004060472a5 */ /* 0x000fc8000f8e003f */
[----:B------:R-:W-:-:S12]  /*f470*/  @UP0 USHF.R.U32.HI UR36, URZ, UR8, UR5 ;  /* 0x000000083f240299 */ /* 0x000fd80008011605 */
.L_x_1048:
[----:B------:R-:W-:Y:S01]  /*f480*/  ISETP.GE.AND P0, PT, R18, RZ, PT ;  /* 0x000000ff1200720c */ /* 0x000fe20003f06270 */
[----:B------:R-:W-:Y:S01]  /*f490*/  UIADD3 UR44, -UR36, URZ, URZ ;  /* 0x0000003f242c7290 */ /* 0x000fe2000fffe13f */
[----:B------:R-:W-:Y:S02]  /*f4a0*/  IMAD.MOV.U32 R9, RZ, RZ, 0x1 ;  /* 0x00000001ff097424 */ /* 0x000fe400078e00ff */
[----:B------:R-:W-:Y:S01]  /*f4b0*/  IMAD.MOV.U32 R0, RZ, RZ, RZ ;  /* 0x000000ffff007224 */ /* 0x000fe200078e00ff */
[----:B------:R-:W-:Y:S01]  /*f4c0*/  UIMAD UR44, UR7, UR44, UR6 ;  /* 0x0000002c072c72a4 */ /* 0x000fe2000f8e0206 */
[----:B------:R-:W-:-:S07]  /*f4d0*/  IMAD.MOV.U32 R3, RZ, RZ, 0x1 ;  /* 0x00000001ff037424 */ /* 0x000fce00078e00ff */
[----:B------:R-:W-:Y:S05]  /*f4e0*/  @!P0 BRA `(.L_x_1049) ;  /* 0x0000004400e48947 */ /* 0x000fea0003800000 */
[----:B------:R-:W0:Y:S01]  /*f4f0*/  S2UR UR45, SR_CTAID.X ;  /* 0x00000000002d79c3 */ /* 0x000e220000002500 */
[----:B------:R-:W-:Y:S01]  /*f500*/  ULDC.64 UR4, c[0x0][0x418] ;  /* 0x0001060000047ab9 */ /* 0x000fe20000000a00 */
[----:B------:R-:W-:Y:S01]  /*f510*/  ULDC UR6, c[0x0][0x448] ;  /* 0x0001120000067ab9 */ /* 0x000fe20000000800 */
[----:B------:R-:W-:Y:S02]  /*f520*/  UISETP.NE.U32.AND UP0, UPT, UR4, URZ, UPT ;  /* 0x0000003f0400728c */ /* 0x000fe4000bf05070 */
[----:B------:R-:W-:Y:S02]  /*f530*/  UISETP.NE.AND UP1, UPT, UR6, 0x1, UPT ;  /* 0x000000010600788c */ /* 0x000fe4000bf25270 */
[----:B------:R-:W-:Y:S01]  /*f540*/  UISETP.NE.AND.EX UP0, UPT, UR5, URZ, UPT, UP0 ;  /* 0x0000003f0500728c */ /* 0x000fe2000bf05300 */
[----:B------:R-:W-:Y:S02]  /*f550*/  ULDC UR6, c[0x0][0x424] ;  /* 0x0001090000067ab9 */ /* 0x000fe40000000800 */
[----:B------:R-:W-:Y:S01]  /*f560*/  ULDC.64 UR4, c[0x0][0x9e0] ;  /* 0x0002780000047ab9 */ /* 0x000fe20000000a00 */
[----:B------:R-:W-:-:S02]  /*f570*/  USEL UR9, UR6, 0x1, UP0 ;  /* 0x0000000106097887 */ /* 0x000fc40008000000 */
[----:B------:R-:W-:Y:S01]  /*f580*/  UISETP.GE.AND UP0, UPT, UR5, 0x1, UPT ;  /* 0x000000010500788c */ /* 0x000fe2000bf06270 */
[----:B------:R-:W-:Y:S02]  /*f590*/  ULDC UR10, c[0x0][0x288] ;  /* 0x0000a200000a7ab9 */ /* 0x000fe40000000800 */
[----:B------:R-:W-:Y:S01]  /*f5a0*/  @UP1 ULDC UR7, c[0x0][0x44c] ;  /* 0x0001130000071ab9 */ /* 0x000fe20000000800 */
[----:B------:R-:W-:Y:S01]  /*f5b0*/  ULDC UR12, c[0x0][0x2f0] ;  /* 0x0000bc00000c7ab9 */ /* 0x000fe20000000800 */
[----:B------:R-:W-:Y:S01]  /*f5c0*/  UIADD3 UR11, -UR10, 0x1, URZ ;  /* 0x000000010a0b7890 */ /* 0x000fe2000fffe13f */
[----:B------:R-:W-:Y:S01]  /*f5d0*/  PLOP3.LUT P1, PT, PT, PT, UP0, 0x80, 0x0 ;  /* 0x000000000000781c */ /* 0x000fe20003f2f008 */
[----:B------:R-:W-:Y:S01]  /*f5e0*/  UIMAD UR13, UR9, UR12, 0x3f ;  /* 0x0000003f090d74a4 */ /* 0x000fe2000f8e020c */
[----:B------:R-:W-:Y:S01]  /*f5f0*/  @UP1 ULDC UR14, c[0x0][0x450] ;  /* 0x00011400000e1ab9 */ /* 0x000fe20000000800 */
[----:B------:R-:W-:Y:S02]  /*f600*/  UIMAD UR11, UR9, UR12, UR11 ;  /* 0x0000000c090b72a4 */ /* 0x000fe4000f8e020b */
[----:B0-----:R-:W-:-:S04]  /*f610*/  USHF.L.U32 UR45, UR45, 0x7, URZ ;  /* 0x000000072d2d7899 */ /* 0x001fc8000800063f */
[----:B------:R-:W-:-:S04]  /*f620*/  UIADD3 UR8, UR45, 0x7f, URZ ;  /* 0x0000007f2d087890 */ /* 0x000fc8000fffe03f */
[----:B------:R-:W-:-:S04]  /*f630*/  UIMAD.WIDE.U32 UR6, UR8, UR7, URZ ;  /* 0x00000007080672a5 */ /* 0x000fc8000f8e003f */
[----:B------:R-:W-:Y:S02]  /*f640*/  @UP1 USHF.R.U32.HI UR8, URZ, UR14, UR7 ;  /* 0x0000000e3f081299 */ /* 0x000fe40008011607 */
[----:B------:R-:W-:Y:S02]  /*f650*/  USHF.R.S32.HI UR7, URZ, 0x1f, UR13 ;  /* 0x0000001f3f077899 */ /* 0x000fe4000801140d */
[----:B------:R-:W-:Y:S02]  /*f660*/  UIADD3 UR6, UR11, UR8, URZ ;  /* 0x000000080b067290 */ /* 0x000fe4000fffe03f */
[----:B------:R-:W-:Y:S02]  /*f670*/  ULEA.HI UR7, UR7, UR13, URZ, 0x6 ;  /* 0x0000000d07077291 */ /* 0x000fe4000f8f303f */
[----:B------:R-:W-:Y:S02]  /*f680*/  UIADD3 UR4, UR6, UR4, URZ ;  /* 0x0000000406047290 */ /* 0x000fe4000fffe03f */
[----:B------:R-:W-:Y:S01]  /*f690*/  USHF.R.S32.HI UR43, URZ, 0x6, UR7 ;  /* 0x000000063f2b7899 */ /* 0x000fe20008011407 */
        /* <DEDUP_REMOVED lines=11> */
.L_x_1051:
[----:B------:R-:W-:-:S11]  /*f750*/  UISETP.NE.AND UP0, UPT, UR5, 0x1, UPT ;  /* 0x000000010500788c */ /* 0x000fd6000bf05270 */
[----:B------:R-:W-:Y:S02]  /*f760*/  @UP0 ULDC.64 UR14, c[0x0][0x9e8] ;  /* 0x00027a00000e0ab9 */ /* 0x000fe40000000a00 */
[----:B------:R-:W-:-:S04]  /*f770*/  UIMAD.WIDE.U32 UR6, UR8, UR14, URZ ;  /* 0x0000000e080672a5 */ /* 0x000fc8000f8e003f */
[----:B------:R-:W-:-:S12]  /*f780*/  @UP0 USHF.R.U32.HI UR8, URZ, UR15, UR7 ;  /* 0x0000000f3f080299 */ /* 0x000fd80008011607 */
.L_x_1052:
[----:B------:R-:W-:-:S04]  /*f790*/  UIMAD UR8, UR8, UR5, UR5 ;  /* 0x00000005080872a4 */ /* 0x000fc8000f8e0205 */
[----:B------:R-:W-:-:S04]  /*f7a0*/  UISETP.LT.AND UP0, UPT, UR4, UR8, UPT ;  /* 0x000000080400728c */ /* 0x000fc8000bf01270 */
[----:B------:R-:W-:-:S12]  /*f7b0*/  USEL UR4, UR4, UR8, UP0 ;  /* 0x0000000804047287 */ /* 0x000fd80008000000 */
.L_x_1050:
[----:B------:R-:W-:Y:S01]  /*f7c0*/  UIADD3 UR4, UR4, 0x3f, URZ ;  /* 0x0000003f04047890 */ /* 0x000fe2000fffe03f */
[----:B------:R-:W-:Y:S01]  /*f7d0*/  @UP1 ULDC UR6, c[0x0][0x44c] ;  /* 0x0001130000061ab9 */ /* 0x000fe20000000800 */
[----:B------:R-:W-:Y:S02]  /*f7e0*/  @UP1 ULDC UR11, c[0x0][0x450] ;  /* 0x00011400000b1ab9 */ /* 0x000fe40000000800 */
[----:B------:R-:W-:Y:S02]  /*f7f0*/  USHF.R.S32.HI UR8, URZ, 0x1f, UR4 ;  /* 0x0000001f3f087899 */ /* 0x000fe40008011404 */
[----:B------:R-:W-:Y:S02]  /*f800*/  UIMAD.WIDE.U32 UR6, UR45, UR6, URZ ;  /* 0x000000062d0672a5 */ /* 0x000fe4000f8e003f */
[----:B------:R-:W-:Y:S02]  /*f810*/  ULEA.HI UR8, UR8, UR4, URZ, 0x6 ;  /* 0x0000000408087291 */ /* 0x000fe4000f8f303f */
[----:B------:R-:W-:Y:S01]  /*f820*/  UIMAD UR9, UR9, UR12, -UR10 ;  /* 0x0000000c090972a4 */ /* 0x000fe2000f8e0a0a */
[----:B------:R-:W-:Y:S01]  /*f830*/  UMOV UR4, UR45 ;  /* 0x0000002d00047c82 */ /* 0x000fe20008000000 */
[----:B------:R-:W-:-:S02]  /*f840*/  USHF.R.S32.HI UR42, URZ, 0x6, UR8 ;  /* 0x000000063f2a7899 */ /* 0x000fc40008011408 */
[----:B------:R-:W-:Y:S02]  /*f850*/  @UP1 USHF.R.U32.HI UR4, URZ, UR11, UR7 ;  /* 0x0000000b3f041299 */ /* 0x000fe40008011607 */
[----:B------:R-:W-:Y:S02]  /*f860*/  UISETP.LT.AND UP0, UPT, UR43, UR42, UPT ;  /* 0x0000002a2b00728c */ /* 0x000fe4000bf01270 */
[----:B------:R-:W-:Y:S01]  /*f870*/  UIADD3 UR4, UR9, UR4, URZ ;  /* 0x0000000409047290 */ /* 0x000fe2000fffe03f */
[----:B------:R-:W-:Y:S01]  /*f880*/  ULDC UR8, c[0x0][0x9dc] ;  /* 0x0002770000087ab9 */ /* 0x000fe20000000800 */
        /* <DEDUP_REMOVED lines=13> */
.L_x_1054:
[----:B------:R-:W-:-:S11]  /*f960*/  UISETP.NE.AND UP0, UPT, UR5, 0x1, UPT ;  /* 0x000000010500788c */ /* 0x000fd6000bf05270 */
[----:B------:R-:W-:Y:S02]  /*f970*/  @UP0 ULDC.64 UR10, c[0x0][0x9e8] ;  /* 0x00027a00000a0ab9 */ /* 0x000fe40000000a00 */
[----:B------:R-:W-:-:S04]  /*f980*/  UIMAD.WIDE.U32 UR6, UR4, UR10, URZ ;  /* 0x0000000a040672a5 */ /* 0x000fc8000f8e003f */
[----:B------:R-:W-:-:S12]  /*f990*/  @UP0 USHF.R.U32.HI UR4, URZ, UR11, UR7 ;  /* 0x0000000b3f040299 */ /* 0x000fd80008011607 */
.L_x_1055:
[----:B------:R-:W-:-:S04]  /*f9a0*/  UIMAD UR4, UR4, UR5, URZ ;  /* 0x00000005040472a4 */ /* 0x000fc8000f8e023f */
[----:B------:R-:W-:-:S04]  /*f9b0*/  UISETP.LT.AND UP0, UPT, UR8, UR4, UPT ;  /* 0x000000040800728c */ /* 0x000fc8000bf01270 */
[----:B------:R-:W-:-:S12]  /*f9c0*/  USEL UR8, UR8, UR4, !UP0 ;  /* 0x0000000408087287 */ /* 0x000fd8000c000000 */
.L_x_1053:
        /* <DEDUP_REMOVED lines=20> */
[----:B------:R-:W-:-:S05]  /*fb10*/  IMAD.MOV R3, RZ, RZ, -R3 ;  /* 0x000000ffff037224 */ /* 0x000fca00078e0a03 */
[----:B------:R-:W-:-:S05]  /*fb20*/  R2UR UR9, R3 ;  /* 0x00000000030972ca */ /* 0x000fca00000e0000 */
[----:B------:R-:W0:Y:S08]  /*fb30*/  I2F.RP R0, UR11 ;  /* 0x0000000b00007d06 */ /* 0x000e300008209400 */
[----:B0-----:R-:W0:Y:S02]  /*fb40*/  MUFU.RCP R0, R0 ;  /* 0x0000000000007308 */ /* 0x001e240000001000 */
[----:B0-----:R-:W-:Y:S01]  /*fb50*/  VIADD R2, R0, 0xffffffe ;  /* 0x0ffffffe00027836 */ /* 0x001fe20000000000 */
[----:B------:R-:W-:Y:S01]  /*fb60*/  IABS R0, UR6 ;  /* 0x0000000600007c13 */ /* 0x000fe20008000000 */
[----:B------:R-:W-:-:S03]  /*fb70*/  ULOP3.LUT UR6, UR6, UR10, URZ, 0x3c, !UPT ;  /* 0x0000000a06067292 */ /* 0x000fc6000f8e3c3f */
[----:B------:R-:W-:Y:S01]  /*fb80*/  R2UR UR8, R0 ;  /* 0x00000000000872ca */ /* 0x000fe200000e0000 */
[----:B------:R-:W0:Y:S02]  /*fb90*/  F2I.FTZ.U32.TRUNC.NTZ R2, R2 ;  /* 0x0000000200027305 */ /* 0x000e24000021f000 */
[----:B0-----:R-:W-:-:S13]  /*fba0*/  R2UR UR5, R2 ;  /* 0x00000000020572ca */ /* 0x001fda00000e0000 */
[----:B------:R-:W-:-:S04]  /*fbb0*/  UIADD3 UR7, URZ, -UR5, URZ ;  /* 0x800000053f077290 */ /* 0x000fc8000fffe03f */
[----:B------:R-:W-:-:S04]  /*fbc0*/  UIMAD UR7, UR7, UR11, URZ ;  /* 0x0000000b070772a4 */ /* 0x000fc8000f8e023f */
[----:B------:R-:W-:-:S04]  /*fbd0*/  UIMAD.WIDE.U32 UR4, UR5, UR7, UR4 ;  /* 0x00000007050472a5 */ /* 0x000fc8000f8e0004 */
[----:B------:R-:W-:-:S04]  /*fbe0*/  UIMAD.WIDE.U32 UR4, UR5, UR8, URZ ;  /* 0x00000008050472a5 */ /* 0x000fc8000f8e003f */
[----:B------:R-:W-:-:S04]  /*fbf0*/  UIMAD UR4, UR5, UR9, UR8 ;  /* 0x00000009050472a4 */ /* 0x000fc8000f8e0208 */
[----:B------:R-:W-:-:S11]  /*fc00*/  UISETP.GT.U32.AND UP1, UPT, UR11, UR4, UPT ;  /* 0x000000040b00728c */ /* 0x000fd6000bf24070 */
[----:B------:R-:W-:Y:S02]  /*fc10*/  @!UP1 UIADD3 UR4, UR4, -UR11, URZ ;  /* 0x8000000b04049290 */ /* 0x000fe4000fffe03f */
[----:B------:R-:W-:Y:S02]  /*fc20*/  @!UP1 UIADD3 UR5, UR5, 0x1, URZ ;  /* 0x0000000105059890 */ /* 0x000fe4000fffe03f */
[----:B------:R-:W-:Y:S02]  /*fc30*/  UISETP.GE.U32.AND UP0, UPT, UR4, UR11, UPT ;  /* 0x0000000b0400728c */ /* 0x000fe4000bf06070 */
[----:B------:R-:W-:-:S09]  /*fc40*/  UISETP.GE.AND UP1, UPT, UR6, URZ, UPT ;  /* 0x0000003f0600728c */ /* 0x000fd2000bf26270 */
[----:B------:R-:W-:Y:S02]  /*fc50*/  @UP0 UIADD3 UR5, UR5, 0x1, URZ ;  /* 0x0000000105050890 */ /* 0x000fe4000fffe03f */
[----:B------:R-:W-:Y:S02]  /*fc60*/  UISETP.NE.AND UP0, UPT, UR10, URZ, UPT ;  /* 0x0000003f0a00728c */ /* 0x000fe4000bf05270 */
[----:B------:R-:W-:-:S09]  /*fc70*/  @!UP1 UIADD3 UR5, -UR5, URZ, URZ ;  /* 0x0000003f05059290 */ /* 0x000fd2000fffe13f */
[----:B------:R-:W-:-:S07]  /*fc80*/  @!UP0 ULOP3.LUT UR5, URZ, UR10, URZ, 0x33, !UPT ;  /* 0x0000000a3f058292 */ /* 0x000fce000f8e333f */
[----:B------:R-:W-:-:S05]  /*fc90*/  UMOV UR41, UR5 ;  /* 0x0000000500297c82 */ /* 0x000fca0008000000 */
.L_x_1056:
[----:B------:R-:W-:Y:S01]  /*fca0*/  UIMAD UR39, UR44, UR41, UR40 ;  /* 0x000000292c2772a4 */ /* 0x000fe2000f8e0228 */
[----:B------:R-:W-:Y:S02]  /*fcb0*/  IMAD.U32 R0, RZ, RZ, UR12 ;  /* 0x0000000cff007e24 */ /* 0x000fe4000f8e00ff */
[----:B------:R-:W-:-:S03]  /*fcc0*/  IMAD.MOV.U32 R9, RZ, RZ, 0x1 ;  /* 0x00000001ff097424 */ /* 0x000fc600078e00ff */
[----:B------:R-:W-:-:S05]  /*fcd0*/  IMAD.U32 R3, RZ, RZ, UR39 ;  /* 0x00000027ff037e24 */ /* 0x000fca000f8e00ff */
[----:B------:R-:W-:Y:S01]  /*fce0*/  VIADDMNMX R17, R3, UR41, R0, PT ;  /* 0x0000002903117c46 */ /* 0x000fe2000b800100 */
[----:B------:R-:W-:Y:S02]  /*fcf0*/  IMAD.MOV.U32 R0, RZ, RZ, RZ ;  /* 0x000000ffff007224 */ /* 0x000fe400078e00ff */
[----:B------:R-:W-:Y:S01]  /*fd00*/  IMAD.MOV.U32 R3, RZ, RZ, 0x1 ;  /* 0x00000001ff037424 */ /* 0x000fe200078e00ff */
[----:B------:R-:W-:Y:S01]  /*fd10*/  ISETP.GT.AND P0, PT, R17, UR39, PT ;  /* 0x0000002711007c0c */ /* 0x000fe2000bf04270 */
[----:B------:R0:W-:-:S12]  /*fd20*/  STL [R1+0x8], R17 ;  /* 0x0000081101007387 */ /* 0x0001d80000100800 */
[----:B0-----:R-:W-:Y:S05]  /*fd30*/  @!P0 BRA `(.L_x_1049) ;  /* 0x0000003c00d08947 */ /* 0x001fea0003800000 */
        /* <DEDUP_REMOVED lines=23> */
.L_x_1057:
        /* <DEDUP_REMOVED lines=20> */
.L_x_1059:
        /* <DEDUP_REMOVED lines=15> */
.L_x_1058:
        /* <DEDUP_REMOVED lines=8> */
[----:B------:R-:W-:Y:S01]  /*10160*/  VIADD R17, R17, 0xffffffff ;  /* 0xffffffff11117836 */ /* 0x000fe20000000000 */
        /* <DEDUP_REMOVED lines=12> */
.L_x_1151:
        /* <DEDUP_REMOVED lines=8> */
.L_x_1154:
[----:B------:R-:W-:Y:S05]  /*102b0*/  @!P6 BRA `(.L_x_1061) ;  /* 0x000000040020e947 */ /* 0x000fea0003800000 */
[----:B------:R-:W-:Y:S01]  /*102c0*/  IMAD.MOV.U32 R16, RZ, RZ, R18 ;  /* 0x000000ffff107224 */ /* 0x000fe200078e0012 */
[----:B------:R-:W-:Y:S06]  /*102d0*/  @!P1 BRA `(.L_x_1063) ;  /* 0x00000000004c9947 */ /* 0x000fec0003800000 */
[----:B------:R-:W1:Y:S01]  /*102e0*/  LDC R6, c[0x0][0x43c] ;  /* 0x00010f00ff067b82 */ /* 0x000e620000000800 */
[----:B0-----:R-:W-:Y:S01]  /*102f0*/  IMAD.MOV.U32 R0, RZ, RZ, R17 ;  /* 0x000000ffff007224 */ /* 0x001fe200078e0011 */
[----:B------:R-:W-:Y:S01]  /*10300*/  ULDC.64 UR4, c[0x0][0x428] ;  /* 0x00010a0000047ab9 */ /* 0x000fe20000000a00 */
[----:B------:R-:W-:Y:S01]  /*10310*/  ULDC.64 UR6, c[0x0][0x208] ;  /* 0x0000820000067ab9 */ /* 0x000fe20000000a00 */
[----:B------:R-:W-:-:S04]  /*10320*/  IMAD R7, R19, UR4, RZ ;  /* 0x0000000413077c24 */ /* 0x000fc8000f8e02ff */
[----:B------:R-:W-:Y:S01]  /*10330*/  IMAD R7, R18, UR5, R7 ;  /* 0x0000000512077c24 */ /* 0x000fe2000f8e0207 */
[----:B-1----:R-:W-:-:S13]  /*10340*/  ISETP.NE.AND P0, PT, R6, 0x1, PT ;  /* 0x000000010600780c */ /* 0x002fda0003f05270 */
[----:B------:R-:W0:Y:S02]  /*10350*/  @P0 LDC.64 R4, c[0x0][0x440] ;  /* 0x00011000ff040b82 */ /* 0x000e240000000a00 */
[----:B0-----:R-:W-:-:S05]  /*10360*/  @P0 IMAD.HI.U32 R4, R17, R4, RZ ;  /* 0x0000000411040227 */ /* 0x001fca00078e00ff */
[----:B------:R-:W-:-:S04]  /*10370*/  @P0 SHF.R.U32.HI R0, RZ, R5, R4 ;  /* 0x00000005ff000219 */ /* 0x000fc80000011604 */
[--C-:B------:R-:W-:Y:S01]  /*10380*/  SHF.R.S32.HI R5, RZ, 0x1f, R0.reuse ;  /* 0x0000001fff057819 */ /* 0x100fe20000011400 */
[----:B------:R-:W-:-:S04]  /*10390*/  IMAD.MOV.U32 R4, RZ, RZ, R0 ;  /* 0x000000ffff047224 */ /* 0x000fc800078e0000 */
[----:B------:R-:W-:-:S04]  /*103a0*/  IMAD.WIDE.U32 R4, R18, UR4, R4 ;  /* 0x0000000412047c25 */ /* 0x000fc8000f8e0004 */
[----:B------:R-:W-:Y:S01]  /*103b0*/  IMAD.IADD R5, R5, 0x1, R7 ;  /* 0x0000000105057824 */ /* 0x000fe200078e0207 */
[----:B------:R-:W-:-:S04]  /*103c0*/  LEA R2, P0, R4, R2, 0x2 ;  /* 0x0000000204027211 */ /* 0x000fc800078010ff */
[----:B------:R-:W-:-:S05]  /*103d0*/  LEA.HI.X R3, R4, R3, R5, 0x2, P0 ;  /* 0x0000000304037211 */ /* 0x000fca00000f1405 */
[----:B------:R1:W5:Y:S01]  /*103e0*/  LDG.E R16, desc[UR6][R2.64] ;  /* 0x0000000602107981 */ /* 0x000362000c1e1900 */
[----:B------:R-:W-:-:S04]  /*103f0*/  IMAD.MOV R0, RZ, RZ, -R0 ;  /* 0x000000ffff007224 */ /* 0x000fc800078e0a00 */
[----:B------:R-:W-:-:S07]  /*10400*/  IMAD R17, R6, R0, R17 ;  /* 0x0000000006117224 */ /* 0x000fce00078e0211 */
.L_x_1063:
[----:B0-----:R-:W-:Y:S01]  /*10410*/  IMAD.MOV.U32 R0, RZ, RZ, 0x1 ;  /* 0x00000001ff007424 */ /* 0x001fe200078e00ff */
[----:B------:R-:W1:Y:S04]  /*10420*/  S2R R8, SR_TID.X ;  /* 0x0000000000087919 */ /* 0x000e680000002100 */
[----:B------:R-:W-:-:S04]  /*10430*/  SHF.L.U32 R0, R0, 0x1f, RZ ;  /* 0x0000001f00007819 */ /* 0x000fc800000006ff */
[----:B------:R-:W0:Y:S01]  /*10440*/  SYNCS.PHASECHK.TRANS64.TRYWAIT P0, [UR38+0x30840], R0 ;  /* 0x03084000ff0075a7 */ /* 0x000e220008000166 */
[----:B-1----:R-:W-:-:S04]  /*10450*/  LOP3.LUT R2, R8, 0x7f, RZ, 0xc0, !PT ;  /* 0x0000007f08027812 */ /* 0x002fc800078ec0ff */
[----:B------:R-:W-:Y:S01]  /*10460*/  ISETP.NE.AND P1, PT, R2, RZ, PT ;  /* 0x000000ff0200720c */ /* 0x000fe20003f25270 */
[----:B0-----:R-:W-:-:S12]  /*10470*/  @!P0 BRA `(.L_x_1064) ;  /* 0x0000003c00f08947 */ /* 0x001fd80003800000 */
.L_x_1155:
[----:B------:R-:W-:Y:S05]  /*10480*/  @P1 BRA `(.L_x_1065) ;  /* 0x0000000000181947 */ /* 0x000fea0003800000 */
[----:B------:R-:W1:Y:S01]  /*10490*/  S2R R2, SR_TID.X ;  /* 0x0000000000027919 */ /* 0x000e620000002100 */
[----:B0-----:R-:W-:-:S04]  /*104a0*/  IMAD.MOV.U32 R0, RZ, RZ, 0x8000 ;  /* 0x00008000ff007424 */ /* 0x001fc800078e00ff */
[----:B------:R2:W-:Y:S01]  /*104b0*/  SYNCS.ARRIVE.TRANS64 RZ, [UR38+0x30830], R0 ;  /* 0x03083000ffff79a7 */ /* 0x0005e20008000026 */
[----:B-1----:R-:W-:-:S13]  /*104c0*/  LOP3.LUT P0, RZ, R2, 0x1f, RZ, 0xc0, !PT ;  /* 0x0000001f02ff7812 */ /* 0x002fda000780c0ff */
[----:B--2---:R-:W-:Y:S05]  /*104d0*/  @!P0 BRA `(.L_x_1065) ;  /* 0x0000000000048947 */ /* 0x004fea0003800000 */
[----:B------:R-:W-:Y:S01]  /*104e0*/  BPT.TRAP 0x1 ;  /* 0x000000040000795c */ /* 0x000fe20000300000 */
.L_x_1065:
        /* <DEDUP_REMOVED lines=10> */
[----:B------:R-:W-:Y:S01]  /*10590*/  USHF.L.U32 UR11, UR11, 0x6, URZ ;  /* 0x000000060b0b7899 */ /* 0x000fe2000800063f */
        /* <DEDUP_REMOVED lines=26> */
.L_x_1061:
        /* <DEDUP_REMOVED lines=22> */
.L_x_1066:
[----:B------:R-:W1:Y:S01]  /*108a0*/  LDC R6, c[0x0][0x448] ;  /* 0x00011200ff067b82 */ /* 0x000e620000000800 */
[----:B------:R-:W2:Y:S01]  /*108b0*/  S2R R11, SR_TID.X ;  /* 0x00000000000b7919 */ /* 0x000ea20000002100 */
[----:B------:R-:W-:Y:S01]  /*108c0*/  USHF.R.S32.HI UR4, URZ, 0x1f, UR36 ;  /* 0x0000001f3f047899 */ /* 0x000fe20008011424 */
[----:B------:R-:W-:Y:S01]  /*108d0*/  ULDC.64 UR8, c[0x0][0x2d8] ;  /* 0x0000b60000087ab9 */ /* 0x000fe20000000a00 */
[----:B------:R-:W3:Y:S02]  /*108e0*/  S2R R10, SR_CTAID.Z ;  /* 0x00000000000a7919 */ /* 0x000ee40000002700 */
[----:B------:R-:W-:Y:S02]  /*108f0*/  UIMAD UR6, UR4, UR8, URZ ;  /* 0x00000008040672a4 */ /* 0x000fe4000f8e023f */
[----:B------:R-:W-:Y:S02]  /*10900*/  UIMAD.WIDE.U32 UR4, UR36, UR8, URZ ;  /* 0x00000008240472a5 */ /* 0x000fe4000f8e003f */
[----:B------:R-:W-:-:S04]  /*10910*/  UIMAD UR6, UR36, UR9, UR6 ;  /* 0x00000009240672a4 */ /* 0x000fc8000f8e0206 */
[----:B------:R-:W-:Y:S01]  /*10920*/  UIADD3 UR5, UR5, UR6, URZ ;  /* 0x0000000605057290 */ /* 0x000fe2000fffe03f */
[----:B-1----:R-:W-:Y:S02]  /*10930*/  ISETP.NE.AND P0, PT, R6, 0x1, PT ;  /* 0x000000010600780c */ /* 0x002fe40003f05270 */
[C---:B--2---:R-:W-:Y:S01]  /*10940*/  LOP3.LUT R9, R11.reuse, 0x7f, RZ, 0xc0, !PT ;  /* 0x0000007f0b097812 */ /* 0x044fe200078ec0ff */
[----:B------:R-:W-:-:S10]  /*10950*/  IMAD.SHL.U32 R3, R11, 0x10, RZ ;  /* 0x000000100b037824 */ /* 0x000fd400078e00ff */
[----:B------:R-:W1:Y:S01]  /*10960*/  @P0 LDC R5, c[0x0][0x44c] ;  /* 0x00011300ff050b82 */ /* 0x000e620000000800 */
[----:B0-----:R-:W-:Y:S01]  /*10970*/  SHF.R.U32.HI R0, RZ, 0x3, R9 ;  /* 0x00000003ff007819 */ /* 0x001fe20000011609 */
[----:B------:R-:W-:-:S03]  /*10980*/  IMAD.SHL.U32 R9, R9, 0x8, RZ ;  /* 0x0000000809097824 */ /* 0x000fc600078e00ff */
[----:B------:R-:W-:-:S03]  /*10990*/  LOP3.LUT R3, R0, 0x70, R3, 0xf8, !PT ;  /* 0x0000007000037812 */ /* 0x000fc600078ef803 */
[----:B------:R-:W0:Y:S02]  /*109a0*/  @P0 LDC R7, c[0x0][0x450] ;  /* 0x00011400ff070b82 */ /* 0x000e240000000800 */
[----:B------:R-:W-:-:S06]  /*109b0*/  VIADD R4, R3, UR45 ;  /* 0x0000002d03047c36 */ /* 0x000fcc0008000000 */
[----:B------:R-:W2:Y:S01]  /*109c0*/  LDC.64 R2, c[0x0][0x2e0] ;  /* 0x0000b800ff027b82 */ /* 0x000ea20000000a00 */
[----:B-1----:R-:W-:-:S04]  /*109d0*/  @P0 IMAD.HI.U32 R8, R4, R5, RZ ;  /* 0x0000000504080227 */ /* 0x002fc800078e00ff */
[----:B------:R-:W-:Y:S01]  /*109e0*/  IMAD.MOV.U32 R5, RZ, RZ, R4 ;  /* 0x000000ffff057224 */ /* 0x000fe200078e0004 */
[----:B0-----:R-:W-:Y:S02]  /*109f0*/  @P0 SHF.R.U32.HI R5, RZ, R7, R8 ;  /* 0x00000007ff050219 */ /* 0x001fe40000011608 */
[----:B---3--:R-:W-:-:S05]  /*10a00*/  SHF.R.S32.HI R7, RZ, 0x1f, R10 ;  /* 0x0000001fff077819 */ /* 0x008fca000001140a */
[----:B--2---:R-:W-:-:S04]  /*10a10*/  IMAD R8, R7, R2, RZ ;  /* 0x0000000207087224 */ /* 0x004fc800078e02ff */
[C---:B------:R-:W-:Y:S01]  /*10a20*/  IMAD R7, R10.reuse, R3, R8 ;  /* 0x000000030a077224 */ /* 0x040fe200078e0208 */
[----:B------:R-:W-:Y:S01]  /*10a30*/  SHF.R.S32.HI R8, RZ, 0x1f, R5 ;  /* 0x0000001fff087819 */ /* 0x000fe20000011405 */
[----:B------:R-:W-:Y:S01]  /*10a40*/  IMAD.WIDE.U32 R2, R10, R2, UR4 ;  /* 0x000000040a027e25 */ /* 0x000fe2000f8e0002 */
[----:B------:R-:W-:-:S03]  /*10a50*/  ULDC.64 UR4, c[0x0][0x2d0] ;  /* 0x0000b40000047ab9 */ /* 0x000fc60000000a00 */
[----:B------:R-:W-:Y:S02]  /*10a60*/  IMAD.IADD R3, R3, 0x1, R7 ;  /* 0x0000000103037824 */ /* 0x000fe400078e0207 */
[----:B------:R-:W-:Y:S02]  /*10a70*/  IMAD.MOV R7, RZ, RZ, -R5 ;  /* 0x000000ffff077224 */ /* 0x000fe400078e0a05 */
[----:B------:R-:W-:Y:S02]  /*10a80*/  IMAD R8, R8, UR4, RZ ;  /* 0x0000000408087c24 */ /* 0x000fe4000f8e02ff */
[----:B------:R-:W-:Y:S02]  /*10a90*/  IMAD R4, R6, R7, R4 ;  /* 0x0000000706047224 */ /* 0x000fe400078e0204 */
[C---:B------:R-:W-:Y:S02]  /*10aa0*/  IMAD R7, R5.reuse, UR5, R8 ;  /* 0x0000000505077c24 */ /* 0x040fe4000f8e0208 */
[----:B------:R-:W-:Y:S01]  /*10ab0*/  IMAD.WIDE.U32 R2, R5, UR4, R2 ;  /* 0x0000000405027c25 */ /* 0x000fe2000f8e0002 */
[----:B------:R-:W-:Y:S01]  /*10ac0*/  SHF.R.S32.HI R5, RZ, 0x1f, R4 ;  /* 0x0000001fff057819 */ /* 0x000fe20000011404 */
[----:B------:R-:W-:-:S02]  /*10ad0*/  ULDC.64 UR4, c[0x0][0x2c8] ;  /* 0x0000b20000047ab9 */ /* 0x000fc40000000a00 */
[----:B------:R-:W-:Y:S02]  /*10ae0*/  IMAD.IADD R3, R3, 0x1, R7 ;  /* 0x0000000103037824 */ /* 0x000fe400078e0207 */
[----:B------:R-:W-:Y:S02]  /*10af0*/  IMAD R5, R5, UR4, RZ ;  /* 0x0000000405057c24 */ /* 0x000fe4000f8e02ff */
[----:B------:R-:W-:-:S04]  /*10b00*/  IMAD.WIDE.U32 R2, R4, UR4, R2 ;  /* 0x0000000404027c25 */ /* 0x000fc8000f8e0002 */
[----:B------:R-:W-:Y:S01]  /*10b10*/  IMAD R5, R4, UR5, R5 ;  /* 0x0000000504057c24 */ /* 0x000fe2000f8e0205 */
[----:B------:R-:W-:Y:S02]  /*10b20*/  ULDC.64 UR4, c[0x0][0x280] ;  /* 0x0000a00000047ab9 */ /* 0x000fe40000000a00 */
[----:B------:R-:W-:Y:S01]  /*10b30*/  LEA R8, P0, R2, UR4, 0x1 ;  /* 0x0000000402087c11 */ /* 0x000fe2000f8008ff */
[----:B------:R-:W-:Y:S01]  /*10b40*/  IMAD.IADD R7, R3, 0x1, R5 ;  /* 0x0000000103077824 */ /* 0x000fe200078e0205 */
[----:B------:R-:W-:-:S04]  /*10b50*/  ULDC UR4, c[0x0][0x2b8] ;  /* 0x0000ae0000047ab9 */ /* 0x000fc80000000800 */
[----:B------:R-:W-:Y:S01]  /*10b60*/  LEA.HI.X R7, R2, UR5, R7, 0x1, P0 ;  /* 0x0000000502077c11 */ /* 0x000fe200080f0c07 */
[----:B------:R-:W-:-:S05]  /*10b70*/  IMAD.SHL.U32 R2, R11, 0x8, RZ ;  /* 0x000000080b027824 */ /* 0x000fca00078e00ff */
[C---:B------:R-:W-:Y:S02]  /*10b80*/  LOP3.LUT R3, R2.reuse, 0x1c0, RZ, 0xc0, !PT ;  /* 0x000001c002037812 */ /* 0x040fe400078ec0ff */
[----:B------:R-:W-:Y:S02]  /*10b90*/  LOP3.LUT R10, R2, 0x38, RZ, 0xc0, !PT ;  /* 0x00000038020a7812 */ /* 0x000fe400078ec0ff */
[----:B------:R-:W-:Y:S02]  /*10ba0*/  LOP3.LUT R3, R3, 0x38, R2, 0xf8, !PT ;  /* 0x0000003803037812 */ /* 0x000fe400078ef802 */
[C---:B------:R-:W-:Y:S02]  /*10bb0*/  LOP3.LUT R2, R10.reuse, 0x40, RZ, 0xfc, !PT ;  /* 0x000000400a027812 */ /* 0x040fe400078efcff */
[----:B------:R-:W-:Y:S02]  /*10bc0*/  ISETP.GE.AND P4, PT, R10, UR4, PT ;  /* 0x000000040a007c0c */ /* 0x000fe4000bf86270 */
[----:B------:R-:W-:-:S02]  /*10bd0*/  ISETP.GE.AND P2, PT, R2, UR4, PT ;  /* 0x0000000402007c0c */ /* 0x000fc4000bf46270 */
[----:B------:R-:W-:-:S04]  /*10be0*/  LOP3.LUT R2, R10, 0x80, RZ, 0xfc, !PT ;  /* 0x000000800a027812 */ /* 0x000fc800078efcff */
[----:B------:R-:W-:Y:S02]  /*10bf0*/  ISETP.GE.AND P1, PT, R2, UR4, PT ;  /* 0x0000000402007c0c */ /* 0x000fe4000bf26270 */
[----:B------:R-:W-:-:S04]  /*10c00*/  LOP3.LUT R2, R10, 0xc0, RZ, 0xfc, !PT ;  /* 0x000000c00a027812 */ /* 0x000fc800078efcff */
[----:B------:R-:W-:Y:S01]  /*10c10*/  ISETP.GE.AND P0, PT, R2, UR4, PT ;  /* 0x0000000402007c0c */ /* 0x000fe2000bf06270 */
[----:B------:R-:W-:Y:S01]  /*10c20*/  UMOV UR4, 0xffffffff ;  /* 0xffffffff00047882 */ /* 0x000fe20000000000 */
[----:B------:R-:W-:-:S04]  /*10c30*/  LOP3.LUT R2, R3, 0x38, R11, 0x78, !PT ;  /* 0x0000003803027812 */ /* 0x000fc800078e780b */
[----:B------:R-:W-:Y:S01]  /*10c40*/  LOP3.LUT R9, R2, 0x200, R9, 0xf8, !PT ;  /* 0x0000020002097812 */ /* 0x000fe200078ef809 */
[----:B------:R-:W-:Y:S06]  /*10c50*/  BRA.DIV UR4, `(.L_x_1067) ;  /* 0x0000003a04107947 */ /* 0x000fec000b800000 */
[----:B------:R-:W0:Y:S01]  /*10c60*/  SHFL.IDX PT, R2, R7, RZ, 0x181f ;  /* 0x00181fff07027589 */ /* 0x000e2200000e0000 */
[----:B------:R-:W-:Y:S01]  /*10c70*/  ULDC UR4, c[0x0][0x288] ;  /* 0x0000a20000047ab9 */ /* 0x000fe20000000800 */
[----:B------:R-:W-:Y:S01]  /*10c80*/  VIADD R0, R0, UR45 ;  /* 0x0000002d00007c36 */ /* 0x000fe20008000000 */
[----:B------:R-:W-:Y:S01]  /*10c90*/  ULDC.64 UR6, c[0x0][0x208] ;  /* 0x0000820000067ab9 */ /* 0x000fe20000000a00 */
[----:B------:R-:W1:Y:S01]  /*10ca0*/  SHFL.IDX PT, R14, R8, RZ, 0x181f ;  /* 0x00181fff080e7589 */ /* 0x000e6200000e0000 */
[----:B------:R-:W-:Y:S02]  /*10cb0*/  IMAD R6, R6, UR4, RZ ;  /* 0x0000000406067c24 */ /* 0x000fe4000f8e02ff */
[C---:B------:R-:W-:Y:S01]  /*10cc0*/  VIADD R11, R0.reuse, 0x10 ;  /* 0x00000010000b7836 */ /* 0x040fe20000000000 */
[----:B------:R-:W-:Y:S02]  /*10cd0*/  SHFL.IDX PT, R5, R7, 0x1, 0x181f ;  /* 0x00381f0007057f89 */ /* 0x000fe400000e0000 */
[----:B------:R-:W-:-:S02]  /*10ce0*/  ISETP.GE.AND P3, PT, R0, R6, PT ;  /* 0x000000060000720c */ /* 0x000fc40003f66270 */
[----:B------:R-:W2:Y:S11]  /*10cf0*/  SHFL.IDX PT, R4, R8, 0x1, 0x181f ;  /* 0x00381f0008047f89 */ /* 0x000eb600000e0000 */
[----:B------:R-:W-:Y:S01]  /*10d00*/  @!P3 LEA R21, R9, UR38, 0x1 ;  /* 0x000000260915bc11 */ /* 0x000fe2000f8e08ff */
[----:B0-----:R-:W-:-:S02]  /*10d10*/  IMAD.MOV.U32 R3, RZ, RZ, R2 ;  /* 0x000000ffff037224 */ /* 0x001fc400078e0002 */
[----:B-1----:R-:W-:Y:S02]  /*10d20*/  IMAD.MOV.U32 R2, RZ, RZ, R14 ;  /* 0x000000ffff027224 */ /* 0x002fe400078e000e */
[----:B------:R-:W-:Y:S02]  /*10d30*/  SHFL.IDX PT, R14, R8, 0x7, 0x181f ;  /* 0x00f81f00080e7f89 */ /* 0x000fe400000e0000 */
[----:B------:R-:W-:-:S05]  /*10d40*/  @!P3 IMAD.WIDE.U32 R2, R10, 0x2, R2 ;  /* 0x000000020a02b825 */ /* 0x000fca00078e0002 */
[----:B------:R-:W-:Y:S04]  /*10d50*/  @!P3 LDGSTS.E.BYPASS.LTC128B.128 [R21+0x10400], desc[UR6][R2.64], !P4 ;  /* 0x104000000215bfae */ /* 0x000fe8000e101d46 */
[----:B------:R-:W-:Y:S04]  /*10d60*/  @!P3 LDGSTS.E.BYPASS.LTC128B.128 [R21+0x14400], desc[UR6][R2.64+0x80], !P2 ;  /* 0x144000800215bfae */ /* 0x000fe8000d101d46 */
[----:B------:R-:W-:Y:S04]  /*10d70*/  @!P3 LDGSTS.E.BYPASS.LTC128B.128 [R21+0x18400], desc[UR6][R2.64+0x100], !P1 ;  /* 0x184001000215bfae */ /* 0x000fe8000c901d46 */
[----:B------:R0:W-:Y:S01]  /*10d80*/  @!P3 LDGSTS.E.BYPASS.LTC128B.128 [R21+0x1c400], desc[UR6][R2.64+0x180], !P0 ;  /* 0x1c4001800215bfae */ /* 0x0001e2000c101d46 */
[----:B------:R-:W-:-:S02]  /*10d90*/  ISETP.GE.AND P3, PT, R11, R6, PT ;  /* 0x000000060b00720c */ /* 0x000fc40003f66270 */
[----:B------:R-:W-:Y:S01]  /*10da0*/  IADD3 R11, R0, 0x20, RZ ;  /* 0x00000020000b7810 */ /* 0x000fe20007ffe0ff */
[----:B0-----:R-:W-:Y:S10]  /*10db0*/  SHFL.IDX PT, R3, R7, 0x2, 0x181f ;  /* 0x00581f0007037f89 */ /* 0x001ff400000e0000 */
[----:B--2---:R-:W-:Y:S01]  /*10dc0*/  @!P3 IMAD.WIDE.U32 R4, R10, 0x2, R4 ;  /* 0x000000020a04b825 */ /* 0x004fe200078e0004 */
[----:B------:R-:W-:Y:S01]  /*10dd0*/  @!P3 LEA R20, R9, UR38, 0x1 ;  /* 0x000000260914bc11 */ /* 0x000fe2000f8e08ff */
[----:B------:R-:W0:Y:S04]  /*10de0*/  SHFL.IDX PT, R2, R8, 0x2, 0x181f ;  /* 0x00581f0008027f89 */ /* 0x000e2800000e0000 */
[----:B------:R-:W-:Y:S04]  /*10df0*/  @!P3 LDGSTS.E.BYPASS.LTC128B.128 [R20+0x10c00], desc[UR6][R4.64], !P4 ;  /* 0x10c000000414bfae */ /* 0x000fe8000e101d46 */
[----:B------:R-:W-:Y:S04]  /*10e00*/  @!P3 LDGSTS.E.BYPASS.LTC128B.128 [R20+0x14c00], desc[UR6][R4.64+0x80], !P2 ;  /* 0x14c000800414bfae */ /* 0x000fe8000d101d46 */
[----:B------:R-:W-:Y:S04]  /*10e10*/  @!P3 LDGSTS.E.BYPASS.LTC128B.128 [R20+0x18c00], desc[UR6][R4.64+0x100], !P1 ;  /* 0x18c001000414bfae */ /* 0x000fe8000c901d46 */
[----:B------:R1:W-:Y:S01]  /*10e20*/  @!P3 LDGSTS.E.BYPASS.LTC128B.128 [R20+0x1cc00], desc[UR6][R4.64+0x180], !P0 ;  /* 0x1cc001800414bfae */ /* 0x0003e2000c101d46 */
[----:B------:R-:W-:Y:S01]  /*10e30*/  ISETP.GE.AND P3, PT, R11, R6, PT ;  /* 0x000000060b00720c */ /* 0x000fe20003f66270 */
[----:B------:R-:W-:-:S02]  /*10e40*/  VIADD R11, R0, 0x30 ;  /* 0x00000030000b7836 */ /* 0x000fc40000000000 */
[----:B-1----:R-:W-:Y:S10]  /*10e50*/  SHFL.IDX PT, R5, R7, 0x3, 0x181f ;  /* 0x00781f0007057f89 */ /* 0x002ff400000e0000 */
[----:B0-----:R-:W-:Y:S01]  /*10e60*/  @!P3 IMAD.WIDE.U32 R2, R10, 0x2, R2 ;  /* 0x000000020a02b825 */ /* 0x001fe200078e0002 */
        /* <DEDUP_REMOVED lines=32> */
[----:B------:R1:W-:Y:S04]  /*11070*/  @!P3 LDGSTS.E.BYPASS.LTC128B.128 [R20+0x12c00], desc[UR6][R4.64], !P4 ;  /* 0x12c000000414bfae */ /* 0x0003e8000e101d46 */
[----:B------:R1:W-:Y:S04]  /*11080*/  @!P3 LDGSTS.E.BYPASS.LTC128B.128 [R20+0x16c00], desc[UR6][R4.64+0x80], !P2 ;  /* 0x16c000800414bfae */ /* 0x0003e8000d101d46 */
[----:B------:R1:W-:Y:S04]  /*11090*/  @!P3 LDGSTS.E.BYPASS.LTC128B.128 [R20+0x1ac00], desc[UR6][R4.64+0x100], !P1 ;  /* 0x1ac001000414bfae */ /* 0x0003e8000c901d46 */
[----:B------:R1:W-:Y:S01]  /*110a0*/  @!P3 LDGSTS.E.BYPASS.LTC128B.128 [R20+0x1ec00], desc[UR6][R4.64+0x180], !P0 ;  /* 0x1ec001800414bfae */ /* 0x0003e2000c101d46 */
[----:B------:R-:W-:-:S03]  /*110b0*/  ISETP.GE.AND P3, PT, R11, R6, PT ;  /* 0x000000060b00720c */ /* 0x000fc60003f66270 */
[----:B------:R-:W2:Y:S10]  /*110c0*/  SHFL.IDX PT, R7, R7, 0x7, 0x181f ;  /* 0x00f81f0007077f89 */ /* 0x000eb400000e0000 */
[----:B0-----:R-:W-:Y:S01]  /*110d0*/  @!P3 IMAD.WIDE.U32 R2, R10, 0x2, R2 ;  /* 0x000000020a02b825 */ /* 0x001fe200078e0002 */
[----:B------:R-:W-:-:S05]  /*110e0*/  @!P3 LEA R21, R9, UR38, 0x1 ;  /* 0x000000260915bc11 */ /* 0x000fca000f8e08ff */
[----:B------:R1:W-:Y:S04]  /*110f0*/  @!P3 LDGSTS.E.BYPASS.LTC128B.128 [R21+0x13400], desc[UR6][R2.64], !P4 ;  /* 0x134000000215bfae */ /* 0x0003e8000e101d46 */
[----:B------:R1:W-:Y:S04]  /*11100*/  @!P3 LDGSTS.E.BYPASS.LTC128B.128 [R21+0x17400], desc[UR6][R2.64+0x80], !P2 ;  /* 0x174000800215bfae */ /* 0x0003e8000d101d46 */
[----:B------:R1:W-:Y:S04]  /*11110*/  @!P3 LDGSTS.E.BYPASS.LTC128B.128 [R21+0x1b400], desc[UR6][R2.64+0x100], !P1 ;  /* 0x1b4001000215bfae */ /* 0x0003e8000c901d46 */
[----:B--2---:R1:W-:Y:S02]  /*11120*/  @!P3 LDGSTS.E.BYPASS.LTC128B.128 [R21+0x1f400], desc[UR6][R2.64+0x180], !P0 ;  /* 0x1f4001800215bfae */ /* 0x0043e4000c101d46 */
.L_x_1172:
[----:B-1----:R-:W-:Y:S01]  /*11130*/  VIADD R3, R0, 0x70 ;  /* 0x0000007000037836 */ /* 0x002fe20000000000 */
        /* <DEDUP_REMOVED lines=15> */
.L_x_1069:
[----:B------:R-:W-:Y:S05]  /*11230*/  BSYNC B0 ;  /* 0x0000000000007941 */ /* 0x000fea0003800000 */
.L_x_1068:
[----:B------:R-:W-:Y:S01]  /*11240*/  NOP ;  /* 0x0000000000007918 */ /* 0x000fe20000000000 */
[----:B------:R-:W-:Y:S01]  /*11250*/  SYNCS.ARRIVE.TRANS64.RED.A0T1 RZ, [UR38+0x30800], RZ ;  /* 0x030800ffffff79a7 */ /* 0x000fe20008200426 */
[----:B------:R-:W-:Y:S01]  /*11260*/  IMAD.MOV.U32 R2, RZ, RZ, 0x1 ;  /* 0x00000001ff027424 */ /* 0x000fe200078e00ff */
[----:B------:R-:W-:Y:S04]  /*11270*/  ARRIVES.LDGSTSBAR.64.TRANSCNT [UR38+0x30800] ;  /* 0x03080000ff0079b0 */ /* 0x000fe80008000aa6 */
[----:B------:R-:W-:Y:S01]  /*11280*/  SHF.L.U32 R2, R2, 0x1f, RZ ;  /* 0x0000001f02027819 */ /* 0x000fe200000006ff */
[----:B------:R-:W-:Y:S01]  /*11290*/  NOP ;  /* 0x0000000000007918 */ /* 0x000fe20000000000 */
[----:B------:R-:W2:Y:S01]  /*112a0*/  LDL.LU R3, [R1+0x8] ;  /* 0x0000080001037983 */ /* 0x000ea20000300800 */
[----:B------:R-:W-:Y:S01]  /*112b0*/  SYNCS.ARRIVE.TRANS64.A1T0 RZ, [UR38+0x30800], RZ ;  /* 0x030800ffffff79a7 */ /* 0x000fe20008100026 */
[----:B------:R-:W1:Y:S01]  /*112c0*/  SYNCS.PHASECHK.TRANS64.TRYWAIT P0, [UR38+0x30820], R2 ;  /* 0x03082002ff0075a7 */ /* 0x000e620008000166 */
[----:B--2---:R-:W-:-:S05]  /*112d0*/  VIADD R0, R3, 0xfffffffe ;  /* 0xfffffffe03007836 */ /* 0x004fca0000000000 */
[----:B------:R-:W-:Y:S01]  /*112e0*/  ISETP.GE.AND P1, PT, R0, UR39, PT ;  /* 0x0000002700007c0c */ /* 0x000fe2000bf26270 */
[----:B-1----:R-:W-:-:S12]  /*112f0*/  @!P0 BRA `(.L_x_1070) ;  /* 0x0000003c002c8947 */ /* 0x002fd80003800000 */
.L_x_1173:
[----:B0-----:R-:W-:Y:S02]  /*11300*/  IMAD.MOV.U32 R9, RZ, RZ, 0x1 ;  /* 0x00000001ff097424 */ /* 0x001fe400078e00ff */
[----:B------:R-:W-:Y:S01]  /*11310*/  IMAD.MOV.U32 R8, RZ, RZ, RZ ;  /* 0x000000ffff087224 */ /* 0x000fe200078e00ff */
[----:B------:R-:W-:Y:S06]  /*11320*/  @!P1 BRA `(.L_x_1071) ;  /* 0x0000002000f09947 */ /* 0x000fec0003800000 */
[----:B------:R-:W-:Y:S01]  /*11330*/  UIADD3 UR4, UR44, 0x1, URZ ;  /* 0x000000012c047890 */ /* 0x000fe2000fffe03f */
[----:B------:R-:W0:Y:S01]  /*11340*/  S2R R4, SR_TID.X ;  /* 0x0000000000047919 */ /* 0x000e220000002100 */
[----:B------:R-:W-:Y:S01]  /*11350*/  ULOP3.LUT UR5, URZ, UR42, URZ, 0x33, !UPT ;  /* 0x0000002a3f057292 */ /* 0x000fe2000f8e333f */
[----:B------:R-:W-:Y:S01]  /*11360*/  IMAD.MOV.U32 R9, RZ, RZ, 0x1 ;  /* 0x00000001ff097424 */ /* 0x000fe200078e00ff */
[----:B------:R-:W-:-:S04]  /*11370*/  UIMAD UR4, UR4, UR41, URZ ;  /* 0x00000029040472a4 */ /* 0x000fc8000f8e023f */
[----:B-1----:R-:W-:Y:S01]  /*11380*/  IMAD.U32 R3, RZ, RZ, UR5 ;  /* 0x00000005ff037e24 */ /* 0x002fe2000f8e00ff */
[----:B------:R-:W-:Y:S01]  /*11390*/  ULOP3.LUT UR5, URZ, UR39, URZ, 0x33, !UPT ;  /* 0x000000273f057292 */ /* 0x000fe2000f8e333f */
[----:B------:R-:W-:Y:S01]  /*113a0*/  LOP3.LUT R2, RZ, UR4, RZ, 0x33, !PT ;  /* 0x00000004ff027c12 */ /* 0x000fe2000f8e33ff */
[----:B------:R-:W-:-:S03]  /*113b0*/  ULOP3.LUT UR4, URZ, UR43, URZ, 0x33, !UPT ;  /* 0x0000002b3f047292 */ /* 0x000fc6000f8e333f */
[----:B------:R-:W-:Y:S01]  /*113c0*/  VIADDMNMX R2, R2, -UR40, R3, !PT ;  /* 0x8000002802027c46 */ /* 0x000fe2000f800103 */
[----:B------:R-:W-:-:S03]  /*113d0*/  IMAD.MOV.U32 R3, RZ, RZ, 0x2 ;  /* 0x00000002ff037424 */ /* 0x000fc600078e00ff */
[----:B------:R-:W-:-:S04]  /*113e0*/  VIMNMX R2, R2, UR4, !PT ;  /* 0x0000000402027c48 */ /* 0x000fc8000ffe0100 */
[----:B------:R-:W-:-:S05]  /*113f0*/  VIADDMNMX R3, R2, R3, UR5, !PT ;  /* 0x0000000502037e46 */ /* 0x000fca000f800103 */
[----:B------:R-:W-:-:S05]  /*11400*/  VIADD R5, R3, 0xfffffffe ;  /* 0xfffffffe03057836 */ /* 0x000fca0000000000 */
[-C--:B------:R-:W-:Y:S02]  /*11410*/  ISETP.NE.AND P0, PT, R5, R2.reuse, PT ;  /* 0x000000020500720c */ /* 0x080fe40003f05270 */
[----:B------:R-:W-:Y:S02]  /*11420*/  LOP3.LUT R2, RZ, R2, RZ, 0x33, !PT ;  /* 0x00000002ff027212 */ /* 0x000fe400078e33ff */
[----:B0-----:R-:W-:Y:S01]  /*11430*/  LOP3.LUT R10, R4, 0x1f, RZ, 0xc0, !PT ;  /* 0x0000001f040a7812 */ /* 0x001fe200078ec0ff */
[----:B------:R-:W-:Y:S02]  /*11440*/  IMAD.MOV.U32 R4, RZ, RZ, R16 ;  /* 0x000000ffff047224 */ /* 0x000fe400078e0010 */
[----:B------:R-:W-:-:S05]  /*11450*/  IMAD.IADD R3, R3, 0x1, R2 ;  /* 0x0000000103037824 */ /* 0x000fca00078e0202 */
[----:B------:R-:W-:Y:S01]  /*11460*/  LOP3.LUT R12, R3, 0x1, RZ, 0xc0, !PT ;  /* 0x00000001030c7812 */ /* 0x000fe200078ec0ff */
[----:B------:R-:W-:Y:S06]  /*11470*/  @!P0 BRA `(.L_x_1072) ;  /* 0x0000001400c88947 */ /* 0x000fec0003800000 */
[----:B------:R-:W-:Y:S01]  /*11480*/  BSSY B0, `(.L_x_1072) ;  /* 0x0000171000007945 */ /* 0x000fe20003800000 */
[----:B------:R-:W-:Y:S01]  /*11490*/  IADD3 R6, R3, -R12, RZ ;  /* 0x8000000c03067210 */ /* 0x000fe20007ffe0ff */
[----:B------:R-:W-:Y:S02]  /*114a0*/  IMAD.MOV.U32 R7, RZ, RZ, 0x1 ;  /* 0x00000001ff077424 */ /* 0x000fe400078e00ff */
[----:B------:R-:W-:-:S07]  /*114b0*/  IMAD.MOV.U32 R4, RZ, RZ, R16 ;  /* 0x000000ffff047224 */ /* 0x000fce00078e0010 */
.L_x_1111:
[----:B------:R-:W2:Y:S01]  /*114c0*/  LDL R2, [R1] ;  /* 0x0000000001027983 */ /* 0x000ea20000100800 */
[----:B------:R-:W-:Y:S01]  /*114d0*/  VIADD R6, R6, 0xfffffffe ;  /* 0xfffffffe06067836 */ /* 0x000fe20000000000 */
[----:B------:R-:W-:Y:S04]  /*114e0*/  BSSY B1, `(.L_x_1073) ;  /* 0x00000b3000017945 */ /* 0x000fe80003800000 */
[----:B------:R-:W-:Y:S02]  /*114f0*/  ISETP.NE.AND P2, PT, R6, RZ, PT ;  /* 0x000000ff0600720c */ /* 0x000fe40003f45270 */
[----:B--2---:R-:W-:-:S13]  /*11500*/  ISETP.NE.AND P0, PT, R2, RZ, PT ;  /* 0x000000ff0200720c */ /* 0x004fda0003f05270 */
[----:B------:R-:W-:Y:S05]  /*11510*/  @!P0 BRA `(.L_x_1074) ;  /* 0x0000000800bc8947 */ /* 0x000fea0003800000 */
[----:B------:R-:W2:Y:S01]  /*11520*/  LDL R2, [R1+0x4] ;  /* 0x0000040001027983 */ /* 0x000ea20000100800 */
[----:B------:R-:W-:Y:S01]  /*11530*/  IMAD.MOV.U32 R9, RZ, RZ, R0 ;  /* 0x000000ffff097224 */ /* 0x000fe200078e0000 */
        /* <DEDUP_REMOVED lines=11> */
[----:B------:R-:W-:-:S03]  /*115f0*/  IMAD R4, R18, UR5, R5 ;  /* 0x0000000512047c24 */ /* 0x000fc6000f8e0205 */
[--C-:B------:R-:W-:Y:S01]  /*11600*/  SHF.R.S32.HI R3, RZ, 0x1f, R2.reuse ;  /* 0x0000001fff037819 */ /* 0x100fe20000011402 */
[--C-:B------:R-:W-:Y:S02]  /*11610*/  IMAD.MOV R5, RZ, RZ, -R2.reuse ;  /* 0x000000ffff057224 */ /* 0x100fe400078e0a02 */
[----:B------:R-:W-:Y:S01]  /*11620*/  IMAD.WIDE.U32 R2, R18, UR4, R2 ;  /* 0x0000000412027c25 */ /* 0x000fe2000f8e0002 */
[----:B------:R-:W-:-:S03]  /*11630*/  ULDC.64 UR4, c[0x0][0x418] ;  /* 0x0001060000047ab9 */ /* 0x000fc60000000a00 */
[----:B------:R-:W-:Y:S01]  /*11640*/  IMAD.IADD R3, R4, 0x1, R3 ;  /* 0x0000000104037824 */ /* 0x000fe200078e0203 */
[----:B------:R-:W-:Y:S01]  /*11650*/  LEA R4, P0, R2, UR4, 0x2 ;  /* 0x0000000402047c11 */ /* 0x000fe2000f8010ff */
[----:B------:R-:W-:-:S03]  /*11660*/  IMAD R9, R9, R5, R0 ;  /* 0x0000000509097224 */ /* 0x000fc600078e0200 */
[----:B------:R-:W-:-:S05]  /*11670*/  LEA.HI.X R5, R2, UR5, R3, 0x2, P0 ;  /* 0x0000000502057c11 */ /* 0x000fca00080f1403 */
[----:B------:R0:W5:Y:S04]  /*11680*/  LDG.E R4, desc[UR6][R4.64] ;  /* 0x0000000604047981 */ /* 0x000168000c1e1900 */
.L_x_1075:
[----:B------:R-:W1:Y:S01]  /*11690*/  S2R R2, SR_TID.X ;  /* 0x0000000000027919 */ /* 0x000e620000002100 */
[----:B------:R-:W-:Y:S01]  /*116a0*/  BSSY B2, `(.L_x_1076) ;  /* 0x0000006000027945 */ /* 0x000fe20003800000 */
[----:B-1----:R-:W-:Y:S02]  /*116b0*/  LOP3.LUT R3, R2, 0x7f, RZ, 0xc0, !PT ;  /* 0x0000007f02037812 */ /* 0x002fe400078ec0ff */
[----:B------:R-:W-:Y:S02]  /*116c0*/  SHF.L.U32 R2, R7, 0x1f, RZ ;  /* 0x0000001f07027819 */ /* 0x000fe400000006ff */
[----:B------:R-:W-:Y:S02]  /*116d0*/  ISETP.NE.AND P1, PT, R3, RZ, PT ;  /* 0x000000ff0300720c */ /* 0x000fe40003f25270 */
[----:B------:R-:W1:Y:S02]  /*116e0*/  SYNCS.PHASECHK.TRANS64.TRYWAIT P0, [UR38+0x30848], R2 ;  /* 0x03084802ff0075a7 */ /* 0x000e640008000166 */
[----:B-1----:R-:W-:Y:S09]  /*116f0*/  @!P0 BRA `(.L_x_1077) ;  /* 0x0000003800448947 */ /* 0x002ff20003800000 */
.L_x_1174:
[----:B------:R-:W-:Y:S05]  /*11700*/  BSYNC B2 ;  /* 0x0000000000027941 */ /* 0x000fea0003800000 */
.L_x_1076:
[----:B------:R-:W-:Y:S04]  /*11710*/  BSSY B2, `(.L_x_1078) ;  /* 0x0000007000027945 */ /* 0x000fe80003800000 */
[----:B------:R-:W-:Y:S05]  /*11720*/  @P1 BRA `(.L_x_1079) ;  /* 0x0000000000141947 */ /* 0x000fea0003800000 */
[----:B------:R-:W-:Y:S01]  /*11730*/  ISETP.NE.AND P0, PT, R10, RZ, PT ;  /* 0x000000ff0a00720c */ /* 0x000fe20003f05270 */
[----:B-1----:R-:W-:-:S04]  /*11740*/  IMAD.MOV.U32 R3, RZ, RZ, 0x8000 ;  /* 0x00008000ff037424 */ /* 0x002fc800078e00ff */
[----:B------:R2:W-:Y:S08]  /*11750*/  SYNCS.ARRIVE.TRANS64 RZ, [UR38+0x30838], R3 ;  /* 0x03083803ffff79a7 */ /* 0x0005f00008000026 */
[----:B--2---:R-:W-:Y:S05]  /*11760*/  @!P0 BRA `(.L_x_1079) ;  /* 0x0000000000048947 */ /* 0x004fea0003800000 */
[----:B------:R-:W-:Y:S01]  /*11770*/  BPT.TRAP 0x1 ;  /* 0x000000040000795c */ /* 0x000fe20000300000 */
.L_x_1079:
[----:B------:R-:W-:Y:S05]  /*11780*/  BSYNC B2 ;  /* 0x0000000000027941 */ /* 0x000fea0003800000 */
.L_x_1078:
[----:B------:R-:W-:Y:S01]  /*11790*/  IMAD.MOV.U32 R14, RZ, RZ, RZ ;  /* 0x000000ffff0e7224 */ /* 0x000fe200078e00ff */
[----:B------:R-:W-:Y:S01]  /*117a0*/  ULDC.64 UR4, c[0x0][0x198] ;  /* 0x0000660000047ab9 */ /* 0x000fe20000000a00 */
[----:B------:R-:W-:Y:S01]  /*117b0*/  PLOP3.LUT P0, PT, PT, PT, PT, 0x80, 0x0 ;  /* 0x000000000000781c */ /* 0x000fe20003f0f070 */
[----:B------:R-:W-:Y:S01]  /*117c0*/  UIADD3 UR4, UP0, UR4, 0x370, URZ ;  /* 0x0000037004047890 */ /* 0x000fe2000ff1e03f */
[----:B-1----:R-:W-:Y:S01]  /*117d0*/  IMAD.SHL.U32 R3, R9, 0x40, RZ ;  /* 0x0000004009037824 */ /* 0x002fe200078e00ff */
[----:B------:R-:W-:Y:S01]  /*117e0*/  R2UR UR34, R14 ;  /* 0x000000000e2272ca */ /* 0x000fe200000e0000 */
[----:B------:R-:W-:Y:S02]  /*117f0*/  UIADD3 UR32, UR38, 0x28400, URZ ;  /* 0x0002840026207890 */ /* 0x000fe4000fffe03f */
[----:B------:R-:W-:Y:S02]  /*11800*/  UIADD3 UR33, UR38, 0x30838, URZ ;  /* 0x0003083826217890 */ /* 0x000fe4000fffe03f */
[----:B------:R-:W-:Y:S01]  /*11810*/  UIADD3.X UR5, URZ, UR5, URZ, UP0, !UPT ;  /* 0x000000053f057290 */ /* 0x000fe200087fe43f */
[----:B------:R-:W-:Y:S01]  /*11820*/  UMOV UR6, 0x0 ;  /* 0x0000000000067882 */ /* 0x000fe20000000000 */
[----:B------:R-:W-:-:S10]  /*11830*/  UMOV UR7, 0x14f00000 ;  /* 0x14f0000000077882 */ /* 0x000fd40000000000 */
.L_x_1080:
[----:B------:R-:W-:-:S13]  /*11840*/  @P0 ELECT P3, URZ, PT ;  /* 0x00000000003f082f */ /* 0x000fda0003860000 */
[----:B-----5:R-:W-:Y:S02]  /*11850*/  @P3 R2UR UR37, R4 ;  /* 0x00000000042532ca */ /* 0x020fe400000e0000 */
        /* <DEDUP_REMOVED lines=11> */
.L_x_1081:
        /* <DEDUP_REMOVED lines=15> */
.L_x_1082:
        /* <DEDUP_REMOVED lines=15> */
.L_x_1083:
        /* <DEDUP_REMOVED lines=12> */
.L_x_1175:
[----:B------:R-:W-:Y:S05]  /*11bb0*/  BSYNC B2 ;  /* 0x0000000000027941 */ /* 0x000fea0003800000 */
.L_x_1084:
        /* <DEDUP_REMOVED lines=9> */
.L_x_1087:
[----:B------:R-:W-:Y:S05]  /*11c50*/  BSYNC B2 ;  /* 0x0000000000027941 */ /* 0x000fea0003800000 */
.L_x_1086:
[----:B------:R-:W-:Y:S01]  /*11c60*/  R2UR UR6, R2 ;  /* 0x00000000020672ca */ /* 0x000fe200000e0000 */
[----:B------:R-:W-:Y:S01]  /*11c70*/  ULDC.64 UR4, c[0x0][0x198] ;  /* 0x0000660000047ab9 */ /* 0x000fe20000000a00 */
[----:B------:R-:W-:Y:S01]  /*11c80*/  R2UR UR7, R3 ;  /* 0x00000000030772ca */ /* 0x000fe200000e0000 */
[----:B------:R-:W-:Y:S01]  /*11c90*/  UIADD3 UR4, UP0, UR4, 0x470, URZ ;  /* 0x0000047004047890 */ /* 0x000fe2000ff1e03f */
[----:B------:R-:W-:Y:S01]  /*11ca0*/  R2UR UR10, R14 ;  /* 0x000000000e0a72ca */ /* 0x000fe200000e0000 */
[----:B------:R-:W-:Y:S01]  /*11cb0*/  IMAD.SHL.U32 R14, R17, 0x40, RZ ;  /* 0x00000040110e7824 */ /* 0x000fe200078e00ff */
[----:B------:R-:W-:Y:S01]  /*11cc0*/  PLOP3.LUT P0, PT, PT, PT, PT, 0x80, 0x0 ;  /* 0x000000000000781c */ /* 0x000fe20003f0f070 */
[----:B------:R-:W-:Y:S02]  /*11cd0*/  UIADD3 UR8, UR38, 0x400, URZ ;  /* 0x0000040026087890 */ /* 0x000fe4000fffe03f */
[----:B------:R-:W-:Y:S02]  /*11ce0*/  UIADD3 UR9, UR38, 0x30850, URZ ;  /* 0x0003085026097890 */ /* 0x000fe4000fffe03f */
[----:B------:R-:W-:-:S12]  /*11cf0*/  UIADD3.X UR5, URZ, UR5, URZ, UP0, !UPT ;  /* 0x000000053f057290 */ /* 0x000fd800087fe43f */
.L_x_1088:
        /* <DEDUP_REMOVED lines=13> */
.L_x_1089:
        /* <DEDUP_REMOVED lines=13> */
.L_x_1090:
        /* <DEDUP_REMOVED lines=13> */
.L_x_1091:
        /* <DEDUP_REMOVED lines=10> */
.L_x_1074:
[----:B------:R-:W-:Y:S05]  /*12010*/  BSYNC B1 ;  /* 0x0000000000017941 */ /* 0x000fea0003800000 */
.L_x_1073:
        /* <DEDUP_REMOVED lines=28> */
.L_x_1094:
[----:B------:R-:W1:Y:S01]  /*121e0*/  S2R R2, SR_TID.X ;  /* 0x0000000000027919 */ /* 0x000e620000002100 */
[----:B------:R-:W-:Y:S01]  /*121f0*/  BSSY B2, `(.L_x_1095) ;  /* 0x0000006000027945 */ /* 0x000fe20003800000 */
[----:B-1----:R-:W-:Y:S02]  /*12200*/  LOP3.LUT R3, R2, 0x7f, RZ, 0xc0, !PT ;  /* 0x0000007f02037812 */ /* 0x002fe400078ec0ff */
[----:B------:R-:W-:Y:S02]  /*12210*/  SHF.L.U32 R2, R9, 0x1f, RZ ;  /* 0x0000001f09027819 */ /* 0x000fe400000006ff */
[----:B------:R-:W-:Y:S02]  /*12220*/  ISETP.NE.AND P1, PT, R3, RZ, PT ;  /* 0x000000ff0300720c */ /* 0x000fe40003f25270 */
[----:B------:R-:W1:Y:S02]  /*12230*/  SYNCS.PHASECHK.TRANS64.TRYWAIT P0, [UR38+0x30840], R2 ;  /* 0x03084002ff0075a7 */ /* 0x000e640008000166 */
[----:B-1----:R-:W-:Y:S09]  /*12240*/  @!P0 BRA `(.L_x_1096) ;  /* 0x0000002c00a08947 */ /* 0x002ff20003800000 */
.L_x_1176:
[----:B------:R-:W-:Y:S05]  /*12250*/  BSYNC B2 ;  /* 0x0000000000027941 */ /* 0x000fea0003800000 */
.L_x_1095:
[----:B------:R-:W-:Y:S04]  /*12260*/  BSSY B2, `(.L_x_1097) ;  /* 0x0000007000027945 */ /* 0x000fe80003800000 */
[----:B------:R-:W-:Y:S05]  /*12270*/  @P1 BRA `(.L_x_1098) ;  /* 0x0000000000141947 */ /* 0x000fea0003800000 */
[----:B------:R-:W-:Y:S01]  /*12280*/  ISETP.NE.AND P0, PT, R10, RZ, PT ;  /* 0x000000ff0a00720c */ /* 0x000fe20003f05270 */
[----:B-1----:R-:W-:-:S04]  /*12290*/  IMAD.MOV.U32 R2, RZ, RZ, 0x8000 ;  /* 0x00008000ff027424 */ /* 0x002fc800078e00ff */
[----:B------:R2:W-:Y:S08]  /*122a0*/  SYNCS.ARRIVE.TRANS64 RZ, [UR38+0x30830], R2 ;  /* 0x03083002ffff79a7 */ /* 0x0005f00008000026 */
[----:B--2---:R-:W-:Y:S05]  /*122b0*/  @!P0 BRA `(.L_x_1098) ;  /* 0x0000000000048947 */ /* 0x004fea0003800000 */
[----:B------:R-:W-:Y:S01]  /*122c0*/  BPT.TRAP 0x1 ;  /* 0x000000040000795c */ /* 0x000fe20000300000 */
.L_x_1098:
[----:B------:R-:W-:Y:S05]  /*122d0*/  BSYNC B2 ;  /* 0x0000000000027941 */ /* 0x000fea0003800000 */
.L_x_1097:
        /* <DEDUP_REMOVED lines=11> */
.L_x_1099:
        /* <DEDUP_REMOVED lines=14> */
.L_x_1100:
        /* <DEDUP_REMOVED lines=14> */
.L_x_1101:
        /* <DEDUP_REMOVED lines=14> */
.L_x_1102:
        /* <DEDUP_REMOVED lines=12> */
.L_x_1177:
[----:B------:R-:W-:Y:S05]  /*126f0*/  BSYNC B2 ;  /* 0x0000000000027941 */ /* 0x000fea0003800000 */
.L_x_1103:
        /* <DEDUP_REMOVED lines=9> */
.L_x_1106:
[----:B------:R-:W-:Y:S05]  /*12790*/  BSYNC B2 ;  /* 0x0000000000027941 */ /* 0x000fea0003800000 */
.L_x_1105:
        /* <DEDUP_REMOVED lines=10> */
.L_x_1107:
        /* <DEDUP_REMOVED lines=13> */
.L_x_1108:
        /* <DEDUP_REMOVED lines=13> */
.L_x_1109:
        /* <DEDUP_REMOVED lines=13> */
.L_x_1110:
        /* <DEDUP_REMOVED lines=10> */
.L_x_1093:
[----:B------:R-:W-:Y:S05]  /*12b50*/  BSYNC B1 ;  /* 0x0000000000017941 */ /* 0x000fea0003800000 */
.L_x_1092:
[----:B------:R-:W-:Y:S01]  /*12b60*/  IADD3 R0, R0, -0x2, RZ ;  /* 0xfffffffe00007810 */ /* 0x000fe20007ffe0ff */
[----:B------:R-:W-:Y:S01]  /*12b70*/  IMAD.MOV.U32 R7, RZ, RZ, R9 ;  /* 0x000000ffff077224 */ /* 0x000fe200078e0009 */
[----:B------:R-:W-:Y:S06]  /*12b80*/  @P2 BRA `(.L_x_1111) ;  /* 0xffffffe8004c2947 */ /* 0x000fec000383ffff */
[----:B------:R-:W-:Y:S05]  /*12b90*/  BSYNC B0 ;  /* 0x0000000000007941 */ /* 0x000fea0003800000 */
.L_x_1072:
[----:B------:R-:W-:Y:S01]  /*12ba0*/  ISETP.NE.AND P0, PT, R12, RZ, PT ;  /* 0x000000ff0c00720c */ /* 0x000fe20003f05270 */
[----:B------:R-:W-:-:S12]  /*12bb0*/  BSSY B0, `(.L_x_1071) ;  /* 0x00000b3000007945 */ /* 0x000fd80003800000 */
[----:B------:R-:W-:Y:S05]  /*12bc0*/  @!P0 BRA `(.L_x_1112) ;  /* 0x0000000800c48947 */ /* 0x000fea0003800000 */
[----:B------:R-:W2:Y:S01]  /*12bd0*/  LDL R2, [R1] ;  /* 0x0000000001027983 */ /* 0x000ea20000100800 */
[----:B------:R-:W-:Y:S01]  /*12be0*/  IMAD.MOV.U32 R8, RZ, RZ, 0x1 ;  /* 0x00000001ff087424 */ /* 0x000fe200078e00ff */
        /* <DEDUP_REMOVED lines=25> */
.L_x_1113:
[----:B------:R-:W1:Y:S01]  /*12d80*/  S2R R2, SR_TID.X ;  /* 0x0000000000027919 */ /* 0x000e620000002100 */
[----:B------:R-:W-:Y:S01]  /*12d90*/  BSSY B1, `(.L_x_1114) ;  /* 0x0000006000017945 */ /* 0x000fe20003800000 */
[----:B-1----:R-:W-:Y:S02]  /*12da0*/  LOP3.LUT R3, R2, 0x7f, RZ, 0xc0, !PT ;  /* 0x0000007f02037812 */ /* 0x002fe400078ec0ff */
[----:B------:R-:W-:Y:S02]  /*12db0*/  SHF.L.U32 R2, R9, 0x1f, RZ ;  /* 0x0000001f09027819 */ /* 0x000fe400000006ff */
[----:B------:R-:W-:Y:S02]  /*12dc0*/  ISETP.NE.AND P1, PT, R3, RZ, PT ;  /* 0x000000ff0300720c */ /* 0x000fe40003f25270 */
[----:B------:R-:W1:Y:S02]  /*12dd0*/  SYNCS.PHASECHK.TRANS64.TRYWAIT P0, [UR38+0x30848], R2 ;  /* 0x03084802ff0075a7 */ /* 0x000e640008000166 */
[----:B-1----:R-:W-:Y:S09]  /*12de0*/  @!P0 BRA `(.L_x_1115) ;  /* 0x0000002000e88947 */ /* 0x002ff20003800000 */
.L_x_1178:
[----:B------:R-:W-:Y:S05]  /*12df0*/  BSYNC B1 ;  /* 0x0000000000017941 */ /* 0x000fea0003800000 */
.L_x_1114:
[----:B------:R-:W-:Y:S04]  /*12e00*/  BSSY B1, `(.L_x_1116) ;  /* 0x0000007000017945 */ /* 0x000fe80003800000 */
[----:B------:R-:W-:Y:S05]  /*12e10*/  @P1 BRA `(.L_x_1117) ;  /* 0x0000000000141947 */ /* 0x000fea0003800000 */
[----:B------:R-:W-:Y:S01]  /*12e20*/  ISETP.NE.AND P0, PT, R10, RZ, PT ;  /* 0x000000ff0a00720c */ /* 0x000fe20003f05270 */
[----:B-1----:R-:W-:-:S04]  /*12e30*/  IMAD.MOV.U32 R3, RZ, RZ, 0x8000 ;  /* 0x00008000ff037424 */ /* 0x002fc800078e00ff */
[----:B------:R2:W-:Y:S08]  /*12e40*/  SYNCS.ARRIVE.TRANS64 RZ, [UR38+0x30838], R3 ;  /* 0x03083803ffff79a7 */ /* 0x0005f00008000026 */
[----:B--2---:R-:W-:Y:S05]  /*12e50*/  @!P0 BRA `(.L_x_1117) ;  /* 0x0000000000048947 */ /* 0x004fea0003800000 */
[----:B------:R-:W-:Y:S01]  /*12e60*/  BPT.TRAP 0x1 ;  /* 0x000000040000795c */ /* 0x000fe20000300000 */
.L_x_1117:
[----:B------:R-:W-:Y:S05]  /*12e70*/  BSYNC B1 ;  /* 0x0000000000017941 */ /* 0x000fea0003800000 */
.L_x_1116:
[----:B0-----:R-:W-:Y:S01]  /*12e80*/  IMAD.MOV.U32 R5, RZ, RZ, RZ ;  /* 0x000000ffff057224 */ /* 0x001fe200078e00ff */
        /* <DEDUP_REMOVED lines=10> */
.L_x_1118:
        /* <DEDUP_REMOVED lines=14> */
.L_x_1119:
        /* <DEDUP_REMOVED lines=14> */
.L_x_1120:
        /* <DEDUP_REMOVED lines=14> */
.L_x_1121:
        /* <DEDUP_REMOVED lines=11> */
.L_x_1179:
[----:B------:R-:W-:Y:S05]  /*13280*/  BSYNC B1 ;  /* 0x0000000000017941 */ /* 0x000fea0003800000 */
.L_x_1122:
        /* <DEDUP_REMOVED lines=9> */
.L_x_1125:
[----:B------:R-:W-:Y:S05]  /*13320*/  BSYNC B1 ;  /* 0x0000000000017941 */ /* 0x000fea0003800000 */
.L_x_1124:
        /* <DEDUP_REMOVED lines=10> */
.L_x_1126:
        /* <DEDUP_REMOVED lines=13> */
.L_x_1127:
        /* <DEDUP_REMOVED lines=13> */
.L_x_1128:
        /* <DEDUP_REMOVED lines=13> */
.L_x_1129:
        /* <DEDUP_REMOVED lines=8> */
[----:B------:R-:W-:Y:S01]  /*136c0*/  IMAD.MOV.U32 R17, RZ, RZ, R0 ;  /* 0x000000ffff117224 */ /* 0x000fe200078e0000 */
[----:B------:R-:W-:-:S07]  /*136d0*/  MOV R16, R4 ;  /* 0x0000000400107202 */ /* 0x000fce0000000f00 */
.L_x_1112:
[----:B------:R-:W-:Y:S05]  /*136e0*/  BSYNC B0 ;  /* 0x0000000000007941 */ /* 0x000fea0003800000 */
.L_x_1071:
[----:B------:R-:W2:Y:S01]  /*136f0*/  LDL.LU R0, [R1] ;  /* 0x0000000001007983 */ /* 0x000ea20000300800 */
[----:B------:R-:W-:Y:S01]  /*13700*/  BSSY B0, `(.L_x_1130) ;  /* 0x0000051000007945 */ /* 0x000fe20003800000 */
[----:B--2---:R-:W-:-:S13]  /*13710*/  ISETP.NE.AND P0, PT, R0, RZ, PT ;  /* 0x000000ff0000720c */ /* 0x004fda0003f05270 */
[----:B------:R-:W-:Y:S05]  /*13720*/  @!P0 BRA `(.L_x_1131) ;  /* 0x0000000400388947 */ /* 0x000fea0003800000 */
[----:B------:R-:W0:Y:S01]  /*13730*/  S2R R0, SR_TID.X ;  /* 0x0000000000007919 */ /* 0x000e220000002100 */
[----:B-1----:R-:W-:Y:S01]  /*13740*/  LEA R3, R8, UR38, 0x3 ;  /* 0x0000002608037c11 */ /* 0x002fe2000f8e18ff */
[----:B------:R-:W-:Y:S01]  /*13750*/  BSSY B1, `(.L_x_1132) ;  /* 0x0000006000017945 */ /* 0x000fe20003800000 */
[----:B0-----:R-:W-:Y:S02]  /*13760*/  LOP3.LUT R2, R0, 0x7f, RZ, 0xc0, !PT ;  /* 0x0000007f00027812 */ /* 0x001fe400078ec0ff */
[----:B------:R-:W-:Y:S02]  /*13770*/  SHF.L.U32 R0, R9, 0x1f, RZ ;  /* 0x0000001f09007819 */ /* 0x000fe400000006ff */
[----:B------:R-:W-:Y:S02]  /*13780*/  ISETP.NE.AND P1, PT, R2, RZ, PT ;  /* 0x000000ff0200720c */ /* 0x000fe40003f25270 */
[----:B------:R-:W0:Y:S02]  /*13790*/  SYNCS.PHASECHK.TRANS64.TRYWAIT P0, [R3+URZ+0x30860], R0 ;  /* 0x03086000030075a7 */ /* 0x000e24000800017f */
[----:B0-----:R-:W-:Y:S09]  /*137a0*/  @!P0 BRA `(.L_x_1133) ;  /* 0x0000001800a88947 */ /* 0x001ff20003800000 */
.L_x_1180:
[----:B------:R-:W-:Y:S05]  /*137b0*/  BSYNC B1 ;  /* 0x0000000000017941 */ /* 0x000fea0003800000 */
.L_x_1132:
[----:B------:R-:W-:Y:S04]  /*137c0*/  BSSY B1, `(.L_x_1134) ;  /* 0x0000008000017945 */ /* 0x000fe80003800000 */
[----:B------:R-:W-:Y:S05]  /*137d0*/  @P1 BRA `(.L_x_1135) ;  /* 0x0000000000181947 */ /* 0x000fea0003800000 */
[----:B------:R-:W1:Y:S01]  /*137e0*/  S2R R2, SR_TID.X ;  /* 0x0000000000027919 */ /* 0x000e620000002100 */
[----:B0-----:R-:W-:-:S04]  /*137f0*/  IMAD.MOV.U32 R0, RZ, RZ, 0x8000 ;  /* 0x00008000ff007424 */ /* 0x001fc800078e00ff */
[----:B------:R2:W-:Y:S01]  /*13800*/  SYNCS.ARRIVE.TRANS64 RZ, [R3+URZ+0x30850], R0 ;  /* 0x0308500003ff79a7 */ /* 0x0005e2000800003f */
[----:B-1----:R-:W-:-:S13]  /*13810*/  LOP3.LUT P0, RZ, R2, 0x1f, RZ, 0xc0, !PT ;  /* 0x0000001f02ff7812 */ /* 0x002fda000780c0ff */
[----:B--2---:R-:W-:Y:S05]  /*13820*/  @!P0 BRA `(.L_x_1135) ;  /* 0x0000000000048947 */ /* 0x004fea0003800000 */
[----:B------:R-:W-:Y:S01]  /*13830*/  BPT.TRAP 0x1 ;  /* 0x000000040000795c */ /* 0x000fe20000300000 */
.L_x_1135:
[----:B------:R-:W-:Y:S05]  /*13840*/  BSYNC B1 ;  /* 0x0000000000017941 */ /* 0x000fea0003800000 */
.L_x_1134:
[----:B------:R-:W-:Y:S01]  /*13850*/  R2UR UR4, R8 ;  /* 0x00000000080472ca */ /* 0x000fe200000e0000 */
[----:B------:R-:W-:Y:S01]  /*13860*/  ULDC.64 UR6, c[0x0][0x198] ;  /* 0x0000660000067ab9 */ /* 0x000fe20000000a00 */
[----:B------:R-:W-:Y:S01]  /*13870*/  R2UR UR9, R3 ;  /* 0x00000000030972ca */ /* 0x000fe200000e0000 */
[----:B------:R-:W-:Y:S01]  /*13880*/  UIADD3 UR6, UP0, UR6, 0x470, URZ ;  /* 0x0000047006067890 */ /* 0x000fe2000ff1e03f */
[----:B------:R-:W-:Y:S01]  /*13890*/  PLOP3.LUT P0, PT, PT, PT, PT, 0x80, 0x0 ;  /* 0x000000000000781c */ /* 0x000fe20003f0f070 */
[----:B------:R-:W-:Y:S01]  /*138a0*/  IMAD.SHL.U32 R17, R17, 0x40, RZ ;  /* 0x0000004011117824 */ /* 0x000fe200078e00ff */
[----:B------:R-:W-:Y:S01]  /*138b0*/  UMOV UR14, 0x0 ;  /* 0x00000000000e7882 */ /* 0x000fe20000000000 */
[----:B------:R-:W-:Y:S01]  /*138c0*/  UIADD3.X UR7, URZ, UR7, URZ, UP0, !UPT ;  /* 0x000000073f077290 */ /* 0x000fe200087fe43f */
[----:B------:R-:W-:Y:S01]  /*138d0*/  UMOV UR15, 0x14f00000 ;  /* 0x14f00000000f7882 */ /* 0x000fe20000000000 */
[----:B------:R-:W-:-:S04]  /*138e0*/  UMOV UR10, URZ ;  /* 0x0000003f000a7c82 */ /* 0x000fc80008000000 */
[----:B------:R-:W-:Y:S02]  /*138f0*/  ULEA UR4, UR4, UR38, 0xf ;  /* 0x0000002604047291 */ /* 0x000fe4000f8e783f */
[----:B------:R-:W-:Y:S02]  /*13900*/  UIADD3 UR9, UR9, 0x30850, URZ ;  /* 0x0003085009097890 */ /* 0x000fe4000fffe03f */
[----:B------:R-:W-:-:S12]  /*13910*/  UIADD3 UR8, UR4, 0x400, URZ ;  /* 0x0000040004087890 */ /* 0x000fd8000fffe03f */
.L_x_1136:
        /* <DEDUP_REMOVED lines=8> */
[----:B------:R-:W-:Y:S01]  /*139a0*/  PLOP3.LUT P0, PT, PT, PT, PT, 0x80, 0x0 ;  /* 0x000000000000781c */ /* 0x000fe20003f0f070 */
[----:B------:R-:W-:Y:S01]  /*139b0*/  UIADD3 UR8, UR4, 0x2400, URZ ;  /* 0x0000240004087890 */ /* 0x000fe2000fffe03f */
[----:B------:R-:W-:Y:S01]  /*139c0*/  UMOV UR14, 0x0 ;  /* 0x00000000000e7882 */ /* 0x000fe20000000000 */
[----:B------:R-:W-:Y:S01]  /*139d0*/  UMOV UR15, 0x14f00000 ;  /* 0x14f00000000f7882 */ /* 0x000fe20000000000 */
[----:B------:R-:W-:-:S09]  /*139e0*/  UMOV UR10, 0x40 ;  /* 0x00000040000a7882 */ /* 0x000fd20000000000 */
.L_x_1137:
        /* <DEDUP_REMOVED lines=13> */
.L_x_1138:
        /* <DEDUP_REMOVED lines=10> */
[----:B------:R-:W-:Y:S02]  /*13b60*/  UMOV UR5, 0x14f00000 ;  /* 0x14f0000000057882 */ /* 0x000fe40000000000 */
[----:B------:R-:W-:Y:S01]  /*13b70*/  UMOV UR4, 0x0 ;  /* 0x0000000000047882 */ /* 0x000fe20000000000 */
[----:B------:R-:W-:-:S08]  /*13b80*/  UMOV UR10, 0xc0 ;  /* 0x000000c0000a7882 */ /* 0x000fd00000000000 */
.L_x_1139:
        /* <DEDUP_REMOVED lines=8> */
.L_x_1131:
[----:B------:R-:W-:Y:S05]  /*13c10*/  BSYNC B0 ;  /* 0x0000000000007941 */ /* 0x000fea0003800000 */
.L_x_1130:
[----:B0-----:R-:W-:Y:S02]  /*13c20*/  VIADD R0, R8, 0x1 ;  /* 0x0000000108007836 */ /* 0x001fe40000000000 */
[----:B-1----:R-:W-:-:S03]  /*13c30*/  IMAD.MOV.U32 R3, RZ, RZ, RZ ;  /* 0x000000ffff037224 */ /* 0x002fc600078e00ff */
[----:B------:R-:W-:-:S04]  /*13c40*/  ISETP.NE.AND P0, PT, R0, 0x2, PT ;  /* 0x000000020000780c */ /* 0x000fc80003f05270 */
[----:B------:R-:W-:Y:S02]  /*13c50*/  SEL R2, RZ, 0x1, P0 ;  /* 0x00000001ff027807 */ /* 0x000fe40000000000 */
[----:B------:R-:W-:Y:S02]  /*13c60*/  SEL R0, R0, RZ, P0 ;  /* 0x000000ff00007207 */ /* 0x000fe40000000000 */
[----:B------:R-:W-:-:S07]  /*13c70*/  LOP3.LUT R9, R9, R2, RZ, 0x3c, !PT ;  /* 0x0000000209097212 */ /* 0x000fce00078e3cff */
.L_x_1049:
[----:B------:R-:W0:Y:S01]  /*13c80*/  S2R R5, SR_CgaCtaId ;  /* 0x0000000000057919 */ /* 0x000e220000008800 */
[----:B------:R-:W-:Y:S02]  /*13c90*/  MOV R2, 0x400 ;  /* 0x0000040000027802 */ /* 0x000fe40000000f00 */
[----:B------:R-:W-:Y:S02]  /*13ca0*/  SHF.L.U32 R3, R3, 0x1f, RZ ;  /* 0x0000001f03037819 */ /* 0x000fe400000006ff */
[----:B0-----:R-:W-:-:S04]  /*13cb0*/  LEA R2, R5, R2, 0x18 ;  /* 0x0000000205027211 */ /* 0x001fc800078ec0ff */
[----:B------:R-:W0:Y:S02]  /*13cc0*/  SYNCS.PHASECHK.TRANS64.TRYWAIT P0, [R2+URZ+0x30820], R3 ;  /* 0x03082003020075a7 */ /* 0x000e24000800017f */
[----:B0-----:R-:W-:Y:S05]  /*13cd0*/  @!P0 BRA `(.L_x_1140) ;  /* 0x0000001400708947 */ /* 0x001fea0003800000 */
.L_x_1181:
[----:B------:R-:W-:-:S03]  /*13ce0*/  UMOV UR4, 0xffffffff ;  /* 0xffffffff00047882 */ /* 0x000fc60000000000 */
[----:B------:R-:W-:Y:S05]  /*13cf0*/  BRA.DIV UR4, `(.L_x_1141) ;  /* 0x00000016047c7947 */ /* 0x000fea000b800000 */
[----:B0-----:R-:W0:Y:S02]  /*13d00*/  S2R R3, SR_TID.X ;  /* 0x0000000000037919 */ /* 0x001e240000002100 */
[----:B0-----:R-:W-:-:S04]  /*13d10*/  SHF.R.U32.HI R3, RZ, 0x5, R3 ;  /* 0x00000005ff037819 */ /* 0x001fc80000011603 */
[----:B------:R-:W-:-:S05]  /*13d20*/  LOP3.LUT R3, R3, 0x3, RZ, 0xc0, !PT ;  /* 0x0000000303037812 */ /* 0x000fca00078ec0ff */
[----:B------:R0:W1:Y:S02]  /*13d30*/  SHFL.IDX PT, R14, R3, RZ, 0x1f ;  /* 0x00001fff030e7589 */ /* 0x00006400000e0000 */
.L_x_1184:
[----:B-1----:R-:W-:-:S13]  /*13d40*/  ISETP.NE.AND P0, PT, R14, RZ, PT ;  /* 0x000000ff0e00720c */ /* 0x002fda0003f05270 */
[----:B------:R-:W-:Y:S05]  /*13d50*/  @P0 BRA `(.L_x_965) ;  /* 0x0000000000900947 */ /* 0x000fea0003800000 */
[----:B------:R-:W-:-:S03]  /*13d60*/  UMOV UR4, 0xffffffff ;  /* 0xffffffff00047882 */ /* 0x000fc60000000000 */
[----:B------:R-:W-:Y:S05]  /*13d70*/  BRA.DIV UR4, `(.L_x_1142) ;  /* 0x0000001604907947 */ /* 0x000fea000b800000 */
[----:B------:R-:W-:-:S13]  /*13d80*/  ELECT P6, URZ, PT ;  /* 0x00000000003f782f */ /* 0x000fda00038c0000 */
.L_x_1187:
[----:B------:R-:W-:Y:S05]  /*13d90*/  @!P6 BRA `(.L_x_965) ;  /* 0x000000000080e947 */ /* 0x000fea0003800000 */
[----:B0-----:R-:W2:Y:S02]  /*13da0*/  LDL R3, [R1+0xc] ;  /* 0x00000c0001037983 */ /* 0x001ea40000100800 */
[----:B--2---:R-:W-:-:S13]  /*13db0*/  R2UR UR4, R3 ;  /* 0x00000000030472ca */ /* 0x004fda00000e0000 */
[----:B------:R-:W-:-:S06]  /*13dc0*/  ULOP3.LUT UR4, UR4, 0x2, URZ, 0xfc, !UPT ;  /* 0x0000000204047892 */ /* 0x000fcc000f8efc3f */
[----:B------:R-:W-:-:S05]  /*13dd0*/  IMAD.U32 R3, RZ, RZ, UR4 ;  /* 0x00000004ff037e24 */ /* 0x000fca000f8e00ff */
[----:B------:R-:W-:-:S13]  /*13de0*/  ISETP.NE.AND P2, PT, R3, 0x3, PT ;  /* 0x000000030300780c */ /* 0x000fda0003f45270 */
[----:B------:R-:W-:Y:S05]  /*13df0*/  @!P2 BRA `(.L_x_1143) ;  /* 0x000000000004a947 */ /* 0x000fea0003800000 */
[----:B------:R-:W-:Y:S01]  /*13e00*/  BPT.TRAP 0x1 ;  /* 0x000000040000795c */ /* 0x000fe20000300000 */
.L_x_1143:
[----:B------:R-:W-:Y:S01]  /*13e10*/  VIADD R7, R2, 0x30840 ;  /* 0x0003084002077836 */ /* 0x000fe20000000000 */
[----:B------:R-:W-:Y:S01]  /*13e20*/  SHF.L.U32 R5, R9, 0x1f, RZ ;  /* 0x0000001f09057819 */ /* 0x000fe200000006ff */
[C---:B------:R-:W-:Y:S02]  /*13e30*/  VIADD R3, R0.reuse, 0x1 ;  /* 0x0000000100037836 */ /* 0x040fe40000000000 */
[----:B------:R-:W-:-:S03]  /*13e40*/  IMAD R6, R0, 0x8, R7 ;  /* 0x0000000800067824 */ /* 0x000fc600078e0207 */
[C---:B------:R-:W-:Y:S01]  /*13e50*/  ISETP.NE.AND P1, PT, R3.reuse, 0x2, PT ;  /* 0x000000020300780c */ /* 0x040fe20003f25270 */
[----:B------:R-:W0:Y:S03]  /*13e60*/  SYNCS.PHASECHK.TRANS64.TRYWAIT P0, [R6+URZ], R5 ;  /* 0x00000005060075a7 */ /* 0x000e26000800017f */
[----:B------:R-:W-:Y:S02]  /*13e70*/  SEL R4, RZ, 0x1, P1 ;  /* 0x00000001ff047807 */ /* 0x000fe40000800000 */
[----:B------:R-:W-:Y:S02]  /*13e80*/  SEL R8, R3, RZ, P1 ;  /* 0x000000ff03087207 */ /* 0x000fe40000800000 */
[----:B------:R-:W-:-:S03]  /*13e90*/  LOP3.LUT R4, R9, R4, RZ, 0x3c, !PT ;  /* 0x0000000409047212 */ /* 0x000fc600078e3cff */
[----:B------:R-:W-:Y:S01]  /*13ea0*/  IMAD R3, R8, 0x8, R7 ;  /* 0x0000000808037824 */ /* 0x000fe200078e0207 */
[----:B------:R-:W-:Y:S01]  /*13eb0*/  SHF.L.U32 R4, R4, 0x1f, RZ ;  /* 0x0000001f04047819 */ /* 0x000fe200000006ff */
[----:B0-----:R-:W-:Y:S06]  /*13ec0*/  @!P0 BRA `(.L_x_1144) ;  /* 0x00000014005c8947 */ /* 0x001fec0003800000 */
.L_x_1188:
[----:B------:R-:W1:Y:S02]  /*13ed0*/  SYNCS.PHASECHK.TRANS64.TRYWAIT P0, [R3+URZ], R4 ;  /* 0x00000004030075a7 */ /* 0x000e64000800017f */
[----:B-1----:R-:W-:Y:S05]  /*13ee0*/  @!P0 BRA `(.L_x_1145) ;  /* 0x0000001400688947 */ /* 0x002fea0003800000 */
.L_x_1189:
[----:B------:R-:W-:Y:S05]  /*13ef0*/  @!P2 BRA `(.L_x_1146) ;  /* 0x000000000004a947 */ /* 0x000fea0003800000 */
[----:B------:R-:W-:Y:S01]  /*13f00*/  BPT.TRAP 0x1 ;  /* 0x000000040000795c */ /* 0x000fe20000300000 */
.L_x_1146:
[----:B-1----:R-:W-:-:S04]  /*13f10*/  VIADD R3, R2, 0x30860 ;  /* 0x0003086002037836 */ /* 0x002fc80000000000 */
[----:B------:R-:W-:-:S04]  /*13f20*/  IMAD R0, R0, 0x8, R3 ;  /* 0x0000000800007824 */ /* 0x000fc800078e0203 */
[----:B------:R-:W1:Y:S02]  /*13f30*/  SYNCS.PHASECHK.TRANS64.TRYWAIT P0, [R0+URZ], R5 ;  /* 0x00000005000075a7 */ /* 0x000e64000800017f */
[----:B-1----:R-:W-:Y:S05]  /*13f40*/  @!P0 BRA `(.L_x_1147) ;  /* 0x0000001400648947 */ /* 0x002fea0003800000 */
.L_x_1190:
[----:B------:R-:W-:-:S07]  /*13f50*/  IMAD R3, R8, 0x8, R3 ;  /* 0x0000000808037824 */ /* 0x000fce00078e0203 */
.L_x_1148:
[----:B--2---:R2:W3:Y:S02]  /*13f60*/  SYNCS.PHASECHK.TRANS64.TRYWAIT P0, [R3+URZ], R4 ;  /* 0x00000004030075a7 */ /* 0x0044e4000800017f */
[----:B---3--:R-:W-:Y:S05]  /*13f70*/  @!P0 NANOSLEEP.SYNCS 0x989680 ;  /* 0x009896800000895d */ /* 0x008fea0003900000 */
[----:B------:R-:W3:Y:S02]  /*13f80*/  @!P0 SYNCS.PHASECHK.TRANS64 P0, [R3+URZ], R4 ;  /* 0x00000004030085a7 */ /* 0x000ee4000800007f */
[----:B---3--:R-:W-:Y:S05]  /*13f90*/  @!P0 BRA `(.L_x_1148) ;  /* 0xfffffffc00f08947 */ /* 0x008fea000383ffff */
.L_x_965:
[----:B------:R-:W-:Y:S05]  /*13fa0*/  BSYNC B6 ;  /* 0x0000000000067941 */ /* 0x000fea0003800000 */
.L_x_962:
[----:B------:R-:W-:Y:S05]  /*13fb0*/  EXIT ;  /* 0x000000000000794d */ /* 0x000fea0003800000 */
.L_x_975:
[----:B------:R-:W-:-:S13]  /*13fc0*/  R2UR UR4, R16 ;  /* 0x00000000100472ca */ /* 0x000fda00000e0000 */
[----:B0-----:R-:W-:-:S04]  /*13fd0*/  IMAD.U32 R3, RZ, RZ, UR4 ;  /* 0x00000004ff037e24 */ /* 0x001fc8000f8e00ff */
[----:B------:R0:W1:Y:S03]  /*13fe0*/  SYNCS.PHASECHK.TRANS64.TRYWAIT P0, [R3+URZ+0x30800], R0 ;  /* 0x03080000030075a7 */ /* 0x000066000800017f */
[----:B-1----:R-:W-:Y:S05]  /*13ff0*/  @!P0 NANOSLEEP.SYNCS 0x989680 ;  /* 0x009896800000895d */ /* 0x002fea0003900000 */
[----:B------:R-:W1:Y:S02]  /*14000*/  @!P0 SYNCS.PHASECHK.TRANS64 P0, [R3+URZ+0x30800], R0 ;  /* 0x03080000030085a7 */ /* 0x000e64000800007f */
[----:B-1----:R-:W-:Y:S05]  /*14010*/  @!P0 BRA `(.L_x_975) ;  /* 0xfffffffc00e88947 */ /* 0x002fea000383ffff */
[----:B------:R-:W-:Y:S05]  /*14020*/  BRA `(.L_x_1149) ;  /* 0xfffffed8007c7947 */ /* 0x000fea000383ffff */
.L_x_979:
[----:B------:R-:W-:-:S13]  /*14030*/  R2UR UR4, R16 ;  /* 0x00000000100472ca */ /* 0x000fda00000e0000 */
[----:B0-----:R-:W-:-:S04]  /*14040*/  IMAD.U32 R3, RZ, RZ, UR4 ;  /* 0x00000004ff037e24 */ /* 0x001fc8000f8e00ff */
[----:B------:R0:W2:Y:S03]  /*14050*/  SYNCS.PHASECHK.TRANS64.TRYWAIT P0, [R3+URZ+0x30830], R0 ;  /* 0x03083000030075a7 */ /* 0x0000a6000800017f */
[----:B--2---:R-:W-:Y:S05]  /*14060*/  @!P0 NANOSLEEP.SYNCS 0x989680 ;  /* 0x009896800000895d */ /* 0x004fea0003900000 */
[----:B------:R-:W2:Y:S02]  /*14070*/  @!P0 SYNCS.PHASECHK.TRANS64 P0, [R3+URZ+0x30830], R0 ;  /* 0x03083000030085a7 */ /* 0x000ea4000800007f */
[----:B--2---:R-:W-:Y:S05]  /*14080*/  @!P0 BRA `(.L_x_979) ;  /* 0xfffffffc00e88947 */ /* 0x004fea000383ffff */
[----:B------:R-:W-:Y:S05]  /*14090*/  BRA `(.L_x_978) ;  /* 0xfffffed800b07947 */ /* 0x000fea000383ffff */
.L_x_995:
[----:B-1----:R-:W-:-:S04]  /*140a0*/  IMAD.U32 R152, RZ, RZ, UR60 ;  /* 0x0000003cff987e24 */ /* 0x002fc8000f8e00ff */
[----:B------:R1:W2:Y:S03]  /*140b0*/  SYNCS.PHASECHK.TRANS64.TRYWAIT P0, [R152+URZ+0x30830], R23 ;  /* 0x03083017980075a7 */ /* 0x0002a6000800017f */
[----:B--2---:R-:W-:Y:S05]  /*140c0*/  @!P0 NANOSLEEP.SYNCS 0x989680 ;  /* 0x009896800000895d */ /* 0x004fea0003900000 */
[----:B------:R-:W2:Y:S02]  /*140d0*/  @!P0 SYNCS.PHASECHK.TRANS64 P0, [R152+URZ+0x30830], R23 ;  /* 0x03083017980085a7 */ /* 0x000ea4000800007f */
[----:B--2---:R-:W-:Y:S05]  /*140e0*/  @!P0 BRA `(.L_x_995) ;  /* 0xfffffffc00ec8947 */ /* 0x004fea000383ffff */
[----:B------:R-:W-:Y:S05]  /*140f0*/  BRA `(.L_x_994) ;  /* 0xffffff0400ec7947 */ /* 0x000fea000383ffff */
.L_x_999:
[----:B-1----:R-:W-:-:S04]  /*14100*/  IMAD.U32 R23, RZ, RZ, UR14 ;  /* 0x0000000eff177e24 */ /* 0x002fc8000f8e00ff */
[----:B------:R1:W2:Y:S03]  /*14110*/  SYNCS.PHASECHK.TRANS64.TRYWAIT P0, [R23+URZ+0x30850], R0 ;  /* 0x03085000170075a7 */ /* 0x0002a6000800017f */
[----:B--2---:R-:W-:Y:S05]  /*14120*/  @!P0 NANOSLEEP.SYNCS 0x989680 ;  /* 0x009896800000895d */ /* 0x004fea0003900000 */
[----:B------:R-:W2:Y:S02]  /*14130*/  @!P0 SYNCS.PHASECHK.TRANS64 P0, [R23+URZ+0x30850], R0 ;  /* 0x03085000170085a7 */ /* 0x000ea4000800007f */
[----:B--2---:R-:W-:Y:S05]  /*14140*/  @!P0 BRA `(.L_x_999) ;  /* 0xfffffffc00ec8947 */ /* 0x004fea000383ffff */
[----:B------:R-:W-:Y:S05]  /*14150*/  BRA `(.L_x_998) ;  /* 0xffffff14008c7947 */ /* 0x000fea000383ffff */
.L_x_1016:
[----:B-1----:R-:W-:-:S04]  /*14160*/  IMAD.U32 R4, RZ, RZ, UR7 ;  /* 0x00000007ff047e24 */ /* 0x002fc8000f8e00ff */
[----:B------:R1:W2:Y:S03]  /*14170*/  SYNCS.PHASECHK.TRANS64.TRYWAIT P0, [R4+URZ+0x30830], R3 ;  /* 0x03083003040075a7 */ /* 0x0002a6000800017f */
[----:B--2---:R-:W-:Y:S05]  /*14180*/  @!P0 NANOSLEEP.SYNCS 0x989680 ;  /* 0x009896800000895d */ /* 0x004fea0003900000 */
[----:B------:R-:W2:Y:S02]  /*14190*/  @!P0 SYNCS.PHASECHK.TRANS64 P0, [R4+URZ+0x30830], R3 ;  /* 0x03083003040085a7 */ /* 0x000ea4000800007f */
[----:B--2---:R-:W-:Y:S05]  /*141a0*/  @!P0 BRA `(.L_x_1016) ;  /* 0xfffffffc00ec8947 */ /* 0x004fea000383ffff */
[----:B------:R-:W-:Y:S05]  /*141b0*/  BRA `(.L_x_1015) ;  /* 0xffffff3000b87947 */ /* 0x000fea000383ffff */
.L_x_1020:
[----:B01----:R-:W-:-:S04]  /*141c0*/  MOV R3, UR14 ;  /* 0x0000000e00037c02 */ /* 0x003fc80008000f00 */
[----:B------:R0:W1:Y:S03]  /*141d0*/  SYNCS.PHASECHK.TRANS64.TRYWAIT P0, [R3+URZ+0x30850], R0 ;  /* 0x03085000030075a7 */ /* 0x000066000800017f */
[----:B-1----:R-:W-:Y:S05]  /*141e0*/  @!P0 NANOSLEEP.SYNCS 0x989680 ;  /* 0x009896800000895d */ /* 0x002fea0003900000 */
[----:B------:R-:W1:Y:S02]  /*141f0*/  @!P0 SYNCS.PHASECHK.TRANS64 P0, [R3+URZ+0x30850], R0 ;  /* 0x03085000030085a7 */ /* 0x000e64000800007f */
[----:B-1----:R-:W-:Y:S05]  /*14200*/  @!P0 BRA `(.L_x_1020) ;  /* 0xfffffffc00ec8947 */ /* 0x002fea000383ffff */
[----:B------:R-:W-:Y:S05]  /*14210*/  BRA `(.L_x_1019) ;  /* 0xffffff4000387947 */ /* 0x000fea000383ffff */
.L_x_1026:
[----:B-1----:R-:W-:-:S04]  /*14220*/  IMAD.U32 R4, RZ, RZ, UR60 ;  /* 0x0000003cff047e24 */ /* 0x002fc8000f8e00ff */
[----:B------:R1:W2:Y:S03]  /*14230*/  SYNCS.PHASECHK.TRANS64.TRYWAIT P0, [R4+URZ+0x30830], R3 ;  /* 0x03083003040075a7 */ /* 0x0002a6000800017f */
[----:B--2---:R-:W-:Y:S05]  /*14240*/  @!P0 NANOSLEEP.SYNCS 0x989680 ;  /* 0x009896800000895d */ /* 0x004fea0003900000 */
[----:B------:R-:W2:Y:S02]  /*14250*/  @!P0 SYNCS.PHASECHK.TRANS64 P0, [R4+URZ+0x30830], R3 ;  /* 0x03083003040085a7 */ /* 0x000ea4000800007f */
[----:B--2---:R-:W-:Y:S05]  /*14260*/  @!P0 BRA `(.L_x_1026) ;  /* 0xfffffffc00ec8947 */ /* 0x004fea000383ffff */
[----:B------:R-:W-:Y:S05]  /*14270*/  BRA `(.L_x_1025) ;  /* 0xffffff4c00d07947 */ /* 0x000fea000383ffff */
.L_x_1030:
[----:B01----:R-:W-:-:S04]  /*14280*/  IMAD.U32 R3, RZ, RZ, UR14 ;  /* 0x0000000eff037e24 */ /* 0x003fc8000f8e00ff */
[----:B------:R0:W1:Y:S03]  /*14290*/  SYNCS.PHASECHK.TRANS64.TRYWAIT P0, [R3+URZ+0x30850], R0 ;  /* 0x03085000030075a7 */ /* 0x000066000800017f */
[----:B-1----:R-:W-:Y:S05]  /*142a0*/  @!P0 NANOSLEEP.SYNCS 0x989680 ;  /* 0x009896800000895d */ /* 0x002fea0003900000 */
[----:B------:R-:W1:Y:S02]  /*142b0*/  @!P0 SYNCS.PHASECHK.TRANS64 P0, [R3+URZ+0x30850], R0 ;  /* 0x03085000030085a7 */ /* 0x000e64000800007f */
[----:B-1----:R-:W-:Y:S05]  /*142c0*/  @!P0 BRA `(.L_x_1030) ;  /* 0xfffffffc00ec8947 */ /* 0x002fea000383ffff */
[----:B------:R-:W-:Y:S05]  /*142d0*/  BRA `(.L_x_1029) ;  /* 0xffffff5c00547947 */ /* 0x000fea000383ffff */
.L_x_1043:
[----:B-1----:R-:W-:-:S04]  /*142e0*/  IMAD.U32 R5, RZ, RZ, UR7 ;  /* 0x00000007ff057e24 */ /* 0x002fc8000f8e00ff */
[----:B------:R1:W2:Y:S03]  /*142f0*/  SYNCS.PHASECHK.TRANS64.TRYWAIT P0, [R5+URZ+0x30850], R0 ;  /* 0x03085000050075a7 */ /* 0x0002a6000800017f */
[----:B--2---:R-:W-:Y:S05]  /*14300*/  @!P0 NANOSLEEP.SYNCS 0x989680 ;  /* 0x009896800000895d */ /* 0x004fea0003900000 */
[----:B------:R-:W2:Y:S02]  /*14310*/  @!P0 SYNCS.PHASECHK.TRANS64 P0, [R5+URZ+0x30850], R0 ;  /* 0x03085000050085a7 */ /* 0x000ea4000800007f */
[----:B--2---:R-:W-:Y:S05]  /*14320*/  @!P0 BRA `(.L_x_1043) ;  /* 0xfffffffc00ec8947 */ /* 0x004fea000383ffff */
[----:B------:R-:W-:Y:S05]  /*14330*/  BRA `(.L_x_1042) ;  /* 0xffffff7c00907947 */ /* 0x000fea000383ffff */
.L_x_1060:
[----:B------:R-:W-:Y:S02]  /*14340*/  IMAD.MOV.U32 R13, RZ, RZ, R0 ;  /* 0x000000ffff0d7224 */ /* 0x000fe400078e0000 */
[----:B------:R-:W-:Y:S02]  /*14350*/  IMAD.MOV.U32 R12, RZ, RZ, RZ ;  /* 0x000000ffff0c7224 */ /* 0x000fe400078e00ff */
[----:B------:R-:W-:Y:S02]  /*14360*/  IMAD.MOV.U32 R11, RZ, RZ, 0x1f ;  /* 0x0000001fff0b7424 */ /* 0x000fe400078e00ff */
[----:B------:R-:W-:-:S07]  /*14370*/  IMAD.MOV.U32 R15, RZ, RZ, -0x1 ;  /* 0xffffffffff0f7424 */ /* 0x000fce00078e00ff */
[----:B------:R-:W-:Y:S05]  /*14380*/  WARPSYNC.COLLECTIVE R15, `(.L_x_1150) ;  /* 0x000000000f087348 */ /* 0x000fea0003c00000 */
[----:B------:R0:W1:Y:S02]  /*14390*/  SHFL.IDX P6, R14, R13, R12, R11 ;  /* 0x0000000c0d0e7389 */ /* 0x00006400000c000b */
[----:B01----:R-:W-:Y:S01]  /*143a0*/  ENDCOLLECTIVE ;  /* 0x000000000000791b */ /* 0x003fe20003800000 */
.L_x_1150:
[----:B------:R-:W-:Y:S05]  /*143b0*/  BRA `(.L_x_1151) ;  /* 0xffffffbc009c7947 */ /* 0x000fea000383ffff */
.L_x_1062:
[----:B------:R-:W-:Y:S01]  /*143c0*/  BSSY B0, `(.L_x_1152) ;  /* 0x0000006000007945 */ /* 0x000fe20003800000 */
[----:B------:R-:W-:-:S07]  /*143d0*/  IMAD.MOV.U32 R15, RZ, RZ, -0x1 ;  /* 0xffffffffff0f7424 */ /* 0x000fce00078e00ff */
[----:B0-----:R-:W-:Y:S05]  /*143e0*/  WARPSYNC.COLLECTIVE R15, `(.L_x_1153) ;  /* 0x000000000f0c7348 */ /* 0x001fea0003c00000 */
[----:B------:R-:W-:Y:S02]  /*143f0*/  ELECT P6, UR62, PT ;  /* 0x00000000003e782f */ /* 0x000fe400038c0000 */
[----:B------:R-:W-:Y:S01]  /*14400*/  MOV R14, UR62 ;  /* 0x0000003e000e7c02 */ /* 0x000fe20008000f00 */
[----:B0-----:R-:W-:Y:S10]  /*14410*/  ENDCOLLECTIVE ;  /* 0x000000000000791b */ /* 0x001ff40003800000 */
.L_x_1153:
[----:B------:R-:W-:Y:S05]  /*14420*/  BSYNC B0 ;  /* 0x0000000000007941 */ /* 0x000fea0003800000 */
.L_x_1152:
[----:B------:R-:W-:Y:S05]  /*14430*/  BRA `(.L_x_1154) ;  /* 0xffffffbc009c7947 */ /* 0x000fea000383ffff */
.L_x_1064:
[----:B0-----:R-:W-:-:S04]  /*14440*/  IMAD.U32 R3, RZ, RZ, UR38 ;  /* 0x00000026ff037e24 */ /* 0x001fc8000f8e00ff */
[----:B------:R0:W1:Y:S03]  /*14450*/  SYNCS.PHASECHK.TRANS64.TRYWAIT P0, [R3+URZ+0x30840], R0 ;  /* 0x03084000030075a7 */ /* 0x000066000800017f */
[----:B-1----:R-:W-:Y:S05]  /*14460*/  @!P0 NANOSLEEP.SYNCS 0x989680 ;  /* 0x009896800000895d */ /* 0x002fea0003900000 */
[----:B------:R-:W1:Y:S02]  /*14470*/  @!P0 SYNCS.PHASECHK.TRANS64 P0, [R3+URZ+0x30840], R0 ;  /* 0x03084000030085a7 */ /* 0x000e64000800007f */
[----:B-1----:R-:W-:Y:S05]  /*14480*/  @!P0 BRA `(.L_x_1064) ;  /* 0xfffffffc00ec8947 */ /* 0x002fea000383ffff */
[----:B------:R-:W-:Y:S05]  /*14490*/  BRA `(.L_x_1155) ;  /* 0xffffffbc00f87947 */ /* 0x000fea000383ffff */
.L_x_1067:
[----:B------:R-:W-:Y:S02]  /*144a0*/  IMAD.MOV.U32 R13, RZ, RZ, R7 ;  /* 0x000000ffff0d7224 */ /* 0x000fe400078e0007 */
[----:B------:R-:W-:Y:S02]  /*144b0*/  IMAD.MOV.U32 R12, RZ, RZ, RZ ;  /* 0x000000ffff0c7224 */ /* 0x000fe400078e00ff */
[----:B------:R-:W-:Y:S02]  /*144c0*/  IMAD.MOV.U32 R11, RZ, RZ, 0x181f ;  /* 0x0000181fff0b7424 */ /* 0x000fe400078e00ff */
[----:B------:R-:W-:Y:S02]  /*144d0*/  IMAD.MOV.U32 R15, RZ, RZ, -0x1 ;  /* 0xffffffffff0f7424 */ /* 0x000fe400078e00ff */
[----:B------:R-:W-:-:S07]  /*144e0*/  VIADD R0, R0, UR45 ;  /* 0x0000002d00007c36 */ /* 0x000fce0008000000 */
[----:B------:R-:W-:Y:S05]  /*144f0*/  WARPSYNC.COLLECTIVE R15, `(.L_x_1156) ;  /* 0x000000000f087348 */ /* 0x000fea0003c00000 */
[----:B------:R0:W1:Y:S02]  /*14500*/  SHFL.IDX P6, R14, R13, R12, R11 ;  /* 0x0000000c0d0e7389 */ /* 0x00006400000c000b */
[----:B01----:R-:W-:Y:S01]  /*14510*/  ENDCOLLECTIVE ;  /* 0x000000000000791b */ /* 0x003fe20003800000 */
.L_x_1156:
[----:B------:R-:W-:Y:S02]  /*14520*/  VIADD R5, R0, 0x10 ;  /* 0x0000001000057836 */ /* 0x000fe40000000000 */
[----:B------:R-:W-:Y:S02]  /*14530*/  IMAD.MOV.U32 R13, RZ, RZ, R8 ;  /* 0x000000ffff0d7224 */ /* 0x000fe400078e0008 */
[----:B------:R-:W-:-:S07]  /*14540*/  IMAD.MOV.U32 R2, RZ, RZ, R14 ;  /* 0x000000ffff027224 */ /* 0x000fce00078e000e */
[----:B------:R-:W-:Y:S05]  /*14550*/  WARPSYNC.COLLECTIVE R15, `(.L_x_1157) ;  /* 0x000000000f087348 */ /* 0x000fea0003c00000 */
[----:B------:R0:W1:Y:S02]  /*14560*/  SHFL.IDX P6, R14, R13, R12, R11 ;  /* 0x0000000c0d0e7389 */ /* 0x00006400000c000b */
[----:B01----:R-:W-:Y:S01]  /*14570*/  ENDCOLLECTIVE ;  /* 0x000000000000791b */ /* 0x003fe20003800000 */
.L_x_1157:
[----:B------:R-:W-:Y:S01]  /*14580*/  ULDC UR4, c[0x0][0x288] ;  /* 0x0000a20000047ab9 */ /* 0x000fe20000000800 */
[----:B------:R-:W-:Y:S01]  /*14590*/  IMAD.MOV.U32 R3, RZ, RZ, R2 ;  /* 0x000000ffff037224 */ /* 0x000fe200078e0002 */
[----:B------:R-:W-:Y:S01]  /*145a0*/  ULDC.64 UR6, c[0x0][0x208] ;  /* 0x0000820000067ab9 */ /* 0x000fe20000000a00 */
[----:B------:R-:W-:-:S05]  /*145b0*/  IMAD R6, R6, UR4, RZ ;  /* 0x0000000406067c24 */ /* 0x000fca000f8e02ff */
[----:B------:R-:W-:Y:S01]  /*145c0*/  ISETP.GE.AND P3, PT, R0, R6, PT ;  /* 0x000000060000720c */ /* 0x000fe20003f66270 */
[----:B------:R-:W-:Y:S02]  /*145d0*/  IMAD.MOV.U32 R13, RZ, RZ, R7 ;  /* 0x000000ffff0d7224 */ /* 0x000fe400078e0007 */
[----:B------:R-:W-:-:S10]  /*145e0*/  IMAD.MOV.U32 R12, RZ, RZ, 0x1 ;  /* 0x00000001ff0c7424 */ /* 0x000fd400078e00ff */
[----:B------:R-:W-:Y:S02]  /*145f0*/  @!P3 LEA R21, R9, UR38, 0x1 ;  /* 0x000000260915bc11 */ /* 0x000fe4000f8e08ff */
        /* <DEDUP_REMOVED lines=13> */
.L_x_1158:
[----:B------:R-:W-:Y:S01]  /*146d0*/  VIADD R3, R0, 0x20 ;  /* 0x0000002000037836 */ /* 0x000fe20000000000 */
[----:B------:R-:W-:Y:S01]  /*146e0*/  @!P3 LEA R20, R9, UR38, 0x1 ;  /* 0x000000260914bc11 */ /* 0x000fe2000f8e08ff */
[----:B------:R-:W-:Y:S02]  /*146f0*/  IMAD.MOV.U32 R13, RZ, RZ, R8 ;  /* 0x000000ffff0d7224 */ /* 0x000fe400078e0008 */
[----:B------:R-:W-:-:S07]  /*14700*/  IMAD.MOV.U32 R5, RZ, RZ, R14 ;  /* 0x000000ffff057224 */ /* 0x000fce00078e000e */
[----:B------:R-:W-:Y:S05]  /*14710*/  WARPSYNC.COLLECTIVE R15, `(.L_x_1159) ;  /* 0x000000000f087348 */ /* 0x000fea0003c00000 */
[----:B------:R0:W1:Y:S02]  /*14720*/  SHFL.IDX P6, R14, R13, R12, R11 ;  /* 0x0000000c0d0e7389 */ /* 0x00006400000c000b */
[----:B01----:R-:W-:Y:S01]  /*14730*/  ENDCOLLECTIVE ;  /* 0x000000000000791b */ /* 0x003fe20003800000 */
.L_x_1159:
[----:B------:R-:W-:Y:S01]  /*14740*/  ULDC.64 UR4, c[0x0][0x208] ;  /* 0x0000820000047ab9 */ /* 0x000fe20000000a00 */
[----:B------:R-:W-:Y:S02]  /*14750*/  IMAD.MOV.U32 R13, RZ, RZ, R7 ;  /* 0x000000ffff0d7224 */ /* 0x000fe400078e0007 */
[----:B------:R-:W-:Y:S02]  /*14760*/  IMAD.MOV.U32 R12, RZ, RZ, 0x2 ;  /* 0x00000002ff0c7424 */ /* 0x000fe400078e00ff */
[----:B------:R-:W-:-:S04]  /*14770*/  IMAD.MOV.U32 R4, RZ, RZ, R14 ;  /* 0x000000ffff047224 */ /* 0x000fc800078e000e */
        /* <DEDUP_REMOVED lines=12> */
.L_x_1160:
[----:B------:R-:W-:Y:S01]  /*14840*/  VIADD R5, R0, 0x30 ;  /* 0x0000003000057836 */ /* 0x000fe20000000000 */
[----:B------:R-:W-:Y:S01]  /*14850*/  @!P3 LEA R21, R9, UR38, 0x1 ;  /* 0x000000260915bc11 */ /* 0x000fe2000f8e08ff */
[----:B------:R-:W-:Y:S02]  /*14860*/  IMAD.MOV.U32 R13, RZ, RZ, R8 ;  /* 0x000000ffff0d7224 */ /* 0x000fe400078e0008 */
[----:B------:R-:W-:-:S07]  /*14870*/  IMAD.MOV.U32 R3, RZ, RZ, R14 ;  /* 0x000000ffff037224 */ /* 0x000fce00078e000e */
[----:B------:R-:W-:Y:S05]  /*14880*/  WARPSYNC.COLLECTIVE R15, `(.L_x_1161) ;  /* 0x000000000f087348 */ /* 0x000fea0003c00000 */
[----:B------:R0:W1:Y:S02]  /*14890*/  SHFL.IDX P6, R14, R13, R12, R11 ;  /* 0x0000000c0d0e7389 */ /* 0x00006400000c000b */
[----:B01----:R-:W-:Y:S01]  /*148a0*/  ENDCOLLECTIVE ;  /* 0x000000000000791b */ /* 0x003fe20003800000 */
.L_x_1161:
        /* <DEDUP_REMOVED lines=16> */
.L_x_1162:
[----:B------:R-:W-:Y:S01]  /*149b0*/  VIADD R3, R0, 0x40 ;  /* 0x0000004000037836 */ /* 0x000fe20000000000 */
[----:B------:R-:W-:Y:S01]  /*149c0*/  @!P3 LEA R20, R9, UR38, 0x1 ;  /* 0x000000260914bc11 */ /* 0x000fe2000f8e08ff */
[----:B------:R-:W-:Y:S02]  /*149d0*/  IMAD.MOV.U32 R13, RZ, RZ, R8 ;  /* 0x000000ffff0d7224 */ /* 0x000fe400078e0008 */
[----:B------:R-:W-:-:S07]  /*149e0*/  IMAD.MOV.U32 R5, RZ, RZ, R14 ;  /* 0x000000ffff057224 */ /* 0x000fce00078e000e */
[----:B------:R-:W-:Y:S05]  /*149f0*/  WARPSYNC.COLLECTIVE R15, `(.L_x_1163) ;  /* 0x000000000f087348 */ /* 0x000fea0003c00000 */
[----:B------:R0:W1:Y:S02]  /*14a00*/  SHFL.IDX P6, R14, R13, R12, R11 ;  /* 0x0000000c0d0e7389 */ /* 0x00006400000c000b */
[----:B01----:R-:W-:Y:S01]  /*14a10*/  ENDCOLLECTIVE ;  /* 0x000000000000791b */ /* 0x003fe20003800000 */
.L_x_1163:
        /* <DEDUP_REMOVED lines=16> */
.L_x_1164:
[----:B------:R-:W-:Y:S01]  /*14b20*/  VIADD R5, R0, 0x50 ;  /* 0x0000005000057836 */ /* 0x000fe20000000000 */
[----:B------:R-:W-:Y:S01]  /*14b30*/  @!P3 LEA R21, R9, UR38, 0x1 ;  /* 0x000000260915bc11 */ /* 0x000fe2000f8e08ff */
[----:B------:R-:W-:Y:S02]  /*14b40*/  IMAD.MOV.U32 R13, RZ, RZ, R8 ;  /* 0x000000ffff0d7224 */ /* 0x000fe400078e0008 */
[----:B------:R-:W-:-:S07]  /*14b50*/  IMAD.MOV.U32 R3, RZ, RZ, R14 ;  /* 0x000000ffff037224 */ /* 0x000fce00078e000e */
[----:B------:R-:W-:Y:S05]  /*14b60*/  WARPSYNC.COLLECTIVE R15, `(.L_x_1165) ;  /* 0x000000000f087348 */ /* 0x000fea0003c00000 */
[----:B------:R0:W1:Y:S02]  /*14b70*/  SHFL.IDX P6, R14, R13, R12, R11 ;  /* 0x0000000c0d0e7389 */ /* 0x00006400000c000b */
[----:B01----:R-:W-:Y:S01]  /*14b80*/  ENDCOLLECTIVE ;  /* 0x000000000000791b */ /* 0x003fe20003800000 */
.L_x_1165:
        /* <DEDUP_REMOVED lines=16> */
.L_x_1166:
[----:B------:R-:W-:Y:S01]  /*14c90*/  VIADD R3, R0, 0x60 ;  /* 0x0000006000037836 */ /* 0x000fe20000000000 */
[----:B------:R-:W-:Y:S01]  /*14ca0*/  @!P3 LEA R20, R9, UR38, 0x1 ;  /* 0x000000260914bc11 */ /* 0x000fe2000f8e08ff */
[----:B------:R-:W-:Y:S02]  /*14cb0*/  IMAD.MOV.U32 R13, RZ, RZ, R8 ;  /* 0x000000ffff0d7224 */ /* 0x000fe400078e0008 */
[----:B------:R-:W-:-:S07]  /*14cc0*/  IMAD.MOV.U32 R5, RZ, RZ, R14 ;  /* 0x000000ffff057224 */ /* 0x000fce00078e000e */
[----:B------:R-:W-:Y:S05]  /*14cd0*/  WARPSYNC.COLLECTIVE R15, `(.L_x_1167) ;  /* 0x000000000f087348 */ /* 0x000fea0003c00000 */
[----:B------:R0:W1:Y:S02]  /*14ce0*/  SHFL.IDX P6, R14, R13, R12, R11 ;  /* 0x0000000c0d0e7389 */ /* 0x00006400000c000b */
[----:B01----:R-:W-:Y:S01]  /*14cf0*/  ENDCOLLECTIVE ;  /* 0x000000000000791b */ /* 0x003fe20003800000 */
.L_x_1167:
        /* <DEDUP_REMOVED lines=16> */
.L_x_1168:
[----:B------:R-:W-:Y:S01]  /*14e00*/  @!P3 LEA R21, R9, UR38, 0x1 ;  /* 0x000000260915bc11 */ /* 0x000fe2000f8e08ff */
[----:B------:R-:W-:Y:S02]  /*14e10*/  IMAD.MOV.U32 R13, RZ, RZ, R8 ;  /* 0x000000ffff0d7224 */ /* 0x000fe400078e0008 */
[----:B------:R-:W-:-:S07]  /*14e20*/  IMAD.MOV.U32 R3, RZ, RZ, R14 ;  /* 0x000000ffff037224 */ /* 0x000fce00078e000e */
[----:B------:R-:W-:Y:S05]  /*14e30*/  WARPSYNC.COLLECTIVE R15, `(.L_x_1169) ;  /* 0x000000000f087348 */ /* 0x000fea0003c00000 */
[----:B------:R0:W1:Y:S02]  /*14e40*/  SHFL.IDX P6, R14, R13, R12, R11 ;  /* 0x0000000c0d0e7389 */ /* 0x00006400000c000b */
[----:B01----:R-:W-:Y:S01]  /*14e50*/  ENDCOLLECTIVE ;  /* 0x000000000000791b */ /* 0x003fe20003800000 */
.L_x_1169:
        /* <DEDUP_REMOVED lines=15> */
.L_x_1170:
[----:B------:R-:W-:Y:S02]  /*14f50*/  IMAD.MOV.U32 R13, RZ, RZ, R8 ;  /* 0x000000ffff0d7224 */ /* 0x000fe400078e0008 */
[----:B------:R-:W-:-:S07]  /*14f60*/  IMAD.MOV.U32 R7, RZ, RZ, R14 ;  /* 0x000000ffff077224 */ /* 0x000fce00078e000e */
[----:B------:R-:W-:Y:S05]  /*14f70*/  WARPSYNC.COLLECTIVE R15, `(.L_x_1171) ;  /* 0x000000000f087348 */ /* 0x000fea0003c00000 */
[----:B------:R0:W1:Y:S02]  /*14f80*/  SHFL.IDX P6, R14, R13, R12, R11 ;  /* 0x0000000c0d0e7389 */ /* 0x00006400000c000b */
[----:B01----:R-:W-:Y:S01]  /*14f90*/  ENDCOLLECTIVE ;  /* 0x000000000000791b */ /* 0x003fe20003800000 */
.L_x_1171:
[----:B------:R-:W-:Y:S05]  /*14fa0*/  BRA `(.L_x_1172) ;  /* 0xffffffc000607947 */ /* 0x000fea000383ffff */
.L_x_1070:
[----:B-1----:R-:W-:-:S04]  /*14fb0*/  IMAD.U32 R3, RZ, RZ, UR38 ;  /* 0x00000026ff037e24 */ /* 0x002fc8000f8e00ff */
[----:B------:R1:W2:Y:S03]  /*14fc0*/  SYNCS.PHASECHK.TRANS64.TRYWAIT P0, [R3+URZ+0x30820], R2 ;  /* 0x03082002030075a7 */ /* 0x0002a6000800017f */
[----:B--2---:R-:W-:Y:S05]  /*14fd0*/  @!P0 NANOSLEEP.SYNCS 0x989680 ;  /* 0x009896800000895d */ /* 0x004fea0003900000 */
[----:B------:R-:W2:Y:S02]  /*14fe0*/  @!P0 SYNCS.PHASECHK.TRANS64 P0, [R3+URZ+0x30820], R2 ;  /* 0x03082002030085a7 */ /* 0x000ea4000800007f */
[----:B--2---:R-:W-:Y:S05]  /*14ff0*/  @!P0 BRA `(.L_x_1070) ;  /* 0xfffffffc00ec8947 */ /* 0x004fea000383ffff */
[----:B------:R-:W-:Y:S05]  /*15000*/  BRA `(.L_x_1173) ;  /* 0xffffffc000bc7947 */ /* 0x000fea000383ffff */
.L_x_1077:
[----:B-1----:R-:W-:-:S04]  /*15010*/  IMAD.U32 R3, RZ, RZ, UR38 ;  /* 0x00000026ff037e24 */ /* 0x002fc8000f8e00ff */
[----:B------:R1:W2:Y:S03]  /*15020*/  SYNCS.PHASECHK.TRANS64.TRYWAIT P0, [R3+URZ+0x30848], R2 ;  /* 0x03084802030075a7 */ /* 0x0002a6000800017f */
[----:B--2---:R-:W-:Y:S05]  /*15030*/  @!P0 NANOSLEEP.SYNCS 0x989680 ;  /* 0x009896800000895d */ /* 0x004fea0003900000 */
[----:B------:R-:W2:Y:S02]  /*15040*/  @!P0 SYNCS.PHASECHK.TRANS64 P0, [R3+URZ+0x30848], R2 ;  /* 0x03084802030085a7 */ /* 0x000ea4000800007f */
[----:B--2---:R-:W-:Y:S05]  /*15050*/  @!P0 BRA `(.L_x_1077) ;  /* 0xfffffffc00ec8947 */ /* 0x004fea000383ffff */
[----:B------:R-:W-:Y:S05]  /*15060*/  BRA `(.L_x_1174) ;  /* 0xffffffc400a47947 */ /* 0x000fea000383ffff */
.L_x_1085:
[----:B0-----:R-:W-:-:S04]  /*15070*/  IMAD.U32 R3, RZ, RZ, UR38 ;  /* 0x00000026ff037e24 */ /* 0x001fc8000f8e00ff */
[----:B------:R0:W1:Y:S03]  /*15080*/  SYNCS.PHASECHK.TRANS64.TRYWAIT P0, [R3+URZ+0x30860], R2 ;  /* 0x03086002030075a7 */ /* 0x000066000800017f */
[----:B-1----:R-:W-:Y:S05]  /*15090*/  @!P0 NANOSLEEP.SYNCS 0x989680 ;  /* 0x009896800000895d */ /* 0x002fea0003900000 */
[----:B------:R-:W1:Y:S02]  /*150a0*/  @!P0 SYNCS.PHASECHK.TRANS64 P0, [R3+URZ+0x30860], R2 ;  /* 0x03086002030085a7 */ /* 0x000e64000800007f */
[----:B-1----:R-:W-:Y:S05]  /*150b0*/  @!P0 BRA `(.L_x_1085) ;  /* 0xfffffffc00ec8947 */ /* 0x002fea000383ffff */
[----:B------:R-:W-:Y:S05]  /*150c0*/  BRA `(.L_x_1175) ;  /* 0xffffffc800b87947 */ /* 0x000fea000383ffff */
.L_x_1096:
[----:B-1----:R-:W-:-:S04]  /*150d0*/  IMAD.U32 R3, RZ, RZ, UR38 ;  /* 0x00000026ff037e24 */ /* 0x002fc8000f8e00ff */
[----:B------:R1:W2:Y:S03]  /*150e0*/  SYNCS.PHASECHK.TRANS64.TRYWAIT P0, [R3+URZ+0x30840], R2 ;  /* 0x03084002030075a7 */ /* 0x0002a6000800017f */
[----:B--2---:R-:W-:Y:S05]  /*150f0*/  @!P0 NANOSLEEP.SYNCS 0x989680 ;  /* 0x009896800000895d */ /* 0x004fea0003900000 */
[----:B------:R-:W2:Y:S02]  /*15100*/  @!P0 SYNCS.PHASECHK.TRANS64 P0, [R3+URZ+0x30840], R2 ;  /* 0x03084002030085a7 */ /* 0x000ea4000800007f */
[----:B--2---:R-:W-:Y:S05]  /*15110*/  @!P0 BRA `(.L_x_1096) ;  /* 0xfffffffc00ec8947 */ /* 0x004fea000383ffff */
[----:B------:R-:W-:Y:S05]  /*15120*/  BRA `(.L_x_1176) ;  /* 0xffffffd000487947 */ /* 0x000fea000383ffff */
.L_x_1104:
[----:B0-----:R-:W-:-:S04]  /*15130*/  IMAD.U32 R3, RZ, RZ, UR38 ;  /* 0x00000026ff037e24 */ /* 0x001fc8000f8e00ff */
[----:B------:R0:W1:Y:S03]  /*15140*/  SYNCS.PHASECHK.TRANS64.TRYWAIT P0, [R3+URZ+0x30868], R2 ;  /* 0x03086802030075a7 */ /* 0x000066000800017f */
[----:B-1----:R-:W-:Y:S05]  /*15150*/  @!P0 NANOSLEEP.SYNCS 0x989680 ;  /* 0x009896800000895d */ /* 0x002fea0003900000 */
[----:B------:R-:W1:Y:S02]  /*15160*/  @!P0 SYNCS.PHASECHK.TRANS64 P0, [R3+URZ+0x30868], R2 ;  /* 0x03086802030085a7 */ /* 0x000e64000800007f */
[----:B-1----:R-:W-:Y:S05]  /*15170*/  @!P0 BRA `(.L_x_1104) ;  /* 0xfffffffc00ec8947 */ /* 0x002fea000383ffff */
[----:B------:R-:W-:Y:S05]  /*15180*/  BRA `(.L_x_1177) ;  /* 0xffffffd400587947 */ /* 0x000fea000383ffff */
.L_x_1115:
[----:B-1----:R-:W-:-:S04]  /*15190*/  IMAD.U32 R3, RZ, RZ, UR38 ;  /* 0x00000026ff037e24 */ /* 0x002fc8000f8e00ff */
[----:B------:R1:W2:Y:S03]  /*151a0*/  SYNCS.PHASECHK.TRANS64.TRYWAIT P0, [R3+URZ+0x30848], R2 ;  /* 0x03084802030075a7 */ /* 0x0002a6000800017f */
[----:B--2---:R-:W-:Y:S05]  /*151b0*/  @!P0 NANOSLEEP.SYNCS 0x989680 ;  /* 0x009896800000895d */ /* 0x004fea0003900000 */
[----:B------:R-:W2:Y:S02]  /*151c0*/  @!P0 SYNCS.PHASECHK.TRANS64 P0, [R3+URZ+0x30848], R2 ;  /* 0x03084802030085a7 */ /* 0x000ea4000800007f */
[----:B--2---:R-:W-:Y:S05]  /*151d0*/  @!P0 BRA `(.L_x_1115) ;  /* 0xfffffffc00ec8947 */ /* 0x004fea000383ffff */
[----:B------:R-:W-:Y:S05]  /*151e0*/  BRA `(.L_x_1178) ;  /* 0xffffffdc00007947 */ /* 0x000fea000383ffff */
.L_x_1123:
[----:B0-----:R-:W-:-:S04]  /*151f0*/  IMAD.U32 R3, RZ, RZ, UR38 ;  /* 0x00000026ff037e24 */ /* 0x001fc8000f8e00ff */
[----:B------:R0:W1:Y:S03]  /*15200*/  SYNCS.PHASECHK.TRANS64.TRYWAIT P0, [R3+URZ+0x30860], R2 ;  /* 0x03086002030075a7 */ /* 0x000066000800017f */
[----:B-1----:R-:W-:Y:S05]  /*15210*/  @!P0 NANOSLEEP.SYNCS 0x989680 ;  /* 0x009896800000895d */ /* 0x002fea0003900000 */
[----:B------:R-:W1:Y:S02]  /*15220*/  @!P0 SYNCS.PHASECHK.TRANS64 P0, [R3+URZ+0x30860], R2 ;  /* 0x03086002030085a7 */ /* 0x000e64000800007f */
[----:B-1----:R-:W-:Y:S05]  /*15230*/  @!P0 BRA `(.L_x_1123) ;  /* 0xfffffffc00ec8947 */ /* 0x002fea000383ffff */
[----:B------:R-:W-:Y:S05]  /*15240*/  BRA `(.L_x_1179) ;  /* 0xffffffe0000c7947 */ /* 0x000fea000383ffff */
.L_x_1133:
[----:B0-----:R0:W1:Y:S02]  /*15250*/  SYNCS.PHASECHK.TRANS64.TRYWAIT P0, [R3+URZ+0x30860], R0 ;  /* 0x03086000030075a7 */ /* 0x001064000800017f */
[----:B-1----:R-:W-:Y:S05]  /*15260*/  @!P0 NANOSLEEP.SYNCS 0x989680 ;  /* 0x009896800000895d */ /* 0x002fea0003900000 */
[----:B------:R-:W1:Y:S02]  /*15270*/  @!P0 SYNCS.PHASECHK.TRANS64 P0, [R3+URZ+0x30860], R0 ;  /* 0x03086000030085a7 */ /* 0x000e64000800007f */
[----:B-1----:R-:W-:Y:S05]  /*15280*/  @!P0 BRA `(.L_x_1133) ;  /* 0xfffffffc00f08947 */ /* 0x002fea000383ffff */
[----:B------:R-:W-:Y:S05]  /*15290*/  BRA `(.L_x_1180) ;  /* 0xffffffe400447947 */ /* 0x000fea000383ffff */
.L_x_1140:
[----:B0-----:R0:W1:Y:S02]  /*152a0*/  SYNCS.PHASECHK.TRANS64.TRYWAIT P0, [R2+URZ+0x30820], R3 ;  /* 0x03082003020075a7 */ /* 0x001064000800017f */
[----:B-1----:R-:W-:Y:S05]  /*152b0*/  @!P0 NANOSLEEP.SYNCS 0x989680 ;  /* 0x009896800000895d */ /* 0x002fea0003900000 */
[----:B------:R-:W1:Y:S02]  /*152c0*/  @!P0 SYNCS.PHASECHK.TRANS64 P0, [R2+URZ+0x30820], R3 ;  /* 0x03082003020085a7 */ /* 0x000e64000800007f */
[----:B-1----:R-:W-:Y:S05]  /*152d0*/  @!P0 BRA `(.L_x_1140) ;  /* 0xfffffffc00f08947 */ /* 0x002fea000383ffff */
[----:B------:R-:W-:Y:S05]  /*152e0*/  BRA `(.L_x_1181) ;  /* 0xffffffe8007c7947 */ /* 0x000fea000383ffff */
.L_x_1141:
        /* <DEDUP_REMOVED lines=11> */
.L_x_1183:
[----:B------:R-:W-:Y:S05]  /*153a0*/  BSYNC B0 ;  /* 0x0000000000007941 */ /* 0x000fea0003800000 */
.L_x_1182:
[----:B------:R-:W-:Y:S05]  /*153b0*/  BRA `(.L_x_1184) ;  /* 0xffffffe800607947 */ /* 0x000fea000383ffff */
.L_x_1142:
[----:B------:R-:W-:Y:S01]  /*153c0*/  BSSY B0, `(.L_x_1185) ;  /* 0x0000006000007945 */ /* 0x000fe20003800000 */
[----:B------:R-:W-:-:S07]  /*153d0*/  IMAD.MOV.U32 R15, RZ, RZ, -0x1 ;  /* 0xffffffffff0f7424 */ /* 0x000fce00078e00ff */
[----:B0-----:R-:W-:Y:S05]  /*153e0*/  WARPSYNC.COLLECTIVE R15, `(.L_x_1186) ;  /* 0x000000000f0c7348 */ /* 0x001fea0003c00000 */
[----:B------:R-:W-:Y:S02]  /*153f0*/  ELECT P6, UR62, PT ;  /* 0x00000000003e782f */ /* 0x000fe400038c0000 */
[----:B------:R-:W-:Y:S01]  /*15400*/  MOV R14, UR62 ;  /* 0x0000003e000e7c02 */ /* 0x000fe20008000f00 */
[----:B0-----:R-:W-:Y:S10]  /*15410*/  ENDCOLLECTIVE ;  /* 0x000000000000791b */ /* 0x001ff40003800000 */
.L_x_1186:
[----:B------:R-:W-:Y:S05]  /*15420*/  BSYNC B0 ;  /* 0x0000000000007941 */ /* 0x000fea0003800000 */
.L_x_1185:
[----:B------:R-:W-:Y:S05]  /*15430*/  BRA `(.L_x_1187) ;  /* 0xffffffe800547947 */ /* 0x000fea000383ffff */
.L_x_1144:
[----:B0-----:R0:W1:Y:S02]  /*15440*/  SYNCS.PHASECHK.TRANS64.TRYWAIT P0, [R6+URZ], R5 ;  /* 0x00000005060075a7 */ /* 0x001064000800017f */
[----:B-1----:R-:W-:Y:S05]  /*15450*/  @!P0 NANOSLEEP.SYNCS 0x989680 ;  /* 0x009896800000895d */ /* 0x002fea0003900000 */
[----:B------:R-:W1:Y:S02]  /*15460*/  @!P0 SYNCS.PHASECHK.TRANS64 P0, [R6+URZ], R5 ;  /* 0x00000005060085a7 */ /* 0x000e64000800007f */
[----:B-1----:R-:W-:Y:S05]  /*15470*/  @!P0 BRA `(.L_x_1144) ;  /* 0xfffffffc00f08947 */ /* 0x002fea000383ffff */
[----:B------:R-:W-:Y:S05]  /*15480*/  BRA `(.L_x_1188) ;  /* 0xffffffe800907947 */ /* 0x000fea000383ffff */
.L_x_1145:
[----:B-1----:R1:W2:Y:S02]  /*15490*/  SYNCS.PHASECHK.TRANS64.TRYWAIT P0, [R3+URZ], R4 ;  /* 0x00000004030075a7 */ /* 0x0022a4000800017f */
[----:B--2---:R-:W-:Y:S05]  /*154a0*/  @!P0 NANOSLEEP.SYNCS 0x989680 ;  /* 0x009896800000895d */ /* 0x004fea0003900000 */
[----:B------:R-:W2:Y:S02]  /*154b0*/  @!P0 SYNCS.PHASECHK.TRANS64 P0, [R3+URZ], R4 ;  /* 0x00000004030085a7 */ /* 0x000ea4000800007f */
[----:B--2---:R-:W-:Y:S05]  /*154c0*/  @!P0 BRA `(.L_x_1145) ;  /* 0xfffffffc00f08947 */ /* 0x004fea000383ffff */
[----:B------:R-:W-:Y:S05]  /*154d0*/  BRA `(.L_x_1189) ;  /* 0xffffffe800847947 */ /* 0x000fea000383ffff */
.L_x_1147:
[----:B-1----:R1:W2:Y:S02]  /*154e0*/  SYNCS.PHASECHK.TRANS64.TRYWAIT P0, [R0+URZ], R5 ;  /* 0x00000005000075a7 */ /* 0x0022a4000800017f */
[----:B--2---:R-:W-:Y:S05]  /*154f0*/  @!P0 NANOSLEEP.SYNCS 0x989680 ;  /* 0x009896800000895d */ /* 0x004fea0003900000 */
[----:B------:R-:W2:Y:S02]  /*15500*/  @!P0 SYNCS.PHASECHK.TRANS64 P0, [R0+URZ], R5 ;  /* 0x00000005000085a7 */ /* 0x000ea4000800007f */
[----:B--2---:R-:W-:Y:S05]  /*15510*/  @!P0 BRA `(.L_x_1147) ;  /* 0xfffffffc00f08947 */ /* 0x004fea000383ffff */
[----:B------:R-:W-:Y:S05]  /*15520*/  BRA `(.L_x_1190) ;  /* 0xffffffe800887947 */ /* 0x000fea000383ffff */
.L_x_1191:
        /* <DEDUP_REMOVED lines=13> */
.L_x_14842:


//--------------------- .text._ZN7cutlass13device_kernelIN5flash11enable_sm90INS1_16FlashAttnFwdSm90INS1_25CollectiveMainloopFwdSm90ILi2EN4cute5tupleIJNS5_1CILi1EEES8_S8_EEENS6_IJNS7_ILi128EEENS7_ILi64EEENS7_ILi256EEEEEELi256ENS_10bfloat16_tEfNS_4arch4Sm90ELb0ELb1ELb0ELb1ELb0ELb0ELb0ELb1ELb1ELb1ELb1ELb0EEENS1_21CollectiveEpilogueFwdINS6_IJSA_SC_SB_EEES9_SE_SG_Li256ELb1ELb1ELb1ELb0EEENS1_36VarlenDynamicPersistentTileSchedulerILi128ELi64ELi256ELi128ELb1ELb1ELb1ELb1ELb0ELb1EEEEEEEEEvNT_6ParamsE --------------------------
	.section	.text._ZN7cutlass13device_kernelIN5flash11enable_sm90INS1_16FlashAttnFwdSm90INS1_25CollectiveMainloopFwdSm90ILi2EN4cute5tupleIJNS5_1CILi1EEES8_S8_EEENS6_IJNS7_ILi128EEENS7_ILi64EEENS7_ILi256EEEEEELi256ENS_10bfloat16_tEfNS_4arch4Sm90ELb0ELb1ELb0ELb1ELb0ELb0ELb0ELb1ELb1ELb1ELb1ELb0EEENS1_21CollectiveEpilogueFwdINS6_IJSA_SC_SB_EEES9_SE_SG_Li256ELb1ELb1ELb1ELb0EEENS1_36VarlenDynamicPersistentTileSchedulerILi128ELi64ELi256ELi128ELb1ELb1ELb1ELb1ELb0ELb1EEEEEEEEEvNT_6ParamsE,"ax",@progbits
	.align	128
.text._ZN7cutlass13device_kernelIN5flash11enable_sm90INS1_16FlashAttnFwdSm90INS1_25CollectiveMainloopFwdSm90ILi2EN4cute5tupleIJNS5_1CILi1EEES8_S8_EEENS6_IJNS7_ILi128EEENS7_ILi64EEENS7_ILi256EEEEEELi256ENS_10bfloat16_tEfNS_4arch4Sm90ELb0ELb1ELb0ELb1ELb0ELb0ELb0ELb1ELb1ELb1ELb1ELb0EEENS1_21CollectiveEpilogueFwdINS6_IJSA_SC_SB_EEES9_SE_SG_Li256ELb1ELb1ELb1ELb0EEENS1_36VarlenDynamicPersistentTileSchedulerILi128ELi64ELi256ELi128ELb1ELb1ELb1ELb1ELb0ELb1EEEEEEEEEvNT_6ParamsE:
        .type           _ZN7cutlass13device_kernelIN5flash11enable_sm90INS1_16FlashAttnFwdSm90INS1_25CollectiveMainloopFwdSm90ILi2EN4cute5tupleIJNS5_1CILi1EEES8_S8_EEENS6_IJNS7_ILi128EEENS7_ILi64EEENS7_ILi256EEEEEELi256ENS_10bfloat16_tEfNS_4arch4Sm90ELb0ELb1ELb0ELb1ELb0ELb0ELb0ELb1ELb1ELb1ELb1ELb0EEENS1_21CollectiveEpilogueFwdINS6_IJSA_SC_SB_EEES9_SE_SG_Li256ELb1ELb1ELb1ELb0EEENS1_36VarlenDynamicPersistentTileSchedulerILi128ELi64ELi256ELi128ELb1ELb1ELb1ELb1ELb0ELb1EEEEEEEEEvNT_6ParamsE,@function
        .size           _ZN7cutlass13device_kernelIN5flash11enable_sm90INS1_16FlashAttnFwdSm90INS1_25CollectiveMainloopFwdSm90ILi2EN4cute5tupleIJNS5_1CILi1EEES8_S8_EEENS6_IJNS7_ILi128EEENS7_ILi64EEENS7_ILi256EEEEEELi256ENS_10bfloat16_tEfNS_4arch4Sm90ELb0ELb1ELb0ELb1ELb0ELb0ELb0ELb1ELb1ELb1ELb1ELb0EEENS1_21CollectiveEpilogueFwdINS6_IJSA_SC_SB_EEES9_SE_SG_Li256ELb1ELb1ELb1ELb0EEENS1_36VarlenDynamicPersistentTileSchedulerILi128ELi64ELi256ELi128ELb1ELb1ELb1ELb1ELb0ELb1EEEEEEEEEvNT_6ParamsE,(.L_x_14843 - _ZN7cutlass13device_kernelIN5flash11enable_sm90INS1_16FlashAttnFwdSm90INS1_25CollectiveMainloopFwdSm90ILi2EN4cute5tupleIJNS5_1CILi1EEES8_S8_EEENS6_IJNS7_ILi128EEENS7_ILi64EEENS7_ILi256EEEEEELi256ENS_10bfloat16_tEfNS_4arch4Sm90ELb0ELb1ELb0ELb1ELb0ELb0ELb0ELb1ELb1ELb1ELb1ELb0EEENS1_21CollectiveEpilogueFwdINS6_IJSA_SC_SB_EEES9_SE_SG_Li256ELb1ELb1ELb1ELb0EEENS1_36VarlenDynamicPersistentTileSchedulerILi128ELi64ELi256ELi128ELb1ELb1ELb1ELb1ELb0ELb1EEEEEEEEEvNT_6ParamsE)
        .other          _ZN7cutlass13device_kernelIN5flash11enable_sm90INS1_16FlashAttnFwdSm90INS1_25CollectiveMainloopFwdSm90ILi2EN4cute5tupleIJNS5_1CILi1EEES8_S8_EEENS6_IJNS7_ILi128EEENS7_ILi64EEENS7_ILi256EEEEEELi256ENS_10bfloat16_tEfNS_4arch4Sm90ELb0ELb1ELb0ELb1ELb0ELb0ELb0ELb1ELb1ELb1ELb1ELb0EEENS1_21CollectiveEpilogueFwdINS6_IJSA_SC_SB_EEES9_SE_SG_Li256ELb1ELb1ELb1ELb0EEENS1_36VarlenDynamicPersistentTileSchedulerILi128ELi64ELi256ELi128ELb1ELb1ELb1ELb1ELb0ELb1EEEEEEEEEvNT_6ParamsE,@"STO_CUDA_ENTRY STV_DEFAULT"
_ZN7cutlass13device_kernelIN5flash11enable_sm90INS1_16FlashAttnFwdSm90INS1_25CollectiveMainloopFwdSm90ILi2EN4cute5tupleIJNS5_1CILi1EEES8_S8_EEENS6_IJNS7_ILi128EEENS7_ILi64EEENS7_ILi256EEEEEELi256ENS_10bfloat16_tEfNS_4arch4Sm90ELb0ELb1ELb0ELb1ELb0ELb0ELb0ELb1ELb1ELb1ELb1ELb0EEENS1_21CollectiveEpilogueFwdINS6_IJSA_SC_SB_EEES9_SE_SG_Li256ELb1ELb1ELb1ELb0EEENS1_36VarlenDynamicPersistentTileSchedulerILi128ELi64ELi256ELi128ELb1ELb1ELb1ELb1ELb0ELb1EEEEEEEEEvNT_6ParamsE:
        /* <DEDUP_REMOVED lines=18> */
.L_x_1193:
[----:B------:R-:W-:Y:S05]  /*0120*/  BSYNC B0 ;  /* 0x0000000000007941 */ /* 0x000fea0003800000 */
.L_x_1192:
        /* <DEDUP_REMOVED lines=41> */
.L_x_1194:
        /* <DEDUP_REMOVED lines=22> */
.L_x_1195:
        /* <DEDUP_REMOVED lines=18> */
.L_x_1196:
        /* <DEDUP_REMOVED lines=22> */
.L_x_1197:
        /* <DEDUP_REMOVED lines=22> */
.L_x_1198:
        /* <DEDUP_REMOVED lines=8> */
.L_x_1200:
        /* <DEDUP_REMOVED lines=16> */
[----:B------:R-:W-:Y:S01]  /*0a80*/  R2UR UR5, R9 ;  /* 0x00000000090572ca */ /* 0x000fe200000e0000 */
[----:B------:R-:W-:Y:S01]  /*0a90*/  UMOV UR38, URZ ;  /* 0x0000003f00267c82 */ /* 0x000fe20008000000 */
[----:B------:R-:W-:Y:S01]  /*0aa0*/  R2UR UR7, R10 ;  /* 0x000000000a0772ca */ /* 0x000fe200000e0000 */
[----:B------:R-:W-:Y:S01]  /*0ab0*/  UMOV UR36, URZ ;  /* 0x0000003f00247c82 */ /* 0x000fe20008000000 */
[----:B------:R-:W-:Y:S02]  /*0ac0*/  SHF.R.S32.HI R3, RZ, 0x1f, R6 ;  /* 0x0000001fff037819 */ /* 0x000fe40000011406 */
[----:B------:R-:W-:Y:S02]  /*0ad0*/  R2UR UR6, R11 ;  /* 0x000000000b0672ca */ /* 0x000fe400000e0000 */
[----:B0-----:R-:W-:-:S02]  /*0ae0*/  LEA.HI R2, R3, R6, RZ, 0x5 ;  /* 0x0000000603027211 */ /* 0x001fc400078f28ff */
[----:B------:R-:W-:-:S03]  /*0af0*/  LEA.HI R4, R3, R6, RZ, 0x2 ;  /* 0x0000000603047211 */ /* 0x000fc600078f10ff */
[----:B------:R-:W-:Y:S01]  /*0b00*/  IMAD.SHL.U32 R7, R2, 0x20, RZ ;  /* 0x0000002002077824 */ /* 0x000fe200078e00ff */
[----:B------:R-:W-:-:S05]  /*0b10*/  LOP3.LUT R13, R4, 0xfffffffc, RZ, 0xc0, !PT ;  /* 0xfffffffc040d7812 */ /* 0x000fca00078ec0ff */
[----:B------:R-:W-:Y:S01]  /*0b20*/  IMAD.IADD R13, R6, 0x1, -R13 ;  /* 0x00000001060d7824 */ /* 0x000fe200078e0a0d */
[----:B--2---:R-:W-:Y:S02]  /*0b30*/  R2UR UR4, R0 ;  /* 0x00000000000472ca */ /* 0x004fe400000e0000 */
[CC--:B------:R-:W-:Y:S02]  /*0b40*/  LEA.HI R0, R3.reuse, R6.reuse, RZ, 0x7 ;  /* 0x0000000603007211 */ /* 0x0c0fe400078f38ff */
[----:B------:R-:W-:Y:S02]  /*0b50*/  LEA.HI R3, R3, R6, RZ, 0x4 ;  /* 0x0000000603037211 */ /* 0x000fe400078f20ff */
[----:B------:R-:W-:Y:S02]  /*0b60*/  LOP3.LUT R233, R0, 0xffffff80, RZ, 0xc0, !PT ;  /* 0xffffff8000e97812 */ /* 0x000fe400078ec0ff */
[----:B------:R-:W-:Y:S02]  /*0b70*/  SHF.R.S32.HI R2, RZ, 0x4, R3 ;  /* 0x00000004ff027819 */ /* 0x000fe40000011403 */
[C---:B------:R-:W-:Y:S01]  /*0b80*/  LOP3.LUT R5, R3.reuse, 0x3fffff0, RZ, 0xc0, !PT ;  /* 0x03fffff003057812 */ /* 0x040fe200078ec0ff */
[C---:B------:R-:W-:Y:S01]  /*0b90*/  IMAD.IADD R233, R6.reuse, 0x1, -R233 ;  /* 0x0000000106e97824 */ /* 0x040fe200078e0ae9 */
[----:B------:R-:W-:Y:S01]  /*0ba0*/  LEA.HI R4, R3, R2, RZ, 0x1 ;  /* 0x0000000203047211 */ /* 0x000fe200078f08ff */
[----:B------:R-:W-:Y:S01]  /*0bb0*/  ULOP3.LUT UR8, UR4, 0x1, URZ, 0xfc, !UPT ;  /* 0x0000000104087892 */ /* 0x000fe2000f8efc3f */
[----:B------:R-:W-:Y:S01]  /*0bc0*/  SHF.R.S32.HI R3, RZ, 0x7, R0 ;  /* 0x00000007ff037819 */ /* 0x000fe20000011400 */
[----:B------:R-:W-:Y:S01]  /*0bd0*/  IMAD.IADD R5, R6, 0x1, -R5 ;  /* 0x0000000106057824 */ /* 0x000fe200078e0a05 */
[----:B------:R-:W-:Y:S01]  /*0be0*/  SHF.R.S32.HI R8, RZ, 0x1f, R233 ;  /* 0x0000001fff087819 */ /* 0x000fe200000114e9 */
[----:B------:R-:W-:Y:S01]  /*0bf0*/  UMOV UR4, URZ ;  /* 0x0000003f00047c82 */ /* 0x000fe20008000000 */
[----:B------:R-:W-:Y:S01]  /*0c00*/  LOP3.LUT R6, R7, 0xfffffc00, RZ, 0xc0, !PT ;  /* 0xfffffc0007067812 */ /* 0x000fe200078ec0ff */
[----:B------:R-:W-:Y:S01]  /*0c10*/  IMAD.U32 R232, RZ, RZ, UR4 ;  /* 0x00000004ffe87e24 */ /* 0x000fe2000f8e00ff */
[----:B------:R-:W-:-:S02]  /*0c20*/  LEA.HI R9, R8, R233, RZ, 0x2 ;  /* 0x000000e908097211 */ /* 0x000fc400078f10ff */
[----:B------:R-:W-:Y:S01]  /*0c30*/  LEA.HI R0, R0, R3, RZ, 0x1 ;  /* 0x0000000300007211 */ /* 0x000fe200078f08ff */
[----:B------:R-:W-:Y:S01]  /*0c40*/  IMAD R6, R5, 0x40, R6 ;  /* 0x0000004005067824 */ /* 0x000fe200078e0206 */
[--C-:B------:R-:W-:Y:S02]  /*0c50*/  SHF.R.S32.HI R10, RZ, 0x2, R9.reuse ;  /* 0x00000002ff0a7819 */ /* 0x100fe40000011409 */
[----:B------:R-:W-:Y:S02]  /*0c60*/  SHF.R.S32.HI R11, RZ, 0x1f, R9 ;  /* 0x0000001fff0b7819 */ /* 0x000fe40000011409 */
[----:B------:R-:W-:Y:S02]  /*0c70*/  LOP3.LUT R7, R4, 0x1ffffffe, RZ, 0xc0, !PT ;  /* 0x1ffffffe04077812 */ /* 0x000fe400078ec0ff */
[----:B------:R-:W-:Y:S02]  /*0c80*/  LEA.HI R11, R11, R10, RZ, 0x3 ;  /* 0x0000000a0b0b7211 */ /* 0x000fe400078f18ff */
[----:B------:R-:W-:Y:S01]  /*0c90*/  LEA.HI R8, R8, R233, RZ, 0x5 ;  /* 0x000000e908087211 */ /* 0x000fe200078f28ff */
[----:B------:R-:W-:Y:S01]  /*0ca0*/  IMAD.IADD R7, R2, 0x1, -R7 ;  /* 0x0000000102077824 */ /* 0x000fe200078e0a07 */
[----:B------:R-:W-:-:S02]  /*0cb0*/  LOP3.LUT R11, R11, 0xfffffff8, RZ, 0xc0, !PT ;  /* 0xfffffff80b0b7812 */ /* 0x000fc400078ec0ff */
[----:B------:R-:W-:Y:S02]  /*0cc0*/  LOP3.LUT R0, R0, 0x3fffffe, RZ, 0xc0, !PT ;  /* 0x03fffffe00007812 */ /* 0x000fe400078ec0ff */
[----:B------:R-:W-:Y:S01]  /*0cd0*/  LOP3.LUT R4, R9, 0x7ffffffc, RZ, 0xc0, !PT ;  /* 0x7ffffffc09047812 */ /* 0x000fe200078ec0ff */
[----:B------:R-:W-:Y:S01]  /*0ce0*/  IMAD.IADD R11, R10, 0x1, -R11 ;  /* 0x000000010a0b7824 */ /* 0x000fe200078e0a0b */
[----:B------:R-:W-:Y:S01]  /*0cf0*/  SHF.R.S32.HI R8, RZ, 0x5, R8 ;  /* 0x00000005ff087819 */ /* 0x000fe20000011408 */
[----:B------:R-:W-:Y:S01]  /*0d00*/  IMAD.IADD R0, R3, 0x1, -R0 ;  /* 0x0000000103007824 */ /* 0x000fe200078e0a00 */
[----:B------:R-:W-:Y:S01]  /*0d10*/  LEA.HI R2, R13, R13, RZ, 0x1 ;  /* 0x0000000d0d027211 */ /* 0x000fe200078f08ff */
[----:B------:R-:W-:Y:S02]  /*0d20*/  IMAD.IADD R4, R233, 0x1, -R4 ;  /* 0x00000001e9047824 */ /* 0x000fe400078e0a04 */
[----:B------:R-:W-:Y:S01]  /*0d30*/  IMAD R3, R7, 0x8, R6 ;  /* 0x0000000807037824 */ /* 0x000fe200078e0206 */
[----:B------:R-:W-:Y:S01]  /*0d40*/  LOP3.LUT R2, R2, 0x1ffffffe, RZ, 0xc0, !PT ;  /* 0x1ffffffe02027812 */ /* 0x000fe200078ec0ff */
[----:B------:R-:W-:-:S02]  /*0d50*/  IMAD R11, R8, 0x10, R11 ;  /* 0x00000010080b7824 */ /* 0x000fc400078e020b */
[----:B------:R-:W-:Y:S01]  /*0d60*/  IMAD.SHL.U32 R16, R4, 0x2, RZ ;  /* 0x0000000204107824 */ /* 0x000fe200078e00ff */
[----:B------:R0:W-:Y:S01]  /*0d70*/  STL [R1+0x60], R3 ;  /* 0x0000600301007387 */ /* 0x0001e20000100800 */
[----:B------:R-:W-:Y:S02]  /*0d80*/  IMAD R0, R0, 0x40, R11 ;  /* 0x0000004000007824 */ /* 0x000fe400078e020b */
[C---:B------:R-:W-:Y:S01]  /*0d90*/  VIADD R229, R16.reuse, 0x8 ;  /* 0x0000000810e57836 */ /* 0x040fe20000000000 */
[----:B------:R-:W-:Y:S01]  /*0da0*/  SHF.R.S32.HI R4, RZ, 0x1f, R16 ;  /* 0x0000001fff047819 */ /* 0x000fe20000011410 */
[C---:B------:R-:W-:Y:S01]  /*0db0*/  VIADD R228, R16.reuse, 0x10 ;  /* 0x0000001010e47836 */ /* 0x040fe20000000000 */
[----:B------:R-:W-:Y:S01]  /*0dc0*/  STL [R1+0x5c], R0 ;  /* 0x00005c0001007387 */ /* 0x000fe20000100800 */
[C---:B------:R-:W-:Y:S01]  /*0dd0*/  VIADD R227, R16.reuse, 0x18 ;  /* 0x0000001810e37836 */ /* 0x040fe20000000000 */
[----:B------:R-:W-:Y:S01]  /*0de0*/  SHF.R.S32.HI R4, RZ, 0x1f, R229 ;  /* 0x0000001fff047819 */ /* 0x000fe200000114e5 */
[----:B------:R-:W-:-:S02]  /*0df0*/  VIADD R226, R16, 0x20 ;  /* 0x0000002010e27836 */ /* 0x000fc40000000000 */
[----:B0-----:R-:W-:Y:S01]  /*0e00*/  IMAD.U32 R3, RZ, RZ, UR8 ;  /* 0x00000008ff037e24 */ /* 0x001fe2000f8e00ff */
[----:B------:R-:W-:Y:S01]  /*0e10*/  SHF.R.S32.HI R5, RZ, 0x1f, R227 ;  /* 0x0000001fff057819 */ /* 0x000fe200000114e3 */
[C---:B------:R-:W-:Y:S01]  /*0e20*/  VIADD R225, R16.reuse, 0x28 ;  /* 0x0000002810e17836 */ /* 0x040fe20000000000 */
[----:B------:R-:W-:Y:S01]  /*0e30*/  SHF.R.S32.HI R4, RZ, 0x1f, R226 ;  /* 0x0000001fff047819 */ /* 0x000fe200000114e2 */
[C---:B------:R-:W-:Y:S01]  /*0e40*/  VIADD R224, R16.reuse, 0x30 ;  /* 0x0000003010e07836 */ /* 0x040fe20000000000 */
[----:B------:R0:W-:Y:S01]  /*0e50*/  STL [R1+0x64], R3 ;  /* 0x0000640301007387 */ /* 0x0001e20000100800 */
[C---:B------:R-:W-:Y:S02]  /*0e60*/  VIADD R223, R16.reuse, 0x38 ;  /* 0x0000003810df7836 */ /* 0x040fe40000000000 */
[C---:B------:R-:W-:Y:S01]  /*0e70*/  VIADD R222, R16.reuse, 0x40 ;  /* 0x0000004010de7836 */ /* 0x040fe20000000000 */
[----:B------:R-:W-:Y:S01]  /*0e80*/  SHF.R.S32.HI R5, RZ, 0x1f, R224 ;  /* 0x0000001fff057819 */ /* 0x000fe200000114e0 */
[C---:B------:R-:W-:Y:S01]  /*0e90*/  VIADD R221, R16.reuse, 0x48 ;  /* 0x0000004810dd7836 */ /* 0x040fe20000000000 */
[----:B------:R-:W-:Y:S01]  /*0ea0*/  SHF.R.S32.HI R4, RZ, 0x1f, R223 ;  /* 0x0000001fff047819 */ /* 0x000fe200000114df */
[----:B------:R-:W-:-:S02]  /*0eb0*/  VIADD R220, R16, 0x50 ;  /* 0x0000005010dc7836 */ /* 0x000fc40000000000 */
[C---:B------:R-:W-:Y:S01]  /*0ec0*/  VIADD R219, R16.reuse, 0x58 ;  /* 0x0000005810db7836 */ /* 0x040fe20000000000 */
[----:B0-----:R-:W-:Y:S01]  /*0ed0*/  SHF.R.S32.HI R3, RZ, 0x1f, R228 ;  /* 0x0000001fff037819 */ /* 0x001fe200000114e4 */
        /* <DEDUP_REMOVED lines=32> */
[----:B------:R-:W-:Y:S01]  /*10e0*/  IMAD.IADD R2, R13, 0x1, -R2 ;  /* 0x000000010d027824 */ /* 0x000fe200078e0a02 */
[----:B------:R-:W-:Y:S01]  /*10f0*/  SHF.R.S32.HI R3, RZ, 0x1f, R207 ;  /* 0x0000001fff037819 */ /* 0x000fe200000114cf */
[----:B------:R-:W-:Y:S01]  /*1100*/  VIADD R200, R16, 0xe0 ;  /* 0x000000e010c87836 */ /* 0x000fe20000000000 */
[----:B------:R-:W-:Y:S01]  /*1110*/  SHF.R.S32.HI R237, RZ, 0x1f, R206 ;  /* 0x0000001fffed7819 */ /* 0x000fe200000114ce */
[----:B------:R-:W-:Y:S01]  /*1120*/  IMAD R19, R2, 0x8, R0 ;  /* 0x0000000802137824 */ /* 0x000fe200078e0200 */
[----:B------:R-:W-:-:S02]  /*1130*/  SHF.R.S32.HI R236, RZ, 0x1f, R205 ;  /* 0x0000001fffec7819 */ /* 0x000fc400000114cd */
[----:B------:R-:W-:Y:S02]  /*1140*/  SHF.R.S32.HI R235, RZ, 0x1f, R204 ;  /* 0x0000001fffeb7819 */ /* 0x000fe400000114cc */
[----:B------:R-:W-:-:S07]  /*1150*/  SHF.R.S32.HI R234, RZ, 0x1f, R203 ;  /* 0x0000001fffea7819 */ /* 0x000fce00000114cb */
.L_x_1304:
[----:B------:R-:W-:Y:S01]  /*1160*/  ULDC.64 UR8, c[0x0][0xa28] ;  /* 0x00028a0000087ab9 */ /* 0x000fe20000000a00 */
[----:B------:R-:W-:Y:S01]  /*1170*/  ULDC.64 UR12, c[0x0][0x208] ;  /* 0x00008200000c7ab9 */ /* 0x000fe20000000a00 */
[----:B------:R-:W-:-:S04]  /*1180*/  UISETP.NE.U32.AND UP0, UPT, UR8, URZ, UPT ;  /* 0x0000003f0800728c */ /* 0x000fc8000bf05070 */
[----:B------:R-:W-:-:S03]  /*1190*/  UISETP.NE.AND.EX UP0, UPT, UR9, URZ, UPT, UP0 ;  /* 0x0000003f0900728c */ /* 0x000fc6000bf05300 */
[----:B------:R-:W-:Y:S02]  /*11a0*/  ULDC.64 UR8, c[0x0][0xa18] ;  /* 0x0002860000087ab9 */ /* 0x000fe40000000a00 */
[----:B------:R-:W-:Y:S01]  /*11b0*/  UISETP.NE.U32.AND UP1, UPT, UR8, URZ, UPT ;  /* 0x0000003f0800728c */ /* 0x000fe2000bf25070 */
[----:B------:R-:W-:-:S03]  /*11c0*/  PLOP3.LUT P0, PT, PT, PT, UP0, 0x80, 0x0 ;  /* 0x000000000000781c */ /* 0x000fc60003f0f008 */
[----:B------:R-:W-:-:S03]  /*11d0*/  UISETP.NE.AND.EX UP1, UPT, UR9, URZ, UPT, UP1 ;  /* 0x0000003f0900728c */ /* 0x000fc6000bf25310 */
[----:B------:R-:W-:Y:S02]  /*11e0*/  @UP0 ULDC.64 UR8, c[0x0][0xa28] ;  /* 0x00028a0000080ab9 */ /* 0x000fe40000000a00 */
[----:B------:R-:W-:Y:S01]  /*11f0*/  @UP0 UIMAD.WIDE UR8, UR6, 0x4, UR8 ;  /* 0x00000004060808a5 */ /* 0x000fe2000f8e0208 */
[----:B------:R-:W-:-:S05]  /*1200*/  PLOP3.LUT P2, PT, PT, PT, UP1, 0x80, 0x0 ;  /* 0x000000000000781c */ /* 0x000fca0003f4f018 */
[----:B------:R-:W-:Y:S01]  /*1210*/  @UP1 ULDC.64 UR10, c[0x0][0xa18] ;  /* 0x00028600000a1ab9 */ /* 0x000fe20000000a00 */
[----:B01-3--:R-:W-:Y:S02]  /*1220*/  IMAD.U32 R2, RZ, RZ, UR8 ;  /* 0x00000008ff027e24 */ /* 0x00bfe4000f8e00ff */
[----:B------:R-:W-:Y:S01]  /*1230*/  IMAD.U32 R3, RZ, RZ, UR9 ;  /* 0x00000009ff037e24 */ /* 0x000fe2000f8e00ff */
[----:B------:R-:W-:Y:S02]  /*1240*/  @UP1 UIMAD.WIDE UR8, UR6, 0x4, UR10 ;  /* 0x00000004060818a5 */ /* 0x000fe4000f8e020a */
[----:B------:R-:W-:Y:S02]  /*1250*/  ULOP3.LUT UR4, UR7, 0xff0000, URZ, 0xc0, !UPT ;  /* 0x00ff000007047892 */ /* 0x000fe4000f8ec03f */
[----:B--2---:R-:W2:Y:S01]  /*1260*/  @P0 LDG.E R2, desc[UR12][R2.64] ;  /* 0x0000000c02020981 */ /* 0x004ea2000c1e1900 */
[----:B------:R-:W-:Y:S01]  /*1270*/  ULDC UR10, c[0x0][0x2f0] ;  /* 0x0000bc00000a7ab9 */ /* 0x000fe20000000800 */
[----:B------:R-:W-:-:S02]  /*1280*/  IMAD.U32 R4, RZ, RZ, UR8 ;  /* 0x00000008ff047e24 */ /* 0x000fc4000f8e00ff */
[----:B------:R-:W-:Y:S01]  /*1290*/  IMAD.U32 R5, RZ, RZ, UR9 ;  /* 0x00000009ff057e24 */ /* 0x000fe2000f8e00ff */
[----:B------:R-:W-:-:S04]  /*12a0*/  ULDC.64 UR8, c[0x0][0x418] ;  /* 0x0001060000087ab9 */ /* 0x000fc80000000a00 */
[----:B------:R-:W3:Y:S01]  /*12b0*/  @P2 LDG.E R4, desc[UR12][R4.64] ;  /* 0x0000000c04042981 */ /* 0x000ee2000c1e1900 */
[----:B------:R-:W-:Y:S02]  /*12c0*/  UISETP.NE.U32.AND UP0, UPT, UR8, URZ, UPT ;  /* 0x0000003f0800728c */ /* 0x000fe4000bf05070 */
[----:B------:R-:W-:Y:S02]  /*12d0*/  ULOP3.LUT UR8, UR7, 0xff000000, URZ, 0xc0, !UPT ;  /* 0xff00000007087892 */ /* 0x000fe4000f8ec03f */
[----:B------:R-:W-:Y:S01]  /*12e0*/  UISETP.NE.AND.EX UP0, UPT, UR9, URZ, UPT, UP0 ;  /* 0x0000003f0900728c */ /* 0x000fe2000bf05300 */
[----:B------:R-:W-:Y:S02]  /*12f0*/  ULDC.64 UR12, c[0x0][0xa20] ;  /* 0x00028800000c7ab9 */ /* 0x000fe40000000a00 */
[----:B------:R-:W-:Y:S01]  /*1300*/  ULDC UR9, c[0x0][0x424] ;  /* 0x0001090000097ab9 */ /* 0x000fe20000000800 */
[----:B------:R-:W-:Y:S01]  /*1310*/  ULOP3.LUT UR7, UR7, 0xffff, URZ, 0xc0, !UPT ;  /* 0x0000ffff07077892 */ /* 0x000fe2000f8ec03f */
[----:B------:R-:W-:Y:S01]  /*1320*/  ISETP.NE.U32.AND P1, PT, RZ, UR12, PT ;  /* 0x0000000cff007c0c */ /* 0x000fe2000bf25070 */
[----:B------:R-:W-:-:S02]  /*1330*/  USHF.R.U32.HI UR8, URZ, 0x8, UR8 ;  /* 0x000000083f087899 */ /* 0x000fc40008011608 */
[----:B------:R-:W-:Y:S01]  /*1340*/  USEL UR9, UR9, 0x1, UP0 ;  /* 0x0000000109097887 */ /* 0x000fe20008000000 */
[----:B------:R-:W-:Y:S01]  /*1350*/  ISETP.NE.AND.EX P1, PT, RZ, UR13, PT, P1 ;  /* 0x0000000dff007c0c */ /* 0x000fe2000bf25310 */
[----:B------:R-:W-:Y:S01]  /*1360*/  UMOV UR60, URZ ;  /* 0x0000003f003c7c82 */ /* 0x000fe20008000000 */
[----:B------:R-:W-:Y:S01]  /*1370*/  ULDC UR39, c[0x0][0x288] ;  /* 0x0000a20000277ab9 */ /* 0x000fe20000000800 */
[----:B------:R-:W-:Y:S01]  /*1380*/  ULEA.HI UR4, UR4, UR8, URZ, 0x10 ;  /* 0x0000000804047291 */ /* 0x000fe2000f8f803f */
[----:B------:R-:W-:Y:S01]  /*1390*/  IMAD.U32 R202, RZ, RZ, UR7 ;  /* 0x00000007ffca7e24 */ /* 0x000fe2000f8e00ff */
[----:B------:R-:W-:Y:S01]  /*13a0*/  UIMAD UR10, UR9, UR10, URZ ;  /* 0x0000000a090a72a4 */ /* 0x000fe2000f8e023f */
[----:B--2---:R-:W-:Y:S02]  /*13b0*/  @P0 R2UR UR60, R2 ;  /* 0x00000000023c02ca */ /* 0x004fe400000e0000 */
[----:B---3--:R-:W-:Y:S01]  /*13c0*/  @P2 R2UR UR39, R4 ;  /* 0x00000000042722ca */ /* 0x008fe200000e0000 */
[----:B----45:R-:W-:-:S14]  /*13d0*/  @P2 BRA `(.L_x_1201) ;  /* 0x0000000000382947 */ /* 0x030fdc0003800000 */
[----:B------:R-:W-:Y:S02]  /*13e0*/  ULDC.64 UR8, c[0x0][0xa00] ;  /* 0x0002800000087ab9 */ /* 0x000fe40000000a00 */
[----:B------:R-:W-:-:S04]  /*13f0*/  ISETP.NE.U32.AND P0, PT, RZ, UR8, PT ;  /* 0x00000008ff007c0c */ /* 0x000fc8000bf05070 */
[----:B------:R-:W-:-:S13]  /*1400*/  ISETP.NE.AND.EX P0, PT, RZ, UR9, PT, P0 ;  /* 0x00000009ff007c0c */ /* 0x000fda000bf05300 */
[----:B------:R-:W-:Y:S05]  /*1410*/  @!P0 BRA `(.L_x_1201) ;  /* 0x0000000000288947 */ /* 0x000fea0003800000 */
[----:B------:R-:W-:Y:S01]  /*1420*/  ULDC.64 UR8, c[0x0][0xa00] ;  /* 0x0002800000087ab9 */ /* 0x000fe20000000a00 */
[----:B------:R-:W-:Y:S01]  /*1430*/  ULDC.64 UR12, c[0x0][0x208] ;  /* 0x00008200000c7ab9 */ /* 0x000fe20000000a00 */
        /* <DEDUP_REMOVED lines=8> */
.L_x_1201:
[----:B------:R-:W-:Y:S01]  /*14c0*/  IMAD.U32 R231, RZ, RZ, UR6 ;  /* 0x00000006ffe77e24 */ /* 0x000fe2000f8e00ff */
[----:B------:R-:W-:Y:S06]  /*14d0*/  @!P1 BRA `(.L_x_1202) ;  /* 0x0000000000209947 */ /* 0x000fec0003800000 */
[----:B------:R-:W-:Y:S01]  /*14e0*/  ULDC.64 UR8, c[0x0][0xa20] ;  /* 0x0002880000087ab9 */ /* 0x000fe20000000a00 */
[----:B------:R-:W-:Y:S01]  /*14f0*/  ULDC.64 UR10, c[0x0][0x208] ;  /* 0x00008200000a7ab9 */ /* 0x000fe20000000a00 */
[----:B------:R-:W-:-:S06]  /*1500*/  UIMAD.WIDE UR6, UR6, 0x4, UR8 ;  /* 0x00000004060678a5 */ /* 0x000fcc000f8e0208 */
[----:B------:R-:W-:Y:S02]  /*1510*/  IMAD.U32 R2, RZ, RZ, UR6 ;  /* 0x00000006ff027e24 */ /* 0x000fe4000f8e00ff */
[----:B------:R-:W-:-:S05]  /*1520*/  IMAD.U32 R3, RZ, RZ, UR7 ;  /* 0x00000007ff037e24 */ /* 0x000fca000f8e00ff */
[----:B------:R-:W2:Y:S02]  /*1530*/  LDG.E R2, desc[UR10][R2.64] ;  /* 0x0000000a02027981 */ /* 0x000ea4000c1e1900 */
[----:B--2---:R-:W-:Y:S01]  /*1540*/  R2UR UR10, R2 ;  /* 0x00000000020a72ca */ /* 0x004fe200000e0000 */
[----:B------:R-:W-:-:S14]  /*1550*/  BRA `(.L_x_1203) ;  /* 0x0000000000387947 */ /* 0x000fdc0003800000 */
.L_x_1202:
        /* <DEDUP_REMOVED lines=14> */
.L_x_1203:
[----:B------:R-:W-:Y:S01]  /*1640*/  ULDC UR6, c[0x0][0x448] ;  /* 0x0001120000067ab9 */ /* 0x000fe20000000800 */
[----:B------:R-:W-:Y:S02]  /*1650*/  USHF.L.U32 UR61, UR5, 0x7, URZ ;  /* 0x00000007053d7899 */ /* 0x000fe4000800063f */
[----:B------:R-:W-:Y:S02]  /*1660*/  UISETP.NE.AND UP0, UPT, UR6, 0x1, UPT ;  /* 0x000000010600788c */ /* 0x000fe4000bf05270 */
[----:B------:R-:W-:Y:S01]  /*1670*/  UIADD3 UR5, UR61, 0x7f, URZ ;  /* 0x0000007f3d057890 */ /* 0x000fe2000fffe03f */
[----:B------:R-:W-:Y:S01]  /*1680*/  ULDC.64 UR6, c[0x0][0x9e0] ;  /* 0x0002780000067ab9 */ /* 0x000fe20000000a00 */
[----:B------:R-:W-:Y:S02]  /*1690*/  UIADD3 UR60, -UR60, UR10, URZ ;  /* 0x0000000a3c3c7290 */ /* 0x000fe4000fffe13f */
[----:B------:R-:W-:Y:S02]  /*16a0*/  UISETP.GE.AND UP1, UPT, UR7, 0x1, UPT ;  /* 0x000000010700788c */ /* 0x000fe4000bf26270 */
[----:B------:R-:W-:-:S03]  /*16b0*/  UIADD3 UR10, UR60, 0x1, -UR39 ;  /* 0x000000013c0a7890 */ /* 0x000fc6000fffe827 */
[----:B------:R-:W-:Y:S01]  /*16c0*/  @UP0 ULDC UR8, c[0x0][0x44c] ;  /* 0x0001130000080ab9 */ /* 0x000fe20000000800 */
[----:B------:R-:W-:Y:S01]  /*16d0*/  @UP0 ULDC UR11, c[0x0][0x450] ;  /* 0x00011400000b0ab9 */ /* 0x000fe20000000800 */
[----:B------:R-:W-:Y:S01]  /*16e0*/  UIMAD.WIDE.U32 UR8, UR5, UR8, URZ ;  /* 0x00000008050872a5 */ /* 0x000fe2000f8e003f */
[----:B------:R-:W-:-:S03]  /*16f0*/  PLOP3.LUT P1, PT, PT, PT, UP1, 0x80, 0x0 ;  /* 0x000000000000781c */ /* 0x000fc60003f2f018 */
[----:B------:R-:W-:-:S04]  /*1700*/  @UP0 USHF.R.U32.HI UR5, URZ, UR11, UR9 ;  /* 0x0000000b3f050299 */ /* 0x000fc80008011609 */
[----:B------:R-:W-:-:S04]  /*1710*/  UIADD3 UR10, UR10, UR5, URZ ;  /* 0x000000050a0a7290 */ /* 0x000fc8000fffe03f */
[----:B------:R-:W-:Y:S02]  /*1720*/  UIADD3 UR6, UR10, UR6, URZ ;  /* 0x000000060a067290 */ /* 0x000fe4000fffe03f */
[----:B------:R-:W-:Y:S10]  /*1730*/  @!P1 BRA `(.L_x_1204) ;  /* 0x0000000000449947 */ /* 0x000ff40003800000 */
        /* <DEDUP_REMOVED lines=10> */
.L_x_1205:
[----:B------:R-:W-:-:S11]  /*17e0*/  UISETP.NE.AND UP1, UPT, UR7, 0x1, UPT ;  /* 0x000000010700788c */ /* 0x000fd6000bf25270 */
[----:B------:R-:W-:Y:S02]  /*17f0*/  @UP1 ULDC.64 UR10, c[0x0][0x9e8] ;  /* 0x00027a00000a1ab9 */ /* 0x000fe40000000a00 */
[----:B------:R-:W-:-:S04]  /*1800*/  UIMAD.WIDE.U32 UR8, UR5, UR10, URZ ;  /* 0x0000000a050872a5 */ /* 0x000fc8000f8e003f */
[----:B------:R-:W-:-:S12]  /*1810*/  @UP1 USHF.R.U32.HI UR5, URZ, UR11, UR9 ;  /* 0x0000000b3f051299 */ /* 0x000fd80008011609 */
.L_x_1206:
[----:B------:R-:W-:-:S04]  /*1820*/  UIMAD UR5, UR5, UR7, UR7 ;  /* 0x00000007050572a4 */ /* 0x000fc8000f8e0207 */
[----:B------:R-:W-:-:S04]  /*1830*/  UISETP.LT.AND UP1, UPT, UR6, UR5, UPT ;  /* 0x000000050600728c */ /* 0x000fc8000bf21270 */
[----:B------:R-:W-:-:S12]  /*1840*/  USEL UR6, UR6, UR5, UP1 ;  /* 0x0000000506067287 */ /* 0x000fd80008800000 */
.L_x_1204:
[----:B------:R-:W-:Y:S02]  /*1850*/  UIADD3 UR5, UR60, 0x3f, URZ ;  /* 0x0000003f3c057890 */ /* 0x000fe4000fffe03f */
[----:B------:R-:W-:Y:S02]  /*1860*/  UIADD3 UR10, UR6, 0x3f, URZ ;  /* 0x0000003f060a7890 */ /* 0x000fe4000fffe03f */
[----:B------:R-:W-:Y:S02]  /*1870*/  USHF.R.S32.HI UR6, URZ, 0x1f, UR5 ;  /* 0x0000001f3f067899 */ /* 0x000fe40008011405 */
[----:B------:R-:W-:Y:S01]  /*1880*/  USHF.R.S32.HI UR11, URZ, 0x1f, UR10 ;  /* 0x0000001f3f0b7899 */ /* 0x000fe2000801140a */
[----:B------:R-:W-:Y:S01]  /*1890*/  @UP0 ULDC UR8, c[0x0][0x44c] ;  /* 0x0001130000080ab9 */ /* 0x000fe20000000800 */
[----:B------:R-:W-:Y:S02]  /*18a0*/  ULEA.HI UR6, UR6, UR5, URZ, 0x6 ;  /* 0x0000000506067291 */ /* 0x000fe4000f8f303f */
[----:B------:R-:W-:-:S02]  /*18b0*/  UIMAD.WIDE.U32 UR8, UR61, UR8, URZ ;  /* 0x000000083d0872a5 */ /* 0x000fc4000f8e003f */
[----:B------:R-:W-:Y:S01]  /*18c0*/  ULEA.HI UR11, UR11, UR10, URZ, 0x6 ;  /* 0x0000000a0b0b7291 */ /* 0x000fe2000f8f303f */
[----:B------:R-:W-:Y:S01]  /*18d0*/  @UP0 ULDC UR13, c[0x0][0x450] ;  /* 0x00011400000d0ab9 */ /* 0x000fe20000000800 */
[----:B------:R-:W-:Y:S01]  /*18e0*/  UMOV UR12, UR61 ;  /* 0x0000003d000c7c82 */ /* 0x000fe20008000000 */
[----:B------:R-:W-:Y:S02]  /*18f0*/  UIADD3 UR52, UR60, -UR39, URZ ;  /* 0x800000273c347290 */ /* 0x000fe4000fffe03f */
[----:B------:R-:W-:Y:S02]  /*1900*/  USHF.R.S32.HI UR6, URZ, 0x6, UR6 ;  /* 0x000000063f067899 */ /* 0x000fe40008011406 */
[----:B------:R-:W-:Y:S02]  /*1910*/  USHF.R.S32.HI UR11, URZ, 0x6, UR11 ;  /* 0x000000063f0b7899 */ /* 0x000fe4000801140b */
[----:B------:R-:W-:Y:S02]  /*1920*/  @UP0 USHF.R.U32.HI UR12, URZ, UR13, UR9 ;  /* 0x0000000d3f0c0299 */ /* 0x000fe40008011609 */
[----:B------:R-:W-:-:S02]  /*1930*/  UISETP.LT.AND UP0, UPT, UR6, UR11, UPT ;  /* 0x0000000b0600728c */ /* 0x000fc4000bf01270 */
        /* <DEDUP_REMOVED lines=15> */
.L_x_1208:
[----:B------:R-:W-:-:S11]  /*1a30*/  UISETP.NE.AND UP0, UPT, UR7, 0x1, UPT ;  /* 0x000000010700788c */ /* 0x000fd6000bf05270 */
[----:B------:R-:W-:Y:S02]  /*1a40*/  @UP0 ULDC.64 UR12, c[0x0][0x9e8] ;  /* 0x00027a00000c0ab9 */ /* 0x000fe40000000a00 */
[----:B------:R-:W-:-:S04]  /*1a50*/  UIMAD.WIDE.U32 UR8, UR5, UR12, URZ ;  /* 0x0000000c050872a5 */ /* 0x000fc8000f8e003f */
[----:B------:R-:W-:-:S12]  /*1a60*/  @UP0 USHF.R.U32.HI UR5, URZ, UR13, UR9 ;  /* 0x0000000d3f050299 */ /* 0x000fd80008011609 */
.L_x_1209:
[----:B------:R-:W-:-:S04]  /*1a70*/  UIMAD UR5, UR5, UR7, URZ ;  /* 0x00000007050572a4 */ /* 0x000fc8000f8e023f */
[----:B------:R-:W-:-:S04]  /*1a80*/  UISETP.LT.AND UP0, UPT, UR10, UR5, UPT ;  /* 0x000000050a00728c */ /* 0x000fc8000bf01270 */
[----:B------:R-:W-:-:S12]  /*1a90*/  USEL UR10, UR10, UR5, !UP0 ;  /* 0x000000050a0a7287 */ /* 0x000fd8000c000000 */
.L_x_1207:
[----:B------:R-:W-:Y:S02]  /*1aa0*/  USHF.R.S32.HI UR5, URZ, 0x1f, UR10 ;  /* 0x0000001f3f057899 */ /* 0x000fe4000801140a */
[----:B------:R-:W-:Y:S02]  /*1ab0*/  ULOP3.LUT UR7, UR4, 0xff, URZ, 0xc0, !UPT ;  /* 0x000000ff04077892 */ /* 0x000fe4000f8ec03f */
[----:B------:R-:W-:-:S04]  /*1ac0*/  ULEA.HI UR5, UR5, UR10, URZ, 0x6 ;  /* 0x0000000a05057291 */ /* 0x000fc8000f8f303f */
[----:B------:R-:W-:Y:S01]  /*1ad0*/  USHF.R.S32.HI UR5, URZ, 0x6, UR5 ;  /* 0x000000063f057899 */ /* 0x000fe20008011405 */
[----:B------:R-:W-:-:S03]  /*1ae0*/  IMAD.U32 R201, RZ, RZ, UR7 ;  /* 0x00000007ffc97e24 */ /* 0x000fc6000f8e00ff */
[----:B------:R-:W-:-:S04]  /*1af0*/  UISETP.LT.AND UP0, UPT, URZ, UR5, UPT ;  /* 0x000000053f00728c */ /* 0x000fc8000bf01270 */
[----:B------:R-:W-:Y:S02]  /*1b00*/  USEL UR10, URZ, UR5, !UP0 ;  /* 0x000000053f0a7287 */ /* 0x000fe4000c000000 */
[----:B------:R-:W-:Y:S02]  /*1b10*/  USHF.R.U32.HI UR5, URZ, 0x10, UR4 ;  /* 0x000000103f057899 */ /* 0x000fe40008011604 */
[----:B------:R-:W-:Y:S01]  /*1b20*/  UISETP.GT.AND UP0, UPT, UR6, UR10, UPT ;  /* 0x0000000a0600728c */ /* 0x000fe2000bf04270 */
[----:B------:R-:W-:-:S03]  /*1b30*/  UMOV UR4, URZ ;  /* 0x0000003f00047c82 */ /* 0x000fc60008000000 */
[----:B------:R-:W-:Y:S02]  /*1b40*/  IMAD.U32 R23, RZ, RZ, UR5 ;  /* 0x00000005ff177e24 */ /* 0x000fe4000f8e00ff */
[----:B------:R-:W-:-:S13]  /*1b50*/  PLOP3.LUT P0, PT, PT, PT, UP0, 0x80, 0x0 ;  /* 0x000000000000781c */ /* 0x000fda0003f0f008 */
[----:B------:R-:W-:Y:S05]  /*1b60*/  @!P0 BRA `(.L_x_1210) ;  /* 0x0000000000988947 */ /* 0x000fea0003800000 */
[----:B------:R-:W-:Y:S01]  /*1b70*/  R2UR UR5, R23 ;  /* 0x00000000170572ca */ /* 0x000fe200000e0000 */
[----:B------:R-:W-:-:S12]  /*1b80*/  ULDC UR4, c[0x0][0x9f0] ;  /* 0x00027c0000047ab9 */ /* 0x000fd80000000800 */
[----:B------:R-:W-:-:S04]  /*1b90*/  UISETP.NE.AND UP0, UPT, UR5, URZ, UPT ;  /* 0x0000003f0500728c */ /* 0x000fc8000bf05270 */
[----:B------:R-:W-:-:S04]  /*1ba0*/  USEL UR11, UR5, UR4, UP0 ;  /* 0x00000004050b7287 */ /* 0x000fc80008000000 */
[----:B------:R-:W-:Y:S02]  /*1bb0*/  UIADD3 UR4, UR11, -0x1, UR6 ;  /* 0xffffffff0b047890 */ /* 0x000fe4000fffe006 */
[----:B------:R-:W-:Y:S02]  /*1bc0*/  IMAD.U32 R3, RZ, RZ, UR11 ;  /* 0x0000000bff037e24 */ /* 0x000fe4000f8e00ff */
[----:B------:R-:W-:-:S03]  /*1bd0*/  UIADD3 UR7, -UR10, UR4, URZ ;  /* 0x000000040a077290 */ /* 0x000fc6000fffe13f */
[-C--:B------:R-:W-:Y:S01]  /*1be0*/  IABS R0, R3.reuse ;  /* 0x0000000300007213 */ /* 0x080fe20000000000 */
[----:B------:R-:W-:Y:S01]  /*1bf0*/  UMOV UR4, URZ ;  /* 0x0000003f00047c82 */ /* 0x000fe20008000000 */
[----:B------:R-:W-:Y:S01]  /*1c00*/  IABS R5, R3 ;  /* 0x0000000300057213 */ /* 0x000fe20000000000 */
[----:B------:R-:W-:Y:S01]  /*1c10*/  IMAD.U32 R4, RZ, RZ, UR7 ;  /* 0x00000007ff047e24 */ /* 0x000fe2000f8e00ff */
[----:B------:R-:W-:Y:S01]  /*1c20*/  R2UR UR12, R0 ;  /* 0x00000000000c72ca */ /* 0x000fe200000e0000 */
[----:B------:R-:W-:-:S03]  /*1c30*/  ULOP3.LUT UR7, UR7, UR11, URZ, 0x3c, !UPT ;  /* 0x0000000b07077292 */ /* 0x000fc6000f8e3c3f */
[----:B------:R-:W-:-:S05]  /*1c40*/  IABS R4, R4 ;  /* 0x0000000400047213 */ /* 0x000fca0000000000 */
[----:B------:R-:W-:-:S04]  /*1c50*/  IMAD.MOV.U32 R3, RZ, RZ, R4 ;  /* 0x000000ffff037224 */ /* 0x000fc800078e0004 */
[----:B------:R-:W0:Y:S01]  /*1c60*/  I2F.RP R0, UR12 ;  /* 0x0000000c00007d06 */ /* 0x000e220008209400 */
[----:B------:R-:W-:-:S07]  /*1c70*/  R2UR UR9, R3 ;  /* 0x00000000030972ca */ /* 0x000fce00000e0000 */
[----:B0-----:R-:W0:Y:S02]  /*1c80*/  MUFU.RCP R0, R0 ;  /* 0x0000000000007308 */ /* 0x001e240000001000 */
        /* <DEDUP_REMOVED lines=20> */
.L_x_1210:
[----:B------:R-:W-:Y:S01]  /*1dd0*/  R2UR UR5, R201 ;  /* 0x00000000c90572ca */ /* 0x000fe200000e0000 */
[----:B------:R-:W-:Y:S01]  /*1de0*/  IMAD.U32 R152, RZ, RZ, UR6 ;  /* 0x00000006ff987e24 */ /* 0x000fe2000f8e00ff */
[----:B------:R-:W-:Y:S01]  /*1df0*/  PLOP3.LUT P0, PT, PT, PT, PT, 0x80, 0x0 ;  /* 0x000000000000781c */ /* 0x000fe20003f0f070 */
[----:B------:R-:W-:Y:S01]  /*1e00*/  IMAD.U32 R3, RZ, RZ, UR4 ;  /* 0x00000004ff037e24 */ /* 0x000fe2000f8e00ff */
[----:B------:R-:W-:Y:S01]  /*1e10*/  CS2R R150, SRZ ;  /* 0x0000000000967805 */ /* 0x000fe2000001ff00 */
[----:B------:R-:W-:Y:S01]  /*1e20*/  IMAD.MOV.U32 R0, RZ, RZ, RZ ;  /* 0x000000ffff007224 */ /* 0x000fe200078e00ff */
[----:B------:R-:W-:Y:S01]  /*1e30*/  CS2R R148, SRZ ;  /* 0x0000000000947805 */ /* 0x000fe2000001ff00 */
[----:B------:R-:W-:Y:S01]  /*1e40*/  IMAD.MOV.U32 R2, RZ, RZ, RZ ;  /* 0x000000ffff027224 */ /* 0x000fe200078e00ff */
[----:B------:R-:W-:Y:S02]  /*1e50*/  CS2R R146, SRZ ;  /* 0x0000000000927805 */ /* 0x000fe4000001ff00 */
[----:B------:R-:W-:-:S02]  /*1e60*/  CS2R R144, SRZ ;  /* 0x0000000000907805 */ /* 0x000fc4000001ff00 */
[----:B------:R-:W-:Y:S02]  /*1e70*/  CS2R R142, SRZ ;  /* 0x00000000008e7805 */ /* 0x000fe4000001ff00 */
[----:B------:R-:W-:Y:S02]  /*1e80*/  CS2R R140, SRZ ;  /* 0x00000000008c7805 */ /* 0x000fe4000001ff00 */
[----:B------:R-:W-:Y:S01]  /*1e90*/  CS2R R138, SRZ ;  /* 0x00000000008a7805 */ /* 0x000fe2000001ff00 */
[----:B------:R-:W-:Y:S01]  /*1ea0*/  UIMAD UR5, UR5, UR4, UR10 ;  /* 0x00000004050572a4 */ /* 0x000fe2000f8e020a */
[----:B------:R-:W-:Y:S02]  /*1eb0*/  CS2R R136, SRZ ;  /* 0x0000000000887805 */ /* 0x000fe4000001ff00 */
[----:B------:R-:W-:Y:S02]  /*1ec0*/  CS2R R134, SRZ ;  /* 0x0000000000867805 */ /* 0x000fe4000001ff00 */
[----:B------:R-:W-:-:S02]  /*1ed0*/  CS2R R132, SRZ ;  /* 0x0000000000847805 */ /* 0x000fc4000001ff00 */
[----:B------:R-:W-:Y:S02]  /*1ee0*/  CS2R R130, SRZ ;  /* 0x0000000000827805 */ /* 0x000fe4000001ff00 */
[----:B------:R-:W-:Y:S02]  /*1ef0*/  CS2R R128, SRZ ;  /* 0x0000000000807805 */ /* 0x000fe4000001ff00 */
[----:B------:R-:W-:Y:S01]  /*1f00*/  VIADDMNMX R152, R3, UR5, R152, PT ;  /* 0x0000000503987c46 */ /* 0x000fe2000b800198 */
[----:B------:R-:W-:Y:S01]  /*1f10*/  IMAD.U32 R22, RZ, RZ, UR5 ;  /* 0x00000005ff167e24 */ /* 0x000fe2000f8e00ff */
[----:B------:R-:W-:Y:S02]  /*1f20*/  CS2R R126, SRZ ;  /* 0x00000000007e7805 */ /* 0x000fe4000001ff00 */
[----:B------:R-:W-:Y:S02]  /*1f30*/  CS2R R124, SRZ ;  /* 0x00000000007c7805 */ /* 0x000fe4000001ff00 */
[----:B------:R-:W-:-:S02]  /*1f40*/  ISETP.GT.AND P1, PT, R152, UR5, PT ;  /* 0x0000000598007c0c */ /* 0x000fc4000bf24270 */
        /* <DEDUP_REMOVED lines=87> */
.L_x_1212:
[----:B------:R-:W2:Y:S01]  /*24c0*/  LDL R2, [R1+0x64] ;  /* 0x0000640001027983 */ /* 0x000ea20000100800 */
[----:B------:R-:W-:-:S13]  /*24d0*/  R2UR UR6, R232 ;  /* 0x00000000e80672ca */ /* 0x000fda00000e0000 */
[----:B------:R-:W-:-:S04]  /*24e0*/  ULEA.HI UR4, UR6, UR6, URZ, 0x1 ;  /* 0x0000000606047291 */ /* 0x000fc8000f8f083f */
[----:B------:R-:W-:-:S04]  /*24f0*/  ULOP3.LUT UR4, UR4, 0xfffffffe, URZ, 0xc0, !UPT ;  /* 0xfffffffe04047892 */ /* 0x000fc8000f8ec03f */
[----:B------:R-:W-:-:S06]  /*2500*/  UIADD3 UR4, UR6, -UR4, URZ ;  /* 0x8000000406047290 */ /* 0x000fcc000fffe03f */
[----:B------:R-:W-:-:S05]  /*2510*/  IMAD.U32 R0, RZ, RZ, UR4 ;  /* 0x00000004ff007e24 */ /* 0x000fca000f8e00ff */
[----:B------:R-:W-:-:S04]  /*2520*/  SHF.L.U32 R0, R0, 0x1f, RZ ;  /* 0x0000001f00007819 */ /* 0x000fc800000006ff */
[----:B------:R-:W0:Y:S01]  /*2530*/  SYNCS.PHASECHK.TRANS64.TRYWAIT P1, [UR37+0x30800], R0 ;  /* 0x03080000ff0075a7 */ /* 0x000e220008020165 */
[----:B--2---:R-:W-:-:S13]  /*2540*/  R2UR UR5, R2 ;  /* 0x00000000020572ca */ /* 0x004fda00000e0000 */
[----:B------:R-:W-:-:S05]  /*2550*/  IMAD.U32 R2, RZ, RZ, UR5 ;  /* 0x00000005ff027e24 */ /* 0x000fca000f8e00ff */
[----:B------:R-:W-:Y:S01]  /*2560*/  ISETP.NE.AND P0, PT, R2, 0x3, PT ;  /* 0x000000030200780c */ /* 0x000fe20003f05270 */
[----:B0-----:R-:W-:-:S12]  /*2570*/  @!P1 BRA `(.L_x_1213) ;  /* 0x0000017400a49947 */ /* 0x001fd80003800000 */
.L_x_1450:
[----:B------:R-:W-:Y:S05]  /*2580*/  @!P0 BRA `(.L_x_1214) ;  /* 0x0000000000048947 */ /* 0x000fea0003800000 */
[----:B------:R-:W-:Y:S01]  /*2590*/  BPT.TRAP 0x1 ;  /* 0x000000040000795c */ /* 0x000fe20000300000 */
.L_x_1214:
[----:B0-----:R-:W-:Y:S02]  /*25a0*/  IMAD.U32 R3, RZ, RZ, UR36 ;  /* 0x00000024ff037e24 */ /* 0x001fe4000f8e00ff */
[----:B------:R-:W-:-:S03]  /*25b0*/  IMAD.U32 R0, RZ, RZ, UR38 ;  /* 0x00000026ff007e24 */ /* 0x000fc6000f8e00ff */
[----:B------:R-:W-:Y:S02]  /*25c0*/  LEA R3, R3, UR37, 0x3 ;  /* 0x0000002503037c11 */ /* 0x000fe4000f8e18ff */
[----:B------:R-:W-:-:S04]  /*25d0*/  SHF.L.U32 R0, R0, 0x1f, RZ ;  /* 0x0000001f00007819 */ /* 0x000fc800000006ff */
[----:B------:R0:W1:Y:S01]  /*25e0*/  SYNCS.PHASECHK.TRANS64.TRYWAIT P2, [R3+URZ+0x30830], R0 ;  /* 0x03083000030075a7 */ /* 0x000062000804017f */
[----:B------:R-:W-:Y:S05]  /*25f0*/  @!P0 BRA `(.L_x_1215) ;  /* 0x0000000000048947 */ /* 0x000fea0003800000 */
[----:B------:R-:W-:Y:S01]  /*2600*/  BPT.TRAP 0x1 ;  /* 0x000000040000795c */ /* 0x000fe20000300000 */
.L_x_1215:
[----:B------:R-:W2:Y:S02]  /*2610*/  S2R R2, SR_TID.X ;  /* 0x0000000000027919 */ /* 0x000ea40000002100 */
[----:B--2---:R-:W-:-:S04]  /*2620*/  LOP3.LUT R2, R2, 0x7f, RZ, 0xc0, !PT ;  /* 0x0000007f02027812 */ /* 0x004fc800078ec0ff */
[----:B------:R-:W-:Y:S01]  /*2630*/  ISETP.NE.AND P1, PT, R2, RZ, PT ;  /* 0x000000ff0200720c */ /* 0x000fe20003f25270 */
[----:B-1----:R-:W-:-:S12]  /*2640*/  @P2 BRA `(.L_x_1216) ;  /* 0x0000000000082947 */ /* 0x002fd80003800000 */
[----:B------:R-:W1:Y:S02]  /*2650*/  SYNCS.PHASECHK.TRANS64.TRYWAIT P2, [R3+URZ+0x30830], R0 ;  /* 0x03083000030075a7 */ /* 0x000e64000804017f */
[----:B-1----:R-:W-:Y:S05]  /*2660*/  @!P2 BRA `(.L_x_1217) ;  /* 0x000001740080a947 */ /* 0x002fea0003800000 */
.L_x_1216:
[----:B------:R-:W-:Y:S05]  /*2670*/  WARPSYNC.ALL ;  /* 0x0000000000007948 */ /* 0x000fea0003800000 */
[----:B------:R-:W-:Y:S01]  /*2680*/  UIADD3 UR4, UR37, 0x20400, URZ ;  /* 0x0002040025047890 */ /* 0x000fe2000fffe03f */
[----:B------:R-:W-:Y:S01]  /*2690*/  WARPGROUP.ARRIVE ;  /* 0x00000000000079c5 */ /* 0x000fe20000000000 */
[----:B------:R-:W-:Y:S01]  /*26a0*/  UMOV UR9, 0x40000040 ;  /* 0x4000004000097882 */ /* 0x000fe20000000000 */
[----:B------:R-:W-:Y:S01]  /*26b0*/  UMOV UR11, 0x40000040 ;  /* 0x40000040000b7882 */ /* 0x000fe20000000000 */
[----:B------:R-:W-:Y:S01]  /*26c0*/  USHF.R.U32.HI UR4, URZ, 0x4, UR4 ;  /* 0x000000043f047899 */ /* 0x000fe20008011604 */
[----:B------:R-:W-:Y:S01]  /*26d0*/  IMAD.U32 R15, RZ, RZ, UR9 ;  /* 0x00000009ff0f7e24 */ /* 0x000fe2000f8e00ff */
[----:B------:R-:W-:Y:S01]  /*26e0*/  UMOV UR13, 0x40000040 ;  /* 0x40000040000d7882 */ /* 0x000fe20000000000 */
[----:B------:R-:W-:Y:S01]  /*26f0*/  UMOV UR15, 0x40000040 ;  /* 0x40000040000f7882 */ /* 0x000fe20000000000 */
[----:B------:R-:W-:Y:S01]  /*2700*/  ULOP3.LUT UR4, UR4, 0x3fff, URZ, 0xc0, !UPT ;  /* 0x00003fff04047892 */ /* 0x000fe2000f8ec03f */
[----:B01----:R-:W-:Y:S01]  /*2710*/  VIADD R0, R19, UR61 ;  /* 0x0000003d13007c36 */ /* 0x003fe20008000000 */
[----:B------:R-:W-:Y:S01]  /*2720*/  UMOV UR17, 0x40000040 ;  /* 0x4000004000117882 */ /* 0x000fe20000000000 */
[----:B------:R-:W-:Y:S01]  /*2730*/  UMOV UR19, 0x40000040 ;  /* 0x4000004000137882 */ /* 0x000fe20000000000 */
[----:B------:R-:W-:Y:S01]  /*2740*/  ULOP3.LUT UR5, UR4, 0x10000, URZ, 0xfc, !UPT ;  /* 0x0001000004057892 */ /* 0x000fe2000f8efc3f */
[----:B------:R-:W-:Y:S01]  /*2750*/  IMAD.MOV.U32 R2, RZ, RZ, R0 ;  /* 0x000000ffff027224 */ /* 0x000fe200078e0000 */
[----:B------:R-:W-:Y:S01]  /*2760*/  ULOP3.LUT UR4, UR40, 0x10000, URZ, 0xfc, !UPT ;  /* 0x0001000028047892 */ /* 0x000fe2000f8efc3f */
[----:B------:R-:W-:Y:S01]  /*2770*/  LEA R17, R152, 0xffffffc0, 0x6 ;  /* 0xffffffc098117811 */ /* 0x000fe200078e30ff */
[----:B------:R-:W-:Y:S01]  /*2780*/  UMOV UR21, 0x40000040 ;  /* 0x4000004000157882 */ /* 0x000fe20000000000 */
[----:B------:R-:W-:Y:S01]  /*2790*/  UMOV UR23, 0x40000040 ;  /* 0x4000004000177882 */ /* 0x000fe20000000000 */
[----:B------:R-:W-:Y:S01]  /*27a0*/  IMAD.U32 R18, RZ, RZ, UR5 ;  /* 0x00000005ff127e24 */ /* 0x000fe2000f8e00ff */
[----:B------:R-:W-:-:S02]  /*27b0*/  ULEA UR5, UR36, UR5, 0xb ;  /* 0x0000000524057291 */ /* 0x000fc4000f8e583f */
[----:B------:R-:W-:Y:S01]  /*27c0*/  UMOV UR8, UR4 ;  /* 0x0000000400087c82 */ /* 0x000fe20008000000 */
[----:B------:R-:W-:Y:S01]  /*27d0*/  UIADD3 UR6, UR4, 0x2, URZ ;  /* 0x0000000204067890 */ /* 0x000fe2000fffe03f */
[----:B------:R-:W-:Y:S01]  /*27e0*/  IMAD.U32 R14, RZ, RZ, UR8 ;  /* 0x00000008ff0e7e24 */ /* 0x000fe2000f8e00ff */
[----:B------:R-:W-:Y:S02]  /*27f0*/  UIADD3 UR7, UR5, 0x2, URZ ;  /* 0x0000000205077890 */ /* 0x000fe4000fffe03f */
[----:B------:R-:W-:Y:S01]  /*2800*/  UMOV UR10, UR5 ;  /* 0x00000005000a7c82 */ /* 0x000fe20008000000 */
[----:B------:R-:W-:Y:S01]  /*2810*/  UIADD3 UR12, UR4, 0x404, URZ ;  /* 0x00000404040c7890 */ /* 0x000fe2000fffe03f */
[----:B------:R-:W-:Y:S01]  /*2820*/  HGMMA.64x64x16.F32.BF16 R24, gdesc[UR8], RZ, !UPT, gsb0 ;  /* 0x00e00000081879f0 */ /* 0x000fe2000c0018ff */
        /* <DEDUP_REMOVED lines=8> */
[----:B------:R-:W-:-:S02]  /*28b0*/  UIADD3 UR14, UR5, 0x204, URZ ;  /* 0x00000204050e7890 */ /* 0x000fc4000fffe03f */
[----:B------:R-:W-:Y:S02]  /*28c0*/  UIADD3 UR16, UR4, 0x406, URZ ;  /* 0x0000040604107890 */ /* 0x000fe4000fffe03f */
[----:B------:R-:W-:Y:S02]  /*28d0*/  UIADD3 UR18, UR5, 0x206, URZ ;  /* 0x0000020605127890 */ /* 0x000fe4000fffe03f */
[----:B------:R-:W-:Y:S02]  /*28e0*/  UIADD3 UR20, UR4, 0x800, URZ ;  /* 0x0000080004147890 */ /* 0x000fe4000fffe03f */
[----:B------:R-:W-:Y:S02]  /*28f0*/  UIADD3 UR22, UR5, 0x400, URZ ;  /* 0x0000040005167890 */ /* 0x000fe4000fffe03f */
[----:B------:R-:W-:Y:S02]  /*2900*/  UIADD3 UR24, UR4, 0x802, URZ ;  /* 0x0000080204187890 */ /* 0x000fe4000fffe03f */
[----:B------:R-:W-:Y:S01]  /*2910*/  UIADD3 UR26, UR5, 0x402, URZ ;  /* 0x00000402051a7890 */ /* 0x000fe2000fffe03f */
[----:B------:R-:W-:Y:S01]  /*2920*/  UMOV UR25, 0x40000040 ;  /* 0x4000004000197882 */ /* 0x000fe20000000000 */
[----:B------:R-:W-:Y:S01]  /*2930*/  UMOV UR27, 0x40000040 ;  /* 0x40000040001b7882 */ /* 0x000fe20000000000 */
[----:B------:R-:W-:-:S02]  /*2940*/  UIADD3 UR28, UR4, 0x804, URZ ;  /* 0x00000804041c7890 */ /* 0x000fc4000fffe03f */
[----:B------:R-:W-:Y:S01]  /*2950*/  UIADD3 UR30, UR5, 0x404, URZ ;  /* 0x00000404051e7890 */ /* 0x000fe2000fffe03f */
[----:B------:R-:W-:Y:S01]  /*2960*/  UMOV UR29, 0x40000040 ;  /* 0x40000040001d7882 */ /* 0x000fe20000000000 */
[----:B------:R-:W-:Y:S01]  /*2970*/  UMOV UR31, 0x40000040 ;  /* 0x40000040001f7882 */ /* 0x000fe20000000000 */
[----:B------:R-:W-:Y:S02]  /*2980*/  UIADD3 UR32, UR4, 0x806, URZ ;  /* 0x0000080604207890 */ /* 0x000fe4000fffe03f */
[----:B------:R-:W-:Y:S01]  /*2990*/  UIADD3 UR34, UR5, 0x406, URZ ;  /* 0x0000040605227890 */ /* 0x000fe2000fffe03f */
[----:B------:R-:W-:Y:S01]  /*29a0*/  UMOV UR33, 0x40000040 ;  /* 0x4000004000217882 */ /* 0x000fe20000000000 */
[----:B------:R-:W-:Y:S01]  /*29b0*/  UMOV UR35, 0x40000040 ;  /* 0x4000004000237882 */ /* 0x000fe20000000000 */
        /* <DEDUP_REMOVED lines=16> */
[----:B------:R-:W-:-:S02]  /*2ac0*/  WARPGROUP.DEPBAR.LE gsb0, 0x0 ;  /* 0x00008000000079c5 */ /* 0x000fc40000010000 */
[----:B------:R-:W-:-:S06]  /*2ad0*/  WARPGROUP.ARRIVE ;  /* 0x00000000000079c5 */ /* 0x000fcc0000000000 */
[----:B------:R-:W-:Y:S01]  /*2ae0*/  HGMMA.64x64x16.F32.BF16 R24, gdesc[UR8], R24, gsb0 ;  /* 0x00e00000081879f0 */ /* 0x000fe20008001818 */
        /* <DEDUP_REMOVED lines=8> */
[----:B------:R-:W-:Y:S02]  /*2b70*/  WARPGROUP.DEPBAR.LE gsb0, 0x0 ;  /* 0x00008000000079c5 */ /* 0x000fe40000010000 */
        /* <DEDUP_REMOVED lines=17> */
[----:B------:R-:W-:Y:S01]  /*2c90*/  IMAD.U32 R6, RZ, RZ, UR8 ;  /* 0x00000008ff067e24 */ /* 0x000fe2000f8e00ff */
[----:B------:R-:W-:Y:S01]  /*2ca0*/  ULDC.64 UR6, c[0x0][0x9e0] ;  /* 0x0002780000067ab9 */ /* 0x000fe20000000a00 */
[----:B------:R-:W-:Y:S01]  /*2cb0*/  IMAD.U32 R7, RZ, RZ, UR9 ;  /* 0x00000009ff077e24 */ /* 0x000fe2000f8e00ff */
[----:B------:R-:W-:Y:S01]  /*2cc0*/  UISETP.GE.AND UP1, UPT, UR7, 0x1, UPT ;  /* 0x000000010700788c */ /* 0x000fe2000bf26270 */
[----:B------:R-:W-:Y:S02]  /*2cd0*/  WARPGROUP.DEPBAR.LE gsb0, 0x0 ;  /* 0x00008000000079c5 */ /* 0x000fe40000010000 */
[----:B------:R-:W-:-:S06]  /*2ce0*/  WARPGROUP.ARRIVE ;  /* 0x00000000000079c5 */ /* 0x000fcc0000000000 */
[----:B------:R-:W-:Y:S01]  /*2cf0*/  HGMMA.64x64x16.F32.BF16 R24, gdesc[UR8], R24, gsb0 ;  /* 0x00e00000081879f0 */ /* 0x000fe20008001818 */
[----:B------:R-:W-:Y:S02]  /*2d00*/  UIADD3 UR8, UR4, 0x402, URZ ;  /* 0x0000040204087890 */ /* 0x000fe4000fffe03f */
[----:B------:R-:W-:Y:S01]  /*2d10*/  UIADD3 UR10, UR5, 0x202, URZ ;  /* 0x00000202050a7890 */ /* 0x000fe2000fffe03f */
[----:B------:R-:W-:Y:S01]  /*2d20*/  UMOV UR9, 0x40000040 ;  /* 0x4000004000097882 */ /* 0x000fe20000000000 */
[----:B------:R-:W-:Y:S01]  /*2d30*/  UMOV UR11, 0x40000040 ;  /* 0x40000040000b7882 */ /* 0x000fe20000000000 */
[----:B------:R-:W-:Y:S02]  /*2d40*/  ULDC UR4, c[0x0][0x448] ;  /* 0x0001120000047ab9 */ /* 0x000fe40000000800 */
[----:B------:R-:W-:-:S06]  /*2d50*/  UISETP.NE.AND UP0, UPT, UR4, 0x1, UPT ;  /* 0x000000010400788c */ /* 0x000fcc000bf05270 */
[----:B------:R-:W-:Y:S02]  /*2d60*/  PLOP3.LUT P2, PT, PT, PT, UP0, 0x80, 0x0 ;  /* 0x000000000000781c */ /* 0x000fe40003f4f008 */
[----:B------:R-:W-:-:S03]  /*2d70*/  PLOP3.LUT P3, PT, PT, PT, UP0, 0x80, 0x0 ;  /* 0x000000000000781c */ /* 0x000fc60003f6f008 */
[----:B------:R-:W-:-:S08]  /*2d80*/  @UP0 ULDC UR4, c[0x0][0x44c] ;  /* 0x0001130000040ab9 */ /* 0x000fd00000000800 */
[----:B------:R-:W-:Y:S01]  /*2d90*/  @P2 IMAD.HI.U32 R4, R0, UR4, RZ ;  /* 0x0000000400042c27 */ /* 0x000fe2000f8e00ff */
[----:B------:R-:W-:Y:S01]  /*2da0*/  @UP0 ULDC UR4, c[0x0][0x450] ;  /* 0x0001140000040ab9 */ /* 0x000fe20000000800 */
[----:B------:R-:W-:Y:S02]  /*2db0*/  PLOP3.LUT P2, PT, PT, PT, UP1, 0x40, 0x0 ;  /* 0x000000000000781c */ /* 0x000fe40003f4e818 */
[----:B------:R-:W-:Y:S01]  /*2dc0*/  @!P1 VIADD R0, R3, 0x30840 ;  /* 0x0003084003009836 */ /* 0x000fe20000000000 */
[----:B------:R-:W-:Y:S01]  /*2dd0*/  @P3 SHF.R.U32.HI R2, RZ, UR4, R4 ;  /* 0x00000004ff023c19 */ /* 0x000fe20008011604 */
[----:B------:R-:W-:-:S03]  /*2de0*/  IMAD.MOV.U32 R3, RZ, RZ, -0x40 ;  /* 0xffffffc0ff037424 */ /* 0x000fc600078e00ff */
[----:B------:R-:W-:Y:S01]  /*2df0*/  @!P1 PRMT R0, RZ, 0x654, R0 ;  /* 0x00000654ff009816 */ /* 0x000fe20000000000 */
[----:B------:R-:W0:Y:S01]  /*2e00*/  SHFL.IDX PT, R5, R2, RZ, 0x1c1f ;  /* 0x001c1fff02057589 */ /* 0x000e2200000e0000 */
[----:B------:R-:W-:Y:S02]  /*2e10*/  IMAD R21, R152, R3, 0x40 ;  /* 0x0000004098157424 */ /* 0x000fe400078e0203 */
[----:B------:R-:W-:-:S03]  /*2e20*/  IMAD.U32 R3, RZ, RZ, UR39 ;  /* 0x00000027ff037e24 */ /* 0x000fc6000f8e00ff */
[----:B------:R-:W-:Y:S01]  /*2e30*/  IADD3 R20, -R16, UR60, R21 ;  /* 0x0000003c10147c10 */ /* 0x000fe2000fffe115 */
        /* <DEDUP_REMOVED lines=8> */
[----:B------:R-:W-:Y:S01]  /*2ec0*/  HGMMA.64x64x16.F32.BF16 R24, gdesc[UR16], R24, gsb0 ;  /* 0x00e00000101879f0 */ /* 0x000fe20008001818 */
[----:B------:R-:W-:Y:S02]  /*2ed0*/  ULDC UR18, c[0x0][0x9dc] ;  /* 0x0002770000127ab9 */ /* 0x000fe40000000800 */
[----:B------:R-:W-:Y:S01]  /*2ee0*/  ULOP3.LUT UR4, URZ, UR18, URZ, 0x33, !UPT ;  /* 0x000000123f047292 */ /* 0x000fe2000f8e333f */
        /* <DEDUP_REMOVED lines=25> */
[----:B------:R1:W-:Y:S02]  /*3080*/  @!P1 SYNCS.ARRIVE.TRANS64.RED.A1T0 RZ, [R0+URZ], RZ ;  /* 0x000000ff00ff99a7 */ /* 0x0003e4000810043f */
[----:B-1----:R-:W-:-:S04]  /*3090*/  IADD3 R0, -R16, 0x1, R21 ;  /* 0x0000000110007810 */ /* 0x002fc80007ffe115 */
[----:B------:R-:W-:-:S05]  /*30a0*/  IADD3 R0, -R3, UR60, R0 ;  /* 0x0000003c03007c10 */ /* 0x000fca000fffe100 */
[C---:B------:R-:W-:Y:S02]  /*30b0*/  VIADD R57, R0.reuse, UR6 ;  /* 0x0000000600397c36 */ /* 0x040fe40008000000 */
[----:B------:R-:W-:-:S03]  /*30c0*/  VIADD R56, R0, UR4 ;  /* 0x0000000400387c36 */ /* 0x000fc60008000000 */
[----:B0-----:R-:W-:Y:S01]  /*30d0*/  VIADDMNMX R0, R5, R57, R20, PT ;  /* 0x0000003905007246 */ /* 0x001fe20003800114 */
[----:B------:R-:W-:Y:S01]  /*30e0*/  IMAD.IADD R3, R56, 0x1, R5 ;  /* 0x0000000138037824 */ /* 0x000fe200078e0205 */
[----:B------:R-:W-:Y:S06]  /*30f0*/  @P2 BRA `(.L_x_1218) ;  /* 0x00000000005c2947 */ /* 0x000fec0003800000 */
[----:B------:R-:W-:Y:S01]  /*3100*/  IMAD.U32 R4, RZ, RZ, UR39 ;  /* 0x00000027ff047e24 */ /* 0x000fe2000f8e00ff */
[----:B------:R-:W-:Y:S04]  /*3110*/  BSSY B0, `(.L_x_1219) ;  /* 0x0000011000007945 */ /* 0x000fe80003800000 */
[----:B------:R-:W-:-:S04]  /*3120*/  IADD3 R4, -R4, UR60, R5 ;  /* 0x0000003c04047c10 */ /* 0x000fc8000fffe105 */
[----:B------:R-:W-:-:S13]  /*3130*/  ISETP.GT.AND P2, PT, R4, -0x1, PT ;  /* 0xffffffff0400780c */ /* 0x000fda0003f44270 */
[----:B------:R-:W-:Y:S05]  /*3140*/  @P2 BRA `(.L_x_1220) ;  /* 0x0000000000202947 */ /* 0x000fea0003800000 */
[----:B------:R-:W-:Y:S01]  /*3150*/  UISETP.NE.AND UP2, UPT, UR7, 0x1, UPT ;  /* 0x000000010700788c */ /* 0x000fe2000bf45270 */
[----:B------:R-:W-:-:S05]  /*3160*/  LOP3.LUT R4, RZ, R4, RZ, 0x33, !PT ;  /* 0x00000004ff047212 */ /* 0x000fca00078e33ff */
[----:B------:R-:W-:-:S05]  /*3170*/  PLOP3.LUT P2, PT, PT, PT, UP2, 0x80, 0x0 ;  /* 0x000000000000781c */ /* 0x000fca0003f4f028 */
[----:B------:R-:W-:-:S08]  /*3180*/  @UP2 ULDC.64 UR4, c[0x0][0x9e8] ;  /* 0x00027a0000042ab9 */ /* 0x000fd00000000a00 */
[----:B------:R-:W-:-:S05]  /*3190*/  @P2 IMAD.HI.U32 R5, R4, UR4, RZ ;  /* 0x0000000404052c27 */ /* 0x000fca000f8e00ff */
[----:B------:R-:W-:-:S04]  /*31a0*/  @P2 SHF.R.U32.HI R4, RZ, UR5, R5 ;  /* 0x00000005ff042c19 */ /* 0x000fc80008011605 */
[----:B------:R-:W-:Y:S01]  /*31b0*/  LOP3.LUT R4, RZ, R4, RZ, 0x33, !PT ;  /* 0x00000004ff047212 */ /* 0x000fe200078e33ff */
[----:B------:R-:W-:Y:S06]  /*31c0*/  BRA `(.L_x_1221) ;  /* 0x0000000000147947 */ /* 0x000fec0003800000 */
.L_x_1220:
[----:B------:R-:W-:-:S06]  /*31d0*/  UISETP.NE.AND UP2, UPT, UR7, 0x1, UPT ;  /* 0x000000010700788c */ /* 0x000fcc000bf45270 */
[----:B------:R-:W-:-:S05]  /*31e0*/  PLOP3.LUT P2, PT, PT, PT, UP2, 0x80, 0x0 ;  /* 0x000000000000781c */ /* 0x000fca0003f4f028 */
[----:B------:R-:W-:-:S08]  /*31f0*/  @UP2 ULDC.64 UR4, c[0x0][0x9e8] ;  /* 0x00027a0000042ab9 */ /* 0x000fd00000000a00 */
[----:B------:R-:W-:-:S05]  /*3200*/  @P2 IMAD.HI.U32 R5, R4, UR4, RZ ;  /* 0x0000000404052c27 */ /* 0x000fca000f8e00ff */
[----:B------:R-:W-:-:S07]  /*3210*/  @P2 SHF.R.U32.HI R4, RZ, UR5, R5 ;  /* 0x00000005ff042c19 */ /* 0x000fce0008011605 */
.L_x_1221:
[----:B------:R-:W-:Y:S05]  /*3220*/  BSYNC B0 ;  /* 0x0000000000007941 */ /* 0x000fea0003800000 */
.L_x_1219:
[----:B------:R-:W-:-:S04]  /*3230*/  IMAD R5, R4, UR7, -R17 ;  /* 0x0000000704057c24 */ /* 0x000fc8000f8e0a11 */
[----:B------:R-:W-:-:S05]  /*3240*/  IMAD.IADD R5, R5, 0x1, -R16 ;  /* 0x0000000105057824 */ /* 0x000fca00078e0a10 */
[----:B------:R-:W-:Y:S02]  /*3250*/  VIMNMX R3, R3, R5, !PT ;  /* 0x0000000503037248 */ /* 0x000fe40007fe0100 */
[----:B------:R-:W-:-:S07]  /*3260*/  VIADDMNMX R0, R5, UR7, R0, PT ;  /* 0x0000000705007c46 */ /* 0x000fce000b800100 */
.L_x_1218:
[C---:B------:R-:W-:Y:S01]  /*3270*/  ISETP.GE.AND P2, PT, R21.reuse, 0x2, PT ;  /* 0x000000021500780c */ /* 0x040fe20003f46270 */
[----:B------:R-:W0:Y:S01]  /*3280*/  SHFL.IDX PT, R5, R2, 0x1, 0x1c1f ;  /* 0x003c1f0002057f89 */ /* 0x000e2200000e0000 */
[----:B------:R-:W-:Y:S02]  /*3290*/  ISETP.GE.AND P6, PT, R21, 0xa, PT ;  /* 0x0000000a1500780c */ /* 0x000fe40003fc6270 */
[----:B------:R-:W-:Y:S02]  /*32a0*/  ISETP.GT.AND P4, PT, R3, 0x1, !P2 ;  /* 0x000000010300780c */ /* 0x000fe40005784270 */
[----:B------:R-:W-:Y:S02]  /*32b0*/  ISETP.GE.AND P3, PT, R21, 0x9, PT ;  /* 0x000000091500780c */ /* 0x000fe40003f66270 */
[----:B------:R-:W-:Y:S02]  /*32c0*/  ISETP.LT.OR P4, PT, R0, 0x2, P4 ;  /* 0x000000020000780c */ /* 0x000fe40002781670 */
[----:B------:R-:W-:-:S02]  /*32d0*/  ISETP.GT.AND P5, PT, R3, 0x8, !P3 ;  /* 0x000000080300780c */ /* 0x000fc40005fa4270 */
[----:B------:R-:W-:Y:S02]  /*32e0*/  FSEL R58, R25, -INF , !P4 ;  /* 0xff800000193a7808 */ /* 0x000fe40006000000 */
[----:B------:R-:W-:Y:S02]  /*32f0*/  ISETP.GT.AND P4, PT, R3, 0x9, !P6 ;  /* 0x000000090300780c */ /* 0x000fe40007784270 */
[----:B------:R-:W-:Y:S02]  /*3300*/  P2R R25, PR, RZ, 0x40 ;  /* 0x00000040ff197803 */ /* 0x000fe40000000000 */
[----:B------:R-:W-:Y:S02]  /*3310*/  ISETP.LT.OR P4, PT, R0, 0xa, P4 ;  /* 0x0000000a0000780c */ /* 0x000fe40002781670 */
[----:B------:R-:W-:Y:S02]  /*3320*/  ISETP.GE.AND P6, PT, R21, 0x11, PT ;  /* 0x000000111500780c */ /* 0x000fe40003fc6270 */
[----:B------:R-:W-:-:S02]  /*3330*/  FSEL R60, R29, -INF , !P4 ;  /* 0xff8000001d3c7808 */ /* 0x000fc40006000000 */
[----:B------:R-:W-:Y:S02]  /*3340*/  ISETP.LT.OR P5, PT, R0, 0x9, P5 ;  /* 0x000000090000780c */ /* 0x000fe40002fa1670 */
[----:B------:R-:W-:Y:S02]  /*3350*/  ISETP.GT.AND P4, PT, R3, 0x10, !P6 ;  /* 0x000000100300780c */ /* 0x000fe40007784270 */
[----:B------:R-:W-:Y:S02]  /*3360*/  FSEL R28, R28, -INF , !P5 ;  /* 0xff8000001c1c7808 */ /* 0x000fe40006800000 */
[----:B------:R-:W-:Y:S02]  /*3370*/  ISETP.LT.OR P4, PT, R0, 0x11, P4 ;  /* 0x000000110000780c */ /* 0x000fe40002781670 */
[----:B------:R-:W-:Y:S02]  /*3380*/  ISETP.GE.AND P5, PT, R21, 0x12, PT ;  /* 0x000000121500780c */ /* 0x000fe40003fa6270 */
[----:B------:R-:W-:-:S02]  /*3390*/  FSEL R32, R32, -INF , !P4 ;  /* 0xff80000020207808 */ /* 0x000fc40006000000 */
[----:B------:R-:W-:Y:S02]  /*33a0*/  ISETP.GT.AND P4, PT, R3, 0x11, !P5 ;  /* 0x000000110300780c */ /* 0x000fe40006f84270 */
[----:B------:R-:W-:Y:S02]  /*33b0*/  P2R R59, PR, RZ, 0x20 ;  /* 0x00000020ff3b7803 */ /* 0x000fe40000000000 */
[----:B------:R-:W-:Y:S02]  /*33c0*/  ISETP.LT.OR P4, PT, R0, 0x12, P4 ;  /* 0x000000120000780c */ /* 0x000fe40002781670 */
[----:B------:R-:W-:Y:S02]  /*33d0*/  ISETP.GE.AND P5, PT, R21, 0x19, PT ;  /* 0x000000191500780c */ /* 0x000fe40003fa6270 */
[----:B------:R-:W-:Y:S02]  /*33e0*/  FSEL R62, R33, -INF , !P4 ;  /* 0xff800000213e7808 */ /* 0x000fe40006000000 */
[----:B------:R-:W-:-:S02]  /*33f0*/  ISETP.GT.AND P4, PT, R3, 0x18, !P5 ;  /* 0x000000180300780c */ /* 0x000fc40006f84270 */
[----:B------:R-:W-:Y:S02]  /*3400*/  P2R R33, PR, RZ, 0x20 ;  /* 0x00000020ff217803 */ /* 0x000fe40000000000 */
[----:B------:R-:W-:Y:S02]  /*3410*/  ISETP.LT.OR P4, PT, R0, 0x19, P4 ;  /* 0x000000190000780c */ /* 0x000fe40002781670 */
[----:B------:R-:W-:Y:S02]  /*3420*/  ISETP.GE.AND P5, PT, R21, 0x1a, PT ;  /* 0x0000001a1500780c */ /* 0x000fe40003fa6270 */
[----:B------:R-:W-:Y:S02]  /*3430*/  FSEL R36, R36, -INF , !P4 ;  /* 0xff80000024247808 */ /* 0x000fe40006000000 */
[----:B------:R-:W-:Y:S02]  /*3440*/  ISETP.GT.AND P4, PT, R3, 0x19, !P5 ;  /* 0x000000190300780c */ /* 0x000fe40006f84270 */
[----:B------:R-:W-:-:S02]  /*3450*/  P2R R61, PR, RZ, 0x20 ;  /* 0x00000020ff3d7803 */ /* 0x000fc40000000000 */
[C---:B------:R-:W-:Y:S02]  /*3460*/  ISETP.LT.OR P4, PT, R0.reuse, 0x1a, P4 ;  /* 0x0000001a0000780c */ /* 0x040fe40002781670 */
[----:B------:R-:W-:Y:S02]  /*3470*/  ISETP.GE.AND P5, PT, R21, 0x21, PT ;  /* 0x000000211500780c */ /* 0x000fe40003fa6270 */
[----:B------:R-:W-:Y:S02]  /*3480*/  FSEL R64, R37, -INF , !P4 ;  /* 0xff80000025407808 */ /* 0x000fe40006000000 */
[----:B------:R-:W-:Y:S02]  /*3490*/  ISETP.GT.AND P4, PT, R3, 0x20, !P5 ;  /* 0x000000200300780c */ /* 0x000fe40006f84270 */
[----:B------:R-:W-:Y:S02]  /*34a0*/  P2R R37, PR, RZ, 0x20 ;  /* 0x00000020ff257803 */ /* 0x000fe40000000000 */
[----:B------:R-:W-:-:S02]  /*34b0*/  ISETP.LT.OR P4, PT, R0, 0x21, P4 ;  /* 0x000000210000780c */ /* 0x000fc40002781670 */
[----:B------:R-:W-:Y:S02]  /*34c0*/  ISETP.GE.AND P5, PT, R21, 0x22, PT ;  /* 0x000000221500780c */ /* 0x000fe40003fa6270 */
[----:B------:R-:W-:Y:S02]  /*34d0*/  FSEL R40, R40, -INF , !P4 ;  /* 0xff80000028287808 */ /* 0x000fe40006000000 */
[----:B------:R-:W-:Y:S02]  /*34e0*/  ISETP.GT.AND P4, PT, R3, 0x21, !P5 ;  /* 0x000000210300780c */ /* 0x000fe40006f84270 */
[----:B------:R-:W-:Y:S02]  /*34f0*/  P2R R63, PR, RZ, 0x20 ;  /* 0x00000020ff3f7803 */ /* 0x000fe40000000000 */
[----:B------:R-:W-:Y:S02]  /*3500*/  ISETP.LT.OR P4, PT, R0, 0x22, P4 ;  /* 0x000000220000780c */ /* 0x000fe40002781670 */
[----:B------:R-:W-:-:S02]  /*3510*/  ISETP.GE.AND P5, PT, R21, 0x29, PT ;  /* 0x000000291500780c */ /* 0x000fc40003fa6270 */
[----:B------:R-:W-:Y:S02]  /*3520*/  FSEL R66, R41, -INF , !P4 ;  /* 0xff80000029427808 */ /* 0x000fe40006000000 */
[----:B------:R-:W-:Y:S02]  /*3530*/  ISETP.GT.AND P4, PT, R3, 0x28, !P5 ;  /* 0x000000280300780c */ /* 0x000fe40006f84270 */
[----:B------:R-:W-:Y:S02]  /*3540*/  P2R R41, PR, RZ, 0x20 ;  /* 0x00000020ff297803 */ /* 0x000fe40000000000 */
        /* <DEDUP_REMOVED lines=11> */
[----:B------:R-:W-:Y:S02]  /*3600*/  P2R R29, PR, RZ, 0x40 ;  /* 0x00000040ff1d7803 */ /* 0x000fe40000000000 */
[----:B------:R-:W-:Y:S02]  /*3610*/  FSEL R48, R48, -INF , !P4 ;  /* 0xff80000030307808 */ /* 0x000fe40006000000 */
[----:B------:R-:W-:-:S04]  /*3620*/  ISETP.GE.AND P4, PT, R21, 0x32, PT ;  /* 0x000000321500780c */ /* 0x000fc80003f86270 */
[----:B------:R-:W-:-:S04]  /*3630*/  ISETP.GT.AND P5, PT, R3, 0x31, !P4 ;  /* 0x000000310300780c */ /* 0x000fc800067a4270 */
[----:B------:R-:W-:-:S04]  /*3640*/  ISETP.LT.OR P5, PT, R0, 0x32, P5 ;  /* 0x000000320000780c */ /* 0x000fc80002fa1670 */
[----:B------:R-:W-:Y:S02]  /*3650*/  FSEL R70, R49, -INF , !P5 ;  /* 0xff80000031467808 */ /* 0x000fe40006800000 */
[----:B------:R-:W-:-:S04]  /*3660*/  ISETP.GE.AND P5, PT, R21, 0x39, PT ;  /* 0x000000391500780c */ /* 0x000fc80003fa6270 */
[----:B------:R-:W-:-:S04]  /*3670*/  ISETP.GT.AND P6, PT, R3, 0x38, !P5 ;  /* 0x000000380300780c */ /* 0x000fc80006fc4270 */
[----:B------:R-:W-:-:S04]  /*3680*/  ISETP.LT.OR P6, PT, R0, 0x39, P6 ;  /* 0x000000390000780c */ /* 0x000fc800037c1670 */
[----:B------:R-:W-:Y:S02]  /*3690*/  FSEL R52, R52, -INF , !P6 ;  /* 0xff80000034347808 */ /* 0x000fe40007000000 */
[----:B------:R-:W-:-:S04]  /*36a0*/  ISETP.GE.AND P6, PT, R21, 0x1, PT ;  /* 0x000000011500780c */ /* 0x000fc80003fc6270 */
[----:B------:R-:W-:Y:S02]  /*36b0*/  P2R R4, PR, RZ, 0x40 ;  /* 0x00000040ff047803 */ /* 0x000fe40000000000 */
[----:B------:R-:W-:-:S04]  /*36c0*/  ISETP.GT.AND P6, PT, R3, RZ, !P6 ;  /* 0x000000ff0300720c */ /* 0x000fc800077c4270 */
[----:B------:R-:W-:-:S04]  /*36d0*/  ISETP.LT.OR P6, PT, R0, 0x1, P6 ;  /* 0x000000010000780c */ /* 0x000fc800037c1670 */
[----:B------:R-:W-:Y:S02]  /*36e0*/  FSEL R24, R24, -INF , !P6 ;  /* 0xff80000018187808 */ /* 0x000fe40007000000 */
[----:B------:R-:W-:-:S04]  /*36f0*/  ISETP.GE.AND P6, PT, R21, 0x3a, PT ;  /* 0x0000003a1500780c */ /* 0x000fc80003fc6270 */
[----:B------:R-:W-:Y:S02]  /*3700*/  P2R R21, PR, RZ, 0x40 ;  /* 0x00000040ff157803 */ /* 0x000fe40000000000 */
[----:B------:R-:W-:Y:S01]  /*3710*/  ISETP.GT.AND P6, PT, R3, 0x39, !P6 ;  /* 0x000000390300780c */ /* 0x000fe200077c4270 */
[----:B0-----:R-:W-:-:S03]  /*3720*/  IMAD.IADD R3, R56, 0x1, R5 ;  /* 0x0000000138037824 */ /* 0x001fc600078e0205 */
[----:B------:R-:W-:Y:S02]  /*3730*/  ISETP.LT.OR P6, PT, R0, 0x3a, P6 ;  /* 0x0000003a0000780c */ /* 0x000fe400037c1670 */
[----:B------:R-:W-:Y:S02]  /*3740*/  VIADDMNMX R0, R5, R57, R20, PT ;  /* 0x0000003905007246 */ /* 0x000fe40003800114 */
[----:B------:R-:W-:Y:S02]  /*3750*/  FSEL R72, R53, -INF , !P6 ;  /* 0xff80000035487808 */ /* 0x000fe40007000000 */
[----:B------:R-:W-:-:S13]  /*3760*/  PLOP3.LUT P6, PT, PT, PT, UP1, 0x40, 0x0 ;  /* 0x000000000000781c */ /* 0x000fda0003fce818 */
[----:B------:R-:W-:Y:S05]  /*3770*/  @P6 BRA `(.L_x_1222) ;  /* 0x0000000000646947 */ /* 0x000fea0003800000 */
        /* <DEDUP_REMOVED lines=9> */
[----:B------:R-:W-:Y:S01]  /*3810*/  @P6 IMAD.HI.U32 R5, R2, UR4, RZ ;  /* 0x0000000402056c27 */ /* 0x000fe2000f8e00ff */
[----:B------:R-:W-:-:S13]  /*3820*/  PLOP3.LUT P6, PT, PT, PT, UP2, 0x80, 0x0 ;  /* 0x000000000000781c */ /* 0x000fda0003fcf028 */
[----:B------:R-:W-:-:S04]  /*3830*/  @P6 SHF.R.U32.HI R2, RZ, UR5, R5 ;  /* 0x00000005ff026c19 */ /* 0x000fc80008011605 */
[----:B------:R-:W-:Y:S01]  /*3840*/  LOP3.LUT R2, RZ, R2, RZ, 0x33, !PT ;  /* 0x00000002ff027212 */ /* 0x000fe200078e33ff */
[----:B------:R-:W-:Y:S06]  /*3850*/  BRA `(.L_x_1225) ;  /* 0x0000000000187947 */ /* 0x000fec0003800000 */
.L_x_1224:
[----:B------:R-:W-:-:S06]  /*3860*/  UISETP.NE.AND UP2, UPT, UR7, 0x1, UPT ;  /* 0x000000010700788c */ /* 0x000fcc000bf45270 */
[----:B------:R-:W-:-:S05]  /*3870*/  PLOP3.LUT P6, PT, PT, PT, UP2, 0x80, 0x0 ;  /* 0x000000000000781c */ /* 0x000fca0003fcf028 */
[----:B------:R-:W-:-:S08]  /*3880*/  @UP2 ULDC.64 UR4, c[0x0][0x9e8] ;  /* 0x00027a0000042ab9 */ /* 0x000fd00000000a00 */
[----:B------:R-:W-:Y:S01]  /*3890*/  @P6 IMAD.HI.U32 R5, R2, UR4, RZ ;  /* 0x0000000402056c27 */ /* 0x000fe2000f8e00ff */
[----:B------:R-:W-:-:S13]  /*38a0*/  PLOP3.LUT P6, PT, PT, PT, UP2, 0x80, 0x0 ;  /* 0x000000000000781c */ /* 0x000fda0003fcf028 */
[----:B------:R-:W-:-:S07]  /*38b0*/  @P6 SHF.R.U32.HI R2, RZ, UR5, R5 ;  /* 0x00000005ff026c19 */ /* 0x000fce0008011605 */
.L_x_1225:
[----:B------:R-:W-:Y:S05]  /*38c0*/  BSYNC B0 ;  /* 0x0000000000007941 */ /* 0x000fea0003800000 */
.L_x_1223:
[----:B------:R-:W-:-:S04]  /*38d0*/  IMAD R5, R2, UR7, -R17 ;  /* 0x0000000702057c24 */ /* 0x000fc8000f8e0a11 */
[----:B------:R-:W-:-:S05]  /*38e0*/  IMAD.IADD R5, R5, 0x1, -R16 ;  /* 0x0000000105057824 */ /* 0x000fca00078e0a10 */
[----:B------:R-:W-:Y:S02]  /*38f0*/  VIMNMX R3, R3, R5, !PT ;  /* 0x0000000503037248 */ /* 0x000fe40007fe0100 */
[----:B------:R-:W-:-:S07]  /*3900*/  VIADDMNMX R0, R5, UR7, R0, PT ;  /* 0x0000000705007c46 */ /* 0x000fce000b800100 */
.L_x_1222:
[----:B------:R-:W-:Y:S01]  /*3910*/  ISETP.GT.AND P2, PT, R3, 0x1, !P2 ;  /* 0x000000010300780c */ /* 0x000fe20005744270 */
[----:B------:R-:W-:Y:S01]  /*3920*/  ULDC UR5, c[0x0][0x988] ;  /* 0x0002620000057ab9 */ /* 0x000fe20000000800 */
[----:B------:R-:W-:Y:S01]  /*3930*/  FMNMX.FTZ R2, R24, R58, !PT ;  /* 0x0000003a18027209 */ /* 0x000fe20007810000 */
[----:B------:R-:W-:Y:S01]  /*3940*/  @UP0 ULDC UR10, c[0x0][0x44c] ;  /* 0x00011300000a0ab9 */ /* 0x000fe20000000800 */
[----:B------:R-:W-:Y:S01]  /*3950*/  ISETP.LT.OR P2, PT, R0, 0x2, P2 ;  /* 0x000000020000780c */ /* 0x000fe20001741670 */
[----:B------:R-:W-:Y:S01]  /*3960*/  UIMAD.WIDE.U32 UR10, UR61, UR10, URZ ;  /* 0x0000000a3d0a72a5 */ /* 0x000fe2000f8e003f */
[----:B------:R-:W-:Y:S01]  /*3970*/  FMNMX.FTZ R2, R28, R2, !PT ;  /* 0x000000021c027209 */ /* 0x000fe20007810000 */
[----:B------:R-:W-:Y:S01]  /*3980*/  @UP0 ULDC UR14, c[0x0][0x450] ;  /* 0x00011400000e0ab9 */ /* 0x000fe20000000800 */
[----:B------:R-:W-:Y:S01]  /*3990*/  FSEL R27, R27, -INF , !P2 ;  /* 0xff8000001b1b7808 */ /* 0x000fe20005000000 */
[----:B------:R-:W-:Y:S01]  /*39a0*/  UMOV UR4, UR61 ;  /* 0x0000003d00047c82 */ /* 0x000fe20008000000 */
[----:B------:R-:W-:Y:S01]  /*39b0*/  ISETP.NE.AND P2, PT, R25, RZ, PT ;  /* 0x000000ff1900720c */ /* 0x000fe20003f45270 */
[----:B------:R-:W-:Y:S01]  /*39c0*/  @UP0 USHF.R.U32.HI UR4, URZ, UR14, UR11 ;  /* 0x0000000e3f040299 */ /* 0x000fe2000801160b */
[----:B------:R-:W-:-:S02]  /*39d0*/  FMNMX.FTZ R2, R60, R2, !PT ;  /* 0x000000023c027209 */ /* 0x000fc40007810000 */
[----:B------:R-:W-:Y:S01]  /*39e0*/  ISETP.GT.AND P2, PT, R3, 0x9, !P2 ;  /* 0x000000090300780c */ /* 0x000fe20005744270 */
[----:B------:R-:W-:Y:S01]  /*39f0*/  UIADD3 UR52, UR52, UR4, URZ ;  /* 0x0000000434347290 */ /* 0x000fe2000fffe03f */
[----:B------:R-:W-:Y:S02]  /*3a00*/  FMNMX.FTZ R2, R32, R2, !PT ;  /* 0x0000000220027209 */ /* 0x000fe40007810000 */
[----:B------:R-:W-:Y:S01]  /*3a10*/  ISETP.LT.OR P2, PT, R0, 0xa, P2 ;  /* 0x0000000a0000780c */ /* 0x000fe20001741670 */
[----:B------:R-:W-:Y:S01]  /*3a20*/  UIADD3 UR6, UR52, UR6, URZ ;  /* 0x0000000634067290 */ /* 0x000fe2000fffe03f */
[----:B------:R-:W-:Y:S02]  /*3a30*/  FMNMX.FTZ R2, R62, R2, !PT ;  /* 0x000000023e027209 */ /* 0x000fe40007810000 */
[----:B------:R-:W-:Y:S02]  /*3a40*/  FSEL R31, R31, -INF , !P2 ;  /* 0xff8000001f1f7808 */ /* 0x000fe40005000000 */
[----:B------:R-:W-:-:S02]  /*3a50*/  ISETP.NE.AND P2, PT, R29, RZ, PT ;  /* 0x000000ff1d00720c */ /* 0x000fc40003f45270 */
[----:B------:R-:W-:Y:S02]  /*3a60*/  FMNMX.FTZ R2, R36, R2, !PT ;  /* 0x0000000224027209 */ /* 0x000fe40007810000 */
[----:B------:R-:W-:Y:S02]  /*3a70*/  ISETP.GT.AND P2, PT, R3, 0x10, !P2 ;  /* 0x000000100300780c */ /* 0x000fe40005744270 */
[----:B------:R-:W-:Y:S02]  /*3a80*/  FMNMX.FTZ R2, R64, R2, !PT ;  /* 0x0000000240027209 */ /* 0x000fe40007810000 */
[----:B------:R-:W-:Y:S02]  /*3a90*/  ISETP.LT.OR P2, PT, R0, 0x11, P2 ;  /* 0x000000110000780c */ /* 0x000fe40001741670 */
[----:B------:R-:W-:Y:S02]  /*3aa0*/  FMNMX.FTZ R2, R40, R2, !PT ;  /* 0x0000000228027209 */ /* 0x000fe40007810000 */
[----:B------:R-:W-:-:S02]  /*3ab0*/  FSEL R34, R34, -INF , !P2 ;  /* 0xff80000022227808 */ /* 0x000fc40005000000 */
[----:B------:R-:W-:Y:S02]  /*3ac0*/  ISETP.NE.AND P2, PT, R59, RZ, PT ;  /* 0x000000ff3b00720c */ /* 0x000fe40003f45270 */
[----:B------:R-:W-:Y:S02]  /*3ad0*/  FMNMX.FTZ R2, R66, R2, !PT ;  /* 0x0000000242027209 */ /* 0x000fe40007810000 */
[----:B------:R-:W-:Y:S02]  /*3ae0*/  ISETP.GT.AND P2, PT, R3, 0x11, !P2 ;  /* 0x000000110300780c */ /* 0x000fe40005744270 */
[----:B------:R-:W-:Y:S02]  /*3af0*/  FMNMX.FTZ R2, R44, R2, !PT ;  /* 0x000000022c027209 */ /* 0x000fe40007810000 */
[----:B------:R-:W-:Y:S02]  /*3b00*/  ISETP.LT.OR P2, PT, R0, 0x12, P2 ;  /* 0x000000120000780c */ /* 0x000fe40001741670 */
[----:B------:R-:W-:-:S02]  /*3b10*/  FMNMX.FTZ R2, R68, R2, !PT ;  /* 0x0000000244027209 */ /* 0x000fc40007810000 */
[----:B------:R-:W-:Y:S02]  /*3b20*/  FSEL R35, R35, -INF , !P2 ;  /* 0xff80000023237808 */ /* 0x000fe40005000000 */
[----:B------:R-:W-:Y:S02]  /*3b30*/  ISETP.NE.AND P2, PT, R33, RZ, PT ;  /* 0x000000ff2100720c */ /* 0x000fe40003f45270 */
[----:B------:R-:W-:Y:S02]  /*3b40*/  FMNMX.FTZ R2, R48, R2, !PT ;  /* 0x0000000230027209 */ /* 0x000fe40007810000 */
[----:B------:R-:W-:Y:S02]  /*3b50*/  ISETP.GT.AND P2, PT, R3, 0x18, !P2 ;  /* 0x000000180300780c */ /* 0x000fe40005744270 */
[----:B------:R-:W-:Y:S02]  /*3b60*/  FMNMX.FTZ R2, R70, R2, !PT ;  /* 0x0000000246027209 */ /* 0x000fe40007810000 */
[----:B------:R-:W-:-:S02]  /*3b70*/  ISETP.LT.OR P2, PT, R0, 0x19, P2 ;  /* 0x000000190000780c */ /* 0x000fc40001741670 */
[----:B------:R-:W-:Y:S02]  /*3b80*/  ISETP.GT.AND P3, PT, R3, 0x8, !P3 ;  /* 0x000000080300780c */ /* 0x000fe40005f64270 */
[----:B------:R-:W-:Y:S02]  /*3b90*/  FSEL R38, R38, -INF , !P2 ;  /* 0xff80000026267808 */ /* 0x000fe40005000000 */
[----:B------:R-:W-:Y:S02]  /*3ba0*/  ISETP.NE.AND P2, PT, R61, RZ, PT ;  /* 0x000000ff3d00720c */ /* 0x000fe40003f45270 */
[----:B------:R-:W-:Y:S02]  /*3bb0*/  FMNMX.FTZ R2, R52, R2, !PT ;  /* 0x0000000234027209 */ /* 0x000fe40007810000 */
[----:B------:R-:W-:Y:S02]  /*3bc0*/  ISETP.GT.AND P2, PT, R3, 0x19, !P2 ;  /* 0x000000190300780c */ /* 0x000fe40005744270 */
[----:B------:R-:W-:-:S02]  /*3bd0*/  ISETP.LT.OR P3, PT, R0, 0x9, P3 ;  /* 0x000000090000780c */ /* 0x000fc40001f61670 */
[----:B------:R-:W-:Y:S02]  /*3be0*/  ISETP.LT.OR P2, PT, R0, 0x1a, P2 ;  /* 0x0000001a0000780c */ /* 0x000fe40001741670 */
[----:B------:R-:W-:Y:S02]  /*3bf0*/  FMNMX.FTZ R17, R72, R2, !PT ;  /* 0x0000000248117209 */ /* 0x000fe40007810000 */
[----:B------:R-:W-:Y:S02]  /*3c00*/  FSEL R39, R39, -INF , !P2 ;  /* 0xff80000027277808 */ /* 0x000fe40005000000 */
[----:B------:R-:W-:Y:S01]  /*3c10*/  ISETP.NE.AND P2, PT, R37, RZ, PT ;  /* 0x000000ff2500720c */ /* 0x000fe20003f45270 */
[----:B------:R-:W0:Y:S01]  /*3c20*/  SHFL.BFLY PT, R2, R17, 0x2, 0x1f ;  /* 0x0c401f0011027f89 */ /* 0x000e2200000e0000 */
[----:B------:R-:W-:Y:S02]  /*3c30*/  FSEL R30, R30, -INF , !P3 ;  /* 0xff8000001e1e7808 */ /* 0x000fe40005800000 */
[----:B------:R-:W-:-:S02]  /*3c40*/  ISETP.GT.AND P2, PT, R3, 0x20, !P2 ;  /* 0x000000200300780c */ /* 0x000fc40005744270 */
[----:B------:R-:W-:Y:S02]  /*3c50*/  ISETP.NE.AND P3, PT, R41, RZ, PT ;  /* 0x000000ff2900720c */ /* 0x000fe40003f65270 */
[----:B------:R-:W-:Y:S02]  /*3c60*/  ISETP.LT.OR P2, PT, R0, 0x21, P2 ;  /* 0x000000210000780c */ /* 0x000fe40001741670 */
[----:B------:R-:W-:Y:S02]  /*3c70*/  ISETP.NE.AND P6, PT, R4, RZ, PT ;  /* 0x000000ff0400720c */ /* 0x000fe40003fc5270 */
[----:B------:R-:W-:Y:S02]  /*3c80*/  FSEL R42, R42, -INF , !P2 ;  /* 0xff8000002a2a7808 */ /* 0x000fe40005000000 */
[----:B------:R-:W-:Y:S02]  /*3c90*/  ISETP.NE.AND P2, PT, R63, RZ, PT ;  /* 0x000000ff3f00720c */ /* 0x000fe40003f45270 */
[----:B------:R-:W-:-:S02]  /*3ca0*/  ISETP.GT.AND P4, PT, R3, 0x31, !P4 ;  /* 0x000000310300780c */ /* 0x000fc40006784270 */
[C---:B------:R-:W-:Y:S02]  /*3cb0*/  ISETP.GT.AND P2, PT, R3.reuse, 0x21, !P2 ;  /* 0x000000210300780c */ /* 0x040fe40005744270 */
[----:B------:R-:W-:Y:S02]  /*3cc0*/  ISETP.GT.AND P5, PT, R3, 0x38, !P5 ;  /* 0x000000380300780c */ /* 0x000fe40006fa4270 */
[C---:B------:R-:W-:Y:S02]  /*3cd0*/  ISETP.LT.OR P2, PT, R0.reuse, 0x22, P2 ;  /* 0x000000220000780c */ /* 0x040fe40001741670 */
[----:B------:R-:W-:Y:S02]  /*3ce0*/  ISETP.LT.OR P4, PT, R0, 0x32, P4 ;  /* 0x000000320000780c */ /* 0x000fe40002781670 */
[----:B------:R-:W-:Y:S02]  /*3cf0*/  FSEL R43, R43, -INF , !P2 ;  /* 0xff8000002b2b7808 */ /* 0x000fe40005000000 */
[----:B------:R-:W-:-:S02]  /*3d00*/  ISETP.GT.AND P2, PT, R3, 0x28, !P3 ;  /* 0x000000280300780c */ /* 0x000fc40005f44270 */
[----:B0-----:R-:W-:Y:S02]  /*3d10*/  FMNMX.FTZ R20, R17, R2, !PT ;  /* 0x0000000211147209 */ /* 0x001fe40007810000 */
[----:B------:R-:W-:Y:S02]  /*3d20*/  ISETP.LT.OR P2, PT, R0, 0x29, P2 ;  /* 0x000000290000780c */ /* 0x000fe40001741670 */
[----:B------:R-:W-:Y:S02]  /*3d30*/  ISETP.NE.AND P3, PT, R45, RZ, PT ;  /* 0x000000ff2d00720c */ /* 0x000fe40003f65270 */
[----:B------:R-:W-:Y:S02]  /*3d40*/  FSEL R46, R46, -INF , !P2 ;  /* 0xff8000002e2e7808 */ /* 0x000fe40005000000 */
[----:B------:R-:W-:Y:S02]  /*3d50*/  ISETP.GT.AND P2, PT, R3, RZ, !P6 ;  /* 0x000000ff0300720c */ /* 0x000fe40007744270 */
[----:B------:R-:W-:-:S02]  /*3d60*/  ISETP.NE.AND P6, PT, R21, RZ, PT ;  /* 0x000000ff1500720c */ /* 0x000fc40003fc5270 */
[----:B------:R-:W-:Y:S01]  /*3d70*/  ISETP.LT.OR P2, PT, R0, 0x1, P2 ;  /* 0x000000010000780c */ /* 0x000fe20001741670 */
[----:B------:R-:W0:Y:S01]  /*3d80*/  SHFL.BFLY PT, R21, R20, 0x1, 0x1f ;  /* 0x0c201f0014157f89 */ /* 0x000e2200000e0000 */
[----:B------:R-:W-:Y:S02]  /*3d90*/  ISETP.GT.AND P3, PT, R3, 0x30, !P3 ;  /* 0x000000300300780c */ /* 0x000fe40005f64270 */
[----:B------:R-:W-:Y:S02]  /*3da0*/  FSEL R26, R26, -INF , !P2 ;  /* 0xff8000001a1a7808 */ /* 0x000fe40005000000 */
[----:B------:R-:W-:Y:S02]  /*3db0*/  ISETP.NE.AND P2, PT, R65, RZ, PT ;  /* 0x000000ff4100720c */ /* 0x000fe40003f45270 */
[----:B------:R-:W-:Y:S02]  /*3dc0*/  FMNMX.FTZ R5, R26, R27, !PT ;  /* 0x0000001b1a057209 */ /* 0x000fe40007810000 */
[----:B------:R-:W-:-:S02]  /*3dd0*/  ISETP.GT.AND P2, PT, R3, 0x29, !P2 ;  /* 0x000000290300780c */ /* 0x000fc40005744270 */
[----:B------:R-:W-:Y:S02]  /*3de0*/  FMNMX.FTZ R2, R30, R5, !PT ;  /* 0x000000051e027209 */ /* 0x000fe40007810000 */
[----:B------:R-:W-:Y:S02]  /*3df0*/  ISETP.LT.OR P2, PT, R0, 0x2a, P2 ;  /* 0x0000002a0000780c */ /* 0x000fe40001741670 */
[----:B------:R-:W-:Y:S02]  /*3e00*/  FMNMX.FTZ R5, R31, R2, !PT ;  /* 0x000000021f057209 */ /* 0x000fe40007810000 */
[----:B------:R-:W-:Y:S02]  /*3e10*/  FSEL R47, R47, -INF , !P2 ;  /* 0xff8000002f2f7808 */ /* 0x000fe40005000000 */
[----:B------:R-:W-:Y:S02]  /*3e20*/  FMNMX.FTZ R2, R34, R5, !PT ;  /* 0x0000000522027209 */ /* 0x000fe40007810000 */
[----:B------:R-:W-:-:S02]  /*3e30*/  ISETP.LT.OR P3, PT, R0, 0x31, P3 ;  /* 0x000000310000780c */ /* 0x000fc40001f61670 */
[----:B------:R-:W-:Y:S02]  /*3e40*/  FMNMX.FTZ R5, R35, R2, !PT ;  /* 0x0000000223057209 */ /* 0x000fe40007810000 */
[----:B0-----:R-:W-:Y:S02]  /*3e50*/  FMNMX.FTZ R4, R20, R21, !PT ;  /* 0x0000001514047209 */ /* 0x001fe40007810000 */
[----:B------:R-:W-:Y:S02]  /*3e60*/  FMNMX.FTZ R2, R38, R5, !PT ;  /* 0x0000000526027209 */ /* 0x000fe40007810000 */
[C---:B------:R-:W-:Y:S01]  /*3e70*/  FSETP.NEU.FTZ.AND P2, PT, R4.reuse, -INF , PT ;  /* 0xff8000000400780b */ /* 0x040fe20003f5d000 */
[----:B------:R-:W-:Y:S01]  /*3e80*/  FMUL.FTZ R17, R4, UR5 ;  /* 0x0000000504117c20 */ /* 0x000fe20008410000 */
[----:B------:R-:W-:Y:S02]  /*3e90*/  FMNMX.FTZ R5, R39, R2, !PT ;  /* 0x0000000227057209 */ /* 0x000fe40007810000 */
[----:B------:R-:W-:-:S02]  /*3ea0*/  FSEL R50, R50, -INF , !P3 ;  /* 0xff80000032327808 */ /* 0x000fc40005800000 */
[----:B------:R-:W-:Y:S02]  /*3eb0*/  FMNMX.FTZ R2, R42, R5, !PT ;  /* 0x000000052a027209 */ /* 0x000fe40007810000 */
[----:B------:R-:W-:Y:S02]  /*3ec0*/  FSEL R17, R17, RZ, P2 ;  /* 0x000000ff11117208 */ /* 0x000fe40001000000 */
[----:B------:R-:W-:Y:S02]  /*3ed0*/  FMNMX.FTZ R5, R43, R2, !PT ;  /* 0x000000022b057209 */ /* 0x000fe40007810000 */
[----:B------:R-:W-:Y:S01]  /*3ee0*/  ISETP.GT.AND P2, PT, R3, 0x39, !P6 ;  /* 0x000000390300780c */ /* 0x000fe20007744270 */
        /* <DEDUP_REMOVED lines=14> */
[----:B------:R-:W0:Y:S01]  /*3fd0*/  MUFU.EX2 R5, R5 ;  /* 0x0000000500057308 */ /* 0x000e220000000800 */
[----:B------:R-:W-:Y:S01]  /*3fe0*/  FMNMX.FTZ R3, R51, R2, !PT ;  /* 0x0000000233037209 */ /* 0x000fe20007810000 */
[--C-:B------:R-:W-:Y:S01]  /*3ff0*/  FFMA.FTZ R2, R28, UR5, -R17.reuse ;  /* 0x000000051c027c23 */ /* 0x100fe20008010811 */
[----:B------:R-:W-:Y:S01]  /*4000*/  FSEL R55, R55, -INF , !P2 ;  /* 0xff80000037377808 */ /* 0x000fe20005000000 */
[--C-:B------:R-:W-:Y:S01]  /*4010*/  FFMA.FTZ R28, R36, UR5, -R17.reuse ;  /* 0x00000005241c7c23 */ /* 0x100fe20008010811 */
[----:B------:R-:W-:Y:S01]  /*4020*/  FMNMX.FTZ R0, R54, R3, !PT ;  /* 0x0000000336007209 */ /* 0x000fe20007810000 */
[--C-:B------:R-:W-:Y:S01]  /*4030*/  FFMA.FTZ R29, R64, UR5, -R17.reuse ;  /* 0x00000005401d7c23 */ /* 0x100fe20008010811 */
[--C-:B------:R-:W-:Y:S01]  /*4040*/  FFMA.FTZ R36, R44, UR5, -R17.reuse ;  /* 0x000000052c247c23 */ /* 0x100fe20008010811 */
[----:B------:R1:W-:Y:S01]  /*4050*/  MUFU.EX2 R198, R2 ;  /* 0x0000000200c67308 */ /* 0x0003e20000000800 */
[----:B------:R-:W-:Y:S01]  /*4060*/  FMNMX.FTZ R0, R55, R0, !PT ;  /* 0x0000000037007209 */ /* 0x000fe20007810000 */
[--C-:B------:R-:W-:Y:S01]  /*4070*/  FFMA.FTZ R37, R68, UR5, -R17.reuse ;  /* 0x0000000544257c23 */ /* 0x100fe20008010811 */
[--C-:B------:R-:W-:Y:S01]  /*4080*/  FFMA.FTZ R40, R48, UR5, -R17.reuse ;  /* 0x0000000530287c23 */ /* 0x100fe20008010811 */
[----:B------:R-:W-:-:S02]  /*4090*/  FFMA.FTZ R41, R70, UR5, -R17 ;  /* 0x0000000546297c23 */ /* 0x000fc40008010811 */
[----:B------:R-:W1:Y:S02]  /*40a0*/  SHFL.BFLY PT, R3, R0, 0x2, 0x1f ;  /* 0x0c401f0000037f89 */ /* 0x000e6400000e0000 */
[----:B------:R-:W-:Y:S01]  /*40b0*/  MUFU.EX2 R21, R21 ;  /* 0x0000001500157308 */ /* 0x000fe20000000800 */
[----:B0-----:R-:W-:-:S07]  /*40c0*/  F2FP.BF16.F32.PACK_AB R196, R5, R20 ;  /* 0x0000001405c4723e */ /* 0x001fce00000010ff */
[----:B------:R-:W-:Y:S08]  /*40d0*/  MUFU.EX2 R24, R24 ;  /* 0x0000001800187308 */ /* 0x000ff00000000800 */
[----:B------:R-:W0:Y:S01]  /*40e0*/  MUFU.EX2 R25, R25 ;  /* 0x0000001900197308 */ /* 0x000e220000000800 */
[----:B-1----:R-:W-:Y:S01]  /*40f0*/  FMNMX.FTZ R2, R0, R3, !PT ;  /* 0x0000000300027209 */ /* 0x002fe20007810000 */
[----:B------:R-:W-:-:S06]  /*4100*/  FFMA.FTZ R0, R66, UR5, -R17 ;  /* 0x0000000542007c23 */ /* 0x000fcc0008010811 */
[----:B------:R-:W-:Y:S01]  /*4110*/  MUFU.EX2 R28, R28 ;  /* 0x0000001c001c7308 */ /* 0x000fe20000000800 */
[----:B------:R-:W1:Y:S07]  /*4120*/  SHFL.BFLY PT, R3, R2, 0x1, 0x1f ;  /* 0x0c201f0002037f89 */ /* 0x000e6e00000e0000 */
[----:B------:R2:W-:Y:S01]  /*4130*/  MUFU.EX2 R33, R0 ;  /* 0x0000000000217308 */ /* 0x0005e20000000800 */
[----:B0-----:R-:W-:-:S07]  /*4140*/  F2FP.BF16.F32.PACK_AB R192, R25, R24 ;  /* 0x0000001819c0723e */ /* 0x001fce00000010ff */
[----:B------:R-:W0:Y:S08]  /*4150*/  MUFU.EX2 R29, R29 ;  /* 0x0000001d001d7308 */ /* 0x000e300000000800 */
[----:B------:R-:W3:Y:S01]  /*4160*/  MUFU.EX2 R32, R32 ;  /* 0x0000002000207308 */ /* 0x000ee20000000800 */
[----:B-1----:R-:W-:Y:S01]  /*4170*/  FMNMX.FTZ R3, R2, R3, !PT ;  /* 0x0000000302037209 */ /* 0x002fe20007810000 */
[--C-:B------:R-:W-:Y:S01]  /*4180*/  FFMA.FTZ R2, R52, UR5, -R17.reuse ;  /* 0x0000000534027c23 */ /* 0x100fe20008010811 */
[----:B------:R-:W-:-:S02]  /*4190*/  FFMA.FTZ R17, R72, UR5, -R17 ;  /* 0x0000000548117c23 */ /* 0x000fc40008010811 */
[C---:B------:R-:W-:Y:S01]  /*41a0*/  FSETP.NEU.FTZ.AND P2, PT, R3.reuse, -INF , PT ;  /* 0xff8000000300780b */ /* 0x040fe20003f5d000 */
[----:B--2---:R-:W-:Y:S02]  /*41b0*/  FMUL.FTZ R0, R3, UR5 ;  /* 0x0000000503007c20 */ /* 0x004fe40008410000 */
[----:B------:R1:W-:Y:S01]  /*41c0*/  MUFU.EX2 R45, R17 ;  /* 0x00000011002d7308 */ /* 0x0003e20000000800 */
[----:B0-----:R-:W-:Y:S02]  /*41d0*/  F2FP.BF16.F32.PACK_AB R194, R29, R28 ;  /* 0x0000001c1dc2723e */ /* 0x001fe400000010ff */
[----:B------:R-:W-:Y:S02]  /*41e0*/  FSEL R0, R0, RZ, P2 ;  /* 0x000000ff00007208 */ /* 0x000fe40001000000 */
[----:B------:R-:W-:-:S03]  /*41f0*/  PLOP3.LUT P2, PT, PT, PT, UP1, 0x40, 0x0 ;  /* 0x000000000000781c */ /* 0x000fc60003f4e818 */
[----:B------:R-:W-:Y:S01]  /*4200*/  MUFU.EX2 R36, R36 ;  /* 0x0000002400247308 */ /* 0x000fe20000000800 */
[--C-:B------:R-:W-:Y:S01]  /*4210*/  FFMA.FTZ R26, R26, UR5, -R0.reuse ;  /* 0x000000051a1a7c23 */ /* 0x100fe20008010800 */
[--C-:B------:R-:W-:Y:S01]  /*4220*/  FFMA.FTZ R27, R27, UR5, -R0.reuse ;  /* 0x000000051b1b7c23 */ /* 0x100fe20008010800 */
[----:B-1----:R-:W-:Y:S01]  /*4230*/  FADD.FTZ R17, R20, R5 ;  /* 0x0000000514117221 */ /* 0x002fe20000010000 */
[--C-:B------:R-:W-:Y:S01]  /*4240*/  FFMA.FTZ R30, R30, UR5, -R0.reuse ;  /* 0x000000051e1e7c23 */ /* 0x100fe20008010800 */
[--C-:B------:R-:W-:Y:S01]  /*4250*/  FFMA.FTZ R31, R31, UR5, -R0.reuse ;  /* 0x000000051f1f7c23 */ /* 0x100fe20008010800 */
[--C-:B------:R-:W-:Y:S01]  /*4260*/  FFMA.FTZ R34, R34, UR5, -R0.reuse ;  /* 0x0000000522227c23 */ /* 0x100fe20008010800 */
[----:B------:R-:W-:Y:S01]  /*4270*/  FADD.FTZ R44, R198, R17 ;  /* 0x00000011c62c7221 */ /* 0x000fe20000010000 */
        /* <DEDUP_REMOVED lines=8> */
[----:B------:R-:W0:Y:S01]  /*4300*/  MUFU.EX2 R27, R27 ;  /* 0x0000001b001b7308 */ /* 0x000e220000000800 */
[--C-:B------:R-:W-:Y:S01]  /*4310*/  FFMA.FTZ R46, R46, UR5, -R0.reuse ;  /* 0x000000052e2e7c23 */ /* 0x100fe20008010800 */
[----:B------:R-:W-:Y:S01]  /*4320*/  FFMA.FTZ R47, R47, UR5, -R0 ;  /* 0x000000052f2f7c23 */ /* 0x000fe20008010800 */
[----:B------:R-:W-:Y:S01]  /*4330*/  FADD.FTZ R17, R25, R44 ;  /* 0x0000002c19117221 */ /* 0x000fe20000010000 */
[--C-:B------:R-:W-:Y:S01]  /*4340*/  FFMA.FTZ R50, R50, UR5, -R0.reuse ;  /* 0x0000000532327c23 */ /* 0x100fe20008010800 */
[--C-:B------:R-:W-:Y:S01]  /*4350*/  FFMA.FTZ R51, R51, UR5, -R0.reuse ;  /* 0x0000000533337c23 */ /* 0x100fe20008010800 */
[--C-:B------:R-:W-:Y:S01]  /*4360*/  FFMA.FTZ R54, R54, UR5, -R0.reuse ;  /* 0x0000000536367c23 */ /* 0x100fe20008010800 */
[----:B------:R-:W-:Y:S01]  /*4370*/  FADD.FTZ R44, R28, R17 ;  /* 0x000000111c2c7221 */ /* 0x000fe20000010000 */
[----:B------:R-:W1:Y:S01]  /*4380*/  MUFU.EX2 R30, R30 ;  /* 0x0000001e001e7308 */ /* 0x000e620000000800 */
[----:B------:R-:W-:Y:S01]  /*4390*/  FFMA.FTZ R0, R55, UR5, -R0 ;  /* 0x0000000537007c23 */ /* 0x000fe20008010800 */
[----:B------:R-:W-:Y:S01]  /*43a0*/  F2FP.BF16.F32.PACK_AB R198, R21, R198 ;  /* 0x000000c615c6723e */ /* 0x000fe200000010ff */
[----:B------:R-:W-:Y:S01]  /*43b0*/  FADD.FTZ R49, R29, R44 ;  /* 0x0000002c1d317221 */ /* 0x000fe20000010000 */
[----:B---3--:R-:W-:-:S03]  /*43c0*/  F2FP.BF16.F32.PACK_AB R188, R33, R32 ;  /* 0x0000002021bc723e */ /* 0x008fc600000010ff */
[----:B------:R-:W-:Y:S01]  /*43d0*/  FADD.FTZ R48, R32, R49 ;  /* 0x0000003120307221 */ /* 0x000fe20000010000 */
[----:B------:R-:W2:Y:S01]  /*43e0*/  MUFU.EX2 R31, R31 ;  /* 0x0000001f001f7308 */ /* 0x000ea20000000800 */
[----:B0-----:R-:W-:Y:S01]  /*43f0*/  FADD.FTZ R17, R26, R27 ;  /* 0x0000001b1a117221 */ /* 0x001fe20000010000 */
[----:B------:R-:W-:Y:S01]  /*4400*/  F2FP.BF16.F32.PACK_AB R197, R27, R26 ;  /* 0x0000001a1bc5723e */ /* 0x000fe200000010ff */
[----:B------:R-:W-:-:S04]  /*4410*/  FADD.FTZ R49, R33, R48 ;  /* 0x0000003021317221 */ /* 0x000fc80000010000 */
[----:B------:R-:W-:Y:S01]  /*4420*/  FADD.FTZ R48, R36, R49 ;  /* 0x0000003124307221 */ /* 0x000fe20000010000 */
        /* <DEDUP_REMOVED lines=13> */
[C---:B0-----:R-:W-:Y:S01]  /*4500*/  FADD.FTZ R17, R37.reuse, R48 ;  /* 0x0000003025117221 */ /* 0x041fe20000010000 */
[----:B------:R-:W-:-:S06]  /*4510*/  F2FP.BF16.F32.PACK_AB R190, R37, R36 ;  /* 0x0000002425be723e */ /* 0x000fcc00000010ff */
        /* <DEDUP_REMOVED lines=12> */
[----:B------:R-:W-:Y:S01]  /*45e0*/  F2FP.BF16.F32.PACK_AB R189, R43, R42 ;  /* 0x0000002a2bbd723e */ /* 0x000fe200000010ff */
[----:B------:R-:W-:-:S05]  /*45f0*/  VIADD R20, R152, 0xfffffffe ;  /* 0xfffffffe98147836 */ /* 0x000fca0000000000 */
[----:B------:R-:W2:Y:S01]  /*4600*/  MUFU.EX2 R47, R47 ;  /* 0x0000002f002f7308 */ /* 0x000ea20000000800 */
[----:B0-----:R-:W-:Y:S01]  /*4610*/  FADD.FTZ R24, R2, R17 ;  /* 0x0000001102187221 */ /* 0x001fe20000010000 */
[----:B------:R-:W-:-:S03]  /*4620*/  F2FP.BF16.F32.PACK_AB R186, R45, R2 ;  /* 0x000000022dba723e */ /* 0x000fc600000010ff */
[----:B------:R-:W-:-:S03]  /*4630*/  FADD.FTZ R17, R45, R24 ;  /* 0x000000182d117221 */ /* 0x000fc60000010000 */
[----:B------:R-:W0:Y:S01]  /*4640*/  MUFU.EX2 R50, R50 ;  /* 0x0000003200327308 */ /* 0x000e220000000800 */
[----:B-1----:R-:W-:-:S07]  /*4650*/  FADD.FTZ R2, R46, R5 ;  /* 0x000000052e027221 */ /* 0x002fce0000010000 */
[----:B------:R-:W1:Y:S01]  /*4660*/  MUFU.EX2 R51, R51 ;  /* 0x0000003300337308 */ /* 0x000e620000000800 */
[C---:B--2---:R-:W-:Y:S01]  /*4670*/  FADD.FTZ R5, R47.reuse, R2 ;  /* 0x000000022f057221 */ /* 0x044fe20000010000 */
[----:B------:R-:W-:-:S06]  /*4680*/  F2FP.BF16.F32.PACK_AB R191, R47, R46 ;  /* 0x0000002e2fbf723e */ /* 0x000fcc00000010ff */
[----:B------:R-:W2:Y:S01]  /*4690*/  MUFU.EX2 R54, R54 ;  /* 0x0000003600367308 */ /* 0x000ea20000000800 */
[----:B0-----:R-:W-:-:S07]  /*46a0*/  FADD.FTZ R2, R50, R5 ;  /* 0x0000000532027221 */ /* 0x001fce0000010000 */
[----:B------:R2:W0:Y:S01]  /*46b0*/  MUFU.EX2 R187, R0 ;  /* 0x0000000000bb7308 */ /* 0x0004220000000800 */
[C---:B-1----:R-:W-:Y:S01]  /*46c0*/  FADD.FTZ R5, R51.reuse, R2 ;  /* 0x0000000233057221 */ /* 0x042fe20000010000 */
[----:B------:R-:W-:-:S03]  /*46d0*/  F2FP.BF16.F32.PACK_AB R185, R51, R50 ;  /* 0x0000003233b9723e */ /* 0x000fc600000010ff */
[----:B--2---:R-:W-:-:S04]  /*46e0*/  FADD.FTZ R0, R54, R5 ;  /* 0x0000000536007221 */ /* 0x004fc80000010000 */
[C---:B0-----:R-:W-:Y:S01]  /*46f0*/  FADD.FTZ R5, R187.reuse, R0 ;  /* 0x00000000bb057221 */ /* 0x041fe20000010000 */
[----:B------:R-:W-:Y:S01]  /*4700*/  F2FP.BF16.F32.PACK_AB R187, R187, R54 ;  /* 0x00000036bbbb723e */ /* 0x000fe200000010ff */
[----:B------:R-:W-:Y:S06]  /*4710*/  @P2 BRA `(.L_x_1226) ;  /* 0x0000000000442947 */ /* 0x000fec0003800000 */
        /* <DEDUP_REMOVED lines=10> */
.L_x_1227:
[----:B------:R-:W-:-:S11]  /*47c0*/  UISETP.NE.AND UP2, UPT, UR7, 0x1, UPT ;  /* 0x000000010700788c */ /* 0x000fd6000bf45270 */
[----:B------:R-:W-:Y:S02]  /*47d0*/  @UP2 ULDC.64 UR10, c[0x0][0x9e8] ;  /* 0x00027a00000a2ab9 */ /* 0x000fe40000000a00 */
[----:B------:R-:W-:-:S04]  /*47e0*/  UIMAD.WIDE.U32 UR14, UR4, UR10, URZ ;  /* 0x0000000a040e72a5 */ /* 0x000fc8000f8e003f */
[----:B------:R-:W-:-:S12]  /*47f0*/  @UP2 USHF.R.U32.HI UR4, URZ, UR11, UR15 ;  /* 0x0000000b3f042299 */ /* 0x000fd8000801160f */
.L_x_1228:
[----:B------:R-:W-:-:S04]  /*4800*/  UIMAD UR4, UR4, UR7, UR7 ;  /* 0x00000007040472a4 */ /* 0x000fc8000f8e0207 */
[----:B------:R-:W-:-:S04]  /*4810*/  UISETP.LT.AND UP2, UPT, UR6, UR4, UPT ;  /* 0x000000040600728c */ /* 0x000fc8000bf41270 */
[----:B------:R-:W-:-:S12]  /*4820*/  USEL UR6, UR6, UR4, UP2 ;  /* 0x0000000406067287 */ /* 0x000fd80009000000 */
.L_x_1226:
[----:B------:R-:W-:Y:S01]  /*4830*/  R2UR UR7, R22 ;  /* 0x00000000160772ca */ /* 0x000fe200000e0000 */
[----:B------:R-:W-:Y:S01]  /*4840*/  USHF.R.S32.HI UR4, URZ, 0x1f, UR6 ;  /* 0x0000001f3f047899 */ /* 0x000fe20008011406 */
[----:B------:R-:W-:Y:S01]  /*4850*/  IMAD.MOV.U32 R0, RZ, RZ, 0x3f800000 ;  /* 0x3f800000ff007424 */ /* 0x000fe200078e00ff */
[----:B------:R-:W-:Y:S01]  /*4860*/  CS2R R150, SRZ ;  /* 0x0000000000967805 */ /* 0x000fe2000001ff00 */
[----:B------:R-:W-:Y:S01]  /*4870*/  IMAD.MOV.U32 R2, RZ, RZ, 0x3f800000 ;  /* 0x3f800000ff027424 */ /* 0x000fe200078e00ff */
[----:B------:R-:W-:Y:S01]  /*4880*/  ULEA.HI UR4, UR4, UR6, URZ, 0x6 ;  /* 0x0000000604047291 */ /* 0x000fe2000f8f303f */
[----:B------:R-:W-:Y:S02]  /*4890*/  CS2R R148, SRZ ;  /* 0x0000000000947805 */ /* 0x000fe4000001ff00 */
[----:B------:R-:W-:Y:S02]  /*48a0*/  CS2R R146, SRZ ;  /* 0x0000000000927805 */ /* 0x000fe4000001ff00 */
[----:B------:R-:W-:Y:S01]  /*48b0*/  CS2R R144, SRZ ;  /* 0x0000000000907805 */ /* 0x000fe2000001ff00 */
[----:B------:R-:W-:Y:S01]  /*48c0*/  USHF.R.S32.HI UR4, URZ, 0x6, UR4 ;  /* 0x000000063f047899 */ /* 0x000fe20008011404 */
[----:B------:R-:W-:-:S02]  /*48d0*/  CS2R R142, SRZ ;  /* 0x00000000008e7805 */ /* 0x000fc4000001ff00 */
[----:B------:R-:W-:Y:S02]  /*48e0*/  CS2R R140, SRZ ;  /* 0x00000000008c7805 */ /* 0x000fe4000001ff00 */
[----:B------:R-:W-:Y:S01]  /*48f0*/  CS2R R138, SRZ ;  /* 0x00000000008a7805 */ /* 0x000fe2000001ff00 */
[----:B------:R-:W-:Y:S01]  /*4900*/  UISETP.LT.AND UP2, UPT, UR7, UR4, UPT ;  /* 0x000000040700728c */ /* 0x000fe2000bf41270 */
[----:B------:R-:W-:Y:S02]  /*4910*/  CS2R R136, SRZ ;  /* 0x0000000000887805 */ /* 0x000fe4000001ff00 */
[----:B------:R-:W-:Y:S02]  /*4920*/  CS2R R134, SRZ ;  /* 0x0000000000867805 */ /* 0x000fe4000001ff00 */
[----:B------:R-:W-:Y:S01]  /*4930*/  CS2R R132, SRZ ;  /* 0x0000000000847805 */ /* 0x000fe2000001ff00 */
[----:B------:R-:W-:Y:S01]  /*4940*/  USEL UR58, UR7, UR4, !UP2 ;  /* 0x00000004073a7287 */ /* 0x000fe2000d000000 */
[----:B------:R-:W-:-:S02]  /*4950*/  CS2R R130, SRZ ;  /* 0x0000000000827805 */ /* 0x000fc4000001ff00 */
[----:B------:R-:W-:Y:S02]  /*4960*/  CS2R R128, SRZ ;  /* 0x0000000000807805 */ /* 0x000fe4000001ff00 */
[----:B------:R-:W-:Y:S02]  /*4970*/  CS2R R126, SRZ ;  /* 0x00000000007e7805 */ /* 0x000fe4000001ff00 */
[----:B------:R-:W-:Y:S02]  /*4980*/  CS2R R124, SRZ ;  /* 0x00000000007c7805 */ /* 0x000fe4000001ff00 */
[----:B------:R-:W-:Y:S02]  /*4990*/  CS2R R122, SRZ ;  /* 0x00000000007a7805 */ /* 0x000fe4000001ff00 */
[----:B------:R-:W-:Y:S02]  /*49a0*/  ISETP.GE.AND P2, PT, R20, UR58, PT ;  /* 0x0000003a14007c0c */ /* 0x000fe4000bf46270 */
        /* <DEDUP_REMOVED lines=49> */
[----:B------:R-:W-:Y:S06]  /*4cc0*/  @!P2 BRA `(.L_x_1229) ;  /* 0x0000002400f0a947 */ /* 0x000fec0003800000 */
[----:B------:R-:W-:Y:S01]  /*4cd0*/  IMAD.MOV.U32 R0, RZ, RZ, 0x3f800000 ;  /* 0x3f800000ff007424 */ /* 0x000fe200078e00ff */
[----:B------:R-:W-:Y:S01]  /*4ce0*/  ULDC UR59, c[0x0][0x9e4] ;  /* 0x00027900003b7ab9 */ /* 0x000fe20000000800 */
[----:B------:R-:W-:-:S07]  /*4cf0*/  IMAD.MOV.U32 R151, RZ, RZ, RZ ;  /* 0x000000ffff977224 */ /* 0x000fce00078e00ff */
.L_x_1246:
[----:B------:R-:W-:-:S04]  /*4d00*/  UIADD3 UR4, UR36, 0x1, URZ ;  /* 0x0000000124047890 */ /* 0x000fc8000fffe03f */
[----:B------:R-:W-:-:S04]  /*4d10*/  UISETP.NE.AND UP2, UPT, UR4, 0x2, UPT ;  /* 0x000000020400788c */ /* 0x000fc8000bf45270 */
[----:B------:R-:W-:Y:S02]  /*4d20*/  USEL UR7, URZ, 0x1, UP2 ;  /* 0x000000013f077887 */ /* 0x000fe40009000000 */
[----:B------:R-:W-:Y:S02]  /*4d30*/  USEL UR4, UR4, URZ, UP2 ;  /* 0x0000003f04047287 */ /* 0x000fe40009000000 */
[----:B------:R-:W-:Y:S01]  /*4d40*/  ULOP3.LUT UR7, UR38, UR7, URZ, 0x3c, !UPT ;  /* 0x0000000726077292 */ /* 0x000fe2000f8e3c3f */
[----:B------:R-:W-:Y:S11]  /*4d50*/  @!P0 BRA `(.L_x_1230) ;  /* 0x0000000000048947 */ /* 0x000ff60003800000 */
[----:B------:R-:W-:Y:S01]  /*4d60*/  BPT.TRAP 0x1 ;  /* 0x000000040000795c */ /* 0x000fe20000300000 */
.L_x_1230:
[----:B------:R-:W-:Y:S01]  /*4d70*/  ULEA UR6, UR4, UR37, 0x3 ;  /* 0x0000002504067291 */ /* 0x000fe2000f8e183f */
[----:B------:R-:W-:-:S05]  /*4d80*/  IMAD.U32 R21, RZ, RZ, UR7 ;  /* 0x00000007ff157e24 */ /* 0x000fca000f8e00ff */
[----:B------:R-:W-:-:S04]  /*4d90*/  SHF.L.U32 R21, R21, 0x1f, RZ ;  /* 0x0000001f15157819 */ /* 0x000fc800000006ff */
[----:B------:R0:W1:Y:S01]  /*4da0*/  SYNCS.PHASECHK.TRANS64.TRYWAIT P2, [UR6+0x30830], R21 ;  /* 0x03083015ff0075a7 */ /* 0x0000620008040146 */
[----:B------:R-:W-:Y:S05]  /*4db0*/  @!P0 BRA `(.L_x_1231) ;  /* 0x0000000000048947 */ /* 0x000fea0003800000 */
[----:B------:R-:W-:Y:S01]  /*4dc0*/  BPT.TRAP 0x1 ;  /* 0x000000040000795c */ /* 0x000fe20000300000 */
.L_x_1231:
[-C--:B------:R-:W-:Y:S01]  /*4dd0*/  FMUL.FTZ R24, R24, R2.reuse ;  /* 0x0000000218187220 */ /* 0x080fe20000410000 */
[----:B------:R-:W-:Y:S01]  /*4de0*/  FMUL.FTZ R25, R25, R2 ;  /* 0x0000000219197220 */ /* 0x000fe20000410000 */
[----:B-1----:R-:W-:Y:S06]  /*4df0*/  @P2 BRA `(.L_x_1232) ;  /* 0x0000000000082947 */ /* 0x002fec0003800000 */
[----:B------:R-:W1:Y:S02]  /*4e00*/  SYNCS.PHASECHK.TRANS64.TRYWAIT P2, [UR6+0x30830], R21 ;  /* 0x03083015ff0075a7 */ /* 0x000e640008040146 */
[----:B-1----:R-:W-:Y:S05]  /*4e10*/  @!P2 BRA `(.L_x_1233) ;  /* 0x0000014c00a8a947 */ /* 0x002fea0003800000 */
.L_x_1232:
[----:B------:R-:W-:Y:S01]  /*4e20*/  R2UR UR5, R18 ;  /* 0x00000000120572ca */ /* 0x000fe200000e0000 */
[----:B-1----:R-:W-:Y:S01]  /*4e30*/  WARPGROUP.ARRIVE ;  /* 0x00000000000079c5 */ /* 0x002fe20000000000 */
        /* <DEDUP_REMOVED lines=171> */
[----:B------:R-:W-:-:S09]  /*58f0*/  WARPGROUP.ARRIVE ;  /* 0x00000000000079c5 */ /* 0x000fd20000000000 */
        /* <DEDUP_REMOVED lines=8> */
[----:B------:R-:W-:Y:S01]  /*5980*/  UIADD3 UR54, UR5, 0x606, URZ ;  /* 0x0000060605367890 */ /* 0x000fe2000fffe03f */
[----:B------:R-:W-:Y:S01]  /*5990*/  UMOV UR52, UR56 ;  /* 0x0000003800347c82 */ /* 0x000fe20008000000 */
[----:B------:R-:W-:Y:S01]  /*59a0*/  UMOV UR53, UR57 ;  /* 0x0000003900357c82 */ /* 0x000fe20008000000 */
        /* <DEDUP_REMOVED lines=37> */
.L_x_1234:
[----:B------:R-:W-:Y:S01]  /*5c00*/  ULEA UR10, UR36, UR37, 0x3 ;  /* 0x00000025240a7291 */ /* 0x000fe2000f8e183f */
[----:B------:R-:W-:-:S05]  /*5c10*/  IMAD.U32 R0, RZ, RZ, UR38 ;  /* 0x00000026ff007e24 */ /* 0x000fca000f8e00ff */
[----:B------:R-:W-:-:S04]  /*5c20*/  SHF.L.U32 R0, R0, 0x1f, RZ ;  /* 0x0000001f00007819 */ /* 0x000fc800000006ff */
[----:B------:R1:W2:Y:S01]  /*5c30*/  SYNCS.PHASECHK.TRANS64.TRYWAIT P2, [UR10+0x30850], R0 ;  /* 0x03085000ff0075a7 */ /* 0x0002a2000804014a */
[----:B------:R-:W-:Y:S05]  /*5c40*/  @!P0 BRA `(.L_x_1235) ;  /* 0x0000000000048947 */ /* 0x000fea0003800000 */
[----:B------:R-:W-:Y:S01]  /*5c50*/  BPT.TRAP 0x1 ;  /* 0x000000040000795c */ /* 0x000fe20000300000 */
.L_x_1235:
[----:B--2---:R-:W-:Y:S05]  /*5c60*/  @P2 BRA `(.L_x_1236) ;  /* 0x0000000000082947 */ /* 0x004fea0003800000 */
[----:B------:R-:W2:Y:S02]  /*5c70*/  SYNCS.PHASECHK.TRANS64.TRYWAIT P2, [UR10+0x30850], R0 ;  /* 0x03085000ff0075a7 */ /* 0x000ea4000804014a */
[----:B--2---:R-:W-:Y:S05]  /*5c80*/  @!P2 BRA `(.L_x_1237) ;  /* 0x000001400024a947 */ /* 0x004fea0003800000 */
.L_x_1236:
[----:B------:R-:W-:Y:S01]  /*5c90*/  UIADD3 UR5, UR37, 0x400, URZ ;  /* 0x0000040025057890 */ /* 0x000fe2000fffe03f */
[----:B------:R-:W-:Y:S01]  /*5ca0*/  WARPGROUP.ARRIVE ;  /* 0x00000000000079c5 */ /* 0x000fe20000000000 */
[----:B------:R-:W-:Y:S01]  /*5cb0*/  UMOV UR15, 0x40000040 ;  /* 0x40000040000f7882 */ /* 0x000fe20000000000 */
[----:B------:R-:W-:Y:S01]  /*5cc0*/  PLOP3.LUT P2, PT, PT, PT, UP0, 0x80, 0x0 ;  /* 0x000000000000781c */ /* 0x000fe20003f4f008 */
[----:B------:R-:W-:Y:S01]  /*5cd0*/  USHF.R.U32.HI UR5, URZ, 0x4, UR5 ;  /* 0x000000043f057899 */ /* 0x000fe20008011605 */
[----:B------:R-:W-:Y:S01]  /*5ce0*/  PLOP3.LUT P3, PT, PT, PT, UP0, 0x80, 0x0 ;  /* 0x000000000000781c */ /* 0x000fe20003f6f008 */
[----:B-12---:R-:W-:Y:S01]  /*5cf0*/  IMAD.U32 R0, RZ, RZ, UR6 ;  /* 0x00000006ff007e24 */ /* 0x006fe2000f8e00ff */
[----:B------:R-:W-:Y:S01]  /*5d00*/  ULDC UR11, c[0x0][0x9dc] ;  /* 0x00027700000b7ab9 */ /* 0x000fe20000000800 */
[----:B------:R-:W-:Y:S02]  /*5d10*/  ULOP3.LUT UR5, UR5, 0x3fff, URZ, 0xc0, !UPT ;  /* 0x00003fff05057892 */ /* 0x000fe4000f8ec03f */
[----:B------:R-:W-:Y:S01]  /*5d20*/  @!P1 VIADD R0, R0, 0x30840 ;  /* 0x0003084000009836 */ /* 0x000fe20000000000 */
[----:B------:R-:W-:Y:S01]  /*5d30*/  UMOV UR18, UR11 ;  /* 0x0000000b00127c82 */ /* 0x000fe20008000000 */
[----:B------:R-:W-:Y:S01]  /*5d40*/  ULOP3.LUT UR5, UR5, 0x2000000, URZ, 0xfc, !UPT ;  /* 0x0200000005057892 */ /* 0x000fe2000f8efc3f */
[----:B------:R-:W-:-:S02]  /*5d50*/  ULDC UR6, c[0x0][0x9e0] ;  /* 0x0002780000067ab9 */ /* 0x000fc40000000800 */
[----:B------:R-:W-:Y:S01]  /*5d60*/  @!P1 PRMT R0, RZ, 0x654, R0 ;  /* 0x00000654ff009816 */ /* 0x000fe20000000000 */
[----:B------:R-:W-:-:S07]  /*5d70*/  ULEA UR5, UR36, UR5, 0xb ;  /* 0x0000000524057291 */ /* 0x000fce000f8e583f */
        /* <DEDUP_REMOVED lines=16> */
[----:B------:R-:W-:Y:S01]  /*5e80*/  @UP0 ULDC UR5, c[0x0][0x44c] ;  /* 0x0001130000050ab9 */ /* 0x000fe20000000800 */
[----:B------:R-:W-:Y:S02]  /*5e90*/  WARPGROUP.DEPBAR.LE gsb0, 0x0 ;  /* 0x00008000000079c5 */ /* 0x000fe40000010000 */
[----:B------:R-:W-:Y:S01]  /*5ea0*/  WARPGROUP.ARRIVE ;  /* 0x00000000000079c5 */ /* 0x000fe20000000000 */
[----:B------:R-:W-:-:S04]  /*5eb0*/  VIADD R188, R19, UR61 ;  /* 0x0000003d13bc7c36 */ /* 0x000fc80008000000 */
[----:B------:R-:W-:-:S15]  /*5ec0*/  @P2 IMAD.HI.U32 R2, R188, UR5, RZ ;  /* 0x00000005bc022c27 */ /* 0x000fde000f8e00ff */
[----:B------:R-:W-:-:S01]  /*5ed0*/  NOP ;  /* 0x0000000000007918 */ /* 0x000fc20000000000 */
[----:B------:R-:W-:Y:S01]  /*5ee0*/  HGMMA.64x256x16.F32.BF16 R24, R184, gdesc[UR12].tnspB, R24, gsb0 ;  /* 0x43e0000cb8187df0 */ /* 0x000fe20008001818 */
[----:B------:R-:W-:Y:S01]  /*5ef0*/  @UP0 ULDC UR5, c[0x0][0x450] ;  /* 0x0001140000050ab9 */ /* 0x000fe20000000800 */
[----:B------:R-:W-:Y:S02]  /*5f00*/  PLOP3.LUT P2, PT, PT, PT, UP1, 0x40, 0x0 ;  /* 0x000000000000781c */ /* 0x000fe40003f4e818 */
[----:B------:R-:W-:Y:S01]  /*5f10*/  @P3 SHF.R.U32.HI R188, RZ, UR5, R2 ;  /* 0x00000005ffbc3c19 */ /* 0x000fe20008011602 */
[----:B------:R-:W-:Y:S01]  /*5f20*/  IMAD.U32 R2, RZ, RZ, UR39 ;  /* 0x00000027ff027e24 */ /* 0x000fe2000f8e00ff */
[----:B------:R-:W-:-:S03]  /*5f30*/  ULOP3.LUT UR5, URZ, UR18, URZ, 0x33, !UPT ;  /* 0x000000123f057292 */ /* 0x000fc6000f8e333f */
[----:B------:R-:W1:Y:S01]  /*5f40*/  SHFL.IDX PT, R189, R188, RZ, 0x1c1f ;  /* 0x001c1fffbcbd7589 */ /* 0x000e6200000e0000 */
[----:B------:R-:W-:Y:S02]  /*5f50*/  WARPGROUP.DEPBAR.LE gsb0, 0x0 ;  /* 0x00008000000079c5 */ /* 0x000fe40000010000 */
[----:B------:R2:W-:Y:S02]  /*5f60*/  @!P1 SYNCS.ARRIVE.TRANS64.RED.A1T0 RZ, [R0+URZ], RZ ;  /* 0x000000ff00ff99a7 */ /* 0x0005e4000810043f */
[----:B--2---:R-:W-:-:S05]  /*5f70*/  IMAD.SHL.U32 R0, R20, 0x40, RZ ;  /* 0x0000004014007824 */ /* 0x004fca00078e00ff */
[----:B0-----:R-:W-:-:S04]  /*5f80*/  IADD3 R21, -R16, 0x1, -R0 ;  /* 0x0000000110157810 */ /* 0x001fc80007ffe900 */
[----:B------:R-:W-:-:S05]  /*5f90*/  IADD3 R2, -R2, UR60, R21 ;  /* 0x0000003c02027c10 */ /* 0x000fca000fffe115 */
[C---:B------:R-:W-:Y:S02]  /*5fa0*/  VIADD R187, R2.reuse, UR6 ;  /* 0x0000000602bb7c36 */ /* 0x040fe40008000000 */
[----:B------:R-:W-:Y:S02]  /*5fb0*/  VIADD R186, R2, UR5 ;  /* 0x0000000502ba7c36 */ /* 0x000fe40008000000 */
[--C-:B-1----:R-:W-:Y:S02]  /*5fc0*/  IMAD.IADD R21, R187, 0x1, R189.reuse ;  /* 0x00000001bb157824 */ /* 0x102fe400078e02bd */
[----:B------:R-:W-:Y:S01]  /*5fd0*/  IMAD.IADD R2, R186, 0x1, R189 ;  /* 0x00000001ba027824 */ /* 0x000fe200078e02bd */
[----:B------:R-:W-:Y:S06]  /*5fe0*/  @P2 BRA `(.L_x_1238) ;  /* 0x00000000005c2947 */ /* 0x000fec0003800000 */
[----:B------:R-:W-:Y:S01]  /*5ff0*/  IMAD.U32 R184, RZ, RZ, UR39 ;  /* 0x00000027ffb87e24 */ /* 0x000fe2000f8e00ff */
[----:B------:R-:W-:Y:S04]  /*6000*/  BSSY B0, `(.L_x_1239) ;  /* 0x0000011000007945 */ /* 0x000fe80003800000 */
[----:B------:R-:W-:-:S04]  /*6010*/  IADD3 R189, -R184, UR60, R189 ;  /* 0x0000003cb8bd7c10 */ /* 0x000fc8000fffe1bd */
[----:B------:R-:W-:-:S13]  /*6020*/  ISETP.GT.AND P2, PT, R189, -0x1, PT ;  /* 0xffffffffbd00780c */ /* 0x000fda0003f44270 */
[----:B------:R-:W-:Y:S05]  /*6030*/  @P2 BRA `(.L_x_1240) ;  /* 0x0000000000202947 */ /* 0x000fea0003800000 */
[----:B------:R-:W-:Y:S01]  /*6040*/  IMAD.U32 R190, RZ, RZ, UR59 ;  /* 0x0000003bffbe7e24 */ /* 0x000fe2000f8e00ff */
[----:B------:R-:W-:-:S04]  /*6050*/  LOP3.LUT R189, RZ, R189, RZ, 0x33, !PT ;  /* 0x000000bdffbd7212 */ /* 0x000fc800078e33ff */
[----:B------:R-:W-:-:S13]  /*6060*/  ISETP.NE.AND P2, PT, R190, 0x1, PT ;  /* 0x00000001be00780c */ /* 0x000fda0003f45270 */
[----:B------:R-:W0:Y:S02]  /*6070*/  @P2 LDC.64 R184, c[0x0][0x9e8] ;  /* 0x00027a00ffb82b82 */ /* 0x000e240000000a00 */
[----:B0-----:R-:W-:-:S05]  /*6080*/  @P2 IMAD.HI.U32 R184, R189, R184, RZ ;  /* 0x000000b8bdb82227 */ /* 0x001fca00078e00ff */
[----:B------:R-:W-:-:S04]  /*6090*/  @P2 SHF.R.U32.HI R189, RZ, R185, R184 ;  /* 0x000000b9ffbd2219 */ /* 0x000fc800000116b8 */
[----:B------:R-:W-:Y:S01]  /*60a0*/  LOP3.LUT R189, RZ, R189, RZ, 0x33, !PT ;  /* 0x000000bdffbd7212 */ /* 0x000fe200078e33ff */
[----:B------:R-:W-:Y:S06]  /*60b0*/  BRA `(.L_x_1241) ;  /* 0x0000000000147947 */ /* 0x000fec0003800000 */
.L_x_1240:
[----:B------:R-:W-:-:S05]  /*60c0*/  IMAD.U32 R190, RZ, RZ, UR59 ;  /* 0x0000003bffbe7e24 */ /* 0x000fca000f8e00ff */
[----:B------:R-:W-:-:S13]  /*60d0*/  ISETP.NE.AND P2, PT, R190, 0x1, PT ;  /* 0x00000001be00780c */ /* 0x000fda0003f45270 */
[----:B------:R-:W0:Y:S02]  /*60e0*/  @P2 LDC.64 R184, c[0x0][0x9e8] ;  /* 0x00027a00ffb82b82 */ /* 0x000e240000000a00 */
[----:B0-----:R-:W-:-:S05]  /*60f0*/  @P2 IMAD.HI.U32 R184, R189, R184, RZ ;  /* 0x000000b8bdb82227 */ /* 0x001fca00078e00ff */
[----:B------:R-:W-:-:S07]  /*6100*/  @P2 SHF.R.U32.HI R189, RZ, R185, R184 ;  /* 0x000000b9ffbd2219 */ /* 0x000fce00000116b8 */
.L_x_1241:
[----:B------:R-:W-:Y:S05]  /*6110*/  BSYNC B0 ;  /* 0x0000000000007941 */ /* 0x000fea0003800000 */
.L_x_1239:
[----:B------:R-:W-:-:S04]  /*6120*/  IMAD R189, R189, R190, -R0 ;  /* 0x000000bebdbd7224 */ /* 0x000fc800078e0a00 */
[----:B------:R-:W-:-:S05]  /*6130*/  IMAD.IADD R189, R189, 0x1, -R16 ;  /* 0x00000001bdbd7824 */ /* 0x000fca00078e0a10 */
[----:B------:R-:W-:Y:S02]  /*6140*/  VIADDMNMX R21, R189, R190, R21, PT ;  /* 0x000000bebd157246 */ /* 0x000fe40003800115 */
[----:B------:R-:W-:-:S07]  /*6150*/  VIMNMX R2, R2, R189, !PT ;  /* 0x000000bd02027248 */ /* 0x000fce0007fe0100 */
.L_x_1238:
[----:B------:R-:W-:Y:S01]  /*6160*/  ISETP.GT.AND P2, PT, R20, -0x1, PT ;  /* 0xffffffff1400780c */ /* 0x000fe20003f44270 */
[----:B------:R-:W0:Y:S03]  /*6170*/  SHFL.IDX PT, R188, R188, 0x1, 0x1c1f ;  /* 0x003c1f00bcbc7f89 */ /* 0x000e2600000e0000 */
[C---:B------:R-:W-:Y:S02]  /*6180*/  ISETP.GT.AND P5, PT, R2.reuse, RZ, P2 ;  /* 0x000000ff0200720c */ /* 0x040fe400017a4270 */
[C---:B------:R-:W-:Y:S02]  /*6190*/  ISETP.GT.AND P4, PT, R2.reuse, 0x1, P2 ;  /* 0x000000010200780c */ /* 0x040fe40001784270 */
[----:B------:R-:W-:Y:S02]  /*61a0*/  ISETP.LT.OR P5, PT, R21, 0x1, P5 ;  /* 0x000000011500780c */ /* 0x000fe40002fa1670 */
[----:B------:R-:W-:-:S02]  /*61b0*/  ISETP.GT.AND P6, PT, R2, 0x8, P2 ;  /* 0x000000080200780c */ /* 0x000fc400017c4270 */
[----:B------:R-:W-:Y:S02]  /*61c0*/  FSEL R184, R152, -INF , !P5 ;  /* 0xff80000098b87808 */ /* 0x000fe40006800000 */
[C---:B------:R-:W-:Y:S02]  /*61d0*/  ISETP.GT.AND P5, PT, R2.reuse, 0x10, P2 ;  /* 0x000000100200780c */ /* 0x040fe400017a4270 */
[----:B------:R-:W-:Y:S02]  /*61e0*/  ISETP.GT.AND P3, PT, R2, 0x9, P2 ;  /* 0x000000090200780c */ /* 0x000fe40001764270 */
[C---:B------:R-:W-:Y:S02]  /*61f0*/  ISETP.LT.OR P5, PT, R21.reuse, 0x11, P5 ;  /* 0x000000111500780c */ /* 0x040fe40002fa1670 */
[----:B------:R-:W-:Y:S02]  /*6200*/  ISETP.LT.OR P4, PT, R21, 0x2, P4 ;  /* 0x000000021500780c */ /* 0x000fe40002781670 */
[----:B------:R-:W-:-:S02]  /*6210*/  FSEL R160, R160, -INF , !P5 ;  /* 0xff800000a0a07808 */ /* 0x000fc40006800000 */
[----:B------:R-:W-:Y:S01]  /*6220*/  ISETP.GT.AND P5, PT, R2, 0x20, P2 ;  /* 0x000000200200780c */ /* 0x000fe200017a4270 */
[--C-:B0-----:R-:W-:Y:S01]  /*6230*/  IMAD.IADD R187, R187, 0x1, R188.reuse ;  /* 0x00000001bbbb7824 */ /* 0x101fe200078e02bc */
[C---:B------:R-:W-:Y:S01]  /*6240*/  ISETP.LT.OR P6, PT, R21.reuse, 0x9, P6 ;  /* 0x000000091500780c */ /* 0x040fe200037c1670 */
[----:B------:R-:W-:Y:S01]  /*6250*/  IMAD.IADD R186, R186, 0x1, R188 ;  /* 0x00000001baba7824 */ /* 0x000fe200078e02bc */
[C---:B------:R-:W-:Y:S02]  /*6260*/  ISETP.LT.OR P3, PT, R21.reuse, 0xa, P3 ;  /* 0x0000000a1500780c */ /* 0x040fe40001f61670 */
[----:B------:R-:W-:Y:S02]  /*6270*/  ISETP.LT.OR P5, PT, R21, 0x21, P5 ;  /* 0x000000211500780c */ /* 0x000fe40002fa1670 */
[----:B------:R-:W-:Y:S02]  /*6280*/  FSEL R185, R153, -INF , !P4 ;  /* 0xff80000099b97808 */ /* 0x000fe40006000000 */
[----:B------:R-:W-:-:S02]  /*6290*/  FSEL R156, R156, -INF , !P6 ;  /* 0xff8000009c9c7808 */ /* 0x000fc40007000000 */
[----:B------:R-:W-:Y:S02]  /*62a0*/  FSEL R157, R157, -INF , !P3 ;  /* 0xff8000009d9d7808 */ /* 0x000fe40005800000 */
[C---:B------:R-:W-:Y:S02]  /*62b0*/  ISETP.GT.AND P4, PT, R2.reuse, 0x11, P2 ;  /* 0x000000110200780c */ /* 0x040fe40001784270 */
[C---:B------:R-:W-:Y:S02]  /*62c0*/  ISETP.GT.AND P6, PT, R2.reuse, 0x18, P2 ;  /* 0x000000180200780c */ /* 0x040fe400017c4270 */
[----:B------:R-:W-:Y:S02]  /*62d0*/  ISETP.GT.AND P3, PT, R2, 0x19, P2 ;  /* 0x000000190200780c */ /* 0x000fe40001764270 */
[----:B------:R-:W-:Y:S02]  /*62e0*/  FSEL R168, R168, -INF , !P5 ;  /* 0xff800000a8a87808 */ /* 0x000fe40006800000 */
[----:B------:R-:W-:-:S02]  /*62f0*/  ISETP.GT.AND P5, PT, R2, 0x30, P2 ;  /* 0x000000300200780c */ /* 0x000fc400017a4270 */
[C---:B------:R-:W-:Y:S02]  /*6300*/  ISETP.LT.OR P4, PT, R21.reuse, 0x12, P4 ;  /* 0x000000121500780c */ /* 0x040fe40002781670 */
[C---:B------:R-:W-:Y:S02]  /*6310*/  ISETP.LT.OR P6, PT, R21.reuse, 0x19, P6 ;  /* 0x000000191500780c */ /* 0x040fe400037c1670 */
        /* <DEDUP_REMOVED lines=9> */
[----:B------:R-:W-:-:S02]  /*63b0*/  PLOP3.LUT P5, PT, PT, PT, UP1, 0x40, 0x0 ;  /* 0x000000000000781c */ /* 0x000fc40003fae818 */
        /* <DEDUP_REMOVED lines=14> */
[----:B------:R-:W-:Y:S01]  /*64a0*/  FSEL R181, R181, -INF , !P3 ;  /* 0xff800000b5b57808 */ /* 0x000fe20005800000 */
        /* <DEDUP_REMOVED lines=14> */
.L_x_1244:
[----:B------:R-:W-:-:S05]  /*6590*/  IMAD.U32 R2, RZ, RZ, UR59 ;  /* 0x0000003bff027e24 */ /* 0x000fca000f8e00ff */
[----:B------:R-:W-:-:S13]  /*65a0*/  ISETP.NE.AND P3, PT, R2, 0x1, PT ;  /* 0x000000010200780c */ /* 0x000fda0003f65270 */
[----:B------:R-:W0:Y:S02]  /*65b0*/  @P3 LDC.64 R152, c[0x0][0x9e8] ;  /* 0x00027a00ff983b82 */ /* 0x000e240000000a00 */
[----:B0-----:R-:W-:-:S05]  /*65c0*/  @P3 IMAD.HI.U32 R152, R188, R152, RZ ;  /* 0x00000098bc983227 */ /* 0x001fca00078e00ff */
[----:B------:R-:W-:-:S07]  /*65d0*/  @P3 SHF.R.U32.HI R188, RZ, R153, R152 ;  /* 0x00000099ffbc3219 */ /* 0x000fce0000011698 */
.L_x_1245:
[----:B------:R-:W-:Y:S05]  /*65e0*/  BSYNC B0 ;  /* 0x0000000000007941 */ /* 0x000fea0003800000 */
.L_x_1243:
[----:B------:R-:W-:-:S04]  /*65f0*/  IMAD R0, R188, R2, -R0 ;  /* 0x00000002bc007224 */ /* 0x000fc800078e0a00 */
[----:B------:R-:W-:-:S05]  /*6600*/  IMAD.IADD R0, R0, 0x1, -R16 ;  /* 0x0000000100007824 */ /* 0x000fca00078e0a10 */
[----:B------:R-:W-:Y:S02]  /*6610*/  VIADDMNMX R187, R0, R2, R187, PT ;  /* 0x0000000200bb7246 */ /* 0x000fe400038001bb */
[----:B------:R-:W-:-:S07]  /*6620*/  VIMNMX R186, R186, R0, !PT ;  /* 0x00000000baba7248 */ /* 0x000fce0007fe0100 */
.L_x_1242:
[----:B------:R-:W-:Y:S01]  /*6630*/  ISETP.GT.AND P4, PT, R186, 0x9, P2 ;  /* 0x00000009ba00780c */ /* 0x000fe20001784270 */
[----:B------:R-:W-:Y:S01]  /*6640*/  ULDC UR5, c[0x0][0x988] ;  /* 0x0002620000057ab9 */ /* 0x000fe20000000800 */
[----:B------:R-:W-:Y:S01]  /*6650*/  FMNMX.FTZ R0, R184, R4, !PT ;  /* 0x00000004b8007209 */ /* 0x000fe20007810000 */
[----:B------:R-:W-:Y:S01]  /*6660*/  UMOV UR38, UR7 ;  /* 0x0000000700267c82 */ /* 0x000fe20008000000 */
[----:B------:R-:W-:Y:S01]  /*6670*/  ISETP.LT.OR P4, PT, R187, 0xa, P4 ;  /* 0x0000000abb00780c */ /* 0x000fe20002781670 */
[----:B------:R-:W-:Y:S01]  /*6680*/  UMOV UR36, UR4 ;  /* 0x0000000400247c82 */ /* 0x000fe20008000000 */
[----:B------:R-:W-:Y:S02]  /*6690*/  FMNMX.FTZ R0, R185, R0, !PT ;  /* 0x00000000b9007209 */ /* 0x000fe40007810000 */
[----:B------:R-:W-:Y:S02]  /*66a0*/  FSEL R159, R159, -INF , !P4 ;  /* 0xff8000009f9f7808 */ /* 0x000fe40006000000 */
[----:B------:R-:W-:-:S02]  /*66b0*/  ISETP.GT.AND P4, PT, R186, 0x19, P2 ;  /* 0x00000019ba00780c */ /* 0x000fc40001784270 */
[----:B------:R-:W-:Y:S02]  /*66c0*/  FMNMX.FTZ R0, R156, R0, !PT ;  /* 0x000000009c007209 */ /* 0x000fe40007810000 */
[----:B------:R-:W-:Y:S02]  /*66d0*/  ISETP.LT.OR P4, PT, R187, 0x1a, P4 ;  /* 0x0000001abb00780c */ /* 0x000fe40002781670 */
[C---:B------:R-:W-:Y:S02]  /*66e0*/  ISETP.GT.AND P3, PT, R186.reuse, 0x1, P2 ;  /* 0x00000001ba00780c */ /* 0x040fe40001764270 */
[----:B------:R-:W-:Y:S02]  /*66f0*/  FSEL R167, R167, -INF , !P4 ;  /* 0xff800000a7a77808 */ /* 0x000fe40006000000 */
[----:B------:R-:W-:Y:S02]  /*6700*/  ISETP.GT.AND P4, PT, R186, RZ, P2 ;  /* 0x000000ffba00720c */ /* 0x000fe40001784270 */
[----:B------:R-:W-:-:S02]  /*6710*/  FMNMX.FTZ R0, R157, R0, !PT ;  /* 0x000000009d007209 */ /* 0x000fc40007810000 */
[C---:B------:R-:W-:Y:S02]  /*6720*/  ISETP.LT.OR P4, PT, R187.reuse, 0x1, P4 ;  /* 0x00000001bb00780c */ /* 0x040fe40002781670 */
[----:B------:R-:W-:Y:S02]  /*6730*/  ISETP.GT.AND P6, PT, R186, 0x8, P2 ;  /* 0x00000008ba00780c */ /* 0x000fe400017c4270 */
[C---:B------:R-:W-:Y:S02]  /*6740*/  ISETP.LT.OR P3, PT, R187.reuse, 0x2, P3 ;  /* 0x00000002bb00780c */ /* 0x040fe40001f61670 */
[----:B------:R-:W-:Y:S02]  /*6750*/  FSEL R154, R154, -INF , !P4 ;  /* 0xff8000009a9a7808 */ /* 0x000fe40006000000 */
[----:B------:R-:W-:Y:S02]  /*6760*/  FMNMX.FTZ R0, R160, R0, !PT ;  /* 0x00000000a0007209 */ /* 0x000fe40007810000 */
[----:B------:R-:W-:-:S02]  /*6770*/  ISETP.LT.OR P6, PT, R187, 0x9, P6 ;  /* 0x00000009bb00780c */ /* 0x000fc400037c1670 */
[----:B------:R-:W-:Y:S02]  /*6780*/  FSEL R155, R155, -INF , !P3 ;  /* 0xff8000009b9b7808 */ /* 0x000fe40005800000 */
[----:B------:R-:W-:Y:S02]  /*6790*/  FMNMX.FTZ R2, R154, R3, !PT ;  /* 0x000000039a027209 */ /* 0x000fe40007810000 */
[----:B------:R-:W-:Y:S02]  /*67a0*/  FMNMX.FTZ R0, R161, R0, !PT ;  /* 0x00000000a1007209 */ /* 0x000fe40007810000 */
[----:B------:R-:W-:Y:S02]  /*67b0*/  ISETP.GT.AND P5, PT, R186, 0x10, P2 ;  /* 0x00000010ba00780c */ /* 0x000fe400017a4270 */
[----:B------:R-:W-:Y:S02]  /*67c0*/  FSEL R158, R158, -INF , !P6 ;  /* 0xff8000009e9e7808 */ /* 0x000fe40007000000 */
[----:B------:R-:W-:-:S02]  /*67d0*/  FMNMX.FTZ R2, R155, R2, !PT ;  /* 0x000000029b027209 */ /* 0x000fc40007810000 */
[----:B------:R-:W-:Y:S02]  /*67e0*/  FMNMX.FTZ R0, R164, R0, !PT ;  /* 0x00000000a4007209 */ /* 0x000fe40007810000 */
[----:B------:R-:W-:Y:S02]  /*67f0*/  ISETP.GT.AND P3, PT, R186, 0x11, P2 ;  /* 0x00000011ba00780c */ /* 0x000fe40001764270 */
[----:B------:R-:W-:Y:S02]  /*6800*/  ISETP.LT.OR P5, PT, R187, 0x11, P5 ;  /* 0x00000011bb00780c */ /* 0x000fe40002fa1670 */
[----:B------:R-:W-:Y:S02]  /*6810*/  FMNMX.FTZ R2, R158, R2, !PT ;  /* 0x000000029e027209 */ /* 0x000fe40007810000 */
[----:B------:R-:W-:Y:S02]  /*6820*/  FMNMX.FTZ R0, R165, R0, !PT ;  /* 0x00000000a5007209 */ /* 0x000fe40007810000 */
[----:B------:R-:W-:-:S02]  /*6830*/  ISETP.GT.AND P6, PT, R186, 0x18, P2 ;  /* 0x00000018ba00780c */ /* 0x000fc400017c4270 */
[----:B------:R-:W-:Y:S02]  /*6840*/  ISETP.LT.OR P3, PT, R187, 0x12, P3 ;  /* 0x00000012bb00780c */ /* 0x000fe40001f61670 */
[----:B------:R-:W-:Y:S02]  /*6850*/  FSEL R162, R162, -INF , !P5 ;  /* 0xff800000a2a27808 */ /* 0x000fe40006800000 */
[----:B------:R-:W-:Y:S02]  /*6860*/  FMNMX.FTZ R2, R159, R2, !PT ;  /* 0x000000029f027209 */ /* 0x000fe40007810000 */
[----:B------:R-:W-:Y:S02]  /*6870*/  FMNMX.FTZ R0, R168, R0, !PT ;  /* 0x00000000a8007209 */ /* 0x000fe40007810000 */
[----:B------:R-:W-:Y:S02]  /*6880*/  ISETP.LT.OR P6, PT, R187, 0x19, P6 ;  /* 0x00000019bb00780c */ /* 0x000fe400037c1670 */
[----:B------:R-:W-:-:S02]  /*6890*/  FSEL R163, R163, -INF , !P3 ;  /* 0xff800000a3a37808 */ /* 0x000fc40005800000 */
[----:B------:R-:W-:Y:S02]  /*68a0*/  FMNMX.FTZ R2, R162, R2, !PT ;  /* 0x00000002a2027209 */ /* 0x000fe40007810000 */
[----:B------:R-:W-:Y:S02]  /*68b0*/  FMNMX.FTZ R0, R169, R0, !PT ;  /* 0x00000000a9007209 */ /* 0x000fe40007810000 */
[----:B------:R-:W-:Y:S02]  /*68c0*/  ISETP.GT.AND P5, PT, R186, 0x20, P2 ;  /* 0x00000020ba00780c */ /* 0x000fe400017a4270 */
[----:B------:R-:W-:Y:S02]  /*68d0*/  FSEL R166, R166, -INF , !P6 ;  /* 0xff800000a6a67808 */ /* 0x000fe40007000000 */
[----:B------:R-:W-:Y:S02]  /*68e0*/  FMNMX.FTZ R2, R163, R2, !PT ;  /* 0x00000002a3027209 */ /* 0x000fe40007810000 */
[----:B------:R-:W-:-:S02]  /*68f0*/  FMNMX.FTZ R0, R172, R0, !PT ;  /* 0x00000000ac007209 */ /* 0x000fc40007810000 */
[----:B------:R-:W-:Y:S02]  /*6900*/  ISETP.GT.AND P3, PT, R186, 0x21, P2 ;  /* 0x00000021ba00780c */ /* 0x000fe40001764270 */
[----:B------:R-:W-:Y:S02]  /*6910*/  ISETP.LT.OR P5, PT, R187, 0x21, P5 ;  /* 0x00000021bb00780c */ /* 0x000fe40002fa1670 */
[----:B------:R-:W-:Y:S02]  /*6920*/  FMNMX.FTZ R2, R166, R2, !PT ;  /* 0x00000002a6027209 */ /* 0x000fe40007810000 */
[----:B------:R-:W-:Y:S02]  /*6930*/  FMNMX.FTZ R0, R173, R0, !PT ;  /* 0x00000000ad007209 */ /* 0x000fe40007810000 */
[----:B------:R-:W-:Y:S02]  /*6940*/  ISETP.GT.AND P6, PT, R186, 0x28, P2 ;  /* 0x00000028ba00780c */ /* 0x000fe400017c4270 */
[----:B------:R-:W-:-:S02]  /*6950*/  FSEL R170, R170, -INF , !P5 ;  /* 0xff800000aaaa7808 */ /* 0x000fc40006800000 */
[----:B------:R-:W-:Y:S02]  /*6960*/  ISETP.LT.OR P3, PT, R187, 0x22, P3 ;  /* 0x00000022bb00780c */ /* 0x000fe40001f61670 */
[----:B------:R-:W-:Y:S02]  /*6970*/  FMNMX.FTZ R2, R167, R2, !PT ;  /* 0x00000002a7027209 */ /* 0x000fe40007810000 */
[----:B------:R-:W-:Y:S02]  /*6980*/  FMNMX.FTZ R0, R176, R0, !PT ;  /* 0x00000000b0007209 */ /* 0x000fe40007810000 */
[----:B------:R-:W-:Y:S02]  /*6990*/  ISETP.GT.AND P5, PT, R186, 0x29, P2 ;  /* 0x00000029ba00780c */ /* 0x000fe400017a4270 */
[----:B------:R-:W-:Y:S02]  /*69a0*/  ISETP.LT.OR P6, PT, R187, 0x29, P6 ;  /* 0x00000029bb00780c */ /* 0x000fe400037c1670 */
[----:B------:R-:W-:-:S02]  /*69b0*/  FSEL R171, R171, -INF , !P3 ;  /* 0xff800000abab7808 */ /* 0x000fc40005800000 */
[----:B------:R-:W-:Y:S02]  /*69c0*/  FMNMX.FTZ R2, R170, R2, !PT ;  /* 0x00000002aa027209 */ /* 0x000fe40007810000 */
[----:B------:R-:W-:Y:S02]  /*69d0*/  FMNMX.FTZ R0, R177, R0, !PT ;  /* 0x00000000b1007209 */ /* 0x000fe40007810000 */
[----:B------:R-:W-:Y:S02]  /*69e0*/  ISETP.GT.AND P3, PT, R186, 0x30, P2 ;  /* 0x00000030ba00780c */ /* 0x000fe40001764270 */
[----:B------:R-:W-:Y:S02]  /*69f0*/  FSEL R174, R174, -INF , !P6 ;  /* 0xff800000aeae7808 */ /* 0x000fe40007000000 */
[----:B------:R-:W-:Y:S02]  /*6a00*/  ISETP.LT.OR P5, PT, R187, 0x2a, P5 ;  /* 0x0000002abb00780c */ /* 0x000fe40002fa1670 */
[----:B------:R-:W-:-:S02]  /*6a10*/  FMNMX.FTZ R2, R171, R2, !PT ;  /* 0x00000002ab027209 */ /* 0x000fc40007810000 */
[----:B------:R-:W-:Y:S02]  /*6a20*/  FMNMX.FTZ R0, R180, R0, !PT ;  /* 0x00000000b4007209 */ /* 0x000fe40007810000 */
[----:B------:R-:W-:Y:S02]  /*6a30*/  ISETP.GT.AND P4, PT, R186, 0x31, P2 ;  /* 0x00000031ba00780c */ /* 0x000fe40001784270 */
[----:B------:R-:W-:Y:S02]  /*6a40*/  ISETP.LT.OR P3, PT, R187, 0x31, P3 ;  /* 0x00000031bb00780c */ /* 0x000fe40001f61670 */
[----:B------:R-:W-:Y:S02]  /*6a50*/  FSEL R175, R175, -INF , !P5 ;  /* 0xff800000afaf7808 */ /* 0x000fe40006800000 */
[----:B------:R-:W-:Y:S02]  /*6a60*/  FMNMX.FTZ R2, R174, R2, !PT ;  /* 0x00000002ae027209 */ /* 0x000fe40007810000 */
[----:B------:R-:W-:-:S02]  /*6a70*/  FMNMX.FTZ R21, R181, R0, !PT ;  /* 0x00000000b5157209 */ /* 0x000fc40007810000 */
[----:B------:R-:W-:Y:S02]  /*6a80*/  ISETP.GT.AND P6, PT, R186, 0x38, P2 ;  /* 0x00000038ba00780c */ /* 0x000fe400017c4270 */
[----:B------:R-:W-:Y:S01]  /*6a90*/  ISETP.LT.OR P4, PT, R187, 0x32, P4 ;  /* 0x00000032bb00780c */ /* 0x000fe20002781670 */
[----:B------:R-:W0:Y:S01]  /*6aa0*/  SHFL.BFLY PT, R0, R21, 0x2, 0x1f ;  /* 0x0c401f0015007f89 */ /* 0x000e2200000e0000 */
[----:B------:R-:W-:Y:S02]  /*6ab0*/  FSEL R178, R178, -INF , !P3 ;  /* 0xff800000b2b27808 */ /* 0x000fe40005800000 */
[----:B------:R-:W-:Y:S02]  /*6ac0*/  FMNMX.FTZ R2, R175, R2, !PT ;  /* 0x00000002af027209 */ /* 0x000fe40007810000 */
[----:B------:R-:W-:Y:S02]  /*6ad0*/  ISETP.GT.AND P2, PT, R186, 0x39, P2 ;  /* 0x00000039ba00780c */ /* 0x000fe40001744270 */
[----:B------:R-:W-:-:S02]  /*6ae0*/  ISETP.LT.OR P6, PT, R187, 0x39, P6 ;  /* 0x00000039bb00780c */ /* 0x000fc400037c1670 */
[----:B------:R-:W-:Y:S02]  /*6af0*/  FSEL R179, R179, -INF , !P4 ;  /* 0xff800000b3b37808 */ /* 0x000fe40006000000 */
[----:B------:R-:W-:Y:S02]  /*6b00*/  FMNMX.FTZ R2, R178, R2, !PT ;  /* 0x00000002b2027209 */ /* 0x000fe40007810000 */
[----:B------:R-:W-:Y:S02]  /*6b10*/  ISETP.LT.OR P2, PT, R187, 0x3a, P2 ;  /* 0x0000003abb00780c */ /* 0x000fe40001741670 */
[----:B------:R-:W-:Y:S02]  /*6b20*/  FSEL R182, R182, -INF , !P6 ;  /* 0xff800000b6b67808 */ /* 0x000fe40007000000 */
[----:B------:R-:W-:Y:S02]  /*6b30*/  FMNMX.FTZ R2, R179, R2, !PT ;  /* 0x00000002b3027209 */ /* 0x000fe40007810000 */
[----:B------:R-:W-:-:S02]  /*6b40*/  FSEL R183, R183, -INF , !P2 ;  /* 0xff800000b7b77808 */ /* 0x000fc40005000000 */
[----:B------:R-:W-:Y:S02]  /*6b50*/  FMNMX.FTZ R2, R182, R2, !PT ;  /* 0x00000002b6027209 */ /* 0x000fe40007810000 */
[----:B0-----:R-:W-:Y:S02]  /*6b60*/  FMNMX.FTZ R21, R21, R0, !PT ;  /* 0x0000000015157209 */ /* 0x001fe40007810000 */
[----:B------:R-:W-:-:S03]  /*6b70*/  FMNMX.FTZ R2, R183, R2, !PT ;  /* 0x00000002b7027209 */ /* 0x000fc60007810000 */
[----:B------:R-:W0:Y:S04]  /*6b80*/  SHFL.BFLY PT, R0, R21, 0x1, 0x1f ;  /* 0x0c201f0015007f89 */ /* 0x000e2800000e0000 */
[----:B------:R-:W1:Y:S01]  /*6b90*/  SHFL.BFLY PT, R153, R2, 0x2, 0x1f ;  /* 0x0c401f0002997f89 */ /* 0x000e6200000e0000 */
[----:B0-----:R-:W-:Y:S02]  /*6ba0*/  FMNMX.FTZ R21, R21, R0, !PT ;  /* 0x0000000015157209 */ /* 0x001fe40007810000 */
[----:B-1----:R-:W-:-:S03]  /*6bb0*/  FMNMX.FTZ R153, R2, R153, !PT ;  /* 0x0000009902997209 */ /* 0x002fc60007810000 */
[C---:B------:R-:W-:Y:S01]  /*6bc0*/  FMUL.FTZ R0, R21.reuse, UR5 ;  /* 0x0000000515007c20 */ /* 0x040fe20008410000 */
[----:B------:R-:W-:Y:S01]  /*6bd0*/  FSETP.NEU.FTZ.AND P5, PT, R21, -INF , PT ;  /* 0xff8000001500780b */ /* 0x000fe20003fbd000 */
[----:B------:R-:W0:Y:S03]  /*6be0*/  SHFL.BFLY PT, R2, R153, 0x1, 0x1f ;  /* 0x0c201f0099027f89 */ /* 0x000e2600000e0000 */
[----:B------:R-:W-:-:S05]  /*6bf0*/  FSEL R0, R0, RZ, P5 ;  /* 0x000000ff00007208 */ /* 0x000fca0002800000 */
        /* <DEDUP_REMOVED lines=17> */
[----:B0-----:R-:W-:-:S02]  /*6d10*/  FMNMX.FTZ R153, R153, R2, !PT ;  /* 0x0000000299997209 */ /* 0x001fc40007810000 */
[----:B------:R-:W-:Y:S02]  /*6d20*/  FSEL R2, R21, RZ, P5 ;  /* 0x000000ff15027208 */ /* 0x000fe40002800000 */
[----:B------:R-:W-:-:S03]  /*6d30*/  FSETP.NEU.FTZ.AND P2, PT, R153, -INF , PT ;  /* 0xff8000009900780b */ /* 0x000fc60003f5d000 */
[----:B------:R-:W-:Y:S01]  /*6d40*/  MUFU.EX2 R152, R152 ;  /* 0x0000009800987308 */ /* 0x000fe20000000800 */
[----:B------:R-:W-:-:S04]  /*6d50*/  FADD.FTZ R2, -R2, R4 ;  /* 0x0000000402027221 */ /* 0x000fc80000010100 */
[----:B------:R-:W-:-:S03]  /*6d60*/  FMUL.FTZ R2, R2, UR5 ;  /* 0x0000000502027c20 */ /* 0x000fc60008410000 */
[----:B------:R0:W-:Y:S08]  /*6d70*/  MUFU.EX2 R4, R0 ;  /* 0x0000000000047308 */ /* 0x0001f00000000800 */
[----:B------:R-:W1:Y:S01]  /*6d80*/  MUFU.EX2 R2, R2 ;  /* 0x0000000200027308 */ /* 0x000e620000000800 */
[----:B0-----:R-:W-:-:S05]  /*6d90*/  FMUL.FTZ R0, R153, UR5 ;  /* 0x0000000599007c20 */ /* 0x001fca0008410000 */
[----:B------:R-:W-:Y:S02]  /*6da0*/  FSEL R0, R0, RZ, P2 ;  /* 0x000000ff00007208 */ /* 0x000fe40001000000 */
[----:B------:R-:W0:Y:S03]  /*6db0*/  MUFU.EX2 R198, R198 ;  /* 0x000000c600c67308 */ /* 0x000e260000000800 */
[--C-:B------:R-:W-:Y:S01]  /*6dc0*/  FFMA.FTZ R197, R154, UR5, -R0.reuse ;  /* 0x000000059ac57c23 */ /* 0x100fe20008010800 */
[--C-:B------:R-:W-:Y:S01]  /*6dd0*/  FFMA.FTZ R154, R155, UR5, -R0.reuse ;  /* 0x000000059b9a7c23 */ /* 0x100fe20008010800 */
[--C-:B------:R-:W-:Y:S01]  /*6de0*/  FFMA.FTZ R155, R159, UR5, -R0.reuse ;  /* 0x000000059f9b7c23 */ /* 0x100fe20008010800 */
[----:B------:R-:W-:Y:S01]  /*6df0*/  FSEL R159, R153, RZ, P2 ;  /* 0x000000ff999f7208 */ /* 0x000fe20001000000 */
[--C-:B------:R-:W-:Y:S01]  /*6e00*/  FFMA.FTZ R199, R158, UR5, -R0.reuse ;  /* 0x000000059ec77c23 */ /* 0x100fe20008010800 */
[--C-:B------:R-:W-:Y:S01]  /*6e10*/  FFMA.FTZ R193, R162, UR5, -R0.reuse ;  /* 0x00000005a2c17c23 */ /* 0x100fe20008010800 */
[--C-:B------:R-:W-:Y:S01]  /*6e20*/  FFMA.FTZ R163, R163, UR5, -R0.reuse ;  /* 0x00000005a3a37c23 */ /* 0x100fe20008010800 */
[--C-:B------:R-:W-:Y:S01]  /*6e30*/  FFMA.FTZ R195, R166, UR5, -R0.reuse ;  /* 0x00000005a6c37c23 */ /* 0x100fe20008010800 */
[----:B------:R-:W-:Y:S01]  /*6e40*/  FADD.FTZ R159, -R159, R3 ;  /* 0x000000039f9f7221 */ /* 0x000fe20000010100 */
[--C-:B------:R-:W-:Y:S01]  /*6e50*/  FFMA.FTZ R3, R167, UR5, -R0.reuse ;  /* 0x00000005a7037c23 */ /* 0x100fe20008010800 */
[--C-:B------:R-:W-:Y:S01]  /*6e60*/  FFMA.FTZ R170, R170, UR5, -R0.reuse ;  /* 0x00000005aaaa7c23 */ /* 0x100fe20008010800 */
[--C-:B------:R-:W-:Y:S01]  /*6e70*/  FFMA.FTZ R171, R171, UR5, -R0.reuse ;  /* 0x00000005abab7c23 */ /* 0x100fe20008010800 */
[----:B------:R-:W-:Y:S01]  /*6e80*/  FMUL.FTZ R159, R159, UR5 ;  /* 0x000000059f9f7c20 */ /* 0x000fe20008410000 */
[--C-:B------:R-:W-:Y:S01]  /*6e90*/  FFMA.FTZ R174, R174, UR5, -R0.reuse ;  /* 0x00000005aeae7c23 */ /* 0x100fe20008010800 */
[--C-:B------:R-:W-:Y:S01]  /*6ea0*/  FFMA.FTZ R175, R175, UR5, -R0.reuse ;  /* 0x00000005afaf7c23 */ /* 0x100fe20008010800 */
[--C-:B------:R-:W-:Y:S01]  /*6eb0*/  FFMA.FTZ R178, R178, UR5, -R0.reuse ;  /* 0x00000005b2b27c23 */ /* 0x100fe20008010800 */
[--C-:B------:R-:W-:Y:S01]  /*6ec0*/  FFMA.FTZ R179, R179, UR5, -R0.reuse ;  /* 0x00000005b3b37c23 */ /* 0x100fe20008010800 */
[--C-:B------:R-:W-:Y:S01]  /*6ed0*/  FFMA.FTZ R182, R182, UR5, -R0.reuse ;  /* 0x00000005b6b67c23 */ /* 0x100fe20008010800 */
[----:B------:R-:W-:Y:S01]  /*6ee0*/  FFMA.FTZ R183, R183, UR5, -R0 ;  /* 0x00000005b7b77c23 */ /* 0x000fe20008010800 */
[----:B------:R-:W-:Y:S01]  /*6ef0*/  MUFU.EX2 R197, R197 ;  /* 0x000000c500c57308 */ /* 0x000fe20000000800 */
[----:B------:R-:W-:-:S02]  /*6f00*/  IMAD.U32 R158, RZ, RZ, UR10 ;  /* 0x0000000aff9e7e24 */ /* 0x000fc4000f8e00ff */
[----:B-1----:R-:W-:Y:S01]  /*6f10*/  FFMA.FTZ R17, R2, R17, R196 ;  /* 0x0000001102117223 */ /* 0x002fe200000100c4 */
[C---:B------:R-:W-:Y:S01]  /*6f20*/  ISETP.GT.AND P2, PT, R20.reuse, UR58, PT ;  /* 0x0000003a14007c0c */ /* 0x040fe2000bf44270 */
[----:B------:R-:W-:Y:S01]  /*6f30*/  VIADD R20, R20, 0xffffffff ;  /* 0xffffffff14147836 */ /* 0x000fe20000000000 */
[----:B------:R-:W-:Y:S01]  /*6f40*/  F2FP.BF16.F32.PACK_AB R196, R152, R196 ;  /* 0x000000c498c4723e */ /* 0x000fe200000010ff */
[----:B------:R-:W-:Y:S02]  /*6f50*/  @!P1 VIADD R158, R158, 0x30860 ;  /* 0x000308609e9e9836 */ /* 0x000fe40000000000 */
[----:B------:R-:W-:Y:S01]  /*6f60*/  FADD.FTZ R17, R152, R17 ;  /* 0x0000001198117221 */ /* 0x000fe20000010000 */
[----:B------:R-:W1:Y:S02]  /*6f70*/  MUFU.EX2 R0, R159 ;  /* 0x0000009f00007308 */ /* 0x000e640000000800 */
[----:B------:R-:W-:Y:S01]  /*6f80*/  @!P1 PRMT R158, RZ, 0x654, R158 ;  /* 0x00000654ff9e9816 */ /* 0x000fe2000000009e */
[----:B0-----:R-:W-:-:S03]  /*6f90*/  FADD.FTZ R17, R198, R17 ;  /* 0x00000011c6117221 */ /* 0x001fc60000010000 */
[----:B------:R0:W-:Y:S02]  /*6fa0*/  @!P1 SYNCS.ARRIVE.TRANS64.RED.A1T0 RZ, [R158+URZ], RZ ;  /* 0x000000ff9eff99a7 */ /* 0x0001e4000810043f */
[----:B------:R-:W2:Y:S08]  /*6fb0*/  MUFU.EX2 R154, R154 ;  /* 0x0000009a009a7308 */ /* 0x000eb00000000800 */
[----:B------:R-:W3:Y:S01]  /*6fc0*/  MUFU.EX2 R156, R156 ;  /* 0x0000009c009c7308 */ /* 0x000ee20000000800 */
[----:B-1----:R-:W-:-:S07]  /*6fd0*/  FFMA.FTZ R5, R0, R5, R197 ;  /* 0x0000000500057223 */ /* 0x002fce00000100c5 */
        /* <DEDUP_REMOVED lines=16> */
[----:B0-----:R-:W0:Y:S01]  /*70e0*/  MUFU.EX2 R158, R163 ;  /* 0x000000a3009e7308 */ /* 0x001e220000000800 */
[----:B--2---:R-:W-:-:S07]  /*70f0*/  FADD.FTZ R5, R193, R5 ;  /* 0x00000005c1057221 */ /* 0x004fce0000010000 */
[----:B------:R-:W1:Y:S01]  /*7100*/  MUFU.EX2 R160, R160 ;  /* 0x000000a000a07308 */ /* 0x000e620000000800 */
[----:B---3--:R-:W-:-:S07]  /*7110*/  FADD.FTZ R17, R194, R17 ;  /* 0x00000011c2117221 */ /* 0x008fce0000010000 */
        /* <DEDUP_REMOVED lines=12> */
[----:B------:R-:W-:Y:S01]  /*71e0*/  F2FP.BF16.F32.PACK_AB R195, R3, R195 ;  /* 0x000000c303c3723e */ /* 0x000fe200000010ff */
[----:B------:R-:W-:-:S05]  /*71f0*/  IMAD.MOV.U32 R3, RZ, RZ, R153 ;  /* 0x000000ffff037224 */ /* 0x000fca00078e0099 */
[----:B------:R-:W1:Y:S01]  /*7200*/  MUFU.EX2 R190, R190 ;  /* 0x000000be00be7308 */ /* 0x000e620000000800 */
[C---:B--2---:R-:W-:Y:S01]  /*7210*/  FADD.FTZ R17, R161.reuse, R17 ;  /* 0x00000011a1117221 */ /* 0x044fe20000010000 */
[----:B------:R-:W-:-:S06]  /*7220*/  F2FP.BF16.F32.PACK_AB R188, R161, R188 ;  /* 0x000000bca1bc723e */ /* 0x000fcc00000010ff */
[----:B------:R-:W2:Y:S01]  /*7230*/  MUFU.EX2 R171, R171 ;  /* 0x000000ab00ab7308 */ /* 0x000ea20000000800 */
[----:B0-----:R-:W-:-:S07]  /*7240*/  FADD.FTZ R5, R170, R5 ;  /* 0x00000005aa057221 */ /* 0x001fce0000010000 */
[----:B------:R-:W0:Y:S01]  /*7250*/  MUFU.EX2 R164, R164 ;  /* 0x000000a400a47308 */ /* 0x000e220000000800 */
[----:B-1----:R-:W-:-:S07]  /*7260*/  FADD.FTZ R17, R190, R17 ;  /* 0x00000011be117221 */ /* 0x002fce0000010000 */
[----:B------:R-:W1:Y:S01]  /*7270*/  MUFU.EX2 R174, R174 ;  /* 0x000000ae00ae7308 */ /* 0x000e620000000800 */
[C---:B--2---:R-:W-:Y:S01]  /*7280*/  FADD.FTZ R5, R171.reuse, R5 ;  /* 0x00000005ab057221 */ /* 0x044fe20000010000 */
[----:B------:R-:W-:-:S06]  /*7290*/  F2FP.BF16.F32.PACK_AB R189, R171, R170 ;  /* 0x000000aaabbd723e */ /* 0x000fcc00000010ff */
[----:B------:R-:W2:Y:S01]  /*72a0*/  MUFU.EX2 R184, R184 ;  /* 0x000000b800b87308 */ /* 0x000ea20000000800 */
[C---:B0-----:R-:W-:Y:S01]  /*72b0*/  FADD.FTZ R17, R164.reuse, R17 ;  /* 0x00000011a4117221 */ /* 0x041fe20000010000 */
[----:B------:R-:W-:-:S06]  /*72c0*/  F2FP.BF16.F32.PACK_AB R190, R164, R190 ;  /* 0x000000bea4be723e */ /* 0x000fcc00000010ff */
[----:B------:R-:W0:Y:S01]  /*72d0*/  MUFU.EX2 R175, R175 ;  /* 0x000000af00af7308 */ /* 0x000e220000000800 */
[----:B-1----:R-:W-:-:S07]  /*72e0*/  FADD.FTZ R5, R174, R5 ;  /* 0x00000005ae057221 */ /* 0x002fce0000010000 */
        /* <DEDUP_REMOVED lines=11> */
[----:B0-----:R-:W-:Y:S01]  /*73a0*/  FADD.FTZ R17, R186, R17 ;  /* 0x00000011ba117221 */ /* 0x001fe20000010000 */
[----:B------:R-:W-:-:S03]  /*73b0*/  F2FP.BF16.F32.PACK_AB R186, R4, R186 ;  /* 0x000000ba04ba723e */ /* 0x000fc600000010ff */
[----:B------:R-:W-:-:S03]  /*73c0*/  FADD.FTZ R17, R4, R17 ;  /* 0x0000001104117221 */ /* 0x000fc60000010000 */
[----:B------:R-:W0:Y:S01]  /*73d0*/  MUFU.EX2 R183, R183 ;  /* 0x000000b700b77308 */ /* 0x000e220000000800 */
[C---:B-1----:R-:W-:Y:S01]  /*73e0*/  FADD.FTZ R5, R179.reuse, R5 ;  /* 0x00000005b3057221 */ /* 0x042fe20000010000 */
[----:B------:R-:W-:-:S03]  /*73f0*/  F2FP.BF16.F32.PACK_AB R185, R179, R178 ;  /* 0x000000b2b3b9723e */ /* 0x000fc600000010ff */
[----:B--2---:R-:W-:-:S04]  /*7400*/  FADD.FTZ R4, R182, R5 ;  /* 0x00000005b6047221 */ /* 0x004fc80000010000 */
[C---:B0-----:R-:W-:Y:S01]  /*7410*/  FADD.FTZ R5, R183.reuse, R4 ;  /* 0x00000004b7057221 */ /* 0x041fe20000010000 */
[----:B------:R-:W-:Y:S01]  /*7420*/  F2FP.BF16.F32.PACK_AB R187, R183, R182 ;  /* 0x000000b6b7bb723e */ /* 0x000fe200000010ff */
[----:B------:R-:W-:Y:S01]  /*7430*/  IMAD.MOV.U32 R4, RZ, RZ, R21 ;  /* 0x000000ffff047224 */ /* 0x000fe200078e0015 */
[----:B------:R-:W-:Y:S06]  /*7440*/  @P2 BRA `(.L_x_1246) ;  /* 0xffffffd8002c2947 */ /* 0x000fec000383ffff */
[----:B------:R-:W-:Y:S01]  /*7450*/  IMAD.MOV.U32 R3, RZ, RZ, R153 ;  /* 0x000000ffff037224 */ /* 0x000fe200078e0099 */
[----:B------:R-:W-:Y:S01]  /*7460*/  UMOV UR36, UR4 ;  /* 0x0000000400247c82 */ /* 0x000fe20008000000 */
[----:B------:R-:W-:Y:S01]  /*7470*/  IMAD.MOV.U32 R4, RZ, RZ, R21 ;  /* 0x000000ffff047224 */ /* 0x000fe200078e0015 */
[----:B------:R-:W-:-:S06]  /*7480*/  UMOV UR38, UR7 ;  /* 0x0000000700267c82 */ /* 0x000fcc0008000000 */
.L_x_1229:
[----:B------:R-:W-:Y:S01]  /*7490*/  ULDC UR4, c[0x0][0x448] ;  /* 0x0001120000047ab9 */ /* 0x000fe20000000800 */
[----:B------:R-:W-:Y:S02]  /*74a0*/  UIADD3 UR11, UR61, 0x7f, URZ ;  /* 0x0000007f3d0b7890 */ /* 0x000fe4000fffe03f */
[----:B------:R-:W-:Y:S02]  /*74b0*/  UISETP.NE.AND UP0, UPT, UR4, 0x1, UPT ;  /* 0x000000010400788c */ /* 0x000fe4000bf05270 */
[----:B------:R-:W-:Y:S01]  /*74c0*/  UIADD3 UR10, UR60, 0x1, -UR39 ;  /* 0x000000013c0a7890 */ /* 0x000fe2000fffe827 */
[----:B------:R-:W-:Y:S02]  /*74d0*/  ULDC UR4, c[0x0][0x9e4] ;  /* 0x0002790000047ab9 */ /* 0x000fe40000000800 */
[----:B------:R-:W-:-:S06]  /*74e0*/  UISETP.GE.AND UP1, UPT, UR4, 0x1, UPT ;  /* 0x000000010400788c */ /* 0x000fcc000bf26270 */
[----:B------:R-:W-:Y:S01]  /*74f0*/  @UP0 ULDC UR6, c[0x0][0x44c] ;  /* 0x0001130000060ab9 */ /* 0x000fe20000000800 */
[----:B------:R-:W-:Y:S01]  /*7500*/  PLOP3.LUT P5, PT, PT, PT, UP1, 0x80, 0x0 ;  /* 0x000000000000781c */ /* 0x000fe20003faf018 */
[----:B------:R-:W-:Y:S01]  /*7510*/  UIMAD.WIDE.U32 UR6, UR11, UR6, URZ ;  /* 0x000000060b0672a5 */ /* 0x000fe2000f8e003f */
[----:B------:R-:W-:-:S03]  /*7520*/  @UP0 ULDC UR14, c[0x0][0x450] ;  /* 0x00011400000e0ab9 */ /* 0x000fc60000000800 */
[----:B------:R-:W-:-:S04]  /*7530*/  @UP0 USHF.R.U32.HI UR11, URZ, UR14, UR7 ;  /* 0x0000000e3f0b0299 */ /* 0x000fc80008011607 */
[----:B------:R-:W-:-:S04]  /*7540*/  UIADD3 UR10, UR10, UR11, URZ ;  /* 0x0000000b0a0a7290 */ /* 0x000fc8000fffe03f */
[----:B------:R-:W-:Y:S01]  /*7550*/  UIADD3 UR18, UR10, -UR18, URZ ;  /* 0x800000120a127290 */ /* 0x000fe2000fffe03f */
[----:B------:R-:W-:Y:S11]  /*7560*/  @!P5 BRA `(.L_x_1247) ;  /* 0x000000000048d947 */ /* 0x000ff60003800000 */
        /* <DEDUP_REMOVED lines=11> */
.L_x_1248:
[----:B------:R-:W-:-:S11]  /*7620*/  UISETP.NE.AND UP1, UPT, UR4, 0x1, UPT ;  /* 0x000000010400788c */ /* 0x000fd6000bf25270 */
[----:B------:R-:W-:Y:S02]  /*7630*/  @UP1 ULDC.64 UR6, c[0x0][0x9e8] ;  /* 0x00027a0000061ab9 */ /* 0x000fe40000000a00 */
[----:B------:R-:W-:-:S04]  /*7640*/  UIMAD.WIDE.U32 UR10, UR14, UR6, URZ ;  /* 0x000000060e0a72a5 */ /* 0x000fc8000f8e003f */
[----:B------:R-:W-:-:S12]  /*7650*/  @UP1 USHF.R.U32.HI UR14, URZ, UR7, UR11 ;  /* 0x000000073f0e1299 */ /* 0x000fd8000801160b */
.L_x_1249:
[----:B------:R-:W-:-:S04]  /*7660*/  UIMAD UR4, UR14, UR4, URZ ;  /* 0x000000040e0472a4 */ /* 0x000fc8000f8e023f */
[----:B------:R-:W-:-:S04]  /*7670*/  UISETP.LT.AND UP1, UPT, UR18, UR4, UPT ;  /* 0x000000041200728c */ /* 0x000fc8000bf21270 */
[----:B------:R-:W-:-:S12]  /*7680*/  USEL UR18, UR18, UR4, !UP1 ;  /* 0x0000000412127287 */ /* 0x000fd8000c800000 */
.L_x_1247:
[----:B------:R-:W-:Y:S01]  /*7690*/  UIADD3 UR18, UR18, 0x3f, URZ ;  /* 0x0000003f12127890 */ /* 0x000fe2000fffe03f */
[----:B------:R-:W-:-:S03]  /*76a0*/  R2UR UR6, R22 ;  /* 0x00000000160672ca */ /* 0x000fc600000e0000 */
[----:B------:R-:W-:-:S04]  /*76b0*/  USHF.R.S32.HI UR4, URZ, 0x1f, UR18 ;  /* 0x0000001f3f047899 */ /* 0x000fc80008011412 */
[----:B------:R-:W-:-:S04]  /*76c0*/  ULEA.HI UR4, UR4, UR18, URZ, 0x6 ;  /* 0x0000001204047291 */ /* 0x000fc8000f8f303f */
[----:B------:R-:W-:-:S04]  /*76d0*/  USHF.R.S32.HI UR4, URZ, 0x6, UR4 ;  /* 0x000000063f047899 */ /* 0x000fc80008011404 */
[----:B------:R-:W-:-:S04]  /*76e0*/  UISETP.LT.AND UP1, UPT, UR6, UR4, UPT ;  /* 0x000000040600728c */ /* 0x000fc8000bf21270 */
[----:B------:R-:W-:-:S06]  /*76f0*/  USEL UR58, UR6, UR4, !UP1 ;  /* 0x00000004063a7287 */ /* 0x000fcc000c800000 */
[----:B------:R-:W-:-:S13]  /*7700*/  ISETP.GE.AND P2, PT, R20, UR58, PT ;  /* 0x0000003a14007c0c */ /* 0x000fda000bf46270 */
[----:B------:R-:W-:Y:S05]  /*7710*/  @!P2 BRA `(.L_x_1250) ;  /* 0x0000001c0024a947 */ /* 0x000fea0003800000 */
[----:B------:R-:W-:Y:S01]  /*7720*/  IMAD.MOV.U32 R230, RZ, RZ, R3 ;  /* 0x000000ffffe67224 */ /* 0x000fe200078e0003 */
[----:B------:R-:W-:Y:S01]  /*7730*/  UMOV UR6, UR38 ;  /* 0x0000002600067c82 */ /* 0x000fe20008000000 */
[----:B------:R-:W-:Y:S01]  /*7740*/  IMAD.MOV.U32 R21, RZ, RZ, R4 ;  /* 0x000000ffff157224 */ /* 0x000fe200078e0004 */
[----:B------:R-:W-:Y:S01]  /*7750*/  UMOV UR4, UR36 ;  /* 0x0000002400047c82 */ /* 0x000fe20008000000 */
[----:B------:R-:W-:-:S05]  /*7760*/  ULDC UR59, c[0x0][0x988] ;  /* 0x00026200003b7ab9 */ /* 0x000fca0000000800 */
.L_x_1259:
[----:B------:R-:W-:-:S04]  /*7770*/  UIADD3 UR7, UR4, 0x1, URZ ;  /* 0x0000000104077890 */ /* 0x000fc8000fffe03f */
[----:B------:R-:W-:-:S04]  /*7780*/  UISETP.NE.AND UP1, UPT, UR7, 0x2, UPT ;  /* 0x000000020700788c */ /* 0x000fc8000bf25270 */
[----:B------:R-:W-:Y:S02]  /*7790*/  USEL UR7, UR7, URZ, UP1 ;  /* 0x0000003f07077287 */ /* 0x000fe40008800000 */
[----:B------:R-:W-:-:S04]  /*77a0*/  USEL UR38, URZ, 0x1, UP1 ;  /* 0x000000013f267887 */ /* 0x000fc80008800000 */
[----:B------:R-:W-:Y:S01]  /*77b0*/  ULOP3.LUT UR38, UR6, UR38, URZ, 0x3c, !UPT ;  /* 0x0000002606267292 */ /* 0x000fe2000f8e3c3f */
[----:B------:R-:W-:Y:S01]  /*77c0*/  UMOV UR36, UR7 ;  /* 0x0000000700247c82 */ /* 0x000fe20008000000 */
[----:B------:R-:W-:Y:S10]  /*77d0*/  @!P0 BRA `(.L_x_1251) ;  /* 0x0000000000048947 */ /* 0x000ff40003800000 */
[----:B------:R-:W-:Y:S01]  /*77e0*/  BPT.TRAP 0x1 ;  /* 0x000000040000795c */ /* 0x000fe20000300000 */
.L_x_1251:
[----:B------:R-:W-:Y:S01]  /*77f0*/  ULEA UR5, UR36, UR37, 0x3 ;  /* 0x0000002524057291 */ /* 0x000fe2000f8e183f */
[----:B------:R-:W-:-:S05]  /*7800*/  IMAD.U32 R3, RZ, RZ, UR38 ;  /* 0x00000026ff037e24 */ /* 0x000fca000f8e00ff */
[----:B------:R-:W-:-:S04]  /*7810*/  SHF.L.U32 R3, R3, 0x1f, RZ ;  /* 0x0000001f03037819 */ /* 0x000fc800000006ff */
[----:B------:R0:W1:Y:S01]  /*7820*/  SYNCS.PHASECHK.TRANS64.TRYWAIT P2, [UR5+0x30830], R3 ;  /* 0x03083003ff0075a7 */ /* 0x0000620008040145 */
[----:B------:R-:W-:Y:S05]  /*7830*/  @!P0 BRA `(.L_x_1252) ;  /* 0x0000000000048947 */ /* 0x000fea0003800000 */
[----:B------:R-:W-:Y:S01]  /*7840*/  BPT.TRAP 0x1 ;  /* 0x000000040000795c */ /* 0x000fe20000300000 */
.L_x_1252:
[-C--:B------:R-:W-:Y:S01]  /*7850*/  FMUL.FTZ R24, R24, R2.reuse ;  /* 0x0000000218187220 */ /* 0x080fe20000410000 */
[----:B------:R-:W-:Y:S01]  /*7860*/  FMUL.FTZ R25, R25, R2 ;  /* 0x0000000219197220 */ /* 0x000fe20000410000 */
[----:B-1----:R-:W-:Y:S06]  /*7870*/  @P2 BRA `(.L_x_1253) ;  /* 0x0000000000082947 */ /* 0x002fec0003800000 */
[----:B------:R-:W1:Y:S02]  /*7880*/  SYNCS.PHASECHK.TRANS64.TRYWAIT P2, [UR5+0x30830], R3 ;  /* 0x03083003ff0075a7 */ /* 0x000e640008040145 */
[----:B-1----:R-:W-:Y:S05]  /*7890*/  @!P2 BRA `(.L_x_1254) ;  /* 0x000001240038a947 */ /* 0x002fea0003800000 */
.L_x_1253:
        /* <DEDUP_REMOVED lines=222> */
.L_x_1255:
[----:B------:R-:W-:Y:S01]  /*8680*/  ULEA UR14, UR4, UR37, 0x3 ;  /* 0x00000025040e7291 */ /* 0x000fe2000f8e183f */
[----:B------:R-:W-:-:S05]  /*8690*/  IMAD.U32 R0, RZ, RZ, UR6 ;  /* 0x00000006ff007e24 */ /* 0x000fca000f8e00ff */
[----:B------:R-:W-:-:S04]  /*86a0*/  SHF.L.U32 R0, R0, 0x1f, RZ ;  /* 0x0000001f00007819 */ /* 0x000fc800000006ff */
[----:B------:R2:W3:Y:S01]  /*86b0*/  SYNCS.PHASECHK.TRANS64.TRYWAIT P2, [UR14+0x30850], R0 ;  /* 0x03085000ff0075a7 */ /* 0x0004e2000804014e */
[----:B------:R-:W-:Y:S05]  /*86c0*/  @!P0 BRA `(.L_x_1256) ;  /* 0x0000000000048947 */ /* 0x000fea0003800000 */
[----:B------:R-:W-:Y:S01]  /*86d0*/  BPT.TRAP 0x1 ;  /* 0x000000040000795c */ /* 0x000fe20000300000 */
.L_x_1256:
[----:B---3--:R-:W-:Y:S05]  /*86e0*/  @P2 BRA `(.L_x_1257) ;  /* 0x0000000000082947 */ /* 0x008fea0003800000 */
[----:B------:R-:W3:Y:S02]  /*86f0*/  SYNCS.PHASECHK.TRANS64.TRYWAIT P2, [UR14+0x30850], R0 ;  /* 0x03085000ff0075a7 */ /* 0x000ee4000804014e */
[----:B---3--:R-:W-:Y:S05]  /*8700*/  @!P2 BRA `(.L_x_1258) ;  /* 0x0000011400b4a947 */ /* 0x008fea0003800000 */
.L_x_1257:
[----:B------:R-:W-:Y:S01]  /*8710*/  UIADD3 UR5, UR37, 0x400, URZ ;  /* 0x0000040025057890 */ /* 0x000fe2000fffe03f */
[----:B------:R-:W-:Y:S01]  /*8720*/  WARPGROUP.ARRIVE ;  /* 0x00000000000079c5 */ /* 0x000fe20000000000 */
[----:B------:R-:W-:Y:S01]  /*8730*/  UMOV UR11, 0x40000040 ;  /* 0x40000040000b7882 */ /* 0x000fe20000000000 */
[----:B--23--:R-:W-:Y:S01]  /*8740*/  FMNMX.FTZ R0, R152, R21, !PT ;  /* 0x0000001598007209 */ /* 0x00cfe20007810000 */
[----:B------:R-:W-:Y:S01]  /*8750*/  USHF.R.U32.HI UR5, URZ, 0x4, UR5 ;  /* 0x000000043f057899 */ /* 0x000fe20008011605 */
[C---:B------:R-:W-:Y:S01]  /*8760*/  ISETP.GT.AND P2, PT, R20.reuse, UR58, PT ;  /* 0x0000003a14007c0c */ /* 0x040fe2000bf44270 */
[----:B------:R-:W-:Y:S01]  /*8770*/  UMOV UR6, UR38 ;  /* 0x0000002600067c82 */ /* 0x000fe20008000000 */
[----:B------:R-:W-:Y:S01]  /*8780*/  FMNMX.FTZ R0, R153, R0, !PT ;  /* 0x0000000099007209 */ /* 0x000fe20007810000 */
[----:B------:R-:W-:Y:S01]  /*8790*/  ULOP3.LUT UR5, UR5, 0x3fff, URZ, 0xc0, !UPT ;  /* 0x00003fff05057892 */ /* 0x000fe2000f8ec03f */
[----:B------:R-:W-:Y:S02]  /*87a0*/  VIADD R20, R20, 0xffffffff ;  /* 0xffffffff14147836 */ /* 0x000fe40000000000 */
[----:B------:R-:W-:Y:S01]  /*87b0*/  FMNMX.FTZ R0, R156, R0, !PT ;  /* 0x000000009c007209 */ /* 0x000fe20007810000 */
[----:B------:R-:W-:-:S03]  /*87c0*/  ULOP3.LUT UR5, UR5, 0x2000000, URZ, 0xfc, !UPT ;  /* 0x0200000005057892 */ /* 0x000fc6000f8efc3f */
[----:B------:R-:W-:Y:S01]  /*87d0*/  FMNMX.FTZ R0, R157, R0, !PT ;  /* 0x000000009d007209 */ /* 0x000fe20007810000 */
[----:B------:R-:W-:-:S03]  /*87e0*/  ULEA UR4, UR4, UR5, 0xb ;  /* 0x0000000504047291 */ /* 0x000fc6000f8e583f */
[----:B------:R-:W-:Y:S01]  /*87f0*/  FMNMX.FTZ R0, R160, R0, !PT ;  /* 0x00000000a0007209 */ /* 0x000fe20007810000 */
[----:B------:R-:W-:-:S03]  /*8800*/  UMOV UR5, UR59 ;  /* 0x0000003b00057c82 */ /* 0x000fc60008000000 */
        /* <DEDUP_REMOVED lines=15> */
[----:B------:R-:W2:Y:S02]  /*8900*/  SHFL.BFLY PT, R2, R0, 0x2, 0x1f ;  /* 0x0c401f0000027f89 */ /* 0x000ea400000e0000 */
[----:B--2---:R-:W-:Y:S02]  /*8910*/  FMNMX.FTZ R2, R0, R2, !PT ;  /* 0x0000000200027209 */ /* 0x004fe40007810000 */
[----:B------:R-:W-:-:S03]  /*8920*/  FMNMX.FTZ R0, R154, R230, !PT ;  /* 0x000000e69a007209 */ /* 0x000fc60007810000 */
[----:B-1----:R-:W1:Y:S01]  /*8930*/  SHFL.BFLY PT, R4, R2, 0x1, 0x1f ;  /* 0x0c201f0002047f89 */ /* 0x002e6200000e0000 */
[----:B------:R-:W-:-:S04]  /*8940*/  FMNMX.FTZ R0, R155, R0, !PT ;  /* 0x000000009b007209 */ /* 0x000fc80007810000 */
[----:B------:R-:W-:-:S04]  /*8950*/  FMNMX.FTZ R0, R158, R0, !PT ;  /* 0x000000009e007209 */ /* 0x000fc80007810000 */
[----:B------:R-:W-:-:S04]  /*8960*/  FMNMX.FTZ R0, R159, R0, !PT ;  /* 0x000000009f007209 */ /* 0x000fc80007810000 */
[----:B------:R-:W-:-:S04]  /*8970*/  FMNMX.FTZ R0, R162, R0, !PT ;  /* 0x00000000a2007209 */ /* 0x000fc80007810000 */
[----:B------:R-:W-:-:S04]  /*8980*/  FMNMX.FTZ R0, R163, R0, !PT ;  /* 0x00000000a3007209 */ /* 0x000fc80007810000 */
[----:B------:R-:W-:Y:S02]  /*8990*/  FMNMX.FTZ R0, R166, R0, !PT ;  /* 0x00000000a6007209 */ /* 0x000fe40007810000 */
[----:B-1----:R-:W-:Y:S02]  /*89a0*/  FMNMX.FTZ R4, R2, R4, !PT ;  /* 0x0000000402047209 */ /* 0x002fe40007810000 */
[----:B0-----:R-:W-:-:S03]  /*89b0*/  FMNMX.FTZ R3, R167, R0, !PT ;  /* 0x00000000a7037209 */ /* 0x001fc60007810000 */
[----:B------:R-:W-:Y:S01]  /*89c0*/  FMUL.FTZ R0, R4, UR5 ;  /* 0x0000000504007c20 */ /* 0x000fe20008410000 */
[----:B------:R-:W-:Y:S01]  /*89d0*/  FMNMX.FTZ R3, R170, R3, !PT ;  /* 0x00000003aa037209 */ /* 0x000fe20007810000 */
[----:B------:R-:W-:Y:S02]  /*89e0*/  FADD.FTZ R2, -R4, R21 ;  /* 0x0000001504027221 */ /* 0x000fe40000010100 */
[--C-:B------:R-:W-:Y:S01]  /*89f0*/  FFMA.FTZ R21, R153, UR5, -R0.reuse ;  /* 0x0000000599157c23 */ /* 0x100fe20008010800 */
[----:B------:R-:W-:Y:S01]  /*8a00*/  FMNMX.FTZ R3, R171, R3, !PT ;  /* 0x00000003ab037209 */ /* 0x000fe20007810000 */
[----:B------:R-:W-:Y:S01]  /*8a10*/  FMUL.FTZ R2, R2, UR5 ;  /* 0x0000000502027c20 */ /* 0x000fe20008410000 */
[----:B------:R-:W-:Y:S02]  /*8a20*/  FFMA.FTZ R153, R165, UR5, -R0 ;  /* 0x00000005a5997c23 */ /* 0x000fe40008010800 */
[----:B------:R-:W-:Y:S01]  /*8a30*/  FMNMX.FTZ R3, R174, R3, !PT ;  /* 0x00000003ae037209 */ /* 0x000fe20007810000 */
[----:B------:R-:W-:Y:S03]  /*8a40*/  MUFU.EX2 R21, R21 ;  /* 0x0000001500157308 */ /* 0x000fe60000000800 */
[----:B------:R-:W-:-:S04]  /*8a50*/  FMNMX.FTZ R3, R175, R3, !PT ;  /* 0x00000003af037209 */ /* 0x000fc80007810000 */
[----:B------:R-:W-:Y:S01]  /*8a60*/  FMNMX.FTZ R3, R178, R3, !PT ;  /* 0x00000003b2037209 */ /* 0x000fe20007810000 */
[----:B------:R-:W-:Y:S03]  /*8a70*/  MUFU.EX2 R2, R2 ;  /* 0x0000000200027308 */ /* 0x000fe60000000800 */
[----:B------:R-:W-:-:S04]  /*8a80*/  FMNMX.FTZ R3, R179, R3, !PT ;  /* 0x00000003b3037209 */ /* 0x000fc80007810000 */
[----:B------:R-:W-:Y:S01]  /*8a90*/  FMNMX.FTZ R3, R182, R3, !PT ;  /* 0x00000003b6037209 */ /* 0x000fe20007810000 */
[----:B------:R-:W-:Y:S03]  /*8aa0*/  MUFU.EX2 R153, R153 ;  /* 0x0000009900997308 */ /* 0x000fe60000000800 */
[----:B------:R-:W-:Y:S01]  /*8ab0*/  FMNMX.FTZ R3, R183, R3, !PT ;  /* 0x00000003b7037209 */ /* 0x000fe20007810000 */
[----:B------:R-:W-:Y:S02]  /*8ac0*/  WARPGROUP.DEPBAR.LE gsb0, 0x0 ;  /* 0x00008000000079c5 */ /* 0x000fe40000010000 */
[----:B------:R-:W-:Y:S01]  /*8ad0*/  WARPGROUP.ARRIVE ;  /* 0x00000000000079c5 */ /* 0x000fe20000000000 */
[--C-:B------:R-:W-:Y:S01]  /*8ae0*/  FFMA.FTZ R198, R156, UR5, -R0.reuse ;  /* 0x000000059cc67c23 */ /* 0x100fe20008010800 */
[--C-:B------:R-:W-:Y:S01]  /*8af0*/  FFMA.FTZ R196, R152, UR5, -R0.reuse ;  /* 0x0000000598c47c23 */ /* 0x100fe20008010800 */
[----:B------:R-:W0:Y:S01]  /*8b00*/  SHFL.BFLY PT, R156, R3, 0x2, 0x1f ;  /* 0x0c401f00039c7f89 */ /* 0x000e2200000e0000 */
[----:B------:R-:W-:-:S02]  /*8b10*/  FFMA.FTZ R152, R161, UR5, -R0 ;  /* 0x00000005a1987c23 */ /* 0x000fc40008010800 */
[----:B------:R-:W-:Y:S01]  /*8b20*/  HGMMA.64x256x16.F32.BF16 R24, R192, gdesc[UR8].tnspB, R24, gsb0 ;  /* 0x43e00008c0187df0 */ /* 0x000fe20008001818 */
[----:B------:R-:W-:Y:S01]  /*8b30*/  UIADD3 UR10, UR4, 0x100, URZ ;  /* 0x00000100040a7890 */ /* 0x000fe2000fffe03f */
[----:B------:R-:W1:Y:S01]  /*8b40*/  MUFU.EX2 R196, R196 ;  /* 0x000000c400c47308 */ /* 0x000e620000000800 */
[----:B------:R-:W-:-:S07]  /*8b50*/  UMOV UR11, 0x40000040 ;  /* 0x40000040000b7882 */ /* 0x000fce0000000000 */
[----:B------:R-:W2:Y:S08]  /*8b60*/  MUFU.EX2 R198, R198 ;  /* 0x000000c600c67308 */ /* 0x000eb00000000800 */
[----:B------:R-:W-:Y:S01]  /*8b70*/  MUFU.EX2 R152, R152 ;  /* 0x0000009800987308 */ /* 0x000fe20000000800 */
[----:B-1----:R-:W-:Y:S01]  /*8b80*/  FFMA.FTZ R17, R2, R17, R196 ;  /* 0x0000001102117223 */ /* 0x002fe200000100c4 */
[----:B------:R-:W-:-:S02]  /*8b90*/  F2FP.BF16.F32.PACK_AB R196, R21, R196 ;  /* 0x000000c415c4723e */ /* 0x000fc400000010ff */
[----:B0-----:R-:W-:Y:S01]  /*8ba0*/  FMNMX.FTZ R3, R3, R156, !PT ;  /* 0x0000009c03037209 */ /* 0x001fe20007810000 */
[----:B------:R-:W-:Y:S01]  /*8bb0*/  FFMA.FTZ R156, R169, UR5, -R0 ;  /* 0x00000005a99c7c23 */ /* 0x000fe20008010800 */
[----:B------:R-:W-:-:S03]  /*8bc0*/  FADD.FTZ R17, R21, R17 ;  /* 0x0000001115117221 */ /* 0x000fc60000010000 */
[----:B------:R-:W0:Y:S01]  /*8bd0*/  SHFL.BFLY PT, R161, R3, 0x1, 0x1f ;  /* 0x0c201f0003a17f89 */ /* 0x000e2200000e0000 */
[----:B--2---:R-:W-:Y:S01]  /*8be0*/  FADD.FTZ R17, R198, R17 ;  /* 0x00000011c6117221 */ /* 0x004fe20000010000 */
[----:B------:R-:W-:Y:S01]  /*8bf0*/  MUFU.EX2 R156, R156 ;  /* 0x0000009c009c7308 */ /* 0x000fe20000000800 */
[----:B0-----:R-:W-:Y:S01]  /*8c00*/  FMNMX.FTZ R3, R3, R161, !PT ;  /* 0x000000a103037209 */ /* 0x001fe20007810000 */
[----:B------:R-:W-:-:S06]  /*8c10*/  FFMA.FTZ R161, R181, UR5, -R0 ;  /* 0x00000005b5a17c23 */ /* 0x000fcc0008010800 */
[----:B------:R-:W-:Y:S01]  /*8c20*/  MUFU.EX2 R161, R161 ;  /* 0x000000a100a17308 */ /* 0x000fe20000000800 */
[----:B------:R-:W-:Y:S02]  /*8c30*/  WARPGROUP.DEPBAR.LE gsb0, 0x0 ;  /* 0x00008000000079c5 */ /* 0x000fe40000010000 */
[----:B------:R-:W-:Y:S01]  /*8c40*/  WARPGROUP.ARRIVE ;  /* 0x00000000000079c5 */ /* 0x000fe20000000000 */
[--C-:B------:R-:W-:Y:S01]  /*8c50*/  FFMA.FTZ R194, R164, UR5, -R0.reuse ;  /* 0x00000005a4c27c23 */ /* 0x100fe20008010800 */
[----:B------:R-:W-:Y:S01]  /*8c60*/  FMUL.FTZ R164, R3, UR5 ;  /* 0x0000000503a47c20 */ /* 0x000fe20008410000 */
[--C-:B------:R-:W-:Y:S01]  /*8c70*/  FFMA.FTZ R192, R160, UR5, -R0.reuse ;  /* 0x00000005a0c07c23 */ /* 0x100fe20008010800 */
[----:B------:R-:W-:Y:S02]  /*8c80*/  FFMA.FTZ R160, R177, UR5, -R0 ;  /* 0x00000005b1a07c23 */ /* 0x000fe40008010800 */
[----:B------:R-:W-:Y:S01]  /*8c90*/  HGMMA.64x256x16.F32.BF16 R24, R188, gdesc[UR8].tnspB, R24, gsb0 ;  /* 0x43e00008bc187df0 */ /* 0x000fe20008001818 */
[----:B------:R-:W-:Y:S01]  /*8ca0*/  UIADD3 UR10, UR4, 0x180, URZ ;  /* 0x00000180040a7890 */ /* 0x000fe2000fffe03f */
[--C-:B------:R-:W-:Y:S01]  /*8cb0*/  FFMA.FTZ R197, R154, UR5, -R164.reuse ;  /* 0x000000059ac57c23 */ /* 0x100fe200080108a4 */
[----:B------:R-:W-:Y:S01]  /*8cc0*/  UMOV UR11, 0x40000040 ;  /* 0x40000040000b7882 */ /* 0x000fe20000000000 */
[----:B------:R-:W-:Y:S01]  /*8cd0*/  FFMA.FTZ R154, R155, UR5, -R164 ;  /* 0x000000059b9a7c23 */ /* 0x000fe200080108a4 */
[----:B------:R-:W-:-:S02]  /*8ce0*/  IMAD.U32 R155, RZ, RZ, UR7 ;  /* 0x00000007ff9b7e24 */ /* 0x000fc4000f8e00ff */
[--C-:B------:R-:W-:Y:S01]  /*8cf0*/  FFMA.FTZ R199, R158, UR5, -R164.reuse ;  /* 0x000000059ec77c23 */ /* 0x100fe200080108a4 */
[--C-:B------:R-:W-:Y:S01]  /*8d00*/  FFMA.FTZ R158, R159, UR5, -R164.reuse ;  /* 0x000000059f9e7c23 */ /* 0x100fe200080108a4 */
[----:B------:R-:W-:Y:S01]  /*8d10*/  MUFU.EX2 R197, R197 ;  /* 0x000000c500c57308 */ /* 0x000fe20000000800 */
[--C-:B------:R-:W-:Y:S01]  /*8d20*/  FFMA.FTZ R193, R162, UR5, -R164.reuse ;  /* 0x00000005a2c17c23 */ /* 0x100fe200080108a4 */
[----:B------:R-:W-:Y:S01]  /*8d30*/  @!P1 LEA R155, R155, UR37, 0x3 ;  /* 0x000000259b9b9c11 */ /* 0x000fe2000f8e18ff */
[--C-:B------:R-:W-:Y:S01]  /*8d40*/  FFMA.FTZ R163, R163, UR5, -R164.reuse ;  /* 0x00000005a3a37c23 */ /* 0x100fe200080108a4 */
[--C-:B------:R-:W-:Y:S01]  /*8d50*/  FFMA.FTZ R195, R166, UR5, -R164.reuse ;  /* 0x00000005a6c37c23 */ /* 0x100fe200080108a4 */
[--C-:B------:R-:W-:Y:S01]  /*8d60*/  FFMA.FTZ R170, R170, UR5, -R164.reuse ;  /* 0x00000005aaaa7c23 */ /* 0x100fe200080108a4 */
[--C-:B------:R-:W-:Y:S01]  /*8d70*/  FFMA.FTZ R171, R171, UR5, -R164.reuse ;  /* 0x00000005abab7c23 */ /* 0x100fe200080108a4 */
[----:B------:R-:W-:Y:S01]  /*8d80*/  @!P1 VIADD R155, R155, 0x30840 ;  /* 0x000308409b9b9836 */ /* 0x000fe20000000000 */
[----:B------:R-:W-:Y:S01]  /*8d90*/  MUFU.EX2 R154, R154 ;  /* 0x0000009a009a7308 */ /* 0x000fe20000000800 */
[--C-:B------:R-:W-:Y:S01]  /*8da0*/  FFMA.FTZ R174, R174, UR5, -R164.reuse ;  /* 0x00000005aeae7c23 */ /* 0x100fe200080108a4 */
[--C-:B------:R-:W-:Y:S01]  /*8db0*/  FFMA.FTZ R175, R175, UR5, -R164.reuse ;  /* 0x00000005afaf7c23 */ /* 0x100fe200080108a4 */
[--C-:B------:R-:W-:Y:S01]  /*8dc0*/  FFMA.FTZ R178, R178, UR5, -R164.reuse ;  /* 0x00000005b2b27c23 */ /* 0x100fe200080108a4 */
[----:B------:R-:W-:Y:S01]  /*8dd0*/  @!P1 PRMT R155, RZ, 0x654, R155 ;  /* 0x00000654ff9b9816 */ /* 0x000fe2000000009b */
[--C-:B------:R-:W-:Y:S01]  /*8de0*/  FFMA.FTZ R179, R179, UR5, -R164.reuse ;  /* 0x00000005b3b37c23 */ /* 0x100fe200080108a4 */
[----:B------:R-:W-:Y:S01]  /*8df0*/  FFMA.FTZ R182, R182, UR5, -R164 ;  /* 0x00000005b6b67c23 */ /* 0x000fe200080108a4 */
[----:B------:R-:W-:Y:S01]  /*8e00*/  UMOV UR4, UR36 ;  /* 0x0000002400047c82 */ /* 0x000fe20008000000 */
[----:B------:R-:W-:Y:S08]  /*8e10*/  MUFU.EX2 R199, R199 ;  /* 0x000000c700c77308 */ /* 0x000ff00000000800 */
[----:B------:R-:W-:Y:S08]  /*8e20*/  MUFU.EX2 R158, R158 ;  /* 0x0000009e009e7308 */ /* 0x000ff00000000800 */
[----:B------:R-:W-:Y:S08]  /*8e30*/  MUFU.EX2 R192, R192 ;  /* 0x000000c000c07308 */ /* 0x000ff00000000800 */
[----:B------:R-:W-:Y:S08]  /*8e40*/  MUFU.EX2 R193, R193 ;  /* 0x000000c100c17308 */ /* 0x000ff00000000800 */
[----:B------:R-:W-:Y:S08]  /*8e50*/  MUFU.EX2 R194, R194 ;  /* 0x000000c200c27308 */ /* 0x000ff00000000800 */
[----:B------:R-:W-:Y:S08]  /*8e60*/  MUFU.EX2 R195, R195 ;  /* 0x000000c300c37308 */ /* 0x000ff00000000800 */
[----:B------:R-:W-:Y:S08]  /*8e70*/  MUFU.EX2 R170, R170 ;  /* 0x000000aa00aa7308 */ /* 0x000ff00000000800 */
[----:B------:R-:W0:Y:S08]  /*8e80*/  MUFU.EX2 R171, R171 ;  /* 0x000000ab00ab7308 */ /* 0x000e300000000800 */
[----:B------:R-:W-:Y:S08]  /*8e90*/  MUFU.EX2 R174, R174 ;  /* 0x000000ae00ae7308 */ /* 0x000ff00000000800 */
[----:B------:R-:W1:Y:S08]  /*8ea0*/  MUFU.EX2 R175, R175 ;  /* 0x000000af00af7308 */ /* 0x000e700000000800 */
[----:B------:R-:W-:Y:S08]  /*8eb0*/  MUFU.EX2 R178, R178 ;  /* 0x000000b200b27308 */ /* 0x000ff00000000800 */
[----:B------:R-:W-:Y:S08]  /*8ec0*/  MUFU.EX2 R160, R160 ;  /* 0x000000a000a07308 */ /* 0x000ff00000000800 */
[----:B------:R-:W-:Y:S08]  /*8ed0*/  MUFU.EX2 R179, R179 ;  /* 0x000000b300b37308 */ /* 0x000ff00000000800 */
[----:B------:R-:W-:Y:S01]  /*8ee0*/  MUFU.EX2 R182, R182 ;  /* 0x000000b600b67308 */ /* 0x000fe20000000800 */
[----:B------:R-:W-:-:S02]  /*8ef0*/  WARPGROUP.DEPBAR.LE gsb0, 0x0 ;  /* 0x00008000000079c5 */ /* 0x000fc40000010000 */
[----:B------:R-:W-:Y:S01]  /*8f00*/  WARPGROUP.ARRIVE ;  /* 0x00000000000079c5 */ /* 0x000fe20000000000 */
[--C-:B------:R-:W-:Y:S01]  /*8f10*/  FFMA.FTZ R188, R168, UR5, -R0.reuse ;  /* 0x00000005a8bc7c23 */ /* 0x100fe20008010800 */
[----:B------:R-:W-:Y:S01]  /*8f20*/  FFMA.FTZ R190, R172, UR5, -R0 ;  /* 0x00000005acbe7c23 */ /* 0x000fe20008010800 */
[----:B0-----:R-:W-:Y:S02]  /*8f30*/  F2FP.BF16.F32.PACK_AB R189, R171, R170 ;  /* 0x000000aaabbd723e */ /* 0x001fe400000010ff */
[----:B-1----:R-:W-:Y:S01]  /*8f40*/  F2FP.BF16.F32.PACK_AB R191, R175, R174 ;  /* 0x000000aeafbf723e */ /* 0x002fe200000010ff */
[----:B------:R-:W-:Y:S01]  /*8f50*/  HGMMA.64x256x16.F32.BF16 R24, R184, gdesc[UR8].tnspB, R24, gsb0 ;  /* 0x43e00008b8187df0 */ /* 0x000fe20008001818 */
[----:B------:R-:W-:Y:S08]  /*8f60*/  MUFU.EX2 R188, R188 ;  /* 0x000000bc00bc7308 */ /* 0x000ff00000000800 */
[----:B------:R-:W-:Y:S01]  /*8f70*/  MUFU.EX2 R190, R190 ;  /* 0x000000be00be7308 */ /* 0x000fe20000000800 */
[----:B------:R-:W-:-:S02]  /*8f80*/  WARPGROUP.DEPBAR.LE gsb0, 0x0 ;  /* 0x00008000000079c5 */ /* 0x000fc40000010000 */
[--C-:B------:R-:W-:Y:S01]  /*8f90*/  FFMA.FTZ R185, R157, UR5, -R0.reuse ;  /* 0x000000059db97c23 */ /* 0x100fe20008010800 */
[--C-:B------:R-:W-:Y:S01]  /*8fa0*/  FFMA.FTZ R157, R173, UR5, -R0.reuse ;  /* 0x00000005ad9d7c23 */ /* 0x100fe20008010800 */
[--C-:B------:R-:W-:Y:S01]  /*8fb0*/  FFMA.FTZ R184, R176, UR5, -R0.reuse ;  /* 0x00000005b0b87c23 */ /* 0x100fe20008010800 */
[----:B------:R-:W-:Y:S01]  /*8fc0*/  FFMA.FTZ R186, R180, UR5, -R0 ;  /* 0x00000005b4ba7c23 */ /* 0x000fe20008010800 */
[----:B------:R-:W-:Y:S01]  /*8fd0*/  FADD.FTZ R0, -R3, R230 ;  /* 0x000000e603007221 */ /* 0x000fe20000010100 */
[----:B------:R0:W-:Y:S01]  /*8fe0*/  @!P1 SYNCS.ARRIVE.TRANS64.RED.A1T0 RZ, [R155+URZ], RZ ;  /* 0x000000ff9bff99a7 */ /* 0x0001e2000810043f */
[----:B------:R-:W1:Y:S01]  /*8ff0*/  MUFU.EX2 R185, R185 ;  /* 0x000000b900b97308 */ /* 0x000e620000000800 */
[----:B------:R-:W-:Y:S02]  /*9000*/  IMAD.MOV.U32 R230, RZ, RZ, R3 ;  /* 0x000000ffffe67224 */ /* 0x000fe400078e0003 */
[----:B------:R-:W-:Y:S01]  /*9010*/  FMUL.FTZ R0, R0, UR5 ;  /* 0x0000000500007c20 */ /* 0x000fe20008410000 */
[----:B0-----:R-:W-:-:S05]  /*9020*/  IMAD.U32 R155, RZ, RZ, UR14 ;  /* 0x0000000eff9b7e24 */ /* 0x001fca000f8e00ff */
[----:B------:R-:W0:Y:S01]  /*9030*/  MUFU.EX2 R0, R0 ;  /* 0x0000000000007308 */ /* 0x000e220000000800 */
[----:B------:R-:W-:-:S05]  /*9040*/  @!P1 VIADD R159, R155, 0x30860 ;  /* 0x000308609b9f9836 */ /* 0x000fca0000000000 */
[----:B------:R-:W-:Y:S02]  /*9050*/  @!P1 PRMT R159, RZ, 0x654, R159 ;  /* 0x00000654ff9f9816 */ /* 0x000fe4000000009f */
[----:B------:R-:W2:Y:S01]  /*9060*/  MUFU.EX2 R155, R163 ;  /* 0x000000a3009b7308 */ /* 0x000ea20000000800 */
[C---:B-1----:R-:W-:Y:S01]  /*9070*/  F2FP.BF16.F32.PACK_AB R198, R185.reuse, R198 ;  /* 0x000000c6b9c6723e */ /* 0x042fe200000010ff */
[----:B------:R1:W-:Y:S01]  /*9080*/  @!P1 SYNCS.ARRIVE.TRANS64.RED.A1T0 RZ, [R159+URZ], RZ ;  /* 0x000000ff9fff99a7 */ /* 0x0003e2000810043f */
[----:B0-----:R-:W-:Y:S01]  /*9090*/  FFMA.FTZ R21, R0, R5, R197 ;  /* 0x0000000500157223 */ /* 0x001fe200000100c5 */
[----:B------:R-:W-:-:S04]  /*90a0*/  FADD.FTZ R5, R185, R17 ;  /* 0x00000011b9057221 */ /* 0x000fc80000010000 */
[----:B------:R-:W-:Y:S01]  /*90b0*/  MUFU.EX2 R157, R157 ;  /* 0x0000009d009d7308 */ /* 0x000fe20000000800 */
[--C-:B-1----:R-:W-:Y:S01]  /*90c0*/  FFMA.FTZ R159, R167, UR5, -R164.reuse ;  /* 0x00000005a79f7c23 */ /* 0x102fe200080108a4 */
[----:B------:R-:W-:Y:S01]  /*90d0*/  FADD.FTZ R21, R154, R21 ;  /* 0x000000159a157221 */ /* 0x000fe20000010000 */
[----:B------:R-:W-:Y:S01]  /*90e0*/  FADD.FTZ R5, R192, R5 ;  /* 0x00000005c0057221 */ /* 0x000fe20000010000 */
[----:B------:R-:W-:Y:S01]  /*90f0*/  FFMA.FTZ R164, R183, UR5, -R164 ;  /* 0x00000005b7a47c23 */ /* 0x000fe200080108a4 */
[C---:B------:R-:W-:Y:S01]  /*9100*/  F2FP.BF16.F32.PACK_AB R192, R152.reuse, R192 ;  /* 0x000000c098c0723e */ /* 0x040fe200000010ff */
[----:B------:R-:W-:Y:S01]  /*9110*/  FADD.FTZ R21, R199, R21 ;  /* 0x00000015c7157221 */ /* 0x000fe20000010000 */
[----:B------:R-:W-:Y:S01]  /*9120*/  FADD.FTZ R5, R152, R5 ;  /* 0x0000000598057221 */ /* 0x000fe20000010000 */
[----:B------:R-:W0:Y:S01]  /*9130*/  MUFU.EX2 R159, R159 ;  /* 0x0000009f009f7308 */ /* 0x000e220000000800 */
[----:B------:R-:W-:Y:S01]  /*9140*/  F2FP.BF16.F32.PACK_AB R197, R154, R197 ;  /* 0x000000c59ac5723e */ /* 0x000fe200000010ff */
[----:B------:R-:W-:Y:S01]  /*9150*/  FADD.FTZ R21, R158, R21 ;  /* 0x000000159e157221 */ /* 0x000fe20000010000 */
[----:B------:R-:W-:Y:S01]  /*9160*/  FADD.FTZ R17, R194, R5 ;  /* 0x00000005c2117221 */ /* 0x000fe20000010000 */
[----:B------:R-:W-:-:S02]  /*9170*/  F2FP.BF16.F32.PACK_AB R199, R158, R199 ;  /* 0x000000c79ec7723e */ /* 0x000fc400000010ff */
[----:B------:R-:W-:Y:S01]  /*9180*/  FADD.FTZ R21, R193, R21 ;  /* 0x00000015c1157221 */ /* 0x000fe20000010000 */
[----:B------:R-:W-:Y:S01]  /*9190*/  FADD.FTZ R17, R153, R17 ;  /* 0x0000001199117221 */ /* 0x000fe20000010000 */
[----:B------:R-:W1:Y:S01]  /*91a0*/  MUFU.EX2 R184, R184 ;  /* 0x000000b800b87308 */ /* 0x000e620000000800 */
[C---:B--2---:R-:W-:Y:S01]  /*91b0*/  F2FP.BF16.F32.PACK_AB R193, R155.reuse, R193 ;  /* 0x000000c19bc1723e */ /* 0x044fe200000010ff */
[----:B------:R-:W-:Y:S01]  /*91c0*/  FADD.FTZ R21, R155, R21 ;  /* 0x000000159b157221 */ /* 0x000fe20000010000 */
[----:B------:R-:W-:Y:S01]  /*91d0*/  FADD.FTZ R17, R188, R17 ;  /* 0x00000011bc117221 */ /* 0x000fe20000010000 */
[----:B------:R-:W-:Y:S02]  /*91e0*/  F2FP.BF16.F32.PACK_AB R194, R153, R194 ;  /* 0x000000c299c2723e */ /* 0x000fe400000010ff */
[----:B------:R-:W-:Y:S01]  /*91f0*/  FADD.FTZ R5, R195, R21 ;  /* 0x00000015c3057221 */ /* 0x000fe20000010000 */
[----:B------:R-:W-:Y:S01]  /*9200*/  FADD.FTZ R17, R156, R17 ;  /* 0x000000119c117221 */ /* 0x000fe20000010000 */
[----:B------:R-:W2:Y:S01]  /*9210*/  MUFU.EX2 R186, R186 ;  /* 0x000000ba00ba7308 */ /* 0x000ea20000000800 */
[C---:B0-----:R-:W-:Y:S01]  /*9220*/  F2FP.BF16.F32.PACK_AB R195, R159.reuse, R195 ;  /* 0x000000c39fc3723e */ /* 0x041fe200000010ff */
[----:B------:R-:W-:Y:S01]  /*9230*/  FADD.FTZ R5, R159, R5 ;  /* 0x000000059f057221 */ /* 0x000fe20000010000 */
[----:B------:R-:W-:Y:S01]  /*9240*/  FADD.FTZ R17, R190, R17 ;  /* 0x00000011be117221 */ /* 0x000fe20000010000 */
[----:B------:R-:W-:Y:S01]  /*9250*/  F2FP.BF16.F32.PACK_AB R188, R156, R188 ;  /* 0x000000bc9cbc723e */ /* 0x000fe200000010ff */
[----:B------:R-:W-:-:S02]  /*9260*/  IMAD.MOV.U32 R21, RZ, RZ, R4 ;  /* 0x000000ffff157224 */ /* 0x000fc400078e0004 */
[----:B------:R-:W-:Y:S01]  /*9270*/  FADD.FTZ R5, R170, R5 ;  /* 0x00000005aa057221 */ /* 0x000fe20000010000 */
[C---:B------:R-:W-:Y:S01]  /*9280*/  FADD.FTZ R17, R157.reuse, R17 ;  /* 0x000000119d117221 */ /* 0x040fe20000010000 */
[----:B------:R-:W0:Y:S01]  /*9290*/  MUFU.EX2 R164, R164 ;  /* 0x000000a400a47308 */ /* 0x000e220000000800 */
[----:B------:R-:W-:Y:S01]  /*92a0*/  F2FP.BF16.F32.PACK_AB R190, R157, R190 ;  /* 0x000000be9dbe723e */ /* 0x000fe200000010ff */
[----:B------:R-:W-:Y:S01]  /*92b0*/  FADD.FTZ R5, R171, R5 ;  /* 0x00000005ab057221 */ /* 0x000fe20000010000 */
[----:B-1----:R-:W-:Y:S01]  /*92c0*/  FADD.FTZ R17, R184, R17 ;  /* 0x00000011b8117221 */ /* 0x002fe20000010000 */
[----:B------:R-:W-:Y:S02]  /*92d0*/  F2FP.BF16.F32.PACK_AB R184, R160, R184 ;  /* 0x000000b8a0b8723e */ /* 0x000fe400000010ff */
[----:B------:R-:W-:Y:S01]  /*92e0*/  FADD.FTZ R5, R174, R5 ;  /* 0x00000005ae057221 */ /* 0x000fe20000010000 */
[----:B------:R-:W-:Y:S01]  /*92f0*/  FADD.FTZ R17, R160, R17 ;  /* 0x00000011a0117221 */ /* 0x000fe20000010000 */
[----:B------:R-:W-:-:S02]  /*9300*/  F2FP.BF16.F32.PACK_AB R185, R179, R178 ;  /* 0x000000b2b3b9723e */ /* 0x000fc400000010ff */
[----:B------:R-:W-:Y:S01]  /*9310*/  FADD.FTZ R5, R175, R5 ;  /* 0x00000005af057221 */ /* 0x000fe20000010000 */
[----:B--2---:R-:W-:Y:S01]  /*9320*/  FADD.FTZ R152, R186, R17 ;  /* 0x00000011ba987221 */ /* 0x004fe20000010000 */
[C---:B------:R-:W-:Y:S02]  /*9330*/  F2FP.BF16.F32.PACK_AB R186, R161.reuse, R186 ;  /* 0x000000baa1ba723e */ /* 0x040fe400000010ff */
[----:B------:R-:W-:Y:S01]  /*9340*/  FADD.FTZ R5, R178, R5 ;  /* 0x00000005b2057221 */ /* 0x000fe20000010000 */
[----:B------:R-:W-:Y:S01]  /*9350*/  FADD.FTZ R17, R161, R152 ;  /* 0x00000098a1117221 */ /* 0x000fe20000010000 */
[----:B0-----:R-:W-:Y:S02]  /*9360*/  F2FP.BF16.F32.PACK_AB R187, R164, R182 ;  /* 0x000000b6a4bb723e */ /* 0x001fe400000010ff */
[----:B------:R-:W-:-:S04]  /*9370*/  FADD.FTZ R5, R179, R5 ;  /* 0x00000005b3057221 */ /* 0x000fc80000010000 */
[----:B------:R-:W-:-:S04]  /*9380*/  FADD.FTZ R5, R182, R5 ;  /* 0x00000005b6057221 */ /* 0x000fc80000010000 */
[----:B------:R-:W-:Y:S01]  /*9390*/  FADD.FTZ R5, R164, R5 ;  /* 0x00000005a4057221 */ /* 0x000fe20000010000 */
[----:B------:R-:W-:Y:S06]  /*93a0*/  @P2 BRA `(.L_x_1259) ;  /* 0xffffffe000f02947 */ /* 0x000fec000383ffff */
.L_x_1250:
[----:B------:R-:W-:-:S13]  /*93b0*/  R2UR UR4, R22 ;  /* 0x00000000160472ca */ /* 0x000fda00000e0000 */
[----:B------:R-:W-:-:S13]  /*93c0*/  ISETP.GE.AND P2, PT, R20, UR4, PT ;  /* 0x0000000414007c0c */ /* 0x000fda000bf46270 */
[----:B------:R-:W-:Y:S05]  /*93d0*/  @!P2 BRA `(.L_x_1260) ;  /* 0x0000002400e8a947 */ /* 0x000fea0003800000 */
[----:B------:R-:W-:Y:S01]  /*93e0*/  IMAD.MOV.U32 R21, RZ, RZ, R3 ;  /* 0x000000ffff157224 */ /* 0x000fe200078e0003 */
[----:B------:R-:W-:Y:S01]  /*93f0*/  UMOV UR6, UR38 ;  /* 0x0000002600067c82 */ /* 0x000fe20008000000 */
[----:B------:R-:W-:Y:S01]  /*9400*/  IMAD.MOV.U32 R230, RZ, RZ, R4 ;  /* 0x000000ffffe67224 */ /* 0x000fe200078e0004 */
[----:B------:R-:W-:Y:S01]  /*9410*/  UMOV UR4, UR36 ;  /* 0x0000002400047c82 */ /* 0x000fe20008000000 */
[----:B------:R-:W-:Y:S01]  /*9420*/  ULDC UR58, c[0x0][0x9e4] ;  /* 0x00027900003a7ab9 */ /* 0x000fe20000000800 */
[----:B------:R-:W-:-:S05]  /*9430*/  ULDC UR59, c[0x0][0x9dc] ;  /* 0x00027700003b7ab9 */ /* 0x000fca0000000800 */
.L_x_1277:
        /* <DEDUP_REMOVED lines=8> */
.L_x_1261:
[----:B------:R-:W-:Y:S01]  /*94c0*/  ULEA UR5, UR36, UR37, 0x3 ;  /* 0x0000002524057291 */ /* 0x000fe2000f8e183f */
[----:B------:R-:W-:-:S05]  /*94d0*/  IMAD.U32 R3, RZ, RZ, UR38 ;  /* 0x00000026ff037e24 */ /* 0x000fca000f8e00ff */
[----:B------:R-:W-:-:S04]  /*94e0*/  SHF.L.U32 R3, R3, 0x1f, RZ ;  /* 0x0000001f03037819 */ /* 0x000fc800000006ff */
[----:B------:R0:W1:Y:S01]  /*94f0*/  SYNCS.PHASECHK.TRANS64.TRYWAIT P2, [UR5+0x30830], R3 ;  /* 0x03083003ff0075a7 */ /* 0x0000620008040145 */
[----:B------:R-:W-:Y:S05]  /*9500*/  @!P0 BRA `(.L_x_1262) ;  /* 0x0000000000048947 */ /* 0x000fea0003800000 */
[----:B------:R-:W-:Y:S01]  /*9510*/  BPT.TRAP 0x1 ;  /* 0x000000040000795c */ /* 0x000fe20000300000 */
.L_x_1262:
[-C--:B------:R-:W-:Y:S01]  /*9520*/  FMUL.FTZ R24, R24, R2.reuse ;  /* 0x0000000218187220 */ /* 0x080fe20000410000 */
[----:B------:R-:W-:Y:S01]  /*9530*/  FMUL.FTZ R25, R25, R2 ;  /* 0x0000000219197220 */ /* 0x000fe20000410000 */
[----:B-1----:R-:W-:Y:S06]  /*9540*/  @P2 BRA `(.L_x_1263) ;  /* 0x0000000000082947 */ /* 0x002fec0003800000 */
[----:B------:R-:W1:Y:S02]  /*9550*/  SYNCS.PHASECHK.TRANS64.TRYWAIT P2, [UR5+0x30830], R3 ;  /* 0x03083003ff0075a7 */ /* 0x000e640008040145 */
[----:B-1----:R-:W-:Y:S05]  /*9560*/  @!P2 BRA `(.L_x_1264) ;  /* 0x000001080034a947 */ /* 0x002fea0003800000 */
.L_x_1263:
        /* <DEDUP_REMOVED lines=222> */
.L_x_1265:
[----:B------:R-:W-:Y:S01]  /*a350*/  ULEA UR14, UR4, UR37, 0x3 ;  /* 0x00000025040e7291 */ /* 0x000fe2000f8e183f */
[----:B------:R-:W-:-:S05]  /*a360*/  IMAD.U32 R0, RZ, RZ, UR6 ;  /* 0x00000006ff007e24 */ /* 0x000fca000f8e00ff */
[----:B------:R-:W-:-:S04]  /*a370*/  SHF.L.U32 R0, R0, 0x1f, RZ ;  /* 0x0000001f00007819 */ /* 0x000fc800000006ff */
[----:B------:R2:W3:Y:S01]  /*a380*/  SYNCS.PHASECHK.TRANS64.TRYWAIT P2, [UR14+0x30850], R0 ;  /* 0x03085000ff0075a7 */ /* 0x0004e2000804014e */
[----:B------:R-:W-:Y:S05]  /*a390*/  @!P0 BRA `(.L_x_1266) ;  /* 0x0000000000048947 */ /* 0x000fea0003800000 */
[----:B------:R-:W-:Y:S01]  /*a3a0*/  BPT.TRAP 0x1 ;  /* 0x000000040000795c */ /* 0x000fe20000300000 */
.L_x_1266:
[----:B---3--:R-:W-:Y:S05]  /*a3b0*/  @P2 BRA `(.L_x_1267) ;  /* 0x0000000000082947 */ /* 0x008fea0003800000 */
[----:B------:R-:W3:Y:S02]  /*a3c0*/  SYNCS.PHASECHK.TRANS64.TRYWAIT P2, [UR14+0x30850], R0 ;  /* 0x03085000ff0075a7 */ /* 0x000ee4000804014e */
[----:B---3--:R-:W-:Y:S05]  /*a3d0*/  @!P2 BRA `(.L_x_1268) ;  /* 0x000000f800b0a947 */ /* 0x008fea0003800000 */
.L_x_1267:
[----:B------:R-:W-:Y:S01]  /*a3e0*/  UIADD3 UR5, UR37, 0x400, URZ ;  /* 0x0000040025057890 */ /* 0x000fe2000fffe03f */
[----:B------:R-:W-:Y:S01]  /*a3f0*/  WARPGROUP.ARRIVE ;  /* 0x00000000000079c5 */ /* 0x000fe20000000000 */
[----:B------:R-:W-:Y:S01]  /*a400*/  UMOV UR11, 0x40000040 ;  /* 0x40000040000b7882 */ /* 0x000fe20000000000 */
[----:B------:R-:W-:Y:S01]  /*a410*/  PLOP3.LUT P2, PT, PT, PT, UP0, 0x80, 0x0 ;  /* 0x000000000000781c */ /* 0x000fe20003f4f008 */
[----:B------:R-:W-:Y:S01]  /*a420*/  USHF.R.U32.HI UR5, URZ, 0x4, UR5 ;  /* 0x000000043f057899 */ /* 0x000fe20008011605 */
[----:B--23--:R-:W-:-:S03]  /*a430*/  IMAD.U32 R0, RZ, RZ, UR7 ;  /* 0x00000007ff007e24 */ /* 0x00cfc6000f8e00ff */
[----:B------:R-:W-:Y:S02]  /*a440*/  ULOP3.LUT UR5, UR5, 0x3fff, URZ, 0xc0, !UPT ;  /* 0x00003fff05057892 */ /* 0x000fe4000f8ec03f */
[----:B------:R-:W-:Y:S02]  /*a450*/  @!P1 LEA R0, R0, UR37, 0x3 ;  /* 0x0000002500009c11 */ /* 0x000fe4000f8e18ff */
[----:B------:R-:W-:-:S03]  /*a460*/  ULOP3.LUT UR5, UR5, 0x2000000, URZ, 0xfc, !UPT ;  /* 0x0200000005057892 */ /* 0x000fc6000f8efc3f */
[----:B------:R-:W-:Y:S01]  /*a470*/  @!P1 VIADD R0, R0, 0x30840 ;  /* 0x0003084000009836 */ /* 0x000fe20000000000 */
[----:B------:R-:W-:-:S03]  /*a480*/  ULEA UR4, UR4, UR5, 0xb ;  /* 0x0000000504047291 */ /* 0x000fc6000f8e583f */
[----:B------:R-:W-:Y:S01]  /*a490*/  ULDC UR5, c[0x0][0x9e0] ;  /* 0x0002780000057ab9 */ /* 0x000fe20000000800 */
[----:B------:R-:W-:-:S03]  /*a4a0*/  @!P1 PRMT R0, RZ, 0x654, R0 ;  /* 0x00000654ff009816 */ /* 0x000fc60000000000 */
        /* <DEDUP_REMOVED lines=18> */
[----:B------:R-:W-:-:S15]  /*a5d0*/  WARPGROUP.ARRIVE ;  /* 0x00000000000079c5 */ /* 0x000fde0000000000 */
[----:B------:R-:W-:-:S06]  /*a5e0*/  NOP ;  /* 0x0000000000007918 */ /* 0x000fcc0000000000 */
[----:B------:R-:W-:Y:S03]  /*a5f0*/  HGMMA.64x256x16.F32.BF16 R24, R184, gdesc[UR8].tnspB, R24, gsb0 ;  /* 0x43e00008b8187df0 */ /* 0x000fe60008001818 */
[----:B------:R-:W-:Y:S02]  /*a600*/  WARPGROUP.DEPBAR.LE gsb0, 0x0 ;  /* 0x00008000000079c5 */ /* 0x000fe40000010000 */
[----:B------:R-:W-:Y:S01]  /*a610*/  VIADD R187, R19, UR61 ;  /* 0x0000003d13bb7c36 */ /* 0x000fe20008000000 */
[----:B------:R2:W-:Y:S03]  /*a620*/  @!P1 SYNCS.ARRIVE.TRANS64.RED.A1T0 RZ, [R0+URZ], RZ ;  /* 0x000000ff00ff99a7 */ /* 0x0005e6000810043f */
[----:B------:R-:W-:Y:S01]  /*a630*/  @P2 IMAD.HI.U32 R2, R187, UR4, RZ ;  /* 0x00000004bb022c27 */ /* 0x000fe2000f8e00ff */
[----:B------:R-:W-:-:S04]  /*a640*/  @UP0 ULDC UR4, c[0x0][0x450] ;  /* 0x0001140000040ab9 */ /* 0x000fc80000000800 */
[----:B------:R-:W-:Y:S01]  /*a650*/  @P2 SHF.R.U32.HI R187, RZ, UR4, R2 ;  /* 0x00000004ffbb2c19 */ /* 0x000fe20008011602 */
[----:B--2---:R-:W-:Y:S01]  /*a660*/  IMAD.SHL.U32 R0, R20, 0x40, RZ ;  /* 0x0000004014007824 */ /* 0x004fe200078e00ff */
[----:B------:R-:W-:Y:S01]  /*a670*/  ULOP3.LUT UR4, URZ, UR59, URZ, 0x33, !UPT ;  /* 0x0000003b3f047292 */ /* 0x000fe2000f8e333f */
[----:B------:R-:W-:Y:S02]  /*a680*/  IMAD.U32 R2, RZ, RZ, UR39 ;  /* 0x00000027ff027e24 */ /* 0x000fe4000f8e00ff */
[----:B------:R-:W2:Y:S01]  /*a690*/  SHFL.IDX PT, R188, R187, RZ, 0x1c1f ;  /* 0x001c1fffbbbc7589 */ /* 0x000ea200000e0000 */
[----:B01----:R-:W-:-:S04]  /*a6a0*/  IADD3 R3, -R16, 0x1, -R0 ;  /* 0x0000000110037810 */ /* 0x003fc80007ffe900 */
[----:B------:R-:W-:-:S05]  /*a6b0*/  IADD3 R2, -R2, UR60, R3 ;  /* 0x0000003c02027c10 */ /* 0x000fca000fffe103 */
[C---:B------:R-:W-:Y:S02]  /*a6c0*/  VIADD R186, R2.reuse, UR5 ;  /* 0x0000000502ba7c36 */ /* 0x040fe40008000000 */
[----:B------:R-:W-:Y:S02]  /*a6d0*/  VIADD R185, R2, UR4 ;  /* 0x0000000402b97c36 */ /* 0x000fe40008000000 */
[--C-:B--2---:R-:W-:Y:S02]  /*a6e0*/  IMAD.IADD R184, R186, 0x1, R188.reuse ;  /* 0x00000001bab87824 */ /* 0x104fe400078e02bc */
[----:B------:R-:W-:Y:S01]  /*a6f0*/  IMAD.IADD R4, R185, 0x1, R188 ;  /* 0x00000001b9047824 */ /* 0x000fe200078e02bc */
[----:B------:R-:W-:Y:S06]  /*a700*/  @!P5 BRA `(.L_x_1269) ;  /* 0x00000000005cd947 */ /* 0x000fec0003800000 */
        /* <DEDUP_REMOVED lines=13> */
.L_x_1271:
[----:B------:R-:W-:-:S05]  /*a7e0*/  IMAD.U32 R189, RZ, RZ, UR58 ;  /* 0x0000003affbd7e24 */ /* 0x000fca000f8e00ff */
[----:B------:R-:W-:-:S13]  /*a7f0*/  ISETP.NE.AND P2, PT, R189, 0x1, PT ;  /* 0x00000001bd00780c */ /* 0x000fda0003f45270 */
[----:B------:R-:W0:Y:S02]  /*a800*/  @P2 LDC.64 R2, c[0x0][0x9e8] ;  /* 0x00027a00ff022b82 */ /* 0x000e240000000a00 */
[----:B0-----:R-:W-:-:S05]  /*a810*/  @P2 IMAD.HI.U32 R2, R188, R2, RZ ;  /* 0x00000002bc022227 */ /* 0x001fca00078e00ff */
[----:B------:R-:W-:-:S07]  /*a820*/  @P2 SHF.R.U32.HI R188, RZ, R3, R2 ;  /* 0x00000003ffbc2219 */ /* 0x000fce0000011602 */
.L_x_1272:
[----:B------:R-:W-:Y:S05]  /*a830*/  BSYNC B0 ;  /* 0x0000000000007941 */ /* 0x000fea0003800000 */
.L_x_1270:
[----:B------:R-:W-:-:S04]  /*a840*/  IMAD R188, R188, R189, -R0 ;  /* 0x000000bdbcbc7224 */ /* 0x000fc800078e0a00 */
[----:B------:R-:W-:-:S05]  /*a850*/  IMAD.IADD R188, R188, 0x1, -R16 ;  /* 0x00000001bcbc7824 */ /* 0x000fca00078e0a10 */
[----:B------:R-:W-:Y:S02]  /*a860*/  VIADDMNMX R184, R188, R189, R184, PT ;  /* 0x000000bdbcb87246 */ /* 0x000fe400038001b8 */
[----:B------:R-:W-:-:S07]  /*a870*/  VIMNMX R4, R4, R188, !PT ;  /* 0x000000bc04047248 */ /* 0x000fce0007fe0100 */
.L_x_1269:
[----:B------:R-:W-:Y:S01]  /*a880*/  ISETP.GT.AND P2, PT, R20, -0x1, PT ;  /* 0xffffffff1400780c */ /* 0x000fe20003f44270 */
[----:B------:R-:W0:Y:S03]  /*a890*/  SHFL.IDX PT, R187, R187, 0x1, 0x1c1f ;  /* 0x003c1f00bbbb7f89 */ /* 0x000e2600000e0000 */
[C---:B------:R-:W-:Y:S02]  /*a8a0*/  ISETP.GT.AND P3, PT, R4.reuse, RZ, P2 ;  /* 0x000000ff0400720c */ /* 0x040fe40001764270 */
[----:B------:R-:W-:Y:S02]  /*a8b0*/  ISETP.GT.AND P6, PT, R4, 0x1, P2 ;  /* 0x000000010400780c */ /* 0x000fe400017c4270 */
[----:B------:R-:W-:Y:S02]  /*a8c0*/  ISETP.LT.OR P4, PT, R184, 0x1, P3 ;  /* 0x00000001b800780c */ /* 0x000fe40001f81670 */
[----:B------:R-:W-:-:S02]  /*a8d0*/  ISETP.GT.AND P3, PT, R4, 0x8, P2 ;  /* 0x000000080400780c */ /* 0x000fc40001764270 */
[----:B------:R-:W-:Y:S02]  /*a8e0*/  FSEL R152, R152, -INF , !P4 ;  /* 0xff80000098987808 */ /* 0x000fe40006000000 */
[----:B------:R-:W-:Y:S02]  /*a8f0*/  ISETP.GT.AND P4, PT, R4, 0x9, P2 ;  /* 0x000000090400780c */ /* 0x000fe40001784270 */
[C---:B------:R-:W-:Y:S02]  /*a900*/  ISETP.LT.OR P6, PT, R184.reuse, 0x2, P6 ;  /* 0x00000002b800780c */ /* 0x040fe400037c1670 */
[C---:B------:R-:W-:Y:S02]  /*a910*/  ISETP.LT.OR P3, PT, R184.reuse, 0x9, P3 ;  /* 0x00000009b800780c */ /* 0x040fe40001f61670 */
[----:B------:R-:W-:Y:S02]  /*a920*/  ISETP.LT.OR P4, PT, R184, 0xa, P4 ;  /* 0x0000000ab800780c */ /* 0x000fe40002781670 */
[----:B------:R-:W-:-:S02]  /*a930*/  FSEL R153, R153, -INF , !P6 ;  /* 0xff80000099997808 */ /* 0x000fc40007000000 */
[----:B------:R-:W-:Y:S01]  /*a940*/  FSEL R156, R156, -INF , !P3 ;  /* 0xff8000009c9c7808 */ /* 0x000fe20005800000 */
[--C-:B0-----:R-:W-:Y:S01]  /*a950*/  IMAD.IADD R186, R186, 0x1, R187.reuse ;  /* 0x00000001baba7824 */ /* 0x101fe200078e02bb */
[----:B------:R-:W-:Y:S01]  /*a960*/  FSEL R157, R157, -INF , !P4 ;  /* 0xff8000009d9d7808 */ /* 0x000fe20006000000 */
[----:B------:R-:W-:Y:S01]  /*a970*/  IMAD.IADD R185, R185, 0x1, R187 ;  /* 0x00000001b9b97824 */ /* 0x000fe200078e02bb */
        /* <DEDUP_REMOVED lines=35> */
[----:B------:R-:W-:Y:S01]  /*abb0*/  FSEL R181, R181, -INF , !P4 ;  /* 0xff800000b5b57808 */ /* 0x000fe20006000000 */
        /* <DEDUP_REMOVED lines=14> */
.L_x_1275:
[----:B------:R-:W-:-:S05]  /*aca0*/  IMAD.U32 R4, RZ, RZ, UR58 ;  /* 0x0000003aff047e24 */ /* 0x000fca000f8e00ff */
[----:B------:R-:W-:-:S13]  /*acb0*/  ISETP.NE.AND P3, PT, R4, 0x1, PT ;  /* 0x000000010400780c */ /* 0x000fda0003f65270 */
[----:B------:R-:W0:Y:S02]  /*acc0*/  @P3 LDC.64 R2, c[0x0][0x9e8] ;  /* 0x00027a00ff023b82 */ /* 0x000e240000000a00 */
[----:B0-----:R-:W-:-:S05]  /*acd0*/  @P3 IMAD.HI.U32 R2, R187, R2, RZ ;  /* 0x00000002bb023227 */ /* 0x001fca00078e00ff */
[----:B------:R-:W-:-:S07]  /*ace0*/  @P3 SHF.R.U32.HI R187, RZ, R3, R2 ;  /* 0x00000003ffbb3219 */ /* 0x000fce0000011602 */
.L_x_1276:
[----:B------:R-:W-:Y:S05]  /*acf0*/  BSYNC B0 ;  /* 0x0000000000007941 */ /* 0x000fea0003800000 */
.L_x_1274:
[----:B------:R-:W-:-:S04]  /*ad00*/  IMAD R0, R187, R4, -R0 ;  /* 0x00000004bb007224 */ /* 0x000fc800078e0a00 */
[----:B------:R-:W-:-:S05]  /*ad10*/  IMAD.IADD R0, R0, 0x1, -R16 ;  /* 0x0000000100007824 */ /* 0x000fca00078e0a10 */
[----:B------:R-:W-:Y:S02]  /*ad20*/  VIADDMNMX R186, R0, R4, R186, PT ;  /* 0x0000000400ba7246 */ /* 0x000fe400038001ba */
[----:B------:R-:W-:-:S07]  /*ad30*/  VIMNMX R185, R185, R0, !PT ;  /* 0x00000000b9b97248 */ /* 0x000fce0007fe0100 */
.L_x_1273:
        /* <DEDUP_REMOVED lines=11> */
[----:B------:R-:W-:Y:S02]  /*adf0*/  FMNMX.FTZ R0, R157, R0, !PT ;  /* 0x000000009d007209 */ /* 0x000fe40007810000 */
[----:B------:R-:W-:Y:S02]  /*ae00*/  FSEL R166, R166, -INF , !P6 ;  /* 0xff800000a6a67808 */ /* 0x000fe40007000000 */
[C---:B------:R-:W-:Y:S02]  /*ae10*/  ISETP.GT.AND P6, PT, R185.reuse, 0x21, P2 ;  /* 0x00000021b900780c */ /* 0x040fe400017c4270 */
[----:B------:R-:W-:-:S02]  /*ae20*/  ISETP.GT.AND P4, PT, R185, 0x1, P2 ;  /* 0x00000001b900780c */ /* 0x000fc40001784270 */
[----:B------:R-:W-:Y:S02]  /*ae30*/  ISETP.LT.OR P6, PT, R186, 0x22, P6 ;  /* 0x00000022ba00780c */ /* 0x000fe400037c1670 */
[----:B------:R-:W-:Y:S02]  /*ae40*/  FMNMX.FTZ R0, R160, R0, !PT ;  /* 0x00000000a0007209 */ /* 0x000fe40007810000 */
[----:B------:R-:W-:Y:S02]  /*ae50*/  FSEL R171, R171, -INF , !P6 ;  /* 0xff800000abab7808 */ /* 0x000fe40007000000 */
[C---:B------:R-:W-:Y:S02]  /*ae60*/  ISETP.GT.AND P6, PT, R185.reuse, RZ, P2 ;  /* 0x000000ffb900720c */ /* 0x040fe400017c4270 */
[----:B------:R-:W-:Y:S02]  /*ae70*/  ISETP.GT.AND P3, PT, R185, 0x8, P2 ;  /* 0x00000008b900780c */ /* 0x000fe40001764270 */
[----:B------:R-:W-:-:S02]  /*ae80*/  ISETP.LT.OR P6, PT, R186, 0x1, P6 ;  /* 0x00000001ba00780c */ /* 0x000fc400037c1670 */
[----:B------:R-:W-:Y:S02]  /*ae90*/  ISETP.LT.OR P4, PT, R186, 0x2, P4 ;  /* 0x00000002ba00780c */ /* 0x000fe40002781670 */
[----:B------:R-:W-:Y:S02]  /*aea0*/  FSEL R154, R154, -INF , !P6 ;  /* 0xff8000009a9a7808 */ /* 0x000fe40007000000 */
[----:B------:R-:W-:Y:S02]  /*aeb0*/  FMNMX.FTZ R0, R161, R0, !PT ;  /* 0x00000000a1007209 */ /* 0x000fe40007810000 */
[----:B------:R-:W-:Y:S02]  /*aec0*/  ISETP.LT.OR P3, PT, R186, 0x9, P3 ;  /* 0x00000009ba00780c */ /* 0x000fe40001f61670 */
[----:B------:R-:W-:Y:S02]  /*aed0*/  FSEL R155, R155, -INF , !P4 ;  /* 0xff8000009b9b7808 */ /* 0x000fe40006000000 */
[----:B------:R-:W-:-:S02]  /*aee0*/  FMNMX.FTZ R2, R154, R21, !PT ;  /* 0x000000159a027209 */ /* 0x000fc40007810000 */
[----:B------:R-:W-:Y:S02]  /*aef0*/  FMNMX.FTZ R0, R164, R0, !PT ;  /* 0x00000000a4007209 */ /* 0x000fe40007810000 */
[----:B------:R-:W-:Y:S02]  /*af00*/  ISETP.GT.AND P4, PT, R185, 0x10, P2 ;  /* 0x00000010b900780c */ /* 0x000fe40001784270 */
[----:B------:R-:W-:Y:S02]  /*af10*/  FSEL R158, R158, -INF , !P3 ;  /* 0xff8000009e9e7808 */ /* 0x000fe40005800000 */
[----:B------:R-:W-:Y:S02]  /*af20*/  FMNMX.FTZ R2, R155, R2, !PT ;  /* 0x000000029b027209 */ /* 0x000fe40007810000 */
[----:B------:R-:W-:Y:S02]  /*af30*/  FMNMX.FTZ R0, R165, R0, !PT ;  /* 0x00000000a5007209 */ /* 0x000fe40007810000 */
[----:B------:R-:W-:-:S02]  /*af40*/  ISETP.GT.AND P3, PT, R185, 0x11, P2 ;  /* 0x00000011b900780c */ /* 0x000fc40001764270 */
[----:B------:R-:W-:Y:S02]  /*af50*/  ISETP.LT.OR P4, PT, R186, 0x11, P4 ;  /* 0x00000011ba00780c */ /* 0x000fe40002781670 */
[----:B------:R-:W-:Y:S02]  /*af60*/  FMNMX.FTZ R2, R158, R2, !PT ;  /* 0x000000029e027209 */ /* 0x000fe40007810000 */
        /* <DEDUP_REMOVED lines=10> */
[C---:B------:R-:W-:Y:S02]  /*b010*/  ISETP.LT.OR P4, PT, R186.reuse, 0x1a, P4 ;  /* 0x0000001aba00780c */ /* 0x040fe40002781670 */
[----:B------:R-:W-:Y:S02]  /*b020*/  FMNMX.FTZ R2, R163, R2, !PT ;  /* 0x00000002a3027209 */ /* 0x000fe40007810000 */
[----:B------:R-:W-:Y:S02]  /*b030*/  FMNMX.FTZ R0, R173, R0, !PT ;  /* 0x00000000ad007209 */ /* 0x000fe40007810000 */
[----:B------:R-:W-:Y:S02]  /*b040*/  ISETP.LT.OR P3, PT, R186, 0x21, P3 ;  /* 0x00000021ba00780c */ /* 0x000fe40001f61670 */
[----:B------:R-:W-:Y:S02]  /*b050*/  FSEL R167, R167, -INF , !P4 ;  /* 0xff800000a7a77808 */ /* 0x000fe40006000000 */
[----:B------:R-:W-:-:S02]  /*b060*/  FMNMX.FTZ R2, R166, R2, !PT ;  /* 0x00000002a6027209 */ /* 0x000fc40007810000 */
[----:B------:R-:W-:Y:S02]  /*b070*/  ISETP.GT.AND P4, PT, R185, 0x28, P2 ;  /* 0x00000028b900780c */ /* 0x000fe40001784270 */
[----:B------:R-:W-:Y:S02]  /*b080*/  FMNMX.FTZ R0, R176, R0, !PT ;  /* 0x00000000b0007209 */ /* 0x000fe40007810000 */
[----:B------:R-:W-:Y:S02]  /*b090*/  FSEL R170, R170, -INF , !P3 ;  /* 0xff800000aaaa7808 */ /* 0x000fe40005800000 */
[----:B------:R-:W-:Y:S02]  /*b0a0*/  FMNMX.FTZ R2, R167, R2, !PT ;  /* 0x00000002a7027209 */ /* 0x000fe40007810000 */
[----:B------:R-:W-:Y:S02]  /*b0b0*/  ISETP.LT.OR P4, PT, R186, 0x29, P4 ;  /* 0x00000029ba00780c */ /* 0x000fe40002781670 */
[----:B------:R-:W-:-:S02]  /*b0c0*/  FMNMX.FTZ R0, R177, R0, !PT ;  /* 0x00000000b1007209 */ /* 0x000fc40007810000 */
[C---:B------:R-:W-:Y:S02]  /*b0d0*/  ISETP.GT.AND P3, PT, R185.reuse, 0x29, P2 ;  /* 0x00000029b900780c */ /* 0x040fe40001764270 */
[----:B------:R-:W-:Y:S02]  /*b0e0*/  FMNMX.FTZ R2, R170, R2, !PT ;  /* 0x00000002aa027209 */ /* 0x000fe40007810000 */
[----:B------:R-:W-:Y:S02]  /*b0f0*/  FSEL R174, R174, -INF , !P4 ;  /* 0xff800000aeae7808 */ /* 0x000fe40006000000 */
[----:B------:R-:W-:Y:S02]  /*b100*/  FMNMX.FTZ R0, R180, R0, !PT ;  /* 0x00000000b4007209 */ /* 0x000fe40007810000 */
[----:B------:R-:W-:Y:S02]  /*b110*/  ISETP.LT.OR P3, PT, R186, 0x2a, P3 ;  /* 0x0000002aba00780c */ /* 0x000fe40001f61670 */
[----:B------:R-:W-:-:S02]  /*b120*/  ISETP.GT.AND P4, PT, R185, 0x30, P2 ;  /* 0x00000030b900780c */ /* 0x000fc40001784270 */
[----:B------:R-:W-:Y:S02]  /*b130*/  FMNMX.FTZ R2, R171, R2, !PT ;  /* 0x00000002ab027209 */ /* 0x000fe40007810000 */
[----:B------:R-:W-:Y:S02]  /*b140*/  FMNMX.FTZ R4, R181, R0, !PT ;  /* 0x00000000b5047209 */ /* 0x000fe40007810000 */
[----:B------:R-:W-:Y:S02]  /*b150*/  FSEL R175, R175, -INF , !P3 ;  /* 0xff800000afaf7808 */ /* 0x000fe40005800000 */
[----:B------:R-:W-:Y:S01]  /*b160*/  ISETP.GT.AND P6, PT, R185, 0x31, P2 ;  /* 0x00000031b900780c */ /* 0x000fe200017c4270 */
[----:B------:R-:W0:Y:S01]  /*b170*/  SHFL.BFLY PT, R0, R4, 0x2, 0x1f ;  /* 0x0c401f0004007f89 */ /* 0x000e2200000e0000 */
[----:B------:R-:W-:Y:S02]  /*b180*/  ISETP.LT.OR P4, PT, R186, 0x31, P4 ;  /* 0x00000031ba00780c */ /* 0x000fe40002781670 */
[----:B------:R-:W-:-:S02]  /*b190*/  FMNMX.FTZ R2, R174, R2, !PT ;  /* 0x00000002ae027209 */ /* 0x000fc40007810000 */
[----:B------:R-:W-:Y:S02]  /*b1a0*/  ISETP.GT.AND P3, PT, R185, 0x38, P2 ;  /* 0x00000038b900780c */ /* 0x000fe40001764270 */
[----:B------:R-:W-:Y:S02]  /*b1b0*/  ISETP.LT.OR P6, PT, R186, 0x32, P6 ;  /* 0x00000032ba00780c */ /* 0x000fe400037c1670 */
        /* <DEDUP_REMOVED lines=12> */
[----:B------:R-:W-:Y:S02]  /*b280*/  FMNMX.FTZ R2, R183, R2, !PT ;  /* 0x00000002b7027209 */ /* 0x000fe40007810000 */
[----:B------:R-:W-:Y:S01]  /*b290*/  R2UR UR4, R22 ;  /* 0x00000000160472ca */ /* 0x000fe200000e0000 */
[----:B------:R-:W0:Y:S04]  /*b2a0*/  SHFL.BFLY PT, R0, R4, 0x1, 0x1f ;  /* 0x0c201f0004007f89 */ /* 0x000e2800000e0000 */
[----:B------:R-:W1:Y:S01]  /*b2b0*/  SHFL.BFLY PT, R3, R2, 0x2, 0x1f ;  /* 0x0c401f0002037f89 */ /* 0x000e6200000e0000 */
[----:B0-----:R-:W-:-:S02]  /*b2c0*/  FMNMX.FTZ R4, R4, R0, !PT ;  /* 0x0000000004047209 */ /* 0x001fc40007810000 */
        /* <DEDUP_REMOVED lines=21> */
[----:B------:R-:W-:Y:S01]  /*b420*/  FSEL R0, R4, RZ, P4 ;  /* 0x000000ff04007208 */ /* 0x000fe20002000000 */
[----:B------:R-:W-:Y:S01]  /*b430*/  MUFU.EX2 R196, R196 ;  /* 0x000000c400c47308 */ /* 0x000fe20000000800 */
[----:B0-----:R-:W-:-:S03]  /*b440*/  FMNMX.FTZ R3, R3, R2, !PT ;  /* 0x0000000203037209 */ /* 0x001fc60007810000 */
[----:B------:R-:W-:Y:S01]  /*b450*/  FADD.FTZ R0, -R0, R230 ;  /* 0x000000e600007221 */ /* 0x000fe20000010100 */
[C---:B------:R-:W-:Y:S01]  /*b460*/  FSETP.NEU.FTZ.AND P2, PT, R3.reuse, -INF , PT ;  /* 0xff8000000300780b */ /* 0x040fe20003f5d000 */
[----:B------:R-:W-:Y:S01]  /*b470*/  FMUL.FTZ R2, R3, UR5 ;  /* 0x0000000503027c20 */ /* 0x000fe20008410000 */
[----:B------:R-:W-:Y:S02]  /*b480*/  IMAD.MOV.U32 R230, RZ, RZ, R4 ;  /* 0x000000ffffe67224 */ /* 0x000fe400078e0004 */
[----:B------:R-:W-:Y:S01]  /*b490*/  FMUL.FTZ R168, R0, UR5 ;  /* 0x0000000500a87c20 */ /* 0x000fe20008410000 */
[----:B------:R-:W-:Y:S01]  /*b4a0*/  MUFU.EX2 R152, R152 ;  /* 0x0000009800987308 */ /* 0x000fe20000000800 */
[----:B------:R-:W-:-:S05]  /*b4b0*/  FSEL R0, R2, RZ, P2 ;  /* 0x000000ff02007208 */ /* 0x000fca0001000000 */
        /* <DEDUP_REMOVED lines=19> */
[----:B------:R-:W0:Y:S01]  /*b5f0*/  MUFU.EX2 R2, R168 ;  /* 0x000000a800027308 */ /* 0x000e220000000800 */
[----:B------:R-:W-:Y:S01]  /*b600*/  IMAD.U32 R158, RZ, RZ, UR14 ;  /* 0x0000000eff9e7e24 */ /* 0x000fe2000f8e00ff */
[C---:B------:R-:W-:Y:S01]  /*b610*/  ISETP.GT.AND P2, PT, R20.reuse, UR4, PT ;  /* 0x0000000414007c0c */ /* 0x040fe2000bf44270 */
[----:B------:R-:W-:Y:S01]  /*b620*/  UMOV UR4, UR36 ;  /* 0x0000002400047c82 */ /* 0x000fe20008000000 */
[----:B------:R-:W-:-:S02]  /*b630*/  VIADD R20, R20, 0xffffffff ;  /* 0xffffffff14147836 */ /* 0x000fc40000000000 */
[----:B------:R-:W-:Y:S02]  /*b640*/  @!P1 VIADD R158, R158, 0x30860 ;  /* 0x000308609e9e9836 */ /* 0x000fe40000000000 */
[----:B------:R-:W-:Y:S03]  /*b650*/  MUFU.EX2 R197, R197 ;  /* 0x000000c500c57308 */ /* 0x000fe60000000800 */
[----:B------:R-:W-:-:S04]  /*b660*/  @!P1 PRMT R158, RZ, 0x654, R158 ;  /* 0x00000654ff9e9816 */ /* 0x000fc8000000009e */
[----:B------:R1:W-:Y:S01]  /*b670*/  @!P1 SYNCS.ARRIVE.TRANS64.RED.A1T0 RZ, [R158+URZ], RZ ;  /* 0x000000ff9eff99a7 */ /* 0x0003e2000810043f */
[----:B------:R-:W2:Y:S01]  /*b680*/  MUFU.EX2 R0, R159 ;  /* 0x0000009f00007308 */ /* 0x000ea20000000800 */
[----:B0-----:R-:W-:Y:S01]  /*b690*/  FFMA.FTZ R17, R2, R17, R196 ;  /* 0x0000001102117223 */ /* 0x001fe200000100c4 */
[----:B------:R-:W-:-:S03]  /*b6a0*/  F2FP.BF16.F32.PACK_AB R196, R152, R196 ;  /* 0x000000c498c4723e */ /* 0x000fc600000010ff */
[----:B------:R-:W-:-:S03]  /*b6b0*/  FADD.FTZ R17, R152, R17 ;  /* 0x0000001198117221 */ /* 0x000fc60000010000 */
[----:B------:R-:W0:Y:S08]  /*b6c0*/  MUFU.EX2 R154, R154 ;  /* 0x0000009a009a7308 */ /* 0x000e300000000800 */
[----:B------:R-:W3:Y:S01]  /*b6d0*/  MUFU.EX2 R198, R198 ;  /* 0x000000c600c67308 */ /* 0x000ee20000000800 */
[----:B--2---:R-:W-:-:S07]  /*b6e0*/  FFMA.FTZ R5, R0, R5, R197 ;  /* 0x0000000500057223 */ /* 0x004fce00000100c5 */
[----:B------:R-:W2:Y:S01]  /*b6f0*/  MUFU.EX2 R199, R199 ;  /* 0x000000c700c77308 */ /* 0x000ea20000000800 */
[C---:B0-----:R-:W-:Y:S01]  /*b700*/  FADD.FTZ R5, R154.reuse, R5 ;  /* 0x000000059a057221 */ /* 0x041fe20000010000 */
[----:B------:R-:W-:-:S06]  /*b710*/  F2FP.BF16.F32.PACK_AB R197, R154, R197 ;  /* 0x000000c59ac5723e */ /* 0x000fcc00000010ff */
[----:B------:R-:W0:Y:S01]  /*b720*/  MUFU.EX2 R153, R153 ;  /* 0x0000009900997308 */ /* 0x000e220000000800 */
[----:B---3--:R-:W-:-:S07]  /*b730*/  FADD.FTZ R17, R198, R17 ;  /* 0x00000011c6117221 */ /* 0x008fce0000010000 */
[----:B------:R-:W3:Y:S01]  /*b740*/  MUFU.EX2 R155, R155 ;  /* 0x0000009b009b7308 */ /* 0x000ee20000000800 */
[----:B--2---:R-:W-:-:S07]  /*b750*/  FADD.FTZ R5, R199, R5 ;  /* 0x00000005c7057221 */ /* 0x004fce0000010000 */
[----:B------:R-:W2:Y:S01]  /*b760*/  MUFU.EX2 R192, R192 ;  /* 0x000000c000c07308 */ /* 0x000ea20000000800 */
[C---:B0-----:R-:W-:Y:S01]  /*b770*/  FADD.FTZ R17, R153.reuse, R17 ;  /* 0x0000001199117221 */ /* 0x041fe20000010000 */
[----:B------:R-:W-:-:S06]  /*b780*/  F2FP.BF16.F32.PACK_AB R198, R153, R198 ;  /* 0x000000c699c6723e */ /* 0x000fcc00000010ff */
[----:B------:R-:W0:Y:S01]  /*b790*/  MUFU.EX2 R193, R193 ;  /* 0x000000c100c17308 */ /* 0x000e220000000800 */
[C---:B---3--:R-:W-:Y:S01]  /*b7a0*/  FADD.FTZ R5, R155.reuse, R5 ;  /* 0x000000059b057221 */ /* 0x048fe20000010000 */
[----:B------:R-:W-:-:S06]  /*b7b0*/  F2FP.BF16.F32.PACK_AB R199, R155, R199 ;  /* 0x000000c79bc7723e */ /* 0x000fcc00000010ff */
[----:B------:R-:W3:Y:S01]  /*b7c0*/  MUFU.EX2 R156, R156 ;  /* 0x0000009c009c7308 */ /* 0x000ee20000000800 */
[----:B--2---:R-:W-:-:S07]  /*b7d0*/  FADD.FTZ R17, R192, R17 ;  /* 0x00000011c0117221 */ /* 0x004fce0000010000 */
[----:B-1----:R-:W1:Y:S01]  /*b7e0*/  MUFU.EX2 R158, R163 ;  /* 0x000000a3009e7308 */ /* 0x002e620000000800 */
[----:B0-----:R-:W-:-:S07]  /*b7f0*/  FADD.FTZ R5, R193, R5 ;  /* 0x00000005c1057221 */ /* 0x001fce0000010000 */
[----:B------:R-:W0:Y:S01]  /*b800*/  MUFU.EX2 R194, R194 ;  /* 0x000000c200c27308 */ /* 0x000e220000000800 */
[C---:B---3--:R-:W-:Y:S01]  /*b810*/  FADD.FTZ R17, R156.reuse, R17 ;  /* 0x000000119c117221 */ /* 0x048fe20000010000 */
[----:B------:R-:W-:-:S06]  /*b820*/  F2FP.BF16.F32.PACK_AB R192, R156, R192 ;  /* 0x000000c09cc0723e */ /* 0x000fcc00000010ff */
[----:B------:R-:W2:Y:S01]  /*b830*/  MUFU.EX2 R195, R195 ;  /* 0x000000c300c37308 */ /* 0x000ea20000000800 */
[C---:B-1----:R-:W-:Y:S01]  /*b840*/  FADD.FTZ R5, R158.reuse, R5 ;  /* 0x000000059e057221 */ /* 0x042fe20000010000 */
[----:B------:R-:W-:-:S06]  /*b850*/  F2FP.BF16.F32.PACK_AB R193, R158, R193 ;  /* 0x000000c19ec1723e */ /* 0x000fcc00000010ff */
[----:B------:R-:W1:Y:S01]  /*b860*/  MUFU.EX2 R157, R157 ;  /* 0x0000009d009d7308 */ /* 0x000e620000000800 */
[----:B0-----:R-:W-:-:S07]  /*b870*/  FADD.FTZ R17, R194, R17 ;  /* 0x00000011c2117221 */ /* 0x001fce0000010000 */
[----:B------:R-:W0:Y:S01]  /*b880*/  MUFU.EX2 R21, R21 ;  /* 0x0000001500157308 */ /* 0x000e220000000800 */
[----:B--2---:R-:W-:-:S07]  /*b890*/  FADD.FTZ R5, R195, R5 ;  /* 0x00000005c3057221 */ /* 0x004fce0000010000 */
[----:B------:R-:W2:Y:S01]  /*b8a0*/  MUFU.EX2 R188, R188 ;  /* 0x000000bc00bc7308 */ /* 0x000ea20000000800 */
[C---:B-1----:R-:W-:Y:S01]  /*b8b0*/  FADD.FTZ R17, R157.reuse, R17 ;  /* 0x000000119d117221 */ /* 0x042fe20000010000 */
[----:B------:R-:W-:-:S06]  /*b8c0*/  F2FP.BF16.F32.PACK_AB R194, R157, R194 ;  /* 0x000000c29dc2723e */ /* 0x000fcc00000010ff */
[----:B------:R-:W1:Y:S01]  /*b8d0*/  MUFU.EX2 R170, R170 ;  /* 0x000000aa00aa7308 */ /* 0x000e620000000800 */
[C---:B0-----:R-:W-:Y:S01]  /*b8e0*/  FADD.FTZ R5, R21.reuse, R5 ;  /* 0x0000000515057221 */ /* 0x041fe20000010000 */
[----:B------:R-:W-:Y:S01]  /*b8f0*/  F2FP.BF16.F32.PACK_AB R195, R21, R195 ;  /* 0x000000c315c3723e */ /* 0x000fe200000010ff */
[----:B------:R-:W-:-:S05]  /*b900*/  IMAD.MOV.U32 R21, RZ, RZ, R3 ;  /* 0x000000ffff157224 */ /* 0x000fca00078e0003 */
[----:B------:R-:W0:Y:S01]  /*b910*/  MUFU.EX2 R160, R160 ;  /* 0x000000a000a07308 */ /* 0x000e220000000800 */
[----:B--2---:R-:W-:-:S07]  /*b920*/  FADD.FTZ R17, R188, R17 ;  /* 0x00000011bc117221 */ /* 0x004fce0000010000 */
[----:B------:R-:W2:Y:S01]  /*b930*/  MUFU.EX2 R171, R171 ;  /* 0x000000ab00ab7308 */ /* 0x000ea20000000800 */
[----:B-1----:R-:W-:-:S07]  /*b940*/  FADD.FTZ R5, R170, R5 ;  /* 0x00000005aa057221 */ /* 0x002fce0000010000 */
[----:B------:R-:W1:Y:S01]  /*b950*/  MUFU.EX2 R190, R190 ;  /* 0x000000be00be7308 */ /* 0x000e620000000800 */
[C---:B0-----:R-:W-:Y:S01]  /*b960*/  FADD.FTZ R17, R160.reuse, R17 ;  /* 0x00000011a0117221 */ /* 0x041fe20000010000 */
[----:B------:R-:W-:-:S06]  /*b970*/  F2FP.BF16.F32.PACK_AB R188, R160, R188 ;  /* 0x000000bca0bc723e */ /* 0x000fcc00000010ff */
[----:B------:R-:W0:Y:S01]  /*b980*/  MUFU.EX2 R174, R174 ;  /* 0x000000ae00ae7308 */ /* 0x000e220000000800 */
[C---:B--2---:R-:W-:Y:S01]  /*b990*/  FADD.FTZ R5, R171.reuse, R5 ;  /* 0x00000005ab057221 */ /* 0x044fe20000010000 */
[----:B------:R-:W-:-:S06]  /*b9a0*/  F2FP.BF16.F32.PACK_AB R189, R171, R170 ;  /* 0x000000aaabbd723e */ /* 0x000fcc00000010ff */
[----:B------:R-:W2:Y:S01]  /*b9b0*/  MUFU.EX2 R161, R161 ;  /* 0x000000a100a17308 */ /* 0x000ea20000000800 */
[----:B-1----:R-:W-:-:S07]  /*b9c0*/  FADD.FTZ R17, R190, R17 ;  /* 0x00000011be117221 */ /* 0x002fce0000010000 */
[----:B------:R-:W1:Y:S01]  /*b9d0*/  MUFU.EX2 R175, R175 ;  /* 0x000000af00af7308 */ /* 0x000e620000000800 */
[----:B0-----:R-:W-:-:S07]  /*b9e0*/  FADD.FTZ R5, R174, R5 ;  /* 0x00000005ae057221 */ /* 0x001fce0000010000 */
[----:B------:R-:W0:Y:S01]  /*b9f0*/  MUFU.EX2 R184, R184 ;  /* 0x000000b800b87308 */ /* 0x000e220000000800 */
[C---:B--2---:R-:W-:Y:S01]  /*ba00*/  FADD.FTZ R17, R161.reuse, R17 ;  /* 0x00000011a1117221 */ /* 0x044fe20000010000 */
        /* <DEDUP_REMOVED lines=13> */
[----:B------:R-:W-:-:S06]  /*bae0*/  F2FP.BF16.F32.PACK_AB R185, R179, R178 ;  /* 0x000000b2b3b9723e */ /* 0x000fcc00000010ff */
[----:B------:R-:W0:Y:S01]  /*baf0*/  MUFU.EX2 R165, R165 ;  /* 0x000000a500a57308 */ /* 0x000e220000000800 */
[----:B--2---:R-:W-:-:S07]  /*bb00*/  FADD.FTZ R17, R186, R17 ;  /* 0x00000011ba117221 */ /* 0x004fce0000010000 */
[----:B------:R-:W2:Y:S01]  /*bb10*/  MUFU.EX2 R183, R183 ;  /* 0x000000b700b77308 */ /* 0x000ea20000000800 */
[----:B-1----:R-:W-:Y:S01]  /*bb20*/  FADD.FTZ R152, R182, R5 ;  /* 0x00000005b6987221 */ /* 0x002fe20000010000 */
[C---:B0-----:R-:W-:Y:S01]  /*bb30*/  FADD.FTZ R17, R165.reuse, R17 ;  /* 0x00000011a5117221 */ /* 0x041fe20000010000 */
[----:B------:R-:W-:Y:S02]  /*bb40*/  F2FP.BF16.F32.PACK_AB R186, R165, R186 ;  /* 0x000000baa5ba723e */ /* 0x000fe400000010ff */
[C---:B--2---:R-:W-:Y:S01]  /*bb50*/  FADD.FTZ R5, R183.reuse, R152 ;  /* 0x00000098b7057221 */ /* 0x044fe20000010000 */
[----:B------:R-:W-:Y:S01]  /*bb60*/  F2FP.BF16.F32.PACK_AB R187, R183, R182 ;  /* 0x000000b6b7bb723e */ /* 0x000fe200000010ff */
[----:B------:R-:W-:Y:S06]  /*bb70*/  @P2 BRA `(.L_x_1277) ;  /* 0xffffffd800302947 */ /* 0x000fec000383ffff */
.L_x_1260:
        /* <DEDUP_REMOVED lines=131> */
.L_x_1278:
[----:B------:R-:W-:Y:S01]  /*c3b0*/  ULEA UR8, UR36, UR37, 0x3 ;  /* 0x0000002524087291 */ /* 0x000fe2000f8e183f */
[----:B------:R-:W-:-:S05]  /*c3c0*/  IMAD.U32 R0, RZ, RZ, UR38 ;  /* 0x00000026ff007e24 */ /* 0x000fca000f8e00ff */
[----:B------:R-:W-:-:S04]  /*c3d0*/  SHF.L.U32 R0, R0, 0x1f, RZ ;  /* 0x0000001f00007819 */ /* 0x000fc800000006ff */
[----:B------:R0:W1:Y:S01]  /*c3e0*/  SYNCS.PHASECHK.TRANS64.TRYWAIT P2, [UR8+0x30850], R0 ;  /* 0x03085000ff0075a7 */ /* 0x0000620008040148 */
[----:B------:R-:W-:Y:S05]  /*c3f0*/  @!P0 BRA `(.L_x_1279) ;  /* 0x0000000000048947 */ /* 0x000fea0003800000 */
[----:B------:R-:W-:Y:S01]  /*c400*/  BPT.TRAP 0x1 ;  /* 0x000000040000795c */ /* 0x000fe20000300000 */
.L_x_1279:
[----:B-1----:R-:W-:Y:S05]  /*c410*/  @P2 BRA `(.L_x_1280) ;  /* 0x0000000000082947 */ /* 0x002fea0003800000 */
[----:B------:R-:W1:Y:S02]  /*c420*/  SYNCS.PHASECHK.TRANS64.TRYWAIT P0, [UR8+0x30850], R0 ;  /* 0x03085000ff0075a7 */ /* 0x000e640008000148 */
[----:B-1----:R-:W-:Y:S05]  /*c430*/  @!P0 BRA `(.L_x_1281) ;  /* 0x000000d800b08947 */ /* 0x002fea0003800000 */
.L_x_1280:
[----:B------:R-:W-:Y:S01]  /*c440*/  UIADD3 UR37, UR37, 0x400, URZ ;  /* 0x0000040025257890 */ /* 0x000fe2000fffe03f */
[----:B------:R-:W-:Y:S01]  /*c450*/  WARPGROUP.ARRIVE ;  /* 0x00000000000079c5 */ /* 0x000fe20000000000 */
[----:B------:R-:W-:Y:S01]  /*c460*/  UMOV UR7, 0x40000040 ;  /* 0x4000004000077882 */ /* 0x000fe20000000000 */
[----:B01----:R-:W0:Y:S01]  /*c470*/  SHFL.BFLY PT, R0, R17, 0x2, 0x1f ;  /* 0x0c401f0011007f89 */ /* 0x003e2200000e0000 */
[----:B------:R-:W-:Y:S01]  /*c480*/  USHF.R.U32.HI UR37, URZ, 0x4, UR37 ;  /* 0x000000043f257899 */ /* 0x000fe20008011625 */
[----:B------:R-:W-:Y:S01]  /*c490*/  IMAD.U32 R11, RZ, RZ, UR8 ;  /* 0x00000008ff0b7e24 */ /* 0x000fe2000f8e00ff */
[----:B------:R-:W-:Y:S01]  /*c4a0*/  R2UR UR9, R232 ;  /* 0x00000000e80972ca */ /* 0x000fe200000e0000 */
[----:B------:R-:W1:Y:S01]  /*c4b0*/  SHFL.BFLY PT, R2, R5, 0x2, 0x1f ;  /* 0x0c401f0005027f89 */ /* 0x000e6200000e0000 */
[----:B------:R-:W-:Y:S01]  /*c4c0*/  ULOP3.LUT UR37, UR37, 0x3fff, URZ, 0xc0, !UPT ;  /* 0x00003fff25257892 */ /* 0x000fe2000f8ec03f */
[----:B------:R-:W-:Y:S02]  /*c4d0*/  @!P1 VIADD R11, R11, 0x30860 ;  /* 0x000308600b0b9836 */ /* 0x000fe40000000000 */
[----:B------:R-:W-:Y:S01]  /*c4e0*/  IMAD.MOV.U32 R6, RZ, RZ, RZ ;  /* 0x000000ffff067224 */ /* 0x000fe200078e00ff */
[----:B------:R-:W-:Y:S01]  /*c4f0*/  ULOP3.LUT UR4, UR37, 0x2000000, URZ, 0xfc, !UPT ;  /* 0x0200000025047892 */ /* 0x000fe2000f8efc3f */
[----:B------:R-:W-:Y:S01]  /*c500*/  IMAD.U32 R13, RZ, RZ, UR5 ;  /* 0x00000005ff0d7e24 */ /* 0x000fe2000f8e00ff */
[----:B------:R-:W-:-:S02]  /*c510*/  @!P1 PRMT R11, RZ, 0x654, R11 ;  /* 0x00000654ff0b9816 */ /* 0x000fc4000000000b */
[----:B------:R-:W-:Y:S02]  /*c520*/  ULEA UR4, UR36, UR4, 0xb ;  /* 0x0000000424047291 */ /* 0x000fe4000f8e583f */
[----:B------:R-:W-:Y:S02]  /*c530*/  UIADD3 UR36, UR36, 0x1, URZ ;  /* 0x0000000124247890 */ /* 0x000fe4000fffe03f */
[----:B------:R-:W-:Y:S02]  /*c540*/  UIADD3 UR9, UR9, 0x1, URZ ;  /* 0x0000000109097890 */ /* 0x000fe4000fffe03f */
[----:B------:R-:W-:Y:S01]  /*c550*/  UISETP.NE.AND UP0, UPT, UR36, 0x2, UPT ;  /* 0x000000022400788c */ /* 0x000fe2000bf05270 */
[----:B------:R-:W-:Y:S02]  /*c560*/  UMOV UR6, UR4 ;  /* 0x0000000400067c82 */ /* 0x000fe40008000000 */
[----:B------:R-:W-:Y:S01]  /*c570*/  HGMMA.64x256x16.F32.BF16 R24, R196, gdesc[UR4].tnspB, R24, gsb0 ;  /* 0x43e00004c4187df0 */ /* 0x000fe20008001818 */
[----:B------:R-:W-:Y:S01]  /*c580*/  UIADD3 UR6, UR4, 0x80, URZ ;  /* 0x0000008004067890 */ /* 0x000fe2000fffe03f */
[----:B0-----:R-:W-:Y:S01]  /*c590*/  FADD.FTZ R0, R0, R17 ;  /* 0x0000001100007221 */ /* 0x001fe20000010000 */
[----:B------:R-:W-:Y:S01]  /*c5a0*/  UMOV UR7, 0x40000040 ;  /* 0x4000004000077882 */ /* 0x000fe20000000000 */
[----:B------:R-:W-:-:S02]  /*c5b0*/  IMAD.U32 R232, RZ, RZ, UR9 ;  /* 0x00000009ffe87e24 */ /* 0x000fc4000f8e00ff */
[----:B-1----:R-:W-:Y:S01]  /*c5c0*/  FADD.FTZ R2, R2, R5 ;  /* 0x0000000502027221 */ /* 0x002fe20000010000 */
[----:B------:R-:W-:Y:S01]  /*c5d0*/  IMAD.MOV.U32 R5, RZ, RZ, RZ ;  /* 0x000000ffff057224 */ /* 0x000fe200078e00ff */
[----:B------:R-:W0:Y:S01]  /*c5e0*/  SHFL.BFLY PT, R7, R0, 0x1, 0x1f ;  /* 0x0c201f0000077f89 */ /* 0x000e2200000e0000 */
[----:B------:R-:W-:-:S03]  /*c5f0*/  USEL UR36, UR36, URZ, UP0 ;  /* 0x0000003f24247287 */ /* 0x000fc60008000000 */
[----:B------:R-:W1:Y:S01]  /*c600*/  SHFL.BFLY PT, R9, R2, 0x1, 0x1f ;  /* 0x0c201f0002097f89 */ /* 0x000e6200000e0000 */
[----:B0-----:R-:W-:Y:S01]  /*c610*/  FADD.FTZ R10, R0, R7 ;  /* 0x00000007000a7221 */ /* 0x001fe20000010000 */
[----:B------:R-:W-:Y:S02]  /*c620*/  IMAD.U32 R7, RZ, RZ, UR5 ;  /* 0x00000005ff077e24 */ /* 0x000fe4000f8e00ff */
[----:B------:R-:W-:Y:S02]  /*c630*/  IMAD.MOV.U32 R0, RZ, RZ, -0x800000 ;  /* 0xff800000ff007424 */ /* 0x000fe400078e00ff */
[----:B-1----:R-:W-:Y:S01]  /*c640*/  FADD.FTZ R12, R2, R9 ;  /* 0x00000009020c7221 */ /* 0x002fe20000010000 */
[----:B------:R-:W-:Y:S01]  /*c650*/  FSETP.NE.FTZ.AND P0, PT, R10, RZ, PT ;  /* 0x000000ff0a00720b */ /* 0x000fe20003f15000 */
[----:B------:R-:W-:-:S03]  /*c660*/  IMAD.MOV.U32 R2, RZ, RZ, -0x800000 ;  /* 0xff800000ff027424 */ /* 0x000fc600078e00ff */
[----:B------:R-:W-:-:S09]  /*c670*/  FSETP.NE.FTZ.AND P2, PT, R12, RZ, PT ;  /* 0x000000ff0c00720b */ /* 0x000fd20003f55000 */
        /* <DEDUP_REMOVED lines=23> */
[----:B------:R-:W-:-:S04]  /*c7f0*/  USEL UR4, URZ, 0x1, UP0 ;  /* 0x000000013f047887 */ /* 0x000fc80008000000 */
[----:B------:R-:W-:Y:S01]  /*c800*/  ULOP3.LUT UR38, UR38, UR4, URZ, 0x3c, !UPT ;  /* 0x0000000426267292 */ /* 0x000fe2000f8e3c3f */
[----:B------:R-:W-:Y:S02]  /*c810*/  WARPGROUP.DEPBAR.LE gsb0, 0x0 ;  /* 0x00008000000079c5 */ /* 0x000fe40000010000 */
[----:B------:R-:W-:-:S15]  /*c820*/  WARPGROUP.ARRIVE ;  /* 0x00000000000079c5 */ /* 0x000fde0000000000 */
[----:B------:R-:W-:-:S03]  /*c830*/  NOP ;  /* 0x0000000000007918 */ /* 0x000fc60000000000 */
        /* <DEDUP_REMOVED lines=131> */
.L_x_1211:
        /* <DEDUP_REMOVED lines=11> */
[----:B------:R-:W2:Y:S01]  /*d120*/  LDL R3, [R1+0x60] ;  /* 0x0000600001037983 */ /* 0x000ea20000100800 */
[----:B------:R-:W0:Y:S01]  /*d130*/  S2UR UR4, SR_SWINHI ;  /* 0x00000000000479c3 */ /* 0x000e220000002f00 */
[----:B------:R-:W-:Y:S01]  /*d140*/  IMAD.MOV.U32 R20, RZ, RZ, 0x2 ;  /* 0x00000002ff147424 */ /* 0x000fe200078e00ff */
[----:B------:R-:W-:Y:S01]  /*d150*/  R2UR UR19, R23 ;  /* 0x00000000171372ca */ /* 0x000fe200000e0000 */
[----:B------:R-:W-:Y:S01]  /*d160*/  ULDC.64 UR16, c[0x0][0xc00] ;  /* 0x0003000000107ab9 */ /* 0x000fe20000000a00 */
[----:B------:R-:W-:Y:S01]  /*d170*/  F2FP.BF16.F32.PACK_AB R6, R29, R28 ;  /* 0x0000001c1d06723e */ /* 0x000fe200000010ff */
[----:B------:R-:W-:Y:S01]  /*d180*/  ULDC.64 UR12, c[0x0][0xc00] ;  /* 0x00030000000c7ab9 */ /* 0x000fe20000000a00 */
[----:B------:R-:W-:Y:S01]  /*d190*/  F2FP.BF16.F32.PACK_AB R7, R31, R30 ;  /* 0x0000001e1f07723e */ /* 0x000fe200000010ff */
[----:B------:R-:W-:Y:S01]  /*d1a0*/  ULDC.64 UR20, c[0x0][0x208] ;  /* 0x0000820000147ab9 */ /* 0x000fe20000000a00 */
[----:B------:R-:W-:Y:S01]  /*d1b0*/  R2UR UR9, R231 ;  /* 0x00000000e70972ca */ /* 0x000fe200000e0000 */
[----:B------:R-:W-:Y:S01]  /*d1c0*/  ULDC.64 UR14, c[0x0][0xc08] ;  /* 0x00030200000e7ab9 */ /* 0x000fe20000000a00 */
[----:B------:R-:W-:Y:S01]  /*d1d0*/  ULDC UR22, c[0x0][0xbe8] ;  /* 0x0002fa0000167ab9 */ /* 0x000fe20000000800 */
[----:B------:R-:W-:-:S02]  /*d1e0*/  R2UR UR18, R201 ;  /* 0x00000000c91272ca */ /* 0x000fc400000e0000 */
[----:B------:R-:W-:-:S08]  /*d1f0*/  R2UR UR26, R202 ;  /* 0x00000000ca1a72ca */ /* 0x000fd000000e0000 */
[----:B------:R-:W-:Y:S01]  /*d200*/  UIMAD.WIDE UR12, UR9, 0x4, UR12 ;  /* 0x00000004090c78a5 */ /* 0x000fe2000f8e020c */
[----:B------:R-:W-:Y:S01]  /*d210*/  UMOV UR10, UR8 ;  /* 0x00000008000a7c82 */ /* 0x000fe20008000000 */
[----:B0-----:R-:W-:Y:S01]  /*d220*/  UMOV UR11, UR4 ;  /* 0x00000004000b7c82 */ /* 0x001fe20008000000 */
[----:B------:R-:W-:Y:S01]  /*d230*/  UISETP.NE.U32.AND UP0, UPT, UR14, URZ, UPT ;  /* 0x0000003f0e00728c */ /* 0x000fe2000bf05070 */
[----:B------:R-:W-:-:S03]  /*d240*/  ULDC UR4, c[0x0][0xad4] ;  /* 0x0002b50000047ab9 */ /* 0x000fc60000000800 */
[----:B------:R-:W-:-:S11]  /*d250*/  UISETP.NE.AND.EX UP0, UPT, UR15, URZ, UPT, UP0 ;  /* 0x0000003f0f00728c */ /* 0x000fd6000bf05300 */
[----:B------:R-:W-:Y:S02]  /*d260*/  @UP0 ULDC.64 UR14, c[0x0][0xc08] ;  /* 0x00030200000e0ab9 */ /* 0x000fe40000000a00 */
[----:B------:R-:W-:Y:S01]  /*d270*/  @UP0 UIMAD.WIDE UR14, UR9, 0x4, UR14 ;  /* 0x00000004090e08a5 */ /* 0x000fe2000f8e020e */
[----:B------:R-:W-:Y:S01]  /*d280*/  BAR.SYNC.DEFER_BLOCKING 0x1, 0x100 ;  /* 0x0044000000007b1d */ /* 0x000fe20000010000 */
[----:B--2---:R-:W-:-:S03]  /*d290*/  IMAD.WIDE R20, R3, R20, UR10 ;  /* 0x0000000a03147e25 */ /* 0x004fc6000f8e0214 */
[C---:B------:R-:W-:Y:S02]  /*d2a0*/  IADD3 R9, P1, R20.reuse, 0x20, RZ ;  /* 0x0000002014097810 */ /* 0x040fe40007f3e0ff */
[C---:B------:R-:W-:Y:S02]  /*d2b0*/  IADD3 R11, P0, R20.reuse, 0x40, RZ ;  /* 0x00000040140b7810 */ /* 0x040fe40007f1e0ff */
[----:B------:R-:W-:Y:S02]  /*d2c0*/  LOP3.LUT R8, R9, 0x380, RZ, 0xc0, !PT ;  /* 0x0000038009087812 */ /* 0x000fe400078ec0ff */
[----:B------:R-:W-:Y:S02]  /*d2d0*/  IADD3 R23, P4, R20, 0x60, RZ ;  /* 0x0000006014177810 */ /* 0x000fe40007f9e0ff */
[----:B------:R-:W-:Y:S02]  /*d2e0*/  LOP3.LUT R10, R11, 0x380, RZ, 0xc0, !PT ;  /* 0x000003800b0a7812 */ /* 0x000fe400078ec0ff */
[----:B------:R-:W-:-:S02]  /*d2f0*/  SHF.R.U64 R8, R8, 0x3, RZ ;  /* 0x0000000308087819 */ /* 0x000fc400000012ff */
[C---:B------:R-:W-:Y:S02]  /*d300*/  IADD3 R155, P6, R20.reuse, 0x4020, RZ ;  /* 0x00004020149b7810 */ /* 0x040fe40007fde0ff */
[----:B------:R-:W-:Y:S02]  /*d310*/  IADD3 R157, P5, R20, 0x4040, RZ ;  /* 0x00004040149d7810 */ /* 0x000fe40007fbe0ff */
[----:B------:R-:W-:Y:S02]  /*d320*/  LOP3.LUT R22, R23, 0x380, RZ, 0xc0, !PT ;  /* 0x0000038017167812 */ /* 0x000fe400078ec0ff */
[----:B------:R-:W-:Y:S02]  /*d330*/  SHF.R.U64 R10, R10, 0x3, RZ ;  /* 0x000000030a0a7819 */ /* 0x000fe400000012ff */
[----:B------:R-:W-:Y:S01]  /*d340*/  LOP3.LUT R8, R8, R9, RZ, 0x3c, !PT ;  /* 0x0000000908087212 */ /* 0x000fe200078e3cff */
[----:B------:R-:W-:Y:S01]  /*d350*/  IMAD.X R9, RZ, RZ, R21, P1 ;  /* 0x000000ffff097224 */ /* 0x000fe200008e0615 */
[----:B------:R-:W-:-:S02]  /*d360*/  LOP3.LUT R154, R155, 0x380, RZ, 0xc0, !PT ;  /* 0x000003809b9a7812 */ /* 0x000fc400078ec0ff */
[----:B------:R-:W-:Y:S02]  /*d370*/  LOP3.LUT R156, R157, 0x380, RZ, 0xc0, !PT ;  /* 0x000003809d9c7812 */ /* 0x000fe400078ec0ff */
[C---:B------:R-:W-:Y:S02]  /*d380*/  LOP3.LUT R5, R20.reuse, 0x380, RZ, 0xc0, !PT ;  /* 0x0000038014057812 */ /* 0x040fe400078ec0ff */
[C---:B------:R-:W-:Y:S02]  /*d390*/  IADD3 R153, P3, R20.reuse, 0x4000, RZ ;  /* 0x0000400014997810 */ /* 0x040fe40007f7e0ff */
[C---:B------:R-:W-:Y:S02]  /*d3a0*/  IADD3 R159, P2, R20.reuse, 0x4060, RZ ;  /* 0x00004060149f7810 */ /* 0x040fe40007f5e0ff */
[----:B------:R-:W-:Y:S02]  /*d3b0*/  IADD3 R161, P1, R20, 0x8000, RZ ;  /* 0x0000800014a17810 */ /* 0x000fe40007f3e0ff */
[----:B------:R-:W-:-:S02]  /*d3c0*/  SHF.R.U64 R22, R22, 0x3, RZ ;  /* 0x0000000316167819 */ /* 0x000fc400000012ff */
[----:B------:R-:W-:Y:S01]  /*d3d0*/  LOP3.LUT R10, R10, R11, RZ, 0x3c, !PT ;  /* 0x0000000b0a0a7212 */ /* 0x000fe200078e3cff */
[----:B------:R-:W-:Y:S01]  /*d3e0*/  IMAD.X R11, RZ, RZ, R21, P0 ;  /* 0x000000ffff0b7224 */ /* 0x000fe200000e0615 */
[----:B------:R-:W-:Y:S02]  /*d3f0*/  SHF.R.U64 R154, R154, 0x3, RZ ;  /* 0x000000039a9a7819 */ /* 0x000fe400000012ff */
[----:B------:R-:W-:Y:S02]  /*d400*/  SHF.R.U64 R156, R156, 0x3, RZ ;  /* 0x000000039c9c7819 */ /* 0x000fe400000012ff */
[----:B------:R-:W-:Y:S02]  /*d410*/  SHF.R.U64 R5, R5, 0x3, RZ ;  /* 0x0000000305057819 */ /* 0x000fe400000012ff */
[----:B------:R-:W-:Y:S02]  /*d420*/  LOP3.LUT R152, R153, 0x380, RZ, 0xc0, !PT ;  /* 0x0000038099987812 */ /* 0x000fe400078ec0ff */
[----:B------:R-:W-:-:S02]  /*d430*/  LOP3.LUT R158, R159, 0x380, RZ, 0xc0, !PT ;  /* 0x000003809f9e7812 */ /* 0x000fc400078ec0ff */
[----:B------:R-:W-:Y:S02]  /*d440*/  IADD3 R163, P0, R20, 0x8020, RZ ;  /* 0x0000802014a37810 */ /* 0x000fe40007f1e0ff */
[----:B------:R-:W-:Y:S02]  /*d450*/  LOP3.LUT R160, R161, 0x380, RZ, 0xc0, !PT ;  /* 0x00000380a1a07812 */ /* 0x000fe400078ec0ff */
[----:B------:R-:W-:Y:S01]  /*d460*/  LOP3.LUT R22, R22, R23, RZ, 0x3c, !PT ;  /* 0x0000001716167212 */ /* 0x000fe200078e3cff */
[--C-:B------:R-:W-:Y:S01]  /*d470*/  IMAD.X R23, RZ, RZ, R21.reuse, P4 ;  /* 0x000000ffff177224 */ /* 0x100fe200020e0615 */
[----:B------:R-:W-:Y:S01]  /*d480*/  LOP3.LUT R154, R154, R155, RZ, 0x3c, !PT ;  /* 0x0000009b9a9a7212 */ /* 0x000fe200078e3cff */
[--C-:B------:R-:W-:Y:S01]  /*d490*/  IMAD.X R155, RZ, RZ, R21.reuse, P6 ;  /* 0x000000ffff9b7224 */ /* 0x100fe200030e0615 */
[----:B------:R-:W-:Y:S01]  /*d4a0*/  LOP3.LUT R156, R156, R157, RZ, 0x3c, !PT ;  /* 0x0000009d9c9c7212 */ /* 0x000fe200078e3cff */
[----:B------:R-:W-:Y:S01]  /*d4b0*/  IMAD.X R157, RZ, RZ, R21, P5 ;  /* 0x000000ffff9d7224 */ /* 0x000fe200028e0615 */
[----:B------:R-:W-:-:S02]  /*d4c0*/  IADD3 R169, P4, R20, 0x8040, RZ ;  /* 0x0000804014a97810 */ /* 0x000fc40007f9e0ff */
[----:B------:R-:W-:Y:S01]  /*d4d0*/  LOP3.LUT R4, R5, R20, RZ, 0x3c, !PT ;  /* 0x0000001405047212 */ /* 0x000fe200078e3cff */
[----:B------:R-:W-:Y:S01]  /*d4e0*/  IMAD.MOV.U32 R5, RZ, RZ, R21 ;  /* 0x000000ffff057224 */ /* 0x000fe200078e0015 */
[----:B------:R-:W-:Y:S02]  /*d4f0*/  SHF.R.U64 R152, R152, 0x3, RZ ;  /* 0x0000000398987819 */ /* 0x000fe400000012ff */
[----:B------:R-:W-:Y:S02]  /*d500*/  SHF.R.U64 R158, R158, 0x3, RZ ;  /* 0x000000039e9e7819 */ /* 0x000fe400000012ff */
[----:B------:R-:W-:Y:S02]  /*d510*/  LOP3.LUT R162, R163, 0x380, RZ, 0xc0, !PT ;  /* 0x00000380a3a27812 */ /* 0x000fe400078ec0ff */
[----:B------:R-:W-:Y:S02]  /*d520*/  SHF.R.U64 R160, R160, 0x3, RZ ;  /* 0x00000003a0a07819 */ /* 0x000fe400000012ff */
[----:B------:R-:W-:-:S02]  /*d530*/  IADD3 R13, P6, R20, 0xc000, RZ ;  /* 0x0000c000140d7810 */ /* 0x000fc40007fde0ff */
[----:B------:R-:W-:Y:S02]  /*d540*/  IADD3 R15, P5, R20, 0xc020, RZ ;  /* 0x0000c020140f7810 */ /* 0x000fe40007fbe0ff */
[----:B------:R-:W-:Y:S02]  /*d550*/  LOP3.LUT R168, R169, 0x380, RZ, 0xc0, !PT ;  /* 0x00000380a9a87812 */ /* 0x000fe400078ec0ff */
[----:B------:R-:W-:Y:S01]  /*d560*/  LOP3.LUT R152, R152, R153, RZ, 0x3c, !PT ;  /* 0x0000009998987212 */ /* 0x000fe200078e3cff */
[--C-:B------:R-:W-:Y:S01]  /*d570*/  IMAD.X R153, RZ, RZ, R21.reuse, P3 ;  /* 0x000000ffff997224 */ /* 0x100fe200018e0615 */
[----:B------:R-:W-:Y:S01]  /*d580*/  LOP3.LUT R158, R158, R159, RZ, 0x3c, !PT ;  /* 0x0000009f9e9e7212 */ /* 0x000fe200078e3cff */
[--C-:B------:R-:W-:Y:S01]  /*d590*/  IMAD.X R159, RZ, RZ, R21.reuse, P2 ;  /* 0x000000ffff9f7224 */ /* 0x100fe200010e0615 */
[----:B------:R-:W-:Y:S02]  /*d5a0*/  SHF.R.U64 R162, R162, 0x3, RZ ;  /* 0x00000003a2a27819 */ /* 0x000fe400000012ff */
[----:B------:R-:W-:Y:S01]  /*d5b0*/  LOP3.LUT R160, R160, R161, RZ, 0x3c, !PT ;  /* 0x000000a1a0a07212 */ /* 0x000fe200078e3cff */
[----:B------:R-:W-:Y:S01]  /*d5c0*/  IMAD.X R161, RZ, RZ, R21, P1 ;  /* 0x000000ffffa17224 */ /* 0x000fe200008e0615 */
[----:B------:R-:W-:-:S02]  /*d5d0*/  LOP3.LUT R12, R13, 0x380, RZ, 0xc0, !PT ;  /* 0x000003800d0c7812 */ /* 0x000fc400078ec0ff */
[----:B------:R-:W-:Y:S02]  /*d5e0*/  LOP3.LUT R14, R15, 0x380, RZ, 0xc0, !PT ;  /* 0x000003800f0e7812 */ /* 0x000fe400078ec0ff */
[----:B------:R-:W-:Y:S02]  /*d5f0*/  MOV R3, R4 ;  /* 0x0000000400037202 */ /* 0x000fe40000000f00 */
[C---:B------:R-:W-:Y:S02]  /*d600*/  IADD3 R171, P3, R20.reuse, 0x8060, RZ ;  /* 0x0000806014ab7810 */ /* 0x040fe40007f7e0ff */
[----:B------:R-:W-:Y:S02]  /*d610*/  F2FP.BF16.F32.PACK_AB R4, R25, R24 ;  /* 0x000000181904723e */ /* 0x000fe400000010ff */
[----:B------:R-:W-:Y:S02]  /*d620*/  F2FP.BF16.F32.PACK_AB R5, R27, R26 ;  /* 0x0000001a1b05723e */ /* 0x000fe400000010ff */
[----:B------:R-:W-:-:S02]  /*d630*/  IADD3 R167, P2, R20, 0xc040, RZ ;  /* 0x0000c04014a77810 */ /* 0x000fc40007f5e0ff */
[----:B------:R-:W-:Y:S01]  /*d640*/  IADD3 R164, P1, R20, 0xc060, RZ ;  /* 0x0000c06014a47810 */ /* 0x000fe20007f3e0ff */
[----:B------:R0:W-:Y:S01]  /*d650*/  STSM.16.M88.4 [R3], R4 ;  /* 0x0000000403007844 */ /* 0x0001e20000000200 */
[----:B------:R-:W-:Y:S02]  /*d660*/  SHF.R.U64 R168, R168, 0x3, RZ ;  /* 0x00000003a8a87819 */ /* 0x000fe400000012ff */
[----:B------:R-:W-:Y:S01]  /*d670*/  LOP3.LUT R162, R162, R163, RZ, 0x3c, !PT ;  /* 0x000000a3a2a27212 */ /* 0x000fe200078e3cff */
[----:B------:R-:W-:Y:S01]  /*d680*/  IMAD.X R163, RZ, RZ, R21, P0 ;  /* 0x000000ffffa37224 */ /* 0x000fe200000e0615 */
[----:B------:R-:W-:Y:S02]  /*d690*/  SHF.R.U64 R12, R12, 0x3, RZ ;  /* 0x000000030c0c7819 */ /* 0x000fe400000012ff */
[----:B------:R-:W-:Y:S02]  /*d6a0*/  SHF.R.U64 R14, R14, 0x3, RZ ;  /* 0x000000030e0e7819 */ /* 0x000fe400000012ff */
[----:B------:R-:W-:-:S02]  /*d6b0*/  LOP3.LUT R170, R171, 0x380, RZ, 0xc0, !PT ;  /* 0x00000380abaa7812 */ /* 0x000fc400078ec0ff */
[----:B------:R-:W-:Y:S02]  /*d6c0*/  LOP3.LUT R166, R167, 0x380, RZ, 0xc0, !PT ;  /* 0x00000380a7a67812 */ /* 0x000fe400078ec0ff */
[----:B------:R-:W-:Y:S02]  /*d6d0*/  LOP3.LUT R165, R164, 0x380, RZ, 0xc0, !PT ;  /* 0x00000380a4a57812 */ /* 0x000fe400078ec0ff */
[----:B------:R-:W-:Y:S01]  /*d6e0*/  LOP3.LUT R168, R168, R169, RZ, 0x3c, !PT ;  /* 0x000000a9a8a87212 */ /* 0x000fe200078e3cff */
[--C-:B------:R-:W-:Y:S01]  /*d6f0*/  IMAD.X R169, RZ, RZ, R21.reuse, P4 ;  /* 0x000000ffffa97224 */ /* 0x100fe200020e0615 */
[----:B------:R-:W-:Y:S01]  /*d700*/  LOP3.LUT R12, R12, R13, RZ, 0x3c, !PT ;  /* 0x0000000d0c0c7212 */ /* 0x000fe200078e3cff */
[--C-:B------:R-:W-:Y:S01]  /*d710*/  IMAD.X R13, RZ, RZ, R21.reuse, P6 ;  /* 0x000000ffff0d7224 */ /* 0x100fe200030e0615 */
[----:B------:R-:W-:Y:S01]  /*d720*/  LOP3.LUT R14, R14, R15, RZ, 0x3c, !PT ;  /* 0x0000000f0e0e7212 */ /* 0x000fe200078e3cff */
[----:B------:R-:W-:Y:S01]  /*d730*/  IMAD.X R15, RZ, RZ, R21, P5 ;  /* 0x000000ffff0f7224 */ /* 0x000fe200028e0615 */
[----:B------:R-:W-:-:S02]  /*d740*/  MOV R18, R8 ;  /* 0x0000000800127202 */ /* 0x000fc40000000f00 */
[----:B------:R-:W-:Y:S02]  /*d750*/  MOV R20, R10 ;  /* 0x0000000a00147202 */ /* 0x000fe40000000f00 */
[----:B0-----:R-:W-:Y:S02]  /*d760*/  F2FP.BF16.F32.PACK_AB R4, R33, R32 ;  /* 0x000000202104723e */ /* 0x001fe400000010ff */
[----:B------:R-:W-:Y:S02]  /*d770*/  F2FP.BF16.F32.PACK_AB R5, R35, R34 ;  /* 0x000000222305723e */ /* 0x000fe400000010ff */
[----:B------:R-:W-:Y:S02]  /*d780*/  F2FP.BF16.F32.PACK_AB R6, R37, R36 ;  /* 0x000000242506723e */ /* 0x000fe400000010ff */
[----:B------:R-:W-:Y:S02]  /*d790*/  F2FP.BF16.F32.PACK_AB R7, R39, R38 ;  /* 0x000000262707723e */ /* 0x000fe400000010ff */
[----:B------:R-:W-:-:S02]  /*d7a0*/  MOV R173, R156 ;  /* 0x0000009c00ad7202 */ /* 0x000fc40000000f00 */
[----:B------:R-:W-:Y:S01]  /*d7b0*/  MOV R174, R158 ;  /* 0x0000009e00ae7202 */ /* 0x000fe20000000f00 */
[----:B------:R0:W-:Y:S01]  /*d7c0*/  STSM.16.M88.4 [R18], R4 ;  /* 0x0000000412007844 */ /* 0x0001e20000000200 */
[----:B------:R-:W-:Y:S02]  /*d7d0*/  F2FP.BF16.F32.PACK_AB R8, R41, R40 ;  /* 0x000000282908723e */ /* 0x000fe400000010ff */
[----:B------:R-:W-:Y:S02]  /*d7e0*/  F2FP.BF16.F32.PACK_AB R9, R43, R42 ;  /* 0x0000002a2b09723e */ /* 0x000fe400000010ff */
[----:B------:R-:W-:Y:S02]  /*d7f0*/  F2FP.BF16.F32.PACK_AB R10, R45, R44 ;  /* 0x0000002c2d0a723e */ /* 0x000fe400000010ff */
[----:B------:R-:W-:Y:S02]  /*d800*/  F2FP.BF16.F32.PACK_AB R11, R47, R46 ;  /* 0x0000002e2f0b723e */ /* 0x000fe400000010ff */
[----:B------:R-:W-:-:S02]  /*d810*/  SHF.R.U64 R170, R170, 0x3, RZ ;  /* 0x00000003aaaa7819 */ /* 0x000fc400000012ff */
[----:B------:R-:W-:Y:S01]  /*d820*/  SHF.R.U64 R166, R166, 0x3, RZ ;  /* 0x00000003a6a67819 */ /* 0x000fe200000012ff */
[----:B------:R1:W-:Y:S01]  /*d830*/  STSM.16.M88.4 [R20], R8 ;  /* 0x0000000814007844 */ /* 0x0003e20000000200 */
[----:B------:R-:W-:Y:S02]  /*d840*/  SHF.R.U64 R165, R165, 0x3, RZ ;  /* 0x00000003a5a57819 */ /* 0x000fe400000012ff */
[----:B------:R-:W-:Y:S02]  /*d850*/  MOV R22, R22 ;  /* 0x0000001600167202 */ /* 0x000fe40000000f00 */
[----:B------:R-:W-:Y:S02]  /*d860*/  MOV R3, R160 ;  /* 0x000000a000037202 */ /* 0x000fe40000000f00 */
[----:B------:R-:W-:Y:S02]  /*d870*/  MOV R17, R162 ;  /* 0x000000a200117202 */ /* 0x000fe40000000f00 */
[----:B------:R-:W-:-:S02]  /*d880*/  F2FP.BF16.F32.PACK_AB R156, R49, R48 ;  /* 0x00000030319c723e */ /* 0x000fc400000010ff */
[----:B------:R-:W-:Y:S02]  /*d890*/  F2FP.BF16.F32.PACK_AB R157, R51, R50 ;  /* 0x00000032339d723e */ /* 0x000fe400000010ff */
[----:B------:R-:W-:Y:S02]  /*d8a0*/  F2FP.BF16.F32.PACK_AB R158, R53, R52 ;  /* 0x00000034359e723e */ /* 0x000fe400000010ff */
[----:B------:R-:W-:Y:S02]  /*d8b0*/  F2FP.BF16.F32.PACK_AB R159, R55, R54 ;  /* 0x00000036379f723e */ /* 0x000fe400000010ff */
[----:B------:R-:W-:Y:S02]  /*d8c0*/  MOV R152, R152 ;  /* 0x0000009800987202 */ /* 0x000fe40000000f00 */
[----:B------:R-:W-:Y:S01]  /*d8d0*/  F2FP.BF16.F32.PACK_AB R160, R57, R56 ;  /* 0x0000003839a0723e */ /* 0x000fe200000010ff */
[----:B------:R2:W-:Y:S01]  /*d8e0*/  STSM.16.M88.4 [R22], R156 ;  /* 0x0000009c16007844 */ /* 0x0005e20000000200 */
[----:B------:R-:W-:-:S02]  /*d8f0*/  F2FP.BF16.F32.PACK_AB R161, R59, R58 ;  /* 0x0000003a3ba1723e */ /* 0x000fc400000010ff */
[----:B------:R-:W-:Y:S02]  /*d900*/  F2FP.BF16.F32.PACK_AB R162, R61, R60 ;  /* 0x0000003c3da2723e */ /* 0x000fe400000010ff */
[----:B------:R-:W-:Y:S02]  /*d910*/  F2FP.BF16.F32.PACK_AB R163, R63, R62 ;  /* 0x0000003e3fa3723e */ /* 0x000fe400000010ff */
[----:B------:R-:W-:Y:S02]  /*d920*/  MOV R169, R168 ;  /* 0x000000a800a97202 */ /* 0x000fe40000000f00 */
[----:B------:R-:W-:Y:S01]  /*d930*/  LOP3.LUT R170, R170, R171, RZ, 0x3c, !PT ;  /* 0x000000abaaaa7212 */ /* 0x000fe200078e3cff */
[--C-:B------:R-:W-:Y:S01]  /*d940*/  IMAD.X R171, RZ, RZ, R21.reuse, P3 ;  /* 0x000000ffffab7224 */ /* 0x100fe200018e0615 */
[----:B------:R-:W-:Y:S01]  /*d950*/  LOP3.LUT R166, R166, R167, RZ, 0x3c, !PT ;  /* 0x000000a7a6a67212 */ /* 0x000fe200078e3cff */
[--C-:B------:R-:W-:Y:S01]  /*d960*/  IMAD.X R167, RZ, RZ, R21.reuse, P2 ;  /* 0x000000ffffa77224 */ /* 0x100fe200010e0615 */
[----:B------:R-:W-:Y:S01]  /*d970*/  LOP3.LUT R164, R165, R164, RZ, 0x3c, !PT ;  /* 0x000000a4a5a47212 */ /* 0x000fe200078e3cff */
[----:B------:R-:W-:Y:S01]  /*d980*/  IMAD.X R165, RZ, RZ, R21, P1 ;  /* 0x000000ffffa57224 */ /* 0x000fe200008e0615 */
[----:B0-----:R-:W-:Y:S01]  /*d990*/  MOV R18, R12 ;  /* 0x0000000c00127202 */ /* 0x001fe20000000f00 */
[----:B------:R0:W-:Y:S01]  /*d9a0*/  STSM.16.M88.4 [R152], R160 ;  /* 0x000000a098007844 */ /* 0x0001e20000000200 */
[----:B------:R-:W-:-:S02]  /*d9b0*/  MOV R168, R14 ;  /* 0x0000000e00a87202 */ /* 0x000fc40000000f00 */
[----:B------:R-:W-:Y:S02]  /*d9c0*/  MOV R172, R154 ;  /* 0x0000009a00ac7202 */ /* 0x000fe40000000f00 */
[----:B------:R-:W-:Y:S02]  /*d9d0*/  F2FP.BF16.F32.PACK_AB R12, R65, R64 ;  /* 0x00000040410c723e */ /* 0x000fe400000010ff */
[----:B------:R-:W-:Y:S02]  /*d9e0*/  F2FP.BF16.F32.PACK_AB R13, R67, R66 ;  /* 0x00000042430d723e */ /* 0x000fe400000010ff */
[----:B------:R-:W-:Y:S02]  /*d9f0*/  F2FP.BF16.F32.PACK_AB R14, R69, R68 ;  /* 0x00000044450e723e */ /* 0x000fe400000010ff */
[----:B------:R-:W-:Y:S02]  /*da00*/  F2FP.BF16.F32.PACK_AB R15, R71, R70 ;  /* 0x00000046470f723e */ /* 0x000fe400000010ff */
[----:B-1----:R-:W-:-:S02]  /*da10*/  F2FP.BF16.F32.PACK_AB R20, R73, R72 ;  /* 0x000000484914723e */ /* 0x002fc400000010ff */
[----:B------:R-:W-:Y:S01]  /*da20*/  F2FP.BF16.F32.PACK_AB R21, R75, R74 ;  /* 0x0000004a4b15723e */ /* 0x000fe200000010ff */
[----:B------:R1:W-:Y:S01]  /*da30*/  STSM.16.M88.4 [R172], R12 ;  /* 0x0000000cac007844 */ /* 0x0003e20000000200 */
[----:B--2---:R-:W-:Y:S02]  /*da40*/  F2FP.BF16.F32.PACK_AB R22, R77, R76 ;  /* 0x0000004c4d16723e */ /* 0x004fe400000010ff */
[----:B------:R-:W-:Y:S02]  /*da50*/  F2FP.BF16.F32.PACK_AB R23, R79, R78 ;  /* 0x0000004e4f17723e */ /* 0x000fe400000010ff */
[----:B0-----:R-:W-:Y:S02]  /*da60*/  F2FP.BF16.F32.PACK_AB R152, R81, R80 ;  /* 0x000000505198723e */ /* 0x001fe400000010ff */
[----:B------:R-:W-:Y:S01]  /*da70*/  F2FP.BF16.F32.PACK_AB R153, R83, R82 ;  /* 0x000000525399723e */ /* 0x000fe200000010ff */
[----:B------:R0:W-:Y:S01]  /*da80*/  STSM.16.M88.4 [R173], R20 ;  /* 0x00000014ad007844 */ /* 0x0001e20000000200 */
[----:B------:R-:W-:-:S02]  /*da90*/  F2FP.BF16.F32.PACK_AB R154, R85, R84 ;  /* 0x00000054559a723e */ /* 0x000fc400000010ff */
[----:B------:R-:W-:Y:S02]  /*daa0*/  F2FP.BF16.F32.PACK_AB R155, R87, R86 ;  /* 0x00000056579b723e */ /* 0x000fe400000010ff */
[----:B------:R-:W-:Y:S02]  /*dab0*/  F2FP.BF16.F32.PACK_AB R4, R89, R88 ;  /* 0x000000585904723e */ /* 0x000fe400000010ff */
[----:B------:R-:W-:Y:S01]  /*dac0*/  F2FP.BF16.F32.PACK_AB R5, R91, R90 ;  /* 0x0000005a5b05723e */ /* 0x000fe200000010ff */
[----:B------:R2:W-:Y:S01]  /*dad0*/  STSM.16.M88.4 [R174], R152 ;  /* 0x00000098ae007844 */ /* 0x0005e20000000200 */
[----:B------:R-:W-:Y:S02]  /*dae0*/  F2FP.BF16.F32.PACK_AB R6, R93, R92 ;  /* 0x0000005c5d06723e */ /* 0x000fe400000010ff */
[----:B------:R-:W-:Y:S02]  /*daf0*/  F2FP.BF16.F32.PACK_AB R7, R95, R94 ;  /* 0x0000005e5f07723e */ /* 0x000fe400000010ff */
[----:B------:R-:W-:-:S02]  /*db00*/  F2FP.BF16.F32.PACK_AB R8, R97, R96 ;  /* 0x000000606108723e */ /* 0x000fc400000010ff */
[----:B------:R-:W-:Y:S01]  /*db10*/  F2FP.BF16.F32.PACK_AB R9, R99, R98 ;  /* 0x000000626309723e */ /* 0x000fe200000010ff */
[----:B------:R-:W-:Y:S01]  /*db20*/  STSM.16.M88.4 [R3], R4 ;  /* 0x0000000403007844 */ /* 0x000fe20000000200 */
[----:B------:R-:W-:Y:S02]  /*db30*/  F2FP.BF16.F32.PACK_AB R10, R101, R100 ;  /* 0x00000064650a723e */ /* 0x000fe400000010ff */
[----:B------:R-:W-:Y:S02]  /*db40*/  F2FP.BF16.F32.PACK_AB R11, R103, R102 ;  /* 0x00000066670b723e */ /* 0x000fe400000010ff */
[----:B-1----:R-:W-:Y:S02]  /*db50*/  F2FP.BF16.F32.PACK_AB R12, R105, R104 ;  /* 0x00000068690c723e */ /* 0x002fe400000010ff */
[----:B------:R-:W-:Y:S01]  /*db60*/  F2FP.BF16.F32.PACK_AB R13, R107, R106 ;  /* 0x0000006a6b0d723e */ /* 0x000fe200000010ff */
[----:B------:R-:W-:Y:S01]  /*db70*/  STSM.16.M88.4 [R17], R8 ;  /* 0x0000000811007844 */ /* 0x000fe20000000200 */
[----:B------:R-:W-:-:S02]  /*db80*/  F2FP.BF16.F32.PACK_AB R14, R109, R108 ;  /* 0x0000006c6d0e723e */ /* 0x000fc400000010ff */
[----:B------:R-:W-:Y:S02]  /*db90*/  F2FP.BF16.F32.PACK_AB R15, R111, R110 ;  /* 0x0000006e6f0f723e */ /* 0x000fe400000010ff */
[----:B------:R-:W-:Y:S02]  /*dba0*/  MOV R170, R170 ;  /* 0x000000aa00aa7202 */ /* 0x000fe40000000f00 */
[----:B0-----:R-:W-:Y:S01]  /*dbb0*/  F2FP.BF16.F32.PACK_AB R20, R113, R112 ;  /* 0x000000707114723e */ /* 0x001fe200000010ff */
[----:B------:R0:W-:Y:S01]  /*dbc0*/  STSM.16.M88.4 [R169], R12 ;  /* 0x0000000ca9007844 */ /* 0x0001e20000000200 */
[----:B------:R-:W-:Y:S02]  /*dbd0*/  F2FP.BF16.F32.PACK_AB R21, R115, R114 ;  /* 0x000000727315723e */ /* 0x000fe400000010ff */
[----:B------:R-:W-:Y:S02]  /*dbe0*/  F2FP.BF16.F32.PACK_AB R22, R117, R116 ;  /* 0x000000747516723e */ /* 0x000fe400000010ff */
[----:B------:R-:W-:-:S02]  /*dbf0*/  F2FP.BF16.F32.PACK_AB R23, R119, R118 ;  /* 0x000000767717723e */ /* 0x000fc400000010ff */
[----:B--2---:R-:W-:Y:S02]  /*dc00*/  F2FP.BF16.F32.PACK_AB R152, R121, R120 ;  /* 0x000000787998723e */ /* 0x004fe400000010ff */
[----:B------:R-:W-:Y:S01]  /*dc10*/  F2FP.BF16.F32.PACK_AB R153, R123, R122 ;  /* 0x0000007a7b99723e */ /* 0x000fe200000010ff */
[----:B------:R-:W-:Y:S01]  /*dc20*/  STSM.16.M88.4 [R170], R20 ;  /* 0x00000014aa007844 */ /* 0x000fe20000000200 */
[----:B------:R-:W-:Y:S02]  /*dc30*/  F2FP.BF16.F32.PACK_AB R154, R125, R124 ;  /* 0x0000007c7d9a723e */ /* 0x000fe400000010ff */
[----:B------:R-:W-:Y:S02]  /*dc40*/  F2FP.BF16.F32.PACK_AB R155, R127, R126 ;  /* 0x0000007e7f9b723e */ /* 0x000fe400000010ff */
[----:B------:R-:W-:Y:S01]  /*dc50*/  F2FP.BF16.F32.PACK_AB R156, R129, R128 ;  /* 0x00000080819c723e */ /* 0x000fe200000010ff */
[----:B0-----:R-:W-:Y:S01]  /*dc60*/  IMAD.U32 R12, RZ, RZ, UR12 ;  /* 0x0000000cff0c7e24 */ /* 0x001fe2000f8e00ff */
[----:B------:R-:W-:Y:S01]  /*dc70*/  F2FP.BF16.F32.PACK_AB R157, R131, R130 ;  /* 0x00000082839d723e */ /* 0x000fe200000010ff */
[----:B------:R-:W-:Y:S01]  /*dc80*/  STSM.16.M88.4 [R18], R152 ;  /* 0x0000009812007844 */ /* 0x000fe20000000200 */
[----:B------:R-:W-:Y:S01]  /*dc90*/  F2FP.BF16.F32.PACK_AB R158, R133, R132 ;  /* 0x00000084859e723e */ /* 0x000fe200000010ff */
[----:B------:R-:W-:Y:S01]  /*dca0*/  IMAD.U32 R13, RZ, RZ, UR13 ;  /* 0x0000000dff0d7e24 */ /* 0x000fe2000f8e00ff */
[----:B------:R-:W-:-:S02]  /*dcb0*/  F2FP.BF16.F32.PACK_AB R159, R135, R134 ;  /* 0x00000086879f723e */ /* 0x000fc400000010ff */
[----:B------:R-:W-:Y:S02]  /*dcc0*/  MOV R166, R166 ;  /* 0x000000a600a67202 */ /* 0x000fe40000000f00 */
[----:B------:R-:W-:Y:S01]  /*dcd0*/  F2FP.BF16.F32.PACK_AB R4, R137, R136 ;  /* 0x000000888904723e */ /* 0x000fe200000010ff */
[----:B------:R-:W-:Y:S01]  /*dce0*/  STSM.16.M88.4 [R168], R156 ;  /* 0x0000009ca8007844 */ /* 0x000fe20000000200 */
[----:B------:R-:W-:Y:S02]  /*dcf0*/  F2FP.BF16.F32.PACK_AB R5, R139, R138 ;  /* 0x0000008a8b05723e */ /* 0x000fe400000010ff */
[----:B------:R-:W-:Y:S02]  /*dd00*/  F2FP.BF16.F32.PACK_AB R6, R141, R140 ;  /* 0x0000008c8d06723e */ /* 0x000fe400000010ff */
[----:B------:R-:W-:Y:S02]  /*dd10*/  F2FP.BF16.F32.PACK_AB R7, R143, R142 ;  /* 0x0000008e8f07723e */ /* 0x000fe400000010ff */
[----:B------:R-:W-:-:S02]  /*dd20*/  MOV R164, R164 ;  /* 0x000000a400a47202 */ /* 0x000fc40000000f00 */
[----:B------:R-:W-:Y:S01]  /*dd30*/  F2FP.BF16.F32.PACK_AB R8, R145, R144 ;  /* 0x000000909108723e */ /* 0x000fe200000010ff */
[----:B------:R0:W-:Y:S01]  /*dd40*/  STSM.16.M88.4 [R166], R4 ;  /* 0x00000004a6007844 */ /* 0x0001e20000000200 */
[----:B------:R-:W-:Y:S02]  /*dd50*/  F2FP.BF16.F32.PACK_AB R9, R147, R146 ;  /* 0x000000929309723e */ /* 0x000fe400000010ff */
[----:B------:R-:W-:Y:S02]  /*dd60*/  F2FP.BF16.F32.PACK_AB R10, R149, R148 ;  /* 0x00000094950a723e */ /* 0x000fe400000010ff */
[----:B------:R-:W-:Y:S02]  /*dd70*/  F2FP.BF16.F32.PACK_AB R11, R151, R150 ;  /* 0x00000096970b723e */ /* 0x000fe400000010ff */
[----:B------:R-:W-:-:S03]  /*dd80*/  ISETP.NE.U32.AND P0, PT, RZ, UR16, PT ;  /* 0x00000010ff007c0c */ /* 0x000fc6000bf05070 */
[----:B------:R1:W-:Y:S01]  /*dd90*/  STSM.16.M88.4 [R164], R8 ;  /* 0x00000008a4007844 */ /* 0x0003e20000000200 */
[----:B------:R-:W-:Y:S01]  /*dda0*/  BAR.SYNC.DEFER_BLOCKING 0x1, 0x100 ;  /* 0x0044000000007b1d */ /* 0x000fe20000010000 */
[----:B------:R-:W-:-:S13]  /*ddb0*/  ISETP.NE.AND.EX P0, PT, RZ, UR17, PT, P0 ;  /* 0x00000011ff007c0c */ /* 0x000fda000bf05300 */
[----:B------:R-:W2:Y:S01]  /*ddc0*/  @P0 LDG.E R12, desc[UR20][R12.64] ;  /* 0x000000140c0c0981 */ /* 0x000ea2000c1e1900 */
[----:B------:R-:W-:Y:S01]  /*ddd0*/  PLOP3.LUT P4, PT, PT, PT, UP0, 0x80, 0x0 ;  /* 0x000000000000781c */ /* 0x000fe20003f8f008 */
[----:B0-----:R-:W-:Y:S02]  /*dde0*/  IMAD.U32 R4, RZ, RZ, UR14 ;  /* 0x0000000eff047e24 */ /* 0x001fe4000f8e00ff */
[----:B------:R-:W-:-:S10]  /*ddf0*/  IMAD.U32 R5, RZ, RZ, UR15 ;  /* 0x0000000fff057e24 */ /* 0x000fd4000f8e00ff */
[----:B------:R0:W3:Y:S01]  /*de00*/  @P4 LDG.E R3, desc[UR20][R4.64] ;  /* 0x0000001404034981 */ /* 0x0000e2000c1e1900 */
[----:B------:R-:W-:Y:S01]  /*de10*/  UISETP.NE.AND UP0, UPT, UR19, URZ, UPT ;  /* 0x0000003f1300728c */ /* 0x000fe2000bf05270 */
[----:B------:R-:W-:Y:S01]  /*de20*/  VIADD R14, R19, UR61 ;  /* 0x0000003d130e7c36 */ /* 0x000fe20008000000 */
[----:B------:R-:W-:Y:S02]  /*de30*/  UISETP.NE.AND UP1, UPT, UR22, 0x1, UPT ;  /* 0x000000011600788c */ /* 0x000fe4000bf25270 */
[----:B------:R-:W-:Y:S01]  /*de40*/  USEL UR4, UR19, UR4, UP0 ;  /* 0x0000000413047287 */ /* 0x000fe20008000000 */
[----:B------:R-:W-:Y:S01]  /*de50*/  UMOV UR25, 0x9b8 ;  /* 0x000009b800197882 */ /* 0x000fe20000000000 */
[----:B------:R-:W-:Y:S02]  /*de60*/  UISETP.NE.U32.AND UP0, UPT, UR16, URZ, UPT ;  /* 0x0000003f1000728c */ /* 0x000fe4000bf05070 */
[----:B------:R-:W-:Y:S01]  /*de70*/  PLOP3.LUT P1, PT, PT, PT, UP1, 0x80, 0x0 ;  /* 0x000000000000781c */ /* 0x000fe20003f2f018 */
[----:B------:R-:W-:Y:S01]  /*de80*/  UISETP.GT.AND UP2, UPT, UR4, 0x1, UPT ;  /* 0x000000010400788c */ /* 0x000fe2000bf44270 */
[----:B0-----:R-:W-:Y:S01]  /*de90*/  IMAD.MOV.U32 R5, RZ, RZ, R14 ;  /* 0x000000ffff057224 */ /* 0x001fe200078e000e */
[----:B------:R-:W-:-:S02]  /*dea0*/  UISETP.NE.AND.EX UP0, UPT, UR17, URZ, UPT, UP0 ;  /* 0x0000003f1100728c */ /* 0x000fc4000bf05300 */
[----:B------:R-:W-:Y:S01]  /*deb0*/  USEL UR25, UR25, 0x978, UP2 ;  /* 0x0000097819197887 */ /* 0x000fe20009000000 */
[----:B------:R-:W-:Y:S01]  /*dec0*/  UMOV UR4, URZ ;  /* 0x0000003f00047c82 */ /* 0x000fe20008000000 */
[----:B------:R-:W-:Y:S02]  /*ded0*/  USHF.R.S32.HI UR14, URZ, 0x1f, UR9 ;  /* 0x0000001f3f0e7899 */ /* 0x000fe40008011409 */
[----:B------:R-:W-:Y:S02]  /*dee0*/  USEL UR9, UR9, URZ, !UP0 ;  /* 0x0000003f09097287 */ /* 0x000fe4000c000000 */
[----:B------:R-:W-:Y:S01]  /*def0*/  USEL UR23, UR18, URZ, UP2 ;  /* 0x0000003f12177287 */ /* 0x000fe20009000000 */
[----:B------:R-:W-:Y:S01]  /*df00*/  @UP1 ULDC UR27, c[0x0][0xbec] ;  /* 0x0002fb00001b1ab9 */ /* 0x000fe20000000800 */
[----:B------:R-:W-:Y:S01]  /*df10*/  USEL UR24, UR14, URZ, !UP0 ;  /* 0x0000003f0e187287 */ /* 0x000fe2000c000000 */
[----:B------:R-:W-:-:S03]  /*df20*/  @P1 IMAD.HI.U32 R4, R14, UR27, RZ ;  /* 0x0000001b0e041c27 */ /* 0x000fc6000f8e00ff */
[----:B------:R-:W-:Y:S01]  /*df30*/  ULDC.64 UR18, c[0x0][UR25+0x220] ;  /* 0x0000880019127abb */ /* 0x000fe20008000a00 */
[----:B------:R-:W-:Y:S01]  /*df40*/  ULDC.64 UR16, c[0x0][UR25+0x218] ;  /* 0x0000860019107abb */ /* 0x000fe20008000a00 */
[----:B------:R-:W-:Y:S01]  /*df50*/  UIMAD UR19, UR19, UR9, URZ ;  /* 0x00000009131372a4 */ /* 0x000fe2000f8e023f */
[----:B------:R-:W-:Y:S01]  /*df60*/  ULDC.64 UR20, c[0x0][UR25+0x228] ;  /* 0x00008a0019147abb */ /* 0x000fe20008000a00 */
[----:B------:R-:W-:Y:S01]  /*df70*/  UIMAD.WIDE.U32 UR14, UR16, UR26, URZ ;  /* 0x0000001a100e72a5 */ /* 0x000fe2000f8e003f */
[----:B------:R-:W-:Y:S01]  /*df80*/  @UP1 ULDC UR30, c[0x0][0xbf0] ;  /* 0x0002fc00001e1ab9 */ /* 0x000fe20000000800 */
[----:B------:R-:W-:Y:S01]  /*df90*/  UIMAD UR26, UR17, UR26, URZ ;  /* 0x0000001a111a72a4 */ /* 0x000fe2000f8e023f */
[----:B------:R-:W-:Y:S01]  /*dfa0*/  @P1 SHF.R.U32.HI R5, RZ, UR30, R4 ;  /* 0x0000001eff051c19 */ /* 0x000fe20008011604 */
[----:B------:R-:W-:Y:S02]  /*dfb0*/  UIMAD.WIDE.U32 UR28, UR20, UR23, URZ ;  /* 0x00000017141c72a5 */ /* 0x000fe4000f8e003f */
[----:B------:R-:W-:-:S02]  /*dfc0*/  UIMAD.WIDE.U32 UR16, UR18, UR9, URZ ;  /* 0x00000009121072a5 */ /* 0x000fc4000f8e003f */
[----:B------:R-:W-:Y:S01]  /*dfd0*/  UIMAD UR20, UR21, UR23, URZ ;  /* 0x00000017151472a4 */ /* 0x000fe2000f8e023f */
[----:B------:R-:W-:Y:S01]  /*dfe0*/  IMAD.MOV R7, RZ, RZ, -R5 ;  /* 0x000000ffff077224 */ /* 0x000fe200078e0a05 */
[----:B------:R-:W-:Y:S01]  /*dff0*/  UIMAD UR19, UR18, UR24, UR19 ;  /* 0x00000018121372a4 */ /* 0x000fe2000f8e0213 */
[----:B------:R-:W-:Y:S01]  /*e000*/  IMAD.U32 R4, RZ, RZ, UR28 ;  /* 0x0000001cff047e24 */ /* 0x000fe2000f8e00ff */
[----:B------:R-:W-:Y:S01]  /*e010*/  UIADD3 UR20, UR29, UR20, URZ ;  /* 0x000000141d147290 */ /* 0x000fe2000fffe03f */
[----:B------:R-:W-:Y:S01]  /*e020*/  IMAD R7, R7, UR22, R14 ;  /* 0x0000001607077c24 */ /* 0x000fe2000f8e020e */
[----:B------:R-:W-:Y:S02]  /*e030*/  UIADD3 UR19, UR17, UR19, URZ ;  /* 0x0000001311137290 */ /* 0x000fe4000fffe03f */
[----:B------:R-:W-:Y:S02]  /*e040*/  UIADD3 UR26, UR15, UR26, URZ ;  /* 0x0000001a0f1a7290 */ /* 0x000fe4000fffe03f */
[----:B-1----:R-:W-:Y:S01]  /*e050*/  IMAD.U32 R8, RZ, RZ, UR20 ;  /* 0x00000014ff087e24 */ /* 0x002fe2000f8e00ff */
[----:B------:R-:W-:-:S02]  /*e060*/  SHF.R.S32.HI R6, RZ, 0x1f, R7 ;  /* 0x0000001fff067819 */ /* 0x000fc40000011407 */
[----:B--2---:R-:W-:-:S13]  /*e070*/  @P0 R2UR UR4, R12 ;  /* 0x000000000c0402ca */ /* 0x004fda00000e0000 */
[----:B------:R-:W-:Y:S02]  /*e080*/  UIADD3 UR14, UP0, UP3, UR16, UR14, UR4 ;  /* 0x0000000e100e7290 */ /* 0x000fe4000fb1e004 */
[----:B------:R-:W-:-:S04]  /*e090*/  USHF.R.S32.HI UR17, URZ, 0x1f, UR4 ;  /* 0x0000001f3f117899 */ /* 0x000fc80008011404 */
[----:B------:R-:W-:Y:S01]  /*e0a0*/  UIADD3.X UR16, UR19, UR26, UR17, UP0, UP3 ;  /* 0x0000001a13107290 */ /* 0x000fe200087e6411 */
[----:B------:R-:W-:Y:S01]  /*e0b0*/  IADD3 R4, P2, P3, R5, UR14, R4 ;  /* 0x0000000e05047c10 */ /* 0x000fe2000fb5e004 */
[----:B------:R-:W-:Y:S01]  /*e0c0*/  ULDC.64 UR14, c[0x0][UR25+0x210] ;  /* 0x00008400190e7abb */ /* 0x000fe20008000a00 */
[----:B------:R-:W-:Y:S01]  /*e0d0*/  SHF.R.S32.HI R5, RZ, 0x1f, R5 ;  /* 0x0000001fff057819 */ /* 0x000fe20000011405 */
[----:B------:R-:W-:Y:S01]  /*e0e0*/  IMAD R9, R7, UR15, RZ ;  /* 0x0000000f07097c24 */ /* 0x000fe2000f8e02ff */
[----:B------:R-:W-:Y:S01]  /*e0f0*/  ULDC.64 UR18, c[0x0][0xba8] ;  /* 0x0002ea0000127ab9 */ /* 0x000fe20000000a00 */
[----:B------:R-:W-:Y:S01]  /*e100*/  @!UP2 ULDC UR18, c[0x0][0xb50] ;  /* 0x0002d4000012aab9 */ /* 0x000fe20000000800 */
[----:B------:R-:W-:Y:S01]  /*e110*/  IADD3.X R5, R5, UR16, R8, P2, P3 ;  /* 0x0000001005057c10 */ /* 0x000fe200097e6408 */
[----:B------:R-:W-:Y:S01]  /*e120*/  IMAD R9, R6, UR14, R9 ;  /* 0x0000000e06097c24 */ /* 0x000fe2000f8e0209 */
[----:B------:R-:W-:Y:S01]  /*e130*/  @!UP2 ULDC UR19, c[0x0][0xb54] ;  /* 0x0002d5000013aab9 */ /* 0x000fe20000000800 */
[----:B------:R-:W-:Y:S01]  /*e140*/  IMAD.WIDE.U32 R4, R7, UR14, R4 ;  /* 0x0000000e07047c25 */ /* 0x000fe2000f8e0004 */
[----:B------:R-:W-:Y:S01]  /*e150*/  ULDC UR14, c[0x0][0xa88] ;  /* 0x0002a200000e7ab9 */ /* 0x000fe20000000800 */
[----:B---3--:R-:W-:-:S02]  /*e160*/  @P4 R2UR UR14, R3 ;  /* 0x00000000030e42ca */ /* 0x008fc400000e0000 */
[----:B------:R-:W-:Y:S01]  /*e170*/  IMAD.IADD R5, R5, 0x1, R9 ;  /* 0x0000000105057824 */ /* 0x000fe200078e0209 */
[----:B------:R-:W-:-:S04]  /*e180*/  LEA R9, P2, R4, UR18, 0x2 ;  /* 0x0000001204097c11 */ /* 0x000fc8000f8410ff */
[----:B------:R-:W-:Y:S01]  /*e190*/  LEA.HI.X R10, R4, UR19, R5, 0x2, P2 ;  /* 0x00000013040a7c11 */ /* 0x000fe200090f1405 */
[----:B------:R-:W-:Y:S08]  /*e1a0*/  @P4 BRA `(.L_x_1284) ;  /* 0x00000000002c4947 */ /* 0x000ff00003800000 */
[----:B------:R-:W-:Y:S05]  /*e1b0*/  @!P0 BRA `(.L_x_1284) ;  /* 0x0000000000288947 */ /* 0x000fea0003800000 */
[----:B------:R-:W-:Y:S01]  /*e1c0*/  IMAD.U32 R4, RZ, RZ, UR12 ;  /* 0x0000000cff047e24 */ /* 0x000fe2000f8e00ff */
[----:B------:R-:W-:Y:S01]  /*e1d0*/  ULDC.64 UR14, c[0x0][0x208] ;  /* 0x00008200000e7ab9 */ /* 0x000fe20000000a00 */
[----:B------:R-:W-:Y:S02]  /*e1e0*/  IMAD.U32 R6, RZ, RZ, UR12 ;  /* 0x0000000cff067e24 */ /* 0x000fe4000f8e00ff */
[----:B------:R-:W-:Y:S02]  /*e1f0*/  IMAD.U32 R5, RZ, RZ, UR13 ;  /* 0x0000000dff057e24 */ /* 0x000fe4000f8e00ff */
[----:B------:R-:W-:-:S03]  /*e200*/  IMAD.U32 R7, RZ, RZ, UR13 ;  /* 0x0000000dff077e24 */ /* 0x000fc6000f8e00ff */
[----:B------:R-:W2:Y:S04]  /*e210*/  LDG.E R4, desc[UR14][R4.64] ;  /* 0x0000000e04047981 */ /* 0x000ea8000c1e1900 */
[----:B------:R-:W3:Y:S01]  /*e220*/  LDG.E R6, desc[UR14][R6.64+0x4] ;  /* 0x0000040e06067981 */ /* 0x000ee2000c1e1900 */
[----:B--2---:R-:W-:Y:S02]  /*e230*/  R2UR UR12, R4 ;  /* 0x00000000040c72ca */ /* 0x004fe400000e0000 */
[----:B---3--:R-:W-:-:S13]  /*e240*/  R2UR UR14, R6 ;  /* 0x00000000060e72ca */ /* 0x008fda00000e0000 */
[----:B------:R-:W-:-:S12]  /*e250*/  UIADD3 UR14, -UR12, UR14, URZ ;  /* 0x0000000e0c0e7290 */ /* 0x000fd8000fffe13f */
.L_x_1284:
[----:B------:R-:W2:Y:S01]  /*e260*/  LDL R3, [R1+0x5c] ;  /* 0x00005c0001037983 */ /* 0x000ea20000100800 */
[----:B------:R-:W-:Y:S01]  /*e270*/  UIMAD UR12, UR14, UR22, URZ ;  /* 0x000000160e0c72a4 */ /* 0x000fe2000f8e023f */
[----:B------:R-:W-:Y:S01]  /*e280*/  LOP3.LUT P0, RZ, R233, 0x3, RZ, 0xc0, !PT ;  /* 0x00000003e9ff7812 */ /* 0x000fe2000780c0ff */
[----:B------:R-:W-:Y:S01]  /*e290*/  ULDC.64 UR18, c[0x0][0x208] ;  /* 0x0000820000127ab9 */ /* 0x000fe20000000a00 */
[----:B------:R-:W-:Y:S04]  /*e2a0*/  SHFL.IDX PT, R4, R9, RZ, 0x1c1f ;  /* 0x001c1fff09047589 */ /* 0x000fe800000e0000 */
[----:B------:R-:W0:Y:S04]  /*e2b0*/  SHFL.IDX PT, R5, R10, RZ, 0x1c1f ;  /* 0x001c1fff0a057589 */ /* 0x000e2800000e0000 */
[----:B------:R-:W-:Y:S04]  /*e2c0*/  SHFL.IDX PT, R6, R9, 0x1, 0x1c1f ;  /* 0x003c1f0009067f89 */ /* 0x000fe800000e0000 */
[----:B------:R-:W1:Y:S01]  /*e2d0*/  SHFL.IDX PT, R7, R10, 0x1, 0x1c1f ;  /* 0x003c1f000a077f89 */ /* 0x000e6200000e0000 */
[----:B--2---:R-:W-:-:S04]  /*e2e0*/  VIADD R11, R3, UR61 ;  /* 0x0000003d030b7c36 */ /* 0x004fc80008000000 */
        /* <DEDUP_REMOVED lines=116> */
[----:B0-----:R-:W-:Y:S01]  /*ea30*/  IMAD R2, R17, 0x20, R78 ;  /* 0x0000002011027824 */ /* 0x001fe200078e024e */
[----:B------:R-:W-:Y:S01]  /*ea40*/  UIMAD.WIDE.U32 UR10, UR4, UR14, URZ ;  /* 0x0000000e040a72a5 */ /* 0x000fe2000f8e003f */
[----:B------:R-:W-:Y:S01]  /*ea50*/  @!PT LDS RZ, [RZ] ;  /* 0x00000000fffff984 */ /* 0x000fe20000000800 */
[----:B------:R-:W-:Y:S01]  /*ea60*/  @!PT LDS RZ, [RZ] ;  /* 0x00000000fffff984 */ /* 0x000fe20000000800 */
[----:B------:R-:W-:Y:S01]  /*ea70*/  @!PT LDS RZ, [RZ] ;  /* 0x00000000fffff984 */ /* 0x000fe20000000800 */
[----:B------:R-:W-:Y:S01]  /*ea80*/  @!PT LDS RZ, [RZ] ;  /* 0x00000000fffff984 */ /* 0x000fe20000000800 */
[----:B------:R0:W-:Y:S06]  /*ea90*/  MEMBAR.ALL.CTA ;  /* 0x0000000000007992 */ /* 0x0001ec0000008000 */
[----:B0-----:R-:W0:Y:S01]  /*eaa0*/  FENCE.VIEW.ASYNC.S ;  /* 0x00000000000073c6 */ /* 0x001e220000000000 */
[----:B------:R-:W-:-:S03]  /*eab0*/  UIMAD UR13, UR4, UR15, UR13 ;  /* 0x0000000f040d72a4 */ /* 0x000fc6000f8e020d */
[----:B------:R-:W-:Y:S01]  /*eac0*/  ULDC.64 UR14, c[0x0][0xae8] ;  /* 0x0002ba00000e7ab9 */ /* 0x000fe20000000a00 */
[----:B------:R-:W-:Y:S02]  /*ead0*/  UIADD3 UR11, UR11, UR13, URZ ;  /* 0x0000000d0b0b7290 */ /* 0x000fe4000fffe03f */
[----:B------:R-:W-:Y:S02]  /*eae0*/  USHF.R.S32.HI UR4, URZ, 0x1f, UR9 ;  /* 0x0000001f3f047899 */ /* 0x000fe40008011409 */
[----:B------:R-:W-:Y:S01]  /*eaf0*/  UIMAD.WIDE.U32 UR10, UR16, UR14, UR10 ;  /* 0x0000000e100a72a5 */ /* 0x000fe2000f8e000a */
[----:B------:R-:W-:Y:S01]  /*eb00*/  VIADD R72, R2, UR61 ;  /* 0x0000003d02487c36 */ /* 0x000fe20008000000 */
        /* <DEDUP_REMOVED lines=25> */
[----:B------:R-:W-:Y:S02]  /*eca0*/  VIADD R78, R78, UR61 ;  /* 0x0000003d4e4e7c36 */ /* 0x000fe40008000000 */
[----:B------:R-:W-:-:S02]  /*ecb0*/  IMAD R17, R73, UR11, R18 ;  /* 0x0000000b49117c24 */ /* 0x000fc4000f8e0212 */
[----:B------:R-:W-:Y:S01]  /*ecc0*/  IMAD.WIDE.U32 R2, R73, UR10, R2 ;  /* 0x0000000a49027c25 */ /* 0x000fe2000f8e0002 */
[----:B------:R-:W-:-:S03]  /*ecd0*/  ULDC.64 UR10, c[0x0][0xa80] ;  /* 0x0002a000000a7ab9 */ /* 0x000fc60000000a00 */
[----:B------:R-:W-:Y:S02]  /*ece0*/  VIADD R18, R78, 0x20 ;  /* 0x000000204e127836 */ /* 0x000fe40000000000 */
[----:B------:R-:W-:Y:S01]  /*ecf0*/  IMAD.IADD R3, R3, 0x1, R17 ;  /* 0x0000000103037824 */ /* 0x000fe200078e0211 */
[----:B------:R-:W-:Y:S01]  /*ed00*/  LEA R17, P2, R2, UR10, 0x1 ;  /* 0x0000000a02117c11 */ /* 0x000fe2000f8408ff */
[----:B------:R-:W-:Y:S01]  /*ed10*/  UIADD3 UR8, UR8, 0x30820, URZ ;  /* 0x0003082008087890 */ /* 0x000fe2000fffe03f */
        /* <DEDUP_REMOVED lines=36> */
.L_x_1287:
[----:B------:R-:W-:Y:S05]  /*ef60*/  BSYNC B1 ;  /* 0x0000000000017941 */ /* 0x000fea0003800000 */
.L_x_1286:
[----:B0----5:R0:W3:Y:S01]  /*ef70*/  SHFL.IDX PT, R25, R18, 0x1, 0x181f ;  /* 0x00381f0012197f89 */ /* 0x0210e200000e0000 */
[----:B------:R-:W-:Y:S03]  /*ef80*/  BSSY B1, `(.L_x_1288) ;  /* 0x0000015000017945 */ /* 0x000fe60003800000 */
[----:B------:R0:W4:Y:S01]  /*ef90*/  SHFL.IDX PT, R7, R17, 0x1, 0x181f ;  /* 0x00381f0011077f89 */ /* 0x00012200000e0000 */
        /* <DEDUP_REMOVED lines=19> */
.L_x_1289:
[----:B------:R-:W-:Y:S05]  /*f0d0*/  BSYNC B1 ;  /* 0x0000000000017941 */ /* 0x000fea0003800000 */
.L_x_1288:
        /* <DEDUP_REMOVED lines=22> */
.L_x_1291:
[----:B------:R-:W-:Y:S05]  /*f240*/  BSYNC B1 ;  /* 0x0000000000017941 */ /* 0x000fea0003800000 */
.L_x_1290:
[----:B0-----:R-:W-:Y:S01]  /*f250*/  VIADD R2, R78, 0x60 ;  /* 0x000000604e027836 */ /* 0x001fe20000000000 */
[----:B------:R0:W0:Y:S04]  /*f260*/  SHFL.IDX PT, R9, R18, 0x3, 0x181f ;  /* 0x00781f0012097f89 */ /* 0x00002800000e0000 */
[----:B------:R-:W-:Y:S01]  /*f270*/  ISETP.GE.AND P0, PT, R2, UR12, PT ;  /* 0x0000000c02007c0c */ /* 0x000fe2000bf06270 */
[----:B---3--:R-:W3:-:S12]  /*f280*/  SHFL.IDX PT, R17, R17, 0x3, 0x181f ;  /* 0x00781f0011117f89 */ /* 0x008ed800000e0000 */
[----:B------:R-:W-:Y:S05]  /*f290*/  @P0 BRA `(.L_x_1292) ;  /* 0x0000002800000947 */ /* 0x000fea0003800000 */
[----:B------:R-:W-:Y:S01]  /*f2a0*/  ULDC UR4, c[0x0][0xac8] ;  /* 0x0002b20000047ab9 */ /* 0x000fe20000000800 */
[----:B------:R-:W-:Y:S01]  /*f2b0*/  ULDC.64 UR8, c[0x0][0x208] ;  /* 0x0000820000087ab9 */ /* 0x000fe20000000a00 */
[----:B------:R-:W-:Y:S02]  /*f2c0*/  ISETP.GE.AND P3, PT, R0, UR4, PT ;  /* 0x0000000400007c0c */ /* 0x000fe4000bf66270 */
[----:B------:R-:W-:Y:S02]  /*f2d0*/  ISETP.GE.AND P4, PT, R80, UR4, PT ;  /* 0x0000000450007c0c */ /* 0x000fe4000bf86270 */
[----:B------:R-:W-:-:S09]  /*f2e0*/  ISETP.GE.AND P5, PT, R82, UR4, PT ;  /* 0x0000000452007c0c */ /* 0x000fd2000bfa6270 */
[-C--:B---3--:R-:W-:Y:S02]  /*f2f0*/  @!P3 LEA R2, P0, R0, R17.reuse, 0x1 ;  /* 0x000000110002b211 */ /* 0x088fe400078008ff */
[----:B------:R-:W-:Y:S02]  /*f300*/  @!P4 LEA R4, P1, R80, R17, 0x1 ;  /* 0x000000115004c211 */ /* 0x000fe400078208ff */
[----:B0-----:R-:W-:Y:S02]  /*f310*/  @!P3 LEA.HI.X R3, R0, R9, R86, 0x1, P0 ;  /* 0x000000090003b211 */ /* 0x001fe400000f0c56 */
        /* <DEDUP_REMOVED lines=13> */
.L_x_1285:
        /* <DEDUP_REMOVED lines=9> */
[----:B------:R-:W-:Y:S01]  /*f480*/  BSSY B1, `(.L_x_1293) ;  /* 0x00000cc000017945 */ /* 0x000fe20003800000 */
[----:B------:R-:W-:Y:S01]  /*f490*/  UIADD3 UR11, UR11, UR13, URZ ;  /* 0x0000000d0b0b7290 */ /* 0x000fe2000fffe03f */
[----:B------:R-:W-:Y:S01]  /*f4a0*/  SHF.R.S32.HI R152, RZ, 0x1f, R207 ;  /* 0x0000001fff987819 */ /* 0x000fe200000114cf */
[----:B------:R-:W-:Y:S01]  /*f4b0*/  ULDC.64 UR14, c[0x0][0xb38] ;  /* 0x0002ce00000e7ab9 */ /* 0x000fe20000000a00 */
[----:B------:R-:W-:Y:S01]  /*f4c0*/  ULDC.64 UR16, c[0x0][0xb40] ;  /* 0x0002d00000107ab9 */ /* 0x000fe20000000a00 */
[----:B------:R-:W-:Y:S01]  /*f4d0*/  UIMAD.WIDE.U32 UR10, UR19, UR14, UR10 ;  /* 0x0000000e130a72a5 */ /* 0x000fe2000f8e000a */
[----:B------:R-:W-:Y:S01]  /*f4e0*/  SHF.R.S32.HI R153, RZ, 0x1f, R208 ;  /* 0x0000001fff997819 */ /* 0x000fe200000114d0 */
[----:B------:R-:W-:Y:S01]  /*f4f0*/  UIMAD UR4, UR4, UR16, URZ ;  /* 0x00000010040472a4 */ /* 0x000fe2000f8e023f */
[----:B------:R-:W-:Y:S01]  /*f500*/  SHF.R.S32.HI R154, RZ, 0x1f, R209 ;  /* 0x0000001fff9a7819 */ /* 0x000fe200000114d1 */
        /* <DEDUP_REMOVED lines=46> */
[----:B------:R-:W-:-:S02]  /*f7f0*/  LEA R0, P1, R2, UR10, 0x2 ;  /* 0x0000000a02007c11 */ /* 0x000fc4000f8210ff */
[----:B------:R-:W-:Y:S02]  /*f800*/  SHF.R.S32.HI R169, RZ, 0x1f, R224 ;  /* 0x0000001fffa97819 */ /* 0x000fe400000114e0 */
[----:B------:R-:W-:Y:S01]  /*f810*/  LEA.HI.X R9, R2, UR11, R9, 0x2, P1 ;  /* 0x0000000b02097c11 */ /* 0x000fe200088f1409 */
[----:B------:R0:W1:Y:S01]  /*f820*/  SHFL.IDX PT, R10, R0, RZ, 0x1c1f ;  /* 0x001c1fff000a7589 */ /* 0x00006200000e0000 */
[----:B------:R-:W-:Y:S02]  /*f830*/  SHF.R.S32.HI R170, RZ, 0x1f, R225 ;  /* 0x0000001fffaa7819 */ /* 0x000fe400000114e1 */
[----:B------:R-:W-:Y:S01]  /*f840*/  SHF.R.S32.HI R171, RZ, 0x1f, R226 ;  /* 0x0000001fffab7819 */ /* 0x000fe200000114e2 */
[----:B------:R0:W2:Y:S01]  /*f850*/  SHFL.IDX PT, R11, R9, RZ, 0x1c1f ;  /* 0x001c1fff090b7589 */ /* 0x0000a200000e0000 */
[----:B------:R-:W-:Y:S02]  /*f860*/  SHF.R.S32.HI R172, RZ, 0x1f, R227 ;  /* 0x0000001fffac7819 */ /* 0x000fe400000114e3 */
[----:B------:R-:W-:-:S02]  /*f870*/  SHF.R.S32.HI R173, RZ, 0x1f, R228 ;  /* 0x0000001fffad7819 */ /* 0x000fc400000114e4 */
[----:B------:R-:W-:Y:S02]  /*f880*/  SHF.R.S32.HI R174, RZ, 0x1f, R229 ;  /* 0x0000001fffae7819 */ /* 0x000fe400000114e5 */
[----:B------:R-:W-:Y:S01]  /*f890*/  SHF.R.S32.HI R175, RZ, 0x1f, R16 ;  /* 0x0000001fffaf7819 */ /* 0x000fe20000011410 */
[----:B0-----:R-:W-:Y:S06]  /*f8a0*/  @P0 BRA `(.L_x_1294) ;  /* 0x0000000800240947 */ /* 0x001fec0003800000 */
[----:B------:R-:W-:Y:S01]  /*f8b0*/  ULDC UR4, c[0x0][0xac8] ;  /* 0x0002b20000047ab9 */ /* 0x000fe20000000800 */
[----:B------:R-:W-:Y:S01]  /*f8c0*/  ULDC.64 UR8, c[0x0][0x208] ;  /* 0x0000820000087ab9 */ /* 0x000fe20000000a00 */
[C---:B------:R-:W-:Y:S01]  /*f8d0*/  ISETP.GE.AND P5, PT, R16.reuse, UR4, PT ;  /* 0x0000000410007c0c */ /* 0x040fe2000bfa6270 */
[----:B------:R-:W-:Y:S01]  /*f8e0*/  VIADD R17, R16, 0xe8 ;  /* 0x000000e810117836 */ /* 0x000fe20000000000 */
[----:B------:R-:W-:Y:S02]  /*f8f0*/  ISETP.GE.AND P4, PT, R229, UR4, PT ;  /* 0x00000004e5007c0c */ /* 0x000fe4000bf86270 */
[----:B------:R-:W-:Y:S02]  /*f900*/  ISETP.GE.AND P3, PT, R228, UR4, PT ;  /* 0x00000004e4007c0c */ /* 0x000fe4000bf66270 */
[----:B------:R-:W-:-:S07]  /*f910*/  ISETP.GE.AND P0, PT, R227, UR4, PT ;  /* 0x00000004e3007c0c */ /* 0x000fce000bf06270 */
[CC--:B-1----:R-:W-:Y:S02]  /*f920*/  @!P5 LEA R2, P1, R16.reuse, R10.reuse, 0x2 ;  /* 0x0000000a1002d211 */ /* 0x0c2fe400078210ff */
[CC--:B------:R-:W-:Y:S02]  /*f930*/  @!P4 LEA R4, P2, R229.reuse, R10.reuse, 0x2 ;  /* 0x0000000ae504c211 */ /* 0x0c0fe400078410ff */
[-C--:B--2---:R-:W-:Y:S02]  /*f940*/  @!P5 LEA.HI.X R3, R16, R11.reuse, R175, 0x2, P1 ;  /* 0x0000000b1003d211 */ /* 0x084fe400008f14af */
[----:B------:R-:W-:Y:S02]  /*f950*/  ISETP.GE.AND P1, PT, R226, UR4, PT ;  /* 0x00000004e2007c0c */ /* 0x000fe4000bf26270 */
[----:B------:R-:W-:Y:S01]  /*f960*/  @!P3 LEA R6, P6, R228, R10, 0x2 ;  /* 0x0000000ae406b211 */ /* 0x000fe200078c10ff */
[----:B------:R0:W-:Y:S01]  /*f970*/  @!P5 ST.E.64 desc[UR8][R2.64], R24 ;  /* 0x000000180200d985 */ /* 0x0001e2000c101b08 */
[----:B------:R-:W-:-:S02]  /*f980*/  @!P4 LEA.HI.X R5, R229, R11, R174, 0x2, P2 ;  /* 0x0000000be505c211 */ /* 0x000fc400010f14ae */
[----:B------:R-:W-:Y:S02]  /*f990*/  ISETP.GE.AND P2, PT, R225, UR4, PT ;  /* 0x00000004e1007c0c */ /* 0x000fe4000bf46270 */
[----:B------:R-:W-:Y:S01]  /*f9a0*/  @!P3 LEA.HI.X R7, R228, R11, R173, 0x2, P6 ;  /* 0x0000000be407b211 */ /* 0x000fe200030f14ad */
[----:B------:R1:W-:Y:S01]  /*f9b0*/  @!P4 ST.E.64 desc[UR8][R4.64], R28 ;  /* 0x0000001c0400c985 */ /* 0x0003e2000c101b08 */
[----:B------:R-:W-:-:S03]  /*f9c0*/  ISETP.GE.AND P4, PT, R223, UR4, PT ;  /* 0x00000004df007c0c */ /* 0x000fc6000bf86270 */
[----:B------:R2:W-:Y:S01]  /*f9d0*/  @!P3 ST.E.64 desc[UR8][R6.64], R32 ;  /* 0x000000200600b985 */ /* 0x0005e2000c101b08 */
[----:B------:R-:W-:Y:S02]  /*f9e0*/  ISETP.GE.AND P3, PT, R224, UR4, PT ;  /* 0x00000004e0007c0c */ /* 0x000fe4000bf66270 */
[----:B0-----:R-:W-:-:S04]  /*f9f0*/  @!P0 LEA R2, P6, R227, R10, 0x2 ;  /* 0x0000000ae3028211 */ /* 0x001fc800078c10ff */
[----:B------:R-:W-:Y:S02]  /*fa00*/  @!P0 LEA.HI.X R3, R227, R11, R172, 0x2, P6 ;  /* 0x0000000be3038211 */ /* 0x000fe400030f14ac */
[----:B-1----:R-:W-:-:S03]  /*fa10*/  @!P1 LEA R4, P5, R226, R10, 0x2 ;  /* 0x0000000ae2049211 */ /* 0x002fc600078a10ff */
[----:B------:R0:W-:Y:S01]  /*fa20*/  @!P0 ST.E.64 desc[UR8][R2.64], R36 ;  /* 0x0000002402008985 */ /* 0x0001e2000c101b08 */
[-C--:B------:R-:W-:Y:S02]  /*fa30*/  @!P1 LEA.HI.X R5, R226, R11.reuse, R171, 0x2, P5 ;  /* 0x0000000be2059211 */ /* 0x080fe400028f14ab */
[----:B------:R-:W-:Y:S02]  /*fa40*/  ISETP.GE.AND P5, PT, R222, UR4, PT ;  /* 0x00000004de007c0c */ /* 0x000fe4000bfa6270 */
[----:B--2---:R-:W-:Y:S01]  /*fa50*/  @!P2 LEA R6, P6, R225, R10, 0x2 ;  /* 0x0000000ae106a211 */ /* 0x004fe200078c10ff */
[----:B------:R1:W-:Y:S01]  /*fa60*/  @!P1 ST.E.64 desc[UR8][R4.64], R40 ;  /* 0x0000002804009985 */ /* 0x0003e2000c101b08 */
[----:B------:R-:W-:Y:S02]  /*fa70*/  ISETP.GE.AND P0, PT, R221, UR4, PT ;  /* 0x00000004dd007c0c */ /* 0x000fe4000bf06270 */
[----:B------:R-:W-:Y:S02]  /*fa80*/  @!P2 LEA.HI.X R7, R225, R11, R170, 0x2, P6 ;  /* 0x0000000be107a211 */ /* 0x000fe400030f14aa */
[----:B------:R-:W-:-:S02]  /*fa90*/  ISETP.GE.AND P1, PT, R220, UR4, PT ;  /* 0x00000004dc007c0c */ /* 0x000fc4000bf26270 */
[CC--:B0-----:R-:W-:Y:S01]  /*faa0*/  @!P3 LEA R2, P6, R224.reuse, R10.reuse, 0x2 ;  /* 0x0000000ae002b211 */ /* 0x0c1fe200078c10ff */
[----:B------:R0:W-:Y:S03]  /*fab0*/  @!P2 ST.E.64 desc[UR8][R6.64], R44 ;  /* 0x0000002c0600a985 */ /* 0x0001e6000c101b08 */
[----:B------:R-:W-:Y:S02]  /*fac0*/  @!P3 LEA.HI.X R3, R224, R11, R169, 0x2, P6 ;  /* 0x0000000be003b211 */ /* 0x000fe400030f14a9 */
[----:B-1----:R-:W-:-:S03]  /*fad0*/  @!P4 LEA R4, P2, R223, R10, 0x2 ;  /* 0x0000000adf04c211 */ /* 0x002fc600078410ff */
[----:B------:R1:W-:Y:S01]  /*fae0*/  @!P3 ST.E.64 desc[UR8][R2.64], R48 ;  /* 0x000000300200b985 */ /* 0x0003e2000c101b08 */
[----:B------:R-:W-:Y:S02]  /*faf0*/  @!P4 LEA.HI.X R5, R223, R11, R168, 0x2, P2 ;  /* 0x0000000bdf05c211 */ /* 0x000fe400010f14a8 */
[----:B------:R-:W-:Y:S02]  /*fb00*/  ISETP.GE.AND P2, PT, R219, UR4, PT ;  /* 0x00000004db007c0c */ /* 0x000fe4000bf46270 */
[----:B------:R-:W-:Y:S01]  /*fb10*/  ISETP.GE.AND P3, PT, R218, UR4, PT ;  /* 0x00000004da007c0c */ /* 0x000fe2000bf66270 */
[----:B------:R2:W-:Y:S01]  /*fb20*/  @!P4 ST.E.64 desc[UR8][R4.64], R52 ;  /* 0x000000340400c985 */ /* 0x0005e2000c101b08 */
[----:B0-----:R-:W-:-:S04]  /*fb30*/  @!P5 LEA R6, P6, R222, R10, 0x2 ;  /* 0x0000000ade06d211 */ /* 0x001fc800078c10ff */
[----:B------:R-:W-:Y:S02]  /*fb40*/  @!P5 LEA.HI.X R7, R222, R11, R167, 0x2, P6 ;  /* 0x0000000bde07d211 */ /* 0x000fe400030f14a7 */
[----:B-1----:R-:W-:-:S03]  /*fb50*/  @!P0 LEA R2, P4, R221, R10, 0x2 ;  /* 0x0000000add028211 */ /* 0x002fc600078810ff */
[----:B------:R0:W-:Y:S01]  /*fb60*/  @!P5 ST.E.64 desc[UR8][R6.64], R56 ;  /* 0x000000380600d985 */ /* 0x0001e2000c101b08 */
[-C--:B------:R-:W-:Y:S02]  /*fb70*/  @!P0 LEA.HI.X R3, R221, R11.reuse, R166, 0x2, P4 ;  /* 0x0000000bdd038211 */ /* 0x080fe400020f14a6 */
[C---:B--2---:R-:W-:Y:S02]  /*fb80*/  @!P1 LEA R4, P5, R220.reuse, R10, 0x2 ;  /* 0x0000000adc049211 */ /* 0x044fe400078a10ff */
[----:B------:R-:W-:Y:S01]  /*fb90*/  ISETP.GE.AND P4, PT, R217, UR4, PT ;  /* 0x00000004d9007c0c */ /* 0x000fe2000bf86270 */
[----:B------:R1:W-:Y:S01]  /*fba0*/  @!P0 ST.E.64 desc[UR8][R2.64], R60 ;  /* 0x0000003c02008985 */ /* 0x0003e2000c101b08 */
[----:B------:R-:W-:Y:S02]  /*fbb0*/  @!P1 LEA.HI.X R5, R220, R11, R165, 0x2, P5 ;  /* 0x0000000bdc059211 */ /* 0x000fe400028f14a5 */
[----:B------:R-:W-:-:S03]  /*fbc0*/  ISETP.GE.AND P5, PT, R216, UR4, PT ;  /* 0x00000004d8007c0c */ /* 0x000fc6000bfa6270 */
[----:B------:R2:W-:Y:S01]  /*fbd0*/  @!P1 ST.E.64 desc[UR8][R4.64], R64 ;  /* 0x0000004004009985 */ /* 0x0005e2000c101b08 */
[CC--:B0-----:R-:W-:Y:S02]  /*fbe0*/  @!P2 LEA R6, P6, R219.reuse, R10.reuse, 0x2 ;  /* 0x0000000adb06a211 */ /* 0x0c1fe400078c10ff */
[----:B------:R-:W-:Y:S02]  /*fbf0*/  ISETP.GE.AND P1, PT, R214, UR4, PT ;  /* 0x00000004d6007c0c */ /* 0x000fe4000bf26270 */
[----:B------:R-:W-:Y:S02]  /*fc00*/  @!P2 LEA.HI.X R7, R219, R11, R164, 0x2, P6 ;  /* 0x0000000bdb07a211 */ /* 0x000fe400030f14a4 */
[----:B-1----:R-:W-:-:S03]  /*fc10*/  @!P3 LEA R2, P6, R218, R10, 0x2 ;  /* 0x0000000ada02b211 */ /* 0x002fc600078c10ff */
        /* <DEDUP_REMOVED lines=8> */
[----:B------:R0:W-:Y:S01]  /*fca0*/  @!P4 ST.E.64 desc[UR8][R4.64], R76 ;  /* 0x0000004c0400c985 */ /* 0x0001e2000c101b08 */
[----:B------:R-:W-:Y:S02]  /*fcb0*/  ISETP.GE.AND P4, PT, R211, UR4, PT ;  /* 0x00000004d3007c0c */ /* 0x000fe4000bf86270 */
[----:B------:R-:W-:Y:S02]  /*fcc0*/  @!P5 LEA.HI.X R7, R216, R11, R161, 0x2, P6 ;  /* 0x0000000bd807d211 */ /* 0x000fe400030f14a1 */
[----:B-1----:R-:W-:-:S03]  /*fcd0*/  @!P2 LEA R2, P6, R215, R10, 0x2 ;  /* 0x0000000ad702a211 */ /* 0x002fc600078c10ff */
        /* <DEDUP_REMOVED lines=8> */
[C---:B-1----:R-:W-:Y:S01]  /*fd60*/  @!P0 LEA R6, P6, R213.reuse, R10, 0x2 ;  /* 0x0000000ad5068211 */ /* 0x042fe200078c10ff */
[----:B------:R1:W-:Y:S03]  /*fd70*/  @!P1 ST.E.64 desc[UR8][R4.64], R88 ;  /* 0x0000005804009985 */ /* 0x0003e6000c101b08 */
[----:B------:R-:W-:-:S02]  /*fd80*/  @!P0 LEA.HI.X R7, R213, R11, R158, 0x2, P6 ;  /* 0x0000000bd5078211 */ /* 0x000fc400030f149e */
[----:B0-----:R-:W-:-:S03]  /*fd90*/  @!P5 LEA R2, P1, R212, R10, 0x2 ;  /* 0x0000000ad402d211 */ /* 0x001fc600078210ff */
[----:B------:R0:W-:Y:S01]  /*fda0*/  @!P0 ST.E.64 desc[UR8][R6.64], R92 ;  /* 0x0000005c06008985 */ /* 0x0001e2000c101b08 */
[-C--:B------:R-:W-:Y:S02]  /*fdb0*/  @!P5 LEA.HI.X R3, R212, R11.reuse, R157, 0x2, P1 ;  /* 0x0000000bd403d211 */ /* 0x080fe400008f149d */
[----:B------:R-:W-:Y:S02]  /*fdc0*/  ISETP.GE.AND P1, PT, R208, UR4, PT ;  /* 0x00000004d0007c0c */ /* 0x000fe4000bf26270 */
[C---:B-1----:R-:W-:Y:S01]  /*fdd0*/  @!P4 LEA R4, P0, R211.reuse, R10, 0x2 ;  /* 0x0000000ad304c211 */ /* 0x042fe200078010ff */
[----:B------:R1:W-:Y:S03]  /*fde0*/  @!P5 ST.E.64 desc[UR8][R2.64], R96 ;  /* 0x000000600200d985 */ /* 0x0003e6000c101b08 */
[----:B------:R-:W-:Y:S02]  /*fdf0*/  @!P4 LEA.HI.X R5, R211, R11, R156, 0x2, P0 ;  /* 0x0000000bd305c211 */ /* 0x000fe400000f149c */
[----:B------:R-:W-:-:S02]  /*fe00*/  ISETP.GE.AND P0, PT, R207, UR4, PT ;  /* 0x00000004cf007c0c */ /* 0x000fc4000bf06270 */
[CC--:B0-----:R-:W-:Y:S01]  /*fe10*/  @!P3 LEA R6, P6, R210.reuse, R10.reuse, 0x2 ;  /* 0x0000000ad206b211 */ /* 0x0c1fe200078c10ff */
[----:B------:R-:W-:Y:S01]  /*fe20*/  @!P4 ST.E.64 desc[UR8][R4.64], R100 ;  /* 0x000000640400c985 */ /* 0x000fe2000c101b08 */
[----:B------:R-:W-:Y:S02]  /*fe30*/  ISETP.GE.AND P4, PT, R205, UR4, PT ;  /* 0x00000004cd007c0c */ /* 0x000fe4000bf86270 */
[----:B------:R-:W-:Y:S02]  /*fe40*/  @!P3 LEA.HI.X R7, R210, R11, R155, 0x2, P6 ;  /* 0x0000000bd207b211 */ /* 0x000fe400030f149b */
[-C--:B------:R-:W-:Y:S02]  /*fe50*/  @!P2 LEA R12, P6, R209, R10.reuse, 0x2 ;  /* 0x0000000ad10ca211 */ /* 0x080fe400078c10ff */
[----:B------:R-:W-:Y:S01]  /*fe60*/  @!P1 LEA R14, P5, R208, R10, 0x2 ;  /* 0x0000000ad00e9211 */ /* 0x000fe200078a10ff */
[----:B------:R-:W-:Y:S01]  /*fe70*/  @!P3 ST.E.64 desc[UR8][R6.64], R104 ;  /* 0x000000680600b985 */ /* 0x000fe2000c101b08 */
[----:B------:R-:W-:-:S02]  /*fe80*/  ISETP.GE.AND P3, PT, R206, UR4, PT ;  /* 0x00000004ce007c0c */ /* 0x000fc4000bf66270 */
[-C--:B------:R-:W-:Y:S02]  /*fe90*/  @!P2 LEA.HI.X R13, R209, R11.reuse, R154, 0x2, P6 ;  /* 0x0000000bd10da211 */ /* 0x080fe400030f149a */
[-C--:B------:R-:W-:Y:S02]  /*fea0*/  @!P1 LEA.HI.X R15, R208, R11.reuse, R153, 0x2, P5 ;  /* 0x0000000bd00f9211 */ /* 0x080fe400028f1499 */
[-C--:B------:R-:W-:Y:S01]  /*feb0*/  @!P0 LEA R20, P6, R207, R10.reuse, 0x2 ;  /* 0x0000000acf148211 */ /* 0x080fe200078c10ff */
[----:B------:R-:W-:Y:S01]  /*fec0*/  @!P2 ST.E.64 desc[UR8][R12.64], R108 ;  /* 0x0000006c0c00a985 */ /* 0x000fe2000c101b08 */
[----:B------:R-:W-:Y:S02]  /*fed0*/  @!P4 LEA R24, P5, R205, R10, 0x2 ;  /* 0x0000000acd18c211 */ /* 0x000fe400078a10ff */
[----:B------:R-:W-:Y:S01]  /*fee0*/  @!P0 LEA.HI.X R21, R207, R11, R152, 0x2, P6 ;  /* 0x0000000bcf158211 */ /* 0x000fe200030f1498 */
[----:B------:R0:W-:Y:S01]  /*fef0*/  @!P1 ST.E.64 desc[UR8][R14.64], R112 ;  /* 0x000000700e009985 */ /* 0x0001e2000c101b08 */
[----:B------:R-:W-:-:S02]  /*ff00*/  ISETP.GE.AND P2, PT, R204, UR4, PT ;  /* 0x00000004cc007c0c */ /* 0x000fc4000bf46270 */
[CC--:B------:R-:W-:Y:S01]  /*ff10*/  @!P3 LEA R22, P1, R206.reuse, R10.reuse, 0x2 ;  /* 0x0000000ace16b211 */ /* 0x0c0fe200078210ff */
[----:B------:R2:W-:Y:S01]  /*ff20*/  @!P0 ST.E.64 desc[UR8][R20.64], R116 ;  /* 0x0000007414008985 */ /* 0x0005e2000c101b08 */
[-C--:B------:R-:W-:Y:S02]  /*ff30*/  @!P4 LEA.HI.X R25, R205, R11.reuse, R236, 0x2, P5 ;  /* 0x0000000bcd19c211 */ /* 0x080fe400028f14ec */
[----:B------:R-:W-:Y:S02]  /*ff40*/  @!P3 LEA.HI.X R23, R206, R11, R237, 0x2, P1 ;  /* 0x0000000bce17b211 */ /* 0x000fe400008f14ed */
[----:B------:R-:W-:Y:S02]  /*ff50*/  ISETP.GE.AND P1, PT, R203, UR4, PT ;  /* 0x00000004cb007c0c */ /* 0x000fe4000bf26270 */
[----:B------:R-:W-:Y:S01]  /*ff60*/  ISETP.GE.AND P0, PT, R200, UR4, PT ;  /* 0x00000004c8007c0c */ /* 0x000fe2000bf06270 */
[----:B------:R3:W-:Y:S01]  /*ff70*/  @!P3 ST.E.64 desc[UR8][R22.64], R120 ;  /* 0x000000781600b985 */ /* 0x0007e2000c101b08 */
[----:B-1----:R-:W-:Y:S01]  /*ff80*/  SHF.R.S32.HI R3, RZ, 0x1f, R200 ;  /* 0x0000001fff037819 */ /* 0x002fe200000114c8 */
[----:B0-----:R-:W-:Y:S01]  /*ff90*/  VIADD R15, R16, 0xf0 ;  /* 0x000000f0100f7836 */ /* 0x001fe20000000000 */
[----:B------:R-:W-:Y:S01]  /*ffa0*/  @!P2 LEA R6, P5, R204, R10, 0x2 ;  /* 0x0000000acc06a211 */ /* 0x000fe200078a10ff */
[----:B------:R3:W-:Y:S01]  /*ffb0*/  @!P4 ST.E.64 desc[UR8][R24.64], R124 ;  /* 0x0000007c1800c985 */ /* 0x0007e2000c101b08 */
[----:B------:R-:W-:Y:S01]  /*ffc0*/  ISETP.GE.AND P4, PT, R17, UR4, PT ;  /* 0x0000000411007c0c */ /* 0x000fe2000bf86270 */
[----:B--2---:R-:W-:Y:S01]  /*ffd0*/  VIADD R20, R16, 0xf8 ;  /* 0x000000f810147836 */ /* 0x004fe20000000000 */
[----:B------:R-:W-:-:S02]  /*ffe0*/  ISETP.GE.AND P3, PT, R15, UR4, PT ;  /* 0x000000040f007c0c */ /* 0x000fc4000bf66270 */
[-C--:B------:R-:W-:Y:S02]  /*fff0*/  @!P2 LEA.HI.X R7, R204, R11.reuse, R235, 0x2, P5 ;  /* 0x0000000bcc07a211 */ /* 0x080fe400028f14eb */
[CC--:B------:R-:W-:Y:S02]  /*10000*/  @!P1 LEA R4, P6, R203.reuse, R10.reuse, 0x2 ;  /* 0x0000000acb049211 */ /* 0x0c0fe400078c10ff */
[----:B------:R-:W-:Y:S01]  /*10010*/  @!P0 LEA R2, P5, R200, R10, 0x2 ;  /* 0x0000000ac8028211 */ /* 0x000fe200078a10ff */
[----:B------:R3:W-:Y:S01]  /*10020*/  @!P2 ST.E.64 desc[UR8][R6.64], R128 ;  /* 0x000000800600a985 */ /* 0x0007e2000c101b08 */
        /* <DEDUP_REMOVED lines=8> */
[-C--:B------:R-:W-:Y:S02]  /*100b0*/  @!P4 LEA.HI.X R13, R17, R11.reuse, R14, 0x2, P5 ;  /* 0x0000000b110dc211 */ /* 0x080fe400028f140e */
[C---:B------:R-:W-:Y:S02]  /*100c0*/  @!P3 LEA R14, P5, R15.reuse, R10, 0x2 ;  /* 0x0000000a0f0eb211 */ /* 0x040fe400078a10ff */
[----:B------:R-:W-:Y:S01]  /*100d0*/  SHF.R.S32.HI R17, RZ, 0x1f, R20 ;  /* 0x0000001fff117819 */ /* 0x000fe20000011414 */
[----:B------:R3:W-:Y:S01]  /*100e0*/  @!P4 ST.E.64 desc[UR8][R12.64], R140 ;  /* 0x0000008c0c00c985 */ /* 0x0007e2000c101b08 */
[----:B------:R-:W-:-:S02]  /*100f0*/  @!P3 LEA.HI.X R15, R15, R11, R18, 0x2, P5 ;  /* 0x0000000b0f0fb211 */ /* 0x000fc400028f1412 */
[----:B------:R-:W-:-:S03]  /*10100*/  @!P6 LEA R10, P5, R20, R10, 0x2 ;  /* 0x0000000a140ae211 */ /* 0x000fc600078a10ff */
[----:B------:R3:W-:Y:S01]  /*10110*/  @!P3 ST.E.64 desc[UR8][R14.64], R144 ;  /* 0x000000900e00b985 */ /* 0x0007e2000c101b08 */
[----:B------:R-:W-:-:S05]  /*10120*/  @!P6 LEA.HI.X R11, R20, R11, R17, 0x2, P5 ;  /* 0x0000000b140be211 */ /* 0x000fca00028f1411 */
[----:B------:R3:W-:Y:S04]  /*10130*/  @!P6 ST.E.64 desc[UR8][R10.64], R148 ;  /* 0x000000940a00e985 */ /* 0x0007e8000c101b08 */
.L_x_1294:
[----:B------:R-:W-:Y:S05]  /*10140*/  BSYNC B1 ;  /* 0x0000000000017941 */ /* 0x000fea0003800000 */
.L_x_1293:
[----:B------:R-:W-:Y:S01]  /*10150*/  ISETP.GE.AND P0, PT, R8, UR12, PT ;  /* 0x0000000c08007c0c */ /* 0x000fe2000bf06270 */
[----:B---3--:R0:W3:Y:S04]  /*10160*/  SHFL.IDX PT, R15, R9, 0x1, 0x1c1f ;  /* 0x003c1f00090f7f89 */ /* 0x0080e800000e0000 */
[----:B------:R0:W4:Y:S08]  /*10170*/  SHFL.IDX PT, R17, R0, 0x1, 0x1c1f ;  /* 0x003c1f0000117f89 */ /* 0x00013000000e0000 */
[----:B0-----:R-:W-:Y:S05]  /*10180*/  @P0 BRA `(.L_x_1292) ;  /* 0x0000001800440947 */ /* 0x001fea0003800000 */
[----:B------:R-:W-:Y:S01]  /*10190*/  ULDC UR4, c[0x0][0xac8] ;  /* 0x0002b20000047ab9 */ /* 0x000fe20000000800 */
[----:B------:R-:W-:Y:S01]  /*101a0*/  ULDC.64 UR8, c[0x0][0x208] ;  /* 0x0000820000087ab9 */ /* 0x000fe20000000a00 */
[C---:B------:R-:W-:Y:S01]  /*101b0*/  ISETP.GE.AND P4, PT, R16.reuse, UR4, PT ;  /* 0x0000000410007c0c */ /* 0x040fe2000bf86270 */
[C---:B------:R-:W-:Y:S01]  /*101c0*/  VIADD R0, R16.reuse, 0xf0 ;  /* 0x000000f010007836 */ /* 0x040fe20000000000 */
[----:B------:R-:W-:Y:S01]  /*101d0*/  ISETP.GE.AND P5, PT, R229, UR4, PT ;  /* 0x00000004e5007c0c */ /* 0x000fe2000bfa6270 */
[----:B------:R-:W-:Y:S01]  /*101e0*/  VIADD R14, R16, 0xe8 ;  /* 0x000000e8100e7836 */ /* 0x000fe20000000000 */
[----:B------:R-:W-:Y:S02]  /*101f0*/  ISETP.GE.AND P2, PT, R228, UR4, PT ;  /* 0x00000004e4007c0c */ /* 0x000fe4000bf46270 */
[----:B------:R-:W-:-:S07]  /*10200*/  ISETP.GE.AND P1, PT, R227, UR4, PT ;  /* 0x00000004e3007c0c */ /* 0x000fce000bf26270 */
[CC--:B----4-:R-:W-:Y:S02]  /*10210*/  @!P4 LEA R2, P0, R16.reuse, R17.reuse, 0x2 ;  /* 0x000000111002c211 */ /* 0x0d0fe400078010ff */
[C---:B------:R-:W-:Y:S02]  /*10220*/  @!P5 LEA R4, P3, R229.reuse, R17, 0x2 ;  /* 0x00000011e504d211 */ /* 0x040fe400078610ff */
[-C--:B---3--:R-:W-:Y:S02]  /*10230*/  @!P4 LEA.HI.X R3, R16, R15.reuse, R175, 0x2, P0 ;  /* 0x0000000f1003c211 */ /* 0x088fe400000f14af */
[----:B------:R-:W-:Y:S02]  /*10240*/  ISETP.GE.AND P0, PT, R226, UR4, PT ;  /* 0x00000004e2007c0c */ /* 0x000fe4000bf06270 */
[----:B------:R-:W-:Y:S01]  /*10250*/  @!P5 LEA.HI.X R5, R229, R15, R174, 0x2, P3 ;  /* 0x0000000fe505d211 */ /* 0x000fe200018f14ae */
[----:B------:R0:W-:Y:S01]  /*10260*/  @!P4 ST.E.64 desc[UR8][R2.64], R26 ;  /* 0x0000001a0200c985 */ /* 0x0001e2000c101b08 */
[----:B------:R-:W-:-:S02]  /*10270*/  @!P2 LEA R6, P6, R228, R17, 0x2 ;  /* 0x00000011e406a211 */ /* 0x000fc400078c10ff */
[----:B------:R-:W-:Y:S01]  /*10280*/  ISETP.GE.AND P3, PT, R225, UR4, PT ;  /* 0x00000004e1007c0c */ /* 0x000fe2000bf66270 */
[----:B------:R3:W-:Y:S01]  /*10290*/  @!P5 ST.E.64 desc[UR8][R4.64], R30 ;  /* 0x0000001e0400d985 */ /* 0x0007e2000c101b08 */
[C---:B------:R-:W-:Y:S02]  /*102a0*/  @!P1 LEA R8, P5, R227.reuse, R17, 0x2 ;  /* 0x00000011e3089211 */ /* 0x040fe400078a10ff */
[----:B------:R-:W-:Y:S02]  /*102b0*/  @!P2 LEA.HI.X R7, R228, R15, R173, 0x2, P6 ;  /* 0x0000000fe407a211 */ /* 0x000fe400030f14ad */
[----:B------:R-:W-:Y:S02]  /*102c0*/  ISETP.GE.AND P4, PT, R224, UR4, PT ;  /* 0x00000004e0007c0c */ /* 0x000fe4000bf86270 */
[----:B-1----:R-:W-:Y:S01]  /*102d0*/  @!P0 LEA R10, P6, R226, R17, 0x2 ;  /* 0x00000011e20a8211 */ /* 0x002fe200078c10ff */
[----:B------:R1:W-:Y:S01]  /*102e0*/  @!P2 ST.E.64 desc[UR8][R6.64], R34 ;  /* 0x000000220600a985 */ /* 0x0003e2000c101b08 */
[----:B------:R-:W-:-:S02]  /*102f0*/  @!P1 LEA.HI.X R9, R227, R15, R172, 0x2, P5 ;  /* 0x0000000fe3099211 */ /* 0x000fc400028f14ac */
[----:B------:R-:W-:Y:S02]  /*10300*/  ISETP.GE.AND P5, PT, R223, UR4, PT ;  /* 0x00000004df007c0c */ /* 0x000fe4000bfa6270 */
[----:B--2---:R-:W-:Y:S01]  /*10310*/  @!P0 LEA.HI.X R11, R226, R15, R171, 0x2, P6 ;  /* 0x0000000fe20b8211 */ /* 0x004fe200030f14ab */
[----:B------:R2:W-:Y:S01]  /*10320*/  @!P1 ST.E.64 desc[UR8][R8.64], R38 ;  /* 0x0000002608009985 */ /* 0x0005e2000c101b08 */
[-C--:B0-----:R-:W-:Y:S02]  /*10330*/  @!P3 LEA R2, P6, R225, R17.reuse, 0x2 ;  /* 0x00000011e102b211 */ /* 0x081fe400078c10ff */
[----:B------:R-:W-:Y:S01]  /*10340*/  ISETP.GE.AND P1, PT, R221, UR4, PT ;  /* 0x00000004dd007c0c */ /* 0x000fe2000bf26270 */
[----:B------:R0:W-:Y:S01]  /*10350*/  @!P0 ST.E.64 desc[UR8][R10.64], R42 ;  /* 0x0000002a0a008985 */ /* 0x0001e2000c101b08 */
[----:B------:R-:W-:Y:S02]  /*10360*/  ISETP.GE.AND P0, PT, R222, UR4, PT ;  /* 0x00000004de007c0c */ /* 0x000fe4000bf06270 */
[----:B---3--:R-:W-:-:S02]  /*10370*/  @!P4 LEA R4, P2, R224, R17, 0x2 ;  /* 0x00000011e004c211 */ /* 0x008fc400078410ff */
[----:B------:R-:W-:Y:S02]  /*10380*/  @!P3 LEA.HI.X R3, R225, R15, R170, 0x2, P6 ;  /* 0x0000000fe103b211 */ /* 0x000fe400030f14aa */
[C---:B------:R-:W-:Y:S02]  /*10390*/  @!P5 LEA R12, P6, R223.reuse, R17, 0x2 ;  /* 0x00000011df0cd211 */ /* 0x040fe400078c10ff */
[-C--:B------:R-:W-:Y:S01]  /*103a0*/  @!P4 LEA.HI.X R5, R224, R15.reuse, R169, 0x2, P2 ;  /* 0x0000000fe005c211 */ /* 0x080fe200010f14a9 */
[----:B------:R3:W-:Y:S01]  /*103b0*/  @!P3 ST.E.64 desc[UR8][R2.64], R46 ;  /* 0x0000002e0200b985 */ /* 0x0007e2000c101b08 */
[----:B------:R-:W-:Y:S02]  /*103c0*/  ISETP.GE.AND P2, PT, R220, UR4, PT ;  /* 0x00000004dc007c0c */ /* 0x000fe4000bf46270 */
[----:B------:R-:W-:Y:S01]  /*103d0*/  @!P5 LEA.HI.X R13, R223, R15, R168, 0x2, P6 ;  /* 0x0000000fdf0dd211 */ /* 0x000fe200030f14a8 */
[----:B------:R4:W-:Y:S01]  /*103e0*/  @!P4 ST.E.64 desc[UR8][R4.64], R50 ;  /* 0x000000320400c985 */ /* 0x0009e2000c101b08 */
[----:B-1----:R-:W-:-:S02]  /*103f0*/  @!P0 LEA R6, P4, R222, R17, 0x2 ;  /* 0x00000011de068211 */ /* 0x002fc400078810ff */
[----:B------:R-:W-:Y:S01]  /*10400*/  ISETP.GE.AND P3, PT, R219, UR4, PT ;  /* 0x00000004db007c0c */ /* 0x000fe2000bf66270 */
[----:B------:R1:W-:Y:S01]  /*10410*/  @!P5 ST.E.64 desc[UR8][R12.64], R54 ;  /* 0x000000360c00d985 */ /* 0x0003e2000c101b08 */
[C---:B--2---:R-:W-:Y:S02]  /*10420*/  @!P1 LEA R8, P5, R221.reuse, R17, 0x2 ;  /* 0x00000011dd089211 */ /* 0x044fe400078a10ff */
[-C--:B------:R-:W-:Y:S02]  /*10430*/  @!P0 LEA.HI.X R7, R222, R15.reuse, R167, 0x2, P4 ;  /* 0x0000000fde078211 */ /* 0x080fe400020f14a7 */
[----:B------:R-:W-:Y:S02]  /*10440*/  ISETP.GE.AND P4, PT, R218, UR4, PT ;  /* 0x00000004da007c0c */ /* 0x000fe4000bf86270 */
[----:B------:R-:W-:Y:S01]  /*10450*/  @!P1 LEA.HI.X R9, R221, R15, R166, 0x2, P5 ;  /* 0x0000000fdd099211 */ /* 0x000fe200028f14a6 */
[----:B------:R-:W-:Y:S01]  /*10460*/  @!P0 ST.E.64 desc[UR8][R6.64], R58 ;  /* 0x0000003a06008985 */ /* 0x000fe2000c101b08 */
[----:B------:R-:W-:-:S02]  /*10470*/  ISETP.GE.AND P5, PT, R217, UR4, PT ;  /* 0x00000004d9007c0c */ /* 0x000fc4000bfa6270 */
[C---:B0-----:R-:W-:Y:S01]  /*10480*/  @!P2 LEA R10, P6, R220.reuse, R17, 0x2 ;  /* 0x00000011dc0aa211 */ /* 0x041fe200078c10ff */
[----:B------:R0:W-:Y:S01]  /*10490*/  @!P1 ST.E.64 desc[UR8][R8.64], R62 ;  /* 0x0000003e08009985 */ /* 0x0001e2000c101b08 */
[----:B------:R-:W-:Y:S02]  /*104a0*/  ISETP.GE.AND P1, PT, R215, UR4, PT ;  /* 0x00000004d7007c0c */ /* 0x000fe4000bf26270 */
[----:B------:R-:W-:Y:S02]  /*104b0*/  @!P2 LEA.HI.X R11, R220, R15, R165, 0x2, P6 ;  /* 0x0000000fdc0ba211 */ /* 0x000fe400030f14a5 */
[-C--:B---3--:R-:W-:Y:S02]  /*104c0*/  @!P3 LEA R2, P6, R219, R17.reuse, 0x2 ;  /* 0x00000011db02b211 */ /* 0x088fe400078c10ff */
[----:B----4-:R-:W-:Y:S01]  /*104d0*/  @!P4 LEA R4, P0, R218, R17, 0x2 ;  /* 0x00000011da04c211 */ /* 0x010fe200078010ff */
[----:B------:R2:W-:Y:S01]  /*104e0*/  @!P2 ST.E.64 desc[UR8][R10.64], R66 ;  /* 0x000000420a00a985 */ /* 0x0005e2000c101b08 */
[----:B------:R-:W-:-:S02]  /*104f0*/  ISETP.GE.AND P2, PT, R216, UR4, PT ;  /* 0x00000004d8007c0c */ /* 0x000fc4000bf46270 */
[----:B------:R-:W-:Y:S02]  /*10500*/  @!P3 LEA.HI.X R3, R219, R15, R164, 0x2, P6 ;  /* 0x0000000fdb03b211 */ /* 0x000fe400030f14a4 */
[C---:B-1----:R-:W-:Y:S02]  /*10510*/  @!P5 LEA R12, P6, R217.reuse, R17, 0x2 ;  /* 0x00000011d90cd211 */ /* 0x042fe400078c10ff */
[-C--:B------:R-:W-:Y:S01]  /*10520*/  @!P4 LEA.HI.X R5, R218, R15.reuse, R163, 0x2, P0 ;  /* 0x0000000fda05c211 */ /* 0x080fe200000f14a3 */
[----:B------:R1:W-:Y:S01]  /*10530*/  @!P3 ST.E.64 desc[UR8][R2.64], R70 ;  /* 0x000000460200b985 */ /* 0x0003e2000c101b08 */
[----:B------:R-:W-:Y:S02]  /*10540*/  ISETP.GE.AND P0, PT, R214, UR4, PT ;  /* 0x00000004d6007c0c */ /* 0x000fe4000bf06270 */
[----:B------:R-:W-:Y:S01]  /*10550*/  @!P5 LEA.HI.X R13, R217, R15, R162, 0x2, P6 ;  /* 0x0000000fd90dd211 */ /* 0x000fe200030f14a2 */
[----:B------:R3:W-:Y:S01]  /*10560*/  @!P4 ST.E.64 desc[UR8][R4.64], R74 ;  /* 0x0000004a0400c985 */ /* 0x0007e2000c101b08 */
[----:B0-----:R-:W-:-:S02]  /*10570*/  @!P1 LEA R8, P3, R215, R17, 0x2 ;  /* 0x00000011d7089211 */ /* 0x001fc400078610ff */
[----:B------:R-:W-:Y:S01]  /*10580*/  @!P2 LEA R6, P6, R216, R17, 0x2 ;  /* 0x00000011d806a211 */ /* 0x000fe200078c10ff */
[----:B------:R0:W-:Y:S01]  /*10590*/  @!P5 ST.E.64 desc[UR8][R12.64], R78 ;  /* 0x0000004e0c00d985 */ /* 0x0001e2000c101b08 */
[----:B------:R-:W-:Y:S02]  /*105a0*/  ISETP.GE.AND P5, PT, R213, UR4, PT ;  /* 0x00000004d5007c0c */ /* 0x000fe4000bfa6270 */
[----:B------:R-:W-:Y:S02]  /*105b0*/  ISETP.GE.AND P4, PT, R212, UR4, PT ;  /* 0x00000004d4007c0c */ /* 0x000fe4000bf86270 */
[----:B------:R-:W-:Y:S02]  /*105c0*/  @!P2 LEA.HI.X R7, R216, R15, R161, 0x2, P6 ;  /* 0x0000000fd807a211 */ /* 0x000fe400030f14a1 */
[----:B--2---:R-:W-:Y:S02]  /*105d0*/  @!P0 LEA R10, P6, R214, R17, 0x2 ;  /* 0x00000011d60a8211 */ /* 0x004fe400078c10ff */
[----:B------:R-:W-:Y:S01]  /*105e0*/  @!P1 LEA.HI.X R9, R215, R15, R160, 0x2, P3 ;  /* 0x0000000fd7099211 */ /* 0x000fe200018f14a0 */
[----:B------:R2:W-:Y:S01]  /*105f0*/  @!P2 ST.E.64 desc[UR8][R6.64], R82 ;  /* 0x000000520600a985 */ /* 0x0005e2000c101b08 */
[----:B------:R-:W-:-:S02]  /*10600*/  ISETP.GE.AND P3, PT, R211, UR4, PT ;  /* 0x00000004d3007c0c */ /* 0x000fc4000bf66270 */
[----:B------:R-:W-:Y:S01]  /*10610*/  @!P0 LEA.HI.X R11, R214, R15, R159, 0x2, P6 ;  /* 0x0000000fd60b8211 */ /* 0x000fe200030f149f */
[----:B------:R4:W-:Y:S01]  /*10620*/  @!P1 ST.E.64 desc[UR8][R8.64], R86 ;  /* 0x0000005608009985 */ /* 0x0009e2000c101b08 */
[CC--:B-1----:R-:W-:Y:S02]  /*10630*/  @!P5 LEA R2, P2, R213.reuse, R17.reuse, 0x2 ;  /* 0x00000011d502d211 */ /* 0x0c2fe400078410ff */
[----:B---3--:R-:W-:Y:S01]  /*10640*/  @!P4 LEA R4, P1, R212, R17, 0x2 ;  /* 0x00000011d404c211 */ /* 0x008fe200078210ff */
[----:B------:R1:W-:Y:S01]  /*10650*/  @!P0 ST.E.64 desc[UR8][R10.64], R90 ;  /* 0x0000005a0a008985 */ /* 0x0003e2000c101b08 */
[----:B------:R-:W-:Y:S02]  /*10660*/  ISETP.GE.AND P0, PT, R210, UR4, PT ;  /* 0x00000004d2007c0c */ /* 0x000fe4000bf06270 */
[----:B------:R-:W-:Y:S02]  /*10670*/  @!P5 LEA.HI.X R3, R213, R15, R158, 0x2, P2 ;  /* 0x0000000fd503d211 */ /* 0x000fe400010f149e */
[----:B------:R-:W-:-:S02]  /*10680*/  ISETP.GE.AND P2, PT, R209, UR4, PT ;  /* 0x00000004d1007c0c */ /* 0x000fc4000bf46270 */
[----:B------:R-:W-:Y:S01]  /*10690*/  @!P4 LEA.HI.X R5, R212, R15, R157, 0x2, P1 ;  /* 0x0000000fd405c211 */ /* 0x000fe200008f149d */
[----:B------:R3:W-:Y:S01]  /*106a0*/  @!P5 ST.E.64 desc[UR8][R2.64], R94 ;  /* 0x0000005e0200d985 */ /* 0x0007e2000c101b08 */
[C---:B0-----:R-:W-:Y:S02]  /*106b0*/  @!P3 LEA R12, P6, R211.reuse, R17, 0x2 ;  /* 0x00000011d30cb211 */ /* 0x041fe400078c10ff */
[----:B------:R-:W-:Y:S01]  /*106c0*/  ISETP.GE.AND P1, PT, R208, UR4, PT ;  /* 0x00000004d0007c0c */ /* 0x000fe2000bf26270 */
[----:B------:R-:W-:Y:S01]  /*106d0*/  @!P4 ST.E.64 desc[UR8][R4.64], R98 ;  /* 0x000000620400c985 */ /* 0x000fe2000c101b08 */
[----:B------:R-:W-:Y:S02]  /*106e0*/  @!P3 LEA.HI.X R13, R211, R15, R156, 0x2, P6 ;  /* 0x0000000fd30db211 */ /* 0x000fe400030f149c */
[----:B------:R-:W-:Y:S02]  /*106f0*/  ISETP.GE.AND P4, PT, R207, UR4, PT ;  /* 0x00000004cf007c0c */ /* 0x000fe4000bf86270 */
[-C--:B--2---:R-:W-:Y:S01]  /*10700*/  @!P0 LEA R6, P6, R210, R17.reuse, 0x2 ;  /* 0x00000011d2068211 */ /* 0x084fe200078c10ff */
[----:B------:R0:W-:Y:S01]  /*10710*/  @!P3 ST.E.64 desc[UR8][R12.64], R102 ;  /* 0x000000660c00b985 */ /* 0x0001e2000c101b08 */
[----:B----4-:R-:W-:-:S02]  /*10720*/  @!P2 LEA R8, P3, R209, R17, 0x2 ;  /* 0x00000011d108a211 */ /* 0x010fc400078610ff */
[-C--:B------:R-:W-:Y:S02]  /*10730*/  @!P0 LEA.HI.X R7, R210, R15.reuse, R155, 0x2, P6 ;  /* 0x0000000fd2078211 */ /* 0x080fe400030f149b */
[----:B------:R-:W-:Y:S02]  /*10740*/  @!P2 LEA.HI.X R9, R209, R15, R154, 0x2, P3 ;  /* 0x0000000fd109a211 */ /* 0x000fe400018f149a */
[----:B------:R-:W-:Y:S01]  /*10750*/  ISETP.GE.AND P3, PT, R205, UR4, PT ;  /* 0x00000004cd007c0c */ /* 0x000fe2000bf66270 */
[----:B------:R2:W-:Y:S01]  /*10760*/  @!P0 ST.E.64 desc[UR8][R6.64], R106 ;  /* 0x0000006a06008985 */ /* 0x0005e2000c101b08 */
[-C--:B-1----:R-:W-:Y:S02]  /*10770*/  @!P1 LEA R10, P6, R208, R17.reuse, 0x2 ;  /* 0x00000011d00a9211 */ /* 0x082fe400078c10ff */
[----:B------:R-:W-:Y:S01]  /*10780*/  ISETP.GE.AND P5, PT, R206, UR4, PT ;  /* 0x00000004ce007c0c */ /* 0x000fe2000bfa6270 */
[----:B------:R1:W-:Y:S01]  /*10790*/  @!P2 ST.E.64 desc[UR8][R8.64], R110 ;  /* 0x0000006e0800a985 */ /* 0x0003e2000c101b08 */
[----:B---3--:R-:W-:-:S02]  /*107a0*/  @!P4 LEA R2, P0, R207, R17, 0x2 ;  /* 0x00000011cf02c211 */ /* 0x008fc400078010ff */
[-C--:B------:R-:W-:Y:S02]  /*107b0*/  @!P1 LEA.HI.X R11, R208, R15.reuse, R153, 0x2, P6 ;  /* 0x0000000fd00b9211 */ /* 0x080fe400030f1499 */
[----:B------:R-:W-:Y:S02]  /*107c0*/  @!P4 LEA.HI.X R3, R207, R15, R152, 0x2, P0 ;  /* 0x0000000fcf03c211 */ /* 0x000fe400000f1498 */
[----:B------:R-:W-:Y:S01]  /*107d0*/  ISETP.GE.AND P0, PT, R204, UR4, PT ;  /* 0x00000004cc007c0c */ /* 0x000fe2000bf06270 */
[----:B------:R-:W-:Y:S01]  /*107e0*/  @!P1 ST.E.64 desc[UR8][R10.64], R114 ;  /* 0x000000720a009985 */ /* 0x000fe2000c101b08 */
[----:B0-----:R-:W-:Y:S02]  /*107f0*/  @!P3 LEA R12, P2, R205, R17, 0x2 ;  /* 0x00000011cd0cb211 */ /* 0x001fe400078410ff */
[----:B------:R-:W-:Y:S01]  /*10800*/  ISETP.GE.AND P1, PT, R14, UR4, PT ;  /* 0x000000040e007c0c */ /* 0x000fe2000bf26270 */
[----:B------:R0:W-:Y:S01]  /*10810*/  @!P4 ST.E.64 desc[UR8][R2.64], R118 ;  /* 0x000000760200c985 */ /* 0x0001e2000c101b08 */
[----:B------:R-:W-:-:S02]  /*10820*/  ISETP.GE.AND P4, PT, R203, UR4, PT ;  /* 0x00000004cb007c0c */ /* 0x000fc4000bf86270 */
[----:B------:R-:W-:Y:S02]  /*10830*/  @!P5 LEA R4, P6, R206, R17, 0x2 ;  /* 0x00000011ce04d211 */ /* 0x000fe400078c10ff */
[-C--:B------:R-:W-:Y:S02]  /*10840*/  @!P3 LEA.HI.X R13, R205, R15.reuse, R236, 0x2, P2 ;  /* 0x0000000fcd0db211 */ /* 0x080fe400010f14ec */
[----:B------:R-:W-:Y:S02]  /*10850*/  ISETP.GE.AND P2, PT, R0, UR4, PT ;  /* 0x0000000400007c0c */ /* 0x000fe4000bf46270 */
[----:B------:R-:W-:Y:S02]  /*10860*/  @!P5 LEA.HI.X R5, R206, R15, R237, 0x2, P6 ;  /* 0x0000000fce05d211 */ /* 0x000fe400030f14ed */
[C---:B--2---:R-:W-:Y:S02]  /*10870*/  @!P0 LEA R6, P6, R204.reuse, R17, 0x2 ;  /* 0x00000011cc068211 */ /* 0x044fe400078c10ff */
[----:B-1----:R-:W-:Y:S01]  /*10880*/  SHF.R.S32.HI R9, RZ, 0x1f, R14 ;  /* 0x0000001fff097819 */ /* 0x002fe2000001140e */
[----:B------:R1:W-:Y:S01]  /*10890*/  @!P5 ST.E.64 desc[UR8][R4.64], R122 ;  /* 0x0000007a0400d985 */ /* 0x0003e2000c101b08 */
[----:B------:R-:W-:-:S02]  /*108a0*/  @!P0 LEA.HI.X R7, R204, R15, R235, 0x2, P6 ;  /* 0x0000000fcc078211 */ /* 0x000fc400030f14eb */
[C---:B0-----:R-:W-:Y:S01]  /*108b0*/  @!P4 LEA R2, P6, R203.reuse, R17, 0x2 ;  /* 0x00000011cb02c211 */ /* 0x041fe200078c10ff */
[----:B------:R0:W-:Y:S01]  /*108c0*/  @!P3 ST.E.64 desc[UR8][R12.64], R126 ;  /* 0x0000007e0c00b985 */ /* 0x0001e2000c101b08 */
[----:B------:R-:W-:Y:S02]  /*108d0*/  ISETP.GE.AND P5, PT, R200, UR4, PT ;  /* 0x00000004c8007c0c */ /* 0x000fe4000bfa6270 */
[----:B------:R-:W-:Y:S01]  /*108e0*/  @!P4 LEA.HI.X R3, R203, R15, R234, 0x2, P6 ;  /* 0x0000000fcb03c211 */ /* 0x000fe200030f14ea */
[----:B------:R0:W-:Y:S01]  /*108f0*/  @!P0 ST.E.64 desc[UR8][R6.64], R130 ;  /* 0x0000008206008985 */ /* 0x0001e2000c101b08 */
[-C--:B------:R-:W-:Y:S02]  /*10900*/  @!P2 LEA R10, P6, R0, R17.reuse, 0x2 ;  /* 0x00000011000aa211 */ /* 0x080fe400078c10ff */
[----:B------:R-:W-:Y:S01]  /*10910*/  @!P1 LEA R8, P3, R14, R17, 0x2 ;  /* 0x000000110e089211 */ /* 0x000fe200078610ff */
[----:B------:R0:W-:Y:S01]  /*10920*/  @!P4 ST.E.64 desc[UR8][R2.64], R134 ;  /* 0x000000860200c985 */ /* 0x0001e2000c101b08 */
[----:B-1----:R-:W-:-:S02]  /*10930*/  SHF.R.S32.HI R5, RZ, 0x1f, R0 ;  /* 0x0000001fff057819 */ /* 0x002fc40000011400 */
[-C--:B------:R-:W-:Y:S02]  /*10940*/  @!P1 LEA.HI.X R9, R14, R15.reuse, R9, 0x2, P3 ;  /* 0x0000000f0e099211 */ /* 0x080fe400018f1409 */
[----:B------:R-:W-:Y:S01]  /*10950*/  @!P2 LEA.HI.X R11, R0, R15, R5, 0x2, P6 ;  /* 0x0000000f000ba211 */ /* 0x000fe200030f1405 */
[----:B------:R-:W-:Y:S01]  /*10960*/  VIADD R0, R16, 0xf8 ;  /* 0x000000f810007836 */ /* 0x000fe20000000000 */
[----:B------:R-:W-:Y:S02]  /*10970*/  SHF.R.S32.HI R14, RZ, 0x1f, R200 ;  /* 0x0000001fff0e7819 */ /* 0x000fe400000114c8 */
[----:B------:R-:W-:Y:S02]  /*10980*/  @!P5 LEA R4, P3, R200, R17, 0x2 ;  /* 0x00000011c804d211 */ /* 0x000fe400078610ff */
[----:B------:R-:W-:Y:S02]  /*10990*/  ISETP.GE.AND P0, PT, R0, UR4, PT ;  /* 0x0000000400007c0c */ /* 0x000fe4000bf06270 */
[----:B------:R-:W-:-:S05]  /*109a0*/  @!P5 LEA.HI.X R5, R200, R15, R14, 0x2, P3 ;  /* 0x0000000fc805d211 */ /* 0x000fca00018f140e */
[----:B------:R0:W-:Y:S04]  /*109b0*/  @!P5 ST.E.64 desc[UR8][R4.64], R138 ;  /* 0x0000008a0400d985 */ /* 0x0001e8000c101b08 */
[----:B------:R0:W-:Y:S04]  /*109c0*/  @!P1 ST.E.64 desc[UR8][R8.64], R142 ;  /* 0x0000008e08009985 */ /* 0x0001e8000c101b08 */
[----:B------:R0:W-:Y:S01]  /*109d0*/  @!P2 ST.E.64 desc[UR8][R10.64], R146 ;  /* 0x000000920a00a985 */ /* 0x0001e2000c101b08 */
[----:B------:R-:W-:Y:S05]  /*109e0*/  @P0 BRA `(.L_x_1292) ;  /* 0x00000010002c0947 */ /* 0x000fea0003800000 */
[----:B0-----:R-:W-:Y:S01]  /*109f0*/  LEA R2, P0, R0, R17, 0x2 ;  /* 0x0000001100027211 */ /* 0x001fe200078010ff */
[----:B------:R-:W-:Y:S01]  /*10a00*/  ULDC.64 UR8, c[0x0][0x208] ;  /* 0x0000820000087ab9 */ /* 0x000fe20000000a00 */
[----:B------:R-:W-:-:S04]  /*10a10*/  SHF.R.S32.HI R3, RZ, 0x1f, R0 ;  /* 0x0000001fff037819 */ /* 0x000fc80000011400 */
[----:B------:R-:W-:-:S05]  /*10a20*/  LEA.HI.X R3, R0, R15, R3, 0x2, P0 ;  /* 0x0000000f00037211 */ /* 0x000fca00000f1403 */
[----:B------:R0:W-:Y:S01]  /*10a30*/  ST.E.64 desc[UR8][R2.64], R150 ;  /* 0x0000009602007985 */ /* 0x0001e2000c101b08 */
[----:B------:R-:W-:Y:S05]  /*10a40*/  BRA `(.L_x_1292) ;  /* 0x0000001000147947 */ /* 0x000fea0003800000 */
.L_x_1283:
[----:B------:R-:W-:Y:S01]  /*10a50*/  ULDC.64 UR8, c[0x0][0xc00] ;  /* 0x0003000000087ab9 */ /* 0x000fe20000000a00 */
[----:B------:R-:W-:Y:S01]  /*10a60*/  R2UR UR4, R231 ;  /* 0x00000000e70472ca */ /* 0x000fe200000e0000 */
[----:B------:R-:W-:Y:S01]  /*10a70*/  UISETP.NE.U32.AND UP0, UPT, UR8, URZ, UPT ;  /* 0x0000003f0800728c */ /* 0x000fe2000bf05070 */
[----:B------:R-:W-:Y:S01]  /*10a80*/  R2UR UR10, R23 ;  /* 0x00000000170a72ca */ /* 0x000fe200000e0000 */
[----:B------:R-:W-:Y:S02]  /*10a90*/  ULDC.64 UR12, c[0x0][0x208] ;  /* 0x00008200000c7ab9 */ /* 0x000fe40000000a00 */
[----:B------:R-:W-:-:S03]  /*10aa0*/  UISETP.NE.AND.EX UP0, UPT, UR9, URZ, UPT, UP0 ;  /* 0x0000003f0900728c */ /* 0x000fc6000bf05300 */
[----:B------:R-:W-:-:S03]  /*10ab0*/  ULDC.64 UR8, c[0x0][0xc00] ;  /* 0x0003000000087ab9 */ /* 0x000fc60000000a00 */
[----:B------:R-:W-:Y:S02]  /*10ac0*/  PLOP3.LUT P1, PT, PT, PT, UP0, 0x80, 0x0 ;  /* 0x000000000000781c */ /* 0x000fe40003f2f008 */
[----:B------:R-:W-:-:S06]  /*10ad0*/  UIMAD.WIDE UR8, UR4, 0x4, UR8 ;  /* 0x00000004040878a5 */ /* 0x000fcc000f8e0208 */
[----:B------:R-:W-:Y:S02]  /*10ae0*/  IMAD.U32 R2, RZ, RZ, UR8 ;  /* 0x00000008ff027e24 */ /* 0x000fe4000f8e00ff */
[----:B------:R-:W-:Y:S01]  /*10af0*/  IMAD.U32 R3, RZ, RZ, UR9 ;  /* 0x00000009ff037e24 */ /* 0x000fe2000f8e00ff */
[----:B------:R-:W0:Y:S01]  /*10b00*/  S2R R6, SR_TID.X ;  /* 0x0000000000067919 */ /* 0x000e220000002100 */
[----:B------:R-:W-:-:S03]  /*10b10*/  ULDC.64 UR8, c[0x0][0xc08] ;  /* 0x0003020000087ab9 */ /* 0x000fc60000000a00 */
[----:B------:R-:W2:Y:S01]  /*10b20*/  @P1 LDG.E R7, desc[UR12][R2.64] ;  /* 0x0000000c02071981 */ /* 0x000ea2000c1e1900 */
[----:B------:R-:W-:-:S04]  /*10b30*/  UISETP.NE.U32.AND UP1, UPT, UR8, URZ, UPT ;  /* 0x0000003f0800728c */ /* 0x000fc8000bf25070 */
[----:B------:R-:W-:-:S06]  /*10b40*/  UISETP.NE.AND.EX UP1, UPT, UR9, URZ, UPT, UP1 ;  /* 0x0000003f0900728c */ /* 0x000fcc000bf25310 */
[----:B------:R-:W-:-:S05]  /*10b50*/  PLOP3.LUT P2, PT, PT, PT, UP1, 0x80, 0x0 ;  /* 0x000000000000781c */ /* 0x000fca0003f4f018 */
[----:B------:R-:W-:Y:S02]  /*10b60*/  @UP1 ULDC.64 UR8, c[0x0][0xc08] ;  /* 0x0003020000081ab9 */ /* 0x000fe40000000a00 */
[----:B------:R-:W-:Y:S02]  /*10b70*/  @UP1 UIMAD.WIDE UR8, UR4, 0x4, UR8 ;  /* 0x00000004040818a5 */ /* 0x000fe4000f8e0208 */
[----:B------:R-:W-:Y:S01]  /*10b80*/  UISETP.NE.AND UP1, UPT, UR10, URZ, UPT ;  /* 0x0000003f0a00728c */ /* 0x000fe2000bf25270 */
[----:B------:R-:W-:Y:S02]  /*10b90*/  ULDC UR4, c[0x0][0xa88] ;  /* 0x0002a20000047ab9 */ /* 0x000fe40000000800 */
[----:B------:R-:W-:Y:S02]  /*10ba0*/  IMAD.U32 R0, RZ, RZ, UR4 ;  /* 0x00000004ff007e24 */ /* 0x000fe4000f8e00ff */
[----:B------:R-:W-:Y:S02]  /*10bb0*/  IMAD.U32 R4, RZ, RZ, UR8 ;  /* 0x00000008ff047e24 */ /* 0x000fe4000f8e00ff */
[----:B------:R-:W-:Y:S01]  /*10bc0*/  IMAD.U32 R5, RZ, RZ, UR9 ;  /* 0x00000009ff057e24 */ /* 0x000fe2000f8e00ff */
[----:B------:R-:W-:Y:S01]  /*10bd0*/  UMOV UR4, URZ ;  /* 0x0000003f00047c82 */ /* 0x000fe20008000000 */
[----:B0-----:R-:W-:-:S02]  /*10be0*/  VIADD R6, R6, 0xffffff80 ;  /* 0xffffff8006067836 */ /* 0x001fc40000000000 */
[----:B------:R-:W-:Y:S01]  /*10bf0*/  @!UP1 ULDC UR10, c[0x0][0xad4] ;  /* 0x0002b500000a9ab9 */ /* 0x000fe20000000800 */
[----:B------:R0:W5:Y:S01]  /*10c00*/  @P2 LDG.E R0, desc[UR12][R4.64] ;  /* 0x0000000c04002981 */ /* 0x000162000c1e1900 */
[----:B------:R-:W-:Y:S01]  /*10c10*/  IMAD.U32 R23, RZ, RZ, UR10 ;  /* 0x0000000aff177e24 */ /* 0x000fe2000f8e00ff */
[----:B------:R-:W-:Y:S02]  /*10c20*/  ISETP.GT.AND P0, PT, R6, 0x7f, PT ;  /* 0x0000007f0600780c */ /* 0x000fe40003f04270 */
[----:B--2---:R-:W-:Y:S01]  /*10c30*/  @P1 R2UR UR4, R7 ;  /* 0x00000000070412ca */ /* 0x004fe200000e0000 */
[----:B0-----:R-:W-:-:S14]  /*10c40*/  @P2 BRA `(.L_x_1295) ;  /* 0x0000000000142947 */ /* 0x001fdc0003800000 */
[----:B------:R-:W-:Y:S05]  /*10c50*/  @!P1 BRA `(.L_x_1295) ;  /* 0x0000000000109947 */ /* 0x000fea0003800000 */
[----:B------:R-:W-:Y:S02]  /*10c60*/  ULDC.64 UR8, c[0x0][0x208] ;  /* 0x0000820000087ab9 */ /* 0x000fe40000000a00 */
[----:B------:R-:W2:Y:S04]  /*10c70*/  LDG.E R5, desc[UR8][R2.64] ;  /* 0x0000000802057981 */ /* 0x000ea8000c1e1900 */
[----:B-----5:R-:W2:Y:S02]  /*10c80*/  LDG.E R0, desc[UR8][R2.64+0x4] ;  /* 0x0000040802007981 */ /* 0x020ea4000c1e1900 */
[----:B--2---:R-:W-:-:S07]  /*10c90*/  IMAD.IADD R0, R0, 0x1, -R5 ;  /* 0x0000000100007824 */ /* 0x004fce00078e0a05 */
.L_x_1295:
[----:B------:R-:W-:Y:S01]  /*10ca0*/  R2UR UR8, R231 ;  /* 0x00000000e70872ca */ /* 0x000fe200000e0000 */
[----:B------:R-:W-:Y:S01]  /*10cb0*/  USHF.R.S32.HI UR21, URZ, 0x1f, UR4 ;  /* 0x0000001f3f157899 */ /* 0x000fe20008011404 */
[----:B------:R-:W-:Y:S11]  /*10cc0*/  BSSY B1, `(.L_x_1296) ;  /* 0x000003e000017945 */ /* 0x000ff60003800000 */
[----:B------:R-:W-:-:S02]  /*10cd0*/  USHF.R.S32.HI UR13, URZ, 0x1f, UR8 ;  /* 0x0000001f3f0d7899 */ /* 0x000fc40008011408 */
[----:B------:R-:W-:Y:S02]  /*10ce0*/  USEL UR12, UR8, URZ, !UP0 ;  /* 0x0000003f080c7287 */ /* 0x000fe4000c000000 */
[----:B------:R-:W-:Y:S01]  /*10cf0*/  USEL UR13, UR13, URZ, !UP0 ;  /* 0x0000003f0d0d7287 */ /* 0x000fe2000c000000 */
[----:B------:R-:W-:Y:S11]  /*10d00*/  @P0 BRA `(.L_x_1297) ;  /* 0x0000000000e40947 */ /* 0x000ff60003800000 */
[----:B------:R-:W0:Y:S01]  /*10d10*/  S2R R4, SR_TID.X ;  /* 0x0000000000047919 */ /* 0x000e220000002100 */
[----:B------:R-:W1:Y:S01]  /*10d20*/  LDC R9, c[0x0][0xbe8] ;  /* 0x0002fa00ff097b82 */ /* 0x000e620000000800 */
[----:B------:R-:W-:Y:S02]  /*10d30*/  IMAD.U32 R3, RZ, RZ, UR61 ;  /* 0x0000003dff037e24 */ /* 0x000fe4000f8e00ff */
[----:B-1---5:R-:W-:-:S03]  /*10d40*/  IMAD R2, R0, R9, RZ ;  /* 0x0000000900027224 */ /* 0x022fc600078e02ff */
[----:B0-----:R-:W-:-:S04]  /*10d50*/  IADD3 R4, R3, -0x80, R4 ;  /* 0xffffff8003047810 */ /* 0x001fc80007ffe004 */
        /* <DEDUP_REMOVED lines=17> */
[----:B------:R-:W-:Y:S02]  /*10e70*/  UIMAD.WIDE.U32 UR10, UR8, UR20, URZ ;  /* 0x00000014080a72a5 */ /* 0x000fe4000f8e003f */
[----:B------:R-:W-:Y:S01]  /*10e80*/  UIMAD UR20, UR9, UR20, URZ ;  /* 0x00000014091472a4 */ /* 0x000fe2000f8e023f */
        /* <DEDUP_REMOVED lines=14> */
[----:B------:R-:W-:Y:S01]  /*10f70*/  IADD3 R2, P0, P1, R5, UR10, R2 ;  /* 0x0000000a05027c10 */ /* 0x000fe2000f91e002 */
[----:B------:R-:W-:Y:S01]  /*10f80*/  IMAD R7, R9, R7, R4 ;  /* 0x0000000709077224 */ /* 0x000fe200078e0204 */
[----:B------:R-:W-:Y:S01]  /*10f90*/  SHF.R.S32.HI R5, RZ, 0x1f, R5 ;  /* 0x0000001fff057819 */ /* 0x000fe20000011405 */
[----:B------:R-:W-:Y:S01]  /*10fa0*/  UIADD3.X UR10, UR15, UR20, UR21, UP1, UP2 ;  /* 0x000000140f0a7290 */ /* 0x000fe20008fe4415 */
[----:B------:R-:W-:Y:S01]  /*10fb0*/  IMAD.U32 R8, RZ, RZ, UR16 ;  /* 0x00000010ff087e24 */ /* 0x000fe2000f8e00ff */
        /* <DEDUP_REMOVED lines=14> */
.L_x_1297:
[----:B------:R-:W-:Y:S05]  /*110a0*/  BSYNC B1 ;  /* 0x0000000000017941 */ /* 0x000fea0003800000 */
.L_x_1296:
[----:B------:R-:W-:-:S13]  /*110b0*/  R2UR UR8, R23 ;  /* 0x00000000170872ca */ /* 0x000fda00000e0000 */
[----:B------:R-:W-:-:S06]  /*110c0*/  UISETP.GT.AND UP0, UPT, UR8, 0x1, UPT ;  /* 0x000000010800788c */ /* 0x000fcc000bf04270 */
[----:B------:R-:W-:-:S13]  /*110d0*/  PLOP3.LUT P0, PT, PT, PT, UP0, 0x80, 0x0 ;  /* 0x000000000000781c */ /* 0x000fda0003f0f008 */
[----:B------:R-:W-:Y:S05]  /*110e0*/  @P0 BRA `(.L_x_1292) ;  /* 0x00000008006c0947 */ /* 0x000fea0003800000 */
[----:B------:R-:W1:Y:S01]  /*110f0*/  LDC R11, c[0x0][0xbe8] ;  /* 0x0002fa00ff0b7b82 */ /* 0x000e620000000800 */
[----:B0-----:R-:W-:Y:S01]  /*11100*/  SHF.R.S32.HI R3, RZ, 0x1f, R6 ;  /* 0x0000001fff037819 */ /* 0x001fe20000011406 */
[----:B------:R-:W-:Y:S01]  /*11110*/  ULDC.64 UR10, c[0x0][0xaa0] ;  /* 0x0002a800000a7ab9 */ /* 0x000fe20000000a00 */
[----:B------:R-:W-:Y:S01]  /*11120*/  R2UR UR14, R202 ;  /* 0x00000000ca0e72ca */ /* 0x000fe200000e0000 */
[----:B------:R-:W-:Y:S01]  /*11130*/  UIMAD.WIDE.U32 UR8, UR4, UR10, URZ ;  /* 0x0000000a040872a5 */ /* 0x000fe2000f8e003f */
[----:B------:R-:W-:Y:S01]  /*11140*/  LEA.HI R2, R3, R6, RZ, 0x3 ;  /* 0x0000000603027211 */ /* 0x000fe200078f18ff */
[----:B------:R-:W-:Y:S01]  /*11150*/  UIMAD UR10, UR21, UR10, URZ ;  /* 0x0000000a150a72a4 */ /* 0x000fe2000f8e023f */
[----:B------:R-:W-:Y:S02]  /*11160*/  BSSY B1, `(.L_x_1298) ;  /* 0x000004e000017945 */ /* 0x000fe40003800000 */
[----:B------:R-:W-:Y:S01]  /*11170*/  LOP3.LUT R5, R2, 0xfffffff8, RZ, 0xc0, !PT ;  /* 0xfffffff802057812 */ /* 0x000fe200078ec0ff */
[----:B------:R-:W-:Y:S01]  /*11180*/  UIMAD UR10, UR4, UR11, UR10 ;  /* 0x0000000b040a72a4 */ /* 0x000fe2000f8e020a */
[----:B------:R-:W-:-:S03]  /*11190*/  SHF.R.S32.HI R13, RZ, 0x3, R2 ;  /* 0x00000003ff0d7819 */ /* 0x000fc60000011402 */
[----:B------:R-:W-:Y:S01]  /*111a0*/  IMAD.IADD R8, R6, 0x1, -R5 ;  /* 0x0000000106087824 */ /* 0x000fe200078e0a05 */
[----:B------:R-:W-:-:S03]  /*111b0*/  UIADD3 UR9, UR9, UR10, URZ ;  /* 0x0000000a09097290 */ /* 0x000fc6000fffe03f */
[----:B------:R-:W-:Y:S01]  /*111c0*/  IMAD R2, R8, 0x20, R13 ;  /* 0x0000002008027824 */ /* 0x000fe200078e020d */
[----:B------:R-:W-:Y:S02]  /*111d0*/  ULDC.64 UR10, c[0x0][0xae8] ;  /* 0x0002ba00000a7ab9 */ /* 0x000fe40000000a00 */
[----:B------:R-:W-:Y:S01]  /*111e0*/  UIMAD.WIDE.U32 UR8, UR14, UR10, UR8 ;  /* 0x0000000a0e0872a5 */ /* 0x000fe2000f8e0008 */
[----:B------:R-:W-:Y:S01]  /*111f0*/  VIADD R6, R2, UR61 ;  /* 0x0000003d02067c36 */ /* 0x000fe20008000000 */
[----:B-1----:R-:W-:Y:S02]  /*11200*/  ISETP.NE.AND P0, PT, R11, 0x1, PT ;  /* 0x000000010b00780c */ /* 0x002fe40003f05270 */
[----:B------:R-:W-:Y:S01]  /*11210*/  UIMAD UR9, UR14, UR11, UR9 ;  /* 0x0000000b0e0972a4 */ /* 0x000fe2000f8e0209 */
[----:B------:R-:W-:Y:S02]  /*11220*/  IMAD.MOV.U32 R5, RZ, RZ, R6 ;  /* 0x000000ffff057224 */ /* 0x000fe400078e0006 */
[----:B------:R-:W-:-:S02]  /*11230*/  ULDC.64 UR10, c[0x0][0xaf0] ;  /* 0x0002bc00000a7ab9 */ /* 0x000fc40000000a00 */
[----:B------:R-:W-:-:S04]  /*11240*/  UIMAD UR13, UR13, UR10, URZ ;  /* 0x0000000a0d0d72a4 */ /* 0x000fc8000f8e023f */
[----:B------:R-:W-:Y:S02]  /*11250*/  UIMAD UR4, UR12, UR11, UR13 ;  /* 0x0000000b0c0472a4 */ /* 0x000fe4000f8e020d */
[----:B------:R-:W-:Y:S01]  /*11260*/  UIMAD.WIDE.U32 UR12, UR12, UR10, UR8 ;  /* 0x0000000a0c0c72a5 */ /* 0x000fe2000f8e0008 */
[----:B------:R-:W0:Y:S02]  /*11270*/  @P0 LDC R3, c[0x0][0xbec] ;  /* 0x0002fb00ff030b82 */ /* 0x000e240000000800 */
[----:B------:R-:W-:Y:S01]  /*11280*/  ULDC.64 UR8, c[0x0][0xae0] ;  /* 0x0002b80000087ab9 */ /* 0x000fe20000000a00 */
[----:B------:R-:W-:-:S05]  /*11290*/  UIADD3 UR4, UR13, UR4, URZ ;  /* 0x000000040d047290 */ /* 0x000fca000fffe03f */
[----:B------:R-:W1:Y:S01]  /*112a0*/  @P0 LDC R7, c[0x0][0xbf0] ;  /* 0x0002fc00ff070b82 */ /* 0x000e620000000800 */
[----:B0-----:R-:W-:-:S04]  /*112b0*/  @P0 IMAD.HI.U32 R2, R6, R3, RZ ;  /* 0x0000000306020227 */ /* 0x001fc800078e00ff */
[----:B------:R-:W-:Y:S02]  /*112c0*/  IMAD.U32 R3, RZ, RZ, UR13 ;  /* 0x0000000dff037e24 */ /* 0x000fe4000f8e00ff */
[----:B------:R-:W-:Y:S01]  /*112d0*/  IMAD.U32 R3, RZ, RZ, UR4 ;  /* 0x00000004ff037e24 */ /* 0x000fe2000f8e00ff */
[----:B-1----:R-:W-:Y:S01]  /*112e0*/  @P0 SHF.R.U32.HI R5, RZ, R7, R2 ;  /* 0x00000007ff050219 */ /* 0x002fe20000011602 */
[----:B------:R-:W-:-:S03]  /*112f0*/  IMAD.U32 R2, RZ, RZ, UR12 ;  /* 0x0000000cff027e24 */ /* 0x000fc6000f8e00ff */
[--C-:B------:R-:W-:Y:S01]  /*11300*/  SHF.R.S32.HI R4, RZ, 0x1f, R5.reuse ;  /* 0x0000001fff047819 */ /* 0x100fe20000011405 */
[----:B------:R-:W-:Y:S02]  /*11310*/  IMAD.MOV R7, RZ, RZ, -R5 ;  /* 0x000000ffff077224 */ /* 0x000fe400078e0a05 */
[----:B------:R-:W-:-:S04]  /*11320*/  IMAD.WIDE.U32 R2, R5, UR8, R2 ;  /* 0x0000000805027c25 */ /* 0x000fc8000f8e0002 */
[----:B------:R-:W-:Y:S02]  /*11330*/  IMAD R7, R11, R7, R6 ;  /* 0x000000070b077224 */ /* 0x000fe400078e0206 */
[----:B------:R-:W-:Y:S02]  /*11340*/  IMAD R4, R4, UR8, RZ ;  /* 0x0000000804047c24 */ /* 0x000fe4000f8e02ff */
[----:B------:R-:W-:Y:S02]  /*11350*/  VIADD R6, R13, UR61 ;  /* 0x0000003d0d067c36 */ /* 0x000fe40008000000 */
[----:B------:R-:W-:Y:S01]  /*11360*/  IMAD R9, R5, UR9, R4 ;  /* 0x0000000905097c24 */ /* 0x000fe2000f8e0204 */
[----:B------:R-:W-:Y:S01]  /*11370*/  SHF.R.S32.HI R4, RZ, 0x1f, R7 ;  /* 0x0000001fff047819 */ /* 0x000fe20000011407 */
[----:B------:R-:W-:Y:S01]  /*11380*/  ULDC.64 UR8, c[0x0][0xad8] ;  /* 0x0002b60000087ab9 */ /* 0x000fe20000000a00 */
[----:B-----5:R-:W-:Y:S02]  /*11390*/  IMAD R11, R0, R11, RZ ;  /* 0x0000000b000b7224 */ /* 0x020fe400078e02ff */
[----:B------:R-:W-:-:S02]  /*113a0*/  IMAD.IADD R3, R3, 0x1, R9 ;  /* 0x0000000103037824 */ /* 0x000fc400078e0209 */
[----:B------:R-:W-:Y:S02]  /*113b0*/  IMAD R4, R4, UR8, RZ ;  /* 0x0000000804047c24 */ /* 0x000fe4000f8e02ff */
[----:B------:R-:W-:-:S04]  /*113c0*/  IMAD.WIDE.U32 R2, R7, UR8, R2 ;  /* 0x0000000807027c25 */ /* 0x000fc8000f8e0002 */
[----:B------:R-:W-:Y:S01]  /*113d0*/  IMAD R5, R7, UR9, R4 ;  /* 0x0000000907057c24 */ /* 0x000fe2000f8e0204 */
[----:B------:R-:W-:Y:S01]  /*113e0*/  ULDC.64 UR8, c[0x0][0xa80] ;  /* 0x0002a00000087ab9 */ /* 0x000fe20000000a00 */
[----:B------:R-:W-:Y:S02]  /*113f0*/  VIADD R4, R6, 0x40 ;  /* 0x0000004006047836 */ /* 0x000fe40000000000 */
[----:B------:R-:W-:Y:S01]  /*11400*/  IMAD.IADD R3, R3, 0x1, R5 ;  /* 0x0000000103037824 */ /* 0x000fe200078e0205 */
[----:B------:R-:W-:Y:S01]  /*11410*/  LEA R5, P2, R2, UR8, 0x1 ;  /* 0x0000000802057c11 */ /* 0x000fe2000f8408ff */
[----:B------:R-:W-:Y:S01]  /*11420*/  VIADD R0, R6, 0x20 ;  /* 0x0000002006007836 */ /* 0x000fe20000000000 */
[-C--:B------:R-:W-:Y:S01]  /*11430*/  ISETP.GE.AND P0, PT, R4, R11.reuse, PT ;  /* 0x0000000b0400720c */ /* 0x080fe20003f06270 */
[----:B------:R-:W-:Y:S01]  /*11440*/  IMAD.SHL.U32 R7, R8, 0x8, RZ ;  /* 0x0000000808077824 */ /* 0x000fe200078e00ff */
[----:B------:R-:W-:Y:S02]  /*11450*/  LEA.HI.X R4, R2, UR9, R3, 0x1, P2 ;  /* 0x0000000902047c11 */ /* 0x000fe400090f0c03 */
[-C--:B------:R-:W-:Y:S01]  /*11460*/  ISETP.GE.AND P2, PT, R6, R11.reuse, PT ;  /* 0x0000000b0600720c */ /* 0x080fe20003f46270 */
[C---:B------:R-:W-:Y:S01]  /*11470*/  VIADD R9, R7.reuse, 0x80 ;  /* 0x0000008007097836 */ /* 0x040fe20000000000 */
[----:B------:R-:W-:Y:S01]  /*11480*/  ISETP.GE.AND P1, PT, R0, R11, PT ;  /* 0x0000000b0000720c */ /* 0x000fe20003f26270 */
[C---:B------:R-:W-:Y:S01]  /*11490*/  VIADD R13, R7.reuse, 0xc0 ;  /* 0x000000c0070d7836 */ /* 0x040fe20000000000 */
[----:B------:R0:W1:Y:S01]  /*114a0*/  SHFL.IDX PT, R2, R5, RZ, 0x181f ;  /* 0x00181fff05027589 */ /* 0x00006200000e0000 */
[----:B------:R-:W-:Y:S01]  /*114b0*/  VIADD R15, R7, 0x40 ;  /* 0x00000040070f7836 */ /* 0x000fe20000000000 */
[----:B------:R-:W-:-:S02]  /*114c0*/  SHF.R.S32.HI R10, RZ, 0x1f, R7 ;  /* 0x0000001fff0a7819 */ /* 0x000fc40000011407 */
[----:B------:R0:W2:Y:S01]  /*114d0*/  SHFL.IDX PT, R0, R4, RZ, 0x181f ;  /* 0x00181fff04007589 */ /* 0x0000a200000e0000 */
[----:B------:R-:W-:Y:S02]  /*114e0*/  SHF.R.S32.HI R8, RZ, 0x1f, R9 ;  /* 0x0000001fff087819 */ /* 0x000fe40000011409 */
[----:B------:R-:W-:Y:S02]  /*114f0*/  SHF.R.S32.HI R12, RZ, 0x1f, R13 ;  /* 0x0000001fff0c7819 */ /* 0x000fe4000001140d */
        /* <DEDUP_REMOVED lines=20> */
.L_x_1299:
[----:B------:R-:W-:Y:S05]  /*11640*/  BSYNC B1 ;  /* 0x0000000000017941 */ /* 0x000fea0003800000 */
.L_x_1298:
        /* <DEDUP_REMOVED lines=22> */
.L_x_1301:
[----:B------:R-:W-:Y:S05]  /*117b0*/  BSYNC B1 ;  /* 0x0000000000017941 */ /* 0x000fea0003800000 */
.L_x_1300:
        /* <DEDUP_REMOVED lines=22> */
.L_x_1303:
[----:B------:R-:W-:Y:S05]  /*11920*/  BSYNC B1 ;  /* 0x0000000000017941 */ /* 0x000fea0003800000 */
.L_x_1302:
[----:B0-----:R-:W-:Y:S01]  /*11930*/  VIADD R0, R6, 0x60 ;  /* 0x0000006006007836 */ /* 0x001fe20000000000 */
[----:B--2-4-:R-:W2:Y:S04]  /*11940*/  SHFL.IDX PT, R4, R4, 0x3, 0x181f ;  /* 0x00781f0004047f89 */ /* 0x014ea800000e0000 */
[----:B------:R-:W-:Y:S01]  /*11950*/  ISETP.GE.AND P0, PT, R0, R11, PT ;  /* 0x0000000b0000720c */ /* 0x000fe20003f06270 */
[----:B-1-3--:R1:W3:-:S12]  /*11960*/  SHFL.IDX PT, R2, R5, 0x3, 0x181f ;  /* 0x00781f0005027f89 */ /* 0x00a2d800000e0000 */
[----:B-1----:R-:W-:Y:S05]  /*11970*/  @P0 BRA `(.L_x_1292) ;  /* 0x0000000000480947 */ /* 0x002fea0003800000 */
[----:B------:R-:W-:Y:S01]  /*11980*/  ULDC UR4, c[0x0][0xac8] ;  /* 0x0002b20000047ab9 */ /* 0x000fe20000000800 */
[----:B------:R-:W-:Y:S01]  /*11990*/  ULDC.64 UR8, c[0x0][0x208] ;  /* 0x0000820000087ab9 */ /* 0x000fe20000000a00 */
[----:B------:R-:W-:Y:S02]  /*119a0*/  ISETP.GE.AND P3, PT, R7, UR4, PT ;  /* 0x0000000407007c0c */ /* 0x000fe4000bf66270 */
[----:B------:R-:W-:Y:S02]  /*119b0*/  ISETP.GE.AND P2, PT, R15, UR4, PT ;  /* 0x000000040f007c0c */ /* 0x000fe4000bf46270 */
[----:B------:R-:W-:Y:S02]  /*119c0*/  ISETP.GE.AND P1, PT, R9, UR4, PT ;  /* 0x0000000409007c0c */ /* 0x000fe4000bf26270 */
[----:B------:R-:W-:-:S07]  /*119d0*/  ISETP.GE.AND P0, PT, R13, UR4, PT ;  /* 0x000000040d007c0c */ /* 0x000fce000bf06270 */
[----:B---3--:R-:W-:-:S04]  /*119e0*/  @!P3 LEA R6, P4, R7, R2, 0x1 ;  /* 0x000000020706b211 */ /* 0x008fc800078808ff */
[----:B--2---:R-:W-:Y:S02]  /*119f0*/  @!P3 LEA.HI.X R7, R7, R4, R10, 0x1, P4 ;  /* 0x000000040707b211 */ /* 0x004fe400020f0c0a */
        /* <DEDUP_REMOVED lines=10> */
.L_x_1292:
[----:B------:R-:W-:Y:S05]  /*11aa0*/  BSYNC B0 ;  /* 0x0000000000007941 */ /* 0x000fea0003800000 */
.L_x_1282:
[----:B------:R-:W-:Y:S02]  /*11ab0*/  ULDC UR4, c[0x0][0xc3c] ;  /* 0x00030f0000047ab9 */ /* 0x000fe40000000800 */
[----:B------:R-:W-:-:S06]  /*11ac0*/  UISETP.GE.AND UP0, UPT, UR6, UR4, UPT ;  /* 0x000000040600728c */ /* 0x000fcc000bf06270 */
[----:B------:R-:W-:-:S13]  /*11ad0*/  PLOP3.LUT P0, PT, PT, PT, UP0, 0x80, 0x0 ;  /* 0x000000000000781c */ /* 0x000fda0003f0f008 */
[----:B------:R-:W-:Y:S05]  /*11ae0*/  @!P0 BRA `(.L_x_1304) ;  /* 0xfffffef4009c8947 */ /* 0x000fea000383ffff */
[----:B------:R-:W-:Y:S05]  /*11af0*/  EXIT ;  /* 0x000000000000794d */ /* 0x000fea0003800000 */
.L_x_1199:
[----:B------:R-:W-:-:S08]  /*11b00*/  NOP ;  /* 0x0000000000007918 */ /* 0x000fd00000000000 */
[----:B0-----:R-:W0:-:S00]  /*11b10*/  USETMAXREG.DEALLOC.CTAPOOL 0x18 ;  /* 0x00000018000079c8 */ /* 0x001e0000080e0500 */
        /* <DEDUP_REMOVED lines=18> */
.L_x_1305:
        /* <DEDUP_REMOVED lines=44> */
.L_x_1309:
        /* <DEDUP_REMOVED lines=39> */
[----:B------:R-:W-:-:S07]  /*12170*/  IMAD.MOV.U32 R5, RZ, RZ, R2 ;  /* 0x000000ffff057224 */ /* 0x000fce00078e0002 */
.L_x_1307:
[----:B------:R-:W-:Y:S02]  /*12180*/  IMAD.IADD R10, R9, 0x1, -R4 ;  /* 0x00000001090a7824 */ /* 0x000fe400078e0a04 */
[----:B------:R-:W-:Y:S02]  /*12190*/  IMAD.MOV.U32 R3, RZ, RZ, RZ ;  /* 0x000000ffff037224 */ /* 0x000fe400078e00ff */
[----:B------:R-:W-:-:S05]  /*121a0*/  IMAD R2, R5, UR5, R10 ;  /* 0x0000000505027c24 */ /* 0x000fca000f8e020a */
[----:B------:R-:W-:-:S13]  /*121b0*/  ISETP.GT.AND P0, PT, R2, UR6, PT ;  /* 0x0000000602007c0c */ /* 0x000fda000bf04270 */
[----:B------:R-:W-:-:S04]  /*121c0*/  VOTE.ANY R2, PT, !P0 ;  /* 0x0000000000027806 */ /* 0x000fc800040e0100 */
[----:B------:R-:W0:Y:S01]  /*121d0*/  POPC R9, R2 ;  /* 0x0000000200097309 */ /* 0x000e220000000000 */
[----:B------:R-:W-:Y:S01]  /*121e0*/  ISETP.NE.AND P0, PT, R2, RZ, PT ;  /* 0x000000ff0200720c */ /* 0x000fe20003f05270 */
[----:B0-----:R0:W1:Y:S04]  /*121f0*/  SHFL.IDX PT, R8, R8, R9, 0x1f ;  /* 0x00001f0908087589 */ /* 0x00106800000e0000 */
[----:B------:R0:W2:Y:S08]  /*12200*/  SHFL.IDX PT, R4, R7, R9, 0x1f ;  /* 0x00001f0907047589 */ /* 0x0000b000000e0000 */
[----:B------:R-:W-:Y:S05]  /*12210*/  @!P0 BRA `(.L_x_1310) ;  /* 0x0000000000088947 */ /* 0x000fea0003800000 */
[----:B------:R-:W-:-:S05]  /*12220*/  VIADD R2, R9, 0xffffffff ;  /* 0xffffffff09027836 */ /* 0x000fca0000000000 */
[----:B------:R3:W4:Y:S02]  /*12230*/  SHFL.IDX PT, R3, R5, R2, 0x1f ;  /* 0x00001f0205037589 */ /* 0x00072400000e0000 */
.L_x_1310:
[----:B----4-:R-:W-:Y:S01]  /*12240*/  IMAD R3, R3, UR5, R10 ;  /* 0x0000000503037c24 */ /* 0x010fe2000f8e020a */
[----:B-1----:R-:W-:Y:S01]  /*12250*/  ISETP.NE.AND P0, PT, R8, 0x1, PT ;  /* 0x000000010800780c */ /* 0x002fe20003f05270 */
[----:B------:R-:W-:-:S03]  /*12260*/  VIADD R14, R9, UR4 ;  /* 0x00000004090e7c36 */ /* 0x000fc60008000000 */
[----:B------:R1:W-:Y:S01]  /*12270*/  STL [R1], R3 ;  /* 0x0000000301007387 */ /* 0x0003e20000100800 */
[----:B---3--:R-:W-:-:S03]  /*12280*/  IADD3 R5, -R3, UR6, RZ ;  /* 0x0000000603057c10 */ /* 0x008fc6000fffe1ff */
[----:B------:R1:W-:Y:S05]  /*12290*/  STL [R1+0xc], R14 ;  /* 0x00000c0e01007387 */ /* 0x0003ea0000100800 */
[----:B------:R-:W-:Y:S05]  /*122a0*/  @!P0 BRA `(.L_x_1311) ;  /* 0x0000000000e08947 */ /* 0x000fea0003800000 */
[----:B0-2---:R-:W-:Y:S02]  /*122b0*/  IABS R7, R4 ;  /* 0x0000000400077213 */ /* 0x005fe40000000000 */
[----:B------:R-:W-:Y:S02]  /*122c0*/  IABS R9, R8 ;  /* 0x0000000800097213 */ /* 0x000fe40000000000 */
[----:B------:R-:W0:Y:S01]  /*122d0*/  I2F.RP R10, R7 ;  /* 0x00000007000a7306 */ /* 0x000e220000209400 */
[----:B------:R-:W-:-:S07]  /*122e0*/  IABS R12, R5 ;  /* 0x00000005000c7213 */ /* 0x000fce0000000000 */
[----:B------:R-:W-:Y:S08]  /*122f0*/  I2F.RP R13, R9 ;  /* 0x00000009000d7306 */ /* 0x000ff00000209400 */
[----:B0-----:R-:W1:Y:S02]  /*12300*/  MUFU.RCP R10, R10 ;  /* 0x0000000a000a7308 */ /* 0x001e640000001000 */
[----:B-1----:R-:W-:-:S06]  /*12310*/  VIADD R3, R10, 0xffffffe ;  /* 0x0ffffffe0a037836 */ /* 0x002fcc0000000000 */
[----:B------:R-:W0:Y:S02]  /*12320*/  F2I.FTZ.U32.TRUNC.NTZ R3, R3 ;  /* 0x0000000300037305 */ /* 0x000e24000021f000 */
[----:B0-----:R-:W-:-:S04]  /*12330*/  IMAD.MOV R2, RZ, RZ, -R3 ;  /* 0x000000ffff027224 */ /* 0x001fc800078e0a03 */
[----:B------:R-:W-:Y:S02]  /*12340*/  IMAD R11, R2, R7, RZ ;  /* 0x00000007020b7224 */ /* 0x000fe400078e02ff */
[----:B------:R-:W-:-:S04]  /*12350*/  IMAD.MOV.U32 R2, RZ, RZ, RZ ;  /* 0x000000ffff027224 */ /* 0x000fc800078e00ff */
[----:B------:R-:W-:Y:S01]  /*12360*/  IMAD.HI.U32 R11, R3, R11, R2 ;  /* 0x0000000b030b7227 */ /* 0x000fe200078e0002 */
[----:B------:R-:W-:Y:S01]  /*12370*/  IABS R3, R4 ;  /* 0x0000000400037213 */ /* 0x000fe20000000000 */
[----:B------:R-:W0:Y:S04]  /*12380*/  MUFU.RCP R2, R13 ;  /* 0x0000000d00027308 */ /* 0x000e280000001000 */
[----:B------:R-:W-:Y:S02]  /*12390*/  IMAD.MOV R3, RZ, RZ, -R3 ;  /* 0x000000ffff037224 */ /* 0x000fe400078e0a03 */
[----:B------:R-:W-:-:S04]  /*123a0*/  IMAD.HI.U32 R10, R11, R12, RZ ;  /* 0x0000000c0b0a7227 */ /* 0x000fc800078e00ff */
[----:B------:R-:W-:-:S05]  /*123b0*/  IMAD R12, R10, R3, R12 ;  /* 0x000000030a0c7224 */ /* 0x000fca00078e020c */
[----:B------:R-:W-:Y:S01]  /*123c0*/  ISETP.GT.U32.AND P1, PT, R7, R12, PT ;  /* 0x0000000c0700720c */ /* 0x000fe20003f24070 */
[----:B0-----:R-:W-:-:S06]  /*123d0*/  VIADD R3, R2, 0xffffffe ;  /* 0x0ffffffe02037836 */ /* 0x001fcc0000000000 */
[----:B------:R-:W0:Y:S06]  /*123e0*/  F2I.FTZ.U32.TRUNC.NTZ R3, R3 ;  /* 0x0000000300037305 */ /* 0x000e2c000021f000 */
[----:B------:R-:W-:Y:S02]  /*123f0*/  @!P1 IMAD.IADD R12, R12, 0x1, -R7 ;  /* 0x000000010c0c9824 */ /* 0x000fe400078e0a07 */
[----:B------:R-:W-:Y:S01]  /*12400*/  @!P1 VIADD R10, R10, 0x1 ;  /* 0x000000010a0a9836 */ /* 0x000fe20000000000 */
[----:B------:R-:W-:Y:S02]  /*12410*/  ISETP.NE.AND P1, PT, R4, RZ, PT ;  /* 0x000000ff0400720c */ /* 0x000fe40003f25270 */
[----:B------:R-:W-:Y:S01]  /*12420*/  ISETP.GE.U32.AND P0, PT, R12, R7, PT ;  /* 0x000000070c00720c */ /* 0x000fe20003f06070 */
[----:B0-----:R-:W-:-:S04]  /*12430*/  IMAD.MOV R2, RZ, RZ, -R3 ;  /* 0x000000ffff027224 */ /* 0x001fc800078e0a03 */
[----:B------:R-:W-:Y:S02]  /*12440*/  IMAD R7, R2, R9, RZ ;  /* 0x0000000902077224 */ /* 0x000fe400078e02ff */
[----:B------:R-:W-:-:S06]  /*12450*/  IMAD.MOV.U32 R2, RZ, RZ, RZ ;  /* 0x000000ffff027224 */ /* 0x000fcc00078e00ff */
[----:B------:R-:W-:Y:S02]  /*12460*/  @P0 VIADD R10, R10, 0x1 ;  /* 0x000000010a0a0836 */ /* 0x000fe40000000000 */
[----:B------:R-:W-:Y:S01]  /*12470*/  IMAD.HI.U32 R7, R3, R7, R2 ;  /* 0x0000000703077227 */ /* 0x000fe200078e0002 */
[----:B------:R-:W-:Y:S02]  /*12480*/  LOP3.LUT R2, R5, R4, RZ, 0x3c, !PT ;  /* 0x0000000405027212 */ /* 0x000fe400078e3cff */
[----:B------:R-:W-:Y:S02]  /*12490*/  IABS R3, R8 ;  /* 0x0000000800037213 */ /* 0x000fe40000000000 */
[----:B------:R-:W-:-:S03]  /*124a0*/  ISETP.GE.AND P2, PT, R2, RZ, PT ;  /* 0x000000ff0200720c */ /* 0x000fc60003f46270 */
[----:B------:R-:W-:-:S10]  /*124b0*/  IMAD.MOV R3, RZ, RZ, -R3 ;  /* 0x000000ffff037224 */ /* 0x000fd400078e0a03 */
[----:B------:R-:W-:Y:S01]  /*124c0*/  @!P2 IMAD.MOV R10, RZ, RZ, -R10 ;  /* 0x000000ffff0aa224 */ /* 0x000fe200078e0a0a */
[----:B------:R-:W-:-:S04]  /*124d0*/  @!P1 LOP3.LUT R10, RZ, R4, RZ, 0x33, !PT ;  /* 0x00000004ff0a9212 */ /* 0x000fc800078e33ff */
        /* <DEDUP_REMOVED lines=8> */
[----:B------:R-:W-:-:S04]  /*12560*/  LOP3.LUT R2, R10, R8, RZ, 0x3c, !PT ;  /* 0x000000080a027212 */ /* 0x000fc800078e3cff */
[----:B------:R-:W-:Y:S01]  /*12570*/  ISETP.GE.AND P2, PT, R2, RZ, PT ;  /* 0x000000ff0200720c */ /* 0x000fe20003f46270 */
[----:B------:R-:W-:-:S04]  /*12580*/  IMAD.MOV R2, RZ, RZ, -R10 ;  /* 0x000000ffff027224 */ /* 0x000fc800078e0a0a */
[----:B------:R-:W-:Y:S02]  /*12590*/  IMAD R2, R4, R2, R5 ;  /* 0x0000000204027224 */ /* 0x000fe400078e0205 */
        /* <DEDUP_REMOVED lines=8> */
[----:B------:R-:W-:Y:S05]  /*12620*/  BRA `(.L_x_1312) ;  /* 0x0000000000f87947 */ /* 0x000fea0003800000 */
.L_x_1311:
[----:B-1----:R-:W1:Y:S01]  /*12630*/  LDC.64 R2, c[0x0][0xc90] ;  /* 0x00032400ff027b82 */ /* 0x002e620000000a00 */
[----:B------:R-:W-:Y:S01]  /*12640*/  ULDC.64 UR6, c[0x0][0x208] ;  /* 0x0000820000067ab9 */ /* 0x000fe20000000a00 */
[----:B-1----:R-:W-:-:S05]  /*12650*/  IMAD.WIDE R2, R14, 0x4, R2 ;  /* 0x000000040e027825 */ /* 0x002fca00078e0202 */
[----:B0-----:R0:W2:Y:S02]  /*12660*/  LDG.E R7, desc[UR6][R2.64] ;  /* 0x0000000602077981 */ /* 0x0010a4000c1e1900 */
[----:B0-----:R-:W-:Y:S02]  /*12670*/  IMAD.MOV.U32 R2, RZ, RZ, RZ ;  /* 0x000000ffff027224 */ /* 0x001fe400078e00ff */
[----:B--2---:R-:W-:-:S05]  /*12680*/  IMAD R8, R4, R7, RZ ;  /* 0x0000000704087224 */ /* 0x004fca00078e02ff */
[----:B------:R-:W-:-:S04]  /*12690*/  IABS R9, R8 ;  /* 0x0000000800097213 */ /* 0x000fc80000000000 */
[----:B------:R-:W0:Y:S08]  /*126a0*/  I2F.RP R10, R9 ;  /* 0x00000009000a7306 */ /* 0x000e300000209400 */
[----:B0-----:R-:W0:Y:S02]  /*126b0*/  MUFU.RCP R10, R10 ;  /* 0x0000000a000a7308 */ /* 0x001e240000001000 */
[----:B0-----:R-:W-:-:S06]  /*126c0*/  VIADD R11, R10, 0xffffffe ;  /* 0x0ffffffe0a0b7836 */ /* 0x001fcc0000000000 */
[----:B------:R-:W0:Y:S02]  /*126d0*/  F2I.FTZ.U32.TRUNC.NTZ R3, R11 ;  /* 0x0000000b00037305 */ /* 0x000e24000021f000 */
[----:B0-----:R-:W-:-:S04]  /*126e0*/  IMAD.MOV R12, RZ, RZ, -R3 ;  /* 0x000000ffff0c7224 */ /* 0x001fc800078e0a03 */
[----:B------:R-:W-:-:S04]  /*126f0*/  IMAD R13, R12, R9, RZ ;  /* 0x000000090c0d7224 */ /* 0x000fc800078e02ff */
[----:B------:R-:W-:Y:S01]  /*12700*/  IMAD.HI.U32 R2, R3, R13, R2 ;  /* 0x0000000d03027227 */ /* 0x000fe200078e0002 */
[----:B------:R-:W-:Y:S02]  /*12710*/  IABS R13, R5 ;  /* 0x00000005000d7213 */ /* 0x000fe40000000000 */
[----:B------:R-:W-:-:S03]  /*12720*/  IABS R3, R8 ;  /* 0x0000000800037213 */ /* 0x000fc60000000000 */
[----:B------:R-:W-:-:S04]  /*12730*/  IMAD.HI.U32 R2, R2, R13, RZ ;  /* 0x0000000d02027227 */ /* 0x000fc800078e00ff */
[----:B------:R-:W-:-:S04]  /*12740*/  IMAD.MOV R3, RZ, RZ, -R3 ;  /* 0x000000ffff037224 */ /* 0x000fc800078e0a03 */
        /* <DEDUP_REMOVED lines=11> */
[----:B------:R-:W-:Y:S02]  /*12800*/  IMAD R9, R7, R2, RZ ;  /* 0x0000000207097224 */ /* 0x000fe400078e02ff */
[----:B------:R-:W-:Y:S02]  /*12810*/  IMAD.MOV R2, RZ, RZ, -R2 ;  /* 0x000000ffff027224 */ /* 0x000fe400078e0a02 */
[----:B------:R-:W-:Y:S02]  /*12820*/  IMAD.MOV R10, RZ, RZ, -R9 ;  /* 0x000000ffff0a7224 */ /* 0x000fe400078e0a09 */
[----:B------:R-:W-:Y:S02]  /*12830*/  IMAD R8, R8, R2, R5 ;  /* 0x0000000208087224 */ /* 0x000fe400078e0205 */
[----:B------:R-:W-:Y:S01]  /*12840*/  IMAD.MOV.U32 R2, RZ, RZ, RZ ;  /* 0x000000ffff027224 */ /* 0x000fe200078e00ff */
[----:B------:R-:W-:Y:S02]  /*12850*/  VIADDMNMX R7, R10, UR5, R7, PT ;  /* 0x000000050a077c46 */ /* 0x000fe4000b800107 */
[----:B------:R-:W-:-:S02]  /*12860*/  IADD3 R9, R9, 0x1000000, R8 ;  /* 0x0100000009097810 */ /* 0x000fc40007ffe008 */
[----:B------:R-:W-:-:S04]  /*12870*/  IABS R10, R7 ;  /* 0x00000007000a7213 */ /* 0x000fc80000000000 */
[----:B------:R-:W0:Y:S08]  /*12880*/  I2F.RP R11, R10 ;  /* 0x0000000a000b7306 */ /* 0x000e300000209400 */
[----:B0-----:R-:W0:Y:S02]  /*12890*/  MUFU.RCP R11, R11 ;  /* 0x0000000b000b7308 */ /* 0x001e240000001000 */
[----:B0-----:R-:W-:Y:S01]  /*128a0*/  VIADD R3, R11, 0xffffffe ;  /* 0x0ffffffe0b037836 */ /* 0x001fe20000000000 */
[----:B------:R-:W-:-:S05]  /*128b0*/  IABS R11, R7 ;  /* 0x00000007000b7213 */ /* 0x000fca0000000000 */
[----:B------:R-:W0:Y:S02]  /*128c0*/  F2I.FTZ.U32.TRUNC.NTZ R3, R3 ;  /* 0x0000000300037305 */ /* 0x000e24000021f000 */
[----:B0-----:R-:W-:-:S04]  /*128d0*/  IMAD.MOV R5, RZ, RZ, -R3 ;  /* 0x000000ffff057224 */ /* 0x001fc800078e0a03 */
[----:B------:R-:W-:-:S04]  /*128e0*/  IMAD R5, R5, R10, RZ ;  /* 0x0000000a05057224 */ /* 0x000fc800078e02ff */
[----:B------:R-:W-:Y:S01]  /*128f0*/  IMAD.HI.U32 R2, R3, R5, R2 ;  /* 0x0000000503027227 */ /* 0x000fe200078e0002 */
[----:B------:R-:W-:-:S03]  /*12900*/  IABS R5, R8 ;  /* 0x0000000800057213 */ /* 0x000fc60000000000 */
[----:B------:R-:W-:Y:S02]  /*12910*/  IMAD.MOV R3, RZ, RZ, -R11 ;  /* 0x000000ffff037224 */ /* 0x000fe400078e0a0b */
        /* <DEDUP_REMOVED lines=11> */
[----:B------:R-:W-:Y:S01]  /*129d0*/  @!P1 LOP3.LUT R2, RZ, R7, RZ, 0x33, !PT ;  /* 0x00000007ff029212 */ /* 0x000fe200078e33ff */
[----:B------:R-:W-:-:S04]  /*129e0*/  IMAD.MOV R7, RZ, RZ, -R7 ;  /* 0x000000ffff077224 */ /* 0x000fc800078e0a07 */
[----:B------:R-:W-:-:S05]  /*129f0*/  IMAD R3, R2, R7, R9 ;  /* 0x0000000702037224 */ /* 0x000fca00078e0209 */
[----:B------:R1:W-:Y:S02]  /*12a00*/  STL [R1+0x8], R3 ;  /* 0x0000080301007387 */ /* 0x0003e40000100800 */
.L_x_1312:
[----:B01----:R-:W-:-:S05]  /*12a10*/  LOP3.LUT R3, RZ, R2, RZ, 0x33, !PT ;  /* 0x00000002ff037212 */ /* 0x003fca00078e33ff */
[----:B------:R-:W-:-:S05]  /*12a20*/  IMAD.IADD R2, R4, 0x1, R3 ;  /* 0x0000000104027824 */ /* 0x000fca00078e0203 */
[----:B------:R1:W-:Y:S01]  /*12a30*/  STL [R1+0x4], R2 ;  /* 0x0000040201007387 */ /* 0x0003e20000100800 */
[----:B------:R-:W-:Y:S05]  /*12a40*/  BRA `(.L_x_1313) ;  /* 0x0000000000107947 */ /* 0x000fea0003800000 */
.L_x_1308:
[----:B------:R-:W-:Y:S01]  /*12a50*/  IMAD.U32 R2, RZ, RZ, UR6 ;  /* 0x00000006ff027e24 */ /* 0x000fe2000f8e00ff */
[----:B------:R0:W-:Y:S04]  /*12a60*/  STL [R1+0x4], RZ ;  /* 0x000004ff01007387 */ /* 0x0001e80000100800 */
[----:B------:R0:W-:Y:S04]  /*12a70*/  STL [R1+0x8], RZ ;  /* 0x000008ff01007387 */ /* 0x0001e80000100800 */
[----:B------:R0:W-:Y:S02]  /*12a80*/  STL [R1], R2 ;  /* 0x0000000201007387 */ /* 0x0001e40000100800 */
.L_x_1313:
[----:B------:R-:W2:Y:S04]  /*12a90*/  LDL R8, [R1] ;  /* 0x0000000001087983 */ /* 0x000ea80000100800 */
[----:B------:R-:W2:Y:S04]  /*12aa0*/  LDL R9, [R1+0x4] ;  /* 0x0000040001097983 */ /* 0x000ea80000100800 */
[----:B------:R-:W2:Y:S04]  /*12ab0*/  LDL R10, [R1+0x8] ;  /* 0x00000800010a7983 */ /* 0x000ea80000100800 */
[----:B------:R-:W2:Y:S01]  /*12ac0*/  LDL R11, [R1+0xc] ;  /* 0x00000c00010b7983 */ /* 0x000ea20000100800 */
[----:B------:R-:W-:-:S13]  /*12ad0*/  ISETP.NE.AND P0, PT, R0, RZ, PT ;  /* 0x000000ff0000720c */ /* 0x000fda0003f05270 */
[----:B------:R-:W3:Y:S01]  /*12ae0*/  @!P0 S2R R3, SR_CgaCtaId ;  /* 0x0000000000038919 */ /* 0x000ee20000008800 */
[----:B------:R-:W-:-:S04]  /*12af0*/  @!P0 MOV R0, 0x400 ;  /* 0x0000040000008802 */ /* 0x000fc80000000f00 */
[----:B---3--:R-:W-:-:S05]  /*12b00*/  @!P0 LEA R0, R3, R0, 0x18 ;  /* 0x0000000003008211 */ /* 0x008fca00078ec0ff */
[----:B--2---:R2:W-:Y:S01]  /*12b10*/  @!P0 STS.128 [R0+0x308d0], R8 ;  /* 0x0308d00800008388 */ /* 0x0045e20000000c00 */
[----:B------:R-:W-:Y:S06]  /*12b20*/  BAR.ARV 0x5, 0x180 ;  /* 0x0146000000007b1d */ /* 0x000fec0000002000 */
.L_x_1306:
[----:B--2---:R-:W2:Y:S01]  /*12b30*/  LDL R0, [R1+0xc] ;  /* 0x00000c0001007983 */ /* 0x004ea20000100800 */
[----:B------:R-:W-:Y:S01]  /*12b40*/  ULDC UR4, c[0x0][0xc3c] ;  /* 0x00030f0000047ab9 */ /* 0x000fe20000000800 */
[----:B------:R-:W-:Y:S01]  /*12b50*/  IMAD.MOV.U32 R19, RZ, RZ, RZ ;  /* 0x000000ffff137224 */ /* 0x000fe200078e00ff */
[----:B--2---:R-:W-:Y:S01]  /*12b60*/  ISETP.GE.AND P0, PT, R0, UR4, PT ;  /* 0x0000000400007c0c */ /* 0x004fe2000bf06270 */
[----:B------:R-:W-:-:S05]  /*12b70*/  IMAD.MOV.U32 R0, RZ, RZ, 0x1 ;  /* 0x00000001ff007424 */ /* 0x000fca00078e00ff */
[----:B------:R2:W-:Y:S04]  /*12b80*/  STL [R1+0x10], R0 ;  /* 0x0000100001007387 */ /* 0x0005e80000100800 */
[----:B------:R2:W-:Y:S03]  /*12b90*/  STL [R1+0x50], RZ ;  /* 0x000050ff01007387 */ /* 0x0005e60000100800 */
[----:B------:R-:W-:Y:S05]  /*12ba0*/  @P0 BRA `(.L_x_1314) ;  /* 0x0000006c00240947 */ /* 0x000fea0003800000 */
[----:B------:R-:W4:Y:S01]  /*12bb0*/  S2UR UR5, SR_CgaCtaId ;  /* 0x00000000000579c3 */ /* 0x000f220000008800 */
[C---:B--2---:R-:W-:Y:S01]  /*12bc0*/  IMAD.SHL.U32 R0, R6.reuse, 0x8, RZ ;  /* 0x0000000806007824 */ /* 0x044fe200078e00ff */
[----:B------:R-:W-:Y:S01]  /*12bd0*/  LOP3.LUT R4, R6, 0x7f, RZ, 0xc0, !PT ;  /* 0x0000007f06047812 */ /* 0x000fe200078ec0ff */
[----:B------:R-:W-:Y:S01]  /*12be0*/  UMOV UR4, 0x400 ;  /* 0x0000040000047882 */ /* 0x000fe20000000000 */
[----:B------:R-:W-:Y:S01]  /*12bf0*/  BSSY B8, `(.L_x_1314) ;  /* 0x00006c4000087945 */ /* 0x000fe20003800000 */
[----:B------:R-:W-:Y:S01]  /*12c00*/  IMAD.MOV.U32 R19, RZ, RZ, RZ ;  /* 0x000000ffff137224 */ /* 0x000fe200078e00ff */
[----:B------:R-:W-:Y:S01]  /*12c10*/  LOP3.LUT R3, R0, 0x1f8, RZ, 0xc0, !PT ;  /* 0x000001f800037812 */ /* 0x000fe200078ec0ff */
[----:B01----:R-:W-:Y:S01]  /*12c20*/  IMAD.SHL.U32 R2, R4, 0x8, RZ ;  /* 0x0000000804027824 */ /* 0x003fe200078e00ff */
        /* <DEDUP_REMOVED lines=9> */
[----:B----4-:R-:W-:-:S06]  /*12cc0*/  ULEA UR4, UR5, UR4, 0x18 ;  /* 0x0000000405047291 */ /* 0x010fcc000f8ec03f */
[----:B------:R-:W-:-:S04]  /*12cd0*/  IMAD.U32 R18, RZ, RZ, UR4 ;  /* 0x00000004ff127e24 */ /* 0x000fc8000f8e00ff */
[----:B------:R-:W-:-:S05]  /*12ce0*/  IMAD R3, R3, 0x2, R18 ;  /* 0x0000000203037824 */ /* 0x000fca00078e0212 */
[----:B------:R0:W-:Y:S04]  /*12cf0*/  STL [R1+0x20], R3 ;  /* 0x0000200301007387 */ /* 0x0001e80000100800 */
[----:B------:R-:W-:Y:S04]  /*12d00*/  STL [R1+0x50], RZ ;  /* 0x000050ff01007387 */ /* 0x000fe80000100800 */
[----:B------:R1:W-:Y:S01]  /*12d10*/  STL [R1+0x10], R2 ;  /* 0x0000100201007387 */ /* 0x0003e20000100800 */
[C---:B0-----:R-:W-:Y:S02]  /*12d20*/  LOP3.LUT R3, R0.reuse, 0x40, RZ, 0xfc, !PT ;  /* 0x0000004000037812 */ /* 0x041fe400078efcff */
[----:B-1----:R-:W-:-:S02]  /*12d30*/  LOP3.LUT R2, R0, 0x80, RZ, 0xfc, !PT ;  /* 0x0000008000027812 */ /* 0x002fc400078efcff */
[----:B------:R-:W-:-:S07]  /*12d40*/  LOP3.LUT R0, R0, 0xc0, RZ, 0xfc, !PT ;  /* 0x000000c000007812 */ /* 0x000fce00078efcff */
.L_x_1437:
[----:B---3--:R-:W2:Y:S01]  /*12d50*/  LDL R9, [R1+0xc] ;  /* 0x00000c0001097983 */ /* 0x008ea20000100800 */
[----:B------:R-:W-:Y:S05]  /*12d60*/  YIELD ;  /* 0x0000000000007946 */ /* 0x000fea0003800000 */
[----:B------:R-:W-:Y:S01]  /*12d70*/  ULDC.64 UR4, c[0x0][0xa28] ;  /* 0x00028a0000047ab9 */ /* 0x000fe20000000a00 */
[----:B------:R-:W-:Y:S01]  /*12d80*/  IMAD.MOV.U32 R0, RZ, RZ, RZ ;  /* 0x000000ffff007224 */ /* 0x000fe200078e00ff */
[----:B------:R-:W-:Y:S01]  /*12d90*/  ISETP.NE.U32.AND P0, PT, RZ, UR4, PT ;  /* 0x00000004ff007c0c */ /* 0x000fe2000bf05070 */
[----:B01----:R-:W0:Y:S01]  /*12da0*/  LDC.64 R4, c[0x0][0xa00] ;  /* 0x00028000ff047b82 */ /* 0x003e220000000a00 */
[----:B------:R-:W-:Y:S01]  /*12db0*/  ULDC.64 UR8, c[0x0][0x208] ;  /* 0x0000820000087ab9 */ /* 0x000fe20000000a00 */
[----:B------:R-:W-:Y:S01]  /*12dc0*/  IMAD.MOV.U32 R10, RZ, RZ, RZ ;  /* 0x000000ffff0a7224 */ /* 0x000fe200078e00ff */
[----:B------:R-:W-:Y:S01]  /*12dd0*/  ISETP.NE.AND.EX P0, PT, RZ, UR5, PT, P0 ;  /* 0x00000005ff007c0c */ /* 0x000fe2000bf05300 */
[----:B------:R-:W-:Y:S01]  /*12de0*/  ULDC.64 UR4, c[0x0][0xa18] ;  /* 0x0002860000047ab9 */ /* 0x000fe20000000a00 */
[----:B------:R-:W-:-:S11]  /*12df0*/  ULDC.64 UR6, c[0x0][0xa08] ;  /* 0x0002820000067ab9 */ /* 0x000fd60000000a00 */
[----:B------:R-:W2:Y:S02]  /*12e00*/  @P0 LDC.64 R2, c[0x0][0xa28] ;  /* 0x00028a00ff020b82 */ /* 0x000ea40000000a00 */
[----:B--2---:R-:W-:-:S05]  /*12e10*/  @P0 IMAD.WIDE R2, R9, 0x4, R2 ;  /* 0x0000000409020825 */ /* 0x004fca00078e0202 */
[----:B------:R1:W5:Y:S01]  /*12e20*/  @P0 LDG.E R0, desc[UR8][R2.64] ;  /* 0x0000000802000981 */ /* 0x000362000c1e1900 */
[----:B------:R-:W-:Y:S01]  /*12e30*/  ISETP.NE.U32.AND P0, PT, RZ, UR4, PT ;  /* 0x00000004ff007c0c */ /* 0x000fe2000bf05070 */
[----:B0-----:R-:W-:Y:S01]  /*12e40*/  IMAD.WIDE R4, R9, 0x4, R4 ;  /* 0x0000000409047825 */ /* 0x001fe200078e0204 */
[----:B------:R-:W-:Y:S02]  /*12e50*/  ISETP.NE.U32.AND P1, PT, RZ, UR6, PT ;  /* 0x00000006ff007c0c */ /* 0x000fe4000bf25070 */
[----:B------:R-:W-:Y:S01]  /*12e60*/  ISETP.NE.AND.EX P2, PT, RZ, UR5, PT, P0 ;  /* 0x00000005ff007c0c */ /* 0x000fe2000bf45300 */
[----:B------:R-:W-:Y:S01]  /*12e70*/  ULDC.64 UR4, c[0x0][0xa00] ;  /* 0x0002800000047ab9 */ /* 0x000fe20000000a00 */
[----:B------:R-:W-:Y:S01]  /*12e80*/  ISETP.NE.AND.EX P1, PT, RZ, UR7, PT, P1 ;  /* 0x00000007ff007c0c */ /* 0x000fe2000bf25310 */
[----:B------:R-:W-:Y:S01]  /*12e90*/  IMAD.MOV.U32 R8, RZ, RZ, RZ ;  /* 0x000000ffff087224 */ /* 0x000fe200078e00ff */
[----:B------:R-:W-:Y:S01]  /*12ea0*/  ISETP.NE.U32.AND P0, PT, RZ, UR4, PT ;  /* 0x00000004ff007c0c */ /* 0x000fe2000bf05070 */
[----:B-1----:R-:W0:Y:S03]  /*12eb0*/  LDC.64 R2, c[0x0][0xa08] ;  /* 0x00028200ff027b82 */ /* 0x002e260000000a00 */
[----:B------:R-:W-:-:S05]  /*12ec0*/  ISETP.NE.AND.EX P0, PT, RZ, UR5, PT, P0 ;  /* 0x00000005ff007c0c */ /* 0x000fca000bf05300 */
[----:B------:R-:W1:Y:S08]  /*12ed0*/  @P2 LDC.64 R6, c[0x0][0xa18] ;  /* 0x00028600ff062b82 */ /* 0x000e700000000a00 */
[----:B------:R-:W2:Y:S01]  /*12ee0*/  @P0 LDG.E R10, desc[UR8][R4.64] ;  /* 0x00000008040a0981 */ /* 0x000ea2000c1e1900 */
[----:B------:R-:W-:Y:S01]  /*12ef0*/  ULDC UR4, c[0x0][0x288] ;  /* 0x0000a20000047ab9 */ /* 0x000fe20000000800 */
[----:B0-----:R-:W-:-:S05]  /*12f00*/  IMAD.WIDE R2, R9, 0x4, R2 ;  /* 0x0000000409027825 */ /* 0x001fca00078e0202 */
[----:B------:R-:W5:Y:S01]  /*12f10*/  @P1 LDG.E R8, desc[UR8][R2.64] ;  /* 0x0000000802081981 */ /* 0x000f62000c1e1900 */
[----:B-1----:R-:W-:-:S03]  /*12f20*/  @P2 IMAD.WIDE R6, R9, 0x4, R6 ;  /* 0x0000000409062825 */ /* 0x002fc600078e0206 */
        /* <DEDUP_REMOVED lines=15> */
[----:B------:R-:W0:Y:S04]  /*13020*/  LDG.E R7, desc[UR4][R4.64] ;  /* 0x0000000404077981 */ /* 0x000e28000c1e1900 */
[----:B------:R-:W0:Y:S02]  /*13030*/  LDG.E R4, desc[UR4][R4.64+0x4] ;  /* 0x0000040404047981 */ /* 0x000e24000c1e1900 */
[----:B0-----:R-:W-:-:S05]  /*13040*/  IMAD.IADD R10, R4, 0x1, -R7 ;  /* 0x00000001040a7824 */ /* 0x001fca00078e0a07 */
[----:B------:R1:W-:Y:S02]  /*13050*/  STL [R1+0x2c], R10 ;  /* 0x00002c0a01007387 */ /* 0x0003e40000100800 */
.L_x_1315:
[----:B------:R-:W2:Y:S01]  /*13060*/  LDL.LU R5, [R1+0x8] ;  /* 0x0000080001057983 */ /* 0x000ea20000300800 */
[----:B------:R-:W-:Y:S02]  /*13070*/  ULDC.64 UR4, c[0x0][0xa20] ;  /* 0x0002880000047ab9 */ /* 0x000fe40000000a00 */
[----:B------:R-:W-:-:S04]  /*13080*/  ISETP.NE.U32.AND P0, PT, RZ, UR4, PT ;  /* 0x00000004ff007c0c */ /* 0x000fc8000bf05070 */
[----:B------:R-:W-:Y:S02]  /*13090*/  ISETP.NE.AND.EX P0, PT, RZ, UR5, PT, P0 ;  /* 0x00000005ff007c0c */ /* 0x000fe4000bf05300 */
[C---:B--2---:R-:W-:Y:S02]  /*130a0*/  LOP3.LUT R7, R5.reuse, 0xff000000, RZ, 0xc0, !PT ;  /* 0xff00000005077812 */ /* 0x044fe400078ec0ff */
[C---:B------:R-:W-:Y:S02]  /*130b0*/  LOP3.LUT R4, R5.reuse, 0xff0000, RZ, 0xc0, !PT ;  /* 0x00ff000005047812 */ /* 0x040fe400078ec0ff */
[----:B------:R-:W-:Y:S02]  /*130c0*/  SHF.R.U32.HI R7, RZ, 0x8, R7 ;  /* 0x00000008ff077819 */ /* 0x000fe40000011607 */
[----:B------:R-:W-:Y:S02]  /*130d0*/  LOP3.LUT R16, R5, 0xffff, RZ, 0xc0, !PT ;  /* 0x0000ffff05107812 */ /* 0x000fe400078ec0ff */
[----:B------:R-:W-:Y:S01]  /*130e0*/  LEA.HI R7, R4, R7, RZ, 0x10 ;  /* 0x0000000704077211 */ /* 0x000fe200078f80ff */
[----:B-----5:R-:W-:-:S05]  /*130f0*/  IMAD.IADD R4, R8, 0x1, R0 ;  /* 0x0000000108047824 */ /* 0x020fca00078e0200 */
[----:B------:R2:W-:Y:S01]  /*13100*/  STL [R1+0x14], R4 ;  /* 0x0000140401007387 */ /* 0x0005e20000100800 */
[----:B------:R-:W-:Y:S05]  /*13110*/  @!P0 BRA `(.L_x_1316) ;  /* 0x0000000000148947 */ /* 0x000fea0003800000 */
[----:B------:R-:W3:Y:S01]  /*13120*/  LDC.64 R2, c[0x0][0xa20] ;  /* 0x00028800ff027b82 */ /* 0x000ee20000000a00 */
[----:B------:R-:W-:Y:S01]  /*13130*/  ULDC.64 UR4, c[0x0][0x208] ;  /* 0x0000820000047ab9 */ /* 0x000fe20000000a00 */
[----:B---3--:R-:W-:-:S05]  /*13140*/  IMAD.WIDE R2, R9, 0x4, R2 ;  /* 0x0000000409027825 */ /* 0x008fca00078e0202 */
[----:B------:R3:W5:Y:S01]  /*13150*/  LDG.E R6, desc[UR4][R2.64] ;  /* 0x0000000402067981 */ /* 0x000762000c1e1900 */
[----:B------:R-:W-:Y:S05]  /*13160*/  BRA `(.L_x_1317) ;  /* 0x0000000000147947 */ /* 0x000fea0003800000 */
.L_x_1316:
[----:B------:R-:W-:Y:S05]  /*13170*/  @!P1 BRA `(.L_x_1317) ;  /* 0x0000000000109947 */ /* 0x000fea0003800000 */
[----:B------:R-:W-:Y:S02]  /*13180*/  ULDC.64 UR4, c[0x0][0x208] ;  /* 0x0000820000047ab9 */ /* 0x000fe40000000a00 */
[----:B------:R-:W3:Y:S04]  /*13190*/  LDG.E R6, desc[UR4][R2.64] ;  /* 0x0000000402067981 */ /* 0x000ee8000c1e1900 */
[----:B------:R-:W3:Y:S02]  /*131a0*/  LDG.E R2, desc[UR4][R2.64+0x4] ;  /* 0x0000040402027981 */ /* 0x000ee4000c1e1900 */
[----:B---3--:R-:W-:-:S07]  /*131b0*/  IMAD.IADD R6, R2, 0x1, -R6 ;  /* 0x0000000102067824 */ /* 0x008fce00078e0a06 */
.L_x_1317:
[----:B--2---:R-:W2:Y:S01]  /*131c0*/  LDL.LU R4, [R1+0x4] ;  /* 0x0000040001047983 */ /* 0x004ea20000300800 */
[----:B---3--:R-:W3:Y:S01]  /*131d0*/  LDC R2, c[0x0][0x448] ;  /* 0x00011200ff027b82 */ /* 0x008ee20000000800 */
[----:B-----5:R-:W-:Y:S01]  /*131e0*/  IMAD.IADD R0, R6, 0x1, -R0 ;  /* 0x0000000106007824 */ /* 0x020fe200078e0a00 */
[----:B---3--:R-:W-:-:S13]  /*131f0*/  ISETP.NE.AND P1, PT, R2, 0x1, PT ;  /* 0x000000010200780c */ /* 0x008fda0003f25270 */
[----:B------:R-:W3:Y:S08]  /*13200*/  @P1 LDC R3, c[0x0][0x44c] ;  /* 0x00011300ff031b82 */ /* 0x000ef00000000800 */
[----:B------:R-:W4:Y:S01]  /*13210*/  @P1 LDC R2, c[0x0][0x450] ;  /* 0x00011400ff021b82 */ /* 0x000f220000000800 */
[----:B--2---:R-:W-:-:S04]  /*13220*/  IMAD.SHL.U32 R11, R4, 0x80, RZ ;  /* 0x00000080040b7824 */ /* 0x004fc800078e00ff */
[----:B------:R-:W-:Y:S01]  /*13230*/  VIADD R4, R11, 0x7f ;  /* 0x0000007f0b047836 */ /* 0x000fe20000000000 */
[----:B------:R2:W-:Y:S03]  /*13240*/  STL [R1+0x28], R11 ;  /* 0x0000280b01007387 */ /* 0x0005e60000100800 */
[----:B---3--:R-:W-:-:S04]  /*13250*/  @P1 IMAD.HI.U32 R3, R4, R3, RZ ;  /* 0x0000000304031227 */ /* 0x008fc800078e00ff */
[----:B------:R-:W-:Y:S01]  /*13260*/  IMAD.MOV.U32 R6, RZ, RZ, R4 ;  /* 0x000000ffff067224 */ /* 0x000fe200078e0004 */
[----:B----4-:R-:W-:Y:S01]  /*13270*/  @P1 SHF.R.U32.HI R6, RZ, R2, R3 ;  /* 0x00000002ff061219 */ /* 0x010fe20000011603 */
[----:B------:R-:W-:-:S05]  /*13280*/  VIADD R4, R0, 0x3f ;  /* 0x0000003f00047836 */ /* 0x000fca0000000000 */
[----:B------:R-:W-:-:S04]  /*13290*/  SHF.R.S32.HI R2, RZ, 0x1f, R4 ;  /* 0x0000001fff027819 */ /* 0x000fc80000011404 */
[----:B------:R-:W-:Y:S02]  /*132a0*/  LEA.HI R4, R2, R4, RZ, 0x6 ;  /* 0x0000000402047211 */ /* 0x000fe400078f30ff */
[----:B------:R-:W-:Y:S02]  /*132b0*/  IADD3 R2, R0, 0x1, -R10 ;  /* 0x0000000100027810 */ /* 0x000fe40007ffe80a */
[----:B------:R-:W-:-:S03]  /*132c0*/  SHF.R.S32.HI R9, RZ, 0x6, R4 ;  /* 0x00000006ff097819 */ /* 0x000fc60000011404 */
[----:B------:R-:W-:Y:S02]  /*132d0*/  IMAD.IADD R6, R2, 0x1, R6 ;  /* 0x0000000102067824 */ /* 0x000fe400078e0206 */
[----:B------:R-:W3:Y:S01]  /*132e0*/  LDC.64 R2, c[0x0][0x9e0] ;  /* 0x00027800ff027b82 */ /* 0x000ee20000000a00 */
[----:B------:R2:W-:Y:S01]  /*132f0*/  STL [R1+0x58], R9 ;  /* 0x0000580901007387 */ /* 0x0005e20000100800 */
[----:B---3--:R-:W-:Y:S01]  /*13300*/  ISETP.GE.AND P2, PT, R3, 0x1, PT ;  /* 0x000000010300780c */ /* 0x008fe20003f46270 */
[----:B------:R-:W-:-:S12]  /*13310*/  IMAD.IADD R2, R6, 0x1, R2 ;  /* 0x0000000106027824 */ /* 0x000fd800078e0202 */
[----:B--2---:R-:W-:Y:S05]  /*13320*/  @!P2 BRA `(.L_x_1318) ;  /* 0x000000000048a947 */ /* 0x004fea0003800000 */
[C---:B------:R-:W-:Y:S01]  /*13330*/  ISETP.GT.AND P0, PT, R6.reuse, RZ, PT ;  /* 0x000000ff0600720c */ /* 0x040fe20003f04270 */
[----:B------:R-:W-:Y:S01]  /*13340*/  BSSY B0, `(.L_x_1319) ;  /* 0x000000e000007945 */ /* 0x000fe20003800000 */
[----:B------:R-:W-:-:S11]  /*13350*/  VIADD R8, R6, 0xffffffff ;  /* 0xffffffff06087836 */ /* 0x000fd60000000000 */
[----:B------:R-:W-:Y:S05]  /*13360*/  @P0 BRA `(.L_x_1320) ;  /* 0x00000000001c0947 */ /* 0x000fea0003800000 */
[----:B------:R-:W-:Y:S01]  /*13370*/  ISETP.NE.AND P0, PT, R3, 0x1, PT ;  /* 0x000000010300780c */ /* 0x000fe20003f05270 */
[----:B------:R-:W-:-:S12]  /*13380*/  IMAD.MOV R6, RZ, RZ, -R6 ;  /* 0x000000ffff067224 */ /* 0x000fd800078e0a06 */
[----:B------:R-:W2:Y:S02]  /*13390*/  @P0 LDC.64 R4, c[0x0][0x9e8] ;  /* 0x00027a00ff040b82 */ /* 0x000ea40000000a00 */
[----:B--2---:R-:W-:-:S05]  /*133a0*/  @P0 IMAD.HI.U32 R4, R6, R4, RZ ;  /* 0x0000000406040227 */ /* 0x004fca00078e00ff */
[----:B------:R-:W-:-:S04]  /*133b0*/  @P0 SHF.R.U32.HI R6, RZ, R5, R4 ;  /* 0x00000005ff060219 */ /* 0x000fc80000011604 */
[----:B------:R-:W-:Y:S01]  /*133c0*/  LOP3.LUT R8, RZ, R6, RZ, 0x33, !PT ;  /* 0x00000006ff087212 */ /* 0x000fe200078e33ff */
[----:B------:R-:W-:Y:S06]  /*133d0*/  BRA `(.L_x_1321) ;  /* 0x0000000000107947 */ /* 0x000fec0003800000 */
.L_x_1320:
[----:B------:R-:W-:-:S13]  /*133e0*/  ISETP.NE.AND P0, PT, R3, 0x1, PT ;  /* 0x000000010300780c */ /* 0x000fda0003f05270 */
[----:B------:R-:W2:Y:S02]  /*133f0*/  @P0 LDC.64 R4, c[0x0][0x9e8] ;  /* 0x00027a00ff040b82 */ /* 0x000ea40000000a00 */
[----:B--2---:R-:W-:-:S05]  /*13400*/  @P0 IMAD.HI.U32 R4, R8, R4, RZ ;  /* 0x0000000408040227 */ /* 0x004fca00078e00ff */
[----:B------:R-:W-:-:S07]  /*13410*/  @P0 SHF.R.U32.HI R8, RZ, R5, R4 ;  /* 0x00000005ff080219 */ /* 0x000fce0000011604 */
.L_x_1321:
[----:B------:R-:W-:Y:S05]  /*13420*/  BSYNC B0 ;  /* 0x0000000000007941 */ /* 0x000fea0003800000 */
.L_x_1319:
[----:B------:R-:W-:-:S05]  /*13430*/  IMAD R8, R8, R3, R3 ;  /* 0x0000000308087224 */ /* 0x000fca00078e0203 */
[----:B------:R-:W-:-:S07]  /*13440*/  VIMNMX R2, R2, R8, PT ;  /* 0x0000000802027248 */ /* 0x000fce0003fe0100 */
.L_x_1318:
[----:B------:R-:W2:Y:S01]  /*13450*/  @P1 LDC R4, c[0x0][0x44c] ;  /* 0x00011300ff041b82 */ /* 0x000ea20000000800 */
[----:B------:R-:W-:Y:S01]  /*13460*/  IMAD.MOV.U32 R5, RZ, RZ, R11 ;  /* 0x000000ffff057224 */ /* 0x000fe200078e000b */
[----:B------:R-:W-:Y:S01]  /*13470*/  ULDC UR4, c[0x0][0x9dc] ;  /* 0x0002770000047ab9 */ /* 0x000fe20000000800 */
[----:B------:R-:W-:-:S05]  /*13480*/  VIADD R2, R2, 0x3f ;  /* 0x0000003f02027836 */ /* 0x000fca0000000000 */
[----:B------:R-:W3:Y:S01]  /*13490*/  @P1 LDC R6, c[0x0][0x450] ;  /* 0x00011400ff061b82 */ /* 0x000ee20000000800 */
[----:B--2---:R-:W-:-:S05]  /*134a0*/  @P1 IMAD.HI.U32 R4, R11, R4, RZ ;  /* 0x000000040b041227 */ /* 0x004fca00078e00ff */
[----:B---3--:R-:W-:-:S04]  /*134b0*/  @P1 SHF.R.U32.HI R5, RZ, R6, R4 ;  /* 0x00000006ff051219 */ /* 0x008fc80000011604 */
[----:B------:R-:W-:Y:S02]  /*134c0*/  IADD3 R6, R5, R0, -R10 ;  /* 0x0000000005067210 */ /* 0x000fe40007ffe80a */
[----:B------:R-:W-:-:S04]  /*134d0*/  SHF.R.S32.HI R0, RZ, 0x1f, R2 ;  /* 0x0000001fff007819 */ /* 0x000fc80000011402 */
[----:B------:R-:W-:Y:S01]  /*134e0*/  LEA.HI R0, R0, R2, RZ, 0x6 ;  /* 0x0000000200007211 */ /* 0x000fe200078f30ff */
[----:B------:R-:W-:-:S03]  /*134f0*/  VIADD R2, R6, -UR4 ;  /* 0x8000000406027c36 */ /* 0x000fc60008000000 */
[----:B------:R-:W-:-:S04]  /*13500*/  SHF.R.S32.HI R4, RZ, 0x6, R0 ;  /* 0x00000006ff047819 */ /* 0x000fc80000011400 */
[----:B------:R-:W-:Y:S01]  /*13510*/  VIMNMX R0, R9, R4, PT ;  /* 0x0000000409007248 */ /* 0x000fe20003fe0100 */
[----:B------:R2:W-:Y:S01]  /*13520*/  STL [R1+0x54], R4 ;  /* 0x0000540401007387 */ /* 0x0005e20000100800 */
[----:B------:R-:W-:Y:S05]  /*13530*/  @!P2 BRA `(.L_x_1322) ;  /* 0x000000000044a947 */ /* 0x000fea0003800000 */
[----:B------:R-:W-:Y:S01]  /*13540*/  ISETP.GT.AND P0, PT, R6, -0x1, PT ;  /* 0xffffffff0600780c */ /* 0x000fe20003f04270 */
[----:B------:R-:W-:-:S12]  /*13550*/  BSSY B0, `(.L_x_1323) ;  /* 0x000000d000007945 */ /* 0x000fd80003800000 */
[----:B------:R-:W-:Y:S05]  /*13560*/  @P0 BRA `(.L_x_1324) ;  /* 0x00000000001c0947 */ /* 0x000fea0003800000 */
[----:B------:R-:W-:Y:S02]  /*13570*/  ISETP.NE.AND P0, PT, R3, 0x1, PT ;  /* 0x000000010300780c */ /* 0x000fe40003f05270 */
[----:B------:R-:W-:-:S11]  /*13580*/  LOP3.LUT R6, RZ, R6, RZ, 0x33, !PT ;  /* 0x00000006ff067212 */ /* 0x000fd600078e33ff */
[----:B--2---:R-:W2:Y:S02]  /*13590*/  @P0 LDC.64 R4, c[0x0][0x9e8] ;  /* 0x00027a00ff040b82 */ /* 0x004ea40000000a00 */
[----:B--2---:R-:W-:-:S05]  /*135a0*/  @P0 IMAD.HI.U32 R4, R6, R4, RZ ;  /* 0x0000000406040227 */ /* 0x004fca00078e00ff */
[----:B------:R-:W-:-:S04]  /*135b0*/  @P0 SHF.R.U32.HI R6, RZ, R5, R4 ;  /* 0x00000005ff060219 */ /* 0x000fc80000011604 */
[----:B------:R-:W-:Y:S01]  /*135c0*/  LOP3.LUT R6, RZ, R6, RZ, 0x33, !PT ;  /* 0x00000006ff067212 */ /* 0x000fe200078e33ff */
[----:B------:R-:W-:Y:S06]  /*135d0*/  BRA `(.L_x_1325) ;  /* 0x0000000000107947 */ /* 0x000fec0003800000 */
.L_x_1324:
[----:B------:R-:W-:-:S13]  /*135e0*/  ISETP.NE.AND P0, PT, R3, 0x1, PT ;  /* 0x000000010300780c */ /* 0x000fda0003f05270 */
[----:B--2---:R-:W2:Y:S02]  /*135f0*/  @P0 LDC.64 R4, c[0x0][0x9e8] ;  /* 0x00027a00ff040b82 */ /* 0x004ea40000000a00 */
[----:B--2---:R-:W-:-:S05]  /*13600*/  @P0 IMAD.HI.U32 R4, R6, R4, RZ ;  /* 0x0000000406040227 */ /* 0x004fca00078e00ff */
[----:B------:R-:W-:-:S07]  /*13610*/  @P0 SHF.R.U32.HI R6, RZ, R5, R4 ;  /* 0x00000005ff060219 */ /* 0x000fce0000011604 */
.L_x_1325:
[----:B------:R-:W-:Y:S05]  /*13620*/  BSYNC B0 ;  /* 0x0000000000007941 */ /* 0x000fea0003800000 */
.L_x_1323:
[----:B------:R-:W-:-:S05]  /*13630*/  IMAD R3, R6, R3, RZ ;  /* 0x0000000306037224 */ /* 0x000fca00078e02ff */
[----:B------:R-:W-:-:S07]  /*13640*/  VIMNMX R2, R2, R3, !PT ;  /* 0x0000000302027248 */ /* 0x000fce0007fe0100 */
.L_x_1322:
[----:B------:R-:W-:Y:S01]  /*13650*/  SHF.R.S32.HI R3, RZ, 0x1f, R2 ;  /* 0x0000001fff037819 */ /* 0x000fe20000011402 */
[----:B------:R-:W-:Y:S01]  /*13660*/  IMAD.MOV.U32 R5, RZ, RZ, RZ ;  /* 0x000000ffff057224 */ /* 0x000fe200078e00ff */
[----:B--2---:R-:W-:Y:S01]  /*13670*/  SHF.R.U32.HI R4, RZ, 0x10, R7 ;  /* 0x00000010ff047819 */ /* 0x004fe20000011607 */
[----:B------:R-:W-:Y:S01]  /*13680*/  BSSY B0, `(.L_x_1326) ;  /* 0x0000029000007945 */ /* 0x000fe20003800000 */
[----:B------:R-:W-:Y:S01]  /*13690*/  LEA.HI R3, R3, R2, RZ, 0x6 ;  /* 0x0000000203037211 */ /* 0x000fe200078f30ff */
[----:B01----:R-:W-:Y:S01]  /*136a0*/  IMAD.MOV.U32 R10, RZ, RZ, R5 ;  /* 0x000000ffff0a7224 */ /* 0x003fe200078e0005 */
[----:B------:R-:W-:Y:S02]  /*136b0*/  ISETP.NE.AND P0, PT, R4, RZ, PT ;  /* 0x000000ff0400720c */ /* 0x000fe40003f05270 */
[----:B------:R-:W-:Y:S02]  /*136c0*/  SHF.R.S32.HI R3, RZ, 0x6, R3 ;  /* 0x00000006ff037819 */ /* 0x000fe40000011403 */
[----:B------:R-:W-:-:S02]  /*136d0*/  LOP3.LUT R8, R7, 0xff, RZ, 0xc0, !PT ;  /* 0x000000ff07087812 */ /* 0x000fc400078ec0ff */
[----:B------:R-:W-:-:S04]  /*136e0*/  VIMNMX R9, RZ, R3, !PT ;  /* 0x00000003ff097248 */ /* 0x000fc80007fe0100 */
[----:B------:R-:W-:Y:S01]  /*136f0*/  ISETP.GT.AND P1, PT, R0, R9, PT ;  /* 0x000000090000720c */ /* 0x000fe20003f24270 */
[----:B------:R0:W-:Y:S02]  /*13700*/  STL [R1+0x34], R9 ;  /* 0x0000340901007387 */ /* 0x0001e40000100800 */
[----:B------:R-:W1:Y:S02]  /*13710*/  @!P0 LDC R4, c[0x0][0x9f0] ;  /* 0x00027c00ff048b82 */ /* 0x000e640000000800 */
[----:B------:R0:W-:Y:S04]  /*13720*/  STL [R1+0x38], R5 ;  /* 0x0000380501007387 */ /* 0x0001e80000100800 */
[----:B------:R0:W-:Y:S04]  /*13730*/  STL [R1+0x40], R8 ;  /* 0x0000400801007387 */ /* 0x0001e80000100800 */
[----:B------:R-:W-:Y:S05]  /*13740*/  @!P1 BRA `(.L_x_1327) ;  /* 0x0000000000709947 */ /* 0x000fea0003800000 */
[-C--:B01----:R-:W-:Y:S02]  /*13750*/  IABS R5, R4.reuse ;  /* 0x0000000400057213 */ /* 0x083fe40000000000 */
[----:B------:R-:W-:Y:S02]  /*13760*/  IABS R7, R4 ;  /* 0x0000000400077213 */ /* 0x000fe40000000000 */
[----:B------:R-:W0:Y:S03]  /*13770*/  I2F.RP R2, R5 ;  /* 0x0000000500027306 */ /* 0x000e260000209400 */
[----:B------:R-:W-:-:S05]  /*13780*/  IMAD.MOV R7, RZ, RZ, -R7 ;  /* 0x000000ffff077224 */ /* 0x000fca00078e0a07 */
[----:B0-----:R-:W0:Y:S02]  /*13790*/  MUFU.RCP R2, R2 ;  /* 0x0000000200027308 */ /* 0x001e240000001000 */
[----:B0-----:R-:W-:-:S06]  /*137a0*/  VIADD R2, R2, 0xffffffe ;  /* 0x0ffffffe02027836 */ /* 0x001fcc0000000000 */
[----:B------:R-:W0:Y:S02]  /*137b0*/  F2I.FTZ.U32.TRUNC.NTZ R3, R2 ;  /* 0x0000000200037305 */ /* 0x000e24000021f000 */
[----:B0-----:R-:W-:-:S04]  /*137c0*/  IMAD.MOV R2, RZ, RZ, -R3 ;  /* 0x000000ffff027224 */ /* 0x001fc800078e0a03 */
[----:B------:R-:W-:Y:S02]  /*137d0*/  IMAD R6, R2, R5, RZ ;  /* 0x0000000502067224 */ /* 0x000fe400078e02ff */
[----:B------:R-:W-:-:S04]  /*137e0*/  IMAD.MOV.U32 R2, RZ, RZ, RZ ;  /* 0x000000ffff027224 */ /* 0x000fc800078e00ff */
[----:B------:R-:W-:Y:S01]  /*137f0*/  IMAD.HI.U32 R6, R3, R6, R2 ;  /* 0x0000000603067227 */ /* 0x000fe200078e0002 */
[----:B------:R-:W-:-:S05]  /*13800*/  IADD3 R3, R4, -0x1, R0 ;  /* 0xffffffff04037810 */ /* 0x000fca0007ffe000 */
[----:B------:R-:W-:-:S05]  /*13810*/  IMAD.IADD R3, R3, 0x1, -R9 ;  /* 0x0000000103037824 */ /* 0x000fca00078e0a09 */
[----:B------:R-:W-:Y:S02]  /*13820*/  IABS R2, R3 ;  /* 0x0000000300027213 */ /* 0x000fe40000000000 */
[----:B------:R-:W-:-:S03]  /*13830*/  LOP3.LUT R3, R3, R4, RZ, 0x3c, !PT ;  /* 0x0000000403037212 */ /* 0x000fc600078e3cff */
        /* <DEDUP_REMOVED lines=13> */
.L_x_1327:
[----:B------:R-:W-:Y:S05]  /*13910*/  BSYNC B0 ;  /* 0x0000000000007941 */ /* 0x000fea0003800000 */
.L_x_1326:
[----:B------:R-:W-:Y:S01]  /*13920*/  IMAD.MOV.U32 R3, RZ, RZ, R10 ;  /* 0x000000ffff037224 */ /* 0x000fe200078e000a */
[----:B------:R-:W-:Y:S03]  /*13930*/  BSSY B7, `(.L_x_1328) ;  /* 0x00004ce000077945 */ /* 0x000fe60003800000 */
[----:B------:R-:W-:-:S05]  /*13940*/  IMAD R2, R8, R3, R9 ;  /* 0x0000000308027224 */ /* 0x000fca00078e0209 */
[----:B------:R-:W-:Y:S01]  /*13950*/  VIADDMNMX R0, R2, R3, R0, PT ;  /* 0x0000000302007246 */ /* 0x000fe20003800100 */
[----:B------:R3:W-:Y:S03]  /*13960*/  STL [R1+0x24], R2 ;  /* 0x0000240201007387 */ /* 0x0007e60000100800 */
[----:B------:R-:W-:Y:S01]  /*13970*/  ISETP.GT.AND P0, PT, R0, R2, PT ;  /* 0x000000020000720c */ /* 0x000fe20003f04270 */
[----:B------:R3:W-:-:S12]  /*13980*/  STL [R1+0x3c], R0 ;  /* 0x00003c0001007387 */ /* 0x0007d80000100800 */
[----:B---3--:R-:W-:Y:S05]  /*13990*/  @P0 BRA `(.L_x_1329) ;  /* 0x00000000004c0947 */ /* 0x008fea0003800000 */
[----:B------:R-:W3:Y:S02]  /*139a0*/  S2R R2, SR_TID.X ;  /* 0x0000000000027919 */ /* 0x000ee40000002100 */
[----:B---3--:R-:W-:-:S04]  /*139b0*/  LOP3.LUT R2, R2, 0x7f, RZ, 0xc0, !PT ;  /* 0x0000007f02027812 */ /* 0x008fc800078ec0ff */
[----:B------:R-:W-:-:S13]  /*139c0*/  ISETP.NE.AND P0, PT, R2, RZ, PT ;  /* 0x000000ff0200720c */ /* 0x000fda0003f05270 */
[----:B------:R-:W-:Y:S05]  /*139d0*/  @P0 BRA `(.L_x_1330) ;  /* 0x0000004c000c0947 */ /* 0x000fea0003800000 */
[----:B------:R-:W3:Y:S01]  /*139e0*/  S2R R3, SR_LANEID ;  /* 0x0000000000037919 */ /* 0x000ee20000000000 */
[----:B------:R-:W-:Y:S01]  /*139f0*/  VOTEU.ANY UR4, UPT, PT ;  /* 0x0000000000047886 */ /* 0x000fe200038e0100 */
[----:B------:R-:W-:Y:S01]  /*13a00*/  ULDC.64 UR6, c[0x0][0x208] ;  /* 0x0000820000067ab9 */ /* 0x000fe20000000a00 */
[----:B------:R-:W3:Y:S08]  /*13a10*/  FLO.U32 R0, UR4 ;  /* 0x0000000400007d00 */ /* 0x000ef000080e0000 */
[----:B0-----:R-:W0:Y:S01]  /*13a20*/  POPC R5, UR4 ;  /* 0x0000000400057d09 */ /* 0x001e220008000000 */
[----:B---3--:R-:W-:-:S02]  /*13a30*/  ISETP.EQ.U32.AND P0, PT, R0, R3, PT ;  /* 0x000000030000720c */ /* 0x008fc40003f02070 */
[----:B------:R-:W0:Y:S11]  /*13a40*/  LDC.64 R2, c[0x0][0xc60] ;  /* 0x00031800ff027b82 */ /* 0x000e360000000a00 */
[----:B0-----:R-:W3:Y:S01]  /*13a50*/  @P0 ATOMG.E.ADD.STRONG.GPU PT, R3, desc[UR6][R2.64], R5 ;  /* 0x00000005020309a8 */ /* 0x001ee200081ee1c6 */
[----:B-1----:R-:W0:Y:S02]  /*13a60*/  S2R R4, SR_LTMASK ;  /* 0x0000000000047919 */ /* 0x002e240000003900 */
[----:B0-----:R-:W-:-:S04]  /*13a70*/  LOP3.LUT R4, R4, UR4, RZ, 0xc0, !PT ;  /* 0x0000000404047c12 */ /* 0x001fc8000f8ec0ff */
[----:B------:R-:W0:Y:S01]  /*13a80*/  POPC R7, R4 ;  /* 0x0000000400077309 */ /* 0x000e220000000000 */
[----:B---3--:R-:W0:Y:S02]  /*13a90*/  SHFL.IDX PT, R0, R3, R0, 0x1f ;  /* 0x00001f0003007589 */ /* 0x008e2400000e0000 */
[----:B0-----:R-:W-:-:S05]  /*13aa0*/  IADD3 R0, R0, UR38, R7 ;  /* 0x0000002600007c10 */ /* 0x001fca000fffe007 */
[----:B------:R3:W-:Y:S01]  /*13ab0*/  STL [R1], R0 ;  /* 0x0000000001007387 */ /* 0x0007e20000100800 */
[----:B------:R-:W-:Y:S05]  /*13ac0*/  BRA `(.L_x_1330) ;  /* 0x0000004800d07947 */ /* 0x000fea0003800000 */
.L_x_1329:
        /* <DEDUP_REMOVED lines=8> */
[----:B-1----:R-:W-:Y:S02]  /*13b50*/  IMAD.U32 R4, RZ, RZ, UR6 ;  /* 0x00000006ff047e24 */ /* 0x002fe4000f8e00ff */
[----:B------:R-:W1:Y:S01]  /*13b60*/  LDC.64 R2, c[0x4][R2] ;  /* 0x0100000002027b82 */ /* 0x000e620000000a00 */
[----:B0-----:R-:W-:Y:S02]  /*13b70*/  IMAD.U32 R5, RZ, RZ, UR7 ;  /* 0x00000007ff057e24 */ /* 0x001fe4000f8e00ff */
[----:B------:R-:W-:Y:S02]  /*13b80*/  IMAD.U32 R6, RZ, RZ, UR8 ;  /* 0x00000008ff067e24 */ /* 0x000fe4000f8e00ff */
[----:B------:R-:W-:-:S02]  /*13b90*/  IMAD.U32 R7, RZ, RZ, UR9 ;  /* 0x00000009ff077e24 */ /* 0x000fc4000f8e00ff */
[----:B--2---:R-:W-:Y:S02]  /*13ba0*/  IMAD.U32 R10, RZ, RZ, UR4 ;  /* 0x00000004ff0a7e24 */ /* 0x004fe4000f8e00ff */
[----:B------:R-:W-:Y:S02]  /*13bb0*/  IMAD.U32 R11, RZ, RZ, UR5 ;  /* 0x00000005ff0b7e24 */ /* 0x000fe4000f8e00ff */
[----:B------:R-:W-:Y:S02]  /*13bc0*/  IMAD.MOV.U32 R8, RZ, RZ, 0x70 ;  /* 0x00000070ff087424 */ /* 0x000fe400078e00ff */
[----:B------:R-:W-:Y:S02]  /*13bd0*/  IMAD.MOV.U32 R12, RZ, RZ, 0x1 ;  /* 0x00000001ff0c7424 */ /* 0x000fe400078e00ff */
[----:B------:R-:W-:-:S07]  /*13be0*/  IMAD.MOV.U32 R13, RZ, RZ, RZ ;  /* 0x000000ffff0d7224 */ /* 0x000fce00078e00ff */
[----:B------:R-:W-:-:S07]  /*13bf0*/  LEPC R20, `(.L_x_1332) ;  /* 0x000000001014794e */ /* 0x000fce0000000000 */
[----:B-1----:R-:W-:Y:S05]  /*13c00*/  CALL.ABS.NOINC R2 ;  /* 0x0000000002007343 */ /* 0x002fea0003c00000 */
.L_x_1332:
[----:B------:R-:W-:Y:S05]  /*13c10*/  BSYNC B6 ;  /* 0x0000000000067941 */ /* 0x000fea0003800000 */
.L_x_1331:
        /* <DEDUP_REMOVED lines=9> */
[----:B-1----:R-:W-:Y:S02]  /*13cb0*/  IMAD.U32 R4, RZ, RZ, UR6 ;  /* 0x00000006ff047e24 */ /* 0x002fe4000f8e00ff */
[----:B0-----:R-:W-:Y:S02]  /*13cc0*/  IMAD.U32 R5, RZ, RZ, UR7 ;  /* 0x00000007ff057e24 */ /* 0x001fe4000f8e00ff */
[----:B------:R-:W-:Y:S02]  /*13cd0*/  IMAD.U32 R6, RZ, RZ, UR8 ;  /* 0x00000008ff067e24 */ /* 0x000fe4000f8e00ff */
[----:B------:R-:W-:-:S02]  /*13ce0*/  IMAD.U32 R7, RZ, RZ, UR9 ;  /* 0x00000009ff077e24 */ /* 0x000fc4000f8e00ff */
[----:B--2---:R-:W-:Y:S02]  /*13cf0*/  IMAD.U32 R10, RZ, RZ, UR4 ;  /* 0x00000004ff0a7e24 */ /* 0x004fe4000f8e00ff */
[----:B------:R-:W-:Y:S02]  /*13d00*/  IMAD.U32 R11, RZ, RZ, UR5 ;  /* 0x00000005ff0b7e24 */ /* 0x000fe4000f8e00ff */
[----:B------:R-:W-:Y:S02]  /*13d10*/  IMAD.MOV.U32 R8, RZ, RZ, 0x70 ;  /* 0x00000070ff087424 */ /* 0x000fe400078e00ff */
[----:B------:R-:W-:Y:S02]  /*13d20*/  IMAD.MOV.U32 R12, RZ, RZ, 0x1 ;  /* 0x00000001ff0c7424 */ /* 0x000fe400078e00ff */
[----:B---3--:R-:W-:-:S07]  /*13d30*/  IMAD.MOV.U32 R13, RZ, RZ, RZ ;  /* 0x000000ffff0d7224 */ /* 0x008fce00078e00ff */
[----:B------:R-:W-:-:S07]  /*13d40*/  LEPC R20, `(.L_x_1335) ;  /* 0x000000001014794e */ /* 0x000fce0000000000 */
[----:B----4-:R-:W-:Y:S05]  /*13d50*/  CALL.ABS.NOINC R2 ;  /* 0x0000000002007343 */ /* 0x010fea0003c00000 */
.L_x_1335:
        /* <DEDUP_REMOVED lines=15> */
.L_x_1334:
[----:B------:R-:W-:Y:S05]  /*13e50*/  BSYNC B6 ;  /* 0x0000000000067941 */ /* 0x000fea0003800000 */
.L_x_1333:
[----:B------:R-:W3:Y:S01]  /*13e60*/  LDL R0, [R1+0xc] ;  /* 0x00000c0001007983 */ /* 0x000ee20000100800 */
[----:B------:R-:W-:Y:S02]  /*13e70*/  ULDC.64 UR4, c[0x0][0x9f8] ;  /* 0x00027e0000047ab9 */ /* 0x000fe40000000a00 */
[----:B------:R-:W-:Y:S01]  /*13e80*/  ISETP.NE.U32.AND P0, PT, RZ, UR4, PT ;  /* 0x00000004ff007c0c */ /* 0x000fe2000bf05070 */
[----:B------:R-:W4:Y:S01]  /*13e90*/  LDL R17, [R1+0x3c] ;  /* 0x00003c0001117983 */ /* 0x000f220000100800 */
[----:B------:R-:W-:Y:S02]  /*13ea0*/  ULDC.64 UR6, c[0x0][0x208] ;  /* 0x0000820000067ab9 */ /* 0x000fe40000000a00 */
[----:B------:R-:W-:Y:S01]  /*13eb0*/  ISETP.NE.AND.EX P0, PT, RZ, UR5, PT, P0 ;  /* 0x00000005ff007c0c */ /* 0x000fe2000bf05300 */
[----:B------:R-:W-:-:S12]  /*13ec0*/  ULDC.64 UR4, c[0x0][0xa08] ;  /* 0x0002820000047ab9 */ /* 0x000fd80000000a00 */
[----:B------:R-:W5:Y:S01]  /*13ed0*/  @P0 LDC.64 R2, c[0x0][0x9f8] ;  /* 0x00027e00ff020b82 */ /* 0x000f620000000a00 */
[----:B---3--:R-:W-:Y:S02]  /*13ee0*/  IMAD.MOV.U32 R7, RZ, RZ, R0 ;  /* 0x000000ffff077224 */ /* 0x008fe400078e0000 */
[----:B-----5:R-:W-:-:S05]  /*13ef0*/  @P0 IMAD.WIDE R2, R0, 0x4, R2 ;  /* 0x0000000400020825 */ /* 0x020fca00078e0202 */
[----:B------:R3:W0:Y:S01]  /*13f00*/  @P0 LDG.E R7, desc[UR6][R2.64] ;  /* 0x0000000602070981 */ /* 0x000622000c1e1900 */
[----:B----4-:R-:W-:Y:S01]  /*13f10*/  VIADD R0, R17, 0xffffffff ;  /* 0xffffffff11007836 */ /* 0x010fe20000000000 */
[----:B---3--:R-:W3:Y:S02]  /*13f20*/  LDC.64 R2, c[0x0][0x418] ;  /* 0x00010600ff027b82 */ /* 0x008ee40000000a00 */
[----:B---3--:R-:W-:Y:S01]  /*13f30*/  LOP3.LUT P0, RZ, R2, UR4, RZ, 0xfc, !PT ;  /* 0x0000000402ff7c12 */ /* 0x008fe2000f80fcff */
[----:B------:R-:W-:-:S03]  /*13f40*/  UMOV UR4, 0xffffffff ;  /* 0xffffffff00047882 */ /* 0x000fc60000000000 */
[----:B------:R-:W-:Y:S02]  /*13f50*/  LOP3.LUT P0, RZ, R3, UR5, RZ, 0xfc, P0 ;  /* 0x0000000503ff7c12 */ /* 0x000fe4000800fcff */
[----:B0-----:R-:W-:Y:S01]  /*13f60*/  SHF.R.S32.HI R8, RZ, 0x1f, R7 ;  /* 0x0000001fff087819 */ /* 0x001fe20000011407 */
[----:B------:R0:W-:Y:S01]  /*13f70*/  STL [R1+0x8], R7 ;  /* 0x0000080701007387 */ /* 0x0001e20000100800 */
[----:B------:R-:W-:-:S03]  /*13f80*/  SEL R17, R7, RZ, !P0 ;  /* 0x000000ff07117207 */ /* 0x000fc60004000000 */
[----:B------:R0:W-:Y:S01]  /*13f90*/  STL [R1+0x1c], R8 ;  /* 0x00001c0801007387 */ /* 0x0001e20000100800 */
[----:B------:R-:W-:Y:S05]  /*13fa0*/  BRA.DIV UR4, `(.L_x_1336) ;  /* 0x0000005e04ec7947 */ /* 0x000fea000b800000 */
[----:B-1----:R-:W1:Y:S02]  /*13fb0*/  S2R R4, SR_TID.X ;  /* 0x0000000000047919 */ /* 0x002e640000002100 */
[----:B-1----:R-:W-:-:S04]  /*13fc0*/  SHF.R.U32.HI R4, RZ, 0x5, R4 ;  /* 0x00000005ff047819 */ /* 0x002fc80000011604 */
[----:B------:R-:W-:-:S05]  /*13fd0*/  LOP3.LUT R4, R4, 0x3, RZ, 0xc0, !PT ;  /* 0x0000000304047812 */ /* 0x000fca00078ec0ff */
[----:B------:R1:W3:Y:S02]  /*13fe0*/  SHFL.IDX PT, R14, R4, RZ, 0x1f ;  /* 0x00001fff040e7589 */ /* 0x0002e400000e0000 */
.L_x_1453:
[----:B-1----:R-:W4:Y:S01]  /*13ff0*/  LDL.LU R4, [R1+0x18] ;  /* 0x0000180001047983 */ /* 0x002f220000300800 */
[----:B------:R-:W-:Y:S02]  /*14000*/  PLOP3.LUT P1, PT, PT, PT, PT, 0x8, 0x0 ;  /* 0x000000000000781c */ /* 0x000fe40003f2e170 */
[----:B---3--:R-:W-:Y:S01]  /*14010*/  ISETP.NE.AND P0, PT, R14, RZ, PT ;  /* 0x000000ff0e00720c */ /* 0x008fe20003f05270 */
[----:B------:R1:W-:Y:S01]  /*14020*/  STL [R1+0x4], R0 ;  /* 0x0000040001007387 */ /* 0x0003e20000100800 */
[----:B----4-:R-:W-:-:S09]  /*14030*/  LOP3.LUT R4, R4, 0xfffffffe, RZ, 0xc0, !PT ;  /* 0xfffffffe04047812 */ /* 0x010fd200078ec0ff */
[----:B------:R-:W-:-:S05]  /*14040*/  @P1 LOP3.LUT R4, R4, 0x1, RZ, 0xfc, !PT ;  /* 0x0000000104041812 */ /* 0x000fca00078efcff */
[----:B------:R1:W-:Y:S01]  /*14050*/  STL [R1+0x18], R4 ;  /* 0x0000180401007387 */ /* 0x0003e20000100800 */
[----:B------:R-:W-:Y:S05]  /*14060*/  @P0 BRA `(.L_x_1337) ;  /* 0x00000004004c0947 */ /* 0x000fea0003800000 */
[----:B------:R-:W-:-:S03]  /*14070*/  UMOV UR4, 0xffffffff ;  /* 0xffffffff00047882 */ /* 0x000fc60000000000 */
[----:B------:R-:W-:Y:S05]  /*14080*/  BRA.DIV UR4, `(.L_x_1338) ;  /* 0x0000005e04e87947 */ /* 0x000fea000b800000 */
[----:B------:R-:W-:-:S13]  /*14090*/  ELECT P6, URZ, PT ;  /* 0x00000000003f782f */ /* 0x000fda00038c0000 */
.L_x_1456:
[----:B------:R-:W-:Y:S05]  /*140a0*/  @!P6 BRA `(.L_x_1337) ;  /* 0x00000004003ce947 */ /* 0x000fea0003800000 */
[----:B------:R-:W-:-:S04]  /*140b0*/  ISETP.NE.U32.AND P0, PT, R2, RZ, PT ;  /* 0x000000ff0200720c */ /* 0x000fc80003f05070 */
[----:B------:R-:W-:-:S13]  /*140c0*/  ISETP.NE.AND.EX P0, PT, R3, RZ, PT, P0 ;  /* 0x000000ff0300720c */ /* 0x000fda0003f05300 */
[----:B------:R-:W-:Y:S05]  /*140d0*/  @!P0 BRA `(.L_x_1339) ;  /* 0x0000000000548947 */ /* 0x000fea0003800000 */
[----:B------:R-:W3:Y:S01]  /*140e0*/  LDC R6, c[0x0][0x43c] ;  /* 0x00010f00ff067b82 */ /* 0x000ee20000000800 */
[----:B------:R-:W-:Y:S01]  /*140f0*/  IMAD.MOV.U32 R9, RZ, RZ, R0 ;  /* 0x000000ffff097224 */ /* 0x000fe200078e0000 */
[----:B------:R-:W-:Y:S01]  /*14100*/  ULDC.64 UR4, c[0x0][0x428] ;  /* 0x00010a0000047ab9 */ /* 0x000fe20000000a00 */
[----:B------:R-:W-:Y:S02]  /*14110*/  ULDC.64 UR6, c[0x0][0x208] ;  /* 0x0000820000067ab9 */ /* 0x000fe40000000a00 */
[----:B-1----:R-:W-:Y:S01]  /*14120*/  IMAD.MOV.U32 R0, RZ, RZ, R9 ;  /* 0x000000ffff007224 */ /* 0x002fe200078e0009 */
[----:B---3--:R-:W-:-:S13]  /*14130*/  ISETP.NE.AND P0, PT, R6, 0x1, PT ;  /* 0x000000010600780c */ /* 0x008fda0003f05270 */
[----:B------:R-:W1:Y:S02]  /*14140*/  @P0 LDC.64 R4, c[0x0][0x440] ;  /* 0x00011000ff040b82 */ /* 0x000e640000000a00 */
[----:B-1----:R-:W-:-:S05]  /*14150*/  @P0 IMAD.HI.U32 R4, R9, R4, RZ ;  /* 0x0000000409040227 */ /* 0x002fca00078e00ff */
        /* <DEDUP_REMOVED lines=13> */
.L_x_1339:
[----:B---3--:R-:W3:Y:S01]  /*14230*/  LDL R2, [R1+0x10] ;  /* 0x0000100001027983 */ /* 0x008ee20000100800 */
[----:B-1----:R-:W-:Y:S01]  /*14240*/  IMAD R0, R19, 0x8, R18 ;  /* 0x0000000813007824 */ /* 0x002fe200078e0212 */
[----:B---3--:R-:W-:-:S04]  /*14250*/  SHF.L.U32 R2, R2, 0x1f, RZ ;  /* 0x0000001f02027819 */ /* 0x008fc800000006ff */
[----:B------:R-:W1:Y:S02]  /*14260*/  SYNCS.PHASECHK.TRANS64.TRYWAIT P0, [R0+URZ+0x30840], R2 ;  /* 0x03084002000075a7 */ /* 0x000e64000800017f */
[----:B-1----:R-:W-:Y:S05]  /*14270*/  @!P0 BRA `(.L_x_1340) ;  /* 0x0000005c008c8947 */ /* 0x002fea0003800000 */
.L_x_1457:
[----:B------:R-:W3:Y:S02]  /*14280*/  S2R R3, SR_TID.X ;  /* 0x0000000000037919 */ /* 0x000ee40000002100 */
[----:B---3--:R-:W-:-:S04]  /*14290*/  LOP3.LUT R3, R3, 0x7f, RZ, 0xc0, !PT ;  /* 0x0000007f03037812 */ /* 0x008fc800078ec0ff */
[----:B------:R-:W-:-:S13]  /*142a0*/  ISETP.NE.AND P0, PT, R3, RZ, PT ;  /* 0x000000ff0300720c */ /* 0x000fda0003f05270 */
[----:B------:R-:W-:Y:S05]  /*142b0*/  @P0 BRA `(.L_x_1341) ;  /* 0x00000000001c0947 */ /* 0x000fea0003800000 */
[----:B------:R-:W3:Y:S01]  /*142c0*/  S2R R3, SR_TID.X ;  /* 0x0000000000037919 */ /* 0x000ee20000002100 */
[----:B-1----:R-:W-:-:S04]  /*142d0*/  IMAD.MOV.U32 R2, RZ, RZ, 0x8000 ;  /* 0x00008000ff027424 */ /* 0x002fc800078e00ff */
[----:B------:R4:W-:Y:S01]  /*142e0*/  SYNCS.ARRIVE.TRANS64 RZ, [R0+URZ+0x30830], R2 ;  /* 0x0308300200ff79a7 */ /* 0x0009e2000800003f */
[----:B---3--:R-:W-:-:S04]  /*142f0*/  LOP3.LUT R3, R3, 0x1f, RZ, 0xc0, !PT ;  /* 0x0000001f03037812 */ /* 0x008fc800078ec0ff */
[----:B------:R-:W-:-:S13]  /*14300*/  ISETP.NE.AND P0, PT, R3, RZ, PT ;  /* 0x000000ff0300720c */ /* 0x000fda0003f05270 */
[----:B----4-:R-:W-:Y:S05]  /*14310*/  @!P0 BRA `(.L_x_1341) ;  /* 0x0000000000048947 */ /* 0x010fea0003800000 */
[----:B------:R-:W-:Y:S01]  /*14320*/  BPT.TRAP 0x1 ;  /* 0x000000040000795c */ /* 0x000fe20000300000 */
.L_x_1341:
[----:B-1----:R-:W3:Y:S04]  /*14330*/  LDL R2, [R1+0x14] ;  /* 0x0000140001027983 */ /* 0x002ee80000100800 */
[----:B------:R-:W4:Y:S01]  /*14340*/  LDL R3, [R1+0x4] ;  /* 0x0000040001037983 */ /* 0x000f220000100800 */
[----:B------:R-:W-:Y:S01]  /*14350*/  R2UR UR9, R0 ;  /* 0x00000000000972ca */ /* 0x000fe200000e0000 */
[----:B------:R-:W-:-:S05]  /*14360*/  IMAD R0, R19, 0x8000, R18 ;  /* 0x0000800013007824 */ /* 0x000fca00078e0212 */
[----:B------:R-:W-:Y:S01]  /*14370*/  R2UR UR14, R0 ;  /* 0x00000000000e72ca */ /* 0x000fe200000e0000 */
[----:B------:R-:W-:Y:S01]  /*14380*/  UIADD3 UR4, UP0, UR36, 0x370, URZ ;  /* 0x0000037024047890 */ /* 0x000fe2000ff1e03f */
[----:B---3--:R-:W-:Y:S02]  /*14390*/  R2UR UR5, R2 ;  /* 0x00000000020572ca */ /* 0x008fe400000e0000 */
[----:B------:R-:W3:Y:S01]  /*143a0*/  LDL.LU R2, [R1+0x18] ;  /* 0x0000180001027983 */ /* 0x000ee20000300800 */
[----:B----4-:R-:W-:Y:S02]  /*143b0*/  R2UR UR11, R3 ;  /* 0x00000000030b72ca */ /* 0x010fe400000e0000 */
[----:B------:R-:W-:Y:S02]  /*143c0*/  R2UR UR12, R16 ;  /* 0x00000000100c72ca */ /* 0x000fe400000e0000 */
[----:B-----5:R-:W-:Y:S01]  /*143d0*/  R2UR UR13, R17 ;  /* 0x00000000110d72ca */ /* 0x020fe200000e0000 */
[----:B------:R-:W-:Y:S01]  /*143e0*/  UIADD3 UR9, UR9, 0x30830, URZ ;  /* 0x0003083009097890 */ /* 0x000fe2000fffe03f */
[----:B------:R-:W-:-:S02]  /*143f0*/  PLOP3.LUT P0, PT, PT, PT, PT, 0x80, 0x0 ;  /* 0x000000000000781c */ /* 0x000fc40003f0f070 */
[----:B------:R-:W-:Y:S02]  /*14400*/  UIADD3 UR8, UR14, 0x20400, URZ ;  /* 0x000204000e087890 */ /* 0x000fe4000fffe03f */
[----:B------:R-:W-:-:S03]  /*14410*/  UIADD3 UR15, UR14, 0x22400, URZ ;  /* 0x000224000e0f7890 */ /* 0x000fc6000fffe03f */
[----:B------:R-:W-:Y:S02]  /*14420*/  ULEA UR11, UR11, UR5, 0x6 ;  /* 0x000000050b0b7291 */ /* 0x000fe4000f8e303f */
[----:B------:R-:W-:Y:S02]  /*14430*/  UIADD3.X UR5, URZ, UR37, URZ, UP0, !UPT ;  /* 0x000000253f057290 */ /* 0x000fe400087fe43f */
[----:B------:R-:W-:Y:S01]  /*14440*/  UIADD3 UR17, UR14, 0x24400, URZ ;  /* 0x000244000e117890 */ /* 0x000fe2000fffe03f */
[----:B------:R-:W-:Y:S01]  /*14450*/  UMOV UR10, URZ ;  /* 0x0000003f000a7c82 */ /* 0x000fe20008000000 */
[----:B------:R-:W-:Y:S01]  /*14460*/  UMOV UR6, 0x0 ;  /* 0x0000000000067882 */ /* 0x000fe20000000000 */
[----:B------:R-:W-:Y:S01]  /*14470*/  UMOV UR7, 0x14f00000 ;  /* 0x14f0000000077882 */ /* 0x000fe20000000000 */
[----:B------:R-:W-:Y:S01]  /*14480*/  UMOV UR16, 0x40 ;  /* 0x0000004000107882 */ /* 0x000fe20000000000 */
[----:B------:R-:W-:Y:S02]  /*14490*/  UIADD3 UR18, UR14, 0x26400, URZ ;  /* 0x000264000e127890 */ /* 0x000fe4000fffe03f */
[----:B------:R1:W-:Y:S01]  /*144a0*/  UTMALDG.4D [UR8], [UR4], desc[UR6] ;  /* 0x00000608040075b4 */ /* 0x0003e20008019000 */
[----:B------:R-:W-:Y:S01]  /*144b0*/  UMOV UR14, 0x80 ;  /* 0x00000080000e7882 */ /* 0x000fe20000000000 */
[----:B-1----:R-:W-:Y:S01]  /*144c0*/  UMOV UR8, UR15 ;  /* 0x0000000f00087c82 */ /* 0x002fe20008000000 */
[----:B------:R-:W-:-:S02]  /*144d0*/  UMOV UR10, UR16 ;  /* 0x00000010000a7c82 */ /* 0x000fc40008000000 */
[----:B------:R1:W-:Y:S02]  /*144e0*/  UTMALDG.4D [UR8], [UR4], desc[UR6] ;  /* 0x00000608040075b4 */ /* 0x0003e40008019000 */
[----:B-1----:R-:W-:Y:S01]  /*144f0*/  UMOV UR8, UR17 ;  /* 0x0000001100087c82 */ /* 0x002fe20008000000 */
[----:B------:R-:W-:Y:S01]  /*14500*/  UMOV UR10, UR14 ;  /* 0x0000000e000a7c82 */ /* 0x000fe20008000000 */
[----:B------:R-:W-:Y:S01]  /*14510*/  UMOV UR14, 0xc0 ;  /* 0x000000c0000e7882 */ /* 0x000fe20000000000 */
[----:B------:R1:W-:Y:S02]  /*14520*/  UTMALDG.4D [UR8], [UR4], desc[UR6] ;  /* 0x00000608040075b4 */ /* 0x0003e40008019000 */
[----:B-1----:R-:W-:Y:S01]  /*14530*/  UMOV UR8, UR18 ;  /* 0x0000001200087c82 */ /* 0x002fe20008000000 */
[----:B------:R-:W-:Y:S02]  /*14540*/  UMOV UR10, UR14 ;  /* 0x0000000e000a7c82 */ /* 0x000fe40008000000 */
[----:B------:R4:W-:Y:S01]  /*14550*/  UTMALDG.4D [UR8], [UR4], desc[UR6] ;  /* 0x00000608040075b4 */ /* 0x0009e20008019000 */
[----:B---3--:R-:W-:-:S04]  /*14560*/  LOP3.LUT R2, R2, 0xfffffffe, RZ, 0xc0, !PT ;  /* 0xfffffffe02027812 */ /* 0x008fc800078ec0ff */
[----:B------:R-:W-:-:S05]  /*14570*/  @P0 LOP3.LUT R2, R2, 0x1, RZ, 0xfc, !PT ;  /* 0x0000000102020812 */ /* 0x000fca00078efcff */
[----:B------:R4:W-:Y:S01]  /*14580*/  STL [R1+0x18], R2 ;  /* 0x0000180201007387 */ /* 0x0009e20000100800 */
[----:B------:R-:W-:Y:S01]  /*14590*/  NOP ;  /* 0x0000000000007918 */ /* 0x000fe20000000000 */
.L_x_1337:
[----:B------:R-:W1:Y:S01]  /*145a0*/  LDL.LU R3, [R1+0x30] ;  /* 0x0000300001037983 */ /* 0x000e620000300800 */
[----:B------:R-:W-:Y:S05]  /*145b0*/  WARPSYNC.ALL ;  /* 0x0000000000007948 */ /* 0x000fea0003800000 */
[----:B----4-:R-:W-:Y:S01]  /*145c0*/  ULDC.64 UR4, c[0x0][0x298] ;  /* 0x0000a60000047ab9 */ /* 0x010fe20000000a00 */
[----:B------:R-:W-:Y:S01]  /*145d0*/  BSSY B6, `(.L_x_1342) ;  /* 0x000001c000067945 */ /* 0x000fe20003800000 */
[----:B------:R-:W-:Y:S01]  /*145e0*/  BAR.SYNC.DEFER_BLOCKING 0x8, 0x180 ;  /* 0x0206000000007b1d */ /* 0x000fe20000010000 */
[----:B-1----:R-:W-:Y:S01]  /*145f0*/  SHF.R.S32.HI R0, RZ, 0x1f, R3 ;  /* 0x0000001fff007819 */ /* 0x002fe20000011403 */
[----:B------:R-:W-:-:S04]  /*14600*/  IMAD.WIDE.U32 R4, R3, UR4, RZ ;  /* 0x0000000403047c25 */ /* 0x000fc8000f8e00ff */
[----:B------:R-:W-:Y:S01]  /*14610*/  IMAD R2, R0, UR4, RZ ;  /* 0x0000000400027c24 */ /* 0x000fe2000f8e02ff */
[----:B------:R1:W-:Y:S01]  /*14620*/  STL.64 [R1+0x48], R4 ;  /* 0x0000480401007387 */ /* 0x0003e20000100a00 */
[----:B------:R-:W-:Y:S02]  /*14630*/  VIADD R0, R18, 0x10400 ;  /* 0x0001040012007836 */ /* 0x000fe40000000000 */
[----:B------:R-:W-:-:S03]  /*14640*/  IMAD R2, R3, UR5, R2 ;  /* 0x0000000503027c24 */ /* 0x000fc6000f8e0202 */
[----:B------:R-:W-:Y:S01]  /*14650*/  LOP3.LUT P0, RZ, R0, 0x3ff, RZ, 0xc0, !PT ;  /* 0x000003ff00ff7812 */ /* 0x000fe2000780c0ff */
[----:B------:R-:W-:-:S05]  /*14660*/  IMAD.IADD R0, R5, 0x1, R2 ;  /* 0x0000000105007824 */ /* 0x000fca00078e0202 */
[----:B------:R1:W-:Y:S07]  /*14670*/  STL [R1+0x30], R0 ;  /* 0x0000300001007387 */ /* 0x0003ee0000100800 */
[----:B------:R-:W-:Y:S05]  /*14680*/  @!P0 BRA `(.L_x_1343) ;  /* 0x0000000000408947 */ /* 0x000fea0003800000 */
[----:B------:R-:W-:Y:S01]  /*14690*/  MOV R2, 0x0 ;  /* 0x0000000000027802 */ /* 0x000fe20000000f00 */
[----:B------:R-:W-:Y:S01]  /*146a0*/  ULDC.64 UR6, c[0x4][0x1b8] ;  /* 0x01006e0000067ab9 */ /* 0x000fe20000000a00 */
[----:B------:R-:W-:Y:S01]  /*146b0*/  ULDC.64 UR8, c[0x4][0x1c0] ;  /* 0x0100700000087ab9 */ /* 0x000fe20000000a00 */
[----:B------:R-:W-:Y:S01]  /*146c0*/  ULDC.64 UR4, c[0x4][0x130] ;  /* 0x01004c0000047ab9 */ /* 0x000fe20000000a00 */
[----:B-1----:R-:W-:Y:S02]  /*146d0*/  IMAD.U32 R4, RZ, RZ, UR6 ;  /* 0x00000006ff047e24 */ /* 0x002fe4000f8e00ff */
[----:B------:R-:W1:Y:S01]  /*146e0*/  LDC.64 R2, c[0x4][R2] ;  /* 0x0100000002027b82 */ /* 0x000e620000000a00 */
[----:B------:R-:W-:Y:S02]  /*146f0*/  IMAD.U32 R5, RZ, RZ, UR7 ;  /* 0x00000007ff057e24 */ /* 0x000fe4000f8e00ff */
[----:B------:R-:W-:Y:S02]  /*14700*/  IMAD.U32 R6, RZ, RZ, UR8 ;  /* 0x00000008ff067e24 */ /* 0x000fe4000f8e00ff */
[----:B0-----:R-:W-:-:S02]  /*14710*/  IMAD.U32 R7, RZ, RZ, UR9 ;  /* 0x00000009ff077e24 */ /* 0x001fc4000f8e00ff */
[----:B--2---:R-:W-:Y:S02]  /*14720*/  IMAD.U32 R10, RZ, RZ, UR4 ;  /* 0x00000004ff0a7e24 */ /* 0x004fe4000f8e00ff */
[----:B------:R-:W-:Y:S02]  /*14730*/  IMAD.U32 R11, RZ, RZ, UR5 ;  /* 0x00000005ff0b7e24 */ /* 0x000fe4000f8e00ff */
[----:B------:R-:W-:Y:S02]  /*14740*/  IMAD.MOV.U32 R8, RZ, RZ, 0x70 ;  /* 0x00000070ff087424 */ /* 0x000fe400078e00ff */
[----:B------:R-:W-:Y:S02]  /*14750*/  IMAD.MOV.U32 R12, RZ, RZ, 0x1 ;  /* 0x00000001ff0c7424 */ /* 0x000fe400078e00ff */
[----:B------:R-:W-:-:S07]  /*14760*/  IMAD.MOV.U32 R13, RZ, RZ, RZ ;  /* 0x000000ffff0d7224 */ /* 0x000fce00078e00ff */
[----:B------:R-:W-:-:S07]  /*14770*/  LEPC R20, `(.L_x_1343) ;  /* 0x000000001014794e */ /* 0x000fce0000000000 */
[----:B-1----:R-:W-:Y:S05]  /*14780*/  CALL.ABS.NOINC R2 ;  /* 0x0000000002007343 */ /* 0x002fea0003c00000 */
.L_x_1343:
[----:B------:R-:W-:Y:S05]  /*14790*/  BSYNC B6 ;  /* 0x0000000000067941 */ /* 0x000fea0003800000 */
.L_x_1342:
[----:B-1----:R-:W3:Y:S01]  /*147a0*/  LDL.LU R0, [R1+0x30] ;  /* 0x0000300001007983 */ /* 0x002ee20000300800 */
[----:B------:R-:W-:Y:S01]  /*147b0*/  ULDC.64 UR6, c[0x0][0xa00] ;  /* 0x0002800000067ab9 */ /* 0x000fe20000000a00 */
[----:B0-----:R-:W0:Y:S01]  /*147c0*/  LDC R7, c[0x0][0x448] ;  /* 0x00011200ff077b82 */ /* 0x001e220000000800 */
[----:B------:R-:W-:Y:S01]  /*147d0*/  ULDC.64 UR4, c[0x0][0x2d8] ;  /* 0x0000b60000047ab9 */ /* 0x000fe20000000a00 */
[----:B------:R-:W3:Y:S04]  /*147e0*/  LDL.LU.64 R2, [R1+0x48] ;  /* 0x0000480001027983 */ /* 0x000ee80000300a00 */
[----:B------:R-:W4:Y:S04]  /*147f0*/  LDL R5, [R1+0xc] ;  /* 0x00000c0001057983 */ /* 0x000f280000100800 */
[----:B------:R-:W2:Y:S01]  /*14800*/  LDL R8, [R1+0x28] ;  /* 0x0000280001087983 */ /* 0x000ea20000100800 */
[----:B------:R-:W-:-:S04]  /*14810*/  ISETP.NE.U32.AND P0, PT, RZ, UR6, PT ;  /* 0x00000006ff007c0c */ /* 0x000fc8000bf05070 */
[----:B------:R-:W-:Y:S01]  /*14820*/  ISETP.NE.AND.EX P0, PT, RZ, UR7, PT, P0 ;  /* 0x00000007ff007c0c */ /* 0x000fe2000bf05300 */
[----:B------:R-:W1:Y:S02]  /*14830*/  S2R R9, SR_TID.X ;  /* 0x0000000000097919 */ /* 0x000e640000002100 */
[----:B-1----:R-:W-:Y:S02]  /*14840*/  IMAD.SHL.U32 R9, R9, 0x10, RZ ;  /* 0x0000001009097824 */ /* 0x002fe400078e00ff */
[----:B---3--:R-:W-:Y:S01]  /*14850*/  IMAD.MOV.U32 R3, RZ, RZ, R0 ;  /* 0x000000ffff037224 */ /* 0x008fe200078e0000 */
[----:B----4-:R-:W-:-:S04]  /*14860*/  SHF.R.S32.HI R0, RZ, 0x1f, R5 ;  /* 0x0000001fff007819 */ /* 0x010fc80000011405 */
[----:B------:R-:W-:Y:S02]  /*14870*/  SEL R4, R0, RZ, !P0 ;  /* 0x000000ff00047207 */ /* 0x000fe40004000000 */
[----:B------:R-:W-:Y:S02]  /*14880*/  SEL R0, R5, RZ, !P0 ;  /* 0x000000ff05007207 */ /* 0x000fe40004000000 */
[----:B------:R-:W1:Y:S01]  /*14890*/  S2R R5, SR_TID.X ;  /* 0x0000000000057919 */ /* 0x000e620000002100 */
[----:B0-----:R-:W-:Y:S01]  /*148a0*/  ISETP.NE.AND P0, PT, R7, 0x1, PT ;  /* 0x000000010700780c */ /* 0x001fe20003f05270 */
[----:B------:R-:W-:-:S04]  /*148b0*/  IMAD.WIDE.U32 R2, R16, UR4, R2 ;  /* 0x0000000410027c25 */ /* 0x000fc8000f8e0002 */
[----:B------:R-:W-:Y:S01]  /*148c0*/  IMAD R3, R16, UR5, R3 ;  /* 0x0000000510037c24 */ /* 0x000fe2000f8e0203 */
[----:B------:R-:W-:-:S07]  /*148d0*/  ULDC.64 UR4, c[0x0][0x2e0] ;  /* 0x0000b80000047ab9 */ /* 0x000fce0000000a00 */
[----:B------:R-:W0:Y:S01]  /*148e0*/  @P0 LDC R6, c[0x0][0x450] ;  /* 0x00011400ff060b82 */ /* 0x000e220000000800 */
[----:B-1----:R-:W-:-:S04]  /*148f0*/  LOP3.LUT R5, R5, 0x7f, RZ, 0xc0, !PT ;  /* 0x0000007f05057812 */ /* 0x002fc800078ec0ff */
[----:B------:R-:W-:-:S04]  /*14900*/  SHF.R.U32.HI R5, RZ, 0x3, R5 ;  /* 0x00000003ff057819 */ /* 0x000fc80000011605 */
[----:B------:R-:W-:Y:S02]  /*14910*/  LOP3.LUT R9, R5, 0x70, R9, 0xf8, !PT ;  /* 0x0000007005097812 */ /* 0x000fe400078ef809 */
[----:B------:R-:W1:Y:S01]  /*14920*/  @P0 LDC R5, c[0x0][0x44c] ;  /* 0x00011300ff050b82 */ /* 0x000e620000000800 */
[----:B------:R-:W-:Y:S02]  /*14930*/  IMAD R4, R4, UR4, RZ ;  /* 0x0000000404047c24 */ /* 0x000fe4000f8e02ff */
[----:B------:R-:W-:-:S04]  /*14940*/  IMAD.WIDE.U32 R2, R0, UR4, R2 ;  /* 0x0000000400027c25 */ /* 0x000fc8000f8e0002 */
[----:B------:R-:W-:Y:S01]  /*14950*/  IMAD R0, R0, UR5, R4 ;  /* 0x0000000500007c24 */ /* 0x000fe2000f8e0204 */
[----:B------:R-:W-:Y:S01]  /*14960*/  ULDC.64 UR4, c[0x0][0x2d0] ;  /* 0x0000b40000047ab9 */ /* 0x000fe20000000a00 */
[----:B--2---:R-:W-:Y:S02]  /*14970*/  IMAD.IADD R4, R9, 0x1, R8 ;  /* 0x0000000109047824 */ /* 0x004fe400078e0208 */
[----:B------:R-:W2:Y:S01]  /*14980*/  S2R R9, SR_TID.X ;  /* 0x0000000000097919 */ /* 0x000ea20000002100 */
[----:B------:R-:W-:Y:S02]  /*14990*/  IMAD.IADD R3, R3, 0x1, R0 ;  /* 0x0000000103037824 */ /* 0x000fe400078e0200 */
[----:B------:R-:W-:Y:S02]  /*149a0*/  IMAD.MOV.U32 R0, RZ, RZ, R4 ;  /* 0x000000ffff007224 */ /* 0x000fe400078e0004 */
[----:B-1----:R-:W-:-:S05]  /*149b0*/  @P0 IMAD.HI.U32 R5, R4, R5, RZ ;  /* 0x0000000504050227 */ /* 0x002fca00078e00ff */
[----:B0-----:R-:W-:-:S05]  /*149c0*/  @P0 SHF.R.U32.HI R0, RZ, R6, R5 ;  /* 0x00000006ff000219 */ /* 0x001fca0000011605 */
[----:B------:R-:W-:-:S04]  /*149d0*/  IMAD.MOV R5, RZ, RZ, -R0 ;  /* 0x000000ffff057224 */ /* 0x000fc800078e0a00 */
[----:B------:R-:W-:Y:S01]  /*149e0*/  IMAD R4, R7, R5, R4 ;  /* 0x0000000507047224 */ /* 0x000fe200078e0204 */
[----:B------:R-:W-:Y:S01]  /*149f0*/  SHF.R.S32.HI R5, RZ, 0x1f, R0 ;  /* 0x0000001fff057819 */ /* 0x000fe20000011400 */
[----:B------:R-:W-:-:S04]  /*14a00*/  IMAD.WIDE.U32 R2, R0, UR4, R2 ;  /* 0x0000000400027c25 */ /* 0x000fc8000f8e0002 */
[----:B------:R-:W-:-:S04]  /*14a10*/  IMAD R5, R5, UR4, RZ ;  /* 0x0000000405057c24 */ /* 0x000fc8000f8e02ff */
[----:B------:R-:W-:Y:S01]  /*14a20*/  IMAD R0, R0, UR5, R5 ;  /* 0x0000000500007c24 */ /* 0x000fe2000f8e0205 */
[----:B------:R-:W-:-:S03]  /*14a30*/  ULDC.64 UR4, c[0x0][0x2c8] ;  /* 0x0000b20000047ab9 */ /* 0x000fc60000000a00 */
[----:B------:R-:W-:Y:S01]  /*14a40*/  IMAD.IADD R3, R3, 0x1, R0 ;  /* 0x0000000103037824 */ /* 0x000fe200078e0200 */
[----:B------:R-:W-:Y:S01]  /*14a50*/  SHF.R.S32.HI R0, RZ, 0x1f, R4 ;  /* 0x0000001fff007819 */ /* 0x000fe20000011404 */
[----:B--2---:R-:W-:-:S04]  /*14a60*/  IMAD.SHL.U32 R9, R9, 0x8, RZ ;  /* 0x0000000809097824 */ /* 0x004fc800078e00ff */
[----:B------:R-:W-:Y:S01]  /*14a70*/  IMAD R0, R0, UR4, RZ ;  /* 0x0000000400007c24 */ /* 0x000fe2000f8e02ff */
[----:B------:R-:W-:Y:S01]  /*14a80*/  LOP3.LUT R9, R9, 0x38, RZ, 0xc0, !PT ;  /* 0x0000003809097812 */ /* 0x000fe200078ec0ff */
[----:B------:R-:W-:-:S04]  /*14a90*/  IMAD.WIDE.U32 R2, R4, UR4, R2 ;  /* 0x0000000404027c25 */ /* 0x000fc8000f8e0002 */
[----:B------:R-:W-:Y:S01]  /*14aa0*/  IMAD R4, R4, UR5, R0 ;  /* 0x0000000504047c24 */ /* 0x000fe2000f8e0200 */
[C---:B------:R-:W-:Y:S01]  /*14ab0*/  LOP3.LUT R12, R9.reuse, 0x40, RZ, 0xfc, !PT ;  /* 0x00000040090c7812 */ /* 0x040fe200078efcff */
[----:B------:R-:W-:Y:S01]  /*14ac0*/  ULDC.64 UR4, c[0x0][0x280] ;  /* 0x0000a00000047ab9 */ /* 0x000fe20000000a00 */
[----:B------:R-:W-:Y:S01]  /*14ad0*/  LOP3.LUT R11, R9, 0x80, RZ, 0xfc, !PT ;  /* 0x00000080090b7812 */ /* 0x000fe200078efcff */
[----:B------:R-:W-:Y:S01]  /*14ae0*/  IMAD.IADD R3, R3, 0x1, R4 ;  /* 0x0000000103037824 */ /* 0x000fe200078e0204 */
[----:B------:R-:W-:Y:S02]  /*14af0*/  LOP3.LUT R9, R9, 0xc0, RZ, 0xfc, !PT ;  /* 0x000000c009097812 */ /* 0x000fe400078efcff */
[----:B------:R-:W-:Y:S01]  /*14b00*/  LEA R4, P0, R2, UR4, 0x1 ;  /* 0x0000000402047c11 */ /* 0x000fe2000f8008ff */
[----:B------:R-:W-:Y:S02]  /*14b10*/  ULDC UR4, c[0x0][0x2b8] ;  /* 0x0000ae0000047ab9 */ /* 0x000fe40000000800 */
[----:B------:R-:W-:-:S02]  /*14b20*/  ISETP.GE.AND P3, PT, R9, UR4, PT ;  /* 0x0000000409007c0c */ /* 0x000fc4000bf66270 */
[----:B------:R0:W5:Y:S01]  /*14b30*/  LDL R9, [R1+0x20] ;  /* 0x0000200001097983 */ /* 0x0001620000100800 */
[----:B------:R-:W1:Y:S01]  /*14b40*/  S2R R10, SR_TID.X ;  /* 0x00000000000a7919 */ /* 0x000e620000002100 */
[----:B------:R-:W-:Y:S02]  /*14b50*/  LEA.HI.X R3, R2, UR5, R3, 0x1, P0 ;  /* 0x0000000502037c11 */ /* 0x000fe400080f0c03 */
[----:B------:R-:W-:Y:S02]  /*14b60*/  ISETP.GE.AND P1, PT, R12, UR4, PT ;  /* 0x000000040c007c0c */ /* 0x000fe4000bf26270 */
[----:B------:R-:W-:Y:S01]  /*14b70*/  ISETP.GE.AND P2, PT, R11, UR4, PT ;  /* 0x000000040b007c0c */ /* 0x000fe2000bf46270 */
[----:B-1----:R-:W-:-:S05]  /*14b80*/  IMAD.SHL.U32 R10, R10, 0x8, RZ ;  /* 0x000000080a0a7824 */ /* 0x002fca00078e00ff */
[----:B------:R-:W-:-:S04]  /*14b90*/  LOP3.LUT R10, R10, 0x38, RZ, 0xc0, !PT ;  /* 0x000000380a0a7812 */ /* 0x000fc800078ec0ff */
[----:B------:R-:W-:Y:S01]  /*14ba0*/  ISETP.GE.AND P0, PT, R10, UR4, PT ;  /* 0x000000040a007c0c */ /* 0x000fe2000bf06270 */
[----:B------:R-:W-:-:S03]  /*14bb0*/  UMOV UR4, 0xffffffff ;  /* 0xffffffff00047882 */ /* 0x000fc60000000000 */
[----:B0-----:R-:W-:Y:S09]  /*14bc0*/  BRA.DIV UR4, `(.L_x_1344) ;  /* 0x00000056044c7947 */ /* 0x001ff2000b800000 */
[----:B------:R-:W2:Y:S04]  /*14bd0*/  LDL.LU R6, [R1+0x2c] ;  /* 0x00002c0001067983 */ /* 0x000ea80000300800 */
[----:B------:R-:W3:Y:S01]  /*14be0*/  LDL.LU R11, [R1+0x28] ;  /* 0x00002800010b7983 */ /* 0x000ee20000300800 */
[----:B------:R-:W0:Y:S02]  /*14bf0*/  S2R R8, SR_TID.X ;  /* 0x0000000000087919 */ /* 0x000e240000002100 */
[----:B0-----:R-:W-:-:S04]  /*14c00*/  LOP3.LUT R8, R8, 0x7f, RZ, 0xc0, !PT ;  /* 0x0000007f08087812 */ /* 0x001fc800078ec0ff */
[----:B------:R-:W-:Y:S01]  /*14c10*/  SHF.R.U32.HI R8, RZ, 0x3, R8 ;  /* 0x00000003ff087819 */ /* 0x000fe20000011608 */
[----:B------:R-:W-:Y:S01]  /*14c20*/  ULDC.64 UR4, c[0x0][0x208] ;  /* 0x0000820000047ab9 */ /* 0x000fe20000000a00 */
[----:B--2---:R-:W-:Y:S02]  /*14c30*/  IMAD R2, R6, R7, RZ ;  /* 0x0000000706027224 */ /* 0x004fe400078e02ff */
[----:B------:R-:W0:Y:S01]  /*14c40*/  SHFL.IDX PT, R7, R4, RZ, 0x181f ;  /* 0x00181fff04077589 */ /* 0x000e2200000e0000 */
[----:B---3--:R-:W-:-:S03]  /*14c50*/  IMAD.IADD R0, R8, 0x1, R11 ;  /* 0x0000000108007824 */ /* 0x008fc600078e020b */
[----:B------:R-:W1:Y:S02]  /*14c60*/  SHFL.IDX PT, R6, R3, RZ, 0x181f ;  /* 0x00181fff03067589 */ /* 0x000e6400000e0000 */
[----:B------:R-:W-:-:S13]  /*14c70*/  ISETP.GE.AND P5, PT, R0, R2, PT ;  /* 0x000000020000720c */ /* 0x000fda0003fa6270 */
[----:B0-----:R-:W-:-:S05]  /*14c80*/  @!P5 LEA R7, P4, R10, R7, 0x1 ;  /* 0x000000070a07d211 */ /* 0x001fca00078808ff */
[----:B-1----:R-:W-:-:S05]  /*14c90*/  @!P5 IMAD.X R6, RZ, RZ, R6, P4 ;  /* 0x000000ffff06d224 */ /* 0x002fca00020e0606 */
[----:B------:R-:W-:-:S04]  /*14ca0*/  @!P5 LOP3.LUT R7, R7, R6, RZ, 0x3c, !PT ;  /* 0x000000060707d212 */ /* 0x000fc800078e3cff */
[----:B------:R-:W-:-:S04]  /*14cb0*/  @!P5 LOP3.LUT R6, R7, R6, RZ, 0x3c, !PT ;  /* 0x000000060706d212 */ /* 0x000fc800078e3cff */
[----:B------:R-:W-:Y:S01]  /*14cc0*/  @!P5 LOP3.LUT R7, R7, R6, RZ, 0x3c, !PT ;  /* 0x000000060707d212 */ /* 0x000fe200078e3cff */
[----:B------:R-:W-:-:S04]  /*14cd0*/  VIADD R5, R0, 0x10 ;  /* 0x0000001000057836 */ /* 0x000fc80000000000 */
        /* <DEDUP_REMOVED lines=78> */
.L_x_1474:
        /* <DEDUP_REMOVED lines=14> */
.L_x_1346:
[----:B------:R-:W-:Y:S05]  /*152a0*/  BSYNC B0 ;  /* 0x0000000000007941 */ /* 0x000fea0003800000 */
.L_x_1345:
[----:B------:R-:W-:Y:S01]  /*152b0*/  NOP ;  /* 0x0000000000007918 */ /* 0x000fe20000000000 */
[----:B------:R-:W-:Y:S01]  /*152c0*/  PLOP3.LUT P0, PT, PT, PT, PT, 0x80, 0x0 ;  /* 0x000000000000781c */ /* 0x000fe20003f0f070 */
[----:B0-----:R-:W-:-:S12]  /*152d0*/  VIADD R6, R18, 0x30800 ;  /* 0x0003080012067836 */ /* 0x001fd80000000000 */
.L_x_1347:
        /* <DEDUP_REMOVED lines=18> */
.L_x_1475:
[----:B------:R-:W-:Y:S05]  /*15400*/  BSYNC B0 ;  /* 0x0000000000007941 */ /* 0x000fea0003800000 */
.L_x_1348:
[----:B------:R-:W0:Y:S04]  /*15410*/  LDL R2, [R1+0x3c] ;  /* 0x00003c0001027983 */ /* 0x000e280000100800 */
[----:B------:R-:W3:Y:S01]  /*15420*/  LDL R4, [R1+0x24] ;  /* 0x0000240001047983 */ /* 0x000ee20000100800 */
[----:B------:R-:W-:Y:S01]  /*15430*/  BSSY B0, `(.L_x_1350) ;  /* 0x00002a8000007945 */ /* 0x000fe20003800000 */
[----:B0-----:R-:W-:-:S05]  /*15440*/  VIADD R0, R2, 0xfffffffe ;  /* 0xfffffffe02007836 */ /* 0x001fca0000000000 */
[----:B---3--:R-:W-:-:S13]  /*15450*/  ISETP.GE.AND P0, PT, R0, R4, PT ;  /* 0x000000040000720c */ /* 0x008fda0003f06270 */
[----:B------:R-:W-:Y:S05]  /*15460*/  @!P0 BRA `(.L_x_1351) ;  /* 0x0000002800908947 */ /* 0x000fea0003800000 */
[----:B------:R-:W3:Y:S04]  /*15470*/  LDL.LU R2, [R1+0x40] ;  /* 0x0000400001027983 */ /* 0x000ee80000300800 */
[----:B------:R-:W4:Y:S04]  /*15480*/  LDL.LU R8, [R1+0x38] ;  /* 0x0000380001087983 */ /* 0x000f280000300800 */
[----:B--2---:R-:W2:Y:S04]  /*15490*/  LDL.LU R3, [R1+0x54] ;  /* 0x0000540001037983 */ /* 0x004ea80000300800 */
[----:B------:R-:W5:Y:S04]  /*154a0*/  LDL.LU R7, [R1+0x34] ;  /* 0x0000340001077983 */ /* 0x000f680000300800 */
[----:B-1----:R-:W5:Y:S01]  /*154b0*/  LDL.LU R5, [R1+0x58] ;  /* 0x0000580001057983 */ /* 0x002f620000300800 */
[----:B------:R-:W-:Y:S01]  /*154c0*/  LOP3.LUT R11, RZ, R4, RZ, 0x33, !PT ;  /* 0x00000004ff0b7212 */ /* 0x000fe200078e33ff */
[----:B------:R-:W-:Y:S01]  /*154d0*/  BSSY B2, `(.L_x_1352) ;  /* 0x00000e9000027945 */ /* 0x000fe20003800000 */
[----:B---3--:R-:W-:-:S04]  /*154e0*/  VIADD R2, R2, 0x1 ;  /* 0x0000000102027836 */ /* 0x008fc80000000000 */
[----:B----4-:R-:W-:Y:S01]  /*154f0*/  IMAD R2, R2, R8, RZ ;  /* 0x0000000802027224 */ /* 0x010fe200078e02ff */
[----:B--2---:R-:W-:-:S04]  /*15500*/  LOP3.LUT R3, RZ, R3, RZ, 0x33, !PT ;  /* 0x00000003ff037212 */ /* 0x004fc800078e33ff */
[----:B------:R-:W-:-:S04]  /*15510*/  LOP3.LUT R2, RZ, R2, RZ, 0x33, !PT ;  /* 0x00000002ff027212 */ /* 0x000fc800078e33ff */
[----:B-----5:R-:W-:Y:S02]  /*15520*/  VIADDMNMX R2, R2, -R7, R3, !PT ;  /* 0x8000000702027246 */ /* 0x020fe40007800103 */
[----:B------:R-:W-:-:S04]  /*15530*/  LOP3.LUT R8, RZ, R5, RZ, 0x33, !PT ;  /* 0x00000005ff087212 */ /* 0x000fc800078e33ff */
[----:B------:R-:W-:-:S04]  /*15540*/  VIMNMX R8, R2, R8, !PT ;  /* 0x0000000802087248 */ /* 0x000fc80007fe0100 */
[----:B------:R-:W-:Y:S02]  /*15550*/  VIADDMNMX R11, R8, 0x2, R11, !PT ;  /* 0x00000002080b7846 */ /* 0x000fe4000780010b */
[----:B------:R-:W-:-:S05]  /*15560*/  LOP3.LUT R2, RZ, R8, RZ, 0x33, !PT ;  /* 0x00000008ff027212 */ /* 0x000fca00078e33ff */
        /* <DEDUP_REMOVED lines=39> */
.L_x_1356:
[----:B------:R-:W-:Y:S01]  /*157e0*/  IMAD R3, R9, 0x8, R18 ;  /* 0x0000000809037824 */ /* 0x000fe200078e0212 */
[----:B------:R-:W-:Y:S01]  /*157f0*/  SHF.L.U32 R2, R10, 0x1f, RZ ;  /* 0x0000001f0a027819 */ /* 0x000fe200000006ff */
[----:B------:R-:W-:Y:S03]  /*15800*/  BSSY B3, `(.L_x_1357) ;  /* 0x0000003000037945 */ /* 0x000fe60003800000 */
[----:B------:R-:W1:Y:S02]  /*15810*/  SYNCS.PHASECHK.TRANS64.TRYWAIT P0, [R3+URZ+0x30840], R2 ;  /* 0x03084002030075a7 */ /* 0x000e64000800017f */
[----:B-1----:R-:W-:Y:S05]  /*15820*/  @!P0 BRA `(.L_x_1358) ;  /* 0x0000005400548947 */ /* 0x002fea0003800000 */
.L_x_1476:
[----:B------:R-:W-:Y:S05]  /*15830*/  BSYNC B3 ;  /* 0x0000000000037941 */ /* 0x000fea0003800000 */
.L_x_1357:
        /* <DEDUP_REMOVED lines=12> */
.L_x_1360:
[----:B------:R-:W-:Y:S05]  /*15900*/  BSYNC B3 ;  /* 0x0000000000037941 */ /* 0x000fea0003800000 */
.L_x_1359:
        /* <DEDUP_REMOVED lines=12> */
.L_x_1361:
        /* <DEDUP_REMOVED lines=16> */
.L_x_1362:
        /* <DEDUP_REMOVED lines=16> */
.L_x_1363:
        /* <DEDUP_REMOVED lines=16> */
.L_x_1364:
        /* <DEDUP_REMOVED lines=16> */
.L_x_1477:
[----:B------:R-:W-:Y:S05]  /*15dd0*/  BSYNC B3 ;  /* 0x0000000000037941 */ /* 0x000fea0003800000 */
.L_x_1365:
        /* <DEDUP_REMOVED lines=12> */
.L_x_1368:
[----:B------:R-:W-:Y:S05]  /*15ea0*/  BSYNC B3 ;  /* 0x0000000000037941 */ /* 0x000fea0003800000 */
.L_x_1367:
        /* <DEDUP_REMOVED lines=13> */
.L_x_1369:
        /* <DEDUP_REMOVED lines=15> */
.L_x_1370:
        /* <DEDUP_REMOVED lines=15> */
.L_x_1371:
        /* <DEDUP_REMOVED lines=15> */
.L_x_1372:
        /* <DEDUP_REMOVED lines=12> */
.L_x_1355:
[----:B------:R-:W-:Y:S05]  /*16310*/  BSYNC B1 ;  /* 0x0000000000017941 */ /* 0x000fea0003800000 */
.L_x_1354:
[----:B0-----:R-:W2:Y:S01]  /*16320*/  LDL.LU R0, [R1+0x3c] ;  /* 0x00003c0001007983 */ /* 0x001ea20000300800 */
[----:B------:R-:W-:-:S03]  /*16330*/  IMAD.MOV.U32 R19, RZ, RZ, R9 ;  /* 0x000000ffff137224 */ /* 0x000fc600078e0009 */
[----:B------:R0:W-:Y:S02]  /*16340*/  STL [R1+0x10], R10 ;  /* 0x0000100a01007387 */ /* 0x0001e40000100800 */
[----:B0-2---:R-:W-:-:S07]  /*16350*/  VIADD R0, R0, 0xfffffffd ;  /* 0xfffffffd00007836 */ /* 0x005fce0000000000 */
.L_x_1353:
[----:B------:R-:W-:Y:S05]  /*16360*/  BSYNC B2 ;  /* 0x0000000000027941 */ /* 0x000fea0003800000 */
.L_x_1352:
[----:B------:R-:W-:-:S05]  /*16370*/  VIADD R11, R11, 0xfffffffe ;  /* 0xfffffffe0b0b7836 */ /* 0x000fca0000000000 */
[----:B------:R-:W-:-:S13]  /*16380*/  ISETP.NE.AND P0, PT, R11, R8, PT ;  /* 0x000000080b00720c */ /* 0x000fda0003f05270 */
[----:B------:R-:W-:Y:S05]  /*16390*/  @!P0 BRA `(.L_x_1351) ;  /* 0x0000001800c48947 */ /* 0x000fea0003800000 */
[----:B------:R-:W-:-:S07]  /*163a0*/  IMAD.MOV.U32 R9, RZ, RZ, R17 ;  /* 0x000000ffff097224 */ /* 0x000fce00078e0011 */
.L_x_1411:
        /* <DEDUP_REMOVED lines=36> */
.L_x_1375:
[----:B------:R-:W-:Y:S01]  /*165f0*/  IMAD R3, R4, 0x8, R18 ;  /* 0x0000000804037824 */ /* 0x000fe200078e0212 */
[----:B------:R-:W-:Y:S01]  /*16600*/  SHF.L.U32 R2, R5, 0x1f, RZ ;  /* 0x0000001f05027819 */ /* 0x000fe200000006ff */
[----:B------:R-:W-:Y:S03]  /*16610*/  BSSY B2, `(.L_x_1376) ;  /* 0x0000003000027945 */ /* 0x000fe60003800000 */
[----:B------:R-:W1:Y:S02]  /*16620*/  SYNCS.PHASECHK.TRANS64.TRYWAIT P0, [R3+URZ+0x30840], R2 ;  /* 0x03084002030075a7 */ /* 0x000e64000800017f */
[----:B-1----:R-:W-:Y:S05]  /*16630*/  @!P0 BRA `(.L_x_1377) ;  /* 0x0000004400f88947 */ /* 0x002fea0003800000 */
.L_x_1478:
[----:B------:R-:W-:Y:S05]  /*16640*/  BSYNC B2 ;  /* 0x0000000000027941 */ /* 0x000fea0003800000 */
.L_x_1376:
        /* <DEDUP_REMOVED lines=12> */
.L_x_1379:
[----:B------:R-:W-:Y:S05]  /*16710*/  BSYNC B2 ;  /* 0x0000000000027941 */ /* 0x000fea0003800000 */
.L_x_1378:
        /* <DEDUP_REMOVED lines=12> */
.L_x_1380:
        /* <DEDUP_REMOVED lines=16> */
.L_x_1381:
        /* <DEDUP_REMOVED lines=16> */
.L_x_1382:
        /* <DEDUP_REMOVED lines=16> */
.L_x_1383:
        /* <DEDUP_REMOVED lines=16> */
.L_x_1479:
[----:B------:R-:W-:Y:S05]  /*16be0*/  BSYNC B2 ;  /* 0x0000000000027941 */ /* 0x000fea0003800000 */
.L_x_1384:
        /* <DEDUP_REMOVED lines=11> */
.L_x_1387:
[----:B------:R-:W-:Y:S05]  /*16ca0*/  BSYNC B2 ;  /* 0x0000000000027941 */ /* 0x000fea0003800000 */
.L_x_1386:
        /* <DEDUP_REMOVED lines=12> */
.L_x_1388:
        /* <DEDUP_REMOVED lines=15> */
.L_x_1389:
        /* <DEDUP_REMOVED lines=15> */
.L_x_1390:
        /* <DEDUP_REMOVED lines=15> */
.L_x_1391:
        /* <DEDUP_REMOVED lines=12> */
.L_x_1374:
[----:B------:R-:W-:Y:S05]  /*17100*/  BSYNC B1 ;  /* 0x0000000000017941 */ /* 0x000fea0003800000 */
.L_x_1373:
        /* <DEDUP_REMOVED lines=36> */
.L_x_1394:
[----:B------:R-:W-:Y:S01]  /*17350*/  IMAD R2, R19, 0x8, R18 ;  /* 0x0000000813027824 */ /* 0x000fe200078e0212 */
[----:B------:R-:W-:Y:S01]  /*17360*/  SHF.L.U32 R3, R12, 0x1f, RZ ;  /* 0x0000001f0c037819 */ /* 0x000fe200000006ff */
[----:B------:R-:W-:Y:S03]  /*17370*/  BSSY B2, `(.L_x_1395) ;  /* 0x0000003000027945 */ /* 0x000fe60003800000 */
[----:B------:R-:W2:Y:S02]  /*17380*/  SYNCS.PHASECHK.TRANS64.TRYWAIT P0, [R2+URZ+0x30840], R3 ;  /* 0x03084003020075a7 */ /* 0x000ea4000800017f */
[----:B--2---:R-:W-:Y:S05]  /*17390*/  @!P0 BRA `(.L_x_1396) ;  /* 0x0000003800c88947 */ /* 0x004fea0003800000 */
.L_x_1480:
[----:B------:R-:W-:Y:S05]  /*173a0*/  BSYNC B2 ;  /* 0x0000000000027941 */ /* 0x000fea0003800000 */
.L_x_1395:
        /* <DEDUP_REMOVED lines=12> */
.L_x_1398:
[----:B------:R-:W-:Y:S05]  /*17470*/  BSYNC B2 ;  /* 0x0000000000027941 */ /* 0x000fea0003800000 */
.L_x_1397:
        /* <DEDUP_REMOVED lines=13> */
.L_x_1399:
        /* <DEDUP_REMOVED lines=16> */
.L_x_1400:
        /* <DEDUP_REMOVED lines=16> */
.L_x_1401:
        /* <DEDUP_REMOVED lines=16> */
.L_x_1402:
        /* <DEDUP_REMOVED lines=15> */
.L_x_1481:
[----:B------:R-:W-:Y:S05]  /*17940*/  BSYNC B2 ;  /* 0x0000000000027941 */ /* 0x000fea0003800000 */
.L_x_1403:
        /* <DEDUP_REMOVED lines=11> */
.L_x_1406:
[----:B------:R-:W-:Y:S05]  /*17a00*/  BSYNC B2 ;  /* 0x0000000000027941 */ /* 0x000fea0003800000 */
.L_x_1405:
        /* <DEDUP_REMOVED lines=12> */
.L_x_1407:
        /* <DEDUP_REMOVED lines=15> */
.L_x_1408:
        /* <DEDUP_REMOVED lines=15> */
.L_x_1409:
        /* <DEDUP_REMOVED lines=15> */
.L_x_1410:
        /* <DEDUP_REMOVED lines=12> */
.L_x_1393:
[----:B------:R-:W-:Y:S05]  /*17e60*/  BSYNC B1 ;  /* 0x0000000000017941 */ /* 0x000fea0003800000 */
.L_x_1392:
[----:B------:R-:W2:Y:S01]  /*17e70*/  LDL R2, [R1+0x24] ;  /* 0x0000240001027983 */ /* 0x000ea20000100800 */
[----:B------:R-:W-:Y:S01]  /*17e80*/  VIADD R0, R0, 0xfffffffe ;  /* 0xfffffffe00007836 */ /* 0x000fe20000000000 */
[----:B--2---:R-:W-:-:S13]  /*17e90*/  ISETP.GT.AND P0, PT, R7, R2, PT ;  /* 0x000000020700720c */ /* 0x004fda0003f04270 */
[----:B------:R-:W-:Y:S05]  /*17ea0*/  @P0 BRA `(.L_x_1411) ;  /* 0xffffffe400400947 */ /* 0x000fea000383ffff */
.L_x_1351:
[----:B------:R-:W-:Y:S05]  /*17eb0*/  BSYNC B0 ;  /* 0x0000000000007941 */ /* 0x000fea0003800000 */
.L_x_1350:
[----:B--2---:R-:W2:Y:S01]  /*17ec0*/  S2R R3, SR_TID.X ;  /* 0x0000000000037919 */ /* 0x004ea20000002100 */
        /* <DEDUP_REMOVED lines=18> */
.L_x_1413:
[----:B------:R-:W-:Y:S05]  /*17ff0*/  BSYNC B0 ;  /* 0x0000000000007941 */ /* 0x000fea0003800000 */
.L_x_1412:
[----:B--2---:R-:W2:Y:S01]  /*18000*/  LDL R0, [R1+0x18] ;  /* 0x0000180001007983 */ /* 0x004ea20000100800 */
[----:B------:R-:W-:Y:S01]  /*18010*/  BSSY B0, `(.L_x_1414) ;  /* 0x0000058000007945 */ /* 0x000fe20003800000 */
[----:B--2---:R-:W-:-:S13]  /*18020*/  LOP3.LUT P0, RZ, R0, 0x1, RZ, 0xc0, !PT ;  /* 0x0000000100ff7812 */ /* 0x004fda000780c0ff */
        /* <DEDUP_REMOVED lines=8> */
.L_x_1482:
[----:B------:R-:W-:Y:S05]  /*180b0*/  BSYNC B1 ;  /* 0x0000000000017941 */ /* 0x000fea0003800000 */
.L_x_1416:
        /* <DEDUP_REMOVED lines=9> */
.L_x_1419:
[----:B------:R-:W-:Y:S05]  /*18150*/  BSYNC B1 ;  /* 0x0000000000017941 */ /* 0x000fea0003800000 */
.L_x_1418:
        /* <DEDUP_REMOVED lines=12> */
.L_x_1420:
        /* <DEDUP_REMOVED lines=15> */
.L_x_1421:
        /* <DEDUP_REMOVED lines=15> */
.L_x_1422:
        /* <DEDUP_REMOVED lines=15> */
.L_x_1423:
        /* <DEDUP_REMOVED lines=10> */
.L_x_1415:
[----:B------:R-:W-:Y:S05]  /*18590*/  BSYNC B0 ;  /* 0x0000000000007941 */ /* 0x000fea0003800000 */
.L_x_1414:
[----:B------:R-:W2:Y:S01]  /*185a0*/  LDL.LU R4, [R1+0x10] ;  /* 0x0000100001047983 */ /* 0x000ea20000300800 */
[----:B------:R-:W-:-:S05]  /*185b0*/  VIADD R19, R19, 0x1 ;  /* 0x0000000113137836 */ /* 0x000fca0000000000 */
[----:B------:R-:W-:-:S04]  /*185c0*/  ISETP.NE.AND P0, PT, R19, 0x2, PT ;  /* 0x000000021300780c */ /* 0x000fc80003f05270 */
[----:B------:R-:W-:Y:S02]  /*185d0*/  SEL R0, RZ, 0x1, P0 ;  /* 0x00000001ff007807 */ /* 0x000fe40000000000 */
[----:B------:R-:W-:Y:S02]  /*185e0*/  SEL R19, R19, RZ, P0 ;  /* 0x000000ff13137207 */ /* 0x000fe40000000000 */
[----:B--2---:R-:W-:-:S05]  /*185f0*/  LOP3.LUT R4, R4, R0, RZ, 0x3c, !PT ;  /* 0x0000000004047212 */ /* 0x004fca00078e3cff */
[----:B------:R2:W-:Y:S02]  /*18600*/  STL [R1+0x10], R4 ;  /* 0x0000100401007387 */ /* 0x0005e40000100800 */
.L_x_1330:
[----:B------:R-:W-:Y:S05]  /*18610*/  BSYNC B7 ;  /* 0x0000000000077941 */ /* 0x000fea0003800000 */
.L_x_1328:
[----:B---3--:R-:W3:Y:S02]  /*18620*/  LDL R0, [R1+0x18] ;  /* 0x0000180001007983 */ /* 0x008ee40000100800 */
        /* <DEDUP_REMOVED lines=8> */
[----:B012---:R-:W0:Y:S04]  /*186b0*/  LDS.128 R4, [R18+0x308d0] ;  /* 0x0308d00012047984 */ /* 0x007e280000000c00 */
[----:B0-----:R1:W-:Y:S04]  /*186c0*/  STL.64 [R1], R4 ;  /* 0x0000000401007387 */ /* 0x0013e80000100a00 */
[----:B------:R1:W-:Y:S01]  /*186d0*/  STL.64 [R1+0x8], R6 ;  /* 0x0000080601007387 */ /* 0x0003e20000100a00 */
[----:B------:R-:W-:Y:S06]  /*186e0*/  BAR.ARV 0x4, 0x180 ;  /* 0x0106000000007b1d */ /* 0x000fec0000002000 */
[----:B------:R-:W-:Y:S05]  /*186f0*/  BRA `(.L_x_1425) ;  /* 0x00000010003c7947 */ /* 0x000fea0003800000 */
.L_x_1424:
[----:B------:R-:W3:Y:S01]  /*18700*/  S2R R16, SR_TID.X ;  /* 0x0000000000107919 */ /* 0x000ee20000002100 */
[----:B------:R-:W-:Y:S01]  /*18710*/  UMOV UR4, 0xffffffff ;  /* 0xffffffff00047882 */ /* 0x000fe20000000000 */
[----:B---3--:R-:W-:-:S04]  /*18720*/  LOP3.LUT R16, R16, 0x1f, RZ, 0xc0, !PT ;  /* 0x0000001f10107812 */ /* 0x008fc800078ec0ff */
[----:B------:R-:W-:Y:S01]  /*18730*/  ISETP.NE.AND P0, PT, R16, 0x1f, PT ;  /* 0x0000001f1000780c */ /* 0x000fe20003f05270 */
[----:B------:R-:W-:-:S12]  /*18740*/  BRA.DIV UR4, `(.L_x_1426) ;  /* 0x0000002a04187947 */ /* 0x000fd8000b800000 */
[----:B------:R-:W0:Y:S01]  /*18750*/  LDL.LU R3, [R1] ;  /* 0x0000000001037983 */ /* 0x000e220000300800 */
[----:B------:R-:W-:-:S03]  /*18760*/  ULDC UR4, c[0x0][0xc3c] ;  /* 0x00030f0000047ab9 */ /* 0x000fc60000000800 */
[----:B-12---:R-:W2:Y:S01]  /*18770*/  LDL R4, [R1+0xc] ;  /* 0x00000c0001047983 */ /* 0x006ea20000100800 */
[----:B------:R-:W-:Y:S01]  /*18780*/  ULDC.64 UR6, c[0x0][0x208] ;  /* 0x0000820000067ab9 */ /* 0x000fe20000000a00 */
[----:B0-----:R-:W-:Y:S02]  /*18790*/  IMAD.MOV.U32 R8, RZ, RZ, R3 ;  /* 0x000000ffff087224 */ /* 0x001fe400078e0003 */
[----:B--2---:R-:W-:-:S05]  /*187a0*/  IMAD.IADD R0, R4, 0x1, R16 ;  /* 0x0000000104007824 */ /* 0x004fca00078e0210 */
        /* <DEDUP_REMOVED lines=8> */
[C---:B------:R-:W-:Y:S02]  /*18830*/  ISETP.GE.U32.AND P2, PT, R16.reuse, 0x2, PT ;  /* 0x000000021000780c */ /* 0x040fe40003f46070 */
[C---:B------:R-:W-:Y:S01]  /*18840*/  ISETP.GE.U32.AND P3, PT, R16.reuse, 0x4, PT ;  /* 0x000000041000780c */ /* 0x040fe20003f66070 */
[----:B------:R-:W-:Y:S01]  /*18850*/  SHFL.IDX PT, R0, R8, RZ, 0x1f ;  /* 0x00001fff08007589 */ /* 0x000fe200000e0000 */
[C---:B------:R-:W-:Y:S02]  /*18860*/  ISETP.GE.U32.AND P4, PT, R16.reuse, 0x8, PT ;  /* 0x000000081000780c */ /* 0x040fe40003f86070 */
[----:B------:R-:W-:Y:S01]  /*18870*/  ISETP.GE.U32.AND P5, PT, R16, 0x10, PT ;  /* 0x000000101000780c */ /* 0x000fe20003fa6070 */
[----:B------:R-:W-:Y:S01]  /*18880*/  SHFL.IDX PT, R9, R8, 0x1, 0x1f ;  /* 0x00201f0008097f89 */ /* 0x000fe200000e0000 */
[----:B--2---:R-:W-:Y:S01]  /*18890*/  @!P1 IMAD.MOV.U32 R5, RZ, RZ, R6 ;  /* 0x000000ffff059224 */ /* 0x004fe200078e0006 */
[----:B------:R-:W-:-:S02]  /*188a0*/  CS2R R6, SRZ ;  /* 0x0000000000067805 */ /* 0x000fc4000001ff00 */
[----:B---3--:R-:W-:Y:S01]  /*188b0*/  @!P1 IMAD.MOV.U32 R7, RZ, RZ, R2 ;  /* 0x000000ffff079224 */ /* 0x008fe200078e0002 */
[----:B------:R-:W-:-:S03]  /*188c0*/  ISETP.NE.AND P1, PT, R16, RZ, PT ;  /* 0x000000ff1000720c */ /* 0x000fc60003f25270 */
        /* <DEDUP_REMOVED lines=17> */
.L_x_1492:
[----:B------:R-:W-:Y:S02]  /*189e0*/  ULDC UR4, c[0x0][0xc38] ;  /* 0x00030e0000047ab9 */ /* 0x000fe40000000800 */
[----:B------:R-:W-:-:S04]  /*189f0*/  IMAD.U32 R8, RZ, RZ, UR4 ;  /* 0x00000004ff087e24 */ /* 0x000fc8000f8e00ff */
[----:B-1----:R-:W-:-:S04]  /*18a00*/  IMAD R10, R10, R8, RZ ;  /* 0x000000080a0a7224 */ /* 0x002fc800078e02ff */
[----:B------:R-:W-:-:S05]  /*18a10*/  IMAD.IADD R4, R9, 0x1, R10 ;  /* 0x0000000109047824 */ /* 0x000fca00078e020a */
[----:B------:R-:W-:-:S13]  /*18a20*/  ISETP.GT.AND P6, PT, R4, R0, PT ;  /* 0x000000000400720c */ /* 0x000fda0003fc4270 */
[----:B------:R-:W-:Y:S05]  /*18a30*/  @P6 BRA `(.L_x_1427) ;  /* 0x0000000000b06947 */ /* 0x000fea0003800000 */
.L_x_1430:
[----:B------:R-:W2:Y:S01]  /*18a40*/  LDL.LU R3, [R1+0xc] ;  /* 0x00000c0001037983 */ /* 0x000ea20000300800 */
[----:B0-----:R-:W0:Y:S01]  /*18a50*/  LDC R2, c[0x0][0xc3c] ;  /* 0x00030f00ff027b82 */ /* 0x001e220000000800 */
[----:B--2---:R-:W-:-:S05]  /*18a60*/  VIADD R3, R3, 0x1f ;  /* 0x0000001f03037836 */ /* 0x004fca0000000000 */
[----:B0-----:R-:W-:-:S13]  /*18a70*/  ISETP.GE.AND P6, PT, R3, R2, PT ;  /* 0x000000020300720c */ /* 0x001fda0003fc6270 */
[----:B------:R-:W-:Y:S05]  /*18a80*/  @P6 BRA `(.L_x_1428) ;  /* 0x0000000800f06947 */ /* 0x000fea0003800000 */
[----:B------:R-:W0:Y:S01]  /*18a90*/  S2R R5, SR_TID.X ;  /* 0x0000000000057919 */ /* 0x000e220000002100 */
[----:B------:R-:W-:Y:S01]  /*18aa0*/  ULDC.64 UR4, c[0x0][0x208] ;  /* 0x0000820000047ab9 */ /* 0x000fe20000000a00 */
[----:B------:R1:W-:Y:S01]  /*18ab0*/  STL [R1+0xc], R3 ;  /* 0x00000c0301007387 */ /* 0x0003e20000100800 */
[----:B0-----:R-:W-:-:S05]  /*18ac0*/  LOP3.LUT R5, R5, 0x1f, RZ, 0xc0, !PT ;  /* 0x0000001f05057812 */ /* 0x001fca00078ec0ff */
[----:B------:R-:W-:Y:S02]  /*18ad0*/  IMAD.IADD R7, R3, 0x1, R5 ;  /* 0x0000000103077824 */ /* 0x000fe400078e0205 */
[----:B------:R-:W-:-:S03]  /*18ae0*/  IMAD.MOV.U32 R5, RZ, RZ, RZ ;  /* 0x000000ffff057224 */ /* 0x000fc600078e00ff */
[----:B------:R-:W-:-:S13]  /*18af0*/  ISETP.GE.OR P6, PT, R7, R2, !P0 ;  /* 0x000000020700720c */ /* 0x000fda00047c6670 */
[----:B-1----:R-:W0:Y:S02]  /*18b00*/  @!P6 LDC.64 R2, c[0x0][0xc80] ;  /* 0x00032000ff02eb82 */ /* 0x002e240000000a00 */
[----:B0-----:R-:W-:-:S05]  /*18b10*/  @!P6 IMAD.WIDE R2, R7, 0x4, R2 ;  /* 0x000000040702e825 */ /* 0x001fca00078e0202 */
[----:B------:R0:W2:Y:S02]  /*18b20*/  @!P6 LDG.E R5, desc[UR4][R2.64] ;  /* 0x000000040205e981 */ /* 0x0000a4000c1e1900 */
[----:B0-----:R-:W0:Y:S02]  /*18b30*/  @!P6 LDC.64 R2, c[0x0][0xc78] ;  /* 0x00031e00ff02eb82 */ /* 0x001e240000000a00 */
[----:B0-----:R-:W-:-:S04]  /*18b40*/  @!P6 IMAD.WIDE R2, R7, 0x4, R2 ;  /* 0x000000040702e825 */ /* 0x001fc800078e0202 */
[----:B------:R-:W-:-:S06]  /*18b50*/  IMAD.MOV.U32 R7, RZ, RZ, RZ ;  /* 0x000000ffff077224 */ /* 0x000fcc00078e00ff */
[----:B------:R-:W2:Y:S01]  /*18b60*/  @!P6 LDG.E R7, desc[UR4][R2.64] ;  /* 0x000000040207e981 */ /* 0x000ea2000c1e1900 */
[----:B------:R-:W-:Y:S01]  /*18b70*/  UMOV UR4, 0xffffffff ;  /* 0xffffffff00047882 */ /* 0x000fe20000000000 */
[----:B--2---:R-:W-:Y:S02]  /*18b80*/  IMAD R2, R7, R5, RZ ;  /* 0x0000000507027224 */ /* 0x004fe400078e02ff */
[----:B------:R-:W-:Y:S05]  /*18b90*/  BRA.DIV UR4, `(.L_x_1429) ;  /* 0x0000002a04647947 */ /* 0x000fea000b800000 */
        /* <DEDUP_REMOVED lines=16> */
.L_x_1500:
[----:B------:R-:W-:Y:S02]  /*18ca0*/  ULDC UR4, c[0x0][0xc38] ;  /* 0x00030e0000047ab9 */ /* 0x000fe40000000800 */
[----:B------:R-:W-:-:S04]  /*18cb0*/  IMAD.U32 R8, RZ, RZ, UR4 ;  /* 0x00000004ff087e24 */ /* 0x000fc8000f8e00ff */
[----:B-1----:R-:W-:-:S04]  /*18cc0*/  IMAD R10, R10, R8, RZ ;  /* 0x000000080a0a7224 */ /* 0x002fc800078e02ff */
[----:B------:R-:W-:-:S05]  /*18cd0*/  IMAD.IADD R4, R10, 0x1, R4 ;  /* 0x000000010a047824 */ /* 0x000fca00078e0204 */
[----:B------:R-:W-:-:S13]  /*18ce0*/  ISETP.GT.AND P6, PT, R4, R0, PT ;  /* 0x000000000400720c */ /* 0x000fda0003fc4270 */
[----:B------:R-:W-:Y:S05]  /*18cf0*/  @!P6 BRA `(.L_x_1430) ;  /* 0xfffffffc0050e947 */ /* 0x000fea000383ffff */
.L_x_1427:
[----:B------:R-:W-:Y:S01]  /*18d00*/  IMAD.IADD R10, R4, 0x1, -R10 ;  /* 0x00000001040a7824 */ /* 0x000fe200078e0a0a */
[----:B------:R-:W-:-:S03]  /*18d10*/  UMOV UR4, 0xffffffff ;  /* 0xffffffff00047882 */ /* 0x000fc60000000000 */
[----:B------:R-:W-:-:S05]  /*18d20*/  IMAD R3, R2, R8, R10 ;  /* 0x0000000802037224 */ /* 0x000fca00078e020a */
[----:B------:R-:W-:Y:S01]  /*18d30*/  ISETP.GT.AND P6, PT, R3, R0, PT ;  /* 0x000000000300720c */ /* 0x000fe20003fc4270 */
[----:B------:R-:W-:-:S12]  /*18d40*/  BRA.DIV UR4, `(.L_x_1431) ;  /* 0x0000002a04d07947 */ /* 0x000fd8000b800000 */
[----:B------:R-:W2:Y:S01]  /*18d50*/  LDL.LU R11, [R1+0xc] ;  /* 0x00000c00010b7983 */ /* 0x000ea20000300800 */
[----:B------:R-:W-:-:S04]  /*18d60*/  VOTE.ANY R3, PT, !P6 ;  /* 0x0000000000037806 */ /* 0x000fc800070e0100 */
[----:B------:R-:W1:Y:S02]  /*18d70*/  POPC R9, R3 ;  /* 0x0000000300097309 */ /* 0x000e640000000000 */
[----:B-1----:R2:W1:Y:S04]  /*18d80*/  SHFL.IDX PT, R4, R5, R9, 0x1f ;  /* 0x00001f0905047589 */ /* 0x00246800000e0000 */
[----:B------:R3:W4:Y:S01]  /*18d90*/  SHFL.IDX PT, R7, R7, R9, 0x1f ;  /* 0x00001f0907077589 */ /* 0x00072200000e0000 */
[----:B--2---:R-:W-:-:S05]  /*18da0*/  IMAD.IADD R5, R9, 0x1, R11 ;  /* 0x0000000109057824 */ /* 0x004fca00078e020b */
[----:B-1--4-:R3:W-:Y:S02]  /*18db0*/  STL [R1+0xc], R5 ;  /* 0x00000c0501007387 */ /* 0x0127e40000100800 */
.L_x_1505:
[----:B------:R-:W-:-:S13]  /*18dc0*/  ISETP.NE.AND P0, PT, R3, RZ, PT ;  /* 0x000000ff0300720c */ /* 0x000fda0003f05270 */
[----:B------:R-:W-:Y:S05]  /*18dd0*/  @!P0 BRA `(.L_x_1432) ;  /* 0x0000000000148947 */ /* 0x000fea0003800000 */
[----:B------:R-:W-:Y:S01]  /*18de0*/  UMOV UR4, 0xffffffff ;  /* 0xffffffff00047882 */ /* 0x000fe20000000000 */
[----:B---3--:R-:W-:Y:S02]  /*18df0*/  VIADD R9, R9, 0xffffffff ;  /* 0xffffffff09097836 */ /* 0x008fe40000000000 */
[----:B------:R-:W-:Y:S05]  /*18e00*/  BRA.DIV UR4, `(.L_x_1433) ;  /* 0x0000002e04087947 */ /* 0x000fea000b800000 */
[----:B0-----:R0:W2:Y:S02]  /*18e10*/  SHFL.IDX PT, R2, R2, R9, 0x1f ;  /* 0x00001f0902027589 */ /* 0x0010a400000e0000 */
.L_x_1508:
[----:B--2---:R-:W-:-:S07]  /*18e20*/  IMAD.MOV.U32 R6, RZ, RZ, R2 ;  /* 0x000000ffff067224 */ /* 0x004fce00078e0002 */
.L_x_1432:
[----:B0-----:R-:W-:Y:S01]  /*18e30*/  IMAD R2, R6, R8, R10 ;  /* 0x0000000806027224 */ /* 0x001fe200078e020a */
[----:B------:R-:W-:-:S03]  /*18e40*/  ISETP.NE.AND P0, PT, R7, 0x1, PT ;  /* 0x000000010700780c */ /* 0x000fc60003f05270 */
[----:B------:R-:W-:Y:S01]  /*18e50*/  IMAD.IADD R0, R0, 0x1, -R2 ;  /* 0x0000000100007824 */ /* 0x000fe200078e0a02 */
[----:B------:R0:W-:Y:S09]  /*18e60*/  STL [R1], R2 ;  /* 0x0000000201007387 */ /* 0x0001f20000100800 */
[----:B------:R-:W-:Y:S05]  /*18e70*/  @!P0 BRA `(.L_x_1434) ;  /* 0x0000000000e48947 */ /* 0x000fea0003800000 */
[----:B-1-3--:R-:W-:-:S04]  /*18e80*/  IABS R5, R4 ;  /* 0x0000000400057213 */ /* 0x00afc80000000000 */
[----:B0-----:R-:W0:Y:S08]  /*18e90*/  I2F.RP R2, R5 ;  /* 0x0000000500027306 */ /* 0x001e300000209400 */
        /* <DEDUP_REMOVED lines=8> */
[----:B------:R-:W-:-:S03]  /*18f20*/  IABS R3, R4 ;  /* 0x0000000400037213 */ /* 0x000fc60000000000 */
[----:B------:R-:W-:-:S04]  /*18f30*/  IMAD.HI.U32 R8, R8, R2, RZ ;  /* 0x0000000208087227 */ /* 0x000fc800078e00ff */
[----:B------:R-:W-:-:S04]  /*18f40*/  IMAD.MOV R3, RZ, RZ, -R3 ;  /* 0x000000ffff037224 */ /* 0x000fc800078e0a03 */
[----:B------:R-:W-:-:S05]  /*18f50*/  IMAD R2, R8, R3, R2 ;  /* 0x0000000308027224 */ /* 0x000fca00078e0202 */
[----:B------:R-:W-:-:S13]  /*18f60*/  ISETP.GT.U32.AND P1, PT, R5, R2, PT ;  /* 0x000000020500720c */ /* 0x000fda0003f24070 */
[----:B------:R-:W-:Y:S02]  /*18f70*/  @!P1 IMAD.IADD R2, R2, 0x1, -R5 ;  /* 0x0000000102029824 */ /* 0x000fe400078e0a05 */
[----:B------:R-:W-:Y:S01]  /*18f80*/  @!P1 VIADD R8, R8, 0x1 ;  /* 0x0000000108089836 */ /* 0x000fe20000000000 */
[----:B------:R-:W-:Y:S02]  /*18f90*/  ISETP.NE.AND P1, PT, R4, RZ, PT ;  /* 0x000000ff0400720c */ /* 0x000fe40003f25270 */
[----:B------:R-:W-:Y:S02]  /*18fa0*/  ISETP.GE.U32.AND P0, PT, R2, R5, PT ;  /* 0x000000050200720c */ /* 0x000fe40003f06070 */
[----:B------:R-:W-:-:S04]  /*18fb0*/  IABS R5, R7 ;  /* 0x0000000700057213 */ /* 0x000fc80000000000 */
[----:B------:R-:W0:Y:S07]  /*18fc0*/  I2F.RP R2, R5 ;  /* 0x0000000500027306 */ /* 0x000e2e0000209400 */
        /* <DEDUP_REMOVED lines=8> */
[----:B------:R-:W-:-:S03]  /*19050*/  LOP3.LUT R2, R0, R4, RZ, 0x3c, !PT ;  /* 0x0000000400027212 */ /* 0x000fc600078e3cff */
[----:B------:R-:W-:Y:S01]  /*19060*/  IMAD.MOV.U32 R3, RZ, RZ, R8 ;  /* 0x000000ffff037224 */ /* 0x000fe200078e0008 */
[----:B------:R-:W-:Y:S02]  /*19070*/  ISETP.GE.AND P2, PT, R2, RZ, PT ;  /* 0x000000ff0200720c */ /* 0x000fe40003f46270 */
[----:B------:R-:W-:-:S05]  /*19080*/  IABS R8, R7 ;  /* 0x0000000700087213 */ /* 0x000fca0000000000 */
[----:B------:R-:W-:-:S06]  /*19090*/  IMAD.MOV R8, RZ, RZ, -R8 ;  /* 0x000000ffff087224 */ /* 0x000fcc00078e0a08 */
        /* <DEDUP_REMOVED lines=9> */
[----:B------:R-:W-:Y:S01]  /*19130*/  ISETP.GE.U32.AND P0, PT, R2, R5, PT ;  /* 0x000000050200720c */ /* 0x000fe20003f06070 */
[----:B------:R-:W-:-:S04]  /*19140*/  IMAD.MOV R2, RZ, RZ, -R3 ;  /* 0x000000ffff027224 */ /* 0x000fc800078e0a03 */
[----:B------:R-:W-:Y:S01]  /*19150*/  IMAD R0, R4, R2, R0 ;  /* 0x0000000204007224 */ /* 0x000fe200078e0200 */
[----:B------:R-:W-:-:S04]  /*19160*/  LOP3.LUT R2, R3, R7, RZ, 0x3c, !PT ;  /* 0x0000000703027212 */ /* 0x000fc800078e3cff */
[----:B------:R-:W-:-:S03]  /*19170*/  ISETP.GE.AND P2, PT, R2, RZ, PT ;  /* 0x000000ff0200720c */ /* 0x000fc60003f46270 */
[----:B------:R-:W-:-:S10]  /*19180*/  @P0 VIADD R6, R6, 0x1 ;  /* 0x0000000106060836 */ /* 0x000fd40000000000 */
        /* <DEDUP_REMOVED lines=8> */
.L_x_1434:
[----:B-1-3--:R-:W2:Y:S01]  /*19210*/  LDL R5, [R1+0xc] ;  /* 0x00000c0001057983 */ /* 0x00aea20000100800 */
[----:B0-----:R-:W2:Y:S01]  /*19220*/  LDC.64 R2, c[0x0][0xc90] ;  /* 0x00032400ff027b82 */ /* 0x001ea20000000a00 */
[----:B------:R-:W-:Y:S01]  /*19230*/  ULDC.64 UR4, c[0x0][0x208] ;  /* 0x0000820000047ab9 */ /* 0x000fe20000000a00 */
[----:B--2---:R-:W-:-:S05]  /*19240*/  IMAD.WIDE R2, R5, 0x4, R2 ;  /* 0x0000000405027825 */ /* 0x004fca00078e0202 */
[----:B------:R-:W2:Y:S02]  /*19250*/  LDG.E R6, desc[UR4][R2.64] ;  /* 0x0000000402067981 */ /* 0x000ea4000c1e1900 */
[----:B--2---:R-:W-:-:S05]  /*19260*/  IMAD R5, R4, R6, RZ ;  /* 0x0000000604057224 */ /* 0x004fca00078e02ff */
[----:B------:R-:W-:-:S04]  /*19270*/  IABS R7, R5 ;  /* 0x0000000500077213 */ /* 0x000fc80000000000 */
        /* <DEDUP_REMOVED lines=23> */
[----:B------:R-:W-:Y:S02]  /*193f0*/  IMAD R7, R6, R2, RZ ;  /* 0x0000000206077224 */ /* 0x000fe400078e02ff */
[----:B------:R-:W-:Y:S02]  /*19400*/  IMAD.MOV R2, RZ, RZ, -R2 ;  /* 0x000000ffff027224 */ /* 0x000fe400078e0a02 */
[----:B------:R-:W-:Y:S02]  /*19410*/  IMAD.MOV R3, RZ, RZ, -R7 ;  /* 0x000000ffff037224 */ /* 0x000fe400078e0a07 */
[----:B------:R-:W-:-:S03]  /*19420*/  IMAD R0, R5, R2, R0 ;  /* 0x0000000205007224 */ /* 0x000fc600078e0200 */
[----:B------:R-:W-:-:S04]  /*19430*/  VIADDMNMX R6, R3, R8, R6, PT ;  /* 0x0000000803067246 */ /* 0x000fc80003800106 */
        /* <DEDUP_REMOVED lines=19> */
[----:B------:R-:W-:Y:S02]  /*19570*/  LOP3.LUT R3, R0, R6, RZ, 0x3c, !PT ;  /* 0x0000000600037212 */ /* 0x000fe400078e3cff */
[----:B------:R-:W-:Y:S02]  /*19580*/  IADD3 R0, R7, 0x1000000, R0 ;  /* 0x0100000007007810 */ /* 0x000fe40007ffe000 */
[----:B------:R-:W-:-:S07]  /*19590*/  ISETP.GE.AND P2, PT, R3, RZ, PT ;  /* 0x000000ff0300720c */ /* 0x000fce0003f46270 */
[----:B------:R-:W-:-:S06]  /*195a0*/  @P0 VIADD R2, R2, 0x1 ;  /* 0x0000000102020836 */ /* 0x000fcc0000000000 */
[----:B------:R-:W-:Y:S01]  /*195b0*/  @!P2 IMAD.MOV R2, RZ, RZ, -R2 ;  /* 0x000000ffff02a224 */ /* 0x000fe200078e0a02 */
[----:B------:R-:W-:Y:S01]  /*195c0*/  @!P1 LOP3.LUT R2, RZ, R6, RZ, 0x33, !PT ;  /* 0x00000006ff029212 */ /* 0x000fe200078e33ff */
[----:B------:R-:W-:-:S04]  /*195d0*/  IMAD.MOV R6, RZ, RZ, -R6 ;  /* 0x000000ffff067224 */ /* 0x000fc800078e0a06 */
[----:B------:R-:W-:Y:S02]  /*195e0*/  IMAD R3, R2, R6, R0 ;  /* 0x0000000602037224 */ /* 0x000fe400078e0200 */
[----:B------:R-:W-:-:S03]  /*195f0*/  IMAD.MOV.U32 R0, RZ, RZ, R2 ;  /* 0x000000ffff007224 */ /* 0x000fc600078e0002 */
[----:B------:R1:W-:Y:S04]  /*19600*/  STL [R1+0x8], R3 ;  /* 0x0000080301007387 */ /* 0x0003e80000100800 */
.L_x_1435:
[----:B-1----:R-:W-:-:S05]  /*19610*/  LOP3.LUT R3, RZ, R0, RZ, 0x33, !PT ;  /* 0x00000000ff037212 */ /* 0x002fca00078e33ff */
[----:B------:R-:W-:-:S05]  /*19620*/  IMAD.IADD R0, R4, 0x1, R3 ;  /* 0x0000000104007824 */ /* 0x000fca00078e0203 */
[----:B------:R2:W-:Y:S01]  /*19630*/  STL [R1+0x4], R0 ;  /* 0x0000040001007387 */ /* 0x0005e20000100800 */
[----:B------:R-:W-:Y:S05]  /*19640*/  BRA `(.L_x_1436) ;  /* 0x0000000000287947 */ /* 0x000fea0003800000 */
.L_x_1428:
[----:B------:R-:W-:Y:S01]  /*19650*/  UMOV UR4, URZ ;  /* 0x0000003f00047c82 */ /* 0x000fe20008000000 */
[----:B------:R-:W-:Y:S01]  /*19660*/  ULDC UR6, c[0x0][0xc3c] ;  /* 0x00030f0000067ab9 */ /* 0x000fe20000000800 */
[----:B------:R-:W-:Y:S01]  /*19670*/  UMOV UR5, URZ ;  /* 0x0000003f00057c82 */ /* 0x000fe20008000000 */
[----:B------:R0:W-:Y:S01]  /*19680*/  STL [R1], R0 ;  /* 0x0000000001007387 */ /* 0x0001e20000100800 */
[----:B------:R-:W-:Y:S02]  /*19690*/  IMAD.U32 R3, RZ, RZ, UR4 ;  /* 0x00000004ff037e24 */ /* 0x000fe4000f8e00ff */
[----:B------:R-:W-:-:S03]  /*196a0*/  IMAD.U32 R2, RZ, RZ, UR5 ;  /* 0x00000005ff027e24 */ /* 0x000fc6000f8e00ff */
[----:B------:R1:W-:Y:S01]  /*196b0*/  STL [R1+0x4], R3 ;  /* 0x0000040301007387 */ /* 0x0003e20000100800 */
[----:B0-----:R-:W-:-:S05]  /*196c0*/  IMAD.U32 R0, RZ, RZ, UR6 ;  /* 0x00000006ff007e24 */ /* 0x001fca000f8e00ff */
[----:B------:R1:W-:Y:S04]  /*196d0*/  STL [R1+0xc], R0 ;  /* 0x00000c0001007387 */ /* 0x0003e80000100800 */
[----:B------:R1:W-:Y:S02]  /*196e0*/  STL [R1+0x8], R2 ;  /* 0x0000080201007387 */ /* 0x0003e40000100800 */
.L_x_1436:
[----:B01----:R-:W3:Y:S04]  /*196f0*/  LDL R2, [R1+0xc] ;  /* 0x00000c0001027983 */ /* 0x003ee80000100800 */
[----:B------:R-:W4:Y:S04]  /*19700*/  LDL R3, [R1+0x8] ;  /* 0x0000080001037983 */ /* 0x000f280000100800 */
[----:B------:R-:W5:Y:S04]  /*19710*/  LDL R5, [R1+0x4] ;  /* 0x0000040001057983 */ /* 0x000f680000100800 */
[----:B------:R-:W5:Y:S01]  /*19720*/  LDL R4, [R1] ;  /* 0x0000000001047983 */ /* 0x000f620000100800 */
[----:B--2---:R-:W0:Y:S01]  /*19730*/  S2R R0, SR_TID.X ;  /* 0x0000000000007919 */ /* 0x004e220000002100 */
[----:B------:R-:W-:Y:S05]  /*19740*/  WARPSYNC.ALL ;  /* 0x0000000000007948 */ /* 0x000fea0003800000 */
[----:B0-----:R-:W-:Y:S01]  /*19750*/  LOP3.LUT R0, R0, 0x1f, RZ, 0xc0, !PT ;  /* 0x0000001f00007812 */ /* 0x001fe200078ec0ff */
[----:B------:R-:W-:Y:S03]  /*19760*/  BAR.SYNC.DEFER_BLOCKING 0x4, 0x180 ;  /* 0x0106000000007b1d */ /* 0x000fe60000010000 */
[----:B------:R-:W-:-:S13]  /*19770*/  ISETP.NE.AND P0, PT, R0, RZ, PT ;  /* 0x000000ff0000720c */ /* 0x000fda0003f05270 */
[----:B------:R-:W0:Y:S01]  /*19780*/  @!P0 S2R R0, SR_CgaCtaId ;  /* 0x0000000000008919 */ /* 0x000e220000008800 */
[----:B---3--:R-:W-:Y:S01]  /*19790*/  IMAD.MOV.U32 R7, RZ, RZ, R2 ;  /* 0x000000ffff077224 */ /* 0x008fe200078e0002 */
[----:B------:R-:W-:Y:S01]  /*197a0*/  @!P0 MOV R2, 0x400 ;  /* 0x0000040000028802 */ /* 0x000fe20000000f00 */
[----:B----4-:R-:W-:-:S03]  /*197b0*/  IMAD.MOV.U32 R6, RZ, RZ, R3 ;  /* 0x000000ffff067224 */ /* 0x010fc600078e0003 */
[----:B0-----:R-:W-:-:S05]  /*197c0*/  @!P0 LEA R18, R0, R2, 0x18 ;  /* 0x0000000200128211 */ /* 0x001fca00078ec0ff */
[----:B-----5:R0:W-:Y:S01]  /*197d0*/  @!P0 STS.128 [R18+0x308d0], R4 ;  /* 0x0308d00412008388 */ /* 0x0201e20000000c00 */
[----:B------:R-:W-:Y:S06]  /*197e0*/  BAR.ARV 0x5, 0x180 ;  /* 0x0146000000007b1d */ /* 0x000fec0000002000 */
.L_x_1425:
[----:B------:R-:W2:Y:S01]  /*197f0*/  LDL R0, [R1+0xc] ;  /* 0x00000c0001007983 */ /* 0x000ea20000100800 */
[----:B------:R-:W-:Y:S02]  /*19800*/  ULDC UR4, c[0x0][0xc3c] ;  /* 0x00030f0000047ab9 */ /* 0x000fe40000000800 */
[----:B--2---:R-:W-:-:S13]  /*19810*/  ISETP.GE.AND P0, PT, R0, UR4, PT ;  /* 0x0000000400007c0c */ /* 0x004fda000bf06270 */
[----:B------:R-:W-:Y:S05]  /*19820*/  @!P0 BRA `(.L_x_1437) ;  /* 0xffffff9400488947 */ /* 0x000fea000383ffff */
[----:B------:R-:W-:Y:S05]  /*19830*/  BSYNC B8 ;  /* 0x0000000000087941 */ /* 0x000fea0003800000 */
.L_x_1314:
[----:B--2---:R-:W2:Y:S01]  /*19840*/  LDL.LU R0, [R1+0x50] ;  /* 0x0000500001007983 */ /* 0x004ea20000300800 */
[----:B------:R-:W-:Y:S01]  /*19850*/  BSSY B0, `(.L_x_1438) ;  /* 0x000000b000007945 */ /* 0x000fe20003800000 */
[----:B01----:R-:W0:Y:S01]  /*19860*/  S2R R5, SR_CgaCtaId ;  /* 0x0000000000057919 */ /* 0x003e220000008800 */
[----:B--2---:R-:W-:-:S05]  /*19870*/  VIADD R0, R0, 0x1 ;  /* 0x0000000100007836 */ /* 0x004fca0000000000 */
        /* <DEDUP_REMOVED lines=8> */
.L_x_1509:
[----:B------:R-:W-:Y:S05]  /*19900*/  BSYNC B0 ;  /* 0x0000000000007941 */ /* 0x000fea0003800000 */
.L_x_1438:
[----:B------:R-:W-:-:S03]  /*19910*/  UMOV UR4, 0xffffffff ;  /* 0xffffffff00047882 */ /* 0x000fc60000000000 */
[----:B------:R-:W-:Y:S05]  /*19920*/  BRA.DIV UR4, `(.L_x_1440) ;  /* 0x0000002204807947 */ /* 0x000fea000b800000 */
[----:B------:R-:W1:Y:S02]  /*19930*/  S2R R2, SR_TID.X ;  /* 0x0000000000027919 */ /* 0x000e640000002100 */
[----:B-1----:R-:W-:-:S04]  /*19940*/  SHF.R.U32.HI R2, RZ, 0x5, R2 ;  /* 0x00000005ff027819 */ /* 0x002fc80000011602 */
[----:B------:R-:W-:-:S05]  /*19950*/  LOP3.LUT R2, R2, 0x3, RZ, 0xc0, !PT ;  /* 0x0000000302027812 */ /* 0x000fca00078ec0ff */
[----:B------:R1:W2:Y:S02]  /*19960*/  SHFL.IDX PT, R14, R2, RZ, 0x1f ;  /* 0x00001fff020e7589 */ /* 0x0002a400000e0000 */
.L_x_1512:
[----:B--2---:R-:W-:Y:S01]  /*19970*/  ISETP.NE.AND P0, PT, R14, RZ, PT ;  /* 0x000000ff0e00720c */ /* 0x004fe20003f05270 */
[----:B------:R-:W-:-:S12]  /*19980*/  BSSY B0, `(.L_x_1441) ;  /* 0x0000027000007945 */ /* 0x000fd80003800000 */
[----:B------:R-:W-:Y:S05]  /*19990*/  @P0 BRA `(.L_x_1442) ;  /* 0x0000000000940947 */ /* 0x000fea0003800000 */
[----:B------:R-:W-:-:S03]  /*199a0*/  UMOV UR4, 0xffffffff ;  /* 0xffffffff00047882 */ /* 0x000fc60000000000 */
[----:B------:R-:W-:Y:S05]  /*199b0*/  BRA.DIV UR4, `(.L_x_1443) ;  /* 0x0000002204907947 */ /* 0x000fea000b800000 */
[----:B------:R-:W-:-:S13]  /*199c0*/  ELECT P6, URZ, PT ;  /* 0x00000000003f782f */ /* 0x000fda00038c0000 */
.L_x_1515:
        /* <DEDUP_REMOVED lines=8> */
.L_x_1444:
        /* <DEDUP_REMOVED lines=13> */
.L_x_1516:
[----:B------:R-:W1:Y:S02]  /*19b20*/  SYNCS.PHASECHK.TRANS64.TRYWAIT P0, [R7+URZ], R2 ;  /* 0x00000002070075a7 */ /* 0x000e64000800017f */
[----:B-1----:R-:W-:Y:S05]  /*19b30*/  @!P0 BRA `(.L_x_1446) ;  /* 0x0000002000648947 */ /* 0x002fea0003800000 */
.L_x_1517:
[----:B------:R-:W-:Y:S05]  /*19b40*/  @!P2 BRA `(.L_x_1447) ;  /* 0x000000000004a947 */ /* 0x000fea0003800000 */
[----:B------:R-:W-:Y:S01]  /*19b50*/  BPT.TRAP 0x1 ;  /* 0x000000040000795c */ /* 0x000fe20000300000 */
.L_x_1447:
[----:B------:R-:W-:-:S04]  /*19b60*/  VIADD R0, R0, 0x30860 ;  /* 0x0003086000007836 */ /* 0x000fc80000000000 */
[----:B------:R-:W-:-:S04]  /*19b70*/  IMAD R4, R19, 0x8, R0 ;  /* 0x0000000813047824 */ /* 0x000fc800078e0200 */
[----:B------:R-:W2:Y:S02]  /*19b80*/  SYNCS.PHASECHK.TRANS64.TRYWAIT P0, [R4+URZ], R5 ;  /* 0x00000005040075a7 */ /* 0x000ea4000800017f */
[----:B--2---:R-:W-:Y:S05]  /*19b90*/  @!P0 BRA `(.L_x_1448) ;  /* 0x0000002000608947 */ /* 0x004fea0003800000 */
.L_x_1518:
[----:B------:R-:W-:-:S07]  /*19ba0*/  IMAD R3, R3, 0x8, R0 ;  /* 0x0000000803037824 */ /* 0x000fce00078e0200 */
.L_x_1449:
[----:B----4-:R4:W0:Y:S02]  /*19bb0*/  SYNCS.PHASECHK.TRANS64.TRYWAIT P0, [R3+URZ], R2 ;  /* 0x00000002030075a7 */ /* 0x010824000800017f */
[----:B0-----:R-:W-:Y:S05]  /*19bc0*/  @!P0 NANOSLEEP.SYNCS 0x989680 ;  /* 0x009896800000895d */ /* 0x001fea0003900000 */
[----:B------:R-:W0:Y:S02]  /*19bd0*/  @!P0 SYNCS.PHASECHK.TRANS64 P0, [R3+URZ], R2 ;  /* 0x00000002030085a7 */ /* 0x000e24000800007f */
[----:B0-----:R-:W-:Y:S05]  /*19be0*/  @!P0 BRA `(.L_x_1449) ;  /* 0xfffffffc00f08947 */ /* 0x001fea000383ffff */
.L_x_1442:
[----:B------:R-:W-:Y:S05]  /*19bf0*/  BSYNC B0 ;  /* 0x0000000000007941 */ /* 0x000fea0003800000 */
.L_x_1441:
[----:B------:R-:W-:Y:S05]  /*19c00*/  EXIT ;  /* 0x000000000000794d */ /* 0x000fea0003800000 */
.L_x_1213:
[----:B0-----:R-:W-:-:S04]  /*19c10*/  IMAD.U32 R3, RZ, RZ, UR37 ;  /* 0x00000025ff037e24 */ /* 0x001fc8000f8e00ff */
[----:B------:R0:W1:Y:S03]  /*19c20*/  SYNCS.PHASECHK.TRANS64.TRYWAIT P1, [R3+URZ+0x30800], R0 ;  /* 0x03080000030075a7 */ /* 0x000066000802017f */
[----:B-1----:R-:W-:Y:S05]  /*19c30*/  @!P1 NANOSLEEP.SYNCS 0x989680 ;  /* 0x009896800000995d */ /* 0x002fea0003900000 */
[----:B------:R-:W1:Y:S02]  /*19c40*/  @!P1 SYNCS.PHASECHK.TRANS64 P1, [R3+URZ+0x30800], R0 ;  /* 0x03080000030095a7 */ /* 0x000e64000802007f */
[----:B-1----:R-:W-:Y:S05]  /*19c50*/  @!P1 BRA `(.L_x_1213) ;  /* 0xfffffffc00ec9947 */ /* 0x002fea000383ffff */
[----:B------:R-:W-:Y:S05]  /*19c60*/  BRA `(.L_x_1450) ;  /* 0xfffffe8800447947 */ /* 0x000fea000383ffff */
.L_x_1217:
[----:B-1----:R1:W2:Y:S02]  /*19c70*/  SYNCS.PHASECHK.TRANS64.TRYWAIT P2, [R3+URZ+0x30830], R0 ;  /* 0x03083000030075a7 */ /* 0x0022a4000804017f */
[----:B--2---:R-:W-:Y:S05]  /*19c80*/  @!P2 NANOSLEEP.SYNCS 0x989680 ;  /* 0x009896800000a95d */ /* 0x004fea0003900000 */
[----:B------:R-:W2:Y:S02]  /*19c90*/  @!P2 SYNCS.PHASECHK.TRANS64 P2, [R3+URZ+0x30830], R0 ;  /* 0x030830000300a5a7 */ /* 0x000ea4000804007f */
[----:B--2---:R-:W-:Y:S05]  /*19ca0*/  @!P2 BRA `(.L_x_1217) ;  /* 0xfffffffc00f0a947 */ /* 0x004fea000383ffff */
[----:B------:R-:W-:Y:S05]  /*19cb0*/  BRA `(.L_x_1216) ;  /* 0xfffffe88006c7947 */ /* 0x000fea000383ffff */
.L_x_1233:
[----:B-1----:R-:W-:-:S04]  /*19cc0*/  IMAD.U32 R152, RZ, RZ, UR6 ;  /* 0x00000006ff987e24 */ /* 0x002fc8000f8e00ff */
[----:B------:R1:W2:Y:S03]  /*19cd0*/  SYNCS.PHASECHK.TRANS64.TRYWAIT P2, [R152+URZ+0x30830], R21 ;  /* 0x03083015980075a7 */ /* 0x0002a6000804017f */
[----:B--2---:R-:W-:Y:S05]  /*19ce0*/  @!P2 NANOSLEEP.SYNCS 0x989680 ;  /* 0x009896800000a95d */ /* 0x004fea0003900000 */
[----:B------:R-:W2:Y:S02]  /*19cf0*/  @!P2 SYNCS.PHASECHK.TRANS64 P2, [R152+URZ+0x30830], R21 ;  /* 0x030830159800a5a7 */ /* 0x000ea4000804007f */
[----:B--2---:R-:W-:Y:S05]  /*19d00*/  @!P2 BRA `(.L_x_1233) ;  /* 0xfffffffc00eca947 */ /* 0x004fea000383ffff */
[----:B------:R-:W-:Y:S05]  /*19d10*/  BRA `(.L_x_1232) ;  /* 0xfffffeb000407947 */ /* 0x000fea000383ffff */
.L_x_1237:
[----:B--2---:R-:W-:-:S04]  /*19d20*/  IMAD.U32 R2, RZ, RZ, UR10 ;  /* 0x0000000aff027e24 */ /* 0x004fc8000f8e00ff */
[----:B------:R2:W3:Y:S03]  /*19d30*/  SYNCS.PHASECHK.TRANS64.TRYWAIT P2, [R2+URZ+0x30850], R0 ;  /* 0x03085000020075a7 */ /* 0x0004e6000804017f */
[----:B---3--:R-:W-:Y:S05]  /*19d40*/  @!P2 NANOSLEEP.SYNCS 0x989680 ;  /* 0x009896800000a95d */ /* 0x008fea0003900000 */
[----:B------:R-:W3:Y:S02]  /*19d50*/  @!P2 SYNCS.PHASECHK.TRANS64 P2, [R2+URZ+0x30850], R0 ;  /* 0x030850000200a5a7 */ /* 0x000ee4000804007f */
[----:B---3--:R-:W-:Y:S05]  /*19d60*/  @!P2 BRA `(.L_x_1237) ;  /* 0xfffffffc00eca947 */ /* 0x008fea000383ffff */
[----:B------:R-:W-:Y:S05]  /*19d70*/  BRA `(.L_x_1236) ;  /* 0xfffffebc00c47947 */ /* 0x000fea000383ffff */
.L_x_1254:
[----:B-1----:R-:W-:-:S04]  /*19d80*/  IMAD.U32 R4, RZ, RZ, UR5 ;  /* 0x00000005ff047e24 */ /* 0x002fc8000f8e00ff */
[----:B------:R1:W2:Y:S03]  /*19d90*/  SYNCS.PHASECHK.TRANS64.TRYWAIT P2, [R4+URZ+0x30830], R3 ;  /* 0x03083003040075a7 */ /* 0x0002a6000804017f */
[----:B--2---:R-:W-:Y:S05]  /*19da0*/  @!P2 NANOSLEEP.SYNCS 0x989680 ;  /* 0x009896800000a95d */ /* 0x004fea0003900000 */
[----:B------:R-:W2:Y:S02]  /*19db0*/  @!P2 SYNCS.PHASECHK.TRANS64 P2, [R4+URZ+0x30830], R3 ;  /* 0x030830030400a5a7 */ /* 0x000ea4000804007f */
[----:B--2---:R-:W-:Y:S05]  /*19dc0*/  @!P2 BRA `(.L_x_1254) ;  /* 0xfffffffc00eca947 */ /* 0x004fea000383ffff */
[----:B------:R-:W-:Y:S05]  /*19dd0*/  BRA `(.L_x_1253) ;  /* 0xfffffed800b07947 */ /* 0x000fea000383ffff */
.L_x_1258:
[----:B---3--:R-:W-:-:S04]  /*19de0*/  IMAD.U32 R2, RZ, RZ, UR14 ;  /* 0x0000000eff027e24 */ /* 0x008fc8000f8e00ff */
[----:B------:R3:W4:Y:S03]  /*19df0*/  SYNCS.PHASECHK.TRANS64.TRYWAIT P2, [R2+URZ+0x30850], R0 ;  /* 0x03085000020075a7 */ /* 0x000726000804017f */
[----:B----4-:R-:W-:Y:S05]  /*19e00*/  @!P2 NANOSLEEP.SYNCS 0x989680 ;  /* 0x009896800000a95d */ /* 0x010fea0003900000 */
[----:B------:R-:W4:Y:S02]  /*19e10*/  @!P2 SYNCS.PHASECHK.TRANS64 P2, [R2+URZ+0x30850], R0 ;  /* 0x030850000200a5a7 */ /* 0x000f24000804007f */
[----:B----4-:R-:W-:Y:S05]  /*19e20*/  @!P2 BRA `(.L_x_1258) ;  /* 0xfffffffc00eca947 */ /* 0x010fea000383ffff */
[----:B------:R-:W-:Y:S05]  /*19e30*/  BRA `(.L_x_1257) ;  /* 0xfffffee800347947 */ /* 0x000fea000383ffff */
.L_x_1264:
[----:B-1----:R-:W-:-:S04]  /*19e40*/  IMAD.U32 R4, RZ, RZ, UR5 ;  /* 0x00000005ff047e24 */ /* 0x002fc8000f8e00ff */
[----:B------:R1:W2:Y:S03]  /*19e50*/  SYNCS.PHASECHK.TRANS64.TRYWAIT P2, [R4+URZ+0x30830], R3 ;  /* 0x03083003040075a7 */ /* 0x0002a6000804017f */
[----:B--2---:R-:W-:Y:S05]  /*19e60*/  @!P2 NANOSLEEP.SYNCS 0x989680 ;  /* 0x009896800000a95d */ /* 0x004fea0003900000 */
[----:B------:R-:W2:Y:S02]  /*19e70*/  @!P2 SYNCS.PHASECHK.TRANS64 P2, [R4+URZ+0x30830], R3 ;  /* 0x030830030400a5a7 */ /* 0x000ea4000804007f */
[----:B--2---:R-:W-:Y:S05]  /*19e80*/  @!P2 BRA `(.L_x_1264) ;  /* 0xfffffffc00eca947 */ /* 0x004fea000383ffff */
[----:B------:R-:W-:Y:S05]  /*19e90*/  BRA `(.L_x_1263) ;  /* 0xfffffef400b47947 */ /* 0x000fea000383ffff */
.L_x_1268:
[----:B---3--:R-:W-:-:S04]  /*19ea0*/  IMAD.U32 R2, RZ, RZ, UR14 ;  /* 0x0000000eff027e24 */ /* 0x008fc8000f8e00ff */
[----:B------:R3:W4:Y:S03]  /*19eb0*/  SYNCS.PHASECHK.TRANS64.TRYWAIT P2, [R2+URZ+0x30850], R0 ;  /* 0x03085000020075a7 */ /* 0x000726000804017f */
[----:B----4-:R-:W-:Y:S05]  /*19ec0*/  @!P2 NANOSLEEP.SYNCS 0x989680 ;  /* 0x009896800000a95d */ /* 0x010fea0003900000 */
[----:B------:R-:W4:Y:S02]  /*19ed0*/  @!P2 SYNCS.PHASECHK.TRANS64 P2, [R2+URZ+0x30850], R0 ;  /* 0x030850000200a5a7 */ /* 0x000f24000804007f */
[----:B----4-:R-:W-:Y:S05]  /*19ee0*/  @!P2 BRA `(.L_x_1268) ;  /* 0xfffffffc00eca947 */ /* 0x010fea000383ffff */
[----:B------:R-:W-:Y:S05]  /*19ef0*/  BRA `(.L_x_1267) ;  /* 0xffffff0400387947 */ /* 0x000fea000383ffff */
.L_x_1281:
[----:B-1----:R-:W-:-:S04]  /*19f00*/  IMAD.U32 R7, RZ, RZ, UR8 ;  /* 0x00000008ff077e24 */ /* 0x002fc8000f8e00ff */
[----:B------:R1:W2:Y:S03]  /*19f10*/  SYNCS.PHASECHK.TRANS64.TRYWAIT P0, [R7+URZ+0x30850], R0 ;  /* 0x03085000070075a7 */ /* 0x0002a6000800017f */
[----:B--2---:R-:W-:Y:S05]  /*19f20*/  @!P0 NANOSLEEP.SYNCS 0x989680 ;  /* 0x009896800000895d */ /* 0x004fea0003900000 */
[----:B------:R-:W2:Y:S02]  /*19f30*/  @!P0 SYNCS.PHASECHK.TRANS64 P0, [R7+URZ+0x30850], R0 ;  /* 0x03085000070085a7 */ /* 0x000ea4000800007f */
[----:B--2---:R-:W-:Y:S05]  /*19f40*/  @!P0 BRA `(.L_x_1281) ;  /* 0xfffffffc00ec8947 */ /* 0x004fea000383ffff */
[----:B------:R-:W-:Y:S05]  /*19f50*/  BRA `(.L_x_1280) ;  /* 0xffffff2400387947 */ /* 0x000fea000383ffff */
.L_x_1336:
[----:B-1----:R-:W1:Y:S01]  /*19f60*/  S2R R4, SR_TID.X ;  /* 0x0000000000047919 */ /* 0x002e620000002100 */
[----:B------:R-:W-:Y:S01]  /*19f70*/  BSSY B0, `(.L_x_1451) ;  /* 0x000000a000007945 */ /* 0x000fe20003800000 */
[----:B------:R-:W-:Y:S02]  /*19f80*/  IMAD.MOV.U32 R12, RZ, RZ, RZ ;  /* 0x000000ffff0c7224 */ /* 0x000fe400078e00ff */
[----:B------:R-:W-:Y:S02]  /*19f90*/  IMAD.MOV.U32 R11, RZ, RZ, 0x1f ;  /* 0x0000001fff0b7424 */ /* 0x000fe400078e00ff */
[----:B------:R-:W-:Y:S01]  /*19fa0*/  IMAD.MOV.U32 R15, RZ, RZ, -0x1 ;  /* 0xffffffffff0f7424 */ /* 0x000fe200078e00ff */
[----:B-1----:R-:W-:-:S04]  /*19fb0*/  SHF.R.U32.HI R4, RZ, 0x5, R4 ;  /* 0x00000005ff047819 */ /* 0x002fc80000011604 */
[----:B------:R-:W-:-:S05]  /*19fc0*/  LOP3.LUT R4, R4, 0x3, RZ, 0xc0, !PT ;  /* 0x0000000304047812 */ /* 0x000fca00078ec0ff */
[----:B------:R-:W-:-:S07]  /*19fd0*/  IMAD.MOV.U32 R13, RZ, RZ, R4 ;  /* 0x000000ffff0d7224 */ /* 0x000fce00078e0004 */
[----:B0-2---:R-:W-:Y:S05]  /*19fe0*/  WARPSYNC.COLLECTIVE R15, `(.L_x_1452) ;  /* 0x000000000f087348 */ /* 0x005fea0003c00000 */
[----:B------:R1:W3:Y:S02]  /*19ff0*/  SHFL.IDX P6, R14, R13, R12, R11 ;  /* 0x0000000c0d0e7389 */ /* 0x0002e400000c000b */
[----:B0123--:R-:W-:Y:S01]  /*1a000*/  ENDCOLLECTIVE ;  /* 0x000000000000791b */ /* 0x00ffe20003800000 */
.L_x_1452:
[----:B------:R-:W-:Y:S05]  /*1a010*/  BSYNC B0 ;  /* 0x0000000000007941 */ /* 0x000fea0003800000 */
.L_x_1451:
[----:B------:R-:W-:Y:S05]  /*1a020*/  BRA `(.L_x_1453) ;  /* 0xffffff9c00f07947 */ /* 0x000fea000383ffff */
.L_x_1338:
[----:B------:R-:W-:Y:S01]  /*1a030*/  BSSY B0, `(.L_x_1454) ;  /* 0x0000006000007945 */ /* 0x000fe20003800000 */
[----:B------:R-:W-:-:S07]  /*1a040*/  IMAD.MOV.U32 R15, RZ, RZ, -0x1 ;  /* 0xffffffffff0f7424 */ /* 0x000fce00078e00ff */
[----:B012---:R-:W-:Y:S05]  /*1a050*/  WARPSYNC.COLLECTIVE R15, `(.L_x_1455) ;  /* 0x000000000f0c7348 */ /* 0x007fea0003c00000 */
[----:B------:R-:W-:Y:S02]  /*1a060*/  ELECT P6, UR62, PT ;  /* 0x00000000003e782f */ /* 0x000fe400038c0000 */
[----:B------:R-:W-:Y:S01]  /*1a070*/  MOV R14, UR62 ;  /* 0x0000003e000e7c02 */ /* 0x000fe20008000f00 */
[----:B012---:R-:W-:Y:S10]  /*1a080*/  ENDCOLLECTIVE ;  /* 0x000000000000791b */ /* 0x007ff40003800000 */
.L_x_1455:
[----:B------:R-:W-:Y:S05]  /*1a090*/  BSYNC B0 ;  /* 0x0000000000007941 */ /* 0x000fea0003800000 */
.L_x_1454:
[----:B------:R-:W-:Y:S05]  /*1a0a0*/  BRA `(.L_x_1456) ;  /* 0xffffff9c00fc7947 */ /* 0x000fea000383ffff */
.L_x_1340:
[----:B-1----:R1:W3:Y:S02]  /*1a0b0*/  SYNCS.PHASECHK.TRANS64.TRYWAIT P0, [R0+URZ+0x30840], R2 ;  /* 0x03084002000075a7 */ /* 0x0022e4000800017f */
[----:B---3--:R-:W-:Y:S05]  /*1a0c0*/  @!P0 NANOSLEEP.SYNCS 0x989680 ;  /* 0x009896800000895d */ /* 0x008fea0003900000 */
[----:B------:R-:W3:Y:S02]  /*1a0d0*/  @!P0 SYNCS.PHASECHK.TRANS64 P0, [R0+URZ+0x30840], R2 ;  /* 0x03084002000085a7 */ /* 0x000ee4000800007f */
[----:B---3--:R-:W-:Y:S05]  /*1a0e0*/  @!P0 BRA `(.L_x_1340) ;  /* 0xfffffffc00f08947 */ /* 0x008fea000383ffff */
[----:B------:R-:W-:Y:S05]  /*1a0f0*/  BRA `(.L_x_1457) ;  /* 0xffffffa000607947 */ /* 0x000fea000383ffff */
.L_x_1344:
        /* <DEDUP_REMOVED lines=15> */
.L_x_1458:
[----:B------:R-:W-:Y:S02]  /*1a1f0*/  IMAD.MOV.U32 R13, RZ, RZ, R4 ;  /* 0x000000ffff0d7224 */ /* 0x000fe400078e0004 */
[----:B------:R-:W-:-:S07]  /*1a200*/  IMAD.MOV.U32 R6, RZ, RZ, R14 ;  /* 0x000000ffff067224 */ /* 0x000fce00078e000e */
[----:B------:R-:W-:Y:S05]  /*1a210*/  WARPSYNC.COLLECTIVE R15, `(.L_x_1459) ;  /* 0x000000000f087348 */ /* 0x000fea0003c00000 */
[----:B------:R0:W1:Y:S02]  /*1a220*/  SHFL.IDX P6, R14, R13, R12, R11 ;  /* 0x0000000c0d0e7389 */ /* 0x00006400000c000b */
[----:B01----:R-:W-:Y:S01]  /*1a230*/  ENDCOLLECTIVE ;  /* 0x000000000000791b */ /* 0x003fe20003800000 */
.L_x_1459:
        /* <DEDUP_REMOVED lines=20> */
.L_x_1460:
[----:B------:R-:W-:Y:S02]  /*1a380*/  IMAD.MOV.U32 R13, RZ, RZ, R4 ;  /* 0x000000ffff0d7224 */ /* 0x000fe400078e0004 */
[----:B------:R-:W-:-:S07]  /*1a390*/  IMAD.MOV.U32 R6, RZ, RZ, R14 ;  /* 0x000000ffff067224 */ /* 0x000fce00078e000e */
[----:B------:R-:W-:Y:S05]  /*1a3a0*/  WARPSYNC.COLLECTIVE R15, `(.L_x_1461) ;  /* 0x000000000f087348 */ /* 0x000fea0003c00000 */
[----:B------:R0:W1:Y:S02]  /*1a3b0*/  SHFL.IDX P6, R14, R13, R12, R11 ;  /* 0x0000000c0d0e7389 */ /* 0x00006400000c000b */
[----:B01----:R-:W-:Y:S01]  /*1a3c0*/  ENDCOLLECTIVE ;  /* 0x000000000000791b */ /* 0x003fe20003800000 */
.L_x_1461:
        /* <DEDUP_REMOVED lines=20> */
.L_x_1462:
[----:B------:R-:W-:Y:S02]  /*1a510*/  IMAD.MOV.U32 R13, RZ, RZ, R4 ;  /* 0x000000ffff0d7224 */ /* 0x000fe400078e0004 */
[----:B------:R-:W-:-:S07]  /*1a520*/  IMAD.MOV.U32 R6, RZ, RZ, R14 ;  /* 0x000000ffff067224 */ /* 0x000fce00078e000e */
[----:B------:R-:W-:Y:S05]  /*1a530*/  WARPSYNC.COLLECTIVE R15, `(.L_x_1463) ;  /* 0x000000000f087348 */ /* 0x000fea0003c00000 */
[----:B------:R0:W1:Y:S02]  /*1a540*/  SHFL.IDX P6, R14, R13, R12, R11 ;  /* 0x0000000c0d0e7389 */ /* 0x00006400000c000b */
[----:B01----:R-:W-:Y:S01]  /*1a550*/  ENDCOLLECTIVE ;  /* 0x000000000000791b */ /* 0x003fe20003800000 */
.L_x_1463:
        /* <DEDUP_REMOVED lines=20> */
.L_x_1464:
[----:B------:R-:W-:Y:S02]  /*1a6a0*/  IMAD.MOV.U32 R13, RZ, RZ, R4 ;  /* 0x000000ffff0d7224 */ /* 0x000fe400078e0004 */
[----:B------:R-:W-:-:S07]  /*1a6b0*/  IMAD.MOV.U32 R6, RZ, RZ, R14 ;  /* 0x000000ffff067224 */ /* 0x000fce00078e000e */
[----:B------:R-:W-:Y:S05]  /*1a6c0*/  WARPSYNC.COLLECTIVE R15, `(.L_x_1465) ;  /* 0x000000000f087348 */ /* 0x000fea0003c00000 */
[----:B------:R0:W1:Y:S02]  /*1a6d0*/  SHFL.IDX P6, R14, R13, R12, R11 ;  /* 0x0000000c0d0e7389 */ /* 0x00006400000c000b */
[----:B01----:R-:W-:Y:S01]  /*1a6e0*/  ENDCOLLECTIVE ;  /* 0x000000000000791b */ /* 0x003fe20003800000 */
.L_x_1465:
        /* <DEDUP_REMOVED lines=20> */
.L_x_1466:
[----:B------:R-:W-:Y:S02]  /*1a830*/  IMAD.MOV.U32 R13, RZ, RZ, R4 ;  /* 0x000000ffff0d7224 */ /* 0x000fe400078e0004 */
[----:B------:R-:W-:-:S07]  /*1a840*/  IMAD.MOV.U32 R6, RZ, RZ, R14 ;  /* 0x000000ffff067224 */ /* 0x000fce00078e000e */
[----:B------:R-:W-:Y:S05]  /*1a850*/  WARPSYNC.COLLECTIVE R15, `(.L_x_1467) ;  /* 0x000000000f087348 */ /* 0x000fea0003c00000 */
[----:B------:R0:W1:Y:S02]  /*1a860*/  SHFL.IDX P6, R14, R13, R12, R11 ;  /* 0x0000000c0d0e7389 */ /* 0x00006400000c000b */
[----:B01----:R-:W-:Y:S01]  /*1a870*/  ENDCOLLECTIVE ;  /* 0x000000000000791b */ /* 0x003fe20003800000 */
.L_x_1467:
        /* <DEDUP_REMOVED lines=20> */
.L_x_1468:
[----:B------:R-:W-:Y:S02]  /*1a9c0*/  IMAD.MOV.U32 R13, RZ, RZ, R4 ;  /* 0x000000ffff0d7224 */ /* 0x000fe400078e0004 */
[----:B------:R-:W-:-:S07]  /*1a9d0*/  IMAD.MOV.U32 R6, RZ, RZ, R14 ;  /* 0x000000ffff067224 */ /* 0x000fce00078e000e */
[----:B------:R-:W-:Y:S05]  /*1a9e0*/  WARPSYNC.COLLECTIVE R15, `(.L_x_1469) ;  /* 0x000000000f087348 */ /* 0x000fea0003c00000 */
[----:B------:R0:W1:Y:S02]  /*1a9f0*/  SHFL.IDX P6, R14, R13, R12, R11 ;  /* 0x0000000c0d0e7389 */ /* 0x00006400000c000b */
[----:B01----:R-:W-:Y:S01]  /*1aa00*/  ENDCOLLECTIVE ;  /* 0x000000000000791b */ /* 0x003fe20003800000 */
.L_x_1469:
        /* <DEDUP_REMOVED lines=18> */
.L_x_1470:
[----:B------:R-:W-:-:S05]  /*1ab30*/  VIADD R7, R0, 0x60 ;  /* 0x0000006000077836 */ /* 0x000fca0000000000 */
[----:B------:R-:W-:Y:S01]  /*1ab40*/  ISETP.GE.AND P5, PT, R7, R2, PT ;  /* 0x000000020700720c */ /* 0x000fe20003fa6270 */
[----:B------:R-:W-:Y:S02]  /*1ab50*/  IMAD.MOV.U32 R13, RZ, RZ, R4 ;  /* 0x000000ffff0d7224 */ /* 0x000fe400078e0004 */
[----:B------:R-:W-:-:S10]  /*1ab60*/  IMAD.MOV.U32 R8, RZ, RZ, R14 ;  /* 0x000000ffff087224 */ /* 0x000fd400078e000e */
[----:B------:R-:W-:Y:S05]  /*1ab70*/  WARPSYNC.COLLECTIVE R15, `(.L_x_1471) ;  /* 0x000000000f087348 */ /* 0x000fea0003c00000 */
[----:B------:R0:W1:Y:S02]  /*1ab80*/  SHFL.IDX P6, R14, R13, R12, R11 ;  /* 0x0000000c0d0e7389 */ /* 0x00006400000c000b */
[----:B01----:R-:W-:Y:S01]  /*1ab90*/  ENDCOLLECTIVE ;  /* 0x000000000000791b */ /* 0x003fe20003800000 */
.L_x_1471:
        /* <DEDUP_REMOVED lines=18> */
.L_x_1472:
[----:B------:R-:W-:Y:S02]  /*1acc0*/  IMAD.MOV.U32 R13, RZ, RZ, R4 ;  /* 0x000000ffff0d7224 */ /* 0x000fe400078e0004 */
[----:B------:R-:W-:-:S07]  /*1acd0*/  IMAD.MOV.U32 R5, RZ, RZ, R14 ;  /* 0x000000ffff057224 */ /* 0x000fce00078e000e */
[----:B------:R-:W-:Y:S05]  /*1ace0*/  WARPSYNC.COLLECTIVE R15, `(.L_x_1473) ;  /* 0x000000000f087348 */ /* 0x000fea0003c00000 */
[----:B------:R0:W1:Y:S02]  /*1acf0*/  SHFL.IDX P6, R14, R13, R12, R11 ;  /* 0x0000000c0d0e7389 */ /* 0x00006400000c000b */
[----:B01----:R-:W-:Y:S01]  /*1ad00*/  ENDCOLLECTIVE ;  /* 0x000000000000791b */ /* 0x003fe20003800000 */
.L_x_1473:
[----:B------:R-:W-:Y:S01]  /*1ad10*/  IMAD.MOV.U32 R3, RZ, RZ, R14 ;  /* 0x000000ffff037224 */ /* 0x000fe200078e000e */
[----:B------:R-:W-:Y:S06]  /*1ad20*/  BRA `(.L_x_1474) ;  /* 0xffffffa400247947 */ /* 0x000fec000383ffff */
.L_x_1349:
[----:B0-----:R0:W3:Y:S02]  /*1ad30*/  SYNCS.PHASECHK.TRANS64.TRYWAIT P0, [R18+URZ+0x30820], R0 ;  /* 0x03082000120075a7 */ /* 0x0010e4000800017f */
[----:B---3--:R-:W-:Y:S05]  /*1ad40*/  @!P0 NANOSLEEP.SYNCS 0x989680 ;  /* 0x009896800000895d */ /* 0x008fea0003900000 */
[----:B------:R-:W3:Y:S02]  /*1ad50*/  @!P0 SYNCS.PHASECHK.TRANS64 P0, [R18+URZ+0x30820], R0 ;  /* 0x03082000120085a7 */ /* 0x000ee4000800007f */
[----:B---3--:R-:W-:Y:S05]  /*1ad60*/  @!P0 BRA `(.L_x_1349) ;  /* 0xfffffffc00f08947 */ /* 0x008fea000383ffff */
[----:B------:R-:W-:Y:S05]  /*1ad70*/  BRA `(.L_x_1475) ;  /* 0xffffffa400a07947 */ /* 0x000fea000383ffff */
.L_x_1358:
[----:B-1----:R1:W2:Y:S02]  /*1ad80*/  SYNCS.PHASECHK.TRANS64.TRYWAIT P0, [R3+URZ+0x30840], R2 ;  /* 0x03084002030075a7 */ /* 0x0022a4000800017f */
[----:B--2---:R-:W-:Y:S05]  /*1ad90*/  @!P0 NANOSLEEP.SYNCS 0x989680 ;  /* 0x009896800000895d */ /* 0x004fea0003900000 */
[----:B------:R-:W2:Y:S02]  /*1ada0*/  @!P0 SYNCS.PHASECHK.TRANS64 P0, [R3+URZ+0x30840], R2 ;  /* 0x03084002030085a7 */ /* 0x000ea4000800007f */
[----:B--2---:R-:W-:Y:S05]  /*1adb0*/  @!P0 BRA `(.L_x_1358) ;  /* 0xfffffffc00f08947 */ /* 0x004fea000383ffff */
[----:B------:R-:W-:Y:S05]  /*1adc0*/  BRA `(.L_x_1476) ;  /* 0xffffffa800987947 */ /* 0x000fea000383ffff */
.L_x_1366:
[----:B0-----:R0:W1:Y:S02]  /*1add0*/  SYNCS.PHASECHK.TRANS64.TRYWAIT P0, [R3+URZ+0x60], R2 ;  /* 0x00006002030075a7 */ /* 0x001064000800017f */
[----:B-1----:R-:W-:Y:S05]  /*1ade0*/  @!P0 NANOSLEEP.SYNCS 0x989680 ;  /* 0x009896800000895d */ /* 0x002fea0003900000 */
[----:B------:R-:W1:Y:S02]  /*1adf0*/  @!P0 SYNCS.PHASECHK.TRANS64 P0, [R3+URZ+0x60], R2 ;  /* 0x00006002030085a7 */ /* 0x000e64000800007f */
[----:B-1----:R-:W-:Y:S05]  /*1ae00*/  @!P0 BRA `(.L_x_1366) ;  /* 0xfffffffc00f08947 */ /* 0x002fea000383ffff */
[----:B------:R-:W-:Y:S05]  /*1ae10*/  BRA `(.L_x_1477) ;  /* 0xffffffac00ec7947 */ /* 0x000fea000383ffff */
.L_x_1377:
[----:B-1----:R1:W2:Y:S02]  /*1ae20*/  SYNCS.PHASECHK.TRANS64.TRYWAIT P0, [R3+URZ+0x30840], R2 ;  /* 0x03084002030075a7 */ /* 0x0022a4000800017f */
[----:B--2---:R-:W-:Y:S05]  /*1ae30*/  @!P0 NANOSLEEP.SYNCS 0x989680 ;  /* 0x009896800000895d */ /* 0x004fea0003900000 */
[----:B------:R-:W2:Y:S02]  /*1ae40*/  @!P0 SYNCS.PHASECHK.TRANS64 P0, [R3+URZ+0x30840], R2 ;  /* 0x03084002030085a7 */ /* 0x000ea4000800007f */
[----:B--2---:R-:W-:Y:S05]  /*1ae50*/  @!P0 BRA `(.L_x_1377) ;  /* 0xfffffffc00f08947 */ /* 0x004fea000383ffff */
[----:B------:R-:W-:Y:S05]  /*1ae60*/  BRA `(.L_x_1478) ;  /* 0xffffffb400f47947 */ /* 0x000fea000383ffff */
.L_x_1385:
[----:B0-----:R0:W1:Y:S02]  /*1ae70*/  SYNCS.PHASECHK.TRANS64.TRYWAIT P0, [R2+URZ+0x60], R3 ;  /* 0x00006003020075a7 */ /* 0x001064000800017f */
[----:B-1----:R-:W-:Y:S05]  /*1ae80*/  @!P0 NANOSLEEP.SYNCS 0x989680 ;  /* 0x009896800000895d */ /* 0x002fea0003900000 */
[----:B------:R-:W1:Y:S02]  /*1ae90*/  @!P0 SYNCS.PHASECHK.TRANS64 P0, [R2+URZ+0x60], R3 ;  /* 0x00006003020085a7 */ /* 0x000e64000800007f */
[----:B-1----:R-:W-:Y:S05]  /*1aea0*/  @!P0 BRA `(.L_x_1385) ;  /* 0xfffffffc00f08947 */ /* 0x002fea000383ffff */
[----:B------:R-:W-:Y:S05]  /*1aeb0*/  BRA `(.L_x_1479) ;  /* 0xffffffbc00487947 */ /* 0x000fea000383ffff */
.L_x_1396:
[----:B--2---:R2:W3:Y:S02]  /*1aec0*/  SYNCS.PHASECHK.TRANS64.TRYWAIT P0, [R2+URZ+0x30840], R3 ;  /* 0x03084003020075a7 */ /* 0x0044e4000800017f */
[----:B---3--:R-:W-:Y:S05]  /*1aed0*/  @!P0 NANOSLEEP.SYNCS 0x989680 ;  /* 0x009896800000895d */ /* 0x008fea0003900000 */
[----:B------:R-:W3:Y:S02]  /*1aee0*/  @!P0 SYNCS.PHASECHK.TRANS64 P0, [R2+URZ+0x30840], R3 ;  /* 0x03084003020085a7 */ /* 0x000ee4000800007f */
[----:B---3--:R-:W-:Y:S05]  /*1aef0*/  @!P0 BRA `(.L_x_1396) ;  /* 0xfffffffc00f08947 */ /* 0x008fea000383ffff */
[----:B------:R-:W-:Y:S05]  /*1af00*/  BRA `(.L_x_1480) ;  /* 0xffffffc400247947 */ /* 0x000fea000383ffff */
.L_x_1404:
[----:B0-----:R0:W1:Y:S02]  /*1af10*/  SYNCS.PHASECHK.TRANS64.TRYWAIT P0, [R2+URZ+0x60], R5 ;  /* 0x00006005020075a7 */ /* 0x001064000800017f */
[----:B-1----:R-:W-:Y:S05]  /*1af20*/  @!P0 NANOSLEEP.SYNCS 0x989680 ;  /* 0x009896800000895d */ /* 0x002fea0003900000 */
[----:B------:R-:W1:Y:S02]  /*1af30*/  @!P0 SYNCS.PHASECHK.TRANS64 P0, [R2+URZ+0x60], R5 ;  /* 0x00006005020085a7 */ /* 0x000e64000800007f */
[----:B-1----:R-:W-:Y:S05]  /*1af40*/  @!P0 BRA `(.L_x_1404) ;  /* 0xfffffffc00f08947 */ /* 0x002fea000383ffff */
[----:B------:R-:W-:Y:S05]  /*1af50*/  BRA `(.L_x_1481) ;  /* 0xffffffc800787947 */ /* 0x000fea000383ffff */
.L_x_1417:
[----:B--2---:R2:W3:Y:S02]  /*1af60*/  SYNCS.PHASECHK.TRANS64.TRYWAIT P0, [R0+URZ+0x30860], R2 ;  /* 0x03086002000075a7 */ /* 0x0044e4000800017f */
[----:B---3--:R-:W-:Y:S05]  /*1af70*/  @!P0 NANOSLEEP.SYNCS 0x989680 ;  /* 0x009896800000895d */ /* 0x008fea0003900000 */
[----:B------:R-:W3:Y:S02]  /*1af80*/  @!P0 SYNCS.PHASECHK.TRANS64 P0, [R0+URZ+0x30860], R2 ;  /* 0x03086002000085a7 */ /* 0x000ee4000800007f */
[----:B---3--:R-:W-:Y:S05]  /*1af90*/  @!P0 BRA `(.L_x_1417) ;  /* 0xfffffffc00f08947 */ /* 0x008fea000383ffff */
[----:B------:R-:W-:Y:S05]  /*1afa0*/  BRA `(.L_x_1482) ;  /* 0xffffffd000407947 */ /* 0x000fea000383ffff */
.L_x_1426:
[----:B------:R-:W3:Y:S01]  /*1afb0*/  LDL R3, [R1] ;  /* 0x0000000001037983 */ /* 0x000ee20000100800 */
[----:B------:R-:W-:Y:S01]  /*1afc0*/  BSSY B0, `(.L_x_1483) ;  /* 0x0000008000007945 */ /* 0x000fe20003800000 */
[----:B0-----:R-:W-:Y:S02]  /*1afd0*/  IMAD.MOV.U32 R12, RZ, RZ, RZ ;  /* 0x000000ffff0c7224 */ /* 0x001fe400078e00ff */
[----:B------:R-:W-:Y:S02]  /*1afe0*/  IMAD.MOV.U32 R11, RZ, RZ, 0x1f ;  /* 0x0000001fff0b7424 */ /* 0x000fe400078e00ff */
[----:B------:R-:W-:Y:S02]  /*1aff0*/  IMAD.MOV.U32 R15, RZ, RZ, -0x1 ;  /* 0xffffffffff0f7424 */ /* 0x000fe400078e00ff */
[----:B---3--:R-:W-:-:S07]  /*1b000*/  IMAD.MOV.U32 R13, RZ, RZ, R3 ;  /* 0x000000ffff0d7224 */ /* 0x008fce00078e0003 */
[----:B-12---:R-:W-:Y:S05]  /*1b010*/  WARPSYNC.COLLECTIVE R15, `(.L_x_1484) ;  /* 0x000000000f087348 */ /* 0x006fea0003c00000 */
[----:B------:R0:W3:Y:S02]  /*1b020*/  SHFL.IDX P6, R14, R13, R12, R11 ;  /* 0x0000000c0d0e7389 */ /* 0x0000e400000c000b */
[----:B0123--:R-:W-:Y:S01]  /*1b030*/  ENDCOLLECTIVE ;  /* 0x000000000000791b */ /* 0x00ffe20003800000 */
.L_x_1484:
[----:B------:R-:W-:Y:S05]  /*1b040*/  BSYNC B0 ;  /* 0x0000000000007941 */ /* 0x000fea0003800000 */
.L_x_1483:
        /* <DEDUP_REMOVED lines=9> */
.L_x_1485:
        /* <DEDUP_REMOVED lines=14> */
[C---:B------:R-:W-:Y:S02]  /*1b1c0*/  ISETP.GE.U32.AND P3, PT, R16.reuse, 0x4, PT ;  /* 0x000000041000780c */ /* 0x040fe40003f66070 */
[C---:B------:R-:W-:Y:S02]  /*1b1d0*/  ISETP.GE.U32.AND P4, PT, R16.reuse, 0x8, PT ;  /* 0x000000081000780c */ /* 0x040fe40003f86070 */
[----:B------:R-:W-:Y:S01]  /*1b1e0*/  ISETP.GE.U32.AND P5, PT, R16, 0x10, PT ;  /* 0x000000101000780c */ /* 0x000fe20003fa6070 */
[----:B--2---:R-:W-:Y:S01]  /*1b1f0*/  @!P1 IMAD.MOV.U32 R5, RZ, RZ, R6 ;  /* 0x000000ffff059224 */ /* 0x004fe200078e0006 */
[----:B------:R-:W-:-:S02]  /*1b200*/  CS2R R6, SRZ ;  /* 0x0000000000067805 */ /* 0x000fc4000001ff00 */
[----:B---3--:R-:W-:Y:S01]  /*1b210*/  @!P1 IMAD.MOV.U32 R7, RZ, RZ, R2 ;  /* 0x000000ffff079224 */ /* 0x008fe200078e0002 */
[----:B------:R-:W-:-:S03]  /*1b220*/  ISETP.NE.AND P1, PT, R16, RZ, PT ;  /* 0x000000ff1000720c */ /* 0x000fc60003f25270 */
[----:B------:R-:W-:-:S04]  /*1b230*/  IMAD R2, R7, R5, RZ ;  /* 0x0000000507027224 */ /* 0x000fc800078e02ff */
[----:B------:R-:W-:-:S07]  /*1b240*/  IMAD.MOV.U32 R13, RZ, RZ, R2 ;  /* 0x000000ffff0d7224 */ /* 0x000fce00078e0002 */
[----:B------:R-:W-:Y:S05]  /*1b250*/  WARPSYNC.COLLECTIVE R15, `(.L_x_1486) ;  /* 0x000000000f087348 */ /* 0x000fea0003c00000 */
[----:B------:R0:W1:Y:S02]  /*1b260*/  SHFL.UP P6, R14, R13, R12, R11 ;  /* 0x0400000c0d0e7389 */ /* 0x00006400000c000b */
[----:B01----:R-:W-:Y:S01]  /*1b270*/  ENDCOLLECTIVE ;  /* 0x000000000000791b */ /* 0x003fe20003800000 */
.L_x_1486:
        /* <DEDUP_REMOVED lines=8> */
.L_x_1487:
        /* <DEDUP_REMOVED lines=8> */
.L_x_1488:
        /* <DEDUP_REMOVED lines=8> */
.L_x_1489:
        /* <DEDUP_REMOVED lines=8> */
.L_x_1490:
        /* <DEDUP_REMOVED lines=9> */
.L_x_1491:
[----:B------:R-:W-:Y:S01]  /*1b510*/  IMAD.MOV.U32 R10, RZ, RZ, R14 ;  /* 0x000000ffff0a7224 */ /* 0x000fe200078e000e */
[----:B------:R-:W-:Y:S06]  /*1b520*/  BRA `(.L_x_1492) ;  /* 0xffffffd4002c7947 */ /* 0x000fec000383ffff */
.L_x_1429:
[----:B------:R-:W-:Y:S01]  /*1b530*/  BSSY B0, `(.L_x_1493) ;  /* 0x0000008000007945 */ /* 0x000fe20003800000 */
[----:B------:R-:W-:Y:S02]  /*1b540*/  IMAD.MOV.U32 R13, RZ, RZ, R2 ;  /* 0x000000ffff0d7224 */ /* 0x000fe400078e0002 */
[----:B------:R-:W-:Y:S02]  /*1b550*/  IMAD.MOV.U32 R12, RZ, RZ, 0x1 ;  /* 0x00000001ff0c7424 */ /* 0x000fe400078e00ff */
[----:B------:R-:W-:Y:S02]  /*1b560*/  IMAD.MOV.U32 R11, RZ, RZ, RZ ;  /* 0x000000ffff0b7224 */ /* 0x000fe400078e00ff */
[----:B------:R-:W-:-:S07]  /*1b570*/  IMAD.MOV.U32 R15, RZ, RZ, -0x1 ;  /* 0xffffffffff0f7424 */ /* 0x000fce00078e00ff */
[----:B------:R-:W-:Y:S05]  /*1b580*/  WARPSYNC.COLLECTIVE R15, `(.L_x_1494) ;  /* 0x000000000f087348 */ /* 0x000fea0003c00000 */
[----:B------:R0:W1:Y:S02]  /*1b590*/  SHFL.UP P6, R14, R13, R12, R11 ;  /* 0x0400000c0d0e7389 */ /* 0x00006400000c000b */
[----:B01----:R-:W-:Y:S01]  /*1b5a0*/  ENDCOLLECTIVE ;  /* 0x000000000000791b */ /* 0x003fe20003800000 */
.L_x_1494:
[----:B------:R-:W-:Y:S05]  /*1b5b0*/  BSYNC B0 ;  /* 0x0000000000007941 */ /* 0x000fea0003800000 */
.L_x_1493:
        /* <DEDUP_REMOVED lines=10> */
.L_x_1495:
        /* <DEDUP_REMOVED lines=8> */
.L_x_1496:
        /* <DEDUP_REMOVED lines=8> */
.L_x_1497:
        /* <DEDUP_REMOVED lines=8> */
.L_x_1498:
        /* <DEDUP_REMOVED lines=9> */
.L_x_1499:
[----:B------:R-:W-:Y:S01]  /*1b870*/  IMAD.MOV.U32 R10, RZ, RZ, R14 ;  /* 0x000000ffff0a7224 */ /* 0x000fe200078e000e */
[----:B------:R-:W-:Y:S06]  /*1b880*/  BRA `(.L_x_1500) ;  /* 0xffffffd400047947 */ /* 0x000fec000383ffff */
.L_x_1431:
[----:B------:R-:W-:Y:S01]  /*1b890*/  BSSY B0, `(.L_x_1501) ;  /* 0x0000006000007945 */ /* 0x000fe20003800000 */
[----:B------:R-:W-:Y:S01]  /*1b8a0*/  PLOP3.LUT P6, PT, P6, PT, PT, 0x8, 0x0 ;  /* 0x000000000000781c */ /* 0x000fe200037ce170 */
[----:B------:R-:W-:-:S12]  /*1b8b0*/  IMAD.MOV.U32 R15, RZ, RZ, -0x1 ;  /* 0xffffffffff0f7424 */ /* 0x000fd800078e00ff */
[----:B0-----:R-:W-:Y:S05]  /*1b8c0*/  WARPSYNC.COLLECTIVE R15, `(.L_x_1502) ;  /* 0x000000000f087348 */ /* 0x001fea0003c00000 */
[----:B------:R-:W-:Y:S01]  /*1b8d0*/  VOTE.ANY R14, PT, P6 ;  /* 0x00000000000e7806 */ /* 0x000fe200030e0100 */
[----:B0-----:R-:W-:Y:S06]  /*1b8e0*/  ENDCOLLECTIVE ;  /* 0x000000000000791b */ /* 0x001fec0003800000 */
.L_x_1502:
[----:B------:R-:W-:Y:S05]  /*1b8f0*/  BSYNC B0 ;  /* 0x0000000000007941 */ /* 0x000fea0003800000 */
.L_x_1501:
[----:B------:R0:W5:Y:S01]  /*1b900*/  LDL.LU R16, [R1+0xc] ;  /* 0x00000c0001107983 */ /* 0x0001620000300800 */
[----:B------:R-:W-:Y:S02]  /*1b910*/  IMAD.MOV.U32 R3, RZ, RZ, R14 ;  /* 0x000000ffff037224 */ /* 0x000fe400078e000e */
[----:B------:R-:W-:Y:S02]  /*1b920*/  IMAD.MOV.U32 R13, RZ, RZ, R5 ;  /* 0x000000ffff0d7224 */ /* 0x000fe400078e0005 */
[----:B------:R-:W1:Y:S01]  /*1b930*/  POPC R9, R3 ;  /* 0x0000000300097309 */ /* 0x000e620000000000 */
[----:B------:R-:W-:Y:S02]  /*1b940*/  IMAD.MOV.U32 R11, RZ, RZ, 0x1f ;  /* 0x0000001fff0b7424 */ /* 0x000fe400078e00ff */
[----:B------:R-:W-:Y:S02]  /*1b950*/  IMAD.MOV.U32 R15, RZ, RZ, -0x1 ;  /* 0xffffffffff0f7424 */ /* 0x000fe400078e00ff */
[----:B01----:R-:W-:-:S07]  /*1b960*/  IMAD.MOV.U32 R12, RZ, RZ, R9 ;  /* 0x000000ffff0c7224 */ /* 0x003fce00078e0009 */
[----:B-----5:R-:W-:Y:S05]  /*1b970*/  WARPSYNC.COLLECTIVE R15, `(.L_x_1503) ;  /* 0x000000000f087348 */ /* 0x020fea0003c00000 */
[----:B------:R0:W1:Y:S02]  /*1b980*/  SHFL.IDX P6, R14, R13, R12, R11 ;  /* 0x0000000c0d0e7389 */ /* 0x00006400000c000b */
[----:B01---5:R-:W-:Y:S01]  /*1b990*/  ENDCOLLECTIVE ;  /* 0x000000000000791b */ /* 0x023fe20003800000 */
.L_x_1503:
[----:B------:R-:W-:Y:S02]  /*1b9a0*/  IMAD.MOV.U32 R13, RZ, RZ, R7 ;  /* 0x000000ffff0d7224 */ /* 0x000fe400078e0007 */
[----:B------:R-:W-:-:S07]  /*1b9b0*/  IMAD.MOV.U32 R4, RZ, RZ, R14 ;  /* 0x000000ffff047224 */ /* 0x000fce00078e000e */
[----:B------:R-:W-:Y:S05]  /*1b9c0*/  WARPSYNC.COLLECTIVE R15, `(.L_x_1504) ;  /* 0x000000000f087348 */ /* 0x000fea0003c00000 */
[----:B------:R0:W1:Y:S02]  /*1b9d0*/  SHFL.IDX P6, R14, R13, R12, R11 ;  /* 0x0000000c0d0e7389 */ /* 0x00006400000c000b */
[----:B01----:R-:W-:Y:S01]  /*1b9e0*/  ENDCOLLECTIVE ;  /* 0x000000000000791b */ /* 0x003fe20003800000 */
.L_x_1504:
[----:B------:R-:W-:Y:S02]  /*1b9f0*/  IMAD.MOV.U32 R7, RZ, RZ, R14 ;  /* 0x000000ffff077224 */ /* 0x000fe400078e000e */
[----:B------:R-:W-:-:S05]  /*1ba00*/  IMAD.IADD R5, R9, 0x1, R16 ;  /* 0x0000000109057824 */ /* 0x000fca00078e0210 */
[----:B------:R1:W-:Y:S01]  /*1ba10*/  STL [R1+0xc], R5 ;  /* 0x00000c0501007387 */ /* 0x0003e20000100800 */
[----:B------:R-:W-:Y:S05]  /*1ba20*/  BRA `(.L_x_1505) ;  /* 0xffffffd000e47947 */ /* 0x000fea000383ffff */
.L_x_1433:
[----:B------:R-:W-:Y:S01]  /*1ba30*/  BSSY B0, `(.L_x_1506) ;  /* 0x0000008000007945 */ /* 0x000fe20003800000 */
[----:B------:R-:W-:Y:S02]  /*1ba40*/  IMAD.MOV.U32 R13, RZ, RZ, R2 ;  /* 0x000000ffff0d7224 */ /* 0x000fe400078e0002 */
[----:B------:R-:W-:Y:S02]  /*1ba50*/  IMAD.MOV.U32 R12, RZ, RZ, R9 ;  /* 0x000000ffff0c7224 */ /* 0x000fe400078e0009 */
[----:B------:R-:W-:Y:S02]  /*1ba60*/  IMAD.MOV.U32 R11, RZ, RZ, 0x1f ;  /* 0x0000001fff0b7424 */ /* 0x000fe400078e00ff */
[----:B------:R-:W-:-:S07]  /*1ba70*/  IMAD.MOV.U32 R15, RZ, RZ, -0x1 ;  /* 0xffffffffff0f7424 */ /* 0x000fce00078e00ff */
[----:B01----:R-:W-:Y:S05]  /*1ba80*/  WARPSYNC.COLLECTIVE R15, `(.L_x_1507) ;  /* 0x000000000f087348 */ /* 0x003fea0003c00000 */
[----:B------:R2:W3:Y:S02]  /*1ba90*/  SHFL.IDX P6, R14, R13, R12, R11 ;  /* 0x0000000c0d0e7389 */ /* 0x0004e400000c000b */
[----:B0123--:R-:W-:Y:S01]  /*1baa0*/  ENDCOLLECTIVE ;  /* 0x000000000000791b */ /* 0x00ffe20003800000 */
.L_x_1507:
[----:B------:R-:W-:Y:S05]  /*1bab0*/  BSYNC B0 ;  /* 0x0000000000007941 */ /* 0x000fea0003800000 */
.L_x_1506:
[----:B------:R-:W-:Y:S01]  /*1bac0*/  IMAD.MOV.U32 R2, RZ, RZ, R14 ;  /* 0x000000ffff027224 */ /* 0x000fe200078e000e */
[----:B------:R-:W-:Y:S06]  /*1bad0*/  BRA `(.L_x_1508) ;  /* 0xffffffd000d07947 */ /* 0x000fec000383ffff */
.L_x_1439:
[----:B0-----:R0:W1:Y:S02]  /*1bae0*/  SYNCS.PHASECHK.TRANS64.TRYWAIT P0, [R0+URZ+0x30820], R3 ;  /* 0x03082003000075a7 */ /* 0x001064000800017f */
[----:B-1----:R-:W-:Y:S05]  /*1baf0*/  @!P0 NANOSLEEP.SYNCS 0x989680 ;  /* 0x009896800000895d */ /* 0x002fea0003900000 */
[----:B------:R-:W1:Y:S02]  /*1bb00*/  @!P0 SYNCS.PHASECHK.TRANS64 P0, [R0+URZ+0x30820], R3 ;  /* 0x03082003000085a7 */ /* 0x000e64000800007f */
[----:B-1----:R-:W-:Y:S05]  /*1bb10*/  @!P0 BRA `(.L_x_1439) ;  /* 0xfffffffc00f08947 */ /* 0x002fea000383ffff */
[----:B------:R-:W-:Y:S05]  /*1bb20*/  BRA `(.L_x_1509) ;  /* 0xffffffdc00747947 */ /* 0x000fea000383ffff */
.L_x_1440:
[----:B------:R-:W1:Y:S01]  /*1bb30*/  S2R R2, SR_TID.X ;  /* 0x0000000000027919 */ /* 0x000e620000002100 */
[----:B------:R-:W-:Y:S01]  /*1bb40*/  BSSY B0, `(.L_x_1510) ;  /* 0x000000a000007945 */ /* 0x000fe20003800000 */
[----:B------:R-:W-:Y:S02]  /*1bb50*/  IMAD.MOV.U32 R12, RZ, RZ, RZ ;  /* 0x000000ffff0c7224 */ /* 0x000fe400078e00ff */
[----:B---3--:R-:W-:Y:S02]  /*1bb60*/  IMAD.MOV.U32 R11, RZ, RZ, 0x1f ;  /* 0x0000001fff0b7424 */ /* 0x008fe400078e00ff */
[----:B------:R-:W-:Y:S01]  /*1bb70*/  IMAD.MOV.U32 R15, RZ, RZ, -0x1 ;  /* 0xffffffffff0f7424 */ /* 0x000fe200078e00ff */
[----:B-1----:R-:W-:-:S04]  /*1bb80*/  SHF.R.U32.HI R2, RZ, 0x5, R2 ;  /* 0x00000005ff027819 */ /* 0x002fc80000011602 */
[----:B------:R-:W-:-:S05]  /*1bb90*/  LOP3.LUT R2, R2, 0x3, RZ, 0xc0, !PT ;  /* 0x0000000302027812 */ /* 0x000fca00078ec0ff */
[----:B------:R-:W-:-:S07]  /*1bba0*/  IMAD.MOV.U32 R13, RZ, RZ, R2 ;  /* 0x000000ffff0d7224 */ /* 0x000fce00078e0002 */
[----:B0-----:R-:W-:Y:S05]  /*1bbb0*/  WARPSYNC.COLLECTIVE R15, `(.L_x_1511) ;  /* 0x000000000f087348 */ /* 0x001fea0003c00000 */
[----:B------:R1:W2:Y:S02]  /*1bbc0*/  SHFL.IDX P6, R14, R13, R12, R11 ;  /* 0x0000000c0d0e7389 */ /* 0x0002a400000c000b */
[----:B012---:R-:W-:Y:S01]  /*1bbd0*/  ENDCOLLECTIVE ;  /* 0x000000000000791b */ /* 0x007fe20003800000 */
.L_x_1511:
[----:B------:R-:W-:Y:S05]  /*1bbe0*/  BSYNC B0 ;  /* 0x0000000000007941 */ /* 0x000fea0003800000 */
.L_x_1510:
[----:B------:R-:W-:Y:S05]  /*1bbf0*/  BRA `(.L_x_1512) ;  /* 0xffffffdc005c7947 */ /* 0x000fea000383ffff */
.L_x_1443:
[----:B------:R-:W-:Y:S01]  /*1bc00*/  BSSY B1, `(.L_x_1513) ;  /* 0x0000006000017945 */ /* 0x000fe20003800000 */
[----:B------:R-:W-:-:S07]  /*1bc10*/  IMAD.MOV.U32 R15, RZ, RZ, -0x1 ;  /* 0xffffffffff0f7424 */ /* 0x000fce00078e00ff */
[----:B01-3--:R-:W-:Y:S05]  /*1bc20*/  WARPSYNC.COLLECTIVE R15, `(.L_x_1514) ;  /* 0x000000000f0c7348 */ /* 0x00bfea0003c00000 */
[----:B------:R-:W-:Y:S02]  /*1bc30*/  ELECT P6, UR62, PT ;  /* 0x00000000003e782f */ /* 0x000fe400038c0000 */
[----:B------:R-:W-:Y:S01]  /*1bc40*/  MOV R14, UR62 ;  /* 0x0000003e000e7c02 */ /* 0x000fe20008000f00 */
[----:B01-3--:R-:W-:Y:S10]  /*1bc50*/  ENDCOLLECTIVE ;  /* 0x000000000000791b */ /* 0x00bff40003800000 */
.L_x_1514:
[----:B------:R-:W-:Y:S05]  /*1bc60*/  BSYNC B1 ;  /* 0x0000000000017941 */ /* 0x000fea0003800000 */
.L_x_1513:
[----:B------:R-:W-:Y:S05]  /*1bc70*/  BRA `(.L_x_1515) ;  /* 0xffffffdc00547947 */ /* 0x000fea000383ffff */
.L_x_1445:
[----:B0-----:R0:W1:Y:S02]  /*1bc80*/  SYNCS.PHASECHK.TRANS64.TRYWAIT P0, [R6+URZ], R5 ;  /* 0x00000005060075a7 */ /* 0x001064000800017f */
[----:B-1----:R-:W-:Y:S05]  /*1bc90*/  @!P0 NANOSLEEP.SYNCS 0x989680 ;  /* 0x009896800000895d */ /* 0x002fea0003900000 */
[----:B------:R-:W1:Y:S02]  /*1bca0*/  @!P0 SYNCS.PHASECHK.TRANS64 P0, [R6+URZ], R5 ;  /* 0x00000005060085a7 */ /* 0x000e64000800007f */
[----:B-1----:R-:W-:Y:S05]  /*1bcb0*/  @!P0 BRA `(.L_x_1445) ;  /* 0xfffffffc00f08947 */ /* 0x002fea000383ffff */
[----:B------:R-:W-:Y:S05]  /*1bcc0*/  BRA `(.L_x_1516) ;  /* 0xffffffdc00947947 */ /* 0x000fea000383ffff */
.L_x_1446:
[----:B-1----:R1:W2:Y:S02]  /*1bcd0*/  SYNCS.PHASECHK.TRANS64.TRYWAIT P0, [R7+URZ], R2 ;  /* 0x00000002070075a7 */ /* 0x0022a4000800017f */
[----:B--2---:R-:W-:Y:S05]  /*1bce0*/  @!P0 NANOSLEEP.SYNCS 0x989680 ;  /* 0x009896800000895d */ /* 0x004fea0003900000 */
[----:B------:R-:W2:Y:S02]  /*1bcf0*/  @!P0 SYNCS.PHASECHK.TRANS64 P0, [R7+URZ], R2 ;  /* 0x00000002070085a7 */ /* 0x000ea4000800007f */
[----:B--2---:R-:W-:Y:S05]  /*1bd00*/  @!P0 BRA `(.L_x_1446) ;  /* 0xfffffffc00f08947 */ /* 0x004fea000383ffff */
[----:B------:R-:W-:Y:S05]  /*1bd10*/  BRA `(.L_x_1517) ;  /* 0xffffffdc00887947 */ /* 0x000fea000383ffff */
.L_x_1448:
[----:B--2---:R2:W4:Y:S02]  /*1bd20*/  SYNCS.PHASECHK.TRANS64.TRYWAIT P0, [R4+URZ], R5 ;  /* 0x00000005040075a7 */ /* 0x004524000800017f */
[----:B----4-:R-:W-:Y:S05]  /*1bd30*/  @!P0 NANOSLEEP.SYNCS 0x989680 ;  /* 0x009896800000895d */ /* 0x010fea0003900000 */
[----:B------:R-:W4:Y:S02]  /*1bd40*/  @!P0 SYNCS.PHASECHK.TRANS64 P0, [R4+URZ], R5 ;  /* 0x00000005040085a7 */ /* 0x000f24000800007f */
[----:B----4-:R-:W-:Y:S05]  /*1bd50*/  @!P0 BRA `(.L_x_1448) ;  /* 0xfffffffc00f08947 */ /* 0x010fea000383ffff */
[----:B------:R-:W-:Y:S05]  /*1bd60*/  BRA `(.L_x_1518) ;  /* 0xffffffdc008c7947 */ /* 0x000fea000383ffff */
.L_x_1519:
        /* <DEDUP_REMOVED lines=9> */
.L_x_14843:


//--------------------- .text._ZN7cutlass13device_kernelIN5flash11enable_sm90INS1_16FlashAttnFwdSm90INS1_25CollectiveMainloopFwdSm90ILi2EN4cute5tupleIJNS5_1CILi1EEES8_S8_EEENS6_IJNS7_ILi128EEENS7_ILi64EEENS7_ILi256EEEEEELi256ENS_10bfloat16_tEfNS_4arch4Sm90ELb0ELb1ELb0ELb1ELb0ELb1ELb0ELb1ELb1ELb1ELb1ELb0EEENS1_21CollectiveEpilogueFwdINS6_IJSA_SC_SB_EEES9_SE_SG_Li256ELb1ELb1ELb1ELb0EEENS1_36VarlenDynamicPersistentTileSchedulerILi128ELi64ELi256ELi128ELb1ELb1ELb1ELb1ELb0ELb1EEEEEEEEEvNT_6ParamsE --------------------------
	.section	.text._ZN7cutlass13device_kernelIN5flash11enable_sm90INS1_16FlashAttnFwdSm90INS1_25CollectiveMainloopFwdSm90ILi2EN4cute5tupleIJNS5_1CILi1EEES8_S8_EEENS6_IJNS7_ILi128EEENS7_ILi64EEENS7_ILi256EEEEEELi256ENS_10bfloat16_tEfNS_4arch4Sm90ELb0ELb1ELb0ELb1ELb0ELb1ELb0ELb1ELb1ELb1ELb1ELb0EEENS1_21CollectiveEpilogueFwdINS6_IJSA_SC_SB_EEES9_SE_SG_Li256ELb1ELb1ELb1ELb0EEENS1_36VarlenDynamicPersistentTileSchedulerILi128ELi64ELi256ELi128ELb1ELb1ELb1ELb1ELb0ELb1EEEEEEEEEvNT_6ParamsE,"ax",@progbits
	.align	128
.text._ZN7cutlass13device_kernelIN5flash11enable_sm90INS1_16FlashAttnFwdSm90INS1_25CollectiveMainloopFwdSm90ILi2EN4cute5tupleIJNS5_1CILi1EEES8_S8_EEENS6_IJNS7_ILi128EEENS7_ILi64EEENS7_ILi256EEEEEELi256ENS_10bfloat16_tEfNS_4arch4Sm90ELb0ELb1ELb0ELb1ELb0ELb1ELb0ELb1ELb1ELb1ELb1ELb0EEENS1_21CollectiveEpilogueFwdINS6_IJSA_SC_SB_EEES9_SE_SG_Li256ELb1ELb1ELb1ELb0EEENS1_36VarlenDynamicPersistentTileSchedulerILi128ELi64ELi256ELi128ELb1ELb1ELb1ELb1ELb0ELb1EEEEEEEEEvNT_6ParamsE:
        .type           _ZN7cutlass13device_kernelIN5flash11enable_sm90INS1_16FlashAttnFwdSm90INS1_25CollectiveMainloopFwdSm90ILi2EN4cute5tupleIJNS5_1CILi1EEES8_S8_EEENS6_IJNS7_ILi128EEENS7_ILi64EEENS7_ILi256EEEEEELi256ENS_10bfloat16_tEfNS_4arch4Sm90ELb0ELb1ELb0ELb1ELb0ELb1ELb0ELb1ELb1ELb1ELb1ELb0EEENS1_21CollectiveEpilogueFwdINS6_IJSA_SC_SB_EEES9_SE_SG_Li256ELb1ELb1ELb1ELb0EEENS1_36VarlenDynamicPersistentTileSchedulerILi128ELi64ELi256ELi128ELb1ELb1ELb1ELb1ELb0ELb1EEEEEEEEEvNT_6ParamsE,@function
        .size           _ZN7cutlass13device_kernelIN5flash11enable_sm90INS1_16FlashAttnFwdSm90INS1_25CollectiveMainloopFwdSm90ILi2EN4cute5tupleIJNS5_1CILi1EEES8_S8_EEENS6_IJNS7_ILi128EEENS7_ILi64EEENS7_ILi256EEEEEELi256ENS_10bfloat16_tEfNS_4arch4Sm90ELb0ELb1ELb0ELb1ELb0ELb1ELb0ELb1ELb1ELb1ELb1ELb0EEENS1_21CollectiveEpilogueFwdINS6_IJSA_SC_SB_EEES9_SE_SG_Li256ELb1ELb1ELb1ELb0EEENS1_36VarlenDynamicPersistentTileSchedulerILi128ELi64ELi256ELi128ELb1ELb1ELb1ELb1ELb0ELb1EEEEEEEEEvNT_6ParamsE,(.L_x_14844 - _ZN7cutlass13device_kernelIN5flash11enable_sm90INS1_16FlashAttnFwdSm90INS1_25CollectiveMainloopFwdSm90ILi2EN4cute5tupleIJNS5_1CILi1EEES8_S8_EEENS6_IJNS7_ILi128EEENS7_ILi64EEENS7_ILi256EEEEEELi256ENS_10bfloat16_tEfNS_4arch4Sm90ELb0ELb1ELb0ELb1ELb0ELb1ELb0ELb1ELb1ELb1ELb1ELb0EEENS1_21CollectiveEpilogueFwdINS6_IJSA_SC_SB_EEES9_SE_SG_Li256ELb1ELb1ELb1ELb0EEENS1_36VarlenDynamicPersistentTileSchedulerILi128ELi64ELi256ELi128ELb1ELb1ELb1ELb1ELb0ELb1EEEEEEEEEvNT_6ParamsE)
        .other          _ZN7cutlass13device_kernelIN5flash11enable_sm90INS1_16FlashAttnFwdSm90INS1_25CollectiveMainloopFwdSm90ILi2EN4cute5tupleIJNS5_1CILi1EEES8_S8_EEENS6_IJNS7_ILi128EEENS7_ILi64EEENS7_ILi256EEEEEELi256ENS_10bfloat16_tEfNS_4arch4Sm90ELb0ELb1ELb0ELb1ELb0ELb1ELb0ELb1ELb1ELb1ELb1ELb0EEENS1_21CollectiveEpilogueFwdINS6_IJSA_SC_SB_EEES9_SE_SG_Li256ELb1ELb1ELb1ELb0EEENS1_36VarlenDynamicPersistentTileSchedulerILi128ELi64ELi256ELi128ELb1ELb1ELb1ELb1ELb0ELb1EEEEEEEEEvNT_6ParamsE,@"STO_CUDA_ENTRY STV_DEFAULT"
_ZN7cutlass13device_kernelIN5flash11enable_sm90INS1_16FlashAttnFwdSm90INS1_25CollectiveMainloopFwdSm90ILi2EN4cute5tupleIJNS5_1CILi1EEES8_S8_EEENS6_IJNS7_ILi128EEENS7_ILi64EEENS7_ILi256EEEEEELi256ENS_10bfloat16_tEfNS_4arch4Sm90ELb0ELb1ELb0ELb1ELb0ELb1ELb0ELb1ELb1ELb1ELb1ELb0EEENS1_21CollectiveEpilogueFwdINS6_IJSA_SC_SB_EEES9_SE_SG_Li256ELb1ELb1ELb1ELb0EEENS1_36VarlenDynamicPersistentTileSchedulerILi128ELi64ELi256ELi128ELb1ELb1ELb1ELb1ELb0ELb1EEEEEEEEEvNT_6ParamsE:
        /* <DEDUP_REMOVED lines=24> */
.L_x_1521:
[----:B------:R-:W-:Y:S05]  /*0180*/  BSYNC B0 ;  /* 0x0000000000007941 */ /* 0x000fea0003800000 */
.L_x_1520:
        /* <DEDUP_REMOVED lines=41> */
.L_x_1522:
        /* <DEDUP_REMOVED lines=22> */
.L_x_1523:
        /* <DEDUP_REMOVED lines=18> */
.L_x_1524:
        /* <DEDUP_REMOVED lines=22> */
.L_x_1525:
        /* <DEDUP_REMOVED lines=22> */
.L_x_1526:
        /* <DEDUP_REMOVED lines=9> */
.L_x_1529:
        /* <DEDUP_REMOVED lines=8> */
[----:B-1----:R-:W-:-:S06]  /*0a70*/  ULEA UR4, UR5, UR4, 0x18 ;  /* 0x0000000405047291 */ /* 0x002fcc000f8ec03f */
[----:B------:R-:W-:Y:S01]  /*0a80*/  IMAD.U32 R16, RZ, RZ, UR4 ;  /* 0x00000004ff107e24 */ /* 0x000fe2000f8e00ff */
[----:B------:R-:W-:-:S04]  /*0a90*/  ULDC UR4, c[0x0][0xc3c] ;  /* 0x00030f0000047ab9 */ /* 0x000fc80000000800 */
[----:B------:R-:W1:Y:S01]  /*0aa0*/  LDS.128 R24, [R16+0x308d0] ;  /* 0x0308d00010187984 */ /* 0x000e620000000c00 */
[----:B------:R-:W-:Y:S06]  /*0ab0*/  BAR.ARV 0x4, 0x180 ;  /* 0x0106000000007b1d */ /* 0x000fec0000002000 */
[----:B-1----:R-:W-:-:S13]  /*0ac0*/  ISETP.GE.AND P0, PT, R27, UR4, PT ;  /* 0x000000041b007c0c */ /* 0x002fda000bf06270 */
[----:B------:R-:W-:Y:S05]  /*0ad0*/  @P0 BRA `(.L_x_1530) ;  /* 0x000002d800740947 */ /* 0x000fea0003800000 */
[----:B------:R-:W2:Y:S01]  /*0ae0*/  LDL R0, [R1+0xa4] ;  /* 0x0000a40001007983 */ /* 0x000ea20000100800 */
[----:B------:R-:W-:Y:S02]  /*0af0*/  VIADD R6, R6, 0xffffff80 ;  /* 0xffffff8006067836 */ /* 0x000fe40000000000 */
[----:B------:R-:W-:Y:S02]  /*0b00*/  IMAD.MOV.U32 R237, RZ, RZ, RZ ;  /* 0x000000ffffed7224 */ /* 0x000fe400078e00ff */
[----:B------:R-:W-:Y:S01]  /*0b10*/  IMAD.MOV.U32 R205, RZ, RZ, RZ ;  /* 0x000000ffffcd7224 */ /* 0x000fe200078e00ff */
[----:B------:R-:W-:-:S04]  /*0b20*/  SHF.R.S32.HI R3, RZ, 0x1f, R6 ;  /* 0x0000001fff037819 */ /* 0x000fc80000011406 */
[CC--:B0-----:R-:W-:Y:S02]  /*0b30*/  LEA.HI R2, R3.reuse, R6.reuse, RZ, 0x4 ;  /* 0x0000000603027211 */ /* 0x0c1fe400078f20ff */
[CC--:B------:R-:W-:Y:S02]  /*0b40*/  LEA.HI R4, R3.reuse, R6.reuse, RZ, 0x5 ;  /* 0x0000000603047211 */ /* 0x0c0fe400078f28ff */
[----:B------:R-:W-:Y:S02]  /*0b50*/  SHF.R.S32.HI R7, RZ, 0x4, R2 ;  /* 0x00000004ff077819 */ /* 0x000fe40000011402 */
[----:B------:R-:W-:Y:S01]  /*0b60*/  LOP3.LUT R5, R2, 0x3fffff0, RZ, 0xc0, !PT ;  /* 0x03fffff002057812 */ /* 0x000fe200078ec0ff */
[----:B------:R-:W-:Y:S01]  /*0b70*/  IMAD.SHL.U32 R4, R4, 0x20, RZ ;  /* 0x0000002004047824 */ /* 0x000fe200078e00ff */
[----:B------:R-:W-:Y:S02]  /*0b80*/  LEA.HI R2, R2, R7, RZ, 0x1 ;  /* 0x0000000702027211 */ /* 0x000fe400078f08ff */
[----:B------:R-:W-:Y:S01]  /*0b90*/  LEA.HI R23, R3, R6, RZ, 0x3 ;  /* 0x0000000603177211 */ /* 0x000fe200078f18ff */
[----:B------:R-:W-:Y:S01]  /*0ba0*/  IMAD.IADD R5, R6, 0x1, -R5 ;  /* 0x0000000106057824 */ /* 0x000fe200078e0a05 */
[----:B------:R-:W-:-:S02]  /*0bb0*/  LOP3.LUT R2, R2, 0x1ffffffe, RZ, 0xc0, !PT ;  /* 0x1ffffffe02027812 */ /* 0x000fc400078ec0ff */
[----:B------:R-:W-:Y:S02]  /*0bc0*/  LOP3.LUT R4, R4, 0xfffffc00, RZ, 0xc0, !PT ;  /* 0xfffffc0004047812 */ /* 0x000fe400078ec0ff */
[----:B------:R-:W-:Y:S01]  /*0bd0*/  LEA.HI R10, R3, R6, RZ, 0x2 ;  /* 0x00000006030a7211 */ /* 0x000fe200078f10ff */
[----:B------:R-:W-:-:S03]  /*0be0*/  IMAD.IADD R2, R7, 0x1, -R2 ;  /* 0x0000000107027824 */ /* 0x000fc600078e0a02 */
[----:B------:R-:W-:-:S05]  /*0bf0*/  LOP3.LUT R13, R10, 0xfffffffc, RZ, 0xc0, !PT ;  /* 0xfffffffc0a0d7812 */ /* 0x000fca00078ec0ff */
[----:B------:R-:W-:Y:S01]  /*0c00*/  IMAD.IADD R13, R6, 0x1, -R13 ;  /* 0x00000001060d7824 */ /* 0x000fe200078e0a0d */
[----:B--2---:R-:W-:Y:S02]  /*0c10*/  R2UR UR4, R0 ;  /* 0x00000000000472ca */ /* 0x004fe400000e0000 */
[----:B------:R-:W-:-:S04]  /*0c20*/  LEA.HI R0, R3, R6, RZ, 0x7 ;  /* 0x0000000603007211 */ /* 0x000fc800078f38ff */
[----:B------:R-:W-:-:S05]  /*0c30*/  LOP3.LUT R9, R0, 0xffffff80, RZ, 0xc0, !PT ;  /* 0xffffff8000097812 */ /* 0x000fca00078ec0ff */
[----:B------:R-:W-:Y:S02]  /*0c40*/  IMAD.IADD R28, R6, 0x1, -R9 ;  /* 0x00000001061c7824 */ /* 0x000fe400078e0a09 */
[----:B------:R-:W-:Y:S01]  /*0c50*/  IMAD R9, R5, 0x40, R4 ;  /* 0x0000004005097824 */ /* 0x000fe200078e0204 */
[----:B------:R-:W-:Y:S01]  /*0c60*/  LEA.HI R4, R3, R6, RZ, 0x6 ;  /* 0x0000000603047211 */ /* 0x000fe200078f30ff */
[----:B------:R-:W-:Y:S01]  /*0c70*/  ULOP3.LUT UR4, UR4, 0x1, URZ, 0xfc, !UPT ;  /* 0x0000000104047892 */ /* 0x000fe2000f8efc3f */
[----:B------:R-:W-:Y:S01]  /*0c80*/  SHF.R.S32.HI R7, RZ, 0x1f, R28 ;  /* 0x0000001fff077819 */ /* 0x000fe2000001141c */
[----:B------:R-:W-:Y:S01]  /*0c90*/  STL [R1+0x7c], R28 ;  /* 0x00007c1c01007387 */ /* 0x000fe20000100800 */
[----:B------:R-:W-:Y:S01]  /*0ca0*/  LOP3.LUT R3, R23, 0xfffffff8, RZ, 0xc0, !PT ;  /* 0xfffffff817037812 */ /* 0x000fe200078ec0ff */
[----:B------:R-:W-:Y:S01]  /*0cb0*/  IMAD.SHL.U32 R4, R4, 0x8, RZ ;  /* 0x0000000804047824 */ /* 0x000fe200078e00ff */
[----:B------:R-:W-:Y:S02]  /*0cc0*/  LEA.HI R8, R7, R28, RZ, 0x2 ;  /* 0x0000001c07087211 */ /* 0x000fe400078f10ff */
[----:B------:R-:W-:Y:S01]  /*0cd0*/  SHF.R.S32.HI R5, RZ, 0x7, R0 ;  /* 0x00000007ff057819 */ /* 0x000fe20000011400 */
[----:B------:R-:W-:Y:S01]  /*0ce0*/  IMAD.IADD R12, R6, 0x1, -R3 ;  /* 0x00000001060c7824 */ /* 0x000fe200078e0a03 */
[--C-:B------:R-:W-:Y:S01]  /*0cf0*/  SHF.R.S32.HI R10, RZ, 0x2, R8.reuse ;  /* 0x00000002ff0a7819 */ /* 0x100fe20000011408 */
[----:B------:R-:W-:Y:S01]  /*0d00*/  IMAD R3, R2, 0x8, R9 ;  /* 0x0000000802037824 */ /* 0x000fe200078e0209 */
[----:B------:R-:W-:Y:S01]  /*0d10*/  SHF.R.S32.HI R11, RZ, 0x1f, R8 ;  /* 0x0000001fff0b7819 */ /* 0x000fe20000011408 */
[----:B------:R-:W-:Y:S01]  /*0d20*/  IMAD.SHL.U32 R200, R12, 0x4, RZ ;  /* 0x000000040cc87824 */ /* 0x000fe200078e00ff */
[----:B------:R-:W-:Y:S01]  /*0d30*/  LEA.HI R0, R0, R5, RZ, 0x1 ;  /* 0x0000000500007211 */ /* 0x000fe200078f08ff */
[----:B------:R-:W-:Y:S01]  /*0d40*/  STL [R1+0x44], R12 ;  /* 0x0000440c01007387 */ /* 0x000fe20000100800 */
[----:B------:R-:W-:Y:S01]  /*0d50*/  LEA.HI R11, R11, R10, RZ, 0x3 ;  /* 0x0000000a0b0b7211 */ /* 0x000fe200078f18ff */
[----:B------:R-:W-:Y:S01]  /*0d60*/  VIADD R233, R200, 0x40 ;  /* 0x00000040c8e97836 */ /* 0x000fe20000000000 */
[----:B------:R-:W-:Y:S01]  /*0d70*/  SHF.R.S32.HI R23, RZ, 0x3, R23 ;  /* 0x00000003ff177819 */ /* 0x000fe20000011417 */
[----:B------:R0:W-:Y:S01]  /*0d80*/  STL [R1+0xa0], R3 ;  /* 0x0000a00301007387 */ /* 0x0001e20000100800 */
[----:B------:R-:W-:Y:S01]  /*0d90*/  LOP3.LUT R0, R0, 0x3fffffe, RZ, 0xc0, !PT ;  /* 0x03fffffe00007812 */ /* 0x000fe200078ec0ff */
[----:B------:R-:W-:Y:S01]  /*0da0*/  IMAD.IADD R226, R200, 0x1, R233 ;  /* 0x00000001c8e27824 */ /* 0x000fe200078e02e9 */
[----:B------:R-:W-:Y:S01]  /*0db0*/  LOP3.LUT R11, R11, 0xfffffff8, RZ, 0xc0, !PT ;  /* 0xfffffff80b0b7812 */ /* 0x000fe200078ec0ff */
[----:B------:R-:W-:Y:S01]  /*0dc0*/  IMAD.SHL.U32 R18, R12, 0x8, RZ ;  /* 0x000000080c127824 */ /* 0x000fe200078e00ff */
[----:B------:R-:W-:Y:S01]  /*0dd0*/  LEA.HI R7, R7, R28, RZ, 0x5 ;  /* 0x0000001c07077211 */ /* 0x000fe200078f28ff */
[----:B------:R-:W-:Y:S01]  /*0de0*/  IMAD.IADD R0, R5, 0x1, -R0 ;  /* 0x0000000105007824 */ /* 0x000fe200078e0a00 */
[----:B------:R-:W-:Y:S01]  /*0df0*/  LEA.HI R2, R13, R13, RZ, 0x1 ;  /* 0x0000000d0d027211 */ /* 0x000fe200078f08ff */
[----:B------:R-:W-:Y:S01]  /*0e00*/  IMAD.IADD R10, R10, 0x1, -R11 ;  /* 0x000000010a0a7824 */ /* 0x000fe200078e0a0b */
[----:B------:R-:W-:Y:S01]  /*0e10*/  SHF.R.S32.HI R7, RZ, 0x5, R7 ;  /* 0x00000005ff077819 */ /* 0x000fe20000011407 */
[C---:B0-----:R-:W-:Y:S01]  /*0e20*/  VIADD R3, R23.reuse, 0x40 ;  /* 0x0000004017037836 */ /* 0x041fe20000000000 */
[----:B------:R-:W-:Y:S01]  /*0e30*/  LOP3.LUT R2, R2, 0x1ffffffe, RZ, 0xc0, !PT ;  /* 0x1ffffffe02027812 */ /* 0x000fe200078ec0ff */
[----:B------:R-:W-:Y:S01]  /*0e40*/  VIADD R5, R23, 0x60 ;  /* 0x0000006017057836 */ /* 0x000fe20000000000 */
[----:B------:R-:W-:Y:S01]  /*0e50*/  SHF.R.S32.HI R9, RZ, 0x1f, R226 ;  /* 0x0000001fff097819 */ /* 0x000fe200000114e2 */
[----:B------:R-:W-:Y:S01]  /*0e60*/  IMAD R7, R7, 0x10, R10 ;  /* 0x0000001007077824 */ /* 0x000fe200078e020a */
[----:B------:R-:W-:Y:S01]  /*0e70*/  SHF.R.S32.HI R6, RZ, 0x1f, R3 ;  /* 0x0000001fff067819 */ /* 0x000fe20000011403 */
[----:B------:R-:W-:Y:S01]  /*0e80*/  IMAD.IADD R2, R13, 0x1, -R2 ;  /* 0x000000010d027824 */ /* 0x000fe200078e0a02 */
[----:B------:R-:W-:Y:S01]  /*0e90*/  SHF.R.S32.HI R10, RZ, 0x1f, R5 ;  /* 0x0000001fff0a7819 */ /* 0x000fe20000011405 */
[----:B------:R-:W-:Y:S01]  /*0ea0*/  VIADD R24, R23, 0x20 ;  /* 0x0000002017187836 */ /* 0x000fe20000000000 */
[----:B------:R-:W-:Y:S01]  /*0eb0*/  LEA.HI R6, R6, R3, RZ, 0x3 ;  /* 0x0000000306067211 */ /* 0x000fe200078f18ff */
[----:B------:R-:W-:Y:S01]  /*0ec0*/  IMAD.SHL.U32 R3, R3, 0x40, RZ ;  /* 0x0000004003037824 */ /* 0x000fe200078e00ff */
[----:B------:R-:W-:Y:S01]  /*0ed0*/  LEA.HI R11, R10, R5, RZ, 0x3 ;  /* 0x000000050a0b7211 */ /* 0x000fe200078f18ff */
[----:B------:R-:W-:Y:S01]  /*0ee0*/  IMAD.SHL.U32 R5, R5, 0x40, RZ ;  /* 0x0000004005057824 */ /* 0x000fe200078e00ff */
[----:B------:R-:W-:Y:S01]  /*0ef0*/  LOP3.LUT R30, R4, 0xfffffe00, RZ, 0xc0, !PT ;  /* 0xfffffe00041e7812 */ /* 0x000fe200078ec0ff */
[----:B------:R-:W-:Y:S01]  /*0f00*/  IMAD.SHL.U32 R10, R6, 0x40, RZ ;  /* 0x00000040060a7824 */ /* 0x000fe200078e00ff */
[----:B------:R-:W-:Y:S01]  /*0f10*/  LOP3.LUT R3, R3, 0x1c0, RZ, 0xc0, !PT ;  /* 0x000001c003037812 */ /* 0x000fe200078ec0ff */
[----:B------:R-:W-:Y:S01]  /*0f20*/  IMAD.SHL.U32 R15, R11, 0x40, RZ ;  /* 0x000000400b0f7824 */ /* 0x000fe200078e00ff */
[----:B------:R-:W-:Y:S01]  /*0f30*/  LOP3.LUT R13, R5, 0x1c0, RZ, 0xc0, !PT ;  /* 0x000001c0050d7812 */ /* 0x000fe200078ec0ff */
[----:B------:R-:W-:Y:S01]  /*0f40*/  IMAD R21, R0, 0x40, R7 ;  /* 0x0000004000157824 */ /* 0x000fe200078e0207 */
[----:B------:R-:W-:Y:S01]  /*0f50*/  LEA.HI R6, R9, R226, RZ, 0x3 ;  /* 0x000000e209067211 */ /* 0x000fe200078f18ff */
[----:B------:R-:W-:Y:S01]  /*0f60*/  IMAD.SHL.U32 R0, R24, 0x40, RZ ;  /* 0x0000004018007824 */ /* 0x000fe200078e00ff */
[--C-:B------:R-:W-:Y:S01]  /*0f70*/  LOP3.LUT R5, R3, 0x38, R18.reuse, 0xf8, !PT ;  /* 0x0000003803057812 */ /* 0x100fe200078ef812 */
[----:B------:R-:W-:Y:S01]  /*0f80*/  IMAD.SHL.U32 R22, R23, 0x40, RZ ;  /* 0x0000004017167824 */ /* 0x000fe200078e00ff */
[----:B------:R-:W-:Y:S01]  /*0f90*/  SHF.R.U32.HI R11, RZ, 0x3, R3 ;  /* 0x00000003ff0b7819 */ /* 0x000fe20000011603 */
[----:B------:R-:W-:Y:S01]  /*0fa0*/  STL [R1+0x9c], R21 ;  /* 0x00009c1501007387 */ /* 0x000fe20000100800 */
[----:B------:R-:W-:Y:S01]  /*0fb0*/  LOP3.LUT R10, R10, 0xfffffe00, RZ, 0xc0, !PT ;  /* 0xfffffe000a0a7812 */ /* 0x000fe200078ec0ff */
[C---:B------:R-:W-:Y:S01]  /*0fc0*/  VIADD R234, R200.reuse, 0x20 ;  /* 0x00000020c8ea7836 */ /* 0x040fe20000000000 */
[C---:B------:R-:W-:Y:S01]  /*0fd0*/  LOP3.LUT R14, R13.reuse, 0x38, R18, 0xf8, !PT ;  /* 0x000000380d0e7812 */ /* 0x040fe200078ef812 */
[----:B------:R-:W-:Y:S01]  /*0fe0*/  STL [R1+0x28], R30 ;  /* 0x0000281e01007387 */ /* 0x000fe20000100800 */
[----:B------:R-:W-:Y:S01]  /*0ff0*/  SHF.R.U32.HI R17, RZ, 0x3, R13 ;  /* 0x00000003ff117819 */ /* 0x000fe2000001160d */
[----:B------:R-:W-:Y:S01]  /*1000*/  VIADD R235, R200, 0x60 ;  /* 0x00000060c8eb7836 */ /* 0x000fe20000000000 */
[----:B------:R-:W-:-:S02]  /*1010*/  LOP3.LUT R20, R13, 0x38, R6, 0xf8, !PT ;  /* 0x000000380d147812 */ /* 0x000fc400078ef806 */
[----:B------:R-:W-:Y:S02]  /*1020*/  LOP3.LUT R13, R10, R5, R11, 0xf6, !PT ;  /* 0x000000050a0d7212 */ /* 0x000fe400078ef60b */
[----:B------:R-:W-:Y:S02]  /*1030*/  SHF.R.S32.HI R5, RZ, 0x1f, R24 ;  /* 0x0000001fff057819 */ /* 0x000fe40000011418 */
[----:B------:R-:W-:Y:S02]  /*1040*/  LEA.HI R9, R9, R226, RZ, 0x6 ;  /* 0x000000e209097211 */ /* 0x000fe400078f30ff */
[----:B------:R-:W-:Y:S02]  /*1050*/  LEA.HI R5, R5, R24, RZ, 0x3 ;  /* 0x0000001805057211 */ /* 0x000fe400078f18ff */
[----:B------:R-:W-:Y:S01]  /*1060*/  LOP3.LUT R29, R0, 0x1c0, RZ, 0xc0, !PT ;  /* 0x000001c0001d7812 */ /* 0x000fe200078ec0ff */
[----:B------:R-:W-:Y:S01]  /*1070*/  IMAD.SHL.U32 R9, R9, 0x80, RZ ;  /* 0x0000008009097824 */ /* 0x000fe200078e00ff */
[----:B------:R-:W-:Y:S01]  /*1080*/  LOP3.LUT R12, R3, 0x38, R6, 0xf8, !PT ;  /* 0x00000038030c7812 */ /* 0x000fe200078ef806 */
[----:B------:R-:W-:Y:S01]  /*1090*/  IMAD.SHL.U32 R5, R5, 0x40, RZ ;  /* 0x0000004005057824 */ /* 0x000fe200078e00ff */
[----:B------:R-:W-:-:S02]  /*10a0*/  LOP3.LUT R15, R15, 0xfffffe00, RZ, 0xc0, !PT ;  /* 0xfffffe000f0f7812 */ /* 0x000fc400078ec0ff */
[----:B------:R-:W-:Y:S02]  /*10b0*/  SHF.R.U32.HI R24, RZ, 0x3, R29 ;  /* 0x00000003ff187819 */ /* 0x000fe4000001161d */
[----:B------:R-:W-:Y:S02]  /*10c0*/  LOP3.LUT R4, R29, 0x38, R6, 0xf8, !PT ;  /* 0x000000381d047812 */ /* 0x000fe400078ef806 */
[----:B------:R-:W-:Y:S02]  /*10d0*/  LOP3.LUT R12, R12, R11, RZ, 0x3c, !PT ;  /* 0x0000000b0c0c7212 */ /* 0x000fe400078e3cff */
[----:B------:R-:W-:Y:S02]  /*10e0*/  LOP3.LUT R11, R15, R14, R17, 0xf6, !PT ;  /* 0x0000000e0f0b7212 */ /* 0x000fe400078ef611 */
[----:B------:R-:W-:Y:S02]  /*10f0*/  LOP3.LUT R9, R9, 0xffffe000, RZ, 0xc0, !PT ;  /* 0xffffe00009097812 */ /* 0x000fe400078ec0ff */
[----:B------:R-:W-:-:S02]  /*1100*/  LOP3.LUT R14, R5, 0xfffffe00, RZ, 0xc0, !PT ;  /* 0xfffffe00050e7812 */ /* 0x000fc400078ec0ff */
[----:B------:R-:W-:Y:S02]  /*1110*/  LOP3.LUT R4, R4, R24, RZ, 0x3c, !PT ;  /* 0x0000001804047212 */ /* 0x000fe400078e3cff */
[----:B------:R-:W-:Y:S01]  /*1120*/  LOP3.LUT R3, R22, 0x1c0, RZ, 0xc0, !PT ;  /* 0x000001c016037812 */ /* 0x000fe200078ec0ff */
[----:B------:R-:W-:Y:S01]  /*1130*/  STL [R1+0x24], R14 ;  /* 0x0000240e01007387 */ /* 0x000fe20000100800 */
[----:B------:R-:W-:Y:S01]  /*1140*/  IADD3 R5, R4, R9, R14 ;  /* 0x0000000904057210 */ /* 0x000fe20007ffe00e */
[----:B------:R-:W-:Y:S01]  /*1150*/  IMAD.U32 R4, RZ, RZ, UR4 ;  /* 0x00000004ff047e24 */ /* 0x000fe2000f8e00ff */
[----:B------:R-:W-:Y:S01]  /*1160*/  SHF.R.U32.HI R31, RZ, 0x3, R3 ;  /* 0x00000003ff1f7819 */ /* 0x000fe20000011603 */
[----:B------:R-:W-:Y:S01]  /*1170*/  STL [R1+0x54], RZ ;  /* 0x000054ff01007387 */ /* 0x000fe20000100800 */
[----:B------:R-:W-:Y:S01]  /*1180*/  LOP3.LUT R20, R20, R17, RZ, 0x3c, !PT ;  /* 0x0000001114147212 */ /* 0x000fe200078e3cff */
[----:B------:R-:W-:Y:S01]  /*1190*/  IMAD.MOV.U32 R17, RZ, RZ, RZ ;  /* 0x000000ffff117224 */ /* 0x000fe200078e00ff */
[----:B------:R-:W-:Y:S01]  /*11a0*/  LOP3.LUT R3, R3, 0x38, R18, 0xf8, !PT ;  /* 0x0000003803037812 */ /* 0x000fe200078ef812 */
[----:B------:R0:W-:Y:S01]  /*11b0*/  STL [R1+0x20], R4 ;  /* 0x0000200401007387 */ /* 0x0001e20000100800 */
[-C--:B------:R-:W-:Y:S01]  /*11c0*/  IADD3 R7, R12, R9.reuse, R10 ;  /* 0x000000090c077210 */ /* 0x080fe20007ffe00a */
[----:B------:R-:W-:Y:S01]  /*11d0*/  VIADD R12, R18, 0x80 ;  /* 0x00000080120c7836 */ /* 0x000fe20000000000 */
[----:B------:R-:W-:Y:S01]  /*11e0*/  LOP3.LUT R0, R6, 0x38, RZ, 0xc0, !PT ;  /* 0x0000003806007812 */ /* 0x000fe200078ec0ff */
[----:B------:R-:W-:Y:S01]  /*11f0*/  VIADD R10, R18, 0xc0 ;  /* 0x000000c0120a7836 */ /* 0x000fe20000000000 */
[----:B------:R-:W-:-:S02]  /*1200*/  IADD3 R15, R20, R9, R15 ;  /* 0x00000009140f7210 */ /* 0x000fc40007ffe00f */
[----:B------:R-:W-:Y:S01]  /*1210*/  SHF.R.S32.HI R20, RZ, 0x1f, R234 ;  /* 0x0000001fff147819 */ /* 0x000fe200000114ea */
[----:B------:R1:W-:Y:S01]  /*1220*/  STL [R1+0xc], R12 ;  /* 0x00000c0c01007387 */ /* 0x0003e20000100800 */
[----:B------:R-:W-:Y:S01]  /*1230*/  LOP3.LUT R0, R0, 0x1c0, R22, 0xf8, !PT ;  /* 0x000001c000007812 */ /* 0x000fe200078ef816 */
[----:B------:R-:W-:Y:S01]  /*1240*/  IMAD.MOV.U32 R22, RZ, RZ, RZ ;  /* 0x000000ffff167224 */ /* 0x000fe200078e00ff */
[----:B0-----:R-:W-:Y:S01]  /*1250*/  SHF.R.S32.HI R4, RZ, 0x1f, R23 ;  /* 0x0000001fff047819 */ /* 0x001fe20000011417 */
[----:B------:R0:W-:Y:S01]  /*1260*/  STL [R1+0x10], R10 ;  /* 0x0000100a01007387 */ /* 0x0001e20000100800 */
[----:B------:R-:W-:Y:S02]  /*1270*/  LOP3.LUT R4, R30, R3, R31, 0xf6, !PT ;  /* 0x000000031e047212 */ /* 0x000fe400078ef61f */
[----:B------:R-:W-:Y:S02]  /*1280*/  LOP3.LUT R3, R29, 0x38, R18, 0xf8, !PT ;  /* 0x000000381d037812 */ /* 0x000fe400078ef812 */
[----:B------:R-:W-:Y:S01]  /*1290*/  LOP3.LUT R0, R0, R31, RZ, 0x3c, !PT ;  /* 0x0000001f00007212 */ /* 0x000fe200078e3cff */
[----:B------:R-:W-:Y:S01]  /*12a0*/  STL [R1+0x3c], R4 ;  /* 0x00003c0401007387 */ /* 0x000fe20000100800 */
[----:B------:R-:W-:-:S02]  /*12b0*/  LOP3.LUT R8, R8, 0x7ffffffc, RZ, 0xc0, !PT ;  /* 0x7ffffffc08087812 */ /* 0x000fc400078ec0ff */
[----:B------:R-:W-:Y:S01]  /*12c0*/  SHF.R.S32.HI R29, RZ, 0x1f, R233 ;  /* 0x0000001fff1d7819 */ /* 0x000fe200000114e9 */
[----:B------:R2:W-:Y:S01]  /*12d0*/  STL [R1+0x74], R20 ;  /* 0x0000741401007387 */ /* 0x0005e20000100800 */
[----:B-1----:R-:W-:Y:S01]  /*12e0*/  SHF.R.S32.HI R12, RZ, 0x1f, R12 ;  /* 0x0000001fff0c7819 */ /* 0x002fe2000001140c */
[----:B------:R-:W-:Y:S01]  /*12f0*/  IMAD.IADD R8, R28, 0x1, -R8 ;  /* 0x000000011c087824 */ /* 0x000fe200078e0a08 */
[----:B0-----:R-:W-:Y:S01]  /*1300*/  SHF.R.S32.HI R10, RZ, 0x1f, R10 ;  /* 0x0000001fff0a7819 */ /* 0x001fe2000001140a */
[----:B------:R-:W-:Y:S01]  /*1310*/  STL [R1+0x70], R29 ;  /* 0x0000701d01007387 */ /* 0x000fe20000100800 */
[----:B------:R-:W-:Y:S01]  /*1320*/  IADD3 R9, R0, R9, R30 ;  /* 0x0000000900097210 */ /* 0x000fe20007ffe01e */
[----:B------:R-:W-:Y:S01]  /*1330*/  VIADD R0, R16, 0x10400 ;  /* 0x0001040010007836 */ /* 0x000fe20000000000 */
[----:B------:R-:W-:Y:S01]  /*1340*/  LOP3.LUT R3, R14, R3, R24, 0xf6, !PT ;  /* 0x000000030e037212 */ /* 0x000fe200078ef618 */
[----:B------:R-:W-:Y:S01]  /*1350*/  IMAD.SHL.U32 R229, R8, 0x2, RZ ;  /* 0x0000000208e57824 */ /* 0x000fe200078e00ff */
[----:B------:R-:W-:Y:S01]  /*1360*/  LOP3.LUT R43, R6, 0xfffffff8, RZ, 0xc0, !PT ;  /* 0xfffffff8062b7812 */ /* 0x000fe200078ec0ff */
[--C-:B------:R-:W-:Y:S01]  /*1370*/  IMAD R8, R11, 0x2, R0.reuse ;  /* 0x000000020b087824 */ /* 0x100fe200078e0200 */
[----:B--2---:R-:W-:Y:S01]  /*1380*/  SHF.R.S32.HI R20, RZ, 0x1f, R235 ;  /* 0x0000001fff147819 */ /* 0x004fe200000114eb */
[--C-:B------:R-:W-:Y:S01]  /*1390*/  IMAD R3, R3, 0x2, R0.reuse ;  /* 0x0000000203037824 */ /* 0x100fe200078e0200 */
[----:B------:R-:W-:Y:S01]  /*13a0*/  SHF.R.S32.HI R44, RZ, 0x1f, R43 ;  /* 0x0000001fff2c7819 */ /* 0x000fe2000001142b */
[----:B------:R-:W-:Y:S01]  /*13b0*/  IMAD R5, R5, 0x2, R0 ;  /* 0x0000000205057824 */ /* 0x000fe200078e0200 */
[----:B------:R-:W-:Y:S01]  /*13c0*/  SHF.R.S32.HI R19, RZ, 0x1f, R18 ;  /* 0x0000001fff137819 */ /* 0x000fe20000011412 */
[----:B------:R-:W-:Y:S01]  /*13d0*/  STL [R1+0x6c], R20 ;  /* 0x00006c1401007387 */ /* 0x000fe20000100800 */
[----:B------:R-:W-:-:S02]  /*13e0*/  IMAD R7, R7, 0x2, R0 ;  /* 0x0000000207077824 */ /* 0x000fc400078e0200 */
[C---:B------:R-:W-:Y:S01]  /*13f0*/  VIADD R42, R229.reuse, 0x8 ;  /* 0x00000008e52a7836 */ /* 0x040fe20000000000 */
[----:B------:R-:W-:Y:S01]  /*1400*/  STL [R1+0x64], R12 ;  /* 0x0000640c01007387 */ /* 0x000fe20000100800 */
[C---:B------:R-:W-:Y:S02]  /*1410*/  VIADD R41, R229.reuse, 0x10 ;  /* 0x00000010e5297836 */ /* 0x040fe40000000000 */
[C---:B------:R-:W-:Y:S01]  /*1420*/  VIADD R40, R229.reuse, 0x18 ;  /* 0x00000018e5287836 */ /* 0x040fe20000000000 */
[----:B------:R0:W-:Y:S01]  /*1430*/  STL [R1+0x60], R10 ;  /* 0x0000600a01007387 */ /* 0x0001e20000100800 */
[C---:B------:R-:W-:Y:S02]  /*1440*/  VIADD R39, R229.reuse, 0x20 ;  /* 0x00000020e5277836 */ /* 0x040fe40000000000 */
[C---:B------:R-:W-:Y:S02]  /*1450*/  VIADD R38, R229.reuse, 0x28 ;  /* 0x00000028e5267836 */ /* 0x040fe40000000000 */
[----:B------:R-:W-:-:S02]  /*1460*/  VIADD R37, R229, 0x30 ;  /* 0x00000030e5257836 */ /* 0x000fc40000000000 */
[C---:B------:R-:W-:Y:S02]  /*1470*/  VIADD R36, R229.reuse, 0x38 ;  /* 0x00000038e5247836 */ /* 0x040fe40000000000 */
[----:B------:R-:W-:Y:S02]  /*1480*/  VIADD R35, R229, 0x40 ;  /* 0x00000040e5237836 */ /* 0x000fe40000000000 */
[----:B0-----:R-:W-:Y:S02]  /*1490*/  IMAD R10, R13, 0x2, R0 ;  /* 0x000000020d0a7824 */ /* 0x001fe400078e0200 */
[C---:B------:R-:W-:Y:S02]  /*14a0*/  VIADD R34, R229.reuse, 0x48 ;  /* 0x00000048e5227836 */ /* 0x040fe40000000000 */
[C---:B------:R-:W-:Y:S01]  /*14b0*/  VIADD R33, R229.reuse, 0x50 ;  /* 0x00000050e5217836 */ /* 0x040fe20000000000 */
[----:B------:R-:W-:Y:S01]  /*14c0*/  STL [R1+0x8c], R10 ;  /* 0x00008c0a01007387 */ /* 0x000fe20000100800 */
[----:B------:R-:W-:-:S02]  /*14d0*/  VIADD R32, R229, 0x58 ;  /* 0x00000058e5207836 */ /* 0x000fc40000000000 */
[C---:B------:R-:W-:Y:S01]  /*14e0*/  VIADD R31, R229.reuse, 0x60 ;  /* 0x00000060e51f7836 */ /* 0x040fe20000000000 */
[----:B------:R-:W-:Y:S01]  /*14f0*/  STL [R1+0x84], R8 ;  /* 0x0000840801007387 */ /* 0x000fe20000100800 */
[C---:B------:R-:W-:Y:S02]  /*1500*/  VIADD R30, R229.reuse, 0x68 ;  /* 0x00000068e51e7836 */ /* 0x040fe40000000000 */
[C---:B------:R-:W-:Y:S01]  /*1510*/  VIADD R29, R229.reuse, 0x70 ;  /* 0x00000070e51d7836 */ /* 0x040fe20000000000 */
[----:B------:R0:W-:Y:S01]  /*1520*/  STL [R1+0x94], R3 ;  /* 0x0000940301007387 */ /* 0x0001e20000100800 */
[C---:B------:R-:W-:Y:S02]  /*1530*/  VIADD R28, R229.reuse, 0x78 ;  /* 0x00000078e51c7836 */ /* 0x040fe40000000000 */
[C---:B------:R-:W-:Y:S01]  /*1540*/  VIADD R24, R229.reuse, 0x80 ;  /* 0x00000080e5187836 */ /* 0x040fe20000000000 */
[----:B------:R1:W-:Y:S01]  /*1550*/  STL [R1+0x90], R5 ;  /* 0x0000900501007387 */ /* 0x0003e20000100800 */
[----:B------:R-:W-:-:S02]  /*1560*/  VIADD R20, R229, 0x88 ;  /* 0x00000088e5147836 */ /* 0x000fc40000000000 */
[C---:B------:R-:W-:Y:S01]  /*1570*/  VIADD R14, R229.reuse, 0x98 ;  /* 0x00000098e50e7836 */ /* 0x040fe20000000000 */
[----:B------:R-:W-:Y:S01]  /*1580*/  STL [R1+0x88], R7 ;  /* 0x0000880701007387 */ /* 0x000fe20000100800 */
[----:B------:R-:W-:Y:S02]  /*1590*/  VIADD R13, R229, 0xa0 ;  /* 0x000000a0e50d7836 */ /* 0x000fe40000000000 */
[--C-:B0-----:R-:W-:Y:S02]  /*15a0*/  IMAD R3, R15, 0x2, R0.reuse ;  /* 0x000000020f037824 */ /* 0x101fe400078e0200 */
[----:B------:R-:W-:Y:S02]  /*15b0*/  VIADD R15, R229, 0x90 ;  /* 0x00000090e50f7836 */ /* 0x000fe40000000000 */
[--C-:B-1----:R-:W-:Y:S01]  /*15c0*/  IMAD R5, R9, 0x2, R0.reuse ;  /* 0x0000000209057824 */ /* 0x102fe200078e0200 */
[----:B------:R0:W-:Y:S01]  /*15d0*/  STL [R1+0x80], R3 ;  /* 0x0000800301007387 */ /* 0x0001e20000100800 */
[----:B------:R-:W-:-:S02]  /*15e0*/  IMAD R0, R4, 0x2, R0 ;  /* 0x0000000204007824 */ /* 0x000fc400078e0200 */
[C---:B------:R-:W-:Y:S01]  /*15f0*/  VIADD R12, R229.reuse, 0xa8 ;  /* 0x000000a8e50c7836 */ /* 0x040fe20000000000 */
[----:B------:R1:W-:Y:S01]  /*1600*/  STL [R1+0x98], R5 ;  /* 0x0000980501007387 */ /* 0x0003e20000100800 */
[C---:B------:R-:W-:Y:S02]  /*1610*/  VIADD R11, R229.reuse, 0xb0 ;  /* 0x000000b0e50b7836 */ /* 0x040fe40000000000 */
[C---:B------:R-:W-:Y:S01]  /*1620*/  VIADD R10, R229.reuse, 0xb8 ;  /* 0x000000b8e50a7836 */ /* 0x040fe20000000000 */
[----:B------:R2:W-:Y:S01]  /*1630*/  STL [R1+0x30], R0 ;  /* 0x0000300001007387 */ /* 0x0005e20000100800 */
[C---:B------:R-:W-:Y:S01]  /*1640*/  VIADD R9, R229.reuse, 0xc0 ;  /* 0x000000c0e5097836 */ /* 0x040fe20000000000 */
[----:B0-----:R-:W-:Y:S01]  /*1650*/  SHF.R.S32.HI R3, RZ, 0x3, R6 ;  /* 0x00000003ff037819 */ /* 0x001fe20000011406 */
[C---:B------:R-:W-:Y:S02]  /*1660*/  VIADD R8, R229.reuse, 0xc8 ;  /* 0x000000c8e5087836 */ /* 0x040fe40000000000 */
[----:B------:R-:W-:-:S02]  /*1670*/  VIADD R7, R229, 0xd0 ;  /* 0x000000d0e5077836 */ /* 0x000fc40000000000 */
[----:B------:R0:W-:Y:S01]  /*1680*/  STL [R1+0x48], R3 ;  /* 0x0000480301007387 */ /* 0x0001e20000100800 */
[C---:B------:R-:W-:Y:S02]  /*1690*/  VIADD R6, R229.reuse, 0xd8 ;  /* 0x000000d8e5067836 */ /* 0x040fe40000000000 */
[C---:B-1----:R-:W-:Y:S01]  /*16a0*/  VIADD R5, R229.reuse, 0xe0 ;  /* 0x000000e0e5057836 */ /* 0x042fe20000000000 */
[----:B------:R1:W-:Y:S01]  /*16b0*/  STL [R1+0x5c], R43 ;  /* 0x00005c2b01007387 */ /* 0x0003e20000100800 */
[C---:B------:R-:W-:Y:S01]  /*16c0*/  VIADD R4, R229.reuse, 0xe8 ;  /* 0x000000e8e5047836 */ /* 0x040fe20000000000 */
[----:B--2---:R-:W-:Y:S01]  /*16d0*/  SHF.R.S32.HI R0, RZ, 0x1f, R229 ;  /* 0x0000001fff007819 */ /* 0x004fe200000114e5 */
[C---:B------:R-:W-:Y:S01]  /*16e0*/  VIADD R0, R229.reuse, 0xf8 ;  /* 0x000000f8e5007836 */ /* 0x040fe20000000000 */
[----:B------:R2:W-:Y:S01]  /*16f0*/  STL [R1+0x78], R44 ;  /* 0x0000782c01007387 */ /* 0x0005e20000100800 */
[----:B0-----:R-:W-:Y:S01]  /*1700*/  VIADD R3, R229, 0xf0 ;  /* 0x000000f0e5037836 */ /* 0x001fe20000000000 */
[----:B-1----:R-:W-:-:S02]  /*1710*/  SHF.R.S32.HI R43, RZ, 0x1f, R42 ;  /* 0x0000001fff2b7819 */ /* 0x002fc4000001142a */
[----:B------:R-:W-:Y:S02]  /*1720*/  SHF.R.S32.HI R42, RZ, 0x1f, R41 ;  /* 0x0000001fff2a7819 */ /* 0x000fe40000011429 */
        /* <DEDUP_REMOVED lines=28> */
[----:B------:R-:W-:Y:S01]  /*18f0*/  SHF.R.S32.HI R3, RZ, 0x1f, R0 ;  /* 0x0000001fff037819 */ /* 0x000fe20000011400 */
[----:B------:R-:W-:-:S05]  /*1900*/  IMAD R0, R2, 0x8, R21 ;  /* 0x0000000802007824 */ /* 0x000fca00078e0215 */
[----:B------:R2:W-:Y:S02]  /*1910*/  STL [R1+0x34], R0 ;  /* 0x0000340001007387 */ /* 0x0005e40000100800 */
.L_x_1826:
[----:B------:R-:W-:Y:S01]  /*1920*/  ULDC.64 UR4, c[0x0][0xa28] ;  /* 0x00028a0000047ab9 */ /* 0x000fe20000000a00 */
[----:B0--3--:R-:W0:Y:S01]  /*1930*/  LDC.64 R4, c[0x0][0xa08] ;  /* 0x00028200ff047b82 */ /* 0x009e220000000a00 */
[----:B------:R-:W-:Y:S01]  /*1940*/  ISETP.NE.U32.AND P0, PT, RZ, UR4, PT ;  /* 0x00000004ff007c0c */ /* 0x000fe2000bf05070 */
[----:B-1----:R-:W-:Y:S01]  /*1950*/  IMAD.MOV.U32 R8, RZ, RZ, RZ ;  /* 0x000000ffff087224 */ /* 0x002fe200078e00ff */
[----:B------:R-:W-:Y:S01]  /*1960*/  ULDC.64 UR6, c[0x0][0x208] ;  /* 0x0000820000067ab9 */ /* 0x000fe20000000a00 */
[----:B------:R-:W-:Y:S01]  /*1970*/  IMAD.MOV.U32 R28, RZ, RZ, RZ ;  /* 0x000000ffff1c7224 */ /* 0x000fe200078e00ff */
[----:B------:R-:W-:Y:S01]  /*1980*/  ISETP.NE.AND.EX P0, PT, RZ, UR5, PT, P0 ;  /* 0x00000005ff007c0c */ /* 0x000fe2000bf05300 */
[----:B------:R-:W-:Y:S02]  /*1990*/  ULDC.64 UR4, c[0x0][0xa18] ;  /* 0x0002860000047ab9 */ /* 0x000fe40000000a00 */
[----:B------:R-:W-:-:S04]  /*19a0*/  ISETP.NE.U32.AND P1, PT, RZ, UR4, PT ;  /* 0x00000004ff007c0c */ /* 0x000fc8000bf25070 */
[----:B------:R-:W-:Y:S01]  /*19b0*/  ISETP.NE.AND.EX P1, PT, RZ, UR5, PT, P1 ;  /* 0x00000005ff007c0c */ /* 0x000fe2000bf25310 */
[----:B------:R-:W-:Y:S02]  /*19c0*/  ULDC.64 UR4, c[0x0][0xa08] ;  /* 0x0002820000047ab9 */ /* 0x000fe40000000a00 */
[----:B------:R-:W-:-:S03]  /*19d0*/  ISETP.NE.U32.AND P3, PT, RZ, UR4, PT ;  /* 0x00000004ff007c0c */ /* 0x000fc6000bf65070 */
[----:B------:R-:W1:Y:S01]  /*19e0*/  @P0 LDC.64 R6, c[0x0][0xa28] ;  /* 0x00028a00ff060b82 */ /* 0x000e620000000a00 */
[----:B------:R-:W-:Y:S02]  /*19f0*/  LOP3.LUT R30, R26, 0xffff, RZ, 0xc0, !PT ;  /* 0x0000ffff1a1e7812 */ /* 0x000fe400078ec0ff */
[----:B------:R-:W-:Y:S01]  /*1a00*/  ISETP.NE.AND.EX P3, PT, RZ, UR5, PT, P3 ;  /* 0x00000005ff007c0c */ /* 0x000fe2000bf65330 */
[----:B------:R3:W-:Y:S01]  /*1a10*/  STL [R1+0x50], R27 ;  /* 0x0000501b01007387 */ /* 0x0007e20000100800 */
[----:B0-----:R-:W-:-:S03]  /*1a20*/  IMAD.WIDE R4, R27, 0x4, R4 ;  /* 0x000000041b047825 */ /* 0x001fc600078e0204 */
[----:B----4-:R-:W0:Y:S01]  /*1a30*/  @P1 LDC.64 R2, c[0x0][0xa18] ;  /* 0x00028600ff021b82 */ /* 0x010e220000000a00 */
[----:B------:R-:W-:Y:S01]  /*1a40*/  ULDC UR4, c[0x0][0x288] ;  /* 0x0000a20000047ab9 */ /* 0x000fe20000000800 */
[----:B------:R3:W-:Y:S01]  /*1a50*/  STL [R1+0x40], R30 ;  /* 0x0000401e01007387 */ /* 0x0007e20000100800 */
[----:B------:R-:W-:Y:S01]  /*1a60*/  IMAD.U32 R220, RZ, RZ, UR4 ;  /* 0x00000004ffdc7e24 */ /* 0x000fe2000f8e00ff */
[----:B------:R-:W-:Y:S02]  /*1a70*/  ULDC.64 UR4, c[0x0][0x418] ;  /* 0x0001060000047ab9 */ /* 0x000fe40000000a00 */
[----:B------:R-:W-:Y:S02]  /*1a80*/  UISETP.NE.U32.AND UP0, UPT, UR4, URZ, UPT ;  /* 0x0000003f0400728c */ /* 0x000fe4000bf05070 */
[----:B-----5:R-:W5:Y:S01]  /*1a90*/  @P3 LDG.E R28, desc[UR6][R4.64] ;  /* 0x00000006041c3981 */ /* 0x020f62000c1e1900 */
[----:B------:R-:W-:Y:S01]  /*1aa0*/  ULDC UR4, c[0x0][0x424] ;  /* 0x0001090000047ab9 */ /* 0x000fe20000000800 */
[----:B------:R-:W-:Y:S01]  /*1ab0*/  UISETP.NE.AND.EX UP0, UPT, UR5, URZ, UPT, UP0 ;  /* 0x0000003f0500728c */ /* 0x000fe2000bf05300 */
[----:B--2---:R-:W-:-:S02]  /*1ac0*/  LOP3.LUT R0, R26, 0xff0000, RZ, 0xc0, !PT ;  /* 0x00ff00001a007812 */ /* 0x004fc400078ec0ff */
[----:B------:R-:W-:Y:S01]  /*1ad0*/  ULDC UR5, c[0x0][0x2f0] ;  /* 0x0000bc0000057ab9 */ /* 0x000fe20000000800 */
[----:B-1----:R-:W-:Y:S01]  /*1ae0*/  @P0 IMAD.WIDE R6, R27, 0x4, R6 ;  /* 0x000000041b060825 */ /* 0x002fe200078e0206 */
[----:B------:R-:W-:-:S04]  /*1af0*/  USEL UR4, UR4, 0x1, UP0 ;  /* 0x0000000104047887 */ /* 0x000fc80008000000 */
[----:B------:R1:W5:Y:S01]  /*1b00*/  @P0 LDG.E R8, desc[UR6][R6.64] ;  /* 0x0000000606080981 */ /* 0x000362000c1e1900 */
[----:B0-----:R-:W-:-:S05]  /*1b10*/  @P1 IMAD.WIDE R2, R27, 0x4, R2 ;  /* 0x000000041b021825 */ /* 0x001fca00078e0202 */
[----:B------:R0:W5:Y:S01]  /*1b20*/  @P1 LDG.E R220, desc[UR6][R2.64] ;  /* 0x0000000602dc1981 */ /* 0x000162000c1e1900 */
[----:B------:R-:W-:Y:S01]  /*1b30*/  ULDC.64 UR6, c[0x0][0xa20] ;  /* 0x0002880000067ab9 */ /* 0x000fe20000000a00 */
[----:B-1----:R-:W-:Y:S02]  /*1b40*/  LOP3.LUT R6, R26, 0xff000000, RZ, 0xc0, !PT ;  /* 0xff0000001a067812 */ /* 0x002fe400078ec0ff */
[----:B------:R-:W-:Y:S01]  /*1b50*/  ISETP.NE.U32.AND P2, PT, RZ, UR6, PT ;  /* 0x00000006ff007c0c */ /* 0x000fe2000bf45070 */
[----:B------:R-:W-:-:S03]  /*1b60*/  UIMAD UR4, UR4, UR5, URZ ;  /* 0x00000005040472a4 */ /* 0x000fc6000f8e023f */
[----:B------:R-:W-:Y:S01]  /*1b70*/  ISETP.NE.AND.EX P2, PT, RZ, UR7, PT, P2 ;  /* 0x00000007ff007c0c */ /* 0x000fe2000bf45320 */
[----:B------:R-:W-:Y:S01]  /*1b80*/  ULDC UR5, c[0x0][0x348] ;  /* 0x0000d20000057ab9 */ /* 0x000fe20000000800 */
[----:B0-----:R-:W-:-:S04]  /*1b90*/  SHF.R.U32.HI R3, RZ, 0x8, R6 ;  /* 0x00000008ff037819 */ /* 0x001fc80000011606 */
[----:B------:R-:W-:Y:S01]  /*1ba0*/  LEA.HI R11, R0, R3, RZ, 0x10 ;  /* 0x00000003000b7211 */ /* 0x000fe200078f80ff */
[----:B---3--:R-:W-:Y:S06]  /*1bb0*/  @P1 BRA `(.L_x_1531) ;  /* 0x0000000000281947 */ /* 0x008fec0003800000 */
        /* <DEDUP_REMOVED lines=10> */
.L_x_1531:
[----:B------:R-:W-:Y:S02]  /*1c60*/  IMAD.U32 R2, RZ, RZ, UR5 ;  /* 0x00000005ff027e24 */ /* 0x000fe4000f8e00ff */
[----:B------:R-:W-:Y:S01]  /*1c70*/  IMAD.U32 R29, RZ, RZ, UR4 ;  /* 0x00000004ff1d7e24 */ /* 0x000fe2000f8e00ff */
[----:B------:R-:W-:Y:S06]  /*1c80*/  @!P2 BRA `(.L_x_1532) ;  /* 0x000000000014a947 */ /* 0x000fec0003800000 */
[----:B------:R-:W0:Y:S01]  /*1c90*/  LDC.64 R4, c[0x0][0xa20] ;  /* 0x00028800ff047b82 */ /* 0x000e220000000a00 */
[----:B------:R-:W-:Y:S01]  /*1ca0*/  ULDC.64 UR4, c[0x0][0x208] ;  /* 0x0000820000047ab9 */ /* 0x000fe20000000a00 */
[----:B0-----:R-:W-:-:S05]  /*1cb0*/  IMAD.WIDE R4, R27, 0x4, R4 ;  /* 0x000000041b047825 */ /* 0x001fca00078e0204 */
[----:B------:R0:W5:Y:S01]  /*1cc0*/  LDG.E R29, desc[UR4][R4.64] ;  /* 0x00000004041d7981 */ /* 0x000162000c1e1900 */
[----:B------:R-:W-:Y:S05]  /*1cd0*/  BRA `(.L_x_1533) ;  /* 0x0000000000147947 */ /* 0x000fea0003800000 */
.L_x_1532:
[----:B------:R-:W-:Y:S05]  /*1ce0*/  @!P3 BRA `(.L_x_1533) ;  /* 0x000000000010b947 */ /* 0x000fea0003800000 */
[----:B------:R-:W-:Y:S02]  /*1cf0*/  ULDC.64 UR4, c[0x0][0x208] ;  /* 0x0000820000047ab9 */ /* 0x000fe40000000a00 */
[----:B------:R-:W2:Y:S04]  /*1d00*/  LDG.E R0, desc[UR4][R4.64] ;  /* 0x0000000404007981 */ /* 0x000ea8000c1e1900 */
[----:B------:R-:W2:Y:S02]  /*1d10*/  LDG.E R29, desc[UR4][R4.64+0x4] ;  /* 0x00000404041d7981 */ /* 0x000ea4000c1e1900 */
[----:B--2---:R-:W-:-:S07]  /*1d20*/  IMAD.IADD R29, R29, 0x1, -R0 ;  /* 0x000000011d1d7824 */ /* 0x004fce00078e0a00 */
.L_x_1533:
[----:B------:R-:W-:Y:S01]  /*1d30*/  ULDC.64 UR4, c[0x0][0xa10] ;  /* 0x0002840000047ab9 */ /* 0x000fe20000000a00 */
[----:B------:R-:W-:Y:S01]  /*1d40*/  ULDC.64 UR6, c[0x0][0x208] ;  /* 0x0000820000067ab9 */ /* 0x000fe20000000a00 */
[----:B------:R-:W-:Y:S01]  /*1d50*/  ISETP.NE.U32.AND P0, PT, RZ, UR4, PT ;  /* 0x00000004ff007c0c */ /* 0x000fe2000bf05070 */
[----:B------:R-:W1:Y:S03]  /*1d60*/  LDC R9, c[0x0][0x448] ;  /* 0x00011200ff097b82 */ /* 0x000e660000000800 */
[----:B------:R-:W-:Y:S01]  /*1d70*/  ISETP.NE.AND.EX P0, PT, RZ, UR5, PT, P0 ;  /* 0x00000005ff007c0c */ /* 0x000fe2000bf05300 */
[----:B------:R-:W-:Y:S02]  /*1d80*/  ULDC.64 UR4, c[0x0][0xa30] ;  /* 0x00028c0000047ab9 */ /* 0x000fe40000000a00 */
[----:B------:R-:W-:-:S04]  /*1d90*/  ISETP.NE.U32.AND P1, PT, RZ, UR4, PT ;  /* 0x00000004ff007c0c */ /* 0x000fc8000bf25070 */
[----:B------:R-:W-:-:S06]  /*1da0*/  ISETP.NE.AND.EX P1, PT, RZ, UR5, PT, P1 ;  /* 0x00000005ff007c0c */ /* 0x000fcc000bf25310 */
[----:B------:R-:W2:Y:S08]  /*1db0*/  @P0 LDC.64 R6, c[0x0][0xa10] ;  /* 0x00028400ff060b82 */ /* 0x000eb00000000a00 */
[----:B0-----:R-:W0:Y:S01]  /*1dc0*/  @P1 LDC.64 R4, c[0x0][0xa30] ;  /* 0x00028c00ff041b82 */ /* 0x001e220000000a00 */
[----:B--2---:R-:W-:-:S05]  /*1dd0*/  @P0 IMAD.WIDE R6, R27, 0x4, R6 ;  /* 0x000000041b060825 */ /* 0x004fca00078e0206 */
[----:B------:R-:W2:Y:S04]  /*1de0*/  @P0 LDG.E R0, desc[UR6][R6.64] ;  /* 0x0000000606000981 */ /* 0x000ea8000c1e1900 */
[----:B------:R-:W2:Y:S01]  /*1df0*/  @P0 LDG.E R3, desc[UR6][R6.64+0x4] ;  /* 0x0000040606030981 */ /* 0x000ea2000c1e1900 */
[----:B-----5:R-:W-:Y:S02]  /*1e00*/  IMAD.MOV.U32 R101, RZ, RZ, R29 ;  /* 0x000000ffff657224 */ /* 0x020fe400078e001d */
[----:B0-----:R-:W-:-:S05]  /*1e10*/  @P1 IMAD.WIDE R4, R27, 0x4, R4 ;  /* 0x000000041b041825 */ /* 0x001fca00078e0204 */
[----:B------:R0:W5:Y:S01]  /*1e20*/  @P1 LDG.E R101, desc[UR6][R4.64] ;  /* 0x0000000604651981 */ /* 0x000162000c1e1900 */
[----:B-1----:R-:W-:Y:S01]  /*1e30*/  ISETP.NE.AND P1, PT, R9, 0x1, PT ;  /* 0x000000010900780c */ /* 0x002fe20003f25270 */
[----:B------:R-:W-:Y:S02]  /*1e40*/  IMAD.SHL.U32 R12, R25, 0x80, RZ ;  /* 0x00000080190c7824 */ /* 0x000fe400078e00ff */
[----:B------:R-:W-:-:S03]  /*1e50*/  IMAD.IADD R13, R29, 0x1, -R8 ;  /* 0x000000011d0d7824 */ /* 0x000fc600078e0a08 */
[----:B------:R1:W-:Y:S01]  /*1e60*/  STL [R1+0x14], R12 ;  /* 0x0000140c01007387 */ /* 0x0003e20000100800 */
[----:B0-----:R-:W0:Y:S08]  /*1e70*/  LDC.64 R4, c[0x0][0x9e0] ;  /* 0x00027800ff047b82 */ /* 0x001e300000000a00 */
[----:B------:R-:W3:Y:S08]  /*1e80*/  @P1 LDC R9, c[0x0][0x44c] ;  /* 0x00011300ff091b82 */ /* 0x000ef00000000800 */
[----:B------:R-:W4:Y:S01]  /*1e90*/  @P1 LDC R10, c[0x0][0x450] ;  /* 0x00011400ff0a1b82 */ /* 0x000f220000000800 */
[----:B0-----:R-:W-:Y:S01]  /*1ea0*/  ISETP.GE.AND P2, PT, R5, 0x1, PT ;  /* 0x000000010500780c */ /* 0x001fe20003f46270 */
[----:B--2---:R-:W-:-:S02]  /*1eb0*/  @P0 IMAD.IADD R2, R3, 0x1, -R0 ;  /* 0x0000000103020824 */ /* 0x004fc400078e0a00 */
[----:B------:R-:W-:Y:S02]  /*1ec0*/  VIADD R0, R12, 0x7f ;  /* 0x0000007f0c007836 */ /* 0x000fe40000000000 */
[----:B------:R-:W-:Y:S02]  /*1ed0*/  IMAD.IADD R221, R13, 0x1, R2 ;  /* 0x000000010ddd7824 */ /* 0x000fe400078e0202 */
[----:B---3--:R-:W-:-:S03]  /*1ee0*/  @P1 IMAD.HI.U32 R3, R0, R9, RZ ;  /* 0x0000000900031227 */ /* 0x008fc600078e00ff */
[C---:B------:R-:W-:Y:S01]  /*1ef0*/  IADD3 R7, R221.reuse, 0x1, -R220 ;  /* 0x00000001dd077810 */ /* 0x040fe20007ffe8dc */
[----:B------:R-:W-:Y:S01]  /*1f00*/  IMAD.MOV.U32 R6, RZ, RZ, R0 ;  /* 0x000000ffff067224 */ /* 0x000fe200078e0000 */
[----:B----4-:R-:W-:Y:S01]  /*1f10*/  @P1 SHF.R.U32.HI R6, RZ, R10, R3 ;  /* 0x0000000aff061219 */ /* 0x010fe20000011603 */
[----:B------:R-:W-:-:S04]  /*1f20*/  VIADD R0, R221, 0x3f ;  /* 0x0000003fdd007836 */ /* 0x000fc80000000000 */
[----:B------:R-:W-:Y:S01]  /*1f30*/  IMAD.IADD R9, R7, 0x1, R6 ;  /* 0x0000000107097824 */ /* 0x000fe200078e0206 */
[----:B------:R-:W-:-:S03]  /*1f40*/  SHF.R.S32.HI R3, RZ, 0x1f, R0 ;  /* 0x0000001fff037819 */ /* 0x000fc60000011400 */
[----:B------:R-:W-:Y:S01]  /*1f50*/  IMAD.IADD R4, R9, 0x1, R4 ;  /* 0x0000000109047824 */ /* 0x000fe200078e0204 */
[----:B------:R-:W-:-:S04]  /*1f60*/  LEA.HI R3, R3, R0, RZ, 0x6 ;  /* 0x0000000003037211 */ /* 0x000fc800078f30ff */
[----:B------:R-:W-:Y:S01]  /*1f70*/  SHF.R.S32.HI R104, RZ, 0x6, R3 ;  /* 0x00000006ff687819 */ /* 0x000fe20000011403 */
[----:B-1----:R-:W-:Y:S06]  /*1f80*/  @!P2 BRA `(.L_x_1534) ;  /* 0x000000000048a947 */ /* 0x002fec0003800000 */
[C---:B------:R-:W-:Y:S01]  /*1f90*/  ISETP.GT.AND P0, PT, R9.reuse, RZ, PT ;  /* 0x000000ff0900720c */ /* 0x040fe20003f04270 */
[----:B------:R-:W-:Y:S01]  /*1fa0*/  BSSY B0, `(.L_x_1535) ;  /* 0x000000e000007945 */ /* 0x000fe20003800000 */
[----:B------:R-:W-:-:S11]  /*1fb0*/  VIADD R0, R9, 0xffffffff ;  /* 0xffffffff09007836 */ /* 0x000fd60000000000 */
[----:B------:R-:W-:Y:S05]  /*1fc0*/  @P0 BRA `(.L_x_1536) ;  /* 0x00000000001c0947 */ /* 0x000fea0003800000 */
[----:B------:R-:W-:Y:S01]  /*1fd0*/  ISETP.NE.AND P0, PT, R5, 0x1, PT ;  /* 0x000000010500780c */ /* 0x000fe20003f05270 */
[----:B------:R-:W-:-:S12]  /*1fe0*/  IMAD.MOV R3, RZ, RZ, -R9 ;  /* 0x000000ffff037224 */ /* 0x000fd800078e0a09 */
[----:B------:R-:W0:Y:S02]  /*1ff0*/  @P0 LDC.64 R6, c[0x0][0x9e8] ;  /* 0x00027a00ff060b82 */ /* 0x000e240000000a00 */
[----:B0-----:R-:W-:-:S05]  /*2000*/  @P0 IMAD.HI.U32 R6, R3, R6, RZ ;  /* 0x0000000603060227 */ /* 0x001fca00078e00ff */
[----:B------:R-:W-:-:S04]  /*2010*/  @P0 SHF.R.U32.HI R3, RZ, R7, R6 ;  /* 0x00000007ff030219 */ /* 0x000fc80000011606 */
[----:B------:R-:W-:Y:S01]  /*2020*/  LOP3.LUT R0, RZ, R3, RZ, 0x33, !PT ;  /* 0x00000003ff007212 */ /* 0x000fe200078e33ff */
[----:B------:R-:W-:Y:S06]  /*2030*/  BRA `(.L_x_1537) ;  /* 0x0000000000107947 */ /* 0x000fec0003800000 */
.L_x_1536:
[----:B------:R-:W-:-:S13]  /*2040*/  ISETP.NE.AND P0, PT, R5, 0x1, PT ;  /* 0x000000010500780c */ /* 0x000fda0003f05270 */
[----:B------:R-:W0:Y:S02]  /*2050*/  @P0 LDC.64 R6, c[0x0][0x9e8] ;  /* 0x00027a00ff060b82 */ /* 0x000e240000000a00 */
[----:B0-----:R-:W-:-:S05]  /*2060*/  @P0 IMAD.HI.U32 R6, R0, R6, RZ ;  /* 0x0000000600060227 */ /* 0x001fca00078e00ff */
[----:B------:R-:W-:-:S07]  /*2070*/  @P0 SHF.R.U32.HI R0, RZ, R7, R6 ;  /* 0x00000007ff000219 */ /* 0x000fce0000011606 */
.L_x_1537:
[----:B------:R-:W-:Y:S05]  /*2080*/  BSYNC B0 ;  /* 0x0000000000007941 */ /* 0x000fea0003800000 */
.L_x_1535:
[----:B------:R-:W-:-:S05]  /*2090*/  IMAD R3, R0, R5, R5 ;  /* 0x0000000500037224 */ /* 0x000fca00078e0205 */
[----:B------:R-:W-:-:S07]  /*20a0*/  VIMNMX R4, R4, R3, PT ;  /* 0x0000000304047248 */ /* 0x000fce0003fe0100 */
.L_x_1534:
[----:B------:R-:W0:Y:S01]  /*20b0*/  @P1 LDC R0, c[0x0][0x44c] ;  /* 0x00011300ff001b82 */ /* 0x000e220000000800 */
[----:B------:R-:W-:Y:S01]  /*20c0*/  VIADD R4, R4, 0x3f ;  /* 0x0000003f04047836 */ /* 0x000fe20000000000 */
[----:B------:R-:W-:Y:S01]  /*20d0*/  ULDC UR4, c[0x0][0x9dc] ;  /* 0x0002770000047ab9 */ /* 0x000fe20000000800 */
[----:B------:R-:W-:Y:S02]  /*20e0*/  IMAD.MOV.U32 R7, RZ, RZ, R12 ;  /* 0x000000ffff077224 */ /* 0x000fe400078e000c */
[----:B------:R-:W-:Y:S01]  /*20f0*/  IMAD.IADD R154, R221, 0x1, -R220 ;  /* 0x00000001dd9a7824 */ /* 0x000fe200078e0adc */
[----:B------:R-:W-:Y:S02]  /*2100*/  SHF.R.S32.HI R3, RZ, 0x1f, R4 ;  /* 0x0000001fff037819 */ /* 0x000fe40000011404 */
[----:B------:R-:W1:Y:S02]  /*2110*/  @P1 LDC R9, c[0x0][0x450] ;  /* 0x00011400ff091b82 */ /* 0x000e640000000800 */
[----:B------:R-:W-:-:S04]  /*2120*/  LEA.HI R3, R3, R4, RZ, 0x6 ;  /* 0x0000000403037211 */ /* 0x000fc800078f30ff */
[----:B------:R-:W-:-:S04]  /*2130*/  SHF.R.S32.HI R3, RZ, 0x6, R3 ;  /* 0x00000006ff037819 */ /* 0x000fc80000011403 */
[----:B------:R-:W-:Y:S01]  /*2140*/  VIMNMX R8, R104, R3, PT ;  /* 0x0000000368087248 */ /* 0x000fe20003fe0100 */
[----:B0-----:R-:W-:-:S05]  /*2150*/  @P1 IMAD.HI.U32 R0, R12, R0, RZ ;  /* 0x000000000c001227 */ /* 0x001fca00078e00ff */
[----:B-1----:R-:W-:-:S05]  /*2160*/  @P1 SHF.R.U32.HI R7, RZ, R9, R0 ;  /* 0x00000009ff071219 */ /* 0x002fca0000011600 */
[----:B------:R-:W-:-:S04]  /*2170*/  IMAD.IADD R0, R154, 0x1, R7 ;  /* 0x000000019a007824 */ /* 0x000fc800078e0207 */
[----:B------:R-:W-:Y:S01]  /*2180*/  VIADD R3, R0, -UR4 ;  /* 0x8000000400037c36 */ /* 0x000fe20008000000 */
[----:B------:R-:W-:Y:S06]  /*2190*/  @!P2 BRA `(.L_x_1538) ;  /* 0x000000000044a947 */ /* 0x000fec0003800000 */
[----:B------:R-:W-:Y:S01]  /*21a0*/  ISETP.GT.AND P0, PT, R0, -0x1, PT ;  /* 0xffffffff0000780c */ /* 0x000fe20003f04270 */
[----:B------:R-:W-:-:S12]  /*21b0*/  BSSY B0, `(.L_x_1539) ;  /* 0x000000d000007945 */ /* 0x000fd80003800000 */
        /* <DEDUP_REMOVED lines=8> */
.L_x_1540:
[----:B------:R-:W-:-:S13]  /*2240*/  ISETP.NE.AND P0, PT, R5, 0x1, PT ;  /* 0x000000010500780c */ /* 0x000fda0003f05270 */
[----:B------:R-:W0:Y:S02]  /*2250*/  @P0 LDC.64 R6, c[0x0][0x9e8] ;  /* 0x00027a00ff060b82 */ /* 0x000e240000000a00 */
[----:B0-----:R-:W-:-:S05]  /*2260*/  @P0 IMAD.HI.U32 R6, R0, R6, RZ ;  /* 0x0000000600060227 */ /* 0x001fca00078e00ff */
[----:B------:R-:W-:-:S07]  /*2270*/  @P0 SHF.R.U32.HI R0, RZ, R7, R6 ;  /* 0x00000007ff000219 */ /* 0x000fce0000011606 */
.L_x_1541:
[----:B------:R-:W-:Y:S05]  /*2280*/  BSYNC B0 ;  /* 0x0000000000007941 */ /* 0x000fea0003800000 */
.L_x_1539:
[----:B------:R-:W-:-:S05]  /*2290*/  IMAD R0, R0, R5, RZ ;  /* 0x0000000500007224 */ /* 0x000fca00078e02ff */
[----:B------:R-:W-:-:S07]  /*22a0*/  VIMNMX R3, R3, R0, !PT ;  /* 0x0000000003037248 */ /* 0x000fce0007fe0100 */
.L_x_1538:
[----:B------:R-:W-:Y:S01]  /*22b0*/  SHF.R.S32.HI R0, RZ, 0x1f, R3 ;  /* 0x0000001fff007819 */ /* 0x000fe20000011403 */
[----:B------:R-:W-:Y:S01]  /*22c0*/  BSSY B0, `(.L_x_1542) ;  /* 0x000002a000007945 */ /* 0x000fe20003800000 */
[----:B------:R-:W-:Y:S02]  /*22d0*/  LOP3.LUT R14, R11, 0xff, RZ, 0xc0, !PT ;  /* 0x000000ff0b0e7812 */ /* 0x000fe400078ec0ff */
[----:B------:R-:W-:Y:S02]  /*22e0*/  LEA.HI R0, R0, R3, RZ, 0x6 ;  /* 0x0000000300007211 */ /* 0x000fe400078f30ff */
[----:B------:R-:W-:Y:S01]  /*22f0*/  SHF.R.U32.HI R4, RZ, 0x10, R11 ;  /* 0x00000010ff047819 */ /* 0x000fe2000001160b */
[----:B------:R0:W-:Y:S01]  /*2300*/  STL [R1+0x68], R14 ;  /* 0x0000680e01007387 */ /* 0x0001e20000100800 */
[----:B------:R-:W-:-:S03]  /*2310*/  SHF.R.S32.HI R0, RZ, 0x6, R0 ;  /* 0x00000006ff007819 */ /* 0x000fc60000011400 */
[----:B------:R0:W-:Y:S01]  /*2320*/  STL [R1+0x4c], R4 ;  /* 0x00004c0401007387 */ /* 0x0001e20000100800 */
[----:B------:R-:W-:Y:S01]  /*2330*/  VIMNMX R9, RZ, R0, !PT ;  /* 0x00000000ff097248 */ /* 0x000fe20007fe0100 */
[----:B------:R-:W-:-:S03]  /*2340*/  IMAD.MOV.U32 R0, RZ, RZ, RZ ;  /* 0x000000ffff007224 */ /* 0x000fc600078e00ff */
[----:B------:R-:W-:-:S13]  /*2350*/  ISETP.GT.AND P0, PT, R8, R9, PT ;  /* 0x000000090800720c */ /* 0x000fda0003f04270 */
[----:B0-----:R-:W-:Y:S05]  /*2360*/  @!P0 BRA `(.L_x_1543) ;  /* 0x00000000007c8947 */ /* 0x001fea0003800000 */
[----:B------:R-:W-:Y:S01]  /*2370*/  ISETP.NE.AND P0, PT, R4, RZ, PT ;  /* 0x000000ff0400720c */ /* 0x000fe20003f05270 */
[----:B------:R-:W-:-:S03]  /*2380*/  ULDC UR4, c[0x0][0x9f0] ;  /* 0x00027c0000047ab9 */ /* 0x000fc60000000800 */
[----:B------:R-:W-:-:S04]  /*2390*/  SEL R11, R4, UR4, P0 ;  /* 0x00000004040b7c07 */ /* 0x000fc80008000000 */
[-C--:B------:R-:W-:Y:S02]  /*23a0*/  IABS R6, R11.reuse ;  /* 0x0000000b00067213 */ /* 0x080fe40000000000 */
[----:B------:R-:W-:Y:S02]  /*23b0*/  IADD3 R0, R11, -0x1, R8 ;  /* 0xffffffff0b007810 */ /* 0x000fe40007ffe008 */
[----:B------:R-:W0:Y:S01]  /*23c0*/  I2F.RP R3, R6 ;  /* 0x0000000600037306 */ /* 0x000e220000209400 */
[----:B------:R-:W-:Y:S02]  /*23d0*/  IABS R12, R11 ;  /* 0x0000000b000c7213 */ /* 0x000fe40000000000 */
[----:B------:R-:W-:-:S05]  /*23e0*/  IMAD.IADD R0, R0, 0x1, -R9 ;  /* 0x0000000100007824 */ /* 0x000fca00078e0a09 */
[----:B------:R-:W-:Y:S02]  /*23f0*/  IABS R10, R0 ;  /* 0x00000000000a7213 */ /* 0x000fe40000000000 */
[----:B------:R-:W-:-:S04]  /*2400*/  LOP3.LUT R0, R0, R11, RZ, 0x3c, !PT ;  /* 0x0000000b00007212 */ /* 0x000fc800078e3cff */
[----:B------:R-:W-:Y:S01]  /*2410*/  ISETP.GE.AND P2, PT, R0, RZ, PT ;  /* 0x000000ff0000720c */ /* 0x000fe20003f46270 */
[----:B0-----:R-:W0:Y:S02]  /*2420*/  MUFU.RCP R3, R3 ;  /* 0x0000000300037308 */ /* 0x001e240000001000 */
[----:B0-----:R-:W-:Y:S02]  /*2430*/  VIADD R4, R3, 0xffffffe ;  /* 0x0ffffffe03047836 */ /* 0x001fe40000000000 */
[----:B------:R-:W-:-:S04]  /*2440*/  IMAD.MOV R3, RZ, RZ, -R12 ;  /* 0x000000ffff037224 */ /* 0x000fc800078e0a0c */
[----:B------:R0:W1:Y:S02]  /*2450*/  F2I.FTZ.U32.TRUNC.NTZ R5, R4 ;  /* 0x0000000400057305 */ /* 0x000064000021f000 */
[----:B0-----:R-:W-:Y:S02]  /*2460*/  IMAD.MOV.U32 R4, RZ, RZ, RZ ;  /* 0x000000ffff047224 */ /* 0x001fe400078e00ff */
[----:B-1----:R-:W-:-:S04]  /*2470*/  IMAD.MOV R7, RZ, RZ, -R5 ;  /* 0x000000ffff077224 */ /* 0x002fc800078e0a05 */
[----:B------:R-:W-:-:S04]  /*2480*/  IMAD R7, R7, R6, RZ ;  /* 0x0000000607077224 */ /* 0x000fc800078e02ff */
[----:B------:R-:W-:-:S04]  /*2490*/  IMAD.HI.U32 R5, R5, R7, R4 ;  /* 0x0000000705057227 */ /* 0x000fc800078e0004 */
[----:B------:R-:W-:-:S04]  /*24a0*/  IMAD.MOV.U32 R4, RZ, RZ, R10 ;  /* 0x000000ffff047224 */ /* 0x000fc800078e000a */
        /* <DEDUP_REMOVED lines=8> */
[----:B------:R-:W-:-:S04]  /*2530*/  IMAD.MOV.U32 R0, RZ, RZ, R5 ;  /* 0x000000ffff007224 */ /* 0x000fc800078e0005 */
[----:B------:R-:W-:Y:S01]  /*2540*/  @!P2 IMAD.MOV R0, RZ, RZ, -R0 ;  /* 0x000000ffff00a224 */ /* 0x000fe200078e0a00 */
[----:B------:R-:W-:-:S07]  /*2550*/  @!P1 LOP3.LUT R0, RZ, R11, RZ, 0x33, !PT ;  /* 0x0000000bff009212 */ /* 0x000fce00078e33ff */
.L_x_1543:
[----:B------:R-:W-:Y:S05]  /*2560*/  BSYNC B0 ;  /* 0x0000000000007941 */ /* 0x000fea0003800000 */
.L_x_1542:
[----:B------:R-:W-:Y:S01]  /*2570*/  IMAD R3, R14, R0, R9 ;  /* 0x000000000e037224 */ /* 0x000fe200078e0209 */
[----:B------:R-:W-:-:S04]  /*2580*/  PLOP3.LUT P2, PT, PT, PT, PT, 0x80, 0x0 ;  /* 0x000000000000781c */ /* 0x000fc80003f4f070 */
[C---:B------:R-:W-:Y:S01]  /*2590*/  VIADDMNMX R0, R3.reuse, R0, R8, PT ;  /* 0x0000000003007246 */ /* 0x040fe20003800108 */
[----:B------:R-:W-:-:S04]  /*25a0*/  IMAD R3, R3, 0x40, -R13 ;  /* 0x0000004003037824 */ /* 0x000fc800078e0a0d */
[----:B------:R-:W-:Y:S01]  /*25b0*/  IMAD R5, R0, 0x40, -R13 ;  /* 0x0000004000057824 */ /* 0x000fe200078e0a0d */
[----:B------:R-:W-:-:S04]  /*25c0*/  VIMNMX R3, RZ, R3, !PT ;  /* 0x00000003ff037248 */ /* 0x000fc80007fe0100 */
[----:B------:R-:W-:Y:S02]  /*25d0*/  VIMNMX R0, R5, R2, PT ;  /* 0x0000000205007248 */ /* 0x000fe40003fe0100 */
[----:B------:R-:W-:Y:S02]  /*25e0*/  SHF.R.U32.HI R24, RZ, 0x6, R3 ;  /* 0x00000006ff187819 */ /* 0x000fe40000011603 */
[----:B------:R-:W-:-:S03]  /*25f0*/  ISETP.GT.AND P0, PT, R0, R3, PT ;  /* 0x000000030000720c */ /* 0x000fc60003f04270 */
[----:B------:R-:W-:-:S10]  /*2600*/  IMAD.MOV.U32 R25, RZ, RZ, R24 ;  /* 0x000000ffff197224 */ /* 0x000fd400078e0018 */
[----:B------:R-:W-:-:S05]  /*2610*/  @P0 VIADD R0, R0, 0x3f ;  /* 0x0000003f00000836 */ /* 0x000fca0000000000 */
[----:B------:R-:W-:-:S04]  /*2620*/  @P0 SHF.R.S32.HI R3, RZ, 0x1f, R0 ;  /* 0x0000001fff030819 */ /* 0x000fc80000011400 */
[----:B------:R-:W-:-:S04]  /*2630*/  @P0 LEA.HI R3, R3, R0, RZ, 0x6 ;  /* 0x0000000003030211 */ /* 0x000fc800078f30ff */
[----:B------:R-:W-:-:S04]  /*2640*/  @P0 SHF.R.S32.HI R25, RZ, 0x6, R3 ;  /* 0x00000006ff190819 */ /* 0x000fc80000011403 */
        /* <DEDUP_REMOVED lines=22> */
.L_x_1546:
[----:B------:R-:W-:Y:S05]  /*27b0*/  BSYNC B6 ;  /* 0x0000000000067941 */ /* 0x000fea0003800000 */
.L_x_1545:
        /* <DEDUP_REMOVED lines=20> */
.L_x_1548:
[----:B------:R-:W-:Y:S05]  /*2900*/  BSYNC B6 ;  /* 0x0000000000067941 */ /* 0x000fea0003800000 */
.L_x_1547:
[----:B------:R-:W-:Y:S01]  /*2910*/  ULDC.64 UR4, c[0x0][0x9f8] ;  /* 0x00027e0000047ab9 */ /* 0x000fe20000000a00 */
[----:B------:R-:W-:Y:S01]  /*2920*/  ULDC.64 UR6, c[0x0][0x208] ;  /* 0x0000820000067ab9 */ /* 0x000fe20000000a00 */
[----:B------:R-:W-:Y:S01]  /*2930*/  ISETP.NE.U32.AND P0, PT, RZ, UR4, PT ;  /* 0x00000004ff007c0c */ /* 0x000fe2000bf05070 */
[----:B------:R-:W2:Y:S01]  /*2940*/  LDL R26, [R1+0xc] ;  /* 0x00000c00011a7983 */ /* 0x000ea20000100800 */
[----:B------:R-:W0:Y:S01]  /*2950*/  LDC.64 R12, c[0x0][0x300] ;  /* 0x0000c000ff0c7b82 */ /* 0x000e220000000a00 */
[----:B------:R-:W-:Y:S01]  /*2960*/  IMAD.IADD R76, R28, 0x1, R29 ;  /* 0x000000011c4c7824 */ /* 0x000fe200078e021d */
[----:B------:R-:W-:Y:S01]  /*2970*/  ISETP.NE.AND.EX P0, PT, RZ, UR5, PT, P0 ;  /* 0x00000005ff007c0c */ /* 0x000fe2000bf05300 */
[----:B------:R-:W-:Y:S01]  /*2980*/  ULDC.64 UR4, c[0x0][0xa08] ;  /* 0x0002820000047ab9 */ /* 0x000fe20000000a00 */
[----:B------:R-:W-:Y:S01]  /*2990*/  ULDC.64 UR8, c[0x0][0x330] ;  /* 0x0000cc0000087ab9 */ /* 0x000fe20000000a00 */
[----:B------:R-:W3:Y:S03]  /*29a0*/  LDL R14, [R1+0x28] ;  /* 0x00002800010e7983 */ /* 0x000ee60000100800 */
[----:B------:R-:W1:Y:S08]  /*29b0*/  LDC.64 R20, c[0x0][0x3f8] ;  /* 0x0000fe00ff147b82 */ /* 0x000e700000000a00 */
[----:B------:R-:W4:Y:S08]  /*29c0*/  @P0 LDC.64 R4, c[0x0][0x9f8] ;  /* 0x00027e00ff040b82 */ /* 0x000f300000000a00 */
[----:B------:R-:W1:Y:S01]  /*29d0*/  LDC R33, c[0x0][0x3f4] ;  /* 0x0000fd00ff217b82 */ /* 0x000e620000000800 */
[----:B------:R-:W-:-:S07]  /*29e0*/  SHF.R.S32.HI R32, RZ, 0x1f, R23 ;  /* 0x0000001fff207819 */ /* 0x000fce0000011417 */
[----:B------:R-:W1:Y:S01]  /*29f0*/  LDC.64 R28, c[0x0][0x408] ;  /* 0x00010200ff1c7b82 */ /* 0x000e620000000a00 */
[----:B----4-:R-:W-:-:S05]  /*2a00*/  @P0 IMAD.WIDE R4, R27, 0x4, R4 ;  /* 0x000000041b040825 */ /* 0x010fca00078e0204 */
[----:B------:R4:W2:Y:S01]  /*2a10*/  @P0 LDG.E R27, desc[UR6][R4.64] ;  /* 0x00000006041b0981 */ /* 0x0008a2000c1e1900 */
[----:B------:R-:W-:Y:S01]  /*2a20*/  SHF.R.S32.HI R31, RZ, 0x1f, R76 ;  /* 0x0000001fff1f7819 */ /* 0x000fe2000001144c */
[-C--:B0-----:R-:W-:Y:S01]  /*2a30*/  IMAD.WIDE.U32 R88, R76, R12.reuse, RZ ;  /* 0x0000000c4c587225 */ /* 0x081fe200078e00ff */
[----:B------:R-:W-:Y:S01]  /*2a40*/  ISETP.NE.U32.AND P0, PT, RZ, UR4, PT ;  /* 0x00000004ff007c0c */ /* 0x000fe2000bf05070 */
[----:B------:R-:W-:Y:S01]  /*2a50*/  ULDC UR6, c[0x0][0x2f4] ;  /* 0x0000bd0000067ab9 */ /* 0x000fe20000000800 */
[----:B------:R-:W-:Y:S01]  /*2a60*/  SHF.R.S32.HI R201, RZ, 0x1f, R200 ;  /* 0x0000001fffc97819 */ /* 0x000fe200000114c8 */
[----:B------:R-:W-:Y:S01]  /*2a70*/  IMAD R0, R31, R12, RZ ;  /* 0x0000000c1f007224 */ /* 0x000fe200078e02ff */
[----:B------:R-:W-:Y:S01]  /*2a80*/  ISETP.NE.AND.EX P0, PT, RZ, UR5, PT, P0 ;  /* 0x00000005ff007c0c */ /* 0x000fe2000bf05300 */
[----:B------:R-:W-:Y:S01]  /*2a90*/  ULDC.64 UR4, c[0x0][0x308] ;  /* 0x0000c20000047ab9 */ /* 0x000fe20000000a00 */
[----:B------:R-:W-:Y:S01]  /*2aa0*/  IMAD.WIDE.U32 R86, R30, UR8, R18 ;  /* 0x000000081e567c25 */ /* 0x000fe2000f8e0012 */
[----:B------:R-:W-:-:S02]  /*2ab0*/  ISETP.GE.AND P2, PT, R226, UR6, PT ;  /* 0x00000006e2007c0c */ /* 0x000fc4000bf46270 */
[----:B------:R-:W-:Y:S01]  /*2ac0*/  ISETP.GE.AND P1, PT, R18, UR6, PT ;  /* 0x0000000612007c0c */ /* 0x000fe2000bf26270 */
[----:B------:R-:W-:Y:S02]  /*2ad0*/  IMAD R3, R76, R13, R0 ;  /* 0x0000000d4c037224 */ /* 0x000fe400078e0200 */
[C---:B------:R-:W-:Y:S01]  /*2ae0*/  IMAD R87, R30.reuse, UR9, R87 ;  /* 0x000000091e577c24 */ /* 0x040fe2000f8e0257 */
[----:B------:R-:W-:Y:S01]  /*2af0*/  SEL R0, RZ, 0x1, P1 ;  /* 0x00000001ff007807 */ /* 0x000fe20000800000 */
[----:B------:R-:W-:Y:S01]  /*2b00*/  IMAD.IADD R89, R89, 0x1, R3 ;  /* 0x0000000159597824 */ /* 0x000fe200078e0203 */
[----:B------:R-:W-:Y:S01]  /*2b10*/  SEL R3, RZ, 0xffffffff, P2 ;  /* 0xffffffffff037807 */ /* 0x000fe20001000000 */
[----:B------:R-:W-:-:S04]  /*2b20*/  IMAD.WIDE.U32 R88, R30, UR4, R88 ;  /* 0x000000041e587c25 */ /* 0x000fc8000f8e0058 */
[----:B------:R-:W-:Y:S01]  /*2b30*/  IMAD R89, R30, UR5, R89 ;  /* 0x000000051e597c24 */ /* 0x000fe2000f8e0259 */
[----:B------:R-:W-:Y:S01]  /*2b40*/  ULDC.64 UR4, c[0x0][0x310] ;  /* 0x0000c40000047ab9 */ /* 0x000fe20000000a00 */
[----:B------:R-:W3:Y:S01]  /*2b50*/  LDL R30, [R1+0x10] ;  /* 0x00001000011e7983 */ /* 0x000ee20000100800 */
[----:B----4-:R-:W-:-:S05]  /*2b60*/  IMAD.SHL.U32 R5, R3, 0x2, RZ ;  /* 0x0000000203057824 */ /* 0x010fca00078e00ff */
[----:B------:R-:W-:Y:S01]  /*2b70*/  LOP3.LUT R6, R5, 0x2, R0, 0xe2, !PT ;  /* 0x0000000205067812 */ /* 0x000fe200078ee200 */
[----:B------:R-:W-:Y:S01]  /*2b80*/  IMAD R8, R32, R12, RZ ;  /* 0x0000000c20087224 */ /* 0x000fe200078e02ff */
[----:B--2---:R-:W-:Y:S02]  /*2b90*/  SHF.R.S32.HI R4, RZ, 0x1f, R27 ;  /* 0x0000001fff047819 */ /* 0x004fe4000001141b */
[----:B------:R-:W-:Y:S02]  /*2ba0*/  SEL R27, R27, RZ, !P0 ;  /* 0x000000ff1b1b7207 */ /* 0x000fe40004000000 */
[----:B------:R-:W-:Y:S02]  /*2bb0*/  SEL R3, R4, RZ, !P0 ;  /* 0x000000ff04037207 */ /* 0x000fe40004000000 */
[----:B------:R-:W-:Y:S01]  /*2bc0*/  ISETP.GE.AND P0, PT, R26, UR6, PT ;  /* 0x000000061a007c0c */ /* 0x000fe2000bf06270 */
[----:B------:R-:W-:Y:S01]  /*2bd0*/  IMAD.WIDE.U32 R88, R27, UR4, R88 ;  /* 0x000000041b587c25 */ /* 0x000fe2000f8e0058 */
[----:B------:R-:W2:Y:S03]  /*2be0*/  LDL R26, [R1+0x24] ;  /* 0x00002400011a7983 */ /* 0x000ea60000100800 */
[----:B------:R-:W-:-:S02]  /*2bf0*/  IMAD R0, R3, UR4, RZ ;  /* 0x0000000403007c24 */ /* 0x000fc4000f8e02ff */
[----:B------:R-:W-:-:S04]  /*2c00*/  IMAD.WIDE.U32 R4, R23, R12, R18 ;  /* 0x0000000c17047225 */ /* 0x000fc800078e0012 */
[----:B------:R-:W-:Y:S01]  /*2c10*/  IMAD R11, R27, UR5, R0 ;  /* 0x000000051b0b7c24 */ /* 0x000fe2000f8e0200 */
[----:B------:R-:W-:Y:S01]  /*2c20*/  ULDC.64 UR4, c[0x0][0x338] ;  /* 0x0000ce0000047ab9 */ /* 0x000fe20000000a00 */
[----:B-1----:R-:W-:Y:S01]  /*2c30*/  IMAD R0, R32, R20, RZ ;  /* 0x0000001420007224 */ /* 0x002fe200078e02ff */
[----:B------:R-:W-:Y:S01]  /*2c40*/  SEL R7, RZ, 0x4, P0 ;  /* 0x00000004ff077807 */ /* 0x000fe20000000000 */
[C---:B------:R-:W-:Y:S02]  /*2c50*/  IMAD R15, R23.reuse, R13, R8 ;  /* 0x0000000d170f7224 */ /* 0x040fe400078e0208 */
[----:B------:R-:W-:Y:S02]  /*2c60*/  IMAD R9, R23, R21, R0 ;  /* 0x0000001517097224 */ /* 0x000fe400078e0200 */
[----:B------:R-:W-:Y:S01]  /*2c70*/  IMAD R8, R3, UR4, RZ ;  /* 0x0000000403087c24 */ /* 0x000fe2000f8e02ff */
[----:B------:R-:W-:Y:S01]  /*2c80*/  IADD3 R3, P0, R88, R4, RZ ;  /* 0x0000000458037210 */ /* 0x000fe20007f1e0ff */
[----:B------:R-:W-:-:S05]  /*2c90*/  IMAD.IADD R0, R89, 0x1, R11 ;  /* 0x0000000159007824 */ /* 0x000fca00078e020b */
[----:B------:R-:W-:Y:S02]  /*2ca0*/  IADD3.X R4, R0, R5, R15, P0, !PT ;  /* 0x0000000500047210 */ /* 0x000fe400007fe40f */
[-C--:B------:R-:W-:Y:S02]  /*2cb0*/  ISETP.GE.AND P0, PT, R18, R33.reuse, PT ;  /* 0x000000211200720c */ /* 0x080fe40003f06270 */
[----:B------:R-:W-:Y:S02]  /*2cc0*/  ISETP.GE.AND P1, PT, R226, R33, PT ;  /* 0x00000021e200720c */ /* 0x000fe40003f26270 */
[C---:B------:R-:W-:Y:S02]  /*2cd0*/  SEL R5, R33.reuse, RZ, P0 ;  /* 0x000000ff21057207 */ /* 0x040fe40000000000 */
[----:B------:R-:W-:Y:S01]  /*2ce0*/  LOP3.LUT R35, R6, R7, RZ, 0xfc, !PT ;  /* 0x0000000706237212 */ /* 0x000fe200078efcff */
[----:B------:R-:W-:Y:S01]  /*2cf0*/  IMAD R6, R32, R28, RZ ;  /* 0x0000001c20067224 */ /* 0x000fe200078e02ff */
[----:B------:R-:W-:Y:S01]  /*2d00*/  SEL R7, R33, RZ, P1 ;  /* 0x000000ff21077207 */ /* 0x000fe20000800000 */
[----:B------:R-:W-:-:S02]  /*2d10*/  IMAD.IADD R5, R18, 0x1, R5 ;  /* 0x0000000112057824 */ /* 0x000fc400078e0205 */
[C---:B------:R-:W-:Y:S02]  /*2d20*/  VIADD R10, R23.reuse, 0x20 ;  /* 0x00000020170a7836 */ /* 0x040fe40000000000 */
[C---:B------:R-:W-:Y:S02]  /*2d30*/  VIADD R36, R23.reuse, 0x20 ;  /* 0x0000002017247836 */ /* 0x040fe40000000000 */
[----:B------:R-:W-:Y:S01]  /*2d40*/  IMAD R11, R23, R29, R6 ;  /* 0x0000001d170b7224 */ /* 0x000fe200078e0206 */
[----:B------:R-:W-:Y:S01]  /*2d50*/  SHF.R.S32.HI R6, RZ, 0x1f, R5 ;  /* 0x0000001fff067819 */ /* 0x000fe20000011405 */
[----:B------:R-:W-:Y:S01]  /*2d60*/  IMAD.IADD R7, R226, 0x1, R7 ;  /* 0x00000001e2077824 */ /* 0x000fe200078e0207 */
[----:B------:R-:W0:Y:S01]  /*2d70*/  S2R R108, SR_TID.X ;  /* 0x00000000006c7919 */ /* 0x000e220000002100 */
[----:B------:R-:W-:Y:S02]  /*2d80*/  IMAD.SHL.U32 R10, R10, 0x40, RZ ;  /* 0x000000400a0a7824 */ /* 0x000fe400078e00ff */
[----:B------:R-:W-:Y:S01]  /*2d90*/  IMAD.SHL.U32 R36, R36, 0x40, RZ ;  /* 0x0000004024247824 */ /* 0x000fe200078e00ff */
[CC--:B------:R-:W-:Y:S01]  /*2da0*/  LEA.HI R90, R6.reuse, R5.reuse, RZ, 0x3 ;  /* 0x00000005065a7211 */ /* 0x0c0fe200078f18ff */
[----:B------:R-:W-:Y:S01]  /*2db0*/  IMAD R37, R27, UR5, R8 ;  /* 0x000000051b257c24 */ /* 0x000fe2000f8e0208 */
[----:B------:R-:W-:Y:S01]  /*2dc0*/  SHF.R.S32.HI R8, RZ, 0x1f, R7 ;  /* 0x0000001fff087819 */ /* 0x000fe20000011407 */
[----:B------:R-:W-:Y:S01]  /*2dd0*/  IMAD.WIDE.U32 R84, R23, R20, R200 ;  /* 0x0000001417547225 */ /* 0x000fe200078e00c8 */
[----:B------:R-:W-:-:S03]  /*2de0*/  LEA.HI R5, R6, R5, RZ, 0x6 ;  /* 0x0000000506057211 */ /* 0x000fc600078f30ff */
[C---:B------:R-:W-:Y:S01]  /*2df0*/  IMAD.WIDE.U32 R82, R23.reuse, R20, R18 ;  /* 0x0000001417527225 */ /* 0x040fe200078e0012 */
[----:B------:R-:W-:Y:S02]  /*2e00*/  LOP3.LUT R10, R10, 0x1c0, RZ, 0xc0, !PT ;  /* 0x000001c00a0a7812 */ /* 0x000fe400078ec0ff */
[----:B------:R-:W-:Y:S01]  /*2e10*/  LOP3.LUT R36, R36, 0x1c0, RZ, 0xc0, !PT ;  /* 0x000001c024247812 */ /* 0x000fe200078ec0ff */
[----:B------:R-:W-:Y:S01]  /*2e20*/  IMAD.SHL.U32 R34, R23, 0x40, RZ ;  /* 0x0000004017227824 */ /* 0x000fe200078e00ff */
[CC--:B------:R-:W-:Y:S01]  /*2e30*/  LEA.HI R92, R8.reuse, R7.reuse, RZ, 0x3 ;  /* 0x00000007085c7211 */ /* 0x0c0fe200078f18ff */
[----:B------:R-:W-:Y:S02]  /*2e40*/  IMAD.IADD R85, R85, 0x1, R9 ;  /* 0x0000000155557824 */ /* 0x000fe400078e0209 */
[----:B------:R-:W-:Y:S01]  /*2e50*/  IMAD.IADD R83, R9, 0x1, R83 ;  /* 0x0000000109537824 */ /* 0x000fe200078e0253 */
[----:B------:R-:W-:Y:S01]  /*2e60*/  LEA.HI R9, R8, R7, RZ, 0x6 ;  /* 0x0000000708097211 */ /* 0x000fe200078f30ff */
[----:B------:R-:W-:Y:S01]  /*2e70*/  IMAD.WIDE.U32 R80, R23, R28, R200 ;  /* 0x0000001c17507225 */ /* 0x000fe200078e00c8 */
[----:B------:R-:W-:-:S02]  /*2e80*/  LOP3.LUT R8, R10, 0x38, R90, 0xf8, !PT ;  /* 0x000000380a087812 */ /* 0x000fc400078ef85a */
[----:B------:R-:W-:Y:S01]  /*2e90*/  SHF.R.U32.HI R36, RZ, 0x3, R36 ;  /* 0x00000003ff247819 */ /* 0x000fe20000011624 */
[----:B------:R-:W-:Y:S01]  /*2ea0*/  IMAD.WIDE.U32 R78, R23, R28, R18 ;  /* 0x0000001c174e7225 */ /* 0x000fe200078e0012 */
[----:B------:R-:W-:-:S03]  /*2eb0*/  LOP3.LUT R34, R34, 0x1c0, RZ, 0xc0, !PT ;  /* 0x000001c022227812 */ /* 0x000fc600078ec0ff */
[----:B------:R-:W-:Y:S01]  /*2ec0*/  IMAD.SHL.U32 R6, R5, 0x40, RZ ;  /* 0x0000004005067824 */ /* 0x000fe200078e00ff */
[----:B------:R-:W-:Y:S01]  /*2ed0*/  LOP3.LUT R5, R90, 0x38, RZ, 0xc0, !PT ;  /* 0x000000385a057812 */ /* 0x000fe200078ec0ff */
[----:B------:R-:W-:Y:S01]  /*2ee0*/  IMAD.SHL.U32 R38, R23, 0x40, RZ ;  /* 0x0000004017267824 */ /* 0x000fe200078e00ff */
[----:B------:R-:W-:Y:S01]  /*2ef0*/  LOP3.LUT R7, R92, 0x38, RZ, 0xc0, !PT ;  /* 0x000000385c077812 */ /* 0x000fe200078ec0ff */
[----:B------:R-:W-:Y:S01]  /*2f00*/  IMAD.IADD R81, R81, 0x1, R11 ;  /* 0x0000000151517824 */ /* 0x000fe200078e020b */
[----:B------:R-:W-:Y:S01]  /*2f10*/  SHF.R.U32.HI R34, RZ, 0x3, R34 ;  /* 0x00000003ff227819 */ /* 0x000fe20000011622 */
[----:B------:R-:W-:Y:S01]  /*2f20*/  IMAD.IADD R79, R11, 0x1, R79 ;  /* 0x000000010b4f7824 */ /* 0x000fe200078e024f */
[----:B------:R-:W-:Y:S01]  /*2f30*/  LOP3.LUT R5, R5, 0x1c0, R38, 0xf8, !PT ;  /* 0x000001c005057812 */ /* 0x000fe200078ef826 */
[----:B------:R-:W-:Y:S01]  /*2f40*/  IMAD.SHL.U32 R9, R9, 0x40, RZ ;  /* 0x0000004009097824 */ /* 0x000fe200078e00ff */
[----:B------:R-:W-:Y:S02]  /*2f50*/  LOP3.LUT R11, R8, R36, RZ, 0x3c, !PT ;  /* 0x00000024080b7212 */ /* 0x000fe400078e3cff */
[----:B---3--:R-:W-:Y:S01]  /*2f60*/  ISETP.GE.AND P2, PT, R30, UR6, PT ;  /* 0x000000061e007c0c */ /* 0x008fe2000bf46270 */
[----:B------:R-:W-:Y:S01]  /*2f70*/  VIADD R30, R23, 0x20 ;  /* 0x00000020171e7836 */ /* 0x000fe20000000000 */
[----:B------:R-:W-:-:S02]  /*2f80*/  LOP3.LUT R10, R10, 0x38, R92, 0xf8, !PT ;  /* 0x000000380a0a7812 */ /* 0x000fc400078ef85c */
[----:B------:R-:W-:Y:S01]  /*2f90*/  LOP3.LUT R8, R7, 0x1c0, R38, 0xf8, !PT ;  /* 0x000001c007087812 */ /* 0x000fe200078ef826 */
[----:B------:R-:W-:Y:S01]  /*2fa0*/  IMAD.WIDE.U32 R86, R27, UR4, R86 ;  /* 0x000000041b567c25 */ /* 0x000fe2000f8e0056 */
[----:B------:R-:W-:Y:S02]  /*2fb0*/  LOP3.LUT R6, R6, 0xfffff000, RZ, 0xc0, !PT ;  /* 0xfffff00006067812 */ /* 0x000fe400078ec0ff */
[----:B------:R-:W-:Y:S02]  /*2fc0*/  LOP3.LUT R7, R5, R34, RZ, 0x3c, !PT ;  /* 0x0000002205077212 */ /* 0x000fe400078e3cff */
[----:B------:R-:W-:Y:S02]  /*2fd0*/  LOP3.LUT R9, R9, 0xfffff000, RZ, 0xc0, !PT ;  /* 0xfffff00009097812 */ /* 0x000fe400078ec0ff */
[----:B------:R-:W-:Y:S02]  /*2fe0*/  LOP3.LUT R10, R10, R36, RZ, 0x3c, !PT ;  /* 0x000000240a0a7212 */ /* 0x000fe400078e3cff */
[----:B------:R-:W-:-:S02]  /*2ff0*/  LOP3.LUT R8, R8, R34, RZ, 0x3c, !PT ;  /* 0x0000002208087212 */ /* 0x000fc400078e3cff */
[----:B-----5:R-:W-:Y:S02]  /*3000*/  SHF.R.S32.HI R27, RZ, 0x1f, R101 ;  /* 0x0000001fff1b7819 */ /* 0x020fe40000011465 */
[----:B------:R-:W-:Y:S02]  /*3010*/  SHF.R.S32.HI R102, RZ, 0x1f, R30 ;  /* 0x0000001fff667819 */ /* 0x000fe4000001141e */
[----:B------:R-:W-:Y:S02]  /*3020*/  SEL R30, RZ, 0x8, P2 ;  /* 0x00000008ff1e7807 */ /* 0x000fe40001000000 */
[----:B------:R-:W-:Y:S02]  /*3030*/  IADD3 R8, R8, R9, R14 ;  /* 0x0000000908087210 */ /* 0x000fe40007ffe00e */
[----:B------:R-:W-:Y:S02]  /*3040*/  LOP3.LUT R95, R35, R30, RZ, 0xfc, !PT ;  /* 0x0000001e235f7212 */ /* 0x000fe400078efcff */
[----:B------:R-:W-:-:S02]  /*3050*/  IADD3 R76, P3, R23, R76, RZ ;  /* 0x0000004c174c7210 */ /* 0x000fc40007f7e0ff */
[----:B------:R-:W-:Y:S01]  /*3060*/  LOP3.LUT R30, R35, 0x1, RZ, 0xc0, !PT ;  /* 0x00000001231e7812 */ /* 0x000fe200078ec0ff */
[CC--:B------:R-:W-:Y:S01]  /*3070*/  IMAD.WIDE.U32 R84, R101.reuse, R20.reuse, R84 ;  /* 0x0000001465547225 */ /* 0x0c0fe200078e0054 */
[----:B------:R-:W-:Y:S02]  /*3080*/  SHF.R.S32.HI R35, RZ, 0x3, R90 ;  /* 0x00000003ff237819 */ /* 0x000fe4000001145a */
[----:B------:R-:W-:Y:S01]  /*3090*/  SHF.R.S32.HI R91, RZ, 0x3, R92 ;  /* 0x00000003ff5b7819 */ /* 0x000fe2000001145c */
[C---:B------:R-:W-:Y:S01]  /*30a0*/  IMAD.WIDE.U32 R82, R101.reuse, R20, R82 ;  /* 0x0000001465527225 */ /* 0x040fe200078e0052 */
[----:B------:R-:W-:Y:S02]  /*30b0*/  LOP3.LUT R90, R90, 0xfffffff8, RZ, 0xc0, !PT ;  /* 0xfffffff85a5a7812 */ /* 0x000fe400078ec0ff */
[----:B------:R-:W-:Y:S01]  /*30c0*/  LOP3.LUT R92, R92, 0xfffffff8, RZ, 0xc0, !PT ;  /* 0xfffffff85c5c7812 */ /* 0x000fe200078ec0ff */
[----:B------:R-:W-:Y:S01]  /*30d0*/  IMAD.WIDE.U32 R80, R101, R28, R80 ;  /* 0x0000001c65507225 */ /* 0x000fe200078e0050 */
[----:B------:R-:W-:-:S03]  /*30e0*/  LOP3.LUT R93, R95, 0x2, RZ, 0xc0, !PT ;  /* 0x000000025f5d7812 */ /* 0x000fc600078ec0ff */
[----:B------:R-:W-:Y:S01]  /*30f0*/  IMAD.WIDE.U32 R78, R101, R28, R78 ;  /* 0x0000001c654e7225 */ /* 0x000fe200078e004e */
[C---:B------:R-:W-:Y:S02]  /*3100*/  LOP3.LUT R94, R95.reuse, 0x4, RZ, 0xc0, !PT ;  /* 0x000000045f5e7812 */ /* 0x040fe400078ec0ff */
[----:B0-----:R-:W-:Y:S01]  /*3110*/  LEA.HI R108, R108, 0x8, RZ, 0x19 ;  /* 0x000000086c6c7811 */ /* 0x001fe200078fc8ff */
[----:B------:R-:W-:Y:S01]  /*3120*/  IMAD.SHL.U32 R15, R20, 0x40, RZ ;  /* 0x00000040140f7824 */ /* 0x000fe200078e00ff */
[----:B------:R-:W-:Y:S01]  /*3130*/  LOP3.LUT R95, R95, 0x8, RZ, 0xc0, !PT ;  /* 0x000000085f5f7812 */ /* 0x000fe200078ec0ff */
[----:B------:R-:W-:Y:S01]  /*3140*/  IMAD.X R77, R32, 0x1, R31, P3 ;  /* 0x00000001204d7824 */ /* 0x000fe200018e061f */
[----:B------:R-:W-:Y:S01]  /*3150*/  SHF.R.S32.HI R96, RZ, 0x1f, R90 ;  /* 0x0000001fff607819 */ /* 0x000fe2000001145a */
[----:B------:R-:W-:Y:S01]  /*3160*/  IMAD.IADD R98, R87, 0x1, R37 ;  /* 0x0000000157627824 */ /* 0x000fe200078e0225 */
[----:B------:R-:W-:Y:S02]  /*3170*/  SHF.R.S32.HI R97, RZ, 0x1f, R92 ;  /* 0x0000001fff617819 */ /* 0x000fe4000001145c */
[----:B--2---:R-:W-:-:S02]  /*3180*/  IADD3 R5, R11, R6, R26 ;  /* 0x000000060b057210 */ /* 0x004fc40007ffe01a */
[----:B------:R-:W-:Y:S01]  /*3190*/  IADD3 R6, R7, R6, R14 ;  /* 0x0000000607067210 */ /* 0x000fe20007ffe00e */
[C---:B------:R-:W-:Y:S01]  /*31a0*/  IMAD R14, R27.reuse, R20, RZ ;  /* 0x000000141b0e7224 */ /* 0x040fe200078e02ff */
[----:B------:R-:W-:Y:S01]  /*31b0*/  IADD3 R7, R10, R9, R26 ;  /* 0x000000090a077210 */ /* 0x000fe20007ffe01a */
[----:B------:R-:W-:Y:S01]  /*31c0*/  IMAD R26, R27, R28, RZ ;  /* 0x0000001c1b1a7224 */ /* 0x000fe200078e02ff */
[C-C-:B------:R-:W-:Y:S01]  /*31d0*/  SHF.L.U64.HI R9, R12.reuse, 0x6, R13.reuse ;  /* 0x000000060c097819 */ /* 0x140fe2000001020d */
[C---:B------:R-:W-:Y:S01]  /*31e0*/  IMAD R39, R101.reuse, R21, R14 ;  /* 0x0000001565277224 */ /* 0x040fe200078e020e */
[----:B------:R-:W-:Y:S01]  /*31f0*/  SHF.L.U64.HI R10, R12, 0x5, R13 ;  /* 0x000000050c0a7819 */ /* 0x000fe2000001020d */
[----:B------:R-:W-:Y:S01]  /*3200*/  IMAD R41, R101, R29, R26 ;  /* 0x0000001d65297224 */ /* 0x000fe200078e021a */
[C-C-:B------:R-:W-:Y:S02]  /*3210*/  SHF.L.U64.HI R13, R20.reuse, 0x6, R21.reuse ;  /* 0x00000006140d7819 */ /* 0x140fe40000010215 */
[----:B------:R-:W-:Y:S01]  /*3220*/  SHF.L.U64.HI R14, R20, 0x5, R21 ;  /* 0x00000005140e7819 */ /* 0x000fe20000010215 */
[----:B------:R-:W-:Y:S01]  /*3230*/  IMAD.SHL.U32 R11, R12, 0x40, RZ ;  /* 0x000000400c0b7824 */ /* 0x000fe200078e00ff */
[C-C-:B------:R-:W-:Y:S01]  /*3240*/  SHF.L.U64.HI R21, R28.reuse, 0x6, R29.reuse ;  /* 0x000000061c157819 */ /* 0x140fe2000001021d */
[C---:B------:R-:W-:Y:S01]  /*3250*/  IMAD.SHL.U32 R27, R28.reuse, 0x40, RZ ;  /* 0x000000401c1b7824 */ /* 0x040fe200078e00ff */
[----:B------:R-:W-:Y:S01]  /*3260*/  SHF.L.U64.HI R26, R28, 0x5, R29 ;  /* 0x000000051c1a7819 */ /* 0x000fe2000001021d */
[----:B------:R-:W-:-:S02]  /*3270*/  IMAD.SHL.U32 R29, R33, 0x2, RZ ;  /* 0x00000002211d7824 */ /* 0x000fc400078e00ff */
[----:B------:R-:W-:Y:S02]  /*3280*/  IMAD.SHL.U32 R12, R12, 0x20, RZ ;  /* 0x000000200c0c7824 */ /* 0x000fe400078e00ff */
[----:B------:R-:W-:Y:S02]  /*3290*/  IMAD.SHL.U32 R20, R20, 0x20, RZ ;  /* 0x0000002014147824 */ /* 0x000fe400078e00ff */
[----:B------:R-:W-:Y:S02]  /*32a0*/  IMAD.SHL.U32 R28, R28, 0x20, RZ ;  /* 0x000000201c1c7824 */ /* 0x000fe400078e00ff */
[----:B------:R-:W-:Y:S02]  /*32b0*/  IMAD.IADD R31, R85, 0x1, R39 ;  /* 0x00000001551f7824 */ /* 0x000fe400078e0227 */
[----:B------:R-:W-:Y:S02]  /*32c0*/  IMAD.IADD R32, R39, 0x1, R83 ;  /* 0x0000000127207824 */ /* 0x000fe400078e0253 */
[----:B------:R-:W-:-:S02]  /*32d0*/  IMAD.IADD R33, R81, 0x1, R41 ;  /* 0x0000000151217824 */ /* 0x000fc400078e0229 */
[----:B------:R-:W-:-:S07]  /*32e0*/  IMAD.IADD R34, R41, 0x1, R79 ;  /* 0x0000000129227824 */ /* 0x000fce00078e024f */
.L_x_1624:
[----:B------:R-:W2:Y:S01]  /*32f0*/  LDL R41, [R1+0x3c] ;  /* 0x00003c0001297983 */ /* 0x000ea20000100800 */
[----:B------:R-:W0:Y:S01]  /*3300*/  LDC R116, c[0x0][0x3f4] ;  /* 0x0000fd00ff747b82 */ /* 0x000e220000000800 */
[----:B------:R-:W-:Y:S01]  /*3310*/  VIADD R40, R25, 0xffffffff ;  /* 0xffffffff19287836 */ /* 0x000fe20000000000 */
[----:B------:R-:W-:Y:S05]  /*3320*/  YIELD ;  /* 0x0000000000007946 */ /* 0x000fea0003800000 */
[----:B------:R-:W-:Y:S01]  /*3330*/  SHF.R.S32.HI R109, RZ, 0x1f, R40 ;  /* 0x0000001fff6d7819 */ /* 0x000fe20000011428 */
[----:B------:R-:W1:Y:S01]  /*3340*/  LDC.64 R106, c[0x0][0x2e8] ;  /* 0x0000ba00ff6a7b82 */ /* 0x000e620000000a00 */
[-C--:B------:R-:W-:Y:S01]  /*3350*/  IMAD R36, R9, R40.reuse, RZ ;  /* 0x0000002809247224 */ /* 0x080fe200078e02ff */
[----:B------:R-:W-:Y:S01]  /*3360*/  BSSY B0, `(.L_x_1549) ;  /* 0x0000573000007945 */ /* 0x000fe20003800000 */
[----:B------:R-:W-:-:S04]  /*3370*/  IMAD.WIDE.U32 R110, R11, R40, RZ ;  /* 0x000000280b6e7225 */ /* 0x000fc800078e00ff */
[----:B------:R-:W-:Y:S01]  /*3380*/  IMAD R39, R109, R11, R36 ;  /* 0x0000000b6d277224 */ /* 0x000fe200078e0224 */
[CC--:B------:R-:W-:Y:S02]  /*3390*/  IADD3 R37, P2, R3.reuse, R110.reuse, RZ ;  /* 0x0000006e03257210 */ /* 0x0c0fe40007f5e0ff */
[----:B------:R-:W-:Y:S01]  /*33a0*/  IADD3 R25, P4, P5, R3, R110, R12 ;  /* 0x0000006e03197210 */ /* 0x000fe20007d9e00c */
[----:B------:R-:W-:-:S04]  /*33b0*/  IMAD.IADD R72, R111, 0x1, R39 ;  /* 0x000000016f487824 */ /* 0x000fc800078e0227 */
[----:B------:R-:W-:Y:S01]  /*33c0*/  IMAD.X R38, R72, 0x1, R4, P2 ;  /* 0x0000000148267824 */ /* 0x000fe200010e0604 */
[----:B0-----:R-:W-:Y:S02]  /*33d0*/  ISETP.GE.AND P2, PT, R116, 0x1, PT ;  /* 0x000000017400780c */ /* 0x001fe40003f46270 */
[----:B------:R-:W-:Y:S02]  /*33e0*/  IADD3.X R36, R4, R72, R10, P4, P5 ;  /* 0x0000004804247210 */ /* 0x000fe400027ea40a */
[-C--:B-1----:R-:W-:Y:S02]  /*33f0*/  LEA R50, P3, R37, R106.reuse, 0x1 ;  /* 0x0000006a25327211 */ /* 0x082fe400078608ff */
[----:B------:R-:W-:Y:S02]  /*3400*/  LEA R48, P6, R25, R106, 0x1 ;  /* 0x0000006a19307211 */ /* 0x000fe400078c08ff */
[----:B------:R-:W-:Y:S02]  /*3410*/  LEA.HI.X R51, R37, R107, R38, 0x1, P3 ;  /* 0x0000006b25337211 */ /* 0x000fe400018f0c26 */
[----:B------:R-:W-:-:S02]  /*3420*/  ISETP.GT.AND P3, PT, R40, R24, PT ;  /* 0x000000182800720c */ /* 0x000fc40003f64270 */
[----:B------:R-:W-:Y:S01]  /*3430*/  LEA.HI.X R49, R25, R107, R36, 0x1, P6 ;  /* 0x0000006b19317211 */ /* 0x000fe200030f0c24 */
[----:B------:R-:W-:Y:S01]  /*3440*/  IMAD.MOV.U32 R25, RZ, RZ, R40 ;  /* 0x000000ffff197224 */ /* 0x000fe200078e0028 */
[----:B------:R-:W-:Y:S01]  /*3450*/  P2R R100, PR, RZ, 0x8 ;  /* 0x00000008ff647803 */ /* 0x000fe20000000000 */
[----:B--2---:R-:W-:-:S04]  /*3460*/  IMAD R103, R17, 0x4000, R41 ;  /* 0x0000400011677824 */ /* 0x004fc800078e0229 */
[----:B------:R-:W-:Y:S01]  /*3470*/  IMAD R103, R103, 0x2, R16 ;  /* 0x0000000267677824 */ /* 0x000fe200078e0210 */
[----:B------:R-:W-:Y:S06]  /*3480*/  @!P2 BRA `(.L_x_1550) ;  /* 0x0000005000c4a947 */ /* 0x000fec0003800000 */
[----:B------:R-:W-:Y:S01]  /*3490*/  ULDC.U8 UR4, c[0x0][0x410] ;  /* 0x0001040000047ab9 */ /* 0x000fe20000000000 */
[-C--:B------:R-:W-:Y:S01]  /*34a0*/  IMAD R36, R13, R40.reuse, RZ ;  /* 0x000000280d247224 */ /* 0x080fe200078e02ff */
[----:B------:R-:W-:Y:S01]  /*34b0*/  ISETP.NE.AND P2, PT, RZ, UR4, PT ;  /* 0x00000004ff007c0c */ /* 0x000fe2000bf45270 */
[-C--:B------:R-:W-:Y:S02]  /*34c0*/  IMAD R38, R21, R40.reuse, RZ ;  /* 0x0000002815267224 */ /* 0x080fe400078e02ff */
[----:B------:R-:W-:Y:S02]  /*34d0*/  IMAD R99, R109, R15, R36 ;  /* 0x0000000f6d637224 */ /* 0x000fe400078e0224 */
[----:B------:R-:W-:Y:S02]  /*34e0*/  IMAD R105, R25, -0x40, R2 ;  /* 0xffffffc019697824 */ /* 0x000fe400078e0202 */
[----:B------:R-:W-:Y:S02]  /*34f0*/  IMAD R109, R109, R27, R38 ;  /* 0x0000001b6d6d7224 */ /* 0x000fe400078e0226 */
[----:B------:R-:W-:Y:S01]  /*3500*/  IMAD.WIDE.U32 R70, R15, R40, RZ ;  /* 0x000000280f467225 */ /* 0x000fe200078e00ff */
[----:B------:R-:W-:-:S03]  /*3510*/  VIMNMX R105, R105, 0x40, PT ;  /* 0x0000004069697848 */ /* 0x000fc60003fe0100 */
        /* <DEDUP_REMOVED lines=18> */
[----:B------:R-:W-:Y:S02]  /*3640*/  IADD3 R39, P4, R80, R68, RZ ;  /* 0x0000004450277210 */ /* 0x000fe40007f9e0ff */
[----:B------:R-:W-:Y:S02]  /*3650*/  CS2R R106, SRZ ;  /* 0x00000000006a7805 */ /* 0x000fe4000001ff00 */
[-C--:B------:R-:W-:Y:S01]  /*3660*/  ISETP.GE.AND P5, PT, R200, R116.reuse, PT ;  /* 0x00000074c800720c */ /* 0x080fe20003fa6270 */
[----:B------:R-:W-:Y:S01]  /*3670*/  IMAD.X R38, R99, 0x1, R31, P2 ;  /* 0x0000000163267824 */ /* 0x000fe200010e061f */
[----:B------:R-:W-:Y:S01]  /*3680*/  LEA R36, P2, R37, UR4, 0x1 ;  /* 0x0000000425247c11 */ /* 0x000fe2000f8408ff */
[----:B------:R-:W-:Y:S01]  /*3690*/  IMAD.X R42, R109, 0x1, R33, P4 ;  /* 0x000000016d2a7824 */ /* 0x000fe200020e0621 */
[----:B------:R-:W-:Y:S01]  /*36a0*/  CS2R R110, SRZ ;  /* 0x00000000006e7805 */ /* 0x000fe2000001ff00 */
[----:B------:R-:W-:Y:S01]  /*36b0*/  ULDC.64 UR6, c[0x0][0x208] ;  /* 0x0000820000067ab9 */ /* 0x000fe20000000a00 */
[----:B------:R-:W-:Y:S01]  /*36c0*/  LEA.HI.X R37, R37, UR5, R38, 0x1, P2 ;  /* 0x0000000525257c11 */ /* 0x000fe200090f0c26 */
[----:B------:R-:W-:Y:S01]  /*36d0*/  ULDC.64 UR4, c[0x0][0x400] ;  /* 0x0001000000047ab9 */ /* 0x000fe20000000a00 */
[----:B------:R-:W-:-:S02]  /*36e0*/  ISETP.GE.AND P4, PT, R234, R116, PT ;  /* 0x00000074ea00720c */ /* 0x000fc40003f86270 */
[----:B------:R-:W-:-:S03]  /*36f0*/  LEA R38, P2, R39, UR4, 0x1 ;  /* 0x0000000427267c11 */ /* 0x000fc6000f8408ff */
[----:B------:R0:W5:Y:S01]  /*3700*/  @!P5 LDG.E.64 R106, desc[UR6][R36.64] ;  /* 0x00000006246ad981 */ /* 0x000162000c1e1b00 */
[----:B------:R-:W-:Y:S02]  /*3710*/  LEA.HI.X R39, R39, UR5, R42, 0x1, P2 ;  /* 0x0000000527277c11 */ /* 0x000fe400090f0c2a */
[----:B------:R-:W-:-:S03]  /*3720*/  ISETP.GE.AND P2, PT, R233, R116, PT ;  /* 0x00000074e900720c */ /* 0x000fc60003f46270 */
[----:B------:R0:W5:Y:S01]  /*3730*/  @!P5 LDG.E.64 R110, desc[UR6][R38.64] ;  /* 0x00000006266ed981 */ /* 0x000162000c1e1b00 */
[----:B------:R-:W-:Y:S02]  /*3740*/  ISETP.GE.AND P5, PT, R235, R116, PT ;  /* 0x00000074eb00720c */ /* 0x000fe40003fa6270 */
[----:B------:R-:W-:Y:S02]  /*3750*/  CS2R R72, SRZ ;  /* 0x0000000000487805 */ /* 0x000fe4000001ff00 */
[----:B------:R-:W-:Y:S02]  /*3760*/  CS2R R64, SRZ ;  /* 0x0000000000407805 */ /* 0x000fe4000001ff00 */
[----:B------:R-:W-:Y:S02]  /*3770*/  CS2R R60, SRZ ;  /* 0x00000000003c7805 */ /* 0x000fe4000001ff00 */
[----:B------:R-:W-:Y:S02]  /*3780*/  CS2R R74, SRZ ;  /* 0x00000000004a7805 */ /* 0x000fe4000001ff00 */
[----:B------:R-:W-:-:S02]  /*3790*/  CS2R R66, SRZ ;  /* 0x0000000000427805 */ /* 0x000fc4000001ff00 */
[----:B------:R-:W-:Y:S01]  /*37a0*/  CS2R R62, SRZ ;  /* 0x00000000003e7805 */ /* 0x000fe2000001ff00 */
[----:B------:R0:W5:Y:S04]  /*37b0*/  @!P4 LDG.E.64 R72, desc[UR6][R36.64+0x40] ;  /* 0x000040062448c981 */ /* 0x000168000c1e1b00 */
[----:B------:R0:W5:Y:S04]  /*37c0*/  @!P2 LDG.E.64 R64, desc[UR6][R36.64+0x80] ;  /* 0x000080062440a981 */ /* 0x000168000c1e1b00 */
[----:B------:R0:W5:Y:S04]  /*37d0*/  @!P5 LDG.E.64 R60, desc[UR6][R36.64+0xc0] ;  /* 0x0000c006243cd981 */ /* 0x000168000c1e1b00 */
[----:B------:R0:W5:Y:S04]  /*37e0*/  @!P4 LDG.E.64 R74, desc[UR6][R38.64+0x40] ;  /* 0x00004006264ac981 */ /* 0x000168000c1e1b00 */
[----:B------:R0:W5:Y:S04]  /*37f0*/  @!P2 LDG.E.64 R66, desc[UR6][R38.64+0x80] ;  /* 0x000080062642a981 */ /* 0x000168000c1e1b00 */
[----:B------:R0:W5:Y:S02]  /*3800*/  @!P5 LDG.E.64 R62, desc[UR6][R38.64+0xc0] ;  /* 0x0000c006263ed981 */ /* 0x000164000c1e1b00 */
.L_x_1553:
[----:B------:R-:W-:Y:S05]  /*3810*/  BSYNC B1 ;  /* 0x0000000000017941 */ /* 0x000fea0003800000 */
.L_x_1552:
[----:B0-----:R-:W-:Y:S01]  /*3820*/  VIADD R36, R23, 0x20 ;  /* 0x0000002017247836 */ /* 0x001fe20000000000 */
[----:B------:R-:W-:Y:S01]  /*3830*/  BSSY B1, `(.L_x_1554) ;  /* 0x0000029000017945 */ /* 0x000fe20003800000 */
[----:B------:R-:W-:Y:S02]  /*3840*/  CS2R R44, SRZ ;  /* 0x00000000002c7805 */ /* 0x000fe4000001ff00 */
[----:B------:R-:W-:Y:S02]  /*3850*/  CS2R R52, SRZ ;  /* 0x0000000000347805 */ /* 0x000fe4000001ff00 */
[----:B------:R-:W-:Y:S02]  /*3860*/  CS2R R56, SRZ ;  /* 0x0000000000387805 */ /* 0x000fe4000001ff00 */
[----:B------:R-:W-:Y:S02]  /*3870*/  ISETP.GE.AND P4, PT, R36, R105, PT ;  /* 0x000000692400720c */ /* 0x000fe40003f86270 */
[----:B------:R-:W-:-:S02]  /*3880*/  CS2R R42, SRZ ;  /* 0x00000000002a7805 */ /* 0x000fc4000001ff00 */
[----:B------:R-:W-:Y:S02]  /*3890*/  CS2R R46, SRZ ;  /* 0x00000000002e7805 */ /* 0x000fe4000001ff00 */
[----:B------:R-:W-:Y:S02]  /*38a0*/  CS2R R54, SRZ ;  /* 0x0000000000367805 */ /* 0x000fe4000001ff00 */
[----:B------:R-:W-:-:S05]  /*38b0*/  CS2R R58, SRZ ;  /* 0x00000000003a7805 */ /* 0x000fca000001ff00 */
[----:B------:R-:W-:Y:S05]  /*38c0*/  @P4 BRA `(.L_x_1555) ;  /* 0x00000000007c4947 */ /* 0x000fea0003800000 */
[----:B------:R-:W-:Y:S01]  /*38d0*/  IADD3 R70, P2, P5, R84, R70, R20 ;  /* 0x0000004654467210 */ /* 0x000fe20007d5e014 */
[----:B------:R-:W-:Y:S01]  /*38e0*/  ULDC.64 UR4, c[0x0][0x3e8] ;  /* 0x0000fa0000047ab9 */ /* 0x000fe20000000a00 */
[----:B------:R-:W-:Y:S01]  /*38f0*/  ULDC.64 UR6, c[0x0][0x400] ;  /* 0x0001000000067ab9 */ /* 0x000fe20000000a00 */
[----:B------:R-:W-:Y:S02]  /*3900*/  CS2R R56, SRZ ;  /* 0x0000000000387805 */ /* 0x000fe4000001ff00 */
[----:B------:R-:W-:Y:S02]  /*3910*/  IADD3.X R99, R31, R99, R14, P2, P5 ;  /* 0x000000631f637210 */ /* 0x000fe400017ea40e */
[----:B------:R-:W-:Y:S02]  /*3920*/  CS2R R52, SRZ ;  /* 0x0000000000347805 */ /* 0x000fe4000001ff00 */
[----:B------:R-:W-:Y:S02]  /*3930*/  IADD3 R68, P2, P5, R80, R68, R28 ;  /* 0x0000004450447210 */ /* 0x000fe40007d5e01c */
[----:B------:R-:W-:-:S02]  /*3940*/  CS2R R58, SRZ ;  /* 0x00000000003a7805 */ /* 0x000fc4000001ff00 */
[----:B------:R-:W-:Y:S01]  /*3950*/  CS2R R54, SRZ ;  /* 0x0000000000367805 */ /* 0x000fe2000001ff00 */
[----:B------:R-:W-:Y:S01]  /*3960*/  ULDC.64 UR8, c[0x0][0x208] ;  /* 0x0000820000087ab9 */ /* 0x000fe20000000a00 */
[----:B------:R-:W-:Y:S02]  /*3970*/  IADD3.X R109, R33, R109, R26, P2, P5 ;  /* 0x0000006d216d7210 */ /* 0x000fe400017ea41a */
[----:B------:R-:W-:Y:S02]  /*3980*/  LEA R36, P2, R70, UR4, 0x1 ;  /* 0x0000000446247c11 */ /* 0x000fe4000f8408ff */
[----:B------:R-:W-:Y:S02]  /*3990*/  LEA R38, P5, R68, UR6, 0x1 ;  /* 0x0000000644267c11 */ /* 0x000fe4000f8a08ff */
[----:B------:R-:W-:Y:S02]  /*39a0*/  LEA.HI.X R37, R70, UR5, R99, 0x1, P2 ;  /* 0x0000000546257c11 */ /* 0x000fe400090f0c63 */
[----:B------:R-:W-:-:S02]  /*39b0*/  LEA.HI.X R39, R68, UR7, R109, 0x1, P5 ;  /* 0x0000000744277c11 */ /* 0x000fc4000a8f0c6d */
[-C--:B------:R-:W-:Y:S02]  /*39c0*/  ISETP.GE.AND P2, PT, R200, R116.reuse, PT ;  /* 0x00000074c800720c */ /* 0x080fe40003f46270 */
[----:B------:R-:W-:Y:S02]  /*39d0*/  ISETP.GE.AND P5, PT, R234, R116, PT ;  /* 0x00000074ea00720c */ /* 0x000fe40003fa6270 */
[----:B------:R-:W-:Y:S02]  /*39e0*/  CS2R R44, SRZ ;  /* 0x00000000002c7805 */ /* 0x000fe4000001ff00 */
[----:B------:R-:W-:Y:S02]  /*39f0*/  CS2R R40, SRZ ;  /* 0x0000000000287805 */ /* 0x000fe4000001ff00 */
[----:B------:R-:W-:-:S05]  /*3a00*/  CS2R R46, SRZ ;  /* 0x00000000002e7805 */ /* 0x000fca000001ff00 */
[----:B------:R0:W5:Y:S04]  /*3a10*/  @!P2 LDG.E.64 R56, desc[UR8][R36.64] ;  /* 0x000000082438a981 */ /* 0x000168000c1e1b00 */
[----:B------:R0:W5:Y:S01]  /*3a20*/  @!P2 LDG.E.64 R58, desc[UR8][R38.64] ;  /* 0x00000008263aa981 */ /* 0x000162000c1e1b00 */
[----:B------:R-:W-:-:S03]  /*3a30*/  ISETP.GE.AND P2, PT, R233, R116, PT ;  /* 0x00000074e900720c */ /* 0x000fc60003f46270 */
[----:B------:R0:W5:Y:S04]  /*3a40*/  @!P5 LDG.E.64 R52, desc[UR8][R36.64+0x40] ;  /* 0x000040082434d981 */ /* 0x000168000c1e1b00 */
[----:B------:R0:W5:Y:S01]  /*3a50*/  @!P5 LDG.E.64 R54, desc[UR8][R38.64+0x40] ;  /* 0x000040082636d981 */ /* 0x000162000c1e1b00 */
[----:B------:R-:W-:Y:S02]  /*3a60*/  ISETP.GE.AND P5, PT, R235, R116, PT ;  /* 0x00000074eb00720c */ /* 0x000fe40003fa6270 */
[----:B------:R-:W-:-:S03]  /*3a70*/  CS2R R42, SRZ ;  /* 0x00000000002a7805 */ /* 0x000fc6000001ff00 */
[----:B------:R0:W5:Y:S04]  /*3a80*/  @!P2 LDG.E.64 R44, desc[UR8][R36.64+0x80] ;  /* 0x00008008242ca981 */ /* 0x000168000c1e1b00 */
[----:B------:R0:W5:Y:S04]  /*3a90*/  @!P2 LDG.E.64 R46, desc[UR8][R38.64+0x80] ;  /* 0x00008008262ea981 */ /* 0x000168000c1e1b00 */
[----:B------:R0:W5:Y:S04]  /*3aa0*/  @!P5 LDG.E.64 R40, desc[UR8][R36.64+0xc0] ;  /* 0x0000c0082428d981 */ /* 0x000168000c1e1b00 */
[----:B------:R0:W5:Y:S02]  /*3ab0*/  @!P5 LDG.E.64 R42, desc[UR8][R38.64+0xc0] ;  /* 0x0000c008262ad981 */ /* 0x000164000c1e1b00 */
.L_x_1555:
[----:B------:R-:W-:Y:S05]  /*3ac0*/  BSYNC B1 ;  /* 0x0000000000017941 */ /* 0x000fea0003800000 */
.L_x_1554:
[----:B0-----:R-:W2:Y:S01]  /*3ad0*/  LDL R36, [R1+0x20] ;  /* 0x0000200001247983 */ /* 0x001ea20000100800 */
[----:B-----5:R-:W-:Y:S02]  /*3ae0*/  IMAD.MOV.U32 R37, RZ, RZ, R61 ;  /* 0x000000ffff257224 */ /* 0x020fe400078e003d */
[----:B------:R-:W-:Y:S02]  /*3af0*/  IMAD.MOV.U32 R38, RZ, RZ, R64 ;  /* 0x000000ffff267224 */ /* 0x000fe400078e0040 */
[----:B------:R-:W-:Y:S01]  /*3b00*/  IMAD.MOV.U32 R39, RZ, RZ, R65 ;  /* 0x000000ffff277224 */ /* 0x000fe200078e0041 */
[----:B------:R-:W-:Y:S01]  /*3b10*/  PRMT R128, R37, 0x7610, R128 ;  /* 0x0000761025807816 */ /* 0x000fe20000000080 */
[----:B------:R-:W-:Y:S01]  /*3b20*/  IMAD.MOV.U32 R37, RZ, RZ, R73 ;  /* 0x000000ffff257224 */ /* 0x000fe200078e0049 */
[----:B------:R-:W-:Y:S01]  /*3b30*/  PRMT R115, R115, 0x5410, R38 ;  /* 0x0000541073737816 */ /* 0x000fe20000000026 */
[----:B------:R-:W-:Y:S01]  /*3b40*/  IMAD.MOV.U32 R38, RZ, RZ, R106 ;  /* 0x000000ffff267224 */ /* 0x000fe200078e006a */
[----:B------:R-:W-:Y:S01]  /*3b50*/  PRMT R114, R114, 0x5410, R39 ;  /* 0x0000541072727816 */ /* 0x000fe20000000027 */
[----:B------:R-:W-:Y:S01]  /*3b60*/  IMAD.MOV.U32 R39, RZ, RZ, R107 ;  /* 0x000000ffff277224 */ /* 0x000fe200078e006b */
[----:B------:R-:W-:Y:S01]  /*3b70*/  PRMT R117, R117, 0x5410, R37 ;  /* 0x0000541075757816 */ /* 0x000fe20000000025 */
[----:B------:R-:W-:-:S03]  /*3b80*/  IMAD.MOV.U32 R37, RZ, RZ, R63 ;  /* 0x000000ffff257224 */ /* 0x000fc600078e003f */
[----:B------:R-:W-:Y:S02]  /*3b90*/  PRMT R70, R39, 0x5410, R38 ;  /* 0x0000541027467816 */ /* 0x000fe40000000026 */
[----:B------:R-:W-:Y:S01]  /*3ba0*/  PRMT R130, R37, 0x7610, R130 ;  /* 0x0000761025827816 */ /* 0x000fe20000000082 */
[----:B------:R-:W-:-:S05]  /*3bb0*/  IMAD.MOV.U32 R37, RZ, RZ, R67 ;  /* 0x000000ffff257224 */ /* 0x000fca00078e0043 */
[----:B------:R-:W-:Y:S01]  /*3bc0*/  PRMT R132, R37, 0x7610, R132 ;  /* 0x0000761025847816 */ /* 0x000fe20000000084 */
[----:B------:R-:W-:-:S05]  /*3bd0*/  IMAD.MOV.U32 R37, RZ, RZ, R75 ;  /* 0x000000ffff257224 */ /* 0x000fca00078e004b */
[----:B------:R-:W-:Y:S01]  /*3be0*/  PRMT R138, R37, 0x7610, R138 ;  /* 0x00007610258a7816 */ /* 0x000fe2000000008a */
[----:B------:R-:W-:Y:S01]  /*3bf0*/  IMAD.MOV.U32 R37, RZ, RZ, R111 ;  /* 0x000000ffff257224 */ /* 0x000fe200078e006f */
[----:B--2---:R-:W-:Y:S01]  /*3c00*/  R2UR UR4, R36 ;  /* 0x00000000240472ca */ /* 0x004fe200000e0000 */
[----:B------:R-:W-:-:S05]  /*3c10*/  IMAD.MOV.U32 R36, RZ, RZ, R60 ;  /* 0x000000ffff247224 */ /* 0x000fca00078e003c */
[----:B------:R-:W-:Y:S01]  /*3c20*/  PRMT R127, R36, 0x7610, R127 ;  /* 0x00007610247f7816 */ /* 0x000fe2000000007f */
[----:B------:R-:W-:-:S05]  /*3c30*/  IMAD.MOV.U32 R36, RZ, RZ, R72 ;  /* 0x000000ffff247224 */ /* 0x000fca00078e0048 */
[----:B------:R-:W-:Y:S01]  /*3c40*/  PRMT R118, R118, 0x5410, R36 ;  /* 0x0000541076767816 */ /* 0x000fe20000000024 */
[----:B------:R-:W-:Y:S01]  /*3c50*/  IMAD.MOV.U32 R36, RZ, RZ, R62 ;  /* 0x000000ffff247224 */ /* 0x000fe200078e003e */
[----:B------:R-:W-:-:S04]  /*3c60*/  UISETP.NE.AND UP0, UPT, UR4, 0x3, UPT ;  /* 0x000000030400788c */ /* 0x000fc8000bf05270 */
[----:B------:R-:W-:Y:S01]  /*3c70*/  PRMT R129, R36, 0x7610, R129 ;  /* 0x0000761024817816 */ /* 0x000fe20000000081 */
[----:B------:R-:W-:Y:S01]  /*3c80*/  IMAD.MOV.U32 R36, RZ, RZ, R66 ;  /* 0x000000ffff247224 */ /* 0x000fe200078e0042 */
[----:B------:R-:W-:-:S04]  /*3c90*/  PLOP3.LUT P2, PT, PT, PT, UP0, 0x80, 0x0 ;  /* 0x000000000000781c */ /* 0x000fc80003f4f008 */
[----:B------:R-:W-:Y:S01]  /*3ca0*/  PRMT R131, R36, 0x7610, R131 ;  /* 0x0000761024837816 */ /* 0x000fe20000000083 */
[----:B------:R-:W-:-:S05]  /*3cb0*/  IMAD.MOV.U32 R36, RZ, RZ, R74 ;  /* 0x000000ffff247224 */ /* 0x000fca00078e004a */
[----:B------:R-:W-:Y:S01]  /*3cc0*/  PRMT R137, R36, 0x7610, R137 ;  /* 0x0000761024897816 */ /* 0x000fe20000000089 */
[----:B------:R-:W-:-:S05]  /*3cd0*/  IMAD.MOV.U32 R36, RZ, RZ, R110 ;  /* 0x000000ffff247224 */ /* 0x000fca00078e006e */
[----:B------:R-:W-:Y:S01]  /*3ce0*/  PRMT R112, R36, 0x5410, R37 ;  /* 0x0000541024707816 */ /* 0x000fe20000000025 */
[----:B------:R-:W-:Y:S02]  /*3cf0*/  IMAD.MOV.U32 R37, RZ, RZ, R40 ;  /* 0x000000ffff257224 */ /* 0x000fe400078e0028 */
[----:B------:R-:W-:-:S03]  /*3d00*/  IMAD.MOV.U32 R36, RZ, RZ, R41 ;  /* 0x000000ffff247224 */ /* 0x000fc600078e0029 */
[----:B------:R-:W-:Y:S01]  /*3d10*/  PRMT R114, R37, 0x7610, R114 ;  /* 0x0000761025727816 */ /* 0x000fe20000000072 */
[----:B------:R-:W-:Y:S01]  /*3d20*/  IMAD.MOV.U32 R37, RZ, RZ, R44 ;  /* 0x000000ffff257224 */ /* 0x000fe200078e002c */
[----:B------:R-:W-:Y:S01]  /*3d30*/  PRMT R115, R36, 0x7610, R115 ;  /* 0x0000761024737816 */ /* 0x000fe20000000073 */
        /* <DEDUP_REMOVED lines=25> */
[----:B------:R-:W-:Y:S02]  /*3ed0*/  PRMT R136, R37, 0x7610, R136 ;  /* 0x0000761025887816 */ /* 0x000fe40000000088 */
[----:B------:R-:W-:Y:S01]  /*3ee0*/  PRMT R135, R36, 0x7610, R135 ;  /* 0x0000761024877816 */ /* 0x000fe20000000087 */
[----:B------:R-:W-:Y:S06]  /*3ef0*/  @!P2 BRA `(.L_x_1556) ;  /* 0x000000000004a947 */ /* 0x000fec0003800000 */
[----:B------:R-:W-:Y:S01]  /*3f00*/  BPT.TRAP 0x1 ;  /* 0x000000040000795c */ /* 0x000fe20000300000 */
.L_x_1556:
[----:B------:R-:W-:Y:S01]  /*3f10*/  IMAD R99, R17, 0x8, R16 ;  /* 0x0000000811637824 */ /* 0x000fe200078e0210 */
[----:B------:R-:W-:Y:S01]  /*3f20*/  SHF.L.U32 R109, R237, 0x1f, RZ ;  /* 0x0000001fed6d7819 */ /* 0x000fe200000006ff */
[----:B------:R-:W-:Y:S03]  /*3f30*/  BSSY B1, `(.L_x_1557) ;  /* 0x0000003000017945 */ /* 0x000fe60003800000 */
[----:B------:R-:W0:Y:S02]  /*3f40*/  SYNCS.PHASECHK.TRANS64.TRYWAIT P5, [R99+URZ+0x30890], R109 ;  /* 0x0308906d630075a7 */ /* 0x000e2400080a017f */
[----:B0-----:R-:W-:Y:S05]  /*3f50*/  @!P5 BRA `(.L_x_1558) ;  /* 0x000002a4005cd947 */ /* 0x001fea0003800000 */
.L_x_2028:
[----:B------:R-:W-:Y:S05]  /*3f60*/  BSYNC B1 ;  /* 0x0000000000017941 */ /* 0x000fea0003800000 */
.L_x_1557:
[----:B------:R-:W-:Y:S04]  /*3f70*/  BSSY B1, `(.L_x_1559) ;  /* 0x00000dd000017945 */ /* 0x000fe80003800000 */
[----:B------:R-:W-:Y:S05]  /*3f80*/  @P3 BRA `(.L_x_1560) ;  /* 0x0000000c006c3947 */ /* 0x000fea0003800000 */
[----:B------:R-:W-:Y:S01]  /*3f90*/  ISETP.NE.AND P3, PT, R30, RZ, PT ;  /* 0x000000ff1e00720c */ /* 0x000fe20003f65270 */
[----:B------:R-:W-:-:S12]  /*3fa0*/  BSSY B2, `(.L_x_1561) ;  /* 0x0000035000027945 */ /* 0x000fd80003800000 */
[----:B------:R-:W-:Y:S05]  /*3fb0*/  @!P3 BRA `(.L_x_1562) ;  /* 0x0000000000ccb947 */ /* 0x000fea0003800000 */
[----:B------:R1:W2:Y:S01]  /*3fc0*/  LDS.128 R36, [R103+0x20400] ;  /* 0x0204000067247984 */ /* 0x0002a20000000c00 */
[----:B------:R-:W-:Y:S01]  /*3fd0*/  ISETP.GE.AND P3, PT, R200, R116, PT ;  /* 0x00000074c800720c */ /* 0x000fe20003f66270 */
[----:B------:R-:W-:-:S12]  /*3fe0*/  BSSY B3, `(.L_x_1563) ;  /* 0x000002e000037945 */ /* 0x000fd80003800000 */
[----:B-1----:R-:W-:Y:S05]  /*3ff0*/  @P3 BRA `(.L_x_1564) ;  /* 0x0000000000b03947 */ /* 0x002fea0003800000 */
[----:B------:R-:W-:Y:S01]  /*4000*/  SHF.R.U64 R69, R110, 0x10, R111 ;  /* 0x000000106e457819 */ /* 0x000fe2000000126f */
[----:B--2---:R-:W-:Y:S01]  /*4010*/  IMAD.U32 R110, R37, 0x10000, RZ ;  /* 0x00010000256e7824 */ /* 0x004fe200078e00ff */
[----:B------:R-:W-:Y:S02]  /*4020*/  SHF.R.U64 R68, R106, 0x10, R107 ;  /* 0x000000106a447819 */ /* 0x000fe4000000126b */
[----:B------:R-:W-:Y:S02]  /*4030*/  SHF.R.U32.HI R106, RZ, 0x10, R111 ;  /* 0x00000010ff6a7819 */ /* 0x000fe4000001166f */
[----:B------:R-:W-:Y:S02]  /*4040*/  PRMT R69, R112, 0x5410, R69 ;  /* 0x0000541070457816 */ /* 0x000fe40000000045 */
[----:B------:R-:W-:Y:S02]  /*4050*/  PRMT R68, R70, 0x5432, R68 ;  /* 0x0000543246447816 */ /* 0x000fe40000000044 */
[----:B------:R-:W-:-:S02]  /*4060*/  SHF.R.U32.HI R71, RZ, 0x10, R107 ;  /* 0x00000010ff477819 */ /* 0x000fc4000001166b */
[----:B------:R-:W-:Y:S02]  /*4070*/  PRMT R106, R112, 0x5432, R106 ;  /* 0x00005432706a7816 */ /* 0x000fe4000000006a */
[----:B------:R-:W-:Y:S02]  /*4080*/  LOP3.LUT R112, R37, 0xffff0000, RZ, 0xc0, !PT ;  /* 0xffff000025707812 */ /* 0x000fe400078ec0ff */
[C---:B------:R-:W-:Y:S01]  /*4090*/  LOP3.LUT R107, R69.reuse, 0xffff0000, RZ, 0xc0, !PT ;  /* 0xffff0000456b7812 */ /* 0x040fe200078ec0ff */
[----:B------:R-:W-:Y:S01]  /*40a0*/  IMAD.U32 R69, R69, 0x10000, RZ ;  /* 0x0001000045457824 */ /* 0x000fe200078e00ff */
[C---:B------:R-:W-:Y:S01]  /*40b0*/  LOP3.LUT R37, R68.reuse, 0xffff0000, RZ, 0xc0, !PT ;  /* 0xffff000044257812 */ /* 0x040fe200078ec0ff */
[----:B------:R-:W-:Y:S01]  /*40c0*/  IMAD.U32 R68, R68, 0x10000, RZ ;  /* 0x0001000044447824 */ /* 0x000fe200078e00ff */
[----:B------:R-:W-:Y:S01]  /*40d0*/  PRMT R71, R70, 0x5410, R71 ;  /* 0x0000541046477816 */ /* 0x000fe20000000047 */
[C---:B------:R-:W-:Y:S02]  /*40e0*/  FMUL.FTZ R111, R112.reuse, R107 ;  /* 0x0000006b706f7220 */ /* 0x040fe40000410000 */
[----:B------:R-:W-:-:S02]  /*40f0*/  FMUL.FTZ R112, R112, R37 ;  /* 0x0000002570707220 */ /* 0x000fc40000410000 */
[C---:B------:R-:W-:Y:S01]  /*4100*/  FFMA.FTZ R70, R110.reuse, R37, -R111 ;  /* 0x000000256e467223 */ /* 0x040fe2000001086f */
[----:B------:R-:W-:Y:S02]  /*4110*/  IMAD.U32 R111, R71, 0x10000, RZ ;  /* 0x00010000476f7824 */ /* 0x000fe400078e00ff */
[----:B------:R-:W-:Y:S01]  /*4120*/  FFMA.FTZ R37, R110, R107, R112 ;  /* 0x0000006b6e257223 */ /* 0x000fe20000010070 */
[----:B------:R-:W-:Y:S01]  /*4130*/  LOP3.LUT R112, R38, 0xffff0000, RZ, 0xc0, !PT ;  /* 0xffff000026707812 */ /* 0x000fe200078ec0ff */
        /* <DEDUP_REMOVED lines=9> */
[----:B------:R-:W-:Y:S01]  /*41d0*/  IMAD.U32 R113, R39, 0x10000, RZ ;  /* 0x0001000027717824 */ /* 0x000fe200078e00ff */
[----:B------:R-:W-:Y:S02]  /*41e0*/  LOP3.LUT R110, R71, 0xffff0000, RZ, 0xc0, !PT ;  /* 0xffff0000476e7812 */ /* 0x000fe400078ec0ff */
[C---:B------:R-:W-:Y:S01]  /*41f0*/  LOP3.LUT R71, R36.reuse, 0xffff0000, RZ, 0xc0, !PT ;  /* 0xffff000024477812 */ /* 0x040fe200078ec0ff */
[C---:B------:R-:W-:Y:S01]  /*4200*/  FMUL.FTZ R112, R111.reuse, R106 ;  /* 0x0000006a6f707220 */ /* 0x040fe20000410000 */
[----:B------:R-:W-:Y:S02]  /*4210*/  IMAD.U32 R36, R36, 0x10000, RZ ;  /* 0x0001000024247824 */ /* 0x000fe400078e00ff */
[----:B------:R-:W-:Y:S01]  /*4220*/  FMUL.FTZ R111, R111, R110 ;  /* 0x0000006e6f6f7220 */ /* 0x000fe20000410000 */
[----:B------:R-:W-:Y:S01]  /*4230*/  F2FP.BF16.F32.PACK_AB R38, R107, R38 ;  /* 0x000000266b26723e */ /* 0x000fe200000010ff */
[----:B------:R-:W-:Y:S01]  /*4240*/  FFMA.FTZ R39, R113, R110, -R112 ;  /* 0x0000006e71277223 */ /* 0x000fe20000010870 */
[----:B------:R-:W-:Y:S01]  /*4250*/  FMUL.FTZ R110, R71, R68 ;  /* 0x00000044476e7220 */ /* 0x000fe20000410000 */
[----:B------:R-:W-:Y:S01]  /*4260*/  FFMA.FTZ R106, R113, R106, R111 ;  /* 0x0000006a716a7223 */ /* 0x000fe2000001006f */
[----:B------:R-:W-:-:S02]  /*4270*/  FMUL.FTZ R111, R71, R69 ;  /* 0x00000045476f7220 */ /* 0x000fc40000410000 */
[C---:B------:R-:W-:Y:S02]  /*4280*/  FFMA.FTZ R110, R36.reuse, R69, R110 ;  /* 0x00000045246e7223 */ /* 0x040fe4000001006e */
[----:B------:R-:W-:Y:S01]  /*4290*/  FFMA.FTZ R111, R36, R68, -R111 ;  /* 0x00000044246f7223 */ /* 0x000fe2000001086f */
[----:B------:R-:W-:-:S04]  /*42a0*/  F2FP.BF16.F32.PACK_AB R39, R106, R39 ;  /* 0x000000276a27723e */ /* 0x000fc800000010ff */
[----:B------:R-:W-:-:S07]  /*42b0*/  F2FP.BF16.F32.PACK_AB R36, R110, R111 ;  /* 0x0000006f6e24723e */ /* 0x000fce00000010ff */
.L_x_1564:
[----:B------:R-:W-:Y:S05]  /*42c0*/  BSYNC B3 ;  /* 0x0000000000037941 */ /* 0x000fea0003800000 */
.L_x_1563:
[----:B------:R-:W-:Y:S02]  /*42d0*/  ULDC.64 UR4, c[0x0][0x208] ;  /* 0x0000820000047ab9 */ /* 0x000fe40000000a00 */
[----:B--2---:R1:W-:Y:S03]  /*42e0*/  STG.E.128 desc[UR4][R50.64], R36 ;  /* 0x0000002432007986 */ /* 0x0043e6000c101d04 */
.L_x_1562:
[----:B------:R-:W-:Y:S05]  /*42f0*/  BSYNC B2 ;  /* 0x0000000000027941 */ /* 0x000fea0003800000 */
.L_x_1561:
[----:B------:R-:W-:Y:S01]  /*4300*/  ISETP.NE.AND P3, PT, R93, RZ, PT ;  /* 0x000000ff5d00720c */ /* 0x000fe20003f65270 */
[----:B------:R-:W-:-:S12]  /*4310*/  BSSY B2, `(.L_x_1565) ;  /* 0x0000035000027945 */ /* 0x000fd80003800000 */
[----:B------:R-:W-:Y:S05]  /*4320*/  @!P3 BRA `(.L_x_1566) ;  /* 0x0000000000ccb947 */ /* 0x000fea0003800000 */
[----:B-1----:R1:W2:Y:S01]  /*4330*/  LDS.128 R36, [R103+0x22400] ;  /* 0x0224000067247984 */ /* 0x0022a20000000c00 */
[----:B------:R-:W-:Y:S01]  /*4340*/  ISETP.GE.AND P3, PT, R234, R116, PT ;  /* 0x00000074ea00720c */ /* 0x000fe20003f66270 */
[----:B------:R-:W-:-:S12]  /*4350*/  BSSY B3, `(.L_x_1567) ;  /* 0x000002e000037945 */ /* 0x000fd80003800000 */
[----:B-1----:R-:W-:Y:S05]  /*4360*/  @P3 BRA `(.L_x_1568) ;  /* 0x0000000000b03947 */ /* 0x002fea0003800000 */
[----:B------:R-:W-:Y:S01]  /*4370*/  SHF.R.U64 R69, R74, 0x10, R75 ;  /* 0x000000104a457819 */ /* 0x000fe2000000124b */
[----:B--2---:R-:W-:Y:S01]  /*4380*/  IMAD.U32 R71, R37, 0x10000, RZ ;  /* 0x0001000025477824 */ /* 0x004fe200078e00ff */
[----:B------:R-:W-:Y:S02]  /*4390*/  SHF.R.U64 R68, R72, 0x10, R73 ;  /* 0x0000001048447819 */ /* 0x000fe40000001249 */
[----:B------:R-:W-:Y:S02]  /*43a0*/  PRMT R69, R137, 0x5410, R69 ;  /* 0x0000541089457816 */ /* 0x000fe40000000045 */
[----:B------:R-:W-:Y:S02]  /*43b0*/  PRMT R68, R118, 0x5432, R68 ;  /* 0x0000543276447816 */ /* 0x000fe40000000044 */
[----:B------:R-:W-:Y:S02]  /*43c0*/  SHF.R.U32.HI R72, RZ, 0x10, R73 ;  /* 0x00000010ff487819 */ /* 0x000fe40000011649 */
[----:B------:R-:W-:-:S02]  /*43d0*/  SHF.R.U32.HI R73, RZ, 0x10, R75 ;  /* 0x00000010ff497819 */ /* 0x000fc4000001164b */
[----:B------:R-:W-:Y:S02]  /*43e0*/  LOP3.LUT R75, R37, 0xffff0000, RZ, 0xc0, !PT ;  /* 0xffff0000254b7812 */ /* 0x000fe400078ec0ff */
[----:B------:R-:W-:Y:S02]  /*43f0*/  LOP3.LUT R70, R69, 0xffff0000, RZ, 0xc0, !PT ;  /* 0xffff000045467812 */ /* 0x000fe400078ec0ff */
[C---:B------:R-:W-:Y:S01]  /*4400*/  LOP3.LUT R74, R68.reuse, 0xffff0000, RZ, 0xc0, !PT ;  /* 0xffff0000444a7812 */ /* 0x040fe200078ec0ff */
[----:B------:R-:W-:Y:S01]  /*4410*/  IMAD.U32 R68, R68, 0x10000, RZ ;  /* 0x0001000044447824 */ /* 0x000fe200078e00ff */
[----:B------:R-:W-:Y:S01]  /*4420*/  PRMT R73, R138, 0x5410, R73 ;  /* 0x000054108a497816 */ /* 0x000fe20000000049 */
[----:B------:R-:W-:Y:S01]  /*4430*/  FMUL.FTZ R106, R75, R70 ;  /* 0x000000464b6a7220 */ /* 0x000fe20000410000 */
[----:B------:R-:W-:Y:S01]  /*4440*/  PRMT R72, R117, 0x5432, R72 ;  /* 0x0000543275487816 */ /* 0x000fe20000000048 */
[-C--:B------:R-:W-:Y:S02]  /*4450*/  FMUL.FTZ R75, R75, R74.reuse ;  /* 0x0000004a4b4b7220 */ /* 0x080fe40000410000 */
[C---:B------:R-:W-:Y:S01]  /*4460*/  FFMA.FTZ R37, R71.reuse, R74, -R106 ;  /* 0x0000004a47257223 */ /* 0x040fe2000001086a */
[----:B------:R-:W-:Y:S01]  /*4470*/  LOP3.LUT R106, R38, 0xffff0000, RZ, 0xc0, !PT ;  /* 0xffff0000266a7812 */ /* 0x000fe200078ec0ff */
[----:B------:R-:W-:Y:S01]  /*4480*/  FFMA.FTZ R70, R71, R70, R75 ;  /* 0x0000004647467223 */ /* 0x000fe2000001004b */
[C---:B------:R-:W-:Y:S01]  /*4490*/  IMAD.U32 R71, R73.reuse, 0x10000, RZ ;  /* 0x0001000049477824 */ /* 0x040fe200078e00ff */
[----:B------:R-:W-:Y:S01]  /*44a0*/  LOP3.LUT R73, R73, 0xffff0000, RZ, 0xc0, !PT ;  /* 0xffff000049497812 */ /* 0x000fe200078ec0ff */
[C---:B------:R-:W-:Y:S01]  /*44b0*/  IMAD.U32 R75, R72.reuse, 0x10000, RZ ;  /* 0x00010000484b7824 */ /* 0x040fe200078e00ff */
[----:B------:R-:W-:Y:S01]  /*44c0*/  LOP3.LUT R72, R72, 0xffff0000, RZ, 0xc0, !PT ;  /* 0xffff000048487812 */ /* 0x000fe200078ec0ff */
[----:B------:R-:W-:Y:S01]  /*44d0*/  FMUL.FTZ R107, R106, R71 ;  /* 0x000000476a6b7220 */ /* 0x000fe20000410000 */
[----:B------:R-:W-:-:S02]  /*44e0*/  IMAD.U32 R74, R38, 0x10000, RZ ;  /* 0x00010000264a7824 */ /* 0x000fc400078e00ff */
[----:B------:R-:W-:Y:S01]  /*44f0*/  FMUL.FTZ R106, R106, R75 ;  /* 0x0000004b6a6a7220 */ /* 0x000fe20000410000 */
[----:B------:R-:W-:Y:S01]  /*4500*/  F2FP.BF16.F32.PACK_AB R37, R70, R37 ;  /* 0x000000254625723e */ /* 0x000fe200000010ff */
[C---:B------:R-:W-:Y:S02]  /*4510*/  FFMA.FTZ R38, R74.reuse, R75, -R107 ;  /* 0x0000004b4a267223 */ /* 0x040fe4000001086b */
        /* <DEDUP_REMOVED lines=8> */
[----:B------:R-:W-:Y:S01]  /*45a0*/  IMAD.U32 R74, R69, 0x10000, RZ ;  /* 0x00010000454a7824 */ /* 0x000fe200078e00ff */
[C---:B------:R-:W-:Y:S01]  /*45b0*/  LOP3.LUT R69, R36.reuse, 0xffff0000, RZ, 0xc0, !PT ;  /* 0xffff000024457812 */ /* 0x040fe200078ec0ff */
[----:B------:R-:W-:Y:S02]  /*45c0*/  IMAD.U32 R73, R36, 0x10000, RZ ;  /* 0x0001000024497824 */ /* 0x000fe400078e00ff */
[----:B------:R-:W-:Y:S02]  /*45d0*/  F2FP.BF16.F32.PACK_AB R39, R39, R72 ;  /* 0x000000482727723e */ /* 0x000fe400000010ff */
[C---:B------:R-:W-:Y:S01]  /*45e0*/  FMUL.FTZ R36, R69.reuse, R74 ;  /* 0x0000004a45247220 */ /* 0x040fe20000410000 */
[----:B------:R-:W-:-:S03]  /*45f0*/  FMUL.FTZ R69, R69, R68 ;  /* 0x0000004445457220 */ /* 0x000fc60000410000 */
[C---:B------:R-:W-:Y:S01]  /*4600*/  FFMA.FTZ R36, R73.reuse, R68, -R36 ;  /* 0x0000004449247223 */ /* 0x040fe20000010824 */
[----:B------:R-:W-:-:S05]  /*4610*/  FFMA.FTZ R69, R73, R74, R69 ;  /* 0x0000004a49457223 */ /* 0x000fca0000010045 */
[----:B------:R-:W-:-:S07]  /*4620*/  F2FP.BF16.F32.PACK_AB R36, R69, R36 ;  /* 0x000000244524723e */ /* 0x000fce00000010ff */
.L_x_1568:
[----:B------:R-:W-:Y:S05]  /*4630*/  BSYNC B3 ;  /* 0x0000000000037941 */ /* 0x000fea0003800000 */
.L_x_1567:
[----:B------:R-:W-:Y:S02]  /*4640*/  ULDC.64 UR4, c[0x0][0x208] ;  /* 0x0000820000047ab9 */ /* 0x000fe40000000a00 */
[----:B--2---:R2:W-:Y:S03]  /*4650*/  STG.E.128 desc[UR4][R50.64+0x80], R36 ;  /* 0x0000802432007986 */ /* 0x0045e6000c101d04 */
.L_x_1566:
[----:B------:R-:W-:Y:S05]  /*4660*/  BSYNC B2 ;  /* 0x0000000000027941 */ /* 0x000fea0003800000 */
.L_x_1565:
[----:B------:R-:W-:Y:S01]  /*4670*/  ISETP.NE.AND P3, PT, R94, RZ, PT ;  /* 0x000000ff5e00720c */ /* 0x000fe20003f65270 */
[----:B------:R-:W-:-:S12]  /*4680*/  BSSY B2, `(.L_x_1569) ;  /* 0x0000036000027945 */ /* 0x000fd80003800000 */
[----:B------:R-:W-:Y:S05]  /*4690*/  @!P3 BRA `(.L_x_1570) ;  /* 0x0000000000d0b947 */ /* 0x000fea0003800000 */
[----:B-12---:R1:W2:Y:S01]  /*46a0*/  LDS.128 R36, [R103+0x24400] ;  /* 0x0244000067247984 */ /* 0x0062a20000000c00 */
[----:B------:R-:W-:Y:S01]  /*46b0*/  ISETP.GE.AND P3, PT, R233, R116, PT ;  /* 0x00000074e900720c */ /* 0x000fe20003f66270 */
[----:B------:R-:W-:-:S12]  /*46c0*/  BSSY B3, `(.L_x_1571) ;  /* 0x000002f000037945 */ /* 0x000fd80003800000 */
[----:B-1----:R-:W-:Y:S05]  /*46d0*/  @P3 BRA `(.L_x_1572) ;  /* 0x0000000000b43947 */ /* 0x002fea0003800000 */
[--C-:B------:R-:W-:Y:S02]  /*46e0*/  SHF.R.U64 R64, R64, 0x10, R65.reuse ;  /* 0x0000001040407819 */ /* 0x100fe40000001241 */
[----:B------:R-:W-:Y:S02]  /*46f0*/  SHF.R.U32.HI R68, RZ, 0x10, R65 ;  /* 0x00000010ff447819 */ /* 0x000fe40000011641 */
[--C-:B------:R-:W-:Y:S02]  /*4700*/  SHF.R.U64 R65, R66, 0x10, R67.reuse ;  /* 0x0000001042417819 */ /* 0x100fe40000001243 */
[----:B------:R-:W-:Y:S02]  /*4710*/  SHF.R.U32.HI R69, RZ, 0x10, R67 ;  /* 0x00000010ff457819 */ /* 0x000fe40000011643 */
[----:B------:R-:W-:Y:S01]  /*4720*/  PRMT R67, R131, 0x5410, R65 ;  /* 0x0000541083437816 */ /* 0x000fe20000000041 */
[----:B--2---:R-:W-:Y:S01]  /*4730*/  IMAD.U32 R65, R37, 0x10000, RZ ;  /* 0x0001000025417824 */ /* 0x004fe200078e00ff */
[----:B------:R-:W-:-:S02]  /*4740*/  PRMT R64, R115, 0x5432, R64 ;  /* 0x0000543273407816 */ /* 0x000fc40000000040 */
[----:B------:R-:W-:Y:S02]  /*4750*/  LOP3.LUT R71, R37, 0xffff0000, RZ, 0xc0, !PT ;  /* 0xffff000025477812 */ /* 0x000fe400078ec0ff */
[----:B------:R-:W-:Y:S02]  /*4760*/  LOP3.LUT R70, R67, 0xffff0000, RZ, 0xc0, !PT ;  /* 0xffff000043467812 */ /* 0x000fe400078ec0ff */
[C---:B------:R-:W-:Y:S01]  /*4770*/  LOP3.LUT R66, R64.reuse, 0xffff0000, RZ, 0xc0, !PT ;  /* 0xffff000040427812 */ /* 0x040fe200078ec0ff */
[----:B------:R-:W-:Y:S02]  /*4780*/  IMAD.U32 R64, R64, 0x10000, RZ ;  /* 0x0001000040407824 */ /* 0x000fe400078e00ff */
[C---:B------:R-:W-:Y:S02]  /*4790*/  FMUL.FTZ R72, R71.reuse, R70 ;  /* 0x0000004647487220 */ /* 0x040fe40000410000 */
[-C--:B------:R-:W-:Y:S02]  /*47a0*/  FMUL.FTZ R37, R71, R66.reuse ;  /* 0x0000004247257220 */ /* 0x080fe40000410000 */
[----:B------:R-:W-:-:S02]  /*47b0*/  FFMA.FTZ R66, R65, R66, -R72 ;  /* 0x0000004241427223 */ /* 0x000fc40000010848 */
[----:B------:R-:W-:Y:S01]  /*47c0*/  FFMA.FTZ R65, R65, R70, R37 ;  /* 0x0000004641417223 */ /* 0x000fe20000010025 */
[----:B------:R-:W-:Y:S02]  /*47d0*/  PRMT R37, R114, 0x5432, R68 ;  /* 0x0000543272257816 */ /* 0x000fe40000000044 */
[----:B------:R-:W-:Y:S02]  /*47e0*/  PRMT R68, R132, 0x5410, R69 ;  /* 0x0000541084447816 */ /* 0x000fe40000000045 */
[----:B------:R-:W-:Y:S01]  /*47f0*/  LOP3.LUT R70, R38, 0xffff0000, RZ, 0xc0, !PT ;  /* 0xffff000026467812 */ /* 0x000fe200078ec0ff */
[C---:B------:R-:W-:Y:S01]  /*4800*/  IMAD.U32 R71, R37.reuse, 0x10000, RZ ;  /* 0x0001000025477824 */ /* 0x040fe200078e00ff */
[----:B------:R-:W-:Y:S01]  /*4810*/  LOP3.LUT R37, R37, 0xffff0000, RZ, 0xc0, !PT ;  /* 0xffff000025257812 */ /* 0x000fe200078ec0ff */
[----:B------:R-:W-:Y:S01]  /*4820*/  IMAD.U32 R69, R68, 0x10000, RZ ;  /* 0x0001000044457824 */ /* 0x000fe200078e00ff */
[----:B------:R-:W-:Y:S01]  /*4830*/  F2FP.BF16.F32.PACK_AB R65, R65, R66 ;  /* 0x000000424141723e */ /* 0x000fe200000010ff */
[----:B------:R-:W-:-:S02]  /*4840*/  IMAD.U32 R38, R38, 0x10000, RZ ;  /* 0x0001000026267824 */ /* 0x000fc400078e00ff */
[C---:B------:R-:W-:Y:S01]  /*4850*/  FMUL.FTZ R73, R70.reuse, R69 ;  /* 0x0000004546497220 */ /* 0x040fe20000410000 */
[----:B------:R-:W-:-:S03]  /*4860*/  FMUL.FTZ R70, R70, R71 ;  /* 0x0000004746467220 */ /* 0x000fc60000410000 */
[C---:B------:R-:W-:Y:S01]  /*4870*/  FFMA.FTZ R73, R38.reuse, R71, -R73 ;  /* 0x0000004726497223 */ /* 0x040fe20000010849 */
[----:B------:R-:W-:Y:S01]  /*4880*/  FFMA.FTZ R70, R38, R69, R70 ;  /* 0x0000004526467223 */ /* 0x000fe20000010046 */
[----:B------:R-:W-:Y:S01]  /*4890*/  LOP3.LUT R69, R68, 0xffff0000, RZ, 0xc0, !PT ;  /* 0xffff000044457812 */ /* 0x000fe200078ec0ff */
[C---:B------:R-:W-:Y:S01]  /*48a0*/  IMAD.U32 R68, R39.reuse, 0x10000, RZ ;  /* 0x0001000027447824 */ /* 0x040fe200078e00ff */
[----:B------:R-:W-:-:S05]  /*48b0*/  LOP3.LUT R38, R39, 0xffff0000, RZ, 0xc0, !PT ;  /* 0xffff000027267812 */ /* 0x000fca00078ec0ff */
[C---:B------:R-:W-:Y:S01]  /*48c0*/  FMUL.FTZ R39, R38.reuse, R69 ;  /* 0x0000004526277220 */ /* 0x040fe20000410000 */
[----:B------:R-:W-:-:S03]  /*48d0*/  FMUL.FTZ R38, R38, R37 ;  /* 0x0000002526267220 */ /* 0x000fc60000410000 */
[C---:B------:R-:W-:Y:S01]  /*48e0*/  FFMA.FTZ R39, R68.reuse, R37, -R39 ;  /* 0x0000002544277223 */ /* 0x040fe20000010827 */
[----:B------:R-:W-:Y:S01]  /*48f0*/  FFMA.FTZ R38, R68, R69, R38 ;  /* 0x0000004544267223 */ /* 0x000fe20000010026 */
[C---:B------:R-:W-:Y:S01]  /*4900*/  LOP3.LUT R37, R36.reuse, 0xffff0000, RZ, 0xc0, !PT ;  /* 0xffff000024257812 */ /* 0x040fe200078ec0ff */
[----:B------:R-:W-:Y:S02]  /*4910*/  IMAD.U32 R68, R67, 0x10000, RZ ;  /* 0x0001000043447824 */ /* 0x000fe400078e00ff */
[----:B------:R-:W-:Y:S01]  /*4920*/  IMAD.U32 R67, R36, 0x10000, RZ ;  /* 0x0001000024437824 */ /* 0x000fe200078e00ff */
[----:B------:R-:W-:Y:S01]  /*4930*/  F2FP.BF16.F32.PACK_AB R39, R38, R39 ;  /* 0x000000272627723e */ /* 0x000fe200000010ff */
[C---:B------:R-:W-:Y:S01]  /*4940*/  FMUL.FTZ R36, R37.reuse, R68 ;  /* 0x0000004425247220 */ /* 0x040fe20000410000 */
[-C--:B------:R-:W-:Y:S01]  /*4950*/  FMUL.FTZ R37, R37, R64.reuse ;  /* 0x0000004025257220 */ /* 0x080fe20000410000 */
[----:B------:R-:W-:Y:S02]  /*4960*/  F2FP.BF16.F32.PACK_AB R38, R70, R73 ;  /* 0x000000494626723e */ /* 0x000fe400000010ff */
[C---:B------:R-:W-:Y:S01]  /*4970*/  FFMA.FTZ R36, R67.reuse, R64, -R36 ;  /* 0x0000004043247223 */ /* 0x040fe20000010824 */
[----:B------:R-:W-:-:S05]  /*4980*/  FFMA.FTZ R37, R67, R68, R37 ;  /* 0x0000004443257223 */ /* 0x000fca0000010025 */
[----:B------:R-:W-:Y:S01]  /*4990*/  F2FP.BF16.F32.PACK_AB R36, R37, R36 ;  /* 0x000000242524723e */ /* 0x000fe200000010ff */
[----:B------:R-:W-:-:S07]  /*49a0*/  IMAD.MOV.U32 R37, RZ, RZ, R65 ;  /* 0x000000ffff257224 */ /* 0x000fce00078e0041 */
.L_x_1572:
[----:B------:R-:W-:Y:S05]  /*49b0*/  BSYNC B3 ;  /* 0x0000000000037941 */ /* 0x000fea0003800000 */
.L_x_1571:
[----:B------:R-:W-:Y:S02]  /*49c0*/  ULDC.64 UR4, c[0x0][0x208] ;  /* 0x0000820000047ab9 */ /* 0x000fe40000000a00 */
[----:B--2---:R3:W-:Y:S03]  /*49d0*/  STG.E.128 desc[UR4][R50.64+0x100], R36 ;  /* 0x0001002432007986 */ /* 0x0047e6000c101d04 */
.L_x_1570:
[----:B------:R-:W-:Y:S05]  /*49e0*/  BSYNC B2 ;  /* 0x0000000000027941 */ /* 0x000fea0003800000 */
.L_x_1569:
[----:B------:R-:W-:-:S13]  /*49f0*/  ISETP.NE.AND P3, PT, R95, RZ, PT ;  /* 0x000000ff5f00720c */ /* 0x000fda0003f65270 */
[----:B------:R-:W-:Y:S05]  /*4a00*/  @!P3 BRA `(.L_x_1560) ;  /* 0x0000000000ccb947 */ /* 0x000fea0003800000 */
[----:B-123--:R1:W2:Y:S01]  /*4a10*/  LDS.128 R36, [R103+0x26400] ;  /* 0x0264000067247984 */ /* 0x00e2a20000000c00 */
[----:B------:R-:W-:Y:S01]  /*4a20*/  ISETP.GE.AND P3, PT, R235, R116, PT ;  /* 0x00000074eb00720c */ /* 0x000fe20003f66270 */
[----:B------:R-:W-:-:S12]  /*4a30*/  BSSY B2, `(.L_x_1573) ;  /* 0x000002e000027945 */ /* 0x000fd80003800000 */
[----:B-1----:R-:W-:Y:S05]  /*4a40*/  @P3 BRA `(.L_x_1574) ;  /* 0x0000000000b03947 */ /* 0x002fea0003800000 */
[----:B------:R-:W-:Y:S02]  /*4a50*/  SHF.R.U64 R64, R60, 0x10, R61 ;  /* 0x000000103c407819 */ /* 0x000fe4000000123d */
[--C-:B------:R-:W-:Y:S02]  /*4a60*/  SHF.R.U64 R60, R62, 0x10, R63.reuse ;  /* 0x000000103e3c7819 */ /* 0x100fe4000000123f */
[----:B------:R-:W-:Y:S02]  /*4a70*/  PRMT R127, R127, 0x5410, R64 ;  /* 0x000054107f7f7816 */ /* 0x000fe40000000040 */
[----:B------:R-:W-:Y:S01]  /*4a80*/  PRMT R129, R129, 0x5410, R60 ;  /* 0x0000541081817816 */ /* 0x000fe2000000003c */
[C---:B--2---:R-:W-:Y:S01]  /*4a90*/  IMAD.U32 R60, R37.reuse, 0x10000, RZ ;  /* 0x00010000253c7824 */ /* 0x044fe200078e00ff */
[----:B------:R-:W-:Y:S02]  /*4aa0*/  LOP3.LUT R62, R37, 0xffff0000, RZ, 0xc0, !PT ;  /* 0xffff0000253e7812 */ /* 0x000fe400078ec0ff */
[C---:B------:R-:W-:Y:S01]  /*4ab0*/  LOP3.LUT R65, R129.reuse, 0xffff0000, RZ, 0xc0, !PT ;  /* 0xffff000081417812 */ /* 0x040fe200078ec0ff */
[----:B------:R-:W-:Y:S01]  /*4ac0*/  IMAD.U32 R129, R129, 0x10000, RZ ;  /* 0x0001000081817824 */ /* 0x000fe200078e00ff */
[C---:B------:R-:W-:Y:S01]  /*4ad0*/  LOP3.LUT R67, R127.reuse, 0xffff0000, RZ, 0xc0, !PT ;  /* 0xffff00007f437812 */ /* 0x040fe200078ec0ff */
[----:B------:R-:W-:Y:S01]  /*4ae0*/  IMAD.U32 R127, R127, 0x10000, RZ ;  /* 0x000100007f7f7824 */ /* 0x000fe200078e00ff */
[----:B------:R-:W-:Y:S01]  /*4af0*/  SHF.R.U32.HI R63, RZ, 0x10, R63 ;  /* 0x00000010ff3f7819 */ /* 0x000fe2000001163f */
[C---:B------:R-:W-:Y:S01]  /*4b00*/  FMUL.FTZ R37, R62.reuse, R65 ;  /* 0x000000413e257220 */ /* 0x040fe20000410000 */
[----:B------:R-:W-:Y:S01]  /*4b10*/  SHF.R.U32.HI R61, RZ, 0x10, R61 ;  /* 0x00000010ff3d7819 */ /* 0x000fe2000001163d */
[-C--:B------:R-:W-:Y:S01]  /*4b20*/  FMUL.FTZ R62, R62, R67.reuse ;  /* 0x000000433e3e7220 */ /* 0x080fe20000410000 */
[----:B------:R-:W-:Y:S01]  /*4b30*/  PRMT R130, R130, 0x5410, R63 ;  /* 0x0000541082827816 */ /* 0x000fe2000000003f */
[----:B------:R-:W-:Y:S01]  /*4b40*/  FFMA.FTZ R37, R60, R67, -R37 ;  /* 0x000000433c257223 */ /* 0x000fe20000010825 */
[----:B------:R-:W-:Y:S01]  /*4b50*/  PRMT R128, R128, 0x5410, R61 ;  /* 0x0000541080807816 */ /* 0x000fe2000000003d */
[----:B------:R-:W-:Y:S01]  /*4b60*/  FFMA.FTZ R60, R60, R65, R62 ;  /* 0x000000413c3c7223 */ /* 0x000fe2000001003e */
[----:B------:R-:W-:Y:S01]  /*4b70*/  LOP3.LUT R62, R38, 0xffff0000, RZ, 0xc0, !PT ;  /* 0xffff0000263e7812 */ /* 0x000fe200078ec0ff */
[C---:B------:R-:W-:Y:S01]  /*4b80*/  IMAD.U32 R61, R130.reuse, 0x10000, RZ ;  /* 0x00010000823d7824 */ /* 0x040fe200078e00ff */
[----:B------:R-:W-:Y:S01]  /*4b90*/  LOP3.LUT R130, R130, 0xffff0000, RZ, 0xc0, !PT ;  /* 0xffff000082827812 */ /* 0x000fe200078ec0ff */
[----:B------:R-:W-:Y:S01]  /*4ba0*/  IMAD.U32 R63, R128, 0x10000, RZ ;  /* 0x00010000803f7824 */ /* 0x000fe200078e00ff */
[----:B------:R-:W-:Y:S01]  /*4bb0*/  F2FP.BF16.F32.PACK_AB R37, R60, R37 ;  /* 0x000000253c25723e */ /* 0x000fe200000010ff */
[----:B------:R-:W-:Y:S01]  /*4bc0*/  FMUL.FTZ R65, R62, R61 ;  /* 0x0000003d3e417220 */ /* 0x000fe20000410000 */
[----:B------:R-:W-:-:S02]  /*4bd0*/  IMAD.U32 R38, R38, 0x10000, RZ ;  /* 0x0001000026267824 */ /* 0x000fc400078e00ff */
[-C--:B------:R-:W-:Y:S02]  /*4be0*/  FMUL.FTZ R62, R62, R63.reuse ;  /* 0x0000003f3e3e7220 */ /* 0x080fe40000410000 */
[C---:B------:R-:W-:Y:S02]  /*4bf0*/  FFMA.FTZ R63, R38.reuse, R63, -R65 ;  /* 0x0000003f263f7223 */ /* 0x040fe40000010841 */
[----:B------:R-:W-:Y:S01]  /*4c00*/  FFMA.FTZ R62, R38, R61, R62 ;  /* 0x0000003d263e7223 */ /* 0x000fe2000001003e */
[C---:B------:R-:W-:Y:S01]  /*4c10*/  LOP3.LUT R61, R39.reuse, 0xffff0000, RZ, 0xc0, !PT ;  /* 0xffff0000273d7812 */ /* 0x040fe200078ec0ff */
[----:B------:R-:W-:Y:S01]  /*4c20*/  IMAD.U32 R39, R39, 0x10000, RZ ;  /* 0x0001000027277824 */ /* 0x000fe200078e00ff */
[----:B------:R-:W-:-:S03]  /*4c30*/  LOP3.LUT R38, R128, 0xffff0000, RZ, 0xc0, !PT ;  /* 0xffff000080267812 */ /* 0x000fc600078ec0ff */
[C---:B------:R-:W-:Y:S02]  /*4c40*/  FMUL.FTZ R64, R61.reuse, R130 ;  /* 0x000000823d407220 */ /* 0x040fe40000410000 */
[-C--:B------:R-:W-:Y:S02]  /*4c50*/  FMUL.FTZ R61, R61, R38.reuse ;  /* 0x000000263d3d7220 */ /* 0x080fe40000410000 */
[C---:B------:R-:W-:Y:S01]  /*4c60*/  FFMA.FTZ R38, R39.reuse, R38, -R64 ;  /* 0x0000002627267223 */ /* 0x040fe20000010840 */
[C---:B------:R-:W-:Y:S01]  /*4c70*/  LOP3.LUT R64, R36.reuse, 0xffff0000, RZ, 0xc0, !PT ;  /* 0xffff000024407812 */ /* 0x040fe200078ec0ff */
[----:B------:R-:W-:Y:S01]  /*4c80*/  FFMA.FTZ R39, R39, R130, R61 ;  /* 0x0000008227277223 */ /* 0x000fe2000001003d */
[----:B------:R-:W-:-:S03]  /*4c90*/  IMAD.U32 R36, R36, 0x10000, RZ ;  /* 0x0001000024247824 */ /* 0x000fc600078e00ff */
[C---:B------:R-:W-:Y:S01]  /*4ca0*/  FMUL.FTZ R61, R64.reuse, R129 ;  /* 0x00000081403d7220 */ /* 0x040fe20000410000 */
[-C--:B------:R-:W-:Y:S01]  /*4cb0*/  FMUL.FTZ R64, R64, R127.reuse ;  /* 0x0000007f40407220 */ /* 0x080fe20000410000 */
[----:B------:R-:W-:Y:S02]  /*4cc0*/  F2FP.BF16.F32.PACK_AB R39, R39, R38 ;  /* 0x000000262727723e */ /* 0x000fe400000010ff */
[C---:B------:R-:W-:Y:S01]  /*4cd0*/  FFMA.FTZ R61, R36.reuse, R127, -R61 ;  /* 0x0000007f243d7223 */ /* 0x040fe2000001083d */
[----:B------:R-:W-:Y:S01]  /*4ce0*/  FFMA.FTZ R64, R36, R129, R64 ;  /* 0x0000008124407223 */ /* 0x000fe20000010040 */
[----:B------:R-:W-:-:S04]  /*4cf0*/  F2FP.BF16.F32.PACK_AB R38, R62, R63 ;  /* 0x0000003f3e26723e */ /* 0x000fc800000010ff */
[----:B------:R-:W-:-:S07]  /*4d00*/  F2FP.BF16.F32.PACK_AB R36, R64, R61 ;  /* 0x0000003d4024723e */ /* 0x000fce00000010ff */
.L_x_1574:
[----:B------:R-:W-:Y:S05]  /*4d10*/  BSYNC B2 ;  /* 0x0000000000027941 */ /* 0x000fea0003800000 */
.L_x_1573:
[----:B------:R-:W-:Y:S02]  /*4d20*/  ULDC.64 UR4, c[0x0][0x208] ;  /* 0x0000820000047ab9 */ /* 0x000fe40000000a00 */
[----:B--2---:R4:W-:Y:S03]  /*4d30*/  STG.E.128 desc[UR4][R50.64+0x180], R36 ;  /* 0x0001802432007986 */ /* 0x0049e6000c101d04 */
.L_x_1560:
[----:B------:R-:W-:Y:S05]  /*4d40*/  BSYNC B1 ;  /* 0x0000000000017941 */ /* 0x000fea0003800000 */
.L_x_1559:
[----:B------:R-:W-:Y:S05]  /*4d50*/  @P4 BRA `(.L_x_1575) ;  /* 0x0000003c004c4947 */ /* 0x000fea0003800000 */
[----:B------:R-:W-:Y:S01]  /*4d60*/  ISETP.NE.AND P3, PT, R30, RZ, PT ;  /* 0x000000ff1e00720c */ /* 0x000fe20003f65270 */
[----:B------:R-:W-:-:S12]  /*4d70*/  BSSY B1, `(.L_x_1576) ;  /* 0x0000036000017945 */ /* 0x000fd80003800000 */
[----:B------:R-:W-:Y:S05]  /*4d80*/  @!P3 BRA `(.L_x_1577) ;  /* 0x0000000000d0b947 */ /* 0x000fea0003800000 */
[----:B-1234-:R1:W2:Y:S01]  /*4d90*/  LDS.128 R36, [R103+0x21400] ;  /* 0x0214000067247984 */ /* 0x01e2a20000000c00 */
[----:B------:R-:W-:Y:S01]  /*4da0*/  ISETP.GE.AND P3, PT, R200, R116, PT ;  /* 0x00000074c800720c */ /* 0x000fe20003f66270 */
[----:B------:R-:W-:-:S12]  /*4db0*/  BSSY B2, `(.L_x_1578) ;  /* 0x000002f000027945 */ /* 0x000fd80003800000 */
[----:B-1----:R-:W-:Y:S05]  /*4dc0*/  @P3 BRA `(.L_x_1579) ;  /* 0x0000000000b43947 */ /* 0x002fea0003800000 */
[----:B------:R-:W-:Y:S01]  /*4dd0*/  SHF.R.U64 R60, R56, 0x10, R57 ;  /* 0x00000010383c7819 */ /* 0x000fe20000001239 */
[----:B--2---:R-:W-:Y:S01]  /*4de0*/  IMAD.U32 R50, R38, 0x10000, RZ ;  /* 0x0001000026327824 */ /* 0x004fe200078e00ff */
[----:B------:R-:W-:Y:S02]  /*4df0*/  SHF.R.U64 R56, R58, 0x10, R59 ;  /* 0x000000103a387819 */ /* 0x000fe4000000123b */
[----:B------:R-:W-:Y:S02]  /*4e00*/  SHF.R.U32.HI R57, RZ, 0x10, R57 ;  /* 0x00000010ff397819 */ /* 0x000fe40000011639 */
[----:B------:R-:W-:Y:S02]  /*4e10*/  SHF.R.U32.HI R59, RZ, 0x10, R59 ;  /* 0x00000010ff3b7819 */ /* 0x000fe4000001163b */
[----:B------:R-:W-:Y:S02]  /*4e20*/  PRMT R135, R135, 0x5410, R56 ;  /* 0x0000541087877816 */ /* 0x000fe40000000038 */
[----:B------:R-:W-:-:S02]  /*4e30*/  PRMT R133, R133, 0x5410, R60 ;  /* 0x0000541085857816 */ /* 0x000fc4000000003c */
[----:B------:R-:W-:Y:S02]  /*4e40*/  PRMT R134, R134, 0x5410, R57 ;  /* 0x0000541086867816 */ /* 0x000fe40000000039 */
[----:B------:R-:W-:Y:S01]  /*4e50*/  PRMT R136, R136, 0x5410, R59 ;  /* 0x0000541088887816 */ /* 0x000fe2000000003b */
[C---:B------:R-:W-:Y:S01]  /*4e60*/  IMAD.U32 R59, R37.reuse, 0x10000, RZ ;  /* 0x00010000253b7824 */ /* 0x040fe200078e00ff */
[----:B------:R-:W-:Y:S01]  /*4e70*/  LOP3.LUT R57, R37, 0xffff0000, RZ, 0xc0, !PT ;  /* 0xffff000025397812 */ /* 0x000fe200078ec0ff */
[----:B------:R-:W-:Y:S01]  /*4e80*/  IMAD.U32 R60, R134, 0x10000, RZ ;  /* 0x00010000863c7824 */ /* 0x000fe200078e00ff */
[----:B------:R-:W-:Y:S01]  /*4e90*/  LOP3.LUT R62, R135, 0xffff0000, RZ, 0xc0, !PT ;  /* 0xffff0000873e7812 */ /* 0x000fe200078ec0ff */
[----:B------:R-:W-:Y:S01]  /*4ea0*/  IMAD.U32 R56, R136, 0x10000, RZ ;  /* 0x0001000088387824 */ /* 0x000fe200078e00ff */
[----:B------:R-:W-:Y:S01]  /*4eb0*/  LOP3.LUT R58, R133, 0xffff0000, RZ, 0xc0, !PT ;  /* 0xffff0000853a7812 */ /* 0x000fe200078ec0ff */
[----:B------:R-:W-:Y:S01]  /*4ec0*/  IMAD.U32 R37, R36, 0x10000, RZ ;  /* 0x0001000024257824 */ /* 0x000fe200078e00ff */
[----:B------:R-:W-:Y:S01]  /*4ed0*/  LOP3.LUT R51, R38, 0xffff0000, RZ, 0xc0, !PT ;  /* 0xffff000026337812 */ /* 0x000fe200078ec0ff */
[----:B------:R-:W-:Y:S01]  /*4ee0*/  FMUL.FTZ R64, R57, R62 ;  /* 0x0000003e39407220 */ /* 0x000fe20000410000 */
[----:B------:R-:W-:Y:S01]  /*4ef0*/  LOP3.LUT R38, R39, 0xffff0000, RZ, 0xc0, !PT ;  /* 0xffff000027267812 */ /* 0x000fe200078ec0ff */
[----:B------:R-:W-:Y:S01]  /*4f00*/  FMUL.FTZ R61, R57, R58 ;  /* 0x0000003a393d7220 */ /* 0x000fe20000410000 */
[----:B------:R-:W-:Y:S01]  /*4f10*/  LOP3.LUT R57, R36, 0xffff0000, RZ, 0xc0, !PT ;  /* 0xffff000024397812 */ /* 0x000fe200078ec0ff */
[----:B------:R-:W-:Y:S01]  /*4f20*/  FMUL.FTZ R63, R51, R56 ;  /* 0x00000038333f7220 */ /* 0x000fe20000410000 */
[C---:B------:R-:W-:Y:S01]  /*4f30*/  FFMA.FTZ R36, R59.reuse, R58, -R64 ;  /* 0x0000003a3b247223 */ /* 0x040fe20000010840 */
[----:B------:R-:W-:Y:S01]  /*4f40*/  FFMA.FTZ R59, R59, R62, R61 ;  /* 0x0000003e3b3b7223 */ /* 0x000fe2000001003d */
[-C--:B------:R-:W-:Y:S01]  /*4f50*/  FMUL.FTZ R61, R51, R60.reuse ;  /* 0x0000003c333d7220 */ /* 0x080fe20000410000 */
[----:B------:R-:W-:Y:S01]  /*4f60*/  LOP3.LUT R136, R136, 0xffff0000, RZ, 0xc0, !PT ;  /* 0xffff000088887812 */ /* 0x000fe200078ec0ff */
[----:B------:R-:W-:Y:S01]  /*4f70*/  FFMA.FTZ R51, R50, R60, -R63 ;  /* 0x0000003c32337223 */ /* 0x000fe2000001083f */
[----:B------:R-:W-:Y:S01]  /*4f80*/  LOP3.LUT R134, R134, 0xffff0000, RZ, 0xc0, !PT ;  /* 0xffff000086867812 */ /* 0x000fe200078ec0ff */
[----:B------:R-:W-:-:S02]  /*4f90*/  IMAD.U32 R60, R135, 0x10000, RZ ;  /* 0x00010000873c7824 */ /* 0x000fc400078e00ff */
[----:B------:R-:W-:Y:S01]  /*4fa0*/  FFMA.FTZ R50, R50, R56, R61 ;  /* 0x0000003832327223 */ /* 0x000fe2000001003d */
[----:B------:R-:W-:Y:S02]  /*4fb0*/  IMAD.U32 R58, R133, 0x10000, RZ ;  /* 0x00010000853a7824 */ /* 0x000fe400078e00ff */
[C---:B------:R-:W-:Y:S01]  /*4fc0*/  FMUL.FTZ R56, R38.reuse, R136 ;  /* 0x0000008826387220 */ /* 0x040fe20000410000 */
[----:B------:R-:W-:Y:S01]  /*4fd0*/  FMUL.FTZ R61, R38, R134 ;  /* 0x00000086263d7220 */ /* 0x000fe20000410000 */
[C---:B------:R-:W-:Y:S01]  /*4fe0*/  FMUL.FTZ R38, R57.reuse, R60 ;  /* 0x0000003c39267220 */ /* 0x040fe20000410000 */
[-C--:B------:R-:W-:Y:S01]  /*4ff0*/  FMUL.FTZ R57, R57, R58.reuse ;  /* 0x0000003a39397220 */ /* 0x080fe20000410000 */
[----:B------:R-:W-:Y:S01]  /*5000*/  IMAD.U32 R39, R39, 0x10000, RZ ;  /* 0x0001000027277824 */ /* 0x000fe200078e00ff */
[----:B------:R-:W-:Y:S01]  /*5010*/  F2FP.BF16.F32.PACK_AB R50, R50, R51 ;  /* 0x000000333232723e */ /* 0x000fe200000010ff */
[C---:B------:R-:W-:Y:S01]  /*5020*/  FFMA.FTZ R38, R37.reuse, R58, -R38 ;  /* 0x0000003a25267223 */ /* 0x040fe20000010826 */
[----:B------:R-:W-:Y:S01]  /*5030*/  FFMA.FTZ R57, R37, R60, R57 ;  /* 0x0000003c25397223 */ /* 0x000fe20000010039 */
[C---:B------:R-:W-:Y:S01]  /*5040*/  FFMA.FTZ R56, R39.reuse, R134, -R56 ;  /* 0x0000008627387223 */ /* 0x040fe20000010838 */
[----:B------:R-:W-:Y:S01]  /*5050*/  FFMA.FTZ R61, R39, R136, R61 ;  /* 0x00000088273d7223 */ /* 0x000fe2000001003d */
[----:B------:R-:W-:-:S02]  /*5060*/  F2FP.BF16.F32.PACK_AB R37, R59, R36 ;  /* 0x000000243b25723e */ /* 0x000fc400000010ff */
[----:B------:R-:W-:Y:S01]  /*5070*/  F2FP.BF16.F32.PACK_AB R36, R57, R38 ;  /* 0x000000263924723e */ /* 0x000fe200000010ff */
[----:B------:R-:W-:Y:S01]  /*5080*/  IMAD.MOV.U32 R38, RZ, RZ, R50 ;  /* 0x000000ffff267224 */ /* 0x000fe200078e0032 */
[----:B------:R-:W-:-:S07]  /*5090*/  F2FP.BF16.F32.PACK_AB R39, R61, R56 ;  /* 0x000000383d27723e */ /* 0x000fce00000010ff */
.L_x_1579:
[----:B------:R-:W-:Y:S05]  /*50a0*/  BSYNC B2 ;  /* 0x0000000000027941 */ /* 0x000fea0003800000 */
.L_x_1578:
[----:B------:R-:W-:Y:S02]  /*50b0*/  ULDC.64 UR4, c[0x0][0x208] ;  /* 0x0000820000047ab9 */ /* 0x000fe40000000a00 */
[----:B--2---:R1:W-:Y:S03]  /*50c0*/  STG.E.128 desc[UR4][R48.64], R36 ;  /* 0x0000002430007986 */ /* 0x0043e6000c101d04 */
.L_x_1577:
[----:B------:R-:W-:Y:S05]  /*50d0*/  BSYNC B1 ;  /* 0x0000000000017941 */ /* 0x000fea0003800000 */
.L_x_1576:
        /* <DEDUP_REMOVED lines=9> */
[--C-:B------:R-:W-:Y:S02]  /*5170*/  SHF.R.U64 R52, R54, 0x10, R55.reuse ;  /* 0x0000001036347819 */ /* 0x100fe40000001237 */
        /* <DEDUP_REMOVED lines=14> */
[C---:B------:R-:W-:Y:S01]  /*5260*/  FMUL.FTZ R58, R52.reuse, R56 ;  /* 0x00000038343a7220 */ /* 0x040fe20000410000 */
[----:B------:R-:W-:Y:S01]  /*5270*/  LOP3.LUT R38, R39, 0xffff0000, RZ, 0xc0, !PT ;  /* 0xffff000027267812 */ /* 0x000fe200078ec0ff */
[----:B------:R-:W-:Y:S01]  /*5280*/  FMUL.FTZ R59, R52, R54 ;  /* 0x00000036343b7220 */ /* 0x000fe20000410000 */
[----:B------:R-:W-:Y:S01]  /*5290*/  LOP3.LUT R126, R126, 0xffff0000, RZ, 0xc0, !PT ;  /* 0xffff00007e7e7812 */ /* 0x000fe200078ec0ff */
[----:B------:R-:W-:Y:S01]  /*52a0*/  FMUL.FTZ R61, R53, R57 ;  /* 0x00000039353d7220 */ /* 0x000fe20000410000 */
[----:B------:R-:W-:Y:S01]  /*52b0*/  LOP3.LUT R124, R124, 0xffff0000, RZ, 0xc0, !PT ;  /* 0xffff00007c7c7812 */ /* 0x000fe200078ec0ff */
[----:B------:R-:W-:Y:S01]  /*52c0*/  IMAD.U32 R125, R125, 0x10000, RZ ;  /* 0x000100007d7d7824 */ /* 0x000fe200078e00ff */
[----:B------:R-:W-:Y:S01]  /*52d0*/  LOP3.LUT R36, R36, 0xffff0000, RZ, 0xc0, !PT ;  /* 0xffff000024247812 */ /* 0x000fe200078ec0ff */
[----:B------:R-:W-:Y:S01]  /*52e0*/  FMUL.FTZ R53, R53, R55 ;  /* 0x0000003735357220 */ /* 0x000fe20000410000 */
[----:B------:R-:W-:-:S02]  /*52f0*/  IMAD.U32 R123, R123, 0x10000, RZ ;  /* 0x000100007b7b7824 */ /* 0x000fc400078e00ff */
[C---:B------:R-:W-:Y:S01]  /*5300*/  FFMA.FTZ R58, R51.reuse, R54, -R58 ;  /* 0x00000036333a7223 */ /* 0x040fe2000001083a */
[----:B------:R-:W-:Y:S01]  /*5310*/  FFMA.FTZ R59, R51, R56, R59 ;  /* 0x00000038333b7223 */ /* 0x000fe2000001003b */
[C---:B------:R-:W-:Y:S01]  /*5320*/  FMUL.FTZ R52, R38.reuse, R126 ;  /* 0x0000007e26347220 */ /* 0x040fe20000410000 */
[----:B------:R-:W-:Y:S01]  /*5330*/  FMUL.FTZ R51, R38, R124 ;  /* 0x0000007c26337220 */ /* 0x000fe20000410000 */
[----:B------:R-:W-:Y:S01]  /*5340*/  FFMA.FTZ R61, R50, R55, -R61 ;  /* 0x00000037323d7223 */ /* 0x000fe2000001083d */
[----:B------:R-:W-:Y:S01]  /*5350*/  FMUL.FTZ R38, R36, R125 ;  /* 0x0000007d24267220 */ /* 0x000fe20000410000 */
[----:B------:R-:W-:Y:S01]  /*5360*/  FFMA.FTZ R50, R50, R57, R53 ;  /* 0x0000003932327223 */ /* 0x000fe20000010035 */
[-C--:B------:R-:W-:Y:S01]  /*5370*/  FMUL.FTZ R36, R36, R123.reuse ;  /* 0x0000007b24247220 */ /* 0x080fe20000410000 */
[----:B------:R-:W-:Y:S02]  /*5380*/  IMAD.U32 R39, R39, 0x10000, RZ ;  /* 0x0001000027277824 */ /* 0x000fe400078e00ff */
[----:B------:R-:W-:Y:S01]  /*5390*/  FFMA.FTZ R38, R37, R123, -R38 ;  /* 0x0000007b25267223 */ /* 0x000fe20000010826 */
[----:B------:R-:W-:Y:S01]  /*53a0*/  F2FP.BF16.F32.PACK_AB R58, R59, R58 ;  /* 0x0000003a3b3a723e */ /* 0x000fe200000010ff */
[----:B------:R-:W-:Y:S01]  /*53b0*/  FFMA.FTZ R37, R37, R125, R36 ;  /* 0x0000007d25257223 */ /* 0x000fe20000010024 */
[C---:B------:R-:W-:Y:S01]  /*53c0*/  FFMA.FTZ R52, R39.reuse, R124, -R52 ;  /* 0x0000007c27347223 */ /* 0x040fe20000010834 */
[----:B------:R-:W-:Y:S01]  /*53d0*/  FFMA.FTZ R51, R39, R126, R51 ;  /* 0x0000007e27337223 */ /* 0x000fe20000010033 */
[----:B------:R-:W-:-:S02]  /*53e0*/  F2FP.BF16.F32.PACK_AB R50, R50, R61 ;  /* 0x0000003d3232723e */ /* 0x000fc400000010ff */
[----:B------:R-:W-:Y:S01]  /*53f0*/  F2FP.BF16.F32.PACK_AB R36, R37, R38 ;  /* 0x000000262524723e */ /* 0x000fe200000010ff */
[----:B------:R-:W-:Y:S01]  /*5400*/  IMAD.MOV.U32 R37, RZ, RZ, R58 ;  /* 0x000000ffff257224 */ /* 0x000fe200078e003a */
[----:B------:R-:W-:Y:S01]  /*5410*/  F2FP.BF16.F32.PACK_AB R39, R51, R52 ;  /* 0x000000343327723e */ /* 0x000fe200000010ff */
[----:B------:R-:W-:-:S07]  /*5420*/  IMAD.MOV.U32 R38, RZ, RZ, R50 ;  /* 0x000000ffff267224 */ /* 0x000fce00078e0032 */
.L_x_1583:
[----:B------:R-:W-:Y:S05]  /*5430*/  BSYNC B2 ;  /* 0x0000000000027941 */ /* 0x000fea0003800000 */
.L_x_1582:
[----:B------:R-:W-:Y:S02]  /*5440*/  ULDC.64 UR4, c[0x0][0x208] ;  /* 0x0000820000047ab9 */ /* 0x000fe40000000a00 */
[----:B--2---:R1:W-:Y:S03]  /*5450*/  STG.E.128 desc[UR4][R48.64+0x80], R36 ;  /* 0x0000802430007986 */ /* 0x0043e6000c101d04 */
.L_x_1581:
[----:B------:R-:W-:Y:S05]  /*5460*/  BSYNC B1 ;  /* 0x0000000000017941 */ /* 0x000fea0003800000 */
.L_x_1580:
[----:B------:R-:W-:Y:S01]  /*5470*/  ISETP.NE.AND P3, PT, R94, RZ, PT ;  /* 0x000000ff5e00720c */ /* 0x000fe20003f65270 */
[----:B------:R-:W-:-:S12]  /*5480*/  BSSY B1, `(.L_x_1584) ;  /* 0x0000036000017945 */ /* 0x000fd80003800000 */
[----:B------:R-:W-:Y:S05]  /*5490*/  @!P3 BRA `(.L_x_1585) ;  /* 0x0000000000d0b947 */ /* 0x000fea0003800000 */
[----:B-1234-:R1:W2:Y:S01]  /*54a0*/  LDS.128 R36, [R103+0x25400] ;  /* 0x0254000067247984 */ /* 0x01e2a20000000c00 */
[----:B------:R-:W-:Y:S01]  /*54b0*/  ISETP.GE.AND P3, PT, R233, R116, PT ;  /* 0x00000074e900720c */ /* 0x000fe20003f66270 */
[----:B------:R-:W-:-:S12]  /*54c0*/  BSSY B2, `(.L_x_1586) ;  /* 0x000002f000027945 */ /* 0x000fd80003800000 */
[----:B-1----:R-:W-:Y:S05]  /*54d0*/  @P3 BRA `(.L_x_1587) ;  /* 0x0000000000b43947 */ /* 0x002fea0003800000 */
[----:B------:R-:W-:Y:S02]  /*54e0*/  SHF.R.U64 R50, R44, 0x10, R45 ;  /* 0x000000102c327819 */ /* 0x000fe4000000122d */
[--C-:B------:R-:W-:Y:S02]  /*54f0*/  SHF.R.U64 R44, R46, 0x10, R47.reuse ;  /* 0x000000102e2c7819 */ /* 0x100fe4000000122f */
[----:B------:R-:W-:Y:S02]  /*5500*/  SHF.R.U32.HI R51, RZ, 0x10, R47 ;  /* 0x00000010ff337819 */ /* 0x000fe4000001162f */
[----:B------:R-:W-:Y:S01]  /*5510*/  SHF.R.U32.HI R53, RZ, 0x10, R45 ;  /* 0x00000010ff357819 */ /* 0x000fe2000001162d */
[----:B--2---:R-:W-:Y:S01]  /*5520*/  IMAD.U32 R45, R38, 0x10000, RZ ;  /* 0x00010000262d7824 */ /* 0x004fe200078e00ff */
[----:B------:R-:W-:Y:S02]  /*5530*/  PRMT R119, R119, 0x5410, R50 ;  /* 0x0000541077777816 */ /* 0x000fe40000000032 */
[----:B------:R-:W-:-:S02]  /*5540*/  PRMT R121, R121, 0x5410, R44 ;  /* 0x0000541079797816 */ /* 0x000fc4000000002c */
[----:B------:R-:W-:Y:S02]  /*5550*/  PRMT R122, R122, 0x5410, R51 ;  /* 0x000054107a7a7816 */ /* 0x000fe40000000033 */
[----:B------:R-:W-:Y:S02]  /*5560*/  PRMT R120, R120, 0x5410, R53 ;  /* 0x0000541078787816 */ /* 0x000fe40000000035 */
[----:B------:R-:W-:Y:S01]  /*5570*/  LOP3.LUT R44, R37, 0xffff0000, RZ, 0xc0, !PT ;  /* 0xffff0000252c7812 */ /* 0x000fe200078ec0ff */
[----:B------:R-:W-:Y:S01]  /*5580*/  IMAD.U32 R53, R122, 0x10000, RZ ;  /* 0x000100007a357824 */ /* 0x000fe200078e00ff */
[----:B------:R-:W-:Y:S01]  /*5590*/  LOP3.LUT R52, R121, 0xffff0000, RZ, 0xc0, !PT ;  /* 0xffff000079347812 */ /* 0x000fe200078ec0ff */
[----:B------:R-:W-:Y:S01]  /*55a0*/  IMAD.U32 R51, R120, 0x10000, RZ ;  /* 0x0001000078337824 */ /* 0x000fe200078e00ff */
[----:B------:R-:W-:Y:S01]  /*55b0*/  LOP3.LUT R50, R119, 0xffff0000, RZ, 0xc0, !PT ;  /* 0xffff000077327812 */ /* 0x000fe200078ec0ff */
[----:B------:R-:W-:Y:S01]  /*55c0*/  IMAD.U32 R121, R121, 0x10000, RZ ;  /* 0x0001000079797824 */ /* 0x000fe200078e00ff */
[----:B------:R-:W-:Y:S01]  /*55d0*/  LOP3.LUT R46, R38, 0xffff0000, RZ, 0xc0, !PT ;  /* 0xffff0000262e7812 */ /* 0x000fe200078ec0ff */
[C---:B------:R-:W-:Y:S01]  /*55e0*/  IMAD.U32 R38, R39.reuse, 0x10000, RZ ;  /* 0x0001000027267824 */ /* 0x040fe200078e00ff */
[----:B------:R-:W-:Y:S01]  /*55f0*/  LOP3.LUT R47, R39, 0xffff0000, RZ, 0xc0, !PT ;  /* 0xffff0000272f7812 */ /* 0x000fe200078ec0ff */
[----:B------:R-:W-:-:S02]  /*5600*/  IMAD.U32 R39, R37, 0x10000, RZ ;  /* 0x0001000025277824 */ /* 0x000fc400078e00ff */
[----:B------:R-:W-:Y:S01]  /*5610*/  FMUL.FTZ R54, R44, R52 ;  /* 0x000000342c367220 */ /* 0x000fe20000410000 */
[----:B------:R-:W-:Y:S02]  /*5620*/  IMAD.U32 R37, R36, 0x10000, RZ ;  /* 0x0001000024257824 */ /* 0x000fe400078e00ff */
[-C--:B------:R-:W-:Y:S01]  /*5630*/  FMUL.FTZ R55, R44, R50.reuse ;  /* 0x000000322c377220 */ /* 0x080fe20000410000 */
[----:B------:R-:W-:Y:S01]  /*5640*/  LOP3.LUT R36, R36, 0xffff0000, RZ, 0xc0, !PT ;  /* 0xffff000024247812 */ /* 0x000fe200078ec0ff */
[----:B------:R-:W-:Y:S01]  /*5650*/  FMUL.FTZ R44, R46, R53 ;  /* 0x000000352e2c7220 */ /* 0x000fe20000410000 */
[----:B------:R-:W-:Y:S01]  /*5660*/  LOP3.LUT R122, R122, 0xffff0000, RZ, 0xc0, !PT ;  /* 0xffff00007a7a7812 */ /* 0x000fe200078ec0ff */
[----:B------:R-:W-:Y:S01]  /*5670*/  IMAD.U32 R119, R119, 0x10000, RZ ;  /* 0x0001000077777824 */ /* 0x000fe200078e00ff */
[----:B------:R-:W-:Y:S01]  /*5680*/  LOP3.LUT R120, R120, 0xffff0000, RZ, 0xc0, !PT ;  /* 0xffff000078787812 */ /* 0x000fe200078ec0ff */
[-C--:B------:R-:W-:Y:S01]  /*5690*/  FMUL.FTZ R46, R46, R51.reuse ;  /* 0x000000332e2e7220 */ /* 0x080fe20000410000 */
[C---:B------:R-:W-:Y:S01]  /*56a0*/  FFMA.FTZ R54, R39.reuse, R50, -R54 ;  /* 0x0000003227367223 */ /* 0x040fe20000010836 */
[----:B------:R-:W-:Y:S01]  /*56b0*/  FFMA.FTZ R55, R39, R52, R55 ;  /* 0x0000003427377223 */ /* 0x000fe20000010037 */
[----:B------:R-:W-:Y:S01]  /*56c0*/  FFMA.FTZ R51, R45, R51, -R44 ;  /* 0x000000332d337223 */ /* 0x000fe2000001082c */
[C---:B------:R-:W-:Y:S01]  /*56d0*/  FMUL.FTZ R39, R47.reuse, R122 ;  /* 0x0000007a2f277220 */ /* 0x040fe20000410000 */
[C---:B------:R-:W-:Y:S01]  /*56e0*/  FMUL.FTZ R44, R36.reuse, R121 ;  /* 0x00000079242c7220 */ /* 0x040fe20000410000 */
[-C--:B------:R-:W-:Y:S01]  /*56f0*/  FMUL.FTZ R47, R47, R120.reuse ;  /* 0x000000782f2f7220 */ /* 0x080fe20000410000 */
[-C--:B------:R-:W-:Y:S01]  /*5700*/  FMUL.FTZ R36, R36, R119.reuse ;  /* 0x0000007724247220 */ /* 0x080fe20000410000 */
[C---:B------:R-:W-:Y:S01]  /*5710*/  FFMA.FTZ R39, R38.reuse, R120, -R39 ;  /* 0x0000007826277223 */ /* 0x040fe20000010827 */
[C---:B------:R-:W-:Y:S01]  /*5720*/  FFMA.FTZ R44, R37.reuse, R119, -R44 ;  /* 0x00000077252c7223 */ /* 0x040fe2000001082c */
[----:B------:R-:W-:Y:S01]  /*5730*/  FFMA.FTZ R38, R38, R122, R47 ;  /* 0x0000007a26267223 */ /* 0x000fe2000001002f */
[----:B------:R-:W-:Y:S01]  /*5740*/  FFMA.FTZ R37, R37, R121, R36 ;  /* 0x0000007925257223 */ /* 0x000fe20000010024 */
[----:B------:R-:W-:Y:S01]  /*5750*/  FFMA.FTZ R46, R45, R53, R46 ;  /* 0x000000352d2e7223 */ /* 0x000fe2000001002e */
[----:B------:R-:W-:-:S02]  /*5760*/  F2FP.BF16.F32.PACK_AB R54, R55, R54 ;  /* 0x000000363736723e */ /* 0x000fc400000010ff */
[----:B------:R-:W-:Y:S02]  /*5770*/  F2FP.BF16.F32.PACK_AB R39, R38, R39 ;  /* 0x000000272627723e */ /* 0x000fe400000010ff */
[----:B------:R-:W-:Y:S01]  /*5780*/  F2FP.BF16.F32.PACK_AB R36, R37, R44 ;  /* 0x0000002c2524723e */ /* 0x000fe200000010ff */
[----:B------:R-:W-:Y:S01]  /*5790*/  IMAD.MOV.U32 R37, RZ, RZ, R54 ;  /* 0x000000ffff257224 */ /* 0x000fe200078e0036 */
[----:B------:R-:W-:-:S07]  /*57a0*/  F2FP.BF16.F32.PACK_AB R38, R46, R51 ;  /* 0x000000332e26723e */ /* 0x000fce00000010ff */
.L_x_1587:
[----:B------:R-:W-:Y:S05]  /*57b0*/  BSYNC B2 ;  /* 0x0000000000027941 */ /* 0x000fea0003800000 */
.L_x_1586:
[----:B------:R-:W-:Y:S02]  /*57c0*/  ULDC.64 UR4, c[0x0][0x208] ;  /* 0x0000820000047ab9 */ /* 0x000fe40000000a00 */
[----:B--2---:R1:W-:Y:S03]  /*57d0*/  STG.E.128 desc[UR4][R48.64+0x100], R36 ;  /* 0x0001002430007986 */ /* 0x0043e6000c101d04 */
.L_x_1585:
[----:B------:R-:W-:Y:S05]  /*57e0*/  BSYNC B1 ;  /* 0x0000000000017941 */ /* 0x000fea0003800000 */
.L_x_1584:
[----:B------:R-:W-:-:S13]  /*57f0*/  ISETP.NE.AND P3, PT, R95, RZ, PT ;  /* 0x000000ff5f00720c */ /* 0x000fda0003f65270 */
[----:B------:R-:W-:Y:S05]  /*5800*/  @!P3 BRA `(.L_x_1575) ;  /* 0x0000003000a0b947 */ /* 0x000fea0003800000 */
[----:B-1234-:R1:W2:Y:S01]  /*5810*/  LDS.128 R36, [R103+0x27400] ;  /* 0x0274000067247984 */ /* 0x01e2a20000000c00 */
[----:B------:R-:W-:Y:S01]  /*5820*/  ISETP.GE.AND P3, PT, R235, R116, PT ;  /* 0x00000074eb00720c */ /* 0x000fe20003f66270 */
[----:B------:R-:W-:-:S12]  /*5830*/  BSSY B1, `(.L_x_1588) ;  /* 0x0000030000017945 */ /* 0x000fd80003800000 */
[----:B-1----:R-:W-:Y:S05]  /*5840*/  @P3 BRA `(.L_x_1589) ;  /* 0x0000000000b83947 */ /* 0x002fea0003800000 */
[----:B------:R-:W-:Y:S01]  /*5850*/  SHF.R.U64 R44, R42, 0x10, R43 ;  /* 0x000000102a2c7819 */ /* 0x000fe2000000122b */
[----:B--2---:R-:W-:Y:S01]  /*5860*/  IMAD.U32 R42, R39, 0x10000, RZ ;  /* 0x00010000272a7824 */ /* 0x004fe200078e00ff */
[----:B------:R-:W-:Y:S01]  /*5870*/  SHF.R.U64 R47, R40, 0x10, R41 ;  /* 0x00000010282f7819 */ /* 0x000fe20000001229 */
[----:B------:R-:W-:Y:S01]  /*5880*/  IMAD.U32 R40, R38, 0x10000, RZ ;  /* 0x0001000026287824 */ /* 0x000fe200078e00ff */
[----:B------:R-:W-:Y:S02]  /*5890*/  SHF.R.U32.HI R45, RZ, 0x10, R43 ;  /* 0x00000010ff2d7819 */ /* 0x000fe4000001162b */
[----:B------:R-:W-:Y:S02]  /*58a0*/  SHF.R.U32.HI R46, RZ, 0x10, R41 ;  /* 0x00000010ff2e7819 */ /* 0x000fe40000011629 */
[----:B------:R-:W-:Y:S02]  /*58b0*/  PRMT R117, R117, 0x5410, R44 ;  /* 0x0000541075757816 */ /* 0x000fe4000000002c */
[----:B------:R-:W-:-:S02]  /*58c0*/  PRMT R114, R114, 0x5410, R47 ;  /* 0x0000541072727816 */ /* 0x000fc4000000002f */
[----:B------:R-:W-:Y:S02]  /*58d0*/  PRMT R118, R118, 0x5410, R45 ;  /* 0x0000541076767816 */ /* 0x000fe4000000002d */
[----:B------:R-:W-:Y:S02]  /*58e0*/  LOP3.LUT R43, R39, 0xffff0000, RZ, 0xc0, !PT ;  /* 0xffff0000272b7812 */ /* 0x000fe400078ec0ff */
[----:B------:R-:W-:Y:S01]  /*58f0*/  PRMT R115, R115, 0x5410, R46 ;  /* 0x0000541073737816 */ /* 0x000fe2000000002e */
[----:B------:R-:W-:Y:S01]  /*5900*/  IMAD.U32 R47, R118, 0x10000, RZ ;  /* 0x00010000762f7824 */ /* 0x000fe200078e00ff */
[----:B------:R-:W-:Y:S02]  /*5910*/  LOP3.LUT R39, R37, 0xffff0000, RZ, 0xc0, !PT ;  /* 0xffff000025277812 */ /* 0x000fe400078ec0ff */
[----:B------:R-:W-:Y:S01]  /*5920*/  LOP3.LUT R46, R117, 0xffff0000, RZ, 0xc0, !PT ;  /* 0xffff0000752e7812 */ /* 0x000fe200078ec0ff */
[----:B------:R-:W-:Y:S01]  /*5930*/  IMAD.U32 R45, R115, 0x10000, RZ ;  /* 0x00010000732d7824 */ /* 0x000fe200078e00ff */
[----:B------:R-:W-:Y:S01]  /*5940*/  LOP3.LUT R44, R114, 0xffff0000, RZ, 0xc0, !PT ;  /* 0xffff0000722c7812 */ /* 0x000fe200078ec0ff */
[----:B------:R-:W-:Y:S01]  /*5950*/  IMAD.U32 R117, R117, 0x10000, RZ ;  /* 0x0001000075757824 */ /* 0x000fe200078e00ff */
[----:B------:R-:W-:Y:S01]  /*5960*/  LOP3.LUT R41, R38, 0xffff0000, RZ, 0xc0, !PT ;  /* 0xffff000026297812 */ /* 0x000fe200078ec0ff */
[----:B------:R-:W-:-:S02]  /*5970*/  IMAD.U32 R38, R37, 0x10000, RZ ;  /* 0x0001000025267824 */ /* 0x000fc400078e00ff */
[C---:B------:R-:W-:Y:S01]  /*5980*/  FMUL.FTZ R51, R39.reuse, R46 ;  /* 0x0000002e27337220 */ /* 0x040fe20000410000 */
[C---:B------:R-:W-:Y:S02]  /*5990*/  IMAD.U32 R37, R36.reuse, 0x10000, RZ ;  /* 0x0001000024257824 */ /* 0x040fe400078e00ff */
[-C--:B------:R-:W-:Y:S01]  /*59a0*/  FMUL.FTZ R39, R39, R44.reuse ;  /* 0x0000002c27277220 */ /* 0x080fe20000410000 */
[----:B------:R-:W-:Y:S01]  /*59b0*/  LOP3.LUT R36, R36, 0xffff0000, RZ, 0xc0, !PT ;  /* 0xffff000024247812 */ /* 0x000fe200078ec0ff */
[C---:B------:R-:W-:Y:S01]  /*59c0*/  FMUL.FTZ R53, R41.reuse, R47 ;  /* 0x0000002f29357220 */ /* 0x040fe20000410000 */
[----:B------:R-:W-:Y:S01]  /*59d0*/  LOP3.LUT R118, R118, 0xffff0000, RZ, 0xc0, !PT ;  /* 0xffff000076767812 */ /* 0x000fe200078ec0ff */
[-C--:B------:R-:W-:Y:S01]  /*59e0*/  FMUL.FTZ R41, R41, R45.reuse ;  /* 0x0000002d29297220 */ /* 0x080fe20000410000 */
[----:B------:R-:W-:Y:S01]  /*59f0*/  LOP3.LUT R115, R115, 0xffff0000, RZ, 0xc0, !PT ;  /* 0xffff000073737812 */ /* 0x000fe200078ec0ff */
[----:B------:R-:W-:Y:S02]  /*5a00*/  IMAD.U32 R114, R114, 0x10000, RZ ;  /* 0x0001000072727824 */ /* 0x000fe400078e00ff */
[C---:B------:R-:W-:Y:S01]  /*5a10*/  FFMA.FTZ R51, R38.reuse, R44, -R51 ;  /* 0x0000002c26337223 */ /* 0x040fe20000010833 */
[----:B------:R-:W-:Y:S01]  /*5a20*/  FFMA.FTZ R46, R38, R46, R39 ;  /* 0x0000002e262e7223 */ /* 0x000fe20000010027 */
[----:B------:R-:W-:Y:S01]  /*5a30*/  FFMA.FTZ R53, R40, R45, -R53 ;  /* 0x0000002d28357223 */ /* 0x000fe20000010835 */
[----:B------:R-:W-:Y:S01]  /*5a40*/  FMUL.FTZ R38, R36, R117 ;  /* 0x0000007524267220 */ /* 0x000fe20000410000 */
[----:B------:R-:W-:Y:S01]  /*5a50*/  FFMA.FTZ R40, R40, R47, R41 ;  /* 0x0000002f28287223 */ /* 0x000fe20000010029 */
[C---:B------:R-:W-:Y:S01]  /*5a60*/  FMUL.FTZ R39, R43.reuse, R118 ;  /* 0x000000762b277220 */ /* 0x040fe20000410000 */
[-C--:B------:R-:W-:Y:S01]  /*5a70*/  FMUL.FTZ R36, R36, R114.reuse ;  /* 0x0000007224247220 */ /* 0x080fe20000410000 */
[-C--:B------:R-:W-:Y:S01]  /*5a80*/  FMUL.FTZ R43, R43, R115.reuse ;  /* 0x000000732b2b7220 */ /* 0x080fe20000410000 */
[C---:B------:R-:W-:Y:S01]  /*5a90*/  FFMA.FTZ R38, R37.reuse, R114, -R38 ;  /* 0x0000007225267223 */ /* 0x040fe20000010826 */
[C---:B------:R-:W-:Y:S01]  /*5aa0*/  FFMA.FTZ R39, R42.reuse, R115, -R39 ;  /* 0x000000732a277223 */ /* 0x040fe20000010827 */
[----:B------:R-:W-:Y:S01]  /*5ab0*/  FFMA.FTZ R37, R37, R117, R36 ;  /* 0x0000007525257223 */ /* 0x000fe20000010024 */
[----:B------:R-:W-:Y:S01]  /*5ac0*/  FFMA.FTZ R42, R42, R118, R43 ;  /* 0x000000762a2a7223 */ /* 0x000fe2000001002b */
[----:B------:R-:W-:-:S02]  /*5ad0*/  F2FP.BF16.F32.PACK_AB R46, R46, R51 ;  /* 0x000000332e2e723e */ /* 0x000fc400000010ff */
[----:B------:R-:W-:Y:S02]  /*5ae0*/  F2FP.BF16.F32.PACK_AB R40, R40, R53 ;  /* 0x000000352828723e */ /* 0x000fe400000010ff */
[----:B------:R-:W-:Y:S01]  /*5af0*/  F2FP.BF16.F32.PACK_AB R36, R37, R38 ;  /* 0x000000262524723e */ /* 0x000fe200000010ff */
[----:B------:R-:W-:Y:S01]  /*5b00*/  IMAD.MOV.U32 R37, RZ, RZ, R46 ;  /* 0x000000ffff257224 */ /* 0x000fe200078e002e */
[----:B------:R-:W-:Y:S01]  /*5b10*/  F2FP.BF16.F32.PACK_AB R39, R42, R39 ;  /* 0x000000272a27723e */ /* 0x000fe200000010ff */
[----:B------:R-:W-:-:S07]  /*5b20*/  IMAD.MOV.U32 R38, RZ, RZ, R40 ;  /* 0x000000ffff267224 */ /* 0x000fce00078e0028 */
.L_x_1589:
[----:B------:R-:W-:Y:S05]  /*5b30*/  BSYNC B1 ;  /* 0x0000000000017941 */ /* 0x000fea0003800000 */
.L_x_1588:
[----:B------:R-:W-:Y:S02]  /*5b40*/  ULDC.64 UR4, c[0x0][0x208] ;  /* 0x0000820000047ab9 */ /* 0x000fe40000000a00 */
[----:B--2---:R1:W-:Y:S01]  /*5b50*/  STG.E.128 desc[UR4][R48.64+0x180], R36 ;  /* 0x0001802430007986 */ /* 0x0043e2000c101d04 */
[----:B------:R-:W-:Y:S05]  /*5b60*/  BRA `(.L_x_1575) ;  /* 0x0000002c00c87947 */ /* 0x000fea0003800000 */
.L_x_1551:
        /* <DEDUP_REMOVED lines=16> */
[----:B------:R-:W-:Y:S01]  /*5c70*/  LEA R52, P3, R38, UR4, 0x1 ;  /* 0x0000000426347c11 */ /* 0x000fe2000f8608ff */
[----:B------:R-:W-:Y:S01]  /*5c80*/  IMAD.X R39, R99, 0x1, R32, P2 ;  /* 0x0000000163277824 */ /* 0x000fe200010e0620 */
[----:B------:R-:W-:Y:S01]  /*5c90*/  LEA R56, P2, R36, UR6, 0x1 ;  /* 0x0000000624387c11 */ /* 0x000fe2000f8408ff */
[----:B------:R-:W-:Y:S01]  /*5ca0*/  IMAD.X R37, R109, 0x1, R34, P5 ;  /* 0x000000016d257824 */ /* 0x000fe200028e0622 */
[----:B------:R-:W-:Y:S02]  /*5cb0*/  ISETP.GE.AND P5, PT, R226, R116, PT ;  /* 0x00000074e200720c */ /* 0x000fe40003fa6270 */
[----:B------:R-:W-:-:S02]  /*5cc0*/  CS2R R42, SRZ ;  /* 0x00000000002a7805 */ /* 0x000fc4000001ff00 */
[----:B------:R-:W-:Y:S02]  /*5cd0*/  LEA.HI.X R53, R38, UR5, R39, 0x1, P3 ;  /* 0x0000000526357c11 */ /* 0x000fe400098f0c27 */
[----:B------:R-:W-:Y:S02]  /*5ce0*/  CS2R R40, SRZ ;  /* 0x0000000000287805 */ /* 0x000fe4000001ff00 */
[----:B------:R-:W-:Y:S02]  /*5cf0*/  ISETP.GE.AND P3, PT, R18, R116, PT ;  /* 0x000000741200720c */ /* 0x000fe40003f66270 */
[----:B------:R-:W-:Y:S02]  /*5d00*/  CS2R R38, SRZ ;  /* 0x0000000000267805 */ /* 0x000fe4000001ff00 */
[----:B------:R-:W-:Y:S02]  /*5d10*/  LEA.HI.X R57, R36, UR7, R37, 0x1, P2 ;  /* 0x0000000724397c11 */ /* 0x000fe400090f0c25 */
[----:B------:R-:W-:-:S02]  /*5d20*/  CS2R R36, SRZ ;  /* 0x0000000000247805 */ /* 0x000fc4000001ff00 */
[----:B------:R-:W-:Y:S02]  /*5d30*/  CS2R R50, SRZ ;  /* 0x0000000000327805 */ /* 0x000fe4000001ff00 */
[----:B------:R-:W-:Y:S02]  /*5d40*/  CS2R R48, SRZ ;  /* 0x0000000000307805 */ /* 0x000fe4000001ff00 */
[----:B------:R-:W-:Y:S02]  /*5d50*/  CS2R R46, SRZ ;  /* 0x00000000002e7805 */ /* 0x000fe4000001ff00 */
[----:B------:R-:W-:Y:S01]  /*5d60*/  CS2R R44, SRZ ;  /* 0x00000000002c7805 */ /* 0x000fe2000001ff00 */
[----:B------:R-:W-:Y:S02]  /*5d70*/  ULDC.64 UR8, c[0x0][0x208] ;  /* 0x0000820000087ab9 */ /* 0x000fe40000000a00 */
[----:B------:R0:W5:Y:S04]  /*5d80*/  @!P5 LDG.E.128 R36, desc[UR8][R52.64+0x80] ;  /* 0x000080083424d981 */ /* 0x000168000c1e1d00 */
[----:B------:R0:W5:Y:S04]  /*5d90*/  @!P3 LDG.E.128 R40, desc[UR8][R52.64] ;  /* 0x000000083428b981 */ /* 0x000168000c1e1d00 */
[----:B------:R0:W5:Y:S04]  /*5da0*/  @!P3 LDG.E.128 R48, desc[UR8][R56.64] ;  /* 0x000000083830b981 */ /* 0x000168000c1e1d00 */
[----:B------:R0:W5:Y:S02]  /*5db0*/  @!P5 LDG.E.128 R44, desc[UR8][R56.64+0x80] ;  /* 0x00008008382cd981 */ /* 0x000164000c1e1d00 */
.L_x_1591:
[----:B------:R-:W-:Y:S05]  /*5dc0*/  BSYNC B1 ;  /* 0x0000000000017941 */ /* 0x000fea0003800000 */
.L_x_1590:
        /* <DEDUP_REMOVED lines=19> */
[----:B------:R-:W-:Y:S02]  /*5f00*/  CS2R R64, SRZ ;  /* 0x0000000000407805 */ /* 0x000fe4000001ff00 */
[----:B------:R-:W-:Y:S02]  /*5f10*/  CS2R R62, SRZ ;  /* 0x00000000003e7805 */ /* 0x000fe4000001ff00 */
[----:B------:R-:W-:Y:S02]  /*5f20*/  IADD3.X R109, R34, R109, R26, P2, P5 ;  /* 0x0000006d226d7210 */ /* 0x000fe400017ea41a */
[----:B------:R-:W-:Y:S02]  /*5f30*/  CS2R R60, SRZ ;  /* 0x00000000003c7805 */ /* 0x000fe4000001ff00 */
[----:B------:R-:W-:Y:S01]  /*5f40*/  LEA R68, P5, R71, UR4, 0x1 ;  /* 0x0000000447447c11 */ /* 0x000fe2000f8a08ff */
[----:B------:R-:W-:Y:S01]  /*5f50*/  ULDC.64 UR8, c[0x0][0x208] ;  /* 0x0000820000087ab9 */ /* 0x000fe20000000a00 */
[----:B------:R-:W-:-:S02]  /*5f60*/  LEA R70, P2, R52, UR6, 0x1 ;  /* 0x0000000634467c11 */ /* 0x000fc4000f8408ff */
[----:B------:R-:W-:Y:S02]  /*5f70*/  LEA.HI.X R69, R71, UR5, R54, 0x1, P5 ;  /* 0x0000000547457c11 */ /* 0x000fe4000a8f0c36 */
[----:B------:R-:W-:Y:S02]  /*5f80*/  CS2R R54, SRZ ;  /* 0x0000000000367805 */ /* 0x000fe4000001ff00 */
[----:B------:R-:W-:Y:S02]  /*5f90*/  LEA.HI.X R71, R52, UR7, R109, 0x1, P2 ;  /* 0x0000000734477c11 */ /* 0x000fe400090f0c6d */
[----:B------:R-:W-:Y:S02]  /*5fa0*/  CS2R R52, SRZ ;  /* 0x0000000000347805 */ /* 0x000fe4000001ff00 */
[-C--:B------:R-:W-:Y:S02]  /*5fb0*/  ISETP.GE.AND P5, PT, R18, R116.reuse, PT ;  /* 0x000000741200720c */ /* 0x080fe40003fa6270 */
[----:B------:R-:W-:-:S11]  /*5fc0*/  ISETP.GE.AND P2, PT, R226, R116, PT ;  /* 0x00000074e200720c */ /* 0x000fd60003f46270 */
[----:B------:R0:W5:Y:S04]  /*5fd0*/  @!P5 LDG.E.128 R56, desc[UR8][R68.64] ;  /* 0x000000084438d981 */ /* 0x000168000c1e1d00 */
[----:B------:R0:W5:Y:S04]  /*5fe0*/  @!P2 LDG.E.128 R52, desc[UR8][R68.64+0x80] ;  /* 0x000080084434a981 */ /* 0x000168000c1e1d00 */
[----:B------:R0:W5:Y:S04]  /*5ff0*/  @!P5 LDG.E.128 R64, desc[UR8][R70.64] ;  /* 0x000000084640d981 */ /* 0x000168000c1e1d00 */
[----:B------:R0:W5:Y:S02]  /*6000*/  @!P2 LDG.E.128 R60, desc[UR8][R70.64+0x80] ;  /* 0x00008008463ca981 */ /* 0x000164000c1e1d00 */
.L_x_1593:
[----:B------:R-:W-:Y:S05]  /*6010*/  BSYNC B1 ;  /* 0x0000000000017941 */ /* 0x000fea0003800000 */
.L_x_1592:
[----:B0-----:R-:W2:Y:S01]  /*6020*/  LDL R68, [R1+0x20] ;  /* 0x0000200001447983 */ /* 0x001ea20000100800 */
[----:B-----5:R-:W-:Y:S02]  /*6030*/  IMAD.MOV.U32 R69, RZ, RZ, R39 ;  /* 0x000000ffff457224 */ /* 0x020fe400078e0027 */
[----:B------:R-:W-:Y:S02]  /*6040*/  IMAD.MOV.U32 R70, RZ, RZ, R42 ;  /* 0x000000ffff467224 */ /* 0x000fe400078e002a */
[----:B------:R-:W-:-:S05]  /*6050*/  IMAD.MOV.U32 R71, RZ, RZ, R43 ;  /* 0x000000ffff477224 */ /* 0x000fca00078e002b */
[----:B------:R-:W-:Y:S02]  /*6060*/  PRMT R123, R70, 0x5410, R71 ;  /* 0x00005410467b7816 */ /* 0x000fe40000000047 */
[----:B--2---:R-:W-:Y:S01]  /*6070*/  R2UR UR4, R68 ;  /* 0x00000000440472ca */ /* 0x004fe200000e0000 */
[----:B------:R-:W-:-:S05]  /*6080*/  IMAD.MOV.U32 R68, RZ, RZ, R38 ;  /* 0x000000ffff447224 */ /* 0x000fca00078e0026 */
[----:B------:R-:W-:Y:S01]  /*6090*/  PRMT R134, R69, 0x5410, R68 ;  /* 0x0000541045867816 */ /* 0x000fe20000000044 */
[----:B------:R-:W-:Y:S02]  /*60a0*/  IMAD.MOV.U32 R68, RZ, RZ, R36 ;  /* 0x000000ffff447224 */ /* 0x000fe400078e0024 */
[----:B------:R-:W-:-:S04]  /*60b0*/  IMAD.MOV.U32 R69, RZ, RZ, R37 ;  /* 0x000000ffff457224 */ /* 0x000fc800078e0025 */
[----:B------:R-:W-:Y:S01]  /*60c0*/  UISETP.NE.AND UP0, UPT, UR4, 0x3, UPT ;  /* 0x000000030400788c */ /* 0x000fe2000bf05270 */
[----:B------:R-:W-:Y:S01]  /*60d0*/  PRMT R135, R69, 0x5410, R68 ;  /* 0x0000541045877816 */ /* 0x000fe20000000044 */
[----:B------:R-:W-:Y:S02]  /*60e0*/  IMAD.MOV.U32 R68, RZ, RZ, R40 ;  /* 0x000000ffff447224 */ /* 0x000fe400078e0028 */
[----:B------:R-:W-:Y:S02]  /*60f0*/  IMAD.MOV.U32 R69, RZ, RZ, R41 ;  /* 0x000000ffff457224 */ /* 0x000fe400078e0029 */
[----:B------:R-:W-:-:S03]  /*6100*/  PLOP3.LUT P2, PT, PT, PT, UP0, 0x80, 0x0 ;  /* 0x000000000000781c */ /* 0x000fc60003f4f008 */
        /* <DEDUP_REMOVED lines=39> */
[----:B------:R-:W-:Y:S06]  /*6380*/  @!P2 BRA `(.L_x_1594) ;  /* 0x000000000004a947 */ /* 0x000fec0003800000 */
[----:B------:R-:W-:Y:S01]  /*6390*/  BPT.TRAP 0x1 ;  /* 0x000000040000795c */ /* 0x000fe20000300000 */
.L_x_1594:
[----:B------:R-:W-:Y:S01]  /*63a0*/  IMAD R99, R17, 0x8, R16 ;  /* 0x0000000811637824 */ /* 0x000fe200078e0210 */
[----:B------:R-:W-:Y:S01]  /*63b0*/  SHF.L.U32 R109, R237, 0x1f, RZ ;  /* 0x0000001fed6d7819 */ /* 0x000fe200000006ff */
[----:B------:R-:W0:Y:S01]  /*63c0*/  LDC R117, c[0x0][0x2f4] ;  /* 0x0000bd00ff757b82 */ /* 0x000e220000000800 */
[----:B------:R-:W-:Y:S01]  /*63d0*/  BSSY B1, `(.L_x_1595) ;  /* 0x0000004000017945 */ /* 0x000fe20003800000 */
[----:B------:R-:W-:Y:S01]  /*63e0*/  IMAD.MOV.U32 R111, RZ, RZ, R72 ;  /* 0x000000ffff6f7224 */ /* 0x000fe200078e0048 */
[----:B------:R-:W1:Y:S02]  /*63f0*/  SYNCS.PHASECHK.TRANS64.TRYWAIT P5, [R99+URZ+0x30890], R109 ;  /* 0x0308906d630075a7 */ /* 0x000e6400080a017f */
[----:B-1----:R-:W-:Y:S05]  /*6400*/  @!P5 BRA `(.L_x_1596) ;  /* 0x000002800044d947 */ /* 0x002fea0003800000 */
.L_x_2029:
[----:B------:R-:W-:Y:S05]  /*6410*/  BSYNC B1 ;  /* 0x0000000000017941 */ /* 0x000fea0003800000 */
.L_x_1595:
[----:B------:R-:W2:Y:S01]  /*6420*/  LDC.64 R112, c[0x0][0x300] ;  /* 0x0000c000ff707b82 */ /* 0x000ea20000000a00 */
[----:B------:R-:W-:Y:S01]  /*6430*/  BSSY B1, `(.L_x_1597) ;  /* 0x0000118000017945 */ /* 0x000fe20003800000 */
[----:B0-----:R-:W-:-:S03]  /*6440*/  IMAD.IADD R118, R117, 0x1, -R29 ;  /* 0x0000000175767824 */ /* 0x001fc600078e0a1d */
[----:B------:R-:W-:Y:S05]  /*6450*/  @P4 BRA `(.L_x_1598) ;  /* 0x0000001000544947 */ /* 0x000fea0003800000 */
[----:B------:R-:W-:Y:S01]  /*6460*/  ISETP.NE.AND P4, PT, R30, RZ, PT ;  /* 0x000000ff1e00720c */ /* 0x000fe20003f85270 */
[-C--:B--2---:R-:W-:Y:S01]  /*6470*/  IMAD.WIDE.U32 R114, R23, R112.reuse, R110 ;  /* 0x0000007017727225 */ /* 0x084fe200078e006e */
[----:B------:R-:W-:Y:S01]  /*6480*/  SHF.R.S32.HI R68, RZ, 0x1f, R23 ;  /* 0x0000001fff447819 */ /* 0x000fe20000011417 */
[----:B------:R-:W-:Y:S04]  /*6490*/  BSSY B2, `(.L_x_1599) ;  /* 0x000008a000027945 */ /* 0x000fe80003800000 */
[----:B------:R-:W-:-:S04]  /*64a0*/  IMAD R119, R68, R112, RZ ;  /* 0x0000007044777224 */ /* 0x000fc800078e02ff */
[----:B------:R-:W-:-:S04]  /*64b0*/  IMAD R119, R23, R113, R119 ;  /* 0x0000007117777224 */ /* 0x000fc800078e0277 */
[----:B------:R-:W-:Y:S01]  /*64c0*/  IMAD.IADD R119, R119, 0x1, R115 ;  /* 0x0000000177777824 */ /* 0x000fe200078e0273 */
[----:B------:R-:W-:Y:S06]  /*64d0*/  @!P4 BRA `(.L_x_1600) ;  /* 0x000000080014c947 */ /* 0x000fec0003800000 */
[----:B------:R-:W2:Y:S01]  /*64e0*/  LDL R70, [R1+0x28] ;  /* 0x0000280001467983 */ /* 0x000ea20000100800 */
[----:B------:R-:W-:Y:S01]  /*64f0*/  SEL R68, R29, R118, !P0 ;  /* 0x000000761d447207 */ /* 0x000fe20004000000 */
[C---:B------:R-:W-:Y:S01]  /*6500*/  IMAD.SHL.U32 R71, R23.reuse, 0x40, RZ ;  /* 0x0000004017477824 */ /* 0x040fe200078e00ff */
[----:B------:R-:W-:Y:S01]  /*6510*/  ISETP.GE.AND P4, PT, R18, R116, PT ;  /* 0x000000741200720c */ /* 0x000fe20003f86270 */
[----:B------:R-:W-:Y:S01]  /*6520*/  IMAD.SHL.U32 R72, R23, 0x40, RZ ;  /* 0x0000004017487824 */ /* 0x000fe200078e00ff */
[----:B------:R-:W-:Y:S01]  /*6530*/  SHF.R.S32.HI R69, RZ, 0x1f, R68 ;  /* 0x0000001fff457819 */ /* 0x000fe20000011444 */
[----:B------:R-:W-:Y:S01]  /*6540*/  BSSY B3, `(.L_x_1601) ;  /* 0x0000071000037945 */ /* 0x000fe20003800000 */
[----:B------:R-:W-:Y:S02]  /*6550*/  LOP3.LUT R71, R71, 0x1c0, RZ, 0xc0, !PT ;  /* 0x000001c047477812 */ /* 0x000fe400078ec0ff */
[----:B------:R-:W-:Y:S02]  /*6560*/  LEA.HI R68, R69, R68, RZ, 0x4 ;  /* 0x0000004445447211 */ /* 0x000fe400078f20ff */
[----:B------:R-:W-:-:S02]  /*6570*/  SHF.R.U32.HI R71, RZ, 0x3, R71 ;  /* 0x00000003ff477819 */ /* 0x000fc40000011647 */
[----:B------:R-:W-:-:S04]  /*6580*/  LEA.HI.SX32 R68, R68, R35, 0x1c ;  /* 0x0000002344447211 */ /* 0x000fc800078fe2ff */
[----:B------:R-:W-:Y:S01]  /*6590*/  SHF.R.S32.HI R69, RZ, 0x1f, R68 ;  /* 0x0000001fff457819 */ /* 0x000fe20000011444 */
[----:B------:R-:W-:-:S03]  /*65a0*/  IMAD.SHL.U32 R120, R68, 0x8, RZ ;  /* 0x0000000844787824 */ /* 0x000fc600078e00ff */
[----:B------:R-:W-:Y:S02]  /*65b0*/  LEA.HI R68, R69, R68, RZ, 0x3 ;  /* 0x0000004445447211 */ /* 0x000fe400078f18ff */
[----:B------:R-:W-:-:S03]  /*65c0*/  LOP3.LUT R69, R120, 0x38, RZ, 0xc0, !PT ;  /* 0x0000003878457812 */ /* 0x000fc600078ec0ff */
[----:B------:R-:W-:Y:S01]  /*65d0*/  IMAD.SHL.U32 R68, R68, 0x200, RZ ;  /* 0x0000020044447824 */ /* 0x000fe200078e00ff */
[----:B------:R-:W-:-:S04]  /*65e0*/  LOP3.LUT R69, R69, 0x1c0, R72, 0xf8, !PT ;  /* 0x000001c045457812 */ /* 0x000fc800078ef848 */
[----:B------:R-:W-:Y:S02]  /*65f0*/  LOP3.LUT R68, R68, 0x7ffff000, RZ, 0xc0, !PT ;  /* 0x7ffff00044447812 */ /* 0x000fe400078ec0ff */
[----:B------:R-:W-:-:S04]  /*6600*/  LOP3.LUT R69, R69, R71, RZ, 0x3c, !PT ;  /* 0x0000004745457212 */ /* 0x000fc800078e3cff */
[----:B--2---:R-:W-:-:S05]  /*6610*/  IADD3 R68, R69, R68, R70 ;  /* 0x0000004445447210 */ /* 0x004fca0007ffe046 */
[C---:B------:R-:W-:Y:S02]  /*6620*/  IMAD R72, R17.reuse, 0x4000, R68 ;  /* 0x0000400011487824 */ /* 0x040fe400078e0244 */
[----:B------:R-:W-:Y:S02]  /*6630*/  IMAD R68, R17, 0x4000, R6 ;  /* 0x0000400011447824 */ /* 0x000fe400078e0206 */
[--C-:B------:R-:W-:Y:S02]  /*6640*/  IMAD R72, R72, 0x2, R16.reuse ;  /* 0x0000000248487824 */ /* 0x100fe400078e0210 */
[----:B------:R-:W-:-:S04]  /*6650*/  IMAD R68, R68, 0x2, R16 ;  /* 0x0000000244447824 */ /* 0x000fc800078e0210 */
[----:B------:R-:W0:Y:S04]  /*6660*/  LDS.128 R72, [R72+0x20400] ;  /* 0x0204000048487984 */ /* 0x000e280000000c00 */
[----:B------:R-:W2:Y:S01]  /*6670*/  LDS.128 R68, [R68+0x20400] ;  /* 0x0204000044447984 */ /* 0x000ea20000000c00 */
[----:B------:R-:W-:Y:S05]  /*6680*/  @P4 BRA `(.L_x_1602) ;  /* 0x0000000400704947 */ /* 0x000fea0003800000 */
[--C-:B------:R-:W-:Y:S02]  /*6690*/  SHF.R.U64 R40, R40, 0x10, R41.reuse ;  /* 0x0000001028287819 */ /* 0x100fe40000001229 */
[----:B------:R-:W-:Y:S02]  /*66a0*/  SHF.R.U32.HI R121, RZ, 0x10, R41 ;  /* 0x00000010ff797819 */ /* 0x000fe40000011629 */
[C---:B------:R-:W-:Y:S02]  /*66b0*/  PRMT R40, R122.reuse, 0x5432, R40 ;  /* 0x000054327a287816 */ /* 0x040fe40000000028 */
[----:B------:R-:W-:Y:S02]  /*66c0*/  PRMT R121, R122, 0x5410, R121 ;  /* 0x000054107a797816 */ /* 0x000fe40000000079 */
[----:B------:R-:W-:Y:S02]  /*66d0*/  SHF.R.U32.HI R122, RZ, 0x10, R49 ;  /* 0x00000010ff7a7819 */ /* 0x000fe40000011631 */
[----:B------:R-:W-:-:S02]  /*66e0*/  SHF.R.U64 R41, R42, 0x10, R43 ;  /* 0x000000102a297819 */ /* 0x000fc4000000122b */
[----:B------:R-:W-:Y:S02]  /*66f0*/  SHF.R.U32.HI R42, RZ, 0x10, R43 ;  /* 0x00000010ff2a7819 */ /* 0x000fe4000001162b */
[----:B------:R-:W-:Y:S02]  /*6700*/  SHF.R.U64 R43, R48, 0x10, R49 ;  /* 0x00000010302b7819 */ /* 0x000fe40000001231 */
[--C-:B------:R-:W-:Y:S02]  /*6710*/  SHF.R.U64 R48, R50, 0x10, R51.reuse ;  /* 0x0000001032307819 */ /* 0x100fe40000001233 */
[----:B------:R-:W-:Y:S01]  /*6720*/  SHF.R.U32.HI R49, RZ, 0x10, R51 ;  /* 0x00000010ff317819 */ /* 0x000fe20000011633 */
[----:B--2---:R-:W-:Y:S01]  /*6730*/  IMAD.U32 R51, R69, 0x10000, RZ ;  /* 0x0001000045337824 */ /* 0x004fe200078e00ff */
[----:B------:R-:W-:Y:S02]  /*6740*/  PRMT R122, R125, 0x5432, R122 ;  /* 0x000054327d7a7816 */ /* 0x000fe4000000007a */
[----:B------:R-:W-:-:S02]  /*6750*/  PRMT R41, R123, 0x5410, R41 ;  /* 0x000054107b297816 */ /* 0x000fc40000000029 */
[----:B------:R-:W-:Y:S01]  /*6760*/  PRMT R42, R123, 0x5432, R42 ;  /* 0x000054327b2a7816 */ /* 0x000fe2000000002a */
[----:B------:R-:W-:Y:S01]  /*6770*/  IMAD.U32 R123, R122, 0x10000, RZ ;  /* 0x000100007a7b7824 */ /* 0x000fe200078e00ff */
[C---:B------:R-:W-:Y:S02]  /*6780*/  PRMT R48, R124.reuse, 0x5432, R48 ;  /* 0x000054327c307816 */ /* 0x040fe40000000030 */
[----:B------:R-:W-:Y:S01]  /*6790*/  PRMT R49, R124, 0x5410, R49 ;  /* 0x000054107c317816 */ /* 0x000fe20000000031 */
[----:B0-----:R-:W-:Y:S01]  /*67a0*/  IMAD.U32 R124, R73, 0x10000, RZ ;  /* 0x00010000497c7824 */ /* 0x001fe200078e00ff */
[----:B------:R-:W-:Y:S01]  /*67b0*/  PRMT R43, R125, 0x5410, R43 ;  /* 0x000054107d2b7816 */ /* 0x000fe2000000002b */
[----:B------:R-:W-:Y:S01]  /*67c0*/  IMAD.U32 R125, R121, 0x10000, RZ ;  /* 0x00010000797d7824 */ /* 0x000fe200078e00ff */
[----:B------:R-:W-:Y:S01]  /*67d0*/  LOP3.LUT R122, R122, 0xffff0000, RZ, 0xc0, !PT ;  /* 0xffff00007a7a7812 */ /* 0x000fe200078ec0ff */
[C---:B------:R-:W-:Y:S01]  /*67e0*/  FMUL.FTZ R50, R124.reuse, R123 ;  /* 0x0000007b7c327220 */ /* 0x040fe20000410000 */
[----:B------:R-:W-:Y:S01]  /*67f0*/  LOP3.LUT R73, R73, 0xffff0000, RZ, 0xc0, !PT ;  /* 0xffff000049497812 */ /* 0x000fe200078ec0ff */
[----:B------:R-:W-:-:S02]  /*6800*/  FMUL.FTZ R124, R124, R125 ;  /* 0x0000007d7c7c7220 */ /* 0x000fc40000410000 */
[C---:B------:R-:W-:Y:S02]  /*6810*/  FFMA.FTZ R50, R51.reuse, R125, -R50 ;  /* 0x0000007d33327223 */ /* 0x040fe40000010832 */
[----:B------:R-:W-:Y:S01]  /*6820*/  FFMA.FTZ R51, R51, R123, R124 ;  /* 0x0000007b33337223 */ /* 0x000fe2000001007c */
[----:B------:R-:W-:Y:S01]  /*6830*/  LOP3.LUT R123, R121, 0xffff0000, RZ, 0xc0, !PT ;  /* 0xffff0000797b7812 */ /* 0x000fe200078ec0ff */
[----:B------:R-:W-:Y:S01]  /*6840*/  IMAD.U32 R124, R75, 0x10000, RZ ;  /* 0x000100004b7c7824 */ /* 0x000fe200078e00ff */
[----:B------:R-:W-:Y:S01]  /*6850*/  LOP3.LUT R121, R69, 0xffff0000, RZ, 0xc0, !PT ;  /* 0xffff000045797812 */ /* 0x000fe200078ec0ff */
[----:B------:R-:W-:Y:S01]  /*6860*/  FMUL.FTZ R69, R73, R122 ;  /* 0x0000007a49457220 */ /* 0x000fe20000410000 */
[----:B------:R-:W-:Y:S01]  /*6870*/  LOP3.LUT R75, R75, 0xffff0000, RZ, 0xc0, !PT ;  /* 0xffff00004b4b7812 */ /* 0x000fe200078ec0ff */
[-C--:B------:R-:W-:Y:S02]  /*6880*/  FMUL.FTZ R73, R73, R123.reuse ;  /* 0x0000007b49497220 */ /* 0x080fe40000410000 */
[----:B------:R-:W-:Y:S01]  /*6890*/  FFMA.FTZ R69, R121, R123, -R69 ;  /* 0x0000007b79457223 */ /* 0x000fe20000010845 */
[----:B------:R-:W-:-:S02]  /*68a0*/  IMAD.U32 R123, R49, 0x10000, RZ ;  /* 0x00010000317b7824 */ /* 0x000fc400078e00ff */
[----:B------:R-:W-:Y:S01]  /*68b0*/  FFMA.FTZ R73, R121, R122, R73 ;  /* 0x0000007a79497223 */ /* 0x000fe20000010049 */
[----:B------:R-:W-:Y:S01]  /*68c0*/  IMAD.U32 R122, R71, 0x10000, RZ ;  /* 0x00010000477a7824 */ /* 0x000fe200078e00ff */
[----:B------:R-:W-:Y:S01]  /*68d0*/  LOP3.LUT R49, R49, 0xffff0000, RZ, 0xc0, !PT ;  /* 0xffff000031317812 */ /* 0x000fe200078ec0ff */
[----:B------:R-:W-:Y:S02]  /*68e0*/  IMAD.U32 R121, R42, 0x10000, RZ ;  /* 0x000100002a797824 */ /* 0x000fe400078e00ff */
[----:B------:R-:W-:Y:S01]  /*68f0*/  FMUL.FTZ R125, R124, R123 ;  /* 0x0000007b7c7d7220 */ /* 0x000fe20000410000 */
[----:B------:R-:W-:Y:S01]  /*6900*/  F2FP.BF16.F32.PACK_AB R73, R73, R51 ;  /* 0x000000334949723e */ /* 0x000fe200000010ff */
[----:B------:R-:W-:Y:S01]  /*6910*/  IMAD.U32 R51, R43, 0x10000, RZ ;  /* 0x000100002b337824 */ /* 0x000fe200078e00ff */
[----:B------:R-:W-:Y:S01]  /*6920*/  F2FP.BF16.F32.PACK_AB R69, R69, R50 ;  /* 0x000000324545723e */ /* 0x000fe200000010ff */
[-C--:B------:R-:W-:Y:S01]  /*6930*/  FFMA.FTZ R125, R122, R121.reuse, -R125 ;  /* 0x000000797a7d7223 */ /* 0x080fe2000001087d */
[----:B------:R-:W-:Y:S01]  /*6940*/  FMUL.FTZ R121, R124, R121 ;  /* 0x000000797c797220 */ /* 0x000fe20000410000 */
[----:B------:R-:W-:Y:S01]  /*6950*/  IMAD.U32 R50, R68, 0x10000, RZ ;  /* 0x0001000044327824 */ /* 0x000fe200078e00ff */
[----:B------:R-:W-:-:S02]  /*6960*/  LOP3.LUT R43, R43, 0xffff0000, RZ, 0xc0, !PT ;  /* 0xffff00002b2b7812 */ /* 0x000fc400078ec0ff */
[----:B------:R-:W-:Y:S01]  /*6970*/  FFMA.FTZ R122, R122, R123, R121 ;  /* 0x0000007b7a7a7223 */ /* 0x000fe20000010079 */
[----:B------:R-:W-:Y:S02]  /*6980*/  LOP3.LUT R121, R42, 0xffff0000, RZ, 0xc0, !PT ;  /* 0xffff00002a797812 */ /* 0x000fe400078ec0ff */
[----:B------:R-:W-:Y:S01]  /*6990*/  LOP3.LUT R42, R71, 0xffff0000, RZ, 0xc0, !PT ;  /* 0xffff0000472a7812 */ /* 0x000fe200078ec0ff */
[C---:B------:R-:W-:Y:S01]  /*69a0*/  FMUL.FTZ R71, R75.reuse, R49 ;  /* 0x000000314b477220 */ /* 0x040fe20000410000 */
[----:B------:R-:W-:Y:S01]  /*69b0*/  LOP3.LUT R68, R68, 0xffff0000, RZ, 0xc0, !PT ;  /* 0xffff000044447812 */ /* 0x000fe200078ec0ff */
[-C--:B------:R-:W-:Y:S02]  /*69c0*/  FMUL.FTZ R75, R75, R121.reuse ;  /* 0x000000794b4b7220 */ /* 0x080fe40000410000 */
[----:B------:R-:W-:Y:S01]  /*69d0*/  FFMA.FTZ R71, R42, R121, -R71 ;  /* 0x000000792a477223 */ /* 0x000fe20000010847 */
[----:B------:R-:W-:Y:S02]  /*69e0*/  IMAD.U32 R121, R40, 0x10000, RZ ;  /* 0x0001000028797824 */ /* 0x000fe400078e00ff */
[----:B------:R-:W-:Y:S01]  /*69f0*/  FFMA.FTZ R42, R42, R49, R75 ;  /* 0x000000312a2a7223 */ /* 0x000fe2000001004b */
[----:B------:R-:W-:Y:S01]  /*6a00*/  IMAD.U32 R75, R72, 0x10000, RZ ;  /* 0x00010000484b7824 */ /* 0x000fe200078e00ff */
[----:B------:R-:W-:-:S02]  /*6a10*/  LOP3.LUT R40, R40, 0xffff0000, RZ, 0xc0, !PT ;  /* 0xffff000028287812 */ /* 0x000fc400078ec0ff */
[----:B------:R-:W-:Y:S01]  /*6a20*/  F2FP.BF16.F32.PACK_AB R71, R71, R125 ;  /* 0x0000007d4747723e */ /* 0x000fe200000010ff */
[C---:B------:R-:W-:Y:S01]  /*6a30*/  FMUL.FTZ R49, R75.reuse, R51 ;  /* 0x000000334b317220 */ /* 0x040fe20000410000 */
[-C--:B------:R-:W-:Y:S01]  /*6a40*/  FMUL.FTZ R75, R75, R121.reuse ;  /* 0x000000794b4b7220 */ /* 0x080fe20000410000 */
[----:B------:R-:W-:Y:S02]  /*6a50*/  F2FP.BF16.F32.PACK_AB R42, R42, R122 ;  /* 0x0000007a2a2a723e */ /* 0x000fe400000010ff */
[C---:B------:R-:W-:Y:S01]  /*6a60*/  FFMA.FTZ R49, R50.reuse, R121, -R49 ;  /* 0x0000007932317223 */ /* 0x040fe20000010831 */
[----:B------:R-:W-:Y:S01]  /*6a70*/  FFMA.FTZ R50, R50, R51, R75 ;  /* 0x0000003332327223 */ /* 0x000fe2000001004b */
[----:B------:R-:W-:Y:S01]  /*6a80*/  LOP3.LUT R51, R72, 0xffff0000, RZ, 0xc0, !PT ;  /* 0xffff000048337812 */ /* 0x000fe200078ec0ff */
[----:B------:R-:W-:-:S04]  /*6a90*/  IMAD.U32 R121, R74, 0x10000, RZ ;  /* 0x000100004a797824 */ /* 0x000fc800078e00ff */
        /* <DEDUP_REMOVED lines=21> */
[----:B------:R-:W-:Y:S02]  /*6bf0*/  IMAD.MOV.U32 R68, RZ, RZ, R40 ;  /* 0x000000ffff447224 */ /* 0x000fe400078e0028 */
[----:B------:R-:W-:Y:S01]  /*6c00*/  IMAD.MOV.U32 R72, RZ, RZ, R43 ;  /* 0x000000ffff487224 */ /* 0x000fe200078e002b */
[----:B------:R-:W-:Y:S01]  /*6c10*/  F2FP.BF16.F32.PACK_AB R70, R70, R75 ;  /* 0x0000004b4646723e */ /* 0x000fe200000010ff */
[----:B------:R-:W-:Y:S01]  /*6c20*/  IMAD.MOV.U32 R75, RZ, RZ, R42 ;  /* 0x000000ffff4b7224 */ /* 0x000fe200078e002a */
[----:B------:R-:W-:-:S05]  /*6c30*/  F2FP.BF16.F32.PACK_AB R51, R51, R121 ;  /* 0x000000793333723e */ /* 0x000fca00000010ff */
[----:B------:R-:W-:-:S07]  /*6c40*/  IMAD.MOV.U32 R74, RZ, RZ, R51 ;  /* 0x000000ffff4a7224 */ /* 0x000fce00078e0033 */
.L_x_1602:
[----:B------:R-:W-:Y:S05]  /*6c50*/  BSYNC B3 ;  /* 0x0000000000037941 */ /* 0x000fea0003800000 */
.L_x_1601:
        /* <DEDUP_REMOVED lines=8> */
[----:B------:R-:W-:-:S05]  /*6ce0*/  LEA.HI.X R41, R41, R107, R43, 0x1, P5 ;  /* 0x0000006b29297211 */ /* 0x000fca00028f0c2b */
[----:B--2---:R2:W-:Y:S02]  /*6cf0*/  STG.E.128 desc[UR4][R40.64], R68 ;  /* 0x0000004428007986 */ /* 0x0045e4000c101d04 */
[----:B--2---:R-:W-:-:S04]  /*6d00*/  @!P4 LEA R40, P5, R120, R106, 0x1 ;  /* 0x0000006a7828c211 */ /* 0x004fc800078a08ff */
[----:B------:R-:W-:-:S05]  /*6d10*/  @!P4 LEA.HI.X R41, R120, R107, R42, 0x1, P5 ;  /* 0x0000006b7829c211 */ /* 0x000fca00028f0c2a */
[----:B0-----:R0:W-:Y:S04]  /*6d20*/  @!P4 STG.E.128 desc[UR4][R40.64], R72 ;  /* 0x000000482800c986 */ /* 0x0011e8000c101d04 */
.L_x_1600:
[----:B------:R-:W-:Y:S05]  /*6d30*/  BSYNC B2 ;  /* 0x0000000000027941 */ /* 0x000fea0003800000 */
.L_x_1599:
[----:B------:R-:W-:-:S13]  /*6d40*/  ISETP.NE.AND P4, PT, R93, RZ, PT ;  /* 0x000000ff5d00720c */ /* 0x000fda0003f85270 */
[----:B------:R-:W-:Y:S05]  /*6d50*/  @!P4 BRA `(.L_x_1598) ;  /* 0x000000080014c947 */ /* 0x000fea0003800000 */
[----:B------:R-:W2:Y:S01]  /*6d60*/  LDL R42, [R1+0x28] ;  /* 0x00002800012a7983 */ /* 0x000ea20000100800 */
[----:B0-----:R-:W-:Y:S01]  /*6d70*/  SEL R40, R29, R118, !P1 ;  /* 0x000000761d287207 */ /* 0x001fe20004800000 */
        /* <DEDUP_REMOVED lines=25> */
[----:B------:R-:W-:Y:S01]  /*6f10*/  SHF.R.U64 R38, R38, 0x10, R39 ;  /* 0x0000001026267819 */ /* 0x000fe20000001227 */
[----:B0-----:R-:W-:Y:S01]  /*6f20*/  IMAD.U32 R73, R49, 0x10000, RZ ;  /* 0x0001000031497824 */ /* 0x001fe200078e00ff */
[--C-:B------:R-:W-:Y:S01]  /*6f30*/  SHF.R.U32.HI R69, RZ, 0x10, R45.reuse ;  /* 0x00000010ff457819 */ /* 0x100fe2000001162d */
[----:B--2---:R-:W-:Y:S01]  /*6f40*/  IMAD.U32 R71, R41, 0x10000, RZ ;  /* 0x0001000029477824 */ /* 0x004fe200078e00ff */
        /* <DEDUP_REMOVED lines=88> */
.L_x_1604:
[----:B------:R-:W-:Y:S05]  /*74d0*/  BSYNC B2 ;  /* 0x0000000000027941 */ /* 0x000fea0003800000 */
.L_x_1603:
        /* <DEDUP_REMOVED lines=13> */
.L_x_1598:
[----:B------:R-:W-:Y:S05]  /*75b0*/  BSYNC B1 ;  /* 0x0000000000017941 */ /* 0x000fea0003800000 */
.L_x_1597:
[----:B---3--:R-:W-:Y:S02]  /*75c0*/  VIADD R37, R23, 0x20 ;  /* 0x0000002017257836 */ /* 0x008fe40000000000 */
[-C--:B--2---:R-:W-:Y:S02]  /*75d0*/  IMAD R36, R102, R112.reuse, RZ ;  /* 0x0000007066247224 */ /* 0x084fe400078e02ff */
[----:B------:R-:W-:-:S04]  /*75e0*/  IMAD.WIDE.U32 R110, R37, R112, R110 ;  /* 0x00000070256e7225 */ /* 0x000fc800078e006e */
[----:B------:R-:W-:Y:S01]  /*75f0*/  IMAD R113, R37, R113, R36 ;  /* 0x0000007125717224 */ /* 0x000fe200078e0224 */
[----:B------:R-:W-:Y:S06]  /*7600*/  @P3 BRA `(.L_x_1575) ;  /* 0x0000001400203947 */ /* 0x000fec0003800000 */
[----:B------:R-:W-:Y:S01]  /*7610*/  ISETP.NE.AND P3, PT, R30, RZ, PT ;  /* 0x000000ff1e00720c */ /* 0x000fe20003f65270 */
[----:B------:R-:W-:Y:S01]  /*7620*/  BSSY B1, `(.L_x_1605) ;  /* 0x000008a000017945 */ /* 0x000fe20003800000 */
[----:B------:R-:W-:-:S11]  /*7630*/  IMAD.IADD R48, R111, 0x1, R113 ;  /* 0x000000016f307824 */ /* 0x000fd600078e0271 */
[----:B------:R-:W-:Y:S05]  /*7640*/  @!P3 BRA `(.L_x_1606) ;  /* 0x00000008001cb947 */ /* 0x000fea0003800000 */
[----:B------:R-:W2:Y:S01]  /*7650*/  LDL R38, [R1+0x24] ;  /* 0x0000240001267983 */ /* 0x000ea20000100800 */
[----:B------:R-:W-:Y:S01]  /*7660*/  SEL R36, R29, R118, !P0 ;  /* 0x000000761d247207 */ /* 0x000fe20004000000 */
[C---:B------:R-:W-:Y:S01]  /*7670*/  VIADD R39, R23.reuse, 0x20 ;  /* 0x0000002017277836 */ /* 0x040fe20000000000 */
[----:B------:R-:W-:Y:S01]  /*7680*/  ISETP.GE.AND P4, PT, R18, R116, PT ;  /* 0x000000741200720c */ /* 0x000fe20003f86270 */
[----:B0-----:R-:W-:Y:S01]  /*7690*/  VIADD R40, R23, 0x20 ;  /* 0x0000002017287836 */ /* 0x001fe20000000000 */
[----:B------:R-:W-:Y:S01]  /*76a0*/  SHF.R.S32.HI R37, RZ, 0x1f, R36 ;  /* 0x0000001fff257819 */ /* 0x000fe20000011424 */
[----:B------:R-:W-:Y:S01]  /*76b0*/  IMAD.SHL.U32 R39, R39, 0x40, RZ ;  /* 0x0000004027277824 */ /* 0x000fe200078e00ff */
[----:B------:R-:W-:Y:S01]  /*76c0*/  BSSY B2, `(.L_x_1607) ;  /* 0x0000073000027945 */ /* 0x000fe20003800000 */
[----:B------:R-:W-:Y:S01]  /*76d0*/  IMAD.SHL.U32 R40, R40, 0x40, RZ ;  /* 0x0000004028287824 */ /* 0x000fe200078e00ff */
[----:B------:R-:W-:Y:S02]  /*76e0*/  LEA.HI R36, R37, R36, RZ, 0x4 ;  /* 0x0000002425247211 */ /* 0x000fe400078f20ff */
[----:B------:R-:W-:-:S02]  /*76f0*/  LOP3.LUT R39, R39, 0x1c0, RZ, 0xc0, !PT ;  /* 0x000001c027277812 */ /* 0x000fc400078ec0ff */
[----:B------:R-:W-:Y:S02]  /*7700*/  LEA.HI.SX32 R36, R36, R35, 0x1c ;  /* 0x0000002324247211 */ /* 0x000fe400078fe2ff */
[----:B------:R-:W-:Y:S02]  /*7710*/  LOP3.LUT R40, R40, 0x1c0, RZ, 0xc0, !PT ;  /* 0x000001c028287812 */ /* 0x000fe400078ec0ff */
[----:B------:R-:W-:Y:S01]  /*7720*/  SHF.R.S32.HI R37, RZ, 0x1f, R36 ;  /* 0x0000001fff257819 */ /* 0x000fe20000011424 */
[----:B------:R-:W-:Y:S01]  /*7730*/  IMAD.SHL.U32 R44, R36, 0x8, RZ ;  /* 0x00000008242c7824 */ /* 0x000fe200078e00ff */
[----:B------:R-:W-:Y:S02]  /*7740*/  SHF.R.U32.HI R39, RZ, 0x3, R39 ;  /* 0x00000003ff277819 */ /* 0x000fe40000011627 */
[----:B------:R-:W-:Y:S02]  /*7750*/  LEA.HI R37, R37, R36, RZ, 0x3 ;  /* 0x0000002425257211 */ /* 0x000fe400078f18ff */
[----:B------:R-:W-:-:S02]  /*7760*/  LOP3.LUT R36, R40, 0x38, R44, 0xf8, !PT ;  /* 0x0000003828247812 */ /* 0x000fc400078ef82c */
[----:B------:R-:W-:Y:S01]  /*7770*/  ISETP.GE.AND P3, PT, R44, R117, PT ;  /* 0x000000752c00720c */ /* 0x000fe20003f66270 */
[----:B------:R-:W-:Y:S01]  /*7780*/  IMAD.SHL.U32 R37, R37, 0x200, RZ ;  /* 0x0000020025257824 */ /* 0x000fe200078e00ff */
[----:B------:R-:W-:-:S04]  /*7790*/  LOP3.LUT R36, R36, R39, RZ, 0x3c, !PT ;  /* 0x0000002724247212 */ /* 0x000fc800078e3cff */
[----:B------:R-:W-:-:S04]  /*77a0*/  LOP3.LUT R37, R37, 0x7ffff000, RZ, 0xc0, !PT ;  /* 0x7ffff00025257812 */ /* 0x000fc800078ec0ff */
[----:B--2---:R-:W-:Y:S01]  /*77b0*/  IADD3 R36, R36, R37, R38 ;  /* 0x0000002524247210 */ /* 0x004fe20007ffe026 */
[----:B------:R-:W-:-:S04]  /*77c0*/  IMAD R37, R17, 0x4000, R5 ;  /* 0x0000400011257824 */ /* 0x000fc800078e0205 */
[----:B------:R-:W-:Y:S02]  /*77d0*/  IMAD R39, R17, 0x4000, R36 ;  /* 0x0000400011277824 */ /* 0x000fe400078e0224 */
[--C-:B------:R-:W-:Y:S02]  /*77e0*/  IMAD R37, R37, 0x2, R16.reuse ;  /* 0x0000000225257824 */ /* 0x100fe400078e0210 */
[----:B------:R-:W-:-:S04]  /*77f0*/  IMAD R40, R39, 0x2, R16 ;  /* 0x0000000227287824 */ /* 0x000fc800078e0210 */
[----:B------:R-:W0:Y:S04]  /*7800*/  LDS.128 R36, [R37+0x20400] ;  /* 0x0204000025247984 */ /* 0x000e280000000c00 */
[----:B------:R-:W2:Y:S01]  /*7810*/  LDS.128 R40, [R40+0x20400] ;  /* 0x0204000028287984 */ /* 0x000ea20000000c00 */
[----:B------:R-:W-:Y:S05]  /*7820*/  @P4 BRA `(.L_x_1608) ;  /* 0x0000000400704947 */ /* 0x000fea0003800000 */
[----:B------:R-:W-:Y:S01]  /*7830*/  SHF.R.U32.HI R46, RZ, 0x10, R65 ;  /* 0x00000010ff2e7819 */ /* 0x000fe20000011641 */
[----:B--2---:R-:W-:Y:S01]  /*7840*/  IMAD.U32 R51, R41, 0x10000, RZ ;  /* 0x0001000029337824 */ /* 0x004fe200078e00ff */
[----:B------:R-:W-:Y:S01]  /*7850*/  SHF.R.U32.HI R50, RZ, 0x10, R57 ;  /* 0x00000010ff327819 */ /* 0x000fe20000011639 */
[----:B0-----:R-:W-:Y:S01]  /*7860*/  IMAD.U32 R45, R37, 0x10000, RZ ;  /* 0x00010000252d7824 */ /* 0x001fe200078e00ff */
[----:B------:R-:W-:Y:S01]  /*7870*/  PRMT R47, R133, 0x5432, R46 ;  /* 0x00005432852f7816 */ /* 0x000fe2000000002e */
[----:B------:R-:W-:Y:S01]  /*7880*/  IMAD.U32 R70, R43, 0x10000, RZ ;  /* 0x000100002b467824 */ /* 0x000fe200078e00ff */
[----:B------:R-:W-:Y:S02]  /*7890*/  PRMT R50, R131, 0x5432, R50 ;  /* 0x0000543283327816 */ /* 0x000fe40000000032 */
        /* <DEDUP_REMOVED lines=9> */
[----:B------:R-:W-:Y:S01]  /*7930*/  FFMA.FTZ R46, R45, R46, -R68 ;  /* 0x0000002e2d2e7223 */ /* 0x000fe20000010844 */
[----:B------:R-:W-:Y:S01]  /*7940*/  PRMT R64, R133, 0x5410, R64 ;  /* 0x0000541085407816 */ /* 0x000fe20000000040 */
[----:B------:R-:W-:Y:S01]  /*7950*/  FFMA.FTZ R45, R45, R49, R51 ;  /* 0x000000312d2d7223 */ /* 0x000fe20000010033 */
[----:B------:R-:W-:Y:S01]  /*7960*/  LOP3.LUT R49, R41, 0xffff0000, RZ, 0xc0, !PT ;  /* 0xffff000029317812 */ /* 0x000fe200078ec0ff */
[----:B------:R-:W-:Y:S01]  /*7970*/  IMAD.U32 R57, R40, 0x10000, RZ ;  /* 0x0001000028397824 */ /* 0x000fe200078e00ff */
[----:B------:R-:W-:-:S03]  /*7980*/  PRMT R56, R131, 0x5410, R56 ;  /* 0x0000541083387816 */ /* 0x000fc60000000038 */
[C---:B------:R-:W-:Y:S01]  /*7990*/  FMUL.FTZ R41, R49.reuse, R47 ;  /* 0x0000002f31297220 */ /* 0x040fe20000410000 */
[----:B------:R-:W-:-:S03]  /*79a0*/  FMUL.FTZ R49, R49, R50 ;  /* 0x0000003231317220 */ /* 0x000fc60000410000 */
[C---:B------:R-:W-:Y:S01]  /*79b0*/  FFMA.FTZ R41, R37.reuse, R50, -R41 ;  /* 0x0000003225297223 */ /* 0x040fe20000010829 */
[----:B------:R-:W-:Y:S01]  /*79c0*/  FFMA.FTZ R37, R37, R47, R49 ;  /* 0x0000002f25257223 */ /* 0x000fe20000010031 */
[----:B------:R-:W-:Y:S01]  /*79d0*/  SHF.R.U32.HI R49, RZ, 0x10, R67 ;  /* 0x00000010ff317819 */ /* 0x000fe20000011643 */
[C---:B------:R-:W-:Y:S01]  /*79e0*/  IMAD.U32 R50, R39.reuse, 0x10000, RZ ;  /* 0x0001000027327824 */ /* 0x040fe200078e00ff */
[----:B------:R-:W-:Y:S02]  /*79f0*/  SHF.R.U32.HI R47, RZ, 0x10, R59 ;  /* 0x00000010ff2f7819 */ /* 0x000fe4000001163b */
[----:B------:R-:W-:Y:S02]  /*7a00*/  PRMT R49, R132, 0x5432, R49 ;  /* 0x0000543284317816 */ /* 0x000fe40000000031 */
[----:B------:R-:W-:Y:S02]  /*7a10*/  PRMT R47, R130, 0x5432, R47 ;  /* 0x00005432822f7816 */ /* 0x000fe4000000002f */
[----:B------:R-:W-:Y:S01]  /*7a20*/  LOP3.LUT R39, R39, 0xffff0000, RZ, 0xc0, !PT ;  /* 0xffff000027277812 */ /* 0x000fe200078ec0ff */
[C---:B------:R-:W-:Y:S01]  /*7a30*/  IMAD.U32 R51, R49.reuse, 0x10000, RZ ;  /* 0x0001000031337824 */ /* 0x040fe200078e00ff */
[----:B------:R-:W-:Y:S01]  /*7a40*/  LOP3.LUT R49, R49, 0xffff0000, RZ, 0xc0, !PT ;  /* 0xffff000031317812 */ /* 0x000fe200078ec0ff */
[C---:B------:R-:W-:Y:S01]  /*7a50*/  IMAD.U32 R68, R47.reuse, 0x10000, RZ ;  /* 0x000100002f447824 */ /* 0x040fe200078e00ff */
[----:B------:R-:W-:Y:S01]  /*7a60*/  LOP3.LUT R47, R47, 0xffff0000, RZ, 0xc0, !PT ;  /* 0xffff00002f2f7812 */ /* 0x000fe200078ec0ff */
[-C--:B------:R-:W-:Y:S01]  /*7a70*/  FMUL.FTZ R69, R70, R51.reuse ;  /* 0x0000003346457220 */ /* 0x080fe20000410000 */
[----:B------:R-:W-:Y:S01]  /*7a80*/  SHF.R.U64 R67, R66, 0x10, R67 ;  /* 0x0000001042437819 */ /* 0x000fe20000001243 */
[-C--:B------:R-:W-:Y:S01]  /*7a90*/  FMUL.FTZ R70, R70, R68.reuse ;  /* 0x0000004446467220 */ /* 0x080fe20000410000 */
[----:B------:R-:W-:Y:S01]  /*7aa0*/  SHF.R.U64 R59, R58, 0x10, R59 ;  /* 0x000000103a3b7819 */ /* 0x000fe2000000123b */
[----:B------:R-:W-:Y:S01]  /*7ab0*/  FFMA.FTZ R69, R50, R68, -R69 ;  /* 0x0000004432457223 */ /* 0x000fe20000010845 */
[----:B------:R-:W-:Y:S01]  /*7ac0*/  PRMT R132, R132, 0x5410, R67 ;  /* 0x0000541084847816 */ /* 0x000fe20000000043 */
[----:B------:R-:W-:Y:S01]  /*7ad0*/  FFMA.FTZ R70, R50, R51, R70 ;  /* 0x0000003332467223 */ /* 0x000fe20000010046 */
[----:B------:R-:W-:-:S02]  /*7ae0*/  LOP3.LUT R50, R43, 0xffff0000, RZ, 0xc0, !PT ;  /* 0xffff00002b327812 */ /* 0x000fc400078ec0ff */
[----:B------:R-:W-:Y:S01]  /*7af0*/  PRMT R130, R130, 0x5410, R59 ;  /* 0x0000541082827816 */ /* 0x000fe2000000003b */
[C---:B------:R-:W-:Y:S01]  /*7b00*/  IMAD.U32 R58, R132.reuse, 0x10000, RZ ;  /* 0x00010000843a7824 */ /* 0x040fe200078e00ff */
[----:B------:R-:W-:Y:S01]  /*7b10*/  LOP3.LUT R59, R132, 0xffff0000, RZ, 0xc0, !PT ;  /* 0xffff0000843b7812 */ /* 0x000fe200078ec0ff */
[C---:B------:R-:W-:Y:S01]  /*7b20*/  FMUL.FTZ R43, R50.reuse, R49 ;  /* 0x00000031322b7220 */ /* 0x040fe20000410000 */
[-C--:B------:R-:W-:Y:S01]  /*7b30*/  FMUL.FTZ R50, R50, R47.reuse ;  /* 0x0000002f32327220 */ /* 0x080fe20000410000 */
[----:B------:R-:W-:Y:S02]  /*7b40*/  F2FP.BF16.F32.PACK_AB R41, R41, R46 ;  /* 0x0000002e2929723e */ /* 0x000fe400000010ff */
[C---:B------:R-:W-:Y:S01]  /*7b50*/  FFMA.FTZ R43, R39.reuse, R47, -R43 ;  /* 0x0000002f272b7223 */ /* 0x040fe2000001082b */
[----:B------:R-:W-:Y:S01]  /*7b60*/  FFMA.FTZ R50, R39, R49, R50 ;  /* 0x0000003127327223 */ /* 0x000fe20000010032 */
[----:B------:R-:W-:Y:S01]  /*7b70*/  IMAD.U32 R47, R64, 0x10000, RZ ;  /* 0x00010000402f7824 */ /* 0x000fe200078e00ff */
[----:B------:R-:W-:Y:S01]  /*7b80*/  F2FP.BF16.F32.PACK_AB R45, R37, R45 ;  /* 0x0000002d252d723e */ /* 0x000fe200000010ff */
[C---:B------:R-:W-:Y:S01]  /*7b90*/  IMAD.U32 R49, R56.reuse, 0x10000, RZ ;  /* 0x0001000038317824 */ /* 0x040fe200078e00ff */
[----:B------:R-:W-:Y:S01]  /*7ba0*/  LOP3.LUT R56, R56, 0xffff0000, RZ, 0xc0, !PT ;  /* 0xffff000038387812 */ /* 0x000fe200078ec0ff */
[----:B------:R-:W-:Y:S01]  /*7bb0*/  FMUL.FTZ R51, R57, R47 ;  /* 0x0000002f39337220 */ /* 0x000fe20000410000 */
[----:B------:R-:W-:-:S02]  /*7bc0*/  IMAD.U32 R39, R36, 0x10000, RZ ;  /* 0x0001000024277824 */ /* 0x000fc400078e00ff */
[----:B------:R-:W-:Y:S01]  /*7bd0*/  FMUL.FTZ R57, R57, R49 ;  /* 0x0000003139397220 */ /* 0x000fe20000410000 */
[----:B------:R-:W-:Y:S01]  /*7be0*/  F2FP.BF16.F32.PACK_AB R43, R43, R69 ;  /* 0x000000452b2b723e */ /* 0x000fe200000010ff */
[----:B------:R-:W-:Y:S02]  /*7bf0*/  IMAD.MOV.U32 R37, RZ, RZ, R41 ;  /* 0x000000ffff257224 */ /* 0x000fe400078e0029 */
[C---:B------:R-:W-:Y:S01]  /*7c00*/  FFMA.FTZ R51, R39.reuse, R49, -R51 ;  /* 0x0000003127337223 */ /* 0x040fe20000010833 */
[----:B------:R-:W-:Y:S01]  /*7c10*/  FFMA.FTZ R57, R39, R47, R57 ;  /* 0x0000002f27397223 */ /* 0x000fe20000010039 */
[----:B------:R-:W-:Y:S01]  /*7c20*/  LOP3.LUT R47, R40, 0xffff0000, RZ, 0xc0, !PT ;  /* 0xffff0000282f7812 */ /* 0x000fe200078ec0ff */
[----:B------:R-:W-:Y:S01]  /*7c30*/  IMAD.MOV.U32 R41, RZ, RZ, R45 ;  /* 0x000000ffff297224 */ /* 0x000fe200078e002d */
[----:B------:R-:W-:Y:S02]  /*7c40*/  LOP3.LUT R40, R64, 0xffff0000, RZ, 0xc0, !PT ;  /* 0xffff000040287812 */ /* 0x000fe400078ec0ff */
[----:B------:R-:W-:-:S02]  /*7c50*/  LOP3.LUT R39, R36, 0xffff0000, RZ, 0xc0, !PT ;  /* 0xffff000024277812 */ /* 0x000fc400078ec0ff */
[----:B------:R-:W-:Y:S01]  /*7c60*/  F2FP.BF16.F32.PACK_AB R50, R50, R70 ;  /* 0x000000463232723e */ /* 0x000fe200000010ff */
[C---:B------:R-:W-:Y:S01]  /*7c70*/  FMUL.FTZ R36, R47.reuse, R40 ;  /* 0x000000282f247220 */ /* 0x040fe20000410000 */
[----:B------:R-:W-:-:S03]  /*7c80*/  FMUL.FTZ R47, R47, R56 ;  /* 0x000000382f2f7220 */ /* 0x000fc60000410000 */
[C---:B------:R-:W-:Y:S01]  /*7c90*/  FFMA.FTZ R36, R39.reuse, R56, -R36 ;  /* 0x0000003827247223 */ /* 0x040fe20000010824 */
[----:B------:R-:W-:Y:S01]  /*7ca0*/  FFMA.FTZ R40, R39, R40, R47 ;  /* 0x0000002827287223 */ /* 0x000fe2000001002f */
[C---:B------:R-:W-:Y:S01]  /*7cb0*/  IMAD.U32 R39, R42.reuse, 0x10000, RZ ;  /* 0x000100002a277824 */ /* 0x040fe200078e00ff */
[----:B------:R-:W-:Y:S01]  /*7cc0*/  LOP3.LUT R42, R42, 0xffff0000, RZ, 0xc0, !PT ;  /* 0xffff00002a2a7812 */ /* 0x000fe200078ec0ff */
[----:B------:R-:W-:Y:S01]  /*7cd0*/  IMAD.U32 R56, R130, 0x10000, RZ ;  /* 0x0001000082387824 */ /* 0x000fe200078e00ff */
[----:B------:R-:W-:Y:S01]  /*7ce0*/  F2FP.BF16.F32.PACK_AB R36, R36, R51 ;  /* 0x000000332424723e */ /* 0x000fe200000010ff */
[C---:B------:R-:W-:Y:S02]  /*7cf0*/  IMAD.U32 R47, R38.reuse, 0x10000, RZ ;  /* 0x00010000262f7824 */ /* 0x040fe400078e00ff */
[C---:B------:R-:W-:Y:S01]  /*7d00*/  FMUL.FTZ R64, R39.reuse, R58 ;  /* 0x0000003a27407220 */ /* 0x040fe20000410000 */
[-C--:B------:R-:W-:Y:S01]  /*7d10*/  FMUL.FTZ R49, R39, R56.reuse ;  /* 0x0000003827317220 */ /* 0x080fe20000410000 */
[----:B------:R-:W-:Y:S01]  /*7d20*/  LOP3.LUT R38, R38, 0xffff0000, RZ, 0xc0, !PT ;  /* 0xffff000026267812 */ /* 0x000fe200078ec0ff */
[----:B------:R-:W-:Y:S01]  /*7d30*/  FMUL.FTZ R65, R42, R59 ;  /* 0x0000003b2a417220 */ /* 0x000fe20000410000 */
[C---:B------:R-:W-:Y:S01]  /*7d40*/  FFMA.FTZ R39, R47.reuse, R56, -R64 ;  /* 0x000000382f277223 */ /* 0x040fe20000010840 */
[----:B------:R-:W-:Y:S01]  /*7d50*/  FFMA.FTZ R47, R47, R58, R49 ;  /* 0x0000003a2f2f7223 */ /* 0x000fe20000010031 */
[----:B------:R-:W-:-:S02]  /*7d60*/  LOP3.LUT R49, R130, 0xffff0000, RZ, 0xc0, !PT ;  /* 0xffff000082317812 */ /* 0x000fc400078ec0ff */
[----:B------:R-:W-:-:S03]  /*7d70*/  F2FP.BF16.F32.PACK_AB R40, R40, R57 ;  /* 0x000000392828723e */ /* 0x000fc600000010ff */
[-C--:B------:R-:W-:Y:S01]  /*7d80*/  FMUL.FTZ R56, R42, R49.reuse ;  /* 0x000000312a387220 */ /* 0x080fe20000410000 */
[----:B------:R-:W-:-:S03]  /*7d90*/  FFMA.FTZ R42, R38, R49, -R65 ;  /* 0x00000031262a7223 */ /* 0x000fc60000010841 */
[----:B------:R-:W-:Y:S02]  /*7da0*/  FFMA.FTZ R56, R38, R59, R56 ;  /* 0x0000003b26387223 */ /* 0x000fe40000010038 */
[----:B------:R-:W-:Y:S01]  /*7db0*/  F2FP.BF16.F32.PACK_AB R38, R42, R39 ;  /* 0x000000272a26723e */ /* 0x000fe200000010ff */
[----:B------:R-:W-:Y:S02]  /*7dc0*/  IMAD.MOV.U32 R39, RZ, RZ, R43 ;  /* 0x000000ffff277224 */ /* 0x000fe400078e002b */
[----:B------:R-:W-:Y:S01]  /*7dd0*/  F2FP.BF16.F32.PACK_AB R42, R56, R47 ;  /* 0x0000002f382a723e */ /* 0x000fe200000010ff */
[----:B------:R-:W-:-:S07]  /*7de0*/  IMAD.MOV.U32 R43, RZ, RZ, R50 ;  /* 0x000000ffff2b7224 */ /* 0x000fce00078e0032 */
.L_x_1608:
[----:B------:R-:W-:Y:S05]  /*7df0*/  BSYNC B2 ;  /* 0x0000000000027941 */ /* 0x000fea0003800000 */
.L_x_1607:
[----:B------:R-:W-:Y:S01]  /*7e00*/  IADD3 R45, P4, P5, R88, R110, R90 ;  /* 0x0000006e582d7210 */ /* 0x000fe20007d9e05a */
[----:B------:R-:W-:Y:S01]  /*7e10*/  ULDC.64 UR4, c[0x0][0x208] ;  /* 0x0000820000047ab9 */ /* 0x000fe20000000a00 */
[----:B------:R-:W-:Y:S02]  /*7e20*/  @!P3 SHF.R.S32.HI R49, RZ, 0x1f, R44 ;  /* 0x0000001fff31b819 */ /* 0x000fe4000001142c */
[----:B------:R-:W-:Y:S02]  /*7e30*/  IADD3.X R56, R0, R48, R96, P4, P5 ;  /* 0x0000003000387210 */ /* 0x000fe400027ea460 */
[----:B------:R-:W-:-:S04]  /*7e40*/  @!P3 IADD3 R47, P4, P5, R88, R110, R44 ;  /* 0x0000006e582fb210 */ /* 0x000fc80007d9e02c */
[----:B------:R-:W-:Y:S02]  /*7e50*/  @!P3 IADD3.X R50, R0, R48, R49, P4, P5 ;  /* 0x000000300032b210 */ /* 0x000fe400027ea431 */
[-C--:B------:R-:W-:Y:S02]  /*7e60*/  LEA R44, P4, R45, R106.reuse, 0x1 ;  /* 0x0000006a2d2c7211 */ /* 0x080fe400078808ff */
[----:B------:R-:W-:Y:S02]  /*7e70*/  @!P3 LEA R46, P5, R47, R106, 0x1 ;  /* 0x0000006a2f2eb211 */ /* 0x000fe400078a08ff */
[-C--:B------:R-:W-:Y:S02]  /*7e80*/  LEA.HI.X R45, R45, R107.reuse, R56, 0x1, P4 ;  /* 0x0000006b2d2d7211 */ /* 0x080fe400020f0c38 */
[----:B------:R-:W-:-:S03]  /*7e90*/  @!P3 LEA.HI.X R47, R47, R107, R50, 0x1, P5 ;  /* 0x0000006b2f2fb211 */ /* 0x000fc600028f0c32 */
[----:B0-----:R3:W-:Y:S04]  /*7ea0*/  STG.E.128 desc[UR4][R44.64], R36 ;  /* 0x000000242c007986 */ /* 0x0017e8000c101d04 */
[----:B--2---:R3:W-:Y:S02]  /*7eb0*/  @!P3 STG.E.128 desc[UR4][R46.64], R40 ;  /* 0x000000282e00b986 */ /* 0x0047e4000c101d04 */
.L_x_1606:
[----:B------:R-:W-:Y:S05]  /*7ec0*/  BSYNC B1 ;  /* 0x0000000000017941 */ /* 0x000fea0003800000 */
.L_x_1605:
[----:B------:R-:W-:-:S13]  /*7ed0*/  ISETP.NE.AND P3, PT, R93, RZ, PT ;  /* 0x000000ff5d00720c */ /* 0x000fda0003f65270 */
[----:B------:R-:W-:Y:S05]  /*7ee0*/  @!P3 BRA `(.L_x_1575) ;  /* 0x0000000800e8b947 */ /* 0x000fea0003800000 */
[----:B---3--:R-:W2:Y:S01]  /*7ef0*/  LDL R38, [R1+0x24] ;  /* 0x0000240001267983 */ /* 0x008ea20000100800 */
[----:B------:R-:W-:Y:S01]  /*7f00*/  SEL R118, R29, R118, !P1 ;  /* 0x000000761d767207 */ /* 0x000fe20004800000 */
[C---:B------:R-:W-:Y:S01]  /*7f10*/  VIADD R39, R23.reuse, 0x20 ;  /* 0x0000002017277836 */ /* 0x040fe20000000000 */
[----:B------:R-:W-:Y:S01]  /*7f20*/  IADD3 R45, P3, P4, R88, R110, R92 ;  /* 0x0000006e582d7210 */ /* 0x000fe20007c7e05c */
[----:B------:R-:W-:Y:S01]  /*7f30*/  VIADD R36, R23, 0x20 ;  /* 0x0000002017247836 */ /* 0x000fe20000000000 */
[----:B------:R-:W-:Y:S01]  /*7f40*/  SHF.R.S32.HI R37, RZ, 0x1f, R118 ;  /* 0x0000001fff257819 */ /* 0x000fe20000011476 */
[----:B------:R-:W-:Y:S01]  /*7f50*/  IMAD.SHL.U32 R39, R39, 0x40, RZ ;  /* 0x0000004027277824 */ /* 0x000fe200078e00ff */
[----:B------:R-:W-:Y:S01]  /*7f60*/  IADD3.X R46, R0, R48, R97, P3, P4 ;  /* 0x00000030002e7210 */ /* 0x000fe20001fe8461 */
[----:B------:R-:W-:Y:S01]  /*7f70*/  IMAD.SHL.U32 R36, R36, 0x40, RZ ;  /* 0x0000004024247824 */ /* 0x000fe200078e00ff */
[----:B------:R-:W-:Y:S01]  /*7f80*/  LEA.HI R118, R37, R118, RZ, 0x4 ;  /* 0x0000007625767211 */ /* 0x000fe200078f20ff */
[----:B------:R-:W-:Y:S01]  /*7f90*/  BSSY B1, `(.L_x_1609) ;  /* 0x0000074000017945 */ /* 0x000fe20003800000 */
        /* <DEDUP_REMOVED lines=10> */
[----:B------:R-:W-:Y:S02]  /*8040*/  LOP3.LUT R36, R36, R39, RZ, 0x3c, !PT ;  /* 0x0000002724247212 */ /* 0x000fe400078e3cff */
[----:B------:R-:W-:Y:S02]  /*8050*/  LEA R44, P3, R45, R106, 0x1 ;  /* 0x0000006a2d2c7211 */ /* 0x000fe400078608ff */
[----:B------:R-:W-:Y:S02]  /*8060*/  LOP3.LUT R37, R37, 0x7ffff000, RZ, 0xc0, !PT ;  /* 0x7ffff00025257812 */ /* 0x000fe400078ec0ff */
[----:B------:R-:W-:Y:S02]  /*8070*/  LEA.HI.X R45, R45, R107, R46, 0x1, P3 ;  /* 0x0000006b2d2d7211 */ /* 0x000fe400018f0c2e */
[----:B--2---:R-:W-:Y:S01]  /*8080*/  IADD3 R36, R36, R37, R38 ;  /* 0x0000002524247210 */ /* 0x004fe20007ffe026 */
[----:B------:R-:W-:-:S04]  /*8090*/  IMAD R37, R17, 0x4000, R7 ;  /* 0x0000400011257824 */ /* 0x000fc800078e0207 */
[----:B------:R-:W-:Y:S02]  /*80a0*/  IMAD R39, R17, 0x4000, R36 ;  /* 0x0000400011277824 */ /* 0x000fe400078e0224 */
[--C-:B------:R-:W-:Y:S02]  /*80b0*/  IMAD R37, R37, 0x2, R16.reuse ;  /* 0x0000000225257824 */ /* 0x100fe400078e0210 */
[----:B0-----:R-:W-:-:S04]  /*80c0*/  IMAD R40, R39, 0x2, R16 ;  /* 0x0000000227287824 */ /* 0x001fc800078e0210 */
[----:B------:R-:W0:Y:S04]  /*80d0*/  LDS.128 R36, [R37+0x20400] ;  /* 0x0204000025247984 */ /* 0x000e280000000c00 */
[----:B------:R-:W2:Y:S01]  /*80e0*/  LDS.128 R40, [R40+0x20400] ;  /* 0x0204000028287984 */ /* 0x000ea20000000c00 */
[----:B------:R-:W-:Y:S05]  /*80f0*/  @P4 BRA `(.L_x_1610) ;  /* 0x0000000400744947 */ /* 0x000fea0003800000 */
[--C-:B------:R-:W-:Y:S01]  /*8100*/  SHF.R.U64 R50, R60, 0x10, R61.reuse ;  /* 0x000000103c327819 */ /* 0x100fe2000000123d */
[----:B0-----:R-:W-:Y:S01]  /*8110*/  IMAD.U32 R58, R39, 0x10000, RZ ;  /* 0x00010000273a7824 */ /* 0x001fe200078e00ff */
[----:B------:R-:W-:Y:S01]  /*8120*/  SHF.R.U32.HI R60, RZ, 0x10, R61 ;  /* 0x00000010ff3c7819 */ /* 0x000fe2000001163d */
[----:B--2---:R-:W-:Y:S01]  /*8130*/  IMAD.U32 R61, R41, 0x10000, RZ ;  /* 0x00010000293d7824 */ /* 0x004fe200078e00ff */
[--C-:B------:R-:W-:Y:S01]  /*8140*/  SHF.R.U64 R49, R52, 0x10, R53.reuse ;  /* 0x0000001034317819 */ /* 0x100fe20000001235 */
[----:B------:R-:W-:Y:S01]  /*8150*/  IMAD.U32 R52, R37, 0x10000, RZ ;  /* 0x0001000025347824 */ /* 0x000fe200078e00ff */
[----:B------:R-:W-:Y:S01]  /*8160*/  SHF.R.U32.HI R53, RZ, 0x10, R53 ;  /* 0x00000010ff357819 */ /* 0x000fe20000011635 */
[----:B------:R-:W-:Y:S01]  /*8170*/  IMAD.U32 R57, R38, 0x10000, RZ ;  /* 0x0001000026397824 */ /* 0x000fe200078e00ff */
[----:B------:R-:W-:Y:S02]  /*8180*/  PRMT R60, R127, 0x5432, R60 ;  /* 0x000054327f3c7816 */ /* 0x000fe4000000003c */
[----:B------:R-:W-:-:S02]  /*8190*/  PRMT R49, R128, 0x5432, R49 ;  /* 0x0000543280317816 */ /* 0x000fc40000000031 */
[----:B------:R-:W-:Y:S01]  /*81a0*/  PRMT R128, R128, 0x5410, R53 ;  /* 0x0000541080807816 */ /* 0x000fe20000000035 */
[----:B------:R-:W-:Y:S01]  /*81b0*/  IMAD.U32 R64, R60, 0x10000, RZ ;  /* 0x000100003c407824 */ /* 0x000fe200078e00ff */
[----:B------:R-:W-:Y:S01]  /*81c0*/  SHF.R.U64 R51, R62, 0x10, R63 ;  /* 0x000000103e337819 */ /* 0x000fe2000000123f */
[----:B------:R-:W-:Y:S01]  /*81d0*/  IMAD.U32 R62, R43, 0x10000, RZ ;  /* 0x000100002b3e7824 */ /* 0x000fe200078e00ff */
[----:B------:R-:W-:Y:S01]  /*81e0*/  PRMT R127, R127, 0x5410, R50 ;  /* 0x000054107f7f7816 */ /* 0x000fe20000000032 */
[----:B------:R-:W-:Y:S01]  /*81f0*/  IMAD.U32 R50, R128, 0x10000, RZ ;  /* 0x0001000080327824 */ /* 0x000fe200078e00ff */
[----:B------:R-:W-:Y:S01]  /*8200*/  SHF.R.U64 R46, R54, 0x10, R55 ;  /* 0x00000010362e7819 */ /* 0x000fe20000001237 */
[C---:B------:R-:W-:Y:S01]  /*8210*/  FMUL.FTZ R53, R61.reuse, R64 ;  /* 0x000000403d357220 */ /* 0x040fe20000410000 */
[----:B------:R-:W-:Y:S01]  /*8220*/  SHF.R.U32.HI R63, RZ, 0x10, R63 ;  /* 0x00000010ff3f7819 */ /* 0x000fe2000001163f */
[-C--:B------:R-:W-:Y:S01]  /*8230*/  FMUL.FTZ R61, R61, R50.reuse ;  /* 0x000000323d3d7220 */ /* 0x080fe20000410000 */
[----:B------:R-:W-:Y:S01]  /*8240*/  SHF.R.U32.HI R54, RZ, 0x10, R55 ;  /* 0x00000010ff367819 */ /* 0x000fe20000011637 */
[C---:B------:R-:W-:Y:S01]  /*8250*/  FFMA.FTZ R50, R52.reuse, R50, -R53 ;  /* 0x0000003234327223 */ /* 0x040fe20000010835 */
[----:B------:R-:W-:Y:S01]  /*8260*/  PRMT R46, R129, 0x5432, R46 ;  /* 0x00005432812e7816 */ /* 0x000fe2000000002e */
[----:B------:R-:W-:Y:S01]  /*8270*/  FFMA.FTZ R52, R52, R64, R61 ;  /* 0x0000004034347223 */ /* 0x000fe2000001003d */
[----:B------:R-:W-:-:S02]  /*8280*/  PRMT R63, R126, 0x5432, R63 ;  /* 0x000054327e3f7816 */ /* 0x000fc4000000003f */
[----:B------:R-:W-:Y:S01]  /*8290*/  LOP3.LUT R56, R41, 0xffff0000, RZ, 0xc0, !PT ;  /* 0xffff000029387812 */ /* 0x000fe200078ec0ff */
[----:B------:R-:W-:Y:S01]  /*82a0*/  IMAD.U32 R41, R40, 0x10000, RZ ;  /* 0x0001000028297824 */ /* 0x000fe200078e00ff */
[----:B------:R-:W-:Y:S01]  /*82b0*/  PRMT R129, R129, 0x5410, R54 ;  /* 0x0000541081817816 */ /* 0x000fe20000000036 */
[----:B------:R-:W-:Y:S01]  /*82c0*/  IMAD.U32 R65, R63, 0x10000, RZ ;  /* 0x000100003f417824 */ /* 0x000fe200078e00ff */
[----:B------:R-:W-:Y:S02]  /*82d0*/  LOP3.LUT R60, R60, 0xffff0000, RZ, 0xc0, !PT ;  /* 0xffff00003c3c7812 */ /* 0x000fe400078ec0ff */
[----:B------:R-:W-:Y:S01]  /*82e0*/  LOP3.LUT R53, R128, 0xffff0000, RZ, 0xc0, !PT ;  /* 0xffff000080357812 */ /* 0x000fe200078ec0ff */
[----:B------:R-:W-:Y:S01]  /*82f0*/  IMAD.U32 R61, R129, 0x10000, RZ ;  /* 0x00010000813d7824 */ /* 0x000fe200078e00ff */
[----:B------:R-:W-:Y:S01]  /*8300*/  LOP3.LUT R55, R37, 0xffff0000, RZ, 0xc0, !PT ;  /* 0xffff000025377812 */ /* 0x000fe200078ec0ff */
[CC--:B------:R-:W-:Y:S01]  /*8310*/  FMUL.FTZ R54, R56.reuse, R60.reuse ;  /* 0x0000003c38367220 */ /* 0x0c0fe20000410000 */
[----:B------:R-:W-:Y:S01]  /*8320*/  LOP3.LUT R43, R43, 0xffff0000, RZ, 0xc0, !PT ;  /* 0xffff00002b2b7812 */ /* 0x000fe200078ec0ff */
[----:B------:R-:W-:Y:S01]  /*8330*/  FMUL.FTZ R56, R56, R53 ;  /* 0x0000003538387220 */ /* 0x000fe20000410000 */
[C---:B------:R-:W-:Y:S01]  /*8340*/  FMUL.FTZ R67, R62.reuse, R65 ;  /* 0x000000413e437220 */ /* 0x040fe20000410000 */
[----:B------:R-:W-:Y:S01]  /*8350*/  LOP3.LUT R64, R63, 0xffff0000, RZ, 0xc0, !PT ;  /* 0xffff00003f407812 */ /* 0x000fe200078ec0ff */
[C---:B------:R-:W-:Y:S01]  /*8360*/  FFMA.FTZ R53, R55.reuse, R53, -R54 ;  /* 0x0000003537357223 */ /* 0x040fe20000010836 */
[-C--:B------:R-:W-:Y:S01]  /*8370*/  FMUL.FTZ R62, R62, R61.reuse ;  /* 0x0000003d3e3e7220 */ /* 0x080fe20000410000 */
[----:B------:R-:W-:Y:S01]  /*8380*/  FFMA.FTZ R55, R55, R60, R56 ;  /* 0x0000003c37377223 */ /* 0x000fe20000010038 */
[----:B------:R-:W-:Y:S01]  /*8390*/  LOP3.LUT R60, R129, 0xffff0000, RZ, 0xc0, !PT ;  /* 0xffff0000813c7812 */ /* 0x000fe200078ec0ff */
[C---:B------:R-:W-:Y:S01]  /*83a0*/  FFMA.FTZ R54, R58.reuse, R61, -R67 ;  /* 0x0000003d3a367223 */ /* 0x040fe20000010843 */
[----:B------:R-:W-:Y:S01]  /*83b0*/  LOP3.LUT R39, R39, 0xffff0000, RZ, 0xc0, !PT ;  /* 0xffff000027277812 */ /* 0x000fe200078ec0ff */
[----:B------:R-:W-:Y:S01]  /*83c0*/  FFMA.FTZ R58, R58, R65, R62 ;  /* 0x000000413a3a7223 */ /* 0x000fe2000001003e */
[----:B------:R-:W-:Y:S01]  /*83d0*/  FMUL.FTZ R66, R43, R64 ;  /* 0x000000402b427220 */ /* 0x000fe20000410000 */
[----:B------:R-:W-:-:S02]  /*83e0*/  IMAD.U32 R62, R127, 0x10000, RZ ;  /* 0x000100007f3e7824 */ /* 0x000fc400078e00ff */
[-C--:B------:R-:W-:Y:S01]  /*83f0*/  FMUL.FTZ R68, R43, R60.reuse ;  /* 0x0000003c2b447220 */ /* 0x080fe20000410000 */
[----:B------:R-:W-:Y:S01]  /*8400*/  IMAD.U32 R56, R49, 0x10000, RZ ;  /* 0x0001000031387824 */ /* 0x000fe200078e00ff */
[----:B------:R-:W-:Y:S01]  /*8410*/  LOP3.LUT R40, R40, 0xffff0000, RZ, 0xc0, !PT ;  /* 0xffff000028287812 */ /* 0x000fe200078ec0ff */
[----:B------:R-:W-:Y:S01]  /*8420*/  FFMA.FTZ R43, R39, R60, -R66 ;  /* 0x0000003c272b7223 */ /* 0x000fe20000010842 */
[----:B------:R-:W-:Y:S01]  /*8430*/  LOP3.LUT R127, R127, 0xffff0000, RZ, 0xc0, !PT ;  /* 0xffff00007f7f7812 */ /* 0x000fe200078ec0ff */
[----:B------:R-:W-:Y:S01]  /*8440*/  FMUL.FTZ R60, R41, R62 ;  /* 0x0000003e293c7220 */ /* 0x000fe20000410000 */
[----:B------:R-:W-:Y:S01]  /*8450*/  LOP3.LUT R49, R49, 0xffff0000, RZ, 0xc0, !PT ;  /* 0xffff000031317812 */ /* 0x000fe200078ec0ff */
[----:B------:R-:W-:Y:S01]  /*8460*/  IMAD.U32 R37, R36, 0x10000, RZ ;  /* 0x0001000024257824 */ /* 0x000fe200078e00ff */
[----:B------:R-:W-:Y:S01]  /*8470*/  PRMT R51, R126, 0x5410, R51 ;  /* 0x000054107e337816 */ /* 0x000fe20000000033 */
[----:B------:R-:W-:Y:S01]  /*8480*/  FMUL.FTZ R41, R41, R56 ;  /* 0x0000003829297220 */ /* 0x000fe20000410000 */
[----:B------:R-:W-:Y:S01]  /*8490*/  LOP3.LUT R36, R36, 0xffff0000, RZ, 0xc0, !PT ;  /* 0xffff000024247812 */ /* 0x000fe200078ec0ff */
[----:B------:R-:W-:Y:S01]  /*84a0*/  FMUL.FTZ R61, R40, R127 ;  /* 0x0000007f283d7220 */ /* 0x000fe20000410000 */
[----:B------:R-:W-:Y:S01]  /*84b0*/  LOP3.LUT R59, R38, 0xffff0000, RZ, 0xc0, !PT ;  /* 0xffff0000263b7812 */ /* 0x000fe200078ec0ff */
[----:B------:R-:W-:Y:S01]  /*84c0*/  FMUL.FTZ R63, R40, R49 ;  /* 0x00000031283f7220 */ /* 0x000fe20000410000 */
[----:B------:R-:W-:-:S02]  /*84d0*/  IMAD.U32 R38, R42, 0x10000, RZ ;  /* 0x000100002a267824 */ /* 0x000fc400078e00ff */
[C---:B------:R-:W-:Y:S01]  /*84e0*/  FFMA.FTZ R60, R37.reuse, R56, -R60 ;  /* 0x00000038253c7223 */ /* 0x040fe2000001083c */
[----:B------:R-:W-:Y:S01]  /*84f0*/  FFMA.FTZ R41, R37, R62, R41 ;  /* 0x0000003e25297223 */ /* 0x000fe20000010029 */
[C---:B------:R-:W-:Y:S01]  /*8500*/  IMAD.U32 R40, R51.reuse, 0x10000, RZ ;  /* 0x0001000033287824 */ /* 0x040fe200078e00ff */
[----:B------:R-:W-:Y:S01]  /*8510*/  LOP3.LUT R42, R42, 0xffff0000, RZ, 0xc0, !PT ;  /* 0xffff00002a2a7812 */ /* 0x000fe200078ec0ff */
[----:B------:R-:W-:Y:S01]  /*8520*/  IMAD.U32 R37, R46, 0x10000, RZ ;  /* 0x000100002e257824 */ /* 0x000fe200078e00ff */
[----:B------:R-:W-:Y:S01]  /*8530*/  LOP3.LUT R51, R51, 0xffff0000, RZ, 0xc0, !PT ;  /* 0xffff000033337812 */ /* 0x000fe200078ec0ff */
[----:B------:R-:W-:Y:S01]  /*8540*/  FFMA.FTZ R61, R36, R49, -R61 ;  /* 0x00000031243d7223 */ /* 0x000fe2000001083d */
[----:B------:R-:W-:Y:S01]  /*8550*/  LOP3.LUT R46, R46, 0xffff0000, RZ, 0xc0, !PT ;  /* 0xffff00002e2e7812 */ /* 0x000fe200078ec0ff */
[C---:B------:R-:W-:Y:S01]  /*8560*/  FMUL.FTZ R56, R38.reuse, R40 ;  /* 0x0000002826387220 */ /* 0x040fe20000410000 */
[----:B------:R-:W-:Y:S01]  /*8570*/  FMUL.FTZ R49, R38, R37 ;  /* 0x0000002526317220 */ /* 0x000fe20000410000 */
[----:B------:R-:W-:Y:S01]  /*8580*/  FFMA.FTZ R39, R39, R64, R68 ;  /* 0x0000004027277223 */ /* 0x000fe20000010044 */
[C---:B------:R-:W-:Y:S01]  /*8590*/  FMUL.FTZ R38, R42.reuse, R51 ;  /* 0x000000332a267220 */ /* 0x040fe20000410000 */
[-C--:B------:R-:W-:Y:S01]  /*85a0*/  FMUL.FTZ R42, R42, R46.reuse ;  /* 0x0000002e2a2a7220 */ /* 0x080fe20000410000 */
[----:B------:R-:W-:Y:S01]  /*85b0*/  FFMA.FTZ R56, R57, R37, -R56 ;  /* 0x0000002539387223 */ /* 0x000fe20000010838 */
[----:B------:R-:W-:Y:S01]  /*85c0*/  FFMA.FTZ R36, R36, R127, R63 ;  /* 0x0000007f24247223 */ /* 0x000fe2000001003f */
[----:B------:R-:W-:Y:S01]  /*85d0*/  FFMA.FTZ R37, R59, R46, -R38 ;  /* 0x0000002e3b257223 */ /* 0x000fe20000010826 */
[----:B------:R-:W-:Y:S01]  /*85e0*/  F2FP.BF16.F32.PACK_AB R43, R43, R54 ;  /* 0x000000362b2b723e */ /* 0x000fe200000010ff */
[----:B------:R-:W-:Y:S01]  /*85f0*/  FFMA.FTZ R49, R57, R40, R49 ;  /* 0x0000002839317223 */ /* 0x000fe20000010031 */
[----:B------:R-:W-:Y:S01]  /*8600*/  FFMA.FTZ R42, R59, R51, R42 ;  /* 0x000000333b2a7223 */ /* 0x000fe2000001002a */
[----:B------:R-:W-:-:S02]  /*8610*/  F2FP.BF16.F32.PACK_AB R50, R53, R50 ;  /* 0x000000323532723e */ /* 0x000fc400000010ff */
[----:B------:R-:W-:Y:S02]  /*8620*/  F2FP.BF16.F32.PACK_AB R52, R55, R52 ;  /* 0x000000343734723e */ /* 0x000fe400000010ff */
[----:B------:R-:W-:Y:S01]  /*8630*/  F2FP.BF16.F32.PACK_AB R58, R39, R58 ;  /* 0x0000003a273a723e */ /* 0x000fe200000010ff */
[----:B------:R-:W-:Y:S01]  /*8640*/  IMAD.MOV.U32 R39, RZ, RZ, R43 ;  /* 0x000000ffff277224 */ /* 0x000fe200078e002b */
[----:B------:R-:W-:Y:S02]  /*8650*/  F2FP.BF16.F32.PACK_AB R61, R61, R60 ;  /* 0x0000003c3d3d723e */ /* 0x000fe400000010ff */
[----:B------:R-:W-:Y:S01]  /*8660*/  F2FP.BF16.F32.PACK_AB R40, R36, R41 ;  /* 0x000000292428723e */ /* 0x000fe200000010ff */
[----:B------:R-:W-:Y:S01]  /*8670*/  IMAD.MOV.U32 R41, RZ, RZ, R52 ;  /* 0x000000ffff297224 */ /* 0x000fe200078e0034 */
[----:B------:R-:W-:Y:S01]  /*8680*/  F2FP.BF16.F32.PACK_AB R38, R37, R56 ;  /* 0x000000382526723e */ /* 0x000fe200000010ff */
[----:B------:R-:W-:Y:S01]  /*8690*/  IMAD.MOV.U32 R36, RZ, RZ, R61 ;  /* 0x000000ffff247224 */ /* 0x000fe200078e003d */
[----:B------:R-:W-:Y:S01]  /*86a0*/  F2FP.BF16.F32.PACK_AB R42, R42, R49 ;  /* 0x000000312a2a723e */ /* 0x000fe200000010ff */
[----:B------:R-:W-:-:S02]  /*86b0*/  IMAD.MOV.U32 R37, RZ, RZ, R50 ;  /* 0x000000ffff257224 */ /* 0x000fc400078e0032 */
[----:B------:R-:W-:-:S07]  /*86c0*/  IMAD.MOV.U32 R43, RZ, RZ, R58 ;  /* 0x000000ffff2b7224 */ /* 0x000fce00078e003a */
.L_x_1610:
[----:B------:R-:W-:Y:S05]  /*86d0*/  BSYNC B1 ;  /* 0x0000000000017941 */ /* 0x000fea0003800000 */
.L_x_1609:
[----:B------:R-:W-:Y:S01]  /*86e0*/  ISETP.GE.AND P3, PT, R47, R117, PT ;  /* 0x000000752f00720c */ /* 0x000fe20003f66270 */
[----:B------:R-:W-:Y:S02]  /*86f0*/  ULDC.64 UR4, c[0x0][0x208] ;  /* 0x0000820000047ab9 */ /* 0x000fe40000000a00 */
[----:B0-----:R4:W-:Y:S10]  /*8700*/  STG.E.128 desc[UR4][R44.64], R36 ;  /* 0x000000242c007986 */ /* 0x0019f4000c101d04 */
[----:B------:R-:W-:Y:S05]  /*8710*/  @P3 BRA `(.L_x_1575) ;  /* 0x0000000000dc3947 */ /* 0x000fea0003800000 */
[--C-:B------:R-:W-:Y:S01]  /*8720*/  IADD3 R110, P3, P4, R88, R110, R47.reuse ;  /* 0x0000006e586e7210 */ /* 0x100fe20007c7e02f */
[----:B------:R-:W-:Y:S01]  /*8730*/  ULDC.64 UR4, c[0x0][0x208] ;  /* 0x0000820000047ab9 */ /* 0x000fe20000000a00 */
[----:B------:R-:W-:-:S04]  /*8740*/  SHF.R.S32.HI R47, RZ, 0x1f, R47 ;  /* 0x0000001fff2f7819 */ /* 0x000fc8000001142f */
[----:B------:R-:W-:Y:S02]  /*8750*/  IADD3.X R48, R0, R48, R47, P3, P4 ;  /* 0x0000003000307210 */ /* 0x000fe40001fe842f */
[----:B------:R-:W-:-:S04]  /*8760*/  LEA R106, P3, R110, R106, 0x1 ;  /* 0x0000006a6e6a7211 */ /* 0x000fc800078608ff */
[----:B------:R-:W-:-:S05]  /*8770*/  LEA.HI.X R107, R110, R107, R48, 0x1, P3 ;  /* 0x0000006b6e6b7211 */ /* 0x000fca00018f0c30 */
[----:B--2---:R0:W-:Y:S01]  /*8780*/  STG.E.128 desc[UR4][R106.64], R40 ;  /* 0x000000286a007986 */ /* 0x0041e2000c101d04 */
[----:B------:R-:W-:Y:S05]  /*8790*/  BRA `(.L_x_1575) ;  /* 0x0000000000bc7947 */ /* 0x000fea0003800000 */
.L_x_1550:
[----:B------:R-:W2:Y:S02]  /*87a0*/  LDL R36, [R1+0x20] ;  /* 0x0000200001247983 */ /* 0x000ea40000100800 */
[----:B--2---:R-:W-:-:S13]  /*87b0*/  R2UR UR4, R36 ;  /* 0x00000000240472ca */ /* 0x004fda00000e0000 */
[----:B------:R-:W-:-:S06]  /*87c0*/  UISETP.NE.AND UP0, UPT, UR4, 0x3, UPT ;  /* 0x000000030400788c */ /* 0x000fcc000bf05270 */
[----:B------:R-:W-:-:S13]  /*87d0*/  PLOP3.LUT P2, PT, PT, PT, UP0, 0x80, 0x0 ;  /* 0x000000000000781c */ /* 0x000fda0003f4f008 */
[----:B------:R-:W-:Y:S05]  /*87e0*/  @!P2 BRA `(.L_x_1611) ;  /* 0x000000000004a947 */ /* 0x000fea0003800000 */
[----:B------:R-:W-:Y:S01]  /*87f0*/  BPT.TRAP 0x1 ;  /* 0x000000040000795c */ /* 0x000fe20000300000 */
.L_x_1611:
[----:B------:R-:W-:Y:S01]  /*8800*/  IMAD R99, R17, 0x8, R16 ;  /* 0x0000000811637824 */ /* 0x000fe200078e0210 */
[----:B------:R-:W-:Y:S01]  /*8810*/  SHF.L.U32 R109, R237, 0x1f, RZ ;  /* 0x0000001fed6d7819 */ /* 0x000fe200000006ff */
[----:B------:R-:W-:Y:S01]  /*8820*/  IMAD R105, R25, -0x40, R2 ;  /* 0xffffffc019697824 */ /* 0x000fe200078e0202 */
[----:B------:R-:W-:Y:S02]  /*8830*/  BSSY B1, `(.L_x_1612) ;  /* 0x0000005000017945 */ /* 0x000fe40003800000 */
[----:B------:R-:W0:Y:S02]  /*8840*/  SYNCS.PHASECHK.TRANS64.TRYWAIT P3, [R99+URZ+0x30890], R109 ;  /* 0x0308906d630075a7 */ /* 0x000e24000806017f */
[----:B------:R-:W-:-:S04]  /*8850*/  VIMNMX R105, R105, 0x40, PT ;  /* 0x0000004069697848 */ /* 0x000fc80003fe0100 */
[----:B------:R-:W-:Y:S01]  /*8860*/  ISETP.GE.AND P4, PT, R23, R105, PT ;  /* 0x000000691700720c */ /* 0x000fe20003f86270 */
[----:B0-----:R-:W-:-:S12]  /*8870*/  @!P3 BRA `(.L_x_1613) ;  /* 0x0000025c003cb947 */ /* 0x001fd80003800000 */
.L_x_2030:
[----:B------:R-:W-:Y:S05]  /*8880*/  BSYNC B1 ;  /* 0x0000000000017941 */ /* 0x000fea0003800000 */
.L_x_1612:
[----:B------:R-:W-:Y:S04]  /*8890*/  BSSY B1, `(.L_x_1614) ;  /* 0x000000f000017945 */ /* 0x000fe80003800000 */
[----:B------:R-:W-:Y:S05]  /*88a0*/  @P4 BRA `(.L_x_1615) ;  /* 0x0000000000344947 */ /* 0x000fea0003800000 */
[----:B------:R-:W-:Y:S01]  /*88b0*/  ISETP.NE.AND P5, PT, R30, RZ, PT ;  /* 0x000000ff1e00720c */ /* 0x000fe20003fa5270 */
[----:B------:R-:W-:Y:S01]  /*88c0*/  ULDC.64 UR4, c[0x0][0x208] ;  /* 0x0000820000047ab9 */ /* 0x000fe20000000a00 */
[----:B------:R-:W-:Y:S02]  /*88d0*/  ISETP.NE.AND P4, PT, R93, RZ, PT ;  /* 0x000000ff5d00720c */ /* 0x000fe40003f85270 */
[----:B------:R-:W-:-:S09]  /*88e0*/  ISETP.NE.AND P3, PT, R94, RZ, PT ;  /* 0x000000ff5e00720c */ /* 0x000fd20003f65270 */
[----:B------:R-:W1:Y:S04]  /*88f0*/  @P5 LDS.128 R36, [R103+0x20400] ;  /* 0x0204000067245984 */ /* 0x000e680000000c00 */
[----:B------:R-:W2:Y:S04]  /*8900*/  @P3 LDS.128 R40, [R103+0x24400] ;  /* 0x0244000067283984 */ /* 0x000ea80000000c00 */
[----:B-1----:R-:W-:Y:S01]  /*8910*/  @P5 STG.E.128 desc[UR4][R50.64], R36 ;  /* 0x0000002432005986 */ /* 0x002fe2000c101d04 */
[----:B------:R-:W-:-:S03]  /*8920*/  ISETP.NE.AND P5, PT, R95, RZ, PT ;  /* 0x000000ff5f00720c */ /* 0x000fc60003fa5270 */
[----:B------:R-:W1:Y:S04]  /*8930*/  @P4 LDS.128 R36, [R103+0x22400] ;  /* 0x0224000067244984 */ /* 0x000e680000000c00 */
[----:B--2---:R-:W-:Y:S06]  /*8940*/  @P3 STG.E.128 desc[UR4][R50.64+0x100], R40 ;  /* 0x0001002832003986 */ /* 0x004fec000c101d04 */
[----:B------:R-:W2:Y:S04]  /*8950*/  @P5 LDS.128 R44, [R103+0x26400] ;  /* 0x02640000672c5984 */ /* 0x000ea80000000c00 */
[----:B-1----:R1:W-:Y:S04]  /*8960*/  @P4 STG.E.128 desc[UR4][R50.64+0x80], R36 ;  /* 0x0000802432004986 */ /* 0x0023e8000c101d04 */
[----:B--2---:R1:W-:Y:S02]  /*8970*/  @P5 STG.E.128 desc[UR4][R50.64+0x180], R44 ;  /* 0x0001802c32005986 */ /* 0x0043e4000c101d04 */
.L_x_1615:
[----:B------:R-:W-:Y:S05]  /*8980*/  BSYNC B1 ;  /* 0x0000000000017941 */ /* 0x000fea0003800000 */
.L_x_1614:
[----:B-1----:R-:W-:-:S05]  /*8990*/  VIADD R36, R23, 0x20 ;  /* 0x0000002017247836 */ /* 0x002fca0000000000 */
[----:B------:R-:W-:-:S13]  /*89a0*/  ISETP.GE.AND P3, PT, R36, R105, PT ;  /* 0x000000692400720c */ /* 0x000fda0003f66270 */
        /* <DEDUP_REMOVED lines=14> */
.L_x_1575:
[----:B------:R-:W-:Y:S05]  /*8a90*/  BSYNC B0 ;  /* 0x0000000000007941 */ /* 0x000fea0003800000 */
.L_x_1549:
[----:B-1234-:R-:W1:Y:S01]  /*8aa0*/  S2R R36, SR_TID.X ;  /* 0x0000000000247919 */ /* 0x01ee620000002100 */
        /* <DEDUP_REMOVED lines=8> */
[----:B-1----:R-:W-:Y:S01]  /*8b30*/  LOP3.LUT R36, R36, 0x7f, RZ, 0xc0, !PT ;  /* 0x0000007f24247812 */ /* 0x002fe200078ec0ff */
[----:B--2---:R1:W-:Y:S03]  /*8b40*/  BAR.SYNC.DEFER_BLOCKING R108, 0x80 ;  /* 0x0002006c0000751d */ /* 0x0043e60000010000 */
[----:B------:R-:W-:-:S13]  /*8b50*/  ISETP.NE.AND P3, PT, R36, RZ, PT ;  /* 0x000000ff2400720c */ /* 0x000fda0003f65270 */
[----:B------:R-:W-:-:S05]  /*8b60*/  @!P3 VIADD R36, R99, 0x308a0 ;  /* 0x000308a06324b836 */ /* 0x000fca0000000000 */
[----:B------:R-:W-:-:S04]  /*8b70*/  @!P3 PRMT R36, RZ, 0x654, R36 ;  /* 0x00000654ff24b816 */ /* 0x000fc80000000024 */
[----:B------:R1:W-:Y:S01]  /*8b80*/  @!P3 SYNCS.ARRIVE.TRANS64.RED.A1T0 RZ, [R36+URZ], RZ ;  /* 0x000000ff24ffb9a7 */ /* 0x0003e2000810043f */
[----:B------:R-:W-:Y:S05]  /*8b90*/  @!P2 BRA `(.L_x_1617) ;  /* 0x000000000004a947 */ /* 0x000fea0003800000 */
[----:B------:R-:W-:Y:S01]  /*8ba0*/  BPT.TRAP 0x1 ;  /* 0x000000040000795c */ /* 0x000fe20000300000 */
.L_x_1617:
[----:B------:R-:W-:Y:S05]  /*8bb0*/  BSYNC B0 ;  /* 0x0000000000007941 */ /* 0x000fea0003800000 */
.L_x_1616:
[----:B------:R-:W2:Y:S01]  /*8bc0*/  SYNCS.PHASECHK.TRANS64.TRYWAIT P2, [R99+URZ+0x308b0], R109 ;  /* 0x0308b06d630075a7 */ /* 0x000ea2000804017f */
[----:B------:R-:W-:Y:S01]  /*8bd0*/  ULDC.64 UR4, c[0x0][0x318] ;  /* 0x0000c60000047ab9 */ /* 0x000fe20000000a00 */
[----:B------:R-:W-:Y:S01]  /*8be0*/  ULDC.64 UR60, c[0x0][0x328] ;  /* 0x0000ca00003c7ab9 */ /* 0x000fe20000000a00 */
[----:B-1----:R-:W-:Y:S01]  /*8bf0*/  IMAD.U32 R36, RZ, RZ, UR5 ;  /* 0x00000005ff247e24 */ /* 0x002fe2000f8e00ff */
[----:B------:R-:W-:Y:S01]  /*8c00*/  BSSY B0, `(.L_x_1618) ;  /* 0x0000007000007945 */ /* 0x000fe20003800000 */
[----:B------:R-:W-:Y:S01]  /*8c10*/  IMAD.U32 R37, RZ, RZ, UR4 ;  /* 0x00000004ff257e24 */ /* 0x000fe2000f8e00ff */
[----:B------:R-:W-:Y:S01]  /*8c20*/  ISETP.GE.AND P4, PT, R23, R105, PT ;  /* 0x000000691700720c */ /* 0x000fe20003f86270 */
[----:B------:R-:W-:Y:S01]  /*8c30*/  IMAD.WIDE R48, R25, 0x40, R76 ;  /* 0x0000004019307825 */ /* 0x000fe200078e024c */
[----:B------:R1:W-:Y:S04]  /*8c40*/  STL [R1+0x4], R36 ;  /* 0x0000042401007387 */ /* 0x0003e80000100800 */
[----:B------:R1:W-:Y:S02]  /*8c50*/  STL [R1+0x8], R37 ;  /* 0x0000082501007387 */ /* 0x0003e40000100800 */
[----:B-12---:R-:W-:Y:S05]  /*8c60*/  @!P2 BRA `(.L_x_1619) ;  /* 0x000002580054a947 */ /* 0x006fea0003800000 */
.L_x_2031:
[----:B------:R-:W-:Y:S05]  /*8c70*/  BSYNC B0 ;  /* 0x0000000000007941 */ /* 0x000fea0003800000 */
.L_x_1618:
[----:B------:R-:W-:Y:S04]  /*8c80*/  BSSY B0, `(.L_x_1620) ;  /* 0x000001e000007945 */ /* 0x000fe80003800000 */
[----:B------:R-:W-:Y:S05]  /*8c90*/  @P4 BRA `(.L_x_1621) ;  /* 0x0000000000704947 */ /* 0x000fea0003800000 */
[----:B------:R-:W2:Y:S01]  /*8ca0*/  LDL R37, [R1+0x8] ;  /* 0x0000080001257983 */ /* 0x000ea20000100800 */
[----:B------:R-:W-:-:S03]  /*8cb0*/  ULDC UR6, c[0x0][0x2f4] ;  /* 0x0000bd0000067ab9 */ /* 0x000fc60000000800 */
[----:B------:R-:W3:Y:S04]  /*8cc0*/  LDL R36, [R1+0x4] ;  /* 0x0000040001247983 */ /* 0x000ee80000100800 */
[----:B------:R-:W4:Y:S04]  /*8cd0*/  LDL R44, [R1+0xc] ;  /* 0x00000c00012c7983 */ /* 0x000f280000100800 */
[----:B0-----:R-:W5:Y:S01]  /*8ce0*/  LDL R42, [R1+0x10] ;  /* 0x00001000012a7983 */ /* 0x001f620000100800 */
[----:B------:R-:W-:Y:S01]  /*8cf0*/  ISETP.GE.AND P5, PT, R18, UR6, PT ;  /* 0x0000000612007c0c */ /* 0x000fe2000bfa6270 */
[----:B------:R-:W-:Y:S01]  /*8d00*/  IMAD R43, R49, UR60, RZ ;  /* 0x0000003c312b7c24 */ /* 0x000fe2000f8e02ff */
[----:B------:R-:W-:Y:S01]  /*8d10*/  ISETP.GE.AND P4, PT, R226, UR6, PT ;  /* 0x00000006e2007c0c */ /* 0x000fe2000bf86270 */
[----:B------:R-:W-:-:S02]  /*8d20*/  IMAD.MOV.U32 R40, RZ, RZ, R86 ;  /* 0x000000ffff287224 */ /* 0x000fc400078e0056 */
[----:B------:R-:W-:Y:S02]  /*8d30*/  IMAD.MOV.U32 R41, RZ, RZ, R98 ;  /* 0x000000ffff297224 */ /* 0x000fe400078e0062 */
[C---:B------:R-:W-:Y:S02]  /*8d40*/  IMAD R43, R48.reuse, UR61, R43 ;  /* 0x0000003d302b7c24 */ /* 0x040fe4000f8e022b */
[----:B------:R-:W-:-:S04]  /*8d50*/  IMAD.WIDE.U32 R40, R48, UR60, R40 ;  /* 0x0000003c30287c25 */ /* 0x000fc8000f8e0028 */
[----:B------:R-:W-:Y:S01]  /*8d60*/  IMAD.IADD R41, R41, 0x1, R43 ;  /* 0x0000000129297824 */ /* 0x000fe200078e022b */
[----:B--2---:R-:W-:Y:S02]  /*8d70*/  R2UR UR4, R37 ;  /* 0x00000000250472ca */ /* 0x004fe400000e0000 */
[----:B---3--:R-:W-:Y:S02]  /*8d80*/  R2UR UR7, R36 ;  /* 0x00000000240772ca */ /* 0x008fe400000e0000 */
[----:B------:R-:W0:Y:S09]  /*8d90*/  @!P5 LDS.128 R36, [R103+0x400] ;  /* 0x000400006724d984 */ /* 0x000e320000000c00 */
[----:B------:R-:W-:Y:S01]  /*8da0*/  LEA R50, P2, R40, UR4, 0x1 ;  /* 0x0000000428327c11 */ /* 0x000fe2000f8408ff */
[----:B------:R-:W-:-:S03]  /*8db0*/  ULDC.64 UR4, c[0x0][0x208] ;  /* 0x0000820000047ab9 */ /* 0x000fc60000000a00 */
[----:B------:R-:W-:Y:S02]  /*8dc0*/  LEA.HI.X R51, R40, UR7, R41, 0x1, P2 ;  /* 0x0000000728337c11 */ /* 0x000fe400090f0c29 */
[----:B----4-:R-:W-:-:S03]  /*8dd0*/  ISETP.GE.AND P2, PT, R44, UR6, PT ;  /* 0x000000062c007c0c */ /* 0x010fc6000bf46270 */
[----:B0-----:R-:W-:Y:S01]  /*8de0*/  @!P5 STG.E.128 desc[UR4][R50.64], R36 ;  /* 0x000000243200d986 */ /* 0x001fe2000c101d04 */
[----:B-----5:R-:W-:-:S03]  /*8df0*/  ISETP.GE.AND P5, PT, R42, UR6, PT ;  /* 0x000000062a007c0c */ /* 0x020fc6000bfa6270 */
[----:B------:R-:W0:Y:S06]  /*8e00*/  @!P4 LDS.128 R36, [R103+0x2400] ;  /* 0x002400006724c984 */ /* 0x000e2c0000000c00 */
[----:B------:R-:W2:Y:S04]  /*8e10*/  @!P2 LDS.128 R40, [R103+0x4400] ;  /* 0x004400006728a984 */ /* 0x000ea80000000c00 */
[----:B------:R-:W3:Y:S04]  /*8e20*/  @!P5 LDS.128 R44, [R103+0x6400] ;  /* 0x00640000672cd984 */ /* 0x000ee80000000c00 */
[----:B0-----:R4:W-:Y:S04]  /*8e30*/  @!P4 STG.E.128 desc[UR4][R50.64+0x80], R36 ;  /* 0x000080243200c986 */ /* 0x0019e8000c101d04 */
[----:B--2---:R4:W-:Y:S04]  /*8e40*/  @!P2 STG.E.128 desc[UR4][R50.64+0x100], R40 ;  /* 0x000100283200a986 */ /* 0x0049e8000c101d04 */
[----:B---3--:R4:W-:Y:S02]  /*8e50*/  @!P5 STG.E.128 desc[UR4][R50.64+0x180], R44 ;  /* 0x0001802c3200d986 */ /* 0x0089e4000c101d04 */
.L_x_1621:
[----:B------:R-:W-:Y:S05]  /*8e60*/  BSYNC B0 ;  /* 0x0000000000007941 */ /* 0x000fea0003800000 */
.L_x_1620:
[----:B----4-:R-:W-:Y:S01]  /*8e70*/  VIADD R36, R23, 0x20 ;  /* 0x0000002017247836 */ /* 0x010fe20000000000 */
[----:B------:R-:W-:Y:S04]  /*8e80*/  BSSY B0, `(.L_x_1622) ;  /* 0x0000023000007945 */ /* 0x000fe80003800000 */
[----:B------:R-:W-:-:S13]  /*8e90*/  ISETP.GE.AND P2, PT, R36, R105, PT ;  /* 0x000000692400720c */ /* 0x000fda0003f46270 */
[----:B------:R-:W-:Y:S05]  /*8ea0*/  @P2 BRA `(.L_x_1623) ;  /* 0x0000000000802947 */ /* 0x000fea0003800000 */
[----:B------:R-:W2:Y:S01]  /*8eb0*/  LDL R36, [R1+0x4] ;  /* 0x0000040001247983 */ /* 0x000ea20000100800 */
[----:B------:R-:W-:-:S03]  /*8ec0*/  ULDC UR6, c[0x0][0x2f4] ;  /* 0x0000bd0000067ab9 */ /* 0x000fc60000000800 */
[----:B------:R-:W3:Y:S04]  /*8ed0*/  LDL R39, [R1+0xc] ;  /* 0x00000c0001277983 */ /* 0x000ee80000100800 */
[----:B------:R-:W4:Y:S04]  /*8ee0*/  LDL R38, [R1+0x10] ;  /* 0x0000100001267983 */ /* 0x000f280000100800 */
[----:B------:R-:W5:Y:S01]  /*8ef0*/  LDL R37, [R1+0x8] ;  /* 0x0000080001257983 */ /* 0x000f620000100800 */
[----:B------:R-:W-:Y:S01]  /*8f00*/  ISETP.GE.AND P2, PT, R18, UR6, PT ;  /* 0x0000000612007c0c */ /* 0x000fe2000bf46270 */
[----:B0-----:R-:W-:Y:S01]  /*8f10*/  IMAD.MOV.U32 R40, RZ, RZ, R86 ;  /* 0x000000ffff287224 */ /* 0x001fe200078e0056 */
[----:B------:R-:W-:Y:S01]  /*8f20*/  IADD3 R43, P4, R48, 0x20, RZ ;  /* 0x00000020302b7810 */ /* 0x000fe20007f9e0ff */
[----:B------:R-:W-:Y:S01]  /*8f30*/  IMAD.MOV.U32 R41, RZ, RZ, R98 ;  /* 0x000000ffff297224 */ /* 0x000fe200078e0062 */
[----:B------:R-:W-:-:S03]  /*8f40*/  ISETP.GE.AND P5, PT, R226, UR6, PT ;  /* 0x00000006e2007c0c */ /* 0x000fc6000bfa6270 */
[----:B------:R-:W-:Y:S02]  /*8f50*/  IMAD.X R48, RZ, RZ, R49, P4 ;  /* 0x000000ffff307224 */ /* 0x000fe400020e0631 */
[----:B------:R-:W-:-:S04]  /*8f60*/  IMAD.WIDE.U32 R40, R43, UR60, R40 ;  /* 0x0000003c2b287c25 */ /* 0x000fc8000f8e0028 */
[----:B------:R-:W-:-:S04]  /*8f70*/  IMAD R48, R48, UR60, RZ ;  /* 0x0000003c30307c24 */ /* 0x000fc8000f8e02ff */
[----:B------:R-:W-:-:S04]  /*8f80*/  IMAD R43, R43, UR61, R48 ;  /* 0x0000003d2b2b7c24 */ /* 0x000fc8000f8e0230 */
[----:B------:R-:W-:Y:S01]  /*8f90*/  IMAD.IADD R41, R41, 0x1, R43 ;  /* 0x0000000129297824 */ /* 0x000fe200078e022b */
[----:B--2---:R-:W-:Y:S01]  /*8fa0*/  R2UR UR7, R36 ;  /* 0x00000000240772ca */ /* 0x004fe200000e0000 */
[----:B---3--:R-:W-:Y:S02]  /*8fb0*/  IMAD.MOV.U32 R44, RZ, RZ, R39 ;  /* 0x000000ffff2c7224 */ /* 0x008fe400078e0027 */
[----:B----4-:R-:W-:Y:S01]  /*8fc0*/  IMAD.MOV.U32 R42, RZ, RZ, R38 ;  /* 0x000000ffff2a7224 */ /* 0x010fe200078e0026 */
[----:B-----5:R-:W-:Y:S02]  /*8fd0*/  R2UR UR4, R37 ;  /* 0x00000000250472ca */ /* 0x020fe400000e0000 */
[----:B------:R-:W0:Y:S11]  /*8fe0*/  @!P2 LDS.128 R36, [R103+0x1400] ;  /* 0x001400006724a984 */ /* 0x000e360000000c00 */
[----:B------:R-:W-:Y:S01]  /*8ff0*/  LEA R48, P4, R40, UR4, 0x1 ;  /* 0x0000000428307c11 */ /* 0x000fe2000f8808ff */
[----:B------:R-:W-:-:S03]  /*9000*/  ULDC.64 UR4, c[0x0][0x208] ;  /* 0x0000820000047ab9 */ /* 0x000fc60000000a00 */
[----:B------:R-:W-:Y:S02]  /*9010*/  LEA.HI.X R49, R40, UR7, R41, 0x1, P4 ;  /* 0x0000000728317c11 */ /* 0x000fe4000a0f0c29 */
[----:B------:R-:W-:-:S03]  /*9020*/  ISETP.GE.AND P4, PT, R44, UR6, PT ;  /* 0x000000062c007c0c */ /* 0x000fc6000bf86270 */
[----:B0-----:R-:W-:Y:S01]  /*9030*/  @!P2 STG.E.128 desc[UR4][R48.64], R36 ;  /* 0x000000243000a986 */ /* 0x001fe2000c101d04 */
[----:B------:R-:W-:-:S03]  /*9040*/  ISETP.GE.AND P2, PT, R42, UR6, PT ;  /* 0x000000062a007c0c */ /* 0x000fc6000bf46270 */
[----:B------:R-:W0:Y:S06]  /*9050*/  @!P5 LDS.128 R36, [R103+0x3400] ;  /* 0x003400006724d984 */ /* 0x000e2c0000000c00 */
[----:B------:R-:W2:Y:S04]  /*9060*/  @!P4 LDS.128 R40, [R103+0x5400] ;  /* 0x005400006728c984 */ /* 0x000ea80000000c00 */
[----:B------:R-:W3:Y:S04]  /*9070*/  @!P2 LDS.128 R44, [R103+0x7400] ;  /* 0x00740000672ca984 */ /* 0x000ee80000000c00 */
[----:B0-----:R4:W-:Y:S04]  /*9080*/  @!P5 STG.E.128 desc[UR4][R48.64+0x80], R36 ;  /* 0x000080243000d986 */ /* 0x0019e8000c101d04 */
[----:B--2---:R4:W-:Y:S04]  /*9090*/  @!P4 STG.E.128 desc[UR4][R48.64+0x100], R40 ;  /* 0x000100283000c986 */ /* 0x0049e8000c101d04 */
[----:B---3--:R4:W-:Y:S02]  /*90a0*/  @!P2 STG.E.128 desc[UR4][R48.64+0x180], R44 ;  /* 0x0001802c3000a986 */ /* 0x0089e4000c101d04 */
.L_x_1623:
[----:B------:R-:W-:Y:S05]  /*90b0*/  BSYNC B0 ;  /* 0x0000000000007941 */ /* 0x000fea0003800000 */
.L_x_1622:
[----:B------:R-:W-:Y:S01]  /*90c0*/  @!PT LDS RZ, [RZ] ;  /* 0x00000000fffff984 */ /* 0x000fe20000000800 */
[----:B------:R-:W-:Y:S01]  /*90d0*/  @!PT LDS RZ, [RZ] ;  /* 0x00000000fffff984 */ /* 0x000fe20000000800 */
[----:B------:R-:W-:Y:S01]  /*90e0*/  @!PT LDS RZ, [RZ] ;  /* 0x00000000fffff984 */ /* 0x000fe20000000800 */
[----:B------:R-:W-:Y:S01]  /*90f0*/  @!PT LDS RZ, [RZ] ;  /* 0x00000000fffff984 */ /* 0x000fe20000000800 */
[----:B------:R2:W-:Y:S06]  /*9100*/  MEMBAR.ALL.CTA ;  /* 0x0000000000007992 */ /* 0x0005ec0000008000 */
[----:B--2---:R-:W2:Y:S01]  /*9110*/  FENCE.VIEW.ASYNC.S ;  /* 0x00000000000073c6 */ /* 0x004ea20000000000 */
[----:B01----:R-:W-:Y:S01]  /*9120*/  @!P3 VIADD R99, R99, 0x308c0 ;  /* 0x000308c06363b836 */ /* 0x003fe20000000000 */
[----:B--2---:R0:W-:Y:S01]  /*9130*/  BAR.SYNC.DEFER_BLOCKING R108, 0x80 ;  /* 0x0002006c0000751d */ /* 0x0041e20000010000 */
[----:B------:R-:W-:Y:S01]  /*9140*/  ISETP.NE.AND P4, PT, R100, RZ, PT ;  /* 0x000000ff6400720c */ /* 0x000fe20003f85270 */
[----:B------:R-:W-:-:S02]  /*9150*/  VIADD R17, R17, 0x1 ;  /* 0x0000000111117836 */ /* 0x000fc40000000000 */
[----:B------:R-:W-:Y:S02]  /*9160*/  @!P3 PRMT R99, RZ, 0x654, R99 ;  /* 0x00000654ff63b816 */ /* 0x000fe40000000063 */
[----:B------:R-:W-:Y:S02]  /*9170*/  PLOP3.LUT P2, PT, PT, PT, PT, 0x8, 0x0 ;  /* 0x000000000000781c */ /* 0x000fe40003f4e170 */
[----:B------:R0:W-:Y:S01]  /*9180*/  @!P3 SYNCS.ARRIVE.TRANS64.RED.A1T0 RZ, [R99+URZ], RZ ;  /* 0x000000ff63ffb9a7 */ /* 0x0001e2000810043f */
[----:B------:R-:W-:-:S04]  /*9190*/  ISETP.NE.AND P3, PT, R17, 0x2, PT ;  /* 0x000000021100780c */ /* 0x000fc80003f65270 */
[----:B----4-:R-:W-:Y:S02]  /*91a0*/  SEL R36, RZ, 0x1, P3 ;  /* 0x00000001ff247807 */ /* 0x010fe40001800000 */
[----:B------:R-:W-:Y:S02]  /*91b0*/  SEL R17, R17, RZ, P3 ;  /* 0x000000ff11117207 */ /* 0x000fe40001800000 */
[----:B------:R-:W-:Y:S01]  /*91c0*/  LOP3.LUT R237, R237, R36, RZ, 0x3c, !PT ;  /* 0x00000024eded7212 */ /* 0x000fe200078e3cff */
[----:B0-----:R-:W-:Y:S06]  /*91d0*/  @P4 BRA `(.L_x_1624) ;  /* 0xffffffa000444947 */ /* 0x001fec000383ffff */
.L_x_1544:
[----:B------:R-:W2:Y:S01]  /*91e0*/  LDL R36, [R1+0x14] ;  /* 0x0000140001247983 */ /* 0x000ea20000100800 */
[----:B------:R-:W0:Y:S01]  /*91f0*/  LDC R0, c[0x0][0x448] ;  /* 0x00011200ff007b82 */ /* 0x000e220000000800 */
[----:B------:R-:W-:Y:S01]  /*9200*/  IADD3 R7, R221, 0x1, -R220 ;  /* 0x00000001dd077810 */ /* 0x000fe20007ffe8dc */
[----:B------:R-:W-:Y:S06]  /*9210*/  BSSY B0, `(.L_x_1625) ;  /* 0x000000d000007945 */ /* 0x000fec0003800000 */
[----:B------:R-:W1:Y:S01]  /*9220*/  LDC.64 R2, c[0x0][0x9e0] ;  /* 0x00027800ff027b82 */ /* 0x000e620000000a00 */
[----:B0-----:R-:W-:-:S02]  /*9230*/  ISETP.NE.AND P1, PT, R0, 0x1, PT ;  /* 0x000000010000780c */ /* 0x001fc40003f25270 */
[----:B-1----:R-:W-:-:S11]  /*9240*/  ISETP.GE.AND P3, PT, R3, 0x1, PT ;  /* 0x000000010300780c */ /* 0x002fd60003f66270 */
[----:B------:R-:W0:Y:S08]  /*9250*/  @P1 LDC R5, c[0x0][0x44c] ;  /* 0x00011300ff051b82 */ /* 0x000e300000000800 */
[----:B------:R-:W1:Y:S01]  /*9260*/  @P1 LDC R4, c[0x0][0x450] ;  /* 0x00011400ff041b82 */ /* 0x000e620000000800 */
[----:B--2---:R-:W-:-:S04]  /*9270*/  VIADD R0, R36, 0x7f ;  /* 0x0000007f24007836 */ /* 0x004fc80000000000 */
[----:B0-----:R-:W-:-:S05]  /*9280*/  @P1 IMAD.HI.U32 R5, R0, R5, RZ ;  /* 0x0000000500051227 */ /* 0x001fca00078e00ff */
[----:B-1----:R-:W-:-:S05]  /*9290*/  @P1 SHF.R.U32.HI R0, RZ, R4, R5 ;  /* 0x00000004ff001219 */ /* 0x002fca0000011605 */
[----:B------:R-:W-:Y:S01]  /*92a0*/  IMAD.IADD R7, R7, 0x1, R0 ;  /* 0x0000000107077824 */ /* 0x000fe200078e0200 */
[----:B------:R-:W-:Y:S06]  /*92b0*/  @P2 BRA `(.L_x_1626) ;  /* 0x0000000000082947 */ /* 0x000fec0003800000 */
[----:B------:R-:W0:Y:S02]  /*92c0*/  FENCE.VIEW.ASYNC.G ;  /* 0x00000000000073c6 */ /* 0x000e240000000100 */
[----:B0-----:R-:W-:Y:S06]  /*92d0*/  BAR.ARV 0xc, 0x180 ;  /* 0x0306000000007b1d */ /* 0x001fec0000002000 */
.L_x_1626:
[----:B------:R-:W-:Y:S05]  /*92e0*/  BSYNC B0 ;  /* 0x0000000000007941 */ /* 0x000fea0003800000 */
.L_x_1625:
[----:B------:R-:W-:Y:S01]  /*92f0*/  IMAD.IADD R2, R7, 0x1, R2 ;  /* 0x0000000107027824 */ /* 0x000fe200078e0202 */
[----:B------:R-:W-:Y:S06]  /*9300*/  @!P3 BRA `(.L_x_1627) ;  /* 0x000000000048b947 */ /* 0x000fec0003800000 */
        /* <DEDUP_REMOVED lines=11> */
.L_x_1629:
[----:B------:R-:W-:-:S13]  /*93c0*/  ISETP.NE.AND P0, PT, R3, 0x1, PT ;  /* 0x000000010300780c */ /* 0x000fda0003f05270 */
[----:B------:R-:W0:Y:S02]  /*93d0*/  @P0 LDC.64 R4, c[0x0][0x9e8] ;  /* 0x00027a00ff040b82 */ /* 0x000e240000000a00 */
[----:B0-----:R-:W-:-:S05]  /*93e0*/  @P0 IMAD.HI.U32 R4, R0, R4, RZ ;  /* 0x0000000400040227 */ /* 0x001fca00078e00ff */
[----:B------:R-:W-:-:S07]  /*93f0*/  @P0 SHF.R.U32.HI R0, RZ, R5, R4 ;  /* 0x00000005ff000219 */ /* 0x000fce0000011604 */
.L_x_1630:
[----:B------:R-:W-:Y:S05]  /*9400*/  BSYNC B0 ;  /* 0x0000000000007941 */ /* 0x000fea0003800000 */
.L_x_1628:
[----:B------:R-:W-:-:S05]  /*9410*/  IMAD R5, R0, R3, R3 ;  /* 0x0000000300057224 */ /* 0x000fca00078e0203 */
[----:B------:R-:W-:-:S07]  /*9420*/  VIMNMX R2, R2, R5, PT ;  /* 0x0000000502027248 */ /* 0x000fce0003fe0100 */
.L_x_1627:
[----:B------:R-:W0:Y:S01]  /*9430*/  @P1 LDC R0, c[0x0][0x44c] ;  /* 0x00011300ff001b82 */ /* 0x000e220000000800 */
[----:B------:R-:W-:Y:S01]  /*9440*/  VIADD R2, R2, 0x3f ;  /* 0x0000003f02027836 */ /* 0x000fe20000000000 */
[----:B------:R-:W-:Y:S01]  /*9450*/  ULDC UR4, c[0x0][0x9dc] ;  /* 0x0002770000047ab9 */ /* 0x000fe20000000800 */
[----:B------:R-:W-:-:S03]  /*9460*/  IMAD.MOV.U32 R7, RZ, RZ, R36 ;  /* 0x000000ffff077224 */ /* 0x000fc600078e0024 */
[----:B------:R-:W-:Y:S02]  /*9470*/  SHF.R.S32.HI R5, RZ, 0x1f, R2 ;  /* 0x0000001fff057819 */ /* 0x000fe40000011402 */
[----:B------:R-:W1:Y:S02]  /*9480*/  @P1 LDC R9, c[0x0][0x450] ;  /* 0x00011400ff091b82 */ /* 0x000e640000000800 */
[----:B------:R-:W-:-:S04]  /*9490*/  LEA.HI R5, R5, R2, RZ, 0x6 ;  /* 0x0000000205057211 */ /* 0x000fc800078f30ff */
[----:B------:R-:W-:Y:S01]  /*94a0*/  SHF.R.S32.HI R5, RZ, 0x6, R5 ;  /* 0x00000006ff057819 */ /* 0x000fe20000011405 */
[----:B0-----:R-:W-:-:S05]  /*94b0*/  @P1 IMAD.HI.U32 R0, R36, R0, RZ ;  /* 0x0000000024001227 */ /* 0x001fca00078e00ff */
[----:B-1----:R-:W-:Y:S02]  /*94c0*/  @P1 SHF.R.U32.HI R7, RZ, R9, R0 ;  /* 0x00000009ff071219 */ /* 0x002fe40000011600 */
[----:B------:R-:W-:-:S03]  /*94d0*/  VIMNMX R9, R104, R5, PT ;  /* 0x0000000568097248 */ /* 0x000fc60003fe0100 */
        /* <DEDUP_REMOVED lines=13> */
.L_x_1633:
[----:B------:R-:W-:-:S13]  /*95b0*/  ISETP.NE.AND P0, PT, R3, 0x1, PT ;  /* 0x000000010300780c */ /* 0x000fda0003f05270 */
[----:B------:R-:W0:Y:S02]  /*95c0*/  @P0 LDC.64 R4, c[0x0][0x9e8] ;  /* 0x00027a00ff040b82 */ /* 0x000e240000000a00 */
[----:B0-----:R-:W-:-:S05]  /*95d0*/  @P0 IMAD.HI.U32 R4, R0, R4, RZ ;  /* 0x0000000400040227 */ /* 0x001fca00078e00ff */
[----:B------:R-:W-:-:S07]  /*95e0*/  @P0 SHF.R.U32.HI R0, RZ, R5, R4 ;  /* 0x00000005ff000219 */ /* 0x000fce0000011604 */
.L_x_1634:
[----:B------:R-:W-:Y:S05]  /*95f0*/  BSYNC B0 ;  /* 0x0000000000007941 */ /* 0x000fea0003800000 */
.L_x_1632:
[----:B------:R-:W-:-:S05]  /*9600*/  IMAD R3, R0, R3, RZ ;  /* 0x0000000300037224 */ /* 0x000fca00078e02ff */
[----:B------:R-:W-:-:S07]  /*9610*/  VIMNMX R2, R2, R3, !PT ;  /* 0x0000000302027248 */ /* 0x000fce0007fe0100 */
.L_x_1631:
[----:B------:R-:W-:Y:S01]  /*9620*/  SHF.R.S32.HI R3, RZ, 0x1f, R2 ;  /* 0x0000001fff037819 */ /* 0x000fe20000011402 */
[----:B------:R-:W-:Y:S01]  /*9630*/  BSSY B0, `(.L_x_1635) ;  /* 0x0000027000007945 */ /* 0x000fe20003800000 */
[----:B------:R-:W-:Y:S02]  /*9640*/  IMAD.MOV.U32 R204, RZ, RZ, RZ ;  /* 0x000000ffffcc7224 */ /* 0x000fe400078e00ff */
[----:B------:R-:W-:-:S04]  /*9650*/  LEA.HI R3, R3, R2, RZ, 0x6 ;  /* 0x0000000203037211 */ /* 0x000fc800078f30ff */
[----:B------:R-:W-:-:S04]  /*9660*/  SHF.R.S32.HI R3, RZ, 0x6, R3 ;  /* 0x00000006ff037819 */ /* 0x000fc80000011403 */
[----:B------:R-:W-:-:S04]  /*9670*/  VIMNMX R11, RZ, R3, !PT ;  /* 0x00000003ff0b7248 */ /* 0x000fc80007fe0100 */
[----:B------:R-:W-:-:S13]  /*9680*/  ISETP.GT.AND P0, PT, R9, R11, PT ;  /* 0x0000000b0900720c */ /* 0x000fda0003f04270 */
[----:B------:R-:W-:Y:S05]  /*9690*/  @!P0 BRA `(.L_x_1636) ;  /* 0x0000000000808947 */ /* 0x000fea0003800000 */
[----:B------:R-:W2:Y:S01]  /*96a0*/  LDL R0, [R1+0x4c] ;  /* 0x00004c0001007983 */ /* 0x000ea20000100800 */
[----:B------:R-:W-:Y:S01]  /*96b0*/  ULDC UR4, c[0x0][0x9f0] ;  /* 0x00027c0000047ab9 */ /* 0x000fe20000000800 */
[----:B--2---:R-:W-:-:S04]  /*96c0*/  ISETP.NE.AND P0, PT, R0, RZ, PT ;  /* 0x000000ff0000720c */ /* 0x004fc80003f05270 */
[----:B------:R-:W-:-:S04]  /*96d0*/  SEL R6, R0, UR4, P0 ;  /* 0x0000000400067c07 */ /* 0x000fc80008000000 */
[-C--:B------:R-:W-:Y:S02]  /*96e0*/  IABS R5, R6.reuse ;  /* 0x0000000600057213 */ /* 0x080fe40000000000 */
[----:B------:R-:W-:Y:S02]  /*96f0*/  IADD3 R0, R6, -0x1, R9 ;  /* 0xffffffff06007810 */ /* 0x000fe40007ffe009 */
[----:B------:R-:W0:Y:S01]  /*9700*/  I2F.RP R4, R5 ;  /* 0x0000000500047306 */ /* 0x000e220000209400 */
[----:B------:R-:W-:Y:S02]  /*9710*/  IABS R10, R6 ;  /* 0x00000006000a7213 */ /* 0x000fe40000000000 */
[----:B------:R-:W-:-:S05]  /*9720*/  IMAD.IADD R0, R0, 0x1, -R11 ;  /* 0x0000000100007824 */ /* 0x000fca00078e0a0b */
[----:B0-----:R-:W0:Y:S02]  /*9730*/  MUFU.RCP R4, R4 ;  /* 0x0000000400047308 */ /* 0x001e240000001000 */
[----:B0-----:R-:W-:Y:S02]  /*9740*/  VIADD R2, R4, 0xffffffe ;  /* 0x0ffffffe04027836 */ /* 0x001fe40000000000 */
[----:B------:R-:W-:-:S04]  /*9750*/  IMAD.MOV R4, RZ, RZ, -R10 ;  /* 0x000000ffff047224 */ /* 0x000fc800078e0a0a */
[----:B------:R0:W1:Y:S02]  /*9760*/  F2I.FTZ.U32.TRUNC.NTZ R3, R2 ;  /* 0x0000000200037305 */ /* 0x000064000021f000 */
[----:B0-----:R-:W-:Y:S02]  /*9770*/  IMAD.MOV.U32 R2, RZ, RZ, RZ ;  /* 0x000000ffff027224 */ /* 0x001fe400078e00ff */
[----:B-1----:R-:W-:-:S04]  /*9780*/  IMAD.MOV R8, RZ, RZ, -R3 ;  /* 0x000000ffff087224 */ /* 0x002fc800078e0a03 */
[----:B------:R-:W-:Y:S01]  /*9790*/  IMAD R7, R8, R5, RZ ;  /* 0x0000000508077224 */ /* 0x000fe200078e02ff */
[----:B------:R-:W-:Y:S02]  /*97a0*/  IABS R8, R0 ;  /* 0x0000000000087213 */ /* 0x000fe40000000000 */
[----:B------:R-:W-:Y:S01]  /*97b0*/  LOP3.LUT R0, R0, R6, RZ, 0x3c, !PT ;  /* 0x0000000600007212 */ /* 0x000fe200078e3cff */
[----:B------:R-:W-:-:S03]  /*97c0*/  IMAD.HI.U32 R3, R3, R7, R2 ;  /* 0x0000000703037227 */ /* 0x000fc600078e0002 */
[----:B------:R-:W-:Y:S01]  /*97d0*/  ISETP.GE.AND P2, PT, R0, RZ, PT ;  /* 0x000000ff0000720c */ /* 0x000fe20003f46270 */
        /* <DEDUP_REMOVED lines=11> */
[----:B------:R-:W-:-:S07]  /*9890*/  IMAD.MOV.U32 R204, RZ, RZ, R3 ;  /* 0x000000ffffcc7224 */ /* 0x000fce00078e0003 */
.L_x_1636:
[----:B------:R-:W-:Y:S05]  /*98a0*/  BSYNC B0 ;  /* 0x0000000000007941 */ /* 0x000fea0003800000 */
.L_x_1635:
        /* <DEDUP_REMOVED lines=67> */
[----:B--2---:R-:W-:-:S05]  /*9ce0*/  IMAD R0, R0, R204, R11 ;  /* 0x000000cc00007224 */ /* 0x004fca00078e020b */
[----:B------:R0:W-:Y:S01]  /*9cf0*/  STL [R1+0x38], R0 ;  /* 0x0000380001007387 */ /* 0x0001e20000100800 */
[----:B------:R-:W-:-:S04]  /*9d00*/  VIADDMNMX R204, R0, R204, R9, PT ;  /* 0x000000cc00cc7246 */ /* 0x000fc80003800109 */
[----:B------:R-:W-:-:S13]  /*9d10*/  ISETP.GT.AND P1, PT, R204, R0, PT ;  /* 0x00000000cc00720c */ /* 0x000fda0003f24270 */
[----:B0-----:R-:W-:Y:S05]  /*9d20*/  @!P1 BRA `(.L_x_1637) ;  /* 0x00000158006c9947 */ /* 0x001fea0003800000 */
[----:B------:R-:W0:Y:S01]  /*9d30*/  S2R R0, SR_TID.X ;  /* 0x0000000000007919 */ /* 0x000e220000002100 */
[----:B------:R-:W-:Y:S01]  /*9d40*/  BSSY B6, `(.L_x_1638) ;  /* 0x0000020000067945 */ /* 0x000fe20003800000 */
[----:B0-----:R-:W-:-:S05]  /*9d50*/  VIADD R0, R0, 0xffffff80 ;  /* 0xffffff8000007836 */ /* 0x001fca0000000000 */
[----:B------:R-:W-:-:S04]  /*9d60*/  SHF.R.S32.HI R3, RZ, 0x1f, R0 ;  /* 0x0000001fff037819 */ /* 0x000fc80000011400 */
[----:B------:R-:W-:-:S04]  /*9d70*/  LEA.HI R3, R3, R0, RZ, 0x7 ;  /* 0x0000000003037211 */ /* 0x000fc800078f38ff */
[----:B------:R-:W-:-:S06]  /*9d80*/  SHF.R.S32.HI R0, RZ, 0x7, R3 ;  /* 0x00000007ff007819 */ /* 0x000fcc0000011403 */
[----:B------:R-:W0:Y:S02]  /*9d90*/  SHFL.IDX PT, R0, R0, RZ, 0x1f ;  /* 0x00001fff00007589 */ /* 0x000e2400000e0000 */
[----:B0-----:R-:W-:-:S04]  /*9da0*/  LEA.HI R2, R0, R0, RZ, 0x1 ;  /* 0x0000000000027211 */ /* 0x001fc800078f08ff */
[----:B------:R-:W-:Y:S01]  /*9db0*/  LOP3.LUT R3, R2, 0x1e, RZ, 0xc0, !PT ;  /* 0x0000001e02037812 */ /* 0x000fe200078ec0ff */
[----:B------:R-:W-:-:S04]  /*9dc0*/  VIADD R2, R16, 0x10400 ;  /* 0x0001040010027836 */ /* 0x000fc80000000000 */
[----:B------:R-:W-:Y:S01]  /*9dd0*/  IMAD.IADD R3, R0, 0x1, -R3 ;  /* 0x0000000100037824 */ /* 0x000fe200078e0a03 */
[----:B------:R-:W-:-:S03]  /*9de0*/  LOP3.LUT P0, RZ, R2, 0x3ff, RZ, 0xc0, !PT ;  /* 0x000003ff02ff7812 */ /* 0x000fc6000780c0ff */
[----:B------:R-:W-:Y:S01]  /*9df0*/  IMAD R3, R3, 0x2000, R2 ;  /* 0x0000200003037824 */ /* 0x000fe200078e0202 */
[----:B------:R-:W-:-:S04]  /*9e00*/  P2R R24, PR, RZ, 0x1 ;  /* 0x00000001ff187803 */ /* 0x000fc80000000000 */
        /* <DEDUP_REMOVED lines=19> */
.L_x_1639:
[----:B------:R-:W-:Y:S05]  /*9f40*/  BSYNC B6 ;  /* 0x0000000000067941 */ /* 0x000fea0003800000 */
.L_x_1638:
[----:B------:R-:W-:Y:S02]  /*9f50*/  ULDC UR4, c[0x0][0x3f4] ;  /* 0x0000fd0000047ab9 */ /* 0x000fe40000000800 */
[----:B------:R-:W-:-:S13]  /*9f60*/  ISETP.LT.AND P0, PT, RZ, UR4, PT ;  /* 0x00000004ff007c0c */ /* 0x000fda000bf01270 */
[----:B------:R-:W-:Y:S05]  /*9f70*/  @P0 BRA `(.L_x_1640) ;  /* 0x0000000000400947 */ /* 0x000fea0003800000 */
[----:B------:R-:W2:Y:S02]  /*9f80*/  LDL R20, [R1+0x54] ;  /* 0x0000540001147983 */ /* 0x000ea40000100800 */
[----:B--2---:R-:W-:-:S04]  /*9f90*/  LEA.HI R0, R20, R20, RZ, 0x1 ;  /* 0x0000001414007211 */ /* 0x004fc800078f08ff */
        /* <DEDUP_REMOVED lines=8> */
.L_x_1643:
[----:B-1----:R1:W2:Y:S02]  /*a020*/  SYNCS.PHASECHK.TRANS64.TRYWAIT P0, [R16+URZ+0x30800], R3 ;  /* 0x03080003100075a7 */ /* 0x0022a4000800017f */
[----:B--2---:R-:W-:Y:S05]  /*a030*/  @!P0 NANOSLEEP.SYNCS 0x989680 ;  /* 0x009896800000895d */ /* 0x004fea0003900000 */
[----:B------:R-:W2:Y:S02]  /*a040*/  @!P0 SYNCS.PHASECHK.TRANS64 P0, [R16+URZ+0x30800], R3 ;  /* 0x03080003100085a7 */ /* 0x000ea4000800007f */
[----:B--2---:R-:W-:Y:S05]  /*a050*/  @!P0 BRA `(.L_x_1643) ;  /* 0xfffffffc00f08947 */ /* 0x004fea000383ffff */
.L_x_1642:
[----:B------:R-:W-:Y:S05]  /*a060*/  BSYNC B0 ;  /* 0x0000000000007941 */ /* 0x000fea0003800000 */
.L_x_1641:
[----:B------:R-:W-:Y:S05]  /*a070*/  BRA `(.L_x_1644) ;  /* 0x0000009c006c7947 */ /* 0x000fea0003800000 */
.L_x_1640:
[----:B------:R-:W-:Y:S01]  /*a080*/  ISETP.NE.AND P0, PT, R24, RZ, PT ;  /* 0x000000ff1800720c */ /* 0x000fe20003f05270 */
[----:B------:R-:W-:Y:S01]  /*a090*/  ULDC.64 UR4, c[0x0][0x3f8] ;  /* 0x0000fe0000047ab9 */ /* 0x000fe20000000a00 */
[----:B-----5:R-:W-:Y:S01]  /*a0a0*/  SHF.R.S32.HI R0, RZ, 0x1f, R101 ;  /* 0x0000001fff007819 */ /* 0x020fe20000011465 */
[----:B------:R-:W-:Y:S01]  /*a0b0*/  ULDC.64 UR6, c[0x0][0x408] ;  /* 0x0001020000067ab9 */ /* 0x000fe20000000a00 */
[----:B------:R-:W-:Y:S01]  /*a0c0*/  IMAD.WIDE.U32 R24, R101, UR4, RZ ;  /* 0x0000000465187c25 */ /* 0x000fe2000f8e00ff */
[----:B------:R-:W-:Y:S03]  /*a0d0*/  BSSY B6, `(.L_x_1645) ;  /* 0x0000019000067945 */ /* 0x000fe60003800000 */
[C---:B------:R-:W-:Y:S02]  /*a0e0*/  IMAD R4, R0.reuse, UR4, RZ ;  /* 0x0000000400047c24 */ /* 0x040fe4000f8e02ff */
[----:B------:R-:W-:-:S02]  /*a0f0*/  IMAD R0, R0, UR6, RZ ;  /* 0x0000000600007c24 */ /* 0x000fc4000f8e02ff */
[C---:B------:R-:W-:Y:S02]  /*a100*/  IMAD R33, R101.reuse, UR5, R4 ;  /* 0x0000000565217c24 */ /* 0x040fe4000f8e0204 */
[C---:B------:R-:W-:Y:S02]  /*a110*/  IMAD R29, R101.reuse, UR7, R0 ;  /* 0x00000007651d7c24 */ /* 0x040fe4000f8e0200 */
[----:B------:R-:W-:-:S04]  /*a120*/  IMAD.WIDE.U32 R26, R101, UR6, RZ ;  /* 0x00000006651a7c25 */ /* 0x000fc8000f8e00ff */
[----:B------:R-:W-:Y:S02]  /*a130*/  IMAD.IADD R33, R33, 0x1, R25 ;  /* 0x0000000121217824 */ /* 0x000fe400078e0219 */
[----:B------:R-:W-:Y:S01]  /*a140*/  IMAD.IADD R29, R29, 0x1, R27 ;  /* 0x000000011d1d7824 */ /* 0x000fe200078e021b */
        /* <DEDUP_REMOVED lines=17> */
.L_x_1646:
[----:B------:R-:W-:Y:S05]  /*a260*/  BSYNC B6 ;  /* 0x0000000000067941 */ /* 0x000fea0003800000 */
.L_x_1645:
[----:B------:R-:W2:Y:S01]  /*a270*/  LDL R95, [R1+0x14] ;  /* 0x00001400015f7983 */ /* 0x000ea20000100800 */
[----:B------:R-:W-:-:S03]  /*a280*/  ULDC.U8 UR4, c[0x0][0x410] ;  /* 0x0001040000047ab9 */ /* 0x000fc60000000000 */
[----:B------:R-:W3:Y:S01]  /*a290*/  LDL R20, [R1+0x44] ;  /* 0x0000440001147983 */ /* 0x000ee20000100800 */
[----:B------:R-:W-:Y:S01]  /*a2a0*/  ISETP.NE.AND P0, PT, RZ, UR4, PT ;  /* 0x00000004ff007c0c */ /* 0x000fe2000bf05270 */
[----:B------:R-:W-:Y:S01]  /*a2b0*/  BSSY B0, `(.L_x_1647) ;  /* 0x00009af000007945 */ /* 0x000fe20003800000 */
[----:B--2---:R-:W-:-:S04]  /*a2c0*/  IMAD.IADD R0, R23, 0x1, R95 ;  /* 0x0000000117007824 */ /* 0x004fc800078e025f */
[----:B---3--:R-:W-:-:S07]  /*a2d0*/  IMAD R3, R20, 0x20, R0 ;  /* 0x0000002014037824 */ /* 0x008fce00078e0200 */
[----:B------:R-:W-:Y:S05]  /*a2e0*/  @!P0 BRA `(.L_x_1648) ;  /* 0x0000004c00248947 */ /* 0x000fea0003800000 */
[----:B------:R-:W0:Y:S01]  /*a2f0*/  LDC R21, c[0x0][0x448] ;  /* 0x00011200ff157b82 */ /* 0x000e220000000800 */
[----:B------:R-:W-:Y:S01]  /*a300*/  ULDC.64 UR4, c[0x0][0x3f8] ;  /* 0x0000fe0000047ab9 */ /* 0x000fe20000000a00 */
[----:B------:R-:W-:Y:S01]  /*a310*/  ULDC.64 UR6, c[0x0][0x408] ;  /* 0x0001020000067ab9 */ /* 0x000fe20000000a00 */
[----:B------:R-:W-:Y:S01]  /*a320*/  IMAD.MOV.U32 R32, RZ, RZ, R24 ;  /* 0x000000ffff207224 */ /* 0x000fe200078e0018 */
[----:B0-----:R-:W-:-:S13]  /*a330*/  ISETP.NE.AND P0, PT, R21, 0x1, PT ;  /* 0x000000011500780c */ /* 0x001fda0003f05270 */
[----:B------:R-:W0:Y:S08]  /*a340*/  @P0 LDC R4, c[0x0][0x44c] ;  /* 0x00011300ff040b82 */ /* 0x000e300000000800 */
[----:B------:R-:W1:Y:S01]  /*a350*/  @P0 LDC R5, c[0x0][0x450] ;  /* 0x00011400ff050b82 */ /* 0x000e620000000800 */
[----:B0-----:R-:W-:-:S05]  /*a360*/  @P0 IMAD.HI.U32 R4, R3, R4, RZ ;  /* 0x0000000403040227 */ /* 0x001fca00078e00ff */
[----:B-1----:R-:W-:Y:S01]  /*a370*/  @P0 SHF.R.U32.HI R3, RZ, R5, R4 ;  /* 0x00000005ff030219 */ /* 0x002fe20000011604 */
[----:B------:R-:W-:Y:S02]  /*a380*/  IMAD.MOV.U32 R4, RZ, RZ, R26 ;  /* 0x000000ffff047224 */ /* 0x000fe400078e001a */
[----:B------:R-:W-:Y:S01]  /*a390*/  IMAD.MOV.U32 R5, RZ, RZ, R29 ;  /* 0x000000ffff057224 */ /* 0x000fe200078e001d */
[----:B------:R-:W-:Y:S01]  /*a3a0*/  SHF.R.S32.HI R6, RZ, 0x1f, R3 ;  /* 0x0000001fff067819 */ /* 0x000fe20000011403 */
[----:B------:R-:W-:-:S04]  /*a3b0*/  IMAD.WIDE.U32 R32, R3, UR4, R32 ;  /* 0x0000000403207c25 */ /* 0x000fc8000f8e0020 */
[C---:B------:R-:W-:Y:S02]  /*a3c0*/  IMAD R8, R6.reuse, UR4, RZ ;  /* 0x0000000406087c24 */ /* 0x040fe4000f8e02ff */
[----:B------:R-:W-:Y:S02]  /*a3d0*/  IMAD R6, R6, UR6, RZ ;  /* 0x0000000606067c24 */ /* 0x000fe4000f8e02ff */
[C---:B------:R-:W-:Y:S01]  /*a3e0*/  IMAD R7, R3.reuse, UR5, R8 ;  /* 0x0000000503077c24 */ /* 0x040fe2000f8e0208 */
[----:B------:R-:W-:Y:S01]  /*a3f0*/  ULDC.64 UR4, c[0x0][0x3e8] ;  /* 0x0000fa0000047ab9 */ /* 0x000fe20000000a00 */
[C---:B------:R-:W-:Y:S01]  /*a400*/  IMAD.WIDE.U32 R4, R3.reuse, UR6, R4 ;  /* 0x0000000603047c25 */ /* 0x040fe2000f8e0004 */
[----:B------:R-:W-:Y:S01]  /*a410*/  LEA R31, P0, R32, UR4, 0x1 ;  /* 0x00000004201f7c11 */ /* 0x000fe2000f8008ff */
[----:B------:R-:W-:Y:S02]  /*a420*/  UMOV UR4, 0xffffffff ;  /* 0xffffffff00047882 */ /* 0x000fe40000000000 */
[----:B------:R-:W-:Y:S01]  /*a430*/  IMAD R9, R3, UR7, R6 ;  /* 0x0000000703097c24 */ /* 0x000fe2000f8e0206 */
[----:B------:R-:W-:Y:S01]  /*a440*/  ULDC.64 UR6, c[0x0][0x400] ;  /* 0x0001000000067ab9 */ /* 0x000fe20000000a00 */
[----:B------:R-:W-:Y:S01]  /*a450*/  IMAD.IADD R3, R33, 0x1, R7 ;  /* 0x0000000121037824 */ /* 0x000fe200078e0207 */
[----:B------:R-:W-:Y:S01]  /*a460*/  LEA R30, P1, R4, UR6, 0x1 ;  /* 0x00000006041e7c11 */ /* 0x000fe2000f8208ff */
[----:B------:R-:W-:-:S03]  /*a470*/  IMAD.IADD R33, R5, 0x1, R9 ;  /* 0x0000000105217824 */ /* 0x000fc600078e0209 */
[----:B------:R-:W-:Y:S02]  /*a480*/  LEA.HI.X R32, R32, UR5, R3, 0x1, P0 ;  /* 0x0000000520207c11 */ /* 0x000fe400080f0c03 */
[----:B------:R-:W-:Y:S01]  /*a490*/  LEA.HI.X R33, R4, UR7, R33, 0x1, P1 ;  /* 0x0000000704217c11 */ /* 0x000fe200088f0c21 */
[----:B------:R-:W-:Y:S06]  /*a4a0*/  BRA.DIV UR4, `(.L_x_1649) ;  /* 0x0000024204587947 */ /* 0x000fec000b800000 */
[----:B------:R0:W1:Y:S04]  /*a4b0*/  SHFL.IDX PT, R9, R32, RZ, 0x181f ;  /* 0x00181fff20097589 */ /* 0x00006800000e0000 */
[----:B------:R0:W2:Y:S04]  /*a4c0*/  SHFL.IDX PT, R8, R31, RZ, 0x181f ;  /* 0x00181fff1f087589 */ /* 0x0000a800000e0000 */
[----:B------:R0:W3:Y:S04]  /*a4d0*/  SHFL.IDX PT, R26, R33, RZ, 0x181f ;  /* 0x00181fff211a7589 */ /* 0x0000e800000e0000 */
[----:B------:R0:W4:Y:S02]  /*a4e0*/  SHFL.IDX PT, R5, R30, RZ, 0x181f ;  /* 0x00181fff1e057589 */ /* 0x00012400000e0000 */
.L_x_2037:
[----:B------:R-:W-:Y:S01]  /*a4f0*/  IMAD R3, R220, R21, RZ ;  /* 0x00000015dc037224 */ /* 0x000fe200078e02ff */
        /* <DEDUP_REMOVED lines=8> */
[----:B------:R-:W-:Y:S02]  /*a580*/  CS2R R72, SRZ ;  /* 0x0000000000487805 */ /* 0x000fe4000001ff00 */
[----:B------:R-:W-:-:S03]  /*a590*/  CS2R R76, SRZ ;  /* 0x00000000004c7805 */ /* 0x000fc6000001ff00 */
[----:B------:R-:W-:Y:S05]  /*a5a0*/  @P0 BRA `(.L_x_1651) ;  /* 0x0000000000bc0947 */ /* 0x000fea0003800000 */
[----:B------:R-:W3:Y:S01]  /*a5b0*/  LDL R4, [R1+0x70] ;  /* 0x0000700001047983 */ /* 0x000ee20000100800 */
[----:B------:R-:W-:-:S03]  /*a5c0*/  ULDC UR4, c[0x0][0x3f4] ;  /* 0x0000fd0000047ab9 */ /* 0x000fc60000000800 */
[----:B------:R-:W3:Y:S04]  /*a5d0*/  LDL R6, [R1+0x74] ;  /* 0x0000740001067983 */ /* 0x000ee80000100800 */
[----:B------:R-:W3:Y:S01]  /*a5e0*/  LDL R29, [R1+0x6c] ;  /* 0x00006c00011d7983 */ /* 0x000ee20000100800 */
[----:B------:R-:W-:Y:S02]  /*a5f0*/  ISETP.GE.AND P2, PT, R234, UR4, PT ;  /* 0x00000004ea007c0c */ /* 0x000fe4000bf46270 */
[----:B------:R-:W-:Y:S02]  /*a600*/  ISETP.GE.AND P1, PT, R233, UR4, PT ;  /* 0x00000004e9007c0c */ /* 0x000fe4000bf26270 */
[----:B------:R-:W-:Y:S02]  /*a610*/  ISETP.GE.AND P0, PT, R235, UR4, PT ;  /* 0x00000004eb007c0c */ /* 0x000fe4000bf06270 */
[----:B------:R-:W-:-:S07]  /*a620*/  ISETP.GE.AND P3, PT, R200, UR4, PT ;  /* 0x00000004c8007c0c */ /* 0x000fce000bf66270 */
[----:B------:R-:W-:-:S05]  /*a630*/  @!P2 IMAD.SHL.U32 R12, R234, 0x2, RZ ;  /* 0x00000002ea0ca824 */ /* 0x000fca00078e00ff */
[-C--:B--2---:R-:W-:Y:S01]  /*a640*/  @!P2 IADD3 R14, P4, R8, R12.reuse, RZ ;  /* 0x0000000c080ea210 */ /* 0x084fe20007f9e0ff */
[----:B------:R-:W-:Y:S01]  /*a650*/  @!P0 IMAD.SHL.U32 R27, R235, 0x2, RZ ;  /* 0x00000002eb1b8824 */ /* 0x000fe200078e00ff */
[----:B----4-:R-:W-:Y:S01]  /*a660*/  @!P2 IADD3 R12, P6, R5, R12, RZ ;  /* 0x0000000c050ca210 */ /* 0x010fe20007fde0ff */
[----:B---3--:R-:W-:Y:S02]  /*a670*/  @!P3 IMAD.MOV.U32 R7, RZ, RZ, R26 ;  /* 0x000000ffff07b224 */ /* 0x008fe400078e001a */
[----:B-1----:R-:W-:Y:S01]  /*a680*/  @!P3 IMAD.WIDE R20, R200, 0x2, R8 ;  /* 0x00000002c814b825 */ /* 0x002fe200078e0208 */
        /* <DEDUP_REMOVED lines=8> */
[----:B------:R-:W-:Y:S02]  /*a710*/  ULDC.64 UR6, c[0x0][0x208] ;  /* 0x0000820000067ab9 */ /* 0x000fe40000000a00 */
[----:B------:R1:W5:Y:S01]  /*a720*/  @!P3 LD.E.64 R74, desc[UR6][R20.64] ;  /* 0x00000006144ab980 */ /* 0x000362000c101b00 */
[C---:B------:R-:W-:Y:S01]  /*a730*/  @!P1 SHF.L.U64.HI R28, R233.reuse, 0x1, R4 ;  /* 0x00000001e91c9819 */ /* 0x040fe20000010204 */
[----:B------:R-:W-:Y:S01]  /*a740*/  @!P1 IMAD.SHL.U32 R4, R233, 0x2, RZ ;  /* 0x00000002e9049824 */ /* 0x000fe200078e00ff */
[----:B------:R-:W-:Y:S01]  /*a750*/  @!P2 SHF.L.U64.HI R11, R234, 0x1, R6 ;  /* 0x00000001ea0ba819 */ /* 0x000fe20000010206 */
[----:B------:R-:W-:-:S03]  /*a760*/  @!P3 IMAD.MOV.U32 R6, RZ, RZ, R5 ;  /* 0x000000ffff06b224 */ /* 0x000fc600078e0005 */
[----:B------:R-:W-:Y:S01]  /*a770*/  @!P1 IADD3 R10, P5, R8, R4, RZ ;  /* 0x00000004080a9210 */ /* 0x000fe20007fbe0ff */
[----:B------:R-:W-:Y:S02]  /*a780*/  @!P2 IMAD.X R15, R9, 0x1, R11, P4 ;  /* 0x00000001090fa824 */ /* 0x000fe400020e060b */
[----:B------:R-:W-:-:S04]  /*a790*/  @!P3 IMAD.WIDE R24, R200, 0x2, R6 ;  /* 0x00000002c818b825 */ /* 0x000fc800078e0206 */
[----:B------:R-:W-:Y:S01]  /*a7a0*/  @!P2 IMAD.X R13, R26, 0x1, R11, P6 ;  /* 0x000000011a0da824 */ /* 0x000fe200030e060b */
[-C--:B------:R-:W-:Y:S01]  /*a7b0*/  @!P0 IADD3 R6, P6, R8, R27.reuse, RZ ;  /* 0x0000001b08068210 */ /* 0x080fe20007fde0ff */
[----:B------:R-:W-:Y:S01]  /*a7c0*/  @!P1 IMAD.X R11, R9, 0x1, R28, P5 ;  /* 0x00000001090b9824 */ /* 0x000fe200028e061c */
[----:B------:R-:W-:Y:S01]  /*a7d0*/  @!P0 IADD3 R8, P5, R5, R27, RZ ;  /* 0x0000001b05088210 */ /* 0x000fe20007fbe0ff */
[----:B------:R1:W5:Y:S01]  /*a7e0*/  @!P3 LD.E.64 R76, desc[UR6][R24.64] ;  /* 0x00000006184cb980 */ /* 0x000362000c101b00 */
[----:B------:R-:W-:Y:S02]  /*a7f0*/  @!P0 SHF.L.U64.HI R27, R235, 0x1, R29 ;  /* 0x00000001eb1b8819 */ /* 0x000fe4000001021d */
[----:B------:R-:W-:Y:S01]  /*a800*/  @!P1 IADD3 R4, P4, R5, R4, RZ ;  /* 0x0000000405049210 */ /* 0x000fe20007f9e0ff */
[----:B------:R1:W5:Y:S02]  /*a810*/  @!P2 LD.E.64 R70, desc[UR6][R14.64] ;  /* 0x000000060e46a980 */ /* 0x000364000c101b00 */
[----:B------:R-:W-:-:S02]  /*a820*/  @!P0 IMAD.X R7, R9, 0x1, R27, P6 ;  /* 0x0000000109078824 */ /* 0x000fc400030e061b */
[C---:B------:R-:W-:Y:S01]  /*a830*/  @!P1 IMAD.X R5, R26.reuse, 0x1, R28, P4 ;  /* 0x000000011a059824 */ /* 0x040fe200020e061c */
[----:B------:R1:W5:Y:S01]  /*a840*/  @!P2 LD.E.64 R72, desc[UR6][R12.64] ;  /* 0x000000060c48a980 */ /* 0x000362000c101b00 */
[----:B------:R-:W-:-:S03]  /*a850*/  @!P0 IMAD.X R9, R26, 0x1, R27, P5 ;  /* 0x000000011a098824 */ /* 0x000fc600028e061b */
[----:B------:R1:W5:Y:S04]  /*a860*/  @!P1 LD.E.64 R66, desc[UR6][R10.64] ;  /* 0x000000060a429980 */ /* 0x000368000c101b00 */
[----:B------:R1:W5:Y:S04]  /*a870*/  @!P1 LD.E.64 R68, desc[UR6][R4.64] ;  /* 0x0000000604449980 */ /* 0x000368000c101b00 */
[----:B------:R1:W5:Y:S04]  /*a880*/  @!P0 LD.E.64 R62, desc[UR6][R6.64] ;  /* 0x00000006063e8980 */ /* 0x000368000c101b00 */
[----:B------:R1:W5:Y:S02]  /*a890*/  @!P0 LD.E.64 R64, desc[UR6][R8.64] ;  /* 0x0000000608408980 */ /* 0x000364000c101b00 */
.L_x_1651:
[----:B------:R-:W-:Y:S05]  /*a8a0*/  BSYNC B1 ;  /* 0x0000000000017941 */ /* 0x000fea0003800000 */
.L_x_1650:
[----:B-1---5:R-:W-:Y:S01]  /*a8b0*/  IMAD.MOV.U32 R4, RZ, RZ, R62 ;  /* 0x000000ffff047224 */ /* 0x022fe200078e003e */
[----:B------:R-:W-:Y:S01]  /*a8c0*/  UMOV UR4, 0xffffffff ;  /* 0xffffffff00047882 */ /* 0x000fe20000000000 */
[----:B----4-:R-:W-:Y:S01]  /*a8d0*/  IMAD.MOV.U32 R5, RZ, RZ, R63 ;  /* 0x000000ffff057224 */ /* 0x010fe200078e003f */
[----:B------:R-:W-:Y:S01]  /*a8e0*/  CS2R R46, SRZ ;  /* 0x00000000002e7805 */ /* 0x000fe2000001ff00 */
[----:B------:R-:W-:Y:S01]  /*a8f0*/  IMAD.MOV.U32 R6, RZ, RZ, R66 ;  /* 0x000000ffff067224 */ /* 0x000fe200078e0042 */
[----:B------:R-:W-:Y:S01]  /*a900*/  PRMT R98, R98, 0x5410, R4 ;  /* 0x0000541062627816 */ /* 0x000fe20000000004 */
[----:B------:R-:W-:Y:S01]  /*a910*/  IMAD.MOV.U32 R7, RZ, RZ, R67 ;  /* 0x000000ffff077224 */ /* 0x000fe200078e0043 */
[----:B------:R-:W-:Y:S01]  /*a920*/  PRMT R99, R5, 0x7610, R99 ;  /* 0x0000761005637816 */ /* 0x000fe20000000063 */
[----:B------:R-:W-:Y:S02]  /*a930*/  IMAD.MOV.U32 R4, RZ, RZ, R70 ;  /* 0x000000ffff047224 */ /* 0x000fe400078e0046 */
[----:B------:R-:W-:Y:S01]  /*a940*/  IMAD.MOV.U32 R5, RZ, RZ, R71 ;  /* 0x000000ffff057224 */ /* 0x000fe200078e0047 */
[----:B------:R-:W-:Y:S01]  /*a950*/  PRMT R110, R6, 0x5410, R7 ;  /* 0x00005410066e7816 */ /* 0x000fe20000000007 */
[----:B------:R-:W-:-:S02]  /*a960*/  IMAD.MOV.U32 R6, RZ, RZ, R74 ;  /* 0x000000ffff067224 */ /* 0x000fc400078e004a */
        /* <DEDUP_REMOVED lines=10> */
[----:B------:R-:W-:-:S02]  /*aa10*/  IMAD.MOV.U32 R4, RZ, RZ, R72 ;  /* 0x000000ffff047224 */ /* 0x000fc400078e0048 */
[----:B------:R-:W-:Y:S01]  /*aa20*/  IMAD.MOV.U32 R5, RZ, RZ, R73 ;  /* 0x000000ffff057224 */ /* 0x000fe200078e0049 */
[----:B------:R-:W-:Y:S01]  /*aa30*/  PRMT R109, R6, 0x5410, R7 ;  /* 0x00005410066d7816 */ /* 0x000fe20000000007 */
[----:B------:R-:W-:Y:S02]  /*aa40*/  IMAD.MOV.U32 R6, RZ, RZ, R76 ;  /* 0x000000ffff067224 */ /* 0x000fe400078e004c */
[----:B------:R-:W-:Y:S01]  /*aa50*/  IMAD.MOV.U32 R7, RZ, RZ, R77 ;  /* 0x000000ffff077224 */ /* 0x000fe200078e004d */
[----:B------:R-:W-:Y:S02]  /*aa60*/  PRMT R113, R113, 0x5410, R5 ;  /* 0x0000541071717816 */ /* 0x000fe40000000005 */
[----:B------:R-:W-:Y:S02]  /*aa70*/  PRMT R112, R6, 0x5410, R4 ;  /* 0x0000541006707816 */ /* 0x000fe40000000004 */
[----:B------:R-:W-:Y:S01]  /*aa80*/  PRMT R94, R7, 0x7610, R94 ;  /* 0x00007610075e7816 */ /* 0x000fe2000000005e */
[----:B------:R-:W-:Y:S06]  /*aa90*/  BRA.DIV UR4, `(.L_x_1652) ;  /* 0x0000023e04507947 */ /* 0x000fec000b800000 */
[----:B------:R1:W4:Y:S04]  /*aaa0*/  SHFL.IDX PT, R9, R32, 0x1, 0x181f ;  /* 0x00381f0020097f89 */ /* 0x00032800000e0000 */
[----:B--2---:R1:W2:Y:S04]  /*aab0*/  SHFL.IDX PT, R8, R31, 0x1, 0x181f ;  /* 0x00381f001f087f89 */ /* 0x0042a800000e0000 */
[----:B---3--:R1:W3:Y:S04]  /*aac0*/  SHFL.IDX PT, R26, R33, 0x1, 0x181f ;  /* 0x00381f00211a7f89 */ /* 0x0082e800000e0000 */
[----:B------:R1:W0:Y:S02]  /*aad0*/  SHFL.IDX PT, R5, R30, 0x1, 0x181f ;  /* 0x00381f001e057f89 */ /* 0x00022400000e0000 */
.L_x_2043:
[----:B------:R-:W-:Y:S01]  /*aae0*/  VIADD R4, R0, 0x20 ;  /* 0x0000002000047836 */ /* 0x000fe20000000000 */
        /* <DEDUP_REMOVED lines=10> */
[----:B------:R-:W3:Y:S01]  /*ab90*/  LDL R7, [R1+0x74] ;  /* 0x0000740001077983 */ /* 0x000ee20000100800 */
[----:B------:R-:W-:-:S03]  /*aba0*/  ULDC UR4, c[0x0][0x3f4] ;  /* 0x0000fd0000047ab9 */ /* 0x000fc60000000800 */
[----:B------:R-:W3:Y:S04]  /*abb0*/  LDL R6, [R1+0x70] ;  /* 0x0000700001067983 */ /* 0x000ee80000100800 */
[----:B------:R-:W3:Y:S01]  /*abc0*/  LDL R29, [R1+0x6c] ;  /* 0x00006c00011d7983 */ /* 0x000ee20000100800 */
[----:B------:R-:W-:Y:S02]  /*abd0*/  ISETP.GE.AND P2, PT, R234, UR4, PT ;  /* 0x00000004ea007c0c */ /* 0x000fe4000bf46270 */
[----:B------:R-:W-:Y:S02]  /*abe0*/  CS2R R58, SRZ ;  /* 0x00000000003a7805 */ /* 0x000fe4000001ff00 */
[----:B------:R-:W-:Y:S02]  /*abf0*/  ISETP.GE.AND P1, PT, R233, UR4, PT ;  /* 0x00000004e9007c0c */ /* 0x000fe4000bf26270 */
[----:B------:R-:W-:-:S02]  /*ac00*/  CS2R R60, SRZ ;  /* 0x00000000003c7805 */ /* 0x000fc4000001ff00 */
[----:B------:R-:W-:Y:S01]  /*ac10*/  ISETP.GE.AND P0, PT, R235, UR4, PT ;  /* 0x00000004eb007c0c */ /* 0x000fe2000bf06270 */
[----:B------:R-:W-:Y:S01]  /*ac20*/  ULDC.64 UR6, c[0x0][0x208] ;  /* 0x0000820000067ab9 */ /* 0x000fe20000000a00 */
[----:B------:R-:W-:-:S03]  /*ac30*/  ISETP.GE.AND P3, PT, R200, UR4, PT ;  /* 0x00000004c8007c0c */ /* 0x000fc6000bf66270 */
[----:B------:R-:W-:-:S04]  /*ac40*/  @!P2 IMAD.SHL.U32 R12, R234, 0x2, RZ ;  /* 0x00000002ea0ca824 */ /* 0x000fc800078e00ff */
[----:B------:R-:W-:-:S04]  /*ac50*/  @!P1 IMAD.SHL.U32 R4, R233, 0x2, RZ ;  /* 0x00000002e9049824 */ /* 0x000fc800078e00ff */
[----:B------:R-:W-:Y:S01]  /*ac60*/  @!P0 IMAD.SHL.U32 R28, R235, 0x2, RZ ;  /* 0x00000002eb1c8824 */ /* 0x000fe200078e00ff */
[-C--:B--2---:R-:W-:Y:S01]  /*ac70*/  @!P2 IADD3 R14, P4, R8, R12.reuse, RZ ;  /* 0x0000000c080ea210 */ /* 0x084fe20007f9e0ff */
[----:B----4-:R-:W-:Y:S01]  /*ac80*/  @!P3 IMAD.WIDE R20, R200, 0x2, R8 ;  /* 0x00000002c814b825 */ /* 0x010fe200078e0208 */
[----:B0-----:R-:W-:Y:S02]  /*ac90*/  @!P2 IADD3 R12, P6, R5, R12, RZ ;  /* 0x0000000c050ca210 */ /* 0x001fe40007fde0ff */
[----:B------:R-:W-:Y:S02]  /*aca0*/  @!P1 IADD3 R10, P5, R8, R4, RZ ;  /* 0x00000004080a9210 */ /* 0x000fe40007fbe0ff */
[----:B------:R-:W-:Y:S02]  /*acb0*/  CS2R R54, SRZ ;  /* 0x0000000000367805 */ /* 0x000fe4000001ff00 */
[----:B------:R-:W-:Y:S02]  /*acc0*/  CS2R R56, SRZ ;  /* 0x0000000000387805 */ /* 0x000fe4000001ff00 */
[----:B------:R-:W-:-:S02]  /*acd0*/  CS2R R50, SRZ ;  /* 0x0000000000327805 */ /* 0x000fc4000001ff00 */
[----:B------:R-:W-:Y:S02]  /*ace0*/  CS2R R52, SRZ ;  /* 0x0000000000347805 */ /* 0x000fe4000001ff00 */
[----:B------:R-:W-:Y:S02]  /*acf0*/  CS2R R46, SRZ ;  /* 0x00000000002e7805 */ /* 0x000fe4000001ff00 */
[----:B------:R-:W-:Y:S01]  /*ad00*/  CS2R R48, SRZ ;  /* 0x0000000000307805 */ /* 0x000fe2000001ff00 */
[----:B------:R0:W5:Y:S01]  /*ad10*/  @!P3 LD.E.64 R58, desc[UR6][R20.64] ;  /* 0x00000006143ab980 */ /* 0x000162000c101b00 */
[----:B---3--:R-:W-:Y:S01]  /*ad20*/  @!P2 SHF.L.U64.HI R11, R234, 0x1, R7 ;  /* 0x00000001ea0ba819 */ /* 0x008fe20000010207 */
[----:B------:R-:W-:Y:S01]  /*ad30*/  @!P3 IMAD.MOV.U32 R7, RZ, RZ, R26 ;  /* 0x000000ffff07b224 */ /* 0x000fe200078e001a */
[----:B------:R-:W-:Y:S01]  /*ad40*/  @!P1 SHF.L.U64.HI R27, R233, 0x1, R6 ;  /* 0x00000001e91b9819 */ /* 0x000fe20000010206 */
[----:B------:R-:W-:Y:S02]  /*ad50*/  @!P3 IMAD.MOV.U32 R6, RZ, RZ, R5 ;  /* 0x000000ffff06b224 */ /* 0x000fe400078e0005 */
[----:B------:R-:W-:Y:S01]  /*ad60*/  @!P2 IMAD.X R15, R9, 0x1, R11, P4 ;  /* 0x00000001090fa824 */ /* 0x000fe200020e060b */
[----:B------:R-:W-:Y:S01]  /*ad70*/  @!P1 IADD3 R4, P4, R5, R4, RZ ;  /* 0x0000000405049210 */ /* 0x000fe20007f9e0ff */
[----:B------:R-:W-:-:S03]  /*ad80*/  @!P3 IMAD.WIDE R24, R200, 0x2, R6 ;  /* 0x00000002c818b825 */ /* 0x000fc600078e0206 */
[----:B------:R0:W5:Y:S01]  /*ad90*/  @!P2 LD.E.64 R54, desc[UR6][R14.64] ;  /* 0x000000060e36a980 */ /* 0x000162000c101b00 */
[----:B------:R-:W-:Y:S01]  /*ada0*/  @!P2 IMAD.X R13, R26, 0x1, R11, P6 ;  /* 0x000000011a0da824 */ /* 0x000fe200030e060b */
[-C--:B------:R-:W-:Y:S01]  /*adb0*/  @!P0 IADD3 R6, P6, R8, R28.reuse, RZ ;  /* 0x0000001c08068210 */ /* 0x080fe20007fde0ff */
[----:B------:R-:W-:Y:S01]  /*adc0*/  @!P1 IMAD.X R11, R9, 0x1, R27, P5 ;  /* 0x00000001090b9824 */ /* 0x000fe200028e061b */
[----:B------:R-:W-:Y:S01]  /*add0*/  @!P0 IADD3 R8, P5, R5, R28, RZ ;  /* 0x0000001c05088210 */ /* 0x000fe20007fbe0ff */
[----:B------:R0:W5:Y:S01]  /*ade0*/  @!P3 LD.E.64 R60, desc[UR6][R24.64] ;  /* 0x00000006183cb980 */ /* 0x000162000c101b00 */
[----:B------:R-:W-:Y:S01]  /*adf0*/  @!P0 SHF.L.U64.HI R28, R235, 0x1, R29 ;  /* 0x00000001eb1c8819 */ /* 0x000fe2000001021d */
[----:B------:R-:W-:Y:S02]  /*ae00*/  @!P1 IMAD.X R5, R26, 0x1, R27, P4 ;  /* 0x000000011a059824 */ /* 0x000fe400020e061b */
[----:B------:R0:W5:Y:S02]  /*ae10*/  @!P2 LD.E.64 R56, desc[UR6][R12.64] ;  /* 0x000000060c38a980 */ /* 0x000164000c101b00 */
[----:B------:R-:W-:-:S02]  /*ae20*/  @!P0 IMAD.X R7, R9, 0x1, R28, P6 ;  /* 0x0000000109078824 */ /* 0x000fc400030e061c */
[----:B------:R-:W-:Y:S01]  /*ae30*/  @!P0 IMAD.X R9, R26, 0x1, R28, P5 ;  /* 0x000000011a098824 */ /* 0x000fe200028e061c */
[----:B------:R0:W5:Y:S04]  /*ae40*/  @!P1 LD.E.64 R50, desc[UR6][R10.64] ;  /* 0x000000060a329980 */ /* 0x000168000c101b00 */
[----:B------:R0:W5:Y:S04]  /*ae50*/  @!P1 LD.E.64 R52, desc[UR6][R4.64] ;  /* 0x0000000604349980 */ /* 0x000168000c101b00 */
[----:B------:R0:W5:Y:S04]  /*ae60*/  @!P0 LD.E.64 R46, desc[UR6][R6.64] ;  /* 0x00000006062e8980 */ /* 0x000168000c101b00 */
[----:B------:R0:W5:Y:S02]  /*ae70*/  @!P0 LD.E.64 R48, desc[UR6][R8.64] ;  /* 0x0000000608308980 */ /* 0x000164000c101b00 */
.L_x_1654:
[----:B------:R-:W-:Y:S05]  /*ae80*/  BSYNC B1 ;  /* 0x0000000000017941 */ /* 0x000fea0003800000 */
.L_x_1653:
[----:B0----5:R-:W-:Y:S01]  /*ae90*/  IMAD.MOV.U32 R4, RZ, RZ, R46 ;  /* 0x000000ffff047224 */ /* 0x021fe200078e002e */
[----:B------:R-:W-:Y:S01]  /*aea0*/  UMOV UR4, 0xffffffff ;  /* 0xffffffff00047882 */ /* 0x000fe20000000000 */
[----:B------:R-:W-:Y:S02]  /*aeb0*/  IMAD.MOV.U32 R5, RZ, RZ, R47 ;  /* 0x000000ffff057224 */ /* 0x000fe400078e002f */
[----:B------:R-:W-:Y:S02]  /*aec0*/  IMAD.MOV.U32 R6, RZ, RZ, R50 ;  /* 0x000000ffff067224 */ /* 0x000fe400078e0032 */
        /* <DEDUP_REMOVED lines=11> */
[----:B------:R-:W-:Y:S01]  /*af80*/  PRMT R106, R6, 0x5410, R7 ;  /* 0x00005410066a7816 */ /* 0x000fe20000000007 */
        /* <DEDUP_REMOVED lines=9> */
[----:B------:R-:W-:-:S04]  /*b020*/  PRMT R104, R4, 0x5410, R5 ;  /* 0x0000541004687816 */ /* 0x000fc80000000005 */
[----:B------:R-:W-:Y:S01]  /*b030*/  PRMT R107, R6, 0x5410, R7 ;  /* 0x00005410066b7816 */ /* 0x000fe20000000007 */
[----:B------:R-:W-:Y:S06]  /*b040*/  BRA.DIV UR4, `(.L_x_1655) ;  /* 0x0000023a04587947 */ /* 0x000fec000b800000 */
[----:B----4-:R0:W4:Y:S04]  /*b050*/  SHFL.IDX PT, R9, R32, 0x2, 0x181f ;  /* 0x00581f0020097f89 */ /* 0x01012800000e0000 */
[----:B--2---:R0:W2:Y:S04]  /*b060*/  SHFL.IDX PT, R8, R31, 0x2, 0x181f ;  /* 0x00581f001f087f89 */ /* 0x0040a800000e0000 */
[----:B------:R0:W0:Y:S04]  /*b070*/  SHFL.IDX PT, R78, R33, 0x2, 0x181f ;  /* 0x00581f00214e7f89 */ /* 0x00002800000e0000 */
[----:B------:R0:W0:Y:S02]  /*b080*/  SHFL.IDX PT, R5, R30, 0x2, 0x181f ;  /* 0x00581f001e057f89 */ /* 0x00002400000e0000 */
.L_x_2049:
[----:B------:R-:W-:Y:S01]  /*b090*/  VIADD R4, R0, 0x40 ;  /* 0x0000004000047836 */ /* 0x000fe20000000000 */
[----:B------:R-:W-:Y:S01]  /*b0a0*/  BSSY B1, `(.L_x_1656) ;  /* 0x000003a000017945 */ /* 0x000fe20003800000 */
[----:B------:R-:W-:Y:S02]  /*b0b0*/  CS2R R28, SRZ ;  /* 0x00000000001c7805 */ /* 0x000fe4000001ff00 */
[----:B------:R-:W-:Y:S02]  /*b0c0*/  CS2R R34, SRZ ;  /* 0x0000000000227805 */ /* 0x000fe4000001ff00 */
[----:B------:R-:W-:Y:S02]  /*b0d0*/  CS2R R38, SRZ ;  /* 0x0000000000267805 */ /* 0x000fe4000001ff00 */
[----:B------:R-:W-:Y:S02]  /*b0e0*/  ISETP.GE.AND P0, PT, R4, R3, PT ;  /* 0x000000030400720c */ /* 0x000fe40003f06270 */
[----:B------:R-:W-:-:S02]  /*b0f0*/  CS2R R42, SRZ ;  /* 0x00000000002a7805 */ /* 0x000fc4000001ff00 */
[----:B---3--:R-:W-:Y:S02]  /*b100*/  CS2R R26, SRZ ;  /* 0x00000000001a7805 */ /* 0x008fe4000001ff00 */
        /* <DEDUP_REMOVED lines=38> */
[--C-:B------:R-:W-:Y:S01]  /*b370*/  @!P1 IMAD.X R11, R9, 0x1, R26.reuse, P5 ;  /* 0x00000001090b9824 */ /* 0x100fe200028e061a */
[----:B------:R-:W-:Y:S01]  /*b380*/  @!P0 IADD3 R8, P5, R5, R27, RZ ;  /* 0x0000001b05088210 */ /* 0x000fe20007fbe0ff */
[----:B------:R0:W5:Y:S01]  /*b390*/  @!P3 LD.E.64 R44, desc[UR6][R24.64] ;  /* 0x00000006182cb980 */ /* 0x000162000c101b00 */
[----:B------:R-:W-:Y:S01]  /*b3a0*/  @!P0 SHF.L.U64.HI R27, R235, 0x1, R79 ;  /* 0x00000001eb1b8819 */ /* 0x000fe2000001024f */
[----:B------:R-:W-:Y:S02]  /*b3b0*/  @!P1 IMAD.X R5, R78, 0x1, R26, P4 ;  /* 0x000000014e059824 */ /* 0x000fe400020e061a */
[----:B------:R0:W5:Y:S02]  /*b3c0*/  @!P2 LD.E.64 R40, desc[UR6][R12.64] ;  /* 0x000000060c28a980 */ /* 0x000164000c101b00 */
[----:B------:R-:W-:-:S02]  /*b3d0*/  @!P0 IMAD.X R7, R9, 0x1, R27, P6 ;  /* 0x0000000109078824 */ /* 0x000fc400030e061b */
[----:B------:R-:W-:Y:S01]  /*b3e0*/  @!P0 IMAD.X R9, R78, 0x1, R27, P5 ;  /* 0x000000014e098824 */ /* 0x000fe200028e061b */
[----:B------:R-:W-:Y:S01]  /*b3f0*/  CS2R R26, SRZ ;  /* 0x00000000001a7805 */ /* 0x000fe2000001ff00 */
[----:B------:R0:W5:Y:S04]  /*b400*/  @!P1 LD.E.64 R34, desc[UR6][R10.64] ;  /* 0x000000060a229980 */ /* 0x000168000c101b00 */
[----:B------:R0:W5:Y:S04]  /*b410*/  @!P1 LD.E.64 R36, desc[UR6][R4.64] ;  /* 0x0000000604249980 */ /* 0x000168000c101b00 */
[----:B------:R0:W5:Y:S04]  /*b420*/  @!P0 LD.E.64 R28, desc[UR6][R6.64] ;  /* 0x00000006061c8980 */ /* 0x000168000c101b00 */
[----:B------:R0:W5:Y:S02]  /*b430*/  @!P0 LD.E.64 R26, desc[UR6][R8.64] ;  /* 0x00000006081a8980 */ /* 0x000164000c101b00 */
.L_x_1657:
[----:B------:R-:W-:Y:S05]  /*b440*/  BSYNC B1 ;  /* 0x0000000000017941 */ /* 0x000fea0003800000 */
.L_x_1656:
[----:B0----5:R-:W-:Y:S01]  /*b450*/  IMAD.MOV.U32 R4, RZ, RZ, R28 ;  /* 0x000000ffff047224 */ /* 0x021fe200078e001c */
[----:B------:R-:W-:Y:S01]  /*b460*/  UMOV UR4, 0xffffffff ;  /* 0xffffffff00047882 */ /* 0x000fe20000000000 */
[----:B------:R-:W-:Y:S02]  /*b470*/  IMAD.MOV.U32 R5, RZ, RZ, R29 ;  /* 0x000000ffff057224 */ /* 0x000fe400078e001d */
[----:B------:R-:W-:Y:S02]  /*b480*/  IMAD.MOV.U32 R6, RZ, RZ, R34 ;  /* 0x000000ffff067224 */ /* 0x000fe400078e0022 */
        /* <DEDUP_REMOVED lines=20> */
[----:B------:R-:W-:-:S03]  /*b5d0*/  IMAD.MOV.U32 R7, RZ, RZ, R40 ;  /* 0x000000ffff077224 */ /* 0x000fc600078e0028 */
[----:B------:R-:W-:Y:S02]  /*b5e0*/  PRMT R102, R4, 0x7610, R102 ;  /* 0x0000761004667816 */ /* 0x000fe40000000066 */
[----:B------:R-:W-:Y:S02]  /*b5f0*/  CS2R R4, SRZ ;  /* 0x0000000000047805 */ /* 0x000fe4000001ff00 */
[----:B------:R-:W-:Y:S01]  /*b600*/  PRMT R90, R7, 0x5410, R6 ;  /* 0x00005410075a7816 */ /* 0x000fe20000000006 */
[----:B------:R-:W-:Y:S06]  /*b610*/  BRA.DIV UR4, `(.L_x_1658) ;  /* 0x0000023604587947 */ /* 0x000fec000b800000 */
[----:B------:R0:W3:Y:S04]  /*b620*/  SHFL.IDX PT, R79, R32, 0x3, 0x181f ;  /* 0x00781f00204f7f89 */ /* 0x0000e800000e0000 */
[----:B----4-:R0:W4:Y:S04]  /*b630*/  SHFL.IDX PT, R9, R31, 0x3, 0x181f ;  /* 0x00781f001f097f89 */ /* 0x01012800000e0000 */
[----:B------:R0:W0:Y:S04]  /*b640*/  SHFL.IDX PT, R80, R33, 0x3, 0x181f ;  /* 0x00781f0021507f89 */ /* 0x00002800000e0000 */
[----:B------:R0:W0:Y:S02]  /*b650*/  SHFL.IDX PT, R78, R30, 0x3, 0x181f ;  /* 0x00781f001e4e7f89 */ /* 0x00002400000e0000 */
.L_x_2055:
[----:B------:R-:W5:Y:S01]  /*b660*/  LDL R6, [R1+0x54] ;  /* 0x0000540001067983 */ /* 0x000f620000100800 */
[----:B------:R-:W-:Y:S01]  /*b670*/  VIADD R0, R0, 0x60 ;  /* 0x0000006000007836 */ /* 0x000fe20000000000 */
[----:B------:R-:W-:Y:S01]  /*b680*/  BSSY B1, `(.L_x_1659) ;  /* 0x000003f000017945 */ /* 0x000fe20003800000 */
[----:B------:R-:W-:Y:S02]  /*b690*/  CS2R R12, SRZ ;  /* 0x00000000000c7805 */ /* 0x000fe4000001ff00 */
[----:B------:R-:W-:Y:S02]  /*b6a0*/  CS2R R20, SRZ ;  /* 0x0000000000147805 */ /* 0x000fe4000001ff00 */
[----:B01----:R-:W-:Y:S02]  /*b6b0*/  CS2R R30, SRZ ;  /* 0x00000000001e7805 */ /* 0x003fe4000001ff00 */
[----:B------:R-:W-:Y:S02]  /*b6c0*/  ISETP.GE.AND P0, PT, R0, R3, PT ;  /* 0x000000030000720c */ /* 0x000fe40003f06270 */
[----:B------:R-:W-:-:S02]  /*b6d0*/  CS2R R14, SRZ ;  /* 0x00000000000e7805 */ /* 0x000fc4000001ff00 */
[----:B------:R-:W-:Y:S02]  /*b6e0*/  CS2R R24, SRZ ;  /* 0x0000000000187805 */ /* 0x000fe4000001ff00 */
[----:B------:R-:W-:Y:S02]  /*b6f0*/  CS2R R32, SRZ ;  /* 0x0000000000207805 */ /* 0x000fe4000001ff00 */
[----:B-----5:R-:W-:-:S04]  /*b700*/  LEA.HI R81, R6, R6, RZ, 0x1 ;  /* 0x0000000606517211 */ /* 0x020fc800078f08ff */
[----:B------:R-:W-:-:S05]  /*b710*/  LOP3.LUT R81, R81, 0xfffffffe, RZ, 0xc0, !PT ;  /* 0xfffffffe51517812 */ /* 0x000fca00078ec0ff */
[----:B------:R-:W-:Y:S01]  /*b720*/  IMAD.IADD R81, R6, 0x1, -R81 ;  /* 0x0000000106517824 */ /* 0x000fe200078e0a51 */
[----:B------:R-:W-:-:S04]  /*b730*/  CS2R R6, SRZ ;  /* 0x0000000000067805 */ /* 0x000fc8000001ff00 */
[----:B------:R-:W-:Y:S01]  /*b740*/  SHF.L.U32 R81, R81, 0x1f, RZ ;  /* 0x0000001f51517819 */ /* 0x000fe200000006ff */
[----:B------:R-:W-:Y:S06]  /*b750*/  @P0 BRA `(.L_x_1660) ;  /* 0x0000000000c40947 */ /* 0x000fec0003800000 */
[----:B--2---:R-:W2:Y:S01]  /*b760*/  LDL R8, [R1+0x70] ;  /* 0x0000700001087983 */ /* 0x004ea20000100800 */
[----:B------:R-:W-:-:S03]  /*b770*/  ULDC UR4, c[0x0][0x3f4] ;  /* 0x0000fd0000047ab9 */ /* 0x000fc60000000800 */
[----:B------:R-:W2:Y:S04]  /*b780*/  LDL R10, [R1+0x74] ;  /* 0x00007400010a7983 */ /* 0x000ea80000100800 */
[----:B------:R-:W2:Y:S01]  /*b790*/  LDL R86, [R1+0x6c] ;  /* 0x00006c0001567983 */ /* 0x000ea20000100800 */
[----:B------:R-:W-:Y:S02]  /*b7a0*/  ISETP.GE.AND P2, PT, R234, UR4, PT ;  /* 0x00000004ea007c0c */ /* 0x000fe4000bf46270 */
[----:B------:R-:W-:Y:S02]  /*b7b0*/  ISETP.GE.AND P1, PT, R233, UR4, PT ;  /* 0x00000004e9007c0c */ /* 0x000fe4000bf26270 */
[----:B------:R-:W-:Y:S02]  /*b7c0*/  ISETP.GE.AND P3, PT, R200, UR4, PT ;  /* 0x00000004c8007c0c */ /* 0x000fe4000bf66270 */
[----:B------:R-:W-:-:S07]  /*b7d0*/  ISETP.GE.AND P0, PT, R235, UR4, PT ;  /* 0x00000004eb007c0c */ /* 0x000fce000bf06270 */
[----:B------:R-:W-:Y:S01]  /*b7e0*/  @!P2 IMAD.SHL.U32 R6, R234, 0x2, RZ ;  /* 0x00000002ea06a824 */ /* 0x000fe200078e00ff */
[----:B------:R-:W-:-:S03]  /*b7f0*/  CS2R R32, SRZ ;  /* 0x0000000000207805 */ /* 0x000fc6000001ff00 */
[----:B------:R-:W-:Y:S01]  /*b800*/  @!P3 IMAD.MOV.U32 R11, RZ, RZ, R80 ;  /* 0x000000ffff0bb224 */ /* 0x000fe200078e0050 */
[-C--:B----4-:R-:W-:Y:S02]  /*b810*/  @!P2 IADD3 R12, P4, R9, R6.reuse, RZ ;  /* 0x00000006090ca210 */ /* 0x090fe40007f9e0ff */
[----:B------:R-:W-:Y:S01]  /*b820*/  @!P2 IADD3 R6, P6, R78, R6, RZ ;  /* 0x000000064e06a210 */ /* 0x000fe20007fde0ff */
[----:B------:R-:W-:Y:S01]  /*b830*/  @!P0 IMAD.SHL.U32 R24, R235, 0x2, RZ ;  /* 0x00000002eb188824 */ /* 0x000fe200078e00ff */
[----:B------:R-:W-:Y:S01]  /*b840*/  ULDC.64 UR6, c[0x0][0x208] ;  /* 0x0000820000067ab9 */ /* 0x000fe20000000a00 */
[----:B------:R-:W-:Y:S02]  /*b850*/  @!P3 IMAD.MOV.U32 R14, RZ, RZ, R9 ;  /* 0x000000ffff0eb224 */ /* 0x000fe400078e0009 */
[----:B---3--:R-:W-:Y:S01]  /*b860*/  @!P3 IMAD.MOV.U32 R15, RZ, RZ, R79 ;  /* 0x000000ffff0fb224 */ /* 0x008fe200078e004f */
[----:B------:R-:W-:Y:S01]  /*b870*/  CS2R R30, SRZ ;  /* 0x00000000001e7805 */ /* 0x000fe2000001ff00 */
[----:B------:R-:W-:-:S05]  /*b880*/  @!P3 IMAD.WIDE R14, R200, 0x2, R14 ;  /* 0x00000002c80eb825 */ /* 0x000fca00078e020e */
[----:B------:R0:W5:Y:S02]  /*b890*/  @!P3 LD.E.64 R30, desc[UR6][R14.64] ;  /* 0x000000060e1eb980 */ /* 0x000164000c101b00 */
[----:B0-----:R-:W-:Y:S02]  /*b8a0*/  CS2R R14, SRZ ;  /* 0x00000000000e7805 */ /* 0x001fe4000001ff00 */
[C---:B--2---:R-:W-:Y:S01]  /*b8b0*/  @!P1 SHF.L.U64.HI R0, R233.reuse, 0x1, R8 ;  /* 0x00000001e9009819 */ /* 0x044fe20000010208 */
[----:B------:R-:W-:Y:S01]  /*b8c0*/  @!P1 IMAD.SHL.U32 R8, R233, 0x2, RZ ;  /* 0x00000002e9089824 */ /* 0x000fe200078e00ff */
[----:B------:R-:W-:Y:S01]  /*b8d0*/  @!P2 SHF.L.U64.HI R5, R234, 0x1, R10 ;  /* 0x00000001ea05a819 */ /* 0x000fe2000001020a */
[----:B------:R-:W-:-:S03]  /*b8e0*/  @!P3 IMAD.MOV.U32 R10, RZ, RZ, R78 ;  /* 0x000000ffff0ab224 */ /* 0x000fc600078e004e */
[----:B------:R-:W-:Y:S01]  /*b8f0*/  @!P1 IADD3 R4, P5, R9, R8, RZ ;  /* 0x0000000809049210 */ /* 0x000fe20007fbe0ff */
[----:B------:R-:W-:-:S04]  /*b900*/  @!P3 IMAD.WIDE R20, R200, 0x2, R10 ;  /* 0x00000002c814b825 */ /* 0x000fc800078e020a */
[--C-:B------:R-:W-:Y:S01]  /*b910*/  @!P2 IMAD.X R13, R79, 0x1, R5.reuse, P4 ;  /* 0x000000014f0da824 */ /* 0x100fe200020e0605 */
[----:B------:R-:W-:Y:S01]  /*b920*/  @!P1 IADD3 R8, P4, R78, R8, RZ ;  /* 0x000000084e089210 */ /* 0x000fe20007f9e0ff */
[----:B------:R-:W-:Y:S01]  /*b930*/  @!P2 IMAD.X R7, R80, 0x1, R5, P6 ;  /* 0x000000015007a824 */ /* 0x000fe200030e0605 */
[-C--:B------:R-:W-:Y:S01]  /*b940*/  @!P0 IADD3 R10, P6, R9, R24.reuse, RZ ;  /* 0x00000018090a8210 */ /* 0x080fe20007fde0ff */
[----:B------:R-:W-:Y:S01]  /*b950*/  @!P1 IMAD.X R5, R79, 0x1, R0, P5 ;  /* 0x000000014f059824 */ /* 0x000fe200028e0600 */
[----:B------:R-:W-:Y:S01]  /*b960*/  @!P0 IADD3 R78, P5, R78, R24, RZ ;  /* 0x000000184e4e8210 */ /* 0x000fe20007fbe0ff */
[----:B------:R0:W5:Y:S01]  /*b970*/  @!P3 LD.E.64 R32, desc[UR6][R20.64] ;  /* 0x000000061420b980 */ /* 0x000162000c101b00 */
[----:B------:R-:W-:Y:S02]  /*b980*/  @!P0 SHF.L.U64.HI R24, R235, 0x1, R86 ;  /* 0x00000001eb188819 */ /* 0x000fe40000010256 */
[----:B0-----:R-:W-:-:S03]  /*b990*/  CS2R R20, SRZ ;  /* 0x0000000000147805 */ /* 0x001fc6000001ff00 */
[--C-:B------:R-:W-:Y:S02]  /*b9a0*/  @!P0 IMAD.X R11, R79, 0x1, R24.reuse, P6 ;  /* 0x000000014f0b8824 */ /* 0x100fe400030e0618 */
[C---:B------:R-:W-:Y:S01]  /*b9b0*/  @!P0 IMAD.X R79, R80.reuse, 0x1, R24, P5 ;  /* 0x00000001504f8824 */ /* 0x040fe200028e0618 */
[----:B------:R-:W-:Y:S01]  /*b9c0*/  CS2R R24, SRZ ;  /* 0x0000000000187805 */ /* 0x000fe2000001ff00 */
[----:B------:R0:W5:Y:S01]  /*b9d0*/  @!P2 LD.E.64 R20, desc[UR6][R12.64] ;  /* 0x000000060c14a980 */ /* 0x000162000c101b00 */
[----:B------:R-:W-:-:S04]  /*b9e0*/  @!P1 IMAD.X R9, R80, 0x1, R0, P4 ;  /* 0x0000000150099824 */ /* 0x000fc800020e0600 */
[----:B------:R1:W5:Y:S04]  /*b9f0*/  @!P2 LD.E.64 R24, desc[UR6][R6.64] ;  /* 0x000000060618a980 */ /* 0x000368000c101b00 */
[----:B------:R-:W5:Y:S01]  /*ba00*/  @!P1 LD.E.64 R14, desc[UR6][R8.64] ;  /* 0x00000006080e9980 */ /* 0x000f62000c101b00 */
[----:B0-----:R-:W-:Y:S02]  /*ba10*/  CS2R R12, SRZ ;  /* 0x00000000000c7805 */ /* 0x001fe4000001ff00 */
[----:B-1----:R-:W-:-:S04]  /*ba20*/  CS2R R6, SRZ ;  /* 0x0000000000067805 */ /* 0x002fc8000001ff00 */
[----:B------:R0:W5:Y:S04]  /*ba30*/  @!P1 LD.E.64 R12, desc[UR6][R4.64] ;  /* 0x00000006040c9980 */ /* 0x000168000c101b00 */
[----:B------:R1:W5:Y:S01]  /*ba40*/  @!P0 LD.E.64 R6, desc[UR6][R78.64] ;  /* 0x000000064e068980 */ /* 0x000362000c101b00 */
[----:B0-----:R-:W-:-:S06]  /*ba50*/  CS2R R4, SRZ ;  /* 0x0000000000047805 */ /* 0x001fcc000001ff00 */
[----:B------:R1:W5:Y:S02]  /*ba60*/  @!P0 LD.E.64 R4, desc[UR6][R10.64] ;  /* 0x000000060a048980 */ /* 0x000364000c101b00 */
.L_x_1660:
[----:B------:R-:W-:Y:S05]  /*ba70*/  BSYNC B1 ;  /* 0x0000000000017941 */ /* 0x000fea0003800000 */
.L_x_1659:
[----:B------:R-:W0:Y:S01]  /*ba80*/  SYNCS.PHASECHK.TRANS64.TRYWAIT P0, [R16+URZ+0x30800], R81 ;  /* 0x03080051100075a7 */ /* 0x000e22000800017f */
[----:B--2--5:R-:W-:Y:S01]  /*ba90*/  IMAD.MOV.U32 R8, RZ, RZ, R12 ;  /* 0x000000ffff087224 */ /* 0x024fe200078e000c */
[----:B------:R-:W-:Y:S01]  /*baa0*/  BSSY B1, `(.L_x_1661) ;  /* 0x0000018000017945 */ /* 0x000fe20003800000 */
[----:B------:R-:W-:Y:S02]  /*bab0*/  IMAD.MOV.U32 R0, RZ, RZ, R13 ;  /* 0x000000ffff007224 */ /* 0x000fe400078e000d */
[----:B-1----:R-:W-:Y:S02]  /*bac0*/  IMAD.MOV.U32 R10, RZ, RZ, R4 ;  /* 0x000000ffff0a7224 */ /* 0x002fe400078e0004 */
[----:B----4-:R-:W-:Y:S01]  /*bad0*/  IMAD.MOV.U32 R9, RZ, RZ, R5 ;  /* 0x000000ffff097224 */ /* 0x010fe200078e0005 */
[----:B------:R-:W-:Y:S01]  /*bae0*/  PRMT R80, R8, 0x5410, R0 ;  /* 0x0000541008507816 */ /* 0x000fe20000000000 */
[----:B------:R-:W-:Y:S02]  /*baf0*/  IMAD.MOV.U32 R8, RZ, RZ, R30 ;  /* 0x000000ffff087224 */ /* 0x000fe400078e001e */
[----:B------:R-:W-:Y:S01]  /*bb00*/  IMAD.MOV.U32 R0, RZ, RZ, R31 ;  /* 0x000000ffff007224 */ /* 0x000fe200078e001f */
[----:B---3--:R-:W-:Y:S01]  /*bb10*/  PRMT R79, R9, 0x5410, R10 ;  /* 0x00005410094f7816 */ /* 0x008fe2000000000a */
        /* <DEDUP_REMOVED lines=11> */
[----:B------:R-:W-:Y:S02]  /*bbd0*/  PRMT R78, R9, 0x5410, R10 ;  /* 0x00005410094e7816 */ /* 0x000fe4000000000a */
[----:B------:R-:W-:Y:S02]  /*bbe0*/  PRMT R102, R102, 0x5410, R0 ;  /* 0x0000541066667816 */ /* 0x000fe40000000000 */
[----:B------:R-:W-:Y:S02]  /*bbf0*/  PRMT R93, R8, 0x7610, R93 ;  /* 0x00007610085d7816 */ /* 0x000fe4000000005d */
[----:B------:R-:W-:Y:S01]  /*bc00*/  VIADDMNMX R0, R3, -R95, 0x80, PT ;  /* 0x0000008003007446 */ /* 0x000fe2000380095f */
[----:B0-----:R-:W-:Y:S06]  /*bc10*/  @!P0 BRA `(.L_x_1662) ;  /* 0x00000230004c8947 */ /* 0x001fec0003800000 */
.L_x_2056:
[----:B------:R-:W-:Y:S05]  /*bc20*/  BSYNC B1 ;  /* 0x0000000000017941 */ /* 0x000fea0003800000 */
.L_x_1661:
[----:B------:R-:W-:Y:S01]  /*bc30*/  ISETP.GE.AND P0, PT, R23, R0, PT ;  /* 0x000000001700720c */ /* 0x000fe20003f06270 */
[----:B------:R-:W-:Y:S01]  /*bc40*/  IMAD.MOV.U32 R3, RZ, RZ, R32 ;  /* 0x000000ffff037224 */ /* 0x000fe200078e0020 */
[----:B------:R-:W-:Y:S01]  /*bc50*/  BSSY B1, `(.L_x_1663) ;  /* 0x00000cc000017945 */ /* 0x000fe20003800000 */
[----:B------:R-:W-:-:S05]  /*bc60*/  IMAD.MOV.U32 R8, RZ, RZ, R33 ;  /* 0x000000ffff087224 */ /* 0x000fca00078e0021 */
[----:B------:R-:W-:-:S05]  /*bc70*/  PRMT R108, R3, 0x5410, R8 ;  /* 0x00005410036c7816 */ /* 0x000fca0000000008 */
        /* <DEDUP_REMOVED lines=9> */
[----:B-----5:R-:W1:Y:S01]  /*bd10*/  LDS.128 R8, [R115] ;  /* 0x0000000073087984 */ /* 0x020e620000000c00 */
[----:B------:R-:W-:Y:S02]  /*bd20*/  SHF.R.U32.HI R3, RZ, 0x10, R75 ;  /* 0x00000010ff037819 */ /* 0x000fe4000001164b */
[----:B0-----:R-:W-:Y:S02]  /*bd30*/  SHF.R.U32.HI R81, RZ, 0x10, R77 ;  /* 0x00000010ff517819 */ /* 0x001fe4000001164d */
[----:B------:R-:W-:Y:S02]  /*bd40*/  PRMT R3, R91, 0x5410, R3 ;  /* 0x000054105b037816 */ /* 0x000fe40000000003 */
[----:B------:R-:W-:Y:S02]  /*bd50*/  PRMT R81, R94, 0x5410, R81 ;  /* 0x000054105e517816 */ /* 0x000fe40000000051 */
[----:B------:R-:W-:Y:S01]  /*bd60*/  SHF.R.U64 R74, R74, 0x10, R75 ;  /* 0x000000104a4a7819 */ /* 0x000fe2000000124b */
[----:B------:R-:W-:Y:S01]  /*bd70*/  IMAD.U32 R94, R3, 0x10000, RZ ;  /* 0x00010000035e7824 */ /* 0x000fe200078e00ff */
[----:B------:R-:W-:Y:S01]  /*bd80*/  SHF.R.U64 R75, R76, 0x10, R77 ;  /* 0x000000104c4b7819 */ /* 0x000fe2000000124d */
[----:B------:R-:W-:Y:S01]  /*bd90*/  IMAD.U32 R91, R81, 0x10000, RZ ;  /* 0x00010000515b7824 */ /* 0x000fe200078e00ff */
[----:B------:R-:W-:-:S02]  /*bda0*/  LOP3.LUT R76, R3, 0xffff0000, RZ, 0xc0, !PT ;  /* 0xffff0000034c7812 */ /* 0x000fc400078ec0ff */
[----:B------:R-:W-:Y:S02]  /*bdb0*/  LOP3.LUT R3, R81, 0xffff0000, RZ, 0xc0, !PT ;  /* 0xffff000051037812 */ /* 0x000fe400078ec0ff */
[----:B------:R-:W-:Y:S02]  /*bdc0*/  PRMT R75, R112, 0x5410, R75 ;  /* 0x00005410704b7816 */ /* 0x000fe4000000004b */
[----:B------:R-:W-:Y:S02]  /*bdd0*/  PRMT R74, R114, 0x5432, R74 ;  /* 0x00005432724a7816 */ /* 0x000fe4000000004a */
[C---:B-1----:R-:W-:Y:S01]  /*bde0*/  LOP3.LUT R77, R11.reuse, 0xffff0000, RZ, 0xc0, !PT ;  /* 0xffff00000b4d7812 */ /* 0x042fe200078ec0ff */
[----:B------:R-:W-:Y:S01]  /*bdf0*/  IMAD.U32 R81, R11, 0x10000, RZ ;  /* 0x000100000b517824 */ /* 0x000fe200078e00ff */
[C---:B------:R-:W-:Y:S01]  /*be00*/  LOP3.LUT R96, R10.reuse, 0xffff0000, RZ, 0xc0, !PT ;  /* 0xffff00000a607812 */ /* 0x040fe200078ec0ff */
[----:B------:R-:W-:Y:S02]  /*be10*/  IMAD.U32 R10, R10, 0x10000, RZ ;  /* 0x000100000a0a7824 */ /* 0x000fe400078e00ff */
[C---:B------:R-:W-:Y:S01]  /*be20*/  FMUL.FTZ R11, R77.reuse, R3 ;  /* 0x000000034d0b7220 */ /* 0x040fe20000410000 */
[----:B------:R-:W-:Y:S01]  /*be30*/  FMUL.FTZ R77, R77, R76 ;  /* 0x0000004c4d4d7220 */ /* 0x000fe20000410000 */
[C---:B------:R-:W-:Y:S01]  /*be40*/  FMUL.FTZ R95, R96.reuse, R91 ;  /* 0x0000005b605f7220 */ /* 0x040fe20000410000 */
[----:B------:R-:W-:Y:S01]  /*be50*/  FMUL.FTZ R96, R96, R94 ;  /* 0x0000005e60607220 */ /* 0x000fe20000410000 */
[C---:B------:R-:W-:Y:S01]  /*be60*/  FFMA.FTZ R11, R81.reuse, R76, -R11 ;  /* 0x0000004c510b7223 */ /* 0x040fe2000001080b */
[----:B------:R-:W-:Y:S01]  /*be70*/  FFMA.FTZ R3, R81, R3, R77 ;  /* 0x0000000351037223 */ /* 0x000fe2000001004d */
[----:B------:R-:W-:Y:S01]  /*be80*/  FFMA.FTZ R95, R10, R94, -R95 ;  /* 0x0000005e0a5f7223 */ /* 0x000fe2000001085f */
        /* <DEDUP_REMOVED lines=8> */
[----:B------:R-:W-:Y:S01]  /*bf10*/  FMUL.FTZ R81, R81, R91 ;  /* 0x0000005b51517220 */ /* 0x000fe20000410000 */
[----:B------:R-:W-:Y:S02]  /*bf20*/  F2FP.BF16.F32.PACK_AB R10, R10, R95 ;  /* 0x0000005f0a0a723e */ /* 0x000fe400000010ff */
[C---:B------:R-:W-:Y:S01]  /*bf30*/  FFMA.FTZ R8, R76.reuse, R91, -R8 ;  /* 0x0000005b4c087223 */ /* 0x040fe20000010808 */
[----:B------:R-:W-:Y:S01]  /*bf40*/  FFMA.FTZ R81, R76, R77, R81 ;  /* 0x0000004d4c517223 */ /* 0x000fe20000010051 */
[C---:B------:R-:W-:Y:S01]  /*bf50*/  LOP3.LUT R76, R9.reuse, 0xffff0000, RZ, 0xc0, !PT ;  /* 0xffff0000094c7812 */ /* 0x040fe200078ec0ff */
[----:B------:R-:W-:Y:S01]  /*bf60*/  IMAD.U32 R9, R9, 0x10000, RZ ;  /* 0x0001000009097824 */ /* 0x000fe200078e00ff */
[----:B------:R-:W-:Y:S02]  /*bf70*/  F2FP.BF16.F32.PACK_AB R11, R3, R11 ;  /* 0x0000000b030b723e */ /* 0x000fe400000010ff */
[----:B------:R-:W-:Y:S01]  /*bf80*/  F2FP.BF16.F32.PACK_AB R8, R81, R8 ;  /* 0x000000085108723e */ /* 0x000fe200000010ff */
[C---:B------:R-:W-:Y:S01]  /*bf90*/  FMUL.FTZ R77, R76.reuse, R75 ;  /* 0x0000004b4c4d7220 */ /* 0x040fe20000410000 */
[----:B------:R-:W-:-:S03]  /*bfa0*/  FMUL.FTZ R76, R76, R74 ;  /* 0x0000004a4c4c7220 */ /* 0x000fc60000410000 */
[C---:B------:R-:W-:Y:S01]  /*bfb0*/  FFMA.FTZ R74, R9.reuse, R74, -R77 ;  /* 0x0000004a094a7223 */ /* 0x040fe2000001084d */
[----:B------:R-:W-:-:S05]  /*bfc0*/  FFMA.FTZ R9, R9, R75, R76 ;  /* 0x0000004b09097223 */ /* 0x000fca000001004c */
[----:B------:R-:W-:-:S05]  /*bfd0*/  F2FP.BF16.F32.PACK_AB R9, R9, R74 ;  /* 0x0000004a0909723e */ /* 0x000fca00000010ff */
[----:B------:R1:W-:Y:S02]  /*bfe0*/  STS.128 [R115], R8 ;  /* 0x0000000873007388 */ /* 0x0003e40000000c00 */
.L_x_1666:
[----:B------:R-:W-:Y:S05]  /*bff0*/  BSYNC B2 ;  /* 0x0000000000027941 */ /* 0x000fea0003800000 */
.L_x_1665:
[----:B------:R-:W-:Y:S04]  /*c000*/  BSSY B2, `(.L_x_1667) ;  /* 0x0000030000027945 */ /* 0x000fe80003800000 */
[----:B------:R-:W-:Y:S05]  /*c010*/  @P1 BRA `(.L_x_1668) ;  /* 0x0000000000b81947 */ /* 0x000fea0003800000 */
[----:B-1---5:R-:W0:Y:S01]  /*c020*/  LDS.128 R8, [R115+0x4000] ;  /* 0x0040000073087984 */ /* 0x022e220000000c00 */
[----:B------:R-:W-:Y:S02]  /*c030*/  SHF.R.U32.HI R74, RZ, 0x10, R73 ;  /* 0x00000010ff4a7819 */ /* 0x000fe40000011649 */
[----:B------:R-:W-:Y:S02]  /*c040*/  SHF.R.U32.HI R3, RZ, 0x10, R71 ;  /* 0x00000010ff037819 */ /* 0x000fe40000011647 */
[----:B------:R-:W-:Y:S02]  /*c050*/  PRMT R74, R113, 0x5432, R74 ;  /* 0x00005432714a7816 */ /* 0x000fe4000000004a */
[----:B------:R-:W-:Y:S02]  /*c060*/  PRMT R3, R111, 0x5410, R3 ;  /* 0x000054106f037816 */ /* 0x000fe40000000003 */
[----:B------:R-:W-:Y:S01]  /*c070*/  SHF.R.U64 R70, R70, 0x10, R71 ;  /* 0x0000001046467819 */ /* 0x000fe20000001247 */
[C---:B------:R-:W-:Y:S01]  /*c080*/  IMAD.U32 R75, R74.reuse, 0x10000, RZ ;  /* 0x000100004a4b7824 */ /* 0x040fe200078e00ff */
[----:B------:R-:W-:Y:S01]  /*c090*/  LOP3.LUT R74, R74, 0xffff0000, RZ, 0xc0, !PT ;  /* 0xffff00004a4a7812 */ /* 0x000fe200078ec0ff */
[C---:B------:R-:W-:Y:S01]  /*c0a0*/  IMAD.U32 R76, R3.reuse, 0x10000, RZ ;  /* 0x00010000034c7824 */ /* 0x040fe200078e00ff */
[----:B------:R-:W-:-:S02]  /*c0b0*/  LOP3.LUT R71, R3, 0xffff0000, RZ, 0xc0, !PT ;  /* 0xffff000003477812 */ /* 0x000fc400078ec0ff */
[----:B------:R-:W-:Y:S02]  /*c0c0*/  SHF.R.U64 R72, R72, 0x10, R73 ;  /* 0x0000001048487819 */ /* 0x000fe40000001249 */
[----:B------:R-:W-:Y:S02]  /*c0d0*/  PRMT R3, R111, 0x5432, R70 ;  /* 0x000054326f037816 */ /* 0x000fe40000000046 */
[----:B------:R-:W-:Y:S02]  /*c0e0*/  PRMT R70, R112, 0x5432, R72 ;  /* 0x0000543270467816 */ /* 0x000fe40000000048 */
[C---:B0-----:R-:W-:Y:S01]  /*c0f0*/  LOP3.LUT R81, R10.reuse, 0xffff0000, RZ, 0xc0, !PT ;  /* 0xffff00000a517812 */ /* 0x041fe200078ec0ff */
[----:B------:R-:W-:Y:S01]  /*c100*/  IMAD.U32 R10, R10, 0x10000, RZ ;  /* 0x000100000a0a7824 */ /* 0x000fe200078e00ff */
[----:B------:R-:W-:Y:S01]  /*c110*/  LOP3.LUT R72, R8, 0xffff0000, RZ, 0xc0, !PT ;  /* 0xffff000008487812 */ /* 0x000fe200078ec0ff */
[----:B------:R-:W-:Y:S02]  /*c120*/  IMAD.U32 R73, R11, 0x10000, RZ ;  /* 0x000100000b497824 */ /* 0x000fe400078e00ff */
[C---:B------:R-:W-:Y:S01]  /*c130*/  FMUL.FTZ R77, R81.reuse, R75 ;  /* 0x0000004b514d7220 */ /* 0x040fe20000410000 */
[----:B------:R-:W-:-:S03]  /*c140*/  FMUL.FTZ R81, R81, R76 ;  /* 0x0000004c51517220 */ /* 0x000fc60000410000 */
[C---:B------:R-:W-:Y:S01]  /*c150*/  FFMA.FTZ R77, R10.reuse, R76, -R77 ;  /* 0x0000004c0a4d7223 */ /* 0x040fe2000001084d */
[----:B------:R-:W-:Y:S01]  /*c160*/  FFMA.FTZ R10, R10, R75, R81 ;  /* 0x0000004b0a0a7223 */ /* 0x000fe20000010051 */
[----:B------:R-:W-:-:S04]  /*c170*/  LOP3.LUT R75, R11, 0xffff0000, RZ, 0xc0, !PT ;  /* 0xffff00000b4b7812 */ /* 0x000fc800078ec0ff */
[----:B------:R-:W-:Y:S01]  /*c180*/  F2FP.BF16.F32.PACK_AB R10, R10, R77 ;  /* 0x0000004d0a0a723e */ /* 0x000fe200000010ff */
[C---:B------:R-:W-:Y:S01]  /*c190*/  FMUL.FTZ R11, R75.reuse, R74 ;  /* 0x0000004a4b0b7220 */ /* 0x040fe20000410000 */
[----:B------:R-:W-:-:S03]  /*c1a0*/  FMUL.FTZ R75, R75, R71 ;  /* 0x000000474b4b7220 */ /* 0x000fc60000410000 */
[C---:B------:R-:W-:Y:S01]  /*c1b0*/  FFMA.FTZ R11, R73.reuse, R71, -R11 ;  /* 0x00000047490b7223 */ /* 0x040fe2000001080b */
[----:B------:R-:W-:Y:S01]  /*c1c0*/  FFMA.FTZ R74, R73, R74, R75 ;  /* 0x0000004a494a7223 */ /* 0x000fe2000001004b */
[----:B------:R-:W-:Y:S02]  /*c1d0*/  IMAD.U32 R73, R8, 0x10000, RZ ;  /* 0x0001000008497824 */ /* 0x000fe400078e00ff */
[C---:B------:R-:W-:Y:S01]  /*c1e0*/  IMAD.U32 R8, R70.reuse, 0x10000, RZ ;  /* 0x0001000046087824 */ /* 0x040fe200078e00ff */
[----:B------:R-:W-:Y:S01]  /*c1f0*/  LOP3.LUT R70, R70, 0xffff0000, RZ, 0xc0, !PT ;  /* 0xffff000046467812 */ /* 0x000fe200078ec0ff */
[C---:B------:R-:W-:Y:S01]  /*c200*/  IMAD.U32 R71, R9.reuse, 0x10000, RZ ;  /* 0x0001000009477824 */ /* 0x040fe200078e00ff */
[----:B------:R-:W-:Y:S01]  /*c210*/  LOP3.LUT R9, R9, 0xffff0000, RZ, 0xc0, !PT ;  /* 0xffff000009097812 */ /* 0x000fe200078ec0ff */
[C---:B------:R-:W-:Y:S02]  /*c220*/  IMAD.U32 R75, R3.reuse, 0x10000, RZ ;  /* 0x00010000034b7824 */ /* 0x040fe400078e00ff */
[C---:B------:R-:W-:Y:S01]  /*c230*/  FMUL.FTZ R76, R72.reuse, R8 ;  /* 0x00000008484c7220 */ /* 0x040fe20000410000 */
[----:B------:R-:W-:Y:S01]  /*c240*/  LOP3.LUT R3, R3, 0xffff0000, RZ, 0xc0, !PT ;  /* 0xffff000003037812 */ /* 0x000fe200078ec0ff */
[----:B------:R-:W-:-:S02]  /*c250*/  FMUL.FTZ R72, R72, R75 ;  /* 0x0000004b48487220 */ /* 0x000fc40000410000 */
[----:B------:R-:W-:Y:S01]  /*c260*/  FFMA.FTZ R76, R73, R75, -R76 ;  /* 0x0000004b494c7223 */ /* 0x000fe2000001084c */
[C---:B------:R-:W-:Y:S01]  /*c270*/  FMUL.FTZ R75, R9.reuse, R70 ;  /* 0x00000046094b7220 */ /* 0x040fe20000410000 */
[----:B------:R-:W-:Y:S01]  /*c280*/  FMUL.FTZ R9, R9, R3 ;  /* 0x0000000309097220 */ /* 0x000fe20000410000 */
[----:B------:R-:W-:Y:S01]  /*c290*/  FFMA.FTZ R8, R73, R8, R72 ;  /* 0x0000000849087223 */ /* 0x000fe20000010048 */
[----:B------:R-:W-:Y:S01]  /*c2a0*/  F2FP.BF16.F32.PACK_AB R11, R74, R11 ;  /* 0x0000000b4a0b723e */ /* 0x000fe200000010ff */
[C---:B------:R-:W-:Y:S01]  /*c2b0*/  FFMA.FTZ R75, R71.reuse, R3, -R75 ;  /* 0x00000003474b7223 */ /* 0x040fe2000001084b */
[----:B------:R-:W-:Y:S02]  /*c2c0*/  FFMA.FTZ R9, R71, R70, R9 ;  /* 0x0000004647097223 */ /* 0x000fe40000010009 */
[----:B------:R-:W-:-:S03]  /*c2d0*/  F2FP.BF16.F32.PACK_AB R8, R8, R76 ;  /* 0x0000004c0808723e */ /* 0x000fc600000010ff */
[----:B------:R-:W-:-:S05]  /*c2e0*/  F2FP.BF16.F32.PACK_AB R9, R9, R75 ;  /* 0x0000004b0909723e */ /* 0x000fca00000010ff */
[----:B------:R2:W-:Y:S02]  /*c2f0*/  STS.128 [R115+0x4000], R8 ;  /* 0x0040000873007388 */ /* 0x0005e40000000c00 */
.L_x_1668:
[----:B------:R-:W-:Y:S05]  /*c300*/  BSYNC B2 ;  /* 0x0000000000027941 */ /* 0x000fea0003800000 */
.L_x_1667:
[----:B------:R-:W-:Y:S04]  /*c310*/  BSSY B2, `(.L_x_1669) ;  /* 0x0000030000027945 */ /* 0x000fe80003800000 */
[----:B------:R-:W-:Y:S05]  /*c320*/  @P2 BRA `(.L_x_1670) ;  /* 0x0000000000b82947 */ /* 0x000fea0003800000 */
[----:B-12--5:R-:W1:Y:S01]  /*c330*/  LDS.128 R8, [R115+0x8000] ;  /* 0x0080000073087984 */ /* 0x026e620000000c00 */
[--C-:B------:R-:W-:Y:S02]  /*c340*/  SHF.R.U64 R3, R66, 0x10, R67.reuse ;  /* 0x0000001042037819 */ /* 0x100fe40000001243 */
[----:B------:R-:W-:Y:S02]  /*c350*/  SHF.R.U32.HI R66, RZ, 0x10, R67 ;  /* 0x00000010ff427819 */ /* 0x000fe40000011643 */
[--C-:B------:R-:W-:Y:S02]  /*c360*/  SHF.R.U64 R67, R68, 0x10, R69.reuse ;  /* 0x0000001044437819 */ /* 0x100fe40000001245 */
[----:B------:R-:W-:Y:S02]  /*c370*/  SHF.R.U32.HI R68, RZ, 0x10, R69 ;  /* 0x00000010ff447819 */ /* 0x000fe40000011645 */
[----:B------:R-:W-:Y:S02]  /*c380*/  PRMT R66, R110, 0x5432, R66 ;  /* 0x000054326e427816 */ /* 0x000fe40000000042 */
[----:B------:R-:W-:-:S02]  /*c390*/  PRMT R68, R109, 0x5432, R68 ;  /* 0x000054326d447816 */ /* 0x000fc40000000044 */
[----:B------:R-:W-:Y:S02]  /*c3a0*/  PRMT R69, R110, 0x5410, R3 ;  /* 0x000054106e457816 */ /* 0x000fe40000000003 */
[----:B------:R-:W-:Y:S01]  /*c3b0*/  LOP3.LUT R75, R66, 0xffff0000, RZ, 0xc0, !PT ;  /* 0xffff0000424b7812 */ /* 0x000fe200078ec0ff */
[C---:B------:R-:W-:Y:S01]  /*c3c0*/  IMAD.U32 R74, R68.reuse, 0x10000, RZ ;  /* 0x00010000444a7824 */ /* 0x040fe200078e00ff */
[----:B------:R-:W-:Y:S02]  /*c3d0*/  PRMT R67, R109, 0x5410, R67 ;  /* 0x000054106d437816 */ /* 0x000fe40000000043 */
[----:B------:R-:W-:Y:S02]  /*c3e0*/  LOP3.LUT R68, R68, 0xffff0000, RZ, 0xc0, !PT ;  /* 0xffff000044447812 */ /* 0x000fe400078ec0ff */
[----:B-1----:R-:W-:Y:S01]  /*c3f0*/  LOP3.LUT R70, R10, 0xffff0000, RZ, 0xc0, !PT ;  /* 0xffff00000a467812 */ /* 0x002fe200078ec0ff */
[C---:B------:R-:W-:Y:S01]  /*c400*/  IMAD.U32 R73, R8.reuse, 0x10000, RZ ;  /* 0x0001000008497824 */ /* 0x040fe200078e00ff */
[----:B------:R-:W-:Y:S01]  /*c410*/  LOP3.LUT R71, R8, 0xffff0000, RZ, 0xc0, !PT ;  /* 0xffff000008477812 */ /* 0x000fe200078ec0ff */
[----:B------:R-:W-:-:S02]  /*c420*/  IMAD.U32 R8, R66, 0x10000, RZ ;  /* 0x0001000042087824 */ /* 0x000fc400078e00ff */
[----:B------:R-:W-:Y:S02]  /*c430*/  IMAD.U32 R3, R10, 0x10000, RZ ;  /* 0x000100000a037824 */ /* 0x000fe400078e00ff */
[C---:B------:R-:W-:Y:S01]  /*c440*/  FMUL.FTZ R66, R70.reuse, R74 ;  /* 0x0000004a46427220 */ /* 0x040fe20000410000 */
[C---:B------:R-:W-:Y:S01]  /*c450*/  IMAD.U32 R10, R11.reuse, 0x10000, RZ ;  /* 0x000100000b0a7824 */ /* 0x040fe200078e00ff */
[----:B------:R-:W-:Y:S01]  /*c460*/  LOP3.LUT R11, R11, 0xffff0000, RZ, 0xc0, !PT ;  /* 0xffff00000b0b7812 */ /* 0x000fe200078ec0ff */
[-C--:B------:R-:W-:Y:S01]  /*c470*/  FMUL.FTZ R70, R70, R8.reuse ;  /* 0x0000000846467220 */ /* 0x080fe20000410000 */
[----:B------:R-:W-:Y:S01]  /*c480*/  FFMA.FTZ R66, R3, R8, -R66 ;  /* 0x0000000803427223 */ /* 0x000fe20000010842 */
[C---:B------:R-:W-:Y:S01]  /*c490*/  IMAD.U32 R72, R9.reuse, 0x10000, RZ ;  /* 0x0001000009487824 */ /* 0x040fe200078e00ff */
[----:B------:R-:W-:Y:S01]  /*c4a0*/  LOP3.LUT R9, R9, 0xffff0000, RZ, 0xc0, !PT ;  /* 0xffff000009097812 */ /* 0x000fe200078ec0ff */
[----:B------:R-:W-:Y:S01]  /*c4b0*/  FFMA.FTZ R70, R3, R74, R70 ;  /* 0x0000004a03467223 */ /* 0x000fe20000010046 */
[----:B------:R-:W-:Y:S01]  /*c4c0*/  FMUL.FTZ R76, R11, R68 ;  /* 0x000000440b4c7220 */ /* 0x000fe20000410000 */
[----:B------:R-:W-:-:S02]  /*c4d0*/  IMAD.U32 R3, R67, 0x10000, RZ ;  /* 0x0001000043037824 */ /* 0x000fc400078e00ff */
[-C--:B------:R-:W-:Y:S01]  /*c4e0*/  FMUL.FTZ R11, R11, R75.reuse ;  /* 0x0000004b0b0b7220 */ /* 0x080fe20000410000 */
[----:B------:R-:W-:Y:S01]  /*c4f0*/  IMAD.U32 R8, R69, 0x10000, RZ ;  /* 0x0001000045087824 */ /* 0x000fe200078e00ff */
[----:B------:R-:W-:Y:S01]  /*c500*/  LOP3.LUT R67, R67, 0xffff0000, RZ, 0xc0, !PT ;  /* 0xffff000043437812 */ /* 0x000fe200078ec0ff */
[C---:B------:R-:W-:Y:S01]  /*c510*/  FFMA.FTZ R76, R10.reuse, R75, -R76 ;  /* 0x0000004b0a4c7223 */ /* 0x040fe2000001084c */
[----:B------:R-:W-:Y:S01]  /*c520*/  LOP3.LUT R69, R69, 0xffff0000, RZ, 0xc0, !PT ;  /* 0xffff000045457812 */ /* 0x000fe200078ec0ff */
[----:B------:R-:W-:Y:S01]  /*c530*/  FFMA.FTZ R11, R10, R68, R11 ;  /* 0x000000440a0b7223 */ /* 0x000fe2000001000b */
[----:B------:R-:W-:Y:S01]  /*c540*/  FMUL.FTZ R10, R71, R3 ;  /* 0x00000003470a7220 */ /* 0x000fe20000410000 */
[----:B------:R-:W-:Y:S01]  /*c550*/  FMUL.FTZ R68, R9, R67 ;  /* 0x0000004309447220 */ /* 0x000fe20000410000 */
        /* <DEDUP_REMOVED lines=8> */
[----:B------:R-:W-:Y:S02]  /*c5e0*/  F2FP.BF16.F32.PACK_AB R8, R71, R8 ;  /* 0x000000084708723e */ /* 0x000fe400000010ff */
[----:B------:R-:W-:-:S05]  /*c5f0*/  F2FP.BF16.F32.PACK_AB R9, R9, R68 ;  /* 0x000000440909723e */ /* 0x000fca00000010ff */
[----:B------:R3:W-:Y:S02]  /*c600*/  STS.128 [R115+0x8000], R8 ;  /* 0x0080000873007388 */ /* 0x0007e40000000c00 */
.L_x_1670:
[----:B------:R-:W-:Y:S05]  /*c610*/  BSYNC B2 ;  /* 0x0000000000027941 */ /* 0x000fea0003800000 */
.L_x_1669:
[----:B------:R-:W-:Y:S05]  /*c620*/  @P3 BRA `(.L_x_1664) ;  /* 0x0000000000b83947 */ /* 0x000fea0003800000 */
[----:B-123-5:R-:W1:Y:S01]  /*c630*/  LDS.128 R8, [R115+0xc000] ;  /* 0x00c0000073087984 */ /* 0x02ee620000000c00 */
        /* <DEDUP_REMOVED lines=9> */
[----:B------:R-:W-:Y:S02]  /*c6d0*/  LOP3.LUT R64, R64, 0xffff0000, RZ, 0xc0, !PT ;  /* 0xffff000040407812 */ /* 0x000fe400078ec0ff */
[----:B------:R-:W-:Y:S02]  /*c6e0*/  PRMT R3, R98, 0x5432, R3 ;  /* 0x0000543262037816 */ /* 0x000fe40000000003 */
[----:B-1----:R-:W-:Y:S01]  /*c6f0*/  LOP3.LUT R65, R10, 0xffff0000, RZ, 0xc0, !PT ;  /* 0xffff00000a417812 */ /* 0x002fe200078ec0ff */
[C---:B------:R-:W-:Y:S01]  /*c700*/  IMAD.U32 R68, R8.reuse, 0x10000, RZ ;  /* 0x0001000008447824 */ /* 0x040fe200078e00ff */
[----:B------:R-:W-:Y:S01]  /*c710*/  LOP3.LUT R66, R8, 0xffff0000, RZ, 0xc0, !PT ;  /* 0xffff000008427812 */ /* 0x000fe200078ec0ff */
[----:B------:R-:W-:-:S02]  /*c720*/  IMAD.U32 R8, R62, 0x10000, RZ ;  /* 0x000100003e087824 */ /* 0x000fc400078e00ff */
[----:B------:R-:W-:Y:S02]  /*c730*/  IMAD.U32 R63, R10, 0x10000, RZ ;  /* 0x000100000a3f7824 */ /* 0x000fe400078e00ff */
[-C--:B------:R-:W-:Y:S01]  /*c740*/  FMUL.FTZ R62, R65, R69.reuse ;  /* 0x00000045413e7220 */ /* 0x080fe20000410000 */
[C---:B------:R-:W-:Y:S01]  /*c750*/  IMAD.U32 R10, R11.reuse, 0x10000, RZ ;  /* 0x000100000b0a7824 */ /* 0x040fe200078e00ff */
[----:B------:R-:W-:Y:S01]  /*c760*/  LOP3.LUT R11, R11, 0xffff0000, RZ, 0xc0, !PT ;  /* 0xffff00000b0b7812 */ /* 0x000fe200078ec0ff */
[-C--:B------:R-:W-:Y:S01]  /*c770*/  FMUL.FTZ R65, R65, R8.reuse ;  /* 0x0000000841417220 */ /* 0x080fe20000410000 */
[----:B------:R-:W-:Y:S01]  /*c780*/  FFMA.FTZ R62, R63, R8, -R62 ;  /* 0x000000083f3e7223 */ /* 0x000fe2000001083e */
[C---:B------:R-:W-:Y:S01]  /*c790*/  IMAD.U32 R67, R9.reuse, 0x10000, RZ ;  /* 0x0001000009437824 */ /* 0x040fe200078e00ff */
[----:B------:R-:W-:Y:S01]  /*c7a0*/  LOP3.LUT R9, R9, 0xffff0000, RZ, 0xc0, !PT ;  /* 0xffff000009097812 */ /* 0x000fe200078ec0ff */
[----:B------:R-:W-:Y:S01]  /*c7b0*/  FMUL.FTZ R71, R11, R64 ;  /* 0x000000400b477220 */ /* 0x000fe20000410000 */
[----:B------:R-:W-:Y:S01]  /*c7c0*/  FFMA.FTZ R65, R63, R69, R65 ;  /* 0x000000453f417223 */ /* 0x000fe20000010041 */
[----:B------:R-:W-:-:S02]  /*c7d0*/  IMAD.U32 R8, R99, 0x10000, RZ ;  /* 0x0001000063087824 */ /* 0x000fc400078e00ff */
[-C--:B------:R-:W-:Y:S01]  /*c7e0*/  FMUL.FTZ R11, R11, R70.reuse ;  /* 0x000000460b0b7220 */ /* 0x080fe20000410000 */
[----:B------:R-:W-:Y:S01]  /*c7f0*/  IMAD.U32 R63, R3, 0x10000, RZ ;  /* 0x00010000033f7824 */ /* 0x000fe200078e00ff */
[----:B------:R-:W-:Y:S01]  /*c800*/  LOP3.LUT R99, R99, 0xffff0000, RZ, 0xc0, !PT ;  /* 0xffff000063637812 */ /* 0x000fe200078ec0ff */
[C---:B------:R-:W-:Y:S01]  /*c810*/  FFMA.FTZ R71, R10.reuse, R70, -R71 ;  /* 0x000000460a477223 */ /* 0x040fe20000010847 */
[----:B------:R-:W-:Y:S01]  /*c820*/  LOP3.LUT R3, R3, 0xffff0000, RZ, 0xc0, !PT ;  /* 0xffff000003037812 */ /* 0x000fe200078ec0ff */
[----:B------:R-:W-:Y:S01]  /*c830*/  FFMA.FTZ R11, R10, R64, R11 ;  /* 0x000000400a0b7223 */ /* 0x000fe2000001000b */
[CC--:B------:R-:W-:Y:S01]  /*c840*/  FMUL.FTZ R10, R66.reuse, R8.reuse ;  /* 0x00000008420a7220 */ /* 0x0c0fe20000410000 */
[C---:B------:R-:W-:Y:S01]  /*c850*/  FMUL.FTZ R64, R9.reuse, R99 ;  /* 0x0000006309407220 */ /* 0x040fe20000410000 */
[----:B------:R-:W-:Y:S01]  /*c860*/  FMUL.FTZ R66, R66, R63 ;  /* 0x0000003f42427220 */ /* 0x000fe20000410000 */
[----:B------:R-:W-:Y:S01]  /*c870*/  FMUL.FTZ R9, R9, R3 ;  /* 0x0000000309097220 */ /* 0x000fe20000410000 */
        /* <DEDUP_REMOVED lines=9> */
.L_x_1664:
[----:B------:R-:W-:Y:S05]  /*c910*/  BSYNC B1 ;  /* 0x0000000000017941 */ /* 0x000fea0003800000 */
.L_x_1663:
[----:B------:R-:W-:Y:S01]  /*c920*/  VIADD R3, R23, 0x20 ;  /* 0x0000002017037836 */ /* 0x000fe20000000000 */
[----:B------:R-:W-:Y:S04]  /*c930*/  BSSY B1, `(.L_x_1671) ;  /* 0x00000cb000017945 */ /* 0x000fe80003800000 */
[----:B------:R-:W-:-:S13]  /*c940*/  ISETP.GE.AND P0, PT, R3, R0, PT ;  /* 0x000000000300720c */ /* 0x000fda0003f06270 */
[----:B------:R-:W-:Y:S05]  /*c950*/  @P0 BRA `(.L_x_1672) ;  /* 0x0000000c00200947 */ /* 0x000fea0003800000 */
[----:B------:R0:W5:Y:S01]  /*c960*/  LDL R70, [R1+0x30] ;  /* 0x0000300001467983 */ /* 0x0001620000100800 */
[----:B------:R-:W1:Y:S01]  /*c970*/  LDC R3, c[0x0][0x3f4] ;  /* 0x0000fd00ff037b82 */ /* 0x000e620000000800 */
[----:B------:R-:W-:Y:S01]  /*c980*/  BSSY B2, `(.L_x_1673) ;  /* 0x0000034000027945 */ /* 0x000fe20003800000 */
[-C--:B-1----:R-:W-:Y:S02]  /*c990*/  ISETP.GE.AND P0, PT, R200, R3.reuse, PT ;  /* 0x00000003c800720c */ /* 0x082fe40003f06270 */
[-C--:B------:R-:W-:Y:S02]  /*c9a0*/  ISETP.GE.AND P1, PT, R234, R3.reuse, PT ;  /* 0x00000003ea00720c */ /* 0x080fe40003f26270 */
[-C--:B------:R-:W-:Y:S02]  /*c9b0*/  ISETP.GE.AND P2, PT, R233, R3.reuse, PT ;  /* 0x00000003e900720c */ /* 0x080fe40003f46270 */
[----:B------:R-:W-:-:S07]  /*c9c0*/  ISETP.GE.AND P3, PT, R235, R3, PT ;  /* 0x00000003eb00720c */ /* 0x000fce0003f66270 */
[----:B0-----:R-:W-:Y:S06]  /*c9d0*/  @P0 BRA `(.L_x_1674) ;  /* 0x0000000000b80947 */ /* 0x001fec0003800000 */
[----:B--2345:R-:W0:Y:S01]  /*c9e0*/  LDS.128 R8, [R70+0x1000] ;  /* 0x0010000046087984 */ /* 0x03ce220000000c00 */
[----:B------:R-:W-:Y:S02]  /*c9f0*/  SHF.R.U64 R3, R58, 0x10, R59 ;  /* 0x000000103a037819 */ /* 0x000fe4000000123b */
[--C-:B------:R-:W-:Y:S02]  /*ca00*/  SHF.R.U64 R58, R60, 0x10, R61.reuse ;  /* 0x000000103c3a7819 */ /* 0x100fe4000000123d */
[----:B------:R-:W-:Y:S02]  /*ca10*/  SHF.R.U32.HI R60, RZ, 0x10, R61 ;  /* 0x00000010ff3c7819 */ /* 0x000fe4000001163d */
[----:B------:R-:W-:Y:S02]  /*ca20*/  SHF.R.U32.HI R59, RZ, 0x10, R59 ;  /* 0x00000010ff3b7819 */ /* 0x000fe4000001163b */
[----:B------:R-:W-:Y:S02]  /*ca30*/  PRMT R58, R107, 0x5410, R58 ;  /* 0x000054106b3a7816 */ /* 0x000fe4000000003a */
[----:B------:R-:W-:-:S02]  /*ca40*/  PRMT R3, R106, 0x5410, R3 ;  /* 0x000054106a037816 */ /* 0x000fc40000000003 */
[----:B------:R-:W-:Y:S02]  /*ca50*/  PRMT R107, R107, 0x5432, R60 ;  /* 0x000054326b6b7816 */ /* 0x000fe4000000003c */
[----:B------:R-:W-:Y:S02]  /*ca60*/  PRMT R106, R106, 0x5432, R59 ;  /* 0x000054326a6a7816 */ /* 0x000fe4000000003b */
[C---:B------:R-:W-:Y:S01]  /*ca70*/  LOP3.LUT R61, R107.reuse, 0xffff0000, RZ, 0xc0, !PT ;  /* 0xffff00006b3d7812 */ /* 0x040fe200078ec0ff */
[----:B------:R-:W-:Y:S01]  /*ca80*/  IMAD.U32 R64, R107, 0x10000, RZ ;  /* 0x000100006b407824 */ /* 0x000fe200078e00ff */
[C---:B------:R-:W-:Y:S01]  /*ca90*/  LOP3.LUT R65, R106.reuse, 0xffff0000, RZ, 0xc0, !PT ;  /* 0xffff00006a417812 */ /* 0x040fe200078ec0ff */
[----:B------:R-:W-:Y:S01]  /*caa0*/  IMAD.U32 R60, R106, 0x10000, RZ ;  /* 0x000100006a3c7824 */ /* 0x000fe200078e00ff */
[C---:B0-----:R-:W-:Y:S01]  /*cab0*/  LOP3.LUT R67, R10.reuse, 0xffff0000, RZ, 0xc0, !PT ;  /* 0xffff00000a437812 */ /* 0x041fe200078ec0ff */
[----:B------:R-:W-:Y:S01]  /*cac0*/  IMAD.U32 R63, R10, 0x10000, RZ ;  /* 0x000100000a3f7824 */ /* 0x000fe200078e00ff */
[C---:B------:R-:W-:Y:S01]  /*cad0*/  LOP3.LUT R62, R11.reuse, 0xffff0000, RZ, 0xc0, !PT ;  /* 0xffff00000b3e7812 */ /* 0x040fe200078ec0ff */
[----:B------:R-:W-:-:S02]  /*cae0*/  IMAD.U32 R10, R11, 0x10000, RZ ;  /* 0x000100000b0a7824 */ /* 0x000fc400078e00ff */
[C---:B------:R-:W-:Y:S01]  /*caf0*/  FMUL.FTZ R66, R67.reuse, R64 ;  /* 0x0000004043427220 */ /* 0x040fe20000410000 */
[-C--:B------:R-:W-:Y:S01]  /*cb00*/  FMUL.FTZ R67, R67, R60.reuse ;  /* 0x0000003c43437220 */ /* 0x080fe20000410000 */
[----:B------:R-:W-:Y:S01]  /*cb10*/  FMUL.FTZ R69, R62, R61 ;  /* 0x0000003d3e457220 */ /* 0x000fe20000410000 */
[----:B------:R-:W-:Y:S02]  /*cb20*/  IMAD.U32 R59, R8, 0x10000, RZ ;  /* 0x00010000083b7824 */ /* 0x000fe400078e00ff */
[C---:B------:R-:W-:Y:S01]  /*cb30*/  FFMA.FTZ R60, R63.reuse, R60, -R66 ;  /* 0x0000003c3f3c7223 */ /* 0x040fe20000010842 */
[----:B------:R-:W-:Y:S01]  /*cb40*/  FFMA.FTZ R63, R63, R64, R67 ;  /* 0x000000403f3f7223 */ /* 0x000fe20000010043 */
[C---:B------:R-:W-:Y:S02]  /*cb50*/  IMAD.U32 R11, R9.reuse, 0x10000, RZ ;  /* 0x00010000090b7824 */ /* 0x040fe400078e00ff */
[-C--:B------:R-:W-:Y:S01]  /*cb60*/  FMUL.FTZ R67, R62, R65.reuse ;  /* 0x000000413e437220 */ /* 0x080fe20000410000 */
[----:B------:R-:W-:Y:S01]  /*cb70*/  IMAD.U32 R64, R58, 0x10000, RZ ;  /* 0x000100003a407824 */ /* 0x000fe200078e00ff */
[----:B------:R-:W-:Y:S01]  /*cb80*/  LOP3.LUT R8, R8, 0xffff0000, RZ, 0xc0, !PT ;  /* 0xffff000008087812 */ /* 0x000fe200078ec0ff */
[----:B------:R-:W-:Y:S01]  /*cb90*/  FFMA.FTZ R62, R10, R65, -R69 ;  /* 0x000000410a3e7223 */ /* 0x000fe20000010845 */
[----:B------:R-:W-:Y:S01]  /*cba0*/  LOP3.LUT R9, R9, 0xffff0000, RZ, 0xc0, !PT ;  /* 0xffff000009097812 */ /* 0x000fe200078ec0ff */
[C---:B------:R-:W-:Y:S01]  /*cbb0*/  IMAD.U32 R65, R3.reuse, 0x10000, RZ ;  /* 0x0001000003417824 */ /* 0x040fe200078e00ff */
[----:B------:R-:W-:Y:S01]  /*cbc0*/  LOP3.LUT R58, R58, 0xffff0000, RZ, 0xc0, !PT ;  /* 0xffff00003a3a7812 */ /* 0x000fe200078ec0ff */
[----:B------:R-:W-:Y:S01]  /*cbd0*/  FFMA.FTZ R67, R10, R61, R67 ;  /* 0x0000003d0a437223 */ /* 0x000fe20000010043 */
[----:B------:R-:W-:Y:S01]  /*cbe0*/  LOP3.LUT R66, R3, 0xffff0000, RZ, 0xc0, !PT ;  /* 0xffff000003427812 */ /* 0x000fe200078ec0ff */
[C---:B------:R-:W-:Y:S01]  /*cbf0*/  FMUL.FTZ R10, R8.reuse, R64 ;  /* 0x00000040080a7220 */ /* 0x040fe20000410000 */
[----:B------:R-:W-:Y:S01]  /*cc00*/  FMUL.FTZ R3, R8, R65 ;  /* 0x0000004108037220 */ /* 0x000fe20000410000 */
[----:B------:R-:W-:-:S02]  /*cc10*/  FMUL.FTZ R68, R9, R58 ;  /* 0x0000003a09447220 */ /* 0x000fc40000410000 */
[----:B------:R-:W-:Y:S01]  /*cc20*/  FMUL.FTZ R61, R9, R66 ;  /* 0x00000042093d7220 */ /* 0x000fe20000410000 */
[C---:B------:R-:W-:Y:S01]  /*cc30*/  FFMA.FTZ R8, R59.reuse, R65, -R10 ;  /* 0x000000413b087223 */ /* 0x040fe2000001080a */
[----:B------:R-:W-:Y:S01]  /*cc40*/  FFMA.FTZ R3, R59, R64, R3 ;  /* 0x000000403b037223 */ /* 0x000fe20000010003 */
[C---:B------:R-:W-:Y:S01]  /*cc50*/  FFMA.FTZ R9, R11.reuse, R66, -R68 ;  /* 0x000000420b097223 */ /* 0x040fe20000010844 */
[----:B------:R-:W-:Y:S01]  /*cc60*/  FFMA.FTZ R58, R11, R58, R61 ;  /* 0x0000003a0b3a7223 */ /* 0x000fe2000001003d */
[----:B------:R-:W-:Y:S02]  /*cc70*/  F2FP.BF16.F32.PACK_AB R10, R63, R60 ;  /* 0x0000003c3f0a723e */ /* 0x000fe400000010ff */
[----:B------:R-:W-:Y:S02]  /*cc80*/  F2FP.BF16.F32.PACK_AB R11, R67, R62 ;  /* 0x0000003e430b723e */ /* 0x000fe400000010ff */
[----:B------:R-:W-:Y:S02]  /*cc90*/  F2FP.BF16.F32.PACK_AB R8, R3, R8 ;  /* 0x000000080308723e */ /* 0x000fe400000010ff */
[----:B------:R-:W-:-:S05]  /*cca0*/  F2FP.BF16.F32.PACK_AB R9, R58, R9 ;  /* 0x000000093a09723e */ /* 0x000fca00000010ff */
[----:B------:R0:W-:Y:S02]  /*ccb0*/  STS.128 [R70+0x1000], R8 ;  /* 0x0010000846007388 */ /* 0x0001e40000000c00 */
.L_x_1674:
[----:B------:R-:W-:Y:S05]  /*ccc0*/  BSYNC B2 ;  /* 0x0000000000027941 */ /* 0x000fea0003800000 */
.L_x_1673:
[----:B------:R-:W-:Y:S04]  /*ccd0*/  BSSY B2, `(.L_x_1675) ;  /* 0x0000030000027945 */ /* 0x000fe80003800000 */
[----:B------:R-:W-:Y:S05]  /*cce0*/  @P1 BRA `(.L_x_1676) ;  /* 0x0000000000b81947 */ /* 0x000fea0003800000 */
[----:B0-2345:R-:W0:Y:S01]  /*ccf0*/  LDS.128 R8, [R70+0x5000] ;  /* 0x0050000046087984 */ /* 0x03de220000000c00 */
[----:B------:R-:W-:Y:S02]  /*cd00*/  SHF.R.U64 R3, R56, 0x10, R57 ;  /* 0x0000001038037819 */ /* 0x000fe40000001239 */
[----:B------:R-:W-:Y:S02]  /*cd10*/  SHF.R.U64 R54, R54, 0x10, R55 ;  /* 0x0000001036367819 */ /* 0x000fe40000001237 */
[----:B------:R-:W-:Y:S02]  /*cd20*/  SHF.R.U32.HI R57, RZ, 0x10, R57 ;  /* 0x00000010ff397819 */ /* 0x000fe40000011639 */
[----:B------:R-:W-:Y:S02]  /*cd30*/  SHF.R.U32.HI R58, RZ, 0x10, R55 ;  /* 0x00000010ff3a7819 */ /* 0x000fe40000011637 */
[----:B------:R-:W-:Y:S02]  /*cd40*/  PRMT R56, R104, 0x5410, R3 ;  /* 0x0000541068387816 */ /* 0x000fe40000000003 */
[----:B------:R-:W-:-:S02]  /*cd50*/  PRMT R54, R103, 0x5410, R54 ;  /* 0x0000541067367816 */ /* 0x000fc40000000036 */
[----:B------:R-:W-:Y:S02]  /*cd60*/  PRMT R104, R104, 0x5432, R57 ;  /* 0x0000543268687816 */ /* 0x000fe40000000039 */
[----:B------:R-:W-:-:S03]  /*cd70*/  PRMT R103, R103, 0x5432, R58 ;  /* 0x0000543267677816 */ /* 0x000fc6000000003a */
[C---:B------:R-:W-:Y:S01]  /*cd80*/  IMAD.U32 R61, R104.reuse, 0x10000, RZ ;  /* 0x00010000683d7824 */ /* 0x040fe200078e00ff */
[----:B------:R-:W-:Y:S01]  /*cd90*/  LOP3.LUT R104, R104, 0xffff0000, RZ, 0xc0, !PT ;  /* 0xffff000068687812 */ /* 0x000fe200078ec0ff */
[C---:B------:R-:W-:Y:S01]  /*cda0*/  IMAD.U32 R60, R103.reuse, 0x10000, RZ ;  /* 0x00010000673c7824 */ /* 0x040fe200078e00ff */
[----:B------:R-:W-:Y:S02]  /*cdb0*/  LOP3.LUT R62, R103, 0xffff0000, RZ, 0xc0, !PT ;  /* 0xffff0000673e7812 */ /* 0x000fe400078ec0ff */
[C---:B0-----:R-:W-:Y:S01]  /*cdc0*/  LOP3.LUT R58, R10.reuse, 0xffff0000, RZ, 0xc0, !PT ;  /* 0xffff00000a3a7812 */ /* 0x041fe200078ec0ff */
[----:B------:R-:W-:Y:S01]  /*cdd0*/  IMAD.U32 R57, R10, 0x10000, RZ ;  /* 0x000100000a397824 */ /* 0x000fe200078e00ff */
[C---:B------:R-:W-:Y:S01]  /*cde0*/  LOP3.LUT R59, R11.reuse, 0xffff0000, RZ, 0xc0, !PT ;  /* 0xffff00000b3b7812 */ /* 0x040fe200078ec0ff */
[----:B------:R-:W-:Y:S01]  /*cdf0*/  IMAD.U32 R55, R11, 0x10000, RZ ;  /* 0x000100000b377824 */ /* 0x000fe200078e00ff */
[C---:B------:R-:W-:Y:S01]  /*ce00*/  LOP3.LUT R11, R9.reuse, 0xffff0000, RZ, 0xc0, !PT ;  /* 0xffff0000090b7812 */ /* 0x040fe200078ec0ff */
[C---:B------:R-:W-:Y:S01]  /*ce10*/  FMUL.FTZ R64, R58.reuse, R61 ;  /* 0x0000003d3a407220 */ /* 0x040fe20000410000 */
[----:B------:R-:W-:Y:S01]  /*ce20*/  FMUL.FTZ R58, R58, R60 ;  /* 0x0000003c3a3a7220 */ /* 0x000fe20000410000 */
[----:B------:R-:W-:-:S02]  /*ce30*/  IMAD.U32 R3, R9, 0x10000, RZ ;  /* 0x0001000009037824 */ /* 0x000fc400078e00ff */
[----:B------:R-:W-:Y:S01]  /*ce40*/  FMUL.FTZ R66, R59, R104 ;  /* 0x000000683b427220 */ /* 0x000fe20000410000 */
[C---:B------:R-:W-:Y:S01]  /*ce50*/  FFMA.FTZ R9, R57.reuse, R60, -R64 ;  /* 0x0000003c39097223 */ /* 0x040fe20000010840 */
[----:B------:R-:W-:Y:S01]  /*ce60*/  FFMA.FTZ R64, R57, R61, R58 ;  /* 0x0000003d39407223 */ /* 0x000fe2000001003a */
[-C--:B------:R-:W-:Y:S01]  /*ce70*/  FMUL.FTZ R58, R59, R62.reuse ;  /* 0x0000003e3b3a7220 */ /* 0x080fe20000410000 */
[C---:B------:R-:W-:Y:S01]  /*ce80*/  IMAD.U32 R59, R56.reuse, 0x10000, RZ ;  /* 0x00010000383b7824 */ /* 0x040fe200078e00ff */
[----:B------:R-:W-:Y:S01]  /*ce90*/  LOP3.LUT R56, R56, 0xffff0000, RZ, 0xc0, !PT ;  /* 0xffff000038387812 */ /* 0x000fe200078ec0ff */
[C---:B------:R-:W-:Y:S01]  /*cea0*/  IMAD.U32 R10, R8.reuse, 0x10000, RZ ;  /* 0x00010000080a7824 */ /* 0x040fe200078e00ff */
[----:B------:R-:W-:Y:S01]  /*ceb0*/  LOP3.LUT R8, R8, 0xffff0000, RZ, 0xc0, !PT ;  /* 0xffff000008087812 */ /* 0x000fe200078ec0ff */
[C---:B------:R-:W-:Y:S01]  /*cec0*/  IMAD.U32 R57, R54.reuse, 0x10000, RZ ;  /* 0x0001000036397824 */ /* 0x040fe200078e00ff */
[----:B------:R-:W-:Y:S01]  /*ced0*/  LOP3.LUT R54, R54, 0xffff0000, RZ, 0xc0, !PT ;  /* 0xffff000036367812 */ /* 0x000fe200078ec0ff */
[C---:B------:R-:W-:Y:S01]  /*cee0*/  FFMA.FTZ R66, R55.reuse, R62, -R66 ;  /* 0x0000003e37427223 */ /* 0x040fe20000010842 */
[----:B------:R-:W-:Y:S01]  /*cef0*/  FFMA.FTZ R61, R55, R104, R58 ;  /* 0x00000068373d7223 */ /* 0x000fe2000001003a */
        /* <DEDUP_REMOVED lines=13> */
.L_x_1676:
[----:B------:R-:W-:Y:S05]  /*cfd0*/  BSYNC B2 ;  /* 0x0000000000027941 */ /* 0x000fea0003800000 */
.L_x_1675:
[----:B------:R-:W-:Y:S04]  /*cfe0*/  BSSY B2, `(.L_x_1677) ;  /* 0x0000030000027945 */ /* 0x000fe80003800000 */
[----:B------:R-:W-:Y:S05]  /*cff0*/  @P2 BRA `(.L_x_1678) ;  /* 0x0000000000b82947 */ /* 0x000fea0003800000 */
[----:B012345:R-:W0:Y:S01]  /*d000*/  LDS.128 R8, [R70+0x9000] ;  /* 0x0090000046087984 */ /* 0x03fe220000000c00 */
[----:B------:R-:W-:Y:S02]  /*d010*/  SHF.R.U64 R3, R50, 0x10, R51 ;  /* 0x0000001032037819 */ /* 0x000fe40000001233 */
[--C-:B------:R-:W-:Y:S02]  /*d020*/  SHF.R.U64 R50, R52, 0x10, R53.reuse ;  /* 0x0000001034327819 */ /* 0x100fe40000001235 */
[----:B------:R-:W-:Y:S02]  /*d030*/  SHF.R.U32.HI R52, RZ, 0x10, R53 ;  /* 0x00000010ff347819 */ /* 0x000fe40000011635 */
[----:B------:R-:W-:Y:S02]  /*d040*/  SHF.R.U32.HI R54, RZ, 0x10, R51 ;  /* 0x00000010ff367819 */ /* 0x000fe40000011633 */
[----:B------:R-:W-:Y:S02]  /*d050*/  PRMT R55, R93, 0x5432, R52 ;  /* 0x000054325d377816 */ /* 0x000fe40000000034 */
[----:B------:R-:W-:-:S02]  /*d060*/  PRMT R53, R97, 0x5432, R54 ;  /* 0x0000543261357816 */ /* 0x000fc40000000036 */
[----:B------:R-:W-:Y:S01]  /*d070*/  PRMT R97, R97, 0x5410, R50 ;  /* 0x0000541061617816 */ /* 0x000fe20000000032 */
[C---:B------:R-:W-:Y:S01]  /*d080*/  IMAD.U32 R56, R55.reuse, 0x10000, RZ ;  /* 0x0001000037387824 */ /* 0x040fe200078e00ff */
[----:B------:R-:W-:Y:S01]  /*d090*/  LOP3.LUT R55, R55, 0xffff0000, RZ, 0xc0, !PT ;  /* 0xffff000037377812 */ /* 0x000fe200078ec0ff */
[C---:B------:R-:W-:Y:S01]  /*d0a0*/  IMAD.U32 R54, R53.reuse, 0x10000, RZ ;  /* 0x0001000035367824 */ /* 0x040fe200078e00ff */
[----:B------:R-:W-:Y:S02]  /*d0b0*/  LOP3.LUT R53, R53, 0xffff0000, RZ, 0xc0, !PT ;  /* 0xffff000035357812 */ /* 0x000fe400078ec0ff */
[----:B------:R-:W-:Y:S02]  /*d0c0*/  PRMT R98, R98, 0x5410, R3 ;  /* 0x0000541062627816 */ /* 0x000fe40000000003 */
[C---:B0-----:R-:W-:Y:S01]  /*d0d0*/  LOP3.LUT R51, R10.reuse, 0xffff0000, RZ, 0xc0, !PT ;  /* 0xffff00000a337812 */ /* 0x041fe200078ec0ff */
[C---:B------:R-:W-:Y:S01]  /*d0e0*/  IMAD.U32 R52, R11.reuse, 0x10000, RZ ;  /* 0x000100000b347824 */ /* 0x040fe200078e00ff */
[----:B------:R-:W-:Y:S01]  /*d0f0*/  LOP3.LUT R11, R11, 0xffff0000, RZ, 0xc0, !PT ;  /* 0xffff00000b0b7812 */ /* 0x000fe200078ec0ff */
[----:B------:R-:W-:-:S02]  /*d100*/  IMAD.U32 R50, R10, 0x10000, RZ ;  /* 0x000100000a327824 */ /* 0x000fc400078e00ff */
[C---:B------:R-:W-:Y:S01]  /*d110*/  FMUL.FTZ R57, R51.reuse, R56 ;  /* 0x0000003833397220 */ /* 0x040fe20000410000 */
[-C--:B------:R-:W-:Y:S01]  /*d120*/  FMUL.FTZ R51, R51, R54.reuse ;  /* 0x0000003633337220 */ /* 0x080fe20000410000 */
[C---:B------:R-:W-:Y:S01]  /*d130*/  FMUL.FTZ R59, R11.reuse, R55 ;  /* 0x000000370b3b7220 */ /* 0x040fe20000410000 */
[----:B------:R-:W-:Y:S02]  /*d140*/  IMAD.U32 R3, R8, 0x10000, RZ ;  /* 0x0001000008037824 */ /* 0x000fe400078e00ff */
[C---:B------:R-:W-:Y:S01]  /*d150*/  FFMA.FTZ R57, R50.reuse, R54, -R57 ;  /* 0x0000003632397223 */ /* 0x040fe20000010839 */
[----:B------:R-:W-:Y:S01]  /*d160*/  FFMA.FTZ R56, R50, R56, R51 ;  /* 0x0000003832387223 */ /* 0x000fe20000010033 */
[-C--:B------:R-:W-:Y:S01]  /*d170*/  FMUL.FTZ R51, R11, R53.reuse ;  /* 0x000000350b337220 */ /* 0x080fe20000410000 */
[----:B------:R-:W-:Y:S01]  /*d180*/  IMAD.U32 R10, R9, 0x10000, RZ ;  /* 0x00010000090a7824 */ /* 0x000fe200078e00ff */
[----:B------:R-:W-:Y:S01]  /*d190*/  LOP3.LUT R8, R8, 0xffff0000, RZ, 0xc0, !PT ;  /* 0xffff000008087812 */ /* 0x000fe200078ec0ff */
[----:B------:R-:W-:Y:S01]  /*d1a0*/  IMAD.U32 R50, R97, 0x10000, RZ ;  /* 0x0001000061327824 */ /* 0x000fe200078e00ff */
[----:B------:R-:W-:Y:S01]  /*d1b0*/  LOP3.LUT R9, R9, 0xffff0000, RZ, 0xc0, !PT ;  /* 0xffff000009097812 */ /* 0x000fe200078ec0ff */
[----:B------:R-:W-:Y:S01]  /*d1c0*/  IMAD.U32 R11, R98, 0x10000, RZ ;  /* 0x00010000620b7824 */ /* 0x000fe200078e00ff */
[----:B------:R-:W-:Y:S01]  /*d1d0*/  LOP3.LUT R97, R97, 0xffff0000, RZ, 0xc0, !PT ;  /* 0xffff000061617812 */ /* 0x000fe200078ec0ff */
[----:B------:R-:W-:Y:S01]  /*d1e0*/  FFMA.FTZ R59, R52, R53, -R59 ;  /* 0x00000035343b7223 */ /* 0x000fe2000001083b */
[----:B------:R-:W-:Y:S01]  /*d1f0*/  LOP3.LUT R98, R98, 0xffff0000, RZ, 0xc0, !PT ;  /* 0xffff000062627812 */ /* 0x000fe200078ec0ff */
[----:B------:R-:W-:Y:S01]  /*d200*/  FFMA.FTZ R58, R52, R55, R51 ;  /* 0x00000037343a7223 */ /* 0x000fe20000010033 */
[C---:B------:R-:W-:Y:S01]  /*d210*/  FMUL.FTZ R52, R8.reuse, R50 ;  /* 0x0000003208347220 */ /* 0x040fe20000410000 */
[----:B------:R-:W-:Y:S01]  /*d220*/  FMUL.FTZ R51, R8, R11 ;  /* 0x0000000b08337220 */ /* 0x000fe20000410000 */
        /* <DEDUP_REMOVED lines=11> */
.L_x_1678:
[----:B------:R-:W-:Y:S05]  /*d2e0*/  BSYNC B2 ;  /* 0x0000000000027941 */ /* 0x000fea0003800000 */
.L_x_1677:
[----:B------:R-:W-:Y:S05]  /*d2f0*/  @P3 BRA `(.L_x_1672) ;  /* 0x0000000000b83947 */ /* 0x000fea0003800000 */
[----:B012345:R-:W0:Y:S01]  /*d300*/  LDS.128 R8, [R70+0xd000] ;  /* 0x00d0000046087984 */ /* 0x03fe220000000c00 */
        /* <DEDUP_REMOVED lines=13> */
[C---:B------:R-:W-:Y:S01]  /*d3e0*/  IMAD.U32 R48, R11.reuse, 0x10000, RZ ;  /* 0x000100000b307824 */ /* 0x040fe200078e00ff */
[----:B------:R-:W-:Y:S01]  /*d3f0*/  LOP3.LUT R11, R11, 0xffff0000, RZ, 0xc0, !PT ;  /* 0xffff00000b0b7812 */ /* 0x000fe200078ec0ff */
[----:B------:R-:W-:Y:S02]  /*d400*/  IMAD.U32 R46, R10, 0x10000, RZ ;  /* 0x000100000a2e7824 */ /* 0x000fe400078e00ff */
[C---:B------:R-:W-:Y:S01]  /*d410*/  FMUL.FTZ R53, R47.reuse, R52 ;  /* 0x000000342f357220 */ /* 0x040fe20000410000 */
[----:B------:R-:W-:Y:S01]  /*d420*/  FMUL.FTZ R47, R47, R50 ;  /* 0x000000322f2f7220 */ /* 0x000fe20000410000 */
[----:B------:R-:W-:Y:S01]  /*d430*/  FMUL.FTZ R57, R11, R88 ;  /* 0x000000580b397220 */ /* 0x000fe20000410000 */
[----:B------:R-:W-:-:S02]  /*d440*/  IMAD.U32 R3, R8, 0x10000, RZ ;  /* 0x0001000008037824 */ /* 0x000fc400078e00ff */
        /* <DEDUP_REMOVED lines=9> */
[C---:B------:R-:W-:Y:S01]  /*d4e0*/  FFMA.FTZ R57, R48.reuse, R87, -R57 ;  /* 0x0000005730397223 */ /* 0x040fe20000010839 */
[----:B------:R-:W-:Y:S01]  /*d4f0*/  LOP3.LUT R49, R49, 0xffff0000, RZ, 0xc0, !PT ;  /* 0xffff000031317812 */ /* 0x000fe200078ec0ff */
[----:B------:R-:W-:Y:S01]  /*d500*/  FFMA.FTZ R88, R48, R88, R47 ;  /* 0x0000005830587223 */ /* 0x000fe2000001002f */
[CC--:B------:R-:W-:Y:S01]  /*d510*/  FMUL.FTZ R48, R8.reuse, R46.reuse ;  /* 0x0000002e08307220 */ /* 0x0c0fe20000410000 */
        /* <DEDUP_REMOVED lines=12> */
.L_x_1672:
[----:B------:R-:W-:Y:S05]  /*d5e0*/  BSYNC B1 ;  /* 0x0000000000017941 */ /* 0x000fea0003800000 */
.L_x_1671:
        /* <DEDUP_REMOVED lines=13> */
[----:B------:R-:W-:Y:S02]  /*d6c0*/  SHF.R.U32.HI R47, RZ, 0x10, R45 ;  /* 0x00000010ff2f7819 */ /* 0x000fe4000001162d */
[--C-:B------:R-:W-:Y:S02]  /*d6d0*/  SHF.R.U32.HI R46, RZ, 0x10, R43.reuse ;  /* 0x00000010ff2e7819 */ /* 0x100fe4000001162b */
[----:B------:R-:W-:Y:S02]  /*d6e0*/  SHF.R.U64 R3, R42, 0x10, R43 ;  /* 0x000000102a037819 */ /* 0x000fe4000000122b */
[----:B------:R-:W-:Y:S02]  /*d6f0*/  SHF.R.U64 R42, R44, 0x10, R45 ;  /* 0x000000102c2a7819 */ /* 0x000fe4000000122d */
        /* <DEDUP_REMOVED lines=41> */
.L_x_1682:
[----:B------:R-:W-:Y:S05]  /*d990*/  BSYNC B2 ;  /* 0x0000000000027941 */ /* 0x000fea0003800000 */
.L_x_1681:
        /* <DEDUP_REMOVED lines=48> */
.L_x_1684:
[----:B------:R-:W-:Y:S05]  /*dca0*/  BSYNC B2 ;  /* 0x0000000000027941 */ /* 0x000fea0003800000 */
.L_x_1683:
        /* <DEDUP_REMOVED lines=48> */
.L_x_1686:
[----:B------:R-:W-:Y:S05]  /*dfb0*/  BSYNC B2 ;  /* 0x0000000000027941 */ /* 0x000fea0003800000 */
.L_x_1685:
        /* <DEDUP_REMOVED lines=47> */
.L_x_1680:
[----:B------:R-:W-:Y:S05]  /*e2b0*/  BSYNC B1 ;  /* 0x0000000000017941 */ /* 0x000fea0003800000 */
.L_x_1679:
[----:B------:R-:W-:-:S05]  /*e2c0*/  VIADD R3, R23, 0x60 ;  /* 0x0000006017037836 */ /* 0x000fca0000000000 */
        /* <DEDUP_REMOVED lines=11> */
[--C-:B------:R-:W-:Y:S02]  /*e380*/  SHF.R.U64 R28, R30, 0x10, R31.reuse ;  /* 0x000000101e1c7819 */ /* 0x100fe4000000121f */
[----:B------:R-:W-:Y:S02]  /*e390*/  SHF.R.U32.HI R30, RZ, 0x10, R31 ;  /* 0x00000010ff1e7819 */ /* 0x000fe4000001161f */
[--C-:B------:R-:W-:Y:S02]  /*e3a0*/  SHF.R.U64 R31, R32, 0x10, R33.reuse ;  /* 0x00000010201f7819 */ /* 0x100fe40000001221 */
        /* <DEDUP_REMOVED lines=24> */
[C---:B------:R-:W-:Y:S01]  /*e530*/  IMAD.U32 R10, R28.reuse, 0x10000, RZ ;  /* 0x000100001c0a7824 */ /* 0x040fe200078e00ff */
[----:B------:R-:W-:Y:S01]  /*e540*/  LOP3.LUT R31, R31, 0xffff0000, RZ, 0xc0, !PT ;  /* 0xffff00001f1f7812 */ /* 0x000fe200078ec0ff */
[C---:B------:R-:W-:Y:S01]  /*e550*/  FFMA.FTZ R34, R27.reuse, R30, -R34 ;  /* 0x0000001e1b227223 */ /* 0x040fe20000010822 */
        /* <DEDUP_REMOVED lines=15> */
.L_x_1689:
[----:B------:R-:W-:Y:S05]  /*e650*/  BSYNC B1 ;  /* 0x0000000000017941 */ /* 0x000fea0003800000 */
.L_x_1688:
        /* <DEDUP_REMOVED lines=48> */
.L_x_1691:
[----:B------:R-:W-:Y:S05]  /*e960*/  BSYNC B1 ;  /* 0x0000000000017941 */ /* 0x000fea0003800000 */
.L_x_1690:
[----:B------:R-:W-:Y:S04]  /*e970*/  BSSY B1, `(.L_x_1692) ;  /* 0x0000030000017945 */ /* 0x000fe80003800000 */
        /* <DEDUP_REMOVED lines=47> */
.L_x_1693:
[----:B------:R-:W-:Y:S05]  /*ec70*/  BSYNC B1 ;  /* 0x0000000000017941 */ /* 0x000fea0003800000 */
.L_x_1692:
        /* <DEDUP_REMOVED lines=18> */
[----:B------:R-:W-:Y:S01]  /*eda0*/  FMUL.FTZ R20, R6, R14 ;  /* 0x0000000e06147220 */ /* 0x000fe20000410000 */
[----:B------:R-:W-:Y:S02]  /*edb0*/  IMAD.U32 R0, R8, 0x10000, RZ ;  /* 0x0001000008007824 */ /* 0x000fe400078e00ff */
[----:B------:R-:W-:Y:S01]  /*edc0*/  FMUL.FTZ R15, R6, R11 ;  /* 0x0000000b060f7220 */ /* 0x000fe20000410000 */
[C---:B------:R-:W-:Y:S01]  /*edd0*/  FMUL.FTZ R6, R10.reuse, R78 ;  /* 0x0000004e0a067220 */ /* 0x040fe20000410000 */
[----:B------:R-:W-:Y:S01]  /*ede0*/  FMUL.FTZ R10, R10, R79 ;  /* 0x0000004f0a0a7220 */ /* 0x000fe20000410000 */
[----:B------:R-:W-:Y:S01]  /*edf0*/  LOP3.LUT R3, R8, 0xffff0000, RZ, 0xc0, !PT ;  /* 0xffff000008037812 */ /* 0x000fe200078ec0ff */
[----:B------:R-:W-:-:S02]  /*ee00*/  IMAD.U32 R4, R9, 0x10000, RZ ;  /* 0x0001000009047824 */ /* 0x000fc400078e00ff */
[----:B------:R-:W-:Y:S01]  /*ee10*/  FFMA.FTZ R79, R7, R79, -R6 ;  /* 0x0000004f074f7223 */ /* 0x000fe20000010806 */
[----:B------:R-:W-:Y:S01]  /*ee20*/  IMAD.U32 R6, R13, 0x10000, RZ ;  /* 0x000100000d067824 */ /* 0x000fe200078e00ff */
[----:B------:R-:W-:Y:S01]  /*ee30*/  LOP3.LUT R8, R9, 0xffff0000, RZ, 0xc0, !PT ;  /* 0xffff000009087812 */ /* 0x000fe200078ec0ff */
[C---:B------:R-:W-:Y:S01]  /*ee40*/  FFMA.FTZ R20, R5.reuse, R11, -R20 ;  /* 0x0000000b05147223 */ /* 0x040fe20000010814 */
[----:B------:R-:W-:Y:S01]  /*ee50*/  FFMA.FTZ R15, R5, R14, R15 ;  /* 0x0000000e050f7223 */ /* 0x000fe2000001000f */
[----:B------:R-:W-:Y:S01]  /*ee60*/  LOP3.LUT R13, R13, 0xffff0000, RZ, 0xc0, !PT ;  /* 0xffff00000d0d7812 */ /* 0x000fe200078ec0ff */
[C---:B------:R-:W-:Y:S01]  /*ee70*/  IMAD.U32 R5, R12.reuse, 0x10000, RZ ;  /* 0x000100000c057824 */ /* 0x040fe200078e00ff */
        /* <DEDUP_REMOVED lines=14> */
[----:B------:R0:W-:Y:S01]  /*ef60*/  STS.128 [R36+0xf000], R4 ;  /* 0x00f0000424007388 */ /* 0x0001e20000000c00 */
[----:B------:R-:W-:Y:S05]  /*ef70*/  BRA `(.L_x_1687) ;  /* 0x0000004c00887947 */ /* 0x000fea0003800000 */
.L_x_1648:
[----:B------:R-:W0:Y:S01]  /*ef80*/  LDC R9, c[0x0][0x448] ;  /* 0x00011200ff097b82 */ /* 0x000e220000000800 */
[----:B------:R-:W-:Y:S01]  /*ef90*/  ULDC.64 UR4, c[0x0][0x3f8] ;  /* 0x0000fe0000047ab9 */ /* 0x000fe20000000a00 */
[----:B------:R-:W-:Y:S01]  /*efa0*/  ULDC.64 UR6, c[0x0][0x408] ;  /* 0x0001020000067ab9 */ /* 0x000fe20000000a00 */
[----:B------:R-:W-:Y:S02]  /*efb0*/  IMAD.MOV.U32 R25, RZ, RZ, R33 ;  /* 0x000000ffff197224 */ /* 0x000fe400078e0021 */
[----:B------:R-:W-:Y:S01]  /*efc0*/  IMAD.MOV.U32 R27, RZ, RZ, R29 ;  /* 0x000000ffff1b7224 */ /* 0x000fe200078e001d */
[----:B0-----:R-:W-:-:S13]  /*efd0*/  ISETP.NE.AND P0, PT, R9, 0x1, PT ;  /* 0x000000010900780c */ /* 0x001fda0003f05270 */
[----:B------:R-:W0:Y:S08]  /*efe0*/  @P0 LDC R4, c[0x0][0x44c] ;  /* 0x00011300ff040b82 */ /* 0x000e300000000800 */
[----:B------:R-:W1:Y:S01]  /*eff0*/  @P0 LDC R5, c[0x0][0x450] ;  /* 0x00011400ff050b82 */ /* 0x000e620000000800 */
[----:B0-----:R-:W-:-:S05]  /*f000*/  @P0 IMAD.HI.U32 R4, R3, R4, RZ ;  /* 0x0000000403040227 */ /* 0x001fca00078e00ff */
[----:B-1----:R-:W-:-:S04]  /*f010*/  @P0 SHF.R.U32.HI R3, RZ, R5, R4 ;  /* 0x00000005ff030219 */ /* 0x002fc80000011604 */
        /* <DEDUP_REMOVED lines=21> */
.L_x_2062:
        /* <DEDUP_REMOVED lines=12> */
[----:B------:R-:W2:Y:S01]  /*f230*/  LDL R4, [R1+0x48] ;  /* 0x0000480001047983 */ /* 0x000ea20000100800 */
[----:B------:R-:W-:Y:S01]  /*f240*/  ULDC UR4, c[0x0][0x3f4] ;  /* 0x0000fd0000047ab9 */ /* 0x000fe20000000800 */
[----:B-1----:R-:W-:Y:S01]  /*f250*/  IMAD.MOV.U32 R9, RZ, RZ, R5 ;  /* 0x000000ffff097224 */ /* 0x002fe200078e0005 */
[----:B------:R-:W-:Y:S02]  /*f260*/  ISETP.GE.AND P2, PT, R18, UR4, PT ;  /* 0x0000000412007c0c */ /* 0x000fe4000bf46270 */
[----:B------:R-:W-:Y:S02]  /*f270*/  CS2R R56, SRZ ;  /* 0x0000000000387805 */ /* 0x000fe4000001ff00 */
[----:B------:R-:W-:Y:S02]  /*f280*/  ISETP.GE.AND P3, PT, R226, UR4, PT ;  /* 0x00000004e2007c0c */ /* 0x000fe4000bf66270 */
[----:B------:R-:W-:Y:S01]  /*f290*/  CS2R R58, SRZ ;  /* 0x00000000003a7805 */ /* 0x000fe2000001ff00 */
[----:B------:R-:W-:-:S06]  /*f2a0*/  ULDC.64 UR6, c[0x0][0x208] ;  /* 0x0000820000067ab9 */ /* 0x000fcc0000000a00 */
[C---:B------:R-:W-:Y:S01]  /*f2b0*/  @!P2 IMAD.SHL.U32 R11, R18.reuse, 0x2, RZ ;  /* 0x00000002120ba824 */ /* 0x040fe200078e00ff */
[----:B------:R-:W-:-:S04]  /*f2c0*/  @!P2 SHF.L.U64.HI R12, R18, 0x1, R19 ;  /* 0x00000001120ca819 */ /* 0x000fc80000010213 */
[----:B----4-:R-:W-:Y:S02]  /*f2d0*/  @!P2 IADD3 R6, P1, R14, R11, RZ ;  /* 0x0000000b0e06a210 */ /* 0x010fe40007f3e0ff */
[----:B------:R-:W-:Y:S02]  /*f2e0*/  CS2R R70, SRZ ;  /* 0x0000000000467805 */ /* 0x000fe4000001ff00 */
[----:B------:R-:W-:Y:S02]  /*f2f0*/  CS2R R68, SRZ ;  /* 0x0000000000447805 */ /* 0x000fe4000001ff00 */
[----:B------:R-:W-:Y:S02]  /*f300*/  CS2R R60, SRZ ;  /* 0x00000000003c7805 */ /* 0x000fe4000001ff00 */
[----:B------:R-:W-:Y:S02]  /*f310*/  CS2R R62, SRZ ;  /* 0x00000000003e7805 */ /* 0x000fe4000001ff00 */
[----:B------:R-:W-:-:S02]  /*f320*/  CS2R R66, SRZ ;  /* 0x0000000000427805 */ /* 0x000fc4000001ff00 */
[----:B------:R-:W-:Y:S01]  /*f330*/  CS2R R64, SRZ ;  /* 0x0000000000407805 */ /* 0x000fe2000001ff00 */
[----:B--2---:R-:W-:Y:S01]  /*f340*/  @!P3 IMAD.SHL.U32 R13, R4, 0x8, RZ ;  /* 0x00000008040db824 */ /* 0x004fe200078e00ff */
[----:B------:R-:W-:-:S03]  /*f350*/  @!P2 IADD3 R4, P0, R8, R11, RZ ;  /* 0x0000000b0804a210 */ /* 0x000fc60007f1e0ff */
[----:B------:R-:W-:-:S04]  /*f360*/  @!P3 IMAD.WIDE R10, R13, 0x2, R8 ;  /* 0x000000020d0ab825 */ /* 0x000fc800078e0208 */
[----:B------:R-:W-:Y:S01]  /*f370*/  IMAD.MOV.U32 R8, RZ, RZ, R14 ;  /* 0x000000ffff087224 */ /* 0x000fe200078e000e */
[----:B------:R1:W5:Y:S01]  /*f380*/  @!P3 LD.E.128 R56, desc[UR6][R10.64] ;  /* 0x000000060a38b980 */ /* 0x000362000c101d00 */
[----:B---3--:R-:W-:Y:S02]  /*f390*/  IMAD.MOV.U32 R9, RZ, RZ, R7 ;  /* 0x000000ffff097224 */ /* 0x008fe400078e0007 */
[----:B------:R-:W-:Y:S02]  /*f3a0*/  @!P2 IMAD.X R5, R5, 0x1, R12, P0 ;  /* 0x000000010505a824 */ /* 0x000fe400000e060c */
[----:B------:R-:W-:-:S03]  /*f3b0*/  @!P3 IMAD.WIDE R8, R13, 0x2, R8 ;  /* 0x000000020d08b825 */ /* 0x000fc600078e0208 */
[----:B------:R1:W5:Y:S01]  /*f3c0*/  @!P2 LD.E.128 R60, desc[UR6][R4.64] ;  /* 0x00000006043ca980 */ /* 0x000362000c101d00 */
[----:B------:R-:W-:-:S03]  /*f3d0*/  @!P2 IMAD.X R7, R7, 0x1, R12, P1 ;  /* 0x000000010707a824 */ /* 0x000fc600008e060c */
[----:B------:R1:W5:Y:S04]  /*f3e0*/  @!P3 LD.E.128 R68, desc[UR6][R8.64] ;  /* 0x000000060844b980 */ /* 0x000368000c101d00 */
[----:B------:R1:W5:Y:S02]  /*f3f0*/  @!P2 LD.E.128 R64, desc[UR6][R6.64] ;  /* 0x000000060640a980 */ /* 0x000364000c101d00 */
.L_x_1696:
[----:B------:R-:W-:Y:S05]  /*f400*/  BSYNC B1 ;  /* 0x0000000000017941 */ /* 0x000fea0003800000 */
.L_x_1695:
[----:B-1---5:R-:W-:Y:S01]  /*f410*/  IMAD.MOV.U32 R4, RZ, RZ, R70 ;  /* 0x000000ffff047224 */ /* 0x022fe200078e0046 */
[----:B------:R-:W-:Y:S01]  /*f420*/  UMOV UR4, 0xffffffff ;  /* 0xffffffff00047882 */ /* 0x000fe20000000000 */
[----:B------:R-:W-:Y:S01]  /*f430*/  IMAD.MOV.U32 R5, RZ, RZ, R71 ;  /* 0x000000ffff057224 */ /* 0x000fe200078e0047 */
[----:B------:R-:W-:Y:S01]  /*f440*/  CS2R R54, SRZ ;  /* 0x0000000000367805 */ /* 0x000fe2000001ff00 */
[----:B------:R-:W-:Y:S02]  /*f450*/  IMAD.MOV.U32 R6, RZ, RZ, R68 ;  /* 0x000000ffff067224 */ /* 0x000fe400078e0044 */
[----:B---3--:R-:W-:Y:S01]  /*f460*/  IMAD.MOV.U32 R7, RZ, RZ, R69 ;  /* 0x000000ffff077224 */ /* 0x008fe200078e0045 */
        /* <DEDUP_REMOVED lines=22> */
[----:B------:R-:W-:-:S02]  /*f5d0*/  PRMT R117, R117, 0x5410, R6 ;  /* 0x0000541075757816 */ /* 0x000fc40000000006 */
[----:B------:R-:W-:Y:S02]  /*f5e0*/  PRMT R120, R120, 0x5410, R5 ;  /* 0x0000541078787816 */ /* 0x000fe40000000005 */
[----:B------:R-:W-:Y:S01]  /*f5f0*/  PRMT R118, R118, 0x5410, R7 ;  /* 0x0000541076767816 */ /* 0x000fe20000000007 */
[----:B------:R-:W-:Y:S06]  /*f600*/  BRA.DIV UR4, `(.L_x_1697) ;  /* 0x000001fa04547947 */ /* 0x000fec000b800000 */
[----:B------:R1:W3:Y:S04]  /*f610*/  SHFL.IDX PT, R5, R72, 0x1, 0x181f ;  /* 0x00381f0048057f89 */ /* 0x0002e800000e0000 */
[----:B--2---:R1:W2:Y:S04]  /*f620*/  SHFL.IDX PT, R8, R21, 0x1, 0x181f ;  /* 0x00381f0015087f89 */ /* 0x0042a800000e0000 */
[----:B------:R1:W0:Y:S04]  /*f630*/  SHFL.IDX PT, R7, R73, 0x1, 0x181f ;  /* 0x00381f0049077f89 */ /* 0x00022800000e0000 */
[----:B----4-:R1:W4:Y:S02]  /*f640*/  SHFL.IDX PT, R14, R20, 0x1, 0x181f ;  /* 0x00381f00140e7f89 */ /* 0x01032400000e0000 */
.L_x_2068:
        /* <DEDUP_REMOVED lines=11> */
[----:B------:R-:W4:Y:S01]  /*f700*/  LDL R6, [R1+0x48] ;  /* 0x0000480001067983 */ /* 0x000f220000100800 */
[----:B------:R-:W-:Y:S01]  /*f710*/  ULDC UR4, c[0x0][0x3f4] ;  /* 0x0000fd0000047ab9 */ /* 0x000fe20000000800 */
[----:B---3--:R-:W-:Y:S01]  /*f720*/  IMAD.MOV.U32 R9, RZ, RZ, R5 ;  /* 0x000000ffff097224 */ /* 0x008fe200078e0005 */
[----:B------:R-:W-:Y:S02]  /*f730*/  ISETP.GE.AND P2, PT, R18, UR4, PT ;  /* 0x0000000412007c0c */ /* 0x000fe4000bf46270 */
[----:B------:R-:W-:Y:S02]  /*f740*/  CS2R R40, SRZ ;  /* 0x0000000000287805 */ /* 0x000fe4000001ff00 */
[----:B------:R-:W-:Y:S02]  /*f750*/  ISETP.GE.AND P3, PT, R226, UR4, PT ;  /* 0x00000004e2007c0c */ /* 0x000fe4000bf66270 */
[----:B------:R-:W-:Y:S01]  /*f760*/  CS2R R42, SRZ ;  /* 0x00000000002a7805 */ /* 0x000fe2000001ff00 */
[----:B------:R-:W-:-:S06]  /*f770*/  ULDC.64 UR6, c[0x0][0x208] ;  /* 0x0000820000067ab9 */ /* 0x000fcc0000000a00 */
[C---:B------:R-:W-:Y:S01]  /*f780*/  @!P2 IMAD.SHL.U32 R11, R18.reuse, 0x2, RZ ;  /* 0x00000002120ba824 */ /* 0x040fe200078e00ff */
[----:B------:R-:W-:-:S04]  /*f790*/  @!P2 SHF.L.U64.HI R12, R18, 0x1, R19 ;  /* 0x00000001120ca819 */ /* 0x000fc80000010213 */
[----:B--2---:R-:W-:Y:S02]  /*f7a0*/  @!P2 IADD3 R4, P0, R8, R11, RZ ;  /* 0x0000000b0804a210 */ /* 0x004fe40007f1e0ff */
[----:B------:R-:W-:Y:S02]  /*f7b0*/  CS2R R54, SRZ ;  /* 0x0000000000367805 */ /* 0x000fe4000001ff00 */
[----:B------:R-:W-:Y:S02]  /*f7c0*/  CS2R R52, SRZ ;  /* 0x0000000000347805 */ /* 0x000fe4000001ff00 */
[----:B------:R-:W-:Y:S02]  /*f7d0*/  CS2R R44, SRZ ;  /* 0x00000000002c7805 */ /* 0x000fe4000001ff00 */
[----:B------:R-:W-:Y:S02]  /*f7e0*/  CS2R R46, SRZ ;  /* 0x00000000002e7805 */ /* 0x000fe4000001ff00 */
[----:B------:R-:W-:-:S02]  /*f7f0*/  CS2R R50, SRZ ;  /* 0x0000000000327805 */ /* 0x000fc4000001ff00 */
[----:B------:R-:W-:Y:S01]  /*f800*/  CS2R R48, SRZ ;  /* 0x0000000000307805 */ /* 0x000fe2000001ff00 */
[----:B------:R-:W-:-:S05]  /*f810*/  @!P2 IMAD.X R5, R5, 0x1, R12, P0 ;  /* 0x000000010505a824 */ /* 0x000fca00000e060c */
[----:B------:R2:W5:Y:S01]  /*f820*/  @!P2 LD.E.128 R44, desc[UR6][R4.64] ;  /* 0x00000006042ca980 */ /* 0x000562000c101d00 */
[----:B----4-:R-:W-:Y:S01]  /*f830*/  @!P3 IMAD.SHL.U32 R13, R6, 0x8, RZ ;  /* 0x00000008060db824 */ /* 0x010fe200078e00ff */
[----:B------:R-:W-:-:S03]  /*f840*/  @!P2 IADD3 R6, P1, R14, R11, RZ ;  /* 0x0000000b0e06a210 */ /* 0x000fc60007f3e0ff */
[----:B------:R-:W-:-:S04]  /*f850*/  @!P3 IMAD.WIDE R10, R13, 0x2, R8 ;  /* 0x000000020d0ab825 */ /* 0x000fc800078e0208 */
[----:B------:R-:W-:Y:S01]  /*f860*/  IMAD.MOV.U32 R8, RZ, RZ, R14 ;  /* 0x000000ffff087224 */ /* 0x000fe200078e000e */
[----:B------:R2:W5:Y:S01]  /*f870*/  @!P3 LD.E.128 R40, desc[UR6][R10.64] ;  /* 0x000000060a28b980 */ /* 0x000562000c101d00 */
[----:B0-----:R-:W-:Y:S02]  /*f880*/  IMAD.MOV.U32 R9, RZ, RZ, R7 ;  /* 0x000000ffff097224 */ /* 0x001fe400078e0007 */
[----:B------:R-:W-:Y:S02]  /*f890*/  @!P2 IMAD.X R7, R7, 0x1, R12, P1 ;  /* 0x000000010707a824 */ /* 0x000fe400008e060c */
[----:B------:R-:W-:-:S03]  /*f8a0*/  @!P3 IMAD.WIDE R8, R13, 0x2, R8 ;  /* 0x000000020d08b825 */ /* 0x000fc600078e0208 */
[----:B------:R2:W5:Y:S04]  /*f8b0*/  @!P2 LD.E.128 R48, desc[UR6][R6.64] ;  /* 0x000000060630a980 */ /* 0x000568000c101d00 */
[----:B------:R2:W5:Y:S02]  /*f8c0*/  @!P3 LD.E.128 R52, desc[UR6][R8.64] ;  /* 0x000000060834b980 */ /* 0x000564000c101d00 */
.L_x_1699:
[----:B------:R-:W-:Y:S05]  /*f8d0*/  BSYNC B1 ;  /* 0x0000000000017941 */ /* 0x000fea0003800000 */
.L_x_1698:
[----:B--2--5:R-:W-:Y:S01]  /*f8e0*/  IMAD.MOV.U32 R4, RZ, RZ, R54 ;  /* 0x000000ffff047224 */ /* 0x024fe200078e0036 */
[----:B------:R-:W-:Y:S01]  /*f8f0*/  UMOV UR4, 0xffffffff ;  /* 0xffffffff00047882 */ /* 0x000fe20000000000 */
[----:B---3--:R-:W-:Y:S02]  /*f900*/  IMAD.MOV.U32 R5, RZ, RZ, R55 ;  /* 0x000000ffff057224 */ /* 0x008fe400078e0037 */
[----:B------:R-:W-:Y:S02]  /*f910*/  IMAD.MOV.U32 R6, RZ, RZ, R52 ;  /* 0x000000ffff067224 */ /* 0x000fe400078e0034 */
[----:B0-----:R-:W-:Y:S01]  /*f920*/  IMAD.MOV.U32 R7, RZ, RZ, R53 ;  /* 0x000000ffff077224 */ /* 0x001fe200078e0035 */
[----:B------:R-:W-:Y:S01]  /*f930*/  PRMT R108, R4, 0x5410, R5 ;  /* 0x00005410046c7816 */ /* 0x000fe20000000005 */
[----:B------:R-:W-:Y:S02]  /*f940*/  IMAD.MOV.U32 R4, RZ, RZ, R50 ;  /* 0x000000ffff047224 */ /* 0x000fe400078e0032 */
        /* <DEDUP_REMOVED lines=16> */
[----:B------:R-:W-:-:S04]  /*fa50*/  PRMT R110, R4, 0x5410, R5 ;  /* 0x00005410046e7816 */ /* 0x000fc80000000005 */
[----:B------:R-:W-:Y:S01]  /*fa60*/  PRMT R111, R6, 0x5410, R7 ;  /* 0x00005410066f7816 */ /* 0x000fe20000000007 */
[----:B------:R-:W-:Y:S06]  /*fa70*/  BRA.DIV UR4, `(.L_x_1700) ;  /* 0x000001f604a87947 */ /* 0x000fec000b800000 */
[----:B------:R0:W2:Y:S04]  /*fa80*/  SHFL.IDX PT, R5, R72, 0x2, 0x181f ;  /* 0x00581f0048057f89 */ /* 0x0000a800000e0000 */
[----:B------:R0:W3:Y:S04]  /*fa90*/  SHFL.IDX PT, R8, R21, 0x2, 0x181f ;  /* 0x00581f0015087f89 */ /* 0x0000e800000e0000 */
[----:B------:R0:W0:Y:S04]  /*faa0*/  SHFL.IDX PT, R7, R73, 0x2, 0x181f ;  /* 0x00581f0049077f89 */ /* 0x00002800000e0000 */
[----:B----4-:R4:W0:Y:S02]  /*fab0*/  SHFL.IDX PT, R14, R20, 0x2, 0x181f ;  /* 0x00581f00140e7f89 */ /* 0x01082400000e0000 */
.L_x_2074:
        /* <DEDUP_REMOVED lines=12> */
[----:B------:R-:W4:Y:S01]  /*fb80*/  LDL R6, [R1+0x48] ;  /* 0x0000480001067983 */ /* 0x000f220000100800 */
[----:B------:R-:W-:Y:S01]  /*fb90*/  ULDC UR4, c[0x0][0x3f4] ;  /* 0x0000fd0000047ab9 */ /* 0x000fe20000000800 */
[----:B--2---:R-:W-:Y:S01]  /*fba0*/  IMAD.MOV.U32 R9, RZ, RZ, R5 ;  /* 0x000000ffff097224 */ /* 0x004fe200078e0005 */
[----:B------:R-:W-:Y:S02]  /*fbb0*/  ISETP.GE.AND P2, PT, R18, UR4, PT ;  /* 0x0000000412007c0c */ /* 0x000fe4000bf46270 */
[----:B------:R-:W-:Y:S02]  /*fbc0*/  CS2R R24, SRZ ;  /* 0x0000000000187805 */ /* 0x000fe4000001ff00 */
[----:B------:R-:W-:Y:S02]  /*fbd0*/  ISETP.GE.AND P3, PT, R226, UR4, PT ;  /* 0x00000004e2007c0c */ /* 0x000fe4000bf66270 */
[----:B------:R-:W-:Y:S01]  /*fbe0*/  CS2R R26, SRZ ;  /* 0x00000000001a7805 */ /* 0x000fe2000001ff00 */
[----:B------:R-:W-:-:S06]  /*fbf0*/  ULDC.64 UR6, c[0x0][0x208] ;  /* 0x0000820000067ab9 */ /* 0x000fcc0000000a00 */
[C---:B------:R-:W-:Y:S01]  /*fc00*/  @!P2 IMAD.SHL.U32 R11, R18.reuse, 0x2, RZ ;  /* 0x00000002120ba824 */ /* 0x040fe200078e00ff */
[----:B------:R-:W-:-:S04]  /*fc10*/  @!P2 SHF.L.U64.HI R12, R18, 0x1, R19 ;  /* 0x00000001120ca819 */ /* 0x000fc80000010213 */
[----:B---3--:R-:W-:Y:S02]  /*fc20*/  @!P2 IADD3 R4, P0, R8, R11, RZ ;  /* 0x0000000b0804a210 */ /* 0x008fe40007f1e0ff */
        /* <DEDUP_REMOVED lines=9> */
[----:B0-----:R-:W-:-:S03]  /*fcc0*/  @!P2 IADD3 R6, P1, R14, R11, RZ ;  /* 0x0000000b0e06a210 */ /* 0x001fc60007f3e0ff */
[----:B------:R-:W-:-:S04]  /*fcd0*/  @!P3 IMAD.WIDE R10, R13, 0x2, R8 ;  /* 0x000000020d0ab825 */ /* 0x000fc800078e0208 */
[----:B------:R-:W-:Y:S01]  /*fce0*/  IMAD.MOV.U32 R8, RZ, RZ, R14 ;  /* 0x000000ffff087224 */ /* 0x000fe200078e000e */
[----:B------:R2:W5:Y:S01]  /*fcf0*/  @!P3 LD.E.128 R24, desc[UR6][R10.64] ;  /* 0x000000060a18b980 */ /* 0x000562000c101d00 */
[----:B------:R-:W-:Y:S02]  /*fd00*/  IMAD.MOV.U32 R9, RZ, RZ, R7 ;  /* 0x000000ffff097224 */ /* 0x000fe400078e0007 */
[----:B------:R-:W-:Y:S02]  /*fd10*/  @!P2 IMAD.X R7, R7, 0x1, R12, P1 ;  /* 0x000000010707a824 */ /* 0x000fe400008e060c */
[----:B------:R-:W-:-:S03]  /*fd20*/  @!P3 IMAD.WIDE R8, R13, 0x2, R8 ;  /* 0x000000020d08b825 */ /* 0x000fc600078e0208 */
[----:B------:R2:W5:Y:S04]  /*fd30*/  @!P2 LD.E.128 R32, desc[UR6][R6.64] ;  /* 0x000000060620a980 */ /* 0x000568000c101d00 */
[----:B------:R2:W5:Y:S02]  /*fd40*/  @!P3 LD.E.128 R36, desc[UR6][R8.64] ;  /* 0x000000060824b980 */ /* 0x000564000c101d00 */
.L_x_1702:
[----:B------:R-:W-:Y:S05]  /*fd50*/  BSYNC B1 ;  /* 0x0000000000017941 */ /* 0x000fea0003800000 */
.L_x_1701:
[----:B--2--5:R-:W-:Y:S01]  /*fd60*/  IMAD.MOV.U32 R4, RZ, RZ, R36 ;  /* 0x000000ffff047224 */ /* 0x024fe200078e0024 */
[----:B------:R-:W-:Y:S01]  /*fd70*/  UMOV UR4, 0xffffffff ;  /* 0xffffffff00047882 */ /* 0x000fe20000000000 */
[----:B------:R-:W-:Y:S02]  /*fd80*/  IMAD.MOV.U32 R5, RZ, RZ, R37 ;  /* 0x000000ffff057224 */ /* 0x000fe400078e0025 */
        /* <DEDUP_REMOVED lines=13> */
[----:B------:R-:W-:-:S03]  /*fe60*/  IMAD.MOV.U32 R7, RZ, RZ, R30 ;  /* 0x000000ffff077224 */ /* 0x000fc600078e001e */
[----:B------:R-:W-:Y:S01]  /*fe70*/  PRMT R106, R5, 0x5410, R6 ;  /* 0x00005410056a7816 */ /* 0x000fe20000000006 */
[----:B------:R-:W-:Y:S01]  /*fe80*/  IMAD.MOV.U32 R5, RZ, RZ, R26 ;  /* 0x000000ffff057224 */ /* 0x000fe200078e001a */
[----:B------:R-:W-:Y:S01]  /*fe90*/  PRMT R107, R7, 0x5410, R4 ;  /* 0x00005410076b7816 */ /* 0x000fe20000000004 */
[----:B------:R-:W-:Y:S02]  /*fea0*/  IMAD.MOV.U32 R4, RZ, RZ, R27 ;  /* 0x000000ffff047224 */ /* 0x000fe400078e001b */
[----:B------:R-:W-:Y:S02]  /*feb0*/  IMAD.MOV.U32 R7, RZ, RZ, R24 ;  /* 0x000000ffff077224 */ /* 0x000fe400078e0018 */
[----:B------:R-:W-:Y:S01]  /*fec0*/  IMAD.MOV.U32 R6, RZ, RZ, R25 ;  /* 0x000000ffff067224 */ /* 0x000fe200078e0019 */
[----:B------:R-:W-:Y:S02]  /*fed0*/  PRMT R90, R5, 0x5410, R4 ;  /* 0x00005410055a7816 */ /* 0x000fe40000000004 */
[----:B------:R-:W-:-:S02]  /*fee0*/  CS2R R4, SRZ ;  /* 0x0000000000047805 */ /* 0x000fc4000001ff00 */
[----:B------:R-:W-:Y:S01]  /*fef0*/  PRMT R89, R7, 0x5410, R6 ;  /* 0x0000541007597816 */ /* 0x000fe20000000006 */
[----:B------:R-:W-:Y:S06]  /*ff00*/  BRA.DIV UR4, `(.L_x_1703) ;  /* 0x000001f204f47947 */ /* 0x000fec000b800000 */
[----:B------:R0:W2:Y:S04]  /*ff10*/  SHFL.IDX PT, R77, R72, 0x3, 0x181f ;  /* 0x00781f00484d7f89 */ /* 0x0000a800000e0000 */
[----:B-1----:R-:W1:Y:S04]  /*ff20*/  SHFL.IDX PT, R21, R21, 0x3, 0x181f ;  /* 0x00781f0015157f89 */ /* 0x002e6800000e0000 */
[----:B------:R0:W0:Y:S04]  /*ff30*/  SHFL.IDX PT, R81, R73, 0x3, 0x181f ;  /* 0x00781f0049517f89 */ /* 0x00002800000e0000 */
[----:B------:R0:W0:Y:S02]  /*ff40*/  SHFL.IDX PT, R78, R20, 0x3, 0x181f ;  /* 0x00781f00144e7f89 */ /* 0x00002400000e0000 */
.L_x_2080:
[----:B------:R-:W5:Y:S01]  /*ff50*/  LDL R12, [R1+0x54] ;  /* 0x00005400010c7983 */ /* 0x000f620000100800 */
[----:B------:R-:W-:Y:S01]  /*ff60*/  VIADD R0, R0, 0x60 ;  /* 0x0000006000007836 */ /* 0x000fe20000000000 */
[----:B------:R-:W-:Y:S01]  /*ff70*/  BSSY B1, `(.L_x_1704) ;  /* 0x000002c000017945 */ /* 0x000fe20003800000 */
[----:B------:R-:W-:Y:S02]  /*ff80*/  CS2R R6, SRZ ;  /* 0x0000000000067805 */ /* 0x000fe4000001ff00 */
[----:B---3--:R-:W-:Y:S02]  /*ff90*/  CS2R R8, SRZ ;  /* 0x0000000000087805 */ /* 0x008fe4000001ff00 */
[----:B------:R-:W-:Y:S02]  /*ffa0*/  CS2R R10, SRZ ;  /* 0x00000000000a7805 */ /* 0x000fe4000001ff00 */
[----:B------:R-:W-:Y:S02]  /*ffb0*/  ISETP.GE.AND P0, PT, R0, R3, PT ;  /* 0x000000030000720c */ /* 0x000fe40003f06270 */
[----:B------:R-:W-:-:S02]  /*ffc0*/  CS2R R14, SRZ ;  /* 0x00000000000e7805 */ /* 0x000fc4000001ff00 */
[----:B0-----:R-:W-:Y:S02]  /*ffd0*/  CS2R R72, SRZ ;  /* 0x0000000000487805 */ /* 0x001fe4000001ff00 */
[----:B------:R-:W-:Y:S02]  /*ffe0*/  CS2R R74, SRZ ;  /* 0x00000000004a7805 */ /* 0x000fe4000001ff00 */
[----:B-----5:R-:W-:-:S04]  /*fff0*/  LEA.HI R80, R12, R12, RZ, 0x1 ;  /* 0x0000000c0c507211 */ /* 0x020fc800078f08ff */
[----:B------:R-:W-:-:S05]  /*10000*/  LOP3.LUT R80, R80, 0xfffffffe, RZ, 0xc0, !PT ;  /* 0xfffffffe50507812 */ /* 0x000fca00078ec0ff */
[----:B------:R-:W-:Y:S01]  /*10010*/  IMAD.IADD R80, R12, 0x1, -R80 ;  /* 0x000000010c507824 */ /* 0x000fe200078e0a50 */
[----:B------:R-:W-:-:S04]  /*10020*/  CS2R R12, SRZ ;  /* 0x00000000000c7805 */ /* 0x000fc8000001ff00 */
[----:B------:R-:W-:Y:S01]  /*10030*/  SHF.L.U32 R80, R80, 0x1f, RZ ;  /* 0x0000001f50507819 */ /* 0x000fe200000006ff */
[----:B------:R-:W-:Y:S06]  /*10040*/  @P0 BRA `(.L_x_1705) ;  /* 0x0000000000780947 */ /* 0x000fec0003800000 */
[----:B----4-:R-:W3:Y:S01]  /*10050*/  LDL R20, [R1+0x48] ;  /* 0x0000480001147983 */ /* 0x010ee20000100800 */
[----:B------:R-:W-:Y:S01]  /*10060*/  ULDC UR4, c[0x0][0x3f4] ;  /* 0x0000fd0000047ab9 */ /* 0x000fe20000000800 */
[----:B-1----:R-:W-:Y:S01]  /*10070*/  IMAD.MOV.U32 R4, RZ, RZ, R21 ;  /* 0x000000ffff047224 */ /* 0x002fe200078e0015 */
[----:B------:R-:W-:Y:S01]  /*10080*/  ISETP.GE.AND P2, PT, R18, UR4, PT ;  /* 0x0000000412007c0c */ /* 0x000fe2000bf46270 */
[----:B--2---:R-:W-:Y:S01]  /*10090*/  IMAD.MOV.U32 R5, RZ, RZ, R77 ;  /* 0x000000ffff057224 */ /* 0x004fe200078e004d */
[----:B------:R-:W-:Y:S02]  /*100a0*/  ISETP.GE.AND P3, PT, R226, UR4, PT ;  /* 0x00000004e2007c0c */ /* 0x000fe4000bf66270 */
[----:B------:R-:W-:Y:S02]  /*100b0*/  CS2R R72, SRZ ;  /* 0x0000000000487805 */ /* 0x000fe4000001ff00 */
[----:B------:R-:W-:Y:S01]  /*100c0*/  CS2R R74, SRZ ;  /* 0x00000000004a7805 */ /* 0x000fe2000001ff00 */
[----:B------:R-:W-:Y:S01]  /*100d0*/  IMAD.MOV.U32 R6, RZ, RZ, R78 ;  /* 0x000000ffff067224 */ /* 0x000fe200078e004e */
[----:B------:R-:W-:Y:S01]  /*100e0*/  ULDC.64 UR6, c[0x0][0x208] ;  /* 0x0000820000067ab9 */ /* 0x000fe20000000a00 */
[----:B------:R-:W-:-:S04]  /*100f0*/  IMAD.MOV.U32 R7, RZ, RZ, R81 ;  /* 0x000000ffff077224 */ /* 0x000fc800078e0051 */
[C---:B------:R-:W-:Y:S01]  /*10100*/  @!P2 IMAD.SHL.U32 R76, R18.reuse, 0x2, RZ ;  /* 0x00000002124ca824 */ /* 0x040fe200078e00ff */
[----:B------:R-:W-:Y:S02]  /*10110*/  @!P2 SHF.L.U64.HI R0, R18, 0x1, R19 ;  /* 0x000000011200a819 */ /* 0x000fe40000010213 */
[----:B------:R-:W-:Y:S02]  /*10120*/  CS2R R8, SRZ ;  /* 0x0000000000087805 */ /* 0x000fe4000001ff00 */
[----:B------:R-:W-:Y:S02]  /*10130*/  CS2R R10, SRZ ;  /* 0x00000000000a7805 */ /* 0x000fe4000001ff00 */
[----:B------:R-:W-:Y:S02]  /*10140*/  CS2R R12, SRZ ;  /* 0x00000000000c7805 */ /* 0x000fe4000001ff00 */
[----:B------:R-:W-:Y:S01]  /*10150*/  CS2R R14, SRZ ;  /* 0x00000000000e7805 */ /* 0x000fe2000001ff00 */
[----:B---3--:R-:W-:Y:S01]  /*10160*/  @!P3 IMAD.SHL.U32 R79, R20, 0x8, RZ ;  /* 0x00000008144fb824 */ /* 0x008fe200078e00ff */
[----:B------:R-:W-:-:S02]  /*10170*/  @!P2 IADD3 R20, P0, R21, R76, RZ ;  /* 0x0000004c1514a210 */ /* 0x000fc40007f1e0ff */
[----:B------:R-:W-:Y:S01]  /*10180*/  @!P2 IADD3 R76, P1, R78, R76, RZ ;  /* 0x0000004c4e4ca210 */ /* 0x000fe20007f3e0ff */
[----:B------:R-:W-:-:S04]  /*10190*/  @!P3 IMAD.WIDE R4, R79, 0x2, R4 ;  /* 0x000000024f04b825 */ /* 0x000fc800078e0204 */
[----:B------:R-:W-:Y:S01]  /*101a0*/  @!P3 IMAD.WIDE R78, R79, 0x2, R6 ;  /* 0x000000024f4eb825 */ /* 0x000fe200078e0206 */
[----:B------:R0:W5:Y:S01]  /*101b0*/  @!P3 LD.E.128 R72, desc[UR6][R4.64] ;  /* 0x000000060448b980 */ /* 0x000162000c101d00 */
[----:B------:R-:W-:Y:S02]  /*101c0*/  CS2R R6, SRZ ;  /* 0x0000000000067805 */ /* 0x000fe4000001ff00 */
[--C-:B------:R-:W-:Y:S01]  /*101d0*/  @!P2 IMAD.X R21, R77, 0x1, R0.reuse, P0 ;  /* 0x000000014d15a824 */ /* 0x100fe200000e0600 */
[----:B------:R3:W5:Y:S01]  /*101e0*/  @!P3 LD.E.128 R8, desc[UR6][R78.64] ;  /* 0x000000064e08b980 */ /* 0x000762000c101d00 */
[----:B------:R-:W-:-:S03]  /*101f0*/  @!P2 IMAD.X R77, R81, 0x1, R0, P1 ;  /* 0x00000001514da824 */ /* 0x000fc600008e0600 */
[----:B------:R3:W5:Y:S01]  /*10200*/  @!P2 LD.E.128 R12, desc[UR6][R20.64] ;  /* 0x00000006140ca980 */ /* 0x000762000c101d00 */
[----:B0-----:R-:W-:-:S06]  /*10210*/  CS2R R4, SRZ ;  /* 0x0000000000047805 */ /* 0x001fcc000001ff00 */
[----:B------:R3:W5:Y:S02]  /*10220*/  @!P2 LD.E.128 R4, desc[UR6][R76.64] ;  /* 0x000000064c04a980 */ /* 0x000764000c101d00 */
.L_x_1705:
[----:B------:R-:W-:Y:S05]  /*10230*/  BSYNC B1 ;  /* 0x0000000000017941 */ /* 0x000fea0003800000 */
.L_x_1704:
[----:B---3--:R-:W3:Y:S01]  /*10240*/  LDL R78, [R1+0x14] ;  /* 0x00001400014e7983 */ /* 0x008ee20000100800 */
[----:B------:R-:W0:Y:S01]  /*10250*/  SYNCS.PHASECHK.TRANS64.TRYWAIT P0, [R16+URZ+0x30800], R80 ;  /* 0x03080050100075a7 */ /* 0x000e22000800017f */
[----:B-----5:R-:W-:Y:S01]  /*10260*/  IMAD.MOV.U32 R76, RZ, RZ, R4 ;  /* 0x000000ffff4c7224 */ /* 0x020fe200078e0004 */
[----:B------:R-:W-:Y:S01]  /*10270*/  BSSY B1, `(.L_x_1706) ;  /* 0x0000017000017945 */ /* 0x000fe20003800000 */
[----:B-1----:R-:W-:Y:S02]  /*10280*/  IMAD.MOV.U32 R21, RZ, RZ, R5 ;  /* 0x000000ffff157224 */ /* 0x002fe400078e0005 */
[----:B----4-:R-:W-:Y:S02]  /*10290*/  IMAD.MOV.U32 R20, RZ, RZ, R6 ;  /* 0x000000ffff147224 */ /* 0x010fe400078e0006 */
        /* <DEDUP_REMOVED lines=8> */
[----:B--2---:R-:W-:Y:S02]  /*10320*/  IMAD.MOV.U32 R77, RZ, RZ, R12 ;  /* 0x000000ffff4d7224 */ /* 0x004fe400078e000c */
[----:B------:R-:W-:Y:S01]  /*10330*/  IMAD.MOV.U32 R76, RZ, RZ, R13 ;  /* 0x000000ffff4c7224 */ /* 0x000fe200078e000d */
[----:B------:R-:W-:Y:S01]  /*10340*/  PRMT R21, R0, 0x5410, R20 ;  /* 0x0000541000157816 */ /* 0x000fe20000000014 */
[----:B------:R-:W-:-:S02]  /*10350*/  IMAD.MOV.U32 R20, RZ, RZ, R14 ;  /* 0x000000ffff147224 */ /* 0x000fc400078e000e */
[----:B------:R-:W-:Y:S01]  /*10360*/  IMAD.MOV.U32 R0, RZ, RZ, R15 ;  /* 0x000000ffff007224 */ /* 0x000fe200078e000f */
[----:B------:R-:W-:-:S04]  /*10370*/  PRMT R99, R77, 0x5410, R76 ;  /* 0x000054104d637816 */ /* 0x000fc8000000004c */
[----:B------:R-:W-:Y:S01]  /*10380*/  PRMT R100, R20, 0x5410, R0 ;  /* 0x0000541014647816 */ /* 0x000fe20000000000 */
[----:B------:R-:W-:Y:S02]  /*10390*/  IMAD.MOV.U32 R20, RZ, RZ, R72 ;  /* 0x000000ffff147224 */ /* 0x000fe400078e0048 */
[----:B------:R-:W-:-:S05]  /*103a0*/  IMAD.MOV.U32 R0, RZ, RZ, R73 ;  /* 0x000000ffff007224 */ /* 0x000fca00078e0049 */
[----:B------:R-:W-:Y:S02]  /*103b0*/  PRMT R85, R20, 0x5410, R0 ;  /* 0x0000541014557816 */ /* 0x000fe40000000000 */
[----:B---3--:R-:W-:Y:S01]  /*103c0*/  VIADDMNMX R0, R3, -R78, 0x80, PT ;  /* 0x0000008003007446 */ /* 0x008fe2000380094e */
[----:B0-----:R-:W-:Y:S06]  /*103d0*/  @!P0 BRA `(.L_x_1707) ;  /* 0x000001f000348947 */ /* 0x001fec0003800000 */
.L_x_2081:
[----:B------:R-:W-:Y:S05]  /*103e0*/  BSYNC B1 ;  /* 0x0000000000017941 */ /* 0x000fea0003800000 */
.L_x_1706:
        /* <DEDUP_REMOVED lines=8> */
[C---:B------:R-:W-:Y:S01]  /*10470*/  IMAD.SHL.U32 R124, R23.reuse, 0x40, RZ ;  /* 0x00000040177c7824 */ /* 0x040fe200078e00ff */
[----:B------:R-:W-:Y:S01]  /*10480*/  BSSY B2, `(.L_x_1710) ;  /* 0x0000070000027945 */ /* 0x000fe20003800000 */
[----:B------:R-:W-:-:S03]  /*10490*/  IMAD.SHL.U32 R125, R23, 0x40, RZ ;  /* 0x00000040177d7824 */ /* 0x000fc600078e00ff */
[----:B------:R-:W-:-:S04]  /*104a0*/  LOP3.LUT R124, R124, 0x1c0, RZ, 0xc0, !PT ;  /* 0x000001c07c7c7812 */ /* 0x000fc800078ec0ff */
[----:B------:R-:W-:Y:S02]  /*104b0*/  SHF.R.U32.HI R124, RZ, 0x3, R124 ;  /* 0x00000003ff7c7819 */ /* 0x000fe4000001167c */
[-C--:B--2---:R-:W-:Y:S02]  /*104c0*/  ISETP.GE.AND P0, PT, R18, R3.reuse, PT ;  /* 0x000000031200720c */ /* 0x084fe40003f06270 */
[----:B------:R-:W-:-:S11]  /*104d0*/  ISETP.GE.AND P1, PT, R226, R3, PT ;  /* 0x00000003e200720c */ /* 0x000fd60003f26270 */
[----:B-1----:R-:W-:Y:S05]  /*104e0*/  @P0 BRA `(.L_x_1711) ;  /* 0x0000000400a40947 */ /* 0x002fea0003800000 */
[----:B------:R-:W2:Y:S04]  /*104f0*/  LDL R76, [R1+0x44] ;  /* 0x00004400014c7983 */ /* 0x000ea80000100800 */
[----:B------:R-:W0:Y:S01]  /*10500*/  LDL R126, [R1+0x30] ;  /* 0x00003000017e7983 */ /* 0x000e220000100800 */
[----:B------:R-:W-:Y:S02]  /*10510*/  SHF.R.U64 R91, R64, 0x10, R65 ;  /* 0x00000010405b7819 */ /* 0x000fe40000001241 */
[----:B------:R-:W-:Y:S02]  /*10520*/  SHF.R.U64 R92, R60, 0x10, R61 ;  /* 0x000000103c5c7819 */ /* 0x000fe4000000123d */
[C---:B------:R-:W-:Y:S02]  /*10530*/  PRMT R91, R93.reuse, 0x5410, R91 ;  /* 0x000054105d5b7816 */ /* 0x040fe4000000005b */
[----:B------:R-:W-:-:S02]  /*10540*/  PRMT R92, R93, 0x5432, R92 ;  /* 0x000054325d5c7816 */ /* 0x000fc4000000005c */
[----:B------:R-:W-:Y:S01]  /*10550*/  SHF.R.U32.HI R65, RZ, 0x10, R65 ;  /* 0x00000010ff417819 */ /* 0x000fe20000011641 */
[C---:B------:R-:W-:Y:S01]  /*10560*/  IMAD.U32 R93, R91.reuse, 0x10000, RZ ;  /* 0x000100005b5d7824 */ /* 0x040fe200078e00ff */
[----:B------:R-:W-:Y:S01]  /*10570*/  SHF.R.U32.HI R61, RZ, 0x10, R61 ;  /* 0x00000010ff3d7819 */ /* 0x000fe2000001163d */
[----:B------:R-:W-:Y:S01]  /*10580*/  IMAD.U32 R60, R92, 0x10000, RZ ;  /* 0x000100005c3c7824 */ /* 0x000fe200078e00ff */
[----:B------:R-:W-:Y:S02]  /*10590*/  SHF.R.U32.HI R96, RZ, 0x10, R67 ;  /* 0x00000010ff607819 */ /* 0x000fe40000011643 */
[----:B------:R-:W-:Y:S02]  /*105a0*/  LOP3.LUT R91, R91, 0xffff0000, RZ, 0xc0, !PT ;  /* 0xffff00005b5b7812 */ /* 0x000fe400078ec0ff */
[----:B------:R-:W-:Y:S02]  /*105b0*/  PRMT R96, R102, 0x5432, R96 ;  /* 0x0000543266607816 */ /* 0x000fe40000000060 */
[----:B------:R-:W-:-:S02]  /*105c0*/  LOP3.LUT R92, R92, 0xffff0000, RZ, 0xc0, !PT ;  /* 0xffff00005c5c7812 */ /* 0x000fc400078ec0ff */
[----:B--2---:R-:W-:-:S04]  /*105d0*/  LEA.HI R20, R3, R76, RZ, 0x1d ;  /* 0x0000004c03147211 */ /* 0x004fc800078fe8ff */
[----:B------:R-:W-:Y:S01]  /*105e0*/  SHF.R.S32.HI R76, RZ, 0x1f, R20 ;  /* 0x0000001fff4c7819 */ /* 0x000fe20000011414 */
[----:B------:R-:W-:Y:S01]  /*105f0*/  IMAD.SHL.U32 R77, R20, 0x8, RZ ;  /* 0x00000008144d7824 */ /* 0x000fe200078e00ff */
[----:B0-----:R-:W0:Y:S02]  /*10600*/  LDS.128 R80, [R126] ;  /* 0x000000007e507984 */ /* 0x001e240000000c00 */
[----:B------:R-:W-:Y:S02]  /*10610*/  LEA.HI R76, R76, R20, RZ, 0x3 ;  /* 0x000000144c4c7211 */ /* 0x000fe400078f18ff */
[----:B------:R-:W-:-:S03]  /*10620*/  LOP3.LUT R20, R77, 0x38, RZ, 0xc0, !PT ;  /* 0x000000384d147812 */ /* 0x000fc600078ec0ff */
[----:B------:R-:W-:Y:S01]  /*10630*/  IMAD.SHL.U32 R76, R76, 0x400, RZ ;  /* 0x000004004c4c7824 */ /* 0x000fe200078e00ff */
[----:B------:R-:W-:-:S04]  /*10640*/  LOP3.LUT R20, R20, 0x1c0, R125, 0xf8, !PT ;  /* 0x000001c014147812 */ /* 0x000fc800078ef87d */
[----:B------:R-:W-:Y:S02]  /*10650*/  LOP3.LUT R20, R20, R124, RZ, 0x3c, !PT ;  /* 0x0000007c14147212 */ /* 0x000fe400078e3cff */
[----:B------:R-:W-:-:S04]  /*10660*/  LOP3.LUT R76, R76, 0x7fffe000, RZ, 0xc0, !PT ;  /* 0x7fffe0004c4c7812 */ /* 0x000fc800078ec0ff */
[----:B-----5:R-:W-:-:S05]  /*10670*/  IADD3 R20, R20, R76, R123 ;  /* 0x0000004c14147210 */ /* 0x020fca0007ffe07b */
[----:B------:R-:W-:-:S05]  /*10680*/  IMAD R20, R20, 0x2, R16 ;  /* 0x0000000214147824 */ /* 0x000fca00078e0210 */
[----:B------:R-:W1:Y:S01]  /*10690*/  LDS.128 R76, [R20+0x10400] ;  /* 0x01040000144c7984 */ /* 0x000e620000000c00 */
[----:B0-----:R-:W-:Y:S02]  /*106a0*/  IMAD.U32 R64, R80, 0x10000, RZ ;  /* 0x0001000050407824 */ /* 0x001fe400078e00ff */
[----:B-1----:R-:W-:-:S04]  /*106b0*/  IMAD.U32 R94, R76, 0x10000, RZ ;  /* 0x000100004c5e7824 */ /* 0x002fc800078e00ff */
[C---:B------:R-:W-:Y:S01]  /*106c0*/  FMUL.FTZ R95, R94.reuse, R93 ;  /* 0x0000005d5e5f7220 */ /* 0x040fe20000410000 */
[----:B------:R-:W-:-:S03]  /*106d0*/  FMUL.FTZ R94, R94, R60 ;  /* 0x0000003c5e5e7220 */ /* 0x000fc60000410000 */
[C---:B------:R-:W-:Y:S01]  /*106e0*/  FFMA.FTZ R60, R64.reuse, R60, -R95 ;  /* 0x0000003c403c7223 */ /* 0x040fe2000001085f */
[----:B------:R-:W-:Y:S01]  /*106f0*/  FFMA.FTZ R64, R64, R93, R94 ;  /* 0x0000005d40407223 */ /* 0x000fe2000001005e */
[----:B------:R-:W-:Y:S01]  /*10700*/  SHF.R.U64 R95, R66, 0x10, R67 ;  /* 0x00000010425f7819 */ /* 0x000fe20000001243 */
[----:B------:R-:W-:Y:S01]  /*10710*/  IMAD.U32 R67, R77, 0x10000, RZ ;  /* 0x000100004d437824 */ /* 0x000fe200078e00ff */
[----:B------:R-:W-:Y:S02]  /*10720*/  SHF.R.U64 R93, R62, 0x10, R63 ;  /* 0x000000103e5d7819 */ /* 0x000fe4000000123f */
[----:B------:R-:W-:Y:S01]  /*10730*/  PRMT R66, R101, 0x5410, R65 ;  /* 0x0000541065427816 */ /* 0x000fe20000000041 */
[----:B------:R-:W-:Y:S01]  /*10740*/  IMAD.U32 R65, R81, 0x10000, RZ ;  /* 0x0001000051417824 */ /* 0x000fe200078e00ff */
[C---:B------:R-:W-:Y:S02]  /*10750*/  PRMT R62, R103.reuse, 0x5410, R61 ;  /* 0x00005410673e7816 */ /* 0x040fe4000000003d */
[----:B------:R-:W-:Y:S01]  /*10760*/  SHF.R.U32.HI R94, RZ, 0x10, R63 ;  /* 0x00000010ff5e7819 */ /* 0x000fe2000001163f */
[----:B------:R-:W-:Y:S01]  /*10770*/  IMAD.U32 R63, R66, 0x10000, RZ ;  /* 0x00010000423f7824 */ /* 0x000fe200078e00ff */
[----:B------:R-:W-:Y:S01]  /*10780*/  PRMT R95, R102, 0x5410, R95 ;  /* 0x00005410665f7816 */ /* 0x000fe2000000005f */
[----:B------:R-:W-:Y:S01]  /*10790*/  IMAD.U32 R61, R62, 0x10000, RZ ;  /* 0x000100003e3d7824 */ /* 0x000fe200078e00ff */
[----:B------:R-:W-:Y:S01]  /*107a0*/  PRMT R94, R103, 0x5432, R94 ;  /* 0x00005432675e7816 */ /* 0x000fe2000000005e */
[----:B------:R-:W-:Y:S01]  /*107b0*/  FMUL.FTZ R101, R67, R63 ;  /* 0x0000003f43657220 */ /* 0x000fe20000410000 */
[----:B------:R-:W-:-:S02]  /*107c0*/  IMAD.U32 R103, R79, 0x10000, RZ ;  /* 0x000100004f677824 */ /* 0x000fc400078e00ff */
[-C--:B------:R-:W-:Y:S01]  /*107d0*/  FMUL.FTZ R67, R67, R61.reuse ;  /* 0x0000003d43437220 */ /* 0x080fe20000410000 */
[----:B------:R-:W-:Y:S01]  /*107e0*/  LOP3.LUT R66, R66, 0xffff0000, RZ, 0xc0, !PT ;  /* 0xffff000042427812 */ /* 0x000fe200078ec0ff */
[----:B------:R-:W-:Y:S01]  /*107f0*/  FFMA.FTZ R61, R65, R61, -R101 ;  /* 0x0000003d413d7223 */ /* 0x000fe20000010865 */
[----:B------:R-:W-:Y:S02]  /*10800*/  IMAD.U32 R101, R83, 0x10000, RZ ;  /* 0x0001000053657824 */ /* 0x000fe400078e00ff */
[----:B------:R-:W-:Y:S01]  /*10810*/  FFMA.FTZ R65, R65, R63, R67 ;  /* 0x0000003f41417223 */ /* 0x000fe20000010043 */
[----:B------:R-:W-:Y:S01]  /*10820*/  IMAD.U32 R67, R96, 0x10000, RZ ;  /* 0x0001000060437824 */ /* 0x000fe200078e00ff */
[----:B------:R-:W-:Y:S01]  /*10830*/  LOP3.LUT R62, R62, 0xffff0000, RZ, 0xc0, !PT ;  /* 0xffff00003e3e7812 */ /* 0x000fe200078ec0ff */
[----:B------:R-:W-:Y:S01]  /*10840*/  IMAD.U32 R63, R94, 0x10000, RZ ;  /* 0x000100005e3f7824 */ /* 0x000fe200078e00ff */
[----:B------:R-:W-:Y:S01]  /*10850*/  LOP3.LUT R81, R81, 0xffff0000, RZ, 0xc0, !PT ;  /* 0xffff000051517812 */ /* 0x000fe200078ec0ff */
[----:B------:R-:W-:Y:S01]  /*10860*/  FMUL.FTZ R102, R103, R67 ;  /* 0x0000004367667220 */ /* 0x000fe20000410000 */
[----:B------:R-:W-:Y:S01]  /*10870*/  PRMT R93, R117, 0x5410, R93 ;  /* 0x00005410755d7816 */ /* 0x000fe2000000005d */
[-C--:B------:R-:W-:Y:S01]  /*10880*/  FMUL.FTZ R103, R103, R63.reuse ;  /* 0x0000003f67677220 */ /* 0x080fe20000410000 */
[----:B------:R-:W-:Y:S01]  /*10890*/  LOP3.LUT R79, R79, 0xffff0000, RZ, 0xc0, !PT ;  /* 0xffff00004f4f7812 */ /* 0x000fe200078ec0ff */
[C---:B------:R-:W-:Y:S01]  /*108a0*/  FFMA.FTZ R63, R101.reuse, R63, -R102 ;  /* 0x0000003f653f7223 */ /* 0x040fe20000010866 */
[----:B------:R-:W-:Y:S01]  /*108b0*/  LOP3.LUT R96, R96, 0xffff0000, RZ, 0xc0, !PT ;  /* 0xffff000060607812 */ /* 0x000fe200078ec0ff */
[----:B------:R-:W-:Y:S01]  /*108c0*/  FFMA.FTZ R67, R101, R67, R103 ;  /* 0x0000004365437223 */ /* 0x000fe20000010067 */
[----:B------:R-:W-:-:S02]  /*108d0*/  LOP3.LUT R101, R76, 0xffff0000, RZ, 0xc0, !PT ;  /* 0xffff00004c657812 */ /* 0x000fc400078ec0ff */
[----:B------:R-:W-:-:S03]  /*108e0*/  LOP3.LUT R76, R80, 0xffff0000, RZ, 0xc0, !PT ;  /* 0xffff0000504c7812 */ /* 0x000fc600078ec0ff */
[C---:B------:R-:W-:Y:S01]  /*108f0*/  FMUL.FTZ R80, R101.reuse, R91 ;  /* 0x0000005b65507220 */ /* 0x040fe20000410000 */
[----:B------:R-:W-:-:S03]  /*10900*/  FMUL.FTZ R101, R101, R92 ;  /* 0x0000005c65657220 */ /* 0x000fc60000410000 */
[C---:B------:R-:W-:Y:S01]  /*10910*/  FFMA.FTZ R92, R76.reuse, R92, -R80 ;  /* 0x0000005c4c5c7223 */ /* 0x040fe20000010850 */
[----:B------:R-:W-:Y:S01]  /*10920*/  FFMA.FTZ R101, R76, R91, R101 ;  /* 0x0000005b4c657223 */ /* 0x000fe20000010065 */
[----:B------:R-:W-:Y:S01]  /*10930*/  LOP3.LUT R76, R77, 0xffff0000, RZ, 0xc0, !PT ;  /* 0xffff00004d4c7812 */ /* 0x000fe200078ec0ff */
[C---:B------:R-:W-:Y:S01]  /*10940*/  IMAD.U32 R77, R95.reuse, 0x10000, RZ ;  /* 0x000100005f4d7824 */ /* 0x040fe200078e00ff */
[----:B------:R-:W-:Y:S02]  /*10950*/  LOP3.LUT R95, R95, 0xffff0000, RZ, 0xc0, !PT ;  /* 0xffff00005f5f7812 */ /* 0x000fe400078ec0ff */
[----:B------:R-:W-:Y:S01]  /*10960*/  F2FP.BF16.F32.PACK_AB R60, R92, R60 ;  /* 0x0000003c5c3c723e */ /* 0x000fe200000010ff */
[C---:B------:R-:W-:Y:S01]  /*10970*/  FMUL.FTZ R80, R76.reuse, R66 ;  /* 0x000000424c507220 */ /* 0x040fe20000410000 */
[----:B------:R-:W-:Y:S01]  /*10980*/  FMUL.FTZ R76, R76, R62 ;  /* 0x0000003e4c4c7220 */ /* 0x000fe20000410000 */
[----:B------:R-:W-:Y:S02]  /*10990*/  F2FP.BF16.F32.PACK_AB R64, R101, R64 ;  /* 0x000000406540723e */ /* 0x000fe400000010ff */
[C---:B------:R-:W-:Y:S01]  /*109a0*/  FFMA.FTZ R80, R81.reuse, R62, -R80 ;  /* 0x0000003e51507223 */ /* 0x040fe20000010850 */
[----:B------:R-:W-:Y:S01]  /*109b0*/  FFMA.FTZ R76, R81, R66, R76 ;  /* 0x00000042514c7223 */ /* 0x000fe2000001004c */
[----:B------:R-:W-:-:S02]  /*109c0*/  IMAD.U32 R81, R78, 0x10000, RZ ;  /* 0x000100004e517824 */ /* 0x000fc400078e00ff */
        /* <DEDUP_REMOVED lines=8> */
[----:B------:R-:W-:-:S02]  /*10a50*/  LOP3.LUT R81, R78, 0xffff0000, RZ, 0xc0, !PT ;  /* 0xffff00004e517812 */ /* 0x000fc400078ec0ff */
[----:B------:R-:W-:Y:S02]  /*10a60*/  LOP3.LUT R77, R82, 0xffff0000, RZ, 0xc0, !PT ;  /* 0xffff0000524d7812 */ /* 0x000fe400078ec0ff */
[----:B------:R-:W-:Y:S01]  /*10a70*/  LOP3.LUT R82, R83, 0xffff0000, RZ, 0xc0, !PT ;  /* 0xffff000053527812 */ /* 0x000fe200078ec0ff */
[C---:B------:R-:W-:Y:S01]  /*10a80*/  FMUL.FTZ R78, R81.reuse, R95 ;  /* 0x0000005f514e7220 */ /* 0x040fe20000410000 */
[----:B------:R-:W-:Y:S01]  /*10a90*/  FMUL.FTZ R81, R81, R93 ;  /* 0x0000005d51517220 */ /* 0x000fe20000410000 */
[----:B------:R-:W-:Y:S01]  /*10aa0*/  FMUL.FTZ R83, R79, R96 ;  /* 0x000000604f537220 */ /* 0x000fe20000410000 */
[----:B------:R-:W-:Y:S01]  /*10ab0*/  F2FP.BF16.F32.PACK_AB R65, R76, R65 ;  /* 0x000000414c41723e */ /* 0x000fe200000010ff */
[C---:B------:R-:W-:Y:S01]  /*10ac0*/  FFMA.FTZ R78, R77.reuse, R93, -R78 ;  /* 0x0000005d4d4e7223 */ /* 0x040fe2000001084e */
[----:B------:R-:W-:Y:S01]  /*10ad0*/  FFMA.FTZ R77, R77, R95, R81 ;  /* 0x0000005f4d4d7223 */ /* 0x000fe20000010051 */
[----:B------:R-:W-:-:S03]  /*10ae0*/  LOP3.LUT R81, R94, 0xffff0000, RZ, 0xc0, !PT ;  /* 0xffff00005e517812 */ /* 0x000fc600078ec0ff */
[----:B------:R-:W-:Y:S02]  /*10af0*/  F2FP.BF16.F32.PACK_AB R62, R78, R62 ;  /* 0x0000003e4e3e723e */ /* 0x000fe400000010ff */
[-C--:B------:R-:W-:Y:S01]  /*10b00*/  FMUL.FTZ R79, R79, R81.reuse ;  /* 0x000000514f4f7220 */ /* 0x080fe20000410000 */
[C---:B------:R-:W-:Y:S01]  /*10b10*/  FFMA.FTZ R81, R82.reuse, R81, -R83 ;  /* 0x0000005152517223 */ /* 0x040fe20000010853 */
[----:B------:R-:W-:Y:S02]  /*10b20*/  F2FP.BF16.F32.PACK_AB R66, R77, R66 ;  /* 0x000000424d42723e */ /* 0x000fe400000010ff */
[----:B------:R-:W-:Y:S02]  /*10b30*/  FFMA.FTZ R79, R82, R96, R79 ;  /* 0x00000060524f7223 */ /* 0x000fe4000001004f */
[----:B------:R-:W-:-:S03]  /*10b40*/  F2FP.BF16.F32.PACK_AB R63, R81, R63 ;  /* 0x0000003f513f723e */ /* 0x000fc600000010ff */
[----:B------:R-:W-:Y:S02]  /*10b50*/  F2FP.BF16.F32.PACK_AB R67, R79, R67 ;  /* 0x000000434f43723e */ /* 0x000fe400000010ff */
[----:B------:R1:W-:Y:S04]  /*10b60*/  STS.128 [R126], R60 ;  /* 0x0000003c7e007388 */ /* 0x0003e80000000c00 */
[----:B------:R1:W-:Y:S02]  /*10b70*/  STS.128 [R20+0x10400], R64 ;  /* 0x0104004014007388 */ /* 0x0003e40000000c00 */
.L_x_1711:
[----:B------:R-:W-:Y:S05]  /*10b80*/  BSYNC B2 ;  /* 0x0000000000027941 */ /* 0x000fea0003800000 */
.L_x_1710:
[----:B------:R-:W-:Y:S05]  /*10b90*/  @P1 BRA `(.L_x_1709) ;  /* 0x0000000400a41947 */ /* 0x000fea0003800000 */
[----:B-1----:R-:W2:Y:S04]  /*10ba0*/  LDL R20, [R1+0x48] ;  /* 0x0000480001147983 */ /* 0x002ea80000100800 */
[----:B------:R-:W3:Y:S01]  /*10bb0*/  LDL R91, [R1+0x98] ;  /* 0x00009800015b7983 */ /* 0x000ee20000100800 */
[----:B------:R-:W-:Y:S02]  /*10bc0*/  SHF.R.U64 R76, R56, 0x10, R57 ;  /* 0x00000010384c7819 */ /* 0x000fe40000001239 */
[----:B------:R-:W-:Y:S02]  /*10bd0*/  SHF.R.U64 R68, R68, 0x10, R69 ;  /* 0x0000001044447819 */ /* 0x000fe40000001245 */
[--C-:B------:R-:W-:Y:S02]  /*10be0*/  SHF.R.U64 R56, R58, 0x10, R59.reuse ;  /* 0x000000103a387819 */ /* 0x100fe4000000123b */
[----:B------:R-:W-:-:S02]  /*10bf0*/  SHF.R.U32.HI R78, RZ, 0x10, R59 ;  /* 0x00000010ff4e7819 */ /* 0x000fc4000001163b */
[----:B0-----:R-:W-:Y:S02]  /*10c00*/  SHF.R.U32.HI R80, RZ, 0x10, R69 ;  /* 0x00000010ff507819 */ /* 0x001fe40000011645 */
[----:B------:R-:W-:Y:S02]  /*10c10*/  SHF.R.U32.HI R77, RZ, 0x10, R71 ;  /* 0x00000010ff4d7819 */ /* 0x000fe40000011647 */
[----:B------:R-:W-:Y:S02]  /*10c20*/  PRMT R80, R119, 0x5432, R80 ;  /* 0x0000543277507816 */ /* 0x000fe40000000050 */
[----:B------:R-:W-:Y:S02]  /*10c30*/  PRMT R77, R116, 0x5410, R77 ;  /* 0x00005410744d7816 */ /* 0x000fe4000000004d */
[----:B------:R-:W-:Y:S02]  /*10c40*/  PRMT R78, R118, 0x5432, R78 ;  /* 0x00005432764e7816 */ /* 0x000fe4000000004e */
[----:B------:R-:W-:-:S02]  /*10c50*/  PRMT R56, R117, 0x5432, R56 ;  /* 0x0000543275387816 */ /* 0x000fc40000000038 */
[----:B--2---:R-:W-:-:S04]  /*10c60*/  LEA.HI R20, R3, R20, RZ, 0x1d ;  /* 0x0000001403147211 */ /* 0x004fc800078fe8ff */
[----:B------:R-:W-:Y:S01]  /*10c70*/  SHF.R.S32.HI R3, RZ, 0x1f, R20 ;  /* 0x0000001fff037819 */ /* 0x000fe20000011414 */
[----:B------:R-:W-:Y:S01]  /*10c80*/  IMAD.SHL.U32 R60, R20, 0x8, RZ ;  /* 0x00000008143c7824 */ /* 0x000fe200078e00ff */
[----:B---3--:R-:W0:Y:S02]  /*10c90*/  LDS.128 R64, [R91] ;  /* 0x000000005b407984 */ /* 0x008e240000000c00 */
[----:B------:R-:W-:Y:S02]  /*10ca0*/  LEA.HI R3, R3, R20, RZ, 0x3 ;  /* 0x0000001403037211 */ /* 0x000fe400078f18ff */
[----:B------:R-:W-:Y:S02]  /*10cb0*/  LOP3.LUT R60, R60, 0x38, RZ, 0xc0, !PT ;  /* 0x000000383c3c7812 */ /* 0x000fe400078ec0ff */
[----:B------:R-:W-:Y:S01]  /*10cc0*/  SHF.R.U32.HI R20, RZ, 0x10, R57 ;  /* 0x00000010ff147819 */ /* 0x000fe20000011639 */
[----:B------:R-:W-:Y:S01]  /*10cd0*/  IMAD.SHL.U32 R3, R3, 0x400, RZ ;  /* 0x0000040003037824 */ /* 0x000fe200078e00ff */
[----:B------:R-:W-:-:S02]  /*10ce0*/  LOP3.LUT R60, R60, 0x1c0, R125, 0xf8, !PT ;  /* 0x000001c03c3c7812 */ /* 0x000fc400078ef87d */
[----:B------:R-:W-:Y:S02]  /*10cf0*/  PRMT R57, R122, 0x5432, R76 ;  /* 0x000054327a397816 */ /* 0x000fe4000000004c */
[----:B------:R-:W-:Y:S02]  /*10d00*/  LOP3.LUT R60, R60, R124, RZ, 0x3c, !PT ;  /* 0x0000007c3c3c7212 */ /* 0x000fe400078e3cff */
[----:B------:R-:W-:Y:S01]  /*10d10*/  LOP3.LUT R3, R3, 0x7fffe000, RZ, 0xc0, !PT ;  /* 0x7fffe00003037812 */ /* 0x000fe200078ec0ff */
[----:B------:R-:W-:Y:S01]  /*10d20*/  IMAD.U32 R79, R57, 0x10000, RZ ;  /* 0x00010000394f7824 */ /* 0x000fe200078e00ff */
[----:B------:R-:W-:Y:S02]  /*10d30*/  PRMT R76, R121, 0x5432, R68 ;  /* 0x00005432794c7816 */ /* 0x000fe40000000044 */
[----:B-----5:R-:W-:Y:S02]  /*10d40*/  IADD3 R3, R60, R3, R123 ;  /* 0x000000033c037210 */ /* 0x020fe40007ffe07b */
[----:B------:R-:W-:Y:S01]  /*10d50*/  SHF.R.U64 R68, R70, 0x10, R71 ;  /* 0x0000001046447819 */ /* 0x000fe20000001247 */
[----:B------:R-:W-:Y:S01]  /*10d60*/  IMAD.U32 R58, R76, 0x10000, RZ ;  /* 0x000100004c3a7824 */ /* 0x000fe200078e00ff */
[----:B------:R-:W-:Y:S01]  /*10d70*/  PRMT R71, R120, 0x5432, R20 ;  /* 0x0000543278477816 */ /* 0x000fe20000000014 */
[----:B------:R-:W-:Y:S01]  /*10d80*/  IMAD R3, R3, 0x2, R16 ;  /* 0x0000000203037824 */ /* 0x000fe200078e0210 */
[----:B------:R-:W-:-:S02]  /*10d90*/  LOP3.LUT R76, R76, 0xffff0000, RZ, 0xc0, !PT ;  /* 0xffff00004c4c7812 */ /* 0x000fc400078ec0ff */
[----:B------:R-:W-:Y:S02]  /*10da0*/  LOP3.LUT R57, R57, 0xffff0000, RZ, 0xc0, !PT ;  /* 0xffff000039397812 */ /* 0x000fe400078ec0ff */
[----:B------:R-:W1:Y:S01]  /*10db0*/  LDS.128 R60, [R3+0x10400] ;  /* 0x01040000033c7984 */ /* 0x000e620000000c00 */
[----:B------:R-:W-:Y:S01]  /*10dc0*/  PRMT R68, R116, 0x5432, R68 ;  /* 0x0000543274447816 */ /* 0x000fe20000000044 */
[C---:B0-----:R-:W-:Y:S01]  /*10dd0*/  IMAD.U32 R70, R64.reuse, 0x10000, RZ ;  /* 0x0001000040467824 */ /* 0x041fe200078e00ff */
        /* <DEDUP_REMOVED lines=17> */
[C---:B------:R-:W-:Y:S02]  /*10ef0*/  FMUL.FTZ R81, R59.reuse, R58 ;  /* 0x0000003a3b517220 */ /* 0x040fe40000410000 */
[----:B------:R-:W-:-:S02]  /*10f00*/  FMUL.FTZ R59, R59, R69 ;  /* 0x000000453b3b7220 */ /* 0x000fc40000410000 */
[C---:B------:R-:W-:Y:S01]  /*10f10*/  FFMA.FTZ R69, R20.reuse, R69, -R81 ;  /* 0x0000004514457223 */ /* 0x040fe20000010851 */
[C---:B------:R-:W-:Y:S02]  /*10f20*/  IMAD.U32 R81, R77.reuse, 0x10000, RZ ;  /* 0x000100004d517824 */ /* 0x040fe400078e00ff */
[----:B------:R-:W-:Y:S01]  /*10f30*/  FFMA.FTZ R58, R20, R58, R59 ;  /* 0x0000003a143a7223 */ /* 0x000fe2000001003b */
[----:B------:R-:W-:Y:S01]  /*10f40*/  IMAD.U32 R59, R78, 0x10000, RZ ;  /* 0x000100004e3b7824 */ /* 0x000fe200078e00ff */
[----:B------:R-:W-:Y:S01]  /*10f50*/  LOP3.LUT R77, R77, 0xffff0000, RZ, 0xc0, !PT ;  /* 0xffff00004d4d7812 */ /* 0x000fe200078ec0ff */
[----:B------:R-:W-:Y:S02]  /*10f60*/  IMAD.U32 R20, R67, 0x10000, RZ ;  /* 0x0001000043147824 */ /* 0x000fe400078e00ff */
[C---:B------:R-:W-:Y:S01]  /*10f70*/  FMUL.FTZ R83, R82.reuse, R81 ;  /* 0x0000005152537220 */ /* 0x040fe20000410000 */
[----:B------:R-:W-:Y:S01]  /*10f80*/  FMUL.FTZ R82, R82, R59 ;  /* 0x0000003b52527220 */ /* 0x000fe20000410000 */
[----:B------:R-:W-:-:S02]  /*10f90*/  LOP3.LUT R78, R78, 0xffff0000, RZ, 0xc0, !PT ;  /* 0xffff00004e4e7812 */ /* 0x000fc400078ec0ff */
[C---:B------:R-:W-:Y:S01]  /*10fa0*/  FFMA.FTZ R59, R20.reuse, R59, -R83 ;  /* 0x0000003b143b7223 */ /* 0x040fe20000010853 */
[----:B------:R-:W-:Y:S01]  /*10fb0*/  FFMA.FTZ R20, R20, R81, R82 ;  /* 0x0000005114147223 */ /* 0x000fe20000010052 */
[C---:B------:R-:W-:Y:S01]  /*10fc0*/  FMUL.FTZ R81, R60.reuse, R76 ;  /* 0x0000004c3c517220 */ /* 0x040fe20000410000 */
[-C--:B------:R-:W-:Y:S01]  /*10fd0*/  FMUL.FTZ R60, R60, R57.reuse ;  /* 0x000000393c3c7220 */ /* 0x080fe20000410000 */
[----:B------:R-:W-:Y:S02]  /*10fe0*/  LOP3.LUT R67, R67, 0xffff0000, RZ, 0xc0, !PT ;  /* 0xffff000043437812 */ /* 0x000fe400078ec0ff */
[C---:B------:R-:W-:Y:S01]  /*10ff0*/  FFMA.FTZ R81, R64.reuse, R57, -R81 ;  /* 0x0000003940517223 */ /* 0x040fe20000010851 */
[C---:B------:R-:W-:Y:S01]  /*11000*/  FMUL.FTZ R57, R61.reuse, R80 ;  /* 0x000000503d397220 */ /* 0x040fe20000410000 */
[----:B------:R-:W-:Y:S01]  /*11010*/  FMUL.FTZ R61, R61, R71 ;  /* 0x000000473d3d7220 */ /* 0x000fe20000410000 */
[----:B------:R-:W-:Y:S01]  /*11020*/  FFMA.FTZ R60, R64, R76, R60 ;  /* 0x0000004c403c7223 */ /* 0x000fe2000001003c */
[----:B------:R-:W-:-:S02]  /*11030*/  IMAD.U32 R76, R68, 0x10000, RZ ;  /* 0x00010000444c7824 */ /* 0x000fc400078e00ff */
[C---:B------:R-:W-:Y:S01]  /*11040*/  FFMA.FTZ R57, R65.reuse, R71, -R57 ;  /* 0x0000004741397223 */ /* 0x040fe20000010839 */
[----:B------:R-:W-:Y:S01]  /*11050*/  FFMA.FTZ R61, R65, R80, R61 ;  /* 0x00000050413d7223 */ /* 0x000fe2000001003d */
[C---:B------:R-:W-:Y:S01]  /*11060*/  IMAD.U32 R64, R62.reuse, 0x10000, RZ ;  /* 0x000100003e407824 */ /* 0x040fe200078e00ff */
[----:B------:R-:W-:Y:S01]  /*11070*/  LOP3.LUT R62, R62, 0xffff0000, RZ, 0xc0, !PT ;  /* 0xffff00003e3e7812 */ /* 0x000fe200078ec0ff */
[----:B------:R-:W-:Y:S01]  /*11080*/  IMAD.U32 R65, R56, 0x10000, RZ ;  /* 0x0001000038417824 */ /* 0x000fe200078e00ff */
[----:B------:R-:W-:Y:S01]  /*11090*/  LOP3.LUT R68, R68, 0xffff0000, RZ, 0xc0, !PT ;  /* 0xffff000044447812 */ /* 0x000fe200078ec0ff */
[----:B------:R-:W-:Y:S01]  /*110a0*/  FMUL.FTZ R80, R64, R76 ;  /* 0x0000004c40507220 */ /* 0x000fe20000410000 */
[----:B------:R-:W-:Y:S02]  /*110b0*/  IMAD.U32 R71, R66, 0x10000, RZ ;  /* 0x0001000042477824 */ /* 0x000fe400078e00ff */
[----:B------:R-:W-:Y:S01]  /*110c0*/  FMUL.FTZ R64, R64, R65 ;  /* 0x0000004140407220 */ /* 0x000fe20000410000 */
[----:B------:R-:W-:-:S02]  /*110d0*/  LOP3.LUT R56, R56, 0xffff0000, RZ, 0xc0, !PT ;  /* 0xffff000038387812 */ /* 0x000fc400078ec0ff */
[----:B------:R-:W-:Y:S01]  /*110e0*/  LOP3.LUT R66, R66, 0xffff0000, RZ, 0xc0, !PT ;  /* 0xffff000042427812 */ /* 0x000fe200078ec0ff */
[C---:B------:R-:W-:Y:S01]  /*110f0*/  FFMA.FTZ R80, R71.reuse, R65, -R80 ;  /* 0x0000004147507223 */ /* 0x040fe20000010850 */
[----:B------:R-:W-:Y:S01]  /*11100*/  FFMA.FTZ R64, R71, R76, R64 ;  /* 0x0000004c47407223 */ /* 0x000fe20000010040 */
[C---:B------:R-:W-:Y:S01]  /*11110*/  FMUL.FTZ R71, R62.reuse, R68 ;  /* 0x000000443e477220 */ /* 0x040fe20000410000 */
[CC--:B------:R-:W-:Y:S01]  /*11120*/  FMUL.FTZ R65, R63.reuse, R77.reuse ;  /* 0x0000004d3f417220 */ /* 0x0c0fe20000410000 */
        /* <DEDUP_REMOVED lines=9> */
[----:B------:R-:W-:Y:S02]  /*111c0*/  F2FP.BF16.F32.PACK_AB R58, R62, R80 ;  /* 0x000000503e3a723e */ /* 0x000fe400000010ff */
[----:B------:R-:W-:Y:S02]  /*111d0*/  F2FP.BF16.F32.PACK_AB R59, R65, R59 ;  /* 0x0000003b413b723e */ /* 0x000fe400000010ff */
[----:B------:R-:W-:Y:S02]  /*111e0*/  F2FP.BF16.F32.PACK_AB R60, R60, R70 ;  /* 0x000000463c3c723e */ /* 0x000fe400000010ff */
[----:B------:R-:W-:Y:S01]  /*111f0*/  F2FP.BF16.F32.PACK_AB R62, R66, R64 ;  /* 0x00000040423e723e */ /* 0x000fe200000010ff */
[----:B------:R2:W-:Y:S01]  /*11200*/  STS.128 [R91], R56 ;  /* 0x000000385b007388 */ /* 0x0005e20000000c00 */
[----:B------:R-:W-:-:S05]  /*11210*/  F2FP.BF16.F32.PACK_AB R63, R63, R20 ;  /* 0x000000143f3f723e */ /* 0x000fca00000010ff */
[----:B------:R2:W-:Y:S02]  /*11220*/  STS.128 [R3+0x10400], R60 ;  /* 0x0104003c03007388 */ /* 0x0005e40000000c00 */
.L_x_1709:
[----:B------:R-:W-:Y:S05]  /*11230*/  BSYNC B1 ;  /* 0x0000000000017941 */ /* 0x000fea0003800000 */
.L_x_1708:
[----:B--2---:R-:W-:Y:S01]  /*11240*/  VIADD R3, R23, 0x20 ;  /* 0x0000002017037836 */ /* 0x004fe20000000000 */
[----:B------:R-:W-:Y:S04]  /*11250*/  BSSY B1, `(.L_x_1712) ;  /* 0x00000e2000017945 */ /* 0x000fe80003800000 */
[----:B------:R-:W-:-:S13]  /*11260*/  ISETP.GE.AND P0, PT, R3, R0, PT ;  /* 0x000000000300720c */ /* 0x000fda0003f06270 */
[----:B------:R-:W-:Y:S05]  /*11270*/  @P0 BRA `(.L_x_1713) ;  /* 0x0000000c007c0947 */ /* 0x000fea0003800000 */
[----:B------:R2:W5:Y:S01]  /*11280*/  LDL R82, [R1+0x24] ;  /* 0x0000240001527983 */ /* 0x0005620000100800 */
[----:B------:R-:W3:Y:S01]  /*11290*/  LDC R3, c[0x0][0x3f4] ;  /* 0x0000fd00ff037b82 */ /* 0x000ee20000000800 */
[C---:B------:R-:W-:Y:S01]  /*112a0*/  VIADD R91, R23.reuse, 0x20 ;  /* 0x00000020175b7836 */ /* 0x040fe20000000000 */
[----:B------:R-:W-:Y:S01]  /*112b0*/  BSSY B2, `(.L_x_1714) ;  /* 0x0000072000027945 */ /* 0x000fe20003800000 */
[----:B------:R-:W-:Y:S02]  /*112c0*/  VIADD R92, R23, 0x20 ;  /* 0x00000020175c7836 */ /* 0x000fe40000000000 */
[----:B------:R-:W-:Y:S02]  /*112d0*/  IMAD.SHL.U32 R91, R91, 0x40, RZ ;  /* 0x000000405b5b7824 */ /* 0x000fe400078e00ff */
[----:B------:R-:W-:-:S03]  /*112e0*/  IMAD.SHL.U32 R92, R92, 0x40, RZ ;  /* 0x000000405c5c7824 */ /* 0x000fc600078e00ff */
[----:B------:R-:W-:Y:S02]  /*112f0*/  LOP3.LUT R91, R91, 0x1c0, RZ, 0xc0, !PT ;  /* 0x000001c05b5b7812 */ /* 0x000fe400078ec0ff */
[----:B------:R-:W-:Y:S02]  /*11300*/  LOP3.LUT R92, R92, 0x1c0, RZ, 0xc0, !PT ;  /* 0x000001c05c5c7812 */ /* 0x000fe400078ec0ff */
[----:B------:R-:W-:Y:S02]  /*11310*/  SHF.R.U32.HI R91, RZ, 0x3, R91 ;  /* 0x00000003ff5b7819 */ /* 0x000fe4000001165b */
[-C--:B---3--:R-:W-:Y:S02]  /*11320*/  ISETP.GE.AND P0, PT, R18, R3.reuse, PT ;  /* 0x000000031200720c */ /* 0x088fe40003f06270 */
[----:B------:R-:W-:-:S11]  /*11330*/  ISETP.GE.AND P1, PT, R226, R3, PT ;  /* 0x00000003e200720c */ /* 0x000fd60003f26270 */
[----:B--2---:R-:W-:Y:S05]  /*11340*/  @P0 BRA `(.L_x_1715) ;  /* 0x0000000400a00947 */ /* 0x004fea0003800000 */
[----:B-1----:R-:W2:Y:S04]  /*11350*/  LDL R20, [R1+0x44] ;  /* 0x0000440001147983 */ /* 0x002ea80000100800 */
[----:B------:R-:W3:Y:S01]  /*11360*/  LDL R93, [R1+0x94] ;  /* 0x00009400015d7983 */ /* 0x000ee20000100800 */
[--C-:B------:R-:W-:Y:S02]  /*11370*/  SHF.R.U64 R44, R44, 0x10, R45.reuse ;  /* 0x000000102c2c7819 */ /* 0x100fe4000000122d */
[----:B------:R-:W-:Y:S02]  /*11380*/  SHF.R.U32.HI R64, RZ, 0x10, R45 ;  /* 0x00000010ff407819 */ /* 0x000fe4000001162d */
[----:B------:R-:W-:Y:S02]  /*11390*/  SHF.R.U64 R45, R46, 0x10, R47 ;  /* 0x000000102e2d7819 */ /* 0x000fe4000000122f */
[----:B------:R-:W-:-:S02]  /*113a0*/  SHF.R.U64 R46, R48, 0x10, R49 ;  /* 0x00000010302e7819 */ /* 0x000fc40000001231 */
[----:B------:R-:W-:Y:S02]  /*113b0*/  SHF.R.U32.HI R49, RZ, 0x10, R49 ;  /* 0x00000010ff317819 */ /* 0x000fe40000011631 */
[C---:B------:R-:W-:Y:S02]  /*113c0*/  PRMT R46, R113.reuse, 0x5410, R46 ;  /* 0x00005410712e7816 */ /* 0x040fe4000000002e */
[----:B------:R-:W-:Y:S02]  /*113d0*/  PRMT R44, R114, 0x5410, R44 ;  /* 0x00005410722c7816 */ /* 0x000fe4000000002c */
[----:B------:R-:W-:Y:S01]  /*113e0*/  PRMT R49, R113, 0x5432, R49 ;  /* 0x0000543271317816 */ /* 0x000fe20000000031 */
[----:B------:R-:W-:Y:S01]  /*113f0*/  IMAD.U32 R77, R46, 0x10000, RZ ;  /* 0x000100002e4d7824 */ /* 0x000fe200078e00ff */
[----:B------:R-:W-:Y:S01]  /*11400*/  PRMT R64, R114, 0x5432, R64 ;  /* 0x0000543272407816 */ /* 0x000fe20000000040 */
[----:B------:R-:W-:Y:S01]  /*11410*/  IMAD.U32 R78, R44, 0x10000, RZ ;  /* 0x000100002c4e7824 */ /* 0x000fe200078e00ff */
[--C-:B------:R-:W-:Y:S01]  /*11420*/  SHF.R.U64 R48, R50, 0x10, R51.reuse ;  /* 0x0000001032307819 */ /* 0x100fe20000001233 */
[----:B------:R-:W-:Y:S01]  /*11430*/  IMAD.U32 R79, R49, 0x10000, RZ ;  /* 0x00010000314f7824 */ /* 0x000fe200078e00ff */
[----:B------:R-:W-:Y:S01]  /*11440*/  SHF.R.U32.HI R50, RZ, 0x10, R51 ;  /* 0x00000010ff327819 */ /* 0x000fe20000011633 */
[----:B------:R-:W-:Y:S01]  /*11450*/  IMAD.U32 R81, R64, 0x10000, RZ ;  /* 0x0001000040517824 */ /* 0x000fe200078e00ff */
[----:B------:R-:W-:-:S02]  /*11460*/  SHF.R.U32.HI R47, RZ, 0x10, R47 ;  /* 0x00000010ff2f7819 */ /* 0x000fc4000001162f */
[----:B------:R-:W-:Y:S02]  /*11470*/  PRMT R50, R112, 0x5432, R50 ;  /* 0x0000543270327816 */ /* 0x000fe40000000032 */
[C---:B------:R-:W-:Y:S02]  /*11480*/  PRMT R47, R115.reuse, 0x5432, R47 ;  /* 0x00005432732f7816 */ /* 0x040fe4000000002f */
[----:B------:R-:W-:Y:S01]  /*11490*/  LOP3.LUT R46, R46, 0xffff0000, RZ, 0xc0, !PT ;  /* 0xffff00002e2e7812 */ /* 0x000fe200078ec0ff */
[----:B0-----:R-:W-:Y:S01]  /*114a0*/  IMAD.U32 R80, R50, 0x10000, RZ ;  /* 0x0001000032507824 */ /* 0x001fe200078e00ff */
[----:B------:R-:W-:Y:S02]  /*114b0*/  LOP3.LUT R64, R64, 0xffff0000, RZ, 0xc0, !PT ;  /* 0xffff000040407812 */ /* 0x000fe400078ec0ff */
[----:B------:R-:W-:Y:S02]  /*114c0*/  PRMT R45, R115, 0x5410, R45 ;  /* 0x00005410732d7816 */ /* 0x000fe4000000002d */
[----:B------:R-:W-:-:S02]  /*114d0*/  PRMT R48, R112, 0x5410, R48 ;  /* 0x0000541070307816 */ /* 0x000fc40000000030 */
[----:B--2---:R-:W-:-:S04]  /*114e0*/  LEA.HI R20, R3, R20, RZ, 0x1d ;  /* 0x0000001403147211 */ /* 0x004fc800078fe8ff */
[----:B------:R-:W-:Y:S01]  /*114f0*/  SHF.R.S32.HI R57, RZ, 0x1f, R20 ;  /* 0x0000001fff397819 */ /* 0x000fe20000011414 */
[----:B------:R-:W-:-:S03]  /*11500*/  IMAD.SHL.U32 R56, R20, 0x8, RZ ;  /* 0x0000000814387824 */ /* 0x000fc600078e00ff */
[----:B------:R-:W-:Y:S02]  /*11510*/  LEA.HI R57, R57, R20, RZ, 0x3 ;  /* 0x0000001439397211 */ /* 0x000fe400078f18ff */
[----:B------:R-:W-:-:S03]  /*11520*/  LOP3.LUT R20, R92, 0x38, R56, 0xf8, !PT ;  /* 0x000000385c147812 */ /* 0x000fc600078ef838 */
[----:B------:R-:W-:Y:S01]  /*11530*/  IMAD.SHL.U32 R57, R57, 0x400, RZ ;  /* 0x0000040039397824 */ /* 0x000fe200078e00ff */
[----:B------:R-:W-:-:S04]  /*11540*/  LOP3.LUT R20, R20, R91, RZ, 0x3c, !PT ;  /* 0x0000005b14147212 */ /* 0x000fc800078e3cff */
[----:B------:R-:W-:-:S04]  /*11550*/  LOP3.LUT R57, R57, 0x7fffe000, RZ, 0xc0, !PT ;  /* 0x7fffe00039397812 */ /* 0x000fc800078ec0ff */
[----:B-----5:R-:W-:Y:S02]  /*11560*/  IADD3 R61, R20, R57, R82 ;  /* 0x00000039143d7210 */ /* 0x020fe40007ffe052 */
[----:B---3--:R-:W0:Y:S03]  /*11570*/  LDS.128 R56, [R93] ;  /* 0x000000005d387984 */ /* 0x008e260000000c00 */
        /* <DEDUP_REMOVED lines=14> */
[C---:B------:R-:W-:Y:S01]  /*11660*/  IMAD.U32 R61, R62.reuse, 0x10000, RZ ;  /* 0x000100003e3d7824 */ /* 0x040fe200078e00ff */
[----:B------:R-:W-:Y:S01]  /*11670*/  LOP3.LUT R60, R62, 0xffff0000, RZ, 0xc0, !PT ;  /* 0xffff00003e3c7812 */ /* 0x000fe200078ec0ff */
[C---:B------:R-:W-:Y:S01]  /*11680*/  FMUL.FTZ R62, R70.reuse, R77 ;  /* 0x0000004d463e7220 */ /* 0x040fe20000410000 */
[-C--:B------:R-:W-:Y:S01]  /*11690*/  FMUL.FTZ R70, R70, R78.reuse ;  /* 0x0000004e46467220 */ /* 0x080fe20000410000 */
[C---:B------:R-:W-:Y:S01]  /*116a0*/  IMAD.U32 R76, R63.reuse, 0x10000, RZ ;  /* 0x000100003f4c7824 */ /* 0x040fe200078e00ff */
[----:B------:R-:W-:Y:S01]  /*116b0*/  LOP3.LUT R63, R63, 0xffff0000, RZ, 0xc0, !PT ;  /* 0xffff00003f3f7812 */ /* 0x000fe200078ec0ff */
[----:B------:R-:W-:Y:S01]  /*116c0*/  FFMA.FTZ R78, R51, R78, -R62 ;  /* 0x0000004e334e7223 */ /* 0x000fe2000001083e */
[C---:B------:R-:W-:Y:S01]  /*116d0*/  FMUL.FTZ R62, R69.reuse, R79 ;  /* 0x0000004f453e7220 */ /* 0x040fe20000410000 */
[----:B------:R-:W-:Y:S01]  /*116e0*/  FMUL.FTZ R69, R69, R81 ;  /* 0x0000005145457220 */ /* 0x000fe20000410000 */
[----:B------:R-:W-:Y:S01]  /*116f0*/  FFMA.FTZ R70, R51, R77, R70 ;  /* 0x0000004d33467223 */ /* 0x000fe20000010046 */
[----:B------:R-:W-:-:S02]  /*11700*/  IMAD.U32 R51, R47, 0x10000, RZ ;  /* 0x000100002f337824 */ /* 0x000fc400078e00ff */
[C---:B------:R-:W-:Y:S01]  /*11710*/  FFMA.FTZ R62, R65.reuse, R81, -R62 ;  /* 0x00000051413e7223 */ /* 0x040fe2000001083e */
[----:B------:R-:W-:Y:S01]  /*11720*/  FFMA.FTZ R69, R65, R79, R69 ;  /* 0x0000004f41457223 */ /* 0x000fe20000010045 */
[----:B------:R-:W-:Y:S01]  /*11730*/  LOP3.LUT R65, R44, 0xffff0000, RZ, 0xc0, !PT ;  /* 0xffff00002c417812 */ /* 0x000fe200078ec0ff */
[C---:B------:R-:W-:Y:S01]  /*11740*/  FMUL.FTZ R77, R76.reuse, R80 ;  /* 0x000000504c4d7220 */ /* 0x040fe20000410000 */
[----:B------:R-:W-:Y:S01]  /*11750*/  LOP3.LUT R44, R49, 0xffff0000, RZ, 0xc0, !PT ;  /* 0xffff0000312c7812 */ /* 0x000fe200078ec0ff */
[----:B------:R-:W-:Y:S01]  /*11760*/  FMUL.FTZ R76, R76, R51 ;  /* 0x000000334c4c7220 */ /* 0x000fe20000410000 */
[C---:B------:R-:W-:Y:S01]  /*11770*/  FMUL.FTZ R79, R58.reuse, R46 ;  /* 0x0000002e3a4f7220 */ /* 0x040fe20000410000 */
[----:B------:R-:W-:Y:S01]  /*11780*/  FMUL.FTZ R49, R58, R65 ;  /* 0x000000413a317220 */ /* 0x000fe20000410000 */
[C---:B------:R-:W-:Y:S01]  /*11790*/  FFMA.FTZ R77, R68.reuse, R51, -R77 ;  /* 0x00000033444d7223 */ /* 0x040fe2000001084d */
[C---:B------:R-:W-:Y:S01]  /*117a0*/  FMUL.FTZ R58, R71.reuse, R44 ;  /* 0x0000002c473a7220 */ /* 0x040fe20000410000 */
[----:B------:R-:W-:Y:S01]  /*117b0*/  FMUL.FTZ R71, R71, R64 ;  /* 0x0000004047477220 */ /* 0x000fe20000410000 */
[----:B------:R-:W-:Y:S01]  /*117c0*/  FFMA.FTZ R51, R68, R80, R76 ;  /* 0x0000005044337223 */ /* 0x000fe2000001004c */
[----:B------:R-:W-:Y:S01]  /*117d0*/  FFMA.FTZ R79, R56, R65, -R79 ;  /* 0x00000041384f7223 */ /* 0x000fe2000001084f */
[----:B------:R-:W-:-:S02]  /*117e0*/  IMAD.U32 R65, R48, 0x10000, RZ ;  /* 0x0001000030417824 */ /* 0x000fc400078e00ff */
[----:B------:R-:W-:Y:S01]  /*117f0*/  FFMA.FTZ R49, R56, R46, R49 ;  /* 0x0000002e38317223 */ /* 0x000fe20000010031 */
[----:B------:R-:W-:Y:S02]  /*11800*/  IMAD.U32 R68, R45, 0x10000, RZ ;  /* 0x000100002d447824 */ /* 0x000fe400078e00ff */
[----:B------:R-:W-:Y:S01]  /*11810*/  FFMA.FTZ R46, R67, R44, R71 ;  /* 0x0000002c432e7223 */ /* 0x000fe20000010047 */
[----:B------:R-:W-:Y:S01]  /*11820*/  LOP3.LUT R48, R48, 0xffff0000, RZ, 0xc0, !PT ;  /* 0xffff000030307812 */ /* 0x000fe200078ec0ff */
[----:B------:R-:W-:Y:S01]  /*11830*/  FMUL.FTZ R83, R61, R65 ;  /* 0x000000413d537220 */ /* 0x000fe20000410000 */
[----:B------:R-:W-:Y:S01]  /*11840*/  LOP3.LUT R45, R45, 0xffff0000, RZ, 0xc0, !PT ;  /* 0xffff00002d2d7812 */ /* 0x000fe200078ec0ff */
[----:B------:R-:W-:Y:S01]  /*11850*/  FFMA.FTZ R81, R67, R64, -R58 ;  /* 0x0000004043517223 */ /* 0x000fe2000001083a */
[----:B------:R-:W-:Y:S01]  /*11860*/  LOP3.LUT R44, R50, 0xffff0000, RZ, 0xc0, !PT ;  /* 0xffff0000322c7812 */ /* 0x000fe200078ec0ff */
[----:B------:R-:W-:Y:S01]  /*11870*/  FMUL.FTZ R61, R61, R68 ;  /* 0x000000443d3d7220 */ /* 0x000fe20000410000 */
[----:B------:R-:W-:Y:S01]  /*11880*/  LOP3.LUT R56, R47, 0xffff0000, RZ, 0xc0, !PT ;  /* 0xffff00002f387812 */ /* 0x000fe200078ec0ff */
[C---:B------:R-:W-:Y:S01]  /*11890*/  FMUL.FTZ R58, R60.reuse, R48 ;  /* 0x000000303c3a7220 */ /* 0x040fe20000410000 */
[----:B------:R-:W-:Y:S01]  /*118a0*/  FMUL.FTZ R47, R60, R45 ;  /* 0x0000002d3c2f7220 */ /* 0x000fe20000410000 */
[C---:B------:R-:W-:Y:S01]  /*118b0*/  FMUL.FTZ R60, R63.reuse, R44 ;  /* 0x0000002c3f3c7220 */ /* 0x040fe20000410000 */
[C---:B------:R-:W-:Y:S01]  /*118c0*/  FFMA.FTZ R50, R66.reuse, R65, R61 ;  /* 0x0000004142327223 */ /* 0x040fe2000001003d */
[----:B------:R-:W-:Y:S01]  /*118d0*/  FMUL.FTZ R63, R63, R56 ;  /* 0x000000383f3f7220 */ /* 0x000fe20000410000 */
[C---:B------:R-:W-:Y:S01]  /*118e0*/  FFMA.FTZ R47, R57.reuse, R48, R47 ;  /* 0x00000030392f7223 */ /* 0x040fe2000001002f */
[----:B------:R-:W-:Y:S01]  /*118f0*/  FFMA.FTZ R83, R66, R68, -R83 ;  /* 0x0000004442537223 */ /* 0x000fe20000010853 */
[----:B------:R-:W-:Y:S01]  /*11900*/  FFMA.FTZ R58, R57, R45, -R58 ;  /* 0x0000002d393a7223 */ /* 0x000fe2000001083a */
[C---:B------:R-:W-:Y:S01]  /*11910*/  FFMA.FTZ R60, R59.reuse, R56, -R60 ;  /* 0x000000383b3c7223 */ /* 0x040fe2000001083c */
[----:B------:R-:W-:Y:S01]  /*11920*/  FFMA.FTZ R56, R59, R44, R63 ;  /* 0x0000002c3b387223 */ /* 0x000fe2000001003f */
[----:B------:R-:W-:-:S02]  /*11930*/  F2FP.BF16.F32.PACK_AB R48, R49, R70 ;  /* 0x000000463130723e */ /* 0x000fc400000010ff */
[----:B------:R-:W-:Y:S02]  /*11940*/  F2FP.BF16.F32.PACK_AB R49, R46, R69 ;  /* 0x000000452e31723e */ /* 0x000fe400000010ff */
[----:B------:R-:W-:Y:S02]  /*11950*/  F2FP.BF16.F32.PACK_AB R50, R47, R50 ;  /* 0x000000322f32723e */ /* 0x000fe400000010ff */
[----:B------:R-:W-:Y:S02]  /*11960*/  F2FP.BF16.F32.PACK_AB R44, R79, R78 ;  /* 0x0000004e4f2c723e */ /* 0x000fe400000010ff */
[----:B------:R-:W-:Y:S02]  /*11970*/  F2FP.BF16.F32.PACK_AB R45, R81, R62 ;  /* 0x0000003e512d723e */ /* 0x000fe400000010ff */
[----:B------:R-:W-:Y:S02]  /*11980*/  F2FP.BF16.F32.PACK_AB R46, R58, R83 ;  /* 0x000000533a2e723e */ /* 0x000fe400000010ff */
[----:B------:R-:W-:-:S02]  /*11990*/  F2FP.BF16.F32.PACK_AB R47, R60, R77 ;  /* 0x0000004d3c2f723e */ /* 0x000fc400000010ff */
[----:B------:R-:W-:-:S03]  /*119a0*/  F2FP.BF16.F32.PACK_AB R51, R56, R51 ;  /* 0x000000333833723e */ /* 0x000fc600000010ff */
[----:B------:R2:W-:Y:S04]  /*119b0*/  STS.128 [R93], R44 ;  /* 0x0000002c5d007388 */ /* 0x0005e80000000c00 */
[----:B------:R2:W-:Y:S02]  /*119c0*/  STS.128 [R20+0x10400], R48 ;  /* 0x0104003014007388 */ /* 0x0005e40000000c00 */
.L_x_1715:
[----:B------:R-:W-:Y:S05]  /*119d0*/  BSYNC B2 ;  /* 0x0000000000027941 */ /* 0x000fea0003800000 */
.L_x_1714:
[----:B------:R-:W-:Y:S05]  /*119e0*/  @P1 BRA `(.L_x_1713) ;  /* 0x0000000400a01947 */ /* 0x000fea0003800000 */
[----:B-12---:R-:W2:Y:S04]  /*119f0*/  LDL R20, [R1+0x48] ;  /* 0x0000480001147983 */ /* 0x006ea80000100800 */
[----:B------:R-:W3:Y:S01]  /*11a00*/  LDL R68, [R1+0x90] ;  /* 0x0000900001447983 */ /* 0x000ee20000100800 */
[----:B------:R-:W-:Y:S02]  /*11a10*/  SHF.R.U64 R59, R40, 0x10, R41 ;  /* 0x00000010283b7819 */ /* 0x000fe40000001229 */
[----:B------:R-:W-:Y:S02]  /*11a20*/  SHF.R.U64 R40, R42, 0x10, R43 ;  /* 0x000000102a287819 */ /* 0x000fe4000000122b */
[--C-:B------:R-:W-:Y:S02]  /*11a30*/  SHF.R.U64 R42, R52, 0x10, R53.reuse ;  /* 0x00000010342a7819 */ /* 0x100fe40000001235 */
[----:B------:R-:W-:-:S02]  /*11a40*/  SHF.R.U32.HI R52, RZ, 0x10, R53 ;  /* 0x00000010ff347819 */ /* 0x000fc40000011635 */
[----:B------:R-:W-:Y:S02]  /*11a50*/  SHF.R.U32.HI R56, RZ, 0x10, R43 ;  /* 0x00000010ff387819 */ /* 0x000fe4000001162b */
[----:B------:R-:W-:Y:S02]  /*11a60*/  PRMT R53, R109, 0x5410, R42 ;  /* 0x000054106d357816 */ /* 0x000fe4000000002a */
[----:B------:R-:W-:Y:S02]  /*11a70*/  SHF.R.U32.HI R57, RZ, 0x10, R41 ;  /* 0x00000010ff397819 */ /* 0x000fe40000011629 */
[--C-:B------:R-:W-:Y:S01]  /*11a80*/  SHF.R.U64 R41, R54, 0x10, R55.reuse ;  /* 0x0000001036297819 */ /* 0x100fe20000001237 */
[----:B------:R-:W-:Y:S01]  /*11a90*/  IMAD.U32 R61, R53, 0x10000, RZ ;  /* 0x00010000353d7824 */ /* 0x000fe200078e00ff */
[----:B------:R-:W-:Y:S02]  /*11aa0*/  SHF.R.U32.HI R55, RZ, 0x10, R55 ;  /* 0x00000010ff377819 */ /* 0x000fe40000011637 */
[----:B------:R-:W-:-:S02]  /*11ab0*/  PRMT R40, R111, 0x5410, R40 ;  /* 0x000054106f287816 */ /* 0x000fc40000000028 */
[----:B------:R-:W-:Y:S02]  /*11ac0*/  PRMT R111, R111, 0x5432, R56 ;  /* 0x000054326f6f7816 */ /* 0x000fe40000000038 */
[----:B------:R-:W-:Y:S02]  /*11ad0*/  PRMT R109, R109, 0x5432, R52 ;  /* 0x000054326d6d7816 */ /* 0x000fe40000000034 */
[C---:B------:R-:W-:Y:S02]  /*11ae0*/  PRMT R41, R108.reuse, 0x5410, R41 ;  /* 0x000054106c297816 */ /* 0x040fe40000000029 */
[----:B------:R-:W-:Y:S01]  /*11af0*/  PRMT R108, R108, 0x5432, R55 ;  /* 0x000054326c6c7816 */ /* 0x000fe20000000037 */
[----:B------:R-:W-:-:S04]  /*11b00*/  IMAD.U32 R62, R109, 0x10000, RZ ;  /* 0x000100006d3e7824 */ /* 0x000fc800078e00ff */
[----:B------:R-:W-:Y:S01]  /*11b10*/  IMAD.U32 R63, R108, 0x10000, RZ ;  /* 0x000100006c3f7824 */ /* 0x000fe200078e00ff */
[----:B--2---:R-:W-:-:S04]  /*11b20*/  LEA.HI R3, R3, R20, RZ, 0x1d ;  /* 0x0000001403037211 */ /* 0x004fc800078fe8ff */
[----:B------:R-:W-:Y:S01]  /*11b30*/  SHF.R.S32.HI R44, RZ, 0x1f, R3 ;  /* 0x0000001fff2c7819 */ /* 0x000fe20000011403 */
[----:B------:R-:W-:-:S03]  /*11b40*/  IMAD.SHL.U32 R20, R3, 0x8, RZ ;  /* 0x0000000803147824 */ /* 0x000fc600078e00ff */
[----:B------:R-:W-:Y:S02]  /*11b50*/  LEA.HI R44, R44, R3, RZ, 0x3 ;  /* 0x000000032c2c7211 */ /* 0x000fe400078f18ff */
[----:B------:R-:W-:Y:S02]  /*11b60*/  LOP3.LUT R3, R92, 0x38, R20, 0xf8, !PT ;  /* 0x000000385c037812 */ /* 0x000fe400078ef814 */
[----:B------:R-:W-:Y:S01]  /*11b70*/  PRMT R20, R110, 0x5410, R59 ;  /* 0x000054106e147816 */ /* 0x000fe2000000003b */
[----:B------:R-:W-:Y:S01]  /*11b80*/  IMAD.SHL.U32 R44, R44, 0x400, RZ ;  /* 0x000004002c2c7824 */ /* 0x000fe200078e00ff */
[----:B------:R-:W-:Y:S02]  /*11b90*/  LOP3.LUT R3, R3, R91, RZ, 0x3c, !PT ;  /* 0x0000005b03037212 */ /* 0x000fe400078e3cff */
[----:B------:R-:W-:Y:S01]  /*11ba0*/  PRMT R110, R110, 0x5432, R57 ;  /* 0x000054326e6e7816 */ /* 0x000fe20000000039 */
[----:B------:R-:W-:Y:S01]  /*11bb0*/  IMAD.U32 R60, R20, 0x10000, RZ ;  /* 0x00010000143c7824 */ /* 0x000fe200078e00ff */
[----:B------:R-:W-:-:S04]  /*11bc0*/  LOP3.LUT R44, R44, 0x7fffe000, RZ, 0xc0, !PT ;  /* 0x7fffe0002c2c7812 */ /* 0x000fc800078ec0ff */
[----:B-----5:R-:W-:Y:S02]  /*11bd0*/  IADD3 R3, R3, R44, R82 ;  /* 0x0000002c03037210 */ /* 0x020fe40007ffe052 */
[----:B---3--:R-:W1:Y:S03]  /*11be0*/  LDS.128 R44, [R68] ;  /* 0x00000000442c7984 */ /* 0x008e660000000c00 */
[----:B------:R-:W-:-:S05]  /*11bf0*/  IMAD R3, R3, 0x2, R16 ;  /* 0x0000000203037824 */ /* 0x000fca00078e0210 */
[----:B------:R-:W2:Y:S01]  /*11c00*/  LDS.128 R48, [R3+0x10400] ;  /* 0x0104000003307984 */ /* 0x000ea20000000c00 */
        /* <DEDUP_REMOVED lines=8> */
[C---:B--2---:R-:W-:Y:S01]  /*11c90*/  IMAD.U32 R56, R48.reuse, 0x10000, RZ ;  /* 0x0001000030387824 */ /* 0x044fe200078e00ff */
[----:B------:R-:W-:Y:S01]  /*11ca0*/  LOP3.LUT R52, R48, 0xffff0000, RZ, 0xc0, !PT ;  /* 0xffff000030347812 */ /* 0x000fe200078ec0ff */
[----:B------:R-:W-:Y:S01]  /*11cb0*/  IMAD.U32 R58, R49, 0x10000, RZ ;  /* 0x00010000313a7824 */ /* 0x000fe200078e00ff */
[----:B------:R-:W-:Y:S01]  /*11cc0*/  LOP3.LUT R47, R50, 0xffff0000, RZ, 0xc0, !PT ;  /* 0xffff0000322f7812 */ /* 0x000fe200078ec0ff */
[----:B------:R-:W-:Y:S01]  /*11cd0*/  FMUL.FTZ R64, R56, R61 ;  /* 0x0000003d38407220 */ /* 0x000fe20000410000 */
[----:B------:R-:W-:Y:S01]  /*11ce0*/  IMAD.U32 R48, R50, 0x10000, RZ ;  /* 0x0001000032307824 */ /* 0x000fe200078e00ff */
[C---:B------:R-:W-:Y:S01]  /*11cf0*/  LOP3.LUT R50, R51.reuse, 0xffff0000, RZ, 0xc0, !PT ;  /* 0xffff000033327812 */ /* 0x040fe200078ec0ff */
[----:B------:R-:W-:-:S02]  /*11d00*/  IMAD.U32 R59, R51, 0x10000, RZ ;  /* 0x00010000333b7824 */ /* 0x000fc400078e00ff */
[-C--:B------:R-:W-:Y:S01]  /*11d10*/  FMUL.FTZ R66, R56, R60.reuse ;  /* 0x0000003c38427220 */ /* 0x080fe20000410000 */
[----:B------:R-:W-:Y:S01]  /*11d20*/  FFMA.FTZ R51, R55, R60, -R64 ;  /* 0x0000003c37337223 */ /* 0x000fe20000010840 */
[----:B------:R-:W-:Y:S02]  /*11d30*/  IMAD.U32 R56, R110, 0x10000, RZ ;  /* 0x000100006e387824 */ /* 0x000fe400078e00ff */
[C---:B------:R-:W-:Y:S01]  /*11d40*/  FMUL.FTZ R64, R58.reuse, R62 ;  /* 0x0000003e3a407220 */ /* 0x040fe20000410000 */
[----:B------:R-:W-:Y:S02]  /*11d50*/  IMAD.U32 R60, R111, 0x10000, RZ ;  /* 0x000100006f3c7824 */ /* 0x000fe400078e00ff */
[----:B------:R-:W-:Y:S01]  /*11d60*/  FFMA.FTZ R55, R55, R61, R66 ;  /* 0x0000003d37377223 */ /* 0x000fe20000010042 */
[-C--:B------:R-:W-:Y:S01]  /*11d70*/  FMUL.FTZ R58, R58, R56.reuse ;  /* 0x000000383a3a7220 */ /* 0x080fe20000410000 */
[----:B------:R-:W-:Y:S01]  /*11d80*/  FFMA.FTZ R56, R57, R56, -R64 ;  /* 0x0000003839387223 */ /* 0x000fe20000010840 */
[-C--:B------:R-:W-:Y:S01]  /*11d90*/  FMUL.FTZ R65, R59, R63.reuse ;  /* 0x0000003f3b417220 */ /* 0x080fe20000410000 */
[----:B------:R-:W-:Y:S01]  /*11da0*/  LOP3.LUT R61, R53, 0xffff0000, RZ, 0xc0, !PT ;  /* 0xffff0000353d7812 */ /* 0x000fe200078ec0ff */
[----:B------:R-:W-:Y:S01]  /*11db0*/  FMUL.FTZ R64, R59, R60 ;  /* 0x0000003c3b407220 */ /* 0x000fe20000410000 */
[----:B------:R-:W-:Y:S01]  /*11dc0*/  FFMA.FTZ R57, R57, R62, R58 ;  /* 0x0000003e39397223 */ /* 0x000fe2000001003a */
[C---:B------:R-:W-:Y:S01]  /*11dd0*/  FFMA.FTZ R53, R54.reuse, R60, -R65 ;  /* 0x0000003c36357223 */ /* 0x040fe20000010841 */
[----:B------:R-:W-:Y:S01]  /*11de0*/  LOP3.LUT R49, R49, 0xffff0000, RZ, 0xc0, !PT ;  /* 0xffff000031317812 */ /* 0x000fe200078ec0ff */
[----:B------:R-:W-:Y:S01]  /*11df0*/  FFMA.FTZ R54, R54, R63, R64 ;  /* 0x0000003f36367223 */ /* 0x000fe20000010040 */
[----:B------:R-:W-:Y:S01]  /*11e00*/  LOP3.LUT R59, R20, 0xffff0000, RZ, 0xc0, !PT ;  /* 0xffff0000143b7812 */ /* 0x000fe200078ec0ff */
[----:B------:R-:W-:Y:S01]  /*11e10*/  FMUL.FTZ R63, R52, R61 ;  /* 0x0000003d343f7220 */ /* 0x000fe20000410000 */
[----:B------:R-:W-:-:S02]  /*11e20*/  LOP3.LUT R110, R110, 0xffff0000, RZ, 0xc0, !PT ;  /* 0xffff00006e6e7812 */ /* 0x000fc400078ec0ff */
[----:B------:R-:W-:Y:S01]  /*11e30*/  LOP3.LUT R58, R109, 0xffff0000, RZ, 0xc0, !PT ;  /* 0xffff00006d3a7812 */ /* 0x000fe200078ec0ff */
[-C--:B------:R-:W-:Y:S01]  /*11e40*/  FMUL.FTZ R65, R52, R59.reuse ;  /* 0x0000003b34417220 */ /* 0x080fe20000410000 */
[----:B------:R-:W-:Y:S01]  /*11e50*/  FFMA.FTZ R20, R42, R59, -R63 ;  /* 0x0000003b2a147223 */ /* 0x000fe2000001083f */
[----:B------:R-:W-:Y:S01]  /*11e60*/  FMUL.FTZ R67, R49, R110 ;  /* 0x0000006e31437220 */ /* 0x000fe20000410000 */
[----:B------:R-:W-:Y:S02]  /*11e70*/  IMAD.U32 R63, R41, 0x10000, RZ ;  /* 0x00010000293f7824 */ /* 0x000fe400078e00ff */
[-C--:B------:R-:W-:Y:S01]  /*11e80*/  FMUL.FTZ R60, R49, R58.reuse ;  /* 0x0000003a313c7220 */ /* 0x080fe20000410000 */
[----:B------:R-:W-:Y:S02]  /*11e90*/  IMAD.U32 R59, R40, 0x10000, RZ ;  /* 0x00010000283b7824 */ /* 0x000fe400078e00ff */
[----:B------:R-:W-:Y:S01]  /*11ea0*/  FFMA.FTZ R52, R42, R61, R65 ;  /* 0x0000003d2a347223 */ /* 0x000fe20000010041 */
[C---:B------:R-:W-:Y:S01]  /*11eb0*/  FFMA.FTZ R58, R45.reuse, R58, R67 ;  /* 0x0000003a2d3a7223 */ /* 0x040fe20000010043 */
[----:B------:R-:W-:Y:S01]  /*11ec0*/  FFMA.FTZ R49, R45, R110, -R60 ;  /* 0x0000006e2d317223 */ /* 0x000fe2000001083c */
[C---:B------:R-:W-:Y:S01]  /*11ed0*/  FMUL.FTZ R61, R48.reuse, R63 ;  /* 0x0000003f303d7220 */ /* 0x040fe20000410000 */
[----:B------:R-:W-:Y:S01]  /*11ee0*/  FMUL.FTZ R45, R48, R59 ;  /* 0x0000003b302d7220 */ /* 0x000fe20000410000 */
[----:B------:R-:W-:-:S02]  /*11ef0*/  LOP3.LUT R42, R41, 0xffff0000, RZ, 0xc0, !PT ;  /* 0xffff0000292a7812 */ /* 0x000fc400078ec0ff */
[----:B------:R-:W-:Y:S01]  /*11f00*/  LOP3.LUT R40, R40, 0xffff0000, RZ, 0xc0, !PT ;  /* 0xffff000028287812 */ /* 0x000fe200078ec0ff */
[----:B------:R-:W-:Y:S01]  /*11f10*/  FFMA.FTZ R61, R44, R59, -R61 ;  /* 0x0000003b2c3d7223 */ /* 0x000fe2000001083d */
[----:B------:R-:W-:Y:S01]  /*11f20*/  LOP3.LUT R41, R108, 0xffff0000, RZ, 0xc0, !PT ;  /* 0xffff00006c297812 */ /* 0x000fe200078ec0ff */
[----:B------:R-:W-:Y:S01]  /*11f30*/  FFMA.FTZ R63, R44, R63, R45 ;  /* 0x0000003f2c3f7223 */ /* 0x000fe2000001002d */
[----:B------:R-:W-:Y:S01]  /*11f40*/  LOP3.LUT R111, R111, 0xffff0000, RZ, 0xc0, !PT ;  /* 0xffff00006f6f7812 */ /* 0x000fe200078ec0ff */
[C---:B------:R-:W-:Y:S01]  /*11f50*/  FMUL.FTZ R44, R47.reuse, R42 ;  /* 0x0000002a2f2c7220 */ /* 0x040fe20000410000 */
[-C--:B------:R-:W-:Y:S01]  /*11f60*/  FMUL.FTZ R47, R47, R40.reuse ;  /* 0x000000282f2f7220 */ /* 0x080fe20000410000 */
[C---:B------:R-:W-:Y:S02]  /*11f70*/  FMUL.FTZ R45, R50.reuse, R41 ;  /* 0x00000029322d7220 */ /* 0x040fe40000410000 */
[-C--:B------:R-:W-:Y:S01]  /*11f80*/  FMUL.FTZ R62, R50, R111.reuse ;  /* 0x0000006f323e7220 */ /* 0x080fe20000410000 */
[C---:B------:R-:W-:Y:S01]  /*11f90*/  FFMA.FTZ R48, R43.reuse, R40, -R44 ;  /* 0x000000282b307223 */ /* 0x040fe2000001082c */
[----:B------:R-:W-:Y:S01]  /*11fa0*/  FFMA.FTZ R50, R43, R42, R47 ;  /* 0x0000002a2b327223 */ /* 0x000fe2000001002f */
[C---:B------:R-:W-:Y:S01]  /*11fb0*/  FFMA.FTZ R60, R46.reuse, R111, -R45 ;  /* 0x0000006f2e3c7223 */ /* 0x040fe2000001082d */
        /* <DEDUP_REMOVED lines=11> */
.L_x_1713:
[----:B------:R-:W-:Y:S05]  /*12070*/  BSYNC B1 ;  /* 0x0000000000017941 */ /* 0x000fea0003800000 */
.L_x_1712:
[----:B---3--:R-:W-:Y:S01]  /*12080*/  VIADD R3, R23, 0x40 ;  /* 0x0000004017037836 */ /* 0x008fe20000000000 */
[----:B------:R-:W-:Y:S04]  /*12090*/  BSSY B1, `(.L_x_1716) ;  /* 0x00000e8000017945 */ /* 0x000fe80003800000 */
[----:B------:R-:W-:-:S13]  /*120a0*/  ISETP.GE.AND P0, PT, R3, R0, PT ;  /* 0x000000000300720c */ /* 0x000fda0003f06270 */
[----:B------:R-:W-:Y:S05]  /*120b0*/  @P0 BRA `(.L_x_1717) ;  /* 0x0000000c00940947 */ /* 0x000fea0003800000 */
[----:B--2---:R-:W2:Y:S01]  /*120c0*/  LDC R49, c[0x0][0x3f4] ;  /* 0x0000fd00ff317b82 */ /* 0x004ea20000000800 */
[----:B------:R-:W-:Y:S01]  /*120d0*/  BSSY B2, `(.L_x_1718) ;  /* 0x0000073000027945 */ /* 0x000fe20003800000 */
[-C--:B--2---:R-:W-:Y:S02]  /*120e0*/  ISETP.GE.AND P0, PT, R18, R49.reuse, PT ;  /* 0x000000311200720c */ /* 0x084fe40003f06270 */
[----:B------:R-:W-:-:S11]  /*120f0*/  ISETP.GE.AND P1, PT, R226, R49, PT ;  /* 0x00000031e200720c */ /* 0x000fd60003f26270 */
[----:B------:R-:W-:Y:S05]  /*12100*/  @P0 BRA `(.L_x_1719) ;  /* 0x0000000400bc0947 */ /* 0x000fea0003800000 */
[----:B-1----:R-:W2:Y:S04]  /*12110*/  LDL R20, [R1+0x44] ;  /* 0x0000440001147983 */ /* 0x002ea80000100800 */
[----:B------:R-:W3:Y:S01]  /*12120*/  LDL R61, [R1+0x8c] ;  /* 0x00008c00013d7983 */ /* 0x000ee20000100800 */
[----:B------:R-:W-:Y:S01]  /*12130*/  IMAD.SHL.U32 R40, R3, 0x40, RZ ;  /* 0x0000004003287824 */ /* 0x000fe200078e00ff */
[----:B------:R-:W-:Y:S02]  /*12140*/  SHF.R.S32.HI R42, RZ, 0x1f, R3 ;  /* 0x0000001fff2a7819 */ /* 0x000fe40000011403 */
[----:B------:R-:W-:Y:S02]  /*12150*/  SHF.R.U64 R51, R28, 0x10, R29 ;  /* 0x000000101c337819 */ /* 0x000fe4000000121d */
[----:B------:R-:W-:-:S02]  /*12160*/  LOP3.LUT R43, R40, 0x1c0, RZ, 0xc0, !PT ;  /* 0x000001c0282b7812 */ /* 0x000fc400078ec0ff */
[----:B------:R-:W-:Y:S02]  /*12170*/  LEA.HI R42, R42, R3, RZ, 0x3 ;  /* 0x000000032a2a7211 */ /* 0x000fe400078f18ff */
[----:B------:R-:W-:Y:S02]  /*12180*/  SHF.R.U64 R54, R32, 0x10, R33 ;  /* 0x0000001020367819 */ /* 0x000fe40000001221 */
[--C-:B------:R-:W-:Y:S01]  /*12190*/  SHF.R.U64 R28, R30, 0x10, R31.reuse ;  /* 0x000000101e1c7819 */ /* 0x100fe2000000121f */
[----:B------:R-:W-:Y:S01]  /*121a0*/  IMAD.SHL.U32 R42, R42, 0x40, RZ ;  /* 0x000000402a2a7824 */ /* 0x000fe200078e00ff */
[----:B------:R-:W-:Y:S02]  /*121b0*/  SHF.R.U32.HI R30, RZ, 0x10, R31 ;  /* 0x00000010ff1e7819 */ /* 0x000fe4000001161f */
[----:B------:R-:W-:Y:S02]  /*121c0*/  SHF.R.U64 R31, R34, 0x10, R35 ;  /* 0x00000010221f7819 */ /* 0x000fe40000001223 */
[----:B------:R-:W-:-:S02]  /*121d0*/  LOP3.LUT R42, R42, 0xfffffe00, RZ, 0xc0, !PT ;  /* 0xfffffe002a2a7812 */ /* 0x000fc400078ec0ff */
[----:B------:R-:W-:Y:S02]  /*121e0*/  SHF.R.U32.HI R35, RZ, 0x10, R35 ;  /* 0x00000010ff237819 */ /* 0x000fe40000011623 */
[----:B------:R-:W-:Y:S02]  /*121f0*/  PRMT R54, R105, 0x5410, R54 ;  /* 0x0000541069367816 */ /* 0x000fe40000000036 */
[----:B------:R-:W-:Y:S02]  /*12200*/  PRMT R48, R106, 0x5410, R51 ;  /* 0x000054106a307816 */ /* 0x000fe40000000033 */
[----:B------:R-:W-:Y:S01]  /*12210*/  PRMT R31, R104, 0x5410, R31 ;  /* 0x00005410681f7816 */ /* 0x000fe2000000001f */
[----:B------:R-:W-:Y:S01]  /*12220*/  IMAD.U32 R55, R54, 0x10000, RZ ;  /* 0x0001000036377824 */ /* 0x000fe200078e00ff */
[----:B------:R-:W-:Y:S02]  /*12230*/  SHF.R.U32.HI R32, RZ, 0x10, R33 ;  /* 0x00000010ff207819 */ /* 0x000fe40000011621 */
[----:B------:R-:W-:-:S02]  /*12240*/  PRMT R104, R104, 0x5432, R35 ;  /* 0x0000543268687816 */ /* 0x000fc40000000023 */
[----:B------:R-:W-:Y:S02]  /*12250*/  SHF.R.U32.HI R29, RZ, 0x10, R29 ;  /* 0x00000010ff1d7819 */ /* 0x000fe4000001161d */
[----:B------:R-:W-:Y:S01]  /*12260*/  PRMT R105, R105, 0x5432, R32 ;  /* 0x0000543269697816 */ /* 0x000fe20000000020 */
[----:B------:R-:W-:Y:S01]  /*12270*/  IMAD.U32 R57, R104, 0x10000, RZ ;  /* 0x0001000068397824 */ /* 0x000fe200078e00ff */
[----:B------:R-:W-:Y:S02]  /*12280*/  PRMT R106, R106, 0x5432, R29 ;  /* 0x000054326a6a7816 */ /* 0x000fe4000000001d */
[----:B------:R-:W-:Y:S01]  /*12290*/  PRMT R28, R107, 0x5410, R28 ;  /* 0x000054106b1c7816 */ /* 0x000fe2000000001c */
[----:B------:R-:W-:Y:S01]  /*122a0*/  IMAD.U32 R56, R105, 0x10000, RZ ;  /* 0x0001000069387824 */ /* 0x000fe200078e00ff */
[----:B------:R-:W-:Y:S02]  /*122b0*/  PRMT R107, R107, 0x5432, R30 ;  /* 0x000054326b6b7816 */ /* 0x000fe4000000001e */
[----:B------:R-:W-:-:S02]  /*122c0*/  LOP3.LUT R54, R54, 0xffff0000, RZ, 0xc0, !PT ;  /* 0xffff000036367812 */ /* 0x000fc400078ec0ff */
[----:B------:R-:W-:Y:S02]  /*122d0*/  LOP3.LUT R105, R105, 0xffff0000, RZ, 0xc0, !PT ;  /* 0xffff000069697812 */ /* 0x000fe400078ec0ff */
[----:B--2---:R-:W-:-:S04]  /*122e0*/  LEA.HI R20, R49, R20, RZ, 0x1d ;  /* 0x0000001431147211 */ /* 0x004fc800078fe8ff */
[----:B------:R-:W-:Y:S01]  /*122f0*/  SHF.R.S32.HI R41, RZ, 0x1f, R20 ;  /* 0x0000001fff297819 */ /* 0x000fe20000011414 */
[----:B------:R-:W-:-:S03]  /*12300*/  IMAD.SHL.U32 R40, R20, 0x8, RZ ;  /* 0x0000000814287824 */ /* 0x000fc600078e00ff */
[----:B------:R-:W-:Y:S02]  /*12310*/  LEA.HI R41, R41, R20, RZ, 0x3 ;  /* 0x0000001429297211 */ /* 0x000fe400078f18ff */
[----:B------:R-:W-:Y:S02]  /*12320*/  LOP3.LUT R20, R43, 0x38, R40, 0xf8, !PT ;  /* 0x000000382b147812 */ /* 0x000fe400078ef828 */
[----:B------:R-:W-:Y:S01]  /*12330*/  SHF.R.U32.HI R43, RZ, 0x3, R43 ;  /* 0x00000003ff2b7819 */ /* 0x000fe2000001162b */
[----:B------:R-:W-:-:S03]  /*12340*/  IMAD.SHL.U32 R41, R41, 0x400, RZ ;  /* 0x0000040029297824 */ /* 0x000fc600078e00ff */
[----:B------:R-:W-:Y:S02]  /*12350*/  LOP3.LUT R20, R20, R43, RZ, 0x3c, !PT ;  /* 0x0000002b14147212 */ /* 0x000fe400078e3cff */
[----:B------:R-:W-:-:S04]  /*12360*/  LOP3.LUT R41, R41, 0x7fffe000, RZ, 0xc0, !PT ;  /* 0x7fffe00029297812 */ /* 0x000fc800078ec0ff */
[----:B------:R-:W-:Y:S02]  /*12370*/  IADD3 R45, R20, R41, R42 ;  /* 0x00000029142d7210 */ /* 0x000fe40007ffe02a */
        /* <DEDUP_REMOVED lines=12> */
[C---:B------:R-:W-:Y:S01]  /*12440*/  LOP3.LUT R53, R45.reuse, 0xffff0000, RZ, 0xc0, !PT ;  /* 0xffff00002d357812 */ /* 0x040fe200078ec0ff */
[----:B------:R-:W-:Y:S01]  /*12450*/  IMAD.U32 R41, R45, 0x10000, RZ ;  /* 0x000100002d297824 */ /* 0x000fe200078e00ff */
[----:B------:R-:W-:Y:S01]  /*12460*/  LOP3.LUT R52, R44, 0xffff0000, RZ, 0xc0, !PT ;  /* 0xffff00002c347812 */ /* 0x000fe200078ec0ff */
[----:B------:R-:W-:-:S02]  /*12470*/  IMAD.U32 R45, R48, 0x10000, RZ ;  /* 0x00010000302d7824 */ /* 0x000fc400078e00ff */
[----:B------:R-:W-:Y:S01]  /*12480*/  FMUL.FTZ R58, R34, R55 ;  /* 0x00000037223a7220 */ /* 0x000fe20000410000 */
[C---:B------:R-:W-:Y:S01]  /*12490*/  IMAD.U32 R43, R46.reuse, 0x10000, RZ ;  /* 0x000100002e2b7824 */ /* 0x040fe200078e00ff */
[----:B------:R-:W-:Y:S01]  /*124a0*/  LOP3.LUT R32, R46, 0xffff0000, RZ, 0xc0, !PT ;  /* 0xffff00002e207812 */ /* 0x000fe200078ec0ff */
[-C--:B------:R-:W-:Y:S01]  /*124b0*/  FMUL.FTZ R60, R34, R45.reuse ;  /* 0x0000002d223c7220 */ /* 0x080fe20000410000 */
[----:B------:R-:W-:Y:S01]  /*124c0*/  FFMA.FTZ R34, R35, R45, -R58 ;  /* 0x0000002d23227223 */ /* 0x000fe2000001083a */
[----:B------:R-:W-:Y:S01]  /*124d0*/  IMAD.U32 R45, R106, 0x10000, RZ ;  /* 0x000100006a2d7824 */ /* 0x000fe200078e00ff */
[C---:B------:R-:W-:Y:S01]  /*124e0*/  LOP3.LUT R46, R47.reuse, 0xffff0000, RZ, 0xc0, !PT ;  /* 0xffff00002f2e7812 */ /* 0x040fe200078ec0ff */
[----:B------:R-:W-:Y:S02]  /*124f0*/  IMAD.U32 R44, R47, 0x10000, RZ ;  /* 0x000100002f2c7824 */ /* 0x000fe400078e00ff */
[----:B------:R-:W-:Y:S01]  /*12500*/  FMUL.FTZ R59, R41, R56 ;  /* 0x00000038293b7220 */ /* 0x000fe20000410000 */
[----:B------:R-:W-:Y:S01]  /*12510*/  FFMA.FTZ R35, R35, R55, R60 ;  /* 0x0000003723237223 */ /* 0x000fe2000001003c */
[----:B------:R-:W-:-:S02]  /*12520*/  IMAD.U32 R47, R107, 0x10000, RZ ;  /* 0x000100006b2f7824 */ /* 0x000fc400078e00ff */
[-C--:B------:R-:W-:Y:S01]  /*12530*/  FMUL.FTZ R55, R41, R45.reuse ;  /* 0x0000002d29377220 */ /* 0x080fe20000410000 */
[----:B------:R-:W-:Y:S01]  /*12540*/  FFMA.FTZ R41, R50, R45, -R59 ;  /* 0x0000002d32297223 */ /* 0x000fe2000001083b */
[C---:B------:R-:W-:Y:S01]  /*12550*/  FMUL.FTZ R58, R44.reuse, R57 ;  /* 0x000000392c3a7220 */ /* 0x040fe20000410000 */
[-C--:B------:R-:W-:Y:S01]  /*12560*/  FMUL.FTZ R60, R44, R47.reuse ;  /* 0x0000002f2c3c7220 */ /* 0x080fe20000410000 */
[----:B------:R-:W-:Y:S01]  /*12570*/  FFMA.FTZ R45, R50, R56, R55 ;  /* 0x00000038322d7223 */ /* 0x000fe20000010037 */
[----:B------:R-:W-:Y:S01]  /*12580*/  LOP3.LUT R48, R48, 0xffff0000, RZ, 0xc0, !PT ;  /* 0xffff000030307812 */ /* 0x000fe200078ec0ff */
[----:B------:R-:W-:Y:S01]  /*12590*/  FMUL.FTZ R50, R52, R54 ;  /* 0x0000003634327220 */ /* 0x000fe20000410000 */
[C---:B------:R-:W-:Y:S01]  /*125a0*/  FFMA.FTZ R44, R51.reuse, R47, -R58 ;  /* 0x0000002f332c7223 */ /* 0x040fe2000001083a */
[----:B------:R-:W-:Y:S01]  /*125b0*/  FFMA.FTZ R47, R51, R57, R60 ;  /* 0x00000039332f7223 */ /* 0x000fe2000001003c */
[----:B------:R-:W-:Y:S01]  /*125c0*/  LOP3.LUT R106, R106, 0xffff0000, RZ, 0xc0, !PT ;  /* 0xffff00006a6a7812 */ /* 0x000fe200078ec0ff */
[-C--:B------:R-:W-:Y:S01]  /*125d0*/  FMUL.FTZ R52, R52, R48.reuse ;  /* 0x0000003034347220 */ /* 0x080fe20000410000 */
[----:B------:R-:W-:Y:S01]  /*125e0*/  FFMA.FTZ R51, R33, R48, -R50 ;  /* 0x0000003021337223 */ /* 0x000fe20000010832 */
[C---:B------:R-:W-:Y:S01]  /*125f0*/  IMAD.U32 R50, R31.reuse, 0x10000, RZ ;  /* 0x000100001f327824 */ /* 0x040fe200078e00ff */
[----:B------:R-:W-:Y:S01]  /*12600*/  LOP3.LUT R31, R31, 0xffff0000, RZ, 0xc0, !PT ;  /* 0xffff00001f1f7812 */ /* 0x000fe200078ec0ff */
[----:B------:R-:W-:-:S02]  /*12610*/  IMAD.U32 R48, R28, 0x10000, RZ ;  /* 0x000100001c307824 */ /* 0x000fc400078e00ff */
[----:B------:R-:W-:Y:S01]  /*12620*/  FFMA.FTZ R52, R33, R54, R52 ;  /* 0x0000003621347223 */ /* 0x000fe20000010034 */
[C---:B------:R-:W-:Y:S01]  /*12630*/  FMUL.FTZ R33, R43.reuse, R50 ;  /* 0x000000322b217220 */ /* 0x040fe20000410000 */
[----:B------:R-:W-:Y:S01]  /*12640*/  LOP3.LUT R28, R28, 0xffff0000, RZ, 0xc0, !PT ;  /* 0xffff00001c1c7812 */ /* 0x000fe200078ec0ff */
[-C--:B------:R-:W-:Y:S01]  /*12650*/  FMUL.FTZ R43, R43, R48.reuse ;  /* 0x000000302b2b7220 */ /* 0x080fe20000410000 */
[----:B------:R-:W-:Y:S01]  /*12660*/  FMUL.FTZ R55, R53, R105 ;  /* 0x0000006935377220 */ /* 0x000fe20000410000 */
[----:B------:R-:W-:Y:S01]  /*12670*/  FFMA.FTZ R48, R30, R48, -R33 ;  /* 0x000000301e307223 */ /* 0x000fe20000010821 */
[----:B------:R-:W-:Y:S01]  /*12680*/  LOP3.LUT R33, R104, 0xffff0000, RZ, 0xc0, !PT ;  /* 0xffff000068217812 */ /* 0x000fe200078ec0ff */
[----:B------:R-:W-:Y:S01]  /*12690*/  FFMA.FTZ R43, R30, R50, R43 ;  /* 0x000000321e2b7223 */ /* 0x000fe2000001002b */
[----:B------:R-:W-:Y:S01]  /*126a0*/  LOP3.LUT R107, R107, 0xffff0000, RZ, 0xc0, !PT ;  /* 0xffff00006b6b7812 */ /* 0x000fe200078ec0ff */
[-C--:B------:R-:W-:Y:S01]  /*126b0*/  FMUL.FTZ R56, R53, R106.reuse ;  /* 0x0000006a35387220 */ /* 0x080fe20000410000 */
[----:B------:R-:W-:Y:S01]  /*126c0*/  FMUL.FTZ R30, R32, R31 ;  /* 0x0000001f201e7220 */ /* 0x000fe20000410000 */
[----:B------:R-:W-:Y:S01]  /*126d0*/  FFMA.FTZ R106, R40, R106, -R55 ;  /* 0x0000006a286a7223 */ /* 0x000fe20000010837 */
[-C--:B------:R-:W-:Y:S01]  /*126e0*/  FMUL.FTZ R32, R32, R28.reuse ;  /* 0x0000001c20207220 */ /* 0x080fe20000410000 */
[C---:B------:R-:W-:Y:S01]  /*126f0*/  FMUL.FTZ R55, R46.reuse, R33 ;  /* 0x000000212e377220 */ /* 0x040fe20000410000 */
[----:B------:R-:W-:Y:S01]  /*12700*/  FMUL.FTZ R46, R46, R107 ;  /* 0x0000006b2e2e7220 */ /* 0x000fe20000410000 */
[----:B------:R-:W-:Y:S01]  /*12710*/  FFMA.FTZ R56, R40, R105, R56 ;  /* 0x0000006928387223 */ /* 0x000fe20000010038 */
[C---:B------:R-:W-:Y:S01]  /*12720*/  FFMA.FTZ R40, R29.reuse, R31, R32 ;  /* 0x0000001f1d287223 */ /* 0x040fe20000010020 */
        /* <DEDUP_REMOVED lines=13> */
.L_x_1719:
[----:B------:R-:W-:Y:S05]  /*12800*/  BSYNC B2 ;  /* 0x0000000000027941 */ /* 0x000fea0003800000 */
.L_x_1718:
[----:B------:R-:W-:Y:S05]  /*12810*/  @P1 BRA `(.L_x_1717) ;  /* 0x0000000400bc1947 */ /* 0x000fea0003800000 */
[----:B--2---:R-:W2:Y:S04]  /*12820*/  LDL R28, [R1+0x48] ;  /* 0x00004800011c7983 */ /* 0x004ea80000100800 */
[----:B------:R-:W3:Y:S01]  /*12830*/  LDL R48, [R1+0x88] ;  /* 0x0000880001307983 */ /* 0x000ee20000100800 */
[----:B-1----:R-:W-:Y:S01]  /*12840*/  IMAD.SHL.U32 R20, R3, 0x40, RZ ;  /* 0x0000004003147824 */ /* 0x002fe200078e00ff */
[----:B------:R-:W-:Y:S02]  /*12850*/  SHF.R.S32.HI R30, RZ, 0x1f, R3 ;  /* 0x0000001fff1e7819 */ /* 0x000fe40000011403 */
[----:B------:R-:W-:Y:S02]  /*12860*/  SHF.R.U64 R40, R24, 0x10, R25 ;  /* 0x0000001018287819 */ /* 0x000fe40000001219 */
[----:B------:R-:W-:-:S02]  /*12870*/  LOP3.LUT R29, R20, 0x1c0, RZ, 0xc0, !PT ;  /* 0x000001c0141d7812 */ /* 0x000fc400078ec0ff */
[----:B------:R-:W-:Y:S02]  /*12880*/  LEA.HI R30, R30, R3, RZ, 0x3 ;  /* 0x000000031e1e7211 */ /* 0x000fe400078f18ff */
[----:B------:R-:W-:Y:S02]  /*12890*/  SHF.R.U32.HI R24, RZ, 0x10, R25 ;  /* 0x00000010ff187819 */ /* 0x000fe40000011619 */
[----:B------:R-:W-:Y:S01]  /*128a0*/  SHF.R.U64 R25, R26, 0x10, R27 ;  /* 0x000000101a197819 */ /* 0x000fe2000000121b */
[----:B------:R-:W-:Y:S01]  /*128b0*/  IMAD.SHL.U32 R30, R30, 0x40, RZ ;  /* 0x000000401e1e7824 */ /* 0x000fe200078e00ff */
[----:B------:R-:W-:Y:S02]  /*128c0*/  SHF.R.U64 R42, R36, 0x10, R37 ;  /* 0x00000010242a7819 */ /* 0x000fe40000001225 */
[----:B------:R-:W-:Y:S02]  /*128d0*/  SHF.R.U32.HI R27, RZ, 0x10, R27 ;  /* 0x00000010ff1b7819 */ /* 0x000fe4000001161b */
[----:B------:R-:W-:-:S02]  /*128e0*/  LOP3.LUT R30, R30, 0xfffffe00, RZ, 0xc0, !PT ;  /* 0xfffffe001e1e7812 */ /* 0x000fc400078ec0ff */
[----:B------:R-:W-:Y:S02]  /*128f0*/  SHF.R.U32.HI R36, RZ, 0x10, R37 ;  /* 0x00000010ff247819 */ /* 0x000fe40000011625 */
[C---:B------:R-:W-:Y:S02]  /*12900*/  PRMT R40, R89.reuse, 0x5410, R40 ;  /* 0x0000541059287816 */ /* 0x040fe40000000028 */
[----:B------:R-:W-:Y:S02]  /*12910*/  PRMT R89, R89, 0x5432, R24 ;  /* 0x0000543259597816 */ /* 0x000fe40000000018 */
[C---:B------:R-:W-:Y:S01]  /*12920*/  PRMT R42, R87.reuse, 0x5410, R42 ;  /* 0x00005410572a7816 */ /* 0x040fe2000000002a */
[----:B------:R-:W-:Y:S01]  /*12930*/  IMAD.U32 R41, R40, 0x10000, RZ ;  /* 0x0001000028297824 */ /* 0x000fe200078e00ff */
[----:B------:R-:W-:Y:S02]  /*12940*/  PRMT R87, R87, 0x5432, R36 ;  /* 0x0000543257577816 */ /* 0x000fe40000000024 */
[--C-:B------:R-:W-:Y:S01]  /*12950*/  SHF.R.U64 R45, R38, 0x10, R39.reuse ;  /* 0x00000010262d7819 */ /* 0x100fe20000001227 */
[----:B------:R-:W-:Y:S01]  /*12960*/  IMAD.U32 R43, R42, 0x10000, RZ ;  /* 0x000100002a2b7824 */ /* 0x000fe200078e00ff */
[----:B------:R-:W-:Y:S01]  /*12970*/  SHF.R.U32.HI R39, RZ, 0x10, R39 ;  /* 0x00000010ff277819 */ /* 0x000fe20000011627 */
[----:B------:R-:W-:Y:S01]  /*12980*/  IMAD.U32 R44, R87, 0x10000, RZ ;  /* 0x00010000572c7824 */ /* 0x000fe200078e00ff */
[----:B------:R-:W-:-:S02]  /*12990*/  PRMT R45, R88, 0x5410, R45 ;  /* 0x00005410582d7816 */ /* 0x000fc4000000002d */
[----:B------:R-:W-:Y:S02]  /*129a0*/  PRMT R88, R88, 0x5432, R39 ;  /* 0x0000543258587816 */ /* 0x000fe40000000027 */
[----:B------:R-:W-:Y:S02]  /*129b0*/  LOP3.LUT R42, R42, 0xffff0000, RZ, 0xc0, !PT ;  /* 0xffff00002a2a7812 */ /* 0x000fe400078ec0ff */
[----:B------:R-:W-:Y:S02]  /*129c0*/  LOP3.LUT R40, R40, 0xffff0000, RZ, 0xc0, !PT ;  /* 0xffff000028287812 */ /* 0x000fe400078ec0ff */
        /* <DEDUP_REMOVED lines=9> */
[----:B------:R-:W-:Y:S02]  /*12a60*/  LOP3.LUT R28, R28, 0x7fffe000, RZ, 0xc0, !PT ;  /* 0x7fffe0001c1c7812 */ /* 0x000fe400078ec0ff */
[C---:B------:R-:W-:Y:S02]  /*12a70*/  PRMT R20, R90.reuse, 0x5410, R25 ;  /* 0x000054105a147816 */ /* 0x040fe40000000019 */
[----:B------:R-:W-:Y:S02]  /*12a80*/  IADD3 R3, R3, R28, R30 ;  /* 0x0000001c03037210 */ /* 0x000fe40007ffe01e */
[----:B---3--:R-:W1:Y:S01]  /*12a90*/  LDS.128 R28, [R48] ;  /* 0x00000000301c7984 */ /* 0x008e620000000c00 */
[----:B------:R-:W-:Y:S02]  /*12aa0*/  PRMT R90, R90, 0x5432, R27 ;  /* 0x000054325a5a7816 */ /* 0x000fe4000000001b */
        /* <DEDUP_REMOVED lines=12> */
[C---:B------:R-:W-:Y:S01]  /*12b70*/  IMAD.U32 R37, R33.reuse, 0x10000, RZ ;  /* 0x0001000021257824 */ /* 0x040fe200078e00ff */
[----:B------:R-:W-:Y:S01]  /*12b80*/  LOP3.LUT R33, R33, 0xffff0000, RZ, 0xc0, !PT ;  /* 0xffff000021217812 */ /* 0x000fe200078ec0ff */
[C---:B------:R-:W-:Y:S01]  /*12b90*/  FMUL.FTZ R47, R31.reuse, R43 ;  /* 0x0000002b1f2f7220 */ /* 0x040fe20000410000 */
[----:B------:R-:W-:Y:S01]  /*12ba0*/  FMUL.FTZ R49, R31, R41 ;  /* 0x000000291f317220 */ /* 0x000fe20000410000 */
[----:B------:R-:W-:-:S02]  /*12bb0*/  IMAD.U32 R31, R89, 0x10000, RZ ;  /* 0x00010000591f7824 */ /* 0x000fc400078e00ff */
[-C--:B------:R-:W-:Y:S01]  /*12bc0*/  FMUL.FTZ R51, R37, R44.reuse ;  /* 0x0000002c25337220 */ /* 0x080fe20000410000 */
[C---:B------:R-:W-:Y:S01]  /*12bd0*/  FFMA.FTZ R47, R24.reuse, R41, -R47 ;  /* 0x00000029182f7223 */ /* 0x040fe2000001082f */
[----:B------:R-:W-:Y:S02]  /*12be0*/  IMAD.U32 R39, R35, 0x10000, RZ ;  /* 0x0001000023277824 */ /* 0x000fe400078e00ff */
[----:B------:R-:W-:Y:S01]  /*12bf0*/  FFMA.FTZ R49, R24, R43, R49 ;  /* 0x0000002b18317223 */ /* 0x000fe20000010031 */
[----:B------:R-:W-:Y:S02]  /*12c00*/  IMAD.U32 R41, R88, 0x10000, RZ ;  /* 0x0001000058297824 */ /* 0x000fe400078e00ff */
[-C--:B------:R-:W-:Y:S01]  /*12c10*/  FMUL.FTZ R37, R37, R31.reuse ;  /* 0x0000001f25257220 */ /* 0x080fe20000410000 */
[----:B------:R-:W-:Y:S02]  /*12c20*/  IMAD.U32 R24, R90, 0x10000, RZ ;  /* 0x000100005a187824 */ /* 0x000fe400078e00ff */
[C---:B------:R-:W-:Y:S01]  /*12c30*/  FFMA.FTZ R51, R26.reuse, R31, -R51 ;  /* 0x0000001f1a337223 */ /* 0x040fe20000010833 */
[C---:B------:R-:W-:Y:S01]  /*12c40*/  FMUL.FTZ R31, R39.reuse, R41 ;  /* 0x00000029271f7220 */ /* 0x040fe20000410000 */
[----:B------:R-:W-:Y:S01]  /*12c50*/  FFMA.FTZ R37, R26, R44, R37 ;  /* 0x0000002c1a257223 */ /* 0x000fe20000010025 */
[----:B------:R-:W-:Y:S01]  /*12c60*/  FMUL.FTZ R46, R39, R24 ;  /* 0x00000018272e7220 */ /* 0x000fe20000410000 */
[----:B------:R-:W-:-:S02]  /*12c70*/  IMAD.U32 R38, R34, 0x10000, RZ ;  /* 0x0001000022267824 */ /* 0x000fc400078e00ff */
[----:B------:R-:W-:Y:S01]  /*12c80*/  FFMA.FTZ R39, R36, R24, -R31 ;  /* 0x0000001824277223 */ /* 0x000fe2000001081f */
[C---:B------:R-:W-:Y:S01]  /*12c90*/  FMUL.FTZ R24, R32.reuse, R42 ;  /* 0x0000002a20187220 */ /* 0x040fe20000410000 */
[-C--:B------:R-:W-:Y:S01]  /*12ca0*/  FMUL.FTZ R32, R32, R40.reuse ;  /* 0x0000002820207220 */ /* 0x080fe20000410000 */
[----:B------:R-:W-:Y:S01]  /*12cb0*/  IMAD.U32 R26, R45, 0x10000, RZ ;  /* 0x000100002d1a7824 */ /* 0x000fe200078e00ff */
[----:B------:R-:W-:Y:S01]  /*12cc0*/  LOP3.LUT R34, R34, 0xffff0000, RZ, 0xc0, !PT ;  /* 0xffff000022227812 */ /* 0x000fe200078ec0ff */
[C---:B------:R-:W-:Y:S01]  /*12cd0*/  FFMA.FTZ R40, R25.reuse, R40, -R24 ;  /* 0x0000002819287223 */ /* 0x040fe20000010818 */
[----:B------:R-:W-:Y:S01]  /*12ce0*/  FFMA.FTZ R32, R25, R42, R32 ;  /* 0x0000002a19207223 */ /* 0x000fe20000010020 */
[----:B------:R-:W-:Y:S02]  /*12cf0*/  IMAD.U32 R24, R20, 0x10000, RZ ;  /* 0x0001000014187824 */ /* 0x000fe400078e00ff */
[C---:B------:R-:W-:Y:S01]  /*12d00*/  FMUL.FTZ R42, R38.reuse, R26 ;  /* 0x0000001a262a7220 */ /* 0x040fe20000410000 */
[----:B------:R-:W-:Y:S01]  /*12d10*/  LOP3.LUT R45, R45, 0xffff0000, RZ, 0xc0, !PT ;  /* 0xffff00002d2d7812 */ /* 0x000fe200078ec0ff */
[----:B------:R-:W-:Y:S01]  /*12d20*/  FMUL.FTZ R31, R33, R87 ;  /* 0x00000057211f7220 */ /* 0x000fe20000410000 */
[----:B------:R-:W-:Y:S01]  /*12d30*/  LOP3.LUT R35, R35, 0xffff0000, RZ, 0xc0, !PT ;  /* 0xffff000023237812 */ /* 0x000fe200078ec0ff */
[-C--:B------:R-:W-:Y:S01]  /*12d40*/  FMUL.FTZ R38, R38, R24.reuse ;  /* 0x0000001826267220 */ /* 0x080fe20000410000 */
[----:B------:R-:W-:Y:S01]  /*12d50*/  LOP3.LUT R88, R88, 0xffff0000, RZ, 0xc0, !PT ;  /* 0xffff000058587812 */ /* 0x000fe200078ec0ff */
[----:B------:R-:W-:Y:S01]  /*12d60*/  FFMA.FTZ R42, R27, R24, -R42 ;  /* 0x000000181b2a7223 */ /* 0x000fe2000001082a */
[----:B------:R-:W-:Y:S01]  /*12d70*/  LOP3.LUT R89, R89, 0xffff0000, RZ, 0xc0, !PT ;  /* 0xffff000059597812 */ /* 0x000fe200078ec0ff */
[----:B------:R-:W-:Y:S01]  /*12d80*/  FMUL.FTZ R24, R34, R45 ;  /* 0x0000002d22187220 */ /* 0x000fe20000410000 */
[----:B------:R-:W-:Y:S01]  /*12d90*/  LOP3.LUT R20, R20, 0xffff0000, RZ, 0xc0, !PT ;  /* 0xffff000014147812 */ /* 0x000fe200078ec0ff */
[----:B------:R-:W-:Y:S01]  /*12da0*/  FMUL.FTZ R25, R35, R88 ;  /* 0x0000005823197220 */ /* 0x000fe20000410000 */
[----:B------:R-:W-:Y:S01]  /*12db0*/  LOP3.LUT R90, R90, 0xffff0000, RZ, 0xc0, !PT ;  /* 0xffff00005a5a7812 */ /* 0x000fe200078ec0ff */
[----:B------:R-:W-:Y:S01]  /*12dc0*/  FMUL.FTZ R44, R33, R89 ;  /* 0x00000059212c7220 */ /* 0x000fe20000410000 */
[----:B------:R-:W-:Y:S01]  /*12dd0*/  FFMA.FTZ R38, R27, R26, R38 ;  /* 0x0000001a1b267223 */ /* 0x000fe20000010026 */
[----:B------:R-:W-:Y:S01]  /*12de0*/  FMUL.FTZ R34, R34, R20 ;  /* 0x0000001422227220 */ /* 0x000fe20000410000 */
[----:B------:R-:W-:Y:S01]  /*12df0*/  FFMA.FTZ R46, R36, R41, R46 ;  /* 0x00000029242e7223 */ /* 0x000fe2000001002e */
[----:B------:R-:W-:Y:S01]  /*12e00*/  FMUL.FTZ R35, R35, R90 ;  /* 0x0000005a23237220 */ /* 0x000fe20000410000 */
[C---:B------:R-:W-:Y:S01]  /*12e10*/  FFMA.FTZ R27, R29.reuse, R20, -R24 ;  /* 0x000000141d1b7223 */ /* 0x040fe20000010818 */
[----:B------:R-:W-:Y:S01]  /*12e20*/  FFMA.FTZ R36, R28, R89, -R31 ;  /* 0x000000591c247223 */ /* 0x000fe2000001081f */
[----:B------:R-:W-:Y:S01]  /*12e30*/  FFMA.FTZ R90, R30, R90, -R25 ;  /* 0x0000005a1e5a7223 */ /* 0x000fe20000010819 */
[----:B------:R-:W-:Y:S01]  /*12e40*/  FFMA.FTZ R44, R28, R87, R44 ;  /* 0x000000571c2c7223 */ /* 0x000fe2000001002c */
        /* <DEDUP_REMOVED lines=12> */
.L_x_1717:
[----:B------:R-:W-:Y:S05]  /*12f10*/  BSYNC B1 ;  /* 0x0000000000017941 */ /* 0x000fea0003800000 */
.L_x_1716:
[----:B---3--:R-:W-:-:S05]  /*12f20*/  VIADD R3, R23, 0x60 ;  /* 0x0000006017037836 */ /* 0x008fca0000000000 */
[----:B------:R-:W-:-:S13]  /*12f30*/  ISETP.GE.AND P0, PT, R3, R0, PT ;  /* 0x000000000300720c */ /* 0x000fda0003f06270 */
[----:B------:R-:W-:Y:S05]  /*12f40*/  @P0 BRA `(.L_x_1687) ;  /* 0x0000000c00940947 */ /* 0x000fea0003800000 */
[----:B--2---:R-:W2:Y:S01]  /*12f50*/  LDC R33, c[0x0][0x3f4] ;  /* 0x0000fd00ff217b82 */ /* 0x004ea20000000800 */
[----:B------:R-:W-:Y:S01]  /*12f60*/  BSSY B1, `(.L_x_1720) ;  /* 0x0000073000017945 */ /* 0x000fe20003800000 */
[-C--:B--2---:R-:W-:Y:S02]  /*12f70*/  ISETP.GE.AND P0, PT, R18, R33.reuse, PT ;  /* 0x000000211200720c */ /* 0x084fe40003f06270 */
[----:B------:R-:W-:-:S11]  /*12f80*/  ISETP.GE.AND P1, PT, R226, R33, PT ;  /* 0x00000021e200720c */ /* 0x000fd60003f26270 */
[----:B------:R-:W-:Y:S05]  /*12f90*/  @P0 BRA `(.L_x_1721) ;  /* 0x0000000400bc0947 */ /* 0x000fea0003800000 */
[----:B------:R-:W2:Y:S04]  /*12fa0*/  LDL R24, [R1+0x44] ;  /* 0x0000440001187983 */ /* 0x000ea80000100800 */
[----:B------:R-:W3:Y:S01]  /*12fb0*/  LDL R40, [R1+0x84] ;  /* 0x0000840001287983 */ /* 0x000ee20000100800 */
[----:B-1----:R-:W-:Y:S01]  /*12fc0*/  IMAD.SHL.U32 R20, R3, 0x40, RZ ;  /* 0x0000004003147824 */ /* 0x002fe200078e00ff */
[----:B------:R-:W-:Y:S02]  /*12fd0*/  SHF.R.U64 R36, R4, 0x10, R5 ;  /* 0x0000001004247819 */ /* 0x000fe40000001205 */
[----:B------:R-:W-:Y:S02]  /*12fe0*/  SHF.R.U64 R32, R12, 0x10, R13 ;  /* 0x000000100c207819 */ /* 0x000fe4000000120d */
[----:B------:R-:W-:-:S02]  /*12ff0*/  LOP3.LUT R27, R20, 0x1c0, RZ, 0xc0, !PT ;  /* 0x000001c0141b7812 */ /* 0x000fc400078ec0ff */
[----:B------:R-:W-:Y:S02]  /*13000*/  SHF.R.U32.HI R4, RZ, 0x10, R5 ;  /* 0x00000010ff047819 */ /* 0x000fe40000011605 */
[----:B------:R-:W-:Y:S02]  /*13010*/  PRMT R36, R97, 0x5410, R36 ;  /* 0x0000541061247816 */ /* 0x000fe40000000024 */
[----:B------:R-:W-:Y:S02]  /*13020*/  SHF.R.U32.HI R12, RZ, 0x10, R13 ;  /* 0x00000010ff0c7819 */ /* 0x000fe4000001160d */
[----:B------:R-:W-:Y:S01]  /*13030*/  SHF.R.U64 R5, R6, 0x10, R7 ;  /* 0x0000001006057819 */ /* 0x000fe20000001207 */
[----:B------:R-:W-:Y:S01]  /*13040*/  IMAD.U32 R37, R36, 0x10000, RZ ;  /* 0x0001000024257824 */ /* 0x000fe200078e00ff */
[----:B------:R-:W-:Y:S02]  /*13050*/  PRMT R32, R99, 0x5410, R32 ;  /* 0x0000541063207816 */ /* 0x000fe40000000020 */
[----:B------:R-:W-:-:S02]  /*13060*/  SHF.R.U64 R13, R14, 0x10, R15 ;  /* 0x000000100e0d7819 */ /* 0x000fc4000000120f */
[----:B------:R-:W-:Y:S01]  /*13070*/  SHF.R.U32.HI R7, RZ, 0x10, R7 ;  /* 0x00000010ff077819 */ /* 0x000fe20000011607 */
[----:B------:R-:W-:Y:S01]  /*13080*/  IMAD.U32 R35, R32, 0x10000, RZ ;  /* 0x0001000020237824 */ /* 0x000fe200078e00ff */
[----:B------:R-:W-:Y:S02]  /*13090*/  SHF.R.U32.HI R15, RZ, 0x10, R15 ;  /* 0x00000010ff0f7819 */ /* 0x000fe4000001160f */
[----:B------:R-:W-:Y:S02]  /*130a0*/  PRMT R97, R97, 0x5432, R4 ;  /* 0x0000543261617816 */ /* 0x000fe40000000004 */
[----:B------:R-:W-:Y:S02]  /*130b0*/  PRMT R38, R98, 0x5410, R5 ;  /* 0x0000541062267816 */ /* 0x000fe40000000005 */
[----:B------:R-:W-:Y:S01]  /*130c0*/  PRMT R99, R99, 0x5432, R12 ;  /* 0x0000543263637816 */ /* 0x000fe2000000000c */
[----:B------:R-:W-:Y:S01]  /*130d0*/  IMAD.U32 R39, R97, 0x10000, RZ ;  /* 0x0001000061277824 */ /* 0x000fe200078e00ff */
[----:B------:R-:W-:-:S02]  /*130e0*/  PRMT R34, R100, 0x5410, R13 ;  /* 0x0000541064227816 */ /* 0x000fc4000000000d */
[----:B------:R-:W-:Y:S02]  /*130f0*/  PRMT R98, R98, 0x5432, R7 ;  /* 0x0000543262627816 */ /* 0x000fe40000000007 */
[----:B------:R-:W-:Y:S02]  /*13100*/  PRMT R100, R100, 0x5432, R15 ;  /* 0x0000543264647816 */ /* 0x000fe4000000000f */
[----:B------:R-:W-:Y:S02]  /*13110*/  LOP3.LUT R36, R36, 0xffff0000, RZ, 0xc0, !PT ;  /* 0xffff000024247812 */ /* 0x000fe400078ec0ff */
[----:B------:R-:W-:Y:S02]  /*13120*/  LOP3.LUT R32, R32, 0xffff0000, RZ, 0xc0, !PT ;  /* 0xffff000020207812 */ /* 0x000fe400078ec0ff */
[----:B------:R-:W-:Y:S02]  /*13130*/  LOP3.LUT R97, R97, 0xffff0000, RZ, 0xc0, !PT ;  /* 0xffff000061617812 */ /* 0x000fe400078ec0ff */
[----:B--2---:R-:W-:-:S02]  /*13140*/  LEA.HI R0, R33, R24, RZ, 0x1d ;  /* 0x0000001821007211 */ /* 0x004fc400078fe8ff */
[----:B------:R-:W-:Y:S02]  /*13150*/  SHF.R.S32.HI R24, RZ, 0x1f, R3 ;  /* 0x0000001fff187819 */ /* 0x000fe40000011403 */
[----:B------:R-:W-:Y:S01]  /*13160*/  SHF.R.S32.HI R25, RZ, 0x1f, R0 ;  /* 0x0000001fff197819 */ /* 0x000fe20000011400 */
[----:B------:R-:W-:Y:S01]  /*13170*/  IMAD.SHL.U32 R20, R0, 0x8, RZ ;  /* 0x0000000800147824 */ /* 0x000fe200078e00ff */
[----:B------:R-:W-:Y:S02]  /*13180*/  LEA.HI R24, R24, R3, RZ, 0x3 ;  /* 0x0000000318187211 */ /* 0x000fe400078f18ff */
[----:B------:R-:W-:Y:S02]  /*13190*/  LEA.HI R25, R25, R0, RZ, 0x3 ;  /* 0x0000000019197211 */ /* 0x000fe400078f18ff */
[----:B------:R-:W-:Y:S01]  /*131a0*/  LOP3.LUT R0, R27, 0x38, R20, 0xf8, !PT ;  /* 0x000000381b007812 */ /* 0x000fe200078ef814 */
[----:B------:R-:W-:Y:S01]  /*131b0*/  IMAD.SHL.U32 R24, R24, 0x40, RZ ;  /* 0x0000004018187824 */ /* 0x000fe200078e00ff */
[----:B------:R-:W-:Y:S01]  /*131c0*/  SHF.R.U32.HI R27, RZ, 0x3, R27 ;  /* 0x00000003ff1b7819 */ /* 0x000fe2000001161b */
[----:B------:R-:W-:-:S03]  /*131d0*/  IMAD.SHL.U32 R25, R25, 0x400, RZ ;  /* 0x0000040019197824 */ /* 0x000fc600078e00ff */
[----:B------:R-:W-:Y:S02]  /*131e0*/  LOP3.LUT R0, R0, R27, RZ, 0x3c, !PT ;  /* 0x0000001b00007212 */ /* 0x000fe400078e3cff */
[----:B------:R-:W-:Y:S02]  /*131f0*/  LOP3.LUT R24, R24, 0xfffffe00, RZ, 0xc0, !PT ;  /* 0xfffffe0018187812 */ /* 0x000fe400078ec0ff */
        /* <DEDUP_REMOVED lines=17> */
[C---:B------:R-:W-:Y:S01]  /*13310*/  IMAD.U32 R25, R30.reuse, 0x10000, RZ ;  /* 0x000100001e197824 */ /* 0x040fe200078e00ff */
[----:B------:R-:W-:Y:S01]  /*13320*/  LOP3.LUT R27, R30, 0xffff0000, RZ, 0xc0, !PT ;  /* 0xffff00001e1b7812 */ /* 0x000fe200078ec0ff */
[C---:B------:R-:W-:Y:S01]  /*13330*/  FMUL.FTZ R41, R14.reuse, R37 ;  /* 0x000000250e297220 */ /* 0x040fe20000410000 */
[C---:B------:R-:W-:Y:S01]  /*13340*/  IMAD.U32 R29, R31.reuse, 0x10000, RZ ;  /* 0x000100001f1d7824 */ /* 0x040fe200078e00ff */
[----:B------:R-:W-:Y:S01]  /*13350*/  LOP3.LUT R30, R31, 0xffff0000, RZ, 0xc0, !PT ;  /* 0xffff00001f1e7812 */ /* 0x000fe200078ec0ff */
[----:B------:R-:W-:Y:S01]  /*13360*/  FMUL.FTZ R43, R14, R35 ;  /* 0x000000230e2b7220 */ /* 0x000fe20000410000 */
[----:B------:R-:W-:-:S02]  /*13370*/  IMAD.U32 R31, R99, 0x10000, RZ ;  /* 0x00010000631f7824 */ /* 0x000fc400078e00ff */
[----:B------:R-:W-:Y:S01]  /*13380*/  FFMA.FTZ R41, R4, R35, -R41 ;  /* 0x0000002304297223 */ /* 0x000fe20000010829 */
[----:B------:R-:W-:Y:S02]  /*13390*/  IMAD.U32 R14, R98, 0x10000, RZ ;  /* 0x00010000620e7824 */ /* 0x000fe400078e00ff */
[----:B------:R-:W-:Y:S01]  /*133a0*/  FMUL.FTZ R35, R20, R39 ;  /* 0x0000002714237220 */ /* 0x000fe20000410000 */
[----:B------:R-:W-:Y:S01]  /*133b0*/  FFMA.FTZ R43, R4, R37, R43 ;  /* 0x00000025042b7223 */ /* 0x000fe2000001002b */
[----:B------:R-:W-:Y:S02]  /*133c0*/  IMAD.U32 R4, R100, 0x10000, RZ ;  /* 0x0001000064047824 */ /* 0x000fe400078e00ff */
[-C--:B------:R-:W-:Y:S01]  /*133d0*/  FMUL.FTZ R37, R20, R31.reuse ;  /* 0x0000001f14257220 */ /* 0x080fe20000410000 */
[C---:B------:R-:W-:Y:S01]  /*133e0*/  FMUL.FTZ R20, R29.reuse, R14 ;  /* 0x0000000e1d147220 */ /* 0x040fe20000410000 */
[----:B------:R-:W-:Y:S01]  /*133f0*/  FFMA.FTZ R35, R6, R31, -R35 ;  /* 0x0000001f06237223 */ /* 0x000fe20000010823 */
[-C--:B------:R-:W-:Y:S01]  /*13400*/  FMUL.FTZ R31, R29, R4.reuse ;  /* 0x000000041d1f7220 */ /* 0x080fe20000410000 */
[----:B------:R-:W-:Y:S01]  /*13410*/  LOP3.LUT R99, R99, 0xffff0000, RZ, 0xc0, !PT ;  /* 0xffff000063637812 */ /* 0x000fe200078ec0ff */
[----:B------:R-:W-:Y:S01]  /*13420*/  FFMA.FTZ R29, R13, R4, -R20 ;  /* 0x000000040d1d7223 */ /* 0x000fe20000010814 */
[----:B------:R-:W-:Y:S01]  /*13430*/  FMUL.FTZ R4, R15, R36 ;  /* 0x000000240f047220 */ /* 0x000fe20000410000 */
[----:B------:R-:W-:Y:S01]  /*13440*/  FFMA.FTZ R31, R13, R14, R31 ;  /* 0x0000000e0d1f7223 */ /* 0x000fe2000001001f */
[-C--:B------:R-:W-:Y:S01]  /*13450*/  FMUL.FTZ R14, R15, R32.reuse ;  /* 0x000000200f0e7220 */ /* 0x080fe20000410000 */
[----:B------:R-:W-:Y:S01]  /*13460*/  FMUL.FTZ R13, R28, R97 ;  /* 0x000000611c0d7220 */ /* 0x000fe20000410000 */
[----:B------:R-:W-:Y:S01]  /*13470*/  FFMA.FTZ R37, R6, R39, R37 ;  /* 0x0000002706257223 */ /* 0x000fe20000010025 */
[----:B------:R-:W-:Y:S01]  /*13480*/  FFMA.FTZ R32, R5, R32, -R4 ;  /* 0x0000002005207223 */ /* 0x000fe20000010804 */
[----:B------:R-:W-:Y:S01]  /*13490*/  FMUL.FTZ R28, R28, R99 ;  /* 0x000000631c1c7220 */ /* 0x000fe20000410000 */
[----:B------:R-:W-:-:S02]  /*134a0*/  IMAD.U32 R6, R38, 0x10000, RZ ;  /* 0x0001000026067824 */ /* 0x000fc400078e00ff */
[----:B------:R-:W-:Y:S01]  /*134b0*/  FFMA.FTZ R14, R5, R36, R14 ;  /* 0x00000024050e7223 */ /* 0x000fe2000001000e */
[----:B------:R-:W-:Y:S02]  /*134c0*/  IMAD.U32 R4, R34, 0x10000, RZ ;  /* 0x0001000022047824 */ /* 0x000fe400078e00ff */
[C---:B------:R-:W-:Y:S01]  /*134d0*/  FFMA.FTZ R20, R24.reuse, R99, -R13 ;  /* 0x0000006318147223 */ /* 0x040fe2000001080d */
[----:B------:R-:W-:Y:S01]  /*134e0*/  FFMA.FTZ R28, R24, R97, R28 ;  /* 0x00000061181c7223 */ /* 0x000fe2000001001c */
[C---:B------:R-:W-:Y:S01]  /*134f0*/  FMUL.FTZ R36, R25.reuse, R6 ;  /* 0x0000000619247220 */ /* 0x040fe20000410000 */
[-C--:B------:R-:W-:Y:S01]  /*13500*/  FMUL.FTZ R24, R25, R4.reuse ;  /* 0x0000000419187220 */ /* 0x080fe20000410000 */
[----:B------:R-:W-:Y:S02]  /*13510*/  LOP3.LUT R38, R38, 0xffff0000, RZ, 0xc0, !PT ;  /* 0xffff000026267812 */ /* 0x000fe400078ec0ff */
[----:B------:R-:W-:Y:S01]  /*13520*/  LOP3.LUT R13, R98, 0xffff0000, RZ, 0xc0, !PT ;  /* 0xffff0000620d7812 */ /* 0x000fe200078ec0ff */
[C---:B------:R-:W-:Y:S01]  /*13530*/  FFMA.FTZ R36, R7.reuse, R4, -R36 ;  /* 0x0000000407247223 */ /* 0x040fe20000010824 */
[----:B------:R-:W-:Y:S01]  /*13540*/  LOP3.LUT R34, R34, 0xffff0000, RZ, 0xc0, !PT ;  /* 0xffff000022227812 */ /* 0x000fe200078ec0ff */
[----:B------:R-:W-:Y:S01]  /*13550*/  FFMA.FTZ R24, R7, R6, R24 ;  /* 0x0000000607187223 */ /* 0x000fe20000010018 */
[----:B------:R-:W-:Y:S01]  /*13560*/  LOP3.LUT R5, R100, 0xffff0000, RZ, 0xc0, !PT ;  /* 0xffff000064057812 */ /* 0x000fe200078ec0ff */
[C---:B------:R-:W-:Y:S01]  /*13570*/  FMUL.FTZ R7, R27.reuse, R38 ;  /* 0x000000261b077220 */ /* 0x040fe20000410000 */
[----:B------:R-:W-:Y:S01]  /*13580*/  FMUL.FTZ R15, R30, R13 ;  /* 0x0000000d1e0f7220 */ /* 0x000fe20000410000 */
[----:B------:R-:W-:-:S02]  /*13590*/  FMUL.FTZ R27, R27, R34 ;  /* 0x000000221b1b7220 */ /* 0x000fc40000410000 */
[-C--:B------:R-:W-:Y:S01]  /*135a0*/  FMUL.FTZ R4, R30, R5.reuse ;  /* 0x000000051e047220 */ /* 0x080fe20000410000 */
        /* <DEDUP_REMOVED lines=9> */
[----:B------:R-:W-:Y:S02]  /*13640*/  F2FP.BF16.F32.PACK_AB R13, R28, R37 ;  /* 0x000000251c0d723e */ /* 0x000fe400000010ff */
[----:B------:R-:W-:Y:S01]  /*13650*/  F2FP.BF16.F32.PACK_AB R14, R27, R24 ;  /* 0x000000181b0e723e */ /* 0x000fe200000010ff */
[----:B------:R2:W-:Y:S01]  /*13660*/  STS.128 [R40], R4 ;  /* 0x0000000428007388 */ /* 0x0005e20000000c00 */
[----:B------:R-:W-:-:S05]  /*13670*/  F2FP.BF16.F32.PACK_AB R15, R26, R31 ;  /* 0x0000001f1a0f723e */ /* 0x000fca00000010ff */
[----:B------:R2:W-:Y:S02]  /*13680*/  STS.128 [R0+0x10400], R12 ;  /* 0x0104000c00007388 */ /* 0x0005e40000000c00 */
.L_x_1721:
[----:B------:R-:W-:Y:S05]  /*13690*/  BSYNC B1 ;  /* 0x0000000000017941 */ /* 0x000fea0003800000 */
.L_x_1720:
[----:B------:R-:W-:Y:S05]  /*136a0*/  @P1 BRA `(.L_x_1687) ;  /* 0x0000000400bc1947 */ /* 0x000fea0003800000 */
[----:B--2---:R-:W2:Y:S04]  /*136b0*/  LDL R4, [R1+0x48] ;  /* 0x0000480001047983 */ /* 0x004ea80000100800 */
[----:B------:R-:W3:Y:S01]  /*136c0*/  LDL R38, [R1+0x80] ;  /* 0x0000800001267983 */ /* 0x000ee20000100800 */
[----:B------:R-:W-:Y:S01]  /*136d0*/  IMAD.SHL.U32 R0, R3, 0x40, RZ ;  /* 0x0000004003007824 */ /* 0x000fe200078e00ff */
[----:B------:R-:W-:Y:S02]  /*136e0*/  SHF.R.S32.HI R6, RZ, 0x1f, R3 ;  /* 0x0000001fff067819 */ /* 0x000fe40000011403 */
[----:B-1----:R-:W-:Y:S02]  /*136f0*/  SHF.R.U64 R20, R72, 0x10, R73 ;  /* 0x0000001048147819 */ /* 0x002fe40000001249 */
[----:B------:R-:W-:-:S02]  /*13700*/  LOP3.LUT R5, R0, 0x1c0, RZ, 0xc0, !PT ;  /* 0x000001c000057812 */ /* 0x000fc400078ec0ff */
[----:B------:R-:W-:Y:S02]  /*13710*/  LEA.HI R6, R6, R3, RZ, 0x3 ;  /* 0x0000000306067211 */ /* 0x000fe400078f18ff */
[----:B------:R-:W-:Y:S02]  /*13720*/  PRMT R25, R85, 0x5410, R20 ;  /* 0x0000541055197816 */ /* 0x000fe40000000014 */
[----:B------:R-:W-:Y:S01]  /*13730*/  SHF.R.U32.HI R72, RZ, 0x10, R73 ;  /* 0x00000010ff487819 */ /* 0x000fe20000011649 */
[----:B------:R-:W-:Y:S01]  /*13740*/  IMAD.SHL.U32 R6, R6, 0x40, RZ ;  /* 0x0000004006067824 */ /* 0x000fe200078e00ff */
[----:B------:R-:W-:Y:S01]  /*13750*/  SHF.R.U32.HI R32, RZ, 0x10, R11 ;  /* 0x00000010ff207819 */ /* 0x000fe2000001160b */
[----:B------:R-:W-:Y:S01]  /*13760*/  IMAD.U32 R26, R25, 0x10000, RZ ;  /* 0x00010000191a7824 */ /* 0x000fe200078e00ff */
[----:B------:R-:W-:Y:S02]  /*13770*/  SHF.R.U64 R27, R74, 0x10, R75 ;  /* 0x000000104a1b7819 */ /* 0x000fe4000000124b */
[----:B------:R-:W-:-:S02]  /*13780*/  LOP3.LUT R6, R6, 0xfffffe00, RZ, 0xc0, !PT ;  /* 0xfffffe0006067812 */ /* 0x000fc400078ec0ff */
[----:B------:R-:W-:Y:S02]  /*13790*/  PRMT R85, R85, 0x5432, R72 ;  /* 0x0000543255557816 */ /* 0x000fe40000000048 */
[----:B------:R-:W-:Y:S02]  /*137a0*/  SHF.R.U32.HI R75, RZ, 0x10, R75 ;  /* 0x00000010ff4b7819 */ /* 0x000fe4000001164b */
[----:B------:R-:W-:Y:S02]  /*137b0*/  PRMT R32, R21, 0x5410, R32 ;  /* 0x0000541015207816 */ /* 0x000fe40000000020 */
[C---:B------:R-:W-:Y:S02]  /*137c0*/  PRMT R27, R86.reuse, 0x5410, R27 ;  /* 0x00005410561b7816 */ /* 0x040fe4000000001b */
[----:B------:R-:W-:Y:S02]  /*137d0*/  PRMT R86, R86, 0x5432, R75 ;  /* 0x0000543256567816 */ /* 0x000fe4000000004b */
[----:B------:R-:W-:-:S02]  /*137e0*/  LOP3.LUT R25, R25, 0xffff0000, RZ, 0xc0, !PT ;  /* 0xffff000019197812 */ /* 0x000fc400078ec0ff */
[----:B--2---:R-:W-:-:S04]  /*137f0*/  LEA.HI R33, R33, R4, RZ, 0x1d ;  /* 0x0000000421217211 */ /* 0x004fc800078fe8ff */
[----:B------:R-:W-:Y:S01]  /*13800*/  SHF.R.S32.HI R4, RZ, 0x1f, R33 ;  /* 0x0000001fff047819 */ /* 0x000fe20000011421 */
[----:B------:R-:W-:-:S03]  /*13810*/  IMAD.SHL.U32 R0, R33, 0x8, RZ ;  /* 0x0000000821007824 */ /* 0x000fc600078e00ff */
[----:B------:R-:W-:Y:S01]  /*13820*/  LEA.HI R4, R4, R33, RZ, 0x3 ;  /* 0x0000002104047211 */ /* 0x000fe200078f18ff */
[----:B------:R-:W-:Y:S01]  /*13830*/  IMAD.U32 R33, R32, 0x10000, RZ ;  /* 0x0001000020217824 */ /* 0x000fe200078e00ff */
[----:B------:R-:W-:Y:S02]  /*13840*/  LOP3.LUT R0, R5, 0x38, R0, 0xf8, !PT ;  /* 0x0000003805007812 */ /* 0x000fe400078ef800 */
[----:B------:R-:W-:Y:S01]  /*13850*/  SHF.R.U32.HI R5, RZ, 0x3, R5 ;  /* 0x00000003ff057819 */ /* 0x000fe20000011605 */
[----:B------:R-:W-:Y:S01]  /*13860*/  IMAD.SHL.U32 R4, R4, 0x400, RZ ;  /* 0x0000040004047824 */ /* 0x000fe200078e00ff */
[----:B------:R-:W-:Y:S02]  /*13870*/  LOP3.LUT R32, R32, 0xffff0000, RZ, 0xc0, !PT ;  /* 0xffff000020207812 */ /* 0x000fe400078ec0ff */
[----:B------:R-:W-:Y:S02]  /*13880*/  LOP3.LUT R0, R0, R5, RZ, 0x3c, !PT ;  /* 0x0000000500007212 */ /* 0x000fe400078e3cff */
[----:B------:R-:W-:-:S04]  /*13890*/  LOP3.LUT R3, R4, 0x7fffe000, RZ, 0xc0, !PT ;  /* 0x7fffe00004037812 */ /* 0x000fc800078ec0ff */
[----:B------:R-:W-:Y:S02]  /*138a0*/  IADD3 R3, R0, R3, R6 ;  /* 0x0000000300037210 */ /* 0x000fe40007ffe006 */
[----:B---3--:R-:W1:Y:S03]  /*138b0*/  LDS.128 R4, [R38] ;  /* 0x0000000026047984 */ /* 0x008e660000000c00 */
[----:B------:R-:W-:Y:S01]  /*138c0*/  IMAD R0, R3, 0x2, R16 ;  /* 0x0000000203007824 */ /* 0x000fe200078e0210 */
[--C-:B------:R-:W-:Y:S02]  /*138d0*/  SHF.R.U64 R3, R8, 0x10, R9.reuse ;  /* 0x0000001008037819 */ /* 0x100fe40000001209 */
[----:B------:R-:W-:Y:S02]  /*138e0*/  SHF.R.U32.HI R9, RZ, 0x10, R9 ;  /* 0x00000010ff097819 */ /* 0x000fe40000011609 */
[----:B------:R-:W2:Y:S01]  /*138f0*/  LDS.128 R12, [R0+0x10400] ;  /* 0x01040000000c7984 */ /* 0x000ea20000000c00 */
[----:B------:R-:W-:-:S02]  /*13900*/  PRMT R28, R84, 0x5432, R3 ;  /* 0x00005432541c7816 */ /* 0x000fc40000000003 */
[----:B------:R-:W-:Y:S02]  /*13910*/  PRMT R84, R84, 0x5410, R9 ;  /* 0x0000541054547816 */ /* 0x000fe40000000009 */
[----:B------:R-:W-:Y:S01]  /*13920*/  SHF.R.U64 R8, R10, 0x10, R11 ;  /* 0x000000100a087819 */ /* 0x000fe2000000120b */
[----:B------:R-:W-:Y:S02]  /*13930*/  IMAD.U32 R30, R28, 0x10000, RZ ;  /* 0x000100001c1e7824 */ /* 0x000fe400078e00ff */
[C---:B------:R-:W-:Y:S01]  /*13940*/  IMAD.U32 R29, R84.reuse, 0x10000, RZ ;  /* 0x00010000541d7824 */ /* 0x040fe200078e00ff */
[----:B------:R-:W-:Y:S02]  /*13950*/  PRMT R31, R21, 0x5432, R8 ;  /* 0x00005432151f7816 */ /* 0x000fe40000000008 */
[----:B------:R-:W-:Y:S01]  /*13960*/  LOP3.LUT R84, R84, 0xffff0000, RZ, 0xc0, !PT ;  /* 0xffff000054547812 */ /* 0x000fe200078ec0ff */
        /* <DEDUP_REMOVED lines=15> */
[C---:B------:R-:W-:Y:S01]  /*13a60*/  FMUL.FTZ R35, R20.reuse, R29 ;  /* 0x0000001d14237220 */ /* 0x040fe20000410000 */
[----:B------:R-:W-:Y:S02]  /*13a70*/  IMAD.U32 R24, R15, 0x10000, RZ ;  /* 0x000100000f187824 */ /* 0x000fe400078e00ff */
[C---:B------:R-:W-:Y:S01]  /*13a80*/  FFMA.FTZ R34, R3.reuse, R26, -R34 ;  /* 0x0000001a03227223 */ /* 0x040fe20000010822 */
[----:B------:R-:W-:Y:S01]  /*13a90*/  FFMA.FTZ R36, R3, R30, R36 ;  /* 0x0000001e03247223 */ /* 0x000fe20000010024 */
[-C--:B------:R-:W-:Y:S01]  /*13aa0*/  FMUL.FTZ R37, R20, R11.reuse ;  /* 0x0000000b14257220 */ /* 0x080fe20000410000 */
[----:B------:R-:W-:Y:S01]  /*13ab0*/  FFMA.FTZ R35, R8, R11, -R35 ;  /* 0x0000000b08237223 */ /* 0x000fe20000010823 */
[----:B------:R-:W-:Y:S02]  /*13ac0*/  IMAD.U32 R3, R86, 0x10000, RZ ;  /* 0x0001000056037824 */ /* 0x000fe400078e00ff */
[----:B------:R-:W-:Y:S01]  /*13ad0*/  FMUL.FTZ R39, R24, R33 ;  /* 0x0000002118277220 */ /* 0x000fe20000410000 */
[----:B------:R-:W-:Y:S01]  /*13ae0*/  LOP3.LUT R11, R28, 0xffff0000, RZ, 0xc0, !PT ;  /* 0xffff00001c0b7812 */ /* 0x000fe200078ec0ff */
[----:B------:R-:W-:Y:S01]  /*13af0*/  FFMA.FTZ R37, R8, R29, R37 ;  /* 0x0000001d08257223 */ /* 0x000fe20000010025 */
[-C--:B------:R-:W-:Y:S01]  /*13b00*/  FMUL.FTZ R24, R24, R3.reuse ;  /* 0x0000000318187220 */ /* 0x080fe20000410000 */
[----:B------:R-:W-:Y:S01]  /*13b10*/  FFMA.FTZ R39, R10, R3, -R39 ;  /* 0x000000030a277223 */ /* 0x000fe20000010827 */
[----:B------:R-:W-:Y:S01]  /*13b20*/  LOP3.LUT R8, R85, 0xffff0000, RZ, 0xc0, !PT ;  /* 0xffff000055087812 */ /* 0x000fe200078ec0ff */
[C---:B------:R-:W-:Y:S01]  /*13b30*/  FMUL.FTZ R3, R12.reuse, R11 ;  /* 0x0000000b0c037220 */ /* 0x040fe20000410000 */
[----:B------:R-:W-:Y:S01]  /*13b40*/  FMUL.FTZ R29, R12, R25 ;  /* 0x000000190c1d7220 */ /* 0x000fe20000410000 */
[----:B------:R-:W-:-:S02]  /*13b50*/  IMAD.U32 R21, R14, 0x10000, RZ ;  /* 0x000100000e157824 */ /* 0x000fc400078e00ff */
[----:B------:R-:W-:Y:S01]  /*13b60*/  FFMA.FTZ R24, R10, R33, R24 ;  /* 0x000000210a187223 */ /* 0x000fe20000010018 */
[----:B------:R-:W-:Y:S02]  /*13b70*/  IMAD.U32 R12, R31, 0x10000, RZ ;  /* 0x000100001f0c7824 */ /* 0x000fe400078e00ff */
[----:B------:R-:W-:Y:S01]  /*13b80*/  FMUL.FTZ R20, R13, R84 ;  /* 0x000000540d147220 */ /* 0x000fe20000410000 */
[C---:B------:R-:W-:Y:S01]  /*13b90*/  FFMA.FTZ R3, R4.reuse, R25, -R3 ;  /* 0x0000001904037223 */ /* 0x040fe20000010803 */
[----:B------:R-:W-:Y:S02]  /*13ba0*/  IMAD.U32 R10, R27, 0x10000, RZ ;  /* 0x000100001b0a7824 */ /* 0x000fe400078e00ff */
[----:B------:R-:W-:Y:S01]  /*13bb0*/  FFMA.FTZ R29, R4, R11, R29 ;  /* 0x0000000b041d7223 */ /* 0x000fe2000001001d */
[----:B------:R-:W-:Y:S01]  /*13bc0*/  LOP3.LUT R14, R14, 0xffff0000, RZ, 0xc0, !PT ;  /* 0xffff00000e0e7812 */ /* 0x000fe200078ec0ff */
[----:B------:R-:W-:Y:S01]  /*13bd0*/  FMUL.FTZ R13, R13, R8 ;  /* 0x000000080d0d7220 */ /* 0x000fe20000410000 */
[----:B------:R-:W-:Y:S01]  /*13be0*/  LOP3.LUT R15, R15, 0xffff0000, RZ, 0xc0, !PT ;  /* 0xffff00000f0f7812 */ /* 0x000fe200078ec0ff */
[----:B------:R-:W-:Y:S01]  /*13bf0*/  FMUL.FTZ R4, R21, R12 ;  /* 0x0000000c15047220 */ /* 0x000fe20000410000 */
[----:B------:R-:W-:Y:S01]  /*13c00*/  LOP3.LUT R31, R31, 0xffff0000, RZ, 0xc0, !PT ;  /* 0xffff00001f1f7812 */ /* 0x000fe200078ec0ff */
[----:B------:R-:W-:Y:S01]  /*13c10*/  FFMA.FTZ R20, R5, R8, -R20 ;  /* 0x0000000805147223 */ /* 0x000fe20000010814 */
[----:B------:R-:W-:Y:S01]  /*13c20*/  LOP3.LUT R27, R27, 0xffff0000, RZ, 0xc0, !PT ;  /* 0xffff00001b1b7812 */ /* 0x000fe200078ec0ff */
[----:B------:R-:W-:Y:S01]  /*13c30*/  FMUL.FTZ R8, R21, R10 ;  /* 0x0000000a15087220 */ /* 0x000fe20000410000 */
[----:B------:R-:W-:Y:S01]  /*13c40*/  LOP3.LUT R86, R86, 0xffff0000, RZ, 0xc0, !PT ;  /* 0xffff000056567812 */ /* 0x000fe200078ec0ff */
[----:B------:R-:W-:Y:S01]  /*13c50*/  FFMA.FTZ R84, R5, R84, R13 ;  /* 0x0000005405547223 */ /* 0x000fe2000001000d */
[----:B------:R-:W-:Y:S01]  /*13c60*/  FFMA.FTZ R10, R9, R10, -R4 ;  /* 0x0000000a090a7223 */ /* 0x000fe20000010804 */
[C---:B------:R-:W-:Y:S01]  /*13c70*/  FMUL.FTZ R5, R14.reuse, R31 ;  /* 0x0000001f0e057220 */ /* 0x040fe20000410000 */
[C---:B------:R-:W-:Y:S01]  /*13c80*/  FMUL.FTZ R4, R15.reuse, R32 ;  /* 0x000000200f047220 */ /* 0x040fe20000410000 */
[-C--:B------:R-:W-:Y:S01]  /*13c90*/  FMUL.FTZ R14, R14, R27.reuse ;  /* 0x0000001b0e0e7220 */ /* 0x080fe20000410000 */
[-C--:B------:R-:W-:Y:S01]  /*13ca0*/  FMUL.FTZ R15, R15, R86.reuse ;  /* 0x000000560f0f7220 */ /* 0x080fe20000410000 */
[C---:B------:R-:W-:Y:S01]  /*13cb0*/  FFMA.FTZ R27, R6.reuse, R27, -R5 ;  /* 0x0000001b061b7223 */ /* 0x040fe20000010805 */
        /* <DEDUP_REMOVED lines=14> */
.L_x_1687:
[----:B------:R-:W-:Y:S05]  /*13da0*/  BSYNC B0 ;  /* 0x0000000000007941 */ /* 0x000fea0003800000 */
.L_x_1647:
[----:B------:R-:W-:Y:S01]  /*13db0*/  @!PT LDS RZ, [RZ] ;  /* 0x00000000fffff984 */ /* 0x000fe20000000800 */
[----:B------:R-:W-:Y:S01]  /*13dc0*/  @!PT LDS RZ, [RZ] ;  /* 0x00000000fffff984 */ /* 0x000fe20000000800 */
[----:B------:R-:W-:Y:S01]  /*13dd0*/  @!PT LDS RZ, [RZ] ;  /* 0x00000000fffff984 */ /* 0x000fe20000000800 */
[----:B------:R-:W-:Y:S01]  /*13de0*/  @!PT LDS RZ, [RZ] ;  /* 0x00000000fffff984 */ /* 0x000fe20000000800 */
[----:B------:R1:W-:Y:S06]  /*13df0*/  MEMBAR.ALL.CTA ;  /* 0x0000000000007992 */ /* 0x0003ec0000008000 */
[----:B-1----:R-:W1:Y:S01]  /*13e00*/  FENCE.VIEW.ASYNC.S ;  /* 0x00000000000073c6 */ /* 0x002e620000000000 */
[----:B------:R-:W-:Y:S05]  /*13e10*/  WARPSYNC.ALL ;  /* 0x0000000000007948 */ /* 0x000fea0003800000 */
[----:B-1----:R-:W-:Y:S06]  /*13e20*/  BAR.SYNC.DEFER_BLOCKING 0xd, 0x100 ;  /* 0x0344000000007b1d */ /* 0x002fec0000010000 */
.L_x_1644:
[----:B--23--:R-:W2:Y:S02]  /*13e30*/  LDL R0, [R1+0x20] ;  /* 0x0000200001007983 */ /* 0x00cea40000100800 */
[----:B--2---:R-:W-:-:S13]  /*13e40*/  R2UR UR4, R0 ;  /* 0x00000000000472ca */ /* 0x004fda00000e0000 */
[----:B------:R-:W-:-:S05]  /*13e50*/  IMAD.U32 R0, RZ, RZ, UR4 ;  /* 0x00000004ff007e24 */ /* 0x000fca000f8e00ff */
[----:B------:R-:W-:-:S13]  /*13e60*/  ISETP.NE.AND P0, PT, R0, 0x3, PT ;  /* 0x000000030000780c */ /* 0x000fda0003f05270 */
[----:B------:R-:W-:Y:S05]  /*13e70*/  @!P0 BRA `(.L_x_1722) ;  /* 0x0000000000048947 */ /* 0x000fea0003800000 */
[----:B------:R-:W-:Y:S01]  /*13e80*/  BPT.TRAP 0x1 ;  /* 0x000000040000795c */ /* 0x000fe20000300000 */
.L_x_1722:
[----:B------:R-:W-:Y:S01]  /*13e90*/  IMAD R59, R22, 0x8, R16 ;  /* 0x00000008163b7824 */ /* 0x000fe200078e0210 */
[----:B------:R-:W-:-:S04]  /*13ea0*/  SHF.L.U32 R0, R205, 0x1f, RZ ;  /* 0x0000001fcd007819 */ /* 0x000fc800000006ff */
[----:B------:R2:W3:Y:S01]  /*13eb0*/  SYNCS.PHASECHK.TRANS64.TRYWAIT P2, [R59+URZ+0x30830], R0 ;  /* 0x030830003b0075a7 */ /* 0x0004e2000804017f */
[----:B------:R-:W-:Y:S05]  /*13ec0*/  @!P0 BRA `(.L_x_1723) ;  /* 0x0000000000048947 */ /* 0x000fea0003800000 */
[----:B------:R-:W-:Y:S01]  /*13ed0*/  BPT.TRAP 0x1 ;  /* 0x000000040000795c */ /* 0x000fe20000300000 */
.L_x_1723:
[----:B01----:R-:W0:Y:S02]  /*13ee0*/  S2R R3, SR_TID.X ;  /* 0x0000000000037919 */ /* 0x003e240000002100 */
[----:B0-----:R-:W-:-:S04]  /*13ef0*/  LOP3.LUT R3, R3, 0x7f, RZ, 0xc0, !PT ;  /* 0x0000007f03037812 */ /* 0x001fc800078ec0ff */
[----:B------:R-:W-:Y:S01]  /*13f00*/  ISETP.NE.AND P1, PT, R3, RZ, PT ;  /* 0x000000ff0300720c */ /* 0x000fe20003f25270 */
[----:B---3--:R-:W-:-:S12]  /*13f10*/  @P2 BRA `(.L_x_1724) ;  /* 0x0000000000082947 */ /* 0x008fd80003800000 */
[----:B------:R-:W0:Y:S02]  /*13f20*/  SYNCS.PHASECHK.TRANS64.TRYWAIT P2, [R59+URZ+0x30830], R0 ;  /* 0x030830003b0075a7 */ /* 0x000e24000804017f */
[----:B0-----:R-:W-:Y:S05]  /*13f30*/  @!P2 BRA `(.L_x_1725) ;  /* 0x000001b40070a947 */ /* 0x001fea0003800000 */
.L_x_1724:
[----:B------:R-:W-:Y:S05]  /*13f40*/  WARPSYNC.ALL ;  /* 0x0000000000007948 */ /* 0x000fea0003800000 */
[----:B0-2---:R-:W-:Y:S01]  /*13f50*/  VIADD R0, R16, 0x20400 ;  /* 0x0002040010007836 */ /* 0x005fe20000000000 */
[----:B------:R-:W-:-:S04]  /*13f60*/  LOP3.LUT R6, R2, 0x10000, RZ, 0xfc, !PT ;  /* 0x0001000002067812 */ /* 0x000fc800078efcff */
[----:B------:R-:W-:-:S04]  /*13f70*/  SHF.R.U32.HI R0, RZ, 0x4, R0 ;  /* 0x00000004ff007819 */ /* 0x000fc80000011600 */
[----:B------:R-:W-:-:S04]  /*13f80*/  LOP3.LUT R0, R0, 0x3fff, RZ, 0xc0, !PT ;  /* 0x00003fff00007812 */ /* 0x000fc800078ec0ff */
[----:B------:R-:W-:Y:S01]  /*13f90*/  LOP3.LUT R4, R0, 0x10000, RZ, 0xfc, !PT ;  /* 0x0001000000047812 */ /* 0x000fe200078efcff */
[----:B------:R-:W-:Y:S02]  /*13fa0*/  IMAD.MOV.U32 R7, RZ, RZ, 0x40000040 ;  /* 0x40000040ff077424 */ /* 0x000fe400078e00ff */
[----:B------:R-:W-:Y:S01]  /*13fb0*/  IMAD.MOV.U32 R3, RZ, RZ, 0x40000040 ;  /* 0x40000040ff037424 */ /* 0x000fe200078e00ff */
[----:B------:R-:W-:Y:S01]  /*13fc0*/  R2UR UR4, R6 ;  /* 0x00000000060472ca */ /* 0x000fe200000e0000 */
[----:B------:R-:W-:Y:S01]  /*13fd0*/  IMAD R2, R22, 0x800, R4 ;  /* 0x0000080016027824 */ /* 0x000fe200078e0204 */
[----:B------:R-:W-:Y:S01]  /*13fe0*/  R2UR UR5, R7 ;  /* 0x00000000070572ca */ /* 0x000fe200000e0000 */
[----:B-----5:R-:W-:Y:S01]  /*13ff0*/  WARPGROUP.ARRIVE ;  /* 0x00000000000079c5 */ /* 0x020fe20000000000 */
[----:B------:R-:W-:Y:S01]  /*14000*/  R2UR UR7, R3 ;  /* 0x00000000030772ca */ /* 0x000fe200000e0000 */
[----:B------:R0:W-:Y:S01]  /*14010*/  STL [R1], R4 ;  /* 0x0000000401007387 */ /* 0x0001e20000100800 */
[----:B------:R-:W-:Y:S01]  /*14020*/  R2UR UR6, R2 ;  /* 0x00000000020672ca */ /* 0x000fe200000e0000 */
[----:B------:R-:W-:Y:S01]  /*14030*/  VIADD R224, R6, 0x2 ;  /* 0x0000000206e07836 */ /* 0x000fe20000000000 */
[----:B------:R-:W1:Y:S01]  /*14040*/  LDC R0, c[0x0][0x448] ;  /* 0x00011200ff007b82 */ /* 0x000e620000000800 */
[----:B------:R-:W-:Y:S01]  /*14050*/  IMAD.MOV.U32 R225, RZ, RZ, 0x40000040 ;  /* 0x40000040ffe17424 */ /* 0x000fe200078e00ff */
[----:B------:R-:W2:Y:S01]  /*14060*/  LDL R56, [R1+0x34] ;  /* 0x0000340001387983 */ /* 0x000ea20000100800 */
[----:B------:R-:W-:-:S02]  /*14070*/  IMAD.MOV.U32 R5, RZ, RZ, 0x40000040 ;  /* 0x40000040ff057424 */ /* 0x000fc400078e00ff */
[----:B------:R-:W-:Y:S01]  /*14080*/  VIADD R222, R6, 0x4 ;  /* 0x0000000406de7836 */ /* 0x000fe20000000000 */
[----:B------:R-:W2:Y:S01]  /*14090*/  LDL R80, [R1+0x14] ;  /* 0x0000140001507983 */ /* 0x000ea20000100800 */
[----:B0-----:R-:W-:Y:S02]  /*140a0*/  VIADD R4, R2, 0x2 ;  /* 0x0000000202047836 */ /* 0x001fe40000000000 */
[----:B------:R-:W-:Y:S02]  /*140b0*/  IMAD.MOV.U32 R223, RZ, RZ, 0x40000040 ;  /* 0x40000040ffdf7424 */ /* 0x000fe400078e00ff */
[----:B------:R-:W-:Y:S01]  /*140c0*/  HGMMA.64x64x16.F32.BF16 R24, gdesc[UR4], RZ, !UPT, gsb0 ;  /* 0x00e00000041879f0 */ /* 0x000fe2000c0018ff */
[----:B------:R-:W-:Y:S01]  /*140d0*/  R2UR UR4, R224 ;  /* 0x00000000e00472ca */ /* 0x000fe200000e0000 */
[----:B------:R-:W-:Y:S01]  /*140e0*/  VIADD R218, R6, 0x6 ;  /* 0x0000000606da7836 */ /* 0x000fe20000000000 */
[----:B------:R-:W-:Y:S01]  /*140f0*/  R2UR UR5, R225 ;  /* 0x00000000e10572ca */ /* 0x000fe200000e0000 */
[----:B------:R-:W-:Y:S01]  /*14100*/  IMAD.MOV.U32 R219, RZ, RZ, 0x40000040 ;  /* 0x40000040ffdb7424 */ /* 0x000fe200078e00ff */
[----:B------:R-:W-:Y:S01]  /*14110*/  R2UR UR6, R4 ;  /* 0x00000000040672ca */ /* 0x000fe200000e0000 */
[----:B------:R-:W-:Y:S01]  /*14120*/  VIADD R4, R2, 0x4 ;  /* 0x0000000402047836 */ /* 0x000fe20000000000 */
[----:B------:R-:W-:Y:S01]  /*14130*/  R2UR UR7, R5 ;  /* 0x00000000050772ca */ /* 0x000fe200000e0000 */
[----:B------:R-:W-:-:S02]  /*14140*/  IMAD.MOV.U32 R5, RZ, RZ, 0x40000040 ;  /* 0x40000040ff057424 */ /* 0x000fc400078e00ff */
[----:B------:R-:W-:Y:S02]  /*14150*/  VIADD R216, R6, 0x400 ;  /* 0x0000040006d87836 */ /* 0x000fe40000000000 */
[----:B------:R-:W-:Y:S01]  /*14160*/  IMAD.MOV.U32 R217, RZ, RZ, 0x40000040 ;  /* 0x40000040ffd97424 */ /* 0x000fe200078e00ff */
[----:B-1----:R-:W-:Y:S01]  /*14170*/  ISETP.NE.AND P2, PT, R0, 0x1, PT ;  /* 0x000000010000780c */ /* 0x002fe20003f45270 */
[C---:B------:R-:W-:Y:S02]  /*14180*/  VIADD R214, R6.reuse, 0x402 ;  /* 0x0000040206d67836 */ /* 0x040fe40000000000 */
[----:B------:R-:W-:Y:S02]  /*14190*/  IMAD.MOV.U32 R215, RZ, RZ, 0x40000040 ;  /* 0x40000040ffd77424 */ /* 0x000fe400078e00ff */
[----:B------:R-:W-:Y:S02]  /*141a0*/  VIADD R212, R6, 0x404 ;  /* 0x0000040406d47836 */ /* 0x000fe40000000000 */
[----:B------:R-:W-:-:S02]  /*141b0*/  IMAD.MOV.U32 R213, RZ, RZ, 0x40000040 ;  /* 0x40000040ffd57424 */ /* 0x000fc400078e00ff */
[C---:B------:R-:W-:Y:S02]  /*141c0*/  VIADD R210, R6.reuse, 0x406 ;  /* 0x0000040606d27836 */ /* 0x040fe40000000000 */
[----:B------:R-:W-:Y:S02]  /*141d0*/  IMAD.MOV.U32 R211, RZ, RZ, 0x40000040 ;  /* 0x40000040ffd37424 */ /* 0x000fe400078e00ff */
        /* <DEDUP_REMOVED lines=12> */
[C---:B----4-:R-:W-:Y:S02]  /*142a0*/  VIADD R10, R6.reuse, 0xc04 ;  /* 0x00000c04060a7836 */ /* 0x050fe40000000000 */
[----:B------:R-:W-:Y:S02]  /*142b0*/  IMAD.MOV.U32 R11, RZ, RZ, 0x40000040 ;  /* 0x40000040ff0b7424 */ /* 0x000fe400078e00ff */
[----:B------:R-:W-:Y:S02]  /*142c0*/  VIADD R8, R6, 0xc06 ;  /* 0x00000c0606087836 */ /* 0x000fe40000000000 */
[----:B------:R-:W-:-:S02]  /*142d0*/  IMAD.MOV.U32 R3, RZ, RZ, 0x40000040 ;  /* 0x40000040ff037424 */ /* 0x000fc400078e00ff */
[----:B------:R-:W-:Y:S01]  /*142e0*/  IMAD.MOV.U32 R9, RZ, RZ, 0x40000040 ;  /* 0x40000040ff097424 */ /* 0x000fe200078e00ff */
[----:B------:R-:W-:Y:S02]  /*142f0*/  WARPGROUP.DEPBAR.LE gsb0, 0x0 ;  /* 0x00008000000079c5 */ /* 0x000fe40000010000 */
[----:B------:R-:W-:-:S06]  /*14300*/  WARPGROUP.ARRIVE ;  /* 0x00000000000079c5 */ /* 0x000fcc0000000000 */
[----:B------:R-:W-:Y:S01]  /*14310*/  HGMMA.64x64x16.F32.BF16 R24, gdesc[UR4], R24, gsb0 ;  /* 0x00e00000041879f0 */ /* 0x000fe20008001818 */
[----:B------:R-:W-:Y:S02]  /*14320*/  R2UR UR4, R222 ;  /* 0x00000000de0472ca */ /* 0x000fe400000e0000 */
[----:B------:R-:W-:Y:S02]  /*14330*/  R2UR UR5, R223 ;  /* 0x00000000df0572ca */ /* 0x000fe400000e0000 */
[----:B------:R-:W-:Y:S01]  /*14340*/  R2UR UR6, R4 ;  /* 0x00000000040672ca */ /* 0x000fe200000e0000 */
[----:B------:R-:W-:Y:S01]  /*14350*/  VIADD R4, R2, 0x6 ;  /* 0x0000000602047836 */ /* 0x000fe20000000000 */
[----:B------:R-:W-:Y:S01]  /*14360*/  R2UR UR7, R5 ;  /* 0x00000000050772ca */ /* 0x000fe200000e0000 */
[----:B------:R-:W-:Y:S01]  /*14370*/  IMAD.MOV.U32 R5, RZ, RZ, 0x40000040 ;  /* 0x40000040ff057424 */ /* 0x000fe200078e00ff */
[----:B------:R-:W-:Y:S02]  /*14380*/  WARPGROUP.DEPBAR.LE gsb0, 0x0 ;  /* 0x00008000000079c5 */ /* 0x000fe40000010000 */
[----:B------:R-:W-:-:S09]  /*14390*/  WARPGROUP.ARRIVE ;  /* 0x00000000000079c5 */ /* 0x000fd20000000000 */
        /* <DEDUP_REMOVED lines=94> */
[C---:B------:R-:W-:Y:S01]  /*14980*/  VIADD R4, R2.reuse, 0x604 ;  /* 0x0000060402047836 */ /* 0x040fe20000000000 */
[----:B------:R-:W-:Y:S01]  /*14990*/  R2UR UR7, R5 ;  /* 0x00000000050772ca */ /* 0x000fe200000e0000 */
[----:B------:R-:W-:Y:S02]  /*149a0*/  IMAD.MOV.U32 R5, RZ, RZ, 0x40000040 ;  /* 0x40000040ff057424 */ /* 0x000fe400078e00ff */
[----:B------:R-:W-:Y:S01]  /*149b0*/  VIADD R2, R2, 0x606 ;  /* 0x0000060602027836 */ /* 0x000fe20000000000 */
[----:B------:R-:W-:-:S02]  /*149c0*/  WARPGROUP.DEPBAR.LE gsb0, 0x0 ;  /* 0x00008000000079c5 */ /* 0x000fc40000010000 */
[----:B------:R-:W-:-:S07]  /*149d0*/  WARPGROUP.ARRIVE ;  /* 0x00000000000079c5 */ /* 0x000fce0000000000 */
[----:B------:R-:W-:Y:S01]  /*149e0*/  HGMMA.64x64x16.F32.BF16 R24, gdesc[UR4], R24, gsb0 ;  /* 0x00e00000041879f0 */ /* 0x000fe20008001818 */
[----:B------:R-:W-:Y:S02]  /*149f0*/  R2UR UR4, R10 ;  /* 0x000000000a0472ca */ /* 0x000fe400000e0000 */
[----:B------:R-:W-:Y:S02]  /*14a00*/  R2UR UR5, R11 ;  /* 0x000000000b0572ca */ /* 0x000fe400000e0000 */
[----:B------:R-:W-:Y:S01]  /*14a10*/  R2UR UR6, R4 ;  /* 0x00000000040672ca */ /* 0x000fe200000e0000 */
[----:B--2---:R-:W-:Y:S01]  /*14a20*/  IMAD.IADD R4, R56, 0x1, R80 ;  /* 0x0000000138047824 */ /* 0x004fe200078e0250 */
[----:B------:R-:W-:Y:S01]  /*14a30*/  R2UR UR7, R5 ;  /* 0x00000000050772ca */ /* 0x000fe200000e0000 */
[----:B------:R-:W0:Y:S08]  /*14a40*/  LDC.64 R56, c[0x0][0x9e0] ;  /* 0x00027800ff387b82 */ /* 0x000e300000000a00 */
[----:B------:R-:W1:Y:S01]  /*14a50*/  @P2 LDC R5, c[0x0][0x450] ;  /* 0x00011400ff052b82 */ /* 0x000e620000000800 */
[----:B0-----:R-:W-:Y:S01]  /*14a60*/  ISETP.GE.AND P3, PT, R57, 0x1, PT ;  /* 0x000000013900780c */ /* 0x001fe20003f66270 */
[----:B------:R-:W-:-:S02]  /*14a70*/  WARPGROUP.DEPBAR.LE gsb0, 0x0 ;  /* 0x00008000000079c5 */ /* 0x000fc40000010000 */
[----:B------:R-:W-:-:S06]  /*14a80*/  WARPGROUP.ARRIVE ;  /* 0x00000000000079c5 */ /* 0x000fcc0000000000 */
[----:B------:R-:W-:Y:S01]  /*14a90*/  HGMMA.64x64x16.F32.BF16 R24, gdesc[UR4], R24, gsb0 ;  /* 0x00e00000041879f0 */ /* 0x000fe20008001818 */
[----:B------:R-:W-:Y:S02]  /*14aa0*/  R2UR UR6, R2 ;  /* 0x00000000020672ca */ /* 0x000fe400000e0000 */
[----:B------:R-:W-:Y:S02]  /*14ab0*/  R2UR UR7, R3 ;  /* 0x00000000030772ca */ /* 0x000fe400000e0000 */
[----:B------:R-:W-:Y:S01]  /*14ac0*/  R2UR UR4, R8 ;  /* 0x00000000080472ca */ /* 0x000fe200000e0000 */
[----:B------:R-:W0:Y:S01]  /*14ad0*/  @P2 LDC R3, c[0x0][0x44c] ;  /* 0x00011300ff032b82 */ /* 0x000e220000000800 */
[----:B------:R-:W-:Y:S01]  /*14ae0*/  R2UR UR5, R9 ;  /* 0x00000000090572ca */ /* 0x000fe200000e0000 */
[----:B0-----:R-:W-:-:S04]  /*14af0*/  @P2 IMAD.HI.U32 R0, R4, R3, RZ ;  /* 0x0000000304002227 */ /* 0x001fc800078e00ff */
[----:B------:R-:W-:Y:S01]  /*14b00*/  IMAD.MOV.U32 R3, RZ, RZ, -0x40 ;  /* 0xffffffc0ff037424 */ /* 0x000fe200078e00ff */
[----:B-1----:R-:W-:Y:S01]  /*14b10*/  @P2 SHF.R.U32.HI R4, RZ, R5, R0 ;  /* 0x00000005ff042219 */ /* 0x002fe20000011600 */
[----:B------:R-:W-:Y:S02]  /*14b20*/  @!P1 VIADD R0, R59, 0x30840 ;  /* 0x000308403b009836 */ /* 0x000fe40000000000 */
[----:B------:R-:W-:Y:S02]  /*14b30*/  IMAD R58, R204, R3, 0x40 ;  /* 0x00000040cc3a7424 */ /* 0x000fe400078e0203 */
[----:B------:R-:W0:Y:S01]  /*14b40*/  SHFL.IDX PT, R66, R4, RZ, 0x1c1f ;  /* 0x001c1fff04427589 */ /* 0x000e2200000e0000 */
[----:B------:R-:W-:Y:S02]  /*14b50*/  @!P1 PRMT R0, RZ, 0x654, R0 ;  /* 0x00000654ff009816 */ /* 0x000fe40000000000 */
[----:B------:R-:W-:Y:S01]  /*14b60*/  IADD3 R60, -R229, R221, R58 ;  /* 0x000000dde53c7210 */ /* 0x000fe20007ffe13a */
[----:B------:R-:W-:-:S02]  /*14b70*/  WARPGROUP.DEPBAR.LE gsb0, 0x0 ;  /* 0x00008000000079c5 */ /* 0x000fc40000010000 */
[----:B------:R-:W-:-:S06]  /*14b80*/  WARPGROUP.ARRIVE ;  /* 0x00000000000079c5 */ /* 0x000fcc0000000000 */
[----:B------:R-:W-:Y:S01]  /*14b90*/  HGMMA.64x64x16.F32.BF16 R24, gdesc[UR4], R24, gsb0 ;  /* 0x00e00000041879f0 */ /* 0x000fe20008001818 */
[----:B------:R-:W-:Y:S02]  /*14ba0*/  ULDC UR4, c[0x0][0x9dc] ;  /* 0x0002770000047ab9 */ /* 0x000fe40000000800 */
[----:B------:R-:W-:-:S05]  /*14bb0*/  IMAD.U32 R232, RZ, RZ, UR4 ;  /* 0x00000004ffe87e24 */ /* 0x000fca000f8e00ff */
[----:B------:R-:W-:Y:S01]  /*14bc0*/  LOP3.LUT R2, RZ, R232, RZ, 0x33, !PT ;  /* 0x000000e8ff027212 */ /* 0x000fe200078e33ff */
[----:B------:R-:W-:Y:S02]  /*14bd0*/  WARPGROUP.DEPBAR.LE gsb0, 0x0 ;  /* 0x00008000000079c5 */ /* 0x000fe40000010000 */
[----:B------:R1:W-:Y:S02]  /*14be0*/  @!P1 SYNCS.ARRIVE.TRANS64.RED.A1T0 RZ, [R0+URZ], RZ ;  /* 0x000000ff00ff99a7 */ /* 0x0003e4000810043f */
[----:B-1----:R-:W-:-:S04]  /*14bf0*/  IADD3 R0, -R229, 0x1, R58 ;  /* 0x00000001e5007810 */ /* 0x002fc80007ffe13a */
[----:B------:R-:W-:Y:S02]  /*14c00*/  IADD3 R73, -R220, R0, R221 ;  /* 0x00000000dc497210 */ /* 0x000fe40007ffe1dd */
[----:B------:R-:W-:-:S03]  /*14c10*/  LEA R0, R204, 0xffffffc0, 0x6 ;  /* 0xffffffc0cc007811 */ /* 0x000fc600078e30ff */
[C---:B------:R-:W-:Y:S02]  /*14c20*/  IMAD.IADD R5, R73.reuse, 0x1, R2 ;  /* 0x0000000149057824 */ /* 0x040fe400078e0202 */
[----:B------:R-:W-:Y:S02]  /*14c30*/  IMAD.IADD R73, R73, 0x1, R56 ;  /* 0x0000000149497824 */ /* 0x000fe400078e0238 */
[----:B0-----:R-:W-:-:S03]  /*14c40*/  IMAD.IADD R64, R5, 0x1, R66 ;  /* 0x0000000105407824 */ /* 0x001fc600078e0242 */
[----:B------:R-:W-:Y:S01]  /*14c50*/  VIADDMNMX R62, R66, R73, R60, PT ;  /* 0x00000049423e7246 */ /* 0x000fe2000380013c */
[----:B------:R-:W-:Y:S06]  /*14c60*/  @!P3 BRA `(.L_x_1726) ;  /* 0x000000000050b947 */ /* 0x000fec0003800000 */
[----:B------:R-:W-:Y:S01]  /*14c70*/  IADD3 R59, -R220, R221, R66 ;  /* 0x000000dddc3b7210 */ /* 0x000fe20007ffe142 */
[----:B------:R-:W-:Y:S03]  /*14c80*/  BSSY B0, `(.L_x_1727) ;  /* 0x000000e000007945 */ /* 0x000fe60003800000 */
        /* <DEDUP_REMOVED lines=9> */
.L_x_1728:
[----:B------:R-:W-:-:S13]  /*14d20*/  ISETP.NE.AND P4, PT, R57, 0x1, PT ;  /* 0x000000013900780c */ /* 0x000fda0003f85270 */
[----:B------:R-:W0:Y:S02]  /*14d30*/  @P4 LDC.64 R2, c[0x0][0x9e8] ;  /* 0x00027a00ff024b82 */ /* 0x000e240000000a00 */
[----:B0-----:R-:W-:-:S05]  /*14d40*/  @P4 IMAD.HI.U32 R2, R59, R2, RZ ;  /* 0x000000023b024227 */ /* 0x001fca00078e00ff */
[----:B------:R-:W-:-:S07]  /*14d50*/  @P4 SHF.R.U32.HI R59, RZ, R3, R2 ;  /* 0x00000003ff3b4219 */ /* 0x000fce0000011602 */
.L_x_1729:
[----:B------:R-:W-:Y:S05]  /*14d60*/  BSYNC B0 ;  /* 0x0000000000007941 */ /* 0x000fea0003800000 */
.L_x_1727:
[----:B------:R-:W-:-:S04]  /*14d70*/  IMAD R2, R59, R57, -R0 ;  /* 0x000000393b027224 */ /* 0x000fc800078e0a00 */
[----:B------:R-:W-:-:S05]  /*14d80*/  IMAD.IADD R3, R2, 0x1, -R229 ;  /* 0x0000000102037824 */ /* 0x000fca00078e0ae5 */
[----:B------:R-:W-:Y:S02]  /*14d90*/  VIMNMX R64, R64, R3, !PT ;  /* 0x0000000340407248 */ /* 0x000fe40007fe0100 */
[----:B------:R-:W-:-:S07]  /*14da0*/  VIADDMNMX R62, R3, R57, R62, PT ;  /* 0x00000039033e7246 */ /* 0x000fce000380013e */
.L_x_1726:
[C---:B------:R-:W-:Y:S01]  /*14db0*/  ISETP.GE.AND P4, PT, R58.reuse, 0x2, PT ;  /* 0x000000023a00780c */ /* 0x040fe20003f86270 */
[----:B------:R-:W0:Y:S01]  /*14dc0*/  SHFL.IDX PT, R4, R4, 0x1, 0x1c1f ;  /* 0x003c1f0004047f89 */ /* 0x000e2200000e0000 */
[----:B------:R-:W-:Y:S02]  /*14dd0*/  ISETP.GE.AND P6, PT, R58, 0x9, PT ;  /* 0x000000093a00780c */ /* 0x000fe40003fc6270 */
[----:B------:R-:W-:Y:S02]  /*14de0*/  ISETP.GT.AND P5, PT, R64, 0x1, !P4 ;  /* 0x000000014000780c */ /* 0x000fe400067a4270 */
[----:B------:R-:W-:Y:S02]  /*14df0*/  P2R R75, PR, RZ, 0x40 ;  /* 0x00000040ff4b7803 */ /* 0x000fe40000000000 */
[----:B------:R-:W-:-:S04]  /*14e00*/  ISETP.LT.OR P5, PT, R62, 0x2, P5 ;  /* 0x000000023e00780c */ /* 0x000fc80002fa1670 */
[----:B------:R-:W-:Y:S02]  /*14e10*/  FSEL R25, R25, -INF , !P5 ;  /* 0xff80000019197808 */ /* 0x000fe40006800000 */
[----:B------:R-:W-:Y:S02]  /*14e20*/  ISETP.GT.AND P5, PT, R64, 0x8, !P6 ;  /* 0x000000084000780c */ /* 0x000fe400077a4270 */
[----:B------:R-:W-:Y:S02]  /*14e30*/  ISETP.GE.AND P6, PT, R58, 0xa, PT ;  /* 0x0000000a3a00780c */ /* 0x000fe40003fc6270 */
[----:B------:R-:W-:Y:S02]  /*14e40*/  ISETP.LT.OR P5, PT, R62, 0x9, P5 ;  /* 0x000000093e00780c */ /* 0x000fe40002fa1670 */
[----:B------:R-:W-:Y:S02]  /*14e50*/  P2R R66, PR, RZ, 0x40 ;  /* 0x00000040ff427803 */ /* 0x000fe40000000000 */
[----:B------:R-:W-:-:S02]  /*14e60*/  FSEL R59, R28, -INF , !P5 ;  /* 0xff8000001c3b7808 */ /* 0x000fc40006800000 */
[----:B------:R-:W-:Y:S01]  /*14e70*/  ISETP.GT.AND P5, PT, R64, 0x9, !P6 ;  /* 0x000000094000780c */ /* 0x000fe200077a4270 */
[----:B0-----:R-:W-:Y:S01]  /*14e80*/  IMAD.IADD R28, R5, 0x1, R4 ;  /* 0x00000001051c7824 */ /* 0x001fe200078e0204 */
[----:B------:R-:W-:Y:S02]  /*14e90*/  ISETP.GE.AND P6, PT, R58, 0x11, PT ;  /* 0x000000113a00780c */ /* 0x000fe40003fc6270 */
[----:B------:R-:W-:Y:S02]  /*14ea0*/  ISETP.LT.OR P5, PT, R62, 0xa, P5 ;  /* 0x0000000a3e00780c */ /* 0x000fe40002fa1670 */
[----:B------:R-:W-:Y:S02]  /*14eb0*/  P2R R68, PR, RZ, 0x40 ;  /* 0x00000040ff447803 */ /* 0x000fe40000000000 */
[----:B------:R-:W-:Y:S02]  /*14ec0*/  FSEL R29, R29, -INF , !P5 ;  /* 0xff8000001d1d7808 */ /* 0x000fe40006800000 */
[----:B------:R-:W-:-:S02]  /*14ed0*/  ISETP.GT.AND P5, PT, R64, 0x10, !P6 ;  /* 0x000000104000780c */ /* 0x000fc400077a4270 */
[----:B------:R-:W-:Y:S02]  /*14ee0*/  ISETP.GE.AND P6, PT, R58, 0x12, PT ;  /* 0x000000123a00780c */ /* 0x000fe40003fc6270 */
[----:B------:R-:W-:Y:S02]  /*14ef0*/  ISETP.LT.OR P5, PT, R62, 0x11, P5 ;  /* 0x000000113e00780c */ /* 0x000fe40002fa1670 */
[----:B------:R-:W-:Y:S02]  /*14f00*/  P2R R70, PR, RZ, 0x40 ;  /* 0x00000040ff467803 */ /* 0x000fe40000000000 */
[----:B------:R-:W-:Y:S02]  /*14f10*/  FSEL R61, R32, -INF , !P5 ;  /* 0xff800000203d7808 */ /* 0x000fe40006800000 */
[----:B------:R-:W-:Y:S02]  /*14f20*/  ISETP.GT.AND P5, PT, R64, 0x11, !P6 ;  /* 0x000000114000780c */ /* 0x000fe400077a4270 */
[----:B------:R-:W-:-:S02]  /*14f30*/  ISETP.GE.AND P6, PT, R58, 0x19, PT ;  /* 0x000000193a00780c */ /* 0x000fc40003fc6270 */
[----:B------:R-:W-:Y:S02]  /*14f40*/  ISETP.LT.OR P5, PT, R62, 0x12, P5 ;  /* 0x000000123e00780c */ /* 0x000fe40002fa1670 */
[----:B------:R-:W-:Y:S02]  /*14f50*/  P2R R72, PR, RZ, 0x40 ;  /* 0x00000040ff487803 */ /* 0x000fe40000000000 */
[----:B------:R-:W-:Y:S02]  /*14f60*/  FSEL R33, R33, -INF , !P5 ;  /* 0xff80000021217808 */ /* 0x000fe40006800000 */
[----:B------:R-:W-:Y:S02]  /*14f70*/  ISETP.GT.AND P5, PT, R64, 0x18, !P6 ;  /* 0x000000184000780c */ /* 0x000fe400077a4270 */
[----:B------:R-:W-:Y:S02]  /*14f80*/  ISETP.GE.AND P6, PT, R58, 0x1a, PT ;  /* 0x0000001a3a00780c */ /* 0x000fe40003fc6270 */
[----:B------:R-:W-:-:S02]  /*14f90*/  ISETP.LT.OR P5, PT, R62, 0x19, P5 ;  /* 0x000000193e00780c */ /* 0x000fc40002fa1670 */
[----:B------:R-:W-:Y:S02]  /*14fa0*/  VIADDMNMX R60, R4, R73, R60, PT ;  /* 0x00000049043c7246 */ /* 0x000fe4000380013c */
        /* <DEDUP_REMOVED lines=23> */
[----:B------:R-:W-:Y:S02]  /*15120*/  ISETP.LT.OR P5, PT, R62, 0x2a, P5 ;  /* 0x0000002a3e00780c */ /* 0x000fe40002fa1670 */
        /* <DEDUP_REMOVED lines=22> */
[----:B------:R-:W-:-:S04]  /*15290*/  ISETP.GT.AND P6, PT, R64, 0x39, !P6 ;  /* 0x000000394000780c */ /* 0x000fc800077c4270 */
[----:B------:R-:W-:-:S04]  /*152a0*/  ISETP.LT.OR P6, PT, R62, 0x3a, P6 ;  /* 0x0000003a3e00780c */ /* 0x000fc800037c1670 */
[----:B------:R-:W-:Y:S01]  /*152b0*/  FSEL R53, R53, -INF , !P6 ;  /* 0xff80000035357808 */ /* 0x000fe20007000000 */
[----:B------:R-:W-:Y:S08]  /*152c0*/  @!P3 BRA `(.L_x_1730) ;  /* 0x000000000050b947 */ /* 0x000ff00003800000 */
        /* <DEDUP_REMOVED lines=11> */
.L_x_1732:
[----:B------:R-:W-:-:S13]  /*15380*/  ISETP.NE.AND P6, PT, R57, 0x1, PT ;  /* 0x000000013900780c */ /* 0x000fda0003fc5270 */
[----:B------:R-:W0:Y:S02]  /*15390*/  @P6 LDC.64 R2, c[0x0][0x9e8] ;  /* 0x00027a00ff026b82 */ /* 0x000e240000000a00 */
[----:B0-----:R-:W-:-:S05]  /*153a0*/  @P6 IMAD.HI.U32 R2, R5, R2, RZ ;  /* 0x0000000205026227 */ /* 0x001fca00078e00ff */
[----:B------:R-:W-:-:S07]  /*153b0*/  @P6 SHF.R.U32.HI R5, RZ, R3, R2 ;  /* 0x00000003ff056219 */ /* 0x000fce0000011602 */
.L_x_1733:
[----:B------:R-:W-:Y:S05]  /*153c0*/  BSYNC B0 ;  /* 0x0000000000007941 */ /* 0x000fea0003800000 */
.L_x_1731:
[----:B------:R-:W-:-:S04]  /*153d0*/  IMAD R0, R5, R57, -R0 ;  /* 0x0000003905007224 */ /* 0x000fc800078e0a00 */
[----:B------:R-:W-:-:S05]  /*153e0*/  IMAD.IADD R3, R0, 0x1, -R229 ;  /* 0x0000000100037824 */ /* 0x000fca00078e0ae5 */
[----:B------:R-:W-:Y:S02]  /*153f0*/  VIMNMX R28, R28, R3, !PT ;  /* 0x000000031c1c7248 */ /* 0x000fe40007fe0100 */
[----:B------:R-:W-:-:S07]  /*15400*/  VIADDMNMX R60, R3, R57, R60, PT ;  /* 0x00000039033c7246 */ /* 0x000fce000380013c */
.L_x_1730:
[----:B------:R-:W-:Y:S01]  /*15410*/  ISETP.GT.AND P4, PT, R28, 0x1, !P4 ;  /* 0x000000011c00780c */ /* 0x000fe20006784270 */
[----:B------:R-:W-:Y:S01]  /*15420*/  ULDC UR4, c[0x0][0x988] ;  /* 0x0002620000047ab9 */ /* 0x000fe20000000800 */
[----:B------:R-:W-:Y:S01]  /*15430*/  ISETP.NE.AND P6, PT, R75, RZ, PT ;  /* 0x000000ff4b00720c */ /* 0x000fe20003fc5270 */
[----:B------:R-:W-:Y:S01]  /*15440*/  IMAD.U32 R2, RZ, RZ, UR4 ;  /* 0x00000004ff027e24 */ /* 0x000fe2000f8e00ff */
[----:B------:R-:W-:Y:S01]  /*15450*/  ISETP.LT.OR P4, PT, R60, 0x2, P4 ;  /* 0x000000023c00780c */ /* 0x000fe20002781670 */
[----:B------:R-:W-:Y:S01]  /*15460*/  VIADD R204, R204, 0xfffffffe ;  /* 0xfffffffecccc7836 */ /* 0x000fe20000000000 */
[----:B------:R-:W-:Y:S02]  /*15470*/  FMNMX.FTZ R0, R24, R25, !PT ;  /* 0x0000001918007209 */ /* 0x000fe40007810000 */
[----:B------:R-:W-:Y:S02]  /*15480*/  FSEL R27, R27, -INF , !P4 ;  /* 0xff8000001b1b7808 */ /* 0x000fe40006000000 */
[----:B------:R-:W-:-:S02]  /*15490*/  ISETP.GT.AND P4, PT, R28, 0x8, !P6 ;  /* 0x000000081c00780c */ /* 0x000fc40007784270 */
[----:B------:R-:W-:Y:S02]  /*154a0*/  FMNMX.FTZ R0, R59, R0, !PT ;  /* 0x000000003b007209 */ /* 0x000fe40007810000 */
[----:B------:R-:W-:Y:S02]  /*154b0*/  ISETP.LT.OR P4, PT, R60, 0x9, P4 ;  /* 0x000000093c00780c */ /* 0x000fe40002781670 */
[----:B------:R-:W-:Y:S02]  /*154c0*/  FMNMX.FTZ R0, R29, R0, !PT ;  /* 0x000000001d007209 */ /* 0x000fe40007810000 */
[----:B------:R-:W-:Y:S02]  /*154d0*/  FSEL R3, R30, -INF , !P4 ;  /* 0xff8000001e037808 */ /* 0x000fe40006000000 */
[----:B------:R-:W-:Y:S02]  /*154e0*/  ISETP.NE.AND P4, PT, R66, RZ, PT ;  /* 0x000000ff4200720c */ /* 0x000fe40003f85270 */
[----:B------:R-:W-:-:S02]  /*154f0*/  FMNMX.FTZ R0, R61, R0, !PT ;  /* 0x000000003d007209 */ /* 0x000fc40007810000 */
[----:B------:R-:W-:Y:S02]  /*15500*/  ISETP.GT.AND P4, PT, R28, 0x9, !P4 ;  /* 0x000000091c00780c */ /* 0x000fe40006784270 */
[----:B------:R-:W-:Y:S02]  /*15510*/  FMNMX.FTZ R0, R33, R0, !PT ;  /* 0x0000000021007209 */ /* 0x000fe40007810000 */
[----:B------:R-:W-:Y:S02]  /*15520*/  ISETP.LT.OR P4, PT, R60, 0xa, P4 ;  /* 0x0000000a3c00780c */ /* 0x000fe40002781670 */
        /* <DEDUP_REMOVED lines=21> */
[----:B------:R-:W-:Y:S02]  /*15680*/  FMNMX.FTZ R30, R53, R0, !PT ;  /* 0x00000000351e7209 */ /* 0x000fe40007810000 */
[----:B------:R-:W-:Y:S02]  /*15690*/  FSEL R75, R38, -INF , !P4 ;  /* 0xff800000264b7808 */ /* 0x000fe40006000000 */
[----:B------:R-:W-:Y:S01]  /*156a0*/  ISETP.NE.AND P4, PT, R36, RZ, PT ;  /* 0x000000ff2400720c */ /* 0x000fe20003f85270 */
[----:B------:R-:W0:Y:S01]  /*156b0*/  SHFL.BFLY PT, R5, R30, 0x2, 0x1f ;  /* 0x0c401f001e057f89 */ /* 0x000e2200000e0000 */
[----:B------:R-:W-:Y:S02]  /*156c0*/  ISETP.NE.AND P6, PT, R52, RZ, PT ;  /* 0x000000ff3400720c */ /* 0x000fe40003fc5270 */
[C---:B------:R-:W-:Y:S02]  /*156d0*/  ISETP.GT.AND P4, PT, R28.reuse, 0x19, !P4 ;  /* 0x000000191c00780c */ /* 0x040fe40006784270 */
[----:B------:R-:W-:-:S02]  /*156e0*/  ISETP.GT.AND P5, PT, R28, 0x38, !P5 ;  /* 0x000000381c00780c */ /* 0x000fc40006fa4270 */
[C---:B------:R-:W-:Y:S02]  /*156f0*/  ISETP.LT.OR P4, PT, R60.reuse, 0x1a, P4 ;  /* 0x0000001a3c00780c */ /* 0x040fe40002781670 */
[----:B------:R-:W-:Y:S02]  /*15700*/  ISETP.LT.OR P5, PT, R60, 0x39, P5 ;  /* 0x000000393c00780c */ /* 0x000fe40002fa1670 */
[----:B------:R-:W-:Y:S02]  /*15710*/  FSEL R39, R39, -INF , !P4 ;  /* 0xff80000027277808 */ /* 0x000fe40006000000 */
[----:B------:R-:W-:-:S04]  /*15720*/  ISETP.NE.AND P4, PT, R74, RZ, PT ;  /* 0x000000ff4a00720c */ /* 0x000fc80003f85270 */
[----:B------:R-:W-:-:S04]  /*15730*/  ISETP.GT.AND P4, PT, R28, 0x20, !P4 ;  /* 0x000000201c00780c */ /* 0x000fc80006784270 */
[----:B------:R-:W-:Y:S02]  /*15740*/  ISETP.LT.OR P4, PT, R60, 0x21, P4 ;  /* 0x000000213c00780c */ /* 0x000fe40002781670 */
[----:B0-----:R-:W-:Y:S02]  /*15750*/  FMNMX.FTZ R34, R30, R5, !PT ;  /* 0x000000051e227209 */ /* 0x001fe40007810000 */
[----:B------:R-:W-:Y:S02]  /*15760*/  FSEL R77, R42, -INF , !P4 ;  /* 0xff8000002a4d7808 */ /* 0x000fe40006000000 */
[----:B------:R-:W-:Y:S01]  /*15770*/  ISETP.NE.AND P4, PT, R40, RZ, PT ;  /* 0x000000ff2800720c */ /* 0x000fe20003f85270 */
[----:B------:R-:W0:Y:S01]  /*15780*/  SHFL.BFLY PT, R5, R34, 0x1, 0x1f ;  /* 0x0c201f0022057f89 */ /* 0x000e2200000e0000 */
[----:B------:R-:W1:Y:S02]  /*15790*/  @P2 LDC R40, c[0x0][0x450] ;  /* 0x00011400ff282b82 */ /* 0x000e640000000800 */
[----:B------:R-:W-:-:S04]  /*157a0*/  ISETP.GT.AND P4, PT, R28, 0x21, !P4 ;  /* 0x000000211c00780c */ /* 0x000fc80006784270 */
[----:B------:R-:W-:-:S04]  /*157b0*/  ISETP.LT.OR P4, PT, R60, 0x22, P4 ;  /* 0x000000223c00780c */ /* 0x000fc80002781670 */
[----:B------:R-:W-:Y:S02]  /*157c0*/  FSEL R43, R43, -INF , !P4 ;  /* 0xff8000002b2b7808 */ /* 0x000fe40006000000 */
[----:B------:R-:W-:-:S04]  /*157d0*/  ISETP.NE.AND P4, PT, R76, RZ, PT ;  /* 0x000000ff4c00720c */ /* 0x000fc80003f85270 */
[----:B------:R-:W-:-:S04]  /*157e0*/  ISETP.GT.AND P4, PT, R28, 0x28, !P4 ;  /* 0x000000281c00780c */ /* 0x000fc80006784270 */
[----:B------:R-:W-:Y:S02]  /*157f0*/  ISETP.LT.OR P4, PT, R60, 0x29, P4 ;  /* 0x000000293c00780c */ /* 0x000fe40002781670 */
[----:B0-----:R-:W-:Y:S02]  /*15800*/  FMNMX.FTZ R5, R34, R5, !PT ;  /* 0x0000000522057209 */ /* 0x001fe40007810000 */
[----:B------:R-:W-:Y:S02]  /*15810*/  FSEL R79, R46, -INF , !P4 ;  /* 0xff8000002e4f7808 */ /* 0x000fe40006000000 */
[----:B------:R-:W-:Y:S01]  /*15820*/  ISETP.NE.AND P4, PT, R44, RZ, PT ;  /* 0x000000ff2c00720c */ /* 0x000fe20003f85270 */
[----:B------:R-:W-:-:S03]  /*15830*/  FMUL.FTZ R0, R5, R2 ;  /* 0x0000000205007220 */ /* 0x000fc60000410000 */
[----:B------:R-:W-:-:S04]  /*15840*/  ISETP.GT.AND P4, PT, R28, 0x29, !P4 ;  /* 0x000000291c00780c */ /* 0x000fc80006784270 */
[----:B------:R-:W-:-:S04]  /*15850*/  ISETP.LT.OR P4, PT, R60, 0x2a, P4 ;  /* 0x0000002a3c00780c */ /* 0x000fc80002781670 */
[----:B------:R-:W-:Y:S02]  /*15860*/  FSEL R47, R47, -INF , !P4 ;  /* 0xff8000002f2f7808 */ /* 0x000fe40006000000 */
[----:B------:R-:W-:-:S04]  /*15870*/  ISETP.NE.AND P4, PT, R78, RZ, PT ;  /* 0x000000ff4e00720c */ /* 0x000fc80003f85270 */
[----:B------:R-:W-:-:S04]  /*15880*/  ISETP.GT.AND P4, PT, R28, 0x30, !P4 ;  /* 0x000000301c00780c */ /* 0x000fc80006784270 */
[----:B------:R-:W-:-:S04]  /*15890*/  ISETP.LT.OR P4, PT, R60, 0x31, P4 ;  /* 0x000000313c00780c */ /* 0x000fc80002781670 */
[----:B------:R-:W-:Y:S02]  /*158a0*/  FSEL R81, R50, -INF , !P4 ;  /* 0xff80000032517808 */ /* 0x000fe40006000000 */
[----:B------:R-:W-:Y:S02]  /*158b0*/  ISETP.GT.AND P4, PT, R28, RZ, !P6 ;  /* 0x000000ff1c00720c */ /* 0x000fe40007784270 */
[----:B------:R-:W-:Y:S02]  /*158c0*/  ISETP.NE.AND P6, PT, R48, RZ, PT ;  /* 0x000000ff3000720c */ /* 0x000fe40003fc5270 */
[----:B------:R-:W-:Y:S02]  /*158d0*/  ISETP.LT.OR P4, PT, R60, 0x1, P4 ;  /* 0x000000013c00780c */ /* 0x000fe40002781670 */
[----:B------:R-:W-:Y:S02]  /*158e0*/  ISETP.GT.AND P6, PT, R28, 0x39, !P6 ;  /* 0x000000391c00780c */ /* 0x000fe400077c4270 */
[----:B------:R-:W-:-:S02]  /*158f0*/  FSEL R26, R26, -INF , !P4 ;  /* 0xff8000001a1a7808 */ /* 0x000fc40006000000 */
[----:B------:R-:W-:Y:S02]  /*15900*/  FSETP.NEU.FTZ.AND P4, PT, R5, -INF , PT ;  /* 0xff8000000500780b */ /* 0x000fe40003f9d000 */
[----:B------:R-:W-:Y:S02]  /*15910*/  FMNMX.FTZ R4, R26, R27, !PT ;  /* 0x0000001b1a047209 */ /* 0x000fe40007810000 */
[----:B------:R-:W-:Y:S02]  /*15920*/  FSEL R0, R0, RZ, P4 ;  /* 0x000000ff00007208 */ /* 0x000fe40002000000 */
[----:B------:R-:W-:Y:S02]  /*15930*/  FMNMX.FTZ R4, R3, R4, !PT ;  /* 0x0000000403047209 */ /* 0x000fe40007810000 */
[----:B------:R-:W-:Y:S01]  /*15940*/  ISETP.NE.AND P4, PT, R32, RZ, PT ;  /* 0x000000ff2000720c */ /* 0x000fe20003f85270 */
[--C-:B------:R-:W-:Y:S01]  /*15950*/  FFMA.FTZ R83, R25, R2, -R0.reuse ;  /* 0x0000000219537223 */ /* 0x100fe20000010800 */
[----:B------:R-:W-:Y:S01]  /*15960*/  FMNMX.FTZ R4, R31, R4, !PT ;  /* 0x000000041f047209 */ /* 0x000fe20007810000 */
[-CC-:B------:R-:W-:Y:S01]  /*15970*/  FFMA.FTZ R198, R59, R2.reuse, -R0.reuse ;  /* 0x000000023bc67223 */ /* 0x180fe20000010800 */
[----:B------:R-:W-:Y:S01]  /*15980*/  ISETP.GT.AND P4, PT, R28, 0x31, !P4 ;  /* 0x000000311c00780c */ /* 0x000fe20006784270 */
[--C-:B------:R-:W-:Y:S01]  /*15990*/  FFMA.FTZ R196, R24, R2, -R0.reuse ;  /* 0x0000000218c47223 */ /* 0x100fe20000010800 */
[----:B------:R-:W-:Y:S01]  /*159a0*/  FMNMX.FTZ R4, R73, R4, !PT ;  /* 0x0000000449047209 */ /* 0x000fe20007810000 */
[--C-:B------:R-:W-:Y:S01]  /*159b0*/  FFMA.FTZ R192, R61, R2, -R0.reuse ;  /* 0x000000023dc07223 */ /* 0x100fe20000010800 */
[C---:B------:R-:W-:Y:S01]  /*159c0*/  ISETP.LT.OR P4, PT, R60.reuse, 0x32, P4 ;  /* 0x000000323c00780c */ /* 0x040fe20002781670 */
[----:B------:R-:W-:Y:S01]  /*159d0*/  MUFU.EX2 R83, R83 ;  /* 0x0000005300537308 */ /* 0x000fe20000000800 */
[----:B------:R-:W-:Y:S01]  /*159e0*/  FMNMX.FTZ R4, R35, R4, !PT ;  /* 0x0000000423047209 */ /* 0x000fe20007810000 */
[-CC-:B------:R-:W-:Y:S01]  /*159f0*/  FFMA.FTZ R186, R49, R2.reuse, -R0.reuse ;  /* 0x0000000231ba7223 */ /* 0x180fe20000010800 */
[----:B------:R-:W-:Y:S01]  /*15a00*/  FSEL R51, R51, -INF , !P4 ;  /* 0xff80000033337808 */ /* 0x000fe20006000000 */
[--C-:B------:R-:W-:Y:S01]  /*15a10*/  FFMA.FTZ R29, R29, R2, -R0.reuse ;  /* 0x000000021d1d7223 */ /* 0x100fe20000010800 */
[----:B------:R-:W-:Y:S01]  /*15a20*/  FMNMX.FTZ R4, R75, R4, !PT ;  /* 0x000000044b047209 */ /* 0x000fe20007810000 */
[--C-:B------:R-:W-:Y:S01]  /*15a30*/  FFMA.FTZ R33, R33, R2, -R0.reuse ;  /* 0x0000000221217223 */ /* 0x100fe20000010800 */
[----:B------:R-:W-:Y:S01]  /*15a40*/  ISETP.LT.OR P6, PT, R60, 0x3a, P6 ;  /* 0x0000003a3c00780c */ /* 0x000fe200037c1670 */
[----:B------:R-:W0:Y:S01]  /*15a50*/  MUFU.EX2 R196, R196 ;  /* 0x000000c400c47308 */ /* 0x000e220000000800 */
[----:B------:R-:W-:Y:S01]  /*15a60*/  FMNMX.FTZ R4, R39, R4, !PT ;  /* 0x0000000427047209 */ /* 0x000fe20007810000 */
[-CC-:B------:R-:W-:Y:S01]  /*15a70*/  FFMA.FTZ R194, R63, R2.reuse, -R0.reuse ;  /* 0x000000023fc27223 */ /* 0x180fe20000010800 */
[----:B------:R-:W-:Y:S01]  /*15a80*/  FSEL R25, R54, -INF , !P5 ;  /* 0xff80000036197808 */ /* 0x000fe20006800000 */
[--C-:B------:R-:W-:Y:S01]  /*15a90*/  FFMA.FTZ R37, R37, R2, -R0.reuse ;  /* 0x0000000225257223 */ /* 0x100fe20000010800 */
[----:B------:R-:W-:Y:S01]  /*15aa0*/  FMNMX.FTZ R4, R77, R4, !PT ;  /* 0x000000044d047209 */ /* 0x000fe20007810000 */
[-CC-:B------:R-:W-:Y:S01]  /*15ab0*/  FFMA.FTZ R188, R65, R2.reuse, -R0.reuse ;  /* 0x0000000241bc7223 */ /* 0x180fe20000010800 */
[----:B------:R-:W-:Y:S01]  /*15ac0*/  FSEL R55, R55, -INF , !P6 ;  /* 0xff80000037377808 */ /* 0x000fe20007000000 */
[--C-:B------:R-:W-:Y:S01]  /*15ad0*/  FFMA.FTZ R41, R41, R2, -R0.reuse ;  /* 0x0000000229297223 */ /* 0x100fe20000010800 */
[----:B------:R-:W-:Y:S01]  /*15ae0*/  FMNMX.FTZ R4, R43, R4, !PT ;  /* 0x000000042b047209 */ /* 0x000fe20007810000 */
[-CC-:B------:R-:W-:Y:S01]  /*15af0*/  FFMA.FTZ R190, R67, R2.reuse, -R0.reuse ;  /* 0x0000000243be7223 */ /* 0x180fe20000010800 */
[-CC-:B------:R-:W-:Y:S01]  /*15b00*/  FFMA.FTZ R45, R45, R2.reuse, -R0.reuse ;  /* 0x000000022d2d7223 */ /* 0x180fe20000010800 */
[--C-:B------:R-:W-:Y:S01]  /*15b10*/  FFMA.FTZ R184, R69, R2, -R0.reuse ;  /* 0x0000000245b87223 */ /* 0x100fe20000010800 */
[----:B------:R-:W-:Y:S01]  /*15b20*/  FMNMX.FTZ R4, R79, R4, !PT ;  /* 0x000000044f047209 */ /* 0x000fe20007810000 */
[----:B------:R-:W-:Y:S01]  /*15b30*/  FFMA.FTZ R49, R53, R2, -R0 ;  /* 0x0000000235317223 */ /* 0x000fe20000010800 */
[----:B------:R-:W2:Y:S02]  /*15b40*/  MUFU.EX2 R198, R198 ;  /* 0x000000c600c67308 */ /* 0x000ea40000000800 */
[----:B------:R-:W-:-:S04]  /*15b50*/  FMNMX.FTZ R4, R47, R4, !PT ;  /* 0x000000042f047209 */ /* 0x000fc80007810000 */
[----:B------:R-:W-:Y:S02]  /*15b60*/  FMNMX.FTZ R4, R81, R4, !PT ;  /* 0x0000000451047209 */ /* 0x000fe40007810000 */
[----:B------:R-:W3:Y:S02]  /*15b70*/  MUFU.EX2 R29, R29 ;  /* 0x0000001d001d7308 */ /* 0x000ee40000000800 */
[----:B------:R-:W-:-:S04]  /*15b80*/  FMNMX.FTZ R4, R51, R4, !PT ;  /* 0x0000000433047209 */ /* 0x000fc80007810000 */
[----:B------:R-:W-:Y:S02]  /*15b90*/  FMNMX.FTZ R4, R25, R4, !PT ;  /* 0x0000000419047209 */ /* 0x000fe40007810000 */
[----:B------:R-:W4:Y:S02]  /*15ba0*/  MUFU.EX2 R192, R192 ;  /* 0x000000c000c07308 */ /* 0x000f240000000800 */
[----:B------:R-:W-:-:S05]  /*15bb0*/  FMNMX.FTZ R4, R55, R4, !PT ;  /* 0x0000000437047209 */ /* 0x000fca0007810000 */
[----:B------:R-:W5:Y:S01]  /*15bc0*/  SHFL.BFLY PT, R59, R4, 0x2, 0x1f ;  /* 0x0c401f00043b7f89 */ /* 0x000f6200000e0000 */
[----:B------:R-:W1:Y:S08]  /*15bd0*/  MUFU.EX2 R33, R33 ;  /* 0x0000002100217308 */ /* 0x000e700000000800 */
[----:B------:R-:W1:Y:S08]  /*15be0*/  MUFU.EX2 R194, R194 ;  /* 0x000000c200c27308 */ /* 0x000e700000000800 */
[----:B------:R-:W1:Y:S01]  /*15bf0*/  MUFU.EX2 R37, R37 ;  /* 0x0000002500257308 */ /* 0x000e620000000800 */
[----:B-----5:R-:W-:Y:S01]  /*15c00*/  FMNMX.FTZ R24, R4, R59, !PT ;  /* 0x0000003b04187209 */ /* 0x020fe20007810000 */
[----:B------:R-:W-:-:S06]  /*15c10*/  FFMA.FTZ R59, R71, R2, -R0 ;  /* 0x00000002473b7223 */ /* 0x000fcc0000010800 */
[----:B------:R-:W-:Y:S01]  /*15c20*/  MUFU.EX2 R188, R188 ;  /* 0x000000bc00bc7308 */ /* 0x000fe20000000800 */
[----:B------:R-:W5:Y:S07]  /*15c30*/  SHFL.BFLY PT, R61, R24, 0x1, 0x1f ;  /* 0x0c201f00183d7f89 */ /* 0x000f6e00000e0000 */
[----:B------:R-:W-:Y:S08]  /*15c40*/  MUFU.EX2 R41, R41 ;  /* 0x0000002900297308 */ /* 0x000ff00000000800 */
[----:B------:R-:W-:Y:S08]  /*15c50*/  MUFU.EX2 R190, R190 ;  /* 0x000000be00be7308 */ /* 0x000ff00000000800 */
[----:B------:R-:W-:Y:S01]  /*15c60*/  MUFU.EX2 R45, R45 ;  /* 0x0000002d002d7308 */ /* 0x000fe20000000800 */
[----:B-----5:R-:W-:-:S04]  /*15c70*/  FMNMX.FTZ R4, R24, R61, !PT ;  /* 0x0000003d18047209 */ /* 0x020fc80007810000 */
[C---:B------:R-:W-:Y:S01]  /*15c80*/  FSETP.NEU.FTZ.AND P4, PT, R4.reuse, -INF , PT ;  /* 0xff8000000400780b */ /* 0x040fe20003f9d000 */
[----:B------:R-:W-:Y:S02]  /*15c90*/  FMUL.FTZ R28, R4, R2 ;  /* 0x00000002041c7220 */ /* 0x000fe40000410000 */
[----:B------:R-:W-:Y:S03]  /*15ca0*/  MUFU.EX2 R184, R184 ;  /* 0x000000b800b87308 */ /* 0x000fe60000000800 */
[----:B------:R-:W-:-:S05]  /*15cb0*/  FSEL R28, R28, RZ, P4 ;  /* 0x000000ff1c1c7208 */ /* 0x000fca0002000000 */
[----:B------:R-:W-:Y:S01]  /*15cc0*/  MUFU.EX2 R59, R59 ;  /* 0x0000003b003b7308 */ /* 0x000fe20000000800 */
[-CC-:B------:R-:W-:Y:S01]  /*15cd0*/  FFMA.FTZ R197, R26, R2.reuse, -R28.reuse ;  /* 0x000000021ac57223 */ /* 0x180fe2000001081c */
[-CC-:B------:R-:W-:Y:S01]  /*15ce0*/  FFMA.FTZ R0, R27, R2.reuse, -R28.reuse ;  /* 0x000000021b007223 */ /* 0x180fe2000001081c */
[-CC-:B------:R-:W-:Y:S01]  /*15cf0*/  FFMA.FTZ R199, R3, R2.reuse, -R28.reuse ;  /* 0x0000000203c77223 */ /* 0x180fe2000001081c */
[-CC-:B------:R-:W-:Y:S01]  /*15d00*/  FFMA.FTZ R24, R31, R2.reuse, -R28.reuse ;  /* 0x000000021f187223 */ /* 0x180fe2000001081c */
[-CC-:B------:R-:W-:Y:S01]  /*15d10*/  FFMA.FTZ R193, R73, R2.reuse, -R28.reuse ;  /* 0x0000000249c17223 */ /* 0x180fe2000001081c */
[----:B0-----:R-:W-:Y:S01]  /*15d20*/  FADD.FTZ R3, R196, R83 ;  /* 0x00000053c4037221 */ /* 0x001fe20000010000 */
[-CC-:B------:R-:W-:Y:S01]  /*15d30*/  FFMA.FTZ R26, R35, R2.reuse, -R28.reuse ;  /* 0x00000002231a7223 */ /* 0x180fe2000001081c */
[----:B------:R-:W-:Y:S01]  /*15d40*/  MUFU.EX2 R197, R197 ;  /* 0x000000c500c57308 */ /* 0x000fe20000000800 */
[-CC-:B------:R-:W-:Y:S01]  /*15d50*/  FFMA.FTZ R195, R75, R2.reuse, -R28.reuse ;  /* 0x000000024bc37223 */ /* 0x180fe2000001081c */
[----:B--2---:R-:W-:Y:S01]  /*15d60*/  FADD.FTZ R34, R198, R3 ;  /* 0x00000003c6227221 */ /* 0x004fe20000010000 */
[-CC-:B------:R-:W-:Y:S01]  /*15d70*/  FFMA.FTZ R30, R39, R2.reuse, -R28.reuse ;  /* 0x00000002271e7223 */ /* 0x180fe2000001081c */
[-CC-:B------:R-:W-:Y:S01]  /*15d80*/  FFMA.FTZ R189, R77, R2.reuse, -R28.reuse ;  /* 0x000000024dbd7223 */ /* 0x180fe2000001081c */
[-C--:B------:R-:W-:Y:S01]  /*15d90*/  FFMA.FTZ R32, R43, R2.reuse, -R28 ;  /* 0x000000022b207223 */ /* 0x080fe2000001081c */
[----:B---3--:R-:W-:Y:S01]  /*15da0*/  FADD.FTZ R3, R29, R34 ;  /* 0x000000221d037221 */ /* 0x008fe20000010000 */
[-CC-:B------:R-:W-:Y:S01]  /*15db0*/  FFMA.FTZ R191, R79, R2.reuse, -R28.reuse ;  /* 0x000000024fbf7223 */ /* 0x180fe2000001081c */
[----:B------:R-:W0:Y:S01]  /*15dc0*/  MUFU.EX2 R0, R0 ;  /* 0x0000000000007308 */ /* 0x000e220000000800 */
[-CC-:B------:R-:W-:Y:S01]  /*15dd0*/  FFMA.FTZ R34, R47, R2.reuse, -R28.reuse ;  /* 0x000000022f227223 */ /* 0x180fe2000001081c */
[----:B----4-:R-:W-:Y:S01]  /*15de0*/  FADD.FTZ R38, R192, R3 ;  /* 0x00000003c0267221 */ /* 0x010fe20000010000 */
[----:B------:R-:W2:Y:S01]  /*15df0*/  @P2 LDC R35, c[0x0][0x44c] ;  /* 0x00011300ff232b82 */ /* 0x000ea20000000800 */
[-CC-:B------:R-:W-:Y:S01]  /*15e00*/  FFMA.FTZ R185, R81, R2.reuse, -R28.reuse ;  /* 0x0000000251b97223 */ /* 0x180fe2000001081c */
[-C--:B------:R-:W-:Y:S01]  /*15e10*/  FFMA.FTZ R51, R51, R2.reuse, -R28 ;  /* 0x0000000233337223 */ /* 0x080fe2000001081c */
[----:B-1----:R-:W-:Y:S01]  /*15e20*/  FADD.FTZ R27, R33, R38 ;  /* 0x00000026211b7221 */ /* 0x002fe20000010000 */
[-CC-:B------:R-:W-:Y:S01]  /*15e30*/  FFMA.FTZ R25, R25, R2.reuse, -R28.reuse ;  /* 0x0000000219197223 */ /* 0x180fe2000001081c */
[----:B------:R-:W1:Y:S01]  /*15e40*/  MUFU.EX2 R199, R199 ;  /* 0x000000c700c77308 */ /* 0x000e620000000800 */
[----:B------:R-:W-:Y:S01]  /*15e50*/  FFMA.FTZ R55, R55, R2, -R28 ;  /* 0x0000000237377223 */ /* 0x000fe2000001081c */
[----:B------:R-:W-:Y:S01]  /*15e60*/  FADD.FTZ R38, R194, R27 ;  /* 0x0000001bc2267221 */ /* 0x000fe20000010000 */
[----:B------:R-:W-:Y:S01]  /*15e70*/  IMAD.MOV.U32 R31, RZ, RZ, R80 ;  /* 0x000000ffff1f7224 */ /* 0x000fe200078e0050 */
[----:B------:R-:W-:-:S02]  /*15e80*/  F2FP.BF16.F32.PACK_AB R196, R83, R196 ;  /* 0x000000c453c4723e */ /* 0x000fc400000010ff */
[----:B------:R-:W-:Y:S01]  /*15e90*/  FADD.FTZ R27, R37, R38 ;  /* 0x00000026251b7221 */ /* 0x000fe20000010000 */
[----:B------:R-:W-:Y:S01]  /*15ea0*/  F2FP.BF16.F32.PACK_AB R198, R29, R198 ;  /* 0x000000c61dc6723e */ /* 0x000fe200000010ff */
[----:B------:R-:W3:Y:S01]  /*15eb0*/  MUFU.EX2 R24, R24 ;  /* 0x0000001800187308 */ /* 0x000ee20000000800 */
[----:B0-----:R-:W-:Y:S01]  /*15ec0*/  FADD.FTZ R36, R197, R0 ;  /* 0x00000000c5247221 */ /* 0x001fe20000010000 */
[----:B------:R-:W-:Y:S01]  /*15ed0*/  FADD.FTZ R38, R188, R27 ;  /* 0x0000001bbc267221 */ /* 0x000fe20000010000 */
[----:B------:R-:W-:Y:S02]  /*15ee0*/  F2FP.BF16.F32.PACK_AB R197, R0, R197 ;  /* 0x000000c500c5723e */ /* 0x000fe400000010ff */
[----:B------:R-:W-:Y:S01]  /*15ef0*/  F2FP.BF16.F32.PACK_AB R192, R33, R192 ;  /* 0x000000c021c0723e */ /* 0x000fe200000010ff */
[----:B------:R-:W-:Y:S01]  /*15f00*/  FADD.FTZ R27, R41, R38 ;  /* 0x00000026291b7221 */ /* 0x000fe20000010000 */
[----:B------:R-:W-:Y:S01]  /*15f10*/  F2FP.BF16.F32.PACK_AB R194, R37, R194 ;  /* 0x000000c225c2723e */ /* 0x000fe200000010ff */
[----:B------:R-:W0:Y:S01]  /*15f20*/  MUFU.EX2 R193, R193 ;  /* 0x000000c100c17308 */ /* 0x000e220000000800 */
[----:B-1----:R-:W-:Y:S01]  /*15f30*/  FADD.FTZ R3, R199, R36 ;  /* 0x00000024c7037221 */ /* 0x002fe20000010000 */
[----:B------:R-:W-:Y:S01]  /*15f40*/  FADD.FTZ R38, R190, R27 ;  /* 0x0000001bbe267221 */ /* 0x000fe20000010000 */
[----:B--2---:R-:W-:Y:S01]  /*15f50*/  @P2 IMAD.HI.U32 R35, R80, R35, RZ ;  /* 0x0000002350232227 */ /* 0x004fe200078e00ff */
[----:B------:R-:W-:-:S03]  /*15f60*/  F2FP.BF16.F32.PACK_AB R188, R41, R188 ;  /* 0x000000bc29bc723e */ /* 0x000fc600000010ff */
[C---:B------:R-:W-:Y:S01]  /*15f70*/  FADD.FTZ R27, R45.reuse, R38 ;  /* 0x000000262d1b7221 */ /* 0x040fe20000010000 */
[----:B------:R-:W-:Y:S01]  /*15f80*/  F2FP.BF16.F32.PACK_AB R190, R45, R190 ;  /* 0x000000be2dbe723e */ /* 0x000fe200000010ff */
[----:B------:R-:W1:Y:S01]  /*15f90*/  MUFU.EX2 R26, R26 ;  /* 0x0000001a001a7308 */ /* 0x000e620000000800 */
[----:B---3--:R-:W-:Y:S01]  /*15fa0*/  FADD.FTZ R36, R24, R3 ;  /* 0x0000000318247221 */ /* 0x008fe20000010000 */
[----:B------:R-:W-:Y:S01]  /*15fb0*/  FADD.FTZ R38, R184, R27 ;  /* 0x0000001bb8267221 */ /* 0x000fe20000010000 */
[----:B------:R-:W-:Y:S02]  /*15fc0*/  @P2 SHF.R.U32.HI R31, RZ, R40, R35 ;  /* 0x00000028ff1f2219 */ /* 0x000fe40000011623 */
[C---:B------:R-:W-:Y:S01]  /*15fd0*/  F2FP.BF16.F32.PACK_AB R184, R59.reuse, R184 ;  /* 0x000000b83bb8723e */ /* 0x040fe200000010ff */
[----:B------:R-:W-:Y:S01]  /*15fe0*/  FADD.FTZ R27, R59, R38 ;  /* 0x000000263b1b7221 */ /* 0x000fe20000010000 */
[----:B------:R-:W-:Y:S01]  /*15ff0*/  F2FP.BF16.F32.PACK_AB R199, R24, R199 ;  /* 0x000000c718c7723e */ /* 0x000fe200000010ff */
[----:B------:R-:W2:Y:S01]  /*16000*/  MUFU.EX2 R195, R195 ;  /* 0x000000c300c37308 */ /* 0x000ea20000000800 */
[----:B0-----:R-:W-:Y:S01]  /*16010*/  FADD.FTZ R3, R193, R36 ;  /* 0x00000024c1037221 */ /* 0x001fe20000010000 */
[----:B------:R-:W-:-:S04]  /*16020*/  IMAD.IADD R31, R154, 0x1, R31 ;  /* 0x000000019a1f7824 */ /* 0x000fc800078e021f */
[----:B------:R-:W-:Y:S02]  /*16030*/  IMAD.IADD R56, R31, 0x1, R56 ;  /* 0x000000011f387824 */ /* 0x000fe400078e0238 */
        /* <DEDUP_REMOVED lines=26> */
[----:B--2---:R-:W-:Y:S01]  /*161e0*/  FADD.FTZ R227, R25, R0 ;  /* 0x0000000019e37221 */ /* 0x004fe20000010000 */
[C---:B0-----:R-:W-:Y:S01]  /*161f0*/  FADD.FTZ R228, R49.reuse, R228 ;  /* 0x000000e431e47221 */ /* 0x041fe20000010000 */
[----:B------:R-:W-:Y:S02]  /*16200*/  F2FP.BF16.F32.PACK_AB R186, R49, R186 ;  /* 0x000000ba31ba723e */ /* 0x000fe400000010ff */
[C---:B-1----:R-:W-:Y:S01]  /*16210*/  FADD.FTZ R227, R36.reuse, R227 ;  /* 0x000000e324e37221 */ /* 0x042fe20000010000 */
[----:B------:R-:W-:Y:S01]  /*16220*/  F2FP.BF16.F32.PACK_AB R187, R36, R25 ;  /* 0x0000001924bb723e */ /* 0x000fe200000010ff */
        /* <DEDUP_REMOVED lines=12> */
.L_x_1736:
[----:B------:R-:W-:-:S13]  /*162f0*/  ISETP.NE.AND P4, PT, R57, 0x1, PT ;  /* 0x000000013900780c */ /* 0x000fda0003f85270 */
[----:B------:R-:W0:Y:S02]  /*16300*/  @P4 LDC.64 R24, c[0x0][0x9e8] ;  /* 0x00027a00ff184b82 */ /* 0x000e240000000a00 */
[----:B0-----:R-:W-:-:S05]  /*16310*/  @P4 IMAD.HI.U32 R24, R0, R24, RZ ;  /* 0x0000001800184227 */ /* 0x001fca00078e00ff */
[----:B------:R-:W-:-:S07]  /*16320*/  @P4 SHF.R.U32.HI R0, RZ, R25, R24 ;  /* 0x00000019ff004219 */ /* 0x000fce0000011618 */
.L_x_1737:
[----:B------:R-:W-:Y:S05]  /*16330*/  BSYNC B0 ;  /* 0x0000000000007941 */ /* 0x000fea0003800000 */
.L_x_1735:
[----:B------:R-:W-:-:S05]  /*16340*/  IMAD R57, R0, R57, R57 ;  /* 0x0000003900397224 */ /* 0x000fca00078e0239 */
[----:B------:R-:W-:-:S07]  /*16350*/  VIMNMX R56, R56, R57, PT ;  /* 0x0000003938387248 */ /* 0x000fce0003fe0100 */
.L_x_1734:
[----:B------:R-:W2:Y:S01]  /*16360*/  LDL R25, [R1+0x38] ;  /* 0x0000380001197983 */ /* 0x000ea20000100800 */
[----:B------:R-:W-:Y:S01]  /*16370*/  SHF.R.S32.HI R3, RZ, 0x1f, R56 ;  /* 0x0000001fff037819 */ /* 0x000fe20000011438 */
[----:B------:R-:W-:Y:S01]  /*16380*/  BSSY B0, `(.L_x_1738) ;  /* 0x00002fe000007945 */ /* 0x000fe20003800000 */
[----:B------:R-:W-:Y:S01]  /*16390*/  IMAD.MOV.U32 R0, RZ, RZ, 0x3f800000 ;  /* 0x3f800000ff007424 */ /* 0x000fe200078e00ff */
[----:B------:R-:W-:Y:S02]  /*163a0*/  CS2R R150, SRZ ;  /* 0x0000000000967805 */ /* 0x000fe4000001ff00 */
[----:B------:R-:W-:Y:S01]  /*163b0*/  LEA.HI R24, R3, R56, RZ, 0x6 ;  /* 0x0000003803187211 */ /* 0x000fe200078f30ff */
[----:B------:R-:W-:Y:S01]  /*163c0*/  IMAD.MOV.U32 R3, RZ, RZ, 0x3f800000 ;  /* 0x3f800000ff037424 */ /* 0x000fe200078e00ff */
[----:B------:R-:W-:Y:S02]  /*163d0*/  CS2R R148, SRZ ;  /* 0x0000000000947805 */ /* 0x000fe4000001ff00 */
[----:B------:R-:W-:-:S02]  /*163e0*/  CS2R R146, SRZ ;  /* 0x0000000000927805 */ /* 0x000fc4000001ff00 */
[----:B------:R-:W-:Y:S02]  /*163f0*/  SHF.R.S32.HI R24, RZ, 0x6, R24 ;  /* 0x00000006ff187819 */ /* 0x000fe40000011418 */
        /* <DEDUP_REMOVED lines=60> */
[----:B--2---:R-:W-:-:S04]  /*167c0*/  VIMNMX R25, R25, R24, !PT ;  /* 0x0000001819197248 */ /* 0x004fc80007fe0100 */
[----:B------:R-:W-:Y:S01]  /*167d0*/  ISETP.GE.AND P4, PT, R204, R25, PT ;  /* 0x00000019cc00720c */ /* 0x000fe20003f86270 */
[----:B------:R0:W-:Y:S02]  /*167e0*/  STL [R1+0x1c], R25 ;  /* 0x00001c1901007387 */ /* 0x0001e40000100800 */
[----:B0-----:R-:W-:-:S10]  /*167f0*/  CS2R R24, SRZ ;  /* 0x0000000000187805 */ /* 0x001fd4000001ff00 */
[----:B------:R-:W-:Y:S05]  /*16800*/  @!P4 BRA `(.L_x_1739) ;  /* 0x0000002800d4c947 */ /* 0x000fea0003800000 */
[----:B------:R-:W-:Y:S01]  /*16810*/  BSSY B1, `(.L_x_1740) ;  /* 0x00002b0000017945 */ /* 0x000fe20003800000 */
[----:B------:R-:W-:Y:S02]  /*16820*/  IMAD.MOV.U32 R0, RZ, RZ, 0x3f800000 ;  /* 0x3f800000ff007424 */ /* 0x000fe400078e00ff */
[----:B------:R-:W-:-:S07]  /*16830*/  IMAD.MOV.U32 R151, RZ, RZ, RZ ;  /* 0x000000ffff977224 */ /* 0x000fce00078e00ff */
.L_x_1759:
[----:B------:R-:W-:-:S05]  /*16840*/  VIADD R231, R22, 0x1 ;  /* 0x0000000116e77836 */ /* 0x000fca0000000000 */
[----:B------:R-:W-:-:S04]  /*16850*/  ISETP.NE.AND P4, PT, R231, 0x2, PT ;  /* 0x00000002e700780c */ /* 0x000fc80003f85270 */
[----:B------:R-:W-:Y:S02]  /*16860*/  SEL R230, RZ, 0x1, P4 ;  /* 0x00000001ffe67807 */ /* 0x000fe40002000000 */
[----:B------:R-:W-:Y:S02]  /*16870*/  SEL R231, R231, RZ, P4 ;  /* 0x000000ffe7e77207 */ /* 0x000fe40002000000 */
[----:B------:R-:W-:Y:S01]  /*16880*/  LOP3.LUT R230, R205, R230, RZ, 0x3c, !PT ;  /* 0x000000e6cde67212 */ /* 0x000fe200078e3cff */
[----:B------:R-:W-:Y:S06]  /*16890*/  @!P0 BRA `(.L_x_1741) ;  /* 0x0000000000048947 */ /* 0x000fec0003800000 */
[----:B------:R-:W-:Y:S01]  /*168a0*/  BPT.TRAP 0x1 ;  /* 0x000000040000795c */ /* 0x000fe20000300000 */
.L_x_1741:
[----:B------:R-:W-:Y:S01]  /*168b0*/  IMAD R232, R231, 0x8, R16 ;  /* 0x00000008e7e87824 */ /* 0x000fe200078e0210 */
[----:B------:R-:W-:-:S04]  /*168c0*/  SHF.L.U32 R152, R230, 0x1f, RZ ;  /* 0x0000001fe6987819 */ /* 0x000fc800000006ff */
[----:B------:R0:W1:Y:S01]  /*168d0*/  SYNCS.PHASECHK.TRANS64.TRYWAIT P4, [R232+URZ+0x30830], R152 ;  /* 0x03083098e80075a7 */ /* 0x000062000808017f */
[----:B------:R-:W-:Y:S05]  /*168e0*/  @!P0 BRA `(.L_x_1742) ;  /* 0x0000000000048947 */ /* 0x000fea0003800000 */
[----:B------:R-:W-:Y:S01]  /*168f0*/  BPT.TRAP 0x1 ;  /* 0x000000040000795c */ /* 0x000fe20000300000 */
.L_x_1742:
[----:B------:R-:W2:Y:S01]  /*16900*/  LDL R2, [R1] ;  /* 0x0000000001027983 */ /* 0x000ea20000100800 */
[----:B------:R-:W-:Y:S01]  /*16910*/  BSSY B2, `(.L_x_1743) ;  /* 0x0000007000027945 */ /* 0x000fe20003800000 */
[----:B--2---:R-:W-:-:S04]  /*16920*/  IMAD R158, R231, 0x800, R2 ;  /* 0x00000800e79e7824 */ /* 0x004fc800078e0202 */
[C---:B------:R-:W-:Y:S02]  /*16930*/  VIADD R155, R158.reuse, 0x2 ;  /* 0x000000029e9b7836 */ /* 0x040fe40000000000 */
[----:B------:R-:W-:Y:S01]  /*16940*/  VIADD R2, R158, 0x4 ;  /* 0x000000049e027836 */ /* 0x000fe20000000000 */
[----:B-1----:R-:W-:Y:S06]  /*16950*/  @P4 BRA `(.L_x_1744) ;  /* 0x0000000000084947 */ /* 0x002fec0003800000 */
[----:B------:R-:W1:Y:S02]  /*16960*/  SYNCS.PHASECHK.TRANS64.TRYWAIT P4, [R232+URZ+0x30830], R152 ;  /* 0x03083098e80075a7 */ /* 0x000e64000808017f */
[----:B-1----:R-:W-:Y:S05]  /*16970*/  @!P4 BRA `(.L_x_1745) ;  /* 0x0000018800f4c947 */ /* 0x002fea0003800000 */
.L_x_1744:
[----:B------:R-:W-:Y:S05]  /*16980*/  BSYNC B2 ;  /* 0x0000000000027941 */ /* 0x000fea0003800000 */
.L_x_1743:
[----:B01----:R-:W-:Y:S01]  /*16990*/  IMAD.MOV.U32 R152, RZ, RZ, R158 ;  /* 0x000000ffff987224 */ /* 0x003fe200078e009e */
[----:B------:R-:W-:Y:S01]  /*169a0*/  R2UR UR12, R216 ;  /* 0x00000000d80c72ca */ /* 0x000fe200000e0000 */
[----:B------:R-:W-:Y:S01]  /*169b0*/  VIADD R154, R158, 0x6 ;  /* 0x000000069e9a7836 */ /* 0x000fe20000000000 */
[----:B------:R-:W-:Y:S01]  /*169c0*/  R2UR UR13, R217 ;  /* 0x00000000d90d72ca */ /* 0x000fe200000e0000 */
[----:B------:R-:W-:Y:S01]  /*169d0*/  IMAD.MOV.U32 R153, RZ, RZ, 0x40000040 ;  /* 0x40000040ff997424 */ /* 0x000fe200078e00ff */
[----:B------:R-:W-:Y:S01]  /*169e0*/  R2UR UR6, R152 ;  /* 0x00000000980672ca */ /* 0x000fe200000e0000 */
[----:B------:R-:W-:Y:S01]  /*169f0*/  IMAD.MOV.U32 R152, RZ, RZ, R155 ;  /* 0x000000ffff987224 */ /* 0x000fe200078e009b */
[----:B------:R-:W-:Y:S01]  /*16a00*/  R2UR UR10, R154 ;  /* 0x000000009a0a72ca */ /* 0x000fe200000e0000 */
[----:B------:R-:W-:Y:S01]  /*16a10*/  IMAD.MOV.U32 R155, RZ, RZ, 0x40000040 ;  /* 0x40000040ff9b7424 */ /* 0x000fe200078e00ff */
[----:B------:R-:W-:Y:S01]  /*16a20*/  R2UR UR5, R153 ;  /* 0x00000000990572ca */ /* 0x000fe200000e0000 */
[----:B------:R-:W-:Y:S01]  /*16a30*/  VIADD R156, R158, 0x204 ;  /* 0x000002049e9c7836 */ /* 0x000fe20000000000 */
[----:B------:R-:W-:Y:S01]  /*16a40*/  R2UR UR4, R152 ;  /* 0x00000000980472ca */ /* 0x000fe200000e0000 */
[----:B------:R-:W-:Y:S01]  /*16a50*/  IMAD.MOV.U32 R152, RZ, RZ, R2 ;  /* 0x000000ffff987224 */ /* 0x000fe200078e0002 */
[----:B------:R-:W-:Y:S01]  /*16a60*/  R2UR UR11, R155 ;  /* 0x000000009b0b72ca */ /* 0x000fe200000e0000 */
[----:B------:R-:W-:Y:S01]  /*16a70*/  VIADD R154, R158, 0x202 ;  /* 0x000002029e9a7836 */ /* 0x000fe20000000000 */
        /* <DEDUP_REMOVED lines=10> */
[----:B------:R-:W-:Y:S01]  /*16b20*/  MOV R2, UR10 ;  /* 0x0000000a00027c02 */ /* 0x000fe20008000f00 */
[----:B------:R-:W-:Y:S01]  /*16b30*/  UMOV UR10, UR4 ;  /* 0x00000004000a7c82 */ /* 0x000fe20008000000 */
[----:B------:R-:W-:Y:S01]  /*16b40*/  MOV R236, UR11 ;  /* 0x0000000b00ec7c02 */ /* 0x000fe20008000f00 */
[----:B------:R-:W-:Y:S01]  /*16b50*/  UMOV UR11, UR5 ;  /* 0x00000005000b7c82 */ /* 0x000fe20008000000 */
[----:B------:R-:W-:Y:S01]  /*16b60*/  R2UR UR26, R152 ;  /* 0x00000000981a72ca */ /* 0x000fe200000e0000 */
[----:B------:R-:W-:Y:S01]  /*16b70*/  VIADD R152, R158, 0x404 ;  /* 0x000004049e987836 */ /* 0x000fe20000000000 */
[----:B------:R-:W-:Y:S01]  /*16b80*/  R2UR UR7, R153 ;  /* 0x00000000990772ca */ /* 0x000fe200000e0000 */
[----:B------:R-:W-:Y:S01]  /*16b90*/  IMAD.MOV.U32 R157, RZ, RZ, 0x40000040 ;  /* 0x40000040ff9d7424 */ /* 0x000fe200078e00ff */
[----:B------:R-:W-:Y:S01]  /*16ba0*/  R2UR UR34, R154 ;  /* 0x000000009a2272ca */ /* 0x000fe200000e0000 */
[----:B------:R-:W-:Y:S01]  /*16bb0*/  VIADD R154, R158, 0x604 ;  /* 0x000006049e9a7836 */ /* 0x000fe20000000000 */
[----:B------:R-:W-:Y:S01]  /*16bc0*/  R2UR UR38, R152 ;  /* 0x00000000982672ca */ /* 0x000fe200000e0000 */
[----:B------:R-:W-:Y:S01]  /*16bd0*/  VIADD R152, R158, 0x600 ;  /* 0x000006009e987836 */ /* 0x000fe20000000000 */
[----:B------:R-:W-:Y:S01]  /*16be0*/  R2UR UR42, R156 ;  /* 0x000000009c2a72ca */ /* 0x000fe200000e0000 */
[----:B------:R-:W-:Y:S01]  /*16bf0*/  VIADD R156, R158, 0x602 ;  /* 0x000006029e9c7836 */ /* 0x000fe20000000000 */
[----:B------:R-:W-:Y:S01]  /*16c00*/  R2UR UR4, R6 ;  /* 0x00000000060472ca */ /* 0x000fe200000e0000 */
[-C--:B------:R-:W-:Y:S01]  /*16c10*/  FMUL.FTZ R24, R24, R3.reuse ;  /* 0x0000000318187220 */ /* 0x080fe20000410000 */
[----:B------:R-:W-:Y:S01]  /*16c20*/  R2UR UR46, R152 ;  /* 0x00000000982e72ca */ /* 0x000fe200000e0000 */
[----:B------:R-:W-:Y:S01]  /*16c30*/  VIADD R152, R158, 0x606 ;  /* 0x000006069e987836 */ /* 0x000fe20000000000 */
[----:B------:R-:W-:Y:S01]  /*16c40*/  R2UR UR5, R7 ;  /* 0x00000000070572ca */ /* 0x000fe200000e0000 */
[-C--:B------:R-:W-:Y:S01]  /*16c50*/  FMUL.FTZ R25, R25, R3.reuse ;  /* 0x0000000319197220 */ /* 0x080fe20000410000 */
[C---:B------:R-:W-:Y:S01]  /*16c60*/  R2UR UR9, R153.reuse ;  /* 0x00000000990972ca */ /* 0x040fe200000e0000 */
[-C--:B------:R-:W-:Y:S01]  /*16c70*/  FMUL.FTZ R28, R28, R3.reuse ;  /* 0x000000031c1c7220 */ /* 0x080fe20000410000 */
[----:B------:R-:W-:Y:S01]  /*16c80*/  R2UR UR15, R153 ;  /* 0x00000000990f72ca */ /* 0x000fe200000e0000 */
        /* <DEDUP_REMOVED lines=29> */
[----:B------:R-:W-:Y:S01]  /*16e60*/  WARPGROUP.ARRIVE ;  /* 0x00000000000079c5 */ /* 0x000fe20000000000 */
[----:B------:R-:W-:Y:S01]  /*16e70*/  R2UR UR16, R214 ;  /* 0x00000000d61072ca */ /* 0x000fe200000e0000 */
[-C--:B------:R-:W-:Y:S01]  /*16e80*/  FMUL.FTZ R60, R60, R3.reuse ;  /* 0x000000033c3c7220 */ /* 0x080fe20000410000 */
[----:B------:R-:W-:Y:S01]  /*16e90*/  R2UR UR17, R215 ;  /* 0x00000000d71172ca */ /* 0x000fe200000e0000 */
[-C--:B------:R-:W-:Y:S01]  /*16ea0*/  FMUL.FTZ R61, R61, R3.reuse ;  /* 0x000000033d3d7220 */ /* 0x080fe20000410000 */
[----:B------:R-:W-:Y:S01]  /*16eb0*/  R2UR UR20, R212 ;  /* 0x00000000d41472ca */ /* 0x000fe200000e0000 */
[----:B------:R-:W-:Y:S01]  /*16ec0*/  HGMMA.64x64x16.F32.BF16 R152, gdesc[UR4], RZ, !UPT, gsb0 ;  /* 0x00e00000049879f0 */ /* 0x000fe2000c0018ff */
[----:B------:R-:W-:Y:S01]  /*16ed0*/  UMOV UR6, UR8 ;  /* 0x0000000800067c82 */ /* 0x000fe20008000000 */
[----:B------:R-:W-:Y:S01]  /*16ee0*/  UMOV UR7, UR9 ;  /* 0x0000000900077c82 */ /* 0x000fe20008000000 */
        /* <DEDUP_REMOVED lines=183> */
.L_x_1746:
[----:B------:R-:W-:Y:S01]  /*17a60*/  SHF.L.U32 R2, R205, 0x1f, RZ ;  /* 0x0000001fcd027819 */ /* 0x000fe200000006ff */
[----:B------:R-:W-:-:S04]  /*17a70*/  IMAD R0, R22, 0x8, R16 ;  /* 0x0000000816007824 */ /* 0x000fc800078e0210 */
[----:B------:R0:W1:Y:S01]  /*17a80*/  SYNCS.PHASECHK.TRANS64.TRYWAIT P4, [R0+URZ+0x30850], R2 ;  /* 0x03085002000075a7 */ /* 0x000062000808017f */
[----:B------:R-:W-:Y:S05]  /*17a90*/  @!P0 BRA `(.L_x_1747) ;  /* 0x0000000000048947 */ /* 0x000fea0003800000 */
[----:B------:R-:W-:Y:S01]  /*17aa0*/  BPT.TRAP 0x1 ;  /* 0x000000040000795c */ /* 0x000fe20000300000 */
.L_x_1747:
[----:B------:R-:W-:Y:S04]  /*17ab0*/  BSSY B2, `(.L_x_1748) ;  /* 0x0000004000027945 */ /* 0x000fe80003800000 */
[----:B-1----:R-:W-:Y:S05]  /*17ac0*/  @P4 BRA `(.L_x_1749) ;  /* 0x0000000000084947 */ /* 0x002fea0003800000 */
[----:B------:R-:W1:Y:S02]  /*17ad0*/  SYNCS.PHASECHK.TRANS64.TRYWAIT P4, [R0+URZ+0x30850], R2 ;  /* 0x03085002000075a7 */ /* 0x000e64000808017f */
[----:B-1----:R-:W-:Y:S05]  /*17ae0*/  @!P4 BRA `(.L_x_1750) ;  /* 0x0000017800acc947 */ /* 0x002fea0003800000 */
.L_x_1749:
[----:B------:R-:W-:Y:S05]  /*17af0*/  BSYNC B2 ;  /* 0x0000000000027941 */ /* 0x000fea0003800000 */
.L_x_1748:
[----:B01----:R-:W-:Y:S01]  /*17b00*/  VIADD R2, R16, 0x400 ;  /* 0x0000040010027836 */ /* 0x003fe20000000000 */
[----:B------:R-:W2:Y:S01]  /*17b10*/  LDL R205, [R1+0x34] ;  /* 0x0000340001cd7983 */ /* 0x000ea20000100800 */
[----:B------:R-:W-:Y:S01]  /*17b20*/  IMAD.MOV.U32 R3, RZ, RZ, 0x40000040 ;  /* 0x40000040ff037424 */ /* 0x000fe200078e00ff */
[----:B------:R-:W-:Y:S01]  /*17b30*/  WARPGROUP.ARRIVE ;  /* 0x00000000000079c5 */ /* 0x000fe20000000000 */
[----:B------:R-:W-:Y:S01]  /*17b40*/  ULDC UR4, c[0x0][0x9dc] ;  /* 0x0002770000047ab9 */ /* 0x000fe20000000800 */
[----:B------:R-:W-:-:S04]  /*17b50*/  SHF.R.U32.HI R2, RZ, 0x4, R2 ;  /* 0x00000004ff027819 */ /* 0x000fc80000011602 */
[----:B------:R-:W-:-:S04]  /*17b60*/  LOP3.LUT R2, R2, 0x3fff, RZ, 0xc0, !PT ;  /* 0x00003fff02027812 */ /* 0x000fc800078ec0ff */
[----:B------:R-:W-:-:S05]  /*17b70*/  LOP3.LUT R2, R2, 0x2000000, RZ, 0xfc, !PT ;  /* 0x0200000002027812 */ /* 0x000fca00078efcff */
[----:B------:R-:W-:Y:S01]  /*17b80*/  IMAD R2, R22, 0x800, R2 ;  /* 0x0000080016027824 */ /* 0x000fe200078e0202 */
[----:B------:R-:W-:Y:S01]  /*17b90*/  R2UR UR7, R3 ;  /* 0x00000000030772ca */ /* 0x000fe200000e0000 */
[----:B------:R-:W2:Y:S01]  /*17ba0*/  LDL R22, [R1+0x14] ;  /* 0x0000140001167983 */ /* 0x000ea20000100800 */
[----:B------:R-:W-:Y:S02]  /*17bb0*/  IMAD.MOV.U32 R3, RZ, RZ, 0x40000040 ;  /* 0x40000040ff037424 */ /* 0x000fe400078e00ff */
[----:B------:R-:W-:-:S13]  /*17bc0*/  R2UR UR6, R2 ;  /* 0x00000000020672ca */ /* 0x000fda00000e0000 */
[----:B------:R-:W-:Y:S03]  /*17bd0*/  HGMMA.64x256x16.F32.BF16 R24, R196, gdesc[UR4].tnspB, R24, gsb0 ;  /* 0x43e00004c4187df0 */ /* 0x000fe60008001818 */
[----:B------:R-:W-:Y:S02]  /*17be0*/  WARPGROUP.DEPBAR.LE gsb0, 0x0 ;  /* 0x00008000000079c5 */ /* 0x000fe40000010000 */
[----:B------:R-:W-:Y:S01]  /*17bf0*/  VIADD R196, R2, 0x80 ;  /* 0x0000008002c47836 */ /* 0x000fe20000000000 */
[----:B------:R-:W-:Y:S01]  /*17c00*/  WARPGROUP.ARRIVE ;  /* 0x00000000000079c5 */ /* 0x000fe20000000000 */
[----:B------:R-:W-:-:S03]  /*17c10*/  IMAD.MOV.U32 R197, RZ, RZ, 0x40000040 ;  /* 0x40000040ffc57424 */ /* 0x000fc600078e00ff */
[----:B------:R-:W-:Y:S02]  /*17c20*/  R2UR UR6, R196 ;  /* 0x00000000c40672ca */ /* 0x000fe400000e0000 */
[----:B------:R-:W-:-:S15]  /*17c30*/  R2UR UR7, R197 ;  /* 0x00000000c50772ca */ /* 0x000fde00000e0000 */
[----:B------:R-:W-:-:S01]  /*17c40*/  NOP ;  /* 0x0000000000007918 */ /* 0x000fc20000000000 */
[----:B------:R-:W-:Y:S03]  /*17c50*/  HGMMA.64x256x16.F32.BF16 R24, R192, gdesc[UR4].tnspB, R24, gsb0 ;  /* 0x43e00004c0187df0 */ /* 0x000fe60008001818 */
[----:B------:R-:W-:Y:S02]  /*17c60*/  WARPGROUP.DEPBAR.LE gsb0, 0x0 ;  /* 0x00008000000079c5 */ /* 0x000fe40000010000 */
[C---:B------:R-:W-:Y:S01]  /*17c70*/  VIADD R192, R2.reuse, 0x100 ;  /* 0x0000010002c07836 */ /* 0x040fe20000000000 */
[----:B------:R-:W-:Y:S01]  /*17c80*/  WARPGROUP.ARRIVE ;  /* 0x00000000000079c5 */ /* 0x000fe20000000000 */
[----:B------:R-:W-:Y:S02]  /*17c90*/  IMAD.MOV.U32 R193, RZ, RZ, 0x40000040 ;  /* 0x40000040ffc17424 */ /* 0x000fe400078e00ff */
[----:B------:R-:W-:Y:S01]  /*17ca0*/  VIADD R2, R2, 0x180 ;  /* 0x0000018002027836 */ /* 0x000fe20000000000 */
[----:B------:R-:W-:-:S02]  /*17cb0*/  R2UR UR6, R192 ;  /* 0x00000000c00672ca */ /* 0x000fc400000e0000 */
[----:B------:R-:W-:-:S15]  /*17cc0*/  R2UR UR7, R193 ;  /* 0x00000000c10772ca */ /* 0x000fde00000e0000 */
[----:B------:R-:W-:-:S01]  /*17cd0*/  NOP ;  /* 0x0000000000007918 */ /* 0x000fc20000000000 */
[----:B------:R-:W-:Y:S01]  /*17ce0*/  HGMMA.64x256x16.F32.BF16 R24, R188, gdesc[UR4].tnspB, R24, gsb0 ;  /* 0x43e00004bc187df0 */ /* 0x000fe20008001818 */
[----:B------:R-:W-:Y:S02]  /*17cf0*/  R2UR UR6, R2 ;  /* 0x00000000020672ca */ /* 0x000fe400000e0000 */
[----:B------:R-:W-:Y:S01]  /*17d00*/  R2UR UR7, R3 ;  /* 0x00000000030772ca */ /* 0x000fe200000e0000 */
[----:B------:R-:W0:Y:S08]  /*17d10*/  @P2 LDC R2, c[0x0][0x450] ;  /* 0x00011400ff022b82 */ /* 0x000e300000000800 */
[----:B------:R-:W1:Y:S01]  /*17d20*/  @P2 LDC R3, c[0x0][0x44c] ;  /* 0x00011300ff032b82 */ /* 0x000e620000000800 */
[----:B------:R-:W-:-:S02]  /*17d30*/  WARPGROUP.DEPBAR.LE gsb0, 0x0 ;  /* 0x00008000000079c5 */ /* 0x000fc40000010000 */
[----:B------:R-:W-:-:S13]  /*17d40*/  WARPGROUP.ARRIVE ;  /* 0x00000000000079c5 */ /* 0x000fda0000000000 */
[----:B------:R-:W-:Y:S03]  /*17d50*/  HGMMA.64x256x16.F32.BF16 R24, R184, gdesc[UR4].tnspB, R24, gsb0 ;  /* 0x43e00004b8187df0 */ /* 0x000fe60008001818 */
[----:B------:R-:W-:Y:S02]  /*17d60*/  WARPGROUP.DEPBAR.LE gsb0, 0x0 ;  /* 0x00008000000079c5 */ /* 0x000fe40000010000 */
[----:B--2---:R-:W-:Y:S02]  /*17d70*/  IMAD.IADD R184, R205, 0x1, R22 ;  /* 0x00000001cdb87824 */ /* 0x004fe400078e0216 */
[----:B------:R-:W-:Y:S02]  /*17d80*/  IMAD.SHL.U32 R22, R204, 0x40, RZ ;  /* 0x00000040cc167824 */ /* 0x000fe400078e00ff */
[----:B-1----:R-:W-:-:S03]  /*17d90*/  @P2 IMAD.HI.U32 R3, R184, R3, RZ ;  /* 0x00000003b8032227 */ /* 0x002fc600078e00ff */
[----:B------:R-:W-:Y:S02]  /*17da0*/  IADD3 R187, -R229, 0x1, -R22 ;  /* 0x00000001e5bb7810 */ /* 0x000fe40007ffe916 */
[----:B0-----:R-:W-:Y:S01]  /*17db0*/  @P2 SHF.R.U32.HI R184, RZ, R2, R3 ;  /* 0x00000002ffb82219 */ /* 0x001fe20000011603 */
[----:B------:R-:W-:Y:S01]  /*17dc0*/  @!P1 VIADD R2, R232, 0x30840 ;  /* 0x00030840e8029836 */ /* 0x000fe20000000000 */
[----:B------:R-:W-:Y:S01]  /*17dd0*/  IADD3 R187, -R220, R187, R221 ;  /* 0x000000bbdcbb7210 */ /* 0x000fe20007ffe1dd */
[----:B------:R-:W-:Y:S01]  /*17de0*/  IMAD.U32 R232, RZ, RZ, UR4 ;  /* 0x00000004ffe87e24 */ /* 0x000fe2000f8e00ff */
[----:B------:R-:W-:Y:S01]  /*17df0*/  ULDC UR4, c[0x0][0x9e0] ;  /* 0x0002780000047ab9 */ /* 0x000fe20000000800 */
[----:B------:R-:W0:Y:S01]  /*17e00*/  SHFL.IDX PT, R189, R184, RZ, 0x1c1f ;  /* 0x001c1fffb8bd7589 */ /* 0x000e2200000e0000 */
[----:B------:R-:W-:Y:S02]  /*17e10*/  @!P1 PRMT R2, RZ, 0x654, R2 ;  /* 0x00000654ff029816 */ /* 0x000fe40000000002 */
[----:B------:R-:W-:-:S02]  /*17e20*/  LOP3.LUT R188, RZ, R232, RZ, 0x33, !PT ;  /* 0x000000e8ffbc7212 */ /* 0x000fc400078e33ff */
[----:B------:R1:W-:Y:S03]  /*17e30*/  @!P1 SYNCS.ARRIVE.TRANS64.RED.A1T0 RZ, [R2+URZ], RZ ;  /* 0x000000ff02ff99a7 */ /* 0x0003e6000810043f */
[----:B------:R-:W-:Y:S02]  /*17e40*/  IMAD.IADD R188, R188, 0x1, R187 ;  /* 0x00000001bcbc7824 */ /* 0x000fe400078e02bb */
[----:B------:R-:W-:-:S04]  /*17e50*/  VIADD R187, R187, UR4 ;  /* 0x00000004bbbb7c36 */ /* 0x000fc80008000000 */
[--C-:B0-----:R-:W-:Y:S02]  /*17e60*/  IMAD.IADD R186, R187, 0x1, R189.reuse ;  /* 0x00000001bbba7824 */ /* 0x101fe400078e02bd */
[----:B------:R-:W-:Y:S01]  /*17e70*/  IMAD.IADD R185, R188, 0x1, R189 ;  /* 0x00000001bcb97824 */ /* 0x000fe200078e02bd */
[----:B-1----:R-:W-:Y:S06]  /*17e80*/  @!P3 BRA `(.L_x_1751) ;  /* 0x000000000060b947 */ /* 0x002fec0003800000 */
[----:B------:R-:W-:Y:S01]  /*17e90*/  IADD3 R189, -R220, R221, R189 ;  /* 0x000000dddcbd7210 */ /* 0x000fe20007ffe1bd */
[----:B------:R-:W-:Y:S03]  /*17ea0*/  BSSY B2, `(.L_x_1752) ;  /* 0x0000012000027945 */ /* 0x000fe60003800000 */
        /* <DEDUP_REMOVED lines=11> */
.L_x_1753:
[----:B------:R-:W-:Y:S02]  /*17f60*/  ULDC UR4, c[0x0][0x9e4] ;  /* 0x0002790000047ab9 */ /* 0x000fe40000000800 */
[----:B------:R-:W-:-:S05]  /*17f70*/  IMAD.U32 R190, RZ, RZ, UR4 ;  /* 0x00000004ffbe7e24 */ /* 0x000fca000f8e00ff */
[----:B------:R-:W-:-:S13]  /*17f80*/  ISETP.NE.AND P4, PT, R190, 0x1, PT ;  /* 0x00000001be00780c */ /* 0x000fda0003f85270 */
[----:B------:R-:W0:Y:S02]  /*17f90*/  @P4 LDC.64 R2, c[0x0][0x9e8] ;  /* 0x00027a00ff024b82 */ /* 0x000e240000000a00 */
[----:B0-----:R-:W-:-:S05]  /*17fa0*/  @P4 IMAD.HI.U32 R2, R189, R2, RZ ;  /* 0x00000002bd024227 */ /* 0x001fca00078e00ff */
[----:B------:R-:W-:-:S07]  /*17fb0*/  @P4 SHF.R.U32.HI R189, RZ, R3, R2 ;  /* 0x00000003ffbd4219 */ /* 0x000fce0000011602 */
.L_x_1754:
[----:B------:R-:W-:Y:S05]  /*17fc0*/  BSYNC B2 ;  /* 0x0000000000027941 */ /* 0x000fea0003800000 */
.L_x_1752:
[----:B------:R-:W-:-:S04]  /*17fd0*/  IMAD R189, R189, R190, -R22 ;  /* 0x000000bebdbd7224 */ /* 0x000fc800078e0a16 */
[----:B------:R-:W-:-:S05]  /*17fe0*/  IMAD.IADD R189, R189, 0x1, -R229 ;  /* 0x00000001bdbd7824 */ /* 0x000fca00078e0ae5 */
[----:B------:R-:W-:Y:S02]  /*17ff0*/  VIMNMX R185, R185, R189, !PT ;  /* 0x000000bdb9b97248 */ /* 0x000fe40007fe0100 */
[----:B------:R-:W-:-:S07]  /*18000*/  VIADDMNMX R186, R189, R190, R186, PT ;  /* 0x000000bebdba7246 */ /* 0x000fce00038001ba */
.L_x_1751:
[----:B------:R-:W-:Y:S01]  /*18010*/  ISETP.GT.AND P4, PT, R204, -0x1, PT ;  /* 0xffffffffcc00780c */ /* 0x000fe20003f84270 */
[----:B------:R-:W0:Y:S03]  /*18020*/  SHFL.IDX PT, R184, R184, 0x1, 0x1c1f ;  /* 0x003c1f00b8b87f89 */ /* 0x000e2600000e0000 */
[C---:B------:R-:W-:Y:S02]  /*18030*/  ISETP.GT.AND P6, PT, R185.reuse, RZ, P4 ;  /* 0x000000ffb900720c */ /* 0x040fe400027c4270 */
[----:B------:R-:W-:Y:S02]  /*18040*/  ISETP.GT.AND P5, PT, R185, 0x1, P4 ;  /* 0x00000001b900780c */ /* 0x000fe400027a4270 */
[C---:B------:R-:W-:Y:S02]  /*18050*/  ISETP.LT.OR P6, PT, R186.reuse, 0x1, P6 ;  /* 0x00000001ba00780c */ /* 0x040fe400037c1670 */
[----:B------:R-:W-:-:S02]  /*18060*/  ISETP.LT.OR P5, PT, R186, 0x2, P5 ;  /* 0x00000002ba00780c */ /* 0x000fc40002fa1670 */
[----:B------:R-:W-:Y:S02]  /*18070*/  FSEL R152, R152, -INF , !P6 ;  /* 0xff80000098987808 */ /* 0x000fe40007000000 */
[----:B------:R-:W-:Y:S02]  /*18080*/  FSEL R153, R153, -INF , !P5 ;  /* 0xff80000099997808 */ /* 0x000fe40006800000 */
[C---:B------:R-:W-:Y:S02]  /*18090*/  ISETP.GT.AND P6, PT, R185.reuse, 0x8, P4 ;  /* 0x00000008b900780c */ /* 0x040fe400027c4270 */
[----:B------:R-:W-:Y:S02]  /*180a0*/  ISETP.GT.AND P5, PT, R185, 0x9, P4 ;  /* 0x00000009b900780c */ /* 0x000fe400027a4270 */
[C---:B------:R-:W-:Y:S02]  /*180b0*/  ISETP.LT.OR P6, PT, R186.reuse, 0x9, P6 ;  /* 0x00000009ba00780c */ /* 0x040fe400037c1670 */
[----:B------:R-:W-:-:S02]  /*180c0*/  ISETP.LT.OR P5, PT, R186, 0xa, P5 ;  /* 0x0000000aba00780c */ /* 0x000fc40002fa1670 */
[----:B------:R-:W-:Y:S01]  /*180d0*/  FSEL R156, R156, -INF , !P6 ;  /* 0xff8000009c9c7808 */ /* 0x000fe20007000000 */
[--C-:B0-----:R-:W-:Y:S01]  /*180e0*/  IMAD.IADD R187, R187, 0x1, R184.reuse ;  /* 0x00000001bbbb7824 */ /* 0x101fe200078e02b8 */
[----:B------:R-:W-:Y:S01]  /*180f0*/  FSEL R157, R157, -INF , !P5 ;  /* 0xff8000009d9d7808 */ /* 0x000fe20006800000 */
[----:B------:R-:W-:Y:S01]  /*18100*/  IMAD.IADD R188, R188, 0x1, R184 ;  /* 0x00000001bcbc7824 */ /* 0x000fe200078e02b8 */
[C---:B------:R-:W-:Y:S02]  /*18110*/  ISETP.GT.AND P6, PT, R185.reuse, 0x10, P4 ;  /* 0x00000010b900780c */ /* 0x040fe400027c4270 */
        /* <DEDUP_REMOVED lines=34> */
[----:B------:R-:W-:Y:S01]  /*18340*/  FSEL R181, R181, -INF , !P5 ;  /* 0xff800000b5b57808 */ /* 0x000fe20006800000 */
[----:B------:R-:W-:Y:S08]  /*18350*/  @!P3 BRA `(.L_x_1755) ;  /* 0x000000000060b947 */ /* 0x000ff00003800000 */
        /* <DEDUP_REMOVED lines=13> */
.L_x_1757:
[----:B------:R-:W-:Y:S02]  /*18430*/  ULDC UR4, c[0x0][0x9e4] ;  /* 0x0002790000047ab9 */ /* 0x000fe40000000800 */
[----:B------:R-:W-:-:S05]  /*18440*/  IMAD.U32 R165, RZ, RZ, UR4 ;  /* 0x00000004ffa57e24 */ /* 0x000fca000f8e00ff */
[----:B------:R-:W-:-:S13]  /*18450*/  ISETP.NE.AND P5, PT, R165, 0x1, PT ;  /* 0x00000001a500780c */ /* 0x000fda0003fa5270 */
[----:B------:R-:W0:Y:S02]  /*18460*/  @P5 LDC.64 R2, c[0x0][0x9e8] ;  /* 0x00027a00ff025b82 */ /* 0x000e240000000a00 */
[----:B0-----:R-:W-:-:S05]  /*18470*/  @P5 IMAD.HI.U32 R2, R184, R2, RZ ;  /* 0x00000002b8025227 */ /* 0x001fca00078e00ff */
[----:B------:R-:W-:-:S07]  /*18480*/  @P5 SHF.R.U32.HI R184, RZ, R3, R2 ;  /* 0x00000003ffb85219 */ /* 0x000fce0000011602 */
.L_x_1758:
[----:B------:R-:W-:Y:S05]  /*18490*/  BSYNC B2 ;  /* 0x0000000000027941 */ /* 0x000fea0003800000 */
.L_x_1756:
[----:B------:R-:W-:-:S04]  /*184a0*/  IMAD R22, R184, R165, -R22 ;  /* 0x000000a5b8167224 */ /* 0x000fc800078e0a16 */
[----:B------:R-:W-:-:S05]  /*184b0*/  IMAD.IADD R22, R22, 0x1, -R229 ;  /* 0x0000000116167824 */ /* 0x000fca00078e0ae5 */
[----:B------:R-:W-:Y:S02]  /*184c0*/  VIMNMX R188, R188, R22, !PT ;  /* 0x00000016bcbc7248 */ /* 0x000fe40007fe0100 */
[----:B------:R-:W-:-:S07]  /*184d0*/  VIADDMNMX R187, R22, R165, R187, PT ;  /* 0x000000a516bb7246 */ /* 0x000fce00038001bb */
.L_x_1755:
[----:B------:R-:W-:Y:S01]  /*184e0*/  @!P1 VIADD R0, R0, 0x30860 ;  /* 0x0003086000009836 */ /* 0x000fe20000000000 */
[----:B------:R-:W2:Y:S01]  /*184f0*/  LDL R205, [R1+0x1c] ;  /* 0x00001c0001cd7983 */ /* 0x000ea20000100800 */
[----:B------:R-:W-:Y:S01]  /*18500*/  ISETP.GT.AND P5, PT, R188, 0x1, P4 ;  /* 0x00000001bc00780c */ /* 0x000fe200027a4270 */
[----:B------:R-:W-:Y:S02]  /*18510*/  ULDC UR4, c[0x0][0x988] ;  /* 0x0002620000047ab9 */ /* 0x000fe40000000800 */
[----:B------:R-:W-:Y:S02]  /*18520*/  @!P1 PRMT R0, RZ, 0x654, R0 ;  /* 0x00000654ff009816 */ /* 0x000fe40000000000 */
[----:B------:R-:W-:Y:S02]  /*18530*/  ISETP.LT.OR P5, PT, R187, 0x2, P5 ;  /* 0x00000002bb00780c */ /* 0x000fe40002fa1670 */
[----:B------:R0:W-:Y:S02]  /*18540*/  @!P1 SYNCS.ARRIVE.TRANS64.RED.A1T0 RZ, [R0+URZ], RZ ;  /* 0x000000ff00ff99a7 */ /* 0x0001e4000810043f */
[----:B------:R-:W-:-:S02]  /*18550*/  FSEL R155, R155, -INF , !P5 ;  /* 0xff8000009b9b7808 */ /* 0x000fc40006800000 */
[----:B------:R-:W-:Y:S02]  /*18560*/  ISETP.GT.AND P5, PT, R188, 0x9, P4 ;  /* 0x00000009bc00780c */ /* 0x000fe400027a4270 */
[----:B0-----:R-:W-:Y:S02]  /*18570*/  FMNMX.FTZ R0, R152, R5, !PT ;  /* 0x0000000598007209 */ /* 0x001fe40007810000 */
[----:B------:R-:W-:Y:S02]  /*18580*/  ISETP.LT.OR P5, PT, R187, 0xa, P5 ;  /* 0x0000000abb00780c */ /* 0x000fe40002fa1670 */
[----:B------:R-:W-:Y:S02]  /*18590*/  FMNMX.FTZ R0, R153, R0, !PT ;  /* 0x0000000099007209 */ /* 0x000fe40007810000 */
[----:B------:R-:W-:Y:S02]  /*185a0*/  FSEL R159, R159, -INF , !P5 ;  /* 0xff8000009f9f7808 */ /* 0x000fe40006800000 */
[----:B------:R-:W-:-:S02]  /*185b0*/  FMNMX.FTZ R0, R156, R0, !PT ;  /* 0x000000009c007209 */ /* 0x000fc40007810000 */
[----:B------:R-:W-:Y:S02]  /*185c0*/  ISETP.GT.AND P5, PT, R188, 0x11, P4 ;  /* 0x00000011bc00780c */ /* 0x000fe400027a4270 */
[----:B------:R-:W-:Y:S02]  /*185d0*/  FMNMX.FTZ R0, R157, R0, !PT ;  /* 0x000000009d007209 */ /* 0x000fe40007810000 */
        /* <DEDUP_REMOVED lines=22> */
[----:B------:R-:W-:Y:S02]  /*18740*/  ISETP.GT.AND P5, PT, R188, RZ, P4 ;  /* 0x000000ffbc00720c */ /* 0x000fe400027a4270 */
[----:B------:R-:W-:Y:S02]  /*18750*/  FMNMX.FTZ R0, R181, R0, !PT ;  /* 0x00000000b5007209 */ /* 0x000fe40007810000 */
[----:B------:R-:W-:-:S03]  /*18760*/  ISETP.LT.OR P5, PT, R187, 0x1, P5 ;  /* 0x00000001bb00780c */ /* 0x000fc60002fa1670 */
[----:B------:R-:W0:Y:S01]  /*18770*/  SHFL.BFLY PT, R2, R0, 0x2, 0x1f ;  /* 0x0c401f0000027f89 */ /* 0x000e2200000e0000 */
[----:B------:R-:W-:Y:S02]  /*18780*/  FSEL R154, R154, -INF , !P5 ;  /* 0xff8000009a9a7808 */ /* 0x000fe40006800000 */
[----:B------:R-:W-:-:S04]  /*18790*/  ISETP.GT.AND P5, PT, R188, 0x38, P4 ;  /* 0x00000038bc00780c */ /* 0x000fc800027a4270 */
[----:B------:R-:W-:-:S04]  /*187a0*/  ISETP.LT.OR P5, PT, R187, 0x39, P5 ;  /* 0x00000039bb00780c */ /* 0x000fc80002fa1670 */
[----:B------:R-:W-:Y:S02]  /*187b0*/  FSEL R182, R182, -INF , !P5 ;  /* 0xff800000b6b67808 */ /* 0x000fe40006800000 */
[----:B0-----:R-:W-:-:S05]  /*187c0*/  FMNMX.FTZ R2, R0, R2, !PT ;  /* 0x0000000200027209 */ /* 0x001fca0007810000 */
[----:B------:R-:W0:Y:S02]  /*187d0*/  SHFL.BFLY PT, R165, R2, 0x1, 0x1f ;  /* 0x0c201f0002a57f89 */ /* 0x000e2400000e0000 */
[----:B0-----:R-:W-:Y:S01]  /*187e0*/  FMNMX.FTZ R165, R2, R165, !PT ;  /* 0x000000a502a57209 */ /* 0x001fe20007810000 */
[----:B------:R-:W-:-:S03]  /*187f0*/  IMAD.U32 R2, RZ, RZ, UR4 ;  /* 0x00000004ff027e24 */ /* 0x000fc6000f8e00ff */
[C---:B------:R-:W-:Y:S01]  /*18800*/  FSETP.NEU.FTZ.AND P6, PT, R165.reuse, -INF , PT ;  /* 0xff800000a500780b */ /* 0x040fe20003fdd000 */
[----:B------:R-:W-:-:S03]  /*18810*/  FMUL.FTZ R0, R165, R2 ;  /* 0x00000002a5007220 */ /* 0x000fc60000410000 */
[----:B------:R-:W-:Y:S02]  /*18820*/  FSEL R3, R165, RZ, P6 ;  /* 0x000000ffa5037208 */ /* 0x000fe40003000000 */
[----:B------:R-:W-:Y:S02]  /*18830*/  FSEL R0, R0, RZ, P6 ;  /* 0x000000ff00007208 */ /* 0x000fe40003000000 */
[----:B------:R-:W-:Y:S01]  /*18840*/  ISETP.GT.AND P6, PT, R188, 0x8, P4 ;  /* 0x00000008bc00780c */ /* 0x000fe200027c4270 */
[----:B------:R-:W-:Y:S01]  /*18850*/  FADD.FTZ R3, -R3, R5 ;  /* 0x0000000503037221 */ /* 0x000fe20000010100 */
[----:B------:R-:W-:Y:S01]  /*18860*/  FMNMX.FTZ R5, R154, R4, !PT ;  /* 0x000000049a057209 */ /* 0x000fe20007810000 */
[-CC-:B------:R-:W-:Y:S01]  /*18870*/  FFMA.FTZ R152, R152, R2.reuse, -R0.reuse ;  /* 0x0000000298987223 */ /* 0x180fe20000010800 */
[----:B------:R-:W-:Y:S01]  /*18880*/  ISETP.LT.OR P6, PT, R187, 0x9, P6 ;  /* 0x00000009bb00780c */ /* 0x000fe200037c1670 */
[-C--:B------:R-:W-:Y:S01]  /*18890*/  FMUL.FTZ R3, R3, R2.reuse ;  /* 0x0000000203037220 */ /* 0x080fe20000410000 */
[----:B------:R-:W-:Y:S01]  /*188a0*/  FMNMX.FTZ R5, R155, R5, !PT ;  /* 0x000000059b057209 */ /* 0x000fe20007810000 */
[-CC-:B------:R-:W-:Y:S01]  /*188b0*/  FFMA.FTZ R153, R153, R2.reuse, -R0.reuse ;  /* 0x0000000299997223 */ /* 0x180fe20000010800 */
[----:B------:R-:W-:Y:S01]  /*188c0*/  FSEL R158, R158, -INF , !P6 ;  /* 0xff8000009e9e7808 */ /* 0x000fe20007000000 */
[-CC-:B------:R-:W-:Y:S01]  /*188d0*/  FFMA.FTZ R156, R156, R2.reuse, -R0.reuse ;  /* 0x000000029c9c7223 */ /* 0x180fe20000010800 */
[----:B------:R-:W-:Y:S01]  /*188e0*/  ISETP.GT.AND P6, PT, R188, 0x10, P4 ;  /* 0x00000010bc00780c */ /* 0x000fe200027c4270 */
[-CC-:B------:R-:W-:Y:S01]  /*188f0*/  FFMA.FTZ R157, R157, R2.reuse, -R0.reuse ;  /* 0x000000029d9d7223 */ /* 0x180fe20000010800 */
[----:B------:R-:W-:Y:S01]  /*18900*/  FMNMX.FTZ R5, R158, R5, !PT ;  /* 0x000000059e057209 */ /* 0x000fe20007810000 */
[-CC-:B------:R-:W-:Y:S01]  /*18910*/  FFMA.FTZ R160, R160, R2.reuse, -R0.reuse ;  /* 0x00000002a0a07223 */ /* 0x180fe20000010800 */
[----:B------:R-:W-:Y:S01]  /*18920*/  ISETP.LT.OR P6, PT, R187, 0x11, P6 ;  /* 0x00000011bb00780c */ /* 0x000fe200037c1670 */
[-CC-:B------:R-:W-:Y:S01]  /*18930*/  FFMA.FTZ R161, R161, R2.reuse, -R0.reuse ;  /* 0x00000002a1a17223 */ /* 0x180fe20000010800 */
        /* <DEDUP_REMOVED lines=19> */
[----:B------:R-:W-:Y:S01]  /*18a70*/  MUFU.EX2 R196, R152 ;  /* 0x0000009800c47308 */ /* 0x000fe20000000800 */
[----:B------:R-:W-:Y:S01]  /*18a80*/  FMNMX.FTZ R5, R167, R5, !PT ;  /* 0x00000005a7057209 */ /* 0x000fe20007810000 */
[----:B------:R-:W-:Y:S01]  /*18a90*/  FFMA.FTZ R0, R181, R2, -R0 ;  /* 0x00000002b5007223 */ /* 0x000fe20000010800 */
[----:B------:R-:W-:-:S02]  /*18aa0*/  FSEL R170, R170, -INF , !P6 ;  /* 0xff800000aaaa7808 */ /* 0x000fc40007000000 */
[----:B------:R-:W-:Y:S02]  /*18ab0*/  ISETP.GT.AND P6, PT, R188, 0x28, P4 ;  /* 0x00000028bc00780c */ /* 0x000fe400027c4270 */
[----:B------:R-:W-:Y:S01]  /*18ac0*/  FMNMX.FTZ R5, R170, R5, !PT ;  /* 0x00000005aa057209 */ /* 0x000fe20007810000 */
[----:B------:R-:W-:Y:S01]  /*18ad0*/  MUFU.EX2 R3, R3 ;  /* 0x0000000300037308 */ /* 0x000fe20000000800 */
[----:B------:R-:W-:Y:S02]  /*18ae0*/  ISETP.LT.OR P6, PT, R187, 0x29, P6 ;  /* 0x00000029bb00780c */ /* 0x000fe400037c1670 */
[----:B------:R-:W-:Y:S02]  /*18af0*/  FMNMX.FTZ R5, R171, R5, !PT ;  /* 0x00000005ab057209 */ /* 0x000fe40007810000 */
[----:B------:R-:W-:Y:S02]  /*18b00*/  FSEL R174, R174, -INF , !P6 ;  /* 0xff800000aeae7808 */ /* 0x000fe40007000000 */
[----:B------:R-:W-:Y:S01]  /*18b10*/  ISETP.GT.AND P6, PT, R188, 0x30, P4 ;  /* 0x00000030bc00780c */ /* 0x000fe200027c4270 */
[----:B------:R-:W-:Y:S01]  /*18b20*/  MUFU.EX2 R153, R153 ;  /* 0x0000009900997308 */ /* 0x000fe20000000800 */
[----:B------:R-:W-:-:S02]  /*18b30*/  FMNMX.FTZ R5, R174, R5, !PT ;  /* 0x00000005ae057209 */ /* 0x000fc40007810000 */
[----:B------:R-:W-:Y:S02]  /*18b40*/  ISETP.LT.OR P6, PT, R187, 0x31, P6 ;  /* 0x00000031bb00780c */ /* 0x000fe400037c1670 */
[----:B------:R-:W-:Y:S02]  /*18b50*/  FMNMX.FTZ R5, R175, R5, !PT ;  /* 0x00000005af057209 */ /* 0x000fe40007810000 */
[----:B------:R-:W-:Y:S01]  /*18b60*/  FSEL R178, R178, -INF , !P6 ;  /* 0xff800000b2b27808 */ /* 0x000fe20007000000 */
[----:B------:R-:W-:Y:S01]  /*18b70*/  MUFU.EX2 R186, R0 ;  /* 0x0000000000ba7308 */ /* 0x000fe20000000800 */
[C---:B------:R-:W-:Y:S02]  /*18b80*/  ISETP.GT.AND P6, PT, R188.reuse, 0x31, P4 ;  /* 0x00000031bc00780c */ /* 0x040fe400027c4270 */
[----:B------:R-:W-:Y:S02]  /*18b90*/  ISETP.GT.AND P4, PT, R188, 0x39, P4 ;  /* 0x00000039bc00780c */ /* 0x000fe40002784270 */
[----:B------:R-:W-:-:S02]  /*18ba0*/  ISETP.LT.OR P6, PT, R187, 0x32, P6 ;  /* 0x00000032bb00780c */ /* 0x000fc400037c1670 */
[----:B------:R-:W-:Y:S01]  /*18bb0*/  FMNMX.FTZ R5, R178, R5, !PT ;  /* 0x00000005b2057209 */ /* 0x000fe20007810000 */
[----:B------:R-:W-:Y:S01]  /*18bc0*/  MUFU.EX2 R156, R156 ;  /* 0x0000009c009c7308 */ /* 0x000fe20000000800 */
[----:B------:R-:W-:Y:S02]  /*18bd0*/  FSEL R179, R179, -INF , !P6 ;  /* 0xff800000b3b37808 */ /* 0x000fe40007000000 */
[----:B------:R-:W-:Y:S02]  /*18be0*/  ISETP.LT.OR P4, PT, R187, 0x3a, P4 ;  /* 0x0000003abb00780c */ /* 0x000fe40002781670 */
[----:B------:R-:W-:Y:S02]  /*18bf0*/  FMNMX.FTZ R5, R179, R5, !PT ;  /* 0x00000005b3057209 */ /* 0x000fe40007810000 */
[----:B------:R-:W-:Y:S01]  /*18c00*/  FSEL R183, R183, -INF , !P4 ;  /* 0xff800000b7b77808 */ /* 0x000fe20006000000 */
[----:B------:R-:W0:Y:S01]  /*18c10*/  MUFU.EX2 R157, R157 ;  /* 0x0000009d009d7308 */ /* 0x000e220000000800 */
[----:B------:R-:W-:-:S04]  /*18c20*/  FMNMX.FTZ R5, R182, R5, !PT ;  /* 0x00000005b6057209 */ /* 0x000fc80007810000 */
[----:B------:R-:W-:-:S03]  /*18c30*/  FMNMX.FTZ R22, R183, R5, !PT ;  /* 0x00000005b7167209 */ /* 0x000fc60007810000 */
[----:B------:R-:W-:Y:S02]  /*18c40*/  MUFU.EX2 R160, R160 ;  /* 0x000000a000a07308 */ /* 0x000fe40000000800 */
[----:B------:R-:W1:Y:S06]  /*18c50*/  SHFL.BFLY PT, R5, R22, 0x2, 0x1f ;  /* 0x0c401f0016057f89 */ /* 0x000e6c00000e0000 */
[----:B------:R-:W3:Y:S01]  /*18c60*/  MUFU.EX2 R161, R161 ;  /* 0x000000a100a17308 */ /* 0x000ee20000000800 */
[----:B0-----:R-:W-:-:S07]  /*18c70*/  F2FP.BF16.F32.PACK_AB R198, R157, R156 ;  /* 0x0000009c9dc6723e */ /* 0x001fce00000010ff */
[----:B------:R-:W-:Y:S08]  /*18c80*/  MUFU.EX2 R164, R164 ;  /* 0x000000a400a47308 */ /* 0x000ff00000000800 */
[----:B------:R-:W0:Y:S01]  /*18c90*/  MUFU.EX2 R189, R189 ;  /* 0x000000bd00bd7308 */ /* 0x000e220000000800 */
[----:B---3--:R-:W-:Y:S02]  /*18ca0*/  F2FP.BF16.F32.PACK_AB R192, R161, R160 ;  /* 0x000000a0a1c0723e */ /* 0x008fe400000010ff */
[----:B-1----:R-:W-:-:S05]  /*18cb0*/  FMNMX.FTZ R22, R22, R5, !PT ;  /* 0x0000000516167209 */ /* 0x002fca0007810000 */
[----:B------:R-:W1:Y:S01]  /*18cc0*/  SHFL.BFLY PT, R5, R22, 0x1, 0x1f ;  /* 0x0c201f0016057f89 */ /* 0x000e6200000e0000 */
[----:B------:R-:W-:Y:S08]  /*18cd0*/  MUFU.EX2 R168, R168 ;  /* 0x000000a800a87308 */ /* 0x000ff00000000800 */
[----:B------:R-:W3:Y:S01]  /*18ce0*/  MUFU.EX2 R169, R169 ;  /* 0x000000a900a97308 */ /* 0x000ee20000000800 */
[----:B0-----:R-:W-:-:S07]  /*18cf0*/  F2FP.BF16.F32.PACK_AB R194, R189, R164 ;  /* 0x000000a4bdc2723e */ /* 0x001fce00000010ff */
[----:B------:R-:W-:Y:S01]  /*18d00*/  MUFU.EX2 R172, R172 ;  /* 0x000000ac00ac7308 */ /* 0x000fe20000000800 */
[----:B-1----:R-:W-:-:S07]  /*18d10*/  FMNMX.FTZ R152, R22, R5, !PT ;  /* 0x0000000516987209 */ /* 0x002fce0007810000 */
[----:B------:R-:W0:Y:S01]  /*18d20*/  MUFU.EX2 R173, R173 ;  /* 0x000000ad00ad7308 */ /* 0x000e220000000800 */
[----:B---3--:R-:W-:Y:S01]  /*18d30*/  F2FP.BF16.F32.PACK_AB R188, R169, R168 ;  /* 0x000000a8a9bc723e */ /* 0x008fe200000010ff */
[----:B------:R-:W-:Y:S01]  /*18d40*/  IMAD.MOV.U32 R22, RZ, RZ, R231 ;  /* 0x000000ffff167224 */ /* 0x000fe200078e00e7 */
[C---:B------:R-:W-:Y:S01]  /*18d50*/  FSETP.NEU.FTZ.AND P4, PT, R152.reuse, -INF , PT ;  /* 0xff8000009800780b */ /* 0x040fe20003f9d000 */
[----:B------:R-:W-:-:S03]  /*18d60*/  FMUL.FTZ R0, R152, R2 ;  /* 0x0000000298007220 */ /* 0x000fc60000410000 */
[----:B------:R-:W-:Y:S01]  /*18d70*/  FSEL R5, R152, RZ, P4 ;  /* 0x000000ff98057208 */ /* 0x000fe20002000000 */
[----:B------:R-:W-:Y:S01]  /*18d80*/  MUFU.EX2 R176, R176 ;  /* 0x000000b000b07308 */ /* 0x000fe20000000800 */
[----:B------:R-:W-:-:S03]  /*18d90*/  FSEL R0, R0, RZ, P4 ;  /* 0x000000ff00007208 */ /* 0x000fc60002000000 */
[----:B------:R-:W-:Y:S02]  /*18da0*/  FADD.FTZ R5, -R5, R4 ;  /* 0x0000000405057221 */ /* 0x000fe40000010100 */
        /* <DEDUP_REMOVED lines=16> */
[----:B------:R-:W-:Y:S01]  /*18eb0*/  FFMA.FTZ R0, R3, R228, R196 ;  /* 0x000000e403007223 */ /* 0x000fe200000100c4 */
[----:B------:R-:W-:Y:S01]  /*18ec0*/  FMUL.FTZ R5, R5, R2 ;  /* 0x0000000205057220 */ /* 0x000fe20000410000 */
[----:B------:R-:W-:Y:S01]  /*18ed0*/  MUFU.EX2 R154, R154 ;  /* 0x0000009a009a7308 */ /* 0x000fe20000000800 */
[C---:B--2---:R-:W-:Y:S01]  /*18ee0*/  ISETP.GT.AND P4, PT, R204.reuse, R205, PT ;  /* 0x000000cdcc00720c */ /* 0x044fe20003f84270 */
[C---:B------:R-:W-:Y:S01]  /*18ef0*/  FADD.FTZ R0, R153.reuse, R0 ;  /* 0x0000000099007221 */ /* 0x040fe20000010000 */
[----:B------:R-:W-:Y:S01]  /*18f00*/  F2FP.BF16.F32.PACK_AB R196, R153, R196 ;  /* 0x000000c499c4723e */ /* 0x000fe200000010ff */
[----:B------:R-:W-:Y:S01]  /*18f10*/  VIADD R204, R204, 0xffffffff ;  /* 0xffffffffcccc7836 */ /* 0x000fe20000000000 */
[----:B0-----:R-:W-:Y:S01]  /*18f20*/  F2FP.BF16.F32.PACK_AB R190, R173, R172 ;  /* 0x000000acadbe723e */ /* 0x001fe200000010ff */
[----:B------:R-:W-:Y:S01]  /*18f30*/  FADD.FTZ R0, R156, R0 ;  /* 0x000000009c007221 */ /* 0x000fe20000010000 */
[----:B------:R-:W-:Y:S01]  /*18f40*/  IMAD.MOV.U32 R205, RZ, RZ, R230 ;  /* 0x000000ffffcd7224 */ /* 0x000fe200078e00e6 */
[----:B------:R-:W0:Y:S02]  /*18f50*/  MUFU.EX2 R155, R155 ;  /* 0x0000009b009b7308 */ /* 0x000e240000000800 */
[----:B------:R-:W-:-:S04]  /*18f60*/  FADD.FTZ R0, R157, R0 ;  /* 0x000000009d007221 */ /* 0x000fc80000010000 */
[----:B------:R-:W-:Y:S02]  /*18f70*/  FADD.FTZ R0, R160, R0 ;  /* 0x00000000a0007221 */ /* 0x000fe40000010000 */
[----:B------:R-:W-:Y:S02]  /*18f80*/  MUFU.EX2 R158, R158 ;  /* 0x0000009e009e7308 */ /* 0x000fe40000000800 */
[----:B------:R-:W-:-:S04]  /*18f90*/  FADD.FTZ R0, R161, R0 ;  /* 0x00000000a1007221 */ /* 0x000fc80000010000 */
[----:B------:R-:W-:Y:S02]  /*18fa0*/  FADD.FTZ R4, R164, R0 ;  /* 0x00000000a4047221 */ /* 0x000fe40000010000 */
[----:B------:R1:W2:Y:S01]  /*18fb0*/  MUFU.EX2 R0, R5 ;  /* 0x0000000500007308 */ /* 0x0002a20000000800 */
[----:B0-----:R-:W-:Y:S01]  /*18fc0*/  F2FP.BF16.F32.PACK_AB R197, R155, R154 ;  /* 0x0000009a9bc5723e */ /* 0x001fe200000010ff */
[----:B------:R-:W-:-:S04]  /*18fd0*/  FADD.FTZ R4, R189, R4 ;  /* 0x00000004bd047221 */ /* 0x000fc80000010000 */
[----:B------:R-:W-:Y:S02]  /*18fe0*/  FADD.FTZ R4, R168, R4 ;  /* 0x00000004a8047221 */ /* 0x000fe40000010000 */
[----:B------:R-:W0:Y:S01]  /*18ff0*/  MUFU.EX2 R159, R159 ;  /* 0x0000009f009f7308 */ /* 0x000e220000000800 */
[----:B-1----:R-:W-:Y:S02]  /*19000*/  IMAD.MOV.U32 R5, RZ, RZ, R165 ;  /* 0x000000ffff057224 */ /* 0x002fe400078e00a5 */
[----:B------:R-:W-:-:S04]  /*19010*/  FADD.FTZ R4, R169, R4 ;  /* 0x00000004a9047221 */ /* 0x000fc80000010000 */
[----:B------:R-:W-:Y:S01]  /*19020*/  FADD.FTZ R4, R172, R4 ;  /* 0x00000004ac047221 */ /* 0x000fe20000010000 */
[----:B------:R-:W1:Y:S01]  /*19030*/  MUFU.EX2 R162, R162 ;  /* 0x000000a200a27308 */ /* 0x000e620000000800 */
[----:B--2---:R-:W-:Y:S02]  /*19040*/  FFMA.FTZ R227, R0, R227, R154 ;  /* 0x000000e300e37223 */ /* 0x004fe4000001009a */
[----:B------:R-:W-:Y:S02]  /*19050*/  FADD.FTZ R4, R173, R4 ;  /* 0x00000004ad047221 */ /* 0x000fe40000010000 */
[----:B------:R-:W-:Y:S02]  /*19060*/  FADD.FTZ R227, R155, R227 ;  /* 0x000000e39be37221 */ /* 0x000fe40000010000 */
[----:B------:R-:W-:Y:S01]  /*19070*/  FADD.FTZ R4, R176, R4 ;  /* 0x00000004b0047221 */ /* 0x000fe20000010000 */
[----:B------:R-:W2:Y:S01]  /*19080*/  MUFU.EX2 R163, R163 ;  /* 0x000000a300a37308 */ /* 0x000ea20000000800 */
[----:B------:R-:W-:Y:S01]  /*19090*/  FADD.FTZ R227, R158, R227 ;  /* 0x000000e39ee37221 */ /* 0x000fe20000010000 */
[----:B0-----:R-:W-:-:S03]  /*190a0*/  F2FP.BF16.F32.PACK_AB R199, R159, R158 ;  /* 0x0000009e9fc7723e */ /* 0x001fc600000010ff */
        /* <DEDUP_REMOVED lines=30> */
[----:B0-----:R-:W-:-:S04]  /*19290*/  FADD.FTZ R4, R180, R4 ;  /* 0x00000004b4047221 */ /* 0x001fc80000010000 */
[C---:B------:R-:W-:Y:S01]  /*192a0*/  FADD.FTZ R228, R186.reuse, R4 ;  /* 0x00000004bae47221 */ /* 0x040fe20000010000 */
[----:B------:R-:W-:Y:S01]  /*192b0*/  F2FP.BF16.F32.PACK_AB R186, R186, R180 ;  /* 0x000000b4baba723e */ /* 0x000fe200000010ff */
[----:B------:R-:W-:Y:S02]  /*192c0*/  IMAD.MOV.U32 R4, RZ, RZ, R152 ;  /* 0x000000ffff047224 */ /* 0x000fe400078e0098 */
[----:B-1----:R-:W-:-:S04]  /*192d0*/  FADD.FTZ R227, R182, R227 ;  /* 0x000000e3b6e37221 */ /* 0x002fc80000010000 */
[C---:B--2---:R-:W-:Y:S01]  /*192e0*/  FADD.FTZ R227, R183.reuse, R227 ;  /* 0x000000e3b7e37221 */ /* 0x044fe20000010000 */
[----:B------:R-:W-:Y:S01]  /*192f0*/  F2FP.BF16.F32.PACK_AB R187, R183, R182 ;  /* 0x000000b6b7bb723e */ /* 0x000fe200000010ff */
[----:B------:R-:W-:Y:S06]  /*19300*/  @P4 BRA `(.L_x_1759) ;  /* 0xffffffd4004c4947 */ /* 0x000fec000383ffff */
[----:B------:R-:W-:Y:S05]  /*19310*/  BSYNC B1 ;  /* 0x0000000000017941 */ /* 0x000fea0003800000 */
.L_x_1740:
[----:B------:R-:W-:Y:S02]  /*19320*/  IMAD.MOV.U32 R4, RZ, RZ, R152 ;  /* 0x000000ffff047224 */ /* 0x000fe400078e0098 */
[----:B------:R-:W-:Y:S02]  /*19330*/  IMAD.MOV.U32 R5, RZ, RZ, R165 ;  /* 0x000000ffff057224 */ /* 0x000fe400078e00a5 */
[----:B------:R-:W-:Y:S02]  /*19340*/  IMAD.MOV.U32 R22, RZ, RZ, R231 ;  /* 0x000000ffff167224 */ /* 0x000fe400078e00e7 */
[----:B------:R-:W-:-:S07]  /*19350*/  IMAD.MOV.U32 R205, RZ, RZ, R230 ;  /* 0x000000ffffcd7224 */ /* 0x000fce00078e00e6 */
.L_x_1739:
[----:B------:R-:W-:Y:S05]  /*19360*/  BSYNC B0 ;  /* 0x0000000000007941 */ /* 0x000fea0003800000 */
.L_x_1738:
[----:B------:R-:W2:Y:S01]  /*19370*/  LDL R153, [R1+0x14] ;  /* 0x0000140001997983 */ /* 0x000ea20000100800 */
[----:B------:R-:W0:Y:S08]  /*19380*/  LDC R152, c[0x0][0x448] ;  /* 0x00011200ff987b82 */ /* 0x000e300000000800 */
[----:B------:R-:W1:Y:S01]  /*19390*/  LDC R155, c[0x0][0x9e4] ;  /* 0x00027900ff9b7b82 */ /* 0x000e620000000800 */
[----:B0-----:R-:W-:-:S02]  /*193a0*/  ISETP.NE.AND P5, PT, R152, 0x1, PT ;  /* 0x000000019800780c */ /* 0x001fc40003fa5270 */
[----:B-1----:R-:W-:-:S11]  /*193b0*/  ISETP.GE.AND P6, PT, R155, 0x1, PT ;  /* 0x000000019b00780c */ /* 0x002fd60003fc6270 */
[----:B------:R-:W0:Y:S08]  /*193c0*/  @P5 LDC R154, c[0x0][0x44c] ;  /* 0x00011300ff9a5b82 */ /* 0x000e300000000800 */
[----:B------:R-:W1:Y:S01]  /*193d0*/  @P5 LDC R152, c[0x0][0x450] ;  /* 0x00011400ff985b82 */ /* 0x000e620000000800 */
[----:B--2---:R-:W-:-:S04]  /*193e0*/  VIADD R153, R153, 0x7f ;  /* 0x0000007f99997836 */ /* 0x004fc80000000000 */
[----:B0-----:R-:W-:-:S05]  /*193f0*/  @P5 IMAD.HI.U32 R154, R153, R154, RZ ;  /* 0x0000009a999a5227 */ /* 0x001fca00078e00ff */
[----:B-1----:R-:W-:Y:S02]  /*19400*/  @P5 SHF.R.U32.HI R153, RZ, R152, R154 ;  /* 0x00000098ff995219 */ /* 0x002fe4000001169a */
[----:B------:R-:W-:-:S05]  /*19410*/  IADD3 R152, R221, 0x1, -R220 ;  /* 0x00000001dd987810 */ /* 0x000fca0007ffe8dc */
[----:B------:R-:W-:-:S04]  /*19420*/  IMAD.IADD R153, R152, 0x1, R153 ;  /* 0x0000000198997824 */ /* 0x000fc800078e0299 */
[----:B------:R-:W-:Y:S01]  /*19430*/  IMAD.IADD R232, R153, 0x1, -R232 ;  /* 0x0000000199e87824 */ /* 0x000fe200078e0ae8 */
[----:B------:R-:W-:Y:S06]  /*19440*/  @!P6 BRA `(.L_x_1760) ;  /* 0x000000000048e947 */ /* 0x000fec0003800000 */
[----:B------:R-:W-:Y:S01]  /*19450*/  IMAD.MOV.U32 R154, RZ, RZ, R153 ;  /* 0x000000ffff9a7224 */ /* 0x000fe200078e0099 */
[----:B------:R-:W-:Y:S04]  /*19460*/  BSSY B0, `(.L_x_1761) ;  /* 0x000000e000007945 */ /* 0x000fe80003800000 */
        /* <DEDUP_REMOVED lines=9> */
.L_x_1762:
[----:B------:R-:W-:-:S13]  /*19500*/  ISETP.NE.AND P2, PT, R155, 0x1, PT ;  /* 0x000000019b00780c */ /* 0x000fda0003f45270 */
[----:B------:R-:W0:Y:S02]  /*19510*/  @P2 LDC.64 R152, c[0x0][0x9e8] ;  /* 0x00027a00ff982b82 */ /* 0x000e240000000a00 */
[----:B0-----:R-:W-:-:S05]  /*19520*/  @P2 IMAD.HI.U32 R152, R154, R152, RZ ;  /* 0x000000989a982227 */ /* 0x001fca00078e00ff */
[----:B------:R-:W-:-:S07]  /*19530*/  @P2 SHF.R.U32.HI R154, RZ, R153, R152 ;  /* 0x00000099ff9a2219 */ /* 0x000fce0000011698 */
.L_x_1763:
[----:B------:R-:W-:Y:S05]  /*19540*/  BSYNC B0 ;  /* 0x0000000000007941 */ /* 0x000fea0003800000 */
.L_x_1761:
[----:B------:R-:W-:-:S05]  /*19550*/  IMAD R154, R154, R155, RZ ;  /* 0x0000009b9a9a7224 */ /* 0x000fca00078e02ff */
[----:B------:R-:W-:-:S07]  /*19560*/  VIMNMX R232, R232, R154, !PT ;  /* 0x0000009ae8e87248 */ /* 0x000fce0007fe0100 */
.L_x_1760:
[----:B------:R-:W2:Y:S01]  /*19570*/  LDL R153, [R1+0x38] ;  /* 0x0000380001997983 */ /* 0x000ea20000100800 */
[----:B------:R-:W-:Y:S01]  /*19580*/  VIADD R232, R232, 0x3f ;  /* 0x0000003fe8e87836 */ /* 0x000fe20000000000 */
[----:B------:R-:W-:Y:S04]  /*19590*/  BSSY B0, `(.L_x_1764) ;  /* 0x000020d000007945 */ /* 0x000fe80003800000 */
[----:B------:R-:W-:-:S04]  /*195a0*/  SHF.R.S32.HI R152, RZ, 0x1f, R232 ;  /* 0x0000001fff987819 */ /* 0x000fc800000114e8 */
[----:B------:R-:W-:-:S04]  /*195b0*/  LEA.HI R152, R152, R232, RZ, 0x6 ;  /* 0x000000e898987211 */ /* 0x000fc800078f30ff */
[----:B------:R-:W-:-:S04]  /*195c0*/  SHF.R.S32.HI R152, RZ, 0x6, R152 ;  /* 0x00000006ff987819 */ /* 0x000fc80000011498 */
[----:B--2---:R-:W-:-:S04]  /*195d0*/  VIMNMX R153, R153, R152, !PT ;  /* 0x0000009899997248 */ /* 0x004fc80007fe0100 */
[----:B------:R-:W-:Y:S01]  /*195e0*/  ISETP.GE.AND P2, PT, R204, R153, PT ;  /* 0x00000099cc00720c */ /* 0x000fe20003f46270 */
[----:B------:R0:W-:-:S12]  /*195f0*/  STL [R1+0x1c], R153 ;  /* 0x00001c9901007387 */ /* 0x0001d80000100800 */
[----:B0-----:R-:W-:Y:S05]  /*19600*/  @!P2 BRA `(.L_x_1765) ;  /* 0x000000200014a947 */ /* 0x001fea0003800000 */
[----:B------:R-:W-:Y:S01]  /*19610*/  BSSY B1, `(.L_x_1766) ;  /* 0x0000203000017945 */ /* 0x000fe20003800000 */
[----:B------:R-:W-:Y:S02]  /*19620*/  IMAD.MOV.U32 R232, RZ, RZ, R204 ;  /* 0x000000ffffe87224 */ /* 0x000fe400078e00cc */
[----:B------:R-:W-:Y:S02]  /*19630*/  IMAD.MOV.U32 R231, RZ, RZ, R4 ;  /* 0x000000ffffe77224 */ /* 0x000fe400078e0004 */
[----:B------:R-:W-:Y:S02]  /*19640*/  IMAD.MOV.U32 R230, RZ, RZ, R5 ;  /* 0x000000ffffe67224 */ /* 0x000fe400078e0005 */
[----:B------:R-:W-:Y:S02]  /*19650*/  IMAD.MOV.U32 R204, RZ, RZ, R205 ;  /* 0x000000ffffcc7224 */ /* 0x000fe400078e00cd */
[----:B------:R-:W-:-:S07]  /*19660*/  IMAD.MOV.U32 R236, RZ, RZ, R22 ;  /* 0x000000ffffec7224 */ /* 0x000fce00078e0016 */
.L_x_1777:
[----:B------:R-:W-:-:S05]  /*19670*/  VIADD R22, R236, 0x1 ;  /* 0x00000001ec167836 */ /* 0x000fca0000000000 */
[----:B------:R-:W-:-:S04]  /*19680*/  ISETP.NE.AND P2, PT, R22, 0x2, PT ;  /* 0x000000021600780c */ /* 0x000fc80003f45270 */
[----:B------:R-:W-:Y:S02]  /*19690*/  SEL R205, RZ, 0x1, P2 ;  /* 0x00000001ffcd7807 */ /* 0x000fe40001000000 */
[----:B------:R-:W-:Y:S02]  /*196a0*/  SEL R22, R22, RZ, P2 ;  /* 0x000000ff16167207 */ /* 0x000fe40001000000 */
[----:B------:R-:W-:Y:S01]  /*196b0*/  LOP3.LUT R205, R204, R205, RZ, 0x3c, !PT ;  /* 0x000000cdcccd7212 */ /* 0x000fe200078e3cff */
[----:B------:R-:W-:Y:S06]  /*196c0*/  @!P0 BRA `(.L_x_1767) ;  /* 0x0000000000048947 */ /* 0x000fec0003800000 */
[----:B------:R-:W-:Y:S01]  /*196d0*/  BPT.TRAP 0x1 ;  /* 0x000000040000795c */ /* 0x000fe20000300000 */
.L_x_1767:
[----:B------:R-:W-:Y:S01]  /*196e0*/  IMAD R4, R22, 0x8, R16 ;  /* 0x0000000816047824 */ /* 0x000fe200078e0210 */
[----:B------:R-:W-:-:S04]  /*196f0*/  SHF.L.U32 R5, R205, 0x1f, RZ ;  /* 0x0000001fcd057819 */ /* 0x000fc800000006ff */
[----:B------:R0:W1:Y:S01]  /*19700*/  SYNCS.PHASECHK.TRANS64.TRYWAIT P2, [R4+URZ+0x30830], R5 ;  /* 0x03083005040075a7 */ /* 0x000062000804017f */
[----:B------:R-:W-:Y:S05]  /*19710*/  @!P0 BRA `(.L_x_1768) ;  /* 0x0000000000048947 */ /* 0x000fea0003800000 */
[----:B------:R-:W-:Y:S01]  /*19720*/  BPT.TRAP 0x1 ;  /* 0x000000040000795c */ /* 0x000fe20000300000 */
.L_x_1768:
        /* <DEDUP_REMOVED lines=8> */
.L_x_1770:
[----:B------:R-:W-:Y:S05]  /*197b0*/  BSYNC B2 ;  /* 0x0000000000027941 */ /* 0x000fea0003800000 */
.L_x_1769:
[----:B------:R-:W-:Y:S01]  /*197c0*/  R2UR UR4, R152 ;  /* 0x00000000980472ca */ /* 0x000fe200000e0000 */
[----:B------:R-:W-:Y:S01]  /*197d0*/  IMAD.MOV.U32 R152, RZ, RZ, R2 ;  /* 0x000000ffff987224 */ /* 0x000fe200078e0002 */
[----:B------:R-:W-:Y:S01]  /*197e0*/  R2UR UR12, R216 ;  /* 0x00000000d80c72ca */ /* 0x000fe200000e0000 */
[----:B01----:R-:W-:Y:S01]  /*197f0*/  IMAD.MOV.U32 R4, RZ, RZ, R158 ;  /* 0x000000ffff047224 */ /* 0x003fe200078e009e */
[----:B------:R-:W-:Y:S01]  /*19800*/  R2UR UR13, R217 ;  /* 0x00000000d90d72ca */ /* 0x000fe200000e0000 */
[----:B------:R-:W-:Y:S01]  /*19810*/  IMAD.MOV.U32 R5, RZ, RZ, 0x40000040 ;  /* 0x40000040ff057424 */ /* 0x000fe200078e00ff */
[----:B------:R-:W-:Y:S01]  /*19820*/  R2UR UR8, R152 ;  /* 0x00000000980872ca */ /* 0x000fe200000e0000 */
[----:B------:R-:W-:Y:S01]  /*19830*/  VIADD R152, R158, 0x200 ;  /* 0x000002009e987836 */ /* 0x000fe20000000000 */
[----:B------:R-:W-:Y:S01]  /*19840*/  R2UR UR6, R4 ;  /* 0x00000000040672ca */ /* 0x000fe200000e0000 */
[----:B------:R-:W-:Y:S01]  /*19850*/  VIADD R4, R158, 0x6 ;  /* 0x000000069e047836 */ /* 0x000fe20000000000 */
[----:B------:R-:W-:Y:S01]  /*19860*/  R2UR UR11, R5 ;  /* 0x00000000050b72ca */ /* 0x000fe200000e0000 */
[----:B------:R-:W-:Y:S01]  /*19870*/  IMAD.MOV.U32 R153, RZ, RZ, 0x40000040 ;  /* 0x40000040ff997424 */ /* 0x000fe200078e00ff */
[----:B------:R-:W-:Y:S01]  /*19880*/  R2UR UR14, R152 ;  /* 0x00000000980e72ca */ /* 0x000fe200000e0000 */
[----:B------:R-:W-:Y:S01]  /*19890*/  VIADD R156, R158, 0x204 ;  /* 0x000002049e9c7836 */ /* 0x000fe20000000000 */
[----:B------:R-:W-:Y:S01]  /*198a0*/  R2UR UR10, R4 ;  /* 0x00000000040a72ca */ /* 0x000fe200000e0000 */
[C---:B------:R-:W-:Y:S01]  /*198b0*/  VIADD R152, R158.reuse, 0x206 ;  /* 0x000002069e987836 */ /* 0x040fe20000000000 */
        /* <DEDUP_REMOVED lines=17> */
[----:B------:R-:W-:Y:S01]  /*199d0*/  IMAD.MOV.U32 R155, RZ, RZ, 0x40000040 ;  /* 0x40000040ff9b7424 */ /* 0x000fe200078e00ff */
        /* <DEDUP_REMOVED lines=235> */
.L_x_1772:
[----:B------:R-:W-:Y:S01]  /*1a890*/  SHF.L.U32 R0, R204, 0x1f, RZ ;  /* 0x0000001fcc007819 */ /* 0x000fe200000006ff */
[----:B------:R-:W-:-:S04]  /*1a8a0*/  IMAD R204, R236, 0x8, R16 ;  /* 0x00000008eccc7824 */ /* 0x000fc800078e0210 */
[----:B------:R0:W1:Y:S01]  /*1a8b0*/  SYNCS.PHASECHK.TRANS64.TRYWAIT P2, [R204+URZ+0x30850], R0 ;  /* 0x03085000cc0075a7 */ /* 0x000062000804017f */
[----:B------:R-:W-:Y:S05]  /*1a8c0*/  @!P0 BRA `(.L_x_1773) ;  /* 0x0000000000048947 */ /* 0x000fea0003800000 */
[----:B------:R-:W-:Y:S01]  /*1a8d0*/  BPT.TRAP 0x1 ;  /* 0x000000040000795c */ /* 0x000fe20000300000 */
.L_x_1773:
[----:B------:R-:W-:Y:S04]  /*1a8e0*/  BSSY B2, `(.L_x_1774) ;  /* 0x0000004000027945 */ /* 0x000fe80003800000 */
[----:B-1----:R-:W-:Y:S05]  /*1a8f0*/  @P2 BRA `(.L_x_1775) ;  /* 0x0000000000082947 */ /* 0x002fea0003800000 */
[----:B------:R-:W1:Y:S02]  /*1a900*/  SYNCS.PHASECHK.TRANS64.TRYWAIT P2, [R204+URZ+0x30850], R0 ;  /* 0x03085000cc0075a7 */ /* 0x000e64000804017f */
[----:B-1----:R-:W-:Y:S05]  /*1a910*/  @!P2 BRA `(.L_x_1776) ;  /* 0x0000014c0048a947 */ /* 0x002fea0003800000 */
.L_x_1775:
[----:B------:R-:W-:Y:S05]  /*1a920*/  BSYNC B2 ;  /* 0x0000000000027941 */ /* 0x000fea0003800000 */
.L_x_1774:
[----:B01----:R-:W-:Y:S01]  /*1a930*/  VIADD R0, R16, 0x400 ;  /* 0x0000040010007836 */ /* 0x003fe20000000000 */
[----:B------:R-:W-:Y:S01]  /*1a940*/  WARPGROUP.ARRIVE ;  /* 0x00000000000079c5 */ /* 0x000fe20000000000 */
[----:B------:R-:W-:Y:S01]  /*1a950*/  IMAD.MOV.U32 R3, RZ, RZ, 0x40000040 ;  /* 0x40000040ff037424 */ /* 0x000fe200078e00ff */
[----:B------:R-:W-:Y:S01]  /*1a960*/  ULDC UR4, c[0x0][0x988] ;  /* 0x0002620000047ab9 */ /* 0x000fe20000000800 */
[----:B------:R-:W-:Y:S01]  /*1a970*/  IMAD.MOV.U32 R5, RZ, RZ, 0x40000040 ;  /* 0x40000040ff057424 */ /* 0x000fe200078e00ff */
[----:B------:R-:W-:Y:S02]  /*1a980*/  SHF.R.U32.HI R0, RZ, 0x4, R0 ;  /* 0x00000004ff007819 */ /* 0x000fe40000011600 */
[----:B------:R-:W-:Y:S01]  /*1a990*/  R2UR UR7, R3 ;  /* 0x00000000030772ca */ /* 0x000fe200000e0000 */
[----:B------:R-:W-:Y:S01]  /*1a9a0*/  IMAD.MOV.U32 R3, RZ, RZ, 0x40000040 ;  /* 0x40000040ff037424 */ /* 0x000fe200078e00ff */
[----:B------:R-:W-:-:S04]  /*1a9b0*/  LOP3.LUT R0, R0, 0x3fff, RZ, 0xc0, !PT ;  /* 0x00003fff00007812 */ /* 0x000fc800078ec0ff */
[----:B------:R-:W-:-:S05]  /*1a9c0*/  LOP3.LUT R0, R0, 0x2000000, RZ, 0xfc, !PT ;  /* 0x0200000000007812 */ /* 0x000fca00078efcff */
        /* <DEDUP_REMOVED lines=12> */
[----:B------:R-:W-:Y:S01]  /*1aa90*/  FMNMX.FTZ R0, R160, R0, !PT ;  /* 0x00000000a0007209 */ /* 0x000fe20007810000 */
[----:B------:R-:W-:-:S03]  /*1aaa0*/  VIADD R2, R2, 0x180 ;  /* 0x0000018002027836 */ /* 0x000fc60000000000 */
        /* <DEDUP_REMOVED lines=14> */
[----:B------:R-:W-:Y:S02]  /*1ab90*/  R2UR UR6, R4 ;  /* 0x00000000040672ca */ /* 0x000fe400000e0000 */
[----:B------:R-:W-:Y:S01]  /*1aba0*/  R2UR UR7, R5 ;  /* 0x00000000050772ca */ /* 0x000fe200000e0000 */
        /* <DEDUP_REMOVED lines=8> */
[----:B------:R-:W-:Y:S02]  /*1ac30*/  FMNMX.FTZ R0, R163, R0, !PT ;  /* 0x00000000a3007209 */ /* 0x000fe40007810000 */
[----:B0-----:R-:W-:Y:S01]  /*1ac40*/  FMNMX.FTZ R5, R4, R5, !PT ;  /* 0x0000000504057209 */ /* 0x001fe20007810000 */
[----:B------:R-:W-:Y:S02]  /*1ac50*/  WARPGROUP.DEPBAR.LE gsb0, 0x0 ;  /* 0x00008000000079c5 */ /* 0x000fe40000010000 */
[----:B------:R-:W-:-:S06]  /*1ac60*/  WARPGROUP.ARRIVE ;  /* 0x00000000000079c5 */ /* 0x000fcc0000000000 */
[----:B------:R-:W-:Y:S01]  /*1ac70*/  HGMMA.64x256x16.F32.BF16 R24, R188, gdesc[UR4].tnspB, R24, gsb0 ;  /* 0x43e00004bc187df0 */ /* 0x000fe20008001818 */
[----:B------:R-:W-:Y:S01]  /*1ac80*/  R2UR UR7, R3 ;  /* 0x00000000030772ca */ /* 0x000fe200000e0000 */
[----:B------:R-:W-:Y:S01]  /*1ac90*/  FADD.FTZ R3, -R5, R230 ;  /* 0x000000e605037221 */ /* 0x000fe20000010100 */
[----:B------:R-:W-:Y:S01]  /*1aca0*/  R2UR UR6, R2 ;  /* 0x00000000020672ca */ /* 0x000fe200000e0000 */
[----:B------:R-:W2:Y:S01]  /*1acb0*/  LDL R230, [R1+0x1c] ;  /* 0x00001c0001e67983 */ /* 0x000ea20000100800 */
        /* <DEDUP_REMOVED lines=8> */
[----:B------:R-:W-:-:S03]  /*1ad40*/  IMAD.U32 R2, RZ, RZ, UR4 ;  /* 0x00000004ff027e24 */ /* 0x000fc6000f8e00ff */
[----:B------:R-:W-:Y:S01]  /*1ad50*/  FMNMX.FTZ R4, R182, R4, !PT ;  /* 0x00000004b6047209 */ /* 0x000fe20007810000 */
[----:B------:R-:W-:-:S03]  /*1ad60*/  FMUL.FTZ R0, R5, R2 ;  /* 0x0000000205007220 */ /* 0x000fc60000410000 */
[----:B------:R-:W-:Y:S01]  /*1ad70*/  FMNMX.FTZ R4, R183, R4, !PT ;  /* 0x00000004b7047209 */ /* 0x000fe20007810000 */
[----:B------:R-:W-:-:S04]  /*1ad80*/  FFMA.FTZ R196, R153, R2, -R0 ;  /* 0x0000000299c47223 */ /* 0x000fc80000010800 */
[----:B------:R-:W0:Y:S02]  /*1ad90*/  SHFL.BFLY PT, R153, R4, 0x2, 0x1f ;  /* 0x0c401f0004997f89 */ /* 0x000e2400000e0000 */
[----:B0-----:R-:W-:Y:S01]  /*1ada0*/  FMNMX.FTZ R4, R4, R153, !PT ;  /* 0x0000009904047209 */ /* 0x001fe20007810000 */
[----:B------:R-:W-:Y:S01]  /*1adb0*/  FFMA.FTZ R198, R156, R2, -R0 ;  /* 0x000000029cc67223 */ /* 0x000fe20000010800 */
[----:B------:R-:W-:Y:S02]  /*1adc0*/  WARPGROUP.DEPBAR.LE gsb0, 0x0 ;  /* 0x00008000000079c5 */ /* 0x000fe40000010000 */
[----:B------:R-:W-:-:S06]  /*1add0*/  WARPGROUP.ARRIVE ;  /* 0x00000000000079c5 */ /* 0x000fcc0000000000 */
[----:B------:R-:W-:Y:S01]  /*1ade0*/  HGMMA.64x256x16.F32.BF16 R24, R184, gdesc[UR4].tnspB, R24, gsb0 ;  /* 0x43e00004b8187df0 */ /* 0x000fe20008001818 */
[-CC-:B------:R-:W-:Y:S01]  /*1adf0*/  FFMA.FTZ R189, R152, R2.reuse, -R0.reuse ;  /* 0x0000000298bd7223 */ /* 0x180fe20000010800 */
[-CC-:B------:R-:W-:Y:S01]  /*1ae00*/  FFMA.FTZ R192, R161, R2.reuse, -R0.reuse ;  /* 0x00000002a1c07223 */ /* 0x180fe20000010800 */
[-CC-:B------:R-:W-:Y:S01]  /*1ae10*/  FFMA.FTZ R194, R164, R2.reuse, -R0.reuse ;  /* 0x00000002a4c27223 */ /* 0x180fe20000010800 */
[-CC-:B------:R-:W-:Y:S01]  /*1ae20*/  FFMA.FTZ R152, R165, R2.reuse, -R0.reuse ;  /* 0x00000002a5987223 */ /* 0x180fe20000010800 */
[-CC-:B------:R-:W-:Y:S01]  /*1ae30*/  FFMA.FTZ R188, R168, R2.reuse, -R0.reuse ;  /* 0x00000002a8bc7223 */ /* 0x180fe20000010800 */
[-CC-:B------:R-:W-:Y:S01]  /*1ae40*/  FFMA.FTZ R153, R169, R2.reuse, -R0.reuse ;  /* 0x00000002a9997223 */ /* 0x180fe20000010800 */
[-CC-:B------:R-:W-:Y:S01]  /*1ae50*/  FFMA.FTZ R190, R172, R2.reuse, -R0.reuse ;  /* 0x00000002acbe7223 */ /* 0x180fe20000010800 */
[-C--:B------:R-:W-:Y:S01]  /*1ae60*/  FFMA.FTZ R156, R173, R2.reuse, -R0 ;  /* 0x00000002ad9c7223 */ /* 0x080fe20000010800 */
[----:B------:R-:W-:Y:S01]  /*1ae70*/  FMUL.FTZ R3, R3, R2 ;  /* 0x0000000203037220 */ /* 0x000fe20000410000 */
[----:B------:R-:W-:Y:S08]  /*1ae80*/  MUFU.EX2 R189, R189 ;  /* 0x000000bd00bd7308 */ /* 0x000ff00000000800 */
[----:B------:R-:W0:Y:S08]  /*1ae90*/  MUFU.EX2 R3, R3 ;  /* 0x0000000300037308 */ /* 0x000e300000000800 */
[----:B------:R-:W1:Y:S08]  /*1aea0*/  MUFU.EX2 R196, R196 ;  /* 0x000000c400c47308 */ /* 0x000e700000000800 */
[----:B------:R-:W-:Y:S01]  /*1aeb0*/  MUFU.EX2 R198, R198 ;  /* 0x000000c600c67308 */ /* 0x000fe20000000800 */
[----:B0-----:R-:W-:-:S07]  /*1aec0*/  FFMA.FTZ R228, R3, R228, R189 ;  /* 0x000000e403e47223 */ /* 0x001fce00000100bd */
[----:B------:R-:W-:Y:S01]  /*1aed0*/  MUFU.EX2 R192, R192 ;  /* 0x000000c000c07308 */ /* 0x000fe20000000800 */
[----:B-1----:R-:W-:-:S07]  /*1aee0*/  FADD.FTZ R228, R196, R228 ;  /* 0x000000e4c4e47221 */ /* 0x002fce0000010000 */
[----:B------:R-:W-:Y:S08]  /*1aef0*/  MUFU.EX2 R194, R194 ;  /* 0x000000c200c27308 */ /* 0x000ff00000000800 */
[----:B------:R-:W-:Y:S08]  /*1af00*/  MUFU.EX2 R152, R152 ;  /* 0x0000009800987308 */ /* 0x000ff00000000800 */
[----:B------:R-:W-:Y:S08]  /*1af10*/  MUFU.EX2 R188, R188 ;  /* 0x000000bc00bc7308 */ /* 0x000ff00000000800 */
[----:B------:R-:W-:Y:S08]  /*1af20*/  MUFU.EX2 R153, R153 ;  /* 0x0000009900997308 */ /* 0x000ff00000000800 */
[----:B------:R-:W-:Y:S08]  /*1af30*/  MUFU.EX2 R190, R190 ;  /* 0x000000be00be7308 */ /* 0x000ff00000000800 */
[----:B------:R-:W-:Y:S01]  /*1af40*/  MUFU.EX2 R156, R156 ;  /* 0x0000009c009c7308 */ /* 0x000fe20000000800 */
[----:B--2---:R-:W-:Y:S01]  /*1af50*/  ISETP.GT.AND P2, PT, R232, R230, PT ;  /* 0x000000e6e800720c */ /* 0x004fe20003f44270 */
[----:B------:R-:W-:-:S05]  /*1af60*/  @!P1 VIADD R204, R204, 0x30860 ;  /* 0x00030860cccc9836 */ /* 0x000fca0000000000 */
[----:B------:R-:W-:Y:S01]  /*1af70*/  @!P1 PRMT R204, RZ, 0x654, R204 ;  /* 0x00000654ffcc9816 */ /* 0x000fe200000000cc */
[----:B------:R-:W-:Y:S01]  /*1af80*/  VIADD R232, R232, 0xffffffff ;  /* 0xffffffffe8e87836 */ /* 0x000fe20000000000 */
[----:B------:R-:W-:Y:S01]  /*1af90*/  F2FP.BF16.F32.PACK_AB R196, R196, R189 ;  /* 0x000000bdc4c4723e */ /* 0x000fe200000010ff */
[----:B------:R-:W-:Y:S02]  /*1afa0*/  IMAD.MOV.U32 R236, RZ, RZ, R22 ;  /* 0x000000ffffec7224 */ /* 0x000fe400078e0016 */
[----:B------:R-:W-:Y:S01]  /*1afb0*/  IMAD.MOV.U32 R230, RZ, RZ, R5 ;  /* 0x000000ffffe67224 */ /* 0x000fe200078e0005 */
[----:B------:R-:W-:Y:S02]  /*1afc0*/  WARPGROUP.DEPBAR.LE gsb0, 0x0 ;  /* 0x00008000000079c5 */ /* 0x000fe40000010000 */
[-CC-:B------:R-:W-:Y:S02]  /*1afd0*/  FFMA.FTZ R187, R160, R2.reuse, -R0.reuse ;  /* 0x00000002a0bb7223 */ /* 0x180fe40000010800 */
[----:B------:R-:W0:Y:S01]  /*1afe0*/  SHFL.BFLY PT, R160, R4, 0x1, 0x1f ;  /* 0x0c201f0004a07f89 */ /* 0x000e2200000e0000 */
[-CC-:B------:R-:W-:Y:S01]  /*1aff0*/  FFMA.FTZ R185, R157, R2.reuse, -R0.reuse ;  /* 0x000000029db97223 */ /* 0x180fe20000010800 */
[-CC-:B------:R-:W-:Y:S01]  /*1b000*/  FFMA.FTZ R184, R176, R2.reuse, -R0.reuse ;  /* 0x00000002b0b87223 */ /* 0x180fe20000010800 */
[-CC-:B------:R-:W-:Y:S01]  /*1b010*/  FFMA.FTZ R157, R177, R2.reuse, -R0.reuse ;  /* 0x00000002b19d7223 */ /* 0x180fe20000010800 */
[--C-:B------:R-:W-:Y:S01]  /*1b020*/  FFMA.FTZ R186, R180, R2, -R0.reuse ;  /* 0x00000002b4ba7223 */ /* 0x100fe20000010800 */
[----:B0-----:R-:W-:Y:S01]  /*1b030*/  FMNMX.FTZ R4, R4, R160, !PT ;  /* 0x000000a004047209 */ /* 0x001fe20007810000 */
[----:B------:R-:W-:-:S04]  /*1b040*/  FFMA.FTZ R160, R181, R2, -R0 ;  /* 0x00000002b5a07223 */ /* 0x000fc80000010800 */
[C---:B------:R-:W-:Y:S01]  /*1b050*/  FADD.FTZ R0, -R4.reuse, R231 ;  /* 0x000000e704007221 */ /* 0x040fe20000010100 */
[----:B------:R-:W-:-:S03]  /*1b060*/  FMUL.FTZ R161, R4, R2 ;  /* 0x0000000204a17220 */ /* 0x000fc60000410000 */
[-C--:B------:R-:W-:Y:S01]  /*1b070*/  FMUL.FTZ R0, R0, R2.reuse ;  /* 0x0000000200007220 */ /* 0x080fe20000410000 */
[-CC-:B------:R-:W-:Y:S01]  /*1b080*/  FFMA.FTZ R197, R154, R2.reuse, -R161.reuse ;  /* 0x000000029ac57223 */ /* 0x180fe200000108a1 */
[-CC-:B------:R-:W-:Y:S01]  /*1b090*/  FFMA.FTZ R154, R155, R2.reuse, -R161.reuse ;  /* 0x000000029b9a7223 */ /* 0x180fe200000108a1 */
[----:B------:R-:W-:Y:S02]  /*1b0a0*/  @!P1 IMAD R155, R22, 0x8, R16 ;  /* 0x00000008169b9824 */ /* 0x000fe400078e0210 */
[----:B------:R-:W-:Y:S01]  /*1b0b0*/  FFMA.FTZ R199, R158, R2, -R161 ;  /* 0x000000029ec77223 */ /* 0x000fe200000108a1 */
[----:B------:R-:W-:Y:S01]  /*1b0c0*/  MUFU.EX2 R0, R0 ;  /* 0x0000000000007308 */ /* 0x000fe20000000800 */
[----:B------:R-:W-:-:S07]  /*1b0d0*/  @!P1 VIADD R155, R155, 0x30840 ;  /* 0x000308409b9b9836 */ /* 0x000fce0000000000 */
[----:B------:R-:W0:Y:S01]  /*1b0e0*/  MUFU.EX2 R197, R197 ;  /* 0x000000c500c57308 */ /* 0x000e220000000800 */
[-C--:B------:R-:W-:Y:S01]  /*1b0f0*/  FFMA.FTZ R159, R159, R2.reuse, -R161 ;  /* 0x000000029f9f7223 */ /* 0x080fe200000108a1 */
[----:B------:R-:W-:Y:S01]  /*1b100*/  @!P1 PRMT R158, RZ, 0x654, R155 ;  /* 0x00000654ff9e9816 */ /* 0x000fe2000000009b */
[----:B------:R-:W-:-:S03]  /*1b110*/  FFMA.FTZ R193, R162, R2, -R161 ;  /* 0x00000002a2c17223 */ /* 0x000fc600000108a1 */
[----:B------:R1:W-:Y:S02]  /*1b120*/  @!P1 SYNCS.ARRIVE.TRANS64.RED.A1T0 RZ, [R158+URZ], RZ ;  /* 0x000000ff9eff99a7 */ /* 0x0003e4000810043f */
[----:B------:R-:W2:Y:S08]  /*1b130*/  MUFU.EX2 R154, R154 ;  /* 0x0000009a009a7308 */ /* 0x000eb00000000800 */
[----:B------:R-:W3:Y:S01]  /*1b140*/  MUFU.EX2 R199, R199 ;  /* 0x000000c700c77308 */ /* 0x000ee20000000800 */
[----:B-1----:R-:W-:Y:S01]  /*1b150*/  FFMA.FTZ R158, R163, R2, -R161 ;  /* 0x00000002a39e7223 */ /* 0x002fe200000108a1 */
[----:B0-----:R-:W-:-:S06]  /*1b160*/  FFMA.FTZ R227, R0, R227, R197 ;  /* 0x000000e300e37223 */ /* 0x001fcc00000100c5 */
[----:B------:R-:W0:Y:S01]  /*1b170*/  MUFU.EX2 R185, R185 ;  /* 0x000000b900b97308 */ /* 0x000e220000000800 */
[----:B------:R-:W-:-:S07]  /*1b180*/  FFMA.FTZ R195, R166, R2, -R161 ;  /* 0x00000002a6c37223 */ /* 0x000fce00000108a1 */
[----:B------:R1:W4:Y:S01]  /*1b190*/  MUFU.EX2 R155, R159 ;  /* 0x0000009f009b7308 */ /* 0x0003220000000800 */
[----:B--2---:R-:W-:-:S07]  /*1b1a0*/  FADD.FTZ R227, R154, R227 ;  /* 0x000000e39ae37221 */ /* 0x004fce0000010000 */
[----:B------:R-:W2:Y:S01]  /*1b1b0*/  MUFU.EX2 R187, R187 ;  /* 0x000000bb00bb7308 */ /* 0x000ea20000000800 */
[----:B------:R-:W-:-:S07]  /*1b1c0*/  FFMA.FTZ R167, R167, R2, -R161 ;  /* 0x00000002a7a77223 */ /* 0x000fce00000108a1 */
[----:B------:R-:W5:Y:S01]  /*1b1d0*/  MUFU.EX2 R193, R193 ;  /* 0x000000c100c17308 */ /* 0x000f620000000800 */
[----:B-1----:R-:W-:Y:S01]  /*1b1e0*/  FADD.FTZ R159, R198, R228 ;  /* 0x000000e4c69f7221 */ /* 0x002fe20000010000 */
[----:B------:R-:W-:Y:S01]  /*1b1f0*/  F2FP.BF16.F32.PACK_AB R197, R154, R197 ;  /* 0x000000c59ac5723e */ /* 0x000fe200000010ff */
[----:B---3--:R-:W-:Y:S01]  /*1b200*/  FADD.FTZ R154, R199, R227 ;  /* 0x000000e3c79a7221 */ /* 0x008fe20000010000 */
[-CC-:B------:R-:W-:Y:S01]  /*1b210*/  FFMA.FTZ R170, R170, R2.reuse, -R161.reuse ;  /* 0x00000002aaaa7223 */ /* 0x180fe200000108a1 */
[-CC-:B------:R-:W-:Y:S01]  /*1b220*/  FFMA.FTZ R171, R171, R2.reuse, -R161.reuse ;  /* 0x00000002abab7223 */ /* 0x180fe200000108a1 */
[-CC-:B------:R-:W-:Y:S01]  /*1b230*/  FFMA.FTZ R174, R174, R2.reuse, -R161.reuse ;  /* 0x00000002aeae7223 */ /* 0x180fe200000108a1 */
[-C--:B------:R-:W-:Y:S01]  /*1b240*/  FFMA.FTZ R175, R175, R2.reuse, -R161 ;  /* 0x00000002afaf7223 */ /* 0x080fe200000108a1 */
[----:B------:R-:W1:Y:S01]  /*1b250*/  MUFU.EX2 R158, R158 ;  /* 0x0000009e009e7308 */ /* 0x000e620000000800 */
[----:B0-----:R-:W-:Y:S01]  /*1b260*/  FADD.FTZ R159, R185, R159 ;  /* 0x0000009fb99f7221 */ /* 0x001fe20000010000 */
[----:B----4-:R-:W-:Y:S01]  /*1b270*/  FADD.FTZ R154, R155, R154 ;  /* 0x0000009a9b9a7221 */ /* 0x010fe20000010000 */
[-CC-:B------:R-:W-:Y:S01]  /*1b280*/  FFMA.FTZ R178, R178, R2.reuse, -R161.reuse ;  /* 0x00000002b2b27223 */ /* 0x180fe200000108a1 */
[-CC-:B------:R-:W-:Y:S01]  /*1b290*/  FFMA.FTZ R179, R179, R2.reuse, -R161.reuse ;  /* 0x00000002b3b37223 */ /* 0x180fe200000108a1 */
[----:B------:R-:W-:Y:S01]  /*1b2a0*/  FFMA.FTZ R182, R182, R2, -R161 ;  /* 0x00000002b6b67223 */ /* 0x000fe200000108a1 */
[----:B------:R0:W-:Y:S02]  /*1b2b0*/  @!P1 SYNCS.ARRIVE.TRANS64.RED.A1T0 RZ, [R204+URZ], RZ ;  /* 0x000000ffccff99a7 */ /* 0x0001e4000810043f */
[----:B------:R-:W3:Y:S01]  /*1b2c0*/  MUFU.EX2 R195, R195 ;  /* 0x000000c300c37308 */ /* 0x000ee20000000800 */
[----:B------:R-:W-:Y:S01]  /*1b2d0*/  F2FP.BF16.F32.PACK_AB R199, R155, R199 ;  /* 0x000000c79bc7723e */ /* 0x000fe200000010ff */
[----:B--2---:R-:W-:Y:S01]  /*1b2e0*/  FADD.FTZ R155, R187, R159 ;  /* 0x0000009fbb9b7221 */ /* 0x004fe20000010000 */
[----:B-----5:R-:W-:-:S05]  /*1b2f0*/  FADD.FTZ R154, R193, R154 ;  /* 0x0000009ac19a7221 */ /* 0x020fca0000010000 */
[----:B------:R-:W2:Y:S01]  /*1b300*/  MUFU.EX2 R167, R167 ;  /* 0x000000a700a77308 */ /* 0x000ea20000000800 */
[----:B------:R-:W-:Y:S01]  /*1b310*/  FADD.FTZ R155, R192, R155 ;  /* 0x0000009bc09b7221 */ /* 0x000fe20000010000 */
[----:B-1----:R-:W-:-:S06]  /*1b320*/  FADD.FTZ R154, R158, R154 ;  /* 0x0000009a9e9a7221 */ /* 0x002fcc0000010000 */
[----:B------:R-:W1:Y:S01]  /*1b330*/  MUFU.EX2 R170, R170 ;  /* 0x000000aa00aa7308 */ /* 0x000e620000000800 */
[----:B------:R-:W-:Y:S01]  /*1b340*/  FADD.FTZ R159, R194, R155 ;  /* 0x0000009bc29f7221 */ /* 0x000fe20000010000 */
[----:B---3--:R-:W-:-:S06]  /*1b350*/  FADD.FTZ R155, R195, R154 ;  /* 0x0000009ac39b7221 */ /* 0x008fcc0000010000 */
[----:B------:R-:W3:Y:S01]  /*1b360*/  MUFU.EX2 R171, R171 ;  /* 0x000000ab00ab7308 */ /* 0x000ee20000000800 */
[----:B------:R-:W-:Y:S01]  /*1b370*/  FADD.FTZ R154, R152, R159 ;  /* 0x0000009f989a7221 */ /* 0x000fe20000010000 */
[----:B--2---:R-:W-:-:S06]  /*1b380*/  FADD.FTZ R155, R167, R155 ;  /* 0x0000009ba79b7221 */ /* 0x004fcc0000010000 */
[----:B------:R-:W2:Y:S01]  /*1b390*/  MUFU.EX2 R174, R174 ;  /* 0x000000ae00ae7308 */ /* 0x000ea20000000800 */
[----:B------:R-:W-:Y:S01]  /*1b3a0*/  FADD.FTZ R154, R188, R154 ;  /* 0x0000009abc9a7221 */ /* 0x000fe20000010000 */
[----:B-1----:R-:W-:-:S06]  /*1b3b0*/  FADD.FTZ R155, R170, R155 ;  /* 0x0000009baa9b7221 */ /* 0x002fcc0000010000 */
[----:B------:R-:W1:Y:S01]  /*1b3c0*/  MUFU.EX2 R175, R175 ;  /* 0x000000af00af7308 */ /* 0x000e620000000800 */
[----:B------:R-:W-:Y:S01]  /*1b3d0*/  FADD.FTZ R154, R153, R154 ;  /* 0x0000009a999a7221 */ /* 0x000fe20000010000 */
[----:B---3--:R-:W-:-:S06]  /*1b3e0*/  FADD.FTZ R155, R171, R155 ;  /* 0x0000009bab9b7221 */ /* 0x008fcc0000010000 */
[----:B------:R-:W3:Y:S01]  /*1b3f0*/  MUFU.EX2 R184, R184 ;  /* 0x000000b800b87308 */ /* 0x000ee20000000800 */
[----:B------:R-:W-:-:S07]  /*1b400*/  FFMA.FTZ R161, R183, R2, -R161 ;  /* 0x00000002b7a17223 */ /* 0x000fce00000108a1 */
[----:B------:R-:W4:Y:S01]  /*1b410*/  MUFU.EX2 R178, R178 ;  /* 0x000000b200b27308 */ /* 0x000f220000000800 */
[----:B------:R-:W-:Y:S01]  /*1b420*/  FADD.FTZ R154, R190, R154 ;  /* 0x0000009abe9a7221 */ /* 0x000fe20000010000 */
[----:B--2---:R-:W-:-:S06]  /*1b430*/  FADD.FTZ R155, R174, R155 ;  /* 0x0000009bae9b7221 */ /* 0x004fcc0000010000 */
[----:B------:R-:W2:Y:S08]  /*1b440*/  MUFU.EX2 R157, R157 ;  /* 0x0000009d009d7308 */ /* 0x000eb00000000800 */
[----:B------:R-:W5:Y:S01]  /*1b450*/  MUFU.EX2 R179, R179 ;  /* 0x000000b300b37308 */ /* 0x000f620000000800 */
[----:B------:R-:W-:Y:S01]  /*1b460*/  FADD.FTZ R154, R156, R154 ;  /* 0x0000009a9c9a7221 */ /* 0x000fe20000010000 */
[----:B-1----:R-:W-:-:S06]  /*1b470*/  FADD.FTZ R155, R175, R155 ;  /* 0x0000009baf9b7221 */ /* 0x002fcc0000010000 */
[----:B------:R-:W1:Y:S08]  /*1b480*/  MUFU.EX2 R186, R186 ;  /* 0x000000ba00ba7308 */ /* 0x000e700000000800 */
[----:B------:R-:W0:Y:S01]  /*1b490*/  MUFU.EX2 R182, R182 ;  /* 0x000000b600b67308 */ /* 0x000e220000000800 */
[----:B---3--:R-:W-:Y:S01]  /*1b4a0*/  FADD.FTZ R154, R184, R154 ;  /* 0x0000009ab89a7221 */ /* 0x008fe20000010000 */
[----:B----4-:R-:W-:-:S06]  /*1b4b0*/  FADD.FTZ R155, R178, R155 ;  /* 0x0000009bb29b7221 */ /* 0x010fcc0000010000 */
[----:B------:R-:W3:Y:S08]  /*1b4c0*/  MUFU.EX2 R160, R160 ;  /* 0x000000a000a07308 */ /* 0x000ef00000000800 */
[----:B------:R-:W4:Y:S01]  /*1b4d0*/  MUFU.EX2 R161, R161 ;  /* 0x000000a100a17308 */ /* 0x000f220000000800 */
[----:B--2---:R-:W-:Y:S01]  /*1b4e0*/  FADD.FTZ R154, R157, R154 ;  /* 0x0000009a9d9a7221 */ /* 0x004fe20000010000 */
[----:B-----5:R-:W-:-:S03]  /*1b4f0*/  FADD.FTZ R155, R179, R155 ;  /* 0x0000009bb39b7221 */ /* 0x020fc60000010000 */
[----:B-1----:R-:W-:Y:S01]  /*1b500*/  FADD.FTZ R154, R186, R154 ;  /* 0x0000009aba9a7221 */ /* 0x002fe20000010000 */
[----:B0-----:R-:W-:Y:S01]  /*1b510*/  FADD.FTZ R155, R182, R155 ;  /* 0x0000009bb69b7221 */ /* 0x001fe20000010000 */
[----:B------:R-:W-:Y:S01]  /*1b520*/  F2FP.BF16.F32.PACK_AB R198, R185, R198 ;  /* 0x000000c6b9c6723e */ /* 0x000fe200000010ff */
[----:B------:R-:W-:Y:S01]  /*1b530*/  IMAD.MOV.U32 R204, RZ, RZ, R205 ;  /* 0x000000ffffcc7224 */ /* 0x000fe200078e00cd */
[----:B------:R-:W-:Y:S01]  /*1b540*/  F2FP.BF16.F32.PACK_AB R192, R192, R187 ;  /* 0x000000bbc0c0723e */ /* 0x000fe200000010ff */
[----:B---3--:R-:W-:Y:S01]  /*1b550*/  FADD.FTZ R228, R160, R154 ;  /* 0x0000009aa0e47221 */ /* 0x008fe20000010000 */
[----:B------:R-:W-:Y:S01]  /*1b560*/  F2FP.BF16.F32.PACK_AB R193, R158, R193 ;  /* 0x000000c19ec1723e */ /* 0x000fe200000010ff */
[----:B------:R-:W-:Y:S01]  /*1b570*/  IMAD.MOV.U32 R231, RZ, RZ, R4 ;  /* 0x000000ffffe77224 */ /* 0x000fe200078e0004 */
[----:B------:R-:W-:Y:S02]  /*1b580*/  F2FP.BF16.F32.PACK_AB R194, R152, R194 ;  /* 0x000000c298c2723e */ /* 0x000fe400000010ff */
[----:B------:R-:W-:-:S02]  /*1b590*/  F2FP.BF16.F32.PACK_AB R195, R167, R195 ;  /* 0x000000c3a7c3723e */ /* 0x000fc400000010ff */
[----:B------:R-:W-:Y:S01]  /*1b5a0*/  F2FP.BF16.F32.PACK_AB R188, R153, R188 ;  /* 0x000000bc99bc723e */ /* 0x000fe200000010ff */
[----:B----4-:R-:W-:Y:S01]  /*1b5b0*/  FADD.FTZ R227, R161, R155 ;  /* 0x0000009ba1e37221 */ /* 0x010fe20000010000 */
[----:B------:R-:W-:Y:S02]  /*1b5c0*/  F2FP.BF16.F32.PACK_AB R189, R171, R170 ;  /* 0x000000aaabbd723e */ /* 0x000fe400000010ff */
[----:B------:R-:W-:Y:S02]  /*1b5d0*/  F2FP.BF16.F32.PACK_AB R190, R156, R190 ;  /* 0x000000be9cbe723e */ /* 0x000fe400000010ff */
[----:B------:R-:W-:Y:S02]  /*1b5e0*/  F2FP.BF16.F32.PACK_AB R191, R175, R174 ;  /* 0x000000aeafbf723e */ /* 0x000fe400000010ff */
[----:B------:R-:W-:Y:S02]  /*1b5f0*/  F2FP.BF16.F32.PACK_AB R184, R157, R184 ;  /* 0x000000b89db8723e */ /* 0x000fe400000010ff */
[----:B------:R-:W-:-:S02]  /*1b600*/  F2FP.BF16.F32.PACK_AB R185, R179, R178 ;  /* 0x000000b2b3b9723e */ /* 0x000fc400000010ff */
[----:B------:R-:W-:Y:S02]  /*1b610*/  F2FP.BF16.F32.PACK_AB R186, R160, R186 ;  /* 0x000000baa0ba723e */ /* 0x000fe400000010ff */
[----:B------:R-:W-:Y:S01]  /*1b620*/  F2FP.BF16.F32.PACK_AB R187, R161, R182 ;  /* 0x000000b6a1bb723e */ /* 0x000fe200000010ff */
[----:B------:R-:W-:Y:S06]  /*1b630*/  @P2 BRA `(.L_x_1777) ;  /* 0xffffffe0000c2947 */ /* 0x000fec000383ffff */
[----:B------:R-:W-:Y:S05]  /*1b640*/  BSYNC B1 ;  /* 0x0000000000017941 */ /* 0x000fea0003800000 */
.L_x_1766:
[----:B------:R-:W-:-:S07]  /*1b650*/  IMAD.MOV.U32 R204, RZ, RZ, R232 ;  /* 0x000000ffffcc7224 */ /* 0x000fce00078e00e8 */
.L_x_1765:
[----:B------:R-:W-:Y:S05]  /*1b660*/  BSYNC B0 ;  /* 0x0000000000007941 */ /* 0x000fea0003800000 */
.L_x_1764:
[----:B------:R-:W2:Y:S01]  /*1b670*/  LDL R152, [R1+0x38] ;  /* 0x0000380001987983 */ /* 0x000ea20000100800 */
[----:B------:R-:W-:Y:S01]  /*1b680*/  BSSY B0, `(.L_x_1778) ;  /* 0x00002b3000007945 */ /* 0x000fe20003800000 */
[----:B--2---:R-:W-:-:S13]  /*1b690*/  ISETP.GE.AND P2, PT, R204, R152, PT ;  /* 0x00000098cc00720c */ /* 0x004fda0003f46270 */
[----:B------:R-:W-:Y:S05]  /*1b6a0*/  @!P2 BRA `(.L_x_1779) ;  /* 0x0000002800c0a947 */ /* 0x000fea0003800000 */
[----:B------:R-:W-:Y:S02]  /*1b6b0*/  IMAD.MOV.U32 R230, RZ, RZ, R4 ;  /* 0x000000ffffe67224 */ /* 0x000fe400078e0004 */
[----:B------:R-:W-:Y:S02]  /*1b6c0*/  IMAD.MOV.U32 R231, RZ, RZ, R5 ;  /* 0x000000ffffe77224 */ /* 0x000fe400078e0005 */
[----:B------:R-:W-:Y:S02]  /*1b6d0*/  IMAD.MOV.U32 R236, RZ, RZ, R205 ;  /* 0x000000ffffec7224 */ /* 0x000fe400078e00cd */
[----:B------:R-:W-:-:S07]  /*1b6e0*/  IMAD.MOV.U32 R232, RZ, RZ, R22 ;  /* 0x000000ffffe87224 */ /* 0x000fce00078e0016 */
.L_x_1798:
[----:B------:R-:W-:-:S05]  /*1b6f0*/  VIADD R22, R232, 0x1 ;  /* 0x00000001e8167836 */ /* 0x000fca0000000000 */
[----:B------:R-:W-:-:S04]  /*1b700*/  ISETP.NE.AND P2, PT, R22, 0x2, PT ;  /* 0x000000021600780c */ /* 0x000fc80003f45270 */
[----:B------:R-:W-:Y:S02]  /*1b710*/  SEL R205, RZ, 0x1, P2 ;  /* 0x00000001ffcd7807 */ /* 0x000fe40001000000 */
[----:B------:R-:W-:Y:S02]  /*1b720*/  SEL R22, R22, RZ, P2 ;  /* 0x000000ff16167207 */ /* 0x000fe40001000000 */
[----:B------:R-:W-:Y:S01]  /*1b730*/  LOP3.LUT R205, R236, R205, RZ, 0x3c, !PT ;  /* 0x000000cdeccd7212 */ /* 0x000fe200078e3cff */
[----:B------:R-:W-:Y:S06]  /*1b740*/  @!P0 BRA `(.L_x_1780) ;  /* 0x0000000000048947 */ /* 0x000fec0003800000 */
[----:B------:R-:W-:Y:S01]  /*1b750*/  BPT.TRAP 0x1 ;  /* 0x000000040000795c */ /* 0x000fe20000300000 */
.L_x_1780:
[----:B------:R-:W-:Y:S01]  /*1b760*/  IMAD R4, R22, 0x8, R16 ;  /* 0x0000000816047824 */ /* 0x000fe200078e0210 */
[----:B------:R-:W-:-:S04]  /*1b770*/  SHF.L.U32 R5, R205, 0x1f, RZ ;  /* 0x0000001fcd057819 */ /* 0x000fc800000006ff */
[----:B------:R0:W1:Y:S01]  /*1b780*/  SYNCS.PHASECHK.TRANS64.TRYWAIT P2, [R4+URZ+0x30830], R5 ;  /* 0x03083005040075a7 */ /* 0x000062000804017f */
[----:B------:R-:W-:Y:S05]  /*1b790*/  @!P0 BRA `(.L_x_1781) ;  /* 0x0000000000048947 */ /* 0x000fea0003800000 */
[----:B------:R-:W-:Y:S01]  /*1b7a0*/  BPT.TRAP 0x1 ;  /* 0x000000040000795c */ /* 0x000fe20000300000 */
.L_x_1781:
        /* <DEDUP_REMOVED lines=8> */
.L_x_1783:
[----:B------:R-:W-:Y:S05]  /*1b830*/  BSYNC B1 ;  /* 0x0000000000017941 */ /* 0x000fea0003800000 */
.L_x_1782:
        /* <DEDUP_REMOVED lines=269> */
.L_x_1785:
[----:B------:R-:W-:Y:S01]  /*1c910*/  SHF.L.U32 R2, R236, 0x1f, RZ ;  /* 0x0000001fec027819 */ /* 0x000fe200000006ff */
[----:B------:R-:W-:-:S04]  /*1c920*/  IMAD R0, R232, 0x8, R16 ;  /* 0x00000008e8007824 */ /* 0x000fc800078e0210 */
[----:B------:R0:W1:Y:S01]  /*1c930*/  SYNCS.PHASECHK.TRANS64.TRYWAIT P2, [R0+URZ+0x30850], R2 ;  /* 0x03085002000075a7 */ /* 0x000062000804017f */
[----:B------:R-:W-:Y:S05]  /*1c940*/  @!P0 BRA `(.L_x_1786) ;  /* 0x0000000000048947 */ /* 0x000fea0003800000 */
[----:B------:R-:W-:Y:S01]  /*1c950*/  BPT.TRAP 0x1 ;  /* 0x000000040000795c */ /* 0x000fe20000300000 */
.L_x_1786:
[----:B------:R-:W-:Y:S04]  /*1c960*/  BSSY B1, `(.L_x_1787) ;  /* 0x0000004000017945 */ /* 0x000fe80003800000 */
[----:B-1----:R-:W-:Y:S05]  /*1c970*/  @P2 BRA `(.L_x_1788) ;  /* 0x0000000000082947 */ /* 0x002fea0003800000 */
[----:B------:R-:W1:Y:S02]  /*1c980*/  SYNCS.PHASECHK.TRANS64.TRYWAIT P2, [R0+URZ+0x30850], R2 ;  /* 0x03085002000075a7 */ /* 0x000e64000804017f */
[----:B-1----:R-:W-:Y:S05]  /*1c990*/  @!P2 BRA `(.L_x_1789) ;  /* 0x0000012c0050a947 */ /* 0x002fea0003800000 */
.L_x_1788:
[----:B------:R-:W-:Y:S05]  /*1c9a0*/  BSYNC B1 ;  /* 0x0000000000017941 */ /* 0x000fea0003800000 */
.L_x_1787:
[----:B01----:R-:W-:Y:S02]  /*1c9b0*/  VIADD R2, R16, 0x400 ;  /* 0x0000040010027836 */ /* 0x003fe40000000000 */
[----:B------:R-:W-:Y:S01]  /*1c9c0*/  IMAD.MOV.U32 R3, RZ, RZ, 0x40000040 ;  /* 0x40000040ff037424 */ /* 0x000fe200078e00ff */
[----:B------:R-:W-:Y:S01]  /*1c9d0*/  WARPGROUP.ARRIVE ;  /* 0x00000000000079c5 */ /* 0x000fe20000000000 */
[----:B------:R-:W-:Y:S01]  /*1c9e0*/  IMAD.MOV.U32 R5, RZ, RZ, 0x40000040 ;  /* 0x40000040ff057424 */ /* 0x000fe200078e00ff */
[----:B------:R-:W-:Y:S01]  /*1c9f0*/  SHF.R.U32.HI R2, RZ, 0x4, R2 ;  /* 0x00000004ff027819 */ /* 0x000fe20000011602 */
[----:B------:R-:W-:Y:S01]  /*1ca00*/  ULDC UR4, c[0x0][0x9dc] ;  /* 0x0002770000047ab9 */ /* 0x000fe20000000800 */
[----:B------:R-:W-:Y:S02]  /*1ca10*/  ULDC UR5, c[0x0][0x9e0] ;  /* 0x0002780000057ab9 */ /* 0x000fe40000000800 */
[----:B------:R-:W-:-:S04]  /*1ca20*/  LOP3.LUT R2, R2, 0x3fff, RZ, 0xc0, !PT ;  /* 0x00003fff02027812 */ /* 0x000fc800078ec0ff */
[----:B------:R-:W-:-:S05]  /*1ca30*/  LOP3.LUT R2, R2, 0x2000000, RZ, 0xfc, !PT ;  /* 0x0200000002027812 */ /* 0x000fca00078efcff */
[----:B------:R-:W-:Y:S01]  /*1ca40*/  IMAD R2, R232, 0x800, R2 ;  /* 0x00000800e8027824 */ /* 0x000fe200078e0202 */
[----:B------:R-:W-:Y:S01]  /*1ca50*/  R2UR UR7, R3 ;  /* 0x00000000030772ca */ /* 0x000fe200000e0000 */
[----:B------:R-:W2:Y:S03]  /*1ca60*/  LDL R232, [R1+0x34] ;  /* 0x0000340001e87983 */ /* 0x000ea60000100800 */
[----:B------:R-:W-:-:S13]  /*1ca70*/  R2UR UR6, R2 ;  /* 0x00000000020672ca */ /* 0x000fda00000e0000 */
[----:B------:R-:W-:Y:S01]  /*1ca80*/  HGMMA.64x256x16.F32.BF16 R24, R196, gdesc[UR4].tnspB, R24, gsb0 ;  /* 0x43e00004c4187df0 */ /* 0x000fe20008001818 */
[----:B------:R-:W-:Y:S01]  /*1ca90*/  VIADD R4, R2, 0x80 ;  /* 0x0000008002047836 */ /* 0x000fe20000000000 */
[----:B------:R-:W-:-:S04]  /*1caa0*/  R2UR UR7, R5 ;  /* 0x00000000050772ca */ /* 0x000fc800000e0000 */
[----:B------:R-:W-:Y:S01]  /*1cab0*/  R2UR UR6, R4 ;  /* 0x00000000040672ca */ /* 0x000fe200000e0000 */
[C---:B------:R-:W-:Y:S02]  /*1cac0*/  VIADD R4, R2.reuse, 0x100 ;  /* 0x0000010002047836 */ /* 0x040fe40000000000 */
[----:B------:R-:W-:Y:S01]  /*1cad0*/  IMAD.MOV.U32 R5, RZ, RZ, 0x40000040 ;  /* 0x40000040ff057424 */ /* 0x000fe200078e00ff */
[----:B------:R-:W-:Y:S02]  /*1cae0*/  WARPGROUP.DEPBAR.LE gsb0, 0x0 ;  /* 0x00008000000079c5 */ /* 0x000fe40000010000 */
[----:B------:R-:W-:Y:S01]  /*1caf0*/  WARPGROUP.ARRIVE ;  /* 0x00000000000079c5 */ /* 0x000fe20000000000 */
[----:B------:R-:W2:Y:S01]  /*1cb00*/  LDL R199, [R1+0x14] ;  /* 0x0000140001c77983 */ /* 0x000ea20000100800 */
[----:B------:R-:W-:Y:S01]  /*1cb10*/  VIADD R2, R2, 0x180 ;  /* 0x0000018002027836 */ /* 0x000fe20000000000 */
[----:B------:R-:W-:Y:S01]  /*1cb20*/  ULOP3.LUT UR4, URZ, UR4, URZ, 0x33, !UPT ;  /* 0x000000043f047292 */ /* 0x000fe2000f8e333f */
[----:B------:R-:W-:-:S12]  /*1cb30*/  IMAD.MOV.U32 R3, RZ, RZ, 0x40000040 ;  /* 0x40000040ff037424 */ /* 0x000fd800078e00ff */
[----:B------:R-:W-:Y:S01]  /*1cb40*/  HGMMA.64x256x16.F32.BF16 R24, R192, gdesc[UR4].tnspB, R24, gsb0 ;  /* 0x43e00004c0187df0 */ /* 0x000fe20008001818 */
[----:B------:R-:W-:Y:S01]  /*1cb50*/  R2UR UR6, R4 ;  /* 0x00000000040672ca */ /* 0x000fe200000e0000 */
[----:B------:R-:W-:Y:S01]  /*1cb60*/  IMAD.SHL.U32 R4, R204, 0x40, RZ ;  /* 0x00000040cc047824 */ /* 0x000fe200078e00ff */
[----:B------:R-:W-:Y:S01]  /*1cb70*/  R2UR UR7, R5 ;  /* 0x00000000050772ca */ /* 0x000fe200000e0000 */
[----:B------:R-:W-:Y:S02]  /*1cb80*/  WARPGROUP.DEPBAR.LE gsb0, 0x0 ;  /* 0x00008000000079c5 */ /* 0x000fe40000010000 */
[----:B------:R-:W-:-:S15]  /*1cb90*/  WARPGROUP.ARRIVE ;  /* 0x00000000000079c5 */ /* 0x000fde0000000000 */
[----:B------:R-:W-:-:S07]  /*1cba0*/  NOP ;  /* 0x0000000000007918 */ /* 0x000fce0000000000 */
[----:B------:R-:W-:Y:S01]  /*1cbb0*/  HGMMA.64x256x16.F32.BF16 R24, R188, gdesc[UR4].tnspB, R24, gsb0 ;  /* 0x43e00004bc187df0 */ /* 0x000fe20008001818 */
[----:B------:R-:W-:Y:S02]  /*1cbc0*/  R2UR UR6, R2 ;  /* 0x00000000020672ca */ /* 0x000fe400000e0000 */
[----:B------:R-:W-:Y:S01]  /*1cbd0*/  R2UR UR7, R3 ;  /* 0x00000000030772ca */ /* 0x000fe200000e0000 */
[----:B------:R-:W0:Y:S08]  /*1cbe0*/  @P5 LDC R2, c[0x0][0x450] ;  /* 0x00011400ff025b82 */ /* 0x000e300000000800 */
[----:B------:R-:W1:Y:S01]  /*1cbf0*/  @P5 LDC R3, c[0x0][0x44c] ;  /* 0x00011300ff035b82 */ /* 0x000e620000000800 */
[----:B--2---:R-:W-:-:S04]  /*1cc00*/  IMAD.IADD R5, R232, 0x1, R199 ;  /* 0x00000001e8057824 */ /* 0x004fc800078e02c7 */
[----:B-1----:R-:W-:-:S05]  /*1cc10*/  @P5 IMAD.HI.U32 R3, R5, R3, RZ ;  /* 0x0000000305035227 */ /* 0x002fca00078e00ff */
[----:B0-----:R-:W-:Y:S01]  /*1cc20*/  @P5 SHF.R.U32.HI R5, RZ, R2, R3 ;  /* 0x00000002ff055219 */ /* 0x001fe20000011603 */
[----:B------:R-:W-:-:S04]  /*1cc30*/  @!P1 IMAD R2, R22, 0x8, R16 ;  /* 0x0000000816029824 */ /* 0x000fc800078e0210 */
[----:B------:R-:W-:-:S05]  /*1cc40*/  @!P1 VIADD R2, R2, 0x30840 ;  /* 0x0003084002029836 */ /* 0x000fca0000000000 */
[----:B------:R-:W-:Y:S01]  /*1cc50*/  @!P1 PRMT R2, RZ, 0x654, R2 ;  /* 0x00000654ff029816 */ /* 0x000fe20000000002 */
[----:B------:R-:W-:Y:S02]  /*1cc60*/  WARPGROUP.DEPBAR.LE gsb0, 0x0 ;  /* 0x00008000000079c5 */ /* 0x000fe40000010000 */
[----:B------:R-:W-:Y:S01]  /*1cc70*/  WARPGROUP.ARRIVE ;  /* 0x00000000000079c5 */ /* 0x000fe20000000000 */
[----:B------:R-:W0:Y:S05]  /*1cc80*/  SHFL.IDX PT, R188, R5, RZ, 0x1c1f ;  /* 0x001c1fff05bc7589 */ /* 0x000e2a00000e0000 */
[----:B------:R-:W-:Y:S03]  /*1cc90*/  HGMMA.64x256x16.F32.BF16 R24, R184, gdesc[UR4].tnspB, R24, gsb0 ;  /* 0x43e00004b8187df0 */ /* 0x000fe60008001818 */
[----:B------:R-:W-:-:S02]  /*1cca0*/  WARPGROUP.DEPBAR.LE gsb0, 0x0 ;  /* 0x00008000000079c5 */ /* 0x000fc40000010000 */
[----:B------:R-:W-:Y:S01]  /*1ccb0*/  IADD3 R186, -R229, 0x1, -R4 ;  /* 0x00000001e5ba7810 */ /* 0x000fe20007ffe904 */
[----:B------:R1:W-:Y:S03]  /*1ccc0*/  @!P1 SYNCS.ARRIVE.TRANS64.RED.A1T0 RZ, [R2+URZ], RZ ;  /* 0x000000ff02ff99a7 */ /* 0x0003e6000810043f */
[----:B------:R-:W-:-:S05]  /*1ccd0*/  IADD3 R186, -R220, R186, R221 ;  /* 0x000000badcba7210 */ /* 0x000fca0007ffe1dd */
[C---:B------:R-:W-:Y:S02]  /*1cce0*/  VIADD R187, R186.reuse, UR5 ;  /* 0x00000005babb7c36 */ /* 0x040fe40008000000 */
[----:B------:R-:W-:Y:S02]  /*1ccf0*/  VIADD R186, R186, UR4 ;  /* 0x00000004baba7c36 */ /* 0x000fe40008000000 */
        /* <DEDUP_REMOVED lines=16> */
.L_x_1792:
[----:B------:R-:W-:Y:S02]  /*1ce00*/  ULDC UR4, c[0x0][0x9e4] ;  /* 0x0002790000047ab9 */ /* 0x000fe40000000800 */
[----:B------:R-:W-:-:S05]  /*1ce10*/  IMAD.U32 R189, RZ, RZ, UR4 ;  /* 0x00000004ffbd7e24 */ /* 0x000fca000f8e00ff */
[----:B------:R-:W-:-:S13]  /*1ce20*/  ISETP.NE.AND P2, PT, R189, 0x1, PT ;  /* 0x00000001bd00780c */ /* 0x000fda0003f45270 */
[----:B------:R-:W0:Y:S02]  /*1ce30*/  @P2 LDC.64 R2, c[0x0][0x9e8] ;  /* 0x00027a00ff022b82 */ /* 0x000e240000000a00 */
[----:B0-----:R-:W-:-:S05]  /*1ce40*/  @P2 IMAD.HI.U32 R2, R188, R2, RZ ;  /* 0x00000002bc022227 */ /* 0x001fca00078e00ff */
[----:B------:R-:W-:-:S07]  /*1ce50*/  @P2 SHF.R.U32.HI R188, RZ, R3, R2 ;  /* 0x00000003ffbc2219 */ /* 0x000fce0000011602 */
.L_x_1793:
[----:B------:R-:W-:Y:S05]  /*1ce60*/  BSYNC B1 ;  /* 0x0000000000017941 */ /* 0x000fea0003800000 */
.L_x_1791:
[----:B------:R-:W-:-:S04]  /*1ce70*/  IMAD R188, R188, R189, -R4 ;  /* 0x000000bdbcbc7224 */ /* 0x000fc800078e0a04 */
[----:B------:R-:W-:-:S05]  /*1ce80*/  IMAD.IADD R188, R188, 0x1, -R229 ;  /* 0x00000001bcbc7824 */ /* 0x000fca00078e0ae5 */
[----:B------:R-:W-:Y:S02]  /*1ce90*/  VIMNMX R184, R184, R188, !PT ;  /* 0x000000bcb8b87248 */ /* 0x000fe40007fe0100 */
[----:B------:R-:W-:-:S07]  /*1cea0*/  VIADDMNMX R185, R188, R189, R185, PT ;  /* 0x000000bdbcb97246 */ /* 0x000fce00038001b9 */
.L_x_1790:
        /* <DEDUP_REMOVED lines=66> */
.L_x_1796:
[----:B------:R-:W-:Y:S02]  /*1d2d0*/  ULDC UR4, c[0x0][0x9e4] ;  /* 0x0002790000047ab9 */ /* 0x000fe40000000800 */
[----:B------:R-:W-:-:S05]  /*1d2e0*/  IMAD.U32 R184, RZ, RZ, UR4 ;  /* 0x00000004ffb87e24 */ /* 0x000fca000f8e00ff */
[----:B------:R-:W-:-:S13]  /*1d2f0*/  ISETP.NE.AND P3, PT, R184, 0x1, PT ;  /* 0x00000001b800780c */ /* 0x000fda0003f65270 */
[----:B------:R-:W0:Y:S02]  /*1d300*/  @P3 LDC.64 R2, c[0x0][0x9e8] ;  /* 0x00027a00ff023b82 */ /* 0x000e240000000a00 */
[----:B0-----:R-:W-:-:S05]  /*1d310*/  @P3 IMAD.HI.U32 R2, R5, R2, RZ ;  /* 0x0000000205023227 */ /* 0x001fca00078e00ff */
[----:B------:R-:W-:-:S07]  /*1d320*/  @P3 SHF.R.U32.HI R5, RZ, R3, R2 ;  /* 0x00000003ff053219 */ /* 0x000fce0000011602 */
.L_x_1797:
[----:B------:R-:W-:Y:S05]  /*1d330*/  BSYNC B1 ;  /* 0x0000000000017941 */ /* 0x000fea0003800000 */
.L_x_1795:
[----:B------:R-:W-:-:S04]  /*1d340*/  IMAD R4, R5, R184, -R4 ;  /* 0x000000b805047224 */ /* 0x000fc800078e0a04 */
[----:B------:R-:W-:-:S05]  /*1d350*/  IMAD.IADD R4, R4, 0x1, -R229 ;  /* 0x0000000104047824 */ /* 0x000fca00078e0ae5 */
[----:B------:R-:W-:Y:S02]  /*1d360*/  VIMNMX R186, R186, R4, !PT ;  /* 0x00000004baba7248 */ /* 0x000fe40007fe0100 */
[----:B------:R-:W-:-:S07]  /*1d370*/  VIADDMNMX R187, R4, R184, R187, PT ;  /* 0x000000b804bb7246 */ /* 0x000fce00038001bb */
.L_x_1794:
[----:B------:R-:W-:Y:S01]  /*1d380*/  @!P1 VIADD R0, R0, 0x30860 ;  /* 0x0003086000009836 */ /* 0x000fe20000000000 */
[----:B------:R-:W2:Y:S01]  /*1d390*/  LDL R232, [R1+0x38] ;  /* 0x0000380001e87983 */ /* 0x000ea20000100800 */
[----:B------:R-:W-:Y:S01]  /*1d3a0*/  ISETP.GT.AND P3, PT, R186, 0x1, P2 ;  /* 0x00000001ba00780c */ /* 0x000fe20001764270 */
[----:B------:R-:W-:Y:S01]  /*1d3b0*/  ULDC UR4, c[0x0][0x988] ;  /* 0x0002620000047ab9 */ /* 0x000fe20000000800 */
[----:B------:R-:W-:Y:S01]  /*1d3c0*/  IMAD.MOV.U32 R236, RZ, RZ, R205 ;  /* 0x000000ffffec7224 */ /* 0x000fe200078e00cd */
        /* <DEDUP_REMOVED lines=39> */
[----:B------:R-:W-:Y:S02]  /*1d640*/  ISETP.GT.AND P3, PT, R186, 0x38, P2 ;  /* 0x00000038ba00780c */ /* 0x000fe40001764270 */
[----:B------:R-:W-:Y:S02]  /*1d650*/  FMNMX.FTZ R4, R154, R230, !PT ;  /* 0x000000e69a047209 */ /* 0x000fe40007810000 */
[----:B------:R-:W-:Y:S02]  /*1d660*/  ISETP.LT.OR P3, PT, R187, 0x39, P3 ;  /* 0x00000039bb00780c */ /* 0x000fe40001f61670 */
[----:B------:R-:W-:Y:S02]  /*1d670*/  FMNMX.FTZ R4, R155, R4, !PT ;  /* 0x000000049b047209 */ /* 0x000fe40007810000 */
[----:B------:R-:W-:-:S02]  /*1d680*/  FSEL R182, R182, -INF , !P3 ;  /* 0xff800000b6b67808 */ /* 0x000fc40005800000 */
        /* <DEDUP_REMOVED lines=10> */
[----:B------:R-:W-:Y:S02]  /*1d730*/  IMAD.MOV.U32 R231, RZ, RZ, R5 ;  /* 0x000000ffffe77224 */ /* 0x000fe400078e0005 */
[-CC-:B------:R-:W-:Y:S01]  /*1d740*/  FFMA.FTZ R152, R152, R2.reuse, -R3.reuse ;  /* 0x0000000298987223 */ /* 0x180fe20000010803 */
[----:B------:R-:W-:Y:S01]  /*1d750*/  ISETP.LT.OR P4, PT, R187, 0x9, P4 ;  /* 0x00000009bb00780c */ /* 0x000fe20002781670 */
[-CC-:B------:R-:W-:Y:S01]  /*1d760*/  FFMA.FTZ R153, R153, R2.reuse, -R3.reuse ;  /* 0x0000000299997223 */ /* 0x180fe20000010803 */
[-CC-:B------:R-:W-:Y:S01]  /*1d770*/  FFMA.FTZ R156, R156, R2.reuse, -R3.reuse ;  /* 0x000000029c9c7223 */ /* 0x180fe20000010803 */
[-CC-:B------:R-:W-:Y:S01]  /*1d780*/  FFMA.FTZ R157, R157, R2.reuse, -R3.reuse ;  /* 0x000000029d9d7223 */ /* 0x180fe20000010803 */
[----:B------:R-:W-:Y:S01]  /*1d790*/  FSEL R158, R158, -INF , !P4 ;  /* 0xff8000009e9e7808 */ /* 0x000fe20006000000 */
[-CC-:B------:R-:W-:Y:S01]  /*1d7a0*/  FFMA.FTZ R160, R160, R2.reuse, -R3.reuse ;  /* 0x00000002a0a07223 */ /* 0x180fe20000010803 */
[----:B------:R-:W-:Y:S01]  /*1d7b0*/  ISETP.GT.AND P4, PT, R186, 0x10, P2 ;  /* 0x00000010ba00780c */ /* 0x000fe20001784270 */
[--C-:B------:R-:W-:Y:S01]  /*1d7c0*/  FFMA.FTZ R161, R161, R2, -R3.reuse ;  /* 0x00000002a1a17223 */ /* 0x100fe20000010803 */
[----:B------:R-:W-:Y:S01]  /*1d7d0*/  FMNMX.FTZ R4, R158, R4, !PT ;  /* 0x000000049e047209 */ /* 0x000fe20007810000 */
[-CC-:B------:R-:W-:Y:S01]  /*1d7e0*/  FFMA.FTZ R164, R164, R2.reuse, -R3.reuse ;  /* 0x00000002a4a47223 */ /* 0x180fe20000010803 */
[----:B------:R-:W-:Y:S01]  /*1d7f0*/  ISETP.LT.OR P4, PT, R187, 0x11, P4 ;  /* 0x00000011bb00780c */ /* 0x000fe20002781670 */
[--C-:B------:R-:W-:Y:S01]  /*1d800*/  FFMA.FTZ R165, R165, R2, -R3.reuse ;  /* 0x00000002a5a57223 */ /* 0x100fe20000010803 */
[----:B------:R-:W-:Y:S01]  /*1d810*/  FMNMX.FTZ R4, R159, R4, !PT ;  /* 0x000000049f047209 */ /* 0x000fe20007810000 */
        /* <DEDUP_REMOVED lines=14> */
[----:B------:R-:W-:Y:S01]  /*1d900*/  FFMA.FTZ R3, R181, R2, -R3 ;  /* 0x00000002b5037223 */ /* 0x000fe20000010803 */
[----:B------:R-:W-:Y:S01]  /*1d910*/  FMNMX.FTZ R4, R166, R4, !PT ;  /* 0x00000004a6047209 */ /* 0x000fe20007810000 */
[----:B------:R-:W-:Y:S01]  /*1d920*/  MUFU.EX2 R152, R152 ;  /* 0x0000009800987308 */ /* 0x000fe20000000800 */
[----:B------:R-:W-:-:S02]  /*1d930*/  ISETP.LT.OR P4, PT, R187, 0x21, P4 ;  /* 0x00000021bb00780c */ /* 0x000fc40002781670 */
[----:B------:R-:W-:Y:S02]  /*1d940*/  FMNMX.FTZ R4, R167, R4, !PT ;  /* 0x00000004a7047209 */ /* 0x000fe40007810000 */
[----:B------:R-:W-:Y:S02]  /*1d950*/  FSEL R170, R170, -INF , !P4 ;  /* 0xff800000aaaa7808 */ /* 0x000fe40006000000 */
[----:B------:R-:W-:Y:S01]  /*1d960*/  ISETP.GT.AND P4, PT, R186, 0x28, P2 ;  /* 0x00000028ba00780c */ /* 0x000fe20001784270 */
[----:B------:R-:W0:Y:S01]  /*1d970*/  MUFU.EX2 R153, R153 ;  /* 0x0000009900997308 */ /* 0x000e220000000800 */
[----:B------:R-:W-:Y:S02]  /*1d980*/  FMNMX.FTZ R4, R170, R4, !PT ;  /* 0x00000004aa047209 */ /* 0x000fe40007810000 */
[----:B------:R-:W-:Y:S02]  /*1d990*/  ISETP.LT.OR P4, PT, R187, 0x29, P4 ;  /* 0x00000029bb00780c */ /* 0x000fe40002781670 */
[----:B------:R-:W-:-:S02]  /*1d9a0*/  FMNMX.FTZ R4, R171, R4, !PT ;  /* 0x00000004ab047209 */ /* 0x000fc40007810000 */
[----:B------:R-:W-:Y:S01]  /*1d9b0*/  FSEL R174, R174, -INF , !P4 ;  /* 0xff800000aeae7808 */ /* 0x000fe20006000000 */
[----:B------:R-:W-:Y:S01]  /*1d9c0*/  MUFU.EX2 R156, R156 ;  /* 0x0000009c009c7308 */ /* 0x000fe20000000800 */
[----:B------:R-:W-:Y:S02]  /*1d9d0*/  ISETP.GT.AND P4, PT, R186, 0x30, P2 ;  /* 0x00000030ba00780c */ /* 0x000fe40001784270 */
[----:B------:R-:W-:Y:S02]  /*1d9e0*/  FMNMX.FTZ R4, R174, R4, !PT ;  /* 0x00000004ae047209 */ /* 0x000fe40007810000 */
[----:B------:R-:W-:Y:S02]  /*1d9f0*/  ISETP.LT.OR P4, PT, R187, 0x31, P4 ;  /* 0x00000031bb00780c */ /* 0x000fe40002781670 */
[----:B------:R-:W-:Y:S01]  /*1da00*/  FMNMX.FTZ R4, R175, R4, !PT ;  /* 0x00000004af047209 */ /* 0x000fe20007810000 */
[----:B------:R-:W1:Y:S01]  /*1da10*/  MUFU.EX2 R157, R157 ;  /* 0x0000009d009d7308 */ /* 0x000e620000000800 */
[----:B------:R-:W-:-:S02]  /*1da20*/  FSEL R178, R178, -INF , !P4 ;  /* 0xff800000b2b27808 */ /* 0x000fc40006000000 */
[C---:B------:R-:W-:Y:S02]  /*1da30*/  ISETP.GT.AND P4, PT, R186.reuse, 0x31, P2 ;  /* 0x00000031ba00780c */ /* 0x040fe40001784270 */
[----:B------:R-:W-:Y:S02]  /*1da40*/  ISETP.GT.AND P2, PT, R186, 0x39, P2 ;  /* 0x00000039ba00780c */ /* 0x000fe40001744270 */
[----:B------:R-:W-:Y:S01]  /*1da50*/  ISETP.LT.OR P4, PT, R187, 0x32, P4 ;  /* 0x00000032bb00780c */ /* 0x000fe20002781670 */
[----:B------:R-:W-:Y:S01]  /*1da60*/  MUFU.EX2 R186, R3 ;  /* 0x0000000300ba7308 */ /* 0x000fe20000000800 */
[----:B------:R-:W-:Y:S02]  /*1da70*/  FMNMX.FTZ R4, R178, R4, !PT ;  /* 0x00000004b2047209 */ /* 0x000fe40007810000 */
[----:B------:R-:W-:Y:S02]  /*1da80*/  FSEL R179, R179, -INF , !P4 ;  /* 0xff800000b3b37808 */ /* 0x000fe40006000000 */
[----:B------:R-:W-:-:S02]  /*1da90*/  ISETP.LT.OR P2, PT, R187, 0x3a, P2 ;  /* 0x0000003abb00780c */ /* 0x000fc40001741670 */
[----:B------:R-:W-:Y:S01]  /*1daa0*/  FMNMX.FTZ R4, R179, R4, !PT ;  /* 0x00000004b3047209 */ /* 0x000fe20007810000 */
[----:B------:R-:W-:Y:S01]  /*1dab0*/  MUFU.EX2 R160, R160 ;  /* 0x000000a000a07308 */ /* 0x000fe20000000800 */
[----:B------:R-:W-:Y:S02]  /*1dac0*/  FSEL R183, R183, -INF , !P2 ;  /* 0xff800000b7b77808 */ /* 0x000fe40005000000 */
[----:B------:R-:W-:Y:S02]  /*1dad0*/  FMNMX.FTZ R4, R182, R4, !PT ;  /* 0x00000004b6047209 */ /* 0x000fe40007810000 */
[----:B0-----:R-:W-:Y:S02]  /*1dae0*/  F2FP.BF16.F32.PACK_AB R196, R153, R152 ;  /* 0x0000009899c4723e */ /* 0x001fe400000010ff */
[----:B------:R-:W-:Y:S01]  /*1daf0*/  FMNMX.FTZ R181, R183, R4, !PT ;  /* 0x00000004b7b57209 */ /* 0x000fe20007810000 */
[----:B------:R-:W0:Y:S01]  /*1db00*/  MUFU.EX2 R161, R161 ;  /* 0x000000a100a17308 */ /* 0x000e220000000800 */
[----:B-1----:R-:W-:-:S03]  /*1db10*/  F2FP.BF16.F32.PACK_AB R198, R157, R156 ;  /* 0x0000009c9dc6723e */ /* 0x002fc600000010ff */
[----:B------:R-:W1:Y:S04]  /*1db20*/  SHFL.BFLY PT, R4, R181, 0x2, 0x1f ;  /* 0x0c401f00b5047f89 */ /* 0x000e6800000e0000 */
[----:B------:R-:W-:Y:S08]  /*1db30*/  MUFU.EX2 R164, R164 ;  /* 0x000000a400a47308 */ /* 0x000ff00000000800 */
[----:B------:R-:W3:Y:S01]  /*1db40*/  MUFU.EX2 R165, R165 ;  /* 0x000000a500a57308 */ /* 0x000ee20000000800 */
[----:B0-----:R-:W-:-:S07]  /*1db50*/  F2FP.BF16.F32.PACK_AB R192, R161, R160 ;  /* 0x000000a0a1c0723e */ /* 0x001fce00000010ff */
[----:B------:R-:W-:Y:S01]  /*1db60*/  MUFU.EX2 R168, R168 ;  /* 0x000000a800a87308 */ /* 0x000fe20000000800 */
[----:B-1----:R-:W-:-:S07]  /*1db70*/  FMNMX.FTZ R181, R181, R4, !PT ;  /* 0x00000004b5b57209 */ /* 0x002fce0007810000 */
[----:B------:R-:W0:Y:S01]  /*1db80*/  MUFU.EX2 R169, R169 ;  /* 0x000000a900a97308 */ /* 0x000e220000000800 */
[----:B------:R-:W1:Y:S01]  /*1db90*/  SHFL.BFLY PT, R4, R181, 0x1, 0x1f ;  /* 0x0c201f00b5047f89 */ /* 0x000e6200000e0000 */
[----:B---3--:R-:W-:-:S06]  /*1dba0*/  F2FP.BF16.F32.PACK_AB R194, R165, R164 ;  /* 0x000000a4a5c2723e */ /* 0x008fcc00000010ff */
[----:B------:R-:W-:Y:S08]  /*1dbb0*/  MUFU.EX2 R172, R172 ;  /* 0x000000ac00ac7308 */ /* 0x000ff00000000800 */
[----:B------:R-:W3:Y:S01]  /*1dbc0*/  MUFU.EX2 R173, R173 ;  /* 0x000000ad00ad7308 */ /* 0x000ee20000000800 */
[----:B0-----:R-:W-:-:S07]  /*1dbd0*/  F2FP.BF16.F32.PACK_AB R188, R169, R168 ;  /* 0x000000a8a9bc723e */ /* 0x001fce00000010ff */
[----:B------:R-:W-:Y:S01]  /*1dbe0*/  MUFU.EX2 R176, R176 ;  /* 0x000000b000b07308 */ /* 0x000fe20000000800 */
[----:B-1----:R-:W-:Y:S01]  /*1dbf0*/  FMNMX.FTZ R4, R181, R4, !PT ;  /* 0x00000004b5047209 */ /* 0x002fe20007810000 */
[----:B------:R-:W-:-:S03]  /*1dc00*/  FMUL.FTZ R181, R0, R2 ;  /* 0x0000000200b57220 */ /* 0x000fc60000410000 */
[C---:B------:R-:W-:Y:S01]  /*1dc10*/  FSETP.NEU.FTZ.AND P2, PT, R4.reuse, -INF , PT ;  /* 0xff8000000400780b */ /* 0x040fe20003f5d000 */
[----:B------:R-:W-:Y:S02]  /*1dc20*/  FMUL.FTZ R3, R4, R2 ;  /* 0x0000000204037220 */ /* 0x000fe40000410000 */
[----:B------:R-:W-:Y:S01]  /*1dc30*/  MUFU.EX2 R177, R177 ;  /* 0x000000b100b17308 */ /* 0x000fe20000000800 */
[----:B---3--:R-:W-:Y:S02]  /*1dc40*/  F2FP.BF16.F32.PACK_AB R190, R173, R172 ;  /* 0x000000acadbe723e */ /* 0x008fe400000010ff */
[----:B------:R-:W-:-:S05]  /*1dc50*/  FSEL R0, R3, RZ, P2 ;  /* 0x000000ff03007208 */ /* 0x000fca0001000000 */
[----:B------:R-:W0:Y:S01]  /*1dc60*/  MUFU.EX2 R3, R181 ;  /* 0x000000b500037308 */ /* 0x000e220000000800 */
        /* <DEDUP_REMOVED lines=16> */
[----:B0-----:R-:W-:Y:S01]  /*1dd70*/  FFMA.FTZ R0, R3, R228, R152 ;  /* 0x000000e403007223 */ /* 0x001fe20000010098 */
[----:B------:R-:W-:Y:S01]  /*1dd80*/  FSEL R152, R4, RZ, P2 ;  /* 0x000000ff04987208 */ /* 0x000fe20001000000 */
[----:B------:R-:W-:Y:S01]  /*1dd90*/  MUFU.EX2 R154, R154 ;  /* 0x0000009a009a7308 */ /* 0x000fe20000000800 */
[----:B--2---:R-:W-:Y:S01]  /*1dda0*/  ISETP.GT.AND P2, PT, R204, R232, PT ;  /* 0x000000e8cc00720c */ /* 0x004fe20003f44270 */
[----:B------:R-:W-:Y:S01]  /*1ddb0*/  FADD.FTZ R0, R153, R0 ;  /* 0x0000000099007221 */ /* 0x000fe20000010000 */
[----:B------:R-:W-:Y:S01]  /*1ddc0*/  F2FP.BF16.F32.PACK_AB R184, R177, R176 ;  /* 0x000000b0b1b8723e */ /* 0x000fe200000010ff */
[----:B------:R-:W-:Y:S01]  /*1ddd0*/  FADD.FTZ R152, -R152, R230 ;  /* 0x000000e698987221 */ /* 0x000fe20000010100 */
[----:B------:R-:W-:-:S02]  /*1dde0*/  VIADD R204, R204, 0xffffffff ;  /* 0xffffffffcccc7836 */ /* 0x000fc40000000000 */
[----:B------:R-:W-:Y:S01]  /*1ddf0*/  FADD.FTZ R0, R156, R0 ;  /* 0x000000009c007221 */ /* 0x000fe20000010000 */
[----:B------:R-:W-:Y:S02]  /*1de00*/  IMAD.MOV.U32 R232, RZ, RZ, R22 ;  /* 0x000000ffffe87224 */ /* 0x000fe400078e0016 */
[----:B------:R-:W-:Y:S01]  /*1de10*/  FMUL.FTZ R152, R152, R2 ;  /* 0x0000000298987220 */ /* 0x000fe20000410000 */
[----:B------:R-:W0:Y:S01]  /*1de20*/  MUFU.EX2 R155, R155 ;  /* 0x0000009b009b7308 */ /* 0x000e220000000800 */
[----:B------:R-:W-:Y:S01]  /*1de30*/  FADD.FTZ R0, R157, R0 ;  /* 0x000000009d007221 */ /* 0x000fe20000010000 */
[----:B------:R-:W-:-:S03]  /*1de40*/  IMAD.MOV.U32 R230, RZ, RZ, R4 ;  /* 0x000000ffffe67224 */ /* 0x000fc600078e0004 */
[----:B------:R-:W-:-:S03]  /*1de50*/  FADD.FTZ R0, R160, R0 ;  /* 0x00000000a0007221 */ /* 0x000fc60000010000 */
[----:B------:R-:W-:Y:S01]  /*1de60*/  MUFU.EX2 R158, R158 ;  /* 0x0000009e009e7308 */ /* 0x000fe20000000800 */
[----:B------:R-:W-:-:S04]  /*1de70*/  FADD.FTZ R0, R161, R0 ;  /* 0x00000000a1007221 */ /* 0x000fc80000010000 */
[----:B------:R-:W-:-:S03]  /*1de80*/  FADD.FTZ R0, R164, R0 ;  /* 0x00000000a4007221 */ /* 0x000fc60000010000 */
[----:B------:R-:W1:Y:S01]  /*1de90*/  MUFU.EX2 R159, R159 ;  /* 0x0000009f009f7308 */ /* 0x000e620000000800 */
[----:B------:R-:W-:Y:S01]  /*1dea0*/  FADD.FTZ R0, R165, R0 ;  /* 0x00000000a5007221 */ /* 0x000fe20000010000 */
[----:B0-----:R-:W-:-:S03]  /*1deb0*/  F2FP.BF16.F32.PACK_AB R197, R155, R154 ;  /* 0x0000009a9bc5723e */ /* 0x001fc600000010ff */
[----:B------:R-:W-:-:S03]  /*1dec0*/  FADD.FTZ R153, R168, R0 ;  /* 0x00000000a8997221 */ /* 0x000fc60000010000 */
[----:B------:R0:W2:Y:S01]  /*1ded0*/  MUFU.EX2 R0, R152 ;  /* 0x0000009800007308 */ /* 0x0000a20000000800 */
[----:B------:R-:W-:-:S04]  /*1dee0*/  FADD.FTZ R153, R169, R153 ;  /* 0x00000099a9997221 */ /* 0x000fc80000010000 */
[----:B------:R-:W-:-:S03]  /*1def0*/  FADD.FTZ R153, R172, R153 ;  /* 0x00000099ac997221 */ /* 0x000fc60000010000 */
[----:B------:R-:W3:Y:S01]  /*1df00*/  MUFU.EX2 R162, R162 ;  /* 0x000000a200a27308 */ /* 0x000ee20000000800 */
[----:B------:R-:W-:Y:S01]  /*1df10*/  FADD.FTZ R153, R173, R153 ;  /* 0x00000099ad997221 */ /* 0x000fe20000010000 */
[----:B-1----:R-:W-:-:S03]  /*1df20*/  F2FP.BF16.F32.PACK_AB R199, R159, R158 ;  /* 0x0000009e9fc7723e */ /* 0x002fc600000010ff */
[----:B0-----:R-:W-:-:S03]  /*1df30*/  FADD.FTZ R152, R176, R153 ;  /* 0x00000099b0987221 */ /* 0x001fc60000010000 */
[----:B------:R-:W0:Y:S01]  /*1df40*/  MUFU.EX2 R163, R163 ;  /* 0x000000a300a37308 */ /* 0x000e220000000800 */
[----:B--2---:R-:W-:Y:S01]  /*1df50*/  FFMA.FTZ R227, R0, R227, R154 ;  /* 0x000000e300e37223 */ /* 0x004fe2000001009a */
[----:B------:R-:W-:-:S03]  /*1df60*/  FADD.FTZ R152, R177, R152 ;  /* 0x00000098b1987221 */ /* 0x000fc60000010000 */
[----:B------:R-:W-:-:S03]  /*1df70*/  FADD.FTZ R227, R155, R227 ;  /* 0x000000e39be37221 */ /* 0x000fc60000010000 */
[----:B------:R-:W1:Y:S01]  /*1df80*/  MUFU.EX2 R166, R166 ;  /* 0x000000a600a67308 */ /* 0x000e620000000800 */
[----:B------:R-:W-:-:S04]  /*1df90*/  FADD.FTZ R227, R158, R227 ;  /* 0x000000e39ee37221 */ /* 0x000fc80000010000 */
[----:B------:R-:W-:-:S03]  /*1dfa0*/  FADD.FTZ R227, R159, R227 ;  /* 0x000000e39fe37221 */ /* 0x000fc60000010000 */
[----:B------:R-:W2:Y:S01]  /*1dfb0*/  MUFU.EX2 R167, R167 ;  /* 0x000000a700a77308 */ /* 0x000ea20000000800 */
[----:B---3--:R-:W-:Y:S01]  /*1dfc0*/  FADD.FTZ R227, R162, R227 ;  /* 0x000000e3a2e37221 */ /* 0x008fe20000010000 */
        /* <DEDUP_REMOVED lines=23> */
[----:B0-----:R-:W-:-:S04]  /*1e140*/  FADD.FTZ R152, R180, R152 ;  /* 0x00000098b4987221 */ /* 0x001fc80000010000 */
[C---:B------:R-:W-:Y:S01]  /*1e150*/  FADD.FTZ R228, R186.reuse, R152 ;  /* 0x00000098bae47221 */ /* 0x040fe20000010000 */
[----:B------:R-:W-:Y:S01]  /*1e160*/  F2FP.BF16.F32.PACK_AB R186, R186, R180 ;  /* 0x000000b4baba723e */ /* 0x000fe200000010ff */
[----:B-1----:R-:W-:-:S04]  /*1e170*/  FADD.FTZ R227, R182, R227 ;  /* 0x000000e3b6e37221 */ /* 0x002fc80000010000 */
[C---:B--2---:R-:W-:Y:S01]  /*1e180*/  FADD.FTZ R227, R183.reuse, R227 ;  /* 0x000000e3b7e37221 */ /* 0x044fe20000010000 */
[----:B------:R-:W-:Y:S01]  /*1e190*/  F2FP.BF16.F32.PACK_AB R187, R183, R182 ;  /* 0x000000b6b7bb723e */ /* 0x000fe200000010ff */
[----:B------:R-:W-:Y:S06]  /*1e1a0*/  @P2 BRA `(.L_x_1798) ;  /* 0xffffffd400502947 */ /* 0x000fec000383ffff */
.L_x_1779:
[----:B------:R-:W-:Y:S05]  /*1e1b0*/  BSYNC B0 ;  /* 0x0000000000007941 */ /* 0x000fea0003800000 */
.L_x_1778:
        /* <DEDUP_REMOVED lines=131> */
.L_x_1799:
[----:B------:R-:W-:Y:S01]  /*1e9f0*/  IMAD R3, R22, 0x8, R16 ;  /* 0x0000000816037824 */ /* 0x000fe200078e0210 */
[----:B------:R-:W-:-:S04]  /*1ea00*/  SHF.L.U32 R0, R205, 0x1f, RZ ;  /* 0x0000001fcd007819 */ /* 0x000fc800000006ff */
[----:B------:R0:W1:Y:S01]  /*1ea10*/  SYNCS.PHASECHK.TRANS64.TRYWAIT P2, [R3+URZ+0x30850], R0 ;  /* 0x03085000030075a7 */ /* 0x000062000804017f */
[----:B------:R-:W-:Y:S05]  /*1ea20*/  @!P0 BRA `(.L_x_1800) ;  /* 0x0000000000048947 */ /* 0x000fea0003800000 */
[----:B------:R-:W-:Y:S01]  /*1ea30*/  BPT.TRAP 0x1 ;  /* 0x000000040000795c */ /* 0x000fe20000300000 */
.L_x_1800:
[----:B------:R-:W-:Y:S04]  /*1ea40*/  BSSY B0, `(.L_x_1801) ;  /* 0x0000004000007945 */ /* 0x000fe80003800000 */
[----:B-1----:R-:W-:Y:S05]  /*1ea50*/  @P2 BRA `(.L_x_1802) ;  /* 0x0000000000082947 */ /* 0x002fea0003800000 */
[----:B------:R-:W1:Y:S02]  /*1ea60*/  SYNCS.PHASECHK.TRANS64.TRYWAIT P0, [R3+URZ+0x30850], R0 ;  /* 0x03085000030075a7 */ /* 0x000e64000800017f */
[----:B-1----:R-:W-:Y:S05]  /*1ea70*/  @!P0 BRA `(.L_x_1803) ;  /* 0x0000010c002c8947 */ /* 0x002fea0003800000 */
.L_x_1802:
[----:B------:R-:W-:Y:S05]  /*1ea80*/  BSYNC B0 ;  /* 0x0000000000007941 */ /* 0x000fea0003800000 */
.L_x_1801:
[----:B------:R-:W-:Y:S01]  /*1ea90*/  VIADD R16, R16, 0x400 ;  /* 0x0000040010107836 */ /* 0x000fe20000000000 */
[----:B------:R-:W2:Y:S01]  /*1eaa0*/  LDL.LU R10, [R1+0x54] ;  /* 0x00005400010a7983 */ /* 0x000ea20000300800 */
[----:B------:R-:W-:Y:S01]  /*1eab0*/  IMAD.MOV.U32 R7, RZ, RZ, 0x40000040 ;  /* 0x40000040ff077424 */ /* 0x000fe200078e00ff */
[----:B------:R-:W-:Y:S01]  /*1eac0*/  WARPGROUP.ARRIVE ;  /* 0x00000000000079c5 */ /* 0x000fe20000000000 */
[----:B------:R-:W-:Y:S01]  /*1ead0*/  IMAD.MOV.U32 R9, RZ, RZ, 0x40000040 ;  /* 0x40000040ff097424 */ /* 0x000fe200078e00ff */
[----:B------:R-:W-:Y:S01]  /*1eae0*/  SHF.R.U32.HI R16, RZ, 0x4, R16 ;  /* 0x00000004ff107819 */ /* 0x000fe20000011610 */
[----:B01----:R-:W-:Y:S01]  /*1eaf0*/  SHFL.BFLY PT, R0, R227, 0x2, 0x1f ;  /* 0x0c401f00e3007f89 */ /* 0x003fe200000e0000 */
[----:B------:R-:W-:Y:S01]  /*1eb00*/  R2UR UR7, R7 ;  /* 0x00000000070772ca */ /* 0x000fe200000e0000 */
[----:B------:R-:W-:Y:S01]  /*1eb10*/  IMAD.MOV.U32 R7, RZ, RZ, 0x40000040 ;  /* 0x40000040ff077424 */ /* 0x000fe200078e00ff */
[----:B------:R-:W-:Y:S01]  /*1eb20*/  LOP3.LUT R16, R16, 0x3fff, RZ, 0xc0, !PT ;  /* 0x00003fff10107812 */ /* 0x000fe200078ec0ff */
[----:B------:R-:W-:-:S02]  /*1eb30*/  IMAD.MOV.U32 R152, RZ, RZ, -0x800000 ;  /* 0xff800000ff987424 */ /* 0x000fc400078e00ff */
[----:B------:R-:W-:Y:S01]  /*1eb40*/  @!P1 VIADD R3, R3, 0x30860 ;  /* 0x0003086003039836 */ /* 0x000fe20000000000 */
[----:B------:R-:W-:Y:S01]  /*1eb50*/  LOP3.LUT R16, R16, 0x2000000, RZ, 0xfc, !PT ;  /* 0x0200000010107812 */ /* 0x000fe200078efcff */
[----:B------:R-:W-:-:S03]  /*1eb60*/  IMAD.MOV.U32 R153, RZ, RZ, -0x800000 ;  /* 0xff800000ff997424 */ /* 0x000fc600078e00ff */
[----:B------:R-:W-:Y:S01]  /*1eb70*/  @!P1 PRMT R3, RZ, 0x654, R3 ;  /* 0x00000654ff039816 */ /* 0x000fe20000000003 */
[C---:B------:R-:W-:Y:S02]  /*1eb80*/  IMAD R6, R22.reuse, 0x800, R16 ;  /* 0x0000080016067824 */ /* 0x040fe400078e0210 */
[----:B------:R-:W-:Y:S02]  /*1eb90*/  VIADD R22, R22, 0x1 ;  /* 0x0000000116167836 */ /* 0x000fe40000000000 */
[C---:B------:R-:W-:Y:S01]  /*1eba0*/  VIADD R8, R6.reuse, 0x80 ;  /* 0x0000008006087836 */ /* 0x040fe20000000000 */
[----:B------:R-:W-:Y:S02]  /*1ebb0*/  R2UR UR6, R6 ;  /* 0x00000000060672ca */ /* 0x000fe400000e0000 */
[----:B------:R-:W-:-:S04]  /*1ebc0*/  ISETP.NE.AND P2, PT, R22, 0x2, PT ;  /* 0x000000021600780c */ /* 0x000fc80003f45270 */
[----:B------:R-:W-:-:S07]  /*1ebd0*/  SEL R22, R22, RZ, P2 ;  /* 0x000000ff16167207 */ /* 0x000fce0001000000 */
[----:B------:R-:W-:Y:S01]  /*1ebe0*/  HGMMA.64x256x16.F32.BF16 R24, R196, gdesc[UR4].tnspB, R24, gsb0 ;  /* 0x43e00004c4187df0 */ /* 0x000fe20008001818 */
[----:B------:R-:W-:Y:S01]  /*1ebf0*/  R2UR UR6, R8 ;  /* 0x00000000080672ca */ /* 0x000fe200000e0000 */
[C---:B------:R-:W-:Y:S01]  /*1ec00*/  VIADD R8, R6.reuse, 0x100 ;  /* 0x0000010006087836 */ /* 0x040fe20000000000 */
[----:B------:R-:W-:Y:S01]  /*1ec10*/  R2UR UR7, R9 ;  /* 0x00000000090772ca */ /* 0x000fe200000e0000 */
[----:B------:R-:W-:Y:S02]  /*1ec20*/  IMAD.MOV.U32 R9, RZ, RZ, 0x40000040 ;  /* 0x40000040ff097424 */ /* 0x000fe400078e00ff */
[----:B------:R-:W-:Y:S02]  /*1ec30*/  VIADD R6, R6, 0x180 ;  /* 0x0000018006067836 */ /* 0x000fe40000000000 */
[----:B--2---:R-:W-:Y:S01]  /*1ec40*/  VIADD R10, R10, 0x1 ;  /* 0x000000010a0a7836 */ /* 0x004fe20000000000 */
[----:B------:R-:W-:Y:S02]  /*1ec50*/  WARPGROUP.DEPBAR.LE gsb0, 0x0 ;  /* 0x00008000000079c5 */ /* 0x000fe40000010000 */
[----:B------:R-:W-:-:S02]  /*1ec60*/  WARPGROUP.ARRIVE ;  /* 0x00000000000079c5 */ /* 0x000fc40000000000 */
[----:B------:R-:W-:-:S15]  /*1ec70*/  STL [R1+0x54], R10 ;  /* 0x0000540a01007387 */ /* 0x000fde0000100800 */
        /* <DEDUP_REMOVED lines=9> */
[----:B------:R-:W0:Y:S02]  /*1ed10*/  SHFL.BFLY PT, R6, R228, 0x2, 0x1f ;  /* 0x0c401f00e4067f89 */ /* 0x000e2400000e0000 */
[----:B0-----:R-:W-:Y:S01]  /*1ed20*/  FADD.FTZ R228, R6, R228 ;  /* 0x000000e406e47221 */ /* 0x001fe20000010000 */
[----:B------:R-:W-:-:S04]  /*1ed30*/  FADD.FTZ R6, R0, R227 ;  /* 0x000000e300067221 */ /* 0x000fc80000010000 */
[----:B------:R-:W0:Y:S04]  /*1ed40*/  SHFL.BFLY PT, R0, R228, 0x1, 0x1f ;  /* 0x0c201f00e4007f89 */ /* 0x000e2800000e0000 */
[----:B------:R-:W1:Y:S01]  /*1ed50*/  SHFL.BFLY PT, R7, R6, 0x1, 0x1f ;  /* 0x0c201f0006077f89 */ /* 0x000e6200000e0000 */
[----:B0-----:R-:W-:Y:S01]  /*1ed60*/  FADD.FTZ R0, R228, R0 ;  /* 0x00000000e4007221 */ /* 0x001fe20000010000 */
[----:B-1----:R-:W-:-:S04]  /*1ed70*/  FADD.FTZ R6, R6, R7 ;  /* 0x0000000706067221 */ /* 0x002fc80000010000 */
[----:B------:R-:W-:Y:S02]  /*1ed80*/  FSETP.NE.FTZ.AND P0, PT, R0, RZ, PT ;  /* 0x000000ff0000720b */ /* 0x000fe40003f15000 */
[----:B------:R-:W-:-:S11]  /*1ed90*/  FSETP.NE.FTZ.AND P3, PT, R6, RZ, PT ;  /* 0x000000ff0600720b */ /* 0x000fd60003f75000 */
[C---:B------:R-:W-:Y:S01]  /*1eda0*/  @P0 FMUL.FTZ R9, R2.reuse, 0.69314718246459960938 ;  /* 0x3f31721802090820 */ /* 0x040fe20000410000 */
[----:B------:R-:W0:Y:S01]  /*1edb0*/  @P0 MUFU.LG2 R8, R0 ;  /* 0x0000000000080308 */ /* 0x000e220000000c00 */
[----:B------:R-:W-:-:S07]  /*1edc0*/  @P3 FMUL.FTZ R2, R2, 0.69314718246459960938 ;  /* 0x3f31721802023820 */ /* 0x000fce0000410000 */
[----:B------:R-:W1:Y:S01]  /*1edd0*/  @P3 MUFU.LG2 R7, R6 ;  /* 0x0000000600073308 */ /* 0x000e620000000c00 */
[----:B0-----:R-:W-:-:S04]  /*1ede0*/  @P0 FMUL.FTZ R8, R8, 0.69314718246459960938 ;  /* 0x3f31721808080820 */ /* 0x001fc80000410000 */
[----:B------:R-:W-:Y:S01]  /*1edf0*/  @P0 FFMA.FTZ R153, R9, R5, R8 ;  /* 0x0000000509990223 */ /* 0x000fe20000010008 */
[----:B-1----:R-:W-:-:S04]  /*1ee00*/  @P3 FMUL.FTZ R7, R7, 0.69314718246459960938 ;  /* 0x3f31721807073820 */ /* 0x002fc80000410000 */
[----:B------:R-:W-:Y:S01]  /*1ee10*/  @P3 FFMA.FTZ R152, R2, R4, R7 ;  /* 0x0000000402983223 */ /* 0x000fe20000010007 */
[----:B------:R-:W-:Y:S01]  /*1ee20*/  IMAD.MOV.U32 R4, RZ, RZ, RZ ;  /* 0x000000ffff047224 */ /* 0x000fe200078e00ff */
[----:B------:R-:W-:-:S04]  /*1ee30*/  SEL R2, RZ, 0x1, P2 ;  /* 0x00000001ff027807 */ /* 0x000fc80001000000 */
[----:B------:R-:W-:Y:S01]  /*1ee40*/  LOP3.LUT R205, R205, R2, RZ, 0x3c, !PT ;  /* 0x00000002cdcd7212 */ /* 0x000fe200078e3cff */
[----:B------:R0:W1:Y:S01]  /*1ee50*/  @P0 MUFU.RCP R4, R0 ;  /* 0x0000000000040308 */ /* 0x0000620000001000 */
[----:B------:R-:W-:Y:S01]  /*1ee60*/  PLOP3.LUT P0, PT, PT, PT, PT, 0x8, 0x0 ;  /* 0x000000000000781c */ /* 0x000fe20003f0e170 */
[----:B0-----:R-:W-:-:S06]  /*1ee70*/  IMAD.MOV.U32 R0, RZ, RZ, RZ ;  /* 0x000000ffff007224 */ /* 0x001fcc00078e00ff */
[----:B------:R-:W0:Y:S01]  /*1ee80*/  @P3 MUFU.RCP R0, R6 ;  /* 0x0000000600003308 */ /* 0x000e220000001000 */
[----:B------:R-:W-:Y:S02]  /*1ee90*/  WARPGROUP.DEPBAR.LE gsb0, 0x0 ;  /* 0x00008000000079c5 */ /* 0x000fe40000010000 */
[----:B------:R-:W-:-:S06]  /*1eea0*/  WARPGROUP.ARRIVE ;  /* 0x00000000000079c5 */ /* 0x000fcc0000000000 */
        /* <DEDUP_REMOVED lines=131> */
.L_x_1637:
        /* <DEDUP_REMOVED lines=10> */
[----:B------:R-:W3:Y:S01]  /*1f780*/  S2R R0, SR_SWINHI ;  /* 0x0000000000007919 */ /* 0x000ee20000002f00 */
[----:B------:R-:W-:Y:S01]  /*1f790*/  F2FP.BF16.F32.PACK_AB R10, R29, R28 ;  /* 0x0000001c1d0a723e */ /* 0x000fe200000010ff */
[----:B------:R-:W-:Y:S01]  /*1f7a0*/  ULDC.64 UR4, c[0x0][0xc08] ;  /* 0x0003020000047ab9 */ /* 0x000fe20000000a00 */
[----:B------:R-:W-:Y:S01]  /*1f7b0*/  F2FP.BF16.F32.PACK_AB R11, R31, R30 ;  /* 0x0000001e1f0b723e */ /* 0x000fe200000010ff */
[----:B------:R-:W4:Y:S01]  /*1f7c0*/  LDL.LU R155, [R1+0x4c] ;  /* 0x00004c00019b7983 */ /* 0x000f220000300800 */
[----:B------:R-:W-:Y:S01]  /*1f7d0*/  F2FP.BF16.F32.PACK_AB R12, R33, R32 ;  /* 0x00000020210c723e */ /* 0x000fe200000010ff */
[----:B------:R-:W-:Y:S01]  /*1f7e0*/  ULDC.64 UR6, c[0x0][0xc00] ;  /* 0x0003000000067ab9 */ /* 0x000fe20000000a00 */
[----:B------:R-:W-:Y:S01]  /*1f7f0*/  F2FP.BF16.F32.PACK_AB R13, R35, R34 ;  /* 0x00000022230d723e */ /* 0x000fe200000010ff */
[----:B------:R-:W4:Y:S01]  /*1f800*/  LDL R154, [R1+0x50] ;  /* 0x00005000019a7983 */ /* 0x000f220000100800 */
[----:B------:R-:W-:-:S02]  /*1f810*/  MOV R6, R16 ;  /* 0x0000001000067202 */ /* 0x000fc40000000f00 */
[----:B---3--:R-:W-:Y:S02]  /*1f820*/  MOV R7, R0 ;  /* 0x0000000000077202 */ /* 0x008fe40000000f00 */
[----:B------:R-:W-:Y:S02]  /*1f830*/  F2FP.BF16.F32.PACK_AB R14, R37, R36 ;  /* 0x00000024250e723e */ /* 0x000fe400000010ff */
[----:B------:R-:W-:Y:S01]  /*1f840*/  F2FP.BF16.F32.PACK_AB R15, R39, R38 ;  /* 0x00000026270f723e */ /* 0x000fe200000010ff */
[----:B------:R-:W-:Y:S01]  /*1f850*/  BAR.SYNC.DEFER_BLOCKING 0x1, 0x100 ;  /* 0x0044000000007b1d */ /* 0x000fe20000010000 */
[----:B--2--5:R-:W-:-:S03]  /*1f860*/  IMAD.WIDE R100, R8, 0x2, R6 ;  /* 0x0000000208647825 */ /* 0x024fc600078e0206 */
[----:B------:R-:W-:Y:S01]  /*1f870*/  LOP3.LUT R0, R100, 0x380, RZ, 0xc0, !PT ;  /* 0x0000038064007812 */ /* 0x000fe200078ec0ff */
[----:B------:R-:W-:-:S03]  /*1f880*/  IMAD.MOV.U32 R9, RZ, RZ, R101 ;  /* 0x000000ffff097224 */ /* 0x000fc600078e0065 */
[----:B------:R-:W-:-:S04]  /*1f890*/  SHF.R.U64 R0, R0, 0x3, RZ ;  /* 0x0000000300007819 */ /* 0x000fc800000012ff */
[----:B------:R-:W-:-:S04]  /*1f8a0*/  LOP3.LUT R8, R0, R100, RZ, 0x3c, !PT ;  /* 0x0000006400087212 */ /* 0x000fc800078e3cff */
        /* <DEDUP_REMOVED lines=8> */
[----:B------:R-:W-:-:S04]  /*1f930*/  LOP3.LUT R8, R0, R8, RZ, 0x3c, !PT ;  /* 0x0000000800087212 */ /* 0x000fc800078e3cff */
[----:B------:R-:W-:-:S05]  /*1f940*/  MOV R8, R8 ;  /* 0x0000000800087202 */ /* 0x000fca0000000f00 */
[----:B------:R2:W-:Y:S02]  /*1f950*/  STSM.16.M88.4 [R8], R12 ;  /* 0x0000000c08007844 */ /* 0x0005e40000000200 */
[----:B--2---:R-:W-:-:S04]  /*1f960*/  IADD3 R8, P0, R100, 0x40, RZ ;  /* 0x0000004064087810 */ /* 0x004fc80007f1e0ff */
[----:B------:R-:W-:Y:S01]  /*1f970*/  LOP3.LUT R0, R8, 0x380, RZ, 0xc0, !PT ;  /* 0x0000038008007812 */ /* 0x000fe200078ec0ff */
[----:B------:R-:W-:-:S03]  /*1f980*/  IMAD.X R9, RZ, RZ, R101, P0 ;  /* 0x000000ffff097224 */ /* 0x000fc600000e0665 */
[----:B------:R-:W-:-:S04]  /*1f990*/  SHF.R.U64 R0, R0, 0x3, RZ ;  /* 0x0000000300007819 */ /* 0x000fc800000012ff */
[----:B------:R-:W-:Y:S02]  /*1f9a0*/  LOP3.LUT R8, R0, R8, RZ, 0x3c, !PT ;  /* 0x0000000800087212 */ /* 0x000fe400078e3cff */
[----:B------:R-:W-:Y:S02]  /*1f9b0*/  F2FP.BF16.F32.PACK_AB R10, R45, R44 ;  /* 0x0000002c2d0a723e */ /* 0x000fe400000010ff */
[----:B------:R-:W-:Y:S02]  /*1f9c0*/  MOV R0, R8 ;  /* 0x0000000800007202 */ /* 0x000fe40000000f00 */
[----:B------:R-:W-:Y:S02]  /*1f9d0*/  F2FP.BF16.F32.PACK_AB R8, R41, R40 ;  /* 0x000000282908723e */ /* 0x000fe400000010ff */
[----:B------:R-:W-:Y:S02]  /*1f9e0*/  F2FP.BF16.F32.PACK_AB R9, R43, R42 ;  /* 0x0000002a2b09723e */ /* 0x000fe400000010ff */
[----:B------:R-:W-:-:S05]  /*1f9f0*/  F2FP.BF16.F32.PACK_AB R11, R47, R46 ;  /* 0x0000002e2f0b723e */ /* 0x000fca00000010ff */
        /* <DEDUP_REMOVED lines=133> */
[----:B--2---:R-:W-:Y:S01]  /*20250*/  IADD3 R0, P0, R100, 0xc060, RZ ;  /* 0x0000c06064007810 */ /* 0x004fe20007f1e0ff */
[----:B------:R-:W-:Y:S01]  /*20260*/  ULDC.64 UR8, c[0x0][0x208] ;  /* 0x0000820000087ab9 */ /* 0x000fe20000000a00 */
[----:B------:R-:W-:Y:S01]  /*20270*/  F2FP.BF16.F32.PACK_AB R12, R145, R144 ;  /* 0x00000090910c723e */ /* 0x000fe200000010ff */
[----:B------:R-:W2:Y:S02]  /*20280*/  LDC.64 R10, c[0x0][0xc00] ;  /* 0x00030000ff0a7b82 */ /* 0x000ea40000000a00 */
[----:B------:R-:W-:Y:S01]  /*20290*/  IMAD.X R101, RZ, RZ, R101, P0 ;  /* 0x000000ffff657224 */ /* 0x000fe200000e0665 */
[----:B------:R-:W-:Y:S02]  /*202a0*/  ISETP.NE.U32.AND P0, PT, RZ, UR4, PT ;  /* 0x00000004ff007c0c */ /* 0x000fe4000bf05070 */
[----:B------:R-:W-:-:S02]  /*202b0*/  LOP3.LUT R8, R0, 0x380, RZ, 0xc0, !PT ;  /* 0x0000038000087812 */ /* 0x000fc400078ec0ff */
[----:B------:R-:W-:Y:S02]  /*202c0*/  ISETP.NE.AND.EX P0, PT, RZ, UR5, PT, P0 ;  /* 0x00000005ff007c0c */ /* 0x000fe4000bf05300 */
[----:B------:R-:W-:-:S04]  /*202d0*/  SHF.R.U64 R8, R8, 0x3, RZ ;  /* 0x0000000308087819 */ /* 0x000fc800000012ff */
[----:B------:R-:W-:Y:S02]  /*202e0*/  LOP3.LUT R100, R8, R0, RZ, 0x3c, !PT ;  /* 0x0000000008647212 */ /* 0x000fe400078e3cff */
[----:B------:R-:W-:Y:S02]  /*202f0*/  F2FP.BF16.F32.PACK_AB R13, R147, R146 ;  /* 0x00000092930d723e */ /* 0x000fe400000010ff */
[----:B------:R-:W-:Y:S02]  /*20300*/  MOV R100, R100 ;  /* 0x0000006400647202 */ /* 0x000fe40000000f00 */
[----:B------:R-:W-:Y:S01]  /*20310*/  F2FP.BF16.F32.PACK_AB R14, R149, R148 ;  /* 0x00000094950e723e */ /* 0x000fe200000010ff */
[----:B------:R-:W3:Y:S01]  /*20320*/  @P0 LDC.64 R8, c[0x0][0xc08] ;  /* 0x00030200ff080b82 */ /* 0x000ee20000000a00 */
[----:B------:R-:W-:-:S05]  /*20330*/  F2FP.BF16.F32.PACK_AB R15, R151, R150 ;  /* 0x00000096970f723e */ /* 0x000fca00000010ff */
[----:B------:R0:W-:Y:S01]  /*20340*/  STSM.16.M88.4 [R100], R12 ;  /* 0x0000000c64007844 */ /* 0x0001e20000000200 */
[----:B------:R-:W-:Y:S02]  /*20350*/  ULDC UR4, c[0x0][0xa88] ;  /* 0x0002a20000047ab9 */ /* 0x000fe40000000800 */
[----:B-1----:R-:W-:Y:S01]  /*20360*/  IMAD.U32 R24, RZ, RZ, UR4 ;  /* 0x00000004ff187e24 */ /* 0x002fe2000f8e00ff */
[----:B------:R-:W-:Y:S01]  /*20370*/  BAR.SYNC.DEFER_BLOCKING 0x1, 0x100 ;  /* 0x0044000000007b1d */ /* 0x000fe20000010000 */
[----:B----4-:R-:W-:-:S05]  /*20380*/  ISETP.NE.AND P2, PT, R155, RZ, PT ;  /* 0x000000ff9b00720c */ /* 0x010fca0003f45270 */
[----:B------:R-:W-:Y:S01]  /*20390*/  ULDC UR4, c[0x0][0xad4] ;  /* 0x0002b50000047ab9 */ /* 0x000fe20000000800 */
[----:B---3--:R-:W-:-:S04]  /*203a0*/  @P0 IMAD.WIDE R8, R154, 0x4, R8 ;  /* 0x000000049a080825 */ /* 0x008fc800078e0208 */
[----:B0-----:R-:W-:Y:S01]  /*203b0*/  IMAD.MOV.U32 R100, RZ, RZ, 0x9b8 ;  /* 0x000009b8ff647424 */ /* 0x001fe200078e00ff */
[----:B------:R0:W5:Y:S02]  /*203c0*/  @P0 LDG.E R24, desc[UR8][R8.64] ;  /* 0x0000000808180981 */ /* 0x000164000c1e1900 */
[----:B0-----:R-:W-:-:S04]  /*203d0*/  SEL R8, R155, UR4, P2 ;  /* 0x000000049b087c07 */ /* 0x001fc80009000000 */
[----:B------:R-:W-:-:S04]  /*203e0*/  ISETP.GT.AND P2, PT, R8, 0x1, PT ;  /* 0x000000010800780c */ /* 0x000fc80003f44270 */
[----:B------:R-:W-:-:S04]  /*203f0*/  SEL R100, R100, 0x978, P2 ;  /* 0x0000097864647807 */ /* 0x000fc80001000000 */
[----:B------:R0:W1:Y:S08]  /*20400*/  LDC.64 R12, c[0x0][R100+0x220] ;  /* 0x00008800640c7b82 */ /* 0x0000700000000a00 */
[----:B------:R0:W3:Y:S01]  /*20410*/  LDC.64 R8, c[0x0][R100+0x218] ;  /* 0x0000860064087b82 */ /* 0x0000e20000000a00 */
[----:B------:R-:W-:-:S04]  /*20420*/  ISETP.NE.U32.AND P1, PT, RZ, UR6, PT ;  /* 0x00000006ff007c0c */ /* 0x000fc8000bf25070 */
[----:B------:R-:W-:Y:S01]  /*20430*/  ISETP.NE.AND.EX P1, PT, RZ, UR7, PT, P1 ;  /* 0x00000007ff007c0c */ /* 0x000fe2000bf25310 */
[----:B------:R-:W-:Y:S02]  /*20440*/  IMAD.MOV.U32 R0, RZ, RZ, RZ ;  /* 0x000000ffff007224 */ /* 0x000fe400078e00ff */
[----:B--2---:R-:W-:-:S10]  /*20450*/  IMAD.WIDE R10, R154, 0x4, R10 ;  /* 0x000000049a0a7825 */ /* 0x004fd400078e020a */
[----:B------:R0:W5:Y:S01]  /*20460*/  @P1 LDG.E R0, desc[UR8][R10.64] ;  /* 0x000000080a001981 */ /* 0x000162000c1e1900 */
[----:B------:R-:W-:Y:S05]  /*20470*/  @P0 BRA `(.L_x_1806) ;  /* 0x0000000000140947 */ /* 0x000fea0003800000 */
[----:B------:R-:W-:Y:S05]  /*20480*/  @!P1 BRA `(.L_x_1806) ;  /* 0x0000000000109947 */ /* 0x000fea0003800000 */
[----:B------:R-:W-:Y:S02]  /*20490*/  ULDC.64 UR4, c[0x0][0x208] ;  /* 0x0000820000047ab9 */ /* 0x000fe40000000a00 */
[----:B-----5:R-:W2:Y:S04]  /*204a0*/  LDG.E R24, desc[UR4][R10.64] ;  /* 0x000000040a187981 */ /* 0x020ea8000c1e1900 */
[----:B0-----:R-:W2:Y:S02]  /*204b0*/  LDG.E R10, desc[UR4][R10.64+0x4] ;  /* 0x000004040a0a7981 */ /* 0x001ea4000c1e1900 */
[----:B--2---:R-:W-:-:S07]  /*204c0*/  IMAD.IADD R24, R10, 0x1, -R24 ;  /* 0x000000010a187824 */ /* 0x004fce00078e0a18 */
.L_x_1806:
[----:B------:R-:W3:Y:S01]  /*204d0*/  LDL R158, [R1+0x40] ;  /* 0x00004000019e7983 */ /* 0x000ee20000100800 */
[----:B------:R-:W2:Y:S03]  /*204e0*/  LDC R156, c[0x0][0xbe8] ;  /* 0x0002fa00ff9c7b82 */ /* 0x000ea60000000800 */
[----:B------:R-:W4:Y:S04]  /*204f0*/  LDL R157, [R1+0x68] ;  /* 0x00006800019d7983 */ /* 0x000f280000100800 */
[----:B------:R-:W4:Y:S04]  /*20500*/  LDL R155, [R1+0x34] ;  /* 0x00003400019b7983 */ /* 0x000f280000100800 */
[----:B------:R-:W4:Y:S04]  /*20510*/  LDL R159, [R1+0x14] ;  /* 0x00001400019f7983 */ /* 0x000f280000100800 */
[----:B------:R-:W4:Y:S04]  /*20520*/  LDL R161, [R1+0x9c] ;  /* 0x00009c0001a17983 */ /* 0x000f280000100800 */
[----:B------:R-:W4:Y:S01]  /*20530*/  LDL R160, [R1+0x7c] ;  /* 0x00007c0001a07983 */ /* 0x000f220000100800 */
[----:B------:R-:W4:Y:S01]  /*20540*/  LDC.64 R14, c[0x0][R100+0x228] ;  /* 0x00008a00640e7b82 */ /* 0x000f220000000a00 */
[----:B------:R-:W-:-:S04]  /*20550*/  ISETP.NE.U32.AND P0, PT, RZ, UR6, PT ;  /* 0x00000006ff007c0c */ /* 0x000fc8000bf05070 */
[----:B------:R-:W-:Y:S02]  /*20560*/  ISETP.NE.AND.EX P0, PT, RZ, UR7, PT, P0 ;  /* 0x00000007ff007c0c */ /* 0x000fe4000bf05300 */
[----:B0-----:R-:W-:Y:S02]  /*20570*/  SHF.R.S32.HI R11, RZ, 0x1f, R154 ;  /* 0x0000001fff0b7819 */ /* 0x001fe4000001149a */
[----:B------:R-:W-:Y:S02]  /*20580*/  SEL R10, R154, RZ, !P0 ;  /* 0x000000ff9a0a7207 */ /* 0x000fe40004000000 */
[----:B--2---:R-:W-:Y:S02]  /*20590*/  ISETP.NE.AND P1, PT, R156, 0x1, PT ;  /* 0x000000019c00780c */ /* 0x004fe40003f25270 */
[----:B------:R-:W-:Y:S01]  /*205a0*/  SEL R11, R11, RZ, !P0 ;  /* 0x000000ff0b0b7207 */ /* 0x000fe20004000000 */
[----:B-1----:R-:W-:-:S04]  /*205b0*/  IMAD R13, R13, R10, RZ ;  /* 0x0000000a0d0d7224 */ /* 0x002fc800078e02ff */
[C---:B------:R-:W-:Y:S02]  /*205c0*/  IMAD R11, R12.reuse, R11, R13 ;  /* 0x0000000b0c0b7224 */ /* 0x040fe400078e020d */
[----:B------:R-:W-:-:S04]  /*205d0*/  IMAD.WIDE.U32 R12, R12, R10, RZ ;  /* 0x0000000a0c0c7225 */ /* 0x000fc800078e00ff */
[----:B------:R-:W-:Y:S02]  /*205e0*/  IMAD.IADD R11, R13, 0x1, R11 ;  /* 0x000000010d0b7824 */ /* 0x000fe400078e020b */
[----:B------:R-:W0:Y:S01]  /*205f0*/  @P1 LDC R13, c[0x0][0xbec] ;  /* 0x0002fb00ff0d1b82 */ /* 0x000e220000000800 */
[----:B------:R-:W-:Y:S01]  /*20600*/  ULDC.64 UR4, c[0x0][0x208] ;  /* 0x0000820000047ab9 */ /* 0x000fe20000000a00 */
[-C--:B---3--:R-:W-:Y:S02]  /*20610*/  IMAD R101, R9, R158.reuse, RZ ;  /* 0x0000009e09657224 */ /* 0x088fe400078e02ff */
[----:B------:R-:W-:-:S03]  /*20620*/  IMAD.WIDE.U32 R8, R8, R158, RZ ;  /* 0x0000009e08087225 */ /* 0x000fc600078e00ff */
[----:B-----5:R-:W-:Y:S02]  /*20630*/  IADD3 R8, P0, P3, R12, R8, R0 ;  /* 0x000000080c087210 */ /* 0x020fe40007b1e000 */
[----:B------:R-:W1:Y:S01]  /*20640*/  @P1 LDC R12, c[0x0][0xbf0] ;  /* 0x0002fc00ff0c1b82 */ /* 0x000e620000000800 */
[----:B------:R-:W-:Y:S01]  /*20650*/  IMAD.IADD R154, R9, 0x1, R101 ;  /* 0x00000001099a7824 */ /* 0x000fe200078e0265 */
[----:B----4-:R-:W-:-:S05]  /*20660*/  SEL R9, R157, RZ, P2 ;  /* 0x000000ff9d097207 */ /* 0x010fca0001000000 */
[-C--:B------:R-:W-:Y:S02]  /*20670*/  IMAD R101, R15, R9.reuse, RZ ;  /* 0x000000090f657224 */ /* 0x080fe400078e02ff */
[----:B------:R-:W-:Y:S01]  /*20680*/  IMAD.WIDE.U32 R14, R14, R9, RZ ;  /* 0x000000090e0e7225 */ /* 0x000fe200078e00ff */
[----:B------:R-:W-:-:S04]  /*20690*/  SHF.R.S32.HI R9, RZ, 0x1f, R0 ;  /* 0x0000001fff097819 */ /* 0x000fc80000011400 */
[----:B------:R-:W-:Y:S01]  /*206a0*/  IADD3.X R11, R11, R154, R9, P0, P3 ;  /* 0x0000009a0b0b7210 */ /* 0x000fe200007e6409 */
[----:B------:R-:W-:-:S04]  /*206b0*/  IMAD.IADD R154, R155, 0x1, R159 ;  /* 0x000000019b9a7824 */ /* 0x000fc800078e029f */
[----:B0-----:R-:W-:-:S04]  /*206c0*/  @P1 IMAD.HI.U32 R13, R154, R13, RZ ;  /* 0x0000000d9a0d1227 */ /* 0x001fc800078e00ff */
[----:B------:R-:W-:Y:S01]  /*206d0*/  IMAD.MOV.U32 R155, RZ, RZ, R154 ;  /* 0x000000ffff9b7224 */ /* 0x000fe200078e009a */
[----:B-1----:R-:W-:Y:S02]  /*206e0*/  @P1 SHF.R.U32.HI R155, RZ, R12, R13 ;  /* 0x0000000cff9b1219 */ /* 0x002fe4000001160d */
[----:B------:R0:W1:Y:S01]  /*206f0*/  LDC.64 R12, c[0x0][R100+0x210] ;  /* 0x00008400640c7b82 */ /* 0x0000620000000a00 */
[----:B------:R-:W-:Y:S01]  /*20700*/  IMAD.IADD R101, R15, 0x1, R101 ;  /* 0x000000010f657824 */ /* 0x000fe200078e0265 */
[----:B------:R-:W-:Y:S02]  /*20710*/  IADD3 R14, P0, P3, R155, R8, R14 ;  /* 0x000000089b0e7210 */ /* 0x000fe40007b1e00e */
[----:B------:R-:W-:-:S04]  /*20720*/  SHF.R.S32.HI R8, RZ, 0x1f, R155 ;  /* 0x0000001fff087819 */ /* 0x000fc8000001149b */
[----:B------:R-:W-:Y:S02]  /*20730*/  IADD3.X R15, R8, R11, R101, P0, P3 ;  /* 0x0000000b080f7210 */ /* 0x000fe400007e6465 */
[----:B0-----:R-:W0:Y:S01]  /*20740*/  LDC.64 R100, c[0x0][0xba8] ;  /* 0x0002ea00ff647b82 */ /* 0x001e220000000a00 */
[----:B------:R-:W-:-:S04]  /*20750*/  IMAD.MOV R11, RZ, RZ, -R155 ;  /* 0x000000ffff0b7224 */ /* 0x000fc800078e0a9b */
[----:B------:R-:W-:-:S05]  /*20760*/  IMAD R11, R156, R11, R154 ;  /* 0x0000000b9c0b7224 */ /* 0x000fca00078e029a */
[----:B------:R-:W-:Y:S01]  /*20770*/  SHF.R.S32.HI R8, RZ, 0x1f, R11 ;  /* 0x0000001fff087819 */ /* 0x000fe2000001140b */
[----:B0-----:R-:W0:Y:S08]  /*20780*/  @!P2 LDC R100, c[0x0][0xb50] ;  /* 0x0002d400ff64ab82 */ /* 0x001e300000000800 */
[----:B------:R-:W2:Y:S01]  /*20790*/  @!P2 LDC R101, c[0x0][0xb54] ;  /* 0x0002d500ff65ab82 */ /* 0x000ea20000000800 */
[----:B-1----:R-:W-:-:S02]  /*207a0*/  IMAD R13, R13, R11, RZ ;  /* 0x0000000b0d0d7224 */ /* 0x002fc400078e02ff */
[----:B------:R-:W-:-:S04]  /*207b0*/  IMAD.WIDE.U32 R14, R12, R11, R14 ;  /* 0x0000000b0c0e7225 */ /* 0x000fc800078e000e */
[----:B------:R-:W-:-:S04]  /*207c0*/  IMAD R8, R12, R8, R13 ;  /* 0x000000080c087224 */ /* 0x000fc800078e020d */
[----:B------:R-:W-:Y:S01]  /*207d0*/  IMAD.IADD R8, R15, 0x1, R8 ;  /* 0x000000010f087824 */ /* 0x000fe200078e0208 */
[----:B0-----:R-:W-:-:S04]  /*207e0*/  LEA R100, P0, R14, R100, 0x2 ;  /* 0x000000640e647211 */ /* 0x001fc800078010ff */
[----:B--2---:R-:W-:Y:S01]  /*207f0*/  LEA.HI.X R8, R14, R101, R8, 0x2, P0 ;  /* 0x000000650e087211 */ /* 0x004fe200000f1408 */
[----:B------:R-:W-:Y:S04]  /*20800*/  SHFL.IDX PT, R12, R100, RZ, 0x1c1f ;  /* 0x001c1fff640c7589 */ /* 0x000fe800000e0000 */
[----:B------:R-:W0:Y:S04]  /*20810*/  SHFL.IDX PT, R13, R8, RZ, 0x1c1f ;  /* 0x001c1fff080d7589 */ /* 0x000e2800000e0000 */
[----:B------:R-:W-:Y:S04]  /*20820*/  SHFL.IDX PT, R14, R100, 0x1, 0x1c1f ;  /* 0x003c1f00640e7f89 */ /* 0x000fe800000e0000 */
[----:B------:R1:W2:Y:S01]  /*20830*/  SHFL.IDX PT, R15, R8, 0x1, 0x1c1f ;  /* 0x003c1f00080f7f89 */ /* 0x0002a200000e0000 */
[----:B------:R-:W-:Y:S01]  /*20840*/  LOP3.LUT P0, RZ, R160, 0x3, RZ, 0xc0, !PT ;  /* 0x00000003a0ff7812 */ /* 0x000fe2000780c0ff */
[----:B-1----:R-:W-:-:S02]  /*20850*/  IMAD R8, R24, R156, RZ ;  /* 0x0000009c18087224 */ /* 0x002fc400078e02ff */
[----:B------:R-:W-:-:S04]  /*20860*/  IMAD.IADD R24, R161, 0x1, R159 ;  /* 0x00000001a1187824 */ /* 0x000fc800078e029f */
[C---:B------:R-:W-:Y:S01]  /*20870*/  VIADD R11, R24.reuse, 0x8 ;  /* 0x00000008180b7836 */ /* 0x040fe20000000000 */
[----:B------:R-:W-:-:S04]  /*20880*/  ISETP.GE.OR P3, PT, R24, R8, P0 ;  /* 0x000000081800720c */ /* 0x000fc80000766670 */
[----:B------:R-:W-:-:S09]  /*20890*/  ISETP.GE.OR P0, PT, R11, R8, P0 ;  /* 0x000000080b00720c */ /* 0x000fd20000706670 */
[----:B0-----:R0:W-:Y:S04]  /*208a0*/  @!P3 ST.E desc[UR4][R12.64], R153 ;  /* 0x000000990c00b985 */ /* 0x0011e8000c101904 */
[----:B--2---:R0:W-:Y:S01]  /*208b0*/  @!P0 ST.E desc[UR4][R14.64], R152 ;  /* 0x000000980e008985 */ /* 0x0041e2000c101904 */
[----:B------:R-:W-:Y:S05]  /*208c0*/  @P2 BRA `(.L_x_1807) ;  /* 0x0000000c00f82947 */ /* 0x000fea0003800000 */
[----:B------:R-:W2:Y:S01]  /*208d0*/  LDL R160, [R1+0x44] ;  /* 0x0000440001a07983 */ /* 0x000ea20000100800 */
[C---:B------:R-:W-:Y:S01]  /*208e0*/  IMAD.SHL.U32 R161, R23.reuse, 0x40, RZ ;  /* 0x0000004017a17824 */ /* 0x040fe200078e00ff */
[----:B------:R-:W1:Y:S02]  /*208f0*/  @P1 LDC R21, c[0x0][0xbec] ;  /* 0x0002fb00ff151b82 */ /* 0x000e640000000800 */
[----:B------:R3:W5:Y:S04]  /*20900*/  LDL R90, [R1+0xc] ;  /* 0x00000c00015a7983 */ /* 0x0007680000100800 */
[----:B------:R3:W5:Y:S01]  /*20910*/  LDL R86, [R1+0x10] ;  /* 0x0000100001567983 */ /* 0x0007620000100800 */
[----:B------:R-:W-:Y:S01]  /*20920*/  ULDC.64 UR4, c[0x0][0x208] ;  /* 0x0000820000047ab9 */ /* 0x000fe20000000a00 */
[----:B------:R-:W4:Y:S02]  /*20930*/  @P1 LDC R85, c[0x0][0xbf0] ;  /* 0x0002fc00ff551b82 */ /* 0x000f240000000800 */
[----:B------:R3:W5:Y:S04]  /*20940*/  LDL R93, [R1+0x78] ;  /* 0x00007800015d7983 */ /* 0x0007680000100800 */
[----:B------:R3:W5:Y:S04]  /*20950*/  LDL R92, [R1+0x5c] ;  /* 0x00005c00015c7983 */ /* 0x0007680000100800 */
[----:B------:R3:W5:Y:S04]  /*20960*/  LDL R91, [R1+0x64] ;  /* 0x00006400015b7983 */ /* 0x0007680000100800 */
[----:B------:R3:W5:Y:S01]  /*20970*/  LDL R88, [R1+0x60] ;  /* 0x0000600001587983 */ /* 0x0007620000100800 */
[----:B------:R-:W-:Y:S01]  /*20980*/  SHF.R.S32.HI R11, RZ, 0x1f, R10 ;  /* 0x0000001fff0b7819 */ /* 0x000fe2000001140a */
[----:B------:R-:W-:Y:S01]  /*20990*/  IMAD.IADD R89, R23, 0x1, R159 ;  /* 0x0000000117597824 */ /* 0x000fe200078e029f */
[----:B------:R-:W-:Y:S01]  /*209a0*/  BSSY B1, `(.L_x_1808) ;  /* 0x00000a8000017945 */ /* 0x000fe20003800000 */
[----:B--2---:R-:W-:-:S04]  /*209b0*/  IMAD R3, R160, 0x8, R161 ;  /* 0x00000008a0037824 */ /* 0x004fc800078e02a1 */
[----:B------:R-:W-:-:S03]  /*209c0*/  IMAD.WIDE R6, R3, 0x2, R6 ;  /* 0x0000000203067825 */ /* 0x000fc600078e0206 */
[C---:B0-----:R-:W-:Y:S02]  /*209d0*/  IADD3 R13, P4, R6.reuse, 0x1000, RZ ;  /* 0x00001000060d7810 */ /* 0x041fe40007f9e0ff */
        /* <DEDUP_REMOVED lines=58> */
[----:B------:R-:W-:-:S02]  /*20d80*/  LOP3.LUT R64, R65, 0x380, RZ, 0xc0, !PT ;  /* 0x0000038041407812 */ /* 0x000fc400078ec0ff */
[----:B------:R-:W-:Y:S01]  /*20d90*/  LOP3.LUT R68, R69, 0x380, RZ, 0xc0, !PT ;  /* 0x0000038045447812 */ /* 0x000fe200078ec0ff */
[----:B------:R-:W5:Y:S01]  /*20da0*/  LD.E.128 R52, desc[UR4][R52.64] ;  /* 0x0000000434347980 */ /* 0x000f62000c101d00 */
[----:B------:R-:W-:Y:S02]  /*20db0*/  LOP3.LUT R72, R73, 0x380, RZ, 0xc0, !PT ;  /* 0x0000038049487812 */ /* 0x000fe400078ec0ff */
[----:B------:R-:W-:Y:S01]  /*20dc0*/  LOP3.LUT R76, R77, 0x380, RZ, 0xc0, !PT ;  /* 0x000003804d4c7812 */ /* 0x000fe200078ec0ff */
[----:B------:R-:W5:Y:S01]  /*20dd0*/  LD.E.128 R56, desc[UR4][R56.64] ;  /* 0x0000000438387980 */ /* 0x000f62000c101d00 */
        /* <DEDUP_REMOVED lines=8> */
[----:B------:R-:W-:Y:S01]  /*20e60*/  SHF.R.U64 R2, R2, 0x3, RZ ;  /* 0x0000000302027819 */ /* 0x000fe200000012ff */
        /* <DEDUP_REMOVED lines=28> */
[----:B0-----:R-:W0:Y:S01]  /*21030*/  FENCE.VIEW.ASYNC.S ;  /* 0x00000000000073c6 */ /* 0x001e220000000000 */
[----:B------:R-:W-:-:S04]  /*21040*/  IMAD.WIDE.U32 R2, R0, UR4, RZ ;  /* 0x0000000400027c25 */ /* 0x000fc8000f8e00ff */
[----:B------:R-:W-:Y:S01]  /*21050*/  IMAD R9, R0, UR5, R9 ;  /* 0x0000000500097c24 */ /* 0x000fe2000f8e0209 */
[----:B------:R-:W-:Y:S01]  /*21060*/  ULDC.64 UR4, c[0x0][0xae8] ;  /* 0x0002ba0000047ab9 */ /* 0x000fe20000000a00 */
[----:B------:R-:W-:Y:S02]  /*21070*/  IMAD R0, R160, 0x20, R23 ;  /* 0x00000020a0007824 */ /* 0x000fe400078e0217 */
[----:B------:R-:W-:Y:S02]  /*21080*/  IMAD.IADD R3, R3, 0x1, R9 ;  /* 0x0000000103037824 */ /* 0x000fe400078e0209 */
[----:B------:R-:W-:Y:S02]  /*21090*/  IMAD.IADD R20, R159, 0x1, R0 ;  /* 0x000000019f147824 */ /* 0x000fe400078e0200 */
[----:B------:R-:W-:-:S04]  /*210a0*/  IMAD.WIDE.U32 R2, R158, UR4, R2 ;  /* 0x000000049e027c25 */ /* 0x000fc8000f8e0002 */
[----:B-1----:R-:W-:-:S04]  /*210b0*/  @P1 IMAD.HI.U32 R0, R20, R21, RZ ;  /* 0x0000001514001227 */ /* 0x002fc800078e00ff */
[----:B------:R-:W-:Y:S01]  /*210c0*/  IMAD R3, R158, UR5, R3 ;  /* 0x000000059e037c24 */ /* 0x000fe2000f8e0203 */
[----:B------:R-:W-:Y:S01]  /*210d0*/  ULDC.64 UR4, c[0x0][0xaf0] ;  /* 0x0002bc0000047ab9 */ /* 0x000fe20000000a00 */
[----:B------:R-:W-:Y:S01]  /*210e0*/  IMAD.MOV.U32 R9, RZ, RZ, R20 ;  /* 0x000000ffff097224 */ /* 0x000fe200078e0014 */
[----:B----4-:R-:W-:Y:S01]  /*210f0*/  @P1 SHF.R.U32.HI R9, RZ, R85, R0 ;  /* 0x00000055ff091219 */ /* 0x010fe20000011600 */
        /* <DEDUP_REMOVED lines=9> */
[----:B------:R-:W-:-:S02]  /*21190*/  IMAD R21, R9, UR5, R0 ;  /* 0x0000000509157c24 */ /* 0x000fc4000f8e0200 */
[----:B------:R-:W-:Y:S01]  /*211a0*/  IMAD.WIDE.U32 R2, R9, UR4, R2 ;  /* 0x0000000409027c25 */ /* 0x000fe2000f8e0002 */
[----:B------:R-:W-:Y:S01]  /*211b0*/  SHF.R.S32.HI R0, RZ, 0x1f, R11 ;  /* 0x0000001fff007819 */ /* 0x000fe2000001140b */
[----:B------:R-:W-:Y:S02]  /*211c0*/  ULDC.64 UR4, c[0x0][0xad8] ;  /* 0x0002b60000047ab9 */ /* 0x000fe40000000a00 */
[----:B------:R-:W-:Y:S02]  /*211d0*/  IMAD.IADD R3, R3, 0x1, R21 ;  /* 0x0000000103037824 */ /* 0x000fe400078e0215 */
[----:B------:R-:W-:Y:S02]  /*211e0*/  IMAD R0, R0, UR4, RZ ;  /* 0x0000000400007c24 */ /* 0x000fe4000f8e02ff */
[----:B------:R-:W-:Y:S02]  /*211f0*/  VIADD R9, R89, 0x20 ;  /* 0x0000002059097836 */ /* 0x000fe40000000000 */
[----:B------:R-:W-:-:S02]  /*21200*/  IMAD R21, R11, UR5, R0 ;  /* 0x000000050b157c24 */ /* 0x000fc4000f8e0200 */
[----:B------:R-:W-:Y:S01]  /*21210*/  IMAD.WIDE.U32 R2, R11, UR4, R2 ;  /* 0x000000040b027c25 */ /* 0x000fe2000f8e0002 */
[-C--:B------:R-:W-:Y:S01]  /*21220*/  ISETP.GE.AND P1, PT, R9, R8.reuse, PT ;  /* 0x000000080900720c */ /* 0x080fe20003f26270 */
[----:B------:R-:W-:Y:S01]  /*21230*/  ULDC.64 UR4, c[0x0][0xa80] ;  /* 0x0002a00000047ab9 */ /* 0x000fe20000000a00 */
[CC--:B------:R-:W-:Y:S01]  /*21240*/  ISETP.GE.AND P2, PT, R89.reuse, R8.reuse, PT ;  /* 0x000000085900720c */ /* 0x0c0fe20003f46270 */
[----:B------:R-:W-:Y:S01]  /*21250*/  VIADD R9, R89, 0x40 ;  /* 0x0000004059097836 */ /* 0x000fe20000000000 */
[----:B------:R-:W-:Y:S01]  /*21260*/  LEA R24, P3, R2, UR4, 0x1 ;  /* 0x0000000402187c11 */ /* 0x000fe2000f8608ff */
[----:B------:R-:W-:Y:S02]  /*21270*/  IMAD.IADD R3, R3, 0x1, R21 ;  /* 0x0000000103037824 */ /* 0x000fe400078e0215 */
[----:B------:R-:W-:Y:S01]  /*21280*/  VIADD R0, R16, 0x30820 ;  /* 0x0003082010007836 */ /* 0x000fe20000000000 */
[----:B------:R-:W-:Y:S02]  /*21290*/  ISETP.GE.AND P0, PT, R9, R8, PT ;  /* 0x000000080900720c */ /* 0x000fe40003f06270 */
[----:B------:R-:W-:-:S02]  /*212a0*/  LEA.HI.X R9, R2, UR5, R3, 0x1, P3 ;  /* 0x0000000502097c11 */ /* 0x000fc400098f0c03 */
[----:B------:R-:W-:Y:S01]  /*212b0*/  PRMT R0, RZ, 0x654, R0 ;  /* 0x00000654ff007816 */ /* 0x000fe20000000000 */
[----:B0-----:R3:W0:Y:S03]  /*212c0*/  SHFL.IDX PT, R87, R24, RZ, 0x181f ;  /* 0x00181fff18577589 */ /* 0x00162600000e0000 */
[----:B------:R3:W-:Y:S01]  /*212d0*/  SYNCS.ARRIVE.TRANS64.RED.A1T0 RZ, [R0+URZ], RZ ;  /* 0x000000ff00ff79a7 */ /* 0x0007e2000810043f */
[----:B------:R3:W1:Y:S01]  /*212e0*/  SHFL.IDX PT, R85, R9, RZ, 0x181f ;  /* 0x00181fff09557589 */ /* 0x00066200000e0000 */
[----:B------:R-:W-:Y:S05]  /*212f0*/  @P2 BRA `(.L_x_1809) ;  /* 0x0000000000482947 */ /* 0x000fea0003800000 */
[----:B------:R-:W-:Y:S01]  /*21300*/  ULDC UR4, c[0x0][0xac8] ;  /* 0x0002b20000047ab9 */ /* 0x000fe20000000800 */
[----:B------:R-:W-:Y:S01]  /*21310*/  ULDC.64 UR6, c[0x0][0x208] ;  /* 0x0000820000067ab9 */ /* 0x000fe20000000a00 */
[----:B------:R-:W-:Y:S02]  /*21320*/  ISETP.GE.AND P5, PT, R18, UR4, PT ;  /* 0x0000000412007c0c */ /* 0x000fe4000bfa6270 */
[----:B------:R-:W-:Y:S02]  /*21330*/  ISETP.GE.AND P4, PT, R226, UR4, PT ;  /* 0x00000004e2007c0c */ /* 0x000fe4000bf86270 */
[----:B-----5:R-:W-:Y:S02]  /*21340*/  ISETP.GE.AND P3, PT, R90, UR4, PT ;  /* 0x000000045a007c0c */ /* 0x020fe4000bf66270 */
[----:B------:R-:W-:-:S07]  /*21350*/  ISETP.GE.AND P2, PT, R86, UR4, PT ;  /* 0x0000000456007c0c */ /* 0x000fce000bf46270 */
[----:B0-----:R-:W-:-:S04]  /*21360*/  @!P5 LEA R2, P6, R18, R87, 0x1 ;  /* 0x000000571202d211 */ /* 0x001fc800078c08ff */
[----:B-1----:R-:W-:Y:S02]  /*21370*/  @!P5 LEA.HI.X R3, R18, R85, R19, 0x1, P6 ;  /* 0x000000551203d211 */ /* 0x002fe400030f0c13 */
[----:B------:R-:W-:-:S03]  /*21380*/  @!P4 LEA R10, P6, R92, R87, 0x1 ;  /* 0x000000575c0ac211 */ /* 0x000fc600078c08ff */
        /* <DEDUP_REMOVED lines=9> */
.L_x_1809:
[----:B------:R-:W-:Y:S05]  /*21420*/  BSYNC B1 ;  /* 0x0000000000017941 */ /* 0x000fea0003800000 */
.L_x_1808:
[----:B--2---:R2:W4:Y:S01]  /*21430*/  SHFL.IDX PT, R11, R9, 0x1, 0x181f ;  /* 0x00381f00090b7f89 */ /* 0x00452200000e0000 */
        /* <DEDUP_REMOVED lines=11> */
[----:B----4-:R-:W-:Y:S02]  /*214f0*/  @!P4 LEA.HI.X R3, R18, R11, R19, 0x1, P6 ;  /* 0x0000000b1203c211 */ /* 0x010fe400030f0c13 */
        /* <DEDUP_REMOVED lines=9> */
.L_x_1811:
[----:B------:R-:W-:Y:S05]  /*21590*/  BSYNC B1 ;  /* 0x0000000000017941 */ /* 0x000fea0003800000 */
.L_x_1810:
[----:B0---4-:R0:W4:Y:S01]  /*215a0*/  SHFL.IDX PT, R11, R9, 0x2, 0x181f ;  /* 0x00581f00090b7f89 */ /* 0x01112200000e0000 */
        /* <DEDUP_REMOVED lines=12> */
[----:B----4-:R-:W-:Y:S02]  /*21670*/  @!P3 LEA.HI.X R3, R18, R11, R19, 0x1, P6 ;  /* 0x0000000b1203b211 */ /* 0x010fe400030f0c13 */
        /* <DEDUP_REMOVED lines=8> */
.L_x_1813:
[----:B------:R-:W-:Y:S05]  /*21700*/  BSYNC B1 ;  /* 0x0000000000017941 */ /* 0x000fea0003800000 */
.L_x_1812:
[----:B0-----:R-:W-:Y:S01]  /*21710*/  VIADD R3, R89, 0x60 ;  /* 0x0000006059037836 */ /* 0x001fe20000000000 */
[----:B--23--:R-:W0:Y:S04]  /*21720*/  SHFL.IDX PT, R9, R9, 0x3, 0x181f ;  /* 0x00781f0009097f89 */ /* 0x00ce2800000e0000 */
[----:B------:R-:W-:Y:S01]  /*21730*/  ISETP.GE.AND P0, PT, R3, R8, PT ;  /* 0x000000080300720c */ /* 0x000fe20003f06270 */
[----:B----4-:R2:W3:-:S12]  /*21740*/  SHFL.IDX PT, R11, R24, 0x3, 0x181f ;  /* 0x00781f00180b7f89 */ /* 0x0104d800000e0000 */
[----:B--2---:R-:W-:Y:S05]  /*21750*/  @P0 BRA `(.L_x_1814) ;  /* 0x0000002800740947 */ /* 0x004fea0003800000 */
        /* <DEDUP_REMOVED lines=21> */
.L_x_1807:
[----:B------:R-:W1:Y:S01]  /*218b0*/  @P1 LDC R7, c[0x0][0xbec] ;  /* 0x0002fb00ff071b82 */ /* 0x000e620000000800 */
[----:B------:R-:W-:Y:S01]  /*218c0*/  ULDC.64 UR4, c[0x0][0xb08] ;  /* 0x0002c20000047ab9 */ /* 0x000fe20000000a00 */
[----:B0-----:R-:W-:Y:S01]  /*218d0*/  IMAD.MOV.U32 R12, RZ, RZ, R154 ;  /* 0x000000ffff0c7224 */ /* 0x001fe200078e009a */
[----:B------:R-:W-:Y:S01]  /*218e0*/  BSSY B1, `(.L_x_1815) ;  /* 0x000010c000017945 */ /* 0x000fe20003800000 */
[----:B------:R-:W-:Y:S01]  /*218f0*/  IMAD R9, R9, UR4, RZ ;  /* 0x0000000409097c24 */ /* 0x000fe2000f8e02ff */
[----:B------:R-:W-:Y:S01]  /*21900*/  SHF.R.S32.HI R215, RZ, 0x1f, R229 ;  /* 0x0000001fffd77819 */ /* 0x000fe200000114e5 */
[C---:B------:R-:W-:Y:S02]  /*21910*/  VIADD R101, R229.reuse, 0xf8 ;  /* 0x000000f8e5657836 */ /* 0x040fe40000000000 */
[----:B------:R-:W0:Y:S01]  /*21920*/  @P1 LDC R6, c[0x0][0xbf0] ;  /* 0x0002fc00ff061b82 */ /* 0x000e220000000800 */
[----:B------:R-:W-:Y:S02]  /*21930*/  IMAD R9, R0, UR5, R9 ;  /* 0x0000000500097c24 */ /* 0x000fe4000f8e0209 */
[C---:B------:R-:W-:Y:S01]  /*21940*/  VIADD R153, R229.reuse, 0xf0 ;  /* 0x000000f0e5997836 */ /* 0x040fe20000000000 */
[----:B------:R-:W-:Y:S01]  /*21950*/  SHF.R.S32.HI R101, RZ, 0x1f, R101 ;  /* 0x0000001fff657819 */ /* 0x000fe20000011465 */
[----:B------:R-:W-:-:S02]  /*21960*/  VIADD R155, R229, 0xe8 ;  /* 0x000000e8e59b7836 */ /* 0x000fc40000000000 */
        /* <DEDUP_REMOVED lines=9> */
[----:B------:R-:W-:Y:S01]  /*21a00*/  SHF.R.S32.HI R163, RZ, 0x1f, R163 ;  /* 0x0000001fffa37819 */ /* 0x000fe200000114a3 */
[----:B-1----:R-:W-:Y:S01]  /*21a10*/  @P1 IMAD.HI.U32 R7, R154, R7, RZ ;  /* 0x000000079a071227 */ /* 0x002fe200078e00ff */
[----:B------:R-:W-:-:S02]  /*21a20*/  SHF.R.S32.HI R165, RZ, 0x1f, R165 ;  /* 0x0000001fffa57819 */ /* 0x000fc400000114a5 */
[----:B------:R-:W-:Y:S01]  /*21a30*/  SHF.R.S32.HI R167, RZ, 0x1f, R167 ;  /* 0x0000001fffa77819 */ /* 0x000fe200000114a7 */
[C---:B------:R-:W-:Y:S02]  /*21a40*/  VIADD R169, R229.reuse, 0xb0 ;  /* 0x000000b0e5a97836 */ /* 0x040fe40000000000 */
[----:B------:R-:W-:Y:S01]  /*21a50*/  VIADD R171, R229, 0xa8 ;  /* 0x000000a8e5ab7836 */ /* 0x000fe20000000000 */
[----:B0-----:R-:W-:Y:S01]  /*21a60*/  @P1 SHF.R.U32.HI R12, RZ, R6, R7 ;  /* 0x00000006ff0c1219 */ /* 0x001fe20000011607 */
[----:B------:R-:W-:Y:S01]  /*21a70*/  IMAD.WIDE.U32 R6, R0, UR4, RZ ;  /* 0x0000000400067c25 */ /* 0x000fe2000f8e00ff */
[----:B------:R-:W-:Y:S01]  /*21a80*/  ULDC.64 UR4, c[0x0][0xb38] ;  /* 0x0002ce0000047ab9 */ /* 0x000fe20000000a00 */
[----:B------:R-:W-:Y:S02]  /*21a90*/  SHF.R.S32.HI R0, RZ, 0x1f, R10 ;  /* 0x0000001fff007819 */ /* 0x000fe4000001140a */
[----:B------:R-:W-:Y:S01]  /*21aa0*/  IMAD.IADD R7, R7, 0x1, R9 ;  /* 0x0000000107077824 */ /* 0x000fe200078e0209 */
[----:B------:R-:W-:Y:S01]  /*21ab0*/  SHF.R.S32.HI R9, RZ, 0x1f, R12 ;  /* 0x0000001fff097819 */ /* 0x000fe2000001140c */
[----:B------:R-:W-:Y:S01]  /*21ac0*/  VIADD R173, R229, 0xa0 ;  /* 0x000000a0e5ad7836 */ /* 0x000fe20000000000 */
[----:B------:R-:W-:Y:S01]  /*21ad0*/  SHF.R.S32.HI R169, RZ, 0x1f, R169 ;  /* 0x0000001fffa97819 */ /* 0x000fe200000114a9 */
[----:B------:R-:W-:Y:S01]  /*21ae0*/  IMAD.WIDE.U32 R6, R158, UR4, R6 ;  /* 0x000000049e067c25 */ /* 0x000fe2000f8e0006 */
[----:B------:R-:W-:-:S02]  /*21af0*/  SHF.R.S32.HI R171, RZ, 0x1f, R171 ;  /* 0x0000001fffab7819 */ /* 0x000fc400000114ab */
[----:B------:R-:W-:Y:S01]  /*21b00*/  SHF.R.S32.HI R173, RZ, 0x1f, R173 ;  /* 0x0000001fffad7819 */ /* 0x000fe200000114ad */
[----:B------:R-:W-:Y:S01]  /*21b10*/  IMAD R7, R158, UR5, R7 ;  /* 0x000000059e077c24 */ /* 0x000fe2000f8e0207 */
[----:B------:R-:W-:Y:S01]  /*21b20*/  ULDC.64 UR4, c[0x0][0xb40] ;  /* 0x0002d00000047ab9 */ /* 0x000fe20000000a00 */
[----:B------:R-:W-:Y:S02]  /*21b30*/  VIADD R175, R229, 0x98 ;  /* 0x00000098e5af7836 */ /* 0x000fe40000000000 */
[----:B------:R-:W-:Y:S02]  /*21b40*/  IMAD R0, R0, UR4, RZ ;  /* 0x0000000400007c24 */ /* 0x000fe4000f8e02ff */
[----:B------:R-:W-:Y:S01]  /*21b50*/  IMAD.WIDE.U32 R6, R10, UR4, R6 ;  /* 0x000000040a067c25 */ /* 0x000fe2000f8e0006 */
[----:B------:R-:W-:-:S03]  /*21b60*/  SHF.R.S32.HI R175, RZ, 0x1f, R175 ;  /* 0x0000001fffaf7819 */ /* 0x000fc600000114af */
[----:B------:R-:W-:Y:S01]  /*21b70*/  IMAD R0, R10, UR5, R0 ;  /* 0x000000050a007c24 */ /* 0x000fe2000f8e0200 */
[----:B------:R-:W-:Y:S01]  /*21b80*/  ULDC.64 UR4, c[0x0][0xb48] ;  /* 0x0002d20000047ab9 */ /* 0x000fe20000000a00 */
[----:B------:R-:W-:Y:S02]  /*21b90*/  VIADD R177, R229, 0x90 ;  /* 0x00000090e5b17836 */ /* 0x000fe40000000000 */
[----:B------:R-:W-:Y:S02]  /*21ba0*/  IMAD.IADD R7, R7, 0x1, R0 ;  /* 0x0000000107077824 */ /* 0x000fe400078e0200 */
[----:B------:R-:W-:Y:S01]  /*21bb0*/  IMAD.MOV R0, RZ, RZ, -R12 ;  /* 0x000000ffff007224 */ /* 0x000fe200078e0a0c */
[----:B------:R-:W-:Y:S01]  /*21bc0*/  SHF.R.S32.HI R177, RZ, 0x1f, R177 ;  /* 0x0000001fffb17819 */ /* 0x000fe200000114b1 */
[----:B------:R-:W-:-:S04]  /*21bd0*/  IMAD.WIDE.U32 R6, R157, UR4, R6 ;  /* 0x000000049d067c25 */ /* 0x000fc8000f8e0006 */
[----:B------:R-:W-:Y:S01]  /*21be0*/  IMAD R7, R157, UR5, R7 ;  /* 0x000000059d077c24 */ /* 0x000fe2000f8e0207 */
[----:B------:R-:W-:Y:S01]  /*21bf0*/  ULDC.64 UR4, c[0x0][0xb30] ;  /* 0x0002cc0000047ab9 */ /* 0x000fe20000000a00 */
[----:B------:R-:W-:Y:S02]  /*21c00*/  IMAD R0, R156, R0, R154 ;  /* 0x000000009c007224 */ /* 0x000fe400078e029a */
[----:B------:R-:W-:Y:S02]  /*21c10*/  IMAD R9, R9, UR4, RZ ;  /* 0x0000000409097c24 */ /* 0x000fe4000f8e02ff */
[----:B------:R-:W-:Y:S01]  /*21c20*/  IMAD.WIDE.U32 R6, R12, UR4, R6 ;  /* 0x000000040c067c25 */ /* 0x000fe2000f8e0006 */
[----:B------:R-:W-:-:S03]  /*21c30*/  SHF.R.S32.HI R10, RZ, 0x1f, R0 ;  /* 0x0000001fff0a7819 */ /* 0x000fc60000011400 */
[----:B------:R-:W-:Y:S01]  /*21c40*/  IMAD R9, R12, UR5, R9 ;  /* 0x000000050c097c24 */ /* 0x000fe2000f8e0209 */
[----:B------:R-:W-:Y:S01]  /*21c50*/  ULDC.64 UR4, c[0x0][0xb28] ;  /* 0x0002ca0000047ab9 */ /* 0x000fe20000000a00 */
[----:B------:R-:W-:Y:S02]  /*21c60*/  VIADD R157, R229, 0xe0 ;  /* 0x000000e0e59d7836 */ /* 0x000fe40000000000 */
[----:B------:R-:W-:Y:S02]  /*21c70*/  IMAD.IADD R7, R7, 0x1, R9 ;  /* 0x0000000107077824 */ /* 0x000fe400078e0209 */
[----:B------:R-:W-:Y:S01]  /*21c80*/  IMAD R10, R10, UR4, RZ ;  /* 0x000000040a0a7c24 */ /* 0x000fe2000f8e02ff */
[----:B------:R-:W-:Y:S01]  /*21c90*/  SHF.R.S32.HI R157, RZ, 0x1f, R157 ;  /* 0x0000001fff9d7819 */ /* 0x000fe2000001149d */
[----:B------:R-:W-:-:S04]  /*21ca0*/  IMAD.WIDE.U32 R6, R0, UR4, R6 ;  /* 0x0000000400067c25 */ /* 0x000fc8000f8e0006 */
[----:B------:R-:W-:Y:S01]  /*21cb0*/  IMAD R10, R0, UR5, R10 ;  /* 0x00000005000a7c24 */ /* 0x000fe2000f8e020a */
[----:B------:R-:W-:Y:S01]  /*21cc0*/  ULDC.64 UR4, c[0x0][0xb00] ;  /* 0x0002c00000047ab9 */ /* 0x000fe20000000a00 */
[----:B------:R-:W-:Y:S01]  /*21cd0*/  VIADD R179, R229, 0x88 ;  /* 0x00000088e5b37836 */ /* 0x000fe20000000000 */
[C---:B------:R-:W-:Y:S01]  /*21ce0*/  LEA R0, P0, R6.reuse, UR4, 0x2 ;  /* 0x0000000406007c11 */ /* 0x040fe2000f8010ff */
[----:B------:R-:W-:Y:S02]  /*21cf0*/  IMAD.IADD R9, R7, 0x1, R10 ;  /* 0x0000000107097824 */ /* 0x000fe400078e020a */
[C---:B------:R-:W-:Y:S01]  /*21d00*/  VIADD R181, R229.reuse, 0x80 ;  /* 0x00000080e5b57836 */ /* 0x040fe20000000000 */
[----:B------:R-:W-:Y:S01]  /*21d10*/  SHF.R.S32.HI R179, RZ, 0x1f, R179 ;  /* 0x0000001fffb37819 */ /* 0x000fe200000114b3 */
[C---:B------:R-:W-:Y:S01]  /*21d20*/  VIADD R183, R229.reuse, 0x78 ;  /* 0x00000078e5b77836 */ /* 0x040fe20000000000 */
[----:B------:R-:W-:Y:S01]  /*21d30*/  LEA.HI.X R9, R6, UR5, R9, 0x2, P0 ;  /* 0x0000000506097c11 */ /* 0x000fe200080f1409 */
[----:B------:R-:W-:Y:S01]  /*21d40*/  VIADD R6, R16, 0x30820 ;  /* 0x0003082010067836 */ /* 0x000fe20000000000 */
[----:B------:R-:W-:Y:S01]  /*21d50*/  ISETP.GE.AND P0, PT, R24, R8, PT ;  /* 0x000000081800720c */ /* 0x000fe20003f06270 */
[C---:B------:R-:W-:Y:S01]  /*21d60*/  VIADD R185, R229.reuse, 0x70 ;  /* 0x00000070e5b97836 */ /* 0x040fe20000000000 */
[----:B------:R0:W1:Y:S01]  /*21d70*/  SHFL.IDX PT, R24, R0, RZ, 0x1c1f ;  /* 0x001c1fff00187589 */ /* 0x00006200000e0000 */
[C---:B------:R-:W-:Y:S01]  /*21d80*/  VIADD R187, R229.reuse, 0x68 ;  /* 0x00000068e5bb7836 */ /* 0x040fe20000000000 */
[----:B------:R-:W-:Y:S01]  /*21d90*/  PRMT R6, RZ, 0x654, R6 ;  /* 0x00000654ff067816 */ /* 0x000fe20000000006 */
[C---:B------:R-:W-:Y:S01]  /*21da0*/  VIADD R189, R229.reuse, 0x60 ;  /* 0x00000060e5bd7836 */ /* 0x040fe20000000000 */
[----:B------:R0:W2:Y:S01]  /*21db0*/  SHFL.IDX PT, R10, R9, RZ, 0x1c1f ;  /* 0x001c1fff090a7589 */ /* 0x0000a200000e0000 */
[C---:B------:R-:W-:Y:S01]  /*21dc0*/  VIADD R191, R229.reuse, 0x58 ;  /* 0x00000058e5bf7836 */ /* 0x040fe20000000000 */
[----:B------:R0:W-:Y:S01]  /*21dd0*/  SYNCS.ARRIVE.TRANS64.RED.A1T0 RZ, [R6+URZ], RZ ;  /* 0x000000ff06ff79a7 */ /* 0x0001e2000810043f */
        /* <DEDUP_REMOVED lines=32> */
[----:B------:R-:W-:-:S02]  /*21fe0*/  VIADD R162, R229, 0xc8 ;  /* 0x000000c8e5a27836 */ /* 0x000fc40000000000 */
[C---:B------:R-:W-:Y:S02]  /*21ff0*/  VIADD R164, R229.reuse, 0xc0 ;  /* 0x000000c0e5a47836 */ /* 0x040fe40000000000 */
[C---:B------:R-:W-:Y:S02]  /*22000*/  VIADD R166, R229.reuse, 0xb8 ;  /* 0x000000b8e5a67836 */ /* 0x040fe40000000000 */
[C---:B------:R-:W-:Y:S02]  /*22010*/  VIADD R168, R229.reuse, 0xb0 ;  /* 0x000000b0e5a87836 */ /* 0x040fe40000000000 */
[C---:B------:R-:W-:Y:S02]  /*22020*/  VIADD R170, R229.reuse, 0xa8 ;  /* 0x000000a8e5aa7836 */ /* 0x040fe40000000000 */
[C---:B------:R-:W-:Y:S02]  /*22030*/  VIADD R172, R229.reuse, 0xa0 ;  /* 0x000000a0e5ac7836 */ /* 0x040fe40000000000 */
        /* <DEDUP_REMOVED lines=18> */
[----:B------:R-:W-:Y:S01]  /*22160*/  VIADD R213, R229, 0x8 ;  /* 0x00000008e5d57836 */ /* 0x000fe20000000000 */
[----:B012---:R-:W-:Y:S06]  /*22170*/  @P0 BRA `(.L_x_1816) ;  /* 0x0000000800080947 */ /* 0x007fec0003800000 */
[----:B------:R-:W-:Y:S01]  /*22180*/  ULDC UR4, c[0x0][0xac8] ;  /* 0x0002b20000047ab9 */ /* 0x000fe20000000800 */
[----:B------:R-:W-:Y:S01]  /*22190*/  ULDC.64 UR6, c[0x0][0x208] ;  /* 0x0000820000067ab9 */ /* 0x000fe20000000a00 */
[----:B------:R-:W-:Y:S02]  /*221a0*/  ISETP.GE.AND P0, PT, R229, UR4, PT ;  /* 0x00000004e5007c0c */ /* 0x000fe4000bf06270 */
[----:B------:R-:W-:Y:S02]  /*221b0*/  ISETP.GE.AND P5, PT, R190, UR4, PT ;  /* 0x00000004be007c0c */ /* 0x000fe4000bfa6270 */
[----:B------:R-:W-:Y:S02]  /*221c0*/  ISETP.GE.AND P4, PT, R188, UR4, PT ;  /* 0x00000004bc007c0c */ /* 0x000fe4000bf86270 */
[----:B------:R-:W-:-:S07]  /*221d0*/  ISETP.GE.AND P3, PT, R186, UR4, PT ;  /* 0x00000004ba007c0c */ /* 0x000fce000bf66270 */
[----:B------:R-:W-:-:S04]  /*221e0*/  @!P0 LEA R6, P1, R229, R24, 0x2 ;  /* 0x00000018e5068211 */ /* 0x000fc800078210ff */
[----:B------:R-:W-:-:S05]  /*221f0*/  @!P0 LEA.HI.X R7, R229, R10, R215, 0x2, P1 ;  /* 0x0000000ae5078211 */ /* 0x000fca00008f14d7 */
        /* <DEDUP_REMOVED lines=55> */
[----:B-1----:R-:W-:Y:S02]  /*22570*/  @!P1 LEA R12, P5, R182, R24, 0x2 ;  /* 0x00000018b60c9211 */ /* 0x002fe400078a10ff */
[----:B------:R-:W-:-:S02]  /*22580*/  @!P0 LEA.HI.X R7, R184, R10, R185, 0x2, P4 ;  /* 0x0000000ab8078211 */ /* 0x000fc400020f14b9 */
[----:B------:R-:W-:Y:S02]  /*22590*/  ISETP.GE.AND P4, PT, R176, UR4, PT ;  /* 0x00000004b0007c0c */ /* 0x000fe4000bf86270 */
[----:B------:R-:W-:Y:S01]  /*225a0*/  @!P1 LEA.HI.X R13, R182, R10, R183, 0x2, P5 ;  /* 0x0000000ab60d9211 */ /* 0x000fe200028f14b7 */
[----:B------:R0:W-:Y:S01]  /*225b0*/  @!P0 ST.E.64 desc[UR6][R6.64], R80 ;  /* 0x0000005006008985 */ /* 0x0001e2000c101b06 */
[----:B--2---:R-:W-:Y:S02]  /*225c0*/  @!P2 LEA R14, P6, R180, R24, 0x2 ;  /* 0x00000018b40ea211 */ /* 0x004fe400078c10ff */
[----:B------:R-:W-:Y:S01]  /*225d0*/  ISETP.GE.AND P5, PT, R174, UR4, PT ;  /* 0x00000004ae007c0c */ /* 0x000fe2000bfa6270 */
[----:B------:R1:W-:Y:S01]  /*225e0*/  @!P1 ST.E.64 desc[UR6][R12.64], R84 ;  /* 0x000000540c009985 */ /* 0x0003e2000c101b06 */
[----:B------:R-:W-:Y:S02]  /*225f0*/  @!P2 LEA.HI.X R15, R180, R10, R181, 0x2, P6 ;  /* 0x0000000ab40fa211 */ /* 0x000fe400030f14b5 */
[----:B------:R-:W-:-:S03]  /*22600*/  ISETP.GE.AND P1, PT, R170, UR4, PT ;  /* 0x00000004aa007c0c */ /* 0x000fc6000bf26270 */
[----:B------:R2:W-:Y:S01]  /*22610*/  @!P2 ST.E.64 desc[UR6][R14.64], R88 ;  /* 0x000000580e00a985 */ /* 0x0005e2000c101b06 */
[----:B------:R-:W-:Y:S02]  /*22620*/  ISETP.GE.AND P2, PT, R172, UR4, PT ;  /* 0x00000004ac007c0c */ /* 0x000fe4000bf46270 */
[-C--:B0-----:R-:W-:Y:S02]  /*22630*/  @!P3 LEA R6, P6, R178, R24.reuse, 0x2 ;  /* 0x00000018b206b211 */ /* 0x081fe400078c10ff */
[----:B-1----:R-:W-:Y:S02]  /*22640*/  @!P4 LEA R12, P0, R176, R24, 0x2 ;  /* 0x00000018b00cc211 */ /* 0x002fe400078010ff */
[-C--:B------:R-:W-:Y:S02]  /*22650*/  @!P3 LEA.HI.X R7, R178, R10.reuse, R179, 0x2, P6 ;  /* 0x0000000ab207b211 */ /* 0x080fe400030f14b3 */
[----:B------:R-:W-:Y:S02]  /*22660*/  @!P4 LEA.HI.X R13, R176, R10, R177, 0x2, P0 ;  /* 0x0000000ab00dc211 */ /* 0x000fe400000f14b1 */
[----:B--2---:R-:W-:Y:S01]  /*22670*/  @!P5 LEA R14, P6, R174, R24, 0x2 ;  /* 0x00000018ae0ed211 */ /* 0x004fe200078c10ff */
[----:B------:R0:W-:Y:S01]  /*22680*/  @!P3 ST.E.64 desc[UR6][R6.64], R92 ;  /* 0x0000005c0600b985 */ /* 0x0001e2000c101b06 */
[----:B------:R-:W-:-:S02]  /*22690*/  ISETP.GE.AND P0, PT, R168, UR4, PT ;  /* 0x00000004a8007c0c */ /* 0x000fc4000bf06270 */
[----:B------:R-:W-:Y:S01]  /*226a0*/  @!P5 LEA.HI.X R15, R174, R10, R175, 0x2, P6 ;  /* 0x0000000aae0fd211 */ /* 0x000fe200030f14af */
[----:B------:R-:W-:Y:S01]  /*226b0*/  @!P4 ST.E.64 desc[UR6][R12.64], R96 ;  /* 0x000000600c00c985 */ /* 0x000fe2000c101b06 */
[----:B------:R-:W-:-:S03]  /*226c0*/  ISETP.GE.AND P4, PT, R164, UR4, PT ;  /* 0x00000004a4007c0c */ /* 0x000fc6000bf86270 */
[----:B------:R1:W-:Y:S01]  /*226d0*/  @!P5 ST.E.64 desc[UR6][R14.64], R2 ;  /* 0x000000020e00d985 */ /* 0x0003e2000c101b06 */
[----:B------:R-:W-:Y:S02]  /*226e0*/  ISETP.GE.AND P5, PT, R166, UR4, PT ;  /* 0x00000004a6007c0c */ /* 0x000fe4000bfa6270 */
[----:B0-----:R-:W-:-:S04]  /*226f0*/  @!P1 LEA R6, P3, R170, R24, 0x2 ;  /* 0x00000018aa069211 */ /* 0x001fc800078610ff */
[----:B------:R-:W-:Y:S02]  /*22700*/  @!P1 LEA.HI.X R7, R170, R10, R171, 0x2, P3 ;  /* 0x0000000aaa079211 */ /* 0x000fe400018f14ab */
[----:B------:R-:W-:Y:S02]  /*22710*/  ISETP.GE.AND P3, PT, R162, UR4, PT ;  /* 0x00000004a2007c0c */ /* 0x000fe4000bf66270 */
[----:B-1----:R-:W-:-:S04]  /*22720*/  @!P2 LEA R2, P6, R172, R24, 0x2 ;  /* 0x00000018ac02a211 */ /* 0x002fc800078c10ff */
        /* <DEDUP_REMOVED lines=10> */
[----:B--2---:R-:W-:Y:S02]  /*227d0*/  @!P3 LEA R12, P6, R162, R24, 0x2 ;  /* 0x00000018a20cb211 */ /* 0x004fe400078c10ff */
[----:B------:R-:W-:Y:S01]  /*227e0*/  ISETP.GE.AND P1, PT, R158, UR4, PT ;  /* 0x000000049e007c0c */ /* 0x000fe2000bf26270 */
[----:B------:R0:W-:Y:S01]  /*227f0*/  @!P5 ST.E.64 desc[UR6][R2.64], R116 ;  /* 0x000000740200d985 */ /* 0x0001e2000c101b06 */
[-C--:B------:R-:W-:Y:S02]  /*22800*/  @!P4 LEA.HI.X R7, R164, R10.reuse, R165, 0x2, P2 ;  /* 0x0000000aa407c211 */ /* 0x080fe400010f14a5 */
[----:B------:R-:W-:Y:S02]  /*22810*/  @!P3 LEA.HI.X R13, R162, R10, R163, 0x2, P6 ;  /* 0x0000000aa20db211 */ /* 0x000fe400030f14a3 */
[----:B------:R-:W-:Y:S01]  /*22820*/  ISETP.GE.AND P2, PT, R152, UR4, PT ;  /* 0x0000000498007c0c */ /* 0x000fe2000bf46270 */
[----:B------:R1:W-:Y:S01]  /*22830*/  @!P4 ST.E.64 desc[UR6][R6.64], R120 ;  /* 0x000000780600c985 */ /* 0x0003e2000c101b06 */
[----:B------:R-:W-:-:S03]  /*22840*/  ISETP.GE.AND P4, PT, R156, UR4, PT ;  /* 0x000000049c007c0c */ /* 0x000fc6000bf86270 */
[----:B------:R2:W-:Y:S01]  /*22850*/  @!P3 ST.E.64 desc[UR6][R12.64], R124 ;  /* 0x0000007c0c00b985 */ /* 0x0005e2000c101b06 */
[----:B------:R-:W-:Y:S02]  /*22860*/  ISETP.GE.AND P3, PT, R154, UR4, PT ;  /* 0x000000049a007c0c */ /* 0x000fe4000bf66270 */
[----:B0-----:R-:W-:-:S04]  /*22870*/  @!P0 LEA R2, P5, R160, R24, 0x2 ;  /* 0x00000018a0028211 */ /* 0x001fc800078a10ff */
[----:B------:R-:W-:Y:S02]  /*22880*/  @!P0 LEA.HI.X R3, R160, R10, R161, 0x2, P5 ;  /* 0x0000000aa0038211 */ /* 0x000fe400028f14a1 */
[----:B------:R-:W-:Y:S02]  /*22890*/  ISETP.GE.AND P5, PT, R100, UR4, PT ;  /* 0x0000000464007c0c */ /* 0x000fe4000bfa6270 */
[C---:B-1----:R-:W-:Y:S01]  /*228a0*/  @!P1 LEA R6, P6, R158.reuse, R24, 0x2 ;  /* 0x000000189e069211 */ /* 0x042fe200078c10ff */
[----:B------:R0:W-:Y:S03]  /*228b0*/  @!P0 ST.E.64 desc[UR6][R2.64], R128 ;  /* 0x0000008002008985 */ /* 0x0001e6000c101b06 */
[----:B------:R-:W-:Y:S02]  /*228c0*/  @!P1 LEA.HI.X R7, R158, R10, R159, 0x2, P6 ;  /* 0x0000000a9e079211 */ /* 0x000fe400030f149f */
[----:B--2---:R-:W-:-:S03]  /*228d0*/  @!P3 LEA R12, P6, R154, R24, 0x2 ;  /* 0x000000189a0cb211 */ /* 0x004fc600078c10ff */
[----:B------:R1:W-:Y:S01]  /*228e0*/  @!P1 ST.E.64 desc[UR6][R6.64], R132 ;  /* 0x0000008406009985 */ /* 0x0003e2000c101b06 */
[----:B------:R-:W-:Y:S02]  /*228f0*/  @!P3 LEA.HI.X R13, R154, R10, R155, 0x2, P6 ;  /* 0x0000000a9a0db211 */ /* 0x000fe400030f149b */
[----:B0-----:R-:W-:-:S04]  /*22900*/  @!P4 LEA R2, P0, R156, R24, 0x2 ;  /* 0x000000189c02c211 */ /* 0x001fc800078010ff */
[----:B------:R-:W-:Y:S02]  /*22910*/  @!P4 LEA.HI.X R3, R156, R10, R157, 0x2, P0 ;  /* 0x0000000a9c03c211 */ /* 0x000fe400000f149d */
[-C--:B------:R-:W-:Y:S02]  /*22920*/  @!P5 LEA R14, P0, R100, R24.reuse, 0x2 ;  /* 0x00000018640ed211 */ /* 0x080fe400078010ff */
[----:B-1----:R-:W-:Y:S01]  /*22930*/  @!P2 LEA R6, P1, R152, R24, 0x2 ;  /* 0x000000189806a211 */ /* 0x002fe200078210ff */
[----:B------:R0:W-:Y:S01]  /*22940*/  @!P4 ST.E.64 desc[UR6][R2.64], R136 ;  /* 0x000000880200c985 */ /* 0x0001e2000c101b06 */
[-C--:B------:R-:W-:Y:S02]  /*22950*/  @!P5 LEA.HI.X R15, R100, R10.reuse, R101, 0x2, P0 ;  /* 0x0000000a640fd211 */ /* 0x080fe400000f1465 */
[----:B------:R-:W-:Y:S01]  /*22960*/  @!P2 LEA.HI.X R7, R152, R10, R153, 0x2, P1 ;  /* 0x0000000a9807a211 */ /* 0x000fe200008f1499 */
[----:B------:R0:W-:Y:S04]  /*22970*/  @!P3 ST.E.64 desc[UR6][R12.64], R140 ;  /* 0x0000008c0c00b985 */ /* 0x0001e8000c101b06 */
[----:B------:R0:W-:Y:S04]  /*22980*/  @!P2 ST.E.64 desc[UR6][R6.64], R144 ;  /* 0x000000900600a985 */ /* 0x0001e8000c101b06 */
[----:B------:R0:W-:Y:S02]  /*22990*/  @!P5 ST.E.64 desc[UR6][R14.64], R148 ;  /* 0x000000940e00d985 */ /* 0x0001e4000c101b06 */
.L_x_1816:
[----:B------:R-:W-:Y:S05]  /*229a0*/  BSYNC B1 ;  /* 0x0000000000017941 */ /* 0x000fea0003800000 */
.L_x_1815:
[----:B------:R-:W-:Y:S01]  /*229b0*/  ISETP.GE.AND P0, PT, R11, R8, PT ;  /* 0x000000080b00720c */ /* 0x000fe20003f06270 */
[----:B------:R-:W1:Y:S04]  /*229c0*/  SHFL.IDX PT, R9, R9, 0x1, 0x1c1f ;  /* 0x003c1f0009097f89 */ /* 0x000e6800000e0000 */
[----:B------:R-:W2:Y:S08]  /*229d0*/  SHFL.IDX PT, R0, R0, 0x1, 0x1c1f ;  /* 0x003c1f0000007f89 */ /* 0x000eb000000e0000 */
[----:B------:R-:W-:Y:S05]  /*229e0*/  @P0 BRA `(.L_x_1814) ;  /* 0x0000001400d00947 */ /* 0x000fea0003800000 */
[----:B------:R-:W-:Y:S01]  /*229f0*/  ULDC UR4, c[0x0][0xac8] ;  /* 0x0002b20000047ab9 */ /* 0x000fe20000000800 */
[----:B------:R-:W-:Y:S01]  /*22a00*/  ULDC.64 UR6, c[0x0][0x208] ;  /* 0x0000820000067ab9 */ /* 0x000fe20000000a00 */
[----:B------:R-:W-:Y:S02]  /*22a10*/  ISETP.GE.AND P4, PT, R229, UR4, PT ;  /* 0x00000004e5007c0c */ /* 0x000fe4000bf86270 */
[----:B------:R-:W-:Y:S02]  /*22a20*/  ISETP.GE.AND P2, PT, R213, UR4, PT ;  /* 0x00000004d5007c0c */ /* 0x000fe4000bf46270 */
[----:B------:R-:W-:Y:S02]  /*22a30*/  ISETP.GE.AND P1, PT, R211, UR4, PT ;  /* 0x00000004d3007c0c */ /* 0x000fe4000bf26270 */
[----:B------:R-:W-:-:S07]  /*22a40*/  ISETP.GE.AND P0, PT, R209, UR4, PT ;  /* 0x00000004d1007c0c */ /* 0x000fce000bf06270 */
[----:B0-2---:R-:W-:-:S04]  /*22a50*/  @!P4 LEA R2, P3, R229, R0, 0x2 ;  /* 0x00000000e502c211 */ /* 0x005fc800078610ff */
[----:B-1----:R-:W-:Y:S02]  /*22a60*/  @!P4 LEA.HI.X R3, R229, R9, R215, 0x2, P3 ;  /* 0x00000009e503c211 */ /* 0x002fe400018f14d7 */
[----:B------:R-:W-:-:S03]  /*22a70*/  ISETP.GE.AND P3, PT, R207, UR4, PT ;  /* 0x00000004cf007c0c */ /* 0x000fc6000bf66270 */
[----:B------:R0:W-:Y:S01]  /*22a80*/  @!P4 ST.E.64 desc[UR6][R2.64], R4 ;  /* 0x000000040200c985 */ /* 0x0001e2000c101b06 */
[----:B------:R-:W-:Y:S02]  /*22a90*/  ISETP.GE.AND P4, PT, R204, UR4, PT ;  /* 0x00000004cc007c0c */ /* 0x000fe4000bf86270 */
[-C--:B0-----:R-:W-:Y:S02]  /*22aa0*/  @!P2 LEA R2, P6, R213, R0.reuse, 0x2 ;  /* 0x00000000d502a211 */ /* 0x081fe400078c10ff */
[-C--:B------:R-:W-:Y:S02]  /*22ab0*/  @!P1 LEA R4, P5, R211, R0.reuse, 0x2 ;  /* 0x00000000d3049211 */ /* 0x080fe400078a10ff */
[-C--:B------:R-:W-:Y:S02]  /*22ac0*/  @!P2 LEA.HI.X R3, R213, R9.reuse, R214, 0x2, P6 ;  /* 0x00000009d503a211 */ /* 0x080fe400030f14d6 */
[----:B------:R-:W-:Y:S02]  /*22ad0*/  @!P0 LEA R6, P6, R209, R0, 0x2 ;  /* 0x00000000d1068211 */ /* 0x000fe400078c10ff */
[----:B------:R-:W-:Y:S01]  /*22ae0*/  @!P1 LEA.HI.X R5, R211, R9, R212, 0x2, P5 ;  /* 0x00000009d3059211 */ /* 0x000fe200028f14d4 */
[----:B------:R0:W-:Y:S01]  /*22af0*/  @!P2 ST.E.64 desc[UR6][R2.64], R30 ;  /* 0x0000001e0200a985 */ /* 0x0001e2000c101b06 */
[----:B------:R-:W-:-:S02]  /*22b00*/  ISETP.GE.AND P5, PT, R202, UR4, PT ;  /* 0x00000004ca007c0c */ /* 0x000fc4000bfa6270 */
[----:B------:R-:W-:Y:S01]  /*22b10*/  @!P0 LEA.HI.X R7, R209, R9, R210, 0x2, P6 ;  /* 0x00000009d1078211 */ /* 0x000fe200030f14d2 */
[----:B------:R1:W-:Y:S04]  /*22b20*/  @!P1 ST.E.64 desc[UR6][R4.64], R34 ;  /* 0x0000002204009985 */ /* 0x0003e8000c101b06 */
[----:B------:R2:W-:Y:S01]  /*22b30*/  @!P0 ST.E.64 desc[UR6][R6.64], R38 ;  /* 0x0000002606008985 */ /* 0x0005e2000c101b06 */
[----:B------:R-:W-:Y:S02]  /*22b40*/  ISETP.GE.AND P0, PT, R198, UR4, PT ;  /* 0x00000004c6007c0c */ /* 0x000fe4000bf06270 */
[-C--:B0-----:R-:W-:Y:S02]  /*22b50*/  @!P3 LEA R2, P1, R207, R0.reuse, 0x2 ;  /* 0x00000000cf02b211 */ /* 0x081fe400078210ff */
[----:B-1----:R-:W-:-:S02]  /*22b60*/  @!P4 LEA R4, P2, R204, R0, 0x2 ;  /* 0x00000000cc04c211 */ /* 0x002fc400078410ff */
[-C--:B------:R-:W-:Y:S02]  /*22b70*/  @!P3 LEA.HI.X R3, R207, R9.reuse, R208, 0x2, P1 ;  /* 0x00000009cf03b211 */ /* 0x080fe400008f14d0 */
[----:B------:R-:W-:Y:S02]  /*22b80*/  ISETP.GE.AND P1, PT, R196, UR4, PT ;  /* 0x00000004c4007c0c */ /* 0x000fe4000bf26270 */
[----:B------:R-:W-:Y:S01]  /*22b90*/  @!P4 LEA.HI.X R5, R204, R9, R206, 0x2, P2 ;  /* 0x00000009cc05c211 */ /* 0x000fe200010f14ce */
[----:B------:R0:W-:Y:S01]  /*22ba0*/  @!P3 ST.E.64 desc[UR6][R2.64], R42 ;  /* 0x0000002a0200b985 */ /* 0x0001e2000c101b06 */
[----:B------:R-:W-:Y:S02]  /*22bb0*/  ISETP.GE.AND P2, PT, R194, UR4, PT ;  /* 0x00000004c2007c0c */ /* 0x000fe4000bf46270 */
[----:B--2---:R-:W-:Y:S01]  /*22bc0*/  @!P5 LEA R6, P6, R202, R0, 0x2 ;  /* 0x00000000ca06d211 */ /* 0x004fe200078c10ff */
[----:B------:R1:W-:Y:S01]  /*22bd0*/  @!P4 ST.E.64 desc[UR6][R4.64], R46 ;  /* 0x0000002e0400c985 */ /* 0x0003e2000c101b06 */
[----:B------:R-:W-:-:S02]  /*22be0*/  ISETP.GE.AND P3, PT, R192, UR4, PT ;  /* 0x00000004c0007c0c */ /* 0x000fc4000bf66270 */
[----:B------:R-:W-:Y:S02]  /*22bf0*/  @!P5 LEA.HI.X R7, R202, R9, R203, 0x2, P6 ;  /* 0x00000009ca07d211 */ /* 0x000fe400030f14cb */
[----:B------:R-:W-:-:S03]  /*22c00*/  ISETP.GE.AND P4, PT, R190, UR4, PT ;  /* 0x00000004be007c0c */ /* 0x000fc6000bf86270 */
[----:B------:R2:W-:Y:S01]  /*22c10*/  @!P5 ST.E.64 desc[UR6][R6.64], R50 ;  /* 0x000000320600d985 */ /* 0x0005e2000c101b06 */
[-C--:B0-----:R-:W-:Y:S02]  /*22c20*/  @!P0 LEA R2, P6, R198, R0.reuse, 0x2 ;  /* 0x00000000c6028211 */ /* 0x081fe400078c10ff */
[-C--:B-1----:R-:W-:Y:S02]  /*22c30*/  @!P1 LEA R4, P5, R196, R0.reuse, 0x2 ;  /* 0x00000000c4049211 */ /* 0x082fe400078a10ff */
[-C--:B------:R-:W-:Y:S02]  /*22c40*/  @!P0 LEA.HI.X R3, R198, R9.reuse, R199, 0x2, P6 ;  /* 0x00000009c6038211 */ /* 0x080fe400030f14c7 */
[----:B------:R-:W-:Y:S02]  /*22c50*/  @!P1 LEA.HI.X R5, R196, R9, R197, 0x2, P5 ;  /* 0x00000009c4059211 */ /* 0x000fe400028f14c5 */
[----:B------:R-:W-:Y:S01]  /*22c60*/  ISETP.GE.AND P5, PT, R188, UR4, PT ;  /* 0x00000004bc007c0c */ /* 0x000fe2000bfa6270 */
[----:B------:R0:W-:Y:S01]  /*22c70*/  @!P0 ST.E.64 desc[UR6][R2.64], R54 ;  /* 0x0000003602008985 */ /* 0x0001e2000c101b06 */
[----:B--2---:R-:W-:-:S02]  /*22c80*/  @!P2 LEA R6, P6, R194, R0, 0x2 ;  /* 0x00000000c206a211 */ /* 0x004fc400078c10ff */
[----:B------:R-:W-:Y:S01]  /*22c90*/  ISETP.GE.AND P0, PT, R186, UR4, PT ;  /* 0x00000004ba007c0c */ /* 0x000fe2000bf06270 */
[----:B------:R1:W-:Y:S01]  /*22ca0*/  @!P1 ST.E.64 desc[UR6][R4.64], R58 ;  /* 0x0000003a04009985 */ /* 0x0003e2000c101b06 */
        /* <DEDUP_REMOVED lines=14> */
[----:B0-----:R-:W-:-:S04]  /*22d90*/  @!P0 LEA R2, P4, R186, R0, 0x2 ;  /* 0x00000000ba028211 */ /* 0x001fc800078810ff */
[-C--:B------:R-:W-:Y:S02]  /*22da0*/  @!P0 LEA.HI.X R3, R186, R9.reuse, R187, 0x2, P4 ;  /* 0x00000009ba038211 */ /* 0x080fe400020f14bb */
[----:B------:R-:W-:Y:S02]  /*22db0*/  ISETP.GE.AND P4, PT, R178, UR4, PT ;  /* 0x00000004b2007c0c */ /* 0x000fe4000bf86270 */
[-C--:B-1----:R-:W-:Y:S01]  /*22dc0*/  @!P1 LEA R4, P3, R184, R0.reuse, 0x2 ;  /* 0x00000000b8049211 */ /* 0x082fe200078610ff */
[----:B------:R0:W-:Y:S01]  /*22dd0*/  @!P0 ST.E.64 desc[UR6][R2.64], R78 ;  /* 0x0000004e02008985 */ /* 0x0001e2000c101b06 */
[----:B--2---:R-:W-:Y:S02]  /*22de0*/  @!P2 LEA R6, P6, R182, R0, 0x2 ;  /* 0x00000000b606a211 */ /* 0x004fe400078c10ff */
        /* <DEDUP_REMOVED lines=11> */
[----:B------:R-:W-:Y:S02]  /*22ea0*/  ISETP.GE.AND P5, PT, R168, UR4, PT ;  /* 0x00000004a8007c0c */ /* 0x000fe4000bfa6270 */
[-C--:B------:R-:W-:Y:S02]  /*22eb0*/  @!P4 LEA.HI.X R5, R178, R9.reuse, R179, 0x2, P0 ;  /* 0x00000009b205c211 */ /* 0x080fe400000f14b3 */
[----:B------:R-:W-:Y:S02]  /*22ec0*/  ISETP.GE.AND P0, PT, R170, UR4, PT ;  /* 0x00000004aa007c0c */ /* 0x000fe4000bf06270 */
[----:B--2---:R-:W-:Y:S01]  /*22ed0*/  @!P3 LEA R6, P6, R176, R0, 0x2 ;  /* 0x00000000b006b211 */ /* 0x004fe200078c10ff */
[----:B------:R1:W-:Y:S01]  /*22ee0*/  @!P4 ST.E.64 desc[UR6][R4.64], R94 ;  /* 0x0000005e0400c985 */ /* 0x0003e2000c101b06 */
[----:B------:R-:W-:Y:S02]  /*22ef0*/  ISETP.GE.AND P4, PT, R166, UR4, PT ;  /* 0x00000004a6007c0c */ /* 0x000fe4000bf86270 */
[----:B------:R-:W-:-:S02]  /*22f00*/  @!P3 LEA.HI.X R7, R176, R9, R177, 0x2, P6 ;  /* 0x00000009b007b211 */ /* 0x000fc400030f14b1 */
[----:B0-----:R-:W-:-:S03]  /*22f10*/  @!P2 LEA R2, P6, R174, R0, 0x2 ;  /* 0x00000000ae02a211 */ /* 0x001fc600078c10ff */
[----:B------:R0:W-:Y:S01]  /*22f20*/  @!P3 ST.E.64 desc[UR6][R6.64], R98 ;  /* 0x000000620600b985 */ /* 0x0001e2000c101b06 */
[----:B------:R-:W-:Y:S02]  /*22f30*/  @!P2 LEA.HI.X R3, R174, R9, R175, 0x2, P6 ;  /* 0x00000009ae03a211 */ /* 0x000fe400030f14af */
[----:B-1----:R-:W-:-:S03]  /*22f40*/  @!P1 LEA R4, P3, R172, R0, 0x2 ;  /* 0x00000000ac049211 */ /* 0x002fc600078610ff */
[----:B------:R1:W-:Y:S01]  /*22f50*/  @!P2 ST.E.64 desc[UR6][R2.64], R102 ;  /* 0x000000660200a985 */ /* 0x0003e2000c101b06 */
[-C--:B------:R-:W-:Y:S02]  /*22f60*/  @!P1 LEA.HI.X R5, R172, R9.reuse, R173, 0x2, P3 ;  /* 0x00000009ac059211 */ /* 0x080fe400018f14ad */
[----:B------:R-:W-:Y:S02]  /*22f70*/  ISETP.GE.AND P3, PT, R164, UR4, PT ;  /* 0x00000004a4007c0c */ /* 0x000fe4000bf66270 */
[CC--:B0-----:R-:W-:Y:S01]  /*22f80*/  @!P0 LEA R6, P6, R170.reuse, R0.reuse, 0x2 ;  /* 0x00000000aa068211 */ /* 0x0c1fe200078c10ff */
[----:B------:R0:W-:Y:S03]  /*22f90*/  @!P1 ST.E.64 desc[UR6][R4.64], R106 ;  /* 0x0000006a04009985 */ /* 0x0001e6000c101b06 */
[----:B------:R-:W-:Y:S02]  /*22fa0*/  @!P0 LEA.HI.X R7, R170, R9, R171, 0x2, P6 ;  /* 0x00000009aa078211 */ /* 0x000fe400030f14ab */
[----:B-1----:R-:W-:-:S03]  /*22fb0*/  @!P5 LEA R2, P1, R168, R0, 0x2 ;  /* 0x00000000a802d211 */ /* 0x002fc600078210ff */
        /* <DEDUP_REMOVED lines=8> */
[-C--:B-1----:R-:W-:Y:S01]  /*23040*/  @!P3 LEA R6, P6, R164, R0.reuse, 0x2 ;  /* 0x00000000a406b211 */ /* 0x082fe200078c10ff */
[----:B------:R1:W-:Y:S01]  /*23050*/  @!P4 ST.E.64 desc[UR6][R4.64], R118 ;  /* 0x000000760400c985 */ /* 0x0003e2000c101b06 */
[----:B------:R-:W-:Y:S02]  /*23060*/  ISETP.GE.AND P4, PT, R158, UR4, PT ;  /* 0x000000049e007c0c */ /* 0x000fe4000bf86270 */
[----:B------:R-:W-:Y:S02]  /*23070*/  @!P3 LEA.HI.X R7, R164, R9, R165, 0x2, P6 ;  /* 0x00000009a407b211 */ /* 0x000fe400030f14a5 */
[----:B0-----:R-:W-:-:S03]  /*23080*/  @!P1 LEA R2, P6, R160, R0, 0x2 ;  /* 0x00000000a0029211 */ /* 0x001fc600078c10ff */
[----:B------:R0:W-:Y:S01]  /*23090*/  @!P3 ST.E.64 desc[UR6][R6.64], R122 ;  /* 0x0000007a0600b985 */ /* 0x0001e2000c101b06 */
[----:B------:R-:W-:Y:S02]  /*230a0*/  ISETP.GE.AND P3, PT, R156, UR4, PT ;  /* 0x000000049c007c0c */ /* 0x000fe4000bf66270 */
[----:B------:R-:W-:Y:S02]  /*230b0*/  @!P1 LEA.HI.X R3, R160, R9, R161, 0x2, P6 ;  /* 0x00000009a0039211 */ /* 0x000fe400030f14a1 */
[----:B-1----:R-:W-:-:S04]  /*230c0*/  @!P0 LEA R4, P5, R162, R0, 0x2 ;  /* 0x00000000a2048211 */ /* 0x002fc800078a10ff */
[----:B------:R-:W-:Y:S02]  /*230d0*/  @!P0 LEA.HI.X R5, R162, R9, R163, 0x2, P5 ;  /* 0x00000009a2058211 */ /* 0x000fe400028f14a3 */
[----:B------:R-:W-:-:S03]  /*230e0*/  ISETP.GE.AND P5, PT, R152, UR4, PT ;  /* 0x0000000498007c0c */ /* 0x000fc6000bfa6270 */
[----:B------:R1:W-:Y:S04]  /*230f0*/  @!P0 ST.E.64 desc[UR6][R4.64], R126 ;  /* 0x0000007e04008985 */ /* 0x0003e8000c101b06 */
[----:B------:R2:W-:Y:S01]  /*23100*/  @!P1 ST.E.64 desc[UR6][R2.64], R130 ;  /* 0x0000008202009985 */ /* 0x0005e2000c101b06 */
[----:B0-----:R-:W-:-:S04]  /*23110*/  @!P2 LEA R6, P1, R154, R0, 0x2 ;  /* 0x000000009a06a211 */ /* 0x001fc800078210ff */
[----:B------:R-:W-:Y:S02]  /*23120*/  @!P2 LEA.HI.X R7, R154, R9, R155, 0x2, P1 ;  /* 0x000000099a07a211 */ /* 0x000fe400008f149b */
[----:B-1----:R-:W-:-:S04]  /*23130*/  @!P4 LEA R4, P0, R158, R0, 0x2 ;  /* 0x000000009e04c211 */ /* 0x002fc800078010ff */
[-C--:B------:R-:W-:Y:S02]  /*23140*/  @!P4 LEA.HI.X R5, R158, R9.reuse, R159, 0x2, P0 ;  /* 0x000000099e05c211 */ /* 0x080fe400000f149f */
[-C--:B------:R-:W-:Y:S02]  /*23150*/  @!P5 LEA R10, P0, R152, R0.reuse, 0x2 ;  /* 0x00000000980ad211 */ /* 0x080fe400078010ff */
[----:B--2---:R-:W-:Y:S01]  /*23160*/  @!P3 LEA R2, P6, R156, R0, 0x2 ;  /* 0x000000009c02b211 */ /* 0x004fe200078c10ff */
        /* <DEDUP_REMOVED lines=8> */
[----:B---3--:R-:W-:Y:S01]  /*231f0*/  LEA R2, P0, R100, R0, 0x2 ;  /* 0x0000000064027211 */ /* 0x008fe200078010ff */
[----:B------:R-:W-:-:S03]  /*23200*/  ULDC.64 UR4, c[0x0][0x208] ;  /* 0x0000820000047ab9 */ /* 0x000fc60000000a00 */
[----:B------:R-:W-:-:S05]  /*23210*/  LEA.HI.X R3, R100, R9, R101, 0x2, P0 ;  /* 0x0000000964037211 */ /* 0x000fca00000f1465 */
[----:B------:R4:W-:Y:S01]  /*23220*/  ST.E.64 desc[UR4][R2.64], R150 ;  /* 0x0000009602007985 */ /* 0x0009e2000c101b04 */
[----:B------:R-:W-:Y:S05]  /*23230*/  BRA `(.L_x_1814) ;  /* 0x0000000c00bc7947 */ /* 0x000fea0003800000 */
.L_x_1805:
[----:B------:R-:W2:Y:S01]  /*23240*/  LDL R7, [R1+0x4c] ;  /* 0x00004c0001077983 */ /* 0x000ea20000100800 */
[----:B------:R-:W-:Y:S01]  /*23250*/  ULDC.64 UR4, c[0x0][0xc08] ;  /* 0x0003020000047ab9 */ /* 0x000fe20000000a00 */
[----:B------:R-:W3:Y:S02]  /*23260*/  LDC.64 R2, c[0x0][0xc00] ;  /* 0x00030000ff027b82 */ /* 0x000ee40000000a00 */
[----:B------:R-:W3:Y:S01]  /*23270*/  LDL R8, [R1+0x50] ;  /* 0x0000500001087983 */ /* 0x000ee20000100800 */
[----:B------:R-:W-:-:S04]  /*23280*/  ISETP.NE.U32.AND P0, PT, RZ, UR4, PT ;  /* 0x00000004ff007c0c */ /* 0x000fc8000bf05070 */
[----:B------:R-:W-:Y:S01]  /*23290*/  ISETP.NE.AND.EX P1, PT, RZ, UR5, PT, P0 ;  /* 0x00000005ff007c0c */ /* 0x000fe2000bf25300 */
[----:B------:R-:W4:Y:S01]  /*232a0*/  S2R R35, SR_TID.X ;  /* 0x0000000000237919 */ /* 0x000f220000002100 */
[----:B------:R-:W-:-:S11]  /*232b0*/  ULDC.64 UR4, c[0x0][0xc00] ;  /* 0x0003000000047ab9 */ /* 0x000fd60000000a00 */
[----:B------:R-:W0:Y:S01]  /*232c0*/  @P1 LDC.64 R4, c[0x0][0xc08] ;  /* 0x00030200ff041b82 */ /* 0x000e220000000a00 */
[----:B------:R-:W-:-:S04]  /*232d0*/  ISETP.NE.U32.AND P0, PT, RZ, UR4, PT ;  /* 0x00000004ff007c0c */ /* 0x000fc8000bf05070 */
[----:B------:R-:W-:Y:S01]  /*232e0*/  ISETP.NE.AND.EX P0, PT, RZ, UR5, PT, P0 ;  /* 0x00000005ff007c0c */ /* 0x000fe2000bf05300 */
[----:B------:R-:W-:Y:S01]  /*232f0*/  ULDC UR4, c[0x0][0xa88] ;  /* 0x0002a20000047ab9 */ /* 0x000fe20000000800 */
[----:B------:R-:W-:Y:S02]  /*23300*/  IMAD.MOV.U32 R15, RZ, RZ, RZ ;  /* 0x000000ffff0f7224 */ /* 0x000fe400078e00ff */
[----:B------:R-:W-:Y:S01]  /*23310*/  IMAD.U32 R0, RZ, RZ, UR4 ;  /* 0x00000004ff007e24 */ /* 0x000fe2000f8e00ff */
[----:B------:R-:W-:Y:S01]  /*23320*/  ULDC.64 UR6, c[0x0][0x208] ;  /* 0x0000820000067ab9 */ /* 0x000fe20000000a00 */
[----:B----4-:R-:W-:-:S05]  /*23330*/  VIADD R6, R35, 0xffffff80 ;  /* 0xffffff8023067836 */ /* 0x010fca0000000000 */
[----:B------:R-:W-:Y:S02]  /*23340*/  ISETP.GT.AND P3, PT, R6, 0x7f, PT ;  /* 0x0000007f0600780c */ /* 0x000fe40003f64270 */
[----:B--2---:R-:W-:-:S13]  /*23350*/  ISETP.NE.AND P2, PT, R7, RZ, PT ;  /* 0x000000ff0700720c */ /* 0x004fda0003f45270 */
[----:B------:R-:W2:Y:S01]  /*23360*/  @!P2 LDC R7, c[0x0][0xad4] ;  /* 0x0002b500ff07ab82 */ /* 0x000ea20000000800 */
[----:B---3--:R-:W-:-:S04]  /*23370*/  IMAD.WIDE R2, R8, 0x4, R2 ;  /* 0x0000000408027825 */ /* 0x008fc800078e0202 */
[----:B0-----:R-:W-:Y:S01]  /*23380*/  @P1 IMAD.WIDE R4, R8, 0x4, R4 ;  /* 0x0000000408041825 */ /* 0x001fe200078e0204 */
[----:B------:R0:W5:Y:S01]  /*23390*/  @P0 LDG.E R15, desc[UR6][R2.64] ;  /* 0x00000006020f0981 */ /* 0x000162000c1e1900 */
[----:B------:R-:W-:-:S03]  /*233a0*/  SHF.R.S32.HI R28, RZ, 0x1f, R8 ;  /* 0x0000001fff1c7819 */ /* 0x000fc60000011408 */
[----:B------:R0:W5:Y:S04]  /*233b0*/  @P1 LDG.E R0, desc[UR6][R4.64] ;  /* 0x0000000604001981 */ /* 0x000168000c1e1900 */
[----:B--2---:R0:W-:Y:S01]  /*233c0*/  @!P2 STL [R1+0x4c], R7 ;  /* 0x00004c070100a387 */ /* 0x0041e20000100800 */
[----:B------:R-:W-:Y:S01]  /*233d0*/  ISETP.GT.AND P2, PT, R7, 0x1, PT ;  /* 0x000000010700780c */ /* 0x000fe20003f44270 */
[----:B------:R-:W-:-:S12]  /*233e0*/  @P1 BRA `(.L_x_1817) ;  /* 0x0000000000141947 */ /* 0x000fd80003800000 */
[----:B------:R-:W-:Y:S05]  /*233f0*/  @!P0 BRA `(.L_x_1817) ;  /* 0x0000000000108947 */ /* 0x000fea0003800000 */
[----:B------:R-:W-:Y:S02]  /*23400*/  ULDC.64 UR4, c[0x0][0x208] ;  /* 0x0000820000047ab9 */ /* 0x000fe40000000a00 */
[----:B0-----:R-:W2:Y:S04]  /*23410*/  LDG.E R5, desc[UR4][R2.64] ;  /* 0x0000000402057981 */ /* 0x001ea8000c1e1900 */
[----:B-----5:R-:W2:Y:S02]  /*23420*/  LDG.E R0, desc[UR4][R2.64+0x4] ;  /* 0x0000040402007981 */ /* 0x020ea4000c1e1900 */
[----:B--2---:R-:W-:-:S07]  /*23430*/  IMAD.IADD R0, R0, 0x1, -R5 ;  /* 0x0000000100007824 */ /* 0x004fce00078e0a05 */
.L_x_1817:
[----:B------:R-:W-:Y:S01]  /*23440*/  BSSY B1, `(.L_x_1818) ;  /* 0x0000039000017945 */ /* 0x000fe20003800000 */
[----:B------:R-:W-:Y:S02]  /*23450*/  SEL R33, R8, RZ, !P0 ;  /* 0x000000ff08217207 */ /* 0x000fe40004000000 */
[----:B------:R-:W-:Y:S02]  /*23460*/  SEL R28, R28, RZ, !P0 ;  /* 0x000000ff1c1c7207 */ /* 0x000fe40004000000 */
[----:B-1---5:R-:W-:Y:S01]  /*23470*/  SHF.R.S32.HI R24, RZ, 0x1f, R15 ;  /* 0x0000001fff187819 */ /* 0x022fe2000001140f */
[----:B------:R-:W-:Y:S06]  /*23480*/  @P3 BRA `(.L_x_1819) ;  /* 0x0000000000d03947 */ /* 0x000fec0003800000 */
[----:B0-----:R-:W2:Y:S01]  /*23490*/  LDL R3, [R1+0x14] ;  /* 0x0000140001037983 */ /* 0x001ea20000100800 */
[----:B------:R-:W0:Y:S02]  /*234a0*/  LDC R37, c[0x0][0xbe8] ;  /* 0x0002fa00ff257b82 */ /* 0x000e240000000800 */
[----:B0-----:R-:W-:Y:S01]  /*234b0*/  IMAD R2, R0, R37, RZ ;  /* 0x0000002500027224 */ /* 0x001fe200078e02ff */
[----:B--2---:R-:W-:-:S04]  /*234c0*/  IADD3 R35, R3, -0x80, R35 ;  /* 0xffffff8003237810 */ /* 0x004fc80007ffe023 */
[----:B------:R-:W-:-:S13]  /*234d0*/  ISETP.GE.AND P0, PT, R35, R2, PT ;  /* 0x000000022300720c */ /* 0x000fda0003f06270 */
[----:B------:R-:W-:Y:S05]  /*234e0*/  @P0 BRA `(.L_x_1819) ;  /* 0x0000000000b80947 */ /* 0x000fea0003800000 */
[----:B------:R-:W2:Y:S01]  /*234f0*/  LDL R12, [R1+0x40] ;  /* 0x00004000010c7983 */ /* 0x000ea20000100800 */
[----:B------:R-:W-:Y:S01]  /*23500*/  IMAD.MOV.U32 R20, RZ, RZ, 0x9b8 ;  /* 0x000009b8ff147424 */ /* 0x000fe200078e00ff */
[----:B------:R-:W-:Y:S01]  /*23510*/  ISETP.GT.AND P0, PT, R7, 0x1, PT ;  /* 0x000000010700780c */ /* 0x000fe20003f04270 */
[----:B------:R-:W0:Y:S01]  /*23520*/  LDC.64 R8, c[0x0][0xba8] ;  /* 0x0002ea00ff087b82 */ /* 0x000e220000000a00 */
[----:B------:R-:W3:Y:S01]  /*23530*/  LDL.LU R30, [R1+0x68] ;  /* 0x00006800011e7983 */ /* 0x000ee20000300800 */
[----:B------:R-:W-:Y:S01]  /*23540*/  ISETP.NE.AND P1, PT, R37, 0x1, PT ;  /* 0x000000012500780c */ /* 0x000fe20003f25270 */
[----:B------:R-:W-:Y:S01]  /*23550*/  IMAD.MOV.U32 R21, RZ, RZ, R35 ;  /* 0x000000ffff157224 */ /* 0x000fe200078e0023 */
[----:B------:R-:W-:Y:S01]  /*23560*/  SEL R20, R20, 0x978, P0 ;  /* 0x0000097814147807 */ /* 0x000fe20000000000 */
[----:B------:R-:W-:-:S03]  /*23570*/  ULDC.64 UR4, c[0x0][0x208] ;  /* 0x0000820000047ab9 */ /* 0x000fc60000000a00 */
[----:B------:R-:W1:Y:S08]  /*23580*/  LDC.64 R2, c[0x0][R20+0x220] ;  /* 0x0000880014027b82 */ /* 0x000e700000000a00 */
[----:B------:R-:W2:Y:S08]  /*23590*/  LDC.64 R10, c[0x0][R20+0x218] ;  /* 0x00008600140a7b82 */ /* 0x000eb00000000a00 */
[----:B------:R-:W4:Y:S08]  /*235a0*/  LDC.64 R4, c[0x0][R20+0x228] ;  /* 0x00008a0014047b82 */ /* 0x000f300000000a00 */
[----:B------:R-:W5:Y:S08]  /*235b0*/  @P1 LDC R14, c[0x0][0xbec] ;  /* 0x0002fb00ff0e1b82 */ /* 0x000f700000000800 */
[----:B------:R-:W4:Y:S08]  /*235c0*/  LDC.64 R6, c[0x0][R20+0x210] ;  /* 0x0000840014067b82 */ /* 0x000f300000000a00 */
[----:B------:R-:W4:Y:S01]  /*235d0*/  @P1 LDC R31, c[0x0][0xbf0] ;  /* 0x0002fc00ff1f1b82 */ /* 0x000f220000000800 */
[----:B-----5:R-:W-:-:S07]  /*235e0*/  @P1 IMAD.HI.U32 R14, R35, R14, RZ ;  /* 0x0000000e230e1227 */ /* 0x020fce00078e00ff */
[----:B0-----:R-:W0:Y:S01]  /*235f0*/  @!P0 LDC R8, c[0x0][0xb50] ;  /* 0x0002d400ff088b82 */ /* 0x001e220000000800 */
[----:B-1----:R-:W-:-:S07]  /*23600*/  IMAD R3, R3, R33, RZ ;  /* 0x0000002103037224 */ /* 0x002fce00078e02ff */
[----:B------:R-:W1:Y:S01]  /*23610*/  @!P0 LDC R9, c[0x0][0xb54] ;  /* 0x0002d500ff098b82 */ /* 0x000e620000000800 */
[----:B----4-:R-:W-:Y:S01]  /*23620*/  @P1 SHF.R.U32.HI R21, RZ, R31, R14 ;  /* 0x0000001fff151219 */ /* 0x010fe2000001160e */
[----:B------:R-:W-:Y:S02]  /*23630*/  IMAD R31, R2, R28, R3 ;  /* 0x0000001c021f7224 */ /* 0x000fe400078e0203 */
[-C--:B--2---:R-:W-:Y:S02]  /*23640*/  IMAD R29, R11, R12.reuse, RZ ;  /* 0x0000000c0b1d7224 */ /* 0x084fe400078e02ff */
[----:B------:R-:W-:Y:S01]  /*23650*/  IMAD.WIDE.U32 R10, R10, R12, RZ ;  /* 0x0000000c0a0a7225 */ /* 0x000fe200078e00ff */
[----:B---3--:R-:W-:-:S03]  /*23660*/  SEL R3, R30, RZ, P0 ;  /* 0x000000ff1e037207 */ /* 0x008fc60000000000 */
[----:B------:R-:W-:-:S04]  /*23670*/  IMAD.WIDE.U32 R12, R2, R33, RZ ;  /* 0x00000021020c7225 */ /* 0x000fc800078e00ff */
[----:B------:R-:W-:Y:S01]  /*23680*/  IMAD.IADD R29, R11, 0x1, R29 ;  /* 0x000000010b1d7824 */ /* 0x000fe200078e021d */
[----:B------:R-:W-:Y:S01]  /*23690*/  IADD3 R10, P1, P3, R12, R10, R15 ;  /* 0x0000000a0c0a7210 */ /* 0x000fe20007b3e00f */
[----:B------:R-:W-:Y:S02]  /*236a0*/  IMAD.MOV R2, RZ, RZ, -R21 ;  /* 0x000000ffff027224 */ /* 0x000fe400078e0a15 */
[----:B------:R-:W-:Y:S02]  /*236b0*/  IMAD.IADD R31, R13, 0x1, R31 ;  /* 0x000000010d1f7824 */ /* 0x000fe400078e021f */
        /* <DEDUP_REMOVED lines=12> */
[----:B0-----:R-:W-:Y:S01]  /*23780*/  LEA R8, P0, R4, R8, 0x2 ;  /* 0x0000000804087211 */ /* 0x001fe200078010ff */
[----:B------:R-:W-:Y:S02]  /*23790*/  IMAD.MOV.U32 R3, RZ, RZ, -0x800000 ;  /* 0xff800000ff037424 */ /* 0x000fe400078e00ff */
[----:B------:R-:W-:-:S05]  /*237a0*/  IMAD.IADD R2, R5, 0x1, R11 ;  /* 0x0000000105027824 */ /* 0x000fca00078e020b */
[----:B-1----:R-:W-:-:S05]  /*237b0*/  LEA.HI.X R9, R4, R9, R2, 0x2, P0 ;  /* 0x0000000904097211 */ /* 0x002fca00000f1402 */
[----:B------:R1:W-:Y:S02]  /*237c0*/  STG.E desc[UR4][R8.64], R3 ;  /* 0x0000000308007986 */ /* 0x0003e4000c101904 */
.L_x_1819:
[----:B------:R-:W-:Y:S05]  /*237d0*/  BSYNC B1 ;  /* 0x0000000000017941 */ /* 0x000fea0003800000 */
.L_x_1818:
[----:B------:R-:W-:Y:S05]  /*237e0*/  @P2 BRA `(.L_x_1814) ;  /* 0x0000000800502947 */ /* 0x000fea0003800000 */
[----:B01----:R-:W2:Y:S01]  /*237f0*/  LDL.LU R3, [R1+0x40] ;  /* 0x0000400001037983 */ /* 0x003ea20000300800 */
[----:B------:R-:W-:Y:S01]  /*23800*/  ULDC.64 UR4, c[0x0][0xaa0] ;  /* 0x0002a80000047ab9 */ /* 0x000fe20000000a00 */
[----:B------:R-:W0:Y:S01]  /*23810*/  LDC R11, c[0x0][0xbe8] ;  /* 0x0002fa00ff0b7b82 */ /* 0x000e220000000800 */
[----:B------:R-:W-:Y:S01]  /*23820*/  ULDC.64 UR6, c[0x0][0xaf0] ;  /* 0x0002bc0000067ab9 */ /* 0x000fe20000000a00 */
[----:B------:R-:W3:Y:S04]  /*23830*/  LDL.LU R2, [R1+0x14] ;  /* 0x0000140001027983 */ /* 0x000ee80000300800 */
[----:B------:R-:W4:Y:S04]  /*23840*/  LDL R4, [R1+0x44] ;  /* 0x0000440001047983 */ /* 0x000f280000100800 */
[----:B------:R1:W5:Y:S04]  /*23850*/  LDL R29, [R1+0x64] ;  /* 0x00006400011d7983 */ /* 0x0003680000100800 */
[----:B------:R1:W5:Y:S04]  /*23860*/  LDL R21, [R1+0xc] ;  /* 0x00000c0001157983 */ /* 0x0003680000100800 */
[----:B------:R1:W5:Y:S04]  /*23870*/  LDL R14, [R1+0x10] ;  /* 0x00001000010e7983 */ /* 0x0003680000100800 */
[----:B------:R1:W5:Y:S01]  /*23880*/  LDL R20, [R1+0x60] ;  /* 0x0000600001147983 */ /* 0x0003620000100800 */
[----:B0-----:R-:W-:-:S13]  /*23890*/  ISETP.NE.AND P0, PT, R11, 0x1, PT ;  /* 0x000000010b00780c */ /* 0x001fda0003f05270 */
[----:B------:R-:W0:Y:S08]  /*238a0*/  @P0 LDC R6, c[0x0][0xbec] ;  /* 0x0002fb00ff060b82 */ /* 0x000e300000000800 */
[----:B------:R-:W1:Y:S01]  /*238b0*/  @P0 LDC R7, c[0x0][0xbf0] ;  /* 0x0002fc00ff070b82 */ /* 0x000e620000000800 */
[----:B------:R-:W-:Y:S01]  /*238c0*/  BSSY B1, `(.L_x_1820) ;  /* 0x0000041000017945 */ /* 0x000fe20003800000 */
[----:B--2---:R-:W-:-:S02]  /*238d0*/  IMAD.MOV.U32 R10, RZ, RZ, R3 ;  /* 0x000000ffff0a7224 */ /* 0x004fc400078e0003 */
[----:B---3--:R-:W-:Y:S02]  /*238e0*/  IMAD.MOV.U32 R8, RZ, RZ, R2 ;  /* 0x000000ffff087224 */ /* 0x008fe400078e0002 */
[----:B------:R-:W-:Y:S02]  /*238f0*/  IMAD R2, R24, UR4, RZ ;  /* 0x0000000418027c24 */ /* 0x000fe4000f8e02ff */
[----:B------:R2:W5:Y:S01]  /*23900*/  LDL R24, [R1+0x48] ;  /* 0x0000480001187983 */ /* 0x0005620000100800 */
[----:B----4-:R-:W-:Y:S02]  /*23910*/  IMAD R4, R4, 0x20, R23 ;  /* 0x0000002004047824 */ /* 0x010fe400078e0217 */
[C---:B------:R-:W-:Y:S02]  /*23920*/  IMAD R5, R15.reuse, UR5, R2 ;  /* 0x000000050f057c24 */ /* 0x040fe4000f8e0202 */
[----:B------:R-:W-:Y:S01]  /*23930*/  IMAD.WIDE.U32 R2, R15, UR4, RZ ;  /* 0x000000040f027c25 */ /* 0x000fe2000f8e00ff */
[----:B------:R-:W-:-:S03]  /*23940*/  ULDC.64 UR4, c[0x0][0xae8] ;  /* 0x0002ba0000047ab9 */ /* 0x000fc60000000a00 */
[----:B------:R-:W-:Y:S02]  /*23950*/  IMAD.IADD R9, R8, 0x1, R4 ;  /* 0x0000000108097824 */ /* 0x000fe400078e0204 */
[----:B------:R-:W-:Y:S02]  /*23960*/  IMAD.IADD R3, R3, 0x1, R5 ;  /* 0x0000000103037824 */ /* 0x000fe400078e0205 */
[----:B0-----:R-:W-:-:S04]  /*23970*/  @P0 IMAD.HI.U32 R4, R9, R6, RZ ;  /* 0x0000000609040227 */ /* 0x001fc800078e00ff */
[----:B------:R-:W-:-:S04]  /*23980*/  IMAD.WIDE.U32 R2, R10, UR4, R2 ;  /* 0x000000040a027c25 */ /* 0x000fc8000f8e0002 */
[----:B------:R-:W-:Y:S01]  /*23990*/  IMAD.MOV.U32 R5, RZ, RZ, R9 ;  /* 0x000000ffff057224 */ /* 0x000fe200078e0009 */
[----:B-1----:R-:W-:Y:S01]  /*239a0*/  @P0 SHF.R.U32.HI R5, RZ, R7, R4 ;  /* 0x00000007ff050219 */ /* 0x002fe20000011604 */
[----:B------:R-:W-:Y:S02]  /*239b0*/  IMAD R6, R28, UR6, RZ ;  /* 0x000000061c067c24 */ /* 0x000fe4000f8e02ff */
[----:B------:R-:W-:Y:S01]  /*239c0*/  IMAD R3, R10, UR5, R3 ;  /* 0x000000050a037c24 */ /* 0x000fe2000f8e0203 */
[----:B------:R-:W-:Y:S01]  /*239d0*/  SHF.R.S32.HI R4, RZ, 0x1f, R5 ;  /* 0x0000001fff047819 */ /* 0x000fe20000011405 */
[C---:B------:R-:W-:Y:S01]  /*239e0*/  IMAD R7, R33.reuse, UR7, R6 ;  /* 0x0000000721077c24 */ /* 0x040fe2000f8e0206 */
[----:B------:R-:W-:Y:S01]  /*239f0*/  ULDC.64 UR4, c[0x0][0xae0] ;  /* 0x0002b80000047ab9 */ /* 0x000fe20000000a00 */
[----:B------:R-:W-:-:S04]  /*23a00*/  IMAD.WIDE.U32 R2, R33, UR6, R2 ;  /* 0x0000000621027c25 */ /* 0x000fc8000f8e0002 */
[----:B------:R-:W-:Y:S02]  /*23a10*/  IMAD.MOV R6, RZ, RZ, -R5 ;  /* 0x000000ffff067224 */ /* 0x000fe400078e0a05 */
[----:B------:R-:W-:Y:S02]  /*23a20*/  IMAD.IADD R3, R3, 0x1, R7 ;  /* 0x0000000103037824 */ /* 0x000fe400078e0207 */
        /* <DEDUP_REMOVED lines=8> */
[----:B------:R-:W-:Y:S02]  /*23ab0*/  IMAD.IADD R12, R23, 0x1, R8 ;  /* 0x00000001170c7824 */ /* 0x000fe400078e0208 */
[----:B------:R-:W-:Y:S02]  /*23ac0*/  IMAD R13, R0, R11, RZ ;  /* 0x0000000b000d7224 */ /* 0x000fe400078e02ff */
[C---:B------:R-:W-:Y:S02]  /*23ad0*/  IMAD R5, R7.reuse, UR5, R4 ;  /* 0x0000000507057c24 */ /* 0x040fe4000f8e0204 */
[----:B------:R-:W-:Y:S01]  /*23ae0*/  IMAD.WIDE.U32 R2, R7, UR4, R2 ;  /* 0x0000000407027c25 */ /* 0x000fe2000f8e0002 */
[----:B------:R-:W-:Y:S01]  /*23af0*/  ISETP.GE.AND P2, PT, R12, R13, PT ;  /* 0x0000000d0c00720c */ /* 0x000fe20003f46270 */
[----:B------:R-:W-:-:S02]  /*23b00*/  ULDC.64 UR4, c[0x0][0xa80] ;  /* 0x0002a00000047ab9 */ /* 0x000fc40000000a00 */
[----:B------:R-:W-:Y:S01]  /*23b10*/  IMAD.IADD R3, R3, 0x1, R5 ;  /* 0x0000000103037824 */ /* 0x000fe200078e0205 */
[----:B------:R-:W-:Y:S01]  /*23b20*/  LEA R10, P3, R2, UR4, 0x1 ;  /* 0x00000004020a7c11 */ /* 0x000fe2000f8608ff */
[----:B------:R-:W-:-:S03]  /*23b30*/  VIADD R0, R12, 0x20 ;  /* 0x000000200c007836 */ /* 0x000fc60000000000 */
[----:B------:R-:W-:Y:S02]  /*23b40*/  LEA.HI.X R11, R2, UR5, R3, 0x1, P3 ;  /* 0x00000005020b7c11 */ /* 0x000fe400098f0c03 */
[-C--:B------:R-:W-:Y:S01]  /*23b50*/  ISETP.GE.AND P1, PT, R0, R13.reuse, PT ;  /* 0x0000000d0000720c */ /* 0x080fe20003f26270 */
[----:B------:R-:W-:Y:S01]  /*23b60*/  VIADD R0, R12, 0x40 ;  /* 0x000000400c007836 */ /* 0x000fe20000000000 */
[----:B------:R2:W0:Y:S04]  /*23b70*/  SHFL.IDX PT, R8, R10, RZ, 0x181f ;  /* 0x00181fff0a087589 */ /* 0x00042800000e0000 */
[----:B------:R2:W1:Y:S01]  /*23b80*/  SHFL.IDX PT, R9, R11, RZ, 0x181f ;  /* 0x00181fff0b097589 */ /* 0x00046200000e0000 */
[----:B------:R-:W-:Y:S01]  /*23b90*/  ISETP.GE.AND P0, PT, R0, R13, PT ;  /* 0x0000000d0000720c */ /* 0x000fe20003f06270 */
[----:B------:R-:W-:-:S12]  /*23ba0*/  @P2 BRA `(.L_x_1821) ;  /* 0x0000000000482947 */ /* 0x000fd80003800000 */
[----:B------:R-:W-:Y:S01]  /*23bb0*/  ULDC UR4, c[0x0][0xac8] ;  /* 0x0002b20000047ab9 */ /* 0x000fe20000000800 */
[----:B------:R-:W-:Y:S01]  /*23bc0*/  ULDC.64 UR6, c[0x0][0x208] ;  /* 0x0000820000067ab9 */ /* 0x000fe20000000a00 */
[----:B------:R-:W-:Y:S02]  /*23bd0*/  ISETP.GE.AND P5, PT, R18, UR4, PT ;  /* 0x0000000412007c0c */ /* 0x000fe4000bfa6270 */
[----:B-----5:R-:W-:Y:S02]  /*23be0*/  ISETP.GE.AND P3, PT, R21, UR4, PT ;  /* 0x0000000415007c0c */ /* 0x020fe4000bf66270 */
[----:B------:R-:W-:Y:S02]  /*23bf0*/  ISETP.GE.AND P2, PT, R14, UR4, PT ;  /* 0x000000040e007c0c */ /* 0x000fe4000bf46270 */
[----:B------:R-:W-:-:S07]  /*23c00*/  ISETP.GE.AND P4, PT, R226, UR4, PT ;  /* 0x00000004e2007c0c */ /* 0x000fce000bf86270 */
[----:B0-----:R-:W-:-:S04]  /*23c10*/  @!P5 LEA R6, P6, R18, R8, 0x1 ;  /* 0x000000081206d211 */ /* 0x001fc800078c08ff */
[-C--:B-1----:R-:W-:Y:S02]  /*23c20*/  @!P5 LEA.HI.X R7, R18, R9.reuse, R19, 0x1, P6 ;  /* 0x000000091207d211 */ /* 0x082fe400030f0c13 */
[CC--:B------:R-:W-:Y:S01]  /*23c30*/  @!P3 LEA R4, P6, R21.reuse, R8.reuse, 0x1 ;  /* 0x000000081504b211 */ /* 0x0c0fe200078c08ff */
[----:B------:R-:W-:Y:S02]  /*23c40*/  @!P4 IMAD.SHL.U32 R15, R24, 0x8, RZ ;  /* 0x00000008180fc824 */ /* 0x000fe400078e00ff */
[----:B------:R3:W-:Y:S01]  /*23c50*/  @!P5 ST.E.128 desc[UR6][R6.64], RZ ;  /* 0x000000ff0600d985 */ /* 0x0007e2000c101d06 */
[----:B------:R-:W-:Y:S02]  /*23c60*/  @!P3 LEA.HI.X R5, R21, R9, R29, 0x1, P6 ;  /* 0x000000091505b211 */ /* 0x000fe400030f0c1d */
[----:B------:R-:W-:-:S04]  /*23c70*/  @!P2 LEA R2, P6, R14, R8, 0x1 ;  /* 0x000000080e02a211 */ /* 0x000fc800078c08ff */
[----:B------:R-:W-:Y:S01]  /*23c80*/  @!P2 LEA.HI.X R3, R14, R9, R20, 0x1, P6 ;  /* 0x000000090e03a211 */ /* 0x000fe200030f0c14 */
[----:B------:R-:W-:-:S05]  /*23c90*/  @!P4 IMAD.WIDE R8, R15, 0x2, R8 ;  /* 0x000000020f08c825 */ /* 0x000fca00078e0208 */
[----:B------:R3:W-:Y:S04]  /*23ca0*/  @!P4 ST.E.128 desc[UR6][R8.64], RZ ;  /* 0x000000ff0800c985 */ /* 0x0007e8000c101d06 */
[----:B------:R3:W-:Y:S04]  /*23cb0*/  @!P3 ST.E.128 desc[UR6][R4.64], RZ ;  /* 0x000000ff0400b985 */ /* 0x0007e8000c101d06 */
[----:B------:R3:W-:Y:S02]  /*23cc0*/  @!P2 ST.E.128 desc[UR6][R2.64], RZ ;  /* 0x000000ff0200a985 */ /* 0x0007e4000c101d06 */
.L_x_1821:
[----:B------:R-:W-:Y:S05]  /*23cd0*/  BSYNC B1 ;  /* 0x0000000000017941 */ /* 0x000fea0003800000 */
.L_x_1820:
[----:B-1-3--:R1:W3:Y:S01]  /*23ce0*/  SHFL.IDX PT, R9, R11, 0x1, 0x181f ;  /* 0x00381f000b097f89 */ /* 0x00a2e200000e0000 */
[----:B------:R-:W-:Y:S03]  /*23cf0*/  BSSY B1, `(.L_x_1822) ;  /* 0x0000015000017945 */ /* 0x000fe60003800000 */
[----:B0-----:R1:W0:Y:S01]  /*23d00*/  SHFL.IDX PT, R8, R10, 0x1, 0x181f ;  /* 0x00381f000a087f89 */ /* 0x00122200000e0000 */
[----:B------:R-:W-:Y:S05]  /*23d10*/  @P1 BRA `(.L_x_1823) ;  /* 0x0000000000481947 */ /* 0x000fea0003800000 */
[----:B------:R-:W-:Y:S01]  /*23d20*/  ULDC UR4, c[0x0][0xac8] ;  /* 0x0002b20000047ab9 */ /* 0x000fe20000000800 */
[----:B------:R-:W-:Y:S01]  /*23d30*/  ULDC.64 UR6, c[0x0][0x208] ;  /* 0x0000820000067ab9 */ /* 0x000fe20000000a00 */
[----:B------:R-:W-:Y:S02]  /*23d40*/  ISETP.GE.AND P4, PT, R18, UR4, PT ;  /* 0x0000000412007c0c */ /* 0x000fe4000bf86270 */
[----:B-----5:R-:W-:Y:S02]  /*23d50*/  ISETP.GE.AND P2, PT, R21, UR4, PT ;  /* 0x0000000415007c0c */ /* 0x020fe4000bf46270 */
[----:B------:R-:W-:Y:S02]  /*23d60*/  ISETP.GE.AND P1, PT, R14, UR4, PT ;  /* 0x000000040e007c0c */ /* 0x000fe4000bf26270 */
[----:B------:R-:W-:-:S07]  /*23d70*/  ISETP.GE.AND P3, PT, R226, UR4, PT ;  /* 0x00000004e2007c0c */ /* 0x000fce000bf66270 */
[CC--:B0-----:R-:W-:Y:S02]  /*23d80*/  @!P4 LEA R6, P6, R18.reuse, R8.reuse, 0x1 ;  /* 0x000000081206c211 */ /* 0x0c1fe400078c08ff */
[CC--:B------:R-:W-:Y:S02]  /*23d90*/  @!P2 LEA R4, P5, R21.reuse, R8.reuse, 0x1 ;  /* 0x000000081504a211 */ /* 0x0c0fe400078a08ff */
[-C--:B---3--:R-:W-:Y:S02]  /*23da0*/  @!P4 LEA.HI.X R7, R18, R9.reuse, R19, 0x1, P6 ;  /* 0x000000091207c211 */ /* 0x088fe400030f0c13 */
[----:B------:R-:W-:Y:S01]  /*23db0*/  @!P1 LEA R2, P6, R14, R8, 0x1 ;  /* 0x000000080e029211 */ /* 0x000fe200078c08ff */
[----:B------:R-:W-:Y:S01]  /*23dc0*/  @!P3 IMAD.SHL.U32 R15, R24, 0x8, RZ ;  /* 0x00000008180fb824 */ /* 0x000fe200078e00ff */
[-C--:B------:R-:W-:Y:S01]  /*23dd0*/  @!P2 LEA.HI.X R5, R21, R9.reuse, R29, 0x1, P5 ;  /* 0x000000091505a211 */ /* 0x080fe200028f0c1d */
[----:B------:R4:W-:Y:S01]  /*23de0*/  @!P4 ST.E.128 desc[UR6][R6.64], RZ ;  /* 0x000000ff0600c985 */ /* 0x0009e2000c101d06 */
[----:B------:R-:W-:Y:S01]  /*23df0*/  @!P1 LEA.HI.X R3, R14, R9, R20, 0x1, P6 ;  /* 0x000000090e039211 */ /* 0x000fe200030f0c14 */
[----:B------:R-:W-:-:S05]  /*23e00*/  @!P3 IMAD.WIDE R8, R15, 0x2, R8 ;  /* 0x000000020f08b825 */ /* 0x000fca00078e0208 */
[----:B------:R4:W-:Y:S04]  /*23e10*/  @!P3 ST.E.128 desc[UR6][R8.64], RZ ;  /* 0x000000ff0800b985 */ /* 0x0009e8000c101d06 */
[----:B------:R4:W-:Y:S04]  /*23e20*/  @!P2 ST.E.128 desc[UR6][R4.64], RZ ;  /* 0x000000ff0400a985 */ /* 0x0009e8000c101d06 */
[----:B------:R4:W-:Y:S02]  /*23e30*/  @!P1 ST.E.128 desc[UR6][R2.64], RZ ;  /* 0x000000ff02009985 */ /* 0x0009e4000c101d06 */
.L_x_1823:
[----:B------:R-:W-:Y:S05]  /*23e40*/  BSYNC B1 ;  /* 0x0000000000017941 */ /* 0x000fea0003800000 */
.L_x_1822:
[----:B---34-:R3:W4:Y:S01]  /*23e50*/  SHFL.IDX PT, R9, R11, 0x2, 0x181f ;  /* 0x00581f000b097f89 */ /* 0x01872200000e0000 */
        /* <DEDUP_REMOVED lines=9> */
[-C--:B0-----:R-:W-:Y:S02]  /*23ef0*/  @!P3 LEA R6, P0, R18, R8.reuse, 0x1 ;  /* 0x000000081206b211 */ /* 0x081fe400078008ff */
[CC--:B------:R-:W-:Y:S02]  /*23f00*/  @!P5 LEA R4, P1, R21.reuse, R8.reuse, 0x1 ;  /* 0x000000081504d211 */ /* 0x0c0fe400078208ff */
[----:B------:R-:W-:Y:S02]  /*23f10*/  @!P6 LEA R2, P2, R14, R8, 0x1 ;  /* 0x000000080e02e211 */ /* 0x000fe400078408ff */
[----:B------:R-:W-:Y:S01]  /*23f20*/  @!P4 IMAD.SHL.U32 R15, R24, 0x8, RZ ;  /* 0x00000008180fc824 */ /* 0x000fe200078e00ff */
[-C--:B----4-:R-:W-:Y:S02]  /*23f30*/  @!P3 LEA.HI.X R7, R18, R9.reuse, R19, 0x1, P0 ;  /* 0x000000091207b211 */ /* 0x090fe400000f0c13 */
[-C--:B------:R-:W-:Y:S02]  /*23f40*/  @!P5 LEA.HI.X R5, R21, R9.reuse, R29, 0x1, P1 ;  /* 0x000000091505d211 */ /* 0x080fe400008f0c1d */
[----:B------:R-:W-:Y:S01]  /*23f50*/  @!P6 LEA.HI.X R3, R14, R9, R20, 0x1, P2 ;  /* 0x000000090e03e211 */ /* 0x000fe200010f0c14 */
[----:B------:R-:W-:Y:S01]  /*23f60*/  @!P4 IMAD.WIDE R8, R15, 0x2, R8 ;  /* 0x000000020f08c825 */ /* 0x000fe200078e0208 */
[----:B------:R0:W-:Y:S04]  /*23f70*/  @!P3 ST.E.128 desc[UR6][R6.64], RZ ;  /* 0x000000ff0600b985 */ /* 0x0001e8000c101d06 */
[----:B------:R0:W-:Y:S04]  /*23f80*/  @!P4 ST.E.128 desc[UR6][R8.64], RZ ;  /* 0x000000ff0800c985 */ /* 0x0001e8000c101d06 */
[----:B------:R0:W-:Y:S04]  /*23f90*/  @!P5 ST.E.128 desc[UR6][R4.64], RZ ;  /* 0x000000ff0400d985 */ /* 0x0001e8000c101d06 */
[----:B------:R0:W-:Y:S02]  /*23fa0*/  @!P6 ST.E.128 desc[UR6][R2.64], RZ ;  /* 0x000000ff0200e985 */ /* 0x0001e4000c101d06 */
.L_x_1825:
[----:B------:R-:W-:Y:S05]  /*23fb0*/  BSYNC B1 ;  /* 0x0000000000017941 */ /* 0x000fea0003800000 */
.L_x_1824:
[----:B------:R-:W-:Y:S01]  /*23fc0*/  VIADD R0, R12, 0x60 ;  /* 0x000000600c007836 */ /* 0x000fe20000000000 */
[----:B0---4-:R0:W4:Y:S04]  /*23fd0*/  SHFL.IDX PT, R9, R11, 0x3, 0x181f ;  /* 0x00781f000b097f89 */ /* 0x01112800000e0000 */
[----:B------:R-:W-:Y:S01]  /*23fe0*/  ISETP.GE.AND P0, PT, R0, R13, PT ;  /* 0x0000000d0000720c */ /* 0x000fe20003f06270 */
[----:B------:R0:W0:-:S12]  /*23ff0*/  SHFL.IDX PT, R8, R10, 0x3, 0x181f ;  /* 0x00781f000a087f89 */ /* 0x00001800000e0000 */
        /* <DEDUP_REMOVED lines=10> */
[----:B-123--:R-:W-:Y:S01]  /*240a0*/  @!P4 IMAD.SHL.U32 R11, R24, 0x8, RZ ;  /* 0x00000008180bc824 */ /* 0x00efe200078e00ff */
        /* <DEDUP_REMOVED lines=8> */
.L_x_1814:
[----:B------:R-:W-:Y:S05]  /*24130*/  BSYNC B0 ;  /* 0x0000000000007941 */ /* 0x000fea0003800000 */
.L_x_1804:
[----:B------:R-:W-:Y:S02]  /*24140*/  ULDC UR4, c[0x0][0xc3c] ;  /* 0x00030f0000047ab9 */ /* 0x000fe40000000800 */
[----:B------:R-:W-:-:S13]  /*24150*/  ISETP.GE.AND P0, PT, R27, UR4, PT ;  /* 0x000000041b007c0c */ /* 0x000fda000bf06270 */
[----:B------:R-:W-:Y:S05]  /*24160*/  @!P0 BRA `(.L_x_1826) ;  /* 0xfffffdd400ec8947 */ /* 0x000fea000383ffff */
[----:B------:R-:W-:Y:S05]  /*24170*/  BRA `(.L_x_1530) ;  /* 0x000000a000cc7947 */ /* 0x000fea0003800000 */
.L_x_1528:
[----:B------:R-:W-:-:S08]  /*24180*/  NOP ;  /* 0x0000000000007918 */ /* 0x000fd00000000000 */
[----:B0-----:R-:W0:-:S00]  /*24190*/  USETMAXREG.DEALLOC.CTAPOOL 0x18 ;  /* 0x00000018000079c8 */ /* 0x001e0000080e0500 */
[----:B0-----:R-:W-:Y:S01]  /*241a0*/  LOP3.LUT R0, R0, 0x3, RZ, 0xc0, !PT ;  /* 0x0000000300007812 */ /* 0x001fe200078ec0ff */
[----:B------:R-:W-:Y:S01]  /*241b0*/  IMAD.MOV.U32 R7, RZ, RZ, RZ ;  /* 0x000000ffff077224 */ /* 0x000fe200078e00ff */
[----:B------:R-:W-:-:S04]  /*241c0*/  LOP3.LUT R19, R19, 0xffffffef, RZ, 0xc0, !PT ;  /* 0xffffffef13137812 */ /* 0x000fc800078ec0ff */
[----:B------:R-:W0:Y:S02]  /*241d0*/  SHFL.IDX PT, R0, R0, RZ, 0x1f ;  /* 0x00001fff00007589 */ /* 0x000e2400000e0000 */
[----:B0-----:R-:W-:-:S13]  /*241e0*/  ISETP.NE.AND P0, PT, R0, RZ, PT ;  /* 0x000000ff0000720c */ /* 0x001fda0003f05270 */
[----:B------:R-:W-:Y:S01]  /*241f0*/  @P0 LOP3.LUT R19, R19, 0x10, RZ, 0xfc, !PT ;  /* 0x0000001013130812 */ /* 0x000fe200078efcff */
[----:B------:R-:W-:Y:S06]  /*24200*/  @!P0 BRA `(.L_x_1827) ;  /* 0x0000000000248947 */ /* 0x000fec0003800000 */
[----:B------:R-:W0:Y:S08]  /*24210*/  S2UR UR5, SR_CgaCtaId ;  /* 0x00000000000579c3 */ /* 0x000e300000008800 */
[----:B------:R-:W-:Y:S06]  /*24220*/  BAR.SYNC.DEFER_BLOCKING 0x5, 0x180 ;  /* 0x0146000000007b1d */ /* 0x000fec0000010000 */
[----:B------:R-:W-:-:S02]  /*24230*/  UMOV UR4, 0x400 ;  /* 0x0000040000047882 */ /* 0x000fc40000000000 */
[----:B0-----:R-:W-:-:S09]  /*24240*/  ULEA UR4, UR5, UR4, 0x18 ;  /* 0x0000000405047291 */ /* 0x001fd2000f8ec03f */
[----:B------:R-:W0:Y:S04]  /*24250*/  LDS.128 R8, [UR4+0x308d0] ;  /* 0x0308d004ff087984 */ /* 0x000e280008000c00 */
[----:B0-----:R0:W-:Y:S04]  /*24260*/  STL.64 [R1], R8 ;  /* 0x0000000801007387 */ /* 0x0011e80000100a00 */
[----:B------:R0:W-:Y:S01]  /*24270*/  STL.64 [R1+0x8], R10 ;  /* 0x0000080a01007387 */ /* 0x0001e20000100a00 */
[----:B------:R-:W-:Y:S06]  /*24280*/  BAR.ARV 0x4, 0x180 ;  /* 0x0106000000007b1d */ /* 0x000fec0000002000 */
[----:B------:R-:W-:Y:S05]  /*24290*/  BRA `(.L_x_1828) ;  /* 0x0000000c00bc7947 */ /* 0x000fea0003800000 */
.L_x_1827:
[----:B------:R-:W-:Y:S01]  /*242a0*/  LOP3.LUT R0, R6, 0x1f, RZ, 0xc0, !PT ;  /* 0x0000001f06007812 */ /* 0x000fe200078ec0ff */
        /* <DEDUP_REMOVED lines=43> */
.L_x_1831:
        /* <DEDUP_REMOVED lines=40> */
.L_x_1829:
        /* <DEDUP_REMOVED lines=12> */
.L_x_1832:
        /* <DEDUP_REMOVED lines=63> */
.L_x_1833:
        /* <DEDUP_REMOVED lines=62> */
.L_x_1834:
[----:B01----:R-:W-:-:S05]  /*25070*/  LOP3.LUT R3, RZ, R2, RZ, 0x33, !PT ;  /* 0x00000002ff037212 */ /* 0x003fca00078e33ff */
[----:B------:R-:W-:-:S05]  /*25080*/  IMAD.IADD R2, R4, 0x1, R3 ;  /* 0x0000000104027824 */ /* 0x000fca00078e0203 */
[----:B------:R1:W-:Y:S01]  /*25090*/  STL [R1+0x4], R2 ;  /* 0x0000040201007387 */ /* 0x0003e20000100800 */
[----:B------:R-:W-:Y:S05]  /*250a0*/  BRA `(.L_x_1835) ;  /* 0x0000000000107947 */ /* 0x000fea0003800000 */
.L_x_1830:
[----:B------:R-:W-:Y:S01]  /*250b0*/  IMAD.U32 R2, RZ, RZ, UR6 ;  /* 0x00000006ff027e24 */ /* 0x000fe2000f8e00ff */
[----:B------:R0:W-:Y:S04]  /*250c0*/  STL [R1+0x4], RZ ;  /* 0x000004ff01007387 */ /* 0x0001e80000100800 */
[----:B------:R0:W-:Y:S04]  /*250d0*/  STL [R1+0x8], RZ ;  /* 0x000008ff01007387 */ /* 0x0001e80000100800 */
[----:B------:R0:W-:Y:S02]  /*250e0*/  STL [R1], R2 ;  /* 0x0000000201007387 */ /* 0x0001e40000100800 */
.L_x_1835:
        /* <DEDUP_REMOVED lines=10> */
.L_x_1828:
[----:B--2---:R-:W2:Y:S01]  /*25190*/  LDL R0, [R1+0xc] ;  /* 0x00000c0001007983 */ /* 0x004ea20000100800 */
[----:B------:R-:W-:-:S03]  /*251a0*/  ULDC UR4, c[0x0][0xc3c] ;  /* 0x00030f0000047ab9 */ /* 0x000fc60000000800 */
[----:B------:R3:W-:Y:S01]  /*251b0*/  STL [R1+0x10], RZ ;  /* 0x000010ff01007387 */ /* 0x0007e20000100800 */
[----:B--2---:R-:W-:Y:S01]  /*251c0*/  ISETP.GE.AND P0, PT, R0, UR4, PT ;  /* 0x0000000400007c0c */ /* 0x004fe2000bf06270 */
[----:B------:R-:W-:-:S05]  /*251d0*/  IMAD.MOV.U32 R0, RZ, RZ, 0x1 ;  /* 0x00000001ff007424 */ /* 0x000fca00078e00ff */
[----:B------:R3:W-:Y:S04]  /*251e0*/  STL [R1+0x14], R0 ;  /* 0x0000140001007387 */ /* 0x0007e80000100800 */
[----:B------:R3:W-:Y:S03]  /*251f0*/  STL [R1+0x58], RZ ;  /* 0x000058ff01007387 */ /* 0x0007e60000100800 */
[----:B------:R-:W-:Y:S05]  /*25200*/  @P0 BRA `(.L_x_1836) ;  /* 0x0000008c00b80947 */ /* 0x000fea0003800000 */
[----:B---3--:R-:W2:Y:S01]  /*25210*/  LDL R0, [R1+0xa4] ;  /* 0x0000a40001007983 */ /* 0x008ea20000100800 */
[----:B------:R-:W3:Y:S01]  /*25220*/  S2UR UR5, SR_CgaCtaId ;  /* 0x00000000000579c3 */ /* 0x000ee20000008800 */
[----:B------:R-:W-:Y:S01]  /*25230*/  LOP3.LUT R4, R6, 0x7f, RZ, 0xc0, !PT ;  /* 0x0000007f06047812 */ /* 0x000fe200078ec0ff */
[----:B------:R-:W-:Y:S01]  /*25240*/  UMOV UR4, 0x400 ;  /* 0x0000040000047882 */ /* 0x000fe20000000000 */
[----:B------:R-:W-:Y:S01]  /*25250*/  LOP3.LUT R19, R19, 0xfffffffd, RZ, 0xc0, !PT ;  /* 0xfffffffd13137812 */ /* 0x000fe200078ec0ff */
[----:B------:R-:W-:Y:S01]  /*25260*/  BSSY B8, `(.L_x_1836) ;  /* 0x00008e8000087945 */ /* 0x000fe20003800000 */
[C---:B------:R-:W-:Y:S01]  /*25270*/  ISETP.NE.AND P1, PT, R4.reuse, RZ, PT ;  /* 0x000000ff0400720c */ /* 0x040fe20003f25270 */
[----:B01----:R-:W-:Y:S01]  /*25280*/  IMAD.SHL.U32 R2, R4, 0x8, RZ ;  /* 0x0000000804027824 */ /* 0x003fe200078e00ff */
[----:B------:R-:W-:Y:S01]  /*25290*/  ULDC.64 UR36, c[0x0][0x198] ;  /* 0x0000660000247ab9 */ /* 0x000fe20000000a00 */
[----:B------:R-:W-:-:S10]  /*252a0*/  ULDC UR39, c[0x0][0xc] ;  /* 0x0000030000277ab9 */ /* 0x000fd40000000800 */
[----:B------:R-:W-:-:S04]  /*252b0*/  @P1 LOP3.LUT R19, R19, 0x2, RZ, 0xfc, !PT ;  /* 0x0000000213131812 */ /* 0x000fc800078efcff */
[----:B------:R-:W-:Y:S01]  /*252c0*/  LOP3.LUT R19, R19, 0xfffffffe, RZ, 0xc0, !PT ;  /* 0xfffffffe13137812 */ /* 0x000fe200078ec0ff */
[----:B---3--:R-:W-:-:S06]  /*252d0*/  ULEA UR4, UR5, UR4, 0x18 ;  /* 0x0000000405047291 */ /* 0x008fcc000f8ec03f */
[----:B------:R-:W-:Y:S01]  /*252e0*/  IMAD.U32 R18, RZ, RZ, UR4 ;  /* 0x00000004ff127e24 */ /* 0x000fe2000f8e00ff */
[----:B--2---:R-:W-:Y:S01]  /*252f0*/  R2UR UR6, R0 ;  /* 0x00000000000672ca */ /* 0x004fe200000e0000 */
[----:B------:R-:W-:-:S05]  /*25300*/  IMAD.SHL.U32 R0, R6, 0x8, RZ ;  /* 0x0000000806007824 */ /* 0x000fca00078e00ff */
[C---:B------:R-:W-:Y:S02]  /*25310*/  LOP3.LUT R3, R0.reuse, 0x1f8, RZ, 0xc0, !PT ;  /* 0x000001f800037812 */ /* 0x040fe400078ec0ff */
[----:B------:R-:W-:Y:S02]  /*25320*/  LOP3.LUT R0, R0, 0x38, RZ, 0xc0, !PT ;  /* 0x0000003800007812 */ /* 0x000fe400078ec0ff */
[----:B------:R-:W-:-:S03]  /*25330*/  LOP3.LUT R3, R3, 0x38, R6, 0x78, !PT ;  /* 0x0000003803037812 */ /* 0x000fc600078e7806 */
[----:B------:R-:W-:Y:S01]  /*25340*/  ULOP3.LUT UR38, UR6, 0x2, URZ, 0xfc, !UPT ;  /* 0x0000000206267892 */ /* 0x000fe2000f8efc3f */
[----:B------:R-:W-:Y:S02]  /*25350*/  LOP3.LUT R3, R3, 0x200, R2, 0xf8, !PT ;  /* 0x0000020003037812 */ /* 0x000fe400078ef802 */
[C---:B------:R-:W-:Y:S01]  /*25360*/  LOP3.LUT P0, R2, R6.reuse, 0x1f, RZ, 0xc0, !PT ;  /* 0x0000001f06027812 */ /* 0x040fe2000780c0ff */
[----:B------:R-:W-:-:S04]  /*25370*/  IMAD.SHL.U32 R6, R6, 0x10, RZ ;  /* 0x0000001006067824 */ /* 0x000fc800078e00ff */
[----:B------:R0:W-:Y:S08]  /*25380*/  STL [R1+0x2c], R2 ;  /* 0x00002c0201007387 */ /* 0x0001f00000100800 */
[----:B------:R-:W-:Y:S02]  /*25390*/  @P0 LOP3.LUT R19, R19, 0x1, RZ, 0xfc, !PT ;  /* 0x0000000113130812 */ /* 0x000fe400078efcff */
[----:B0-----:R-:W-:-:S02]  /*253a0*/  SHF.R.U32.HI R2, RZ, 0x3, R4 ;  /* 0x00000003ff027819 */ /* 0x001fc40000011604 */
[----:B------:R-:W-:Y:S02]  /*253b0*/  ISETP.NE.OR P0, PT, R4, RZ, !P0 ;  /* 0x000000ff0400720c */ /* 0x000fe40004705670 */
[----:B------:R-:W-:Y:S01]  /*253c0*/  LOP3.LUT R4, R2, 0x70, R6, 0xf8, !PT ;  /* 0x0000007002047812 */ /* 0x000fe200078ef806 */
[----:B------:R-:W-:Y:S01]  /*253d0*/  IMAD R2, R3, 0x2, R18 ;  /* 0x0000000203027824 */ /* 0x000fe200078e0212 */
[----:B------:R-:W-:Y:S01]  /*253e0*/  LOP3.LUT R19, R19, 0xfffffff7, RZ, 0xc0, !PT ;  /* 0xfffffff713137812 */ /* 0x000fe200078ec0ff */
[----:B------:R-:W-:Y:S01]  /*253f0*/  IMAD.MOV.U32 R4, RZ, RZ, 0x1 ;  /* 0x00000001ff047424 */ /* 0x000fe200078e00ff */
[----:B------:R-:W-:Y:S02]  /*25400*/  LOP3.LUT R3, R0, 0x40, RZ, 0xfc, !PT ;  /* 0x0000004000037812 */ /* 0x000fe400078efcff */
[----:B------:R0:W-:Y:S04]  /*25410*/  STL [R1+0x28], R2 ;  /* 0x0000280201007387 */ /* 0x0001e80000100800 */
[----:B------:R-:W-:Y:S01]  /*25420*/  STL [R1+0x58], RZ ;  /* 0x000058ff01007387 */ /* 0x000fe20000100800 */
[----:B------:R-:W-:Y:S01]  /*25430*/  @P0 LOP3.LUT R19, R19, 0x8, RZ, 0xfc, !PT ;  /* 0x0000000813130812 */ /* 0x000fe200078efcff */
[----:B0-----:R-:W-:-:S05]  /*25440*/  IMAD.MOV.U32 R2, RZ, RZ, 0x1 ;  /* 0x00000001ff027424 */ /* 0x001fca00078e00ff */
[----:B------:R0:W-:Y:S04]  /*25450*/  STL [R1+0x20], R2 ;  /* 0x0000200201007387 */ /* 0x0001e80000100800 */
[----:B------:R1:W-:Y:S04]  /*25460*/  STL [R1+0x1c], RZ ;  /* 0x00001cff01007387 */ /* 0x0003e80000100800 */
[----:B------:R1:W-:Y:S01]  /*25470*/  STL [R1+0x10], RZ ;  /* 0x000010ff01007387 */ /* 0x0003e20000100800 */
[----:B0-----:R-:W-:-:S03]  /*25480*/  LOP3.LUT R2, R0, 0x80, RZ, 0xfc, !PT ;  /* 0x0000008000027812 */ /* 0x001fc600078efcff */
[----:B------:R1:W-:Y:S01]  /*25490*/  STL [R1+0x14], R4 ;  /* 0x0000140401007387 */ /* 0x0003e20000100800 */
[----:B------:R-:W-:-:S07]  /*254a0*/  LOP3.LUT R0, R0, 0xc0, RZ, 0xfc, !PT ;  /* 0x000000c000007812 */ /* 0x000fce00078efcff */
.L_x_2017:
[----:B--2---:R-:W2:Y:S01]  /*254b0*/  LDL R14, [R1+0xc] ;  /* 0x00000c00010e7983 */ /* 0x004ea20000100800 */
[----:B------:R-:W2:Y:S01]  /*254c0*/  LDC.64 R12, c[0x0][0xa00] ;  /* 0x00028000ff0c7b82 */ /* 0x000ea20000000a00 */
[----:B------:R-:W-:Y:S05]  /*254d0*/  YIELD ;  /* 0x0000000000007946 */ /* 0x000fea0003800000 */
[----:B------:R-:W-:Y:S01]  /*254e0*/  ULDC.64 UR4, c[0x0][0xa28] ;  /* 0x00028a0000047ab9 */ /* 0x000fe20000000a00 */
[----:B01----:R-:W-:Y:S02]  /*254f0*/  CS2R R6, SRZ ;  /* 0x0000000000067805 */ /* 0x003fe4000001ff00 */
[----:B------:R-:W-:Y:S01]  /*25500*/  ISETP.NE.U32.AND P0, PT, RZ, UR4, PT ;  /* 0x00000004ff007c0c */ /* 0x000fe2000bf05070 */
[----:B------:R-:W-:Y:S01]  /*25510*/  ULDC.64 UR10, c[0x0][0x208] ;  /* 0x00008200000a7ab9 */ /* 0x000fe20000000a00 */
[----:B------:R-:W-:Y:S01]  /*25520*/  ULDC.64 UR8, c[0x0][0xa18] ;  /* 0x0002860000087ab9 */ /* 0x000fe20000000a00 */
[----:B------:R-:W-:Y:S01]  /*25530*/  IMAD.MOV.U32 R0, RZ, RZ, RZ ;  /* 0x000000ffff007224 */ /* 0x000fe200078e00ff */
[----:B------:R-:W-:Y:S01]  /*25540*/  ISETP.NE.AND.EX P0, PT, RZ, UR5, PT, P0 ;  /* 0x00000005ff007c0c */ /* 0x000fe2000bf05300 */
[----:B------:R-:W-:Y:S01]  /*25550*/  ULDC.64 UR4, c[0x0][0xa00] ;  /* 0x0002800000047ab9 */ /* 0x000fe20000000a00 */
[----:B-1----:R-:W0:Y:S01]  /*25560*/  LDC.64 R4, c[0x0][0xa08] ;  /* 0x00028200ff047b82 */ /* 0x002e220000000a00 */
[----:B------:R-:W-:Y:S01]  /*25570*/  ISETP.NE.U32.AND P1, PT, RZ, UR4, PT ;  /* 0x00000004ff007c0c */ /* 0x000fe2000bf25070 */
[----:B------:R-:W-:-:S03]  /*25580*/  ULDC.64 UR6, c[0x0][0xa08] ;  /* 0x0002820000067ab9 */ /* 0x000fc60000000a00 */
[----:B------:R-:W-:Y:S01]  /*25590*/  ISETP.NE.AND.EX P1, PT, RZ, UR5, PT, P1 ;  /* 0x00000005ff007c0c */ /* 0x000fe2000bf25310 */
[----:B------:R-:W-:Y:S01]  /*255a0*/  ULDC.64 UR4, c[0x0][0xa10] ;  /* 0x0002840000047ab9 */ /* 0x000fe20000000a00 */
[----:B------:R-:W-:-:S04]  /*255b0*/  ISETP.NE.U32.AND P3, PT, RZ, UR8, PT ;  /* 0x00000008ff007c0c */ /* 0x000fc8000bf65070 */
[----:B------:R-:W-:Y:S01]  /*255c0*/  ISETP.NE.AND.EX P3, PT, RZ, UR9, PT, P3 ;  /* 0x00000009ff007c0c */ /* 0x000fe2000bf65330 */
[----:B------:R-:W1:-:S12]  /*255d0*/  @P0 LDC.64 R2, c[0x0][0xa28] ;  /* 0x00028a00ff020b82 */ /* 0x000e580000000a00 */
[----:B------:R-:W3:Y:S01]  /*255e0*/  @P3 LDC.64 R8, c[0x0][0xa18] ;  /* 0x00028600ff083b82 */ /* 0x000ee20000000a00 */
[----:B--2---:R-:W-:-:S04]  /*255f0*/  IMAD.WIDE R12, R14, 0x4, R12 ;  /* 0x000000040e0c7825 */ /* 0x004fc800078e020c */
[C---:B-1----:R-:W-:Y:S01]  /*25600*/  @P0 IMAD.WIDE R2, R14.reuse, 0x4, R2 ;  /* 0x000000040e020825 */ /* 0x042fe200078e0202 */
[----:B------:R-:W2:Y:S04]  /*25610*/  @P1 LDG.E R6, desc[UR10][R12.64] ;  /* 0x0000000a0c061981 */ /* 0x000ea8000c1e1900 */
[----:B------:R1:W5:Y:S01]  /*25620*/  @P0 LDG.E R0, desc[UR10][R2.64] ;  /* 0x0000000a02000981 */ /* 0x000362000c1e1900 */
[----:B------:R-:W-:Y:S01]  /*25630*/  ISETP.NE.U32.AND P0, PT, RZ, UR4, PT ;  /* 0x00000004ff007c0c */ /* 0x000fe2000bf05070 */
[----:B------:R-:W-:Y:S01]  /*25640*/  ULDC UR4, c[0x0][0x288] ;  /* 0x0000a20000047ab9 */ /* 0x000fe20000000800 */
[C---:B---3--:R-:W-:Y:S01]  /*25650*/  @P3 IMAD.WIDE R8, R14.reuse, 0x4, R8 ;  /* 0x000000040e083825 */ /* 0x048fe200078e0208 */
[----:B------:R-:W-:Y:S02]  /*25660*/  ISETP.NE.U32.AND P2, PT, RZ, UR6, PT ;  /* 0x00000006ff007c0c */ /* 0x000fe4000bf45070 */
[----:B------:R-:W-:Y:S01]  /*25670*/  ISETP.NE.AND.EX P0, PT, RZ, UR5, PT, P0 ;  /* 0x00000005ff007c0c */ /* 0x000fe2000bf05300 */
[----:B------:R-:W-:Y:S01]  /*25680*/  IMAD.MOV.U32 R10, RZ, RZ, RZ ;  /* 0x000000ffff0a7224 */ /* 0x000fe200078e00ff */
[----:B------:R-:W-:Y:S01]  /*25690*/  ISETP.NE.AND.EX P2, PT, RZ, UR7, PT, P2 ;  /* 0x00000007ff007c0c */ /* 0x000fe2000bf45320 */
[C---:B0-----:R-:W-:Y:S01]  /*256a0*/  IMAD.WIDE R4, R14.reuse, 0x4, R4 ;  /* 0x000000040e047825 */ /* 0x041fe200078e0204 */
[----:B-1----:R-:W0:Y:S11]  /*256b0*/  LDC.64 R2, c[0x0][0xa10] ;  /* 0x00028400ff027b82 */ /* 0x002e360000000a00 */
[----:B------:R1:W5:Y:S01]  /*256c0*/  @P2 LDG.E R7, desc[UR10][R4.64] ;  /* 0x0000000a04072981 */ /* 0x000362000c1e1900 */
[----:B0-----:R-:W-:-:S05]  /*256d0*/  IMAD.WIDE R2, R14, 0x4, R2 ;  /* 0x000000040e027825 */ /* 0x001fca00078e0202 */
[----:B------:R1:W5:Y:S04]  /*256e0*/  @P0 LDG.E R10, desc[UR10][R2.64] ;  /* 0x0000000a020a0981 */ /* 0x000368000c1e1900 */
[----:B--2---:R0:W-:Y:S02]  /*256f0*/  STL [R1+0x48], R6 ;  /* 0x0000480601007387 */ /* 0x0041e40000100800 */
[----:B0-----:R-:W-:Y:S01]  /*25700*/  IMAD.U32 R6, RZ, RZ, UR4 ;  /* 0x00000004ff067e24 */ /* 0x001fe2000f8e00ff */
[----:B------:R-:W-:-:S05]  /*25710*/  ULDC.64 UR4, c[0x0][0x418] ;  /* 0x0001060000047ab9 */ /* 0x000fca0000000a00 */
[----:B------:R-:W2:Y:S01]  /*25720*/  @P3 LDG.E R6, desc[UR10][R8.64] ;  /* 0x0000000a08063981 */ /* 0x000ea2000c1e1900 */
[----:B------:R-:W-:-:S03]  /*25730*/  UISETP.NE.U32.AND UP0, UPT, UR4, URZ, UPT ;  /* 0x0000003f0400728c */ /* 0x000fc6000bf05070 */
[----:B------:R-:W-:Y:S01]  /*25740*/  ULDC UR4, c[0x0][0x424] ;  /* 0x0001090000047ab9 */ /* 0x000fe20000000800 */
[----:B------:R-:W-:-:S03]  /*25750*/  UISETP.NE.AND.EX UP0, UPT, UR5, URZ, UPT, UP0 ;  /* 0x0000003f0500728c */ /* 0x000fc6000bf05300 */
[----:B------:R-:W-:Y:S01]  /*25760*/  ULDC UR5, c[0x0][0x2f0] ;  /* 0x0000bc0000057ab9 */ /* 0x000fe20000000800 */
[----:B------:R-:W-:Y:S01]  /*25770*/  USEL UR4, UR4, 0x1, UP0 ;  /* 0x0000000104047887 */ /* 0x000fe20008000000 */
[----:B--2---:R0:W-:Y:S04]  /*25780*/  STL [R1+0x3c], R6 ;  /* 0x00003c0601007387 */ /* 0x0041e80000100800 */
[----:B------:R1:W5:Y:S01]  /*25790*/  LDL R15, [R1+0x3c] ;  /* 0x00003c00010f7983 */ /* 0x0003620000100800 */
[----:B------:R-:W-:-:S03]  /*257a0*/  UIMAD UR4, UR4, UR5, URZ ;  /* 0x00000005040472a4 */ /* 0x000fc6000f8e023f */
[----:B------:R-:W-:Y:S02]  /*257b0*/  ULDC UR5, c[0x0][0x348] ;  /* 0x0000d20000057ab9 */ /* 0x000fe40000000800 */
[----:B------:R-:W-:Y:S02]  /*257c0*/  IMAD.U32 R9, RZ, RZ, UR5 ;  /* 0x00000005ff097e24 */ /* 0x000fe4000f8e00ff */
[----:B0-----:R-:W-:Y:S01]  /*257d0*/  IMAD.U32 R6, RZ, RZ, UR4 ;  /* 0x00000004ff067e24 */ /* 0x001fe2000f8e00ff */
[----:B-1----:R-:W-:Y:S06]  /*257e0*/  @P3 BRA `(.L_x_1837) ;  /* 0x0000000000183947 */ /* 0x002fec0003800000 */
[----:B------:R-:W-:Y:S05]  /*257f0*/  @!P1 BRA `(.L_x_1837) ;  /* 0x0000000000149947 */ /* 0x000fea0003800000 */
[----:B------:R-:W-:Y:S02]  /*25800*/  ULDC.64 UR4, c[0x0][0x208] ;  /* 0x0000820000047ab9 */ /* 0x000fe40000000a00 */
[----:B------:R-:W2:Y:S04]  /*25810*/  LDG.E R8, desc[UR4][R12.64] ;  /* 0x000000040c087981 */ /* 0x000ea8000c1e1900 */
[----:B------:R-:W2:Y:S02]  /*25820*/  LDG.E R12, desc[UR4][R12.64+0x4] ;  /* 0x000004040c0c7981 */ /* 0x000ea4000c1e1900 */
[----:B--2--5:R-:W-:-:S05]  /*25830*/  IMAD.IADD R15, R12, 0x1, -R8 ;  /* 0x000000010c0f7824 */ /* 0x024fca00078e0a08 */
[----:B------:R0:W-:Y:S02]  /*25840*/  STL [R1+0x3c], R15 ;  /* 0x00003c0f01007387 */ /* 0x0001e40000100800 */
.L_x_1837:
[----:B------:R-:W2:Y:S01]  /*25850*/  LDL.LU R11, [R1+0x8] ;  /* 0x00000800010b7983 */ /* 0x000ea20000300800 */
[----:B-----5:R-:W-:Y:S01]  /*25860*/  IMAD.IADD R7, R7, 0x1, R0 ;  /* 0x0000000107077824 */ /* 0x020fe200078e0200 */
[----:B------:R-:W-:Y:S02]  /*25870*/  ULDC.64 UR4, c[0x0][0xa20] ;  /* 0x0002880000047ab9 */ /* 0x000fe40000000a00 */
[----:B------:R-:W-:Y:S02]  /*25880*/  ISETP.NE.U32.AND P1, PT, RZ, UR4, PT ;  /* 0x00000004ff007c0c */ /* 0x000fe4000bf25070 */
[----:B------:R1:W-:Y:S02]  /*25890*/  STL [R1+0x18], R7 ;  /* 0x0000180701007387 */ /* 0x0003e40000100800 */
[----:B------:R-:W-:Y:S02]  /*258a0*/  ISETP.NE.AND.EX P1, PT, RZ, UR5, PT, P1 ;  /* 0x00000005ff007c0c */ /* 0x000fe4000bf25310 */
[----:B--2---:R-:W-:-:S02]  /*258b0*/  LOP3.LUT R17, R11, 0xff000000, RZ, 0xc0, !PT ;  /* 0xff0000000b117812 */ /* 0x004fc400078ec0ff */
[C---:B------:R-:W-:Y:S02]  /*258c0*/  LOP3.LUT R8, R11.reuse, 0xff0000, RZ, 0xc0, !PT ;  /* 0x00ff00000b087812 */ /* 0x040fe400078ec0ff */
[----:B------:R-:W-:Y:S02]  /*258d0*/  SHF.R.U32.HI R17, RZ, 0x8, R17 ;  /* 0x00000008ff117819 */ /* 0x000fe40000011611 */
[----:B------:R-:W-:Y:S02]  /*258e0*/  LOP3.LUT R16, R11, 0xffff, RZ, 0xc0, !PT ;  /* 0x0000ffff0b107812 */ /* 0x000fe400078ec0ff */
[----:B------:R-:W-:-:S03]  /*258f0*/  LEA.HI R17, R8, R17, RZ, 0x10 ;  /* 0x0000001108117211 */ /* 0x000fc600078f80ff */
[----:B-1----:R-:W-:Y:S05]  /*25900*/  @!P1 BRA `(.L_x_1838) ;  /* 0x0000000000149947 */ /* 0x002fea0003800000 */
[----:B------:R-:W1:Y:S01]  /*25910*/  LDC.64 R6, c[0x0][0xa20] ;  /* 0x00028800ff067b82 */ /* 0x000e620000000a00 */
[----:B------:R-:W-:Y:S01]  /*25920*/  ULDC.64 UR4, c[0x0][0x208] ;  /* 0x0000820000047ab9 */ /* 0x000fe20000000a00 */
[----:B-1----:R-:W-:-:S06]  /*25930*/  IMAD.WIDE R6, R14, 0x4, R6 ;  /* 0x000000040e067825 */ /* 0x002fcc00078e0206 */
[----:B------:R1:W5:Y:S01]  /*25940*/  LDG.E R6, desc[UR4][R6.64] ;  /* 0x0000000406067981 */ /* 0x000362000c1e1900 */
[----:B------:R-:W-:Y:S05]  /*25950*/  BRA `(.L_x_1839) ;  /* 0x0000000000147947 */ /* 0x000fea0003800000 */
.L_x_1838:
[----:B------:R-:W-:Y:S05]  /*25960*/  @!P2 BRA `(.L_x_1839) ;  /* 0x000000000010a947 */ /* 0x000fea0003800000 */
[----:B------:R-:W-:Y:S02]  /*25970*/  ULDC.64 UR4, c[0x0][0x208] ;  /* 0x0000820000047ab9 */ /* 0x000fe40000000a00 */
[----:B------:R-:W2:Y:S04]  /*25980*/  LDG.E R6, desc[UR4][R4.64] ;  /* 0x0000000404067981 */ /* 0x000ea8000c1e1900 */
[----:B------:R-:W2:Y:S02]  /*25990*/  LDG.E R4, desc[UR4][R4.64+0x4] ;  /* 0x0000040404047981 */ /* 0x000ea4000c1e1900 */
[----:B--2---:R-:W-:-:S07]  /*259a0*/  IMAD.IADD R6, R4, 0x1, -R6 ;  /* 0x0000000104067824 */ /* 0x004fce00078e0a06 */
.L_x_1839:
[----:B-1----:R-:W2:Y:S01]  /*259b0*/  LDL.LU R7, [R1+0x4] ;  /* 0x0000040001077983 */ /* 0x002ea20000300800 */
[----:B------:R-:W-:-:S03]  /*259c0*/  ULDC.64 UR4, c[0x0][0x208] ;  /* 0x0000820000047ab9 */ /* 0x000fc60000000a00 */
[----:B------:R-:W3:Y:S04]  /*259d0*/  @P0 LDG.E R4, desc[UR4][R2.64] ;  /* 0x0000000402040981 */ /* 0x000ee8000c1e1900 */
[----:B------:R1:W3:Y:S01]  /*259e0*/  @P0 LDG.E R2, desc[UR4][R2.64+0x4] ;  /* 0x0000040402020981 */ /* 0x0002e2000c1e1900 */
[----:B-----5:R-:W-:Y:S01]  /*259f0*/  IMAD.IADD R8, R6, 0x1, -R0 ;  /* 0x0000000106087824 */ /* 0x020fe200078e0a00 */
[----:B-1----:R-:W1:Y:S02]  /*25a00*/  LDC R3, c[0x0][0x448] ;  /* 0x00011200ff037b82 */ /* 0x002e640000000800 */
[----:B-1----:R-:W-:-:S13]  /*25a10*/  ISETP.NE.AND P1, PT, R3, 0x1, PT ;  /* 0x000000010300780c */ /* 0x002fda0003f25270 */
[----:B------:R-:W1:Y:S08]  /*25a20*/  @P1 LDC R3, c[0x0][0x44c] ;  /* 0x00011300ff031b82 */ /* 0x000e700000000800 */
[----:B------:R-:W4:Y:S01]  /*25a30*/  @P1 LDC R5, c[0x0][0x450] ;  /* 0x00011400ff051b82 */ /* 0x000f220000000800 */
[----:B--2---:R-:W-:-:S04]  /*25a40*/  IMAD.SHL.U32 R12, R7, 0x80, RZ ;  /* 0x00000080070c7824 */ /* 0x004fc800078e00ff */
[----:B------:R-:W-:Y:S01]  /*25a50*/  VIADD R6, R12, 0x7f ;  /* 0x0000007f0c067836 */ /* 0x000fe20000000000 */
[----:B------:R2:W-:Y:S03]  /*25a60*/  STL [R1+0x34], R12 ;  /* 0x0000340c01007387 */ /* 0x0005e60000100800 */
[----:B-1----:R-:W-:-:S05]  /*25a70*/  @P1 IMAD.HI.U32 R0, R6, R3, RZ ;  /* 0x0000000306001227 */ /* 0x002fca00078e00ff */
[----:B----4-:R-:W-:Y:S01]  /*25a80*/  @P1 SHF.R.U32.HI R6, RZ, R5, R0 ;  /* 0x00000005ff061219 */ /* 0x010fe20000011600 */
[----:B---3--:R-:W-:-:S04]  /*25a90*/  @P0 IMAD.IADD R9, R2, 0x1, -R4 ;  /* 0x0000000102090824 */ /* 0x008fc800078e0a04 */
[----:B------:R-:W-:-:S04]  /*25aa0*/  IMAD.IADD R0, R8, 0x1, R9 ;  /* 0x0000000108007824 */ /* 0x000fc800078e0209 */
[C---:B------:R-:W-:Y:S01]  /*25ab0*/  VIADD R2, R0.reuse, 0x3f ;  /* 0x0000003f00027836 */ /* 0x040fe20000000000 */
[----:B------:R-:W-:-:S04]  /*25ac0*/  IADD3 R21, R0, 0x1, -R15 ;  /* 0x0000000100157810 */ /* 0x000fc80007ffe80f */
[----:B------:R-:W-:Y:S01]  /*25ad0*/  SHF.R.S32.HI R3, RZ, 0x1f, R2 ;  /* 0x0000001fff037819 */ /* 0x000fe20000011402 */
[----:B------:R-:W-:-:S03]  /*25ae0*/  IMAD.IADD R6, R21, 0x1, R6 ;  /* 0x0000000115067824 */ /* 0x000fc600078e0206 */
[----:B------:R-:W-:Y:S02]  /*25af0*/  LEA.HI R4, R3, R2, RZ, 0x6 ;  /* 0x0000000203047211 */ /* 0x000fe400078f30ff */
[----:B------:R-:W1:Y:S02]  /*25b00*/  LDC.64 R2, c[0x0][0x9e0] ;  /* 0x00027800ff027b82 */ /* 0x000e640000000a00 */
[----:B------:R-:W-:-:S05]  /*25b10*/  SHF.R.S32.HI R11, RZ, 0x6, R4 ;  /* 0x00000006ff0b7819 */ /* 0x000fca0000011404 */
[----:B------:R2:W-:Y:S01]  /*25b20*/  STL [R1+0x5c], R11 ;  /* 0x00005c0b01007387 */ /* 0x0005e20000100800 */
[----:B-1----:R-:W-:Y:S01]  /*25b30*/  ISETP.GE.AND P2, PT, R3, 0x1, PT ;  /* 0x000000010300780c */ /* 0x002fe20003f46270 */
        /* <DEDUP_REMOVED lines=8> */
[----:B------:R-:W1:Y:S02]  /*25bc0*/  @P3 LDC.64 R4, c[0x0][0x9e8] ;  /* 0x00027a00ff043b82 */ /* 0x000e640000000a00 */
[----:B-1----:R-:W-:-:S05]  /*25bd0*/  @P3 IMAD.HI.U32 R4, R6, R4, RZ ;  /* 0x0000000406043227 */ /* 0x002fca00078e00ff */
[----:B------:R-:W-:-:S04]  /*25be0*/  @P3 SHF.R.U32.HI R6, RZ, R5, R4 ;  /* 0x00000005ff063219 */ /* 0x000fc80000011604 */
[----:B------:R-:W-:Y:S01]  /*25bf0*/  LOP3.LUT R7, RZ, R6, RZ, 0x33, !PT ;  /* 0x00000006ff077212 */ /* 0x000fe200078e33ff */
[----:B------:R-:W-:Y:S06]  /*25c00*/  BRA `(.L_x_1843) ;  /* 0x0000000000107947 */ /* 0x000fec0003800000 */
.L_x_1842:
[----:B------:R-:W-:-:S13]  /*25c10*/  ISETP.NE.AND P3, PT, R3, 0x1, PT ;  /* 0x000000010300780c */ /* 0x000fda0003f65270 */
[----:B------:R-:W1:Y:S02]  /*25c20*/  @P3 LDC.64 R4, c[0x0][0x9e8] ;  /* 0x00027a00ff043b82 */ /* 0x000e640000000a00 */
[----:B-1----:R-:W-:-:S05]  /*25c30*/  @P3 IMAD.HI.U32 R4, R7, R4, RZ ;  /* 0x0000000407043227 */ /* 0x002fca00078e00ff */
[----:B------:R-:W-:-:S07]  /*25c40*/  @P3 SHF.R.U32.HI R7, RZ, R5, R4 ;  /* 0x00000005ff073219 */ /* 0x000fce0000011604 */
.L_x_1843:
[----:B------:R-:W-:Y:S05]  /*25c50*/  BSYNC B0 ;  /* 0x0000000000007941 */ /* 0x000fea0003800000 */
.L_x_1841:
[----:B------:R-:W-:-:S05]  /*25c60*/  IMAD R7, R7, R3, R3 ;  /* 0x0000000307077224 */ /* 0x000fca00078e0203 */
[----:B------:R-:W-:-:S07]  /*25c70*/  VIMNMX R2, R2, R7, PT ;  /* 0x0000000702027248 */ /* 0x000fce0003fe0100 */
.L_x_1840:
[----:B------:R-:W1:Y:S01]  /*25c80*/  @P1 LDC R5, c[0x0][0x44c] ;  /* 0x00011300ff051b82 */ /* 0x000e620000000800 */
[----:B------:R-:W-:Y:S01]  /*25c90*/  VIADD R2, R2, 0x3f ;  /* 0x0000003f02027836 */ /* 0x000fe20000000000 */
[----:B------:R-:W-:Y:S01]  /*25ca0*/  ULDC UR4, c[0x0][0x9dc] ;  /* 0x0002770000047ab9 */ /* 0x000fe20000000800 */
[----:B------:R-:W-:Y:S02]  /*25cb0*/  IMAD.MOV.U32 R4, RZ, RZ, R12 ;  /* 0x000000ffff047224 */ /* 0x000fe400078e000c */
[----:B------:R-:W-:-:S03]  /*25cc0*/  IMAD.IADD R20, R0, 0x1, -R15 ;  /* 0x0000000100147824 */ /* 0x000fc600078e0a0f */
[----:B------:R-:W2:Y:S01]  /*25cd0*/  @P1 LDC R6, c[0x0][0x450] ;  /* 0x00011400ff061b82 */ /* 0x000ea20000000800 */
[----:B-1----:R-:W-:-:S05]  /*25ce0*/  @P1 IMAD.HI.U32 R5, R12, R5, RZ ;  /* 0x000000050c051227 */ /* 0x002fca00078e00ff */
[----:B--2---:R-:W-:Y:S02]  /*25cf0*/  @P1 SHF.R.U32.HI R4, RZ, R6, R5 ;  /* 0x00000006ff041219 */ /* 0x004fe40000011605 */
[----:B------:R-:W-:-:S04]  /*25d00*/  SHF.R.S32.HI R6, RZ, 0x1f, R2 ;  /* 0x0000001fff067819 */ /* 0x000fc80000011402 */
[----:B------:R-:W-:Y:S01]  /*25d10*/  LEA.HI R6, R6, R2, RZ, 0x6 ;  /* 0x0000000206067211 */ /* 0x000fe200078f30ff */
[----:B------:R-:W-:-:S03]  /*25d20*/  IMAD.IADD R2, R20, 0x1, R4 ;  /* 0x0000000114027824 */ /* 0x000fc600078e0204 */
[----:B------:R-:W-:Y:S01]  /*25d30*/  SHF.R.S32.HI R6, RZ, 0x6, R6 ;  /* 0x00000006ff067819 */ /* 0x000fe20000011406 */
[----:B------:R-:W-:-:S03]  /*25d40*/  VIADD R0, R2, -UR4 ;  /* 0x8000000402007c36 */ /* 0x000fc60008000000 */
[----:B------:R-:W-:Y:S01]  /*25d50*/  VIMNMX R6, R11, R6, PT ;  /* 0x000000060b067248 */ /* 0x000fe20003fe0100 */
[----:B------:R-:W-:Y:S06]  /*25d60*/  @!P2 BRA `(.L_x_1844) ;  /* 0x000000000044a947 */ /* 0x000fec0003800000 */
[----:B------:R-:W-:Y:S01]  /*25d70*/  ISETP.GT.AND P1, PT, R2, -0x1, PT ;  /* 0xffffffff0200780c */ /* 0x000fe20003f24270 */
[----:B------:R-:W-:-:S12]  /*25d80*/  BSSY B0, `(.L_x_1845) ;  /* 0x000000d000007945 */ /* 0x000fd80003800000 */
[----:B------:R-:W-:Y:S05]  /*25d90*/  @P1 BRA `(.L_x_1846) ;  /* 0x00000000001c1947 */ /* 0x000fea0003800000 */
[----:B------:R-:W-:Y:S02]  /*25da0*/  ISETP.NE.AND P1, PT, R3, 0x1, PT ;  /* 0x000000010300780c */ /* 0x000fe40003f25270 */
[----:B------:R-:W-:-:S11]  /*25db0*/  LOP3.LUT R2, RZ, R2, RZ, 0x33, !PT ;  /* 0x00000002ff027212 */ /* 0x000fd600078e33ff */
[----:B------:R-:W1:Y:S02]  /*25dc0*/  @P1 LDC.64 R4, c[0x0][0x9e8] ;  /* 0x00027a00ff041b82 */ /* 0x000e640000000a00 */
[----:B-1----:R-:W-:-:S05]  /*25dd0*/  @P1 IMAD.HI.U32 R4, R2, R4, RZ ;  /* 0x0000000402041227 */ /* 0x002fca00078e00ff */
[----:B------:R-:W-:-:S04]  /*25de0*/  @P1 SHF.R.U32.HI R2, RZ, R5, R4 ;  /* 0x00000005ff021219 */ /* 0x000fc80000011604 */
[----:B------:R-:W-:Y:S01]  /*25df0*/  LOP3.LUT R2, RZ, R2, RZ, 0x33, !PT ;  /* 0x00000002ff027212 */ /* 0x000fe200078e33ff */
[----:B------:R-:W-:Y:S06]  /*25e00*/  BRA `(.L_x_1847) ;  /* 0x0000000000107947 */ /* 0x000fec0003800000 */
.L_x_1846:
[----:B------:R-:W-:-:S13]  /*25e10*/  ISETP.NE.AND P1, PT, R3, 0x1, PT ;  /* 0x000000010300780c */ /* 0x000fda0003f25270 */
[----:B------:R-:W1:Y:S02]  /*25e20*/  @P1 LDC.64 R4, c[0x0][0x9e8] ;  /* 0x00027a00ff041b82 */ /* 0x000e640000000a00 */
[----:B-1----:R-:W-:-:S05]  /*25e30*/  @P1 IMAD.HI.U32 R4, R2, R4, RZ ;  /* 0x0000000402041227 */ /* 0x002fca00078e00ff */
[----:B------:R-:W-:-:S07]  /*25e40*/  @P1 SHF.R.U32.HI R2, RZ, R5, R4 ;  /* 0x00000005ff021219 */ /* 0x000fce0000011604 */
.L_x_1847:
[----:B------:R-:W-:Y:S05]  /*25e50*/  BSYNC B0 ;  /* 0x0000000000007941 */ /* 0x000fea0003800000 */
.L_x_1845:
[----:B------:R-:W-:-:S05]  /*25e60*/  IMAD R2, R2, R3, RZ ;  /* 0x0000000302027224 */ /* 0x000fca00078e02ff */
[----:B------:R-:W-:-:S07]  /*25e70*/  VIMNMX R0, R0, R2, !PT ;  /* 0x0000000200007248 */ /* 0x000fce0007fe0100 */
.L_x_1844:
[----:B------:R-:W-:Y:S01]  /*25e80*/  SHF.R.S32.HI R2, RZ, 0x1f, R0 ;  /* 0x0000001fff027819 */ /* 0x000fe20000011400 */
[----:B------:R-:W-:Y:S01]  /*25e90*/  BSSY B0, `(.L_x_1848) ;  /* 0x0000028000007945 */ /* 0x000fe20003800000 */
[----:B------:R-:W-:Y:S02]  /*25ea0*/  LOP3.LUT R12, R17, 0xff, RZ, 0xc0, !PT ;  /* 0x000000ff110c7812 */ /* 0x000fe400078ec0ff */
[----:B------:R-:W-:Y:S01]  /*25eb0*/  LEA.HI R0, R2, R0, RZ, 0x6 ;  /* 0x0000000002007211 */ /* 0x000fe200078f30ff */
[----:B------:R-:W-:Y:S01]  /*25ec0*/  IMAD.MOV.U32 R2, RZ, RZ, RZ ;  /* 0x000000ffff027224 */ /* 0x000fe200078e00ff */
[----:B------:R-:W-:Y:S01]  /*25ed0*/  SHF.R.U32.HI R17, RZ, 0x10, R17 ;  /* 0x00000010ff117819 */ /* 0x000fe20000011611 */
[----:B------:R1:W-:Y:S01]  /*25ee0*/  STL [R1+0x50], R12 ;  /* 0x0000500c01007387 */ /* 0x0003e20000100800 */
[----:B------:R-:W-:-:S04]  /*25ef0*/  SHF.R.S32.HI R0, RZ, 0x6, R0 ;  /* 0x00000006ff007819 */ /* 0x000fc80000011400 */
[----:B------:R-:W-:-:S04]  /*25f00*/  VIMNMX R0, RZ, R0, !PT ;  /* 0x00000000ff007248 */ /* 0x000fc80007fe0100 */
[----:B------:R-:W-:-:S13]  /*25f10*/  ISETP.GT.AND P1, PT, R6, R0, PT ;  /* 0x000000000600720c */ /* 0x000fda0003f24270 */
[----:B-1----:R-:W-:Y:S05]  /*25f20*/  @!P1 BRA `(.L_x_1849) ;  /* 0x0000000000789947 */ /* 0x002fea0003800000 */
[----:B------:R-:W-:Y:S01]  /*25f30*/  ISETP.NE.AND P1, PT, R17, RZ, PT ;  /* 0x000000ff1100720c */ /* 0x000fe20003f25270 */
[----:B------:R-:W-:-:S03]  /*25f40*/  ULDC UR4, c[0x0][0x9f0] ;  /* 0x00027c0000047ab9 */ /* 0x000fc60000000800 */
[----:B------:R-:W-:-:S04]  /*25f50*/  SEL R4, R17, UR4, P1 ;  /* 0x0000000411047c07 */ /* 0x000fc80008800000 */
[----:B------:R-:W-:Y:S02]  /*25f60*/  IABS R5, R4 ;  /* 0x0000000400057213 */ /* 0x000fe40000000000 */
[----:B------:R-:W-:Y:S02]  /*25f70*/  IADD3 R7, R4, -0x1, R6 ;  /* 0xffffffff04077810 */ /* 0x000fe40007ffe006 */
[----:B------:R-:W1:Y:S03]  /*25f80*/  I2F.RP R2, R5 ;  /* 0x0000000500027306 */ /* 0x000e660000209400 */
[----:B------:R-:W-:-:S05]  /*25f90*/  IMAD.IADD R7, R7, 0x1, -R0 ;  /* 0x0000000107077824 */ /* 0x000fca00078e0a00 */
[----:B-1----:R-:W1:Y:S02]  /*25fa0*/  MUFU.RCP R2, R2 ;  /* 0x0000000200027308 */ /* 0x002e640000001000 */
[----:B-1----:R-:W-:-:S06]  /*25fb0*/  VIADD R2, R2, 0xffffffe ;  /* 0x0ffffffe02027836 */ /* 0x002fcc0000000000 */
[----:B------:R1:W2:Y:S02]  /*25fc0*/  F2I.FTZ.U32.TRUNC.NTZ R3, R2 ;  /* 0x0000000200037305 */ /* 0x0002a4000021f000 */
[----:B-1----:R-:W-:-:S04]  /*25fd0*/  LOP3.LUT R2, R7, R4, RZ, 0x3c, !PT ;  /* 0x0000000407027212 */ /* 0x002fc800078e3cff */
[----:B------:R-:W-:Y:S01]  /*25fe0*/  ISETP.GE.AND P1, PT, R2, RZ, PT ;  /* 0x000000ff0200720c */ /* 0x000fe20003f26270 */
[----:B--2---:R-:W-:-:S04]  /*25ff0*/  IMAD.MOV R2, RZ, RZ, -R3 ;  /* 0x000000ffff027224 */ /* 0x004fc800078e0a03 */
[----:B------:R-:W-:Y:S02]  /*26000*/  IMAD R11, R2, R5, RZ ;  /* 0x00000005020b7224 */ /* 0x000fe400078e02ff */
[----:B------:R-:W-:-:S04]  /*26010*/  IMAD.MOV.U32 R2, RZ, RZ, RZ ;  /* 0x000000ffff027224 */ /* 0x000fc800078e00ff */
[----:B------:R-:W-:Y:S01]  /*26020*/  IMAD.HI.U32 R11, R3, R11, R2 ;  /* 0x0000000b030b7227 */ /* 0x000fe200078e0002 */
[----:B------:R-:W-:Y:S02]  /*26030*/  IABS R2, R4 ;  /* 0x0000000400027213 */ /* 0x000fe40000000000 */
[----:B------:R-:W-:-:S03]  /*26040*/  IABS R3, R7 ;  /* 0x0000000700037213 */ /* 0x000fc60000000000 */
[----:B------:R-:W-:-:S04]  /*26050*/  IMAD.MOV R2, RZ, RZ, -R2 ;  /* 0x000000ffff027224 */ /* 0x000fc800078e0a02 */
        /* <DEDUP_REMOVED lines=8> */
[----:B------:R-:W-:-:S03]  /*260e0*/  ISETP.NE.AND P2, PT, R4, RZ, PT ;  /* 0x000000ff0400720c */ /* 0x000fc60003f45270 */
[----:B------:R-:W-:-:S10]  /*260f0*/  @!P1 IMAD.MOV R2, RZ, RZ, -R2 ;  /* 0x000000ffff029224 */ /* 0x000fd400078e0a02 */
[----:B------:R-:W-:-:S07]  /*26100*/  @!P2 LOP3.LUT R2, RZ, R4, RZ, 0x33, !PT ;  /* 0x00000004ff02a212 */ /* 0x000fce00078e33ff */
.L_x_1849:
[----:B------:R-:W-:Y:S05]  /*26110*/  BSYNC B0 ;  /* 0x0000000000007941 */ /* 0x000fea0003800000 */
.L_x_1848:
[-C--:B------:R-:W-:Y:S01]  /*26120*/  IMAD R0, R12, R2.reuse, R0 ;  /* 0x000000020c007224 */ /* 0x080fe200078e0200 */
[----:B------:R-:W-:Y:S01]  /*26130*/  BSSY B0, `(.L_x_1850) ;  /* 0x0000199000007945 */ /* 0x000fe20003800000 */
[----:B------:R-:W-:Y:S02]  /*26140*/  PLOP3.LUT P5, PT, PT, PT, PT, 0x80, 0x0 ;  /* 0x000000000000781c */ /* 0x000fe40003faf070 */
[C---:B------:R-:W-:Y:S01]  /*26150*/  IMAD R3, R0.reuse, 0x40, -R8 ;  /* 0x0000004000037824 */ /* 0x040fe200078e0a08 */
[----:B------:R-:W-:-:S05]  /*26160*/  VIADDMNMX R2, R0, R2, R6, PT ;  /* 0x0000000200027246 */ /* 0x000fca0003800106 */
[----:B------:R-:W-:-:S05]  /*26170*/  IMAD R2, R2, 0x40, -R8 ;  /* 0x0000004002027824 */ /* 0x000fca00078e0a08 */
[----:B------:R-:W-:Y:S02]  /*26180*/  VIMNMX R0, R2, R9, PT ;  /* 0x0000000902007248 */ /* 0x000fe40003fe0100 */
[----:B------:R-:W-:-:S04]  /*26190*/  VIMNMX R2, RZ, R3, !PT ;  /* 0x00000003ff027248 */ /* 0x000fc80007fe0100 */
[----:B------:R-:W-:Y:S02]  /*261a0*/  ISETP.GT.AND P1, PT, R0, R2, PT ;  /* 0x000000020000720c */ /* 0x000fe40003f24270 */
[----:B------:R-:W-:-:S05]  /*261b0*/  SHF.R.U32.HI R2, RZ, 0x6, R2 ;  /* 0x00000006ff027819 */ /* 0x000fca0000011602 */
[----:B------:R-:W-:-:S06]  /*261c0*/  IMAD.MOV.U32 R8, RZ, RZ, R2 ;  /* 0x000000ffff087224 */ /* 0x000fcc00078e0002 */
[----:B------:R-:W-:-:S05]  /*261d0*/  @P1 VIADD R0, R0, 0x3f ;  /* 0x0000003f00001836 */ /* 0x000fca0000000000 */
[----:B------:R-:W-:-:S04]  /*261e0*/  @P1 SHF.R.S32.HI R3, RZ, 0x1f, R0 ;  /* 0x0000001fff031819 */ /* 0x000fc80000011400 */
[----:B------:R-:W-:-:S04]  /*261f0*/  @P1 LEA.HI R0, R3, R0, RZ, 0x6 ;  /* 0x0000000003001211 */ /* 0x000fc800078f30ff */
[----:B------:R-:W-:-:S04]  /*26200*/  @P1 SHF.R.S32.HI R8, RZ, 0x6, R0 ;  /* 0x00000006ff081819 */ /* 0x000fc80000011400 */
[----:B------:R-:W-:-:S13]  /*26210*/  ISETP.GT.AND P1, PT, R8, R2, PT ;  /* 0x000000020800720c */ /* 0x000fda0003f24270 */
[----:B------:R-:W-:Y:S05]  /*26220*/  @!P1 BRA `(.L_x_1851) ;  /* 0x0000001800249947 */ /* 0x000fea0003800000 */
[----:B------:R-:W-:Y:S01]  /*26230*/  UMOV UR4, 0xffffffff ;  /* 0xffffffff00047882 */ /* 0x000fe20000000000 */
[----:B------:R-:W-:Y:S02]  /*26240*/  SEL R0, R14, RZ, !P0 ;  /* 0x000000ff0e007207 */ /* 0x000fe40004000000 */
[----:B------:R-:W-:Y:S05]  /*26250*/  BRA.DIV UR4, `(.L_x_1852) ;  /* 0x0000009604487947 */ /* 0x000fea000b800000 */
[----:B------:R-:W1:Y:S02]  /*26260*/  S2R R3, SR_TID.X ;  /* 0x0000000000037919 */ /* 0x000e640000002100 */
[----:B-1----:R-:W-:-:S04]  /*26270*/  SHF.R.U32.HI R3, RZ, 0x5, R3 ;  /* 0x00000005ff037819 */ /* 0x002fc80000011603 */
[----:B------:R-:W-:-:S05]  /*26280*/  LOP3.LUT R3, R3, 0x3, RZ, 0xc0, !PT ;  /* 0x0000000303037812 */ /* 0x000fca00078ec0ff */
[----:B------:R1:W2:Y:S02]  /*26290*/  SHFL.IDX PT, R14, R3, RZ, 0x1f ;  /* 0x00001fff030e7589 */ /* 0x0002a400000e0000 */
.L_x_2084:
[----:B--2---:R-:W-:Y:S02]  /*262a0*/  ISETP.NE.AND P0, PT, R14, RZ, PT ;  /* 0x000000ff0e00720c */ /* 0x004fe40003f05270 */
[----:B------:R-:W-:-:S11]  /*262b0*/  PLOP3.LUT P2, PT, PT, PT, PT, 0x8, 0x0 ;  /* 0x000000000000781c */ /* 0x000fd60003f4e170 */
[----:B------:R-:W-:Y:S05]  /*262c0*/  @P0 BRA `(.L_x_1853) ;  /* 0x00000000000c0947 */ /* 0x000fea0003800000 */
[----:B------:R-:W-:-:S03]  /*262d0*/  UMOV UR4, 0xffffffff ;  /* 0xffffffff00047882 */ /* 0x000fc60000000000 */
[----:B------:R-:W-:Y:S05]  /*262e0*/  BRA.DIV UR4, `(.L_x_1854) ;  /* 0x0000009604587947 */ /* 0x000fea000b800000 */
[----:B------:R-:W-:-:S13]  /*262f0*/  ELECT P2, URZ, PT ;  /* 0x00000000003f782f */ /* 0x000fda0003840000 */
.L_x_1853:
[----:B-1----:R-:W2:Y:S01]  /*26300*/  LDL R3, [R1+0x58] ;  /* 0x0000580001037983 */ /* 0x002ea20000100800 */
[----:B------:R-:W-:Y:S01]  /*26310*/  BSSY B1, `(.L_x_1855) ;  /* 0x0000008000017945 */ /* 0x000fe20003800000 */
[----:B--2---:R-:W-:-:S05]  /*26320*/  VIADD R3, R3, 0x1 ;  /* 0x0000000103037836 */ /* 0x004fca0000000000 */
[----:B------:R-:W-:-:S04]  /*26330*/  LEA.HI R4, R3, R3, RZ, 0x1 ;  /* 0x0000000303047211 */ /* 0x000fc800078f08ff */
[----:B------:R-:W-:-:S05]  /*26340*/  LOP3.LUT R4, R4, 0xfffffffe, RZ, 0xc0, !PT ;  /* 0xfffffffe04047812 */ /* 0x000fca00078ec0ff */
[----:B------:R-:W-:-:S05]  /*26350*/  IMAD.IADD R3, R3, 0x1, -R4 ;  /* 0x0000000103037824 */ /* 0x000fca00078e0a04 */
[----:B------:R-:W-:-:S04]  /*26360*/  SHF.L.U32 R3, R3, 0x1f, RZ ;  /* 0x0000001f03037819 */ /* 0x000fc800000006ff */
[----:B------:R-:W1:Y:S02]  /*26370*/  SYNCS.PHASECHK.TRANS64.TRYWAIT P0, [R18+URZ+0x30820], R3 ;  /* 0x03082003120075a7 */ /* 0x000e64000800017f */
[----:B-1----:R-:W-:Y:S05]  /*26380*/  @!P0 BRA `(.L_x_1856) ;  /* 0x0000009400548947 */ /* 0x002fea0003800000 */
.L_x_2087:
[----:B------:R-:W-:Y:S05]  /*26390*/  BSYNC B1 ;  /* 0x0000000000017941 */ /* 0x000fea0003800000 */
.L_x_1855:
[----:B------:R-:W-:Y:S04]  /*263a0*/  BSSY B1, `(.L_x_1857) ;  /* 0x00000ad000017945 */ /* 0x000fe80003800000 */
[----:B------:R-:W-:Y:S05]  /*263b0*/  @!P2 BRA `(.L_x_1858) ;  /* 0x0000000800aca947 */ /* 0x000fea0003800000 */
[----:B------:R-:W2:Y:S04]  /*263c0*/  LDL R5, [R1+0x1c] ;  /* 0x00001c0001057983 */ /* 0x000ea80000100800 */
[----:B------:R-:W3:Y:S01]  /*263d0*/  LDL R6, [R1+0x20] ;  /* 0x0000200001067983 */ /* 0x000ee20000100800 */
[----:B------:R-:W-:Y:S01]  /*263e0*/  BSSY B2, `(.L_x_1859) ;  /* 0x0000008000027945 */ /* 0x000fe20003800000 */
[----:B------:R-:W4:Y:S02]  /*263f0*/  S2R R4, SR_TID.X ;  /* 0x0000000000047919 */ /* 0x000f240000002100 */
[----:B----4-:R-:W-:-:S04]  /*26400*/  LOP3.LUT R4, R4, 0x7f, RZ, 0xc0, !PT ;  /* 0x0000007f04047812 */ /* 0x010fc800078ec0ff */
[----:B------:R-:W-:Y:S01]  /*26410*/  ISETP.NE.AND P4, PT, R4, RZ, PT ;  /* 0x000000ff0400720c */ /* 0x000fe20003f85270 */
[----:B--2---:R-:W-:Y:S01]  /*26420*/  IMAD R5, R5, 0x8, R18 ;  /* 0x0000000805057824 */ /* 0x004fe200078e0212 */
[----:B---3--:R-:W-:-:S04]  /*26430*/  SHF.L.U32 R9, R6, 0x1f, RZ ;  /* 0x0000001f06097819 */ /* 0x008fc800000006ff */
[----:B------:R-:W2:Y:S02]  /*26440*/  SYNCS.PHASECHK.TRANS64.TRYWAIT P0, [R5+URZ+0x308a0], R9 ;  /* 0x0308a009050075a7 */ /* 0x000ea4000800017f */
[----:B--2---:R-:W-:Y:S05]  /*26450*/  @!P0 BRA `(.L_x_1860) ;  /* 0x0000009400348947 */ /* 0x004fea0003800000 */
.L_x_2088:
[----:B------:R-:W-:Y:S05]  /*26460*/  BSYNC B2 ;  /* 0x0000000000027941 */ /* 0x000fea0003800000 */
.L_x_1859:
[----:B------:R-:W-:Y:S04]  /*26470*/  BSSY B2, `(.L_x_1861) ;  /* 0x0000007000027945 */ /* 0x000fe80003800000 */
[----:B------:R-:W-:Y:S05]  /*26480*/  @P4 BRA `(.L_x_1862) ;  /* 0x0000000000144947 */ /* 0x000fea0003800000 */
[----:B------:R-:W-:Y:S01]  /*26490*/  LOP3.LUT P0, RZ, R19, 0x1, RZ, 0xc0, !PT ;  /* 0x0000000113ff7812 */ /* 0x000fe2000780c0ff */
[----:B-1----:R-:W-:-:S04]  /*264a0*/  IMAD.MOV.U32 R3, RZ, RZ, 0x8000 ;  /* 0x00008000ff037424 */ /* 0x002fc800078e00ff */
[----:B------:R3:W-:Y:S08]  /*264b0*/  SYNCS.ARRIVE.TRANS64 RZ, [R5+URZ+0x30890], R3 ;  /* 0x0308900305ff79a7 */ /* 0x0007f0000800003f */
[----:B------:R-:W-:Y:S05]  /*264c0*/  @!P0 BRA `(.L_x_1862) ;  /* 0x0000000000048947 */ /* 0x000fea0003800000 */
[----:B------:R-:W-:Y:S01]  /*264d0*/  BPT.TRAP 0x1 ;  /* 0x000000040000795c */ /* 0x000fe20000300000 */
.L_x_1862:
[----:B------:R-:W-:Y:S05]  /*264e0*/  BSYNC B2 ;  /* 0x0000000000027941 */ /* 0x000fea0003800000 */
.L_x_1861:
[----:B-1-3--:R-:W3:Y:S01]  /*264f0*/  LDL R3, [R1+0x1c] ;  /* 0x00001c0001037983 */ /* 0x00aee20000100800 */
[----:B------:R-:W-:Y:S01]  /*26500*/  IMAD.MOV.U32 R14, RZ, RZ, RZ ;  /* 0x000000ffff0e7224 */ /* 0x000fe200078e00ff */
[----:B------:R-:W-:Y:S01]  /*26510*/  UIADD3 UR4, UP0, UR36, 0x570, URZ ;  /* 0x0000057024047890 */ /* 0x000fe2000ff1e03f */
[----:B------:R-:W-:Y:S01]  /*26520*/  IMAD R4, R8, 0x40, R10 ;  /* 0x0000004008047824 */ /* 0x000fe200078e020a */
[----:B------:R-:W-:Y:S01]  /*26530*/  PLOP3.LUT P0, PT, PT, PT, PT, 0x80, 0x0 ;  /* 0x000000000000781c */ /* 0x000fe20003f0f070 */
[----:B------:R-:W-:Y:S01]  /*26540*/  UMOV UR6, 0x0 ;  /* 0x0000000000067882 */ /* 0x000fe20000000000 */
[----:B------:R-:W-:Y:S01]  /*26550*/  R2UR UR10, R14 ;  /* 0x000000000e0a72ca */ /* 0x000fe200000e0000 */
[----:B------:R-:W-:Y:S01]  /*26560*/  VIADD R4, R4, 0xffffffc0 ;  /* 0xffffffc004047836 */ /* 0x000fe20000000000 */
[----:B------:R-:W-:Y:S01]  /*26570*/  UIADD3.X UR5, URZ, UR37, URZ, UP0, !UPT ;  /* 0x000000253f057290 */ /* 0x000fe200087fe43f */
[----:B------:R-:W-:Y:S01]  /*26580*/  UMOV UR7, 0x12f00000 ;  /* 0x12f0000000077882 */ /* 0x000fe20000000000 */
[----:B---3--:R-:W-:-:S02]  /*26590*/  IMAD R7, R3, 0x8000, R18 ;  /* 0x0000800003077824 */ /* 0x008fc400078e0212 */
[----:B------:R-:W-:Y:S02]  /*265a0*/  IMAD.SHL.U32 R11, R3, 0x4000, RZ ;  /* 0x00004000030b7824 */ /* 0x000fe400078e00ff */
[----:B------:R-:W-:Y:S02]  /*265b0*/  VIADD R3, R5, 0x30890 ;  /* 0x0003089005037836 */ /* 0x000fe40000000000 */
[----:B------:R-:W-:-:S07]  /*265c0*/  VIADD R6, R7, 0x20400 ;  /* 0x0002040007067836 */ /* 0x000fce0000000000 */
.L_x_1863:
        /* <DEDUP_REMOVED lines=12> */
[----:B------:R-:W-:Y:S01]  /*26690*/  UMOV UR6, 0x0 ;  /* 0x0000000000067882 */ /* 0x000fe20000000000 */
[----:B------:R-:W-:Y:S02]  /*266a0*/  UMOV UR7, 0x12f00000 ;  /* 0x12f0000000077882 */ /* 0x000fe40000000000 */
[----:B------:R-:W-:Y:S01]  /*266b0*/  R2UR UR10, R6 ;  /* 0x00000000060a72ca */ /* 0x000fe200000e0000 */
[----:B------:R-:W-:-:S14]  /*266c0*/  VIADD R6, R7, 0x22400 ;  /* 0x0002240007067836 */ /* 0x000fdc0000000000 */
.L_x_1864:
        /* <DEDUP_REMOVED lines=16> */
.L_x_1865:
        /* <DEDUP_REMOVED lines=10> */
[----:B0-----:R-:W-:Y:S01]  /*26870*/  IMAD.MOV.U32 R15, RZ, RZ, 0xc0 ;  /* 0x000000c0ff0f7424 */ /* 0x001fe200078e00ff */
[----:B------:R-:W-:Y:S01]  /*26880*/  PLOP3.LUT P0, PT, PT, PT, PT, 0x80, 0x0 ;  /* 0x000000000000781c */ /* 0x000fe20003f0f070 */
[----:B------:R-:W-:Y:S01]  /*26890*/  VIADD R7, R7, 0x26400 ;  /* 0x0002640007077836 */ /* 0x000fe20000000000 */
[----:B------:R-:W-:Y:S01]  /*268a0*/  UMOV UR6, 0x0 ;  /* 0x0000000000067882 */ /* 0x000fe20000000000 */
[----:B------:R-:W-:Y:S01]  /*268b0*/  UMOV UR7, 0x12f00000 ;  /* 0x12f0000000077882 */ /* 0x000fe20000000000 */
[----:B------:R-:W-:-:S15]  /*268c0*/  R2UR UR10, R15 ;  /* 0x000000000f0a72ca */ /* 0x000fde00000e0000 */
.L_x_1866:
        /* <DEDUP_REMOVED lines=13> */
.L_x_2089:
[----:B------:R-:W-:Y:S05]  /*269a0*/  BSYNC B2 ;  /* 0x0000000000027941 */ /* 0x000fea0003800000 */
.L_x_1867:
[----:B------:R-:W-:Y:S01]  /*269b0*/  BSSY B2, `(.L_x_1869) ;  /* 0x0000009000027945 */ /* 0x000fe20003800000 */
[----:B------:R-:W-:Y:S02]  /*269c0*/  IMAD.MOV.U32 R12, RZ, RZ, 0x0 ;  /* 0x00000000ff0c7424 */ /* 0x000fe400078e00ff */
[----:B------:R-:W-:Y:S01]  /*269d0*/  IMAD.MOV.U32 R13, RZ, RZ, 0x12f00000 ;  /* 0x12f00000ff0d7424 */ /* 0x000fe200078e00ff */
[----:B------:R-:W-:Y:S06]  /*269e0*/  @P4 BRA `(.L_x_1870) ;  /* 0x0000000000144947 */ /* 0x000fec0003800000 */
[----:B------:R-:W-:Y:S01]  /*269f0*/  LOP3.LUT P0, RZ, R19, 0x1, RZ, 0xc0, !PT ;  /* 0x0000000113ff7812 */ /* 0x000fe2000780c0ff */
[----:B------:R-:W-:-:S04]  /*26a00*/  IMAD.MOV.U32 R3, RZ, RZ, 0x8000 ;  /* 0x00008000ff037424 */ /* 0x000fc800078e00ff */
[----:B------:R1:W-:Y:S08]  /*26a10*/  SYNCS.ARRIVE.TRANS64 RZ, [R5+URZ+0x308b0], R3 ;  /* 0x0308b00305ff79a7 */ /* 0x0003f0000800003f */
[----:B------:R-:W-:Y:S05]  /*26a20*/  @!P0 BRA `(.L_x_1870) ;  /* 0x0000000000048947 */ /* 0x000fea0003800000 */
[----:B------:R-:W-:Y:S01]  /*26a30*/  BPT.TRAP 0x1 ;  /* 0x000000040000795c */ /* 0x000fe20000300000 */
.L_x_1870:
[----:B------:R-:W-:Y:S05]  /*26a40*/  BSYNC B2 ;  /* 0x0000000000027941 */ /* 0x000fea0003800000 */
.L_x_1869:
[----:B------:R-:W-:Y:S01]  /*26a50*/  R2UR UR10, R14 ;  /* 0x000000000e0a72ca */ /* 0x000fe200000e0000 */
[----:B-1----:R-:W-:Y:S01]  /*26a60*/  IMAD R3, R11, 0x2, R18 ;  /* 0x000000020b037824 */ /* 0x002fe200078e0212 */
[----:B------:R-:W-:Y:S01]  /*26a70*/  R2UR UR6, R12 ;  /* 0x000000000c0672ca */ /* 0x000fe200000e0000 */
[----:B------:R-:W-:Y:S01]  /*26a80*/  UIADD3 UR4, UP0, UR36, 0x670, URZ ;  /* 0x0000067024047890 */ /* 0x000fe2000ff1e03f */
[----:B------:R-:W-:Y:S01]  /*26a90*/  R2UR UR7, R13 ;  /* 0x000000000d0772ca */ /* 0x000fe200000e0000 */
[----:B0-2---:R-:W-:Y:S01]  /*26aa0*/  VIADD R5, R5, 0x308b0 ;  /* 0x000308b005057836 */ /* 0x005fe20000000000 */
[----:B------:R-:W-:Y:S01]  /*26ab0*/  PLOP3.LUT P0, PT, PT, PT, PT, 0x80, 0x0 ;  /* 0x000000000000781c */ /* 0x000fe20003f0f070 */
[----:B------:R-:W-:Y:S01]  /*26ac0*/  VIADD R6, R3, 0x400 ;  /* 0x0000040003067836 */ /* 0x000fe20000000000 */
[----:B------:R-:W-:-:S12]  /*26ad0*/  UIADD3.X UR5, URZ, UR37, URZ, UP0, !UPT ;  /* 0x000000253f057290 */ /* 0x000fd800087fe43f */
.L_x_1871:
        /* <DEDUP_REMOVED lines=11> */
[----:B------:R-:W-:Y:S01]  /*26b90*/  R2UR UR6, R12 ;  /* 0x000000000c0672ca */ /* 0x000fe200000e0000 */
[----:B------:R-:W-:Y:S01]  /*26ba0*/  VIADD R6, R3, 0x2400 ;  /* 0x0000240003067836 */ /* 0x000fe20000000000 */
[----:B------:R-:W-:Y:S02]  /*26bb0*/  R2UR UR7, R13 ;  /* 0x000000000d0772ca */ /* 0x000fe400000e0000 */
[----:B------:R-:W-:Y:S02]  /*26bc0*/  R2UR UR10, R7 ;  /* 0x00000000070a72ca */ /* 0x000fe400000e0000 */
[----:B------:R-:W-:-:S13]  /*26bd0*/  PLOP3.LUT P0, PT, PT, PT, PT, 0x80, 0x0 ;  /* 0x000000000000781c */ /* 0x000fda0003f0f070 */
.L_x_1872:
        /* <DEDUP_REMOVED lines=16> */
.L_x_1873:
        /* <DEDUP_REMOVED lines=15> */
.L_x_1874:
        /* <DEDUP_REMOVED lines=10> */
.L_x_1858:
[----:B------:R-:W-:Y:S05]  /*26e70*/  BSYNC B1 ;  /* 0x0000000000017941 */ /* 0x000fea0003800000 */
.L_x_1857:
[----:B------:R-:W1:Y:S04]  /*26e80*/  LDL.LU R7, [R1+0x1c] ;  /* 0x00001c0001077983 */ /* 0x000e680000300800 */
[----:B------:R-:W2:Y:S01]  /*26e90*/  LDL.LU R6, [R1+0x20] ;  /* 0x0000200001067983 */ /* 0x000ea20000300800 */
[----:B------:R-:W-:Y:S01]  /*26ea0*/  VIADD R8, R8, 0xfffffffe ;  /* 0xfffffffe08087836 */ /* 0x000fe20000000000 */
[----:B------:R-:W-:Y:S01]  /*26eb0*/  PLOP3.LUT P5, PT, PT, PT, PT, 0x8, 0x0 ;  /* 0x000000000000781c */ /* 0x000fe20003fae170 */
[----:B-1----:R-:W-:-:S05]  /*26ec0*/  VIADD R3, R7, 0x1 ;  /* 0x0000000107037836 */ /* 0x002fca0000000000 */
[----:B------:R-:W-:-:S04]  /*26ed0*/  ISETP.NE.AND P0, PT, R3, 0x2, PT ;  /* 0x000000020300780c */ /* 0x000fc80003f05270 */
[----:B------:R-:W-:Y:S02]  /*26ee0*/  SEL R4, RZ, 0x1, P0 ;  /* 0x00000001ff047807 */ /* 0x000fe40000000000 */
[----:B------:R-:W-:Y:S02]  /*26ef0*/  SEL R3, R3, RZ, P0 ;  /* 0x000000ff03037207 */ /* 0x000fe40000000000 */
[----:B--2---:R-:W-:Y:S02]  /*26f00*/  LOP3.LUT R6, R6, R4, RZ, 0x3c, !PT ;  /* 0x0000000406067212 */ /* 0x004fe400078e3cff */
[----:B------:R-:W-:-:S03]  /*26f10*/  ISETP.GE.AND P0, PT, R8, R2, PT ;  /* 0x000000020800720c */ /* 0x000fc60003f06270 */
[----:B------:R1:W-:Y:S04]  /*26f20*/  STL [R1+0x20], R6 ;  /* 0x0000200601007387 */ /* 0x0003e80000100800 */
[----:B------:R1:W-:Y:S06]  /*26f30*/  STL [R1+0x1c], R3 ;  /* 0x00001c0301007387 */ /* 0x0003ec0000100800 */
[----:B------:R-:W-:Y:S05]  /*26f40*/  @!P0 BRA `(.L_x_1851) ;  /* 0x0000000800dc8947 */ /* 0x000fea0003800000 */
.L_x_1893:
[----:B------:R-:W-:Y:S05]  /*26f50*/  YIELD ;  /* 0x0000000000007946 */ /* 0x000fea0003800000 */
[----:B------:R-:W-:Y:S04]  /*26f60*/  BSSY B1, `(.L_x_1875) ;  /* 0x00000a9000017945 */ /* 0x000fe80003800000 */
[----:B--2---:R-:W-:Y:S05]  /*26f70*/  @!P2 BRA `(.L_x_1876) ;  /* 0x00000008009ca947 */ /* 0x004fea0003800000 */
[----:B------:R-:W2:Y:S04]  /*26f80*/  LDL R5, [R1+0x1c] ;  /* 0x00001c0001057983 */ /* 0x000ea80000100800 */
[----:B------:R-:W3:Y:S01]  /*26f90*/  LDL R4, [R1+0x20] ;  /* 0x0000200001047983 */ /* 0x000ee20000100800 */
[----:B------:R-:W-:Y:S01]  /*26fa0*/  BSSY B2, `(.L_x_1877) ;  /* 0x0000008000027945 */ /* 0x000fe20003800000 */
[----:B-1----:R-:W1:Y:S02]  /*26fb0*/  S2R R3, SR_TID.X ;  /* 0x0000000000037919 */ /* 0x002e640000002100 */
[----:B-1----:R-:W-:-:S04]  /*26fc0*/  LOP3.LUT R3, R3, 0x7f, RZ, 0xc0, !PT ;  /* 0x0000007f03037812 */ /* 0x002fc800078ec0ff */
[----:B------:R-:W-:Y:S01]  /*26fd0*/  ISETP.NE.AND P1, PT, R3, RZ, PT ;  /* 0x000000ff0300720c */ /* 0x000fe20003f25270 */
[----:B--2---:R-:W-:Y:S01]  /*26fe0*/  IMAD R7, R5, 0x8, R18 ;  /* 0x0000000805077824 */ /* 0x004fe200078e0212 */
[----:B---3--:R-:W-:-:S04]  /*26ff0*/  SHF.L.U32 R6, R4, 0x1f, RZ ;  /* 0x0000001f04067819 */ /* 0x008fc800000006ff */
[----:B------:R-:W1:Y:S02]  /*27000*/  SYNCS.PHASECHK.TRANS64.TRYWAIT P0, [R7+URZ+0x308a0], R6 ;  /* 0x0308a006070075a7 */ /* 0x000e64000800017f */
[----:B-1----:R-:W-:Y:S05]  /*27010*/  @!P0 BRA `(.L_x_1878) ;  /* 0x00000088006c8947 */ /* 0x002fea0003800000 */
.L_x_2090:
[----:B------:R-:W-:Y:S05]  /*27020*/  BSYNC B2 ;  /* 0x0000000000027941 */ /* 0x000fea0003800000 */
.L_x_1877:
[----:B------:R-:W-:Y:S04]  /*27030*/  BSSY B2, `(.L_x_1879) ;  /* 0x0000007000027945 */ /* 0x000fe80003800000 */
[----:B------:R-:W-:Y:S05]  /*27040*/  @P1 BRA `(.L_x_1880) ;  /* 0x0000000000141947 */ /* 0x000fea0003800000 */
[----:B------:R-:W-:Y:S01]  /*27050*/  LOP3.LUT P0, RZ, R19, 0x1, RZ, 0xc0, !PT ;  /* 0x0000000113ff7812 */ /* 0x000fe2000780c0ff */
[----:B------:R-:W-:-:S04]  /*27060*/  IMAD.MOV.U32 R3, RZ, RZ, 0x8000 ;  /* 0x00008000ff037424 */ /* 0x000fc800078e00ff */
[----:B------:R2:W-:Y:S08]  /*27070*/  SYNCS.ARRIVE.TRANS64 RZ, [R7+URZ+0x30890], R3 ;  /* 0x0308900307ff79a7 */ /* 0x0005f0000800003f */
[----:B------:R-:W-:Y:S05]  /*27080*/  @!P0 BRA `(.L_x_1880) ;  /* 0x0000000000048947 */ /* 0x000fea0003800000 */
[----:B------:R-:W-:Y:S01]  /*27090*/  BPT.TRAP 0x1 ;  /* 0x000000040000795c */ /* 0x000fe20000300000 */
.L_x_1880:
[----:B------:R-:W-:Y:S05]  /*270a0*/  BSYNC B2 ;  /* 0x0000000000027941 */ /* 0x000fea0003800000 */
.L_x_1879:
[----:B--2---:R-:W2:Y:S01]  /*270b0*/  LDL R3, [R1+0x1c] ;  /* 0x00001c0001037983 */ /* 0x004ea20000100800 */
        /* <DEDUP_REMOVED lines=11> */
.L_x_1881:
        /* <DEDUP_REMOVED lines=10> */
[----:B------:R-:W-:Y:S01]  /*27210*/  IMAD.MOV.U32 R9, RZ, RZ, 0x40 ;  /* 0x00000040ff097424 */ /* 0x000fe200078e00ff */
[----:B------:R-:W-:Y:S01]  /*27220*/  PLOP3.LUT P0, PT, PT, PT, PT, 0x80, 0x0 ;  /* 0x000000000000781c */ /* 0x000fe20003f0f070 */
[----:B------:R-:W-:Y:S01]  /*27230*/  UMOV UR6, 0x0 ;  /* 0x0000000000067882 */ /* 0x000fe20000000000 */
[----:B------:R-:W-:Y:S02]  /*27240*/  UMOV UR7, 0x12f00000 ;  /* 0x12f0000000077882 */ /* 0x000fe40000000000 */
[----:B------:R-:W-:Y:S01]  /*27250*/  R2UR UR10, R9 ;  /* 0x00000000090a72ca */ /* 0x000fe200000e0000 */
[----:B------:R-:W-:-:S14]  /*27260*/  VIADD R9, R5, 0x22400 ;  /* 0x0002240005097836 */ /* 0x000fdc0000000000 */
.L_x_1882:
        /* <DEDUP_REMOVED lines=10> */
[----:B0-----:R-:W-:Y:S01]  /*27310*/  IMAD.MOV.U32 R15, RZ, RZ, 0x80 ;  /* 0x00000080ff0f7424 */ /* 0x001fe200078e00ff */
[----:B------:R-:W-:Y:S01]  /*27320*/  PLOP3.LUT P0, PT, PT, PT, PT, 0x80, 0x0 ;  /* 0x000000000000781c */ /* 0x000fe20003f0f070 */
[----:B------:R-:W-:Y:S01]  /*27330*/  VIADD R9, R5, 0x24400 ;  /* 0x0002440005097836 */ /* 0x000fe20000000000 */
[----:B------:R-:W-:Y:S01]  /*27340*/  UMOV UR6, 0x0 ;  /* 0x0000000000067882 */ /* 0x000fe20000000000 */
[----:B------:R-:W-:Y:S01]  /*27350*/  UMOV UR7, 0x12f00000 ;  /* 0x12f0000000077882 */ /* 0x000fe20000000000 */
[----:B------:R-:W-:-:S15]  /*27360*/  R2UR UR10, R15 ;  /* 0x000000000f0a72ca */ /* 0x000fde00000e0000 */
.L_x_1883:
        /* <DEDUP_REMOVED lines=16> */
.L_x_1884:
        /* <DEDUP_REMOVED lines=13> */
.L_x_2091:
[----:B------:R-:W-:Y:S05]  /*27540*/  BSYNC B2 ;  /* 0x0000000000027941 */ /* 0x000fea0003800000 */
.L_x_1885:
        /* <DEDUP_REMOVED lines=9> */
.L_x_1888:
[----:B------:R-:W-:Y:S05]  /*275e0*/  BSYNC B2 ;  /* 0x0000000000027941 */ /* 0x000fea0003800000 */
.L_x_1887:
        /* <DEDUP_REMOVED lines=8> */
.L_x_1889:
        /* <DEDUP_REMOVED lines=16> */
.L_x_1890:
        /* <DEDUP_REMOVED lines=15> */
.L_x_1891:
        /* <DEDUP_REMOVED lines=15> */
.L_x_1892:
        /* <DEDUP_REMOVED lines=10> */
.L_x_1876:
[----:B------:R-:W-:Y:S05]  /*279f0*/  BSYNC B1 ;  /* 0x0000000000017941 */ /* 0x000fea0003800000 */
.L_x_1875:
[----:B-1----:R-:W2:Y:S04]  /*27a00*/  LDL.LU R3, [R1+0x1c] ;  /* 0x00001c0001037983 */ /* 0x002ea80000300800 */
        /* <DEDUP_REMOVED lines=11> */
.L_x_1851:
[----:B------:R-:W-:Y:S05]  /*27ac0*/  BSYNC B0 ;  /* 0x0000000000007941 */ /* 0x000fea0003800000 */
.L_x_1850:
[----:B------:R-:W3:Y:S01]  /*27ad0*/  LDL R7, [R1+0x34] ;  /* 0x0000340001077983 */ /* 0x000ee20000100800 */
[----:B------:R-:W4:Y:S01]  /*27ae0*/  LDC R0, c[0x0][0x448] ;  /* 0x00011200ff007b82 */ /* 0x000f220000000800 */
[----:B------:R-:W-:Y:S07]  /*27af0*/  @!P5 WARPSYNC.ALL ;  /* 0x000000000000d948 */ /* 0x000fee0003800000 */
[----:B------:R-:W-:Y:S01]  /*27b00*/  @!P5 BAR.SYNC.DEFER_BLOCKING 0xc, 0x180 ;  /* 0x030600000000db1d */ /* 0x000fe20000010000 */
[----:B----4-:R-:W-:-:S13]  /*27b10*/  ISETP.NE.AND P0, PT, R0, 0x1, PT ;  /* 0x000000010000780c */ /* 0x010fda0003f05270 */
[----:B------:R-:W4:Y:S08]  /*27b20*/  @P0 LDC R0, c[0x0][0x44c] ;  /* 0x00011300ff000b82 */ /* 0x000f300000000800 */
[----:B-12---:R-:W1:Y:S01]  /*27b30*/  @P0 LDC R3, c[0x0][0x450] ;  /* 0x00011400ff030b82 */ /* 0x006e620000000800 */
[----:B---3--:R-:W-:-:S04]  /*27b40*/  VIADD R2, R7, 0x7f ;  /* 0x0000007f07027836 */ /* 0x008fc80000000000 */
[----:B----4-:R-:W-:-:S05]  /*27b50*/  @P0 IMAD.HI.U32 R0, R2, R0, RZ ;  /* 0x0000000002000227 */ /* 0x010fca00078e00ff */
[----:B-1----:R-:W-:-:S05]  /*27b60*/  @P0 SHF.R.U32.HI R2, RZ, R3, R0 ;  /* 0x00000003ff020219 */ /* 0x002fca0000011600 */
[----:B------:R-:W-:Y:S02]  /*27b70*/  IMAD.IADD R0, R21, 0x1, R2 ;  /* 0x0000000115007824 */ /* 0x000fe400078e0202 */
[----:B------:R-:W1:Y:S02]  /*27b80*/  LDC.64 R2, c[0x0][0x9e0] ;  /* 0x00027800ff027b82 */ /* 0x000e640000000a00 */
[----:B-1----:R-:W-:Y:S01]  /*27b90*/  ISETP.GE.AND P1, PT, R3, 0x1, PT ;  /* 0x000000010300780c */ /* 0x002fe20003f26270 */
[----:B------:R-:W-:-:S12]  /*27ba0*/  IMAD.IADD R2, R0, 0x1, R2 ;  /* 0x0000000100027824 */ /* 0x000fd800078e0202 */
[----:B------:R-:W-:Y:S05]  /*27bb0*/  @!P1 BRA `(.L_x_1894) ;  /* 0x0000000000489947 */ /* 0x000fea0003800000 */
        /* <DEDUP_REMOVED lines=11> */
.L_x_1896:
[----:B------:R-:W-:-:S13]  /*27c70*/  ISETP.NE.AND P2, PT, R3, 0x1, PT ;  /* 0x000000010300780c */ /* 0x000fda0003f45270 */
[----:B------:R-:W1:Y:S02]  /*27c80*/  @P2 LDC.64 R4, c[0x0][0x9e8] ;  /* 0x00027a00ff042b82 */ /* 0x000e640000000a00 */
[----:B-1----:R-:W-:-:S05]  /*27c90*/  @P2 IMAD.HI.U32 R4, R6, R4, RZ ;  /* 0x0000000406042227 */ /* 0x002fca00078e00ff */
[----:B------:R-:W-:-:S07]  /*27ca0*/  @P2 SHF.R.U32.HI R6, RZ, R5, R4 ;  /* 0x00000005ff062219 */ /* 0x000fce0000011604 */
.L_x_1897:
[----:B------:R-:W-:Y:S05]  /*27cb0*/  BSYNC B0 ;  /* 0x0000000000007941 */ /* 0x000fea0003800000 */
.L_x_1895:
[----:B------:R-:W-:-:S05]  /*27cc0*/  IMAD R6, R6, R3, R3 ;  /* 0x0000000306067224 */ /* 0x000fca00078e0203 */
[----:B------:R-:W-:-:S07]  /*27cd0*/  VIMNMX R2, R2, R6, PT ;  /* 0x0000000602027248 */ /* 0x000fce0003fe0100 */
.L_x_1894:
[----:B------:R-:W2:Y:S01]  /*27ce0*/  LDL R6, [R1+0x5c] ;  /* 0x00005c0001067983 */ /* 0x000ea20000100800 */
[----:B------:R-:W1:Y:S01]  /*27cf0*/  @P0 LDC R4, c[0x0][0x44c] ;  /* 0x00011300ff040b82 */ /* 0x000e620000000800 */
[----:B------:R-:W-:Y:S01]  /*27d00*/  IMAD.MOV.U32 R0, RZ, RZ, R7 ;  /* 0x000000ffff007224 */ /* 0x000fe200078e0007 */
[----:B------:R-:W-:-:S06]  /*27d10*/  ULDC UR4, c[0x0][0x9dc] ;  /* 0x0002770000047ab9 */ /* 0x000fcc0000000800 */
[----:B------:R-:W3:Y:S01]  /*27d20*/  @P0 LDC R5, c[0x0][0x450] ;  /* 0x00011400ff050b82 */ /* 0x000ee20000000800 */
[----:B-1----:R-:W-:-:S05]  /*27d30*/  @P0 IMAD.HI.U32 R4, R7, R4, RZ ;  /* 0x0000000407040227 */ /* 0x002fca00078e00ff */
[----:B---3--:R-:W-:Y:S01]  /*27d40*/  @P0 SHF.R.U32.HI R0, RZ, R5, R4 ;  /* 0x00000005ff000219 */ /* 0x008fe20000011604 */
[----:B------:R-:W-:-:S04]  /*27d50*/  VIADD R4, R2, 0x3f ;  /* 0x0000003f02047836 */ /* 0x000fc80000000000 */
[----:B------:R-:W-:Y:S01]  /*27d60*/  IMAD.IADD R2, R20, 0x1, R0 ;  /* 0x0000000114027824 */ /* 0x000fe200078e0200 */
[----:B------:R-:W-:-:S04]  /*27d70*/  SHF.R.S32.HI R0, RZ, 0x1f, R4 ;  /* 0x0000001fff007819 */ /* 0x000fc80000011404 */
[----:B------:R-:W-:-:S04]  /*27d80*/  LEA.HI R0, R0, R4, RZ, 0x6 ;  /* 0x0000000400007211 */ /* 0x000fc800078f30ff */
[----:B------:R-:W-:Y:S01]  /*27d90*/  SHF.R.S32.HI R7, RZ, 0x6, R0 ;  /* 0x00000006ff077819 */ /* 0x000fe20000011400 */
[----:B------:R-:W-:-:S04]  /*27da0*/  VIADD R0, R2, -UR4 ;  /* 0x8000000402007c36 */ /* 0x000fc80008000000 */
[----:B------:R1:W-:Y:S01]  /*27db0*/  STL [R1+0x60], R7 ;  /* 0x0000600701007387 */ /* 0x0003e20000100800 */
[----:B--2---:R-:W-:Y:S01]  /*27dc0*/  VIMNMX R6, R6, R7, PT ;  /* 0x0000000706067248 */ /* 0x004fe20003fe0100 */
[----:B-1----:R-:W-:Y:S06]  /*27dd0*/  @!P1 BRA `(.L_x_1898) ;  /* 0x0000000000449947 */ /* 0x002fec0003800000 */
        /* <DEDUP_REMOVED lines=10> */
.L_x_1900:
[----:B------:R-:W-:-:S13]  /*27e80*/  ISETP.NE.AND P0, PT, R3, 0x1, PT ;  /* 0x000000010300780c */ /* 0x000fda0003f05270 */
[----:B------:R-:W1:Y:S02]  /*27e90*/  @P0 LDC.64 R4, c[0x0][0x9e8] ;  /* 0x00027a00ff040b82 */ /* 0x000e640000000a00 */
[----:B-1----:R-:W-:-:S05]  /*27ea0*/  @P0 IMAD.HI.U32 R4, R2, R4, RZ ;  /* 0x0000000402040227 */ /* 0x002fca00078e00ff */
[----:B------:R-:W-:-:S07]  /*27eb0*/  @P0 SHF.R.U32.HI R2, RZ, R5, R4 ;  /* 0x00000005ff020219 */ /* 0x000fce0000011604 */
.L_x_1901:
[----:B------:R-:W-:Y:S05]  /*27ec0*/  BSYNC B0 ;  /* 0x0000000000007941 */ /* 0x000fea0003800000 */
.L_x_1899:
[----:B------:R-:W-:-:S05]  /*27ed0*/  IMAD R2, R2, R3, RZ ;  /* 0x0000000302027224 */ /* 0x000fca00078e02ff */
[----:B------:R-:W-:-:S07]  /*27ee0*/  VIMNMX R0, R0, R2, !PT ;  /* 0x0000000200007248 */ /* 0x000fce0007fe0100 */
.L_x_1898:
[----:B------:R-:W-:Y:S01]  /*27ef0*/  SHF.R.S32.HI R2, RZ, 0x1f, R0 ;  /* 0x0000001fff027819 */ /* 0x000fe20000011400 */
[----:B------:R-:W-:Y:S01]  /*27f00*/  BSSY B0, `(.L_x_1902) ;  /* 0x0000026000007945 */ /* 0x000fe20003800000 */
[----:B------:R-:W-:Y:S02]  /*27f10*/  ISETP.NE.AND P1, PT, R17, RZ, PT ;  /* 0x000000ff1100720c */ /* 0x000fe40003f25270 */
[----:B------:R-:W-:-:S04]  /*27f20*/  LEA.HI R2, R2, R0, RZ, 0x6 ;  /* 0x0000000002027211 */ /* 0x000fc800078f30ff */
[----:B------:R-:W-:-:S04]  /*27f30*/  SHF.R.S32.HI R2, RZ, 0x6, R2 ;  /* 0x00000006ff027819 */ /* 0x000fc80000011402 */
[----:B------:R-:W-:-:S03]  /*27f40*/  VIMNMX R8, RZ, R2, !PT ;  /* 0x00000002ff087248 */ /* 0x000fc60007fe0100 */
[----:B------:R-:W1:Y:S01]  /*27f50*/  @!P1 LDC R17, c[0x0][0x9f0] ;  /* 0x00027c00ff119b82 */ /* 0x000e620000000800 */
[----:B------:R-:W-:Y:S01]  /*27f60*/  ISETP.GT.AND P0, PT, R6, R8, PT ;  /* 0x000000080600720c */ /* 0x000fe20003f04270 */
[----:B------:R2:W-:Y:S04]  /*27f70*/  STL [R1+0x38], R8 ;  /* 0x0000380801007387 */ /* 0x0005e80000100800 */
[----:B------:R2:W-:Y:S08]  /*27f80*/  STL [R1+0x40], RZ ;  /* 0x000040ff01007387 */ /* 0x0005f00000100800 */
[----:B--2---:R-:W-:Y:S05]  /*27f90*/  @!P0 BRA `(.L_x_1903) ;  /* 0x0000000000708947 */ /* 0x004fea0003800000 */
[----:B-1----:R-:W-:-:S04]  /*27fa0*/  IABS R0, R17 ;  /* 0x0000001100007213 */ /* 0x002fc80000000000 */
[----:B------:R-:W1:Y:S08]  /*27fb0*/  I2F.RP R2, R0 ;  /* 0x0000000000027306 */ /* 0x000e700000209400 */
[----:B-1----:R-:W1:Y:S02]  /*27fc0*/  MUFU.RCP R2, R2 ;  /* 0x0000000200027308 */ /* 0x002e640000001000 */
[----:B-1----:R-:W-:-:S06]  /*27fd0*/  VIADD R2, R2, 0xffffffe ;  /* 0x0ffffffe02027836 */ /* 0x002fcc0000000000 */
[----:B------:R-:W1:Y:S02]  /*27fe0*/  F2I.FTZ.U32.TRUNC.NTZ R3, R2 ;  /* 0x0000000200037305 */ /* 0x000e64000021f000 */
[----:B-1----:R-:W-:-:S04]  /*27ff0*/  IMAD.MOV R2, RZ, RZ, -R3 ;  /* 0x000000ffff027224 */ /* 0x002fc800078e0a03 */
[----:B------:R-:W-:Y:S02]  /*28000*/  IMAD R4, R2, R0, RZ ;  /* 0x0000000002047224 */ /* 0x000fe400078e02ff */
[----:B------:R-:W-:-:S04]  /*28010*/  IMAD.MOV.U32 R2, RZ, RZ, RZ ;  /* 0x000000ffff027224 */ /* 0x000fc800078e00ff */
[----:B------:R-:W-:Y:S01]  /*28020*/  IMAD.HI.U32 R7, R3, R4, R2 ;  /* 0x0000000403077227 */ /* 0x000fe200078e0002 */
[----:B------:R-:W-:Y:S02]  /*28030*/  IADD3 R4, R17, -0x1, R6 ;  /* 0xffffffff11047810 */ /* 0x000fe40007ffe006 */
[----:B------:R-:W-:-:S03]  /*28040*/  IABS R2, R17 ;  /* 0x0000001100027213 */ /* 0x000fc60000000000 */
[----:B------:R-:W-:Y:S02]  /*28050*/  IMAD.IADD R4, R4, 0x1, -R8 ;  /* 0x0000000104047824 */ /* 0x000fe400078e0a08 */
[----:B------:R-:W-:-:S03]  /*28060*/  IMAD.MOV R2, RZ, RZ, -R2 ;  /* 0x000000ffff027224 */ /* 0x000fc600078e0a02 */
[----:B------:R-:W-:Y:S01]  /*28070*/  IABS R3, R4 ;  /* 0x0000000400037213 */ /* 0x000fe20000000000 */
[----:B------:R-:W-:Y:S01]  /*28080*/  IMAD.MOV.U32 R5, RZ, RZ, R2 ;  /* 0x000000ffff057224 */ /* 0x000fe200078e0002 */
        /* <DEDUP_REMOVED lines=13> */
.L_x_1903:
[----:B------:R-:W-:Y:S05]  /*28160*/  BSYNC B0 ;  /* 0x0000000000007941 */ /* 0x000fea0003800000 */
.L_x_1902:
[----:B------:R-:W3:Y:S04]  /*28170*/  LDL R0, [R1+0x40] ;  /* 0x0000400001007983 */ /* 0x000ee80000100800 */
[----:B--2---:R-:W3:Y:S01]  /*28180*/  LDL R2, [R1+0x50] ;  /* 0x0000500001027983 */ /* 0x004ee20000100800 */
[----:B------:R-:W-:Y:S01]  /*28190*/  BSSY B7, `(.L_x_1904) ;  /* 0x00004d5000077945 */ /* 0x000fe20003800000 */
[----:B---3--:R-:W-:-:S05]  /*281a0*/  IMAD R2, R2, R0, R8 ;  /* 0x0000000002027224 */ /* 0x008fca00078e0208 */
[----:B------:R-:W-:Y:S01]  /*281b0*/  VIADDMNMX R0, R2, R0, R6, PT ;  /* 0x0000000002007246 */ /* 0x000fe20003800106 */
[----:B------:R2:W-:Y:S03]  /*281c0*/  STL [R1+0x30], R2 ;  /* 0x0000300201007387 */ /* 0x0005e60000100800 */
[----:B------:R-:W-:Y:S01]  /*281d0*/  ISETP.GT.AND P0, PT, R0, R2, PT ;  /* 0x000000020000720c */ /* 0x000fe20003f04270 */
[----:B------:R2:W-:-:S12]  /*281e0*/  STL [R1+0x44], R0 ;  /* 0x0000440001007387 */ /* 0x0005d80000100800 */
[----:B--2---:R-:W-:Y:S05]  /*281f0*/  @P0 BRA `(.L_x_1905) ;  /* 0x00000000004c0947 */ /* 0x004fea0003800000 */
[----:B------:R-:W2:Y:S02]  /*28200*/  S2R R0, SR_TID.X ;  /* 0x0000000000007919 */ /* 0x000ea40000002100 */
[----:B--2---:R-:W-:-:S04]  /*28210*/  LOP3.LUT R0, R0, 0x7f, RZ, 0xc0, !PT ;  /* 0x0000007f00007812 */ /* 0x004fc800078ec0ff */
[----:B------:R-:W-:-:S13]  /*28220*/  ISETP.NE.AND P1, PT, R0, RZ, PT ;  /* 0x000000ff0000720c */ /* 0x000fda0003f25270 */
[----:B------:R-:W-:Y:S05]  /*28230*/  @P1 BRA `(.L_x_1906) ;  /* 0x0000004c00281947 */ /* 0x000fea0003800000 */
[----:B------:R-:W2:Y:S01]  /*28240*/  S2R R3, SR_LANEID ;  /* 0x0000000000037919 */ /* 0x000ea20000000000 */
[----:B------:R-:W-:Y:S01]  /*28250*/  VOTEU.ANY UR4, UPT, PT ;  /* 0x0000000000047886 */ /* 0x000fe200038e0100 */
[----:B------:R-:W3:Y:S01]  /*28260*/  LDC.64 R4, c[0x0][0xc60] ;  /* 0x00031800ff047b82 */ /* 0x000ee20000000a00 */
[----:B------:R-:W2:Y:S01]  /*28270*/  FLO.U32 R0, UR4 ;  /* 0x0000000400007d00 */ /* 0x000ea200080e0000 */
[----:B------:R-:W-:-:S07]  /*28280*/  ULDC.64 UR6, c[0x0][0x208] ;  /* 0x0000820000067ab9 */ /* 0x000fce0000000a00 */
[----:B------:R-:W3:Y:S01]  /*28290*/  POPC R2, UR4 ;  /* 0x0000000400027d09 */ /* 0x000ee20008000000 */
[----:B--2---:R-:W-:-:S13]  /*282a0*/  ISETP.EQ.U32.AND P0, PT, R0, R3, PT ;  /* 0x000000030000720c */ /* 0x004fda0003f02070 */
[----:B---3--:R-:W2:Y:S01]  /*282b0*/  @P0 ATOMG.E.ADD.STRONG.GPU PT, R5, desc[UR6][R4.64], R2 ;  /* 0x00000002040509a8 */ /* 0x008ea200081ee1c6 */
[----:B------:R-:W3:Y:S02]  /*282c0*/  S2R R3, SR_LTMASK ;  /* 0x0000000000037919 */ /* 0x000ee40000003900 */
[----:B---3--:R-:W-:-:S06]  /*282d0*/  LOP3.LUT R3, R3, UR4, RZ, 0xc0, !PT ;  /* 0x0000000403037c12 */ /* 0x008fcc000f8ec0ff */
[----:B------:R-:W3:Y:S01]  /*282e0*/  POPC R3, R3 ;  /* 0x0000000300037309 */ /* 0x000ee20000000000 */
[----:B--2---:R-:W3:Y:S02]  /*282f0*/  SHFL.IDX PT, R0, R5, R0, 0x1f ;  /* 0x00001f0005007589 */ /* 0x004ee400000e0000 */
[----:B---3--:R-:W-:-:S05]  /*28300*/  IADD3 R0, R0, UR39, R3 ;  /* 0x0000002700007c10 */ /* 0x008fca000fffe003 */
[----:B------:R3:W-:Y:S01]  /*28310*/  STL [R1], R0 ;  /* 0x0000000001007387 */ /* 0x0007e20000100800 */
[----:B------:R-:W-:Y:S05]  /*28320*/  BRA `(.L_x_1906) ;  /* 0x0000004800ec7947 */ /* 0x000fea0003800000 */
.L_x_1905:
        /* <DEDUP_REMOVED lines=19> */
[----:B012---:R-:W-:Y:S05]  /*28460*/  CALL.ABS.NOINC R2 ;  /* 0x0000000002007343 */ /* 0x007fea0003c00000 */
.L_x_1908:
[----:B------:R-:W-:Y:S05]  /*28470*/  BSYNC B6 ;  /* 0x0000000000067941 */ /* 0x000fea0003800000 */
.L_x_1907:
[----:B------:R-:W-:Y:S01]  /*28480*/  VIADD R0, R18, 0x400 ;  /* 0x0000040012007836 */ /* 0x000fe20000000000 */
[----:B------:R-:W-:Y:S04]  /*28490*/  BSSY B6, `(.L_x_1909) ;  /* 0x0000022000067945 */ /* 0x000fe80003800000 */
[----:B------:R-:W-:-:S13]  /*284a0*/  LOP3.LUT P0, RZ, R0, 0x3ff, RZ, 0xc0, !PT ;  /* 0x000003ff00ff7812 */ /* 0x000fda000780c0ff */
[----:B------:R-:W-:Y:S05]  /*284b0*/  @!P0 BRA `(.L_x_1910) ;  /* 0x00000000007c8947 */ /* 0x000fea0003800000 */
[----:B-1----:R-:W-:Y:S01]  /*284c0*/  MOV R17, 0x0 ;  /* 0x0000000000117802 */ /* 0x002fe20000000f00 */
[----:B------:R-:W-:Y:S01]  /*284d0*/  ULDC.64 UR6, c[0x4][0x1b8] ;  /* 0x01006e0000067ab9 */ /* 0x000fe20000000a00 */
[----:B------:R-:W-:Y:S01]  /*284e0*/  ULDC.64 UR8, c[0x4][0x1c0] ;  /* 0x0100700000087ab9 */ /* 0x000fe20000000a00 */
[----:B------:R-:W-:Y:S01]  /*284f0*/  ULDC.64 UR4, c[0x4][0x148] ;  /* 0x0100520000047ab9 */ /* 0x000fe20000000a00 */
[----:B------:R1:W2:Y:S01]  /*28500*/  LDC.64 R2, c[0x4][R17] ;  /* 0x0100000011027b82 */ /* 0x0002a20000000a00 */
        /* <DEDUP_REMOVED lines=8> */
[----:B-1----:R-:W-:-:S07]  /*28590*/  IMAD.MOV.U32 R13, RZ, RZ, RZ ;  /* 0x000000ffff0d7224 */ /* 0x002fce00078e00ff */
[----:B------:R-:W-:-:S07]  /*285a0*/  LEPC R20, `(.L_x_1911) ;  /* 0x000000001014794e */ /* 0x000fce0000000000 */
[----:B0-2---:R-:W-:Y:S05]  /*285b0*/  CALL.ABS.NOINC R2 ;  /* 0x0000000002007343 */ /* 0x005fea0003c00000 */
.L_x_1911:
        /* <DEDUP_REMOVED lines=15> */
.L_x_1910:
[----:B------:R-:W-:Y:S05]  /*286b0*/  BSYNC B6 ;  /* 0x0000000000067941 */ /* 0x000fea0003800000 */
.L_x_1909:
[----:B------:R-:W2:Y:S01]  /*286c0*/  LDL R0, [R1+0xc] ;  /* 0x00000c0001007983 */ /* 0x000ea20000100800 */
[----:B------:R-:W-:Y:S02]  /*286d0*/  ULDC.64 UR4, c[0x0][0x9f8] ;  /* 0x00027e0000047ab9 */ /* 0x000fe40000000a00 */
[----:B------:R-:W-:Y:S01]  /*286e0*/  ISETP.NE.U32.AND P0, PT, RZ, UR4, PT ;  /* 0x00000004ff007c0c */ /* 0x000fe2000bf05070 */
[----:B-1----:R-:W3:Y:S01]  /*286f0*/  LDL R17, [R1+0x44] ;  /* 0x0000440001117983 */ /* 0x002ee20000100800 */
[----:B------:R-:W-:Y:S02]  /*28700*/  ULDC.64 UR6, c[0x0][0x208] ;  /* 0x0000820000067ab9 */ /* 0x000fe40000000a00 */
[----:B------:R-:W-:Y:S01]  /*28710*/  ISETP.NE.AND.EX P0, PT, RZ, UR5, PT, P0 ;  /* 0x00000005ff007c0c */ /* 0x000fe2000bf05300 */
[----:B------:R-:W-:-:S12]  /*28720*/  ULDC.64 UR4, c[0x0][0xa08] ;  /* 0x0002820000047ab9 */ /* 0x000fd80000000a00 */
[----:B------:R-:W1:Y:S01]  /*28730*/  @P0 LDC.64 R2, c[0x0][0x9f8] ;  /* 0x00027e00ff020b82 */ /* 0x000e620000000a00 */
[----:B--2---:R-:W-:Y:S02]  /*28740*/  IMAD.MOV.U32 R7, RZ, RZ, R0 ;  /* 0x000000ffff077224 */ /* 0x004fe400078e0000 */
[----:B-1----:R-:W-:-:S05]  /*28750*/  @P0 IMAD.WIDE R2, R0, 0x4, R2 ;  /* 0x0000000400020825 */ /* 0x002fca00078e0202 */
[----:B------:R1:W2:Y:S01]  /*28760*/  @P0 LDG.E R7, desc[UR6][R2.64] ;  /* 0x0000000602070981 */ /* 0x0002a2000c1e1900 */
[----:B---3--:R-:W-:Y:S01]  /*28770*/  VIADD R0, R17, 0xffffffff ;  /* 0xffffffff11007836 */ /* 0x008fe20000000000 */
[----:B-1----:R-:W1:Y:S02]  /*28780*/  LDC.64 R2, c[0x0][0x418] ;  /* 0x00010600ff027b82 */ /* 0x002e640000000a00 */
[----:B-1----:R-:W-:Y:S01]  /*28790*/  LOP3.LUT P0, RZ, R2, UR4, RZ, 0xfc, !PT ;  /* 0x0000000402ff7c12 */ /* 0x002fe2000f80fcff */
[----:B------:R-:W-:-:S03]  /*287a0*/  UMOV UR4, 0xffffffff ;  /* 0xffffffff00047882 */ /* 0x000fc60000000000 */
[----:B------:R-:W-:Y:S02]  /*287b0*/  LOP3.LUT P0, RZ, R3, UR5, RZ, 0xfc, P0 ;  /* 0x0000000503ff7c12 */ /* 0x000fe4000800fcff */
[----:B--2---:R-:W-:Y:S01]  /*287c0*/  SHF.R.S32.HI R8, RZ, 0x1f, R7 ;  /* 0x0000001fff087819 */ /* 0x004fe20000011407 */
[----:B------:R1:W-:Y:S01]  /*287d0*/  STL [R1+0x8], R7 ;  /* 0x0000080701007387 */ /* 0x0003e20000100800 */
[----:B------:R-:W-:-:S03]  /*287e0*/  SEL R17, R7, RZ, !P0 ;  /* 0x000000ff07117207 */ /* 0x000fc60004000000 */
[----:B------:R1:W-:Y:S01]  /*287f0*/  STL [R1+0x24], R8 ;  /* 0x0000240801007387 */ /* 0x0003e20000100800 */
[----:B------:R-:W-:Y:S05]  /*28800*/  BRA.DIV UR4, `(.L_x_1912) ;  /* 0x0000007204987947 */ /* 0x000fea000b800000 */
[----:B------:R-:W2:Y:S02]  /*28810*/  S2R R4, SR_TID.X ;  /* 0x0000000000047919 */ /* 0x000ea40000002100 */
[----:B--2---:R-:W-:-:S04]  /*28820*/  SHF.R.U32.HI R4, RZ, 0x5, R4 ;  /* 0x00000005ff047819 */ /* 0x004fc80000011604 */
[----:B------:R-:W-:-:S05]  /*28830*/  LOP3.LUT R4, R4, 0x3, RZ, 0xc0, !PT ;  /* 0x0000000304047812 */ /* 0x000fca00078ec0ff */
[----:B------:R2:W3:Y:S02]  /*28840*/  SHFL.IDX PT, R14, R4, RZ, 0x1f ;  /* 0x00001fff040e7589 */ /* 0x0004e400000e0000 */
.L_x_2094:
[----:B------:R4:W-:Y:S01]  /*28850*/  STL [R1+0x4], R0 ;  /* 0x0000040001007387 */ /* 0x0009e20000100800 */
[----:B---3--:R-:W-:Y:S02]  /*28860*/  ISETP.NE.AND P0, PT, R14, RZ, PT ;  /* 0x000000ff0e00720c */ /* 0x008fe40003f05270 */
[----:B------:R-:W-:Y:S02]  /*28870*/  PLOP3.LUT P1, PT, PT, PT, PT, 0x8, 0x0 ;  /* 0x000000000000781c */ /* 0x000fe40003f2e170 */
[----:B------:R-:W-:-:S11]  /*28880*/  LOP3.LUT R19, R19, 0xfffffffb, RZ, 0xc0, !PT ;  /* 0xfffffffb13137812 */ /* 0x000fd600078ec0ff */
[----:B------:R-:W-:Y:S01]  /*28890*/  @P1 LOP3.LUT R19, R19, 0x4, RZ, 0xfc, !PT ;  /* 0x0000000413131812 */ /* 0x000fe200078efcff */
[----:B----4-:R-:W-:Y:S06]  /*288a0*/  @P0 BRA `(.L_x_1913) ;  /* 0x0000000400440947 */ /* 0x010fec0003800000 */
[----:B------:R-:W-:-:S03]  /*288b0*/  UMOV UR4, 0xffffffff ;  /* 0xffffffff00047882 */ /* 0x000fc60000000000 */
[----:B------:R-:W-:Y:S05]  /*288c0*/  BRA.DIV UR4, `(.L_x_1914) ;  /* 0x00000072049c7947 */ /* 0x000fea000b800000 */
[----:B------:R-:W-:-:S13]  /*288d0*/  ELECT P6, URZ, PT ;  /* 0x00000000003f782f */ /* 0x000fda00038c0000 */
.L_x_2097:
        /* <DEDUP_REMOVED lines=8> */
[----:B------:R-:W-:Y:S01]  /*28960*/  IMAD.MOV.U32 R0, RZ, RZ, R9 ;  /* 0x000000ffff007224 */ /* 0x000fe200078e0009 */
[----:B---3--:R-:W-:-:S13]  /*28970*/  ISETP.NE.AND P0, PT, R6, 0x1, PT ;  /* 0x000000010600780c */ /* 0x008fda0003f05270 */
[----:B--2---:R-:W2:Y:S02]  /*28980*/  @P0 LDC.64 R4, c[0x0][0x440] ;  /* 0x00011000ff040b82 */ /* 0x004ea40000000a00 */
        /* <DEDUP_REMOVED lines=14> */
.L_x_1915:
[----:B------:R-:W4:Y:S04]  /*28a70*/  LDL R0, [R1+0x10] ;  /* 0x0000100001007983 */ /* 0x000f280000100800 */
[----:B---3--:R-:W3:Y:S01]  /*28a80*/  LDL R2, [R1+0x14] ;  /* 0x0000140001027983 */ /* 0x008ee20000100800 */
[----:B----4-:R-:W-:Y:S01]  /*28a90*/  IMAD R0, R0, 0x8, R18 ;  /* 0x0000000800007824 */ /* 0x010fe200078e0212 */
[----:B---3--:R-:W-:-:S04]  /*28aa0*/  SHF.L.U32 R2, R2, 0x1f, RZ ;  /* 0x0000001f02027819 */ /* 0x008fc800000006ff */
[----:B------:R-:W3:Y:S02]  /*28ab0*/  SYNCS.PHASECHK.TRANS64.TRYWAIT P0, [R0+URZ+0x30840], R2 ;  /* 0x03084002000075a7 */ /* 0x000ee4000800017f */
[----:B---3--:R-:W-:Y:S05]  /*28ac0*/  @!P0 BRA `(.L_x_1916) ;  /* 0x00000070003c8947 */ /* 0x008fea0003800000 */
.L_x_2098:
[----:B------:R-:W4:Y:S02]  /*28ad0*/  S2R R3, SR_TID.X ;  /* 0x0000000000037919 */ /* 0x000f240000002100 */
[----:B----4-:R-:W-:-:S04]  /*28ae0*/  LOP3.LUT R3, R3, 0x7f, RZ, 0xc0, !PT ;  /* 0x0000007f03037812 */ /* 0x010fc800078ec0ff */
[----:B------:R-:W-:-:S13]  /*28af0*/  ISETP.NE.AND P0, PT, R3, RZ, PT ;  /* 0x000000ff0300720c */ /* 0x000fda0003f05270 */
[----:B------:R-:W-:Y:S05]  /*28b00*/  @P0 BRA `(.L_x_1917) ;  /* 0x0000000000140947 */ /* 0x000fea0003800000 */
[----:B------:R-:W-:Y:S01]  /*28b10*/  LOP3.LUT P1, RZ, R19, 0x1, RZ, 0xc0, !PT ;  /* 0x0000000113ff7812 */ /* 0x000fe2000782c0ff */
[----:B---3--:R-:W-:-:S04]  /*28b20*/  IMAD.MOV.U32 R2, RZ, RZ, 0x8000 ;  /* 0x00008000ff027424 */ /* 0x008fc800078e00ff */
[----:B------:R4:W-:Y:S08]  /*28b30*/  SYNCS.ARRIVE.TRANS64 RZ, [R0+URZ+0x30830], R2 ;  /* 0x0308300200ff79a7 */ /* 0x0009f0000800003f */
[----:B------:R-:W-:Y:S05]  /*28b40*/  @!P1 BRA `(.L_x_1917) ;  /* 0x0000000000049947 */ /* 0x000fea0003800000 */
[----:B------:R-:W-:Y:S01]  /*28b50*/  BPT.TRAP 0x1 ;  /* 0x000000040000795c */ /* 0x000fe20000300000 */
.L_x_1917:
[----:B------:R-:W3:Y:S04]  /*28b60*/  LDL R3, [R1+0x10] ;  /* 0x0000100001037983 */ /* 0x000ee80000100800 */
[----:B--2---:R-:W2:Y:S04]  /*28b70*/  LDL R4, [R1+0x4] ;  /* 0x0000040001047983 */ /* 0x004ea80000100800 */
[----:B---34-:R-:W3:Y:S01]  /*28b80*/  LDL R2, [R1+0x18] ;  /* 0x0000180001027983 */ /* 0x018ee20000100800 */
[----:B------:R-:W-:Y:S01]  /*28b90*/  R2UR UR9, R0 ;  /* 0x00000000000972ca */ /* 0x000fe200000e0000 */
[----:B------:R-:W-:Y:S01]  /*28ba0*/  UIADD3 UR4, UP0, UR36, 0x370, URZ ;  /* 0x0000037024047890 */ /* 0x000fe2000ff1e03f */
[----:B------:R-:W-:-:S02]  /*28bb0*/  R2UR UR12, R16 ;  /* 0x00000000100c72ca */ /* 0x000fc400000e0000 */
[----:B-----5:R-:W-:Y:S01]  /*28bc0*/  R2UR UR13, R17 ;  /* 0x00000000110d72ca */ /* 0x020fe200000e0000 */
[----:B------:R-:W-:Y:S01]  /*28bd0*/  UMOV UR10, URZ ;  /* 0x0000003f000a7c82 */ /* 0x000fe20008000000 */
[----:B------:R-:W-:-:S07]  /*28be0*/  UMOV UR6, 0x0 ;  /* 0x0000000000067882 */ /* 0x000fce0000000000 */
[----:B------:R-:W-:Y:S01]  /*28bf0*/  UIADD3 UR9, UR9, 0x30830, URZ ;  /* 0x0003083009097890 */ /* 0x000fe2000fffe03f */
[----:B------:R-:W-:Y:S01]  /*28c00*/  UMOV UR7, 0x14f00000 ;  /* 0x14f0000000077882 */ /* 0x000fe20000000000 */
[----:B------:R-:W-:Y:S01]  /*28c10*/  UMOV UR17, 0x40 ;  /* 0x0000004000117882 */ /* 0x000fe20000000000 */
[----:B------:R-:W-:Y:S02]  /*28c20*/  PLOP3.LUT P0, PT, PT, PT, PT, 0x80, 0x0 ;  /* 0x000000000000781c */ /* 0x000fe40003f0f070 */
[----:B------:R-:W-:-:S11]  /*28c30*/  LOP3.LUT R19, R19, 0xfffffffb, RZ, 0xc0, !PT ;  /* 0xfffffffb13137812 */ /* 0x000fd600078ec0ff */
[----:B------:R-:W-:Y:S01]  /*28c40*/  @P0 LOP3.LUT R19, R19, 0x4, RZ, 0xfc, !PT ;  /* 0x0000000413130812 */ /* 0x000fe200078efcff */
[----:B------:R-:W-:Y:S01]  /*28c50*/  IMAD R0, R3, 0x8000, R18 ;  /* 0x0000800003007824 */ /* 0x000fe200078e0212 */
[----:B--2---:R-:W-:-:S04]  /*28c60*/  R2UR UR11, R4 ;  /* 0x00000000040b72ca */ /* 0x004fc800000e0000 */
[----:B------:R-:W-:Y:S02]  /*28c70*/  R2UR UR14, R0 ;  /* 0x00000000000e72ca */ /* 0x000fe400000e0000 */
[----:B---3--:R-:W-:-:S11]  /*28c80*/  R2UR UR5, R2 ;  /* 0x00000000020572ca */ /* 0x008fd600000e0000 */
[----:B------:R-:W-:Y:S02]  /*28c90*/  UIADD3 UR8, UR14, 0x20400, URZ ;  /* 0x000204000e087890 */ /* 0x000fe4000fffe03f */
[----:B------:R-:W-:Y:S02]  /*28ca0*/  ULEA UR11, UR11, UR5, 0x6 ;  /* 0x000000050b0b7291 */ /* 0x000fe4000f8e303f */
[----:B------:R-:W-:Y:S02]  /*28cb0*/  UIADD3.X UR5, URZ, UR37, URZ, UP0, !UPT ;  /* 0x000000253f057290 */ /* 0x000fe400087fe43f */
[----:B------:R-:W-:Y:S02]  /*28cc0*/  UIADD3 UR15, UR14, 0x22400, URZ ;  /* 0x000224000e0f7890 */ /* 0x000fe4000fffe03f */
[----:B------:R-:W-:Y:S02]  /*28cd0*/  UIADD3 UR16, UR14, 0x24400, URZ ;  /* 0x000244000e107890 */ /* 0x000fe4000fffe03f */
[----:B------:R-:W-:-:S03]  /*28ce0*/  UIADD3 UR14, UR14, 0x26400, URZ ;  /* 0x000264000e0e7890 */ /* 0x000fc6000fffe03f */
[----:B------:R2:W-:Y:S02]  /*28cf0*/  UTMALDG.4D [UR8], [UR4], desc[UR6] ;  /* 0x00000608040075b4 */ /* 0x0005e40008019000 */
[----:B--2---:R-:W-:Y:S01]  /*28d00*/  UMOV UR8, UR15 ;  /* 0x0000000f00087c82 */ /* 0x004fe20008000000 */
[----:B------:R-:W-:Y:S01]  /*28d10*/  UMOV UR10, UR17 ;  /* 0x00000011000a7c82 */ /* 0x000fe20008000000 */
[----:B------:R-:W-:Y:S01]  /*28d20*/  UMOV UR15, 0x80 ;  /* 0x00000080000f7882 */ /* 0x000fe20000000000 */
        /* <DEDUP_REMOVED lines=8> */
[----:B---3--:R-:W-:Y:S01]  /*28db0*/  NOP ;  /* 0x0000000000007918 */ /* 0x008fe20000000000 */
.L_x_1913:
[----:B------:R-:W3:Y:S01]  /*28dc0*/  LDL.LU R3, [R1+0x48] ;  /* 0x0000480001037983 */ /* 0x000ee20000300800 */
[----:B------:R-:W-:Y:S05]  /*28dd0*/  WARPSYNC.ALL ;  /* 0x0000000000007948 */ /* 0x000fea0003800000 */
[----:B------:R-:W-:Y:S01]  /*28de0*/  ULDC.64 UR4, c[0x0][0x298] ;  /* 0x0000a60000047ab9 */ /* 0x000fe20000000a00 */
[----:B------:R-:W-:Y:S01]  /*28df0*/  BSSY B6, `(.L_x_1918) ;  /* 0x000001c000067945 */ /* 0x000fe20003800000 */
[----:B------:R-:W-:Y:S01]  /*28e00*/  BAR.SYNC.DEFER_BLOCKING 0x8, 0x180 ;  /* 0x0206000000007b1d */ /* 0x000fe20000010000 */
[----:B---3--:R-:W-:Y:S01]  /*28e10*/  SHF.R.S32.HI R0, RZ, 0x1f, R3 ;  /* 0x0000001fff007819 */ /* 0x008fe20000011403 */
[----:B--2---:R-:W-:-:S04]  /*28e20*/  IMAD.WIDE.U32 R4, R3, UR4, RZ ;  /* 0x0000000403047c25 */ /* 0x004fc8000f8e00ff */
        /* <DEDUP_REMOVED lines=12> */
[----:B--2---:R-:W-:Y:S02]  /*28ef0*/  IMAD.U32 R4, RZ, RZ, UR4 ;  /* 0x00000004ff047e24 */ /* 0x004fe4000f8e00ff */
[----:B------:R-:W2:Y:S01]  /*28f00*/  LDC.64 R2, c[0x4][R2] ;  /* 0x0100000002027b82 */ /* 0x000ea20000000a00 */
[----:B------:R-:W-:Y:S02]  /*28f10*/  IMAD.U32 R5, RZ, RZ, UR5 ;  /* 0x00000005ff057e24 */ /* 0x000fe4000f8e00ff */
[----:B------:R-:W-:Y:S02]  /*28f20*/  IMAD.U32 R6, RZ, RZ, UR6 ;  /* 0x00000006ff067e24 */ /* 0x000fe4000f8e00ff */
[----:B-1----:R-:W-:-:S02]  /*28f30*/  IMAD.U32 R7, RZ, RZ, UR7 ;  /* 0x00000007ff077e24 */ /* 0x002fc4000f8e00ff */
[----:B------:R-:W-:Y:S02]  /*28f40*/  IMAD.U32 R10, RZ, RZ, UR8 ;  /* 0x00000008ff0a7e24 */ /* 0x000fe4000f8e00ff */
[----:B------:R-:W-:Y:S02]  /*28f50*/  IMAD.U32 R11, RZ, RZ, UR9 ;  /* 0x00000009ff0b7e24 */ /* 0x000fe4000f8e00ff */
[----:B------:R-:W-:Y:S02]  /*28f60*/  IMAD.MOV.U32 R8, RZ, RZ, 0x70 ;  /* 0x00000070ff087424 */ /* 0x000fe400078e00ff */
[----:B------:R-:W-:Y:S02]  /*28f70*/  IMAD.MOV.U32 R12, RZ, RZ, 0x1 ;  /* 0x00000001ff0c7424 */ /* 0x000fe400078e00ff */
[----:B------:R-:W-:-:S07]  /*28f80*/  IMAD.MOV.U32 R13, RZ, RZ, RZ ;  /* 0x000000ffff0d7224 */ /* 0x000fce00078e00ff */
[----:B------:R-:W-:-:S07]  /*28f90*/  LEPC R20, `(.L_x_1919) ;  /* 0x000000001014794e */ /* 0x000fce0000000000 */
[----:B0-2---:R-:W-:Y:S05]  /*28fa0*/  CALL.ABS.NOINC R2 ;  /* 0x0000000002007343 */ /* 0x005fea0003c00000 */
.L_x_1919:
[----:B------:R-:W-:Y:S05]  /*28fb0*/  BSYNC B6 ;  /* 0x0000000000067941 */ /* 0x000fea0003800000 */
.L_x_1918:
[----:B--2---:R-:W2:Y:S01]  /*28fc0*/  LDL.LU R0, [R1+0x54] ;  /* 0x0000540001007983 */ /* 0x004ea20000300800 */
[----:B------:R-:W-:Y:S01]  /*28fd0*/  ULDC.64 UR6, c[0x0][0xa00] ;  /* 0x0002800000067ab9 */ /* 0x000fe20000000a00 */
[----:B-1----:R-:W1:Y:S01]  /*28fe0*/  LDC R7, c[0x0][0x448] ;  /* 0x00011200ff077b82 */ /* 0x002e620000000800 */
[----:B------:R-:W-:Y:S01]  /*28ff0*/  ULDC.64 UR4, c[0x0][0x2d8] ;  /* 0x0000b60000047ab9 */ /* 0x000fe20000000a00 */
[----:B------:R-:W2:Y:S04]  /*29000*/  LDL.LU.64 R2, [R1+0x48] ;  /* 0x0000480001027983 */ /* 0x000ea80000300a00 */
[----:B------:R-:W3:Y:S04]  /*29010*/  LDL R5, [R1+0xc] ;  /* 0x00000c0001057983 */ /* 0x000ee80000100800 */
[----:B------:R-:W4:Y:S01]  /*29020*/  LDL R11, [R1+0x34] ;  /* 0x00003400010b7983 */ /* 0x000f220000100800 */
[----:B------:R-:W-:-:S04]  /*29030*/  ISETP.NE.U32.AND P0, PT, RZ, UR6, PT ;  /* 0x00000006ff007c0c */ /* 0x000fc8000bf05070 */
[----:B------:R-:W-:Y:S01]  /*29040*/  ISETP.NE.AND.EX P0, PT, RZ, UR7, PT, P0 ;  /* 0x00000007ff007c0c */ /* 0x000fe2000bf05300 */
[----:B------:R-:W5:Y:S02]  /*29050*/  S2R R8, SR_TID.X ;  /* 0x0000000000087919 */ /* 0x000f640000002100 */
[----:B-----5:R-:W-:Y:S01]  /*29060*/  IMAD.SHL.U32 R8, R8, 0x10, RZ ;  /* 0x0000001008087824 */ /* 0x020fe200078e00ff */
[----:B------:R-:W5:Y:S01]  /*29070*/  S2R R9, SR_TID.X ;  /* 0x0000000000097919 */ /* 0x000f620000002100 */
[----:B------:R-:W0:Y:S01]  /*29080*/  S2R R10, SR_TID.X ;  /* 0x00000000000a7919 */ /* 0x000e220000002100 */
[----:B-----5:R-:W-:-:S05]  /*29090*/  IMAD.SHL.U32 R9, R9, 0x8, RZ ;  /* 0x0000000809097824 */ /* 0x020fca00078e00ff */
[----:B------:R-:W-:-:S04]  /*290a0*/  LOP3.LUT R9, R9, 0x38, RZ, 0xc0, !PT ;  /* 0x0000003809097812 */ /* 0x000fc800078ec0ff */
[C---:B------:R-:W-:Y:S02]  /*290b0*/  LOP3.LUT R13, R9.reuse, 0x40, RZ, 0xfc, !PT ;  /* 0x00000040090d7812 */ /* 0x040fe400078efcff */
[C---:B------:R-:W-:Y:S02]  /*290c0*/  LOP3.LUT R12, R9.reuse, 0x80, RZ, 0xfc, !PT ;  /* 0x00000080090c7812 */ /* 0x040fe400078efcff */
[----:B------:R-:W-:Y:S02]  /*290d0*/  LOP3.LUT R9, R9, 0xc0, RZ, 0xfc, !PT ;  /* 0x000000c009097812 */ /* 0x000fe400078efcff */
[----:B0-----:R-:W-:-:S04]  /*290e0*/  LOP3.LUT R10, R10, 0x7f, RZ, 0xc0, !PT ;  /* 0x0000007f0a0a7812 */ /* 0x001fc800078ec0ff */
[----:B------:R-:W-:Y:S01]  /*290f0*/  SHF.R.U32.HI R10, RZ, 0x3, R10 ;  /* 0x00000003ff0a7819 */ /* 0x000fe2000001160a */
[----:B--2---:R-:W-:Y:S01]  /*29100*/  IMAD.MOV.U32 R3, RZ, RZ, R0 ;  /* 0x000000ffff037224 */ /* 0x004fe200078e0000 */
[----:B---3--:R-:W-:-:S04]  /*29110*/  SHF.R.S32.HI R0, RZ, 0x1f, R5 ;  /* 0x0000001fff007819 */ /* 0x008fc80000011405 */
[----:B------:R-:W-:Y:S02]  /*29120*/  SEL R4, R0, RZ, !P0 ;  /* 0x000000ff00047207 */ /* 0x000fe40004000000 */
[----:B------:R-:W-:Y:S02]  /*29130*/  SEL R0, R5, RZ, !P0 ;  /* 0x000000ff05007207 */ /* 0x000fe40004000000 */
[----:B------:R-:W0:Y:S01]  /*29140*/  S2R R5, SR_TID.X ;  /* 0x0000000000057919 */ /* 0x000e220000002100 */
[----:B-1----:R-:W-:Y:S01]  /*29150*/  ISETP.NE.AND P0, PT, R7, 0x1, PT ;  /* 0x000000010700780c */ /* 0x002fe20003f05270 */
[----:B------:R-:W-:-:S04]  /*29160*/  IMAD.WIDE.U32 R2, R16, UR4, R2 ;  /* 0x0000000410027c25 */ /* 0x000fc8000f8e0002 */
[----:B------:R-:W-:Y:S01]  /*29170*/  IMAD R3, R16, UR5, R3 ;  /* 0x0000000510037c24 */ /* 0x000fe2000f8e0203 */
[----:B------:R-:W-:-:S07]  /*29180*/  ULDC.64 UR4, c[0x0][0x2e0] ;  /* 0x0000b80000047ab9 */ /* 0x000fce0000000a00 */
[----:B------:R-:W1:Y:S01]  /*29190*/  @P0 LDC R6, c[0x0][0x450] ;  /* 0x00011400ff060b82 */ /* 0x000e620000000800 */
[----:B0-----:R-:W-:-:S04]  /*291a0*/  LOP3.LUT R5, R5, 0x7f, RZ, 0xc0, !PT ;  /* 0x0000007f05057812 */ /* 0x001fc800078ec0ff */
[----:B------:R-:W-:-:S04]  /*291b0*/  SHF.R.U32.HI R5, RZ, 0x3, R5 ;  /* 0x00000003ff057819 */ /* 0x000fc80000011605 */
[----:B------:R-:W-:Y:S02]  /*291c0*/  LOP3.LUT R8, R5, 0x70, R8, 0xf8, !PT ;  /* 0x0000007005087812 */ /* 0x000fe400078ef808 */
[----:B------:R-:W0:Y:S01]  /*291d0*/  @P0 LDC R5, c[0x0][0x44c] ;  /* 0x00011300ff050b82 */ /* 0x000e220000000800 */
[----:B------:R-:W-:Y:S02]  /*291e0*/  IMAD R4, R4, UR4, RZ ;  /* 0x0000000404047c24 */ /* 0x000fe4000f8e02ff */
[----:B------:R-:W-:-:S04]  /*291f0*/  IMAD.WIDE.U32 R2, R0, UR4, R2 ;  /* 0x0000000400027c25 */ /* 0x000fc8000f8e0002 */
[----:B------:R-:W-:Y:S01]  /*29200*/  IMAD R0, R0, UR5, R4 ;  /* 0x0000000500007c24 */ /* 0x000fe2000f8e0204 */
[----:B------:R-:W-:Y:S01]  /*29210*/  ULDC.64 UR4, c[0x0][0x2d0] ;  /* 0x0000b40000047ab9 */ /* 0x000fe20000000a00 */
[----:B----4-:R-:W-:Y:S02]  /*29220*/  IMAD.IADD R4, R8, 0x1, R11 ;  /* 0x0000000108047824 */ /* 0x010fe400078e020b */
[----:B------:R-:W-:Y:S02]  /*29230*/  IMAD.IADD R3, R3, 0x1, R0 ;  /* 0x0000000103037824 */ /* 0x000fe400078e0200 */
[----:B------:R-:W-:Y:S01]  /*29240*/  IMAD.MOV.U32 R0, RZ, RZ, R4 ;  /* 0x000000ffff007224 */ /* 0x000fe200078e0004 */
[----:B------:R-:W2:Y:S01]  /*29250*/  S2R R8, SR_TID.X ;  /* 0x0000000000087919 */ /* 0x000ea20000002100 */
[----:B0-----:R-:W-:-:S05]  /*29260*/  @P0 IMAD.HI.U32 R5, R4, R5, RZ ;  /* 0x0000000504050227 */ /* 0x001fca00078e00ff */
[----:B-1----:R-:W-:-:S05]  /*29270*/  @P0 SHF.R.U32.HI R0, RZ, R6, R5 ;  /* 0x00000006ff000219 */ /* 0x002fca0000011605 */
        /* <DEDUP_REMOVED lines=8> */
[----:B------:R-:W-:-:S05]  /*29300*/  SHF.R.S32.HI R0, RZ, 0x1f, R4 ;  /* 0x0000001fff007819 */ /* 0x000fca0000011404 */
[----:B------:R-:W-:Y:S02]  /*29310*/  IMAD R0, R0, UR4, RZ ;  /* 0x0000000400007c24 */ /* 0x000fe4000f8e02ff */
[----:B------:R-:W-:-:S04]  /*29320*/  IMAD.WIDE.U32 R2, R4, UR4, R2 ;  /* 0x0000000404027c25 */ /* 0x000fc8000f8e0002 */
[----:B------:R-:W-:Y:S01]  /*29330*/  IMAD R4, R4, UR5, R0 ;  /* 0x0000000504047c24 */ /* 0x000fe2000f8e0200 */
[----:B------:R-:W-:Y:S01]  /*29340*/  ULDC.64 UR4, c[0x0][0x280] ;  /* 0x0000a00000047ab9 */ /* 0x000fe20000000a00 */
[----:B--2---:R-:W-:Y:S02]  /*29350*/  IMAD.SHL.U32 R8, R8, 0x8, RZ ;  /* 0x0000000808087824 */ /* 0x004fe400078e00ff */
[----:B------:R-:W-:Y:S01]  /*29360*/  IMAD.IADD R3, R3, 0x1, R4 ;  /* 0x0000000103037824 */ /* 0x000fe200078e0204 */
[----:B------:R-:W-:Y:S01]  /*29370*/  LEA R4, P0, R2, UR4, 0x1 ;  /* 0x0000000402047c11 */ /* 0x000fe2000f8008ff */
[----:B------:R-:W-:Y:S01]  /*29380*/  ULDC UR4, c[0x0][0x2b8] ;  /* 0x0000ae0000047ab9 */ /* 0x000fe20000000800 */
[----:B------:R-:W-:Y:S02]  /*29390*/  LOP3.LUT R8, R8, 0x38, RZ, 0xc0, !PT ;  /* 0x0000003808087812 */ /* 0x000fe400078ec0ff */
[----:B------:R-:W-:Y:S01]  /*293a0*/  LEA.HI.X R3, R2, UR5, R3, 0x1, P0 ;  /* 0x0000000502037c11 */ /* 0x000fe200080f0c03 */
[----:B------:R-:W-:Y:S01]  /*293b0*/  UMOV UR5, 0xffffffff ;  /* 0xffffffff00057882 */ /* 0x000fe20000000000 */
[----:B------:R-:W-:-:S02]  /*293c0*/  ISETP.GE.AND P4, PT, R8, UR4, PT ;  /* 0x0000000408007c0c */ /* 0x000fc4000bf86270 */
[----:B------:R-:W-:Y:S02]  /*293d0*/  ISETP.GE.AND P3, PT, R13, UR4, PT ;  /* 0x000000040d007c0c */ /* 0x000fe4000bf66270 */
[----:B------:R-:W-:Y:S02]  /*293e0*/  ISETP.GE.AND P0, PT, R12, UR4, PT ;  /* 0x000000040c007c0c */ /* 0x000fe4000bf06270 */
[----:B------:R-:W-:Y:S01]  /*293f0*/  ISETP.GE.AND P1, PT, R9, UR4, PT ;  /* 0x0000000409007c0c */ /* 0x000fe2000bf26270 */
[----:B------:R-:W-:-:S12]  /*29400*/  BRA.DIV UR5, `(.L_x_1920) ;  /* 0x0000006a05007947 */ /* 0x000fd8000b800000 */
[----:B------:R-:W2:Y:S04]  /*29410*/  LDL.LU R6, [R1+0x3c] ;  /* 0x00003c0001067983 */ /* 0x000ea80000300800 */
[----:B------:R-:W3:Y:S04]  /*29420*/  LDL.LU R11, [R1+0x34] ;  /* 0x00003400010b7983 */ /* 0x000ee80000300800 */
[----:B------:R-:W4:Y:S01]  /*29430*/  LDL R9, [R1+0x28] ;  /* 0x0000280001097983 */ /* 0x000f220000100800 */
[----:B------:R-:W-:-:S03]  /*29440*/  ULDC.64 UR4, c[0x0][0x208] ;  /* 0x0000820000047ab9 */ /* 0x000fc60000000a00 */
[----:B------:R-:W-:Y:S01]  /*29450*/  SHFL.IDX PT, R5, R4, 0x1, 0x181f ;  /* 0x00381f0004057f89 */ /* 0x000fe200000e0000 */
[----:B--2---:R-:W-:-:S03]  /*29460*/  IMAD R2, R6, R7, RZ ;  /* 0x0000000706027224 */ /* 0x004fc600078e02ff */
        /* <DEDUP_REMOVED lines=8> */
[----:B------:R-:W-:-:S05]  /*294f0*/  @!P2 LOP3.LUT R7, R7, R6, RZ, 0x3c, !PT ;  /* 0x000000060707a212 */ /* 0x000fca00078e3cff */
[----:B----4-:R-:W-:Y:S04]  /*29500*/  @!P2 LDGSTS.E.BYPASS.LTC128B.128 [R9+0x10400], desc[UR4][R6.64], !P4 ;  /* 0x104000000609afae */ /* 0x010fe8000e101d44 */
        /* <DEDUP_REMOVED lines=76> */
.L_x_2115:
        /* <DEDUP_REMOVED lines=15> */
.L_x_1922:
[----:B------:R-:W-:Y:S05]  /*29ac0*/  BSYNC B0 ;  /* 0x0000000000007941 */ /* 0x000fea0003800000 */
.L_x_1921:
[----:B------:R-:W-:Y:S01]  /*29ad0*/  NOP ;  /* 0x0000000000007918 */ /* 0x000fe20000000000 */
[----:B------:R-:W-:-:S13]  /*29ae0*/  PLOP3.LUT P0, PT, PT, PT, PT, 0x80, 0x0 ;  /* 0x000000000000781c */ /* 0x000fda0003f0f070 */
.L_x_1923:
        /* <DEDUP_REMOVED lines=18> */
.L_x_2116:
[----:B------:R-:W-:Y:S05]  /*29c10*/  BSYNC B0 ;  /* 0x0000000000007941 */ /* 0x000fea0003800000 */
.L_x_1924:
[----:B------:R-:W3:Y:S04]  /*29c20*/  LDL R2, [R1+0x44] ;  /* 0x0000440001027983 */ /* 0x000ee80000100800 */
[----:B0-----:R-:W4:Y:S01]  /*29c30*/  LDL R4, [R1+0x30] ;  /* 0x0000300001047983 */ /* 0x001f220000100800 */
[----:B------:R-:W-:Y:S01]  /*29c40*/  BSSY B0, `(.L_x_1926) ;  /* 0x00002ad000007945 */ /* 0x000fe20003800000 */
[----:B---3--:R-:W-:-:S05]  /*29c50*/  VIADD R0, R2, 0xfffffffe ;  /* 0xfffffffe02007836 */ /* 0x008fca0000000000 */
[----:B----4-:R-:W-:-:S13]  /*29c60*/  ISETP.GE.AND P0, PT, R0, R4, PT ;  /* 0x000000040000720c */ /* 0x010fda0003f06270 */
[----:B------:R-:W-:Y:S05]  /*29c70*/  @!P0 BRA `(.L_x_1927) ;  /* 0x0000002800a48947 */ /* 0x000fea0003800000 */
[----:B--2---:R-:W2:Y:S04]  /*29c80*/  LDL.LU R3, [R1+0x50] ;  /* 0x0000500001037983 */ /* 0x004ea80000300800 */
[----:B------:R-:W3:Y:S04]  /*29c90*/  LDL.LU R7, [R1+0x40] ;  /* 0x0000400001077983 */ /* 0x000ee80000300800 */
[----:B------:R-:W4:Y:S04]  /*29ca0*/  LDL.LU R2, [R1+0x60] ;  /* 0x0000600001027983 */ /* 0x000f280000300800 */
[----:B------:R-:W5:Y:S04]  /*29cb0*/  LDL.LU R6, [R1+0x38] ;  /* 0x0000380001067983 */ /* 0x000f680000300800 */
[----:B-1----:R-:W5:Y:S01]  /*29cc0*/  LDL.LU R5, [R1+0x5c] ;  /* 0x00005c0001057983 */ /* 0x002f620000300800 */
[----:B------:R-:W-:Y:S01]  /*29cd0*/  LOP3.LUT R10, RZ, R4, RZ, 0x33, !PT ;  /* 0x00000004ff0a7212 */ /* 0x000fe200078e33ff */
[----:B------:R-:W-:Y:S01]  /*29ce0*/  BSSY B2, `(.L_x_1928) ;  /* 0x00000ea000027945 */ /* 0x000fe20003800000 */
[----:B--2---:R-:W-:-:S04]  /*29cf0*/  VIADD R3, R3, 0x1 ;  /* 0x0000000103037836 */ /* 0x004fc80000000000 */
[----:B---3--:R-:W-:Y:S01]  /*29d00*/  IMAD R3, R3, R7, RZ ;  /* 0x0000000703037224 */ /* 0x008fe200078e02ff */
[----:B----4-:R-:W-:-:S04]  /*29d10*/  LOP3.LUT R2, RZ, R2, RZ, 0x33, !PT ;  /* 0x00000002ff027212 */ /* 0x010fc800078e33ff */
        /* <DEDUP_REMOVED lines=12> */
[----:B------:R-:W-:Y:S01]  /*29de0*/  LOP3.LUT P1, RZ, R19, 0x4, RZ, 0xc0, !PT ;  /* 0x0000000413ff7812 */ /* 0x000fe2000782c0ff */
[----:B------:R-:W-:Y:S01]  /*29df0*/  BSSY B1, `(.L_x_1930) ;  /* 0x00000d4000017945 */ /* 0x000fe20003800000 */
[----:B--2---:R-:W-:-:S05]  /*29e00*/  VIADD R8, R5, 0x1 ;  /* 0x0000000105087836 */ /* 0x004fca0000000000 */
[----:B------:R-:W-:-:S04]  /*29e10*/  ISETP.NE.AND P0, PT, R8, 0x2, PT ;  /* 0x000000020800780c */ /* 0x000fc80003f05270 */
[----:B------:R-:W-:Y:S02]  /*29e20*/  SEL R9, RZ, 0x1, P0 ;  /* 0x00000001ff097807 */ /* 0x000fe40000000000 */
[----:B------:R-:W-:Y:S02]  /*29e30*/  SEL R8, R8, RZ, P0 ;  /* 0x000000ff08087207 */ /* 0x000fe40000000000 */
[----:B---3--:R-:W-:Y:S01]  /*29e40*/  LOP3.LUT R9, R4, R9, RZ, 0x3c, !PT ;  /* 0x0000000904097212 */ /* 0x008fe200078e3cff */
[----:B------:R-:W-:Y:S06]  /*29e50*/  @!P1 BRA `(.L_x_1931) ;  /* 0x0000000c00349947 */ /* 0x000fec0003800000 */
        /* <DEDUP_REMOVED lines=25> */
.L_x_1932:
[----:B------:R-:W-:Y:S01]  /*29ff0*/  IMAD R3, R8, 0x8, R18 ;  /* 0x0000000808037824 */ /* 0x000fe200078e0212 */
[----:B------:R-:W-:Y:S01]  /*2a000*/  SHF.L.U32 R2, R9, 0x1f, RZ ;  /* 0x0000001f09027819 */ /* 0x000fe200000006ff */
[----:B------:R-:W-:Y:S03]  /*2a010*/  BSSY B3, `(.L_x_1933) ;  /* 0x0000003000037945 */ /* 0x000fe60003800000 */
[----:B------:R-:W1:Y:S02]  /*2a020*/  SYNCS.PHASECHK.TRANS64.TRYWAIT P0, [R3+URZ+0x30840], R2 ;  /* 0x03084002030075a7 */ /* 0x000e64000800017f */
[----:B-1----:R-:W-:Y:S05]  /*2a030*/  @!P0 BRA `(.L_x_1934) ;  /* 0x0000006800108947 */ /* 0x002fea0003800000 */
.L_x_2117:
[----:B------:R-:W-:Y:S05]  /*2a040*/  BSYNC B3 ;  /* 0x0000000000037941 */ /* 0x000fea0003800000 */
.L_x_1933:
[----:B0-----:R-:W0:Y:S01]  /*2a050*/  S2R R5, SR_TID.X ;  /* 0x0000000000057919 */ /* 0x001e220000002100 */
[----:B------:R-:W-:Y:S01]  /*2a060*/  BSSY B3, `(.L_x_1935) ;  /* 0x0000009000037945 */ /* 0x000fe20003800000 */
[----:B0-----:R-:W-:-:S04]  /*2a070*/  LOP3.LUT R5, R5, 0x7f, RZ, 0xc0, !PT ;  /* 0x0000007f05057812 */ /* 0x001fc800078ec0ff */
[----:B------:R-:W-:-:S13]  /*2a080*/  ISETP.NE.AND P0, PT, R5, RZ, PT ;  /* 0x000000ff0500720c */ /* 0x000fda0003f05270 */
[----:B------:R-:W-:Y:S05]  /*2a090*/  @P0 BRA `(.L_x_1936) ;  /* 0x0000000000140947 */ /* 0x000fea0003800000 */
[----:B------:R-:W-:Y:S01]  /*2a0a0*/  LOP3.LUT P1, RZ, R19, 0x1, RZ, 0xc0, !PT ;  /* 0x0000000113ff7812 */ /* 0x000fe2000782c0ff */
[----:B-1----:R-:W-:-:S04]  /*2a0b0*/  IMAD.MOV.U32 R2, RZ, RZ, 0x8000 ;  /* 0x00008000ff027424 */ /* 0x002fc800078e00ff */
[----:B------:R0:W-:Y:S08]  /*2a0c0*/  SYNCS.ARRIVE.TRANS64 RZ, [R3+URZ+0x30830], R2 ;  /* 0x0308300203ff79a7 */ /* 0x0001f0000800003f */
[----:B------:R-:W-:Y:S05]  /*2a0d0*/  @!P1 BRA `(.L_x_1936) ;  /* 0x0000000000049947 */ /* 0x000fea0003800000 */
[----:B------:R-:W-:Y:S01]  /*2a0e0*/  BPT.TRAP 0x1 ;  /* 0x000000040000795c */ /* 0x000fe20000300000 */
.L_x_1936:
[----:B------:R-:W-:Y:S05]  /*2a0f0*/  BSYNC B3 ;  /* 0x0000000000037941 */ /* 0x000fea0003800000 */
.L_x_1935:
[----:B01----:R-:W2:Y:S01]  /*2a100*/  LDL R2, [R1+0x18] ;  /* 0x0000180001027983 */ /* 0x003ea20000100800 */
        /* <DEDUP_REMOVED lines=11> */
.L_x_1937:
        /* <DEDUP_REMOVED lines=16> */
.L_x_1938:
        /* <DEDUP_REMOVED lines=16> */
.L_x_1939:
        /* <DEDUP_REMOVED lines=16> */
.L_x_1940:
        /* <DEDUP_REMOVED lines=10> */
[----:B------:R-:W2:Y:S04]  /*2a560*/  LDL.LU R15, [R1+0x14] ;  /* 0x00001400010f7983 */ /* 0x000ea80000300800 */
[----:B------:R-:W3:Y:S01]  /*2a570*/  LDL R6, [R1+0x10] ;  /* 0x0000100001067983 */ /* 0x000ee20000100800 */
[----:B------:R-:W-:Y:S01]  /*2a580*/  BSSY B3, `(.L_x_1941) ;  /* 0x0000005000037945 */ /* 0x000fe20003800000 */
[----:B--2---:R-:W-:Y:S01]  /*2a590*/  SHF.L.U32 R3, R15, 0x1f, RZ ;  /* 0x0000001f0f037819 */ /* 0x004fe200000006ff */
[----:B---3--:R-:W-:-:S04]  /*2a5a0*/  IMAD R2, R6, 0x8, R18 ;  /* 0x0000000806027824 */ /* 0x008fc800078e0212 */
[----:B------:R-:W0:Y:S02]  /*2a5b0*/  SYNCS.PHASECHK.TRANS64.TRYWAIT P0, [R2+URZ+0x30860], R3 ;  /* 0x03086003020075a7 */ /* 0x000e24000800017f */
[----:B0-----:R-:W-:Y:S05]  /*2a5c0*/  @!P0 BRA `(.L_x_1942) ;  /* 0x0000006000c08947 */ /* 0x001fea0003800000 */
.L_x_2118:
[----:B------:R-:W-:Y:S05]  /*2a5d0*/  BSYNC B3 ;  /* 0x0000000000037941 */ /* 0x000fea0003800000 */
.L_x_1941:
        /* <DEDUP_REMOVED lines=10> */
.L_x_1943:
[----:B------:R-:W-:Y:S01]  /*2a680*/  LOP3.LUT P0, RZ, R19, 0x8, RZ, 0xc0, !PT ;  /* 0x0000000813ff7812 */ /* 0x000fe2000780c0ff */
[----:B------:R-:W-:-:S12]  /*2a690*/  BSSY B3, `(.L_x_1944) ;  /* 0x0000003000037945 */ /* 0x000fd80003800000 */
[----:B------:R-:W-:Y:S05]  /*2a6a0*/  @P0 BRA `(.L_x_1945) ;  /* 0x0000000000040947 */ /* 0x000fea0003800000 */
[----:B------:R-:W-:Y:S01]  /*2a6b0*/  BPT.TRAP 0x1 ;  /* 0x000000040000795c */ /* 0x000fe20000300000 */
.L_x_1945:
[----:B------:R-:W-:Y:S05]  /*2a6c0*/  BSYNC B3 ;  /* 0x0000000000037941 */ /* 0x000fea0003800000 */
.L_x_1944:
[----:B------:R-:W2:Y:S04]  /*2a6d0*/  LDL.LU R3, [R1+0x10] ;  /* 0x0000100001037983 */ /* 0x000ea80000300800 */
[----:B------:R-:W3:Y:S04]  /*2a6e0*/  LDL R6, [R1+0x18] ;  /* 0x0000180001067983 */ /* 0x000ee80000100800 */
[----:B------:R-:W3:Y:S01]  /*2a6f0*/  LDL.LU R5, [R1+0x4] ;  /* 0x0000040001057983 */ /* 0x000ee20000300800 */
[----:B------:R-:W-:Y:S01]  /*2a700*/  R2UR UR10, R11 ;  /* 0x000000000b0a72ca */ /* 0x000fe200000e0000 */
[----:B------:R-:W-:Y:S01]  /*2a710*/  UIADD3 UR4, UP0, UR36, 0x470, URZ ;  /* 0x0000047024047890 */ /* 0x000fe2000ff1e03f */
[----:B------:R-:W-:Y:S01]  /*2a720*/  PLOP3.LUT P0, PT, PT, PT, PT, 0x80, 0x0 ;  /* 0x000000000000781c */ /* 0x000fe20003f0f070 */
[----:B------:R-:W-:Y:S01]  /*2a730*/  VIADD R2, R2, 0x30850 ;  /* 0x0003085002027836 */ /* 0x000fe20000000000 */
[----:B------:R-:W-:Y:S01]  /*2a740*/  UMOV UR6, 0x0 ;  /* 0x0000000000067882 */ /* 0x000fe20000000000 */
[----:B------:R-:W-:Y:S01]  /*2a750*/  UIADD3.X UR5, URZ, UR37, URZ, UP0, !UPT ;  /* 0x000000253f057290 */ /* 0x000fe200087fe43f */
[----:B------:R-:W-:Y:S01]  /*2a760*/  UMOV UR7, 0x14f00000 ;  /* 0x14f0000000077882 */ /* 0x000fe20000000000 */
[----:B--2---:R-:W-:-:S02]  /*2a770*/  IMAD R3, R3, 0x8000, R18 ;  /* 0x0000800003037824 */ /* 0x004fc400078e0212 */
[----:B---3--:R-:W-:Y:S02]  /*2a780*/  IMAD R5, R5, 0x40, R6 ;  /* 0x0000004005057824 */ /* 0x008fe400078e0206 */
[----:B------:R-:W-:-:S07]  /*2a790*/  VIADD R6, R3, 0x400 ;  /* 0x0000040003067836 */ /* 0x000fce0000000000 */
.L_x_1946:
        /* <DEDUP_REMOVED lines=15> */
.L_x_1947:
        /* <DEDUP_REMOVED lines=15> */
.L_x_1948:
        /* <DEDUP_REMOVED lines=15> */
.L_x_1949:
        /* <DEDUP_REMOVED lines=12> */
.L_x_1931:
[----:B------:R-:W-:Y:S05]  /*2ab30*/  BSYNC B1 ;  /* 0x0000000000017941 */ /* 0x000fea0003800000 */
.L_x_1930:
[----:B0-----:R-:W2:Y:S04]  /*2ab40*/  LDL.LU R0, [R1+0x44] ;  /* 0x0000440001007983 */ /* 0x001ea80000300800 */
[----:B------:R0:W-:Y:S04]  /*2ab50*/  STL [R1+0x10], R8 ;  /* 0x0000100801007387 */ /* 0x0001e80000100800 */
[----:B------:R0:W-:Y:S02]  /*2ab60*/  STL [R1+0x14], R9 ;  /* 0x0000140901007387 */ /* 0x0001e40000100800 */
[----:B0-2---:R-:W-:-:S07]  /*2ab70*/  VIADD R0, R0, 0xfffffffd ;  /* 0xfffffffd00007836 */ /* 0x005fce0000000000 */
.L_x_1929:
[----:B------:R-:W-:Y:S05]  /*2ab80*/  BSYNC B2 ;  /* 0x0000000000027941 */ /* 0x000fea0003800000 */
.L_x_1928:
[----:B------:R-:W-:-:S05]  /*2ab90*/  VIADD R10, R10, 0xfffffffe ;  /* 0xfffffffe0a0a7836 */ /* 0x000fca0000000000 */
[----:B------:R-:W-:-:S13]  /*2aba0*/  ISETP.NE.AND P0, PT, R10, R7, PT ;  /* 0x000000070a00720c */ /* 0x000fda0003f05270 */
[----:B------:R-:W-:Y:S05]  /*2abb0*/  @!P0 BRA `(.L_x_1927) ;  /* 0x0000001800d48947 */ /* 0x000fea0003800000 */
[----:B------:R-:W-:-:S07]  /*2abc0*/  IMAD.MOV.U32 R9, RZ, RZ, R17 ;  /* 0x000000ffff097224 */ /* 0x000fce00078e0011 */
.L_x_1990:
[----:B------:R-:W2:Y:S04]  /*2abd0*/  LDL R3, [R1+0x10] ;  /* 0x0000100001037983 */ /* 0x000ea80000100800 */
[----:B------:R-:W3:Y:S01]  /*2abe0*/  LDL R2, [R1+0x14] ;  /* 0x0000140001027983 */ /* 0x000ee20000100800 */
[----:B------:R-:W-:Y:S01]  /*2abf0*/  LOP3.LUT P1, RZ, R19, 0x4, RZ, 0xc0, !PT ;  /* 0x0000000413ff7812 */ /* 0x000fe2000782c0ff */
[----:B------:R-:W-:Y:S05]  /*2ac00*/  YIELD ;  /* 0x0000000000007946 */ /* 0x000fea0003800000 */
[----:B------:R-:W-:Y:S01]  /*2ac10*/  BSSY B1, `(.L_x_1950) ;  /* 0x00000d4000017945 */ /* 0x000fe20003800000 */
[----:B--2---:R-:W-:-:S05]  /*2ac20*/  VIADD R4, R3, 0x1 ;  /* 0x0000000103047836 */ /* 0x004fca0000000000 */
[----:B------:R-:W-:-:S04]  /*2ac30*/  ISETP.NE.AND P0, PT, R4, 0x2, PT ;  /* 0x000000020400780c */ /* 0x000fc80003f05270 */
[----:B------:R-:W-:Y:S02]  /*2ac40*/  SEL R5, RZ, 0x1, P0 ;  /* 0x00000001ff057807 */ /* 0x000fe40000000000 */
[----:B------:R-:W-:Y:S02]  /*2ac50*/  SEL R4, R4, RZ, P0 ;  /* 0x000000ff04047207 */ /* 0x000fe40000000000 */
[----:B---3--:R-:W-:Y:S01]  /*2ac60*/  LOP3.LUT R5, R2, R5, RZ, 0x3c, !PT ;  /* 0x0000000502057212 */ /* 0x008fe200078e3cff */
[----:B01----:R-:W-:Y:S06]  /*2ac70*/  @!P1 BRA `(.L_x_1951) ;  /* 0x0000000c00349947 */ /* 0x003fec0003800000 */
        /* <DEDUP_REMOVED lines=25> */
.L_x_1952:
[----:B------:R-:W-:Y:S01]  /*2ae10*/  IMAD R3, R4, 0x8, R18 ;  /* 0x0000000804037824 */ /* 0x000fe200078e0212 */
[----:B------:R-:W-:Y:S01]  /*2ae20*/  SHF.L.U32 R2, R5, 0x1f, RZ ;  /* 0x0000001f05027819 */ /* 0x000fe200000006ff */
[----:B------:R-:W-:Y:S03]  /*2ae30*/  BSSY B2, `(.L_x_1953) ;  /* 0x0000003000027945 */ /* 0x000fe60003800000 */
[----:B------:R-:W1:Y:S02]  /*2ae40*/  SYNCS.PHASECHK.TRANS64.TRYWAIT P0, [R3+URZ+0x30840], R2 ;  /* 0x03084002030075a7 */ /* 0x000e64000800017f */
[----:B-1----:R-:W-:Y:S05]  /*2ae50*/  @!P0 BRA `(.L_x_1954) ;  /* 0x0000005800b08947 */ /* 0x002fea0003800000 */
.L_x_2119:
[----:B------:R-:W-:Y:S05]  /*2ae60*/  BSYNC B2 ;  /* 0x0000000000027941 */ /* 0x000fea0003800000 */
.L_x_1953:
[----:B------:R-:W2:Y:S01]  /*2ae70*/  S2R R7, SR_TID.X ;  /* 0x0000000000077919 */ /* 0x000ea20000002100 */
[----:B------:R-:W-:Y:S01]  /*2ae80*/  BSSY B2, `(.L_x_1955) ;  /* 0x0000009000027945 */ /* 0x000fe20003800000 */
[----:B--2---:R-:W-:-:S04]  /*2ae90*/  LOP3.LUT R7, R7, 0x7f, RZ, 0xc0, !PT ;  /* 0x0000007f07077812 */ /* 0x004fc800078ec0ff */
[----:B------:R-:W-:-:S13]  /*2aea0*/  ISETP.NE.AND P0, PT, R7, RZ, PT ;  /* 0x000000ff0700720c */ /* 0x000fda0003f05270 */
[----:B------:R-:W-:Y:S05]  /*2aeb0*/  @P0 BRA `(.L_x_1956) ;  /* 0x0000000000140947 */ /* 0x000fea0003800000 */
[----:B------:R-:W-:Y:S01]  /*2aec0*/  LOP3.LUT P1, RZ, R19, 0x1, RZ, 0xc0, !PT ;  /* 0x0000000113ff7812 */ /* 0x000fe2000782c0ff */
[----:B-1----:R-:W-:-:S04]  /*2aed0*/  IMAD.MOV.U32 R2, RZ, RZ, 0x8000 ;  /* 0x00008000ff027424 */ /* 0x002fc800078e00ff */
[----:B------:R2:W-:Y:S08]  /*2aee0*/  SYNCS.ARRIVE.TRANS64 RZ, [R3+URZ+0x30830], R2 ;  /* 0x0308300203ff79a7 */ /* 0x0005f0000800003f */
[----:B------:R-:W-:Y:S05]  /*2aef0*/  @!P1 BRA `(.L_x_1956) ;  /* 0x0000000000049947 */ /* 0x000fea0003800000 */
[----:B------:R-:W-:Y:S01]  /*2af00*/  BPT.TRAP 0x1 ;  /* 0x000000040000795c */ /* 0x000fe20000300000 */
.L_x_1956:
[----:B------:R-:W-:Y:S05]  /*2af10*/  BSYNC B2 ;  /* 0x0000000000027941 */ /* 0x000fea0003800000 */
.L_x_1955:
[----:B-12---:R-:W2:Y:S01]  /*2af20*/  LDL R2, [R1+0x18] ;  /* 0x0000180001027983 */ /* 0x006ea20000100800 */
        /* <DEDUP_REMOVED lines=11> */
.L_x_1957:
        /* <DEDUP_REMOVED lines=16> */
.L_x_1958:
        /* <DEDUP_REMOVED lines=16> */
.L_x_1959:
        /* <DEDUP_REMOVED lines=16> */
.L_x_1960:
        /* <DEDUP_REMOVED lines=17> */
.L_x_2120:
[----:B------:R-:W-:Y:S05]  /*2b3f0*/  BSYNC B2 ;  /* 0x0000000000027941 */ /* 0x000fea0003800000 */
.L_x_1961:
        /* <DEDUP_REMOVED lines=10> */
.L_x_1963:
[----:B------:R-:W-:Y:S01]  /*2b4a0*/  LOP3.LUT P0, RZ, R19, 0x8, RZ, 0xc0, !PT ;  /* 0x0000000813ff7812 */ /* 0x000fe2000780c0ff */
[----:B------:R-:W-:-:S12]  /*2b4b0*/  BSSY B2, `(.L_x_1964) ;  /* 0x0000003000027945 */ /* 0x000fd80003800000 */
[----:B------:R-:W-:Y:S05]  /*2b4c0*/  @P0 BRA `(.L_x_1965) ;  /* 0x0000000000040947 */ /* 0x000fea0003800000 */
[----:B------:R-:W-:Y:S01]  /*2b4d0*/  BPT.TRAP 0x1 ;  /* 0x000000040000795c */ /* 0x000fe20000300000 */
.L_x_1965:
[----:B------:R-:W-:Y:S05]  /*2b4e0*/  BSYNC B2 ;  /* 0x0000000000027941 */ /* 0x000fea0003800000 */
.L_x_1964:
        /* <DEDUP_REMOVED lines=13> */
.L_x_1966:
        /* <DEDUP_REMOVED lines=15> */
.L_x_1967:
        /* <DEDUP_REMOVED lines=15> */
.L_x_1968:
        /* <DEDUP_REMOVED lines=15> */
.L_x_1969:
        /* <DEDUP_REMOVED lines=12> */
.L_x_1951:
[----:B------:R-:W-:Y:S05]  /*2b950*/  BSYNC B1 ;  /* 0x0000000000017941 */ /* 0x000fea0003800000 */
.L_x_1950:
[----:B------:R-:W-:Y:S01]  /*2b960*/  VIADD R3, R4, 0x1 ;  /* 0x0000000104037836 */ /* 0x000fe20000000000 */
[----:B------:R-:W-:Y:S01]  /*2b970*/  LOP3.LUT P1, RZ, R19, 0x4, RZ, 0xc0, !PT ;  /* 0x0000000413ff7812 */ /* 0x000fe2000782c0ff */
[----:B------:R-:W-:Y:S01]  /*2b980*/  BSSY B1, `(.L_x_1970) ;  /* 0x00000d4000017945 */ /* 0x000fe20003800000 */
[----:B0-----:R-:W-:Y:S02]  /*2b990*/  VIADD R6, R0, 0xffffffff ;  /* 0xffffffff00067836 */ /* 0x001fe40000000000 */
[----:B------:R-:W-:-:S04]  /*2b9a0*/  ISETP.NE.AND P0, PT, R3, 0x2, PT ;  /* 0x000000020300780c */ /* 0x000fc80003f05270 */
[----:B------:R-:W-:Y:S02]  /*2b9b0*/  SEL R2, RZ, 0x1, P0 ;  /* 0x00000001ff027807 */ /* 0x000fe40000000000 */
[----:B------:R-:W-:Y:S02]  /*2b9c0*/  SEL R11, R3, RZ, P0 ;  /* 0x000000ff030b7207 */ /* 0x000fe40000000000 */
[----:B------:R-:W-:-:S05]  /*2b9d0*/  LOP3.LUT R10, R5, R2, RZ, 0x3c, !PT ;  /* 0x00000002050a7212 */ /* 0x000fca00078e3cff */
[----:B------:R0:W-:Y:S04]  /*2b9e0*/  STL [R1+0x14], R10 ;  /* 0x0000140a01007387 */ /* 0x0001e80000100800 */
[----:B------:R0:W-:Y:S01]  /*2b9f0*/  STL [R1+0x10], R11 ;  /* 0x0000100b01007387 */ /* 0x0001e20000100800 */
        /* <DEDUP_REMOVED lines=26> */
.L_x_1972:
[----:B------:R-:W-:Y:S01]  /*2bba0*/  IMAD R3, R11, 0x8, R18 ;  /* 0x000000080b037824 */ /* 0x000fe200078e0212 */
[----:B------:R-:W-:Y:S01]  /*2bbb0*/  SHF.L.U32 R2, R10, 0x1f, RZ ;  /* 0x0000001f0a027819 */ /* 0x000fe200000006ff */
[----:B------:R-:W-:Y:S03]  /*2bbc0*/  BSSY B2, `(.L_x_1973) ;  /* 0x0000003000027945 */ /* 0x000fe60003800000 */
[----:B------:R-:W2:Y:S02]  /*2bbd0*/  SYNCS.PHASECHK.TRANS64.TRYWAIT P0, [R3+URZ+0x30840], R2 ;  /* 0x03084002030075a7 */ /* 0x000ea4000800017f */
[----:B--2---:R-:W-:Y:S05]  /*2bbe0*/  @!P0 BRA `(.L_x_1974) ;  /* 0x0000004c00748947 */ /* 0x004fea0003800000 */
.L_x_2121:
[----:B------:R-:W-:Y:S05]  /*2bbf0*/  BSYNC B2 ;  /* 0x0000000000027941 */ /* 0x000fea0003800000 */
.L_x_1973:
[----:B-1----:R-:W1:Y:S01]  /*2bc00*/  S2R R8, SR_TID.X ;  /* 0x0000000000087919 */ /* 0x002e620000002100 */
[----:B------:R-:W-:Y:S01]  /*2bc10*/  BSSY B2, `(.L_x_1975) ;  /* 0x0000009000027945 */ /* 0x000fe20003800000 */
[----:B-1----:R-:W-:-:S04]  /*2bc20*/  LOP3.LUT R8, R8, 0x7f, RZ, 0xc0, !PT ;  /* 0x0000007f08087812 */ /* 0x002fc800078ec0ff */
[----:B------:R-:W-:-:S13]  /*2bc30*/  ISETP.NE.AND P0, PT, R8, RZ, PT ;  /* 0x000000ff0800720c */ /* 0x000fda0003f05270 */
[----:B------:R-:W-:Y:S05]  /*2bc40*/  @P0 BRA `(.L_x_1976) ;  /* 0x0000000000140947 */ /* 0x000fea0003800000 */
[----:B------:R-:W-:Y:S01]  /*2bc50*/  LOP3.LUT P1, RZ, R19, 0x1, RZ, 0xc0, !PT ;  /* 0x0000000113ff7812 */ /* 0x000fe2000782c0ff */
[----:B--2---:R-:W-:-:S04]  /*2bc60*/  IMAD.MOV.U32 R2, RZ, RZ, 0x8000 ;  /* 0x00008000ff027424 */ /* 0x004fc800078e00ff */
[----:B------:R1:W-:Y:S08]  /*2bc70*/  SYNCS.ARRIVE.TRANS64 RZ, [R3+URZ+0x30830], R2 ;  /* 0x0308300203ff79a7 */ /* 0x0003f0000800003f */
[----:B------:R-:W-:Y:S05]  /*2bc80*/  @!P1 BRA `(.L_x_1976) ;  /* 0x0000000000049947 */ /* 0x000fea0003800000 */
[----:B------:R-:W-:Y:S01]  /*2bc90*/  BPT.TRAP 0x1 ;  /* 0x000000040000795c */ /* 0x000fe20000300000 */
.L_x_1976:
[----:B------:R-:W-:Y:S05]  /*2bca0*/  BSYNC B2 ;  /* 0x0000000000027941 */ /* 0x000fea0003800000 */
.L_x_1975:
[----:B------:R-:W3:Y:S04]  /*2bcb0*/  LDL R8, [R1+0x10] ;  /* 0x0000100001087983 */ /* 0x000ee80000100800 */
[----:B-12---:R-:W2:Y:S01]  /*2bcc0*/  LDL R2, [R1+0x18] ;  /* 0x0000180001027983 */ /* 0x006ea20000100800 */
[----:B0-----:R-:W-:Y:S01]  /*2bcd0*/  IMAD.MOV.U32 R11, RZ, RZ, RZ ;  /* 0x000000ffff0b7224 */ /* 0x001fe200078e00ff */
[----:B------:R-:W-:Y:S01]  /*2bce0*/  UIADD3 UR4, UP0, UR36, 0x370, URZ ;  /* 0x0000037024047890 */ /* 0x000fe2000ff1e03f */
[----:B------:R-:W-:Y:S01]  /*2bcf0*/  PLOP3.LUT P0, PT, PT, PT, PT, 0x80, 0x0 ;  /* 0x000000000000781c */ /* 0x000fe20003f0f070 */
[----:B------:R-:W-:Y:S01]  /*2bd00*/  VIADD R3, R3, 0x30830 ;  /* 0x0003083003037836 */ /* 0x000fe20000000000 */
[----:B------:R-:W-:Y:S01]  /*2bd10*/  UMOV UR6, 0x0 ;  /* 0x0000000000067882 */ /* 0x000fe20000000000 */
[----:B------:R-:W-:Y:S01]  /*2bd20*/  R2UR UR10, R11 ;  /* 0x000000000b0a72ca */ /* 0x000fe200000e0000 */
[----:B------:R-:W-:Y:S01]  /*2bd30*/  UIADD3.X UR5, URZ, UR37, URZ, UP0, !UPT ;  /* 0x000000253f057290 */ /* 0x000fe200087fe43f */
[----:B------:R-:W-:Y:S01]  /*2bd40*/  UMOV UR7, 0x14f00000 ;  /* 0x14f0000000077882 */ /* 0x000fe20000000000 */
[----:B---3--:R-:W-:-:S02]  /*2bd50*/  IMAD R8, R8, 0x8000, R18 ;  /* 0x0000800008087824 */ /* 0x008fc400078e0212 */
[----:B--2---:R-:W-:Y:S02]  /*2bd60*/  IMAD R2, R7, 0x40, R2 ;  /* 0x0000004007027824 */ /* 0x004fe400078e0202 */
[----:B------:R-:W-:-:S08]  /*2bd70*/  VIADD R10, R8, 0x20400 ;  /* 0x00020400080a7836 */ /* 0x000fd00000000000 */
.L_x_1977:
        /* <DEDUP_REMOVED lines=16> */
.L_x_1978:
        /* <DEDUP_REMOVED lines=16> */
.L_x_1979:
        /* <DEDUP_REMOVED lines=16> */
.L_x_1980:
        /* <DEDUP_REMOVED lines=15> */
.L_x_2122:
[----:B------:R-:W-:Y:S05]  /*2c170*/  BSYNC B2 ;  /* 0x0000000000027941 */ /* 0x000fea0003800000 */
.L_x_1981:
        /* <DEDUP_REMOVED lines=10> */
.L_x_1983:
[----:B------:R-:W-:Y:S01]  /*2c220*/  LOP3.LUT P0, RZ, R19, 0x8, RZ, 0xc0, !PT ;  /* 0x0000000813ff7812 */ /* 0x000fe2000780c0ff */
[----:B------:R-:W-:-:S12]  /*2c230*/  BSSY B2, `(.L_x_1984) ;  /* 0x0000003000027945 */ /* 0x000fd80003800000 */
[----:B------:R-:W-:Y:S05]  /*2c240*/  @P0 BRA `(.L_x_1985) ;  /* 0x0000000000040947 */ /* 0x000fea0003800000 */
[----:B------:R-:W-:Y:S01]  /*2c250*/  BPT.TRAP 0x1 ;  /* 0x000000040000795c */ /* 0x000fe20000300000 */
.L_x_1985:
[----:B------:R-:W-:Y:S05]  /*2c260*/  BSYNC B2 ;  /* 0x0000000000027941 */ /* 0x000fea0003800000 */
.L_x_1984:
        /* <DEDUP_REMOVED lines=12> */
.L_x_1986:
        /* <DEDUP_REMOVED lines=15> */
.L_x_1987:
        /* <DEDUP_REMOVED lines=15> */
.L_x_1988:
        /* <DEDUP_REMOVED lines=15> */
.L_x_1989:
        /* <DEDUP_REMOVED lines=12> */
.L_x_1971:
[----:B------:R-:W-:Y:S05]  /*2c6c0*/  BSYNC B1 ;  /* 0x0000000000017941 */ /* 0x000fea0003800000 */
.L_x_1970:
[----:B------:R-:W2:Y:S01]  /*2c6d0*/  LDL R2, [R1+0x30] ;  /* 0x0000300001027983 */ /* 0x000ea20000100800 */
[----:B------:R-:W-:Y:S01]  /*2c6e0*/  VIADD R0, R0, 0xfffffffe ;  /* 0xfffffffe00007836 */ /* 0x000fe20000000000 */
[----:B--2---:R-:W-:-:S13]  /*2c6f0*/  ISETP.GT.AND P0, PT, R6, R2, PT ;  /* 0x000000020600720c */ /* 0x004fda0003f04270 */
[----:B------:R-:W-:Y:S05]  /*2c700*/  @P0 BRA `(.L_x_1990) ;  /* 0xffffffe400300947 */ /* 0x000fea000383ffff */
.L_x_1927:
[----:B------:R-:W-:Y:S05]  /*2c710*/  BSYNC B0 ;  /* 0x0000000000007941 */ /* 0x000fea0003800000 */
.L_x_1926:
[----:B------:R-:W3:Y:S01]  /*2c720*/  S2R R2, SR_TID.X ;  /* 0x0000000000027919 */ /* 0x000ee20000002100 */
[----:B------:R-:W-:Y:S01]  /*2c730*/  BSSY B0, `(.L_x_1991) ;  /* 0x0000012000007945 */ /* 0x000fe20003800000 */
[----:B---3--:R-:W-:-:S04]  /*2c740*/  LOP3.LUT R2, R2, 0x7f, RZ, 0xc0, !PT ;  /* 0x0000007f02027812 */ /* 0x008fc800078ec0ff */
[----:B------:R-:W-:-:S13]  /*2c750*/  ISETP.NE.AND P0, PT, R2, RZ, PT ;  /* 0x000000ff0200720c */ /* 0x000fda0003f05270 */
[----:B------:R-:W-:Y:S05]  /*2c760*/  @P0 BRA `(.L_x_1992) ;  /* 0x0000000000380947 */ /* 0x000fea0003800000 */
[----:B------:R-:W3:Y:S01]  /*2c770*/  S2R R2, SR_LANEID ;  /* 0x0000000000027919 */ /* 0x000ee20000000000 */
[----:B------:R-:W-:Y:S01]  /*2c780*/  VOTEU.ANY UR4, UPT, PT ;  /* 0x0000000000047886 */ /* 0x000fe200038e0100 */
[----:B-1----:R-:W1:Y:S01]  /*2c790*/  LDC.64 R4, c[0x0][0xc60] ;  /* 0x00031800ff047b82 */ /* 0x002e620000000a00 */
[----:B------:R-:W3:Y:S01]  /*2c7a0*/  FLO.U32 R0, UR4 ;  /* 0x0000000400007d00 */ /* 0x000ee200080e0000 */
[----:B------:R-:W-:Y:S01]  /*2c7b0*/  ULDC.64 UR6, c[0x0][0x208] ;  /* 0x0000820000067ab9 */ /* 0x000fe20000000a00 */
[----:B---3--:R-:W-:-:S06]  /*2c7c0*/  ISETP.EQ.U32.AND P0, PT, R0, R2, PT ;  /* 0x000000020000720c */ /* 0x008fcc0003f02070 */
[----:B------:R-:W1:Y:S07]  /*2c7d0*/  POPC R2, UR4 ;  /* 0x0000000400027d09 */ /* 0x000e6e0008000000 */
[----:B-1----:R-:W3:Y:S04]  /*2c7e0*/  @P0 ATOMG.E.ADD.STRONG.GPU PT, R2, desc[UR6][R4.64], R2 ;  /* 0x00000002040209a8 */ /* 0x002ee800081ee1c6 */
[----:B---3--:R1:W3:Y:S02]  /*2c7f0*/  SHFL.IDX PT, R2, R2, R0, 0x1f ;  /* 0x00001f0002027589 */ /* 0x0082e400000e0000 */
[----:B-1----:R-:W1:Y:S02]  /*2c800*/  S2R R0, SR_LTMASK ;  /* 0x0000000000007919 */ /* 0x002e640000003900 */
[----:B-1----:R-:W-:-:S06]  /*2c810*/  LOP3.LUT R0, R0, UR4, RZ, 0xc0, !PT ;  /* 0x0000000400007c12 */ /* 0x002fcc000f8ec0ff */
[----:B------:R-:W3:Y:S02]  /*2c820*/  POPC R0, R0 ;  /* 0x0000000000007309 */ /* 0x000ee40000000000 */
[----:B---3--:R-:W-:-:S05]  /*2c830*/  IADD3 R0, R2, UR39, R0 ;  /* 0x0000002702007c10 */ /* 0x008fca000fffe000 */
[----:B------:R3:W-:Y:S02]  /*2c840*/  STL [R1], R0 ;  /* 0x0000000001007387 */ /* 0x0007e40000100800 */
.L_x_1992:
[----:B------:R-:W-:Y:S05]  /*2c850*/  BSYNC B0 ;  /* 0x0000000000007941 */ /* 0x000fea0003800000 */
.L_x_1991:
[----:B------:R-:W-:Y:S01]  /*2c860*/  LOP3.LUT P0, RZ, R19, 0x4, RZ, 0xc0, !PT ;  /* 0x0000000413ff7812 */ /* 0x000fe2000780c0ff */
[----:B------:R-:W-:-:S12]  /*2c870*/  BSSY B0, `(.L_x_1993) ;  /* 0x000005d000007945 */ /* 0x000fd80003800000 */
[----:B------:R-:W-:Y:S05]  /*2c880*/  @!P0 BRA `(.L_x_1994) ;  /* 0x00000004006c8947 */ /* 0x000fea0003800000 */
[----:B---3--:R-:W3:Y:S04]  /*2c890*/  LDL R0, [R1+0x10] ;  /* 0x0000100001007983 */ /* 0x008ee80000100800 */
[----:B------:R-:W4:Y:S01]  /*2c8a0*/  LDL R2, [R1+0x14] ;  /* 0x0000140001027983 */ /* 0x000f220000100800 */
[----:B------:R-:W-:Y:S01]  /*2c8b0*/  BSSY B1, `(.L_x_1995) ;  /* 0x0000005000017945 */ /* 0x000fe20003800000 */
[----:B---3--:R-:W-:Y:S01]  /*2c8c0*/  IMAD R0, R0, 0x8, R18 ;  /* 0x0000000800007824 */ /* 0x008fe200078e0212 */
[----:B----4-:R-:W-:-:S04]  /*2c8d0*/  SHF.L.U32 R2, R2, 0x1f, RZ ;  /* 0x0000001f02027819 */ /* 0x010fc800000006ff */
[----:B------:R-:W3:Y:S02]  /*2c8e0*/  SYNCS.PHASECHK.TRANS64.TRYWAIT P0, [R0+URZ+0x30860], R2 ;  /* 0x03086002000075a7 */ /* 0x000ee4000800017f */
[----:B---3--:R-:W-:Y:S05]  /*2c8f0*/  @!P0 BRA `(.L_x_1996) ;  /* 0x0000004000588947 */ /* 0x008fea0003800000 */
.L_x_2123:
[----:B------:R-:W-:Y:S05]  /*2c900*/  BSYNC B1 ;  /* 0x0000000000017941 */ /* 0x000fea0003800000 */
.L_x_1995:
[----:B--2---:R-:W2:Y:S01]  /*2c910*/  S2R R3, SR_TID.X ;  /* 0x0000000000037919 */ /* 0x004ea20000002100 */
[----:B------:R-:W-:-:S04]  /*2c920*/  UPRMT UR4, UR38, 0x9910, URZ ;  /* 0x0000991026047896 */ /* 0x000fc8000800003f */
[----:B------:R-:W-:Y:S01]  /*2c930*/  UISETP.NE.AND UP0, UPT, UR4, 0x2, UPT ;  /* 0x000000020400788c */ /* 0x000fe2000bf05270 */
[----:B--2---:R-:W-:-:S04]  /*2c940*/  LOP3.LUT R3, R3, 0x7f, RZ, 0xc0, !PT ;  /* 0x0000007f03037812 */ /* 0x004fc800078ec0ff */
[----:B------:R-:W-:-:S13]  /*2c950*/  ISETP.NE.AND P0, PT, R3, RZ, PT ;  /* 0x000000ff0300720c */ /* 0x000fda0003f05270 */
[----:B---3--:R-:W-:-:S04]  /*2c960*/  @!P0 IMAD.MOV.U32 R2, RZ, RZ, 0x8000 ;  /* 0x00008000ff028424 */ /* 0x008fc800078e00ff */
[----:B------:R2:W-:Y:S01]  /*2c970*/  @!P0 SYNCS.ARRIVE.TRANS64 RZ, [R0+URZ+0x30850], R2 ;  /* 0x0308500200ff89a7 */ /* 0x0005e2000800003f */
[----:B------:R-:W-:-:S13]  /*2c980*/  PLOP3.LUT P0, PT, PT, PT, UP0, 0x80, 0x0 ;  /* 0x000000000000781c */ /* 0x000fda0003f0f008 */
[----:B--2---:R-:W-:Y:S05]  /*2c990*/  @P0 BRA `(.L_x_1997) ;  /* 0x0000000000040947 */ /* 0x004fea0003800000 */
[----:B------:R-:W-:Y:S01]  /*2c9a0*/  BPT.TRAP 0x1 ;  /* 0x000000040000795c */ /* 0x000fe20000300000 */
.L_x_1997:
[----:B------:R-:W-:Y:S01]  /*2c9b0*/  LOP3.LUT P0, RZ, R19, 0x8, RZ, 0xc0, !PT ;  /* 0x0000000813ff7812 */ /* 0x000fe2000780c0ff */
[----:B------:R-:W-:-:S12]  /*2c9c0*/  BSSY B1, `(.L_x_1998) ;  /* 0x0000003000017945 */ /* 0x000fd80003800000 */
[----:B------:R-:W-:Y:S05]  /*2c9d0*/  @P0 BRA `(.L_x_1999) ;  /* 0x0000000000040947 */ /* 0x000fea0003800000 */
[----:B------:R-:W-:Y:S01]  /*2c9e0*/  BPT.TRAP 0x1 ;  /* 0x000000040000795c */ /* 0x000fe20000300000 */
.L_x_1999:
[----:B------:R-:W-:Y:S05]  /*2c9f0*/  BSYNC B1 ;  /* 0x0000000000017941 */ /* 0x000fea0003800000 */
.L_x_1998:
[----:B------:R-:W2:Y:S04]  /*2ca00*/  LDL.LU R4, [R1+0x18] ;  /* 0x0000180001047983 */ /* 0x000ea80000300800 */
[----:B------:R-:W2:Y:S04]  /*2ca10*/  LDL.LU R3, [R1+0x4] ;  /* 0x0000040001037983 */ /* 0x000ea80000300800 */
[----:B------:R-:W3:Y:S01]  /*2ca20*/  LDL R2, [R1+0x10] ;  /* 0x0000100001027983 */ /* 0x000ee20000100800 */
        /* <DEDUP_REMOVED lines=8> */
[----:B---3--:R-:W-:-:S04]  /*2cab0*/  IMAD R2, R2, 0x8000, R18 ;  /* 0x0000800002027824 */ /* 0x008fc800078e0212 */
[----:B------:R-:W-:-:S07]  /*2cac0*/  VIADD R4, R2, 0x400 ;  /* 0x0000040002047836 */ /* 0x000fce0000000000 */
.L_x_2000:
        /* <DEDUP_REMOVED lines=15> */
.L_x_2001:
        /* <DEDUP_REMOVED lines=15> */
.L_x_2002:
        /* <DEDUP_REMOVED lines=15> */
.L_x_2003:
        /* <DEDUP_REMOVED lines=9> */
[----:B----4-:R-:W-:Y:S05]  /*2ce30*/  @P0 BRA.U.ANY `(.L_x_2003) ;  /* 0xfffffffd00d80947 */ /* 0x010fea000393ffff */
.L_x_1994:
[----:B------:R-:W-:Y:S05]  /*2ce40*/  BSYNC B0 ;  /* 0x0000000000007941 */ /* 0x000fea0003800000 */
.L_x_1993:
[----:B-1----:R-:W3:Y:S04]  /*2ce50*/  LDL.LU R5, [R1+0x10] ;  /* 0x0000100001057983 */ /* 0x002ee80000300800 */
[----:B------:R-:W4:Y:S01]  /*2ce60*/  LDL.LU R4, [R1+0x14] ;  /* 0x0000140001047983 */ /* 0x000f220000300800 */
[----:B---3--:R-:W-:-:S05]  /*2ce70*/  VIADD R0, R5, 0x1 ;  /* 0x0000000105007836 */ /* 0x008fca0000000000 */
[----:B------:R-:W-:-:S04]  /*2ce80*/  ISETP.NE.AND P0, PT, R0, 0x2, PT ;  /* 0x000000020000780c */ /* 0x000fc80003f05270 */
[----:B------:R-:W-:Y:S02]  /*2ce90*/  SEL R2, RZ, 0x1, P0 ;  /* 0x00000001ff027807 */ /* 0x000fe40000000000 */
[----:B------:R-:W-:Y:S02]  /*2cea0*/  SEL R0, R0, RZ, P0 ;  /* 0x000000ff00007207 */ /* 0x000fe40000000000 */
[----:B----4-:R-:W-:-:S03]  /*2ceb0*/  LOP3.LUT R4, R4, R2, RZ, 0x3c, !PT ;  /* 0x0000000204047212 */ /* 0x010fc600078e3cff */
[----:B------:R1:W-:Y:S04]  /*2cec0*/  STL [R1+0x10], R0 ;  /* 0x0000100001007387 */ /* 0x0003e80000100800 */
[----:B------:R1:W-:Y:S02]  /*2ced0*/  STL [R1+0x14], R4 ;  /* 0x0000140401007387 */ /* 0x0003e40000100800 */
.L_x_1906:
[----:B------:R-:W-:Y:S05]  /*2cee0*/  BSYNC B7 ;  /* 0x0000000000077941 */ /* 0x000fea0003800000 */
.L_x_1904:
[----:B------:R-:W-:-:S13]  /*2cef0*/  LOP3.LUT P0, RZ, R19, 0x10, RZ, 0xc0, !PT ;  /* 0x0000001013ff7812 */ /* 0x000fda000780c0ff */
[----:B------:R-:W-:Y:S05]  /*2cf00*/  @!P0 BRA `(.L_x_2004) ;  /* 0x00000000002c8947 */ /* 0x000fea0003800000 */
[----:B------:R-:W-:Y:S05]  /*2cf10*/  WARPSYNC.ALL ;  /* 0x0000000000007948 */ /* 0x000fea0003800000 */
[----:B------:R-:W4:Y:S08]  /*2cf20*/  S2UR UR5, SR_CgaCtaId ;  /* 0x00000000000579c3 */ /* 0x000f300000008800 */
[----:B------:R-:W-:Y:S06]  /*2cf30*/  BAR.SYNC.DEFER_BLOCKING 0x5, 0x180 ;  /* 0x0146000000007b1d */ /* 0x000fec0000010000 */
[----:B------:R-:W-:-:S02]  /*2cf40*/  UMOV UR4, 0x400 ;  /* 0x0000040000047882 */ /* 0x000fc40000000000 */
[----:B----4-:R-:W-:-:S06]  /*2cf50*/  ULEA UR4, UR5, UR4, 0x18 ;  /* 0x0000000405047291 */ /* 0x010fcc000f8ec03f */
[----:B------:R-:W-:-:S05]  /*2cf60*/  IMAD.U32 R18, RZ, RZ, UR4 ;  /* 0x00000004ff127e24 */ /* 0x000fca000f8e00ff */
[----:B-1----:R-:W1:Y:S04]  /*2cf70*/  LDS.128 R4, [R18+0x308d0] ;  /* 0x0308d00012047984 */ /* 0x002e680000000c00 */
[----:B-1----:R1:W-:Y:S04]  /*2cf80*/  STL.64 [R1], R4 ;  /* 0x0000000401007387 */ /* 0x0023e80000100a00 */
[----:B------:R1:W-:Y:S01]  /*2cf90*/  STL.64 [R1+0x8], R6 ;  /* 0x0000080601007387 */ /* 0x0003e20000100a00 */
[----:B------:R-:W-:Y:S06]  /*2cfa0*/  BAR.ARV 0x4, 0x180 ;  /* 0x0106000000007b1d */ /* 0x000fec0000002000 */
[----:B------:R-:W-:Y:S05]  /*2cfb0*/  BRA `(.L_x_2005) ;  /* 0x0000001000387947 */ /* 0x000fea0003800000 */
.L_x_2004:
[----:B------:R-:W4:Y:S01]  /*2cfc0*/  LDL R16, [R1+0x2c] ;  /* 0x00002c0001107983 */ /* 0x000f220000100800 */
[----:B------:R-:W-:Y:S01]  /*2cfd0*/  UMOV UR4, 0xffffffff ;  /* 0xffffffff00047882 */ /* 0x000fe20000000000 */
[----:B----4-:R-:W-:Y:S02]  /*2cfe0*/  ISETP.NE.AND P5, PT, R16, 0x1f, PT ;  /* 0x0000001f1000780c */ /* 0x010fe40003fa5270 */
[----:B------:R-:W-:Y:S11]  /*2cff0*/  BRA.DIV UR4, `(.L_x_2006) ;  /* 0x0000003a04ac7947 */ /* 0x000ff6000b800000 */
[----:B--2---:R-:W1:Y:S01]  /*2d000*/  LDL R3, [R1+0xc] ;  /* 0x00000c0001037983 */ /* 0x004e620000100800 */
[----:B------:R-:W-:-:S03]  /*2d010*/  ULDC UR4, c[0x0][0xc3c] ;  /* 0x00030f0000047ab9 */ /* 0x000fc60000000800 */
[----:B------:R-:W0:Y:S01]  /*2d020*/  LDL.LU R2, [R1] ;  /* 0x0000000001027983 */ /* 0x000e220000300800 */
[----:B------:R-:W-:Y:S01]  /*2d030*/  ULDC.64 UR6, c[0x0][0x208] ;  /* 0x0000820000067ab9 */ /* 0x000fe20000000a00 */
[----:B------:R-:W-:Y:S01]  /*2d040*/  LOP3.LUT P4, RZ, R19, 0x1, RZ, 0xc0, !PT ;  /* 0x0000000113ff7812 */ /* 0x000fe2000788c0ff */
[----:B-1-3--:R-:W-:Y:S02]  /*2d050*/  IMAD.IADD R0, R3, 0x1, R16 ;  /* 0x0000000103007824 */ /* 0x00afe400078e0210 */
[----:B0-----:R-:W-:-:S03]  /*2d060*/  IMAD.MOV.U32 R10, RZ, RZ, R2 ;  /* 0x000000ffff0a7224 */ /* 0x001fc600078e0002 */
        /* <DEDUP_REMOVED lines=11> */
[----:B------:R-:W-:Y:S01]  /*2d120*/  SHFL.IDX PT, R5, R10, RZ, 0x1f ;  /* 0x00001fff0a057589 */ /* 0x000fe200000e0000 */
[----:B------:R-:W-:-:S03]  /*2d130*/  ISETP.GE.U32.AND P3, PT, R16, 0x10, PT ;  /* 0x000000101000780c */ /* 0x000fc60003f66070 */
[----:B------:R-:W-:Y:S01]  /*2d140*/  SHFL.IDX PT, R0, R10, 0x1, 0x1f ;  /* 0x00201f000a007f89 */ /* 0x000fe200000e0000 */
[----:B--2---:R-:W-:Y:S02]  /*2d150*/  @!P0 IMAD.MOV.U32 R4, RZ, RZ, R8 ;  /* 0x000000ffff048224 */ /* 0x004fe400078e0008 */
[----:B------:R-:W-:Y:S02]  /*2d160*/  IMAD.MOV.U32 R8, RZ, RZ, RZ ;  /* 0x000000ffff087224 */ /* 0x000fe400078e00ff */
[----:B---3--:R-:W-:Y:S01]  /*2d170*/  @!P0 IMAD.MOV.U32 R6, RZ, RZ, R2 ;  /* 0x000000ffff068224 */ /* 0x008fe200078e0002 */
        /* <DEDUP_REMOVED lines=18> */
.L_x_2133:
[----:B------:R-:W-:Y:S02]  /*2d2a0*/  ULDC UR4, c[0x0][0xc38] ;  /* 0x00030e0000047ab9 */ /* 0x000fe40000000800 */
[----:B------:R-:W-:-:S04]  /*2d2b0*/  IMAD.U32 R2, RZ, RZ, UR4 ;  /* 0x00000004ff027e24 */ /* 0x000fc8000f8e00ff */
[----:B-1----:R-:W-:-:S04]  /*2d2c0*/  IMAD R9, R9, R2, RZ ;  /* 0x0000000209097224 */ /* 0x002fc800078e02ff */
[----:B------:R-:W-:-:S05]  /*2d2d0*/  IMAD.IADD R0, R0, 0x1, R9 ;  /* 0x0000000100007824 */ /* 0x000fca00078e0209 */
[----:B------:R-:W-:-:S13]  /*2d2e0*/  ISETP.GT.AND P4, PT, R0, R5, PT ;  /* 0x000000050000720c */ /* 0x000fda0003f84270 */
[----:B------:R-:W-:Y:S05]  /*2d2f0*/  @P4 BRA `(.L_x_2007) ;  /* 0x0000000000b04947 */ /* 0x000fea0003800000 */
.L_x_2010:
        /* <DEDUP_REMOVED lines=21> */
[----:B------:R-:W1:Y:S01]  /*2d450*/  SHFL.UP PT, R3, R2, 0x1, RZ ;  /* 0x0420000002037989 */ /* 0x000e6200000e00ff */
[----:B------:R-:W-:-:S04]  /*2d460*/  LOP3.LUT P4, RZ, R19, 0x1, RZ, 0xc0, !PT ;  /* 0x0000000113ff7812 */ /* 0x000fc8000788c0ff */
        /* <DEDUP_REMOVED lines=15> */
.L_x_2141:
[----:B------:R-:W-:Y:S02]  /*2d560*/  ULDC UR4, c[0x0][0xc38] ;  /* 0x00030e0000047ab9 */ /* 0x000fe40000000800 */
[----:B------:R-:W-:-:S04]  /*2d570*/  IMAD.U32 R2, RZ, RZ, UR4 ;  /* 0x00000004ff027e24 */ /* 0x000fc8000f8e00ff */
[----:B-1----:R-:W-:-:S04]  /*2d580*/  IMAD R9, R9, R2, RZ ;  /* 0x0000000209097224 */ /* 0x002fc800078e02ff */
[----:B------:R-:W-:-:S05]  /*2d590*/  IMAD.IADD R0, R9, 0x1, R0 ;  /* 0x0000000109007824 */ /* 0x000fca00078e0200 */
[----:B------:R-:W-:-:S13]  /*2d5a0*/  ISETP.GT.AND P4, PT, R0, R5, PT ;  /* 0x000000050000720c */ /* 0x000fda0003f84270 */
[----:B------:R-:W-:Y:S05]  /*2d5b0*/  @!P4 BRA `(.L_x_2010) ;  /* 0xfffffffc0050c947 */ /* 0x000fea000383ffff */
.L_x_2007:
        /* <DEDUP_REMOVED lines=8> */
[----:B-1----:R1:W3:Y:S04]  /*2d640*/  SHFL.IDX PT, R4, R4, R3, 0x1f ;  /* 0x00001f0304047589 */ /* 0x0022e800000e0000 */
[----:B------:R1:W4:Y:S01]  /*2d650*/  SHFL.IDX PT, R6, R6, R3, 0x1f ;  /* 0x00001f0306067589 */ /* 0x00032200000e0000 */
[----:B--2---:R-:W-:-:S05]  /*2d660*/  IMAD.IADD R10, R3, 0x1, R10 ;  /* 0x00000001030a7824 */ /* 0x004fca00078e020a */
[----:B---34-:R1:W-:Y:S02]  /*2d670*/  STL [R1+0xc], R10 ;  /* 0x00000c0a01007387 */ /* 0x0183e40000100800 */
.L_x_2146:
[----:B------:R-:W-:-:S13]  /*2d680*/  ISETP.NE.AND P0, PT, R0, RZ, PT ;  /* 0x000000ff0000720c */ /* 0x000fda0003f05270 */
[----:B------:R-:W-:Y:S05]  /*2d690*/  @!P0 BRA `(.L_x_2012) ;  /* 0x0000000000148947 */ /* 0x000fea0003800000 */
[----:B------:R-:W-:Y:S01]  /*2d6a0*/  UMOV UR4, 0xffffffff ;  /* 0xffffffff00047882 */ /* 0x000fe20000000000 */
[----:B-1----:R-:W-:Y:S02]  /*2d6b0*/  VIADD R3, R3, 0xffffffff ;  /* 0xffffffff03037836 */ /* 0x002fe40000000000 */
[----:B------:R-:W-:Y:S05]  /*2d6c0*/  BRA.DIV UR4, `(.L_x_2013) ;  /* 0x0000003e04a07947 */ /* 0x000fea000b800000 */
[----:B------:R1:W3:Y:S02]  /*2d6d0*/  SHFL.IDX PT, R3, R7, R3, 0x1f ;  /* 0x00001f0307037589 */ /* 0x0002e400000e0000 */
.L_x_2149:
[----:B---3--:R-:W-:-:S07]  /*2d6e0*/  IMAD.MOV.U32 R8, RZ, RZ, R3 ;  /* 0x000000ffff087224 */ /* 0x008fce00078e0003 */
.L_x_2012:
[----:B------:R-:W-:Y:S01]  /*2d6f0*/  ISETP.NE.AND P0, PT, R6, 0x1, PT ;  /* 0x000000010600780c */ /* 0x000fe20003f05270 */
[----:B------:R-:W-:-:S05]  /*2d700*/  IMAD R0, R8, R2, R9 ;  /* 0x0000000208007224 */ /* 0x000fca00078e0209 */
[----:B------:R3:W-:Y:S02]  /*2d710*/  STL [R1], R0 ;  /* 0x0000000001007387 */ /* 0x0007e40000100800 */
[----:B---3--:R-:W-:-:S05]  /*2d720*/  IMAD.IADD R0, R5, 0x1, -R0 ;  /* 0x0000000105007824 */ /* 0x008fca00078e0a00 */
[----:B------:R-:W-:Y:S05]  /*2d730*/  @!P0 BRA `(.L_x_2014) ;  /* 0x0000000000e48947 */ /* 0x000fea0003800000 */
[----:B------:R-:W-:-:S04]  /*2d740*/  IABS R5, R4 ;  /* 0x0000000400057213 */ /* 0x000fc80000000000 */
[----:B------:R-:W3:Y:S08]  /*2d750*/  I2F.RP R2, R5 ;  /* 0x0000000500027306 */ /* 0x000ef00000209400 */
[----:B---3--:R-:W3:Y:S02]  /*2d760*/  MUFU.RCP R2, R2 ;  /* 0x0000000200027308 */ /* 0x008ee40000001000 */
[----:B---3--:R-:W-:-:S06]  /*2d770*/  VIADD R2, R2, 0xffffffe ;  /* 0x0ffffffe02027836 */ /* 0x008fcc0000000000 */
[----:B-1----:R-:W1:Y:S02]  /*2d780*/  F2I.FTZ.U32.TRUNC.NTZ R3, R2 ;  /* 0x0000000200037305 */ /* 0x002e64000021f000 */
[----:B-1----:R-:W-:-:S04]  /*2d790*/  IMAD.MOV R2, RZ, RZ, -R3 ;  /* 0x000000ffff027224 */ /* 0x002fc800078e0a03 */
        /* <DEDUP_REMOVED lines=14> */
[----:B------:R-:W1:Y:S07]  /*2d880*/  I2F.RP R2, R5 ;  /* 0x0000000500027306 */ /* 0x000e6e0000209400 */
[----:B------:R-:W-:Y:S01]  /*2d890*/  @P0 VIADD R8, R8, 0x1 ;  /* 0x0000000108080836 */ /* 0x000fe20000000000 */
[----:B-1----:R-:W1:Y:S02]  /*2d8a0*/  MUFU.RCP R2, R2 ;  /* 0x0000000200027308 */ /* 0x002e640000001000 */
[----:B-1----:R-:W-:-:S06]  /*2d8b0*/  VIADD R2, R2, 0xffffffe ;  /* 0x0ffffffe02027836 */ /* 0x002fcc0000000000 */
[----:B------:R-:W1:Y:S02]  /*2d8c0*/  F2I.FTZ.U32.TRUNC.NTZ R3, R2 ;  /* 0x0000000200037305 */ /* 0x000e64000021f000 */
[----:B-1----:R-:W-:-:S04]  /*2d8d0*/  IMAD.MOV R2, RZ, RZ, -R3 ;  /* 0x000000ffff027224 */ /* 0x002fc800078e0a03 */
[----:B0-----:R-:W-:Y:S02]  /*2d8e0*/  IMAD R7, R2, R5, RZ ;  /* 0x0000000502077224 */ /* 0x001fe400078e02ff */
        /* <DEDUP_REMOVED lines=24> */
[----:B------:R-:W-:-:S04]  /*2da70*/  IMAD.MOV R2, RZ, RZ, -R7 ;  /* 0x000000ffff027224 */ /* 0x000fc800078e0a07 */
[C---:B------:R-:W-:Y:S02]  /*2da80*/  IMAD R2, R6.reuse, R2, R3 ;  /* 0x0000000206027224 */ /* 0x040fe400078e0203 */
[----:B------:R-:W-:-:S04]  /*2da90*/  IMAD R6, R6, 0x1000000, R7 ;  /* 0x0100000006067824 */ /* 0x000fc800078e0207 */
[----:B------:R-:W-:-:S05]  /*2daa0*/  IMAD R2, R2, 0x10000, R6 ;  /* 0x0001000002027824 */ /* 0x000fca00078e0206 */
[----:B------:R1:W-:Y:S01]  /*2dab0*/  STL [R1+0x8], R2 ;  /* 0x0000080201007387 */ /* 0x0003e20000100800 */
[----:B------:R-:W-:Y:S05]  /*2dac0*/  BRA `(.L_x_2015) ;  /* 0x0000000400007947 */ /* 0x000fea0003800000 */
.L_x_2014:
[----:B-1----:R-:W3:Y:S01]  /*2dad0*/  LDL R3, [R1+0xc] ;  /* 0x00000c0001037983 */ /* 0x002ee20000100800 */
[----:B0-----:R-:W3:Y:S01]  /*2dae0*/  LDC.64 R6, c[0x0][0xc90] ;  /* 0x00032400ff067b82 */ /* 0x001ee20000000a00 */
[----:B------:R-:W-:Y:S01]  /*2daf0*/  ULDC.64 UR4, c[0x0][0x208] ;  /* 0x0000820000047ab9 */ /* 0x000fe20000000a00 */
[----:B---3--:R-:W-:-:S05]  /*2db00*/  IMAD.WIDE R6, R3, 0x4, R6 ;  /* 0x0000000403067825 */ /* 0x008fca00078e0206 */
[----:B------:R-:W3:Y:S02]  /*2db10*/  LDG.E R3, desc[UR4][R6.64] ;  /* 0x0000000406037981 */ /* 0x000ee4000c1e1900 */
[----:B---3--:R-:W-:-:S05]  /*2db20*/  IMAD R5, R4, R3, RZ ;  /* 0x0000000304057224 */ /* 0x008fca00078e02ff */
        /* <DEDUP_REMOVED lines=51> */
[----:B------:R-:W-:-:S04]  /*2de60*/  @P0 VIADD R2, R2, 0x1 ;  /* 0x0000000102020836 */ /* 0x000fc80000000000 */
[----:B------:R-:W-:-:S04]  /*2de70*/  IMAD.MOV.U32 R0, RZ, RZ, R2 ;  /* 0x000000ffff007224 */ /* 0x000fc800078e0002 */
[----:B------:R-:W-:Y:S01]  /*2de80*/  @!P1 IMAD.MOV R0, RZ, RZ, -R0 ;  /* 0x000000ffff009224 */ /* 0x000fe200078e0a00 */
[----:B------:R-:W-:Y:S01]  /*2de90*/  @!P2 LOP3.LUT R0, RZ, R8, RZ, 0x33, !PT ;  /* 0x00000008ff00a212 */ /* 0x000fe200078e33ff */
[----:B------:R-:W-:-:S04]  /*2dea0*/  IMAD.MOV R8, RZ, RZ, -R8 ;  /* 0x000000ffff087224 */ /* 0x000fc800078e0a08 */
[----:B------:R-:W-:-:S05]  /*2deb0*/  IMAD R2, R0, R8, R6 ;  /* 0x0000000800027224 */ /* 0x000fca00078e0206 */
[----:B------:R0:W-:Y:S02]  /*2dec0*/  STL [R1+0x8], R2 ;  /* 0x0000080201007387 */ /* 0x0001e40000100800 */
.L_x_2015:
[----:B------:R-:W-:-:S05]  /*2ded0*/  LOP3.LUT R0, RZ, R0, RZ, 0x33, !PT ;  /* 0x00000000ff007212 */ /* 0x000fca00078e33ff */
[----:B------:R-:W-:-:S05]  /*2dee0*/  IMAD.IADD R0, R4, 0x1, R0 ;  /* 0x0000000104007824 */ /* 0x000fca00078e0200 */
[----:B------:R3:W-:Y:S01]  /*2def0*/  STL [R1+0x4], R0 ;  /* 0x0000040001007387 */ /* 0x0007e20000100800 */
[----:B------:R-:W-:Y:S05]  /*2df00*/  BRA `(.L_x_2016) ;  /* 0x0000000000287947 */ /* 0x000fea0003800000 */
.L_x_2008:
        /* <DEDUP_REMOVED lines=10> */
.L_x_2016:
[----:B-1-3--:R-:W3:Y:S04]  /*2dfb0*/  LDL R0, [R1+0x2c] ;  /* 0x00002c0001007983 */ /* 0x00aee80000100800 */
[----:B0-----:R-:W4:Y:S04]  /*2dfc0*/  LDL R2, [R1+0xc] ;  /* 0x00000c0001027983 */ /* 0x001f280000100800 */
[----:B------:R-:W5:Y:S04]  /*2dfd0*/  LDL R3, [R1+0x8] ;  /* 0x0000080001037983 */ /* 0x000f680000100800 */
[----:B------:R-:W2:Y:S04]  /*2dfe0*/  LDL R4, [R1] ;  /* 0x0000000001047983 */ /* 0x000ea80000100800 */
[----:B------:R-:W2:Y:S01]  /*2dff0*/  LDL R5, [R1+0x4] ;  /* 0x0000040001057983 */ /* 0x000ea20000100800 */
[----:B------:R-:W-:Y:S05]  /*2e000*/  WARPSYNC.ALL ;  /* 0x0000000000007948 */ /* 0x000fea0003800000 */
[----:B------:R-:W-:Y:S01]  /*2e010*/  BAR.SYNC.DEFER_BLOCKING 0x4, 0x180 ;  /* 0x0106000000007b1d */ /* 0x000fe20000010000 */
[----:B---3--:R-:W-:-:S13]  /*2e020*/  ISETP.NE.AND P0, PT, R0, RZ, PT ;  /* 0x000000ff0000720c */ /* 0x008fda0003f05270 */
[----:B------:R-:W0:Y:S01]  /*2e030*/  @!P0 S2R R0, SR_CgaCtaId ;  /* 0x0000000000008919 */ /* 0x000e220000008800 */
[----:B----4-:R-:W-:Y:S01]  /*2e040*/  IMAD.MOV.U32 R7, RZ, RZ, R2 ;  /* 0x000000ffff077224 */ /* 0x010fe200078e0002 */
[----:B------:R-:W-:Y:S01]  /*2e050*/  @!P0 MOV R2, 0x400 ;  /* 0x0000040000028802 */ /* 0x000fe20000000f00 */
[----:B-----5:R-:W-:-:S03]  /*2e060*/  IMAD.MOV.U32 R6, RZ, RZ, R3 ;  /* 0x000000ffff067224 */ /* 0x020fc600078e0003 */
[----:B0-----:R-:W-:-:S05]  /*2e070*/  @!P0 LEA R18, R0, R2, 0x18 ;  /* 0x0000000200128211 */ /* 0x001fca00078ec0ff */
[----:B--2---:R0:W-:Y:S01]  /*2e080*/  @!P0 STS.128 [R18+0x308d0], R4 ;  /* 0x0308d00412008388 */ /* 0x0041e20000000c00 */
[----:B------:R-:W-:Y:S06]  /*2e090*/  BAR.ARV 0x5, 0x180 ;  /* 0x0146000000007b1d */ /* 0x000fec0000002000 */
.L_x_2005:
[----:B---3--:R-:W3:Y:S01]  /*2e0a0*/  LDL R0, [R1+0xc] ;  /* 0x00000c0001007983 */ /* 0x008ee20000100800 */
[----:B------:R-:W-:Y:S02]  /*2e0b0*/  ULDC UR4, c[0x0][0xc3c] ;  /* 0x00030f0000047ab9 */ /* 0x000fe40000000800 */
[----:B---3--:R-:W-:-:S13]  /*2e0c0*/  ISETP.GE.AND P0, PT, R0, UR4, PT ;  /* 0x0000000400007c0c */ /* 0x008fda000bf06270 */
[----:B------:R-:W-:Y:S05]  /*2e0d0*/  @!P0 BRA `(.L_x_2017) ;  /* 0xffffff7000f48947 */ /* 0x000fea000383ffff */
[----:B------:R-:W-:Y:S05]  /*2e0e0*/  BSYNC B8 ;  /* 0x0000000000087941 */ /* 0x000fea0003800000 */
.L_x_1836:
[----:B---3--:R-:W3:Y:S01]  /*2e0f0*/  LDL.LU R0, [R1+0x58] ;  /* 0x0000580001007983 */ /* 0x008ee20000300800 */
[----:B------:R-:W-:Y:S01]  /*2e100*/  BSSY B0, `(.L_x_2018) ;  /* 0x000000b000007945 */ /* 0x000fe20003800000 */
[----:B01----:R-:W0:Y:S01]  /*2e110*/  S2R R5, SR_CgaCtaId ;  /* 0x0000000000057919 */ /* 0x003e220000008800 */
[----:B---3--:R-:W-:-:S05]  /*2e120*/  VIADD R0, R0, 0x1 ;  /* 0x0000000100007836 */ /* 0x008fca0000000000 */
[----:B------:R-:W-:-:S04]  /*2e130*/  LEA.HI R2, R0, R0, RZ, 0x1 ;  /* 0x0000000000027211 */ /* 0x000fc800078f08ff */
[----:B--2---:R-:W-:-:S05]  /*2e140*/  LOP3.LUT R3, R2, 0xfffffffe, RZ, 0xc0, !PT ;  /* 0xfffffffe02037812 */ /* 0x004fca00078ec0ff */
[----:B------:R-:W-:Y:S01]  /*2e150*/  IMAD.IADD R3, R0, 0x1, -R3 ;  /* 0x0000000100037824 */ /* 0x000fe200078e0a03 */
[----:B------:R-:W-:-:S04]  /*2e160*/  MOV R0, 0x400 ;  /* 0x0000040000007802 */ /* 0x000fc80000000f00 */
[----:B0-----:R-:W-:Y:S02]  /*2e170*/  LEA R0, R5, R0, 0x18 ;  /* 0x0000000005007211 */ /* 0x001fe400078ec0ff */
[----:B------:R-:W-:-:S04]  /*2e180*/  SHF.L.U32 R3, R3, 0x1f, RZ ;  /* 0x0000001f03037819 */ /* 0x000fc800000006ff */
[----:B------:R-:W0:Y:S02]  /*2e190*/  SYNCS.PHASECHK.TRANS64.TRYWAIT P0, [R0+URZ+0x30820], R3 ;  /* 0x03082003000075a7 */ /* 0x000e24000800017f */
[----:B0-----:R-:W-:Y:S05]  /*2e1a0*/  @!P0 BRA `(.L_x_2019) ;  /* 0x0000003400148947 */ /* 0x001fea0003800000 */
.L_x_2150:
[----:B------:R-:W-:Y:S05]  /*2e1b0*/  BSYNC B0 ;  /* 0x0000000000007941 */ /* 0x000fea0003800000 */
.L_x_2018:
[----:B------:R-:W-:-:S03]  /*2e1c0*/  UMOV UR4, 0xffffffff ;  /* 0xffffffff00047882 */ /* 0x000fc60000000000 */
[----:B------:R-:W-:Y:S05]  /*2e1d0*/  BRA.DIV UR4, `(.L_x_2020) ;  /* 0x00000036041c7947 */ /* 0x000fea000b800000 */
[----:B------:R-:W1:Y:S02]  /*2e1e0*/  S2R R2, SR_TID.X ;  /* 0x0000000000027919 */ /* 0x000e640000002100 */
[----:B-1----:R-:W-:-:S04]  /*2e1f0*/  SHF.R.U32.HI R2, RZ, 0x5, R2 ;  /* 0x00000005ff027819 */ /* 0x002fc80000011602 */
[----:B------:R-:W-:-:S05]  /*2e200*/  LOP3.LUT R2, R2, 0x3, RZ, 0xc0, !PT ;  /* 0x0000000302027812 */ /* 0x000fca00078ec0ff */
[----:B------:R1:W2:Y:S02]  /*2e210*/  SHFL.IDX PT, R14, R2, RZ, 0x1f ;  /* 0x00001fff020e7589 */ /* 0x0002a400000e0000 */
.L_x_2153:
[----:B--2---:R-:W-:-:S13]  /*2e220*/  ISETP.NE.AND P0, PT, R14, RZ, PT ;  /* 0x000000ff0e00720c */ /* 0x004fda0003f05270 */
[----:B------:R-:W-:Y:S05]  /*2e230*/  @P0 BRA `(.L_x_1530) ;  /* 0x00000000009c0947 */ /* 0x000fea0003800000 */
[----:B------:R-:W-:-:S03]  /*2e240*/  UMOV UR4, 0xffffffff ;  /* 0xffffffff00047882 */ /* 0x000fc60000000000 */
[----:B------:R-:W-:Y:S05]  /*2e250*/  BRA.DIV UR4, `(.L_x_2021) ;  /* 0x0000003604307947 */ /* 0x000fea000b800000 */
[----:B------:R-:W-:-:S13]  /*2e260*/  ELECT P6, URZ, PT ;  /* 0x00000000003f782f */ /* 0x000fda00038c0000 */
.L_x_2156:
        /* <DEDUP_REMOVED lines=8> */
.L_x_2022:
[----:B0-----:R-:W2:Y:S04]  /*2e2f0*/  LDL R3, [R1+0x10] ;  /* 0x0000100001037983 */ /* 0x001ea80000100800 */
[----:B------:R-:W3:Y:S01]  /*2e300*/  LDL.LU R7, [R1+0x14] ;  /* 0x0000140001077983 */ /* 0x000ee20000300800 */
[----:B------:R-:W-:-:S04]  /*2e310*/  VIADD R2, R0, 0x30840 ;  /* 0x0003084000027836 */ /* 0x000fc80000000000 */
[C---:B--2---:R-:W-:Y:S02]  /*2e320*/  IMAD R6, R3.reuse, 0x8, R2 ;  /* 0x0000000803067824 */ /* 0x044fe400078e0202 */
[----:B------:R-:W-:Y:S01]  /*2e330*/  VIADD R3, R3, 0x1 ;  /* 0x0000000103037836 */ /* 0x000fe20000000000 */
[----:B---3--:R-:W-:-:S04]  /*2e340*/  SHF.L.U32 R5, R7, 0x1f, RZ ;  /* 0x0000001f07057819 */ /* 0x008fc800000006ff */
        /* <DEDUP_REMOVED lines=8> */
.L_x_2157:
[----:B------:R-:W1:Y:S02]  /*2e3d0*/  SYNCS.PHASECHK.TRANS64.TRYWAIT P0, [R7+URZ], R2 ;  /* 0x00000002070075a7 */ /* 0x000e64000800017f */
[----:B-1----:R-:W-:Y:S05]  /*2e3e0*/  @!P0 BRA `(.L_x_2024) ;  /* 0x0000003400008947 */ /* 0x002fea0003800000 */
.L_x_2158:
[----:B------:R-:W-:Y:S05]  /*2e3f0*/  @!P2 BRA `(.L_x_2025) ;  /* 0x000000000004a947 */ /* 0x000fea0003800000 */
[----:B------:R-:W-:Y:S01]  /*2e400*/  BPT.TRAP 0x1 ;  /* 0x000000040000795c */ /* 0x000fe20000300000 */
.L_x_2025:
[----:B------:R-:W2:Y:S01]  /*2e410*/  LDL.LU R4, [R1+0x10] ;  /* 0x0000100001047983 */ /* 0x000ea20000300800 */
[----:B------:R-:W-:-:S04]  /*2e420*/  VIADD R0, R0, 0x30860 ;  /* 0x0003086000007836 */ /* 0x000fc80000000000 */
[----:B--2---:R-:W-:-:S04]  /*2e430*/  IMAD R4, R4, 0x8, R0 ;  /* 0x0000000804047824 */ /* 0x004fc800078e0200 */
[----:B------:R-:W2:Y:S02]  /*2e440*/  SYNCS.PHASECHK.TRANS64.TRYWAIT P0, [R4+URZ], R5 ;  /* 0x00000005040075a7 */ /* 0x000ea4000800017f */
[----:B--2---:R-:W-:Y:S05]  /*2e450*/  @!P0 BRA `(.L_x_2026) ;  /* 0x0000003000f88947 */ /* 0x004fea0003800000 */
.L_x_2159:
[----:B------:R-:W-:-:S07]  /*2e460*/  IMAD R3, R3, 0x8, R0 ;  /* 0x0000000803037824 */ /* 0x000fce00078e0200 */
.L_x_2027:
[----:B---3--:R3:W4:Y:S02]  /*2e470*/  SYNCS.PHASECHK.TRANS64.TRYWAIT P0, [R3+URZ], R2 ;  /* 0x00000002030075a7 */ /* 0x008724000800017f */
[----:B----4-:R-:W-:Y:S05]  /*2e480*/  @!P0 NANOSLEEP.SYNCS 0x989680 ;  /* 0x009896800000895d */ /* 0x010fea0003900000 */
[----:B------:R-:W4:Y:S02]  /*2e490*/  @!P0 SYNCS.PHASECHK.TRANS64 P0, [R3+URZ], R2 ;  /* 0x00000002030085a7 */ /* 0x000f24000800007f */
[----:B----4-:R-:W-:Y:S05]  /*2e4a0*/  @!P0 BRA `(.L_x_2027) ;  /* 0xfffffffc00f08947 */ /* 0x010fea000383ffff */
.L_x_1530:
[----:B------:R-:W-:Y:S05]  /*2e4b0*/  BSYNC B9 ;  /* 0x0000000000097941 */ /* 0x000fea0003800000 */
.L_x_1527:
[----:B------:R-:W-:Y:S05]  /*2e4c0*/  EXIT ;  /* 0x000000000000794d */ /* 0x000fea0003800000 */
.L_x_1558:
[----:B0-----:R0:W1:Y:S02]  /*2e4d0*/  SYNCS.PHASECHK.TRANS64.TRYWAIT P5, [R99+URZ+0x30890], R109 ;  /* 0x0308906d630075a7 */ /* 0x00106400080a017f */
[----:B-1----:R-:W-:Y:S05]  /*2e4e0*/  @!P5 NANOSLEEP.SYNCS 0x989680 ;  /* 0x009896800000d95d */ /* 0x002fea0003900000 */
[----:B------:R-:W1:Y:S02]  /*2e4f0*/  @!P5 SYNCS.PHASECHK.TRANS64 P5, [R99+URZ+0x30890], R109 ;  /* 0x0308906d6300d5a7 */ /* 0x000e6400080a007f */
[----:B-1----:R-:W-:Y:S05]  /*2e500*/  @!P5 BRA `(.L_x_1558) ;  /* 0xfffffffc00f0d947 */ /* 0x002fea000383ffff */
[----:B------:R-:W-:Y:S05]  /*2e510*/  BRA `(.L_x_2028) ;  /* 0xfffffd5800907947 */ /* 0x000fea000383ffff */
.L_x_1596:
[----:B-1----:R1:W2:Y:S02]  /*2e520*/  SYNCS.PHASECHK.TRANS64.TRYWAIT P5, [R99+URZ+0x30890], R109 ;  /* 0x0308906d630075a7 */ /* 0x0022a400080a017f */
[----:B--2---:R-:W-:Y:S05]  /*2e530*/  @!P5 NANOSLEEP.SYNCS 0x989680 ;  /* 0x009896800000d95d */ /* 0x004fea0003900000 */
[----:B------:R-:W2:Y:S02]  /*2e540*/  @!P5 SYNCS.PHASECHK.TRANS64 P5, [R99+URZ+0x30890], R109 ;  /* 0x0308906d6300d5a7 */ /* 0x000ea400080a007f */
[----:B--2---:R-:W-:Y:S05]  /*2e550*/  @!P5 BRA `(.L_x_1596) ;  /* 0xfffffffc00f0d947 */ /* 0x004fea000383ffff */
[----:B------:R-:W-:Y:S05]  /*2e560*/  BRA `(.L_x_2029) ;  /* 0xfffffd7c00a87947 */ /* 0x000fea000383ffff */
.L_x_1613:
[----:B0-----:R0:W1:Y:S02]  /*2e570*/  SYNCS.PHASECHK.TRANS64.TRYWAIT P3, [R99+URZ+0x30890], R109 ;  /* 0x0308906d630075a7 */ /* 0x001064000806017f */
[----:B-1----:R-:W-:Y:S05]  /*2e580*/  @!P3 NANOSLEEP.SYNCS 0x989680 ;  /* 0x009896800000b95d */ /* 0x002fea0003900000 */
[----:B------:R-:W1:Y:S02]  /*2e590*/  @!P3 SYNCS.PHASECHK.TRANS64 P3, [R99+URZ+0x30890], R109 ;  /* 0x0308906d6300b5a7 */ /* 0x000e64000806007f */
[----:B-1----:R-:W-:Y:S05]  /*2e5a0*/  @!P3 BRA `(.L_x_1613) ;  /* 0xfffffffc00f0b947 */ /* 0x002fea000383ffff */
[----:B------:R-:W-:Y:S05]  /*2e5b0*/  BRA `(.L_x_2030) ;  /* 0xfffffda000b07947 */ /* 0x000fea000383ffff */
.L_x_1619:
[----:B-1----:R1:W2:Y:S02]  /*2e5c0*/  SYNCS.PHASECHK.TRANS64.TRYWAIT P2, [R99+URZ+0x308b0], R109 ;  /* 0x0308b06d630075a7 */ /* 0x0022a4000804017f */
[----:B--2---:R-:W-:Y:S05]  /*2e5d0*/  @!P2 NANOSLEEP.SYNCS 0x989680 ;  /* 0x009896800000a95d */ /* 0x004fea0003900000 */
[----:B------:R-:W2:Y:S02]  /*2e5e0*/  @!P2 SYNCS.PHASECHK.TRANS64 P2, [R99+URZ+0x308b0], R109 ;  /* 0x0308b06d6300a5a7 */ /* 0x000ea4000804007f */
[----:B--2---:R-:W-:Y:S05]  /*2e5f0*/  @!P2 BRA `(.L_x_1619) ;  /* 0xfffffffc00f0a947 */ /* 0x004fea000383ffff */
[----:B------:R-:W-:Y:S05]  /*2e600*/  BRA `(.L_x_2031) ;  /* 0xfffffda400987947 */ /* 0x000fea000383ffff */
.L_x_1649:
        /* <DEDUP_REMOVED lines=8> */
.L_x_2033:
[----:B------:R-:W-:Y:S05]  /*2e690*/  BSYNC B1 ;  /* 0x0000000000017941 */ /* 0x000fea0003800000 */
.L_x_2032:
        /* <DEDUP_REMOVED lines=8> */
.L_x_2034:
[----:B------:R-:W-:Y:S02]  /*2e720*/  IMAD.MOV.U32 R13, RZ, RZ, R33 ;  /* 0x000000ffff0d7224 */ /* 0x000fe400078e0021 */
[----:B------:R-:W-:-:S07]  /*2e730*/  IMAD.MOV.U32 R8, RZ, RZ, R14 ;  /* 0x000000ffff087224 */ /* 0x000fce00078e000e */
[----:B------:R-:W-:Y:S05]  /*2e740*/  WARPSYNC.COLLECTIVE R15, `(.L_x_2035) ;  /* 0x000000000f087348 */ /* 0x000fea0003c00000 */
[----:B------:R0:W1:Y:S02]  /*2e750*/  SHFL.IDX P6, R14, R13, R12, R11 ;  /* 0x0000000c0d0e7389 */ /* 0x00006400000c000b */
[----:B01----:R-:W-:Y:S01]  /*2e760*/  ENDCOLLECTIVE ;  /* 0x000000000000791b */ /* 0x003fe20003800000 */
.L_x_2035:
[----:B------:R-:W-:Y:S02]  /*2e770*/  IMAD.MOV.U32 R13, RZ, RZ, R30 ;  /* 0x000000ffff0d7224 */ /* 0x000fe400078e001e */
[----:B------:R-:W-:-:S07]  /*2e780*/  IMAD.MOV.U32 R26, RZ, RZ, R14 ;  /* 0x000000ffff1a7224 */ /* 0x000fce00078e000e */
[----:B------:R-:W-:Y:S05]  /*2e790*/  WARPSYNC.COLLECTIVE R15, `(.L_x_2036) ;  /* 0x000000000f087348 */ /* 0x000fea0003c00000 */
[----:B------:R0:W1:Y:S02]  /*2e7a0*/  SHFL.IDX P6, R14, R13, R12, R11 ;  /* 0x0000000c0d0e7389 */ /* 0x00006400000c000b */
[----:B01----:R-:W-:Y:S01]  /*2e7b0*/  ENDCOLLECTIVE ;  /* 0x000000000000791b */ /* 0x003fe20003800000 */
.L_x_2036:
[----:B------:R-:W-:Y:S01]  /*2e7c0*/  IMAD.MOV.U32 R5, RZ, RZ, R14 ;  /* 0x000000ffff057224 */ /* 0x000fe200078e000e */
[----:B------:R-:W-:Y:S06]  /*2e7d0*/  BRA `(.L_x_2037) ;  /* 0xfffffdbc00447947 */ /* 0x000fec000383ffff */
.L_x_1652:
[----:B------:R-:W-:Y:S01]  /*2e7e0*/  BSSY B1, `(.L_x_2038) ;  /* 0x0000008000017945 */ /* 0x000fe20003800000 */
[----:B------:R-:W-:Y:S02]  /*2e7f0*/  IMAD.MOV.U32 R13, RZ, RZ, R32 ;  /* 0x000000ffff0d7224 */ /* 0x000fe400078e0020 */
[----:B------:R-:W-:Y:S02]  /*2e800*/  IMAD.MOV.U32 R12, RZ, RZ, 0x1 ;  /* 0x00000001ff0c7424 */ /* 0x000fe400078e00ff */
[----:B------:R-:W-:Y:S02]  /*2e810*/  IMAD.MOV.U32 R11, RZ, RZ, 0x181f ;  /* 0x0000181fff0b7424 */ /* 0x000fe400078e00ff */
[----:B------:R-:W-:-:S07]  /*2e820*/  IMAD.MOV.U32 R15, RZ, RZ, -0x1 ;  /* 0xffffffffff0f7424 */ /* 0x000fce00078e00ff */
[----:B0-23--:R-:W-:Y:S05]  /*2e830*/  WARPSYNC.COLLECTIVE R15, `(.L_x_2039) ;  /* 0x000000000f087348 */ /* 0x00dfea0003c00000 */
[----:B------:R1:W4:Y:S02]  /*2e840*/  SHFL.IDX P6, R14, R13, R12, R11 ;  /* 0x0000000c0d0e7389 */ /* 0x00032400000c000b */
[----:B01234-:R-:W-:Y:S01]  /*2e850*/  ENDCOLLECTIVE ;  /* 0x000000000000791b */ /* 0x01ffe20003800000 */
.L_x_2039:
[----:B------:R-:W-:Y:S05]  /*2e860*/  BSYNC B1 ;  /* 0x0000000000017941 */ /* 0x000fea0003800000 */
.L_x_2038:
[----:B------:R-:W-:Y:S02]  /*2e870*/  IMAD.MOV.U32 R13, RZ, RZ, R31 ;  /* 0x000000ffff0d7224 */ /* 0x000fe400078e001f */
[----:B------:R-:W-:Y:S02]  /*2e880*/  IMAD.MOV.U32 R12, RZ, RZ, 0x1 ;  /* 0x00000001ff0c7424 */ /* 0x000fe400078e00ff */
[----:B------:R-:W-:Y:S02]  /*2e890*/  IMAD.MOV.U32 R11, RZ, RZ, 0x181f ;  /* 0x0000181fff0b7424 */ /* 0x000fe400078e00ff */
[----:B------:R-:W-:Y:S02]  /*2e8a0*/  IMAD.MOV.U32 R15, RZ, RZ, -0x1 ;  /* 0xffffffffff0f7424 */ /* 0x000fe400078e00ff */
[----:B------:R-:W-:-:S07]  /*2e8b0*/  IMAD.MOV.U32 R9, RZ, RZ, R14 ;  /* 0x000000ffff097224 */ /* 0x000fce00078e000e */
[----:B------:R-:W-:Y:S05]  /*2e8c0*/  WARPSYNC.COLLECTIVE R15, `(.L_x_2040) ;  /* 0x000000000f087348 */ /* 0x000fea0003c00000 */
[----:B------:R0:W1:Y:S02]  /*2e8d0*/  SHFL.IDX P6, R14, R13, R12, R11 ;  /* 0x0000000c0d0e7389 */ /* 0x00006400000c000b */
[----:B01----:R-:W-:Y:S01]  /*2e8e0*/  ENDCOLLECTIVE ;  /* 0x000000000000791b */ /* 0x003fe20003800000 */
.L_x_2040:
[----:B------:R-:W-:Y:S02]  /*2e8f0*/  IMAD.MOV.U32 R13, RZ, RZ, R33 ;  /* 0x000000ffff0d7224 */ /* 0x000fe400078e0021 */
[----:B------:R-:W-:-:S07]  /*2e900*/  IMAD.MOV.U32 R8, RZ, RZ, R14 ;  /* 0x000000ffff087224 */ /* 0x000fce00078e000e */
[----:B------:R-:W-:Y:S05]  /*2e910*/  WARPSYNC.COLLECTIVE R15, `(.L_x_2041) ;  /* 0x000000000f087348 */ /* 0x000fea0003c00000 */
[----:B------:R0:W1:Y:S02]  /*2e920*/  SHFL.IDX P6, R14, R13, R12, R11 ;  /* 0x0000000c0d0e7389 */ /* 0x00006400000c000b */
[----:B01----:R-:W-:Y:S01]  /*2e930*/  ENDCOLLECTIVE ;  /* 0x000000000000791b */ /* 0x003fe20003800000 */
.L_x_2041:
[----:B------:R-:W-:Y:S02]  /*2e940*/  IMAD.MOV.U32 R13, RZ, RZ, R30 ;  /* 0x000000ffff0d7224 */ /* 0x000fe400078e001e */
[----:B------:R-:W-:-:S07]  /*2e950*/  IMAD.MOV.U32 R26, RZ, RZ, R14 ;  /* 0x000000ffff1a7224 */ /* 0x000fce00078e000e */
[----:B------:R-:W-:Y:S05]  /*2e960*/  WARPSYNC.COLLECTIVE R15, `(.L_x_2042) ;  /* 0x000000000f087348 */ /* 0x000fea0003c00000 */
[----:B------:R0:W1:Y:S02]  /*2e970*/  SHFL.IDX P6, R14, R13, R12, R11 ;  /* 0x0000000c0d0e7389 */ /* 0x00006400000c000b */
[----:B01----:R-:W-:Y:S01]  /*2e980*/  ENDCOLLECTIVE ;  /* 0x000000000000791b */ /* 0x003fe20003800000 */
.L_x_2042:
[----:B------:R-:W-:Y:S01]  /*2e990*/  IMAD.MOV.U32 R5, RZ, RZ, R14 ;  /* 0x000000ffff057224 */ /* 0x000fe200078e000e */
[----:B------:R-:W-:Y:S06]  /*2e9a0*/  BRA `(.L_x_2043) ;  /* 0xfffffdc0004c7947 */ /* 0x000fec000383ffff */
.L_x_1655:
[----:B------:R-:W-:Y:S01]  /*2e9b0*/  BSSY B1, `(.L_x_2044) ;  /* 0x0000008000017945 */ /* 0x000fe20003800000 */
[----:B------:R-:W-:Y:S02]  /*2e9c0*/  IMAD.MOV.U32 R13, RZ, RZ, R32 ;  /* 0x000000ffff0d7224 */ /* 0x000fe400078e0020 */
[----:B------:R-:W-:Y:S02]  /*2e9d0*/  IMAD.MOV.U32 R12, RZ, RZ, 0x2 ;  /* 0x00000002ff0c7424 */ /* 0x000fe400078e00ff */
[----:B------:R-:W-:Y:S02]  /*2e9e0*/  IMAD.MOV.U32 R11, RZ, RZ, 0x181f ;  /* 0x0000181fff0b7424 */ /* 0x000fe400078e00ff */
[----:B------:R-:W-:-:S07]  /*2e9f0*/  IMAD.MOV.U32 R15, RZ, RZ, -0x1 ;  /* 0xffffffffff0f7424 */ /* 0x000fce00078e00ff */
[----:B-1234-:R-:W-:Y:S05]  /*2ea00*/  WARPSYNC.COLLECTIVE R15, `(.L_x_2045) ;  /* 0x000000000f087348 */ /* 0x01efea0003c00000 */
[----:B------:R0:W0:Y:S02]  /*2ea10*/  SHFL.IDX P6, R14, R13, R12, R11 ;  /* 0x0000000c0d0e7389 */ /* 0x00002400000c000b */
[----:B01234-:R-:W-:Y:S01]  /*2ea20*/  ENDCOLLECTIVE ;  /* 0x000000000000791b */ /* 0x01ffe20003800000 */
.L_x_2045:
[----:B------:R-:W-:Y:S05]  /*2ea30*/  BSYNC B1 ;  /* 0x0000000000017941 */ /* 0x000fea0003800000 */
.L_x_2044:
        /* <DEDUP_REMOVED lines=8> */
.L_x_2046:
[----:B------:R-:W-:Y:S02]  /*2eac0*/  IMAD.MOV.U32 R13, RZ, RZ, R33 ;  /* 0x000000ffff0d7224 */ /* 0x000fe400078e0021 */
[----:B------:R-:W-:-:S07]  /*2ead0*/  IMAD.MOV.U32 R8, RZ, RZ, R14 ;  /* 0x000000ffff087224 */ /* 0x000fce00078e000e */
[----:B------:R-:W-:Y:S05]  /*2eae0*/  WARPSYNC.COLLECTIVE R15, `(.L_x_2047) ;  /* 0x000000000f087348 */ /* 0x000fea0003c00000 */
[----:B------:R0:W1:Y:S02]  /*2eaf0*/  SHFL.IDX P6, R14, R13, R12, R11 ;  /* 0x0000000c0d0e7389 */ /* 0x00006400000c000b */
[----:B01----:R-:W-:Y:S01]  /*2eb00*/  ENDCOLLECTIVE ;  /* 0x000000000000791b */ /* 0x003fe20003800000 */
.L_x_2047:
[----:B------:R-:W-:Y:S02]  /*2eb10*/  IMAD.MOV.U32 R13, RZ, RZ, R30 ;  /* 0x000000ffff0d7224 */ /* 0x000fe400078e001e */
[----:B------:R-:W-:-:S07]  /*2eb20*/  IMAD.MOV.U32 R78, RZ, RZ, R14 ;  /* 0x000000ffff4e7224 */ /* 0x000fce00078e000e */
[----:B------:R-:W-:Y:S05]  /*2eb30*/  WARPSYNC.COLLECTIVE R15, `(.L_x_2048) ;  /* 0x000000000f087348 */ /* 0x000fea0003c00000 */
[----:B------:R0:W1:Y:S02]  /*2eb40*/  SHFL.IDX P6, R14, R13, R12, R11 ;  /* 0x0000000c0d0e7389 */ /* 0x00006400000c000b */
[----:B01----:R-:W-:Y:S01]  /*2eb50*/  ENDCOLLECTIVE ;  /* 0x000000000000791b */ /* 0x003fe20003800000 */
.L_x_2048:
[----:B------:R-:W-:Y:S01]  /*2eb60*/  IMAD.MOV.U32 R5, RZ, RZ, R14 ;  /* 0x000000ffff057224 */ /* 0x000fe200078e000e */
[----:B------:R-:W-:Y:S06]  /*2eb70*/  BRA `(.L_x_2049) ;  /* 0xfffffdc400447947 */ /* 0x000fec000383ffff */
.L_x_1658:
[----:B------:R-:W-:Y:S01]  /*2eb80*/  BSSY B1, `(.L_x_2050) ;  /* 0x0000008000017945 */ /* 0x000fe20003800000 */
[----:B------:R-:W-:Y:S02]  /*2eb90*/  IMAD.MOV.U32 R13, RZ, RZ, R32 ;  /* 0x000000ffff0d7224 */ /* 0x000fe400078e0020 */
[----:B------:R-:W-:Y:S02]  /*2eba0*/  IMAD.MOV.U32 R12, RZ, RZ, 0x3 ;  /* 0x00000003ff0c7424 */ /* 0x000fe400078e00ff */
[----:B------:R-:W-:Y:S02]  /*2ebb0*/  IMAD.MOV.U32 R11, RZ, RZ, 0x181f ;  /* 0x0000181fff0b7424 */ /* 0x000fe400078e00ff */
[----:B------:R-:W-:-:S07]  /*2ebc0*/  IMAD.MOV.U32 R15, RZ, RZ, -0x1 ;  /* 0xffffffffff0f7424 */ /* 0x000fce00078e00ff */
[----:B-12-4-:R-:W-:Y:S05]  /*2ebd0*/  WARPSYNC.COLLECTIVE R15, `(.L_x_2051) ;  /* 0x000000000f087348 */ /* 0x016fea0003c00000 */
[----:B------:R0:W3:Y:S02]  /*2ebe0*/  SHFL.IDX P6, R14, R13, R12, R11 ;  /* 0x0000000c0d0e7389 */ /* 0x0000e400000c000b */
[----:B01234-:R-:W-:Y:S01]  /*2ebf0*/  ENDCOLLECTIVE ;  /* 0x000000000000791b */ /* 0x01ffe20003800000 */
.L_x_2051:
[----:B------:R-:W-:Y:S05]  /*2ec00*/  BSYNC B1 ;  /* 0x0000000000017941 */ /* 0x000fea0003800000 */
.L_x_2050:
        /* <DEDUP_REMOVED lines=8> */
.L_x_2052:
[----:B------:R-:W-:Y:S02]  /*2ec90*/  IMAD.MOV.U32 R13, RZ, RZ, R33 ;  /* 0x000000ffff0d7224 */ /* 0x000fe400078e0021 */
[----:B------:R-:W-:-:S07]  /*2eca0*/  IMAD.MOV.U32 R9, RZ, RZ, R14 ;  /* 0x000000ffff097224 */ /* 0x000fce00078e000e */
[----:B------:R-:W-:Y:S05]  /*2ecb0*/  WARPSYNC.COLLECTIVE R15, `(.L_x_2053) ;  /* 0x000000000f087348 */ /* 0x000fea0003c00000 */
[----:B------:R0:W1:Y:S02]  /*2ecc0*/  SHFL.IDX P6, R14, R13, R12, R11 ;  /* 0x0000000c0d0e7389 */ /* 0x00006400000c000b */
[----:B01----:R-:W-:Y:S01]  /*2ecd0*/  ENDCOLLECTIVE ;  /* 0x000000000000791b */ /* 0x003fe20003800000 */
.L_x_2053:
[----:B------:R-:W-:Y:S02]  /*2ece0*/  IMAD.MOV.U32 R13, RZ, RZ, R30 ;  /* 0x000000ffff0d7224 */ /* 0x000fe400078e001e */
[----:B------:R-:W-:-:S07]  /*2ecf0*/  IMAD.MOV.U32 R80, RZ, RZ, R14 ;  /* 0x000000ffff507224 */ /* 0x000fce00078e000e */
[----:B------:R-:W-:Y:S05]  /*2ed00*/  WARPSYNC.COLLECTIVE R15, `(.L_x_2054) ;  /* 0x000000000f087348 */ /* 0x000fea0003c00000 */
[----:B------:R0:W1:Y:S02]  /*2ed10*/  SHFL.IDX P6, R14, R13, R12, R11 ;  /* 0x0000000c0d0e7389 */ /* 0x00006400000c000b */
[----:B01----:R-:W-:Y:S01]  /*2ed20*/  ENDCOLLECTIVE ;  /* 0x000000000000791b */ /* 0x003fe20003800000 */
.L_x_2054:
[----:B------:R-:W-:Y:S01]  /*2ed30*/  IMAD.MOV.U32 R78, RZ, RZ, R14 ;  /* 0x000000ffff4e7224 */ /* 0x000fe200078e000e */
[----:B------:R-:W-:Y:S06]  /*2ed40*/  BRA `(.L_x_2055) ;  /* 0xfffffdc800447947 */ /* 0x000fec000383ffff */
.L_x_1662:
[----:B0-----:R0:W1:Y:S02]  /*2ed50*/  SYNCS.PHASECHK.TRANS64.TRYWAIT P0, [R16+URZ+0x30800], R81 ;  /* 0x03080051100075a7 */ /* 0x001064000800017f */
[----:B-1----:R-:W-:Y:S05]  /*2ed60*/  @!P0 NANOSLEEP.SYNCS 0x989680 ;  /* 0x009896800000895d */ /* 0x002fea0003900000 */
[----:B------:R-:W1:Y:S02]  /*2ed70*/  @!P0 SYNCS.PHASECHK.TRANS64 P0, [R16+URZ+0x30800], R81 ;  /* 0x03080051100085a7 */ /* 0x000e64000800007f */
[----:B-1----:R-:W-:Y:S05]  /*2ed80*/  @!P0 BRA `(.L_x_1662) ;  /* 0xfffffffc00f08947 */ /* 0x002fea000383ffff */
[----:B------:R-:W-:Y:S05]  /*2ed90*/  BRA `(.L_x_2056) ;  /* 0xfffffdcc00a07947 */ /* 0x000fea000383ffff */
.L_x_1694:
        /* <DEDUP_REMOVED lines=8> */
.L_x_2058:
[----:B------:R-:W-:Y:S05]  /*2ee20*/  BSYNC B1 ;  /* 0x0000000000017941 */ /* 0x000fea0003800000 */
.L_x_2057:
        /* <DEDUP_REMOVED lines=8> */
.L_x_2059:
[----:B------:R-:W-:Y:S02]  /*2eeb0*/  IMAD.MOV.U32 R13, RZ, RZ, R73 ;  /* 0x000000ffff0d7224 */ /* 0x000fe400078e0049 */
[----:B------:R-:W-:-:S07]  /*2eec0*/  IMAD.MOV.U32 R8, RZ, RZ, R14 ;  /* 0x000000ffff087224 */ /* 0x000fce00078e000e */
[----:B------:R-:W-:Y:S05]  /*2eed0*/  WARPSYNC.COLLECTIVE R15, `(.L_x_2060) ;  /* 0x000000000f087348 */ /* 0x000fea0003c00000 */
[----:B------:R0:W1:Y:S02]  /*2eee0*/  SHFL.IDX P6, R14, R13, R12, R11 ;  /* 0x0000000c0d0e7389 */ /* 0x00006400000c000b */
[----:B01----:R-:W-:Y:S01]  /*2eef0*/  ENDCOLLECTIVE ;  /* 0x000000000000791b */ /* 0x003fe20003800000 */
.L_x_2060:
[----:B------:R-:W-:Y:S02]  /*2ef00*/  IMAD.MOV.U32 R13, RZ, RZ, R20 ;  /* 0x000000ffff0d7224 */ /* 0x000fe400078e0014 */
[----:B------:R-:W-:-:S07]  /*2ef10*/  IMAD.MOV.U32 R7, RZ, RZ, R14 ;  /* 0x000000ffff077224 */ /* 0x000fce00078e000e */
[----:B------:R-:W-:Y:S05]  /*2ef20*/  WARPSYNC.COLLECTIVE R15, `(.L_x_2061) ;  /* 0x000000000f087348 */ /* 0x000fea0003c00000 */
[----:B------:R0:W1:Y:S02]  /*2ef30*/  SHFL.IDX P6, R14, R13, R12, R11 ;  /* 0x0000000c0d0e7389 */ /* 0x00006400000c000b */
[----:B01----:R-:W-:Y:S01]  /*2ef40*/  ENDCOLLECTIVE ;  /* 0x000000000000791b */ /* 0x003fe20003800000 */
.L_x_2061:
[----:B------:R-:W-:Y:S05]  /*2ef50*/  BRA `(.L_x_2062) ;  /* 0xfffffe0000847947 */ /* 0x000fea000383ffff */
.L_x_1697:
[----:B------:R-:W-:Y:S01]  /*2ef60*/  BSSY B1, `(.L_x_2063) ;  /* 0x0000008000017945 */ /* 0x000fe20003800000 */
[----:B------:R-:W-:Y:S02]  /*2ef70*/  IMAD.MOV.U32 R13, RZ, RZ, R72 ;  /* 0x000000ffff0d7224 */ /* 0x000fe400078e0048 */
[----:B------:R-:W-:Y:S02]  /*2ef80*/  IMAD.MOV.U32 R12, RZ, RZ, 0x1 ;  /* 0x00000001ff0c7424 */ /* 0x000fe400078e00ff */
[----:B------:R-:W-:Y:S02]  /*2ef90*/  IMAD.MOV.U32 R11, RZ, RZ, 0x181f ;  /* 0x0000181fff0b7424 */ /* 0x000fe400078e00ff */
[----:B------:R-:W-:-:S07]  /*2efa0*/  IMAD.MOV.U32 R15, RZ, RZ, -0x1 ;  /* 0xffffffffff0f7424 */ /* 0x000fce00078e00ff */
[----:B0-2-4-:R-:W-:Y:S05]  /*2efb0*/  WARPSYNC.COLLECTIVE R15, `(.L_x_2064) ;  /* 0x000000000f087348 */ /* 0x015fea0003c00000 */
[----:B----4-:R1:W3:Y:S02]  /*2efc0*/  SHFL.IDX P6, R14, R13, R12, R11 ;  /* 0x0000000c0d0e7389 */ /* 0x0102e400000c000b */
[----:B0123--:R-:W-:Y:S01]  /*2efd0*/  ENDCOLLECTIVE ;  /* 0x000000000000791b */ /* 0x00ffe20003800000 */
.L_x_2064:
[----:B------:R-:W-:Y:S05]  /*2efe0*/  BSYNC B1 ;  /* 0x0000000000017941 */ /* 0x000fea0003800000 */
.L_x_2063:
        /* <DEDUP_REMOVED lines=8> */
.L_x_2065:
[----:B------:R-:W-:Y:S02]  /*2f070*/  IMAD.MOV.U32 R13, RZ, RZ, R73 ;  /* 0x000000ffff0d7224 */ /* 0x000fe400078e0049 */
[----:B------:R-:W-:-:S07]  /*2f080*/  IMAD.MOV.U32 R8, RZ, RZ, R14 ;  /* 0x000000ffff087224 */ /* 0x000fce00078e000e */
[----:B------:R-:W-:Y:S05]  /*2f090*/  WARPSYNC.COLLECTIVE R15, `(.L_x_2066) ;  /* 0x000000000f087348 */ /* 0x000fea0003c00000 */
[----:B------:R0:W1:Y:S02]  /*2f0a0*/  SHFL.IDX P6, R14, R13, R12, R11 ;  /* 0x0000000c0d0e7389 */ /* 0x00006400000c000b */
[----:B01----:R-:W-:Y:S01]  /*2f0b0*/  ENDCOLLECTIVE ;  /* 0x000000000000791b */ /* 0x003fe20003800000 */
.L_x_2066:
[----:B------:R-:W-:Y:S02]  /*2f0c0*/  IMAD.MOV.U32 R13, RZ, RZ, R20 ;  /* 0x000000ffff0d7224 */ /* 0x000fe400078e0014 */
[----:B------:R-:W-:-:S07]  /*2f0d0*/  IMAD.MOV.U32 R7, RZ, RZ, R14 ;  /* 0x000000ffff077224 */ /* 0x000fce00078e000e */
[----:B------:R-:W-:Y:S05]  /*2f0e0*/  WARPSYNC.COLLECTIVE R15, `(.L_x_2067) ;  /* 0x000000000f087348 */ /* 0x000fea0003c00000 */
[----:B------:R0:W1:Y:S02]  /*2f0f0*/  SHFL.IDX P6, R14, R13, R12, R11 ;  /* 0x0000000c0d0e7389 */ /* 0x00006400000c000b */
[----:B01----:R-:W-:Y:S01]  /*2f100*/  ENDCOLLECTIVE ;  /* 0x000000000000791b */ /* 0x003fe20003800000 */
.L_x_2067:
[----:B------:R-:W-:Y:S05]  /*2f110*/  BRA `(.L_x_2068) ;  /* 0xfffffe04004c7947 */ /* 0x000fea000383ffff */
.L_x_1700:
[----:B------:R-:W-:Y:S01]  /*2f120*/  BSSY B1, `(.L_x_2069) ;  /* 0x0000008000017945 */ /* 0x000fe20003800000 */
[----:B------:R-:W-:Y:S02]  /*2f130*/  IMAD.MOV.U32 R13, RZ, RZ, R72 ;  /* 0x000000ffff0d7224 */ /* 0x000fe400078e0048 */
[----:B------:R-:W-:Y:S02]  /*2f140*/  IMAD.MOV.U32 R12, RZ, RZ, 0x2 ;  /* 0x00000002ff0c7424 */ /* 0x000fe400078e00ff */
[----:B------:R-:W-:Y:S02]  /*2f150*/  IMAD.MOV.U32 R11, RZ, RZ, 0x181f ;  /* 0x0000181fff0b7424 */ /* 0x000fe400078e00ff */
[----:B------:R-:W-:-:S07]  /*2f160*/  IMAD.MOV.U32 R15, RZ, RZ, -0x1 ;  /* 0xffffffffff0f7424 */ /* 0x000fce00078e00ff */
[----:B-1--4-:R-:W-:Y:S05]  /*2f170*/  WARPSYNC.COLLECTIVE R15, `(.L_x_2070) ;  /* 0x000000000f087348 */ /* 0x012fea0003c00000 */
[----:B----4-:R0:W2:Y:S02]  /*2f180*/  SHFL.IDX P6, R14, R13, R12, R11 ;  /* 0x0000000c0d0e7389 */ /* 0x0100a400000c000b */
[----:B012---:R-:W-:Y:S01]  /*2f190*/  ENDCOLLECTIVE ;  /* 0x000000000000791b */ /* 0x007fe20003800000 */
.L_x_2070:
[----:B------:R-:W-:Y:S05]  /*2f1a0*/  BSYNC B1 ;  /* 0x0000000000017941 */ /* 0x000fea0003800000 */
.L_x_2069:
        /* <DEDUP_REMOVED lines=8> */
.L_x_2071:
[----:B------:R-:W-:Y:S02]  /*2f230*/  IMAD.MOV.U32 R13, RZ, RZ, R73 ;  /* 0x000000ffff0d7224 */ /* 0x000fe400078e0049 */
[----:B------:R-:W-:-:S07]  /*2f240*/  IMAD.MOV.U32 R8, RZ, RZ, R14 ;  /* 0x000000ffff087224 */ /* 0x000fce00078e000e */
[----:B------:R-:W-:Y:S05]  /*2f250*/  WARPSYNC.COLLECTIVE R15, `(.L_x_2072) ;  /* 0x000000000f087348 */ /* 0x000fea0003c00000 */
[----:B------:R0:W1:Y:S02]  /*2f260*/  SHFL.IDX P6, R14, R13, R12, R11 ;  /* 0x0000000c0d0e7389 */ /* 0x00006400000c000b */
[----:B01----:R-:W-:Y:S01]  /*2f270*/  ENDCOLLECTIVE ;  /* 0x000000000000791b */ /* 0x003fe20003800000 */
.L_x_2072:
[----:B------:R-:W-:Y:S02]  /*2f280*/  IMAD.MOV.U32 R13, RZ, RZ, R20 ;  /* 0x000000ffff0d7224 */ /* 0x000fe400078e0014 */
[----:B------:R-:W-:-:S07]  /*2f290*/  IMAD.MOV.U32 R7, RZ, RZ, R14 ;  /* 0x000000ffff077224 */ /* 0x000fce00078e000e */
[----:B------:R-:W-:Y:S05]  /*2f2a0*/  WARPSYNC.COLLECTIVE R15, `(.L_x_2073) ;  /* 0x000000000f087348 */ /* 0x000fea0003c00000 */
[----:B------:R0:W1:Y:S02]  /*2f2b0*/  SHFL.IDX P6, R14, R13, R12, R11 ;  /* 0x0000000c0d0e7389 */ /* 0x00006400000c000b */
[----:B01----:R-:W-:Y:S01]  /*2f2c0*/  ENDCOLLECTIVE ;  /* 0x000000000000791b */ /* 0x003fe20003800000 */
.L_x_2073:
[----:B------:R-:W-:Y:S05]  /*2f2d0*/  BRA `(.L_x_2074) ;  /* 0xfffffe0400f87947 */ /* 0x000fea000383ffff */
.L_x_1703:
[----:B------:R-:W-:Y:S01]  /*2f2e0*/  BSSY B1, `(.L_x_2075) ;  /* 0x0000008000017945 */ /* 0x000fe20003800000 */
[----:B------:R-:W-:Y:S02]  /*2f2f0*/  IMAD.MOV.U32 R13, RZ, RZ, R72 ;  /* 0x000000ffff0d7224 */ /* 0x000fe400078e0048 */
[----:B------:R-:W-:Y:S02]  /*2f300*/  IMAD.MOV.U32 R12, RZ, RZ, 0x3 ;  /* 0x00000003ff0c7424 */ /* 0x000fe400078e00ff */
[----:B------:R-:W-:Y:S02]  /*2f310*/  IMAD.MOV.U32 R11, RZ, RZ, 0x181f ;  /* 0x0000181fff0b7424 */ /* 0x000fe400078e00ff */
[----:B------:R-:W-:-:S07]  /*2f320*/  IMAD.MOV.U32 R15, RZ, RZ, -0x1 ;  /* 0xffffffffff0f7424 */ /* 0x000fce00078e00ff */
[----:B-1-34-:R-:W-:Y:S05]  /*2f330*/  WARPSYNC.COLLECTIVE R15, `(.L_x_2076) ;  /* 0x000000000f087348 */ /* 0x01afea0003c00000 */
[----:B------:R0:W2:Y:S02]  /*2f340*/  SHFL.IDX P6, R14, R13, R12, R11 ;  /* 0x0000000c0d0e7389 */ /* 0x0000a400000c000b */
[----:B01234-:R-:W-:Y:S01]  /*2f350*/  ENDCOLLECTIVE ;  /* 0x000000000000791b */ /* 0x01ffe20003800000 */
.L_x_2076:
[----:B------:R-:W-:Y:S05]  /*2f360*/  BSYNC B1 ;  /* 0x0000000000017941 */ /* 0x000fea0003800000 */
.L_x_2075:
        /* <DEDUP_REMOVED lines=8> */
.L_x_2077:
[----:B------:R-:W-:Y:S02]  /*2f3f0*/  IMAD.MOV.U32 R13, RZ, RZ, R73 ;  /* 0x000000ffff0d7224 */ /* 0x000fe400078e0049 */
[----:B------:R-:W-:-:S07]  /*2f400*/  IMAD.MOV.U32 R21, RZ, RZ, R14 ;  /* 0x000000ffff157224 */ /* 0x000fce00078e000e */
[----:B------:R-:W-:Y:S05]  /*2f410*/  WARPSYNC.COLLECTIVE R15, `(.L_x_2078) ;  /* 0x000000000f087348 */ /* 0x000fea0003c00000 */
[----:B------:R0:W1:Y:S02]  /*2f420*/  SHFL.IDX P6, R14, R13, R12, R11 ;  /* 0x0000000c0d0e7389 */ /* 0x00006400000c000b */
[----:B01----:R-:W-:Y:S01]  /*2f430*/  ENDCOLLECTIVE ;  /* 0x000000000000791b */ /* 0x003fe20003800000 */
.L_x_2078:
[----:B------:R-:W-:Y:S02]  /*2f440*/  IMAD.MOV.U32 R13, RZ, RZ, R20 ;  /* 0x000000ffff0d7224 */ /* 0x000fe400078e0014 */
[----:B------:R-:W-:-:S07]  /*2f450*/  IMAD.MOV.U32 R81, RZ, RZ, R14 ;  /* 0x000000ffff517224 */ /* 0x000fce00078e000e */
[----:B------:R-:W-:Y:S05]  /*2f460*/  WARPSYNC.COLLECTIVE R15, `(.L_x_2079) ;  /* 0x000000000f087348 */ /* 0x000fea0003c00000 */
[----:B------:R0:W1:Y:S02]  /*2f470*/  SHFL.IDX P6, R14, R13, R12, R11 ;  /* 0x0000000c0d0e7389 */ /* 0x00006400000c000b */
[----:B01----:R-:W-:Y:S01]  /*2f480*/  ENDCOLLECTIVE ;  /* 0x000000000000791b */ /* 0x003fe20003800000 */
.L_x_2079:
[----:B------:R-:W-:Y:S01]  /*2f490*/  IMAD.MOV.U32 R78, RZ, RZ, R14 ;  /* 0x000000ffff4e7224 */ /* 0x000fe200078e000e */
[----:B------:R-:W-:Y:S06]  /*2f4a0*/  BRA `(.L_x_2080) ;  /* 0xfffffe0800a87947 */ /* 0x000fec000383ffff */
.L_x_1707:
[----:B0-----:R0:W1:Y:S02]  /*2f4b0*/  SYNCS.PHASECHK.TRANS64.TRYWAIT P0, [R16+URZ+0x30800], R80 ;  /* 0x03080050100075a7 */ /* 0x001064000800017f */
[----:B-1----:R-:W-:Y:S05]  /*2f4c0*/  @!P0 NANOSLEEP.SYNCS 0x989680 ;  /* 0x009896800000895d */ /* 0x002fea0003900000 */
[----:B------:R-:W1:Y:S02]  /*2f4d0*/  @!P0 SYNCS.PHASECHK.TRANS64 P0, [R16+URZ+0x30800], R80 ;  /* 0x03080050100085a7 */ /* 0x000e64000800007f */
[----:B-1----:R-:W-:Y:S05]  /*2f4e0*/  @!P0 BRA `(.L_x_1707) ;  /* 0xfffffffc00f08947 */ /* 0x002fea000383ffff */
[----:B------:R-:W-:Y:S05]  /*2f4f0*/  BRA `(.L_x_2081) ;  /* 0xfffffe0c00b87947 */ /* 0x000fea000383ffff */
.L_x_1725:
[----:B0-----:R0:W1:Y:S02]  /*2f500*/  SYNCS.PHASECHK.TRANS64.TRYWAIT P2, [R59+URZ+0x30830], R0 ;  /* 0x030830003b0075a7 */ /* 0x001064000804017f */
[----:B-1----:R-:W-:Y:S05]  /*2f510*/  @!P2 NANOSLEEP.SYNCS 0x989680 ;  /* 0x009896800000a95d */ /* 0x002fea0003900000 */
[----:B------:R-:W1:Y:S02]  /*2f520*/  @!P2 SYNCS.PHASECHK.TRANS64 P2, [R59+URZ+0x30830], R0 ;  /* 0x030830003b00a5a7 */ /* 0x000e64000804007f */
[----:B-1----:R-:W-:Y:S05]  /*2f530*/  @!P2 BRA `(.L_x_1725) ;  /* 0xfffffffc00f0a947 */ /* 0x002fea000383ffff */
[----:B------:R-:W-:Y:S05]  /*2f540*/  BRA `(.L_x_1724) ;  /* 0xfffffe48007c7947 */ /* 0x000fea000383ffff */
.L_x_1745:
[----:B-1----:R1:W2:Y:S02]  /*2f550*/  SYNCS.PHASECHK.TRANS64.TRYWAIT P4, [R232+URZ+0x30830], R152 ;  /* 0x03083098e80075a7 */ /* 0x0022a4000808017f */
[----:B--2---:R-:W-:Y:S05]  /*2f560*/  @!P4 NANOSLEEP.SYNCS 0x989680 ;  /* 0x009896800000c95d */ /* 0x004fea0003900000 */
[----:B------:R-:W2:Y:S02]  /*2f570*/  @!P4 SYNCS.PHASECHK.TRANS64 P4, [R232+URZ+0x30830], R152 ;  /* 0x03083098e800c5a7 */ /* 0x000ea4000808007f */
[----:B--2---:R-:W-:Y:S05]  /*2f580*/  @!P4 BRA `(.L_x_1745) ;  /* 0xfffffffc00f0c947 */ /* 0x004fea000383ffff */
[----:B------:R-:W-:Y:S05]  /*2f590*/  BRA `(.L_x_1744) ;  /* 0xfffffe7000f87947 */ /* 0x000fea000383ffff */
.L_x_1750:
[----:B-1----:R1:W2:Y:S02]  /*2f5a0*/  SYNCS.PHASECHK.TRANS64.TRYWAIT P4, [R0+URZ+0x30850], R2 ;  /* 0x03085002000075a7 */ /* 0x0022a4000808017f */
[----:B--2---:R-:W-:Y:S05]  /*2f5b0*/  @!P4 NANOSLEEP.SYNCS 0x989680 ;  /* 0x009896800000c95d */ /* 0x004fea0003900000 */
[----:B------:R-:W2:Y:S02]  /*2f5c0*/  @!P4 SYNCS.PHASECHK.TRANS64 P4, [R0+URZ+0x30850], R2 ;  /* 0x030850020000c5a7 */ /* 0x000ea4000808007f */
[----:B--2---:R-:W-:Y:S05]  /*2f5d0*/  @!P4 BRA `(.L_x_1750) ;  /* 0xfffffffc00f0c947 */ /* 0x004fea000383ffff */
[----:B------:R-:W-:Y:S05]  /*2f5e0*/  BRA `(.L_x_1749) ;  /* 0xfffffe8400407947 */ /* 0x000fea000383ffff */
.L_x_1771:
[----:B-1----:R1:W2:Y:S02]  /*2f5f0*/  SYNCS.PHASECHK.TRANS64.TRYWAIT P2, [R4+URZ+0x30830], R5 ;  /* 0x03083005040075a7 */ /* 0x0022a4000804017f */
[----:B--2---:R-:W-:Y:S05]  /*2f600*/  @!P2 NANOSLEEP.SYNCS 0x989680 ;  /* 0x009896800000a95d */ /* 0x004fea0003900000 */
[----:B------:R-:W2:Y:S02]  /*2f610*/  @!P2 SYNCS.PHASECHK.TRANS64 P2, [R4+URZ+0x30830], R5 ;  /* 0x030830050400a5a7 */ /* 0x000ea4000804007f */
[----:B--2---:R-:W-:Y:S05]  /*2f620*/  @!P2 BRA `(.L_x_1771) ;  /* 0xfffffffc00f0a947 */ /* 0x004fea000383ffff */
[----:B------:R-:W-:Y:S05]  /*2f630*/  BRA `(.L_x_1770) ;  /* 0xfffffea0005c7947 */ /* 0x000fea000383ffff */
.L_x_1776:
[----:B-1----:R1:W2:Y:S02]  /*2f640*/  SYNCS.PHASECHK.TRANS64.TRYWAIT P2, [R204+URZ+0x30850], R0 ;  /* 0x03085000cc0075a7 */ /* 0x0022a4000804017f */
[----:B--2---:R-:W-:Y:S05]  /*2f650*/  @!P2 NANOSLEEP.SYNCS 0x989680 ;  /* 0x009896800000a95d */ /* 0x004fea0003900000 */
[----:B------:R-:W2:Y:S02]  /*2f660*/  @!P2 SYNCS.PHASECHK.TRANS64 P2, [R204+URZ+0x30850], R0 ;  /* 0x03085000cc00a5a7 */ /* 0x000ea4000804007f */
[----:B--2---:R-:W-:Y:S05]  /*2f670*/  @!P2 BRA `(.L_x_1776) ;  /* 0xfffffffc00f0a947 */ /* 0x004fea000383ffff */
[----:B------:R-:W-:Y:S05]  /*2f680*/  BRA `(.L_x_1775) ;  /* 0xfffffeb000a47947 */ /* 0x000fea000383ffff */
.L_x_1784:
[----:B-1----:R1:W2:Y:S02]  /*2f690*/  SYNCS.PHASECHK.TRANS64.TRYWAIT P2, [R4+URZ+0x30830], R5 ;  /* 0x03083005040075a7 */ /* 0x0022a4000804017f */
[----:B--2---:R-:W-:Y:S05]  /*2f6a0*/  @!P2 NANOSLEEP.SYNCS 0x989680 ;  /* 0x009896800000a95d */ /* 0x004fea0003900000 */
[----:B------:R-:W2:Y:S02]  /*2f6b0*/  @!P2 SYNCS.PHASECHK.TRANS64 P2, [R4+URZ+0x30830], R5 ;  /* 0x030830050400a5a7 */ /* 0x000ea4000804007f */
[----:B--2---:R-:W-:Y:S05]  /*2f6c0*/  @!P2 BRA `(.L_x_1784) ;  /* 0xfffffffc00f0a947 */ /* 0x004fea000383ffff */
[----:B------:R-:W-:Y:S05]  /*2f6d0*/  BRA `(.L_x_1783) ;  /* 0xfffffec000547947 */ /* 0x000fea000383ffff */
.L_x_1789:
[----:B-1----:R1:W2:Y:S02]  /*2f6e0*/  SYNCS.PHASECHK.TRANS64.TRYWAIT P2, [R0+URZ+0x30850], R2 ;  /* 0x03085002000075a7 */ /* 0x0022a4000804017f */
[----:B--2---:R-:W-:Y:S05]  /*2f6f0*/  @!P2 NANOSLEEP.SYNCS 0x989680 ;  /* 0x009896800000a95d */ /* 0x004fea0003900000 */
[----:B------:R-:W2:Y:S02]  /*2f700*/  @!P2 SYNCS.PHASECHK.TRANS64 P2, [R0+URZ+0x30850], R2 ;  /* 0x030850020000a5a7 */ /* 0x000ea4000804007f */
[----:B--2---:R-:W-:Y:S05]  /*2f710*/  @!P2 BRA `(.L_x_1789) ;  /* 0xfffffffc00f0a947 */ /* 0x004fea000383ffff */
[----:B------:R-:W-:Y:S05]  /*2f720*/  BRA `(.L_x_1788) ;  /* 0xfffffed0009c7947 */ /* 0x000fea000383ffff */
.L_x_1803:
[----:B-1----:R1:W2:Y:S02]  /*2f730*/  SYNCS.PHASECHK.TRANS64.TRYWAIT P0, [R3+URZ+0x30850], R0 ;  /* 0x03085000030075a7 */ /* 0x0022a4000800017f */
[----:B--2---:R-:W-:Y:S05]  /*2f740*/  @!P0 NANOSLEEP.SYNCS 0x989680 ;  /* 0x009896800000895d */ /* 0x004fea0003900000 */
[----:B------:R-:W2:Y:S02]  /*2f750*/  @!P0 SYNCS.PHASECHK.TRANS64 P0, [R3+URZ+0x30850], R0 ;  /* 0x03085000030085a7 */ /* 0x000ea4000800007f */
[----:B--2---:R-:W-:Y:S05]  /*2f760*/  @!P0 BRA `(.L_x_1803) ;  /* 0xfffffffc00f08947 */ /* 0x004fea000383ffff */
[----:B------:R-:W-:Y:S05]  /*2f770*/  BRA `(.L_x_1802) ;  /* 0xfffffef000c07947 */ /* 0x000fea000383ffff */
.L_x_1852:
[----:B------:R-:W1:Y:S01]  /*2f780*/  S2R R4, SR_TID.X ;  /* 0x0000000000047919 */ /* 0x000e620000002100 */
[----:B------:R-:W-:Y:S01]  /*2f790*/  BSSY B1, `(.L_x_2082) ;  /* 0x000000a000017945 */ /* 0x000fe20003800000 */
[----:B------:R-:W-:Y:S02]  /*2f7a0*/  IMAD.MOV.U32 R12, RZ, RZ, RZ ;  /* 0x000000ffff0c7224 */ /* 0x000fe400078e00ff */
[----:B------:R-:W-:Y:S02]  /*2f7b0*/  IMAD.MOV.U32 R11, RZ, RZ, 0x1f ;  /* 0x0000001fff0b7424 */ /* 0x000fe400078e00ff */
[----:B0-----:R-:W-:Y:S01]  /*2f7c0*/  IMAD.MOV.U32 R15, RZ, RZ, -0x1 ;  /* 0xffffffffff0f7424 */ /* 0x001fe200078e00ff */
[----:B-1----:R-:W-:-:S04]  /*2f7d0*/  SHF.R.U32.HI R4, RZ, 0x5, R4 ;  /* 0x00000005ff047819 */ /* 0x002fc80000011604 */
[----:B------:R-:W-:-:S05]  /*2f7e0*/  LOP3.LUT R4, R4, 0x3, RZ, 0xc0, !PT ;  /* 0x0000000304047812 */ /* 0x000fca00078ec0ff */
[----:B------:R-:W-:-:S07]  /*2f7f0*/  IMAD.MOV.U32 R13, RZ, RZ, R4 ;  /* 0x000000ffff0d7224 */ /* 0x000fce00078e0004 */
[----:B------:R-:W-:Y:S05]  /*2f800*/  WARPSYNC.COLLECTIVE R15, `(.L_x_2083) ;  /* 0x000000000f087348 */ /* 0x000fea0003c00000 */
[----:B------:R0:W1:Y:S02]  /*2f810*/  SHFL.IDX P6, R14, R13, R12, R11 ;  /* 0x0000000c0d0e7389 */ /* 0x00006400000c000b */
[----:B01----:R-:W-:Y:S01]  /*2f820*/  ENDCOLLECTIVE ;  /* 0x000000000000791b */ /* 0x003fe20003800000 */
.L_x_2083:
[----:B------:R-:W-:Y:S05]  /*2f830*/  BSYNC B1 ;  /* 0x0000000000017941 */ /* 0x000fea0003800000 */
.L_x_2082:
[----:B------:R-:W-:Y:S05]  /*2f840*/  BRA `(.L_x_2084) ;  /* 0xffffff6800947947 */ /* 0x000fea000383ffff */
.L_x_1854:
[----:B------:R-:W-:Y:S01]  /*2f850*/  BSSY B1, `(.L_x_2085) ;  /* 0x0000006000017945 */ /* 0x000fe20003800000 */
[----:B0-----:R-:W-:-:S07]  /*2f860*/  IMAD.MOV.U32 R15, RZ, RZ, -0x1 ;  /* 0xffffffffff0f7424 */ /* 0x001fce00078e00ff */
[----:B-1----:R-:W-:Y:S05]  /*2f870*/  WARPSYNC.COLLECTIVE R15, `(.L_x_2086) ;  /* 0x000000000f0c7348 */ /* 0x002fea0003c00000 */
[----:B------:R-:W-:Y:S02]  /*2f880*/  ELECT P6, UR62, PT ;  /* 0x00000000003e782f */ /* 0x000fe400038c0000 */
[----:B------:R-:W-:Y:S01]  /*2f890*/  MOV R14, UR62 ;  /* 0x0000003e000e7c02 */ /* 0x000fe20008000f00 */
[----:B-1----:R-:W-:Y:S10]  /*2f8a0*/  ENDCOLLECTIVE ;  /* 0x000000000000791b */ /* 0x002ff40003800000 */
.L_x_2086:
[----:B------:R-:W-:Y:S05]  /*2f8b0*/  BSYNC B1 ;  /* 0x0000000000017941 */ /* 0x000fea0003800000 */
.L_x_2085:
[----:B------:R-:W-:Y:S01]  /*2f8c0*/  PLOP3.LUT P2, PT, P6, PT, PT, 0x80, 0x0 ;  /* 0x000000000000781c */ /* 0x000fe2000374f070 */
[----:B------:R-:W-:-:S12]  /*2f8d0*/  BRA `(.L_x_1853) ;  /* 0xffffff6800887947 */ /* 0x000fd8000383ffff */
.L_x_1856:
[----:B-1----:R1:W2:Y:S02]  /*2f8e0*/  SYNCS.PHASECHK.TRANS64.TRYWAIT P0, [R18+URZ+0x30820], R3 ;  /* 0x03082003120075a7 */ /* 0x0022a4000800017f */
[----:B--2---:R-:W-:Y:S05]  /*2f8f0*/  @!P0 NANOSLEEP.SYNCS 0x989680 ;  /* 0x009896800000895d */ /* 0x004fea0003900000 */
[----:B------:R-:W2:Y:S02]  /*2f900*/  @!P0 SYNCS.PHASECHK.TRANS64 P0, [R18+URZ+0x30820], R3 ;  /* 0x03082003120085a7 */ /* 0x000ea4000800007f */
[----:B--2---:R-:W-:Y:S05]  /*2f910*/  @!P0 BRA `(.L_x_1856) ;  /* 0xfffffffc00f08947 */ /* 0x004fea000383ffff */
[----:B------:R-:W-:Y:S05]  /*2f920*/  BRA `(.L_x_2087) ;  /* 0xffffff6800987947 */ /* 0x000fea000383ffff */
.L_x_1860:
[----:B--2---:R2:W3:Y:S02]  /*2f930*/  SYNCS.PHASECHK.TRANS64.TRYWAIT P0, [R5+URZ+0x308a0], R9 ;  /* 0x0308a009050075a7 */ /* 0x0044e4000800017f */
[----:B---3--:R-:W-:Y:S05]  /*2f940*/  @!P0 NANOSLEEP.SYNCS 0x989680 ;  /* 0x009896800000895d */ /* 0x008fea0003900000 */
[----:B------:R-:W3:Y:S02]  /*2f950*/  @!P0 SYNCS.PHASECHK.TRANS64 P0, [R5+URZ+0x308a0], R9 ;  /* 0x0308a009050085a7 */ /* 0x000ee4000800007f */
[----:B---3--:R-:W-:Y:S05]  /*2f960*/  @!P0 BRA `(.L_x_1860) ;  /* 0xfffffffc00f08947 */ /* 0x008fea000383ffff */
[----:B------:R-:W-:Y:S05]  /*2f970*/  BRA `(.L_x_2088) ;  /* 0xffffff6800b87947 */ /* 0x000fea000383ffff */
.L_x_1868:
[----:B0-----:R0:W1:Y:S02]  /*2f980*/  SYNCS.PHASECHK.TRANS64.TRYWAIT P0, [R5+URZ+0x308c0], R9 ;  /* 0x0308c009050075a7 */ /* 0x001064000800017f */
[----:B-1----:R-:W-:Y:S05]  /*2f990*/  @!P0 NANOSLEEP.SYNCS 0x989680 ;  /* 0x009896800000895d */ /* 0x002fea0003900000 */
[----:B------:R-:W1:Y:S02]  /*2f9a0*/  @!P0 SYNCS.PHASECHK.TRANS64 P0, [R5+URZ+0x308c0], R9 ;  /* 0x0308c009050085a7 */ /* 0x000e64000800007f */
[----:B-1----:R-:W-:Y:S05]  /*2f9b0*/  @!P0 BRA `(.L_x_1868) ;  /* 0xfffffffc00f08947 */ /* 0x002fea000383ffff */
[----:B------:R-:W-:Y:S05]  /*2f9c0*/  BRA `(.L_x_2089) ;  /* 0xffffff6c00f47947 */ /* 0x000fea000383ffff */
.L_x_1878:
[----:B-1----:R1:W2:Y:S02]  /*2f9d0*/  SYNCS.PHASECHK.TRANS64.TRYWAIT P0, [R7+URZ+0x308a0], R6 ;  /* 0x0308a006070075a7 */ /* 0x0022a4000800017f */
[----:B--2---:R-:W-:Y:S05]  /*2f9e0*/  @!P0 NANOSLEEP.SYNCS 0x989680 ;  /* 0x009896800000895d */ /* 0x004fea0003900000 */
[----:B------:R-:W2:Y:S02]  /*2f9f0*/  @!P0 SYNCS.PHASECHK.TRANS64 P0, [R7+URZ+0x308a0], R6 ;  /* 0x0308a006070085a7 */ /* 0x000ea4000800007f */
[----:B--2---:R-:W-:Y:S05]  /*2fa00*/  @!P0 BRA `(.L_x_1878) ;  /* 0xfffffffc00f08947 */ /* 0x004fea000383ffff */
[----:B------:R-:W-:Y:S05]  /*2fa10*/  BRA `(.L_x_2090) ;  /* 0xffffff7400807947 */ /* 0x000fea000383ffff */
.L_x_1886:
[----:B0-----:R0:W2:Y:S02]  /*2fa20*/  SYNCS.PHASECHK.TRANS64.TRYWAIT P0, [R7+URZ+0x308c0], R6 ;  /* 0x0308c006070075a7 */ /* 0x0010a4000800017f */
[----:B--2---:R-:W-:Y:S05]  /*2fa30*/  @!P0 NANOSLEEP.SYNCS 0x989680 ;  /* 0x009896800000895d */ /* 0x004fea0003900000 */
[----:B------:R-:W2:Y:S02]  /*2fa40*/  @!P0 SYNCS.PHASECHK.TRANS64 P0, [R7+URZ+0x308c0], R6 ;  /* 0x0308c006070085a7 */ /* 0x000ea4000800007f */
[----:B--2---:R-:W-:Y:S05]  /*2fa50*/  @!P0 BRA `(.L_x_1886) ;  /* 0xfffffffc00f08947 */ /* 0x004fea000383ffff */
[----:B------:R-:W-:Y:S05]  /*2fa60*/  BRA `(.L_x_2091) ;  /* 0xffffff7800b47947 */ /* 0x000fea000383ffff */
.L_x_1912:
[----:B------:R-:W2:Y:S01]  /*2fa70*/  S2R R4, SR_TID.X ;  /* 0x0000000000047919 */ /* 0x000ea20000002100 */
[----:B------:R-:W-:Y:S01]  /*2fa80*/  BSSY B0, `(.L_x_2092) ;  /* 0x000000a000007945 */ /* 0x000fe20003800000 */
[----:B------:R-:W-:Y:S02]  /*2fa90*/  IMAD.MOV.U32 R12, RZ, RZ, RZ ;  /* 0x000000ffff0c7224 */ /* 0x000fe400078e00ff */
[----:B------:R-:W-:Y:S02]  /*2faa0*/  IMAD.MOV.U32 R11, RZ, RZ, 0x1f ;  /* 0x0000001fff0b7424 */ /* 0x000fe400078e00ff */
[----:B0-----:R-:W-:Y:S01]  /*2fab0*/  IMAD.MOV.U32 R15, RZ, RZ, -0x1 ;  /* 0xffffffffff0f7424 */ /* 0x001fe200078e00ff */
[----:B--2---:R-:W-:-:S04]  /*2fac0*/  SHF.R.U32.HI R4, RZ, 0x5, R4 ;  /* 0x00000005ff047819 */ /* 0x004fc80000011604 */
[----:B------:R-:W-:-:S05]  /*2fad0*/  LOP3.LUT R4, R4, 0x3, RZ, 0xc0, !PT ;  /* 0x0000000304047812 */ /* 0x000fca00078ec0ff */
[----:B------:R-:W-:-:S07]  /*2fae0*/  IMAD.MOV.U32 R13, RZ, RZ, R4 ;  /* 0x000000ffff0d7224 */ /* 0x000fce00078e0004 */
[----:B-1----:R-:W-:Y:S05]  /*2faf0*/  WARPSYNC.COLLECTIVE R15, `(.L_x_2093) ;  /* 0x000000000f087348 */ /* 0x002fea0003c00000 */
[----:B------:R0:W2:Y:S02]  /*2fb00*/  SHFL.IDX P6, R14, R13, R12, R11 ;  /* 0x0000000c0d0e7389 */ /* 0x0000a400000c000b */
[----:B012---:R-:W-:Y:S01]  /*2fb10*/  ENDCOLLECTIVE ;  /* 0x000000000000791b */ /* 0x007fe20003800000 */
.L_x_2093:
[----:B------:R-:W-:Y:S05]  /*2fb20*/  BSYNC B0 ;  /* 0x0000000000007941 */ /* 0x000fea0003800000 */
.L_x_2092:
[----:B------:R-:W-:Y:S05]  /*2fb30*/  BRA `(.L_x_2094) ;  /* 0xffffff8c00447947 */ /* 0x000fea000383ffff */
.L_x_1914:
[----:B------:R-:W-:Y:S01]  /*2fb40*/  BSSY B0, `(.L_x_2095) ;  /* 0x0000006000007945 */ /* 0x000fe20003800000 */
[----:B0-----:R-:W-:-:S07]  /*2fb50*/  IMAD.MOV.U32 R15, RZ, RZ, -0x1 ;  /* 0xffffffffff0f7424 */ /* 0x001fce00078e00ff */
[----:B-12---:R-:W-:Y:S05]  /*2fb60*/  WARPSYNC.COLLECTIVE R15, `(.L_x_2096) ;  /* 0x000000000f0c7348 */ /* 0x006fea0003c00000 */
[----:B------:R-:W-:Y:S02]  /*2fb70*/  ELECT P6, UR62, PT ;  /* 0x00000000003e782f */ /* 0x000fe400038c0000 */
[----:B------:R-:W-:Y:S01]  /*2fb80*/  MOV R14, UR62 ;  /* 0x0000003e000e7c02 */ /* 0x000fe20008000f00 */
[----:B-12---:R-:W-:Y:S10]  /*2fb90*/  ENDCOLLECTIVE ;  /* 0x000000000000791b */ /* 0x006ff40003800000 */
.L_x_2096:
[----:B------:R-:W-:Y:S05]  /*2fba0*/  BSYNC B0 ;  /* 0x0000000000007941 */ /* 0x000fea0003800000 */
.L_x_2095:
[----:B------:R-:W-:Y:S05]  /*2fbb0*/  BRA `(.L_x_2097) ;  /* 0xffffff8c00487947 */ /* 0x000fea000383ffff */
.L_x_1916:
[----:B---3--:R3:W4:Y:S02]  /*2fbc0*/  SYNCS.PHASECHK.TRANS64.TRYWAIT P0, [R0+URZ+0x30840], R2 ;  /* 0x03084002000075a7 */ /* 0x008724000800017f */
[----:B----4-:R-:W-:Y:S05]  /*2fbd0*/  @!P0 NANOSLEEP.SYNCS 0x989680 ;  /* 0x009896800000895d */ /* 0x010fea0003900000 */
[----:B------:R-:W4:Y:S02]  /*2fbe0*/  @!P0 SYNCS.PHASECHK.TRANS64 P0, [R0+URZ+0x30840], R2 ;  /* 0x03084002000085a7 */ /* 0x000f24000800007f */
[----:B----4-:R-:W-:Y:S05]  /*2fbf0*/  @!P0 BRA `(.L_x_1916) ;  /* 0xfffffffc00f08947 */ /* 0x010fea000383ffff */
[----:B------:R-:W-:Y:S05]  /*2fc00*/  BRA `(.L_x_2098) ;  /* 0xffffff8c00b07947 */ /* 0x000fea000383ffff */
.L_x_1920:
[----:B------:R0:W5:Y:S01]  /*2fc10*/  LDL.LU R9, [R1+0x3c] ;  /* 0x00003c0001097983 */ /* 0x0001620000300800 */
[----:B------:R-:W-:Y:S02]  /*2fc20*/  IMAD.MOV.U32 R5, RZ, RZ, R11 ;  /* 0x000000ffff057224 */ /* 0x000fe400078e000b */
[----:B------:R-:W-:Y:S02]  /*2fc30*/  IMAD.MOV.U32 R13, RZ, RZ, R3 ;  /* 0x000000ffff0d7224 */ /* 0x000fe400078e0003 */
[----:B------:R-:W-:Y:S02]  /*2fc40*/  IMAD.MOV.U32 R12, RZ, RZ, RZ ;  /* 0x000000ffff0c7224 */ /* 0x000fe400078e00ff */
[----:B------:R-:W-:Y:S02]  /*2fc50*/  IMAD.MOV.U32 R11, RZ, RZ, 0x181f ;  /* 0x0000181fff0b7424 */ /* 0x000fe400078e00ff */
[----:B0-----:R-:W-:-:S07]  /*2fc60*/  IMAD.MOV.U32 R15, RZ, RZ, -0x1 ;  /* 0xffffffffff0f7424 */ /* 0x001fce00078e00ff */
[----:B-----5:R-:W-:Y:S05]  /*2fc70*/  WARPSYNC.COLLECTIVE R15, `(.L_x_2099) ;  /* 0x000000000f087348 */ /* 0x020fea0003c00000 */
[----:B------:R0:W1:Y:S02]  /*2fc80*/  SHFL.IDX P6, R14, R13, R12, R11 ;  /* 0x0000000c0d0e7389 */ /* 0x00006400000c000b */
[----:B01---5:R-:W-:Y:S01]  /*2fc90*/  ENDCOLLECTIVE ;  /* 0x000000000000791b */ /* 0x023fe20003800000 */
.L_x_2099:
[----:B------:R-:W-:Y:S02]  /*2fca0*/  IMAD.MOV.U32 R13, RZ, RZ, R4 ;  /* 0x000000ffff0d7224 */ /* 0x000fe400078e0004 */
[----:B------:R-:W-:-:S07]  /*2fcb0*/  IMAD.MOV.U32 R6, RZ, RZ, R14 ;  /* 0x000000ffff067224 */ /* 0x000fce00078e000e */
[----:B------:R-:W-:Y:S05]  /*2fcc0*/  WARPSYNC.COLLECTIVE R15, `(.L_x_2100) ;  /* 0x000000000f087348 */ /* 0x000fea0003c00000 */
[----:B------:R0:W1:Y:S02]  /*2fcd0*/  SHFL.IDX P6, R14, R13, R12, R11 ;  /* 0x0000000c0d0e7389 */ /* 0x00006400000c000b */
[----:B01----:R-:W-:Y:S01]  /*2fce0*/  ENDCOLLECTIVE ;  /* 0x000000000000791b */ /* 0x003fe20003800000 */
.L_x_2100:
[----:B------:R-:W-:Y:S02]  /*2fcf0*/  IMAD R2, R9, R7, RZ ;  /* 0x0000000709027224 */ /* 0x000fe400078e02ff */
[----:B------:R-:W2:Y:S01]  /*2fd00*/  LDL R9, [R1+0x28] ;  /* 0x0000280001097983 */ /* 0x000ea20000100800 */
[----:B------:R-:W-:Y:S01]  /*2fd10*/  IMAD.IADD R0, R10, 0x1, R5 ;  /* 0x000000010a007824 */ /* 0x000fe200078e0205 */
[----:B------:R-:W-:Y:S01]  /*2fd20*/  ULDC.64 UR4, c[0x0][0x208] ;  /* 0x0000820000047ab9 */ /* 0x000fe20000000a00 */
[----:B------:R-:W-:Y:S02]  /*2fd30*/  IMAD.MOV.U32 R7, RZ, RZ, R14 ;  /* 0x000000ffff077224 */ /* 0x000fe400078e000e */
[----:B------:R-:W-:Y:S01]  /*2fd40*/  IMAD.MOV.U32 R13, RZ, RZ, R3 ;  /* 0x000000ffff0d7224 */ /* 0x000fe200078e0003 */
[C---:B------:R-:W-:Y:S01]  /*2fd50*/  ISETP.GE.AND P2, PT, R0.reuse, R2, PT ;  /* 0x000000020000720c */ /* 0x040fe20003f46270 */
[----:B------:R-:W-:Y:S02]  /*2fd60*/  IMAD.MOV.U32 R12, RZ, RZ, 0x1 ;  /* 0x00000001ff0c7424 */ /* 0x000fe400078e00ff */
        /* <DEDUP_REMOVED lines=17> */
.L_x_2101:
[----:B------:R-:W-:Y:S02]  /*2fe80*/  IMAD.MOV.U32 R13, RZ, RZ, R4 ;  /* 0x000000ffff0d7224 */ /* 0x000fe400078e0004 */
[----:B------:R-:W-:-:S07]  /*2fe90*/  IMAD.MOV.U32 R7, RZ, RZ, R14 ;  /* 0x000000ffff077224 */ /* 0x000fce00078e000e */
[----:B------:R-:W-:Y:S05]  /*2fea0*/  WARPSYNC.COLLECTIVE R15, `(.L_x_2102) ;  /* 0x000000000f087348 */ /* 0x000fea0003c00000 */
[----:B------:R0:W1:Y:S02]  /*2feb0*/  SHFL.IDX P6, R14, R13, R12, R11 ;  /* 0x0000000c0d0e7389 */ /* 0x00006400000c000b */
[----:B01----:R-:W-:Y:S01]  /*2fec0*/  ENDCOLLECTIVE ;  /* 0x000000000000791b */ /* 0x003fe20003800000 */
.L_x_2102:
        /* <DEDUP_REMOVED lines=20> */
.L_x_2103:
[----:B------:R-:W-:Y:S02]  /*30010*/  IMAD.MOV.U32 R13, RZ, RZ, R4 ;  /* 0x000000ffff0d7224 */ /* 0x000fe400078e0004 */
[----:B------:R-:W-:-:S07]  /*30020*/  IMAD.MOV.U32 R7, RZ, RZ, R14 ;  /* 0x000000ffff077224 */ /* 0x000fce00078e000e */
[----:B------:R-:W-:Y:S05]  /*30030*/  WARPSYNC.COLLECTIVE R15, `(.L_x_2104) ;  /* 0x000000000f087348 */ /* 0x000fea0003c00000 */
[----:B------:R0:W1:Y:S02]  /*30040*/  SHFL.IDX P6, R14, R13, R12, R11 ;  /* 0x0000000c0d0e7389 */ /* 0x00006400000c000b */
[----:B01----:R-:W-:Y:S01]  /*30050*/  ENDCOLLECTIVE ;  /* 0x000000000000791b */ /* 0x003fe20003800000 */
.L_x_2104:
        /* <DEDUP_REMOVED lines=20> */
.L_x_2105:
[----:B------:R-:W-:Y:S02]  /*301a0*/  IMAD.MOV.U32 R13, RZ, RZ, R4 ;  /* 0x000000ffff0d7224 */ /* 0x000fe400078e0004 */
[----:B------:R-:W-:-:S07]  /*301b0*/  IMAD.MOV.U32 R7, RZ, RZ, R14 ;  /* 0x000000ffff077224 */ /* 0x000fce00078e000e */
[----:B------:R-:W-:Y:S05]  /*301c0*/  WARPSYNC.COLLECTIVE R15, `(.L_x_2106) ;  /* 0x000000000f087348 */ /* 0x000fea0003c00000 */
[----:B------:R0:W1:Y:S02]  /*301d0*/  SHFL.IDX P6, R14, R13, R12, R11 ;  /* 0x0000000c0d0e7389 */ /* 0x00006400000c000b */
[----:B01----:R-:W-:Y:S01]  /*301e0*/  ENDCOLLECTIVE ;  /* 0x000000000000791b */ /* 0x003fe20003800000 */
.L_x_2106:
        /* <DEDUP_REMOVED lines=20> */
.L_x_2107:
[----:B------:R-:W-:Y:S02]  /*30330*/  IMAD.MOV.U32 R13, RZ, RZ, R4 ;  /* 0x000000ffff0d7224 */ /* 0x000fe400078e0004 */
[----:B------:R-:W-:-:S07]  /*30340*/  IMAD.MOV.U32 R7, RZ, RZ, R14 ;  /* 0x000000ffff077224 */ /* 0x000fce00078e000e */
[----:B------:R-:W-:Y:S05]  /*30350*/  WARPSYNC.COLLECTIVE R15, `(.L_x_2108) ;  /* 0x000000000f087348 */ /* 0x000fea0003c00000 */
[----:B------:R0:W1:Y:S02]  /*30360*/  SHFL.IDX P6, R14, R13, R12, R11 ;  /* 0x0000000c0d0e7389 */ /* 0x00006400000c000b */
[----:B01----:R-:W-:Y:S01]  /*30370*/  ENDCOLLECTIVE ;  /* 0x000000000000791b */ /* 0x003fe20003800000 */
.L_x_2108:
        /* <DEDUP_REMOVED lines=20> */
.L_x_2109:
[----:B------:R-:W-:Y:S02]  /*304c0*/  IMAD.MOV.U32 R13, RZ, RZ, R4 ;  /* 0x000000ffff0d7224 */ /* 0x000fe400078e0004 */
[----:B------:R-:W-:-:S07]  /*304d0*/  IMAD.MOV.U32 R7, RZ, RZ, R14 ;  /* 0x000000ffff077224 */ /* 0x000fce00078e000e */
[----:B------:R-:W-:Y:S05]  /*304e0*/  WARPSYNC.COLLECTIVE R15, `(.L_x_2110) ;  /* 0x000000000f087348 */ /* 0x000fea0003c00000 */
[----:B------:R0:W1:Y:S02]  /*304f0*/  SHFL.IDX P6, R14, R13, R12, R11 ;  /* 0x0000000c0d0e7389 */ /* 0x00006400000c000b */
[----:B01----:R-:W-:Y:S01]  /*30500*/  ENDCOLLECTIVE ;  /* 0x000000000000791b */ /* 0x003fe20003800000 */
.L_x_2110:
        /* <DEDUP_REMOVED lines=20> */
.L_x_2111:
[----:B------:R-:W-:Y:S02]  /*30650*/  IMAD.MOV.U32 R13, RZ, RZ, R4 ;  /* 0x000000ffff0d7224 */ /* 0x000fe400078e0004 */
[----:B------:R-:W-:-:S07]  /*30660*/  IMAD.MOV.U32 R7, RZ, RZ, R14 ;  /* 0x000000ffff077224 */ /* 0x000fce00078e000e */
[----:B------:R-:W-:Y:S05]  /*30670*/  WARPSYNC.COLLECTIVE R15, `(.L_x_2112) ;  /* 0x000000000f087348 */ /* 0x000fea0003c00000 */
[----:B------:R0:W1:Y:S02]  /*30680*/  SHFL.IDX P6, R14, R13, R12, R11 ;  /* 0x0000000c0d0e7389 */ /* 0x00006400000c000b */
[----:B01----:R-:W-:Y:S01]  /*30690*/  ENDCOLLECTIVE ;  /* 0x000000000000791b */ /* 0x003fe20003800000 */
.L_x_2112:
        /* <DEDUP_REMOVED lines=18> */
.L_x_2113:
[----:B------:R-:W-:Y:S02]  /*307c0*/  IMAD.MOV.U32 R13, RZ, RZ, R4 ;  /* 0x000000ffff0d7224 */ /* 0x000fe400078e0004 */
[----:B------:R-:W-:-:S07]  /*307d0*/  IMAD.MOV.U32 R5, RZ, RZ, R14 ;  /* 0x000000ffff057224 */ /* 0x000fce00078e000e */
[----:B------:R-:W-:Y:S05]  /*307e0*/  WARPSYNC.COLLECTIVE R15, `(.L_x_2114) ;  /* 0x000000000f087348 */ /* 0x000fea0003c00000 */
[----:B------:R0:W1:Y:S02]  /*307f0*/  SHFL.IDX P6, R14, R13, R12, R11 ;  /* 0x0000000c0d0e7389 */ /* 0x00006400000c000b */
[----:B01----:R-:W-:Y:S01]  /*30800*/  ENDCOLLECTIVE ;  /* 0x000000000000791b */ /* 0x003fe20003800000 */
.L_x_2114:
[----:B------:R-:W-:Y:S01]  /*30810*/  IMAD.MOV.U32 R3, RZ, RZ, R14 ;  /* 0x000000ffff037224 */ /* 0x000fe200078e000e */
[----:B------:R-:W-:Y:S06]  /*30820*/  BRA `(.L_x_2115) ;  /* 0xffffff9000687947 */ /* 0x000fec000383ffff */
.L_x_1925:
[----:B---3--:R3:W4:Y:S02]  /*30830*/  SYNCS.PHASECHK.TRANS64.TRYWAIT P0, [R18+URZ+0x30820], R0 ;  /* 0x03082000120075a7 */ /* 0x008724000800017f */
[----:B----4-:R-:W-:Y:S05]  /*30840*/  @!P0 NANOSLEEP.SYNCS 0x989680 ;  /* 0x009896800000895d */ /* 0x010fea0003900000 */
[----:B------:R-:W4:Y:S02]  /*30850*/  @!P0 SYNCS.PHASECHK.TRANS64 P0, [R18+URZ+0x30820], R0 ;  /* 0x03082000120085a7 */ /* 0x000f24000800007f */
[----:B----4-:R-:W-:Y:S05]  /*30860*/  @!P0 BRA `(.L_x_1925) ;  /* 0xfffffffc00f08947 */ /* 0x010fea000383ffff */
[----:B------:R-:W-:Y:S05]  /*30870*/  BRA `(.L_x_2116) ;  /* 0xffffff9000e47947 */ /* 0x000fea000383ffff */
.L_x_1934:
[----:B-1----:R1:W2:Y:S02]  /*30880*/  SYNCS.PHASECHK.TRANS64.TRYWAIT P0, [R3+URZ+0x30840], R2 ;  /* 0x03084002030075a7 */ /* 0x0022a4000800017f */
[----:B--2---:R-:W-:Y:S05]  /*30890*/  @!P0 NANOSLEEP.SYNCS 0x989680 ;  /* 0x009896800000895d */ /* 0x004fea0003900000 */
[----:B------:R-:W2:Y:S02]  /*308a0*/  @!P0 SYNCS.PHASECHK.TRANS64 P0, [R3+URZ+0x30840], R2 ;  /* 0x03084002030085a7 */ /* 0x000ea4000800007f */
[----:B--2---:R-:W-:Y:S05]  /*308b0*/  @!P0 BRA `(.L_x_1934) ;  /* 0xfffffffc00f08947 */ /* 0x004fea000383ffff */
[----:B------:R-:W-:Y:S05]  /*308c0*/  BRA `(.L_x_2117) ;  /* 0xffffff9400dc7947 */ /* 0x000fea000383ffff */
.L_x_1942:
[----:B0-----:R0:W1:Y:S02]  /*308d0*/  SYNCS.PHASECHK.TRANS64.TRYWAIT P0, [R2+URZ+0x30860], R3 ;  /* 0x03086003020075a7 */ /* 0x001064000800017f */
[----:B-1----:R-:W-:Y:S05]  /*308e0*/  @!P0 NANOSLEEP.SYNCS 0x989680 ;  /* 0x009896800000895d */ /* 0x002fea0003900000 */
[----:B------:R-:W1:Y:S02]  /*308f0*/  @!P0 SYNCS.PHASECHK.TRANS64 P0, [R2+URZ+0x30860], R3 ;  /* 0x03086003020085a7 */ /* 0x000e64000800007f */
[----:B-1----:R-:W-:Y:S05]  /*30900*/  @!P0 BRA `(.L_x_1942) ;  /* 0xfffffffc00f08947 */ /* 0x002fea000383ffff */
[----:B------:R-:W-:Y:S05]  /*30910*/  BRA `(.L_x_2118) ;  /* 0xffffff9c002c7947 */ /* 0x000fea000383ffff */
.L_x_1954:
[----:B-1----:R1:W2:Y:S02]  /*30920*/  SYNCS.PHASECHK.TRANS64.TRYWAIT P0, [R3+URZ+0x30840], R2 ;  /* 0x03084002030075a7 */ /* 0x0022a4000800017f */
[----:B--2---:R-:W-:Y:S05]  /*30930*/  @!P0 NANOSLEEP.SYNCS 0x989680 ;  /* 0x009896800000895d */ /* 0x004fea0003900000 */
[----:B------:R-:W2:Y:S02]  /*30940*/  @!P0 SYNCS.PHASECHK.TRANS64 P0, [R3+URZ+0x30840], R2 ;  /* 0x03084002030085a7 */ /* 0x000ea4000800007f */
[----:B--2---:R-:W-:Y:S05]  /*30950*/  @!P0 BRA `(.L_x_1954) ;  /* 0xfffffffc00f08947 */ /* 0x004fea000383ffff */
[----:B------:R-:W-:Y:S05]  /*30960*/  BRA `(.L_x_2119) ;  /* 0xffffffa4003c7947 */ /* 0x000fea000383ffff */
.L_x_1962:
[----:B0-----:R0:W1:Y:S02]  /*30970*/  SYNCS.PHASECHK.TRANS64.TRYWAIT P0, [R2+URZ+0x30860], R3 ;  /* 0x03086003020075a7 */ /* 0x001064000800017f */
[----:B-1----:R-:W-:Y:S05]  /*30980*/  @!P0 NANOSLEEP.SYNCS 0x989680 ;  /* 0x009896800000895d */ /* 0x002fea0003900000 */
[----:B------:R-:W1:Y:S02]  /*30990*/  @!P0 SYNCS.PHASECHK.TRANS64 P0, [R2+URZ+0x30860], R3 ;  /* 0x03086003020085a7 */ /* 0x000e64000800007f */
[----:B-1----:R-:W-:Y:S05]  /*309a0*/  @!P0 BRA `(.L_x_1962) ;  /* 0xfffffffc00f08947 */ /* 0x002fea000383ffff */
[----:B------:R-:W-:Y:S05]  /*309b0*/  BRA `(.L_x_2120) ;  /* 0xffffffa8008c7947 */ /* 0x000fea000383ffff */
.L_x_1974:
[----:B--2---:R2:W3:Y:S02]  /*309c0*/  SYNCS.PHASECHK.TRANS64.TRYWAIT P0, [R3+URZ+0x30840], R2 ;  /* 0x03084002030075a7 */ /* 0x0044e4000800017f */
[----:B---3--:R-:W-:Y:S05]  /*309d0*/  @!P0 NANOSLEEP.SYNCS 0x989680 ;  /* 0x009896800000895d */ /* 0x008fea0003900000 */
[----:B------:R-:W3:Y:S02]  /*309e0*/  @!P0 SYNCS.PHASECHK.TRANS64 P0, [R3+URZ+0x30840], R2 ;  /* 0x03084002030085a7 */ /* 0x000ee4000800007f */
[----:B---3--:R-:W-:Y:S05]  /*309f0*/  @!P0 BRA `(.L_x_1974) ;  /* 0xfffffffc00f08947 */ /* 0x008fea000383ffff */
[----:B------:R-:W-:Y:S05]  /*30a00*/  BRA `(.L_x_2121) ;  /* 0xffffffb000787947 */ /* 0x000fea000383ffff */
.L_x_1982:
[----:B0-----:R0:W1:Y:S02]  /*30a10*/  SYNCS.PHASECHK.TRANS64.TRYWAIT P0, [R2+URZ+0x30860], R5 ;  /* 0x03086005020075a7 */ /* 0x001064000800017f */
[----:B-1----:R-:W-:Y:S05]  /*30a20*/  @!P0 NANOSLEEP.SYNCS 0x989680 ;  /* 0x009896800000895d */ /* 0x002fea0003900000 */
[----:B------:R-:W1:Y:S02]  /*30a30*/  @!P0 SYNCS.PHASECHK.TRANS64 P0, [R2+URZ+0x30860], R5 ;  /* 0x03086005020085a7 */ /* 0x000e64000800007f */
[----:B-1----:R-:W-:Y:S05]  /*30a40*/  @!P0 BRA `(.L_x_1982) ;  /* 0xfffffffc00f08947 */ /* 0x002fea000383ffff */
[----:B------:R-:W-:Y:S05]  /*30a50*/  BRA `(.L_x_2122) ;  /* 0xffffffb400c47947 */ /* 0x000fea000383ffff */
.L_x_1996:
[----:B---3--:R3:W4:Y:S02]  /*30a60*/  SYNCS.PHASECHK.TRANS64.TRYWAIT P0, [R0+URZ+0x30860], R2 ;  /* 0x03086002000075a7 */ /* 0x008724000800017f */
[----:B----4-:R-:W-:Y:S05]  /*30a70*/  @!P0 NANOSLEEP.SYNCS 0x989680 ;  /* 0x009896800000895d */ /* 0x010fea0003900000 */
[----:B------:R-:W4:Y:S02]  /*30a80*/  @!P0 SYNCS.PHASECHK.TRANS64 P0, [R0+URZ+0x30860], R2 ;  /* 0x03086002000085a7 */ /* 0x000f24000800007f */
[----:B----4-:R-:W-:Y:S05]  /*30a90*/  @!P0 BRA `(.L_x_1996) ;  /* 0xfffffffc00f08947 */ /* 0x010fea000383ffff */
[----:B------:R-:W-:Y:S05]  /*30aa0*/  BRA `(.L_x_2123) ;  /* 0xffffffbc00947947 */ /* 0x000fea000383ffff */
.L_x_2006:
[----:B-1-3--:R-:W3:Y:S01]  /*30ab0*/  LDL R0, [R1] ;  /* 0x0000000001007983 */ /* 0x00aee20000100800 */
[----:B------:R-:W-:Y:S01]  /*30ac0*/  BSSY B0, `(.L_x_2124) ;  /* 0x0000008000007945 */ /* 0x000fe20003800000 */
[----:B------:R-:W-:Y:S02]  /*30ad0*/  IMAD.MOV.U32 R12, RZ, RZ, RZ ;  /* 0x000000ffff0c7224 */ /* 0x000fe400078e00ff */
[----:B0-----:R-:W-:Y:S02]  /*30ae0*/  IMAD.MOV.U32 R11, RZ, RZ, 0x1f ;  /* 0x0000001fff0b7424 */ /* 0x001fe400078e00ff */
[----:B------:R-:W-:Y:S02]  /*30af0*/  IMAD.MOV.U32 R15, RZ, RZ, -0x1 ;  /* 0xffffffffff0f7424 */ /* 0x000fe400078e00ff */
[----:B---3--:R-:W-:-:S07]  /*30b00*/  IMAD.MOV.U32 R13, RZ, RZ, R0 ;  /* 0x000000ffff0d7224 */ /* 0x008fce00078e0000 */
[----:B--2---:R-:W-:Y:S05]  /*30b10*/  WARPSYNC.COLLECTIVE R15, `(.L_x_2125) ;  /* 0x000000000f087348 */ /* 0x004fea0003c00000 */
[----:B------:R0:W1:Y:S02]  /*30b20*/  SHFL.IDX P6, R14, R13, R12, R11 ;  /* 0x0000000c0d0e7389 */ /* 0x00006400000c000b */
[----:B012---:R-:W-:Y:S01]  /*30b30*/  ENDCOLLECTIVE ;  /* 0x000000000000791b */ /* 0x007fe20003800000 */
.L_x_2125:
[----:B------:R-:W-:Y:S05]  /*30b40*/  BSYNC B0 ;  /* 0x0000000000007941 */ /* 0x000fea0003800000 */
.L_x_2124:
        /* <DEDUP_REMOVED lines=10> */
.L_x_2126:
        /* <DEDUP_REMOVED lines=17> */
[----:B------:R-:W-:Y:S02]  /*30d00*/  IMAD.MOV.U32 R8, RZ, RZ, RZ ;  /* 0x000000ffff087224 */ /* 0x000fe400078e00ff */
[----:B---3--:R-:W-:Y:S01]  /*30d10*/  @!P0 IMAD.MOV.U32 R6, RZ, RZ, R2 ;  /* 0x000000ffff068224 */ /* 0x008fe200078e0002 */
[----:B------:R-:W-:-:S03]  /*30d20*/  ISETP.GE.U32.AND P0, PT, R16, 0x2, PT ;  /* 0x000000021000780c */ /* 0x000fc60003f06070 */
[----:B------:R-:W-:-:S04]  /*30d30*/  IMAD R2, R6, R4, RZ ;  /* 0x0000000406027224 */ /* 0x000fc800078e02ff */
[----:B------:R-:W-:-:S07]  /*30d40*/  IMAD.MOV.U32 R13, RZ, RZ, R2 ;  /* 0x000000ffff0d7224 */ /* 0x000fce00078e0002 */
[----:B------:R-:W-:Y:S05]  /*30d50*/  WARPSYNC.COLLECTIVE R15, `(.L_x_2127) ;  /* 0x000000000f087348 */ /* 0x000fea0003c00000 */
[----:B------:R0:W1:Y:S02]  /*30d60*/  SHFL.UP P6, R14, R13, R12, R11 ;  /* 0x0400000c0d0e7389 */ /* 0x00006400000c000b */
[----:B01----:R-:W-:Y:S01]  /*30d70*/  ENDCOLLECTIVE ;  /* 0x000000000000791b */ /* 0x003fe20003800000 */
.L_x_2127:
        /* <DEDUP_REMOVED lines=9> */
.L_x_2128:
        /* <DEDUP_REMOVED lines=8> */
.L_x_2129:
        /* <DEDUP_REMOVED lines=8> */
.L_x_2130:
        /* <DEDUP_REMOVED lines=8> */
.L_x_2131:
        /* <DEDUP_REMOVED lines=9> */
.L_x_2132:
[----:B------:R-:W-:Y:S01]  /*31020*/  IMAD.MOV.U32 R9, RZ, RZ, R14 ;  /* 0x000000ffff097224 */ /* 0x000fe200078e000e */
[----:B------:R-:W-:Y:S06]  /*31030*/  BRA `(.L_x_2133) ;  /* 0xffffffc000987947 */ /* 0x000fec000383ffff */
.L_x_2009:
        /* <DEDUP_REMOVED lines=8> */
.L_x_2135:
[----:B------:R-:W-:Y:S05]  /*310c0*/  BSYNC B0 ;  /* 0x0000000000007941 */ /* 0x000fea0003800000 */
.L_x_2134:
[----:B------:R-:W-:Y:S01]  /*310d0*/  IMAD.MOV.U32 R3, RZ, RZ, R14 ;  /* 0x000000ffff037224 */ /* 0x000fe200078e000e */
[----:B------:R-:W-:Y:S01]  /*310e0*/  LOP3.LUT P4, RZ, R19, 0x1, RZ, 0xc0, !PT ;  /* 0x0000000113ff7812 */ /* 0x000fe2000788c0ff */
        /* <DEDUP_REMOVED lines=9> */
.L_x_2136:
        /* <DEDUP_REMOVED lines=8> */
.L_x_2137:
        /* <DEDUP_REMOVED lines=8> */
.L_x_2138:
        /* <DEDUP_REMOVED lines=8> */
.L_x_2139:
        /* <DEDUP_REMOVED lines=9> */
.L_x_2140:
[----:B------:R-:W-:Y:S01]  /*31390*/  IMAD.MOV.U32 R9, RZ, RZ, R14 ;  /* 0x000000ffff097224 */ /* 0x000fe200078e000e */
[----:B------:R-:W-:Y:S06]  /*313a0*/  BRA `(.L_x_2141) ;  /* 0xffffffc0006c7947 */ /* 0x000fec000383ffff */
.L_x_2011:
[----:B------:R-:W-:Y:S01]  /*313b0*/  BSSY B0, `(.L_x_2142) ;  /* 0x0000006000007945 */ /* 0x000fe20003800000 */
[----:B------:R-:W-:Y:S01]  /*313c0*/  PLOP3.LUT P6, PT, P6, PT, PT, 0x8, 0x0 ;  /* 0x000000000000781c */ /* 0x000fe200037ce170 */
[----:B------:R-:W-:-:S12]  /*313d0*/  IMAD.MOV.U32 R15, RZ, RZ, -0x1 ;  /* 0xffffffffff0f7424 */ /* 0x000fd800078e00ff */
[----:B0-----:R-:W-:Y:S05]  /*313e0*/  WARPSYNC.COLLECTIVE R15, `(.L_x_2143) ;  /* 0x000000000f087348 */ /* 0x001fea0003c00000 */
[----:B------:R-:W-:Y:S01]  /*313f0*/  VOTE.ANY R14, PT, P6 ;  /* 0x00000000000e7806 */ /* 0x000fe200030e0100 */
[----:B0-----:R-:W-:Y:S06]  /*31400*/  ENDCOLLECTIVE ;  /* 0x000000000000791b */ /* 0x001fec0003800000 */
.L_x_2143:
[----:B------:R-:W-:Y:S05]  /*31410*/  BSYNC B0 ;  /* 0x0000000000007941 */ /* 0x000fea0003800000 */
.L_x_2142:
        /* <DEDUP_REMOVED lines=10> */
.L_x_2144:
[----:B------:R-:W-:Y:S02]  /*314c0*/  IMAD.MOV.U32 R13, RZ, RZ, R6 ;  /* 0x000000ffff0d7224 */ /* 0x000fe400078e0006 */
[----:B------:R-:W-:-:S07]  /*314d0*/  IMAD.MOV.U32 R4, RZ, RZ, R14 ;  /* 0x000000ffff047224 */ /* 0x000fce00078e000e */
[----:B------:R-:W-:Y:S05]  /*314e0*/  WARPSYNC.COLLECTIVE R15, `(.L_x_2145) ;  /* 0x000000000f087348 */ /* 0x000fea0003c00000 */
[----:B------:R0:W1:Y:S02]  /*314f0*/  SHFL.IDX P6, R14, R13, R12, R11 ;  /* 0x0000000c0d0e7389 */ /* 0x00006400000c000b */
[----:B01----:R-:W-:Y:S01]  /*31500*/  ENDCOLLECTIVE ;  /* 0x000000000000791b */ /* 0x003fe20003800000 */
.L_x_2145:
[----:B------:R-:W-:Y:S02]  /*31510*/  IMAD.MOV.U32 R6, RZ, RZ, R14 ;  /* 0x000000ffff067224 */ /* 0x000fe400078e000e */
[----:B------:R-:W-:-:S05]  /*31520*/  IMAD.IADD R10, R3, 0x1, R10 ;  /* 0x00000001030a7824 */ /* 0x000fca00078e020a */
[----:B------:R2:W-:Y:S01]  /*31530*/  STL [R1+0xc], R10 ;  /* 0x00000c0a01007387 */ /* 0x0005e20000100800 */
[----:B------:R-:W-:Y:S05]  /*31540*/  BRA `(.L_x_2146) ;  /* 0xffffffc0004c7947 */ /* 0x000fea000383ffff */
.L_x_2013:
[----:B------:R-:W-:Y:S01]  /*31550*/  BSSY B0, `(.L_x_2147) ;  /* 0x0000008000007945 */ /* 0x000fe20003800000 */
[----:B------:R-:W-:Y:S02]  /*31560*/  IMAD.MOV.U32 R13, RZ, RZ, R7 ;  /* 0x000000ffff0d7224 */ /* 0x000fe400078e0007 */
[----:B------:R-:W-:Y:S02]  /*31570*/  IMAD.MOV.U32 R12, RZ, RZ, R3 ;  /* 0x000000ffff0c7224 */ /* 0x000fe400078e0003 */
[----:B------:R-:W-:Y:S02]  /*31580*/  IMAD.MOV.U32 R11, RZ, RZ, 0x1f ;  /* 0x0000001fff0b7424 */ /* 0x000fe400078e00ff */
[----:B------:R-:W-:-:S07]  /*31590*/  IMAD.MOV.U32 R15, RZ, RZ, -0x1 ;  /* 0xffffffffff0f7424 */ /* 0x000fce00078e00ff */
[----:B0-2---:R-:W-:Y:S05]  /*315a0*/  WARPSYNC.COLLECTIVE R15, `(.L_x_2148) ;  /* 0x000000000f087348 */ /* 0x005fea0003c00000 */
[----:B------:R1:W3:Y:S02]  /*315b0*/  SHFL.IDX P6, R14, R13, R12, R11 ;  /* 0x0000000c0d0e7389 */ /* 0x0002e400000c000b */
[----:B0123--:R-:W-:Y:S01]  /*315c0*/  ENDCOLLECTIVE ;  /* 0x000000000000791b */ /* 0x00ffe20003800000 */
.L_x_2148:
[----:B------:R-:W-:Y:S05]  /*315d0*/  BSYNC B0 ;  /* 0x0000000000007941 */ /* 0x000fea0003800000 */
.L_x_2147:
[----:B------:R-:W-:Y:S01]  /*315e0*/  IMAD.MOV.U32 R3, RZ, RZ, R14 ;  /* 0x000000ffff037224 */ /* 0x000fe200078e000e */
[----:B------:R-:W-:Y:S06]  /*315f0*/  BRA `(.L_x_2149) ;  /* 0xffffffc000387947 */ /* 0x000fec000383ffff */
.L_x_2019:
[----:B0-----:R0:W1:Y:S02]  /*31600*/  SYNCS.PHASECHK.TRANS64.TRYWAIT P0, [R0+URZ+0x30820], R3 ;  /* 0x03082003000075a7 */ /* 0x001064000800017f */
[----:B-1----:R-:W-:Y:S05]  /*31610*/  @!P0 NANOSLEEP.SYNCS 0x989680 ;  /* 0x009896800000895d */ /* 0x002fea0003900000 */
[----:B------:R-:W1:Y:S02]  /*31620*/  @!P0 SYNCS.PHASECHK.TRANS64 P0, [R0+URZ+0x30820], R3 ;  /* 0x03082003000085a7 */ /* 0x000e64000800007f */
[----:B-1----:R-:W-:Y:S05]  /*31630*/  @!P0 BRA `(.L_x_2019) ;  /* 0xfffffffc00f08947 */ /* 0x002fea000383ffff */
[----:B------:R-:W-:Y:S05]  /*31640*/  BRA `(.L_x_2150) ;  /* 0xffffffc800d87947 */ /* 0x000fea000383ffff */
.L_x_2020:
        /* <DEDUP_REMOVED lines=11> */
.L_x_2152:
[----:B------:R-:W-:Y:S05]  /*31700*/  BSYNC B0 ;  /* 0x0000000000007941 */ /* 0x000fea0003800000 */
.L_x_2151:
[----:B------:R-:W-:Y:S05]  /*31710*/  BRA `(.L_x_2153) ;  /* 0xffffffc800c07947 */ /* 0x000fea000383ffff */
.L_x_2021:
[----:B------:R-:W-:Y:S01]  /*31720*/  BSSY B0, `(.L_x_2154) ;  /* 0x0000006000007945 */ /* 0x000fe20003800000 */
[----:B------:R-:W-:-:S07]  /*31730*/  IMAD.MOV.U32 R15, RZ, RZ, -0x1 ;  /* 0xffffffffff0f7424 */ /* 0x000fce00078e00ff */
[----:B01----:R-:W-:Y:S05]  /*31740*/  WARPSYNC.COLLECTIVE R15, `(.L_x_2155) ;  /* 0x000000000f0c7348 */ /* 0x003fea0003c00000 */
[----:B------:R-:W-:Y:S02]  /*31750*/  ELECT P6, UR62, PT ;  /* 0x00000000003e782f */ /* 0x000fe400038c0000 */
[----:B------:R-:W-:Y:S01]  /*31760*/  MOV R14, UR62 ;  /* 0x0000003e000e7c02 */ /* 0x000fe20008000f00 */
[----:B01----:R-:W-:Y:S10]  /*31770*/  ENDCOLLECTIVE ;  /* 0x000000000000791b */ /* 0x003ff40003800000 */
.L_x_2155:
[----:B------:R-:W-:Y:S05]  /*31780*/  BSYNC B0 ;  /* 0x0000000000007941 */ /* 0x000fea0003800000 */
.L_x_2154:
[----:B------:R-:W-:Y:S05]  /*31790*/  BRA `(.L_x_2156) ;  /* 0xffffffc800b47947 */ /* 0x000fea000383ffff */
.L_x_2023:
[----:B0-----:R0:W1:Y:S02]  /*317a0*/  SYNCS.PHASECHK.TRANS64.TRYWAIT P0, [R6+URZ], R5 ;  /* 0x00000005060075a7 */ /* 0x001064000800017f */
[----:B-1----:R-:W-:Y:S05]  /*317b0*/  @!P0 NANOSLEEP.SYNCS 0x989680 ;  /* 0x009896800000895d */ /* 0x002fea0003900000 */
[----:B------:R-:W1:Y:S02]  /*317c0*/  @!P0 SYNCS.PHASECHK.TRANS64 P0, [R6+URZ], R5 ;  /* 0x00000005060085a7 */ /* 0x000e64000800007f */
[----:B-1----:R-:W-:Y:S05]  /*317d0*/  @!P0 BRA `(.L_x_2023) ;  /* 0xfffffffc00f08947 */ /* 0x002fea000383ffff */
[----:B------:R-:W-:Y:S05]  /*317e0*/  BRA `(.L_x_2157) ;  /* 0xffffffc800f87947 */ /* 0x000fea000383ffff */
.L_x_2024:
[----:B-1----:R1:W2:Y:S02]  /*317f0*/  SYNCS.PHASECHK.TRANS64.TRYWAIT P0, [R7+URZ], R2 ;  /* 0x00000002070075a7 */ /* 0x0022a4000800017f */
[----:B--2---:R-:W-:Y:S05]  /*31800*/  @!P0 NANOSLEEP.SYNCS 0x989680 ;  /* 0x009896800000895d */ /* 0x004fea0003900000 */
[----:B------:R-:W2:Y:S02]  /*31810*/  @!P0 SYNCS.PHASECHK.TRANS64 P0, [R7+URZ], R2 ;  /* 0x00000002070085a7 */ /* 0x000ea4000800007f */
[----:B--2---:R-:W-:Y:S05]  /*31820*/  @!P0 BRA `(.L_x_2024) ;  /* 0xfffffffc00f08947 */ /* 0x004fea000383ffff */
[----:B------:R-:W-:Y:S05]  /*31830*/  BRA `(.L_x_2158) ;  /* 0xffffffc800ec7947 */ /* 0x000fea000383ffff */
.L_x_2026:
[----:B--2---:R2:W3:Y:S02]  /*31840*/  SYNCS.PHASECHK.TRANS64.TRYWAIT P0, [R4+URZ], R5 ;  /* 0x00000005040075a7 */ /* 0x0044e4000800017f */
[----:B---3--:R-:W-:Y:S05]  /*31850*/  @!P0 NANOSLEEP.SYNCS 0x989680 ;  /* 0x009896800000895d */ /* 0x008fea0003900000 */
[----:B------:R-:W3:Y:S02]  /*31860*/  @!P0 SYNCS.PHASECHK.TRANS64 P0, [R4+URZ], R5 ;  /* 0x00000005040085a7 */ /* 0x000ee4000800007f */
[----:B---3--:R-:W-:Y:S05]  /*31870*/  @!P0 BRA `(.L_x_2026) ;  /* 0xfffffffc00f08947 */ /* 0x008fea000383ffff */
[----:B------:R-:W-:Y:S05]  /*31880*/  BRA `(.L_x_2159) ;  /* 0xffffffc800f47947 */ /* 0x000fea000383ffff */
.L_x_2160:
        /* <DEDUP_REMOVED lines=15> */
.L_x_14844:


//--------------------- .text._ZN7cutlass13device_kernelIN5flash11enable_sm90INS1_16FlashAttnFwdSm90INS1_25CollectiveMainloopFwdSm90ILi2EN4cute5tupleIJNS5_1CILi1EEES8_S8_EEENS6_IJNS7_ILi128EEENS7_ILi80EEENS7_ILi256EEEEEELi256ENS_10bfloat16_tEfNS_4arch4Sm90ELb1ELb0ELb0ELb0ELb0ELb0ELb0ELb1ELb1ELb1ELb1ELb0EEENS1_21CollectiveEpilogueFwdINS6_IJSA_SC_SB_EEES9_SE_SG_Li256ELb0ELb1ELb1ELb0EEENS1_19SingleTileSchedulerILb0ELb1ELb1ELi128EEEEEEEEEvNT_6ParamsE --------------------------
	.section	.text._ZN7cutlass13device_kernelIN5flash11enable_sm90INS1_16FlashAttnFwdSm90INS1_25CollectiveMainloopFwdSm90ILi2EN4cute5tupleIJNS5_1CILi1EEES8_S8_EEENS6_IJNS7_ILi128EEENS7_ILi80EEENS7_ILi256EEEEEELi256ENS_10bfloat16_tEfNS_4arch4Sm90ELb1ELb0ELb0ELb0ELb0ELb0ELb0ELb1ELb1ELb1ELb1ELb0EEENS1_21CollectiveEpilogueFwdINS6_IJSA_SC_SB_EEES9_SE_SG_Li256ELb0ELb1ELb1ELb0EEENS1_19SingleTileSchedulerILb0ELb1ELb1ELi128EEEEEEEEEvNT_6ParamsE,"ax",@progbits
	.align	128
.text._ZN7cutlass13device_kernelIN5flash11enable_sm90INS1_16FlashAttnFwdSm90INS1_25CollectiveMainloopFwdSm90ILi2EN4cute5tupleIJNS5_1CILi1EEES8_S8_EEENS6_IJNS7_ILi128EEENS7_ILi80EEENS7_ILi256EEEEEELi256ENS_10bfloat16_tEfNS_4arch4Sm90ELb1ELb0ELb0ELb0ELb0ELb0ELb0ELb1ELb1ELb1ELb1ELb0EEENS1_21CollectiveEpilogueFwdINS6_IJSA_SC_SB_EEES9_SE_SG_Li256ELb0ELb1ELb1ELb0EEENS1_19SingleTileSchedulerILb0ELb1ELb1ELi128EEEEEEEEEvNT_6ParamsE:
        .type           _ZN7cutlass13device_kernelIN5flash11enable_sm90INS1_16FlashAttnFwdSm90INS1_25CollectiveMainloopFwdSm90ILi2EN4cute5tupleIJNS5_1CILi1EEES8_S8_EEENS6_IJNS7_ILi128EEENS7_ILi80EEENS7_ILi256EEEEEELi256ENS_10bfloat16_tEfNS_4arch4Sm90ELb1ELb0ELb0ELb0ELb0ELb0ELb0ELb1ELb1ELb1ELb1ELb0EEENS1_21CollectiveEpilogueFwdINS6_IJSA_SC_SB_EEES9_SE_SG_Li256ELb0ELb1ELb1ELb0EEENS1_19SingleTileSchedulerILb0ELb1ELb1ELi128EEEEEEEEEvNT_6ParamsE,@function
        .size           _ZN7cutlass13device_kernelIN5flash11enable_sm90INS1_16FlashAttnFwdSm90INS1_25CollectiveMainloopFwdSm90ILi2EN4cute5tupleIJNS5_1CILi1EEES8_S8_EEENS6_IJNS7_ILi128EEENS7_ILi80EEENS7_ILi256EEEEEELi256ENS_10bfloat16_tEfNS_4arch4Sm90ELb1ELb0ELb0ELb0ELb0ELb0ELb0ELb1ELb1ELb1ELb1ELb0EEENS1_21CollectiveEpilogueFwdINS6_IJSA_SC_SB_EEES9_SE_SG_Li256ELb0ELb1ELb1ELb0EEENS1_19SingleTileSchedulerILb0ELb1ELb1ELi128EEEEEEEEEvNT_6ParamsE,(.L_x_14845 - _ZN7cutlass13device_kernelIN5flash11enable_sm90INS1_16FlashAttnFwdSm90INS1_25CollectiveMainloopFwdSm90ILi2EN4cute5tupleIJNS5_1CILi1EEES8_S8_EEENS6_IJNS7_ILi128EEENS7_ILi80EEENS7_ILi256EEEEEELi256ENS_10bfloat16_tEfNS_4arch4Sm90ELb1ELb0ELb0ELb0ELb0ELb0ELb0ELb1ELb1ELb1ELb1ELb0EEENS1_21CollectiveEpilogueFwdINS6_IJSA_SC_SB_EEES9_SE_SG_Li256ELb0ELb1ELb1ELb0EEENS1_19SingleTileSchedulerILb0ELb1ELb1ELi128EEEEEEEEEvNT_6ParamsE)
        .other          _ZN7cutlass13device_kernelIN5flash11enable_sm90INS1_16FlashAttnFwdSm90INS1_25CollectiveMainloopFwdSm90ILi2EN4cute5tupleIJNS5_1CILi1EEES8_S8_EEENS6_IJNS7_ILi128EEENS7_ILi80EEENS7_ILi256EEEEEELi256ENS_10bfloat16_tEfNS_4arch4Sm90ELb1ELb0ELb0ELb0ELb0ELb0ELb0ELb1ELb1ELb1ELb1ELb0EEENS1_21CollectiveEpilogueFwdINS6_IJSA_SC_SB_EEES9_SE_SG_Li256ELb0ELb1ELb1ELb0EEENS1_19SingleTileSchedulerILb0ELb1ELb1ELi128EEEEEEEEEvNT_6ParamsE,@"STO_CUDA_ENTRY STV_DEFAULT"
_ZN7cutlass13device_kernelIN5flash11enable_sm90INS1_16FlashAttnFwdSm90INS1_25CollectiveMainloopFwdSm90ILi2EN4cute5tupleIJNS5_1CILi1EEES8_S8_EEENS6_IJNS7_ILi128EEENS7_ILi80EEENS7_ILi256EEEEEELi256ENS_10bfloat16_tEfNS_4arch4Sm90ELb1ELb0ELb0ELb0ELb0ELb0ELb0ELb1ELb1ELb1ELb1ELb0EEENS1_21CollectiveEpilogueFwdINS6_IJSA_SC_SB_EEES9_SE_SG_Li256ELb0ELb1ELb1ELb0EEENS1_19SingleTileSchedulerILb0ELb1ELb1ELi128EEEEEEEEEvNT_6ParamsE:
        /* <DEDUP_REMOVED lines=17> */
.L_x_2162:
[----:B------:R-:W-:Y:S05]  /*0110*/  BSYNC B0 ;  /* 0x0000000000007941 */ /* 0x000fea0003800000 */
.L_x_2161:
        /* <DEDUP_REMOVED lines=40> */
.L_x_2163:
        /* <DEDUP_REMOVED lines=22> */
.L_x_2164:
        /* <DEDUP_REMOVED lines=18> */
.L_x_2165:
        /* <DEDUP_REMOVED lines=22> */
.L_x_2166:
        /* <DEDUP_REMOVED lines=22> */
.L_x_2167:
        /* <DEDUP_REMOVED lines=8> */
.L_x_2170:
        /* <DEDUP_REMOVED lines=18> */
[----:B------:R-:W0:Y:S01]  /*0a80*/  LDC R0, c[0x0][0x448] ;  /* 0x00011200ff007b82 */ /* 0x000e220000000800 */
[----:B------:R-:W1:Y:S01]  /*0a90*/  S2R R152, SR_CTAID.X ;  /* 0x0000000000987919 */ /* 0x000e620000002500 */
[----:B------:R-:W-:Y:S01]  /*0aa0*/  SHF.R.U32.HI R4, RZ, 0x10, R22 ;  /* 0x00000010ff047819 */ /* 0x000fe20000011616 */
[----:B------:R-:W-:Y:S01]  /*0ab0*/  IMAD.MOV.U32 R213, RZ, RZ, RZ ;  /* 0x000000ffffd57224 */ /* 0x000fe200078e00ff */
[----:B------:R-:W-:-:S04]  /*0ac0*/  LOP3.LUT R22, R22, 0xffff, RZ, 0xc0, !PT ;  /* 0x0000ffff16167812 */ /* 0x000fc800078ec0ff */
[----:B------:R-:W2:Y:S08]  /*0ad0*/  LDC.64 R8, c[0x0][0x418] ;  /* 0x00010600ff087b82 */ /* 0x000eb00000000a00 */
[----:B------:R-:W3:Y:S01]  /*0ae0*/  LDC R3, c[0x0][0x288] ;  /* 0x0000a200ff037b82 */ /* 0x000ee20000000800 */
[----:B0-----:R-:W-:-:S07]  /*0af0*/  ISETP.NE.AND P1, PT, R0, 0x1, PT ;  /* 0x000000010000780c */ /* 0x001fce0003f25270 */
[----:B------:R-:W0:Y:S01]  /*0b00*/  LDC R18, c[0x0][0x424] ;  /* 0x00010900ff127b82 */ /* 0x000e220000000800 */
[----:B--2---:R-:W-:-:S07]  /*0b10*/  ISETP.NE.U32.AND P0, PT, R8, RZ, PT ;  /* 0x000000ff0800720c */ /* 0x004fce0003f05070 */
[----:B------:R-:W2:Y:S01]  /*0b20*/  LDC R153, c[0x0][0x2f0] ;  /* 0x0000bc00ff997b82 */ /* 0x000ea20000000800 */
[----:B-1----:R-:W-:Y:S01]  /*0b30*/  IMAD.SHL.U32 R152, R152, 0x80, RZ ;  /* 0x0000008098987824 */ /* 0x002fe200078e00ff */
[----:B------:R-:W-:-:S03]  /*0b40*/  ISETP.NE.AND.EX P0, PT, R9, RZ, PT, P0 ;  /* 0x000000ff0900720c */ /* 0x000fc60003f05300 */
[----:B------:R-:W-:Y:S01]  /*0b50*/  @P1 VIADD R0, R152, 0x7f ;  /* 0x0000007f98001836 */ /* 0x000fe20000000000 */
[----:B---3--:R-:W-:Y:S02]  /*0b60*/  IADD3 R3, -R3, 0x50, RZ ;  /* 0x0000005003037810 */ /* 0x008fe40007ffe1ff */
[----:B------:R-:W1:Y:S08]  /*0b70*/  @P1 LDC R5, c[0x0][0x44c] ;  /* 0x00011300ff051b82 */ /* 0x000e700000000800 */
[----:B------:R-:W3:Y:S01]  /*0b80*/  @P1 LDC R7, c[0x0][0x450] ;  /* 0x00011400ff071b82 */ /* 0x000ee20000000800 */
[----:B0-----:R-:W-:-:S02]  /*0b90*/  SEL R18, R18, 0x1, P0 ;  /* 0x0000000112127807 */ /* 0x001fc40000000000 */
[----:B------:R-:W-:-:S03]  /*0ba0*/  ISETP.NE.AND P0, PT, R4, RZ, PT ;  /* 0x000000ff0400720c */ /* 0x000fc60003f05270 */
[----:B--2---:R-:W-:Y:S02]  /*0bb0*/  IMAD R3, R18, R153, R3 ;  /* 0x0000009912037224 */ /* 0x004fe400078e0203 */
[----:B-1----:R-:W-:-:S08]  /*0bc0*/  @P1 IMAD.HI.U32 R2, R0, R5, RZ ;  /* 0x0000000500021227 */ /* 0x002fd000078e00ff */
[----:B------:R-:W0:Y:S01]  /*0bd0*/  @!P0 LDC R4, c[0x0][0x9f0] ;  /* 0x00027c00ff048b82 */ /* 0x000e220000000800 */
[----:B------:R-:W-:Y:S01]  /*0be0*/  VIADD R0, R152, 0x7f ;  /* 0x0000007f98007836 */ /* 0x000fe20000000000 */
[----:B---3--:R-:W-:Y:S01]  /*0bf0*/  @P1 SHF.R.U32.HI R0, RZ, R7, R2 ;  /* 0x00000007ff001219 */ /* 0x008fe20000011602 */
[----:B------:R-:W-:-:S04]  /*0c00*/  IMAD R2, R18, R153, 0x4f ;  /* 0x0000004f12027424 */ /* 0x000fc800078e0299 */
[----:B------:R-:W-:Y:S02]  /*0c10*/  IMAD.IADD R0, R3, 0x1, R0 ;  /* 0x0000000103007824 */ /* 0x000fe400078e0200 */
[----:B------:R-:W-:-:S04]  /*0c20*/  IMAD.HI R2, R2, 0x66666667, RZ ;  /* 0x6666666702027827 */ /* 0x000fc800078e02ff */
[----:B------:R-:W-:Y:S01]  /*0c30*/  IMAD.HI R0, R0, 0x66666667, RZ ;  /* 0x6666666700007827 */ /* 0x000fe200078e02ff */
[----:B------:R-:W-:-:S04]  /*0c40*/  SHF.R.U32.HI R3, RZ, 0x1f, R2 ;  /* 0x0000001fff037819 */ /* 0x000fc80000011602 */
[----:B------:R-:W-:Y:S02]  /*0c50*/  SHF.R.U32.HI R5, RZ, 0x1f, R0 ;  /* 0x0000001fff057819 */ /* 0x000fe40000011600 */
[----:B------:R-:W-:Y:S02]  /*0c60*/  LEA.HI.SX32 R3, R2, R3, 0x1b ;  /* 0x0000000302037211 */ /* 0x000fe400078fdaff */
[----:B------:R-:W-:-:S04]  /*0c70*/  LEA.HI.SX32 R0, R0, R5, 0x1b ;  /* 0x0000000500007211 */ /* 0x000fc800078fdaff */
[----:B------:R-:W-:-:S04]  /*0c80*/  VIMNMX R11, R3, R0, PT ;  /* 0x00000000030b7248 */ /* 0x000fc80003fe0100 */
[----:B------:R-:W-:-:S13]  /*0c90*/  ISETP.GE.AND P1, PT, R11, 0x1, PT ;  /* 0x000000010b00780c */ /* 0x000fda0003f26270 */
[----:B0-----:R-:W-:Y:S05]  /*0ca0*/  @!P1 BRA `(.L_x_2172) ;  /* 0x00000000006c9947 */ /* 0x001fea0003800000 */
[-C--:B------:R-:W-:Y:S02]  /*0cb0*/  IABS R7, R4.reuse ;  /* 0x0000000400077213 */ /* 0x080fe40000000000 */
[----:B------:R-:W-:Y:S02]  /*0cc0*/  IADD3 R5, R4, -0x1, R11 ;  /* 0xffffffff04057810 */ /* 0x000fe40007ffe00b */
[----:B------:R-:W0:Y:S01]  /*0cd0*/  I2F.RP R0, R7 ;  /* 0x0000000700007306 */ /* 0x000e220000209400 */
        /* <DEDUP_REMOVED lines=24> */
.L_x_2172:
[----:B------:R-:W0:Y:S01]  /*0e60*/  S2R R0, SR_TID.X ;  /* 0x0000000000007919 */ /* 0x000e220000002100 */
[-C--:B------:R-:W-:Y:S01]  /*0e70*/  IMAD R22, R22, R213.reuse, RZ ;  /* 0x000000d516167224 */ /* 0x080fe200078e02ff */
[----:B------:R-:W-:Y:S01]  /*0e80*/  PLOP3.LUT P0, PT, PT, PT, PT, 0x80, 0x0 ;  /* 0x000000000000781c */ /* 0x000fe20003f0f070 */
[----:B------:R-:W-:Y:S01]  /*0e90*/  IMAD.MOV.U32 R2, RZ, RZ, RZ ;  /* 0x000000ffff027224 */ /* 0x000fe200078e00ff */
[----:B------:R-:W-:Y:S02]  /*0ea0*/  CS2R R150, SRZ ;  /* 0x0000000000967805 */ /* 0x000fe4000001ff00 */
[----:B------:R-:W-:Y:S02]  /*0eb0*/  CS2R R148, SRZ ;  /* 0x0000000000947805 */ /* 0x000fe4000001ff00 */
[----:B------:R-:W-:Y:S02]  /*0ec0*/  VIADDMNMX R213, R22, R213, R11, PT ;  /* 0x000000d516d57246 */ /* 0x000fe4000380010b */
[----:B------:R-:W-:-:S02]  /*0ed0*/  CS2R R146, SRZ ;  /* 0x0000000000927805 */ /* 0x000fc4000001ff00 */
[----:B------:R-:W-:Y:S02]  /*0ee0*/  CS2R R144, SRZ ;  /* 0x0000000000907805 */ /* 0x000fe4000001ff00 */
[----:B------:R-:W-:Y:S02]  /*0ef0*/  CS2R R142, SRZ ;  /* 0x00000000008e7805 */ /* 0x000fe4000001ff00 */
[----:B------:R-:W-:Y:S02]  /*0f00*/  ISETP.GT.AND P1, PT, R213, R22, PT ;  /* 0x00000016d500720c */ /* 0x000fe40003f24270 */
        /* <DEDUP_REMOVED lines=21> */
[----:B0-----:R-:W-:Y:S01]  /*1060*/  VIADD R19, R0, 0xffffff80 ;  /* 0xffffff8000137836 */ /* 0x001fe20000000000 */
[----:B------:R-:W-:Y:S01]  /*1070*/  CS2R R98, SRZ ;  /* 0x0000000000627805 */ /* 0x000fe2000001ff00 */
[----:B------:R-:W-:Y:S01]  /*1080*/  IMAD.MOV.U32 R0, RZ, RZ, RZ ;  /* 0x000000ffff007224 */ /* 0x000fe200078e00ff */
        /* <DEDUP_REMOVED lines=37> */
[----:B------:R-:W-:Y:S01]  /*12e0*/  IMAD R153, R18, R153, RZ ;  /* 0x0000009912997224 */ /* 0x000fe200078e02ff */
        /* <DEDUP_REMOVED lines=36> */
.L_x_2174:
[----:B------:R-:W2:Y:S01]  /*1530*/  LDL.LU R17, [R1+0x14] ;  /* 0x0000140001117983 */ /* 0x000ea20000300800 */
[----:B------:R-:W-:Y:S02]  /*1540*/  R2UR UR4, R16 ;  /* 0x00000000100472ca */ /* 0x000fe400000e0000 */
[----:B------:R-:W-:-:S11]  /*1550*/  SHF.L.U32 R2, RZ, 0x1f, RZ ;  /* 0x0000001fff027819 */ /* 0x000fd600000006ff */
[----:B------:R-:W0:Y:S01]  /*1560*/  SYNCS.PHASECHK.TRANS64.TRYWAIT P1, [UR4+0x38800], R2 ;  /* 0x03880002ff0075a7 */ /* 0x000e220008020144 */
[----:B--2---:R-:W-:-:S04]  /*1570*/  LOP3.LUT R0, R17, 0x1, RZ, 0xfc, !PT ;  /* 0x0000000111007812 */ /* 0x004fc800078efcff */
[----:B------:R-:W-:Y:S01]  /*1580*/  ISETP.NE.AND P0, PT, R0, 0x3, PT ;  /* 0x000000030000780c */ /* 0x000fe20003f05270 */
[----:B0-----:R-:W-:-:S12]  /*1590*/  @!P1 BRA `(.L_x_2175) ;  /* 0x0000013400ac9947 */ /* 0x001fd80003800000 */
.L_x_2303:
[----:B------:R-:W-:Y:S05]  /*15a0*/  @!P0 BRA `(.L_x_2176) ;  /* 0x0000000000048947 */ /* 0x000fea0003800000 */
[----:B------:R-:W-:Y:S01]  /*15b0*/  BPT.TRAP 0x1 ;  /* 0x000000040000795c */ /* 0x000fe20000300000 */
.L_x_2176:
[----:B------:R-:W-:-:S13]  /*15c0*/  R2UR UR4, R16 ;  /* 0x00000000100472ca */ /* 0x000fda00000e0000 */
[----:B------:R1:W2:Y:S01]  /*15d0*/  SYNCS.PHASECHK.TRANS64.TRYWAIT P2, [UR4+0x38830], R2 ;  /* 0x03883002ff0075a7 */ /* 0x0002a20008040144 */
[----:B------:R-:W-:Y:S05]  /*15e0*/  @!P0 BRA `(.L_x_2177) ;  /* 0x0000000000048947 */ /* 0x000fea0003800000 */
[----:B------:R-:W-:Y:S01]  /*15f0*/  BPT.TRAP 0x1 ;  /* 0x000000040000795c */ /* 0x000fe20000300000 */
.L_x_2177:
[----:B------:R-:W3:Y:S01]  /*1600*/  S2R R0, SR_TID.X ;  /* 0x0000000000007919 */ /* 0x000ee20000002100 */
[----:B------:R-:W-:-:S04]  /*1610*/  MOV R4, UR36 ;  /* 0x0000002400047c02 */ /* 0x000fc80008000f00 */
[----:B------:R-:W-:Y:S02]  /*1620*/  LOP3.LUT R4, R4, 0x10000, RZ, 0xfc, !PT ;  /* 0x0001000004047812 */ /* 0x000fe400078efcff */
[----:B---3--:R-:W-:-:S04]  /*1630*/  LOP3.LUT R0, R0, 0x7f, RZ, 0xc0, !PT ;  /* 0x0000007f00007812 */ /* 0x008fc800078ec0ff */
[----:B------:R-:W-:Y:S01]  /*1640*/  ISETP.NE.AND P1, PT, R0, RZ, PT ;  /* 0x000000ff0000720c */ /* 0x000fe20003f25270 */
[----:B--2---:R-:W-:-:S12]  /*1650*/  @P2 BRA `(.L_x_2178) ;  /* 0x00000000000c2947 */ /* 0x004fd80003800000 */
[----:B------:R-:W-:-:S13]  /*1660*/  R2UR UR4, R16 ;  /* 0x00000000100472ca */ /* 0x000fda00000e0000 */
[----:B------:R-:W2:Y:S02]  /*1670*/  SYNCS.PHASECHK.TRANS64.TRYWAIT P2, [UR4+0x38830], R2 ;  /* 0x03883002ff0075a7 */ /* 0x000ea40008040144 */
[----:B--2---:R-:W-:Y:S05]  /*1680*/  @!P2 BRA `(.L_x_2179) ;  /* 0x00000134008ca947 */ /* 0x004fea0003800000 */
.L_x_2178:
[----:B------:R-:W-:Y:S05]  /*1690*/  WARPSYNC.ALL ;  /* 0x0000000000007948 */ /* 0x000fea0003800000 */
        /* <DEDUP_REMOVED lines=12> */
[----:B------:R-:W-:Y:S01]  /*1760*/  IMAD.U32 R13, RZ, RZ, UR21 ;  /* 0x00000015ff0d7e24 */ /* 0x000fe2000f8e00ff */
[----:B------:R-:W-:Y:S01]  /*1770*/  R2UR UR17, R5 ;  /* 0x00000000051172ca */ /* 0x000fe200000e0000 */
[----:B------:R-:W-:Y:S01]  /*1780*/  UIADD3 UR4, UR60, 0x24400, URZ ;  /* 0x000244003c047890 */ /* 0x000fe2000fffe03f */
[----:B------:R-:W-:Y:S01]  /*1790*/  R2UR UR6, R4 ;  /* 0x00000000040672ca */ /* 0x000fe200000e0000 */
[----:B------:R-:W-:Y:S01]  /*17a0*/  UMOV UR23, 0x40000040 ;  /* 0x4000004000177882 */ /* 0x000fe20000000000 */
[----:B------:R-:W-:Y:S01]  /*17b0*/  UMOV UR25, 0x40000040 ;  /* 0x4000004000197882 */ /* 0x000fe20000000000 */
[----:B------:R-:W-:Y:S01]  /*17c0*/  USHF.R.U32.HI UR4, URZ, 0x4, UR4 ;  /* 0x000000043f047899 */ /* 0x000fe20008011604 */
[----:B01----:R-:W0:Y:S01]  /*17d0*/  LDC R2, c[0x0][0x448] ;  /* 0x00011200ff027b82 */ /* 0x003e220000000800 */
[----:B------:R-:W-:Y:S01]  /*17e0*/  UMOV UR27, 0x40000040 ;  /* 0x40000040001b7882 */ /* 0x000fe20000000000 */
[----:B------:R-:W-:Y:S01]  /*17f0*/  UMOV UR29, 0x40000040 ;  /* 0x40000040001d7882 */ /* 0x000fe20000000000 */
[----:B------:R-:W-:Y:S01]  /*1800*/  ULOP3.LUT UR4, UR4, 0x3fff, URZ, 0xc0, !UPT ;  /* 0x00003fff04047892 */ /* 0x000fe2000f8ec03f */
[----:B------:R-:W-:Y:S01]  /*1810*/  LOP3.LUT R0, R65, 0xffffff80, RZ, 0xc0, !PT ;  /* 0xffffff8041007812 */ /* 0x000fe200078ec0ff */
[----:B------:R-:W-:Y:S01]  /*1820*/  UMOV UR31, 0x40000040 ;  /* 0x40000040001f7882 */ /* 0x000fe20000000000 */
[----:B------:R-:W-:Y:S01]  /*1830*/  UMOV UR33, 0x40000040 ;  /* 0x4000004000217882 */ /* 0x000fe20000000000 */
[----:B------:R-:W-:Y:S01]  /*1840*/  ULOP3.LUT UR61, UR4, 0x10000, URZ, 0xfc, !UPT ;  /* 0x00010000043d7892 */ /* 0x000fe2000f8efc3f */
[----:B------:R-:W-:Y:S01]  /*1850*/  LEA.HI R6, R66, R66, RZ, 0x1 ;  /* 0x0000004242067211 */ /* 0x000fe200078f08ff */
[----:B------:R-:W-:Y:S01]  /*1860*/  UIADD3 UR5, UR6, 0x2, URZ ;  /* 0x0000000206057890 */ /* 0x000fe2000fffe03f */
[----:B------:R-:W-:Y:S01]  /*1870*/  IMAD.IADD R0, R19, 0x1, -R0 ;  /* 0x0000000113007824 */ /* 0x000fe200078e0a00 */
[----:B------:R-:W-:Y:S01]  /*1880*/  UIADD3 UR4, UR61, 0x80, URZ ;  /* 0x000000803d047890 */ /* 0x000fe2000fffe03f */
[----:B------:R-:W-:Y:S01]  /*1890*/  LOP3.LUT R9, R6, 0x3fffffe, RZ, 0xc0, !PT ;  /* 0x03fffffe06097812 */ /* 0x000fe200078ec0ff */
[----:B------:R-:W-:Y:S01]  /*18a0*/  UIADD3 UR7, UR6, 0x4, URZ ;  /* 0x0000000406077890 */ /* 0x000fe2000fffe03f */
[----:B------:R-:W-:Y:S01]  /*18b0*/  LEA.HI R64, R64, R19, RZ, 0x2 ;  /* 0x0000001340407211 */ /* 0x000fe200078f10ff */
        /* <DEDUP_REMOVED lines=11> */
[----:B------:R-:W-:Y:S01]  /*1970*/  SHF.R.S32.HI R3, RZ, 0x1f, R0 ;  /* 0x0000001fff037819 */ /* 0x000fe20000011400 */
[----:B------:R-:W-:Y:S01]  /*1980*/  UMOV UR10, UR4 ;  /* 0x00000004000a7c82 */ /* 0x000fe20008000000 */
[----:B------:R-:W-:Y:S01]  /*1990*/  UIADD3 UR4, UR61, 0x180, URZ ;  /* 0x000001803d047890 */ /* 0x000fe2000fffe03f */
[----:B0-----:R-:W-:Y:S01]  /*19a0*/  ISETP.NE.AND P2, PT, R2, 0x1, PT ;  /* 0x000000010200780c */ /* 0x001fe20003f45270 */
[----:B------:R-:W-:Y:S01]  /*19b0*/  UIADD3 UR24, UR6, 0x406, URZ ;  /* 0x0000040606187890 */ /* 0x000fe2000fffe03f */
[CC--:B------:R-:W-:Y:S01]  /*19c0*/  LEA.HI R2, R3.reuse, R0.reuse, RZ, 0x2 ;  /* 0x0000000003027211 */ /* 0x0c0fe200078f10ff */
[----:B------:R-:W-:Y:S01]  /*19d0*/  UIADD3 UR26, UR61, 0x286, URZ ;  /* 0x000002863d1a7890 */ /* 0x000fe2000fffe03f */
[----:B------:R-:W-:Y:S01]  /*19e0*/  LEA.HI R6, R3, R0, RZ, 0x5 ;  /* 0x0000000003067211 */ /* 0x000fe200078f28ff */
[----:B------:R-:W-:Y:S01]  /*19f0*/  UIADD3 UR28, UR6, 0x800, URZ ;  /* 0x00000800061c7890 */ /* 0x000fe2000fffe03f */
[--C-:B------:R-:W-:Y:S01]  /*1a00*/  SHF.R.S32.HI R3, RZ, 0x2, R2.reuse ;  /* 0x00000002ff037819 */ /* 0x100fe20000011402 */
[----:B------:R-:W-:Y:S01]  /*1a10*/  UIADD3 UR30, UR61, 0x500, URZ ;  /* 0x000005003d1e7890 */ /* 0x000fe2000fffe03f */
[----:B------:R-:W-:Y:S01]  /*1a20*/  SHF.R.S32.HI R8, RZ, 0x1f, R2 ;  /* 0x0000001fff087819 */ /* 0x000fe20000011402 */
[----:B------:R-:W-:Y:S01]  /*1a30*/  UIADD3 UR32, UR6, 0x802, URZ ;  /* 0x0000080206207890 */ /* 0x000fe2000fffe03f */
[----:B------:R-:W-:Y:S01]  /*1a40*/  SHF.R.S32.HI R7, RZ, 0x5, R6 ;  /* 0x00000005ff077819 */ /* 0x000fe20000011406 */
[----:B------:R-:W-:Y:S01]  /*1a50*/  UIADD3 UR34, UR61, 0x502, URZ ;  /* 0x000005023d227890 */ /* 0x000fe2000fffe03f */
[-C--:B------:R-:W-:Y:S01]  /*1a60*/  LEA.HI R8, R8, R3.reuse, RZ, 0x3 ;  /* 0x0000000308087211 */ /* 0x080fe200078f18ff */
[----:B------:R-:W-:Y:S01]  /*1a70*/  UMOV UR35, 0x40000040 ;  /* 0x4000004000237882 */ /* 0x000fe20000000000 */
[----:B------:R-:W-:Y:S01]  /*1a80*/  UIADD3 UR36, UR6, 0x804, URZ ;  /* 0x0000080406247890 */ /* 0x000fe2000fffe03f */
[----:B------:R-:W-:Y:S01]  /*1a90*/  IMAD R6, R7, 0x10, R152 ;  /* 0x0000001007067824 */ /* 0x000fe200078e0298 */
[----:B------:R-:W-:Y:S01]  /*1aa0*/  UIADD3 UR38, UR61, 0x504, URZ ;  /* 0x000005043d267890 */ /* 0x000fe2000fffe03f */
[----:B------:R-:W-:Y:S01]  /*1ab0*/  LOP3.LUT R8, R8, 0xfffffff8, RZ, 0xc0, !PT ;  /* 0xfffffff808087812 */ /* 0x000fe200078ec0ff */
[----:B------:R-:W-:Y:S01]  /*1ac0*/  UMOV UR37, 0x40000040 ;  /* 0x4000004000257882 */ /* 0x000fe20000000000 */
[----:B------:R-:W-:Y:S01]  /*1ad0*/  UMOV UR39, 0x40000040 ;  /* 0x4000004000277882 */ /* 0x000fe20000000000 */
[----:B------:R-:W-:Y:S01]  /*1ae0*/  UIADD3 UR40, UR6, 0x806, URZ ;  /* 0x0000080606287890 */ /* 0x000fe2000fffe03f */
[----:B------:R-:W-:Y:S01]  /*1af0*/  LOP3.LUT R64, R64, 0xfffffffc, RZ, 0xc0, !PT ;  /* 0xfffffffc40407812 */ /* 0x000fe200078ec0ff */
[----:B------:R-:W-:Y:S01]  /*1b00*/  UIADD3 UR42, UR61, 0x506, URZ ;  /* 0x000005063d2a7890 */ /* 0x000fe2000fffe03f */
[----:B------:R-:W-:Y:S01]  /*1b10*/  IMAD.IADD R9, R66, 0x1, -R9 ;  /* 0x0000000142097824 */ /* 0x000fe200078e0a09 */
[----:B------:R-:W-:Y:S01]  /*1b20*/  UMOV UR41, 0x40000040 ;  /* 0x4000004000297882 */ /* 0x000fe20000000000 */
[----:B------:R-:W-:Y:S01]  /*1b30*/  UMOV UR43, 0x40000040 ;  /* 0x40000040002b7882 */ /* 0x000fe20000000000 */
[----:B------:R-:W-:Y:S01]  /*1b40*/  UIADD3 UR44, UR6, 0xc00, URZ ;  /* 0x00000c00062c7890 */ /* 0x000fe2000fffe03f */
[----:B------:R-:W-:Y:S01]  /*1b50*/  IADD3 R6, R6, R3, -R8 ;  /* 0x0000000306067210 */ /* 0x000fe20007ffe808 */
[----:B------:R-:W-:Y:S01]  /*1b60*/  UIADD3 UR46, UR61, 0x780, URZ ;  /* 0x000007803d2e7890 */ /* 0x000fe2000fffe03f */
[----:B------:R-:W0:Y:S01]  /*1b70*/  @P2 LDC R8, c[0x0][0x44c] ;  /* 0x00011300ff082b82 */ /* 0x000e220000000800 */
[----:B------:R-:W-:Y:S01]  /*1b80*/  UMOV UR45, 0x40000040 ;  /* 0x40000040002d7882 */ /* 0x000fe20000000000 */
[----:B------:R-:W-:Y:S01]  /*1b90*/  UMOV UR47, 0x40000040 ;  /* 0x40000040002f7882 */ /* 0x000fe20000000000 */
[----:B------:R-:W-:Y:S01]  /*1ba0*/  UIADD3 UR48, UR6, 0xc02, URZ ;  /* 0x00000c0206307890 */ /* 0x000fe2000fffe03f */
[----:B------:R-:W-:Y:S01]  /*1bb0*/  IMAD.IADD R64, R19, 0x1, -R64 ;  /* 0x0000000113407824 */ /* 0x000fe200078e0a40 */
[----:B------:R-:W-:Y:S01]  /*1bc0*/  UIADD3 UR50, UR61, 0x782, URZ ;  /* 0x000007823d327890 */ /* 0x000fe2000fffe03f */
[----:B------:R-:W-:Y:S01]  /*1bd0*/  IMAD R6, R9, 0x40, R6 ;  /* 0x0000004009067824 */ /* 0x000fe200078e0206 */
[----:B------:R-:W-:Y:S01]  /*1be0*/  UMOV UR49, 0x40000040 ;  /* 0x4000004000317882 */ /* 0x000fe20000000000 */
[----:B------:R-:W-:Y:S01]  /*1bf0*/  UMOV UR51, 0x40000040 ;  /* 0x4000004000337882 */ /* 0x000fe20000000000 */
[----:B------:R-:W-:Y:S01]  /*1c00*/  UIADD3 UR52, UR6, 0xc04, URZ ;  /* 0x00000c0406347890 */ /* 0x000fe2000fffe03f */
[----:B------:R-:W1:Y:S01]  /*1c10*/  @P2 LDC R9, c[0x0][0x450] ;  /* 0x00011400ff092b82 */ /* 0x000e620000000800 */
[----:B------:R-:W-:-:S02]  /*1c20*/  WARPGROUP.DEPBAR.LE gsb0, 0x0 ;  /* 0x00008000000079c5 */ /* 0x000fc40000010000 */
[----:B------:R-:W-:Y:S01]  /*1c30*/  WARPGROUP.ARRIVE ;  /* 0x00000000000079c5 */ /* 0x000fe20000000000 */
[----:B------:R-:W-:Y:S01]  /*1c40*/  UIADD3 UR54, UR61, 0x784, URZ ;  /* 0x000007843d367890 */ /* 0x000fe2000fffe03f */
[----:B------:R-:W-:Y:S01]  /*1c50*/  LEA.HI R10, R64, R64, RZ, 0x1 ;  /* 0x00000040400a7211 */ /* 0x000fe200078f08ff */
        /* <DEDUP_REMOVED lines=9> */
[----:B------:R-:W-:Y:S01]  /*1cf0*/  LOP3.LUT R7, R10, 0x1ffffffe, RZ, 0xc0, !PT ;  /* 0x1ffffffe0a077812 */ /* 0x000fe200078ec0ff */
[----:B------:R-:W-:Y:S01]  /*1d00*/  UMOV UR59, 0x40000040 ;  /* 0x40000040003b7882 */ /* 0x000fe20000000000 */
[----:B------:R-:W2:Y:S01]  /*1d10*/  LDC R65, c[0x0][0x288] ;  /* 0x0000a200ff417b82 */ /* 0x000ea20000000800 */
[----:B------:R-:W-:Y:S01]  /*1d20*/  LOP3.LUT R19, R2, 0x7ffffffc, RZ, 0xc0, !PT ;  /* 0x7ffffffc02137812 */ /* 0x000fe200078ec0ff */
[----:B------:R-:W-:Y:S01]  /*1d30*/  IMAD.MOV.U32 R14, RZ, RZ, -0x50 ;  /* 0xffffffb0ff0e7424 */ /* 0x000fe200078e00ff */
[----:B------:R-:W-:Y:S01]  /*1d40*/  CS2R R150, SRZ ;  /* 0x0000000000967805 */ /* 0x000fe2000001ff00 */
[----:B------:R-:W-:Y:S01]  /*1d50*/  IMAD.IADD R7, R64, 0x1, -R7 ;  /* 0x0000000140077824 */ /* 0x000fe200078e0a07 */
[----:B------:R-:W-:Y:S01]  /*1d60*/  IADD3 R19, R0, -R19, RZ ;  /* 0x8000001300137210 */ /* 0x000fe20007ffe0ff */
[----:B------:R-:W-:Y:S01]  /*1d70*/  IMAD R0, R213, R14, 0x51 ;  /* 0x00000051d5007424 */ /* 0x000fe200078e020e */
[----:B------:R-:W-:Y:S01]  /*1d80*/  CS2R R148, SRZ ;  /* 0x0000000000947805 */ /* 0x000fe2000001ff00 */
[----:B------:R-:W-:Y:S01]  /*1d90*/  IMAD R15, R7, 0x8, R6 ;  /* 0x00000008070f7824 */ /* 0x000fe200078e0206 */
[----:B------:R-:W-:Y:S01]  /*1da0*/  CS2R R146, SRZ ;  /* 0x0000000000927805 */ /* 0x000fe2000001ff00 */
[----:B------:R-:W-:Y:S01]  /*1db0*/  IMAD R0, R19, -0x2, R0 ;  /* 0xfffffffe13007824 */ /* 0x000fe200078e0200 */
[----:B------:R-:W-:Y:S01]  /*1dc0*/  CS2R R144, SRZ ;  /* 0x0000000000907805 */ /* 0x000fe2000001ff00 */
[----:B0-----:R-:W-:Y:S01]  /*1dd0*/  @P2 IMAD.HI.U32 R6, R15, R8, RZ ;  /* 0x000000080f062227 */ /* 0x001fe200078e00ff */
[----:B------:R-:W-:-:S02]  /*1de0*/  CS2R R142, SRZ ;  /* 0x00000000008e7805 */ /* 0x000fc4000001ff00 */
[----:B------:R-:W-:Y:S02]  /*1df0*/  CS2R R140, SRZ ;  /* 0x00000000008c7805 */ /* 0x000fe4000001ff00 */
[----:B------:R-:W-:Y:S01]  /*1e00*/  CS2R R138, SRZ ;  /* 0x00000000008a7805 */ /* 0x000fe2000001ff00 */
[----:B------:R-:W-:Y:S01]  /*1e10*/  IMAD.MOV.U32 R3, RZ, RZ, R15 ;  /* 0x000000ffff037224 */ /* 0x000fe200078e000f */
[----:B-1----:R-:W-:Y:S01]  /*1e20*/  @P2 SHF.R.U32.HI R3, RZ, R9, R6 ;  /* 0x00000009ff032219 */ /* 0x002fe20000011606 */
[C-C-:B------:R-:W-:Y:S01]  /*1e30*/  IMAD R6, R213.reuse, -0x50, R153.reuse ;  /* 0xffffffb0d5067824 */ /* 0x140fe200078e0299 */
[----:B------:R-:W-:Y:S01]  /*1e40*/  CS2R R136, SRZ ;  /* 0x0000000000887805 */ /* 0x000fe2000001ff00 */
[----:B------:R-:W-:Y:S01]  /*1e50*/  VIADD R213, R213, 0xfffffffe ;  /* 0xfffffffed5d57836 */ /* 0x000fe20000000000 */
[----:B------:R-:W-:Y:S01]  /*1e60*/  CS2R R134, SRZ ;  /* 0x0000000000867805 */ /* 0x000fe2000001ff00 */
[----:B------:R-:W0:Y:S01]  /*1e70*/  SHFL.IDX PT, R8, R3, 0x1, 0x1c1f ;  /* 0x003c1f0003087f89 */ /* 0x000e2200000e0000 */
[----:B------:R-:W-:Y:S01]  /*1e80*/  VIADD R6, R6, 0x50 ;  /* 0x0000005006067836 */ /* 0x000fe20000000000 */
[----:B--2---:R-:W-:Y:S01]  /*1e90*/  IADD3 R7, R0, -R65, R153 ;  /* 0x8000004100077210 */ /* 0x004fe20007ffe099 */
[----:B------:R-:W-:Y:S01]  /*1ea0*/  IMAD.U32 R17, RZ, RZ, UR61 ;  /* 0x0000003dff117e24 */ /* 0x000fe2000f8e00ff */
[----:B------:R-:W1:Y:S01]  /*1eb0*/  SHFL.IDX PT, R0, R3, RZ, 0x1c1f ;  /* 0x001c1fff03007589 */ /* 0x000e6200000e0000 */
[----:B------:R-:W-:Y:S01]  /*1ec0*/  IMAD R6, R19, -0x2, R6 ;  /* 0xfffffffe13067824 */ /* 0x000fe200078e0206 */
        /* <DEDUP_REMOVED lines=16> */
[----:B------:R-:W-:Y:S02]  /*1fd0*/  WARPGROUP.DEPBAR.LE gsb0, 0x0 ;  /* 0x00008000000079c5 */ /* 0x000fe40000010000 */
[----:B------:R-:W-:Y:S01]  /*1fe0*/  WARPGROUP.ARRIVE ;  /* 0x00000000000079c5 */ /* 0x000fe20000000000 */
[----:B0-----:R-:W-:Y:S02]  /*1ff0*/  VIADDMNMX R8, R8, R7, R6, PT ;  /* 0x0000000708087246 */ /* 0x001fe40003800106 */
[----:B------:R-:W-:-:S02]  /*2000*/  CS2R R100, SRZ ;  /* 0x0000000000647805 */ /* 0x000fc4000001ff00 */
[----:B------:R-:W-:Y:S02]  /*2010*/  CS2R R98, SRZ ;  /* 0x0000000000627805 */ /* 0x000fe4000001ff00 */
[----:B-1----:R-:W-:Y:S02]  /*2020*/  VIADDMNMX R0, R0, R7, R6, PT ;  /* 0x0000000700007246 */ /* 0x002fe40003800106 */
[----:B------:R-:W-:Y:S01]  /*2030*/  CS2R R96, SRZ ;  /* 0x0000000000607805 */ /* 0x000fe2000001ff00 */
[----:B------:R-:W-:Y:S01]  /*2040*/  HGMMA.64x16x16.F32.BF16 R40, gdesc[UR8], RZ, !UPT, gsb0 ;  /* 0x00200000082879f0 */ /* 0x000fe2000c0018ff */
[----:B------:R-:W-:Y:S01]  /*2050*/  UIADD3 UR8, UR61, 0x200, URZ ;  /* 0x000002003d087890 */ /* 0x000fe2000fffe03f */
[C---:B------:R-:W-:Y:S01]  /*2060*/  ISETP.GT.AND P3, PT, R8.reuse, RZ, PT ;  /* 0x000000ff0800720c */ /* 0x040fe20003f64270 */
[----:B------:R-:W-:Y:S01]  /*2070*/  UIADD3 UR10, UR61, 0x2, URZ ;  /* 0x000000023d0a7890 */ /* 0x000fe2000fffe03f */
[C---:B------:R-:W-:Y:S01]  /*2080*/  ISETP.GT.AND P4, PT, R8.reuse, 0x1, PT ;  /* 0x000000010800780c */ /* 0x040fe20003f84270 */
[----:B------:R-:W-:Y:S01]  /*2090*/  UMOV UR9, UR21 ;  /* 0x0000001500097c82 */ /* 0x000fe20008000000 */
[----:B------:R-:W-:Y:S01]  /*20a0*/  UMOV UR11, 0x40000040 ;  /* 0x40000040000b7882 */ /* 0x000fe20000000000 */
[----:B------:R-:W-:Y:S01]  /*20b0*/  ISETP.GT.AND P5, PT, R8, 0x8, PT ;  /* 0x000000080800780c */ /* 0x000fe20003fa4270 */
[----:B------:R-:W-:Y:S01]  /*20c0*/  UMOV UR18, UR8 ;  /* 0x0000000800127c82 */ /* 0x000fe20008000000 */
[----:B------:R-:W-:Y:S01]  /*20d0*/  UMOV UR8, UR20 ;  /* 0x0000001400087c82 */ /* 0x000fe20008000000 */
[----:B------:R-:W-:-:S02]  /*20e0*/  ISETP.GT.AND P6, PT, R0, 0x9, PT ;  /* 0x000000090000780c */ /* 0x000fc40003fc4270 */
[----:B------:R-:W-:Y:S02]  /*20f0*/  CS2R R94, SRZ ;  /* 0x00000000005e7805 */ /* 0x000fe4000001ff00 */
[----:B------:R-:W-:Y:S01]  /*2100*/  CS2R R92, SRZ ;  /* 0x00000000005c7805 */ /* 0x000fe2000001ff00 */
[----:B------:R-:W-:Y:S02]  /*2110*/  WARPGROUP.DEPBAR.LE gsb0, 0x0 ;  /* 0x00008000000079c5 */ /* 0x000fe40000010000 */
[----:B------:R-:W-:-:S06]  /*2120*/  WARPGROUP.ARRIVE ;  /* 0x00000000000079c5 */ /* 0x000fcc0000000000 */
[----:B------:R-:W-:Y:S01]  /*2130*/  HGMMA.64x16x16.F32.BF16 R32, gdesc[UR12], RZ, !UPT, gsb0 ;  /* 0x002000000c2079f0 */ /* 0x000fe2000c0018ff */
[----:B------:R-:W-:Y:S02]  /*2140*/  UIADD3 UR12, UR61, 0x4, URZ ;  /* 0x000000043d0c7890 */ /* 0x000fe4000fffe03f */
[----:B------:R-:W-:Y:S02]  /*2150*/  UIADD3 UR13, UR61, 0x6, URZ ;  /* 0x000000063d0d7890 */ /* 0x000fe4000fffe03f */
[----:B------:R-:W-:Y:S01]  /*2160*/  UIADD3 UR14, UR61, 0x280, URZ ;  /* 0x000002803d0e7890 */ /* 0x000fe2000fffe03f */
[----:B------:R-:W-:Y:S01]  /*2170*/  UMOV UR15, 0x40000040 ;  /* 0x40000040000f7882 */ /* 0x000fe20000000000 */
[----:B------:R-:W-:Y:S02]  /*2180*/  WARPGROUP.DEPBAR.LE gsb0, 0x0 ;  /* 0x00008000000079c5 */ /* 0x000fe40000010000 */
        /* <DEDUP_REMOVED lines=375> */
[----:B------:R-:W-:Y:S01]  /*3900*/  ULDC UR6, c[0x0][0x988] ;  /* 0x0002620000067ab9 */ /* 0x000fe20000000800 */
        /* <DEDUP_REMOVED lines=12> */
[----:B------:R-:W-:Y:S02]  /*39d0*/  FSEL R58, R58, -INF , P3 ;  /* 0xff8000003a3a7808 */ /* 0x000fe40001800000 */
[----:B------:R-:W-:-:S02]  /*39e0*/  FSEL R59, R59, -INF , P4 ;  /* 0xff8000003b3b7808 */ /* 0x000fc40002000000 */
[----:B------:R-:W-:Y:S01]  /*39f0*/  ISETP.GT.AND P3, PT, R8, 0x9, PT ;  /* 0x000000090800780c */ /* 0x000fe20003f64270 */
[----:B------:R-:W-:Y:S01]  /*3a00*/  HGMMA.64x16x16.F32.BF16 R48, gdesc[UR56], R48, gsb0 ;  /* 0x00200000383079f0 */ /* 0x000fe20008001830 */
[----:B------:R-:W-:Y:S01]  /*3a10*/  UIADD3 UR58, UR61, 0x886, URZ ;  /* 0x000008863d3a7890 */ /* 0x000fe2000fffe03f */
[----:B------:R-:W-:Y:S01]  /*3a20*/  FSEL R62, R62, -INF , P5 ;  /* 0xff8000003e3e7808 */ /* 0x000fe20002800000 */
[----:B------:R-:W-:Y:S01]  /*3a30*/  UMOV UR56, UR10 ;  /* 0x0000000a00387c82 */ /* 0x000fe20008000000 */
[----:B------:R-:W-:Y:S01]  /*3a40*/  UMOV UR57, UR11 ;  /* 0x0000000b00397c82 */ /* 0x000fe20008000000 */
[----:B------:R-:W-:Y:S01]  /*3a50*/  UMOV UR59, 0x40000040 ;  /* 0x40000040003b7882 */ /* 0x000fe20000000000 */
[----:B------:R-:W-:Y:S02]  /*3a60*/  FMNMX.FTZ R9, R58, R59, !PT ;  /* 0x0000003b3a097209 */ /* 0x000fe40007810000 */
[----:B------:R-:W-:Y:S02]  /*3a70*/  ISETP.GT.AND P4, PT, R8, 0x10, PT ;  /* 0x000000100800780c */ /* 0x000fe40003f84270 */
[----:B------:R-:W-:-:S02]  /*3a80*/  FSEL R64, R63, -INF , P3 ;  /* 0xff8000003f407808 */ /* 0x000fc40001800000 */
[----:B------:R-:W-:Y:S02]  /*3a90*/  FMNMX.FTZ R9, R62, R9, !PT ;  /* 0x000000093e097209 */ /* 0x000fe40007810000 */
[----:B------:R-:W-:Y:S02]  /*3aa0*/  ISETP.GT.AND P3, PT, R8, 0x11, PT ;  /* 0x000000110800780c */ /* 0x000fe40003f64270 */
[----:B------:R-:W-:Y:S02]  /*3ab0*/  FMNMX.FTZ R9, R64, R9, !PT ;  /* 0x0000000940097209 */ /* 0x000fe40007810000 */
[----:B------:R-:W-:-:S04]  /*3ac0*/  ISETP.GT.AND P5, PT, R0, 0x8, PT ;  /* 0x000000080000780c */ /* 0x000fc80003fa4270 */
[----:B------:R-:W-:Y:S02]  /*3ad0*/  FSEL R60, R60, -INF , P5 ;  /* 0xff8000003c3c7808 */ /* 0x000fe40002800000 */
[----:B------:R-:W-:Y:S01]  /*3ae0*/  ISETP.GT.AND P5, PT, R0, 0x18, PT ;  /* 0x000000180000780c */ /* 0x000fe20003fa4270 */
[----:B------:R-:W-:Y:S02]  /*3af0*/  WARPGROUP.DEPBAR.LE gsb0, 0x0 ;  /* 0x00008000000079c5 */ /* 0x000fe40000010000 */
[----:B------:R-:W-:Y:S01]  /*3b00*/  WARPGROUP.ARRIVE ;  /* 0x00000000000079c5 */ /* 0x000fe20000000000 */
[----:B------:R-:W-:Y:S02]  /*3b10*/  FSEL R50, R50, -INF , P4 ;  /* 0xff80000032327808 */ /* 0x000fe40002000000 */
[----:B------:R-:W-:Y:S02]  /*3b20*/  ISETP.GT.AND P4, PT, R8, 0x18, PT ;  /* 0x000000180800780c */ /* 0x000fe40003f84270 */
[----:B------:R-:W-:Y:S01]  /*3b30*/  FSEL R66, R51, -INF , P3 ;  /* 0xff80000033427808 */ /* 0x000fe20001800000 */
[----:B------:R-:W-:Y:S01]  /*3b40*/  HGMMA.64x16x16.F32.BF16 R40, gdesc[UR56], R40, gsb0 ;  /* 0x00200000382879f0 */ /* 0x000fe20008001828 */
[----:B------:R-:W-:Y:S01]  /*3b50*/  UIADD3 UR58, UR61, 0x906, URZ ;  /* 0x000009063d3a7890 */ /* 0x000fe2000fffe03f */
[----:B------:R-:W-:Y:S01]  /*3b60*/  FMNMX.FTZ R9, R50, R9, !PT ;  /* 0x0000000932097209 */ /* 0x000fe20007810000 */
[----:B------:R-:W-:Y:S01]  /*3b70*/  UMOV UR56, UR10 ;  /* 0x0000000a00387c82 */ /* 0x000fe20008000000 */
[----:B------:R-:W-:Y:S01]  /*3b80*/  UMOV UR57, UR11 ;  /* 0x0000000b00397c82 */ /* 0x000fe20008000000 */
[----:B------:R-:W-:Y:S01]  /*3b90*/  UMOV UR59, 0x40000040 ;  /* 0x40000040003b7882 */ /* 0x000fe20000000000 */
[----:B------:R-:W-:-:S02]  /*3ba0*/  ISETP.GT.AND P3, PT, R8, 0x19, PT ;  /* 0x000000190800780c */ /* 0x000fc40003f64270 */
[----:B------:R-:W-:Y:S02]  /*3bb0*/  FSEL R54, R54, -INF , P4 ;  /* 0xff80000036367808 */ /* 0x000fe40002000000 */
[----:B------:R-:W-:Y:S02]  /*3bc0*/  FMNMX.FTZ R9, R66, R9, !PT ;  /* 0x0000000942097209 */ /* 0x000fe40007810000 */
[----:B------:R-:W-:Y:S02]  /*3bd0*/  ISETP.GT.AND P4, PT, R8, 0x20, PT ;  /* 0x000000200800780c */ /* 0x000fe40003f84270 */
[----:B------:R-:W-:Y:S02]  /*3be0*/  FSEL R68, R55, -INF , P3 ;  /* 0xff80000037447808 */ /* 0x000fe40001800000 */
[----:B------:R-:W-:Y:S02]  /*3bf0*/  FMNMX.FTZ R9, R54, R9, !PT ;  /* 0x0000000936097209 */ /* 0x000fe40007810000 */
[----:B------:R-:W-:-:S02]  /*3c00*/  ISETP.GT.AND P3, PT, R8, 0x21, PT ;  /* 0x000000210800780c */ /* 0x000fc40003f64270 */
[----:B------:R-:W-:Y:S02]  /*3c10*/  FMNMX.FTZ R9, R68, R9, !PT ;  /* 0x0000000944097209 */ /* 0x000fe40007810000 */
[----:B------:R-:W-:Y:S01]  /*3c20*/  FSEL R52, R52, -INF , P5 ;  /* 0xff80000034347808 */ /* 0x000fe20002800000 */
        /* <DEDUP_REMOVED lines=11> */
[----:B------:R-:W-:Y:S01]  /*3ce0*/  ISETP.GT.AND P3, PT, R8, 0x29, PT ;  /* 0x000000290800780c */ /* 0x000fe20003f64270 */
[----:B------:R-:W-:Y:S01]  /*3cf0*/  UMOV UR61, URZ ;  /* 0x0000003f003d7c82 */ /* 0x000fe20008000000 */
[----:B------:R-:W-:-:S02]  /*3d00*/  FSEL R46, R46, -INF , P4 ;  /* 0xff8000002e2e7808 */ /* 0x000fc40002000000 */
[----:B------:R-:W-:Y:S02]  /*3d10*/  FMNMX.FTZ R9, R72, R9, !PT ;  /* 0x0000000948097209 */ /* 0x000fe40007810000 */
[----:B------:R-:W-:Y:S02]  /*3d20*/  ISETP.GT.AND P4, PT, R8, 0x30, PT ;  /* 0x000000300800780c */ /* 0x000fe40003f84270 */
[----:B------:R-:W-:Y:S02]  /*3d30*/  FSEL R74, R47, -INF , P3 ;  /* 0xff8000002f4a7808 */ /* 0x000fe40001800000 */
[----:B------:R-:W-:Y:S02]  /*3d40*/  FMNMX.FTZ R9, R46, R9, !PT ;  /* 0x000000092e097209 */ /* 0x000fe40007810000 */
[----:B------:R-:W-:Y:S02]  /*3d50*/  ISETP.GT.AND P3, PT, R8, 0x31, PT ;  /* 0x000000310800780c */ /* 0x000fe40003f64270 */
[----:B------:R-:W-:Y:S01]  /*3d60*/  FMNMX.FTZ R9, R74, R9, !PT ;  /* 0x000000094a097209 */ /* 0x000fe20007810000 */
[----:B------:R-:W-:-:S02]  /*3d70*/  WARPGROUP.DEPBAR.LE gsb0, 0x0 ;  /* 0x00008000000079c5 */ /* 0x000fc40000010000 */
[----:B------:R-:W-:Y:S01]  /*3d80*/  WARPGROUP.ARRIVE ;  /* 0x00000000000079c5 */ /* 0x000fe20000000000 */
[----:B------:R-:W-:Y:S02]  /*3d90*/  FSEL R76, R34, -INF , P4 ;  /* 0xff800000224c7808 */ /* 0x000fe40002000000 */
[----:B------:R-:W-:Y:S02]  /*3da0*/  ISETP.GT.AND P4, PT, R8, 0x38, PT ;  /* 0x000000380800780c */ /* 0x000fe40003f84270 */
[----:B------:R-:W-:Y:S01]  /*3db0*/  FSEL R78, R35, -INF , P3 ;  /* 0xff800000234e7808 */ /* 0x000fe20001800000 */
[----:B------:R-:W-:Y:S01]  /*3dc0*/  HGMMA.64x16x16.F32.BF16 R24, gdesc[UR56], R24, gsb0 ;  /* 0x00200000381879f0 */ /* 0x000fe20008001818 */
[----:B------:R-:W-:Y:S02]  /*3dd0*/  FMNMX.FTZ R9, R76, R9, !PT ;  /* 0x000000094c097209 */ /* 0x000fe40007810000 */
[----:B------:R-:W-:Y:S02]  /*3de0*/  ISETP.GT.AND P3, PT, R8, 0x39, PT ;  /* 0x000000390800780c */ /* 0x000fe40003f64270 */
        /* <DEDUP_REMOVED lines=8> */
[----:B------:R-:W-:Y:S02]  /*3e70*/  FSEL R84, R26, -INF , P4 ;  /* 0xff8000001a547808 */ /* 0x000fe40002000000 */
[----:B------:R-:W-:Y:S02]  /*3e80*/  ISETP.GT.AND P4, PT, R8, 0x48, PT ;  /* 0x000000480800780c */ /* 0x000fe40003f84270 */
[----:B------:R-:W-:Y:S02]  /*3e90*/  FSEL R86, R27, -INF , P3 ;  /* 0xff8000001b567808 */ /* 0x000fe40001800000 */
[----:B------:R-:W-:Y:S02]  /*3ea0*/  FMNMX.FTZ R9, R84, R9, !PT ;  /* 0x0000000954097209 */ /* 0x000fe40007810000 */
[----:B------:R-:W-:Y:S02]  /*3eb0*/  ISETP.GT.AND P3, PT, R8, 0x49, PT ;  /* 0x000000490800780c */ /* 0x000fe40003f64270 */
[----:B------:R-:W-:-:S02]  /*3ec0*/  FSEL R88, R30, -INF , P4 ;  /* 0xff8000001e587808 */ /* 0x000fc40002000000 */
[----:B------:R-:W-:Y:S02]  /*3ed0*/  FMNMX.FTZ R9, R86, R9, !PT ;  /* 0x0000000956097209 */ /* 0x000fe40007810000 */
[----:B------:R-:W-:Y:S02]  /*3ee0*/  FSEL R90, R31, -INF , P3 ;  /* 0xff8000001f5a7808 */ /* 0x000fe40001800000 */
[----:B------:R-:W-:Y:S01]  /*3ef0*/  FMNMX.FTZ R9, R88, R9, !PT ;  /* 0x0000000958097209 */ /* 0x000fe20007810000 */
[----:B------:R-:W0:Y:S01]  /*3f00*/  @P2 LDC R31, c[0x0][0x44c] ;  /* 0x00011300ff1f2b82 */ /* 0x000e220000000800 */
[----:B------:R-:W-:Y:S02]  /*3f10*/  ISETP.GT.AND P3, PT, R0, RZ, PT ;  /* 0x000000ff0000720c */ /* 0x000fe40003f64270 */
[----:B------:R-:W-:Y:S02]  /*3f20*/  FMNMX.FTZ R9, R90, R9, !PT ;  /* 0x000000095a097209 */ /* 0x000fe40007810000 */
[----:B------:R-:W-:-:S02]  /*3f30*/  ISETP.GT.AND P4, PT, R0, 0x1, PT ;  /* 0x000000010000780c */ /* 0x000fc40003f84270 */
[----:B------:R-:W-:Y:S01]  /*3f40*/  FSEL R56, R56, -INF , P3 ;  /* 0xff80000038387808 */ /* 0x000fe20001800000 */
[----:B------:R-:W1:Y:S01]  /*3f50*/  SHFL.BFLY PT, R2, R9, 0x2, 0x1f ;  /* 0x0c401f0009027f89 */ /* 0x000e6200000e0000 */
[----:B------:R-:W-:Y:S02]  /*3f60*/  FSEL R57, R57, -INF , P4 ;  /* 0xff80000039397808 */ /* 0x000fe40002000000 */
[----:B------:R-:W-:Y:S02]  /*3f70*/  ISETP.GT.AND P3, PT, R0, 0x10, PT ;  /* 0x000000100000780c */ /* 0x000fe40003f64270 */
[----:B------:R-:W-:Y:S02]  /*3f80*/  FMNMX.FTZ R3, R56, R57, !PT ;  /* 0x0000003938037209 */ /* 0x000fe40007810000 */
[----:B------:R-:W-:Y:S02]  /*3f90*/  ISETP.GT.AND P4, PT, R0, 0x11, PT ;  /* 0x000000110000780c */ /* 0x000fe40003f84270 */
[----:B------:R-:W-:-:S02]  /*3fa0*/  FSEL R48, R48, -INF , P3 ;  /* 0xff80000030307808 */ /* 0x000fc40001800000 */
[----:B------:R-:W-:-:S04]  /*3fb0*/  ISETP.GT.AND P3, PT, R0, 0x19, PT ;  /* 0x000000190000780c */ /* 0x000fc80003f64270 */
[----:B------:R-:W-:Y:S02]  /*3fc0*/  FSEL R14, R53, -INF , P3 ;  /* 0xff800000350e7808 */ /* 0x000fe40001800000 */
[----:B------:R-:W-:-:S04]  /*3fd0*/  ISETP.GT.AND P3, PT, R0, 0x21, PT ;  /* 0x000000210000780c */ /* 0x000fc80003f64270 */
[----:B------:R-:W-:Y:S02]  /*3fe0*/  FSEL R20, R41, -INF , P3 ;  /* 0xff80000029147808 */ /* 0x000fe40001800000 */
[----:B------:R-:W-:Y:S02]  /*3ff0*/  ISETP.GT.AND P3, PT, R0, 0x29, PT ;  /* 0x000000290000780c */ /* 0x000fe40003f64270 */
[----:B-1----:R-:W-:Y:S02]  /*4000*/  FMNMX.FTZ R8, R9, R2, !PT ;  /* 0x0000000209087209 */ /* 0x002fe40007810000 */
[----:B------:R-:W-:Y:S02]  /*4010*/  FSEL R2, R61, -INF , P6 ;  /* 0xff8000003d027808 */ /* 0x000fe40003000000 */
[----:B------:R-:W-:Y:S01]  /*4020*/  FMNMX.FTZ R9, R60, R3, !PT ;  /* 0x000000033c097209 */ /* 0x000fe20007810000 */
[----:B------:R-:W1:Y:S01]  /*4030*/  SHFL.BFLY PT, R21, R8, 0x1, 0x1f ;  /* 0x0c201f0008157f89 */ /* 0x000e6200000e0000 */
[----:B------:R-:W-:Y:S01]  /*4040*/  FSEL R26, R45, -INF , P3 ;  /* 0xff8000002d1a7808 */ /* 0x000fe20001800000 */
[----:B------:R-:W-:Y:S01]  /*4050*/  IMAD.U32 R3, RZ, RZ, UR6 ;  /* 0x00000006ff037e24 */ /* 0x000fe2000f8e00ff */
[----:B------:R-:W-:-:S02]  /*4060*/  FMNMX.FTZ R9, R2, R9, !PT ;  /* 0x0000000902097209 */ /* 0x000fc40007810000 */
[----:B------:R-:W-:Y:S02]  /*4070*/  ISETP.GT.AND P3, PT, R0, 0x30, PT ;  /* 0x000000300000780c */ /* 0x000fe40003f64270 */
[----:B------:R-:W-:Y:S02]  /*4080*/  FMNMX.FTZ R9, R48, R9, !PT ;  /* 0x0000000930097209 */ /* 0x000fe40007810000 */
[----:B------:R-:W-:Y:S02]  /*4090*/  FSEL R32, R32, -INF , P3 ;  /* 0xff80000020207808 */ /* 0x000fe40001800000 */
[----:B------:R-:W-:-:S04]  /*40a0*/  ISETP.GT.AND P3, PT, R0, 0x38, PT ;  /* 0x000000380000780c */ /* 0x000fc80003f64270 */
[----:B------:R-:W-:Y:S02]  /*40b0*/  FSEL R36, R36, -INF , P3 ;  /* 0xff80000024247808 */ /* 0x000fe40001800000 */
[----:B------:R-:W-:-:S04]  /*40c0*/  ISETP.GT.AND P3, PT, R0, 0x40, PT ;  /* 0x000000400000780c */ /* 0x000fc80003f64270 */
[----:B------:R-:W-:Y:S02]  /*40d0*/  FSEL R24, R24, -INF , P3 ;  /* 0xff80000018187808 */ /* 0x000fe40001800000 */
[----:B------:R-:W-:Y:S02]  /*40e0*/  ISETP.GT.AND P3, PT, R0, 0x48, PT ;  /* 0x000000480000780c */ /* 0x000fe40003f64270 */
[----:B-1----:R-:W-:Y:S02]  /*40f0*/  FMNMX.FTZ R7, R8, R21, !PT ;  /* 0x0000001508077209 */ /* 0x002fe40007810000 */
[----:B------:R-:W-:Y:S02]  /*4100*/  FSEL R8, R49, -INF , P4 ;  /* 0xff80000031087808 */ /* 0x000fe40002000000 */
[----:B------:R-:W-:Y:S01]  /*4110*/  ISETP.GT.AND P4, PT, R0, 0x20, PT ;  /* 0x000000200000780c */ /* 0x000fe20003f84270 */
[----:B------:R-:W-:Y:S01]  /*4120*/  FMUL.FTZ R6, R7, R3 ;  /* 0x0000000307067220 */ /* 0x000fe20000410000 */
[----:B------:R-:W-:-:S02]  /*4130*/  FMNMX.FTZ R9, R8, R9, !PT ;  /* 0x0000000908097209 */ /* 0x000fc40007810000 */
[----:B------:R-:W-:Y:S02]  /*4140*/  FSEL R40, R40, -INF , P4 ;  /* 0xff80000028287808 */ /* 0x000fe40002000000 */
[----:B------:R-:W-:Y:S02]  /*4150*/  FMNMX.FTZ R9, R52, R9, !PT ;  /* 0x0000000934097209 */ /* 0x000fe40007810000 */
[----:B------:R-:W-:Y:S02]  /*4160*/  ISETP.GT.AND P4, PT, R0, 0x28, PT ;  /* 0x000000280000780c */ /* 0x000fe40003f84270 */
[----:B------:R-:W-:Y:S02]  /*4170*/  FMNMX.FTZ R9, R14, R9, !PT ;  /* 0x000000090e097209 */ /* 0x000fe40007810000 */
[----:B------:R-:W-:Y:S02]  /*4180*/  FSEL R44, R44, -INF , P4 ;  /* 0xff8000002c2c7808 */ /* 0x000fe40002000000 */
[----:B------:R-:W-:-:S02]  /*4190*/  FMNMX.FTZ R9, R40, R9, !PT ;  /* 0x0000000928097209 */ /* 0x000fc40007810000 */
[----:B------:R-:W-:Y:S02]  /*41a0*/  ISETP.GT.AND P4, PT, R0, 0x31, PT ;  /* 0x000000310000780c */ /* 0x000fe40003f84270 */
[----:B------:R-:W-:Y:S02]  /*41b0*/  FMNMX.FTZ R9, R20, R9, !PT ;  /* 0x0000000914097209 */ /* 0x000fe40007810000 */
[----:B------:R-:W-:Y:S02]  /*41c0*/  FSEL R30, R33, -INF , P4 ;  /* 0xff800000211e7808 */ /* 0x000fe40002000000 */
[----:B------:R-:W-:Y:S01]  /*41d0*/  FMNMX.FTZ R9, R44, R9, !PT ;  /* 0x000000092c097209 */ /* 0x000fe20007810000 */
[----:B------:R-:W1:Y:S01]  /*41e0*/  @P2 LDC R33, c[0x0][0x450] ;  /* 0x00011400ff212b82 */ /* 0x000e620000000800 */
[----:B------:R-:W-:Y:S02]  /*41f0*/  ISETP.GT.AND P4, PT, R0, 0x39, PT ;  /* 0x000000390000780c */ /* 0x000fe40003f84270 */
        /* <DEDUP_REMOVED lines=10> */
[----:B------:R-:W-:Y:S02]  /*42a0*/  FMNMX.FTZ R9, R24, R9, !PT ;  /* 0x0000000918097209 */ /* 0x000fe40007810000 */
[----:B------:R-:W-:Y:S02]  /*42b0*/  FSEL R42, R29, -INF , P4 ;  /* 0xff8000001d2a7808 */ /* 0x000fe40002000000 */
[----:B------:R-:W-:-:S02]  /*42c0*/  FMNMX.FTZ R9, R38, R9, !PT ;  /* 0x0000000926097209 */ /* 0x000fc40007810000 */
[----:B------:R-:W-:Y:S02]  /*42d0*/  FSETP.NEU.FTZ.AND P6, PT, R7, -INF , PT ;  /* 0xff8000000700780b */ /* 0x000fe40003fdd000 */
[----:B------:R-:W-:Y:S02]  /*42e0*/  FMNMX.FTZ R9, R28, R9, !PT ;  /* 0x000000091c097209 */ /* 0x000fe40007810000 */
[----:B------:R-:W-:Y:S02]  /*42f0*/  FSEL R21, R6, RZ, P6 ;  /* 0x000000ff06157208 */ /* 0x000fe40003000000 */
[----:B------:R-:W-:-:S03]  /*4300*/  FMNMX.FTZ R9, R42, R9, !PT ;  /* 0x000000092a097209 */ /* 0x000fc60007810000 */
[-CC-:B------:R-:W-:Y:S01]  /*4310*/  FFMA.FTZ R58, R58, R3.reuse, -R21.reuse ;  /* 0x000000033a3a7223 */ /* 0x180fe20000010815 */
[-CC-:B------:R-:W-:Y:S01]  /*4320*/  FFMA.FTZ R59, R59, R3.reuse, -R21.reuse ;  /* 0x000000033b3b7223 */ /* 0x180fe20000010815 */
[----:B------:R-:W2:Y:S01]  /*4330*/  SHFL.BFLY PT, R0, R9, 0x2, 0x1f ;  /* 0x0c401f0009007f89 */ /* 0x000ea200000e0000 */
[-CC-:B------:R-:W-:Y:S01]  /*4340*/  FFMA.FTZ R62, R62, R3.reuse, -R21.reuse ;  /* 0x000000033e3e7223 */ /* 0x180fe20000010815 */
[-CC-:B------:R-:W-:Y:S01]  /*4350*/  FFMA.FTZ R64, R64, R3.reuse, -R21.reuse ;  /* 0x0000000340407223 */ /* 0x180fe20000010815 */
[-CC-:B------:R-:W-:Y:S01]  /*4360*/  FFMA.FTZ R50, R50, R3.reuse, -R21.reuse ;  /* 0x0000000332327223 */ /* 0x180fe20000010815 */
[----:B------:R-:W-:Y:S01]  /*4370*/  MUFU.EX2 R58, R58 ;  /* 0x0000003a003a7308 */ /* 0x000fe20000000800 */
[-CC-:B------:R-:W-:Y:S01]  /*4380*/  FFMA.FTZ R66, R66, R3.reuse, -R21.reuse ;  /* 0x0000000342427223 */ /* 0x180fe20000010815 */
[-CC-:B------:R-:W-:Y:S01]  /*4390*/  FFMA.FTZ R54, R54, R3.reuse, -R21.reuse ;  /* 0x0000000336367223 */ /* 0x180fe20000010815 */
[-CC-:B------:R-:W-:Y:S01]  /*43a0*/  FFMA.FTZ R68, R68, R3.reuse, -R21.reuse ;  /* 0x0000000344447223 */ /* 0x180fe20000010815 */
[-CC-:B------:R-:W-:Y:S01]  /*43b0*/  FFMA.FTZ R70, R70, R3.reuse, -R21.reuse ;  /* 0x0000000346467223 */ /* 0x180fe20000010815 */
[-CC-:B------:R-:W-:Y:S01]  /*43c0*/  FFMA.FTZ R72, R72, R3.reuse, -R21.reuse ;  /* 0x0000000348487223 */ /* 0x180fe20000010815 */
[-CC-:B------:R-:W-:Y:S01]  /*43d0*/  FFMA.FTZ R46, R46, R3.reuse, -R21.reuse ;  /* 0x000000032e2e7223 */ /* 0x180fe20000010815 */
[-CC-:B------:R-:W-:Y:S01]  /*43e0*/  FFMA.FTZ R74, R74, R3.reuse, -R21.reuse ;  /* 0x000000034a4a7223 */ /* 0x180fe20000010815 */
[----:B------:R-:W3:Y:S01]  /*43f0*/  MUFU.EX2 R59, R59 ;  /* 0x0000003b003b7308 */ /* 0x000ee20000000800 */
[-CC-:B------:R-:W-:Y:S01]  /*4400*/  FFMA.FTZ R76, R76, R3.reuse, -R21.reuse ;  /* 0x000000034c4c7223 */ /* 0x180fe20000010815 */
[-CC-:B------:R-:W-:Y:S01]  /*4410*/  FFMA.FTZ R78, R78, R3.reuse, -R21.reuse ;  /* 0x000000034e4e7223 */ /* 0x180fe20000010815 */
[-CC-:B------:R-:W-:Y:S01]  /*4420*/  FFMA.FTZ R80, R80, R3.reuse, -R21.reuse ;  /* 0x0000000350507223 */ /* 0x180fe20000010815 */
[-CC-:B------:R-:W-:Y:S01]  /*4430*/  FFMA.FTZ R82, R82, R3.reuse, -R21.reuse ;  /* 0x0000000352527223 */ /* 0x180fe20000010815 */
[-CC-:B------:R-:W-:Y:S01]  /*4440*/  FFMA.FTZ R84, R84, R3.reuse, -R21.reuse ;  /* 0x0000000354547223 */ /* 0x180fe20000010815 */
[-CC-:B------:R-:W-:Y:S01]  /*4450*/  FFMA.FTZ R86, R86, R3.reuse, -R21.reuse ;  /* 0x0000000356567223 */ /* 0x180fe20000010815 */
[-CC-:B------:R-:W-:Y:S01]  /*4460*/  FFMA.FTZ R88, R88, R3.reuse, -R21.reuse ;  /* 0x0000000358587223 */ /* 0x180fe20000010815 */
[----:B------:R-:W-:Y:S01]  /*4470*/  MUFU.EX2 R62, R62 ;  /* 0x0000003e003e7308 */ /* 0x000fe20000000800 */
[----:B------:R-:W-:Y:S01]  /*4480*/  FFMA.FTZ R90, R90, R3, -R21 ;  /* 0x000000035a5a7223 */ /* 0x000fe20000010815 */
[----:B--2---:R-:W-:-:S06]  /*4490*/  FMNMX.FTZ R0, R9, R0, !PT ;  /* 0x0000000009007209 */ /* 0x004fcc0007810000 */
[----:B------:R-:W-:Y:S01]  /*44a0*/  MUFU.EX2 R211, R64 ;  /* 0x0000004000d37308 */ /* 0x000fe20000000800 */
[----:B------:R-:W2:Y:S01]  /*44b0*/  SHFL.BFLY PT, R9, R0, 0x1, 0x1f ;  /* 0x0c201f0000097f89 */ /* 0x000ea200000e0000 */
[----:B---3--:R-:W-:-:S06]  /*44c0*/  F2FP.BF16.F32.PACK_AB R209, R59, R58 ;  /* 0x0000003a3bd1723e */ /* 0x008fcc00000010ff */
[----:B------:R-:W-:Y:S08]  /*44d0*/  MUFU.EX2 R50, R50 ;  /* 0x0000003200327308 */ /* 0x000ff00000000800 */
[----:B------:R3:W-:Y:S08]  /*44e0*/  MUFU.EX2 R205, R66 ;  /* 0x0000004200cd7308 */ /* 0x0007f00000000800 */
[----:B------:R-:W-:Y:S01]  /*44f0*/  MUFU.EX2 R54, R54 ;  /* 0x0000003600367308 */ /* 0x000fe20000000800 */
[----:B--2---:R-:W-:-:S02]  /*4500*/  FMNMX.FTZ R6, R0, R9, !PT ;  /* 0x0000000900067209 */ /* 0x004fc40007810000 */
[----:B---3--:R-:W-:Y:S02]  /*4510*/  CS2R R66, SRZ ;  /* 0x0000000000427805 */ /* 0x008fe4000001ff00 */
[C---:B------:R-:W-:Y:S01]  /*4520*/  FSETP.NEU.FTZ.AND P3, PT, R6.reuse, -INF , PT ;  /* 0xff8000000600780b */ /* 0x040fe20003f7d000 */
[----:B------:R-:W-:Y:S02]  /*4530*/  FMUL.FTZ R0, R6, R3 ;  /* 0x0000000306007220 */ /* 0x000fe40000410000 */
[----:B------:R2:W-:Y:S03]  /*4540*/  MUFU.EX2 R207, R68 ;  /* 0x0000004400cf7308 */ /* 0x0005e60000000800 */
[----:B------:R-:W-:-:S05]  /*4550*/  FSEL R9, R0, RZ, P3 ;  /* 0x000000ff00097208 */ /* 0x000fca0001800000 */
[-CC-:B------:R-:W-:Y:S01]  /*4560*/  FFMA.FTZ R56, R56, R3.reuse, -R9.reuse ;  /* 0x0000000338387223 */ /* 0x180fe20000010809 */
[-CC-:B------:R-:W-:Y:S01]  /*4570*/  FFMA.FTZ R57, R57, R3.reuse, -R9.reuse ;  /* 0x0000000339397223 */ /* 0x180fe20000010809 */
[-CC-:B------:R-:W-:Y:S01]  /*4580*/  FFMA.FTZ R2, R2, R3.reuse, -R9.reuse ;  /* 0x0000000302027223 */ /* 0x180fe20000010809 */
        /* <DEDUP_REMOVED lines=18> */
[----:B------:R-:W-:Y:S01]  /*46b0*/  FFMA.FTZ R42, R42, R3, -R9 ;  /* 0x000000032a2a7223 */ /* 0x000fe20000010809 */
[----:B------:R0:W-:Y:S01]  /*46c0*/  MUFU.EX2 R21, R2 ;  /* 0x0000000200157308 */ /* 0x0001e20000000800 */
[----:B--2---:R-:W-:-:S07]  /*46d0*/  CS2R R68, SRZ ;  /* 0x0000000000447805 */ /* 0x004fce000001ff00 */
[----:B------:R-:W2:Y:S01]  /*46e0*/  MUFU.EX2 R60, R60 ;  /* 0x0000003c003c7308 */ /* 0x000ea20000000800 */
[----:B0-----:R-:W-:-:S04]  /*46f0*/  @P2 IMAD.HI.U32 R2, R152, R31, RZ ;  /* 0x0000001f98022227 */ /* 0x001fc800078e00ff */
[----:B------:R-:W-:Y:S01]  /*4700*/  FADD.FTZ R31, R58, R59 ;  /* 0x0000003b3a1f7221 */ /* 0x000fe20000010000 */
[----:B---3--:R-:W-:Y:S02]  /*4710*/  F2FP.BF16.F32.PACK_AB R208, R57, R56 ;  /* 0x0000003839d0723e */ /* 0x008fe400000010ff */
[----:B------:R-:W-:Y:S01]  /*4720*/  CS2R R58, SRZ ;  /* 0x00000000003a7805 */ /* 0x000fe2000001ff00 */
[----:B------:R-:W-:Y:S01]  /*4730*/  FADD.FTZ R0, R62, R31 ;  /* 0x0000001f3e007221 */ /* 0x000fe20000010000 */
[----:B-1----:R-:W-:Y:S01]  /*4740*/  @P2 SHF.R.U32.HI R152, RZ, R33, R2 ;  /* 0x00000021ff982219 */ /* 0x002fe20000011602 */
[----:B------:R-:W0:Y:S02]  /*4750*/  MUFU.EX2 R48, R48 ;  /* 0x0000003000307308 */ /* 0x000e240000000800 */
[----:B------:R-:W-:Y:S01]  /*4760*/  FADD.FTZ R33, R211, R0 ;  /* 0x00000000d3217221 */ /* 0x000fe20000010000 */
[----:B------:R-:W-:Y:S01]  /*4770*/  IMAD.U32 R0, RZ, RZ, UR60 ;  /* 0x0000003cff007e24 */ /* 0x000fe2000f8e00ff */
[----:B------:R-:W-:-:S02]  /*4780*/  IADD3 R152, R152, -R65, R153 ;  /* 0x8000004198987210 */ /* 0x000fc40007ffe099 */
[----:B------:R-:W-:Y:S01]  /*4790*/  CS2R R64, SRZ ;  /* 0x0000000000407805 */ /* 0x000fe2000001ff00 */
[----:B------:R-:W-:Y:S01]  /*47a0*/  FADD.FTZ R2, R50, R33 ;  /* 0x0000002132027221 */ /* 0x000fe20000010000 */
[----:B------:R-:W-:Y:S01]  /*47b0*/  FADD.FTZ R33, R56, R57 ;  /* 0x0000003938217221 */ /* 0x000fe20000010000 */
[----:B------:R-:W1:Y:S01]  /*47c0*/  MUFU.EX2 R70, R70 ;  /* 0x0000004600467308 */ /* 0x000e620000000800 */
[----:B------:R-:W-:Y:S02]  /*47d0*/  @!P1 VIADD R0, R0, 0x38840 ;  /* 0x0003884000009836 */ /* 0x000fe40000000000 */
[----:B------:R-:W-:Y:S01]  /*47e0*/  FADD.FTZ R35, R205, R2 ;  /* 0x00000002cd237221 */ /* 0x000fe20000010000 */
[----:B--2---:R-:W-:Y:S01]  /*47f0*/  FADD.FTZ R2, R60, R33 ;  /* 0x000000213c027221 */ /* 0x004fe20000010000 */
[----:B------:R-:W-:Y:S01]  /*4800*/  IMAD.HI R152, R152, 0x66666667, RZ ;  /* 0x6666666798987827 */ /* 0x000fe200078e02ff */
[----:B------:R-:W-:Y:S02]  /*4810*/  F2FP.BF16.F32.PACK_AB R210, R21, R60 ;  /* 0x0000003c15d2723e */ /* 0x000fe400000010ff */
[----:B------:R-:W-:-:S02]  /*4820*/  CS2R R60, SRZ ;  /* 0x00000000003c7805 */ /* 0x000fc4000001ff00 */
[----:B------:R-:W-:Y:S01]  /*4830*/  @!P1 PRMT R0, RZ, 0x654, R0 ;  /* 0x00000654ff009816 */ /* 0x000fe20000000000 */
[----:B------:R2:W3:Y:S01]  /*4840*/  MUFU.EX2 R25, R8 ;  /* 0x0000000800197308 */ /* 0x0004e20000000800 */
[----:B------:R-:W-:Y:S02]  /*4850*/  F2FP.BF16.F32.PACK_AB R211, R211, R62 ;  /* 0x0000003ed3d3723e */ /* 0x000fe400000010ff */
[----:B------:R-:W-:Y:S01]  /*4860*/  CS2R R62, SRZ ;  /* 0x00000000003e7805 */ /* 0x000fe2000001ff00 */
[----:B------:R0:W-:Y:S01]  /*4870*/  @!P1 SYNCS.ARRIVE.TRANS64.RED.A1T0 RZ, [R0+URZ], RZ ;  /* 0x000000ff00ff99a7 */ /* 0x0001e2000810043f */
[----:B------:R-:W-:Y:S02]  /*4880*/  F2FP.BF16.F32.PACK_AB R205, R205, R50 ;  /* 0x00000032cdcd723e */ /* 0x000fe400000010ff */
[----:B------:R-:W-:Y:S02]  /*4890*/  CS2R R56, SRZ ;  /* 0x0000000000387805 */ /* 0x000fe4000001ff00 */
[----:B------:R-:W-:Y:S01]  /*48a0*/  CS2R R50, SRZ ;  /* 0x0000000000327805 */ /* 0x000fe2000001ff00 */
[----:B------:R4:W5:Y:S01]  /*48b0*/  MUFU.EX2 R201, R72 ;  /* 0x0000004800c97308 */ /* 0x0009620000000800 */
[----:B--2---:R-:W-:Y:S01]  /*48c0*/  FADD.FTZ R8, R54, R35 ;  /* 0x0000002336087221 */ /* 0x004fe20000010000 */
[----:B------:R-:W-:-:S03]  /*48d0*/  FADD.FTZ R35, R21, R2 ;  /* 0x0000000215237221 */ /* 0x000fc60000010000 */
[C---:B------:R-:W-:Y:S01]  /*48e0*/  FADD.FTZ R37, R207.reuse, R8 ;  /* 0x00000008cf257221 */ /* 0x040fe20000010000 */
[----:B0-----:R-:W-:Y:S01]  /*48f0*/  FADD.FTZ R0, R48, R35 ;  /* 0x0000002330007221 */ /* 0x001fe20000010000 */
[----:B------:R-:W-:Y:S01]  /*4900*/  F2FP.BF16.F32.PACK_AB R207, R207, R54 ;  /* 0x00000036cfcf723e */ /* 0x000fe200000010ff */
[----:B------:R-:W0:Y:S01]  /*4910*/  MUFU.EX2 R52, R52 ;  /* 0x0000003400347308 */ /* 0x000e220000000800 */
[----:B-1----:R-:W-:Y:S01]  /*4920*/  FADD.FTZ R2, R70, R37 ;  /* 0x0000002546027221 */ /* 0x002fe20000010000 */
[C---:B---3--:R-:W-:Y:S01]  /*4930*/  FADD.FTZ R35, R25.reuse, R0 ;  /* 0x0000000019237221 */ /* 0x048fe20000010000 */
[----:B------:R-:W-:Y:S01]  /*4940*/  F2FP.BF16.F32.PACK_AB R204, R25, R48 ;  /* 0x0000003019cc723e */ /* 0x000fe200000010ff */
[----:B------:R-:W-:Y:S01]  /*4950*/  IMAD.MOV.U32 R8, RZ, RZ, RZ ;  /* 0x000000ffff087224 */ /* 0x000fe200078e00ff */
[----:B----4-:R-:W-:Y:S02]  /*4960*/  CS2R R72, SRZ ;  /* 0x0000000000487805 */ /* 0x010fe4000001ff00 */
[----:B------:R-:W-:-:S02]  /*4970*/  CS2R R54, SRZ ;  /* 0x0000000000367805 */ /* 0x000fc4000001ff00 */
[----:B------:R-:W-:Y:S01]  /*4980*/  CS2R R48, SRZ ;  /* 0x0000000000307805 */ /* 0x000fe2000001ff00 */
[----:B------:R-:W1:Y:S01]  /*4990*/  MUFU.EX2 R46, R46 ;  /* 0x0000002e002e7308 */ /* 0x000e620000000800 */
[C---:B-----5:R-:W-:Y:S01]  /*49a0*/  FADD.FTZ R37, R201.reuse, R2 ;  /* 0x00000002c9257221 */ /* 0x060fe20000010000 */
[----:B------:R-:W-:Y:S02]  /*49b0*/  F2FP.BF16.F32.PACK_AB R201, R201, R70 ;  /* 0x00000046c9c9723e */ /* 0x000fe400000010ff */
[----:B------:R-:W-:-:S04]  /*49c0*/  CS2R R70, SRZ ;  /* 0x0000000000467805 */ /* 0x000fc8000001ff00 */
[----:B------:R-:W2:Y:S01]  /*49d0*/  MUFU.EX2 R27, R14 ;  /* 0x0000000e001b7308 */ /* 0x000ea20000000800 */
[----:B0-----:R-:W-:-:S07]  /*49e0*/  FADD.FTZ R0, R52, R35 ;  /* 0x0000002334007221 */ /* 0x001fce0000010000 */
[----:B------:R0:W3:Y:S01]  /*49f0*/  MUFU.EX2 R203, R74 ;  /* 0x0000004a00cb7308 */ /* 0x0000e20000000800 */
[----:B-1----:R-:W-:-:S07]  /*4a00*/  FADD.FTZ R2, R46, R37 ;  /* 0x000000252e027221 */ /* 0x002fce0000010000 */
[----:B------:R-:W1:Y:S01]  /*4a10*/  MUFU.EX2 R40, R40 ;  /* 0x0000002800287308 */ /* 0x000e620000000800 */
[C---:B--2---:R-:W-:Y:S01]  /*4a20*/  FADD.FTZ R37, R27.reuse, R0 ;  /* 0x000000001b257221 */ /* 0x044fe20000010000 */
[----:B------:R-:W-:Y:S02]  /*4a30*/  F2FP.BF16.F32.PACK_AB R206, R27, R52 ;  /* 0x000000341bce723e */ /* 0x000fe400000010ff */
[----:B0-----:R-:W-:Y:S02]  /*4a40*/  CS2R R74, SRZ ;  /* 0x00000000004a7805 */ /* 0x001fe4000001ff00 */
[----:B------:R-:W-:Y:S02]  /*4a50*/  CS2R R52, SRZ ;  /* 0x0000000000347805 */ /* 0x000fe4000001ff00 */
[----:B------:R-:W0:Y:S01]  /*4a60*/  MUFU.EX2 R76, R76 ;  /* 0x0000004c004c7308 */ /* 0x000e220000000800 */
[C---:B---3--:R-:W-:Y:S01]  /*4a70*/  FADD.FTZ R39, R203.reuse, R2 ;  /* 0x00000002cb277221 */ /* 0x048fe20000010000 */
[----:B------:R-:W-:-:S02]  /*4a80*/  F2FP.BF16.F32.PACK_AB R203, R203, R46 ;  /* 0x0000002ecbcb723e */ /* 0x000fc400000010ff */
[----:B------:R-:W-:-:S04]  /*4a90*/  CS2R R46, SRZ ;  /* 0x00000000002e7805 */ /* 0x000fc8000001ff00 */
[----:B------:R-:W2:Y:S01]  /*4aa0*/  MUFU.EX2 R29, R20 ;  /* 0x00000014001d7308 */ /* 0x000ea20000000800 */
[----:B-1----:R-:W-:Y:S01]  /*4ab0*/  FADD.FTZ R0, R40, R37 ;  /* 0x0000002528007221 */ /* 0x002fe20000010000 */
[----:B------:R-:W-:-:S04]  /*4ac0*/  SHF.R.U32.HI R37, RZ, 0x1f, R152 ;  /* 0x0000001fff257819 */ /* 0x000fc80000011698 */
[----:B------:R-:W-:Y:S02]  /*4ad0*/  LEA.HI.SX32 R153, R152, R37, 0x1b ;  /* 0x0000002598997211 */ /* 0x000fe400078fdaff */
[----:B------:R1:W3:Y:S01]  /*4ae0*/  MUFU.EX2 R197, R78 ;  /* 0x0000004e00c57308 */ /* 0x0002e20000000800 */
[----:B0-----:R-:W-:Y:S01]  /*4af0*/  FADD.FTZ R2, R76, R39 ;  /* 0x000000274c027221 */ /* 0x001fe20000010000 */
[----:B------:R-:W-:-:S04]  /*4b00*/  VIMNMX R212, R22, R153, !PT ;  /* 0x0000009916d47248 */ /* 0x000fc80007fe0100 */
[----:B------:R-:W-:Y:S02]  /*4b10*/  ISETP.GE.AND P3, PT, R213, R212, PT ;  /* 0x000000d4d500720c */ /* 0x000fe40003f66270 */
[----:B------:R-:W0:Y:S01]  /*4b20*/  MUFU.EX2 R44, R44 ;  /* 0x0000002c002c7308 */ /* 0x000e220000000800 */
[C---:B--2---:R-:W-:Y:S01]  /*4b30*/  FADD.FTZ R9, R29.reuse, R0 ;  /* 0x000000001d097221 */ /* 0x044fe20000010000 */
[----:B------:R-:W-:Y:S02]  /*4b40*/  F2FP.BF16.F32.PACK_AB R200, R29, R40 ;  /* 0x000000281dc8723e */ /* 0x000fe400000010ff */
[----:B-1----:R-:W-:-:S04]  /*4b50*/  CS2R R78, SRZ ;  /* 0x00000000004e7805 */ /* 0x002fc8000001ff00 */
[----:B------:R-:W1:Y:S01]  /*4b60*/  MUFU.EX2 R80, R80 ;  /* 0x0000005000507308 */ /* 0x000e620000000800 */
[C---:B---3--:R-:W-:Y:S01]  /*4b70*/  FADD.FTZ R37, R197.reuse, R2 ;  /* 0x00000002c5257221 */ /* 0x048fe20000010000 */
[----:B------:R-:W-:Y:S02]  /*4b80*/  F2FP.BF16.F32.PACK_AB R197, R197, R76 ;  /* 0x0000004cc5c5723e */ /* 0x000fe400000010ff */
[----:B------:R-:W-:-:S04]  /*4b90*/  CS2R R76, SRZ ;  /* 0x00000000004c7805 */ /* 0x000fc8000001ff00 */
[----:B------:R2:W3:Y:S01]  /*4ba0*/  MUFU.EX2 R31, R26 ;  /* 0x0000001a001f7308 */ /* 0x0004e20000000800 */
[----:B0-----:R-:W-:-:S07]  /*4bb0*/  FADD.FTZ R0, R44, R9 ;  /* 0x000000092c007221 */ /* 0x001fce0000010000 */
[----:B------:R0:W4:Y:S01]  /*4bc0*/  MUFU.EX2 R199, R82 ;  /* 0x0000005200c77308 */ /* 0x0001220000000800 */
[----:B-1----:R-:W-:Y:S01]  /*4bd0*/  FADD.FTZ R2, R80, R37 ;  /* 0x0000002550027221 */ /* 0x002fe20000010000 */
[----:B--2---:R-:W-:-:S06]  /*4be0*/  CS2R R26, SRZ ;  /* 0x00000000001a7805 */ /* 0x004fcc000001ff00 */
[----:B------:R-:W1:Y:S01]  /*4bf0*/  MUFU.EX2 R32, R32 ;  /* 0x0000002000207308 */ /* 0x000e620000000800 */
[C---:B---3--:R-:W-:Y:S01]  /*4c00*/  FADD.FTZ R9, R31.reuse, R0 ;  /* 0x000000001f097221 */ /* 0x048fe20000010000 */
[----:B------:R-:W-:Y:S02]  /*4c10*/  F2FP.BF16.F32.PACK_AB R202, R31, R44 ;  /* 0x0000002c1fca723e */ /* 0x000fe400000010ff */
[----:B0-----:R-:W-:Y:S02]  /*4c20*/  CS2R R82, SRZ ;  /* 0x0000000000527805 */ /* 0x001fe4000001ff00 */
[----:B------:R-:W-:Y:S02]  /*4c30*/  CS2R R44, SRZ ;  /* 0x00000000002c7805 */ /* 0x000fe4000001ff00 */
[----:B------:R-:W0:Y:S01]  /*4c40*/  MUFU.EX2 R84, R84 ;  /* 0x0000005400547308 */ /* 0x000e220000000800 */
[C---:B----4-:R-:W-:Y:S01]  /*4c50*/  FADD.FTZ R39, R199.reuse, R2 ;  /* 0x00000002c7277221 */ /* 0x050fe20000010000 */
[----:B------:R-:W-:-:S02]  /*4c60*/  F2FP.BF16.F32.PACK_AB R199, R199, R80 ;  /* 0x00000050c7c7723e */ /* 0x000fc400000010ff */
[----:B------:R-:W-:-:S04]  /*4c70*/  CS2R R80, SRZ ;  /* 0x0000000000507805 */ /* 0x000fc8000001ff00 */
[----:B------:R2:W3:Y:S01]  /*4c80*/  MUFU.EX2 R33, R30 ;  /* 0x0000001e00217308 */ /* 0x0004e20000000800 */
[----:B-1----:R-:W-:-:S07]  /*4c90*/  FADD.FTZ R0, R32, R9 ;  /* 0x0000000920007221 */ /* 0x002fce0000010000 */
[----:B------:R1:W4:Y:S01]  /*4ca0*/  MUFU.EX2 R193, R86 ;  /* 0x0000005600c17308 */ /* 0x0003220000000800 */
[----:B0-----:R-:W-:Y:S01]  /*4cb0*/  FADD.FTZ R2, R84, R39 ;  /* 0x0000002754027221 */ /* 0x001fe20000010000 */
[----:B--2---:R-:W-:-:S06]  /*4cc0*/  CS2R R30, SRZ ;  /* 0x00000000001e7805 */ /* 0x004fcc000001ff00 */
[----:B------:R-:W0:Y:S01]  /*4cd0*/  MUFU.EX2 R36, R36 ;  /* 0x0000002400247308 */ /* 0x000e220000000800 */
[C---:B---3--:R-:W-:Y:S01]  /*4ce0*/  FADD.FTZ R9, R33.reuse, R0 ;  /* 0x0000000021097221 */ /* 0x048fe20000010000 */
[----:B------:R-:W-:Y:S02]  /*4cf0*/  F2FP.BF16.F32.PACK_AB R196, R33, R32 ;  /* 0x0000002021c4723e */ /* 0x000fe400000010ff */
[----:B-1----:R-:W-:Y:S02]  /*4d00*/  CS2R R86, SRZ ;  /* 0x0000000000567805 */ /* 0x002fe4000001ff00 */
[----:B------:R-:W-:Y:S02]  /*4d10*/  CS2R R32, SRZ ;  /* 0x0000000000207805 */ /* 0x000fe4000001ff00 */
[----:B------:R-:W1:Y:S01]  /*4d20*/  MUFU.EX2 R88, R88 ;  /* 0x0000005800587308 */ /* 0x000e620000000800 */
[C---:B----4-:R-:W-:Y:S01]  /*4d30*/  FADD.FTZ R39, R193.reuse, R2 ;  /* 0x00000002c1277221 */ /* 0x050fe20000010000 */
[----:B------:R-:W-:-:S02]  /*4d40*/  F2FP.BF16.F32.PACK_AB R193, R193, R84 ;  /* 0x00000054c1c1723e */ /* 0x000fc400000010ff */
[----:B------:R-:W-:-:S04]  /*4d50*/  CS2R R84, SRZ ;  /* 0x0000000000547805 */ /* 0x000fc8000001ff00 */
[----:B------:R-:W2:Y:S01]  /*4d60*/  MUFU.EX2 R35, R34 ;  /* 0x0000002200237308 */ /* 0x000ea20000000800 */
[----:B0-----:R-:W-:-:S07]  /*4d70*/  FADD.FTZ R0, R36, R9 ;  /* 0x0000000924007221 */ /* 0x001fce0000010000 */
[----:B------:R-:W0:Y:S01]  /*4d80*/  MUFU.EX2 R24, R24 ;  /* 0x0000001800187308 */ /* 0x000e220000000800 */
[----:B-1----:R-:W-:-:S07]  /*4d90*/  FADD.FTZ R2, R88, R39 ;  /* 0x0000002758027221 */ /* 0x002fce0000010000 */
[----:B------:R-:W1:Y:S01]  /*4da0*/  MUFU.EX2 R37, R38 ;  /* 0x0000002600257308 */ /* 0x000e620000000800 */
[C---:B--2---:R-:W-:Y:S01]  /*4db0*/  FADD.FTZ R41, R35.reuse, R0 ;  /* 0x0000000023297221 */ /* 0x044fe20000010000 */
[----:B------:R-:W-:Y:S02]  /*4dc0*/  F2FP.BF16.F32.PACK_AB R198, R35, R36 ;  /* 0x0000002423c6723e */ /* 0x000fe400000010ff */
[----:B------:R-:W-:-:S04]  /*4dd0*/  CS2R R34, SRZ ;  /* 0x0000000000227805 */ /* 0x000fc8000001ff00 */
[----:B------:R-:W2:Y:S01]  /*4de0*/  MUFU.EX2 R28, R28 ;  /* 0x0000001c001c7308 */ /* 0x000ea20000000800 */
[----:B0-----:R-:W-:Y:S01]  /*4df0*/  FADD.FTZ R0, R24, R41 ;  /* 0x0000002918007221 */ /* 0x001fe20000010000 */
[----:B------:R-:W-:-:S06]  /*4e00*/  CS2R R40, SRZ ;  /* 0x0000000000287805 */ /* 0x000fcc000001ff00 */
[----:B------:R0:W3:Y:S01]  /*4e10*/  MUFU.EX2 R195, R90 ;  /* 0x0000005a00c37308 */ /* 0x0000e20000000800 */
[C---:B-1----:R-:W-:Y:S01]  /*4e20*/  FADD.FTZ R21, R37.reuse, R0 ;  /* 0x0000000025157221 */ /* 0x042fe20000010000 */
[----:B------:R-:W-:Y:S01]  /*4e30*/  F2FP.BF16.F32.PACK_AB R192, R37, R24 ;  /* 0x0000001825c0723e */ /* 0x000fe200000010ff */
[----:B------:R-:W-:Y:S01]  /*4e40*/  IMAD.MOV.U32 R0, RZ, RZ, 0x3f800000 ;  /* 0x3f800000ff007424 */ /* 0x000fe200078e00ff */
[----:B------:R-:W-:Y:S02]  /*4e50*/  CS2R R36, SRZ ;  /* 0x0000000000247805 */ /* 0x000fe4000001ff00 */
[----:B------:R-:W-:Y:S02]  /*4e60*/  CS2R R24, SRZ ;  /* 0x0000000000187805 */ /* 0x000fe4000001ff00 */
[----:B------:R1:W4:Y:S01]  /*4e70*/  MUFU.EX2 R39, R42 ;  /* 0x0000002a00277308 */ /* 0x0003220000000800 */
[----:B--2---:R-:W-:Y:S01]  /*4e80*/  FADD.FTZ R14, R28, R21 ;  /* 0x000000151c0e7221 */ /* 0x004fe20000010000 */
[----:B0-----:R-:W-:Y:S01]  /*4e90*/  CS2R R90, SRZ ;  /* 0x00000000005a7805 */ /* 0x001fe2000001ff00 */
[C---:B---3--:R-:W-:Y:S01]  /*4ea0*/  FADD.FTZ R9, R195.reuse, R2 ;  /* 0x00000002c3097221 */ /* 0x048fe20000010000 */
[----:B------:R-:W-:Y:S01]  /*4eb0*/  F2FP.BF16.F32.PACK_AB R195, R195, R88 ;  /* 0x00000058c3c3723e */ /* 0x000fe200000010ff */
[----:B------:R-:W-:Y:S01]  /*4ec0*/  IMAD.MOV.U32 R2, RZ, RZ, 0x3f800000 ;  /* 0x3f800000ff027424 */ /* 0x000fe200078e00ff */
[----:B------:R-:W-:-:S02]  /*4ed0*/  CS2R R88, SRZ ;  /* 0x0000000000587805 */ /* 0x000fc4000001ff00 */
[----:B-1----:R-:W-:Y:S01]  /*4ee0*/  CS2R R42, SRZ ;  /* 0x00000000002a7805 */ /* 0x002fe2000001ff00 */
[C---:B----4-:R-:W-:Y:S01]  /*4ef0*/  FADD.FTZ R14, R39.reuse, R14 ;  /* 0x0000000e270e7221 */ /* 0x050fe20000010000 */
[----:B------:R-:W-:Y:S02]  /*4f00*/  F2FP.BF16.F32.PACK_AB R194, R39, R28 ;  /* 0x0000001c27c2723e */ /* 0x000fe400000010ff */
[----:B------:R-:W-:Y:S02]  /*4f10*/  CS2R R38, SRZ ;  /* 0x0000000000267805 */ /* 0x000fe4000001ff00 */
[----:B------:R-:W-:Y:S01]  /*4f20*/  CS2R R28, SRZ ;  /* 0x00000000001c7805 */ /* 0x000fe2000001ff00 */
[----:B------:R-:W-:Y:S06]  /*4f30*/  @!P3 BRA `(.L_x_2180) ;  /* 0x00000040002cb947 */ /* 0x000fec0003800000 */
[----:B------:R-:W-:Y:S01]  /*4f40*/  UMOV UR6, URZ ;  /* 0x0000003f00067c82 */ /* 0x000fe20008000000 */
[----:B------:R-:W-:Y:S02]  /*4f50*/  IMAD.MOV.U32 R20, RZ, RZ, R7 ;  /* 0x000000ffff147224 */ /* 0x000fe400078e0007 */
[----:B------:R-:W-:Y:S02]  /*4f60*/  IMAD.MOV.U32 R21, RZ, RZ, R6 ;  /* 0x000000ffff157224 */ /* 0x000fe400078e0006 */
[----:B------:R-:W-:Y:S02]  /*4f70*/  IMAD.MOV.U32 R214, RZ, RZ, RZ ;  /* 0x000000ffffd67224 */ /* 0x000fe400078e00ff */
[----:B------:R-:W-:Y:S02]  /*4f80*/  IMAD.MOV.U32 R2, RZ, RZ, 0x3f800000 ;  /* 0x3f800000ff027424 */ /* 0x000fe400078e00ff */
[----:B------:R-:W-:Y:S02]  /*4f90*/  IMAD.U32 R218, RZ, RZ, UR6 ;  /* 0x00000006ffda7e24 */ /* 0x000fe4000f8e00ff */
[----:B------:R-:W-:-:S02]  /*4fa0*/  IMAD.MOV.U32 R0, RZ, RZ, 0x3f800000 ;  /* 0x3f800000ff007424 */ /* 0x000fc400078e00ff */
[----:B------:R-:W-:-:S07]  /*4fb0*/  IMAD.MOV.U32 R151, RZ, RZ, RZ ;  /* 0x000000ffff977224 */ /* 0x000fce00078e00ff */
.L_x_2189:
[----:B------:R-:W-:-:S13]  /*4fc0*/  R2UR UR6, R218 ;  /* 0x00000000da0672ca */ /* 0x000fda00000e0000 */
[----:B------:R-:W-:-:S04]  /*4fd0*/  UIADD3 UR6, UR6, 0x1, URZ ;  /* 0x0000000106067890 */ /* 0x000fc8000fffe03f */
[----:B------:R-:W-:-:S04]  /*4fe0*/  UISETP.NE.AND UP0, UPT, UR6, 0x2, UPT ;  /* 0x000000020600788c */ /* 0x000fc8000bf05270 */
[----:B------:R-:W-:Y:S02]  /*4ff0*/  USEL UR7, URZ, 0x1, UP0 ;  /* 0x000000013f077887 */ /* 0x000fe40008000000 */
[----:B------:R-:W-:-:S04]  /*5000*/  USEL UR61, UR6, URZ, UP0 ;  /* 0x0000003f063d7287 */ /* 0x000fc80008000000 */
[----:B------:R-:W-:Y:S01]  /*5010*/  LOP3.LUT R8, R214, UR7, RZ, 0x3c, !PT ;  /* 0x00000007d6087c12 */ /* 0x000fe2000f8e3cff */
[----:B------:R-:W-:Y:S07]  /*5020*/  @!P0 BRA `(.L_x_2181) ;  /* 0x0000000000048947 */ /* 0x000fee0003800000 */
[----:B------:R-:W-:Y:S01]  /*5030*/  BPT.TRAP 0x1 ;  /* 0x000000040000795c */ /* 0x000fe20000300000 */
.L_x_2181:
[----:B------:R-:W-:Y:S02]  /*5040*/  R2UR UR6, R16 ;  /* 0x00000000100672ca */ /* 0x000fe400000e0000 */
[----:B------:R-:W-:-:S11]  /*5050*/  SHF.L.U32 R3, R8, 0x1f, RZ ;  /* 0x0000001f08037819 */ /* 0x000fd600000006ff */
[----:B------:R-:W-:-:S06]  /*5060*/  ULEA UR6, UR61, UR6, 0x3 ;  /* 0x000000063d067291 */ /* 0x000fcc000f8e183f */
[----:B------:R-:W-:-:S03]  /*5070*/  MOV R215, UR6 ;  /* 0x0000000600d77c02 */ /* 0x000fc60008000f00 */
[----:B------:R0:W1:Y:S01]  /*5080*/  SYNCS.PHASECHK.TRANS64.TRYWAIT P3, [UR6+0x38830], R3 ;  /* 0x03883003ff0075a7 */ /* 0x0000620008060146 */
[----:B------:R-:W-:Y:S05]  /*5090*/  @!P0 BRA `(.L_x_2182) ;  /* 0x0000000000048947 */ /* 0x000fea0003800000 */
[----:B------:R-:W-:Y:S01]  /*50a0*/  BPT.TRAP 0x1 ;  /* 0x000000040000795c */ /* 0x000fe20000300000 */
.L_x_2182:
[----:B-1----:R-:W-:Y:S05]  /*50b0*/  @P3 BRA `(.L_x_2183) ;  /* 0x00000000000c3947 */ /* 0x002fea0003800000 */
[----:B------:R-:W-:-:S13]  /*50c0*/  R2UR UR6, R215 ;  /* 0x00000000d70672ca */ /* 0x000fda00000e0000 */
[----:B------:R-:W1:Y:S02]  /*50d0*/  SYNCS.PHASECHK.TRANS64.TRYWAIT P3, [UR6+0x38830], R3 ;  /* 0x03883003ff0075a7 */ /* 0x000e640008060146 */
[----:B-1----:R-:W-:Y:S05]  /*50e0*/  @!P3 BRA `(.L_x_2184) ;  /* 0x000000fc0010b947 */ /* 0x002fea0003800000 */
.L_x_2183:
        /* <DEDUP_REMOVED lines=649> */
.L_x_2185:
[----:B------:R-:W-:Y:S02]  /*7980*/  R2UR UR7, R16 ;  /* 0x00000000100772ca */ /* 0x000fe400000e0000 */
[----:B------:R-:W-:Y:S02]  /*7990*/  R2UR UR6, R218 ;  /* 0x00000000da0672ca */ /* 0x000fe400000e0000 */
[----:B------:R-:W-:-:S11]  /*79a0*/  SHF.L.U32 R0, R214, 0x1f, RZ ;  /* 0x0000001fd6007819 */ /* 0x000fd600000006ff */
[----:B------:R-:W-:-:S09]  /*79b0*/  ULEA UR7, UR6, UR7, 0x3 ;  /* 0x0000000706077291 */ /* 0x000fd2000f8e183f */
[----:B------:R0:W1:Y:S01]  /*79c0*/  SYNCS.PHASECHK.TRANS64.TRYWAIT P3, [UR7+0x38850], R0 ;  /* 0x03885000ff0075a7 */ /* 0x0000620008060147 */
[----:B------:R-:W-:Y:S05]  /*79d0*/  @!P0 BRA `(.L_x_2186) ;  /* 0x0000000000048947 */ /* 0x000fea0003800000 */
[----:B------:R-:W-:Y:S01]  /*79e0*/  BPT.TRAP 0x1 ;  /* 0x000000040000795c */ /* 0x000fe20000300000 */
.L_x_2186:
[----:B-1----:R-:W-:Y:S05]  /*79f0*/  @P3 BRA `(.L_x_2187) ;  /* 0x0000000000083947 */ /* 0x002fea0003800000 */
[----:B------:R-:W1:Y:S02]  /*7a00*/  SYNCS.PHASECHK.TRANS64.TRYWAIT P3, [UR7+0x38850], R0 ;  /* 0x03885000ff0075a7 */ /* 0x000e640008060147 */
[----:B-1----:R-:W-:Y:S05]  /*7a10*/  @!P3 BRA `(.L_x_2188) ;  /* 0x000000d000e0b947 */ /* 0x002fea0003800000 */
.L_x_2187:
[----:B------:R-:W-:Y:S01]  /*7a20*/  R2UR UR6, R16 ;  /* 0x00000000100672ca */ /* 0x000fe200000e0000 */
[----:B------:R-:W-:Y:S01]  /*7a30*/  WARPGROUP.ARRIVE ;  /* 0x00000000000079c5 */ /* 0x000fe20000000000 */
[----:B------:R-:W-:Y:S01]  /*7a40*/  R2UR UR10, R218 ;  /* 0x00000000da0a72ca */ /* 0x000fe200000e0000 */
[----:B------:R-:W-:Y:S01]  /*7a50*/  UMOV UR11, 0x40000040 ;  /* 0x40000040000b7882 */ /* 0x000fe20000000000 */
[----:B01----:R-:W0:Y:S01]  /*7a60*/  @P2 LDC R0, c[0x0][0x44c] ;  /* 0x00011300ff002b82 */ /* 0x003e220000000800 */
[----:B------:R-:W-:Y:S01]  /*7a70*/  IMAD.MOV.U32 R3, RZ, RZ, R15 ;  /* 0x000000ffff037224 */ /* 0x000fe200078e000f */
[----:B------:R-:W-:Y:S01]  /*7a80*/  ULDC UR15, c[0x0][0x2f0] ;  /* 0x0000bc00000f7ab9 */ /* 0x000fe20000000800 */
[----:B------:R-:W-:-:S05]  /*7a90*/  ULDC UR14, c[0x0][0x288] ;  /* 0x0000a200000e7ab9 */ /* 0x000fca0000000800 */
[----:B------:R-:W1:Y:S01]  /*7aa0*/  @P2 LDC R7, c[0x0][0x450] ;  /* 0x00011400ff072b82 */ /* 0x000e620000000800 */
[----:B------:R-:W-:-:S04]  /*7ab0*/  UIADD3 UR6, UR6, 0x400, URZ ;  /* 0x0000040006067890 */ /* 0x000fc8000fffe03f */
[----:B------:R-:W-:-:S04]  /*7ac0*/  USHF.R.U32.HI UR6, URZ, 0x4, UR6 ;  /* 0x000000043f067899 */ /* 0x000fc80008011606 */
[----:B------:R-:W-:-:S04]  /*7ad0*/  ULOP3.LUT UR6, UR6, 0x3fff, URZ, 0xc0, !UPT ;  /* 0x00003fff06067892 */ /* 0x000fc8000f8ec03f */
[----:B------:R-:W-:Y:S01]  /*7ae0*/  ULOP3.LUT UR6, UR6, 0x2800000, URZ, 0xfc, !UPT ;  /* 0x0280000006067892 */ /* 0x000fe2000f8efc3f */
[----:B0-----:R-:W-:-:S03]  /*7af0*/  @P2 IMAD.HI.U32 R0, R15, R0, RZ ;  /* 0x000000000f002227 */ /* 0x001fc600078e00ff */
[----:B------:R-:W-:-:S07]  /*7b00*/  UIMAD UR6, UR10, 0xa00, UR6 ;  /* 0x00000a000a0678a4 */ /* 0x000fce000f8e0206 */
[----:B------:R-:W-:Y:S01]  /*7b10*/  UMOV UR10, UR6 ;  /* 0x00000006000a7c82 */ /* 0x000fe20008000000 */
[----:B-1----:R-:W-:Y:S01]  /*7b20*/  @P2 SHF.R.U32.HI R3, RZ, R7, R0 ;  /* 0x00000007ff032219 */ /* 0x002fe20000011600 */
[----:B------:R-:W-:Y:S01]  /*7b30*/  HGMMA.64x256x16.F32.BF16 R24, R208, gdesc[UR8].tnspB, R24, gsb0 ;  /* 0x43e00008d0187df0 */ /* 0x000fe20008001818 */
[----:B------:R-:W-:Y:S01]  /*7b40*/  UIADD3 UR10, UR6, 0x80, URZ ;  /* 0x00000080060a7890 */ /* 0x000fe2000fffe03f */
[----:B------:R-:W-:Y:S01]  /*7b50*/  IMAD.MOV.U32 R0, RZ, RZ, -0x50 ;  /* 0xffffffb0ff007424 */ /* 0x000fe200078e00ff */
[----:B------:R-:W-:Y:S01]  /*7b60*/  UMOV UR11, 0x40000040 ;  /* 0x40000040000b7882 */ /* 0x000fe20000000000 */
[----:B------:R-:W0:Y:S02]  /*7b70*/  SHFL.IDX PT, R2, R3, 0x1, 0x1c1f ;  /* 0x003c1f0003027f89 */ /* 0x000e2400000e0000 */
[----:B------:R-:W-:-:S04]  /*7b80*/  IMAD R0, R213, R0, 0x1 ;  /* 0x00000001d5007424 */ /* 0x000fc800078e0200 */
[----:B------:R-:W-:-:S04]  /*7b90*/  IMAD R7, R19, -0x2, R0 ;  /* 0xfffffffe13077824 */ /* 0x000fc800078e0200 */
[----:B------:R-:W-:Y:S01]  /*7ba0*/  IMAD R7, R18, UR15, R7 ;  /* 0x0000000f12077c24 */ /* 0x000fe2000f8e0207 */
[----:B------:R-:W-:Y:S02]  /*7bb0*/  WARPGROUP.DEPBAR.LE gsb0, 0x0 ;  /* 0x00008000000079c5 */ /* 0x000fe40000010000 */
[----:B------:R-:W-:Y:S01]  /*7bc0*/  WARPGROUP.ARRIVE ;  /* 0x00000000000079c5 */ /* 0x000fe20000000000 */
[----:B------:R-:W1:Y:S10]  /*7bd0*/  SHFL.IDX PT, R208, R3, RZ, 0x1c1f ;  /* 0x001c1fff03d07589 */ /* 0x000e7400000e0000 */
[----:B------:R-:W-:Y:S01]  /*7be0*/  HGMMA.64x256x16.F32.BF16 R24, R204, gdesc[UR8].tnspB, R24, gsb0 ;  /* 0x43e00008cc187df0 */ /* 0x000fe20008001818 */
[----:B------:R-:W-:Y:S01]  /*7bf0*/  UIADD3 UR10, UR6, 0x100, URZ ;  /* 0x00000100060a7890 */ /* 0x000fe2000fffe03f */
[----:B------:R-:W-:Y:S01]  /*7c00*/  UMOV UR11, 0x40000040 ;  /* 0x40000040000b7882 */ /* 0x000fe20000000000 */
[----:B------:R-:W-:-:S02]  /*7c10*/  WARPGROUP.DEPBAR.LE gsb0, 0x0 ;  /* 0x00008000000079c5 */ /* 0x000fc40000010000 */
[----:B------:R-:W-:-:S15]  /*7c20*/  WARPGROUP.ARRIVE ;  /* 0x00000000000079c5 */ /* 0x000fde0000000000 */
[----:B------:R-:W-:-:S08]  /*7c30*/  NOP ;  /* 0x0000000000007918 */ /* 0x000fd00000000000 */
[----:B------:R-:W-:Y:S01]  /*7c40*/  HGMMA.64x256x16.F32.BF16 R24, R200, gdesc[UR8].tnspB, R24, gsb0 ;  /* 0x43e00008c8187df0 */ /* 0x000fe20008001818 */
[----:B------:R-:W-:Y:S01]  /*7c50*/  UIADD3 UR10, UR6, 0x180, URZ ;  /* 0x00000180060a7890 */ /* 0x000fe2000fffe03f */
[----:B------:R-:W-:Y:S01]  /*7c60*/  UMOV UR11, 0x40000040 ;  /* 0x40000040000b7882 */ /* 0x000fe20000000000 */
[----:B------:R-:W-:Y:S01]  /*7c70*/  UIADD3 UR6, UR6, 0x200, URZ ;  /* 0x0000020006067890 */ /* 0x000fe2000fffe03f */
[----:B------:R-:W-:Y:S02]  /*7c80*/  WARPGROUP.DEPBAR.LE gsb0, 0x0 ;  /* 0x00008000000079c5 */ /* 0x000fe40000010000 */
[----:B------:R-:W-:Y:S01]  /*7c90*/  WARPGROUP.ARRIVE ;  /* 0x00000000000079c5 */ /* 0x000fe20000000000 */
[----:B0-----:R-:W-:-:S04]  /*7ca0*/  IADD3 R201, R2, -UR14, R7 ;  /* 0x8000000e02c97c10 */ /* 0x001fc8000fffe007 */
[----:B------:R-:W-:-:S15]  /*7cb0*/  ISETP.GT.AND P3, PT, R201, RZ, PT ;  /* 0x000000ffc900720c */ /* 0x000fde0003f64270 */
[----:B------:R-:W-:-:S02]  /*7cc0*/  NOP ;  /* 0x0000000000007918 */ /* 0x000fc40000000000 */
[----:B------:R-:W-:Y:S01]  /*7cd0*/  HGMMA.64x256x16.F32.BF16 R24, R196, gdesc[UR8].tnspB, R24, gsb0 ;  /* 0x43e00008c4187df0 */ /* 0x000fe20008001818 */
[----:B------:R-:W-:Y:S01]  /*7ce0*/  ISETP.GT.AND P4, PT, R201, 0x1, PT ;  /* 0x00000001c900780c */ /* 0x000fe20003f84270 */
[----:B------:R-:W-:Y:S01]  /*7cf0*/  UMOV UR10, UR6 ;  /* 0x00000006000a7c82 */ /* 0x000fe20008000000 */
[----:B------:R-:W-:Y:S01]  /*7d00*/  FSEL R216, R186, -INF , P3 ;  /* 0xff800000bad87808 */ /* 0x000fe20001800000 */
[----:B------:R-:W-:Y:S01]  /*7d10*/  UMOV UR11, 0x40000040 ;  /* 0x40000040000b7882 */ /* 0x000fe20000000000 */
[----:B------:R-:W-:Y:S02]  /*7d20*/  FSEL R214, R187, -INF , P4 ;  /* 0xff800000bbd67808 */ /* 0x000fe40002000000 */
[C---:B------:R-:W-:Y:S02]  /*7d30*/  ISETP.GT.AND P3, PT, R201.reuse, 0x8, PT ;  /* 0x00000008c900780c */ /* 0x040fe40003f64270 */
[----:B------:R-:W-:Y:S02]  /*7d40*/  FMNMX.FTZ R187, R216, R20, !PT ;  /* 0x00000014d8bb7209 */ /* 0x000fe40007810000 */
[----:B------:R-:W-:-:S02]  /*7d50*/  ISETP.GT.AND P4, PT, R201, 0x9, PT ;  /* 0x00000009c900780c */ /* 0x000fc40003f84270 */
[----:B------:R-:W-:Y:S02]  /*7d60*/  FSEL R210, R190, -INF , P3 ;  /* 0xff800000bed27808 */ /* 0x000fe40001800000 */
[----:B------:R-:W-:Y:S02]  /*7d70*/  FMNMX.FTZ R187, R214, R187, !PT ;  /* 0x000000bbd6bb7209 */ /* 0x000fe40007810000 */
[----:B------:R-:W-:Y:S02]  /*7d80*/  ISETP.GT.AND P3, PT, R201, 0x10, PT ;  /* 0x00000010c900780c */ /* 0x000fe40003f64270 */
[----:B------:R-:W-:Y:S02]  /*7d90*/  FSEL R0, R191, -INF , P4 ;  /* 0xff800000bf007808 */ /* 0x000fe40002000000 */
        /* <DEDUP_REMOVED lines=46> */
[----:B------:R-:W-:Y:S02]  /*8080*/  FSEL R158, R159, -INF , P4 ;  /* 0xff8000009f9e7808 */ /* 0x000fe40002000000 */
[----:B------:R-:W-:Y:S02]  /*8090*/  FMNMX.FTZ R187, R206, R187, !PT ;  /* 0x000000bbcebb7209 */ /* 0x000fe40007810000 */
[----:B-1----:R-:W-:Y:S02]  /*80a0*/  IADD3 R159, R208, -UR14, R7 ;  /* 0x8000000ed09f7c10 */ /* 0x002fe4000fffe007 */
[----:B------:R-:W-:-:S02]  /*80b0*/  FMNMX.FTZ R187, R158, R187, !PT ;  /* 0x000000bb9ebb7209 */ /* 0x000fc40007810000 */
[C---:B------:R-:W-:Y:S02]  /*80c0*/  ISETP.GT.AND P3, PT, R159.reuse, RZ, PT ;  /* 0x000000ff9f00720c */ /* 0x040fe40003f64270 */
[C---:B------:R-:W-:Y:S01]  /*80d0*/  ISETP.GT.AND P4, PT, R159.reuse, 0x1, PT ;  /* 0x000000019f00780c */ /* 0x040fe20003f84270 */
[----:B------:R-:W0:Y:S01]  /*80e0*/  SHFL.BFLY PT, R218, R187, 0x2, 0x1f ;  /* 0x0c401f00bbda7f89 */ /* 0x000e2200000e0000 */
[----:B------:R-:W-:Y:S02]  /*80f0*/  FSEL R184, R184, -INF , P3 ;  /* 0xff800000b8b87808 */ /* 0x000fe40001800000 */
[----:B------:R-:W-:Y:S02]  /*8100*/  ISETP.GT.AND P5, PT, R159, 0x8, PT ;  /* 0x000000089f00780c */ /* 0x000fe40003fa4270 */
[----:B------:R-:W-:Y:S02]  /*8110*/  FSEL R208, R185, -INF , P4 ;  /* 0xff800000b9d07808 */ /* 0x000fe40002000000 */
[----:B------:R-:W-:-:S02]  /*8120*/  FMNMX.FTZ R3, R184, R21, !PT ;  /* 0x00000015b8037209 */ /* 0x000fc40007810000 */
[C---:B------:R-:W-:Y:S02]  /*8130*/  ISETP.GT.AND P3, PT, R159.reuse, 0x9, PT ;  /* 0x000000099f00780c */ /* 0x040fe40003f64270 */
[----:B------:R-:W-:Y:S02]  /*8140*/  FSEL R188, R188, -INF , P5 ;  /* 0xff800000bcbc7808 */ /* 0x000fe40002800000 */
[----:B------:R-:W-:Y:S02]  /*8150*/  FMNMX.FTZ R7, R208, R3, !PT ;  /* 0x00000003d0077209 */ /* 0x000fe40007810000 */
[C---:B------:R-:W-:Y:S01]  /*8160*/  ISETP.GT.AND P4, PT, R159.reuse, 0x11, PT ;  /* 0x000000119f00780c */ /* 0x040fe20003f84270 */
[----:B------:R-:W1:Y:S01]  /*8170*/  LDC R3, c[0x0][0x988] ;  /* 0x00026200ff037b82 */ /* 0x000e620000000800 */
[----:B------:R-:W-:Y:S02]  /*8180*/  FMNMX.FTZ R7, R188, R7, !PT ;  /* 0x00000007bc077209 */ /* 0x000fe40007810000 */
[----:B------:R-:W-:-:S02]  /*8190*/  ISETP.GT.AND P5, PT, R159, 0x21, PT ;  /* 0x000000219f00780c */ /* 0x000fc40003fa4270 */
[----:B------:R-:W-:Y:S02]  /*81a0*/  R2UR UR14, R215 ;  /* 0x00000000d70e72ca */ /* 0x000fe400000e0000 */
[----:B------:R-:W-:Y:S02]  /*81b0*/  FSEL R226, R169, -INF , P5 ;  /* 0xff800000a9e27808 */ /* 0x000fe40002800000 */
[----:B0-----:R-:W-:Y:S02]  /*81c0*/  FMNMX.FTZ R163, R187, R218, !PT ;  /* 0x000000dabba37209 */ /* 0x001fe40007810000 */
[----:B------:R-:W-:Y:S02]  /*81d0*/  FSEL R218, R177, -INF , P4 ;  /* 0xff800000b1da7808 */ /* 0x000fe40002000000 */
[C---:B------:R-:W-:Y:S01]  /*81e0*/  ISETP.GT.AND P4, PT, R159.reuse, 0x19, PT ;  /* 0x000000199f00780c */ /* 0x040fe20003f84270 */
[----:B------:R-:W0:Y:S01]  /*81f0*/  SHFL.BFLY PT, R224, R163, 0x1, 0x1f ;  /* 0x0c201f00a3e07f89 */ /* 0x000e2200000e0000 */
[----:B------:R-:W-:-:S02]  /*8200*/  ISETP.GT.AND P5, PT, R159, 0x29, PT ;  /* 0x000000299f00780c */ /* 0x000fc40003fa4270 */
[----:B------:R-:W-:Y:S02]  /*8210*/  FSEL R222, R181, -INF , P4 ;  /* 0xff800000b5de7808 */ /* 0x000fe40002000000 */
[----:B------:R-:W-:Y:S01]  /*8220*/  ISETP.GT.AND P4, PT, R159, 0x20, PT ;  /* 0x000000209f00780c */ /* 0x000fe20003f84270 */
[----:B------:R-:W-:Y:S02]  /*8230*/  WARPGROUP.DEPBAR.LE gsb0, 0x0 ;  /* 0x00008000000079c5 */ /* 0x000fe40000010000 */
[----:B------:R-:W-:Y:S01]  /*8240*/  FSEL R196, R189, -INF , P3 ;  /* 0xff800000bdc47808 */ /* 0x000fe20001800000 */
[----:B------:R-:W-:Y:S01]  /*8250*/  WARPGROUP.ARRIVE ;  /* 0x00000000000079c5 */ /* 0x000fe20000000000 */
[C---:B------:R-:W-:Y:S02]  /*8260*/  ISETP.GT.AND P3, PT, R159.reuse, 0x10, PT ;  /* 0x000000109f00780c */ /* 0x040fe40003f64270 */
[----:B------:R-:W-:Y:S02]  /*8270*/  FMNMX.FTZ R7, R196, R7, !PT ;  /* 0x00000007c4077209 */ /* 0x000fe40007810000 */
[----:B------:R-:W-:Y:S01]  /*8280*/  FSEL R198, R176, -INF , P3 ;  /* 0xff800000b0c67808 */ /* 0x000fe20001800000 */
[----:B------:R-:W-:Y:S01]  /*8290*/  HGMMA.64x256x16.F32.BF16 R24, R192, gdesc[UR8].tnspB, R24, gsb0 ;  /* 0x43e00008c0187df0 */ /* 0x000fe20008001818 */
[----:B------:R-:W-:-:S02]  /*82a0*/  ISETP.GT.AND P3, PT, R159, 0x18, PT ;  /* 0x000000189f00780c */ /* 0x000fc40003f64270 */
[----:B------:R-:W-:Y:S02]  /*82b0*/  FMNMX.FTZ R7, R198, R7, !PT ;  /* 0x00000007c6077209 */ /* 0x000fe40007810000 */
[----:B------:R-:W-:Y:S02]  /*82c0*/  FSEL R220, R180, -INF , P3 ;  /* 0xff800000b4dc7808 */ /* 0x000fe40001800000 */
[----:B------:R-:W-:Y:S02]  /*82d0*/  FMNMX.FTZ R155, R218, R7, !PT ;  /* 0x00000007da9b7209 */ /* 0x000fe40007810000 */
[----:B0-----:R-:W-:Y:S02]  /*82e0*/  FMNMX.FTZ R7, R163, R224, !PT ;  /* 0x000000e0a3077209 */ /* 0x001fe40007810000 */
[----:B------:R-:W-:Y:S02]  /*82f0*/  FMNMX.FTZ R155, R220, R155, !PT ;  /* 0x0000009bdc9b7209 */ /* 0x000fe40007810000 */
[----:B------:R-:W-:Y:S01]  /*8300*/  FSEL R224, R168, -INF , P4 ;  /* 0xff800000a8e07808 */ /* 0x000fe20002000000 */
[----:B-1----:R-:W-:Y:S01]  /*8310*/  FMUL.FTZ R167, R7, R3 ;  /* 0x0000000307a77220 */ /* 0x002fe20000410000 */
[----:B------:R-:W-:-:S02]  /*8320*/  FMNMX.FTZ R155, R222, R155, !PT ;  /* 0x0000009bde9b7209 */ /* 0x000fc40007810000 */
[----:B------:R-:W-:Y:S02]  /*8330*/  ISETP.GT.AND P3, PT, R159, 0x28, PT ;  /* 0x000000289f00780c */ /* 0x000fe40003f64270 */
[----:B------:R-:W-:Y:S02]  /*8340*/  FMNMX.FTZ R163, R224, R155, !PT ;  /* 0x0000009be0a37209 */ /* 0x000fe40007810000 */
[----:B------:R-:W-:Y:S02]  /*8350*/  FSEL R228, R172, -INF , P3 ;  /* 0xff800000ace47808 */ /* 0x000fe40001800000 */
[----:B------:R-:W-:Y:S02]  /*8360*/  FMNMX.FTZ R163, R226, R163, !PT ;  /* 0x000000a3e2a37209 */ /* 0x000fe40007810000 */
[----:B------:R-:W-:Y:S02]  /*8370*/  FSEL R168, R173, -INF , P5 ;  /* 0xff800000ada87808 */ /* 0x000fe40002800000 */
[----:B------:R-:W-:-:S02]  /*8380*/  ISETP.GT.AND P3, PT, R159, 0x30, PT ;  /* 0x000000309f00780c */ /* 0x000fc40003f64270 */
[----:B------:R-:W-:Y:S02]  /*8390*/  FMNMX.FTZ R163, R228, R163, !PT ;  /* 0x000000a3e4a37209 */ /* 0x000fe40007810000 */
[C---:B------:R-:W-:Y:S02]  /*83a0*/  ISETP.GT.AND P5, PT, R159.reuse, 0x31, PT ;  /* 0x000000319f00780c */ /* 0x040fe40003fa4270 */
[----:B------:R-:W-:Y:S02]  /*83b0*/  FSEL R176, R160, -INF , P3 ;  /* 0xff800000a0b07808 */ /* 0x000fe40001800000 */
[----:B------:R-:W-:Y:S02]  /*83c0*/  FMNMX.FTZ R163, R168, R163, !PT ;  /* 0x000000a3a8a37209 */ /* 0x000fe40007810000 */
[----:B------:R-:W-:Y:S02]  /*83d0*/  ISETP.GT.AND P3, PT, R159, 0x38, PT ;  /* 0x000000389f00780c */ /* 0x000fe40003f64270 */
[----:B------:R-:W-:-:S02]  /*83e0*/  FSEL R172, R161, -INF , P5 ;  /* 0xff800000a1ac7808 */ /* 0x000fc40002800000 */
[----:B------:R-:W-:Y:S02]  /*83f0*/  FMNMX.FTZ R163, R176, R163, !PT ;  /* 0x000000a3b0a37209 */ /* 0x000fe40007810000 */
[----:B------:R-:W-:Y:S02]  /*8400*/  ISETP.GT.AND P5, PT, R159, 0x39, PT ;  /* 0x000000399f00780c */ /* 0x000fe40003fa4270 */
[----:B------:R-:W-:Y:S02]  /*8410*/  FSEL R180, R164, -INF , P3 ;  /* 0xff800000a4b47808 */ /* 0x000fe40001800000 */
[----:B------:R-:W-:Y:S02]  /*8420*/  FMNMX.FTZ R163, R172, R163, !PT ;  /* 0x000000a3aca37209 */ /* 0x000fe40007810000 */
[----:B------:R-:W-:Y:S02]  /*8430*/  FSETP.NEU.FTZ.AND P4, PT, R7, -INF , PT ;  /* 0xff8000000700780b */ /* 0x000fe40003f9d000 */
[----:B------:R-:W-:-:S02]  /*8440*/  FSEL R164, R165, -INF , P5 ;  /* 0xff800000a5a47808 */ /* 0x000fc40002800000 */
[----:B------:R-:W-:Y:S02]  /*8450*/  ISETP.GT.AND P3, PT, R159, 0x40, PT ;  /* 0x000000409f00780c */ /* 0x000fe40003f64270 */
[----:B------:R-:W-:Y:S02]  /*8460*/  FMNMX.FTZ R163, R180, R163, !PT ;  /* 0x000000a3b4a37209 */ /* 0x000fe40007810000 */
[----:B------:R-:W-:Y:S02]  /*8470*/  FSEL R155, R167, RZ, P4 ;  /* 0x000000ffa79b7208 */ /* 0x000fe40002000000 */
[C---:B------:R-:W-:Y:S02]  /*8480*/  ISETP.GT.AND P5, PT, R159.reuse, 0x41, PT ;  /* 0x000000419f00780c */ /* 0x040fe40003fa4270 */
[----:B------:R-:W-:Y:S01]  /*8490*/  FSEL R152, R152, -INF , P3 ;  /* 0xff80000098987808 */ /* 0x000fe20001800000 */
[--C-:B------:R-:W-:Y:S01]  /*84a0*/  FFMA.FTZ R211, R210, R3, -R155.reuse ;  /* 0x00000003d2d37223 */ /* 0x100fe2000001089b */
[----:B------:R-:W-:Y:S01]  /*84b0*/  FMNMX.FTZ R163, R164, R163, !PT ;  /* 0x000000a3a4a37209 */ /* 0x000fe20007810000 */
[-CC-:B------:R-:W-:Y:S01]  /*84c0*/  FFMA.FTZ R160, R214, R3.reuse, -R155.reuse ;  /* 0x00000003d6a07223 */ /* 0x180fe2000001089b */
[----:B------:R-:W-:Y:S01]  /*84d0*/  ISETP.GT.AND P3, PT, R159, 0x48, PT ;  /* 0x000000489f00780c */ /* 0x000fe20003f64270 */
[-CC-:B------:R-:W-:Y:S01]  /*84e0*/  FFMA.FTZ R209, R216, R3.reuse, -R155.reuse ;  /* 0x00000003d8d17223 */ /* 0x180fe2000001089b */
        /* <DEDUP_REMOVED lines=9> */
[----:B------:R0:W-:Y:S01]  /*8580*/  MUFU.EX2 R156, R153 ;  /* 0x00000099009c7308 */ /* 0x0001e20000000800 */
[----:B------:R-:W-:Y:S01]  /*8590*/  FSEL R216, R157, -INF , P5 ;  /* 0xff8000009dd87808 */ /* 0x000fe20002800000 */
[--C-:B------:R-:W-:Y:S01]  /*85a0*/  FFMA.FTZ R207, R182, R3, -R155.reuse ;  /* 0x00000003b6cf7223 */ /* 0x100fe2000001089b */
[----:B------:R-:W-:Y:S01]  /*85b0*/  FMNMX.FTZ R163, R214, R163, !PT ;  /* 0x000000a3d6a37209 */ /* 0x000fe20007810000 */
[-CC-:B------:R-:W-:Y:S01]  /*85c0*/  FFMA.FTZ R157, R206, R3.reuse, -R155.reuse ;  /* 0x00000003ce9d7223 */ /* 0x180fe2000001089b */
[----:B------:R-:W-:Y:S01]  /*85d0*/  FSEL R171, R7, RZ, P4 ;  /* 0x000000ff07ab7208 */ /* 0x000fe20002000000 */
[--C-:B------:R-:W-:Y:S01]  /*85e0*/  FFMA.FTZ R197, R162, R3, -R155.reuse ;  /* 0x00000003a2c57223 */ /* 0x100fe2000001089b */
[----:B------:R-:W-:Y:S01]  /*85f0*/  FMNMX.FTZ R163, R216, R163, !PT ;  /* 0x000000a3d8a37209 */ /* 0x000fe20007810000 */
[----:B------:R-:W-:Y:S01]  /*8600*/  MUFU.EX2 R209, R209 ;  /* 0x000000d100d17308 */ /* 0x000fe20000000800 */
[-CC-:B------:R-:W-:Y:S01]  /*8610*/  FFMA.FTZ R162, R200, R3.reuse, -R155.reuse ;  /* 0x00000003c8a27223 */ /* 0x180fe2000001089b */
[----:B------:R-:W-:Y:S01]  /*8620*/  FADD.FTZ R2, -R171, R20 ;  /* 0x00000014ab027221 */ /* 0x000fe20000010100 */
[----:B------:R-:W-:Y:S01]  /*8630*/  IMAD.U32 R20, RZ, RZ, UR14 ;  /* 0x0000000eff147e24 */ /* 0x000fe2000f8e00ff */
[----:B------:R-:W1:Y:S01]  /*8640*/  SHFL.BFLY PT, R0, R163, 0x2, 0x1f ;  /* 0x0c401f00a3007f89 */ /* 0x000e6200000e0000 */
[-CC-:B------:R-:W-:Y:S01]  /*8650*/  FFMA.FTZ R201, R186, R3.reuse, -R155.reuse ;  /* 0x00000003bac97223 */ /* 0x180fe2000001089b */
[-C--:B------:R-:W-:Y:S01]  /*8660*/  FMUL.FTZ R2, R2, R3.reuse ;  /* 0x0000000302027220 */ /* 0x080fe20000410000 */
[----:B------:R-:W-:Y:S01]  /*8670*/  @!P1 VIADD R20, R20, 0x38840 ;  /* 0x0003884014149836 */ /* 0x000fe20000000000 */
[----:B------:R-:W-:Y:S01]  /*8680*/  MUFU.EX2 R160, R160 ;  /* 0x000000a000a07308 */ /* 0x000fe20000000800 */
[-CC-:B------:R-:W-:Y:S01]  /*8690*/  FFMA.FTZ R170, R170, R3.reuse, -R155.reuse ;  /* 0x00000003aaaa7223 */ /* 0x180fe2000001089b */
[-CC-:B------:R-:W-:Y:S01]  /*86a0*/  FFMA.FTZ R199, R166, R3.reuse, -R155.reuse ;  /* 0x00000003a6c77223 */ /* 0x180fe2000001089b */
[-CC-:B------:R-:W-:Y:S01]  /*86b0*/  FFMA.FTZ R166, R202, R3.reuse, -R155.reuse ;  /* 0x00000003caa67223 */ /* 0x180fe2000001089b */
[----:B------:R-:W-:Y:S01]  /*86c0*/  @!P1 PRMT R20, RZ, 0x654, R20 ;  /* 0x00000654ff149816 */ /* 0x000fe20000000014 */
[-CC-:B------:R-:W-:Y:S01]  /*86d0*/  FFMA.FTZ R203, R174, R3.reuse, -R155.reuse ;  /* 0x00000003aecb7223 */ /* 0x180fe2000001089b */
[-CC-:B------:R-:W-:Y:S01]  /*86e0*/  FFMA.FTZ R174, R190, R3.reuse, -R155.reuse ;  /* 0x00000003beae7223 */ /* 0x180fe2000001089b */
[----:B------:R-:W-:Y:S01]  /*86f0*/  FFMA.FTZ R158, R158, R3, -R155 ;  /* 0x000000039e9e7223 */ /* 0x000fe2000001089b */
[----:B------:R-:W2:Y:S08]  /*8700*/  MUFU.EX2 R2, R2 ;  /* 0x0000000200027308 */ /* 0x000eb00000000800 */
[----:B------:R-:W-:Y:S01]  /*8710*/  MUFU.EX2 R211, R211 ;  /* 0x000000d300d37308 */ /* 0x000fe20000000800 */
[----:B-1----:R-:W-:-:S07]  /*8720*/  FMNMX.FTZ R0, R163, R0, !PT ;  /* 0x00000000a3007209 */ /* 0x002fce0007810000 */
[----:B------:R-:W-:Y:S01]  /*8730*/  MUFU.EX2 R205, R205 ;  /* 0x000000cd00cd7308 */ /* 0x000fe20000000800 */
[----:B0-----:R-:W0:Y:S01]  /*8740*/  SHFL.BFLY PT, R153, R0, 0x1, 0x1f ;  /* 0x0c201f0000997f89 */ /* 0x001e2200000e0000 */
[----:B--2---:R-:W-:Y:S01]  /*8750*/  FFMA.FTZ R173, R2, R9, R209 ;  /* 0x0000000902ad7223 */ /* 0x004fe200000100d1 */
[----:B------:R-:W-:-:S05]  /*8760*/  F2FP.BF16.F32.PACK_AB R209, R160, R209 ;  /* 0x000000d1a0d1723e */ /* 0x000fca00000010ff */
[----:B------:R-:W-:Y:S08]  /*8770*/  MUFU.EX2 R230, R230 ;  /* 0x000000e600e67308 */ /* 0x000ff00000000800 */
[----:B------:R-:W-:Y:S08]  /*8780*/  MUFU.EX2 R207, R207 ;  /* 0x000000cf00cf7308 */ /* 0x000ff00000000800 */
[----:B------:R-:W-:Y:S01]  /*8790*/  MUFU.EX2 R178, R178 ;  /* 0x000000b200b27308 */ /* 0x000fe20000000800 */
[----:B0-----:R-:W-:Y:S01]  /*87a0*/  FMNMX.FTZ R6, R0, R153, !PT ;  /* 0x0000009900067209 */ /* 0x001fe20007810000 */
[-CC-:B------:R-:W-:Y:S01]  /*87b0*/  FFMA.FTZ R153, R154, R3.reuse, -R155.reuse ;  /* 0x000000039a997223 */ /* 0x180fe2000001089b */
[----:B------:R-:W-:-:S02]  /*87c0*/  FFMA.FTZ R154, R204, R3, -R155 ;  /* 0x00000003cc9a7223 */ /* 0x000fc4000001089b */
[C---:B------:R-:W-:Y:S01]  /*87d0*/  FSETP.NEU.FTZ.AND P3, PT, R6.reuse, -INF , PT ;  /* 0xff8000000600780b */ /* 0x040fe20003f7d000 */
[C---:B------:R-:W-:Y:S02]  /*87e0*/  FMUL.FTZ R159, R6.reuse, R3 ;  /* 0x00000003069f7220 */ /* 0x040fe40000410000 */
[----:B------:R-:W-:Y:S01]  /*87f0*/  MUFU.EX2 R201, R201 ;  /* 0x000000c900c97308 */ /* 0x000fe20000000800 */
[----:B------:R-:W-:Y:S02]  /*8800*/  FSEL R0, R6, RZ, P3 ;  /* 0x000000ff06007208 */ /* 0x000fe40001800000 */
[----:B------:R-:W-:Y:S02]  /*8810*/  FSEL R159, R159, RZ, P3 ;  /* 0x000000ff9f9f7208 */ /* 0x000fe40001800000 */
[C---:B------:R-:W-:Y:S01]  /*8820*/  ISETP.GT.AND P3, PT, R213.reuse, R212, PT ;  /* 0x000000d4d500720c */ /* 0x040fe20003f64270 */
[----:B------:R-:W-:Y:S01]  /*8830*/  FADD.FTZ R0, -R0, R21 ;  /* 0x0000001500007221 */ /* 0x000fe20000010100 */
[----:B------:R-:W-:-:S02]  /*8840*/  VIADD R213, R213, 0xffffffff ;  /* 0xffffffffd5d57836 */ /* 0x000fc40000000000 */
[-CC-:B------:R-:W-:Y:S01]  /*8850*/  FFMA.FTZ R161, R184, R3.reuse, -R159.reuse ;  /* 0x00000003b8a17223 */ /* 0x180fe2000001089f */
[-CC-:B------:R-:W-:Y:S01]  /*8860*/  FFMA.FTZ R208, R208, R3.reuse, -R159.reuse ;  /* 0x00000003d0d07223 */ /* 0x180fe2000001089f */
[-C--:B------:R-:W-:Y:S01]  /*8870*/  FMUL.FTZ R0, R0, R3.reuse ;  /* 0x0000000300007220 */ /* 0x080fe20000410000 */
        /* <DEDUP_REMOVED lines=11> */
[----:B------:R-:W0:Y:S01]  /*8930*/  MUFU.EX2 R0, R0 ;  /* 0x0000000000007308 */ /* 0x000e220000000800 */
[-CC-:B------:R-:W-:Y:S01]  /*8940*/  FFMA.FTZ R155, R164, R3.reuse, -R159.reuse ;  /* 0x00000003a49b7223 */ /* 0x180fe2000001089f */
[-CC-:B------:R-:W-:Y:S01]  /*8950*/  FFMA.FTZ R196, R176, R3.reuse, -R159.reuse ;  /* 0x00000003b0c47223 */ /* 0x180fe2000001089f */
[-CC-:B------:R-:W-:Y:S01]  /*8960*/  FFMA.FTZ R172, R172, R3.reuse, -R159.reuse ;  /* 0x00000003acac7223 */ /* 0x180fe2000001089f */
[-CC-:B------:R-:W-:Y:S01]  /*8970*/  FFMA.FTZ R198, R180, R3.reuse, -R159.reuse ;  /* 0x00000003b4c67223 */ /* 0x180fe2000001089f */
[-CC-:B------:R-:W-:Y:S01]  /*8980*/  FFMA.FTZ R152, R152, R3.reuse, -R159.reuse ;  /* 0x0000000398987223 */ /* 0x180fe2000001089f */
[----:B------:R-:W-:Y:S01]  /*8990*/  FFMA.FTZ R214, R214, R3, -R159 ;  /* 0x00000003d6d67223 */ /* 0x000fe2000001089f */
[----:B------:R-:W-:Y:S01]  /*89a0*/  IMAD.U32 R168, RZ, RZ, UR7 ;  /* 0x00000007ffa87e24 */ /* 0x000fe2000f8e00ff */
[----:B------:R-:W1:Y:S01]  /*89b0*/  MUFU.EX2 R208, R208 ;  /* 0x000000d000d07308 */ /* 0x000e620000000800 */
[----:B------:R-:W-:-:S02]  /*89c0*/  IMAD.U32 R218, RZ, RZ, UR61 ;  /* 0x0000003dffda7e24 */ /* 0x000fc4000f8e00ff */
[----:B------:R-:W-:-:S05]  /*89d0*/  @!P1 VIADD R168, R168, 0x38860 ;  /* 0x00038860a8a89836 */ /* 0x000fca0000000000 */
[----:B------:R-:W2:Y:S01]  /*89e0*/  MUFU.EX2 R163, R163 ;  /* 0x000000a300a37308 */ /* 0x000ea20000000800 */
[----:B0-----:R-:W-:Y:S01]  /*89f0*/  FFMA.FTZ R171, R0, R14, R161 ;  /* 0x0000000e00ab7223 */ /* 0x001fe200000100a1 */
[----:B------:R-:W-:-:S06]  /*8a00*/  @!P1 PRMT R168, RZ, 0x654, R168 ;  /* 0x00000654ffa89816 */ /* 0x000fcc00000000a8 */
[----:B------:R-:W0:Y:S01]  /*8a10*/  MUFU.EX2 R182, R182 ;  /* 0x000000b600b67308 */ /* 0x000e220000000800 */
[C---:B-1----:R-:W-:Y:S01]  /*8a20*/  FADD.FTZ R14, R208.reuse, R171 ;  /* 0x000000abd00e7221 */ /* 0x042fe20000010000 */
[----:B------:R-:W-:-:S06]  /*8a30*/  F2FP.BF16.F32.PACK_AB R208, R208, R161 ;  /* 0x000000a1d0d0723e */ /* 0x000fcc00000010ff */
[----:B------:R-:W1:Y:S01]  /*8a40*/  MUFU.EX2 R204, R204 ;  /* 0x000000cc00cc7308 */ /* 0x000e620000000800 */
[----:B--2---:R-:W-:-:S07]  /*8a50*/  FADD.FTZ R171, R163, R14 ;  /* 0x0000000ea3ab7221 */ /* 0x004fce0000010000 */
[----:B------:R-:W2:Y:S01]  /*8a60*/  MUFU.EX2 R165, R165 ;  /* 0x000000a500a57308 */ /* 0x000ea20000000800 */
[----:B0-----:R-:W-:-:S07]  /*8a70*/  FADD.FTZ R171, R182, R171 ;  /* 0x000000abb6ab7221 */ /* 0x001fce0000010000 */
[----:B------:R-:W0:Y:S08]  /*8a80*/  MUFU.EX2 R206, R206 ;  /* 0x000000ce00ce7308 */ /* 0x000e300000000800 */
[----:B------:R-:W3:Y:S08]  /*8a90*/  MUFU.EX2 R167, R167 ;  /* 0x000000a700a77308 */ /* 0x000ef00000000800 */
[----:B------:R-:W4:Y:S08]  /*8aa0*/  MUFU.EX2 R200, R200 ;  /* 0x000000c800c87308 */ /* 0x000f300000000800 */
[----:B------:R-:W5:Y:S08]  /*8ab0*/  MUFU.EX2 R169, R169 ;  /* 0x000000a900a97308 */ /* 0x000f700000000800 */
[----:B------:R-:W-:Y:S08]  /*8ac0*/  MUFU.EX2 R170, R170 ;  /* 0x000000aa00aa7308 */ /* 0x000ff00000000800 */
[----:B------:R-:W5:Y:S08]  /*8ad0*/  MUFU.EX2 R202, R202 ;  /* 0x000000ca00ca7308 */ /* 0x000f700000000800 */
[----:B------:R-:W-:Y:S01]  /*8ae0*/  MUFU.EX2 R203, R203 ;  /* 0x000000cb00cb7308 */ /* 0x000fe20000000800 */
[----:B------:R-:W-:-:S02]  /*8af0*/  WARPGROUP.DEPBAR.LE gsb0, 0x0 ;  /* 0x00008000000079c5 */ /* 0x000fc40000010000 */
[----:B------:R1:W-:Y:S05]  /*8b00*/  @!P1 SYNCS.ARRIVE.TRANS64.RED.A1T0 RZ, [R20+URZ], RZ ;  /* 0x000000ff14ff99a7 */ /* 0x0003ea000810043f */
[----:B------:R-:W5:Y:S01]  /*8b10*/  MUFU.EX2 R21, R21 ;  /* 0x0000001500157308 */ /* 0x000f620000000800 */
[----:B-1----:R-:W-:Y:S01]  /*8b20*/  FADD.FTZ R20, R160, R173 ;  /* 0x000000ada0147221 */ /* 0x002fe20000010000 */
[----:B------:R1:W-:Y:S06]  /*8b30*/  @!P1 SYNCS.ARRIVE.TRANS64.RED.A1T0 RZ, [R168+URZ], RZ ;  /* 0x000000ffa8ff99a7 */ /* 0x0003ec000810043f */
[----:B------:R-:W1:Y:S01]  /*8b40*/  MUFU.EX2 R174, R174 ;  /* 0x000000ae00ae7308 */ /* 0x000e620000000800 */
[----:B------:R-:W-:Y:S01]  /*8b50*/  FADD.FTZ R173, R211, R20 ;  /* 0x00000014d3ad7221 */ /* 0x000fe20000010000 */
[----:B------:R-:W-:Y:S01]  /*8b60*/  FADD.FTZ R20, R204, R171 ;  /* 0x000000abcc147221 */ /* 0x000fe20000010000 */
[----:B------:R-:W-:-:S02]  /*8b70*/  F2FP.BF16.F32.PACK_AB R211, R156, R211 ;  /* 0x000000d39cd3723e */ /* 0x000fc400000010ff */
[----:B------:R-:W-:Y:S01]  /*8b80*/  FADD.FTZ R14, R156, R173 ;  /* 0x000000ad9c0e7221 */ /* 0x000fe20000010000 */
[C---:B--2---:R-:W-:Y:S02]  /*8b90*/  FADD.FTZ R173, R165.reuse, R20 ;  /* 0x00000014a5ad7221 */ /* 0x044fe40000010000 */
[----:B------:R-:W-:Y:S01]  /*8ba0*/  MUFU.EX2 R196, R196 ;  /* 0x000000c400c47308 */ /* 0x000fe20000000800 */
[----:B------:R-:W-:Y:S01]  /*8bb0*/  F2FP.BF16.F32.PACK_AB R204, R165, R204 ;  /* 0x000000cca5cc723e */ /* 0x000fe200000010ff */
[----:B------:R-:W-:Y:S01]  /*8bc0*/  FADD.FTZ R171, R205, R14 ;  /* 0x0000000ecdab7221 */ /* 0x000fe20000010000 */
[----:B0-----:R-:W-:Y:S01]  /*8bd0*/  FADD.FTZ R164, R206, R173 ;  /* 0x000000adcea47221 */ /* 0x001fe20000010000 */
[----:B------:R-:W-:Y:S01]  /*8be0*/  FFMA.FTZ R14, R210, R3, -R159 ;  /* 0x00000003d20e7223 */ /* 0x000fe2000001089f */
[----:B------:R-:W-:Y:S01]  /*8bf0*/  F2FP.BF16.F32.PACK_AB R210, R182, R163 ;  /* 0x000000a3b6d2723e */ /* 0x000fe200000010ff */
[----:B------:R-:W-:Y:S01]  /*8c00*/  FADD.FTZ R20, R230, R171 ;  /* 0x000000abe6147221 */ /* 0x000fe20000010000 */
[----:B---3--:R-:W-:Y:S01]  /*8c10*/  FADD.FTZ R173, R167, R164 ;  /* 0x000000a4a7ad7221 */ /* 0x008fe20000010000 */
[----:B------:R-:W0:Y:S01]  /*8c20*/  MUFU.EX2 R197, R197 ;  /* 0x000000c500c57308 */ /* 0x000e220000000800 */
[----:B------:R-:W-:Y:S01]  /*8c30*/  FFMA.FTZ R159, R216, R3, -R159 ;  /* 0x00000003d89f7223 */ /* 0x000fe2000001089f */
[----:B------:R-:W-:Y:S01]  /*8c40*/  FADD.FTZ R171, R207, R20 ;  /* 0x00000014cfab7221 */ /* 0x000fe20000010000 */
[----:B----4-:R-:W-:Y:S01]  /*8c50*/  FADD.FTZ R164, R200, R173 ;  /* 0x000000adc8a47221 */ /* 0x010fe20000010000 */
[----:B------:R-:W-:-:S02]  /*8c60*/  F2FP.BF16.F32.PACK_AB R205, R230, R205 ;  /* 0x000000cde6cd723e */ /* 0x000fc400000010ff */
[----:B------:R-:W-:Y:S01]  /*8c70*/  FADD.FTZ R20, R178, R171 ;  /* 0x000000abb2147221 */ /* 0x000fe20000010000 */
[----:B-----5:R-:W-:Y:S01]  /*8c80*/  FADD.FTZ R173, R169, R164 ;  /* 0x000000a4a9ad7221 */ /* 0x020fe20000010000 */
[----:B------:R-:W-:Y:S01]  /*8c90*/  MUFU.EX2 R9, R172 ;  /* 0x000000ac00097308 */ /* 0x000fe20000000800 */
[----:B------:R-:W-:Y:S01]  /*8ca0*/  F2FP.BF16.F32.PACK_AB R206, R167, R206 ;  /* 0x000000cea7ce723e */ /* 0x000fe200000010ff */
[----:B------:R-:W-:Y:S01]  /*8cb0*/  FADD.FTZ R171, R201, R20 ;  /* 0x00000014c9ab7221 */ /* 0x000fe20000010000 */
[----:B------:R-:W-:Y:S01]  /*8cc0*/  FADD.FTZ R156, R202, R173 ;  /* 0x000000adca9c7221 */ /* 0x000fe20000010000 */
[C---:B------:R-:W-:Y:S02]  /*8cd0*/  F2FP.BF16.F32.PACK_AB R202, R21.reuse, R202 ;  /* 0x000000ca15ca723e */ /* 0x040fe400000010ff */
[----:B------:R-:W-:Y:S01]  /*8ce0*/  FADD.FTZ R20, R170, R171 ;  /* 0x000000abaa147221 */ /* 0x000fe20000010000 */
[----:B------:R-:W-:Y:S01]  /*8cf0*/  FADD.FTZ R163, R21, R156 ;  /* 0x0000009c15a37221 */ /* 0x000fe20000010000 */
[----:B------:R-:W2:Y:S01]  /*8d00*/  MUFU.EX2 R162, R162 ;  /* 0x000000a200a27308 */ /* 0x000ea20000000800 */
[----:B------:R-:W-:Y:S01]  /*8d10*/  F2FP.BF16.F32.PACK_AB R207, R178, R207 ;  /* 0x000000cfb2cf723e */ /* 0x000fe200000010ff */
[----:B------:R-:W-:Y:S01]  /*8d20*/  FADD.FTZ R161, R203, R20 ;  /* 0x00000014cba17221 */ /* 0x000fe20000010000 */
[----:B------:R-:W-:-:S02]  /*8d30*/  F2FP.BF16.F32.PACK_AB R200, R169, R200 ;  /* 0x000000c8a9c8723e */ /* 0x000fc400000010ff */
[----:B------:R-:W-:Y:S01]  /*8d40*/  F2FP.BF16.F32.PACK_AB R201, R170, R201 ;  /* 0x000000c9aac9723e */ /* 0x000fe200000010ff */
[C---:B-1----:R-:W-:Y:S01]  /*8d50*/  FADD.FTZ R20, R174.reuse, R161 ;  /* 0x000000a1ae147221 */ /* 0x042fe20000010000 */
[----:B------:R-:W-:Y:S01]  /*8d60*/  F2FP.BF16.F32.PACK_AB R203, R174, R203 ;  /* 0x000000cbaecb723e */ /* 0x000fe200000010ff */
[----:B------:R-:W1:Y:S02]  /*8d70*/  MUFU.EX2 R198, R198 ;  /* 0x000000c600c67308 */ /* 0x000e640000000800 */
[----:B0-----:R-:W-:-:S06]  /*8d80*/  FADD.FTZ R161, R197, R20 ;  /* 0x00000014c5a17221 */ /* 0x001fcc0000010000 */
[----:B------:R-:W-:Y:S01]  /*8d90*/  MUFU.EX2 R199, R199 ;  /* 0x000000c700c77308 */ /* 0x000fe20000000800 */
[----:B--2---:R-:W-:-:S07]  /*8da0*/  F2FP.BF16.F32.PACK_AB R197, R162, R197 ;  /* 0x000000c5a2c5723e */ /* 0x004fce00000010ff */
[----:B------:R-:W0:Y:S08]  /*8db0*/  MUFU.EX2 R155, R155 ;  /* 0x0000009b009b7308 */ /* 0x000e300000000800 */
[----:B------:R-:W-:Y:S08]  /*8dc0*/  MUFU.EX2 R166, R166 ;  /* 0x000000a600a67308 */ /* 0x000ff00000000800 */
[----:B------:R2:W3:Y:S08]  /*8dd0*/  MUFU.EX2 R175, R152 ;  /* 0x0000009800af7308 */ /* 0x0004f00000000800 */
[----:B------:R-:W-:Y:S01]  /*8de0*/  MUFU.EX2 R153, R153 ;  /* 0x0000009900997308 */ /* 0x000fe20000000800 */
[----:B--2---:R-:W-:Y:S01]  /*8df0*/  FADD.FTZ R152, R196, R163 ;  /* 0x000000a3c4987221 */ /* 0x004fe20000010000 */
[----:B------:R-:W-:-:S03]  /*8e00*/  F2FP.BF16.F32.PACK_AB R196, R9, R196 ;  /* 0x000000c409c4723e */ /* 0x000fc600000010ff */
[----:B------:R-:W-:-:S03]  /*8e10*/  FADD.FTZ R163, R9, R152 ;  /* 0x0000009809a37221 */ /* 0x000fc60000010000 */
[----:B------:R2:W4:Y:S01]  /*8e20*/  MUFU.EX2 R192, R14 ;  /* 0x0000000e00c07308 */ /* 0x0005220000000800 */
[----:B-1----:R-:W-:Y:S01]  /*8e30*/  FADD.FTZ R20, R198, R163 ;  /* 0x000000a3c6147221 */ /* 0x002fe20000010000 */
[----:B0-----:R-:W-:-:S03]  /*8e40*/  F2FP.BF16.F32.PACK_AB R198, R155, R198 ;  /* 0x000000c69bc6723e */ /* 0x001fc600000010ff */
[----:B------:R-:W-:-:S03]  /*8e50*/  FADD.FTZ R20, R155, R20 ;  /* 0x000000149b147221 */ /* 0x000fc60000010000 */
[----:B------:R-:W0:Y:S01]  /*8e60*/  MUFU.EX2 R154, R154 ;  /* 0x0000009a009a7308 */ /* 0x000e220000000800 */
[----:B--2---:R-:W-:Y:S01]  /*8e70*/  FADD.FTZ R14, R162, R161 ;  /* 0x000000a1a20e7221 */ /* 0x004fe20000010000 */
[----:B---3--:R-:W-:-:S03]  /*8e80*/  FADD.FTZ R20, R175, R20 ;  /* 0x00000014af147221 */ /* 0x008fc60000010000 */
[----:B------:R-:W-:Y:S01]  /*8e90*/  FADD.FTZ R21, R199, R14 ;  /* 0x0000000ec7157221 */ /* 0x000fe20000010000 */
[C---:B------:R-:W-:Y:S02]  /*8ea0*/  F2FP.BF16.F32.PACK_AB R199, R166.reuse, R199 ;  /* 0x000000c7a6c7723e */ /* 0x040fe400000010ff */
[----:B------:R1:W2:Y:S01]  /*8eb0*/  MUFU.EX2 R165, R214 ;  /* 0x000000d600a57308 */ /* 0x0002a20000000800 */
[----:B------:R-:W-:Y:S01]  /*8ec0*/  FADD.FTZ R14, R166, R21 ;  /* 0x00000015a60e7221 */ /* 0x000fe20000010000 */
[C---:B----4-:R-:W-:Y:S01]  /*8ed0*/  FADD.FTZ R20, R192.reuse, R20 ;  /* 0x00000014c0147221 */ /* 0x050fe20000010000 */
[----:B------:R-:W-:Y:S01]  /*8ee0*/  F2FP.BF16.F32.PACK_AB R192, R192, R175 ;  /* 0x000000afc0c0723e */ /* 0x000fe200000010ff */
[----:B------:R-:W-:Y:S02]  /*8ef0*/  IMAD.MOV.U32 R21, RZ, RZ, R6 ;  /* 0x000000ffff157224 */ /* 0x000fe400078e0006 */
[----:B------:R-:W-:Y:S02]  /*8f00*/  FADD.FTZ R9, R153, R14 ;  /* 0x0000000e99097221 */ /* 0x000fe40000010000 */
[----:B------:R-:W3:Y:S02]  /*8f10*/  MUFU.EX2 R157, R157 ;  /* 0x0000009d009d7308 */ /* 0x000ee40000000800 */
[C---:B0-----:R-:W-:Y:S01]  /*8f20*/  FADD.FTZ R14, R154.reuse, R9 ;  /* 0x000000099a0e7221 */ /* 0x041fe20000010000 */
[----:B------:R-:W-:Y:S01]  /*8f30*/  F2FP.BF16.F32.PACK_AB R193, R154, R153 ;  /* 0x000000999ac1723e */ /* 0x000fe200000010ff */
[----:B-1----:R-:W-:-:S04]  /*8f40*/  IMAD.MOV.U32 R214, RZ, RZ, R8 ;  /* 0x000000ffffd67224 */ /* 0x002fc800078e0008 */
[----:B------:R-:W0:Y:S01]  /*8f50*/  MUFU.EX2 R159, R159 ;  /* 0x0000009f009f7308 */ /* 0x000e220000000800 */
[----:B--2---:R-:W-:-:S07]  /*8f60*/  FADD.FTZ R20, R165, R20 ;  /* 0x00000014a5147221 */ /* 0x004fce0000010000 */
[----:B------:R-:W1:Y:S01]  /*8f70*/  MUFU.EX2 R158, R158 ;  /* 0x0000009e009e7308 */ /* 0x000e620000000800 */
[----:B---3--:R-:W-:Y:S01]  /*8f80*/  FADD.FTZ R9, R157, R14 ;  /* 0x0000000e9d097221 */ /* 0x008fe20000010000 */
[C---:B0-----:R-:W-:Y:S01]  /*8f90*/  FADD.FTZ R14, R159.reuse, R20 ;  /* 0x000000149f0e7221 */ /* 0x041fe20000010000 */
[----:B------:R-:W-:Y:S01]  /*8fa0*/  F2FP.BF16.F32.PACK_AB R194, R159, R165 ;  /* 0x000000a59fc2723e */ /* 0x000fe200000010ff */
[----:B------:R-:W-:Y:S02]  /*8fb0*/  IMAD.MOV.U32 R20, RZ, RZ, R7 ;  /* 0x000000ffff147224 */ /* 0x000fe400078e0007 */
[C---:B-1----:R-:W-:Y:S01]  /*8fc0*/  FADD.FTZ R9, R158.reuse, R9 ;  /* 0x000000099e097221 */ /* 0x042fe20000010000 */
[----:B------:R-:W-:Y:S01]  /*8fd0*/  F2FP.BF16.F32.PACK_AB R195, R158, R157 ;  /* 0x0000009d9ec3723e */ /* 0x000fe200000010ff */
[----:B------:R-:W-:Y:S06]  /*8fe0*/  @P3 BRA `(.L_x_2189) ;  /* 0xffffffbc00f43947 */ /* 0x000fec000383ffff */
.L_x_2180:
[----:B------:R-:W-:-:S13]  /*8ff0*/  ISETP.GE.AND P2, PT, R213, R22, PT ;  /* 0x00000016d500720c */ /* 0x000fda0003f46270 */
[----:B------:R-:W-:Y:S05]  /*9000*/  @!P2 BRA `(.L_x_2190) ;  /* 0x000000380074a947 */ /* 0x000fea0003800000 */
[----:B------:R-:W-:Y:S01]  /*9010*/  IMAD.MOV.U32 R15, RZ, RZ, R7 ;  /* 0x000000ffff0f7224 */ /* 0x000fe200078e0007 */
[----:B------:R-:W-:Y:S01]  /*9020*/  UMOV UR7, UR61 ;  /* 0x0000003d00077c82 */ /* 0x000fe20008000000 */
[----:B------:R-:W-:Y:S02]  /*9030*/  IMAD.MOV.U32 R19, RZ, RZ, R6 ;  /* 0x000000ffff137224 */ /* 0x000fe400078e0006 */
[----:B------:R-:W-:-:S07]  /*9040*/  IMAD.MOV.U32 R18, RZ, RZ, R8 ;  /* 0x000000ffff127224 */ /* 0x000fce00078e0008 */
.L_x_2199:
[----:B------:R-:W-:-:S04]  /*9050*/  UIADD3 UR61, UR7, 0x1, URZ ;  /* 0x00000001073d7890 */ /* 0x000fc8000fffe03f */
[----:B------:R-:W-:-:S04]  /*9060*/  UISETP.NE.AND UP0, UPT, UR61, 0x2, UPT ;  /* 0x000000023d00788c */ /* 0x000fc8000bf05270 */
[----:B------:R-:W-:Y:S02]  /*9070*/  USEL UR6, URZ, 0x1, UP0 ;  /* 0x000000013f067887 */ /* 0x000fe40008000000 */
[----:B------:R-:W-:-:S04]  /*9080*/  USEL UR61, UR61, URZ, UP0 ;  /* 0x0000003f3d3d7287 */ /* 0x000fc80008000000 */
[----:B------:R-:W-:Y:S01]  /*9090*/  LOP3.LUT R8, R18, UR6, RZ, 0x3c, !PT ;  /* 0x0000000612087c12 */ /* 0x000fe2000f8e3cff */
[----:B------:R-:W-:Y:S07]  /*90a0*/  @!P0 BRA `(.L_x_2191) ;  /* 0x0000000000048947 */ /* 0x000fee0003800000 */
[----:B------:R-:W-:Y:S01]  /*90b0*/  BPT.TRAP 0x1 ;  /* 0x000000040000795c */ /* 0x000fe20000300000 */
.L_x_2191:
[----:B------:R-:W-:Y:S02]  /*90c0*/  R2UR UR6, R16 ;  /* 0x00000000100672ca */ /* 0x000fe400000e0000 */
[----:B------:R-:W-:-:S11]  /*90d0*/  SHF.L.U32 R3, R8, 0x1f, RZ ;  /* 0x0000001f08037819 */ /* 0x000fd600000006ff */
[----:B------:R-:W-:-:S09]  /*90e0*/  ULEA UR60, UR61, UR6, 0x3 ;  /* 0x000000063d3c7291 */ /* 0x000fd2000f8e183f */
[----:B------:R0:W1:Y:S01]  /*90f0*/  SYNCS.PHASECHK.TRANS64.TRYWAIT P2, [UR60+0x38830], R3 ;  /* 0x03883003ff0075a7 */ /* 0x000062000804017c */
[----:B------:R-:W-:Y:S05]  /*9100*/  @!P0 BRA `(.L_x_2192) ;  /* 0x0000000000048947 */ /* 0x000fea0003800000 */
[----:B------:R-:W-:Y:S01]  /*9110*/  BPT.TRAP 0x1 ;  /* 0x000000040000795c */ /* 0x000fe20000300000 */
.L_x_2192:
[----:B-1----:R-:W-:Y:S05]  /*9120*/  @P2 BRA `(.L_x_2193) ;  /* 0x0000000000082947 */ /* 0x002fea0003800000 */
[----:B------:R-:W1:Y:S02]  /*9130*/  SYNCS.PHASECHK.TRANS64.TRYWAIT P2, [UR60+0x38830], R3 ;  /* 0x03883003ff0075a7 */ /* 0x000e64000804017c */
[----:B-1----:R-:W-:Y:S05]  /*9140*/  @!P2 BRA `(.L_x_2194) ;  /* 0x000000bc002ca947 */ /* 0x002fea0003800000 */
.L_x_2193:
        /* <DEDUP_REMOVED lines=35> */
[----:B------:R-:W-:Y:S01]  /*9380*/  R2UR UR14, R12 ;  /* 0x000000000c0e72ca */ /* 0x000fe200000e0000 */
[----:B------:R-:W-:Y:S01]  /*9390*/  UMOV UR54, UR10 ;  /* 0x0000000a00367c82 */ /* 0x000fe20008000000 */
[----:B------:R-:W-:Y:S01]  /*93a0*/  R2UR UR15, R13 ;  /* 0x000000000d0f72ca */ /* 0x000fe200000e0000 */
        /* <DEDUP_REMOVED lines=158> */
[----:B------:R-:W-:Y:S01]  /*9d90*/  R2UR UR52, R152 ;  /* 0x00000000983472ca */ /* 0x000fe200000e0000 */
[----:B------:R-:W-:Y:S01]  /*9da0*/  UIADD3 UR54, UR6, 0x784, URZ ;  /* 0x0000078406367890 */ /* 0x000fe2000fffe03f */
[----:B------:R-:W-:Y:S01]  /*9db0*/  R2UR UR53, R21 ;  /* 0x00000000153572ca */ /* 0x000fe200000e0000 */
[----:B------:R-:W-:Y:S01]  /*9dc0*/  UMOV UR55, 0x40000040 ;  /* 0x4000004000377882 */ /* 0x000fe20000000000 */
        /* <DEDUP_REMOVED lines=141> */
[----:B------:R-:W-:Y:S02]  /*a6a0*/  R2UR UR14, R10 ;  /* 0x000000000a0e72ca */ /* 0x000fe400000e0000 */
[----:B------:R-:W-:-:S11]  /*a6b0*/  R2UR UR15, R11 ;  /* 0x000000000b0f72ca */ /* 0x000fd600000e0000 */
[----:B------:R-:W-:Y:S02]  /*a6c0*/  UMOV UR56, UR14 ;  /* 0x0000000e00387c82 */ /* 0x000fe40008000000 */
[----:B------:R-:W-:Y:S01]  /*a6d0*/  UMOV UR57, UR15 ;  /* 0x0000000f00397c82 */ /* 0x000fe20008000000 */
        /* <DEDUP_REMOVED lines=306> */
.L_x_2195:
[----:B------:R-:W-:Y:S02]  /*ba00*/  R2UR UR6, R16 ;  /* 0x00000000100672ca */ /* 0x000fe400000e0000 */
[----:B------:R-:W-:-:S11]  /*ba10*/  SHF.L.U32 R0, R18, 0x1f, RZ ;  /* 0x0000001f12007819 */ /* 0x000fd600000006ff */
[----:B------:R-:W-:-:S09]  /*ba20*/  ULEA UR11, UR7, UR6, 0x3 ;  /* 0x00000006070b7291 */ /* 0x000fd2000f8e183f */
[----:B------:R0:W1:Y:S01]  /*ba30*/  SYNCS.PHASECHK.TRANS64.TRYWAIT P2, [UR11+0x38850], R0 ;  /* 0x03885000ff0075a7 */ /* 0x000062000804014b */
[----:B------:R-:W-:Y:S05]  /*ba40*/  @!P0 BRA `(.L_x_2196) ;  /* 0x0000000000048947 */ /* 0x000fea0003800000 */
[----:B------:R-:W-:Y:S01]  /*ba50*/  BPT.TRAP 0x1 ;  /* 0x000000040000795c */ /* 0x000fe20000300000 */
.L_x_2196:
[----:B-1----:R-:W-:Y:S05]  /*ba60*/  @P2 BRA `(.L_x_2197) ;  /* 0x0000000000082947 */ /* 0x002fea0003800000 */
[----:B------:R-:W1:Y:S02]  /*ba70*/  SYNCS.PHASECHK.TRANS64.TRYWAIT P2, [UR11+0x38850], R0 ;  /* 0x03885000ff0075a7 */ /* 0x000e64000804014b */
[----:B-1----:R-:W-:Y:S05]  /*ba80*/  @!P2 BRA `(.L_x_2198) ;  /* 0x0000009000f4a947 */ /* 0x002fea0003800000 */
.L_x_2197:
[----:B------:R-:W-:Y:S01]  /*ba90*/  R2UR UR6, R16 ;  /* 0x00000000100672ca */ /* 0x000fe200000e0000 */
[----:B------:R-:W-:Y:S01]  /*baa0*/  WARPGROUP.ARRIVE ;  /* 0x00000000000079c5 */ /* 0x000fe20000000000 */
[----:B------:R-:W-:Y:S01]  /*bab0*/  UMOV UR15, 0x40000040 ;  /* 0x40000040000f7882 */ /* 0x000fe20000000000 */
[----:B01----:R-:W-:Y:S02]  /*bac0*/  FMNMX.FTZ R0, R184, R19, !PT ;  /* 0x00000013b8007209 */ /* 0x003fe40007810000 */
[C---:B------:R-:W-:Y:S01]  /*bad0*/  ISETP.GT.AND P2, PT, R213.reuse, R22, PT ;  /* 0x00000016d500720c */ /* 0x040fe20003f44270 */
[----:B------:R-:W-:Y:S01]  /*bae0*/  VIADD R213, R213, 0xffffffff ;  /* 0xffffffffd5d57836 */ /* 0x000fe20000000000 */
[----:B------:R-:W-:-:S04]  /*baf0*/  FMNMX.FTZ R3, R185, R0, !PT ;  /* 0x00000000b9037209 */ /* 0x000fc80007810000 */
        /* <DEDUP_REMOVED lines=9> */
[----:B------:R-:W-:Y:S02]  /*bb90*/  UIMAD UR6, UR7, 0xa00, UR6 ;  /* 0x00000a00070678a4 */ /* 0x000fe4000f8e0206 */
[----:B------:R-:W-:Y:S01]  /*bba0*/  FMNMX.FTZ R3, R181, R0, !PT ;  /* 0x00000000b5037209 */ /* 0x000fe20007810000 */
[----:B------:R-:W-:Y:S01]  /*bbb0*/  UMOV UR7, 0x40000040 ;  /* 0x4000004000077882 */ /* 0x000fe20000000000 */
[----:B------:R-:W-:-:S02]  /*bbc0*/  UIADD3 UR10, UR6, 0x80, URZ ;  /* 0x00000080060a7890 */ /* 0x000fc4000fffe03f */
[----:B------:R-:W-:-:S03]  /*bbd0*/  FMNMX.FTZ R0, R168, R3, !PT ;  /* 0x00000003a8007209 */ /* 0x000fc60007810000 */
[----:B------:R-:W-:Y:S01]  /*bbe0*/  HGMMA.64x256x16.F32.BF16 R24, R208, gdesc[UR4].tnspB, R24, gsb0 ;  /* 0x43e00004d0187df0 */ /* 0x000fe20008001818 */
[----:B------:R-:W-:Y:S01]  /*bbf0*/  FMNMX.FTZ R3, R169, R0, !PT ;  /* 0x00000000a9037209 */ /* 0x000fe20007810000 */
[----:B------:R-:W-:Y:S01]  /*bc00*/  UMOV UR14, UR10 ;  /* 0x0000000a000e7c82 */ /* 0x000fe20008000000 */
[----:B------:R-:W-:Y:S02]  /*bc10*/  UIADD3 UR10, UR6, 0x100, URZ ;  /* 0x00000100060a7890 */ /* 0x000fe4000fffe03f */
        /* <DEDUP_REMOVED lines=12> */
[----:B------:R-:W0:Y:S02]  /*bce0*/  SHFL.BFLY PT, R3, R2, 0x2, 0x1f ;  /* 0x0c401f0002037f89 */ /* 0x000e2400000e0000 */
[----:B0-----:R-:W-:Y:S02]  /*bcf0*/  FMNMX.FTZ R20, R2, R3, !PT ;  /* 0x0000000302147209 */ /* 0x001fe40007810000 */
[----:B------:R-:W0:Y:S03]  /*bd00*/  LDC R3, c[0x0][0x988] ;  /* 0x00026200ff037b82 */ /* 0x000e260000000800 */
[----:B------:R-:W1:Y:S02]  /*bd10*/  SHFL.BFLY PT, R7, R20, 0x1, 0x1f ;  /* 0x0c201f0014077f89 */ /* 0x000e6400000e0000 */
[----:B-1----:R-:W-:Y:S02]  /*bd20*/  FMNMX.FTZ R6, R20, R7, !PT ;  /* 0x0000000714067209 */ /* 0x002fe40007810000 */
[----:B------:R-:W-:-:S03]  /*bd30*/  FMNMX.FTZ R7, R187, R0, !PT ;  /* 0x00000000bb077209 */ /* 0x000fc60007810000 */
[C---:B------:R-:W-:Y:S01]  /*bd40*/  FADD.FTZ R18, -R6.reuse, R19 ;  /* 0x0000001306127221 */ /* 0x040fe20000010100 */
[----:B0-----:R-:W-:-:S03]  /*bd50*/  FMUL.FTZ R2, R6, R3 ;  /* 0x0000000306027220 */ /* 0x001fc60000410000 */
[----:B------:R-:W-:Y:S01]  /*bd60*/  FMUL.FTZ R0, R18, R3 ;  /* 0x0000000312007220 */ /* 0x000fe20000410000 */
        /* <DEDUP_REMOVED lines=14> */
[----:B------:R-:W-:Y:S01]  /*be50*/  FFMA.FTZ R157, R157, R3, -R2 ;  /* 0x000000039d9d7223 */ /* 0x000fe20000010802 */
[----:B------:R-:W-:Y:S01]  /*be60*/  MUFU.EX2 R0, R0 ;  /* 0x0000000000007308 */ /* 0x000fe20000000800 */
[----:B------:R-:W-:-:S04]  /*be70*/  FMNMX.FTZ R18, R182, R7, !PT ;  /* 0x00000007b6127209 */ /* 0x000fc80007810000 */
[----:B------:R-:W-:-:S03]  /*be80*/  FMNMX.FTZ R7, R183, R18, !PT ;  /* 0x00000012b7077209 */ /* 0x000fc60007810000 */
        /* <DEDUP_REMOVED lines=18> */
[----:B------:R-:W-:Y:S02]  /*bfb0*/  MUFU.EX2 R161, R161 ;  /* 0x000000a100a17308 */ /* 0x000fe40000000800 */
[----:B------:R-:W0:Y:S06]  /*bfc0*/  SHFL.BFLY PT, R7, R18, 0x2, 0x1f ;  /* 0x0c401f0012077f89 */ /* 0x000e2c00000e0000 */
[----:B------:R-:W-:Y:S08]  /*bfd0*/  MUFU.EX2 R165, R165 ;  /* 0x000000a500a57308 */ /* 0x000ff00000000800 */
[----:B------:R-:W-:Y:S08]  /*bfe0*/  MUFU.EX2 R153, R153 ;  /* 0x0000009900997308 */ /* 0x000ff00000000800 */
[----:B------:R-:W-:Y:S01]  /*bff0*/  MUFU.EX2 R20, R20 ;  /* 0x0000001400147308 */ /* 0x000fe20000000800 */
[----:B------:R-:W-:-:S02]  /*c000*/  WARPGROUP.DEPBAR.LE gsb0, 0x0 ;  /* 0x00008000000079c5 */ /* 0x000fc40000010000 */
[----:B------:R-:W-:Y:S01]  /*c010*/  WARPGROUP.ARRIVE ;  /* 0x00000000000079c5 */ /* 0x000fe20000000000 */
[-CC-:B------:R-:W-:Y:S01]  /*c020*/  FFMA.FTZ R208, R185, R3.reuse, -R2.reuse ;  /* 0x00000003b9d07223 */ /* 0x180fe20000010802 */
[----:B------:R-:W-:-:S04]  /*c030*/  FFMA.FTZ R210, R188, R3, -R2 ;  /* 0x00000003bcd27223 */ /* 0x000fc80000010802 */
[----:B------:R-:W-:Y:S01]  /*c040*/  HGMMA.64x256x16.F32.BF16 R24, R204, gdesc[UR12].tnspB, R24, gsb0 ;  /* 0x43e0000ccc187df0 */ /* 0x000fe20008001818 */
[----:B------:R-:W-:Y:S01]  /*c050*/  UMOV UR14, UR10 ;  /* 0x0000000a000e7c82 */ /* 0x000fe20008000000 */
[----:B------:R-:W-:Y:S01]  /*c060*/  UMOV UR15, 0x40000040 ;  /* 0x40000040000f7882 */ /* 0x000fe20000000000 */
[----:B------:R-:W-:Y:S01]  /*c070*/  UIADD3 UR10, UR6, 0x180, URZ ;  /* 0x00000180060a7890 */ /* 0x000fe2000fffe03f */
[----:B------:R-:W-:Y:S01]  /*c080*/  MUFU.EX2 R208, R208 ;  /* 0x000000d000d07308 */ /* 0x000fe20000000800 */
[----:B------:R-:W-:-:S07]  /*c090*/  UIADD3 UR6, UR6, 0x200, URZ ;  /* 0x0000020006067890 */ /* 0x000fce000fffe03f */
[----:B------:R-:W-:Y:S01]  /*c0a0*/  MUFU.EX2 R210, R210 ;  /* 0x000000d200d27308 */ /* 0x000fe20000000800 */
[----:B------:R-:W-:Y:S02]  /*c0b0*/  WARPGROUP.DEPBAR.LE gsb0, 0x0 ;  /* 0x00008000000079c5 */ /* 0x000fe40000010000 */
[----:B------:R-:W-:Y:S01]  /*c0c0*/  WARPGROUP.ARRIVE ;  /* 0x00000000000079c5 */ /* 0x000fe20000000000 */
[-CC-:B------:R-:W-:Y:S01]  /*c0d0*/  FFMA.FTZ R204, R176, R3.reuse, -R2.reuse ;  /* 0x00000003b0cc7223 */ /* 0x180fe20000010802 */
[----:B------:R-:W-:-:S11]  /*c0e0*/  FFMA.FTZ R206, R180, R3, -R2 ;  /* 0x00000003b4ce7223 */ /* 0x000fd60000010802 */
[----:B------:R-:W-:Y:S01]  /*c0f0*/  HGMMA.64x256x16.F32.BF16 R24, R200, gdesc[UR12].tnspB, R24, gsb0 ;  /* 0x43e0000cc8187df0 */ /* 0x000fe20008001818 */
[----:B------:R-:W-:Y:S01]  /*c100*/  UMOV UR14, UR10 ;  /* 0x0000000a000e7c82 */ /* 0x000fe20008000000 */
[----:B------:R-:W-:Y:S01]  /*c110*/  UMOV UR15, 0x40000040 ;  /* 0x40000040000f7882 */ /* 0x000fe20000000000 */
[----:B------:R-:W-:Y:S08]  /*c120*/  MUFU.EX2 R204, R204 ;  /* 0x000000cc00cc7308 */ /* 0x000ff00000000800 */
[----:B------:R-:W-:Y:S01]  /*c130*/  MUFU.EX2 R206, R206 ;  /* 0x000000ce00ce7308 */ /* 0x000fe20000000800 */
[----:B------:R-:W-:-:S02]  /*c140*/  WARPGROUP.DEPBAR.LE gsb0, 0x0 ;  /* 0x00008000000079c5 */ /* 0x000fc40000010000 */
[----:B------:R-:W-:Y:S01]  /*c150*/  WARPGROUP.ARRIVE ;  /* 0x00000000000079c5 */ /* 0x000fe20000000000 */
[-CC-:B------:R-:W-:Y:S01]  /*c160*/  FFMA.FTZ R200, R168, R3.reuse, -R2.reuse ;  /* 0x00000003a8c87223 */ /* 0x180fe20000010802 */
[----:B------:R-:W-:-:S12]  /*c170*/  FFMA.FTZ R202, R172, R3, -R2 ;  /* 0x00000003acca7223 */ /* 0x000fd80000010802 */
[----:B------:R-:W-:Y:S01]  /*c180*/  HGMMA.64x256x16.F32.BF16 R24, R196, gdesc[UR12].tnspB, R24, gsb0 ;  /* 0x43e0000cc4187df0 */ /* 0x000fe20008001818 */
[----:B------:R-:W-:Y:S08]  /*c190*/  MUFU.EX2 R200, R200 ;  /* 0x000000c800c87308 */ /* 0x000ff00000000800 */
[----:B------:R-:W-:Y:S01]  /*c1a0*/  MUFU.EX2 R202, R202 ;  /* 0x000000ca00ca7308 */ /* 0x000fe20000000800 */
[----:B------:R-:W-:-:S02]  /*c1b0*/  WARPGROUP.DEPBAR.LE gsb0, 0x0 ;  /* 0x00008000000079c5 */ /* 0x000fc40000010000 */
[----:B------:R-:W-:Y:S01]  /*c1c0*/  WARPGROUP.ARRIVE ;  /* 0x00000000000079c5 */ /* 0x000fe20000000000 */
[--C-:B------:R-:W-:Y:S01]  /*c1d0*/  FFMA.FTZ R196, R160, R3, -R2.reuse ;  /* 0x00000003a0c47223 */ /* 0x100fe20000010802 */
[----:B0-----:R-:W-:Y:S01]  /*c1e0*/  FMNMX.FTZ R160, R18, R7, !PT ;  /* 0x0000000712a07209 */ /* 0x001fe20007810000 */
[-CC-:B------:R-:W-:Y:S01]  /*c1f0*/  FFMA.FTZ R198, R164, R3.reuse, -R2.reuse ;  /* 0x00000003a4c67223 */ /* 0x180fe20000010802 */
[----:B------:R-:W-:-:S12]  /*c200*/  FFMA.FTZ R18, R152, R3, -R2 ;  /* 0x0000000398127223 */ /* 0x000fd80000010802 */
[----:B------:R-:W-:Y:S01]  /*c210*/  HGMMA.64x256x16.F32.BF16 R24, R192, gdesc[UR4].tnspB, R24, gsb0 ;  /* 0x43e00004c0187df0 */ /* 0x000fe20008001818 */
[----:B------:R-:W0:Y:S01]  /*c220*/  SHFL.BFLY PT, R7, R160, 0x1, 0x1f ;  /* 0x0c201f00a0077f89 */ /* 0x000e2200000e0000 */
[----:B------:R-:W-:Y:S01]  /*c230*/  MUFU.EX2 R196, R196 ;  /* 0x000000c400c47308 */ /* 0x000fe20000000800 */
[----:B------:R-:W-:-:S07]  /*c240*/  UMOV UR7, UR61 ;  /* 0x0000003d00077c82 */ /* 0x000fce0008000000 */
[----:B------:R-:W-:Y:S08]  /*c250*/  MUFU.EX2 R198, R198 ;  /* 0x000000c600c67308 */ /* 0x000ff00000000800 */
[----:B------:R-:W-:Y:S01]  /*c260*/  MUFU.EX2 R18, R18 ;  /* 0x0000001200127308 */ /* 0x000fe20000000800 */
[----:B0-----:R-:W-:-:S05]  /*c270*/  FMNMX.FTZ R7, R160, R7, !PT ;  /* 0x00000007a0077209 */ /* 0x001fca0007810000 */
[C---:B------:R-:W-:Y:S01]  /*c280*/  FADD.FTZ R2, -R7.reuse, R15 ;  /* 0x0000000f07027221 */ /* 0x040fe20000010100 */
[-C--:B------:R-:W-:Y:S01]  /*c290*/  FMUL.FTZ R152, R7, R3.reuse ;  /* 0x0000000307987220 */ /* 0x080fe20000410000 */
[----:B------:R0:W-:Y:S02]  /*c2a0*/  MUFU.EX2 R15, R157 ;  /* 0x0000009d000f7308 */ /* 0x0001e40000000800 */
[-C--:B------:R-:W-:Y:S01]  /*c2b0*/  FMUL.FTZ R2, R2, R3.reuse ;  /* 0x0000000302027220 */ /* 0x080fe20000410000 */
[-CC-:B------:R-:W-:Y:S01]  /*c2c0*/  FFMA.FTZ R209, R186, R3.reuse, -R152.reuse ;  /* 0x00000003bad17223 */ /* 0x180fe20000010898 */
[-CC-:B------:R-:W-:Y:S01]  /*c2d0*/  FFMA.FTZ R156, R187, R3.reuse, -R152.reuse ;  /* 0x00000003bb9c7223 */ /* 0x180fe20000010898 */
[-CC-:B------:R-:W-:Y:S01]  /*c2e0*/  FFMA.FTZ R211, R190, R3.reuse, -R152.reuse ;  /* 0x00000003bed37223 */ /* 0x180fe20000010898 */
[-CC-:B------:R-:W-:Y:S01]  /*c2f0*/  FFMA.FTZ R160, R191, R3.reuse, -R152.reuse ;  /* 0x00000003bfa07223 */ /* 0x180fe20000010898 */
[----:B------:R-:W-:Y:S01]  /*c300*/  FFMA.FTZ R205, R178, R3, -R152 ;  /* 0x00000003b2cd7223 */ /* 0x000fe20000010898 */
[----:B------:R-:W-:Y:S01]  /*c310*/  MUFU.EX2 R2, R2 ;  /* 0x0000000200027308 */ /* 0x000fe20000000800 */
[----:B0-----:R-:W-:-:S02]  /*c320*/  IMAD.U32 R157, RZ, RZ, UR60 ;  /* 0x0000003cff9d7e24 */ /* 0x001fc4000f8e00ff */
[-CC-:B------:R-:W-:Y:S01]  /*c330*/  FFMA.FTZ R164, R179, R3.reuse, -R152.reuse ;  /* 0x00000003b3a47223 */ /* 0x180fe20000010898 */
[-CC-:B------:R-:W-:Y:S01]  /*c340*/  FFMA.FTZ R207, R182, R3.reuse, -R152.reuse ;  /* 0x00000003b6cf7223 */ /* 0x180fe20000010898 */
[-CC-:B------:R-:W-:Y:S01]  /*c350*/  FFMA.FTZ R197, R162, R3.reuse, -R152.reuse ;  /* 0x00000003a2c57223 */ /* 0x180fe20000010898 */
[-CC-:B------:R-:W-:Y:S01]  /*c360*/  FFMA.FTZ R168, R183, R3.reuse, -R152.reuse ;  /* 0x00000003b7a87223 */ /* 0x180fe20000010898 */
[----:B------:R-:W-:Y:S01]  /*c370*/  @!P1 IADD3 R157, R157, 0x38840, RZ ;  /* 0x000388409d9d9810 */ /* 0x000fe20007ffe0ff */
[-CC-:B------:R-:W-:Y:S01]  /*c380*/  FFMA.FTZ R203, R174, R3.reuse, -R152.reuse ;  /* 0x00000003aecb7223 */ /* 0x180fe20000010898 */
[----:B------:R-:W0:Y:S01]  /*c390*/  MUFU.EX2 R209, R209 ;  /* 0x000000d100d17308 */ /* 0x000e220000000800 */
[-CC-:B------:R-:W-:Y:S01]  /*c3a0*/  FFMA.FTZ R201, R170, R3.reuse, -R152.reuse ;  /* 0x00000003aac97223 */ /* 0x180fe20000010898 */
[----:B------:R-:W-:Y:S01]  /*c3b0*/  @!P1 PRMT R157, RZ, 0x654, R157 ;  /* 0x00000654ff9d9816 */ /* 0x000fe2000000009d */
[-CC-:B------:R-:W-:Y:S01]  /*c3c0*/  FFMA.FTZ R170, R171, R3.reuse, -R152.reuse ;  /* 0x00000003abaa7223 */ /* 0x180fe20000010898 */
[-CC-:B------:R-:W-:Y:S01]  /*c3d0*/  FFMA.FTZ R172, R175, R3.reuse, -R152.reuse ;  /* 0x00000003afac7223 */ /* 0x180fe20000010898 */
[-CC-:B------:R-:W-:Y:S01]  /*c3e0*/  FFMA.FTZ R166, R166, R3.reuse, -R152.reuse ;  /* 0x00000003a6a67223 */ /* 0x180fe20000010898 */
[-CC-:B------:R-:W-:Y:S01]  /*c3f0*/  FFMA.FTZ R167, R167, R3.reuse, -R152.reuse ;  /* 0x00000003a7a77223 */ /* 0x180fe20000010898 */
[-CC-:B------:R-:W-:Y:S01]  /*c400*/  FFMA.FTZ R154, R154, R3.reuse, -R152.reuse ;  /* 0x000000039a9a7223 */ /* 0x180fe20000010898 */
[----:B------:R-:W1:Y:S01]  /*c410*/  MUFU.EX2 R156, R156 ;  /* 0x0000009c009c7308 */ /* 0x000e620000000800 */
[-CC-:B------:R-:W-:Y:S01]  /*c420*/  FFMA.FTZ R155, R155, R3.reuse, -R152.reuse ;  /* 0x000000039b9b7223 */ /* 0x180fe20000010898 */
[----:B------:R-:W-:-:S06]  /*c430*/  FFMA.FTZ R158, R158, R3, -R152 ;  /* 0x000000039e9e7223 */ /* 0x000fcc0000010898 */
[----:B------:R-:W2:Y:S01]  /*c440*/  MUFU.EX2 R211, R211 ;  /* 0x000000d300d37308 */ /* 0x000ea20000000800 */
[----:B0-----:R-:W-:-:S07]  /*c450*/  FFMA.FTZ R9, R2, R9, R209 ;  /* 0x0000000902097223 */ /* 0x001fce00000100d1 */
        /* <DEDUP_REMOVED lines=25> */
[----:B------:R-:W-:Y:S01]  /*c5f0*/  MUFU.EX2 R176, R166 ;  /* 0x000000a600b07308 */ /* 0x000fe20000000800 */
[C---:B--2---:R-:W-:Y:S01]  /*c600*/  FADD.FTZ R156, R172.reuse, R9 ;  /* 0x00000009ac9c7221 */ /* 0x044fe20000010000 */
[----:B------:R-:W-:-:S06]  /*c610*/  F2FP.BF16.F32.PACK_AB R203, R172, R203 ;  /* 0x000000cbaccb723e */ /* 0x000fcc00000010ff */
[----:B------:R-:W1:Y:S01]  /*c620*/  MUFU.EX2 R167, R167 ;  /* 0x000000a700a77308 */ /* 0x000e620000000800 */
[----:B0-----:R-:W-:-:S07]  /*c630*/  FADD.FTZ R9, R197, R156 ;  /* 0x0000009cc5097221 */ /* 0x001fce0000010000 */
[----:B------:R-:W-:Y:S08]  /*c640*/  MUFU.EX2 R155, R155 ;  /* 0x0000009b009b7308 */ /* 0x000ff00000000800 */
[----:B------:R-:W-:Y:S01]  /*c650*/  MUFU.EX2 R158, R158 ;  /* 0x0000009e009e7308 */ /* 0x000fe20000000800 */
[----:B-1----:R-:W-:Y:S01]  /*c660*/  F2FP.BF16.F32.PACK_AB R199, R167, R176 ;  /* 0x000000b0a7c7723e */ /* 0x002fe200000010ff */
[----:B------:R-:W-:-:S02]  /*c670*/  WARPGROUP.DEPBAR.LE gsb0, 0x0 ;  /* 0x00008000000079c5 */ /* 0x000fc40000010000 */
[----:B------:R0:W-:Y:S01]  /*c680*/  @!P1 SYNCS.ARRIVE.TRANS64.RED.A1T0 RZ, [R157+URZ], RZ ;  /* 0x000000ff9dff99a7 */ /* 0x0001e2000810043f */
[----:B------:R-:W-:Y:S02]  /*c690*/  F2FP.BF16.F32.PACK_AB R192, R153, R18 ;  /* 0x0000001299c0723e */ /* 0x000fe400000010ff */
[----:B------:R-:W-:Y:S01]  /*c6a0*/  F2FP.BF16.F32.PACK_AB R194, R15, R20 ;  /* 0x000000140fc2723e */ /* 0x000fe200000010ff */
[----:B0-----:R-:W-:Y:S01]  /*c6b0*/  FFMA.FTZ R157, R0, R14, R19 ;  /* 0x0000000e009d7223 */ /* 0x001fe20000010013 */
[----:B------:R-:W-:-:S03]  /*c6c0*/  IMAD.U32 R14, RZ, RZ, UR11 ;  /* 0x0000000bff0e7e24 */ /* 0x000fc6000f8e00ff */
[----:B------:R-:W-:Y:S01]  /*c6d0*/  FADD.FTZ R157, R208, R157 ;  /* 0x0000009dd09d7221 */ /* 0x000fe20000010000 */
[----:B------:R-:W-:Y:S01]  /*c6e0*/  @!P1 VIADD R14, R14, 0x38860 ;  /* 0x000388600e0e9836 */ /* 0x000fe20000000000 */
[----:B------:R-:W-:Y:S02]  /*c6f0*/  F2FP.BF16.F32.PACK_AB R208, R208, R19 ;  /* 0x00000013d0d0723e */ /* 0x000fe400000010ff */
[----:B------:R-:W-:Y:S01]  /*c700*/  FADD.FTZ R174, R210, R157 ;  /* 0x0000009dd2ae7221 */ /* 0x000fe20000010000 */
[C---:B------:R-:W-:Y:S02]  /*c710*/  F2FP.BF16.F32.PACK_AB R210, R21.reuse, R210 ;  /* 0x000000d215d2723e */ /* 0x040fe400000010ff */
[----:B------:R-:W-:Y:S01]  /*c720*/  @!P1 PRMT R171, RZ, 0x654, R14 ;  /* 0x00000654ffab9816 */ /* 0x000fe2000000000e */
[----:B------:R-:W-:Y:S01]  /*c730*/  FADD.FTZ R157, R21, R174 ;  /* 0x000000ae159d7221 */ /* 0x000fe20000010000 */
[-CC-:B------:R-:W-:Y:S01]  /*c740*/  FFMA.FTZ R14, R163, R3.reuse, -R152.reuse ;  /* 0x00000003a30e7223 */ /* 0x180fe20000010898 */
[----:B------:R-:W-:Y:S01]  /*c750*/  FFMA.FTZ R152, R159, R3, -R152 ;  /* 0x000000039f987223 */ /* 0x000fe20000010898 */
[----:B------:R0:W-:Y:S01]  /*c760*/  @!P1 SYNCS.ARRIVE.TRANS64.RED.A1T0 RZ, [R171+URZ], RZ ;  /* 0x000000ffabff99a7 */ /* 0x0001e2000810043f */
[----:B------:R-:W-:Y:S01]  /*c770*/  FADD.FTZ R174, R204, R157 ;  /* 0x0000009dccae7221 */ /* 0x000fe20000010000 */
[----:B------:R-:W-:-:S02]  /*c780*/  F2FP.BF16.F32.PACK_AB R204, R177, R204 ;  /* 0x000000ccb1cc723e */ /* 0x000fc400000010ff */
[----:B------:R-:W1:Y:S01]  /*c790*/  MUFU.EX2 R14, R14 ;  /* 0x0000000e000e7308 */ /* 0x000e620000000800 */
[----:B------:R-:W-:-:S04]  /*c7a0*/  FADD.FTZ R157, R177, R174 ;  /* 0x000000aeb19d7221 */ /* 0x000fc80000010000 */
[----:B------:R-:W-:Y:S01]  /*c7b0*/  FADD.FTZ R174, R206, R157 ;  /* 0x0000009dceae7221 */ /* 0x000fe20000010000 */
[C---:B------:R-:W-:Y:S02]  /*c7c0*/  F2FP.BF16.F32.PACK_AB R206, R181.reuse, R206 ;  /* 0x000000ceb5ce723e */ /* 0x040fe400000010ff */
[----:B------:R-:W2:Y:S01]  /*c7d0*/  MUFU.EX2 R152, R152 ;  /* 0x0000009800987308 */ /* 0x000ea20000000800 */
[----:B------:R-:W-:-:S04]  /*c7e0*/  FADD.FTZ R157, R181, R174 ;  /* 0x000000aeb59d7221 */ /* 0x000fc80000010000 */
[----:B------:R-:W-:Y:S01]  /*c7f0*/  FADD.FTZ R174, R200, R157 ;  /* 0x0000009dc8ae7221 */ /* 0x000fe20000010000 */
[----:B------:R-:W-:-:S03]  /*c800*/  F2FP.BF16.F32.PACK_AB R200, R169, R200 ;  /* 0x000000c8a9c8723e */ /* 0x000fc600000010ff */
[----:B------:R-:W-:Y:S01]  /*c810*/  FADD.FTZ R19, R169, R174 ;  /* 0x000000aea9137221 */ /* 0x000fe20000010000 */
[C---:B-1----:R-:W-:Y:S01]  /*c820*/  FADD.FTZ R9, R14.reuse, R9 ;  /* 0x000000090e097221 */ /* 0x042fe20000010000 */
[----:B------:R-:W1:Y:S01]  /*c830*/  MUFU.EX2 R174, R154 ;  /* 0x0000009a00ae7308 */ /* 0x000e620000000800 */
[----:B------:R-:W-:Y:S01]  /*c840*/  F2FP.BF16.F32.PACK_AB R197, R14, R197 ;  /* 0x000000c50ec5723e */ /* 0x000fe200000010ff */
[----:B------:R-:W-:Y:S01]  /*c850*/  FADD.FTZ R166, R202, R19 ;  /* 0x00000013caa67221 */ /* 0x000fe20000010000 */
[----:B------:R-:W-:Y:S01]  /*c860*/  FADD.FTZ R9, R176, R9 ;  /* 0x00000009b0097221 */ /* 0x000fe20000010000 */
[C---:B------:R-:W-:Y:S02]  /*c870*/  F2FP.BF16.F32.PACK_AB R202, R173.reuse, R202 ;  /* 0x000000caadca723e */ /* 0x040fe400000010ff */
[----:B------:R-:W-:Y:S01]  /*c880*/  FADD.FTZ R19, R173, R166 ;  /* 0x000000a6ad137221 */ /* 0x000fe20000010000 */
[----:B------:R-:W-:Y:S01]  /*c890*/  FADD.FTZ R9, R167, R9 ;  /* 0x00000009a7097221 */ /* 0x000fe20000010000 */
[----:B--2---:R-:W-:-:S02]  /*c8a0*/  F2FP.BF16.F32.PACK_AB R195, R152, R158 ;  /* 0x0000009e98c3723e */ /* 0x004fc400000010ff */
[----:B------:R-:W-:Y:S01]  /*c8b0*/  FADD.FTZ R160, R196, R19 ;  /* 0x00000013c4a07221 */ /* 0x000fe20000010000 */
[----:B------:R-:W-:-:S03]  /*c8c0*/  F2FP.BF16.F32.PACK_AB R196, R161, R196 ;  /* 0x000000c4a1c4723e */ /* 0x000fc600000010ff */
[----:B------:R-:W-:Y:S01]  /*c8d0*/  FADD.FTZ R19, R161, R160 ;  /* 0x000000a0a1137221 */ /* 0x000fe20000010000 */
[----:B-1----:R-:W-:-:S03]  /*c8e0*/  FADD.FTZ R9, R174, R9 ;  /* 0x00000009ae097221 */ /* 0x002fc60000010000 */
[----:B------:R-:W-:Y:S01]  /*c8f0*/  FADD.FTZ R154, R198, R19 ;  /* 0x00000013c69a7221 */ /* 0x000fe20000010000 */
[----:B------:R-:W-:Y:S01]  /*c900*/  F2FP.BF16.F32.PACK_AB R198, R165, R198 ;  /* 0x000000c6a5c6723e */ /* 0x000fe200000010ff */
[----:B------:R-:W-:Y:S02]  /*c910*/  FADD.FTZ R9, R155, R9 ;  /* 0x000000099b097221 */ /* 0x000fe40000010000 */
[----:B------:R-:W-:Y:S01]  /*c920*/  FADD.FTZ R19, R165, R154 ;  /* 0x0000009aa5137221 */ /* 0x000fe20000010000 */
[----:B------:R-:W-:Y:S01]  /*c930*/  F2FP.BF16.F32.PACK_AB R193, R155, R174 ;  /* 0x000000ae9bc1723e */ /* 0x000fe200000010ff */
[----:B------:R-:W-:Y:S02]  /*c940*/  FADD.FTZ R9, R158, R9 ;  /* 0x000000099e097221 */ /* 0x000fe40000010000 */
[----:B------:R-:W-:Y:S01]  /*c950*/  FADD.FTZ R154, R18, R19 ;  /* 0x00000013129a7221 */ /* 0x000fe20000010000 */
[----:B------:R-:W-:Y:S02]  /*c960*/  IMAD.MOV.U32 R18, RZ, RZ, R8 ;  /* 0x000000ffff127224 */ /* 0x000fe400078e0008 */
[----:B------:R-:W-:Y:S01]  /*c970*/  FADD.FTZ R9, R152, R9 ;  /* 0x0000000998097221 */ /* 0x000fe20000010000 */
[----:B------:R-:W-:-:S04]  /*c980*/  FADD.FTZ R19, R153, R154 ;  /* 0x0000009a99137221 */ /* 0x000fc80000010000 */
[----:B------:R-:W-:Y:S01]  /*c990*/  FADD.FTZ R14, R20, R19 ;  /* 0x00000013140e7221 */ /* 0x000fe20000010000 */
[----:B------:R-:W-:-:S03]  /*c9a0*/  IMAD.MOV.U32 R19, RZ, RZ, R6 ;  /* 0x000000ffff137224 */ /* 0x000fc600078e0006 */
[----:B------:R-:W-:Y:S01]  /*c9b0*/  FADD.FTZ R14, R15, R14 ;  /* 0x0000000e0f0e7221 */ /* 0x000fe20000010000 */
[----:B------:R-:W-:Y:S01]  /*c9c0*/  IMAD.MOV.U32 R15, RZ, RZ, R7 ;  /* 0x000000ffff0f7224 */ /* 0x000fe200078e0007 */
[----:B0-----:R-:W-:Y:S06]  /*c9d0*/  @P2 BRA `(.L_x_2199) ;  /* 0xffffffc4009c2947 */ /* 0x001fec000383ffff */
.L_x_2190:
        /* <DEDUP_REMOVED lines=131> */
.L_x_2200:
[----:B------:R-:W-:Y:S02]  /*d210*/  R2UR UR4, R16 ;  /* 0x00000000100472ca */ /* 0x000fe400000e0000 */
[----:B------:R-:W-:-:S11]  /*d220*/  SHF.L.U32 R8, R8, 0x1f, RZ ;  /* 0x0000001f08087819 */ /* 0x000fd600000006ff */
[----:B------:R-:W-:-:S09]  /*d230*/  ULEA UR5, UR61, UR4, 0x3 ;  /* 0x000000043d057291 */ /* 0x000fd2000f8e183f */
[----:B------:R0:W1:Y:S01]  /*d240*/  SYNCS.PHASECHK.TRANS64.TRYWAIT P2, [UR5+0x38850], R8 ;  /* 0x03885008ff0075a7 */ /* 0x0000620008040145 */
[----:B------:R-:W-:Y:S05]  /*d250*/  @!P0 BRA `(.L_x_2201) ;  /* 0x0000000000048947 */ /* 0x000fea0003800000 */
[----:B------:R-:W-:Y:S01]  /*d260*/  BPT.TRAP 0x1 ;  /* 0x000000040000795c */ /* 0x000fe20000300000 */
.L_x_2201:
[----:B-1----:R-:W-:Y:S05]  /*d270*/  @P2 BRA `(.L_x_2202) ;  /* 0x0000000000082947 */ /* 0x002fea0003800000 */
[----:B------:R-:W1:Y:S02]  /*d280*/  SYNCS.PHASECHK.TRANS64.TRYWAIT P0, [UR5+0x38850], R8 ;  /* 0x03885008ff0075a7 */ /* 0x000e640008000145 */
[----:B-1----:R-:W-:Y:S05]  /*d290*/  @!P0 BRA `(.L_x_2203) ;  /* 0x0000007c00088947 */ /* 0x002fea0003800000 */
.L_x_2202:
[----:B------:R-:W-:Y:S01]  /*d2a0*/  R2UR UR4, R16 ;  /* 0x00000000100472ca */ /* 0x000fe200000e0000 */
[----:B------:R-:W-:Y:S01]  /*d2b0*/  WARPGROUP.ARRIVE ;  /* 0x00000000000079c5 */ /* 0x000fe20000000000 */
[----:B------:R-:W-:Y:S01]  /*d2c0*/  UMOV UR7, 0x40000040 ;  /* 0x4000004000077882 */ /* 0x000fe20000000000 */
[----:B-1----:R-:W1:Y:S01]  /*d2d0*/  SHFL.BFLY PT, R5, R14, 0x2, 0x1f ;  /* 0x0c401f000e057f89 */ /* 0x002e6200000e0000 */
[----:B0-----:R-:W-:Y:S02]  /*d2e0*/  IMAD.MOV.U32 R8, RZ, RZ, RZ ;  /* 0x000000ffff087224 */ /* 0x001fe400078e00ff */
[----:B------:R-:W-:Y:S01]  /*d2f0*/  IMAD.MOV.U32 R4, RZ, RZ, RZ ;  /* 0x000000ffff047224 */ /* 0x000fe200078e00ff */
[----:B------:R-:W0:Y:S06]  /*d300*/  SHFL.BFLY PT, R0, R9, 0x2, 0x1f ;  /* 0x0c401f0009007f89 */ /* 0x000e2c00000e0000 */
[----:B------:R-:W-:-:S04]  /*d310*/  UIADD3 UR4, UR4, 0x400, URZ ;  /* 0x0000040004047890 */ /* 0x000fc8000fffe03f */
[----:B------:R-:W-:-:S04]  /*d320*/  USHF.R.U32.HI UR4, URZ, 0x4, UR4 ;  /* 0x000000043f047899 */ /* 0x000fc80008011604 */
[----:B------:R-:W-:-:S04]  /*d330*/  ULOP3.LUT UR4, UR4, 0x3fff, URZ, 0xc0, !UPT ;  /* 0x00003fff04047892 */ /* 0x000fc8000f8ec03f */
[----:B------:R-:W-:Y:S01]  /*d340*/  ULOP3.LUT UR4, UR4, 0x2800000, URZ, 0xfc, !UPT ;  /* 0x0280000004047892 */ /* 0x000fe2000f8efc3f */
[----:B-1----:R-:W-:-:S03]  /*d350*/  FADD.FTZ R5, R5, R14 ;  /* 0x0000000e05057221 */ /* 0x002fc60000010000 */
[----:B------:R-:W-:Y:S01]  /*d360*/  UIMAD UR4, UR61, 0xa00, UR4 ;  /* 0x00000a003d0478a4 */ /* 0x000fe2000f8e0204 */
[----:B0-----:R-:W-:Y:S01]  /*d370*/  FADD.FTZ R2, R0, R9 ;  /* 0x0000000900027221 */ /* 0x001fe20000010000 */
[----:B------:R-:W-:Y:S01]  /*d380*/  IMAD.U32 R9, RZ, RZ, UR5 ;  /* 0x00000005ff097e24 */ /* 0x000fe2000f8e00ff */
[----:B------:R-:W0:Y:S04]  /*d390*/  SHFL.BFLY PT, R0, R5, 0x1, 0x1f ;  /* 0x0c201f0005007f89 */ /* 0x000e2800000e0000 */
[----:B------:R-:W-:Y:S01]  /*d3a0*/  UMOV UR6, UR4 ;  /* 0x0000000400067c82 */ /* 0x000fe20008000000 */
[----:B------:R-:W1:Y:S01]  /*d3b0*/  SHFL.BFLY PT, R11, R2, 0x1, 0x1f ;  /* 0x0c201f00020b7f89 */ /* 0x000e6200000e0000 */
[----:B------:R-:W-:Y:S01]  /*d3c0*/  HGMMA.64x256x16.F32.BF16 R24, R208, gdesc[UR4].tnspB, R24, gsb0 ;  /* 0x43e00004d0187df0 */ /* 0x000fe20008001818 */
[----:B------:R-:W-:Y:S01]  /*d3d0*/  UIADD3 UR6, UR4, 0x80, URZ ;  /* 0x0000008004067890 */ /* 0x000fe2000fffe03f */
[----:B------:R-:W-:Y:S01]  /*d3e0*/  @!P1 VIADD R9, R9, 0x38860 ;  /* 0x0003886009099836 */ /* 0x000fe20000000000 */
[----:B------:R-:W-:-:S04]  /*d3f0*/  UMOV UR7, 0x40000040 ;  /* 0x4000004000077882 */ /* 0x000fc80000000000 */
[----:B------:R-:W-:Y:S01]  /*d400*/  @!P1 PRMT R9, RZ, 0x654, R9 ;  /* 0x00000654ff099816 */ /* 0x000fe20000000009 */
[----:B0-----:R-:W-:Y:S01]  /*d410*/  FADD.FTZ R13, R5, R0 ;  /* 0x00000000050d7221 */ /* 0x001fe20000010000 */
[----:B------:R-:W-:Y:S02]  /*d420*/  IMAD.MOV.U32 R0, RZ, RZ, -0x800000 ;  /* 0xff800000ff007424 */ /* 0x000fe400078e00ff */
[----:B-1----:R-:W-:Y:S02]  /*d430*/  FADD.FTZ R15, R2, R11 ;  /* 0x0000000b020f7221 */ /* 0x002fe40000010000 */
[----:B------:R-:W-:Y:S01]  /*d440*/  FSETP.NE.FTZ.AND P0, PT, R13, RZ, PT ;  /* 0x000000ff0d00720b */ /* 0x000fe20003f15000 */
[----:B------:R-:W-:Y:S02]  /*d450*/  IMAD.MOV.U32 R2, RZ, RZ, -0x800000 ;  /* 0xff800000ff027424 */ /* 0x000fe400078e00ff */
[----:B------:R-:W-:-:S10]  /*d460*/  FSETP.NE.FTZ.AND P2, PT, R15, RZ, PT ;  /* 0x000000ff0f00720b */ /* 0x000fd40003f55000 */
[----:B------:R-:W0:Y:S01]  /*d470*/  @P0 MUFU.LG2 R10, R13 ;  /* 0x0000000d000a0308 */ /* 0x000e220000000c00 */
[C---:B------:R-:W-:Y:S02]  /*d480*/  @P0 FMUL.FTZ R5, R3.reuse, 0.69314718246459960938 ;  /* 0x3f31721803050820 */ /* 0x040fe40000410000 */
[----:B------:R-:W-:-:S05]  /*d490*/  @P2 FMUL.FTZ R3, R3, 0.69314718246459960938 ;  /* 0x3f31721803032820 */ /* 0x000fca0000410000 */
[----:B------:R-:W1:Y:S08]  /*d4a0*/  @P2 MUFU.LG2 R11, R15 ;  /* 0x0000000f000b2308 */ /* 0x000e700000000c00 */
[----:B------:R-:W2:Y:S01]  /*d4b0*/  @P0 MUFU.RCP R8, R13 ;  /* 0x0000000d00080308 */ /* 0x000ea20000001000 */
        /* <DEDUP_REMOVED lines=158> */
.L_x_2173:
[----:B------:R-:W-:Y:S05]  /*dea0*/  @P0 BRA `(.L_x_2204) ;  /* 0x0000002000440947 */ /* 0x000fea0003800000 */
[----:B------:R-:W0:Y:S01]  /*deb0*/  S2R R3, SR_TID.X ;  /* 0x0000000000037919 */ /* 0x000e220000002100 */
[----:B------:R-:W1:Y:S01]  /*dec0*/  LDC R8, c[0x0][0xbe8] ;  /* 0x0002fa00ff087b82 */ /* 0x000e620000000800 */
[----:B------:R-:W-:Y:S01]  /*ded0*/  ULDC.64 UR4, c[0x0][0xbd0] ;  /* 0x0002f40000047ab9 */ /* 0x000fe20000000a00 */
[----:B------:R-:W-:Y:S01]  /*dee0*/  ULDC.64 UR6, c[0x0][0xb38] ;  /* 0x0002ce0000067ab9 */ /* 0x000fe20000000a00 */
[----:B------:R-:W-:Y:S01]  /*def0*/  ULDC.64 UR10, c[0x0][0x208] ;  /* 0x00008200000a7ab9 */ /* 0x000fe20000000a00 */
[----:B------:R-:W-:Y:S04]  /*df00*/  BSSY B0, `(.L_x_2205) ;  /* 0x0000145000007945 */ /* 0x000fe80003800000 */
[----:B------:R-:W2:Y:S08]  /*df10*/  S2UR UR9, SR_CTAID.Z ;  /* 0x00000000000979c3 */ /* 0x000eb00000002700 */
[----:B------:R-:W3:Y:S08]  /*df20*/  LDC.64 R20, c[0x0][0xbd8] ;  /* 0x0002f600ff147b82 */ /* 0x000ef00000000a00 */
[----:B------:R-:W-:Y:S01]  /*df30*/  BAR.SYNC.DEFER_BLOCKING 0x1, 0x100 ;  /* 0x0044000000007b1d */ /* 0x000fe20000010000 */
[----:B-1----:R-:W-:-:S07]  /*df40*/  ISETP.NE.AND P0, PT, R8, 0x1, PT ;  /* 0x000000010800780c */ /* 0x002fce0003f05270 */
[----:B------:R-:W1:Y:S01]  /*df50*/  S2UR UR8, SR_CTAID.Y ;  /* 0x00000000000879c3 */ /* 0x000e620000002600 */
[----:B0-----:R-:W-:-:S07]  /*df60*/  VIADD R4, R3, 0xffffff80 ;  /* 0xffffff8003047836 */ /* 0x001fce0000000000 */
[----:B------:R-:W1:Y:S01]  /*df70*/  LDC R22, c[0x0][0xc50] ;  /* 0x00031400ff167b82 */ /* 0x000e620000000800 */
[----:B------:R-:W-:-:S04]  /*df80*/  SHF.R.S32.HI R5, RZ, 0x1f, R4 ;  /* 0x0000001fff057819 */ /* 0x000fc80000011404 */
[----:B------:R-:W-:-:S03]  /*df90*/  LEA.HI R6, R5, R4, RZ, 0x7 ;  /* 0x0000000405067211 */ /* 0x000fc600078f38ff */
[----:B------:R-:W0:Y:S01]  /*dfa0*/  @P0 LDC R18, c[0x0][0xbec] ;  /* 0x0002fb00ff120b82 */ /* 0x000e220000000800 */
[----:B------:R-:W-:Y:S02]  /*dfb0*/  LEA.HI R5, R5, R4, RZ, 0x2 ;  /* 0x0000000405057211 */ /* 0x000fe400078f10ff */
[----:B------:R-:W-:Y:S02]  /*dfc0*/  LOP3.LUT R3, R6, 0xffffff80, RZ, 0xc0, !PT ;  /* 0xffffff8006037812 */ /* 0x000fe400078ec0ff */
[----:B------:R-:W-:Y:S02]  /*dfd0*/  LOP3.LUT R5, R5, 0xfffffffc, RZ, 0xc0, !PT ;  /* 0xfffffffc05057812 */ /* 0x000fe400078ec0ff */
[----:B------:R-:W-:Y:S01]  /*dfe0*/  SHF.R.S32.HI R7, RZ, 0x7, R6 ;  /* 0x00000007ff077819 */ /* 0x000fe20000011406 */
[C---:B------:R-:W-:Y:S01]  /*dff0*/  IMAD.IADD R3, R4.reuse, 0x1, -R3 ;  /* 0x0000000104037824 */ /* 0x040fe200078e0a03 */
[----:B------:R-:W4:Y:S01]  /*e000*/  LDC.64 R152, c[0x0][0xb40] ;  /* 0x0002d000ff987b82 */ /* 0x000f220000000a00 */
[----:B------:R-:W-:Y:S01]  /*e010*/  IMAD.IADD R11, R4, 0x1, -R5 ;  /* 0x00000001040b7824 */ /* 0x000fe200078e0a05 */
[----:B------:R-:W-:-:S02]  /*e020*/  LEA.HI R4, R6, R7, RZ, 0x1 ;  /* 0x0000000706047211 */ /* 0x000fc400078f08ff */
[----:B------:R-:W-:Y:S02]  /*e030*/  SHF.R.S32.HI R12, RZ, 0x1f, R3 ;  /* 0x0000001fff0c7819 */ /* 0x000fe40000011403 */
[----:B------:R-:W-:Y:S02]  /*e040*/  LEA.HI R6, R11, R11, RZ, 0x1 ;  /* 0x0000000b0b067211 */ /* 0x000fe400078f08ff */
[CC--:B------:R-:W-:Y:S01]  /*e050*/  LEA.HI R10, R12.reuse, R3.reuse, RZ, 0x2 ;  /* 0x000000030c0a7211 */ /* 0x0c0fe200078f10ff */
[----:B------:R-:W5:Y:S01]  /*e060*/  @P0 LDC R17, c[0x0][0xbf0] ;  /* 0x0002fc00ff110b82 */ /* 0x000f620000000800 */
[----:B------:R-:W-:Y:S02]  /*e070*/  LEA.HI R12, R12, R3, RZ, 0x5 ;  /* 0x000000030c0c7211 */ /* 0x000fe400078f28ff */
[--C-:B------:R-:W-:Y:S02]  /*e080*/  SHF.R.S32.HI R9, RZ, 0x2, R10.reuse ;  /* 0x00000002ff097819 */ /* 0x100fe4000001140a */
[----:B------:R-:W-:-:S02]  /*e090*/  SHF.R.S32.HI R14, RZ, 0x1f, R10 ;  /* 0x0000001fff0e7819 */ /* 0x000fc4000001140a */
[----:B------:R-:W-:Y:S01]  /*e0a0*/  SHF.R.S32.HI R12, RZ, 0x5, R12 ;  /* 0x00000005ff0c7819 */ /* 0x000fe2000001140c */
[----:B------:R-:W5:Y:S01]  /*e0b0*/  @P0 LDC R154, c[0x0][0xbec] ;  /* 0x0002fb00ff9a0b82 */ /* 0x000f620000000800 */
[----:B------:R-:W-:Y:S02]  /*e0c0*/  LEA.HI R14, R14, R9, RZ, 0x3 ;  /* 0x000000090e0e7211 */ /* 0x000fe400078f18ff */
[----:B------:R-:W-:Y:S02]  /*e0d0*/  LOP3.LUT R4, R4, 0x3fffffe, RZ, 0xc0, !PT ;  /* 0x03fffffe04047812 */ /* 0x000fe400078ec0ff */
[----:B------:R-:W-:Y:S02]  /*e0e0*/  LOP3.LUT R14, R14, 0xfffffff8, RZ, 0xc0, !PT ;  /* 0xfffffff80e0e7812 */ /* 0x000fe400078ec0ff */
[----:B------:R-:W-:Y:S01]  /*e0f0*/  LOP3.LUT R6, R6, 0x1ffffffe, RZ, 0xc0, !PT ;  /* 0x1ffffffe06067812 */ /* 0x000fe200078ec0ff */
[----:B------:R-:W-:Y:S01]  /*e100*/  IMAD.IADD R4, R7, 0x1, -R4 ;  /* 0x0000000107047824 */ /* 0x000fe200078e0a04 */
[----:B------:R-:W-:Y:S01]  /*e110*/  IADD3 R5, R9, -R14, RZ ;  /* 0x8000000e09057210 */ /* 0x000fe20007ffe0ff */
[----:B------:R-:W5:Y:S01]  /*e120*/  @P0 LDC R19, c[0x0][0xbf0] ;  /* 0x0002fc00ff130b82 */ /* 0x000f620000000800 */
[----:B------:R-:W1:Y:S01]  /*e130*/  S2R R9, SR_CTAID.X ;  /* 0x0000000000097919 */ /* 0x000e620000002500 */
[----:B------:R-:W-:Y:S01]  /*e140*/  IMAD.IADD R15, R11, 0x1, -R6 ;  /* 0x000000010b0f7824 */ /* 0x000fe200078e0a06 */
[----:B------:R-:W-:Y:S01]  /*e150*/  LOP3.LUT R10, R10, 0x7ffffffc, RZ, 0xc0, !PT ;  /* 0x7ffffffc0a0a7812 */ /* 0x000fe200078ec0ff */
[----:B------:R-:W-:Y:S01]  /*e160*/  IMAD R5, R12, 0x10, R5 ;  /* 0x000000100c057824 */ /* 0x000fe200078e0205 */
[----:B------:R-:W-:-:S03]  /*e170*/  SHF.R.S32.HI R12, RZ, 0x1f, R23 ;  /* 0x0000001fff0c7819 */ /* 0x000fc60000011417 */
[----:B------:R-:W-:Y:S02]  /*e180*/  IMAD R16, R4, 0x40, R5 ;  /* 0x0000004004107824 */ /* 0x000fe400078e0205 */
[C---:B------:R-:W-:Y:S02]  /*e190*/  IMAD R6, R12.reuse, UR4, RZ ;  /* 0x000000040c067c24 */ /* 0x040fe4000f8e02ff */
[----:B------:R-:W-:Y:S02]  /*e1a0*/  IMAD R12, R12, UR6, RZ ;  /* 0x000000060c0c7c24 */ /* 0x000fe4000f8e02ff */
[----:B------:R-:W-:Y:S01]  /*e1b0*/  IMAD.WIDE.U32 R4, R23, UR4, RZ ;  /* 0x0000000417047c25 */ /* 0x000fe2000f8e00ff */
[----:B--2---:R-:W-:-:S03]  /*e1c0*/  USHF.R.S32.HI UR4, URZ, 0x1f, UR9 ;  /* 0x0000001f3f047899 */ /* 0x004fc60008011409 */
[C---:B------:R-:W-:Y:S02]  /*e1d0*/  IMAD R11, R23.reuse, UR5, R6 ;  /* 0x00000005170b7c24 */ /* 0x040fe4000f8e0206 */
[----:B------:R-:W-:Y:S02]  /*e1e0*/  IMAD R13, R23, UR7, R12 ;  /* 0x00000007170d7c24 */ /* 0x000fe4000f8e020c */
[----:B------:R-:W-:Y:S02]  /*e1f0*/  IMAD R12, R15, 0x8, R16 ;  /* 0x000000080f0c7824 */ /* 0x000fe400078e0210 */
[----:B------:R-:W-:Y:S02]  /*e200*/  IMAD.IADD R5, R5, 0x1, R11 ;  /* 0x0000000105057824 */ /* 0x000fe400078e020b */
[----:B------:R-:W-:Y:S01]  /*e210*/  IMAD.WIDE.U32 R6, R23, UR6, RZ ;  /* 0x0000000617067c25 */ /* 0x000fe2000f8e00ff */
[----:B------:R-:W-:-:S03]  /*e220*/  ULDC.64 UR6, c[0x0][0xb48] ;  /* 0x0002d20000067ab9 */ /* 0x000fc60000000a00 */
[----:B---3--:R-:W-:Y:S02]  /*e230*/  IMAD R14, R20, UR4, RZ ;  /* 0x00000004140e7c24 */ /* 0x008fe4000f8e02ff */
[----:B------:R-:W-:Y:S02]  /*e240*/  IMAD.MOV R23, RZ, RZ, -R23 ;  /* 0x000000ffff177224 */ /* 0x000fe400078e0a17 */
[----:B-1----:R-:W-:Y:S02]  /*e250*/  IMAD R11, R9, 0x80, R12 ;  /* 0x00000080090b7824 */ /* 0x002fe400078e020c */
[----:B------:R-:W-:Y:S02]  /*e260*/  IMAD R15, R21, UR9, R14 ;  /* 0x00000009150f7c24 */ /* 0x000fe4000f8e020e */
[----:B0-----:R-:W-:-:S04]  /*e270*/  @P0 IMAD.HI.U32 R12, R11, R18, RZ ;  /* 0x000000120b0c0227 */ /* 0x001fc800078e00ff */
[----:B----4-:R-:W-:Y:S01]  /*e280*/  IMAD R14, R152, UR4, RZ ;  /* 0x00000004980e7c24 */ /* 0x010fe2000f8e02ff */
[----:B------:R-:W-:Y:S01]  /*e290*/  ULDC.64 UR4, c[0x0][0xbe0] ;  /* 0x0002f80000047ab9 */ /* 0x000fe20000000a00 */
[----:B------:R-:W-:Y:S02]  /*e2a0*/  IMAD R23, R22, R23, UR8 ;  /* 0x0000000816177e24 */ /* 0x000fe4000f8e0217 */
[----:B------:R-:W-:Y:S02]  /*e2b0*/  IMAD.IADD R7, R7, 0x1, R13 ;  /* 0x0000000107077824 */ /* 0x000fe400078e020d */
[----:B------:R-:W-:-:S04]  /*e2c0*/  IMAD.WIDE.U32 R4, R20, UR9, R4 ;  /* 0x0000000914047c25 */ /* 0x000fc8000f8e0004 */
[----:B------:R-:W-:Y:S01]  /*e2d0*/  IMAD.MOV.U32 R13, RZ, RZ, R11 ;  /* 0x000000ffff0d7224 */ /* 0x000fe200078e000b */
[----:B-----5:R-:W-:Y:S01]  /*e2e0*/  @P0 SHF.R.U32.HI R13, RZ, R17, R12 ;  /* 0x00000011ff0d0219 */ /* 0x020fe2000001160c */
[----:B------:R-:W-:Y:S01]  /*e2f0*/  IMAD R17, R153, UR9, R14 ;  /* 0x0000000999117c24 */ /* 0x000fe2000f8e020e */
[----:B------:R-:W-:Y:S01]  /*e300*/  SHF.R.S32.HI R14, RZ, 0x1f, R23 ;  /* 0x0000001fff0e7819 */ /* 0x000fe20000011417 */
[----:B------:R-:W-:Y:S01]  /*e310*/  IMAD.WIDE.U32 R6, R152, UR9, R6 ;  /* 0x0000000998067c25 */ /* 0x000fe2000f8e0006 */
[----:B------:R-:W-:-:S03]  /*e320*/  ULDC.64 UR8, c[0x0][0xb28] ;  /* 0x0002ca0000087ab9 */ /* 0x000fc60000000a00 */
[----:B------:R-:W-:Y:S02]  /*e330*/  IMAD.IADD R5, R5, 0x1, R15 ;  /* 0x0000000105057824 */ /* 0x000fe400078e020f */
        /* <DEDUP_REMOVED lines=9> */
[C---:B------:R-:W-:Y:S01]  /*e3d0*/  IMAD R19, R23.reuse, UR7, R17 ;  /* 0x0000000717137c24 */ /* 0x040fe2000f8e0211 */
[--C-:B------:R-:W-:Y:S01]  /*e3e0*/  SHF.R.S32.HI R17, RZ, 0x1f, R13.reuse ;  /* 0x0000001fff117819 */ /* 0x100fe2000001140d */
[----:B------:R-:W-:Y:S01]  /*e3f0*/  IMAD.MOV R13, RZ, RZ, -R13 ;  /* 0x000000ffff0d7224 */ /* 0x000fe200078e0a0d */
[----:B------:R-:W-:Y:S01]  /*e400*/  SHF.R.S32.HI R12, RZ, 0x1f, R15 ;  /* 0x0000001fff0c7819 */ /* 0x000fe2000001140f */
[----:B------:R-:W-:Y:S01]  /*e410*/  ULDC.64 UR4, c[0x0][0xb30] ;  /* 0x0002cc0000047ab9 */ /* 0x000fe20000000a00 */
[----:B------:R-:W-:Y:S01]  /*e420*/  IMAD.WIDE.U32 R6, R23, UR6, R6 ;  /* 0x0000000617067c25 */ /* 0x000fe2000f8e0006 */
[----:B------:R-:W-:Y:S01]  /*e430*/  IADD3.X R5, R17, R5, R14, P0, !PT ;  /* 0x0000000511057210 */ /* 0x000fe200007fe40e */
[----:B------:R-:W-:Y:S02]  /*e440*/  ULDC.64 UR6, c[0x0][0xbc8] ;  /* 0x0002f20000067ab9 */ /* 0x000fe40000000a00 */
[----:B------:R-:W-:Y:S01]  /*e450*/  IMAD.MOV R18, RZ, RZ, -R15 ;  /* 0x000000ffff127224 */ /* 0x000fe200078e0a0f */
[----:B------:R-:W-:Y:S01]  /*e460*/  IADD3 R7, R7, R19, RZ ;  /* 0x0000001307077210 */ /* 0x000fe20007ffe0ff */
[----:B------:R-:W-:-:S02]  /*e470*/  IMAD R12, R12, UR4, RZ ;  /* 0x000000040c0c7c24 */ /* 0x000fc4000f8e02ff */
[C-C-:B------:R-:W-:Y:S02]  /*e480*/  IMAD R13, R8.reuse, R13, R11.reuse ;  /* 0x0000000d080d7224 */ /* 0x140fe400078e020b */
[----:B------:R-:W-:Y:S02]  /*e490*/  IMAD R11, R8, R18, R11 ;  /* 0x00000012080b7224 */ /* 0x000fe400078e020b */
[C---:B------:R-:W-:Y:S01]  /*e4a0*/  IMAD R17, R15.reuse, UR5, R12 ;  /* 0x000000050f117c24 */ /* 0x040fe2000f8e020c */
[----:B------:R-:W-:Y:S01]  /*e4b0*/  SHF.R.S32.HI R12, RZ, 0x1f, R13 ;  /* 0x0000001fff0c7819 */ /* 0x000fe2000001140d */
[----:B------:R-:W-:Y:S01]  /*e4c0*/  IMAD.WIDE.U32 R6, R15, UR4, R6 ;  /* 0x000000040f067c25 */ /* 0x000fe2000f8e0006 */
[----:B------:R-:W-:Y:S01]  /*e4d0*/  SHF.R.S32.HI R14, RZ, 0x1f, R11 ;  /* 0x0000001fff0e7819 */ /* 0x000fe2000001140b */
[----:B------:R-:W0:Y:S01]  /*e4e0*/  S2UR UR5, SR_CgaCtaId ;  /* 0x00000000000579c3 */ /* 0x000e220000008800 */
[----:B------:R-:W-:Y:S01]  /*e4f0*/  UMOV UR4, 0x400 ;  /* 0x0000040000047882 */ /* 0x000fe20000000000 */
[----:B------:R-:W-:-:S02]  /*e500*/  IMAD R12, R12, UR6, RZ ;  /* 0x000000060c0c7c24 */ /* 0x000fc4000f8e02ff */
[----:B------:R-:W-:Y:S02]  /*e510*/  IMAD.IADD R7, R7, 0x1, R17 ;  /* 0x0000000107077824 */ /* 0x000fe400078e0211 */
[----:B------:R-:W-:Y:S02]  /*e520*/  IMAD R14, R14, UR8, RZ ;  /* 0x000000080e0e7c24 */ /* 0x000fe4000f8e02ff */
[C---:B------:R-:W-:Y:S02]  /*e530*/  IMAD R15, R13.reuse, UR7, R12 ;  /* 0x000000070d0f7c24 */ /* 0x040fe4000f8e020c */
[----:B------:R-:W-:Y:S01]  /*e540*/  IMAD.WIDE.U32 R4, R13, UR6, R4 ;  /* 0x000000060d047c25 */ /* 0x000fe2000f8e0004 */
[----:B------:R-:W-:-:S03]  /*e550*/  ULDC.64 UR6, c[0x0][0xba8] ;  /* 0x0002ea0000067ab9 */ /* 0x000fc60000000a00 */
[C---:B------:R-:W-:Y:S01]  /*e560*/  IMAD R17, R11.reuse, UR9, R14 ;  /* 0x000000090b117c24 */ /* 0x040fe2000f8e020e */
[----:B------:R-:W-:Y:S01]  /*e570*/  LEA R18, P0, R4, UR6, 0x2 ;  /* 0x0000000604127c11 */ /* 0x000fe2000f8010ff */
[----:B------:R-:W-:Y:S01]  /*e580*/  IMAD.WIDE.U32 R12, R11, UR8, R6 ;  /* 0x000000080b0c7c25 */ /* 0x000fe2000f8e0006 */
[----:B------:R-:W-:Y:S01]  /*e590*/  ULDC.64 UR8, c[0x0][0xb00] ;  /* 0x0002c00000087ab9 */ /* 0x000fe20000000a00 */
[----:B------:R-:W-:Y:S02]  /*e5a0*/  ULDC UR6, c[0x0][0xa88] ;  /* 0x0002a20000067ab9 */ /* 0x000fe40000000800 */
[----:B------:R-:W-:Y:S01]  /*e5b0*/  IMAD.IADD R5, R5, 0x1, R15 ;  /* 0x0000000105057824 */ /* 0x000fe200078e020f */
[----:B------:R-:W-:Y:S01]  /*e5c0*/  LEA R6, P1, R12, UR8, 0x2 ;  /* 0x000000080c067c11 */ /* 0x000fe2000f8210ff */
[----:B------:R-:W-:Y:S01]  /*e5d0*/  IMAD.IADD R7, R13, 0x1, R17 ;  /* 0x000000010d077824 */ /* 0x000fe200078e0211 */
[----:B------:R-:W-:Y:S01]  /*e5e0*/  SHFL.IDX PT, R14, R18, 0x1, 0x1c1f ;  /* 0x003c1f00120e7f89 */ /* 0x000fe200000e0000 */
[----:B------:R-:W-:Y:S01]  /*e5f0*/  IMAD R11, R9, 0x80, R16 ;  /* 0x00000080090b7824 */ /* 0x000fe200078e0210 */
[----:B------:R-:W-:Y:S01]  /*e600*/  LEA.HI.X R17, R4, UR7, R5, 0x2, P0 ;  /* 0x0000000704117c11 */ /* 0x000fe200080f1405 */
[----:B0-----:R-:W-:Y:S01]  /*e610*/  ULEA UR4, UR5, UR4, 0x18 ;  /* 0x0000000405047291 */ /* 0x001fe2000f8ec03f */
[----:B------:R-:W-:Y:S01]  /*e620*/  LEA.HI.X R7, R12, UR9, R7, 0x2, P1 ;  /* 0x000000090c077c11 */ /* 0x000fe200088f1407 */
[----:B------:R-:W-:Y:S01]  /*e630*/  IMAD R8, R8, UR6, RZ ;  /* 0x0000000608087c24 */ /* 0x000fe2000f8e02ff */
[----:B------:R-:W-:Y:S01]  /*e640*/  SHFL.IDX PT, R12, R18, RZ, 0x1c1f ;  /* 0x001c1fff120c7589 */ /* 0x000fe200000e0000 */
[----:B------:R-:W-:Y:S01]  /*e650*/  LOP3.LUT P0, RZ, R3, 0x3, RZ, 0xc0, !PT ;  /* 0x0000000303ff7812 */ /* 0x000fe2000780c0ff */
[C---:B------:R-:W-:Y:S01]  /*e660*/  VIADD R9, R11.reuse, 0x8 ;  /* 0x000000080b097836 */ /* 0x040fe20000000000 */
[----:B------:R-:W-:Y:S01]  /*e670*/  UIADD3 UR4, UR4, 0x38820, URZ ;  /* 0x0003882004047890 */ /* 0x000fe2000fffe03f */
[----:B------:R-:W0:Y:S01]  /*e680*/  SHFL.IDX PT, R13, R17, RZ, 0x1c1f ;  /* 0x001c1fff110d7589 */ /* 0x000e2200000e0000 */
[-C--:B------:R-:W-:Y:S01]  /*e690*/  ISETP.GE.OR P1, PT, R11, R8.reuse, P0 ;  /* 0x000000080b00720c */ /* 0x080fe20000726670 */
[----:B------:R-:W-:Y:S01]  /*e6a0*/  IMAD.IADD R3, R3, 0x1, -R10 ;  /* 0x0000000103037824 */ /* 0x000fe200078e0a0a */
[-C--:B------:R-:W-:Y:S01]  /*e6b0*/  ISETP.GE.OR P0, PT, R9, R8.reuse, P0 ;  /* 0x000000080900720c */ /* 0x080fe20000706670 */
[----:B------:R-:W1:Y:S01]  /*e6c0*/  SHFL.IDX PT, R15, R17, 0x1, 0x1c1f ;  /* 0x003c1f00110f7f89 */ /* 0x000e6200000e0000 */
[----:B------:R-:W-:Y:S01]  /*e6d0*/  ISETP.GE.AND P2, PT, R11, R8, PT ;  /* 0x000000080b00720c */ /* 0x000fe20003f46270 */
[----:B------:R-:W-:Y:S01]  /*e6e0*/  UPRMT UR4, URZ, 0x654, UR4 ;  /* 0x000006543f047896 */ /* 0x000fe20008000004 */
[----:B------:R-:W-:Y:S01]  /*e6f0*/  IMAD.SHL.U32 R3, R3, 0x2, RZ ;  /* 0x0000000203037824 */ /* 0x000fe200078e00ff */
[----:B------:R2:W3:Y:S04]  /*e700*/  SHFL.IDX PT, R4, R6, RZ, 0x1c1f ;  /* 0x001c1fff06047589 */ /* 0x0004e800000e0000 */
        /* <DEDUP_REMOVED lines=19> */
[C---:B------:R-:W-:Y:S01]  /*e840*/  VIADD R22, R3.reuse, 0x50 ;  /* 0x0000005003167836 */ /* 0x040fe20000000000 */
[----:B------:R-:W-:-:S03]  /*e850*/  IADD3 R21, R3, 0x48, RZ ;  /* 0x0000004803157810 */ /* 0x000fc60007ffe0ff */
        /* <DEDUP_REMOVED lines=74> */
[----:B------:R-:W-:Y:S01]  /*ed00*/  @!P3 LEA.HI R22, R22, R22, RZ, 0x1 ;  /* 0x000000161616b211 */ /* 0x000fe200078f08ff */
[----:B------:R0:W-:Y:S01]  /*ed10*/  @!P1 ST.E.64 desc[UR6][R10.64], R68 ;  /* 0x000000440a009985 */ /* 0x0001e2000c101b06 */
[----:B------:R-:W-:-:S02]  /*ed20*/  @!P4 LEA.HI R21, R21, R21, RZ, 0x1 ;  /* 0x000000151515c211 */ /* 0x000fc400078f08ff */
        /* <DEDUP_REMOVED lines=36> */
[----:B------:R-:W-:Y:S01]  /*ef70*/  @!P1 IMAD.WIDE R12, R13, 0x4, R4 ;  /* 0x000000040d0c9825 */ /* 0x000fe200078e0204 */
[----:B--2---:R-:W-:Y:S01]  /*ef80*/  @!P2 LOP3.LUT R15, R0, 0xfffffffe, RZ, 0xc0, !PT ;  /* 0xfffffffe000fa812 */ /* 0x004fe200078ec0ff */
[----:B------:R0:W-:Y:S01]  /*ef90*/  @!P0 ST.E.64 desc[UR6][R10.64], R96 ;  /* 0x000000600a008985 */ /* 0x0001e2000c101b06 */
[----:B------:R-:W-:-:S02]  /*efa0*/  @!P5 LEA.HI R21, R21, R21, RZ, 0x1 ;  /* 0x000000151515d211 */ /* 0x000fc400078f08ff */
        /* <DEDUP_REMOVED lines=9> */
[C---:B------:R-:W-:Y:S01]  /*f040*/  VIADD R20, R3.reuse, 0xd8 ;  /* 0x000000d803147836 */ /* 0x040fe20000000000 */
[----:B------:R-:W-:Y:S01]  /*f050*/  IADD3 R0, R3, 0xc8, RZ ;  /* 0x000000c803007810 */ /* 0x000fe20007ffe0ff */
[----:B0-----:R-:W-:Y:S01]  /*f060*/  @!P3 IMAD.WIDE R10, R17, 0x4, R4 ;  /* 0x00000004110ab825 */ /* 0x001fe200078e0204 */
[----:B------:R-:W-:-:S02]  /*f070*/  ISETP.GE.AND P1, PT, R2, UR4, PT ;  /* 0x0000000402007c0c */ /* 0x000fc4000bf26270 */
[----:B------:R-:W-:Y:S01]  /*f080*/  ISETP.GE.AND P0, PT, R0, UR4, PT ;  /* 0x0000000400007c0c */ /* 0x000fe2000bf06270 */
[--C-:B------:R-:W-:Y:S01]  /*f090*/  @!P5 IMAD.WIDE R16, R21, 0x4, R4.reuse ;  /* 0x000000041510d825 */ /* 0x100fe200078e0204 */
[----:B------:R0:W-:Y:S01]  /*f0a0*/  @!P3 ST.E.64 desc[UR6][R10.64], R108 ;  /* 0x0000006c0a00b985 */ /* 0x0001e2000c101b06 */
[----:B------:R-:W-:Y:S02]  /*f0b0*/  ISETP.GE.AND P2, PT, R20, UR4, PT ;  /* 0x0000000414007c0c */ /* 0x000fe4000bf46270 */
        /* <DEDUP_REMOVED lines=41> */
.L_x_2206:
[----:B------:R-:W-:Y:S05]  /*f350*/  BSYNC B0 ;  /* 0x0000000000007941 */ /* 0x000fea0003800000 */
.L_x_2205:
[----:B------:R-:W-:Y:S01]  /*f360*/  ISETP.GE.AND P0, PT, R9, R8, PT ;  /* 0x000000080900720c */ /* 0x000fe20003f06270 */
[----:B0---4-:R1:W4:Y:S04]  /*f370*/  SHFL.IDX PT, R5, R7, 0x1, 0x1c1f ;  /* 0x003c1f0007057f89 */ /* 0x01132800000e0000 */
[----:B---3--:R1:W3:Y:S08]  /*f380*/  SHFL.IDX PT, R4, R6, 0x1, 0x1c1f ;  /* 0x003c1f0006047f89 */ /* 0x0082f000000e0000 */
[----:B-1----:R-:W-:Y:S05]  /*f390*/  @P0 BRA `(.L_x_2171) ;  /* 0x0000005800240947 */ /* 0x002fea0003800000 */
        /* <DEDUP_REMOVED lines=13> */
[C---:B------:R-:W-:Y:S01]  /*f470*/  IADD3 R18, R3.reuse, 0x50, RZ ;  /* 0x0000005003127810 */ /* 0x040fe20007ffe0ff */
[----:B------:R-:W-:-:S02]  /*f480*/  VIADD R16, R3, 0x48 ;  /* 0x0000004803107836 */ /* 0x000fc40000000000 */
[--C-:B---34-:R-:W-:Y:S01]  /*f490*/  @!P0 IMAD.WIDE R6, R3, 0x4, R4.reuse ;  /* 0x0000000403068825 */ /* 0x118fe200078e0204 */
        /* <DEDUP_REMOVED lines=14> */
[----:B------:R1:W-:Y:S01]  /*f580*/  @!P1 ST.E.64 desc[UR6][R8.64], R30 ;  /* 0x0000001e08009985 */ /* 0x0003e2000c101b06 */
[----:B------:R-:W-:Y:S02]  /*f590*/  ISETP.GE.AND P1, PT, R2, UR4, PT ;  /* 0x0000000402007c0c */ /* 0x000fe4000bf26270 */
[----:B------:R-:W-:Y:S01]  /*f5a0*/  @!P6 LEA.HI R13, R13, R13, RZ, 0x1 ;  /* 0x0000000d0d0de211 */ /* 0x000fe200078f08ff */
[----:B------:R2:W-:Y:S01]  /*f5b0*/  @!P2 ST.E.64 desc[UR6][R10.64], R34 ;  /* 0x000000220a00a985 */ /* 0x0005e2000c101b06 */
[----:B------:R-:W-:Y:S02]  /*f5c0*/  ISETP.GE.AND P2, PT, R14, UR4, PT ;  /* 0x000000040e007c0c */ /* 0x000fe4000bf46270 */
[----:B0-----:R-:W-:Y:S02]  /*f5d0*/  @!P5 LOP3.LUT R7, R12, 0xfffffffe, RZ, 0xc0, !PT ;  /* 0xfffffffe0c07d812 */ /* 0x001fe400078ec0ff */
[----:B------:R-:W-:-:S02]  /*f5e0*/  @!P0 LEA.HI R0, R0, R0, RZ, 0x1 ;  /* 0x0000000000008211 */ /* 0x000fc400078f08ff */
[----:B------:R-:W-:Y:S01]  /*f5f0*/  @!P4 LEA.HI R16, R16, R16, RZ, 0x1 ;  /* 0x000000101010c211 */ /* 0x000fe200078f08ff */
[--C-:B------:R-:W-:Y:S01]  /*f600*/  @!P5 IMAD.WIDE R6, R7, 0x4, R4.reuse ;  /* 0x000000040706d825 */ /* 0x100fe200078e0204 */
[----:B-1----:R-:W-:Y:S02]  /*f610*/  @!P6 LOP3.LUT R9, R13, 0xfffffffe, RZ, 0xc0, !PT ;  /* 0xfffffffe0d09e812 */ /* 0x002fe400078ec0ff */
[----:B------:R-:W-:Y:S02]  /*f620*/  @!P1 LEA.HI R2, R2, R2, RZ, 0x1 ;  /* 0x0000000202029211 */ /* 0x000fe400078f08ff */
[----:B------:R0:W-:Y:S01]  /*f630*/  @!P5 ST.E.64 desc[UR6][R6.64], R38 ;  /* 0x000000260600d985 */ /* 0x0001e2000c101b06 */
[----:B------:R-:W-:Y:S01]  /*f640*/  @!P2 LEA.HI R14, R14, R14, RZ, 0x1 ;  /* 0x0000000e0e0ea211 */ /* 0x000fe200078f08ff */
[----:B------:R-:W-:Y:S01]  /*f650*/  @!P6 IMAD.WIDE R8, R9, 0x4, R4 ;  /* 0x000000040908e825 */ /* 0x000fe200078e0204 */
[----:B--2---:R-:W-:Y:S02]  /*f660*/  @!P3 LEA.HI R10, R15, R15, RZ, 0x1 ;  /* 0x0000000f0f0ab211 */ /* 0x004fe400078f08ff */
[----:B------:R-:W-:Y:S01]  /*f670*/  @!P0 LOP3.LUT R11, R0, 0xfffffffe, RZ, 0xc0, !PT ;  /* 0xfffffffe000b8812 */ /* 0x000fe200078ec0ff */
[C---:B------:R-:W-:Y:S01]  /*f680*/  VIADD R0, R3.reuse, 0x60 ;  /* 0x0000006003007836 */ /* 0x040fe20000000000 */
[----:B------:R-:W-:Y:S01]  /*f690*/  @!P1 LOP3.LUT R13, R2, 0xfffffffe, RZ, 0xc0, !PT ;  /* 0xfffffffe020d9812 */ /* 0x000fe200078ec0ff */
[----:B------:R1:W-:Y:S01]  /*f6a0*/  @!P6 ST.E.64 desc[UR6][R8.64], R42 ;  /* 0x0000002a0800e985 */ /* 0x0003e2000c101b06 */
[----:B------:R-:W-:Y:S01]  /*f6b0*/  @!P2 LOP3.LUT R15, R14, 0xfffffffe, RZ, 0xc0, !PT ;  /* 0xfffffffe0e0fa812 */ /* 0x000fe200078ec0ff */
[----:B------:R-:W-:Y:S01]  /*f6c0*/  VIADD R2, R3, 0x68 ;  /* 0x0000006803027836 */ /* 0x000fe20000000000 */
[----:B------:R-:W-:-:S02]  /*f6d0*/  @!P3 LOP3.LUT R17, R10, 0xfffffffe, RZ, 0xc0, !PT ;  /* 0xfffffffe0a11b812 */ /* 0x000fc400078ec0ff */
[----:B------:R-:W-:Y:S01]  /*f6e0*/  @!P4 LOP3.LUT R19, R16, 0xfffffffe, RZ, 0xc0, !PT ;  /* 0xfffffffe1013c812 */ /* 0x000fe200078ec0ff */
[--C-:B0-----:R-:W-:Y:S01]  /*f6f0*/  @!P0 IMAD.WIDE R6, R11, 0x4, R4.reuse ;  /* 0x000000040b068825 */ /* 0x101fe200078e0204 */
[----:B------:R-:W-:Y:S02]  /*f700*/  ISETP.GE.AND P5, PT, R18, UR4, PT ;  /* 0x0000000412007c0c */ /* 0x000fe4000bfa6270 */
[----:B------:R-:W-:Y:S01]  /*f710*/  ISETP.GE.AND P6, PT, R20, UR4, PT ;  /* 0x0000000414007c0c */ /* 0x000fe2000bfc6270 */
[--C-:B------:R-:W-:Y:S01]  /*f720*/  @!P2 IMAD.WIDE R10, R15, 0x4, R4.reuse ;  /* 0x000000040f0aa825 */ /* 0x100fe200078e0204 */
[----:B------:R0:W-:Y:S03]  /*f730*/  @!P0 ST.E.64 desc[UR6][R6.64], R46 ;  /* 0x0000002e06008985 */ /* 0x0001e6000c101b06 */
[----:B-1----:R-:W-:-:S04]  /*f740*/  @!P1 IMAD.WIDE R8, R13, 0x4, R4 ;  /* 0x000000040d089825 */ /* 0x002fc800078e0204 */
[--C-:B------:R-:W-:Y:S01]  /*f750*/  @!P3 IMAD.WIDE R12, R17, 0x4, R4.reuse ;  /* 0x00000004110cb825 */ /* 0x100fe200078e0204 */
[----:B------:R1:W-:Y:S01]  /*f760*/  @!P1 ST.E.64 desc[UR6][R8.64], R50 ;  /* 0x0000003208009985 */ /* 0x0003e2000c101b06 */
[----:B------:R-:W-:Y:S02]  /*f770*/  @!P5 LEA.HI R18, R18, R18, RZ, 0x1 ;  /* 0x000000121212d211 */ /* 0x000fe400078f08ff */
        /* <DEDUP_REMOVED lines=10> */
[----:B------:R-:W-:Y:S02]  /*f820*/  ISETP.GE.AND P2, PT, R16, UR4, PT ;  /* 0x0000000410007c0c */ /* 0x000fe4000bf46270 */
[----:B------:R-:W-:Y:S02]  /*f830*/  ISETP.GE.AND P1, PT, R17, UR4, PT ;  /* 0x0000000411007c0c */ /* 0x000fe4000bf26270 */
[----:B------:R-:W-:Y:S02]  /*f840*/  ISETP.GE.AND P0, PT, R19, UR4, PT ;  /* 0x0000000413007c0c */ /* 0x000fe4000bf06270 */
[----:B0-----:R-:W-:Y:S01]  /*f850*/  @!P5 LOP3.LUT R7, R18, 0xfffffffe, RZ, 0xc0, !PT ;  /* 0xfffffffe1207d812 */ /* 0x001fe200078ec0ff */
[C---:B------:R-:W-:Y:S01]  /*f860*/  VIADD R18, R3.reuse, 0x88 ;  /* 0x0000008803127836 */ /* 0x040fe20000000000 */
[----:B-1----:R-:W-:Y:S01]  /*f870*/  @!P6 LOP3.LUT R9, R20, 0xfffffffe, RZ, 0xc0, !PT ;  /* 0xfffffffe1409e812 */ /* 0x002fe200078ec0ff */
        /* <DEDUP_REMOVED lines=16> */
[----:B------:R-:W-:Y:S01]  /*f980*/  VIADD R16, R3, 0xa8 ;  /* 0x000000a803107836 */ /* 0x000fe20000000000 */
[----:B------:R-:W-:-:S02]  /*f990*/  @!P0 LOP3.LUT R19, R19, 0xfffffffe, RZ, 0xc0, !PT ;  /* 0xfffffffe13138812 */ /* 0x000fc400078ec0ff */
        /* <DEDUP_REMOVED lines=31> */
[----:B--2---:R-:W-:-:S02]  /*fb90*/  @!P0 LOP3.LUT R11, R0, 0xfffffffe, RZ, 0xc0, !PT ;  /* 0xfffffffe000b8812 */ /* 0x004fc400078ec0ff */
[----:B------:R1:W-:Y:S01]  /*fba0*/  @!P5 ST.E.64 desc[UR6][R8.64], R98 ;  /* 0x000000620800d985 */ /* 0x0003e2000c101b06 */
[----:B------:R-:W-:Y:S02]  /*fbb0*/  ISETP.GE.AND P5, PT, R18, UR4, PT ;  /* 0x0000000412007c0c */ /* 0x000fe4000bfa6270 */
[----:B------:R-:W-:Y:S02]  /*fbc0*/  @!P2 LEA.HI R17, R17, R17, RZ, 0x1 ;  /* 0x000000111111a211 */ /* 0x000fe400078f08ff */
[----:B------:R-:W-:Y:S01]  /*fbd0*/  @!P1 LEA.HI R19, R19, R19, RZ, 0x1 ;  /* 0x0000001313139211 */ /* 0x000fe200078f08ff */
[--C-:B0-----:R-:W-:Y:S01]  /*fbe0*/  @!P0 IMAD.WIDE R6, R11, 0x4, R4.reuse ;  /* 0x000000040b068825 */ /* 0x101fe200078e0204 */
[----:B------:R-:W-:Y:S02]  /*fbf0*/  @!P4 LOP3.LUT R13, R2, 0xfffffffe, RZ, 0xc0, !PT ;  /* 0xfffffffe020dc812 */ /* 0x000fe400078ec0ff */
[C---:B------:R-:W-:Y:S01]  /*fc00*/  IADD3 R0, R3.reuse, 0xd0, RZ ;  /* 0x000000d003007810 */ /* 0x040fe20007ffe0ff */
[----:B------:R-:W-:Y:S01]  /*fc10*/  VIADD R2, R3, 0xd8 ;  /* 0x000000d803027836 */ /* 0x000fe20000000000 */
[----:B------:R-:W-:Y:S01]  /*fc20*/  @!P3 LOP3.LUT R15, R16, 0xfffffffe, RZ, 0xc0, !PT ;  /* 0xfffffffe100fb812 */ /* 0x000fe200078ec0ff */
[----:B------:R0:W-:Y:S01]  /*fc30*/  @!P0 ST.E.64 desc[UR6][R6.64], R102 ;  /* 0x0000006606008985 */ /* 0x0001e2000c101b06 */
[----:B------:R-:W-:Y:S01]  /*fc40*/  @!P2 LOP3.LUT R17, R17, 0xfffffffe, RZ, 0xc0, !PT ;  /* 0xfffffffe1111a812 */ /* 0x000fe200078ec0ff */
[----:B-1----:R-:W-:Y:S01]  /*fc50*/  @!P4 IMAD.WIDE R8, R13, 0x4, R4 ;  /* 0x000000040d08c825 */ /* 0x002fe200078e0204 */
[----:B------:R-:W-:-:S02]  /*fc60*/  ISETP.GE.AND P6, PT, R20, UR4, PT ;  /* 0x0000000414007c0c */ /* 0x000fc4000bfc6270 */
[----:B------:R-:W-:Y:S01]  /*fc70*/  @!P1 LOP3.LUT R19, R19, 0xfffffffe, RZ, 0xc0, !PT ;  /* 0xfffffffe13139812 */ /* 0x000fe200078ec0ff */
[--C-:B------:R-:W-:Y:S01]  /*fc80*/  @!P3 IMAD.WIDE R10, R15, 0x4, R4.reuse ;  /* 0x000000040f0ab825 */ /* 0x100fe200078e0204 */
[----:B------:R-:W-:Y:S01]  /*fc90*/  ISETP.GE.AND P0, PT, R0, UR4, PT ;  /* 0x0000000400007c0c */ /* 0x000fe2000bf06270 */
[----:B------:R1:W-:Y:S01]  /*fca0*/  @!P4 ST.E.64 desc[UR6][R8.64], R106 ;  /* 0x0000006a0800c985 */ /* 0x0003e2000c101b06 */
[----:B------:R-:W-:Y:S01]  /*fcb0*/  @!P5 LEA.HI R18, R18, R18, RZ, 0x1 ;  /* 0x000000121212d211 */ /* 0x000fe200078f08ff */
[--C-:B------:R-:W-:Y:S02]  /*fcc0*/  @!P2 IMAD.WIDE R12, R17, 0x4, R4.reuse ;  /* 0x00000004110ca825 */ /* 0x100fe400078e0204 */
[----:B------:R2:W-:Y:S02]  /*fcd0*/  @!P3 ST.E.64 desc[UR6][R10.64], R110 ;  /* 0x0000006e0a00b985 */ /* 0x0005e4000c101b06 */
[----:B------:R-:W-:Y:S01]  /*fce0*/  @!P1 IMAD.WIDE R14, R19, 0x4, R4 ;  /* 0x00000004130e9825 */ /* 0x000fe200078e0204 */
[----:B0-----:R-:W-:Y:S01]  /*fcf0*/  @!P5 LOP3.LUT R7, R18, 0xfffffffe, RZ, 0xc0, !PT ;  /* 0xfffffffe1207d812 */ /* 0x001fe200078ec0ff */
[----:B------:R-:W-:Y:S01]  /*fd00*/  @!P2 ST.E.64 desc[UR6][R12.64], R114 ;  /* 0x000000720c00a985 */ /* 0x000fe2000c101b06 */
[----:B------:R-:W-:Y:S01]  /*fd10*/  @!P6 LEA.HI R20, R20, R20, RZ, 0x1 ;  /* 0x000000141414e211 */ /* 0x000fe200078f08ff */
[----:B------:R-:W-:-:S02]  /*fd20*/  VIADD R16, R3, 0xe0 ;  /* 0x000000e003107836 */ /* 0x000fc40000000000 */
[C---:B------:R-:W-:Y:S01]  /*fd30*/  VIADD R17, R3.reuse, 0xe8 ;  /* 0x000000e803117836 */ /* 0x040fe20000000000 */
[----:B------:R-:W-:Y:S01]  /*fd40*/  @!P1 ST.E.64 desc[UR6][R14.64], R118 ;  /* 0x000000760e009985 */ /* 0x000fe2000c101b06 */
[----:B------:R-:W-:Y:S01]  /*fd50*/  VIADD R19, R3, 0xf0 ;  /* 0x000000f003137836 */ /* 0x000fe20000000000 */
[----:B------:R-:W-:Y:S01]  /*fd60*/  ISETP.GE.AND P1, PT, R2, UR4, PT ;  /* 0x0000000402007c0c */ /* 0x000fe2000bf26270 */
[----:B------:R-:W-:Y:S01]  /*fd70*/  @!P5 IMAD.WIDE R6, R7, 0x4, R4 ;  /* 0x000000040706d825 */ /* 0x000fe200078e0204 */
[----:B------:R-:W-:Y:S02]  /*fd80*/  ISETP.GE.AND P2, PT, R16, UR4, PT ;  /* 0x0000000410007c0c */ /* 0x000fe4000bf46270 */
        /* <DEDUP_REMOVED lines=35> */
.L_x_2204:
        /* <DEDUP_REMOVED lines=39> */
[--C-:B------:R-:W-:Y:S01]  /*10230*/  SHF.R.S32.HI R9, RZ, 0x1f, R5.reuse ;  /* 0x0000001fff097819 */ /* 0x100fe20000011405 */
[----:B------:R-:W-:Y:S01]  /*10240*/  IMAD.MOV R7, RZ, RZ, -R5 ;  /* 0x000000ffff077224 */ /* 0x000fe200078e0a05 */
[----:B------:R-:W-:Y:S01]  /*10250*/  IADD3 R2, P0, R5, R2, RZ ;  /* 0x0000000205027210 */ /* 0x000fe20007f1e0ff */
[----:B------:R-:W-:Y:S02]  /*10260*/  IMAD R4, R4, UR4, RZ ;  /* 0x0000000404047c24 */ /* 0x000fe4000f8e02ff */
[----:B------:R-:W-:-:S02]  /*10270*/  IMAD R7, R6, R7, R0 ;  /* 0x0000000706077224 */ /* 0x000fc400078e0200 */
[----:B------:R-:W-:Y:S01]  /*10280*/  IMAD R4, R23, UR5, R4 ;  /* 0x0000000517047c24 */ /* 0x000fe2000f8e0204 */
[----:B------:R-:W-:Y:S02]  /*10290*/  ULDC.64 UR4, c[0x0][0xbc8] ;  /* 0x0002f20000047ab9 */ /* 0x000fe40000000a00 */
        /* <DEDUP_REMOVED lines=8> */
[----:B------:R-:W-:Y:S01]  /*10320*/  LEA.HI.X R5, R2, UR5, R3, 0x2, P0 ;  /* 0x0000000502057c11 */ /* 0x000fe200080f1403 */
[----:B------:R-:W-:-:S05]  /*10330*/  IMAD.MOV.U32 R3, RZ, RZ, -0x800000 ;  /* 0xff800000ff037424 */ /* 0x000fca00078e00ff */
[----:B------:R0:W-:Y:S01]  /*10340*/  STG.E desc[UR10][R4.64], R3 ;  /* 0x0000000304007986 */ /* 0x0001e2000c10190a */
[----:B------:R-:W-:Y:S05]  /*10350*/  BRA `(.L_x_2171) ;  /* 0x0000004800347947 */ /* 0x000fea0003800000 */
.L_x_2169:
        /* <DEDUP_REMOVED lines=18> */
.L_x_2207:
[----:B------:R-:W-:Y:S01]  /*10480*/  ULDC UR40, c[0x0][0xc50] ;  /* 0x0003140000287ab9 */ /* 0x000fe20000000800 */
[----:B------:R-:W-:Y:S01]  /*10490*/  UMOV UR36, UR6 ;  /* 0x0000000600247c82 */ /* 0x000fe20008000000 */
[----:B------:R-:W-:-:S11]  /*104a0*/  UISETP.NE.AND UP0, UPT, UR40, 0x1, UPT ;  /* 0x000000012800788c */ /* 0x000fd6000bf05270 */
[----:B------:R-:W-:Y:S01]  /*104b0*/  @UP0 ULDC UR4, c[0x0][0xc54] ;  /* 0x0003150000040ab9 */ /* 0x000fe20000000800 */
[----:B------:R-:W-:Y:S01]  /*104c0*/  @UP0 ULDC UR7, c[0x0][0xc58] ;  /* 0x0003160000070ab9 */ /* 0x000fe20000000800 */
[----:B------:R-:W-:-:S04]  /*104d0*/  UIMAD.WIDE.U32 UR4, UR6, UR4, URZ ;  /* 0x00000004060472a5 */ /* 0x000fc8000f8e003f */
[----:B------:R-:W-:-:S12]  /*104e0*/  @UP0 USHF.R.U32.HI UR36, URZ, UR7, UR5 ;  /* 0x000000073f240299 */ /* 0x000fd80008011605 */
.L_x_2208:
[----:B------:R-:W-:Y:S01]  /*104f0*/  ISETP.GE.AND P0, PT, R18, RZ, PT ;  /* 0x000000ff1200720c */ /* 0x000fe20003f06270 */
[----:B------:R-:W-:Y:S01]  /*10500*/  UIADD3 UR4, -UR36, URZ, URZ ;  /* 0x0000003f24047290 */ /* 0x000fe2000fffe13f */
[----:B------:R-:W-:Y:S01]  /*10510*/  MOV R9, 0x1 ;  /* 0x0000000100097802 */ /* 0x000fe20000000f00 */
[----:B------:R-:W-:Y:S02]  /*10520*/  IMAD.MOV.U32 R0, RZ, RZ, RZ ;  /* 0x000000ffff007224 */ /* 0x000fe400078e00ff */
[----:B------:R-:W-:Y:S01]  /*10530*/  UIMAD UR40, UR40, UR4, UR6 ;  /* 0x00000004282872a4 */ /* 0x000fe2000f8e0206 */
[----:B------:R-:W-:-:S07]  /*10540*/  IMAD.MOV.U32 R3, RZ, RZ, 0x1 ;  /* 0x00000001ff037424 */ /* 0x000fce00078e00ff */
[----:B------:R-:W-:Y:S05]  /*10550*/  @!P0 BRA `(.L_x_2209) ;  /* 0x0000004000f48947 */ /* 0x000fea0003800000 */
[----:B------:R-:W0:Y:S01]  /*10560*/  S2UR UR4, SR_CTAID.X ;  /* 0x00000000000479c3 */ /* 0x000e220000002500 */
[----:B------:R-:W-:Y:S01]  /*10570*/  ULDC UR5, c[0x0][0x448] ;  /* 0x0001120000057ab9 */ /* 0x000fe20000000800 */
[----:B------:R-:W-:Y:S01]  /*10580*/  ULDC.64 UR6, c[0x0][0x418] ;  /* 0x0001060000067ab9 */ /* 0x000fe20000000a00 */
[----:B------:R-:W-:Y:S01]  /*10590*/  UISETP.NE.AND UP1, UPT, UR5, 0x1, UPT ;  /* 0x000000010500788c */ /* 0x000fe2000bf25270 */
[----:B------:R1:W-:Y:S01]  /*105a0*/  STL [R1+0xc], RZ ;  /* 0x00000cff01007387 */ /* 0x0003e20000100800 */
[----:B------:R-:W-:Y:S01]  /*105b0*/  UISETP.NE.U32.AND UP0, UPT, UR6, URZ, UPT ;  /* 0x0000003f0600728c */ /* 0x000fe2000bf05070 */
[----:B------:R-:W-:Y:S02]  /*105c0*/  ULDC UR5, c[0x0][0x288] ;  /* 0x0000a20000057ab9 */ /* 0x000fe40000000800 */
[----:B------:R-:W-:Y:S01]  /*105d0*/  ULDC UR6, c[0x0][0x424] ;  /* 0x0001090000067ab9 */ /* 0x000fe20000000800 */
[----:B------:R-:W-:Y:S02]  /*105e0*/  UISETP.NE.AND.EX UP0, UPT, UR7, URZ, UPT, UP0 ;  /* 0x0000003f0700728c */ /* 0x000fe4000bf05300 */
[----:B------:R-:W-:-:S02]  /*105f0*/  UIADD3 UR10, -UR5, 0x50, URZ ;  /* 0x00000050050a7890 */ /* 0x000fc4000fffe13f */
[----:B------:R-:W-:Y:S01]  /*10600*/  USEL UR7, UR6, 0x1, UP0 ;  /* 0x0000000106077887 */ /* 0x000fe20008000000 */
[----:B------:R-:W-:-:S03]  /*10610*/  ULDC UR9, c[0x0][0x2f0] ;  /* 0x0000bc0000097ab9 */ /* 0x000fc60000000800 */
[----:B------:R-:W-:Y:S02]  /*10620*/  UIMAD UR10, UR7, UR9, UR10 ;  /* 0x00000009070a72a4 */ /* 0x000fe4000f8e020a */
[----:B0-----:R-:W-:-:S03]  /*10630*/  ULEA UR8, UR4, 0x7f, 0x7 ;  /* 0x0000007f04087891 */ /* 0x001fc6000f8e383f */
[----:B------:R-:W-:Y:S02]  /*10640*/  @UP1 ULDC UR4, c[0x0][0x44c] ;  /* 0x0001130000041ab9 */ /* 0x000fe40000000800 */
[----:B------:R-:W-:Y:S02]  /*10650*/  UIMAD.WIDE.U32 UR4, UR8, UR4, URZ ;  /* 0x00000004080472a5 */ /* 0x000fe4000f8e003f */
[----:B------:R-:W-:Y:S01]  /*10660*/  UMOV UR6, UR8 ;  /* 0x0000000800067c82 */ /* 0x000fe20008000000 */
[----:B------:R-:W-:Y:S01]  /*10670*/  @UP1 ULDC UR8, c[0x0][0x450] ;  /* 0x0001140000081ab9 */ /* 0x000fe20000000800 */
[----:B------:R-:W-:Y:S02]  /*10680*/  UIMAD UR4, UR7, UR9, 0x4f ;  /* 0x0000004f070474a4 */ /* 0x000fe4000f8e0209 */
[----:B------:R-:W-:Y:S02]  /*10690*/  @UP1 USHF.R.U32.HI UR6, URZ, UR8, UR5 ;  /* 0x000000083f061299 */ /* 0x000fe40008011605 */
[----:B------:R-:W-:-:S02]  /*106a0*/  UIMAD.WIDE UR4, UR4, 0x66666667, URZ ;  /* 0x66666667040478a5 */ /* 0x000fc4000f8e023f */
[----:B------:R-:W-:Y:S02]  /*106b0*/  UIADD3 UR6, UR10, UR6, URZ ;  /* 0x000000060a067290 */ /* 0x000fe4000fffe03f */
[----:B------:R-:W-:Y:S02]  /*106c0*/  USHF.R.U32.HI UR8, URZ, 0x1f, UR5 ;  /* 0x0000001f3f087899 */ /* 0x000fe40008011605 */
[----:B------:R-:W-:Y:S02]  /*106d0*/  UIMAD.WIDE UR6, UR6, 0x66666667, URZ ;  /* 0x66666667060678a5 */ /* 0x000fe4000f8e023f */
[----:B------:R-:W-:Y:S02]  /*106e0*/  ULEA.HI.SX32 UR8, UR5, UR8, 0x1b ;  /* 0x0000000805087291 */ /* 0x000fe4000f8fda3f */
[----:B------:R-:W-:Y:S02]  /*106f0*/  USHF.R.U32.HI UR4, URZ, 0x1f, UR7 ;  /* 0x0000001f3f047899 */ /* 0x000fe40008011607 */
[----:B------:R-:W-:-:S02]  /*10700*/  USHF.R.U32.HI UR5, URZ, 0x10, UR40 ;  /* 0x000000103f057899 */ /* 0x000fc40008011628 */
[----:B------:R-:W-:Y:S02]  /*10710*/  ULEA.HI.SX32 UR4, UR7, UR4, 0x1b ;  /* 0x0000000407047291 */ /* 0x000fe4000f8fda3f */
[----:B------:R-:W-:Y:S02]  /*10720*/  ULOP3.LUT UR40, UR40, 0xffff, URZ, 0xc0, !UPT ;  /* 0x0000ffff28287892 */ /* 0x000fe4000f8ec03f */
[----:B------:R-:W-:-:S04]  /*10730*/  UISETP.LT.AND UP0, UPT, UR8, UR4, UPT ;  /* 0x000000040800728c */ /* 0x000fc8000bf01270 */
[----:B------:R-:W-:Y:S02]  /*10740*/  USEL UR39, UR8, UR4, UP0 ;  /* 0x0000000408277287 */ /* 0x000fe40008000000 */
[----:B------:R-:W-:Y:S02]  /*10750*/  UISETP.NE.AND UP0, UPT, UR5, URZ, UPT ;  /* 0x0000003f0500728c */ /* 0x000fe4000bf05270 */
[----:B------:R-:W-:-:S06]  /*10760*/  UISETP.GE.AND UP1, UPT, UR39, 0x1, UPT ;  /* 0x000000012700788c */ /* 0x000fcc000bf26270 */
[----:B------:R-:W-:-:S03]  /*10770*/  PLOP3.LUT P0, PT, PT, PT, UP1, 0x80, 0x0 ;  /* 0x000000000000781c */ /* 0x000fc60003f0f018 */
[----:B------:R-:W-:-:S10]  /*10780*/  @!UP0 ULDC UR5, c[0x0][0x9f0] ;  /* 0x00027c0000058ab9 */ /* 0x000fd40000000800 */
[----:B-1----:R-:W-:Y:S05]  /*10790*/  @!P0 BRA `(.L_x_2210) ;  /* 0x0000000000708947 */ /* 0x002fea0003800000 */
        /* <DEDUP_REMOVED lines=8> */
[----:B0-----:R-:W-:Y:S02]  /*10820*/  IMAD.MOV.U32 R2, RZ, RZ, RZ ;  /* 0x000000ffff027224 */ /* 0x001fe400078e00ff */
        /* <DEDUP_REMOVED lines=15> */
[----:B------:R-:W-:-:S04]  /*10920*/  @P0 VIADD R3, R3, 0x1 ;  /* 0x0000000103030836 */ /* 0x000fc80000000000 */
[----:B------:R-:W-:Y:S01]  /*10930*/  @!P2 IMAD.MOV R3, RZ, RZ, -R3 ;  /* 0x000000ffff03a224 */ /* 0x000fe200078e0a03 */
[----:B------:R-:W-:-:S05]  /*10940*/  @!P1 LOP3.LUT R3, RZ, UR5, RZ, 0x33, !PT ;  /* 0x00000005ff039c12 */ /* 0x000fca000f8e33ff */
[----:B------:R0:W-:Y:S02]  /*10950*/  STL [R1+0xc], R3 ;  /* 0x00000c0301007387 */ /* 0x0001e40000100800 */
.L_x_2210:
        /* <DEDUP_REMOVED lines=32> */
.L_x_2211:
        /* <DEDUP_REMOVED lines=9> */
[----:B------:R-:W-:Y:S01]  /*10bf0*/  IMAD.U32 R4, RZ, RZ, UR6 ;  /* 0x00000006ff047e24 */ /* 0x000fe2000f8e00ff */
[----:B------:R-:W-:Y:S01]  /*10c00*/  MOV R13, RZ ;  /* 0x000000ff000d7202 */ /* 0x000fe20000000f00 */
[----:B------:R-:W-:Y:S02]  /*10c10*/  IMAD.U32 R5, RZ, RZ, UR7 ;  /* 0x00000007ff057e24 */ /* 0x000fe4000f8e00ff */
[----:B------:R-:W-:Y:S02]  /*10c20*/  IMAD.U32 R6, RZ, RZ, UR8 ;  /* 0x00000008ff067e24 */ /* 0x000fe4000f8e00ff */
[----:B------:R-:W-:-:S02]  /*10c30*/  IMAD.U32 R7, RZ, RZ, UR9 ;  /* 0x00000009ff077e24 */ /* 0x000fc4000f8e00ff */
[----:B------:R-:W-:Y:S02]  /*10c40*/  IMAD.U32 R10, RZ, RZ, UR4 ;  /* 0x00000004ff0a7e24 */ /* 0x000fe4000f8e00ff */
[----:B------:R-:W-:Y:S02]  /*10c50*/  IMAD.U32 R11, RZ, RZ, UR5 ;  /* 0x00000005ff0b7e24 */ /* 0x000fe4000f8e00ff */
[----:B------:R-:W-:Y:S02]  /*10c60*/  IMAD.MOV.U32 R8, RZ, RZ, 0x70 ;  /* 0x00000070ff087424 */ /* 0x000fe400078e00ff */
[----:B0-----:R-:W-:-:S07]  /*10c70*/  IMAD.MOV.U32 R12, RZ, RZ, 0x1 ;  /* 0x00000001ff0c7424 */ /* 0x001fce00078e00ff */
[----:B------:R-:W-:-:S07]  /*10c80*/  LEPC R20, `(.L_x_2213) ;  /* 0x000000001014794e */ /* 0x000fce0000000000 */
[----:B-1----:R-:W-:Y:S05]  /*10c90*/  CALL.ABS.NOINC R2 ;  /* 0x0000000002007343 */ /* 0x002fea0003c00000 */
.L_x_2213:
        /* <DEDUP_REMOVED lines=15> */
.L_x_2212:
        /* <DEDUP_REMOVED lines=21> */
.L_x_2305:
        /* <DEDUP_REMOVED lines=8> */
.L_x_2308:
        /* <DEDUP_REMOVED lines=22> */
.L_x_2217:
[----:B0-----:R-:W-:Y:S01]  /*110c0*/  MOV R0, 0x1 ;  /* 0x0000000100007802 */ /* 0x001fe20000000f00 */
[----:B------:R-:W1:Y:S03]  /*110d0*/  S2R R8, SR_TID.X ;  /* 0x0000000000087919 */ /* 0x000e660000002100 */
[----:B------:R-:W-:-:S04]  /*110e0*/  SHF.L.U32 R0, R0, 0x1f, RZ ;  /* 0x0000001f00007819 */ /* 0x000fc800000006ff */
[----:B------:R-:W0:Y:S01]  /*110f0*/  SYNCS.PHASECHK.TRANS64.TRYWAIT P0, [UR38+0x38840], R0 ;  /* 0x03884000ff0075a7 */ /* 0x000e220008000166 */
[----:B-1----:R-:W-:-:S04]  /*11100*/  LOP3.LUT R2, R8, 0x7f, RZ, 0xc0, !PT ;  /* 0x0000007f08027812 */ /* 0x002fc800078ec0ff */
[----:B------:R-:W-:Y:S01]  /*11110*/  ISETP.NE.AND P1, PT, R2, RZ, PT ;  /* 0x000000ff0200720c */ /* 0x000fe20003f25270 */
[----:B0-----:R-:W-:-:S12]  /*11120*/  @!P0 BRA `(.L_x_2218) ;  /* 0x0000003c00bc8947 */ /* 0x001fd80003800000 */
.L_x_2309:
[----:B------:R-:W-:Y:S05]  /*11130*/  @P1 BRA `(.L_x_2219) ;  /* 0x0000000000181947 */ /* 0x000fea0003800000 */
[----:B------:R-:W1:Y:S01]  /*11140*/  S2R R2, SR_TID.X ;  /* 0x0000000000027919 */ /* 0x000e620000002100 */
[----:B0-----:R-:W-:-:S04]  /*11150*/  IMAD.MOV.U32 R0, RZ, RZ, 0xa000 ;  /* 0x0000a000ff007424 */ /* 0x001fc800078e00ff */
[----:B------:R2:W-:Y:S01]  /*11160*/  SYNCS.ARRIVE.TRANS64 RZ, [UR38+0x38830], R0 ;  /* 0x03883000ffff79a7 */ /* 0x0005e20008000026 */
[----:B-1----:R-:W-:-:S13]  /*11170*/  LOP3.LUT P0, RZ, R2, 0x1f, RZ, 0xc0, !PT ;  /* 0x0000001f02ff7812 */ /* 0x002fda000780c0ff */
[----:B--2---:R-:W-:Y:S05]  /*11180*/  @!P0 BRA `(.L_x_2219) ;  /* 0x0000000000048947 */ /* 0x004fea0003800000 */
[----:B------:R-:W-:Y:S01]  /*11190*/  BPT.TRAP 0x1 ;  /* 0x000000040000795c */ /* 0x000fe20000300000 */
.L_x_2219:
        /* <DEDUP_REMOVED lines=37> */
.L_x_2215:
        /* <DEDUP_REMOVED lines=10> */
[----:B------:R-:W-:Y:S02]  /*11490*/  IMAD.U32 R4, RZ, RZ, UR6 ;  /* 0x00000006ff047e24 */ /* 0x000fe4000f8e00ff */
[----:B------:R-:W1:Y:S01]  /*114a0*/  LDC.64 R2, c[0x4][R2] ;  /* 0x0100000002027b82 */ /* 0x000e620000000a00 */
        /* <DEDUP_REMOVED lines=9> */
[----:B01----:R-:W-:Y:S05]  /*11540*/  CALL.ABS.NOINC R2 ;  /* 0x0000000002007343 */ /* 0x003fea0003c00000 */
.L_x_2220:
        /* <DEDUP_REMOVED lines=17> */
[C---:B------:R-:W-:Y:S02]  /*11660*/  IMAD R5, R4.reuse, R3, R0 ;  /* 0x0000000304057224 */ /* 0x040fe400078e0200 */
[----:B------:R-:W-:Y:S01]  /*11670*/  IMAD.WIDE.U32 R2, R4, R2, UR4 ;  /* 0x0000000404027e25 */ /* 0x000fe2000f8e0002 */
[----:B------:R-:W-:-:S03]  /*11680*/  ULDC.64 UR4, c[0x0][0x2d0] ;  /* 0x0000b40000047ab9 */ /* 0x000fc60000000a00 */
[----:B------:R-:W1:Y:S01]  /*11690*/  @P0 LDC R0, c[0x0][0x450] ;  /* 0x00011400ff000b82 */ /* 0x000e620000000800 */
[----:B------:R-:W-:Y:S02]  /*116a0*/  IMAD.IADD R3, R3, 0x1, R5 ;  /* 0x0000000103037824 */ /* 0x000fe400078e0205 */
[----:B------:R-:W-:Y:S02]  /*116b0*/  IMAD.SHL.U32 R5, R12, 0x10, RZ ;  /* 0x000000100c057824 */ /* 0x000fe400078e00ff */
[----:B------:R-:W-:-:S03]  /*116c0*/  IMAD.SHL.U32 R9, R9, 0x8, RZ ;  /* 0x0000000809097824 */ /* 0x000fc600078e00ff */
[----:B------:R-:W-:-:S05]  /*116d0*/  LOP3.LUT R4, R8, 0x70, R5, 0xf8, !PT ;  /* 0x0000007008047812 */ /* 0x000fca00078ef805 */
[----:B----4-:R-:W-:-:S04]  /*116e0*/  IMAD R5, R11, 0x80, R4 ;  /* 0x000000800b057824 */ /* 0x010fc800078e0204 */
        /* <DEDUP_REMOVED lines=10> */
[----:B------:R-:W-:-:S03]  /*11790*/  ULDC.64 UR4, c[0x0][0x2c8] ;  /* 0x0000b20000047ab9 */ /* 0x000fc60000000a00 */
[----:B------:R-:W-:Y:S01]  /*117a0*/  IADD3 R3, R3, R5, RZ ;  /* 0x0000000503037210 */ /* 0x000fe20007ffe0ff */
[----:B------:R-:W-:-:S04]  /*117b0*/  IMAD R5, R4, UR4, RZ ;  /* 0x0000000404057c24 */ /* 0x000fc8000f8e02ff */
[C---:B------:R-:W-:Y:S02]  /*117c0*/  IMAD R4, R0.reuse, UR5, R5 ;  /* 0x0000000500047c24 */ /* 0x040fe4000f8e0205 */
[----:B------:R-:W-:Y:S01]  /*117d0*/  IMAD.WIDE.U32 R2, R0, UR4, R2 ;  /* 0x0000000400027c25 */ /* 0x000fe2000f8e0002 */
[----:B------:R-:W-:-:S03]  /*117e0*/  ULDC.64 UR4, c[0x0][0x280] ;  /* 0x0000a00000047ab9 */ /* 0x000fc60000000a00 */
[----:B------:R-:W-:Y:S01]  /*117f0*/  IMAD.SHL.U32 R0, R12, 0x8, RZ ;  /* 0x000000080c007824 */ /* 0x000fe200078e00ff */
[----:B------:R-:W-:Y:S01]  /*11800*/  LEA R7, P0, R2, UR4, 0x1 ;  /* 0x0000000402077c11 */ /* 0x000fe2000f8008ff */
[----:B------:R-:W-:Y:S01]  /*11810*/  IMAD.IADD R3, R3, 0x1, R4 ;  /* 0x0000000103037824 */ /* 0x000fe200078e0204 */
[----:B------:R-:W-:Y:S02]  /*11820*/  ULDC UR4, c[0x0][0x2b8] ;  /* 0x0000ae0000047ab9 */ /* 0x000fe40000000800 */
[----:B------:R-:W-:Y:S02]  /*11830*/  LOP3.LUT R10, R0, 0x38, RZ, 0xc0, !PT ;  /* 0x00000038000a7812 */ /* 0x000fe400078ec0ff */
[----:B------:R-:W-:Y:S02]  /*11840*/  LEA.HI.X R6, R2, UR5, R3, 0x1, P0 ;  /* 0x0000000502067c11 */ /* 0x000fe400080f0c03 */
[----:B------:R-:W-:Y:S02]  /*11850*/  LOP3.LUT R2, R10, 0x40, RZ, 0xfc, !PT ;  /* 0x000000400a027812 */ /* 0x000fe400078efcff */
[----:B------:R-:W-:-:S02]  /*11860*/  LOP3.LUT R3, R0, 0x1c0, RZ, 0xc0, !PT ;  /* 0x000001c000037812 */ /* 0x000fc400078ec0ff */
[----:B------:R-:W-:Y:S02]  /*11870*/  ISETP.GE.AND P2, PT, R2, UR4, PT ;  /* 0x0000000402007c0c */ /* 0x000fe4000bf46270 */
[----:B------:R-:W-:Y:S02]  /*11880*/  LOP3.LUT R2, R10, 0x80, RZ, 0xfc, !PT ;  /* 0x000000800a027812 */ /* 0x000fe400078efcff */
[----:B------:R-:W-:Y:S02]  /*11890*/  LOP3.LUT R3, R3, 0x38, R0, 0xf8, !PT ;  /* 0x0000003803037812 */ /* 0x000fe400078ef800 */
[----:B------:R-:W-:Y:S02]  /*118a0*/  ISETP.GE.AND P1, PT, R2, UR4, PT ;  /* 0x0000000402007c0c */ /* 0x000fe4000bf26270 */
[C---:B------:R-:W-:Y:S02]  /*118b0*/  LOP3.LUT R2, R10.reuse, 0xc0, RZ, 0xfc, !PT ;  /* 0x000000c00a027812 */ /* 0x040fe400078efcff */
[----:B------:R-:W-:-:S02]  /*118c0*/  ISETP.GE.AND P4, PT, R10, UR4, PT ;  /* 0x000000040a007c0c */ /* 0x000fc4000bf86270 */
[----:B------:R-:W-:Y:S01]  /*118d0*/  ISETP.GE.AND P0, PT, R2, UR4, PT ;  /* 0x0000000402007c0c */ /* 0x000fe2000bf06270 */
[----:B------:R-:W-:Y:S01]  /*118e0*/  UMOV UR4, 0xffffffff ;  /* 0xffffffff00047882 */ /* 0x000fe20000000000 */
[----:B------:R-:W-:-:S04]  /*118f0*/  LOP3.LUT R0, R3, 0x38, R12, 0x78, !PT ;  /* 0x0000003803007812 */ /* 0x000fc800078e780c */
[----:B------:R-:W-:Y:S01]  /*11900*/  LOP3.LUT R9, R0, 0x200, R9, 0xf8, !PT ;  /* 0x0000020000097812 */ /* 0x000fe200078ef809 */
[----:B------:R-:W-:Y:S06]  /*11910*/  BRA.DIV UR4, `(.L_x_2221) ;  /* 0x0000003604d87947 */ /* 0x000fec000b800000 */
[----:B------:R-:W-:Y:S01]  /*11920*/  SHFL.IDX PT, R2, R6, RZ, 0x181f ;  /* 0x00181fff06027589 */ /* 0x000fe200000e0000 */
[----:B------:R-:W-:Y:S01]  /*11930*/  ULDC UR4, c[0x0][0x288] ;  /* 0x0000a20000047ab9 */ /* 0x000fe20000000800 */
[----:B------:R-:W-:Y:S01]  /*11940*/  IMAD R8, R11, 0x80, R8 ;  /* 0x000000800b087824 */ /* 0x000fe200078e0208 */
[----:B------:R-:W-:Y:S01]  /*11950*/  ULDC.64 UR6, c[0x0][0x208] ;  /* 0x0000820000067ab9 */ /* 0x000fe20000000a00 */
[----:B------:R-:W0:Y:S01]  /*11960*/  SHFL.IDX PT, R3, R7, RZ, 0x181f ;  /* 0x00181fff07037589 */ /* 0x000e2200000e0000 */
[----:B------:R-:W-:Y:S02]  /*11970*/  IMAD R0, R20, UR4, RZ ;  /* 0x0000000414007c24 */ /* 0x000fe4000f8e02ff */
[C---:B------:R-:W-:Y:S01]  /*11980*/  VIADD R5, R8.reuse, 0x10 ;  /* 0x0000001008057836 */ /* 0x040fe20000000000 */
[----:B------:R-:W-:Y:S02]  /*11990*/  SHFL.IDX PT, R4, R7, 0x1, 0x181f ;  /* 0x00381f0007047f89 */ /* 0x000fe400000e0000 */
[----:B------:R-:W-:-:S02]  /*119a0*/  ISETP.GE.AND P3, PT, R8, R0, PT ;  /* 0x000000000800720c */ /* 0x000fc40003f66270 */
[----:B------:R-:W-:Y:S11]  /*119b0*/  SHFL.IDX PT, R14, R7, 0x7, 0x181f ;  /* 0x00f81f00070e7f89 */ /* 0x000ff600000e0000 */
[----:B------:R-:W-:-:S02]  /*119c0*/  @!P3 LEA R21, R9, UR38, 0x1 ;  /* 0x000000260915bc11 */ /* 0x000fc4000f8e08ff */
        /* <DEDUP_REMOVED lines=67> */
.L_x_2326:
        /* <DEDUP_REMOVED lines=16> */
.L_x_2223:
[----:B------:R-:W-:Y:S05]  /*11f00*/  BSYNC B0 ;  /* 0x0000000000007941 */ /* 0x000fea0003800000 */
.L_x_2222:
        /* <DEDUP_REMOVED lines=10> */
[----:B--2---:R-:W-:-:S05]  /*11fb0*/  VIADD R0, R4, 0xfffffffe ;  /* 0xfffffffe04007836 */ /* 0x004fca0000000000 */
[----:B---3--:R-:W-:Y:S01]  /*11fc0*/  ISETP.GE.AND P1, PT, R0, R3, PT ;  /* 0x000000030000720c */ /* 0x008fe20003f26270 */
[----:B-1----:R-:W-:-:S12]  /*11fd0*/  @!P0 BRA `(.L_x_2224) ;  /* 0x0000003800f48947 */ /* 0x002fd80003800000 */
.L_x_2327:
[----:B0-----:R-:W-:Y:S01]  /*11fe0*/  MOV R9, 0x1 ;  /* 0x0000000100097802 */ /* 0x001fe20000000f00 */
[----:B------:R-:W-:Y:S01]  /*11ff0*/  IMAD.MOV.U32 R8, RZ, RZ, RZ ;  /* 0x000000ffff087224 */ /* 0x000fe200078e00ff */
[----:B------:R-:W-:Y:S06]  /*12000*/  @!P1 BRA `(.L_x_2225) ;  /* 0x0000002000e49947 */ /* 0x000fec0003800000 */
[----:B------:R-:W2:Y:S04]  /*12010*/  LDL.LU R4, [R1+0xc] ;  /* 0x00000c0001047983 */ /* 0x000ea80000300800 */
[----:B-1----:R-:W3:Y:S01]  /*12020*/  LDL.LU R3, [R1+0x8] ;  /* 0x0000080001037983 */ /* 0x002ee20000300800 */
[----:B------:R-:W-:Y:S01]  /*12030*/  UIADD3 UR4, UR40, 0x1, URZ ;  /* 0x0000000128047890 */ /* 0x000fe2000fffe03f */
[----:B------:R-:W-:Y:S01]  /*12040*/  IMAD.MOV.U32 R9, RZ, RZ, 0x1 ;  /* 0x00000001ff097424 */ /* 0x000fe200078e00ff */
        /* <DEDUP_REMOVED lines=18> */
.L_x_2265:
        /* <DEDUP_REMOVED lines=29> */
.L_x_2229:
[----:B------:R-:W1:Y:S01]  /*12340*/  S2R R2, SR_TID.X ;  /* 0x0000000000027919 */ /* 0x000e620000002100 */
[----:B------:R-:W-:Y:S01]  /*12350*/  BSSY B2, `(.L_x_2230) ;  /* 0x0000006000027945 */ /* 0x000fe20003800000 */
[----:B-1----:R-:W-:Y:S02]  /*12360*/  LOP3.LUT R3, R2, 0x7f, RZ, 0xc0, !PT ;  /* 0x0000007f02037812 */ /* 0x002fe400078ec0ff */
[----:B------:R-:W-:Y:S02]  /*12370*/  SHF.L.U32 R2, R7, 0x1f, RZ ;  /* 0x0000001f07027819 */ /* 0x000fe400000006ff */
[----:B------:R-:W-:Y:S02]  /*12380*/  ISETP.NE.AND P1, PT, R3, RZ, PT ;  /* 0x000000ff0300720c */ /* 0x000fe40003f25270 */
[----:B------:R-:W1:Y:S02]  /*12390*/  SYNCS.PHASECHK.TRANS64.TRYWAIT P0, [UR38+0x38848], R2 ;  /* 0x03884802ff0075a7 */ /* 0x000e640008000166 */
[----:B-1----:R-:W-:Y:S09]  /*123a0*/  @!P0 BRA `(.L_x_2231) ;  /* 0x0000003800188947 */ /* 0x002ff20003800000 */
.L_x_2328:
[----:B------:R-:W-:Y:S05]  /*123b0*/  BSYNC B2 ;  /* 0x0000000000027941 */ /* 0x000fea0003800000 */
.L_x_2230:
[----:B------:R-:W-:Y:S04]  /*123c0*/  BSSY B2, `(.L_x_2232) ;  /* 0x0000007000027945 */ /* 0x000fe80003800000 */
[----:B------:R-:W-:Y:S05]  /*123d0*/  @P1 BRA `(.L_x_2233) ;  /* 0x0000000000141947 */ /* 0x000fea0003800000 */
[----:B------:R-:W-:Y:S01]  /*123e0*/  ISETP.NE.AND P0, PT, R10, RZ, PT ;  /* 0x000000ff0a00720c */ /* 0x000fe20003f05270 */
[----:B-1----:R-:W-:-:S04]  /*123f0*/  IMAD.MOV.U32 R3, RZ, RZ, 0xa000 ;  /* 0x0000a000ff037424 */ /* 0x002fc800078e00ff */
[----:B------:R2:W-:Y:S08]  /*12400*/  SYNCS.ARRIVE.TRANS64 RZ, [UR38+0x38838], R3 ;  /* 0x03883803ffff79a7 */ /* 0x0005f00008000026 */
[----:B--2---:R-:W-:Y:S05]  /*12410*/  @!P0 BRA `(.L_x_2233) ;  /* 0x0000000000048947 */ /* 0x004fea0003800000 */
[----:B------:R-:W-:Y:S01]  /*12420*/  BPT.TRAP 0x1 ;  /* 0x000000040000795c */ /* 0x000fe20000300000 */
.L_x_2233:
[----:B------:R-:W-:Y:S05]  /*12430*/  BSYNC B2 ;  /* 0x0000000000027941 */ /* 0x000fea0003800000 */
.L_x_2232:
[----:B------:R-:W-:Y:S01]  /*12440*/  MOV R14, RZ ;  /* 0x000000ff000e7202 */ /* 0x000fe20000000f00 */
        /* <DEDUP_REMOVED lines=10> */
.L_x_2234:
        /* <DEDUP_REMOVED lines=13> */
.L_x_2235:
        /* <DEDUP_REMOVED lines=15> */
.L_x_2236:
        /* <DEDUP_REMOVED lines=15> */
.L_x_2237:
        /* <DEDUP_REMOVED lines=12> */
.L_x_2329:
[----:B------:R-:W-:Y:S05]  /*12860*/  BSYNC B2 ;  /* 0x0000000000027941 */ /* 0x000fea0003800000 */
.L_x_2238:
        /* <DEDUP_REMOVED lines=9> */
.L_x_2241:
[----:B------:R-:W-:Y:S05]  /*12900*/  BSYNC B2 ;  /* 0x0000000000027941 */ /* 0x000fea0003800000 */
.L_x_2240:
        /* <DEDUP_REMOVED lines=10> */
.L_x_2242:
        /* <DEDUP_REMOVED lines=13> */
.L_x_2243:
        /* <DEDUP_REMOVED lines=13> */
.L_x_2244:
        /* <DEDUP_REMOVED lines=13> */
.L_x_2245:
        /* <DEDUP_REMOVED lines=10> */
.L_x_2228:
[----:B------:R-:W-:Y:S05]  /*12cc0*/  BSYNC B1 ;  /* 0x0000000000017941 */ /* 0x000fea0003800000 */
.L_x_2227:
        /* <DEDUP_REMOVED lines=28> */
.L_x_2248:
[----:B------:R-:W1:Y:S01]  /*12e90*/  S2R R2, SR_TID.X ;  /* 0x0000000000027919 */ /* 0x000e620000002100 */
[----:B------:R-:W-:Y:S01]  /*12ea0*/  BSSY B2, `(.L_x_2249) ;  /* 0x0000006000027945 */ /* 0x000fe20003800000 */
[----:B-1----:R-:W-:Y:S02]  /*12eb0*/  LOP3.LUT R3, R2, 0x7f, RZ, 0xc0, !PT ;  /* 0x0000007f02037812 */ /* 0x002fe400078ec0ff */
[----:B------:R-:W-:Y:S02]  /*12ec0*/  SHF.L.U32 R2, R9, 0x1f, RZ ;  /* 0x0000001f09027819 */ /* 0x000fe400000006ff */
[----:B------:R-:W-:Y:S02]  /*12ed0*/  ISETP.NE.AND P1, PT, R3, RZ, PT ;  /* 0x000000ff0300720c */ /* 0x000fe40003f25270 */
[----:B------:R-:W1:Y:S02]  /*12ee0*/  SYNCS.PHASECHK.TRANS64.TRYWAIT P0, [UR38+0x38840], R2 ;  /* 0x03884002ff0075a7 */ /* 0x000e640008000166 */
[----:B-1----:R-:W-:Y:S09]  /*12ef0*/  @!P0 BRA `(.L_x_2250) ;  /* 0x0000002c00748947 */ /* 0x002ff20003800000 */
.L_x_2330:
[----:B------:R-:W-:Y:S05]  /*12f00*/  BSYNC B2 ;  /* 0x0000000000027941 */ /* 0x000fea0003800000 */
.L_x_2249:
[----:B------:R-:W-:Y:S04]  /*12f10*/  BSSY B2, `(.L_x_2251) ;  /* 0x0000007000027945 */ /* 0x000fe80003800000 */
[----:B------:R-:W-:Y:S05]  /*12f20*/  @P1 BRA `(.L_x_2252) ;  /* 0x0000000000141947 */ /* 0x000fea0003800000 */
[----:B------:R-:W-:Y:S01]  /*12f30*/  ISETP.NE.AND P0, PT, R10, RZ, PT ;  /* 0x000000ff0a00720c */ /* 0x000fe20003f05270 */
[----:B-1----:R-:W-:-:S04]  /*12f40*/  IMAD.MOV.U32 R2, RZ, RZ, 0xa000 ;  /* 0x0000a000ff027424 */ /* 0x002fc800078e00ff */
[----:B------:R2:W-:Y:S08]  /*12f50*/  SYNCS.ARRIVE.TRANS64 RZ, [UR38+0x38830], R2 ;  /* 0x03883002ffff79a7 */ /* 0x0005f00008000026 */
[----:B--2---:R-:W-:Y:S05]  /*12f60*/  @!P0 BRA `(.L_x_2252) ;  /* 0x0000000000048947 */ /* 0x004fea0003800000 */
[----:B------:R-:W-:Y:S01]  /*12f70*/  BPT.TRAP 0x1 ;  /* 0x000000040000795c */ /* 0x000fe20000300000 */
.L_x_2252:
[----:B------:R-:W-:Y:S05]  /*12f80*/  BSYNC B2 ;  /* 0x0000000000027941 */ /* 0x000fea0003800000 */
.L_x_2251:
        /* <DEDUP_REMOVED lines=11> */
.L_x_2253:
        /* <DEDUP_REMOVED lines=14> */
.L_x_2254:
        /* <DEDUP_REMOVED lines=14> */
.L_x_2255:
        /* <DEDUP_REMOVED lines=14> */
.L_x_2256:
        /* <DEDUP_REMOVED lines=12> */
.L_x_2331:
[----:B------:R-:W-:Y:S05]  /*133a0*/  BSYNC B2 ;  /* 0x0000000000027941 */ /* 0x000fea0003800000 */
.L_x_2257:
        /* <DEDUP_REMOVED lines=9> */
.L_x_2260:
[----:B------:R-:W-:Y:S05]  /*13440*/  BSYNC B2 ;  /* 0x0000000000027941 */ /* 0x000fea0003800000 */
.L_x_2259:
        /* <DEDUP_REMOVED lines=10> */
.L_x_2261:
        /* <DEDUP_REMOVED lines=13> */
.L_x_2262:
        /* <DEDUP_REMOVED lines=13> */
.L_x_2263:
        /* <DEDUP_REMOVED lines=13> */
.L_x_2264:
        /* <DEDUP_REMOVED lines=10> */
.L_x_2247:
[----:B------:R-:W-:Y:S05]  /*13800*/  BSYNC B1 ;  /* 0x0000000000017941 */ /* 0x000fea0003800000 */
.L_x_2246:
[----:B------:R-:W-:Y:S02]  /*13810*/  VIADD R0, R0, 0xfffffffe ;  /* 0xfffffffe00007836 */ /* 0x000fe40000000000 */
[----:B------:R-:W-:Y:S01]  /*13820*/  IMAD.MOV.U32 R7, RZ, RZ, R9 ;  /* 0x000000ffff077224 */ /* 0x000fe200078e0009 */
[----:B------:R-:W-:Y:S06]  /*13830*/  @P2 BRA `(.L_x_2265) ;  /* 0xffffffe8004c2947 */ /* 0x000fec000383ffff */
[----:B------:R-:W-:Y:S05]  /*13840*/  BSYNC B0 ;  /* 0x0000000000007941 */ /* 0x000fea0003800000 */
.L_x_2226:
        /* <DEDUP_REMOVED lines=30> */
.L_x_2267:
[----:B------:R-:W1:Y:S01]  /*13a30*/  S2R R2, SR_TID.X ;  /* 0x0000000000027919 */ /* 0x000e620000002100 */
[----:B------:R-:W-:Y:S01]  /*13a40*/  BSSY B1, `(.L_x_2268) ;  /* 0x0000006000017945 */ /* 0x000fe20003800000 */
[----:B-1----:R-:W-:Y:S02]  /*13a50*/  LOP3.LUT R3, R2, 0x7f, RZ, 0xc0, !PT ;  /* 0x0000007f02037812 */ /* 0x002fe400078ec0ff */
[----:B------:R-:W-:Y:S02]  /*13a60*/  SHF.L.U32 R2, R9, 0x1f, RZ ;  /* 0x0000001f09027819 */ /* 0x000fe400000006ff */
[----:B------:R-:W-:Y:S02]  /*13a70*/  ISETP.NE.AND P1, PT, R3, RZ, PT ;  /* 0x000000ff0300720c */ /* 0x000fe40003f25270 */
[----:B------:R-:W1:Y:S02]  /*13a80*/  SYNCS.PHASECHK.TRANS64.TRYWAIT P0, [UR38+0x38848], R2 ;  /* 0x03884802ff0075a7 */ /* 0x000e640008000166 */
[----:B-1----:R-:W-:Y:S09]  /*13a90*/  @!P0 BRA `(.L_x_2269) ;  /* 0x0000002000bc8947 */ /* 0x002ff20003800000 */
.L_x_2332:
[----:B------:R-:W-:Y:S05]  /*13aa0*/  BSYNC B1 ;  /* 0x0000000000017941 */ /* 0x000fea0003800000 */
.L_x_2268:
[----:B------:R-:W-:Y:S04]  /*13ab0*/  BSSY B1, `(.L_x_2270) ;  /* 0x0000007000017945 */ /* 0x000fe80003800000 */
[----:B------:R-:W-:Y:S05]  /*13ac0*/  @P1 BRA `(.L_x_2271) ;  /* 0x0000000000141947 */ /* 0x000fea0003800000 */
[----:B------:R-:W-:Y:S01]  /*13ad0*/  ISETP.NE.AND P0, PT, R10, RZ, PT ;  /* 0x000000ff0a00720c */ /* 0x000fe20003f05270 */
[----:B-1----:R-:W-:-:S04]  /*13ae0*/  IMAD.MOV.U32 R3, RZ, RZ, 0xa000 ;  /* 0x0000a000ff037424 */ /* 0x002fc800078e00ff */
[----:B------:R2:W-:Y:S08]  /*13af0*/  SYNCS.ARRIVE.TRANS64 RZ, [UR38+0x38838], R3 ;  /* 0x03883803ffff79a7 */ /* 0x0005f00008000026 */
[----:B--2---:R-:W-:Y:S05]  /*13b00*/  @!P0 BRA `(.L_x_2271) ;  /* 0x0000000000048947 */ /* 0x004fea0003800000 */
[----:B------:R-:W-:Y:S01]  /*13b10*/  BPT.TRAP 0x1 ;  /* 0x000000040000795c */ /* 0x000fe20000300000 */
.L_x_2271:
[----:B------:R-:W-:Y:S05]  /*13b20*/  BSYNC B1 ;  /* 0x0000000000017941 */ /* 0x000fea0003800000 */
.L_x_2270:
[----:B0-----:R-:W-:Y:S01]  /*13b30*/  IMAD.MOV.U32 R5, RZ, RZ, RZ ;  /* 0x000000ffff057224 */ /* 0x001fe200078e00ff */
        /* <DEDUP_REMOVED lines=10> */
.L_x_2272:
        /* <DEDUP_REMOVED lines=8> */
[----:B------:R-:W-:Y:S01]  /*13c60*/  MOV R6, 0x40 ;  /* 0x0000004000067802 */ /* 0x000fe20000000f00 */
[----:B------:R-:W-:Y:S01]  /*13c70*/  UIADD3 UR8, UR38, 0x30c00, URZ ;  /* 0x00030c0026087890 */ /* 0x000fe2000fffe03f */
[----:B------:R-:W-:Y:S01]  /*13c80*/  PLOP3.LUT P0, PT, PT, PT, PT, 0x80, 0x0 ;  /* 0x000000000000781c */ /* 0x000fe20003f0f070 */
[----:B------:R-:W-:Y:S01]  /*13c90*/  UMOV UR6, 0x0 ;  /* 0x0000000000067882 */ /* 0x000fe20000000000 */
[----:B------:R-:W-:Y:S01]  /*13ca0*/  R2UR UR10, R6 ;  /* 0x00000000060a72ca */ /* 0x000fe200000e0000 */
[----:B------:R-:W-:-:S14]  /*13cb0*/  UMOV UR7, 0x14f00000 ;  /* 0x14f0000000077882 */ /* 0x000fdc0000000000 */
.L_x_2273:
        /* <DEDUP_REMOVED lines=14> */
.L_x_2274:
        /* <DEDUP_REMOVED lines=14> */
.L_x_2275:
        /* <DEDUP_REMOVED lines=11> */
.L_x_2333:
[----:B------:R-:W-:Y:S05]  /*13f30*/  BSYNC B1 ;  /* 0x0000000000017941 */ /* 0x000fea0003800000 */
.L_x_2276:
        /* <DEDUP_REMOVED lines=9> */
.L_x_2279:
[----:B------:R-:W-:Y:S05]  /*13fd0*/  BSYNC B1 ;  /* 0x0000000000017941 */ /* 0x000fea0003800000 */
.L_x_2278:
        /* <DEDUP_REMOVED lines=10> */
.L_x_2280:
        /* <DEDUP_REMOVED lines=13> */
.L_x_2281:
        /* <DEDUP_REMOVED lines=13> */
.L_x_2282:
        /* <DEDUP_REMOVED lines=13> */
.L_x_2283:
        /* <DEDUP_REMOVED lines=10> */
.L_x_2266:
[----:B------:R-:W-:Y:S05]  /*14390*/  BSYNC B0 ;  /* 0x0000000000007941 */ /* 0x000fea0003800000 */
.L_x_2225:
        /* <DEDUP_REMOVED lines=12> */
.L_x_2334:
[----:B------:R-:W-:Y:S05]  /*14460*/  BSYNC B1 ;  /* 0x0000000000017941 */ /* 0x000fea0003800000 */
.L_x_2286:
        /* <DEDUP_REMOVED lines=8> */
.L_x_2289:
[----:B------:R-:W-:Y:S05]  /*144f0*/  BSYNC B1 ;  /* 0x0000000000017941 */ /* 0x000fea0003800000 */
.L_x_2288:
        /* <DEDUP_REMOVED lines=13> */
.L_x_2290:
        /* <DEDUP_REMOVED lines=13> */
.L_x_2291:
        /* <DEDUP_REMOVED lines=13> */
.L_x_2292:
        /* <DEDUP_REMOVED lines=13> */
.L_x_2293:
        /* <DEDUP_REMOVED lines=8> */
.L_x_2285:
[----:B------:R-:W-:Y:S05]  /*148c0*/  BSYNC B0 ;  /* 0x0000000000007941 */ /* 0x000fea0003800000 */
.L_x_2284:
[----:B0-----:R-:W-:Y:S02]  /*148d0*/  VIADD R0, R8, 0x1 ;  /* 0x0000000108007836 */ /* 0x001fe40000000000 */
[----:B-1----:R-:W-:-:S03]  /*148e0*/  IMAD.MOV.U32 R3, RZ, RZ, RZ ;  /* 0x000000ffff037224 */ /* 0x002fc600078e00ff */
[----:B------:R-:W-:-:S04]  /*148f0*/  ISETP.NE.AND P0, PT, R0, 0x2, PT ;  /* 0x000000020000780c */ /* 0x000fc80003f05270 */
[----:B------:R-:W-:Y:S02]  /*14900*/  SEL R2, RZ, 0x1, P0 ;  /* 0x00000001ff027807 */ /* 0x000fe40000000000 */
[----:B------:R-:W-:Y:S02]  /*14910*/  SEL R0, R0, RZ, P0 ;  /* 0x000000ff00007207 */ /* 0x000fe40000000000 */
[----:B------:R-:W-:-:S07]  /*14920*/  LOP3.LUT R9, R9, R2, RZ, 0x3c, !PT ;  /* 0x0000000209097212 */ /* 0x000fce00078e3cff */
.L_x_2209:
[----:B------:R-:W0:Y:S01]  /*14930*/  S2R R5, SR_CgaCtaId ;  /* 0x0000000000057919 */ /* 0x000e220000008800 */
[----:B------:R-:W-:Y:S02]  /*14940*/  MOV R2, 0x400 ;  /* 0x0000040000027802 */ /* 0x000fe40000000f00 */
[----:B------:R-:W-:Y:S02]  /*14950*/  SHF.L.U32 R3, R3, 0x1f, RZ ;  /* 0x0000001f03037819 */ /* 0x000fe400000006ff */
[----:B0-----:R-:W-:-:S04]  /*14960*/  LEA R2, R5, R2, 0x18 ;  /* 0x0000000205027211 */ /* 0x001fc800078ec0ff */
[----:B------:R-:W0:Y:S02]  /*14970*/  SYNCS.PHASECHK.TRANS64.TRYWAIT P0, [R2+URZ+0x38820], R3 ;  /* 0x03882003020075a7 */ /* 0x000e24000800017f */
[----:B0-----:R-:W-:Y:S05]  /*14980*/  @!P0 BRA `(.L_x_2294) ;  /* 0x0000001400448947 */ /* 0x001fea0003800000 */
.L_x_2335:
[----:B------:R-:W-:-:S03]  /*14990*/  UMOV UR4, 0xffffffff ;  /* 0xffffffff00047882 */ /* 0x000fc60000000000 */
[----:B------:R-:W-:Y:S05]  /*149a0*/  BRA.DIV UR4, `(.L_x_2295) ;  /* 0x0000001604507947 */ /* 0x000fea000b800000 */
[----:B0-----:R-:W0:Y:S02]  /*149b0*/  S2R R3, SR_TID.X ;  /* 0x0000000000037919 */ /* 0x001e240000002100 */
[----:B0-----:R-:W-:-:S04]  /*149c0*/  SHF.R.U32.HI R3, RZ, 0x5, R3 ;  /* 0x00000005ff037819 */ /* 0x001fc80000011603 */
[----:B------:R-:W-:-:S05]  /*149d0*/  LOP3.LUT R3, R3, 0x3, RZ, 0xc0, !PT ;  /* 0x0000000303037812 */ /* 0x000fca00078ec0ff */
[----:B------:R0:W1:Y:S02]  /*149e0*/  SHFL.IDX PT, R14, R3, RZ, 0x1f ;  /* 0x00001fff030e7589 */ /* 0x00006400000e0000 */
.L_x_2338:
[----:B-1----:R-:W-:-:S13]  /*149f0*/  ISETP.NE.AND P0, PT, R14, RZ, PT ;  /* 0x000000ff0e00720c */ /* 0x002fda0003f05270 */
[----:B------:R-:W-:Y:S05]  /*14a00*/  @P0 BRA `(.L_x_2171) ;  /* 0x0000000000880947 */ /* 0x000fea0003800000 */
[----:B------:R-:W-:-:S03]  /*14a10*/  UMOV UR4, 0xffffffff ;  /* 0xffffffff00047882 */ /* 0x000fc60000000000 */
[----:B------:R-:W-:Y:S05]  /*14a20*/  BRA.DIV UR4, `(.L_x_2296) ;  /* 0x0000001604647947 */ /* 0x000fea000b800000 */
[----:B------:R-:W-:-:S13]  /*14a30*/  ELECT P6, URZ, PT ;  /* 0x00000000003f782f */ /* 0x000fda00038c0000 */
.L_x_2341:
[----:B------:R-:W-:Y:S05]  /*14a40*/  @!P6 BRA `(.L_x_2171) ;  /* 0x000000000078e947 */ /* 0x000fea0003800000 */
[----:B0-----:R-:W2:Y:S02]  /*14a50*/  LDL.LU R3, [R1+0x14] ;  /* 0x0000140001037983 */ /* 0x001ea40000300800 */
[----:B--2---:R-:W-:-:S04]  /*14a60*/  LOP3.LUT R3, R3, 0x2, RZ, 0xfc, !PT ;  /* 0x0000000203037812 */ /* 0x004fc800078efcff */
[----:B------:R-:W-:-:S13]  /*14a70*/  ISETP.NE.AND P2, PT, R3, 0x3, PT ;  /* 0x000000030300780c */ /* 0x000fda0003f45270 */
[----:B------:R-:W-:Y:S05]  /*14a80*/  @!P2 BRA `(.L_x_2297) ;  /* 0x000000000004a947 */ /* 0x000fea0003800000 */
[----:B------:R-:W-:Y:S01]  /*14a90*/  BPT.TRAP 0x1 ;  /* 0x000000040000795c */ /* 0x000fe20000300000 */
.L_x_2297:
        /* <DEDUP_REMOVED lines=12> */
.L_x_2342:
[----:B------:R-:W1:Y:S02]  /*14b60*/  SYNCS.PHASECHK.TRANS64.TRYWAIT P0, [R3+URZ], R4 ;  /* 0x00000004030075a7 */ /* 0x000e64000800017f */
[----:B-1----:R-:W-:Y:S05]  /*14b70*/  @!P0 BRA `(.L_x_2299) ;  /* 0x0000001400448947 */ /* 0x002fea0003800000 */
.L_x_2343:
[----:B------:R-:W-:Y:S05]  /*14b80*/  @!P2 BRA `(.L_x_2300) ;  /* 0x000000000004a947 */ /* 0x000fea0003800000 */
[----:B------:R-:W-:Y:S01]  /*14b90*/  BPT.TRAP 0x1 ;  /* 0x000000040000795c */ /* 0x000fe20000300000 */
.L_x_2300:
[----:B-1----:R-:W-:-:S05]  /*14ba0*/  VIADD R3, R2, 0x38860 ;  /* 0x0003886002037836 */ /* 0x002fca0000000000 */
[----:B------:R-:W-:-:S04]  /*14bb0*/  LEA R0, R0, R3, 0x3 ;  /* 0x0000000300007211 */ /* 0x000fc800078e18ff */
[----:B------:R-:W1:Y:S02]  /*14bc0*/  SYNCS.PHASECHK.TRANS64.TRYWAIT P0, [R0+URZ], R5 ;  /* 0x00000005000075a7 */ /* 0x000e64000800017f */
[----:B-1----:R-:W-:Y:S05]  /*14bd0*/  @!P0 BRA `(.L_x_2301) ;  /* 0x0000001400408947 */ /* 0x002fea0003800000 */
.L_x_2344:
[----:B------:R-:W-:-:S07]  /*14be0*/  IMAD R3, R8, 0x8, R3 ;  /* 0x0000000808037824 */ /* 0x000fce00078e0203 */
.L_x_2302:
[----:B--2---:R2:W3:Y:S02]  /*14bf0*/  SYNCS.PHASECHK.TRANS64.TRYWAIT P0, [R3+URZ], R4 ;  /* 0x00000004030075a7 */ /* 0x0044e4000800017f */
[----:B---3--:R-:W-:Y:S05]  /*14c00*/  @!P0 NANOSLEEP.SYNCS 0x989680 ;  /* 0x009896800000895d */ /* 0x008fea0003900000 */
[----:B------:R-:W3:Y:S02]  /*14c10*/  @!P0 SYNCS.PHASECHK.TRANS64 P0, [R3+URZ], R4 ;  /* 0x00000004030085a7 */ /* 0x000ee4000800007f */
[----:B---3--:R-:W-:Y:S05]  /*14c20*/  @!P0 BRA `(.L_x_2302) ;  /* 0xfffffffc00f08947 */ /* 0x008fea000383ffff */
.L_x_2171:
[----:B------:R-:W-:Y:S05]  /*14c30*/  BSYNC B6 ;  /* 0x0000000000067941 */ /* 0x000fea0003800000 */
.L_x_2168:
[----:B------:R-:W-:Y:S05]  /*14c40*/  EXIT ;  /* 0x000000000000794d */ /* 0x000fea0003800000 */
.L_x_2175:
[----:B------:R-:W-:-:S13]  /*14c50*/  R2UR UR4, R16 ;  /* 0x00000000100472ca */ /* 0x000fda00000e0000 */
[----:B0-----:R-:W-:-:S04]  /*14c60*/  IMAD.U32 R3, RZ, RZ, UR4 ;  /* 0x00000004ff037e24 */ /* 0x001fc8000f8e00ff */
[----:B------:R0:W1:Y:S03]  /*14c70*/  SYNCS.PHASECHK.TRANS64.TRYWAIT P1, [R3+URZ+0x38800], R2 ;  /* 0x03880002030075a7 */ /* 0x000066000802017f */
[----:B-1----:R-:W-:Y:S05]  /*14c80*/  @!P1 NANOSLEEP.SYNCS 0x989680 ;  /* 0x009896800000995d */ /* 0x002fea0003900000 */
[----:B------:R-:W1:Y:S02]  /*14c90*/  @!P1 SYNCS.PHASECHK.TRANS64 P1, [R3+URZ+0x38800], R2 ;  /* 0x03880002030095a7 */ /* 0x000e64000802007f */
[----:B-1----:R-:W-:Y:S05]  /*14ca0*/  @!P1 BRA `(.L_x_2175) ;  /* 0xfffffffc00e89947 */ /* 0x002fea000383ffff */
[----:B------:R-:W-:Y:S05]  /*14cb0*/  BRA `(.L_x_2303) ;  /* 0xfffffec800387947 */ /* 0x000fea000383ffff */
.L_x_2179:
[----:B------:R-:W-:-:S13]  /*14cc0*/  R2UR UR4, R16 ;  /* 0x00000000100472ca */ /* 0x000fda00000e0000 */
[----:B0-----:R-:W-:-:S04]  /*14cd0*/  IMAD.U32 R3, RZ, RZ, UR4 ;  /* 0x00000004ff037e24 */ /* 0x001fc8000f8e00ff */
[----:B------:R0:W2:Y:S03]  /*14ce0*/  SYNCS.PHASECHK.TRANS64.TRYWAIT P2, [R3+URZ+0x38830], R2 ;  /* 0x03883002030075a7 */ /* 0x0000a6000804017f */
[----:B--2---:R-:W-:Y:S05]  /*14cf0*/  @!P2 NANOSLEEP.SYNCS 0x989680 ;  /* 0x009896800000a95d */ /* 0x004fea0003900000 */
[----:B------:R-:W2:Y:S02]  /*14d00*/  @!P2 SYNCS.PHASECHK.TRANS64 P2, [R3+URZ+0x38830], R2 ;  /* 0x038830020300a5a7 */ /* 0x000ea4000804007f */
[----:B--2---:R-:W-:Y:S05]  /*14d10*/  @!P2 BRA `(.L_x_2179) ;  /* 0xfffffffc00e8a947 */ /* 0x004fea000383ffff */
[----:B------:R-:W-:Y:S05]  /*14d20*/  BRA `(.L_x_2178) ;  /* 0xfffffec800587947 */ /* 0x000fea000383ffff */
.L_x_2184:
[----:B------:R-:W-:-:S13]  /*14d30*/  R2UR UR6, R215 ;  /* 0x00000000d70672ca */ /* 0x000fda00000e0000 */
[----:B-1----:R-:W-:-:S04]  /*14d40*/  IMAD.U32 R6, RZ, RZ, UR6 ;  /* 0x00000006ff067e24 */ /* 0x002fc8000f8e00ff */
[----:B------:R1:W2:Y:S03]  /*14d50*/  SYNCS.PHASECHK.TRANS64.TRYWAIT P3, [R6+URZ+0x38830], R3 ;  /* 0x03883003060075a7 */ /* 0x0002a6000806017f */
[----:B--2---:R-:W-:Y:S05]  /*14d60*/  @!P3 NANOSLEEP.SYNCS 0x989680 ;  /* 0x009896800000b95d */ /* 0x004fea0003900000 */
[----:B------:R-:W2:Y:S02]  /*14d70*/  @!P3 SYNCS.PHASECHK.TRANS64 P3, [R6+URZ+0x38830], R3 ;  /* 0x038830030600b5a7 */ /* 0x000ea4000806007f */
[----:B--2---:R-:W-:Y:S05]  /*14d80*/  @!P3 BRA `(.L_x_2184) ;  /* 0xfffffffc00e8b947 */ /* 0x004fea000383ffff */
[----:B------:R-:W-:Y:S05]  /*14d90*/  BRA `(.L_x_2183) ;  /* 0xffffff0000d47947 */ /* 0x000fea000383ffff */
.L_x_2188:
[----:B-1----:R-:W-:-:S04]  /*14da0*/  IMAD.U32 R3, RZ, RZ, UR7 ;  /* 0x00000007ff037e24 */ /* 0x002fc8000f8e00ff */
[----:B------:R1:W2:Y:S03]  /*14db0*/  SYNCS.PHASECHK.TRANS64.TRYWAIT P3, [R3+URZ+0x38850], R0 ;  /* 0x03885000030075a7 */ /* 0x0002a6000806017f */
[----:B--2---:R-:W-:Y:S05]  /*14dc0*/  @!P3 NANOSLEEP.SYNCS 0x989680 ;  /* 0x009896800000b95d */ /* 0x004fea0003900000 */
[----:B------:R-:W2:Y:S02]  /*14dd0*/  @!P3 SYNCS.PHASECHK.TRANS64 P3, [R3+URZ+0x38850], R0 ;  /* 0x038850000300b5a7 */ /* 0x000ea4000806007f */
[----:B--2---:R-:W-:Y:S05]  /*14de0*/  @!P3 BRA `(.L_x_2188) ;  /* 0xfffffffc00ecb947 */ /* 0x004fea000383ffff */
[----:B------:R-:W-:Y:S05]  /*14df0*/  BRA `(.L_x_2187) ;  /* 0xffffff2c00087947 */ /* 0x000fea000383ffff */
.L_x_2194:
[----:B-1----:R-:W-:-:S04]  /*14e00*/  IMAD.U32 R6, RZ, RZ, UR60 ;  /* 0x0000003cff067e24 */ /* 0x002fc8000f8e00ff */
[----:B------:R1:W2:Y:S03]  /*14e10*/  SYNCS.PHASECHK.TRANS64.TRYWAIT P2, [R6+URZ+0x38830], R3 ;  /* 0x03883003060075a7 */ /* 0x0002a6000804017f */
[----:B--2---:R-:W-:Y:S05]  /*14e20*/  @!P2 NANOSLEEP.SYNCS 0x989680 ;  /* 0x009896800000a95d */ /* 0x004fea0003900000 */
[----:B------:R-:W2:Y:S02]  /*14e30*/  @!P2 SYNCS.PHASECHK.TRANS64 P2, [R6+URZ+0x38830], R3 ;  /* 0x038830030600a5a7 */ /* 0x000ea4000804007f */
[----:B--2---:R-:W-:Y:S05]  /*14e40*/  @!P2 BRA `(.L_x_2194) ;  /* 0xfffffffc00eca947 */ /* 0x004fea000383ffff */
[----:B------:R-:W-:Y:S05]  /*14e50*/  BRA `(.L_x_2193) ;  /* 0xffffff4000bc7947 */ /* 0x000fea000383ffff */
.L_x_2198:
[----:B-1----:R-:W-:-:S04]  /*14e60*/  IMAD.U32 R3, RZ, RZ, UR11 ;  /* 0x0000000bff037e24 */ /* 0x002fc8000f8e00ff */
[----:B------:R1:W2:Y:S03]  /*14e70*/  SYNCS.PHASECHK.TRANS64.TRYWAIT P2, [R3+URZ+0x38850], R0 ;  /* 0x03885000030075a7 */ /* 0x0002a6000804017f */
[----:B--2---:R-:W-:Y:S05]  /*14e80*/  @!P2 NANOSLEEP.SYNCS 0x989680 ;  /* 0x009896800000a95d */ /* 0x004fea0003900000 */
[----:B------:R-:W2:Y:S02]  /*14e90*/  @!P2 SYNCS.PHASECHK.TRANS64 P2, [R3+URZ+0x38850], R0 ;  /* 0x038850000300a5a7 */ /* 0x000ea4000804007f */
[----:B--2---:R-:W-:Y:S05]  /*14ea0*/  @!P2 BRA `(.L_x_2198) ;  /* 0xfffffffc00eca947 */ /* 0x004fea000383ffff */
[----:B------:R-:W-:Y:S05]  /*14eb0*/  BRA `(.L_x_2197) ;  /* 0xffffff6800f47947 */ /* 0x000fea000383ffff */
.L_x_2203:
[----:B-1----:R-:W-:-:S04]  /*14ec0*/  IMAD.U32 R5, RZ, RZ, UR5 ;  /* 0x00000005ff057e24 */ /* 0x002fc8000f8e00ff */
[----:B------:R1:W2:Y:S03]  /*14ed0*/  SYNCS.PHASECHK.TRANS64.TRYWAIT P0, [R5+URZ+0x38850], R8 ;  /* 0x03885008050075a7 */ /* 0x0002a6000800017f */
[----:B--2---:R-:W-:Y:S05]  /*14ee0*/  @!P0 NANOSLEEP.SYNCS 0x989680 ;  /* 0x009896800000895d */ /* 0x004fea0003900000 */
[----:B------:R-:W2:Y:S02]  /*14ef0*/  @!P0 SYNCS.PHASECHK.TRANS64 P0, [R5+URZ+0x38850], R8 ;  /* 0x03885008050085a7 */ /* 0x000ea4000800007f */
[----:B--2---:R-:W-:Y:S05]  /*14f00*/  @!P0 BRA `(.L_x_2203) ;  /* 0xfffffffc00ec8947 */ /* 0x004fea000383ffff */
[----:B------:R-:W-:Y:S05]  /*14f10*/  BRA `(.L_x_2202) ;  /* 0xffffff8000e07947 */ /* 0x000fea000383ffff */
.L_x_2214:
[----:B------:R-:W-:Y:S02]  /*14f20*/  IMAD.MOV.U32 R13, RZ, RZ, R0 ;  /* 0x000000ffff0d7224 */ /* 0x000fe400078e0000 */
[----:B------:R-:W-:Y:S02]  /*14f30*/  IMAD.MOV.U32 R12, RZ, RZ, RZ ;  /* 0x000000ffff0c7224 */ /* 0x000fe400078e00ff */
[----:B------:R-:W-:Y:S02]  /*14f40*/  IMAD.MOV.U32 R11, RZ, RZ, 0x1f ;  /* 0x0000001fff0b7424 */ /* 0x000fe400078e00ff */
[----:B------:R-:W-:-:S07]  /*14f50*/  IMAD.MOV.U32 R15, RZ, RZ, -0x1 ;  /* 0xffffffffff0f7424 */ /* 0x000fce00078e00ff */
[----:B------:R-:W-:Y:S05]  /*14f60*/  WARPSYNC.COLLECTIVE R15, `(.L_x_2304) ;  /* 0x000000000f087348 */ /* 0x000fea0003c00000 */
[----:B------:R0:W1:Y:S02]  /*14f70*/  SHFL.IDX P6, R14, R13, R12, R11 ;  /* 0x0000000c0d0e7389 */ /* 0x00006400000c000b */
[----:B01----:R-:W-:Y:S01]  /*14f80*/  ENDCOLLECTIVE ;  /* 0x000000000000791b */ /* 0x003fe20003800000 */
.L_x_2304:
[----:B------:R-:W-:Y:S05]  /*14f90*/  BRA `(.L_x_2305) ;  /* 0xffffffbc00d07947 */ /* 0x000fea000383ffff */
.L_x_2216:
[----:B------:R-:W-:Y:S01]  /*14fa0*/  BSSY B0, `(.L_x_2306) ;  /* 0x0000006000007945 */ /* 0x000fe20003800000 */
[----:B------:R-:W-:-:S07]  /*14fb0*/  IMAD.MOV.U32 R15, RZ, RZ, -0x1 ;  /* 0xffffffffff0f7424 */ /* 0x000fce00078e00ff */
[----:B0-----:R-:W-:Y:S05]  /*14fc0*/  WARPSYNC.COLLECTIVE R15, `(.L_x_2307) ;  /* 0x000000000f0c7348 */ /* 0x001fea0003c00000 */
[----:B------:R-:W-:Y:S02]  /*14fd0*/  ELECT P6, UR62, PT ;  /* 0x00000000003e782f */ /* 0x000fe400038c0000 */
[----:B------:R-:W-:Y:S01]  /*14fe0*/  MOV R14, UR62 ;  /* 0x0000003e000e7c02 */ /* 0x000fe20008000f00 */
[----:B0-----:R-:W-:Y:S10]  /*14ff0*/  ENDCOLLECTIVE ;  /* 0x000000000000791b */ /* 0x001ff40003800000 */
.L_x_2307:
[----:B------:R-:W-:Y:S05]  /*15000*/  BSYNC B0 ;  /* 0x0000000000007941 */ /* 0x000fea0003800000 */
.L_x_2306:
[----:B------:R-:W-:Y:S05]  /*15010*/  BRA `(.L_x_2308) ;  /* 0xffffffbc00d07947 */ /* 0x000fea000383ffff */
.L_x_2218:
[----:B0-----:R-:W-:-:S04]  /*15020*/  IMAD.U32 R3, RZ, RZ, UR38 ;  /* 0x00000026ff037e24 */ /* 0x001fc8000f8e00ff */
[----:B------:R0:W1:Y:S03]  /*15030*/  SYNCS.PHASECHK.TRANS64.TRYWAIT P0, [R3+URZ+0x38840], R0 ;  /* 0x03884000030075a7 */ /* 0x000066000800017f */
[----:B-1----:R-:W-:Y:S05]  /*15040*/  @!P0 NANOSLEEP.SYNCS 0x989680 ;  /* 0x009896800000895d */ /* 0x002fea0003900000 */
[----:B------:R-:W1:Y:S02]  /*15050*/  @!P0 SYNCS.PHASECHK.TRANS64 P0, [R3+URZ+0x38840], R0 ;  /* 0x03884000030085a7 */ /* 0x000e64000800007f */
[----:B-1----:R-:W-:Y:S05]  /*15060*/  @!P0 BRA `(.L_x_2218) ;  /* 0xfffffffc00ec8947 */ /* 0x002fea000383ffff */
[----:B------:R-:W-:Y:S05]  /*15070*/  BRA `(.L_x_2309) ;  /* 0xffffffc0002c7947 */ /* 0x000fea000383ffff */
.L_x_2221:
        /* <DEDUP_REMOVED lines=9> */
.L_x_2310:
[----:B------:R-:W-:Y:S02]  /*15110*/  IMAD.MOV.U32 R13, RZ, RZ, R7 ;  /* 0x000000ffff0d7224 */ /* 0x000fe400078e0007 */
[----:B------:R-:W-:-:S07]  /*15120*/  IMAD.MOV.U32 R2, RZ, RZ, R14 ;  /* 0x000000ffff027224 */ /* 0x000fce00078e000e */
[----:B------:R-:W-:Y:S05]  /*15130*/  WARPSYNC.COLLECTIVE R15, `(.L_x_2311) ;  /* 0x000000000f087348 */ /* 0x000fea0003c00000 */
[----:B------:R0:W1:Y:S02]  /*15140*/  SHFL.IDX P6, R14, R13, R12, R11 ;  /* 0x0000000c0d0e7389 */ /* 0x00006400000c000b */
[----:B01----:R-:W-:Y:S01]  /*15150*/  ENDCOLLECTIVE ;  /* 0x000000000000791b */ /* 0x003fe20003800000 */
.L_x_2311:
[----:B------:R-:W-:Y:S01]  /*15160*/  ULDC UR4, c[0x0][0x288] ;  /* 0x0000a20000047ab9 */ /* 0x000fe20000000800 */
[----:B------:R-:W-:Y:S01]  /*15170*/  ULDC.64 UR6, c[0x0][0x208] ;  /* 0x0000820000067ab9 */ /* 0x000fe20000000a00 */
[----:B------:R-:W-:-:S05]  /*15180*/  IMAD R0, R20, UR4, RZ ;  /* 0x0000000414007c24 */ /* 0x000fca000f8e02ff */
[----:B------:R-:W-:Y:S01]  /*15190*/  ISETP.GE.AND P3, PT, R8, R0, PT ;  /* 0x000000000800720c */ /* 0x000fe20003f66270 */
[----:B------:R-:W-:Y:S02]  /*151a0*/  IMAD.MOV.U32 R13, RZ, RZ, R6 ;  /* 0x000000ffff0d7224 */ /* 0x000fe400078e0006 */
[----:B------:R-:W-:-:S10]  /*151b0*/  IMAD.MOV.U32 R12, RZ, RZ, 0x1 ;  /* 0x00000001ff0c7424 */ /* 0x000fd400078e00ff */
[----:B------:R-:W-:Y:S01]  /*151c0*/  @!P3 LEA R21, R9, UR38, 0x1 ;  /* 0x000000260915bc11 */ /* 0x000fe2000f8e08ff */
[----:B------:R-:W-:-:S05]  /*151d0*/  IMAD.MOV.U32 R3, RZ, RZ, R14 ;  /* 0x000000ffff037224 */ /* 0x000fca00078e000e */
        /* <DEDUP_REMOVED lines=15> */
.L_x_2312:
[----:B------:R-:W-:Y:S01]  /*152d0*/  VIADD R3, R8, 0x20 ;  /* 0x0000002008037836 */ /* 0x000fe20000000000 */
[----:B------:R-:W-:Y:S01]  /*152e0*/  @!P3 LEA R20, R9, UR38, 0x1 ;  /* 0x000000260914bc11 */ /* 0x000fe2000f8e08ff */
[----:B------:R-:W-:Y:S02]  /*152f0*/  IMAD.MOV.U32 R13, RZ, RZ, R7 ;  /* 0x000000ffff0d7224 */ /* 0x000fe400078e0007 */
[----:B------:R-:W-:-:S07]  /*15300*/  IMAD.MOV.U32 R5, RZ, RZ, R14 ;  /* 0x000000ffff057224 */ /* 0x000fce00078e000e */
[----:B------:R-:W-:Y:S05]  /*15310*/  WARPSYNC.COLLECTIVE R15, `(.L_x_2313) ;  /* 0x000000000f087348 */ /* 0x000fea0003c00000 */
[----:B------:R0:W1:Y:S02]  /*15320*/  SHFL.IDX P6, R14, R13, R12, R11 ;  /* 0x0000000c0d0e7389 */ /* 0x00006400000c000b */
[----:B01----:R-:W-:Y:S01]  /*15330*/  ENDCOLLECTIVE ;  /* 0x000000000000791b */ /* 0x003fe20003800000 */
.L_x_2313:
[----:B------:R-:W-:Y:S01]  /*15340*/  ULDC.64 UR4, c[0x0][0x208] ;  /* 0x0000820000047ab9 */ /* 0x000fe20000000a00 */
[----:B------:R-:W-:Y:S01]  /*15350*/  IMAD.MOV.U32 R13, RZ, RZ, R6 ;  /* 0x000000ffff0d7224 */ /* 0x000fe200078e0006 */
[----:B------:R-:W-:Y:S01]  /*15360*/  MOV R12, 0x2 ;  /* 0x00000002000c7802 */ /* 0x000fe20000000f00 */
        /* <DEDUP_REMOVED lines=13> */
.L_x_2314:
[----:B------:R-:W-:Y:S01]  /*15440*/  VIADD R5, R8, 0x30 ;  /* 0x0000003008057836 */ /* 0x000fe20000000000 */
[----:B------:R-:W-:Y:S01]  /*15450*/  @!P3 LEA R21, R9, UR38, 0x1 ;  /* 0x000000260915bc11 */ /* 0x000fe2000f8e08ff */
[----:B------:R-:W-:Y:S02]  /*15460*/  IMAD.MOV.U32 R13, RZ, RZ, R7 ;  /* 0x000000ffff0d7224 */ /* 0x000fe400078e0007 */
[----:B------:R-:W-:-:S07]  /*15470*/  IMAD.MOV.U32 R3, RZ, RZ, R14 ;  /* 0x000000ffff037224 */ /* 0x000fce00078e000e */
[----:B------:R-:W-:Y:S05]  /*15480*/  WARPSYNC.COLLECTIVE R15, `(.L_x_2315) ;  /* 0x000000000f087348 */ /* 0x000fea0003c00000 */
[----:B------:R0:W1:Y:S02]  /*15490*/  SHFL.IDX P6, R14, R13, R12, R11 ;  /* 0x0000000c0d0e7389 */ /* 0x00006400000c000b */
[----:B01----:R-:W-:Y:S01]  /*154a0*/  ENDCOLLECTIVE ;  /* 0x000000000000791b */ /* 0x003fe20003800000 */
.L_x_2315:
        /* <DEDUP_REMOVED lines=16> */
.L_x_2316:
[----:B------:R-:W-:Y:S01]  /*155b0*/  VIADD R3, R8, 0x40 ;  /* 0x0000004008037836 */ /* 0x000fe20000000000 */
[----:B------:R-:W-:Y:S01]  /*155c0*/  @!P3 LEA R20, R9, UR38, 0x1 ;  /* 0x000000260914bc11 */ /* 0x000fe2000f8e08ff */
[----:B------:R-:W-:Y:S02]  /*155d0*/  IMAD.MOV.U32 R13, RZ, RZ, R7 ;  /* 0x000000ffff0d7224 */ /* 0x000fe400078e0007 */
[----:B------:R-:W-:-:S07]  /*155e0*/  IMAD.MOV.U32 R5, RZ, RZ, R14 ;  /* 0x000000ffff057224 */ /* 0x000fce00078e000e */
[----:B------:R-:W-:Y:S05]  /*155f0*/  WARPSYNC.COLLECTIVE R15, `(.L_x_2317) ;  /* 0x000000000f087348 */ /* 0x000fea0003c00000 */
[----:B------:R0:W1:Y:S02]  /*15600*/  SHFL.IDX P6, R14, R13, R12, R11 ;  /* 0x0000000c0d0e7389 */ /* 0x00006400000c000b */
[----:B01----:R-:W-:Y:S01]  /*15610*/  ENDCOLLECTIVE ;  /* 0x000000000000791b */ /* 0x003fe20003800000 */
.L_x_2317:
        /* <DEDUP_REMOVED lines=16> */
.L_x_2318:
[----:B------:R-:W-:Y:S01]  /*15720*/  VIADD R5, R8, 0x50 ;  /* 0x0000005008057836 */ /* 0x000fe20000000000 */
[----:B------:R-:W-:Y:S01]  /*15730*/  @!P3 LEA R21, R9, UR38, 0x1 ;  /* 0x000000260915bc11 */ /* 0x000fe2000f8e08ff */
[----:B------:R-:W-:Y:S02]  /*15740*/  IMAD.MOV.U32 R13, RZ, RZ, R7 ;  /* 0x000000ffff0d7224 */ /* 0x000fe400078e0007 */
[----:B------:R-:W-:-:S07]  /*15750*/  IMAD.MOV.U32 R3, RZ, RZ, R14 ;  /* 0x000000ffff037224 */ /* 0x000fce00078e000e */
[----:B------:R-:W-:Y:S05]  /*15760*/  WARPSYNC.COLLECTIVE R15, `(.L_x_2319) ;  /* 0x000000000f087348 */ /* 0x000fea0003c00000 */
[----:B------:R0:W1:Y:S02]  /*15770*/  SHFL.IDX P6, R14, R13, R12, R11 ;  /* 0x0000000c0d0e7389 */ /* 0x00006400000c000b */
[----:B01----:R-:W-:Y:S01]  /*15780*/  ENDCOLLECTIVE ;  /* 0x000000000000791b */ /* 0x003fe20003800000 */
.L_x_2319:
        /* <DEDUP_REMOVED lines=16> */
.L_x_2320:
[----:B------:R-:W-:Y:S01]  /*15890*/  VIADD R3, R8, 0x60 ;  /* 0x0000006008037836 */ /* 0x000fe20000000000 */
[----:B------:R-:W-:Y:S01]  /*158a0*/  @!P3 LEA R20, R9, UR38, 0x1 ;  /* 0x000000260914bc11 */ /* 0x000fe2000f8e08ff */
[----:B------:R-:W-:Y:S02]  /*158b0*/  IMAD.MOV.U32 R13, RZ, RZ, R7 ;  /* 0x000000ffff0d7224 */ /* 0x000fe400078e0007 */
[----:B------:R-:W-:-:S07]  /*158c0*/  IMAD.MOV.U32 R5, RZ, RZ, R14 ;  /* 0x000000ffff057224 */ /* 0x000fce00078e000e */
[----:B------:R-:W-:Y:S05]  /*158d0*/  WARPSYNC.COLLECTIVE R15, `(.L_x_2321) ;  /* 0x000000000f087348 */ /* 0x000fea0003c00000 */
[----:B------:R0:W1:Y:S02]  /*158e0*/  SHFL.IDX P6, R14, R13, R12, R11 ;  /* 0x0000000c0d0e7389 */ /* 0x00006400000c000b */
[----:B01----:R-:W-:Y:S01]  /*158f0*/  ENDCOLLECTIVE ;  /* 0x000000000000791b */ /* 0x003fe20003800000 */
.L_x_2321:
        /* <DEDUP_REMOVED lines=16> */
.L_x_2322:
[----:B------:R-:W-:Y:S01]  /*15a00*/  @!P3 LEA R21, R9, UR38, 0x1 ;  /* 0x000000260915bc11 */ /* 0x000fe2000f8e08ff */
[----:B------:R-:W-:Y:S02]  /*15a10*/  IMAD.MOV.U32 R13, RZ, RZ, R7 ;  /* 0x000000ffff0d7224 */ /* 0x000fe400078e0007 */
[----:B------:R-:W-:-:S07]  /*15a20*/  IMAD.MOV.U32 R3, RZ, RZ, R14 ;  /* 0x000000ffff037224 */ /* 0x000fce00078e000e */
[----:B------:R-:W-:Y:S05]  /*15a30*/  WARPSYNC.COLLECTIVE R15, `(.L_x_2323) ;  /* 0x000000000f087348 */ /* 0x000fea0003c00000 */
[----:B------:R0:W1:Y:S02]  /*15a40*/  SHFL.IDX P6, R14, R13, R12, R11 ;  /* 0x0000000c0d0e7389 */ /* 0x00006400000c000b */
[----:B01----:R-:W-:Y:S01]  /*15a50*/  ENDCOLLECTIVE ;  /* 0x000000000000791b */ /* 0x003fe20003800000 */
.L_x_2323:
        /* <DEDUP_REMOVED lines=15> */
.L_x_2324:
[----:B------:R-:W-:Y:S01]  /*15b50*/  IMAD.MOV.U32 R13, RZ, RZ, R7 ;  /* 0x000000ffff0d7224 */ /* 0x000fe200078e0007 */
[----:B------:R-:W-:-:S07]  /*15b60*/  MOV R4, R14 ;  /* 0x0000000e00047202 */ /* 0x000fce0000000f00 */
[----:B------:R-:W-:Y:S05]  /*15b70*/  WARPSYNC.COLLECTIVE R15, `(.L_x_2325) ;  /* 0x000000000f087348 */ /* 0x000fea0003c00000 */
[----:B------:R0:W1:Y:S02]  /*15b80*/  SHFL.IDX P6, R14, R13, R12, R11 ;  /* 0x0000000c0d0e7389 */ /* 0x00006400000c000b */
[----:B01----:R-:W-:Y:S01]  /*15b90*/  ENDCOLLECTIVE ;  /* 0x000000000000791b */ /* 0x003fe20003800000 */
.L_x_2325:
[----:B------:R-:W-:Y:S05]  /*15ba0*/  BRA `(.L_x_2326) ;  /* 0xffffffc000947947 */ /* 0x000fea000383ffff */
.L_x_2224:
[----:B-1----:R-:W-:-:S04]  /*15bb0*/  IMAD.U32 R3, RZ, RZ, UR38 ;  /* 0x00000026ff037e24 */ /* 0x002fc8000f8e00ff */
[----:B------:R1:W2:Y:S03]  /*15bc0*/  SYNCS.PHASECHK.TRANS64.TRYWAIT P0, [R3+URZ+0x38820], R2 ;  /* 0x03882002030075a7 */ /* 0x0002a6000800017f */
[----:B--2---:R-:W-:Y:S05]  /*15bd0*/  @!P0 NANOSLEEP.SYNCS 0x989680 ;  /* 0x009896800000895d */ /* 0x004fea0003900000 */
[----:B------:R-:W2:Y:S02]  /*15be0*/  @!P0 SYNCS.PHASECHK.TRANS64 P0, [R3+URZ+0x38820], R2 ;  /* 0x03882002030085a7 */ /* 0x000ea4000800007f */
[----:B--2---:R-:W-:Y:S05]  /*15bf0*/  @!P0 BRA `(.L_x_2224) ;  /* 0xfffffffc00ec8947 */ /* 0x004fea000383ffff */
[----:B------:R-:W-:Y:S05]  /*15c00*/  BRA `(.L_x_2327) ;  /* 0xffffffc000f47947 */ /* 0x000fea000383ffff */
.L_x_2231:
[----:B-1----:R-:W-:-:S04]  /*15c10*/  IMAD.U32 R3, RZ, RZ, UR38 ;  /* 0x00000026ff037e24 */ /* 0x002fc8000f8e00ff */
[----:B------:R1:W2:Y:S03]  /*15c20*/  SYNCS.PHASECHK.TRANS64.TRYWAIT P0, [R3+URZ+0x38848], R2 ;  /* 0x03884802030075a7 */ /* 0x0002a6000800017f */
[----:B--2---:R-:W-:Y:S05]  /*15c30*/  @!P0 NANOSLEEP.SYNCS 0x989680 ;  /* 0x009896800000895d */ /* 0x004fea0003900000 */
[----:B------:R-:W2:Y:S02]  /*15c40*/  @!P0 SYNCS.PHASECHK.TRANS64 P0, [R3+URZ+0x38848], R2 ;  /* 0x03884802030085a7 */ /* 0x000ea4000800007f */
[----:B--2---:R-:W-:Y:S05]  /*15c50*/  @!P0 BRA `(.L_x_2231) ;  /* 0xfffffffc00ec8947 */ /* 0x004fea000383ffff */
[----:B------:R-:W-:Y:S05]  /*15c60*/  BRA `(.L_x_2328) ;  /* 0xffffffc400d07947 */ /* 0x000fea000383ffff */
.L_x_2239:
[----:B0-----:R-:W-:-:S04]  /*15c70*/  IMAD.U32 R3, RZ, RZ, UR38 ;  /* 0x00000026ff037e24 */ /* 0x001fc8000f8e00ff */
[----:B------:R0:W1:Y:S03]  /*15c80*/  SYNCS.PHASECHK.TRANS64.TRYWAIT P0, [R3+URZ+0x38860], R2 ;  /* 0x03886002030075a7 */ /* 0x000066000800017f */
[----:B-1----:R-:W-:Y:S05]  /*15c90*/  @!P0 NANOSLEEP.SYNCS 0x989680 ;  /* 0x009896800000895d */ /* 0x002fea0003900000 */
[----:B------:R-:W1:Y:S02]  /*15ca0*/  @!P0 SYNCS.PHASECHK.TRANS64 P0, [R3+URZ+0x38860], R2 ;  /* 0x03886002030085a7 */ /* 0x000e64000800007f */
[----:B-1----:R-:W-:Y:S05]  /*15cb0*/  @!P0 BRA `(.L_x_2239) ;  /* 0xfffffffc00ec8947 */ /* 0x002fea000383ffff */
[----:B------:R-:W-:Y:S05]  /*15cc0*/  BRA `(.L_x_2329) ;  /* 0xffffffc800e47947 */ /* 0x000fea000383ffff */
.L_x_2250:
[----:B-1----:R-:W-:-:S04]  /*15cd0*/  IMAD.U32 R3, RZ, RZ, UR38 ;  /* 0x00000026ff037e24 */ /* 0x002fc8000f8e00ff */
[----:B------:R1:W2:Y:S03]  /*15ce0*/  SYNCS.PHASECHK.TRANS64.TRYWAIT P0, [R3+URZ+0x38840], R2 ;  /* 0x03884002030075a7 */ /* 0x0002a6000800017f */
[----:B--2---:R-:W-:Y:S05]  /*15cf0*/  @!P0 NANOSLEEP.SYNCS 0x989680 ;  /* 0x009896800000895d */ /* 0x004fea0003900000 */
[----:B------:R-:W2:Y:S02]  /*15d00*/  @!P0 SYNCS.PHASECHK.TRANS64 P0, [R3+URZ+0x38840], R2 ;  /* 0x03884002030085a7 */ /* 0x000ea4000800007f */
[----:B--2---:R-:W-:Y:S05]  /*15d10*/  @!P0 BRA `(.L_x_2250) ;  /* 0xfffffffc00ec8947 */ /* 0x004fea000383ffff */
[----:B------:R-:W-:Y:S05]  /*15d20*/  BRA `(.L_x_2330) ;  /* 0xffffffd000747947 */ /* 0x000fea000383ffff */
.L_x_2258:
[----:B0-----:R-:W-:-:S04]  /*15d30*/  IMAD.U32 R3, RZ, RZ, UR38 ;  /* 0x00000026ff037e24 */ /* 0x001fc8000f8e00ff */
[----:B------:R0:W1:Y:S03]  /*15d40*/  SYNCS.PHASECHK.TRANS64.TRYWAIT P0, [R3+URZ+0x38868], R2 ;  /* 0x03886802030075a7 */ /* 0x000066000800017f */
[----:B-1----:R-:W-:Y:S05]  /*15d50*/  @!P0 NANOSLEEP.SYNCS 0x989680 ;  /* 0x009896800000895d */ /* 0x002fea0003900000 */
[----:B------:R-:W1:Y:S02]  /*15d60*/  @!P0 SYNCS.PHASECHK.TRANS64 P0, [R3+URZ+0x38868], R2 ;  /* 0x03886802030085a7 */ /* 0x000e64000800007f */
[----:B-1----:R-:W-:Y:S05]  /*15d70*/  @!P0 BRA `(.L_x_2258) ;  /* 0xfffffffc00ec8947 */ /* 0x002fea000383ffff */
[----:B------:R-:W-:Y:S05]  /*15d80*/  BRA `(.L_x_2331) ;  /* 0xffffffd400847947 */ /* 0x000fea000383ffff */
.L_x_2269:
[----:B-1----:R-:W-:-:S04]  /*15d90*/  IMAD.U32 R3, RZ, RZ, UR38 ;  /* 0x00000026ff037e24 */ /* 0x002fc8000f8e00ff */
[----:B------:R1:W2:Y:S03]  /*15da0*/  SYNCS.PHASECHK.TRANS64.TRYWAIT P0, [R3+URZ+0x38848], R2 ;  /* 0x03884802030075a7 */ /* 0x0002a6000800017f */
[----:B--2---:R-:W-:Y:S05]  /*15db0*/  @!P0 NANOSLEEP.SYNCS 0x989680 ;  /* 0x009896800000895d */ /* 0x004fea0003900000 */
[----:B------:R-:W2:Y:S02]  /*15dc0*/  @!P0 SYNCS.PHASECHK.TRANS64 P0, [R3+URZ+0x38848], R2 ;  /* 0x03884802030085a7 */ /* 0x000ea4000800007f */
[----:B--2---:R-:W-:Y:S05]  /*15dd0*/  @!P0 BRA `(.L_x_2269) ;  /* 0xfffffffc00ec8947 */ /* 0x004fea000383ffff */
[----:B------:R-:W-:Y:S05]  /*15de0*/  BRA `(.L_x_2332) ;  /* 0xffffffdc002c7947 */ /* 0x000fea000383ffff */
.L_x_2277:
[----:B0-----:R-:W-:-:S04]  /*15df0*/  IMAD.U32 R3, RZ, RZ, UR38 ;  /* 0x00000026ff037e24 */ /* 0x001fc8000f8e00ff */
[----:B------:R0:W1:Y:S03]  /*15e00*/  SYNCS.PHASECHK.TRANS64.TRYWAIT P0, [R3+URZ+0x38860], R2 ;  /* 0x03886002030075a7 */ /* 0x000066000800017f */
[----:B-1----:R-:W-:Y:S05]  /*15e10*/  @!P0 NANOSLEEP.SYNCS 0x989680 ;  /* 0x009896800000895d */ /* 0x002fea0003900000 */
[----:B------:R-:W1:Y:S02]  /*15e20*/  @!P0 SYNCS.PHASECHK.TRANS64 P0, [R3+URZ+0x38860], R2 ;  /* 0x03886002030085a7 */ /* 0x000e64000800007f */
[----:B-1----:R-:W-:Y:S05]  /*15e30*/  @!P0 BRA `(.L_x_2277) ;  /* 0xfffffffc00ec8947 */ /* 0x002fea000383ffff */
[----:B------:R-:W-:Y:S05]  /*15e40*/  BRA `(.L_x_2333) ;  /* 0xffffffe000387947 */ /* 0x000fea000383ffff */
.L_x_2287:
[----:B0-----:R0:W1:Y:S02]  /*15e50*/  SYNCS.PHASECHK.TRANS64.TRYWAIT P0, [R3+URZ+0x38860], R0 ;  /* 0x03886000030075a7 */ /* 0x001064000800017f */
[----:B-1----:R-:W-:Y:S05]  /*15e60*/  @!P0 NANOSLEEP.SYNCS 0x989680 ;  /* 0x009896800000895d */ /* 0x002fea0003900000 */
[----:B------:R-:W1:Y:S02]  /*15e70*/  @!P0 SYNCS.PHASECHK.TRANS64 P0, [R3+URZ+0x38860], R0 ;  /* 0x03886000030085a7 */ /* 0x000e64000800007f */
[----:B-1----:R-:W-:Y:S05]  /*15e80*/  @!P0 BRA `(.L_x_2287) ;  /* 0xfffffffc00f08947 */ /* 0x002fea000383ffff */
[----:B------:R-:W-:Y:S05]  /*15e90*/  BRA `(.L_x_2334) ;  /* 0xffffffe400707947 */ /* 0x000fea000383ffff */
.L_x_2294:
[----:B0-----:R0:W1:Y:S02]  /*15ea0*/  SYNCS.PHASECHK.TRANS64.TRYWAIT P0, [R2+URZ+0x38820], R3 ;  /* 0x03882003020075a7 */ /* 0x001064000800017f */
[----:B-1----:R-:W-:Y:S05]  /*15eb0*/  @!P0 NANOSLEEP.SYNCS 0x989680 ;  /* 0x009896800000895d */ /* 0x002fea0003900000 */
[----:B------:R-:W1:Y:S02]  /*15ec0*/  @!P0 SYNCS.PHASECHK.TRANS64 P0, [R2+URZ+0x38820], R3 ;  /* 0x03882003020085a7 */ /* 0x000e64000800007f */
[----:B-1----:R-:W-:Y:S05]  /*15ed0*/  @!P0 BRA `(.L_x_2294) ;  /* 0xfffffffc00f08947 */ /* 0x002fea000383ffff */
[----:B------:R-:W-:Y:S05]  /*15ee0*/  BRA `(.L_x_2335) ;  /* 0xffffffe800a87947 */ /* 0x000fea000383ffff */
.L_x_2295:
        /* <DEDUP_REMOVED lines=11> */
.L_x_2337:
[----:B------:R-:W-:Y:S05]  /*15fa0*/  BSYNC B0 ;  /* 0x0000000000007941 */ /* 0x000fea0003800000 */
.L_x_2336:
[----:B------:R-:W-:Y:S05]  /*15fb0*/  BRA `(.L_x_2338) ;  /* 0xffffffe8008c7947 */ /* 0x000fea000383ffff */
.L_x_2296:
[----:B------:R-:W-:Y:S01]  /*15fc0*/  BSSY B0, `(.L_x_2339) ;  /* 0x0000006000007945 */ /* 0x000fe20003800000 */
[----:B------:R-:W-:-:S07]  /*15fd0*/  IMAD.MOV.U32 R15, RZ, RZ, -0x1 ;  /* 0xffffffffff0f7424 */ /* 0x000fce00078e00ff */
[----:B0-----:R-:W-:Y:S05]  /*15fe0*/  WARPSYNC.COLLECTIVE R15, `(.L_x_2340) ;  /* 0x000000000f0c7348 */ /* 0x001fea0003c00000 */
[----:B------:R-:W-:Y:S02]  /*15ff0*/  ELECT P6, UR62, PT ;  /* 0x00000000003e782f */ /* 0x000fe400038c0000 */
[----:B------:R-:W-:Y:S01]  /*16000*/  MOV R14, UR62 ;  /* 0x0000003e000e7c02 */ /* 0x000fe20008000f00 */
[----:B0-----:R-:W-:Y:S10]  /*16010*/  ENDCOLLECTIVE ;  /* 0x000000000000791b */ /* 0x001ff40003800000 */
.L_x_2340:
[----:B------:R-:W-:Y:S05]  /*16020*/  BSYNC B0 ;  /* 0x0000000000007941 */ /* 0x000fea0003800000 */
.L_x_2339:
[----:B------:R-:W-:Y:S05]  /*16030*/  BRA `(.L_x_2341) ;  /* 0xffffffe800807947 */ /* 0x000fea000383ffff */
.L_x_2298:
[----:B0-----:R0:W1:Y:S02]  /*16040*/  SYNCS.PHASECHK.TRANS64.TRYWAIT P0, [R6+URZ], R5 ;  /* 0x00000005060075a7 */ /* 0x001064000800017f */
[----:B-1----:R-:W-:Y:S05]  /*16050*/  @!P0 NANOSLEEP.SYNCS 0x989680 ;  /* 0x009896800000895d */ /* 0x002fea0003900000 */
[----:B------:R-:W1:Y:S02]  /*16060*/  @!P0 SYNCS.PHASECHK.TRANS64 P0, [R6+URZ], R5 ;  /* 0x00000005060085a7 */ /* 0x000e64000800007f */
[----:B-1----:R-:W-:Y:S05]  /*16070*/  @!P0 BRA `(.L_x_2298) ;  /* 0xfffffffc00f08947 */ /* 0x002fea000383ffff */
[----:B------:R-:W-:Y:S05]  /*16080*/  BRA `(.L_x_2342) ;  /* 0xffffffe800b47947 */ /* 0x000fea000383ffff */
.L_x_2299:
[----:B-1----:R1:W2:Y:S02]  /*16090*/  SYNCS.PHASECHK.TRANS64.TRYWAIT P0, [R3+URZ], R4 ;  /* 0x00000004030075a7 */ /* 0x0022a4000800017f */
[----:B--2---:R-:W-:Y:S05]  /*160a0*/  @!P0 NANOSLEEP.SYNCS 0x989680 ;  /* 0x009896800000895d */ /* 0x004fea0003900000 */
[----:B------:R-:W2:Y:S02]  /*160b0*/  @!P0 SYNCS.PHASECHK.TRANS64 P0, [R3+URZ], R4 ;  /* 0x00000004030085a7 */ /* 0x000ea4000800007f */
[----:B--2---:R-:W-:Y:S05]  /*160c0*/  @!P0 BRA `(.L_x_2299) ;  /* 0xfffffffc00f08947 */ /* 0x004fea000383ffff */
[----:B------:R-:W-:Y:S05]  /*160d0*/  BRA `(.L_x_2343) ;  /* 0xffffffe800a87947 */ /* 0x000fea000383ffff */
.L_x_2301:
[----:B-1----:R1:W2:Y:S02]  /*160e0*/  SYNCS.PHASECHK.TRANS64.TRYWAIT P0, [R0+URZ], R5 ;  /* 0x00000005000075a7 */ /* 0x0022a4000800017f */
[----:B--2---:R-:W-:Y:S05]  /*160f0*/  @!P0 NANOSLEEP.SYNCS 0x989680 ;  /* 0x009896800000895d */ /* 0x004fea0003900000 */
[----:B------:R-:W2:Y:S02]  /*16100*/  @!P0 SYNCS.PHASECHK.TRANS64 P0, [R0+URZ], R5 ;  /* 0x00000005000085a7 */ /* 0x000ea4000800007f */
[----:B--2---:R-:W-:Y:S05]  /*16110*/  @!P0 BRA `(.L_x_2301) ;  /* 0xfffffffc00f08947 */ /* 0x004fea000383ffff */
[----:B------:R-:W-:Y:S05]  /*16120*/  BRA `(.L_x_2344) ;  /* 0xffffffe800ac7947 */ /* 0x000fea000383ffff */
.L_x_2345:
        /* <DEDUP_REMOVED lines=13> */
.L_x_14845:


//--------------------- .text._ZN7cutlass13device_kernelIN5flash11enable_sm90INS1_16FlashAttnFwdSm90INS1_25CollectiveMainloopFwdSm90ILi2EN4cute5tupleIJNS5_1CILi1EEES8_S8_EEENS6_IJNS7_ILi128EEENS7_ILi80EEENS7_ILi256EEEEEELi256ENS_10bfloat16_tEfNS_4arch4Sm90ELb1ELb0ELb0ELb1ELb0ELb0ELb0ELb1ELb1ELb1ELb1ELb0EEENS1_21CollectiveEpilogueFwdINS6_IJSA_SC_SB_EEES9_SE_SG_Li256ELb1ELb1ELb1ELb0EEENS1_36VarlenDynamicPersistentTileSchedulerILi128ELi80ELi256ELi128ELb1ELb1ELb1ELb1ELb1ELb1EEEEEEEEEvNT_6ParamsE --------------------------
	.section	.text._ZN7cutlass13device_kernelIN5flash11enable_sm90INS1_16FlashAttnFwdSm90INS1_25CollectiveMainloopFwdSm90ILi2EN4cute5tupleIJNS5_1CILi1EEES8_S8_EEENS6_IJNS7_ILi128EEENS7_ILi80EEENS7_ILi256EEEEEELi256ENS_10bfloat16_tEfNS_4arch4Sm90ELb1ELb0ELb0ELb1ELb0ELb0ELb0ELb1ELb1ELb1ELb1ELb0EEENS1_21CollectiveEpilogueFwdINS6_IJSA_SC_SB_EEES9_SE_SG_Li256ELb1ELb1ELb1ELb0EEENS1_36VarlenDynamicPersistentTileSchedulerILi128ELi80ELi256ELi128ELb1ELb1ELb1ELb1ELb1ELb1EEEEEEEEEvNT_6ParamsE,"ax",@progbits
	.align	128
.text._ZN7cutlass13device_kernelIN5flash11enable_sm90INS1_16FlashAttnFwdSm90INS1_25CollectiveMainloopFwdSm90ILi2EN4cute5tupleIJNS5_1CILi1EEES8_S8_EEENS6_IJNS7_ILi128EEENS7_ILi80EEENS7_ILi256EEEEEELi256ENS_10bfloat16_tEfNS_4arch4Sm90ELb1ELb0ELb0ELb1ELb0ELb0ELb0ELb1ELb1ELb1ELb1ELb0EEENS1_21CollectiveEpilogueFwdINS6_IJSA_SC_SB_EEES9_SE_SG_Li256ELb1ELb1ELb1ELb0EEENS1_36VarlenDynamicPersistentTileSchedulerILi128ELi80ELi256ELi128ELb1ELb1ELb1ELb1ELb1ELb1EEEEEEEEEvNT_6ParamsE:
        .type           _ZN7cutlass13device_kernelIN5flash11enable_sm90INS1_16FlashAttnFwdSm90INS1_25CollectiveMainloopFwdSm90ILi2EN4cute5tupleIJNS5_1CILi1EEES8_S8_EEENS6_IJNS7_ILi128EEENS7_ILi80EEENS7_ILi256EEEEEELi256ENS_10bfloat16_tEfNS_4arch4Sm90ELb1ELb0ELb0ELb1ELb0ELb0ELb0ELb1ELb1ELb1ELb1ELb0EEENS1_21CollectiveEpilogueFwdINS6_IJSA_SC_SB_EEES9_SE_SG_Li256ELb1ELb1ELb1ELb0EEENS1_36VarlenDynamicPersistentTileSchedulerILi128ELi80ELi256ELi128ELb1ELb1ELb1ELb1ELb1ELb1EEEEEEEEEvNT_6ParamsE,@function
        .size           _ZN7cutlass13device_kernelIN5flash11enable_sm90INS1_16FlashAttnFwdSm90INS1_25CollectiveMainloopFwdSm90ILi2EN4cute5tupleIJNS5_1CILi1EEES8_S8_EEENS6_IJNS7_ILi128EEENS7_ILi80EEENS7_ILi256EEEEEELi256ENS_10bfloat16_tEfNS_4arch4Sm90ELb1ELb0ELb0ELb1ELb0ELb0ELb0ELb1ELb1ELb1ELb1ELb0EEENS1_21CollectiveEpilogueFwdINS6_IJSA_SC_SB_EEES9_SE_SG_Li256ELb1ELb1ELb1ELb0EEENS1_36VarlenDynamicPersistentTileSchedulerILi128ELi80ELi256ELi128ELb1ELb1ELb1ELb1ELb1ELb1EEEEEEEEEvNT_6ParamsE,(.L_x_14846 - _ZN7cutlass13device_kernelIN5flash11enable_sm90INS1_16FlashAttnFwdSm90INS1_25CollectiveMainloopFwdSm90ILi2EN4cute5tupleIJNS5_1CILi1EEES8_S8_EEENS6_IJNS7_ILi128EEENS7_ILi80EEENS7_ILi256EEEEEELi256ENS_10bfloat16_tEfNS_4arch4Sm90ELb1ELb0ELb0ELb1ELb0ELb0ELb0ELb1ELb1ELb1ELb1ELb0EEENS1_21CollectiveEpilogueFwdINS6_IJSA_SC_SB_EEES9_SE_SG_Li256ELb1ELb1ELb1ELb0EEENS1_36VarlenDynamicPersistentTileSchedulerILi128ELi80ELi256ELi128ELb1ELb1ELb1ELb1ELb1ELb1EEEEEEEEEvNT_6ParamsE)
        .other          _ZN7cutlass13device_kernelIN5flash11enable_sm90INS1_16FlashAttnFwdSm90INS1_25CollectiveMainloopFwdSm90ILi2EN4cute5tupleIJNS5_1CILi1EEES8_S8_EEENS6_IJNS7_ILi128EEENS7_ILi80EEENS7_ILi256EEEEEELi256ENS_10bfloat16_tEfNS_4arch4Sm90ELb1ELb0ELb0ELb1ELb0ELb0ELb0ELb1ELb1ELb1ELb1ELb0EEENS1_21CollectiveEpilogueFwdINS6_IJSA_SC_SB_EEES9_SE_SG_Li256ELb1ELb1ELb1ELb0EEENS1_36VarlenDynamicPersistentTileSchedulerILi128ELi80ELi256ELi128ELb1ELb1ELb1ELb1ELb1ELb1EEEEEEEEEvNT_6ParamsE,@"STO_CUDA_ENTRY STV_DEFAULT"
_ZN7cutlass13device_kernelIN5flash11enable_sm90INS1_16FlashAttnFwdSm90INS1_25CollectiveMainloopFwdSm90ILi2EN4cute5tupleIJNS5_1CILi1EEES8_S8_EEENS6_IJNS7_ILi128EEENS7_ILi80EEENS7_ILi256EEEEEELi256ENS_10bfloat16_tEfNS_4arch4Sm90ELb1ELb0ELb0ELb1ELb0ELb0ELb0ELb1ELb1ELb1ELb1ELb0EEENS1_21CollectiveEpilogueFwdINS6_IJSA_SC_SB_EEES9_SE_SG_Li256ELb1ELb1ELb1ELb0EEENS1_36VarlenDynamicPersistentTileSchedulerILi128ELi80ELi256ELi128ELb1ELb1ELb1ELb1ELb1ELb1EEEEEEEEEvNT_6ParamsE:
        /* <DEDUP_REMOVED lines=18> */
.L_x_2347:
[----:B------:R-:W-:Y:S05]  /*0120*/  BSYNC B0 ;  /* 0x0000000000007941 */ /* 0x000fea0003800000 */
.L_x_2346:
        /* <DEDUP_REMOVED lines=41> */
.L_x_2348:
        /* <DEDUP_REMOVED lines=22> */
.L_x_2349:
        /* <DEDUP_REMOVED lines=18> */
.L_x_2350:
        /* <DEDUP_REMOVED lines=22> */
.L_x_2351:
        /* <DEDUP_REMOVED lines=22> */
.L_x_2352:
        /* <DEDUP_REMOVED lines=8> */
.L_x_2354:
        /* <DEDUP_REMOVED lines=18> */
[----:B------:R-:W-:Y:S02]  /*0aa0*/  R2UR UR6, R10 ;  /* 0x000000000a0672ca */ /* 0x000fe400000e0000 */
        /* <DEDUP_REMOVED lines=11> */
[----:B------:R-:W-:-:S03]  /*0b60*/  SHF.R.S32.HI R2, RZ, 0x4, R3 ;  /* 0x00000004ff027819 */ /* 0x000fc60000011403 */
[C---:B------:R-:W-:Y:S01]  /*0b70*/  IMAD.IADD R12, R6.reuse, 0x1, -R5 ;  /* 0x00000001060c7824 */ /* 0x040fe200078e0a05 */
[C---:B------:R-:W-:Y:S01]  /*0b80*/  LOP3.LUT R5, R3.reuse, 0x3fffff0, RZ, 0xc0, !PT ;  /* 0x03fffff003057812 */ /* 0x040fe200078ec0ff */
[----:B------:R-:W-:Y:S01]  /*0b90*/  ULOP3.LUT UR8, UR4, 0x1, URZ, 0xfc, !UPT ;  /* 0x0000000104087892 */ /* 0x000fe2000f8efc3f */
[----:B------:R-:W-:Y:S02]  /*0ba0*/  LEA.HI R4, R3, R2, RZ, 0x1 ;  /* 0x0000000203047211 */ /* 0x000fe400078f08ff */
[----:B------:R-:W-:Y:S01]  /*0bb0*/  SHF.R.S32.HI R8, RZ, 0x1f, R12 ;  /* 0x0000001fff087819 */ /* 0x000fe2000001140c */
[----:B------:R-:W-:Y:S01]  /*0bc0*/  IMAD.IADD R5, R6, 0x1, -R5 ;  /* 0x0000000106057824 */ /* 0x000fe200078e0a05 */
[----:B------:R-:W-:Y:S01]  /*0bd0*/  SHF.R.S32.HI R3, RZ, 0x7, R0 ;  /* 0x00000007ff037819 */ /* 0x000fe20000011400 */
[----:B------:R0:W-:Y:S01]  /*0be0*/  STL [R1+0x34], R12 ;  /* 0x0000340c01007387 */ /* 0x0001e20000100800 */
[----:B------:R-:W-:Y:S01]  /*0bf0*/  LEA.HI R9, R8, R12, RZ, 0x2 ;  /* 0x0000000c08097211 */ /* 0x000fe200078f10ff */
[----:B------:R-:W-:Y:S01]  /*0c00*/  UMOV UR4, URZ ;  /* 0x0000003f00047c82 */ /* 0x000fe20008000000 */
[----:B------:R-:W-:Y:S01]  /*0c10*/  LOP3.LUT R6, R7, 0xfffffc00, RZ, 0xc0, !PT ;  /* 0xfffffc0007067812 */ /* 0x000fe200078ec0ff */
[----:B------:R-:W-:Y:S01]  /*0c20*/  IMAD.U32 R16, RZ, RZ, UR4 ;  /* 0x00000004ff107e24 */ /* 0x000fe2000f8e00ff */
[----:B------:R-:W-:-:S02]  /*0c30*/  SHF.R.S32.HI R10, RZ, 0x2, R9 ;  /* 0x00000002ff0a7819 */ /* 0x000fc40000011409 */
[----:B------:R-:W-:Y:S01]  /*0c40*/  SHF.R.S32.HI R11, RZ, 0x1f, R9 ;  /* 0x0000001fff0b7819 */ /* 0x000fe20000011409 */
[----:B------:R-:W-:Y:S01]  /*0c50*/  IMAD R6, R5, 0x40, R6 ;  /* 0x0000004005067824 */ /* 0x000fe200078e0206 */
[----:B------:R-:W-:Y:S02]  /*0c60*/  LEA.HI R0, R0, R3, RZ, 0x1 ;  /* 0x0000000300007211 */ /* 0x000fe400078f08ff */
[----:B------:R-:W-:Y:S02]  /*0c70*/  LEA.HI R11, R11, R10, RZ, 0x3 ;  /* 0x0000000a0b0b7211 */ /* 0x000fe400078f18ff */
[----:B------:R-:W-:Y:S02]  /*0c80*/  LOP3.LUT R7, R4, 0x1ffffffe, RZ, 0xc0, !PT ;  /* 0x1ffffffe04077812 */ /* 0x000fe400078ec0ff */
[----:B------:R-:W-:Y:S02]  /*0c90*/  LOP3.LUT R11, R11, 0xfffffff8, RZ, 0xc0, !PT ;  /* 0xfffffff80b0b7812 */ /* 0x000fe400078ec0ff */
[----:B------:R-:W-:Y:S01]  /*0ca0*/  LEA.HI R8, R8, R12, RZ, 0x5 ;  /* 0x0000000c08087211 */ /* 0x000fe200078f28ff */
[----:B------:R-:W-:Y:S01]  /*0cb0*/  IMAD.IADD R7, R2, 0x1, -R7 ;  /* 0x0000000102077824 */ /* 0x000fe200078e0a07 */
[----:B------:R-:W-:Y:S01]  /*0cc0*/  LOP3.LUT R0, R0, 0x3fffffe, RZ, 0xc0, !PT ;  /* 0x03fffffe00007812 */ /* 0x000fe200078ec0ff */
[----:B------:R-:W-:Y:S01]  /*0cd0*/  IMAD.IADD R11, R10, 0x1, -R11 ;  /* 0x000000010a0b7824 */ /* 0x000fe200078e0a0b */
[----:B------:R-:W-:-:S02]  /*0ce0*/  SHF.R.S32.HI R8, RZ, 0x5, R8 ;  /* 0x00000005ff087819 */ /* 0x000fc40000011408 */
[----:B------:R-:W-:Y:S01]  /*0cf0*/  LOP3.LUT R9, R9, 0x7ffffffc, RZ, 0xc0, !PT ;  /* 0x7ffffffc09097812 */ /* 0x000fe200078ec0ff */
[----:B------:R-:W-:Y:S01]  /*0d00*/  IMAD.IADD R0, R3, 0x1, -R0 ;  /* 0x0000000103007824 */ /* 0x000fe200078e0a00 */
[----:B------:R-:W-:Y:S01]  /*0d10*/  LEA.HI R2, R13, R13, RZ, 0x1 ;  /* 0x0000000d0d027211 */ /* 0x000fe200078f08ff */
[----:B------:R-:W-:Y:S02]  /*0d20*/  IMAD R3, R7, 0x8, R6 ;  /* 0x0000000807037824 */ /* 0x000fe400078e0206 */
[----:B------:R-:W-:Y:S01]  /*0d30*/  IMAD R11, R8, 0x10, R11 ;  /* 0x00000010080b7824 */ /* 0x000fe200078e020b */
[----:B------:R-:W-:Y:S01]  /*0d40*/  LOP3.LUT R2, R2, 0x1ffffffe, RZ, 0xc0, !PT ;  /* 0x1ffffffe02027812 */ /* 0x000fe200078ec0ff */
[----:B------:R-:W-:Y:S01]  /*0d50*/  IMAD.IADD R9, R12, 0x1, -R9 ;  /* 0x000000010c097824 */ /* 0x000fe200078e0a09 */
[----:B------:R1:W-:Y:S01]  /*0d60*/  STL [R1+0x64], R3 ;  /* 0x0000640301007387 */ /* 0x0003e20000100800 */
[----:B------:R-:W-:Y:S02]  /*0d70*/  IMAD R0, R0, 0x40, R11 ;  /* 0x0000004000007824 */ /* 0x000fe400078e020b */
[----:B------:R-:W-:-:S02]  /*0d80*/  IMAD.SHL.U32 R19, R9, 0x2, RZ ;  /* 0x0000000209137824 */ /* 0x000fc400078e00ff */
[----:B------:R-:W-:Y:S01]  /*0d90*/  IMAD.IADD R2, R13, 0x1, -R2 ;  /* 0x000000010d027824 */ /* 0x000fe200078e0a02 */
[----:B------:R-:W-:Y:S01]  /*0da0*/  STL [R1+0x60], R0 ;  /* 0x0000600001007387 */ /* 0x000fe20000100800 */
[C---:B0-----:R-:W-:Y:S02]  /*0db0*/  VIADD R12, R19.reuse, 0x8 ;  /* 0x00000008130c7836 */ /* 0x041fe40000000000 */
[C---:B------:R-:W-:Y:S02]  /*0dc0*/  VIADD R11, R19.reuse, 0x10 ;  /* 0x00000010130b7836 */ /* 0x040fe40000000000 */
[----:B-1----:R-:W-:Y:S01]  /*0dd0*/  IMAD.U32 R3, RZ, RZ, UR8 ;  /* 0x00000008ff037e24 */ /* 0x002fe2000f8e00ff */
[----:B------:R-:W-:Y:S01]  /*0de0*/  SHF.R.S32.HI R14, RZ, 0x1f, R12 ;  /* 0x0000001fff0e7819 */ /* 0x000fe2000001140c */
[C---:B------:R-:W-:Y:S01]  /*0df0*/  VIADD R10, R19.reuse, 0x18 ;  /* 0x00000018130a7836 */ /* 0x040fe20000000000 */
[----:B------:R-:W-:Y:S01]  /*0e00*/  SHF.R.S32.HI R13, RZ, 0x1f, R11 ;  /* 0x0000001fff0d7819 */ /* 0x000fe2000001140b */
[C---:B------:R-:W-:Y:S01]  /*0e10*/  VIADD R9, R19.reuse, 0x20 ;  /* 0x0000002013097836 */ /* 0x040fe20000000000 */
[----:B------:R0:W-:Y:S01]  /*0e20*/  STL [R1+0x68], R3 ;  /* 0x0000680301007387 */ /* 0x0001e20000100800 */
        /* <DEDUP_REMOVED lines=10> */
[----:B0-----:R-:W-:Y:S01]  /*0ed0*/  IMAD.U32 R3, RZ, RZ, UR4 ;  /* 0x00000004ff037e24 */ /* 0x001fe2000f8e00ff */
[----:B------:R-:W-:Y:S01]  /*0ee0*/  SHF.R.S32.HI R7, RZ, 0x1f, R5 ;  /* 0x0000001fff077819 */ /* 0x000fe20000011405 */
[C---:B------:R-:W-:Y:S01]  /*0ef0*/  VIADD R234, R19.reuse, 0x58 ;  /* 0x0000005813ea7836 */ /* 0x040fe20000000000 */
[----:B------:R-:W-:Y:S01]  /*0f00*/  SHF.R.S32.HI R6, RZ, 0x1f, R4 ;  /* 0x0000001fff067819 */ /* 0x000fe20000011404 */
[C---:B------:R-:W-:Y:S01]  /*0f10*/  VIADD R233, R19.reuse, 0x60 ;  /* 0x0000006013e97836 */ /* 0x040fe20000000000 */
[----:B------:R0:W-:Y:S01]  /*0f20*/  STL [R1+0x30], R3 ;  /* 0x0000300301007387 */ /* 0x0001e20000100800 */
[C---:B------:R-:W-:Y:S01]  /*0f30*/  VIADD R232, R19.reuse, 0x68 ;  /* 0x0000006813e87836 */ /* 0x040fe20000000000 */
[----:B------:R-:W-:Y:S01]  /*0f40*/  SHF.R.S32.HI R4, RZ, 0x1f, R234 ;  /* 0x0000001fff047819 */ /* 0x000fe200000114ea */
[----:B------:R-:W-:-:S02]  /*0f50*/  VIADD R231, R19, 0x70 ;  /* 0x0000007013e77836 */ /* 0x000fc40000000000 */
[C---:B------:R-:W-:Y:S02]  /*0f60*/  VIADD R230, R19.reuse, 0x78 ;  /* 0x0000007813e67836 */ /* 0x040fe40000000000 */
[C---:B------:R-:W-:Y:S01]  /*0f70*/  VIADD R229, R19.reuse, 0x80 ;  /* 0x0000008013e57836 */ /* 0x040fe20000000000 */
[----:B------:R-:W-:Y:S01]  /*0f80*/  SHF.R.S32.HI R4, RZ, 0x1f, R231 ;  /* 0x0000001fff047819 */ /* 0x000fe200000114e7 */
[C---:B------:R-:W-:Y:S02]  /*0f90*/  VIADD R228, R19.reuse, 0x88 ;  /* 0x0000008813e47836 */ /* 0x040fe40000000000 */
[C---:B0-----:R-:W-:Y:S02]  /*0fa0*/  VIADD R3, R19.reuse, 0x50 ;  /* 0x0000005013037836 */ /* 0x041fe40000000000 */
        /* <DEDUP_REMOVED lines=22> */
[----:B------:R-:W-:Y:S01]  /*1110*/  IMAD R213, R2, 0x8, R0 ;  /* 0x0000000802d57824 */ /* 0x000fe200078e0200 */
[----:B------:R-:W-:-:S02]  /*1120*/  SHF.R.S32.HI R4, RZ, 0x1f, R222 ;  /* 0x0000001fff047819 */ /* 0x000fc400000114de */
[----:B------:R-:W-:Y:S02]  /*1130*/  SHF.R.S32.HI R3, RZ, 0x1f, R221 ;  /* 0x0000001fff037819 */ /* 0x000fe400000114dd */
[----:B------:R-:W-:Y:S02]  /*1140*/  SHF.R.S32.HI R5, RZ, 0x1f, R220 ;  /* 0x0000001fff057819 */ /* 0x000fe400000114dc */
[----:B------:R-:W-:Y:S02]  /*1150*/  SHF.R.S32.HI R4, RZ, 0x1f, R219 ;  /* 0x0000001fff047819 */ /* 0x000fe400000114db */
[----:B------:R-:W-:-:S07]  /*1160*/  SHF.R.S32.HI R3, RZ, 0x1f, R218 ;  /* 0x0000001fff037819 */ /* 0x000fce00000114da */
.L_x_2412:
[----:B------:R-:W-:Y:S01]  /*1170*/  ULDC.64 UR8, c[0x0][0xc88] ;  /* 0x0003220000087ab9 */ /* 0x000fe20000000a00 */
[----:B------:R-:W-:Y:S01]  /*1180*/  ULDC.64 UR12, c[0x0][0x208] ;  /* 0x00008200000c7ab9 */ /* 0x000fe20000000a00 */
[----:B------:R-:W-:Y:S01]  /*1190*/  UIMAD.WIDE UR8, UR7, 0x4, UR8 ;  /* 0x00000004070878a5 */ /* 0x000fe2000f8e0208 */
[----:B------:R-:W-:-:S05]  /*11a0*/  ULDC.64 UR10, c[0x0][0xa18] ;  /* 0x00028600000a7ab9 */ /* 0x000fca0000000a00 */
[----:B01234-:R-:W-:Y:S02]  /*11b0*/  IMAD.U32 R2, RZ, RZ, UR8 ;  /* 0x00000008ff027e24 */ /* 0x01ffe4000f8e00ff */
[----:B------:R-:W-:Y:S01]  /*11c0*/  IMAD.U32 R3, RZ, RZ, UR9 ;  /* 0x00000009ff037e24 */ /* 0x000fe2000f8e00ff */
        /* <DEDUP_REMOVED lines=10> */
[----:B------:R-:W-:Y:S01]  /*1270*/  IMAD.U32 R217, RZ, RZ, UR4 ;  /* 0x00000004ffd97e24 */ /* 0x000fe2000f8e00ff */
[----:B------:R-:W-:-:S04]  /*1280*/  @UP0 ULEA UR8, UP2, UR4, UR8, 0x2 ;  /* 0x0000000804080291 */ /* 0x000fc8000f84103f */
[----:B------:R-:W-:Y:S02]  /*1290*/  @UP0 ULEA.HI.X UR9, UR4, UR9, UR14, 0x2, UP2 ;  /* 0x0000000904090291 */ /* 0x000fe400090f140e */
[----:B------:R-:W-:Y:S01]  /*12a0*/  IMAD.U32 R6, RZ, RZ, UR14 ;  /* 0x0000000eff067e24 */ /* 0x000fe2000f8e00ff */
[----:B------:R-:W-:Y:S01]  /*12b0*/  @UP1 ULEA UR10, UP0, UR4, UR10, 0x2 ;  /* 0x0000000a040a1291 */ /* 0x000fe2000f80103f */
[----:B------:R-:W-:-:S03]  /*12c0*/  IMAD.U32 R2, RZ, RZ, UR8 ;  /* 0x00000008ff027e24 */ /* 0x000fc6000f8e00ff */
[----:B------:R-:W-:Y:S01]  /*12d0*/  @UP1 ULEA.HI.X UR11, UR4, UR11, UR14, 0x2, UP0 ;  /* 0x0000000b040b1291 */ /* 0x000fe200080f140e */
[----:B------:R-:W-:Y:S01]  /*12e0*/  IMAD.U32 R3, RZ, RZ, UR9 ;  /* 0x00000009ff037e24 */ /* 0x000fe2000f8e00ff */
[----:B------:R-:W-:Y:S01]  /*12f0*/  ULDC.64 UR8, c[0x0][0x418] ;  /* 0x0001060000087ab9 */ /* 0x000fe20000000a00 */
[----:B------:R-:W-:Y:S01]  /*1300*/  IMAD.U32 R4, RZ, RZ, UR10 ;  /* 0x0000000aff047e24 */ /* 0x000fe2000f8e00ff */
[----:B------:R-:W-:Y:S01]  /*1310*/  ULOP3.LUT UR7, UR6, 0xff0000, URZ, 0xc0, !UPT ;  /* 0x00ff000006077892 */ /* 0x000fe2000f8ec03f */
[----:B------:R0:W-:Y:S01]  /*1320*/  STL [R1+0x2c], R6 ;  /* 0x00002c0601007387 */ /* 0x0001e20000100800 */
[----:B------:R-:W-:-:S03]  /*1330*/  IMAD.U32 R5, RZ, RZ, UR11 ;  /* 0x0000000bff057e24 */ /* 0x000fc6000f8e00ff */
[----:B------:R-:W2:Y:S01]  /*1340*/  @P0 LDG.E R2, desc[UR12][R2.64] ;  /* 0x0000000c02020981 */ /* 0x000ea2000c1e1900 */
[----:B------:R-:W-:Y:S01]  /*1350*/  UISETP.NE.U32.AND UP0, UPT, UR8, URZ, UPT ;  /* 0x0000003f0800728c */ /* 0x000fe2000bf05070 */
[----:B------:R-:W-:Y:S02]  /*1360*/  ULDC UR10, c[0x0][0x2f0] ;  /* 0x0000bc00000a7ab9 */ /* 0x000fe40000000800 */
[----:B------:R-:W3:Y:S01]  /*1370*/  @P2 LDG.E R4, desc[UR12][R4.64] ;  /* 0x0000000c04042981 */ /* 0x000ee2000c1e1900 */
[----:B------:R-:W-:Y:S02]  /*1380*/  ULOP3.LUT UR8, UR6, 0xff000000, URZ, 0xc0, !UPT ;  /* 0xff00000006087892 */ /* 0x000fe4000f8ec03f */
[----:B------:R-:W-:Y:S01]  /*1390*/  ULOP3.LUT UR6, UR6, 0xffff, URZ, 0xc0, !UPT ;  /* 0x0000ffff06067892 */ /* 0x000fe2000f8ec03f */
[----:B------:R-:W-:Y:S01]  /*13a0*/  ULDC UR11, c[0x0][0x288] ;  /* 0x0000a200000b7ab9 */ /* 0x000fe20000000800 */
[----:B------:R-:W-:Y:S01]  /*13b0*/  UISETP.NE.AND.EX UP0, UPT, UR9, URZ, UPT, UP0 ;  /* 0x0000003f0900728c */ /* 0x000fe2000bf05300 */
[----:B------:R-:W-:-:S03]  /*13c0*/  ULDC.64 UR12, c[0x0][0xa20] ;  /* 0x00028800000c7ab9 */ /* 0x000fc60000000a00 */
[----:B-----5:R-:W-:Y:S01]  /*13d0*/  IMAD.U32 R0, RZ, RZ, UR6 ;  /* 0x00000006ff007e24 */ /* 0x020fe2000f8e00ff */
[----:B------:R-:W-:Y:S01]  /*13e0*/  ULDC UR9, c[0x0][0x424] ;  /* 0x0001090000097ab9 */ /* 0x000fe20000000800 */
[----:B------:R-:W-:Y:S01]  /*13f0*/  USHF.R.U32.HI UR8, URZ, 0x8, UR8 ;  /* 0x000000083f087899 */ /* 0x000fe20008011608 */
[----:B------:R-:W-:Y:S01]  /*1400*/  ISETP.NE.U32.AND P1, PT, RZ, UR12, PT ;  /* 0x0000000cff007c0c */ /* 0x000fe2000bf25070 */
[----:B------:R-:W-:Y:S01]  /*1410*/  USEL UR9, UR9, 0x1, UP0 ;  /* 0x0000000109097887 */ /* 0x000fe20008000000 */
[----:B------:R0:W-:Y:S01]  /*1420*/  STL [R1+0x28], R0 ;  /* 0x0000280001007387 */ /* 0x0001e20000100800 */
[----:B------:R-:W-:Y:S01]  /*1430*/  UMOV UR4, URZ ;  /* 0x0000003f00047c82 */ /* 0x000fe20008000000 */
[----:B------:R-:W-:Y:S01]  /*1440*/  ULEA.HI UR7, UR7, UR8, URZ, 0x10 ;  /* 0x0000000807077291 */ /* 0x000fe2000f8f803f */
[----:B------:R-:W-:Y:S01]  /*1450*/  ISETP.NE.AND.EX P1, PT, RZ, UR13, PT, P1 ;  /* 0x0000000dff007c0c */ /* 0x000fe2000bf25310 */
[----:B------:R-:W-:Y:S01]  /*1460*/  UIMAD UR10, UR9, UR10, URZ ;  /* 0x0000000a090a72a4 */ /* 0x000fe2000f8e023f */
[----:B--2---:R-:W-:-:S02]  /*1470*/  @P0 R2UR UR4, R2 ;  /* 0x00000000020402ca */ /* 0x004fc400000e0000 */
[----:B---3--:R-:W-:-:S13]  /*1480*/  @P2 R2UR UR11, R4 ;  /* 0x00000000040b22ca */ /* 0x008fda00000e0000 */
[----:B------:R-:W-:Y:S01]  /*1490*/  IMAD.U32 R18, RZ, RZ, UR11 ;  /* 0x0000000bff127e24 */ /* 0x000fe2000f8e00ff */
[----:B0-----:R-:W-:Y:S06]  /*14a0*/  @P2 BRA `(.L_x_2355) ;  /* 0x0000000000402947 */ /* 0x001fec0003800000 */
        /* <DEDUP_REMOVED lines=14> */
[----:B------:R-:W-:-:S06]  /*1590*/  UIADD3 UR6, -UR6, UR8, URZ ;  /* 0x0000000806067290 */ /* 0x000fcc000fffe13f */
[----:B------:R-:W-:-:S07]  /*15a0*/  IMAD.U32 R18, RZ, RZ, UR6 ;  /* 0x00000006ff127e24 */ /* 0x000fce000f8e00ff */
.L_x_2355:
[----:B------:R-:W-:Y:S05]  /*15b0*/  @!P1 BRA `(.L_x_2356) ;  /* 0x0000000000289947 */ /* 0x000fea0003800000 */
[----:B------:R-:W-:Y:S01]  /*15c0*/  R2UR UR8, R217 ;  /* 0x00000000d90872ca */ /* 0x000fe200000e0000 */
[----:B------:R-:W-:Y:S01]  /*15d0*/  ULDC.64 UR10, c[0x0][0x208] ;  /* 0x00008200000a7ab9 */ /* 0x000fe20000000a00 */
[----:B------:R-:W-:-:S11]  /*15e0*/  R2UR UR9, R6 ;  /* 0x00000000060972ca */ /* 0x000fd600000e0000 */
[----:B------:R-:W-:-:S04]  /*15f0*/  ULEA UR6, UP0, UR8, UR12, 0x2 ;  /* 0x0000000c08067291 */ /* 0x000fc8000f80103f */
[----:B------:R-:W-:Y:S02]  /*1600*/  ULEA.HI.X UR8, UR8, UR13, UR9, 0x2, UP0 ;  /* 0x0000000d08087291 */ /* 0x000fe400080f1409 */
[----:B------:R-:W-:-:S04]  /*1610*/  IMAD.U32 R2, RZ, RZ, UR6 ;  /* 0x00000006ff027e24 */ /* 0x000fc8000f8e00ff */
[----:B------:R-:W-:-:S05]  /*1620*/  IMAD.U32 R3, RZ, RZ, UR8 ;  /* 0x00000008ff037e24 */ /* 0x000fca000f8e00ff */
[----:B------:R-:W2:Y:S02]  /*1630*/  LDG.E R2, desc[UR10][R2.64] ;  /* 0x0000000a02027981 */ /* 0x000ea4000c1e1900 */
[----:B--2---:R-:W-:Y:S01]  /*1640*/  R2UR UR10, R2 ;  /* 0x00000000020a72ca */ /* 0x004fe200000e0000 */
[----:B------:R-:W-:-:S14]  /*1650*/  BRA `(.L_x_2357) ;  /* 0x00000000003c7947 */ /* 0x000fdc0003800000 */
.L_x_2356:
        /* <DEDUP_REMOVED lines=15> */
.L_x_2357:
[----:B------:R-:W-:Y:S01]  /*1750*/  ULDC UR6, c[0x0][0x448] ;  /* 0x0001120000067ab9 */ /* 0x000fe20000000800 */
[----:B------:R-:W-:Y:S01]  /*1760*/  R2UR UR8, R18 ;  /* 0x00000000120872ca */ /* 0x000fe200000e0000 */
[----:B------:R-:W-:Y:S02]  /*1770*/  UISETP.NE.AND UP0, UPT, UR6, 0x1, UPT ;  /* 0x000000010600788c */ /* 0x000fe4000bf05270 */
[----:B------:R-:W-:Y:S02]  /*1780*/  USHF.L.U32 UR5, UR5, 0x7, URZ ;  /* 0x0000000705057899 */ /* 0x000fe4000800063f */
[----:B------:R-:W-:Y:S02]  /*1790*/  UIADD3 UR10, -UR4, UR10, URZ ;  /* 0x0000000a040a7290 */ /* 0x000fe4000fffe13f */
[----:B------:R-:W-:Y:S02]  /*17a0*/  UIADD3 UR6, UR5, 0x7f, URZ ;  /* 0x0000007f05067890 */ /* 0x000fe4000fffe03f */
[----:B------:R-:W-:-:S02]  /*17b0*/  IMAD.U32 R212, RZ, RZ, UR5 ;  /* 0x00000005ffd47e24 */ /* 0x000fc4000f8e00ff */
[----:B------:R-:W-:Y:S01]  /*17c0*/  IMAD.U32 R22, RZ, RZ, UR10 ;  /* 0x0000000aff167e24 */ /* 0x000fe2000f8e00ff */
[----:B------:R-:W-:Y:S01]  /*17d0*/  @UP0 ULDC UR4, c[0x0][0x44c] ;  /* 0x0001130000040ab9 */ /* 0x000fe20000000800 */
[----:B------:R-:W-:Y:S01]  /*17e0*/  @UP0 ULDC UR9, c[0x0][0x450] ;  /* 0x0001140000090ab9 */ /* 0x000fe20000000800 */
[----:B------:R-:W-:Y:S02]  /*17f0*/  UIMAD.WIDE.U32 UR4, UR6, UR4, URZ ;  /* 0x00000004060472a5 */ /* 0x000fe4000f8e003f */
[----:B------:R-:W-:Y:S02]  /*1800*/  UIADD3 UR8, UR10, 0x50, -UR8 ;  /* 0x000000500a087890 */ /* 0x000fe4000fffe808 */
[----:B------:R-:W-:Y:S02]  /*1810*/  @UP0 USHF.R.U32.HI UR6, URZ, UR9, UR5 ;  /* 0x000000093f060299 */ /* 0x000fe40008011605 */
[----:B------:R-:W-:Y:S02]  /*1820*/  UIADD3 UR4, UR10, 0x4f, URZ ;  /* 0x0000004f0a047890 */ /* 0x000fe4000fffe03f */
[----:B------:R-:W-:-:S02]  /*1830*/  UIADD3 UR8, UR8, UR6, URZ ;  /* 0x0000000608087290 */ /* 0x000fc4000fffe03f */
[----:B------:R-:W-:Y:S02]  /*1840*/  UIMAD.WIDE UR4, UR4, 0x66666667, URZ ;  /* 0x66666667040478a5 */ /* 0x000fe4000f8e023f */
[----:B------:R-:W-:Y:S02]  /*1850*/  UIMAD.WIDE UR8, UR8, 0x66666667, URZ ;  /* 0x66666667080878a5 */ /* 0x000fe4000f8e023f */
[----:B------:R-:W-:Y:S02]  /*1860*/  USHF.R.U32.HI UR4, URZ, 0x1f, UR5 ;  /* 0x0000001f3f047899 */ /* 0x000fe40008011605 */
[----:B------:R-:W-:Y:S02]  /*1870*/  USHF.R.U32.HI UR6, URZ, 0x1f, UR9 ;  /* 0x0000001f3f067899 */ /* 0x000fe40008011609 */
[----:B------:R-:W-:Y:S02]  /*1880*/  ULEA.HI.SX32 UR4, UR5, UR4, 0x1b ;  /* 0x0000000405047291 */ /* 0x000fe4000f8fda3f */
[----:B------:R-:W-:-:S02]  /*1890*/  ULEA.HI.SX32 UR6, UR9, UR6, 0x1b ;  /* 0x0000000609067291 */ /* 0x000fc4000f8fda3f */
[----:B------:R-:W-:Y:S02]  /*18a0*/  USHF.R.U32.HI UR5, URZ, 0x10, UR7 ;  /* 0x000000103f057899 */ /* 0x000fe40008011607 */
[----:B------:R-:W-:-:S04]  /*18b0*/  UISETP.LT.AND UP0, UPT, UR4, UR6, UPT ;  /* 0x000000060400728c */ /* 0x000fc8000bf01270 */
[----:B------:R-:W-:Y:S01]  /*18c0*/  USEL UR9, UR4, UR6, UP0 ;  /* 0x0000000604097287 */ /* 0x000fe20008000000 */
[----:B------:R-:W-:Y:S01]  /*18d0*/  IMAD.U32 R214, RZ, RZ, UR5 ;  /* 0x00000005ffd67e24 */ /* 0x000fe2000f8e00ff */
[----:B------:R-:W-:Y:S02]  /*18e0*/  ULOP3.LUT UR6, UR7, 0xff, URZ, 0xc0, !UPT ;  /* 0x000000ff07067892 */ /* 0x000fe4000f8ec03f */
[----:B------:R-:W-:Y:S01]  /*18f0*/  UISETP.GE.AND UP0, UPT, UR9, 0x1, UPT ;  /* 0x000000010900788c */ /* 0x000fe2000bf06270 */
[----:B------:R-:W-:-:S03]  /*1900*/  UMOV UR4, URZ ;  /* 0x0000003f00047c82 */ /* 0x000fc60008000000 */
[----:B------:R-:W-:Y:S02]  /*1910*/  IMAD.U32 R216, RZ, RZ, UR6 ;  /* 0x00000006ffd87e24 */ /* 0x000fe4000f8e00ff */
[----:B------:R-:W-:-:S13]  /*1920*/  PLOP3.LUT P0, PT, PT, PT, UP0, 0x80, 0x0 ;  /* 0x000000000000781c */ /* 0x000fda0003f0f008 */
[----:B------:R-:W-:Y:S05]  /*1930*/  @!P0 BRA `(.L_x_2358) ;  /* 0x0000000000948947 */ /* 0x000fea0003800000 */
        /* <DEDUP_REMOVED lines=37> */
.L_x_2358:
        /* <DEDUP_REMOVED lines=81> */
[----:B------:R-:W-:Y:S02]  /*20a0*/  UIADD3 UR6, UR8, 0x14400, URZ ;  /* 0x0001440008067890 */ /* 0x000fe4000fffe03f */
[----:B------:R-:W-:Y:S02]  /*20b0*/  IMAD.U32 R17, RZ, RZ, UR8 ;  /* 0x00000008ff117e24 */ /* 0x000fe4000f8e00ff */
[----:B0-----:R-:W-:Y:S01]  /*20c0*/  VIADD R0, R0, 0xffffff80 ;  /* 0xffffff8000007836 */ /* 0x001fe20000000000 */
[----:B------:R-:W-:-:S04]  /*20d0*/  ULOP3.LUT UP0, URZ, UR6, 0x9f, URZ, 0xc0, !UPT ;  /* 0x0000009f063f7892 */ /* 0x000fc8000f80c03f */
[----:B------:R-:W-:Y:S02]  /*20e0*/  SHF.R.S32.HI R3, RZ, 0x1f, R0 ;  /* 0x0000001fff037819 */ /* 0x000fe40000011400 */
        /* <DEDUP_REMOVED lines=28> */
.L_x_2360:
[----:B------:R-:W2:Y:S04]  /*22b0*/  LDL R20, [R1+0x30] ;  /* 0x0000300001147983 */ /* 0x000ea80000100800 */
[----:B------:R-:W3:Y:S01]  /*22c0*/  LDL R2, [R1+0x68] ;  /* 0x0000680001027983 */ /* 0x000ee20000100800 */
[----:B------:R-:W-:Y:S02]  /*22d0*/  R2UR UR6, R17 ;  /* 0x00000000110672ca */ /* 0x000fe400000e0000 */
[----:B--2---:R-:W-:Y:S02]  /*22e0*/  R2UR UR7, R20 ;  /* 0x00000000140772ca */ /* 0x004fe400000e0000 */
[----:B---3--:R-:W-:-:S11]  /*22f0*/  R2UR UR5, R2 ;  /* 0x00000000020572ca */ /* 0x008fd600000e0000 */
[----:B------:R-:W-:-:S04]  /*2300*/  ULEA.HI UR4, UR7, UR7, URZ, 0x1 ;  /* 0x0000000707047291 */ /* 0x000fc8000f8f083f */
[----:B------:R-:W-:Y:S01]  /*2310*/  ULOP3.LUT UR4, UR4, 0xfffffffe, URZ, 0xc0, !UPT ;  /* 0xfffffffe04047892 */ /* 0x000fe2000f8ec03f */
[----:B------:R-:W-:-:S03]  /*2320*/  IMAD.U32 R2, RZ, RZ, UR5 ;  /* 0x00000005ff027e24 */ /* 0x000fc6000f8e00ff */
[----:B------:R-:W-:Y:S02]  /*2330*/  UIADD3 UR4, UR7, -UR4, URZ ;  /* 0x8000000407047290 */ /* 0x000fe4000fffe03f */
[----:B------:R-:W-:-:S04]  /*2340*/  ISETP.NE.AND P0, PT, R2, 0x3, PT ;  /* 0x000000030200780c */ /* 0x000fc80003f05270 */
[----:B------:R-:W-:-:S05]  /*2350*/  IMAD.U32 R0, RZ, RZ, UR4 ;  /* 0x00000004ff007e24 */ /* 0x000fca000f8e00ff */
[----:B------:R-:W-:-:S04]  /*2360*/  SHF.L.U32 R0, R0, 0x1f, RZ ;  /* 0x0000001f00007819 */ /* 0x000fc800000006ff */
[----:B------:R-:W0:Y:S02]  /*2370*/  SYNCS.PHASECHK.TRANS64.TRYWAIT P1, [UR6+0x38800], R0 ;  /* 0x03880000ff0075a7 */ /* 0x000e240008020146 */
[----:B0-----:R-:W-:Y:S05]  /*2380*/  @!P1 BRA `(.L_x_2361) ;  /* 0x0000018c00309947 */ /* 0x001fea0003800000 */
.L_x_2550:
[----:B------:R-:W-:Y:S05]  /*2390*/  @!P0 BRA `(.L_x_2362) ;  /* 0x0000000000048947 */ /* 0x000fea0003800000 */
[----:B------:R-:W-:Y:S01]  /*23a0*/  BPT.TRAP 0x1 ;  /* 0x000000040000795c */ /* 0x000fe20000300000 */
.L_x_2362:
[----:B------:R-:W-:Y:S01]  /*23b0*/  R2UR UR5, R16 ;  /* 0x00000000100572ca */ /* 0x000fe200000e0000 */
[----:B0-----:R-:W-:Y:S01]  /*23c0*/  IMAD.U32 R0, RZ, RZ, UR60 ;  /* 0x0000003cff007e24 */ /* 0x001fe2000f8e00ff */
[----:B------:R-:W-:-:S11]  /*23d0*/  R2UR UR4, R17 ;  /* 0x00000000110472ca */ /* 0x000fd600000e0000 */
[----:B------:R-:W-:Y:S02]  /*23e0*/  IMAD.U32 R3, RZ, RZ, UR5 ;  /* 0x00000005ff037e24 */ /* 0x000fe4000f8e00ff */
[----:B------:R-:W-:-:S03]  /*23f0*/  LEA R0, R0, UR4, 0x3 ;  /* 0x0000000400007c11 */ /* 0x000fc6000f8e18ff */
[----:B------:R-:W-:-:S04]  /*2400*/  SHF.L.U32 R3, R3, 0x1f, RZ ;  /* 0x0000001f03037819 */ /* 0x000fc800000006ff */
[----:B------:R0:W1:Y:S01]  /*2410*/  SYNCS.PHASECHK.TRANS64.TRYWAIT P2, [R0+URZ+0x38830], R3 ;  /* 0x03883003000075a7 */ /* 0x000062000804017f */
[----:B------:R-:W-:Y:S05]  /*2420*/  @!P0 BRA `(.L_x_2363) ;  /* 0x0000000000048947 */ /* 0x000fea0003800000 */
[----:B------:R-:W-:Y:S01]  /*2430*/  BPT.TRAP 0x1 ;  /* 0x000000040000795c */ /* 0x000fe20000300000 */
.L_x_2363:
[----:B------:R-:W2:Y:S02]  /*2440*/  S2R R2, SR_TID.X ;  /* 0x0000000000027919 */ /* 0x000ea40000002100 */
[----:B--2---:R-:W-:-:S04]  /*2450*/  LOP3.LUT R2, R2, 0x7f, RZ, 0xc0, !PT ;  /* 0x0000007f02027812 */ /* 0x004fc800078ec0ff */
[----:B------:R-:W-:Y:S01]  /*2460*/  ISETP.NE.AND P1, PT, R2, RZ, PT ;  /* 0x000000ff0200720c */ /* 0x000fe20003f25270 */
[----:B-1----:R-:W-:-:S12]  /*2470*/  @P2 BRA `(.L_x_2364) ;  /* 0x0000000000082947 */ /* 0x002fd80003800000 */
[----:B------:R-:W1:Y:S02]  /*2480*/  SYNCS.PHASECHK.TRANS64.TRYWAIT P2, [R0+URZ+0x38830], R3 ;  /* 0x03883003000075a7 */ /* 0x000e64000804017f */
[----:B-1----:R-:W-:Y:S05]  /*2490*/  @!P2 BRA `(.L_x_2365) ;  /* 0x0000018c0008a947 */ /* 0x002fea0003800000 */
.L_x_2364:
[----:B------:R-:W-:Y:S05]  /*24a0*/  WARPSYNC.ALL ;  /* 0x0000000000007948 */ /* 0x000fea0003800000 */
[----:B------:R-:W-:Y:S01]  /*24b0*/  R2UR UR4, R17 ;  /* 0x00000000110472ca */ /* 0x000fe200000e0000 */
[----:B------:R-:W-:Y:S01]  /*24c0*/  ULOP3.LUT UR5, UR36, 0x10000, URZ, 0xfc, !UPT ;  /* 0x0001000024057892 */ /* 0x000fe2000f8efc3f */
[----:B------:R-:W-:Y:S01]  /*24d0*/  WARPGROUP.ARRIVE ;  /* 0x00000000000079c5 */ /* 0x000fe20000000000 */
[----:B------:R-:W-:Y:S01]  /*24e0*/  UMOV UR9, 0x40000040 ;  /* 0x4000004000097882 */ /* 0x000fe20000000000 */
[----:B------:R-:W-:Y:S01]  /*24f0*/  UMOV UR11, 0x40000040 ;  /* 0x40000040000b7882 */ /* 0x000fe20000000000 */
[----:B------:R-:W-:Y:S01]  /*2500*/  UMOV UR15, UR9 ;  /* 0x00000009000f7c82 */ /* 0x000fe20008000000 */
[----:B------:R-:W-:Y:S01]  /*2510*/  IMAD.U32 R13, RZ, RZ, UR9 ;  /* 0x00000009ff0d7e24 */ /* 0x000fe2000f8e00ff */
[----:B------:R-:W-:Y:S01]  /*2520*/  UIADD3 UR7, UR5, 0x2, URZ ;  /* 0x0000000205077890 */ /* 0x000fe2000fffe03f */
[----:B01----:R-:W-:Y:S01]  /*2530*/  @!P1 VIADD R0, R0, 0x38840 ;  /* 0x0003884000009836 */ /* 0x003fe20000000000 */
[----:B------:R-:W-:Y:S01]  /*2540*/  UMOV UR8, UR5 ;  /* 0x0000000500087c82 */ /* 0x000fe20008000000 */
[----:B------:R-:W-:Y:S01]  /*2550*/  UMOV UR17, 0x40000040 ;  /* 0x4000004000117882 */ /* 0x000fe20000000000 */
[----:B------:R-:W-:Y:S01]  /*2560*/  UMOV UR14, UR8 ;  /* 0x00000008000e7c82 */ /* 0x000fe20008000000 */
[----:B------:R-:W-:Y:S01]  /*2570*/  IMAD.U32 R12, RZ, RZ, UR8 ;  /* 0x00000008ff0c7e24 */ /* 0x000fe2000f8e00ff */
[----:B------:R-:W-:Y:S01]  /*2580*/  UIADD3 UR4, UR4, 0x24400, URZ ;  /* 0x0002440004047890 */ /* 0x000fe2000fffe03f */
[----:B------:R-:W-:Y:S01]  /*2590*/  IMAD.U32 R11, RZ, RZ, UR17 ;  /* 0x00000011ff0b7e24 */ /* 0x000fe2000f8e00ff */
[----:B------:R-:W-:Y:S01]  /*25a0*/  UMOV UR16, UR7 ;  /* 0x0000000700107c82 */ /* 0x000fe20008000000 */
[----:B------:R-:W-:Y:S01]  /*25b0*/  UMOV UR19, 0x40000040 ;  /* 0x4000004000137882 */ /* 0x000fe20000000000 */
[----:B------:R-:W-:Y:S01]  /*25c0*/  USHF.R.U32.HI UR4, URZ, 0x4, UR4 ;  /* 0x000000043f047899 */ /* 0x000fe20008011604 */
[----:B------:R-:W-:Y:S01]  /*25d0*/  IMAD.U32 R10, RZ, RZ, UR16 ;  /* 0x00000010ff0a7e24 */ /* 0x000fe2000f8e00ff */
[----:B------:R-:W-:Y:S01]  /*25e0*/  UIADD3 UR7, UR5, 0x4, URZ ;  /* 0x0000000405077890 */ /* 0x000fe2000fffe03f */
[----:B------:R-:W-:Y:S01]  /*25f0*/  @!P1 PRMT R0, RZ, 0x654, R0 ;  /* 0x00000654ff009816 */ /* 0x000fe20000000000 */
[----:B------:R-:W-:Y:S01]  /*2600*/  ULOP3.LUT UR4, UR4, 0x3fff, URZ, 0xc0, !UPT ;  /* 0x00003fff04047892 */ /* 0x000fe2000f8ec03f */
[----:B------:R-:W-:Y:S01]  /*2610*/  CS2R R150, SRZ ;  /* 0x0000000000967805 */ /* 0x000fe2000001ff00 */
[----:B------:R-:W-:Y:S01]  /*2620*/  UMOV UR13, 0x40000040 ;  /* 0x40000040000d7882 */ /* 0x000fe20000000000 */
[----:B------:R-:W-:Y:S01]  /*2630*/  UIADD3 UR20, UR5, 0x404, URZ ;  /* 0x0000040405147890 */ /* 0x000fe2000fffe03f */
[----:B------:R-:W-:Y:S01]  /*2640*/  CS2R R148, SRZ ;  /* 0x0000000000947805 */ /* 0x000fe2000001ff00 */
[----:B------:R-:W-:Y:S01]  /*2650*/  ULOP3.LUT UR6, UR4, 0x10000, URZ, 0xfc, !UPT ;  /* 0x0001000004067892 */ /* 0x000fe2000f8efc3f */
[----:B------:R-:W-:Y:S01]  /*2660*/  CS2R R146, SRZ ;  /* 0x0000000000927805 */ /* 0x000fe2000001ff00 */
[----:B------:R-:W-:Y:S01]  /*2670*/  UMOV UR21, 0x40000040 ;  /* 0x4000004000157882 */ /* 0x000fe20000000000 */
[----:B------:R-:W-:Y:S01]  /*2680*/  UMOV UR23, 0x40000040 ;  /* 0x4000004000177882 */ /* 0x000fe20000000000 */
[----:B------:R-:W-:Y:S01]  /*2690*/  UIMAD UR4, UR60, 0xa00, UR6 ;  /* 0x00000a003c0478a4 */ /* 0x000fe2000f8e0206 */
[----:B------:R-:W-:Y:S01]  /*26a0*/  CS2R R144, SRZ ;  /* 0x0000000000907805 */ /* 0x000fe2000001ff00 */
[----:B------:R-:W-:Y:S01]  /*26b0*/  IMAD.U32 R15, RZ, RZ, UR6 ;  /* 0x00000006ff0f7e24 */ /* 0x000fe2000f8e00ff */
[----:B------:R-:W-:Y:S01]  /*26c0*/  UIADD3 UR24, UR5, 0x406, URZ ;  /* 0x0000040605187890 */ /* 0x000fe2000fffe03f */
[----:B------:R-:W-:Y:S01]  /*26d0*/  CS2R R142, SRZ ;  /* 0x00000000008e7805 */ /* 0x000fe2000001ff00 */
[----:B------:R-:W-:Y:S01]  /*26e0*/  UIADD3 UR6, UR4, 0x200, URZ ;  /* 0x0000020004067890 */ /* 0x000fe2000fffe03f */
[----:B------:R-:W-:Y:S01]  /*26f0*/  CS2R R140, SRZ ;  /* 0x00000000008c7805 */ /* 0x000fe2000001ff00 */
[----:B------:R-:W-:Y:S01]  /*2700*/  UMOV UR10, UR4 ;  /* 0x00000004000a7c82 */ /* 0x000fe20008000000 */
[----:B------:R-:W-:Y:S01]  /*2710*/  UIADD3 UR12, UR4, 0x2, URZ ;  /* 0x00000002040c7890 */ /* 0x000fe2000fffe03f */
[----:B------:R-:W-:Y:S01]  /*2720*/  HGMMA.64x16x16.F32.BF16 R56, gdesc[UR8], RZ, !UPT, gsb0 ;  /* 0x00200000083879f0 */ /* 0x000fe2000c0018ff */
[----:B------:R-:W-:Y:S01]  /*2730*/  UIADD3 UR10, UR4, 0x80, URZ ;  /* 0x00000080040a7890 */ /* 0x000fe2000fffe03f */
[----:B------:R-:W-:Y:S01]  /*2740*/  CS2R R138, SRZ ;  /* 0x00000000008a7805 */ /* 0x000fe2000001ff00 */
[----:B------:R-:W-:Y:S01]  /*2750*/  UMOV UR8, UR14 ;  /* 0x0000000e00087c82 */ /* 0x000fe20008000000 */
[----:B------:R-:W-:Y:S01]  /*2760*/  UMOV UR9, UR15 ;  /* 0x0000000f00097c82 */ /* 0x000fe20008000000 */
[----:B------:R-:W-:Y:S01]  /*2770*/  UMOV UR11, 0x40000040 ;  /* 0x40000040000b7882 */ /* 0x000fe20000000000 */
[----:B------:R-:W-:Y:S01]  /*2780*/  UMOV UR18, UR12 ;  /* 0x0000000c00127c82 */ /* 0x000fe20008000000 */
[----:B------:R-:W-:Y:S01]  /*2790*/  UIADD3 UR12, UR4, 0x4, URZ ;  /* 0x00000004040c7890 */ /* 0x000fe2000fffe03f */
[----:B------:R-:W-:Y:S01]  /*27a0*/  CS2R R136, SRZ ;  /* 0x0000000000887805 */ /* 0x000fe2000001ff00 */
[----:B------:R-:W-:Y:S01]  /*27b0*/  UIADD3 UR22, UR4, 0x284, URZ ;  /* 0x0000028404167890 */ /* 0x000fe2000fffe03f */
[----:B------:R-:W-:Y:S01]  /*27c0*/  CS2R R134, SRZ ;  /* 0x0000000000867805 */ /* 0x000fe2000001ff00 */
[----:B------:R-:W-:Y:S01]  /*27d0*/  UIADD3 UR26, UR4, 0x286, URZ ;  /* 0x00000286041a7890 */ /* 0x000fe2000fffe03f */
[----:B------:R-:W-:Y:S01]  /*27e0*/  CS2R R132, SRZ ;  /* 0x0000000000847805 */ /* 0x000fe2000001ff00 */
[----:B------:R-:W-:Y:S01]  /*27f0*/  UMOV UR25, 0x40000040 ;  /* 0x4000004000197882 */ /* 0x000fe20000000000 */
[----:B------:R-:W-:Y:S01]  /*2800*/  UMOV UR27, 0x40000040 ;  /* 0x40000040001b7882 */ /* 0x000fe20000000000 */
        /* <DEDUP_REMOVED lines=37> */
[----:B------:R-:W-:-:S02]  /*2a60*/  WARPGROUP.DEPBAR.LE gsb0, 0x0 ;  /* 0x00008000000079c5 */ /* 0x000fc40000010000 */
[----:B------:R-:W-:Y:S01]  /*2a70*/  WARPGROUP.ARRIVE ;  /* 0x00000000000079c5 */ /* 0x000fe20000000000 */
[----:B------:R-:W-:Y:S01]  /*2a80*/  UIADD3 UR54, UR4, 0x784, URZ ;  /* 0x0000078404367890 */ /* 0x000fe2000fffe03f */
[----:B------:R-:W-:Y:S01]  /*2a90*/  CS2R R106, SRZ ;  /* 0x00000000006a7805 */ /* 0x000fe2000001ff00 */
[----:B------:R-:W-:Y:S01]  /*2aa0*/  UMOV UR53, 0x40000040 ;  /* 0x4000004000357882 */ /* 0x000fe20000000000 */
[----:B------:R-:W-:Y:S01]  /*2ab0*/  UMOV UR55, 0x40000040 ;  /* 0x4000004000377882 */ /* 0x000fe20000000000 */
[----:B------:R-:W-:Y:S01]  /*2ac0*/  UMOV UR57, 0x40000040 ;  /* 0x4000004000397882 */ /* 0x000fe20000000000 */
[----:B------:R-:W-:Y:S01]  /*2ad0*/  HGMMA.64x16x16.F32.BF16 R48, gdesc[UR8], RZ, !UPT, gsb0 ;  /* 0x00200000083079f0 */ /* 0x000fe2000c0018ff */
[----:B------:R-:W-:Y:S01]  /*2ae0*/  UIADD3 UR10, UR4, 0x100, URZ ;  /* 0x00000100040a7890 */ /* 0x000fe2000fffe03f */
[----:B------:R-:W-:Y:S01]  /*2af0*/  IMAD.U32 R7, RZ, RZ, UR57 ;  /* 0x00000039ff077e24 */ /* 0x000fe2000f8e00ff */
[----:B------:R-:W-:Y:S01]  /*2b00*/  UMOV UR8, UR14 ;  /* 0x0000000e00087c82 */ /* 0x000fe20008000000 */
[----:B------:R-:W-:Y:S01]  /*2b10*/  UMOV UR9, UR15 ;  /* 0x0000000f00097c82 */ /* 0x000fe20008000000 */
[----:B------:R-:W-:Y:S01]  /*2b20*/  UMOV UR11, 0x40000040 ;  /* 0x40000040000b7882 */ /* 0x000fe20000000000 */
[----:B------:R-:W-:Y:S01]  /*2b30*/  UMOV UR59, 0x40000040 ;  /* 0x40000040003b7882 */ /* 0x000fe20000000000 */
        /* <DEDUP_REMOVED lines=31> */
[----:B------:R-:W-:Y:S01]  /*2d30*/  UMOV UR8, UR14 ;  /* 0x0000000e00087c82 */ /* 0x000fe20008000000 */
[----:B------:R-:W-:Y:S01]  /*2d40*/  UMOV UR9, UR15 ;  /* 0x0000000f00097c82 */ /* 0x000fe20008000000 */
[----:B------:R-:W-:Y:S01]  /*2d50*/  UMOV UR10, UR6 ;  /* 0x00000006000a7c82 */ /* 0x000fe20008000000 */
[----:B------:R-:W-:Y:S01]  /*2d60*/  UMOV UR11, 0x40000040 ;  /* 0x40000040000b7882 */ /* 0x000fe20000000000 */
[----:B------:R-:W-:Y:S01]  /*2d70*/  UMOV UR14, UR16 ;  /* 0x00000010000e7c82 */ /* 0x000fe20008000000 */
[----:B------:R-:W-:Y:S01]  /*2d80*/  UMOV UR15, UR17 ;  /* 0x00000011000f7c82 */ /* 0x000fe20008000000 */
[----:B------:R-:W-:Y:S01]  /*2d90*/  UIADD3 UR6, UR4, 0x202, URZ ;  /* 0x0000020204067890 */ /* 0x000fe2000fffe03f */
        /* <DEDUP_REMOVED lines=87> */
[----:B------:R-:W-:Y:S02]  /*3310*/  UIADD3 UR12, UR5, 0x400, URZ ;  /* 0x00000400050c7890 */ /* 0x000fe4000fffe03f */
[----:B------:R-:W-:Y:S02]  /*3320*/  UIADD3 UR5, UR5, 0xc06, URZ ;  /* 0x00000c0605057890 */ /* 0x000fe4000fffe03f */
[----:B------:R-:W-:-:S05]  /*3330*/  UIADD3 UR7, UR4, 0x786, URZ ;  /* 0x0000078604077890 */ /* 0x000fca000fffe03f */
[----:B------:R-:W-:Y:S02]  /*3340*/  UMOV UR56, UR5 ;  /* 0x0000000500387c82 */ /* 0x000fe40008000000 */
[----:B------:R-:W-:Y:S01]  /*3350*/  UMOV UR58, UR7 ;  /* 0x00000007003a7c82 */ /* 0x000fe20008000000 */
[----:B------:R-:W-:Y:S01]  /*3360*/  IMAD.U32 R6, RZ, RZ, UR56 ;  /* 0x00000038ff067e24 */ /* 0x000fe2000f8e00ff */
        /* <DEDUP_REMOVED lines=26> */
[----:B------:R-:W-:-:S06]  /*3510*/  UIADD3 UR11, UR61, -0x2, URZ ;  /* 0xfffffffe3d0b7890 */ /* 0x000fcc000fffe03f */
[----:B------:R-:W-:-:S06]  /*3520*/  IMAD.U32 R236, RZ, RZ, UR11 ;  /* 0x0000000bffec7e24 */ /* 0x000fcc000f8e00ff */
[----:B------:R-:W-:Y:S01]  /*3530*/  VIADD R2, R213, UR10 ;  /* 0x0000000ad5027c36 */ /* 0x000fe20008000000 */
        /* <DEDUP_REMOVED lines=25> */
[----:B------:R-:W-:Y:S01]  /*36d0*/  R2UR UR14, R23 ;  /* 0x00000000170e72ca */ /* 0x000fe200000e0000 */
        /* <DEDUP_REMOVED lines=24> */
[----:B------:R-:W-:-:S13]  /*3860*/  R2UR UR19, R18 ;  /* 0x00000000121372ca */ /* 0x000fda00000e0000 */
        /* <DEDUP_REMOVED lines=192> */
[----:B------:R-:W-:Y:S02]  /*4470*/  UISETP.NE.AND UP0, UPT, UR6, 0x1, UPT ;  /* 0x000000010600788c */ /* 0x000fe4000bf05270 */
[----:B------:R-:W-:-:S04]  /*4480*/  UIADD3 UR6, UR4, 0x984, URZ ;  /* 0x0000098404067890 */ /* 0x000fc8000fffe03f */
[----:B------:R-:W-:-:S05]  /*4490*/  PLOP3.LUT P2, PT, PT, PT, UP0, 0x80, 0x0 ;  /* 0x000000000000781c */ /* 0x000fca0003f4f008 */
[----:B------:R-:W-:-:S08]  /*44a0*/  @UP0 ULDC UR5, c[0x0][0x44c] ;  /* 0x0001130000050ab9 */ /* 0x000fd00000000800 */
[----:B------:R-:W-:Y:S01]  /*44b0*/  @P2 IMAD.HI.U32 R3, R2, UR5, RZ ;  /* 0x0000000502032c27 */ /* 0x000fe2000f8e00ff */
[----:B------:R-:W-:-:S04]  /*44c0*/  @UP0 ULDC UR5, c[0x0][0x450] ;  /* 0x0001140000050ab9 */ /* 0x000fc80000000800 */
[----:B------:R-:W-:Y:S01]  /*44d0*/  @P2 SHF.R.U32.HI R2, RZ, UR5, R3 ;  /* 0x00000005ff022c19 */ /* 0x000fe20008011603 */
[----:B------:R-:W-:-:S04]  /*44e0*/  UIMAD UR5, UR61, -0x50, UR15 ;  /* 0xffffffb03d0578a4 */ /* 0x000fc8000f8e020f */
[----:B------:R-:W0:Y:S02]  /*44f0*/  SHFL.IDX PT, R5, R2, 0x1, 0x1c1f ;  /* 0x003c1f0002057f89 */ /* 0x000e2400000e0000 */
[----:B------:R-:W-:Y:S01]  /*4500*/  IMAD.U32 R14, RZ, RZ, UR5 ;  /* 0x00000005ff0e7e24 */ /* 0x000fe2000f8e00ff */
[----:B------:R-:W-:Y:S01]  /*4510*/  UMOV UR5, UR23 ;  /* 0x0000001700057c82 */ /* 0x000fe20008000000 */
[----:B------:R-:W1:Y:S01]  /*4520*/  SHFL.IDX PT, R2, R2, RZ, 0x1c1f ;  /* 0x001c1fff02027589 */ /* 0x000e6200000e0000 */
        /* <DEDUP_REMOVED lines=23> */
[----:B------:R-:W-:-:S06]  /*46a0*/  UIMAD UR6, UR61, -0x50, URZ ;  /* 0xffffffb03d0678a4 */ /* 0x000fcc000f8e023f */
[----:B------:R-:W-:Y:S01]  /*46b0*/  IMAD.U32 R4, RZ, RZ, UR6 ;  /* 0x00000006ff047e24 */ /* 0x000fe2000f8e00ff */
[----:B------:R-:W-:-:S04]  /*46c0*/  UIADD3 UR6, UR4, 0x986, URZ ;  /* 0x0000098604067890 */ /* 0x000fc8000fffe03f */
[----:B------:R-:W-:-:S04]  /*46d0*/  IADD3 R3, -R19, 0x51, R4 ;  /* 0x0000005113037810 */ /* 0x000fc80007ffe104 */
[----:B------:R-:W-:Y:S02]  /*46e0*/  IADD3 R4, -R20, UR15, R3 ;  /* 0x0000000f14047c10 */ /* 0x000fe4000fffe103 */
[----:B------:R-:W-:-:S04]  /*46f0*/  IADD3 R3, -R19, 0x50, R14 ;  /* 0x0000005013037810 */ /* 0x000fc80007ffe10e */
[-CC-:B0-----:R-:W-:Y:S02]  /*4700*/  VIADDMNMX R5, R5, R4.reuse, R3.reuse, PT ;  /* 0x0000000405057246 */ /* 0x181fe40003800103 */
[----:B-1----:R-:W-:Y:S02]  /*4710*/  VIADDMNMX R3, R2, R4, R3, PT ;  /* 0x0000000402037246 */ /* 0x002fe40003800103 */
[C---:B------:R-:W-:Y:S02]  /*4720*/  ISETP.GT.AND P3, PT, R5.reuse, RZ, PT ;  /* 0x000000ff0500720c */ /* 0x040fe40003f64270 */
[C---:B------:R-:W-:Y:S02]  /*4730*/  ISETP.GT.AND P4, PT, R5.reuse, 0x1, PT ;  /* 0x000000010500780c */ /* 0x040fe40003f84270 */
[----:B------:R-:W-:Y:S01]  /*4740*/  ISETP.GT.AND P5, PT, R5, 0x8, PT ;  /* 0x000000080500780c */ /* 0x000fe20003fa4270 */
        /* <DEDUP_REMOVED lines=14> */
[C---:B------:R-:W-:Y:S01]  /*4830*/  ISETP.GT.AND P3, PT, R5.reuse, 0x9, PT ;  /* 0x000000090500780c */ /* 0x040fe20003f64270 */
        /* <DEDUP_REMOVED lines=26> */
[----:B------:R-:W-:Y:S01]  /*49e0*/  UMOV UR4, UR22 ;  /* 0x0000001600047c82 */ /* 0x000fe20008000000 */
        /* <DEDUP_REMOVED lines=15> */
[----:B------:R-:W-:-:S02]  /*4ae0*/  FMNMX.FTZ R14, R42, R21, !PT ;  /* 0x000000152a0e7209 */ /* 0x000fc40007810000 */
[----:B------:R-:W-:Y:S02]  /*4af0*/  ISETP.GT.AND P3, PT, R5, 0x29, PT ;  /* 0x000000290500780c */ /* 0x000fe40003f64270 */
[----:B------:R-:W-:Y:S02]  /*4b00*/  FSEL R46, R46, -INF , P4 ;  /* 0xff8000002e2e7808 */ /* 0x000fe40002000000 */
[----:B------:R-:W-:Y:S02]  /*4b10*/  FMNMX.FTZ R21, R43, R14, !PT ;  /* 0x0000000e2b157209 */ /* 0x000fe40007810000 */
[----:B------:R-:W-:Y:S02]  /*4b20*/  ISETP.GT.AND P4, PT, R5, 0x30, PT ;  /* 0x000000300500780c */ /* 0x000fe40003f84270 */
[----:B------:R-:W-:Y:S02]  /*4b30*/  FSEL R47, R47, -INF , P3 ;  /* 0xff8000002f2f7808 */ /* 0x000fe40001800000 */
[----:B------:R-:W-:-:S02]  /*4b40*/  FMNMX.FTZ R14, R46, R21, !PT ;  /* 0x000000152e0e7209 */ /* 0x000fc40007810000 */
[----:B------:R-:W-:Y:S02]  /*4b50*/  ISETP.GT.AND P3, PT, R5, 0x31, PT ;  /* 0x000000310500780c */ /* 0x000fe40003f64270 */
[----:B------:R-:W-:Y:S01]  /*4b60*/  FMNMX.FTZ R21, R47, R14, !PT ;  /* 0x0000000e2f157209 */ /* 0x000fe20007810000 */
[----:B------:R-:W-:Y:S02]  /*4b70*/  WARPGROUP.DEPBAR.LE gsb0, 0x0 ;  /* 0x00008000000079c5 */ /* 0x000fe40000010000 */
[----:B------:R-:W-:Y:S01]  /*4b80*/  WARPGROUP.ARRIVE ;  /* 0x00000000000079c5 */ /* 0x000fe20000000000 */
[----:B------:R-:W-:Y:S02]  /*4b90*/  FSEL R34, R34, -INF , P4 ;  /* 0xff80000022227808 */ /* 0x000fe40002000000 */
[----:B------:R-:W-:Y:S02]  /*4ba0*/  ISETP.GT.AND P4, PT, R5, 0x38, PT ;  /* 0x000000380500780c */ /* 0x000fe40003f84270 */
[----:B------:R-:W-:Y:S01]  /*4bb0*/  FSEL R35, R35, -INF , P3 ;  /* 0xff80000023237808 */ /* 0x000fe20001800000 */
[----:B------:R-:W-:Y:S01]  /*4bc0*/  HGMMA.64x16x16.F32.BF16 R24, gdesc[UR4], R24, gsb0 ;  /* 0x00200000041879f0 */ /* 0x000fe20008001818 */
[----:B------:R-:W-:Y:S01]  /*4bd0*/  FMNMX.FTZ R14, R34, R21, !PT ;  /* 0x00000015220e7209 */ /* 0x000fe20007810000 */
[----:B------:R-:W-:Y:S01]  /*4be0*/  ULDC UR5, c[0x0][0x988] ;  /* 0x0002620000057ab9 */ /* 0x000fe20000000800 */
[----:B------:R-:W-:Y:S01]  /*4bf0*/  ISETP.GT.AND P3, PT, R5, 0x39, PT ;  /* 0x000000390500780c */ /* 0x000fe20003f64270 */
[----:B------:R-:W-:Y:S01]  /*4c00*/  @UP0 ULDC UR6, c[0x0][0x44c] ;  /* 0x0001130000060ab9 */ /* 0x000fe20000000800 */
[----:B------:R-:W-:Y:S01]  /*4c10*/  FSEL R38, R38, -INF , P4 ;  /* 0xff80000026267808 */ /* 0x000fe20002000000 */
[----:B------:R-:W-:Y:S01]  /*4c20*/  UIMAD.WIDE.U32 UR6, UR10, UR6, URZ ;  /* 0x000000060a0672a5 */ /* 0x000fe2000f8e003f */
[----:B------:R-:W-:Y:S01]  /*4c30*/  FMNMX.FTZ R21, R35, R14, !PT ;  /* 0x0000000e23157209 */ /* 0x000fe20007810000 */
[----:B------:R-:W-:Y:S01]  /*4c40*/  UMOV UR4, UR10 ;  /* 0x0000000a00047c82 */ /* 0x000fe20008000000 */
[----:B------:R-:W-:Y:S01]  /*4c50*/  ISETP.GT.AND P4, PT, R5, 0x40, PT ;  /* 0x000000400500780c */ /* 0x000fe20003f84270 */
[----:B------:R-:W-:Y:S01]  /*4c60*/  @UP0 ULDC UR10, c[0x0][0x450] ;  /* 0x00011400000a0ab9 */ /* 0x000fe20000000800 */
[----:B------:R-:W-:Y:S01]  /*4c70*/  FSEL R39, R39, -INF , P3 ;  /* 0xff80000027277808 */ /* 0x000fe20001800000 */
[----:B------:R-:W-:Y:S01]  /*4c80*/  @UP0 USHF.R.U32.HI UR4, URZ, UR10, UR7 ;  /* 0x0000000a3f040299 */ /* 0x000fe20008011607 */
[----:B------:R-:W-:-:S02]  /*4c90*/  FMNMX.FTZ R14, R38, R21, !PT ;  /* 0x00000015260e7209 */ /* 0x000fc40007810000 */
[----:B------:R-:W-:Y:S01]  /*4ca0*/  ISETP.GT.AND P3, PT, R5, 0x41, PT ;  /* 0x000000410500780c */ /* 0x000fe20003f64270 */
[----:B------:R-:W-:Y:S01]  /*4cb0*/  UIADD3 UR6, UR4, UR15, -UR19 ;  /* 0x0000000f04067290 */ /* 0x000fe2000fffe813 */
[----:B------:R-:W-:-:S03]  /*4cc0*/  FMNMX.FTZ R21, R39, R14, !PT ;  /* 0x0000000e27157209 */ /* 0x000fc60007810000 */
[----:B------:R-:W-:-:S04]  /*4cd0*/  UIMAD.WIDE UR6, UR6, 0x66666667, URZ ;  /* 0x66666667060678a5 */ /* 0x000fc8000f8e023f */
[----:B------:R-:W-:-:S04]  /*4ce0*/  USHF.R.U32.HI UR4, URZ, 0x1f, UR7 ;  /* 0x0000001f3f047899 */ /* 0x000fc80008011607 */
[----:B------:R-:W-:-:S04]  /*4cf0*/  ULEA.HI.SX32 UR4, UR7, UR4, 0x1b ;  /* 0x0000000407047291 */ /* 0x000fc8000f8fda3f */
[----:B------:R-:W-:-:S04]  /*4d00*/  UISETP.LT.AND UP1, UPT, UR14, UR4, UPT ;  /* 0x000000040e00728c */ /* 0x000fc8000bf21270 */
[----:B------:R-:W-:-:S04]  /*4d10*/  USEL UR6, UR14, UR4, !UP1 ;  /* 0x000000040e067287 */ /* 0x000fc8000c800000 */
[----:B------:R-:W-:Y:S01]  /*4d20*/  UISETP.GE.AND UP1, UPT, UR11, UR6, UPT ;  /* 0x000000060b00728c */ /* 0x000fe2000bf26270 */
[----:B------:R-:W-:Y:S02]  /*4d30*/  WARPGROUP.DEPBAR.LE gsb0, 0x0 ;  /* 0x00008000000079c5 */ /* 0x000fe40000010000 */
[----:B------:R-:W-:Y:S01]  /*4d40*/  FSEL R26, R26, -INF , P4 ;  /* 0xff8000001a1a7808 */ /* 0x000fe20002000000 */
[----:B------:R0:W-:Y:S01]  /*4d50*/  @!P1 SYNCS.ARRIVE.TRANS64.RED.A1T0 RZ, [R0+URZ], RZ ;  /* 0x000000ff00ff99a7 */ /* 0x0001e2000810043f */
        /* <DEDUP_REMOVED lines=8> */
[----:B------:R-:W-:Y:S02]  /*4de0*/  ISETP.GT.AND P3, PT, R3, RZ, PT ;  /* 0x000000ff0300720c */ /* 0x000fe40003f64270 */
[----:B------:R-:W-:-:S02]  /*4df0*/  FMNMX.FTZ R14, R31, R14, !PT ;  /* 0x0000000e1f0e7209 */ /* 0x000fc40007810000 */
[----:B------:R-:W-:Y:S02]  /*4e00*/  ISETP.GT.AND P4, PT, R3, 0x1, PT ;  /* 0x000000010300780c */ /* 0x000fe40003f84270 */
[----:B------:R-:W-:Y:S01]  /*4e10*/  FSEL R56, R56, -INF , P3 ;  /* 0xff80000038387808 */ /* 0x000fe20001800000 */
[----:B------:R-:W1:Y:S01]  /*4e20*/  SHFL.BFLY PT, R5, R14, 0x2, 0x1f ;  /* 0x0c401f000e057f89 */ /* 0x000e6200000e0000 */
[----:B------:R-:W-:Y:S02]  /*4e30*/  FSEL R57, R57, -INF , P4 ;  /* 0xff80000039397808 */ /* 0x000fe40002000000 */
[C---:B------:R-:W-:Y:S02]  /*4e40*/  ISETP.GT.AND P3, PT, R3.reuse, 0x9, PT ;  /* 0x000000090300780c */ /* 0x040fe40003f64270 */
[----:B------:R-:W-:Y:S02]  /*4e50*/  ISETP.GT.AND P4, PT, R3, 0x11, PT ;  /* 0x000000110300780c */ /* 0x000fe40003f84270 */
[----:B------:R-:W-:-:S02]  /*4e60*/  FSEL R61, R61, -INF , P3 ;  /* 0xff8000003d3d7808 */ /* 0x000fc40001800000 */
[----:B------:R-:W-:Y:S02]  /*4e70*/  ISETP.GT.AND P3, PT, R3, 0x10, PT ;  /* 0x000000100300780c */ /* 0x000fe40003f64270 */
[----:B------:R-:W-:Y:S02]  /*4e80*/  FSEL R49, R49, -INF , P4 ;  /* 0xff80000031317808 */ /* 0x000fe40002000000 */
[----:B------:R-:W-:Y:S02]  /*4e90*/  FSEL R48, R48, -INF , P3 ;  /* 0xff80000030307808 */ /* 0x000fe40001800000 */
[C---:B------:R-:W-:Y:S02]  /*4ea0*/  ISETP.GT.AND P3, PT, R3.reuse, 0x19, PT ;  /* 0x000000190300780c */ /* 0x040fe40003f64270 */
[----:B------:R-:W-:Y:S02]  /*4eb0*/  ISETP.GT.AND P4, PT, R3, 0x20, PT ;  /* 0x000000200300780c */ /* 0x000fe40003f84270 */
[----:B------:R-:W-:-:S02]  /*4ec0*/  FSEL R53, R53, -INF , P3 ;  /* 0xff80000035357808 */ /* 0x000fc40001800000 */
[C---:B------:R-:W-:Y:S02]  /*4ed0*/  ISETP.GT.AND P3, PT, R3.reuse, 0x21, PT ;  /* 0x000000210300780c */ /* 0x040fe40003f64270 */
[----:B------:R-:W-:Y:S02]  /*4ee0*/  FSEL R40, R40, -INF , P4 ;  /* 0xff80000028287808 */ /* 0x000fe40002000000 */
[----:B-1----:R-:W-:Y:S02]  /*4ef0*/  FMNMX.FTZ R20, R14, R5, !PT ;  /* 0x000000050e147209 */ /* 0x002fe40007810000 */
[----:B------:R-:W-:Y:S02]  /*4f00*/  FMNMX.FTZ R5, R56, R57, !PT ;  /* 0x0000003938057209 */ /* 0x000fe40007810000 */
[----:B------:R-:W-:Y:S01]  /*4f10*/  ISETP.GT.AND P4, PT, R3, 0x28, PT ;  /* 0x000000280300780c */ /* 0x000fe20003f84270 */
[----:B------:R-:W1:Y:S01]  /*4f20*/  SHFL.BFLY PT, R21, R20, 0x1, 0x1f ;  /* 0x0c201f0014157f89 */ /* 0x000e6200000e0000 */
[----:B------:R-:W-:-:S02]  /*4f30*/  FMNMX.FTZ R2, R60, R5, !PT ;  /* 0x000000053c027209 */ /* 0x000fc40007810000 */
[----:B------:R-:W-:Y:S02]  /*4f40*/  FSEL R41, R41, -INF , P3 ;  /* 0xff80000029297808 */ /* 0x000fe40001800000 */
[----:B------:R-:W-:Y:S02]  /*4f50*/  FMNMX.FTZ R5, R61, R2, !PT ;  /* 0x000000023d057209 */ /* 0x000fe40007810000 */
[----:B------:R-:W-:Y:S02]  /*4f60*/  ISETP.GT.AND P3, PT, R3, 0x29, PT ;  /* 0x000000290300780c */ /* 0x000fe40003f64270 */
[----:B------:R-:W-:Y:S02]  /*4f70*/  FMNMX.FTZ R2, R48, R5, !PT ;  /* 0x0000000530027209 */ /* 0x000fe40007810000 */
[----:B------:R-:W-:Y:S02]  /*4f80*/  FSEL R44, R44, -INF , P4 ;  /* 0xff8000002c2c7808 */ /* 0x000fe40002000000 */
[----:B------:R-:W-:-:S02]  /*4f90*/  FMNMX.FTZ R5, R49, R2, !PT ;  /* 0x0000000231057209 */ /* 0x000fc40007810000 */
[----:B------:R-:W-:Y:S02]  /*4fa0*/  FSEL R45, R45, -INF , P3 ;  /* 0xff8000002d2d7808 */ /* 0x000fe40001800000 */
[----:B------:R-:W-:Y:S02]  /*4fb0*/  FMNMX.FTZ R2, R52, R5, !PT ;  /* 0x0000000534027209 */ /* 0x000fe40007810000 */
[----:B------:R-:W-:Y:S02]  /*4fc0*/  ISETP.GT.AND P3, PT, R3, 0x30, PT ;  /* 0x000000300300780c */ /* 0x000fe40003f64270 */
[----:B------:R-:W-:Y:S02]  /*4fd0*/  FMNMX.FTZ R5, R53, R2, !PT ;  /* 0x0000000235057209 */ /* 0x000fe40007810000 */
[----:B------:R-:W-:Y:S02]  /*4fe0*/  ISETP.GT.AND P4, PT, R3, 0x31, PT ;  /* 0x000000310300780c */ /* 0x000fe40003f84270 */
[----:B-1----:R-:W-:-:S02]  /*4ff0*/  FMNMX.FTZ R4, R20, R21, !PT ;  /* 0x0000001514047209 */ /* 0x002fc40007810000 */
[----:B------:R-:W-:Y:S02]  /*5000*/  FMNMX.FTZ R2, R40, R5, !PT ;  /* 0x0000000528027209 */ /* 0x000fe40007810000 */
[C---:B------:R-:W-:Y:S01]  /*5010*/  FSETP.NEU.FTZ.AND P6, PT, R4.reuse, -INF , PT ;  /* 0xff8000000400780b */ /* 0x040fe20003fdd000 */
[----:B------:R-:W-:Y:S01]  /*5020*/  FMUL.FTZ R14, R4, UR5 ;  /* 0x00000005040e7c20 */ /* 0x000fe20008410000 */
[----:B------:R-:W-:Y:S02]  /*5030*/  FMNMX.FTZ R5, R41, R2, !PT ;  /* 0x0000000229057209 */ /* 0x000fe40007810000 */
[----:B------:R-:W-:Y:S02]  /*5040*/  FSEL R32, R32, -INF , P3 ;  /* 0xff80000020207808 */ /* 0x000fe40001800000 */
[----:B------:R-:W-:Y:S02]  /*5050*/  FSEL R21, R14, RZ, P6 ;  /* 0x000000ff0e157208 */ /* 0x000fe40003000000 */
[----:B------:R-:W-:-:S02]  /*5060*/  FMNMX.FTZ R14, R44, R5, !PT ;  /* 0x000000052c0e7209 */ /* 0x000fc40007810000 */
[----:B------:R-:W-:Y:S01]  /*5070*/  ISETP.GT.AND P3, PT, R3, 0x38, PT ;  /* 0x000000380300780c */ /* 0x000fe20003f64270 */
[--C-:B------:R-:W-:Y:S01]  /*5080*/  FFMA.FTZ R209, R58, UR5, -R21.reuse ;  /* 0x000000053ad17c23 */ /* 0x100fe20008010815 */
[----:B------:R-:W-:Y:S01]  /*5090*/  FMNMX.FTZ R5, R45, R14, !PT ;  /* 0x0000000e2d057209 */ /* 0x000fe20007810000 */
[--C-:B------:R-:W-:Y:S01]  /*50a0*/  FFMA.FTZ R59, R59, UR5, -R21.reuse ;  /* 0x000000053b3b7c23 */ /* 0x100fe20008010815 */
[----:B------:R-:W-:Y:S01]  /*50b0*/  FSEL R33, R33, -INF , P4 ;  /* 0xff80000021217808 */ /* 0x000fe20002000000 */
[--C-:B------:R-:W-:Y:S01]  /*50c0*/  FFMA.FTZ R211, R62, UR5, -R21.reuse ;  /* 0x000000053ed37c23 */ /* 0x100fe20008010815 */
[----:B------:R-:W-:Y:S01]  /*50d0*/  FMNMX.FTZ R14, R32, R5, !PT ;  /* 0x00000005200e7209 */ /* 0x000fe20007810000 */
[----:B------:R-:W-:Y:S01]  /*50e0*/  MUFU.EX2 R209, R209 ;  /* 0x000000d100d17308 */ /* 0x000fe20000000800 */
[----:B------:R-:W-:Y:S01]  /*50f0*/  ISETP.GT.AND P4, PT, R3, 0x39, PT ;  /* 0x000000390300780c */ /* 0x000fe20003f84270 */
[--C-:B------:R-:W-:Y:S01]  /*5100*/  FFMA.FTZ R63, R63, UR5, -R21.reuse ;  /* 0x000000053f3f7c23 */ /* 0x100fe20008010815 */
[----:B------:R-:W-:Y:S01]  /*5110*/  FSEL R36, R36, -INF , P3 ;  /* 0xff80000024247808 */ /* 0x000fe20001800000 */
[--C-:B------:R-:W-:Y:S01]  /*5120*/  FFMA.FTZ R205, R50, UR5, -R21.reuse ;  /* 0x0000000532cd7c23 */ /* 0x100fe20008010815 */
[----:B------:R-:W-:Y:S01]  /*5130*/  FMNMX.FTZ R5, R33, R14, !PT ;  /* 0x0000000e21057209 */ /* 0x000fe20007810000 */
[--C-:B------:R-:W-:Y:S01]  /*5140*/  FFMA.FTZ R51, R51, UR5, -R21.reuse ;  /* 0x0000000533337c23 */ /* 0x100fe20008010815 */
[----:B------:R-:W-:Y:S01]  /*5150*/  FSEL R37, R37, -INF , P4 ;  /* 0xff80000025257808 */ /* 0x000fe20002000000 */
[----:B------:R-:W-:Y:S01]  /*5160*/  MUFU.EX2 R2, R59 ;  /* 0x0000003b00027308 */ /* 0x000fe20000000800 */
[----:B------:R-:W-:Y:S01]  /*5170*/  ISETP.GT.AND P3, PT, R3, 0x40, PT ;  /* 0x000000400300780c */ /* 0x000fe20003f64270 */
[--C-:B------:R-:W-:Y:S01]  /*5180*/  FFMA.FTZ R54, R54, UR5, -R21.reuse ;  /* 0x0000000536367c23 */ /* 0x100fe20008010815 */
[----:B------:R-:W-:Y:S01]  /*5190*/  FMNMX.FTZ R20, R36, R5, !PT ;  /* 0x0000000524147209 */ /* 0x000fe20007810000 */
[--C-:B------:R-:W-:Y:S01]  /*51a0*/  FFMA.FTZ R55, R55, UR5, -R21.reuse ;  /* 0x0000000537377c23 */ /* 0x100fe20008010815 */
[----:B------:R-:W-:Y:S01]  /*51b0*/  ISETP.GT.AND P4, PT, R3, 0x41, PT ;  /* 0x000000410300780c */ /* 0x000fe20003f84270 */
[--C-:B------:R-:W-:Y:S01]  /*51c0*/  FFMA.FTZ R42, R42, UR5, -R21.reuse ;  /* 0x000000052a2a7c23 */ /* 0x100fe20008010815 */
[----:B------:R-:W-:Y:S01]  /*51d0*/  FSEL R24, R24, -INF , P3 ;  /* 0xff80000018187808 */ /* 0x000fe20001800000 */
[----:B------:R-:W-:Y:S01]  /*51e0*/  MUFU.EX2 R211, R211 ;  /* 0x000000d300d37308 */ /* 0x000fe20000000800 */
[----:B------:R-:W-:Y:S01]  /*51f0*/  FMNMX.FTZ R5, R37, R20, !PT ;  /* 0x0000001425057209 */ /* 0x000fe20007810000 */
[--C-:B------:R-:W-:Y:S01]  /*5200*/  FFMA.FTZ R43, R43, UR5, -R21.reuse ;  /* 0x000000052b2b7c23 */ /* 0x100fe20008010815 */
[----:B------:R-:W-:Y:S01]  /*5210*/  ISETP.GT.AND P3, PT, R3, 0x48, PT ;  /* 0x000000480300780c */ /* 0x000fe20003f64270 */
[--C-:B------:R-:W-:Y:S01]  /*5220*/  FFMA.FTZ R46, R46, UR5, -R21.reuse ;  /* 0x000000052e2e7c23 */ /* 0x100fe20008010815 */
[----:B------:R-:W-:Y:S01]  /*5230*/  FSEL R25, R25, -INF , P4 ;  /* 0xff80000019197808 */ /* 0x000fe20002000000 */
[--C-:B------:R-:W-:Y:S01]  /*5240*/  FFMA.FTZ R47, R47, UR5, -R21.reuse ;  /* 0x000000052f2f7c23 */ /* 0x100fe20008010815 */
[----:B------:R-:W-:Y:S01]  /*5250*/  FMNMX.FTZ R20, R24, R5, !PT ;  /* 0x0000000518147209 */ /* 0x000fe20007810000 */
[----:B------:R1:W-:Y:S01]  /*5260*/  MUFU.EX2 R14, R63 ;  /* 0x0000003f000e7308 */ /* 0x0003e20000000800 */
        /* <DEDUP_REMOVED lines=8> */
[----:B------:R-:W-:Y:S01]  /*52f0*/  FMNMX.FTZ R20, R28, R3, !PT ;  /* 0x000000031c147209 */ /* 0x000fe20007810000 */
[--C-:B------:R-:W-:Y:S01]  /*5300*/  FFMA.FTZ R39, R39, UR5, -R21.reuse ;  /* 0x0000000527277c23 */ /* 0x100fe20008010815 */
[--C-:B------:R-:W-:Y:S01]  /*5310*/  FFMA.FTZ R26, R26, UR5, -R21.reuse ;  /* 0x000000051a1a7c23 */ /* 0x100fe20008010815 */
[--C-:B------:R-:W-:Y:S01]  /*5320*/  FFMA.FTZ R27, R27, UR5, -R21.reuse ;  /* 0x000000051b1b7c23 */ /* 0x100fe20008010815 */
[----:B------:R-:W-:Y:S01]  /*5330*/  FMNMX.FTZ R20, R29, R20, !PT ;  /* 0x000000141d147209 */ /* 0x000fe20007810000 */
[--C-:B------:R-:W-:Y:S01]  /*5340*/  FFMA.FTZ R30, R30, UR5, -R21.reuse ;  /* 0x000000051e1e7c23 */ /* 0x100fe20008010815 */
[----:B------:R-:W-:Y:S01]  /*5350*/  FFMA.FTZ R21, R31, UR5, -R21 ;  /* 0x000000051f157c23 */ /* 0x000fe20008010815 */
[----:B------:R-:W-:Y:S01]  /*5360*/  MUFU.EX2 R50, R51 ;  /* 0x0000003300327308 */ /* 0x000fe20000000800 */
[----:B-1----:R-:W-:Y:S01]  /*5370*/  CS2R R62, SRZ ;  /* 0x00000000003e7805 */ /* 0x002fe2000001ff00 */
[----:B------:R-:W1:Y:S06]  /*5380*/  SHFL.BFLY PT, R3, R20, 0x2, 0x1f ;  /* 0x0c401f0014037f89 */ /* 0x000e6c00000e0000 */
[----:B------:R-:W-:Y:S08]  /*5390*/  MUFU.EX2 R54, R54 ;  /* 0x0000003600367308 */ /* 0x000ff00000000800 */
[----:B------:R-:W2:Y:S08]  /*53a0*/  MUFU.EX2 R55, R55 ;  /* 0x0000003700377308 */ /* 0x000eb00000000800 */
[----:B------:R-:W-:Y:S01]  /*53b0*/  MUFU.EX2 R42, R42 ;  /* 0x0000002a002a7308 */ /* 0x000fe20000000800 */
[----:B-1----:R-:W-:-:S05]  /*53c0*/  FMNMX.FTZ R5, R20, R3, !PT ;  /* 0x0000000314057209 */ /* 0x002fca0007810000 */
[----:B------:R-:W1:Y:S02]  /*53d0*/  SHFL.BFLY PT, R20, R5, 0x1, 0x1f ;  /* 0x0c201f0005147f89 */ /* 0x000e6400000e0000 */
[----:B------:R-:W3:Y:S01]  /*53e0*/  MUFU.EX2 R43, R43 ;  /* 0x0000002b002b7308 */ /* 0x000ee20000000800 */
[----:B--2---:R-:W-:-:S07]  /*53f0*/  F2FP.BF16.F32.PACK_AB R207, R55, R54 ;  /* 0x0000003637cf723e */ /* 0x004fce00000010ff */
[----:B------:R-:W-:Y:S08]  /*5400*/  MUFU.EX2 R46, R46 ;  /* 0x0000002e002e7308 */ /* 0x000ff00000000800 */
[----:B------:R-:W-:Y:S01]  /*5410*/  MUFU.EX2 R47, R47 ;  /* 0x0000002f002f7308 */ /* 0x000fe20000000800 */
[----:B---3--:R-:W-:Y:S02]  /*5420*/  F2FP.BF16.F32.PACK_AB R201, R43, R42 ;  /* 0x0000002a2bc9723e */ /* 0x008fe400000010ff */
[----:B-1----:R-:W-:Y:S01]  /*5430*/  FMNMX.FTZ R3, R5, R20, !PT ;  /* 0x0000001405037209 */ /* 0x002fe20007810000 */
[----:B------:R-:W-:-:S04]  /*5440*/  FADD.FTZ R20, R209, R2 ;  /* 0x00000002d1147221 */ /* 0x000fc80000010000 */
[----:B------:R-:W-:Y:S01]  /*5450*/  MUFU.EX2 R34, R34 ;  /* 0x0000002200227308 */ /* 0x000fe20000000800 */
[----:B------:R-:W-:Y:S01]  /*5460*/  F2FP.BF16.F32.PACK_AB R209, R2, R209 ;  /* 0x000000d102d1723e */ /* 0x000fe200000010ff */
[C---:B------:R-:W-:Y:S01]  /*5470*/  FMUL.FTZ R5, R3.reuse, UR5 ;  /* 0x0000000503057c20 */ /* 0x040fe20008410000 */
[----:B------:R-:W-:Y:S01]  /*5480*/  FSETP.NEU.FTZ.AND P3, PT, R3, -INF , PT ;  /* 0xff8000000300780b */ /* 0x000fe20003f7d000 */
[----:B------:R-:W-:Y:S01]  /*5490*/  FADD.FTZ R31, R211, R20 ;  /* 0x00000014d31f7221 */ /* 0x000fe20000010000 */
[C---:B------:R-:W-:Y:S02]  /*54a0*/  F2FP.BF16.F32.PACK_AB R211, R14.reuse, R211 ;  /* 0x000000d30ed3723e */ /* 0x040fe400000010ff */
[----:B------:R-:W-:Y:S01]  /*54b0*/  FSEL R5, R5, RZ, P3 ;  /* 0x000000ff05057208 */ /* 0x000fe20001800000 */
[----:B------:R-:W-:Y:S01]  /*54c0*/  FADD.FTZ R20, R14, R31 ;  /* 0x0000001f0e147221 */ /* 0x000fe20000010000 */
[----:B------:R-:W-:Y:S01]  /*54d0*/  MUFU.EX2 R35, R35 ;  /* 0x0000002300237308 */ /* 0x000fe20000000800 */
[----:B------:R-:W-:-:S02]  /*54e0*/  PLOP3.LUT P3, PT, PT, PT, UP1, 0x80, 0x0 ;  /* 0x000000000000781c */ /* 0x000fc40003f6f018 */
        /* <DEDUP_REMOVED lines=17> */
[--C-:B------:R-:W-:Y:S01]  /*5600*/  FFMA.FTZ R32, R32, UR5, -R5.reuse ;  /* 0x0000000520207c23 */ /* 0x100fe20008010805 */
[--C-:B------:R-:W-:Y:S01]  /*5610*/  FFMA.FTZ R33, R33, UR5, -R5.reuse ;  /* 0x0000000521217c23 */ /* 0x100fe20008010805 */
[--C-:B------:R-:W-:Y:S01]  /*5620*/  FFMA.FTZ R36, R36, UR5, -R5.reuse ;  /* 0x0000000524247c23 */ /* 0x100fe20008010805 */
[----:B------:R-:W-:Y:S01]  /*5630*/  FADD.FTZ R51, R55, R58 ;  /* 0x0000003a37337221 */ /* 0x000fe20000010000 */
[--C-:B------:R-:W-:Y:S01]  /*5640*/  FFMA.FTZ R37, R37, UR5, -R5.reuse ;  /* 0x0000000525257c23 */ /* 0x100fe20008010805 */
[----:B------:R-:W2:Y:S01]  /*5650*/  MUFU.EX2 R60, R60 ;  /* 0x0000003c003c7308 */ /* 0x000ea20000000800 */
[----:B------:R-:W-:Y:S01]  /*5660*/  FFMA.FTZ R24, R24, UR5, -R5 ;  /* 0x0000000518187c23 */ /* 0x000fe20008010805 */
[----:B------:R-:W-:Y:S01]  /*5670*/  FADD.FTZ R58, R42, R51 ;  /* 0x000000332a3a7221 */ /* 0x000fe20000010000 */
[--C-:B------:R-:W-:Y:S01]  /*5680*/  FFMA.FTZ R25, R25, UR5, -R5.reuse ;  /* 0x0000000519197c23 */ /* 0x100fe20008010805 */
[--C-:B------:R-:W-:Y:S01]  /*5690*/  FFMA.FTZ R28, R28, UR5, -R5.reuse ;  /* 0x000000051c1c7c23 */ /* 0x100fe20008010805 */
[----:B------:R-:W-:Y:S01]  /*56a0*/  FFMA.FTZ R29, R29, UR5, -R5 ;  /* 0x000000051d1d7c23 */ /* 0x000fe20008010805 */
[----:B------:R-:W-:Y:S01]  /*56b0*/  FADD.FTZ R51, R43, R58 ;  /* 0x0000003a2b337221 */ /* 0x000fe20000010000 */
[----:B------:R-:W-:Y:S01]  /*56c0*/  F2FP.BF16.F32.PACK_AB R205, R50, R205 ;  /* 0x000000cd32cd723e */ /* 0x000fe200000010ff */
[----:B------:R-:W3:Y:S01]  /*56d0*/  MUFU.EX2 R61, R61 ;  /* 0x0000003d003d7308 */ /* 0x000ee20000000800 */
[----:B-1----:R-:W-:Y:S01]  /*56e0*/  FADD.FTZ R31, R56, R57 ;  /* 0x00000039381f7221 */ /* 0x002fe20000010000 */
[----:B0-----:R-:W-:Y:S01]  /*56f0*/  FADD.FTZ R0, R46, R51 ;  /* 0x000000332e007221 */ /* 0x001fe20000010000 */
[----:B------:R-:W-:-:S02]  /*5700*/  F2FP.BF16.F32.PACK_AB R203, R47, R46 ;  /* 0x0000002e2fcb723e */ /* 0x000fc400000010ff */
[----:B------:R-:W-:Y:S02]  /*5710*/  CS2R R58, SRZ ;  /* 0x00000000003a7805 */ /* 0x000fe4000001ff00 */
[----:B------:R-:W-:Y:S01]  /*5720*/  F2FP.BF16.F32.PACK_AB R197, R35, R34 ;  /* 0x0000002223c5723e */ /* 0x000fe200000010ff */
[----:B------:R-:W-:Y:S01]  /*5730*/  FADD.FTZ R51, R47, R0 ;  /* 0x000000002f337221 */ /* 0x000fe20000010000 */
[----:B------:R-:W-:Y:S01]  /*5740*/  F2FP.BF16.F32.PACK_AB R208, R57, R56 ;  /* 0x0000003839d0723e */ /* 0x000fe200000010ff */
[----:B------:R-:W0:Y:S01]  /*5750*/  MUFU.EX2 R48, R48 ;  /* 0x0000003000307308 */ /* 0x000e220000000800 */
[----:B--2---:R-:W-:Y:S01]  /*5760*/  FADD.FTZ R20, R60, R31 ;  /* 0x0000001f3c147221 */ /* 0x004fe20000010000 */
[----:B------:R-:W-:Y:S02]  /*5770*/  CS2R R56, SRZ ;  /* 0x0000000000387805 */ /* 0x000fe4000001ff00 */
[----:B------:R-:W-:Y:S02]  /*5780*/  CS2R R54, SRZ ;  /* 0x0000000000367805 */ /* 0x000fe4000001ff00 */
[----:B------:R-:W-:-:S02]  /*5790*/  CS2R R46, SRZ ;  /* 0x00000000002e7805 */ /* 0x000fc4000001ff00 */
[----:B------:R-:W-:Y:S01]  /*57a0*/  CS2R R42, SRZ ;  /* 0x00000000002a7805 */ /* 0x000fe2000001ff00 */
[----:B------:R-:W1:Y:S01]  /*57b0*/  MUFU.EX2 R49, R49 ;  /* 0x0000003100317308 */ /* 0x000e620000000800 */
[C---:B---3--:R-:W-:Y:S01]  /*57c0*/  FADD.FTZ R31, R61.reuse, R20 ;  /* 0x000000143d1f7221 */ /* 0x048fe20000010000 */
[----:B------:R-:W-:Y:S02]  /*57d0*/  F2FP.BF16.F32.PACK_AB R210, R61, R60 ;  /* 0x0000003c3dd2723e */ /* 0x000fe400000010ff */
[----:B------:R-:W-:-:S04]  /*57e0*/  CS2R R60, SRZ ;  /* 0x00000000003c7805 */ /* 0x000fc8000001ff00 */
[----:B------:R-:W2:Y:S01]  /*57f0*/  MUFU.EX2 R52, R52 ;  /* 0x0000003400347308 */ /* 0x000ea20000000800 */
[----:B0-----:R-:W-:-:S07]  /*5800*/  FADD.FTZ R20, R48, R31 ;  /* 0x0000001f30147221 */ /* 0x001fce0000010000 */
[----:B------:R-:W0:Y:S01]  /*5810*/  MUFU.EX2 R53, R53 ;  /* 0x0000003500357308 */ /* 0x000e220000000800 */
[C---:B-1----:R-:W-:Y:S01]  /*5820*/  FADD.FTZ R31, R49.reuse, R20 ;  /* 0x00000014311f7221 */ /* 0x042fe20000010000 */
[----:B------:R-:W-:Y:S02]  /*5830*/  F2FP.BF16.F32.PACK_AB R204, R49, R48 ;  /* 0x0000003031cc723e */ /* 0x000fe400000010ff */
[----:B------:R-:W-:-:S04]  /*5840*/  CS2R R48, SRZ ;  /* 0x0000000000307805 */ /* 0x000fc8000001ff00 */
[----:B------:R-:W1:Y:S01]  /*5850*/  MUFU.EX2 R40, R40 ;  /* 0x0000002800287308 */ /* 0x000e620000000800 */
[----:B--2---:R-:W-:-:S07]  /*5860*/  FADD.FTZ R20, R52, R31 ;  /* 0x0000001f34147221 */ /* 0x004fce0000010000 */
[----:B------:R-:W2:Y:S01]  /*5870*/  MUFU.EX2 R41, R41 ;  /* 0x0000002900297308 */ /* 0x000ea20000000800 */
[C---:B0-----:R-:W-:Y:S01]  /*5880*/  FADD.FTZ R31, R53.reuse, R20 ;  /* 0x00000014351f7221 */ /* 0x041fe20000010000 */
[----:B------:R-:W-:Y:S01]  /*5890*/  FADD.FTZ R20, R34, R51 ;  /* 0x0000003322147221 */ /* 0x000fe20000010000 */
[----:B------:R-:W-:Y:S02]  /*58a0*/  F2FP.BF16.F32.PACK_AB R206, R53, R52 ;  /* 0x0000003435ce723e */ /* 0x000fe400000010ff */
[----:B------:R-:W-:Y:S02]  /*58b0*/  CS2R R52, SRZ ;  /* 0x0000000000347805 */ /* 0x000fe4000001ff00 */
[----:B------:R-:W-:Y:S01]  /*58c0*/  CS2R R50, SRZ ;  /* 0x0000000000327805 */ /* 0x000fe2000001ff00 */
[----:B------:R-:W-:Y:S01]  /*58d0*/  FADD.FTZ R5, R35, R20 ;  /* 0x0000001423057221 */ /* 0x000fe20000010000 */
[----:B------:R-:W-:Y:S01]  /*58e0*/  IMAD.U32 R20, RZ, RZ, UR6 ;  /* 0x00000006ff147e24 */ /* 0x000fe2000f8e00ff */
[----:B------:R-:W0:Y:S01]  /*58f0*/  MUFU.EX2 R44, R44 ;  /* 0x0000002c002c7308 */ /* 0x000e220000000800 */
[----:B-1----:R-:W-:Y:S01]  /*5900*/  FADD.FTZ R0, R40, R31 ;  /* 0x0000001f28007221 */ /* 0x002fe20000010000 */
[----:B------:R-:W-:-:S06]  /*5910*/  CS2R R34, SRZ ;  /* 0x0000000000227805 */ /* 0x000fcc000001ff00 */
[----:B------:R-:W1:Y:S01]  /*5920*/  MUFU.EX2 R38, R38 ;  /* 0x0000002600267308 */ /* 0x000e620000000800 */
[C---:B--2---:R-:W-:Y:S01]  /*5930*/  FADD.FTZ R31, R41.reuse, R0 ;  /* 0x00000000291f7221 */ /* 0x044fe20000010000 */
[----:B------:R-:W-:Y:S02]  /*5940*/  F2FP.BF16.F32.PACK_AB R200, R41, R40 ;  /* 0x0000002829c8723e */ /* 0x000fe400000010ff */
        /* <DEDUP_REMOVED lines=10> */
[C---:B0-----:R-:W-:Y:S01]  /*59f0*/  FADD.FTZ R31, R39.reuse, R2 ;  /* 0x00000002271f7221 */ /* 0x041fe20000010000 */
[----:B------:R-:W-:Y:S02]  /*5a00*/  F2FP.BF16.F32.PACK_AB R199, R39, R38 ;  /* 0x0000002627c7723e */ /* 0x000fe400000010ff */
[----:B------:R-:W-:-:S04]  /*5a10*/  CS2R R38, SRZ ;  /* 0x0000000000267805 */ /* 0x000fc8000001ff00 */
[----:B------:R-:W0:Y:S01]  /*5a20*/  MUFU.EX2 R33, R33 ;  /* 0x0000002100217308 */ /* 0x000e220000000800 */
[----:B-1----:R-:W-:-:S07]  /*5a30*/  FADD.FTZ R0, R32, R5 ;  /* 0x0000000520007221 */ /* 0x002fce0000010000 */
[----:B------:R-:W1:Y:S01]  /*5a40*/  MUFU.EX2 R27, R27 ;  /* 0x0000001b001b7308 */ /* 0x000e620000000800 */
[----:B--2---:R-:W-:-:S07]  /*5a50*/  FADD.FTZ R2, R26, R31 ;  /* 0x0000001f1a027221 */ /* 0x004fce0000010000 */
[----:B------:R-:W2:Y:S01]  /*5a60*/  MUFU.EX2 R36, R36 ;  /* 0x0000002400247308 */ /* 0x000ea20000000800 */
[C---:B0-----:R-:W-:Y:S01]  /*5a70*/  FADD.FTZ R5, R33.reuse, R0 ;  /* 0x0000000021057221 */ /* 0x041fe20000010000 */
[----:B------:R-:W-:Y:S02]  /*5a80*/  F2FP.BF16.F32.PACK_AB R196, R33, R32 ;  /* 0x0000002021c4723e */ /* 0x000fe400000010ff */
[----:B------:R-:W-:-:S04]  /*5a90*/  CS2R R32, SRZ ;  /* 0x0000000000207805 */ /* 0x000fc8000001ff00 */
[----:B------:R-:W0:Y:S01]  /*5aa0*/  MUFU.EX2 R30, R30 ;  /* 0x0000001e001e7308 */ /* 0x000e220000000800 */
[C---:B-1----:R-:W-:Y:S01]  /*5ab0*/  FADD.FTZ R31, R27.reuse, R2 ;  /* 0x000000021b1f7221 */ /* 0x042fe20000010000 */
[----:B------:R-:W-:Y:S02]  /*5ac0*/  F2FP.BF16.F32.PACK_AB R193, R27, R26 ;  /* 0x0000001a1bc1723e */ /* 0x000fe400000010ff */
[----:B------:R-:W-:-:S04]  /*5ad0*/  CS2R R26, SRZ ;  /* 0x00000000001a7805 */ /* 0x000fc8000001ff00 */
[----:B------:R-:W1:Y:S01]  /*5ae0*/  MUFU.EX2 R37, R37 ;  /* 0x0000002500257308 */ /* 0x000e620000000800 */
[----:B--2---:R-:W-:-:S07]  /*5af0*/  FADD.FTZ R0, R36, R5 ;  /* 0x0000000524007221 */ /* 0x004fce0000010000 */
        /* <DEDUP_REMOVED lines=10> */
[----:B------:R-:W-:Y:S01]  /*5ba0*/  F2FP.BF16.F32.PACK_AB R195, R21, R30 ;  /* 0x0000001e15c3723e */ /* 0x000fe200000010ff */
[----:B------:R-:W-:Y:S01]  /*5bb0*/  IMAD.MOV.U32 R2, RZ, RZ, 0x3f800000 ;  /* 0x3f800000ff027424 */ /* 0x000fe200078e00ff */
[----:B------:R-:W-:-:S04]  /*5bc0*/  CS2R R30, SRZ ;  /* 0x00000000001e7805 */ /* 0x000fc8000001ff00 */
[----:B------:R-:W0:Y:S01]  /*5bd0*/  MUFU.EX2 R29, R29 ;  /* 0x0000001d001d7308 */ /* 0x000e220000000800 */
[C---:B-1----:R-:W-:Y:S01]  /*5be0*/  FADD.FTZ R21, R25.reuse, R0 ;  /* 0x0000000019157221 */ /* 0x042fe20000010000 */
[----:B------:R-:W-:Y:S01]  /*5bf0*/  F2FP.BF16.F32.PACK_AB R192, R25, R24 ;  /* 0x0000001819c0723e */ /* 0x000fe200000010ff */
[----:B------:R-:W-:Y:S01]  /*5c00*/  IMAD.MOV.U32 R0, RZ, RZ, 0x3f800000 ;  /* 0x3f800000ff007424 */ /* 0x000fe200078e00ff */
[----:B------:R-:W-:Y:S01]  /*5c10*/  CS2R R24, SRZ ;  /* 0x0000000000187805 */ /* 0x000fe2000001ff00 */
[----:B--2---:R-:W-:-:S04]  /*5c20*/  FADD.FTZ R14, R28, R21 ;  /* 0x000000151c0e7221 */ /* 0x004fc80000010000 */
[C---:B0-----:R-:W-:Y:S01]  /*5c30*/  FADD.FTZ R14, R29.reuse, R14 ;  /* 0x0000000e1d0e7221 */ /* 0x041fe20000010000 */
[----:B------:R-:W-:Y:S02]  /*5c40*/  F2FP.BF16.F32.PACK_AB R194, R29, R28 ;  /* 0x0000001c1dc2723e */ /* 0x000fe400000010ff */
[----:B------:R-:W-:Y:S01]  /*5c50*/  CS2R R28, SRZ ;  /* 0x00000000001c7805 */ /* 0x000fe2000001ff00 */
[----:B------:R-:W-:Y:S06]  /*5c60*/  @!P3 BRA `(.L_x_2366) ;  /* 0x0000003c0048b947 */ /* 0x000fec0003800000 */
[----:B------:R-:W-:Y:S01]  /*5c70*/  R2UR UR4, R236 ;  /* 0x00000000ec0472ca */ /* 0x000fe200000e0000 */
[----:B------:R-:W-:Y:S01]  /*5c80*/  IMAD.MOV.U32 R21, RZ, RZ, R4 ;  /* 0x000000ffff157224 */ /* 0x000fe200078e0004 */
[----:B------:R-:W-:Y:S01]  /*5c90*/  UMOV UR61, UR60 ;  /* 0x0000003c003d7c82 */ /* 0x000fe20008000000 */
[----:B------:R-:W-:Y:S02]  /*5ca0*/  IMAD.MOV.U32 R235, RZ, RZ, R3 ;  /* 0x000000ffffeb7224 */ /* 0x000fe400078e0003 */
[----:B------:R-:W-:Y:S02]  /*5cb0*/  IMAD.MOV.U32 R2, RZ, RZ, 0x3f800000 ;  /* 0x3f800000ff027424 */ /* 0x000fe400078e00ff */
[----:B------:R-:W-:-:S06]  /*5cc0*/  IMAD.MOV.U32 R151, RZ, RZ, RZ ;  /* 0x000000ffff977224 */ /* 0x000fcc00078e00ff */
[----:B------:R-:W-:Y:S01]  /*5cd0*/  IMAD.U32 R236, RZ, RZ, UR4 ;  /* 0x00000004ffec7e24 */ /* 0x000fe2000f8e00ff */
[----:B------:R-:W-:-:S13]  /*5ce0*/  R2UR UR4, R16 ;  /* 0x00000000100472ca */ /* 0x000fda00000e0000 */
[----:B------:R-:W-:-:S07]  /*5cf0*/  IMAD.U32 R237, RZ, RZ, UR4 ;  /* 0x00000004ffed7e24 */ /* 0x000fce000f8e00ff */
.L_x_2375:
[----:B------:R-:W-:Y:S01]  /*5d00*/  R2UR UR6, R237 ;  /* 0x00000000ed0672ca */ /* 0x000fe200000e0000 */
[----:B------:R-:W-:-:S04]  /*5d10*/  UIADD3 UR4, UR61, 0x1, URZ ;  /* 0x000000013d047890 */ /* 0x000fc8000fffe03f */
[----:B------:R-:W-:-:S04]  /*5d20*/  UISETP.NE.AND UP1, UPT, UR4, 0x2, UPT ;  /* 0x000000020400788c */ /* 0x000fc8000bf25270 */
[----:B------:R-:W-:Y:S02]  /*5d30*/  USEL UR5, URZ, 0x1, UP1 ;  /* 0x000000013f057887 */ /* 0x000fe40008800000 */
[----:B------:R-:W-:Y:S02]  /*5d40*/  USEL UR60, UR4, URZ, UP1 ;  /* 0x0000003f043c7287 */ /* 0x000fe40008800000 */
[----:B------:R-:W-:-:S06]  /*5d50*/  ULOP3.LUT UR4, UR6, UR5, URZ, 0x3c, !UPT ;  /* 0x0000000506047292 */ /* 0x000fcc000f8e3c3f */
[----:B------:R-:W-:Y:S01]  /*5d60*/  IMAD.U32 R16, RZ, RZ, UR4 ;  /* 0x00000004ff107e24 */ /* 0x000fe2000f8e00ff */
[----:B------:R-:W-:Y:S06]  /*5d70*/  @!P0 BRA `(.L_x_2367) ;  /* 0x0000000000048947 */ /* 0x000fec0003800000 */
[----:B------:R-:W-:Y:S01]  /*5d80*/  BPT.TRAP 0x1 ;  /* 0x000000040000795c */ /* 0x000fe20000300000 */
.L_x_2367:
[----:B------:R-:W-:Y:S02]  /*5d90*/  R2UR UR4, R17 ;  /* 0x00000000110472ca */ /* 0x000fe400000e0000 */
[----:B------:R-:W-:-:S11]  /*5da0*/  R2UR UR5, R16 ;  /* 0x00000000100572ca */ /* 0x000fd600000e0000 */
[----:B------:R-:W-:Y:S02]  /*5db0*/  ULEA UR4, UR60, UR4, 0x3 ;  /* 0x000000043c047291 */ /* 0x000fe4000f8e183f */
[----:B------:R-:W-:-:S04]  /*5dc0*/  IMAD.U32 R4, RZ, RZ, UR5 ;  /* 0x00000005ff047e24 */ /* 0x000fc8000f8e00ff */
[----:B------:R-:W-:Y:S01]  /*5dd0*/  IMAD.U32 R3, RZ, RZ, UR4 ;  /* 0x00000004ff037e24 */ /* 0x000fe2000f8e00ff */
[----:B------:R-:W-:-:S04]  /*5de0*/  SHF.L.U32 R4, R4, 0x1f, RZ ;  /* 0x0000001f04047819 */ /* 0x000fc800000006ff */
[----:B------:R0:W1:Y:S01]  /*5df0*/  SYNCS.PHASECHK.TRANS64.TRYWAIT P3, [UR4+0x38830], R4 ;  /* 0x03883004ff0075a7 */ /* 0x0000620008060144 */
[----:B------:R-:W-:Y:S05]  /*5e00*/  @!P0 BRA `(.L_x_2368) ;  /* 0x0000000000048947 */ /* 0x000fea0003800000 */
[----:B------:R-:W-:Y:S01]  /*5e10*/  BPT.TRAP 0x1 ;  /* 0x000000040000795c */ /* 0x000fe20000300000 */
.L_x_2368:
[----:B-1----:R-:W-:Y:S05]  /*5e20*/  @P3 BRA `(.L_x_2369) ;  /* 0x00000000000c3947 */ /* 0x002fea0003800000 */
[----:B------:R-:W-:-:S13]  /*5e30*/  R2UR UR4, R3 ;  /* 0x00000000030472ca */ /* 0x000fda00000e0000 */
[----:B------:R-:W1:Y:S02]  /*5e40*/  SYNCS.PHASECHK.TRANS64.TRYWAIT P3, [UR4+0x38830], R4 ;  /* 0x03883004ff0075a7 */ /* 0x000e640008060144 */
[----:B-1----:R-:W-:Y:S05]  /*5e50*/  @!P3 BRA `(.L_x_2370) ;  /* 0x0000015000acb947 */ /* 0x002fea0003800000 */
.L_x_2369:
[----:B------:R-:W-:Y:S01]  /*5e60*/  R2UR UR4, R15 ;  /* 0x000000000f0472ca */ /* 0x000fe200000e0000 */
[----:B------:R-:W-:Y:S01]  /*5e70*/  WARPGROUP.ARRIVE ;  /* 0x00000000000079c5 */ /* 0x000fe20000000000 */
[----:B------:R-:W-:Y:S01]  /*5e80*/  R2UR UR14, R12 ;  /* 0x000000000c0e72ca */ /* 0x000fe200000e0000 */
[----:B------:R-:W-:Y:S01]  /*5e90*/  UMOV UR59, 0x40000040 ;  /* 0x40000040003b7882 */ /* 0x000fe20000000000 */
        /* <DEDUP_REMOVED lines=9> */
[----:B------:R-:W-:Y:S01]  /*5f30*/  UIMAD UR4, UR60, 0xa00, UR4 ;  /* 0x00000a003c0478a4 */ /* 0x000fe2000f8e0204 */
[-C--:B------:R-:W-:Y:S01]  /*5f40*/  FMUL.FTZ R24, R24, R0.reuse ;  /* 0x0000000018187220 */ /* 0x080fe20000410000 */
[----:B------:R-:W-:Y:S01]  /*5f50*/  UMOV UR56, UR14 ;  /* 0x0000000e00387c82 */ /* 0x000fe20008000000 */
[----:B------:R-:W-:Y:S01]  /*5f60*/  UMOV UR35, 0x40000040 ;  /* 0x4000004000237882 */ /* 0x000fe20000000000 */
[----:B------:R-:W-:Y:S01]  /*5f70*/  UMOV UR57, UR15 ;  /* 0x0000000f00397c82 */ /* 0x000fe20008000000 */
[----:B------:R-:W-:Y:S01]  /*5f80*/  UIADD3 UR18, UR4, 0x282, URZ ;  /* 0x0000028204127890 */ /* 0x000fe2000fffe03f */
[-C--:B------:R-:W-:Y:S01]  /*5f90*/  FMUL.FTZ R25, R25, R0.reuse ;  /* 0x0000000019197220 */ /* 0x080fe20000410000 */
[----:B------:R-:W-:Y:S01]  /*5fa0*/  UMOV UR58, UR4 ;  /* 0x00000004003a7c82 */ /* 0x000fe20008000000 */
[----:B------:R-:W-:Y:S01]  /*5fb0*/  UIADD3 UR22, UR4, 0x284, URZ ;  /* 0x0000028404167890 */ /* 0x000fe2000fffe03f */
[----:B------:R-:W-:Y:S01]  /*5fc0*/  HGMMA.64x16x16.F32.BF16 R184, gdesc[UR56], RZ, !UPT, gsb0 ;  /* 0x0020000038b879f0 */ /* 0x000fe2000c0018ff */
[----:B------:R-:W-:Y:S01]  /*5fd0*/  UIADD3 UR58, UR4, 0x80, URZ ;  /* 0x00000080043a7890 */ /* 0x000fe2000fffe03f */
[-C--:B------:R-:W-:Y:S01]  /*5fe0*/  FMUL.FTZ R28, R28, R0.reuse ;  /* 0x000000001c1c7220 */ /* 0x080fe20000410000 */
[----:B------:R-:W-:Y:S01]  /*5ff0*/  UMOV UR59, 0x40000040 ;  /* 0x40000040003b7882 */ /* 0x000fe20000000000 */
[----:B------:R-:W-:Y:S01]  /*6000*/  UMOV UR56, UR14 ;  /* 0x0000000e00387c82 */ /* 0x000fe20008000000 */
[----:B------:R-:W-:Y:S01]  /*6010*/  UMOV UR57, UR15 ;  /* 0x0000000f00397c82 */ /* 0x000fe20008000000 */
        /* <DEDUP_REMOVED lines=54> */
[----:B------:R-:W-:Y:S01]  /*6380*/  UIADD3 UR58, UR4, 0x100, URZ ;  /* 0x00000100043a7890 */ /* 0x000fe2000fffe03f */
[-C--:B------:R-:W-:Y:S01]  /*6390*/  FMUL.FTZ R105, R105, R0.reuse ;  /* 0x0000000069697220 */ /* 0x080fe20000410000 */
[----:B------:R-:W-:Y:S01]  /*63a0*/  UMOV UR59, 0x40000040 ;  /* 0x40000040003b7882 */ /* 0x000fe20000000000 */
[----:B------:R-:W-:Y:S01]  /*63b0*/  UMOV UR56, UR14 ;  /* 0x0000000e00387c82 */ /* 0x000fe20008000000 */
[----:B------:R-:W-:Y:S01]  /*63c0*/  UMOV UR57, UR15 ;  /* 0x0000000f00397c82 */ /* 0x000fe20008000000 */
        /* <DEDUP_REMOVED lines=97> */
[----:B------:R-:W-:Y:S01]  /*69e0*/  UMOV UR59, 0x40000040 ;  /* 0x40000040003b7882 */ /* 0x000fe20000000000 */
[----:B------:R-:W-:Y:S01]  /*69f0*/  UMOV UR56, UR14 ;  /* 0x0000000e00387c82 */ /* 0x000fe20008000000 */
[----:B------:R-:W-:Y:S01]  /*6a00*/  UMOV UR57, UR15 ;  /* 0x0000000f00397c82 */ /* 0x000fe20008000000 */
[----:B------:R-:W-:Y:S01]  /*6a10*/  UIADD3 UR14, UR4, 0x280, URZ ;  /* 0x00000280040e7890 */ /* 0x000fe2000fffe03f */
[----:B------:R-:W-:Y:S01]  /*6a20*/  UMOV UR15, 0x40000040 ;  /* 0x40000040000f7882 */ /* 0x000fe20000000000 */
[----:B------:R-:W-:Y:S02]  /*6a30*/  WARPGROUP.DEPBAR.LE gsb0, 0x0 ;  /* 0x00008000000079c5 */ /* 0x000fe40000010000 */
[----:B-1----:R-:W-:-:S06]  /*6a40*/  WARPGROUP.ARRIVE ;  /* 0x00000000000079c5 */ /* 0x002fcc0000000000 */
[----:B------:R-:W-:Y:S01]  /*6a50*/  HGMMA.64x16x16.F32.BF16 R152, gdesc[UR56], RZ, !UPT, gsb0 ;  /* 0x00200000389879f0 */ /* 0x000fe2000c0018ff */
[----:B------:R-:W-:Y:S01]  /*6a60*/  UIADD3 UR58, UR4, 0x2, URZ ;  /* 0x00000002043a7890 */ /* 0x000fe2000fffe03f */
[----:B------:R-:W-:Y:S01]  /*6a70*/  UMOV UR59, 0x40000040 ;  /* 0x40000040003b7882 */ /* 0x000fe20000000000 */
[----:B------:R-:W-:Y:S01]  /*6a80*/  UMOV UR56, UR10 ;  /* 0x0000000a00387c82 */ /* 0x000fe20008000000 */
[----:B------:R-:W-:Y:S01]  /*6a90*/  UMOV UR57, UR11 ;  /* 0x0000000b00397c82 */ /* 0x000fe20008000000 */
[----:B------:R-:W-:Y:S02]  /*6aa0*/  WARPGROUP.DEPBAR.LE gsb0, 0x0 ;  /* 0x00008000000079c5 */ /* 0x000fe40000010000 */
[----:B------:R-:W-:-:S06]  /*6ab0*/  WARPGROUP.ARRIVE ;  /* 0x00000000000079c5 */ /* 0x000fcc0000000000 */
[----:B------:R-:W-:Y:S01]  /*6ac0*/  HGMMA.64x16x16.F32.BF16 R184, gdesc[UR56], R184, gsb0 ;  /* 0x0020000038b879f0 */ /* 0x000fe200080018b8 */
        /* <DEDUP_REMOVED lines=25> */
[----:B------:R-:W-:Y:S01]  /*6c60*/  UIADD3 UR10, UR4, 0x6, URZ ;  /* 0x00000006040a7890 */ /* 0x000fe2000fffe03f */
[----:B------:R-:W-:Y:S01]  /*6c70*/  UMOV UR11, 0x40000040 ;  /* 0x40000040000b7882 */ /* 0x000fe20000000000 */
        /* <DEDUP_REMOVED lines=65> */
[----:B------:R-:W-:Y:S02]  /*7090*/  R2UR UR10, R6 ;  /* 0x00000000060a72ca */ /* 0x000fe400000e0000 */
[----:B------:R-:W-:-:S11]  /*70a0*/  R2UR UR11, R7 ;  /* 0x00000000070b72ca */ /* 0x000fd600000e0000 */
[----:B------:R-:W-:Y:S02]  /*70b0*/  UMOV UR56, UR10 ;  /* 0x0000000a00387c82 */ /* 0x000fe40008000000 */
        /* <DEDUP_REMOVED lines=276> */
[----:B------:R-:W-:Y:S01]  /*8200*/  UMOV UR4, UR10 ;  /* 0x0000000a00047c82 */ /* 0x000fe20008000000 */
[----:B------:R-:W-:Y:S02]  /*8210*/  WARPGROUP.DEPBAR.LE gsb0, 0x0 ;  /* 0x00008000000079c5 */ /* 0x000fe40000010000 */
[----:B------:R-:W-:-:S06]  /*8220*/  WARPGROUP.ARRIVE ;  /* 0x00000000000079c5 */ /* 0x000fcc0000000000 */
[----:B------:R-:W-:Y:S03]  /*8230*/  HGMMA.64x16x16.F32.BF16 R160, gdesc[UR56], R160, gsb0 ;  /* 0x0020000038a079f0 */ /* 0x000fe600080018a0 */
[----:B------:R-:W-:Y:S02]  /*8240*/  WARPGROUP.DEPBAR.LE gsb0, 0x0 ;  /* 0x00008000000079c5 */ /* 0x000fe40000010000 */
[----:B------:R-:W-:-:S06]  /*8250*/  WARPGROUP.ARRIVE ;  /* 0x00000000000079c5 */ /* 0x000fcc0000000000 */
[----:B------:R-:W-:Y:S03]  /*8260*/  HGMMA.64x16x16.F32.BF16 R152, gdesc[UR4], R152, gsb0 ;  /* 0x00200000049879f0 */ /* 0x000fe60008001898 */
[----:B------:R-:W-:Y:S02]  /*8270*/  WARPGROUP.DEPBAR.LE gsb0, 0x0 ;  /* 0x00008000000079c5 */ /* 0x000fe40000010000 */
[----:B------:R-:W-:Y:S05]  /*8280*/  @!P0 BRA `(.L_x_2371) ;  /* 0x0000000000048947 */ /* 0x000fea0003800000 */
[----:B------:R-:W-:Y:S01]  /*8290*/  BPT.TRAP 0x1 ;  /* 0x000000040000795c */ /* 0x000fe20000300000 */
.L_x_2371:
[----:B------:R-:W-:Y:S02]  /*82a0*/  R2UR UR4, R17 ;  /* 0x00000000110472ca */ /* 0x000fe400000e0000 */
[----:B------:R-:W-:-:S11]  /*82b0*/  R2UR UR5, R237 ;  /* 0x00000000ed0572ca */ /* 0x000fd600000e0000 */
[----:B------:R-:W-:Y:S02]  /*82c0*/  ULEA UR4, UR61, UR4, 0x3 ;  /* 0x000000043d047291 */ /* 0x000fe4000f8e183f */
[----:B------:R-:W-:-:S05]  /*82d0*/  IMAD.U32 R0, RZ, RZ, UR5 ;  /* 0x00000005ff007e24 */ /* 0x000fca000f8e00ff */
[----:B------:R-:W-:-:S04]  /*82e0*/  SHF.L.U32 R0, R0, 0x1f, RZ ;  /* 0x0000001f00007819 */ /* 0x000fc800000006ff */
[----:B------:R1:W2:Y:S01]  /*82f0*/  SYNCS.PHASECHK.TRANS64.TRYWAIT P3, [UR4+0x38850], R0 ;  /* 0x03885000ff0075a7 */ /* 0x0002a20008060144 */
[----:B------:R-:W-:Y:S05]  /*8300*/  @!P0 BRA `(.L_x_2372) ;  /* 0x0000000000048947 */ /* 0x000fea0003800000 */
[----:B------:R-:W-:Y:S01]  /*8310*/  BPT.TRAP 0x1 ;  /* 0x000000040000795c */ /* 0x000fe20000300000 */
.L_x_2372:
[----:B--2---:R-:W-:Y:S05]  /*8320*/  @P3 BRA `(.L_x_2373) ;  /* 0x0000000000083947 */ /* 0x004fea0003800000 */
[----:B------:R-:W2:Y:S02]  /*8330*/  SYNCS.PHASECHK.TRANS64.TRYWAIT P3, [UR4+0x38850], R0 ;  /* 0x03885000ff0075a7 */ /* 0x000ea40008060144 */
[----:B--2---:R-:W-:Y:S05]  /*8340*/  @!P3 BRA `(.L_x_2374) ;  /* 0x0000012c008cb947 */ /* 0x004fea0003800000 */
.L_x_2373:
[----:B------:R-:W-:Y:S01]  /*8350*/  R2UR UR5, R17 ;  /* 0x00000000110572ca */ /* 0x000fe200000e0000 */
[----:B------:R-:W-:Y:S01]  /*8360*/  WARPGROUP.ARRIVE ;  /* 0x00000000000079c5 */ /* 0x000fe20000000000 */
[----:B------:R-:W-:Y:S01]  /*8370*/  UMOV UR7, 0x40000040 ;  /* 0x4000004000077882 */ /* 0x000fe20000000000 */
[----:B------:R-:W-:Y:S02]  /*8380*/  R2UR UR15, R212 ;  /* 0x00000000d40f72ca */ /* 0x000fe400000e0000 */
[----:B------:R-:W-:Y:S02]  /*8390*/  R2UR UR10, R236 ;  /* 0x00000000ec0a72ca */ /* 0x000fe400000e0000 */
[----:B------:R-:W-:Y:S02]  /*83a0*/  R2UR UR14, R18 ;  /* 0x00000000120e72ca */ /* 0x000fe400000e0000 */
[----:B------:R-:W-:-:S04]  /*83b0*/  R2UR UR11, R22 ;  /* 0x00000000160b72ca */ /* 0x000fc800000e0000 */
[----:B------:R-:W-:-:S03]  /*83c0*/  UIADD3 UR5, UR5, 0x400, URZ ;  /* 0x0000040005057890 */ /* 0x000fc6000fffe03f */
[----:B-12---:R-:W-:Y:S01]  /*83d0*/  VIADD R0, R213, UR15 ;  /* 0x0000000fd5007c36 */ /* 0x006fe20008000000 */
[----:B------:R-:W-:-:S04]  /*83e0*/  USHF.R.U32.HI UR5, URZ, 0x4, UR5 ;  /* 0x000000043f057899 */ /* 0x000fc80008011605 */
[----:B------:R-:W-:-:S04]  /*83f0*/  ULOP3.LUT UR5, UR5, 0x3fff, URZ, 0xc0, !UPT ;  /* 0x00003fff05057892 */ /* 0x000fc8000f8ec03f */
[----:B------:R-:W-:-:S04]  /*8400*/  ULOP3.LUT UR5, UR5, 0x2800000, URZ, 0xfc, !UPT ;  /* 0x0280000005057892 */ /* 0x000fc8000f8efc3f */
[----:B------:R-:W-:-:S03]  /*8410*/  UIMAD UR5, UR61, 0xa00, UR5 ;  /* 0x00000a003d0578a4 */ /* 0x000fc6000f8e0205 */
[----:B------:R-:W-:-:S04]  /*8420*/  UMOV UR61, UR60 ;  /* 0x0000003c003d7c82 */ /* 0x000fc80008000000 */
        /* <DEDUP_REMOVED lines=20> */
[----:B------:R-:W-:Y:S01]  /*8570*/  @UP0 ULDC UR6, c[0x0][0x44c] ;  /* 0x0001130000060ab9 */ /* 0x000fe20000000800 */
[----:B------:R-:W-:Y:S01]  /*8580*/  UMOV UR7, 0x40000040 ;  /* 0x4000004000077882 */ /* 0x000fe20000000000 */
[----:B------:R-:W-:Y:S01]  /*8590*/  @P2 IMAD.HI.U32 R2, R0, UR6, RZ ;  /* 0x0000000600022c27 */ /* 0x000fe2000f8e00ff */
[----:B------:R-:W-:-:S04]  /*85a0*/  @UP0 ULDC UR6, c[0x0][0x450] ;  /* 0x0001140000060ab9 */ /* 0x000fc80000000800 */
[----:B------:R-:W-:Y:S01]  /*85b0*/  @P2 SHF.R.U32.HI R0, RZ, UR6, R2 ;  /* 0x00000006ff002c19 */ /* 0x000fe20008011602 */
[----:B------:R-:W-:-:S04]  /*85c0*/  UIMAD UR6, UR10, -0x50, URZ ;  /* 0xffffffb00a0678a4 */ /* 0x000fc8000f8e023f */
[----:B0-----:R-:W0:Y:S02]  /*85d0*/  SHFL.IDX PT, R4, R0, 0x1, 0x1c1f ;  /* 0x003c1f0000047f89 */ /* 0x001e2400000e0000 */
[----:B------:R-:W-:Y:S01]  /*85e0*/  IMAD.U32 R2, RZ, RZ, UR6 ;  /* 0x00000006ff027e24 */ /* 0x000fe2000f8e00ff */
[----:B------:R-:W-:-:S03]  /*85f0*/  UIADD3 UR6, UR5, 0x200, URZ ;  /* 0x0000020005067890 */ /* 0x000fc6000fffe03f */
[----:B------:R-:W-:Y:S01]  /*8600*/  ULDC UR5, c[0x0][0x988] ;  /* 0x0002620000057ab9 */ /* 0x000fe20000000800 */
[----:B------:R-:W-:Y:S01]  /*8610*/  IADD3 R2, -R19, 0x1, R2 ;  /* 0x0000000113027810 */ /* 0x000fe20007ffe102 */
[----:B------:R-:W-:Y:S02]  /*8620*/  WARPGROUP.DEPBAR.LE gsb0, 0x0 ;  /* 0x00008000000079c5 */ /* 0x000fe40000010000 */
[----:B------:R-:W-:Y:S01]  /*8630*/  IMAD.U32 R196, RZ, RZ, UR14 ;  /* 0x0000000effc47e24 */ /* 0x000fe2000f8e00ff */
[----:B------:R-:W-:-:S04]  /*8640*/  WARPGROUP.ARRIVE ;  /* 0x00000000000079c5 */ /* 0x000fc80000000000 */
[----:B------:R-:W-:Y:S02]  /*8650*/  IADD3 R2, -R196, UR11, R2 ;  /* 0x0000000bc4027c10 */ /* 0x000fe4000fffe102 */
[----:B------:R-:W-:Y:S01]  /*8660*/  R2UR UR11, R3 ;  /* 0x00000000030b72ca */ /* 0x000fe200000e0000 */
[----:B------:R-:W-:Y:S01]  /*8670*/  HGMMA.64x256x16.F32.BF16 R24, R192, gdesc[UR4].tnspB, R24, gsb0 ;  /* 0x43e00004c0187df0 */ /* 0x000fe20008001818 */
[----:B------:R-:W-:Y:S01]  /*8680*/  R2UR UR6, R20 ;  /* 0x00000000140672ca */ /* 0x000fe200000e0000 */
[----:B0-----:R-:W-:-:S05]  /*8690*/  IMAD.IADD R3, R2, 0x1, R4 ;  /* 0x0000000102037824 */ /* 0x001fca00078e0204 */
[C---:B------:R-:W-:Y:S02]  /*86a0*/  ISETP.GT.AND P3, PT, R3.reuse, RZ, PT ;  /* 0x000000ff0300720c */ /* 0x040fe40003f64270 */
[C---:B------:R-:W-:Y:S02]  /*86b0*/  ISETP.GT.AND P4, PT, R3.reuse, 0x1, PT ;  /* 0x000000010300780c */ /* 0x040fe40003f84270 */
[----:B------:R-:W-:Y:S02]  /*86c0*/  FSEL R186, R186, -INF , P3 ;  /* 0xff800000baba7808 */ /* 0x000fe40001800000 */
[----:B------:R-:W-:Y:S01]  /*86d0*/  ISETP.GT.AND P3, PT, R3, 0x8, PT ;  /* 0x000000080300780c */ /* 0x000fe20003f64270 */
[----:B------:R-:W-:Y:S01]  /*86e0*/  UISETP.GT.AND UP1, UPT, UR10, UR6, UPT ;  /* 0x000000060a00728c */ /* 0x000fe2000bf24270 */
[----:B------:R-:W-:Y:S02]  /*86f0*/  FSEL R187, R187, -INF , P4 ;  /* 0xff800000bbbb7808 */ /* 0x000fe40002000000 */
        /* <DEDUP_REMOVED lines=50> */
[----:B------:R-:W-:Y:S01]  /*8a20*/  FSEL R158, R158, -INF , P6 ;  /* 0xff8000009e9e7808 */ /* 0x000fe20003000000 */
[----:B------:R-:W0:Y:S01]  /*8a30*/  SHFL.IDX PT, R3, R0, RZ, 0x1c1f ;  /* 0x001c1fff00037589 */ /* 0x000e2200000e0000 */
[----:B------:R-:W-:Y:S02]  /*8a40*/  FMNMX.FTZ R4, R155, R4, !PT ;  /* 0x000000049b047209 */ /* 0x000fe40007810000 */
[----:B------:R-:W-:Y:S02]  /*8a50*/  FSEL R159, R159, -INF , P5 ;  /* 0xff8000009f9f7808 */ /* 0x000fe40002800000 */
[----:B------:R-:W-:Y:S02]  /*8a60*/  FMNMX.FTZ R4, R158, R4, !PT ;  /* 0x000000049e047209 */ /* 0x000fe40007810000 */
[----:B------:R-:W-:-:S02]  /*8a70*/  R2UR UR6, R16 ;  /* 0x00000000100672ca */ /* 0x000fc400000e0000 */
[----:B------:R-:W-:-:S05]  /*8a80*/  FMNMX.FTZ R4, R159, R4, !PT ;  /* 0x000000049f047209 */ /* 0x000fca0007810000 */
[----:B------:R-:W1:Y:S06]  /*8a90*/  SHFL.BFLY PT, R0, R4, 0x2, 0x1f ;  /* 0x0c401f0004007f89 */ /* 0x000e6c00000e0000 */
[----:B------:R-:W-:Y:S02]  /*8aa0*/  IMAD.U32 R237, RZ, RZ, UR6 ;  /* 0x00000006ffed7e24 */ /* 0x000fe4000f8e00ff */
[----:B0-----:R-:W-:-:S05]  /*8ab0*/  IMAD.IADD R2, R2, 0x1, R3 ;  /* 0x0000000102027824 */ /* 0x001fca00078e0203 */
[C---:B------:R-:W-:Y:S02]  /*8ac0*/  ISETP.GT.AND P3, PT, R2.reuse, RZ, PT ;  /* 0x000000ff0200720c */ /* 0x040fe40003f64270 */
[----:B------:R-:W-:Y:S02]  /*8ad0*/  ISETP.GT.AND P4, PT, R2, 0x1, PT ;  /* 0x000000010200780c */ /* 0x000fe40003f84270 */
[----:B------:R-:W-:Y:S02]  /*8ae0*/  FSEL R184, R184, -INF , P3 ;  /* 0xff800000b8b87808 */ /* 0x000fe40001800000 */
[----:B------:R-:W-:Y:S02]  /*8af0*/  ISETP.GT.AND P5, PT, R2, 0x8, PT ;  /* 0x000000080200780c */ /* 0x000fe40003fa4270 */
[----:B------:R-:W-:Y:S02]  /*8b00*/  FSEL R185, R185, -INF , P4 ;  /* 0xff800000b9b97808 */ /* 0x000fe40002000000 */
[----:B-1----:R-:W-:-:S02]  /*8b10*/  FMNMX.FTZ R4, R4, R0, !PT ;  /* 0x0000000004047209 */ /* 0x002fc40007810000 */
[----:B------:R-:W-:Y:S02]  /*8b20*/  FMNMX.FTZ R3, R184, R235, !PT ;  /* 0x000000ebb8037209 */ /* 0x000fe40007810000 */
[----:B------:R-:W-:Y:S01]  /*8b30*/  ISETP.GT.AND P6, PT, R2, 0x9, PT ;  /* 0x000000090200780c */ /* 0x000fe20003fc4270 */
[----:B------:R-:W0:Y:S01]  /*8b40*/  SHFL.BFLY PT, R0, R4, 0x1, 0x1f ;  /* 0x0c201f0004007f89 */ /* 0x000e2200000e0000 */
[----:B------:R-:W-:Y:S02]  /*8b50*/  FSEL R188, R188, -INF , P5 ;  /* 0xff800000bcbc7808 */ /* 0x000fe40002800000 */
[----:B------:R-:W-:Y:S02]  /*8b60*/  FMNMX.FTZ R3, R185, R3, !PT ;  /* 0x00000003b9037209 */ /* 0x000fe40007810000 */
[----:B------:R-:W-:Y:S02]  /*8b70*/  FSEL R189, R189, -INF , P6 ;  /* 0xff800000bdbd7808 */ /* 0x000fe40003000000 */
[----:B------:R-:W-:-:S02]  /*8b80*/  ISETP.GT.AND P3, PT, R2, 0x10, PT ;  /* 0x000000100200780c */ /* 0x000fc40003f64270 */
[----:B------:R-:W-:Y:S02]  /*8b90*/  FMNMX.FTZ R3, R188, R3, !PT ;  /* 0x00000003bc037209 */ /* 0x000fe40007810000 */
[----:B------:R-:W-:Y:S02]  /*8ba0*/  ISETP.GT.AND P4, PT, R2, 0x11, PT ;  /* 0x000000110200780c */ /* 0x000fe40003f84270 */
[----:B------:R-:W-:Y:S02]  /*8bb0*/  FSEL R176, R176, -INF , P3 ;  /* 0xff800000b0b07808 */ /* 0x000fe40001800000 */
[----:B------:R-:W-:Y:S02]  /*8bc0*/  FMNMX.FTZ R3, R189, R3, !PT ;  /* 0x00000003bd037209 */ /* 0x000fe40007810000 */
[----:B------:R-:W-:Y:S02]  /*8bd0*/  ISETP.GT.AND P5, PT, R2, 0x18, PT ;  /* 0x000000180200780c */ /* 0x000fe40003fa4270 */
[----:B------:R-:W-:-:S02]  /*8be0*/  FSEL R177, R177, -INF , P4 ;  /* 0xff800000b1b17808 */ /* 0x000fc40002000000 */
[----:B------:R-:W-:Y:S02]  /*8bf0*/  FMNMX.FTZ R3, R176, R3, !PT ;  /* 0x00000003b0037209 */ /* 0x000fe40007810000 */
[----:B------:R-:W-:Y:S02]  /*8c00*/  ISETP.GT.AND P6, PT, R2, 0x19, PT ;  /* 0x000000190200780c */ /* 0x000fe40003fc4270 */
[----:B0-----:R-:W-:Y:S02]  /*8c10*/  FMNMX.FTZ R4, R4, R0, !PT ;  /* 0x0000000004047209 */ /* 0x001fe40007810000 */
[----:B------:R-:W-:Y:S02]  /*8c20*/  FSEL R180, R180, -INF , P5 ;  /* 0xff800000b4b47808 */ /* 0x000fe40002800000 */
[----:B------:R-:W-:Y:S02]  /*8c30*/  FMNMX.FTZ R0, R177, R3, !PT ;  /* 0x00000003b1007209 */ /* 0x000fe40007810000 */
[----:B------:R-:W-:-:S02]  /*8c40*/  FSEL R181, R181, -INF , P6 ;  /* 0xff800000b5b57808 */ /* 0x000fc40003000000 */
[----:B------:R-:W-:Y:S02]  /*8c50*/  ISETP.GT.AND P3, PT, R2, 0x20, PT ;  /* 0x000000200200780c */ /* 0x000fe40003f64270 */
        /* <DEDUP_REMOVED lines=10> */
[----:B------:R-:W-:-:S02]  /*8d00*/  FSEL R173, R173, -INF , P6 ;  /* 0xff800000adad7808 */ /* 0x000fc40003000000 */
[----:B------:R-:W-:Y:S02]  /*8d10*/  ISETP.GT.AND P3, PT, R2, 0x30, PT ;  /* 0x000000300200780c */ /* 0x000fe40003f64270 */
[----:B------:R-:W-:Y:S02]  /*8d20*/  FMNMX.FTZ R0, R172, R0, !PT ;  /* 0x00000000ac007209 */ /* 0x000fe40007810000 */
[C---:B------:R-:W-:Y:S02]  /*8d30*/  ISETP.GT.AND P4, PT, R2.reuse, 0x31, PT ;  /* 0x000000310200780c */ /* 0x040fe40003f84270 */
[----:B------:R-:W-:Y:S02]  /*8d40*/  ISETP.GT.AND P6, PT, R2, 0x39, PT ;  /* 0x000000390200780c */ /* 0x000fe40003fc4270 */
[----:B------:R-:W-:Y:S02]  /*8d50*/  FSEL R160, R160, -INF , P3 ;  /* 0xff800000a0a07808 */ /* 0x000fe40001800000 */
[----:B------:R-:W-:-:S02]  /*8d60*/  FMNMX.FTZ R0, R173, R0, !PT ;  /* 0x00000000ad007209 */ /* 0x000fc40007810000 */
[----:B------:R-:W-:Y:S02]  /*8d70*/  ISETP.GT.AND P5, PT, R2, 0x38, PT ;  /* 0x000000380200780c */ /* 0x000fe40003fa4270 */
[----:B------:R-:W-:Y:S02]  /*8d80*/  FSEL R161, R161, -INF , P4 ;  /* 0xff800000a1a17808 */ /* 0x000fe40002000000 */
[----:B------:R-:W-:Y:S02]  /*8d90*/  FSEL R165, R165, -INF , P6 ;  /* 0xff800000a5a57808 */ /* 0x000fe40003000000 */
[----:B------:R-:W-:Y:S02]  /*8da0*/  FMNMX.FTZ R0, R160, R0, !PT ;  /* 0x00000000a0007209 */ /* 0x000fe40007810000 */
[----:B------:R-:W-:Y:S02]  /*8db0*/  ISETP.GT.AND P6, PT, R2, 0x40, PT ;  /* 0x000000400200780c */ /* 0x000fe40003fc4270 */
[----:B------:R-:W-:-:S02]  /*8dc0*/  FSEL R164, R164, -INF , P5 ;  /* 0xff800000a4a47808 */ /* 0x000fc40002800000 */
[----:B------:R-:W-:Y:S02]  /*8dd0*/  FMNMX.FTZ R0, R161, R0, !PT ;  /* 0x00000000a1007209 */ /* 0x000fe40007810000 */
[----:B------:R-:W-:Y:S02]  /*8de0*/  FSEL R152, R152, -INF , P6 ;  /* 0xff80000098987808 */ /* 0x000fe40003000000 */
[----:B------:R-:W-:Y:S02]  /*8df0*/  FSETP.NEU.FTZ.AND P6, PT, R4, -INF , PT ;  /* 0xff8000000400780b */ /* 0x000fe40003fdd000 */
[----:B------:R-:W-:Y:S02]  /*8e00*/  FMNMX.FTZ R0, R164, R0, !PT ;  /* 0x00000000a4007209 */ /* 0x000fe40007810000 */
[----:B------:R-:W-:Y:S02]  /*8e10*/  ISETP.GT.AND P3, PT, R2, 0x41, PT ;  /* 0x000000410200780c */ /* 0x000fe40003f64270 */
[----:B------:R-:W-:-:S02]  /*8e20*/  FMNMX.FTZ R0, R165, R0, !PT ;  /* 0x00000000a5007209 */ /* 0x000fc40007810000 */
[----:B------:R-:W-:Y:S02]  /*8e30*/  ISETP.GT.AND P4, PT, R2, 0x48, PT ;  /* 0x000000480200780c */ /* 0x000fe40003f84270 */
[----:B------:R-:W-:Y:S02]  /*8e40*/  FMNMX.FTZ R0, R152, R0, !PT ;  /* 0x0000000098007209 */ /* 0x000fe40007810000 */
[----:B------:R-:W-:Y:S01]  /*8e50*/  ISETP.GT.AND P5, PT, R2, 0x49, PT ;  /* 0x000000490200780c */ /* 0x000fe20003fa4270 */
[----:B------:R-:W-:Y:S02]  /*8e60*/  WARPGROUP.DEPBAR.LE gsb0, 0x0 ;  /* 0x00008000000079c5 */ /* 0x000fe40000010000 */
[----:B------:R-:W-:-:S05]  /*8e70*/  FMUL.FTZ R192, R4, UR5 ;  /* 0x0000000504c07c20 */ /* 0x000fca0008410000 */
[----:B------:R-:W-:-:S05]  /*8e80*/  FSEL R192, R192, RZ, P6 ;  /* 0x000000ffc0c07208 */ /* 0x000fca0003000000 */
[--C-:B------:R-:W-:Y:S01]  /*8e90*/  FFMA.FTZ R211, R190, UR5, -R192.reuse ;  /* 0x00000005bed37c23 */ /* 0x100fe200080108c0 */
[----:B------:R-:W-:Y:S01]  /*8ea0*/  FSEL R190, R153, -INF , P3 ;  /* 0xff80000099be7808 */ /* 0x000fe20001800000 */
[--C-:B------:R-:W-:Y:S01]  /*8eb0*/  FFMA.FTZ R205, R178, UR5, -R192.reuse ;  /* 0x00000005b2cd7c23 */ /* 0x100fe200080108c0 */
[----:B------:R-:W-:Y:S01]  /*8ec0*/  FSEL R178, R156, -INF , P4 ;  /* 0xff8000009cb27808 */ /* 0x000fe20002000000 */
[--C-:B------:R-:W-:Y:S01]  /*8ed0*/  FFMA.FTZ R209, R186, UR5, -R192.reuse ;  /* 0x00000005bad17c23 */ /* 0x100fe200080108c0 */
[----:B------:R-:W-:Y:S01]  /*8ee0*/  FMNMX.FTZ R0, R190, R0, !PT ;  /* 0x00000000be007209 */ /* 0x000fe20007810000 */
[--C-:B------:R-:W-:Y:S01]  /*8ef0*/  FFMA.FTZ R186, R187, UR5, -R192.reuse ;  /* 0x00000005bbba7c23 */ /* 0x100fe200080108c0 */
[--C-:B------:R-:W-:Y:S01]  /*8f00*/  FFMA.FTZ R187, R191, UR5, -R192.reuse ;  /* 0x00000005bfbb7c23 */ /* 0x100fe200080108c0 */
[----:B------:R-:W-:Y:S01]  /*8f10*/  FSEL R191, R157, -INF , P5 ;  /* 0xff8000009dbf7808 */ /* 0x000fe20002800000 */
[--C-:B------:R-:W-:Y:S01]  /*8f20*/  FFMA.FTZ R193, R154, UR5, -R192.reuse ;  /* 0x000000059ac17c23 */ /* 0x100fe200080108c0 */
[----:B------:R-:W-:Y:S01]  /*8f30*/  FMNMX.FTZ R0, R178, R0, !PT ;  /* 0x00000000b2007209 */ /* 0x000fe20007810000 */
[--C-:B------:R-:W-:Y:S01]  /*8f40*/  FFMA.FTZ R154, R155, UR5, -R192.reuse ;  /* 0x000000059b9a7c23 */ /* 0x100fe200080108c0 */
[--C-:B------:R-:W-:Y:S01]  /*8f50*/  FFMA.FTZ R195, R158, UR5, -R192.reuse ;  /* 0x000000059ec37c23 */ /* 0x100fe200080108c0 */
[----:B------:R-:W-:Y:S01]  /*8f60*/  MUFU.EX2 R209, R209 ;  /* 0x000000d100d17308 */ /* 0x000fe20000000800 */
[----:B------:R-:W-:Y:S01]  /*8f70*/  FMNMX.FTZ R0, R191, R0, !PT ;  /* 0x00000000bf007209 */ /* 0x000fe20007810000 */
[--C-:B------:R-:W-:Y:S01]  /*8f80*/  FFMA.FTZ R199, R166, UR5, -R192.reuse ;  /* 0x00000005a6c77c23 */ /* 0x100fe200080108c0 */
[--C-:B------:R-:W-:Y:S01]  /*8f90*/  FFMA.FTZ R197, R162, UR5, -R192.reuse ;  /* 0x00000005a2c57c23 */ /* 0x100fe200080108c0 */
[--C-:B------:R-:W-:Y:S01]  /*8fa0*/  FFMA.FTZ R201, R170, UR5, -R192.reuse ;  /* 0x00000005aac97c23 */ /* 0x100fe200080108c0 */
[--C-:B------:R-:W-:Y:S01]  /*8fb0*/  FFMA.FTZ R157, R171, UR5, -R192.reuse ;  /* 0x00000005ab9d7c23 */ /* 0x100fe200080108c0 */
[----:B------:R-:W0:Y:S01]  /*8fc0*/  SHFL.BFLY PT, R2, R0, 0x2, 0x1f ;  /* 0x0c401f0000027f89 */ /* 0x000e2200000e0000 */
[--C-:B------:R-:W-:Y:S01]  /*8fd0*/  FFMA.FTZ R162, R163, UR5, -R192.reuse ;  /* 0x00000005a3a27c23 */ /* 0x100fe200080108c0 */
[----:B------:R-:W-:Y:S01]  /*8fe0*/  MUFU.EX2 R186, R186 ;  /* 0x000000ba00ba7308 */ /* 0x000fe20000000800 */
[--C-:B------:R-:W-:Y:S01]  /*8ff0*/  FFMA.FTZ R153, R179, UR5, -R192.reuse ;  /* 0x00000005b3997c23 */ /* 0x100fe200080108c0 */
[--C-:B------:R-:W-:Y:S01]  /*9000*/  FFMA.FTZ R207, R182, UR5, -R192.reuse ;  /* 0x00000005b6cf7c23 */ /* 0x100fe200080108c0 */
[--C-:B------:R-:W-:Y:S01]  /*9010*/  FFMA.FTZ R156, R183, UR5, -R192.reuse ;  /* 0x00000005b79c7c23 */ /* 0x100fe200080108c0 */
[--C-:B------:R-:W-:Y:S01]  /*9020*/  FFMA.FTZ R203, R174, UR5, -R192.reuse ;  /* 0x00000005aecb7c23 */ /* 0x100fe200080108c0 */
[--C-:B------:R-:W-:Y:S01]  /*9030*/  FFMA.FTZ R170, R175, UR5, -R192.reuse ;  /* 0x00000005afaa7c23 */ /* 0x100fe200080108c0 */
[--C-:B------:R-:W-:Y:S01]  /*9040*/  FFMA.FTZ R163, R167, UR5, -R192.reuse ;  /* 0x00000005a7a37c23 */ /* 0x100fe200080108c0 */
[----:B------:R-:W-:Y:S01]  /*9050*/  FFMA.FTZ R159, R159, UR5, -R192 ;  /* 0x000000059f9f7c23 */ /* 0x000fe200080108c0 */
[----:B------:R-:W-:Y:S08]  /*9060*/  MUFU.EX2 R211, R211 ;  /* 0x000000d300d37308 */ /* 0x000ff00000000800 */
[----:B------:R-:W-:Y:S01]  /*9070*/  MUFU.EX2 R187, R187 ;  /* 0x000000bb00bb7308 */ /* 0x000fe20000000800 */
[----:B0-----:R-:W-:-:S02]  /*9080*/  FMNMX.FTZ R0, R0, R2, !PT ;  /* 0x0000000200007209 */ /* 0x001fc40007810000 */
[----:B------:R-:W-:-:S05]  /*9090*/  FSEL R2, R4, RZ, P6 ;  /* 0x000000ff04027208 */ /* 0x000fca0003000000 */
[----:B------:R-:W-:Y:S01]  /*90a0*/  MUFU.EX2 R205, R205 ;  /* 0x000000cd00cd7308 */ /* 0x000fe20000000800 */
[----:B------:R-:W0:Y:S01]  /*90b0*/  SHFL.BFLY PT, R3, R0, 0x1, 0x1f ;  /* 0x0c201f0000037f89 */ /* 0x000e2200000e0000 */
[----:B------:R-:W-:Y:S01]  /*90c0*/  FADD.FTZ R2, -R2, R21 ;  /* 0x0000001502027221 */ /* 0x000fe20000010100 */
[----:B------:R-:W-:Y:S01]  /*90d0*/  IMAD.U32 R21, RZ, RZ, UR4 ;  /* 0x00000004ff157e24 */ /* 0x000fe2000f8e00ff */
[----:B------:R-:W-:Y:S02]  /*90e0*/  UIADD3 UR4, UR10, -0x1, URZ ;  /* 0xffffffff0a047890 */ /* 0x000fe4000fffe03f */
[----:B------:R-:W-:Y:S02]  /*90f0*/  FMUL.FTZ R2, R2, UR5 ;  /* 0x0000000502027c20 */ /* 0x000fe40008410000 */
[----:B------:R-:W-:Y:S01]  /*9100*/  MUFU.EX2 R153, R153 ;  /* 0x0000009900997308 */ /* 0x000fe20000000800 */
[----:B------:R-:W-:Y:S02]  /*9110*/  @!P1 VIADD R21, R21, 0x38860 ;  /* 0x0003886015159836 */ /* 0x000fe40000000000 */
[----:B------:R-:W-:-:S03]  /*9120*/  IMAD.U32 R236, RZ, RZ, UR4 ;  /* 0x00000004ffec7e24 */ /* 0x000fc6000f8e00ff */
[----:B------:R-:W-:Y:S02]  /*9130*/  @!P1 PRMT R21, RZ, 0x654, R21 ;  /* 0x00000654ff159816 */ /* 0x000fe40000000015 */
[----:B------:R-:W1:Y:S08]  /*9140*/  MUFU.EX2 R2, R2 ;  /* 0x0000000200027308 */ /* 0x000e700000000800 */
[----:B------:R-:W-:Y:S01]  /*9150*/  MUFU.EX2 R207, R207 ;  /* 0x000000cf00cf7308 */ /* 0x000fe20000000800 */
[----:B0-----:R-:W-:Y:S01]  /*9160*/  FMNMX.FTZ R3, R0, R3, !PT ;  /* 0x0000000300037209 */ /* 0x001fe20007810000 */
[----:B------:R-:W-:-:S03]  /*9170*/  IMAD.U32 R0, RZ, RZ, UR11 ;  /* 0x0000000bff007e24 */ /* 0x000fc6000f8e00ff */
[C---:B------:R-:W-:Y:S01]  /*9180*/  FSETP.NEU.FTZ.AND P3, PT, R3.reuse, -INF , PT ;  /* 0xff8000000300780b */ /* 0x040fe20003f7d000 */
[----:B------:R-:W-:Y:S02]  /*9190*/  @!P1 VIADD R0, R0, 0x38840 ;  /* 0x0003884000009836 */ /* 0x000fe40000000000 */
[----:B------:R-:W-:Y:S01]  /*91a0*/  FMUL.FTZ R155, R3, UR5 ;  /* 0x00000005039b7c20 */ /* 0x000fe20008410000 */
[----:B------:R-:W-:Y:S01]  /*91b0*/  MUFU.EX2 R156, R156 ;  /* 0x0000009c009c7308 */ /* 0x000fe20000000800 */
[----:B-1----:R-:W-:Y:S01]  /*91c0*/  FFMA.FTZ R5, R2, R5, R209 ;  /* 0x0000000502057223 */ /* 0x002fe200000100d1 */
[C---:B------:R-:W-:Y:S02]  /*91d0*/  F2FP.BF16.F32.PACK_AB R209, R186.reuse, R209 ;  /* 0x000000d1bad1723e */ /* 0x040fe400000010ff */
[----:B------:R-:W-:Y:S01]  /*91e0*/  @!P1 PRMT R0, RZ, 0x654, R0 ;  /* 0x00000654ff009816 */ /* 0x000fe20000000000 */
[----:B------:R-:W-:Y:S01]  /*91f0*/  FADD.FTZ R5, R186, R5 ;  /* 0x00000005ba057221 */ /* 0x000fe20000010000 */
[----:B------:R-:W-:-:S02]  /*9200*/  FSEL R155, R155, RZ, P3 ;  /* 0x000000ff9b9b7208 */ /* 0x000fc40001800000 */
[----:B------:R0:W-:Y:S01]  /*9210*/  @!P1 SYNCS.ARRIVE.TRANS64.RED.A1T0 RZ, [R0+URZ], RZ ;  /* 0x000000ff00ff99a7 */ /* 0x0001e2000810043f */
[----:B------:R-:W-:Y:S01]  /*9220*/  FADD.FTZ R5, R211, R5 ;  /* 0x00000005d3057221 */ /* 0x000fe20000010000 */
[----:B------:R-:W-:Y:S01]  /*9230*/  MUFU.EX2 R201, R201 ;  /* 0x000000c900c97308 */ /* 0x000fe20000000800 */
[--C-:B------:R-:W-:Y:S01]  /*9240*/  FFMA.FTZ R208, R184, UR5, -R155.reuse ;  /* 0x00000005b8d07c23 */ /* 0x100fe2000801089b */
[--C-:B------:R-:W-:Y:S01]  /*9250*/  FFMA.FTZ R158, R185, UR5, -R155.reuse ;  /* 0x00000005b99e7c23 */ /* 0x100fe2000801089b */
[--C-:B------:R-:W-:Y:S01]  /*9260*/  FFMA.FTZ R210, R188, UR5, -R155.reuse ;  /* 0x00000005bcd27c23 */ /* 0x100fe2000801089b */
[--C-:B------:R-:W-:Y:S01]  /*9270*/  FFMA.FTZ R166, R189, UR5, -R155.reuse ;  /* 0x00000005bda67c23 */ /* 0x100fe2000801089b */
[--C-:B------:R-:W-:Y:S01]  /*9280*/  FFMA.FTZ R204, R176, UR5, -R155.reuse ;  /* 0x00000005b0cc7c23 */ /* 0x100fe2000801089b */
[----:B0-----:R-:W-:Y:S01]  /*9290*/  FSEL R0, R3, RZ, P3 ;  /* 0x000000ff03007208 */ /* 0x001fe20001800000 */
[--C-:B------:R-:W-:Y:S01]  /*92a0*/  FFMA.FTZ R171, R177, UR5, -R155.reuse ;  /* 0x00000005b1ab7c23 */ /* 0x100fe2000801089b */
[----:B------:R-:W-:Y:S01]  /*92b0*/  MUFU.EX2 R208, R208 ;  /* 0x000000d000d07308 */ /* 0x000fe20000000800 */
[--C-:B------:R-:W-:Y:S01]  /*92c0*/  FFMA.FTZ R192, R152, UR5, -R155.reuse ;  /* 0x0000000598c07c23 */ /* 0x100fe2000801089b */
[----:B------:R-:W-:Y:S01]  /*92d0*/  FFMA.FTZ R206, R180, UR5, -R155 ;  /* 0x00000005b4ce7c23 */ /* 0x000fe2000801089b */
[----:B------:R-:W-:Y:S01]  /*92e0*/  FADD.FTZ R0, -R0, R235 ;  /* 0x000000eb00007221 */ /* 0x000fe20000010100 */
[--C-:B------:R-:W-:Y:S01]  /*92f0*/  FFMA.FTZ R167, R181, UR5, -R155.reuse ;  /* 0x00000005b5a77c23 */ /* 0x100fe2000801089b */
[----:B------:R-:W-:Y:S01]  /*9300*/  FFMA.FTZ R200, R168, UR5, -R155 ;  /* 0x00000005a8c87c23 */ /* 0x000fe2000801089b */
[----:B------:R-:W-:Y:S01]  /*9310*/  FADD.FTZ R5, R187, R5 ;  /* 0x00000005bb057221 */ /* 0x000fe20000010000 */
[----:B------:R-:W-:Y:S01]  /*9320*/  FMUL.FTZ R0, R0, UR5 ;  /* 0x0000000500007c20 */ /* 0x000fe20008410000 */
[----:B------:R-:W-:Y:S01]  /*9330*/  MUFU.EX2 R158, R158 ;  /* 0x0000009e009e7308 */ /* 0x000fe20000000800 */
[--C-:B------:R-:W-:Y:S01]  /*9340*/  FFMA.FTZ R168, R169, UR5, -R155.reuse ;  /* 0x00000005a9a87c23 */ /* 0x100fe2000801089b */
[--C-:B------:R-:W-:Y:S01]  /*9350*/  FFMA.FTZ R196, R160, UR5, -R155.reuse ;  /* 0x00000005a0c47c23 */ /* 0x100fe2000801089b */
[--C-:B------:R-:W-:Y:S01]  /*9360*/  FFMA.FTZ R202, R172, UR5, -R155.reuse ;  /* 0x00000005acca7c23 */ /* 0x100fe2000801089b */
[----:B------:R0:W-:Y:S01]  /*9370*/  @!P1 SYNCS.ARRIVE.TRANS64.RED.A1T0 RZ, [R21+URZ], RZ ;  /* 0x000000ff15ff99a7 */ /* 0x0001e2000810043f */
[--C-:B------:R-:W-:Y:S01]  /*9380*/  FFMA.FTZ R161, R161, UR5, -R155.reuse ;  /* 0x00000005a1a17c23 */ /* 0x100fe2000801089b */
[--C-:B------:R-:W-:Y:S01]  /*9390*/  FFMA.FTZ R198, R164, UR5, -R155.reuse ;  /* 0x00000005a4c67c23 */ /* 0x100fe2000801089b */
[--C-:B------:R-:W-:Y:S01]  /*93a0*/  FFMA.FTZ R165, R165, UR5, -R155.reuse ;  /* 0x00000005a5a57c23 */ /* 0x100fe2000801089b */
[----:B------:R-:W1:Y:S01]  /*93b0*/  MUFU.EX2 R0, R0 ;  /* 0x0000000000007308 */ /* 0x000e620000000800 */
[--C-:B------:R-:W-:Y:S01]  /*93c0*/  FFMA.FTZ R190, R190, UR5, -R155.reuse ;  /* 0x00000005bebe7c23 */ /* 0x100fe2000801089b */
[--C-:B------:R-:W-:Y:S01]  /*93d0*/  FFMA.FTZ R178, R178, UR5, -R155.reuse ;  /* 0x00000005b2b27c23 */ /* 0x100fe2000801089b */
[----:B------:R-:W-:Y:S01]  /*93e0*/  PLOP3.LUT P3, PT, PT, PT, UP1, 0x80, 0x0 ;  /* 0x000000000000781c */ /* 0x000fe20003f6f018 */
[--C-:B0-----:R-:W-:Y:S01]  /*93f0*/  FFMA.FTZ R21, R173, UR5, -R155.reuse ;  /* 0x00000005ad157c23 */ /* 0x101fe2000801089b */
[----:B------:R-:W-:Y:S01]  /*9400*/  FFMA.FTZ R155, R191, UR5, -R155 ;  /* 0x00000005bf9b7c23 */ /* 0x000fe2000801089b */
[----:B------:R-:W-:Y:S01]  /*9410*/  F2FP.BF16.F32.PACK_AB R211, R187, R211 ;  /* 0x000000d3bbd3723e */ /* 0x000fe200000010ff */
[----:B------:R-:W-:Y:S01]  /*9420*/  IMAD.MOV.U32 R235, RZ, RZ, R3 ;  /* 0x000000ffffeb7224 */ /* 0x000fe200078e0003 */
[----:B------:R-:W0:Y:S08]  /*9430*/  MUFU.EX2 R210, R210 ;  /* 0x000000d200d27308 */ /* 0x000e300000000800 */
[----:B------:R-:W2:Y:S01]  /*9440*/  MUFU.EX2 R166, R166 ;  /* 0x000000a600a67308 */ /* 0x000ea20000000800 */
[----:B-1----:R-:W-:Y:S01]  /*9450*/  FFMA.FTZ R152, R0, R14, R208 ;  /* 0x0000000e00987223 */ /* 0x002fe200000100d0 */
[----:B------:R-:W-:-:S03]  /*9460*/  F2FP.BF16.F32.PACK_AB R208, R158, R208 ;  /* 0x000000d09ed0723e */ /* 0x000fc600000010ff */
[----:B------:R-:W-:-:S03]  /*9470*/  FADD.FTZ R152, R158, R152 ;  /* 0x000000989e987221 */ /* 0x000fc60000010000 */
[----:B------:R-:W1:Y:S01]  /*9480*/  MUFU.EX2 R204, R204 ;  /* 0x000000cc00cc7308 */ /* 0x000e620000000800 */
[----:B0-----:R-:W-:-:S07]  /*9490*/  FADD.FTZ R152, R210, R152 ;  /* 0x00000098d2987221 */ /* 0x001fce0000010000 */
[----:B------:R-:W0:Y:S01]  /*94a0*/  MUFU.EX2 R171, R171 ;  /* 0x000000ab00ab7308 */ /* 0x000e220000000800 */
[C---:B--2---:R-:W-:Y:S01]  /*94b0*/  FADD.FTZ R152, R166.reuse, R152 ;  /* 0x00000098a6987221 */ /* 0x044fe20000010000 */
[----:B------:R-:W-:-:S06]  /*94c0*/  F2FP.BF16.F32.PACK_AB R210, R166, R210 ;  /* 0x000000d2a6d2723e */ /* 0x000fcc00000010ff */
[----:B------:R-:W2:Y:S01]  /*94d0*/  MUFU.EX2 R206, R206 ;  /* 0x000000ce00ce7308 */ /* 0x000ea20000000800 */
[----:B-1----:R-:W-:Y:S01]  /*94e0*/  FADD.FTZ R160, R204, R152 ;  /* 0x00000098cca07221 */ /* 0x002fe20000010000 */
[----:B------:R-:W-:Y:S01]  /*94f0*/  FADD.FTZ R152, R205, R5 ;  /* 0x00000005cd987221 */ /* 0x000fe20000010000 */
[----:B------:R-:W-:-:S03]  /*9500*/  F2FP.BF16.F32.PACK_AB R205, R153, R205 ;  /* 0x000000cd99cd723e */ /* 0x000fc600000010ff */
[----:B------:R-:W-:Y:S02]  /*9510*/  FADD.FTZ R152, R153, R152 ;  /* 0x0000009899987221 */ /* 0x000fe40000010000 */
[----:B------:R-:W1:Y:S01]  /*9520*/  MUFU.EX2 R167, R167 ;  /* 0x000000a700a77308 */ /* 0x000e620000000800 */
[----:B0-----:R-:W-:Y:S01]  /*9530*/  FADD.FTZ R160, R171, R160 ;  /* 0x000000a0aba07221 */ /* 0x001fe20000010000 */
[----:B------:R-:W-:Y:S01]  /*9540*/  FADD.FTZ R152, R207, R152 ;  /* 0x00000098cf987221 */ /* 0x000fe20000010000 */
[----:B------:R-:W-:Y:S02]  /*9550*/  F2FP.BF16.F32.PACK_AB R204, R171, R204 ;  /* 0x000000ccabcc723e */ /* 0x000fe400000010ff */
[C---:B------:R-:W-:Y:S01]  /*9560*/  F2FP.BF16.F32.PACK_AB R207, R156.reuse, R207 ;  /* 0x000000cf9ccf723e */ /* 0x040fe200000010ff */
[----:B------:R-:W-:Y:S02]  /*9570*/  FADD.FTZ R152, R156, R152 ;  /* 0x000000989c987221 */ /* 0x000fe40000010000 */
[----:B------:R-:W0:Y:S01]  /*9580*/  MUFU.EX2 R200, R200 ;  /* 0x000000c800c87308 */ /* 0x000e220000000800 */
[----:B--2---:R-:W-:Y:S01]  /*9590*/  FADD.FTZ R160, R206, R160 ;  /* 0x000000a0cea07221 */ /* 0x004fe20000010000 */
[----:B------:R-:W-:-:S06]  /*95a0*/  FADD.FTZ R152, R201, R152 ;  /* 0x00000098c9987221 */ /* 0x000fcc0000010000 */
        /* <DEDUP_REMOVED lines=55> */
[----:B-1----:R-:W-:-:S04]  /*9920*/  FADD.FTZ R160, R178, R160 ;  /* 0x000000a0b2a07221 */ /* 0x002fc80000010000 */
[C---:B0-----:R-:W-:Y:S01]  /*9930*/  FADD.FTZ R14, R155.reuse, R160 ;  /* 0x000000a09b0e7221 */ /* 0x041fe20000010000 */
[----:B------:R-:W-:Y:S01]  /*9940*/  F2FP.BF16.F32.PACK_AB R194, R155, R178 ;  /* 0x000000b29bc2723e */ /* 0x000fe200000010ff */
[C---:B--2---:R-:W-:Y:S01]  /*9950*/  FADD.FTZ R5, R159.reuse, R152 ;  /* 0x000000989f057221 */ /* 0x044fe20000010000 */
[----:B------:R-:W-:Y:S01]  /*9960*/  F2FP.BF16.F32.PACK_AB R195, R159, R195 ;  /* 0x000000c39fc3723e */ /* 0x000fe200000010ff */
[----:B------:R-:W-:Y:S06]  /*9970*/  @P3 BRA `(.L_x_2375) ;  /* 0xffffffc000e03947 */ /* 0x000fec000383ffff */
[----:B------:R-:W-:-:S07]  /*9980*/  IMAD.U32 R236, RZ, RZ, UR4 ;  /* 0x00000004ffec7e24 */ /* 0x000fce000f8e00ff */
.L_x_2366:
[----:B------:R-:W-:Y:S02]  /*9990*/  R2UR UR6, R23 ;  /* 0x00000000170672ca */ /* 0x000fe400000e0000 */
[----:B------:R-:W-:-:S13]  /*99a0*/  R2UR UR4, R236 ;  /* 0x00000000ec0472ca */ /* 0x000fda00000e0000 */
[----:B------:R-:W-:-:S06]  /*99b0*/  UISETP.GE.AND UP0, UPT, UR4, UR6, UPT ;  /* 0x000000060400728c */ /* 0x000fcc000bf06270 */
[----:B------:R-:W-:-:S13]  /*99c0*/  PLOP3.LUT P2, PT, PT, PT, UP0, 0x80, 0x0 ;  /* 0x000000000000781c */ /* 0x000fda0003f4f008 */
[----:B------:R-:W-:Y:S05]  /*99d0*/  @!P2 BRA `(.L_x_2376) ;  /* 0x000000340094a947 */ /* 0x000fea0003800000 */
[----:B------:R-:W-:Y:S01]  /*99e0*/  R2UR UR4, R16 ;  /* 0x00000000100472ca */ /* 0x000fe200000e0000 */
[----:B------:R-:W-:Y:S01]  /*99f0*/  IMAD.MOV.U32 R18, RZ, RZ, R4 ;  /* 0x000000ffff127224 */ /* 0x000fe200078e0004 */
[----:B------:R-:W-:Y:S01]  /*9a00*/  UMOV UR61, UR60 ;  /* 0x0000003c003d7c82 */ /* 0x000fe20008000000 */
[----:B------:R-:W-:-:S10]  /*9a10*/  IMAD.MOV.U32 R20, RZ, RZ, R3 ;  /* 0x000000ffff147224 */ /* 0x000fd400078e0003 */
[----:B------:R-:W-:-:S07]  /*9a20*/  IMAD.U32 R21, RZ, RZ, UR4 ;  /* 0x00000004ff157e24 */ /* 0x000fce000f8e00ff */
.L_x_2385:
        /* <DEDUP_REMOVED lines=9> */
.L_x_2377:
        /* <DEDUP_REMOVED lines=8> */
.L_x_2378:
[----:B-1----:R-:W-:Y:S05]  /*9b40*/  @P2 BRA `(.L_x_2379) ;  /* 0x0000000000082947 */ /* 0x002fea0003800000 */
[----:B------:R-:W1:Y:S02]  /*9b50*/  SYNCS.PHASECHK.TRANS64.TRYWAIT P2, [UR4+0x38830], R3 ;  /* 0x03883003ff0075a7 */ /* 0x000e640008040144 */
[----:B-1----:R-:W-:Y:S05]  /*9b60*/  @!P2 BRA `(.L_x_2380) ;  /* 0x00000114009ca947 */ /* 0x002fea0003800000 */
.L_x_2379:
        /* <DEDUP_REMOVED lines=25> */
[----:B------:R-:W-:Y:S01]  /*9d00*/  UMOV UR56, UR14 ;  /* 0x0000000e00387c82 */ /* 0x000fe20008000000 */
[----:B------:R-:W-:Y:S01]  /*9d10*/  UMOV UR57, UR15 ;  /* 0x0000000f00397c82 */ /* 0x000fe20008000000 */
        /* <DEDUP_REMOVED lines=57> */
[----:B------:R-:W-:Y:S01]  /*a0b0*/  UMOV UR56, UR14 ;  /* 0x0000000e00387c82 */ /* 0x000fe20008000000 */
[----:B------:R-:W-:Y:S01]  /*a0c0*/  UMOV UR57, UR15 ;  /* 0x0000000f00397c82 */ /* 0x000fe20008000000 */
        /* <DEDUP_REMOVED lines=101> */
[----:B------:R-:W-:Y:S01]  /*a720*/  UIADD3 UR14, UR4, 0x280, URZ ;  /* 0x00000280040e7890 */ /* 0x000fe2000fffe03f */
        /* <DEDUP_REMOVED lines=103> */
[----:B------:R-:W-:Y:S02]  /*ada0*/  UIADD3 UR10, UR4, 0x986, URZ ;  /* 0x00000986040a7890 */ /* 0x000fe4000fffe03f */
        /* <DEDUP_REMOVED lines=272> */
[----:B------:R-:W-:Y:S01]  /*beb0*/  UMOV UR4, UR14 ;  /* 0x0000000e00047c82 */ /* 0x000fe20008000000 */
        /* <DEDUP_REMOVED lines=16> */
.L_x_2381:
        /* <DEDUP_REMOVED lines=8> */
.L_x_2382:
[----:B---3--:R-:W-:Y:S05]  /*c040*/  @P2 BRA `(.L_x_2383) ;  /* 0x0000000000082947 */ /* 0x008fea0003800000 */
[----:B------:R-:W3:Y:S02]  /*c050*/  SYNCS.PHASECHK.TRANS64.TRYWAIT P2, [UR4+0x38850], R0 ;  /* 0x03885000ff0075a7 */ /* 0x000ee40008040144 */
[----:B---3--:R-:W-:Y:S05]  /*c060*/  @!P2 BRA `(.L_x_2384) ;  /* 0x000000f00074a947 */ /* 0x008fea0003800000 */
.L_x_2383:
[----:B------:R-:W-:Y:S01]  /*c070*/  R2UR UR10, R17 ;  /* 0x00000000110a72ca */ /* 0x000fe200000e0000 */
[----:B------:R-:W-:Y:S01]  /*c080*/  WARPGROUP.ARRIVE ;  /* 0x00000000000079c5 */ /* 0x000fe20000000000 */
[----:B------:R-:W-:Y:S01]  /*c090*/  UMOV UR7, 0x40000040 ;  /* 0x4000004000077882 */ /* 0x000fe20000000000 */
[----:B--23--:R-:W-:Y:S01]  /*c0a0*/  FMNMX.FTZ R0, R184, R20, !PT ;  /* 0x00000014b8007209 */ /* 0x00cfe20007810000 */
[----:B------:R-:W-:-:S03]  /*c0b0*/  ULDC UR11, c[0x0][0x988] ;  /* 0x00026200000b7ab9 */ /* 0x000fc60000000800 */
        /* <DEDUP_REMOVED lines=12> */
[----:B------:R-:W-:-:S03]  /*c180*/  UMOV UR61, UR60 ;  /* 0x0000003c003d7c82 */ /* 0x000fc60008000000 */
[----:B------:R-:W-:Y:S01]  /*c190*/  FMNMX.FTZ R0, R168, R0, !PT ;  /* 0x00000000a8007209 */ /* 0x000fe20007810000 */
        /* <DEDUP_REMOVED lines=18> */
[----:B01----:R-:W0:Y:S01]  /*c2c0*/  SHFL.BFLY PT, R3, R2, 0x1, 0x1f ;  /* 0x0c201f0002037f89 */ /* 0x003e2200000e0000 */
        /* <DEDUP_REMOVED lines=38> */
[----:B------:R-:W-:Y:S02]  /*c530*/  UMOV UR5, UR11 ;  /* 0x0000000b00057c82 */ /* 0x000fe40008000000 */
[----:B------:R-:W-:-:S04]  /*c540*/  FMUL.FTZ R2, R2, UR5 ;  /* 0x0000000502027c20 */ /* 0x000fc80008410000 */
[----:B------:R0:W-:Y:S02]  /*c550*/  MUFU.EX2 R0, R2 ;  /* 0x0000000200007308 */ /* 0x0001e40000000800 */
[----:B0-----:R-:W-:-:S04]  /*c560*/  FMUL.FTZ R2, R3, UR5 ;  /* 0x0000000503027c20 */ /* 0x001fc80008410000 */
        /* <DEDUP_REMOVED lines=13> */
[----:B------:R-:W1:Y:S08]  /*c640*/  MUFU.EX2 R208, R208 ;  /* 0x000000d000d07308 */ /* 0x000e700000000800 */
[----:B------:R-:W2:Y:S01]  /*c650*/  MUFU.EX2 R20, R20 ;  /* 0x0000001400147308 */ /* 0x000ea20000000800 */
[----:B0-----:R-:W-:-:S07]  /*c660*/  FMNMX.FTZ R4, R4, R176, !PT ;  /* 0x000000b004047209 */ /* 0x001fce0007810000 */
[----:B------:R-:W-:Y:S01]  /*c670*/  MUFU.EX2 R210, R210 ;  /* 0x000000d200d27308 */ /* 0x000fe20000000800 */
[----:B-1----:R-:W-:Y:S01]  /*c680*/  FFMA.FTZ R14, R0, R14, R208 ;  /* 0x0000000e000e7223 */ /* 0x002fe200000100d0 */
[----:B------:R-:W0:Y:S06]  /*c690*/  SHFL.BFLY PT, R172, R4, 0x1, 0x1f ;  /* 0x0c201f0004ac7f89 */ /* 0x000e2c00000e0000 */
[----:B------:R-:W-:Y:S01]  /*c6a0*/  MUFU.EX2 R184, R184 ;  /* 0x000000b800b87308 */ /* 0x000fe20000000800 */
[C---:B--2---:R-:W-:Y:S01]  /*c6b0*/  FADD.FTZ R14, R20.reuse, R14 ;  /* 0x0000000e140e7221 */ /* 0x044fe20000010000 */
[----:B------:R-:W-:Y:S01]  /*c6c0*/  F2FP.BF16.F32.PACK_AB R208, R20, R208 ;  /* 0x000000d014d0723e */ /* 0x000fe200000010ff */
[----:B------:R-:W-:-:S05]  /*c6d0*/  IMAD.MOV.U32 R20, RZ, RZ, R3 ;  /* 0x000000ffff147224 */ /* 0x000fca00078e0003 */
[----:B------:R-:W-:Y:S08]  /*c6e0*/  MUFU.EX2 R204, R204 ;  /* 0x000000cc00cc7308 */ /* 0x000ff00000000800 */
[----:B------:R-:W-:Y:S01]  /*c6f0*/  MUFU.EX2 R21, R21 ;  /* 0x0000001500157308 */ /* 0x000fe20000000800 */
[----:B0-----:R-:W-:-:S07]  /*c700*/  FMNMX.FTZ R4, R4, R172, !PT ;  /* 0x000000ac04047209 */ /* 0x001fce0007810000 */
        /* <DEDUP_REMOVED lines=8> */
[--C-:B------:R-:W-:Y:S01]  /*c790*/  FFMA.FTZ R196, R160, UR5, -R2.reuse ;  /* 0x00000005a0c47c23 */ /* 0x100fe20008010802 */
[--C-:B------:R-:W-:Y:S01]  /*c7a0*/  FFMA.FTZ R160, R161, UR5, -R2.reuse ;  /* 0x00000005a1a07c23 */ /* 0x100fe20008010802 */
[--C-:B------:R-:W-:Y:S01]  /*c7b0*/  FFMA.FTZ R198, R164, UR5, -R2.reuse ;  /* 0x00000005a4c67c23 */ /* 0x100fe20008010802 */
[----:B------:R-:W-:Y:S01]  /*c7c0*/  FFMA.FTZ R161, R165, UR5, -R2 ;  /* 0x00000005a5a17c23 */ /* 0x000fe20008010802 */
[----:B------:R-:W-:Y:S01]  /*c7d0*/  IMAD.U32 R165, RZ, RZ, UR60 ;  /* 0x0000003cffa57e24 */ /* 0x000fe2000f8e00ff */
[----:B------:R-:W-:Y:S01]  /*c7e0*/  HGMMA.64x256x16.F32.BF16 R24, R192, gdesc[UR4].tnspB, R24, gsb0 ;  /* 0x43e00004c0187df0 */ /* 0x000fe20008001818 */
[----:B------:R-:W-:Y:S01]  /*c7f0*/  MUFU.EX2 R196, R196 ;  /* 0x000000c400c47308 */ /* 0x000fe20000000800 */
[----:B------:R-:W-:Y:S02]  /*c800*/  R2UR UR7, R23 ;  /* 0x00000000170772ca */ /* 0x000fe400000e0000 */
[----:B------:R-:W-:-:S02]  /*c810*/  @!P1 LEA R165, R165, UR10, 0x3 ;  /* 0x0000000aa5a59c11 */ /* 0x000fc4000f8e18ff */
[----:B------:R-:W-:-:S03]  /*c820*/  R2UR UR6, R236 ;  /* 0x00000000ec0672ca */ /* 0x000fc600000e0000 */
[----:B------:R-:W-:Y:S01]  /*c830*/  @!P1 VIADD R165, R165, 0x38840 ;  /* 0x00038840a5a59836 */ /* 0x000fe20000000000 */
[----:B------:R-:W-:Y:S04]  /*c840*/  MUFU.EX2 R160, R160 ;  /* 0x000000a000a07308 */ /* 0x000fe80000000800 */
[----:B------:R-:W-:-:S04]  /*c850*/  @!P1 PRMT R172, RZ, 0x654, R165 ;  /* 0x00000654ffac9816 */ /* 0x000fc800000000a5 */
[----:B------:R-:W-:Y:S01]  /*c860*/  MUFU.EX2 R198, R198 ;  /* 0x000000c600c67308 */ /* 0x000fe20000000800 */
[----:B------:R-:W-:-:S06]  /*c870*/  UISETP.GT.AND UP0, UPT, UR6, UR7, UPT ;  /* 0x000000070600728c */ /* 0x000fcc000bf04270 */
[----:B------:R-:W-:Y:S01]  /*c880*/  PLOP3.LUT P2, PT, PT, PT, UP0, 0x80, 0x0 ;  /* 0x000000000000781c */ /* 0x000fe20003f4f008 */
[----:B------:R-:W-:Y:S01]  /*c890*/  MUFU.EX2 R161, R161 ;  /* 0x000000a100a17308 */ /* 0x000fe20000000800 */
[----:B------:R-:W-:Y:S02]  /*c8a0*/  WARPGROUP.DEPBAR.LE gsb0, 0x0 ;  /* 0x00008000000079c5 */ /* 0x000fe40000010000 */
[--C-:B------:R-:W-:Y:S01]  /*c8b0*/  FFMA.FTZ R192, R152, UR5, -R2.reuse ;  /* 0x0000000598c07c23 */ /* 0x100fe20008010802 */
[----:B------:R-:W-:Y:S01]  /*c8c0*/  FFMA.FTZ R152, R153, UR5, -R2 ;  /* 0x0000000599987c23 */ /* 0x000fe20008010802 */
[----:B------:R-:W-:Y:S01]  /*c8d0*/  FADD.FTZ R153, -R4, R18 ;  /* 0x0000001204997221 */ /* 0x000fe20000010100 */
[--C-:B------:R-:W-:Y:S01]  /*c8e0*/  FFMA.FTZ R194, R156, UR5, -R2.reuse ;  /* 0x000000059cc27c23 */ /* 0x100fe20008010802 */
[----:B------:R-:W-:Y:S01]  /*c8f0*/  FFMA.FTZ R2, R157, UR5, -R2 ;  /* 0x000000059d027c23 */ /* 0x000fe20008010802 */
[----:B------:R0:W-:Y:S01]  /*c900*/  @!P1 SYNCS.ARRIVE.TRANS64.RED.A1T0 RZ, [R172+URZ], RZ ;  /* 0x000000ffacff99a7 */ /* 0x0001e2000810043f */
[----:B------:R-:W-:Y:S01]  /*c910*/  FMUL.FTZ R153, R153, UR5 ;  /* 0x0000000599997c20 */ /* 0x000fe20008410000 */
[----:B------:R-:W-:Y:S08]  /*c920*/  MUFU.EX2 R192, R192 ;  /* 0x000000c000c07308 */ /* 0x000ff00000000800 */
[----:B------:R-:W-:Y:S08]  /*c930*/  MUFU.EX2 R18, R2 ;  /* 0x0000000200127308 */ /* 0x000ff00000000800 */
[----:B------:R1:W-:Y:S08]  /*c940*/  MUFU.EX2 R2, R153 ;  /* 0x0000009900027308 */ /* 0x0003f00000000800 */
[----:B------:R-:W-:Y:S01]  /*c950*/  MUFU.EX2 R152, R152 ;  /* 0x0000009800987308 */ /* 0x000fe20000000800 */
[----:B-1----:R-:W-:-:S04]  /*c960*/  FMUL.FTZ R153, R4, UR5 ;  /* 0x0000000504997c20 */ /* 0x002fc80008410000 */
        /* <DEDUP_REMOVED lines=13> */
[--C-:B------:R-:W-:Y:S01]  /*ca40*/  FFMA.FTZ R175, R175, UR5, -R153.reuse ;  /* 0x00000005afaf7c23 */ /* 0x100fe20008010899 */
[----:B------:R-:W2:Y:S01]  /*ca50*/  MUFU.EX2 R156, R156 ;  /* 0x0000009c009c7308 */ /* 0x000ea20000000800 */
[--C-:B------:R-:W-:Y:S01]  /*ca60*/  FFMA.FTZ R163, R163, UR5, -R153.reuse ;  /* 0x00000005a3a37c23 */ /* 0x100fe20008010899 */
[--C-:B------:R-:W-:Y:S01]  /*ca70*/  FFMA.FTZ R199, R166, UR5, -R153.reuse ;  /* 0x00000005a6c77c23 */ /* 0x100fe20008010899 */
[--C-:B------:R-:W-:Y:S01]  /*ca80*/  FFMA.FTZ R167, R167, UR5, -R153.reuse ;  /* 0x00000005a7a77c23 */ /* 0x100fe20008010899 */
[--C-:B------:R-:W-:Y:S01]  /*ca90*/  FFMA.FTZ R162, R154, UR5, -R153.reuse ;  /* 0x000000059aa27c23 */ /* 0x100fe20008010899 */
[--C-:B------:R-:W-:Y:S01]  /*caa0*/  FFMA.FTZ R155, R155, UR5, -R153.reuse ;  /* 0x000000059b9b7c23 */ /* 0x100fe20008010899 */
[--C-:B------:R-:W-:Y:S01]  /*cab0*/  FFMA.FTZ R158, R158, UR5, -R153.reuse ;  /* 0x000000059e9e7c23 */ /* 0x100fe20008010899 */
[----:B------:R-:W-:Y:S01]  /*cac0*/  FFMA.FTZ R153, R159, UR5, -R153 ;  /* 0x000000059f997c23 */ /* 0x000fe20008010899 */
[----:B------:R-:W3:Y:S01]  /*cad0*/  MUFU.EX2 R211, R211 ;  /* 0x000000d300d37308 */ /* 0x000ee20000000800 */
[----:B-1----:R-:W-:Y:S01]  /*cae0*/  FFMA.FTZ R5, R2, R5, R209 ;  /* 0x0000000502057223 */ /* 0x002fe200000100d1 */
[----:B------:R-:W-:Y:S01]  /*caf0*/  FADD.FTZ R159, R210, R14 ;  /* 0x0000000ed29f7221 */ /* 0x000fe20000010000 */
[----:B------:R-:W-:Y:S01]  /*cb00*/  IMAD.U32 R170, RZ, RZ, UR4 ;  /* 0x00000004ffaa7e24 */ /* 0x000fe2000f8e00ff */
[----:B------:R-:W-:Y:S01]  /*cb10*/  UIADD3 UR4, UR6, -0x1, URZ ;  /* 0xffffffff06047890 */ /* 0x000fe2000fffe03f */
[----:B------:R-:W-:Y:S01]  /*cb20*/  R2UR UR6, R16 ;  /* 0x00000000100672ca */ /* 0x000fe200000e0000 */
[----:B------:R-:W-:Y:S01]  /*cb30*/  FADD.FTZ R159, R184, R159 ;  /* 0x0000009fb89f7221 */ /* 0x000fe20000010000 */
[----:B------:R-:W-:Y:S01]  /*cb40*/  @!P1 VIADD R170, R170, 0x38860 ;  /* 0x00038860aaaa9836 */ /* 0x000fe20000000000 */
[----:B------:R-:W1:Y:S01]  /*cb50*/  MUFU.EX2 R157, R157 ;  /* 0x0000009d009d7308 */ /* 0x000e620000000800 */
[----:B--2---:R-:W-:Y:S01]  /*cb60*/  FADD.FTZ R5, R156, R5 ;  /* 0x000000059c057221 */ /* 0x004fe20000010000 */
[----:B------:R-:W-:Y:S01]  /*cb70*/  FADD.FTZ R159, R204, R159 ;  /* 0x0000009fcc9f7221 */ /* 0x000fe20000010000 */
[C---:B------:R-:W-:Y:S01]  /*cb80*/  F2FP.BF16.F32.PACK_AB R204, R21.reuse, R204 ;  /* 0x000000cc15cc723e */ /* 0x040fe200000010ff */
[----:B------:R-:W-:Y:S01]  /*cb90*/  IMAD.U32 R236, RZ, RZ, UR4 ;  /* 0x00000004ffec7e24 */ /* 0x000fe2000f8e00ff */
[----:B0-----:R-:W-:Y:S01]  /*cba0*/  @!P1 PRMT R172, RZ, 0x654, R170 ;  /* 0x00000654ffac9816 */ /* 0x001fe200000000aa */
[----:B------:R-:W-:Y:S01]  /*cbb0*/  FADD.FTZ R159, R21, R159 ;  /* 0x0000009f159f7221 */ /* 0x000fe20000010000 */
[----:B------:R-:W-:Y:S01]  /*cbc0*/  F2FP.BF16.F32.PACK_AB R210, R184, R210 ;  /* 0x000000d2b8d2723e */ /* 0x000fe200000010ff */
[----:B------:R-:W0:Y:S01]  /*cbd0*/  MUFU.EX2 R205, R205 ;  /* 0x000000cd00cd7308 */ /* 0x000e220000000800 */
[----:B---3--:R-:W-:Y:S01]  /*cbe0*/  FADD.FTZ R14, R211, R5 ;  /* 0x00000005d30e7221 */ /* 0x008fe20000010000 */
[----:B------:R-:W-:Y:S01]  /*cbf0*/  FADD.FTZ R159, R206, R159 ;  /* 0x0000009fce9f7221 */ /* 0x000fe20000010000 */
[----:B------:R2:W-:Y:S01]  /*cc00*/  @!P1 SYNCS.ARRIVE.TRANS64.RED.A1T0 RZ, [R172+URZ], RZ ;  /* 0x000000ffacff99a7 */ /* 0x0005e2000810043f */
[----:B------:R-:W-:Y:S01]  /*cc10*/  IMAD.U32 R21, RZ, RZ, UR6 ;  /* 0x00000006ff157e24 */ /* 0x000fe2000f8e00ff */
[----:B------:R-:W-:Y:S01]  /*cc20*/  F2FP.BF16.F32.PACK_AB R209, R156, R209 ;  /* 0x000000d19cd1723e */ /* 0x000fe200000010ff */
[C---:B------:R-:W-:Y:S01]  /*cc30*/  FADD.FTZ R159, R22.reuse, R159 ;  /* 0x0000009f169f7221 */ /* 0x040fe20000010000 */
[----:B------:R-:W-:Y:S01]  /*cc40*/  F2FP.BF16.F32.PACK_AB R206, R22, R206 ;  /* 0x000000ce16ce723e */ /* 0x000fe200000010ff */
[----:B------:R-:W3:Y:S01]  /*cc50*/  MUFU.EX2 R164, R164 ;  /* 0x000000a400a47308 */ /* 0x000ee20000000800 */
[C---:B-1----:R-:W-:Y:S01]  /*cc60*/  FADD.FTZ R14, R157.reuse, R14 ;  /* 0x0000000e9d0e7221 */ /* 0x042fe20000010000 */
[----:B------:R-:W-:Y:S01]  /*cc70*/  FADD.FTZ R159, R200, R159 ;  /* 0x0000009fc89f7221 */ /* 0x000fe20000010000 */
[----:B------:R-:W-:-:S02]  /*cc80*/  F2FP.BF16.F32.PACK_AB R211, R157, R211 ;  /* 0x000000d39dd3723e */ /* 0x000fc400000010ff */
[C---:B------:R-:W-:Y:S01]  /*cc90*/  F2FP.BF16.F32.PACK_AB R200, R168.reuse, R200 ;  /* 0x000000c8a8c8723e */ /* 0x040fe200000010ff */
[----:B------:R-:W-:Y:S02]  /*cca0*/  FADD.FTZ R159, R168, R159 ;  /* 0x0000009fa89f7221 */ /* 0x000fe40000010000 */
[----:B------:R-:W1:Y:S01]  /*ccb0*/  MUFU.EX2 R207, R207 ;  /* 0x000000cf00cf7308 */ /* 0x000e620000000800 */
[----:B0-----:R-:W-:Y:S01]  /*ccc0*/  FADD.FTZ R14, R205, R14 ;  /* 0x0000000ecd0e7221 */ /* 0x001fe20000010000 */
[----:B------:R-:W-:Y:S01]  /*ccd0*/  FADD.FTZ R159, R202, R159 ;  /* 0x0000009fca9f7221 */ /* 0x000fe20000010000 */
[----:B------:R-:W-:-:S03]  /*cce0*/  F2FP.BF16.F32.PACK_AB R202, R169, R202 ;  /* 0x000000caa9ca723e */ /* 0x000fc600000010ff */
[----:B------:R-:W-:Y:S02]  /*ccf0*/  FADD.FTZ R159, R169, R159 ;  /* 0x0000009fa99f7221 */ /* 0x000fe40000010000 */
[----:B------:R-:W0:Y:S01]  /*cd00*/  MUFU.EX2 R165, R183 ;  /* 0x000000b700a57308 */ /* 0x000e220000000800 */
        /* <DEDUP_REMOVED lines=11> */
[C---:B0-----:R-:W-:Y:S01]  /*cdc0*/  FADD.FTZ R14, R165.reuse, R14 ;  /* 0x0000000ea50e7221 */ /* 0x041fe20000010000 */
[----:B------:R-:W-:Y:S01]  /*cdd0*/  FADD.FTZ R159, R192, R159 ;  /* 0x0000009fc09f7221 */ /* 0x000fe20000010000 */
[----:B------:R-:W-:Y:S02]  /*cde0*/  F2FP.BF16.F32.PACK_AB R207, R165, R207 ;  /* 0x000000cfa5cf723e */ /* 0x000fe400000010ff */
[C---:B------:R-:W-:Y:S01]  /*cdf0*/  F2FP.BF16.F32.PACK_AB R192, R152.reuse, R192 ;  /* 0x000000c098c0723e */ /* 0x040fe200000010ff */
[----:B------:R-:W-:Y:S02]  /*ce00*/  FADD.FTZ R159, R152, R159 ;  /* 0x0000009f989f7221 */ /* 0x000fe40000010000 */
[----:B------:R-:W0:Y:S01]  /*ce10*/  MUFU.EX2 R203, R203 ;  /* 0x000000cb00cb7308 */ /* 0x000e220000000800 */
[----:B---3--:R-:W-:-:S07]  /*ce20*/  FADD.FTZ R14, R201, R14 ;  /* 0x0000000ec90e7221 */ /* 0x008fce0000010000 */
[----:B------:R-:W3:Y:S01]  /*ce30*/  MUFU.EX2 R154, R175 ;  /* 0x000000af009a7308 */ /* 0x000ee20000000800 */
[C---:B-1----:R-:W-:Y:S01]  /*ce40*/  FADD.FTZ R14, R170.reuse, R14 ;  /* 0x0000000eaa0e7221 */ /* 0x042fe20000010000 */
[----:B------:R-:W-:-:S06]  /*ce50*/  F2FP.BF16.F32.PACK_AB R201, R170, R201 ;  /* 0x000000c9aac9723e */ /* 0x000fcc00000010ff */
[----:B------:R-:W1:Y:S01]  /*ce60*/  MUFU.EX2 R197, R197 ;  /* 0x000000c500c57308 */ /* 0x000e620000000800 */
[----:B0-----:R-:W-:-:S07]  /*ce70*/  FADD.FTZ R14, R203, R14 ;  /* 0x0000000ecb0e7221 */ /* 0x001fce0000010000 */
[----:B------:R-:W0:Y:S01]  /*ce80*/  MUFU.EX2 R5, R163 ;  /* 0x000000a300057308 */ /* 0x000e220000000800 */
[C---:B---3--:R-:W-:Y:S01]  /*ce90*/  FADD.FTZ R14, R154.reuse, R14 ;  /* 0x0000000e9a0e7221 */ /* 0x048fe20000010000 */
[----:B------:R-:W-:-:S06]  /*cea0*/  F2FP.BF16.F32.PACK_AB R203, R154, R203 ;  /* 0x000000cb9acb723e */ /* 0x000fcc00000010ff */
[----:B------:R-:W3:Y:S01]  /*ceb0*/  MUFU.EX2 R199, R199 ;  /* 0x000000c700c77308 */ /* 0x000ee20000000800 */
[----:B-1----:R-:W-:-:S07]  /*cec0*/  FADD.FTZ R14, R197, R14 ;  /* 0x0000000ec50e7221 */ /* 0x002fce0000010000 */
[----:B------:R-:W1:Y:S01]  /*ced0*/  MUFU.EX2 R167, R167 ;  /* 0x000000a700a77308 */ /* 0x000e620000000800 */
[C---:B0-----:R-:W-:Y:S01]  /*cee0*/  FADD.FTZ R14, R5.reuse, R14 ;  /* 0x0000000e050e7221 */ /* 0x041fe20000010000 */
[----:B------:R-:W-:-:S06]  /*cef0*/  F2FP.BF16.F32.PACK_AB R197, R5, R197 ;  /* 0x000000c505c5723e */ /* 0x000fcc00000010ff */
        /* <DEDUP_REMOVED lines=11> */
[----:B-1----:R-:W-:Y:S01]  /*cfb0*/  FADD.FTZ R159, R194, R159 ;  /* 0x0000009fc29f7221 */ /* 0x002fe20000010000 */
[----:B------:R-:W-:Y:S01]  /*cfc0*/  F2FP.BF16.F32.PACK_AB R194, R18, R194 ;  /* 0x000000c212c2723e */ /* 0x000fe200000010ff */
[----:B0-----:R-:W-:Y:S02]  /*cfd0*/  FADD.FTZ R5, R158, R14 ;  /* 0x0000000e9e057221 */ /* 0x001fe40000010000 */
[----:B------:R-:W-:Y:S01]  /*cfe0*/  FADD.FTZ R14, R18, R159 ;  /* 0x0000009f120e7221 */ /* 0x000fe20000010000 */
[----:B------:R-:W-:Y:S02]  /*cff0*/  IMAD.MOV.U32 R18, RZ, RZ, R4 ;  /* 0x000000ffff127224 */ /* 0x000fe400078e0004 */
[C---:B---3--:R-:W-:Y:S01]  /*d000*/  FADD.FTZ R5, R153.reuse, R5 ;  /* 0x0000000599057221 */ /* 0x048fe20000010000 */
[----:B------:R-:W-:Y:S01]  /*d010*/  F2FP.BF16.F32.PACK_AB R195, R153, R158 ;  /* 0x0000009e99c3723e */ /* 0x000fe200000010ff */
[----:B--2---:R-:W-:Y:S06]  /*d020*/  @P2 BRA `(.L_x_2385) ;  /* 0xffffffc800802947 */ /* 0x004fec000383ffff */
.L_x_2376:
        /* <DEDUP_REMOVED lines=131> */
.L_x_2386:
        /* <DEDUP_REMOVED lines=8> */
.L_x_2387:
[----:B-1----:R-:W-:Y:S05]  /*d8e0*/  @P2 BRA `(.L_x_2388) ;  /* 0x0000000000082947 */ /* 0x002fea0003800000 */
[----:B------:R-:W1:Y:S02]  /*d8f0*/  SYNCS.PHASECHK.TRANS64.TRYWAIT P0, [UR8+0x38850], R0 ;  /* 0x03885000ff0075a7 */ /* 0x000e640008000148 */
[----:B-1----:R-:W-:Y:S05]  /*d900*/  @!P0 BRA `(.L_x_2389) ;  /* 0x000000d800648947 */ /* 0x002fea0003800000 */
.L_x_2388:
[----:B------:R-:W-:Y:S01]  /*d910*/  R2UR UR4, R17 ;  /* 0x00000000110472ca */ /* 0x000fe200000e0000 */
[----:B------:R-:W2:Y:S01]  /*d920*/  LDL.LU R2, [R1+0x30] ;  /* 0x0000300001027983 */ /* 0x000ea20000300800 */
[----:B------:R-:W-:Y:S01]  /*d930*/  WARPGROUP.ARRIVE ;  /* 0x00000000000079c5 */ /* 0x000fe20000000000 */
[----:B------:R-:W-:Y:S01]  /*d940*/  UMOV UR7, 0x40000040 ;  /* 0x4000004000077882 */ /* 0x000fe20000000000 */
[----:B------:R-:W-:Y:S01]  /*d950*/  IMAD.U32 R8, RZ, RZ, UR5 ;  /* 0x00000005ff087e24 */ /* 0x000fe2000f8e00ff */
[----:B-1----:R-:W1:Y:S01]  /*d960*/  SHFL.BFLY PT, R7, R14, 0x2, 0x1f ;  /* 0x0c401f000e077f89 */ /* 0x002e6200000e0000 */
[----:B------:R-:W-:Y:S02]  /*d970*/  IMAD.U32 R11, RZ, RZ, UR8 ;  /* 0x00000008ff0b7e24 */ /* 0x000fe4000f8e00ff */
[----:B------:R-:W-:Y:S01]  /*d980*/  IMAD.MOV.U32 R6, RZ, RZ, RZ ;  /* 0x000000ffff067224 */ /* 0x000fe200078e00ff */
[----:B0-----:R-:W0:Y:S01]  /*d990*/  SHFL.BFLY PT, R0, R5, 0x2, 0x1f ;  /* 0x0c401f0005007f89 */ /* 0x001e2200000e0000 */
[----:B------:R-:W-:-:S03]  /*d9a0*/  @!P1 VIADD R11, R11, 0x38860 ;  /* 0x000388600b0b9836 */ /* 0x000fc60000000000 */
[----:B------:R-:W-:Y:S02]  /*d9b0*/  UIADD3 UR4, UR4, 0x400, URZ ;  /* 0x0000040004047890 */ /* 0x000fe4000fffe03f */
[----:B------:R-:W-:Y:S02]  /*d9c0*/  @!P1 PRMT R11, RZ, 0x654, R11 ;  /* 0x00000654ff0b9816 */ /* 0x000fe4000000000b */
[----:B------:R-:W-:-:S04]  /*d9d0*/  USHF.R.U32.HI UR4, URZ, 0x4, UR4 ;  /* 0x000000043f047899 */ /* 0x000fc80008011604 */
[----:B------:R-:W-:-:S04]  /*d9e0*/  ULOP3.LUT UR4, UR4, 0x3fff, URZ, 0xc0, !UPT ;  /* 0x00003fff04047892 */ /* 0x000fc8000f8ec03f */
[----:B------:R-:W-:-:S04]  /*d9f0*/  ULOP3.LUT UR4, UR4, 0x2800000, URZ, 0xfc, !UPT ;  /* 0x0280000004047892 */ /* 0x000fc8000f8efc3f */
[----:B------:R-:W-:Y:S01]  /*da00*/  UIMAD UR4, UR60, 0xa00, UR4 ;  /* 0x00000a003c0478a4 */ /* 0x000fe2000f8e0204 */
[----:B-1----:R-:W-:Y:S01]  /*da10*/  FADD.FTZ R7, R7, R14 ;  /* 0x0000000e07077221 */ /* 0x002fe20000010000 */
[----:B------:R-:W-:-:S04]  /*da20*/  UIADD3 UR60, UR60, 0x1, URZ ;  /* 0x000000013c3c7890 */ /* 0x000fc8000fffe03f */
[----:B------:R-:W-:Y:S01]  /*da30*/  UISETP.NE.AND UP0, UPT, UR60, 0x2, UPT ;  /* 0x000000023c00788c */ /* 0x000fe2000bf05270 */
[----:B------:R-:W-:Y:S02]  /*da40*/  UMOV UR6, UR4 ;  /* 0x0000000400067c82 */ /* 0x000fe40008000000 */
[----:B------:R-:W-:Y:S01]  /*da50*/  HGMMA.64x256x16.F32.BF16 R24, R208, gdesc[UR4].tnspB, R24, gsb0 ;  /* 0x43e00004d0187df0 */ /* 0x000fe20008001818 */
[----:B------:R-:W-:Y:S01]  /*da60*/  UIADD3 UR6, UR4, 0x80, URZ ;  /* 0x0000008004067890 */ /* 0x000fe2000fffe03f */
[----:B------:R-:W-:Y:S01]  /*da70*/  UMOV UR7, 0x40000040 ;  /* 0x4000004000077882 */ /* 0x000fe20000000000 */
[----:B------:R-:W-:Y:S01]  /*da80*/  USEL UR60, UR60, URZ, UP0 ;  /* 0x0000003f3c3c7287 */ /* 0x000fe20008000000 */
[----:B--2---:R-:W-:Y:S01]  /*da90*/  R2UR UR9, R2 ;  /* 0x00000000020972ca */ /* 0x004fe200000e0000 */
[----:B0-----:R-:W-:Y:S01]  /*daa0*/  FADD.FTZ R2, R0, R5 ;  /* 0x0000000500027221 */ /* 0x001fe20000010000 */
[----:B------:R-:W-:Y:S01]  /*dab0*/  IMAD.MOV.U32 R5, RZ, RZ, RZ ;  /* 0x000000ffff057224 */ /* 0x000fe200078e00ff */
[----:B------:R-:W0:Y:S04]  /*dac0*/  SHFL.BFLY PT, R0, R7, 0x1, 0x1f ;  /* 0x0c201f0007007f89 */ /* 0x000e2800000e0000 */
[----:B------:R-:W1:Y:S01]  /*dad0*/  SHFL.BFLY PT, R9, R2, 0x1, 0x1f ;  /* 0x0c201f0002097f89 */ /* 0x000e6200000e0000 */
[----:B------:R-:W-:-:S02]  /*dae0*/  WARPGROUP.DEPBAR.LE gsb0, 0x0 ;  /* 0x00008000000079c5 */ /* 0x000fc40000010000 */
[----:B------:R-:W-:-:S03]  /*daf0*/  WARPGROUP.ARRIVE ;  /* 0x00000000000079c5 */ /* 0x000fc60000000000 */
[----:B------:R-:W-:-:S11]  /*db00*/  UIADD3 UR9, UR9, 0x1, URZ ;  /* 0x0000000109097890 */ /* 0x000fd6000fffe03f */
[----:B------:R-:W-:Y:S01]  /*db10*/  HGMMA.64x256x16.F32.BF16 R24, R204, gdesc[UR4].tnspB, R24, gsb0 ;  /* 0x43e00004cc187df0 */ /* 0x000fe20008001818 */
[----:B------:R-:W-:Y:S01]  /*db20*/  UIADD3 UR6, UR4, 0x100, URZ ;  /* 0x0000010004067890 */ /* 0x000fe2000fffe03f */
[----:B------:R-:W-:Y:S01]  /*db30*/  UMOV UR7, 0x40000040 ;  /* 0x4000004000077882 */ /* 0x000fe20000000000 */
[----:B0-----:R-:W-:Y:S01]  /*db40*/  FADD.FTZ R12, R7, R0 ;  /* 0x00000000070c7221 */ /* 0x001fe20000010000 */
[----:B------:R-:W-:Y:S01]  /*db50*/  IMAD.U32 R7, RZ, RZ, UR5 ;  /* 0x00000005ff077e24 */ /* 0x000fe2000f8e00ff */
[----:B------:R-:W-:Y:S01]  /*db60*/  R2UR UR5, R16 ;  /* 0x00000000100572ca */ /* 0x000fe200000e0000 */
[----:B------:R-:W-:Y:S02]  /*db70*/  IMAD.MOV.U32 R0, RZ, RZ, -0x800000 ;  /* 0xff800000ff007424 */ /* 0x000fe400078e00ff */
[----:B-1----:R-:W-:Y:S01]  /*db80*/  FADD.FTZ R13, R2, R9 ;  /* 0x00000009020d7221 */ /* 0x002fe20000010000 */
[----:B------:R-:W-:Y:S01]  /*db90*/  FSETP.NE.FTZ.AND P0, PT, R12, RZ, PT ;  /* 0x000000ff0c00720b */ /* 0x000fe20003f15000 */
[----:B------:R-:W-:-:S03]  /*dba0*/  IMAD.MOV.U32 R2, RZ, RZ, -0x800000 ;  /* 0xff800000ff027424 */ /* 0x000fc600078e00ff */
[----:B------:R-:W-:-:S09]  /*dbb0*/  FSETP.NE.FTZ.AND P2, PT, R13, RZ, PT ;  /* 0x000000ff0d00720b */ /* 0x000fd20003f55000 */
[----:B------:R-:W0:Y:S01]  /*dbc0*/  @P0 MUFU.LG2 R9, R12 ;  /* 0x0000000c00090308 */ /* 0x000e220000000c00 */
[----:B------:R-:W-:-:S07]  /*dbd0*/  @P0 FMUL.FTZ R8, R8, 0.69314718246459960938 ;  /* 0x3f31721808080820 */ /* 0x000fce0000410000 */
[----:B------:R-:W1:Y:S08]  /*dbe0*/  @P2 MUFU.LG2 R10, R13 ;  /* 0x0000000d000a2308 */ /* 0x000e700000000c00 */
[----:B------:R2:W3:Y:S01]  /*dbf0*/  @P0 MUFU.RCP R6, R12 ;  /* 0x0000000c00060308 */ /* 0x0004e20000001000 */
[----:B0-----:R-:W-:-:S04]  /*dc00*/  @P0 FMUL.FTZ R9, R9, 0.69314718246459960938 ;  /* 0x3f31721809090820 */ /* 0x001fc80000410000 */
[----:B------:R-:W-:Y:S01]  /*dc10*/  @P0 FFMA.FTZ R2, R8, R3, R9 ;  /* 0x0000000308020223 */ /* 0x000fe20000010009 */
[----:B------:R-:W-:Y:S01]  /*dc20*/  IMAD.U32 R3, RZ, RZ, UR9 ;  /* 0x00000009ff037e24 */ /* 0x000fe2000f8e00ff */
[----:B------:R-:W-:Y:S01]  /*dc30*/  PLOP3.LUT P0, PT, PT, PT, PT, 0x8, 0x0 ;  /* 0x000000000000781c */ /* 0x000fe20003f0e170 */
[----:B------:R-:W0:Y:S01]  /*dc40*/  @P2 MUFU.RCP R5, R13 ;  /* 0x0000000d00052308 */ /* 0x000e220000001000 */
[----:B--2---:R-:W-:Y:S01]  /*dc50*/  @P2 FMUL.FTZ R12, R7, 0.69314718246459960938 ;  /* 0x3f317218070c2820 */ /* 0x004fe20000410000 */
[----:B-1----:R-:W-:Y:S01]  /*dc60*/  @P2 FMUL.FTZ R7, R10, 0.69314718246459960938 ;  /* 0x3f3172180a072820 */ /* 0x002fe20000410000 */
[----:B------:R1:W-:Y:S03]  /*dc70*/  STL [R1+0x30], R3 ;  /* 0x0000300301007387 */ /* 0x0003e60000100800 */
[----:B------:R-:W-:Y:S01]  /*dc80*/  @P2 FFMA.FTZ R0, R12, R4, R7 ;  /* 0x000000040c002223 */ /* 0x000fe20000010007 */
[----:B------:R-:W-:-:S02]  /*dc90*/  WARPGROUP.DEPBAR.LE gsb0, 0x0 ;  /* 0x00008000000079c5 */ /* 0x000fc40000010000 */
        /* <DEDUP_REMOVED lines=12> */
[----:B------:R-:W-:-:S06]  /*dd60*/  ULOP3.LUT UR5, UR5, UR4, URZ, 0x3c, !UPT ;  /* 0x0000000405057292 */ /* 0x000fcc000f8e3c3f */
[----:B------:R-:W-:Y:S01]  /*dd70*/  IMAD.U32 R16, RZ, RZ, UR5 ;  /* 0x00000005ff107e24 */ /* 0x000fe2000f8e00ff */
[----:B------:R-:W-:Y:S02]  /*dd80*/  WARPGROUP.DEPBAR.LE gsb0, 0x0 ;  /* 0x00008000000079c5 */ /* 0x000fe40000010000 */
[----:B------:R-:W-:-:S12]  /*dd90*/  WARPGROUP.ARRIVE ;  /* 0x00000000000079c5 */ /* 0x000fd80000000000 */
[----:B------:R-:W-:Y:S03]  /*dda0*/  HGMMA.64x256x16.F32.BF16 R24, R192, gdesc[UR4].tnspB, R24, gsb0 ;  /* 0x43e00004c0187df0 */ /* 0x000fe60008001818 */
[----:B------:R-:W-:Y:S02]  /*ddb0*/  WARPGROUP.DEPBAR.LE gsb0, 0x0 ;  /* 0x00008000000079c5 */ /* 0x000fe40000010000 */
[----:B------:R1:W-:Y:S01]  /*ddc0*/  @!P1 SYNCS.ARRIVE.TRANS64.RED.A1T0 RZ, [R11+URZ], RZ ;  /* 0x000000ff0bff99a7 */ /* 0x0003e2000810043f */
[-C--:B---3--:R-:W-:Y:S01]  /*ddd0*/  FMUL.FTZ R24, R24, R6.reuse ;  /* 0x0000000618187220 */ /* 0x088fe20000410000 */
        /* <DEDUP_REMOVED lines=127> */
.L_x_2359:
        /* <DEDUP_REMOVED lines=15> */
[----:B------:R-:W3:Y:S01]  /*e6c0*/  LDL R3, [R1+0x64] ;  /* 0x0000640001037983 */ /* 0x000ee20000100800 */
[----:B------:R-:W-:Y:S01]  /*e6d0*/  F2FP.BF16.F32.PACK_AB R7, R31, R30 ;  /* 0x0000001e1f07723e */ /* 0x000fe200000010ff */
[----:B------:R-:W-:Y:S01]  /*e6e0*/  ULDC.64 UR16, c[0x0][0xc00] ;  /* 0x0003000000107ab9 */ /* 0x000fe20000000a00 */
[----:B------:R-:W-:Y:S01]  /*e6f0*/  R2UR UR9, R217 ;  /* 0x00000000d90972ca */ /* 0x000fe200000e0000 */
[----:B------:R-:W-:Y:S01]  /*e700*/  ULDC.64 UR12, c[0x0][0xc00] ;  /* 0x00030000000c7ab9 */ /* 0x000fe20000000a00 */
[----:B------:R-:W4:Y:S01]  /*e710*/  LDL R174, [R1+0x28] ;  /* 0x0000280001ae7983 */ /* 0x000f220000100800 */
[----:B------:R-:W-:Y:S01]  /*e720*/  ULDC.64 UR22, c[0x0][0x208] ;  /* 0x0000820000167ab9 */ /* 0x000fe20000000a00 */
[----:B------:R-:W-:Y:S01]  /*e730*/  ULDC.64 UR14, c[0x0][0xc08] ;  /* 0x00030200000e7ab9 */ /* 0x000fe20000000a00 */
[----:B------:R-:W-:-:S02]  /*e740*/  R2UR UR20, R214 ;  /* 0x00000000d61472ca */ /* 0x000fc400000e0000 */
[----:B------:R-:W-:Y:S02]  /*e750*/  R2UR UR28, R212 ;  /* 0x00000000d41c72ca */ /* 0x000fe400000e0000 */
[----:B------:R-:W-:-:S04]  /*e760*/  R2UR UR19, R216 ;  /* 0x00000000d81372ca */ /* 0x000fc800000e0000 */
[----:B------:R-:W-:Y:S01]  /*e770*/  UIMAD.WIDE UR12, UR9, 0x4, UR12 ;  /* 0x00000004090c78a5 */ /* 0x000fe2000f8e020c */
[----:B------:R-:W-:Y:S01]  /*e780*/  UMOV UR10, UR8 ;  /* 0x00000008000a7c82 */ /* 0x000fe20008000000 */
[----:B0-----:R-:W-:Y:S01]  /*e790*/  UMOV UR11, UR4 ;  /* 0x00000004000b7c82 */ /* 0x001fe20008000000 */
[----:B------:R-:W-:Y:S01]  /*e7a0*/  UISETP.NE.U32.AND UP0, UPT, UR14, URZ, UPT ;  /* 0x0000003f0e00728c */ /* 0x000fe2000bf05070 */
[----:B------:R-:W-:-:S03]  /*e7b0*/  ULDC UR4, c[0x0][0xad4] ;  /* 0x0002b50000047ab9 */ /* 0x000fc60000000800 */
[----:B------:R-:W-:-:S11]  /*e7c0*/  UISETP.NE.AND.EX UP0, UPT, UR15, URZ, UPT, UP0 ;  /* 0x0000003f0f00728c */ /* 0x000fd6000bf05300 */
[----:B------:R-:W-:Y:S01]  /*e7d0*/  @UP0 ULEA UR14, UP1, UR9, UR14, 0x2 ;  /* 0x0000000e090e0291 */ /* 0x000fe2000f82103f */
[----:B------:R-:W-:Y:S01]  /*e7e0*/  BAR.SYNC.DEFER_BLOCKING 0x1, 0x100 ;  /* 0x0044000000007b1d */ /* 0x000fe20000010000 */
[----:B--2---:R-:W-:Y:S01]  /*e7f0*/  R2UR UR18, R8 ;  /* 0x00000000081272ca */ /* 0x004fe200000e0000 */
[----:B---3--:R-:W-:-:S03]  /*e800*/  IMAD.WIDE R152, R3, R152, UR10 ;  /* 0x0000000a03987e25 */ /* 0x008fc6000f8e0298 */
[C---:B------:R-:W-:Y:S02]  /*e810*/  IADD3 R11, P0, R152.reuse, 0x40, RZ ;  /* 0x00000040980b7810 */ /* 0x040fe40007f1e0ff */
[C---:B------:R-:W-:Y:S02]  /*e820*/  IADD3 R21, P6, R152.reuse, 0x4020, RZ ;  /* 0x0000402098157810 */ /* 0x040fe40007fde0ff */
[----:B------:R-:W-:Y:S02]  /*e830*/  LOP3.LUT R10, R11, 0x380, RZ, 0xc0, !PT ;  /* 0x000003800b0a7812 */ /* 0x000fe400078ec0ff */
[----:B------:R-:W-:Y:S02]  /*e840*/  IADD3 R9, P1, R152, 0x20, RZ ;  /* 0x0000002098097810 */ /* 0x000fe40007f3e0ff */
[----:B------:R-:W-:Y:S02]  /*e850*/  SHF.R.U64 R10, R10, 0x3, RZ ;  /* 0x000000030a0a7819 */ /* 0x000fe400000012ff */
[----:B------:R-:W-:-:S02]  /*e860*/  LOP3.LUT R20, R21, 0x380, RZ, 0xc0, !PT ;  /* 0x0000038015147812 */ /* 0x000fc400078ec0ff */
[----:B------:R-:W-:Y:S02]  /*e870*/  LOP3.LUT R5, R152, 0x380, RZ, 0xc0, !PT ;  /* 0x0000038098057812 */ /* 0x000fe400078ec0ff */
[----:B------:R-:W-:Y:S02]  /*e880*/  LOP3.LUT R8, R9, 0x380, RZ, 0xc0, !PT ;  /* 0x0000038009087812 */ /* 0x000fe400078ec0ff */
[----:B------:R-:W-:Y:S01]  /*e890*/  LOP3.LUT R10, R10, R11, RZ, 0x3c, !PT ;  /* 0x0000000b0a0a7212 */ /* 0x000fe200078e3cff */
[----:B------:R-:W-:Y:S01]  /*e8a0*/  IMAD.X R11, RZ, RZ, R153, P0 ;  /* 0x000000ffff0b7224 */ /* 0x000fe200000e0699 */
[----:B------:R-:W-:Y:S02]  /*e8b0*/  SHF.R.U64 R20, R20, 0x3, RZ ;  /* 0x0000000314147819 */ /* 0x000fe400000012ff */
[----:B------:R-:W-:Y:S02]  /*e8c0*/  IADD3 R23, P5, R152, 0x4040, RZ ;  /* 0x0000404098177810 */ /* 0x000fe40007fbe0ff */
[----:B------:R-:W-:-:S02]  /*e8d0*/  SHF.R.U64 R5, R5, 0x3, RZ ;  /* 0x0000000305057819 */ /* 0x000fc400000012ff */
[----:B------:R-:W-:Y:S02]  /*e8e0*/  IADD3 R159, P0, R152, 0x8020, RZ ;  /* 0x00008020989f7810 */ /* 0x000fe40007f1e0ff */
[----:B------:R-:W-:Y:S02]  /*e8f0*/  SHF.R.U64 R8, R8, 0x3, RZ ;  /* 0x0000000308087819 */ /* 0x000fe400000012ff */
[----:B------:R-:W-:Y:S01]  /*e900*/  LOP3.LUT R20, R20, R21, RZ, 0x3c, !PT ;  /* 0x0000001514147212 */ /* 0x000fe200078e3cff */
[--C-:B------:R-:W-:Y:S01]  /*e910*/  IMAD.X R21, RZ, RZ, R153.reuse, P6 ;  /* 0x000000ffff157224 */ /* 0x100fe200030e0699 */
[----:B------:R-:W-:Y:S02]  /*e920*/  LOP3.LUT R22, R23, 0x380, RZ, 0xc0, !PT ;  /* 0x0000038017167812 */ /* 0x000fe400078ec0ff */
[----:B------:R-:W-:Y:S01]  /*e930*/  LOP3.LUT R4, R5, R152, RZ, 0x3c, !PT ;  /* 0x0000009805047212 */ /* 0x000fe200078e3cff */
[----:B------:R-:W-:Y:S01]  /*e940*/  IMAD.MOV.U32 R5, RZ, RZ, R153 ;  /* 0x000000ffff057224 */ /* 0x000fe200078e0099 */
[----:B------:R-:W-:-:S02]  /*e950*/  LOP3.LUT R158, R159, 0x380, RZ, 0xc0, !PT ;  /* 0x000003809f9e7812 */ /* 0x000fc400078ec0ff */
[----:B------:R-:W-:Y:S02]  /*e960*/  IADD3 R18, P6, R152, 0xc000, RZ ;  /* 0x0000c00098127810 */ /* 0x000fe40007fde0ff */
[----:B------:R-:W-:Y:S01]  /*e970*/  LOP3.LUT R8, R8, R9, RZ, 0x3c, !PT ;  /* 0x0000000908087212 */ /* 0x000fe200078e3cff */
[----:B------:R-:W-:Y:S01]  /*e980*/  IMAD.X R9, RZ, RZ, R153, P1 ;  /* 0x000000ffff097224 */ /* 0x000fe200008e0699 */
[----:B------:R-:W-:Y:S02]  /*e990*/  SHF.R.U64 R22, R22, 0x3, RZ ;  /* 0x0000000316167819 */ /* 0x000fe400000012ff */
[C---:B------:R-:W-:Y:S02]  /*e9a0*/  IADD3 R13, P4, R152.reuse, 0x60, RZ ;  /* 0x00000060980d7810 */ /* 0x040fe40007f9e0ff */
[C---:B------:R-:W-:Y:S02]  /*e9b0*/  IADD3 R15, P3, R152.reuse, 0x4000, RZ ;  /* 0x00004000980f7810 */ /* 0x040fe40007f7e0ff */
[----:B------:R-:W-:-:S02]  /*e9c0*/  IADD3 R155, P2, R152, 0x4060, RZ ;  /* 0x00004060989b7810 */ /* 0x000fc40007f5e0ff */
[----:B------:R-:W-:Y:S02]  /*e9d0*/  IADD3 R157, P1, R152, 0x8000, RZ ;  /* 0x00008000989d7810 */ /* 0x000fe40007f3e0ff */
[----:B------:R-:W-:Y:S02]  /*e9e0*/  SHF.R.U64 R158, R158, 0x3, RZ ;  /* 0x000000039e9e7819 */ /* 0x000fe400000012ff */
[----:B------:R-:W-:Y:S02]  /*e9f0*/  LOP3.LUT R17, R18, 0x380, RZ, 0xc0, !PT ;  /* 0x0000038012117812 */ /* 0x000fe400078ec0ff */
[----:B------:R-:W-:Y:S02]  /*ea00*/  MOV R3, R4 ;  /* 0x0000000400037202 */ /* 0x000fe40000000f00 */
[----:B------:R-:W-:Y:S02]  /*ea10*/  F2FP.BF16.F32.PACK_AB R4, R25, R24 ;  /* 0x000000181904723e */ /* 0x000fe400000010ff */
[----:B------:R-:W-:-:S02]  /*ea20*/  F2FP.BF16.F32.PACK_AB R5, R27, R26 ;  /* 0x0000001a1b05723e */ /* 0x000fc400000010ff */
[----:B------:R-:W-:Y:S01]  /*ea30*/  LOP3.LUT R22, R22, R23, RZ, 0x3c, !PT ;  /* 0x0000001716167212 */ /* 0x000fe200078e3cff */
[----:B------:R-:W-:Y:S01]  /*ea40*/  IMAD.X R23, RZ, RZ, R153, P5 ;  /* 0x000000ffff177224 */ /* 0x000fe200028e0699 */
[----:B------:R-:W-:Y:S01]  /*ea50*/  LOP3.LUT R12, R13, 0x380, RZ, 0xc0, !PT ;  /* 0x000003800d0c7812 */ /* 0x000fe200078ec0ff */
[----:B------:R0:W-:Y:S01]  /*ea60*/  STSM.16.M88.4 [R3], R4 ;  /* 0x0000000403007844 */ /* 0x0001e20000000200 */
[----:B------:R-:W-:Y:S02]  /*ea70*/  LOP3.LUT R14, R15, 0x380, RZ, 0xc0, !PT ;  /* 0x000003800f0e7812 */ /* 0x000fe400078ec0ff */
[----:B------:R-:W-:Y:S02]  /*ea80*/  LOP3.LUT R154, R155, 0x380, RZ, 0xc0, !PT ;  /* 0x000003809b9a7812 */ /* 0x000fe400078ec0ff */
[----:B------:R-:W-:Y:S02]  /*ea90*/  LOP3.LUT R156, R157, 0x380, RZ, 0xc0, !PT ;  /* 0x000003809d9c7812 */ /* 0x000fe400078ec0ff */
[----:B------:R-:W-:-:S02]  /*eaa0*/  LOP3.LUT R158, R158, R159, RZ, 0x3c, !PT ;  /* 0x0000009f9e9e7212 */ /* 0x000fc400078e3cff */
[----:B------:R-:W-:Y:S02]  /*eab0*/  SHF.R.U64 R17, R17, 0x3, RZ ;  /* 0x0000000311117819 */ /* 0x000fe400000012ff */
[----:B------:R-:W-:Y:S02]  /*eac0*/  IADD3 R159, P5, R152, 0xc020, RZ ;  /* 0x0000c020989f7810 */ /* 0x000fe40007fbe0ff */
[----:B------:R-:W-:Y:S02]  /*ead0*/  SHF.R.U64 R12, R12, 0x3, RZ ;  /* 0x000000030c0c7819 */ /* 0x000fe400000012ff */
[----:B------:R-:W-:Y:S01]  /*eae0*/  SHF.R.U64 R14, R14, 0x3, RZ ;  /* 0x000000030e0e7819 */ /* 0x000fe200000012ff */
[--C-:B0-----:R-:W-:Y:S01]  /*eaf0*/  IMAD.X R5, RZ, RZ, R153.reuse, P6 ;  /* 0x000000ffff057224 */ /* 0x101fe200030e0699 */
[----:B------:R-:W-:Y:S01]  /*eb00*/  SHF.R.U64 R154, R154, 0x3, RZ ;  /* 0x000000039a9a7819 */ /* 0x000fe200000012ff */
[----:B------:R-:W-:Y:S01]  /*eb10*/  IMAD.X R7, RZ, RZ, R153, P5 ;  /* 0x000000ffff077224 */ /* 0x000fe200028e0699 */
[----:B------:R-:W-:-:S02]  /*eb20*/  SHF.R.U64 R156, R156, 0x3, RZ ;  /* 0x000000039c9c7819 */ /* 0x000fc400000012ff */
[----:B------:R-:W-:Y:S02]  /*eb30*/  LOP3.LUT R4, R17, R18, RZ, 0x3c, !PT ;  /* 0x0000001211047212 */ /* 0x000fe400078e3cff */
[----:B------:R-:W-:Y:S02]  /*eb40*/  LOP3.LUT R17, R159, 0x380, RZ, 0xc0, !PT ;  /* 0x000003809f117812 */ /* 0x000fe400078ec0ff */
        /* <DEDUP_REMOVED lines=8> */
[----:B------:R-:W-:-:S02]  /*ebd0*/  SHF.R.U64 R6, R17, 0x3, RZ ;  /* 0x0000000311067819 */ /* 0x000fc400000012ff */
[C---:B------:R-:W-:Y:S02]  /*ebe0*/  IADD3 R165, P4, R152.reuse, 0x8040, RZ ;  /* 0x0000804098a57810 */ /* 0x040fe40007f9e0ff */
[C---:B------:R-:W-:Y:S02]  /*ebf0*/  IADD3 R167, P3, R152.reuse, 0x8060, RZ ;  /* 0x0000806098a77810 */ /* 0x040fe40007f7e0ff */
[C---:B------:R-:W-:Y:S02]  /*ec00*/  IADD3 R163, P2, R152.reuse, 0xc040, RZ ;  /* 0x0000c04098a37810 */ /* 0x040fe40007f5e0ff */
[----:B------:R-:W-:Y:S02]  /*ec10*/  IADD3 R160, P1, R152, 0xc060, RZ ;  /* 0x0000c06098a07810 */ /* 0x000fe40007f3e0ff */
[----:B------:R-:W-:Y:S01]  /*ec20*/  LOP3.LUT R6, R6, R159, RZ, 0x3c, !PT ;  /* 0x0000009f06067212 */ /* 0x000fe200078e3cff */
[----:B------:R-:W-:Y:S01]  /*ec30*/  IMAD.X R159, RZ, RZ, R153, P0 ;  /* 0x000000ffff9f7224 */ /* 0x000fe200000e0699 */
[----:B------:R-:W-:-:S02]  /*ec40*/  LOP3.LUT R164, R165, 0x380, RZ, 0xc0, !PT ;  /* 0x00000380a5a47812 */ /* 0x000fc400078ec0ff */
[----:B------:R-:W-:Y:S02]  /*ec50*/  LOP3.LUT R166, R167, 0x380, RZ, 0xc0, !PT ;  /* 0x00000380a7a67812 */ /* 0x000fe400078ec0ff */
[----:B------:R-:W-:Y:S02]  /*ec60*/  LOP3.LUT R162, R163, 0x380, RZ, 0xc0, !PT ;  /* 0x00000380a3a27812 */ /* 0x000fe400078ec0ff */
[----:B------:R-:W-:Y:S02]  /*ec70*/  LOP3.LUT R161, R160, 0x380, RZ, 0xc0, !PT ;  /* 0x00000380a0a17812 */ /* 0x000fe400078ec0ff */
[----:B------:R-:W-:Y:S02]  /*ec80*/  MOV R169, R20 ;  /* 0x0000001400a97202 */ /* 0x000fe40000000f00 */
[----:B------:R-:W-:Y:S02]  /*ec90*/  MOV R170, R22 ;  /* 0x0000001600aa7202 */ /* 0x000fe40000000f00 */
[----:B------:R-:W-:-:S02]  /*eca0*/  MOV R8, R8 ;  /* 0x0000000800087202 */ /* 0x000fc40000000f00 */
[----:B------:R-:W-:Y:S02]  /*ecb0*/  F2FP.BF16.F32.PACK_AB R20, R33, R32 ;  /* 0x000000202114723e */ /* 0x000fe400000010ff */
[----:B------:R-:W-:Y:S02]  /*ecc0*/  F2FP.BF16.F32.PACK_AB R21, R35, R34 ;  /* 0x000000222315723e */ /* 0x000fe400000010ff */
[----:B------:R-:W-:Y:S02]  /*ecd0*/  F2FP.BF16.F32.PACK_AB R22, R37, R36 ;  /* 0x000000242516723e */ /* 0x000fe400000010ff */
[----:B------:R-:W-:Y:S02]  /*ece0*/  F2FP.BF16.F32.PACK_AB R23, R39, R38 ;  /* 0x000000262717723e */ /* 0x000fe400000010ff */
[----:B------:R-:W-:Y:S02]  /*ecf0*/  MOV R3, R4 ;  /* 0x0000000400037202 */ /* 0x000fe40000000f00 */
[----:B------:R-:W-:Y:S01]  /*ed00*/  MOV R17, R6 ;  /* 0x0000000600117202 */ /* 0x000fe20000000f00 */
[----:B------:R0:W-:Y:S01]  /*ed10*/  STSM.16.M88.4 [R8], R20 ;  /* 0x0000001408007844 */ /* 0x0001e20000000200 */
[----:B------:R-:W-:-:S02]  /*ed20*/  SHF.R.U64 R164, R164, 0x3, RZ ;  /* 0x00000003a4a47819 */ /* 0x000fc400000012ff */
[----:B------:R-:W-:Y:S02]  /*ed30*/  SHF.R.U64 R166, R166, 0x3, RZ ;  /* 0x00000003a6a67819 */ /* 0x000fe400000012ff */
[----:B------:R-:W-:Y:S02]  /*ed40*/  SHF.R.U64 R162, R162, 0x3, RZ ;  /* 0x00000003a2a27819 */ /* 0x000fe400000012ff */
[----:B------:R-:W-:Y:S02]  /*ed50*/  SHF.R.U64 R161, R161, 0x3, RZ ;  /* 0x00000003a1a17819 */ /* 0x000fe400000012ff */
[----:B------:R-:W-:Y:S02]  /*ed60*/  MOV R152, R10 ;  /* 0x0000000a00987202 */ /* 0x000fe40000000f00 */
[----:B------:R-:W-:Y:S02]  /*ed70*/  F2FP.BF16.F32.PACK_AB R4, R41, R40 ;  /* 0x000000282904723e */ /* 0x000fe400000010ff */
[----:B------:R-:W-:-:S02]  /*ed80*/  F2FP.BF16.F32.PACK_AB R5, R43, R42 ;  /* 0x0000002a2b05723e */ /* 0x000fc400000010ff */
[----:B------:R-:W-:Y:S02]  /*ed90*/  F2FP.BF16.F32.PACK_AB R6, R45, R44 ;  /* 0x0000002c2d06723e */ /* 0x000fe400000010ff */
[----:B------:R-:W-:Y:S02]  /*eda0*/  F2FP.BF16.F32.PACK_AB R7, R47, R46 ;  /* 0x0000002e2f07723e */ /* 0x000fe400000010ff */
[----:B------:R-:W-:Y:S02]  /*edb0*/  MOV R172, R12 ;  /* 0x0000000c00ac7202 */ /* 0x000fe40000000f00 */
[----:B------:R-:W-:Y:S01]  /*edc0*/  MOV R173, R14 ;  /* 0x0000000e00ad7202 */ /* 0x000fe20000000f00 */
[----:B------:R1:W-:Y:S01]  /*edd0*/  STSM.16.M88.4 [R152], R4 ;  /* 0x0000000498007844 */ /* 0x0003e20000000200 */
[----:B0-----:R-:W-:Y:S02]  /*ede0*/  F2FP.BF16.F32.PACK_AB R8, R49, R48 ;  /* 0x000000303108723e */ /* 0x001fe400000010ff */
[----:B------:R-:W-:-:S02]  /*edf0*/  F2FP.BF16.F32.PACK_AB R9, R51, R50 ;  /* 0x000000323309723e */ /* 0x000fc400000010ff */
        /* <DEDUP_REMOVED lines=10> */
[----:B------:R-:W-:Y:S01]  /*eea0*/  F2FP.BF16.F32.PACK_AB R12, R57, R56 ;  /* 0x00000038390c723e */ /* 0x000fe200000010ff */
[----:B------:R0:W-:Y:S01]  /*eeb0*/  STSM.16.M88.4 [R172], R8 ;  /* 0x00000008ac007844 */ /* 0x0001e20000000200 */
[----:B------:R-:W-:-:S02]  /*eec0*/  F2FP.BF16.F32.PACK_AB R13, R59, R58 ;  /* 0x0000003a3b0d723e */ /* 0x000fc400000010ff */
[----:B------:R-:W-:Y:S02]  /*eed0*/  F2FP.BF16.F32.PACK_AB R14, R61, R60 ;  /* 0x0000003c3d0e723e */ /* 0x000fe400000010ff */
[----:B------:R-:W-:Y:S02]  /*eee0*/  F2FP.BF16.F32.PACK_AB R15, R63, R62 ;  /* 0x0000003e3f0f723e */ /* 0x000fe400000010ff */
[----:B------:R-:W-:Y:S02]  /*eef0*/  MOV R171, R154 ;  /* 0x0000009a00ab7202 */ /* 0x000fe40000000f00 */
[----:B------:R-:W-:Y:S01]  /*ef00*/  F2FP.BF16.F32.PACK_AB R20, R65, R64 ;  /* 0x000000404114723e */ /* 0x000fe200000010ff */
[----:B------:R2:W-:Y:S01]  /*ef10*/  STSM.16.M88.4 [R173], R12 ;  /* 0x0000000cad007844 */ /* 0x0005e20000000200 */
[----:B------:R-:W-:Y:S02]  /*ef20*/  F2FP.BF16.F32.PACK_AB R21, R67, R66 ;  /* 0x000000424315723e */ /* 0x000fe400000010ff */
[----:B------:R-:W-:-:S02]  /*ef30*/  F2FP.BF16.F32.PACK_AB R22, R69, R68 ;  /* 0x000000444516723e */ /* 0x000fc400000010ff */
[----:B------:R-:W-:Y:S02]  /*ef40*/  F2FP.BF16.F32.PACK_AB R23, R71, R70 ;  /* 0x000000464717723e */ /* 0x000fe400000010ff */
[----:B------:R-:W-:Y:S02]  /*ef50*/  MOV R18, R156 ;  /* 0x0000009c00127202 */ /* 0x000fe40000000f00 */
[----:B------:R-:W-:Y:S01]  /*ef60*/  MOV R168, R158 ;  /* 0x0000009e00a87202 */ /* 0x000fe20000000f00 */
[----:B------:R3:W-:Y:S01]  /*ef70*/  STSM.16.M88.4 [R169], R20 ;  /* 0x00000014a9007844 */ /* 0x0007e20000000200 */
[----:B-1----:R-:W-:Y:S02]  /*ef80*/  F2FP.BF16.F32.PACK_AB R152, R73, R72 ;  /* 0x000000484998723e */ /* 0x002fe400000010ff */
[----:B------:R-:W-:Y:S02]  /*ef90*/  F2FP.BF16.F32.PACK_AB R153, R75, R74 ;  /* 0x0000004a4b99723e */ /* 0x000fe400000010ff */
        /* <DEDUP_REMOVED lines=9> */
[----:B------:R5:W-:Y:S01]  /*f030*/  STSM.16.M88.4 [R171], R156 ;  /* 0x0000009cab007844 */ /* 0x000be20000000200 */
[----:B------:R-:W-:Y:S02]  /*f040*/  F2FP.BF16.F32.PACK_AB R6, R93, R92 ;  /* 0x0000005c5d06723e */ /* 0x000fe400000010ff */
[----:B------:R-:W-:Y:S02]  /*f050*/  F2FP.BF16.F32.PACK_AB R7, R95, R94 ;  /* 0x0000005e5f07723e */ /* 0x000fe400000010ff */
[----:B0-----:R-:W-:Y:S02]  /*f060*/  F2FP.BF16.F32.PACK_AB R8, R97, R96 ;  /* 0x000000606108723e */ /* 0x001fe400000010ff */
[----:B------:R-:W-:Y:S01]  /*f070*/  F2FP.BF16.F32.PACK_AB R9, R99, R98 ;  /* 0x000000626309723e */ /* 0x000fe200000010ff */
[----:B------:R-:W-:Y:S01]  /*f080*/  STSM.16.M88.4 [R18], R4 ;  /* 0x0000000412007844 */ /* 0x000fe20000000200 */
[----:B------:R-:W-:-:S02]  /*f090*/  F2FP.BF16.F32.PACK_AB R10, R101, R100 ;  /* 0x00000064650a723e */ /* 0x000fc400000010ff */
[----:B------:R-:W-:Y:S02]  /*f0a0*/  F2FP.BF16.F32.PACK_AB R11, R103, R102 ;  /* 0x00000066670b723e */ /* 0x000fe400000010ff */
[----:B------:R-:W-:Y:S02]  /*f0b0*/  MOV R164, R164 ;  /* 0x000000a400a47202 */ /* 0x000fe40000000f00 */
[----:B--2---:R-:W-:Y:S01]  /*f0c0*/  F2FP.BF16.F32.PACK_AB R12, R105, R104 ;  /* 0x00000068690c723e */ /* 0x004fe200000010ff */
[----:B------:R-:W-:Y:S01]  /*f0d0*/  STSM.16.M88.4 [R168], R8 ;  /* 0x00000008a8007844 */ /* 0x000fe20000000200 */
[----:B------:R-:W-:Y:S02]  /*f0e0*/  F2FP.BF16.F32.PACK_AB R13, R107, R106 ;  /* 0x0000006a6b0d723e */ /* 0x000fe400000010ff */
[----:B------:R-:W-:Y:S02]  /*f0f0*/  F2FP.BF16.F32.PACK_AB R14, R109, R108 ;  /* 0x0000006c6d0e723e */ /* 0x000fe400000010ff */
[----:B------:R-:W-:-:S02]  /*f100*/  F2FP.BF16.F32.PACK_AB R15, R111, R110 ;  /* 0x0000006e6f0f723e */ /* 0x000fc400000010ff */
[----:B------:R-:W-:Y:S02]  /*f110*/  MOV R166, R166 ;  /* 0x000000a600a67202 */ /* 0x000fe40000000f00 */
[----:B---3--:R-:W-:Y:S01]  /*f120*/  F2FP.BF16.F32.PACK_AB R20, R113, R112 ;  /* 0x000000707114723e */ /* 0x008fe200000010ff */
[----:B------:R0:W-:Y:S01]  /*f130*/  STSM.16.M88.4 [R164], R12 ;  /* 0x0000000ca4007844 */ /* 0x0001e20000000200 */
[----:B------:R-:W-:Y:S02]  /*f140*/  F2FP.BF16.F32.PACK_AB R21, R115, R114 ;  /* 0x000000727315723e */ /* 0x000fe400000010ff */
[----:B------:R-:W-:Y:S02]  /*f150*/  F2FP.BF16.F32.PACK_AB R22, R117, R116 ;  /* 0x000000747516723e */ /* 0x000fe400000010ff */
[----:B------:R-:W-:Y:S02]  /*f160*/  F2FP.BF16.F32.PACK_AB R23, R119, R118 ;  /* 0x000000767717723e */ /* 0x000fe400000010ff */
[----:B-1----:R-:W-:-:S02]  /*f170*/  F2FP.BF16.F32.PACK_AB R152, R121, R120 ;  /* 0x000000787998723e */ /* 0x002fc400000010ff */
[----:B------:R-:W-:Y:S01]  /*f180*/  F2FP.BF16.F32.PACK_AB R153, R123, R122 ;  /* 0x0000007a7b99723e */ /* 0x000fe200000010ff */
[----:B------:R-:W-:Y:S01]  /*f190*/  STSM.16.M88.4 [R166], R20 ;  /* 0x00000014a6007844 */ /* 0x000fe20000000200 */
[----:B------:R-:W-:Y:S02]  /*f1a0*/  F2FP.BF16.F32.PACK_AB R154, R125, R124 ;  /* 0x0000007c7d9a723e */ /* 0x000fe400000010ff */
[----:B------:R-:W-:Y:S02]  /*f1b0*/  F2FP.BF16.F32.PACK_AB R155, R127, R126 ;  /* 0x0000007e7f9b723e */ /* 0x000fe400000010ff */
[----:B-----5:R-:W-:Y:S01]  /*f1c0*/  F2FP.BF16.F32.PACK_AB R156, R129, R128 ;  /* 0x00000080819c723e */ /* 0x020fe200000010ff */
        /* <DEDUP_REMOVED lines=18> */
[----:B------:R-:W-:Y:S01]  /*f2f0*/  ISETP.NE.U32.AND P0, PT, RZ, UR16, PT ;  /* 0x00000010ff007c0c */ /* 0x000fe2000bf05070 */
[----:B------:R-:W-:Y:S01]  /*f300*/  UMOV UR25, 0x9b8 ;  /* 0x000009b800197882 */ /* 0x000fe20000000000 */
[----:B----4-:R-:W-:Y:S01]  /*f310*/  R2UR UR26, R174 ;  /* 0x00000000ae1a72ca */ /* 0x010fe200000e0000 */
[----:B------:R1:W-:Y:S01]  /*f320*/  STSM.16.M88.4 [R160], R8 ;  /* 0x00000008a0007844 */ /* 0x0003e20000000200 */
[----:B------:R-:W-:Y:S01]  /*f330*/  BAR.SYNC.DEFER_BLOCKING 0x1, 0x100 ;  /* 0x0044000000007b1d */ /* 0x000fe20000010000 */
[----:B------:R-:W-:-:S13]  /*f340*/  ISETP.NE.AND.EX P0, PT, RZ, UR17, PT, P0 ;  /* 0x00000011ff007c0c */ /* 0x000fda000bf05300 */
[----:B------:R-:W2:Y:S01]  /*f350*/  @P0 LDG.E R12, desc[UR22][R12.64] ;  /* 0x000000160c0c0981 */ /* 0x000ea2000c1e1900 */
[----:B------:R-:W-:Y:S01]  /*f360*/  PLOP3.LUT P4, PT, PT, PT, UP0, 0x80, 0x0 ;  /* 0x000000000000781c */ /* 0x000fe20003f8f008 */
[----:B------:R-:W-:Y:S01]  /*f370*/  @UP0 ULEA.HI.X UR15, UR9, UR15, UR18, 0x2, UP1 ;  /* 0x0000000f090f0291 */ /* 0x000fe200088f1412 */
[----:B0-----:R-:W-:-:S05]  /*f380*/  IMAD.U32 R4, RZ, RZ, UR14 ;  /* 0x0000000eff047e24 */ /* 0x001fca000f8e00ff */
[----:B------:R-:W-:-:S06]  /*f390*/  IMAD.U32 R5, RZ, RZ, UR15 ;  /* 0x0000000fff057e24 */ /* 0x000fcc000f8e00ff */
[----:B------:R0:W3:Y:S01]  /*f3a0*/  @P4 LDG.E R3, desc[UR22][R4.64] ;  /* 0x0000001604034981 */ /* 0x0000e2000c1e1900 */
[----:B------:R-:W-:Y:S01]  /*f3b0*/  UISETP.NE.AND UP0, UPT, UR20, URZ, UPT ;  /* 0x0000003f1400728c */ /* 0x000fe2000bf05270 */
[----:B------:R-:W-:Y:S01]  /*f3c0*/  VIADD R14, R213, UR28 ;  /* 0x0000001cd50e7c36 */ /* 0x000fe20008000000 */
[----:B------:R-:W-:Y:S02]  /*f3d0*/  ULDC UR22, c[0x0][0xbe8] ;  /* 0x0002fa0000167ab9 */ /* 0x000fe40000000800 */
[----:B------:R-:W-:Y:S02]  /*f3e0*/  USEL UR4, UR20, UR4, UP0 ;  /* 0x0000000414047287 */ /* 0x000fe40008000000 */
[----:B------:R-:W-:Y:S02]  /*f3f0*/  UISETP.NE.AND UP1, UPT, UR22, 0x1, UPT ;  /* 0x000000011600788c */ /* 0x000fe4000bf25270 */
[----:B------:R-:W-:Y:S01]  /*f400*/  UISETP.GT.AND UP2, UPT, UR4, 0x1, UPT ;  /* 0x000000010400788c */ /* 0x000fe2000bf44270 */
[----:B0-----:R-:W-:Y:S01]  /*f410*/  IMAD.MOV.U32 R5, RZ, RZ, R14 ;  /* 0x000000ffff057224 */ /* 0x001fe200078e000e */
[----:B------:R-:W-:-:S02]  /*f420*/  UISETP.NE.U32.AND UP0, UPT, UR16, URZ, UPT ;  /* 0x0000003f1000728c */ /* 0x000fc4000bf05070 */
[----:B------:R-:W-:Y:S01]  /*f430*/  USEL UR25, UR25, 0x978, UP2 ;  /* 0x0000097819197887 */ /* 0x000fe20009000000 */
[----:B------:R-:W-:Y:S01]  /*f440*/  PLOP3.LUT P1, PT, PT, PT, UP1, 0x80, 0x0 ;  /* 0x000000000000781c */ /* 0x000fe20003f2f018 */
[----:B------:R-:W-:Y:S01]  /*f450*/  UISETP.NE.AND.EX UP0, UPT, UR17, URZ, UPT, UP0 ;  /* 0x0000003f1100728c */ /* 0x000fe2000bf05300 */
[----:B------:R-:W-:Y:S01]  /*f460*/  UMOV UR4, URZ ;  /* 0x0000003f00047c82 */ /* 0x000fe20008000000 */
[----:B------:R-:W-:Y:S02]  /*f470*/  USEL UR23, UR19, URZ, UP2 ;  /* 0x0000003f13177287 */ /* 0x000fe40009000000 */
[----:B------:R-:W-:Y:S02]  /*f480*/  USEL UR9, UR9, URZ, !UP0 ;  /* 0x0000003f09097287 */ /* 0x000fe4000c000000 */
[----:B------:R-:W-:Y:S01]  /*f490*/  USEL UR24, UR18, URZ, !UP0 ;  /* 0x0000003f12187287 */ /* 0x000fe2000c000000 */
[----:B------:R-:W-:-:S03]  /*f4a0*/  @UP1 ULDC UR27, c[0x0][0xbec] ;  /* 0x0002fb00001b1ab9 */ /* 0x000fc60000000800 */
[----:B------:R-:W-:Y:S01]  /*f4b0*/  ULDC.64 UR18, c[0x0][UR25+0x220] ;  /* 0x0000880019127abb */ /* 0x000fe20008000a00 */
[----:B------:R-:W-:Y:S01]  /*f4c0*/  ULDC.64 UR16, c[0x0][UR25+0x218] ;  /* 0x0000860019107abb */ /* 0x000fe20008000a00 */
[----:B------:R-:W-:Y:S01]  /*f4d0*/  @P1 IMAD.HI.U32 R4, R14, UR27, RZ ;  /* 0x0000001b0e041c27 */ /* 0x000fe2000f8e00ff */
        /* <DEDUP_REMOVED lines=49> */
.L_x_2392:
[----:B------:R-:W2:Y:S04]  /*f7f0*/  LDL R10, [R1+0x60] ;  /* 0x00006000010a7983 */ /* 0x000ea80000100800 */
[----:B------:R-:W3:Y:S01]  /*f800*/  LDL R3, [R1+0x34] ;  /* 0x0000340001037983 */ /* 0x000ee20000100800 */
[----:B------:R-:W-:Y:S01]  /*f810*/  R2UR UR12, R212 ;  /* 0x00000000d40c72ca */ /* 0x000fe200000e0000 */
[----:B------:R-:W-:Y:S02]  /*f820*/  ULDC.64 UR18, c[0x0][0x208] ;  /* 0x0000820000127ab9 */ /* 0x000fe40000000a00 */
[----:B------:R-:W-:Y:S04]  /*f830*/  SHFL.IDX PT, R4, R8, RZ, 0x1c1f ;  /* 0x001c1fff08047589 */ /* 0x000fe800000e0000 */
[----:B------:R-:W0:Y:S04]  /*f840*/  SHFL.IDX PT, R5, R9, RZ, 0x1c1f ;  /* 0x001c1fff09057589 */ /* 0x000e2800000e0000 */
[----:B------:R-:W-:Y:S04]  /*f850*/  SHFL.IDX PT, R6, R8, 0x1, 0x1c1f ;  /* 0x003c1f0008067f89 */ /* 0x000fe800000e0000 */
[----:B------:R-:W1:Y:S01]  /*f860*/  SHFL.IDX PT, R7, R9, 0x1, 0x1c1f ;  /* 0x003c1f0009077f89 */ /* 0x000e6200000e0000 */
[----:B--2---:R-:W-:Y:S01]  /*f870*/  VIADD R12, R10, UR12 ;  /* 0x0000000c0a0c7c36 */ /* 0x004fe20008000000 */
[----:B------:R-:W-:Y:S01]  /*f880*/  UIMAD UR12, UR14, UR22, URZ ;  /* 0x000000160e0c72a4 */ /* 0x000fe2000f8e023f */
[----:B---3--:R-:W-:-:S02]  /*f890*/  LOP3.LUT P0, RZ, R3, 0x3, RZ, 0xc0, !PT ;  /* 0x0000000303ff7812 */ /* 0x008fc4000780c0ff */
[----:B------:R-:W-:-:S03]  /*f8a0*/  VIADD R10, R12, 0x8 ;  /* 0x000000080c0a7836 */ /* 0x000fc60000000000 */
[----:B------:R-:W-:Y:S02]  /*f8b0*/  ISETP.GE.OR P2, PT, R12, UR12, P0 ;  /* 0x0000000c0c007c0c */ /* 0x000fe40008746670 */
[----:B------:R-:W-:-:S11]  /*f8c0*/  ISETP.GE.OR P0, PT, R10, UR12, P0 ;  /* 0x0000000c0a007c0c */ /* 0x000fd60008706670 */
        /* <DEDUP_REMOVED lines=197> */
.L_x_2395:
[----:B------:R-:W-:Y:S05]  /*10520*/  BSYNC B1 ;  /* 0x0000000000017941 */ /* 0x000fea0003800000 */
.L_x_2394:
        /* <DEDUP_REMOVED lines=22> */
.L_x_2397:
[----:B------:R-:W-:Y:S05]  /*10690*/  BSYNC B1 ;  /* 0x0000000000017941 */ /* 0x000fea0003800000 */
.L_x_2396:
        /* <DEDUP_REMOVED lines=22> */
.L_x_2399:
[----:B------:R-:W-:Y:S05]  /*10800*/  BSYNC B1 ;  /* 0x0000000000017941 */ /* 0x000fea0003800000 */
.L_x_2398:
        /* <DEDUP_REMOVED lines=26> */
.L_x_2393:
        /* <DEDUP_REMOVED lines=15> */
[C---:B------:R-:W-:Y:S01]  /*10aa0*/  VIADD R172, R19.reuse, 0x40 ;  /* 0x0000004013ac7836 */ /* 0x040fe20000000000 */
[----:B------:R-:W-:Y:S01]  /*10ab0*/  UIMAD UR4, UR4, UR16, URZ ;  /* 0x00000010040472a4 */ /* 0x000fe2000f8e023f */
[C---:B------:R-:W-:Y:S01]  /*10ac0*/  VIADD R174, R19.reuse, 0x38 ;  /* 0x0000003813ae7836 */ /* 0x040fe20000000000 */
[----:B------:R-:W-:Y:S01]  /*10ad0*/  UIMAD UR11, UR19, UR15, UR11 ;  /* 0x0000000f130b72a4 */ /* 0x000fe2000f8e020b */
[C---:B------:R-:W-:Y:S01]  /*10ae0*/  VIADD R176, R19.reuse, 0x30 ;  /* 0x0000003013b07836 */ /* 0x040fe20000000000 */
[----:B------:R-:W-:Y:S01]  /*10af0*/  UIMAD UR4, UR9, UR17, UR4 ;  /* 0x00000011090472a4 */ /* 0x000fe2000f8e0204 */
[C---:B------:R-:W-:Y:S01]  /*10b00*/  VIADD R178, R19.reuse, 0x28 ;  /* 0x0000002813b27836 */ /* 0x040fe20000000000 */
[----:B------:R-:W-:Y:S01]  /*10b10*/  UIMAD.WIDE.U32 UR10, UR9, UR16, UR10 ;  /* 0x00000010090a72a5 */ /* 0x000fe2000f8e000a */
[C---:B------:R-:W-:Y:S01]  /*10b20*/  VIADD R180, R19.reuse, 0x20 ;  /* 0x0000002013b47836 */ /* 0x040fe20000000000 */
[----:B------:R-:W-:Y:S01]  /*10b30*/  ULDC.64 UR14, c[0x0][0xb48] ;  /* 0x0002d200000e7ab9 */ /* 0x000fe20000000a00 */
[----:B------:R-:W-:Y:S01]  /*10b40*/  @UP1 ULDC UR9, c[0x0][0xbec] ;  /* 0x0002fb0000091ab9 */ /* 0x000fe20000000800 */
[----:B------:R-:W-:Y:S01]  /*10b50*/  UIADD3 UR11, UR11, UR4, URZ ;  /* 0x000000040b0b7290 */ /* 0x000fe2000fffe03f */
[----:B------:R-:W-:Y:S01]  /*10b60*/  @P1 IMAD.HI.U32 R0, R14, UR9, RZ ;  /* 0x000000090e001c27 */ /* 0x000fe2000f8e00ff */
[----:B------:R-:W-:Y:S01]  /*10b70*/  UIADD3 UR8, UR8, 0x38820, URZ ;  /* 0x0003882008087890 */ /* 0x000fe2000fffe03f */
[----:B------:R-:W-:Y:S01]  /*10b80*/  BSSY B1, `(.L_x_2401) ;  /* 0x00000ce000017945 */ /* 0x000fe20003800000 */
[----:B------:R-:W-:Y:S01]  /*10b90*/  @UP1 ULDC UR4, c[0x0][0xbf0] ;  /* 0x0002fc0000041ab9 */ /* 0x000fe20000000800 */
[----:B------:R-:W-:Y:S01]  /*10ba0*/  UIMAD.WIDE.U32 UR10, UR18, UR14, UR10 ;  /* 0x0000000e120a72a5 */ /* 0x000fe2000f8e000a */
[----:B------:R-:W-:Y:S01]  /*10bb0*/  @P1 SHF.R.U32.HI R5, RZ, UR4, R0 ;  /* 0x00000004ff051c19 */ /* 0x000fe20008011600 */
[----:B------:R-:W-:Y:S01]  /*10bc0*/  UPRMT UR8, URZ, 0x654, UR8 ;  /* 0x000006543f087896 */ /* 0x000fe20008000008 */
[----:B------:R-:W-:Y:S01]  /*10bd0*/  VIADD R182, R19, 0x18 ;  /* 0x0000001813b67836 */ /* 0x000fe20000000000 */
        /* <DEDUP_REMOVED lines=34> */
[C---:B------:R-:W-:Y:S01]  /*10e00*/  VIADD R167, R19.reuse, 0x50 ;  /* 0x0000005013a77836 */ /* 0x040fe20000000000 */
[----:B------:R0:W1:Y:S01]  /*10e10*/  SHFL.IDX PT, R2, R0, RZ, 0x1c1f ;  /* 0x001c1fff00027589 */ /* 0x00006200000e0000 */
[----:B------:R-:W-:Y:S01]  /*10e20*/  SHF.R.S32.HI R160, RZ, 0x1f, R228 ;  /* 0x0000001fffa07819 */ /* 0x000fe200000114e4 */
[C---:B------:R-:W-:Y:S01]  /*10e30*/  VIADD R169, R19.reuse, 0x48 ;  /* 0x0000004813a97836 */ /* 0x040fe20000000000 */
[----:B------:R-:W-:Y:S01]  /*10e40*/  SHF.R.S32.HI R161, RZ, 0x1f, R229 ;  /* 0x0000001fffa17819 */ /* 0x000fe200000114e5 */
[----:B------:R0:W2:Y:S01]  /*10e50*/  SHFL.IDX PT, R3, R11, RZ, 0x1c1f ;  /* 0x001c1fff0b037589 */ /* 0x0000a200000e0000 */
        /* <DEDUP_REMOVED lines=18> */
[----:B------:R-:W-:Y:S02]  /*10f80*/  SHF.R.S32.HI R178, RZ, 0x1f, R178 ;  /* 0x0000001fffb27819 */ /* 0x000fe400000114b2 */
[----:B------:R-:W-:Y:S02]  /*10f90*/  SHF.R.S32.HI R180, RZ, 0x1f, R180 ;  /* 0x0000001fffb47819 */ /* 0x000fe400000114b4 */
[----:B------:R-:W-:Y:S02]  /*10fa0*/  SHF.R.S32.HI R182, RZ, 0x1f, R182 ;  /* 0x0000001fffb67819 */ /* 0x000fe400000114b6 */
[----:B------:R-:W-:Y:S02]  /*10fb0*/  SHF.R.S32.HI R184, RZ, 0x1f, R184 ;  /* 0x0000001fffb87819 */ /* 0x000fe400000114b8 */
[----:B------:R-:W-:Y:S01]  /*10fc0*/  SHF.R.S32.HI R186, RZ, 0x1f, R186 ;  /* 0x0000001fffba7819 */ /* 0x000fe200000114ba */
[----:B012---:R-:W-:Y:S06]  /*10fd0*/  @P0 BRA `(.L_x_2402) ;  /* 0x0000000800200947 */ /* 0x007fec0003800000 */
[----:B------:R-:W-:Y:S01]  /*10fe0*/  ULDC UR4, c[0x0][0xac8] ;  /* 0x0002b20000047ab9 */ /* 0x000fe20000000800 */
[----:B------:R-:W-:Y:S01]  /*10ff0*/  ULDC.64 UR8, c[0x0][0x208] ;  /* 0x0000820000087ab9 */ /* 0x000fe20000000a00 */
[----:B------:R-:W-:Y:S01]  /*11000*/  ISETP.GE.AND P4, PT, R185, UR4, PT ;  /* 0x00000004b9007c0c */ /* 0x000fe2000bf86270 */
[----:B------:R-:W-:Y:S01]  /*11010*/  VIADD R23, R19, 0xe8 ;  /* 0x000000e813177836 */ /* 0x000fe20000000000 */
[----:B------:R-:W-:Y:S02]  /*11020*/  ISETP.GE.AND P3, PT, R183, UR4, PT ;  /* 0x00000004b7007c0c */ /* 0x000fe4000bf66270 */
[----:B------:R-:W-:Y:S02]  /*11030*/  ISETP.GE.AND P5, PT, R19, UR4, PT ;  /* 0x0000000413007c0c */ /* 0x000fe4000bfa6270 */
[----:B------:R-:W-:Y:S02]  /*11040*/  ISETP.GE.AND P1, PT, R179, UR4, PT ;  /* 0x00000004b3007c0c */ /* 0x000fe4000bf26270 */
[----:B------:R-:W-:-:S02]  /*11050*/  ISETP.GE.AND P0, PT, R181, UR4, PT ;  /* 0x00000004b5007c0c */ /* 0x000fc4000bf06270 */
[----:B------:R-:W-:-:S03]  /*11060*/  SHF.R.S32.HI R17, RZ, 0x1f, R215 ;  /* 0x0000001fff117819 */ /* 0x000fc600000114d7 */
[-C--:B------:R-:W-:Y:S02]  /*11070*/  @!P4 LEA R4, P2, R185, R2.reuse, 0x2 ;  /* 0x00000002b904c211 */ /* 0x080fe400078410ff */
[----:B------:R-:W-:Y:S02]  /*11080*/  @!P3 LEA R6, P6, R183, R2, 0x2 ;  /* 0x00000002b706b211 */ /* 0x000fe400078c10ff */
[----:B------:R-:W-:Y:S01]  /*11090*/  @!P5 IMAD.WIDE R8, R19, 0x4, R2 ;  /* 0x000000041308d825 */ /* 0x000fe200078e0202 */
[-C--:B------:R-:W-:Y:S02]  /*110a0*/  @!P4 LEA.HI.X R5, R185, R3.reuse, R186, 0x2, P2 ;  /* 0x00000003b905c211 */ /* 0x080fe400010f14ba */
[----:B------:R-:W-:Y:S02]  /*110b0*/  ISETP.GE.AND P2, PT, R177, UR4, PT ;  /* 0x00000004b1007c0c */ /* 0x000fe4000bf46270 */
[----:B------:R-:W-:Y:S01]  /*110c0*/  @!P3 LEA.HI.X R7, R183, R3, R184, 0x2, P6 ;  /* 0x00000003b707b211 */ /* 0x000fe200030f14b8 */
[----:B------:R0:W-:Y:S04]  /*110d0*/  @!P5 ST.E.64 desc[UR8][R8.64], R24 ;  /* 0x000000180800d985 */ /* 0x0001e8000c101b08 */
[----:B------:R1:W-:Y:S01]  /*110e0*/  @!P4 ST.E.64 desc[UR8][R4.64], R28 ;  /* 0x0000001c0400c985 */ /* 0x0003e2000c101b08 */
[----:B------:R-:W-:-:S03]  /*110f0*/  ISETP.GE.AND P4, PT, R173, UR4, PT ;  /* 0x00000004ad007c0c */ /* 0x000fc6000bf86270 */
[----:B------:R2:W-:Y:S01]  /*11100*/  @!P3 ST.E.64 desc[UR8][R6.64], R32 ;  /* 0x000000200600b985 */ /* 0x0005e2000c101b08 */
[----:B------:R-:W-:Y:S01]  /*11110*/  ISETP.GE.AND P3, PT, R175, UR4, PT ;  /* 0x00000004af007c0c */ /* 0x000fe2000bf66270 */
[----:B0-----:R-:W-:Y:S01]  /*11120*/  VIADD R25, R19, 0xf8 ;  /* 0x000000f813197836 */ /* 0x001fe20000000000 */
[-C--:B-1----:R-:W-:Y:S02]  /*11130*/  @!P0 LEA R4, P6, R181, R2.reuse, 0x2 ;  /* 0x00000002b5048211 */ /* 0x082fe400078c10ff */
[-C--:B--2---:R-:W-:Y:S02]  /*11140*/  @!P1 LEA R6, P5, R179, R2.reuse, 0x2 ;  /* 0x00000002b3069211 */ /* 0x084fe400078a10ff */
        /* <DEDUP_REMOVED lines=21> */
[-C--:B0-----:R-:W-:Y:S02]  /*112a0*/  @!P0 LEA R4, P4, R169, R2.reuse, 0x2 ;  /* 0x00000002a9048211 */ /* 0x081fe400078810ff */
[----:B-1----:R-:W-:Y:S02]  /*112b0*/  @!P1 LEA R6, P5, R167, R2, 0x2 ;  /* 0x00000002a7069211 */ /* 0x002fe400078a10ff */
        /* <DEDUP_REMOVED lines=29> */
[----:B--2---:R-:W-:-:S02]  /*11490*/  @!P2 LEA R8, P6, R228, R2, 0x2 ;  /* 0x00000002e408a211 */ /* 0x004fc400078c10ff */
[-C--:B------:R-:W-:Y:S01]  /*114a0*/  @!P4 LEA R14, P0, R226, R2.reuse, 0x2 ;  /* 0x00000002e20ec211 */ /* 0x080fe200078010ff */
[----:B------:R1:W-:Y:S01]  /*114b0*/  @!P1 ST.E.64 desc[UR8][R6.64], R88 ;  /* 0x0000005806009985 */ /* 0x0003e2000c101b08 */
[-C--:B------:R-:W-:Y:S02]  /*114c0*/  @!P2 LEA.HI.X R9, R228, R3.reuse, R160, 0x2, P6 ;  /* 0x00000003e409a211 */ /* 0x080fe400030f14a0 */
[C---:B------:R-:W-:Y:S02]  /*114d0*/  @!P5 LEA R12, P1, R227.reuse, R2, 0x2 ;  /* 0x00000002e30cd211 */ /* 0x040fe400078210ff */
[-C--:B------:R-:W-:Y:S01]  /*114e0*/  @!P4 LEA.HI.X R15, R226, R3.reuse, R158, 0x2, P0 ;  /* 0x00000003e20fc211 */ /* 0x080fe200000f149e */
[----:B------:R2:W-:Y:S01]  /*114f0*/  @!P2 ST.E.64 desc[UR8][R8.64], R92 ;  /* 0x0000005c0800a985 */ /* 0x0005e2000c101b08 */
[----:B------:R-:W-:Y:S02]  /*11500*/  ISETP.GE.AND P2, PT, R224, UR4, PT ;  /* 0x00000004e0007c0c */ /* 0x000fe4000bf46270 */
[----:B------:R-:W-:-:S02]  /*11510*/  @!P5 LEA.HI.X R13, R227, R3, R159, 0x2, P1 ;  /* 0x00000003e30dd211 */ /* 0x000fc400008f149f */
[-C--:B------:R-:W-:Y:S02]  /*11520*/  @!P3 LEA R20, P6, R225, R2.reuse, 0x2 ;  /* 0x00000002e114b211 */ /* 0x080fe400078c10ff */
[----:B------:R-:W-:Y:S01]  /*11530*/  ISETP.GE.AND P1, PT, R223, UR4, PT ;  /* 0x00000004df007c0c */ /* 0x000fe2000bf26270 */
[----:B------:R-:W-:Y:S01]  /*11540*/  @!P5 ST.E.64 desc[UR8][R12.64], R96 ;  /* 0x000000600c00d985 */ /* 0x000fe2000c101b08 */
[----:B------:R-:W-:Y:S02]  /*11550*/  @!P3 LEA.HI.X R21, R225, R3, R157, 0x2, P6 ;  /* 0x00000003e115b211 */ /* 0x000fe400030f149d */
[----:B------:R-:W-:Y:S01]  /*11560*/  ISETP.GE.AND P0, PT, R222, UR4, PT ;  /* 0x00000004de007c0c */ /* 0x000fe2000bf06270 */
[----:B------:R3:W-:Y:S01]  /*11570*/  @!P4 ST.E.64 desc[UR8][R14.64], R100 ;  /* 0x000000640e00c985 */ /* 0x0007e2000c101b08 */
[----:B------:R-:W-:Y:S02]  /*11580*/  ISETP.GE.AND P4, PT, R220, UR4, PT ;  /* 0x00000004dc007c0c */ /* 0x000fe4000bf86270 */
[----:B0-----:R-:W-:Y:S01]  /*11590*/  @!P2 LEA R4, P6, R224, R2, 0x2 ;  /* 0x00000002e004a211 */ /* 0x001fe200078c10ff */
[----:B------:R0:W-:Y:S01]  /*115a0*/  @!P3 ST.E.64 desc[UR8][R20.64], R104 ;  /* 0x000000681400b985 */ /* 0x0001e2000c101b08 */
[----:B------:R-:W-:-:S02]  /*115b0*/  ISETP.GE.AND P3, PT, R221, UR4, PT ;  /* 0x00000004dd007c0c */ /* 0x000fc4000bf66270 */
[----:B------:R-:W-:Y:S02]  /*115c0*/  @!P2 LEA.HI.X R5, R224, R3, R156, 0x2, P6 ;  /* 0x00000003e005a211 */ /* 0x000fe400030f149c */
[----:B-1----:R-:W-:-:S03]  /*115d0*/  @!P1 LEA R6, P5, R223, R2, 0x2 ;  /* 0x00000002df069211 */ /* 0x002fc600078a10ff */
[CC--:B--2---:R-:W-:Y:S01]  /*115e0*/  @!P0 LEA R8, P6, R222.reuse, R2.reuse, 0x2 ;  /* 0x00000002de088211 */ /* 0x0c4fe200078c10ff */
[----:B------:R1:W-:Y:S01]  /*115f0*/  @!P2 ST.E.64 desc[UR8][R4.64], R108 ;  /* 0x0000006c0400a985 */ /* 0x0003e2000c101b08 */
[-C--:B------:R-:W-:Y:S02]  /*11600*/  @!P1 LEA.HI.X R7, R223, R3.reuse, R155, 0x2, P5 ;  /* 0x00000003df079211 */ /* 0x080fe400028f149b */
[-C--:B------:R-:W-:Y:S02]  /*11610*/  @!P0 LEA.HI.X R9, R222, R3.reuse, R154, 0x2, P6 ;  /* 0x00000003de098211 */ /* 0x080fe400030f149a */
[-C--:B---3--:R-:W-:Y:S01]  /*11620*/  @!P4 LEA R14, P5, R220, R2.reuse, 0x2 ;  /* 0x00000002dc0ec211 */ /* 0x088fe200078a10ff */
[----:B------:R2:W-:Y:S01]  /*11630*/  @!P1 ST.E.64 desc[UR8][R6.64], R112 ;  /* 0x0000007006009985 */ /* 0x0005e2000c101b08 */
[----:B------:R-:W-:Y:S01]  /*11640*/  @!P3 LEA R12, P1, R221, R2, 0x2 ;  /* 0x00000002dd0cb211 */ /* 0x000fe200078210ff */
[----:B0-----:R-:W-:Y:S01]  /*11650*/  VIADD R21, R19, 0xf0 ;  /* 0x000000f013157836 */ /* 0x001fe20000000000 */
[----:B------:R-:W-:Y:S01]  /*11660*/  ISETP.GE.AND P2, PT, R219, UR4, PT ;  /* 0x00000004db007c0c */ /* 0x000fe2000bf46270 */
[----:B------:R0:W-:Y:S01]  /*11670*/  @!P0 ST.E.64 desc[UR8][R8.64], R116 ;  /* 0x0000007408008985 */ /* 0x0001e2000c101b08 */
[----:B------:R-:W-:-:S02]  /*11680*/  @!P3 LEA.HI.X R13, R221, R3, R153, 0x2, P1 ;  /* 0x00000003dd0db211 */ /* 0x000fc400008f1499 */
[----:B------:R-:W-:Y:S02]  /*11690*/  ISETP.GE.AND P1, PT, R218, UR4, PT ;  /* 0x00000004da007c0c */ /* 0x000fe4000bf26270 */
[----:B------:R-:W-:Y:S01]  /*116a0*/  @!P4 LEA.HI.X R15, R220, R3, R152, 0x2, P5 ;  /* 0x00000003dc0fc211 */ /* 0x000fe200028f1498 */
[----:B------:R3:W-:Y:S01]  /*116b0*/  @!P3 ST.E.64 desc[UR8][R12.64], R120 ;  /* 0x000000780c00b985 */ /* 0x0007e2000c101b08 */
[----:B------:R-:W-:Y:S02]  /*116c0*/  ISETP.GE.AND P0, PT, R215, UR4, PT ;  /* 0x00000004d7007c0c */ /* 0x000fe4000bf06270 */
[----:B------:R-:W-:Y:S01]  /*116d0*/  ISETP.GE.AND P3, PT, R21, UR4, PT ;  /* 0x0000000415007c0c */ /* 0x000fe2000bf66270 */
[----:B------:R4:W-:Y:S01]  /*116e0*/  @!P4 ST.E.64 desc[UR8][R14.64], R124 ;  /* 0x0000007c0e00c985 */ /* 0x0009e2000c101b08 */
[----:B------:R-:W-:Y:S02]  /*116f0*/  ISETP.GE.AND P4, PT, R23, UR4, PT ;  /* 0x0000000417007c0c */ /* 0x000fe4000bf86270 */
[----:B-1----:R-:W-:-:S03]  /*11700*/  @!P2 LEA R4, P5, R219, R2, 0x2 ;  /* 0x00000002db04a211 */ /* 0x002fc600078a10ff */
[CC--:B--2---:R-:W-:Y:S02]  /*11710*/  @!P1 LEA R6, P6, R218.reuse, R2.reuse, 0x2 ;  /* 0x00000002da069211 */ /* 0x0c4fe400078c10ff */
[-C--:B------:R-:W-:Y:S02]  /*11720*/  @!P2 LEA.HI.X R5, R219, R3.reuse, R18, 0x2, P5 ;  /* 0x00000003db05a211 */ /* 0x080fe400028f1412 */
[----:B0-----:R-:W-:Y:S02]  /*11730*/  @!P0 LEA R8, P5, R215, R2, 0x2 ;  /* 0x00000002d7088211 */ /* 0x001fe400078a10ff */
[-C--:B------:R-:W-:Y:S01]  /*11740*/  @!P1 LEA.HI.X R7, R218, R3.reuse, R22, 0x2, P6 ;  /* 0x00000003da079211 */ /* 0x080fe200030f1416 */
[----:B------:R0:W-:Y:S01]  /*11750*/  @!P2 ST.E.64 desc[UR8][R4.64], R128 ;  /* 0x000000800400a985 */ /* 0x0001e2000c101b08 */
[----:B------:R-:W-:Y:S02]  /*11760*/  ISETP.GE.AND P6, PT, R25, UR4, PT ;  /* 0x0000000419007c0c */ /* 0x000fe4000bfc6270 */
[----:B------:R-:W-:Y:S01]  /*11770*/  @!P0 LEA.HI.X R9, R215, R3, R17, 0x2, P5 ;  /* 0x00000003d7098211 */ /* 0x000fe200028f1411 */
[----:B------:R0:W-:Y:S01]  /*11780*/  @!P1 ST.E.64 desc[UR8][R6.64], R132 ;  /* 0x0000008406009985 */ /* 0x0001e2000c101b08 */
[----:B---3--:R-:W-:-:S02]  /*11790*/  SHF.R.S32.HI R13, RZ, 0x1f, R23 ;  /* 0x0000001fff0d7819 */ /* 0x008fc40000011417 */
[CC--:B------:R-:W-:Y:S01]  /*117a0*/  @!P4 LEA R12, P5, R23.reuse, R2.reuse, 0x2 ;  /* 0x00000002170cc211 */ /* 0x0c0fe200078a10ff */
[----:B------:R0:W-:Y:S01]  /*117b0*/  @!P0 ST.E.64 desc[UR8][R8.64], R136 ;  /* 0x0000008808008985 */ /* 0x0001e2000c101b08 */
[----:B----4-:R-:W-:Y:S02]  /*117c0*/  SHF.R.S32.HI R15, RZ, 0x1f, R21 ;  /* 0x0000001fff0f7819 */ /* 0x010fe40000011415 */
        /* <DEDUP_REMOVED lines=9> */
.L_x_2402:
[----:B------:R-:W-:Y:S05]  /*11860*/  BSYNC B1 ;  /* 0x0000000000017941 */ /* 0x000fea0003800000 */
.L_x_2401:
[----:B------:R-:W-:Y:S01]  /*11870*/  ISETP.GE.AND P0, PT, R10, UR12, PT ;  /* 0x0000000c0a007c0c */ /* 0x000fe2000bf06270 */
[----:B0-----:R0:W1:Y:S04]  /*11880*/  SHFL.IDX PT, R3, R11, 0x1, 0x1c1f ;  /* 0x003c1f000b037f89 */ /* 0x00106800000e0000 */
        /* <DEDUP_REMOVED lines=11> */
[----:B------:R-:W-:-:S03]  /*11940*/  SHF.R.S32.HI R0, RZ, 0x1f, R21 ;  /* 0x0000001fff007819 */ /* 0x000fc60000011415 */
[-C--:B--2---:R-:W-:Y:S02]  /*11950*/  @!P5 LEA R6, P3, R185, R2.reuse, 0x2 ;  /* 0x00000002b906d211 */ /* 0x084fe400078610ff */
[----:B-1----:R-:W-:Y:S02]  /*11960*/  @!P4 IMAD.WIDE R4, R19, 0x4, R2 ;  /* 0x000000041304c825 */ /* 0x002fe400078e0202 */
[-C--:B------:R-:W-:Y:S02]  /*11970*/  @!P5 LEA.HI.X R7, R185, R3.reuse, R186, 0x2, P3 ;  /* 0x00000003b907d211 */ /* 0x080fe400018f14ba */
[-C--:B------:R-:W-:Y:S01]  /*11980*/  @!P2 LEA R8, P6, R183, R2.reuse, 0x2 ;  /* 0x00000002b708a211 */ /* 0x080fe200078c10ff */
[----:B------:R0:W-:Y:S01]  /*11990*/  @!P4 ST.E.64 desc[UR8][R4.64], R26 ;  /* 0x0000001a0400c985 */ /* 0x0001e2000c101b08 */
[----:B------:R-:W-:Y:S02]  /*119a0*/  ISETP.GE.AND P3, PT, R177, UR4, PT ;  /* 0x00000004b1007c0c */ /* 0x000fe4000bf66270 */
[----:B------:R-:W-:Y:S01]  /*119b0*/  @!P2 LEA.HI.X R9, R183, R3, R184, 0x2, P6 ;  /* 0x00000003b709a211 */ /* 0x000fe200030f14b8 */
[----:B------:R1:W-:Y:S01]  /*119c0*/  @!P5 ST.E.64 desc[UR8][R6.64], R30 ;  /* 0x0000001e0600d985 */ /* 0x0003e2000c101b08 */
[----:B------:R-:W-:-:S02]  /*119d0*/  @!P1 LEA R10, P5, R181, R2, 0x2 ;  /* 0x00000002b50a9211 */ /* 0x000fc400078a10ff */
[----:B------:R-:W-:Y:S01]  /*119e0*/  ISETP.GE.AND P4, PT, R175, UR4, PT ;  /* 0x00000004af007c0c */ /* 0x000fe2000bf86270 */
[----:B------:R2:W-:Y:S01]  /*119f0*/  @!P2 ST.E.64 desc[UR8][R8.64], R34 ;  /* 0x000000220800a985 */ /* 0x0005e2000c101b08 */
[-C--:B------:R-:W-:Y:S02]  /*11a00*/  @!P0 LEA R12, P6, R179, R2.reuse, 0x2 ;  /* 0x00000002b30c8211 */ /* 0x080fe400078c10ff */
[-C--:B------:R-:W-:Y:S02]  /*11a10*/  @!P1 LEA.HI.X R11, R181, R3.reuse, R182, 0x2, P5 ;  /* 0x00000003b50b9211 */ /* 0x080fe400028f14b6 */
[----:B------:R-:W-:Y:S02]  /*11a20*/  ISETP.GE.AND P5, PT, R173, UR4, PT ;  /* 0x00000004ad007c0c */ /* 0x000fe4000bfa6270 */
[----:B------:R-:W-:Y:S01]  /*11a30*/  @!P0 LEA.HI.X R13, R179, R3, R180, 0x2, P6 ;  /* 0x00000003b30d8211 */ /* 0x000fe200030f14b4 */
[----:B------:R3:W-:Y:S01]  /*11a40*/  @!P1 ST.E.64 desc[UR8][R10.64], R38 ;  /* 0x000000260a009985 */ /* 0x0007e2000c101b08 */
[----:B0-----:R-:W-:-:S02]  /*11a50*/  @!P3 LEA R4, P6, R177, R2, 0x2 ;  /* 0x00000002b104b211 */ /* 0x001fc400078c10ff */
[----:B------:R-:W-:Y:S01]  /*11a60*/  ISETP.GE.AND P1, PT, R169, UR4, PT ;  /* 0x00000004a9007c0c */ /* 0x000fe2000bf26270 */
[----:B------:R0:W-:Y:S01]  /*11a70*/  @!P0 ST.E.64 desc[UR8][R12.64], R42 ;  /* 0x0000002a0c008985 */ /* 0x0001e2000c101b08 */
[----:B------:R-:W-:Y:S02]  /*11a80*/  ISETP.GE.AND P0, PT, R171, UR4, PT ;  /* 0x00000004ab007c0c */ /* 0x000fe4000bf06270 */
[-C--:B-1----:R-:W-:Y:S02]  /*11a90*/  @!P4 LEA R6, P2, R175, R2.reuse, 0x2 ;  /* 0x00000002af06c211 */ /* 0x082fe400078410ff */
[-C--:B------:R-:W-:Y:S02]  /*11aa0*/  @!P3 LEA.HI.X R5, R177, R3.reuse, R178, 0x2, P6 ;  /* 0x00000003b105b211 */ /* 0x080fe400030f14b2 */
[----:B------:R-:W-:Y:S02]  /*11ab0*/  @!P5 LEA R14, P6, R173, R2, 0x2 ;  /* 0x00000002ad0ed211 */ /* 0x000fe400078c10ff */
[----:B------:R-:W-:Y:S01]  /*11ac0*/  @!P4 LEA.HI.X R7, R175, R3, R176, 0x2, P2 ;  /* 0x00000003af07c211 */ /* 0x000fe200010f14b0 */
[----:B------:R1:W-:Y:S01]  /*11ad0*/  @!P3 ST.E.64 desc[UR8][R4.64], R46 ;  /* 0x0000002e0400b985 */ /* 0x0003e2000c101b08 */
[----:B------:R-:W-:-:S02]  /*11ae0*/  ISETP.GE.AND P2, PT, R167, UR4, PT ;  /* 0x00000004a7007c0c */ /* 0x000fc4000bf46270 */
[-C--:B------:R-:W-:Y:S01]  /*11af0*/  @!P5 LEA.HI.X R15, R173, R3.reuse, R174, 0x2, P6 ;  /* 0x00000003ad0fd211 */ /* 0x080fe200030f14ae */
[----:B------:R4:W-:Y:S01]  /*11b00*/  @!P4 ST.E.64 desc[UR8][R6.64], R50 ;  /* 0x000000320600c985 */ /* 0x0009e2000c101b08 */
[-C--:B--2---:R-:W-:Y:S02]  /*11b10*/  @!P0 LEA R8, P4, R171, R2.reuse, 0x2 ;  /* 0x00000002ab088211 */ /* 0x084fe400078810ff */
[----:B------:R-:W-:Y:S01]  /*11b20*/  ISETP.GE.AND P3, PT, R234, UR4, PT ;  /* 0x00000004ea007c0c */ /* 0x000fe2000bf66270 */
[----:B------:R2:W-:Y:S01]  /*11b30*/  @!P5 ST.E.64 desc[UR8][R14.64], R54 ;  /* 0x000000360e00d985 */ /* 0x0005e2000c101b08 */
[----:B---3--:R-:W-:Y:S02]  /*11b40*/  @!P1 LEA R10, P5, R169, R2, 0x2 ;  /* 0x00000002a90a9211 */ /* 0x008fe400078a10ff */
[----:B------:R-:W-:Y:S02]  /*11b50*/  @!P0 LEA.HI.X R9, R171, R3, R172, 0x2, P4 ;  /* 0x00000003ab098211 */ /* 0x000fe400020f14ac */
[----:B------:R-:W-:-:S02]  /*11b60*/  ISETP.GE.AND P4, PT, R233, UR4, PT ;  /* 0x00000004e9007c0c */ /* 0x000fc4000bf86270 */
[-C--:B0-----:R-:W-:Y:S01]  /*11b70*/  @!P2 LEA R12, P6, R167, R2.reuse, 0x2 ;  /* 0x00000002a70ca211 */ /* 0x081fe200078c10ff */
[----:B------:R0:W-:Y:S01]  /*11b80*/  @!P0 ST.E.64 desc[UR8][R8.64], R58 ;  /* 0x0000003a08008985 */ /* 0x0001e2000c101b08 */
[-C--:B------:R-:W-:Y:S02]  /*11b90*/  @!P1 LEA.HI.X R11, R169, R3.reuse, R170, 0x2, P5 ;  /* 0x00000003a90b9211 */ /* 0x080fe400028f14aa */
[----:B------:R-:W-:Y:S02]  /*11ba0*/  ISETP.GE.AND P5, PT, R232, UR4, PT ;  /* 0x00000004e8007c0c */ /* 0x000fe4000bfa6270 */
[----:B------:R-:W-:Y:S01]  /*11bb0*/  @!P2 LEA.HI.X R13, R167, R3, R168, 0x2, P6 ;  /* 0x00000003a70da211 */ /* 0x000fe200030f14a8 */
[----:B------:R3:W-:Y:S01]  /*11bc0*/  @!P1 ST.E.64 desc[UR8][R10.64], R62 ;  /* 0x0000003e0a009985 */ /* 0x0007e2000c101b08 */
[----:B-1----:R-:W-:Y:S02]  /*11bd0*/  @!P3 LEA R4, P6, R234, R2, 0x2 ;  /* 0x00000002ea04b211 */ /* 0x002fe400078c10ff */
[----:B------:R-:W-:Y:S01]  /*11be0*/  ISETP.GE.AND P1, PT, R230, UR4, PT ;  /* 0x00000004e6007c0c */ /* 0x000fe2000bf26270 */
[----:B------:R1:W-:Y:S01]  /*11bf0*/  @!P2 ST.E.64 desc[UR8][R12.64], R66 ;  /* 0x000000420c00a985 */ /* 0x0003e2000c101b08 */
[----:B------:R-:W-:-:S02]  /*11c00*/  ISETP.GE.AND P2, PT, R231, UR4, PT ;  /* 0x00000004e7007c0c */ /* 0x000fc4000bf46270 */
[CC--:B----4-:R-:W-:Y:S02]  /*11c10*/  @!P4 LEA R6, P0, R233.reuse, R2.reuse, 0x2 ;  /* 0x00000002e906c211 */ /* 0x0d0fe400078010ff */
[-C--:B------:R-:W-:Y:S02]  /*11c20*/  @!P3 LEA.HI.X R5, R234, R3.reuse, R166, 0x2, P6 ;  /* 0x00000003ea05b211 */ /* 0x080fe400030f14a6 */
[CC--:B--2---:R-:W-:Y:S02]  /*11c30*/  @!P5 LEA R14, P6, R232.reuse, R2.reuse, 0x2 ;  /* 0x00000002e80ed211 */ /* 0x0c4fe400078c10ff */
[-C--:B------:R-:W-:Y:S01]  /*11c40*/  @!P4 LEA.HI.X R7, R233, R3.reuse, R165, 0x2, P0 ;  /* 0x00000003e907c211 */ /* 0x080fe200000f14a5 */
[----:B------:R2:W-:Y:S01]  /*11c50*/  @!P3 ST.E.64 desc[UR8][R4.64], R70 ;  /* 0x000000460400b985 */ /* 0x0005e2000c101b08 */
[----:B------:R-:W-:Y:S02]  /*11c60*/  ISETP.GE.AND P0, PT, R229, UR4, PT ;  /* 0x00000004e5007c0c */ /* 0x000fe4000bf06270 */
[----:B------:R-:W-:Y:S01]  /*11c70*/  @!P5 LEA.HI.X R15, R232, R3, R164, 0x2, P6 ;  /* 0x00000003e80fd211 */ /* 0x000fe200030f14a4 */
[----:B------:R4:W-:Y:S01]  /*11c80*/  @!P4 ST.E.64 desc[UR8][R6.64], R74 ;  /* 0x0000004a0600c985 */ /* 0x0009e2000c101b08 */
[----:B0-----:R-:W-:-:S02]  /*11c90*/  @!P2 LEA R8, P6, R231, R2, 0x2 ;  /* 0x00000002e708a211 */ /* 0x001fc400078c10ff */
[----:B------:R-:W-:Y:S01]  /*11ca0*/  ISETP.GE.AND P4, PT, R227, UR4, PT ;  /* 0x00000004e3007c0c */ /* 0x000fe2000bf86270 */
[----:B------:R0:W-:Y:S01]  /*11cb0*/  @!P5 ST.E.64 desc[UR8][R14.64], R78 ;  /* 0x0000004e0e00d985 */ /* 0x0001e2000c101b08 */
[----:B------:R-:W-:Y:S02]  /*11cc0*/  ISETP.GE.AND P5, PT, R228, UR4, PT ;  /* 0x00000004e4007c0c */ /* 0x000fe4000bfa6270 */
[CC--:B---3--:R-:W-:Y:S02]  /*11cd0*/  @!P1 LEA R10, P3, R230.reuse, R2.reuse, 0x2 ;  /* 0x00000002e60a9211 */ /* 0x0c8fe400078610ff */
[-C--:B------:R-:W-:Y:S02]  /*11ce0*/  @!P2 LEA.HI.X R9, R231, R3.reuse, R163, 0x2, P6 ;  /* 0x00000003e709a211 */ /* 0x080fe400030f14a3 */
[C---:B-1----:R-:W-:Y:S02]  /*11cf0*/  @!P0 LEA R12, P6, R229.reuse, R2, 0x2 ;  /* 0x00000002e50c8211 */ /* 0x042fe400078c10ff */
[-C--:B------:R-:W-:Y:S01]  /*11d00*/  @!P1 LEA.HI.X R11, R230, R3.reuse, R162, 0x2, P3 ;  /* 0x00000003e60b9211 */ /* 0x080fe200018f14a2 */
[----:B------:R1:W-:Y:S01]  /*11d10*/  @!P2 ST.E.64 desc[UR8][R8.64], R82 ;  /* 0x000000520800a985 */ /* 0x0003e2000c101b08 */
[----:B------:R-:W-:-:S02]  /*11d20*/  @!P0 LEA.HI.X R13, R229, R3, R161, 0x2, P6 ;  /* 0x00000003e50d8211 */ /* 0x000fc400030f14a1 */
[----:B------:R-:W-:Y:S01]  /*11d30*/  ISETP.GE.AND P3, PT, R226, UR4, PT ;  /* 0x00000004e2007c0c */ /* 0x000fe2000bf66270 */
[----:B------:R3:W-:Y:S01]  /*11d40*/  @!P1 ST.E.64 desc[UR8][R10.64], R86 ;  /* 0x000000560a009985 */ /* 0x0007e2000c101b08 */
[CC--:B--2---:R-:W-:Y:S02]  /*11d50*/  @!P5 LEA R4, P2, R228.reuse, R2.reuse, 0x2 ;  /* 0x00000002e404d211 */ /* 0x0c4fe400078410ff */
[----:B----4-:R-:W-:Y:S01]  /*11d60*/  @!P4 LEA R6, P1, R227, R2, 0x2 ;  /* 0x00000002e306c211 */ /* 0x010fe200078210ff */
[----:B------:R2:W-:Y:S01]  /*11d70*/  @!P0 ST.E.64 desc[UR8][R12.64], R90 ;  /* 0x0000005a0c008985 */ /* 0x0005e2000c101b08 */
[----:B------:R-:W-:Y:S02]  /*11d80*/  ISETP.GE.AND P0, PT, R225, UR4, PT ;  /* 0x00000004e1007c0c */ /* 0x000fe4000bf06270 */
[-C--:B------:R-:W-:Y:S02]  /*11d90*/  @!P5 LEA.HI.X R5, R228, R3.reuse, R160, 0x2, P2 ;  /* 0x00000003e405d211 */ /* 0x080fe400010f14a0 */
[----:B------:R-:W-:-:S02]  /*11da0*/  @!P4 LEA.HI.X R7, R227, R3, R159, 0x2, P1 ;  /* 0x00000003e307c211 */ /* 0x000fc400008f149f */
[----:B------:R-:W-:Y:S01]  /*11db0*/  ISETP.GE.AND P2, PT, R224, UR4, PT ;  /* 0x00000004e0007c0c */ /* 0x000fe2000bf46270 */
[----:B------:R4:W-:Y:S01]  /*11dc0*/  @!P5 ST.E.64 desc[UR8][R4.64], R94 ;  /* 0x0000005e0400d985 */ /* 0x0009e2000c101b08 */
[-C--:B0-----:R-:W-:Y:S02]  /*11dd0*/  @!P3 LEA R14, P6, R226, R2.reuse, 0x2 ;  /* 0x00000002e20eb211 */ /* 0x081fe400078c10ff */
[----:B------:R-:W-:Y:S01]  /*11de0*/  ISETP.GE.AND P1, PT, R223, UR4, PT ;  /* 0x00000004df007c0c */ /* 0x000fe2000bf26270 */
[----:B------:R0:W-:Y:S01]  /*11df0*/  @!P4 ST.E.64 desc[UR8][R6.64], R98 ;  /* 0x000000620600c985 */ /* 0x0001e2000c101b08 */
[----:B------:R-:W-:Y:S02]  /*11e00*/  ISETP.GE.AND P4, PT, R222, UR4, PT ;  /* 0x00000004de007c0c */ /* 0x000fe4000bf86270 */
[----:B------:R-:W-:Y:S02]  /*11e10*/  @!P3 LEA.HI.X R15, R226, R3, R158, 0x2, P6 ;  /* 0x00000003e20fb211 */ /* 0x000fe400030f149e */
[----:B-1----:R-:W-:-:S02]  /*11e20*/  @!P0 LEA R8, P6, R225, R2, 0x2 ;  /* 0x00000002e1088211 */ /* 0x002fc400078c10ff */
[----:B------:R-:W-:Y:S01]  /*11e30*/  ISETP.GE.AND P5, PT, R221, UR4, PT ;  /* 0x00000004dd007c0c */ /* 0x000fe2000bfa6270 */
[----:B------:R1:W-:Y:S01]  /*11e40*/  @!P3 ST.E.64 desc[UR8][R14.64], R102 ;  /* 0x000000660e00b985 */ /* 0x0003e2000c101b08 */
[-C--:B------:R-:W-:Y:S02]  /*11e50*/  @!P0 LEA.HI.X R9, R225, R3.reuse, R157, 0x2, P6 ;  /* 0x00000003e1098211 */ /* 0x080fe400030f149d */
[CC--:B---3--:R-:W-:Y:S02]  /*11e60*/  @!P2 LEA R10, P3, R224.reuse, R2.reuse, 0x2 ;  /* 0x00000002e00aa211 */ /* 0x0c8fe400078610ff */
[----:B--2---:R-:W-:Y:S01]  /*11e70*/  @!P1 LEA R12, P6, R223, R2, 0x2 ;  /* 0x00000002df0c9211 */ /* 0x004fe200078c10ff */
[----:B------:R2:W-:Y:S01]  /*11e80*/  @!P0 ST.E.64 desc[UR8][R8.64], R106 ;  /* 0x0000006a08008985 */ /* 0x0005e2000c101b08 */
[----:B------:R-:W-:Y:S02]  /*11e90*/  @!P2 LEA.HI.X R11, R224, R3, R156, 0x2, P3 ;  /* 0x00000003e00ba211 */ /* 0x000fe400018f149c */
[----:B------:R-:W-:-:S02]  /*11ea0*/  ISETP.GE.AND P3, PT, R220, UR4, PT ;  /* 0x00000004dc007c0c */ /* 0x000fc4000bf66270 */
[CC--:B----4-:R-:W-:Y:S01]  /*11eb0*/  @!P4 LEA R4, P0, R222.reuse, R2.reuse, 0x2 ;  /* 0x00000002de04c211 */ /* 0x0d0fe200078010ff */
[----:B------:R3:W-:Y:S01]  /*11ec0*/  @!P2 ST.E.64 desc[UR8][R10.64], R110 ;  /* 0x0000006e0a00a985 */ /* 0x0007e2000c101b08 */
[-C--:B------:R-:W-:Y:S02]  /*11ed0*/  @!P1 LEA.HI.X R13, R223, R3.reuse, R155, 0x2, P6 ;  /* 0x00000003df0d9211 */ /* 0x080fe400030f149b */
[-C--:B------:R-:W-:Y:S02]  /*11ee0*/  @!P4 LEA.HI.X R5, R222, R3.reuse, R154, 0x2, P0 ;  /* 0x00000003de05c211 */ /* 0x080fe400000f149a */
[----:B------:R-:W-:Y:S01]  /*11ef0*/  ISETP.GE.AND P0, PT, R219, UR4, PT ;  /* 0x00000004db007c0c */ /* 0x000fe2000bf06270 */
[----:B------:R-:W-:Y:S01]  /*11f00*/  @!P1 ST.E.64 desc[UR8][R12.64], R114 ;  /* 0x000000720c009985 */ /* 0x000fe2000c101b08 */
[----:B0-----:R-:W-:Y:S02]  /*11f10*/  @!P5 LEA R6, P6, R221, R2, 0x2 ;  /* 0x00000002dd06d211 */ /* 0x001fe400078c10ff */
[----:B------:R-:W-:Y:S01]  /*11f20*/  ISETP.GE.AND P1, PT, R21, UR4, PT ;  /* 0x0000000415007c0c */ /* 0x000fe2000bf26270 */
[----:B------:R0:W-:Y:S01]  /*11f30*/  @!P4 ST.E.64 desc[UR8][R4.64], R118 ;  /* 0x000000760400c985 */ /* 0x0001e2000c101b08 */
[----:B------:R-:W-:-:S02]  /*11f40*/  @!P5 LEA.HI.X R7, R221, R3, R153, 0x2, P6 ;  /* 0x00000003dd07d211 */ /* 0x000fc400030f1499 */
[-C--:B-1----:R-:W-:Y:S02]  /*11f50*/  @!P3 LEA R14, P2, R220, R2.reuse, 0x2 ;  /* 0x00000002dc0eb211 */ /* 0x082fe400078410ff */
[----:B------:R-:W-:Y:S01]  /*11f60*/  ISETP.GE.AND P4, PT, R218, UR4, PT ;  /* 0x00000004da007c0c */ /* 0x000fe2000bf86270 */
[----:B------:R1:W-:Y:S01]  /*11f70*/  @!P5 ST.E.64 desc[UR8][R6.64], R122 ;  /* 0x0000007a0600d985 */ /* 0x0003e2000c101b08 */
[----:B------:R-:W-:Y:S02]  /*11f80*/  ISETP.GE.AND P5, PT, R215, UR4, PT ;  /* 0x00000004d7007c0c */ /* 0x000fe4000bfa6270 */
[----:B------:R-:W-:Y:S02]  /*11f90*/  @!P3 LEA.HI.X R15, R220, R3, R152, 0x2, P2 ;  /* 0x00000003dc0fb211 */ /* 0x000fe400010f1498 */
[----:B------:R-:W-:Y:S02]  /*11fa0*/  ISETP.GE.AND P2, PT, R17, UR4, PT ;  /* 0x0000000411007c0c */ /* 0x000fe4000bf46270 */
[-C--:B--2---:R-:W-:Y:S01]  /*11fb0*/  @!P0 LEA R8, P6, R219, R2.reuse, 0x2 ;  /* 0x00000002db088211 */ /* 0x084fe200078c10ff */
[----:B------:R2:W-:Y:S01]  /*11fc0*/  @!P3 ST.E.64 desc[UR8][R14.64], R126 ;  /* 0x0000007e0e00b985 */ /* 0x0005e2000c101b08 */
[----:B---3--:R-:W-:-:S02]  /*11fd0*/  @!P1 LEA R10, P3, R21, R2, 0x2 ;  /* 0x00000002150a9211 */ /* 0x008fc400078610ff */
[-C--:B------:R-:W-:Y:S02]  /*11fe0*/  @!P0 LEA.HI.X R9, R219, R3.reuse, R18, 0x2, P6 ;  /* 0x00000003db098211 */ /* 0x080fe400030f1412 */
[CC--:B0-----:R-:W-:Y:S02]  /*11ff0*/  @!P4 LEA R4, P6, R218.reuse, R2.reuse, 0x2 ;  /* 0x00000002da04c211 */ /* 0x0c1fe400078c10ff */
[-C--:B------:R-:W-:Y:S01]  /*12000*/  @!P1 LEA.HI.X R11, R21, R3.reuse, R0, 0x2, P3 ;  /* 0x00000003150b9211 */ /* 0x080fe200018f1400 */
[----:B------:R0:W-:Y:S01]  /*12010*/  @!P0 ST.E.64 desc[UR8][R8.64], R130 ;  /* 0x0000008208008985 */ /* 0x0001e2000c101b08 */
[----:B------:R-:W-:Y:S02]  /*12020*/  SHF.R.S32.HI R18, RZ, 0x1f, R215 ;  /* 0x0000001fff127819 */ /* 0x000fe400000114d7 */
[----:B-1----:R-:W-:Y:S02]  /*12030*/  @!P5 LEA R6, P3, R215, R2, 0x2 ;  /* 0x00000002d706d211 */ /* 0x002fe400078610ff */
[----:B------:R-:W-:Y:S01]  /*12040*/  @!P4 LEA.HI.X R5, R218, R3, R22, 0x2, P6 ;  /* 0x00000003da05c211 */ /* 0x000fe200030f1416 */
[----:B--2---:R-:W-:Y:S01]  /*12050*/  VIADD R15, R19, 0xf8 ;  /* 0x000000f8130f7836 */ /* 0x004fe20000000000 */
[----:B------:R-:W-:-:S02]  /*12060*/  SHF.R.S32.HI R0, RZ, 0x1f, R17 ;  /* 0x0000001fff007819 */ /* 0x000fc40000011411 */
[----:B------:R-:W-:Y:S01]  /*12070*/  @!P2 LEA R12, P6, R17, R2, 0x2 ;  /* 0x00000002110ca211 */ /* 0x000fe200078c10ff */
[----:B------:R0:W-:Y:S01]  /*12080*/  @!P4 ST.E.64 desc[UR8][R4.64], R134 ;  /* 0x000000860400c985 */ /* 0x0001e2000c101b08 */
[----:B------:R-:W-:Y:S02]  /*12090*/  ISETP.GE.AND P0, PT, R15, UR4, PT ;  /* 0x000000040f007c0c */ /* 0x000fe4000bf06270 */
[-C--:B------:R-:W-:Y:S02]  /*120a0*/  @!P5 LEA.HI.X R7, R215, R3.reuse, R18, 0x2, P3 ;  /* 0x00000003d707d211 */ /* 0x080fe400018f1412 */
[----:B------:R-:W-:-:S03]  /*120b0*/  @!P2 LEA.HI.X R13, R17, R3, R0, 0x2, P6 ;  /* 0x00000003110da211 */ /* 0x000fc600030f1400 */
[----:B------:R0:W-:Y:S04]  /*120c0*/  @!P5 ST.E.64 desc[UR8][R6.64], R138 ;  /* 0x0000008a0600d985 */ /* 0x0001e8000c101b08 */
[----:B------:R0:W-:Y:S04]  /*120d0*/  @!P1 ST.E.64 desc[UR8][R10.64], R142 ;  /* 0x0000008e0a009985 */ /* 0x0001e8000c101b08 */
[----:B------:R0:W-:Y:S01]  /*120e0*/  @!P2 ST.E.64 desc[UR8][R12.64], R146 ;  /* 0x000000920c00a985 */ /* 0x0001e2000c101b08 */
[----:B------:R-:W-:Y:S05]  /*120f0*/  @P0 BRA `(.L_x_2400) ;  /* 0x0000001000440947 */ /* 0x000fea0003800000 */
[----:B------:R-:W-:Y:S01]  /*12100*/  LEA R2, P0, R15, R2, 0x2 ;  /* 0x000000020f027211 */ /* 0x000fe200078010ff */
[----:B------:R-:W-:Y:S01]  /*12110*/  ULDC.64 UR8, c[0x0][0x208] ;  /* 0x0000820000087ab9 */ /* 0x000fe20000000a00 */
[----:B------:R-:W-:-:S04]  /*12120*/  SHF.R.S32.HI R0, RZ, 0x1f, R15 ;  /* 0x0000001fff007819 */ /* 0x000fc8000001140f */
[----:B------:R-:W-:-:S05]  /*12130*/  LEA.HI.X R3, R15, R3, R0, 0x2, P0 ;  /* 0x000000030f037211 */ /* 0x000fca00000f1400 */
[----:B------:R1:W-:Y:S01]  /*12140*/  ST.E.64 desc[UR8][R2.64], R150 ;  /* 0x0000009602007985 */ /* 0x0003e2000c101b08 */
[----:B------:R-:W-:Y:S05]  /*12150*/  BRA `(.L_x_2400) ;  /* 0x00000010002c7947 */ /* 0x000fea0003800000 */
.L_x_2391:
[----:B------:R-:W-:Y:S01]  /*12160*/  ULDC.64 UR8, c[0x0][0xc00] ;  /* 0x0003000000087ab9 */ /* 0x000fe20000000a00 */
[----:B------:R-:W-:Y:S01]  /*12170*/  R2UR UR4, R217 ;  /* 0x00000000d90472ca */ /* 0x000fe200000e0000 */
[----:B------:R-:W-:Y:S01]  /*12180*/  UISETP.NE.U32.AND UP0, UPT, UR8, URZ, UPT ;  /* 0x0000003f0800728c */ /* 0x000fe2000bf05070 */
[----:B------:R-:W2:Y:S01]  /*12190*/  LDL R8, [R1+0x2c] ;  /* 0x00002c0001087983 */ /* 0x000ea20000100800 */
[----:B------:R-:W-:Y:S01]  /*121a0*/  ULDC.64 UR12, c[0x0][0x208] ;  /* 0x00008200000c7ab9 */ /* 0x000fe20000000a00 */
[----:B------:R-:W-:Y:S01]  /*121b0*/  R2UR UR10, R214 ;  /* 0x00000000d60a72ca */ /* 0x000fe200000e0000 */
[----:B------:R-:W-:-:S03]  /*121c0*/  UISETP.NE.AND.EX UP0, UPT, UR9, URZ, UPT, UP0 ;  /* 0x0000003f0900728c */ /* 0x000fc6000bf05300 */
[----:B------:R-:W-:-:S03]  /*121d0*/  ULDC.64 UR8, c[0x0][0xc00] ;  /* 0x0003000000087ab9 */ /* 0x000fc60000000a00 */
[----:B------:R-:W-:Y:S02]  /*121e0*/  PLOP3.LUT P1, PT, PT, PT, UP0, 0x80, 0x0 ;  /* 0x000000000000781c */ /* 0x000fe40003f2f008 */
[----:B------:R-:W-:-:S06]  /*121f0*/  UIMAD.WIDE UR8, UR4, 0x4, UR8 ;  /* 0x00000004040878a5 */ /* 0x000fcc000f8e0208 */
[----:B------:R-:W-:Y:S02]  /*12200*/  IMAD.U32 R2, RZ, RZ, UR8 ;  /* 0x00000008ff027e24 */ /* 0x000fe4000f8e00ff */
[----:B------:R-:W-:Y:S01]  /*12210*/  IMAD.U32 R3, RZ, RZ, UR9 ;  /* 0x00000009ff037e24 */ /* 0x000fe2000f8e00ff */
[----:B------:R-:W-:-:S04]  /*12220*/  ULDC.64 UR8, c[0x0][0xc08] ;  /* 0x0003020000087ab9 */ /* 0x000fc80000000a00 */
[----:B------:R-:W3:Y:S01]  /*12230*/  @P1 LDG.E R7, desc[UR12][R2.64] ;  /* 0x0000000c02071981 */ /* 0x000ee2000c1e1900 */
[----:B------:R-:W-:Y:S01]  /*12240*/  UISETP.NE.U32.AND UP1, UPT, UR8, URZ, UPT ;  /* 0x0000003f0800728c */ /* 0x000fe2000bf25070 */
[----:B------:R-:W0:Y:S03]  /*12250*/  S2R R6, SR_TID.X ;  /* 0x0000000000067919 */ /* 0x000e260000002100 */
[----:B------:R-:W-:-:S11]  /*12260*/  UISETP.NE.AND.EX UP1, UPT, UR9, URZ, UPT, UP1 ;  /* 0x0000003f0900728c */ /* 0x000fd6000bf25310 */
[----:B------:R-:W-:Y:S01]  /*12270*/  @UP1 ULEA UR8, UP2, UR4, UR8, 0x2 ;  /* 0x0000000804081291 */ /* 0x000fe2000f84103f */
[----:B------:R-:W-:-:S05]  /*12280*/  PLOP3.LUT P2, PT, PT, PT, UP1, 0x80, 0x0 ;  /* 0x000000000000781c */ /* 0x000fca0003f4f018 */
[----:B------:R-:W-:Y:S02]  /*12290*/  IMAD.U32 R4, RZ, RZ, UR8 ;  /* 0x00000008ff047e24 */ /* 0x000fe4000f8e00ff */
[----:B0-----:R-:W-:-:S05]  /*122a0*/  VIADD R6, R6, 0xffffff80 ;  /* 0xffffff8006067836 */ /* 0x001fca0000000000 */
[----:B------:R-:W-:Y:S02]  /*122b0*/  ISETP.GT.AND P0, PT, R6, 0x7f, PT ;  /* 0x0000007f0600780c */ /* 0x000fe40003f04270 */
[----:B--2---:R-:W-:-:S13]  /*122c0*/  R2UR UR11, R8 ;  /* 0x00000000080b72ca */ /* 0x004fda00000e0000 */
[----:B------:R-:W-:-:S03]  /*122d0*/  @UP1 ULEA.HI.X UR9, UR4, UR9, UR11, 0x2, UP2 ;  /* 0x0000000904091291 */ /* 0x000fc600090f140b */
[----:B------:R-:W-:Y:S02]  /*122e0*/  ULDC UR4, c[0x0][0xa88] ;  /* 0x0002a20000047ab9 */ /* 0x000fe40000000800 */
[----:B------:R-:W-:Y:S01]  /*122f0*/  IMAD.U32 R0, RZ, RZ, UR4 ;  /* 0x00000004ff007e24 */ /* 0x000fe2000f8e00ff */
[----:B------:R-:W-:Y:S01]  /*12300*/  UMOV UR4, URZ ;  /* 0x0000003f00047c82 */ /* 0x000fe20008000000 */
[----:B------:R-:W-:Y:S01]  /*12310*/  UISETP.NE.AND UP1, UPT, UR10, URZ, UPT ;  /* 0x0000003f0a00728c */ /* 0x000fe2000bf25270 */
[----:B---3--:R-:W-:Y:S01]  /*12320*/  @P1 R2UR UR4, R7 ;  /* 0x00000000070412ca */ /* 0x008fe200000e0000 */
[----:B------:R-:W-:-:S05]  /*12330*/  IMAD.U32 R5, RZ, RZ, UR9 ;  /* 0x00000009ff057e24 */ /* 0x000fca000f8e00ff */
[----:B------:R0:W5:Y:S04]  /*12340*/  @P2 LDG.E R0, desc[UR12][R4.64] ;  /* 0x0000000c04002981 */ /* 0x000168000c1e1900 */
[----:B------:R-:W-:Y:S02]  /*12350*/  @!UP1 ULDC UR10, c[0x0][0xad4] ;  /* 0x0002b500000a9ab9 */ /* 0x000fe40000000800 */
[----:B------:R-:W-:Y:S01]  /*12360*/  IMAD.U32 R214, RZ, RZ, UR10 ;  /* 0x0000000affd67e24 */ /* 0x000fe2000f8e00ff */
[----:B------:R-:W-:Y:S01]  /*12370*/  USHF.R.S32.HI UR21, URZ, 0x1f, UR4 ;  /* 0x0000001f3f157899 */ /* 0x000fe20008011404 */
[----:B------:R-:W-:Y:S11]  /*12380*/  @P2 BRA `(.L_x_2403) ;  /* 0x0000000000142947 */ /* 0x000ff60003800000 */
[----:B------:R-:W-:Y:S05]  /*12390*/  @!P1 BRA `(.L_x_2403) ;  /* 0x0000000000109947 */ /* 0x000fea0003800000 */
[----:B------:R-:W-:Y:S02]  /*123a0*/  ULDC.64 UR8, c[0x0][0x208] ;  /* 0x0000820000087ab9 */ /* 0x000fe40000000a00 */
[----:B0-----:R-:W2:Y:S04]  /*123b0*/  LDG.E R5, desc[UR8][R2.64] ;  /* 0x0000000802057981 */ /* 0x001ea8000c1e1900 */
[----:B-----5:R-:W2:Y:S02]  /*123c0*/  LDG.E R0, desc[UR8][R2.64+0x4] ;  /* 0x0000040802007981 */ /* 0x020ea4000c1e1900 */
[----:B--2---:R-:W-:-:S07]  /*123d0*/  IMAD.IADD R0, R0, 0x1, -R5 ;  /* 0x0000000100007824 */ /* 0x004fce00078e0a05 */
.L_x_2403:
[----:B------:R-:W-:Y:S01]  /*123e0*/  R2UR UR9, R217 ;  /* 0x00000000d90972ca */ /* 0x000fe200000e0000 */
[----:B------:R-:W-:Y:S01]  /*123f0*/  BSSY B1, `(.L_x_2404) ;  /* 0x0000040000017945 */ /* 0x000fe20003800000 */
[----:B------:R-:W-:-:S11]  /*12400*/  R2UR UR8, R8 ;  /* 0x00000000080872ca */ /* 0x000fd600000e0000 */
[----:B------:R-:W-:Y:S02]  /*12410*/  USEL UR12, UR9, URZ, !UP0 ;  /* 0x0000003f090c7287 */ /* 0x000fe4000c000000 */
[----:B------:R-:W-:Y:S01]  /*12420*/  USEL UR13, UR8, URZ, !UP0 ;  /* 0x0000003f080d7287 */ /* 0x000fe2000c000000 */
[----:B------:R-:W-:Y:S11]  /*12430*/  @P0 BRA `(.L_x_2405) ;  /* 0x0000000000ec0947 */ /* 0x000ff60003800000 */
[----:B0-----:R-:W0:Y:S01]  /*12440*/  S2R R4, SR_TID.X ;  /* 0x0000000000047919 */ /* 0x001e220000002100 */
[----:B------:R-:W1:Y:S01]  /*12450*/  LDC R9, c[0x0][0xbe8] ;  /* 0x0002fa00ff097b82 */ /* 0x000e620000000800 */
[----:B------:R-:W-:-:S13]  /*12460*/  R2UR UR8, R212 ;  /* 0x00000000d40872ca */ /* 0x000fda00000e0000 */
[----:B------:R-:W-:Y:S02]  /*12470*/  IMAD.U32 R3, RZ, RZ, UR8 ;  /* 0x00000008ff037e24 */ /* 0x000fe4000f8e00ff */
[----:B-1---5:R-:W-:-:S03]  /*12480*/  IMAD R2, R0, R9, RZ ;  /* 0x0000000900027224 */ /* 0x022fc600078e02ff */
[----:B0-----:R-:W-:-:S04]  /*12490*/  IADD3 R4, R3, -0x80, R4 ;  /* 0xffffff8003047810 */ /* 0x001fc80007ffe004 */
[----:B------:R-:W-:-:S13]  /*124a0*/  ISETP.GE.AND P0, PT, R4, R2, PT ;  /* 0x000000020400720c */ /* 0x000fda0003f06270 */
[----:B------:R-:W-:Y:S05]  /*124b0*/  @P0 BRA `(.L_x_2405) ;  /* 0x0000000000cc0947 */ /* 0x000fea0003800000 */
[----:B------:R-:W2:Y:S01]  /*124c0*/  LDL R5, [R1+0x28] ;  /* 0x0000280001057983 */ /* 0x000ea20000100800 */
[----:B------:R-:W-:Y:S01]  /*124d0*/  ISETP.NE.AND P0, PT, R9, 0x1, PT ;  /* 0x000000010900780c */ /* 0x000fe20003f05270 */
[----:B------:R-:W-:Y:S01]  /*124e0*/  UMOV UR19, 0x9b8 ;  /* 0x000009b800137882 */ /* 0x000fe20000000000 */
[----:B------:R-:W-:Y:S01]  /*124f0*/  R2UR UR9, R214 ;  /* 0x00000000d60972ca */ /* 0x000fe200000e0000 */
[----:B------:R-:W-:Y:S01]  /*12500*/  ULDC.64 UR24, c[0x0][0x208] ;  /* 0x0000820000187ab9 */ /* 0x000fe20000000a00 */
[----:B------:R-:W-:-:S09]  /*12510*/  R2UR UR8, R216 ;  /* 0x00000000d80872ca */ /* 0x000fd200000e0000 */
        /* <DEDUP_REMOVED lines=12> */
[----:B------:R-:W-:Y:S02]  /*125e0*/  UIMAD UR15, UR14, UR13, UR15 ;  /* 0x0000000d0e0f72a4 */ /* 0x000fe4000f8e020f */
[----:B------:R-:W-:-:S02]  /*125f0*/  UIADD3 UR16, UR23, UR16, URZ ;  /* 0x0000001017107290 */ /* 0x000fc4000fffe03f */
[----:B------:R-:W-:-:S04]  /*12600*/  IMAD.U32 R3, RZ, RZ, UR23 ;  /* 0x00000017ff037e24 */ /* 0x000fc8000f8e00ff */
[----:B------:R-:W-:Y:S01]  /*12610*/  IMAD.U32 R8, RZ, RZ, UR16 ;  /* 0x00000010ff087e24 */ /* 0x000fe2000f8e00ff */
[----:B--2---:R-:W-:Y:S01]  /*12620*/  R2UR UR20, R5 ;  /* 0x00000000051472ca */ /* 0x004fe200000e0000 */
[----:B------:R-:W-:Y:S01]  /*12630*/  IMAD.MOV.U32 R5, RZ, RZ, R4 ;  /* 0x000000ffff057224 */ /* 0x000fe200078e0004 */
[----:B-1----:R-:W-:Y:S01]  /*12640*/  @P0 SHF.R.U32.HI R5, RZ, R7, R2 ;  /* 0x00000007ff050219 */ /* 0x002fe20000011602 */
[----:B------:R-:W-:-:S04]  /*12650*/  IMAD.U32 R2, RZ, RZ, UR22 ;  /* 0x00000016ff027e24 */ /* 0x000fc8000f8e00ff */
[----:B------:R-:W-:-:S04]  /*12660*/  IMAD.MOV R7, RZ, RZ, -R5 ;  /* 0x000000ffff077224 */ /* 0x000fc800078e0a05 */
[----:B------:R-:W-:Y:S02]  /*12670*/  IMAD R7, R9, R7, R4 ;  /* 0x0000000709077224 */ /* 0x000fe400078e0204 */
[----:B------:R-:W-:Y:S02]  /*12680*/  UIMAD.WIDE.U32 UR10, UR8, UR20, URZ ;  /* 0x00000014080a72a5 */ /* 0x000fe4000f8e003f */
[----:B------:R-:W-:Y:S01]  /*12690*/  UIMAD UR20, UR9, UR20, URZ ;  /* 0x00000014091472a4 */ /* 0x000fe2000f8e023f */
[----:B------:R-:W-:Y:S01]  /*126a0*/  SHF.R.S32.HI R4, RZ, 0x1f, R7 ;  /* 0x0000001fff047819 */ /* 0x000fe20000011407 */
[----:B------:R-:W-:Y:S02]  /*126b0*/  UIMAD.WIDE.U32 UR8, UR14, UR12, URZ ;  /* 0x0000000c0e0872a5 */ /* 0x000fe4000f8e003f */
[----:B------:R-:W-:Y:S02]  /*126c0*/  UIADD3 UR20, UR11, UR20, URZ ;  /* 0x000000140b147290 */ /* 0x000fe4000fffe03f */
[----:B------:R-:W-:-:S02]  /*126d0*/  UIADD3 UR10, UP1, UP2, UR8, UR10, UR4 ;  /* 0x0000000a080a7290 */ /* 0x000fc4000fa3e004 */
[----:B------:R-:W-:-:S03]  /*126e0*/  UIADD3 UR15, UR9, UR15, URZ ;  /* 0x0000000f090f7290 */ /* 0x000fc6000fffe03f */
[----:B------:R-:W-:Y:S01]  /*126f0*/  ULDC.64 UR8, c[0x0][UR19+0x210] ;  /* 0x0000840013087abb */ /* 0x000fe20008000a00 */
[----:B------:R-:W-:Y:S01]  /*12700*/  IADD3 R2, P0, P1, R5, UR10, R2 ;  /* 0x0000000a05027c10 */ /* 0x000fe2000f91e002 */
[----:B------:R-:W-:Y:S01]  /*12710*/  UIADD3.X UR10, UR15, UR20, UR21, UP1, UP2 ;  /* 0x000000140f0a7290 */ /* 0x000fe20008fe4415 */
[----:B------:R-:W-:Y:S01]  /*12720*/  SHF.R.S32.HI R5, RZ, 0x1f, R5 ;  /* 0x0000001fff057819 */ /* 0x000fe20000011405 */
[----:B------:R-:W-:-:S04]  /*12730*/  IMAD R9, R7, UR9, RZ ;  /* 0x0000000907097c24 */ /* 0x000fc8000f8e02ff */
[----:B------:R-:W-:Y:S01]  /*12740*/  IADD3.X R3, R5, UR10, R8, P0, P1 ;  /* 0x0000000a05037c10 */ /* 0x000fe200087e2408 */
[----:B------:R-:W-:Y:S01]  /*12750*/  IMAD R9, R4, UR8, R9 ;  /* 0x0000000804097c24 */ /* 0x000fe2000f8e0209 */
[----:B------:R-:W-:Y:S01]  /*12760*/  ULDC.64 UR10, c[0x0][0xba8] ;  /* 0x0002ea00000a7ab9 */ /* 0x000fe20000000a00 */
        /* <DEDUP_REMOVED lines=8> */
.L_x_2405:
[----:B------:R-:W-:Y:S05]  /*127f0*/  BSYNC B1 ;  /* 0x0000000000017941 */ /* 0x000fea0003800000 */
.L_x_2404:
[----:B------:R-:W-:-:S13]  /*12800*/  R2UR UR8, R214 ;  /* 0x00000000d60872ca */ /* 0x000fda00000e0000 */
[----:B------:R-:W-:-:S06]  /*12810*/  UISETP.GT.AND UP0, UPT, UR8, 0x1, UPT ;  /* 0x000000010800788c */ /* 0x000fcc000bf04270 */
[----:B------:R-:W-:-:S13]  /*12820*/  PLOP3.LUT P0, PT, PT, PT, UP0, 0x80, 0x0 ;  /* 0x000000000000781c */ /* 0x000fda0003f0f008 */
[----:B------:R-:W-:Y:S05]  /*12830*/  @P0 BRA `(.L_x_2400) ;  /* 0x0000000800740947 */ /* 0x000fea0003800000 */
[----:B------:R-:W2:Y:S01]  /*12840*/  LDL.LU R2, [R1+0x28] ;  /* 0x0000280001027983 */ /* 0x000ea20000300800 */
[----:B------:R-:W3:Y:S01]  /*12850*/  LDC R11, c[0x0][0xbe8] ;  /* 0x0002fa00ff0b7b82 */ /* 0x000ee20000000800 */
[----:B-1----:R-:W-:Y:S01]  /*12860*/  SHF.R.S32.HI R3, RZ, 0x1f, R6 ;  /* 0x0000001fff037819 */ /* 0x002fe20000011406 */
[----:B------:R-:W-:Y:S01]  /*12870*/  ULDC.64 UR10, c[0x0][0xaa0] ;  /* 0x0002a800000a7ab9 */ /* 0x000fe20000000a00 */
[----:B------:R-:W-:Y:S01]  /*12880*/  R2UR UR14, R212 ;  /* 0x00000000d40e72ca */ /* 0x000fe200000e0000 */
[----:B------:R-:W-:Y:S01]  /*12890*/  UIMAD.WIDE.U32 UR8, UR4, UR10, URZ ;  /* 0x0000000a040872a5 */ /* 0x000fe2000f8e003f */
[----:B------:R-:W-:Y:S01]  /*128a0*/  BSSY B1, `(.L_x_2406) ;  /* 0x0000051000017945 */ /* 0x000fe20003800000 */
[----:B------:R-:W-:-:S04]  /*128b0*/  UIMAD UR10, UR21, UR10, URZ ;  /* 0x0000000a150a72a4 */ /* 0x000fc8000f8e023f */
[----:B------:R-:W-:-:S04]  /*128c0*/  UIMAD UR10, UR4, UR11, UR10 ;  /* 0x0000000b040a72a4 */ /* 0x000fc8000f8e020a */
[----:B------:R-:W-:-:S03]  /*128d0*/  UIADD3 UR9, UR9, UR10, URZ ;  /* 0x0000000a09097290 */ /* 0x000fc6000fffe03f */
[----:B------:R-:W-:Y:S01]  /*128e0*/  ULDC.64 UR10, c[0x0][0xae8] ;  /* 0x0002ba00000a7ab9 */ /* 0x000fe20000000a00 */
[----:B---3--:R-:W-:-:S13]  /*128f0*/  ISETP.NE.AND P0, PT, R11, 0x1, PT ;  /* 0x000000010b00780c */ /* 0x008fda0003f05270 */
[----:B------:R-:W1:Y:S01]  /*12900*/  @P0 LDC R7, c[0x0][0xbf0] ;  /* 0x0002fc00ff070b82 */ /* 0x000e620000000800 */
[----:B--2---:R-:W-:Y:S02]  /*12910*/  R2UR UR15, R2 ;  /* 0x00000000020f72ca */ /* 0x004fe400000e0000 */
[----:B------:R-:W-:-:S05]  /*12920*/  LEA.HI R2, R3, R6, RZ, 0x3 ;  /* 0x0000000603027211 */ /* 0x000fca00078f18ff */
[----:B------:R-:W2:Y:S01]  /*12930*/  @P0 LDC R3, c[0x0][0xbec] ;  /* 0x0002fb00ff030b82 */ /* 0x000ea20000000800 */
[----:B0-----:R-:W-:Y:S02]  /*12940*/  LOP3.LUT R5, R2, 0xfffffff8, RZ, 0xc0, !PT ;  /* 0xfffffff802057812 */ /* 0x001fe400078ec0ff */
[----:B------:R-:W-:-:S03]  /*12950*/  SHF.R.S32.HI R13, RZ, 0x3, R2 ;  /* 0x00000003ff0d7819 */ /* 0x000fc60000011402 */
[----:B------:R-:W-:Y:S01]  /*12960*/  IMAD.IADD R8, R6, 0x1, -R5 ;  /* 0x0000000106087824 */ /* 0x000fe200078e0a05 */
[----:B------:R-:W-:-:S03]  /*12970*/  UIMAD.WIDE.U32 UR8, UR15, UR10, UR8 ;  /* 0x0000000a0f0872a5 */ /* 0x000fc6000f8e0008 */
[----:B------:R-:W-:Y:S01]  /*12980*/  IMAD R2, R8, 0x20, R13 ;  /* 0x0000002008027824 */ /* 0x000fe200078e020d */
[----:B------:R-:W-:-:S03]  /*12990*/  UIMAD UR9, UR15, UR11, UR9 ;  /* 0x0000000b0f0972a4 */ /* 0x000fc6000f8e0209 */
[----:B------:R-:W-:Y:S01]  /*129a0*/  VIADD R6, R2, UR14 ;  /* 0x0000000e02067c36 */ /* 0x000fe20008000000 */
[----:B------:R-:W-:Y:S02]  /*129b0*/  ULDC.64 UR10, c[0x0][0xaf0] ;  /* 0x0002bc00000a7ab9 */ /* 0x000fe40000000a00 */
[----:B------:R-:W-:Y:S01]  /*129c0*/  UIMAD UR13, UR13, UR10, URZ ;  /* 0x0000000a0d0d72a4 */ /* 0x000fe2000f8e023f */
[----:B------:R-:W-:-:S03]  /*129d0*/  IMAD.MOV.U32 R5, RZ, RZ, R6 ;  /* 0x000000ffff057224 */ /* 0x000fc600078e0006 */
[----:B------:R-:W-:Y:S01]  /*129e0*/  UIMAD UR4, UR12, UR11, UR13 ;  /* 0x0000000b0c0472a4 */ /* 0x000fe2000f8e020d */
[----:B--2---:R-:W-:Y:S01]  /*129f0*/  @P0 IMAD.HI.U32 R2, R6, R3, RZ ;  /* 0x0000000306020227 */ /* 0x004fe200078e00ff */
[----:B------:R-:W-:-:S03]  /*12a00*/  UIMAD.WIDE.U32 UR12, UR12, UR10, UR8 ;  /* 0x0000000a0c0c72a5 */ /* 0x000fc6000f8e0008 */
[----:B------:R-:W-:Y:S01]  /*12a10*/  ULDC.64 UR8, c[0x0][0xae0] ;  /* 0x0002b80000087ab9 */ /* 0x000fe20000000a00 */
[----:B-1----:R-:W-:Y:S01]  /*12a20*/  @P0 SHF.R.U32.HI R5, RZ, R7, R2 ;  /* 0x00000007ff050219 */ /* 0x002fe20000011602 */
[----:B------:R-:W-:Y:S02]  /*12a30*/  UIADD3 UR4, UR13, UR4, URZ ;  /* 0x000000040d047290 */ /* 0x000fe4000fffe03f */
[----:B------:R-:W-:Y:S01]  /*12a40*/  IMAD.U32 R3, RZ, RZ, UR13 ;  /* 0x0000000dff037e24 */ /* 0x000fe2000f8e00ff */
[--C-:B------:R-:W-:Y:S01]  /*12a50*/  SHF.R.S32.HI R4, RZ, 0x1f, R5.reuse ;  /* 0x0000001fff047819 */ /* 0x100fe20000011405 */
[----:B------:R-:W-:Y:S02]  /*12a60*/  IMAD.MOV R7, RZ, RZ, -R5 ;  /* 0x000000ffff077224 */ /* 0x000fe400078e0a05 */
[----:B------:R-:W-:Y:S02]  /*12a70*/  IMAD.U32 R2, RZ, RZ, UR12 ;  /* 0x0000000cff027e24 */ /* 0x000fe4000f8e00ff */
[----:B------:R-:W-:-:S02]  /*12a80*/  IMAD R7, R11, R7, R6 ;  /* 0x000000070b077224 */ /* 0x000fc400078e0206 */
[----:B------:R-:W-:Y:S02]  /*12a90*/  IMAD R4, R4, UR8, RZ ;  /* 0x0000000804047c24 */ /* 0x000fe4000f8e02ff */
[----:B------:R-:W-:Y:S02]  /*12aa0*/  IMAD.U32 R3, RZ, RZ, UR4 ;  /* 0x00000004ff037e24 */ /* 0x000fe4000f8e00ff */
[C---:B------:R-:W-:Y:S01]  /*12ab0*/  IMAD R9, R5.reuse, UR9, R4 ;  /* 0x0000000905097c24 */ /* 0x040fe2000f8e0204 */
[----:B------:R-:W-:Y:S01]  /*12ac0*/  SHF.R.S32.HI R4, RZ, 0x1f, R7 ;  /* 0x0000001fff047819 */ /* 0x000fe20000011407 */
[----:B------:R-:W-:Y:S01]  /*12ad0*/  IMAD.WIDE.U32 R2, R5, UR8, R2 ;  /* 0x0000000805027c25 */ /* 0x000fe2000f8e0002 */
[----:B------:R-:W-:-:S03]  /*12ae0*/  ULDC.64 UR8, c[0x0][0xad8] ;  /* 0x0002b60000087ab9 */ /* 0x000fc60000000a00 */
[----:B------:R-:W-:Y:S02]  /*12af0*/  IMAD R4, R4, UR8, RZ ;  /* 0x0000000804047c24 */ /* 0x000fe4000f8e02ff */
[----:B------:R-:W-:Y:S02]  /*12b00*/  IMAD.IADD R3, R3, 0x1, R9 ;  /* 0x0000000103037824 */ /* 0x000fe400078e0209 */
[----:B------:R-:W-:Y:S02]  /*12b10*/  VIADD R6, R13, UR14 ;  /* 0x0000000e0d067c36 */ /* 0x000fe40008000000 */
[C---:B------:R-:W-:Y:S02]  /*12b20*/  IMAD R5, R7.reuse, UR9, R4 ;  /* 0x0000000907057c24 */ /* 0x040fe4000f8e0204 */
[----:B------:R-:W-:Y:S01]  /*12b30*/  IMAD.WIDE.U32 R2, R7, UR8, R2 ;  /* 0x0000000807027c25 */ /* 0x000fe2000f8e0002 */
[----:B------:R-:W-:-:S03]  /*12b40*/  ULDC.64 UR8, c[0x0][0xa80] ;  /* 0x0002a00000087ab9 */ /* 0x000fc60000000a00 */
[----:B-----5:R-:W-:Y:S02]  /*12b50*/  IMAD R11, R0, R11, RZ ;  /* 0x0000000b000b7224 */ /* 0x020fe400078e02ff */
        /* <DEDUP_REMOVED lines=37> */
.L_x_2407:
[----:B------:R-:W-:Y:S05]  /*12db0*/  BSYNC B1 ;  /* 0x0000000000017941 */ /* 0x000fea0003800000 */
.L_x_2406:
        /* <DEDUP_REMOVED lines=22> */
.L_x_2409:
[----:B------:R-:W-:Y:S05]  /*12f20*/  BSYNC B1 ;  /* 0x0000000000017941 */ /* 0x000fea0003800000 */
.L_x_2408:
        /* <DEDUP_REMOVED lines=22> */
.L_x_2411:
[----:B------:R-:W-:Y:S05]  /*13090*/  BSYNC B1 ;  /* 0x0000000000017941 */ /* 0x000fea0003800000 */
.L_x_2410:
[----:B0-----:R-:W-:Y:S01]  /*130a0*/  VIADD R0, R6, 0x60 ;  /* 0x0000006006007836 */ /* 0x001fe20000000000 */
[----:B--2-4-:R-:W2:Y:S04]  /*130b0*/  SHFL.IDX PT, R4, R4, 0x3, 0x181f ;  /* 0x00781f0004047f89 */ /* 0x014ea800000e0000 */
[----:B------:R-:W-:Y:S01]  /*130c0*/  ISETP.GE.AND P0, PT, R0, R11, PT ;  /* 0x0000000b0000720c */ /* 0x000fe20003f06270 */
[----:B-1-3--:R3:W4:-:S12]  /*130d0*/  SHFL.IDX PT, R2, R5, 0x3, 0x181f ;  /* 0x00781f0005027f89 */ /* 0x00a71800000e0000 */
[----:B---3--:R-:W-:Y:S05]  /*130e0*/  @P0 BRA `(.L_x_2400) ;  /* 0x0000000000480947 */ /* 0x008fea0003800000 */
[----:B------:R-:W-:Y:S01]  /*130f0*/  ULDC UR4, c[0x0][0xac8] ;  /* 0x0002b20000047ab9 */ /* 0x000fe20000000800 */
[----:B------:R-:W-:Y:S01]  /*13100*/  ULDC.64 UR8, c[0x0][0x208] ;  /* 0x0000820000087ab9 */ /* 0x000fe20000000a00 */
[----:B------:R-:W-:Y:S02]  /*13110*/  ISETP.GE.AND P3, PT, R7, UR4, PT ;  /* 0x0000000407007c0c */ /* 0x000fe4000bf66270 */
[----:B------:R-:W-:Y:S02]  /*13120*/  ISETP.GE.AND P2, PT, R13, UR4, PT ;  /* 0x000000040d007c0c */ /* 0x000fe4000bf46270 */
[----:B------:R-:W-:Y:S02]  /*13130*/  ISETP.GE.AND P1, PT, R9, UR4, PT ;  /* 0x0000000409007c0c */ /* 0x000fe4000bf26270 */
[----:B------:R-:W-:-:S07]  /*13140*/  ISETP.GE.AND P0, PT, R15, UR4, PT ;  /* 0x000000040f007c0c */ /* 0x000fce000bf06270 */
[----:B----4-:R-:W-:-:S04]  /*13150*/  @!P3 LEA R6, P4, R7, R2, 0x1 ;  /* 0x000000020706b211 */ /* 0x010fc800078808ff */
        /* <DEDUP_REMOVED lines=11> */
.L_x_2400:
[----:B------:R-:W-:Y:S05]  /*13210*/  BSYNC B0 ;  /* 0x0000000000007941 */ /* 0x000fea0003800000 */
.L_x_2390:
[----:B------:R-:W-:Y:S02]  /*13220*/  ULDC UR4, c[0x0][0xc3c] ;  /* 0x00030f0000047ab9 */ /* 0x000fe40000000800 */
[----:B------:R-:W-:-:S06]  /*13230*/  UISETP.GE.AND UP0, UPT, UR7, UR4, UPT ;  /* 0x000000040700728c */ /* 0x000fcc000bf06270 */
[----:B------:R-:W-:-:S13]  /*13240*/  PLOP3.LUT P0, PT, PT, PT, UP0, 0x80, 0x0 ;  /* 0x000000000000781c */ /* 0x000fda0003f0f008 */
[----:B------:R-:W-:Y:S05]  /*13250*/  @!P0 BRA `(.L_x_2412) ;  /* 0xfffffedc00c48947 */ /* 0x000fea000383ffff */
[----:B------:R-:W-:Y:S05]  /*13260*/  EXIT ;  /* 0x000000000000794d */ /* 0x000fea0003800000 */
.L_x_2353:
        /* <DEDUP_REMOVED lines=18> */
.L_x_2413:
        /* <DEDUP_REMOVED lines=44> */
.L_x_2417:
        /* <DEDUP_REMOVED lines=40> */
.L_x_2415:
        /* <DEDUP_REMOVED lines=12> */
.L_x_2418:
        /* <DEDUP_REMOVED lines=63> */
.L_x_2419:
        /* <DEDUP_REMOVED lines=62> */
.L_x_2420:
[----:B01----:R-:W-:-:S05]  /*14160*/  LOP3.LUT R3, RZ, R2, RZ, 0x33, !PT ;  /* 0x00000002ff037212 */ /* 0x003fca00078e33ff */
[----:B------:R-:W-:-:S05]  /*14170*/  IMAD.IADD R2, R4, 0x1, R3 ;  /* 0x0000000104027824 */ /* 0x000fca00078e0203 */
[----:B------:R1:W-:Y:S01]  /*14180*/  STL [R1+0x4], R2 ;  /* 0x0000040201007387 */ /* 0x0003e20000100800 */
[----:B------:R-:W-:Y:S05]  /*14190*/  BRA `(.L_x_2421) ;  /* 0x0000000000107947 */ /* 0x000fea0003800000 */
.L_x_2416:
[----:B------:R-:W-:Y:S01]  /*141a0*/  IMAD.U32 R2, RZ, RZ, UR6 ;  /* 0x00000006ff027e24 */ /* 0x000fe2000f8e00ff */
[----:B------:R0:W-:Y:S04]  /*141b0*/  STL [R1+0x4], RZ ;  /* 0x000004ff01007387 */ /* 0x0001e80000100800 */
[----:B------:R0:W-:Y:S04]  /*141c0*/  STL [R1+0x8], RZ ;  /* 0x000008ff01007387 */ /* 0x0001e80000100800 */
[----:B------:R0:W-:Y:S02]  /*141d0*/  STL [R1], R2 ;  /* 0x0000000201007387 */ /* 0x0001e40000100800 */
.L_x_2421:
        /* <DEDUP_REMOVED lines=10> */
.L_x_2414:
[----:B0-2---:R-:W2:Y:S01]  /*14280*/  LDL R0, [R1+0xc] ;  /* 0x00000c0001007983 */ /* 0x005ea20000100800 */
[----:B------:R-:W-:Y:S01]  /*14290*/  ULDC UR4, c[0x0][0xc3c] ;  /* 0x00030f0000047ab9 */ /* 0x000fe20000000800 */
[----:B------:R-:W-:Y:S02]  /*142a0*/  IMAD.MOV.U32 R19, RZ, RZ, RZ ;  /* 0x000000ffff137224 */ /* 0x000fe400078e00ff */
[----:B------:R0:W-:Y:S01]  /*142b0*/  STL [R1+0x58], RZ ;  /* 0x000058ff01007387 */ /* 0x0001e20000100800 */
[----:B--2---:R-:W-:Y:S01]  /*142c0*/  ISETP.GE.AND P0, PT, R0, UR4, PT ;  /* 0x0000000400007c0c */ /* 0x004fe2000bf06270 */
[----:B------:R-:W-:-:S05]  /*142d0*/  IMAD.MOV.U32 R0, RZ, RZ, 0x1 ;  /* 0x00000001ff007424 */ /* 0x000fca00078e00ff */
[----:B------:R0:W-:Y:S07]  /*142e0*/  STL [R1+0x14], R0 ;  /* 0x0000140001007387 */ /* 0x0001ee0000100800 */
[----:B------:R-:W-:Y:S05]  /*142f0*/  @P0 BRA `(.L_x_2422) ;  /* 0x0000006800600947 */ /* 0x000fea0003800000 */
[----:B------:R-:W2:Y:S01]  /*14300*/  S2UR UR5, SR_CgaCtaId ;  /* 0x00000000000579c3 */ /* 0x000ea20000008800 */
[C---:B0-----:R-:W-:Y:S01]  /*14310*/  IMAD.SHL.U32 R0, R6.reuse, 0x8, RZ ;  /* 0x0000000806007824 */ /* 0x041fe200078e00ff */
[----:B------:R-:W-:Y:S01]  /*14320*/  LOP3.LUT R4, R6, 0x7f, RZ, 0xc0, !PT ;  /* 0x0000007f06047812 */ /* 0x000fe200078ec0ff */
[----:B------:R-:W-:Y:S01]  /*14330*/  UMOV UR4, 0x400 ;  /* 0x0000040000047882 */ /* 0x000fe20000000000 */
[----:B------:R-:W-:Y:S01]  /*14340*/  BSSY B8, `(.L_x_2422) ;  /* 0x0000693000087945 */ /* 0x000fe20003800000 */
[----:B------:R-:W-:Y:S01]  /*14350*/  IMAD.MOV.U32 R19, RZ, RZ, RZ ;  /* 0x000000ffff137224 */ /* 0x000fe200078e00ff */
[----:B------:R-:W-:Y:S01]  /*14360*/  LOP3.LUT R3, R0, 0x1f8, RZ, 0xc0, !PT ;  /* 0x000001f800037812 */ /* 0x000fe200078ec0ff */
[----:B-1----:R-:W-:Y:S01]  /*14370*/  IMAD.SHL.U32 R2, R4, 0x8, RZ ;  /* 0x0000000804027824 */ /* 0x002fe200078e00ff */
        /* <DEDUP_REMOVED lines=9> */
[----:B--2---:R-:W-:-:S06]  /*14410*/  ULEA UR4, UR5, UR4, 0x18 ;  /* 0x0000000405047291 */ /* 0x004fcc000f8ec03f */
[----:B------:R-:W-:-:S04]  /*14420*/  IMAD.U32 R18, RZ, RZ, UR4 ;  /* 0x00000004ff127e24 */ /* 0x000fc8000f8e00ff */
[----:B------:R-:W-:-:S05]  /*14430*/  IMAD R3, R3, 0x2, R18 ;  /* 0x0000000203037824 */ /* 0x000fca00078e0212 */
[----:B------:R0:W-:Y:S04]  /*14440*/  STL [R1+0x24], R3 ;  /* 0x0000240301007387 */ /* 0x0001e80000100800 */
[----:B------:R1:W-:Y:S04]  /*14450*/  STL [R1+0x14], R2 ;  /* 0x0000140201007387 */ /* 0x0003e80000100800 */
[----:B------:R2:W-:Y:S01]  /*14460*/  STL [R1+0x58], RZ ;  /* 0x000058ff01007387 */ /* 0x0005e20000100800 */
[C---:B0-----:R-:W-:Y:S02]  /*14470*/  LOP3.LUT R3, R0.reuse, 0x40, RZ, 0xfc, !PT ;  /* 0x0000004000037812 */ /* 0x041fe400078efcff */
[----:B-1----:R-:W-:-:S02]  /*14480*/  LOP3.LUT R2, R0, 0x80, RZ, 0xfc, !PT ;  /* 0x0000008000027812 */ /* 0x002fc400078efcff */
[----:B--2---:R-:W-:-:S07]  /*14490*/  LOP3.LUT R0, R0, 0xc0, RZ, 0xfc, !PT ;  /* 0x000000c000007812 */ /* 0x004fce00078efcff */
.L_x_2537:
[----:B------:R-:W2:Y:S01]  /*144a0*/  LDL R0, [R1+0xc] ;  /* 0x00000c0001007983 */ /* 0x000ea20000100800 */
[----:B------:R-:W2:Y:S01]  /*144b0*/  LDC.64 R2, c[0x0][0xc88] ;  /* 0x00032200ff027b82 */ /* 0x000ea20000000a00 */
[----:B------:R-:W-:Y:S01]  /*144c0*/  ULDC.64 UR4, c[0x0][0x208] ;  /* 0x0000820000047ab9 */ /* 0x000fe20000000a00 */
[----:B--2---:R-:W-:-:S05]  /*144d0*/  IMAD.WIDE R2, R0, 0x4, R2 ;  /* 0x0000000400027825 */ /* 0x004fca00078e0202 */
[----:B------:R-:W2:Y:S01]  /*144e0*/  LDG.E R11, desc[UR4][R2.64] ;  /* 0x00000004020b7981 */ /* 0x000ea2000c1e1900 */
[----:B------:R-:W-:Y:S05]  /*144f0*/  YIELD ;  /* 0x0000000000007946 */ /* 0x000fea0003800000 */
[----:B------:R-:W-:Y:S01]  /*14500*/  ULDC.64 UR4, c[0x0][0xa28] ;  /* 0x00028a0000047ab9 */ /* 0x000fe20000000a00 */
[----:B------:R-:W-:Y:S01]  /*14510*/  IMAD.MOV.U32 R0, RZ, RZ, RZ ;  /* 0x000000ffff007224 */ /* 0x000fe200078e00ff */
[----:B------:R-:W-:Y:S01]  /*14520*/  ISETP.NE.U32.AND P0, PT, RZ, UR4, PT ;  /* 0x00000004ff007c0c */ /* 0x000fe2000bf05070 */
[----:B------:R-:W-:Y:S01]  /*14530*/  ULDC.64 UR10, c[0x0][0x208] ;  /* 0x00008200000a7ab9 */ /* 0x000fe20000000a00 */
[----:B01----:R-:W-:Y:S01]  /*14540*/  IMAD.MOV.U32 R6, RZ, RZ, RZ ;  /* 0x000000ffff067224 */ /* 0x003fe200078e00ff */
        /* <DEDUP_REMOVED lines=10> */
[----:B------:R0:W-:Y:S01]  /*145f0*/  STL [R1+0x44], R4 ;  /* 0x0000440401007387 */ /* 0x0001e20000100800 */
        /* <DEDUP_REMOVED lines=37> */
.L_x_2423:
[----:B------:R-:W2:Y:S01]  /*14850*/  LDL.LU R7, [R1+0x8] ;  /* 0x0000080001077983 */ /* 0x000ea20000300800 */
[----:B------:R-:W-:Y:S02]  /*14860*/  ULDC.64 UR4, c[0x0][0xa20] ;  /* 0x0002880000047ab9 */ /* 0x000fe40000000a00 */
[----:B------:R-:W-:-:S04]  /*14870*/  ISETP.NE.U32.AND P1, PT, RZ, UR4, PT ;  /* 0x00000004ff007c0c */ /* 0x000fc8000bf25070 */
[----:B------:R-:W-:Y:S02]  /*14880*/  ISETP.NE.AND.EX P1, PT, RZ, UR5, PT, P1 ;  /* 0x00000005ff007c0c */ /* 0x000fe4000bf25310 */
[C---:B--2---:R-:W-:Y:S02]  /*14890*/  LOP3.LUT R2, R7.reuse, 0xff000000, RZ, 0xc0, !PT ;  /* 0xff00000007027812 */ /* 0x044fe400078ec0ff */
        /* <DEDUP_REMOVED lines=11> */
[----:B--2---:R-:W-:-:S05]  /*14950*/  IADD3.X R7, R10, UR5, RZ, P0, !PT ;  /* 0x000000050a077c10 */ /* 0x004fca00087fe4ff */
[----:B------:R2:W5:Y:S01]  /*14960*/  LDG.E R6, desc[UR6][R6.64] ;  /* 0x0000000606067981 */ /* 0x000562000c1e1900 */
[----:B------:R-:W-:Y:S05]  /*14970*/  BRA `(.L_x_2425) ;  /* 0x0000000000147947 */ /* 0x000fea0003800000 */
.L_x_2424:
[----:B------:R-:W-:Y:S05]  /*14980*/  @!P0 BRA `(.L_x_2425) ;  /* 0x0000000000108947 */ /* 0x000fea0003800000 */
[----:B------:R-:W-:Y:S02]  /*14990*/  ULDC.64 UR4, c[0x0][0x208] ;  /* 0x0000820000047ab9 */ /* 0x000fe40000000a00 */
[----:B------:R-:W3:Y:S04]  /*149a0*/  LDG.E R6, desc[UR4][R4.64] ;  /* 0x0000000404067981 */ /* 0x000ee8000c1e1900 */
[----:B------:R-:W3:Y:S02]  /*149b0*/  LDG.E R4, desc[UR4][R4.64+0x4] ;  /* 0x0000040404047981 */ /* 0x000ee4000c1e1900 */
[----:B---3--:R-:W-:-:S07]  /*149c0*/  IMAD.IADD R6, R4, 0x1, -R6 ;  /* 0x0000000104067824 */ /* 0x008fce00078e0a06 */
.L_x_2425:
[----:B------:R-:W3:Y:S01]  /*149d0*/  LDL R5, [R1+0x4] ;  /* 0x0000040001057983 */ /* 0x000ee20000100800 */
[----:B-----5:R-:W-:Y:S01]  /*149e0*/  IMAD.IADD R6, R6, 0x1, -R0 ;  /* 0x0000000106067824 */ /* 0x020fe200078e0a00 */
[----:B------:R-:W-:Y:S01]  /*149f0*/  BSSY B0, `(.L_x_2426) ;  /* 0x000003a000007945 */ /* 0x000fe20003800000 */
[----:B------:R-:W4:Y:S02]  /*14a00*/  LDC R0, c[0x0][0x448] ;  /* 0x00011200ff007b82 */ /* 0x000f240000000800 */
[----:B----4-:R-:W-:-:S13]  /*14a10*/  ISETP.NE.AND P0, PT, R0, 0x1, PT ;  /* 0x000000010000780c */ /* 0x010fda0003f05270 */
[----:B--2---:R-:W2:Y:S08]  /*14a20*/  @P0 LDC R3, c[0x0][0x44c] ;  /* 0x00011300ff030b82 */ /* 0x004eb00000000800 */
[----:B------:R-:W4:Y:S01]  /*14a30*/  @P0 LDC R4, c[0x0][0x450] ;  /* 0x00011400ff040b82 */ /* 0x000f220000000800 */
[----:B---3--:R-:W-:Y:S02]  /*14a40*/  IMAD.SHL.U32 R0, R5, 0x80, RZ ;  /* 0x0000008005007824 */ /* 0x008fe400078e00ff */
[----:B------:R-:W-:-:S02]  /*14a50*/  IMAD.MOV.U32 R5, RZ, RZ, RZ ;  /* 0x000000ffff057224 */ /* 0x000fc400078e00ff */
[----:B------:R-:W-:Y:S02]  /*14a60*/  VIADD R0, R0, 0x7f ;  /* 0x0000007f00007836 */ /* 0x000fe40000000000 */
[----:B------:R-:W-:Y:S02]  /*14a70*/  IMAD.MOV.U32 R10, RZ, RZ, R5 ;  /* 0x000000ffff0a7224 */ /* 0x000fe400078e0005 */
[----:B--2---:R-:W-:-:S05]  /*14a80*/  @P0 IMAD.HI.U32 R3, R0, R3, RZ ;  /* 0x0000000300030227 */ /* 0x004fca00078e00ff */
[----:B----4-:R-:W-:Y:S01]  /*14a90*/  @P0 SHF.R.U32.HI R0, RZ, R4, R3 ;  /* 0x00000004ff000219 */ /* 0x010fe20000011603 */
[C---:B------:R-:W-:Y:S01]  /*14aa0*/  VIADD R3, R6.reuse, 0x4f ;  /* 0x0000004f06037836 */ /* 0x040fe20000000000 */
[----:B------:R-:W-:Y:S02]  /*14ab0*/  IADD3 R6, R6, 0x50, -R9 ;  /* 0x0000005006067810 */ /* 0x000fe40007ffe809 */
[----:B01----:R-:W-:Y:S01]  /*14ac0*/  LOP3.LUT R9, R2, 0xff, RZ, 0xc0, !PT ;  /* 0x000000ff02097812 */ /* 0x003fe200078ec0ff */
[----:B------:R-:W-:-:S04]  /*14ad0*/  IMAD.HI R3, R3, 0x66666667, RZ ;  /* 0x6666666703037827 */ /* 0x000fc800078e02ff */
[----:B------:R-:W-:Y:S01]  /*14ae0*/  IMAD.IADD R0, R6, 0x1, R0 ;  /* 0x0000000106007824 */ /* 0x000fe200078e0200 */
[----:B------:R-:W-:-:S03]  /*14af0*/  SHF.R.U32.HI R4, RZ, 0x1f, R3 ;  /* 0x0000001fff047819 */ /* 0x000fc60000011603 */
[----:B------:R-:W-:Y:S01]  /*14b00*/  IMAD.HI R0, R0, 0x66666667, RZ ;  /* 0x6666666700007827 */ /* 0x000fe200078e02ff */
[----:B------:R-:W-:-:S04]  /*14b10*/  LEA.HI.SX32 R4, R3, R4, 0x1b ;  /* 0x0000000403047211 */ /* 0x000fc800078fdaff */
[----:B------:R-:W-:-:S04]  /*14b20*/  SHF.R.U32.HI R3, RZ, 0x1f, R0 ;  /* 0x0000001fff037819 */ /* 0x000fc80000011600 */
[----:B------:R-:W-:Y:S02]  /*14b30*/  LEA.HI.SX32 R3, R0, R3, 0x1b ;  /* 0x0000000300037211 */ /* 0x000fe400078fdaff */
[----:B------:R-:W-:Y:S02]  /*14b40*/  SHF.R.U32.HI R0, RZ, 0x10, R2 ;  /* 0x00000010ff007819 */ /* 0x000fe40000011602 */
[----:B------:R-:W-:Y:S02]  /*14b50*/  VIMNMX R8, R4, R3, PT ;  /* 0x0000000304087248 */ /* 0x000fe40003fe0100 */
[----:B------:R-:W-:Y:S02]  /*14b60*/  ISETP.NE.AND P0, PT, R0, RZ, PT ;  /* 0x000000ff0000720c */ /* 0x000fe40003f05270 */
[----:B------:R-:W-:Y:S01]  /*14b70*/  ISETP.GE.AND P1, PT, R8, 0x1, PT ;  /* 0x000000010800780c */ /* 0x000fe20003f26270 */
[----:B------:R0:W-:Y:S04]  /*14b80*/  STL [R1+0x38], R8 ;  /* 0x0000380801007387 */ /* 0x0001e80000100800 */
[----:B------:R0:W-:Y:S04]  /*14b90*/  STL [R1+0x3c], R5 ;  /* 0x00003c0501007387 */ /* 0x0001e80000100800 */
[----:B------:R0:W-:Y:S02]  /*14ba0*/  STL [R1+0x48], R9 ;  /* 0x0000480901007387 */ /* 0x0001e40000100800 */
[----:B------:R-:W1:Y:S02]  /*14bb0*/  @!P0 LDC R0, c[0x0][0x9f0] ;  /* 0x00027c00ff008b82 */ /* 0x000e640000000800 */
[----:B------:R-:W-:Y:S05]  /*14bc0*/  @!P1 BRA `(.L_x_2427) ;  /* 0x0000000000709947 */ /* 0x000fea0003800000 */
[----:B-1----:R-:W-:-:S04]  /*14bd0*/  IABS R4, R0 ;  /* 0x0000000000047213 */ /* 0x002fc80000000000 */
[----:B------:R-:W1:Y:S08]  /*14be0*/  I2F.RP R2, R4 ;  /* 0x0000000400027306 */ /* 0x000e700000209400 */
[----:B-1----:R-:W1:Y:S02]  /*14bf0*/  MUFU.RCP R2, R2 ;  /* 0x0000000200027308 */ /* 0x002e640000001000 */
[----:B-1----:R-:W-:-:S06]  /*14c00*/  VIADD R2, R2, 0xffffffe ;  /* 0x0ffffffe02027836 */ /* 0x002fcc0000000000 */
[----:B------:R-:W1:Y:S02]  /*14c10*/  F2I.FTZ.U32.TRUNC.NTZ R3, R2 ;  /* 0x0000000200037305 */ /* 0x000e64000021f000 */
[----:B-1----:R-:W-:-:S04]  /*14c20*/  IMAD.MOV R2, RZ, RZ, -R3 ;  /* 0x000000ffff027224 */ /* 0x002fc800078e0a03 */
[----:B0-----:R-:W-:Y:S02]  /*14c30*/  IMAD R5, R2, R4, RZ ;  /* 0x0000000402057224 */ /* 0x001fe400078e02ff */
[----:B------:R-:W-:-:S04]  /*14c40*/  IMAD.MOV.U32 R2, RZ, RZ, RZ ;  /* 0x000000ffff027224 */ /* 0x000fc800078e00ff */
[----:B------:R-:W-:Y:S01]  /*14c50*/  IMAD.HI.U32 R7, R3, R5, R2 ;  /* 0x0000000503077227 */ /* 0x000fe200078e0002 */
        /* <DEDUP_REMOVED lines=19> */
.L_x_2427:
[----:B------:R-:W-:Y:S05]  /*14d90*/  BSYNC B0 ;  /* 0x0000000000007941 */ /* 0x000fea0003800000 */
.L_x_2426:
[----:B-1----:R-:W-:Y:S01]  /*14da0*/  IMAD.MOV.U32 R0, RZ, RZ, R10 ;  /* 0x000000ffff007224 */ /* 0x002fe200078e000a */
[----:B------:R-:W-:Y:S03]  /*14db0*/  BSSY B7, `(.L_x_2428) ;  /* 0x00004ca000077945 */ /* 0x000fe60003800000 */
[----:B------:R-:W-:-:S05]  /*14dc0*/  IMAD R2, R9, R0, RZ ;  /* 0x0000000009027224 */ /* 0x000fca00078e02ff */
[----:B------:R-:W-:Y:S01]  /*14dd0*/  VIADDMNMX R0, R2, R0, R8, PT ;  /* 0x0000000002007246 */ /* 0x000fe20003800108 */
[----:B------:R1:W-:Y:S03]  /*14de0*/  STL [R1+0x28], R2 ;  /* 0x0000280201007387 */ /* 0x0003e60000100800 */
[----:B------:R-:W-:Y:S01]  /*14df0*/  ISETP.GT.AND P0, PT, R0, R2, PT ;  /* 0x000000020000720c */ /* 0x000fe20003f04270 */
[----:B------:R1:W-:-:S12]  /*14e00*/  STL [R1+0x40], R0 ;  /* 0x0000400001007387 */ /* 0x0003d80000100800 */
[----:B------:R-:W-:Y:S05]  /*14e10*/  @P0 BRA `(.L_x_2429) ;  /* 0x00000000004c0947 */ /* 0x000fea0003800000 */
[----:B-1----:R-:W1:Y:S02]  /*14e20*/  S2R R0, SR_TID.X ;  /* 0x0000000000007919 */ /* 0x002e640000002100 */
[----:B-1----:R-:W-:-:S04]  /*14e30*/  LOP3.LUT R0, R0, 0x7f, RZ, 0xc0, !PT ;  /* 0x0000007f00007812 */ /* 0x002fc800078ec0ff */
[----:B------:R-:W-:-:S13]  /*14e40*/  ISETP.NE.AND P0, PT, R0, RZ, PT ;  /* 0x000000ff0000720c */ /* 0x000fda0003f05270 */
[----:B------:R-:W-:Y:S05]  /*14e50*/  @P0 BRA `(.L_x_2430) ;  /* 0x0000004800fc0947 */ /* 0x000fea0003800000 */
[----:B------:R-:W1:Y:S01]  /*14e60*/  S2R R3, SR_LANEID ;  /* 0x0000000000037919 */ /* 0x000e620000000000 */
[----:B------:R-:W-:Y:S01]  /*14e70*/  VOTEU.ANY UR4, UPT, PT ;  /* 0x0000000000047886 */ /* 0x000fe200038e0100 */
[----:B------:R-:W-:Y:S01]  /*14e80*/  ULDC.64 UR6, c[0x0][0x208] ;  /* 0x0000820000067ab9 */ /* 0x000fe20000000a00 */
[----:B------:R-:W1:Y:S08]  /*14e90*/  FLO.U32 R0, UR4 ;  /* 0x0000000400007d00 */ /* 0x000e7000080e0000 */
[----:B0-----:R-:W0:Y:S01]  /*14ea0*/  POPC R5, UR4 ;  /* 0x0000000400057d09 */ /* 0x001e220008000000 */
[----:B-1----:R-:W-:-:S02]  /*14eb0*/  ISETP.EQ.U32.AND P0, PT, R0, R3, PT ;  /* 0x000000030000720c */ /* 0x002fc40003f02070 */
[----:B------:R-:W0:Y:S11]  /*14ec0*/  LDC.64 R2, c[0x0][0xc60] ;  /* 0x00031800ff027b82 */ /* 0x000e360000000a00 */
[----:B0-----:R-:W3:Y:S01]  /*14ed0*/  @P0 ATOMG.E.ADD.STRONG.GPU PT, R3, desc[UR6][R2.64], R5 ;  /* 0x00000005020309a8 */ /* 0x001ee200081ee1c6 */
[----:B------:R-:W0:Y:S02]  /*14ee0*/  S2R R4, SR_LTMASK ;  /* 0x0000000000047919 */ /* 0x000e240000003900 */
[----:B0-----:R-:W-:-:S04]  /*14ef0*/  LOP3.LUT R4, R4, UR4, RZ, 0xc0, !PT ;  /* 0x0000000404047c12 */ /* 0x001fc8000f8ec0ff */
[----:B------:R-:W0:Y:S01]  /*14f00*/  POPC R7, R4 ;  /* 0x0000000400077309 */ /* 0x000e220000000000 */
[----:B---3--:R-:W0:Y:S02]  /*14f10*/  SHFL.IDX PT, R0, R3, R0, 0x1f ;  /* 0x00001f0003007589 */ /* 0x008e2400000e0000 */
[----:B0-----:R-:W-:-:S05]  /*14f20*/  IADD3 R0, R0, UR38, R7 ;  /* 0x0000002600007c10 */ /* 0x001fca000fffe007 */
[----:B------:R3:W-:Y:S01]  /*14f30*/  STL [R1], R0 ;  /* 0x0000000001007387 */ /* 0x0007e20000100800 */
[----:B------:R-:W-:Y:S05]  /*14f40*/  BRA `(.L_x_2430) ;  /* 0x0000004800c07947 */ /* 0x000fea0003800000 */
.L_x_2429:
[----:B-1----:R-:W-:Y:S01]  /*14f50*/  VIADD R0, R18, 0x24400 ;  /* 0x0002440012007836 */ /* 0x002fe20000000000 */
        /* <DEDUP_REMOVED lines=19> */
.L_x_2432:
[----:B------:R-:W-:Y:S05]  /*15090*/  BSYNC B6 ;  /* 0x0000000000067941 */ /* 0x000fea0003800000 */
.L_x_2431:
        /* <DEDUP_REMOVED lines=8> */
[----:B------:R1:W3:Y:S01]  /*15120*/  LDC.64 R2, c[0x4][R0] ;  /* 0x0100000000027b82 */ /* 0x0002e20000000a00 */
[----:B------:R-:W-:Y:S02]  /*15130*/  IMAD.U32 R4, RZ, RZ, UR6 ;  /* 0x00000006ff047e24 */ /* 0x000fe4000f8e00ff */
[----:B0-----:R-:W-:Y:S02]  /*15140*/  IMAD.U32 R5, RZ, RZ, UR7 ;  /* 0x00000007ff057e24 */ /* 0x001fe4000f8e00ff */
[----:B------:R-:W-:Y:S02]  /*15150*/  IMAD.U32 R6, RZ, RZ, UR8 ;  /* 0x00000008ff067e24 */ /* 0x000fe4000f8e00ff */
[----:B------:R-:W-:-:S02]  /*15160*/  IMAD.U32 R7, RZ, RZ, UR9 ;  /* 0x00000009ff077e24 */ /* 0x000fc4000f8e00ff */
[----:B--2---:R-:W-:Y:S02]  /*15170*/  IMAD.U32 R10, RZ, RZ, UR4 ;  /* 0x00000004ff0a7e24 */ /* 0x004fe4000f8e00ff */
[----:B------:R-:W-:Y:S02]  /*15180*/  IMAD.U32 R11, RZ, RZ, UR5 ;  /* 0x00000005ff0b7e24 */ /* 0x000fe4000f8e00ff */
[----:B------:R-:W-:Y:S02]  /*15190*/  IMAD.MOV.U32 R8, RZ, RZ, 0x70 ;  /* 0x00000070ff087424 */ /* 0x000fe400078e00ff */
[----:B------:R-:W-:Y:S02]  /*151a0*/  IMAD.MOV.U32 R12, RZ, RZ, 0x1 ;  /* 0x00000001ff0c7424 */ /* 0x000fe400078e00ff */
[----:B-1----:R-:W-:-:S07]  /*151b0*/  IMAD.MOV.U32 R13, RZ, RZ, RZ ;  /* 0x000000ffff0d7224 */ /* 0x002fce00078e00ff */
[----:B------:R-:W-:-:S07]  /*151c0*/  LEPC R20, `(.L_x_2435) ;  /* 0x000000001014794e */ /* 0x000fce0000000000 */
[----:B---3--:R-:W-:Y:S05]  /*151d0*/  CALL.ABS.NOINC R2 ;  /* 0x0000000002007343 */ /* 0x008fea0003c00000 */
.L_x_2435:
        /* <DEDUP_REMOVED lines=16> */
.L_x_2434:
[----:B------:R-:W-:Y:S05]  /*152e0*/  BSYNC B6 ;  /* 0x0000000000067941 */ /* 0x000fea0003800000 */
.L_x_2433:
[----:B------:R-:W3:Y:S01]  /*152f0*/  LDL.LU R4, [R1+0x1c] ;  /* 0x00001c0001047983 */ /* 0x000ee20000300800 */
[----:B------:R-:W-:-:S03]  /*15300*/  ULDC.64 UR4, c[0x0][0x9f8] ;  /* 0x00027e0000047ab9 */ /* 0x000fc60000000a00 */
[----:B------:R-:W4:Y:S01]  /*15310*/  LDL R7, [R1+0x10] ;  /* 0x0000100001077983 */ /* 0x000f220000100800 */
[----:B------:R-:W-:Y:S01]  /*15320*/  ISETP.NE.U32.AND P0, PT, RZ, UR4, PT ;  /* 0x00000004ff007c0c */ /* 0x000fe2000bf05070 */
[----:B------:R-:W-:Y:S02]  /*15330*/  ULDC.64 UR6, c[0x0][0x208] ;  /* 0x0000820000067ab9 */ /* 0x000fe40000000a00 */
[----:B------:R-:W5:Y:S01]  /*15340*/  LDL R0, [R1+0x40] ;  /* 0x0000400001007983 */ /* 0x000f620000100800 */
[----:B------:R-:W-:-:S13]  /*15350*/  ISETP.NE.AND.EX P0, PT, RZ, UR5, PT, P0 ;  /* 0x00000005ff007c0c */ /* 0x000fda000bf05300 */
[----:B------:R-:W-:-:S04]  /*15360*/  @P0 IADD3 R2, P1, R17, UR4, RZ ;  /* 0x0000000411020c10 */ /* 0x000fc8000ff3e0ff */
[----:B---3--:R-:W-:Y:S01]  /*15370*/  @P0 IADD3.X R3, R4, UR5, RZ, P1, !PT ;  /* 0x0000000504030c10 */ /* 0x008fe20008ffe4ff */
[----:B------:R-:W-:-:S04]  /*15380*/  ULDC.64 UR4, c[0x0][0xa08] ;  /* 0x0002820000047ab9 */ /* 0x000fc80000000a00 */
[----:B----4-:R1:W0:Y:S02]  /*15390*/  @P0 LDG.E R7, desc[UR6][R2.64] ;  /* 0x0000000602070981 */ /* 0x010224000c1e1900 */
[----:B-1----:R-:W1:Y:S01]  /*153a0*/  LDC.64 R2, c[0x0][0x418] ;  /* 0x00010600ff027b82 */ /* 0x002e620000000a00 */
[----:B-----5:R-:W-:Y:S01]  /*153b0*/  VIADD R0, R0, 0xffffffff ;  /* 0xffffffff00007836 */ /* 0x020fe20000000000 */
[----:B0-----:R-:W-:Y:S01]  /*153c0*/  SHF.R.S32.HI R8, RZ, 0x1f, R7 ;  /* 0x0000001fff087819 */ /* 0x001fe20000011407 */
[----:B------:R0:W-:Y:S04]  /*153d0*/  @P0 STL [R1+0x10], R7 ;  /* 0x0000100701000387 */ /* 0x0001e80000100800 */
[----:B------:R0:W-:Y:S01]  /*153e0*/  STL [R1+0x1c], R8 ;  /* 0x00001c0801007387 */ /* 0x0001e20000100800 */
[----:B-1----:R-:W-:Y:S01]  /*153f0*/  LOP3.LUT P0, RZ, R2, UR4, RZ, 0xfc, !PT ;  /* 0x0000000402ff7c12 */ /* 0x002fe2000f80fcff */
[----:B------:R-:W-:-:S03]  /*15400*/  UMOV UR4, 0xffffffff ;  /* 0xffffffff00047882 */ /* 0x000fc60000000000 */
[----:B------:R-:W-:-:S04]  /*15410*/  LOP3.LUT P0, RZ, R3, UR5, RZ, 0xfc, P0 ;  /* 0x0000000503ff7c12 */ /* 0x000fc8000800fcff */
[----:B------:R-:W-:Y:S01]  /*15420*/  SEL R17, R7, RZ, !P0 ;  /* 0x000000ff07117207 */ /* 0x000fe20004000000 */
[----:B0-----:R-:W-:Y:S08]  /*15430*/  BRA.DIV UR4, `(.L_x_2436) ;  /* 0x0000005e04b07947 */ /* 0x001ff0000b800000 */
[----:B------:R-:W0:Y:S02]  /*15440*/  S2R R4, SR_TID.X ;  /* 0x0000000000047919 */ /* 0x000e240000002100 */
[----:B0-----:R-:W-:-:S04]  /*15450*/  SHF.R.U32.HI R4, RZ, 0x5, R4 ;  /* 0x00000005ff047819 */ /* 0x001fc80000011604 */
[----:B------:R-:W-:-:S05]  /*15460*/  LOP3.LUT R4, R4, 0x3, RZ, 0xc0, !PT ;  /* 0x0000000304047812 */ /* 0x000fca00078ec0ff */
[----:B------:R0:W1:Y:S02]  /*15470*/  SHFL.IDX PT, R14, R4, RZ, 0x1f ;  /* 0x00001fff040e7589 */ /* 0x00006400000e0000 */
.L_x_2553:
[----:B------:R-:W-:Y:S01]  /*15480*/  PLOP3.LUT P1, PT, PT, PT, PT, 0x8, 0x0 ;  /* 0x000000000000781c */ /* 0x000fe20003f2e170 */
[----:B------:R3:W-:Y:S01]  /*15490*/  STL [R1+0x8], R0 ;  /* 0x0000080001007387 */ /* 0x0007e20000100800 */
[----:B-1----:R-:W-:Y:S02]  /*154a0*/  ISETP.NE.AND P0, PT, R14, RZ, PT ;  /* 0x000000ff0e00720c */ /* 0x002fe40003f05270 */
[----:B0-----:R-:W-:-:S05]  /*154b0*/  P2R R4, PR, RZ, 0x2 ;  /* 0x00000002ff047803 */ /* 0x001fca0000000000 */
[----:B------:R3:W-:Y:S06]  /*154c0*/  STL [R1+0x20], R4 ;  /* 0x0000200401007387 */ /* 0x0007ec0000100800 */
[----:B------:R-:W-:Y:S05]  /*154d0*/  @P0 BRA `(.L_x_2437) ;  /* 0x0000000400440947 */ /* 0x000fea0003800000 */
[----:B------:R-:W-:-:S03]  /*154e0*/  UMOV UR4, 0xffffffff ;  /* 0xffffffff00047882 */ /* 0x000fc60000000000 */
[----:B------:R-:W-:Y:S05]  /*154f0*/  BRA.DIV UR4, `(.L_x_2438) ;  /* 0x0000005e04b47947 */ /* 0x000fea000b800000 */
[----:B------:R-:W-:-:S13]  /*15500*/  ELECT P6, URZ, PT ;  /* 0x00000000003f782f */ /* 0x000fda00038c0000 */
.L_x_2556:
[----:B------:R-:W-:Y:S05]  /*15510*/  @!P6 BRA `(.L_x_2437) ;  /* 0x000000040034e947 */ /* 0x000fea0003800000 */
[----:B------:R-:W-:-:S04]  /*15520*/  ISETP.NE.U32.AND P0, PT, R2, RZ, PT ;  /* 0x000000ff0200720c */ /* 0x000fc80003f05070 */
[----:B------:R-:W-:-:S13]  /*15530*/  ISETP.NE.AND.EX P0, PT, R3, RZ, PT, P0 ;  /* 0x000000ff0300720c */ /* 0x000fda0003f05300 */
[----:B------:R-:W-:Y:S05]  /*15540*/  @!P0 BRA `(.L_x_2439) ;  /* 0x0000000000548947 */ /* 0x000fea0003800000 */
[----:B------:R-:W0:Y:S01]  /*15550*/  LDC R6, c[0x0][0x43c] ;  /* 0x00010f00ff067b82 */ /* 0x000e220000000800 */
[----:B------:R-:W-:Y:S01]  /*15560*/  IMAD.MOV.U32 R9, RZ, RZ, R0 ;  /* 0x000000ffff097224 */ /* 0x000fe200078e0000 */
[----:B------:R-:W-:Y:S01]  /*15570*/  ULDC.64 UR4, c[0x0][0x428] ;  /* 0x00010a0000047ab9 */ /* 0x000fe20000000a00 */
[----:B------:R-:W-:Y:S02]  /*15580*/  ULDC.64 UR6, c[0x0][0x208] ;  /* 0x0000820000067ab9 */ /* 0x000fe40000000a00 */
[----:B---3--:R-:W-:Y:S01]  /*15590*/  IMAD.MOV.U32 R0, RZ, RZ, R9 ;  /* 0x000000ffff007224 */ /* 0x008fe200078e0009 */
[----:B0-----:R-:W-:-:S13]  /*155a0*/  ISETP.NE.AND P0, PT, R6, 0x1, PT ;  /* 0x000000010600780c */ /* 0x001fda0003f05270 */
        /* <DEDUP_REMOVED lines=15> */
.L_x_2439:
[----:B0-----:R-:W4:Y:S01]  /*156a0*/  LDL R2, [R1+0x14] ;  /* 0x0000140001027983 */ /* 0x001f220000100800 */
[----:B---3--:R-:W-:Y:S01]  /*156b0*/  IMAD R0, R19, 0x8, R18 ;  /* 0x0000000813007824 */ /* 0x008fe200078e0212 */
[----:B----4-:R-:W-:-:S04]  /*156c0*/  SHF.L.U32 R2, R2, 0x1f, RZ ;  /* 0x0000001f02027819 */ /* 0x010fc800000006ff */
[----:B------:R-:W0:Y:S02]  /*156d0*/  SYNCS.PHASECHK.TRANS64.TRYWAIT P0, [R0+URZ+0x38840], R2 ;  /* 0x03884002000075a7 */ /* 0x000e24000800017f */
[----:B0-----:R-:W-:Y:S05]  /*156e0*/  @!P0 BRA `(.L_x_2440) ;  /* 0x0000005c00588947 */ /* 0x001fea0003800000 */
.L_x_2557:
[----:B------:R-:W1:Y:S02]  /*156f0*/  S2R R3, SR_TID.X ;  /* 0x0000000000037919 */ /* 0x000e640000002100 */
[----:B-1----:R-:W-:-:S04]  /*15700*/  LOP3.LUT R3, R3, 0x7f, RZ, 0xc0, !PT ;  /* 0x0000007f03037812 */ /* 0x002fc800078ec0ff */
[----:B------:R-:W-:-:S13]  /*15710*/  ISETP.NE.AND P0, PT, R3, RZ, PT ;  /* 0x000000ff0300720c */ /* 0x000fda0003f05270 */
[----:B------:R-:W-:Y:S05]  /*15720*/  @P0 BRA `(.L_x_2441) ;  /* 0x00000000001c0947 */ /* 0x000fea0003800000 */
[----:B------:R-:W1:Y:S01]  /*15730*/  S2R R3, SR_TID.X ;  /* 0x0000000000037919 */ /* 0x000e620000002100 */
[----:B0-----:R-:W-:-:S04]  /*15740*/  IMAD.MOV.U32 R2, RZ, RZ, 0xa000 ;  /* 0x0000a000ff027424 */ /* 0x001fc800078e00ff */
[----:B------:R3:W-:Y:S01]  /*15750*/  SYNCS.ARRIVE.TRANS64 RZ, [R0+URZ+0x38830], R2 ;  /* 0x0388300200ff79a7 */ /* 0x0007e2000800003f */
[----:B-1----:R-:W-:-:S04]  /*15760*/  LOP3.LUT R3, R3, 0x1f, RZ, 0xc0, !PT ;  /* 0x0000001f03037812 */ /* 0x002fc800078ec0ff */
[----:B------:R-:W-:-:S13]  /*15770*/  ISETP.NE.AND P0, PT, R3, RZ, PT ;  /* 0x000000ff0300720c */ /* 0x000fda0003f05270 */
[----:B---3--:R-:W-:Y:S05]  /*15780*/  @!P0 BRA `(.L_x_2441) ;  /* 0x0000000000048947 */ /* 0x008fea0003800000 */
[----:B------:R-:W-:Y:S01]  /*15790*/  BPT.TRAP 0x1 ;  /* 0x000000040000795c */ /* 0x000fe20000300000 */
.L_x_2441:
[----:B------:R-:W3:Y:S04]  /*157a0*/  LDL R3, [R1+0x8] ;  /* 0x0000080001037983 */ /* 0x000ee80000100800 */
[----:B0-----:R-:W4:Y:S01]  /*157b0*/  LDL R2, [R1+0x18] ;  /* 0x0000180001027983 */ /* 0x001f220000100800 */
        /* <DEDUP_REMOVED lines=20> */
[----:B----4-:R-:W-:-:S13]  /*15900*/  R2UR UR5, R2 ;  /* 0x00000000020572ca */ /* 0x010fda00000e0000 */
[----:B------:R-:W-:Y:S02]  /*15910*/  UIMAD UR11, UR11, 0x50, UR5 ;  /* 0x000000500b0b78a4 */ /* 0x000fe4000f8e0205 */
[----:B------:R-:W-:-:S09]  /*15920*/  UIADD3.X UR5, URZ, UR37, URZ, UP0, !UPT ;  /* 0x000000253f057290 */ /* 0x000fd200087fe43f */
[----:B------:R1:W-:Y:S02]  /*15930*/  UTMALDG.4D [UR8], [UR4], desc[UR6] ;  /* 0x00000608040075b4 */ /* 0x0003e40008019000 */
[----:B-1----:R-:W-:Y:S01]  /*15940*/  UMOV UR8, UR15 ;  /* 0x0000000f00087c82 */ /* 0x002fe20008000000 */
[----:B------:R-:W-:Y:S02]  /*15950*/  UMOV UR10, UR16 ;  /* 0x00000010000a7c82 */ /* 0x000fe40008000000 */
[----:B------:R1:W-:Y:S02]  /*15960*/  UTMALDG.4D [UR8], [UR4], desc[UR6] ;  /* 0x00000608040075b4 */ /* 0x0003e40008019000 */
[----:B-1----:R-:W-:Y:S01]  /*15970*/  UMOV UR8, UR17 ;  /* 0x0000001100087c82 */ /* 0x002fe20008000000 */
[----:B------:R-:W-:Y:S01]  /*15980*/  UMOV UR10, UR14 ;  /* 0x0000000e000a7c82 */ /* 0x000fe20008000000 */
[----:B------:R-:W-:Y:S01]  /*15990*/  UMOV UR14, 0xc0 ;  /* 0x000000c0000e7882 */ /* 0x000fe20000000000 */
[----:B------:R1:W-:Y:S02]  /*159a0*/  UTMALDG.4D [UR8], [UR4], desc[UR6] ;  /* 0x00000608040075b4 */ /* 0x0003e40008019000 */
[----:B-1----:R-:W-:Y:S01]  /*159b0*/  UMOV UR8, UR18 ;  /* 0x0000001200087c82 */ /* 0x002fe20008000000 */
[----:B------:R-:W-:-:S02]  /*159c0*/  UMOV UR10, UR14 ;  /* 0x0000000e000a7c82 */ /* 0x000fc40008000000 */
[----:B------:R0:W-:Y:S02]  /*159d0*/  UTMALDG.4D [UR8], [UR4], desc[UR6] ;  /* 0x00000608040075b4 */ /* 0x0001e40008019000 */
[----:B0-----:R-:W-:Y:S01]  /*159e0*/  NOP ;  /* 0x0000000000007918 */ /* 0x001fe20000000000 */
.L_x_2437:
[----:B------:R-:W4:Y:S04]  /*159f0*/  LDL.LU R3, [R1+0x30] ;  /* 0x0000300001037983 */ /* 0x000f280000300800 */
[----:B------:R-:W5:Y:S04]  /*15a00*/  LDL.LU R5, [R1+0x2c] ;  /* 0x00002c0001057983 */ /* 0x000f680000300800 */
[----:B---3--:R-:W3:Y:S01]  /*15a10*/  LDL.LU R4, [R1+0x44] ;  /* 0x0000440001047983 */ /* 0x008ee20000300800 */
        /* <DEDUP_REMOVED lines=9> */
[----:B----4-:R-:W-:Y:S02]  /*15ab0*/  SHF.R.S32.HI R0, RZ, 0x1f, R3 ;  /* 0x0000001fff007819 */ /* 0x010fe40000011403 */
[----:B-----5:R-:W-:-:S03]  /*15ac0*/  SEL R5, R5, RZ, !P0 ;  /* 0x000000ff05057207 */ /* 0x020fc60004000000 */
[----:B------:R-:W-:Y:S01]  /*15ad0*/  IMAD R0, R0, UR4, RZ ;  /* 0x0000000400007c24 */ /* 0x000fe2000f8e02ff */
[----:B---3--:R-:W-:-:S03]  /*15ae0*/  SEL R4, R4, RZ, !P0 ;  /* 0x000000ff04047207 */ /* 0x008fc60004000000 */
        /* <DEDUP_REMOVED lines=23> */
[----:B0-----:R-:W-:Y:S05]  /*15c60*/  CALL.ABS.NOINC R2 ;  /* 0x0000000002007343 */ /* 0x001fea0003c00000 */
.L_x_2443:
[----:B------:R-:W-:Y:S05]  /*15c70*/  BSYNC B6 ;  /* 0x0000000000067941 */ /* 0x000fea0003800000 */
.L_x_2442:
[----:B0-----:R-:W3:Y:S01]  /*15c80*/  LDL.LU R0, [R1+0x44] ;  /* 0x0000440001007983 */ /* 0x001ee20000300800 */
[----:B------:R-:W-:Y:S01]  /*15c90*/  ULDC.64 UR4, c[0x0][0x2d8] ;  /* 0x0000b60000047ab9 */ /* 0x000fe20000000a00 */
[----:B------:R-:W0:Y:S01]  /*15ca0*/  LDC R7, c[0x0][0x448] ;  /* 0x00011200ff077b82 */ /* 0x000e220000000800 */
[----:B------:R-:W-:Y:S01]  /*15cb0*/  ULDC.64 UR6, c[0x0][0x280] ;  /* 0x0000a00000067ab9 */ /* 0x000fe20000000a00 */
[----:B------:R-:W4:Y:S04]  /*15cc0*/  LDL.LU R4, [R1+0x30] ;  /* 0x0000300001047983 */ /* 0x000f280000300800 */
[----:B------:R-:W4:Y:S04]  /*15cd0*/  LDL.LU.64 R2, [R1+0x50] ;  /* 0x0000500001027983 */ /* 0x000f280000300a00 */
[----:B------:R-:W3:Y:S04]  /*15ce0*/  LDL.LU R5, [R1+0x2c] ;  /* 0x00002c0001057983 */ /* 0x000ee80000300800 */
[----:B------:R-:W3:Y:S01]  /*15cf0*/  LDL R8, [R1+0x4] ;  /* 0x0000040001087983 */ /* 0x000ee20000100800 */
[----:B------:R-:W1:Y:S01]  /*15d00*/  S2R R9, SR_TID.X ;  /* 0x0000000000097919 */ /* 0x000e620000002100 */
[----:B--2---:R-:W2:Y:S01]  /*15d10*/  S2R R10, SR_TID.X ;  /* 0x00000000000a7919 */ /* 0x004ea20000002100 */
[----:B0-----:R-:W-:-:S13]  /*15d20*/  ISETP.NE.AND P0, PT, R7, 0x1, PT ;  /* 0x000000010700780c */ /* 0x001fda0003f05270 */
[----:B------:R-:W0:Y:S01]  /*15d30*/  @P0 LDC R6, c[0x0][0x450] ;  /* 0x00011400ff060b82 */ /* 0x000e220000000800 */
[----:B-1----:R-:W-:Y:S02]  /*15d40*/  IMAD.SHL.U32 R9, R9, 0x8, RZ ;  /* 0x0000000809097824 */ /* 0x002fe400078e00ff */
[----:B--2---:R-:W-:-:S03]  /*15d50*/  IMAD.SHL.U32 R10, R10, 0x8, RZ ;  /* 0x000000080a0a7824 */ /* 0x004fc600078e00ff */
[----:B------:R-:W-:-:S04]  /*15d60*/  LOP3.LUT R9, R9, 0x38, RZ, 0xc0, !PT ;  /* 0x0000003809097812 */ /* 0x000fc800078ec0ff */
[C---:B------:R-:W-:Y:S02]  /*15d70*/  LOP3.LUT R12, R9.reuse, 0x40, RZ, 0xfc, !PT ;  /* 0x00000040090c7812 */ /* 0x040fe400078efcff */
[C---:B------:R-:W-:Y:S02]  /*15d80*/  LOP3.LUT R11, R9.reuse, 0x80, RZ, 0xfc, !PT ;  /* 0x00000080090b7812 */ /* 0x040fe400078efcff */
[----:B------:R-:W-:Y:S02]  /*15d90*/  LOP3.LUT R9, R9, 0xc0, RZ, 0xfc, !PT ;  /* 0x000000c009097812 */ /* 0x000fe400078efcff */
[----:B------:R-:W-:Y:S01]  /*15da0*/  LOP3.LUT R10, R10, 0x38, RZ, 0xc0, !PT ;  /* 0x000000380a0a7812 */ /* 0x000fe200078ec0ff */
[----:B----4-:R-:W-:Y:S02]  /*15db0*/  IMAD.MOV.U32 R3, RZ, RZ, R4 ;  /* 0x000000ffff037224 */ /* 0x010fe400078e0004 */
[----:B------:R-:W1:Y:S01]  /*15dc0*/  S2R R4, SR_TID.X ;  /* 0x0000000000047919 */ /* 0x000e620000002100 */
[----:B------:R-:W-:-:S04]  /*15dd0*/  IMAD.WIDE.U32 R2, R16, UR4, R2 ;  /* 0x0000000410027c25 */ /* 0x000fc8000f8e0002 */
[----:B------:R-:W-:Y:S01]  /*15de0*/  IMAD R3, R16, UR5, R3 ;  /* 0x0000000510037c24 */ /* 0x000fe2000f8e0203 */
[----:B------:R-:W-:Y:S02]  /*15df0*/  ULDC.64 UR4, c[0x0][0x2e0] ;  /* 0x0000b80000047ab9 */ /* 0x000fe40000000a00 */
[----:B---3--:R-:W-:Y:S02]  /*15e00*/  IMAD R0, R0, UR4, RZ ;  /* 0x0000000400007c24 */ /* 0x008fe4000f8e02ff */
[----:B------:R-:W-:-:S04]  /*15e10*/  IMAD.WIDE.U32 R2, R5, UR4, R2 ;  /* 0x0000000405027c25 */ /* 0x000fc8000f8e0002 */
[----:B------:R-:W-:Y:S01]  /*15e20*/  IMAD R0, R5, UR5, R0 ;  /* 0x0000000505007c24 */ /* 0x000fe2000f8e0200 */
[----:B------:R-:W-:-:S03]  /*15e30*/  ULDC.64 UR4, c[0x0][0x2d0] ;  /* 0x0000b40000047ab9 */ /* 0x000fc60000000a00 */
[----:B------:R-:W-:Y:S01]  /*15e40*/  IMAD.IADD R3, R3, 0x1, R0 ;  /* 0x0000000103037824 */ /* 0x000fe200078e0200 */
[----:B-1----:R-:W-:-:S04]  /*15e50*/  LOP3.LUT R4, R4, 0x7f, RZ, 0xc0, !PT ;  /* 0x0000007f04047812 */ /* 0x002fc800078ec0ff */
[----:B------:R-:W-:Y:S02]  /*15e60*/  SHF.R.U32.HI R5, RZ, 0x3, R4 ;  /* 0x00000003ff057819 */ /* 0x000fe40000011604 */
[----:B------:R-:W1:Y:S02]  /*15e70*/  S2R R4, SR_TID.X ;  /* 0x0000000000047919 */ /* 0x000e640000002100 */
[----:B-1----:R-:W-:-:S05]  /*15e80*/  IMAD.SHL.U32 R4, R4, 0x10, RZ ;  /* 0x0000001004047824 */ /* 0x002fca00078e00ff */
[----:B------:R-:W-:Y:S02]  /*15e90*/  LOP3.LUT R4, R5, 0x70, R4, 0xf8, !PT ;  /* 0x0000007005047812 */ /* 0x000fe400078ef804 */
[----:B------:R-:W1:Y:S03]  /*15ea0*/  @P0 LDC R5, c[0x0][0x44c] ;  /* 0x00011300ff050b82 */ /* 0x000e660000000800 */
[----:B------:R-:W-:-:S04]  /*15eb0*/  IMAD R0, R8, 0x80, R4 ;  /* 0x0000008008007824 */ /* 0x000fc800078e0204 */
[----:B------:R-:W-:Y:S02]  /*15ec0*/  IMAD.MOV.U32 R4, RZ, RZ, R0 ;  /* 0x000000ffff047224 */ /* 0x000fe400078e0000 */
[----:B-1----:R-:W-:-:S05]  /*15ed0*/  @P0 IMAD.HI.U32 R5, R0, R5, RZ ;  /* 0x0000000500050227 */ /* 0x002fca00078e00ff */
        /* <DEDUP_REMOVED lines=32> */
[----:B---3--:R-:W-:-:S03]  /*160e0*/  IMAD R2, R8, 0x80, R11 ;  /* 0x0000008008027824 */ /* 0x008fc600078e020b */
        /* <DEDUP_REMOVED lines=86> */
.L_x_2574:
        /* <DEDUP_REMOVED lines=14> */
.L_x_2446:
[----:B------:R-:W-:Y:S05]  /*16730*/  BSYNC B0 ;  /* 0x0000000000007941 */ /* 0x000fea0003800000 */
.L_x_2445:
[----:B------:R-:W-:Y:S01]  /*16740*/  NOP ;  /* 0x0000000000007918 */ /* 0x000fe20000000000 */
[----:B------:R-:W-:Y:S01]  /*16750*/  PLOP3.LUT P0, PT, PT, PT, PT, 0x80, 0x0 ;  /* 0x000000000000781c */ /* 0x000fe20003f0f070 */
[----:B0-----:R-:W-:-:S12]  /*16760*/  VIADD R6, R18, 0x38800 ;  /* 0x0003880012067836 */ /* 0x001fd80000000000 */
.L_x_2447:
        /* <DEDUP_REMOVED lines=18> */
.L_x_2575:
[----:B------:R-:W-:Y:S05]  /*16890*/  BSYNC B0 ;  /* 0x0000000000007941 */ /* 0x000fea0003800000 */
.L_x_2448:
        /* <DEDUP_REMOVED lines=55> */
.L_x_2456:
[----:B------:R-:W-:Y:S01]  /*16c10*/  IMAD R3, R9, 0x8, R18 ;  /* 0x0000000809037824 */ /* 0x000fe200078e0212 */
[----:B------:R-:W-:Y:S01]  /*16c20*/  SHF.L.U32 R2, R11, 0x1f, RZ ;  /* 0x0000001f0b027819 */ /* 0x000fe200000006ff */
[----:B------:R-:W-:Y:S03]  /*16c30*/  BSSY B3, `(.L_x_2457) ;  /* 0x0000003000037945 */ /* 0x000fe60003800000 */
[----:B------:R-:W1:Y:S02]  /*16c40*/  SYNCS.PHASECHK.TRANS64.TRYWAIT P0, [R3+URZ+0x38840], R2 ;  /* 0x03884002030075a7 */ /* 0x000e64000800017f */
[----:B-1----:R-:W-:Y:S05]  /*16c50*/  @!P0 BRA `(.L_x_2458) ;  /* 0x0000005400308947 */ /* 0x002fea0003800000 */
.L_x_2576:
[----:B------:R-:W-:Y:S05]  /*16c60*/  BSYNC B3 ;  /* 0x0000000000037941 */ /* 0x000fea0003800000 */
.L_x_2457:
        /* <DEDUP_REMOVED lines=12> */
.L_x_2460:
[----:B------:R-:W-:Y:S05]  /*16d30*/  BSYNC B3 ;  /* 0x0000000000037941 */ /* 0x000fea0003800000 */
.L_x_2459:
        /* <DEDUP_REMOVED lines=12> */
.L_x_2461:
        /* <DEDUP_REMOVED lines=16> */
.L_x_2462:
        /* <DEDUP_REMOVED lines=16> */
.L_x_2463:
        /* <DEDUP_REMOVED lines=16> */
.L_x_2464:
        /* <DEDUP_REMOVED lines=16> */
.L_x_2577:
[----:B------:R-:W-:Y:S05]  /*17200*/  BSYNC B3 ;  /* 0x0000000000037941 */ /* 0x000fea0003800000 */
.L_x_2465:
        /* <DEDUP_REMOVED lines=12> */
.L_x_2468:
[----:B------:R-:W-:Y:S05]  /*172d0*/  BSYNC B3 ;  /* 0x0000000000037941 */ /* 0x000fea0003800000 */
.L_x_2467:
        /* <DEDUP_REMOVED lines=13> */
.L_x_2469:
        /* <DEDUP_REMOVED lines=15> */
.L_x_2470:
        /* <DEDUP_REMOVED lines=15> */
.L_x_2471:
        /* <DEDUP_REMOVED lines=15> */
.L_x_2472:
        /* <DEDUP_REMOVED lines=12> */
.L_x_2455:
[----:B------:R-:W-:Y:S05]  /*17740*/  BSYNC B1 ;  /* 0x0000000000017941 */ /* 0x000fea0003800000 */
.L_x_2454:
[----:B0-----:R-:W2:Y:S01]  /*17750*/  LDL.LU R0, [R1+0x40] ;  /* 0x0000400001007983 */ /* 0x001ea20000300800 */
[----:B------:R-:W-:-:S03]  /*17760*/  IMAD.MOV.U32 R19, RZ, RZ, R9 ;  /* 0x000000ffff137224 */ /* 0x000fc600078e0009 */
[----:B------:R0:W-:Y:S02]  /*17770*/  STL [R1+0x14], R11 ;  /* 0x0000140b01007387 */ /* 0x0001e40000100800 */
[----:B0-2---:R-:W-:-:S07]  /*17780*/  VIADD R0, R0, 0xfffffffd ;  /* 0xfffffffd00007836 */ /* 0x005fce0000000000 */
.L_x_2453:
[----:B------:R-:W-:Y:S05]  /*17790*/  BSYNC B2 ;  /* 0x0000000000027941 */ /* 0x000fea0003800000 */
.L_x_2452:
[----:B------:R-:W-:Y:S01]  /*177a0*/  VIADD R10, R10, 0xfffffffe ;  /* 0xfffffffe0a0a7836 */ /* 0x000fe20000000000 */
[----:B------:R-:W-:-:S04]  /*177b0*/  LOP3.LUT R8, RZ, R8, RZ, 0x33, !PT ;  /* 0x00000008ff087212 */ /* 0x000fc800078e33ff */
[----:B------:R-:W-:-:S13]  /*177c0*/  ISETP.NE.AND P0, PT, R10, R8, PT ;  /* 0x000000080a00720c */ /* 0x000fda0003f05270 */
[----:B------:R-:W-:Y:S05]  /*177d0*/  @!P0 BRA `(.L_x_2451) ;  /* 0x0000001800c48947 */ /* 0x000fea0003800000 */
[----:B------:R-:W-:-:S07]  /*177e0*/  IMAD.MOV.U32 R9, RZ, RZ, R17 ;  /* 0x000000ffff097224 */ /* 0x000fce00078e0011 */
.L_x_2511:
        /* <DEDUP_REMOVED lines=36> */
.L_x_2475:
[----:B------:R-:W-:Y:S01]  /*17a30*/  IMAD R3, R4, 0x8, R18 ;  /* 0x0000000804037824 */ /* 0x000fe200078e0212 */
[----:B------:R-:W-:Y:S01]  /*17a40*/  SHF.L.U32 R2, R5, 0x1f, RZ ;  /* 0x0000001f05027819 */ /* 0x000fe200000006ff */
[----:B------:R-:W-:Y:S03]  /*17a50*/  BSSY B2, `(.L_x_2476) ;  /* 0x0000003000027945 */ /* 0x000fe60003800000 */
[----:B------:R-:W1:Y:S02]  /*17a60*/  SYNCS.PHASECHK.TRANS64.TRYWAIT P0, [R3+URZ+0x38840], R2 ;  /* 0x03884002030075a7 */ /* 0x000e64000800017f */
[----:B-1----:R-:W-:Y:S05]  /*17a70*/  @!P0 BRA `(.L_x_2477) ;  /* 0x0000004400d08947 */ /* 0x002fea0003800000 */
.L_x_2578:
[----:B------:R-:W-:Y:S05]  /*17a80*/  BSYNC B2 ;  /* 0x0000000000027941 */ /* 0x000fea0003800000 */
.L_x_2476:
        /* <DEDUP_REMOVED lines=12> */
.L_x_2479:
[----:B------:R-:W-:Y:S05]  /*17b50*/  BSYNC B2 ;  /* 0x0000000000027941 */ /* 0x000fea0003800000 */
.L_x_2478:
        /* <DEDUP_REMOVED lines=12> */
.L_x_2480:
        /* <DEDUP_REMOVED lines=16> */
.L_x_2481:
        /* <DEDUP_REMOVED lines=16> */
.L_x_2482:
        /* <DEDUP_REMOVED lines=16> */
.L_x_2483:
        /* <DEDUP_REMOVED lines=16> */
.L_x_2579:
[----:B------:R-:W-:Y:S05]  /*18020*/  BSYNC B2 ;  /* 0x0000000000027941 */ /* 0x000fea0003800000 */
.L_x_2484:
        /* <DEDUP_REMOVED lines=11> */
.L_x_2487:
[----:B------:R-:W-:Y:S05]  /*180e0*/  BSYNC B2 ;  /* 0x0000000000027941 */ /* 0x000fea0003800000 */
.L_x_2486:
        /* <DEDUP_REMOVED lines=12> */
.L_x_2488:
        /* <DEDUP_REMOVED lines=15> */
.L_x_2489:
        /* <DEDUP_REMOVED lines=15> */
.L_x_2490:
        /* <DEDUP_REMOVED lines=15> */
.L_x_2491:
        /* <DEDUP_REMOVED lines=12> */
.L_x_2474:
[----:B------:R-:W-:Y:S05]  /*18540*/  BSYNC B1 ;  /* 0x0000000000017941 */ /* 0x000fea0003800000 */
.L_x_2473:
        /* <DEDUP_REMOVED lines=36> */
.L_x_2494:
[----:B------:R-:W-:Y:S01]  /*18790*/  IMAD R2, R19, 0x8, R18 ;  /* 0x0000000813027824 */ /* 0x000fe200078e0212 */
[----:B------:R-:W-:Y:S01]  /*187a0*/  SHF.L.U32 R3, R12, 0x1f, RZ ;  /* 0x0000001f0c037819 */ /* 0x000fe200000006ff */
[----:B------:R-:W-:Y:S03]  /*187b0*/  BSSY B2, `(.L_x_2495) ;  /* 0x0000003000027945 */ /* 0x000fe60003800000 */
[----:B------:R-:W2:Y:S02]  /*187c0*/  SYNCS.PHASECHK.TRANS64.TRYWAIT P0, [R2+URZ+0x38840], R3 ;  /* 0x03884003020075a7 */ /* 0x000ea4000800017f */
[----:B--2---:R-:W-:Y:S05]  /*187d0*/  @!P0 BRA `(.L_x_2496) ;  /* 0x0000003800a08947 */ /* 0x004fea0003800000 */
.L_x_2580:
[----:B------:R-:W-:Y:S05]  /*187e0*/  BSYNC B2 ;  /* 0x0000000000027941 */ /* 0x000fea0003800000 */
.L_x_2495:
        /* <DEDUP_REMOVED lines=12> */
.L_x_2498:
[----:B------:R-:W-:Y:S05]  /*188b0*/  BSYNC B2 ;  /* 0x0000000000027941 */ /* 0x000fea0003800000 */
.L_x_2497:
        /* <DEDUP_REMOVED lines=13> */
.L_x_2499:
        /* <DEDUP_REMOVED lines=16> */
.L_x_2500:
        /* <DEDUP_REMOVED lines=16> */
.L_x_2501:
        /* <DEDUP_REMOVED lines=16> */
.L_x_2502:
        /* <DEDUP_REMOVED lines=15> */
.L_x_2581:
[----:B------:R-:W-:Y:S05]  /*18d80*/  BSYNC B2 ;  /* 0x0000000000027941 */ /* 0x000fea0003800000 */
.L_x_2503:
        /* <DEDUP_REMOVED lines=11> */
.L_x_2506:
[----:B------:R-:W-:Y:S05]  /*18e40*/  BSYNC B2 ;  /* 0x0000000000027941 */ /* 0x000fea0003800000 */
.L_x_2505:
        /* <DEDUP_REMOVED lines=12> */
.L_x_2507:
        /* <DEDUP_REMOVED lines=15> */
.L_x_2508:
        /* <DEDUP_REMOVED lines=15> */
.L_x_2509:
        /* <DEDUP_REMOVED lines=15> */
.L_x_2510:
        /* <DEDUP_REMOVED lines=12> */
.L_x_2493:
[----:B------:R-:W-:Y:S05]  /*192a0*/  BSYNC B1 ;  /* 0x0000000000017941 */ /* 0x000fea0003800000 */
.L_x_2492:
[----:B------:R-:W2:Y:S01]  /*192b0*/  LDL R2, [R1+0x28] ;  /* 0x0000280001027983 */ /* 0x000ea20000100800 */
[----:B------:R-:W-:Y:S01]  /*192c0*/  VIADD R0, R0, 0xfffffffe ;  /* 0xfffffffe00007836 */ /* 0x000fe20000000000 */
[----:B--2---:R-:W-:-:S13]  /*192d0*/  ISETP.GT.AND P0, PT, R7, R2, PT ;  /* 0x000000020700720c */ /* 0x004fda0003f04270 */
[----:B------:R-:W-:Y:S05]  /*192e0*/  @P0 BRA `(.L_x_2511) ;  /* 0xffffffe400400947 */ /* 0x000fea000383ffff */
.L_x_2451:
[----:B------:R-:W-:Y:S05]  /*192f0*/  BSYNC B0 ;  /* 0x0000000000007941 */ /* 0x000fea0003800000 */
.L_x_2450:
        /* <DEDUP_REMOVED lines=19> */
.L_x_2513:
[----:B------:R-:W-:Y:S05]  /*19430*/  BSYNC B0 ;  /* 0x0000000000007941 */ /* 0x000fea0003800000 */
.L_x_2512:
        /* <DEDUP_REMOVED lines=11> */
.L_x_2582:
[----:B------:R-:W-:Y:S05]  /*194f0*/  BSYNC B1 ;  /* 0x0000000000017941 */ /* 0x000fea0003800000 */
.L_x_2516:
        /* <DEDUP_REMOVED lines=9> */
.L_x_2519:
[----:B------:R-:W-:Y:S05]  /*19590*/  BSYNC B1 ;  /* 0x0000000000017941 */ /* 0x000fea0003800000 */
.L_x_2518:
        /* <DEDUP_REMOVED lines=12> */
.L_x_2520:
        /* <DEDUP_REMOVED lines=15> */
.L_x_2521:
        /* <DEDUP_REMOVED lines=15> */
.L_x_2522:
        /* <DEDUP_REMOVED lines=15> */
.L_x_2523:
        /* <DEDUP_REMOVED lines=10> */
.L_x_2515:
[----:B------:R-:W-:Y:S05]  /*199d0*/  BSYNC B0 ;  /* 0x0000000000007941 */ /* 0x000fea0003800000 */
.L_x_2514:
[----:B------:R-:W2:Y:S01]  /*199e0*/  LDL.LU R4, [R1+0x14] ;  /* 0x0000140001047983 */ /* 0x000ea20000300800 */
[----:B------:R-:W-:-:S05]  /*199f0*/  VIADD R19, R19, 0x1 ;  /* 0x0000000113137836 */ /* 0x000fca0000000000 */
[----:B------:R-:W-:-:S04]  /*19a00*/  ISETP.NE.AND P0, PT, R19, 0x2, PT ;  /* 0x000000021300780c */ /* 0x000fc80003f05270 */
[----:B------:R-:W-:Y:S02]  /*19a10*/  SEL R0, RZ, 0x1, P0 ;  /* 0x00000001ff007807 */ /* 0x000fe40000000000 */
[----:B------:R-:W-:Y:S02]  /*19a20*/  SEL R19, R19, RZ, P0 ;  /* 0x000000ff13137207 */ /* 0x000fe40000000000 */
[----:B--2---:R-:W-:-:S05]  /*19a30*/  LOP3.LUT R4, R4, R0, RZ, 0x3c, !PT ;  /* 0x0000000004047212 */ /* 0x004fca00078e3cff */
[----:B------:R2:W-:Y:S02]  /*19a40*/  STL [R1+0x14], R4 ;  /* 0x0000140401007387 */ /* 0x0005e40000100800 */
.L_x_2430:
[----:B------:R-:W-:Y:S05]  /*19a50*/  BSYNC B7 ;  /* 0x0000000000077941 */ /* 0x000fea0003800000 */
.L_x_2428:
[----:B---3--:R-:W3:Y:S02]  /*19a60*/  LDL R0, [R1+0x5c] ;  /* 0x00005c0001007983 */ /* 0x008ee40000100800 */
[----:B---3--:R-:W-:-:S13]  /*19a70*/  ISETP.NE.AND P0, PT, R0, RZ, PT ;  /* 0x000000ff0000720c */ /* 0x008fda0003f05270 */
        /* <DEDUP_REMOVED lines=12> */
.L_x_2524:
[----:B--2---:R-:W2:Y:S01]  /*19b40*/  S2R R10, SR_TID.X ;  /* 0x00000000000a7919 */ /* 0x004ea20000002100 */
[----:B------:R-:W-:Y:S01]  /*19b50*/  UMOV UR4, 0xffffffff ;  /* 0xffffffff00047882 */ /* 0x000fe20000000000 */
[----:B--2---:R-:W-:-:S04]  /*19b60*/  LOP3.LUT R10, R10, 0x1f, RZ, 0xc0, !PT ;  /* 0x0000001f0a0a7812 */ /* 0x004fc800078ec0ff */
[----:B------:R-:W-:Y:S01]  /*19b70*/  ISETP.NE.AND P0, PT, R10, 0x1f, PT ;  /* 0x0000001f0a00780c */ /* 0x000fe20003f05270 */
[----:B------:R-:W-:-:S12]  /*19b80*/  BRA.DIV UR4, `(.L_x_2526) ;  /* 0x0000002604f07947 */ /* 0x000fd8000b800000 */
[----:B------:R-:W2:Y:S01]  /*19b90*/  LDL.LU R3, [R1] ;  /* 0x0000000001037983 */ /* 0x000ea20000300800 */
[----:B------:R-:W-:-:S03]  /*19ba0*/  ULDC UR4, c[0x0][0xc3c] ;  /* 0x00030f0000047ab9 */ /* 0x000fc60000000800 */
[----:B01----:R-:W3:Y:S01]  /*19bb0*/  LDL R8, [R1+0xc] ;  /* 0x00000c0001087983 */ /* 0x003ee20000100800 */
[----:B------:R-:W-:Y:S01]  /*19bc0*/  ULDC.64 UR6, c[0x0][0x208] ;  /* 0x0000820000067ab9 */ /* 0x000fe20000000a00 */
[----:B---3--:R-:W-:Y:S02]  /*19bd0*/  IMAD.IADD R0, R8, 0x1, R10 ;  /* 0x0000000108007824 */ /* 0x008fe400078e020a */
[----:B--2---:R-:W-:-:S03]  /*19be0*/  IMAD.MOV.U32 R8, RZ, RZ, R3 ;  /* 0x000000ffff087224 */ /* 0x004fc600078e0003 */
[----:B------:R-:W-:-:S13]  /*19bf0*/  ISETP.GE.OR P1, PT, R0, UR4, !P0 ;  /* 0x0000000400007c0c */ /* 0x000fda000c726670 */
[----:B------:R-:W0:Y:S08]  /*19c00*/  @!P1 LDC.64 R2, c[0x0][0xc80] ;  /* 0x00032000ff029b82 */ /* 0x000e300000000a00 */
[----:B------:R-:W1:Y:S01]  /*19c10*/  @!P1 LDC.64 R6, c[0x0][0xc78] ;  /* 0x00031e00ff069b82 */ /* 0x000e620000000a00 */
[----:B0-----:R-:W-:-:S05]  /*19c20*/  @!P1 IMAD.WIDE R2, R0, 0x4, R2 ;  /* 0x0000000400029825 */ /* 0x001fca00078e0202 */
[----:B------:R1:W2:Y:S02]  /*19c30*/  @!P1 LDG.E R5, desc[UR6][R2.64] ;  /* 0x0000000602059981 */ /* 0x0002a4000c1e1900 */
[----:B-1----:R-:W-:-:S06]  /*19c40*/  @!P1 IMAD.WIDE R2, R0, 0x4, R6 ;  /* 0x0000000400029825 */ /* 0x002fcc00078e0206 */
[----:B------:R-:W3:Y:S01]  /*19c50*/  @!P1 LDG.E R2, desc[UR6][R2.64] ;  /* 0x0000000602029981 */ /* 0x000ee2000c1e1900 */
[----:B------:R-:W-:Y:S02]  /*19c60*/  CS2R R6, SRZ ;  /* 0x0000000000067805 */ /* 0x000fe4000001ff00 */
[C---:B------:R-:W-:Y:S02]  /*19c70*/  ISETP.GE.U32.AND P2, PT, R10.reuse, 0x2, PT ;  /* 0x000000020a00780c */ /* 0x040fe40003f46070 */
[C---:B------:R-:W-:Y:S01]  /*19c80*/  ISETP.GE.U32.AND P3, PT, R10.reuse, 0x4, PT ;  /* 0x000000040a00780c */ /* 0x040fe20003f66070 */
[----:B------:R-:W-:Y:S01]  /*19c90*/  SHFL.IDX PT, R4, R8, RZ, 0x1f ;  /* 0x00001fff08047589 */ /* 0x000fe200000e0000 */
[C---:B------:R-:W-:Y:S02]  /*19ca0*/  ISETP.GE.U32.AND P4, PT, R10.reuse, 0x8, PT ;  /* 0x000000080a00780c */ /* 0x040fe40003f86070 */
[----:B------:R-:W-:Y:S01]  /*19cb0*/  ISETP.GE.U32.AND P5, PT, R10, 0x10, PT ;  /* 0x000000100a00780c */ /* 0x000fe20003fa6070 */
[----:B------:R-:W-:Y:S01]  /*19cc0*/  SHFL.IDX PT, R0, R8, 0x1, 0x1f ;  /* 0x00201f0008007f89 */ /* 0x000fe200000e0000 */
[----:B--2---:R-:W-:-:S02]  /*19cd0*/  @!P1 IMAD.MOV.U32 R6, RZ, RZ, R5 ;  /* 0x000000ffff069224 */ /* 0x004fc400078e0005 */
[----:B------:R-:W-:Y:S02]  /*19ce0*/  IMAD.MOV.U32 R5, RZ, RZ, RZ ;  /* 0x000000ffff057224 */ /* 0x000fe400078e00ff */
        /* <DEDUP_REMOVED lines=19> */
.L_x_2592:
[----:B------:R-:W-:Y:S02]  /*19e20*/  ULDC UR4, c[0x0][0xc38] ;  /* 0x00030e0000047ab9 */ /* 0x000fe40000000800 */
[----:B------:R-:W-:-:S04]  /*19e30*/  IMAD.U32 R8, RZ, RZ, UR4 ;  /* 0x00000004ff087e24 */ /* 0x000fc8000f8e00ff */
[----:B-1----:R-:W-:-:S04]  /*19e40*/  IMAD R9, R9, R8, RZ ;  /* 0x0000000809097224 */ /* 0x002fc800078e02ff */
[----:B------:R-:W-:-:S05]  /*19e50*/  IMAD.IADD R0, R0, 0x1, R9 ;  /* 0x0000000100007824 */ /* 0x000fca00078e0209 */
[----:B------:R-:W-:-:S13]  /*19e60*/  ISETP.GT.AND P6, PT, R0, R4, PT ;  /* 0x000000040000720c */ /* 0x000fda0003fc4270 */
[----:B------:R-:W-:Y:S05]  /*19e70*/  @P6 BRA `(.L_x_2527) ;  /* 0x0000000000b06947 */ /* 0x000fea0003800000 */
.L_x_2530:
        /* <DEDUP_REMOVED lines=38> */
.L_x_2600:
[----:B------:R-:W-:Y:S02]  /*1a0e0*/  ULDC UR4, c[0x0][0xc38] ;  /* 0x00030e0000047ab9 */ /* 0x000fe40000000800 */
[----:B------:R-:W-:-:S04]  /*1a0f0*/  IMAD.U32 R8, RZ, RZ, UR4 ;  /* 0x00000004ff087e24 */ /* 0x000fc8000f8e00ff */
[----:B-1----:R-:W-:-:S04]  /*1a100*/  IMAD R9, R9, R8, RZ ;  /* 0x0000000809097224 */ /* 0x002fc800078e02ff */
[----:B------:R-:W-:-:S05]  /*1a110*/  IMAD.IADD R0, R9, 0x1, R0 ;  /* 0x0000000109007824 */ /* 0x000fca00078e0200 */
[----:B------:R-:W-:-:S13]  /*1a120*/  ISETP.GT.AND P6, PT, R0, R4, PT ;  /* 0x000000040000720c */ /* 0x000fda0003fc4270 */
[----:B------:R-:W-:Y:S05]  /*1a130*/  @!P6 BRA `(.L_x_2530) ;  /* 0xfffffffc0050e947 */ /* 0x000fea000383ffff */
.L_x_2527:
        /* <DEDUP_REMOVED lines=12> */
.L_x_2605:
[----:B------:R-:W-:-:S13]  /*1a200*/  ISETP.NE.AND P0, PT, R3, RZ, PT ;  /* 0x000000ff0300720c */ /* 0x000fda0003f05270 */
[----:B------:R-:W-:Y:S05]  /*1a210*/  @!P0 BRA `(.L_x_2532) ;  /* 0x0000000000148947 */ /* 0x000fea0003800000 */
[----:B------:R-:W-:Y:S01]  /*1a220*/  UMOV UR4, 0xffffffff ;  /* 0xffffffff00047882 */ /* 0x000fe20000000000 */
[----:B---3--:R-:W-:Y:S02]  /*1a230*/  VIADD R10, R10, 0xffffffff ;  /* 0xffffffff0a0a7836 */ /* 0x008fe40000000000 */
[----:B------:R-:W-:Y:S05]  /*1a240*/  BRA.DIV UR4, `(.L_x_2533) ;  /* 0x0000002a04e07947 */ /* 0x000fea000b800000 */
[----:B0-----:R0:W2:Y:S02]  /*1a250*/  SHFL.IDX PT, R2, R2, R10, 0x1f ;  /* 0x00001f0a02027589 */ /* 0x0010a400000e0000 */
.L_x_2608:
[----:B--2---:R-:W-:-:S07]  /*1a260*/  IMAD.MOV.U32 R5, RZ, RZ, R2 ;  /* 0x000000ffff057224 */ /* 0x004fce00078e0002 */
.L_x_2532:
[----:B0-----:R-:W-:Y:S01]  /*1a270*/  IMAD R2, R5, R8, R9 ;  /* 0x0000000805027224 */ /* 0x001fe200078e0209 */
[----:B------:R-:W-:-:S03]  /*1a280*/  ISETP.NE.AND P0, PT, R7, 0x1, PT ;  /* 0x000000010700780c */ /* 0x000fc60003f05270 */
[----:B------:R-:W-:Y:S01]  /*1a290*/  IMAD.IADD R4, R4, 0x1, -R2 ;  /* 0x0000000104047824 */ /* 0x000fe200078e0a02 */
[----:B------:R0:W-:Y:S09]  /*1a2a0*/  STL [R1], R2 ;  /* 0x0000000201007387 */ /* 0x0001f20000100800 */
[----:B------:R-:W-:Y:S05]  /*1a2b0*/  @!P0 BRA `(.L_x_2534) ;  /* 0x0000000000e48947 */ /* 0x000fea0003800000 */
[----:B------:R-:W-:-:S04]  /*1a2c0*/  IABS R5, R0 ;  /* 0x0000000000057213 */ /* 0x000fc80000000000 */
        /* <DEDUP_REMOVED lines=25> */
[----:B-1-3--:R-:W-:Y:S02]  /*1a460*/  IMAD R6, R2, R5, RZ ;  /* 0x0000000502067224 */ /* 0x00afe400078e02ff */
        /* <DEDUP_REMOVED lines=30> */
.L_x_2534:
[----:B------:R-:W2:Y:S01]  /*1a650*/  LDL R5, [R1+0xc] ;  /* 0x00000c0001057983 */ /* 0x000ea20000100800 */
[----:B0-----:R-:W2:Y:S01]  /*1a660*/  LDC.64 R2, c[0x0][0xc90] ;  /* 0x00032400ff027b82 */ /* 0x001ea20000000a00 */
[----:B------:R-:W-:Y:S01]  /*1a670*/  ULDC.64 UR4, c[0x0][0x208] ;  /* 0x0000820000047ab9 */ /* 0x000fe20000000a00 */
[----:B--2---:R-:W-:-:S05]  /*1a680*/  IMAD.WIDE R2, R5, 0x4, R2 ;  /* 0x0000000405027825 */ /* 0x004fca00078e0202 */
[----:B-1-3--:R-:W2:Y:S02]  /*1a690*/  LDG.E R6, desc[UR4][R2.64] ;  /* 0x0000000402067981 */ /* 0x00aea4000c1e1900 */
        /* <DEDUP_REMOVED lines=59> */
.L_x_2535:
[----:B-1----:R-:W-:-:S05]  /*1aa50*/  LOP3.LUT R3, RZ, R4, RZ, 0x33, !PT ;  /* 0x00000004ff037212 */ /* 0x002fca00078e33ff */
[----:B------:R-:W-:-:S05]  /*1aa60*/  IMAD.IADD R0, R0, 0x1, R3 ;  /* 0x0000000100007824 */ /* 0x000fca00078e0203 */
[----:B------:R1:W-:Y:S01]  /*1aa70*/  STL [R1+0x4], R0 ;  /* 0x0000040001007387 */ /* 0x0003e20000100800 */
[----:B------:R-:W-:Y:S05]  /*1aa80*/  BRA `(.L_x_2536) ;  /* 0x0000000000287947 */ /* 0x000fea0003800000 */
.L_x_2528:
        /* <DEDUP_REMOVED lines=10> */
.L_x_2536:
[----:B0-----:R-:W2:Y:S04]  /*1ab30*/  LDL R2, [R1+0xc] ;  /* 0x00000c0001027983 */ /* 0x001ea80000100800 */
[----:B------:R-:W3:Y:S04]  /*1ab40*/  LDL R3, [R1+0x8] ;  /* 0x0000080001037983 */ /* 0x000ee80000100800 */
[----:B------:R-:W4:Y:S04]  /*1ab50*/  LDL R5, [R1+0x4] ;  /* 0x0000040001057983 */ /* 0x000f280000100800 */
[----:B------:R-:W4:Y:S01]  /*1ab60*/  LDL R4, [R1] ;  /* 0x0000000001047983 */ /* 0x000f220000100800 */
[----:B-1----:R-:W0:Y:S01]  /*1ab70*/  S2R R0, SR_TID.X ;  /* 0x0000000000007919 */ /* 0x002e220000002100 */
[----:B------:R-:W-:Y:S05]  /*1ab80*/  WARPSYNC.ALL ;  /* 0x0000000000007948 */ /* 0x000fea0003800000 */
[----:B0-----:R-:W-:Y:S01]  /*1ab90*/  LOP3.LUT R0, R0, 0x1f, RZ, 0xc0, !PT ;  /* 0x0000001f00007812 */ /* 0x001fe200078ec0ff */
[----:B------:R-:W-:Y:S03]  /*1aba0*/  BAR.SYNC.DEFER_BLOCKING 0x4, 0x180 ;  /* 0x0106000000007b1d */ /* 0x000fe60000010000 */
[----:B------:R-:W-:-:S13]  /*1abb0*/  ISETP.NE.AND P0, PT, R0, RZ, PT ;  /* 0x000000ff0000720c */ /* 0x000fda0003f05270 */
[----:B------:R-:W0:Y:S01]  /*1abc0*/  @!P0 S2R R0, SR_CgaCtaId ;  /* 0x0000000000008919 */ /* 0x000e220000008800 */
[----:B--2---:R-:W-:Y:S01]  /*1abd0*/  IMAD.MOV.U32 R7, RZ, RZ, R2 ;  /* 0x000000ffff077224 */ /* 0x004fe200078e0002 */
[----:B------:R-:W-:Y:S01]  /*1abe0*/  @!P0 MOV R2, 0x400 ;  /* 0x0000040000028802 */ /* 0x000fe20000000f00 */
[----:B---3--:R-:W-:-:S03]  /*1abf0*/  IMAD.MOV.U32 R6, RZ, RZ, R3 ;  /* 0x000000ffff067224 */ /* 0x008fc600078e0003 */
[----:B0-----:R-:W-:-:S05]  /*1ac00*/  @!P0 LEA R18, R0, R2, 0x18 ;  /* 0x0000000200128211 */ /* 0x001fca00078ec0ff */
[----:B----4-:R0:W-:Y:S01]  /*1ac10*/  @!P0 STS.128 [R18+0x388d0], R4 ;  /* 0x0388d00412008388 */ /* 0x0101e20000000c00 */
[----:B------:R-:W-:Y:S06]  /*1ac20*/  BAR.ARV 0x5, 0x180 ;  /* 0x0146000000007b1d */ /* 0x000fec0000002000 */
.L_x_2525:
[----:B------:R-:W2:Y:S01]  /*1ac30*/  LDL R0, [R1+0xc] ;  /* 0x00000c0001007983 */ /* 0x000ea20000100800 */
[----:B------:R-:W-:Y:S02]  /*1ac40*/  ULDC UR4, c[0x0][0xc3c] ;  /* 0x00030f0000047ab9 */ /* 0x000fe40000000800 */
[----:B--2---:R-:W-:-:S13]  /*1ac50*/  ISETP.GE.AND P0, PT, R0, UR4, PT ;  /* 0x0000000400007c0c */ /* 0x004fda000bf06270 */
[----:B------:R-:W-:Y:S05]  /*1ac60*/  @!P0 BRA `(.L_x_2537) ;  /* 0xffffff98000c8947 */ /* 0x000fea000383ffff */
[----:B------:R-:W-:Y:S05]  /*1ac70*/  BSYNC B8 ;  /* 0x0000000000087941 */ /* 0x000fea0003800000 */
.L_x_2422:
[----:B0-----:R-:W2:Y:S01]  /*1ac80*/  LDL.LU R0, [R1+0x58] ;  /* 0x0000580001007983 */ /* 0x001ea20000300800 */
[----:B------:R-:W-:Y:S01]  /*1ac90*/  BSSY B0, `(.L_x_2538) ;  /* 0x000000b000007945 */ /* 0x000fe20003800000 */
[----:B-1----:R-:W0:Y:S01]  /*1aca0*/  S2R R5, SR_CgaCtaId ;  /* 0x0000000000057919 */ /* 0x002e220000008800 */
        /* <DEDUP_REMOVED lines=9> */
.L_x_2609:
[----:B------:R-:W-:Y:S05]  /*1ad40*/  BSYNC B0 ;  /* 0x0000000000007941 */ /* 0x000fea0003800000 */
.L_x_2538:
[----:B------:R-:W-:-:S03]  /*1ad50*/  UMOV UR4, 0xffffffff ;  /* 0xffffffff00047882 */ /* 0x000fc60000000000 */
[----:B------:R-:W-:Y:S05]  /*1ad60*/  BRA.DIV UR4, `(.L_x_2540) ;  /* 0x0000002204587947 */ /* 0x000fea000b800000 */
[----:B------:R-:W1:Y:S02]  /*1ad70*/  S2R R2, SR_TID.X ;  /* 0x0000000000027919 */ /* 0x000e640000002100 */
[----:B-1----:R-:W-:-:S04]  /*1ad80*/  SHF.R.U32.HI R2, RZ, 0x5, R2 ;  /* 0x00000005ff027819 */ /* 0x002fc80000011602 */
[----:B------:R-:W-:-:S05]  /*1ad90*/  LOP3.LUT R2, R2, 0x3, RZ, 0xc0, !PT ;  /* 0x0000000302027812 */ /* 0x000fca00078ec0ff */
[----:B------:R1:W2:Y:S02]  /*1ada0*/  SHFL.IDX PT, R14, R2, RZ, 0x1f ;  /* 0x00001fff020e7589 */ /* 0x0002a400000e0000 */
.L_x_2612:
[----:B--2---:R-:W-:Y:S01]  /*1adb0*/  ISETP.NE.AND P0, PT, R14, RZ, PT ;  /* 0x000000ff0e00720c */ /* 0x004fe20003f05270 */
[----:B------:R-:W-:-:S12]  /*1adc0*/  BSSY B0, `(.L_x_2541) ;  /* 0x0000027000007945 */ /* 0x000fd80003800000 */
[----:B------:R-:W-:Y:S05]  /*1add0*/  @P0 BRA `(.L_x_2542) ;  /* 0x0000000000940947 */ /* 0x000fea0003800000 */
[----:B------:R-:W-:-:S03]  /*1ade0*/  UMOV UR4, 0xffffffff ;  /* 0xffffffff00047882 */ /* 0x000fc60000000000 */
[----:B------:R-:W-:Y:S05]  /*1adf0*/  BRA.DIV UR4, `(.L_x_2543) ;  /* 0x0000002204687947 */ /* 0x000fea000b800000 */
[----:B------:R-:W-:-:S13]  /*1ae00*/  ELECT P6, URZ, PT ;  /* 0x00000000003f782f */ /* 0x000fda00038c0000 */
.L_x_2615:
        /* <DEDUP_REMOVED lines=8> */
.L_x_2544:
        /* <DEDUP_REMOVED lines=13> */
.L_x_2616:
[----:B------:R-:W1:Y:S02]  /*1af60*/  SYNCS.PHASECHK.TRANS64.TRYWAIT P0, [R7+URZ], R2 ;  /* 0x00000002070075a7 */ /* 0x000e64000800017f */
[----:B-1----:R-:W-:Y:S05]  /*1af70*/  @!P0 BRA `(.L_x_2546) ;  /* 0x00000020003c8947 */ /* 0x002fea0003800000 */
.L_x_2617:
[----:B------:R-:W-:Y:S05]  /*1af80*/  @!P2 BRA `(.L_x_2547) ;  /* 0x000000000004a947 */ /* 0x000fea0003800000 */
[----:B------:R-:W-:Y:S01]  /*1af90*/  BPT.TRAP 0x1 ;  /* 0x000000040000795c */ /* 0x000fe20000300000 */
.L_x_2547:
[----:B------:R-:W-:-:S04]  /*1afa0*/  VIADD R0, R0, 0x38860 ;  /* 0x0003886000007836 */ /* 0x000fc80000000000 */
[----:B------:R-:W-:-:S04]  /*1afb0*/  IMAD R4, R19, 0x8, R0 ;  /* 0x0000000813047824 */ /* 0x000fc800078e0200 */
[----:B------:R-:W2:Y:S02]  /*1afc0*/  SYNCS.PHASECHK.TRANS64.TRYWAIT P0, [R4+URZ], R5 ;  /* 0x00000005040075a7 */ /* 0x000ea4000800017f */
[----:B--2---:R-:W-:Y:S05]  /*1afd0*/  @!P0 BRA `(.L_x_2548) ;  /* 0x0000002000388947 */ /* 0x004fea0003800000 */
.L_x_2618:
[----:B------:R-:W-:-:S07]  /*1afe0*/  IMAD R3, R3, 0x8, R0 ;  /* 0x0000000803037824 */ /* 0x000fce00078e0200 */
.L_x_2549:
[----:B---3--:R3:W4:Y:S02]  /*1aff0*/  SYNCS.PHASECHK.TRANS64.TRYWAIT P0, [R3+URZ], R2 ;  /* 0x00000002030075a7 */ /* 0x008724000800017f */
[----:B----4-:R-:W-:Y:S05]  /*1b000*/  @!P0 NANOSLEEP.SYNCS 0x989680 ;  /* 0x009896800000895d */ /* 0x010fea0003900000 */
[----:B------:R-:W4:Y:S02]  /*1b010*/  @!P0 SYNCS.PHASECHK.TRANS64 P0, [R3+URZ], R2 ;  /* 0x00000002030085a7 */ /* 0x000f24000800007f */
[----:B----4-:R-:W-:Y:S05]  /*1b020*/  @!P0 BRA `(.L_x_2549) ;  /* 0xfffffffc00f08947 */ /* 0x010fea000383ffff */
.L_x_2542:
[----:B------:R-:W-:Y:S05]  /*1b030*/  BSYNC B0 ;  /* 0x0000000000007941 */ /* 0x000fea0003800000 */
.L_x_2541:
[----:B------:R-:W-:Y:S05]  /*1b040*/  EXIT ;  /* 0x000000000000794d */ /* 0x000fea0003800000 */
.L_x_2361:
[----:B------:R-:W-:-:S13]  /*1b050*/  R2UR UR4, R17 ;  /* 0x00000000110472ca */ /* 0x000fda00000e0000 */
[----:B0-----:R-:W-:-:S04]  /*1b060*/  IMAD.U32 R3, RZ, RZ, UR4 ;  /* 0x00000004ff037e24 */ /* 0x001fc8000f8e00ff */
[----:B------:R0:W1:Y:S03]  /*1b070*/  SYNCS.PHASECHK.TRANS64.TRYWAIT P1, [R3+URZ+0x38800], R0 ;  /* 0x03880000030075a7 */ /* 0x000066000802017f */
[----:B-1----:R-:W-:Y:S05]  /*1b080*/  @!P1 NANOSLEEP.SYNCS 0x989680 ;  /* 0x009896800000995d */ /* 0x002fea0003900000 */
[----:B------:R-:W1:Y:S02]  /*1b090*/  @!P1 SYNCS.PHASECHK.TRANS64 P1, [R3+URZ+0x38800], R0 ;  /* 0x03880000030095a7 */ /* 0x000e64000802007f */
[----:B-1----:R-:W-:Y:S05]  /*1b0a0*/  @!P1 BRA `(.L_x_2361) ;  /* 0xfffffffc00e89947 */ /* 0x002fea000383ffff */
[----:B------:R-:W-:Y:S05]  /*1b0b0*/  BRA `(.L_x_2550) ;  /* 0xfffffe7000b47947 */ /* 0x000fea000383ffff */
.L_x_2365:
[----:B-1----:R1:W2:Y:S02]  /*1b0c0*/  SYNCS.PHASECHK.TRANS64.TRYWAIT P2, [R0+URZ+0x38830], R3 ;  /* 0x03883003000075a7 */ /* 0x0022a4000804017f */
[----:B--2---:R-:W-:Y:S05]  /*1b0d0*/  @!P2 NANOSLEEP.SYNCS 0x989680 ;  /* 0x009896800000a95d */ /* 0x004fea0003900000 */
[----:B------:R-:W2:Y:S02]  /*1b0e0*/  @!P2 SYNCS.PHASECHK.TRANS64 P2, [R0+URZ+0x38830], R3 ;  /* 0x038830030000a5a7 */ /* 0x000ea4000804007f */
[----:B--2---:R-:W-:Y:S05]  /*1b0f0*/  @!P2 BRA `(.L_x_2365) ;  /* 0xfffffffc00f0a947 */ /* 0x004fea000383ffff */
[----:B------:R-:W-:Y:S05]  /*1b100*/  BRA `(.L_x_2364) ;  /* 0xfffffe7000e47947 */ /* 0x000fea000383ffff */
.L_x_2370:
[----:B------:R-:W-:-:S13]  /*1b110*/  R2UR UR4, R3 ;  /* 0x00000000030472ca */ /* 0x000fda00000e0000 */
[----:B-1----:R-:W-:-:S04]  /*1b120*/  IMAD.U32 R152, RZ, RZ, UR4 ;  /* 0x00000004ff987e24 */ /* 0x002fc8000f8e00ff */
[----:B------:R1:W2:Y:S03]  /*1b130*/  SYNCS.PHASECHK.TRANS64.TRYWAIT P3, [R152+URZ+0x38830], R4 ;  /* 0x03883004980075a7 */ /* 0x0002a6000806017f */
[----:B--2---:R-:W-:Y:S05]  /*1b140*/  @!P3 NANOSLEEP.SYNCS 0x989680 ;  /* 0x009896800000b95d */ /* 0x004fea0003900000 */
[----:B------:R-:W2:Y:S02]  /*1b150*/  @!P3 SYNCS.PHASECHK.TRANS64 P3, [R152+URZ+0x38830], R4 ;  /* 0x038830049800b5a7 */ /* 0x000ea4000806007f */
[----:B--2---:R-:W-:Y:S05]  /*1b160*/  @!P3 BRA `(.L_x_2370) ;  /* 0xfffffffc00e8b947 */ /* 0x004fea000383ffff */
[----:B------:R-:W-:Y:S05]  /*1b170*/  BRA `(.L_x_2369) ;  /* 0xfffffeac00387947 */ /* 0x000fea000383ffff */
.L_x_2374:
[----:B--2---:R-:W-:-:S04]  /*1b180*/  IMAD.U32 R2, RZ, RZ, UR4 ;  /* 0x00000004ff027e24 */ /* 0x004fc8000f8e00ff */
[----:B------:R2:W3:Y:S03]  /*1b190*/  SYNCS.PHASECHK.TRANS64.TRYWAIT P3, [R2+URZ+0x38850], R0 ;  /* 0x03885000020075a7 */ /* 0x0004e6000806017f */
[----:B---3--:R-:W-:Y:S05]  /*1b1a0*/  @!P3 NANOSLEEP.SYNCS 0x989680 ;  /* 0x009896800000b95d */ /* 0x008fea0003900000 */
[----:B------:R-:W3:Y:S02]  /*1b1b0*/  @!P3 SYNCS.PHASECHK.TRANS64 P3, [R2+URZ+0x38850], R0 ;  /* 0x038850000200b5a7 */ /* 0x000ee4000806007f */
[----:B---3--:R-:W-:Y:S05]  /*1b1c0*/  @!P3 BRA `(.L_x_2374) ;  /* 0xfffffffc00ecb947 */ /* 0x008fea000383ffff */
[----:B------:R-:W-:Y:S05]  /*1b1d0*/  BRA `(.L_x_2373) ;  /* 0xfffffed0005c7947 */ /* 0x000fea000383ffff */
.L_x_2380:
[----:B-1----:R-:W-:-:S04]  /*1b1e0*/  IMAD.U32 R4, RZ, RZ, UR4 ;  /* 0x00000004ff047e24 */ /* 0x002fc8000f8e00ff */
[----:B------:R1:W2:Y:S03]  /*1b1f0*/  SYNCS.PHASECHK.TRANS64.TRYWAIT P2, [R4+URZ+0x38830], R3 ;  /* 0x03883003040075a7 */ /* 0x0002a6000804017f */
[----:B--2---:R-:W-:Y:S05]  /*1b200*/  @!P2 NANOSLEEP.SYNCS 0x989680 ;  /* 0x009896800000a95d */ /* 0x004fea0003900000 */
[----:B------:R-:W2:Y:S02]  /*1b210*/  @!P2 SYNCS.PHASECHK.TRANS64 P2, [R4+URZ+0x38830], R3 ;  /* 0x038830030400a5a7 */ /* 0x000ea4000804007f */
[----:B--2---:R-:W-:Y:S05]  /*1b220*/  @!P2 BRA `(.L_x_2380) ;  /* 0xfffffffc00eca947 */ /* 0x004fea000383ffff */
[----:B------:R-:W-:Y:S05]  /*1b230*/  BRA `(.L_x_2379) ;  /* 0xfffffee8004c7947 */ /* 0x000fea000383ffff */
.L_x_2384:
[----:B---3--:R-:W-:-:S04]  /*1b240*/  IMAD.U32 R2, RZ, RZ, UR4 ;  /* 0x00000004ff027e24 */ /* 0x008fc8000f8e00ff */
[----:B------:R3:W4:Y:S03]  /*1b250*/  SYNCS.PHASECHK.TRANS64.TRYWAIT P2, [R2+URZ+0x38850], R0 ;  /* 0x03885000020075a7 */ /* 0x000726000804017f */
[----:B----4-:R-:W-:Y:S05]  /*1b260*/  @!P2 NANOSLEEP.SYNCS 0x989680 ;  /* 0x009896800000a95d */ /* 0x010fea0003900000 */
[----:B------:R-:W4:Y:S02]  /*1b270*/  @!P2 SYNCS.PHASECHK.TRANS64 P2, [R2+URZ+0x38850], R0 ;  /* 0x038850000200a5a7 */ /* 0x000f24000804007f */
[----:B----4-:R-:W-:Y:S05]  /*1b280*/  @!P2 BRA `(.L_x_2384) ;  /* 0xfffffffc00eca947 */ /* 0x010fea000383ffff */
[----:B------:R-:W-:Y:S05]  /*1b290*/  BRA `(.L_x_2383) ;  /* 0xffffff0c00747947 */ /* 0x000fea000383ffff */
.L_x_2389:
[----:B-1----:R-:W-:-:S04]  /*1b2a0*/  IMAD.U32 R7, RZ, RZ, UR8 ;  /* 0x00000008ff077e24 */ /* 0x002fc8000f8e00ff */
[----:B------:R1:W2:Y:S03]  /*1b2b0*/  SYNCS.PHASECHK.TRANS64.TRYWAIT P0, [R7+URZ+0x38850], R0 ;  /* 0x03885000070075a7 */ /* 0x0002a6000800017f */
[----:B--2---:R-:W-:Y:S05]  /*1b2c0*/  @!P0 NANOSLEEP.SYNCS 0x989680 ;  /* 0x009896800000895d */ /* 0x004fea0003900000 */
[----:B------:R-:W2:Y:S02]  /*1b2d0*/  @!P0 SYNCS.PHASECHK.TRANS64 P0, [R7+URZ+0x38850], R0 ;  /* 0x03885000070085a7 */ /* 0x000ea4000800007f */
[----:B--2---:R-:W-:Y:S05]  /*1b2e0*/  @!P0 BRA `(.L_x_2389) ;  /* 0xfffffffc00ec8947 */ /* 0x004fea000383ffff */
[----:B------:R-:W-:Y:S05]  /*1b2f0*/  BRA `(.L_x_2388) ;  /* 0xffffff2400847947 */ /* 0x000fea000383ffff */
.L_x_2436:
        /* <DEDUP_REMOVED lines=8> */
[----:B--2---:R-:W-:Y:S05]  /*1b380*/  WARPSYNC.COLLECTIVE R15, `(.L_x_2552) ;  /* 0x000000000f087348 */ /* 0x004fea0003c00000 */
[----:B------:R0:W1:Y:S02]  /*1b390*/  SHFL.IDX P6, R14, R13, R12, R11 ;  /* 0x0000000c0d0e7389 */ /* 0x00006400000c000b */
[----:B012---:R-:W-:Y:S01]  /*1b3a0*/  ENDCOLLECTIVE ;  /* 0x000000000000791b */ /* 0x007fe20003800000 */
.L_x_2552:
[----:B------:R-:W-:Y:S05]  /*1b3b0*/  BSYNC B0 ;  /* 0x0000000000007941 */ /* 0x000fea0003800000 */
.L_x_2551:
[----:B------:R-:W-:Y:S05]  /*1b3c0*/  BRA `(.L_x_2553) ;  /* 0xffffffa0002c7947 */ /* 0x000fea000383ffff */
.L_x_2438:
[----:B------:R-:W-:Y:S01]  /*1b3d0*/  BSSY B0, `(.L_x_2554) ;  /* 0x0000006000007945 */ /* 0x000fe20003800000 */
[----:B------:R-:W-:-:S07]  /*1b3e0*/  IMAD.MOV.U32 R15, RZ, RZ, -0x1 ;  /* 0xffffffffff0f7424 */ /* 0x000fce00078e00ff */
[----:B--23--:R-:W-:Y:S05]  /*1b3f0*/  WARPSYNC.COLLECTIVE R15, `(.L_x_2555) ;  /* 0x000000000f0c7348 */ /* 0x00cfea0003c00000 */
[----:B------:R-:W-:Y:S02]  /*1b400*/  ELECT P6, UR62, PT ;  /* 0x00000000003e782f */ /* 0x000fe400038c0000 */
[----:B------:R-:W-:Y:S01]  /*1b410*/  MOV R14, UR62 ;  /* 0x0000003e000e7c02 */ /* 0x000fe20008000f00 */
[----:B--23--:R-:W-:Y:S10]  /*1b420*/  ENDCOLLECTIVE ;  /* 0x000000000000791b */ /* 0x00cff40003800000 */
.L_x_2555:
[----:B------:R-:W-:Y:S05]  /*1b430*/  BSYNC B0 ;  /* 0x0000000000007941 */ /* 0x000fea0003800000 */
.L_x_2554:
[----:B------:R-:W-:Y:S05]  /*1b440*/  BRA `(.L_x_2556) ;  /* 0xffffffa000307947 */ /* 0x000fea000383ffff */
.L_x_2440:
[----:B0-----:R0:W1:Y:S02]  /*1b450*/  SYNCS.PHASECHK.TRANS64.TRYWAIT P0, [R0+URZ+0x38840], R2 ;  /* 0x03884002000075a7 */ /* 0x001064000800017f */
[----:B-1----:R-:W-:Y:S05]  /*1b460*/  @!P0 NANOSLEEP.SYNCS 0x989680 ;  /* 0x009896800000895d */ /* 0x002fea0003900000 */
[----:B------:R-:W1:Y:S02]  /*1b470*/  @!P0 SYNCS.PHASECHK.TRANS64 P0, [R0+URZ+0x38840], R2 ;  /* 0x03884002000085a7 */ /* 0x000e64000800007f */
[----:B-1----:R-:W-:Y:S05]  /*1b480*/  @!P0 BRA `(.L_x_2440) ;  /* 0xfffffffc00f08947 */ /* 0x002fea000383ffff */
[----:B------:R-:W-:Y:S05]  /*1b490*/  BRA `(.L_x_2557) ;  /* 0xffffffa000947947 */ /* 0x000fea000383ffff */
.L_x_2444:
[----:B------:R-:W2:Y:S01]  /*1b4a0*/  LDL.LU R11, [R1+0x34] ;  /* 0x00003400010b7983 */ /* 0x000ea20000300800 */
[----:B------:R-:W-:Y:S02]  /*1b4b0*/  IMAD.MOV.U32 R13, RZ, RZ, R3 ;  /* 0x000000ffff0d7224 */ /* 0x000fe400078e0003 */
[----:B------:R-:W-:Y:S01]  /*1b4c0*/  IMAD.MOV.U32 R12, RZ, RZ, RZ ;  /* 0x000000ffff0c7224 */ /* 0x000fe200078e00ff */
[----:B------:R-:W0:Y:S01]  /*1b4d0*/  S2R R5, SR_TID.X ;  /* 0x0000000000057919 */ /* 0x000e220000002100 */
[----:B------:R-:W-:Y:S01]  /*1b4e0*/  IMAD.MOV.U32 R15, RZ, RZ, -0x1 ;  /* 0xffffffffff0f7424 */ /* 0x000fe200078e00ff */
[----:B0-----:R-:W-:-:S04]  /*1b4f0*/  LOP3.LUT R5, R5, 0x7f, RZ, 0xc0, !PT ;  /* 0x0000007f05057812 */ /* 0x001fc800078ec0ff */
[----:B------:R-:W-:-:S05]  /*1b500*/  SHF.R.U32.HI R5, RZ, 0x3, R5 ;  /* 0x00000003ff057819 */ /* 0x000fca0000011605 */
[----:B------:R-:W-:-:S04]  /*1b510*/  IMAD R2, R8, 0x80, R5 ;  /* 0x0000008008027824 */ /* 0x000fc800078e0205 */
[----:B------:R-:W-:Y:S02]  /*1b520*/  VIADD R5, R2, 0x10 ;  /* 0x0000001002057836 */ /* 0x000fe40000000000 */
[----:B--2---:R-:W-:Y:S02]  /*1b530*/  IMAD R0, R11, R7, RZ ;  /* 0x000000070b007224 */ /* 0x004fe400078e02ff */
[----:B------:R-:W-:-:S03]  /*1b540*/  IMAD.MOV.U32 R11, RZ, RZ, 0x181f ;  /* 0x0000181fff0b7424 */ /* 0x000fc600078e00ff */
[----:B------:R-:W-:-:S13]  /*1b550*/  ISETP.GE.AND P5, PT, R2, R0, PT ;  /* 0x000000000200720c */ /* 0x000fda0003fa6270 */
[----:B-----5:R-:W-:Y:S05]  /*1b560*/  WARPSYNC.COLLECTIVE R15, `(.L_x_2558) ;  /* 0x000000000f087348 */ /* 0x020fea0003c00000 */
[----:B------:R0:W1:Y:S02]  /*1b570*/  SHFL.IDX P6, R14, R13, R12, R11 ;  /* 0x0000000c0d0e7389 */ /* 0x00006400000c000b */
[----:B01---5:R-:W-:Y:S01]  /*1b580*/  ENDCOLLECTIVE ;  /* 0x000000000000791b */ /* 0x023fe20003800000 */
.L_x_2558:
[----:B------:R-:W-:Y:S02]  /*1b590*/  IMAD.MOV.U32 R13, RZ, RZ, R4 ;  /* 0x000000ffff0d7224 */ /* 0x000fe400078e0004 */
[----:B------:R-:W-:-:S07]  /*1b5a0*/  IMAD.MOV.U32 R6, RZ, RZ, R14 ;  /* 0x000000ffff067224 */ /* 0x000fce00078e000e */
[----:B------:R-:W-:Y:S05]  /*1b5b0*/  WARPSYNC.COLLECTIVE R15, `(.L_x_2559) ;  /* 0x000000000f087348 */ /* 0x000fea0003c00000 */
[----:B------:R0:W1:Y:S02]  /*1b5c0*/  SHFL.IDX P6, R14, R13, R12, R11 ;  /* 0x0000000c0d0e7389 */ /* 0x00006400000c000b */
[----:B01----:R-:W-:Y:S01]  /*1b5d0*/  ENDCOLLECTIVE ;  /* 0x000000000000791b */ /* 0x003fe20003800000 */
.L_x_2559:
        /* <DEDUP_REMOVED lines=20> */
.L_x_2560:
[----:B------:R-:W-:Y:S02]  /*1b720*/  IMAD.MOV.U32 R13, RZ, RZ, R4 ;  /* 0x000000ffff0d7224 */ /* 0x000fe400078e0004 */
[----:B------:R-:W-:-:S07]  /*1b730*/  IMAD.MOV.U32 R6, RZ, RZ, R14 ;  /* 0x000000ffff067224 */ /* 0x000fce00078e000e */
[----:B------:R-:W-:Y:S05]  /*1b740*/  WARPSYNC.COLLECTIVE R15, `(.L_x_2561) ;  /* 0x000000000f087348 */ /* 0x000fea0003c00000 */
[----:B------:R0:W1:Y:S02]  /*1b750*/  SHFL.IDX P6, R14, R13, R12, R11 ;  /* 0x0000000c0d0e7389 */ /* 0x00006400000c000b */
[----:B01----:R-:W-:Y:S01]  /*1b760*/  ENDCOLLECTIVE ;  /* 0x000000000000791b */ /* 0x003fe20003800000 */
.L_x_2561:
        /* <DEDUP_REMOVED lines=20> */
.L_x_2562:
[----:B------:R-:W-:Y:S02]  /*1b8b0*/  IMAD.MOV.U32 R13, RZ, RZ, R4 ;  /* 0x000000ffff0d7224 */ /* 0x000fe400078e0004 */
[----:B------:R-:W-:-:S07]  /*1b8c0*/  IMAD.MOV.U32 R6, RZ, RZ, R14 ;  /* 0x000000ffff067224 */ /* 0x000fce00078e000e */
[----:B------:R-:W-:Y:S05]  /*1b8d0*/  WARPSYNC.COLLECTIVE R15, `(.L_x_2563) ;  /* 0x000000000f087348 */ /* 0x000fea0003c00000 */
[----:B------:R0:W1:Y:S02]  /*1b8e0*/  SHFL.IDX P6, R14, R13, R12, R11 ;  /* 0x0000000c0d0e7389 */ /* 0x00006400000c000b */
[----:B01----:R-:W-:Y:S01]  /*1b8f0*/  ENDCOLLECTIVE ;  /* 0x000000000000791b */ /* 0x003fe20003800000 */
.L_x_2563:
        /* <DEDUP_REMOVED lines=20> */
.L_x_2564:
[----:B------:R-:W-:Y:S02]  /*1ba40*/  IMAD.MOV.U32 R13, RZ, RZ, R4 ;  /* 0x000000ffff0d7224 */ /* 0x000fe400078e0004 */
[----:B------:R-:W-:-:S07]  /*1ba50*/  IMAD.MOV.U32 R6, RZ, RZ, R14 ;  /* 0x000000ffff067224 */ /* 0x000fce00078e000e */
[----:B------:R-:W-:Y:S05]  /*1ba60*/  WARPSYNC.COLLECTIVE R15, `(.L_x_2565) ;  /* 0x000000000f087348 */ /* 0x000fea0003c00000 */
[----:B------:R0:W1:Y:S02]  /*1ba70*/  SHFL.IDX P6, R14, R13, R12, R11 ;  /* 0x0000000c0d0e7389 */ /* 0x00006400000c000b */
[----:B01----:R-:W-:Y:S01]  /*1ba80*/  ENDCOLLECTIVE ;  /* 0x000000000000791b */ /* 0x003fe20003800000 */
.L_x_2565:
        /* <DEDUP_REMOVED lines=20> */
.L_x_2566:
[----:B------:R-:W-:Y:S02]  /*1bbd0*/  IMAD.MOV.U32 R13, RZ, RZ, R4 ;  /* 0x000000ffff0d7224 */ /* 0x000fe400078e0004 */
[----:B------:R-:W-:-:S07]  /*1bbe0*/  IMAD.MOV.U32 R6, RZ, RZ, R14 ;  /* 0x000000ffff067224 */ /* 0x000fce00078e000e */
[----:B------:R-:W-:Y:S05]  /*1bbf0*/  WARPSYNC.COLLECTIVE R15, `(.L_x_2567) ;  /* 0x000000000f087348 */ /* 0x000fea0003c00000 */
[----:B------:R0:W1:Y:S02]  /*1bc00*/  SHFL.IDX P6, R14, R13, R12, R11 ;  /* 0x0000000c0d0e7389 */ /* 0x00006400000c000b */
[----:B01----:R-:W-:Y:S01]  /*1bc10*/  ENDCOLLECTIVE ;  /* 0x000000000000791b */ /* 0x003fe20003800000 */
.L_x_2567:
        /* <DEDUP_REMOVED lines=20> */
.L_x_2568:
[----:B------:R-:W-:Y:S02]  /*1bd60*/  IMAD.MOV.U32 R13, RZ, RZ, R4 ;  /* 0x000000ffff0d7224 */ /* 0x000fe400078e0004 */
[----:B------:R-:W-:-:S07]  /*1bd70*/  IMAD.MOV.U32 R6, RZ, RZ, R14 ;  /* 0x000000ffff067224 */ /* 0x000fce00078e000e */
[----:B------:R-:W-:Y:S05]  /*1bd80*/  WARPSYNC.COLLECTIVE R15, `(.L_x_2569) ;  /* 0x000000000f087348 */ /* 0x000fea0003c00000 */
[----:B------:R0:W1:Y:S02]  /*1bd90*/  SHFL.IDX P6, R14, R13, R12, R11 ;  /* 0x0000000c0d0e7389 */ /* 0x00006400000c000b */
[----:B01----:R-:W-:Y:S01]  /*1bda0*/  ENDCOLLECTIVE ;  /* 0x000000000000791b */ /* 0x003fe20003800000 */
.L_x_2569:
        /* <DEDUP_REMOVED lines=18> */
.L_x_2570:
[----:B------:R-:W-:-:S05]  /*1bed0*/  VIADD R7, R2, 0x60 ;  /* 0x0000006002077836 */ /* 0x000fca0000000000 */
[----:B------:R-:W-:Y:S01]  /*1bee0*/  ISETP.GE.AND P5, PT, R7, R0, PT ;  /* 0x000000000700720c */ /* 0x000fe20003fa6270 */
[----:B------:R-:W-:Y:S02]  /*1bef0*/  IMAD.MOV.U32 R13, RZ, RZ, R4 ;  /* 0x000000ffff0d7224 */ /* 0x000fe400078e0004 */
[----:B------:R-:W-:-:S10]  /*1bf00*/  IMAD.MOV.U32 R8, RZ, RZ, R14 ;  /* 0x000000ffff087224 */ /* 0x000fd400078e000e */
[----:B------:R-:W-:Y:S05]  /*1bf10*/  WARPSYNC.COLLECTIVE R15, `(.L_x_2571) ;  /* 0x000000000f087348 */ /* 0x000fea0003c00000 */
[----:B------:R0:W1:Y:S02]  /*1bf20*/  SHFL.IDX P6, R14, R13, R12, R11 ;  /* 0x0000000c0d0e7389 */ /* 0x00006400000c000b */
[----:B01----:R-:W-:Y:S01]  /*1bf30*/  ENDCOLLECTIVE ;  /* 0x000000000000791b */ /* 0x003fe20003800000 */
.L_x_2571:
        /* <DEDUP_REMOVED lines=18> */
.L_x_2572:
[----:B------:R-:W-:Y:S02]  /*1c060*/  IMAD.MOV.U32 R13, RZ, RZ, R4 ;  /* 0x000000ffff0d7224 */ /* 0x000fe400078e0004 */
[----:B------:R-:W-:-:S07]  /*1c070*/  IMAD.MOV.U32 R5, RZ, RZ, R14 ;  /* 0x000000ffff057224 */ /* 0x000fce00078e000e */
[----:B------:R-:W-:Y:S05]  /*1c080*/  WARPSYNC.COLLECTIVE R15, `(.L_x_2573) ;  /* 0x000000000f087348 */ /* 0x000fea0003c00000 */
[----:B------:R0:W1:Y:S02]  /*1c090*/  SHFL.IDX P6, R14, R13, R12, R11 ;  /* 0x0000000c0d0e7389 */ /* 0x00006400000c000b */
[----:B01----:R-:W-:Y:S01]  /*1c0a0*/  ENDCOLLECTIVE ;  /* 0x000000000000791b */ /* 0x003fe20003800000 */
.L_x_2573:
[----:B------:R-:W-:Y:S01]  /*1c0b0*/  IMAD.MOV.U32 R3, RZ, RZ, R14 ;  /* 0x000000ffff037224 */ /* 0x000fe200078e000e */
[----:B------:R-:W-:Y:S06]  /*1c0c0*/  BRA `(.L_x_2574) ;  /* 0xffffffa400607947 */ /* 0x000fec000383ffff */
.L_x_2449:
[----:B0-----:R0:W3:Y:S02]  /*1c0d0*/  SYNCS.PHASECHK.TRANS64.TRYWAIT P0, [R18+URZ+0x38820], R0 ;  /* 0x03882000120075a7 */ /* 0x0010e4000800017f */
[----:B---3--:R-:W-:Y:S05]  /*1c0e0*/  @!P0 NANOSLEEP.SYNCS 0x989680 ;  /* 0x009896800000895d */ /* 0x008fea0003900000 */
[----:B------:R-:W3:Y:S02]  /*1c0f0*/  @!P0 SYNCS.PHASECHK.TRANS64 P0, [R18+URZ+0x38820], R0 ;  /* 0x03882000120085a7 */ /* 0x000ee4000800007f */
[----:B---3--:R-:W-:Y:S05]  /*1c100*/  @!P0 BRA `(.L_x_2449) ;  /* 0xfffffffc00f08947 */ /* 0x008fea000383ffff */
[----:B------:R-:W-:Y:S05]  /*1c110*/  BRA `(.L_x_2575) ;  /* 0xffffffa400dc7947 */ /* 0x000fea000383ffff */
.L_x_2458:
[----:B-1----:R1:W2:Y:S02]  /*1c120*/  SYNCS.PHASECHK.TRANS64.TRYWAIT P0, [R3+URZ+0x38840], R2 ;  /* 0x03884002030075a7 */ /* 0x0022a4000800017f */
[----:B--2---:R-:W-:Y:S05]  /*1c130*/  @!P0 NANOSLEEP.SYNCS 0x989680 ;  /* 0x009896800000895d */ /* 0x004fea0003900000 */
[----:B------:R-:W2:Y:S02]  /*1c140*/  @!P0 SYNCS.PHASECHK.TRANS64 P0, [R3+URZ+0x38840], R2 ;  /* 0x03884002030085a7 */ /* 0x000ea4000800007f */
[----:B--2---:R-:W-:Y:S05]  /*1c150*/  @!P0 BRA `(.L_x_2458) ;  /* 0xfffffffc00f08947 */ /* 0x004fea000383ffff */
[----:B------:R-:W-:Y:S05]  /*1c160*/  BRA `(.L_x_2576) ;  /* 0xffffffa800bc7947 */ /* 0x000fea000383ffff */
.L_x_2466:
[----:B0-----:R0:W1:Y:S02]  /*1c170*/  SYNCS.PHASECHK.TRANS64.TRYWAIT P0, [R3+URZ+0x60], R2 ;  /* 0x00006002030075a7 */ /* 0x001064000800017f */
[----:B-1----:R-:W-:Y:S05]  /*1c180*/  @!P0 NANOSLEEP.SYNCS 0x989680 ;  /* 0x009896800000895d */ /* 0x002fea0003900000 */
[----:B------:R-:W1:Y:S02]  /*1c190*/  @!P0 SYNCS.PHASECHK.TRANS64 P0, [R3+URZ+0x60], R2 ;  /* 0x00006002030085a7 */ /* 0x000e64000800007f */
[----:B-1----:R-:W-:Y:S05]  /*1c1a0*/  @!P0 BRA `(.L_x_2466) ;  /* 0xfffffffc00f08947 */ /* 0x002fea000383ffff */
[----:B------:R-:W-:Y:S05]  /*1c1b0*/  BRA `(.L_x_2577) ;  /* 0xffffffb000107947 */ /* 0x000fea000383ffff */
.L_x_2477:
[----:B-1----:R1:W2:Y:S02]  /*1c1c0*/  SYNCS.PHASECHK.TRANS64.TRYWAIT P0, [R3+URZ+0x38840], R2 ;  /* 0x03884002030075a7 */ /* 0x0022a4000800017f */
[----:B--2---:R-:W-:Y:S05]  /*1c1d0*/  @!P0 NANOSLEEP.SYNCS 0x989680 ;  /* 0x009896800000895d */ /* 0x004fea0003900000 */
[----:B------:R-:W2:Y:S02]  /*1c1e0*/  @!P0 SYNCS.PHASECHK.TRANS64 P0, [R3+URZ+0x38840], R2 ;  /* 0x03884002030085a7 */ /* 0x000ea4000800007f */
[----:B--2---:R-:W-:Y:S05]  /*1c1f0*/  @!P0 BRA `(.L_x_2477) ;  /* 0xfffffffc00f08947 */ /* 0x004fea000383ffff */
[----:B------:R-:W-:Y:S05]  /*1c200*/  BRA `(.L_x_2578) ;  /* 0xffffffb8001c7947 */ /* 0x000fea000383ffff */
.L_x_2485:
[----:B0-----:R0:W1:Y:S02]  /*1c210*/  SYNCS.PHASECHK.TRANS64.TRYWAIT P0, [R2+URZ+0x60], R3 ;  /* 0x00006003020075a7 */ /* 0x001064000800017f */
[----:B-1----:R-:W-:Y:S05]  /*1c220*/  @!P0 NANOSLEEP.SYNCS 0x989680 ;  /* 0x009896800000895d */ /* 0x002fea0003900000 */
[----:B------:R-:W1:Y:S02]  /*1c230*/  @!P0 SYNCS.PHASECHK.TRANS64 P0, [R2+URZ+0x60], R3 ;  /* 0x00006003020085a7 */ /* 0x000e64000800007f */
[----:B-1----:R-:W-:Y:S05]  /*1c240*/  @!P0 BRA `(.L_x_2485) ;  /* 0xfffffffc00f08947 */ /* 0x002fea000383ffff */
[----:B------:R-:W-:Y:S05]  /*1c250*/  BRA `(.L_x_2579) ;  /* 0xffffffbc00707947 */ /* 0x000fea000383ffff */
.L_x_2496:
[----:B--2---:R2:W3:Y:S02]  /*1c260*/  SYNCS.PHASECHK.TRANS64.TRYWAIT P0, [R2+URZ+0x38840], R3 ;  /* 0x03884003020075a7 */ /* 0x0044e4000800017f */
[----:B---3--:R-:W-:Y:S05]  /*1c270*/  @!P0 NANOSLEEP.SYNCS 0x989680 ;  /* 0x009896800000895d */ /* 0x008fea0003900000 */
[----:B------:R-:W3:Y:S02]  /*1c280*/  @!P0 SYNCS.PHASECHK.TRANS64 P0, [R2+URZ+0x38840], R3 ;  /* 0x03884003020085a7 */ /* 0x000ee4000800007f */
[----:B---3--:R-:W-:Y:S05]  /*1c290*/  @!P0 BRA `(.L_x_2496) ;  /* 0xfffffffc00f08947 */ /* 0x008fea000383ffff */
[----:B------:R-:W-:Y:S05]  /*1c2a0*/  BRA `(.L_x_2580) ;  /* 0xffffffc4004c7947 */ /* 0x000fea000383ffff */
.L_x_2504:
[----:B0-----:R0:W1:Y:S02]  /*1c2b0*/  SYNCS.PHASECHK.TRANS64.TRYWAIT P0, [R2+URZ+0x60], R5 ;  /* 0x00006005020075a7 */ /* 0x001064000800017f */
[----:B-1----:R-:W-:Y:S05]  /*1c2c0*/  @!P0 NANOSLEEP.SYNCS 0x989680 ;  /* 0x009896800000895d */ /* 0x002fea0003900000 */
[----:B------:R-:W1:Y:S02]  /*1c2d0*/  @!P0 SYNCS.PHASECHK.TRANS64 P0, [R2+URZ+0x60], R5 ;  /* 0x00006005020085a7 */ /* 0x000e64000800007f */
[----:B-1----:R-:W-:Y:S05]  /*1c2e0*/  @!P0 BRA `(.L_x_2504) ;  /* 0xfffffffc00f08947 */ /* 0x002fea000383ffff */
[----:B------:R-:W-:Y:S05]  /*1c2f0*/  BRA `(.L_x_2581) ;  /* 0xffffffc800a07947 */ /* 0x000fea000383ffff */
.L_x_2517:
[----:B--2---:R2:W3:Y:S02]  /*1c300*/  SYNCS.PHASECHK.TRANS64.TRYWAIT P0, [R0+URZ+0x38860], R2 ;  /* 0x03886002000075a7 */ /* 0x0044e4000800017f */
[----:B---3--:R-:W-:Y:S05]  /*1c310*/  @!P0 NANOSLEEP.SYNCS 0x989680 ;  /* 0x009896800000895d */ /* 0x008fea0003900000 */
[----:B------:R-:W3:Y:S02]  /*1c320*/  @!P0 SYNCS.PHASECHK.TRANS64 P0, [R0+URZ+0x38860], R2 ;  /* 0x03886002000085a7 */ /* 0x000ee4000800007f */
[----:B---3--:R-:W-:Y:S05]  /*1c330*/  @!P0 BRA `(.L_x_2517) ;  /* 0xfffffffc00f08947 */ /* 0x008fea000383ffff */
[----:B------:R-:W-:Y:S05]  /*1c340*/  BRA `(.L_x_2582) ;  /* 0xffffffd000687947 */ /* 0x000fea000383ffff */
.L_x_2526:
[----:B------:R-:W2:Y:S01]  /*1c350*/  LDL R0, [R1] ;  /* 0x0000000001007983 */ /* 0x000ea20000100800 */
[----:B------:R-:W-:Y:S01]  /*1c360*/  BSSY B0, `(.L_x_2583) ;  /* 0x0000008000007945 */ /* 0x000fe20003800000 */
[----:B0-----:R-:W-:Y:S02]  /*1c370*/  IMAD.MOV.U32 R12, RZ, RZ, RZ ;  /* 0x000000ffff0c7224 */ /* 0x001fe400078e00ff */
[----:B------:R-:W-:Y:S02]  /*1c380*/  IMAD.MOV.U32 R11, RZ, RZ, 0x1f ;  /* 0x0000001fff0b7424 */ /* 0x000fe400078e00ff */
[----:B------:R-:W-:Y:S02]  /*1c390*/  IMAD.MOV.U32 R15, RZ, RZ, -0x1 ;  /* 0xffffffffff0f7424 */ /* 0x000fe400078e00ff */
[----:B--2---:R-:W-:-:S07]  /*1c3a0*/  IMAD.MOV.U32 R13, RZ, RZ, R0 ;  /* 0x000000ffff0d7224 */ /* 0x004fce00078e0000 */
[----:B-1----:R-:W-:Y:S05]  /*1c3b0*/  WARPSYNC.COLLECTIVE R15, `(.L_x_2584) ;  /* 0x000000000f087348 */ /* 0x002fea0003c00000 */
[----:B------:R0:W2:Y:S02]  /*1c3c0*/  SHFL.IDX P6, R14, R13, R12, R11 ;  /* 0x0000000c0d0e7389 */ /* 0x0000a400000c000b */
[----:B012---:R-:W-:Y:S01]  /*1c3d0*/  ENDCOLLECTIVE ;  /* 0x000000000000791b */ /* 0x007fe20003800000 */
.L_x_2584:
[----:B------:R-:W-:Y:S05]  /*1c3e0*/  BSYNC B0 ;  /* 0x0000000000007941 */ /* 0x000fea0003800000 */
.L_x_2583:
        /* <DEDUP_REMOVED lines=9> */
.L_x_2585:
        /* <DEDUP_REMOVED lines=14> */
[C---:B------:R-:W-:Y:S02]  /*1c560*/  ISETP.GE.U32.AND P3, PT, R10.reuse, 0x4, PT ;  /* 0x000000040a00780c */ /* 0x040fe40003f66070 */
[C---:B------:R-:W-:Y:S02]  /*1c570*/  ISETP.GE.U32.AND P4, PT, R10.reuse, 0x8, PT ;  /* 0x000000080a00780c */ /* 0x040fe40003f86070 */
[----:B------:R-:W-:Y:S01]  /*1c580*/  ISETP.GE.U32.AND P5, PT, R10, 0x10, PT ;  /* 0x000000100a00780c */ /* 0x000fe20003fa6070 */
[----:B--2---:R-:W-:-:S02]  /*1c590*/  @!P1 IMAD.MOV.U32 R6, RZ, RZ, R5 ;  /* 0x000000ffff069224 */ /* 0x004fc400078e0005 */
[----:B------:R-:W-:Y:S02]  /*1c5a0*/  IMAD.MOV.U32 R5, RZ, RZ, RZ ;  /* 0x000000ffff057224 */ /* 0x000fe400078e00ff */
[----:B---3--:R-:W-:Y:S01]  /*1c5b0*/  @!P1 IMAD.MOV.U32 R7, RZ, RZ, R2 ;  /* 0x000000ffff079224 */ /* 0x008fe200078e0002 */
[----:B------:R-:W-:-:S03]  /*1c5c0*/  ISETP.NE.AND P1, PT, R10, RZ, PT ;  /* 0x000000ff0a00720c */ /* 0x000fc60003f25270 */
[----:B------:R-:W-:-:S04]  /*1c5d0*/  IMAD R2, R7, R6, RZ ;  /* 0x0000000607027224 */ /* 0x000fc800078e02ff */
[----:B------:R-:W-:-:S07]  /*1c5e0*/  IMAD.MOV.U32 R13, RZ, RZ, R2 ;  /* 0x000000ffff0d7224 */ /* 0x000fce00078e0002 */
[----:B------:R-:W-:Y:S05]  /*1c5f0*/  WARPSYNC.COLLECTIVE R15, `(.L_x_2586) ;  /* 0x000000000f087348 */ /* 0x000fea0003c00000 */
[----:B------:R0:W1:Y:S02]  /*1c600*/  SHFL.UP P6, R14, R13, R12, R11 ;  /* 0x0400000c0d0e7389 */ /* 0x00006400000c000b */
[----:B01----:R-:W-:Y:S01]  /*1c610*/  ENDCOLLECTIVE ;  /* 0x000000000000791b */ /* 0x003fe20003800000 */
.L_x_2586:
        /* <DEDUP_REMOVED lines=8> */
.L_x_2587:
        /* <DEDUP_REMOVED lines=8> */
.L_x_2588:
        /* <DEDUP_REMOVED lines=8> */
.L_x_2589:
        /* <DEDUP_REMOVED lines=8> */
.L_x_2590:
        /* <DEDUP_REMOVED lines=9> */
.L_x_2591:
[----:B------:R-:W-:Y:S01]  /*1c8b0*/  IMAD.MOV.U32 R9, RZ, RZ, R14 ;  /* 0x000000ffff097224 */ /* 0x000fe200078e000e */
[----:B------:R-:W-:Y:S06]  /*1c8c0*/  BRA `(.L_x_2592) ;  /* 0xffffffd400547947 */ /* 0x000fec000383ffff */
.L_x_2529:
        /* <DEDUP_REMOVED lines=8> */
.L_x_2594:
[----:B------:R-:W-:Y:S05]  /*1c950*/  BSYNC B0 ;  /* 0x0000000000007941 */ /* 0x000fea0003800000 */
.L_x_2593:
        /* <DEDUP_REMOVED lines=10> */
.L_x_2595:
        /* <DEDUP_REMOVED lines=8> */
.L_x_2596:
        /* <DEDUP_REMOVED lines=8> */
.L_x_2597:
        /* <DEDUP_REMOVED lines=8> */
.L_x_2598:
        /* <DEDUP_REMOVED lines=9> */
.L_x_2599:
[----:B------:R-:W-:Y:S01]  /*1cc10*/  IMAD.MOV.U32 R9, RZ, RZ, R14 ;  /* 0x000000ffff097224 */ /* 0x000fe200078e000e */
[----:B------:R-:W-:Y:S06]  /*1cc20*/  BRA `(.L_x_2600) ;  /* 0xffffffd4002c7947 */ /* 0x000fec000383ffff */
.L_x_2531:
[----:B------:R-:W-:Y:S01]  /*1cc30*/  BSSY B0, `(.L_x_2601) ;  /* 0x0000006000007945 */ /* 0x000fe20003800000 */
[----:B------:R-:W-:Y:S01]  /*1cc40*/  PLOP3.LUT P6, PT, P6, PT, PT, 0x8, 0x0 ;  /* 0x000000000000781c */ /* 0x000fe200037ce170 */
[----:B------:R-:W-:-:S12]  /*1cc50*/  IMAD.MOV.U32 R15, RZ, RZ, -0x1 ;  /* 0xffffffffff0f7424 */ /* 0x000fd800078e00ff */
[----:B0-----:R-:W-:Y:S05]  /*1cc60*/  WARPSYNC.COLLECTIVE R15, `(.L_x_2602) ;  /* 0x000000000f087348 */ /* 0x001fea0003c00000 */
[----:B------:R-:W-:Y:S01]  /*1cc70*/  VOTE.ANY R14, PT, P6 ;  /* 0x00000000000e7806 */ /* 0x000fe200030e0100 */
[----:B0-----:R-:W-:Y:S06]  /*1cc80*/  ENDCOLLECTIVE ;  /* 0x000000000000791b */ /* 0x001fec0003800000 */
.L_x_2602:
[----:B------:R-:W-:Y:S05]  /*1cc90*/  BSYNC B0 ;  /* 0x0000000000007941 */ /* 0x000fea0003800000 */
.L_x_2601:
        /* <DEDUP_REMOVED lines=10> */
.L_x_2603:
[----:B------:R-:W-:Y:S02]  /*1cd40*/  IMAD.MOV.U32 R13, RZ, RZ, R7 ;  /* 0x000000ffff0d7224 */ /* 0x000fe400078e0007 */
[----:B------:R-:W-:-:S07]  /*1cd50*/  IMAD.MOV.U32 R0, RZ, RZ, R14 ;  /* 0x000000ffff007224 */ /* 0x000fce00078e000e */
[----:B------:R-:W-:Y:S05]  /*1cd60*/  WARPSYNC.COLLECTIVE R15, `(.L_x_2604) ;  /* 0x000000000f087348 */ /* 0x000fea0003c00000 */
[----:B------:R0:W1:Y:S02]  /*1cd70*/  SHFL.IDX P6, R14, R13, R12, R11 ;  /* 0x0000000c0d0e7389 */ /* 0x00006400000c000b */
[----:B01----:R-:W-:Y:S01]  /*1cd80*/  ENDCOLLECTIVE ;  /* 0x000000000000791b */ /* 0x003fe20003800000 */
.L_x_2604:
[----:B------:R-:W-:Y:S02]  /*1cd90*/  IMAD.MOV.U32 R7, RZ, RZ, R14 ;  /* 0x000000ffff077224 */ /* 0x000fe400078e000e */
[----:B------:R-:W-:-:S05]  /*1cda0*/  IMAD.IADD R6, R10, 0x1, R16 ;  /* 0x000000010a067824 */ /* 0x000fca00078e0210 */
[----:B------:R1:W-:Y:S01]  /*1cdb0*/  STL [R1+0xc], R6 ;  /* 0x00000c0601007387 */ /* 0x0003e20000100800 */
[----:B------:R-:W-:Y:S05]  /*1cdc0*/  BRA `(.L_x_2605) ;  /* 0xffffffd4000c7947 */ /* 0x000fea000383ffff */
.L_x_2533:
        /* <DEDUP_REMOVED lines=8> */
.L_x_2607:
[----:B------:R-:W-:Y:S05]  /*1ce50*/  BSYNC B0 ;  /* 0x0000000000007941 */ /* 0x000fea0003800000 */
.L_x_2606:
[----:B------:R-:W-:Y:S01]  /*1ce60*/  IMAD.MOV.U32 R2, RZ, RZ, R14 ;  /* 0x000000ffff027224 */ /* 0x000fe200078e000e */
[----:B------:R-:W-:Y:S06]  /*1ce70*/  BRA `(.L_x_2608) ;  /* 0xffffffd000f87947 */ /* 0x000fec000383ffff */
.L_x_2539:
[----:B0-----:R0:W1:Y:S02]  /*1ce80*/  SYNCS.PHASECHK.TRANS64.TRYWAIT P0, [R0+URZ+0x38820], R3 ;  /* 0x03882003000075a7 */ /* 0x001064000800017f */
[----:B-1----:R-:W-:Y:S05]  /*1ce90*/  @!P0 NANOSLEEP.SYNCS 0x989680 ;  /* 0x009896800000895d */ /* 0x002fea0003900000 */
[----:B------:R-:W1:Y:S02]  /*1cea0*/  @!P0 SYNCS.PHASECHK.TRANS64 P0, [R0+URZ+0x38820], R3 ;  /* 0x03882003000085a7 */ /* 0x000e64000800007f */
[----:B-1----:R-:W-:Y:S05]  /*1ceb0*/  @!P0 BRA `(.L_x_2539) ;  /* 0xfffffffc00f08947 */ /* 0x002fea000383ffff */
[----:B------:R-:W-:Y:S05]  /*1cec0*/  BRA `(.L_x_2609) ;  /* 0xffffffdc009c7947 */ /* 0x000fea000383ffff */
.L_x_2540:
        /* <DEDUP_REMOVED lines=11> */
.L_x_2611:
[----:B------:R-:W-:Y:S05]  /*1cf80*/  BSYNC B0 ;  /* 0x0000000000007941 */ /* 0x000fea0003800000 */
.L_x_2610:
[----:B------:R-:W-:Y:S05]  /*1cf90*/  BRA `(.L_x_2612) ;  /* 0xffffffdc00847947 */ /* 0x000fea000383ffff */
.L_x_2543:
[----:B------:R-:W-:Y:S01]  /*1cfa0*/  BSSY B1, `(.L_x_2613) ;  /* 0x0000006000017945 */ /* 0x000fe20003800000 */
[----:B------:R-:W-:-:S07]  /*1cfb0*/  IMAD.MOV.U32 R15, RZ, RZ, -0x1 ;  /* 0xffffffffff0f7424 */ /* 0x000fce00078e00ff */
[----:B01----:R-:W-:Y:S05]  /*1cfc0*/  WARPSYNC.COLLECTIVE R15, `(.L_x_2614) ;  /* 0x000000000f0c7348 */ /* 0x003fea0003c00000 */
[----:B------:R-:W-:Y:S02]  /*1cfd0*/  ELECT P6, UR62, PT ;  /* 0x00000000003e782f */ /* 0x000fe400038c0000 */
[----:B------:R-:W-:Y:S01]  /*1cfe0*/  MOV R14, UR62 ;  /* 0x0000003e000e7c02 */ /* 0x000fe20008000f00 */
[----:B01----:R-:W-:Y:S10]  /*1cff0*/  ENDCOLLECTIVE ;  /* 0x000000000000791b */ /* 0x003ff40003800000 */
.L_x_2614:
[----:B------:R-:W-:Y:S05]  /*1d000*/  BSYNC B1 ;  /* 0x0000000000017941 */ /* 0x000fea0003800000 */
.L_x_2613:
[----:B------:R-:W-:Y:S05]  /*1d010*/  BRA `(.L_x_2615) ;  /* 0xffffffdc007c7947 */ /* 0x000fea000383ffff */
.L_x_2545:
[----:B0-----:R0:W1:Y:S02]  /*1d020*/  SYNCS.PHASECHK.TRANS64.TRYWAIT P0, [R6+URZ], R5 ;  /* 0x00000005060075a7 */ /* 0x001064000800017f */
[----:B-1----:R-:W-:Y:S05]  /*1d030*/  @!P0 NANOSLEEP.SYNCS 0x989680 ;  /* 0x009896800000895d */ /* 0x002fea0003900000 */
[----:B------:R-:W1:Y:S02]  /*1d040*/  @!P0 SYNCS.PHASECHK.TRANS64 P0, [R6+URZ], R5 ;  /* 0x00000005060085a7 */ /* 0x000e64000800007f */
[----:B-1----:R-:W-:Y:S05]  /*1d050*/  @!P0 BRA `(.L_x_2545) ;  /* 0xfffffffc00f08947 */ /* 0x002fea000383ffff */
[----:B------:R-:W-:Y:S05]  /*1d060*/  BRA `(.L_x_2616) ;  /* 0xffffffdc00bc7947 */ /* 0x000fea000383ffff */
.L_x_2546:
[----:B-1----:R1:W2:Y:S02]  /*1d070*/  SYNCS.PHASECHK.TRANS64.TRYWAIT P0, [R7+URZ], R2 ;  /* 0x00000002070075a7 */ /* 0x0022a4000800017f */
[----:B--2---:R-:W-:Y:S05]  /*1d080*/  @!P0 NANOSLEEP.SYNCS 0x989680 ;  /* 0x009896800000895d */ /* 0x004fea0003900000 */
[----:B------:R-:W2:Y:S02]  /*1d090*/  @!P0 SYNCS.PHASECHK.TRANS64 P0, [R7+URZ], R2 ;  /* 0x00000002070085a7 */ /* 0x000ea4000800007f */
[----:B--2---:R-:W-:Y:S05]  /*1d0a0*/  @!P0 BRA `(.L_x_2546) ;  /* 0xfffffffc00f08947 */ /* 0x004fea000383ffff */
[----:B------:R-:W-:Y:S05]  /*1d0b0*/  BRA `(.L_x_2617) ;  /* 0xffffffdc00b07947 */ /* 0x000fea000383ffff */
.L_x_2548:
[----:B--2---:R2:W3:Y:S02]  /*1d0c0*/  SYNCS.PHASECHK.TRANS64.TRYWAIT P0, [R4+URZ], R5 ;  /* 0x00000005040075a7 */ /* 0x0044e4000800017f */
[----:B---3--:R-:W-:Y:S05]  /*1d0d0*/  @!P0 NANOSLEEP.SYNCS 0x989680 ;  /* 0x009896800000895d */ /* 0x008fea0003900000 */
[----:B------:R-:W3:Y:S02]  /*1d0e0*/  @!P0 SYNCS.PHASECHK.TRANS64 P0, [R4+URZ], R5 ;  /* 0x00000005040085a7 */ /* 0x000ee4000800007f */
[----:B---3--:R-:W-:Y:S05]  /*1d0f0*/  @!P0 BRA `(.L_x_2548) ;  /* 0xfffffffc00f08947 */ /* 0x008fea000383ffff */
[----:B------:R-:W-:Y:S05]  /*1d100*/  BRA `(.L_x_2618) ;  /* 0xffffffdc00b47947 */ /* 0x000fea000383ffff */
.L_x_2619:
        /* <DEDUP_REMOVED lines=15> */
.L_x_14846:


//--------------------- .text._ZN7cutlass13device_kernelIN5flash11enable_sm90INS1_16FlashAttnFwdSm90INS1_25CollectiveMainloopFwdSm90ILi2EN4cute5tupleIJNS5_1CILi1EEES8_S8_EEENS6_IJNS7_ILi128EEENS7_ILi80EEENS7_ILi256EEEEEELi256ENS_10bfloat16_tEfNS_4arch4Sm90ELb1ELb0ELb0ELb1ELb0ELb1ELb0ELb1ELb1ELb1ELb1ELb0EEENS1_21CollectiveEpilogueFwdINS6_IJSA_SC_SB_EEES9_SE_SG_Li256ELb1ELb1ELb1ELb0EEENS1_36VarlenDynamicPersistentTileSchedulerILi128ELi80ELi256ELi128ELb1ELb1ELb1ELb1ELb1ELb1EEEEEEEEEvNT_6ParamsE --------------------------
	.section	.text._ZN7cutlass13device_kernelIN5flash11enable_sm90INS1_16FlashAttnFwdSm90INS1_25CollectiveMainloopFwdSm90ILi2EN4cute5tupleIJNS5_1CILi1EEES8_S8_EEENS6_IJNS7_ILi128EEENS7_ILi80EEENS7_ILi256EEEEEELi256ENS_10bfloat16_tEfNS_4arch4Sm90ELb1ELb0ELb0ELb1ELb0ELb1ELb0ELb1ELb1ELb1ELb1ELb0EEENS1_21CollectiveEpilogueFwdINS6_IJSA_SC_SB_EEES9_SE_SG_Li256ELb1ELb1ELb1ELb0EEENS1_36VarlenDynamicPersistentTileSchedulerILi128ELi80ELi256ELi128ELb1ELb1ELb1ELb1ELb1ELb1EEEEEEEEEvNT_6ParamsE,"ax",@progbits
	.align	128
.text._ZN7cutlass13device_kernelIN5flash11enable_sm90INS1_16FlashAttnFwdSm90INS1_25CollectiveMainloopFwdSm90ILi2EN4cute5tupleIJNS5_1CILi1EEES8_S8_EEENS6_IJNS7_ILi128EEENS7_ILi80EEENS7_ILi256EEEEEELi256ENS_10bfloat16_tEfNS_4arch4Sm90ELb1ELb0ELb0ELb1ELb0ELb1ELb0ELb1ELb1ELb1ELb1ELb0EEENS1_21CollectiveEpilogueFwdINS6_IJSA_SC_SB_EEES9_SE_SG_Li256ELb1ELb1ELb1ELb0EEENS1_36VarlenDynamicPersistentTileSchedulerILi128ELi80ELi256ELi128ELb1ELb1ELb1ELb1ELb1ELb1EEEEEEEEEvNT_6ParamsE:
        .type           _ZN7cutlass13device_kernelIN5flash11enable_sm90INS1_16FlashAttnFwdSm90INS1_25CollectiveMainloopFwdSm90ILi2EN4cute5tupleIJNS5_1CILi1EEES8_S8_EEENS6_IJNS7_ILi128EEENS7_ILi80EEENS7_ILi256EEEEEELi256ENS_10bfloat16_tEfNS_4arch4Sm90ELb1ELb0ELb0ELb1ELb0ELb1ELb0ELb1ELb1ELb1ELb1ELb0EEENS1_21CollectiveEpilogueFwdINS6_IJSA_SC_SB_EEES9_SE_SG_Li256ELb1ELb1ELb1ELb0EEENS1_36VarlenDynamicPersistentTileSchedulerILi128ELi80ELi256ELi128ELb1ELb1ELb1ELb1ELb1ELb1EEEEEEEEEvNT_6ParamsE,@function
        .size           _ZN7cutlass13device_kernelIN5flash11enable_sm90INS1_16FlashAttnFwdSm90INS1_25CollectiveMainloopFwdSm90ILi2EN4cute5tupleIJNS5_1CILi1EEES8_S8_EEENS6_IJNS7_ILi128EEENS7_ILi80EEENS7_ILi256EEEEEELi256ENS_10bfloat16_tEfNS_4arch4Sm90ELb1ELb0ELb0ELb1ELb0ELb1ELb0ELb1ELb1ELb1ELb1ELb0EEENS1_21CollectiveEpilogueFwdINS6_IJSA_SC_SB_EEES9_SE_SG_Li256ELb1ELb1ELb1ELb0EEENS1_36VarlenDynamicPersistentTileSchedulerILi128ELi80ELi256ELi128ELb1ELb1ELb1ELb1ELb1ELb1EEEEEEEEEvNT_6ParamsE,(.L_x_14847 - _ZN7cutlass13device_kernelIN5flash11enable_sm90INS1_16FlashAttnFwdSm90INS1_25CollectiveMainloopFwdSm90ILi2EN4cute5tupleIJNS5_1CILi1EEES8_S8_EEENS6_IJNS7_ILi128EEENS7_ILi80EEENS7_ILi256EEEEEELi256ENS_10bfloat16_tEfNS_4arch4Sm90ELb1ELb0ELb0ELb1ELb0ELb1ELb0ELb1ELb1ELb1ELb1ELb0EEENS1_21CollectiveEpilogueFwdINS6_IJSA_SC_SB_EEES9_SE_SG_Li256ELb1ELb1ELb1ELb0EEENS1_36VarlenDynamicPersistentTileSchedulerILi128ELi80ELi256ELi128ELb1ELb1ELb1ELb1ELb1ELb1EEEEEEEEEvNT_6ParamsE)
        .other          _ZN7cutlass13device_kernelIN5flash11enable_sm90INS1_16FlashAttnFwdSm90INS1_25CollectiveMainloopFwdSm90ILi2EN4cute5tupleIJNS5_1CILi1EEES8_S8_EEENS6_IJNS7_ILi128EEENS7_ILi80EEENS7_ILi256EEEEEELi256ENS_10bfloat16_tEfNS_4arch4Sm90ELb1ELb0ELb0ELb1ELb0ELb1ELb0ELb1ELb1ELb1ELb1ELb0EEENS1_21CollectiveEpilogueFwdINS6_IJSA_SC_SB_EEES9_SE_SG_Li256ELb1ELb1ELb1ELb0EEENS1_36VarlenDynamicPersistentTileSchedulerILi128ELi80ELi256ELi128ELb1ELb1ELb1ELb1ELb1ELb1EEEEEEEEEvNT_6ParamsE,@"STO_CUDA_ENTRY STV_DEFAULT"
_ZN7cutlass13device_kernelIN5flash11enable_sm90INS1_16FlashAttnFwdSm90INS1_25CollectiveMainloopFwdSm90ILi2EN4cute5tupleIJNS5_1CILi1EEES8_S8_EEENS6_IJNS7_ILi128EEENS7_ILi80EEENS7_ILi256EEEEEELi256ENS_10bfloat16_tEfNS_4arch4Sm90ELb1ELb0ELb0ELb1ELb0ELb1ELb0ELb1ELb1ELb1ELb1ELb0EEENS1_21CollectiveEpilogueFwdINS6_IJSA_SC_SB_EEES9_SE_SG_Li256ELb1ELb1ELb1ELb0EEENS1_36VarlenDynamicPersistentTileSchedulerILi128ELi80ELi256ELi128ELb1ELb1ELb1ELb1ELb1ELb1EEEEEEEEEvNT_6ParamsE:
        /* <DEDUP_REMOVED lines=24> */
.L_x_2621:
[----:B------:R-:W-:Y:S05]  /*0180*/  BSYNC B0 ;  /* 0x0000000000007941 */ /* 0x000fea0003800000 */
.L_x_2620:
        /* <DEDUP_REMOVED lines=41> */
.L_x_2622:
        /* <DEDUP_REMOVED lines=22> */
.L_x_2623:
        /* <DEDUP_REMOVED lines=18> */
.L_x_2624:
        /* <DEDUP_REMOVED lines=22> */
.L_x_2625:
        /* <DEDUP_REMOVED lines=22> */
.L_x_2626:
        /* <DEDUP_REMOVED lines=9> */
.L_x_2629:
        /* <DEDUP_REMOVED lines=16> */
[----:B------:R-:W-:Y:S01]  /*0af0*/  VIADD R6, R6, 0xffffff80 ;  /* 0xffffff8006067836 */ /* 0x000fe20000000000 */
[----:B------:R-:W-:Y:S01]  /*0b00*/  R2UR UR4, R16 ;  /* 0x00000000100472ca */ /* 0x000fe200000e0000 */
[----:B------:R-:W-:Y:S01]  /*0b10*/  IMAD.MOV.U32 R17, RZ, RZ, RZ ;  /* 0x000000ffff117224 */ /* 0x000fe200078e00ff */
[----:B------:R-:W-:Y:S01]  /*0b20*/  CS2R R218, SRZ ;  /* 0x0000000000da7805 */ /* 0x000fe2000001ff00 */
[----:B------:R-:W-:Y:S01]  /*0b30*/  IMAD.MOV.U32 R216, RZ, RZ, RZ ;  /* 0x000000ffffd87224 */ /* 0x000fe200078e00ff */
[----:B------:R-:W-:-:S04]  /*0b40*/  SHF.R.S32.HI R3, RZ, 0x1f, R6 ;  /* 0x0000001fff037819 */ /* 0x000fc80000011406 */
[CC--:B------:R-:W-:Y:S02]  /*0b50*/  LEA.HI R4, R3.reuse, R6.reuse, RZ, 0x5 ;  /* 0x0000000603047211 */ /* 0x0c0fe400078f28ff */
[CC--:B------:R-:W-:Y:S02]  /*0b60*/  LEA.HI R212, R3.reuse, R6.reuse, RZ, 0x3 ;  /* 0x0000000603d47211 */ /* 0x0c0fe400078f18ff */
[CC--:B0-----:R-:W-:Y:S01]  /*0b70*/  LEA.HI R2, R3.reuse, R6.reuse, RZ, 0x4 ;  /* 0x0000000603027211 */ /* 0x0c1fe200078f20ff */
[----:B------:R-:W-:Y:S01]  /*0b80*/  IMAD.SHL.U32 R5, R4, 0x20, RZ ;  /* 0x0000002004057824 */ /* 0x000fe200078e00ff */
[CC--:B------:R-:W-:Y:S01]  /*0b90*/  LEA.HI R10, R3.reuse, R6.reuse, RZ, 0x2 ;  /* 0x00000006030a7211 */ /* 0x0c0fe200078f10ff */
[----:B------:R-:W-:Y:S01]  /*0ba0*/  UIADD3 UR4, UR4, 0x14400, URZ ;  /* 0x0001440004047890 */ /* 0x000fe2000fffe03f */
[----:B------:R-:W-:Y:S02]  /*0bb0*/  LEA.HI R8, R3, R6, RZ, 0x6 ;  /* 0x0000000603087211 */ /* 0x000fe400078f30ff */
[----:B------:R-:W-:-:S02]  /*0bc0*/  LOP3.LUT R7, R212, 0xfffffff8, RZ, 0xc0, !PT ;  /* 0xfffffff8d4077812 */ /* 0x000fc400078ec0ff */
[----:B------:R-:W-:Y:S01]  /*0bd0*/  LOP3.LUT R11, R10, 0xfffffffc, RZ, 0xc0, !PT ;  /* 0xfffffffc0a0b7812 */ /* 0x000fe200078ec0ff */
[----:B------:R-:W-:Y:S01]  /*0be0*/  IMAD.SHL.U32 R8, R8, 0x8, RZ ;  /* 0x0000000808087824 */ /* 0x000fe200078e00ff */
[----:B------:R-:W-:Y:S01]  /*0bf0*/  SHF.R.S32.HI R212, RZ, 0x3, R212 ;  /* 0x00000003ffd47819 */ /* 0x000fe200000114d4 */
[C---:B------:R-:W-:Y:S01]  /*0c00*/  IMAD.IADD R18, R6.reuse, 0x1, -R7 ;  /* 0x0000000106127824 */ /* 0x040fe200078e0a07 */
[----:B------:R-:W-:Y:S01]  /*0c10*/  LOP3.LUT R7, R5, 0xfffffc00, RZ, 0xc0, !PT ;  /* 0xfffffc0005077812 */ /* 0x000fe200078ec0ff */
[----:B------:R-:W-:Y:S01]  /*0c20*/  IMAD.IADD R10, R6, 0x1, -R11 ;  /* 0x00000001060a7824 */ /* 0x000fe200078e0a0b */
[----:B------:R-:W-:Y:S01]  /*0c30*/  SHF.R.S32.HI R5, RZ, 0x4, R2 ;  /* 0x00000004ff057819 */ /* 0x000fe20000011402 */
[----:B------:R-:W-:Y:S01]  /*0c40*/  IMAD.SHL.U32 R22, R18, 0x4, RZ ;  /* 0x0000000412167824 */ /* 0x000fe200078e00ff */
[----:B------:R-:W-:Y:S02]  /*0c50*/  LOP3.LUT R227, R8, 0xfffffe00, RZ, 0xc0, !PT ;  /* 0xfffffe0008e37812 */ /* 0x000fe400078ec0ff */
[----:B------:R-:W-:Y:S01]  /*0c60*/  LEA.HI R12, R10, R10, RZ, 0x1 ;  /* 0x0000000a0a0c7211 */ /* 0x000fe200078f08ff */
[C---:B------:R-:W-:Y:S01]  /*0c70*/  VIADD R214, R22.reuse, 0x40 ;  /* 0x0000004016d67836 */ /* 0x040fe20000000000 */
[----:B------:R-:W-:Y:S01]  /*0c80*/  SHF.R.S32.HI R23, RZ, 0x1f, R22 ;  /* 0x0000001fff177819 */ /* 0x000fe20000011416 */
[----:B------:R-:W-:-:S02]  /*0c90*/  VIADD R215, R22, 0x20 ;  /* 0x0000002016d77836 */ /* 0x000fc40000000000 */
[C---:B------:R-:W-:Y:S02]  /*0ca0*/  IMAD.IADD R213, R22.reuse, 0x1, R214 ;  /* 0x0000000116d57824 */ /* 0x040fe400078e02d6 */
[----:B------:R-:W-:Y:S01]  /*0cb0*/  VIADD R217, R22, 0x60 ;  /* 0x0000006016d97836 */ /* 0x000fe20000000000 */
[----:B--2---:R-:W-:Y:S02]  /*0cc0*/  R2UR UR5, R0 ;  /* 0x00000000000572ca */ /* 0x004fe400000e0000 */
[----:B------:R-:W-:Y:S02]  /*0cd0*/  LEA.HI R0, R3, R6, RZ, 0x7 ;  /* 0x0000000603007211 */ /* 0x000fe400078f38ff */
[----:B------:R-:W-:Y:S02]  /*0ce0*/  LOP3.LUT R3, R2, 0x3fffff0, RZ, 0xc0, !PT ;  /* 0x03fffff002037812 */ /* 0x000fe400078ec0ff */
[----:B------:R-:W-:Y:S02]  /*0cf0*/  LOP3.LUT R9, R0, 0xffffff80, RZ, 0xc0, !PT ;  /* 0xffffff8000097812 */ /* 0x000fe400078ec0ff */
[----:B------:R-:W-:Y:S01]  /*0d00*/  LEA.HI R2, R2, R5, RZ, 0x1 ;  /* 0x0000000502027211 */ /* 0x000fe200078f08ff */
[C---:B------:R-:W-:Y:S01]  /*0d10*/  IMAD.IADD R4, R6.reuse, 0x1, -R3 ;  /* 0x0000000106047824 */ /* 0x040fe200078e0a03 */
[----:B------:R-:W-:Y:S01]  /*0d20*/  SHF.R.S32.HI R3, RZ, 0x7, R0 ;  /* 0x00000007ff037819 */ /* 0x000fe20000011400 */
[----:B------:R-:W-:Y:S01]  /*0d30*/  IMAD.IADD R21, R6, 0x1, -R9 ;  /* 0x0000000106157824 */ /* 0x000fe200078e0a09 */
[----:B------:R-:W-:Y:S01]  /*0d40*/  LOP3.LUT R2, R2, 0x1ffffffe, RZ, 0xc0, !PT ;  /* 0x1ffffffe02027812 */ /* 0x000fe200078ec0ff */
[----:B------:R-:W-:Y:S01]  /*0d50*/  IMAD R7, R4, 0x40, R7 ;  /* 0x0000004004077824 */ /* 0x000fe200078e0207 */
[----:B------:R-:W-:Y:S01]  /*0d60*/  LEA.HI R0, R0, R3, RZ, 0x1 ;  /* 0x0000000300007211 */ /* 0x000fe200078f08ff */
[----:B------:R-:W-:Y:S01]  /*0d70*/  ULOP3.LUT UR5, UR5, 0x1, URZ, 0xfc, !UPT ;  /* 0x0000000105057892 */ /* 0x000fe2000f8efc3f */
[----:B------:R-:W-:Y:S01]  /*0d80*/  SHF.R.S32.HI R6, RZ, 0x1f, R21 ;  /* 0x0000001fff067819 */ /* 0x000fe20000011415 */
[----:B------:R-:W-:Y:S01]  /*0d90*/  IMAD.IADD R2, R5, 0x1, -R2 ;  /* 0x0000000105027824 */ /* 0x000fe200078e0a02 */
[----:B------:R-:W-:Y:S01]  /*0da0*/  LOP3.LUT R0, R0, 0x3fffffe, RZ, 0xc0, !PT ;  /* 0x03fffffe00007812 */ /* 0x000fe200078ec0ff */
[----:B------:R-:W-:Y:S01]  /*0db0*/  VIADD R5, R212, 0x20 ;  /* 0x00000020d4057836 */ /* 0x000fe20000000000 */
[-C--:B------:R-:W-:Y:S01]  /*0dc0*/  LEA.HI R9, R6, R21.reuse, RZ, 0x2 ;  /* 0x0000001506097211 */ /* 0x080fe200078f10ff */
[----:B------:R-:W-:Y:S01]  /*0dd0*/  IMAD R2, R2, 0x8, R7 ;  /* 0x0000000802027824 */ /* 0x000fe200078e0207 */
[----:B------:R-:W-:Y:S01]  /*0de0*/  STL [R1+0xa4], R21 ;  /* 0x0000a41501007387 */ /* 0x000fe20000100800 */
[----:B------:R-:W-:Y:S01]  /*0df0*/  IMAD.IADD R0, R3, 0x1, -R0 ;  /* 0x0000000103007824 */ /* 0x000fe200078e0a00 */
[--C-:B------:R-:W-:Y:S01]  /*0e00*/  SHF.R.S32.HI R4, RZ, 0x2, R9.reuse ;  /* 0x00000002ff047819 */ /* 0x100fe20000011409 */
[----:B------:R-:W-:Y:S01]  /*0e10*/  IMAD.SHL.U32 R223, R5, 0x40, RZ ;  /* 0x0000004005df7824 */ /* 0x000fe200078e00ff */
[----:B------:R-:W-:Y:S01]  /*0e20*/  SHF.R.S32.HI R11, RZ, 0x1f, R9 ;  /* 0x0000001fff0b7819 */ /* 0x000fe20000011409 */
[----:B------:R-:W-:Y:S01]  /*0e30*/  STL [R1+0x60], R18 ;  /* 0x0000601201007387 */ /* 0x000fe20000100800 */
[----:B------:R-:W-:-:S02]  /*0e40*/  LEA.HI R6, R6, R21, RZ, 0x5 ;  /* 0x0000001506067211 */ /* 0x000fc400078f28ff */
[----:B------:R-:W-:Y:S01]  /*0e50*/  LEA.HI R11, R11, R4, RZ, 0x3 ;  /* 0x000000040b0b7211 */ /* 0x000fe200078f18ff */
[----:B------:R0:W-:Y:S01]  /*0e60*/  STL [R1+0xbc], R2 ;  /* 0x0000bc0201007387 */ /* 0x0001e20000100800 */
[----:B------:R-:W-:Y:S01]  /*0e70*/  LOP3.LUT R3, R12, 0x1ffffffe, RZ, 0xc0, !PT ;  /* 0x1ffffffe0c037812 */ /* 0x000fe200078ec0ff */
[----:B------:R-:W-:Y:S01]  /*0e80*/  IMAD.SHL.U32 R12, R212, 0x40, RZ ;  /* 0x00000040d40c7824 */ /* 0x000fe200078e00ff */
[----:B------:R-:W-:Y:S02]  /*0e90*/  LOP3.LUT R11, R11, 0xfffffff8, RZ, 0xc0, !PT ;  /* 0xfffffff80b0b7812 */ /* 0x000fe400078ec0ff */
[----:B------:R-:W-:Y:S01]  /*0ea0*/  SHF.R.S32.HI R6, RZ, 0x5, R6 ;  /* 0x00000005ff067819 */ /* 0x000fe20000011406 */
[----:B------:R-:W-:Y:S01]  /*0eb0*/  IMAD.IADD R235, R10, 0x1, -R3 ;  /* 0x000000010aeb7824 */ /* 0x000fe200078e0a03 */
[----:B------:R-:W-:Y:S01]  /*0ec0*/  LOP3.LUT R3, R12, 0x1c0, RZ, 0xc0, !PT ;  /* 0x000001c00c037812 */ /* 0x000fe200078ec0ff */
[----:B------:R-:W-:Y:S01]  /*0ed0*/  IMAD.IADD R11, R4, 0x1, -R11 ;  /* 0x00000001040b7824 */ /* 0x000fe200078e0a0b */
[----:B------:R-:W-:Y:S01]  /*0ee0*/  SHF.R.S32.HI R4, RZ, 0x1f, R213 ;  /* 0x0000001fff047819 */ /* 0x000fe200000114d5 */
[----:B------:R-:W-:Y:S01]  /*0ef0*/  VIADD R10, R212, 0x40 ;  /* 0x00000040d40a7836 */ /* 0x000fe20000000000 */
[----:B0-----:R-:W-:Y:S01]  /*0f00*/  SHF.R.S32.HI R2, RZ, 0x1f, R5 ;  /* 0x0000001fff027819 */ /* 0x001fe20000011405 */
[----:B------:R-:W-:Y:S01]  /*0f10*/  IMAD R11, R6, 0x10, R11 ;  /* 0x00000010060b7824 */ /* 0x000fe200078e020b */
[----:B------:R-:W-:Y:S01]  /*0f20*/  LEA.HI R8, R4, R213, RZ, 0x3 ;  /* 0x000000d504087211 */ /* 0x000fe200078f18ff */
[----:B------:R-:W-:Y:S01]  /*0f30*/  IMAD.SHL.U32 R18, R18, 0x8, RZ ;  /* 0x0000000812127824 */ /* 0x000fe200078e00ff */
[----:B------:R-:W-:Y:S01]  /*0f40*/  LEA.HI R2, R2, R5, RZ, 0x3 ;  /* 0x0000000502027211 */ /* 0x000fe200078f18ff */
[----:B------:R-:W-:Y:S01]  /*0f50*/  IMAD R11, R0, 0x40, R11 ;  /* 0x00000040000b7824 */ /* 0x000fe200078e020b */
[----:B------:R-:W-:Y:S01]  /*0f60*/  LEA.HI R5, R4, R213, RZ, 0x6 ;  /* 0x000000d504057211 */ /* 0x000fe200078f30ff */
[----:B------:R-:W-:Y:S01]  /*0f70*/  IMAD.U32 R0, RZ, RZ, UR5 ;  /* 0x00000005ff007e24 */ /* 0x000fe2000f8e00ff */
[----:B------:R-:W-:Y:S01]  /*0f80*/  LOP3.LUT R4, R8, 0x38, RZ, 0xc0, !PT ;  /* 0x0000003808047812 */ /* 0x000fe200078ec0ff */
[----:B------:R-:W-:Y:S01]  /*0f90*/  IMAD.SHL.U32 R2, R2, 0x40, RZ ;  /* 0x0000004002027824 */ /* 0x000fe200078e00ff */
[----:B------:R-:W-:Y:S01]  /*0fa0*/  SHF.R.U32.HI R228, RZ, 0x3, R3 ;  /* 0x00000003ffe47819 */ /* 0x000fe20000011603 */
[----:B------:R-:W-:Y:S01]  /*0fb0*/  IMAD.SHL.U32 R6, R5, 0x80, RZ ;  /* 0x0000008005067824 */ /* 0x000fe200078e00ff */
[----:B------:R-:W-:Y:S01]  /*0fc0*/  LOP3.LUT R5, R4, 0x1c0, R12, 0xf8, !PT ;  /* 0x000001c004057812 */ /* 0x000fe200078ef80c */
[----:B------:R-:W-:Y:S01]  /*0fd0*/  STL [R1+0xb8], R11 ;  /* 0x0000b80b01007387 */ /* 0x000fe20000100800 */
[----:B------:R-:W-:Y:S01]  /*0fe0*/  LOP3.LUT R223, R223, 0x1c0, RZ, 0xc0, !PT ;  /* 0x000001c0dfdf7812 */ /* 0x000fe200078ec0ff */
[----:B------:R-:W-:Y:S01]  /*0ff0*/  IMAD.SHL.U32 R222, R10, 0x40, RZ ;  /* 0x000000400ade7824 */ /* 0x000fe200078e00ff */
[----:B------:R-:W-:Y:S01]  /*1000*/  LOP3.LUT R6, R6, 0xffffe000, RZ, 0xc0, !PT ;  /* 0xffffe00006067812 */ /* 0x000fe200078ec0ff */
[----:B------:R-:W-:Y:S01]  /*1010*/  STL [R1+0x78], RZ ;  /* 0x000078ff01007387 */ /* 0x000fe20000100800 */
[----:B------:R-:W-:Y:S01]  /*1020*/  LOP3.LUT R5, R5, R228, RZ, 0x3c, !PT ;  /* 0x000000e405057212 */ /* 0x000fe200078e3cff */
[----:B------:R-:W-:Y:S01]  /*1030*/  VIADD R220, R18, 0x80 ;  /* 0x0000008012dc7836 */ /* 0x000fe20000000000 */
[----:B------:R-:W-:Y:S01]  /*1040*/  LOP3.LUT R226, R2, 0xfffffe00, RZ, 0xc0, !PT ;  /* 0xfffffe0002e27812 */ /* 0x000fe200078ec0ff */
[----:B------:R0:W-:Y:S01]  /*1050*/  STL [R1+0x5c], R0 ;  /* 0x00005c0001007387 */ /* 0x0001e20000100800 */
[----:B------:R-:W-:Y:S01]  /*1060*/  IADD3 R2, R5, R6, R227 ;  /* 0x0000000605027210 */ /* 0x000fe20007ffe0e3 */
[----:B------:R-:W-:Y:S01]  /*1070*/  IMAD.MOV.U32 R5, RZ, RZ, R13 ;  /* 0x000000ffff057224 */ /* 0x000fe200078e000d */
[----:B------:R-:W-:Y:S01]  /*1080*/  SHF.R.U32.HI R20, RZ, 0x3, R223 ;  /* 0x00000003ff147819 */ /* 0x000fe200000116df */
[----:B------:R-:W-:Y:S01]  /*1090*/  IMAD.U32 R13, RZ, RZ, UR4 ;  /* 0x00000004ff0d7e24 */ /* 0x000fe2000f8e00ff */
[----:B------:R-:W-:Y:S01]  /*10a0*/  LOP3.LUT R7, R223, 0x38, R8, 0xf8, !PT ;  /* 0x00000038df077812 */ /* 0x000fe200078ef808 */
[----:B------:R-:W-:Y:S01]  /*10b0*/  VIADD R221, R18, 0xc0 ;  /* 0x000000c012dd7836 */ /* 0x000fe20000000000 */
[----:B------:R-:W-:Y:S01]  /*10c0*/  LOP3.LUT R222, R222, 0x1c0, RZ, 0xc0, !PT ;  /* 0x000001c0dede7812 */ /* 0x000fe200078ec0ff */
[----:B------:R-:W-:Y:S01]  /*10d0*/  IMAD R235, R235, 0x8, R11 ;  /* 0x00000008ebeb7824 */ /* 0x000fe200078e020b */
[----:B------:R-:W-:Y:S01]  /*10e0*/  LOP3.LUT R7, R7, R20, RZ, 0x3c, !PT ;  /* 0x0000001407077212 */ /* 0x000fe200078e3cff */
[----:B------:R1:W-:Y:S01]  /*10f0*/  STL [R1+0x90], R13 ;  /* 0x0000900d01007387 */ /* 0x0003e20000100800 */
[----:B0-----:R-:W-:-:S02]  /*1100*/  SHF.R.S32.HI R0, RZ, 0x1f, R10 ;  /* 0x0000001fff007819 */ /* 0x001fc4000001140a */
[----:B------:R-:W-:Y:S01]  /*1110*/  IADD3 R4, R7, R6, R226 ;  /* 0x0000000607047210 */ /* 0x000fe20007ffe0e2 */
[----:B------:R-:W-:Y:S01]  /*1120*/  IMAD.MOV.U32 R6, RZ, RZ, R14 ;  /* 0x000000ffff067224 */ /* 0x000fe200078e000e */
[----:B------:R-:W-:Y:S01]  /*1130*/  LEA.HI R0, R0, R10, RZ, 0x3 ;  /* 0x0000000a00007211 */ /* 0x000fe200078f18ff */
[----:B------:R-:W-:Y:S01]  /*1140*/  IMAD.MOV.U32 R7, RZ, RZ, R15 ;  /* 0x000000ffff077224 */ /* 0x000fe200078e000f */
[----:B------:R-:W-:Y:S02]  /*1150*/  SHF.R.S32.HI R14, RZ, 0x1f, R214 ;  /* 0x0000001fff0e7819 */ /* 0x000fe400000114d6 */
[--C-:B------:R-:W-:Y:S01]  /*1160*/  LOP3.LUT R236, R3, 0x38, R18.reuse, 0xf8, !PT ;  /* 0x0000003803ec7812 */ /* 0x100fe200078ef812 */
[----:B------:R-:W-:Y:S01]  /*1170*/  IMAD.SHL.U32 R0, R0, 0x40, RZ ;  /* 0x0000004000007824 */ /* 0x000fe200078e00ff */
[----:B-1----:R-:W-:Y:S02]  /*1180*/  SHF.R.S32.HI R13, RZ, 0x1f, R215 ;  /* 0x0000001fff0d7819 */ /* 0x002fe400000114d7 */
[----:B------:R-:W-:-:S02]  /*1190*/  LOP3.LUT R3, R223, 0x38, R18, 0xf8, !PT ;  /* 0x00000038df037812 */ /* 0x000fc400078ef812 */
[----:B------:R-:W-:Y:S01]  /*11a0*/  SHF.R.S32.HI R12, RZ, 0x1f, R212 ;  /* 0x0000001fff0c7819 */ /* 0x000fe200000114d4 */
[----:B------:R0:W-:Y:S01]  /*11b0*/  STL [R1+0x9c], R13 ;  /* 0x00009c0d01007387 */ /* 0x0001e20000100800 */
[----:B------:R-:W-:Y:S02]  /*11c0*/  SHF.R.U32.HI R12, RZ, 0x3, R222 ;  /* 0x00000003ff0c7819 */ /* 0x000fe400000116de */
[----:B------:R-:W-:Y:S01]  /*11d0*/  LOP3.LUT R10, R222, 0x38, R18, 0xf8, !PT ;  /* 0x00000038de0a7812 */ /* 0x000fe200078ef812 */
[----:B------:R1:W-:Y:S01]  /*11e0*/  STL [R1+0x98], R14 ;  /* 0x0000980e01007387 */ /* 0x0003e20000100800 */
[----:B------:R-:W-:Y:S02]  /*11f0*/  LOP3.LUT R225, R0, 0xfffffe00, RZ, 0xc0, !PT ;  /* 0xfffffe0000e17812 */ /* 0x000fe400078ec0ff */
[----:B------:R-:W-:Y:S02]  /*1200*/  LOP3.LUT R9, R9, 0x7ffffffc, RZ, 0xc0, !PT ;  /* 0x7ffffffc09097812 */ /* 0x000fe400078ec0ff */
[----:B------:R-:W-:-:S02]  /*1210*/  LOP3.LUT R3, R226, R3, R20, 0xf6, !PT ;  /* 0x00000003e2037212 */ /* 0x000fc400078ef614 */
[----:B0-----:R-:W-:Y:S01]  /*1220*/  SHF.R.S32.HI R13, RZ, 0x1f, R217 ;  /* 0x0000001fff0d7819 */ /* 0x001fe200000114d9 */
[----:B------:R-:W-:Y:S01]  /*1230*/  IMAD.IADD R9, R21, 0x1, -R9 ;  /* 0x0000000115097824 */ /* 0x000fe200078e0a09 */
[----:B------:R-:W-:Y:S02]  /*1240*/  SHF.R.S32.HI R0, RZ, 0x3, R8 ;  /* 0x00000003ff007819 */ /* 0x000fe40000011408 */
[----:B-1----:R-:W-:Y:S01]  /*1250*/  SHF.R.S32.HI R14, RZ, 0x1f, R220 ;  /* 0x0000001fff0e7819 */ /* 0x002fe200000114dc */
[----:B------:R0:W-:Y:S01]  /*1260*/  STL [R1+0x94], R13 ;  /* 0x0000940d01007387 */ /* 0x0001e20000100800 */
[----:B------:R-:W-:Y:S01]  /*1270*/  LOP3.LUT R10, R225, R10, R12, 0xf6, !PT ;  /* 0x0000000ae10a7212 */ /* 0x000fe200078ef60c */
[----:B------:R-:W-:Y:S01]  /*1280*/  IMAD.SHL.U32 R234, R9, 0x2, RZ ;  /* 0x0000000209ea7824 */ /* 0x000fe200078e00ff */
[----:B------:R-:W-:Y:S01]  /*1290*/  LEA R3, R3, UR4, 0x1 ;  /* 0x0000000403037c11 */ /* 0x000fe2000f8e08ff */
[----:B------:R-:W-:Y:S01]  /*12a0*/  STL [R1+0x84], R14 ;  /* 0x0000840e01007387 */ /* 0x000fe20000100800 */
[----:B------:R-:W-:Y:S01]  /*12b0*/  LOP3.LUT R44, R8, 0xfffffff8, RZ, 0xc0, !PT ;  /* 0xfffffff8082c7812 */ /* 0x000fe200078ec0ff */
[C---:B------:R-:W-:Y:S01]  /*12c0*/  VIADD R42, R234.reuse, 0x18 ;  /* 0x00000018ea2a7836 */ /* 0x040fe20000000000 */
[----:B------:R-:W-:Y:S01]  /*12d0*/  LOP3.LUT R236, R227, R236, R228, 0xf6, !PT ;  /* 0x000000ece3ec7212 */ /* 0x000fe200078ef6e4 */
[C---:B------:R-:W-:Y:S01]  /*12e0*/  VIADD R39, R234.reuse, 0x30 ;  /* 0x00000030ea277836 */ /* 0x040fe20000000000 */
[----:B------:R-:W-:Y:S01]  /*12f0*/  SHF.R.S32.HI R19, RZ, 0x1f, R18 ;  /* 0x0000001fff137819 */ /* 0x000fe20000011412 */
[C---:B------:R-:W-:Y:S01]  /*1300*/  VIADD R36, R234.reuse, 0x48 ;  /* 0x00000048ea247836 */ /* 0x040fe20000000000 */
[----:B0-----:R-:W-:Y:S01]  /*1310*/  SHF.R.S32.HI R13, RZ, 0x1f, R221 ;  /* 0x0000001fff0d7819 */ /* 0x001fe200000114dd */
[----:B------:R-:W-:Y:S01]  /*1320*/  VIADD R33, R234, 0x60 ;  /* 0x00000060ea217836 */ /* 0x000fe20000000000 */
[----:B------:R-:W-:Y:S01]  /*1330*/  LEA R230, R236, UR4, 0x1 ;  /* 0x00000004ece67c11 */ /* 0x000fe2000f8e08ff */
[----:B------:R-:W-:-:S02]  /*1340*/  VIADD R30, R234, 0x78 ;  /* 0x00000078ea1e7836 */ /* 0x000fc40000000000 */
[----:B------:R-:W-:Y:S01]  /*1350*/  STL [R1+0x80], R13 ;  /* 0x0000800d01007387 */ /* 0x000fe20000100800 */
[C---:B------:R-:W-:Y:S02]  /*1360*/  VIADD R27, R234.reuse, 0x90 ;  /* 0x00000090ea1b7836 */ /* 0x040fe40000000000 */
[C---:B------:R-:W-:Y:S01]  /*1370*/  VIADD R24, R234.reuse, 0xa8 ;  /* 0x000000a8ea187836 */ /* 0x040fe20000000000 */
[----:B------:R0:W-:Y:S01]  /*1380*/  STL [R1+0x64], R0 ;  /* 0x0000640001007387 */ /* 0x0001e20000100800 */
[C---:B------:R-:W-:Y:S02]  /*1390*/  VIADD R15, R234.reuse, 0xc0 ;  /* 0x000000c0ea0f7836 */ /* 0x040fe40000000000 */
[C---:B------:R-:W-:Y:S01]  /*13a0*/  VIADD R45, R234.reuse, 0x8 ;  /* 0x00000008ea2d7836 */ /* 0x040fe20000000000 */
[----:B------:R1:W-:Y:S01]  /*13b0*/  STL [R1+0xb0], R3 ;  /* 0x0000b00301007387 */ /* 0x0003e20000100800 */
[C---:B------:R-:W-:Y:S02]  /*13c0*/  VIADD R43, R234.reuse, 0x10 ;  /* 0x00000010ea2b7836 */ /* 0x040fe40000000000 */
[C---:B------:R-:W-:Y:S01]  /*13d0*/  VIADD R41, R234.reuse, 0x20 ;  /* 0x00000020ea297836 */ /* 0x040fe20000000000 */
[----:B------:R-:W-:Y:S01]  /*13e0*/  STL [R1+0x7c], R44 ;  /* 0x00007c2c01007387 */ /* 0x000fe20000100800 */
[----:B------:R-:W-:Y:S01]  /*13f0*/  VIADD R40, R234, 0x28 ;  /* 0x00000028ea287836 */ /* 0x000fe20000000000 */
[----:B0-----:R-:W-:Y:S01]  /*1400*/  LEA R0, R10, UR4, 0x1 ;  /* 0x000000040a007c11 */ /* 0x001fe2000f8e08ff */
[C---:B------:R-:W-:Y:S01]  /*1410*/  VIADD R38, R234.reuse, 0x38 ;  /* 0x00000038ea267836 */ /* 0x040fe20000000000 */
[----:B------:R-:W-:Y:S01]  /*1420*/  SHF.R.S32.HI R10, RZ, 0x1f, R44 ;  /* 0x0000001fff0a7819 */ /* 0x000fe2000001142c */
[C---:B------:R-:W-:Y:S01]  /*1430*/  VIADD R37, R234.reuse, 0x40 ;  /* 0x00000040ea257836 */ /* 0x040fe20000000000 */
[----:B------:R-:W-:Y:S01]  /*1440*/  SHF.R.S32.HI R45, RZ, 0x1f, R45 ;  /* 0x0000001fff2d7819 */ /* 0x000fe2000001142d */
[----:B------:R0:W-:Y:S01]  /*1450*/  STL [R1+0xa8], R0 ;  /* 0x0000a80001007387 */ /* 0x0001e20000100800 */
[C---:B-1----:R-:W-:Y:S01]  /*1460*/  VIADD R3, R234.reuse, 0xf0 ;  /* 0x000000f0ea037836 */ /* 0x042fe20000000000 */
[----:B------:R-:W-:Y:S01]  /*1470*/  SHF.R.S32.HI R43, RZ, 0x1f, R43 ;  /* 0x0000001fff2b7819 */ /* 0x000fe2000001142b */
[C---:B------:R-:W-:Y:S01]  /*1480*/  VIADD R35, R234.reuse, 0x50 ;  /* 0x00000050ea237836 */ /* 0x040fe20000000000 */
[----:B------:R1:W-:Y:S01]  /*1490*/  STL [R1+0xa0], R10 ;  /* 0x0000a00a01007387 */ /* 0x0003e20000100800 */
[C---:B------:R-:W-:Y:S01]  /*14a0*/  VIADD R34, R234.reuse, 0x58 ;  /* 0x00000058ea227836 */ /* 0x040fe20000000000 */
[----:B------:R-:W-:Y:S01]  /*14b0*/  SHF.R.S32.HI R3, RZ, 0x1f, R3 ;  /* 0x0000001fff037819 */ /* 0x000fe20000011403 */
[----:B------:R-:W-:Y:S01]  /*14c0*/  VIADD R32, R234, 0x68 ;  /* 0x00000068ea207836 */ /* 0x000fe20000000000 */
[----:B------:R-:W-:Y:S01]  /*14d0*/  LEA R3, R4, UR4, 0x1 ;  /* 0x0000000404037c11 */ /* 0x000fe2000f8e08ff */
[C---:B------:R-:W-:Y:S01]  /*14e0*/  VIADD R31, R234.reuse, 0x70 ;  /* 0x00000070ea1f7836 */ /* 0x040fe20000000000 */
[----:B------:R-:W-:Y:S01]  /*14f0*/  SHF.R.S32.HI R41, RZ, 0x1f, R41 ;  /* 0x0000001fff297819 */ /* 0x000fe20000011429 */
[C---:B0-----:R-:W-:Y:S01]  /*1500*/  VIADD R0, R234.reuse, 0xf8 ;  /* 0x000000f8ea007836 */ /* 0x041fe20000000000 */
[----:B------:R-:W-:Y:S01]  /*1510*/  SHF.R.S32.HI R40, RZ, 0x1f, R40 ;  /* 0x0000001fff287819 */ /* 0x000fe20000011428 */
[C---:B------:R-:W-:Y:S01]  /*1520*/  VIADD R29, R234.reuse, 0x80 ;  /* 0x00000080ea1d7836 */ /* 0x040fe20000000000 */
[----:B-1----:R-:W-:Y:S01]  /*1530*/  SHF.R.S32.HI R10, RZ, 0x1f, R42 ;  /* 0x0000001fff0a7819 */ /* 0x002fe2000001142a */
[C---:B------:R-:W-:Y:S01]  /*1540*/  VIADD R28, R234.reuse, 0x88 ;  /* 0x00000088ea1c7836 */ /* 0x040fe20000000000 */
[----:B------:R-:W-:Y:S01]  /*1550*/  SHF.R.S32.HI R0, RZ, 0x1f, R0 ;  /* 0x0000001fff007819 */ /* 0x000fe20000011400 */
[----:B------:R-:W-:Y:S01]  /*1560*/  VIADD R26, R234, 0x98 ;  /* 0x00000098ea1a7836 */ /* 0x000fe20000000000 */
[----:B------:R-:W-:Y:S01]  /*1570*/  LEA R0, R2, UR4, 0x1 ;  /* 0x0000000402007c11 */ /* 0x000fe2000f8e08ff */
[C---:B------:R-:W-:Y:S01]  /*1580*/  VIADD R25, R234.reuse, 0xa0 ;  /* 0x000000a0ea197836 */ /* 0x040fe20000000000 */
[----:B------:R-:W-:Y:S01]  /*1590*/  SHF.R.S32.HI R10, RZ, 0x1f, R39 ;  /* 0x0000001fff0a7819 */ /* 0x000fe20000011427 */
[C---:B------:R-:W-:Y:S01]  /*15a0*/  VIADD R21, R234.reuse, 0xb0 ;  /* 0x000000b0ea157836 */ /* 0x040fe20000000000 */
[----:B------:R-:W-:Y:S01]  /*15b0*/  SHF.R.S32.HI R10, RZ, 0x1f, R36 ;  /* 0x0000001fff0a7819 */ /* 0x000fe20000011424 */
[----:B------:R0:W-:Y:S01]  /*15c0*/  STL [R1+0xb4], R0 ;  /* 0x0000b40001007387 */ /* 0x0001e20000100800 */
        /* <DEDUP_REMOVED lines=28> */
[----:B0-----:R-:W-:-:S07]  /*1790*/  SHF.R.S32.HI R8, RZ, 0x1f, R8 ;  /* 0x0000001fff087819 */ /* 0x001fce0000011408 */
.L_x_2893:
[----:B01--4-:R-:W0:Y:S01]  /*17a0*/  LDC.64 R2, c[0x0][0xc88] ;  /* 0x00032200ff027b82 */ /* 0x013e220000000a00 */
[----:B------:R-:W-:Y:S01]  /*17b0*/  ULDC.64 UR10, c[0x0][0x208] ;  /* 0x00008200000a7ab9 */ /* 0x000fe20000000a00 */
[----:B------:R-:W-:Y:S01]  /*17c0*/  ULDC.64 UR4, c[0x0][0xa28] ;  /* 0x00028a0000047ab9 */ /* 0x000fe20000000a00 */
[----:B------:R-:W-:Y:S01]  /*17d0*/  ULDC.64 UR8, c[0x0][0xa18] ;  /* 0x0002860000087ab9 */ /* 0x000fe20000000a00 */
[----:B------:R-:W-:Y:S01]  /*17e0*/  ULDC.64 UR6, c[0x0][0xa08] ;  /* 0x0002820000067ab9 */ /* 0x000fe20000000a00 */
[----:B0-----:R-:W-:-:S05]  /*17f0*/  IMAD.WIDE R2, R7, 0x4, R2 ;  /* 0x0000000407027825 */ /* 0x001fca00078e0202 */
[----:B--2--5:R-:W2:Y:S01]  /*1800*/  LDG.E R25, desc[UR10][R2.64] ;  /* 0x0000000a02197981 */ /* 0x024ea2000c1e1900 */
        /* <DEDUP_REMOVED lines=8> */
[C---:B---3--:R-:W-:Y:S02]  /*1890*/  LOP3.LUT R4, R6.reuse, 0xff000000, RZ, 0xc0, !PT ;  /* 0xff00000006047812 */ /* 0x048fe400078ec0ff */
[----:B------:R-:W-:Y:S02]  /*18a0*/  LOP3.LUT R237, R6, 0xffff, RZ, 0xc0, !PT ;  /* 0x0000ffff06ed7812 */ /* 0x000fe400078ec0ff */
[----:B--2---:R-:W-:Y:S01]  /*18b0*/  SHF.R.S32.HI R0, RZ, 0x1f, R25 ;  /* 0x0000001fff007819 */ /* 0x004fe20000011419 */
[C---:B------:R-:W-:Y:S01]  /*18c0*/  IMAD.SHL.U32 R28, R25.reuse, 0x4, RZ ;  /* 0x00000004191c7824 */ /* 0x040fe200078e00ff */
[C---:B------:R-:W-:Y:S01]  /*18d0*/  @P2 LEA R2, P3, R25.reuse, UR4, 0x2 ;  /* 0x0000000419022c11 */ /* 0x040fe2000f8610ff */
[----:B------:R-:W-:Y:S01]  /*18e0*/  STL [R1+0x6c], R25 ;  /* 0x00006c1901007387 */ /* 0x000fe20000100800 */
[C-C-:B------:R-:W-:Y:S01]  /*18f0*/  SHF.L.U64.HI R27, R25.reuse, 0x2, R0.reuse ;  /* 0x00000002191b7819 */ /* 0x140fe20000010200 */
[----:B------:R-:W-:Y:S01]  /*1900*/  ULDC UR4, c[0x0][0x288] ;  /* 0x0000a20000047ab9 */ /* 0x000fe20000000800 */
[----:B------:R-:W-:Y:S01]  /*1910*/  @P2 LEA.HI.X R3, R25, UR5, R0, 0x2, P3 ;  /* 0x0000000519032c11 */ /* 0x000fe200098f1400 */
[----:B------:R0:W-:Y:S01]  /*1920*/  STL [R1+0x8c], R0 ;  /* 0x00008c0001007387 */ /* 0x0001e20000100800 */
[----:B------:R-:W-:Y:S01]  /*1930*/  IMAD.U32 R232, RZ, RZ, UR4 ;  /* 0x00000004ffe87e24 */ /* 0x000fe2000f8e00ff */
[----:B------:R-:W-:Y:S01]  /*1940*/  ULDC.64 UR4, c[0x0][0x418] ;  /* 0x0001060000047ab9 */ /* 0x000fe20000000a00 */
[----:B------:R-:W-:Y:S01]  /*1950*/  IADD3 R8, P4, R28, UR6, RZ ;  /* 0x000000061c087c10 */ /* 0x000fe2000ff9e0ff */
[----:B------:R1:W-:Y:S01]  /*1960*/  STL [R1+0x70], R28 ;  /* 0x0000701c01007387 */ /* 0x0003e20000100800 */
[----:B------:R-:W-:-:S02]  /*1970*/  UISETP.NE.U32.AND UP0, UPT, UR4, URZ, UPT ;  /* 0x0000003f0400728c */ /* 0x000fc4000bf05070 */
[----:B------:R-:W-:Y:S01]  /*1980*/  IADD3.X R9, R27, UR7, RZ, P4, !PT ;  /* 0x000000071b097c10 */ /* 0x000fe2000a7fe4ff */
[----:B------:R1:W-:Y:S01]  /*1990*/  STL [R1+0x74], R27 ;  /* 0x0000741b01007387 */ /* 0x0003e20000100800 */
[----:B------:R-:W-:Y:S01]  /*19a0*/  UISETP.NE.AND.EX UP0, UPT, UR5, URZ, UPT, UP0 ;  /* 0x0000003f0500728c */ /* 0x000fe2000bf05300 */
[----:B------:R-:W-:Y:S02]  /*19b0*/  ULDC UR4, c[0x0][0x424] ;  /* 0x0001090000047ab9 */ /* 0x000fe40000000800 */
[----:B------:R2:W5:Y:S01]  /*19c0*/  @P2 LDG.E R11, desc[UR10][R2.64] ;  /* 0x0000000a020b2981 */ /* 0x000562000c1e1900 */
[----:B------:R-:W-:Y:S01]  /*19d0*/  ULDC.64 UR6, c[0x0][0xa20] ;  /* 0x0002880000067ab9 */ /* 0x000fe20000000a00 */
[----:B------:R-:W-:Y:S01]  /*19e0*/  USEL UR4, UR4, 0x1, UP0 ;  /* 0x0000000104047887 */ /* 0x000fe20008000000 */
[----:B------:R-:W-:Y:S01]  /*19f0*/  ULDC UR5, c[0x0][0x2f0] ;  /* 0x0000bc0000057ab9 */ /* 0x000fe20000000800 */
[----:B0-----:R-:W-:Y:S01]  /*1a00*/  LOP3.LUT R0, R6, 0xff0000, RZ, 0xc0, !PT ;  /* 0x00ff000006007812 */ /* 0x001fe200078ec0ff */
[----:B------:R-:W5:Y:S01]  /*1a10*/  @P0 LDG.E R113, desc[UR10][R8.64] ;  /* 0x0000000a08710981 */ /* 0x000f62000c1e1900 */
[----:B--2---:R-:W-:-:S04]  /*1a20*/  @P1 IADD3 R2, P2, R28, UR8, RZ ;  /* 0x000000081c021c10 */ /* 0x004fc8000ff5e0ff */
[----:B------:R-:W-:Y:S02]  /*1a30*/  @P1 IADD3.X R3, R27, UR9, RZ, P2, !PT ;  /* 0x000000091b031c10 */ /* 0x000fe400097fe4ff */
[----:B------:R-:W-:Y:S01]  /*1a40*/  ISETP.NE.U32.AND P2, PT, RZ, UR6, PT ;  /* 0x00000006ff007c0c */ /* 0x000fe2000bf45070 */
[----:B------:R-:W-:Y:S02]  /*1a50*/  UIMAD UR4, UR4, UR5, URZ ;  /* 0x00000005040472a4 */ /* 0x000fe4000f8e023f */
        /* <DEDUP_REMOVED lines=16> */
.L_x_2631:
        /* <DEDUP_REMOVED lines=8> */
.L_x_2632:
[----:B------:R-:W-:Y:S05]  /*1be0*/  @!P0 BRA `(.L_x_2633) ;  /* 0x0000000000108947 */ /* 0x000fea0003800000 */
[----:B------:R-:W-:Y:S02]  /*1bf0*/  ULDC.64 UR4, c[0x0][0x208] ;  /* 0x0000820000047ab9 */ /* 0x000fe40000000a00 */
[----:B------:R-:W2:Y:S04]  /*1c00*/  LDG.E R3, desc[UR4][R8.64] ;  /* 0x0000000408037981 */ /* 0x000ea8000c1e1900 */
[----:B------:R-:W2:Y:S02]  /*1c10*/  LDG.E R26, desc[UR4][R8.64+0x4] ;  /* 0x00000404081a7981 */ /* 0x000ea4000c1e1900 */
[----:B--2---:R-:W-:-:S07]  /*1c20*/  IMAD.IADD R26, R26, 0x1, -R3 ;  /* 0x000000011a1a7824 */ /* 0x004fce00078e0a03 */
.L_x_2633:
[----:B------:R-:W-:Y:S01]  /*1c30*/  ULDC.64 UR4, c[0x0][0xa10] ;  /* 0x0002840000047ab9 */ /* 0x000fe20000000a00 */
[----:B------:R-:W-:Y:S01]  /*1c40*/  ULDC.64 UR6, c[0x0][0x208] ;  /* 0x0000820000067ab9 */ /* 0x000fe20000000a00 */
[----:B------:R-:W-:Y:S01]  /*1c50*/  ISETP.NE.U32.AND P0, PT, RZ, UR4, PT ;  /* 0x00000004ff007c0c */ /* 0x000fe2000bf05070 */
[----:B------:R-:W1:Y:S03]  /*1c60*/  LDC R4, c[0x0][0x448] ;  /* 0x00011200ff047b82 */ /* 0x000e660000000800 */
[----:B------:R-:W-:Y:S01]  /*1c70*/  ISETP.NE.AND.EX P0, PT, RZ, UR5, PT, P0 ;  /* 0x00000005ff007c0c */ /* 0x000fe2000bf05300 */
[----:B------:R-:W-:-:S12]  /*1c80*/  ULDC.64 UR4, c[0x0][0xa30] ;  /* 0x00028c0000047ab9 */ /* 0x000fd80000000a00 */
[----:B0-----:R-:W0:Y:S02]  /*1c90*/  @P0 LDC.64 R6, c[0x0][0xa10] ;  /* 0x00028400ff060b82 */ /* 0x001e240000000a00 */
[----:B0-----:R-:W-:-:S05]  /*1ca0*/  @P0 IMAD.WIDE R6, R25, 0x4, R6 ;  /* 0x0000000419060825 */ /* 0x001fca00078e0206 */
[----:B------:R-:W2:Y:S04]  /*1cb0*/  @P0 LDG.E R0, desc[UR6][R6.64] ;  /* 0x0000000606000981 */ /* 0x000ea8000c1e1900 */
[----:B------:R0:W2:Y:S01]  /*1cc0*/  @P0 LDG.E R3, desc[UR6][R6.64+0x4] ;  /* 0x0000040606030981 */ /* 0x0000a2000c1e1900 */
[----:B------:R-:W-:Y:S01]  /*1cd0*/  ISETP.NE.U32.AND P1, PT, RZ, UR4, PT ;  /* 0x00000004ff007c0c */ /* 0x000fe2000bf25070 */
[----:B-----5:R-:W-:-:S03]  /*1ce0*/  IMAD.MOV.U32 R152, RZ, RZ, R26 ;  /* 0x000000ffff987224 */ /* 0x020fc600078e001a */
[----:B------:R-:W-:-:S13]  /*1cf0*/  ISETP.NE.AND.EX P1, PT, RZ, UR5, PT, P1 ;  /* 0x00000005ff007c0c */ /* 0x000fda000bf25310 */
[----:B0-----:R-:W-:-:S04]  /*1d00*/  @P1 IADD3 R6, P2, R28, UR4, RZ ;  /* 0x000000041c061c10 */ /* 0x001fc8000ff5e0ff */
[----:B------:R-:W-:-:S05]  /*1d10*/  @P1 IADD3.X R7, R27, UR5, RZ, P2, !PT ;  /* 0x000000051b071c10 */ /* 0x000fca00097fe4ff */
[----:B------:R0:W5:Y:S01]  /*1d20*/  @P1 LDG.E R152, desc[UR6][R6.64] ;  /* 0x0000000606981981 */ /* 0x000162000c1e1900 */
[----:B-1----:R-:W-:Y:S01]  /*1d30*/  ISETP.NE.AND P1, PT, R4, 0x1, PT ;  /* 0x000000010400780c */ /* 0x002fe20003f25270 */
[----:B------:R-:W-:Y:S01]  /*1d40*/  IMAD.SHL.U32 R231, R5, 0x80, RZ ;  /* 0x0000008005e77824 */ /* 0x000fe200078e00ff */
[----:B------:R-:W-:Y:S01]  /*1d50*/  LOP3.LUT R14, R10, 0xff, RZ, 0xc0, !PT ;  /* 0x000000ff0a0e7812 */ /* 0x000fe200078ec0ff */
[----:B------:R-:W-:Y:S01]  /*1d60*/  IMAD.IADD R11, R26, 0x1, -R11 ;  /* 0x000000011a0b7824 */ /* 0x000fe200078e0a0b */
[----:B------:R-:W-:Y:S01]  /*1d70*/  SHF.R.U32.HI R8, RZ, 0x10, R10 ;  /* 0x00000010ff087819 */ /* 0x000fe2000001160a */
[----:B------:R-:W-:Y:S01]  /*1d80*/  VIADD R4, R231, 0x7f ;  /* 0x0000007fe7047836 */ /* 0x000fe20000000000 */
[----:B------:R-:W-:Y:S01]  /*1d90*/  BSSY B0, `(.L_x_2634) ;  /* 0x0000033000007945 */ /* 0x000fe20003800000 */
[----:B------:R0:W-:Y:S04]  /*1da0*/  STL [R1+0x88], R14 ;  /* 0x0000880e01007387 */ /* 0x0001e80000100800 */
[----:B------:R0:W-:Y:S02]  /*1db0*/  STL [R1+0x68], R8 ;  /* 0x0000680801007387 */ /* 0x0001e40000100800 */
[----:B------:R-:W1:Y:S08]  /*1dc0*/  @P1 LDC R9, c[0x0][0x44c] ;  /* 0x00011300ff091b82 */ /* 0x000e700000000800 */
[----:B------:R-:W3:Y:S01]  /*1dd0*/  @P1 LDC R13, c[0x0][0x450] ;  /* 0x00011400ff0d1b82 */ /* 0x000ee20000000800 */
[----:B--2---:R-:W-:-:S02]  /*1de0*/  @P0 IMAD.IADD R2, R3, 0x1, -R0 ;  /* 0x0000000103020824 */ /* 0x004fc400078e0a00 */
[----:B-1----:R-:W-:-:S04]  /*1df0*/  @P1 IMAD.HI.U32 R0, R4, R9, RZ ;  /* 0x0000000904001227 */ /* 0x002fc800078e00ff */
[----:B------:R-:W-:Y:S01]  /*1e00*/  IMAD.IADD R233, R11, 0x1, R2 ;  /* 0x000000010be97824 */ /* 0x000fe200078e0202 */
[----:B---3--:R-:W-:-:S03]  /*1e10*/  @P1 SHF.R.U32.HI R4, RZ, R13, R0 ;  /* 0x0000000dff041219 */ /* 0x008fc60000011600 */
[C---:B------:R-:W-:Y:S01]  /*1e20*/  VIADD R0, R233.reuse, 0x4f ;  /* 0x0000004fe9007836 */ /* 0x040fe20000000000 */
[----:B------:R-:W-:-:S03]  /*1e30*/  IADD3 R143, R233, 0x50, -R232 ;  /* 0x00000050e98f7810 */ /* 0x000fc60007ffe8e8 */
[----:B------:R-:W-:-:S04]  /*1e40*/  IMAD.HI R0, R0, 0x66666667, RZ ;  /* 0x6666666700007827 */ /* 0x000fc800078e02ff */
[----:B------:R-:W-:Y:S01]  /*1e50*/  IMAD.IADD R4, R143, 0x1, R4 ;  /* 0x000000018f047824 */ /* 0x000fe200078e0204 */
[----:B------:R-:W-:-:S03]  /*1e60*/  SHF.R.U32.HI R3, RZ, 0x1f, R0 ;  /* 0x0000001fff037819 */ /* 0x000fc60000011600 */
[----:B------:R-:W-:Y:S01]  /*1e70*/  IMAD.HI R4, R4, 0x66666667, RZ ;  /* 0x6666666704047827 */ /* 0x000fe200078e02ff */
[----:B------:R-:W-:-:S03]  /*1e80*/  LEA.HI.SX32 R144, R0, R3, 0x1b ;  /* 0x0000000300907211 */ /* 0x000fc600078fdaff */
[----:B------:R-:W-:Y:S01]  /*1e90*/  IMAD.MOV.U32 R0, RZ, RZ, RZ ;  /* 0x000000ffff007224 */ /* 0x000fe200078e00ff */
[----:B------:R-:W-:-:S04]  /*1ea0*/  SHF.R.U32.HI R5, RZ, 0x1f, R4 ;  /* 0x0000001fff057819 */ /* 0x000fc80000011604 */
[----:B------:R-:W-:-:S04]  /*1eb0*/  LEA.HI.SX32 R5, R4, R5, 0x1b ;  /* 0x0000000504057211 */ /* 0x000fc800078fdaff */
[----:B------:R-:W-:-:S04]  /*1ec0*/  VIMNMX R9, R144, R5, PT ;  /* 0x0000000590097248 */ /* 0x000fc80003fe0100 */
[----:B------:R-:W-:-:S13]  /*1ed0*/  ISETP.GE.AND P0, PT, R9, 0x1, PT ;  /* 0x000000010900780c */ /* 0x000fda0003f06270 */
        /* <DEDUP_REMOVED lines=18> */
[----:B------:R-:W-:-:S06]  /*2000*/  IMAD.HI.U32 R5, R5, R7, R4 ;  /* 0x0000000705057227 */ /* 0x000fcc00078e0004 */
        /* <DEDUP_REMOVED lines=11> */
.L_x_2635:
[----:B------:R-:W-:Y:S05]  /*20c0*/  BSYNC B0 ;  /* 0x0000000000007941 */ /* 0x000fea0003800000 */
.L_x_2634:
        /* <DEDUP_REMOVED lines=37> */
.L_x_2638:
[----:B------:R-:W-:Y:S05]  /*2320*/  BSYNC B6 ;  /* 0x0000000000067941 */ /* 0x000fea0003800000 */
.L_x_2637:
        /* <DEDUP_REMOVED lines=20> */
.L_x_2640:
[----:B------:R-:W-:Y:S05]  /*2470*/  BSYNC B6 ;  /* 0x0000000000067941 */ /* 0x000fea0003800000 */
.L_x_2639:
        /* <DEDUP_REMOVED lines=8> */
[----:B------:R-:W1:Y:S07]  /*2500*/  LDC R115, c[0x0][0x3f4] ;  /* 0x0000fd00ff737b82 */ /* 0x000e6e0000000800 */
[----:B------:R-:W-:Y:S01]  /*2510*/  @P0 IADD3 R4, P1, R28, UR4, RZ ;  /* 0x000000041c040c10 */ /* 0x000fe2000ff3e0ff */
[----:B------:R-:W2:Y:S03]  /*2520*/  LDC.64 R104, c[0x0][0x3f8] ;  /* 0x0000fe00ff687b82 */ /* 0x000ea60000000a00 */
[----:B------:R-:W-:Y:S01]  /*2530*/  @P0 IADD3.X R5, R27, UR5, RZ, P1, !PT ;  /* 0x000000051b050c10 */ /* 0x000fe20008ffe4ff */
[----:B------:R-:W-:-:S04]  /*2540*/  ULDC.64 UR4, c[0x0][0x330] ;  /* 0x0000cc0000047ab9 */ /* 0x000fc80000000a00 */
[----:B------:R3:W4:Y:S01]  /*2550*/  @P0 LDG.E R0, desc[UR6][R4.64] ;  /* 0x0000000604000981 */ /* 0x000722000c1e1900 */
[----:B------:R-:W-:Y:S01]  /*2560*/  ULDC UR6, c[0x0][0x2f4] ;  /* 0x0000bd0000067ab9 */ /* 0x000fe20000000800 */
[----:B------:R-:W-:Y:S01]  /*2570*/  SHF.R.S32.HI R3, RZ, 0x1f, R113 ;  /* 0x0000001fff037819 */ /* 0x000fe20000011471 */
[----:B------:R-:W-:Y:S01]  /*2580*/  IMAD.WIDE.U32 R94, R237, UR4, R18 ;  /* 0x00000004ed5e7c25 */ /* 0x000fe2000f8e0012 */
[----:B------:R-:W-:Y:S01]  /*2590*/  ISETP.GE.AND P1, PT, R213, UR6, PT ;  /* 0x00000006d5007c0c */ /* 0x000fe2000bf26270 */
[----:B------:R-:W1:Y:S01]  /*25a0*/  LDC.64 R110, c[0x0][0x408] ;  /* 0x00010200ff6e7b82 */ /* 0x000e620000000a00 */
[----:B------:R-:W-:Y:S01]  /*25b0*/  ISETP.GE.AND P0, PT, R18, UR6, PT ;  /* 0x0000000612007c0c */ /* 0x000fe2000bf06270 */
[-C--:B0-----:R-:W-:Y:S01]  /*25c0*/  IMAD R8, R3, R98.reuse, RZ ;  /* 0x0000006203087224 */ /* 0x081fe200078e02ff */
[----:B------:R-:W-:Y:S01]  /*25d0*/  SEL R7, RZ, 0xffffffff, P1 ;  /* 0xffffffffff077807 */ /* 0x000fe20000800000 */
[----:B------:R-:W-:Y:S01]  /*25e0*/  IMAD R95, R237, UR5, R95 ;  /* 0x00000005ed5f7c24 */ /* 0x000fe2000f8e025f */
[----:B------:R-:W-:Y:S01]  /*25f0*/  SEL R6, RZ, 0x1, P0 ;  /* 0x00000001ff067807 */ /* 0x000fe20000000000 */
[----:B---3--:R-:W-:Y:S01]  /*2600*/  IMAD.WIDE.U32 R4, R113, R98, RZ ;  /* 0x0000006271047225 */ /* 0x008fe200078e00ff */
[----:B------:R-:W-:Y:S01]  /*2610*/  ISETP.NE.U32.AND P0, PT, RZ, UR8, PT ;  /* 0x00000008ff007c0c */ /* 0x000fe2000bf05070 */
[----:B------:R-:W-:Y:S01]  /*2620*/  ULDC.64 UR4, c[0x0][0x308] ;  /* 0x0000c20000047ab9 */ /* 0x000fe20000000a00 */
[----:B------:R-:W-:Y:S01]  /*2630*/  ISETP.GE.AND P1, PT, R220, UR6, PT ;  /* 0x00000006dc007c0c */ /* 0x000fe2000bf26270 */
[----:B------:R-:W-:Y:S01]  /*2640*/  IMAD.SHL.U32 R9, R7, 0x2, RZ ;  /* 0x0000000207097824 */ /* 0x000fe200078e00ff */
[----:B------:R-:W-:Y:S01]  /*2650*/  ISETP.NE.AND.EX P0, PT, RZ, UR9, PT, P0 ;  /* 0x00000009ff007c0c */ /* 0x000fe2000bf05300 */
[----:B------:R-:W-:Y:S01]  /*2660*/  IMAD R7, R113, R99, R8 ;  /* 0x0000006371077224 */ /* 0x000fe200078e0208 */
[----:B------:R-:W-:Y:S01]  /*2670*/  ULDC.64 UR8, c[0x0][0x338] ;  /* 0x0000ce0000087ab9 */ /* 0x000fe20000000a00 */
[----:B------:R-:W-:Y:S01]  /*2680*/  SHF.R.S32.HI R12, RZ, 0x1f, R212 ;  /* 0x0000001fff0c7819 */ /* 0x000fe200000114d4 */
[CC--:B--2---:R-:W-:Y:S01]  /*2690*/  IMAD.WIDE.U32 R100, R212.reuse, R104.reuse, R22 ;  /* 0x00000068d4647225 */ /* 0x0c4fe200078e0016 */
[----:B------:R-:W-:Y:S01]  /*26a0*/  LOP3.LUT R6, R9, 0x2, R6, 0xe2, !PT ;  /* 0x0000000209067812 */ /* 0x000fe200078ee206 */
[----:B------:R-:W0:Y:S01]  /*26b0*/  S2R R169, SR_TID.X ;  /* 0x0000000000a97919 */ /* 0x000e220000002100 */
[----:B------:R-:W-:Y:S01]  /*26c0*/  SHF.R.U32.HI R15, RZ, 0x3, R223 ;  /* 0x00000003ff0f7819 */ /* 0x000fe200000116df */
[----:B------:R-:W-:Y:S01]  /*26d0*/  IMAD.IADD R5, R5, 0x1, R7 ;  /* 0x0000000105057824 */ /* 0x000fe200078e0207 */
[----:B------:R-:W-:Y:S01]  /*26e0*/  SEL R7, RZ, 0x4, P1 ;  /* 0x00000004ff077807 */ /* 0x000fe20000800000 */
[----:B------:R-:W-:Y:S01]  /*26f0*/  IMAD.WIDE.U32 R102, R212, R104, R18 ;  /* 0x00000068d4667225 */ /* 0x000fe200078e0012 */
[----:B------:R-:W-:-:S02]  /*2700*/  SHF.R.U32.HI R14, RZ, 0x3, R222 ;  /* 0x00000003ff0e7819 */ /* 0x000fc400000116de */
[----:B------:R-:W-:Y:S01]  /*2710*/  LOP3.LUT R26, R6, R7, RZ, 0xfc, !PT ;  /* 0x00000007061a7212 */ /* 0x000fe200078efcff */
[----:B------:R-:W-:Y:S01]  /*2720*/  IMAD.WIDE.U32 R96, R237, UR4, R4 ;  /* 0x00000004ed607c25 */ /* 0x000fe2000f8e0004 */
[----:B------:R-:W-:Y:S02]  /*2730*/  IADD3 R112, P3, R212, R113, RZ ;  /* 0x00000071d4707210 */ /* 0x000fe40007f7e0ff */
[----:B------:R-:W-:Y:S01]  /*2740*/  ISETP.GE.AND P2, PT, R221, UR6, PT ;  /* 0x00000006dd007c0c */ /* 0x000fe2000bf46270 */
[----:B------:R-:W-:Y:S01]  /*2750*/  IMAD R97, R237, UR5, R97 ;  /* 0x00000005ed617c24 */ /* 0x000fe2000f8e0261 */
[----:B------:R-:W-:Y:S01]  /*2760*/  ULDC.64 UR4, c[0x0][0x310] ;  /* 0x0000c40000047ab9 */ /* 0x000fe20000000a00 */
[----:B------:R-:W-:Y:S01]  /*2770*/  IMAD R7, R12, R98, RZ ;  /* 0x000000620c077224 */ /* 0x000fe200078e02ff */
[--C-:B------:R-:W-:Y:S01]  /*2780*/  SHF.L.U64.HI R34, R104, 0x5, R105.reuse ;  /* 0x0000000568227819 */ /* 0x100fe20000010269 */
[----:B------:R-:W-:Y:S01]  /*2790*/  IMAD R6, R12, R104, RZ ;  /* 0x000000680c067224 */ /* 0x000fe200078e02ff */
[----:B------:R-:W-:Y:S01]  /*27a0*/  SHF.L.U64.HI R33, R104, 0x6, R105 ;  /* 0x0000000668217819 */ /* 0x000fe20000010269 */
[----:B------:R-:W-:Y:S01]  /*27b0*/  IMAD R35, R212, R99, R7 ;  /* 0x00000063d4237224 */ /* 0x000fe200078e0207 */
[--C-:B------:R-:W-:Y:S01]  /*27c0*/  SHF.L.U64.HI R123, R98, 0x5, R99.reuse ;  /* 0x00000005627b7819 */ /* 0x100fe20000010263 */
[----:B------:R-:W-:Y:S01]  /*27d0*/  IMAD R7, R212, R105, R6 ;  /* 0x00000069d4077224 */ /* 0x000fe200078e0206 */
[----:B------:R-:W-:Y:S01]  /*27e0*/  SHF.L.U64.HI R129, R98, 0x6, R99 ;  /* 0x0000000662817819 */ /* 0x000fe20000010263 */
[----:B-1----:R-:W-:Y:S01]  /*27f0*/  IMAD.WIDE.U32 R106, R212, R110, R22 ;  /* 0x0000006ed46a7225 */ /* 0x002fe200078e0016 */
[----:B------:R-:W-:-:S02]  /*2800*/  SHF.L.U64.HI R30, R110, 0x5, R111 ;  /* 0x000000056e1e7819 */ /* 0x000fc4000001026f */
[----:B------:R-:W-:Y:S01]  /*2810*/  SHF.L.U64.HI R29, R110, 0x6, R111 ;  /* 0x000000066e1d7819 */ /* 0x000fe2000001026f */
[----:B------:R-:W-:Y:S02]  /*2820*/  IMAD.IADD R101, R101, 0x1, R7 ;  /* 0x0000000165657824 */ /* 0x000fe400078e0207 */
[----:B------:R-:W-:Y:S02]  /*2830*/  IMAD.IADD R103, R7, 0x1, R103 ;  /* 0x0000000107677824 */ /* 0x000fe400078e0267 */
[----:B------:R-:W-:Y:S01]  /*2840*/  IMAD.WIDE.U32 R108, R212, R110, R18 ;  /* 0x0000006ed46c7225 */ /* 0x000fe200078e0012 */
[----:B0-----:R-:W-:-:S03]  /*2850*/  LEA.HI R169, R169, 0x8, RZ, 0x19 ;  /* 0x00000008a9a97811 */ /* 0x001fc600078fc8ff */
[----:B------:R-:W-:Y:S02]  /*2860*/  IMAD.SHL.U32 R20, R212, 0x40, RZ ;  /* 0x00000040d4147824 */ /* 0x000fe400078e00ff */
[----:B------:R-:W-:Y:S01]  /*2870*/  IMAD.X R113, R12, 0x1, R3, P3 ;  /* 0x000000010c717824 */ /* 0x000fe200018e0603 */
[----:B------:R-:W-:Y:S01]  /*2880*/  SEL R3, RZ, 0x8, P2 ;  /* 0x00000008ff037807 */ /* 0x000fe20001000000 */
[C---:B------:R-:W-:Y:S02]  /*2890*/  IMAD.SHL.U32 R32, R104.reuse, 0x20, RZ ;  /* 0x0000002068207824 */ /* 0x040fe400078e00ff */
[----:B------:R-:W-:Y:S01]  /*28a0*/  IMAD.SHL.U32 R31, R104, 0x40, RZ ;  /* 0x00000040681f7824 */ /* 0x000fe200078e00ff */
[----:B------:R-:W-:Y:S01]  /*28b0*/  LOP3.LUT R3, R26, R3, RZ, 0xfc, !PT ;  /* 0x000000031a037212 */ /* 0x000fe200078efcff */
[----:B-----5:R-:W-:Y:S01]  /*28c0*/  IMAD.WIDE.U32 R100, R152, R104, R100 ;  /* 0x0000006898647225 */ /* 0x020fe200078e0064 */
[----:B------:R-:W-:-:S03]  /*28d0*/  LOP3.LUT R26, R26, 0x1, RZ, 0xc0, !PT ;  /* 0x000000011a1a7812 */ /* 0x000fc600078ec0ff */
[----:B------:R-:W-:-:S04]  /*28e0*/  IMAD.WIDE.U32 R102, R152, R104, R102 ;  /* 0x0000006898667225 */ /* 0x000fc800078e0066 */
[----:B------:R-:W-:Y:S02]  /*28f0*/  IMAD R119, R99, 0x50, RZ ;  /* 0x0000005063777824 */ /* 0x000fe400078e02ff */
[C---:B------:R-:W-:Y:S02]  /*2900*/  IMAD.SHL.U32 R128, R98.reuse, 0x20, RZ ;  /* 0x0000002062807824 */ /* 0x040fe400078e00ff */
[----:B------:R-:W-:Y:S02]  /*2910*/  IMAD.SHL.U32 R130, R98, 0x40, RZ ;  /* 0x0000004062827824 */ /* 0x000fe400078e00ff */
[----:B------:R-:W-:Y:S02]  /*2920*/  IMAD R121, R111, 0x50, RZ ;  /* 0x000000506f797824 */ /* 0x000fe400078e02ff */
[C---:B------:R-:W-:Y:S02]  /*2930*/  IMAD.SHL.U32 R28, R110.reuse, 0x20, RZ ;  /* 0x000000206e1c7824 */ /* 0x040fe400078e00ff */
[----:B------:R-:W-:Y:S01]  /*2940*/  IMAD.SHL.U32 R27, R110, 0x40, RZ ;  /* 0x000000406e1b7824 */ /* 0x000fe200078e00ff */
[----:B----4-:R-:W-:-:S02]  /*2950*/  SHF.R.S32.HI R4, RZ, 0x1f, R0 ;  /* 0x0000001fff047819 */ /* 0x010fc40000011400 */
[----:B------:R-:W-:Y:S02]  /*2960*/  SEL R5, R0, RZ, !P0 ;  /* 0x000000ff00057207 */ /* 0x000fe40004000000 */
[----:B------:R-:W-:Y:S02]  /*2970*/  SEL R4, R4, RZ, !P0 ;  /* 0x000000ff04047207 */ /* 0x000fe40004000000 */
[----:B------:R-:W-:Y:S01]  /*2980*/  ISETP.GE.AND P0, PT, R18, R115, PT ;  /* 0x000000731200720c */ /* 0x000fe20003f06270 */
[----:B------:R-:W-:-:S04]  /*2990*/  IMAD.WIDE.U32 R94, R5, UR8, R94 ;  /* 0x00000008055e7c25 */ /* 0x000fc8000f8e005e */
[C---:B------:R-:W-:Y:S02]  /*29a0*/  IMAD R0, R4.reuse, UR8, RZ ;  /* 0x0000000804007c24 */ /* 0x040fe4000f8e02ff */
[----:B------:R-:W-:Y:S02]  /*29b0*/  IMAD R4, R4, UR4, RZ ;  /* 0x0000000404047c24 */ /* 0x000fe4000f8e02ff */
[C---:B------:R-:W-:Y:S02]  /*29c0*/  IMAD R0, R5.reuse, UR9, R0 ;  /* 0x0000000905007c24 */ /* 0x040fe4000f8e0200 */
[C---:B------:R-:W-:Y:S02]  /*29d0*/  IMAD R9, R5.reuse, UR5, R4 ;  /* 0x0000000505097c24 */ /* 0x040fe4000f8e0204 */
[----:B------:R-:W-:-:S04]  /*29e0*/  IMAD.WIDE.U32 R96, R5, UR4, R96 ;  /* 0x0000000405607c25 */ /* 0x000fc8000f8e0060 */
[----:B------:R-:W-:-:S04]  /*29f0*/  IMAD.WIDE.U32 R4, R212, R98, R18 ;  /* 0x00000062d4047225 */ /* 0x000fc800078e0012 */
[----:B------:R-:W-:Y:S01]  /*2a00*/  IMAD.IADD R92, R97, 0x1, R9 ;  /* 0x00000001615c7824 */ /* 0x000fe200078e0209 */
[----:B------:R-:W-:Y:S01]  /*2a10*/  IADD3 R93, P1, R96, R4, RZ ;  /* 0x00000004605d7210 */ /* 0x000fe20007f3e0ff */
[----:B------:R-:W-:Y:S02]  /*2a20*/  IMAD R4, R12, R110, RZ ;  /* 0x0000006e0c047224 */ /* 0x000fe400078e02ff */
[----:B------:R-:W-:Y:S01]  /*2a30*/  IMAD.WIDE.U32 R98, R98, 0x50, RZ ;  /* 0x0000005062627825 */ /* 0x000fe200078e00ff */
[----:B------:R-:W-:Y:S02]  /*2a40*/  IADD3.X R35, R92, R5, R35, P1, !PT ;  /* 0x000000055c237210 */ /* 0x000fe40000ffe423 */
[----:B------:R-:W-:Y:S01]  /*2a50*/  SEL R5, R115, RZ, P0 ;  /* 0x000000ff73057207 */ /* 0x000fe20000000000 */
[----:B------:R-:W-:Y:S01]  /*2a60*/  IMAD R7, R212, R111, R4 ;  /* 0x0000006fd4077224 */ /* 0x000fe200078e0204 */
[----:B------:R-:W-:Y:S01]  /*2a70*/  ISETP.GE.AND P1, PT, R213, R115, PT ;  /* 0x00000073d500720c */ /* 0x000fe20003f26270 */
[----:B------:R-:W-:-:S02]  /*2a80*/  IMAD.IADD R119, R99, 0x1, R119 ;  /* 0x0000000163777824 */ /* 0x000fc400078e0277 */
[----:B------:R-:W-:Y:S01]  /*2a90*/  IMAD.IADD R5, R18, 0x1, R5 ;  /* 0x0000000112057824 */ /* 0x000fe200078e0205 */
[----:B------:R-:W-:Y:S01]  /*2aa0*/  SEL R6, R115, RZ, P1 ;  /* 0x000000ff73067207 */ /* 0x000fe20000800000 */
[----:B------:R-:W-:Y:S02]  /*2ab0*/  IMAD.IADD R107, R107, 0x1, R7 ;  /* 0x000000016b6b7824 */ /* 0x000fe400078e0207 */
[----:B------:R-:W-:Y:S01]  /*2ac0*/  IMAD.IADD R109, R7, 0x1, R109 ;  /* 0x00000001076d7824 */ /* 0x000fe200078e026d */
[----:B------:R-:W-:Y:S01]  /*2ad0*/  SHF.R.S32.HI R4, RZ, 0x1f, R5 ;  /* 0x0000001fff047819 */ /* 0x000fe20000011405 */
[----:B------:R-:W-:Y:S02]  /*2ae0*/  IMAD.IADD R11, R213, 0x1, R6 ;  /* 0x00000001d50b7824 */ /* 0x000fe400078e0206 */
[-C--:B------:R-:W-:Y:S01]  /*2af0*/  IMAD.WIDE.U32 R106, R152, R110.reuse, R106 ;  /* 0x0000006e986a7225 */ /* 0x080fe200078e006a */
[CC--:B------:R-:W-:Y:S02]  /*2b00*/  LEA.HI R13, R4.reuse, R5.reuse, RZ, 0x3 ;  /* 0x00000005040d7211 */ /* 0x0c0fe400078f18ff */
[----:B------:R-:W-:Y:S01]  /*2b10*/  LEA.HI R4, R4, R5, RZ, 0x6 ;  /* 0x0000000504047211 */ /* 0x000fe200078f30ff */
[----:B------:R-:W-:Y:S01]  /*2b20*/  IMAD.WIDE.U32 R108, R152, R110, R108 ;  /* 0x0000006e986c7225 */ /* 0x000fe200078e006c */
[----:B------:R-:W-:-:S02]  /*2b30*/  LOP3.LUT R5, R223, 0x38, R13, 0xf8, !PT ;  /* 0x00000038df057812 */ /* 0x000fc400078ef80d */
[----:B------:R-:W-:Y:S01]  /*2b40*/  SHF.R.S32.HI R6, RZ, 0x6, R4 ;  /* 0x00000006ff067819 */ /* 0x000fe20000011404 */
[----:B------:R-:W-:Y:S01]  /*2b50*/  IMAD.SHL.U32 R115, R115, 0x2, RZ ;  /* 0x0000000273737824 */ /* 0x000fe200078e00ff */
[----:B------:R-:W-:Y:S02]  /*2b60*/  SHF.R.S32.HI R4, RZ, 0x1f, R11 ;  /* 0x0000001fff047819 */ /* 0x000fe4000001140b */
[----:B------:R-:W-:Y:S01]  /*2b70*/  LOP3.LUT R7, R5, R15, RZ, 0x3c, !PT ;  /* 0x0000000f05077212 */ /* 0x000fe200078e3cff */
[----:B------:R-:W-:Y:S01]  /*2b80*/  IMAD R136, R6, 0x1400, R226 ;  /* 0x0000140006887824 */ /* 0x000fe200078e02e2 */
[----:B------:R-:W-:Y:S01]  /*2b90*/  LOP3.LUT R8, R222, 0x38, R13, 0xf8, !PT ;  /* 0x00000038de087812 */ /* 0x000fe200078ef80d */
[----:B------:R-:W-:Y:S01]  /*2ba0*/  IMAD R138, R6, 0x1400, R227 ;  /* 0x00001400068a7824 */ /* 0x000fe200078e02e3 */
[-C--:B------:R-:W-:Y:S01]  /*2bb0*/  LEA.HI R5, R4, R11.reuse, RZ, 0x6 ;  /* 0x0000000b04057211 */ /* 0x080fe200078f30ff */
[----:B------:R-:W-:Y:S01]  /*2bc0*/  IMAD.IADD R136, R136, 0x1, R7 ;  /* 0x0000000188887824 */ /* 0x000fe200078e0207 */
[----:B------:R-:W-:Y:S01]  /*2bd0*/  LEA.HI R11, R4, R11, RZ, 0x3 ;  /* 0x0000000b040b7211 */ /* 0x000fe200078f18ff */
[----:B------:R-:W-:Y:S01]  /*2be0*/  IMAD R132, R6, 0x1400, R225 ;  /* 0x0000140006847824 */ /* 0x000fe200078e02e1 */
[----:B------:R-:W-:-:S02]  /*2bf0*/  LOP3.LUT R4, R13, 0x38, RZ, 0xc0, !PT ;  /* 0x000000380d047812 */ /* 0x000fc400078ec0ff */
[----:B------:R-:W-:Y:S02]  /*2c00*/  LOP3.LUT R9, R8, R14, RZ, 0x3c, !PT ;  /* 0x0000000e08097212 */ /* 0x000fe400078e3cff */
[----:B------:R-:W-:Y:S02]  /*2c10*/  SHF.R.S32.HI R8, RZ, 0x6, R5 ;  /* 0x00000006ff087819 */ /* 0x000fe40000011405 */
[----:B------:R-:W-:Y:S01]  /*2c20*/  LOP3.LUT R5, R4, 0x1c0, R20, 0xf8, !PT ;  /* 0x000001c004057812 */ /* 0x000fe200078ef814 */
[----:B------:R-:W-:Y:S01]  /*2c30*/  IMAD.IADD R132, R132, 0x1, R9 ;  /* 0x0000000184847824 */ /* 0x000fe200078e0209 */
[----:B------:R-:W-:Y:S01]  /*2c40*/  LOP3.LUT R7, R11, 0x38, RZ, 0xc0, !PT ;  /* 0x000000380b077812 */ /* 0x000fe200078ec0ff */
[C---:B------:R-:W-:Y:S01]  /*2c50*/  IMAD R137, R8.reuse, 0x1400, R227 ;  /* 0x0000140008897824 */ /* 0x040fe200078e02e3 */
[-C--:B------:R-:W-:Y:S01]  /*2c60*/  LOP3.LUT R5, R5, R228.reuse, RZ, 0x3c, !PT ;  /* 0x000000e405057212 */ /* 0x080fe200078e3cff */
[C---:B------:R-:W-:Y:S01]  /*2c70*/  IMAD R133, R8.reuse, 0x1400, R226 ;  /* 0x0000140008857824 */ /* 0x040fe200078e02e2 */
[----:B------:R-:W-:Y:S01]  /*2c80*/  LOP3.LUT R7, R7, 0x1c0, R20, 0xf8, !PT ;  /* 0x000001c007077812 */ /* 0x000fe200078ef814 */
[----:B------:R-:W-:Y:S01]  /*2c90*/  IMAD R131, R8, 0x1400, R225 ;  /* 0x0000140008837824 */ /* 0x000fe200078e02e1 */
[----:B------:R-:W-:Y:S01]  /*2ca0*/  LOP3.LUT R9, R223, 0x38, R11, 0xf8, !PT ;  /* 0x00000038df097812 */ /* 0x000fe200078ef80b */
[----:B------:R-:W-:Y:S01]  /*2cb0*/  IMAD.IADD R138, R138, 0x1, R5 ;  /* 0x000000018a8a7824 */ /* 0x000fe200078e0205 */
[----:B------:R-:W-:Y:S01]  /*2cc0*/  LOP3.LUT R4, R7, R228, RZ, 0x3c, !PT ;  /* 0x000000e407047212 */ /* 0x000fe200078e3cff */
[----:B------:R-:W-:Y:S01]  /*2cd0*/  IMAD R7, R105, 0x50, RZ ;  /* 0x0000005069077824 */ /* 0x000fe200078e02ff */
[----:B------:R-:W-:Y:S01]  /*2ce0*/  SHF.R.S32.HI R5, RZ, 0x1f, R152 ;  /* 0x0000001fff057819 */ /* 0x000fe20000011498 */
[----:B------:R-:W-:Y:S01]  /*2cf0*/  VIADD R8, R212, 0x40 ;  /* 0x00000040d4087836 */ /* 0x000fe20000000000 */
[----:B------:R-:W-:Y:S01]  /*2d00*/  LOP3.LUT R10, R222, 0x38, R11, 0xf8, !PT ;  /* 0x00000038de0a7812 */ /* 0x000fe200078ef80b */
[----:B------:R-:W-:Y:S01]  /*2d10*/  IMAD.IADD R137, R137, 0x1, R4 ;  /* 0x0000000189897824 */ /* 0x000fe200078e0204 */
[----:B------:R-:W-:Y:S01]  /*2d20*/  LOP3.LUT R6, R9, R15, RZ, 0x3c, !PT ;  /* 0x0000000f09067212 */ /* 0x000fe200078e3cff */
[C---:B------:R-:W-:Y:S01]  /*2d30*/  IMAD R4, R5.reuse, R104, RZ ;  /* 0x0000006805047224 */ /* 0x040fe200078e02ff */
[----:B------:R-:W-:Y:S01]  /*2d40*/  LOP3.LUT R10, R10, R14, RZ, 0x3c, !PT ;  /* 0x0000000e0a0a7212 */ /* 0x000fe200078e3cff */
[----:B------:R-:W-:Y:S01]  /*2d50*/  IMAD R5, R5, R110, RZ ;  /* 0x0000006e05057224 */ /* 0x000fe200078e02ff */
[----:B------:R-:W-:Y:S01]  /*2d60*/  SHF.R.S32.HI R14, RZ, 0x3, R13 ;  /* 0x00000003ff0e7819 */ /* 0x000fe2000001140d */
[----:B------:R-:W-:Y:S01]  /*2d70*/  IMAD R21, R152, R105, R4 ;  /* 0x0000006998157224 */ /* 0x000fe200078e0204 */
[----:B------:R-:W-:Y:S01]  /*2d80*/  SHF.R.S32.HI R12, RZ, 0x3, R11 ;  /* 0x00000003ff0c7819 */ /* 0x000fe2000001140b */
[----:B------:R-:W-:Y:S01]  /*2d90*/  VIADD R9, R212, 0x20 ;  /* 0x00000020d4097836 */ /* 0x000fe20000000000 */
[----:B------:R-:W-:Y:S01]  /*2da0*/  LOP3.LUT R13, R13, 0xfffffff8, RZ, 0xc0, !PT ;  /* 0xfffffff80d0d7812 */ /* 0x000fe200078ec0ff */
[----:B------:R-:W-:Y:S01]  /*2db0*/  IMAD.WIDE.U32 R104, R104, 0x50, RZ ;  /* 0x0000005068687825 */ /* 0x000fe200078e00ff */
[----:B------:R-:W-:-:S02]  /*2dc0*/  LOP3.LUT R11, R11, 0xfffffff8, RZ, 0xc0, !PT ;  /* 0xfffffff80b0b7812 */ /* 0x000fc400078ec0ff */
[----:B------:R-:W-:Y:S01]  /*2dd0*/  SHF.R.S32.HI R141, RZ, 0x1f, R9 ;  /* 0x0000001fff8d7819 */ /* 0x000fe20000011409 */
[----:B------:R-:W-:Y:S01]  /*2de0*/  IMAD R5, R152, R111, R5 ;  /* 0x0000006f98057224 */ /* 0x000fe200078e0205 */
[----:B------:R-:W-:Y:S01]  /*2df0*/  SHF.R.S32.HI R139, RZ, 0x1f, R8 ;  /* 0x0000001fff8b7819 */ /* 0x000fe20000011408 */
[----:B------:R-:W-:Y:S01]  /*2e00*/  IMAD.WIDE.U32 R110, R110, 0x50, RZ ;  /* 0x000000506e6e7825 */ /* 0x000fe200078e00ff */
[C---:B------:R-:W-:Y:S02]  /*2e10*/  LOP3.LUT R9, R3.reuse, 0x4, RZ, 0xc0, !PT ;  /* 0x0000000403097812 */ /* 0x040fe400078ec0ff */
[----:B------:R-:W-:Y:S01]  /*2e20*/  LOP3.LUT R8, R3, 0x8, RZ, 0xc0, !PT ;  /* 0x0000000803087812 */ /* 0x000fe200078ec0ff */
[----:B------:R-:W-:Y:S01]  /*2e30*/  IMAD.IADD R133, R133, 0x1, R6 ;  /* 0x0000000185857824 */ /* 0x000fe200078e0206 */
[----:B------:R-:W-:Y:S01]  /*2e40*/  SHF.R.S32.HI R6, RZ, 0x1f, R11 ;  /* 0x0000001fff067819 */ /* 0x000fe2000001140b */
[----:B------:R-:W-:Y:S01]  /*2e50*/  IMAD.IADD R131, R131, 0x1, R10 ;  /* 0x0000000183837824 */ /* 0x000fe200078e020a */
[----:B------:R-:W-:Y:S01]  /*2e60*/  LOP3.LUT R10, R3, 0x2, RZ, 0xc0, !PT ;  /* 0x00000002030a7812 */ /* 0x000fe200078ec0ff */
[----:B------:R-:W-:Y:S01]  /*2e70*/  IMAD.IADD R120, R105, 0x1, R7 ;  /* 0x0000000169787824 */ /* 0x000fe200078e0207 */
[----:B------:R-:W-:Y:S01]  /*2e80*/  SHF.R.S32.HI R7, RZ, 0x1f, R13 ;  /* 0x0000001fff077819 */ /* 0x000fe2000001140d */
[----:B------:R-:W-:-:S02]  /*2e90*/  IMAD.IADD R25, R101, 0x1, R21 ;  /* 0x0000000165197824 */ /* 0x000fc400078e0215 */
[----:B------:R-:W-:Y:S02]  /*2ea0*/  IMAD.IADD R20, R107, 0x1, R5 ;  /* 0x000000016b147824 */ /* 0x000fe400078e0205 */
[----:B------:R-:W-:Y:S02]  /*2eb0*/  IMAD.IADD R15, R5, 0x1, R109 ;  /* 0x00000001050f7824 */ /* 0x000fe400078e026d */
[----:B------:R-:W-:Y:S02]  /*2ec0*/  IMAD.IADD R121, R111, 0x1, R121 ;  /* 0x000000016f797824 */ /* 0x000fe400078e0279 */
[----:B------:R-:W-:Y:S02]  /*2ed0*/  IMAD.IADD R21, R21, 0x1, R103 ;  /* 0x0000000115157824 */ /* 0x000fe400078e0267 */
[----:B------:R-:W-:-:S07]  /*2ee0*/  IMAD.IADD R5, R95, 0x1, R0 ;  /* 0x000000015f057824 */ /* 0x000fce00078e0200 */
.L_x_2748:
[----:B------:R-:W2:Y:S01]  /*2ef0*/  LDL.LU R40, [R1+0x10] ;  /* 0x0000100001287983 */ /* 0x000ea20000300800 */
[----:B------:R-:W-:Y:S01]  /*2f00*/  VIADD R24, R24, 0xffffffff ;  /* 0xffffffff18187836 */ /* 0x000fe20000000000 */
[----:B------:R-:W0:Y:S01]  /*2f10*/  LDC.64 R116, c[0x0][0x2e8] ;  /* 0x0000ba00ff747b82 */ /* 0x000e220000000a00 */
[----:B------:R-:W-:Y:S05]  /*2f20*/  YIELD ;  /* 0x0000000000007946 */ /* 0x000fea0003800000 */
[----:B-1----:R-:W-:Y:S01]  /*2f30*/  SHF.R.S32.HI R37, RZ, 0x1f, R24 ;  /* 0x0000001fff257819 */ /* 0x002fe20000011418 */
[-C--:B------:R-:W-:Y:S01]  /*2f40*/  IMAD R0, R119, R24.reuse, RZ ;  /* 0x0000001877007224 */ /* 0x080fe200078e02ff */
[----:B------:R-:W1:Y:S01]  /*2f50*/  LDC R122, c[0x0][0x3f4] ;  /* 0x0000fd00ff7a7b82 */ /* 0x000e620000000800 */
[----:B------:R-:W-:Y:S01]  /*2f60*/  IMAD.WIDE.U32 R124, R98, R24, RZ ;  /* 0x00000018627c7225 */ /* 0x000fe200078e00ff */
[----:B------:R-:W-:Y:S03]  /*2f70*/  BSSY B0, `(.L_x_2641) ;  /* 0x00007fc000007945 */ /* 0x000fe60003800000 */
[----:B------:R-:W-:Y:S01]  /*2f80*/  IMAD R3, R37, R98, R0 ;  /* 0x0000006225037224 */ /* 0x000fe200078e0200 */
[----:B------:R-:W-:-:S02]  /*2f90*/  IADD3 R0, P3, P4, R93, R124, R130 ;  /* 0x0000007c5d007210 */ /* 0x000fc40007c7e082 */
[-C--:B------:R-:W-:Y:S01]  /*2fa0*/  IADD3 R38, P2, R93, R124.reuse, RZ ;  /* 0x0000007c5d267210 */ /* 0x080fe20007f5e0ff */
[----:B------:R-:W-:Y:S01]  /*2fb0*/  IMAD.IADD R88, R125, 0x1, R3 ;  /* 0x000000017d587824 */ /* 0x000fe200078e0203 */
[----:B------:R-:W-:-:S03]  /*2fc0*/  IADD3 R4, P5, P6, R93, R124, R128 ;  /* 0x0000007c5d047210 */ /* 0x000fc60007ebe080 */
[----:B------:R-:W-:Y:S01]  /*2fd0*/  IMAD.X R39, R88, 0x1, R35, P2 ;  /* 0x0000000158277824 */ /* 0x000fe200010e0623 */
[C---:B------:R-:W-:Y:S02]  /*2fe0*/  IADD3.X R3, R35.reuse, R88, R129, P3, P4 ;  /* 0x0000005823037210 */ /* 0x040fe40001fe8481 */
[----:B------:R-:W-:Y:S02]  /*2ff0*/  ISETP.GT.AND P3, PT, R24, R118, PT ;  /* 0x000000761800720c */ /* 0x000fe40003f64270 */
[C---:B0-----:R-:W-:Y:S02]  /*3000*/  LEA R48, P2, R0.reuse, R116, 0x1 ;  /* 0x0000007400307211 */ /* 0x041fe400078408ff */
[----:B------:R-:W-:Y:S02]  /*3010*/  IADD3.X R36, R35, R88, R123, P5, P6 ;  /* 0x0000005823247210 */ /* 0x000fe40002fec47b */
[----:B------:R-:W-:Y:S01]  /*3020*/  LEA.HI.X R49, R0, R117, R3, 0x1, P2 ;  /* 0x0000007500317211 */ /* 0x000fe200010f0c03 */
[----:B------:R-:W-:Y:S01]  /*3030*/  IMAD R3, R17, 0x5000, R236 ;  /* 0x0000500011037824 */ /* 0x000fe200078e02ec */
[----:B-1----:R-:W-:-:S02]  /*3040*/  ISETP.GE.AND P2, PT, R122, 0x1, PT ;  /* 0x000000017a00780c */ /* 0x002fc40003f46270 */
[-C--:B------:R-:W-:Y:S02]  /*3050*/  LEA R50, P5, R4, R116.reuse, 0x1 ;  /* 0x0000007404327211 */ /* 0x080fe400078a08ff */
[----:B------:R-:W-:Y:S02]  /*3060*/  LEA R60, P6, R38, R116, 0x1 ;  /* 0x00000074263c7211 */ /* 0x000fe400078c08ff */
[-C--:B------:R-:W-:Y:S01]  /*3070*/  LEA.HI.X R51, R4, R117.reuse, R36, 0x1, P5 ;  /* 0x0000007504337211 */ /* 0x080fe200028f0c24 */
[----:B------:R-:W-:Y:S01]  /*3080*/  IMAD R4, R3, 0x2, R16 ;  /* 0x0000000203047824 */ /* 0x000fe200078e0210 */
        /* <DEDUP_REMOVED lines=8> */
[----:B------:R-:W-:Y:S02]  /*3110*/  IMAD R0, R121, R24, RZ ;  /* 0x0000001879007224 */ /* 0x000fe400078e02ff */
[C---:B------:R-:W-:Y:S02]  /*3120*/  IMAD R39, R37.reuse, R104, R39 ;  /* 0x0000006825277224 */ /* 0x040fe400078e0227 */
        /* <DEDUP_REMOVED lines=27> */
[----:B0-----:R-:W-:Y:S01]  /*32e0*/  IMAD.X R40, R114, 0x1, R20, P4 ;  /* 0x0000000172287824 */ /* 0x001fe200020e0614 */
        /* <DEDUP_REMOVED lines=23> */
.L_x_2645:
[----:B------:R-:W-:Y:S05]  /*3460*/  BSYNC B1 ;  /* 0x0000000000017941 */ /* 0x000fea0003800000 */
.L_x_2644:
[----:B-1---5:R-:W-:Y:S01]  /*3470*/  IMAD.MOV.U32 R38, RZ, RZ, R78 ;  /* 0x000000ffff267224 */ /* 0x022fe200078e004e */
[----:B------:R-:W-:Y:S01]  /*3480*/  BSSY B1, `(.L_x_2646) ;  /* 0x0000042000017945 */ /* 0x000fe20003800000 */
[----:B------:R-:W-:Y:S01]  /*3490*/  IMAD.MOV.U32 R37, RZ, RZ, R79 ;  /* 0x000000ffff257224 */ /* 0x000fe200078e004f */
[----:B------:R-:W-:Y:S01]  /*34a0*/  CS2R R66, SRZ ;  /* 0x0000000000427805 */ /* 0x000fe2000001ff00 */
[----:B0-----:R-:W-:Y:S01]  /*34b0*/  VIADD R40, R212, 0x20 ;  /* 0x00000020d4287836 */ /* 0x001fe20000000000 */
[----:B------:R-:W-:Y:S01]  /*34c0*/  CS2R R70, SRZ ;  /* 0x0000000000467805 */ /* 0x000fe2000001ff00 */
[----:B------:R-:W-:Y:S01]  /*34d0*/  IMAD.MOV.U32 R36, RZ, RZ, R82 ;  /* 0x000000ffff247224 */ /* 0x000fe200078e0052 */
[----:B------:R-:W-:Y:S01]  /*34e0*/  PRMT R160, R37, 0x5410, R38 ;  /* 0x0000541025a07816 */ /* 0x000fe20000000026 */
[----:B------:R-:W-:Y:S01]  /*34f0*/  IMAD.MOV.U32 R37, RZ, RZ, R83 ;  /* 0x000000ffff257224 */ /* 0x000fe200078e0053 */
[----:B------:R-:W-:Y:S01]  /*3500*/  ISETP.GE.AND P4, PT, R40, R3, PT ;  /* 0x000000032800720c */ /* 0x000fe20003f86270 */
        /* <DEDUP_REMOVED lines=23> */
[----:B------:R-:W-:-:S02]  /*3680*/  PRMT R165, R165, 0x5410, R39 ;  /* 0x00005410a5a57816 */ /* 0x000fc40000000027 */
[----:B------:R-:W-:Y:S01]  /*3690*/  CS2R R76, SRZ ;  /* 0x00000000004c7805 */ /* 0x000fe2000001ff00 */
        /* <DEDUP_REMOVED lines=10> */
[----:B------:R-:W-:Y:S02]  /*3740*/  LEA R38, P2, R36, UR4, 0x1 ;  /* 0x0000000424267c11 */ /* 0x000fe4000f8408ff */
[----:B------:R-:W-:Y:S02]  /*3750*/  ISETP.GE.AND P5, PT, R22, R122, PT ;  /* 0x0000007a1600720c */ /* 0x000fe40003fa6270 */
[----:B------:R-:W-:Y:S02]  /*3760*/  LEA.HI.X R39, R36, UR5, R39, 0x1, P2 ;  /* 0x0000000524277c11 */ /* 0x000fe400090f0c27 */
[----:B------:R-:W-:-:S04]  /*3770*/  LEA R36, P2, R37, UR6, 0x1 ;  /* 0x0000000625247c11 */ /* 0x000fc8000f8408ff */
[----:B------:R-:W-:Y:S02]  /*3780*/  LEA.HI.X R37, R37, UR7, R42, 0x1, P2 ;  /* 0x0000000725257c11 */ /* 0x000fe400090f0c2a */
[-C--:B------:R-:W-:Y:S02]  /*3790*/  ISETP.GE.AND P2, PT, R215, R122.reuse, PT ;  /* 0x0000007ad700720c */ /* 0x080fe40003f46270 */
[----:B------:R-:W-:Y:S02]  /*37a0*/  CS2R R70, SRZ ;  /* 0x0000000000467805 */ /* 0x000fe4000001ff00 */
[----:B------:R-:W-:Y:S01]  /*37b0*/  CS2R R72, SRZ ;  /* 0x0000000000487805 */ /* 0x000fe2000001ff00 */
        /* <DEDUP_REMOVED lines=8> */
[----:B------:R-:W-:-:S02]  /*3840*/  CS2R R68, SRZ ;  /* 0x0000000000447805 */ /* 0x000fc4000001ff00 */
[----:B------:R-:W-:Y:S01]  /*3850*/  CS2R R64, SRZ ;  /* 0x0000000000407805 */ /* 0x000fe2000001ff00 */
[----:B------:R0:W5:Y:S04]  /*3860*/  @!P5 LDG.E.64 R66, desc[UR8][R38.64+0x80] ;  /* 0x000080082642d981 */ /* 0x000168000c1e1b00 */
[----:B------:R0:W5:Y:S04]  /*3870*/  @!P5 LDG.E.64 R68, desc[UR8][R36.64+0x80] ;  /* 0x000080082444d981 */ /* 0x000168000c1e1b00 */
[----:B------:R0:W5:Y:S04]  /*3880*/  @!P2 LDG.E.64 R62, desc[UR8][R38.64+0xc0] ;  /* 0x0000c008263ea981 */ /* 0x000168000c1e1b00 */
[----:B------:R0:W5:Y:S02]  /*3890*/  @!P2 LDG.E.64 R64, desc[UR8][R36.64+0xc0] ;  /* 0x0000c0082440a981 */ /* 0x000164000c1e1b00 */
.L_x_2647:
[----:B------:R-:W-:Y:S05]  /*38a0*/  BSYNC B1 ;  /* 0x0000000000017941 */ /* 0x000fea0003800000 */
.L_x_2646:
[----:B0----5:R-:W-:Y:S01]  /*38b0*/  IMAD.MOV.U32 R37, RZ, RZ, R62 ;  /* 0x000000ffff257224 */ /* 0x021fe200078e003e */
[----:B------:R-:W-:Y:S01]  /*38c0*/  BSSY B1, `(.L_x_2648) ;  /* 0x0000046000017945 */ /* 0x000fe20003800000 */
[----:B------:R-:W-:Y:S01]  /*38d0*/  IMAD.MOV.U32 R36, RZ, RZ, R63 ;  /* 0x000000ffff247224 */ /* 0x000fe200078e003f */
[----:B------:R-:W-:Y:S01]  /*38e0*/  PRMT R164, R40, 0x7610, R164 ;  /* 0x0000761028a47816 */ /* 0x000fe200000000a4 */
[----:B------:R-:W-:Y:S01]  /*38f0*/  VIADD R42, R212, 0x40 ;  /* 0x00000040d42a7836 */ /* 0x000fe20000000000 */
[----:B------:R-:W-:Y:S01]  /*3900*/  PRMT R166, R166, 0x5410, R41 ;  /* 0x00005410a6a67816 */ /* 0x000fe20000000029 */
        /* <DEDUP_REMOVED lines=21> */
[----:B------:R-:W-:Y:S02]  /*3a60*/  CS2R R40, SRZ ;  /* 0x0000000000287805 */ /* 0x000fe4000001ff00 */
[----:B------:R-:W-:Y:S02]  /*3a70*/  CS2R R46, SRZ ;  /* 0x00000000002e7805 */ /* 0x000fe4000001ff00 */
[----:B------:R-:W-:Y:S01]  /*3a80*/  PRMT R149, R37, 0x5410, R36 ;  /* 0x0000541025957816 */ /* 0x000fe20000000024 */
[----:B------:R-:W-:Y:S01]  /*3a90*/  IMAD.MOV.U32 R37, RZ, RZ, R72 ;  /* 0x000000ffff257224 */ /* 0x000fe200078e0048 */
[----:B------:R-:W-:Y:S01]  /*3aa0*/  CS2R R52, SRZ ;  /* 0x0000000000347805 */ /* 0x000fe2000001ff00 */
[----:B------:R-:W-:Y:S01]  /*3ab0*/  IMAD.MOV.U32 R36, RZ, RZ, R73 ;  /* 0x000000ffff247224 */ /* 0x000fe200078e0049 */
[----:B------:R-:W-:-:S02]  /*3ac0*/  CS2R R58, SRZ ;  /* 0x00000000003a7805 */ /* 0x000fc4000001ff00 */
[----:B------:R-:W-:Y:S01]  /*3ad0*/  PRMT R154, R154, 0x5410, R37 ;  /* 0x000054109a9a7816 */ /* 0x000fe20000000025 */
[----:B------:R-:W-:Y:S01]  /*3ae0*/  IMAD.MOV.U32 R37, RZ, RZ, R76 ;  /* 0x000000ffff257224 */ /* 0x000fe200078e004c */
        /* <DEDUP_REMOVED lines=35> */
.L_x_2649:
[----:B------:R-:W-:Y:S05]  /*3d20*/  BSYNC B1 ;  /* 0x0000000000017941 */ /* 0x000fea0003800000 */
.L_x_2648:
[----:B------:R-:W2:Y:S01]  /*3d30*/  LDL R0, [R1+0x5c] ;  /* 0x00005c0001007983 */ /* 0x000ea20000100800 */
[----:B0----5:R-:W-:Y:S01]  /*3d40*/  IMAD.MOV.U32 R36, RZ, RZ, R42 ;  /* 0x000000ffff247224 */ /* 0x021fe200078e002a */
        /* <DEDUP_REMOVED lines=31> */
.L_x_2650:
[----:B------:R-:W-:Y:S01]  /*3f40*/  IMAD R0, R17, 0x8, R16 ;  /* 0x0000000811007824 */ /* 0x000fe200078e0210 */
[----:B------:R-:W-:Y:S01]  /*3f50*/  SHF.L.U32 R114, R219, 0x1f, RZ ;  /* 0x0000001fdb727819 */ /* 0x000fe200000006ff */
[----:B------:R-:W-:Y:S03]  /*3f60*/  BSSY B1, `(.L_x_2651) ;  /* 0x0000003000017945 */ /* 0x000fe60003800000 */
[----:B------:R-:W0:Y:S02]  /*3f70*/  SYNCS.PHASECHK.TRANS64.TRYWAIT P6, [R0+URZ+0x38890], R114 ;  /* 0x03889072000075a7 */ /* 0x000e2400080c017f */
[----:B0-----:R-:W-:Y:S05]  /*3f80*/  @!P6 BRA `(.L_x_2652) ;  /* 0x000002fc00a0e947 */ /* 0x001fea0003800000 */
.L_x_3079:
[----:B------:R-:W-:Y:S05]  /*3f90*/  BSYNC B1 ;  /* 0x0000000000017941 */ /* 0x000fea0003800000 */
.L_x_2651:
        /* <DEDUP_REMOVED lines=54> */
.L_x_2658:
[----:B------:R-:W-:Y:S05]  /*4300*/  BSYNC B3 ;  /* 0x0000000000037941 */ /* 0x000fea0003800000 */
.L_x_2657:
[----:B------:R-:W-:Y:S02]  /*4310*/  ULDC.64 UR4, c[0x0][0x208] ;  /* 0x0000820000047ab9 */ /* 0x000fe40000000a00 */
[----:B--2---:R1:W-:Y:S03]  /*4320*/  STG.E.128 desc[UR4][R60.64], R36 ;  /* 0x000000243c007986 */ /* 0x0043e6000c101d04 */
.L_x_2656:
[----:B------:R-:W-:Y:S05]  /*4330*/  BSYNC B2 ;  /* 0x0000000000027941 */ /* 0x000fea0003800000 */
.L_x_2655:
[----:B------:R-:W-:Y:S01]  /*4340*/  ISETP.NE.AND P3, PT, R10, RZ, PT ;  /* 0x000000ff0a00720c */ /* 0x000fe20003f65270 */
[----:B------:R-:W-:-:S12]  /*4350*/  BSSY B2, `(.L_x_2659) ;  /* 0x0000036000027945 */ /* 0x000fd80003800000 */
[----:B------:R-:W-:Y:S05]  /*4360*/  @!P3 BRA `(.L_x_2660) ;  /* 0x0000000000d0b947 */ /* 0x000fea0003800000 */
[----:B-1----:R1:W2:Y:S01]  /*4370*/  LDS.128 R36, [R4+0x26c00] ;  /* 0x026c000004247984 */ /* 0x0022a20000000c00 */
[----:B------:R-:W-:Y:S01]  /*4380*/  ISETP.GE.AND P3, PT, R215, R122, PT ;  /* 0x0000007ad700720c */ /* 0x000fe20003f66270 */
[----:B------:R-:W-:-:S12]  /*4390*/  BSSY B3, `(.L_x_2661) ;  /* 0x000002f000037945 */ /* 0x000fd80003800000 */
[----:B-1----:R-:W-:Y:S05]  /*43a0*/  @P3 BRA `(.L_x_2662) ;  /* 0x0000000000b43947 */ /* 0x002fea0003800000 */
[----:B------:R-:W-:Y:S02]  /*43b0*/  SHF.R.U64 R85, R116, 0x10, R117 ;  /* 0x0000001074557819 */ /* 0x000fe40000001275 */
[----:B------:R-:W-:Y:S02]  /*43c0*/  SHF.R.U64 R84, R90, 0x10, R91 ;  /* 0x000000105a547819 */ /* 0x000fe4000000125b */
[C---:B------:R-:W-:Y:S02]  /*43d0*/  PRMT R85, R163.reuse, 0x5410, R85 ;  /* 0x00005410a3557816 */ /* 0x040fe40000000055 */
[----:B------:R-:W-:Y:S02]  /*43e0*/  PRMT R84, R163, 0x5432, R84 ;  /* 0x00005432a3547816 */ /* 0x000fe40000000054 */
[----:B------:R-:W-:Y:S02]  /*43f0*/  SHF.R.U32.HI R90, RZ, 0x10, R117 ;  /* 0x00000010ff5a7819 */ /* 0x000fe40000011675 */
[----:B--2---:R-:W-:-:S02]  /*4400*/  LOP3.LUT R116, R37, 0xffff0000, RZ, 0xc0, !PT ;  /* 0xffff000025747812 */ /* 0x004fc400078ec0ff */
[----:B------:R-:W-:Y:S02]  /*4410*/  LOP3.LUT R87, R85, 0xffff0000, RZ, 0xc0, !PT ;  /* 0xffff000055577812 */ /* 0x000fe400078ec0ff */
[C---:B------:R-:W-:Y:S01]  /*4420*/  LOP3.LUT R117, R84.reuse, 0xffff0000, RZ, 0xc0, !PT ;  /* 0xffff000054757812 */ /* 0x040fe200078ec0ff */
[----:B------:R-:W-:Y:S01]  /*4430*/  IMAD.U32 R84, R84, 0x10000, RZ ;  /* 0x0001000054547824 */ /* 0x000fe200078e00ff */
[----:B------:R-:W-:Y:S01]  /*4440*/  SHF.R.U32.HI R86, RZ, 0x10, R91 ;  /* 0x00000010ff567819 */ /* 0x000fe2000001165b */
[----:B------:R-:W-:Y:S02]  /*4450*/  IMAD.U32 R91, R37, 0x10000, RZ ;  /* 0x00010000255b7824 */ /* 0x000fe400078e00ff */
[C---:B------:R-:W-:Y:S01]  /*4460*/  FMUL.FTZ R37, R116.reuse, R87 ;  /* 0x0000005774257220 */ /* 0x040fe20000410000 */
        /* <DEDUP_REMOVED lines=31> */
[----:B------:R-:W-:-:S05]  /*4660*/  F2FP.BF16.F32.PACK_AB R85, R85, R116 ;  /* 0x000000745555723e */ /* 0x000fca00000010ff */
[----:B------:R-:W-:-:S07]  /*4670*/  IMAD.MOV.U32 R36, RZ, RZ, R85 ;  /* 0x000000ffff247224 */ /* 0x000fce00078e0055 */
.L_x_2662:
[----:B------:R-:W-:Y:S05]  /*4680*/  BSYNC B3 ;  /* 0x0000000000037941 */ /* 0x000fea0003800000 */
.L_x_2661:
[----:B------:R-:W-:Y:S02]  /*4690*/  ULDC.64 UR4, c[0x0][0x208] ;  /* 0x0000820000047ab9 */ /* 0x000fe40000000a00 */
[----:B--2---:R2:W-:Y:S03]  /*46a0*/  STG.E.128 desc[UR4][R60.64+0x80], R36 ;  /* 0x000080243c007986 */ /* 0x0045e6000c101d04 */
.L_x_2660:
[----:B------:R-:W-:Y:S05]  /*46b0*/  BSYNC B2 ;  /* 0x0000000000027941 */ /* 0x000fea0003800000 */
.L_x_2659:
[----:B------:R-:W-:Y:S01]  /*46c0*/  ISETP.NE.AND P3, PT, R9, RZ, PT ;  /* 0x000000ff0900720c */ /* 0x000fe20003f65270 */
[----:B------:R-:W-:-:S12]  /*46d0*/  BSSY B2, `(.L_x_2663) ;  /* 0x0000038000027945 */ /* 0x000fd80003800000 */
[----:B------:R-:W-:Y:S05]  /*46e0*/  @!P3 BRA `(.L_x_2664) ;  /* 0x0000000000d8b947 */ /* 0x000fea0003800000 */
[----:B-12---:R1:W2:Y:S01]  /*46f0*/  LDS.128 R36, [R4+0x29400] ;  /* 0x0294000004247984 */ /* 0x0062a20000000c00 */
[----:B------:R-:W-:Y:S01]  /*4700*/  ISETP.GE.AND P3, PT, R214, R122, PT ;  /* 0x0000007ad600720c */ /* 0x000fe20003f66270 */
[----:B------:R-:W-:-:S12]  /*4710*/  BSSY B3, `(.L_x_2665) ;  /* 0x0000031000037945 */ /* 0x000fd80003800000 */
[----:B-1----:R-:W-:Y:S05]  /*4720*/  @P3 BRA `(.L_x_2666) ;  /* 0x0000000000bc3947 */ /* 0x002fea0003800000 */
[----:B------:R-:W-:Y:S01]  /*4730*/  SHF.R.U64 R85, R88, 0x10, R89 ;  /* 0x0000001058557819 */ /* 0x000fe20000001259 */
[----:B--2---:R-:W-:Y:S01]  /*4740*/  IMAD.U32 R87, R37, 0x10000, RZ ;  /* 0x0001000025577824 */ /* 0x004fe200078e00ff */
[----:B------:R-:W-:Y:S02]  /*4750*/  SHF.R.U64 R82, R82, 0x10, R83 ;  /* 0x0000001052527819 */ /* 0x000fe40000001253 */
[----:B------:R-:W-:Y:S02]  /*4760*/  PRMT R85, R162, 0x5410, R85 ;  /* 0x00005410a2557816 */ /* 0x000fe40000000055 */
        /* <DEDUP_REMOVED lines=43> */
.L_x_2666:
[----:B------:R-:W-:Y:S05]  /*4a20*/  BSYNC B3 ;  /* 0x0000000000037941 */ /* 0x000fea0003800000 */
.L_x_2665:
[----:B------:R-:W-:Y:S02]  /*4a30*/  ULDC.64 UR4, c[0x0][0x208] ;  /* 0x0000820000047ab9 */ /* 0x000fe40000000a00 */
[----:B--2---:R3:W-:Y:S03]  /*4a40*/  STG.E.128 desc[UR4][R60.64+0x100], R36 ;  /* 0x000100243c007986 */ /* 0x0047e6000c101d04 */
.L_x_2664:
[----:B------:R-:W-:Y:S05]  /*4a50*/  BSYNC B2 ;  /* 0x0000000000027941 */ /* 0x000fea0003800000 */
.L_x_2663:
[----:B------:R-:W-:-:S13]  /*4a60*/  ISETP.NE.AND P3, PT, R8, RZ, PT ;  /* 0x000000ff0800720c */ /* 0x000fda0003f65270 */
[----:B------:R-:W-:Y:S05]  /*4a70*/  @!P3 BRA `(.L_x_2654) ;  /* 0x0000000000d8b947 */ /* 0x000fea0003800000 */
[----:B-123--:R1:W2:Y:S01]  /*4a80*/  LDS.128 R36, [R4+0x2bc00] ;  /* 0x02bc000004247984 */ /* 0x00e2a20000000c00 */
[----:B------:R-:W-:Y:S01]  /*4a90*/  ISETP.GE.AND P3, PT, R217, R122, PT ;  /* 0x0000007ad900720c */ /* 0x000fe20003f66270 */
[----:B------:R-:W-:-:S12]  /*4aa0*/  BSSY B2, `(.L_x_2667) ;  /* 0x0000031000027945 */ /* 0x000fd80003800000 */
[----:B-1----:R-:W-:Y:S05]  /*4ab0*/  @P3 BRA `(.L_x_2668) ;  /* 0x0000000000bc3947 */ /* 0x002fea0003800000 */
        /* <DEDUP_REMOVED lines=47> */
.L_x_2668:
[----:B------:R-:W-:Y:S05]  /*4db0*/  BSYNC B2 ;  /* 0x0000000000027941 */ /* 0x000fea0003800000 */
.L_x_2667:
[----:B------:R-:W-:Y:S02]  /*4dc0*/  ULDC.64 UR4, c[0x0][0x208] ;  /* 0x0000820000047ab9 */ /* 0x000fe40000000a00 */
[----:B--2---:R4:W-:Y:S03]  /*4dd0*/  STG.E.128 desc[UR4][R60.64+0x180], R36 ;  /* 0x000180243c007986 */ /* 0x0049e6000c101d04 */
.L_x_2654:
[----:B------:R-:W-:Y:S05]  /*4de0*/  BSYNC B1 ;  /* 0x0000000000017941 */ /* 0x000fea0003800000 */
.L_x_2653:
[----:B------:R-:W-:Y:S04]  /*4df0*/  BSSY B1, `(.L_x_2669) ;  /* 0x00000e8000017945 */ /* 0x000fe80003800000 */
        /* <DEDUP_REMOVED lines=55> */
.L_x_2674:
[----:B------:R-:W-:Y:S05]  /*5170*/  BSYNC B3 ;  /* 0x0000000000037941 */ /* 0x000fea0003800000 */
.L_x_2673:
[----:B------:R-:W-:Y:S02]  /*5180*/  ULDC.64 UR4, c[0x0][0x208] ;  /* 0x0000820000047ab9 */ /* 0x000fe40000000a00 */
[----:B--2---:R1:W-:Y:S03]  /*5190*/  STG.E.128 desc[UR4][R50.64], R36 ;  /* 0x0000002432007986 */ /* 0x0043e6000c101d04 */
.L_x_2672:
[----:B------:R-:W-:Y:S05]  /*51a0*/  BSYNC B2 ;  /* 0x0000000000027941 */ /* 0x000fea0003800000 */
.L_x_2671:
        /* <DEDUP_REMOVED lines=54> */
.L_x_2678:
[----:B------:R-:W-:Y:S05]  /*5510*/  BSYNC B3 ;  /* 0x0000000000037941 */ /* 0x000fea0003800000 */
.L_x_2677:
[----:B------:R-:W-:Y:S02]  /*5520*/  ULDC.64 UR4, c[0x0][0x208] ;  /* 0x0000820000047ab9 */ /* 0x000fe40000000a00 */
[----:B--2---:R1:W-:Y:S03]  /*5530*/  STG.E.128 desc[UR4][R50.64+0x80], R36 ;  /* 0x0000802432007986 */ /* 0x0043e6000c101d04 */
.L_x_2676:
[----:B------:R-:W-:Y:S05]  /*5540*/  BSYNC B2 ;  /* 0x0000000000027941 */ /* 0x000fea0003800000 */
.L_x_2675:
        /* <DEDUP_REMOVED lines=54> */
.L_x_2682:
[----:B------:R-:W-:Y:S05]  /*58b0*/  BSYNC B3 ;  /* 0x0000000000037941 */ /* 0x000fea0003800000 */
.L_x_2681:
[----:B------:R-:W-:Y:S02]  /*58c0*/  ULDC.64 UR4, c[0x0][0x208] ;  /* 0x0000820000047ab9 */ /* 0x000fe40000000a00 */
[----:B--2---:R1:W-:Y:S03]  /*58d0*/  STG.E.128 desc[UR4][R50.64+0x100], R36 ;  /* 0x0001002432007986 */ /* 0x0043e6000c101d04 */
.L_x_2680:
[----:B------:R-:W-:Y:S05]  /*58e0*/  BSYNC B2 ;  /* 0x0000000000027941 */ /* 0x000fea0003800000 */
.L_x_2679:
[----:B------:R-:W-:-:S13]  /*58f0*/  ISETP.NE.AND P3, PT, R8, RZ, PT ;  /* 0x000000ff0800720c */ /* 0x000fda0003f65270 */
        /* <DEDUP_REMOVED lines=52> */
.L_x_2684:
[----:B------:R-:W-:Y:S05]  /*5c40*/  BSYNC B2 ;  /* 0x0000000000027941 */ /* 0x000fea0003800000 */
.L_x_2683:
[----:B------:R-:W-:Y:S02]  /*5c50*/  ULDC.64 UR4, c[0x0][0x208] ;  /* 0x0000820000047ab9 */ /* 0x000fe40000000a00 */
[----:B--2---:R1:W-:Y:S03]  /*5c60*/  STG.E.128 desc[UR4][R50.64+0x180], R36 ;  /* 0x0001802432007986 */ /* 0x0043e6000c101d04 */
.L_x_2670:
[----:B------:R-:W-:Y:S05]  /*5c70*/  BSYNC B1 ;  /* 0x0000000000017941 */ /* 0x000fea0003800000 */
.L_x_2669:
        /* <DEDUP_REMOVED lines=55> */
.L_x_2689:
[----:B------:R-:W-:Y:S05]  /*5ff0*/  BSYNC B2 ;  /* 0x0000000000027941 */ /* 0x000fea0003800000 */
.L_x_2688:
[----:B------:R-:W-:Y:S02]  /*6000*/  ULDC.64 UR4, c[0x0][0x208] ;  /* 0x0000820000047ab9 */ /* 0x000fe40000000a00 */
[----:B--2---:R1:W-:Y:S03]  /*6010*/  STG.E.128 desc[UR4][R48.64], R36 ;  /* 0x0000002430007986 */ /* 0x0043e6000c101d04 */
.L_x_2687:
[----:B------:R-:W-:Y:S05]  /*6020*/  BSYNC B1 ;  /* 0x0000000000017941 */ /* 0x000fea0003800000 */
.L_x_2686:
        /* <DEDUP_REMOVED lines=12> */
[C---:B--2---:R-:W-:Y:S01]  /*60f0*/  LOP3.LUT R56, R37.reuse, 0xffff0000, RZ, 0xc0, !PT ;  /* 0xffff000025387812 */ /* 0x044fe200078ec0ff */
[----:B------:R-:W-:Y:S01]  /*6100*/  IMAD.U32 R37, R37, 0x10000, RZ ;  /* 0x0001000025257824 */ /* 0x000fe200078e00ff */
[C---:B------:R-:W-:Y:S01]  /*6110*/  LOP3.LUT R51, R153.reuse, 0xffff0000, RZ, 0xc0, !PT ;  /* 0xffff000099337812 */ /* 0x040fe200078ec0ff */
[----:B------:R-:W-:Y:S01]  /*6120*/  IMAD.U32 R153, R153, 0x10000, RZ ;  /* 0x0001000099997824 */ /* 0x000fe200078e00ff */
[C---:B------:R-:W-:Y:S01]  /*6130*/  LOP3.LUT R53, R50.reuse, 0xffff0000, RZ, 0xc0, !PT ;  /* 0xffff000032357812 */ /* 0x040fe200078ec0ff */
[----:B------:R-:W-:Y:S01]  /*6140*/  IMAD.U32 R50, R50, 0x10000, RZ ;  /* 0x0001000032327824 */ /* 0x000fe200078e00ff */
[----:B------:R-:W-:Y:S01]  /*6150*/  SHF.R.U32.HI R54, RZ, 0x10, R55 ;  /* 0x00000010ff367819 */ /* 0x000fe20000011637 */
        /* <DEDUP_REMOVED lines=35> */
.L_x_2693:
[----:B------:R-:W-:Y:S05]  /*6390*/  BSYNC B2 ;  /* 0x0000000000027941 */ /* 0x000fea0003800000 */
.L_x_2692:
[----:B------:R-:W-:Y:S02]  /*63a0*/  ULDC.64 UR4, c[0x0][0x208] ;  /* 0x0000820000047ab9 */ /* 0x000fe40000000a00 */
[----:B--2---:R1:W-:Y:S03]  /*63b0*/  STG.E.128 desc[UR4][R48.64+0x80], R36 ;  /* 0x0000802430007986 */ /* 0x0043e6000c101d04 */
.L_x_2691:
[----:B------:R-:W-:Y:S05]  /*63c0*/  BSYNC B1 ;  /* 0x0000000000017941 */ /* 0x000fea0003800000 */
.L_x_2690:
        /* <DEDUP_REMOVED lines=12> */
[C---:B------:R-:W-:Y:S02]  /*6490*/  LOP3.LUT R44, R37.reuse, 0xffff0000, RZ, 0xc0, !PT ;  /* 0xffff0000252c7812 */ /* 0x040fe400078ec0ff */
[C---:B------:R-:W-:Y:S01]  /*64a0*/  LOP3.LUT R51, R50.reuse, 0xffff0000, RZ, 0xc0, !PT ;  /* 0xffff000032337812 */ /* 0x040fe200078ec0ff */
[----:B------:R-:W-:Y:S01]  /*64b0*/  IMAD.U32 R50, R50, 0x10000, RZ ;  /* 0x0001000032327824 */ /* 0x000fe200078e00ff */
[C---:B------:R-:W-:Y:S01]  /*64c0*/  LOP3.LUT R52, R46.reuse, 0xffff0000, RZ, 0xc0, !PT ;  /* 0xffff00002e347812 */ /* 0x040fe200078ec0ff */
[----:B------:R-:W-:Y:S01]  /*64d0*/  IMAD.U32 R46, R46, 0x10000, RZ ;  /* 0x000100002e2e7824 */ /* 0x000fe200078e00ff */
[----:B------:R-:W-:Y:S01]  /*64e0*/  SHF.R.U32.HI R53, RZ, 0x10, R47 ;  /* 0x00000010ff357819 */ /* 0x000fe2000001162f */
[----:B------:R-:W-:Y:S01]  /*64f0*/  IMAD.U32 R47, R37, 0x10000, RZ ;  /* 0x00010000252f7824 */ /* 0x000fe200078e00ff */
[----:B------:R-:W-:Y:S01]  /*6500*/  SHF.R.U32.HI R45, RZ, 0x10, R45 ;  /* 0x00000010ff2d7819 */ /* 0x000fe2000001162d */
[C---:B------:R-:W-:Y:S01]  /*6510*/  FMUL.FTZ R37, R44.reuse, R51 ;  /* 0x000000332c257220 */ /* 0x040fe20000410000 */
[----:B------:R-:W-:Y:S01]  /*6520*/  FMUL.FTZ R44, R44, R52 ;  /* 0x000000342c2c7220 */ /* 0x000fe20000410000 */
[----:B------:R-:W-:-:S02]  /*6530*/  PRMT R53, R145, 0x5432, R53 ;  /* 0x0000543291357816 */ /* 0x000fc40000000035 */
[----:B------:R-:W-:Y:S01]  /*6540*/  PRMT R45, R142, 0x5432, R45 ;  /* 0x000054328e2d7816 */ /* 0x000fe2000000002d */
[C---:B------:R-:W-:Y:S01]  /*6550*/  FFMA.FTZ R37, R47.reuse, R52, -R37 ;  /* 0x000000342f257223 */ /* 0x040fe20000010825 */
[----:B------:R-:W-:Y:S01]  /*6560*/  FFMA.FTZ R47, R47, R51, R44 ;  /* 0x000000332f2f7223 */ /* 0x000fe2000001002c */
[C---:B------:R-:W-:Y:S01]  /*6570*/  LOP3.LUT R44, R38.reuse, 0xffff0000, RZ, 0xc0, !PT ;  /* 0xffff0000262c7812 */ /* 0x040fe200078ec0ff */
[C---:B------:R-:W-:Y:S01]  /*6580*/  IMAD.U32 R52, R53.reuse, 0x10000, RZ ;  /* 0x0001000035347824 */ /* 0x040fe200078e00ff */
[----:B------:R-:W-:Y:S01]  /*6590*/  LOP3.LUT R53, R53, 0xffff0000, RZ, 0xc0, !PT ;  /* 0xffff000035357812 */ /* 0x000fe200078ec0ff */
[C---:B------:R-:W-:Y:S01]  /*65a0*/  IMAD.U32 R54, R45.reuse, 0x10000, RZ ;  /* 0x000100002d367824 */ /* 0x040fe200078e00ff */
[----:B------:R-:W-:Y:S01]  /*65b0*/  LOP3.LUT R45, R45, 0xffff0000, RZ, 0xc0, !PT ;  /* 0xffff00002d2d7812 */ /* 0x000fe200078ec0ff */
[----:B------:R-:W-:Y:S02]  /*65c0*/  IMAD.U32 R51, R38, 0x10000, RZ ;  /* 0x0001000026337824 */ /* 0x000fe400078e00ff */
[C---:B------:R-:W-:Y:S01]  /*65d0*/  FMUL.FTZ R55, R44.reuse, R52 ;  /* 0x000000342c377220 */ /* 0x040fe20000410000 */
[----:B------:R-:W-:Y:S01]  /*65e0*/  LOP3.LUT R38, R39, 0xffff0000, RZ, 0xc0, !PT ;  /* 0xffff000027267812 */ /* 0x000fe200078ec0ff */
[-C--:B------:R-:W-:Y:S01]  /*65f0*/  FMUL.FTZ R44, R44, R54.reuse ;  /* 0x000000362c2c7220 */ /* 0x080fe20000410000 */
[----:B------:R-:W-:Y:S01]  /*6600*/  LOP3.LUT R36, R36, 0xffff0000, RZ, 0xc0, !PT ;  /* 0xffff000024247812 */ /* 0x000fe200078ec0ff */
[----:B------:R-:W-:Y:S01]  /*6610*/  FFMA.FTZ R55, R51, R54, -R55 ;  /* 0x0000003633377223 */ /* 0x000fe20000010837 */
[----:B------:R-:W-:-:S02]  /*6620*/  IMAD.U32 R39, R39, 0x10000, RZ ;  /* 0x0001000027277824 */ /* 0x000fc400078e00ff */
[----:B------:R-:W-:Y:S01]  /*6630*/  FFMA.FTZ R44, R51, R52, R44 ;  /* 0x00000034332c7223 */ /* 0x000fe2000001002c */
[C---:B------:R-:W-:Y:S01]  /*6640*/  FMUL.FTZ R51, R38.reuse, R53 ;  /* 0x0000003526337220 */ /* 0x040fe20000410000 */
[-C--:B------:R-:W-:Y:S01]  /*6650*/  FMUL.FTZ R52, R38, R45.reuse ;  /* 0x0000002d26347220 */ /* 0x080fe20000410000 */
[C---:B------:R-:W-:Y:S01]  /*6660*/  FMUL.FTZ R38, R36.reuse, R50 ;  /* 0x0000003224267220 */ /* 0x040fe20000410000 */
[-C--:B------:R-:W-:Y:S01]  /*6670*/  FMUL.FTZ R36, R36, R46.reuse ;  /* 0x0000002e24247220 */ /* 0x080fe20000410000 */
[C---:B------:R-:W-:Y:S01]  /*6680*/  FFMA.FTZ R51, R39.reuse, R45, -R51 ;  /* 0x0000002d27337223 */ /* 0x040fe20000010833 */
[----:B------:R-:W-:Y:S01]  /*6690*/  FFMA.FTZ R52, R39, R53, R52 ;  /* 0x0000003527347223 */ /* 0x000fe20000010034 */
[C---:B------:R-:W-:Y:S01]  /*66a0*/  FFMA.FTZ R38, R56.reuse, R46, -R38 ;  /* 0x0000002e38267223 */ /* 0x040fe20000010826 */
[----:B------:R-:W-:Y:S01]  /*66b0*/  FFMA.FTZ R36, R56, R50, R36 ;  /* 0x0000003238247223 */ /* 0x000fe20000010024 */
[----:B------:R-:W-:Y:S02]  /*66c0*/  F2FP.BF16.F32.PACK_AB R44, R44, R55 ;  /* 0x000000372c2c723e */ /* 0x000fe400000010ff */
[----:B------:R-:W-:-:S02]  /*66d0*/  F2FP.BF16.F32.PACK_AB R51, R52, R51 ;  /* 0x000000333433723e */ /* 0x000fc400000010ff */
[----:B------:R-:W-:Y:S01]  /*66e0*/  F2FP.BF16.F32.PACK_AB R36, R36, R38 ;  /* 0x000000262424723e */ /* 0x000fe200000010ff */
[----:B------:R-:W-:Y:S01]  /*66f0*/  IMAD.MOV.U32 R38, RZ, RZ, R44 ;  /* 0x000000ffff267224 */ /* 0x000fe200078e002c */
[----:B------:R-:W-:Y:S01]  /*6700*/  F2FP.BF16.F32.PACK_AB R37, R47, R37 ;  /* 0x000000252f25723e */ /* 0x000fe200000010ff */
[----:B------:R-:W-:-:S07]  /*6710*/  IMAD.MOV.U32 R39, RZ, RZ, R51 ;  /* 0x000000ffff277224 */ /* 0x000fce00078e0033 */
.L_x_2697:
[----:B------:R-:W-:Y:S05]  /*6720*/  BSYNC B2 ;  /* 0x0000000000027941 */ /* 0x000fea0003800000 */
.L_x_2696:
[----:B------:R-:W-:Y:S02]  /*6730*/  ULDC.64 UR4, c[0x0][0x208] ;  /* 0x0000820000047ab9 */ /* 0x000fe40000000a00 */
[----:B--2---:R1:W-:Y:S03]  /*6740*/  STG.E.128 desc[UR4][R48.64+0x100], R36 ;  /* 0x0001002430007986 */ /* 0x0043e6000c101d04 */
.L_x_2695:
[----:B------:R-:W-:Y:S05]  /*6750*/  BSYNC B1 ;  /* 0x0000000000017941 */ /* 0x000fea0003800000 */
.L_x_2694:
[----:B------:R-:W-:-:S13]  /*6760*/  ISETP.NE.AND P3, PT, R8, RZ, PT ;  /* 0x000000ff0800720c */ /* 0x000fda0003f65270 */
[----:B------:R-:W-:Y:S05]  /*6770*/  @!P3 BRA `(.L_x_2685) ;  /* 0x0000004400ecb947 */ /* 0x000fea0003800000 */
[----:B-1234-:R1:W2:Y:S01]  /*6780*/  LDS.128 R36, [R4+0x2dc00] ;  /* 0x02dc000004247984 */ /* 0x01e2a20000000c00 */
[----:B------:R-:W-:Y:S01]  /*6790*/  ISETP.GE.AND P3, PT, R217, R122, PT ;  /* 0x0000007ad900720c */ /* 0x000fe20003f66270 */
[----:B------:R-:W-:-:S12]  /*67a0*/  BSSY B1, `(.L_x_2698) ;  /* 0x000002f000017945 */ /* 0x000fd80003800000 */
[----:B-1----:R-:W-:Y:S05]  /*67b0*/  @P3 BRA `(.L_x_2699) ;  /* 0x0000000000b43947 */ /* 0x002fea0003800000 */
[--C-:B------:R-:W-:Y:S01]  /*67c0*/  SHF.R.U64 R40, R40, 0x10, R41.reuse ;  /* 0x0000001028287819 */ /* 0x100fe20000001229 */
[----:B--2---:R-:W-:Y:S01]  /*67d0*/  IMAD.U32 R44, R38, 0x10000, RZ ;  /* 0x00010000262c7824 */ /* 0x004fe200078e00ff */
[----:B------:R-:W-:Y:S01]  /*67e0*/  SHF.R.U32.HI R45, RZ, 0x10, R41 ;  /* 0x00000010ff2d7819 */ /* 0x000fe20000011629 */
[----:B------:R-:W-:Y:S01]  /*67f0*/  IMAD.U32 R47, R36, 0x10000, RZ ;  /* 0x00010000242f7824 */ /* 0x000fe200078e00ff */
[--C-:B------:R-:W-:Y:S02]  /*6800*/  SHF.R.U64 R42, R42, 0x10, R43.reuse ;  /* 0x000000102a2a7819 */ /* 0x100fe4000000122b */
[----:B------:R-:W-:Y:S02]  /*6810*/  SHF.R.U32.HI R43, RZ, 0x10, R43 ;  /* 0x00000010ff2b7819 */ /* 0x000fe4000001162b */
[C---:B------:R-:W-:Y:S02]  /*6820*/  PRMT R40, R140.reuse, 0x5410, R40 ;  /* 0x000054108c287816 */ /* 0x040fe40000000028 */
[----:B------:R-:W-:Y:S01]  /*6830*/  PRMT R140, R140, 0x5432, R45 ;  /* 0x000054328c8c7816 */ /* 0x000fe2000000002d */
[----:B------:R-:W-:Y:S01]  /*6840*/  IMAD.U32 R45, R37, 0x10000, RZ ;  /* 0x00010000252d7824 */ /* 0x000fe200078e00ff */
[----:B------:R-:W-:-:S02]  /*6850*/  PRMT R42, R135, 0x5410, R42 ;  /* 0x00005410872a7816 */ /* 0x000fc4000000002a */
[----:B------:R-:W-:Y:S01]  /*6860*/  LOP3.LUT R53, R37, 0xffff0000, RZ, 0xc0, !PT ;  /* 0xffff000025357812 */ /* 0x000fe200078ec0ff */
[----:B------:R-:W-:Y:S01]  /*6870*/  IMAD.U32 R50, R140, 0x10000, RZ ;  /* 0x000100008c327824 */ /* 0x000fe200078e00ff */
[----:B------:R-:W-:Y:S02]  /*6880*/  PRMT R43, R135, 0x5432, R43 ;  /* 0x00005432872b7816 */ /* 0x000fe4000000002b */
[C---:B------:R-:W-:Y:S01]  /*6890*/  LOP3.LUT R37, R40.reuse, 0xffff0000, RZ, 0xc0, !PT ;  /* 0xffff000028257812 */ /* 0x040fe200078ec0ff */
[----:B------:R-:W-:Y:S01]  /*68a0*/  IMAD.U32 R40, R40, 0x10000, RZ ;  /* 0x0001000028287824 */ /* 0x000fe200078e00ff */
[----:B------:R-:W-:Y:S01]  /*68b0*/  LOP3.LUT R38, R38, 0xffff0000, RZ, 0xc0, !PT ;  /* 0xffff000026267812 */ /* 0x000fe200078ec0ff */
[----:B------:R-:W-:Y:S01]  /*68c0*/  IMAD.U32 R51, R43, 0x10000, RZ ;  /* 0x000100002b337824 */ /* 0x000fe200078e00ff */
[----:B------:R-:W-:Y:S01]  /*68d0*/  LOP3.LUT R46, R42, 0xffff0000, RZ, 0xc0, !PT ;  /* 0xffff00002a2e7812 */ /* 0x000fe200078ec0ff */
[----:B------:R-:W-:Y:S01]  /*68e0*/  FMUL.FTZ R52, R53, R37 ;  /* 0x0000002535347220 */ /* 0x000fe20000410000 */
[----:B------:R-:W-:Y:S01]  /*68f0*/  LOP3.LUT R41, R39, 0xffff0000, RZ, 0xc0, !PT ;  /* 0xffff000027297812 */ /* 0x000fe200078ec0ff */
[C---:B------:R-:W-:Y:S01]  /*6900*/  FMUL.FTZ R54, R38.reuse, R50 ;  /* 0x0000003226367220 */ /* 0x040fe20000410000 */
[----:B------:R-:W-:Y:S01]  /*6910*/  FMUL.FTZ R38, R38, R51 ;  /* 0x0000003326267220 */ /* 0x000fe20000410000 */
[-C--:B------:R-:W-:Y:S01]  /*6920*/  FMUL.FTZ R53, R53, R46.reuse ;  /* 0x0000002e35357220 */ /* 0x080fe20000410000 */
[----:B------:R-:W-:Y:S01]  /*6930*/  FFMA.FTZ R52, R45, R46, -R52 ;  /* 0x0000002e2d347223 */ /* 0x000fe20000010834 */
[----:B------:R-:W-:Y:S01]  /*6940*/  LOP3.LUT R140, R140, 0xffff0000, RZ, 0xc0, !PT ;  /* 0xffff00008c8c7812 */ /* 0x000fe200078ec0ff */
[----:B------:R-:W-:Y:S01]  /*6950*/  IMAD.U32 R42, R42, 0x10000, RZ ;  /* 0x000100002a2a7824 */ /* 0x000fe200078e00ff */
[----:B------:R-:W-:Y:S01]  /*6960*/  LOP3.LUT R46, R43, 0xffff0000, RZ, 0xc0, !PT ;  /* 0xffff00002b2e7812 */ /* 0x000fe200078ec0ff */
[----:B------:R-:W-:Y:S01]  /*6970*/  FFMA.FTZ R53, R45, R37, R53 ;  /* 0x000000252d357223 */ /* 0x000fe20000010035 */
[----:B------:R-:W-:Y:S01]  /*6980*/  LOP3.LUT R36, R36, 0xffff0000, RZ, 0xc0, !PT ;  /* 0xffff000024247812 */ /* 0x000fe200078ec0ff */
[----:B------:R-:W-:Y:S01]  /*6990*/  FFMA.FTZ R37, R44, R50, R38 ;  /* 0x000000322c257223 */ /* 0x000fe20000010026 */
[----:B------:R-:W-:Y:S01]  /*69a0*/  FMUL.FTZ R38, R41, R140 ;  /* 0x0000008c29267220 */ /* 0x000fe20000410000 */
[----:B------:R-:W-:-:S02]  /*69b0*/  IMAD.U32 R39, R39, 0x10000, RZ ;  /* 0x0001000027277824 */ /* 0x000fc400078e00ff */
[----:B------:R-:W-:Y:S01]  /*69c0*/  FMUL.FTZ R41, R41, R46 ;  /* 0x0000002e29297220 */ /* 0x000fe20000410000 */
        /* <DEDUP_REMOVED lines=11> */
[----:B------:R-:W-:-:S07]  /*6a80*/  F2FP.BF16.F32.PACK_AB R36, R43, R44 ;  /* 0x0000002c2b24723e */ /* 0x000fce00000010ff */
.L_x_2699:
[----:B------:R-:W-:Y:S05]  /*6a90*/  BSYNC B1 ;  /* 0x0000000000017941 */ /* 0x000fea0003800000 */
.L_x_2698:
[----:B------:R-:W-:Y:S02]  /*6aa0*/  ULDC.64 UR4, c[0x0][0x208] ;  /* 0x0000820000047ab9 */ /* 0x000fe40000000a00 */
[----:B--2---:R1:W-:Y:S01]  /*6ab0*/  STG.E.128 desc[UR4][R48.64+0x180], R36 ;  /* 0x0001802430007986 */ /* 0x0043e2000c101d04 */
[----:B------:R-:W-:Y:S05]  /*6ac0*/  BRA `(.L_x_2685) ;  /* 0x0000004400187947 */ /* 0x000fea0003800000 */
.L_x_2643:
[----:B------:R-:W-:Y:S01]  /*6ad0*/  ISETP.GE.AND P4, PT, R212, R3, PT ;  /* 0x00000003d400720c */ /* 0x000fe20003f86270 */
[----:B------:R-:W-:Y:S01]  /*6ae0*/  BSSY B1, `(.L_x_2700) ;  /* 0x0000024000017945 */ /* 0x000fe20003800000 */
[----:B------:R-:W-:Y:S02]  /*6af0*/  CS2R R54, SRZ ;  /* 0x0000000000367805 */ /* 0x000fe4000001ff00 */
[----:B------:R-:W-:Y:S02]  /*6b00*/  CS2R R38, SRZ ;  /* 0x0000000000267805 */ /* 0x000fe4000001ff00 */
[----:B------:R-:W-:Y:S02]  /*6b10*/  CS2R R36, SRZ ;  /* 0x0000000000247805 */ /* 0x000fe4000001ff00 */
[----:B------:R-:W-:Y:S02]  /*6b20*/  CS2R R42, SRZ ;  /* 0x00000000002a7805 */ /* 0x000fe4000001ff00 */
[----:B0-----:R-:W-:-:S02]  /*6b30*/  CS2R R40, SRZ ;  /* 0x0000000000287805 */ /* 0x001fc4000001ff00 */
[----:B------:R-:W-:Y:S02]  /*6b40*/  CS2R R46, SRZ ;  /* 0x00000000002e7805 */ /* 0x000fe4000001ff00 */
[----:B------:R-:W-:Y:S02]  /*6b50*/  CS2R R44, SRZ ;  /* 0x00000000002c7805 */ /* 0x000fe4000001ff00 */
[----:B------:R-:W-:Y:S02]  /*6b60*/  CS2R R50, SRZ ;  /* 0x0000000000327805 */ /* 0x000fe4000001ff00 */
[----:B------:R-:W-:Y:S01]  /*6b70*/  CS2R R48, SRZ ;  /* 0x0000000000307805 */ /* 0x000fe2000001ff00 */
[----:B------:R-:W-:Y:S06]  /*6b80*/  @P4 BRA `(.L_x_2701) ;  /* 0x0000000000644947 */ /* 0x000fec0003800000 */
[----:B------:R-:W-:Y:S01]  /*6b90*/  IADD3 R36, P2, R102, R86, RZ ;  /* 0x0000005666247210 */ /* 0x000fe20007f5e0ff */
[----:B------:R-:W-:Y:S01]  /*6ba0*/  ULDC.64 UR4, c[0x0][0x3e8] ;  /* 0x0000fa0000047ab9 */ /* 0x000fe20000000a00 */
[-C--:B------:R-:W-:Y:S02]  /*6bb0*/  ISETP.GE.AND P3, PT, R18, R122.reuse, PT ;  /* 0x0000007a1200720c */ /* 0x080fe40003f66270 */
[----:B------:R-:W-:Y:S02]  /*6bc0*/  CS2R R42, SRZ ;  /* 0x00000000002a7805 */ /* 0x000fe4000001ff00 */
[----:B------:R-:W-:Y:S01]  /*6bd0*/  LEA R44, P5, R36, UR4, 0x1 ;  /* 0x00000004242c7c11 */ /* 0x000fe2000f8a08ff */
[----:B------:R-:W-:Y:S01]  /*6be0*/  IMAD.X R37, R0, 0x1, R21, P2 ;  /* 0x0000000100257824 */ /* 0x000fe200010e0615 */
[----:B------:R-:W-:Y:S02]  /*6bf0*/  ISETP.GE.AND P2, PT, R213, R122, PT ;  /* 0x0000007ad500720c */ /* 0x000fe40003f46270 */
[----:B------:R-:W-:-:S02]  /*6c00*/  CS2R R40, SRZ ;  /* 0x0000000000287805 */ /* 0x000fc4000001ff00 */
[----:B------:R-:W-:Y:S01]  /*6c10*/  CS2R R38, SRZ ;  /* 0x0000000000267805 */ /* 0x000fe2000001ff00 */
[----:B------:R-:W-:Y:S01]  /*6c20*/  ULDC.64 UR6, c[0x0][0x208] ;  /* 0x0000820000067ab9 */ /* 0x000fe20000000a00 */
[----:B------:R-:W-:Y:S01]  /*6c30*/  LEA.HI.X R45, R36, UR5, R37, 0x1, P5 ;  /* 0x00000005242d7c11 */ /* 0x000fe2000a8f0c25 */
[----:B------:R-:W-:Y:S01]  /*6c40*/  ULDC.64 UR4, c[0x0][0x400] ;  /* 0x0001000000047ab9 */ /* 0x000fe20000000a00 */
[----:B------:R-:W-:Y:S02]  /*6c50*/  IADD3 R46, P5, R108, R84, RZ ;  /* 0x000000546c2e7210 */ /* 0x000fe40007fbe0ff */
[----:B------:R-:W-:Y:S02]  /*6c60*/  CS2R R36, SRZ ;  /* 0x0000000000247805 */ /* 0x000fe4000001ff00 */
[----:B------:R-:W-:Y:S01]  /*6c70*/  CS2R R50, SRZ ;  /* 0x0000000000327805 */ /* 0x000fe2000001ff00 */
[----:B------:R-:W5:Y:S01]  /*6c80*/  @!P3 LDG.E.128 R40, desc[UR6][R44.64] ;  /* 0x000000062c28b981 */ /* 0x000f62000c1e1d00 */
[----:B------:R-:W-:Y:S01]  /*6c90*/  IMAD.X R47, R114, 0x1, R15, P5 ;  /* 0x00000001722f7824 */ /* 0x000fe200028e060f */
[----:B------:R-:W-:-:S02]  /*6ca0*/  LEA R52, P5, R46, UR4, 0x1 ;  /* 0x000000042e347c11 */ /* 0x000fc4000f8a08ff */
[----:B------:R0:W5:Y:S01]  /*6cb0*/  @!P2 LDG.E.128 R36, desc[UR6][R44.64+0x80] ;  /* 0x000080062c24a981 */ /* 0x000162000c1e1d00 */
[----:B------:R-:W-:Y:S02]  /*6cc0*/  CS2R R48, SRZ ;  /* 0x0000000000307805 */ /* 0x000fe4000001ff00 */
[----:B------:R-:W-:Y:S02]  /*6cd0*/  LEA.HI.X R53, R46, UR5, R47, 0x1, P5 ;  /* 0x000000052e357c11 */ /* 0x000fe4000a8f0c2f */
[----:B------:R-:W-:-:S03]  /*6ce0*/  CS2R R46, SRZ ;  /* 0x00000000002e7805 */ /* 0x000fc6000001ff00 */
[----:B------:R1:W5:Y:S01]  /*6cf0*/  @!P3 LDG.E.128 R48, desc[UR6][R52.64] ;  /* 0x000000063430b981 */ /* 0x000362000c1e1d00 */
[----:B0-----:R-:W-:-:S06]  /*6d00*/  CS2R R44, SRZ ;  /* 0x00000000002c7805 */ /* 0x001fcc000001ff00 */
[----:B------:R1:W5:Y:S02]  /*6d10*/  @!P2 LDG.E.128 R44, desc[UR6][R52.64+0x80] ;  /* 0x00008006342ca981 */ /* 0x000364000c1e1d00 */
.L_x_2701:
[----:B------:R-:W-:Y:S05]  /*6d20*/  BSYNC B1 ;  /* 0x0000000000017941 */ /* 0x000fea0003800000 */
.L_x_2700:
[----:B------:R-:W2:Y:S01]  /*6d30*/  LDL.LU R60, [R1+0x10] ;  /* 0x00001000013c7983 */ /* 0x000ea20000300800 */
[----:B-1---5:R-:W-:Y:S01]  /*6d40*/  IMAD.MOV.U32 R53, RZ, RZ, R38 ;  /* 0x000000ffff357224 */ /* 0x022fe200078e0026 */
[----:B------:R-:W-:Y:S01]  /*6d50*/  BSSY B1, `(.L_x_2702) ;  /* 0x0000040000017945 */ /* 0x000fe20003800000 */
[----:B------:R-:W-:Y:S01]  /*6d60*/  IMAD.MOV.U32 R52, RZ, RZ, R39 ;  /* 0x000000ffff347224 */ /* 0x000fe200078e0027 */
[----:B------:R-:W-:Y:S01]  /*6d70*/  CS2R R62, SRZ ;  /* 0x00000000003e7805 */ /* 0x000fe2000001ff00 */
[----:B------:R-:W-:Y:S01]  /*6d80*/  VIADD R58, R212, 0x20 ;  /* 0x00000020d43a7836 */ /* 0x000fe20000000000 */
        /* <DEDUP_REMOVED lines=25> */
[----:B------:R-:W-:Y:S02]  /*6f20*/  PRMT R171, R56, 0x5410, R57 ;  /* 0x0000541038ab7816 */ /* 0x000fe40000000039 */
[----:B------:R-:W-:Y:S02]  /*6f30*/  CS2R R56, SRZ ;  /* 0x0000000000387805 */ /* 0x000fe4000001ff00 */
[----:B------:R-:W-:Y:S02]  /*6f40*/  PRMT R151, R52, 0x7610, R151 ;  /* 0x0000761034977816 */ /* 0x000fe40000000097 */
[----:B------:R-:W-:Y:S01]  /*6f50*/  CS2R R52, SRZ ;  /* 0x0000000000347805 */ /* 0x000fe2000001ff00 */
[----:B------:R-:W-:Y:S01]  /*6f60*/  IMAD.MOV.U32 R71, RZ, RZ, R49 ;  /* 0x000000ffff477224 */ /* 0x000fe200078e0031 */
        /* <DEDUP_REMOVED lines=11> */
[----:B------:R-:W-:Y:S01]  /*7020*/  LEA R60, P2, R52, UR4, 0x1 ;  /* 0x00000004343c7c11 */ /* 0x000fe2000f8408ff */
[----:B------:R-:W-:-:S03]  /*7030*/  ULDC.64 UR6, c[0x0][0x208] ;  /* 0x0000820000067ab9 */ /* 0x000fc60000000a00 */
[----:B------:R-:W-:Y:S01]  /*7040*/  LEA.HI.X R61, R52, UR5, R53, 0x1, P2 ;  /* 0x00000005343d7c11 */ /* 0x000fe200090f0c35 */
[----:B------:R-:W-:Y:S01]  /*7050*/  ULDC.64 UR4, c[0x0][0x400] ;  /* 0x0001000000047ab9 */ /* 0x000fe20000000a00 */
[----:B------:R-:W-:-:S04]  /*7060*/  IADD3 R52, P2, P3, R108, R84, R28 ;  /* 0x000000546c347210 */ /* 0x000fc80007b5e01c */
[----:B------:R-:W-:Y:S02]  /*7070*/  IADD3.X R53, R15, R114, R30, P2, P3 ;  /* 0x000000720f357210 */ /* 0x000fe400017e641e */
[C---:B------:R-:W-:Y:S02]  /*7080*/  LEA R68, P2, R52.reuse, UR4, 0x1 ;  /* 0x0000000434447c11 */ /* 0x040fe4000f8408ff */
[-C--:B------:R-:W-:Y:S02]  /*7090*/  ISETP.GE.AND P3, PT, R213, R122.reuse, PT ;  /* 0x0000007ad500720c */ /* 0x080fe40003f66270 */
[----:B------:R-:W-:Y:S02]  /*70a0*/  LEA.HI.X R69, R52, UR5, R53, 0x1, P2 ;  /* 0x0000000534457c11 */ /* 0x000fe400090f0c35 */
[----:B------:R-:W-:Y:S02]  /*70b0*/  CS2R R52, SRZ ;  /* 0x0000000000347805 */ /* 0x000fe4000001ff00 */
[----:B------:R-:W-:-:S02]  /*70c0*/  ISETP.GE.AND P2, PT, R18, R122, PT ;  /* 0x0000007a1200720c */ /* 0x000fc40003f46270 */
[----:B------:R-:W-:Y:S02]  /*70d0*/  CS2R R66, SRZ ;  /* 0x0000000000427805 */ /* 0x000fe4000001ff00 */
[----:B------:R-:W-:Y:S02]  /*70e0*/  CS2R R64, SRZ ;  /* 0x0000000000407805 */ /* 0x000fe4000001ff00 */
[----:B------:R-:W-:Y:S01]  /*70f0*/  CS2R R62, SRZ ;  /* 0x00000000003e7805 */ /* 0x000fe2000001ff00 */
[----:B------:R-:W5:Y:S06]  /*7100*/  @!P3 LDG.E.128 R52, desc[UR6][R60.64+0x80] ;  /* 0x000080063c34b981 */ /* 0x000f6c000c1e1d00 */
[----:B------:R0:W5:Y:S04]  /*7110*/  @!P2 LDG.E.128 R56, desc[UR6][R60.64] ;  /* 0x000000063c38a981 */ /* 0x000168000c1e1d00 */
[----:B------:R1:W5:Y:S01]  /*7120*/  @!P2 LDG.E.128 R64, desc[UR6][R68.64] ;  /* 0x000000064440a981 */ /* 0x000362000c1e1d00 */
[----:B0-----:R-:W-:-:S06]  /*7130*/  CS2R R60, SRZ ;  /* 0x00000000003c7805 */ /* 0x001fcc000001ff00 */
[----:B------:R1:W5:Y:S02]  /*7140*/  @!P3 LDG.E.128 R60, desc[UR6][R68.64+0x80] ;  /* 0x00008006443cb981 */ /* 0x000364000c1e1d00 */
.L_x_2703:
[----:B------:R-:W-:Y:S05]  /*7150*/  BSYNC B1 ;  /* 0x0000000000017941 */ /* 0x000fea0003800000 */
.L_x_2702:
[----:B-1---5:R-:W-:Y:S01]  /*7160*/  IMAD.MOV.U32 R69, RZ, RZ, R54 ;  /* 0x000000ffff457224 */ /* 0x022fe200078e0036 */
[----:B------:R-:W-:Y:S01]  /*7170*/  PRMT R150, R150, 0x5410, R70 ;  /* 0x0000541096967816 */ /* 0x000fe20000000046 */
[----:B------:R-:W-:Y:S01]  /*7180*/  IMAD.MOV.U32 R68, RZ, RZ, R55 ;  /* 0x000000ffff447224 */ /* 0x000fe200078e0037 */
[----:B------:R-:W-:Y:S01]  /*7190*/  PRMT R151, R151, 0x5410, R71 ;  /* 0x0000541097977816 */ /* 0x000fe20000000047 */
[----:B------:R-:W-:Y:S01]  /*71a0*/  VIADD R72, R212, 0x40 ;  /* 0x00000040d4487836 */ /* 0x000fe20000000000 */
[----:B------:R-:W-:Y:S01]  /*71b0*/  BSSY B1, `(.L_x_2704) ;  /* 0x0000036000017945 */ /* 0x000fe20003800000 */
[----:B------:R-:W-:Y:S01]  /*71c0*/  IMAD.MOV.U32 R71, RZ, RZ, R52 ;  /* 0x000000ffff477224 */ /* 0x000fe200078e0034 */
[----:B------:R-:W-:Y:S01]  /*71d0*/  PRMT R161, R69, 0x5410, R68 ;  /* 0x0000541045a17816 */ /* 0x000fe20000000044 */
[----:B------:R-:W-:Y:S01]  /*71e0*/  IMAD.MOV.U32 R69, RZ, RZ, R58 ;  /* 0x000000ffff457224 */ /* 0x000fe200078e003a */
[----:B------:R-:W-:Y:S01]  /*71f0*/  ISETP.GE.AND P3, PT, R72, R3, PT ;  /* 0x000000034800720c */ /* 0x000fe20003f66270 */
[----:B------:R-:W-:Y:S01]  /*7200*/  IMAD.MOV.U32 R68, RZ, RZ, R59 ;  /* 0x000000ffff447224 */ /* 0x000fe200078e003b */
[----:B------:R-:W-:Y:S01]  /*7210*/  CS2R R74, SRZ ;  /* 0x00000000004a7805 */ /* 0x000fe2000001ff00 */
[----:B------:R-:W-:Y:S01]  /*7220*/  IMAD.MOV.U32 R70, RZ, RZ, R53 ;  /* 0x000000ffff467224 */ /* 0x000fe200078e0035 */
[----:B------:R-:W-:-:S02]  /*7230*/  CS2R R72, SRZ ;  /* 0x0000000000487805 */ /* 0x000fc4000001ff00 */
[----:B------:R-:W-:Y:S02]  /*7240*/  CS2R R78, SRZ ;  /* 0x00000000004e7805 */ /* 0x000fe4000001ff00 */
[----:B------:R-:W-:Y:S01]  /*7250*/  PRMT R165, R69, 0x5410, R68 ;  /* 0x0000541045a57816 */ /* 0x000fe20000000044 */
[----:B------:R-:W-:Y:S01]  /*7260*/  IMAD.MOV.U32 R69, RZ, RZ, R62 ;  /* 0x000000ffff457224 */ /* 0x000fe200078e003e */
[----:B------:R-:W-:Y:S01]  /*7270*/  PRMT R162, R71, 0x5410, R70 ;  /* 0x0000541047a27816 */ /* 0x000fe20000000046 */
[----:B------:R-:W-:Y:S01]  /*7280*/  IMAD.MOV.U32 R68, RZ, RZ, R63 ;  /* 0x000000ffff447224 */ /* 0x000fe200078e003f */
[----:B------:R-:W-:Y:S01]  /*7290*/  CS2R R76, SRZ ;  /* 0x00000000004c7805 */ /* 0x000fe2000001ff00 */
        /* <DEDUP_REMOVED lines=39> */
.L_x_2705:
[----:B------:R-:W-:Y:S05]  /*7510*/  BSYNC B1 ;  /* 0x0000000000017941 */ /* 0x000fea0003800000 */
.L_x_2704:
        /* <DEDUP_REMOVED lines=33> */
.L_x_2706:
[----:B------:R-:W-:Y:S01]  /*7730*/  IMAD R0, R17, 0x8, R16 ;  /* 0x0000000811007824 */ /* 0x000fe200078e0210 */
[----:B------:R-:W-:Y:S01]  /*7740*/  SHF.L.U32 R114, R219, 0x1f, RZ ;  /* 0x0000001fdb727819 */ /* 0x000fe200000006ff */
[----:B------:R-:W0:Y:S01]  /*7750*/  LDC R140, c[0x0][0x2f4] ;  /* 0x0000bd00ff8c7b82 */ /* 0x000e220000000800 */
[----:B------:R-:W-:Y:S01]  /*7760*/  BSSY B1, `(.L_x_2707) ;  /* 0x0000004000017945 */ /* 0x000fe20003800000 */
[----:B------:R-:W-:Y:S01]  /*7770*/  IMAD.MOV.U32 R125, RZ, RZ, R88 ;  /* 0x000000ffff7d7224 */ /* 0x000fe200078e0058 */
[----:B------:R-:W1:Y:S02]  /*7780*/  SYNCS.PHASECHK.TRANS64.TRYWAIT P5, [R0+URZ+0x38890], R114 ;  /* 0x03889072000075a7 */ /* 0x000e6400080a017f */
[----:B-1----:R-:W-:Y:S05]  /*7790*/  @!P5 BRA `(.L_x_2708) ;  /* 0x000002c400b0d947 */ /* 0x002fea0003800000 */
.L_x_3080:
[----:B------:R-:W-:Y:S05]  /*77a0*/  BSYNC B1 ;  /* 0x0000000000017941 */ /* 0x000fea0003800000 */
.L_x_2707:
        /* <DEDUP_REMOVED lines=37> */
[----:B------:R-:W-:Y:S02]  /*7a00*/  SHF.R.U64 R41, R42, 0x10, R43 ;  /* 0x000000102a297819 */ /* 0x000fe4000000122b */
[--C-:B------:R-:W-:Y:S02]  /*7a10*/  SHF.R.U64 R42, R48, 0x10, R49.reuse ;  /* 0x00000010302a7819 */ /* 0x100fe40000001231 */
[----:B------:R-:W-:Y:S02]  /*7a20*/  SHF.R.U32.HI R48, RZ, 0x10, R49 ;  /* 0x00000010ff307819 */ /* 0x000fe40000011631 */
[----:B------:R-:W-:-:S02]  /*7a30*/  PRMT R40, R147, 0x5432, R40 ;  /* 0x0000543293287816 */ /* 0x000fc40000000028 */
[----:B------:R-:W-:Y:S02]  /*7a40*/  SHF.R.U32.HI R147, RZ, 0x10, R43 ;  /* 0x00000010ff937819 */ /* 0x000fe4000001162b */
[--C-:B------:R-:W-:Y:S02]  /*7a50*/  SHF.R.U64 R43, R50, 0x10, R51.reuse ;  /* 0x00000010322b7819 */ /* 0x100fe40000001233 */
[----:B------:R-:W-:Y:S02]  /*7a60*/  SHF.R.U32.HI R49, RZ, 0x10, R51 ;  /* 0x00000010ff317819 */ /* 0x000fe40000011633 */
[----:B------:R-:W-:Y:S02]  /*7a70*/  PRMT R51, R151, 0x5432, R48 ;  /* 0x0000543297337816 */ /* 0x000fe40000000030 */
[----:B------:R-:W-:Y:S02]  /*7a80*/  PRMT R148, R149, 0x5432, R148 ;  /* 0x0000543295947816 */ /* 0x000fe40000000094 */
[C---:B------:R-:W-:Y:S01]  /*7a90*/  PRMT R50, R150.reuse, 0x5410, R147 ;  /* 0x0000541096327816 */ /* 0x040fe20000000093 */
[----:B------:R-:W-:Y:S01]  /*7aa0*/  IMAD.U32 R48, R51, 0x10000, RZ ;  /* 0x0001000033307824 */ /* 0x000fe200078e00ff */
[----:B------:R-:W-:Y:S01]  /*7ab0*/  PRMT R42, R150, 0x5432, R42 ;  /* 0x00005432962a7816 */ /* 0x000fe2000000002a */
[----:B0-----:R-:W-:Y:S01]  /*7ac0*/  IMAD.U32 R150, R89, 0x10000, RZ ;  /* 0x0001000059967824 */ /* 0x001fe200078e00ff */
[----:B------:R-:W-:Y:S01]  /*7ad0*/  PRMT R43, R151, 0x5410, R43 ;  /* 0x00005410972b7816 */ /* 0x000fe2000000002b */
[----:B------:R-:W-:Y:S01]  /*7ae0*/  IMAD.U32 R151, R148, 0x10000, RZ ;  /* 0x0001000094977824 */ /* 0x000fe200078e00ff */
[----:B------:R-:W-:Y:S01]  /*7af0*/  PRMT R147, R174, 0x5410, R49 ;  /* 0x00005410ae937816 */ /* 0x000fe20000000031 */
[----:B------:R-:W-:Y:S01]  /*7b00*/  FMUL.FTZ R49, R150, R48 ;  /* 0x0000003096317220 */ /* 0x000fe20000410000 */
[----:B------:R-:W-:Y:S01]  /*7b10*/  PRMT R41, R149, 0x5410, R41 ;  /* 0x0000541095297816 */ /* 0x000fe20000000029 */
[----:B--2---:R-:W-:-:S02]  /*7b20*/  IMAD.U32 R149, R85, 0x10000, RZ ;  /* 0x0001000055957824 */ /* 0x004fc400078e00ff */
[-C--:B------:R-:W-:Y:S01]  /*7b30*/  FMUL.FTZ R150, R150, R151.reuse ;  /* 0x0000009796967220 */ /* 0x080fe20000410000 */
[----:B------:R-:W-:Y:S01]  /*7b40*/  LOP3.LUT R89, R89, 0xffff0000, RZ, 0xc0, !PT ;  /* 0xffff000059597812 */ /* 0x000fe200078ec0ff */
[C---:B------:R-:W-:Y:S02]  /*7b50*/  FFMA.FTZ R49, R149.reuse, R151, -R49 ;  /* 0x0000009795317223 */ /* 0x040fe40000010831 */
[----:B------:R-:W-:Y:S01]  /*7b60*/  FFMA.FTZ R48, R149, R48, R150 ;  /* 0x0000003095307223 */ /* 0x000fe20000010096 */
[----:B------:R-:W-:Y:S01]  /*7b70*/  LOP3.LUT R149, R51, 0xffff0000, RZ, 0xc0, !PT ;  /* 0xffff000033957812 */ /* 0x000fe200078ec0ff */
[----:B------:R-:W-:Y:S01]  /*7b80*/  IMAD.U32 R150, R91, 0x10000, RZ ;  /* 0x000100005b967824 */ /* 0x000fe200078e00ff */
[----:B------:R-:W-:Y:S01]  /*7b90*/  LOP3.LUT R148, R148, 0xffff0000, RZ, 0xc0, !PT ;  /* 0xffff000094947812 */ /* 0x000fe200078ec0ff */
[----:B------:R-:W-:Y:S01]  /*7ba0*/  IMAD.U32 R151, R50, 0x10000, RZ ;  /* 0x0001000032977824 */ /* 0x000fe200078e00ff */
[----:B------:R-:W-:Y:S01]  /*7bb0*/  LOP3.LUT R85, R85, 0xffff0000, RZ, 0xc0, !PT ;  /* 0xffff000055557812 */ /* 0x000fe200078ec0ff */
[----:B------:R-:W-:Y:S01]  /*7bc0*/  FMUL.FTZ R51, R89, R149 ;  /* 0x0000009559337220 */ /* 0x000fe20000410000 */
[----:B------:R-:W-:Y:S01]  /*7bd0*/  LOP3.LUT R91, R91, 0xffff0000, RZ, 0xc0, !PT ;  /* 0xffff00005b5b7812 */ /* 0x000fe200078ec0ff */
[----:B------:R-:W-:-:S02]  /*7be0*/  FMUL.FTZ R89, R89, R148 ;  /* 0x0000009459597220 */ /* 0x000fc40000410000 */
[----:B------:R-:W-:Y:S01]  /*7bf0*/  FFMA.FTZ R51, R85, R148, -R51 ;  /* 0x0000009455337223 */ /* 0x000fe20000010833 */
[----:B------:R-:W-:Y:S02]  /*7c00*/  IMAD.U32 R148, R147, 0x10000, RZ ;  /* 0x0001000093947824 */ /* 0x000fe400078e00ff */
[----:B------:R-:W-:Y:S01]  /*7c10*/  FFMA.FTZ R85, R85, R149, R89 ;  /* 0x0000009555557223 */ /* 0x000fe20000010059 */
[----:B------:R-:W-:Y:S01]  /*7c20*/  IMAD.U32 R149, R87, 0x10000, RZ ;  /* 0x0001000057957824 */ /* 0x000fe200078e00ff */
[----:B------:R-:W-:Y:S01]  /*7c30*/  LOP3.LUT R147, R147, 0xffff0000, RZ, 0xc0, !PT ;  /* 0xffff000093937812 */ /* 0x000fe200078ec0ff */
[CC--:B------:R-:W-:Y:S01]  /*7c40*/  FMUL.FTZ R89, R150.reuse, R148.reuse ;  /* 0x0000009496597220 */ /* 0x0c0fe20000410000 */
[-C--:B------:R-:W-:Y:S01]  /*7c50*/  FMUL.FTZ R150, R150, R151.reuse ;  /* 0x0000009796967220 */ /* 0x080fe20000410000 */
[----:B------:R-:W-:Y:S02]  /*7c60*/  LOP3.LUT R87, R87, 0xffff0000, RZ, 0xc0, !PT ;  /* 0xffff000057577812 */ /* 0x000fe400078ec0ff */
[C---:B------:R-:W-:Y:S01]  /*7c70*/  FFMA.FTZ R89, R149.reuse, R151, -R89 ;  /* 0x0000009795597223 */ /* 0x040fe20000010859 */
[----:B------:R-:W-:Y:S01]  /*7c80*/  FFMA.FTZ R148, R149, R148, R150 ;  /* 0x0000009495947223 */ /* 0x000fe20000010096 */
[----:B------:R-:W-:Y:S01]  /*7c90*/  LOP3.LUT R149, R50, 0xffff0000, RZ, 0xc0, !PT ;  /* 0xffff000032957812 */ /* 0x000fe200078ec0ff */
[----:B------:R-:W-:Y:S01]  /*7ca0*/  FMUL.FTZ R50, R91, R147 ;  /* 0x000000935b327220 */ /* 0x000fe20000410000 */
[----:B------:R-:W-:Y:S01]  /*7cb0*/  F2FP.BF16.F32.PACK_AB R48, R85, R48 ;  /* 0x000000305530723e */ /* 0x000fe200000010ff */
[C---:B------:R-:W-:Y:S01]  /*7cc0*/  IMAD.U32 R85, R42.reuse, 0x10000, RZ ;  /* 0x000100002a557824 */ /* 0x040fe200078e00ff */
[----:B------:R-:W-:Y:S01]  /*7cd0*/  F2FP.BF16.F32.PACK_AB R49, R51, R49 ;  /* 0x000000313331723e */ /* 0x000fe200000010ff */
[-C--:B------:R-:W-:Y:S01]  /*7ce0*/  FFMA.FTZ R50, R87, R149.reuse, -R50 ;  /* 0x0000009557327223 */ /* 0x080fe20000010832 */
[----:B------:R-:W-:Y:S01]  /*7cf0*/  FMUL.FTZ R91, R91, R149 ;  /* 0x000000955b5b7220 */ /* 0x000fe20000410000 */
[----:B------:R-:W-:-:S03]  /*7d00*/  LOP3.LUT R42, R42, 0xffff0000, RZ, 0xc0, !PT ;  /* 0xffff00002a2a7812 */ /* 0x000fc600078ec0ff */
[----:B------:R-:W-:Y:S01]  /*7d10*/  FFMA.FTZ R87, R87, R147, R91 ;  /* 0x0000009357577223 */ /* 0x000fe2000001005b */
[----:B------:R-:W-:Y:S01]  /*7d20*/  F2FP.BF16.F32.PACK_AB R50, R50, R89 ;  /* 0x000000593232723e */ /* 0x000fe200000010ff */
[----:B------:R-:W-:Y:S02]  /*7d30*/  IMAD.U32 R89, R88, 0x10000, RZ ;  /* 0x0001000058597824 */ /* 0x000fe400078e00ff */
[----:B------:R-:W-:Y:S01]  /*7d40*/  IMAD.U32 R91, R40, 0x10000, RZ ;  /* 0x00010000285b7824 */ /* 0x000fe200078e00ff */
[----:B------:R-:W-:Y:S01]  /*7d50*/  F2FP.BF16.F32.PACK_AB R148, R87, R148 ;  /* 0x000000945794723e */ /* 0x000fe200000010ff */
        /* <DEDUP_REMOVED lines=18> */
[C---:B------:R-:W-:Y:S02]  /*7e80*/  IMAD.U32 R88, R86.reuse, 0x10000, RZ ;  /* 0x0001000056587824 */ /* 0x040fe400078e00ff */
[-C--:B------:R-:W-:Y:S01]  /*7e90*/  FMUL.FTZ R91, R91, R87.reuse ;  /* 0x000000575b5b7220 */ /* 0x080fe20000410000 */
[----:B------:R-:W-:Y:S01]  /*7ea0*/  LOP3.LUT R86, R86, 0xffff0000, RZ, 0xc0, !PT ;  /* 0xffff000056567812 */ /* 0x000fe200078ec0ff */
[----:B------:R-:W-:-:S02]  /*7eb0*/  FFMA.FTZ R89, R88, R87, -R89 ;  /* 0x0000005758597223 */ /* 0x000fc40000010859 */
[----:B------:R-:W-:Y:S01]  /*7ec0*/  FFMA.FTZ R91, R88, R84, R91 ;  /* 0x00000054585b7223 */ /* 0x000fe2000001005b */
[----:B------:R-:W-:Y:S02]  /*7ed0*/  LOP3.LUT R84, R90, 0xffff0000, RZ, 0xc0, !PT ;  /* 0xffff00005a547812 */ /* 0x000fe400078ec0ff */
[----:B------:R-:W-:Y:S02]  /*7ee0*/  F2FP.BF16.F32.PACK_AB R40, R40, R51 ;  /* 0x000000332828723e */ /* 0x000fe400000010ff */
[----:B------:R-:W-:Y:S01]  /*7ef0*/  F2FP.BF16.F32.PACK_AB R42, R42, R85 ;  /* 0x000000552a2a723e */ /* 0x000fe200000010ff */
[C---:B------:R-:W-:Y:S01]  /*7f00*/  FMUL.FTZ R87, R84.reuse, R43 ;  /* 0x0000002b54577220 */ /* 0x040fe20000410000 */
[-C--:B------:R-:W-:Y:S01]  /*7f10*/  FMUL.FTZ R84, R84, R41.reuse ;  /* 0x0000002954547220 */ /* 0x080fe20000410000 */
[----:B------:R-:W-:Y:S02]  /*7f20*/  IMAD.MOV.U32 R85, RZ, RZ, R49 ;  /* 0x000000ffff557224 */ /* 0x000fe400078e0031 */
[C---:B------:R-:W-:Y:S01]  /*7f30*/  FFMA.FTZ R87, R86.reuse, R41, -R87 ;  /* 0x0000002956577223 */ /* 0x040fe20000010857 */
[----:B------:R-:W-:Y:S01]  /*7f40*/  FFMA.FTZ R84, R86, R43, R84 ;  /* 0x0000002b56547223 */ /* 0x000fe20000010054 */
[----:B------:R-:W-:-:S03]  /*7f50*/  IMAD.MOV.U32 R88, RZ, RZ, R42 ;  /* 0x000000ffff587224 */ /* 0x000fc600078e002a */
[----:B------:R-:W-:Y:S01]  /*7f60*/  F2FP.BF16.F32.PACK_AB R87, R87, R89 ;  /* 0x000000595757723e */ /* 0x000fe200000010ff */
[----:B------:R-:W-:Y:S01]  /*7f70*/  IMAD.MOV.U32 R89, RZ, RZ, R48 ;  /* 0x000000ffff597224 */ /* 0x000fe200078e0030 */
[----:B------:R-:W-:Y:S01]  /*7f80*/  F2FP.BF16.F32.PACK_AB R91, R84, R91 ;  /* 0x0000005b545b723e */ /* 0x000fe200000010ff */
[----:B------:R-:W-:Y:S02]  /*7f90*/  IMAD.MOV.U32 R84, RZ, RZ, R40 ;  /* 0x000000ffff547224 */ /* 0x000fe400078e0028 */
[----:B------:R-:W-:Y:S02]  /*7fa0*/  IMAD.MOV.U32 R86, RZ, RZ, R87 ;  /* 0x000000ffff567224 */ /* 0x000fe400078e0057 */
[----:B------:R-:W-:Y:S02]  /*7fb0*/  IMAD.MOV.U32 R90, RZ, RZ, R91 ;  /* 0x000000ffff5a7224 */ /* 0x000fe400078e005b */
[----:B------:R-:W-:Y:S02]  /*7fc0*/  IMAD.MOV.U32 R87, RZ, RZ, R50 ;  /* 0x000000ffff577224 */ /* 0x000fe400078e0032 */
[----:B------:R-:W-:-:S07]  /*7fd0*/  IMAD.MOV.U32 R91, RZ, RZ, R148 ;  /* 0x000000ffff5b7224 */ /* 0x000fce00078e0094 */
.L_x_2714:
[----:B------:R-:W-:Y:S05]  /*7fe0*/  BSYNC B3 ;  /* 0x0000000000037941 */ /* 0x000fea0003800000 */
.L_x_2713:
        /* <DEDUP_REMOVED lines=10> */
[----:B--2---:R2:W-:Y:S01]  /*8090*/  STG.E.128 desc[UR4][R40.64], R84 ;  /* 0x0000005428007986 */ /* 0x0045e2000c101d04 */
[----:B------:R-:W-:-:S05]  /*80a0*/  @!P4 LEA.HI.X R43, R146, R117, R43, 0x1, P5 ;  /* 0x00000075922bc211 */ /* 0x000fca00028f0c2b */
[----:B0-----:R2:W-:Y:S04]  /*80b0*/  @!P4 STG.E.128 desc[UR4][R42.64], R88 ;  /* 0x000000582a00c986 */ /* 0x0015e8000c101d04 */
.L_x_2712:
[----:B------:R-:W-:Y:S05]  /*80c0*/  BSYNC B2 ;  /* 0x0000000000027941 */ /* 0x000fea0003800000 */
.L_x_2711:
[----:B------:R-:W-:-:S13]  /*80d0*/  ISETP.NE.AND P4, PT, R10, RZ, PT ;  /* 0x000000ff0a00720c */ /* 0x000fda0003f85270 */
[----:B------:R-:W-:Y:S05]  /*80e0*/  @!P4 BRA `(.L_x_2710) ;  /* 0x000000080004c947 */ /* 0x000fea0003800000 */
[----:B--2---:R-:W-:Y:S01]  /*80f0*/  SEL R40, R115, R142, !P1 ;  /* 0x0000008e73287207 */ /* 0x004fe20004800000 */
        /* <DEDUP_REMOVED lines=114> */
.L_x_2716:
[----:B------:R-:W-:Y:S05]  /*8820*/  BSYNC B2 ;  /* 0x0000000000027941 */ /* 0x000fea0003800000 */
.L_x_2715:
        /* <DEDUP_REMOVED lines=13> */
.L_x_2710:
[----:B------:R-:W-:Y:S05]  /*8900*/  BSYNC B1 ;  /* 0x0000000000017941 */ /* 0x000fea0003800000 */
.L_x_2709:
[----:B---3--:R-:W3:Y:S01]  /*8910*/  LDL R36, [R1+0x10] ;  /* 0x0000100001247983 */ /* 0x008ee20000100800 */
[----:B------:R-:W-:Y:S01]  /*8920*/  BSSY B1, `(.L_x_2717) ;  /* 0x000010e000017945 */ /* 0x000fe20003800000 */
[----:B---3--:R-:W-:-:S13]  /*8930*/  LOP3.LUT P4, RZ, R36, 0x1, RZ, 0xc0, !PT ;  /* 0x0000000124ff7812 */ /* 0x008fda000788c0ff */
[----:B------:R-:W-:Y:S05]  /*8940*/  @P4 BRA `(.L_x_2718) ;  /* 0x00000010002c4947 */ /* 0x000fea0003800000 */
[----:B------:R-:W-:Y:S01]  /*8950*/  ISETP.NE.AND P4, PT, R26, RZ, PT ;  /* 0x000000ff1a00720c */ /* 0x000fe20003f85270 */
[----:B------:R-:W-:Y:S01]  /*8960*/  VIADD R36, R212, 0x20 ;  /* 0x00000020d4247836 */ /* 0x000fe20000000000 */
[----:B------:R-:W-:Y:S01]  /*8970*/  BSSY B2, `(.L_x_2719) ;  /* 0x0000086000027945 */ /* 0x000fe20003800000 */
[-C--:B--2---:R-:W-:Y:S02]  /*8980*/  IMAD R48, R141, R126.reuse, RZ ;  /* 0x0000007e8d307224 */ /* 0x084fe400078e02ff */
        /* <DEDUP_REMOVED lines=26> */
[--C-:B------:R-:W-:Y:S01]  /*8b30*/  SHF.R.U64 R50, R64, 0x10, R65.reuse ;  /* 0x0000001040327819 */ /* 0x100fe20000001241 */
[----:B0-----:R-:W-:Y:S01]  /*8b40*/  IMAD.U32 R84, R41, 0x10000, RZ ;  /* 0x0001000029547824 */ /* 0x001fe200078e00ff */
[----:B------:R-:W-:Y:S01]  /*8b50*/  SHF.R.U32.HI R64, RZ, 0x10, R65 ;  /* 0x00000010ff407819 */ /* 0x000fe20000011641 */
[----:B--2---:R-:W-:Y:S01]  /*8b60*/  IMAD.U32 R65, R37, 0x10000, RZ ;  /* 0x0001000025417824 */ /* 0x004fe200078e00ff */
        /* <DEDUP_REMOVED lines=68> */
[CC--:B------:R-:W-:Y:S01]  /*8fb0*/  FMUL.FTZ R57, R59.reuse, R47.reuse ;  /* 0x0000002f3b397220 */ /* 0x0c0fe20000410000 */
        /* <DEDUP_REMOVED lines=8> */
[C---:B------:R-:W-:Y:S01]  /*9040*/  FMUL.FTZ R42, R40.reuse, R51 ;  /* 0x00000033282a7220 */ /* 0x040fe20000410000 */
[-C--:B------:R-:W-:Y:S01]  /*9050*/  FMUL.FTZ R40, R40, R49.reuse ;  /* 0x0000003128287220 */ /* 0x080fe20000410000 */
        /* <DEDUP_REMOVED lines=9> */
.L_x_2722:
[----:B------:R-:W-:Y:S05]  /*90f0*/  BSYNC B3 ;  /* 0x0000000000037941 */ /* 0x000fea0003800000 */
.L_x_2721:
        /* <DEDUP_REMOVED lines=13> */
.L_x_2720:
[----:B------:R-:W-:Y:S05]  /*91d0*/  BSYNC B2 ;  /* 0x0000000000027941 */ /* 0x000fea0003800000 */
.L_x_2719:
[----:B------:R-:W-:-:S13]  /*91e0*/  ISETP.NE.AND P4, PT, R10, RZ, PT ;  /* 0x000000ff0a00720c */ /* 0x000fda0003f85270 */
[----:B------:R-:W-:Y:S05]  /*91f0*/  @!P4 BRA `(.L_x_2718) ;  /* 0x000000080000c947 */ /* 0x000fea0003800000 */
[----:B0-----:R-:W-:Y:S01]  /*9200*/  SEL R36, R115, R142, !P1 ;  /* 0x0000008e73247207 */ /* 0x001fe20004800000 */
        /* <DEDUP_REMOVED lines=70> */
[C---:B------:R-:W-:Y:S01]  /*9670*/  IMAD.U32 R53, R50.reuse, 0x10000, RZ ;  /* 0x0001000032357824 */ /* 0x040fe200078e00ff */
        /* <DEDUP_REMOVED lines=42> */
.L_x_2724:
[----:B------:R-:W-:Y:S05]  /*9920*/  BSYNC B2 ;  /* 0x0000000000027941 */ /* 0x000fea0003800000 */
.L_x_2723:
        /* <DEDUP_REMOVED lines=13> */
.L_x_2718:
[----:B------:R-:W-:Y:S05]  /*9a00*/  BSYNC B1 ;  /* 0x0000000000017941 */ /* 0x000fea0003800000 */
.L_x_2717:
[----:B0--3--:R-:W-:Y:S02]  /*9a10*/  VIADD R37, R212, 0x40 ;  /* 0x00000040d4257836 */ /* 0x009fe40000000000 */
        /* <DEDUP_REMOVED lines=36> */
[----:B------:R-:W-:Y:S02]  /*9c60*/  SHF.R.U32.HI R72, RZ, 0x10, R73 ;  /* 0x00000010ff487819 */ /* 0x000fe40000011649 */
[----:B------:R-:W-:Y:S02]  /*9c70*/  PRMT R80, R160, 0x5432, R80 ;  /* 0x00005432a0507816 */ /* 0x000fe40000000050 */
[----:B------:R-:W-:-:S02]  /*9c80*/  PRMT R72, R158, 0x5432, R72 ;  /* 0x000054329e487816 */ /* 0x000fc40000000048 */
[--C-:B------:R-:W-:Y:S01]  /*9c90*/  SHF.R.U64 R49, R82, 0x10, R83.reuse ;  /* 0x0000001052317819 */ /* 0x100fe20000001253 */
[----:B------:R-:W-:Y:S01]  /*9ca0*/  IMAD.U32 R53, R80, 0x10000, RZ ;  /* 0x0001000050357824 */ /* 0x000fe200078e00ff */
[----:B------:R-:W-:Y:S01]  /*9cb0*/  SHF.R.U32.HI R82, RZ, 0x10, R83 ;  /* 0x00000010ff527819 */ /* 0x000fe20000011653 */
[----:B------:R-:W-:Y:S01]  /*9cc0*/  IMAD.U32 R50, R72, 0x10000, RZ ;  /* 0x0001000048327824 */ /* 0x000fe200078e00ff */
[----:B------:R-:W-:Y:S01]  /*9cd0*/  LOP3.LUT R80, R80, 0xffff0000, RZ, 0xc0, !PT ;  /* 0xffff000050507812 */ /* 0x000fe200078ec0ff */
[----:B------:R-:W-:Y:S01]  /*9ce0*/  FMUL.FTZ R51, R54, R53 ;  /* 0x0000003536337220 */ /* 0x000fe20000410000 */
[----:B------:R-:W-:Y:S02]  /*9cf0*/  LOP3.LUT R41, R41, 0xffff0000, RZ, 0xc0, !PT ;  /* 0xffff000029297812 */ /* 0x000fe400078ec0ff */
[----:B------:R-:W-:Y:S01]  /*9d00*/  SHF.R.U64 R45, R74, 0x10, R75 ;  /* 0x000000104a2d7819 */ /* 0x000fe2000000124b */
[-C--:B------:R-:W-:Y:S01]  /*9d10*/  FFMA.FTZ R51, R52, R50.reuse, -R51 ;  /* 0x0000003234337223 */ /* 0x080fe20000010833 */
[----:B------:R-:W-:Y:S01]  /*9d20*/  FMUL.FTZ R50, R54, R50 ;  /* 0x0000003236327220 */ /* 0x000fe20000410000 */
[----:B------:R-:W-:-:S02]  /*9d30*/  LOP3.LUT R72, R72, 0xffff0000, RZ, 0xc0, !PT ;  /* 0xffff000048487812 */ /* 0x000fc400078ec0ff */
[----:B------:R-:W-:Y:S01]  /*9d40*/  SHF.R.U32.HI R74, RZ, 0x10, R75 ;  /* 0x00000010ff4a7819 */ /* 0x000fe2000001164b */
[----:B------:R-:W-:Y:S01]  /*9d50*/  FFMA.FTZ R50, R52, R53, R50 ;  /* 0x0000003534327223 */ /* 0x000fe20000010032 */
[----:B------:R-:W-:Y:S01]  /*9d60*/  PRMT R82, R159, 0x5432, R82 ;  /* 0x000054329f527816 */ /* 0x000fe20000000052 */
[----:B------:R-:W-:Y:S01]  /*9d70*/  IMAD.U32 R53, R39, 0x10000, RZ ;  /* 0x0001000027357824 */ /* 0x000fe200078e00ff */
        /* <DEDUP_REMOVED lines=8> */
[----:B------:R-:W-:-:S02]  /*9e00*/  IMAD.U32 R52, R74, 0x10000, RZ ;  /* 0x000100004a347824 */ /* 0x000fc400078e00ff */
[----:B------:R-:W-:Y:S01]  /*9e10*/  FMUL.FTZ R56, R55, R54 ;  /* 0x0000003637387220 */ /* 0x000fe20000410000 */
[----:B------:R-:W-:Y:S02]  /*9e20*/  LOP3.LUT R43, R43, 0xffff0000, RZ, 0xc0, !PT ;  /* 0xffff00002b2b7812 */ /* 0x000fe400078ec0ff */
[----:B------:R-:W-:Y:S01]  /*9e30*/  LOP3.LUT R74, R74, 0xffff0000, RZ, 0xc0, !PT ;  /* 0xffff00004a4a7812 */ /* 0x000fe200078ec0ff */
[-C--:B------:R-:W-:Y:S01]  /*9e40*/  FFMA.FTZ R56, R53, R52.reuse, -R56 ;  /* 0x0000003435387223 */ /* 0x080fe20000010838 */
[----:B------:R-:W-:Y:S01]  /*9e50*/  FMUL.FTZ R52, R55, R52 ;  /* 0x0000003437347220 */ /* 0x000fe20000410000 */
[----:B------:R-:W-:Y:S02]  /*9e60*/  LOP3.LUT R39, R39, 0xffff0000, RZ, 0xc0, !PT ;  /* 0xffff000027277812 */ /* 0x000fe400078ec0ff */
[----:B------:R-:W-:Y:S01]  /*9e70*/  PRMT R48, R160, 0x5410, R48 ;  /* 0x00005410a0307816 */ /* 0x000fe20000000030 */
[----:B------:R-:W-:Y:S01]  /*9e80*/  FFMA.FTZ R53, R53, R54, R52 ;  /* 0x0000003635357223 */ /* 0x000fe20000010034 */
[C---:B------:R-:W-:Y:S01]  /*9e90*/  FMUL.FTZ R52, R43.reuse, R82 ;  /* 0x000000522b347220 */ /* 0x040fe20000410000 */
[----:B------:R-:W-:Y:S01]  /*9ea0*/  FMUL.FTZ R43, R43, R74 ;  /* 0x0000004a2b2b7220 */ /* 0x000fe20000410000 */
[----:B------:R-:W-:-:S02]  /*9eb0*/  PRMT R44, R158, 0x5410, R44 ;  /* 0x000054109e2c7816 */ /* 0x000fc4000000002c */
[----:B------:R-:W-:Y:S01]  /*9ec0*/  F2FP.BF16.F32.PACK_AB R37, R37, R51 ;  /* 0x000000332525723e */ /* 0x000fe200000010ff */
[----:B------:R-:W-:Y:S01]  /*9ed0*/  FFMA.FTZ R43, R39, R82, R43 ;  /* 0x00000052272b7223 */ /* 0x000fe2000001002b */
[----:B------:R-:W-:Y:S01]  /*9ee0*/  F2FP.BF16.F32.PACK_AB R41, R41, R50 ;  /* 0x000000322929723e */ /* 0x000fe200000010ff */
[----:B------:R-:W-:Y:S02]  /*9ef0*/  IMAD.U32 R51, R40, 0x10000, RZ ;  /* 0x0001000028337824 */ /* 0x000fe400078e00ff */
[----:B------:R-:W-:Y:S01]  /*9f00*/  FFMA.FTZ R52, R39, R74, -R52 ;  /* 0x0000004a27347223 */ /* 0x000fe20000010834 */
        /* <DEDUP_REMOVED lines=43> */
.L_x_2728:
[----:B------:R-:W-:Y:S05]  /*a1c0*/  BSYNC B2 ;  /* 0x0000000000027941 */ /* 0x000fea0003800000 */
.L_x_2727:
[----:B------:R-:W-:Y:S01]  /*a1d0*/  IADD3 R45, P3, P4, R96, R124, R13 ;  /* 0x0000007c602d7210 */ /* 0x000fe20007c7e00d */
[----:B------:R-:W-:-:S03]  /*a1e0*/  ULDC.64 UR4, c[0x0][0x208] ;  /* 0x0000820000047ab9 */ /* 0x000fc60000000a00 */
[----:B------:R-:W-:Y:S02]  /*a1f0*/  IADD3.X R48, R92, R46, R7, P3, P4 ;  /* 0x0000002e5c307210 */ /* 0x000fe40001fe8407 */
[----:B------:R-:W-:-:S04]  /*a200*/  LEA R44, P3, R45, R116, 0x1 ;  /* 0x000000742d2c7211 */ /* 0x000fc800078608ff */
[----:B------:R-:W-:Y:S02]  /*a210*/  LEA.HI.X R45, R45, R117, R48, 0x1, P3 ;  /* 0x000000752d2d7211 */ /* 0x000fe400018f0c30 */
[----:B------:R-:W-:-:S03]  /*a220*/  ISETP.GE.AND P3, PT, R47, R140, PT ;  /* 0x0000008c2f00720c */ /* 0x000fc60003f66270 */
[----:B--2---:R2:W-:Y:S10]  /*a230*/  STG.E.128 desc[UR4][R44.64], R36 ;  /* 0x000000242c007986 */ /* 0x0045f4000c101d04 */
[----:B--2---:R-:W-:-:S02]  /*a240*/  @!P3 SHF.R.S32.HI R37, RZ, 0x1f, R47 ;  /* 0x0000001fff25b819 */ /* 0x004fc4000001142f */
[----:B------:R-:W-:-:S04]  /*a250*/  @!P3 IADD3 R47, P4, P5, R96, R124, R47 ;  /* 0x0000007c602fb210 */ /* 0x000fc80007d9e02f */
[----:B------:R-:W-:Y:S02]  /*a260*/  @!P3 IADD3.X R37, R92, R46, R37, P4, P5 ;  /* 0x0000002e5c25b210 */ /* 0x000fe400027ea425 */
[----:B------:R-:W-:-:S04]  /*a270*/  @!P3 LEA R36, P4, R47, R116, 0x1 ;  /* 0x000000742f24b211 */ /* 0x000fc800078808ff */
[----:B------:R-:W-:-:S05]  /*a280*/  @!P3 LEA.HI.X R37, R47, R117, R37, 0x1, P4 ;  /* 0x000000752f25b211 */ /* 0x000fca00020f0c25 */
[----:B0-----:R0:W-:Y:S04]  /*a290*/  @!P3 STG.E.128 desc[UR4][R36.64], R40 ;  /* 0x000000282400b986 */ /* 0x0011e8000c101d04 */
.L_x_2726:
[----:B------:R-:W-:Y:S05]  /*a2a0*/  BSYNC B1 ;  /* 0x0000000000017941 */ /* 0x000fea0003800000 */
.L_x_2725:
[----:B------:R-:W-:-:S13]  /*a2b0*/  ISETP.NE.AND P3, PT, R10, RZ, PT ;  /* 0x000000ff0a00720c */ /* 0x000fda0003f65270 */
[----:B------:R-:W-:Y:S05]  /*a2c0*/  @!P3 BRA `(.L_x_2685) ;  /* 0x0000000c0018b947 */ /* 0x000fea0003800000 */
[----:B------:R-:W-:Y:S01]  /*a2d0*/  SEL R142, R115, R142, !P1 ;  /* 0x0000008e738e7207 */ /* 0x000fe20004800000 */
[----:B------:R-:W-:Y:S01]  /*a2e0*/  BSSY B1, `(.L_x_2729) ;  /* 0x0000073000017945 */ /* 0x000fe20003800000 */
[----:B------:R-:W-:Y:S02]  /*a2f0*/  SHF.R.U32.HI R38, RZ, 0x3, R222 ;  /* 0x00000003ff267819 */ /* 0x000fe400000116de */
[----:B0-----:R-:W-:Y:S02]  /*a300*/  SHF.R.S32.HI R36, RZ, 0x1f, R142 ;  /* 0x0000001fff247819 */ /* 0x001fe4000001148e */
        /* <DEDUP_REMOVED lines=10> */
[----:B------:R-:W-:Y:S02]  /*a3b0*/  IMAD.IADD R37, R37, 0x1, R36 ;  /* 0x0000000125257824 */ /* 0x000fe400078e0224 */
[C---:B------:R-:W-:Y:S02]  /*a3c0*/  IMAD R36, R17.reuse, 0x5000, R131 ;  /* 0x0000500011247824 */ /* 0x040fe400078e0283 */
        /* <DEDUP_REMOVED lines=19> */
[C---:B------:R-:W-:Y:S01]  /*a500*/  FMUL.FTZ R52, R51.reuse, R49 ;  /* 0x0000003133347220 */ /* 0x040fe20000410000 */
[----:B------:R-:W-:Y:S01]  /*a510*/  SHF.R.U64 R76, R76, 0x10, R77 ;  /* 0x000000104c4c7819 */ /* 0x000fe2000000124d */
[-C--:B------:R-:W-:Y:S01]  /*a520*/  FMUL.FTZ R51, R51, R45.reuse ;  /* 0x0000002d33337220 */ /* 0x080fe20000410000 */
[----:B------:R-:W-:Y:S01]  /*a530*/  SHF.R.U64 R68, R68, 0x10, R69 ;  /* 0x0000001044447819 */ /* 0x000fe20000001245 */
[----:B------:R-:W-:Y:S01]  /*a540*/  FFMA.FTZ R45, R44, R45, -R52 ;  /* 0x0000002d2c2d7223 */ /* 0x000fe20000010834 */
[----:B------:R-:W-:Y:S01]  /*a550*/  PRMT R76, R156, 0x5410, R76 ;  /* 0x000054109c4c7816 */ /* 0x000fe2000000004c */
[----:B------:R-:W-:Y:S01]  /*a560*/  FFMA.FTZ R44, R44, R49, R51 ;  /* 0x000000312c2c7223 */ /* 0x000fe20000010033 */
[----:B------:R-:W-:-:S02]  /*a570*/  LOP3.LUT R49, R41, 0xffff0000, RZ, 0xc0, !PT ;  /* 0xffff000029317812 */ /* 0x000fc400078ec0ff */
[----:B------:R-:W-:Y:S02]  /*a580*/  PRMT R68, R154, 0x5410, R68 ;  /* 0x000054109a447816 */ /* 0x000fe40000000044 */
[----:B------:R-:W-:Y:S01]  /*a590*/  SHF.R.U64 R78, R78, 0x10, R79 ;  /* 0x000000104e4e7819 */ /* 0x000fe2000000124f */
[C---:B------:R-:W-:Y:S01]  /*a5a0*/  FMUL.FTZ R41, R49.reuse, R48 ;  /* 0x0000003031297220 */ /* 0x040fe20000410000 */
[-C--:B------:R-:W-:Y:S01]  /*a5b0*/  FMUL.FTZ R49, R49, R50.reuse ;  /* 0x0000003231317220 */ /* 0x080fe20000410000 */
[----:B------:R-:W-:Y:S02]  /*a5c0*/  SHF.R.U64 R70, R70, 0x10, R71 ;  /* 0x0000001046467819 */ /* 0x000fe40000001247 */
[C---:B------:R-:W-:Y:S01]  /*a5d0*/  FFMA.FTZ R41, R37.reuse, R50, -R41 ;  /* 0x0000003225297223 */ /* 0x040fe20000010829 */
[----:B------:R-:W-:Y:S01]  /*a5e0*/  FFMA.FTZ R37, R37, R48, R49 ;  /* 0x0000003025257223 */ /* 0x000fe20000010031 */
[----:B------:R-:W-:Y:S01]  /*a5f0*/  SHF.R.U32.HI R49, RZ, 0x10, R79 ;  /* 0x00000010ff317819 */ /* 0x000fe2000001164f */
[----:B------:R-:W-:Y:S01]  /*a600*/  IMAD.U32 R50, R39, 0x10000, RZ ;  /* 0x0001000027327824 */ /* 0x000fe200078e00ff */
[----:B------:R-:W-:-:S02]  /*a610*/  SHF.R.U32.HI R48, RZ, 0x10, R71 ;  /* 0x00000010ff307819 */ /* 0x000fc40000011647 */
[----:B------:R-:W-:Y:S02]  /*a620*/  PRMT R49, R155, 0x5432, R49 ;  /* 0x000054329b317816 */ /* 0x000fe40000000031 */
[----:B------:R-:W-:Y:S02]  /*a630*/  PRMT R48, R153, 0x5432, R48 ;  /* 0x0000543299307816 */ /* 0x000fe40000000030 */
[----:B------:R-:W-:Y:S01]  /*a640*/  LOP3.LUT R39, R39, 0xffff0000, RZ, 0xc0, !PT ;  /* 0xffff000027277812 */ /* 0x000fe200078ec0ff */
[C---:B------:R-:W-:Y:S01]  /*a650*/  IMAD.U32 R51, R49.reuse, 0x10000, RZ ;  /* 0x0001000031337824 */ /* 0x040fe200078e00ff */
[----:B------:R-:W-:Y:S01]  /*a660*/  LOP3.LUT R49, R49, 0xffff0000, RZ, 0xc0, !PT ;  /* 0xffff000031317812 */ /* 0x000fe200078ec0ff */
[C---:B------:R-:W-:Y:S01]  /*a670*/  IMAD.U32 R52, R48.reuse, 0x10000, RZ ;  /* 0x0001000030347824 */ /* 0x040fe200078e00ff */
[----:B------:R-:W-:Y:S01]  /*a680*/  LOP3.LUT R48, R48, 0xffff0000, RZ, 0xc0, !PT ;  /* 0xffff000030307812 */ /* 0x000fe200078ec0ff */
[C---:B------:R-:W-:Y:S01]  /*a690*/  FMUL.FTZ R53, R54.reuse, R51 ;  /* 0x0000003336357220 */ /* 0x040fe20000410000 */
[----:B------:R-:W-:Y:S01]  /*a6a0*/  PRMT R78, R155, 0x5410, R78 ;  /* 0x000054109b4e7816 */ /* 0x000fe2000000004e */
[-C--:B------:R-:W-:Y:S01]  /*a6b0*/  FMUL.FTZ R54, R54, R52.reuse ;  /* 0x0000003436367220 */ /* 0x080fe20000410000 */
[----:B------:R-:W-:Y:S01]  /*a6c0*/  PRMT R70, R153, 0x5410, R70 ;  /* 0x0000541099467816 */ /* 0x000fe20000000046 */
[----:B------:R-:W-:Y:S01]  /*a6d0*/  FFMA.FTZ R53, R50, R52, -R53 ;  /* 0x0000003432357223 */ /* 0x000fe20000010835 */
[----:B------:R-:W-:-:S02]  /*a6e0*/  IMAD.U32 R52, R40, 0x10000, RZ ;  /* 0x0001000028347824 */ /* 0x000fc400078e00ff */
[----:B------:R-:W-:Y:S01]  /*a6f0*/  FFMA.FTZ R54, R50, R51, R54 ;  /* 0x0000003332367223 */ /* 0x000fe20000010036 */
[----:B------:R-:W-:Y:S02]  /*a700*/  LOP3.LUT R50, R43, 0xffff0000, RZ, 0xc0, !PT ;  /* 0xffff00002b327812 */ /* 0x000fe400078ec0ff */
[----:B------:R-:W-:Y:S02]  /*a710*/  LOP3.LUT R40, R40, 0xffff0000, RZ, 0xc0, !PT ;  /* 0xffff000028287812 */ /* 0x000fe400078ec0ff */
[----:B------:R-:W-:Y:S01]  /*a720*/  LOP3.LUT R42, R42, 0xffff0000, RZ, 0xc0, !PT ;  /* 0xffff00002a2a7812 */ /* 0x000fe200078ec0ff */
[C---:B------:R-:W-:Y:S01]  /*a730*/  FMUL.FTZ R43, R50.reuse, R49 ;  /* 0x00000031322b7220 */ /* 0x040fe20000410000 */
[-C--:B------:R-:W-:Y:S01]  /*a740*/  FMUL.FTZ R50, R50, R48.reuse ;  /* 0x0000003032327220 */ /* 0x080fe20000410000 */
[----:B------:R-:W-:Y:S02]  /*a750*/  F2FP.BF16.F32.PACK_AB R41, R41, R45 ;  /* 0x0000002d2929723e */ /* 0x000fe400000010ff */
[C---:B------:R-:W-:Y:S01]  /*a760*/  FFMA.FTZ R43, R39.reuse, R48, -R43 ;  /* 0x00000030272b7223 */ /* 0x040fe2000001082b */
[----:B------:R-:W-:Y:S01]  /*a770*/  FFMA.FTZ R50, R39, R49, R50 ;  /* 0x0000003127327223 */ /* 0x000fe20000010032 */
[C---:B------:R-:W-:Y:S01]  /*a780*/  IMAD.U32 R48, R76.reuse, 0x10000, RZ ;  /* 0x000100004c307824 */ /* 0x040fe200078e00ff */
[----:B------:R-:W-:Y:S01]  /*a790*/  LOP3.LUT R76, R76, 0xffff0000, RZ, 0xc0, !PT ;  /* 0xffff00004c4c7812 */ /* 0x000fe200078ec0ff */
[C---:B------:R-:W-:Y:S01]  /*a7a0*/  IMAD.U32 R49, R68.reuse, 0x10000, RZ ;  /* 0x0001000044317824 */ /* 0x040fe200078e00ff */
[----:B------:R-:W-:Y:S01]  /*a7b0*/  LOP3.LUT R68, R68, 0xffff0000, RZ, 0xc0, !PT ;  /* 0xffff000044447812 */ /* 0x000fe200078ec0ff */
[----:B------:R-:W-:Y:S01]  /*a7c0*/  FMUL.FTZ R51, R52, R48 ;  /* 0x0000003034337220 */ /* 0x000fe20000410000 */
[----:B------:R-:W-:-:S02]  /*a7d0*/  IMAD.U32 R39, R36, 0x10000, RZ ;  /* 0x0001000024277824 */ /* 0x000fc400078e00ff */
[-C--:B------:R-:W-:Y:S01]  /*a7e0*/  FMUL.FTZ R52, R52, R49.reuse ;  /* 0x0000003134347220 */ /* 0x080fe20000410000 */
[----:B------:R-:W-:Y:S01]  /*a7f0*/  LOP3.LUT R36, R36, 0xffff0000, RZ, 0xc0, !PT ;  /* 0xffff000024247812 */ /* 0x000fe200078ec0ff */
[C---:B------:R-:W-:Y:S02]  /*a800*/  FFMA.FTZ R51, R39.reuse, R49, -R51 ;  /* 0x0000003127337223 */ /* 0x040fe40000010833 */
        /* <DEDUP_REMOVED lines=16> */
[-C--:B------:R-:W-:Y:S01]  /*a910*/  FMUL.FTZ R42, R42, R70.reuse ;  /* 0x000000462a2a7220 */ /* 0x080fe20000410000 */
[----:B------:R-:W-:Y:S02]  /*a920*/  F2FP.BF16.F32.PACK_AB R39, R39, R51 ;  /* 0x000000332727723e */ /* 0x000fe400000010ff */
[C---:B------:R-:W-:Y:S01]  /*a930*/  FFMA.FTZ R36, R38.reuse, R70, -R36 ;  /* 0x0000004626247223 */ /* 0x040fe20000010824 */
[----:B------:R-:W-:Y:S01]  /*a940*/  F2FP.BF16.F32.PACK_AB R43, R43, R53 ;  /* 0x000000352b2b723e */ /* 0x000fe200000010ff */
[----:B------:R-:W-:Y:S01]  /*a950*/  FFMA.FTZ R42, R38, R78, R42 ;  /* 0x0000004e262a7223 */ /* 0x000fe2000001002a */
[----:B------:R-:W-:Y:S01]  /*a960*/  F2FP.BF16.F32.PACK_AB R44, R37, R44 ;  /* 0x0000002c252c723e */ /* 0x000fe200000010ff */
[----:B------:R-:W-:Y:S01]  /*a970*/  IMAD.MOV.U32 R37, RZ, RZ, R41 ;  /* 0x000000ffff257224 */ /* 0x000fe200078e0029 */
[----:B------:R-:W-:-:S02]  /*a980*/  F2FP.BF16.F32.PACK_AB R50, R50, R54 ;  /* 0x000000363232723e */ /* 0x000fc400000010ff */
[----:B------:R-:W-:Y:S01]  /*a990*/  F2FP.BF16.F32.PACK_AB R55, R36, R55 ;  /* 0x000000372437723e */ /* 0x000fe200000010ff */
[----:B------:R-:W-:Y:S01]  /*a9a0*/  IMAD.MOV.U32 R36, RZ, RZ, R39 ;  /* 0x000000ffff247224 */ /* 0x000fe200078e0027 */
[----:B------:R-:W-:Y:S01]  /*a9b0*/  F2FP.BF16.F32.PACK_AB R40, R40, R52 ;  /* 0x000000342828723e */ /* 0x000fe200000010ff */
[----:B------:R-:W-:Y:S01]  /*a9c0*/  IMAD.MOV.U32 R39, RZ, RZ, R43 ;  /* 0x000000ffff277224 */ /* 0x000fe200078e002b */
[----:B------:R-:W-:Y:S01]  /*a9d0*/  F2FP.BF16.F32.PACK_AB R42, R42, R56 ;  /* 0x000000382a2a723e */ /* 0x000fe200000010ff */
[----:B------:R-:W-:Y:S02]  /*a9e0*/  IMAD.MOV.U32 R41, RZ, RZ, R44 ;  /* 0x000000ffff297224 */ /* 0x000fe400078e002c */
[----:B------:R-:W-:Y:S02]  /*a9f0*/  IMAD.MOV.U32 R38, RZ, RZ, R55 ;  /* 0x000000ffff267224 */ /* 0x000fe400078e0037 */
[----:B------:R-:W-:-:S07]  /*aa00*/  IMAD.MOV.U32 R43, RZ, RZ, R50 ;  /* 0x000000ffff2b7224 */ /* 0x000fce00078e0032 */
.L_x_2730:
[----:B------:R-:W-:Y:S05]  /*aa10*/  BSYNC B1 ;  /* 0x0000000000017941 */ /* 0x000fea0003800000 */
.L_x_2729:
[----:B------:R-:W-:Y:S01]  /*aa20*/  IADD3 R45, P3, P4, R96, R124, R11 ;  /* 0x0000007c602d7210 */ /* 0x000fe20007c7e00b */
[----:B------:R-:W-:-:S03]  /*aa30*/  ULDC.64 UR4, c[0x0][0x208] ;  /* 0x0000820000047ab9 */ /* 0x000fc60000000a00 */
[----:B------:R-:W-:Y:S02]  /*aa40*/  IADD3.X R48, R92, R46, R6, P3, P4 ;  /* 0x0000002e5c307210 */ /* 0x000fe40001fe8406 */
[----:B------:R-:W-:-:S04]  /*aa50*/  LEA R44, P3, R45, R116, 0x1 ;  /* 0x000000742d2c7211 */ /* 0x000fc800078608ff */
[----:B------:R-:W-:Y:S02]  /*aa60*/  LEA.HI.X R45, R45, R117, R48, 0x1, P3 ;  /* 0x000000752d2d7211 */ /* 0x000fe400018f0c30 */
[----:B------:R-:W-:-:S03]  /*aa70*/  ISETP.GE.AND P3, PT, R47, R140, PT ;  /* 0x0000008c2f00720c */ /* 0x000fc60003f66270 */
        /* <DEDUP_REMOVED lines=10> */
.L_x_2642:
[----:B------:R-:W2:Y:S02]  /*ab20*/  LDL R36, [R1+0x5c] ;  /* 0x00005c0001247983 */ /* 0x000ea40000100800 */
[----:B--2---:R-:W-:-:S13]  /*ab30*/  R2UR UR4, R36 ;  /* 0x00000000240472ca */ /* 0x004fda00000e0000 */
[----:B------:R-:W-:-:S06]  /*ab40*/  UISETP.NE.AND UP0, UPT, UR4, 0x3, UPT ;  /* 0x000000030400788c */ /* 0x000fcc000bf05270 */
[----:B------:R-:W-:-:S13]  /*ab50*/  PLOP3.LUT P2, PT, PT, PT, UP0, 0x80, 0x0 ;  /* 0x000000000000781c */ /* 0x000fda0003f4f008 */
[----:B------:R-:W-:Y:S05]  /*ab60*/  @!P2 BRA `(.L_x_2731) ;  /* 0x000000000004a947 */ /* 0x000fea0003800000 */
[----:B------:R-:W-:Y:S01]  /*ab70*/  BPT.TRAP 0x1 ;  /* 0x000000040000795c */ /* 0x000fe20000300000 */
.L_x_2731:
        /* <DEDUP_REMOVED lines=8> */
.L_x_3081:
[----:B------:R-:W-:Y:S05]  /*ac00*/  BSYNC B1 ;  /* 0x0000000000017941 */ /* 0x000fea0003800000 */
.L_x_2732:
[----:B------:R-:W-:Y:S04]  /*ac10*/  BSSY B1, `(.L_x_2734) ;  /* 0x000000f000017945 */ /* 0x000fe80003800000 */
[----:B------:R-:W-:Y:S05]  /*ac20*/  @P4 BRA `(.L_x_2735) ;  /* 0x0000000000344947 */ /* 0x000fea0003800000 */
[----:B------:R-:W-:Y:S01]  /*ac30*/  ISETP.NE.AND P5, PT, R26, RZ, PT ;  /* 0x000000ff1a00720c */ /* 0x000fe20003fa5270 */
[----:B------:R-:W-:Y:S01]  /*ac40*/  ULDC.64 UR4, c[0x0][0x208] ;  /* 0x0000820000047ab9 */ /* 0x000fe20000000a00 */
[----:B------:R-:W-:Y:S02]  /*ac50*/  ISETP.NE.AND P4, PT, R10, RZ, PT ;  /* 0x000000ff0a00720c */ /* 0x000fe40003f85270 */
[----:B------:R-:W-:-:S09]  /*ac60*/  ISETP.NE.AND P3, PT, R9, RZ, PT ;  /* 0x000000ff0900720c */ /* 0x000fd20003f65270 */
[----:B------:R-:W2:Y:S04]  /*ac70*/  @P5 LDS.128 R36, [R4+0x24400] ;  /* 0x0244000004245984 */ /* 0x000ea80000000c00 */
[----:B0-----:R-:W0:Y:S04]  /*ac80*/  @P3 LDS.128 R40, [R4+0x29400] ;  /* 0x0294000004283984 */ /* 0x001e280000000c00 */
[----:B--2---:R-:W-:Y:S01]  /*ac90*/  @P5 STG.E.128 desc[UR4][R60.64], R36 ;  /* 0x000000243c005986 */ /* 0x004fe2000c101d04 */
[----:B------:R-:W-:-:S03]  /*aca0*/  ISETP.NE.AND P5, PT, R8, RZ, PT ;  /* 0x000000ff0800720c */ /* 0x000fc60003fa5270 */
[----:B------:R-:W2:Y:S04]  /*acb0*/  @P4 LDS.128 R36, [R4+0x26c00] ;  /* 0x026c000004244984 */ /* 0x000ea80000000c00 */
[----:B0-----:R-:W-:Y:S06]  /*acc0*/  @P3 STG.E.128 desc[UR4][R60.64+0x100], R40 ;  /* 0x000100283c003986 */ /* 0x001fec000c101d04 */
[----:B------:R-:W0:Y:S04]  /*acd0*/  @P5 LDS.128 R44, [R4+0x2bc00] ;  /* 0x02bc0000042c5984 */ /* 0x000e280000000c00 */
[----:B--2---:R2:W-:Y:S04]  /*ace0*/  @P4 STG.E.128 desc[UR4][R60.64+0x80], R36 ;  /* 0x000080243c004986 */ /* 0x0045e8000c101d04 */
[----:B0-----:R2:W-:Y:S02]  /*acf0*/  @P5 STG.E.128 desc[UR4][R60.64+0x180], R44 ;  /* 0x0001802c3c005986 */ /* 0x0015e4000c101d04 */
.L_x_2735:
[----:B------:R-:W-:Y:S05]  /*ad00*/  BSYNC B1 ;  /* 0x0000000000017941 */ /* 0x000fea0003800000 */
.L_x_2734:
[----:B--2---:R-:W-:Y:S01]  /*ad10*/  VIADD R36, R212, 0x20 ;  /* 0x00000020d4247836 */ /* 0x004fe20000000000 */
[----:B------:R-:W-:Y:S04]  /*ad20*/  BSSY B1, `(.L_x_2736) ;  /* 0x0000010000017945 */ /* 0x000fe80003800000 */
[----:B------:R-:W-:-:S13]  /*ad30*/  ISETP.GE.AND P3, PT, R36, R3, PT ;  /* 0x000000032400720c */ /* 0x000fda0003f66270 */
        /* <DEDUP_REMOVED lines=14> */
.L_x_2737:
[----:B------:R-:W-:Y:S05]  /*ae20*/  BSYNC B1 ;  /* 0x0000000000017941 */ /* 0x000fea0003800000 */
.L_x_2736:
[----:B--2---:R-:W-:-:S05]  /*ae30*/  VIADD R36, R212, 0x40 ;  /* 0x00000040d4247836 */ /* 0x004fca0000000000 */
        /* <DEDUP_REMOVED lines=15> */
.L_x_2685:
[----:B------:R-:W-:Y:S05]  /*af30*/  BSYNC B0 ;  /* 0x0000000000007941 */ /* 0x000fea0003800000 */
.L_x_2641:
[----:B01234-:R-:W0:Y:S01]  /*af40*/  S2R R36, SR_TID.X ;  /* 0x0000000000247919 */ /* 0x01fe220000002100 */
[----:B------:R-:W-:Y:S01]  /*af50*/  @!PT LDS RZ, [RZ] ;  /* 0x00000000fffff984 */ /* 0x000fe20000000800 */
[----:B------:R-:W-:Y:S01]  /*af60*/  @!PT LDS RZ, [RZ] ;  /* 0x00000000fffff984 */ /* 0x000fe20000000800 */
[----:B------:R-:W-:Y:S01]  /*af70*/  @!PT LDS RZ, [RZ] ;  /* 0x00000000fffff984 */ /* 0x000fe20000000800 */
[----:B------:R-:W-:Y:S01]  /*af80*/  @!PT LDS RZ, [RZ] ;  /* 0x00000000fffff984 */ /* 0x000fe20000000800 */
[----:B------:R1:W-:Y:S06]  /*af90*/  MEMBAR.ALL.CTA ;  /* 0x0000000000007992 */ /* 0x0003ec0000008000 */
[----:B-1----:R-:W1:Y:S01]  /*afa0*/  FENCE.VIEW.ASYNC.S ;  /* 0x00000000000073c6 */ /* 0x002e620000000000 */
[----:B------:R-:W-:Y:S05]  /*afb0*/  WARPSYNC.ALL ;  /* 0x0000000000007948 */ /* 0x000fea0003800000 */
[----:B------:R-:W-:Y:S01]  /*afc0*/  BSSY B0, `(.L_x_2738) ;  /* 0x0000009000007945 */ /* 0x000fe20003800000 */
[----:B0-----:R-:W-:Y:S01]  /*afd0*/  LOP3.LUT R36, R36, 0x7f, RZ, 0xc0, !PT ;  /* 0x0000007f24247812 */ /* 0x001fe200078ec0ff */
[----:B-1----:R0:W-:Y:S03]  /*afe0*/  BAR.SYNC.DEFER_BLOCKING R169, 0x80 ;  /* 0x000200a90000751d */ /* 0x0021e60000010000 */
[----:B------:R-:W-:-:S13]  /*aff0*/  ISETP.NE.AND P3, PT, R36, RZ, PT ;  /* 0x000000ff2400720c */ /* 0x000fda0003f65270 */
[----:B------:R-:W-:-:S05]  /*b000*/  @!P3 VIADD R36, R0, 0x388a0 ;  /* 0x000388a00024b836 */ /* 0x000fca0000000000 */
[----:B------:R-:W-:-:S04]  /*b010*/  @!P3 PRMT R36, RZ, 0x654, R36 ;  /* 0x00000654ff24b816 */ /* 0x000fc80000000024 */
[----:B------:R0:W-:Y:S01]  /*b020*/  @!P3 SYNCS.ARRIVE.TRANS64.RED.A1T0 RZ, [R36+URZ], RZ ;  /* 0x000000ff24ffb9a7 */ /* 0x0001e2000810043f */
[----:B------:R-:W-:Y:S05]  /*b030*/  @!P2 BRA `(.L_x_2739) ;  /* 0x000000000004a947 */ /* 0x000fea0003800000 */
[----:B------:R-:W-:Y:S01]  /*b040*/  BPT.TRAP 0x1 ;  /* 0x000000040000795c */ /* 0x000fe20000300000 */
.L_x_2739:
[----:B------:R-:W-:Y:S05]  /*b050*/  BSYNC B0 ;  /* 0x0000000000007941 */ /* 0x000fea0003800000 */
.L_x_2738:
[----:B------:R-:W1:Y:S01]  /*b060*/  SYNCS.PHASECHK.TRANS64.TRYWAIT P2, [R0+URZ+0x388b0], R114 ;  /* 0x0388b072000075a7 */ /* 0x000e62000804017f */
[----:B------:R-:W-:Y:S01]  /*b070*/  ULDC.64 UR4, c[0x0][0x318] ;  /* 0x0000c60000047ab9 */ /* 0x000fe20000000a00 */
[----:B------:R-:W-:Y:S01]  /*b080*/  ULDC.64 UR60, c[0x0][0x328] ;  /* 0x0000ca00003c7ab9 */ /* 0x000fe20000000a00 */
[----:B0-----:R-:W-:Y:S01]  /*b090*/  IMAD.U32 R36, RZ, RZ, UR5 ;  /* 0x00000005ff247e24 */ /* 0x001fe2000f8e00ff */
[----:B------:R-:W-:Y:S01]  /*b0a0*/  BSSY B0, `(.L_x_2740) ;  /* 0x0000007000007945 */ /* 0x000fe20003800000 */
[----:B------:R-:W-:Y:S01]  /*b0b0*/  IMAD.U32 R37, RZ, RZ, UR4 ;  /* 0x00000004ff257e24 */ /* 0x000fe2000f8e00ff */
[----:B------:R-:W-:Y:S01]  /*b0c0*/  ISETP.GE.AND P4, PT, R212, R3, PT ;  /* 0x00000003d400720c */ /* 0x000fe20003f86270 */
[----:B------:R-:W-:Y:S01]  /*b0d0*/  IMAD.WIDE R48, R24, 0x50, R112 ;  /* 0x0000005018307825 */ /* 0x000fe200078e0270 */
[----:B------:R0:W-:Y:S04]  /*b0e0*/  STL [R1+0x14], R36 ;  /* 0x0000142401007387 */ /* 0x0001e80000100800 */
[----:B------:R0:W-:Y:S02]  /*b0f0*/  STL [R1+0x58], R37 ;  /* 0x0000582501007387 */ /* 0x0001e40000100800 */
[----:B01----:R-:W-:Y:S05]  /*b100*/  @!P2 BRA `(.L_x_2741) ;  /* 0x0000028c007ca947 */ /* 0x003fea0003800000 */
.L_x_3082:
[----:B------:R-:W-:Y:S05]  /*b110*/  BSYNC B0 ;  /* 0x0000000000007941 */ /* 0x000fea0003800000 */
.L_x_2740:
[----:B------:R-:W-:Y:S04]  /*b120*/  BSSY B0, `(.L_x_2742) ;  /* 0x000001c000007945 */ /* 0x000fe80003800000 */
[----:B------:R-:W-:Y:S05]  /*b130*/  @P4 BRA `(.L_x_2743) ;  /* 0x0000000000684947 */ /* 0x000fea0003800000 */
[----:B------:R-:W2:Y:S01]  /*b140*/  LDL R37, [R1+0x58] ;  /* 0x0000580001257983 */ /* 0x000ea20000100800 */
[----:B------:R-:W-:-:S03]  /*b150*/  ULDC UR6, c[0x0][0x2f4] ;  /* 0x0000bd0000067ab9 */ /* 0x000fc60000000800 */
[----:B------:R-:W3:Y:S01]  /*b160*/  LDL R36, [R1+0x14] ;  /* 0x0000140001247983 */ /* 0x000ee20000100800 */
[----:B------:R-:W-:Y:S01]  /*b170*/  ISETP.GE.AND P5, PT, R18, UR6, PT ;  /* 0x0000000612007c0c */ /* 0x000fe2000bfa6270 */
[----:B------:R-:W-:Y:S01]  /*b180*/  IMAD R43, R49, UR60, RZ ;  /* 0x0000003c312b7c24 */ /* 0x000fe2000f8e02ff */
[----:B------:R-:W-:Y:S01]  /*b190*/  ISETP.GE.AND P4, PT, R213, UR6, PT ;  /* 0x00000006d5007c0c */ /* 0x000fe2000bf86270 */
[----:B------:R-:W-:Y:S02]  /*b1a0*/  IMAD.MOV.U32 R40, RZ, RZ, R94 ;  /* 0x000000ffff287224 */ /* 0x000fe400078e005e */
[----:B------:R-:W-:Y:S02]  /*b1b0*/  IMAD.MOV.U32 R41, RZ, RZ, R5 ;  /* 0x000000ffff297224 */ /* 0x000fe400078e0005 */
[C---:B------:R-:W-:Y:S02]  /*b1c0*/  IMAD R43, R48.reuse, UR61, R43 ;  /* 0x0000003d302b7c24 */ /* 0x040fe4000f8e022b */
[----:B------:R-:W-:-:S04]  /*b1d0*/  IMAD.WIDE.U32 R40, R48, UR60, R40 ;  /* 0x0000003c30287c25 */ /* 0x000fc8000f8e0028 */
[----:B------:R-:W-:Y:S01]  /*b1e0*/  IMAD.IADD R41, R41, 0x1, R43 ;  /* 0x0000000129297824 */ /* 0x000fe200078e022b */
[----:B--2---:R-:W-:Y:S02]  /*b1f0*/  R2UR UR4, R37 ;  /* 0x00000000250472ca */ /* 0x004fe400000e0000 */
[----:B---3--:R-:W-:Y:S02]  /*b200*/  R2UR UR7, R36 ;  /* 0x00000000240772ca */ /* 0x008fe400000e0000 */
[----:B------:R-:W1:Y:S09]  /*b210*/  @!P5 LDS.128 R36, [R4+0x400] ;  /* 0x000400000424d984 */ /* 0x000e720000000c00 */
[----:B------:R-:W-:Y:S01]  /*b220*/  LEA R50, P2, R40, UR4, 0x1 ;  /* 0x0000000428327c11 */ /* 0x000fe2000f8408ff */
[----:B------:R-:W-:-:S03]  /*b230*/  ULDC.64 UR4, c[0x0][0x208] ;  /* 0x0000820000047ab9 */ /* 0x000fc60000000a00 */
[----:B------:R-:W-:Y:S02]  /*b240*/  LEA.HI.X R51, R40, UR7, R41, 0x1, P2 ;  /* 0x0000000728337c11 */ /* 0x000fe400090f0c29 */
[----:B------:R-:W-:-:S13]  /*b250*/  ISETP.GE.AND P2, PT, R220, UR6, PT ;  /* 0x00000006dc007c0c */ /* 0x000fda000bf46270 */
[----:B------:R-:W2:Y:S04]  /*b260*/  @!P2 LDS.128 R40, [R4+0x5400] ;  /* 0x005400000428a984 */ /* 0x000ea80000000c00 */
[----:B-1----:R-:W-:Y:S01]  /*b270*/  @!P5 STG.E.128 desc[UR4][R50.64], R36 ;  /* 0x000000243200d986 */ /* 0x002fe2000c101d04 */
[----:B------:R-:W-:-:S03]  /*b280*/  ISETP.GE.AND P5, PT, R221, UR6, PT ;  /* 0x00000006dd007c0c */ /* 0x000fc6000bfa6270 */
[----:B------:R-:W1:Y:S10]  /*b290*/  @!P4 LDS.128 R36, [R4+0x2c00] ;  /* 0x002c00000424c984 */ /* 0x000e740000000c00 */
[----:B------:R-:W3:Y:S04]  /*b2a0*/  @!P5 LDS.128 R44, [R4+0x7c00] ;  /* 0x007c0000042cd984 */ /* 0x000ee80000000c00 */
[----:B--2---:R2:W-:Y:S04]  /*b2b0*/  @!P2 STG.E.128 desc[UR4][R50.64+0x100], R40 ;  /* 0x000100283200a986 */ /* 0x0045e8000c101d04 */
[----:B-1----:R2:W-:Y:S04]  /*b2c0*/  @!P4 STG.E.128 desc[UR4][R50.64+0x80], R36 ;  /* 0x000080243200c986 */ /* 0x0025e8000c101d04 */
[----:B---3--:R2:W-:Y:S02]  /*b2d0*/  @!P5 STG.E.128 desc[UR4][R50.64+0x180], R44 ;  /* 0x0001802c3200d986 */ /* 0x0085e4000c101d04 */
.L_x_2743:
[----:B------:R-:W-:Y:S05]  /*b2e0*/  BSYNC B0 ;  /* 0x0000000000007941 */ /* 0x000fea0003800000 */
.L_x_2742:
[----:B--2---:R-:W2:Y:S04]  /*b2f0*/  LDL R38, [R1+0x58] ;  /* 0x0000580001267983 */ /* 0x004ea80000100800 */
[----:B------:R-:W3:Y:S01]  /*b300*/  LDL R37, [R1+0x14] ;  /* 0x0000140001257983 */ /* 0x000ee20000100800 */
[----:B------:R-:W-:Y:S01]  /*b310*/  VIADD R36, R212, 0x20 ;  /* 0x00000020d4247836 */ /* 0x000fe20000000000 */
[----:B------:R-:W-:Y:S04]  /*b320*/  BSSY B0, `(.L_x_2744) ;  /* 0x000001f000007945 */ /* 0x000fe80003800000 */
[----:B------:R-:W-:Y:S01]  /*b330*/  ISETP.GE.AND P2, PT, R36, R3, PT ;  /* 0x000000032400720c */ /* 0x000fe20003f46270 */
[----:B--2---:R-:W-:-:S02]  /*b340*/  IMAD.MOV.U32 R53, RZ, RZ, R38 ;  /* 0x000000ffff357224 */ /* 0x004fc400078e0026 */
[----:B---3--:R-:W-:-:S10]  /*b350*/  IMAD.MOV.U32 R52, RZ, RZ, R37 ;  /* 0x000000ffff347224 */ /* 0x008fd400078e0025 */
[----:B------:R-:W-:Y:S05]  /*b360*/  @P2 BRA `(.L_x_2745) ;  /* 0x0000000000682947 */ /* 0x000fea0003800000 */
[----:B------:R-:W-:Y:S01]  /*b370*/  ULDC UR6, c[0x0][0x2f4] ;  /* 0x0000bd0000067ab9 */ /* 0x000fe20000000800 */
[----:B------:R-:W-:Y:S01]  /*b380*/  IADD3 R43, P4, R48, 0x20, RZ ;  /* 0x00000020302b7810 */ /* 0x000fe20007f9e0ff */
[----:B------:R-:W-:Y:S01]  /*b390*/  IMAD.MOV.U32 R41, RZ, RZ, R5 ;  /* 0x000000ffff297224 */ /* 0x000fe200078e0005 */
[----:B------:R-:W-:Y:S02]  /*b3a0*/  ISETP.GE.AND P2, PT, R18, UR6, PT ;  /* 0x0000000612007c0c */ /* 0x000fe4000bf46270 */
[----:B------:R-:W-:Y:S01]  /*b3b0*/  R2UR UR4, R53 ;  /* 0x00000000350472ca */ /* 0x000fe200000e0000 */
[----:B------:R-:W-:Y:S01]  /*b3c0*/  IMAD.X R40, RZ, RZ, R49, P4 ;  /* 0x000000ffff287224 */ /* 0x000fe200020e0631 */
[----:B------:R-:W-:Y:S02]  /*b3d0*/  R2UR UR7, R52 ;  /* 0x00000000340772ca */ /* 0x000fe400000e0000 */
[----:B------:R-:W-:Y:S01]  /*b3e0*/  ISETP.GE.AND P5, PT, R213, UR6, PT ;  /* 0x00000006d5007c0c */ /* 0x000fe2000bfa6270 */
[----:B------:R-:W-:-:S02]  /*b3f0*/  IMAD R42, R40, UR60, RZ ;  /* 0x0000003c282a7c24 */ /* 0x000fc4000f8e02ff */
[----:B------:R-:W-:-:S04]  /*b400*/  IMAD.MOV.U32 R40, RZ, RZ, R94 ;  /* 0x000000ffff287224 */ /* 0x000fc800078e005e */
[----:B------:R-:W1:Y:S01]  /*b410*/  @!P2 LDS.128 R36, [R4+0x1400] ;  /* 0x001400000424a984 */ /* 0x000e620000000c00 */
[----:B------:R-:W-:-:S04]  /*b420*/  IMAD.WIDE.U32 R40, R43, UR60, R40 ;  /* 0x0000003c2b287c25 */ /* 0x000fc8000f8e0028 */
[----:B------:R-:W-:Y:S01]  /*b430*/  IMAD R43, R43, UR61, R42 ;  /* 0x0000003d2b2b7c24 */ /* 0x000fe2000f8e022a */
[----:B------:R-:W-:Y:S01]  /*b440*/  LEA R50, P4, R40, UR4, 0x1 ;  /* 0x0000000428327c11 */ /* 0x000fe2000f8808ff */
[----:B------:R-:W-:Y:S02]  /*b450*/  ULDC.64 UR4, c[0x0][0x208] ;  /* 0x0000820000047ab9 */ /* 0x000fe40000000a00 */
[----:B------:R-:W-:-:S05]  /*b460*/  IMAD.IADD R41, R41, 0x1, R43 ;  /* 0x0000000129297824 */ /* 0x000fca00078e022b */
        /* <DEDUP_REMOVED lines=10> */
.L_x_2745:
[----:B------:R-:W-:Y:S05]  /*b510*/  BSYNC B0 ;  /* 0x0000000000007941 */ /* 0x000fea0003800000 */
.L_x_2744:
[----:B--2---:R-:W-:Y:S01]  /*b520*/  VIADD R36, R212, 0x40 ;  /* 0x00000040d4247836 */ /* 0x004fe20000000000 */
[----:B------:R-:W-:Y:S04]  /*b530*/  BSSY B0, `(.L_x_2746) ;  /* 0x000001d000007945 */ /* 0x000fe80003800000 */
[----:B------:R-:W-:-:S13]  /*b540*/  ISETP.GE.AND P2, PT, R36, R3, PT ;  /* 0x000000032400720c */ /* 0x000fda0003f46270 */
[----:B------:R-:W-:Y:S05]  /*b550*/  @P2 BRA `(.L_x_2747) ;  /* 0x0000000000682947 */ /* 0x000fea0003800000 */
[----:B------:R-:W-:Y:S01]  /*b560*/  ULDC UR6, c[0x0][0x2f4] ;  /* 0x0000bd0000067ab9 */ /* 0x000fe20000000800 */
[----:B------:R-:W-:Y:S01]  /*b570*/  IADD3 R3, P4, R48, 0x40, RZ ;  /* 0x0000004030037810 */ /* 0x000fe20007f9e0ff */
[----:B------:R-:W-:Y:S01]  /*b580*/  IMAD.MOV.U32 R40, RZ, RZ, R94 ;  /* 0x000000ffff287224 */ /* 0x000fe200078e005e */
[----:B------:R-:W-:Y:S01]  /*b590*/  ISETP.GE.AND P2, PT, R18, UR6, PT ;  /* 0x0000000612007c0c */ /* 0x000fe2000bf46270 */
[----:B------:R-:W-:Y:S01]  /*b5a0*/  IMAD.MOV.U32 R41, RZ, RZ, R5 ;  /* 0x000000ffff297224 */ /* 0x000fe200078e0005 */
[----:B------:R-:W-:Y:S01]  /*b5b0*/  R2UR UR4, R53 ;  /* 0x00000000350472ca */ /* 0x000fe200000e0000 */
[----:B------:R-:W-:Y:S01]  /*b5c0*/  IMAD.X R48, RZ, RZ, R49, P4 ;  /* 0x000000ffff307224 */ /* 0x000fe200020e0631 */
[----:B------:R-:W-:Y:S01]  /*b5d0*/  R2UR UR7, R52 ;  /* 0x00000000340772ca */ /* 0x000fe200000e0000 */
[----:B------:R-:W-:Y:S01]  /*b5e0*/  IMAD.WIDE.U32 R40, R3, UR60, R40 ;  /* 0x0000003c03287c25 */ /* 0x000fe2000f8e0028 */
[----:B------:R-:W-:-:S03]  /*b5f0*/  ISETP.GE.AND P5, PT, R213, UR6, PT ;  /* 0x00000006d5007c0c */ /* 0x000fc6000bfa6270 */
[----:B------:R-:W-:-:S04]  /*b600*/  IMAD R48, R48, UR60, RZ ;  /* 0x0000003c30307c24 */ /* 0x000fc8000f8e02ff */
[----:B------:R-:W1:Y:S01]  /*b610*/  @!P2 LDS.128 R36, [R4+0x2400] ;  /* 0x002400000424a984 */ /* 0x000e620000000c00 */
[----:B------:R-:W-:Y:S01]  /*b620*/  IMAD R3, R3, UR61, R48 ;  /* 0x0000003d03037c24 */ /* 0x000fe2000f8e0230 */
[----:B------:R-:W-:Y:S01]  /*b630*/  LEA R48, P4, R40, UR4, 0x1 ;  /* 0x0000000428307c11 */ /* 0x000fe2000f8808ff */
[----:B------:R-:W-:Y:S02]  /*b640*/  ULDC.64 UR4, c[0x0][0x208] ;  /* 0x0000820000047ab9 */ /* 0x000fe40000000a00 */
[----:B------:R-:W-:-:S05]  /*b650*/  IMAD.IADD R3, R41, 0x1, R3 ;  /* 0x0000000129037824 */ /* 0x000fca00078e0203 */
[----:B------:R-:W-:Y:S02]  /*b660*/  LEA.HI.X R49, R40, UR7, R3, 0x1, P4 ;  /* 0x0000000728317c11 */ /* 0x000fe4000a0f0c03 */
[----:B------:R-:W-:Y:S01]  /*b670*/  ISETP.GE.AND P4, PT, R220, UR6, PT ;  /* 0x00000006dc007c0c */ /* 0x000fe2000bf86270 */
[----:B------:R-:W2:Y:S04]  /*b680*/  @!P5 LDS.128 R40, [R4+0x4c00] ;  /* 0x004c00000428d984 */ /* 0x000ea80000000c00 */
[----:B-1----:R-:W-:Y:S01]  /*b690*/  @!P2 STG.E.128 desc[UR4][R48.64], R36 ;  /* 0x000000243000a986 */ /* 0x002fe2000c101d04 */
[----:B------:R-:W-:-:S07]  /*b6a0*/  ISETP.GE.AND P2, PT, R221, UR6, PT ;  /* 0x00000006dd007c0c */ /* 0x000fce000bf46270 */
[----:B------:R-:W1:Y:S04]  /*b6b0*/  @!P4 LDS.128 R36, [R4+0x7400] ;  /* 0x007400000424c984 */ /* 0x000e680000000c00 */
[----:B--2---:R-:W-:Y:S04]  /*b6c0*/  @!P5 STG.E.128 desc[UR4][R48.64+0x80], R40 ;  /* 0x000080283000d986 */ /* 0x004fe8000c101d04 */
[----:B------:R-:W2:Y:S04]  /*b6d0*/  @!P2 LDS.128 R44, [R4+0x9c00] ;  /* 0x009c0000042ca984 */ /* 0x000ea80000000c00 */
[----:B-1----:R1:W-:Y:S04]  /*b6e0*/  @!P4 STG.E.128 desc[UR4][R48.64+0x100], R36 ;  /* 0x000100243000c986 */ /* 0x0023e8000c101d04 */
[----:B--2---:R1:W-:Y:S02]  /*b6f0*/  @!P2 STG.E.128 desc[UR4][R48.64+0x180], R44 ;  /* 0x0001802c3000a986 */ /* 0x0043e4000c101d04 */
.L_x_2747:
[----:B------:R-:W-:Y:S05]  /*b700*/  BSYNC B0 ;  /* 0x0000000000007941 */ /* 0x000fea0003800000 */
.L_x_2746:
[----:B------:R-:W2:Y:S01]  /*b710*/  LDL R3, [R1+0x10] ;  /* 0x0000100001037983 */ /* 0x000ea20000100800 */
[----:B0-----:R-:W-:Y:S01]  /*b720*/  @!P3 VIADD R0, R0, 0x388c0 ;  /* 0x000388c00000b836 */ /* 0x001fe20000000000 */
[----:B------:R-:W-:Y:S01]  /*b730*/  PLOP3.LUT P2, PT, PT, PT, PT, 0x8, 0x0 ;  /* 0x000000000000781c */ /* 0x000fe20003f4e170 */
[----:B------:R-:W-:Y:S01]  /*b740*/  VIADD R17, R17, 0x1 ;  /* 0x0000000111117836 */ /* 0x000fe20000000000 */
[----:B------:R-:W-:Y:S01]  /*b750*/  @!PT LDS RZ, [RZ] ;  /* 0x00000000fffff984 */ /* 0x000fe20000000800 */
[----:B------:R-:W-:Y:S01]  /*b760*/  @!PT LDS RZ, [RZ] ;  /* 0x00000000fffff984 */ /* 0x000fe20000000800 */
[----:B------:R-:W-:Y:S01]  /*b770*/  @!PT LDS RZ, [RZ] ;  /* 0x00000000fffff984 */ /* 0x000fe20000000800 */
[----:B------:R-:W-:Y:S01]  /*b780*/  @!PT LDS RZ, [RZ] ;  /* 0x00000000fffff984 */ /* 0x000fe20000000800 */
[----:B------:R0:W-:Y:S06]  /*b790*/  MEMBAR.ALL.CTA ;  /* 0x0000000000007992 */ /* 0x0001ec0000008000 */
[----:B0-----:R-:W0:Y:S01]  /*b7a0*/  FENCE.VIEW.ASYNC.S ;  /* 0x00000000000073c6 */ /* 0x001e220000000000 */
[----:B------:R-:W-:Y:S01]  /*b7b0*/  @!P3 PRMT R0, RZ, 0x654, R0 ;  /* 0x00000654ff00b816 */ /* 0x000fe20000000000 */
[----:B0-----:R0:W-:Y:S06]  /*b7c0*/  BAR.SYNC.DEFER_BLOCKING R169, 0x80 ;  /* 0x000200a90000751d */ /* 0x0011ec0000010000 */
[----:B------:R3:W-:Y:S01]  /*b7d0*/  @!P3 SYNCS.ARRIVE.TRANS64.RED.A1T0 RZ, [R0+URZ], RZ ;  /* 0x000000ff00ffb9a7 */ /* 0x0007e2000810043f */
[----:B------:R-:W-:-:S04]  /*b7e0*/  ISETP.NE.AND P3, PT, R17, 0x2, PT ;  /* 0x000000021100780c */ /* 0x000fc80003f65270 */
[----:B------:R-:W-:Y:S02]  /*b7f0*/  SEL R17, R17, RZ, P3 ;  /* 0x000000ff11117207 */ /* 0x000fe40001800000 */
[----:B---3--:R-:W-:-:S04]  /*b800*/  SEL R0, RZ, 0x1, P3 ;  /* 0x00000001ff007807 */ /* 0x008fc80001800000 */
[----:B------:R-:W-:Y:S02]  /*b810*/  LOP3.LUT R219, R219, R0, RZ, 0x3c, !PT ;  /* 0x00000000dbdb7212 */ /* 0x000fe400078e3cff */
[----:B--2---:R-:W-:-:S13]  /*b820*/  LOP3.LUT P4, RZ, R3, 0x2, RZ, 0xc0, !PT ;  /* 0x0000000203ff7812 */ /* 0x004fda000788c0ff */
[----:B0-----:R-:W-:Y:S05]  /*b830*/  @P4 BRA `(.L_x_2748) ;  /* 0xffffff7400ac4947 */ /* 0x001fea000383ffff */
.L_x_2636:
[----:B------:R-:W0:Y:S01]  /*b840*/  LDC R0, c[0x0][0x448] ;  /* 0x00011200ff007b82 */ /* 0x000e220000000800 */
[----:B------:R-:W-:Y:S01]  /*b850*/  BSSY B0, `(.L_x_2749) ;  /* 0x0000011000007945 */ /* 0x000fe20003800000 */
[----:B0-----:R-:W-:Y:S01]  /*b860*/  ISETP.NE.AND P0, PT, R0, 0x1, PT ;  /* 0x000000010000780c */ /* 0x001fe20003f05270 */
[----:B------:R-:W-:-:S12]  /*b870*/  VIADD R0, R231, 0x7f ;  /* 0x0000007fe7007836 */ /* 0x000fd80000000000 */
[----:B------:R-:W0:Y:S08]  /*b880*/  @P0 LDC R3, c[0x0][0x44c] ;  /* 0x00011300ff030b82 */ /* 0x000e300000000800 */
[----:B------:R-:W2:Y:S01]  /*b890*/  @P0 LDC R2, c[0x0][0x450] ;  /* 0x00011400ff020b82 */ /* 0x000ea20000000800 */
[----:B0-----:R-:W-:-:S05]  /*b8a0*/  @P0 IMAD.HI.U32 R3, R0, R3, RZ ;  /* 0x0000000300030227 */ /* 0x001fca00078e00ff */
[----:B--2---:R-:W-:Y:S01]  /*b8b0*/  @P0 SHF.R.U32.HI R0, RZ, R2, R3 ;  /* 0x00000002ff000219 */ /* 0x004fe20000011603 */
[----:B------:R-:W-:-:S04]  /*b8c0*/  IMAD.MOV.U32 R2, RZ, RZ, RZ ;  /* 0x000000ffff027224 */ /* 0x000fc800078e00ff */
[----:B------:R-:W-:-:S04]  /*b8d0*/  IMAD.IADD R0, R143, 0x1, R0 ;  /* 0x000000018f007824 */ /* 0x000fc800078e0200 */
[----:B------:R-:W-:-:S05]  /*b8e0*/  IMAD.HI R0, R0, 0x66666667, RZ ;  /* 0x6666666700007827 */ /* 0x000fca00078e02ff */
[----:B------:R-:W-:-:S04]  /*b8f0*/  SHF.R.U32.HI R3, RZ, 0x1f, R0 ;  /* 0x0000001fff037819 */ /* 0x000fc80000011600 */
[----:B------:R-:W-:-:S04]  /*b900*/  LEA.HI.SX32 R3, R0, R3, 0x1b ;  /* 0x0000000300037211 */ /* 0x000fc800078fdaff */
[----:B------:R-:W-:-:S04]  /*b910*/  VIMNMX R144, R144, R3, PT ;  /* 0x0000000390907248 */ /* 0x000fc80003fe0100 */
[----:B------:R-:W-:Y:S01]  /*b920*/  ISETP.GE.AND P0, PT, R144, 0x1, PT ;  /* 0x000000019000780c */ /* 0x000fe20003f06270 */
[----:B------:R-:W-:-:S12]  /*b930*/  @P2 BRA `(.L_x_2750) ;  /* 0x0000000000082947 */ /* 0x000fd80003800000 */
[----:B------:R-:W0:Y:S02]  /*b940*/  FENCE.VIEW.ASYNC.G ;  /* 0x00000000000073c6 */ /* 0x000e240000000100 */
[----:B0-----:R-:W-:Y:S06]  /*b950*/  BAR.ARV 0xc, 0x180 ;  /* 0x0306000000007b1d */ /* 0x001fec0000002000 */
.L_x_2750:
[----:B------:R-:W-:Y:S05]  /*b960*/  BSYNC B0 ;  /* 0x0000000000007941 */ /* 0x000fea0003800000 */
.L_x_2749:
[----:B------:R-:W-:Y:S04]  /*b970*/  BSSY B0, `(.L_x_2751) ;  /* 0x0000021000007945 */ /* 0x000fe80003800000 */
        /* <DEDUP_REMOVED lines=14> */
[----:B------:R0:W2:Y:S01]  /*ba60*/  F2I.FTZ.U32.TRUNC.NTZ R3, R2 ;  /* 0x0000000200037305 */ /* 0x0000a2000021f000 */
[----:B------:R-:W-:Y:S01]  /*ba70*/  ISETP.GE.AND P2, PT, R0, RZ, PT ;  /* 0x000000ff0000720c */ /* 0x000fe20003f46270 */
[----:B0-----:R-:W-:Y:S02]  /*ba80*/  IMAD.MOV.U32 R2, RZ, RZ, RZ ;  /* 0x000000ffff027224 */ /* 0x001fe400078e00ff */
        /* <DEDUP_REMOVED lines=15> */
.L_x_2752:
[----:B------:R-:W-:Y:S05]  /*bb80*/  BSYNC B0 ;  /* 0x0000000000007941 */ /* 0x000fea0003800000 */
.L_x_2751:
[----:B------:R-:W2:Y:S01]  /*bb90*/  LDL R0, [R1+0x88] ;  /* 0x0000880001007983 */ /* 0x000ea20000100800 */
[----:B------:R-:W-:Y:S01]  /*bba0*/  PLOP3.LUT P0, PT, PT, PT, PT, 0x80, 0x0 ;  /* 0x000000000000781c */ /* 0x000fe20003f0f070 */
[----:B------:R-:W-:Y:S01]  /*bbb0*/  IMAD.MOV.U32 R153, RZ, RZ, RZ ;  /* 0x000000ffff997224 */ /* 0x000fe200078e00ff */
[----:B------:R-:W-:Y:S01]  /*bbc0*/  CS2R R150, SRZ ;  /* 0x0000000000967805 */ /* 0x000fe2000001ff00 */
[----:B------:R-:W-:Y:S01]  /*bbd0*/  IMAD.MOV.U32 R154, RZ, RZ, RZ ;  /* 0x000000ffff9a7224 */ /* 0x000fe200078e00ff */
        /* <DEDUP_REMOVED lines=49> */
[----:B-1----:R-:W-:Y:S02]  /*bef0*/  CS2R R48, SRZ ;  /* 0x0000000000307805 */ /* 0x002fe4000001ff00 */
        /* <DEDUP_REMOVED lines=17> */
[----:B------:R-:W2:Y:S02]  /*c010*/  LDL R0, [R1+0x90] ;  /* 0x0000900001007983 */ /* 0x000ea40000100800 */
[----:B--2---:R-:W-:Y:S02]  /*c020*/  R2UR UR4, R0 ;  /* 0x00000000000472ca */ /* 0x004fe400000e0000 */
[----:B------:R-:W0:Y:S11]  /*c030*/  S2R R0, SR_TID.X ;  /* 0x0000000000007919 */ /* 0x000e360000002100 */
[----:B------:R-:W-:-:S06]  /*c040*/  ULOP3.LUT UP0, URZ, UR4, 0x9f, URZ, 0xc0, !UPT ;  /* 0x0000009f043f7892 */ /* 0x000fcc000f80c03f */
[----:B------:R-:W-:Y:S01]  /*c050*/  PLOP3.LUT P0, PT, PT, PT, UP0, 0x80, 0x0 ;  /* 0x000000000000781c */ /* 0x000fe20003f0f008 */
[----:B0-----:R-:W-:-:S05]  /*c060*/  VIADD R0, R0, 0xffffff80 ;  /* 0xffffff8000007836 */ /* 0x001fca0000000000 */
[----:B------:R-:W-:-:S04]  /*c070*/  SHF.R.S32.HI R3, RZ, 0x1f, R0 ;  /* 0x0000001fff037819 */ /* 0x000fc80000011400 */
[----:B------:R-:W-:-:S04]  /*c080*/  LEA.HI R3, R3, R0, RZ, 0x7 ;  /* 0x0000000003037211 */ /* 0x000fc800078f38ff */
[----:B------:R-:W-:-:S06]  /*c090*/  SHF.R.S32.HI R0, RZ, 0x7, R3 ;  /* 0x00000007ff007819 */ /* 0x000fcc0000011403 */
[----:B------:R-:W0:Y:S02]  /*c0a0*/  SHFL.IDX PT, R0, R0, RZ, 0x1f ;  /* 0x00001fff00007589 */ /* 0x000e2400000e0000 */
        /* <DEDUP_REMOVED lines=23> */
.L_x_2754:
        /* <DEDUP_REMOVED lines=13> */
.L_x_2758:
[----:B-1----:R1:W2:Y:S02]  /*c2f0*/  SYNCS.PHASECHK.TRANS64.TRYWAIT P0, [R16+URZ+0x38800], R3 ;  /* 0x03880003100075a7 */ /* 0x0022a4000800017f */
[----:B--2---:R-:W-:Y:S05]  /*c300*/  @!P0 NANOSLEEP.SYNCS 0x989680 ;  /* 0x009896800000895d */ /* 0x004fea0003900000 */
[----:B------:R-:W2:Y:S02]  /*c310*/  @!P0 SYNCS.PHASECHK.TRANS64 P0, [R16+URZ+0x38800], R3 ;  /* 0x03880003100085a7 */ /* 0x000ea4000800007f */
[----:B--2---:R-:W-:Y:S05]  /*c320*/  @!P0 BRA `(.L_x_2758) ;  /* 0xfffffffc00f08947 */ /* 0x004fea000383ffff */
.L_x_2757:
[----:B------:R-:W-:Y:S05]  /*c330*/  BSYNC B0 ;  /* 0x0000000000007941 */ /* 0x000fea0003800000 */
.L_x_2756:
[----:B------:R-:W-:Y:S05]  /*c340*/  BRA `(.L_x_2759) ;  /* 0x0000009c00687947 */ /* 0x000fea0003800000 */
.L_x_2755:
[----:B------:R-:W2:Y:S01]  /*c350*/  LDL R0, [R1+0x90] ;  /* 0x0000900001007983 */ /* 0x000ea20000100800 */
[----:B------:R-:W-:Y:S01]  /*c360*/  ULDC.64 UR6, c[0x0][0x408] ;  /* 0x0001020000067ab9 */ /* 0x000fe20000000a00 */
[----:B--2---:R-:W-:Y:S02]  /*c370*/  R2UR UR4, R0 ;  /* 0x00000000000472ca */ /* 0x004fe400000e0000 */
[----:B-----5:R-:W-:-:S05]  /*c380*/  SHF.R.S32.HI R0, RZ, 0x1f, R152 ;  /* 0x0000001fff007819 */ /* 0x020fca0000011498 */
[----:B------:R-:W-:-:S04]  /*c390*/  IMAD R5, R0, UR6, RZ ;  /* 0x0000000600057c24 */ /* 0x000fc8000f8e02ff */
[----:B------:R-:W-:Y:S02]  /*c3a0*/  IMAD R5, R152, UR7, R5 ;  /* 0x0000000798057c24 */ /* 0x000fe4000f8e0205 */
[----:B------:R-:W-:-:S03]  /*c3b0*/  ULOP3.LUT UP0, URZ, UR4, 0x3ff, URZ, 0xc0, !UPT ;  /* 0x000003ff043f7892 */ /* 0x000fc6000f80c03f */
[----:B------:R-:W-:Y:S02]  /*c3c0*/  ULDC.64 UR4, c[0x0][0x3f8] ;  /* 0x0000fe0000047ab9 */ /* 0x000fe40000000a00 */
[----:B------:R-:W-:Y:S01]  /*c3d0*/  IMAD R3, R0, UR4, RZ ;  /* 0x0000000400037c24 */ /* 0x000fe2000f8e02ff */
[----:B------:R-:W-:Y:S01]  /*c3e0*/  PLOP3.LUT P0, PT, PT, PT, UP0, 0x80, 0x0 ;  /* 0x000000000000781c */ /* 0x000fe20003f0f008 */
[----:B------:R-:W-:-:S04]  /*c3f0*/  IMAD.WIDE.U32 R24, R152, UR4, RZ ;  /* 0x0000000498187c25 */ /* 0x000fc8000f8e00ff */
        /* <DEDUP_REMOVED lines=21> */
.L_x_2760:
[----:B------:R-:W2:Y:S01]  /*c550*/  LDL R20, [R1+0x60] ;  /* 0x0000600001147983 */ /* 0x000ea20000100800 */
[----:B------:R-:W-:Y:S01]  /*c560*/  ULDC.U8 UR4, c[0x0][0x410] ;  /* 0x0001040000047ab9 */ /* 0x000fe20000000000 */
[----:B------:R-:W-:Y:S01]  /*c570*/  IMAD.IADD R0, R212, 0x1, R231 ;  /* 0x00000001d4007824 */ /* 0x000fe200078e02e7 */
[----:B------:R-:W-:Y:S01]  /*c580*/  ISETP.NE.AND P0, PT, RZ, UR4, PT ;  /* 0x00000004ff007c0c */ /* 0x000fe2000bf05270 */
[----:B------:R-:W-:Y:S02]  /*c590*/  BSSY B0, `(.L_x_2761) ;  /* 0x00009ad000007945 */ /* 0x000fe40003800000 */
[----:B--2---:R-:W-:-:S10]  /*c5a0*/  IMAD R3, R20, 0x20, R0 ;  /* 0x0000002014037824 */ /* 0x004fd400078e0200 */
[----:B------:R-:W-:Y:S05]  /*c5b0*/  @!P0 BRA `(.L_x_2762) ;  /* 0x0000004c001c8947 */ /* 0x000fea0003800000 */
        /* <DEDUP_REMOVED lines=33> */
.L_x_3088:
        /* <DEDUP_REMOVED lines=23> */
[C---:B------:R-:W-:Y:S01]  /*c940*/  @!P3 IMAD.SHL.U32 R21, R22.reuse, 0x2, RZ ;  /* 0x000000021615b824 */ /* 0x040fe200078e00ff */
[----:B------:R-:W-:-:S03]  /*c950*/  @!P3 SHF.L.U64.HI R4, R22, 0x1, R23 ;  /* 0x000000011604b819 */ /* 0x000fc60000010217 */
[----:B------:R-:W-:Y:S01]  /*c960*/  @!P2 IMAD.SHL.U32 R13, R215, 0x2, RZ ;  /* 0x00000002d70da824 */ /* 0x000fe200078e00ff */
[-C--:B--2---:R-:W-:Y:S02]  /*c970*/  @!P3 IADD3 R24, P5, R6, R21.reuse, RZ ;  /* 0x000000150618b210 */ /* 0x084fe40007fbe0ff */
[----:B----4-:R-:W-:Y:S02]  /*c980*/  @!P3 IADD3 R20, P4, R8, R21, RZ ;  /* 0x000000150814b210 */ /* 0x010fe40007f9e0ff */
[-C--:B------:R-:W-:Y:S01]  /*c990*/  @!P2 IADD3 R14, P6, R6, R13.reuse, RZ ;  /* 0x0000000d060ea210 */ /* 0x080fe20007fde0ff */
[--C-:B-1----:R-:W-:Y:S01]  /*c9a0*/  @!P3 IMAD.X R25, R7, 0x1, R4.reuse, P5 ;  /* 0x000000010719b824 */ /* 0x102fe200028e0604 */
[----:B------:R-:W-:Y:S01]  /*c9b0*/  @!P2 IADD3 R12, P5, R8, R13, RZ ;  /* 0x0000000d080ca210 */ /* 0x000fe20007fbe0ff */
[----:B---3--:R-:W-:Y:S01]  /*c9c0*/  @!P3 IMAD.X R21, R9, 0x1, R4, P4 ;  /* 0x000000010915b824 */ /* 0x008fe200020e0604 */
[----:B------:R-:W-:Y:S02]  /*c9d0*/  CS2R R70, SRZ ;  /* 0x0000000000467805 */ /* 0x000fe4000001ff00 */
[----:B------:R-:W-:-:S02]  /*c9e0*/  CS2R R72, SRZ ;  /* 0x0000000000487805 */ /* 0x000fc4000001ff00 */
[----:B------:R-:W-:Y:S02]  /*c9f0*/  CS2R R66, SRZ ;  /* 0x0000000000427805 */ /* 0x000fe4000001ff00 */
[----:B------:R-:W-:Y:S02]  /*ca00*/  CS2R R68, SRZ ;  /* 0x0000000000447805 */ /* 0x000fe4000001ff00 */
[----:B------:R-:W-:Y:S02]  /*ca10*/  CS2R R62, SRZ ;  /* 0x00000000003e7805 */ /* 0x000fe4000001ff00 */
[----:B------:R-:W-:Y:S01]  /*ca20*/  CS2R R64, SRZ ;  /* 0x0000000000407805 */ /* 0x000fe2000001ff00 */
[----:B------:R1:W5:Y:S04]  /*ca30*/  @!P3 LD.E.64 R74, desc[UR6][R24.64] ;  /* 0x00000006184ab980 */ /* 0x000368000c101b00 */
[----:B------:R1:W5:Y:S01]  /*ca40*/  @!P3 LD.E.64 R76, desc[UR6][R20.64] ;  /* 0x00000006144cb980 */ /* 0x000362000c101b00 */
[----:B------:R-:W-:Y:S01]  /*ca50*/  @!P2 SHF.L.U64.HI R34, R215, 0x1, R11 ;  /* 0x00000001d722a819 */ /* 0x000fe2000001020b */
[C---:B------:R-:W-:Y:S01]  /*ca60*/  @!P1 IMAD.SHL.U32 R11, R214.reuse, 0x2, RZ ;  /* 0x00000002d60b9824 */ /* 0x040fe200078e00ff */
[----:B------:R-:W-:-:S03]  /*ca70*/  @!P1 SHF.L.U64.HI R28, R214, 0x1, R10 ;  /* 0x00000001d61c9819 */ /* 0x000fc6000001020a */
[--C-:B------:R-:W-:Y:S01]  /*ca80*/  @!P2 IMAD.X R15, R7, 0x1, R34.reuse, P6 ;  /* 0x00000001070fa824 */ /* 0x100fe200030e0622 */
[-C--:B------:R-:W-:Y:S01]  /*ca90*/  @!P1 IADD3 R10, P4, R6, R11.reuse, RZ ;  /* 0x0000000b060a9210 */ /* 0x080fe20007f9e0ff */
[----:B------:R-:W-:Y:S01]  /*caa0*/  @!P2 IMAD.X R13, R9, 0x1, R34, P5 ;  /* 0x00000001090da824 */ /* 0x000fe200028e0622 */
[C---:B------:R-:W-:Y:S01]  /*cab0*/  @!P0 SHF.L.U64.HI R26, R217.reuse, 0x1, R5 ;  /* 0x00000001d91a8819 */ /* 0x040fe20000010205 */
[----:B------:R-:W-:Y:S01]  /*cac0*/  @!P0 IMAD.SHL.U32 R5, R217, 0x2, RZ ;  /* 0x00000002d9058824 */ /* 0x000fe200078e00ff */
[----:B------:R-:W-:Y:S01]  /*cad0*/  @!P1 IADD3 R4, P6, R8, R11, RZ ;  /* 0x0000000b08049210 */ /* 0x000fe20007fde0ff */
[--C-:B------:R-:W-:Y:S01]  /*cae0*/  @!P1 IMAD.X R11, R7, 0x1, R28.reuse, P4 ;  /* 0x00000001070b9824 */ /* 0x100fe200020e061c */
[----:B------:R1:W5:Y:S02]  /*caf0*/  @!P2 LD.E.64 R70, desc[UR6][R14.64] ;  /* 0x000000060e46a980 */ /* 0x000364000c101b00 */
[-C--:B------:R-:W-:Y:S02]  /*cb00*/  @!P0 IADD3 R6, P5, R6, R5.reuse, RZ ;  /* 0x0000000506068210 */ /* 0x080fe40007fbe0ff */
[----:B------:R-:W-:Y:S01]  /*cb10*/  @!P0 IADD3 R8, P4, R8, R5, RZ ;  /* 0x0000000508088210 */ /* 0x000fe20007f9e0ff */
[----:B------:R-:W-:Y:S01]  /*cb20*/  @!P1 IMAD.X R5, R9, 0x1, R28, P6 ;  /* 0x0000000109059824 */ /* 0x000fe200030e061c */
[----:B------:R1:W5:Y:S01]  /*cb30*/  @!P2 LD.E.64 R72, desc[UR6][R12.64] ;  /* 0x000000060c48a980 */ /* 0x000362000c101b00 */
[----:B------:R-:W-:-:S02]  /*cb40*/  @!P0 IMAD.X R7, R7, 0x1, R26, P5 ;  /* 0x0000000107078824 */ /* 0x000fc400028e061a */
[----:B------:R-:W-:Y:S01]  /*cb50*/  @!P0 IMAD.X R9, R9, 0x1, R26, P4 ;  /* 0x0000000109098824 */ /* 0x000fe200020e061a */
[----:B------:R1:W5:Y:S04]  /*cb60*/  @!P1 LD.E.64 R66, desc[UR6][R10.64] ;  /* 0x000000060a429980 */ /* 0x000368000c101b00 */
[----:B------:R1:W5:Y:S04]  /*cb70*/  @!P1 LD.E.64 R68, desc[UR6][R4.64] ;  /* 0x0000000604449980 */ /* 0x000368000c101b00 */
[----:B------:R1:W5:Y:S04]  /*cb80*/  @!P0 LD.E.64 R62, desc[UR6][R6.64] ;  /* 0x00000006063e8980 */ /* 0x000368000c101b00 */
[----:B------:R1:W5:Y:S02]  /*cb90*/  @!P0 LD.E.64 R64, desc[UR6][R8.64] ;  /* 0x0000000608408980 */ /* 0x000364000c101b00 */
.L_x_2765:
[----:B------:R-:W-:Y:S05]  /*cba0*/  BSYNC B1 ;  /* 0x0000000000017941 */ /* 0x000fea0003800000 */
.L_x_2764:
[----:B-1---5:R-:W-:Y:S01]  /*cbb0*/  IMAD.MOV.U32 R4, RZ, RZ, R62 ;  /* 0x000000ffff047224 */ /* 0x022fe200078e003e */
[----:B------:R-:W-:Y:S01]  /*cbc0*/  UMOV UR4, 0xffffffff ;  /* 0xffffffff00047882 */ /* 0x000fe20000000000 */
[----:B------:R-:W-:Y:S01]  /*cbd0*/  IMAD.MOV.U32 R5, RZ, RZ, R63 ;  /* 0x000000ffff057224 */ /* 0x000fe200078e003f */
[----:B------:R-:W-:Y:S01]  /*cbe0*/  CS2R R46, SRZ ;  /* 0x00000000002e7805 */ /* 0x000fe2000001ff00 */
[----:B--2---:R-:W-:Y:S02]  /*cbf0*/  IMAD.MOV.U32 R6, RZ, RZ, R66 ;  /* 0x000000ffff067224 */ /* 0x004fe400078e0042 */
        /* <DEDUP_REMOVED lines=22> */
[----:B------:R-:W-:Y:S02]  /*cd60*/  PRMT R113, R113, 0x5410, R5 ;  /* 0x0000541071717816 */ /* 0x000fe40000000005 */
[----:B------:R-:W-:-:S02]  /*cd70*/  PRMT R114, R114, 0x5410, R6 ;  /* 0x0000541072727816 */ /* 0x000fc40000000006 */
[----:B------:R-:W-:Y:S01]  /*cd80*/  PRMT R95, R7, 0x7610, R95 ;  /* 0x00007610075f7816 */ /* 0x000fe2000000005f */
[----:B------:R-:W-:Y:S06]  /*cd90*/  BRA.DIV UR4, `(.L_x_2766) ;  /* 0x0000027204e07947 */ /* 0x000fec000b800000 */
[----:B------:R1:W2:Y:S04]  /*cda0*/  SHFL.IDX PT, R7, R33, 0x1, 0x181f ;  /* 0x00381f0021077f89 */ /* 0x0002a800000e0000 */
[----:B------:R1:W0:Y:S04]  /*cdb0*/  SHFL.IDX PT, R6, R32, 0x1, 0x181f ;  /* 0x00381f0020067f89 */ /* 0x00022800000e0000 */
[----:B---3--:R1:W3:Y:S04]  /*cdc0*/  SHFL.IDX PT, R9, R31, 0x1, 0x181f ;  /* 0x00381f001f097f89 */ /* 0x0082e800000e0000 */
[----:B----4-:R1:W4:Y:S02]  /*cdd0*/  SHFL.IDX PT, R8, R30, 0x1, 0x181f ;  /* 0x00381f001e087f89 */ /* 0x01032400000e0000 */
.L_x_3094:
        /* <DEDUP_REMOVED lines=19> */
[C---:B------:R-:W-:Y:S01]  /*cf10*/  @!P3 IMAD.SHL.U32 R21, R22.reuse, 0x2, RZ ;  /* 0x000000021615b824 */ /* 0x040fe200078e00ff */
[----:B------:R-:W-:Y:S01]  /*cf20*/  @!P3 SHF.L.U64.HI R4, R22, 0x1, R23 ;  /* 0x000000011604b819 */ /* 0x000fe20000010217 */
[----:B------:R-:W-:-:S03]  /*cf30*/  @!P2 IMAD.SHL.U32 R13, R215, 0x2, RZ ;  /* 0x00000002d70da824 */ /* 0x000fc600078e00ff */
[-C--:B0-----:R-:W-:Y:S02]  /*cf40*/  @!P3 IADD3 R24, P5, R6, R21.reuse, RZ ;  /* 0x000000150618b210 */ /* 0x081fe40007fbe0ff */
[----:B----4-:R-:W-:Y:S02]  /*cf50*/  @!P3 IADD3 R20, P4, R8, R21, RZ ;  /* 0x000000150814b210 */ /* 0x010fe40007f9e0ff */
[-C--:B------:R-:W-:Y:S01]  /*cf60*/  @!P2 IADD3 R14, P6, R6, R13.reuse, RZ ;  /* 0x0000000d060ea210 */ /* 0x080fe20007fde0ff */
[--C-:B--2---:R-:W-:Y:S01]  /*cf70*/  @!P3 IMAD.X R25, R7, 0x1, R4.reuse, P5 ;  /* 0x000000010719b824 */ /* 0x104fe200028e0604 */
[----:B------:R-:W-:Y:S01]  /*cf80*/  @!P2 IADD3 R12, P5, R8, R13, RZ ;  /* 0x0000000d080ca210 */ /* 0x000fe20007fbe0ff */
[----:B---3--:R-:W-:Y:S02]  /*cf90*/  @!P3 IMAD.X R21, R9, 0x1, R4, P4 ;  /* 0x000000010915b824 */ /* 0x008fe400020e0604 */
[----:B------:R-:W-:Y:S01]  /*cfa0*/  @!P0 IMAD.SHL.U32 R27, R217, 0x2, RZ ;  /* 0x00000002d91b8824 */ /* 0x000fe200078e00ff */
[----:B------:R-:W-:-:S02]  /*cfb0*/  CS2R R58, SRZ ;  /* 0x00000000003a7805 */ /* 0x000fc4000001ff00 */
[----:B------:R-:W-:Y:S02]  /*cfc0*/  CS2R R60, SRZ ;  /* 0x00000000003c7805 */ /* 0x000fe4000001ff00 */
[----:B------:R-:W-:Y:S02]  /*cfd0*/  CS2R R54, SRZ ;  /* 0x0000000000367805 */ /* 0x000fe4000001ff00 */
[----:B------:R-:W-:Y:S02]  /*cfe0*/  CS2R R56, SRZ ;  /* 0x0000000000387805 */ /* 0x000fe4000001ff00 */
[----:B------:R-:W-:Y:S02]  /*cff0*/  CS2R R50, SRZ ;  /* 0x0000000000327805 */ /* 0x000fe4000001ff00 */
[----:B------:R-:W-:Y:S02]  /*d000*/  CS2R R52, SRZ ;  /* 0x0000000000347805 */ /* 0x000fe4000001ff00 */
[----:B------:R-:W-:-:S02]  /*d010*/  CS2R R46, SRZ ;  /* 0x00000000002e7805 */ /* 0x000fc4000001ff00 */
[----:B------:R-:W-:Y:S01]  /*d020*/  CS2R R48, SRZ ;  /* 0x0000000000307805 */ /* 0x000fe2000001ff00 */
[----:B------:R-:W-:Y:S02]  /*d030*/  ULDC.64 UR6, c[0x0][0x208] ;  /* 0x0000820000067ab9 */ /* 0x000fe40000000a00 */
[----:B------:R0:W5:Y:S04]  /*d040*/  @!P3 LD.E.64 R58, desc[UR6][R24.64] ;  /* 0x00000006183ab980 */ /* 0x000168000c101b00 */
[----:B------:R0:W5:Y:S01]  /*d050*/  @!P3 LD.E.64 R60, desc[UR6][R20.64] ;  /* 0x00000006143cb980 */ /* 0x000162000c101b00 */
[C---:B------:R-:W-:Y:S01]  /*d060*/  @!P1 SHF.L.U64.HI R28, R214.reuse, 0x1, R5 ;  /* 0x00000001d61c9819 */ /* 0x040fe20000010205 */
[----:B------:R-:W-:Y:S01]  /*d070*/  @!P1 IMAD.SHL.U32 R5, R214, 0x2, RZ ;  /* 0x00000002d6059824 */ /* 0x000fe200078e00ff */
[----:B------:R-:W-:-:S02]  /*d080*/  @!P2 SHF.L.U64.HI R26, R215, 0x1, R11 ;  /* 0x00000001d71aa819 */ /* 0x000fc4000001020b */
[----:B------:R-:W-:Y:S02]  /*d090*/  @!P0 SHF.L.U64.HI R34, R217, 0x1, R10 ;  /* 0x00000001d9228819 */ /* 0x000fe4000001020a */
[-C--:B------:R-:W-:Y:S01]  /*d0a0*/  @!P1 IADD3 R10, P4, R6, R5.reuse, RZ ;  /* 0x00000005060a9210 */ /* 0x080fe20007f9e0ff */
[--C-:B------:R-:W-:Y:S01]  /*d0b0*/  @!P2 IMAD.X R15, R7, 0x1, R26.reuse, P6 ;  /* 0x00000001070fa824 */ /* 0x100fe200030e061a */
[----:B------:R-:W-:Y:S01]  /*d0c0*/  @!P1 IADD3 R4, P6, R8, R5, RZ ;  /* 0x0000000508049210 */ /* 0x000fe20007fde0ff */
[----:B------:R-:W-:Y:S01]  /*d0d0*/  @!P2 IMAD.X R13, R9, 0x1, R26, P5 ;  /* 0x00000001090da824 */ /* 0x000fe200028e061a */
[-C--:B------:R-:W-:Y:S01]  /*d0e0*/  @!P0 IADD3 R6, P5, R6, R27.reuse, RZ ;  /* 0x0000001b06068210 */ /* 0x080fe20007fbe0ff */
[--C-:B------:R-:W-:Y:S01]  /*d0f0*/  @!P1 IMAD.X R11, R7, 0x1, R28.reuse, P4 ;  /* 0x00000001070b9824 */ /* 0x100fe200020e061c */
        /* <DEDUP_REMOVED lines=8> */
[----:B------:R0:W5:Y:S04]  /*d180*/  @!P0 LD.E.64 R46, desc[UR6][R6.64] ;  /* 0x00000006062e8980 */ /* 0x000168000c101b00 */
[----:B------:R0:W5:Y:S02]  /*d190*/  @!P0 LD.E.64 R48, desc[UR6][R8.64] ;  /* 0x0000000608308980 */ /* 0x000164000c101b00 */
.L_x_2768:
[----:B------:R-:W-:Y:S05]  /*d1a0*/  BSYNC B1 ;  /* 0x0000000000017941 */ /* 0x000fea0003800000 */
.L_x_2767:
[----:B0----5:R-:W-:Y:S01]  /*d1b0*/  IMAD.MOV.U32 R4, RZ, RZ, R46 ;  /* 0x000000ffff047224 */ /* 0x021fe200078e002e */
[----:B------:R-:W-:Y:S01]  /*d1c0*/  UMOV UR4, 0xffffffff ;  /* 0xffffffff00047882 */ /* 0x000fe20000000000 */
[----:B------:R-:W-:Y:S02]  /*d1d0*/  IMAD.MOV.U32 R5, RZ, RZ, R47 ;  /* 0x000000ffff057224 */ /* 0x000fe400078e002f */
[----:B------:R-:W-:Y:S02]  /*d1e0*/  IMAD.MOV.U32 R6, RZ, RZ, R50 ;  /* 0x000000ffff067224 */ /* 0x000fe400078e0032 */
[----:B--2---:R-:W-:Y:S01]  /*d1f0*/  IMAD.MOV.U32 R7, RZ, RZ, R51 ;  /* 0x000000ffff077224 */ /* 0x004fe200078e0033 */
        /* <DEDUP_REMOVED lines=22> */
[----:B------:R0:W0:Y:S04]  /*d360*/  SHFL.IDX PT, R6, R32, 0x2, 0x181f ;  /* 0x00581f0020067f89 */ /* 0x00002800000e0000 */
[----:B---3--:R3:W0:Y:S04]  /*d370*/  SHFL.IDX PT, R9, R31, 0x2, 0x181f ;  /* 0x00581f001f097f89 */ /* 0x00862800000e0000 */
[----:B----4-:R3:W4:Y:S02]  /*d380*/  SHFL.IDX PT, R8, R30, 0x2, 0x181f ;  /* 0x00581f001e087f89 */ /* 0x01072400000e0000 */
.L_x_3100:
        /* <DEDUP_REMOVED lines=26> */
[-C--:B0-----:R-:W-:Y:S02]  /*d530*/  @!P3 IADD3 R24, P5, R6, R21.reuse, RZ ;  /* 0x000000150618b210 */ /* 0x081fe40007fbe0ff */
[----:B----4-:R-:W-:Y:S02]  /*d540*/  @!P3 IADD3 R20, P4, R8, R21, RZ ;  /* 0x000000150814b210 */ /* 0x010fe40007f9e0ff */
[-C--:B------:R-:W-:Y:S01]  /*d550*/  @!P2 IADD3 R14, P6, R6, R13.reuse, RZ ;  /* 0x0000000d060ea210 */ /* 0x080fe20007fde0ff */
[--C-:B--2---:R-:W-:Y:S01]  /*d560*/  @!P3 IMAD.X R25, R7, 0x1, R4.reuse, P5 ;  /* 0x000000010719b824 */ /* 0x104fe200028e0604 */
[----:B------:R-:W-:Y:S01]  /*d570*/  @!P2 IADD3 R12, P5, R8, R13, RZ ;  /* 0x0000000d080ca210 */ /* 0x000fe20007fbe0ff */
[----:B------:R-:W-:Y:S01]  /*d580*/  @!P3 IMAD.X R21, R9, 0x1, R4, P4 ;  /* 0x000000010915b824 */ /* 0x000fe200020e0604 */
[----:B------:R-:W-:Y:S02]  /*d590*/  CS2R R38, SRZ ;  /* 0x0000000000267805 */ /* 0x000fe4000001ff00 */
[----:B------:R-:W-:-:S02]  /*d5a0*/  CS2R R40, SRZ ;  /* 0x0000000000287805 */ /* 0x000fc4000001ff00 */
[----:B------:R-:W-:Y:S01]  /*d5b0*/  CS2R R36, SRZ ;  /* 0x0000000000247805 */ /* 0x000fe2000001ff00 */
[----:B------:R0:W5:Y:S04]  /*d5c0*/  @!P3 LD.E.64 R42, desc[UR6][R24.64] ;  /* 0x00000006182ab980 */ /* 0x000168000c101b00 */
[----:B------:R0:W5:Y:S01]  /*d5d0*/  @!P3 LD.E.64 R44, desc[UR6][R20.64] ;  /* 0x00000006142cb980 */ /* 0x000162000c101b00 */
[----:B---3--:R-:W-:Y:S01]  /*d5e0*/  @!P2 SHF.L.U64.HI R34, R215, 0x1, R11 ;  /* 0x00000001d722a819 */ /* 0x008fe2000001020b */
        /* <DEDUP_REMOVED lines=9> */
[----:B------:R-:W-:Y:S01]  /*d680*/  CS2R R34, SRZ ;  /* 0x0000000000227805 */ /* 0x000fe2000001ff00 */
[----:B------:R0:W5:Y:S01]  /*d690*/  @!P2 LD.E.64 R38, desc[UR6][R14.64] ;  /* 0x000000060e26a980 */ /* 0x000162000c101b00 */
[-C--:B------:R-:W-:Y:S02]  /*d6a0*/  @!P0 IADD3 R6, P5, R6, R5.reuse, RZ ;  /* 0x0000000506068210 */ /* 0x080fe40007fbe0ff */
[----:B------:R-:W-:Y:S01]  /*d6b0*/  @!P0 IADD3 R8, P4, R8, R5, RZ ;  /* 0x0000000508088210 */ /* 0x000fe20007f9e0ff */
[----:B------:R-:W-:Y:S01]  /*d6c0*/  @!P1 IMAD.X R5, R9, 0x1, R26, P6 ;  /* 0x0000000109059824 */ /* 0x000fe200030e061a */
[----:B------:R-:W-:Y:S01]  /*d6d0*/  CS2R R26, SRZ ;  /* 0x00000000001a7805 */ /* 0x000fe2000001ff00 */
[--C-:B------:R-:W-:Y:S01]  /*d6e0*/  @!P0 IMAD.X R7, R7, 0x1, R28.reuse, P5 ;  /* 0x0000000107078824 */ /* 0x100fe200028e061c */
[----:B------:R0:W5:Y:S01]  /*d6f0*/  @!P2 LD.E.64 R40, desc[UR6][R12.64] ;  /* 0x000000060c28a980 */ /* 0x000162000c101b00 */
[----:B------:R-:W-:Y:S01]  /*d700*/  @!P0 IMAD.X R9, R9, 0x1, R28, P4 ;  /* 0x0000000109098824 */ /* 0x000fe200020e061c */
[----:B------:R-:W-:-:S02]  /*d710*/  CS2R R28, SRZ ;  /* 0x00000000001c7805 */ /* 0x000fc4000001ff00 */
[----:B------:R0:W5:Y:S04]  /*d720*/  @!P1 LD.E.64 R34, desc[UR6][R10.64] ;  /* 0x000000060a229980 */ /* 0x000168000c101b00 */
[----:B------:R0:W5:Y:S04]  /*d730*/  @!P1 LD.E.64 R36, desc[UR6][R4.64] ;  /* 0x0000000604249980 */ /* 0x000168000c101b00 */
[----:B------:R0:W5:Y:S04]  /*d740*/  @!P0 LD.E.64 R28, desc[UR6][R6.64] ;  /* 0x00000006061c8980 */ /* 0x000168000c101b00 */
[----:B------:R0:W5:Y:S02]  /*d750*/  @!P0 LD.E.64 R26, desc[UR6][R8.64] ;  /* 0x00000006081a8980 */ /* 0x000164000c101b00 */
.L_x_2771:
[----:B------:R-:W-:Y:S05]  /*d760*/  BSYNC B1 ;  /* 0x0000000000017941 */ /* 0x000fea0003800000 */
.L_x_2770:
[----:B0----5:R-:W-:Y:S01]  /*d770*/  IMAD.MOV.U32 R5, RZ, RZ, R34 ;  /* 0x000000ffff057224 */ /* 0x021fe200078e0022 */
[----:B------:R-:W-:Y:S01]  /*d780*/  UMOV UR4, 0xffffffff ;  /* 0xffffffff00047882 */ /* 0x000fe20000000000 */
[----:B------:R-:W-:Y:S02]  /*d790*/  IMAD.MOV.U32 R4, RZ, RZ, R35 ;  /* 0x000000ffff047224 */ /* 0x000fe400078e0023 */
[----:B--2---:R-:W-:Y:S02]  /*d7a0*/  IMAD.MOV.U32 R7, RZ, RZ, R28 ;  /* 0x000000ffff077224 */ /* 0x004fe400078e001c */
        /* <DEDUP_REMOVED lines=20> */
[----:B------:R-:W-:Y:S02]  /*d8f0*/  CS2R R4, SRZ ;  /* 0x0000000000047805 */ /* 0x000fe4000001ff00 */
[----:B------:R-:W-:Y:S01]  /*d900*/  PRMT R93, R7, 0x5410, R6 ;  /* 0x00005410075d7816 */ /* 0x000fe20000000006 */
[----:B------:R-:W-:Y:S06]  /*d910*/  BRA.DIV UR4, `(.L_x_2772) ;  /* 0x0000026a04e87947 */ /* 0x000fec000b800000 */
[----:B------:R0:W2:Y:S04]  /*d920*/  SHFL.IDX PT, R9, R33, 0x3, 0x181f ;  /* 0x00781f0021097f89 */ /* 0x0000a800000e0000 */
[----:B----4-:R0:W4:Y:S04]  /*d930*/  SHFL.IDX PT, R8, R32, 0x3, 0x181f ;  /* 0x00781f0020087f89 */ /* 0x01012800000e0000 */
[----:B------:R0:W0:Y:S04]  /*d940*/  SHFL.IDX PT, R78, R31, 0x3, 0x181f ;  /* 0x00781f001f4e7f89 */ /* 0x00002800000e0000 */
[----:B------:R0:W0:Y:S02]  /*d950*/  SHFL.IDX PT, R10, R30, 0x3, 0x181f ;  /* 0x00781f001e0a7f89 */ /* 0x00002400000e0000 */
.L_x_3106:
[----:B------:R-:W5:Y:S01]  /*d960*/  LDL R11, [R1+0x78] ;  /* 0x00007800010b7983 */ /* 0x000f620000100800 */
[----:B------:R-:W-:Y:S01]  /*d970*/  VIADD R7, R0, 0x60 ;  /* 0x0000006000077836 */ /* 0x000fe20000000000 */
[----:B------:R-:W-:Y:S01]  /*d980*/  BSSY B1, `(.L_x_2773) ;  /* 0x000003f000017945 */ /* 0x000fe20003800000 */
[----:B------:R-:W-:Y:S02]  /*d990*/  CS2R R12, SRZ ;  /* 0x00000000000c7805 */ /* 0x000fe4000001ff00 */
[----:B------:R-:W-:Y:S02]  /*d9a0*/  CS2R R20, SRZ ;  /* 0x0000000000147805 */ /* 0x000fe4000001ff00 */
[----:B01-3--:R-:W-:Y:S02]  /*d9b0*/  CS2R R30, SRZ ;  /* 0x00000000001e7805 */ /* 0x00bfe4000001ff00 */
[----:B------:R-:W-:Y:S02]  /*d9c0*/  ISETP.GE.AND P0, PT, R7, R3, PT ;  /* 0x000000030700720c */ /* 0x000fe40003f06270 */
[----:B------:R-:W-:-:S02]  /*d9d0*/  CS2R R14, SRZ ;  /* 0x00000000000e7805 */ /* 0x000fc4000001ff00 */
[----:B------:R-:W-:Y:S02]  /*d9e0*/  CS2R R24, SRZ ;  /* 0x0000000000187805 */ /* 0x000fe4000001ff00 */
[----:B------:R-:W-:Y:S02]  /*d9f0*/  CS2R R32, SRZ ;  /* 0x0000000000207805 */ /* 0x000fe4000001ff00 */
[----:B-----5:R-:W-:-:S04]  /*da00*/  LEA.HI R6, R11, R11, RZ, 0x1 ;  /* 0x0000000b0b067211 */ /* 0x020fc800078f08ff */
[----:B------:R-:W-:Y:S02]  /*da10*/  LOP3.LUT R0, R6, 0xfffffffe, RZ, 0xc0, !PT ;  /* 0xfffffffe06007812 */ /* 0x000fe400078ec0ff */
[----:B------:R-:W-:-:S03]  /*da20*/  CS2R R6, SRZ ;  /* 0x0000000000067805 */ /* 0x000fc6000001ff00 */
[----:B------:R-:W-:-:S05]  /*da30*/  IMAD.IADD R0, R11, 0x1, -R0 ;  /* 0x000000010b007824 */ /* 0x000fca00078e0a00 */
[----:B------:R-:W-:Y:S01]  /*da40*/  SHF.L.U32 R0, R0, 0x1f, RZ ;  /* 0x0000001f00007819 */ /* 0x000fe200000006ff */
[----:B------:R-:W-:Y:S06]  /*da50*/  @P0 BRA `(.L_x_2774) ;  /* 0x0000000000c40947 */ /* 0x000fec0003800000 */
[----:B------:R-:W3:Y:S01]  /*da60*/  LDL R82, [R1+0x9c] ;  /* 0x00009c0001527983 */ /* 0x000ee20000100800 */
[----:B------:R-:W-:-:S03]  /*da70*/  ULDC UR4, c[0x0][0x3f4] ;  /* 0x0000fd0000047ab9 */ /* 0x000fc60000000800 */
[----:B------:R-:W3:Y:S04]  /*da80*/  LDL R79, [R1+0x98] ;  /* 0x00009800014f7983 */ /* 0x000ee80000100800 */
[----:B------:R-:W3:Y:S01]  /*da90*/  LDL R11, [R1+0x94] ;  /* 0x00009400010b7983 */ /* 0x000ee20000100800 */
[----:B------:R-:W-:Y:S02]  /*daa0*/  ISETP.GE.AND P3, PT, R22, UR4, PT ;  /* 0x0000000416007c0c */ /* 0x000fe4000bf66270 */
[----:B------:R-:W-:Y:S02]  /*dab0*/  CS2R R32, SRZ ;  /* 0x0000000000207805 */ /* 0x000fe4000001ff00 */
[----:B------:R-:W-:Y:S01]  /*dac0*/  ISETP.GE.AND P2, PT, R215, UR4, PT ;  /* 0x00000004d7007c0c */ /* 0x000fe2000bf46270 */
[----:B------:R-:W-:Y:S01]  /*dad0*/  ULDC.64 UR6, c[0x0][0x208] ;  /* 0x0000820000067ab9 */ /* 0x000fe20000000a00 */
[----:B------:R-:W-:-:S02]  /*dae0*/  ISETP.GE.AND P1, PT, R214, UR4, PT ;  /* 0x00000004d6007c0c */ /* 0x000fc4000bf26270 */
[----:B------:R-:W-:-:S05]  /*daf0*/  ISETP.GE.AND P0, PT, R217, UR4, PT ;  /* 0x00000004d9007c0c */ /* 0x000fca000bf06270 */
[C---:B------:R-:W-:Y:S01]  /*db00*/  @!P3 IMAD.SHL.U32 R24, R22.reuse, 0x2, RZ ;  /* 0x000000021618b824 */ /* 0x040fe200078e00ff */
[----:B------:R-:W-:-:S03]  /*db10*/  @!P3 SHF.L.U64.HI R4, R22, 0x1, R23 ;  /* 0x000000011604b819 */ /* 0x000fc60000010217 */
[----:B------:R-:W-:Y:S02]  /*db20*/  @!P2 IMAD.SHL.U32 R14, R215, 0x2, RZ ;  /* 0x00000002d70ea824 */ /* 0x000fe400078e00ff */
[----:B------:R-:W-:Y:S01]  /*db30*/  @!P1 IMAD.SHL.U32 R6, R214, 0x2, RZ ;  /* 0x00000002d6069824 */ /* 0x000fe200078e00ff */
[-C--:B----4-:R-:W-:Y:S01]  /*db40*/  @!P3 IADD3 R20, P5, R8, R24.reuse, RZ ;  /* 0x000000180814b210 */ /* 0x090fe20007fbe0ff */
[----:B------:R-:W-:Y:S01]  /*db50*/  @!P0 IMAD.SHL.U32 R30, R217, 0x2, RZ ;  /* 0x00000002d91e8824 */ /* 0x000fe200078e00ff */
[----:B------:R-:W-:Y:S02]  /*db60*/  @!P3 IADD3 R24, P4, R10, R24, RZ ;  /* 0x000000180a18b210 */ /* 0x000fe40007f9e0ff */
[-C--:B------:R-:W-:Y:S01]  /*db70*/  @!P2 IADD3 R12, P6, R8, R14.reuse, RZ ;  /* 0x0000000e080ca210 */ /* 0x080fe20007fde0ff */
[--C-:B--2---:R-:W-:Y:S01]  /*db80*/  @!P3 IMAD.X R21, R9, 0x1, R4.reuse, P5 ;  /* 0x000000010915b824 */ /* 0x104fe200028e0604 */
[----:B------:R-:W-:Y:S01]  /*db90*/  @!P2 IADD3 R14, P5, R10, R14, RZ ;  /* 0x0000000e0a0ea210 */ /* 0x000fe20007fbe0ff */
[----:B------:R-:W-:Y:S01]  /*dba0*/  @!P3 IMAD.X R25, R78, 0x1, R4, P4 ;  /* 0x000000014e19b824 */ /* 0x000fe200020e0604 */
[----:B------:R-:W-:-:S04]  /*dbb0*/  @!P1 IADD3 R4, P4, R8, R6, RZ ;  /* 0x0000000608049210 */ /* 0x000fc80007f9e0ff */
[----:B------:R0:W5:Y:S02]  /*dbc0*/  @!P3 LD.E.64 R32, desc[UR6][R24.64] ;  /* 0x000000061820b980 */ /* 0x000164000c101b00 */
[----:B0-----:R-:W-:Y:S02]  /*dbd0*/  CS2R R24, SRZ ;  /* 0x0000000000187805 */ /* 0x001fe4000001ff00 */
[----:B---3--:R-:W-:Y:S02]  /*dbe0*/  @!P2 SHF.L.U64.HI R5, R215, 0x1, R82 ;  /* 0x00000001d705a819 */ /* 0x008fe40000010252 */
[----:B------:R-:W-:-:S03]  /*dbf0*/  @!P1 SHF.L.U64.HI R7, R214, 0x1, R79 ;  /* 0x00000001d6079819 */ /* 0x000fc6000001024f */
[C-C-:B------:R-:W-:Y:S01]  /*dc00*/  @!P2 IMAD.X R13, R9.reuse, 0x1, R5.reuse, P6 ;  /* 0x00000001090da824 */ /* 0x140fe200030e0605 */
[----:B------:R-:W-:Y:S01]  /*dc10*/  @!P1 IADD3 R6, P6, R10, R6, RZ ;  /* 0x000000060a069210 */ /* 0x000fe20007fde0ff */
[----:B------:R-:W-:Y:S01]  /*dc20*/  @!P2 IMAD.X R15, R78, 0x1, R5, P5 ;  /* 0x000000014e0fa824 */ /* 0x000fe200028e0605 */
[-C--:B------:R-:W-:Y:S01]  /*dc30*/  @!P0 IADD3 R8, P5, R8, R30.reuse, RZ ;  /* 0x0000001e08088210 */ /* 0x080fe20007fbe0ff */
[--C-:B------:R-:W-:Y:S01]  /*dc40*/  @!P1 IMAD.X R5, R9, 0x1, R7.reuse, P4 ;  /* 0x0000000109059824 */ /* 0x100fe200020e0607 */
[----:B------:R-:W-:Y:S02]  /*dc50*/  @!P0 IADD3 R10, P4, R10, R30, RZ ;  /* 0x0000001e0a0a8210 */ /* 0x000fe40007f9e0ff */
[----:B------:R-:W-:Y:S01]  /*dc60*/  CS2R R30, SRZ ;  /* 0x00000000001e7805 */ /* 0x000fe2000001ff00 */
[----:B------:R-:W5:Y:S01]  /*dc70*/  @!P2 LD.E.64 R24, desc[UR6][R14.64] ;  /* 0x000000060e18a980 */ /* 0x000f62000c101b00 */
[----:B------:R-:W-:Y:S01]  /*dc80*/  @!P1 IMAD.X R7, R78, 0x1, R7, P6 ;  /* 0x000000014e079824 */ /* 0x000fe200030e0607 */
[----:B------:R-:W-:-:S03]  /*dc90*/  @!P0 SHF.L.U64.HI R11, R217, 0x1, R11 ;  /* 0x00000001d90b8819 */ /* 0x000fc6000001020b */
[----:B------:R0:W5:Y:S02]  /*dca0*/  @!P3 LD.E.64 R30, desc[UR6][R20.64] ;  /* 0x00000006141eb980 */ /* 0x000164000c101b00 */
[--C-:B------:R-:W-:Y:S02]  /*dcb0*/  @!P0 IMAD.X R9, R9, 0x1, R11.reuse, P5 ;  /* 0x0000000109098824 */ /* 0x100fe400028e060b */
[----:B------:R-:W-:Y:S01]  /*dcc0*/  @!P0 IMAD.X R11, R78, 0x1, R11, P4 ;  /* 0x000000014e0b8824 */ /* 0x000fe200020e060b */
[----:B0-----:R-:W-:Y:S02]  /*dcd0*/  CS2R R20, SRZ ;  /* 0x0000000000147805 */ /* 0x001fe4000001ff00 */
[----:B------:R-:W-:-:S04]  /*dce0*/  CS2R R14, SRZ ;  /* 0x00000000000e7805 */ /* 0x000fc8000001ff00 */
[----:B------:R0:W5:Y:S04]  /*dcf0*/  @!P2 LD.E.64 R20, desc[UR6][R12.64] ;  /* 0x000000060c14a980 */ /* 0x000168000c101b00 */
[----:B------:R1:W5:Y:S01]  /*dd00*/  @!P1 LD.E.64 R14, desc[UR6][R6.64] ;  /* 0x00000006060e9980 */ /* 0x000362000c101b00 */
[----:B0-----:R-:W-:Y:S02]  /*dd10*/  CS2R R12, SRZ ;  /* 0x00000000000c7805 */ /* 0x001fe4000001ff00 */
[----:B-1----:R-:W-:-:S04]  /*dd20*/  CS2R R6, SRZ ;  /* 0x0000000000067805 */ /* 0x002fc8000001ff00 */
[----:B------:R0:W5:Y:S04]  /*dd30*/  @!P1 LD.E.64 R12, desc[UR6][R4.64] ;  /* 0x00000006040c9980 */ /* 0x000168000c101b00 */
[----:B------:R1:W5:Y:S01]  /*dd40*/  @!P0 LD.E.64 R6, desc[UR6][R10.64] ;  /* 0x000000060a068980 */ /* 0x000362000c101b00 */
[----:B0-----:R-:W-:-:S06]  /*dd50*/  CS2R R4, SRZ ;  /* 0x0000000000047805 */ /* 0x001fcc000001ff00 */
[----:B------:R1:W5:Y:S02]  /*dd60*/  @!P0 LD.E.64 R4, desc[UR6][R8.64] ;  /* 0x0000000608048980 */ /* 0x000364000c101b00 */
.L_x_2774:
[----:B------:R-:W-:Y:S05]  /*dd70*/  BSYNC B1 ;  /* 0x0000000000017941 */ /* 0x000fea0003800000 */
.L_x_2773:
[----:B------:R-:W0:Y:S01]  /*dd80*/  SYNCS.PHASECHK.TRANS64.TRYWAIT P0, [R16+URZ+0x38800], R0 ;  /* 0x03880000100075a7 */ /* 0x000e22000800017f */
[----:B-12--5:R-:W-:Y:S01]  /*dd90*/  IMAD.MOV.U32 R9, RZ, RZ, R4 ;  /* 0x000000ffff097224 */ /* 0x026fe200078e0004 */
[----:B------:R-:W-:Y:S01]  /*dda0*/  BSSY B1, `(.L_x_2775) ;  /* 0x000000d000017945 */ /* 0x000fe20003800000 */
[----:B----4-:R-:W-:Y:S02]  /*ddb0*/  IMAD.MOV.U32 R8, RZ, RZ, R5 ;  /* 0x000000ffff087224 */ /* 0x010fe400078e0005 */
[----:B------:R-:W-:Y:S02]  /*ddc0*/  IMAD.MOV.U32 R11, RZ, RZ, R12 ;  /* 0x000000ffff0b7224 */ /* 0x000fe400078e000c */
[----:B------:R-:W-:Y:S01]  /*ddd0*/  IMAD.MOV.U32 R10, RZ, RZ, R13 ;  /* 0x000000ffff0a7224 */ /* 0x000fe200078e000d */
[----:B------:R-:W-:Y:S01]  /*dde0*/  PRMT R78, R9, 0x5410, R8 ;  /* 0x00005410094e7816 */ /* 0x000fe20000000008 */
[----:B------:R-:W-:Y:S02]  /*ddf0*/  IMAD.MOV.U32 R9, RZ, RZ, R20 ;  /* 0x000000ffff097224 */ /* 0x000fe400078e0014 */
[----:B------:R-:W-:Y:S01]  /*de00*/  IMAD.MOV.U32 R8, RZ, RZ, R21 ;  /* 0x000000ffff087224 */ /* 0x000fe200078e0015 */
[----:B------:R-:W-:-:S04]  /*de10*/  PRMT R82, R11, 0x5410, R10 ;  /* 0x000054100b527816 */ /* 0x000fc8000000000a */
[----:B------:R-:W-:Y:S01]  /*de20*/  PRMT R87, R9, 0x5410, R8 ;  /* 0x0000541009577816 */ /* 0x000fe20000000008 */
[----:B------:R-:W-:Y:S02]  /*de30*/  IMAD.MOV.U32 R9, RZ, RZ, R30 ;  /* 0x000000ffff097224 */ /* 0x000fe400078e001e */
[----:B------:R-:W-:-:S05]  /*de40*/  IMAD.MOV.U32 R8, RZ, RZ, R31 ;  /* 0x000000ffff087224 */ /* 0x000fca00078e001f */
[----:B------:R-:W-:Y:S01]  /*de50*/  PRMT R98, R8, 0x5410, R9 ;  /* 0x0000541008627816 */ /* 0x000fe20000000009 */
[----:B0-----:R-:W-:Y:S06]  /*de60*/  @!P0 BRA `(.L_x_2776) ;  /* 0x0000026800088947 */ /* 0x001fec0003800000 */
.L_x_3107:
[----:B------:R-:W-:Y:S05]  /*de70*/  BSYNC B1 ;  /* 0x0000000000017941 */ /* 0x000fea0003800000 */
.L_x_2775:
[----:B------:R-:W-:Y:S01]  /*de80*/  IMAD.MOV.U32 R8, RZ, RZ, R6 ;  /* 0x000000ffff087224 */ /* 0x000fe200078e0006 */
[----:B------:R-:W-:Y:S01]  /*de90*/  BSSY B1, `(.L_x_2777) ;  /* 0x00000d6000017945 */ /* 0x000fe20003800000 */
[----:B0-----:R-:W-:-:S05]  /*dea0*/  IMAD.MOV.U32 R0, RZ, RZ, R7 ;  /* 0x000000ffff007224 */ /* 0x001fca00078e0007 */
[----:B------:R-:W-:Y:S01]  /*deb0*/  PRMT R79, R8, 0x5410, R0 ;  /* 0x00005410084f7816 */ /* 0x000fe20000000000 */
[----:B------:R-:W-:Y:S02]  /*dec0*/  IMAD.MOV.U32 R8, RZ, RZ, R14 ;  /* 0x000000ffff087224 */ /* 0x000fe400078e000e */
[----:B------:R-:W-:-:S05]  /*ded0*/  IMAD.MOV.U32 R0, RZ, RZ, R15 ;  /* 0x000000ffff007224 */ /* 0x000fca00078e000f */
[----:B------:R-:W-:Y:S01]  /*dee0*/  PRMT R83, R8, 0x5410, R0 ;  /* 0x0000541008537816 */ /* 0x000fe20000000000 */
[----:B------:R-:W-:Y:S01]  /*def0*/  IMAD.MOV.U32 R8, RZ, RZ, R24 ;  /* 0x000000ffff087224 */ /* 0x000fe200078e0018 */
[----:B------:R-:W-:Y:S01]  /*df00*/  VIADDMNMX R0, R3, -R231, 0x80, PT ;  /* 0x0000008003007446 */ /* 0x000fe200038009e7 */
[----:B------:R-:W-:-:S03]  /*df10*/  IMAD.MOV.U32 R3, RZ, RZ, R25 ;  /* 0x000000ffff037224 */ /* 0x000fc600078e0019 */
[----:B------:R-:W-:Y:S02]  /*df20*/  ISETP.GE.AND P0, PT, R212, R0, PT ;  /* 0x00000000d400720c */ /* 0x000fe40003f06270 */
[----:B------:R-:W-:Y:S01]  /*df30*/  PRMT R94, R8, 0x5410, R3 ;  /* 0x00005410085e7816 */ /* 0x000fe20000000003 */
[----:B------:R-:W-:Y:S02]  /*df40*/  IMAD.MOV.U32 R8, RZ, RZ, R32 ;  /* 0x000000ffff087224 */ /* 0x000fe400078e0020 */
[----:B------:R-:W-:-:S05]  /*df50*/  IMAD.MOV.U32 R3, RZ, RZ, R33 ;  /* 0x000000ffff037224 */ /* 0x000fca00078e0021 */
[----:B------:R-:W-:-:S03]  /*df60*/  PRMT R103, R8, 0x5410, R3 ;  /* 0x0000541008677816 */ /* 0x000fc60000000003 */
[----:B------:R-:W-:Y:S05]  /*df70*/  @P0 BRA `(.L_x_2778) ;  /* 0x0000000c001c0947 */ /* 0x000fea0003800000 */
[----:B------:R-:W0:Y:S01]  /*df80*/  LDC R3, c[0x0][0x3f4] ;  /* 0x0000fd00ff037b82 */ /* 0x000e220000000800 */
[----:B------:R-:W-:Y:S01]  /*df90*/  BSSY B2, `(.L_x_2779) ;  /* 0x0000034000027945 */ /* 0x000fe20003800000 */
[-C--:B0-----:R-:W-:Y:S02]  /*dfa0*/  ISETP.GE.AND P0, PT, R22, R3.reuse, PT ;  /* 0x000000031600720c */ /* 0x081fe40003f06270 */
[-C--:B------:R-:W-:Y:S02]  /*dfb0*/  ISETP.GE.AND P1, PT, R215, R3.reuse, PT ;  /* 0x00000003d700720c */ /* 0x080fe40003f26270 */
[-C--:B------:R-:W-:Y:S02]  /*dfc0*/  ISETP.GE.AND P2, PT, R214, R3.reuse, PT ;  /* 0x00000003d600720c */ /* 0x080fe40003f46270 */
[----:B------:R-:W-:-:S07]  /*dfd0*/  ISETP.GE.AND P3, PT, R217, R3, PT ;  /* 0x00000003d900720c */ /* 0x000fce0003f66270 */
[----:B------:R-:W-:Y:S06]  /*dfe0*/  @P0 BRA `(.L_x_2780) ;  /* 0x0000000000b80947 */ /* 0x000fec0003800000 */
[----:B------:R-:W0:Y:S01]  /*dff0*/  LDS.128 R8, [R230] ;  /* 0x00000000e6087984 */ /* 0x000e220000000c00 */
[----:B------:R-:W-:Y:S02]  /*e000*/  SHF.R.U32.HI R88, RZ, 0x10, R75 ;  /* 0x00000010ff587819 */ /* 0x000fe4000001164b */
[----:B------:R-:W-:Y:S02]  /*e010*/  SHF.R.U32.HI R89, RZ, 0x10, R77 ;  /* 0x00000010ff597819 */ /* 0x000fe4000001164d */
[C---:B------:R-:W-:Y:S02]  /*e020*/  PRMT R88, R95.reuse, 0x5432, R88 ;  /* 0x000054325f587816 */ /* 0x040fe40000000058 */
[----:B------:R-:W-:Y:S02]  /*e030*/  PRMT R89, R95, 0x5410, R89 ;  /* 0x000054105f597816 */ /* 0x000fe40000000059 */
[----:B------:R-:W-:Y:S01]  /*e040*/  SHF.R.U64 R75, R74, 0x10, R75 ;  /* 0x000000104a4b7819 */ /* 0x000fe2000000124b */
[----:B------:R-:W-:Y:S01]  /*e050*/  IMAD.U32 R96, R88, 0x10000, RZ ;  /* 0x0001000058607824 */ /* 0x000fe200078e00ff */
[----:B------:R-:W-:Y:S01]  /*e060*/  SHF.R.U64 R76, R76, 0x10, R77 ;  /* 0x000000104c4c7819 */ /* 0x000fe2000000124d */
[C---:B------:R-:W-:Y:S01]  /*e070*/  IMAD.U32 R3, R89.reuse, 0x10000, RZ ;  /* 0x0001000059037824 */ /* 0x040fe200078e00ff */
[----:B------:R-:W-:-:S02]  /*e080*/  LOP3.LUT R74, R89, 0xffff0000, RZ, 0xc0, !PT ;  /* 0xffff0000594a7812 */ /* 0x000fc400078ec0ff */
[----:B------:R-:W-:Y:S02]  /*e090*/  LOP3.LUT R88, R88, 0xffff0000, RZ, 0xc0, !PT ;  /* 0xffff000058587812 */ /* 0x000fe400078ec0ff */
[C---:B------:R-:W-:Y:S02]  /*e0a0*/  PRMT R76, R114.reuse, 0x5432, R76 ;  /* 0x00005432724c7816 */ /* 0x040fe4000000004c */
[----:B------:R-:W-:Y:S02]  /*e0b0*/  PRMT R75, R114, 0x5410, R75 ;  /* 0x00005410724b7816 */ /* 0x000fe4000000004b */
[C---:B0-----:R-:W-:Y:S01]  /*e0c0*/  LOP3.LUT R97, R10.reuse, 0xffff0000, RZ, 0xc0, !PT ;  /* 0xffff00000a617812 */ /* 0x041fe200078ec0ff */
[----:B------:R-:W-:Y:S01]  /*e0d0*/  IMAD.U32 R95, R10, 0x10000, RZ ;  /* 0x000100000a5f7824 */ /* 0x000fe200078e00ff */
[C---:B------:R-:W-:Y:S01]  /*e0e0*/  LOP3.LUT R77, R11.reuse, 0xffff0000, RZ, 0xc0, !PT ;  /* 0xffff00000b4d7812 */ /* 0x040fe200078ec0ff */
[----:B------:R-:W-:Y:S02]  /*e0f0*/  IMAD.U32 R89, R11, 0x10000, RZ ;  /* 0x000100000b597824 */ /* 0x000fe400078e00ff */
[CC--:B------:R-:W-:Y:S01]  /*e100*/  FMUL.FTZ R10, R97.reuse, R3.reuse ;  /* 0x00000003610a7220 */ /* 0x0c0fe20000410000 */
[----:B------:R-:W-:Y:S01]  /*e110*/  FMUL.FTZ R97, R97, R96 ;  /* 0x0000006061617220 */ /* 0x000fe20000410000 */
[C---:B------:R-:W-:Y:S01]  /*e120*/  FMUL.FTZ R11, R77.reuse, R74 ;  /* 0x0000004a4d0b7220 */ /* 0x040fe20000410000 */
[----:B------:R-:W-:Y:S01]  /*e130*/  FMUL.FTZ R77, R77, R88 ;  /* 0x000000584d4d7220 */ /* 0x000fe20000410000 */
[C---:B------:R-:W-:Y:S01]  /*e140*/  FFMA.FTZ R10, R95.reuse, R96, -R10 ;  /* 0x000000605f0a7223 */ /* 0x040fe2000001080a */
[----:B------:R-:W-:Y:S01]  /*e150*/  FFMA.FTZ R3, R95, R3, R97 ;  /* 0x000000035f037223 */ /* 0x000fe20000010061 */
[----:B------:R-:W-:Y:S01]  /*e160*/  LOP3.LUT R95, R8, 0xffff0000, RZ, 0xc0, !PT ;  /* 0xffff0000085f7812 */ /* 0x000fe200078ec0ff */
[C---:B------:R-:W-:Y:S01]  /*e170*/  FFMA.FTZ R74, R89.reuse, R74, R77 ;  /* 0x0000004a594a7223 */ /* 0x040fe2000001004d */
[----:B------:R-:W-:Y:S01]  /*e180*/  FFMA.FTZ R11, R89, R88, -R11 ;  /* 0x00000058590b7223 */ /* 0x000fe2000001080b */
[C---:B------:R-:W-:Y:S01]  /*e190*/  IMAD.U32 R77, R76.reuse, 0x10000, RZ ;  /* 0x000100004c4d7824 */ /* 0x040fe200078e00ff */
[----:B------:R-:W-:Y:S01]  /*e1a0*/  LOP3.LUT R76, R76, 0xffff0000, RZ, 0xc0, !PT ;  /* 0xffff00004c4c7812 */ /* 0x000fe200078ec0ff */
[C---:B------:R-:W-:Y:S01]  /*e1b0*/  IMAD.U32 R88, R75.reuse, 0x10000, RZ ;  /* 0x000100004b587824 */ /* 0x040fe200078e00ff */
[----:B------:R-:W-:Y:S01]  /*e1c0*/  LOP3.LUT R75, R75, 0xffff0000, RZ, 0xc0, !PT ;  /* 0xffff00004b4b7812 */ /* 0x000fe200078ec0ff */
[----:B------:R-:W-:-:S02]  /*e1d0*/  IMAD.U32 R8, R8, 0x10000, RZ ;  /* 0x0001000008087824 */ /* 0x000fc400078e00ff */
[CC--:B------:R-:W-:Y:S01]  /*e1e0*/  FMUL.FTZ R89, R95.reuse, R77.reuse ;  /* 0x0000004d5f597220 */ /* 0x0c0fe20000410000 */
        /* <DEDUP_REMOVED lines=14> */
.L_x_2780:
[----:B------:R-:W-:Y:S05]  /*e2d0*/  BSYNC B2 ;  /* 0x0000000000027941 */ /* 0x000fea0003800000 */
.L_x_2779:
[----:B------:R-:W-:Y:S04]  /*e2e0*/  BSSY B2, `(.L_x_2781) ;  /* 0x0000030000027945 */ /* 0x000fe80003800000 */
[----:B------:R-:W-:Y:S05]  /*e2f0*/  @P1 BRA `(.L_x_2782) ;  /* 0x0000000000b81947 */ /* 0x000fea0003800000 */
[----:B0-----:R-:W0:Y:S01]  /*e300*/  LDS.128 R8, [R230+0x4000] ;  /* 0x00400000e6087984 */ /* 0x001e220000000c00 */
[----:B------:R-:W-:Y:S02]  /*e310*/  SHF.R.U32.HI R3, RZ, 0x10, R71 ;  /* 0x00000010ff037819 */ /* 0x000fe40000011647 */
[----:B------:R-:W-:Y:S02]  /*e320*/  SHF.R.U32.HI R74, RZ, 0x10, R73 ;  /* 0x00000010ff4a7819 */ /* 0x000fe40000011649 */
[C---:B------:R-:W-:Y:S02]  /*e330*/  PRMT R3, R113.reuse, 0x5410, R3 ;  /* 0x0000541071037816 */ /* 0x040fe40000000003 */
[----:B------:R-:W-:Y:S02]  /*e340*/  PRMT R74, R113, 0x5432, R74 ;  /* 0x00005432714a7816 */ /* 0x000fe4000000004a */
[----:B------:R-:W-:Y:S01]  /*e350*/  SHF.R.U64 R70, R70, 0x10, R71 ;  /* 0x0000001046467819 */ /* 0x000fe20000001247 */
[C---:B------:R-:W-:Y:S01]  /*e360*/  IMAD.U32 R76, R3.reuse, 0x10000, RZ ;  /* 0x00010000034c7824 */ /* 0x040fe200078e00ff */
[----:B------:R-:W-:Y:S01]  /*e370*/  SHF.R.U64 R71, R72, 0x10, R73 ;  /* 0x0000001048477819 */ /* 0x000fe20000001249 */
[----:B------:R-:W-:Y:S01]  /*e380*/  IMAD.U32 R75, R74, 0x10000, RZ ;  /* 0x000100004a4b7824 */ /* 0x000fe200078e00ff */
        /* <DEDUP_REMOVED lines=36> */
[----:B------:R1:W-:Y:S02]  /*e5d0*/  STS.128 [R230+0x4000], R8 ;  /* 0x00400008e6007388 */ /* 0x0003e40000000c00 */
.L_x_2782:
[----:B------:R-:W-:Y:S05]  /*e5e0*/  BSYNC B2 ;  /* 0x0000000000027941 */ /* 0x000fea0003800000 */
.L_x_2781:
[----:B------:R-:W-:Y:S04]  /*e5f0*/  BSSY B2, `(.L_x_2783) ;  /* 0x0000030000027945 */ /* 0x000fe80003800000 */
[----:B------:R-:W-:Y:S05]  /*e600*/  @P2 BRA `(.L_x_2784) ;  /* 0x0000000000b82947 */ /* 0x000fea0003800000 */
[----:B01----:R-:W0:Y:S01]  /*e610*/  LDS.128 R8, [R230+0x8000] ;  /* 0x00800000e6087984 */ /* 0x003e220000000c00 */
[----:B------:R-:W-:Y:S02]  /*e620*/  SHF.R.U64 R3, R66, 0x10, R67 ;  /* 0x0000001042037819 */ /* 0x000fe40000001243 */
[----:B------:R-:W-:Y:S02]  /*e630*/  SHF.R.U32.HI R66, RZ, 0x10, R69 ;  /* 0x00000010ff427819 */ /* 0x000fe40000011645 */
[----:B------:R-:W-:Y:S02]  /*e640*/  SHF.R.U32.HI R70, RZ, 0x10, R67 ;  /* 0x00000010ff467819 */ /* 0x000fe40000011643 */
[----:B------:R-:W-:Y:S02]  /*e650*/  PRMT R66, R110, 0x5410, R66 ;  /* 0x000054106e427816 */ /* 0x000fe40000000042 */
[----:B------:R-:W-:Y:S02]  /*e660*/  SHF.R.U64 R67, R68, 0x10, R69 ;  /* 0x0000001044437819 */ /* 0x000fe40000001245 */
[C---:B------:R-:W-:Y:S01]  /*e670*/  PRMT R70, R111.reuse, 0x5410, R70 ;  /* 0x000054106f467816 */ /* 0x040fe20000000046 */
[----:B------:R-:W-:Y:S01]  /*e680*/  IMAD.U32 R71, R66, 0x10000, RZ ;  /* 0x0001000042477824 */ /* 0x000fe200078e00ff */
[----:B------:R-:W-:-:S02]  /*e690*/  PRMT R69, R111, 0x5432, R3 ;  /* 0x000054326f457816 */ /* 0x000fc40000000003 */
[----:B------:R-:W-:Y:S01]  /*e6a0*/  LOP3.LUT R66, R66, 0xffff0000, RZ, 0xc0, !PT ;  /* 0xffff000042427812 */ /* 0x000fe200078ec0ff */
[----:B------:R-:W-:Y:S01]  /*e6b0*/  IMAD.U32 R74, R70, 0x10000, RZ ;  /* 0x00010000464a7824 */ /* 0x000fe200078e00ff */
[----:B------:R-:W-:Y:S02]  /*e6c0*/  PRMT R67, R110, 0x5432, R67 ;  /* 0x000054326e437816 */ /* 0x000fe40000000043 */
[----:B------:R-:W-:Y:S02]  /*e6d0*/  LOP3.LUT R70, R70, 0xffff0000, RZ, 0xc0, !PT ;  /* 0xffff000046467812 */ /* 0x000fe400078ec0ff */
[C---:B0-----:R-:W-:Y:S01]  /*e6e0*/  LOP3.LUT R68, R10.reuse, 0xffff0000, RZ, 0xc0, !PT ;  /* 0xffff00000a447812 */ /* 0x041fe200078ec0ff */
[----:B------:R-:W-:Y:S02]  /*e6f0*/  IMAD.U32 R3, R10, 0x10000, RZ ;  /* 0x000100000a037824 */ /* 0x000fe400078e00ff */
[C---:B------:R-:W-:Y:S01]  /*e700*/  IMAD.U32 R10, R11.reuse, 0x10000, RZ ;  /* 0x000100000b0a7824 */ /* 0x040fe200078e00ff */
[----:B------:R-:W-:Y:S01]  /*e710*/  LOP3.LUT R11, R11, 0xffff0000, RZ, 0xc0, !PT ;  /* 0xffff00000b0b7812 */ /* 0x000fe200078ec0ff */
[CC--:B------:R-:W-:Y:S01]  /*e720*/  FMUL.FTZ R75, R68.reuse, R71.reuse ;  /* 0x00000047444b7220 */ /* 0x0c0fe20000410000 */
[-C--:B------:R-:W-:Y:S01]  /*e730*/  FMUL.FTZ R68, R68, R74.reuse ;  /* 0x0000004a44447220 */ /* 0x080fe20000410000 */
[C---:B------:R-:W-:Y:S01]  /*e740*/  IMAD.U32 R73, R8.reuse, 0x10000, RZ ;  /* 0x0001000008497824 */ /* 0x040fe200078e00ff */
[----:B------:R-:W-:Y:S01]  /*e750*/  LOP3.LUT R8, R8, 0xffff0000, RZ, 0xc0, !PT ;  /* 0xffff000008087812 */ /* 0x000fe200078ec0ff */
[----:B------:R-:W-:Y:S01]  /*e760*/  FFMA.FTZ R75, R3, R74, -R75 ;  /* 0x0000004a034b7223 */ /* 0x000fe2000001084b */
[----:B------:R-:W-:Y:S01]  /*e770*/  FMUL.FTZ R74, R11, R66 ;  /* 0x000000420b4a7220 */ /* 0x000fe20000410000 */
[----:B------:R-:W-:Y:S01]  /*e780*/  FFMA.FTZ R68, R3, R71, R68 ;  /* 0x0000004703447223 */ /* 0x000fe20000010044 */
[----:B------:R-:W-:-:S02]  /*e790*/  IMAD.U32 R72, R9, 0x10000, RZ ;  /* 0x0001000009487824 */ /* 0x000fc400078e00ff */
[-C--:B------:R-:W-:Y:S01]  /*e7a0*/  FMUL.FTZ R11, R11, R70.reuse ;  /* 0x000000460b0b7220 */ /* 0x080fe20000410000 */
[C---:B------:R-:W-:Y:S01]  /*e7b0*/  FFMA.FTZ R74, R10.reuse, R70, -R74 ;  /* 0x000000460a4a7223 */ /* 0x040fe2000001084a */
[----:B------:R-:W-:Y:S01]  /*e7c0*/  IMAD.U32 R3, R67, 0x10000, RZ ;  /* 0x0001000043037824 */ /* 0x000fe200078e00ff */
[----:B------:R-:W-:Y:S01]  /*e7d0*/  LOP3.LUT R9, R9, 0xffff0000, RZ, 0xc0, !PT ;  /* 0xffff000009097812 */ /* 0x000fe200078ec0ff */
[----:B------:R-:W-:Y:S01]  /*e7e0*/  IMAD.U32 R70, R69, 0x10000, RZ ;  /* 0x0001000045467824 */ /* 0x000fe200078e00ff */
[----:B------:R-:W-:Y:S01]  /*e7f0*/  LOP3.LUT R67, R67, 0xffff0000, RZ, 0xc0, !PT ;  /* 0xffff000043437812 */ /* 0x000fe200078ec0ff */
[----:B------:R-:W-:Y:S01]  /*e800*/  FFMA.FTZ R11, R10, R66, R11 ;  /* 0x000000420a0b7223 */ /* 0x000fe2000001000b */
[----:B------:R-:W-:Y:S01]  /*e810*/  LOP3.LUT R69, R69, 0xffff0000, RZ, 0xc0, !PT ;  /* 0xffff000045457812 */ /* 0x000fe200078ec0ff */
[C---:B------:R-:W-:Y:S01]  /*e820*/  FMUL.FTZ R10, R8.reuse, R3 ;  /* 0x00000003080a7220 */ /* 0x040fe20000410000 */
[----:B------:R-:W-:Y:S01]  /*e830*/  FMUL.FTZ R66, R8, R70 ;  /* 0x0000004608427220 */ /* 0x000fe20000410000 */
[----:B------:R-:W-:Y:S01]  /*e840*/  FMUL.FTZ R8, R9, R67 ;  /* 0x0000004309087220 */ /* 0x000fe20000410000 */
[----:B------:R-:W-:Y:S01]  /*e850*/  F2FP.BF16.F32.PACK_AB R11, R11, R74 ;  /* 0x0000004a0b0b723e */ /* 0x000fe200000010ff */
[----:B------:R-:W-:Y:S01]  /*e860*/  FMUL.FTZ R9, R9, R69 ;  /* 0x0000004509097220 */ /* 0x000fe20000410000 */
[C---:B------:R-:W-:Y:S01]  /*e870*/  FFMA.FTZ R70, R73.reuse, R70, -R10 ;  /* 0x0000004649467223 */ /* 0x040fe2000001080a */
[----:B------:R-:W-:Y:S01]  /*e880*/  FFMA.FTZ R66, R73, R3, R66 ;  /* 0x0000000349427223 */ /* 0x000fe20000010042 */
[C---:B------:R-:W-:Y:S01]  /*e890*/  FFMA.FTZ R69, R72.reuse, R69, -R8 ;  /* 0x0000004548457223 */ /* 0x040fe20000010808 */
[----:B------:R-:W-:Y:S01]  /*e8a0*/  FFMA.FTZ R9, R72, R67, R9 ;  /* 0x0000004348097223 */ /* 0x000fe20000010009 */
[----:B------:R-:W-:-:S02]  /*e8b0*/  F2FP.BF16.F32.PACK_AB R10, R68, R75 ;  /* 0x0000004b440a723e */ /* 0x000fc400000010ff */
[----:B------:R-:W-:Y:S02]  /*e8c0*/  F2FP.BF16.F32.PACK_AB R8, R66, R70 ;  /* 0x000000464208723e */ /* 0x000fe400000010ff */
[----:B------:R-:W-:-:S05]  /*e8d0*/  F2FP.BF16.F32.PACK_AB R9, R9, R69 ;  /* 0x000000450909723e */ /* 0x000fca00000010ff */
[----:B------:R2:W-:Y:S02]  /*e8e0*/  STS.128 [R230+0x8000], R8 ;  /* 0x00800008e6007388 */ /* 0x0005e40000000c00 */
.L_x_2784:
[----:B------:R-:W-:Y:S05]  /*e8f0*/  BSYNC B2 ;  /* 0x0000000000027941 */ /* 0x000fea0003800000 */
.L_x_2783:
[----:B------:R-:W-:Y:S05]  /*e900*/  @P3 BRA `(.L_x_2778) ;  /* 0x0000000000b83947 */ /* 0x000fea0003800000 */
[----:B012---:R-:W0:Y:S01]  /*e910*/  LDS.128 R8, [R230+0xc000] ;  /* 0x00c00000e6087984 */ /* 0x007e220000000c00 */
        /* <DEDUP_REMOVED lines=8> */
[----:B------:R-:W-:Y:S01]  /*e9a0*/  IMAD.U32 R70, R64, 0x10000, RZ ;  /* 0x0001000040467824 */ /* 0x000fe200078e00ff */
[----:B------:R-:W-:Y:S02]  /*e9b0*/  PRMT R63, R108, 0x5432, R63 ;  /* 0x000054326c3f7816 */ /* 0x000fe4000000003f */
[----:B------:R-:W-:Y:S02]  /*e9c0*/  LOP3.LUT R64, R64, 0xffff0000, RZ, 0xc0, !PT ;  /* 0xffff000040407812 */ /* 0x000fe400078ec0ff */
[----:B0-----:R-:W-:Y:S01]  /*e9d0*/  LOP3.LUT R66, R10, 0xffff0000, RZ, 0xc0, !PT ;  /* 0xffff00000a427812 */ /* 0x001fe200078ec0ff */
        /* <DEDUP_REMOVED lines=33> */
.L_x_2778:
[----:B------:R-:W-:Y:S05]  /*ebf0*/  BSYNC B1 ;  /* 0x0000000000017941 */ /* 0x000fea0003800000 */
.L_x_2777:
[----:B------:R-:W-:Y:S01]  /*ec00*/  VIADD R3, R212, 0x20 ;  /* 0x00000020d4037836 */ /* 0x000fe20000000000 */
[----:B------:R-:W-:Y:S04]  /*ec10*/  BSSY B1, `(.L_x_2785) ;  /* 0x00000ca000017945 */ /* 0x000fe80003800000 */
[----:B------:R-:W-:-:S13]  /*ec20*/  ISETP.GE.AND P0, PT, R3, R0, PT ;  /* 0x000000000300720c */ /* 0x000fda0003f06270 */
[----:B------:R-:W-:Y:S05]  /*ec30*/  @P0 BRA `(.L_x_2786) ;  /* 0x0000000c001c0947 */ /* 0x000fea0003800000 */
[----:B------:R-:W4:Y:S01]  /*ec40*/  LDC R3, c[0x0][0x3f4] ;  /* 0x0000fd00ff037b82 */ /* 0x000f220000000800 */
[----:B------:R-:W-:Y:S01]  /*ec50*/  BSSY B2, `(.L_x_2787) ;  /* 0x0000034000027945 */ /* 0x000fe20003800000 */
[-C--:B----4-:R-:W-:Y:S02]  /*ec60*/  ISETP.GE.AND P0, PT, R22, R3.reuse, PT ;  /* 0x000000031600720c */ /* 0x090fe40003f06270 */
[-C--:B------:R-:W-:Y:S02]  /*ec70*/  ISETP.GE.AND P1, PT, R215, R3.reuse, PT ;  /* 0x00000003d700720c */ /* 0x080fe40003f26270 */
[-C--:B------:R-:W-:Y:S02]  /*ec80*/  ISETP.GE.AND P2, PT, R214, R3.reuse, PT ;  /* 0x00000003d600720c */ /* 0x080fe40003f46270 */
[----:B------:R-:W-:-:S07]  /*ec90*/  ISETP.GE.AND P3, PT, R217, R3, PT ;  /* 0x00000003d900720c */ /* 0x000fce0003f66270 */
[----:B------:R-:W-:Y:S06]  /*eca0*/  @P0 BRA `(.L_x_2788) ;  /* 0x0000000000b80947 */ /* 0x000fec0003800000 */
[----:B0123--:R-:W0:Y:S01]  /*ecb0*/  LDS.128 R8, [R230+0x1000] ;  /* 0x00100000e6087984 */ /* 0x00fe220000000c00 */
        /* <DEDUP_REMOVED lines=9> */
[----:B------:R-:W-:Y:S02]  /*ed50*/  LOP3.LUT R107, R107, 0xffff0000, RZ, 0xc0, !PT ;  /* 0xffff00006b6b7812 */ /* 0x000fe400078ec0ff */
[----:B0-----:R-:W-:Y:S01]  /*ed60*/  LOP3.LUT R60, R10, 0xffff0000, RZ, 0xc0, !PT ;  /* 0xffff00000a3c7812 */ /* 0x001fe200078ec0ff */
[C---:B------:R-:W-:Y:S01]  /*ed70*/  IMAD.U32 R63, R8.reuse, 0x10000, RZ ;  /* 0x00010000083f7824 */ /* 0x040fe200078e00ff */
[----:B------:R-:W-:Y:S01]  /*ed80*/  LOP3.LUT R61, R8, 0xffff0000, RZ, 0xc0, !PT ;  /* 0xffff0000083d7812 */ /* 0x000fe200078ec0ff */
[----:B------:R-:W-:Y:S02]  /*ed90*/  IMAD.U32 R59, R10, 0x10000, RZ ;  /* 0x000100000a3b7824 */ /* 0x000fe400078e00ff */
        /* <DEDUP_REMOVED lines=8> */
[-C--:B------:R-:W-:Y:S01]  /*ee20*/  FMUL.FTZ R66, R11, R107.reuse ;  /* 0x0000006b0b427220 */ /* 0x080fe20000410000 */
[C---:B------:R-:W-:Y:S01]  /*ee30*/  FFMA.FTZ R65, R59.reuse, R8, -R65 ;  /* 0x000000083b417223 */ /* 0x040fe20000010841 */
[----:B------:R-:W-:Y:S01]  /*ee40*/  FFMA.FTZ R60, R59, R64, R60 ;  /* 0x000000403b3c7223 */ /* 0x000fe2000001003c */
[-C--:B------:R-:W-:Y:S01]  /*ee50*/  FMUL.FTZ R11, R11, R106.reuse ;  /* 0x0000006a0b0b7220 */ /* 0x080fe20000410000 */
[C---:B------:R-:W-:Y:S01]  /*ee60*/  IMAD.U32 R8, R58.reuse, 0x10000, RZ ;  /* 0x000100003a087824 */ /* 0x040fe200078e00ff */
[----:B------:R-:W-:Y:S01]  /*ee70*/  LOP3.LUT R58, R58, 0xffff0000, RZ, 0xc0, !PT ;  /* 0xffff00003a3a7812 */ /* 0x000fe200078ec0ff */
[C---:B------:R-:W-:Y:S01]  /*ee80*/  IMAD.U32 R59, R3.reuse, 0x10000, RZ ;  /* 0x00010000033b7824 */ /* 0x040fe200078e00ff */
[----:B------:R-:W-:Y:S01]  /*ee90*/  LOP3.LUT R3, R3, 0xffff0000, RZ, 0xc0, !PT ;  /* 0xffff000003037812 */ /* 0x000fe200078ec0ff */
[C---:B------:R-:W-:Y:S01]  /*eea0*/  FFMA.FTZ R66, R10.reuse, R106, -R66 ;  /* 0x0000006a0a427223 */ /* 0x040fe20000010842 */
        /* <DEDUP_REMOVED lines=14> */
.L_x_2788:
[----:B------:R-:W-:Y:S05]  /*ef90*/  BSYNC B2 ;  /* 0x0000000000027941 */ /* 0x000fea0003800000 */
.L_x_2787:
[----:B------:R-:W-:Y:S04]  /*efa0*/  BSSY B2, `(.L_x_2789) ;  /* 0x0000030000027945 */ /* 0x000fe80003800000 */
[----:B------:R-:W-:Y:S05]  /*efb0*/  @P1 BRA `(.L_x_2790) ;  /* 0x0000000000b81947 */ /* 0x000fea0003800000 */
[----:B01234-:R-:W0:Y:S01]  /*efc0*/  LDS.128 R8, [R230+0x5000] ;  /* 0x00500000e6087984 */ /* 0x01fe220000000c00 */
        /* <DEDUP_REMOVED lines=45> */
.L_x_2790:
[----:B------:R-:W-:Y:S05]  /*f2a0*/  BSYNC B2 ;  /* 0x0000000000027941 */ /* 0x000fea0003800000 */
.L_x_2789:
        /* <DEDUP_REMOVED lines=22> */
[----:B------:R-:W-:Y:S01]  /*f410*/  FMUL.FTZ R52, R52, R8 ;  /* 0x0000000834347220 */ /* 0x000fe20000410000 */
[C---:B------:R-:W-:Y:S01]  /*f420*/  IMAD.U32 R54, R9.reuse, 0x10000, RZ ;  /* 0x0001000009367824 */ /* 0x040fe200078e00ff */
[----:B------:R-:W-:Y:S01]  /*f430*/  LOP3.LUT R9, R9, 0xffff0000, RZ, 0xc0, !PT ;  /* 0xffff000009097812 */ /* 0x000fe200078ec0ff */
        /* <DEDUP_REMOVED lines=23> */
.L_x_2792:
[----:B------:R-:W-:Y:S05]  /*f5b0*/  BSYNC B2 ;  /* 0x0000000000027941 */ /* 0x000fea0003800000 */
.L_x_2791:
[----:B------:R-:W-:Y:S05]  /*f5c0*/  @P3 BRA `(.L_x_2786) ;  /* 0x0000000000b83947 */ /* 0x000fea0003800000 */
[----:B01234-:R-:W0:Y:S01]  /*f5d0*/  LDS.128 R8, [R230+0xd000] ;  /* 0x00d00000e6087984 */ /* 0x01fe220000000c00 */
[--C-:B------:R-:W-:Y:S02]  /*f5e0*/  SHF.R.U64 R50, R46, 0x10, R47.reuse ;  /* 0x000000102e327819 */ /* 0x100fe4000000122f */
[----:B------:R-:W-:Y:S02]  /*f5f0*/  SHF.R.U32.HI R46, RZ, 0x10, R47 ;  /* 0x00000010ff2e7819 */ /* 0x000fe4000001162f */
[--C-:B------:R-:W-:Y:S02]  /*f600*/  SHF.R.U64 R47, R48, 0x10, R49.reuse ;  /* 0x00000010302f7819 */ /* 0x100fe40000001231 */
[----:B------:R-:W-:Y:S02]  /*f610*/  SHF.R.U32.HI R49, RZ, 0x10, R49 ;  /* 0x00000010ff317819 */ /* 0x000fe40000011631 */
[C---:B------:R-:W-:Y:S02]  /*f620*/  PRMT R3, R91.reuse, 0x5432, R50 ;  /* 0x000054325b037816 */ /* 0x040fe40000000032 */
[----:B------:R-:W-:-:S02]  /*f630*/  PRMT R91, R91, 0x5410, R46 ;  /* 0x000054105b5b7816 */ /* 0x000fc4000000002e */
[C---:B------:R-:W-:Y:S02]  /*f640*/  PRMT R46, R90.reuse, 0x5432, R47 ;  /* 0x000054325a2e7816 */ /* 0x040fe4000000002f */
[----:B------:R-:W-:Y:S01]  /*f650*/  PRMT R90, R90, 0x5410, R49 ;  /* 0x000054105a5a7816 */ /* 0x000fe20000000031 */
[C---:B------:R-:W-:Y:S01]  /*f660*/  IMAD.U32 R48, R91.reuse, 0x10000, RZ ;  /* 0x000100005b307824 */ /* 0x040fe200078e00ff */
[----:B------:R-:W-:Y:S02]  /*f670*/  LOP3.LUT R53, R91, 0xffff0000, RZ, 0xc0, !PT ;  /* 0xffff00005b357812 */ /* 0x000fe400078ec0ff */
        /* <DEDUP_REMOVED lines=35> */
.L_x_2786:
[----:B------:R-:W-:Y:S05]  /*f8b0*/  BSYNC B1 ;  /* 0x0000000000017941 */ /* 0x000fea0003800000 */
.L_x_2785:
[----:B------:R-:W-:Y:S01]  /*f8c0*/  VIADD R3, R212, 0x40 ;  /* 0x00000040d4037836 */ /* 0x000fe20000000000 */
[----:B------:R-:W-:Y:S04]  /*f8d0*/  BSSY B1, `(.L_x_2793) ;  /* 0x00000ca000017945 */ /* 0x000fe80003800000 */
[----:B------:R-:W-:-:S13]  /*f8e0*/  ISETP.GE.AND P0, PT, R3, R0, PT ;  /* 0x000000000300720c */ /* 0x000fda0003f06270 */
[----:B------:R-:W-:Y:S05]  /*f8f0*/  @P0 BRA `(.L_x_2794) ;  /* 0x0000000c001c0947 */ /* 0x000fea0003800000 */
[----:B------:R-:W5:Y:S01]  /*f900*/  LDC R3, c[0x0][0x3f4] ;  /* 0x0000fd00ff037b82 */ /* 0x000f620000000800 */
[----:B------:R-:W-:Y:S01]  /*f910*/  BSSY B2, `(.L_x_2795) ;  /* 0x0000034000027945 */ /* 0x000fe20003800000 */
[-C--:B-----5:R-:W-:Y:S02]  /*f920*/  ISETP.GE.AND P0, PT, R22, R3.reuse, PT ;  /* 0x000000031600720c */ /* 0x0a0fe40003f06270 */
[-C--:B------:R-:W-:Y:S02]  /*f930*/  ISETP.GE.AND P1, PT, R215, R3.reuse, PT ;  /* 0x00000003d700720c */ /* 0x080fe40003f26270 */
[-C--:B------:R-:W-:Y:S02]  /*f940*/  ISETP.GE.AND P2, PT, R214, R3.reuse, PT ;  /* 0x00000003d600720c */ /* 0x080fe40003f46270 */
[----:B------:R-:W-:-:S07]  /*f950*/  ISETP.GE.AND P3, PT, R217, R3, PT ;  /* 0x00000003d900720c */ /* 0x000fce0003f66270 */
[----:B------:R-:W-:Y:S06]  /*f960*/  @P0 BRA `(.L_x_2796) ;  /* 0x0000000000b80947 */ /* 0x000fec0003800000 */
[----:B01234-:R-:W0:Y:S01]  /*f970*/  LDS.128 R8, [R230+0x2000] ;  /* 0x00200000e6087984 */ /* 0x01fe220000000c00 */
        /* <DEDUP_REMOVED lines=45> */
.L_x_2796:
[----:B------:R-:W-:Y:S05]  /*fc50*/  BSYNC B2 ;  /* 0x0000000000027941 */ /* 0x000fea0003800000 */
.L_x_2795:
        /* <DEDUP_REMOVED lines=48> */
.L_x_2798:
[----:B------:R-:W-:Y:S05]  /*ff60*/  BSYNC B2 ;  /* 0x0000000000027941 */ /* 0x000fea0003800000 */
.L_x_2797:
[----:B------:R-:W-:Y:S04]  /*ff70*/  BSSY B2, `(.L_x_2799) ;  /* 0x0000030000027945 */ /* 0x000fe80003800000 */
[----:B------:R-:W-:Y:S05]  /*ff80*/  @P2 BRA `(.L_x_2800) ;  /* 0x0000000000b82947 */ /* 0x000fea0003800000 */
        /* <DEDUP_REMOVED lines=46> */
.L_x_2800:
[----:B------:R-:W-:Y:S05]  /*10270*/  BSYNC B2 ;  /* 0x0000000000027941 */ /* 0x000fea0003800000 */
.L_x_2799:
        /* <DEDUP_REMOVED lines=47> */
.L_x_2794:
[----:B------:R-:W-:Y:S05]  /*10570*/  BSYNC B1 ;  /* 0x0000000000017941 */ /* 0x000fea0003800000 */
.L_x_2793:
[----:B------:R-:W-:-:S05]  /*10580*/  VIADD R3, R212, 0x60 ;  /* 0x00000060d4037836 */ /* 0x000fca0000000000 */
        /* <DEDUP_REMOVED lines=19> */
[----:B------:R-:W-:Y:S02]  /*106c0*/  IMAD.U32 R31, R103, 0x10000, RZ ;  /* 0x00010000671f7824 */ /* 0x000fe400078e00ff */
        /* <DEDUP_REMOVED lines=35> */
.L_x_2803:
[----:B------:R-:W-:Y:S05]  /*10900*/  BSYNC B1 ;  /* 0x0000000000017941 */ /* 0x000fea0003800000 */
.L_x_2802:
        /* <DEDUP_REMOVED lines=48> */
.L_x_2805:
[----:B------:R-:W-:Y:S05]  /*10c10*/  BSYNC B1 ;  /* 0x0000000000017941 */ /* 0x000fea0003800000 */
.L_x_2804:
        /* <DEDUP_REMOVED lines=48> */
.L_x_2807:
[----:B------:R-:W-:Y:S05]  /*10f20*/  BSYNC B1 ;  /* 0x0000000000017941 */ /* 0x000fea0003800000 */
.L_x_2806:
        /* <DEDUP_REMOVED lines=48> */
.L_x_2762:
        /* <DEDUP_REMOVED lines=32> */
.L_x_3113:
        /* <DEDUP_REMOVED lines=41> */
.L_x_2810:
[----:B------:R-:W-:Y:S05]  /*116c0*/  BSYNC B1 ;  /* 0x0000000000017941 */ /* 0x000fea0003800000 */
.L_x_2809:
[----:B-1---5:R-:W-:Y:S01]  /*116d0*/  IMAD.MOV.U32 R4, RZ, RZ, R70 ;  /* 0x000000ffff047224 */ /* 0x022fe200078e0046 */
[----:B------:R-:W-:Y:S01]  /*116e0*/  UMOV UR4, 0xffffffff ;  /* 0xffffffff00047882 */ /* 0x000fe20000000000 */
[----:B------:R-:W-:Y:S01]  /*116f0*/  IMAD.MOV.U32 R5, RZ, RZ, R71 ;  /* 0x000000ffff057224 */ /* 0x000fe200078e0047 */
[----:B------:R-:W-:Y:S01]  /*11700*/  CS2R R54, SRZ ;  /* 0x0000000000367805 */ /* 0x000fe2000001ff00 */
[----:B------:R-:W-:Y:S01]  /*11710*/  IMAD.MOV.U32 R6, RZ, RZ, R68 ;  /* 0x000000ffff067224 */ /* 0x000fe200078e0044 */
[----:B------:R-:W-:Y:S01]  /*11720*/  PRMT R117, R4, 0x7610, R117 ;  /* 0x0000761004757816 */ /* 0x000fe20000000075 */
[----:B---3--:R-:W-:Y:S01]  /*11730*/  IMAD.MOV.U32 R7, RZ, RZ, R69 ;  /* 0x000000ffff077224 */ /* 0x008fe200078e0045 */
        /* <DEDUP_REMOVED lines=31> */
.L_x_3119:
        /* <DEDUP_REMOVED lines=11> */
[----:B------:R-:W2:Y:S01]  /*119e0*/  LDL R4, [R1+0x64] ;  /* 0x0000640001047983 */ /* 0x000ea20000100800 */
        /* <DEDUP_REMOVED lines=21> */
[----:B0-----:R-:W-:Y:S02]  /*11b40*/  IMAD.MOV.U32 R9, RZ, RZ, R7 ;  /* 0x000000ffff097224 */ /* 0x001fe400078e0007 */
[----:B------:R-:W-:Y:S02]  /*11b50*/  @!P2 IMAD.X R5, R5, 0x1, R12, P0 ;  /* 0x000000010505a824 */ /* 0x000fe400000e060c */
[----:B------:R-:W-:-:S03]  /*11b60*/  @!P3 IMAD.WIDE R8, R13, 0x2, R8 ;  /* 0x000000020d08b825 */ /* 0x000fc600078e0208 */
[----:B------:R2:W5:Y:S01]  /*11b70*/  @!P2 LD.E.128 R44, desc[UR6][R4.64] ;  /* 0x00000006042ca980 */ /* 0x000562000c101d00 */
[----:B------:R-:W-:-:S03]  /*11b80*/  @!P2 IMAD.X R7, R7, 0x1, R12, P1 ;  /* 0x000000010707a824 */ /* 0x000fc600008e060c */
[----:B------:R2:W5:Y:S04]  /*11b90*/  @!P3 LD.E.128 R52, desc[UR6][R8.64] ;  /* 0x000000060834b980 */ /* 0x000568000c101d00 */
[----:B------:R2:W5:Y:S02]  /*11ba0*/  @!P2 LD.E.128 R48, desc[UR6][R6.64] ;  /* 0x000000060630a980 */ /* 0x000564000c101d00 */
.L_x_2813:
[----:B------:R-:W-:Y:S05]  /*11bb0*/  BSYNC B1 ;  /* 0x0000000000017941 */ /* 0x000fea0003800000 */
.L_x_2812:
        /* <DEDUP_REMOVED lines=29> */
[----:B------:R0:W0:Y:S02]  /*11d90*/  SHFL.IDX PT, R12, R20, 0x2, 0x181f ;  /* 0x00581f00140c7f89 */ /* 0x00002400000e0000 */
.L_x_3125:
        /* <DEDUP_REMOVED lines=14> */
[----:B---3--:R-:W-:Y:S01]  /*11e80*/  IMAD.MOV.U32 R8, RZ, RZ, R4 ;  /* 0x000000ffff087224 */ /* 0x008fe200078e0004 */
[----:B------:R-:W-:Y:S01]  /*11e90*/  ISETP.GE.AND P2, PT, R18, UR4, PT ;  /* 0x0000000412007c0c */ /* 0x000fe2000bf46270 */
[----:B--2---:R-:W-:Y:S01]  /*11ea0*/  IMAD.MOV.U32 R9, RZ, RZ, R5 ;  /* 0x000000ffff097224 */ /* 0x004fe200078e0005 */
[----:B------:R-:W-:Y:S02]  /*11eb0*/  ISETP.GE.AND P3, PT, R213, UR4, PT ;  /* 0x00000004d5007c0c */ /* 0x000fe4000bf66270 */
[----:B------:R-:W-:Y:S02]  /*11ec0*/  CS2R R24, SRZ ;  /* 0x0000000000187805 */ /* 0x000fe4000001ff00 */
[----:B------:R-:W-:Y:S01]  /*11ed0*/  CS2R R26, SRZ ;  /* 0x00000000001a7805 */ /* 0x000fe2000001ff00 */
[----:B------:R-:W-:-:S06]  /*11ee0*/  ULDC.64 UR6, c[0x0][0x208] ;  /* 0x0000820000067ab9 */ /* 0x000fcc0000000a00 */
[C---:B------:R-:W-:Y:S01]  /*11ef0*/  @!P2 IMAD.SHL.U32 R11, R18.reuse, 0x2, RZ ;  /* 0x00000002120ba824 */ /* 0x040fe200078e00ff */
[----:B----4-:R-:W-:-:S04]  /*11f00*/  @!P2 SHF.L.U64.HI R14, R18, 0x1, R19 ;  /* 0x00000001120ea819 */ /* 0x010fc80000010213 */
[----:B------:R-:W-:Y:S02]  /*11f10*/  @!P2 IADD3 R4, P0, R4, R11, RZ ;  /* 0x0000000b0404a210 */ /* 0x000fe40007f1e0ff */
        /* <DEDUP_REMOVED lines=8> */
[----:B------:R-:W-:Y:S01]  /*11fa0*/  @!P3 IMAD.SHL.U32 R13, R6, 0x8, RZ ;  /* 0x00000008060db824 */ /* 0x000fe200078e00ff */
        /* <DEDUP_REMOVED lines=9> */
.L_x_2816:
[----:B------:R-:W-:Y:S05]  /*12040*/  BSYNC B1 ;  /* 0x0000000000017941 */ /* 0x000fea0003800000 */
.L_x_2815:
[----:B--2--5:R-:W-:Y:S01]  /*12050*/  IMAD.MOV.U32 R5, RZ, RZ, R34 ;  /* 0x000000ffff057224 */ /* 0x024fe200078e0022 */
[----:B------:R-:W-:Y:S01]  /*12060*/  UMOV UR4, 0xffffffff ;  /* 0xffffffff00047882 */ /* 0x000fe20000000000 */
[----:B---3--:R-:W-:Y:S02]  /*12070*/  IMAD.MOV.U32 R4, RZ, RZ, R35 ;  /* 0x000000ffff047224 */ /* 0x008fe400078e0023 */
[----:B0-----:R-:W-:Y:S02]  /*12080*/  IMAD.MOV.U32 R7, RZ, RZ, R36 ;  /* 0x000000ffff077224 */ /* 0x001fe400078e0024 */
        /* <DEDUP_REMOVED lines=24> */
[----:B-1----:R-:W1:Y:S04]  /*12210*/  SHFL.IDX PT, R21, R21, 0x3, 0x181f ;  /* 0x00781f0015157f89 */ /* 0x002e6800000e0000 */
[----:B------:R-:W3:Y:S04]  /*12220*/  SHFL.IDX PT, R3, R3, 0x3, 0x181f ;  /* 0x00781f0003037f89 */ /* 0x000ee800000e0000 */
[----:B------:R0:W0:Y:S02]  /*12230*/  SHFL.IDX PT, R79, R20, 0x3, 0x181f ;  /* 0x00781f00144f7f89 */ /* 0x00002400000e0000 */
.L_x_3131:
[----:B------:R-:W5:Y:S01]  /*12240*/  LDL R12, [R1+0x78] ;  /* 0x00007800010c7983 */ /* 0x000f620000100800 */
[----:B------:R-:W-:Y:S01]  /*12250*/  VIADD R9, R0, 0x60 ;  /* 0x0000006000097836 */ /* 0x000fe20000000000 */
[----:B------:R-:W-:Y:S01]  /*12260*/  BSSY B1, `(.L_x_2818) ;  /* 0x000002c000017945 */ /* 0x000fe20003800000 */
[----:B------:R-:W-:Y:S02]  /*12270*/  CS2R R6, SRZ ;  /* 0x0000000000067805 */ /* 0x000fe4000001ff00 */
[----:B------:R-:W-:Y:S02]  /*12280*/  CS2R R10, SRZ ;  /* 0x00000000000a7805 */ /* 0x000fe4000001ff00 */
[----:B----4-:R-:W-:Y:S02]  /*12290*/  CS2R R14, SRZ ;  /* 0x00000000000e7805 */ /* 0x010fe4000001ff00 */
[----:B------:R-:W-:Y:S02]  /*122a0*/  ISETP.GE.AND P0, PT, R9, R78, PT ;  /* 0x0000004e0900720c */ /* 0x000fe40003f06270 */
[----:B0-----:R-:W-:-:S02]  /*122b0*/  CS2R R72, SRZ ;  /* 0x0000000000487805 */ /* 0x001fc4000001ff00 */
[----:B------:R-:W-:Y:S02]  /*122c0*/  CS2R R74, SRZ ;  /* 0x00000000004a7805 */ /* 0x000fe4000001ff00 */
[----:B-----5:R-:W-:-:S04]  /*122d0*/  LEA.HI R8, R12, R12, RZ, 0x1 ;  /* 0x0000000c0c087211 */ /* 0x020fc800078f08ff */
[----:B------:R-:W-:Y:S02]  /*122e0*/  LOP3.LUT R0, R8, 0xfffffffe, RZ, 0xc0, !PT ;  /* 0xfffffffe08007812 */ /* 0x000fe400078ec0ff */
[----:B------:R-:W-:-:S03]  /*122f0*/  CS2R R8, SRZ ;  /* 0x0000000000087805 */ /* 0x000fc6000001ff00 */
[----:B------:R-:W-:Y:S01]  /*12300*/  IMAD.IADD R0, R12, 0x1, -R0 ;  /* 0x000000010c007824 */ /* 0x000fe200078e0a00 */
[----:B------:R-:W-:-:S04]  /*12310*/  CS2R R12, SRZ ;  /* 0x00000000000c7805 */ /* 0x000fc8000001ff00 */
[----:B------:R-:W-:Y:S01]  /*12320*/  SHF.L.U32 R0, R0, 0x1f, RZ ;  /* 0x0000001f00007819 */ /* 0x000fe200000006ff */
[----:B------:R-:W-:Y:S06]  /*12330*/  @P0 BRA `(.L_x_2819) ;  /* 0x0000000000780947 */ /* 0x000fec0003800000 */
[----:B------:R-:W4:Y:S01]  /*12340*/  LDL R20, [R1+0x64] ;  /* 0x0000640001147983 */ /* 0x000f220000100800 */
[----:B------:R-:W-:Y:S01]  /*12350*/  ULDC UR4, c[0x0][0x3f4] ;  /* 0x0000fd0000047ab9 */ /* 0x000fe20000000800 */
[----:B-1----:R-:W-:Y:S01]  /*12360*/  IMAD.MOV.U32 R4, RZ, RZ, R21 ;  /* 0x000000ffff047224 */ /* 0x002fe200078e0015 */
[----:B------:R-:W-:Y:S01]  /*12370*/  ISETP.GE.AND P2, PT, R18, UR4, PT ;  /* 0x0000000412007c0c */ /* 0x000fe2000bf46270 */
[----:B--2---:R-:W-:Y:S01]  /*12380*/  IMAD.MOV.U32 R5, RZ, RZ, R77 ;  /* 0x000000ffff057224 */ /* 0x004fe200078e004d */
[----:B------:R-:W-:Y:S01]  /*12390*/  ISETP.GE.AND P3, PT, R213, UR4, PT ;  /* 0x00000004d5007c0c */ /* 0x000fe2000bf66270 */
[----:B------:R-:W-:Y:S01]  /*123a0*/  IMAD.MOV.U32 R6, RZ, RZ, R79 ;  /* 0x000000ffff067224 */ /* 0x000fe200078e004f */
[----:B------:R-:W-:Y:S01]  /*123b0*/  CS2R R72, SRZ ;  /* 0x0000000000487805 */ /* 0x000fe2000001ff00 */
[----:B---3--:R-:W-:Y:S01]  /*123c0*/  IMAD.MOV.U32 R7, RZ, RZ, R3 ;  /* 0x000000ffff077224 */ /* 0x008fe200078e0003 */
[----:B------:R-:W-:Y:S02]  /*123d0*/  CS2R R74, SRZ ;  /* 0x00000000004a7805 */ /* 0x000fe4000001ff00 */
[----:B------:R-:W-:Y:S01]  /*123e0*/  CS2R R10, SRZ ;  /* 0x00000000000a7805 */ /* 0x000fe2000001ff00 */
[----:B------:R-:W-:-:S04]  /*123f0*/  ULDC.64 UR6, c[0x0][0x208] ;  /* 0x0000820000067ab9 */ /* 0x000fc80000000a00 */
[C---:B------:R-:W-:Y:S01]  /*12400*/  @!P2 IMAD.SHL.U32 R76, R18.reuse, 0x2, RZ ;  /* 0x00000002124ca824 */ /* 0x040fe200078e00ff */
[----:B------:R-:W-:Y:S02]  /*12410*/  @!P2 SHF.L.U64.HI R12, R18, 0x1, R19 ;  /* 0x00000001120ca819 */ /* 0x000fe40000010213 */
[----:B------:R-:W-:Y:S01]  /*12420*/  CS2R R14, SRZ ;  /* 0x00000000000e7805 */ /* 0x000fe2000001ff00 */
[----:B----4-:R-:W-:Y:S01]  /*12430*/  @!P3 IMAD.SHL.U32 R8, R20, 0x8, RZ ;  /* 0x000000081408b824 */ /* 0x010fe200078e00ff */
[-C--:B------:R-:W-:Y:S02]  /*12440*/  @!P2 IADD3 R20, P0, R21, R76.reuse, RZ ;  /* 0x0000004c1514a210 */ /* 0x080fe40007f1e0ff */
[----:B------:R-:W-:Y:S01]  /*12450*/  @!P2 IADD3 R76, P1, R79, R76, RZ ;  /* 0x0000004c4f4ca210 */ /* 0x000fe20007f3e0ff */
[----:B------:R-:W-:-:S04]  /*12460*/  @!P3 IMAD.WIDE R4, R8, 0x2, R4 ;  /* 0x000000020804b825 */ /* 0x000fc800078e0204 */
[----:B------:R-:W-:Y:S01]  /*12470*/  @!P3 IMAD.WIDE R6, R8, 0x2, R6 ;  /* 0x000000020806b825 */ /* 0x000fe200078e0206 */
[----:B------:R-:W-:Y:S01]  /*12480*/  CS2R R8, SRZ ;  /* 0x0000000000087805 */ /* 0x000fe2000001ff00 */
[----:B------:R0:W5:Y:S02]  /*12490*/  @!P3 LD.E.128 R72, desc[UR6][R4.64] ;  /* 0x000000060448b980 */ /* 0x000164000c101d00 */
[--C-:B------:R-:W-:Y:S02]  /*124a0*/  @!P2 IMAD.X R21, R77, 0x1, R12.reuse, P0 ;  /* 0x000000014d15a824 */ /* 0x100fe400000e060c */
[----:B------:R-:W-:Y:S01]  /*124b0*/  @!P2 IMAD.X R77, R3, 0x1, R12, P1 ;  /* 0x00000001034da824 */ /* 0x000fe200008e060c */
[----:B------:R1:W5:Y:S01]  /*124c0*/  @!P3 LD.E.128 R8, desc[UR6][R6.64] ;  /* 0x000000060608b980 */ /* 0x000362000c101d00 */
[----:B------:R-:W-:Y:S02]  /*124d0*/  CS2R R12, SRZ ;  /* 0x00000000000c7805 */ /* 0x000fe4000001ff00 */
[----:B0-----:R-:W-:-:S04]  /*124e0*/  CS2R R4, SRZ ;  /* 0x0000000000047805 */ /* 0x001fc8000001ff00 */
[----:B------:R0:W5:Y:S01]  /*124f0*/  @!P2 LD.E.128 R12, desc[UR6][R20.64] ;  /* 0x00000006140ca980 */ /* 0x000162000c101d00 */
[----:B-1----:R-:W-:-:S06]  /*12500*/  CS2R R6, SRZ ;  /* 0x0000000000067805 */ /* 0x002fcc000001ff00 */
[----:B------:R0:W5:Y:S02]  /*12510*/  @!P2 LD.E.128 R4, desc[UR6][R76.64] ;  /* 0x000000064c04a980 */ /* 0x000164000c101d00 */
.L_x_2819:
[----:B------:R-:W-:Y:S05]  /*12520*/  BSYNC B1 ;  /* 0x0000000000017941 */ /* 0x000fea0003800000 */
.L_x_2818:
[----:B------:R-:W4:Y:S01]  /*12530*/  SYNCS.PHASECHK.TRANS64.TRYWAIT P0, [R16+URZ+0x38800], R0 ;  /* 0x03880000100075a7 */ /* 0x000f22000800017f */
[----:B0----5:R-:W-:Y:S01]  /*12540*/  IMAD.MOV.U32 R20, RZ, RZ, R4 ;  /* 0x000000ffff147224 */ /* 0x021fe200078e0004 */
[----:B------:R-:W-:Y:S01]  /*12550*/  BSSY B1, `(.L_x_2820) ;  /* 0x000000d000017945 */ /* 0x000fe20003800000 */
[----:B---3--:R-:W-:Y:S02]  /*12560*/  IMAD.MOV.U32 R3, RZ, RZ, R5 ;  /* 0x000000ffff037224 */ /* 0x008fe400078e0005 */
[----:B------:R-:W-:Y:S02]  /*12570*/  IMAD.MOV.U32 R76, RZ, RZ, R6 ;  /* 0x000000ffff4c7224 */ /* 0x000fe400078e0006 */
[----:B-1----:R-:W-:Y:S01]  /*12580*/  IMAD.MOV.U32 R21, RZ, RZ, R7 ;  /* 0x000000ffff157224 */ /* 0x002fe200078e0007 */
        /* <DEDUP_REMOVED lines=8> */
[----:B----4-:R-:W-:Y:S06]  /*12610*/  @!P0 BRA `(.L_x_2821) ;  /* 0x0000022400f88947 */ /* 0x010fec0003800000 */
.L_x_3132:
[----:B------:R-:W-:Y:S05]  /*12620*/  BSYNC B1 ;  /* 0x0000000000017941 */ /* 0x000fea0003800000 */
.L_x_2820:
[----:B------:R-:W-:Y:S01]  /*12630*/  IMAD.MOV.U32 R3, RZ, RZ, R12 ;  /* 0x000000ffff037224 */ /* 0x000fe200078e000c */
[----:B------:R-:W-:Y:S01]  /*12640*/  BSSY B1, `(.L_x_2822) ;  /* 0x00000e8000017945 */ /* 0x000fe20003800000 */
[----:B0-----:R-:W-:Y:S02]  /*12650*/  IMAD.MOV.U32 R0, RZ, RZ, R13 ;  /* 0x000000ffff007224 */ /* 0x001fe400078e000d */
[----:B------:R-:W-:-:S03]  /*12660*/  IMAD.MOV.U32 R20, RZ, RZ, R72 ;  /* 0x000000ffff147224 */ /* 0x000fc600078e0048 */
[----:B------:R-:W-:Y:S01]  /*12670*/  PRMT R99, R3, 0x5410, R0 ;  /* 0x0000541003637816 */ /* 0x000fe20000000000 */
[----:B------:R-:W-:Y:S02]  /*12680*/  IMAD.MOV.U32 R3, RZ, RZ, R14 ;  /* 0x000000ffff037224 */ /* 0x000fe400078e000e */
[----:B------:R-:W-:-:S05]  /*12690*/  IMAD.MOV.U32 R0, RZ, RZ, R15 ;  /* 0x000000ffff007224 */ /* 0x000fca00078e000f */
[----:B------:R-:W-:Y:S01]  /*126a0*/  PRMT R100, R3, 0x5410, R0 ;  /* 0x0000541003647816 */ /* 0x000fe20000000000 */
[----:B------:R-:W-:Y:S01]  /*126b0*/  IMAD.MOV.U32 R3, RZ, RZ, R73 ;  /* 0x000000ffff037224 */ /* 0x000fe200078e0049 */
[----:B------:R-:W-:-:S04]  /*126c0*/  VIADDMNMX R0, R78, -R231, 0x80, PT ;  /* 0x000000804e007446 */ /* 0x000fc800038009e7 */
        /* <DEDUP_REMOVED lines=8> */
[----:B------:R-:W-:Y:S01]  /*12750*/  IMAD.SHL.U32 R123, R212, 0x40, RZ ;  /* 0x00000040d47b7824 */ /* 0x000fe200078e00ff */
[----:B0-----:R-:W-:-:S13]  /*12760*/  ISETP.GE.AND P0, PT, R18, R3, PT ;  /* 0x000000031200720c */ /* 0x001fda0003f06270 */
[----:B------:R-:W-:Y:S05]  /*12770*/  @P0 BRA `(.L_x_2825) ;  /* 0x0000000400a00947 */ /* 0x000fea0003800000 */
[----:B------:R-:W3:Y:S01]  /*12780*/  LDL R76, [R1+0x60] ;  /* 0x00006000014c7983 */ /* 0x000ee20000100800 */
[----:B------:R-:W-:Y:S02]  /*12790*/  SHF.R.U64 R101, R64, 0x10, R65 ;  /* 0x0000001040657819 */ /* 0x000fe40000001241 */
[----:B------:R-:W-:Y:S01]  /*127a0*/  SHF.R.U64 R96, R60, 0x10, R61 ;  /* 0x000000103c607819 */ /* 0x000fe2000000123d */
[----:B------:R-:W0:Y:S01]  /*127b0*/  LDS.128 R80, [R230] ;  /* 0x00000000e6507984 */ /* 0x000e220000000c00 */
[----:B------:R-:W-:Y:S02]  /*127c0*/  PRMT R101, R89, 0x5410, R101 ;  /* 0x0000541059657816 */ /* 0x000fe40000000065 */
[----:B------:R-:W-:Y:S02]  /*127d0*/  SHF.R.U32.HI R94, RZ, 0x10, R65 ;  /* 0x00000010ff5e7819 */ /* 0x000fe40000011641 */
[----:B------:R-:W-:Y:S02]  /*127e0*/  PRMT R96, R104, 0x5432, R96 ;  /* 0x0000543268607816 */ /* 0x000fe40000000060 */
[----:B------:R-:W-:Y:S01]  /*127f0*/  SHF.R.U32.HI R95, RZ, 0x10, R61 ;  /* 0x00000010ff5f7819 */ /* 0x000fe2000001163d */
[----:B------:R-:W-:Y:S01]  /*12800*/  IMAD.U32 R61, R101, 0x10000, RZ ;  /* 0x00010000653d7824 */ /* 0x000fe200078e00ff */
[----:B------:R-:W-:-:S02]  /*12810*/  SHF.R.U64 R60, R62, 0x10, R63 ;  /* 0x000000103e3c7819 */ /* 0x000fc4000000123f */
[----:B------:R-:W-:Y:S02]  /*12820*/  SHF.R.U32.HI R88, RZ, 0x10, R63 ;  /* 0x00000010ff587819 */ /* 0x000fe4000001163f */
[----:B------:R-:W-:Y:S01]  /*12830*/  PRMT R94, R89, 0x5432, R94 ;  /* 0x00005432595e7816 */ /* 0x000fe2000000005e */
[----:B------:R-:W-:Y:S01]  /*12840*/  IMAD.U32 R89, R96, 0x10000, RZ ;  /* 0x0001000060597824 */ /* 0x000fe200078e00ff */
[--C-:B------:R-:W-:Y:S02]  /*12850*/  SHF.R.U64 R66, R66, 0x10, R67.reuse ;  /* 0x0000001042427819 */ /* 0x100fe40000001243 */
[----:B------:R-:W-:Y:S01]  /*12860*/  SHF.R.U32.HI R62, RZ, 0x10, R67 ;  /* 0x00000010ff3e7819 */ /* 0x000fe20000011643 */
[----:B------:R-:W-:Y:S01]  /*12870*/  IMAD.U32 R67, R94, 0x10000, RZ ;  /* 0x000100005e437824 */ /* 0x000fe200078e00ff */
[C---:B------:R-:W-:Y:S02]  /*12880*/  PRMT R95, R102.reuse, 0x5410, R95 ;  /* 0x00005410665f7816 */ /* 0x040fe4000000005f */
[----:B------:R-:W-:-:S02]  /*12890*/  PRMT R66, R102, 0x5432, R66 ;  /* 0x0000543266427816 */ /* 0x000fc40000000042 */
[----:B------:R-:W-:Y:S02]  /*128a0*/  PRMT R62, R103, 0x5432, R62 ;  /* 0x00005432673e7816 */ /* 0x000fe4000000003e */
[----:B------:R-:W-:Y:S02]  /*128b0*/  PRMT R88, R122, 0x5432, R88 ;  /* 0x000054327a587816 */ /* 0x000fe40000000058 */
[----:B------:R-:W-:Y:S02]  /*128c0*/  LOP3.LUT R101, R101, 0xffff0000, RZ, 0xc0, !PT ;  /* 0xffff000065657812 */ /* 0x000fe400078ec0ff */
[----:B------:R-:W-:Y:S01]  /*128d0*/  LOP3.LUT R96, R96, 0xffff0000, RZ, 0xc0, !PT ;  /* 0xffff000060607812 */ /* 0x000fe200078ec0ff */
[----:B------:R-:W-:Y:S01]  /*128e0*/  IMAD.U32 R104, R88, 0x10000, RZ ;  /* 0x0001000058687824 */ /* 0x000fe200078e00ff */
[----:B------:R-:W-:Y:S01]  /*128f0*/  PRMT R60, R121, 0x5432, R60 ;  /* 0x00005432793c7816 */ /* 0x000fe2000000003c */
[C---:B0-----:R-:W-:Y:S01]  /*12900*/  IMAD.U32 R64, R80.reuse, 0x10000, RZ ;  /* 0x0001000050407824 */ /* 0x041fe200078e00ff */
[----:B------:R-:W-:-:S02]  /*12910*/  LOP3.LUT R80, R80, 0xffff0000, RZ, 0xc0, !PT ;  /* 0xffff000050507812 */ /* 0x000fc400078ec0ff */
[----:B---3--:R-:W-:-:S04]  /*12920*/  LEA.HI R20, R3, R76, RZ, 0x1d ;  /* 0x0000004c03147211 */ /* 0x008fc800078fe8ff */
[----:B------:R-:W-:Y:S01]  /*12930*/  SHF.R.S32.HI R76, RZ, 0x1f, R20 ;  /* 0x0000001fff4c7819 */ /* 0x000fe20000011414 */
[----:B--2---:R-:W-:-:S03]  /*12940*/  IMAD.SHL.U32 R77, R20, 0x8, RZ ;  /* 0x00000008144d7824 */ /* 0x004fc600078e00ff */
[----:B------:R-:W-:Y:S02]  /*12950*/  LEA.HI R76, R76, R20, RZ, 0x3 ;  /* 0x000000144c4c7211 */ /* 0x000fe400078f18ff */
[----:B------:R-:W-:-:S03]  /*12960*/  LOP3.LUT R20, R77, 0x38, RZ, 0xc0, !PT ;  /* 0x000000384d147812 */ /* 0x000fc600078ec0ff */
[----:B------:R-:W-:Y:S01]  /*12970*/  IMAD.SHL.U32 R76, R76, 0x400, RZ ;  /* 0x000004004c4c7824 */ /* 0x000fe200078e00ff */
[----:B------:R-:W-:-:S04]  /*12980*/  LOP3.LUT R20, R20, 0x1c0, R123, 0xf8, !PT ;  /* 0x000001c014147812 */ /* 0x000fc800078ef87b */
[----:B------:R-:W-:Y:S02]  /*12990*/  LOP3.LUT R20, R20, R228, RZ, 0x3c, !PT ;  /* 0x000000e414147212 */ /* 0x000fe400078e3cff */
[----:B------:R-:W-:-:S04]  /*129a0*/  LOP3.LUT R76, R76, 0x7fffe000, RZ, 0xc0, !PT ;  /* 0x7fffe0004c4c7812 */ /* 0x000fc800078ec0ff */
[----:B------:R-:W-:-:S05]  /*129b0*/  IADD3 R20, R20, R76, R227 ;  /* 0x0000004c14147210 */ /* 0x000fca0007ffe0e3 */
[----:B------:R-:W-:-:S05]  /*129c0*/  IMAD R20, R20, 0x2, R16 ;  /* 0x0000000214147824 */ /* 0x000fca00078e0210 */
[----:B------:R-:W0:Y:S02]  /*129d0*/  LDS.128 R76, [R20+0x14400] ;  /* 0x01440000144c7984 */ /* 0x000e240000000c00 */
[----:B0-----:R-:W-:Y:S02]  /*129e0*/  IMAD.U32 R63, R76, 0x10000, RZ ;  /* 0x000100004c3f7824 */ /* 0x001fe400078e00ff */
        /* <DEDUP_REMOVED lines=10> */
[----:B------:R-:W-:Y:S01]  /*12a90*/  IMAD.U32 R63, R95, 0x10000, RZ ;  /* 0x000100005f3f7824 */ /* 0x000fe200078e00ff */
[----:B------:R-:W-:-:S03]  /*12aa0*/  LOP3.LUT R81, R81, 0xffff0000, RZ, 0xc0, !PT ;  /* 0xffff000051517812 */ /* 0x000fc600078ec0ff */
[-C--:B------:R-:W-:Y:S01]  /*12ab0*/  FFMA.FTZ R61, R65, R63.reuse, -R61 ;  /* 0x0000003f413d7223 */ /* 0x080fe2000001083d */
[----:B------:R-:W-:Y:S01]  /*12ac0*/  FMUL.FTZ R63, R102, R63 ;  /* 0x0000003f663f7220 */ /* 0x000fe20000410000 */
[C---:B------:R-:W-:Y:S01]  /*12ad0*/  IMAD.U32 R102, R83.reuse, 0x10000, RZ ;  /* 0x0001000053667824 */ /* 0x040fe200078e00ff */
[----:B------:R-:W-:Y:S02]  /*12ae0*/  LOP3.LUT R83, R83, 0xffff0000, RZ, 0xc0, !PT ;  /* 0xffff000053537812 */ /* 0x000fe400078ec0ff */
[----:B------:R-:W-:Y:S01]  /*12af0*/  FFMA.FTZ R65, R65, R67, R63 ;  /* 0x0000004341417223 */ /* 0x000fe2000001003f */
[C---:B------:R-:W-:Y:S01]  /*12b00*/  IMAD.U32 R67, R62.reuse, 0x10000, RZ ;  /* 0x000100003e437824 */ /* 0x040fe200078e00ff */
[----:B------:R-:W-:-:S03]  /*12b10*/  LOP3.LUT R62, R62, 0xffff0000, RZ, 0xc0, !PT ;  /* 0xffff00003e3e7812 */ /* 0x000fc600078ec0ff */
[C---:B------:R-:W-:Y:S01]  /*12b20*/  FMUL.FTZ R63, R103.reuse, R67 ;  /* 0x00000043673f7220 */ /* 0x040fe20000410000 */
[----:B------:R-:W-:-:S03]  /*12b30*/  FMUL.FTZ R103, R103, R104 ;  /* 0x0000006867677220 */ /* 0x000fc60000410000 */
[C---:B------:R-:W-:Y:S01]  /*12b40*/  FFMA.FTZ R63, R102.reuse, R104, -R63 ;  /* 0x00000068663f7223 */ /* 0x040fe2000001083f */
[----:B------:R-:W-:Y:S01]  /*12b50*/  FFMA.FTZ R67, R102, R67, R103 ;  /* 0x0000004366437223 */ /* 0x000fe20000010067 */
[----:B------:R-:W-:-:S05]  /*12b60*/  LOP3.LUT R102, R76, 0xffff0000, RZ, 0xc0, !PT ;  /* 0xffff00004c667812 */ /* 0x000fca00078ec0ff */
[----:B------:R-:W-:-:S04]  /*12b70*/  FMUL.FTZ R76, R102, R101 ;  /* 0x00000065664c7220 */ /* 0x000fc80000410000 */
[-C--:B------:R-:W-:Y:S01]  /*12b80*/  FFMA.FTZ R76, R80, R96.reuse, -R76 ;  /* 0x00000060504c7223 */ /* 0x080fe2000001084c */
[----:B------:R-:W-:Y:S01]  /*12b90*/  FMUL.FTZ R96, R102, R96 ;  /* 0x0000006066607220 */ /* 0x000fe20000410000 */
[----:B------:R-:W-:-:S03]  /*12ba0*/  IMAD.U32 R102, R78, 0x10000, RZ ;  /* 0x000100004e667824 */ /* 0x000fc600078e00ff */
[----:B------:R-:W-:Y:S01]  /*12bb0*/  FFMA.FTZ R80, R80, R101, R96 ;  /* 0x0000006550507223 */ /* 0x000fe20000010060 */
[----:B------:R-:W-:Y:S01]  /*12bc0*/  LOP3.LUT R96, R94, 0xffff0000, RZ, 0xc0, !PT ;  /* 0xffff00005e607812 */ /* 0x000fe200078ec0ff */
[C---:B------:R-:W-:Y:S01]  /*12bd0*/  IMAD.U32 R101, R66.reuse, 0x10000, RZ ;  /* 0x0001000042657824 */ /* 0x040fe200078e00ff */
[----:B------:R-:W-:Y:S02]  /*12be0*/  LOP3.LUT R94, R95, 0xffff0000, RZ, 0xc0, !PT ;  /* 0xffff00005f5e7812 */ /* 0x000fe400078ec0ff */
[----:B------:R-:W-:Y:S01]  /*12bf0*/  LOP3.LUT R66, R66, 0xffff0000, RZ, 0xc0, !PT ;  /* 0xffff000042427812 */ /* 0x000fe200078ec0ff */
[C---:B------:R-:W-:Y:S01]  /*12c00*/  FMUL.FTZ R95, R77.reuse, R96 ;  /* 0x000000604d5f7220 */ /* 0x040fe20000410000 */
[----:B------:R-:W-:Y:S01]  /*12c10*/  F2FP.BF16.F32.PACK_AB R64, R80, R64 ;  /* 0x000000405040723e */ /* 0x000fe200000010ff */
[-C--:B------:R-:W-:Y:S02]  /*12c20*/  FMUL.FTZ R77, R77, R94.reuse ;  /* 0x0000005e4d4d7220 */ /* 0x080fe40000410000 */
[----:B------:R-:W-:-:S02]  /*12c30*/  FFMA.FTZ R94, R81, R94, -R95 ;  /* 0x0000005e515e7223 */ /* 0x000fc4000001085f */
[----:B------:R-:W-:Y:S01]  /*12c40*/  FFMA.FTZ R95, R81, R96, R77 ;  /* 0x00000060515f7223 */ /* 0x000fe2000001004d */
[----:B------:R-:W-:Y:S02]  /*12c50*/  IMAD.U32 R96, R82, 0x10000, RZ ;  /* 0x0001000052607824 */ /* 0x000fe400078e00ff */
[----:B------:R-:W-:Y:S01]  /*12c60*/  FMUL.FTZ R81, R102, R101 ;  /* 0x0000006566517220 */ /* 0x000fe20000410000 */
[C---:B------:R-:W-:Y:S01]  /*12c70*/  IMAD.U32 R77, R60.reuse, 0x10000, RZ ;  /* 0x000100003c4d7824 */ /* 0x040fe200078e00ff */
[----:B------:R-:W-:Y:S02]  /*12c80*/  LOP3.LUT R60, R60, 0xffff0000, RZ, 0xc0, !PT ;  /* 0xffff00003c3c7812 */ /* 0x000fe400078ec0ff */
[----:B------:R-:W-:Y:S01]  /*12c90*/  LOP3.LUT R82, R82, 0xffff0000, RZ, 0xc0, !PT ;  /* 0xffff000052527812 */ /* 0x000fe200078ec0ff */
[-C--:B------:R-:W-:Y:S01]  /*12ca0*/  FFMA.FTZ R81, R96, R77.reuse, -R81 ;  /* 0x0000004d60517223 */ /* 0x080fe20000010851 */
[----:B------:R-:W-:Y:S01]  /*12cb0*/  FMUL.FTZ R77, R102, R77 ;  /* 0x0000004d664d7220 */ /* 0x000fe20000410000 */
[----:B------:R-:W-:-:S02]  /*12cc0*/  F2FP.BF16.F32.PACK_AB R61, R94, R61 ;  /* 0x0000003d5e3d723e */ /* 0x000fc400000010ff */
[----:B------:R-:W-:Y:S01]  /*12cd0*/  F2FP.BF16.F32.PACK_AB R65, R95, R65 ;  /* 0x000000415f41723e */ /* 0x000fe200000010ff */
[----:B------:R-:W-:Y:S01]  /*12ce0*/  FFMA.FTZ R77, R96, R101, R77 ;  /* 0x00000065604d7223 */ /* 0x000fe2000001004d */
[----:B------:R-:W-:-:S05]  /*12cf0*/  LOP3.LUT R96, R78, 0xffff0000, RZ, 0xc0, !PT ;  /* 0xffff00004e607812 */ /* 0x000fca00078ec0ff */
[----:B------:R-:W-:-:S04]  /*12d00*/  FMUL.FTZ R78, R96, R66 ;  /* 0x00000042604e7220 */ /* 0x000fc80000410000 */
[-C--:B------:R-:W-:Y:S01]  /*12d10*/  FFMA.FTZ R78, R82, R60.reuse, -R78 ;  /* 0x0000003c524e7223 */ /* 0x080fe2000001084e */
[----:B------:R-:W-:-:S04]  /*12d20*/  FMUL.FTZ R60, R96, R60 ;  /* 0x0000003c603c7220 */ /* 0x000fc80000410000 */
[----:B------:R-:W-:Y:S01]  /*12d30*/  FFMA.FTZ R66, R82, R66, R60 ;  /* 0x0000004252427223 */ /* 0x000fe2000001003c */
[----:B------:R-:W-:Y:S01]  /*12d40*/  LOP3.LUT R82, R88, 0xffff0000, RZ, 0xc0, !PT ;  /* 0xffff000058527812 */ /* 0x000fe200078ec0ff */
[----:B------:R-:W-:-:S03]  /*12d50*/  FMUL.FTZ R60, R79, R62 ;  /* 0x0000003e4f3c7220 */ /* 0x000fc60000410000 */
[----:B------:R-:W-:Y:S01]  /*12d60*/  F2FP.BF16.F32.PACK_AB R66, R66, R77 ;  /* 0x0000004d4242723e */ /* 0x000fe200000010ff */
[-C--:B------:R-:W-:Y:S01]  /*12d70*/  FMUL.FTZ R79, R79, R82.reuse ;  /* 0x000000524f4f7220 */ /* 0x080fe20000410000 */
[C---:B------:R-:W-:Y:S01]  /*12d80*/  FFMA.FTZ R82, R83.reuse, R82, -R60 ;  /* 0x0000005253527223 */ /* 0x040fe2000001083c */
[----:B------:R-:W-:Y:S02]  /*12d90*/  F2FP.BF16.F32.PACK_AB R60, R76, R89 ;  /* 0x000000594c3c723e */ /* 0x000fe400000010ff */
[----:B------:R-:W-:Y:S01]  /*12da0*/  FFMA.FTZ R79, R83, R62, R79 ;  /* 0x0000003e534f7223 */ /* 0x000fe2000001004f */
[----:B------:R-:W-:Y:S02]  /*12db0*/  F2FP.BF16.F32.PACK_AB R62, R78, R81 ;  /* 0x000000514e3e723e */ /* 0x000fe400000010ff */
[----:B------:R-:W-:Y:S02]  /*12dc0*/  F2FP.BF16.F32.PACK_AB R63, R82, R63 ;  /* 0x0000003f523f723e */ /* 0x000fe400000010ff */
[----:B------:R-:W-:-:S03]  /*12dd0*/  F2FP.BF16.F32.PACK_AB R67, R79, R67 ;  /* 0x000000434f43723e */ /* 0x000fc600000010ff */
[----:B------:R0:W-:Y:S04]  /*12de0*/  STS.128 [R230], R60 ;  /* 0x0000003ce6007388 */ /* 0x0001e80000000c00 */
[----:B------:R0:W-:Y:S02]  /*12df0*/  STS.128 [R20+0x14400], R64 ;  /* 0x0144004014007388 */ /* 0x0001e40000000c00 */
.L_x_2825:
[----:B------:R-:W-:Y:S05]  /*12e00*/  BSYNC B2 ;  /* 0x0000000000027941 */ /* 0x000fea0003800000 */
.L_x_2824:
[----:B------:R-:W-:-:S13]  /*12e10*/  ISETP.GE.AND P0, PT, R213, R3, PT ;  /* 0x00000003d500720c */ /* 0x000fda0003f06270 */
[----:B------:R-:W-:Y:S05]  /*12e20*/  @P0 BRA `(.L_x_2823) ;  /* 0x0000000400a40947 */ /* 0x000fea0003800000 */
[----:B0-----:R-:W3:Y:S04]  /*12e30*/  LDL R20, [R1+0x64] ;  /* 0x0000640001147983 */ /* 0x001ee80000100800 */
[----:B------:R-:W4:Y:S01]  /*12e40*/  LDL R94, [R1+0xb4] ;  /* 0x0000b400015e7983 */ /* 0x000f220000100800 */
[----:B------:R-:W-:Y:S02]  /*12e50*/  SHF.R.U64 R78, R68, 0x10, R69 ;  /* 0x00000010444e7819 */ /* 0x000fe40000001245 */
[----:B------:R-:W-:Y:S02]  /*12e60*/  SHF.R.U64 R79, R56, 0x10, R57 ;  /* 0x00000010384f7819 */ /* 0x000fe40000001239 */
[C---:B------:R-:W-:Y:S02]  /*12e70*/  PRMT R78, R120.reuse, 0x5410, R78 ;  /* 0x00005410784e7816 */ /* 0x040fe4000000004e */
[----:B------:R-:W-:-:S02]  /*12e80*/  PRMT R79, R120, 0x5432, R79 ;  /* 0x00005432784f7816 */ /* 0x000fc4000000004f */
[----:B------:R-:W-:Y:S02]  /*12e90*/  SHF.R.U32.HI R82, RZ, 0x10, R57 ;  /* 0x00000010ff527819 */ /* 0x000fe40000011639 */
[----:B------:R-:W-:Y:S01]  /*12ea0*/  SHF.R.U32.HI R56, RZ, 0x10, R69 ;  /* 0x00000010ff387819 */ /* 0x000fe20000011645 */
[----:B------:R-:W-:Y:S01]  /*12eb0*/  IMAD.U32 R81, R79, 0x10000, RZ ;  /* 0x000100004f517824 */ /* 0x000fe200078e00ff */
[C---:B------:R-:W-:Y:S02]  /*12ec0*/  PRMT R82, R119.reuse, 0x5432, R82 ;  /* 0x0000543277527816 */ /* 0x040fe40000000052 */
[----:B------:R-:W-:Y:S02]  /*12ed0*/  PRMT R56, R119, 0x5410, R56 ;  /* 0x0000541077387816 */ /* 0x000fe40000000038 */
[--C-:B------:R-:W-:Y:S02]  /*12ee0*/  SHF.R.U32.HI R80, RZ, 0x10, R71.reuse ;  /* 0x00000010ff507819 */ /* 0x100fe40000011647 */
[----:B------:R-:W-:-:S02]  /*12ef0*/  SHF.R.U64 R70, R70, 0x10, R71 ;  /* 0x0000001046467819 */ /* 0x000fc40000001247 */
[----:B------:R-:W-:Y:S02]  /*12f00*/  LOP3.LUT R79, R79, 0xffff0000, RZ, 0xc0, !PT ;  /* 0xffff00004f4f7812 */ /* 0x000fe400078ec0ff */
[----:B------:R-:W-:Y:S02]  /*12f10*/  SHF.R.U64 R58, R58, 0x10, R59 ;  /* 0x000000103a3a7819 */ /* 0x000fe4000000123b */
[C---:B------:R-:W-:Y:S02]  /*12f20*/  PRMT R70, R117.reuse, 0x5410, R70 ;  /* 0x0000541075467816 */ /* 0x040fe40000000046 */
[----:B------:R-:W-:Y:S02]  /*12f30*/  PRMT R58, R117, 0x5432, R58 ;  /* 0x00005432753a7816 */ /* 0x000fe4000000003a */
[----:B------:R-:W-:-:S05]  /*12f40*/  PRMT R80, R118, 0x5410, R80 ;  /* 0x0000541076507816 */ /* 0x000fca0000000050 */
[C---:B------:R-:W-:Y:S01]  /*12f50*/  IMAD.U32 R83, R80.reuse, 0x10000, RZ ;  /* 0x0001000050537824 */ /* 0x040fe200078e00ff */
[----:B------:R-:W-:Y:S02]  /*12f60*/  LOP3.LUT R80, R80, 0xffff0000, RZ, 0xc0, !PT ;  /* 0xffff000050507812 */ /* 0x000fe400078ec0ff */
[----:B---3--:R-:W-:-:S04]  /*12f70*/  LEA.HI R20, R3, R20, RZ, 0x1d ;  /* 0x0000001403147211 */ /* 0x008fc800078fe8ff */
[----:B------:R-:W-:Y:S01]  /*12f80*/  SHF.R.S32.HI R3, RZ, 0x1f, R20 ;  /* 0x0000001fff037819 */ /* 0x000fe20000011414 */
[----:B------:R-:W-:Y:S01]  /*12f90*/  IMAD.SHL.U32 R60, R20, 0x8, RZ ;  /* 0x00000008143c7824 */ /* 0x000fe200078e00ff */
[----:B----4-:R-:W0:Y:S02]  /*12fa0*/  LDS.128 R64, [R94] ;  /* 0x000000005e407984 */ /* 0x010e240000000c00 */
[----:B------:R-:W-:Y:S01]  /*12fb0*/  LEA.HI R3, R3, R20, RZ, 0x3 ;  /* 0x0000001403037211 */ /* 0x000fe200078f18ff */
[----:B------:R-:W-:Y:S01]  /*12fc0*/  IMAD.U32 R20, R78, 0x10000, RZ ;  /* 0x000100004e147824 */ /* 0x000fe200078e00ff */
[----:B------:R-:W-:Y:S02]  /*12fd0*/  LOP3.LUT R60, R60, 0x38, RZ, 0xc0, !PT ;  /* 0x000000383c3c7812 */ /* 0x000fe400078ec0ff */
[----:B------:R-:W-:Y:S01]  /*12fe0*/  LOP3.LUT R78, R78, 0xffff0000, RZ, 0xc0, !PT ;  /* 0xffff00004e4e7812 */ /* 0x000fe200078ec0ff */
[----:B------:R-:W-:Y:S01]  /*12ff0*/  IMAD.SHL.U32 R3, R3, 0x400, RZ ;  /* 0x0000040003037824 */ /* 0x000fe200078e00ff */
[----:B------:R-:W-:-:S04]  /*13000*/  LOP3.LUT R60, R60, 0x1c0, R123, 0xf8, !PT ;  /* 0x000001c03c3c7812 */ /* 0x000fc800078ef87b */
[----:B------:R-:W-:Y:S02]  /*13010*/  LOP3.LUT R60, R60, R228, RZ, 0x3c, !PT ;  /* 0x000000e43c3c7212 */ /* 0x000fe400078e3cff */
[----:B------:R-:W-:-:S04]  /*13020*/  LOP3.LUT R3, R3, 0x7fffe000, RZ, 0xc0, !PT ;  /* 0x7fffe00003037812 */ /* 0x000fc800078ec0ff */
[----:B------:R-:W-:-:S05]  /*13030*/  IADD3 R3, R60, R3, R227 ;  /* 0x000000033c037210 */ /* 0x000fca0007ffe0e3 */
[----:B------:R-:W-:-:S05]  /*13040*/  IMAD R3, R3, 0x2, R16 ;  /* 0x0000000203037824 */ /* 0x000fca00078e0210 */
[----:B------:R-:W1:Y:S01]  /*13050*/  LDS.128 R60, [R3+0x14400] ;  /* 0x01440000033c7984 */ /* 0x000e620000000c00 */
[----:B0-----:R-:W-:Y:S02]  /*13060*/  IMAD.U32 R76, R64, 0x10000, RZ ;  /* 0x00010000404c7824 */ /* 0x001fe400078e00ff */
[----:B------:R-:W-:Y:S02]  /*13070*/  IMAD.U32 R69, R65, 0x10000, RZ ;  /* 0x0001000041457824 */ /* 0x000fe400078e00ff */
[C---:B-1----:R-:W-:Y:S01]  /*13080*/  IMAD.U32 R57, R60.reuse, 0x10000, RZ ;  /* 0x000100003c397824 */ /* 0x042fe200078e00ff */
[----:B------:R-:W-:Y:S01]  /*13090*/  LOP3.LUT R71, R60, 0xffff0000, RZ, 0xc0, !PT ;  /* 0xffff00003c477812 */ /* 0x000fe200078ec0ff */
[C---:B------:R-:W-:Y:S01]  /*130a0*/  IMAD.U32 R88, R63.reuse, 0x10000, RZ ;  /* 0x000100003f587824 */ /* 0x040fe200078e00ff */
[----:B------:R-:W-:Y:S01]  /*130b0*/  LOP3.LUT R63, R63, 0xffff0000, RZ, 0xc0, !PT ;  /* 0xffff00003f3f7812 */ /* 0x000fe200078ec0ff */
[C---:B------:R-:W-:Y:S01]  /*130c0*/  FMUL.FTZ R68, R57.reuse, R20 ;  /* 0x0000001439447220 */ /* 0x040fe20000410000 */
[----:B------:R-:W-:Y:S01]  /*130d0*/  FMUL.FTZ R57, R57, R81 ;  /* 0x0000005139397220 */ /* 0x000fe20000410000 */
[C---:B------:R-:W-:Y:S01]  /*130e0*/  FMUL.FTZ R60, R71.reuse, R78 ;  /* 0x0000004e473c7220 */ /* 0x040fe20000410000 */
[----:B------:R-:W-:Y:S01]  /*130f0*/  FMUL.FTZ R71, R71, R79 ;  /* 0x0000004f47477220 */ /* 0x000fe20000410000 */
        /* <DEDUP_REMOVED lines=8> */
[----:B--2---:R-:W-:Y:S01]  /*13180*/  FMUL.FTZ R77, R68, R20 ;  /* 0x00000014444d7220 */ /* 0x004fe20000410000 */
[----:B------:R-:W-:Y:S01]  /*13190*/  FMUL.FTZ R89, R88, R83 ;  /* 0x0000005358597220 */ /* 0x000fe20000410000 */
[----:B------:R-:W-:-:S02]  /*131a0*/  FMUL.FTZ R68, R68, R57 ;  /* 0x0000003944447220 */ /* 0x000fc40000410000 */
[C---:B------:R-:W-:Y:S01]  /*131b0*/  FFMA.FTZ R57, R69.reuse, R57, -R77 ;  /* 0x0000003945397223 */ /* 0x040fe2000001084d */
[----:B------:R-:W-:Y:S01]  /*131c0*/  SHF.R.U32.HI R77, RZ, 0x10, R59 ;  /* 0x00000010ff4d7819 */ /* 0x000fe2000001163b */
[----:B------:R-:W-:Y:S01]  /*131d0*/  FFMA.FTZ R69, R69, R20, R68 ;  /* 0x0000001445457223 */ /* 0x000fe20000010044 */
[----:B------:R-:W-:Y:S01]  /*131e0*/  LOP3.LUT R59, R64, 0xffff0000, RZ, 0xc0, !PT ;  /* 0xffff0000403b7812 */ /* 0x000fe200078ec0ff */
[----:B------:R-:W-:Y:S01]  /*131f0*/  IMAD.U32 R20, R67, 0x10000, RZ ;  /* 0x0001000043147824 */ /* 0x000fe200078e00ff */
[----:B------:R-:W-:Y:S01]  /*13200*/  LOP3.LUT R64, R65, 0xffff0000, RZ, 0xc0, !PT ;  /* 0xffff000041407812 */ /* 0x000fe200078ec0ff */
[C---:B------:R-:W-:Y:S01]  /*13210*/  FMUL.FTZ R65, R61.reuse, R56 ;  /* 0x000000383d417220 */ /* 0x040fe20000410000 */
[----:B------:R-:W-:Y:S01]  /*13220*/  FMUL.FTZ R61, R61, R82 ;  /* 0x000000523d3d7220 */ /* 0x000fe20000410000 */
[----:B------:R-:W-:Y:S01]  /*13230*/  FFMA.FTZ R71, R59, R78, R71 ;  /* 0x0000004e3b477223 */ /* 0x000fe20000010047 */
[----:B------:R-:W-:Y:S02]  /*13240*/  IMAD.U32 R78, R62, 0x10000, RZ ;  /* 0x000100003e4e7824 */ /* 0x000fe400078e00ff */
[C---:B------:R-:W-:Y:S01]  /*13250*/  FFMA.FTZ R65, R64.reuse, R82, -R65 ;  /* 0x0000005240417223 */ /* 0x040fe20000010841 */
[----:B------:R-:W-:Y:S01]  /*13260*/  FFMA.FTZ R61, R64, R56, R61 ;  /* 0x00000038403d7223 */ /* 0x000fe2000001003d */
[----:B------:R-:W-:-:S02]  /*13270*/  IMAD.U32 R56, R70, 0x10000, RZ ;  /* 0x0001000046387824 */ /* 0x000fc400078e00ff */
[----:B------:R-:W-:Y:S01]  /*13280*/  FFMA.FTZ R60, R59, R79, -R60 ;  /* 0x0000004f3b3c7223 */ /* 0x000fe2000001083c */
[----:B------:R-:W-:Y:S01]  /*13290*/  IMAD.U32 R64, R58, 0x10000, RZ ;  /* 0x000100003a407824 */ /* 0x000fe200078e00ff */
[----:B------:R-:W-:Y:S01]  /*132a0*/  PRMT R77, R118, 0x5432, R77 ;  /* 0x00005432764d7816 */ /* 0x000fe2000000004d */
[----:B------:R-:W-:Y:S02]  /*132b0*/  IMAD.U32 R59, R66, 0x10000, RZ ;  /* 0x00010000423b7824 */ /* 0x000fe400078e00ff */
[C---:B------:R-:W-:Y:S01]  /*132c0*/  FMUL.FTZ R79, R78.reuse, R56 ;  /* 0x000000384e4f7220 */ /* 0x040fe20000410000 */
[-C--:B------:R-:W-:Y:S01]  /*132d0*/  FMUL.FTZ R78, R78, R64.reuse ;  /* 0x000000404e4e7220 */ /* 0x080fe20000410000 */
[----:B------:R-:W-:Y:S01]  /*132e0*/  LOP3.LUT R70, R70, 0xffff0000, RZ, 0xc0, !PT ;  /* 0xffff000046467812 */ /* 0x000fe200078ec0ff */
[----:B------:R-:W-:Y:S01]  /*132f0*/  IMAD.U32 R68, R77, 0x10000, RZ ;  /* 0x000100004d447824 */ /* 0x000fe200078e00ff */
[----:B------:R-:W-:Y:S01]  /*13300*/  LOP3.LUT R62, R62, 0xffff0000, RZ, 0xc0, !PT ;  /* 0xffff00003e3e7812 */ /* 0x000fe200078ec0ff */
[C---:B------:R-:W-:Y:S01]  /*13310*/  FFMA.FTZ R64, R59.reuse, R64, -R79 ;  /* 0x000000403b407223 */ /* 0x040fe2000001084f */
[----:B------:R-:W-:Y:S01]  /*13320*/  FFMA.FTZ R59, R59, R56, R78 ;  /* 0x000000383b3b7223 */ /* 0x000fe2000001004e */
[----:B------:R-:W-:Y:S01]  /*13330*/  LOP3.LUT R56, R66, 0xffff0000, RZ, 0xc0, !PT ;  /* 0xffff000042387812 */ /* 0x000fe200078ec0ff */
[-C--:B------:R-:W-:Y:S01]  /*13340*/  FMUL.FTZ R88, R88, R68.reuse ;  /* 0x0000004458587220 */ /* 0x080fe20000410000 */
[----:B------:R-:W-:Y:S01]  /*13350*/  LOP3.LUT R58, R58, 0xffff0000, RZ, 0xc0, !PT ;  /* 0xffff00003a3a7812 */ /* 0x000fe200078ec0ff */
[----:B------:R-:W-:Y:S01]  /*13360*/  FFMA.FTZ R68, R20, R68, -R89 ;  /* 0x0000004414447223 */ /* 0x000fe20000010859 */
[----:B------:R-:W-:Y:S01]  /*13370*/  LOP3.LUT R66, R67, 0xffff0000, RZ, 0xc0, !PT ;  /* 0xffff000043427812 */ /* 0x000fe200078ec0ff */
[C---:B------:R-:W-:Y:S01]  /*13380*/  FMUL.FTZ R67, R62.reuse, R70 ;  /* 0x000000463e437220 */ /* 0x040fe20000410000 */
[----:B------:R-:W-:Y:S01]  /*13390*/  LOP3.LUT R77, R77, 0xffff0000, RZ, 0xc0, !PT ;  /* 0xffff00004d4d7812 */ /* 0x000fe200078ec0ff */
[-C--:B------:R-:W-:Y:S01]  /*133a0*/  FMUL.FTZ R62, R62, R58.reuse ;  /* 0x0000003a3e3e7220 */ /* 0x080fe20000410000 */
[----:B------:R-:W-:Y:S01]  /*133b0*/  FFMA.FTZ R20, R20, R83, R88 ;  /* 0x0000005314147223 */ /* 0x000fe20000010058 */
[C---:B------:R-:W-:Y:S01]  /*133c0*/  FFMA.FTZ R58, R56.reuse, R58, -R67 ;  /* 0x0000003a383a7223 */ /* 0x040fe20000010843 */
[C---:B------:R-:W-:Y:S01]  /*133d0*/  FMUL.FTZ R67, R63.reuse, R80 ;  /* 0x000000503f437220 */ /* 0x040fe20000410000 */
[----:B------:R-:W-:Y:S01]  /*133e0*/  FMUL.FTZ R63, R63, R77 ;  /* 0x0000004d3f3f7220 */ /* 0x000fe20000410000 */
[----:B------:R-:W-:Y:S01]  /*133f0*/  FFMA.FTZ R62, R56, R70, R62 ;  /* 0x00000046383e7223 */ /* 0x000fe2000001003e */
[----:B------:R-:W-:Y:S01]  /*13400*/  F2FP.BF16.F32.PACK_AB R56, R60, R81 ;  /* 0x000000513c38723e */ /* 0x000fe200000010ff */
        /* <DEDUP_REMOVED lines=11> */
.L_x_2823:
[----:B------:R-:W-:Y:S05]  /*134c0*/  BSYNC B1 ;  /* 0x0000000000017941 */ /* 0x000fea0003800000 */
.L_x_2822:
[----:B-1----:R-:W-:Y:S01]  /*134d0*/  VIADD R3, R212, 0x20 ;  /* 0x00000020d4037836 */ /* 0x002fe20000000000 */
[----:B------:R-:W-:Y:S04]  /*134e0*/  BSSY B1, `(.L_x_2826) ;  /* 0x00000db000017945 */ /* 0x000fe80003800000 */
[----:B------:R-:W-:-:S13]  /*134f0*/  ISETP.GE.AND P0, PT, R3, R0, PT ;  /* 0x000000000300720c */ /* 0x000fda0003f06270 */
[----:B------:R-:W-:Y:S05]  /*13500*/  @P0 BRA `(.L_x_2827) ;  /* 0x0000000c00600947 */ /* 0x000fea0003800000 */
[----:B------:R-:W1:Y:S01]  /*13510*/  LDC R3, c[0x0][0x3f4] ;  /* 0x0000fd00ff037b82 */ /* 0x000e620000000800 */
[----:B------:R-:W-:Y:S01]  /*13520*/  BSSY B2, `(.L_x_2828) ;  /* 0x000006d000027945 */ /* 0x000fe20003800000 */
[----:B------:R-:W-:Y:S02]  /*13530*/  SHF.R.U32.HI R82, RZ, 0x3, R223 ;  /* 0x00000003ff527819 */ /* 0x000fe400000116df */
[-C--:B-1----:R-:W-:Y:S02]  /*13540*/  ISETP.GE.AND P0, PT, R18, R3.reuse, PT ;  /* 0x000000031200720c */ /* 0x082fe40003f06270 */
[----:B------:R-:W-:-:S11]  /*13550*/  ISETP.GE.AND P1, PT, R213, R3, PT ;  /* 0x00000003d500720c */ /* 0x000fd60003f26270 */
[----:B------:R-:W-:Y:S05]  /*13560*/  @P0 BRA `(.L_x_2829) ;  /* 0x0000000400a00947 */ /* 0x000fea0003800000 */
[----:B0-----:R-:W3:Y:S04]  /*13570*/  LDL R20, [R1+0x60] ;  /* 0x0000600001147983 */ /* 0x001ee80000100800 */
[----:B------:R-:W4:Y:S01]  /*13580*/  LDL R83, [R1+0xb0] ;  /* 0x0000b00001537983 */ /* 0x000f220000100800 */
[--C-:B------:R-:W-:Y:S02]  /*13590*/  SHF.R.U64 R44, R44, 0x10, R45.reuse ;  /* 0x000000102c2c7819 */ /* 0x100fe4000000122d */
[----:B------:R-:W-:Y:S02]  /*135a0*/  SHF.R.U32.HI R64, RZ, 0x10, R45 ;  /* 0x00000010ff407819 */ /* 0x000fe4000001162d */
[----:B------:R-:W-:Y:S02]  /*135b0*/  SHF.R.U64 R45, R46, 0x10, R47 ;  /* 0x000000102e2d7819 */ /* 0x000fe4000000122f */
[----:B------:R-:W-:-:S02]  /*135c0*/  SHF.R.U64 R46, R48, 0x10, R49 ;  /* 0x00000010302e7819 */ /* 0x000fc40000001231 */
[----:B------:R-:W-:Y:S02]  /*135d0*/  PRMT R44, R115, 0x5410, R44 ;  /* 0x00005410732c7816 */ /* 0x000fe4000000002c */
[----:B------:R-:W-:Y:S02]  /*135e0*/  PRMT R46, R114, 0x5410, R46 ;  /* 0x00005410722e7816 */ /* 0x000fe4000000002e */
[----:B------:R-:W-:Y:S01]  /*135f0*/  SHF.R.U32.HI R49, RZ, 0x10, R49 ;  /* 0x00000010ff317819 */ /* 0x000fe20000011631 */
[----:B------:R-:W-:Y:S01]  /*13600*/  IMAD.U32 R78, R44, 0x10000, RZ ;  /* 0x000100002c4e7824 */ /* 0x000fe200078e00ff */
[--C-:B------:R-:W-:Y:S01]  /*13610*/  SHF.R.U64 R48, R50, 0x10, R51.reuse ;  /* 0x0000001032307819 */ /* 0x100fe20000001233 */
[----:B--2---:R-:W-:Y:S01]  /*13620*/  IMAD.U32 R77, R46, 0x10000, RZ ;  /* 0x000100002e4d7824 */ /* 0x004fe200078e00ff */
[----:B------:R-:W-:Y:S02]  /*13630*/  SHF.R.U32.HI R50, RZ, 0x10, R51 ;  /* 0x00000010ff327819 */ /* 0x000fe40000011633 */
[----:B------:R-:W-:-:S02]  /*13640*/  SHF.R.U32.HI R47, RZ, 0x10, R47 ;  /* 0x00000010ff2f7819 */ /* 0x000fc4000001162f */
[----:B------:R-:W-:Y:S02]  /*13650*/  PRMT R49, R114, 0x5432, R49 ;  /* 0x0000543272317816 */ /* 0x000fe40000000031 */
[----:B------:R-:W-:Y:S02]  /*13660*/  PRMT R64, R115, 0x5432, R64 ;  /* 0x0000543273407816 */ /* 0x000fe40000000040 */
[----:B------:R-:W-:Y:S01]  /*13670*/  PRMT R50, R113, 0x5432, R50 ;  /* 0x0000543271327816 */ /* 0x000fe20000000032 */
[----:B------:R-:W-:Y:S01]  /*13680*/  IMAD.U32 R79, R49, 0x10000, RZ ;  /* 0x00010000314f7824 */ /* 0x000fe200078e00ff */
[----:B------:R-:W-:Y:S01]  /*13690*/  PRMT R47, R116, 0x5432, R47 ;  /* 0x00005432742f7816 */ /* 0x000fe2000000002f */
[----:B------:R-:W-:Y:S01]  /*136a0*/  IMAD.U32 R81, R64, 0x10000, RZ ;  /* 0x0001000040517824 */ /* 0x000fe200078e00ff */
[----:B------:R-:W-:Y:S01]  /*136b0*/  LOP3.LUT R46, R46, 0xffff0000, RZ, 0xc0, !PT ;  /* 0xffff00002e2e7812 */ /* 0x000fe200078ec0ff */
[----:B------:R-:W-:Y:S01]  /*136c0*/  IMAD.U32 R80, R50, 0x10000, RZ ;  /* 0x0001000032507824 */ /* 0x000fe200078e00ff */
[----:B------:R-:W-:-:S02]  /*136d0*/  LOP3.LUT R44, R44, 0xffff0000, RZ, 0xc0, !PT ;  /* 0xffff00002c2c7812 */ /* 0x000fc400078ec0ff */
[----:B------:R-:W-:Y:S02]  /*136e0*/  PRMT R48, R113, 0x5410, R48 ;  /* 0x0000541071307816 */ /* 0x000fe40000000030 */
[----:B------:R-:W-:Y:S02]  /*136f0*/  PRMT R45, R116, 0x5410, R45 ;  /* 0x00005410742d7816 */ /* 0x000fe4000000002d */
[----:B------:R-:W-:Y:S02]  /*13700*/  LOP3.LUT R49, R49, 0xffff0000, RZ, 0xc0, !PT ;  /* 0xffff000031317812 */ /* 0x000fe400078ec0ff */
[----:B------:R-:W-:Y:S02]  /*13710*/  LOP3.LUT R64, R64, 0xffff0000, RZ, 0xc0, !PT ;  /* 0xffff000040407812 */ /* 0x000fe400078ec0ff */
[----:B---3--:R-:W-:-:S04]  /*13720*/  LEA.HI R20, R3, R20, RZ, 0x1d ;  /* 0x0000001403147211 */ /* 0x008fc800078fe8ff */
        /* <DEDUP_REMOVED lines=8> */
[----:B----4-:R-:W0:Y:S03]  /*137b0*/  LDS.128 R56, [R83] ;  /* 0x0000000053387984 */ /* 0x010e260000000c00 */
        /* <DEDUP_REMOVED lines=16> */
[CC--:B------:R-:W-:Y:S01]  /*138c0*/  FMUL.FTZ R62, R70.reuse, R77.reuse ;  /* 0x0000004d463e7220 */ /* 0x0c0fe20000410000 */
[-C--:B------:R-:W-:Y:S01]  /*138d0*/  FMUL.FTZ R70, R70, R78.reuse ;  /* 0x0000004e46467220 */ /* 0x080fe20000410000 */
[C---:B------:R-:W-:Y:S01]  /*138e0*/  IMAD.U32 R76, R63.reuse, 0x10000, RZ ;  /* 0x000100003f4c7824 */ /* 0x040fe200078e00ff */
[----:B------:R-:W-:Y:S01]  /*138f0*/  LOP3.LUT R63, R63, 0xffff0000, RZ, 0xc0, !PT ;  /* 0xffff00003f3f7812 */ /* 0x000fe200078ec0ff */
[C---:B------:R-:W-:Y:S01]  /*13900*/  FFMA.FTZ R78, R51.reuse, R78, -R62 ;  /* 0x0000004e334e7223 */ /* 0x040fe2000001083e */
[----:B------:R-:W-:Y:S01]  /*13910*/  FFMA.FTZ R70, R51, R77, R70 ;  /* 0x0000004d33467223 */ /* 0x000fe20000010046 */
[----:B------:R-:W-:-:S02]  /*13920*/  IMAD.U32 R51, R47, 0x10000, RZ ;  /* 0x000100002f337824 */ /* 0x000fc400078e00ff */
[C---:B------:R-:W-:Y:S01]  /*13930*/  FMUL.FTZ R62, R69.reuse, R79 ;  /* 0x0000004f453e7220 */ /* 0x040fe20000410000 */
[----:B------:R-:W-:Y:S01]  /*13940*/  FMUL.FTZ R69, R69, R81 ;  /* 0x0000005145457220 */ /* 0x000fe20000410000 */
[C---:B------:R-:W-:Y:S01]  /*13950*/  FMUL.FTZ R77, R76.reuse, R80 ;  /* 0x000000504c4d7220 */ /* 0x040fe20000410000 */
[----:B------:R-:W-:Y:S01]  /*13960*/  FMUL.FTZ R76, R76, R51 ;  /* 0x000000334c4c7220 */ /* 0x000fe20000410000 */
[C---:B------:R-:W-:Y:S01]  /*13970*/  FFMA.FTZ R62, R65.reuse, R81, -R62 ;  /* 0x00000051413e7223 */ /* 0x040fe2000001083e */
[----:B------:R-:W-:Y:S01]  /*13980*/  FFMA.FTZ R69, R65, R79, R69 ;  /* 0x0000004f41457223 */ /* 0x000fe20000010045 */
[----:B------:R-:W-:Y:S01]  /*13990*/  FFMA.FTZ R77, R68, R51, -R77 ;  /* 0x00000033444d7223 */ /* 0x000fe2000001084d */
[----:B------:R-:W-:Y:S01]  /*139a0*/  FMUL.FTZ R65, R58, R46 ;  /* 0x0000002e3a417220 */ /* 0x000fe20000410000 */
[----:B------:R-:W-:Y:S01]  /*139b0*/  FFMA.FTZ R51, R68, R80, R76 ;  /* 0x0000005044337223 */ /* 0x000fe2000001004c */
[----:B------:R-:W-:Y:S01]  /*139c0*/  FMUL.FTZ R58, R58, R44 ;  /* 0x0000002c3a3a7220 */ /* 0x000fe20000410000 */
[----:B------:R-:W-:-:S02]  /*139d0*/  IMAD.U32 R68, R48, 0x10000, RZ ;  /* 0x0001000030447824 */ /* 0x000fc400078e00ff */
[C---:B------:R-:W-:Y:S01]  /*139e0*/  FFMA.FTZ R44, R56.reuse, R44, -R65 ;  /* 0x0000002c382c7223 */ /* 0x040fe20000010841 */
[----:B------:R-:W-:Y:S02]  /*139f0*/  IMAD.U32 R76, R45, 0x10000, RZ ;  /* 0x000100002d4c7824 */ /* 0x000fe400078e00ff */
[----:B------:R-:W-:Y:S01]  /*13a00*/  FFMA.FTZ R58, R56, R46, R58 ;  /* 0x0000002e383a7223 */ /* 0x000fe2000001003a */
[----:B------:R-:W-:Y:S01]  /*13a10*/  FMUL.FTZ R46, R61, R68 ;  /* 0x000000443d2e7220 */ /* 0x000fe20000410000 */
[----:B------:R-:W-:Y:S01]  /*13a20*/  FMUL.FTZ R65, R71, R49 ;  /* 0x0000003147417220 */ /* 0x000fe20000410000 */
[----:B------:R-:W-:Y:S01]  /*13a30*/  FMUL.FTZ R61, R61, R76 ;  /* 0x0000004c3d3d7220 */ /* 0x000fe20000410000 */
[----:B------:R-:W-:Y:S01]  /*13a40*/  LOP3.LUT R48, R48, 0xffff0000, RZ, 0xc0, !PT ;  /* 0xffff000030307812 */ /* 0x000fe200078ec0ff */
[-C--:B------:R-:W-:Y:S01]  /*13a50*/  FMUL.FTZ R71, R71, R64.reuse ;  /* 0x0000004047477220 */ /* 0x080fe20000410000 */
[----:B------:R-:W-:Y:S01]  /*13a60*/  LOP3.LUT R56, R50, 0xffff0000, RZ, 0xc0, !PT ;  /* 0xffff000032387812 */ /* 0x000fe200078ec0ff */
[----:B------:R-:W-:Y:S01]  /*13a70*/  FFMA.FTZ R65, R67, R64, -R65 ;  /* 0x0000004043417223 */ /* 0x000fe20000010841 */
[----:B------:R-:W-:Y:S01]  /*13a80*/  LOP3.LUT R45, R45, 0xffff0000, RZ, 0xc0, !PT ;  /* 0xffff00002d2d7812 */ /* 0x000fe200078ec0ff */
[C---:B------:R-:W-:Y:S01]  /*13a90*/  FFMA.FTZ R50, R66.reuse, R68, R61 ;  /* 0x0000004442327223 */ /* 0x040fe2000001003d */
[----:B------:R-:W-:Y:S01]  /*13aa0*/  LOP3.LUT R47, R47, 0xffff0000, RZ, 0xc0, !PT ;  /* 0xffff00002f2f7812 */ /* 0x000fe200078ec0ff */
[----:B------:R-:W-:Y:S01]  /*13ab0*/  FFMA.FTZ R46, R66, R76, -R46 ;  /* 0x0000004c422e7223 */ /* 0x000fe2000001082e */
[C---:B------:R-:W-:Y:S01]  /*13ac0*/  FMUL.FTZ R64, R60.reuse, R48 ;  /* 0x000000303c407220 */ /* 0x040fe20000410000 */
[C---:B------:R-:W-:Y:S01]  /*13ad0*/  FMUL.FTZ R61, R63.reuse, R56 ;  /* 0x000000383f3d7220 */ /* 0x040fe20000410000 */
[----:B------:R-:W-:Y:S01]  /*13ae0*/  FMUL.FTZ R66, R60, R45 ;  /* 0x0000002d3c427220 */ /* 0x000fe20000410000 */
[----:B------:R-:W-:Y:S01]  /*13af0*/  FMUL.FTZ R63, R63, R47 ;  /* 0x0000002f3f3f7220 */ /* 0x000fe20000410000 */
        /* <DEDUP_REMOVED lines=15> */
.L_x_2829:
[----:B------:R-:W-:Y:S05]  /*13bf0*/  BSYNC B2 ;  /* 0x0000000000027941 */ /* 0x000fea0003800000 */
.L_x_2828:
[----:B------:R-:W-:Y:S05]  /*13c00*/  @P1 BRA `(.L_x_2827) ;  /* 0x0000000400a01947 */ /* 0x000fea0003800000 */
[----:B01----:R-:W3:Y:S04]  /*13c10*/  LDL R20, [R1+0x64] ;  /* 0x0000640001147983 */ /* 0x003ee80000100800 */
[----:B------:R-:W4:Y:S01]  /*13c20*/  LDL R69, [R1+0xac] ;  /* 0x0000ac0001457983 */ /* 0x000f220000100800 */
[----:B---3--:R-:W-:-:S04]  /*13c30*/  LEA.HI R3, R3, R20, RZ, 0x1d ;  /* 0x0000001403037211 */ /* 0x008fc800078fe8ff */
[----:B------:R-:W-:Y:S01]  /*13c40*/  SHF.R.S32.HI R44, RZ, 0x1f, R3 ;  /* 0x0000001fff2c7819 */ /* 0x000fe20000011403 */
[----:B------:R-:W-:-:S03]  /*13c50*/  IMAD.SHL.U32 R20, R3, 0x8, RZ ;  /* 0x0000000803147824 */ /* 0x000fc600078e00ff */
[----:B------:R-:W-:Y:S02]  /*13c60*/  LEA.HI R44, R44, R3, RZ, 0x3 ;  /* 0x000000032c2c7211 */ /* 0x000fe400078f18ff */
[----:B------:R-:W-:Y:S02]  /*13c70*/  LOP3.LUT R3, R223, 0x38, R20, 0xf8, !PT ;  /* 0x00000038df037812 */ /* 0x000fe400078ef814 */
[----:B------:R-:W-:Y:S01]  /*13c80*/  SHF.R.U64 R20, R40, 0x10, R41 ;  /* 0x0000001028147819 */ /* 0x000fe20000001229 */
[----:B------:R-:W-:Y:S01]  /*13c90*/  IMAD.SHL.U32 R44, R44, 0x400, RZ ;  /* 0x000004002c2c7824 */ /* 0x000fe200078e00ff */
[----:B------:R-:W-:Y:S02]  /*13ca0*/  LOP3.LUT R3, R3, R82, RZ, 0x3c, !PT ;  /* 0x0000005203037212 */ /* 0x000fe400078e3cff */
[----:B------:R-:W-:Y:S02]  /*13cb0*/  SHF.R.U64 R40, R42, 0x10, R43 ;  /* 0x000000102a287819 */ /* 0x000fe4000000122b */
[----:B------:R-:W-:-:S02]  /*13cc0*/  LOP3.LUT R44, R44, 0x7fffe000, RZ, 0xc0, !PT ;  /* 0x7fffe0002c2c7812 */ /* 0x000fc400078ec0ff */
[----:B------:R-:W-:Y:S02]  /*13cd0*/  SHF.R.U64 R42, R52, 0x10, R53 ;  /* 0x00000010342a7819 */ /* 0x000fe40000001235 */
[----:B------:R-:W-:Y:S02]  /*13ce0*/  IADD3 R3, R3, R44, R226 ;  /* 0x0000002c03037210 */ /* 0x000fe40007ffe0e2 */
[----:B----4-:R-:W0:Y:S01]  /*13cf0*/  LDS.128 R44, [R69] ;  /* 0x00000000452c7984 */ /* 0x010e220000000c00 */
[----:B------:R-:W-:Y:S02]  /*13d00*/  PRMT R42, R110, 0x5410, R42 ;  /* 0x000054106e2a7816 */ /* 0x000fe4000000002a */
[----:B------:R-:W-:Y:S01]  /*13d10*/  IMAD R3, R3, 0x2, R16 ;  /* 0x0000000203037824 */ /* 0x000fe200078e0210 */
[----:B------:R-:W-:Y:S02]  /*13d20*/  PRMT R20, R111, 0x5410, R20 ;  /* 0x000054106f147816 */ /* 0x000fe40000000014 */
[--C-:B------:R-:W-:Y:S01]  /*13d30*/  SHF.R.U64 R52, R54, 0x10, R55.reuse ;  /* 0x0000001036347819 */ /* 0x100fe20000001237 */
[----:B------:R-:W-:Y:S01]  /*13d40*/  IMAD.U32 R64, R42, 0x10000, RZ ;  /* 0x000100002a407824 */ /* 0x000fe200078e00ff */
[----:B------:R-:W1:Y:S01]  /*13d50*/  LDS.128 R48, [R3+0x14400] ;  /* 0x0144000003307984 */ /* 0x000e620000000c00 */
[----:B------:R-:W-:Y:S01]  /*13d60*/  SHF.R.U32.HI R54, RZ, 0x10, R55 ;  /* 0x00000010ff367819 */ /* 0x000fe20000011637 */
[----:B------:R-:W-:Y:S01]  /*13d70*/  IMAD.U32 R65, R20, 0x10000, RZ ;  /* 0x0001000014417824 */ /* 0x000fe200078e00ff */
[----:B------:R-:W-:-:S02]  /*13d80*/  SHF.R.U32.HI R53, RZ, 0x10, R53 ;  /* 0x00000010ff357819 */ /* 0x000fc40000011635 */
[----:B------:R-:W-:Y:S02]  /*13d90*/  SHF.R.U32.HI R41, RZ, 0x10, R41 ;  /* 0x00000010ff297819 */ /* 0x000fe40000011629 */
[----:B------:R-:W-:Y:S02]  /*13da0*/  SHF.R.U32.HI R43, RZ, 0x10, R43 ;  /* 0x00000010ff2b7819 */ /* 0x000fe4000001162b */
        /* <DEDUP_REMOVED lines=36> */
[C---:B------:R-:W-:Y:S01]  /*13ff0*/  FMUL.FTZ R50, R60.reuse, R66 ;  /* 0x000000423c327220 */ /* 0x040fe20000410000 */
[----:B------:R-:W-:Y:S01]  /*14000*/  FMUL.FTZ R60, R60, R68 ;  /* 0x000000443c3c7220 */ /* 0x000fe20000410000 */
[-C--:B------:R-:W-:Y:S01]  /*14010*/  FMUL.FTZ R63, R63, R55.reuse ;  /* 0x000000373f3f7220 */ /* 0x080fe20000410000 */
[C---:B------:R-:W-:Y:S01]  /*14020*/  FFMA.FTZ R64, R59.reuse, R55, -R64 ;  /* 0x000000373b407223 */ /* 0x040fe20000010840 */
[----:B------:R-:W-:Y:S01]  /*14030*/  FMUL.FTZ R55, R46, R42 ;  /* 0x0000002a2e377220 */ /* 0x000fe20000410000 */
[C---:B------:R-:W-:Y:S01]  /*14040*/  FFMA.FTZ R50, R56.reuse, R68, -R50 ;  /* 0x0000004438327223 */ /* 0x040fe20000010832 */
[----:B------:R-:W-:Y:S01]  /*14050*/  FFMA.FTZ R60, R56, R66, R60 ;  /* 0x00000042383c7223 */ /* 0x000fe2000001003c */
[----:B------:R-:W-:Y:S01]  /*14060*/  FMUL.FTZ R46, R46, R20 ;  /* 0x000000142e2e7220 */ /* 0x000fe20000410000 */
[----:B------:R-:W-:Y:S01]  /*14070*/  FFMA.FTZ R63, R59, R67, R63 ;  /* 0x000000433b3f7223 */ /* 0x000fe2000001003f */
[----:B------:R-:W-:-:S02]  /*14080*/  IMAD.U32 R56, R52, 0x10000, RZ ;  /* 0x0001000034387824 */ /* 0x000fc400078e00ff */
[----:B------:R-:W-:Y:S01]  /*14090*/  FFMA.FTZ R55, R44, R20, -R55 ;  /* 0x000000142c377223 */ /* 0x000fe20000010837 */
[----:B------:R-:W-:Y:S02]  /*140a0*/  IMAD.U32 R59, R40, 0x10000, RZ ;  /* 0x00010000283b7824 */ /* 0x000fe400078e00ff */
[----:B------:R-:W-:Y:S01]  /*140b0*/  FFMA.FTZ R44, R44, R42, R46 ;  /* 0x0000002a2c2c7223 */ /* 0x000fe2000001002e */
[CC--:B------:R-:W-:Y:S01]  /*140c0*/  FMUL.FTZ R42, R49.reuse, R56.reuse ;  /* 0x00000038312a7220 */ /* 0x0c0fe20000410000 */
[----:B------:R-:W-:Y:S01]  /*140d0*/  FMUL.FTZ R20, R62, R53 ;  /* 0x000000353e147220 */ /* 0x000fe20000410000 */
[----:B------:R-:W-:Y:S01]  /*140e0*/  FMUL.FTZ R49, R49, R59 ;  /* 0x0000003b31317220 */ /* 0x000fe20000410000 */
[----:B------:R-:W-:Y:S01]  /*140f0*/  LOP3.LUT R52, R52, 0xffff0000, RZ, 0xc0, !PT ;  /* 0xffff000034347812 */ /* 0x000fe200078ec0ff */
[-C--:B------:R-:W-:Y:S01]  /*14100*/  FMUL.FTZ R62, R62, R41.reuse ;  /* 0x000000293e3e7220 */ /* 0x080fe20000410000 */
        /* <DEDUP_REMOVED lines=8> */
[----:B------:R-:W-:Y:S01]  /*14190*/  FFMA.FTZ R42, R57, R59, -R42 ;  /* 0x0000003b392a7223 */ /* 0x000fe2000001082a */
        /* <DEDUP_REMOVED lines=15> */
.L_x_2827:
[----:B------:R-:W-:Y:S05]  /*14290*/  BSYNC B1 ;  /* 0x0000000000017941 */ /* 0x000fea0003800000 */
.L_x_2826:
[----:B---3--:R-:W-:Y:S01]  /*142a0*/  VIADD R3, R212, 0x40 ;  /* 0x00000040d4037836 */ /* 0x008fe20000000000 */
[----:B------:R-:W-:Y:S04]  /*142b0*/  BSSY B1, `(.L_x_2830) ;  /* 0x00000e5000017945 */ /* 0x000fe80003800000 */
[----:B------:R-:W-:-:S13]  /*142c0*/  ISETP.GE.AND P0, PT, R3, R0, PT ;  /* 0x000000000300720c */ /* 0x000fda0003f06270 */
[----:B------:R-:W-:Y:S05]  /*142d0*/  @P0 BRA `(.L_x_2831) ;  /* 0x0000000c00880947 */ /* 0x000fea0003800000 */
[----:B------:R-:W3:Y:S01]  /*142e0*/  LDC R3, c[0x0][0x3f4] ;  /* 0x0000fd00ff037b82 */ /* 0x000ee20000000800 */
[----:B------:R-:W-:Y:S01]  /*142f0*/  BSSY B2, `(.L_x_2832) ;  /* 0x000006d000027945 */ /* 0x000fe20003800000 */
[----:B0-----:R-:W-:Y:S02]  /*14300*/  SHF.R.U32.HI R61, RZ, 0x3, R222 ;  /* 0x00000003ff3d7819 */ /* 0x001fe400000116de */
[-C--:B---3--:R-:W-:Y:S02]  /*14310*/  ISETP.GE.AND P0, PT, R18, R3.reuse, PT ;  /* 0x000000031200720c */ /* 0x088fe40003f06270 */
[----:B------:R-:W-:-:S11]  /*14320*/  ISETP.GE.AND P1, PT, R213, R3, PT ;  /* 0x00000003d500720c */ /* 0x000fd60003f26270 */
[----:B------:R-:W-:Y:S05]  /*14330*/  @P0 BRA `(.L_x_2833) ;  /* 0x0000000400a00947 */ /* 0x000fea0003800000 */
[----:B-1----:R-:W3:Y:S04]  /*14340*/  LDL R20, [R1+0x60] ;  /* 0x0000600001147983 */ /* 0x002ee80000100800 */
[----:B------:R-:W4:Y:S01]  /*14350*/  LDL R62, [R1+0xa8] ;  /* 0x0000a800013e7983 */ /* 0x000f220000100800 */
[--C-:B------:R-:W-:Y:S02]  /*14360*/  SHF.R.U64 R28, R28, 0x10, R29.reuse ;  /* 0x000000101c1c7819 */ /* 0x100fe4000000121d */
[----:B------:R-:W-:Y:S02]  /*14370*/  SHF.R.U32.HI R48, RZ, 0x10, R29 ;  /* 0x00000010ff307819 */ /* 0x000fe4000001161d */
[--C-:B------:R-:W-:Y:S02]  /*14380*/  SHF.R.U64 R29, R30, 0x10, R31.reuse ;  /* 0x000000101e1d7819 */ /* 0x100fe4000000121f */
[----:B------:R-:W-:-:S02]  /*14390*/  SHF.R.U32.HI R49, RZ, 0x10, R31 ;  /* 0x00000010ff317819 */ /* 0x000fc4000001161f */
[--C-:B------:R-:W-:Y:S02]  /*143a0*/  SHF.R.U64 R31, R32, 0x10, R33.reuse ;  /* 0x00000010201f7819 */ /* 0x100fe40000001221 */
[----:B------:R-:W-:Y:S02]  /*143b0*/  SHF.R.U32.HI R33, RZ, 0x10, R33 ;  /* 0x00000010ff217819 */ /* 0x000fe40000011621 */
[----:B------:R-:W-:Y:S02]  /*143c0*/  PRMT R31, R106, 0x5410, R31 ;  /* 0x000054106a1f7816 */ /* 0x000fe4000000001f */
[----:B------:R-:W-:Y:S02]  /*143d0*/  PRMT R28, R107, 0x5410, R28 ;  /* 0x000054106b1c7816 */ /* 0x000fe4000000001c */
[----:B------:R-:W-:Y:S01]  /*143e0*/  SHF.R.U64 R30, R34, 0x10, R35 ;  /* 0x00000010221e7819 */ /* 0x000fe20000001223 */
[----:B------:R-:W-:Y:S01]  /*143f0*/  IMAD.U32 R57, R31, 0x10000, RZ ;  /* 0x000100001f397824 */ /* 0x000fe200078e00ff */
[----:B------:R-:W-:Y:S01]  /*14400*/  PRMT R106, R106, 0x5432, R33 ;  /* 0x000054326a6a7816 */ /* 0x000fe20000000021 */
[----:B------:R-:W-:Y:S01]  /*14410*/  IMAD.U32 R53, R28, 0x10000, RZ ;  /* 0x000100001c357824 */ /* 0x000fe200078e00ff */
[----:B------:R-:W-:-:S02]  /*14420*/  SHF.R.U32.HI R34, RZ, 0x10, R35 ;  /* 0x00000010ff227819 */ /* 0x000fc40000011623 */
[----:B------:R-:W-:Y:S01]  /*14430*/  PRMT R29, R108, 0x5410, R29 ;  /* 0x000054106c1d7816 */ /* 0x000fe2000000001d */
[----:B------:R-:W-:Y:S01]  /*14440*/  IMAD.U32 R54, R106, 0x10000, RZ ;  /* 0x000100006a367824 */ /* 0x000fe200078e00ff */
[----:B------:R-:W-:Y:S02]  /*14450*/  PRMT R108, R108, 0x5432, R49 ;  /* 0x000054326c6c7816 */ /* 0x000fe40000000031 */
[----:B------:R-:W-:Y:S02]  /*14460*/  PRMT R107, R107, 0x5432, R48 ;  /* 0x000054326b6b7816 */ /* 0x000fe40000000030 */
[C---:B------:R-:W-:Y:S02]  /*14470*/  PRMT R30, R105.reuse, 0x5410, R30 ;  /* 0x00005410691e7816 */ /* 0x040fe4000000001e */
[----:B------:R-:W-:-:S05]  /*14480*/  PRMT R105, R105, 0x5432, R34 ;  /* 0x0000543269697816 */ /* 0x000fca0000000022 */
[C---:B------:R-:W-:Y:S01]  /*14490*/  IMAD.U32 R55, R105.reuse, 0x10000, RZ ;  /* 0x0001000069377824 */ /* 0x040fe200078e00ff */
        /* <DEDUP_REMOVED lines=13> */
[----:B0-----:R-:W-:Y:S01]  /*14570*/  IMAD.U32 R49, R40, 0x10000, RZ ;  /* 0x0001000028317824 */ /* 0x001fe200078e00ff */
[----:B------:R-:W-:Y:S01]  /*14580*/  LOP3.LUT R33, R42, 0xffff0000, RZ, 0xc0, !PT ;  /* 0xffff00002a217812 */ /* 0x000fe200078ec0ff */
[C---:B------:R-:W-:Y:S01]  /*14590*/  IMAD.U32 R35, R41.reuse, 0x10000, RZ ;  /* 0x0001000029237824 */ /* 0x040fe200078e00ff */
[----:B------:R-:W-:Y:S01]  /*145a0*/  LOP3.LUT R32, R40, 0xffff0000, RZ, 0xc0, !PT ;  /* 0xffff000028207812 */ /* 0x000fe200078ec0ff */
[----:B------:R-:W-:Y:S01]  /*145b0*/  IMAD.U32 R34, R42, 0x10000, RZ ;  /* 0x000100002a227824 */ /* 0x000fe200078e00ff */
        /* <DEDUP_REMOVED lines=12> */
[----:B------:R-:W-:Y:S02]  /*14680*/  IMAD.U32 R56, R107, 0x10000, RZ ;  /* 0x000100006b387824 */ /* 0x000fe400078e00ff */
[----:B------:R-:W-:Y:S01]  /*14690*/  FFMA.FTZ R49, R49, R57, R58 ;  /* 0x0000003931317223 */ /* 0x000fe2000001003a */
[C---:B------:R-:W-:Y:S01]  /*146a0*/  IMAD.U32 R45, R46.reuse, 0x10000, RZ ;  /* 0x000100002e2d7824 */ /* 0x040fe200078e00ff */
[----:B------:R-:W-:Y:S01]  /*146b0*/  LOP3.LUT R44, R46, 0xffff0000, RZ, 0xc0, !PT ;  /* 0xffff00002e2c7812 */ /* 0x000fe200078ec0ff */
[----:B------:R-:W-:Y:S01]  /*146c0*/  IMAD.U32 R57, R108, 0x10000, RZ ;  /* 0x000100006c397824 */ /* 0x000fe200078e00ff */
[----:B------:R-:W-:Y:S01]  /*146d0*/  LOP3.LUT R46, R47, 0xffff0000, RZ, 0xc0, !PT ;  /* 0xffff00002f2e7812 */ /* 0x000fe200078ec0ff */
[-C--:B------:R-:W-:Y:S01]  /*146e0*/  FMUL.FTZ R58, R51, R56.reuse ;  /* 0x00000038333a7220 */ /* 0x080fe20000410000 */
[----:B------:R-:W-:Y:S01]  /*146f0*/  FFMA.FTZ R47, R35, R56, -R60 ;  /* 0x00000038232f7223 */ /* 0x000fe2000001083c */
[C---:B------:R-:W-:Y:S01]  /*14700*/  FMUL.FTZ R56, R52.reuse, R55 ;  /* 0x0000003734387220 */ /* 0x040fe20000410000 */
[----:B------:R-:W-:Y:S01]  /*14710*/  LOP3.LUT R53, R31, 0xffff0000, RZ, 0xc0, !PT ;  /* 0xffff00001f357812 */ /* 0x000fe200078ec0ff */
[-C--:B------:R-:W-:Y:S01]  /*14720*/  FMUL.FTZ R52, R52, R57.reuse ;  /* 0x0000003934347220 */ /* 0x080fe20000410000 */
[----:B------:R-:W-:Y:S01]  /*14730*/  FFMA.FTZ R51, R35, R54, R58 ;  /* 0x0000003623337223 */ /* 0x000fe2000001003a */
[C---:B------:R-:W-:Y:S01]  /*14740*/  FFMA.FTZ R31, R41.reuse, R57, -R56 ;  /* 0x00000039291f7223 */ /* 0x040fe20000010838 */
[----:B------:R-:W-:Y:S01]  /*14750*/  LOP3.LUT R57, R28, 0xffff0000, RZ, 0xc0, !PT ;  /* 0xffff00001c397812 */ /* 0x000fe200078ec0ff */
[----:B------:R-:W-:Y:S01]  /*14760*/  FFMA.FTZ R35, R41, R55, R52 ;  /* 0x0000003729237223 */ /* 0x000fe20000010034 */
[----:B------:R-:W-:Y:S01]  /*14770*/  FMUL.FTZ R41, R42, R53 ;  /* 0x000000352a297220 */ /* 0x000fe20000410000 */
[----:B------:R-:W-:Y:S01]  /*14780*/  LOP3.LUT R55, R106, 0xffff0000, RZ, 0xc0, !PT ;  /* 0xffff00006a377812 */ /* 0x000fe200078ec0ff */
[----:B------:R-:W-:Y:S01]  /*14790*/  IMAD.U32 R28, R30, 0x10000, RZ ;  /* 0x000100001e1c7824 */ /* 0x000fe200078e00ff */
[----:B------:R-:W-:Y:S01]  /*147a0*/  LOP3.LUT R107, R107, 0xffff0000, RZ, 0xc0, !PT ;  /* 0xffff00006b6b7812 */ /* 0x000fe200078ec0ff */
[-C--:B------:R-:W-:Y:S01]  /*147b0*/  FMUL.FTZ R59, R42, R57.reuse ;  /* 0x000000392a3b7220 */ /* 0x080fe20000410000 */
[----:B------:R-:W-:Y:S01]  /*147c0*/  FFMA.FTZ R41, R32, R57, -R41 ;  /* 0x0000003920297223 */ /* 0x000fe20000010829 */
[----:B------:R-:W-:Y:S01]  /*147d0*/  FMUL.FTZ R57, R48, R55 ;  /* 0x0000003730397220 */ /* 0x000fe20000410000 */
[----:B------:R-:W-:-:S02]  /*147e0*/  IMAD.U32 R52, R29, 0x10000, RZ ;  /* 0x000100001d347824 */ /* 0x000fc400078e00ff */
[----:B------:R-:W-:Y:S01]  /*147f0*/  FMUL.FTZ R48, R48, R107 ;  /* 0x0000006b30307220 */ /* 0x000fe20000410000 */
[----:B------:R-:W-:Y:S01]  /*14800*/  FFMA.FTZ R32, R32, R53, R59 ;  /* 0x0000003520207223 */ /* 0x000fe2000001003b */
[C---:B------:R-:W-:Y:S01]  /*14810*/  FFMA.FTZ R42, R40.reuse, R107, -R57 ;  /* 0x0000006b282a7223 */ /* 0x040fe20000010839 */
[C---:B------:R-:W-:Y:S01]  /*14820*/  FMUL.FTZ R53, R45.reuse, R28 ;  /* 0x0000001c2d357220 */ /* 0x040fe20000410000 */
[----:B------:R-:W-:Y:S01]  /*14830*/  FFMA.FTZ R40, R40, R55, R48 ;  /* 0x0000003728287223 */ /* 0x000fe20000010030 */
[-C--:B------:R-:W-:Y:S01]  /*14840*/  FMUL.FTZ R55, R45, R52.reuse ;  /* 0x000000342d377220 */ /* 0x080fe20000410000 */
[----:B------:R-:W-:Y:S01]  /*14850*/  LOP3.LUT R30, R30, 0xffff0000, RZ, 0xc0, !PT ;  /* 0xffff00001e1e7812 */ /* 0x000fe200078ec0ff */
[C---:B------:R-:W-:Y:S01]  /*14860*/  FFMA.FTZ R45, R34.reuse, R52, -R53 ;  /* 0x00000034222d7223 */ /* 0x040fe20000010835 */
[----:B------:R-:W-:Y:S01]  /*14870*/  LOP3.LUT R29, R29, 0xffff0000, RZ, 0xc0, !PT ;  /* 0xffff00001d1d7812 */ /* 0x000fe200078ec0ff */
[----:B------:R-:W-:Y:S01]  /*14880*/  FFMA.FTZ R34, R34, R28, R55 ;  /* 0x0000001c22227223 */ /* 0x000fe20000010037 */
[----:B------:R-:W-:Y:S01]  /*14890*/  LOP3.LUT R108, R108, 0xffff0000, RZ, 0xc0, !PT ;  /* 0xffff00006c6c7812 */ /* 0x000fe200078ec0ff */
[----:B------:R-:W-:Y:S01]  /*148a0*/  FMUL.FTZ R28, R44, R30 ;  /* 0x0000001e2c1c7220 */ /* 0x000fe20000410000 */
[----:B------:R-:W-:Y:S01]  /*148b0*/  FMUL.FTZ R48, R46, R105 ;  /* 0x000000692e307220 */ /* 0x000fe20000410000 */
[----:B------:R-:W-:Y:S01]  /*148c0*/  FMUL.FTZ R53, R44, R29 ;  /* 0x0000001d2c357220 */ /* 0x000fe20000410000 */
[----:B------:R-:W-:Y:S01]  /*148d0*/  F2FP.BF16.F32.PACK_AB R32, R32, R49 ;  /* 0x000000312020723e */ /* 0x000fe200000010ff */
[-C--:B------:R-:W-:Y:S01]  /*148e0*/  FMUL.FTZ R46, R46, R108.reuse ;  /* 0x0000006c2e2e7220 */ /* 0x080fe20000410000 */
        /* <DEDUP_REMOVED lines=13> */
.L_x_2833:
[----:B------:R-:W-:Y:S05]  /*149c0*/  BSYNC B2 ;  /* 0x0000000000027941 */ /* 0x000fea0003800000 */
.L_x_2832:
[----:B------:R-:W-:Y:S05]  /*149d0*/  @P1 BRA `(.L_x_2831) ;  /* 0x0000000400c81947 */ /* 0x000fea0003800000 */
[----:B01----:R-:W3:Y:S04]  /*149e0*/  LDL R20, [R1+0x90] ;  /* 0x0000900001147983 */ /* 0x003ee80000100800 */
[----:B------:R-:W4:Y:S01]  /*149f0*/  LDL R28, [R1+0x64] ;  /* 0x00006400011c7983 */ /* 0x000f220000100800 */
[--C-:B------:R-:W-:Y:S02]  /*14a00*/  SHF.R.U64 R43, R24, 0x10, R25.reuse ;  /* 0x00000010182b7819 */ /* 0x100fe40000001219 */
[----:B------:R-:W-:Y:S02]  /*14a10*/  SHF.R.U32.HI R41, RZ, 0x10, R25 ;  /* 0x00000010ff297819 */ /* 0x000fe40000011619 */
[--C-:B------:R-:W-:Y:S02]  /*14a20*/  SHF.R.U64 R25, R36, 0x10, R37.reuse ;  /* 0x0000001024197819 */ /* 0x100fe40000001225 */
[----:B------:R-:W-:-:S02]  /*14a30*/  SHF.R.U32.HI R37, RZ, 0x10, R37 ;  /* 0x00000010ff257819 */ /* 0x000fc40000011625 */
[----:B------:R-:W-:Y:S02]  /*14a40*/  SHF.R.U64 R36, R38, 0x10, R39 ;  /* 0x0000001026247819 */ /* 0x000fe40000001227 */
[----:B------:R-:W-:Y:S02]  /*14a50*/  SHF.R.U64 R24, R26, 0x10, R27 ;  /* 0x000000101a187819 */ /* 0x000fe4000000121b */
[----:B------:R-:W-:Y:S02]  /*14a60*/  SHF.R.U32.HI R38, RZ, 0x10, R39 ;  /* 0x00000010ff267819 */ /* 0x000fe40000011627 */
[----:B------:R-:W-:Y:S02]  /*14a70*/  SHF.R.U32.HI R26, RZ, 0x10, R27 ;  /* 0x00000010ff1a7819 */ /* 0x000fe4000001161b */
[----:B------:R-:W-:Y:S02]  /*14a80*/  PRMT R39, R90, 0x5410, R25 ;  /* 0x000054105a277816 */ /* 0x000fe40000000019 */
[----:B------:R-:W-:-:S02]  /*14a90*/  PRMT R27, R92, 0x5410, R43 ;  /* 0x000054105c1b7816 */ /* 0x000fc4000000002b */
[----:B------:R-:W-:Y:S01]  /*14aa0*/  PRMT R90, R90, 0x5432, R37 ;  /* 0x000054325a5a7816 */ /* 0x000fe20000000025 */
[----:B------:R-:W-:Y:S01]  /*14ab0*/  IMAD.U32 R49, R39, 0x10000, RZ ;  /* 0x0001000027317824 */ /* 0x000fe200078e00ff */
[----:B------:R-:W-:Y:S01]  /*14ac0*/  PRMT R24, R93, 0x5410, R24 ;  /* 0x000054105d187816 */ /* 0x000fe20000000018 */
[----:B------:R-:W-:Y:S01]  /*14ad0*/  IMAD.U32 R47, R27, 0x10000, RZ ;  /* 0x000100001b2f7824 */ /* 0x000fe200078e00ff */
[----:B------:R-:W-:Y:S01]  /*14ae0*/  PRMT R93, R93, 0x5432, R26 ;  /* 0x000054325d5d7816 */ /* 0x000fe2000000001a */
[----:B------:R-:W-:Y:S01]  /*14af0*/  IMAD.U32 R48, R90, 0x10000, RZ ;  /* 0x000100005a307824 */ /* 0x000fe200078e00ff */
[----:B------:R-:W-:Y:S02]  /*14b00*/  PRMT R92, R92, 0x5432, R41 ;  /* 0x000054325c5c7816 */ /* 0x000fe40000000029 */
[C---:B------:R-:W-:Y:S02]  /*14b10*/  PRMT R36, R91.reuse, 0x5410, R36 ;  /* 0x000054105b247816 */ /* 0x040fe40000000024 */
[----:B------:R-:W-:Y:S01]  /*14b20*/  PRMT R91, R91, 0x5432, R38 ;  /* 0x000054325b5b7816 */ /* 0x000fe20000000026 */
[----:B------:R-:W-:Y:S01]  /*14b30*/  IMAD.U32 R46, R93, 0x10000, RZ ;  /* 0x000100005d2e7824 */ /* 0x000fe200078e00ff */
[----:B------:R-:W-:-:S02]  /*14b40*/  LOP3.LUT R27, R27, 0xffff0000, RZ, 0xc0, !PT ;  /* 0xffff00001b1b7812 */ /* 0x000fc400078ec0ff */
[----:B------:R-:W-:Y:S02]  /*14b50*/  LOP3.LUT R90, R90, 0xffff0000, RZ, 0xc0, !PT ;  /* 0xffff00005a5a7812 */ /* 0x000fe400078ec0ff */
[----:B------:R-:W-:Y:S02]  /*14b60*/  LOP3.LUT R93, R93, 0xffff0000, RZ, 0xc0, !PT ;  /* 0xffff00005d5d7812 */ /* 0x000fe400078ec0ff */
[----:B---3--:R-:W-:Y:S02]  /*14b70*/  R2UR UR4, R20 ;  /* 0x00000000140472ca */ /* 0x008fe400000e0000 */
[----:B------:R-:W-:Y:S02]  /*14b80*/  SHF.R.S32.HI R20, RZ, 0x1f, R213 ;  /* 0x0000001fff147819 */ /* 0x000fe400000114d5 */
[----:B----4-:R-:W-:Y:S02]  /*14b90*/  LEA.HI R3, R3, R28, RZ, 0x1d ;  /* 0x0000001c03037211 */ /* 0x010fe400078fe8ff */
[----:B------:R-:W-:-:S02]  /*14ba0*/  LEA.HI R28, R20, R213, RZ, 0x6 ;  /* 0x000000d5141c7211 */ /* 0x000fc400078f30ff */
[----:B------:R-:W-:Y:S02]  /*14bb0*/  LEA.HI R29, R20, R213, RZ, 0x3 ;  /* 0x000000d5141d7211 */ /* 0x000fe400078f18ff */
[----:B------:R-:W-:Y:S01]  /*14bc0*/  SHF.R.S32.HI R20, RZ, 0x1f, R3 ;  /* 0x0000001fff147819 */ /* 0x000fe20000011403 */
[----:B------:R-:W-:-:S03]  /*14bd0*/  IMAD.SHL.U32 R28, R28, 0x80, RZ ;  /* 0x000000801c1c7824 */ /* 0x000fc600078e00ff */
[----:B------:R-:W-:Y:S01]  /*14be0*/  LEA.HI R20, R20, R3, RZ, 0x3 ;  /* 0x0000000314147211 */ /* 0x000fe200078f18ff */
[----:B------:R-:W-:Y:S01]  /*14bf0*/  IMAD.SHL.U32 R3, R3, 0x8, RZ ;  /* 0x0000000803037824 */ /* 0x000fe200078e00ff */
[----:B------:R-:W-:-:S03]  /*14c00*/  LOP3.LUT R30, R28, 0xffffe000, RZ, 0xc0, !PT ;  /* 0xffffe0001c1e7812 */ /* 0x000fc600078ec0ff */
[----:B------:R-:W-:Y:S01]  /*14c10*/  IMAD.SHL.U32 R28, R20, 0x400, RZ ;  /* 0x00000400141c7824 */ /* 0x000fe200078e00ff */
[C---:B------:R-:W-:Y:S02]  /*14c20*/  LOP3.LUT R3, R222.reuse, 0x38, R3, 0xf8, !PT ;  /* 0x00000038de037812 */ /* 0x040fe400078ef803 */
[----:B------:R-:W-:Y:S02]  /*14c30*/  LOP3.LUT R29, R222, 0x38, R29, 0xf8, !PT ;  /* 0x00000038de1d7812 */ /* 0x000fe400078ef81d */
[-C--:B------:R-:W-:Y:S02]  /*14c40*/  LOP3.LUT R20, R3, R61.reuse, RZ, 0x3c, !PT ;  /* 0x0000003d03147212 */ /* 0x080fe400078e3cff */
[----:B------:R-:W-:Y:S02]  /*14c50*/  LOP3.LUT R28, R28, 0x7fffe000, RZ, 0xc0, !PT ;  /* 0x7fffe0001c1c7812 */ /* 0x000fe400078ec0ff */
[----:B------:R-:W-:Y:S02]  /*14c60*/  LOP3.LUT R29, R29, R61, RZ, 0x3c, !PT ;  /* 0x0000003d1d1d7212 */ /* 0x000fe400078e3cff */
[----:B------:R-:W-:-:S02]  /*14c70*/  IADD3 R33, R20, R28, R225 ;  /* 0x0000001c14217210 */ /* 0x000fc40007ffe0e1 */
[----:B------:R-:W-:-:S03]  /*14c80*/  IADD3 R29, R29, R30, R225 ;  /* 0x0000001e1d1d7210 */ /* 0x000fc60007ffe0e1 */
[----:B------:R-:W-:Y:S01]  /*14c90*/  IMAD R20, R33, 0x2, R16 ;  /* 0x0000000221147824 */ /* 0x000fe200078e0210 */
[----:B------:R-:W-:-:S04]  /*14ca0*/  LEA R3, R29, UR4, 0x1 ;  /* 0x000000041d037c11 */ /* 0x000fc8000f8e08ff */
[----:B------:R-:W0:Y:S04]  /*14cb0*/  LDS.128 R32, [R20+0x14400] ;  /* 0x0144000014207984 */ /* 0x000e280000000c00 */
[----:B------:R-:W1:Y:S01]  /*14cc0*/  LDS.128 R28, [R3] ;  /* 0x00000000031c7984 */ /* 0x000e620000000c00 */
[----:B0-----:R-:W-:Y:S02]  /*14cd0*/  IMAD.U32 R42, R32, 0x10000, RZ ;  /* 0x00010000202a7824 */ /* 0x001fe400078e00ff */
[----:B------:R-:W-:Y:S02]  /*14ce0*/  IMAD.U32 R44, R33, 0x10000, RZ ;  /* 0x00010000212c7824 */ /* 0x000fe400078e00ff */
        /* <DEDUP_REMOVED lines=8> */
[----:B------:R-:W-:-:S02]  /*14d70*/  IMAD.U32 R38, R28, 0x10000, RZ ;  /* 0x000100001c267824 */ /* 0x000fc400078e00ff */
[C---:B------:R-:W-:Y:S01]  /*14d80*/  FMUL.FTZ R51, R42.reuse, R49 ;  /* 0x000000312a337220 */ /* 0x040fe20000410000 */
[C---:B------:R-:W-:Y:S01]  /*14d90*/  IMAD.U32 R45, R35.reuse, 0x10000, RZ ;  /* 0x00010000232d7824 */ /* 0x040fe200078e00ff */
[----:B------:R-:W-:Y:S01]  /*14da0*/  LOP3.LUT R34, R35, 0xffff0000, RZ, 0xc0, !PT ;  /* 0xffff000023227812 */ /* 0x000fe200078ec0ff */
[-C--:B------:R-:W-:Y:S01]  /*14db0*/  FMUL.FTZ R35, R42, R47.reuse ;  /* 0x0000002f2a237220 */ /* 0x080fe20000410000 */
[----:B------:R-:W-:Y:S02]  /*14dc0*/  IMAD.U32 R42, R92, 0x10000, RZ ;  /* 0x000100005c2a7824 */ /* 0x000fe400078e00ff */
[----:B------:R-:W-:Y:S01]  /*14dd0*/  FMUL.FTZ R50, R44, R48 ;  /* 0x000000302c327220 */ /* 0x000fe20000410000 */
[----:B------:R-:W-:Y:S01]  /*14de0*/  LOP3.LUT R43, R32, 0xffff0000, RZ, 0xc0, !PT ;  /* 0xffff0000202b7812 */ /* 0x000fe200078ec0ff */
[C---:B------:R-:W-:Y:S01]  /*14df0*/  FFMA.FTZ R32, R38.reuse, R47, -R51 ;  /* 0x0000002f26207223 */ /* 0x040fe20000010833 */
[----:B------:R-:W-:Y:S02]  /*14e00*/  IMAD.U32 R47, R91, 0x10000, RZ ;  /* 0x000100005b2f7824 */ /* 0x000fe400078e00ff */
[----:B------:R-:W-:Y:S01]  /*14e10*/  FFMA.FTZ R35, R38, R49, R35 ;  /* 0x0000003126237223 */ /* 0x000fe20000010023 */
[-C--:B------:R-:W-:Y:S01]  /*14e20*/  FMUL.FTZ R44, R44, R42.reuse ;  /* 0x0000002a2c2c7220 */ /* 0x080fe20000410000 */
[----:B------:R-:W-:Y:S01]  /*14e30*/  FFMA.FTZ R38, R41, R42, -R50 ;  /* 0x0000002a29267223 */ /* 0x000fe20000010832 */
[----:B------:R-:W-:Y:S01]  /*14e40*/  LOP3.LUT R42, R39, 0xffff0000, RZ, 0xc0, !PT ;  /* 0xffff0000272a7812 */ /* 0x000fe200078ec0ff */
[C---:B------:R-:W-:Y:S01]  /*14e50*/  FMUL.FTZ R49, R45.reuse, R47 ;  /* 0x0000002f2d317220 */ /* 0x040fe20000410000 */
[----:B------:R-:W-:Y:S01]  /*14e60*/  FMUL.FTZ R50, R45, R46 ;  /* 0x0000002e2d327220 */ /* 0x000fe20000410000 */
[----:B------:R-:W-:-:S02]  /*14e70*/  LOP3.LUT R28, R28, 0xffff0000, RZ, 0xc0, !PT ;  /* 0xffff00001c1c7812 */ /* 0x000fc400078ec0ff */
[C---:B------:R-:W-:Y:S01]  /*14e80*/  FMUL.FTZ R45, R43.reuse, R42 ;  /* 0x0000002a2b2d7220 */ /* 0x040fe20000410000 */
[C---:B------:R-:W-:Y:S01]  /*14e90*/  FFMA.FTZ R39, R40.reuse, R46, -R49 ;  /* 0x0000002e28277223 */ /* 0x040fe20000010831 */
[----:B------:R-:W-:Y:S01]  /*14ea0*/  FFMA.FTZ R40, R40, R47, R50 ;  /* 0x0000002f28287223 */ /* 0x000fe20000010032 */
[-C--:B------:R-:W-:Y:S01]  /*14eb0*/  FMUL.FTZ R47, R43, R27.reuse ;  /* 0x0000001b2b2f7220 */ /* 0x080fe20000410000 */
[----:B------:R-:W-:Y:S01]  /*14ec0*/  FFMA.FTZ R45, R28, R27, -R45 ;  /* 0x0000001b1c2d7223 */ /* 0x000fe2000001082d */
[----:B------:R-:W-:Y:S02]  /*14ed0*/  IMAD.U32 R43, R36, 0x10000, RZ ;  /* 0x00010000242b7824 */ /* 0x000fe400078e00ff */
[----:B------:R-:W-:Y:S02]  /*14ee0*/  IMAD.U32 R27, R24, 0x10000, RZ ;  /* 0x00010000181b7824 */ /* 0x000fe400078e00ff */
[----:B------:R-:W-:Y:S01]  /*14ef0*/  FFMA.FTZ R28, R28, R42, R47 ;  /* 0x0000002a1c1c7223 */ /* 0x000fe2000001002f */
[C---:B------:R-:W-:Y:S01]  /*14f00*/  FMUL.FTZ R47, R31.reuse, R43 ;  /* 0x0000002b1f2f7220 */ /* 0x040fe20000410000 */
[----:B------:R-:W-:Y:S01]  /*14f10*/  LOP3.LUT R36, R36, 0xffff0000, RZ, 0xc0, !PT ;  /* 0xffff000024247812 */ /* 0x000fe200078ec0ff */
[----:B------:R-:W-:Y:S01]  /*14f20*/  FMUL.FTZ R31, R31, R27 ;  /* 0x0000001b1f1f7220 */ /* 0x000fe20000410000 */
[----:B------:R-:W-:-:S02]  /*14f30*/  LOP3.LUT R33, R33, 0xffff0000, RZ, 0xc0, !PT ;  /* 0xffff000021217812 */ /* 0x000fc400078ec0ff */
[----:B------:R-:W-:Y:S02]  /*14f40*/  LOP3.LUT R24, R24, 0xffff0000, RZ, 0xc0, !PT ;  /* 0xffff000018187812 */ /* 0x000fe400078ec0ff */
[----:B------:R-:W-:Y:S02]  /*14f50*/  LOP3.LUT R91, R91, 0xffff0000, RZ, 0xc0, !PT ;  /* 0xffff00005b5b7812 */ /* 0x000fe400078ec0ff */
[----:B------:R-:W-:Y:S01]  /*14f60*/  LOP3.LUT R92, R92, 0xffff0000, RZ, 0xc0, !PT ;  /* 0xffff00005c5c7812 */ /* 0x000fe200078ec0ff */
[C---:B------:R-:W-:Y:S01]  /*14f70*/  FFMA.FTZ R47, R26.reuse, R27, -R47 ;  /* 0x0000001b1a2f7223 */ /* 0x040fe2000001082f */
[----:B------:R-:W-:Y:S01]  /*14f80*/  FFMA.FTZ R31, R26, R43, R31 ;  /* 0x0000002b1a1f7223 */ /* 0x000fe2000001001f */
[----:B------:R-:W-:Y:S01]  /*14f90*/  FFMA.FTZ R41, R41, R48, R44 ;  /* 0x0000003029297223 */ /* 0x000fe2000001002c */
[----:B------:R-:W-:Y:S01]  /*14fa0*/  FMUL.FTZ R26, R29, R36 ;  /* 0x000000241d1a7220 */ /* 0x000fe20000410000 */
[----:B------:R-:W-:Y:S01]  /*14fb0*/  FMUL.FTZ R44, R33, R90 ;  /* 0x0000005a212c7220 */ /* 0x000fe20000410000 */
[----:B------:R-:W-:Y:S01]  /*14fc0*/  FMUL.FTZ R29, R29, R24 ;  /* 0x000000181d1d7220 */ /* 0x000fe20000410000 */
[C---:B------:R-:W-:Y:S01]  /*14fd0*/  FMUL.FTZ R27, R34.reuse, R91 ;  /* 0x0000005b221b7220 */ /* 0x040fe20000410000 */
[-C--:B------:R-:W-:Y:S01]  /*14fe0*/  FMUL.FTZ R49, R33, R92.reuse ;  /* 0x0000005c21317220 */ /* 0x080fe20000410000 */
[-C--:B------:R-:W-:Y:S01]  /*14ff0*/  FMUL.FTZ R42, R34, R93.reuse ;  /* 0x0000005d222a7220 */ /* 0x080fe20000410000 */
[----:B------:R-:W-:Y:S01]  /*15000*/  FFMA.FTZ R33, R37, R92, -R44 ;  /* 0x0000005c25217223 */ /* 0x000fe2000001082c */
[C---:B------:R-:W-:Y:S01]  /*15010*/  FFMA.FTZ R26, R25.reuse, R24, -R26 ;  /* 0x00000018191a7223 */ /* 0x040fe2000001081a */
[----:B------:R-:W-:Y:S01]  /*15020*/  FFMA.FTZ R36, R25, R36, R29 ;  /* 0x0000002419247223 */ /* 0x000fe2000001001d */
        /* <DEDUP_REMOVED lines=10> */
[----:B------:R-:W-:Y:S01]  /*150d0*/  F2FP.BF16.F32.PACK_AB R31, R91, R40 ;  /* 0x000000285b1f723e */ /* 0x000fe200000010ff */
[----:B------:R3:W-:Y:S04]  /*150e0*/  STS.128 [R3], R24 ;  /* 0x0000001803007388 */ /* 0x0007e80000000c00 */
[----:B------:R3:W-:Y:S02]  /*150f0*/  STS.128 [R20+0x14400], R28 ;  /* 0x0144001c14007388 */ /* 0x0007e40000000c00 */
.L_x_2831:
[----:B------:R-:W-:Y:S05]  /*15100*/  BSYNC B1 ;  /* 0x0000000000017941 */ /* 0x000fea0003800000 */
.L_x_2830:
[----:B---3--:R-:W-:-:S05]  /*15110*/  VIADD R3, R212, 0x60 ;  /* 0x00000060d4037836 */ /* 0x008fca0000000000 */
[----:B------:R-:W-:-:S13]  /*15120*/  ISETP.GE.AND P0, PT, R3, R0, PT ;  /* 0x000000000300720c */ /* 0x000fda0003f06270 */
[----:B------:R-:W-:Y:S05]  /*15130*/  @P0 BRA `(.L_x_2801) ;  /* 0x0000000c00c80947 */ /* 0x000fea0003800000 */
[----:B------:R3:W5:Y:S01]  /*15140*/  LDL R43, [R1+0x90] ;  /* 0x00009000012b7983 */ /* 0x0007620000100800 */
[----:B------:R-:W4:Y:S01]  /*15150*/  LDC R0, c[0x0][0x3f4] ;  /* 0x0000fd00ff007b82 */ /* 0x000f220000000800 */
[----:B------:R-:W-:Y:S01]  /*15160*/  BSSY B1, `(.L_x_2834) ;  /* 0x0000076000017945 */ /* 0x000fe20003800000 */
[-C--:B----4-:R-:W-:Y:S02]  /*15170*/  ISETP.GE.AND P0, PT, R18, R0.reuse, PT ;  /* 0x000000001200720c */ /* 0x090fe40003f06270 */
[----:B------:R-:W-:-:S11]  /*15180*/  ISETP.GE.AND P1, PT, R213, R0, PT ;  /* 0x00000000d500720c */ /* 0x000fd60003f26270 */
[----:B---3--:R-:W-:Y:S05]  /*15190*/  @P0 BRA `(.L_x_2835) ;  /* 0x0000000400c80947 */ /* 0x008fea0003800000 */
[----:B01----:R-:W3:Y:S01]  /*151a0*/  LDL R20, [R1+0x60] ;  /* 0x0000600001147983 */ /* 0x003ee20000100800 */
[----:B------:R-:W-:Y:S01]  /*151b0*/  SHF.R.S32.HI R26, RZ, 0x1f, R3 ;  /* 0x0000001fff1a7819 */ /* 0x000fe20000011403 */
[----:B------:R-:W-:Y:S01]  /*151c0*/  IMAD.SHL.U32 R24, R3, 0x40, RZ ;  /* 0x0000004003187824 */ /* 0x000fe200078e00ff */
[----:B-----5:R-:W-:Y:S02]  /*151d0*/  R2UR UR4, R43 ;  /* 0x000000002b0472ca */ /* 0x020fe400000e0000 */
[----:B------:R-:W-:Y:S02]  /*151e0*/  LEA.HI R26, R26, R3, RZ, 0x3 ;  /* 0x000000031a1a7211 */ /* 0x000fe400078f18ff */
[----:B------:R-:W-:Y:S02]  /*151f0*/  LOP3.LUT R27, R24, 0x1c0, RZ, 0xc0, !PT ;  /* 0x000001c0181b7812 */ /* 0x000fe400078ec0ff */
[----:B------:R-:W-:Y:S01]  /*15200*/  SHF.R.U64 R36, R12, 0x10, R13 ;  /* 0x000000100c247819 */ /* 0x000fe2000000120d */
[----:B------:R-:W-:Y:S01]  /*15210*/  IMAD.SHL.U32 R26, R26, 0x40, RZ ;  /* 0x000000401a1a7824 */ /* 0x000fe200078e00ff */
[----:B------:R-:W-:-:S02]  /*15220*/  SHF.R.U32.HI R29, RZ, 0x3, R27 ;  /* 0x00000003ff1d7819 */ /* 0x000fc4000001161b */
[----:B------:R-:W-:Y:S02]  /*15230*/  LOP3.LUT R24, R27, 0x38, R18, 0xf8, !PT ;  /* 0x000000381b187812 */ /* 0x000fe400078ef812 */
[----:B------:R-:W-:Y:S02]  /*15240*/  LOP3.LUT R26, R26, 0xfffffe00, RZ, 0xc0, !PT ;  /* 0xfffffe001a1a7812 */ /* 0x000fe400078ec0ff */
[----:B------:R-:W-:Y:S02]  /*15250*/  SHF.R.U64 R38, R4, 0x10, R5 ;  /* 0x0000001004267819 */ /* 0x000fe40000001205 */
[----:B------:R-:W-:Y:S02]  /*15260*/  SHF.R.U32.HI R34, RZ, 0x10, R13 ;  /* 0x00000010ff227819 */ /* 0x000fe4000001160d */
[----:B------:R-:W-:Y:S02]  /*15270*/  SHF.R.U64 R13, R6, 0x10, R7 ;  /* 0x00000010060d7819 */ /* 0x000fe40000001207 */
[----:B------:R-:W-:-:S02]  /*15280*/  PRMT R36, R99, 0x5410, R36 ;  /* 0x0000541063247816 */ /* 0x000fc40000000024 */
[----:B------:R-:W-:Y:S02]  /*15290*/  PRMT R38, R97, 0x5410, R38 ;  /* 0x0000541061267816 */ /* 0x000fe40000000026 */
[----:B------:R-:W-:Y:S01]  /*152a0*/  SHF.R.U32.HI R12, RZ, 0x10, R5 ;  /* 0x00000010ff0c7819 */ /* 0x000fe20000011605 */
[----:B------:R-:W-:Y:S01]  /*152b0*/  IMAD.U32 R37, R36, 0x10000, RZ ;  /* 0x0001000024257824 */ /* 0x000fe200078e00ff */
[----:B------:R-:W-:Y:S01]  /*152c0*/  SHF.R.U32.HI R5, RZ, 0x10, R7 ;  /* 0x00000010ff057819 */ /* 0x000fe20000011607 */
[----:B------:R-:W-:Y:S01]  /*152d0*/  IMAD.U32 R39, R38, 0x10000, RZ ;  /* 0x0001000026277824 */ /* 0x000fe200078e00ff */
[----:B------:R-:W-:Y:S02]  /*152e0*/  SHF.R.U64 R33, R14, 0x10, R15 ;  /* 0x000000100e217819 */ /* 0x000fe4000000120f */
[----:B------:R-:W-:Y:S02]  /*152f0*/  PRMT R7, R98, 0x5410, R13 ;  /* 0x0000541062077816 */ /* 0x000fe4000000000d */
[----:B------:R-:W-:-:S02]  /*15300*/  PRMT R99, R99, 0x5432, R34 ;  /* 0x0000543263637816 */ /* 0x000fc40000000022 */
[----:B------:R-:W-:Y:S02]  /*15310*/  PRMT R97, R97, 0x5432, R12 ;  /* 0x0000543261617816 */ /* 0x000fe4000000000c */
[----:B------:R-:W-:Y:S02]  /*15320*/  PRMT R98, R98, 0x5432, R5 ;  /* 0x0000543262627816 */ /* 0x000fe40000000005 */
[----:B------:R-:W-:Y:S02]  /*15330*/  PRMT R4, R100, 0x5410, R33 ;  /* 0x0000541064047816 */ /* 0x000fe40000000021 */
[----:B------:R-:W-:Y:S02]  /*15340*/  SHF.R.U32.HI R15, RZ, 0x10, R15 ;  /* 0x00000010ff0f7819 */ /* 0x000fe4000001160f */
[----:B------:R-:W-:Y:S02]  /*15350*/  LOP3.LUT R38, R38, 0xffff0000, RZ, 0xc0, !PT ;  /* 0xffff000026267812 */ /* 0x000fe400078ec0ff */
[----:B------:R-:W-:-:S02]  /*15360*/  PRMT R100, R100, 0x5432, R15 ;  /* 0x0000543264647816 */ /* 0x000fc4000000000f */
[----:B------:R-:W-:Y:S02]  /*15370*/  LOP3.LUT R36, R36, 0xffff0000, RZ, 0xc0, !PT ;  /* 0xffff000024247812 */ /* 0x000fe400078ec0ff */
[----:B---3--:R-:W-:-:S04]  /*15380*/  LEA.HI R20, R0, R20, RZ, 0x1d ;  /* 0x0000001400147211 */ /* 0x008fc800078fe8ff */
[----:B------:R-:W-:-:S04]  /*15390*/  SHF.R.S32.HI R25, RZ, 0x1f, R20 ;  /* 0x0000001fff197819 */ /* 0x000fc80000011414 */
[----:B------:R-:W-:Y:S01]  /*153a0*/  LEA.HI R25, R25, R20, RZ, 0x3 ;  /* 0x0000001419197211 */ /* 0x000fe200078f18ff */
[----:B------:R-:W-:-:S04]  /*153b0*/  IMAD.SHL.U32 R20, R20, 0x8, RZ ;  /* 0x0000000814147824 */ /* 0x000fc800078e00ff */
[----:B------:R-:W-:Y:S01]  /*153c0*/  IMAD.SHL.U32 R25, R25, 0x400, RZ ;  /* 0x0000040019197824 */ /* 0x000fe200078e00ff */
[----:B------:R-:W-:Y:S02]  /*153d0*/  LOP3.LUT R20, R27, 0x38, R20, 0xf8, !PT ;  /* 0x000000381b147812 */ /* 0x000fe400078ef814 */
[----:B------:R-:W-:Y:S02]  /*153e0*/  LOP3.LUT R27, R26, R24, R29, 0xf6, !PT ;  /* 0x000000181a1b7212 */ /* 0x000fe400078ef61d */
[----:B------:R-:W-:Y:S02]  /*153f0*/  LOP3.LUT R24, R20, R29, RZ, 0x3c, !PT ;  /* 0x0000001d14187212 */ /* 0x000fe400078e3cff */
[----:B------:R-:W-:Y:S02]  /*15400*/  LOP3.LUT R25, R25, 0x7fffe000, RZ, 0xc0, !PT ;  /* 0x7fffe00019197812 */ /* 0x000fe400078ec0ff */
[----:B------:R-:W-:Y:S02]  /*15410*/  LEA R20, R27, UR4, 0x1 ;  /* 0x000000041b147c11 */ /* 0x000fe4000f8e08ff */
[----:B------:R-:W-:-:S03]  /*15420*/  IADD3 R29, R24, R25, R26 ;  /* 0x00000019181d7210 */ /* 0x000fc60007ffe01a */
        /* <DEDUP_REMOVED lines=9> */
[----:B------:R-:W-:Y:S01]  /*154c0*/  IMAD.U32 R24, R25, 0x10000, RZ ;  /* 0x0001000019187824 */ /* 0x000fe200078e00ff */
[----:B-1----:R-:W-:Y:S01]  /*154d0*/  LOP3.LUT R12, R30, 0xffff0000, RZ, 0xc0, !PT ;  /* 0xffff00001e0c7812 */ /* 0x002fe200078ec0ff */
[C---:B------:R-:W-:Y:S01]  /*154e0*/  IMAD.U32 R13, R28.reuse, 0x10000, RZ ;  /* 0x000100001c0d7824 */ /* 0x040fe200078e00ff */
[----:B------:R-:W-:Y:S01]  /*154f0*/  LOP3.LUT R27, R28, 0xffff0000, RZ, 0xc0, !PT ;  /* 0xffff00001c1b7812 */ /* 0x000fe200078ec0ff */
[----:B------:R-:W-:Y:S01]  /*15500*/  IMAD.U32 R34, R30, 0x10000, RZ ;  /* 0x000100001e227824 */ /* 0x000fe200078e00ff */
[C---:B------:R-:W-:Y:S01]  /*15510*/  LOP3.LUT R30, R31.reuse, 0xffff0000, RZ, 0xc0, !PT ;  /* 0xffff00001f1e7812 */ /* 0x040fe200078ec0ff */
[----:B------:R-:W-:-:S02]  /*15520*/  IMAD.U32 R35, R31, 0x10000, RZ ;  /* 0x000100001f237824 */ /* 0x000fc400078e00ff */
[C---:B------:R-:W-:Y:S01]  /*15530*/  FMUL.FTZ R41, R13.reuse, R39 ;  /* 0x000000270d297220 */ /* 0x040fe20000410000 */
[-C--:B------:R-:W-:Y:S01]  /*15540*/  FMUL.FTZ R31, R13, R37.reuse ;  /* 0x000000250d1f7220 */ /* 0x080fe20000410000 */
[----:B------:R-:W-:Y:S02]  /*15550*/  IMAD.U32 R28, R29, 0x10000, RZ ;  /* 0x000100001d1c7824 */ /* 0x000fe400078e00ff */
[----:B------:R-:W-:Y:S01]  /*15560*/  FMUL.FTZ R40, R27, R38 ;  /* 0x000000261b287220 */ /* 0x000fe20000410000 */
[C---:B------:R-:W-:Y:S01]  /*15570*/  FFMA.FTZ R13, R14.reuse, R37, -R41 ;  /* 0x000000250e0d7223 */ /* 0x040fe20000010829 */
[----:B------:R-:W-:Y:S01]  /*15580*/  FFMA.FTZ R39, R14, R39, R31 ;  /* 0x000000270e277223 */ /* 0x000fe2000001001f */
[----:B------:R-:W-:Y:S02]  /*15590*/  IMAD.U32 R37, R97, 0x10000, RZ ;  /* 0x0001000061257824 */ /* 0x000fe400078e00ff */
[----:B------:R-:W-:Y:S01]  /*155a0*/  FMUL.FTZ R14, R27, R36 ;  /* 0x000000241b0e7220 */ /* 0x000fe20000410000 */
[----:B------:R-:W-:-:S02]  /*155b0*/  IMAD.U32 R31, R99, 0x10000, RZ ;  /* 0x00010000631f7824 */ /* 0x000fc400078e00ff */
[----:B------:R-:W-:Y:S01]  /*155c0*/  FFMA.FTZ R40, R15, R36, -R40 ;  /* 0x000000240f287223 */ /* 0x000fe20000010828 */
[----:B------:R-:W-:Y:S01]  /*155d0*/  FMUL.FTZ R27, R28, R37 ;  /* 0x000000251c1b7220 */ /* 0x000fe20000410000 */
[----:B------:R-:W-:Y:S02]  /*155e0*/  IMAD.U32 R36, R98, 0x10000, RZ ;  /* 0x0001000062247824 */ /* 0x000fe400078e00ff */
[-C--:B------:R-:W-:Y:S01]  /*155f0*/  FMUL.FTZ R42, R28, R31.reuse ;  /* 0x0000001f1c2a7220 */ /* 0x080fe20000410000 */
[----:B------:R-:W-:Y:S02]  /*15600*/  IMAD.U32 R28, R100, 0x10000, RZ ;  /* 0x00010000641c7824 */ /* 0x000fe400078e00ff */
[C---:B------:R-:W-:Y:S01]  /*15610*/  FFMA.FTZ R31, R24.reuse, R31, -R27 ;  /* 0x0000001f181f7223 */ /* 0x040fe2000001081b */
[----:B------:R-:W-:Y:S01]  /*15620*/  LOP3.LUT R29, R29, 0xffff0000, RZ, 0xc0, !PT ;  /* 0xffff00001d1d7812 */ /* 0x000fe200078ec0ff */
[----:B------:R-:W-:Y:S01]  /*15630*/  FFMA.FTZ R42, R24, R37, R42 ;  /* 0x00000025182a7223 */ /* 0x000fe2000001002a */
[----:B------:R-:W-:Y:S01]  /*15640*/  FFMA.FTZ R38, R15, R38, R14 ;  /* 0x000000260f267223 */ /* 0x000fe2000001000e */
[----:B------:R-:W-:Y:S01]  /*15650*/  FMUL.FTZ R44, R35, R36 ;  /* 0x00000024232c7220 */ /* 0x000fe20000410000 */
[----:B------:R-:W-:Y:S01]  /*15660*/  LOP3.LUT R24, R97, 0xffff0000, RZ, 0xc0, !PT ;  /* 0xffff000061187812 */ /* 0x000fe200078ec0ff */
[----:B------:R-:W-:Y:S01]  /*15670*/  FMUL.FTZ R46, R35, R28 ;  /* 0x0000001c232e7220 */ /* 0x000fe20000410000 */
[----:B------:R-:W-:Y:S01]  /*15680*/  LOP3.LUT R14, R99, 0xffff0000, RZ, 0xc0, !PT ;  /* 0xffff0000630e7812 */ /* 0x000fe200078ec0ff */
[----:B------:R-:W-:-:S02]  /*15690*/  IMAD.U32 R27, R7, 0x10000, RZ ;  /* 0x00010000071b7824 */ /* 0x000fc400078e00ff */
[----:B------:R-:W-:Y:S01]  /*156a0*/  FFMA.FTZ R44, R33, R28, -R44 ;  /* 0x0000001c212c7223 */ /* 0x000fe2000001082c */
[----:B------:R-:W-:Y:S01]  /*156b0*/  LOP3.LUT R25, R25, 0xffff0000, RZ, 0xc0, !PT ;  /* 0xffff000019197812 */ /* 0x000fe200078ec0ff */
[C---:B------:R-:W-:Y:S01]  /*156c0*/  FMUL.FTZ R28, R29.reuse, R24 ;  /* 0x000000181d1c7220 */ /* 0x040fe20000410000 */
[----:B------:R-:W-:Y:S01]  /*156d0*/  FMUL.FTZ R29, R29, R14 ;  /* 0x0000000e1d1d7220 */ /* 0x000fe20000410000 */
[----:B------:R-:W-:Y:S01]  /*156e0*/  FFMA.FTZ R46, R33, R36, R46 ;  /* 0x00000024212e7223 */ /* 0x000fe2000001002e */
[----:B------:R-:W-:Y:S02]  /*156f0*/  IMAD.U32 R15, R4, 0x10000, RZ ;  /* 0x00010000040f7824 */ /* 0x000fe400078e00ff */
[C---:B------:R-:W-:Y:S01]  /*15700*/  FMUL.FTZ R33, R34.reuse, R27 ;  /* 0x0000001b22217220 */ /* 0x040fe20000410000 */
[C---:B------:R-:W-:Y:S01]  /*15710*/  FFMA.FTZ R28, R25.reuse, R14, -R28 ;  /* 0x0000000e191c7223 */ /* 0x040fe2000001081c */
[----:B------:R-:W-:Y:S01]  /*15720*/  FFMA.FTZ R29, R25, R24, R29 ;  /* 0x00000018191d7223 */ /* 0x000fe2000001001d */
[-C--:B------:R-:W-:Y:S01]  /*15730*/  FMUL.FTZ R25, R34, R15.reuse ;  /* 0x0000000f22197220 */ /* 0x080fe20000410000 */
[----:B------:R-:W-:Y:S01]  /*15740*/  FFMA.FTZ R33, R6, R15, -R33 ;  /* 0x0000000f06217223 */ /* 0x000fe20000010821 */
        /* <DEDUP_REMOVED lines=8> */
[C---:B------:R-:W-:Y:S01]  /*157d0*/  FFMA.FTZ R6, R5.reuse, R4, -R6 ;  /* 0x0000000405067223 */ /* 0x040fe20000010806 */
        /* <DEDUP_REMOVED lines=14> */
.L_x_2835:
[----:B------:R-:W-:Y:S05]  /*158c0*/  BSYNC B1 ;  /* 0x0000000000017941 */ /* 0x000fea0003800000 */
.L_x_2834:
[----:B------:R-:W-:Y:S05]  /*158d0*/  @P1 BRA `(.L_x_2801) ;  /* 0x0000000400e01947 */ /* 0x000fea0003800000 */
[----:B---3--:R-:W3:Y:S01]  /*158e0*/  LDL R7, [R1+0x64] ;  /* 0x0000640001077983 */ /* 0x008ee20000100800 */
[----:B------:R-:W-:Y:S01]  /*158f0*/  SHF.R.S32.HI R4, RZ, 0x1f, R3 ;  /* 0x0000001fff047819 */ /* 0x000fe20000011403 */
[----:B------:R-:W-:Y:S01]  /*15900*/  IMAD.SHL.U32 R5, R3, 0x40, RZ ;  /* 0x0000004003057824 */ /* 0x000fe200078e00ff */
[----:B------:R-:W-:Y:S02]  /*15910*/  SHF.R.S32.HI R6, RZ, 0x1f, R213 ;  /* 0x0000001fff067819 */ /* 0x000fe400000114d5 */
[----:B------:R-:W-:Y:S02]  /*15920*/  LEA.HI R4, R4, R3, RZ, 0x3 ;  /* 0x0000000304047211 */ /* 0x000fe400078f18ff */
[----:B-----5:R-:W-:Y:S02]  /*15930*/  R2UR UR4, R43 ;  /* 0x000000002b0472ca */ /* 0x020fe400000e0000 */
[----:B------:R-:W-:Y:S01]  /*15940*/  SHF.R.U64 R8, R8, 0x10, R9 ;  /* 0x0000001008087819 */ /* 0x000fe20000001209 */
[----:B------:R-:W-:Y:S01]  /*15950*/  IMAD.SHL.U32 R4, R4, 0x40, RZ ;  /* 0x0000004004047824 */ /* 0x000fe200078e00ff */
[----:B------:R-:W-:-:S02]  /*15960*/  SHF.R.U64 R25, R72, 0x10, R73 ;  /* 0x0000001048197819 */ /* 0x000fc40000001249 */
[----:B0-----:R-:W-:Y:S02]  /*15970*/  PRMT R29, R21, 0x5410, R8 ;  /* 0x00005410151d7816 */ /* 0x001fe40000000008 */
[----:B------:R-:W-:Y:S02]  /*15980*/  PRMT R26, R86, 0x5410, R25 ;  /* 0x00005410561a7816 */ /* 0x000fe40000000019 */
[----:B------:R-:W-:Y:S01]  /*15990*/  SHF.R.U32.HI R30, RZ, 0x10, R9 ;  /* 0x00000010ff1e7819 */ /* 0x000fe20000011609 */
[----:B------:R-:W-:Y:S01]  /*159a0*/  IMAD.U32 R31, R29, 0x10000, RZ ;  /* 0x000100001d1f7824 */ /* 0x000fe200078e00ff */
[----:B------:R-:W-:Y:S01]  /*159b0*/  SHF.R.U32.HI R73, RZ, 0x10, R73 ;  /* 0x00000010ff497819 */ /* 0x000fe20000011649 */
[----:B------:R-:W-:Y:S01]  /*159c0*/  IMAD.U32 R27, R26, 0x10000, RZ ;  /* 0x000100001a1b7824 */ /* 0x000fe200078e00ff */
[----:B------:R-:W-:Y:S02]  /*159d0*/  SHF.R.U64 R32, R10, 0x10, R11 ;  /* 0x000000100a207819 */ /* 0x000fe4000000120b */
[----:B------:R-:W-:-:S02]  /*159e0*/  PRMT R30, R21, 0x5432, R30 ;  /* 0x00005432151e7816 */ /* 0x000fc4000000001e */
[----:B------:R-:W-:Y:S02]  /*159f0*/  SHF.R.U32.HI R10, RZ, 0x10, R11 ;  /* 0x00000010ff0a7819 */ /* 0x000fe4000001160b */
[----:B------:R-:W-:Y:S02]  /*15a00*/  PRMT R86, R86, 0x5432, R73 ;  /* 0x0000543256567816 */ /* 0x000fe40000000049 */
[--C-:B------:R-:W-:Y:S02]  /*15a10*/  SHF.R.U64 R28, R74, 0x10, R75.reuse ;  /* 0x000000104a1c7819 */ /* 0x100fe4000000124b */
[----:B------:R-:W-:Y:S02]  /*15a20*/  PRMT R32, R85, 0x5410, R32 ;  /* 0x0000541055207816 */ /* 0x000fe40000000020 */
[----:B------:R-:W-:Y:S02]  /*15a30*/  LOP3.LUT R29, R29, 0xffff0000, RZ, 0xc0, !PT ;  /* 0xffff00001d1d7812 */ /* 0x000fe400078ec0ff */
[----:B------:R-:W-:-:S02]  /*15a40*/  SHF.R.U32.HI R74, RZ, 0x10, R75 ;  /* 0x00000010ff4a7819 */ /* 0x000fc4000001164b */
[----:B------:R-:W-:Y:S02]  /*15a50*/  PRMT R85, R85, 0x5432, R10 ;  /* 0x0000543255557816 */ /* 0x000fe4000000000a */
[C---:B------:R-:W-:Y:S02]  /*15a60*/  PRMT R28, R87.reuse, 0x5410, R28 ;  /* 0x00005410571c7816 */ /* 0x040fe4000000001c */
[----:B------:R-:W-:Y:S02]  /*15a70*/  PRMT R87, R87, 0x5432, R74 ;  /* 0x0000543257577816 */ /* 0x000fe4000000004a */
[----:B---3--:R-:W-:Y:S02]  /*15a80*/  LEA.HI R0, R0, R7, RZ, 0x1d ;  /* 0x0000000700007211 */ /* 0x008fe400078fe8ff */
[----:B------:R-:W-:Y:S02]  /*15a90*/  LOP3.LUT R7, R5, 0x1c0, RZ, 0xc0, !PT ;  /* 0x000001c005077812 */ /* 0x000fe400078ec0ff */
[----:B------:R-:W-:-:S02]  /*15aa0*/  SHF.R.S32.HI R3, RZ, 0x1f, R0 ;  /* 0x0000001fff037819 */ /* 0x000fc40000011400 */
[-C--:B------:R-:W-:Y:S02]  /*15ab0*/  LEA.HI R5, R6, R213.reuse, RZ, 0x6 ;  /* 0x000000d506057211 */ /* 0x080fe400078f30ff */
[----:B------:R-:W-:Y:S01]  /*15ac0*/  LEA.HI R3, R3, R0, RZ, 0x3 ;  /* 0x0000000003037211 */ /* 0x000fe200078f18ff */
[----:B------:R-:W-:Y:S01]  /*15ad0*/  IMAD.SHL.U32 R0, R0, 0x8, RZ ;  /* 0x0000000800007824 */ /* 0x000fe200078e00ff */
[----:B------:R-:W-:Y:S01]  /*15ae0*/  SHF.R.U32.HI R13, RZ, 0x3, R7 ;  /* 0x00000003ff0d7819 */ /* 0x000fe20000011607 */
[----:B------:R-:W-:Y:S01]  /*15af0*/  IMAD.SHL.U32 R12, R5, 0x80, RZ ;  /* 0x00000080050c7824 */ /* 0x000fe200078e00ff */
[----:B------:R-:W-:Y:S01]  /*15b00*/  LOP3.LUT R5, R4, 0xfffffe00, RZ, 0xc0, !PT ;  /* 0xfffffe0004057812 */ /* 0x000fe200078ec0ff */
[----:B------:R-:W-:Y:S01]  /*15b10*/  IMAD.SHL.U32 R4, R3, 0x400, RZ ;  /* 0x0000040003047824 */ /* 0x000fe200078e00ff */
[----:B------:R-:W-:Y:S02]  /*15b20*/  LOP3.LUT R0, R7, 0x38, R0, 0xf8, !PT ;  /* 0x0000003807007812 */ /* 0x000fe400078ef800 */
[----:B------:R-:W-:-:S02]  /*15b30*/  LEA.HI R6, R6, R213, RZ, 0x3 ;  /* 0x000000d506067211 */ /* 0x000fc400078f18ff */
[-C--:B------:R-:W-:Y:S02]  /*15b40*/  LOP3.LUT R3, R0, R13.reuse, RZ, 0x3c, !PT ;  /* 0x0000000d00037212 */ /* 0x080fe400078e3cff */
[----:B------:R-:W-:Y:S02]  /*15b50*/  LOP3.LUT R4, R4, 0x7fffe000, RZ, 0xc0, !PT ;  /* 0x7fffe00004047812 */ /* 0x000fe400078ec0ff */
[----:B------:R-:W-:Y:S02]  /*15b60*/  LOP3.LUT R6, R7, 0x38, R6, 0xf8, !PT ;  /* 0x0000003807067812 */ /* 0x000fe400078ef806 */
[----:B------:R-:W-:Y:S02]  /*15b70*/  IADD3 R3, R3, R4, R5 ;  /* 0x0000000403037210 */ /* 0x000fe40007ffe005 */
[----:B------:R-:W-:Y:S02]  /*15b80*/  LOP3.LUT R12, R12, 0xffffe000, RZ, 0xc0, !PT ;  /* 0xffffe0000c0c7812 */ /* 0x000fe400078ec0ff */
[----:B------:R-:W-:Y:S01]  /*15b90*/  LOP3.LUT R6, R6, R13, RZ, 0x3c, !PT ;  /* 0x0000000d06067212 */ /* 0x000fe200078e3cff */
[----:B------:R-:W-:-:S03]  /*15ba0*/  IMAD R3, R3, 0x2, R16 ;  /* 0x0000000203037824 */ /* 0x000fc600078e0210 */
[----:B------:R-:W-:Y:S02]  /*15bb0*/  IADD3 R6, R6, R12, R5 ;  /* 0x0000000c06067210 */ /* 0x000fe40007ffe005 */
[----:B------:R-:W1:Y:S02]  /*15bc0*/  LDS.128 R12, [R3+0x14400] ;  /* 0x01440000030c7984 */ /* 0x000e640000000c00 */
[----:B------:R-:W-:-:S05]  /*15bd0*/  LEA R0, R6, UR4, 0x1 ;  /* 0x0000000406007c11 */ /* 0x000fca000f8e08ff */
[----:B------:R-:W0:Y:S01]  /*15be0*/  LDS.128 R4, [R0] ;  /* 0x0000000000047984 */ /* 0x000e220000000c00 */
[C---:B-1----:R-:W-:Y:S01]  /*15bf0*/  IMAD.U32 R20, R12.reuse, 0x10000, RZ ;  /* 0x000100000c147824 */ /* 0x042fe200078e00ff */
[----:B------:R-:W-:Y:S01]  /*15c00*/  LOP3.LUT R12, R12, 0xffff0000, RZ, 0xc0, !PT ;  /* 0xffff00000c0c7812 */ /* 0x000fe200078ec0ff */
[C---:B------:R-:W-:Y:S01]  /*15c10*/  IMAD.U32 R21, R13.reuse, 0x10000, RZ ;  /* 0x000100000d157824 */ /* 0x040fe200078e00ff */
[----:B------:R-:W-:Y:S01]  /*15c20*/  LOP3.LUT R13, R13, 0xffff0000, RZ, 0xc0, !PT ;  /* 0xffff00000d0d7812 */ /* 0x000fe200078ec0ff */
[C---:B------:R-:W-:Y:S01]  /*15c30*/  FMUL.FTZ R33, R20.reuse, R31 ;  /* 0x0000001f14217220 */ /* 0x040fe20000410000 */
[----:B------:R-:W-:Y:S01]  /*15c40*/  FMUL.FTZ R35, R20, R27 ;  /* 0x0000001b14237220 */ /* 0x000fe20000410000 */
[----:B------:R-:W-:Y:S02]  /*15c50*/  IMAD.U32 R20, R30, 0x10000, RZ ;  /* 0x000100001e147824 */ /* 0x000fe400078e00ff */
[----:B------:R-:W-:Y:S01]  /*15c60*/  FMUL.FTZ R37, R12, R29 ;  /* 0x0000001d0c257220 */ /* 0x000fe20000410000 */
[C---:B0-----:R-:W-:Y:S01]  /*15c70*/  IMAD.U32 R8, R4.reuse, 0x10000, RZ ;  /* 0x0001000004087824 */ /* 0x041fe200078e00ff */
[----:B------:R-:W-:Y:S01]  /*15c80*/  LOP3.LUT R4, R4, 0xffff0000, RZ, 0xc0, !PT ;  /* 0xffff000004047812 */ /* 0x000fe200078ec0ff */
[----:B------:R-:W-:-:S02]  /*15c90*/  IMAD.U32 R9, R5, 0x10000, RZ ;  /* 0x0001000005097824 */ /* 0x000fc400078e00ff */
[----:B------:R-:W-:Y:S01]  /*15ca0*/  FMUL.FTZ R36, R21, R20 ;  /* 0x0000001415247220 */ /* 0x000fe20000410000 */
[----:B------:R-:W-:Y:S01]  /*15cb0*/  FFMA.FTZ R33, R8, R27, -R33 ;  /* 0x0000001b08217223 */ /* 0x000fe20000010821 */
[----:B------:R-:W-:Y:S01]  /*15cc0*/  LOP3.LUT R27, R26, 0xffff0000, RZ, 0xc0, !PT ;  /* 0xffff00001a1b7812 */ /* 0x000fe200078ec0ff */
[----:B------:R-:W-:Y:S01]  /*15cd0*/  FFMA.FTZ R35, R8, R31, R35 ;  /* 0x0000001f08237223 */ /* 0x000fe20000010023 */
[----:B------:R-:W-:Y:S01]  /*15ce0*/  IMAD.U32 R8, R86, 0x10000, RZ ;  /* 0x0001000056087824 */ /* 0x000fe200078e00ff */
[----:B------:R-:W-:Y:S01]  /*15cf0*/  LOP3.LUT R30, R30, 0xffff0000, RZ, 0xc0, !PT ;  /* 0xffff00001e1e7812 */ /* 0x000fe200078ec0ff */
[----:B------:R-:W-:Y:S02]  /*15d00*/  IMAD.U32 R25, R15, 0x10000, RZ ;  /* 0x000100000f197824 */ /* 0x000fe400078e00ff */
[-C--:B------:R-:W-:Y:S01]  /*15d10*/  FMUL.FTZ R31, R12, R27.reuse ;  /* 0x0000001b0c1f7220 */ /* 0x080fe20000410000 */
[----:B------:R-:W-:Y:S02]  /*15d20*/  IMAD.U32 R12, R85, 0x10000, RZ ;  /* 0x00010000550c7824 */ /* 0x000fe400078e00ff */
[-C--:B------:R-:W-:Y:S01]  /*15d30*/  FMUL.FTZ R21, R21, R8.reuse ;  /* 0x0000000815157220 */ /* 0x080fe20000410000 */
[C---:B------:R-:W-:Y:S01]  /*15d40*/  FFMA.FTZ R26, R4.reuse, R27, -R37 ;  /* 0x0000001b041a7223 */ /* 0x040fe20000010825 */
[----:B------:R-:W-:Y:S01]  /*15d50*/  FFMA.FTZ R34, R4, R29, R31 ;  /* 0x0000001d04227223 */ /* 0x000fe2000001001f */
[----:B------:R-:W-:Y:S01]  /*15d60*/  FFMA.FTZ R36, R9, R8, -R36 ;  /* 0x0000000809247223 */ /* 0x000fe20000010824 */
[----:B------:R-:W-:-:S02]  /*15d70*/  IMAD.U32 R11, R7, 0x10000, RZ ;  /* 0x00010000070b7824 */ /* 0x000fc400078e00ff */
[----:B------:R-:W-:Y:S01]  /*15d80*/  FFMA.FTZ R20, R9, R20, R21 ;  /* 0x0000001409147223 */ /* 0x000fe20000010015 */
[----:B------:R-:W-:Y:S02]  /*15d90*/  IMAD.U32 R4, R87, 0x10000, RZ ;  /* 0x0001000057047824 */ /* 0x000fe400078e00ff */
[C---:B------:R-:W-:Y:S01]  /*15da0*/  FMUL.FTZ R8, R25.reuse, R12 ;  /* 0x0000000c19087220 */ /* 0x040fe20000410000 */
[----:B------:R-:W-:Y:S01]  /*15db0*/  IMAD.U32 R24, R14, 0x10000, RZ ;  /* 0x000100000e187824 */ /* 0x000fe200078e00ff */
[----:B------:R-:W-:Y:S01]  /*15dc0*/  LOP3.LUT R86, R86, 0xffff0000, RZ, 0xc0, !PT ;  /* 0xffff000056567812 */ /* 0x000fe200078ec0ff */
[----:B------:R-:W-:Y:S02]  /*15dd0*/  IMAD.U32 R21, R32, 0x10000, RZ ;  /* 0x0001000020157824 */ /* 0x000fe400078e00ff */
[-C--:B------:R-:W-:Y:S01]  /*15de0*/  FMUL.FTZ R38, R25, R4.reuse ;  /* 0x0000000419267220 */ /* 0x080fe20000410000 */
[----:B------:R-:W-:Y:S01]  /*15df0*/  FFMA.FTZ R29, R11, R4, -R8 ;  /* 0x000000040b1d7223 */ /* 0x000fe20000010808 */
[----:B------:R-:W-:Y:S01]  /*15e00*/  LOP3.LUT R5, R5, 0xffff0000, RZ, 0xc0, !PT ;  /* 0xffff000005057812 */ /* 0x000fe200078ec0ff */
[----:B------:R-:W-:-:S02]  /*15e10*/  IMAD.U32 R10, R6, 0x10000, RZ ;  /* 0x00010000060a7824 */ /* 0x000fc400078e00ff */
[C---:B------:R-:W-:Y:S01]  /*15e20*/  FMUL.FTZ R4, R13.reuse, R30 ;  /* 0x0000001e0d047220 */ /* 0x040fe20000410000 */
[----:B------:R-:W-:Y:S02]  /*15e30*/  IMAD.U32 R9, R28, 0x10000, RZ ;  /* 0x000100001c097824 */ /* 0x000fe400078e00ff */
[C---:B------:R-:W-:Y:S01]  /*15e40*/  FMUL.FTZ R25, R24.reuse, R21 ;  /* 0x0000001518197220 */ /* 0x040fe20000410000 */
[----:B------:R-:W-:Y:S01]  /*15e50*/  FMUL.FTZ R13, R13, R86 ;  /* 0x000000560d0d7220 */ /* 0x000fe20000410000 */
[----:B------:R-:W-:Y:S01]  /*15e60*/  FFMA.FTZ R38, R11, R12, R38 ;  /* 0x0000000c0b267223 */ /* 0x000fe20000010026 */
[-C--:B------:R-:W-:Y:S01]  /*15e70*/  FMUL.FTZ R27, R24, R9.reuse ;  /* 0x00000009181b7220 */ /* 0x080fe20000410000 */
[----:B------:R-:W-:Y:S01]  /*15e80*/  FFMA.FTZ R25, R10, R9, -R25 ;  /* 0x000000090a197223 */ /* 0x000fe20000010819 */
[----:B------:R-:W-:Y:S01]  /*15e90*/  LOP3.LUT R14, R14, 0xffff0000, RZ, 0xc0, !PT ;  /* 0xffff00000e0e7812 */ /* 0x000fe200078ec0ff */
[----:B------:R-:W-:Y:S01]  /*15ea0*/  FFMA.FTZ R11, R5, R86, -R4 ;  /* 0x00000056050b7223 */ /* 0x000fe20000010804 */
[----:B------:R-:W-:Y:S01]  /*15eb0*/  LOP3.LUT R15, R15, 0xffff0000, RZ, 0xc0, !PT ;  /* 0xffff00000f0f7812 */ /* 0x000fe200078ec0ff */
[----:B------:R-:W-:Y:S01]  /*15ec0*/  FFMA.FTZ R13, R5, R30, R13 ;  /* 0x0000001e050d7223 */ /* 0x000fe2000001000d */
[----:B------:R-:W-:Y:S01]  /*15ed0*/  LOP3.LUT R9, R32, 0xffff0000, RZ, 0xc0, !PT ;  /* 0xffff000020097812 */ /* 0x000fe200078ec0ff */
[----:B------:R-:W-:Y:S01]  /*15ee0*/  FFMA.FTZ R10, R10, R21, R27 ;  /* 0x000000150a0a7223 */ /* 0x000fe2000001001b */
[----:B------:R-:W-:-:S02]  /*15ef0*/  LOP3.LUT R8, R85, 0xffff0000, RZ, 0xc0, !PT ;  /* 0xffff000055087812 */ /* 0x000fc400078ec0ff */
[----:B------:R-:W-:Y:S01]  /*15f00*/  LOP3.LUT R5, R28, 0xffff0000, RZ, 0xc0, !PT ;  /* 0xffff00001c057812 */ /* 0x000fe200078ec0ff */
[----:B------:R-:W-:Y:S01]  /*15f10*/  FMUL.FTZ R21, R14, R9 ;  /* 0x000000090e157220 */ /* 0x000fe20000410000 */
[----:B------:R-:W-:Y:S01]  /*15f20*/  LOP3.LUT R4, R87, 0xffff0000, RZ, 0xc0, !PT ;  /* 0xffff000057047812 */ /* 0x000fe200078ec0ff */
[----:B------:R-:W-:Y:S01]  /*15f30*/  FMUL.FTZ R24, R15, R8 ;  /* 0x000000080f187220 */ /* 0x000fe20000410000 */
[----:B------:R-:W-:Y:S01]  /*15f40*/  LOP3.LUT R6, R6, 0xffff0000, RZ, 0xc0, !PT ;  /* 0xffff000006067812 */ /* 0x000fe200078ec0ff */
[-C--:B------:R-:W-:Y:S01]  /*15f50*/  FMUL.FTZ R14, R14, R5.reuse ;  /* 0x000000050e0e7220 */ /* 0x080fe20000410000 */
[----:B------:R-:W-:Y:S01]  /*15f60*/  LOP3.LUT R7, R7, 0xffff0000, RZ, 0xc0, !PT ;  /* 0xffff000007077812 */ /* 0x000fe200078ec0ff */
[-C--:B------:R-:W-:Y:S02]  /*15f70*/  FMUL.FTZ R27, R15, R4.reuse ;  /* 0x000000040f1b7220 */ /* 0x080fe40000410000 */
        /* <DEDUP_REMOVED lines=14> */
.L_x_2801:
[----:B------:R-:W-:Y:S05]  /*16060*/  BSYNC B0 ;  /* 0x0000000000007941 */ /* 0x000fea0003800000 */
.L_x_2761:
        /* <DEDUP_REMOVED lines=8> */
.L_x_2759:
[----:B----4-:R-:W4:Y:S02]  /*160f0*/  LDL R0, [R1+0x5c] ;  /* 0x00005c0001007983 */ /* 0x010f240000100800 */
[----:B----4-:R-:W-:-:S13]  /*16100*/  R2UR UR4, R0 ;  /* 0x00000000000472ca */ /* 0x010fda00000e0000 */
[----:B------:R-:W-:-:S05]  /*16110*/  IMAD.U32 R0, RZ, RZ, UR4 ;  /* 0x00000004ff007e24 */ /* 0x000fca000f8e00ff */
[----:B------:R-:W-:-:S13]  /*16120*/  ISETP.NE.AND P0, PT, R0, 0x3, PT ;  /* 0x000000030000780c */ /* 0x000fda0003f05270 */
[----:B------:R-:W-:Y:S05]  /*16130*/  @!P0 BRA `(.L_x_2836) ;  /* 0x0000000000048947 */ /* 0x000fea0003800000 */
[----:B------:R-:W-:Y:S01]  /*16140*/  BPT.TRAP 0x1 ;  /* 0x000000040000795c */ /* 0x000fe20000300000 */
.L_x_2836:
[----:B------:R-:W-:Y:S01]  /*16150*/  IMAD R0, R216, 0x8, R16 ;  /* 0x00000008d8007824 */ /* 0x000fe200078e0210 */
[----:B01----:R-:W-:-:S04]  /*16160*/  SHF.L.U32 R3, R218, 0x1f, RZ ;  /* 0x0000001fda037819 */ /* 0x003fc800000006ff */
[----:B------:R0:W1:Y:S01]  /*16170*/  SYNCS.PHASECHK.TRANS64.TRYWAIT P2, [R0+URZ+0x38830], R3 ;  /* 0x03883003000075a7 */ /* 0x000062000804017f */
[----:B------:R-:W-:Y:S05]  /*16180*/  @!P0 BRA `(.L_x_2837) ;  /* 0x0000000000048947 */ /* 0x000fea0003800000 */
[----:B------:R-:W-:Y:S01]  /*16190*/  BPT.TRAP 0x1 ;  /* 0x000000040000795c */ /* 0x000fe20000300000 */
.L_x_2837:
[----:B---3--:R-:W3:Y:S02]  /*161a0*/  S2R R4, SR_TID.X ;  /* 0x0000000000047919 */ /* 0x008ee40000002100 */
[----:B---3--:R-:W-:-:S04]  /*161b0*/  LOP3.LUT R4, R4, 0x7f, RZ, 0xc0, !PT ;  /* 0x0000007f04047812 */ /* 0x008fc800078ec0ff */
[----:B------:R-:W-:Y:S01]  /*161c0*/  ISETP.NE.AND P1, PT, R4, RZ, PT ;  /* 0x000000ff0400720c */ /* 0x000fe20003f25270 */
[----:B-1----:R-:W-:-:S12]  /*161d0*/  @P2 BRA `(.L_x_2838) ;  /* 0x0000000000082947 */ /* 0x002fd80003800000 */
[----:B------:R-:W1:Y:S02]  /*161e0*/  SYNCS.PHASECHK.TRANS64.TRYWAIT P2, [R0+URZ+0x38830], R3 ;  /* 0x03883003000075a7 */ /* 0x000e64000804017f */
[----:B-1----:R-:W-:Y:S05]  /*161f0*/  @!P2 BRA `(.L_x_2839) ;  /* 0x000001ec0014a947 */ /* 0x002fea0003800000 */
.L_x_2838:
[----:B------:R-:W-:Y:S05]  /*16200*/  WARPSYNC.ALL ;  /* 0x0000000000007948 */ /* 0x000fea0003800000 */
[----:B01----:R-:W-:Y:S01]  /*16210*/  VIADD R3, R16, 0x24400 ;  /* 0x0002440010037836 */ /* 0x003fe20000000000 */
[----:B------:R-:W-:Y:S01]  /*16220*/  R2UR UR12, R84 ;  /* 0x00000000540c72ca */ /* 0x000fe200000e0000 */
[----:B------:R-:W-:Y:S01]  /*16230*/  IMAD.MOV.U32 R5, RZ, RZ, 0x40000040 ;  /* 0x40000040ff057424 */ /* 0x000fe200078e00ff */
[----:B------:R-:W-:Y:S01]  /*16240*/  WARPGROUP.ARRIVE ;  /* 0x00000000000079c5 */ /* 0x000fe20000000000 */
[----:B------:R-:W-:Y:S01]  /*16250*/  UMOV UR9, 0x40000040 ;  /* 0x4000004000097882 */ /* 0x000fe20000000000 */
[----:B------:R-:W-:Y:S01]  /*16260*/  SHF.R.U32.HI R3, RZ, 0x4, R3 ;  /* 0x00000004ff037819 */ /* 0x000fe20000011603 */
[----:B------:R-:W-:Y:S01]  /*16270*/  IMAD.MOV.U32 R7, RZ, RZ, 0x40000040 ;  /* 0x40000040ff077424 */ /* 0x000fe200078e00ff */
[----:B------:R-:W-:Y:S01]  /*16280*/  R2UR UR11, R5 ;  /* 0x00000000050b72ca */ /* 0x000fe200000e0000 */
[----:B------:R-:W-:Y:S01]  /*16290*/  UMOV UR5, UR9 ;  /* 0x0000000900057c82 */ /* 0x000fe20008000000 */
[----:B------:R-:W-:Y:S01]  /*162a0*/  LOP3.LUT R3, R3, 0x3fff, RZ, 0xc0, !PT ;  /* 0x00003fff03037812 */ /* 0x000fe200078ec0ff */
[----:B--2---:R-:W-:Y:S01]  /*162b0*/  IMAD.MOV.U32 R9, RZ, RZ, 0x40000040 ;  /* 0x40000040ff097424 */ /* 0x004fe200078e00ff */
[----:B------:R-:W-:Y:S01]  /*162c0*/  R2UR UR7, R7 ;  /* 0x00000000070772ca */ /* 0x000fe200000e0000 */
[----:B------:R-:W-:Y:S01]  /*162d0*/  IMAD.MOV.U32 R7, RZ, RZ, 0x40000040 ;  /* 0x40000040ff077424 */ /* 0x000fe200078e00ff */
[----:B------:R-:W-:Y:S01]  /*162e0*/  LOP3.LUT R20, R3, 0x10000, RZ, 0xfc, !PT ;  /* 0x0001000003147812 */ /* 0x000fe200078efcff */
[----:B------:R-:W-:Y:S01]  /*162f0*/  ULOP3.LUT UR12, UR12, 0x10000, URZ, 0xfc, !UPT ;  /* 0x000100000c0c7892 */ /* 0x000fe2000f8efc3f */
[----:B------:R-:W-:Y:S01]  /*16300*/  IMAD.U32 R11, RZ, RZ, UR9 ;  /* 0x00000009ff0b7e24 */ /* 0x000fe2000f8e00ff */
[----:B------:R-:W-:Y:S01]  /*16310*/  UMOV UR17, 0x40000040 ;  /* 0x4000004000117882 */ /* 0x000fe20000000000 */
[----:B------:R-:W-:Y:S01]  /*16320*/  UMOV UR57, 0x40000040 ;  /* 0x4000004000397882 */ /* 0x000fe20000000000 */
[----:B------:R-:W-:Y:S01]  /*16330*/  IMAD R4, R216, 0xa00, R20 ;  /* 0x00000a00d8047824 */ /* 0x000fe200078e0214 */
[----:B------:R-:W-:Y:S01]  /*16340*/  UIADD3 UR56, UR12, 0x804, URZ ;  /* 0x000008040c387890 */ /* 0x000fe2000fffe03f */
[----:B------:R-:W0:Y:S01]  /*16350*/  LDC R3, c[0x0][0x448] ;  /* 0x00011200ff037b82 */ /* 0x000e220000000800 */
[----:B------:R-:W-:Y:S01]  /*16360*/  UMOV UR8, UR12 ;  /* 0x0000000c00087c82 */ /* 0x000fe20008000000 */
[C---:B------:R-:W-:Y:S01]  /*16370*/  VIADD R6, R4.reuse, 0x80 ;  /* 0x0000008004067836 */ /* 0x040fe20000000000 */
[C---:B------:R-:W-:Y:S01]  /*16380*/  R2UR UR10, R4.reuse ;  /* 0x00000000040a72ca */ /* 0x040fe200000e0000 */
[----:B------:R-:W-:Y:S01]  /*16390*/  UMOV UR4, UR8 ;  /* 0x0000000800047c82 */ /* 0x000fe20008000000 */
[----:B------:R-:W-:Y:S01]  /*163a0*/  VIADD R8, R4, 0x180 ;  /* 0x0000018004087836 */ /* 0x000fe20000000000 */
[----:B------:R-:W-:Y:S01]  /*163b0*/  UIADD3 UR52, UR12, 0x806, URZ ;  /* 0x000008060c347890 */ /* 0x000fe2000fffe03f */
[----:B------:R-:W-:Y:S01]  /*163c0*/  R2UR UR6, R6 ;  /* 0x00000000060672ca */ /* 0x000fe200000e0000 */
[----:B------:R-:W-:Y:S01]  /*163d0*/  VIADD R6, R4, 0x100 ;  /* 0x0000010004067836 */ /* 0x000fe20000000000 */
[----:B------:R-:W-:Y:S01]  /*163e0*/  UMOV UR53, 0x40000040 ;  /* 0x4000004000357882 */ /* 0x000fe20000000000 */
[----:B------:R-:W-:Y:S01]  /*163f0*/  IMAD.U32 R10, RZ, RZ, UR8 ;  /* 0x00000008ff0a7e24 */ /* 0x000fe2000f8e00ff */
[----:B------:R-:W-:Y:S01]  /*16400*/  UIADD3 UR48, UR12, 0xc00, URZ ;  /* 0x00000c000c307890 */ /* 0x000fe2000fffe03f */
[----:B------:R-:W-:Y:S01]  /*16410*/  @!P1 VIADD R0, R0, 0x38840 ;  /* 0x0003884000009836 */ /* 0x000fe20000000000 */
[----:B------:R-:W-:Y:S01]  /*16420*/  UMOV UR49, 0x40000040 ;  /* 0x4000004000317882 */ /* 0x000fe20000000000 */
[----:B------:R-:W-:Y:S01]  /*16430*/  UIADD3 UR44, UR12, 0xc02, URZ ;  /* 0x00000c020c2c7890 */ /* 0x000fe2000fffe03f */
[----:B------:R1:W-:Y:S01]  /*16440*/  STL.64 [R1+0x50], R10 ;  /* 0x0000500a01007387 */ /* 0x0003e20000100a00 */
[----:B------:R-:W-:Y:S01]  /*16450*/  HGMMA.64x16x16.F32.BF16 R56, gdesc[UR8], RZ, !UPT, gsb0 ;  /* 0x00200000083879f0 */ /* 0x000fe2000c0018ff */
[----:B------:R-:W-:Y:S01]  /*16460*/  UMOV UR45, 0x40000040 ;  /* 0x40000040002d7882 */ /* 0x000fe20000000000 */
[----:B------:R-:W-:Y:S01]  /*16470*/  UIADD3 UR40, UR12, 0xc04, URZ ;  /* 0x00000c040c287890 */ /* 0x000fe2000fffe03f */
[----:B------:R-:W-:Y:S01]  /*16480*/  @!P1 PRMT R0, RZ, 0x654, R0 ;  /* 0x00000654ff009816 */ /* 0x000fe20000000000 */
[----:B------:R-:W-:Y:S01]  /*16490*/  UMOV UR41, 0x40000040 ;  /* 0x4000004000297882 */ /* 0x000fe20000000000 */
[----:B------:R-:W-:Y:S01]  /*164a0*/  UIADD3 UR36, UR12, 0xc06, URZ ;  /* 0x00000c060c247890 */ /* 0x000fe2000fffe03f */
[----:B------:R-:W-:Y:S01]  /*164b0*/  BSSY B0, `(.L_x_2840) ;  /* 0x0000939000007945 */ /* 0x000fe20003800000 */
[----:B------:R-:W-:Y:S01]  /*164c0*/  UMOV UR37, 0x40000040 ;  /* 0x4000004000257882 */ /* 0x000fe20000000000 */
[----:B0-----:R-:W-:Y:S01]  /*164d0*/  ISETP.NE.AND P2, PT, R3, 0x1, PT ;  /* 0x000000010300780c */ /* 0x001fe20003f45270 */
[----:B------:R-:W-:Y:S01]  /*164e0*/  IMAD.IADD R3, R235, 0x1, R231 ;  /* 0x00000001eb037824 */ /* 0x000fe200078e02e7 */
[----:B------:R-:W-:Y:S01]  /*164f0*/  CS2R R150, SRZ ;  /* 0x0000000000967805 */ /* 0x000fe2000001ff00 */
[----:B-1----:R-:W-:Y:S01]  /*16500*/  IMAD.U32 R11, RZ, RZ, UR17 ;  /* 0x00000011ff0b7e24 */ /* 0x002fe2000f8e00ff */
        /* <DEDUP_REMOVED lines=46> */
[----:B-----5:R-:W-:-:S06]  /*167f0*/  WARPGROUP.ARRIVE ;  /* 0x00000000000079c5 */ /* 0x020fcc0000000000 */
        /* <DEDUP_REMOVED lines=419> */
[----:B------:R0:W-:Y:S02]  /*18230*/  STL.64 [R1], R10 ;  /* 0x0000000a01007387 */ /* 0x0001e40000100a00 */
[----:B0-----:R-:W0:Y:S01]  /*18240*/  @P2 LDC R10, c[0x0][0x44c] ;  /* 0x00011300ff0a2b82 */ /* 0x001e220000000800 */
[----:B------:R-:W-:Y:S02]  /*18250*/  WARPGROUP.DEPBAR.LE gsb0, 0x0 ;  /* 0x00008000000079c5 */ /* 0x000fe40000010000 */
[----:B------:R-:W-:Y:S01]  /*18260*/  WARPGROUP.ARRIVE ;  /* 0x00000000000079c5 */ /* 0x000fe20000000000 */
[----:B0-----:R-:W-:-:S05]  /*18270*/  @P2 IMAD.HI.U32 R5, R3, R10, RZ ;  /* 0x0000000a03052227 */ /* 0x001fca00078e00ff */
        /* <DEDUP_REMOVED lines=13> */
[----:B------:R-:W-:Y:S03]  /*18350*/  HGMMA.64x16x16.F32.BF16 R56, gdesc[UR16], R56, gsb0 ;  /* 0x00200000103879f0 */ /* 0x000fe60008001838 */
        /* <DEDUP_REMOVED lines=201> */
[----:B------:R-:W0:Y:S02]  /*18ff0*/  @P2 LDC R8, c[0x0][0x450] ;  /* 0x00011400ff082b82 */ /* 0x000e240000000800 */
[----:B0-----:R-:W-:Y:S01]  /*19000*/  @P2 SHF.R.U32.HI R3, RZ, R8, R5 ;  /* 0x00000008ff032219 */ /* 0x001fe20000011605 */
[----:B------:R-:W-:-:S04]  /*19010*/  IMAD R5, R2, -0x50, RZ ;  /* 0xffffffb002057824 */ /* 0x000fc800078e02ff */
[----:B------:R-:W0:Y:S01]  /*19020*/  SHFL.IDX PT, R8, R3, 0x1, 0x1c1f ;  /* 0x003c1f0003087f89 */ /* 0x000e2200000e0000 */
[----:B------:R-:W-:-:S04]  /*19030*/  IADD3 R5, -R234, 0x51, R5 ;  /* 0x00000051ea057810 */ /* 0x000fc80007ffe105 */
[----:B------:R-:W-:Y:S01]  /*19040*/  IADD3 R66, -R232, R5, R233 ;  /* 0x00000005e8427210 */ /* 0x000fe20007ffe1e9 */
        /* <DEDUP_REMOVED lines=46> */
[----:B------:R-:W-:Y:S01]  /*19330*/  ULDC UR38, c[0x0][0x988] ;  /* 0x0002620000267ab9 */ /* 0x000fe20000000800 */
[----:B------:R-:W-:Y:S01]  /*19340*/  ULDC UR39, c[0x0][0x988] ;  /* 0x0002620000277ab9 */ /* 0x000fe20000000800 */
[----:B------:R-:W-:Y:S02]  /*19350*/  WARPGROUP.DEPBAR.LE gsb0, 0x0 ;  /* 0x00008000000079c5 */ /* 0x000fe40000010000 */
[----:B------:R-:W-:-:S06]  /*19360*/  WARPGROUP.ARRIVE ;  /* 0x00000000000079c5 */ /* 0x000fcc0000000000 */
[----:B------:R-:W-:Y:S01]  /*19370*/  HGMMA.64x16x16.F32.BF16 R48, gdesc[UR4], R48, gsb0 ;  /* 0x00200000043079f0 */ /* 0x000fe20008001830 */
[----:B------:R-:W-:Y:S01]  /*19380*/  R2UR UR6, R6 ;  /* 0x00000000060672ca */ /* 0x000fe200000e0000 */
[----:B------:R-:W-:Y:S01]  /*19390*/  UMOV UR4, UR36 ;  /* 0x0000002400047c82 */ /* 0x000fe20008000000 */
[----:B------:R-:W-:Y:S01]  /*193a0*/  R2UR UR7, R7 ;  /* 0x00000000070772ca */ /* 0x000fe200000e0000 */
[----:B------:R-:W-:Y:S01]  /*193b0*/  UMOV UR5, UR37 ;  /* 0x0000002500057c82 */ /* 0x000fe20008000000 */
[C---:B------:R-:W-:Y:S02]  /*193c0*/  VIADD R6, R4.reuse, 0x906 ;  /* 0x0000090604067836 */ /* 0x040fe40000000000 */
[----:B------:R-:W-:Y:S02]  /*193d0*/  IMAD.MOV.U32 R7, RZ, RZ, 0x40000040 ;  /* 0x40000040ff077424 */ /* 0x000fe400078e00ff */
[----:B------:R-:W-:Y:S01]  /*193e0*/  VIADD R4, R4, 0x986 ;  /* 0x0000098604047836 */ /* 0x000fe20000000000 */
[----:B------:R-:W-:-:S02]  /*193f0*/  WARPGROUP.DEPBAR.LE gsb0, 0x0 ;  /* 0x00008000000079c5 */ /* 0x000fc40000010000 */
[----:B------:R-:W-:-:S06]  /*19400*/  WARPGROUP.ARRIVE ;  /* 0x00000000000079c5 */ /* 0x000fcc0000000000 */
[----:B------:R-:W-:Y:S01]  /*19410*/  HGMMA.64x16x16.F32.BF16 R40, gdesc[UR4], R40, gsb0 ;  /* 0x00200000042879f0 */ /* 0x000fe20008001828 */
[----:B------:R-:W-:Y:S01]  /*19420*/  R2UR UR6, R6 ;  /* 0x00000000060672ca */ /* 0x000fe200000e0000 */
[----:B------:R-:W-:Y:S01]  /*19430*/  UMOV UR4, UR36 ;  /* 0x0000002400047c82 */ /* 0x000fe20008000000 */
[----:B------:R-:W-:Y:S01]  /*19440*/  R2UR UR7, R7 ;  /* 0x00000000070772ca */ /* 0x000fe200000e0000 */
[----:B------:R-:W-:Y:S01]  /*19450*/  UMOV UR5, UR37 ;  /* 0x0000002500057c82 */ /* 0x000fe20008000000 */
[----:B------:R-:W-:-:S05]  /*19460*/  IMAD R7, R2, -0x50, R233 ;  /* 0xffffffb002077824 */ /* 0x000fca00078e02e9 */
[----:B------:R-:W-:-:S04]  /*19470*/  IADD3 R7, -R234, 0x50, R7 ;  /* 0x00000050ea077810 */ /* 0x000fc80007ffe107 */
[----:B0-----:R-:W-:-:S04]  /*19480*/  VIADDMNMX R6, R8, R66, R7, PT ;  /* 0x0000004208067246 */ /* 0x001fc80003800107 */
[C---:B------:R-:W-:Y:S02]  /*19490*/  ISETP.GT.AND P3, PT, R6.reuse, RZ, PT ;  /* 0x000000ff0600720c */ /* 0x040fe40003f64270 */
[C---:B------:R-:W-:Y:S02]  /*194a0*/  ISETP.GT.AND P4, PT, R6.reuse, 0x1, PT ;  /* 0x000000010600780c */ /* 0x040fe40003f84270 */
[----:B------:R-:W-:Y:S02]  /*194b0*/  ISETP.GT.AND P5, PT, R6, 0x8, PT ;  /* 0x000000080600780c */ /* 0x000fe40003fa4270 */
[----:B------:R-:W-:Y:S02]  /*194c0*/  FSEL R74, R59, -INF , P4 ;  /* 0xff8000003b4a7808 */ /* 0x000fe40002000000 */
[----:B------:R-:W-:Y:S02]  /*194d0*/  FSEL R70, R62, -INF , P5 ;  /* 0xff8000003e467808 */ /* 0x000fe40002800000 */
[----:B------:R-:W-:-:S04]  /*194e0*/  ISETP.GT.AND P4, PT, R6, 0x10, PT ;  /* 0x000000100600780c */ /* 0x000fc80003f84270 */
[----:B------:R-:W-:Y:S02]  /*194f0*/  FSEL R64, R50, -INF , P4 ;  /* 0xff80000032407808 */ /* 0x000fe40002000000 */
[----:B------:R-:W-:-:S04]  /*19500*/  ISETP.GT.AND P4, PT, R6, 0x18, PT ;  /* 0x000000180600780c */ /* 0x000fc80003f84270 */
[----:B------:R-:W-:Y:S02]  /*19510*/  FSEL R54, R54, -INF , P4 ;  /* 0xff80000036367808 */ /* 0x000fe40002000000 */
[----:B------:R-:W-:Y:S01]  /*19520*/  ISETP.GT.AND P4, PT, R6, 0x20, PT ;  /* 0x000000200600780c */ /* 0x000fe20003f84270 */
[----:B------:R-:W-:Y:S02]  /*19530*/  WARPGROUP.DEPBAR.LE gsb0, 0x0 ;  /* 0x00008000000079c5 */ /* 0x000fe40000010000 */
[----:B------:R-:W-:Y:S01]  /*19540*/  WARPGROUP.ARRIVE ;  /* 0x00000000000079c5 */ /* 0x000fe20000000000 */
[----:B------:R-:W-:Y:S02]  /*19550*/  FSEL R42, R42, -INF , P4 ;  /* 0xff8000002a2a7808 */ /* 0x000fe40002000000 */
[----:B------:R-:W-:-:S03]  /*19560*/  ISETP.GT.AND P4, PT, R6, 0x28, PT ;  /* 0x000000280600780c */ /* 0x000fc60003f84270 */
[----:B------:R-:W-:Y:S01]  /*19570*/  HGMMA.64x16x16.F32.BF16 R32, gdesc[UR4], R32, gsb0 ;  /* 0x00200000042079f0 */ /* 0x000fe20008001820 */
[----:B------:R-:W-:Y:S01]  /*19580*/  R2UR UR6, R4 ;  /* 0x00000000040672ca */ /* 0x000fe200000e0000 */
[----:B------:R-:W-:Y:S01]  /*19590*/  UMOV UR4, UR36 ;  /* 0x0000002400047c82 */ /* 0x000fe20008000000 */
[----:B------:R-:W-:Y:S01]  /*195a0*/  R2UR UR7, R5 ;  /* 0x00000000050772ca */ /* 0x000fe200000e0000 */
[----:B------:R-:W-:Y:S01]  /*195b0*/  UMOV UR5, UR37 ;  /* 0x0000002500057c82 */ /* 0x000fe20008000000 */
[----:B------:R-:W-:Y:S02]  /*195c0*/  FSEL R5, R58, -INF , P3 ;  /* 0xff8000003a057808 */ /* 0x000fe40001800000 */
        /* <DEDUP_REMOVED lines=17> */
[----:B------:R-:W-:Y:S02]  /*196e0*/  FSEL R46, R46, -INF , P4 ;  /* 0xff8000002e2e7808 */ /* 0x000fe40002000000 */
[----:B------:R-:W-:Y:S02]  /*196f0*/  FMNMX.FTZ R9, R50, R9, !PT ;  /* 0x0000000932097209 */ /* 0x000fe40007810000 */
[----:B------:R-:W-:Y:S02]  /*19700*/  ISETP.GT.AND P4, PT, R6, 0x30, PT ;  /* 0x000000300600780c */ /* 0x000fe40003f84270 */
[----:B------:R-:W-:-:S02]  /*19710*/  FSEL R14, R47, -INF , P3 ;  /* 0xff8000002f0e7808 */ /* 0x000fc40001800000 */
[----:B------:R-:W-:Y:S02]  /*19720*/  FMNMX.FTZ R9, R46, R9, !PT ;  /* 0x000000092e097209 */ /* 0x000fe40007810000 */
[----:B------:R-:W-:Y:S01]  /*19730*/  ISETP.GT.AND P3, PT, R6, 0x31, PT ;  /* 0x000000310600780c */ /* 0x000fe20003f64270 */
[----:B------:R-:W-:Y:S02]  /*19740*/  WARPGROUP.DEPBAR.LE gsb0, 0x0 ;  /* 0x00008000000079c5 */ /* 0x000fe40000010000 */
[----:B------:R-:W-:Y:S01]  /*19750*/  WARPGROUP.ARRIVE ;  /* 0x00000000000079c5 */ /* 0x000fe20000000000 */
[----:B------:R-:W-:Y:S02]  /*19760*/  FSEL R34, R34, -INF , P4 ;  /* 0xff80000022227808 */ /* 0x000fe40002000000 */
[----:B------:R-:W-:Y:S02]  /*19770*/  FMNMX.FTZ R9, R14, R9, !PT ;  /* 0x000000090e097209 */ /* 0x000fe40007810000 */
[----:B------:R-:W-:Y:S01]  /*19780*/  ISETP.GT.AND P4, PT, R6, 0x38, PT ;  /* 0x000000380600780c */ /* 0x000fe20003f84270 */
[----:B------:R-:W-:Y:S01]  /*19790*/  HGMMA.64x16x16.F32.BF16 R24, gdesc[UR4], R24, gsb0 ;  /* 0x00200000041879f0 */ /* 0x000fe20008001818 */
[----:B------:R-:W-:Y:S01]  /*197a0*/  FSEL R8, R35, -INF , P3 ;  /* 0xff80000023087808 */ /* 0x000fe20001800000 */
[----:B------:R-:W-:Y:S01]  /*197b0*/  ULDC UR4, c[0x0][0x988] ;  /* 0x0002620000047ab9 */ /* 0x000fe20000000800 */
        /* <DEDUP_REMOVED lines=10> */
[----:B------:R-:W-:Y:S01]  /*19860*/  FSEL R26, R26, -INF , P4 ;  /* 0xff8000001a1a7808 */ /* 0x000fe20002000000 */
[----:B------:R0:W-:Y:S01]  /*19870*/  @!P1 SYNCS.ARRIVE.TRANS64.RED.A1T0 RZ, [R0+URZ], RZ ;  /* 0x000000ff00ff99a7 */ /* 0x0001e2000810043f */
[----:B------:R-:W-:Y:S02]  /*19880*/  ISETP.GT.AND P4, PT, R6, 0x48, PT ;  /* 0x000000480600780c */ /* 0x000fe40003f84270 */
[----:B------:R-:W-:Y:S02]  /*19890*/  FSEL R10, R27, -INF , P3 ;  /* 0xff8000001b0a7808 */ /* 0x000fe40001800000 */
[----:B------:R-:W-:-:S02]  /*198a0*/  FMNMX.FTZ R9, R26, R9, !PT ;  /* 0x000000091a097209 */ /* 0x000fc40007810000 */
[----:B------:R-:W-:Y:S02]  /*198b0*/  ISETP.GT.AND P3, PT, R6, 0x49, PT ;  /* 0x000000490600780c */ /* 0x000fe40003f64270 */
[----:B------:R-:W-:Y:S02]  /*198c0*/  FSEL R30, R30, -INF , P4 ;  /* 0xff8000001e1e7808 */ /* 0x000fe40002000000 */
[----:B------:R-:W-:Y:S02]  /*198d0*/  FMNMX.FTZ R9, R10, R9, !PT ;  /* 0x000000090a097209 */ /* 0x000fe40007810000 */
[----:B------:R-:W-:Y:S01]  /*198e0*/  FSEL R6, R31, -INF , P3 ;  /* 0xff8000001f067808 */ /* 0x000fe20001800000 */
[----:B------:R-:W-:Y:S01]  /*198f0*/  IMAD.MOV.U32 R31, RZ, RZ, R231 ;  /* 0x000000ffff1f7224 */ /* 0x000fe200078e00e7 */
[----:B------:R-:W-:-:S04]  /*19900*/  FMNMX.FTZ R9, R30, R9, !PT ;  /* 0x000000091e097209 */ /* 0x000fc80007810000 */
[----:B------:R-:W-:Y:S02]  /*19910*/  FMNMX.FTZ R4, R6, R9, !PT ;  /* 0x0000000906047209 */ /* 0x000fe40007810000 */
[----:B------:R-:W1:Y:S04]  /*19920*/  SHFL.IDX PT, R9, R3, RZ, 0x1c1f ;  /* 0x001c1fff03097589 */ /* 0x000e6800000e0000 */
[----:B------:R-:W2:Y:S01]  /*19930*/  SHFL.BFLY PT, R11, R4, 0x2, 0x1f ;  /* 0x0c401f00040b7f89 */ /* 0x000ea200000e0000 */
[----:B-1----:R-:W-:Y:S02]  /*19940*/  VIADDMNMX R9, R9, R66, R7, PT ;  /* 0x0000004209097246 */ /* 0x002fe40003800107 */
[----:B--2---:R-:W-:Y:S02]  /*19950*/  FMNMX.FTZ R11, R4, R11, !PT ;  /* 0x0000000b040b7209 */ /* 0x004fe40007810000 */
[----:B------:R-:W-:-:S02]  /*19960*/  ISETP.GT.AND P3, PT, R9, RZ, PT ;  /* 0x000000ff0900720c */ /* 0x000fc40003f64270 */
[C---:B------:R-:W-:Y:S01]  /*19970*/  ISETP.GT.AND P4, PT, R9.reuse, 0x1, PT ;  /* 0x000000010900780c */ /* 0x040fe20003f84270 */
[----:B------:R-:W1:Y:S01]  /*19980*/  SHFL.BFLY PT, R72, R11, 0x1, 0x1f ;  /* 0x0c201f000b487f89 */ /* 0x000e6200000e0000 */
[----:B------:R-:W-:Y:S02]  /*19990*/  ISETP.GT.AND P5, PT, R9, 0x8, PT ;  /* 0x000000080900780c */ /* 0x000fe40003fa4270 */
[----:B------:R-:W-:Y:S02]  /*199a0*/  FSEL R56, R56, -INF , P3 ;  /* 0xff80000038387808 */ /* 0x000fe40001800000 */
[----:B------:R-:W-:Y:S02]  /*199b0*/  FSEL R57, R57, -INF , P4 ;  /* 0xff80000039397808 */ /* 0x000fe40002000000 */
[----:B------:R-:W-:Y:S02]  /*199c0*/  ISETP.GT.AND P6, PT, R9, 0x9, PT ;  /* 0x000000090900780c */ /* 0x000fe40003fc4270 */
[----:B------:R-:W-:-:S02]  /*199d0*/  FSEL R60, R60, -INF , P5 ;  /* 0xff8000003c3c7808 */ /* 0x000fc40002800000 */
[----:B------:R-:W-:Y:S02]  /*199e0*/  FMNMX.FTZ R3, R56, R57, !PT ;  /* 0x0000003938037209 */ /* 0x000fe40007810000 */
[----:B------:R-:W-:Y:S02]  /*199f0*/  FSEL R66, R61, -INF , P6 ;  /* 0xff8000003d427808 */ /* 0x000fe40003000000 */
[C---:B------:R-:W-:Y:S02]  /*19a00*/  ISETP.GT.AND P3, PT, R9.reuse, 0x10, PT ;  /* 0x000000100900780c */ /* 0x040fe40003f64270 */
[----:B------:R-:W-:Y:S01]  /*19a10*/  FMNMX.FTZ R7, R60, R3, !PT ;  /* 0x000000033c077209 */ /* 0x000fe20007810000 */
[----:B------:R-:W-:Y:S01]  /*19a20*/  IMAD.U32 R3, RZ, RZ, UR4 ;  /* 0x00000004ff037e24 */ /* 0x000fe2000f8e00ff */
[----:B------:R-:W-:Y:S02]  /*19a30*/  ISETP.GT.AND P4, PT, R9, 0x11, PT ;  /* 0x000000110900780c */ /* 0x000fe40003f84270 */
[----:B------:R-:W-:-:S02]  /*19a40*/  FSEL R48, R48, -INF , P3 ;  /* 0xff80000030307808 */ /* 0x000fc40001800000 */
[----:B------:R-:W-:Y:S02]  /*19a50*/  FMNMX.FTZ R7, R66, R7, !PT ;  /* 0x0000000742077209 */ /* 0x000fe40007810000 */
[----:B-1----:R-:W-:Y:S02]  /*19a60*/  FMNMX.FTZ R4, R11, R72, !PT ;  /* 0x000000480b047209 */ /* 0x002fe40007810000 */
[----:B------:R-:W-:Y:S02]  /*19a70*/  ISETP.GT.AND P5, PT, R9, 0x18, PT ;  /* 0x000000180900780c */ /* 0x000fe40003fa4270 */
[----:B------:R-:W-:Y:S01]  /*19a80*/  FSEL R72, R49, -INF , P4 ;  /* 0xff80000031487808 */ /* 0x000fe20002000000 */
[----:B------:R-:W-:Y:S01]  /*19a90*/  FMUL.FTZ R13, R4, R3 ;  /* 0x00000003040d7220 */ /* 0x000fe20000410000 */
        /* <DEDUP_REMOVED lines=10> */
[----:B------:R-:W-:Y:S02]  /*19b40*/  FSETP.NEU.FTZ.AND P6, PT, R4, -INF , PT ;  /* 0xff8000000400780b */ /* 0x000fe40003fdd000 */
[----:B------:R-:W-:Y:S02]  /*19b50*/  ISETP.GT.AND P4, PT, R9, 0x28, PT ;  /* 0x000000280900780c */ /* 0x000fe40003f84270 */
[----:B------:R-:W-:Y:S02]  /*19b60*/  FSEL R80, R41, -INF , P3 ;  /* 0xff80000029507808 */ /* 0x000fe40001800000 */
[----:B------:R-:W-:-:S02]  /*19b70*/  FMNMX.FTZ R11, R78, R11, !PT ;  /* 0x0000000b4e0b7209 */ /* 0x000fc40007810000 */
[----:B------:R-:W-:Y:S02]  /*19b80*/  FSEL R7, R13, RZ, P6 ;  /* 0x000000ff0d077208 */ /* 0x000fe40003000000 */
[----:B------:R-:W-:Y:S02]  /*19b90*/  ISETP.GT.AND P3, PT, R9, 0x29, PT ;  /* 0x000000290900780c */ /* 0x000fe40003f64270 */
[----:B------:R-:W-:Y:S01]  /*19ba0*/  FSEL R44, R44, -INF , P4 ;  /* 0xff8000002c2c7808 */ /* 0x000fe20002000000 */
[--C-:B------:R-:W-:Y:S01]  /*19bb0*/  FFMA.FTZ R40, R74, R3, -R7.reuse ;  /* 0x000000034a287223 */ /* 0x100fe20000010807 */
[----:B------:R-:W-:Y:S01]  /*19bc0*/  FMNMX.FTZ R11, R80, R11, !PT ;  /* 0x0000000b500b7209 */ /* 0x000fe20007810000 */
[-CC-:B------:R-:W-:Y:S01]  /*19bd0*/  FFMA.FTZ R211, R70, R3.reuse, -R7.reuse ;  /* 0x0000000346d37223 */ /* 0x180fe20000010807 */
[----:B------:R-:W-:Y:S01]  /*19be0*/  FSEL R74, R45, -INF , P3 ;  /* 0xff8000002d4a7808 */ /* 0x000fe20001800000 */
[-CC-:B------:R-:W-:Y:S01]  /*19bf0*/  FFMA.FTZ R205, R64, R3.reuse, -R7.reuse ;  /* 0x0000000340cd7223 */ /* 0x180fe20000010807 */
[C---:B------:R-:W-:Y:S01]  /*19c00*/  ISETP.GT.AND P3, PT, R9.reuse, 0x30, PT ;  /* 0x000000300900780c */ /* 0x040fe20003f64270 */
        /* <DEDUP_REMOVED lines=8> */
[--C-:B------:R-:W-:Y:S01]  /*19c90*/  FFMA.FTZ R195, R30, R3, -R7.reuse ;  /* 0x000000031ec37223 */ /* 0x100fe20000010807 */
[----:B------:R-:W-:Y:S01]  /*19ca0*/  ISETP.GT.AND P3, PT, R9, 0x38, PT ;  /* 0x000000380900780c */ /* 0x000fe20003f64270 */
[----:B------:R-:W1:Y:S01]  /*19cb0*/  @P2 LDC R30, c[0x0][0x44c] ;  /* 0x00011300ff1e2b82 */ /* 0x000e620000000800 */
[----:B------:R-:W-:Y:S01]  /*19cc0*/  FSEL R70, R33, -INF , P4 ;  /* 0xff80000021467808 */ /* 0x000fe20002000000 */
[----:B------:R-:W-:Y:S01]  /*19cd0*/  MUFU.EX2 R209, R209 ;  /* 0x000000d100d17308 */ /* 0x000fe20000000800 */
[----:B------:R-:W-:Y:S01]  /*19ce0*/  FMNMX.FTZ R11, R82, R11, !PT ;  /* 0x0000000b520b7209 */ /* 0x000fe20007810000 */
[-CC-:B------:R-:W-:Y:S01]  /*19cf0*/  FFMA.FTZ R197, R34, R3.reuse, -R7.reuse ;  /* 0x0000000322c57223 */ /* 0x180fe20000010807 */
[----:B------:R-:W-:Y:S01]  /*19d00*/  ISETP.GT.AND P4, PT, R9, 0x39, PT ;  /* 0x000000390900780c */ /* 0x000fe20003f84270 */
[--C-:B------:R-:W-:Y:S01]  /*19d10*/  FFMA.FTZ R201, R42, R3, -R7.reuse ;  /* 0x000000032ac97223 */ /* 0x100fe20000010807 */
[----:B------:R-:W-:Y:S01]  /*19d20*/  FSEL R36, R36, -INF , P3 ;  /* 0xff80000024247808 */ /* 0x000fe20001800000 */
[----:B------:R-:W2:Y:S01]  /*19d30*/  @P2 LDC R34, c[0x0][0x450] ;  /* 0x00011400ff222b82 */ /* 0x000ea20000000800 */
[----:B------:R-:W-:Y:S01]  /*19d40*/  FMNMX.FTZ R11, R70, R11, !PT ;  /* 0x0000000b460b7209 */ /* 0x000fe20007810000 */
[----:B------:R-:W3:Y:S01]  /*19d50*/  MUFU.EX2 R40, R40 ;  /* 0x0000002800287308 */ /* 0x000ee20000000800 */
[----:B------:R-:W-:Y:S01]  /*19d60*/  FSEL R68, R37, -INF , P4 ;  /* 0xff80000025447808 */ /* 0x000fe20002000000 */
[-CC-:B------:R-:W-:Y:S01]  /*19d70*/  FFMA.FTZ R42, R50, R3.reuse, -R7.reuse ;  /* 0x00000003322a7223 */ /* 0x180fe20000010807 */
[C---:B------:R-:W-:Y:S01]  /*19d80*/  ISETP.GT.AND P3, PT, R9.reuse, 0x40, PT ;  /* 0x000000400900780c */ /* 0x040fe20003f64270 */
[--C-:B------:R-:W-:Y:S01]  /*19d90*/  FFMA.FTZ R203, R46, R3, -R7.reuse ;  /* 0x000000032ecb7223 */ /* 0x100fe20000010807 */
[----:B------:R-:W-:Y:S01]  /*19da0*/  FMNMX.FTZ R11, R36, R11, !PT ;  /* 0x0000000b240b7209 */ /* 0x000fe20007810000 */
[-CC-:B------:R-:W-:Y:S01]  /*19db0*/  FFMA.FTZ R14, R14, R3.reuse, -R7.reuse ;  /* 0x000000030e0e7223 */ /* 0x180fe20000010807 */
[C---:B------:R-:W-:Y:S01]  /*19dc0*/  ISETP.GT.AND P4, PT, R9.reuse, 0x41, PT ;  /* 0x000000410900780c */ /* 0x040fe20003f84270 */
        /* <DEDUP_REMOVED lines=12> */
[----:B------:R-:W4:Y:S01]  /*19e90*/  MUFU.EX2 R211, R211 ;  /* 0x000000d300d37308 */ /* 0x000f220000000800 */
[----:B------:R-:W-:Y:S01]  /*19ea0*/  FSEL R84, R28, -INF , P3 ;  /* 0xff8000001c547808 */ /* 0x000fe20001800000 */
[----:B------:R-:W-:Y:S01]  /*19eb0*/  FFMA.FTZ R28, R62, R3, -R7 ;  /* 0x000000033e1c7223 */ /* 0x000fe20000010807 */
[----:B------:R-:W-:Y:S01]  /*19ec0*/  FMNMX.FTZ R11, R64, R11, !PT ;  /* 0x0000000b400b7209 */ /* 0x000fe20007810000 */
[----:B---3--:R-:W-:Y:S01]  /*19ed0*/  FADD.FTZ R26, R209, R40 ;  /* 0x00000028d11a7221 */ /* 0x008fe20000010000 */
[----:B------:R-:W-:Y:S01]  /*19ee0*/  FSEL R62, R29, -INF , P4 ;  /* 0xff8000001d3e7808 */ /* 0x000fe20002000000 */
[----:B-1----:R-:W-:Y:S01]  /*19ef0*/  @P2 IMAD.HI.U32 R29, R231, R30, RZ ;  /* 0x0000001ee71d2227 */ /* 0x002fe200078e00ff */
[----:B------:R-:W-:Y:S01]  /*19f00*/  FMNMX.FTZ R11, R84, R11, !PT ;  /* 0x0000000b540b7209 */ /* 0x000fe20007810000 */
[----:B------:R-:W1:Y:S01]  /*19f10*/  MUFU.EX2 R32, R32 ;  /* 0x0000002000207308 */ /* 0x000e620000000800 */
[----:B------:R-:W-:-:S02]  /*19f20*/  F2FP.BF16.F32.PACK_AB R209, R40, R209 ;  /* 0x000000d128d1723e */ /* 0x000fc400000010ff */
[----:B------:R-:W-:Y:S02]  /*19f30*/  CS2R R50, SRZ ;  /* 0x0000000000327805 */ /* 0x000fe4000001ff00 */
[----:B------:R-:W-:Y:S02]  /*19f40*/  FMNMX.FTZ R11, R62, R11, !PT ;  /* 0x0000000b3e0b7209 */ /* 0x000fe40007810000 */
[----:B------:R-:W-:Y:S02]  /*19f50*/  CS2R R46, SRZ ;  /* 0x00000000002e7805 */ /* 0x000fe4000001ff00 */
[----:B--2---:R-:W-:Y:S02]  /*19f60*/  @P2 SHF.R.U32.HI R31, RZ, R34, R29 ;  /* 0x00000022ff1f2219 */ /* 0x004fe4000001161d */
[----:B------:R-:W-:Y:S02]  /*19f70*/  CS2R R40, SRZ ;  /* 0x0000000000287805 */ /* 0x000fe4000001ff00 */
[----:B------:R-:W-:Y:S01]  /*19f80*/  CS2R R38, SRZ ;  /* 0x0000000000267805 */ /* 0x000fe2000001ff00 */
[----:B------:R-:W2:Y:S01]  /*19f90*/  SHFL.BFLY PT, R58, R11, 0x2, 0x1f ;  /* 0x0c401f000b3a7f89 */ /* 0x000ea200000e0000 */
[----:B------:R-:W3:Y:S01]  /*19fa0*/  MUFU.EX2 R205, R205 ;  /* 0x000000cd00cd7308 */ /* 0x000ee20000000800 */
[----:B----4-:R-:W-:Y:S01]  /*19fb0*/  FADD.FTZ R27, R211, R26 ;  /* 0x0000001ad31b7221 */ /* 0x010fe20000010000 */
[----:B------:R-:W-:-:S05]  /*19fc0*/  IADD3 R33, R31, R233, -R232 ;  /* 0x000000e91f217210 */ /* 0x000fca0007ffe8e8 */
[----:B------:R-:W-:Y:S01]  /*19fd0*/  IMAD.HI R224, R33, 0x66666667, RZ ;  /* 0x6666666721e07827 */ /* 0x000fe200078e02ff */
[----:B------:R-:W4:Y:S03]  /*19fe0*/  MUFU.EX2 R28, R28 ;  /* 0x0000001c001c7308 */ /* 0x000f260000000800 */
[C---:B-1----:R-:W-:Y:S01]  /*19ff0*/  FADD.FTZ R26, R32.reuse, R27 ;  /* 0x0000001b201a7221 */ /* 0x042fe20000010000 */
[----:B------:R-:W-:-:S04]  /*1a000*/  F2FP.BF16.F32.PACK_AB R211, R32, R211 ;  /* 0x000000d320d3723e */ /* 0x000fc800000010ff */
[----:B------:R-:W1:Y:S01]  /*1a010*/  MUFU.EX2 R207, R207 ;  /* 0x000000cf00cf7308 */ /* 0x000e620000000800 */
[----:B---3--:R-:W-:Y:S01]  /*1a020*/  FADD.FTZ R27, R205, R26 ;  /* 0x0000001acd1b7221 */ /* 0x008fe20000010000 */
[----:B--2---:R-:W-:-:S06]  /*1a030*/  FMNMX.FTZ R58, R11, R58, !PT ;  /* 0x0000003a0b3a7209 */ /* 0x004fcc0007810000 */
[----:B------:R-:W2:Y:S01]  /*1a040*/  MUFU.EX2 R54, R54 ;  /* 0x0000003600367308 */ /* 0x000ea20000000800 */
[C---:B----4-:R-:W-:Y:S01]  /*1a050*/  FADD.FTZ R30, R28.reuse, R27 ;  /* 0x0000001b1c1e7221 */ /* 0x050fe20000010000 */
[----:B------:R-:W-:Y:S01]  /*1a060*/  F2FP.BF16.F32.PACK_AB R205, R28, R205 ;  /* 0x000000cd1ccd723e */ /* 0x000fe200000010ff */
[----:B------:R-:W3:Y:S05]  /*1a070*/  SHFL.BFLY PT, R5, R58, 0x1, 0x1f ;  /* 0x0c201f003a057f89 */ /* 0x000eea00000e0000 */
[----:B------:R-:W-:Y:S01]  /*1a080*/  MUFU.EX2 R201, R201 ;  /* 0x000000c900c97308 */ /* 0x000fe20000000800 */
[----:B-1----:R-:W-:-:S07]  /*1a090*/  FADD.FTZ R31, R207, R30 ;  /* 0x0000001ecf1f7221 */ /* 0x002fce0000010000 */
[----:B------:R-:W-:Y:S01]  /*1a0a0*/  MUFU.EX2 R42, R42 ;  /* 0x0000002a002a7308 */ /* 0x000fe20000000800 */
[----:B--2---:R-:W-:-:S07]  /*1a0b0*/  F2FP.BF16.F32.PACK_AB R207, R54, R207 ;  /* 0x000000cf36cf723e */ /* 0x004fce00000010ff */
[----:B------:R-:W-:Y:S01]  /*1a0c0*/  MUFU.EX2 R203, R203 ;  /* 0x000000cb00cb7308 */ /* 0x000fe20000000800 */
[----:B---3--:R-:W-:Y:S02]  /*1a0d0*/  FMNMX.FTZ R5, R58, R5, !PT ;  /* 0x000000053a057209 */ /* 0x008fe40007810000 */
[----:B------:R-:W-:Y:S02]  /*1a0e0*/  CS2R R58, SRZ ;  /* 0x00000000003a7805 */ /* 0x000fe4000001ff00 */
        /* <DEDUP_REMOVED lines=21> */
[-CC-:B------:R-:W-:Y:S01]  /*1a240*/  FFMA.FTZ R198, R36, R3.reuse, -R15.reuse ;  /* 0x0000000324c67223 */ /* 0x180fe2000001080f */
[-CC-:B------:R-:W-:Y:S01]  /*1a250*/  FFMA.FTZ R24, R24, R3.reuse, -R15.reuse ;  /* 0x0000000318187223 */ /* 0x180fe2000001080f */
[-CC-:B------:R-:W-:Y:S01]  /*1a260*/  FFMA.FTZ R64, R64, R3.reuse, -R15.reuse ;  /* 0x0000000340407223 */ /* 0x180fe2000001080f */
[-CC-:B------:R-:W-:Y:S01]  /*1a270*/  FFMA.FTZ R84, R84, R3.reuse, -R15.reuse ;  /* 0x0000000354547223 */ /* 0x180fe2000001080f */
[----:B------:R-:W-:Y:S01]  /*1a280*/  FFMA.FTZ R62, R62, R3, -R15 ;  /* 0x000000033e3e7223 */ /* 0x000fe2000001080f */
[----:B------:R-:W-:-:S02]  /*1a290*/  CS2R R82, SRZ ;  /* 0x0000000000527805 */ /* 0x000fc4000001ff00 */
[----:B------:R-:W-:Y:S01]  /*1a2a0*/  CS2R R80, SRZ ;  /* 0x0000000000507805 */ /* 0x000fe2000001ff00 */
[----:B------:R-:W2:Y:S01]  /*1a2b0*/  MUFU.EX2 R210, R210 ;  /* 0x000000d200d27308 */ /* 0x000ea20000000800 */
[----:B------:R-:W-:Y:S02]  /*1a2c0*/  CS2R R78, SRZ ;  /* 0x00000000004e7805 */ /* 0x000fe4000001ff00 */
[----:B------:R-:W-:Y:S02]  /*1a2d0*/  CS2R R76, SRZ ;  /* 0x00000000004c7805 */ /* 0x000fe4000001ff00 */
[----:B------:R-:W-:Y:S02]  /*1a2e0*/  CS2R R74, SRZ ;  /* 0x00000000004a7805 */ /* 0x000fe4000001ff00 */
[----:B------:R-:W-:Y:S02]  /*1a2f0*/  CS2R R72, SRZ ;  /* 0x0000000000487805 */ /* 0x000fe4000001ff00 */
[----:B------:R-:W-:-:S02]  /*1a300*/  CS2R R70, SRZ ;  /* 0x0000000000467805 */ /* 0x000fc4000001ff00 */
[----:B------:R-:W-:Y:S02]  /*1a310*/  CS2R R66, SRZ ;  /* 0x0000000000427805 */ /* 0x000fe4000001ff00 */
[----:B------:R-:W-:Y:S01]  /*1a320*/  CS2R R60, SRZ ;  /* 0x00000000003c7805 */ /* 0x000fe2000001ff00 */
[----:B------:R-:W3:Y:S01]  /*1a330*/  MUFU.EX2 R9, R9 ;  /* 0x0000000900097308 */ /* 0x000ee20000000800 */
[----:B-1----:R-:W-:Y:S01]  /*1a340*/  FADD.FTZ R29, R208, R7 ;  /* 0x00000007d01d7221 */ /* 0x002fe20000010000 */
[----:B------:R-:W-:Y:S02]  /*1a350*/  F2FP.BF16.F32.PACK_AB R208, R7, R208 ;  /* 0x000000d007d0723e */ /* 0x000fe400000010ff */
[----:B------:R-:W-:Y:S02]  /*1a360*/  CS2R R56, SRZ ;  /* 0x0000000000387805 */ /* 0x000fe4000001ff00 */
[----:B------:R-:W-:Y:S02]  /*1a370*/  CS2R R52, SRZ ;  /* 0x0000000000347805 */ /* 0x000fe4000001ff00 */
[----:B------:R-:W-:-:S02]  /*1a380*/  CS2R R48, SRZ ;  /* 0x0000000000307805 */ /* 0x000fc4000001ff00 */
[----:B------:R-:W-:Y:S02]  /*1a390*/  CS2R R44, SRZ ;  /* 0x00000000002c7805 */ /* 0x000fe4000001ff00 */
[----:B------:R-:W-:Y:S01]  /*1a3a0*/  CS2R R36, SRZ ;  /* 0x0000000000247805 */ /* 0x000fe2000001ff00 */
[----:B------:R-:W0:Y:S01]  /*1a3b0*/  MUFU.EX2 R204, R204 ;  /* 0x000000cc00cc7308 */ /* 0x000e220000000800 */
[----:B--2---:R-:W-:-:S07]  /*1a3c0*/  FADD.FTZ R26, R210, R29 ;  /* 0x0000001dd21a7221 */ /* 0x004fce0000010000 */
[----:B------:R-:W1:Y:S01]  /*1a3d0*/  MUFU.EX2 R11, R11 ;  /* 0x0000000b000b7308 */ /* 0x000e620000000800 */
[C---:B---3--:R-:W-:Y:S01]  /*1a3e0*/  FADD.FTZ R29, R9.reuse, R26 ;  /* 0x0000001a091d7221 */ /* 0x048fe20000010000 */
[----:B------:R-:W-:Y:S01]  /*1a3f0*/  FADD.FTZ R26, R54, R31 ;  /* 0x0000001f361a7221 */ /* 0x000fe20000010000 */
[----:B------:R-:W-:Y:S02]  /*1a400*/  F2FP.BF16.F32.PACK_AB R210, R9, R210 ;  /* 0x000000d209d2723e */ /* 0x000fe400000010ff */
[----:B------:R-:W-:Y:S01]  /*1a410*/  CS2R R54, SRZ ;  /* 0x0000000000367805 */ /* 0x000fe2000001ff00 */
[----:B------:R-:W-:Y:S01]  /*1a420*/  FADD.FTZ R33, R201, R26 ;  /* 0x0000001ac9217221 */ /* 0x000fe20000010000 */
[----:B------:R-:W-:Y:S01]  /*1a430*/  F2FP.BF16.F32.PACK_AB R201, R42, R201 ;  /* 0x000000c92ac9723e */ /* 0x000fe200000010ff */
[----:B------:R-:W2:Y:S01]  /*1a440*/  MUFU.EX2 R206, R206 ;  /* 0x000000ce00ce7308 */ /* 0x000ea20000000800 */
[----:B0-----:R-:W-:Y:S01]  /*1a450*/  FADD.FTZ R0, R204, R29 ;  /* 0x0000001dcc007221 */ /* 0x001fe20000010000 */
[----:B------:R-:W-:Y:S01]  /*1a460*/  FADD.FTZ R26, R42, R33 ;  /* 0x000000212a1a7221 */ /* 0x000fe20000010000 */
[----:B------:R-:W-:Y:S01]  /*1a470*/  FFMA.FTZ R29, R68, R3, -R15 ;  /* 0x00000003441d7223 */ /* 0x000fe2000001080f */
[----:B------:R-:W-:-:S02]  /*1a480*/  CS2R R68, SRZ ;  /* 0x0000000000447805 */ /* 0x000fc4000001ff00 */
[----:B------:R-:W-:Y:S01]  /*1a490*/  CS2R R42, SRZ ;  /* 0x00000000002a7805 */ /* 0x000fe2000001ff00 */
[----:B------:R-:W-:Y:S01]  /*1a4a0*/  FADD.FTZ R33, R203, R26 ;  /* 0x0000001acb217221 */ /* 0x000fe20000010000 */
[C---:B------:R-:W-:Y:S01]  /*1a4b0*/  F2FP.BF16.F32.PACK_AB R203, R14.reuse, R203 ;  /* 0x000000cb0ecb723e */ /* 0x040fe200000010ff */
[----:B------:R-:W0:Y:S01]  /*1a4c0*/  MUFU.EX2 R13, R13 ;  /* 0x0000000d000d7308 */ /* 0x000e220000000800 */
[C---:B-1----:R-:W-:Y:S01]  /*1a4d0*/  FADD.FTZ R31, R11.reuse, R0 ;  /* 0x000000000b1f7221 */ /* 0x042fe20000010000 */
[----:B------:R-:W-:Y:S01]  /*1a4e0*/  FADD.FTZ R26, R14, R33 ;  /* 0x000000210e1a7221 */ /* 0x000fe20000010000 */
[----:B------:R-:W-:Y:S02]  /*1a4f0*/  SHF.R.U32.HI R33, RZ, 0x1f, R224 ;  /* 0x0000001fff217819 */ /* 0x000fe400000116e0 */
[----:B------:R-:W-:Y:S02]  /*1a500*/  F2FP.BF16.F32.PACK_AB R204, R11, R204 ;  /* 0x000000cc0bcc723e */ /* 0x000fe400000010ff */
[----:B------:R-:W-:Y:S01]  /*1a510*/  LEA.HI.SX32 R224, R224, R33, 0x1b ;  /* 0x00000021e0e07211 */ /* 0x000fe200078fdaff */
[----:B------:R-:W1:Y:S01]  /*1a520*/  MUFU.EX2 R200, R200 ;  /* 0x000000c800c87308 */ /* 0x000e620000000800 */
[----:B--2---:R-:W-:-:S02]  /*1a530*/  FADD.FTZ R0, R206, R31 ;  /* 0x0000001fce007221 */ /* 0x004fc40000010000 */
[----:B------:R-:W-:-:S05]  /*1a540*/  VIMNMX R224, R229, R224, !PT ;  /* 0x000000e0e5e07248 */ /* 0x000fca0007fe0100 */
[----:B------:R-:W2:Y:S01]  /*1a550*/  MUFU.EX2 R21, R21 ;  /* 0x0000001500157308 */ /* 0x000ea20000000800 */
[C---:B0-----:R-:W-:Y:S01]  /*1a560*/  FADD.FTZ R31, R13.reuse, R0 ;  /* 0x000000000d1f7221 */ /* 0x041fe20000010000 */
[----:B------:R-:W-:-:S06]  /*1a570*/  F2FP.BF16.F32.PACK_AB R206, R13, R206 ;  /* 0x000000ce0dce723e */ /* 0x000fcc00000010ff */
[----:B------:R-:W0:Y:S01]  /*1a580*/  MUFU.EX2 R202, R202 ;  /* 0x000000ca00ca7308 */ /* 0x000e220000000800 */
[----:B-1----:R-:W-:Y:S01]  /*1a590*/  FADD.FTZ R0, R200, R31 ;  /* 0x0000001fc8007221 */ /* 0x002fe20000010000 */
[----:B------:R-:W-:-:S06]  /*1a5a0*/  FADD.FTZ R31, R197, R26 ;  /* 0x0000001ac51f7221 */ /* 0x000fcc0000010000 */
[----:B------:R-:W1:Y:S01]  /*1a5b0*/  MUFU.EX2 R8, R8 ;  /* 0x0000000800087308 */ /* 0x000e620000000800 */
[C---:B--2---:R-:W-:Y:S01]  /*1a5c0*/  FADD.FTZ R15, R21.reuse, R0 ;  /* 0x00000000150f7221 */ /* 0x044fe20000010000 */
[----:B------:R-:W-:-:S06]  /*1a5d0*/  F2FP.BF16.F32.PACK_AB R200, R21, R200 ;  /* 0x000000c815c8723e */ /* 0x000fcc00000010ff */
[----:B------:R-:W2:Y:S01]  /*1a5e0*/  MUFU.EX2 R25, R25 ;  /* 0x0000001900197308 */ /* 0x000ea20000000800 */
[----:B0-----:R-:W-:-:S07]  /*1a5f0*/  FADD.FTZ R0, R202, R15 ;  /* 0x0000000fca007221 */ /* 0x001fce0000010000 */
[----:B------:R-:W0:Y:S01]  /*1a600*/  MUFU.EX2 R199, R199 ;  /* 0x000000c700c77308 */ /* 0x000e220000000800 */
[C---:B-1----:R-:W-:Y:S01]  /*1a610*/  FADD.FTZ R26, R8.reuse, R31 ;  /* 0x0000001f081a7221 */ /* 0x042fe20000010000 */
[----:B------:R-:W-:Y:S01]  /*1a620*/  F2FP.BF16.F32.PACK_AB R197, R8, R197 ;  /* 0x000000c508c5723e */ /* 0x000fe200000010ff */
[----:B------:R-:W-:Y:S02]  /*1a630*/  VIADD R8, R2, 0xfffffffe ;  /* 0xfffffffe02087836 */ /* 0x000fe40000000000 */
[----:B------:R-:W-:-:S03]  /*1a640*/  IMAD.MOV.U32 R2, RZ, RZ, 0x3f800000 ;  /* 0x3f800000ff027424 */ /* 0x000fc600078e00ff */
[----:B------:R-:W1:Y:S01]  /*1a650*/  MUFU.EX2 R196, R196 ;  /* 0x000000c400c47308 */ /* 0x000e620000000800 */
[C---:B--2---:R-:W-:Y:S01]  /*1a660*/  FADD.FTZ R31, R25.reuse, R0 ;  /* 0x00000000191f7221 */ /* 0x044fe20000010000 */
[----:B------:R-:W-:Y:S02]  /*1a670*/  ISETP.GE.AND P3, PT, R8, R224, PT ;  /* 0x000000e00800720c */ /* 0x000fe40003f66270 */
[----:B------:R-:W-:-:S04]  /*1a680*/  F2FP.BF16.F32.PACK_AB R202, R25, R202 ;  /* 0x000000ca19ca723e */ /* 0x000fc800000010ff */
        /* <DEDUP_REMOVED lines=11> */
[----:B-1----:R-:W-:Y:S01]  /*1a740*/  FADD.FTZ R33, R193, R26 ;  /* 0x0000001ac1217221 */ /* 0x002fe20000010000 */
[----:B------:R-:W-:-:S06]  /*1a750*/  CS2R R26, SRZ ;  /* 0x00000000001a7805 */ /* 0x000fcc000001ff00 */
[----:B------:R-:W1:Y:S01]  /*1a760*/  MUFU.EX2 R29, R29 ;  /* 0x0000001d001d7308 */ /* 0x000e620000000800 */
[----:B--2---:R-:W-:-:S07]  /*1a770*/  FADD.FTZ R0, R198, R31 ;  /* 0x0000001fc6007221 */ /* 0x004fce0000010000 */
[----:B------:R-:W2:Y:S01]  /*1a780*/  MUFU.EX2 R24, R24 ;  /* 0x0000001800187308 */ /* 0x000ea20000000800 */
[C---:B0-----:R-:W-:Y:S01]  /*1a790*/  FADD.FTZ R14, R10.reuse, R33 ;  /* 0x000000210a0e7221 */ /* 0x041fe20000010000 */
[----:B------:R-:W-:-:S06]  /*1a7a0*/  F2FP.BF16.F32.PACK_AB R193, R10, R193 ;  /* 0x000000c10ac1723e */ /* 0x000fcc00000010ff */
[----:B------:R0:W3:Y:S01]  /*1a7b0*/  MUFU.EX2 R15, R64 ;  /* 0x00000040000f7308 */ /* 0x0000e20000000800 */
[C---:B-1----:R-:W-:Y:S01]  /*1a7c0*/  FADD.FTZ R33, R29.reuse, R0 ;  /* 0x000000001d217221 */ /* 0x042fe20000010000 */
[----:B------:R-:W-:Y:S02]  /*1a7d0*/  F2FP.BF16.F32.PACK_AB R198, R29, R198 ;  /* 0x000000c61dc6723e */ /* 0x000fe400000010ff */
[----:B------:R-:W-:-:S04]  /*1a7e0*/  CS2R R28, SRZ ;  /* 0x00000000001c7805 */ /* 0x000fc8000001ff00 */
[----:B------:R-:W1:Y:S01]  /*1a7f0*/  MUFU.EX2 R195, R195 ;  /* 0x000000c300c37308 */ /* 0x000e620000000800 */
[----:B--2---:R-:W-:Y:S01]  /*1a800*/  FADD.FTZ R0, R24, R33 ;  /* 0x0000002118007221 */ /* 0x004fe20000010000 */
[----:B0-----:R-:W-:Y:S02]  /*1a810*/  CS2R R64, SRZ ;  /* 0x0000000000407805 */ /* 0x001fe4000001ff00 */
[----:B------:R-:W-:-:S04]  /*1a820*/  CS2R R32, SRZ ;  /* 0x0000000000207805 */ /* 0x000fc8000001ff00 */
[----:B------:R-:W0:Y:S01]  /*1a830*/  MUFU.EX2 R84, R84 ;  /* 0x0000005400547308 */ /* 0x000e220000000800 */
[C---:B---3--:R-:W-:Y:S01]  /*1a840*/  FADD.FTZ R7, R15.reuse, R0 ;  /* 0x000000000f077221 */ /* 0x048fe20000010000 */
[----:B------:R-:W-:Y:S02]  /*1a850*/  F2FP.BF16.F32.PACK_AB R192, R15, R24 ;  /* 0x000000180fc0723e */ /* 0x000fe400000010ff */
[----:B------:R-:W-:-:S04]  /*1a860*/  CS2R R24, SRZ ;  /* 0x0000000000187805 */ /* 0x000fc8000001ff00 */
[----:B------:R-:W2:Y:S01]  /*1a870*/  MUFU.EX2 R6, R6 ;  /* 0x0000000600067308 */ /* 0x000ea20000000800 */
[----:B-1----:R-:W-:-:S07]  /*1a880*/  FADD.FTZ R35, R195, R14 ;  /* 0x0000000ec3237221 */ /* 0x002fce0000010000 */
[----:B------:R1:W3:Y:S01]  /*1a890*/  MUFU.EX2 R31, R62 ;  /* 0x0000003e001f7308 */ /* 0x0002e20000000800 */
[----:B0-----:R-:W-:Y:S01]  /*1a8a0*/  FADD.FTZ R0, R84, R7 ;  /* 0x0000000754007221 */ /* 0x001fe20000010000 */
[C---:B--2---:R-:W-:Y:S01]  /*1a8b0*/  FADD.FTZ R12, R6.reuse, R35 ;  /* 0x00000023060c7221 */ /* 0x044fe20000010000 */
[----:B------:R-:W-:Y:S02]  /*1a8c0*/  F2FP.BF16.F32.PACK_AB R195, R6, R195 ;  /* 0x000000c306c3723e */ /* 0x000fe400000010ff */
[----:B-1----:R-:W-:Y:S02]  /*1a8d0*/  CS2R R62, SRZ ;  /* 0x00000000003e7805 */ /* 0x002fe4000001ff00 */
[----:B------:R-:W-:Y:S01]  /*1a8e0*/  CS2R R34, SRZ ;  /* 0x0000000000227805 */ /* 0x000fe2000001ff00 */
[C---:B---3--:R-:W-:Y:S01]  /*1a8f0*/  FADD.FTZ R13, R31.reuse, R0 ;  /* 0x000000001f0d7221 */ /* 0x048fe20000010000 */
[----:B------:R-:W-:Y:S01]  /*1a900*/  F2FP.BF16.F32.PACK_AB R194, R31, R84 ;  /* 0x000000541fc2723e */ /* 0x000fe200000010ff */
[----:B------:R-:W-:Y:S01]  /*1a910*/  IMAD.MOV.U32 R0, RZ, RZ, 0x3f800000 ;  /* 0x3f800000ff007424 */ /* 0x000fe200078e00ff */
[----:B------:R-:W-:-:S02]  /*1a920*/  CS2R R84, SRZ ;  /* 0x0000000000547805 */ /* 0x000fc4000001ff00 */
[----:B------:R-:W-:Y:S01]  /*1a930*/  CS2R R30, SRZ ;  /* 0x00000000001e7805 */ /* 0x000fe2000001ff00 */
[----:B------:R-:W-:Y:S06]  /*1a940*/  @!P3 BRA `(.L_x_2841) ;  /* 0x0000004c00bcb947 */ /* 0x000fec0003800000 */
[----:B------:R-:W-:Y:S01]  /*1a950*/  BSSY B1, `(.L_x_2841) ;  /* 0x00004ee000017945 */ /* 0x000fe20003800000 */
[----:B------:R-:W-:Y:S02]  /*1a960*/  IMAD.MOV.U32 R6, RZ, RZ, R4 ;  /* 0x000000ffff067224 */ /* 0x000fe400078e0004 */
[----:B------:R-:W-:Y:S02]  /*1a970*/  IMAD.MOV.U32 R7, RZ, RZ, R5 ;  /* 0x000000ffff077224 */ /* 0x000fe400078e0005 */
[----:B------:R-:W-:Y:S02]  /*1a980*/  IMAD.MOV.U32 R9, RZ, RZ, R218 ;  /* 0x000000ffff097224 */ /* 0x000fe400078e00da */
[----:B------:R-:W-:Y:S02]  /*1a990*/  IMAD.MOV.U32 R10, RZ, RZ, R216 ;  /* 0x000000ffff0a7224 */ /* 0x000fe400078e00d8 */
[----:B------:R-:W-:Y:S02]  /*1a9a0*/  IMAD.MOV.U32 R2, RZ, RZ, 0x3f800000 ;  /* 0x3f800000ff027424 */ /* 0x000fe400078e00ff */
[----:B------:R-:W-:-:S07]  /*1a9b0*/  IMAD.MOV.U32 R151, RZ, RZ, RZ ;  /* 0x000000ffff977224 */ /* 0x000fce00078e00ff */
.L_x_2852:
        /* <DEDUP_REMOVED lines=8> */
.L_x_2842:
[----:B------:R-:W-:Y:S01]  /*1aa40*/  IMAD R11, R3, 0x8, R16 ;  /* 0x00000008030b7824 */ /* 0x000fe200078e0210 */
[----:B------:R-:W-:-:S04]  /*1aa50*/  SHF.L.U32 R4, R218, 0x1f, RZ ;  /* 0x0000001fda047819 */ /* 0x000fc800000006ff */
[----:B------:R0:W1:Y:S01]  /*1aa60*/  SYNCS.PHASECHK.TRANS64.TRYWAIT P3, [R11+URZ+0x38830], R4 ;  /* 0x038830040b0075a7 */ /* 0x000062000806017f */
[----:B------:R-:W-:Y:S05]  /*1aa70*/  @!P0 BRA `(.L_x_2843) ;  /* 0x0000000000048947 */ /* 0x000fea0003800000 */
[----:B------:R-:W-:Y:S01]  /*1aa80*/  BPT.TRAP 0x1 ;  /* 0x000000040000795c */ /* 0x000fe20000300000 */
.L_x_2843:
[----:B------:R-:W-:Y:S01]  /*1aa90*/  IMAD R3, R216, 0xa00, R20 ;  /* 0x00000a00d8037824 */ /* 0x000fe200078e0214 */
[----:B------:R-:W-:Y:S03]  /*1aaa0*/  BSSY B2, `(.L_x_2844) ;  /* 0x0000006000027945 */ /* 0x000fe60003800000 */
[C---:B------:R-:W-:Y:S02]  /*1aab0*/  VIADD R15, R3.reuse, 0x80 ;  /* 0x00000080030f7836 */ /* 0x040fe40000000000 */
[----:B------:R-:W-:Y:S01]  /*1aac0*/  VIADD R152, R3, 0x100 ;  /* 0x0000010003987836 */ /* 0x000fe20000000000 */
[----:B-1----:R-:W-:Y:S06]  /*1aad0*/  @P3 BRA `(.L_x_2845) ;  /* 0x0000000000083947 */ /* 0x002fec0003800000 */
[----:B------:R-:W1:Y:S02]  /*1aae0*/  SYNCS.PHASECHK.TRANS64.TRYWAIT P3, [R11+URZ+0x38830], R4 ;  /* 0x038830040b0075a7 */ /* 0x000e64000806017f */
[----:B-1----:R-:W-:Y:S05]  /*1aaf0*/  @!P3 BRA `(.L_x_2846) ;  /* 0x000001a000e8b947 */ /* 0x002fea0003800000 */
.L_x_2845:
[----:B------:R-:W-:Y:S05]  /*1ab00*/  BSYNC B2 ;  /* 0x0000000000027941 */ /* 0x000fea0003800000 */
.L_x_2844:
[----:B------:R-:W2:Y:S04]  /*1ab10*/  LDL.64 R154, [R1+0x48] ;  /* 0x00004800019a7983 */ /* 0x000ea80000100a00 */
[----:B------:R-:W3:Y:S01]  /*1ab20*/  LDL.64 R156, [R1+0x50] ;  /* 0x00005000019c7983 */ /* 0x000ee20000100a00 */
[----:B01----:R-:W-:Y:S02]  /*1ab30*/  IMAD.MOV.U32 R4, RZ, RZ, R3 ;  /* 0x000000ffff047224 */ /* 0x003fe400078e0003 */
[----:B------:R-:W-:-:S03]  /*1ab40*/  IMAD.MOV.U32 R5, RZ, RZ, 0x40000040 ;  /* 0x40000040ff057424 */ /* 0x000fc600078e00ff */
[----:B------:R-:W-:Y:S02]  /*1ab50*/  R2UR UR6, R4 ;  /* 0x00000000040672ca */ /* 0x000fe400000e0000 */
[C---:B------:R-:W-:Y:S01]  /*1ab60*/  R2UR UR7, R5.reuse ;  /* 0x00000000050772ca */ /* 0x040fe200000e0000 */
[----:B------:R-:W-:Y:S01]  /*1ab70*/  WARPGROUP.ARRIVE ;  /* 0x00000000000079c5 */ /* 0x000fe20000000000 */
[----:B------:R-:W-:Y:S01]  /*1ab80*/  IMAD.MOV.U32 R4, RZ, RZ, R15 ;  /* 0x000000ffff047224 */ /* 0x000fe200078e000f */
[----:B------:R-:W-:-:S04]  /*1ab90*/  R2UR UR23, R5 ;  /* 0x00000000051772ca */ /* 0x000fc800000e0000 */
[----:B------:R-:W-:Y:S01]  /*1aba0*/  R2UR UR22, R4 ;  /* 0x00000000041672ca */ /* 0x000fe200000e0000 */
[----:B------:R-:W-:Y:S01]  /*1abb0*/  IMAD.MOV.U32 R153, RZ, RZ, 0x40000040 ;  /* 0x40000040ff997424 */ /* 0x000fe200078e00ff */
[----:B------:R-:W-:-:S04]  /*1abc0*/  R2UR UR26, R152 ;  /* 0x00000000981a72ca */ /* 0x000fc800000e0000 */
[----:B------:R-:W-:Y:S01]  /*1abd0*/  R2UR UR27, R153 ;  /* 0x00000000991b72ca */ /* 0x000fe200000e0000 */
[----:B------:R-:W-:Y:S02]  /*1abe0*/  VIADD R14, R3, 0x180 ;  /* 0x00000180030e7836 */ /* 0x000fe40000000000 */
[----:B------:R-:W-:-:S03]  /*1abf0*/  IMAD.MOV.U32 R15, RZ, RZ, 0x40000040 ;  /* 0x40000040ff0f7424 */ /* 0x000fc600078e00ff */
[----:B------:R-:W-:Y:S02]  /*1ac00*/  R2UR UR10, R14 ;  /* 0x000000000e0a72ca */ /* 0x000fe400000e0000 */
        /* <DEDUP_REMOVED lines=56> */
[----:B------:R-:W-:Y:S01]  /*1af90*/  VIADD R4, R3, 0x182 ;  /* 0x0000018203047836 */ /* 0x000fe20000000000 */
[----:B------:R-:W-:Y:S01]  /*1afa0*/  UMOV UR24, UR28 ;  /* 0x0000001c00187c82 */ /* 0x000fe20008000000 */
[----:B------:R-:W-:Y:S01]  /*1afb0*/  IMAD.MOV.U32 R5, RZ, RZ, 0x40000040 ;  /* 0x40000040ff057424 */ /* 0x000fe200078e00ff */
[----:B------:R-:W-:Y:S01]  /*1afc0*/  UMOV UR25, UR29 ;  /* 0x0000001d00197c82 */ /* 0x000fe20008000000 */
[----:B------:R-:W-:Y:S01]  /*1afd0*/  UMOV UR8, UR28 ;  /* 0x0000001c00087c82 */ /* 0x000fe20008000000 */
[----:B------:R-:W-:-:S02]  /*1afe0*/  WARPGROUP.DEPBAR.LE gsb0, 0x0 ;  /* 0x00008000000079c5 */ /* 0x000fc40000010000 */
[----:B------:R-:W-:Y:S01]  /*1aff0*/  WARPGROUP.ARRIVE ;  /* 0x00000000000079c5 */ /* 0x000fe20000000000 */
[----:B------:R-:W-:Y:S01]  /*1b000*/  UMOV UR9, UR29 ;  /* 0x0000001d00097c82 */ /* 0x000fe20008000000 */
[----:B------:R-:W2:Y:S04]  /*1b010*/  LDL.64 R14, [R1+0x38] ;  /* 0x00003800010e7983 */ /* 0x000ea80000100a00 */
[----:B------:R-:W-:Y:S01]  /*1b020*/  HGMMA.64x16x16.F32.BF16 R168, gdesc[UR20], R168, gsb0 ;  /* 0x0020000014a879f0 */ /* 0x000fe200080018a8 */
[----:B------:R-:W-:Y:S02]  /*1b030*/  R2UR UR26, R4 ;  /* 0x00000000041a72ca */ /* 0x000fe400000e0000 */
[----:B------:R-:W-:Y:S01]  /*1b040*/  R2UR UR27, R5 ;  /* 0x00000000051b72ca */ /* 0x000fe200000e0000 */
[----:B------:R-:W-:Y:S01]  /*1b050*/  VIADD R4, R3, 0x202 ;  /* 0x0000020203047836 */ /* 0x000fe20000000000 */
[----:B------:R-:W-:-:S02]  /*1b060*/  WARPGROUP.DEPBAR.LE gsb0, 0x0 ;  /* 0x00008000000079c5 */ /* 0x000fc40000010000 */
        /* <DEDUP_REMOVED lines=50> */
[----:B--2---:R-:W-:Y:S02]  /*1b390*/  R2UR UR28, R14 ;  /* 0x000000000e1c72ca */ /* 0x004fe400000e0000 */
[----:B------:R-:W-:Y:S02]  /*1b3a0*/  R2UR UR29, R15 ;  /* 0x000000000f1d72ca */ /* 0x000fe400000e0000 */
[----:B------:R-:W2:Y:S01]  /*1b3b0*/  LDL.64 R14, [R1+0x30] ;  /* 0x00003000010e7983 */ /* 0x000ea20000100a00 */
[----:B------:R-:W-:-:S02]  /*1b3c0*/  WARPGROUP.DEPBAR.LE gsb0, 0x0 ;  /* 0x00008000000079c5 */ /* 0x000fc40000010000 */
        /* <DEDUP_REMOVED lines=143> */
[----:B--2---:R-:W-:Y:S02]  /*1bcc0*/  R2UR UR30, R14 ;  /* 0x000000000e1e72ca */ /* 0x004fe400000e0000 */
[----:B------:R-:W-:Y:S02]  /*1bcd0*/  R2UR UR31, R15 ;  /* 0x000000000f1f72ca */ /* 0x000fe400000e0000 */
[----:B------:R-:W2:Y:S01]  /*1bce0*/  LDL.64 R14, [R1+0x18] ;  /* 0x00001800010e7983 */ /* 0x000ea20000100a00 */
[----:B------:R-:W-:Y:S02]  /*1bcf0*/  VIADD R4, R3, 0x284 ;  /* 0x0000028403047836 */ /* 0x000fe40000000000 */
[----:B------:R-:W-:-:S03]  /*1bd00*/  IMAD.MOV.U32 R5, RZ, RZ, 0x40000040 ;  /* 0x40000040ff057424 */ /* 0x000fc600078e00ff */
[----:B------:R-:W-:Y:S02]  /*1bd10*/  R2UR UR14, R4 ;  /* 0x00000000040e72ca */ /* 0x000fe400000e0000 */
[----:B------:R-:W-:Y:S01]  /*1bd20*/  R2UR UR15, R5 ;  /* 0x00000000050f72ca */ /* 0x000fe200000e0000 */
[----:B------:R-:W-:Y:S02]  /*1bd30*/  UMOV UR12, UR30 ;  /* 0x0000001e000c7c82 */ /* 0x000fe40008000000 */
[----:B------:R-:W-:Y:S01]  /*1bd40*/  UMOV UR13, UR31 ;  /* 0x0000001f000d7c82 */ /* 0x000fe20008000000 */
[----:B------:R-:W-:Y:S02]  /*1bd50*/  WARPGROUP.DEPBAR.LE gsb0, 0x0 ;  /* 0x00008000000079c5 */ /* 0x000fe40000010000 */
        /* <DEDUP_REMOVED lines=90> */
[----:B------:R-:W2:Y:S01]  /*1c300*/  LDL.64 R14, [R1] ;  /* 0x00000000010e7983 */ /* 0x000ea20000100a00 */
[----:B------:R-:W-:Y:S02]  /*1c310*/  R2UR UR26, R4 ;  /* 0x00000000041a72ca */ /* 0x000fe400000e0000 */
[----:B------:R-:W-:-:S06]  /*1c320*/  R2UR UR27, R5 ;  /* 0x00000000051b72ca */ /* 0x000fcc00000e0000 */
        /* <DEDUP_REMOVED lines=44> */
[----:B------:R-:W-:Y:S02]  /*1c5f0*/  R2UR UR7, R5 ;  /* 0x00000000050772ca */ /* 0x000fe400000e0000 */
[----:B--2---:R-:W-:Y:S02]  /*1c600*/  R2UR UR28, R14 ;  /* 0x000000000e1c72ca */ /* 0x004fe400000e0000 */
[----:B------:R-:W-:-:S11]  /*1c610*/  R2UR UR29, R15 ;  /* 0x000000000f1d72ca */ /* 0x000fd600000e0000 */
        /* <DEDUP_REMOVED lines=442> */
.L_x_2847:
[----:B------:R-:W-:Y:S01]  /*1e1c0*/  SHF.L.U32 R0, R9, 0x1f, RZ ;  /* 0x0000001f09007819 */ /* 0x000fe200000006ff */
[----:B------:R-:W-:-:S04]  /*1e1d0*/  IMAD R9, R10, 0x8, R16 ;  /* 0x000000080a097824 */ /* 0x000fc800078e0210 */
[----:B------:R0:W1:Y:S01]  /*1e1e0*/  SYNCS.PHASECHK.TRANS64.TRYWAIT P3, [R9+URZ+0x38850], R0 ;  /* 0x03885000090075a7 */ /* 0x000062000806017f */
[----:B------:R-:W-:Y:S05]  /*1e1f0*/  @!P0 BRA `(.L_x_2848) ;  /* 0x0000000000048947 */ /* 0x000fea0003800000 */
[----:B------:R-:W-:Y:S01]  /*1e200*/  BPT.TRAP 0x1 ;  /* 0x000000040000795c */ /* 0x000fe20000300000 */
.L_x_2848:
[----:B------:R-:W-:Y:S04]  /*1e210*/  BSSY B2, `(.L_x_2849) ;  /* 0x0000004000027945 */ /* 0x000fe80003800000 */
[----:B-1----:R-:W-:Y:S05]  /*1e220*/  @P3 BRA `(.L_x_2850) ;  /* 0x0000000000083947 */ /* 0x002fea0003800000 */
[----:B------:R-:W1:Y:S02]  /*1e230*/  SYNCS.PHASECHK.TRANS64.TRYWAIT P3, [R9+URZ+0x38850], R0 ;  /* 0x03885000090075a7 */ /* 0x000e64000806017f */
[----:B-1----:R-:W-:Y:S05]  /*1e240*/  @!P3 BRA `(.L_x_2851) ;  /* 0x0000016c0028b947 */ /* 0x002fea0003800000 */
.L_x_2850:
[----:B------:R-:W-:Y:S05]  /*1e250*/  BSYNC B2 ;  /* 0x0000000000027941 */ /* 0x000fea0003800000 */
.L_x_2849:
[----:B01----:R-:W-:Y:S01]  /*1e260*/  VIADD R0, R16, 0x400 ;  /* 0x0000040010007836 */ /* 0x003fe20000000000 */
[----:B------:R-:W-:Y:S01]  /*1e270*/  WARPGROUP.ARRIVE ;  /* 0x00000000000079c5 */ /* 0x000fe20000000000 */
[----:B------:R-:W-:Y:S02]  /*1e280*/  IMAD.MOV.U32 R3, RZ, RZ, 0x40000040 ;  /* 0x40000040ff037424 */ /* 0x000fe400078e00ff */
[----:B------:R-:W-:Y:S01]  /*1e290*/  IMAD.MOV.U32 R5, RZ, RZ, 0x40000040 ;  /* 0x40000040ff057424 */ /* 0x000fe200078e00ff */
[----:B------:R-:W-:Y:S01]  /*1e2a0*/  SHF.R.U32.HI R0, RZ, 0x4, R0 ;  /* 0x00000004ff007819 */ /* 0x000fe20000011600 */
[----:B------:R-:W-:Y:S01]  /*1e2b0*/  @!P1 VIADD R9, R9, 0x38860 ;  /* 0x0003886009099836 */ /* 0x000fe20000000000 */
[----:B------:R-:W-:Y:S01]  /*1e2c0*/  R2UR UR7, R3 ;  /* 0x00000000030772ca */ /* 0x000fe200000e0000 */
[----:B------:R-:W-:Y:S01]  /*1e2d0*/  IMAD.IADD R3, R235, 0x1, R231 ;  /* 0x00000001eb037824 */ /* 0x000fe200078e02e7 */
[----:B------:R-:W-:Y:S02]  /*1e2e0*/  LOP3.LUT R0, R0, 0x3fff, RZ, 0xc0, !PT ;  /* 0x00003fff00007812 */ /* 0x000fe400078ec0ff */
[----:B------:R-:W-:-:S02]  /*1e2f0*/  @!P1 PRMT R9, RZ, 0x654, R9 ;  /* 0x00000654ff099816 */ /* 0x000fc40000000009 */
[----:B------:R-:W-:-:S05]  /*1e300*/  LOP3.LUT R0, R0, 0x2800000, RZ, 0xfc, !PT ;  /* 0x0280000000007812 */ /* 0x000fca00078efcff */
[----:B------:R-:W-:Y:S02]  /*1e310*/  IMAD R2, R10, 0xa00, R0 ;  /* 0x00000a000a027824 */ /* 0x000fe400078e0200 */
[----:B------:R-:W0:Y:S02]  /*1e320*/  @P2 LDC R0, c[0x0][0x450] ;  /* 0x00011400ff002b82 */ /* 0x000e240000000800 */
[C---:B------:R-:W-:Y:S01]  /*1e330*/  VIADD R4, R2.reuse, 0x80 ;  /* 0x0000008002047836 */ /* 0x040fe20000000000 */
[----:B------:R-:W-:-:S13]  /*1e340*/  R2UR UR6, R2 ;  /* 0x00000000020672ca */ /* 0x000fda00000e0000 */
        /* <DEDUP_REMOVED lines=20> */
[----:B------:R-:W1:Y:S02]  /*1e490*/  @P2 LDC R4, c[0x0][0x44c] ;  /* 0x00011300ff042b82 */ /* 0x000e640000000800 */
[----:B-1----:R-:W-:-:S05]  /*1e4a0*/  @P2 IMAD.HI.U32 R4, R3, R4, RZ ;  /* 0x0000000403042227 */ /* 0x002fca00078e00ff */
[----:B0-----:R-:W-:Y:S01]  /*1e4b0*/  @P2 SHF.R.U32.HI R3, RZ, R0, R4 ;  /* 0x00000000ff032219 */ /* 0x001fe20000011604 */
[----:B------:R-:W-:-:S04]  /*1e4c0*/  IMAD R0, R8, -0x50, RZ ;  /* 0xffffffb008007824 */ /* 0x000fc800078e02ff */
[----:B------:R-:W0:Y:S01]  /*1e4d0*/  SHFL.IDX PT, R4, R3, RZ, 0x1c1f ;  /* 0x001c1fff03047589 */ /* 0x000e2200000e0000 */
[----:B------:R-:W-:-:S04]  /*1e4e0*/  IADD3 R0, -R234, 0x1, R0 ;  /* 0x00000001ea007810 */ /* 0x000fc80007ffe100 */
[----:B------:R-:W-:-:S05]  /*1e4f0*/  IADD3 R0, -R232, R0, R233 ;  /* 0x00000000e8007210 */ /* 0x000fca0007ffe1e9 */
[----:B0-----:R-:W-:-:S05]  /*1e500*/  IMAD.IADD R4, R0, 0x1, R4 ;  /* 0x0000000100047824 */ /* 0x001fca00078e0204 */
[C---:B------:R-:W-:Y:S02]  /*1e510*/  ISETP.GT.AND P3, PT, R4.reuse, RZ, PT ;  /* 0x000000ff0400720c */ /* 0x040fe40003f64270 */
[----:B------:R-:W-:Y:S02]  /*1e520*/  ISETP.GT.AND P4, PT, R4, 0x1, PT ;  /* 0x000000010400780c */ /* 0x000fe40003f84270 */
[----:B------:R-:W-:Y:S02]  /*1e530*/  FSEL R184, R184, -INF , P3 ;  /* 0xff800000b8b87808 */ /* 0x000fe40001800000 */
        /* <DEDUP_REMOVED lines=53> */
[----:B------:R0:W1:Y:S01]  /*1e890*/  SHFL.IDX PT, R4, R3, 0x1, 0x1c1f ;  /* 0x003c1f0003047f89 */ /* 0x00006200000e0000 */
[----:B------:R-:W-:Y:S02]  /*1e8a0*/  FMNMX.FTZ R5, R153, R5, !PT ;  /* 0x0000000599057209 */ /* 0x000fe40007810000 */
[----:B------:R-:W-:Y:S02]  /*1e8b0*/  FSEL R157, R157, -INF , P5 ;  /* 0xff8000009d9d7808 */ /* 0x000fe40002800000 */
[----:B------:R-:W-:Y:S01]  /*1e8c0*/  FMNMX.FTZ R5, R156, R5, !PT ;  /* 0x000000059c057209 */ /* 0x000fe20007810000 */
[----:B0-----:R-:W-:-:S03]  /*1e8d0*/  IMAD.MOV.U32 R3, RZ, RZ, 0x40000040 ;  /* 0x40000040ff037424 */ /* 0x001fc600078e00ff */
[----:B------:R-:W-:-:S05]  /*1e8e0*/  FMNMX.FTZ R5, R157, R5, !PT ;  /* 0x000000059d057209 */ /* 0x000fca0007810000 */
[----:B------:R-:W0:Y:S01]  /*1e8f0*/  SHFL.BFLY PT, R10, R5, 0x2, 0x1f ;  /* 0x0c401f00050a7f89 */ /* 0x000e2200000e0000 */
[----:B-1----:R-:W-:-:S05]  /*1e900*/  IMAD.IADD R0, R0, 0x1, R4 ;  /* 0x0000000100007824 */ /* 0x002fca00078e0204 */
[C---:B------:R-:W-:Y:S02]  /*1e910*/  ISETP.GT.AND P3, PT, R0.reuse, RZ, PT ;  /* 0x000000ff0000720c */ /* 0x040fe40003f64270 */
[C---:B------:R-:W-:Y:S02]  /*1e920*/  ISETP.GT.AND P4, PT, R0.reuse, 0x1, PT ;  /* 0x000000010000780c */ /* 0x040fe40003f84270 */
[C---:B------:R-:W-:Y:S02]  /*1e930*/  ISETP.GT.AND P5, PT, R0.reuse, 0x8, PT ;  /* 0x000000080000780c */ /* 0x040fe40003fa4270 */
[----:B------:R-:W-:Y:S02]  /*1e940*/  ISETP.GT.AND P6, PT, R0, 0x9, PT ;  /* 0x000000090000780c */ /* 0x000fe40003fc4270 */
[----:B------:R-:W-:Y:S02]  /*1e950*/  FSEL R186, R186, -INF , P3 ;  /* 0xff800000baba7808 */ /* 0x000fe40001800000 */
[----:B0-----:R-:W-:-:S02]  /*1e960*/  FMNMX.FTZ R5, R5, R10, !PT ;  /* 0x0000000a05057209 */ /* 0x001fc40007810000 */
[----:B------:R-:W-:Y:S02]  /*1e970*/  FSEL R187, R187, -INF , P4 ;  /* 0xff800000bbbb7808 */ /* 0x000fe40002000000 */
[----:B------:R-:W-:Y:S02]  /*1e980*/  FSEL R190, R190, -INF , P5 ;  /* 0xff800000bebe7808 */ /* 0x000fe40002800000 */
[----:B------:R-:W-:Y:S02]  /*1e990*/  FSEL R191, R191, -INF , P6 ;  /* 0xff800000bfbf7808 */ /* 0x000fe40003000000 */
[C---:B------:R-:W-:Y:S02]  /*1e9a0*/  ISETP.GT.AND P3, PT, R0.reuse, 0x10, PT ;  /* 0x000000100000780c */ /* 0x040fe40003f64270 */
[C---:B------:R-:W-:Y:S02]  /*1e9b0*/  ISETP.GT.AND P4, PT, R0.reuse, 0x11, PT ;  /* 0x000000110000780c */ /* 0x040fe40003f84270 */
[----:B------:R-:W-:-:S02]  /*1e9c0*/  ISETP.GT.AND P5, PT, R0, 0x18, PT ;  /* 0x000000180000780c */ /* 0x000fc40003fa4270 */
[----:B------:R-:W-:Y:S02]  /*1e9d0*/  ISETP.GT.AND P6, PT, R0, 0x19, PT ;  /* 0x000000190000780c */ /* 0x000fe40003fc4270 */
[----:B------:R-:W-:Y:S02]  /*1e9e0*/  FSEL R178, R178, -INF , P3 ;  /* 0xff800000b2b27808 */ /* 0x000fe40001800000 */
[----:B------:R-:W-:Y:S02]  /*1e9f0*/  FSEL R179, R179, -INF , P4 ;  /* 0xff800000b3b37808 */ /* 0x000fe40002000000 */
[----:B------:R-:W-:Y:S02]  /*1ea00*/  FSEL R182, R182, -INF , P5 ;  /* 0xff800000b6b67808 */ /* 0x000fe40002800000 */
[----:B------:R-:W-:Y:S02]  /*1ea10*/  FSEL R183, R183, -INF , P6 ;  /* 0xff800000b7b77808 */ /* 0x000fe40003000000 */
[----:B------:R-:W-:-:S02]  /*1ea20*/  ISETP.GT.AND P3, PT, R0, 0x20, PT ;  /* 0x000000200000780c */ /* 0x000fc40003f64270 */
[C---:B------:R-:W-:Y:S02]  /*1ea30*/  ISETP.GT.AND P4, PT, R0.reuse, 0x21, PT ;  /* 0x000000210000780c */ /* 0x040fe40003f84270 */
[C---:B------:R-:W-:Y:S02]  /*1ea40*/  ISETP.GT.AND P5, PT, R0.reuse, 0x28, PT ;  /* 0x000000280000780c */ /* 0x040fe40003fa4270 */
[----:B------:R-:W-:Y:S02]  /*1ea50*/  ISETP.GT.AND P6, PT, R0, 0x29, PT ;  /* 0x000000290000780c */ /* 0x000fe40003fc4270 */
[----:B------:R-:W-:Y:S02]  /*1ea60*/  FSEL R170, R170, -INF , P3 ;  /* 0xff800000aaaa7808 */ /* 0x000fe40001800000 */
[----:B------:R-:W-:Y:S02]  /*1ea70*/  FSEL R171, R171, -INF , P4 ;  /* 0xff800000abab7808 */ /* 0x000fe40002000000 */
[----:B------:R-:W-:-:S02]  /*1ea80*/  FSEL R174, R174, -INF , P5 ;  /* 0xff800000aeae7808 */ /* 0x000fc40002800000 */
[----:B------:R-:W-:Y:S02]  /*1ea90*/  FSEL R175, R175, -INF , P6 ;  /* 0xff800000afaf7808 */ /* 0x000fe40003000000 */
[C---:B------:R-:W-:Y:S02]  /*1eaa0*/  ISETP.GT.AND P3, PT, R0.reuse, 0x30, PT ;  /* 0x000000300000780c */ /* 0x040fe40003f64270 */
[C---:B------:R-:W-:Y:S02]  /*1eab0*/  ISETP.GT.AND P4, PT, R0.reuse, 0x31, PT ;  /* 0x000000310000780c */ /* 0x040fe40003f84270 */
[C---:B------:R-:W-:Y:S02]  /*1eac0*/  ISETP.GT.AND P5, PT, R0.reuse, 0x38, PT ;  /* 0x000000380000780c */ /* 0x040fe40003fa4270 */
[----:B------:R-:W-:Y:S02]  /*1ead0*/  ISETP.GT.AND P6, PT, R0, 0x39, PT ;  /* 0x000000390000780c */ /* 0x000fe40003fc4270 */
[----:B------:R-:W-:-:S02]  /*1eae0*/  FSEL R162, R162, -INF , P3 ;  /* 0xff800000a2a27808 */ /* 0x000fc40001800000 */
[----:B------:R-:W-:Y:S02]  /*1eaf0*/  FSEL R163, R163, -INF , P4 ;  /* 0xff800000a3a37808 */ /* 0x000fe40002000000 */
[----:B------:R-:W-:Y:S01]  /*1eb00*/  FSEL R166, R166, -INF , P5 ;  /* 0xff800000a6a67808 */ /* 0x000fe20002800000 */
[----:B------:R-:W-:Y:S02]  /*1eb10*/  WARPGROUP.DEPBAR.LE gsb0, 0x0 ;  /* 0x00008000000079c5 */ /* 0x000fe40000010000 */
[----:B------:R-:W-:Y:S01]  /*1eb20*/  WARPGROUP.ARRIVE ;  /* 0x00000000000079c5 */ /* 0x000fe20000000000 */
[----:B------:R-:W-:Y:S02]  /*1eb30*/  FSEL R167, R167, -INF , P6 ;  /* 0xff800000a7a77808 */ /* 0x000fe40003000000 */
[C---:B------:R-:W-:Y:S02]  /*1eb40*/  ISETP.GT.AND P6, PT, R0.reuse, 0x40, PT ;  /* 0x000000400000780c */ /* 0x040fe40003fc4270 */
[----:B------:R-:W-:Y:S01]  /*1eb50*/  ISETP.GT.AND P3, PT, R0, 0x41, PT ;  /* 0x000000410000780c */ /* 0x000fe20003f64270 */
[----:B------:R-:W-:Y:S01]  /*1eb60*/  HGMMA.64x256x16.F32.BF16 R24, R196, gdesc[UR4].tnspB, R24, gsb0 ;  /* 0x43e00004c4187df0 */ /* 0x000fe20008001818 */
[----:B------:R-:W-:-:S02]  /*1eb70*/  R2UR UR6, R2 ;  /* 0x00000000020672ca */ /* 0x000fc400000e0000 */
[----:B------:R-:W-:Y:S01]  /*1eb80*/  R2UR UR7, R3 ;  /* 0x00000000030772ca */ /* 0x000fe200000e0000 */
[----:B------:R-:W0:Y:S01]  /*1eb90*/  SHFL.BFLY PT, R2, R5, 0x1, 0x1f ;  /* 0x0c201f0005027f89 */ /* 0x000e2200000e0000 */
[C---:B------:R-:W-:Y:S01]  /*1eba0*/  ISETP.GT.AND P4, PT, R0.reuse, 0x48, PT ;  /* 0x000000480000780c */ /* 0x040fe20003f84270 */
[----:B------:R-:W-:Y:S01]  /*1ebb0*/  IMAD.U32 R3, RZ, RZ, UR39 ;  /* 0x00000027ff037e24 */ /* 0x000fe2000f8e00ff */
[----:B------:R-:W-:Y:S02]  /*1ebc0*/  ISETP.GT.AND P5, PT, R0, 0x49, PT ;  /* 0x000000490000780c */ /* 0x000fe40003fa4270 */
[----:B------:R-:W-:Y:S02]  /*1ebd0*/  FMNMX.FTZ R0, R186, R6, !PT ;  /* 0x00000006ba007209 */ /* 0x000fe40007810000 */
[----:B------:R-:W-:Y:S02]  /*1ebe0*/  FSEL R154, R154, -INF , P6 ;  /* 0xff8000009a9a7808 */ /* 0x000fe40003000000 */
[----:B0-----:R-:W-:-:S02]  /*1ebf0*/  FMNMX.FTZ R5, R5, R2, !PT ;  /* 0x0000000205057209 */ /* 0x001fc40007810000 */
[----:B------:R-:W-:Y:S02]  /*1ec00*/  FMNMX.FTZ R2, R187, R0, !PT ;  /* 0x00000000bb027209 */ /* 0x000fe40007810000 */
[C---:B------:R-:W-:Y:S01]  /*1ec10*/  FSETP.NEU.FTZ.AND P6, PT, R5.reuse, -INF , PT ;  /* 0xff8000000500780b */ /* 0x040fe20003fdd000 */
[----:B------:R-:W-:Y:S01]  /*1ec20*/  FMUL.FTZ R0, R5, R3 ;  /* 0x0000000305007220 */ /* 0x000fe20000410000 */
[----:B------:R-:W-:-:S04]  /*1ec30*/  FMNMX.FTZ R2, R190, R2, !PT ;  /* 0x00000002be027209 */ /* 0x000fc80007810000 */
[----:B------:R-:W-:Y:S02]  /*1ec40*/  FMNMX.FTZ R2, R191, R2, !PT ;  /* 0x00000002bf027209 */ /* 0x000fe40007810000 */
[----:B------:R-:W-:Y:S02]  /*1ec50*/  FSEL R0, R0, RZ, P6 ;  /* 0x000000ff00007208 */ /* 0x000fe40003000000 */
[----:B------:R-:W-:-:S03]  /*1ec60*/  FMNMX.FTZ R2, R178, R2, !PT ;  /* 0x00000002b2027209 */ /* 0x000fc60007810000 */
[-CC-:B------:R-:W-:Y:S01]  /*1ec70*/  FFMA.FTZ R10, R177, R3.reuse, -R0.reuse ;  /* 0x00000003b10a7223 */ /* 0x180fe20000010800 */
[----:B------:R-:W-:Y:S01]  /*1ec80*/  FMNMX.FTZ R2, R179, R2, !PT ;  /* 0x00000002b3027209 */ /* 0x000fe20007810000 */
[-CC-:B------:R-:W-:Y:S01]  /*1ec90*/  FFMA.FTZ R206, R180, R3.reuse, -R0.reuse ;  /* 0x00000003b4ce7223 */ /* 0x180fe20000010800 */
[----:B------:R-:W-:Y:S01]  /*1eca0*/  FSEL R177, R155, -INF , P3 ;  /* 0xff8000009bb17808 */ /* 0x000fe20001800000 */
        /* <DEDUP_REMOVED lines=11> */
[-CC-:B------:R-:W-:Y:S01]  /*1ed60*/  FFMA.FTZ R200, R168, R3.reuse, -R0.reuse ;  /* 0x00000003a8c87223 */ /* 0x180fe20000010800 */
[-CC-:B------:R-:W-:Y:S01]  /*1ed70*/  FFMA.FTZ R159, R169, R3.reuse, -R0.reuse ;  /* 0x00000003a99f7223 */ /* 0x180fe20000010800 */
[----:B------:R-:W-:Y:S01]  /*1ed80*/  FMNMX.FTZ R2, R171, R2, !PT ;  /* 0x00000002ab027209 */ /* 0x000fe20007810000 */
[-CC-:B------:R-:W-:Y:S01]  /*1ed90*/  FFMA.FTZ R202, R172, R3.reuse, -R0.reuse ;  /* 0x00000003acca7223 */ /* 0x180fe20000010800 */
[-CC-:B------:R-:W-:Y:S01]  /*1eda0*/  FFMA.FTZ R21, R173, R3.reuse, -R0.reuse ;  /* 0x00000003ad157223 */ /* 0x180fe20000010800 */
[-CC-:B------:R-:W-:Y:S01]  /*1edb0*/  FFMA.FTZ R155, R161, R3.reuse, -R0.reuse ;  /* 0x00000003a19b7223 */ /* 0x180fe20000010800 */
[----:B------:R-:W-:Y:S01]  /*1edc0*/  FMNMX.FTZ R2, R174, R2, !PT ;  /* 0x00000002ae027209 */ /* 0x000fe20007810000 */
[----:B------:R-:W-:Y:S01]  /*1edd0*/  FFMA.FTZ R158, R165, R3, -R0 ;  /* 0x00000003a59e7223 */ /* 0x000fe20000010800 */
[----:B------:R-:W-:Y:S02]  /*1ede0*/  MUFU.EX2 R208, R208 ;  /* 0x000000d000d07308 */ /* 0x000fe40000000800 */
[----:B------:R-:W-:-:S04]  /*1edf0*/  FMNMX.FTZ R2, R175, R2, !PT ;  /* 0x00000002af027209 */ /* 0x000fc80007810000 */
[----:B------:R-:W-:Y:S02]  /*1ee00*/  FMNMX.FTZ R2, R162, R2, !PT ;  /* 0x00000002a2027209 */ /* 0x000fe40007810000 */
        /* <DEDUP_REMOVED lines=10> */
[----:B------:R-:W-:-:S05]  /*1eeb0*/  FMNMX.FTZ R2, R184, R2, !PT ;  /* 0x00000002b8027209 */ /* 0x000fca0007810000 */
[----:B------:R-:W0:Y:S01]  /*1eec0*/  SHFL.BFLY PT, R4, R2, 0x2, 0x1f ;  /* 0x0c401f0002047f89 */ /* 0x000e2200000e0000 */
        /* <DEDUP_REMOVED lines=10> */
[----:B------:R-:W-:-:S03]  /*1ef70*/  FSETP.NEU.FTZ.AND P3, PT, R4, -INF , PT ;  /* 0xff8000000400780b */ /* 0x000fc60003f7d000 */
[----:B------:R-:W-:Y:S01]  /*1ef80*/  MUFU.EX2 R155, R155 ;  /* 0x0000009b009b7308 */ /* 0x000fe20000000800 */
[----:B------:R-:W-:-:S05]  /*1ef90*/  FSEL R2, R4, RZ, P3 ;  /* 0x000000ff04027208 */ /* 0x000fca0001800000 */
[----:B------:R-:W-:Y:S02]  /*1efa0*/  FADD.FTZ R2, -R2, R6 ;  /* 0x0000000602027221 */ /* 0x000fe40000010100 */
[----:B------:R-:W-:Y:S02]  /*1efb0*/  MUFU.EX2 R158, R158 ;  /* 0x0000009e009e7308 */ /* 0x000fe40000000800 */
[----:B------:R-:W-:-:S06]  /*1efc0*/  FMUL.FTZ R2, R2, R3 ;  /* 0x0000000302027220 */ /* 0x000fcc0000410000 */
[----:B------:R-:W-:Y:S01]  /*1efd0*/  MUFU.EX2 R2, R2 ;  /* 0x0000000200027308 */ /* 0x000fe20000000800 */
[----:B------:R-:W-:Y:S02]  /*1efe0*/  WARPGROUP.DEPBAR.LE gsb0, 0x0 ;  /* 0x00008000000079c5 */ /* 0x000fe40000010000 */
[----:B------:R-:W-:Y:S01]  /*1eff0*/  WARPGROUP.ARRIVE ;  /* 0x00000000000079c5 */ /* 0x000fe20000000000 */
[-CC-:B------:R-:W-:Y:S01]  /*1f000*/  FFMA.FTZ R196, R160, R3.reuse, -R0.reuse ;  /* 0x00000003a0c47223 */ /* 0x180fe20000010800 */
[----:B------:R-:W-:-:S04]  /*1f010*/  FFMA.FTZ R198, R164, R3, -R0 ;  /* 0x00000003a4c67223 */ /* 0x000fc80000010800 */
[----:B------:R-:W-:Y:S01]  /*1f020*/  HGMMA.64x256x16.F32.BF16 R24, R192, gdesc[UR4].tnspB, R24, gsb0 ;  /* 0x43e00004c0187df0 */ /* 0x000fe20008001818 */
[----:B------:R-:W-:Y:S08]  /*1f030*/  MUFU.EX2 R196, R196 ;  /* 0x000000c400c47308 */ /* 0x000ff00000000800 */
[----:B------:R-:W-:Y:S01]  /*1f040*/  MUFU.EX2 R198, R198 ;  /* 0x000000c600c67308 */ /* 0x000fe20000000800 */
[----:B------:R-:W-:-:S02]  /*1f050*/  WARPGROUP.DEPBAR.LE gsb0, 0x0 ;  /* 0x00008000000079c5 */ /* 0x000fc40000010000 */
[-CC-:B------:R-:W-:Y:S01]  /*1f060*/  FFMA.FTZ R192, R152, R3.reuse, -R0.reuse ;  /* 0x0000000398c07223 */ /* 0x180fe20000010800 */
[-CC-:B------:R-:W-:Y:S01]  /*1f070*/  FFMA.FTZ R152, R153, R3.reuse, -R0.reuse ;  /* 0x0000000399987223 */ /* 0x180fe20000010800 */
[-CC-:B------:R-:W-:Y:S01]  /*1f080*/  FFMA.FTZ R194, R156, R3.reuse, -R0.reuse ;  /* 0x000000039cc27223 */ /* 0x180fe20000010800 */
[-C--:B------:R-:W-:Y:S01]  /*1f090*/  FFMA.FTZ R153, R157, R3.reuse, -R0 ;  /* 0x000000039d997223 */ /* 0x080fe20000010800 */
[----:B------:R-:W-:Y:S02]  /*1f0a0*/  @!P1 VIADD R0, R11, 0x38840 ;  /* 0x000388400b009836 */ /* 0x000fe40000000000 */
[----:B------:R-:W-:Y:S01]  /*1f0b0*/  FMUL.FTZ R157, R4, R3 ;  /* 0x00000003049d7220 */ /* 0x000fe20000410000 */
[----:B------:R-:W-:Y:S02]  /*1f0c0*/  MUFU.EX2 R192, R192 ;  /* 0x000000c000c07308 */ /* 0x000fe40000000800 */
[----:B------:R-:W-:Y:S02]  /*1f0d0*/  @!P1 PRMT R0, RZ, 0x654, R0 ;  /* 0x00000654ff009816 */ /* 0x000fe40000000000 */
[----:B------:R-:W-:-:S02]  /*1f0e0*/  FSEL R157, R157, RZ, P3 ;  /* 0x000000ff9d9d7208 */ /* 0x000fc40001800000 */
[----:B------:R0:W-:Y:S02]  /*1f0f0*/  @!P1 SYNCS.ARRIVE.TRANS64.RED.A1T0 RZ, [R0+URZ], RZ ;  /* 0x000000ff00ff99a7 */ /* 0x0001e4000810043f */
[----:B------:R-:W-:Y:S01]  /*1f100*/  MUFU.EX2 R152, R152 ;  /* 0x0000009800987308 */ /* 0x000fe20000000800 */
[----:B------:R-:W-:Y:S01]  /*1f110*/  ISETP.GT.AND P3, PT, R8, R224, PT ;  /* 0x000000e00800720c */ /* 0x000fe20003f64270 */
[-CC-:B------:R-:W-:Y:S01]  /*1f120*/  FFMA.FTZ R209, R186, R3.reuse, -R157.reuse ;  /* 0x00000003bad17223 */ /* 0x180fe2000001089d */
[-CC-:B------:R-:W-:Y:S01]  /*1f130*/  FFMA.FTZ R156, R187, R3.reuse, -R157.reuse ;  /* 0x00000003bb9c7223 */ /* 0x180fe2000001089d */
[-CC-:B------:R-:W-:Y:S01]  /*1f140*/  FFMA.FTZ R211, R190, R3.reuse, -R157.reuse ;  /* 0x00000003bed37223 */ /* 0x180fe2000001089d */
[-CC-:B------:R-:W-:Y:S01]  /*1f150*/  FFMA.FTZ R161, R191, R3.reuse, -R157.reuse ;  /* 0x00000003bfa17223 */ /* 0x180fe2000001089d */
[-CC-:B------:R-:W-:Y:S01]  /*1f160*/  FFMA.FTZ R205, R178, R3.reuse, -R157.reuse ;  /* 0x00000003b2cd7223 */ /* 0x180fe2000001089d */
[----:B0-----:R-:W-:Y:S01]  /*1f170*/  FSEL R0, R5, RZ, P6 ;  /* 0x000000ff05007208 */ /* 0x001fe20003000000 */
[----:B------:R-:W0:Y:S01]  /*1f180*/  MUFU.EX2 R209, R209 ;  /* 0x000000d100d17308 */ /* 0x000e220000000800 */
[-CC-:B------:R-:W-:Y:S01]  /*1f190*/  FFMA.FTZ R160, R179, R3.reuse, -R157.reuse ;  /* 0x00000003b3a07223 */ /* 0x180fe2000001089d */
[-CC-:B------:R-:W-:Y:S01]  /*1f1a0*/  FFMA.FTZ R207, R182, R3.reuse, -R157.reuse ;  /* 0x00000003b6cf7223 */ /* 0x180fe2000001089d */
[-C--:B------:R-:W-:Y:S01]  /*1f1b0*/  FFMA.FTZ R183, R183, R3.reuse, -R157 ;  /* 0x00000003b7b77223 */ /* 0x080fe2000001089d */
[----:B------:R-:W-:Y:S01]  /*1f1c0*/  FADD.FTZ R0, -R0, R7 ;  /* 0x0000000700007221 */ /* 0x000fe20000010100 */
[-CC-:B------:R-:W-:Y:S01]  /*1f1d0*/  FFMA.FTZ R201, R170, R3.reuse, -R157.reuse ;  /* 0x00000003aac97223 */ /* 0x180fe2000001089d */
[-CC-:B------:R-:W-:Y:S01]  /*1f1e0*/  FFMA.FTZ R197, R162, R3.reuse, -R157.reuse ;  /* 0x00000003a2c57223 */ /* 0x180fe2000001089d */
[-CC-:B------:R-:W-:Y:S01]  /*1f1f0*/  FFMA.FTZ R171, R171, R3.reuse, -R157.reuse ;  /* 0x00000003abab7223 */ /* 0x180fe2000001089d */
[-C--:B------:R-:W-:Y:S01]  /*1f200*/  FMUL.FTZ R0, R0, R3.reuse ;  /* 0x0000000300007220 */ /* 0x080fe20000410000 */
[----:B------:R-:W1:Y:S01]  /*1f210*/  MUFU.EX2 R156, R156 ;  /* 0x0000009c009c7308 */ /* 0x000e620000000800 */
[-CC-:B------:R-:W-:Y:S01]  /*1f220*/  FFMA.FTZ R203, R174, R3.reuse, -R157.reuse ;  /* 0x00000003aecb7223 */ /* 0x180fe2000001089d */
[-CC-:B------:R-:W-:Y:S01]  /*1f230*/  FFMA.FTZ R6, R175, R3.reuse, -R157.reuse ;  /* 0x00000003af067223 */ /* 0x180fe2000001089d */
[----:B------:R2:W-:Y:S01]  /*1f240*/  @!P1 SYNCS.ARRIVE.TRANS64.RED.A1T0 RZ, [R9+URZ], RZ ;  /* 0x000000ff09ff99a7 */ /* 0x0005e2000810043f */
[-CC-:B------:R-:W-:Y:S01]  /*1f250*/  FFMA.FTZ R199, R166, R3.reuse, -R157.reuse ;  /* 0x00000003a6c77223 */ /* 0x180fe2000001089d */
[-CC-:B------:R-:W-:Y:S01]  /*1f260*/  FFMA.FTZ R167, R167, R3.reuse, -R157.reuse ;  /* 0x00000003a7a77223 */ /* 0x180fe2000001089d */
[-CC-:B------:R-:W-:Y:S01]  /*1f270*/  FFMA.FTZ R154, R154, R3.reuse, -R157.reuse ;  /* 0x000000039a9a7223 */ /* 0x180fe2000001089d */
[-C--:B------:R-:W-:Y:S01]  /*1f280*/  FFMA.FTZ R177, R177, R3.reuse, -R157 ;  /* 0x00000003b1b17223 */ /* 0x080fe2000001089d */
[----:B------:R-:W3:Y:S01]  /*1f290*/  MUFU.EX2 R0, R0 ;  /* 0x0000000000007308 */ /* 0x000ee20000000800 */
[----:B0-----:R-:W-:Y:S01]  /*1f2a0*/  FFMA.FTZ R12, R2, R12, R209 ;  /* 0x0000000c020c7223 */ /* 0x001fe200000100d1 */
[-CC-:B------:R-:W-:Y:S01]  /*1f2b0*/  FFMA.FTZ R180, R180, R3.reuse, -R157.reuse ;  /* 0x00000003b4b47223 */ /* 0x180fe2000001089d */
[-CC-:B--2---:R-:W-:Y:S01]  /*1f2c0*/  FFMA.FTZ R9, R163, R3.reuse, -R157.reuse ;  /* 0x00000003a3097223 */ /* 0x184fe2000001089d */
[----:B------:R-:W-:Y:S01]  /*1f2d0*/  FFMA.FTZ R157, R184, R3, -R157 ;  /* 0x00000003b89d7223 */ /* 0x000fe2000001089d */
[----:B------:R-:W-:-:S03]  /*1f2e0*/  VIADD R8, R8, 0xffffffff ;  /* 0xffffffff08087836 */ /* 0x000fc60000000000 */
[----:B------:R-:W0:Y:S01]  /*1f2f0*/  MUFU.EX2 R211, R211 ;  /* 0x000000d300d37308 */ /* 0x000e220000000800 */
[C---:B-1----:R-:W-:Y:S01]  /*1f300*/  FADD.FTZ R12, R156.reuse, R12 ;  /* 0x0000000c9c0c7221 */ /* 0x042fe20000010000 */
[----:B------:R-:W-:-:S06]  /*1f310*/  F2FP.BF16.F32.PACK_AB R209, R156, R209 ;  /* 0x000000d19cd1723e */ /* 0x000fcc00000010ff */
[----:B------:R-:W1:Y:S01]  /*1f320*/  MUFU.EX2 R161, R161 ;  /* 0x000000a100a17308 */ /* 0x000e620000000800 */
[----:B---3--:R-:W-:Y:S01]  /*1f330*/  FFMA.FTZ R13, R0, R13, R208 ;  /* 0x0000000d000d7223 */ /* 0x008fe200000100d0 */
[----:B------:R-:W-:-:S03]  /*1f340*/  F2FP.BF16.F32.PACK_AB R208, R14, R208 ;  /* 0x000000d00ed0723e */ /* 0x000fc600000010ff */
[----:B------:R-:W-:-:S03]  /*1f350*/  FADD.FTZ R13, R14, R13 ;  /* 0x0000000d0e0d7221 */ /* 0x000fc60000010000 */
[----:B------:R-:W2:Y:S01]  /*1f360*/  MUFU.EX2 R205, R205 ;  /* 0x000000cd00cd7308 */ /* 0x000ea20000000800 */
[----:B------:R-:W-:Y:S01]  /*1f370*/  FADD.FTZ R13, R210, R13 ;  /* 0x0000000dd20d7221 */ /* 0x000fe20000010000 */
[----:B0-----:R-:W-:Y:S01]  /*1f380*/  FADD.FTZ R12, R211, R12 ;  /* 0x0000000cd30c7221 */ /* 0x001fe20000010000 */
[C---:B------:R-:W-:Y:S02]  /*1f390*/  F2FP.BF16.F32.PACK_AB R210, R15.reuse, R210 ;  /* 0x000000d20fd2723e */ /* 0x040fe400000010ff */
[----:B------:R-:W-:-:S03]  /*1f3a0*/  FADD.FTZ R13, R15, R13 ;  /* 0x0000000d0f0d7221 */ /* 0x000fc60000010000 */
[----:B------:R-:W0:Y:S01]  /*1f3b0*/  MUFU.EX2 R160, R160 ;  /* 0x000000a000a07308 */ /* 0x000e220000000800 */
[C---:B-1----:R-:W-:Y:S01]  /*1f3c0*/  FADD.FTZ R12, R161.reuse, R12 ;  /* 0x0000000ca10c7221 */ /* 0x042fe20000010000 */
[----:B------:R-:W-:Y:S01]  /*1f3d0*/  FADD.FTZ R162, R204, R13 ;  /* 0x0000000dcca27221 */ /* 0x000fe20000010000 */
[----:B------:R-:W-:Y:S02]  /*1f3e0*/  F2FP.BF16.F32.PACK_AB R204, R10, R204 ;  /* 0x000000cc0acc723e */ /* 0x000fe400000010ff */
[----:B------:R-:W-:-:S03]  /*1f3f0*/  F2FP.BF16.F32.PACK_AB R211, R161, R211 ;  /* 0x000000d3a1d3723e */ /* 0x000fc600000010ff */
[----:B------:R-:W1:Y:S01]  /*1f400*/  MUFU.EX2 R207, R207 ;  /* 0x000000cf00cf7308 */ /* 0x000e620000000800 */
[----:B--2---:R-:W-:Y:S01]  /*1f410*/  FADD.FTZ R13, R205, R12 ;  /* 0x0000000ccd0d7221 */ /* 0x004fe20000010000 */
[----:B------:R-:W-:Y:S01]  /*1f420*/  FADD.FTZ R12, R10, R162 ;  /* 0x000000a20a0c7221 */ /* 0x000fe20000010000 */
[----:B------:R-:W-:-:S03]  /*1f430*/  IMAD.MOV.U32 R10, RZ, RZ, R216 ;  /* 0x000000ffff0a7224 */ /* 0x000fc600078e00d8 */
[----:B------:R-:W-:Y:S01]  /*1f440*/  FADD.FTZ R12, R206, R12 ;  /* 0x0000000cce0c7221 */ /* 0x000fe20000010000 */
[----:B------:R-:W-:Y:S01]  /*1f450*/  F2FP.BF16.F32.PACK_AB R206, R176, R206 ;  /* 0x000000ceb0ce723e */ /* 0x000fe200000010ff */
[----:B------:R-:W2:Y:S01]  /*1f460*/  MUFU.EX2 R11, R183 ;  /* 0x000000b7000b7308 */ /* 0x000ea20000000800 */
[----:B0-----:R-:W-:Y:S01]  /*1f470*/  FADD.FTZ R13, R160, R13 ;  /* 0x0000000da00d7221 */ /* 0x001fe20000010000 */
[----:B------:R-:W-:Y:S01]  /*1f480*/  FADD.FTZ R14, R176, R12 ;  /* 0x0000000cb00e7221 */ /* 0x000fe20000010000 */
[----:B------:R-:W-:-:S03]  /*1f490*/  F2FP.BF16.F32.PACK_AB R205, R160, R205 ;  /* 0x000000cda0cd723e */ /* 0x000fc600000010ff */
[----:B------:R-:W-:Y:S01]  /*1f4a0*/  FADD.FTZ R14, R200, R14 ;  /* 0x0000000ec80e7221 */ /* 0x000fe20000010000 */
[----:B------:R-:W-:Y:S01]  /*1f4b0*/  F2FP.BF16.F32.PACK_AB R200, R159, R200 ;  /* 0x000000c89fc8723e */ /* 0x000fe200000010ff */
[----:B------:R-:W0:Y:S01]  /*1f4c0*/  MUFU.EX2 R201, R201 ;  /* 0x000000c900c97308 */ /* 0x000e220000000800 */
        /* <DEDUP_REMOVED lines=11> */
[----:B0-----:R-:W-:Y:S01]  /*1f580*/  FADD.FTZ R13, R201, R13 ;  /* 0x0000000dc90d7221 */ /* 0x001fe20000010000 */
[----:B------:R-:W-:-:S04]  /*1f590*/  FADD.FTZ R14, R155, R14 ;  /* 0x0000000e9b0e7221 */ /* 0x000fc80000010000 */
[----:B------:R-:W-:Y:S01]  /*1f5a0*/  FADD.FTZ R14, R198, R14 ;  /* 0x0000000ec60e7221 */ /* 0x000fe20000010000 */
[C---:B------:R-:W-:Y:S01]  /*1f5b0*/  F2FP.BF16.F32.PACK_AB R198, R158.reuse, R198 ;  /* 0x000000c69ec6723e */ /* 0x040fe200000010ff */
[----:B------:R-:W0:Y:S01]  /*1f5c0*/  MUFU.EX2 R6, R6 ;  /* 0x0000000600067308 */ /* 0x000e220000000800 */
[C---:B-1----:R-:W-:Y:S01]  /*1f5d0*/  FADD.FTZ R13, R7.reuse, R13 ;  /* 0x0000000d070d7221 */ /* 0x042fe20000010000 */
[----:B------:R-:W-:Y:S01]  /*1f5e0*/  FADD.FTZ R14, R158, R14 ;  /* 0x0000000e9e0e7221 */ /* 0x000fe20000010000 */
[----:B------:R-:W-:Y:S01]  /*1f5f0*/  F2FP.BF16.F32.PACK_AB R201, R7, R201 ;  /* 0x000000c907c9723e */ /* 0x000fe200000010ff */
[----:B------:R-:W-:Y:S02]  /*1f600*/  IMAD.MOV.U32 R7, RZ, RZ, R5 ;  /* 0x000000ffff077224 */ /* 0x000fe400078e0005 */
[----:B------:R-:W-:Y:S01]  /*1f610*/  FADD.FTZ R14, R192, R14 ;  /* 0x0000000ec00e7221 */ /* 0x000fe20000010000 */
[C---:B------:R-:W-:Y:S01]  /*1f620*/  F2FP.BF16.F32.PACK_AB R192, R152.reuse, R192 ;  /* 0x000000c098c0723e */ /* 0x040fe200000010ff */
[----:B------:R-:W1:Y:S01]  /*1f630*/  MUFU.EX2 R197, R197 ;  /* 0x000000c500c57308 */ /* 0x000e620000000800 */
[----:B--2---:R-:W-:Y:S01]  /*1f640*/  FADD.FTZ R13, R203, R13 ;  /* 0x0000000dcb0d7221 */ /* 0x004fe20000010000 */
[----:B------:R-:W-:-:S06]  /*1f650*/  FADD.FTZ R14, R152, R14 ;  /* 0x0000000e980e7221 */ /* 0x000fcc0000010000 */
        /* <DEDUP_REMOVED lines=8> */
[----:B------:R-:W-:Y:S01]  /*1f6e0*/  F2FP.BF16.F32.PACK_AB R197, R9, R197 ;  /* 0x000000c509c5723e */ /* 0x000fe200000010ff */
[----:B------:R-:W-:-:S05]  /*1f6f0*/  IMAD.MOV.U32 R9, RZ, RZ, R218 ;  /* 0x000000ffff097224 */ /* 0x000fca00078e00da */
        /* <DEDUP_REMOVED lines=18> */
[----:B------:R-:W-:Y:S06]  /*1f820*/  @P3 BRA `(.L_x_2852) ;  /* 0xffffffb000643947 */ /* 0x000fec000383ffff */
[----:B------:R-:W-:Y:S05]  /*1f830*/  BSYNC B1 ;  /* 0x0000000000017941 */ /* 0x000fea0003800000 */
.L_x_2841:
[----:B------:R-:W-:Y:S05]  /*1f840*/  BSYNC B0 ;  /* 0x0000000000007941 */ /* 0x000fea0003800000 */
.L_x_2840:
[----:B------:R-:W-:Y:S01]  /*1f850*/  ISETP.GE.AND P2, PT, R8, R229, PT ;  /* 0x000000e50800720c */ /* 0x000fe20003f46270 */
[----:B------:R-:W-:-:S12]  /*1f860*/  BSSY B0, `(.L_x_2853) ;  /* 0x000048b000007945 */ /* 0x000fd80003800000 */
[----:B------:R-:W-:Y:S05]  /*1f870*/  @!P2 BRA `(.L_x_2854) ;  /* 0x000000480024a947 */ /* 0x000fea0003800000 */
[----:B------:R-:W-:Y:S02]  /*1f880*/  IMAD.MOV.U32 R6, RZ, RZ, R4 ;  /* 0x000000ffff067224 */ /* 0x000fe400078e0004 */
[----:B------:R-:W-:Y:S02]  /*1f890*/  IMAD.MOV.U32 R7, RZ, RZ, R5 ;  /* 0x000000ffff077224 */ /* 0x000fe400078e0005 */
[----:B------:R-:W-:Y:S02]  /*1f8a0*/  IMAD.MOV.U32 R9, RZ, RZ, R218 ;  /* 0x000000ffff097224 */ /* 0x000fe400078e00da */
[----:B------:R-:W-:-:S07]  /*1f8b0*/  IMAD.MOV.U32 R10, RZ, RZ, R216 ;  /* 0x000000ffff0a7224 */ /* 0x000fce00078e00d8 */
.L_x_2865:
        /* <DEDUP_REMOVED lines=8> */
.L_x_2855:
[----:B------:R-:W-:Y:S01]  /*1f940*/  IMAD R4, R216, 0x8, R16 ;  /* 0x00000008d8047824 */ /* 0x000fe200078e0210 */
[----:B------:R-:W-:-:S04]  /*1f950*/  SHF.L.U32 R5, R218, 0x1f, RZ ;  /* 0x0000001fda057819 */ /* 0x000fc800000006ff */
[----:B------:R0:W1:Y:S01]  /*1f960*/  SYNCS.PHASECHK.TRANS64.TRYWAIT P2, [R4+URZ+0x38830], R5 ;  /* 0x03883005040075a7 */ /* 0x000062000804017f */
[----:B------:R-:W-:Y:S05]  /*1f970*/  @!P0 BRA `(.L_x_2856) ;  /* 0x0000000000048947 */ /* 0x000fea0003800000 */
[----:B------:R-:W-:Y:S01]  /*1f980*/  BPT.TRAP 0x1 ;  /* 0x000000040000795c */ /* 0x000fe20000300000 */
.L_x_2856:
[----:B------:R-:W-:Y:S01]  /*1f990*/  IMAD R3, R216, 0xa00, R20 ;  /* 0x00000a00d8037824 */ /* 0x000fe200078e0214 */
[----:B------:R-:W-:Y:S03]  /*1f9a0*/  BSSY B1, `(.L_x_2857) ;  /* 0x0000006000017945 */ /* 0x000fe60003800000 */
[C---:B------:R-:W-:Y:S02]  /*1f9b0*/  VIADD R15, R3.reuse, 0x80 ;  /* 0x00000080030f7836 */ /* 0x040fe40000000000 */
[----:B------:R-:W-:Y:S01]  /*1f9c0*/  VIADD R152, R3, 0x100 ;  /* 0x0000010003987836 */ /* 0x000fe20000000000 */
[----:B-1----:R-:W-:Y:S06]  /*1f9d0*/  @P2 BRA `(.L_x_2858) ;  /* 0x0000000000082947 */ /* 0x002fec0003800000 */
[----:B------:R-:W1:Y:S02]  /*1f9e0*/  SYNCS.PHASECHK.TRANS64.TRYWAIT P2, [R4+URZ+0x38830], R5 ;  /* 0x03883005040075a7 */ /* 0x000e64000804017f */
[----:B-1----:R-:W-:Y:S05]  /*1f9f0*/  @!P2 BRA `(.L_x_2859) ;  /* 0x000001540050a947 */ /* 0x002fea0003800000 */
.L_x_2858:
[----:B------:R-:W-:Y:S05]  /*1fa00*/  BSYNC B1 ;  /* 0x0000000000017941 */ /* 0x000fea0003800000 */
.L_x_2857:
[----:B------:R-:W2:Y:S04]  /*1fa10*/  LDL.64 R154, [R1+0x48] ;  /* 0x00004800019a7983 */ /* 0x000ea80000100a00 */
[----:B------:R-:W3:Y:S01]  /*1fa20*/  LDL.64 R156, [R1+0x50] ;  /* 0x00005000019c7983 */ /* 0x000ee20000100a00 */
[----:B01----:R-:W-:Y:S02]  /*1fa30*/  IMAD.MOV.U32 R4, RZ, RZ, R3 ;  /* 0x000000ffff047224 */ /* 0x003fe400078e0003 */
[----:B------:R-:W-:Y:S01]  /*1fa40*/  IMAD.MOV.U32 R5, RZ, RZ, 0x40000040 ;  /* 0x40000040ff057424 */ /* 0x000fe200078e00ff */
[----:B------:R-:W4:Y:S02]  /*1fa50*/  LDL.64 R232, [R1+0x38] ;  /* 0x0000380001e87983 */ /* 0x000f240000100a00 */
[----:B------:R-:W-:-:S02]  /*1fa60*/  R2UR UR6, R4 ;  /* 0x00000000040672ca */ /* 0x000fc400000e0000 */
        /* <DEDUP_REMOVED lines=73> */
[----:B------:R-:W-:Y:S01]  /*1ff00*/  UMOV UR8, UR28 ;  /* 0x0000001c00087c82 */ /* 0x000fe20008000000 */
[----:B------:R-:W-:Y:S01]  /*1ff10*/  UMOV UR9, UR29 ;  /* 0x0000001d00097c82 */ /* 0x000fe20008000000 */
[----:B------:R-:W-:Y:S01]  /*1ff20*/  UMOV UR12, UR30 ;  /* 0x0000001e000c7c82 */ /* 0x000fe20008000000 */
[----:B------:R-:W-:Y:S01]  /*1ff30*/  UMOV UR13, UR31 ;  /* 0x0000001f000d7c82 */ /* 0x000fe20008000000 */
[----:B------:R-:W-:Y:S01]  /*1ff40*/  UMOV UR16, UR30 ;  /* 0x0000001e00107c82 */ /* 0x000fe20008000000 */
[----:B------:R-:W-:Y:S01]  /*1ff50*/  HGMMA.64x16x16.F32.BF16 R168, gdesc[UR20], R168, gsb0 ;  /* 0x0020000014a879f0 */ /* 0x000fe200080018a8 */
[----:B------:R-:W-:Y:S01]  /*1ff60*/  R2UR UR26, R4 ;  /* 0x00000000041a72ca */ /* 0x000fe200000e0000 */
[----:B------:R-:W-:Y:S01]  /*1ff70*/  UMOV UR17, UR31 ;  /* 0x0000001f00117c82 */ /* 0x000fe20008000000 */
[----:B------:R-:W-:Y:S01]  /*1ff80*/  R2UR UR27, R5 ;  /* 0x00000000051b72ca */ /* 0x000fe200000e0000 */
[----:B------:R-:W-:Y:S01]  /*1ff90*/  VIADD R4, R3, 0x202 ;  /* 0x0000020203047836 */ /* 0x000fe20000000000 */
[----:B------:R-:W-:Y:S01]  /*1ffa0*/  UMOV UR4, UR30 ;  /* 0x0000001e00047c82 */ /* 0x000fe20008000000 */
[----:B------:R-:W-:Y:S01]  /*1ffb0*/  UMOV UR5, UR31 ;  /* 0x0000001f00057c82 */ /* 0x000fe20008000000 */
[----:B------:R-:W2:Y:S01]  /*1ffc0*/  LDL.64 R14, [R1+0x28] ;  /* 0x00002800010e7983 */ /* 0x000ea20000100a00 */
[----:B------:R-:W-:-:S02]  /*1ffd0*/  WARPGROUP.DEPBAR.LE gsb0, 0x0 ;  /* 0x00008000000079c5 */ /* 0x000fc40000010000 */
[----:B------:R-:W-:-:S06]  /*1ffe0*/  WARPGROUP.ARRIVE ;  /* 0x00000000000079c5 */ /* 0x000fcc0000000000 */
        /* <DEDUP_REMOVED lines=46> */
[----:B----4-:R-:W-:Y:S02]  /*202d0*/  R2UR UR28, R232 ;  /* 0x00000000e81c72ca */ /* 0x010fe400000e0000 */
[----:B------:R-:W-:Y:S02]  /*202e0*/  R2UR UR29, R233 ;  /* 0x00000000e91d72ca */ /* 0x000fe400000e0000 */
[----:B------:R-:W3:Y:S01]  /*202f0*/  LDL.64 R232, [R1+0x30] ;  /* 0x0000300001e87983 */ /* 0x000ee20000100a00 */
        /* <DEDUP_REMOVED lines=732> */
.L_x_2860:
[----:B------:R-:W-:Y:S01]  /*230c0*/  SHF.L.U32 R0, R9, 0x1f, RZ ;  /* 0x0000001f09007819 */ /* 0x000fe200000006ff */
[----:B------:R-:W-:-:S04]  /*230d0*/  IMAD R9, R10, 0x8, R16 ;  /* 0x000000080a097824 */ /* 0x000fc800078e0210 */
[----:B------:R0:W1:Y:S01]  /*230e0*/  SYNCS.PHASECHK.TRANS64.TRYWAIT P2, [R9+URZ+0x38850], R0 ;  /* 0x03885000090075a7 */ /* 0x000062000804017f */
[----:B------:R-:W-:Y:S05]  /*230f0*/  @!P0 BRA `(.L_x_2861) ;  /* 0x0000000000048947 */ /* 0x000fea0003800000 */
[----:B------:R-:W-:Y:S01]  /*23100*/  BPT.TRAP 0x1 ;  /* 0x000000040000795c */ /* 0x000fe20000300000 */
.L_x_2861:
[----:B------:R-:W-:Y:S04]  /*23110*/  BSSY B1, `(.L_x_2862) ;  /* 0x0000004000017945 */ /* 0x000fe80003800000 */
[----:B-1----:R-:W-:Y:S05]  /*23120*/  @P2 BRA `(.L_x_2863) ;  /* 0x0000000000082947 */ /* 0x002fea0003800000 */
[----:B------:R-:W1:Y:S02]  /*23130*/  SYNCS.PHASECHK.TRANS64.TRYWAIT P2, [R9+URZ+0x38850], R0 ;  /* 0x03885000090075a7 */ /* 0x000e64000804017f */
[----:B-1----:R-:W-:Y:S05]  /*23140*/  @!P2 BRA `(.L_x_2864) ;  /* 0x0000011c0090a947 */ /* 0x002fea0003800000 */
.L_x_2863:
[----:B------:R-:W-:Y:S05]  /*23150*/  BSYNC B1 ;  /* 0x0000000000017941 */ /* 0x000fea0003800000 */
.L_x_2862:
[----:B01----:R-:W-:Y:S01]  /*23160*/  VIADD R0, R16, 0x400 ;  /* 0x0000040010007836 */ /* 0x003fe20000000000 */
[----:B------:R-:W-:Y:S01]  /*23170*/  WARPGROUP.ARRIVE ;  /* 0x00000000000079c5 */ /* 0x000fe20000000000 */
[----:B------:R-:W-:Y:S01]  /*23180*/  IMAD.MOV.U32 R3, RZ, RZ, 0x40000040 ;  /* 0x40000040ff037424 */ /* 0x000fe200078e00ff */
[----:B------:R-:W-:Y:S01]  /*23190*/  ISETP.GT.AND P2, PT, R8, R229, PT ;  /* 0x000000e50800720c */ /* 0x000fe20003f44270 */
[----:B------:R-:W-:Y:S01]  /*231a0*/  IMAD.MOV.U32 R5, RZ, RZ, 0x40000040 ;  /* 0x40000040ff057424 */ /* 0x000fe200078e00ff */
[----:B------:R-:W-:Y:S01]  /*231b0*/  SHF.R.U32.HI R0, RZ, 0x4, R0 ;  /* 0x00000004ff007819 */ /* 0x000fe20000011600 */
[----:B------:R-:W-:Y:S01]  /*231c0*/  @!P1 IMAD R11, R11, 0x8, R16 ;  /* 0x000000080b0b9824 */ /* 0x000fe200078e0210 */
[----:B------:R-:W-:Y:S01]  /*231d0*/  R2UR UR7, R3 ;  /* 0x00000000030772ca */ /* 0x000fe200000e0000 */
[----:B------:R-:W-:Y:S01]  /*231e0*/  IMAD.MOV.U32 R3, RZ, RZ, 0x40000040 ;  /* 0x40000040ff037424 */ /* 0x000fe200078e00ff */
[----:B------:R-:W-:Y:S01]  /*231f0*/  LOP3.LUT R0, R0, 0x3fff, RZ, 0xc0, !PT ;  /* 0x00003fff00007812 */ /* 0x000fe200078ec0ff */
[----:B------:R-:W-:-:S02]  /*23200*/  @!P1 VIADD R9, R9, 0x38860 ;  /* 0x0003886009099836 */ /* 0x000fc40000000000 */
[----:B------:R-:W-:Y:S01]  /*23210*/  VIADD R8, R8, 0xffffffff ;  /* 0xffffffff08087836 */ /* 0x000fe20000000000 */
        /* <DEDUP_REMOVED lines=71> */
[----:B------:R-:W-:Y:S01]  /*23690*/  FADD.FTZ R2, -R5, R7 ;  /* 0x0000000705027221 */ /* 0x000fe20000010100 */
[----:B------:R-:W-:Y:S01]  /*236a0*/  R2UR UR7, R3 ;  /* 0x00000000030772ca */ /* 0x000fe200000e0000 */
[----:B------:R-:W-:-:S04]  /*236b0*/  IMAD.U32 R3, RZ, RZ, UR38 ;  /* 0x00000026ff037e24 */ /* 0x000fc8000f8e00ff */
[----:B------:R-:W-:-:S04]  /*236c0*/  FMUL.FTZ R2, R2, R3 ;  /* 0x0000000302027220 */ /* 0x000fc80000410000 */
[----:B------:R0:W-:Y:S02]  /*236d0*/  MUFU.EX2 R0, R2 ;  /* 0x0000000200007308 */ /* 0x0001e40000000800 */
[----:B0-----:R-:W-:-:S04]  /*236e0*/  FMUL.FTZ R2, R5, R3 ;  /* 0x0000000305027220 */ /* 0x001fc80000410000 */
[-CC-:B------:R-:W-:Y:S01]  /*236f0*/  FFMA.FTZ R200, R168, R3.reuse, -R2.reuse ;  /* 0x00000003a8c87223 */ /* 0x180fe20000010802 */
[-CC-:B------:R-:W-:Y:S01]  /*23700*/  FFMA.FTZ R208, R184, R3.reuse, -R2.reuse ;  /* 0x00000003b8d07223 */ /* 0x180fe20000010802 */
[----:B------:R-:W0:Y:S01]  /*23710*/  SHFL.BFLY PT, R168, R4, 0x2, 0x1f ;  /* 0x0c401f0004a87f89 */ /* 0x000e2200000e0000 */
        /* <DEDUP_REMOVED lines=10> */
[----:B------:R-:W1:Y:S08]  /*237c0*/  MUFU.EX2 R208, R208 ;  /* 0x000000d000d07308 */ /* 0x000e700000000800 */
[----:B------:R-:W2:Y:S01]  /*237d0*/  MUFU.EX2 R7, R7 ;  /* 0x0000000700077308 */ /* 0x000ea20000000800 */
[----:B0-----:R-:W-:-:S07]  /*237e0*/  FMNMX.FTZ R4, R4, R168, !PT ;  /* 0x000000a804047209 */ /* 0x001fce0007810000 */
[----:B------:R-:W0:Y:S01]  /*237f0*/  MUFU.EX2 R210, R210 ;  /* 0x000000d200d27308 */ /* 0x000e220000000800 */
[----:B-1----:R-:W-:Y:S01]  /*23800*/  FFMA.FTZ R13, R0, R13, R208 ;  /* 0x0000000d000d7223 */ /* 0x002fe200000100d0 */
[----:B------:R-:W1:Y:S06]  /*23810*/  SHFL.BFLY PT, R168, R4, 0x1, 0x1f ;  /* 0x0c201f0004a87f89 */ /* 0x000e6c00000e0000 */
[----:B------:R-:W3:Y:S01]  /*23820*/  MUFU.EX2 R184, R184 ;  /* 0x000000b800b87308 */ /* 0x000ee20000000800 */
[C---:B--2---:R-:W-:Y:S01]  /*23830*/  FADD.FTZ R13, R7.reuse, R13 ;  /* 0x0000000d070d7221 */ /* 0x044fe20000010000 */
[----:B------:R-:W-:-:S06]  /*23840*/  F2FP.BF16.F32.PACK_AB R208, R7, R208 ;  /* 0x000000d007d0723e */ /* 0x000fcc00000010ff */
[----:B------:R-:W-:Y:S08]  /*23850*/  MUFU.EX2 R204, R204 ;  /* 0x000000cc00cc7308 */ /* 0x000ff00000000800 */
[----:B------:R-:W-:Y:S01]  /*23860*/  MUFU.EX2 R10, R10 ;  /* 0x0000000a000a7308 */ /* 0x000fe20000000800 */
[----:B-1----:R-:W-:-:S07]  /*23870*/  FMNMX.FTZ R4, R4, R168, !PT ;  /* 0x000000a804047209 */ /* 0x002fce0007810000 */
        /* <DEDUP_REMOVED lines=12> */
[----:B------:R-:W-:Y:S01]  /*23940*/  @!P1 VIADD R165, R11, 0x38840 ;  /* 0x000388400ba59836 */ /* 0x000fe20000000000 */
[----:B------:R-:W-:Y:S01]  /*23950*/  HGMMA.64x256x16.F32.BF16 R24, R192, gdesc[UR4].tnspB, R24, gsb0 ;  /* 0x43e00004c0187df0 */ /* 0x000fe20008001818 */
[----:B------:R-:W-:Y:S03]  /*23960*/  MUFU.EX2 R196, R196 ;  /* 0x000000c400c47308 */ /* 0x000fe60000000800 */
[----:B------:R-:W-:-:S05]  /*23970*/  @!P1 PRMT R165, RZ, 0x654, R165 ;  /* 0x00000654ffa59816 */ /* 0x000fca00000000a5 */
[----:B------:R-:W-:Y:S08]  /*23980*/  MUFU.EX2 R160, R160 ;  /* 0x000000a000a07308 */ /* 0x000ff00000000800 */
[----:B------:R-:W-:Y:S08]  /*23990*/  MUFU.EX2 R198, R198 ;  /* 0x000000c600c67308 */ /* 0x000ff00000000800 */
[----:B------:R-:W-:Y:S01]  /*239a0*/  MUFU.EX2 R161, R161 ;  /* 0x000000a100a17308 */ /* 0x000fe20000000800 */
[----:B------:R-:W-:-:S02]  /*239b0*/  WARPGROUP.DEPBAR.LE gsb0, 0x0 ;  /* 0x00008000000079c5 */ /* 0x000fc40000010000 */
[-CC-:B------:R-:W-:Y:S01]  /*239c0*/  FFMA.FTZ R192, R152, R3.reuse, -R2.reuse ;  /* 0x0000000398c07223 */ /* 0x180fe20000010802 */
[-CC-:B------:R-:W-:Y:S01]  /*239d0*/  FFMA.FTZ R152, R153, R3.reuse, -R2.reuse ;  /* 0x0000000399987223 */ /* 0x180fe20000010802 */
[-C--:B------:R-:W-:Y:S01]  /*239e0*/  FFMA.FTZ R194, R156, R3.reuse, -R2 ;  /* 0x000000039cc27223 */ /* 0x080fe20000010802 */
[C---:B------:R-:W-:Y:S01]  /*239f0*/  FADD.FTZ R153, -R4.reuse, R6 ;  /* 0x0000000604997221 */ /* 0x040fe20000010100 */
[-C--:B------:R-:W-:Y:S01]  /*23a00*/  FMUL.FTZ R156, R4, R3.reuse ;  /* 0x00000003049c7220 */ /* 0x080fe20000410000 */
[-C--:B------:R-:W-:Y:S01]  /*23a10*/  FFMA.FTZ R2, R157, R3.reuse, -R2 ;  /* 0x000000039d027223 */ /* 0x080fe20000010802 */
[----:B------:R1:W-:Y:S01]  /*23a20*/  @!P1 SYNCS.ARRIVE.TRANS64.RED.A1T0 RZ, [R165+URZ], RZ ;  /* 0x000000ffa5ff99a7 */ /* 0x0003e2000810043f */
[-C--:B------:R-:W-:Y:S01]  /*23a30*/  FMUL.FTZ R153, R153, R3.reuse ;  /* 0x0000000399997220 */ /* 0x080fe20000410000 */
        /* <DEDUP_REMOVED lines=17> */
[----:B------:R-:W4:Y:S01]  /*23b50*/  MUFU.EX2 R209, R209 ;  /* 0x000000d100d17308 */ /* 0x000f220000000800 */
[-CC-:B--2---:R-:W-:Y:S01]  /*23b60*/  FFMA.FTZ R153, R187, R3.reuse, -R156.reuse ;  /* 0x00000003bb997223 */ /* 0x184fe2000001089c */
[-CC-:B------:R-:W-:Y:S01]  /*23b70*/  FFMA.FTZ R162, R154, R3.reuse, -R156.reuse ;  /* 0x000000039aa27223 */ /* 0x180fe2000001089c */
[-CC-:B------:R-:W-:Y:S01]  /*23b80*/  FFMA.FTZ R155, R155, R3.reuse, -R156.reuse ;  /* 0x000000039b9b7223 */ /* 0x180fe2000001089c */
[-CC-:B------:R-:W-:Y:S01]  /*23b90*/  FFMA.FTZ R158, R158, R3.reuse, -R156.reuse ;  /* 0x000000039e9e7223 */ /* 0x180fe2000001089c */
[----:B------:R-:W-:Y:S01]  /*23ba0*/  FFMA.FTZ R156, R159, R3, -R156 ;  /* 0x000000039f9c7223 */ /* 0x000fe2000001089c */
[----:B0-----:R-:W-:Y:S01]  /*23bb0*/  FADD.FTZ R159, R210, R13 ;  /* 0x0000000dd29f7221 */ /* 0x001fe20000010000 */
[----:B-1----:R-:W-:Y:S01]  /*23bc0*/  @!P1 PRMT R165, RZ, 0x654, R9 ;  /* 0x00000654ffa59816 */ /* 0x002fe20000000009 */
[----:B------:R-:W0:Y:S01]  /*23bd0*/  MUFU.EX2 R153, R153 ;  /* 0x0000009900997308 */ /* 0x000e220000000800 */
[C---:B---3--:R-:W-:Y:S01]  /*23be0*/  F2FP.BF16.F32.PACK_AB R210, R184.reuse, R210 ;  /* 0x000000d2b8d2723e */ /* 0x048fe200000010ff */
[----:B------:R-:W-:Y:S01]  /*23bf0*/  FADD.FTZ R159, R184, R159 ;  /* 0x0000009fb89f7221 */ /* 0x000fe20000010000 */
[----:B------:R1:W-:Y:S05]  /*23c00*/  @!P1 SYNCS.ARRIVE.TRANS64.RED.A1T0 RZ, [R165+URZ], RZ ;  /* 0x000000ffa5ff99a7 */ /* 0x0003ea000810043f */
[----:B------:R-:W2:Y:S01]  /*23c10*/  MUFU.EX2 R211, R211 ;  /* 0x000000d300d37308 */ /* 0x000ea20000000800 */
[----:B----4-:R-:W-:-:S07]  /*23c20*/  FFMA.FTZ R12, R2, R12, R209 ;  /* 0x0000000c020c7223 */ /* 0x010fce00000100d1 */
[----:B------:R-:W3:Y:S01]  /*23c30*/  MUFU.EX2 R164, R164 ;  /* 0x000000a400a47308 */ /* 0x000ee20000000800 */
[C---:B0-----:R-:W-:Y:S01]  /*23c40*/  FADD.FTZ R12, R153.reuse, R12 ;  /* 0x0000000c990c7221 */ /* 0x041fe20000010000 */
[----:B------:R-:W-:-:S06]  /*23c50*/  F2FP.BF16.F32.PACK_AB R209, R153, R209 ;  /* 0x000000d199d1723e */ /* 0x000fcc00000010ff */
[----:B------:R-:W0:Y:S01]  /*23c60*/  MUFU.EX2 R205, R205 ;  /* 0x000000cd00cd7308 */ /* 0x000e220000000800 */
[----:B--2---:R-:W-:-:S07]  /*23c70*/  FADD.FTZ R13, R211, R12 ;  /* 0x0000000cd30d7221 */ /* 0x004fce0000010000 */
[----:B------:R-:W2:Y:S01]  /*23c80*/  MUFU.EX2 R157, R157 ;  /* 0x0000009d009d7308 */ /* 0x000ea20000000800 */
[C---:B---3--:R-:W-:Y:S01]  /*23c90*/  FADD.FTZ R13, R164.reuse, R13 ;  /* 0x0000000da40d7221 */ /* 0x048fe20000010000 */
[----:B------:R-:W-:-:S06]  /*23ca0*/  F2FP.BF16.F32.PACK_AB R211, R164, R211 ;  /* 0x000000d3a4d3723e */ /* 0x000fcc00000010ff */
[----:B------:R-:W3:Y:S08]  /*23cb0*/  MUFU.EX2 R207, R207 ;  /* 0x000000cf00cf7308 */ /* 0x000ef00000000800 */
[----:B------:R-:W4:Y:S08]  /*23cc0*/  MUFU.EX2 R11, R183 ;  /* 0x000000b7000b7308 */ /* 0x000f300000000800 */
[----:B------:R5:W-:Y:S08]  /*23cd0*/  MUFU.EX2 R12, R163 ;  /* 0x000000a3000c7308 */ /* 0x000bf00000000800 */
[----:B------:R-:W1:Y:S01]  /*23ce0*/  MUFU.EX2 R201, R201 ;  /* 0x000000c900c97308 */ /* 0x000e620000000800 */
[----:B-----5:R-:W-:Y:S01]  /*23cf0*/  FADD.FTZ R163, R204, R159 ;  /* 0x0000009fcca37221 */ /* 0x020fe20000010000 */
[----:B0-----:R-:W-:Y:S01]  /*23d00*/  FADD.FTZ R159, R205, R13 ;  /* 0x0000000dcd9f7221 */ /* 0x001fe20000010000 */
[----:B------:R-:W-:-:S02]  /*23d10*/  F2FP.BF16.F32.PACK_AB R204, R10, R204 ;  /* 0x000000cc0acc723e */ /* 0x000fc400000010ff */
[----:B------:R-:W-:Y:S01]  /*23d20*/  FADD.FTZ R13, R10, R163 ;  /* 0x000000a30a0d7221 */ /* 0x000fe20000010000 */
[C---:B--2---:R-:W-:Y:S01]  /*23d30*/  FADD.FTZ R159, R157.reuse, R159 ;  /* 0x0000009f9d9f7221 */ /* 0x044fe20000010000 */
[----:B------:R-:W-:Y:S01]  /*23d40*/  F2FP.BF16.F32.PACK_AB R205, R157, R205 ;  /* 0x000000cd9dcd723e */ /* 0x000fe200000010ff */
[----:B------:R-:W0:Y:S01]  /*23d50*/  MUFU.EX2 R9, R171 ;  /* 0x000000ab00097308 */ /* 0x000e220000000800 */
[----:B------:R-:W-:Y:S01]  /*23d60*/  FADD.FTZ R13, R206, R13 ;  /* 0x0000000dce0d7221 */ /* 0x000fe20000010000 */
[----:B---3--:R-:W-:Y:S01]  /*23d70*/  FADD.FTZ R159, R207, R159 ;  /* 0x0000009fcf9f7221 */ /* 0x008fe20000010000 */
[C---:B------:R-:W-:Y:S01]  /*23d80*/  F2FP.BF16.F32.PACK_AB R206, R14.reuse, R206 ;  /* 0x000000ce0ece723e */ /* 0x040fe200000010ff */
[----:B------:R-:W-:Y:S02]  /*23d90*/  IMAD.MOV.U32 R10, RZ, RZ, R216 ;  /* 0x000000ffff0a7224 */ /* 0x000fe400078e00d8 */
[----:B------:R-:W-:Y:S01]  /*23da0*/  FADD.FTZ R13, R14, R13 ;  /* 0x0000000d0e0d7221 */ /* 0x000fe20000010000 */
[C---:B----4-:R-:W-:Y:S01]  /*23db0*/  FADD.FTZ R159, R11.reuse, R159 ;  /* 0x0000009f0b9f7221 */ /* 0x050fe20000010000 */
[----:B------:R-:W-:Y:S01]  /*23dc0*/  F2FP.BF16.F32.PACK_AB R207, R11, R207 ;  /* 0x000000cf0bcf723e */ /* 0x000fe200000010ff */
[----:B------:R-:W2:Y:S01]  /*23dd0*/  MUFU.EX2 R203, R203 ;  /* 0x000000cb00cb7308 */ /* 0x000ea20000000800 */
[----:B------:R-:W-:Y:S01]  /*23de0*/  FADD.FTZ R13, R200, R13 ;  /* 0x0000000dc80d7221 */ /* 0x000fe20000010000 */
[----:B-1----:R-:W-:Y:S01]  /*23df0*/  FADD.FTZ R159, R201, R159 ;  /* 0x0000009fc99f7221 */ /* 0x002fe20000010000 */
[----:B------:R-:W-:-:S02]  /*23e00*/  F2FP.BF16.F32.PACK_AB R200, R15, R200 ;  /* 0x000000c80fc8723e */ /* 0x000fc400000010ff */
[----:B------:R-:W-:-:S03]  /*23e10*/  FADD.FTZ R13, R15, R13 ;  /* 0x0000000d0f0d7221 */ /* 0x000fc60000010000 */
[----:B------:R-:W1:Y:S01]  /*23e20*/  MUFU.EX2 R154, R175 ;  /* 0x000000af009a7308 */ /* 0x000e620000000800 */
[C---:B0-----:R-:W-:Y:S01]  /*23e30*/  FADD.FTZ R159, R9.reuse, R159 ;  /* 0x0000009f099f7221 */ /* 0x041fe20000010000 */
[----:B------:R-:W-:Y:S01]  /*23e40*/  FADD.FTZ R13, R202, R13 ;  /* 0x0000000dca0d7221 */ /* 0x000fe20000010000 */
[----:B------:R-:W-:Y:S01]  /*23e50*/  F2FP.BF16.F32.PACK_AB R201, R9, R201 ;  /* 0x000000c909c9723e */ /* 0x000fe200000010ff */
[----:B------:R-:W-:Y:S01]  /*23e60*/  IMAD.MOV.U32 R9, RZ, RZ, R218 ;  /* 0x000000ffff097224 */ /* 0x000fe200078e00da */
[C---:B------:R-:W-:Y:S01]  /*23e70*/  F2FP.BF16.F32.PACK_AB R202, R21.reuse, R202 ;  /* 0x000000ca15ca723e */ /* 0x040fe200000010ff */
[----:B------:R-:W-:Y:S02]  /*23e80*/  FADD.FTZ R13, R21, R13 ;  /* 0x0000000d150d7221 */ /* 0x000fe40000010000 */
[----:B------:R-:W0:Y:S01]  /*23e90*/  MUFU.EX2 R197, R197 ;  /* 0x000000c500c57308 */ /* 0x000e220000000800 */
[----:B--2---:R-:W-:Y:S01]  /*23ea0*/  FADD.FTZ R159, R203, R159 ;  /* 0x0000009fcb9f7221 */ /* 0x004fe20000010000 */
[----:B------:R-:W-:Y:S01]  /*23eb0*/  FADD.FTZ R13, R196, R13 ;  /* 0x0000000dc40d7221 */ /* 0x000fe20000010000 */
[----:B------:R-:W-:-:S03]  /*23ec0*/  F2FP.BF16.F32.PACK_AB R196, R160, R196 ;  /* 0x000000c4a0c4723e */ /* 0x000fc600000010ff */
[----:B------:R-:W-:Y:S02]  /*23ed0*/  FADD.FTZ R13, R160, R13 ;  /* 0x0000000da00d7221 */ /* 0x000fe40000010000 */
[----:B------:R-:W2:Y:S01]  /*23ee0*/  MUFU.EX2 R199, R199 ;  /* 0x000000c700c77308 */ /* 0x000ea20000000800 */
[----:B-1----:R-:W-:Y:S01]  /*23ef0*/  FADD.FTZ R159, R154, R159 ;  /* 0x0000009f9a9f7221 */ /* 0x002fe20000010000 */
[----:B------:R-:W-:Y:S01]  /*23f00*/  FADD.FTZ R13, R198, R13 ;  /* 0x0000000dc60d7221 */ /* 0x000fe20000010000 */
[----:B------:R-:W-:Y:S02]  /*23f10*/  F2FP.BF16.F32.PACK_AB R203, R154, R203 ;  /* 0x000000cb9acb723e */ /* 0x000fe400000010ff */
[C---:B------:R-:W-:Y:S01]  /*23f20*/  F2FP.BF16.F32.PACK_AB R198, R161.reuse, R198 ;  /* 0x000000c6a1c6723e */ /* 0x040fe200000010ff */
[----:B------:R-:W-:Y:S02]  /*23f30*/  FADD.FTZ R13, R161, R13 ;  /* 0x0000000da10d7221 */ /* 0x000fe40000010000 */
[----:B------:R-:W1:Y:S01]  /*23f40*/  MUFU.EX2 R7, R167 ;  /* 0x000000a700077308 */ /* 0x000e620000000800 */
[----:B0-----:R-:W-:Y:S01]  /*23f50*/  FADD.FTZ R159, R197, R159 ;  /* 0x0000009fc59f7221 */ /* 0x001fe20000010000 */
[----:B------:R-:W-:-:S03]  /*23f60*/  F2FP.BF16.F32.PACK_AB R197, R12, R197 ;  /* 0x000000c50cc5723e */ /* 0x000fc600000010ff */
[----:B------:R-:W-:-:S03]  /*23f70*/  FADD.FTZ R159, R12, R159 ;  /* 0x0000009f0c9f7221 */ /* 0x000fc60000010000 */
[----:B------:R-:W0:Y:S01]  /*23f80*/  MUFU.EX2 R192, R192 ;  /* 0x000000c000c07308 */ /* 0x000e220000000800 */
[----:B--2---:R-:W-:-:S07]  /*23f90*/  FADD.FTZ R159, R199, R159 ;  /* 0x0000009fc79f7221 */ /* 0x004fce0000010000 */
[----:B------:R-:W2:Y:S01]  /*23fa0*/  MUFU.EX2 R162, R162 ;  /* 0x000000a200a27308 */ /* 0x000ea20000000800 */
[C---:B-1----:R-:W-:Y:S01]  /*23fb0*/  FADD.FTZ R159, R7.reuse, R159 ;  /* 0x0000009f079f7221 */ /* 0x042fe20000010000 */
[----:B------:R-:W-:Y:S01]  /*23fc0*/  F2FP.BF16.F32.PACK_AB R199, R7, R199 ;  /* 0x000000c707c7723e */ /* 0x000fe200000010ff */
[----:B------:R-:W-:-:S05]  /*23fd0*/  IMAD.MOV.U32 R7, RZ, RZ, R5 ;  /* 0x000000ffff077224 */ /* 0x000fca00078e0005 */
        /* <DEDUP_REMOVED lines=11> */
[----:B--2---:R-:W-:Y:S01]  /*24090*/  FADD.FTZ R13, R194, R13 ;  /* 0x0000000dc20d7221 */ /* 0x004fe20000010000 */
[----:B------:R-:W-:-:S03]  /*240a0*/  F2FP.BF16.F32.PACK_AB R194, R6, R194 ;  /* 0x000000c206c2723e */ /* 0x000fc600000010ff */
[----:B------:R-:W-:Y:S01]  /*240b0*/  FADD.FTZ R13, R6, R13 ;  /* 0x0000000d060d7221 */ /* 0x000fe20000010000 */
[----:B------:R-:W-:Y:S02]  /*240c0*/  IMAD.MOV.U32 R6, RZ, RZ, R4 ;  /* 0x000000ffff067224 */ /* 0x000fe400078e0004 */
[----:B-1----:R-:W-:-:S04]  /*240d0*/  FADD.FTZ R159, R158, R159 ;  /* 0x0000009f9e9f7221 */ /* 0x002fc80000010000 */
[C---:B0-----:R-:W-:Y:S01]  /*240e0*/  FADD.FTZ R12, R156.reuse, R159 ;  /* 0x0000009f9c0c7221 */ /* 0x041fe20000010000 */
[----:B------:R-:W-:Y:S01]  /*240f0*/  F2FP.BF16.F32.PACK_AB R195, R156, R158 ;  /* 0x0000009e9cc3723e */ /* 0x000fe200000010ff */
[----:B------:R-:W-:Y:S06]  /*24100*/  @P2 BRA `(.L_x_2865) ;  /* 0xffffffb400ec2947 */ /* 0x000fec000383ffff */
.L_x_2854:
[----:B------:R-:W-:Y:S05]  /*24110*/  BSYNC B0 ;  /* 0x0000000000007941 */ /* 0x000fea0003800000 */
.L_x_2853:
        /* <DEDUP_REMOVED lines=131> */
.L_x_2866:
[----:B------:R-:W-:Y:S01]  /*24950*/  IMAD R10, R216, 0x8, R16 ;  /* 0x00000008d80a7824 */ /* 0x000fe200078e0210 */
[----:B------:R-:W-:-:S04]  /*24960*/  SHF.L.U32 R0, R218, 0x1f, RZ ;  /* 0x0000001fda007819 */ /* 0x000fc800000006ff */
[----:B------:R0:W1:Y:S01]  /*24970*/  SYNCS.PHASECHK.TRANS64.TRYWAIT P2, [R10+URZ+0x38850], R0 ;  /* 0x038850000a0075a7 */ /* 0x000062000804017f */
[----:B------:R-:W-:Y:S05]  /*24980*/  @!P0 BRA `(.L_x_2867) ;  /* 0x0000000000048947 */ /* 0x000fea0003800000 */
[----:B------:R-:W-:Y:S01]  /*24990*/  BPT.TRAP 0x1 ;  /* 0x000000040000795c */ /* 0x000fe20000300000 */
.L_x_2867:
[----:B------:R-:W-:Y:S04]  /*249a0*/  BSSY B0, `(.L_x_2868) ;  /* 0x0000004000007945 */ /* 0x000fe80003800000 */
[----:B-1----:R-:W-:Y:S05]  /*249b0*/  @P2 BRA `(.L_x_2869) ;  /* 0x0000000000082947 */ /* 0x002fea0003800000 */
[----:B------:R-:W1:Y:S02]  /*249c0*/  SYNCS.PHASECHK.TRANS64.TRYWAIT P0, [R10+URZ+0x38850], R0 ;  /* 0x038850000a0075a7 */ /* 0x000e64000800017f */
[----:B-1----:R-:W-:Y:S05]  /*249d0*/  @!P0 BRA `(.L_x_2870) ;  /* 0x0000010400808947 */ /* 0x002fea0003800000 */
.L_x_2869:
[----:B------:R-:W-:Y:S05]  /*249e0*/  BSYNC B0 ;  /* 0x0000000000007941 */ /* 0x000fea0003800000 */
.L_x_2868:
[----:B------:R-:W-:Y:S01]  /*249f0*/  VIADD R16, R16, 0x400 ;  /* 0x0000040010107836 */ /* 0x000fe20000000000 */
[----:B------:R-:W2:Y:S01]  /*24a00*/  LDL.LU R11, [R1+0x78] ;  /* 0x00007800010b7983 */ /* 0x000ea20000300800 */
[----:B------:R-:W-:Y:S01]  /*24a10*/  IMAD.MOV.U32 R7, RZ, RZ, 0x40000040 ;  /* 0x40000040ff077424 */ /* 0x000fe200078e00ff */
[----:B------:R-:W-:Y:S01]  /*24a20*/  WARPGROUP.ARRIVE ;  /* 0x00000000000079c5 */ /* 0x000fe20000000000 */
[----:B------:R-:W-:Y:S01]  /*24a30*/  IMAD.MOV.U32 R9, RZ, RZ, 0x40000040 ;  /* 0x40000040ff097424 */ /* 0x000fe200078e00ff */
[----:B------:R-:W-:Y:S01]  /*24a40*/  SHF.R.U32.HI R16, RZ, 0x4, R16 ;  /* 0x00000004ff107819 */ /* 0x000fe20000011610 */
[----:B01----:R-:W0:Y:S01]  /*24a50*/  SHFL.BFLY PT, R0, R13, 0x2, 0x1f ;  /* 0x0c401f000d007f89 */ /* 0x003e2200000e0000 */
        /* <DEDUP_REMOVED lines=13> */
[----:B------:R-:W-:Y:S01]  /*24b30*/  SEL R216, R216, RZ, P2 ;  /* 0x000000ffd8d87207 */ /* 0x000fe20001000000 */
[----:B0-----:R-:W-:-:S05]  /*24b40*/  FADD.FTZ R0, R0, R13 ;  /* 0x0000000d00007221 */ /* 0x001fca0000010000 */
[----:B------:R-:W0:Y:S01]  /*24b50*/  SHFL.BFLY PT, R2, R0, 0x1, 0x1f ;  /* 0x0c201f0000027f89 */ /* 0x000e2200000e0000 */
[----:B------:R-:W-:Y:S01]  /*24b60*/  HGMMA.64x256x16.F32.BF16 R24, R208, gdesc[UR4].tnspB, R24, gsb0 ;  /* 0x43e00004d0187df0 */ /* 0x000fe20008001818 */
[----:B------:R-:W-:Y:S01]  /*24b70*/  R2UR UR6, R8 ;  /* 0x00000000080672ca */ /* 0x000fe200000e0000 */
[----:B------:R-:W-:Y:S01]  /*24b80*/  VIADD R8, R6, 0x100 ;  /* 0x0000010006087836 */ /* 0x000fe20000000000 */
[----:B------:R-:W-:Y:S01]  /*24b90*/  R2UR UR7, R9 ;  /* 0x00000000090772ca */ /* 0x000fe200000e0000 */
[----:B------:R-:W-:Y:S02]  /*24ba0*/  IMAD.MOV.U32 R9, RZ, RZ, 0x40000040 ;  /* 0x40000040ff097424 */ /* 0x000fe400078e00ff */
[----:B0-----:R-:W-:-:S05]  /*24bb0*/  FADD.FTZ R0, R0, R2 ;  /* 0x0000000200007221 */ /* 0x001fca0000010000 */
[----:B------:R-:W-:-:S13]  /*24bc0*/  FSETP.NE.FTZ.AND P0, PT, R0, RZ, PT ;  /* 0x000000ff0000720b */ /* 0x000fda0003f15000 */
[----:B------:R-:W0:Y:S02]  /*24bd0*/  @P0 MUFU.LG2 R2, R0 ;  /* 0x0000000000020308 */ /* 0x000e240000000c00 */
[----:B0-----:R-:W-:Y:S01]  /*24be0*/  @P0 FMUL.FTZ R2, R2, 0.69314718246459960938 ;  /* 0x3f31721802020820 */ /* 0x001fe20000410000 */
[----:B--2---:R-:W-:Y:S01]  /*24bf0*/  VIADD R11, R11, 0x1 ;  /* 0x000000010b0b7836 */ /* 0x004fe20000000000 */
[----:B------:R-:W-:Y:S02]  /*24c00*/  WARPGROUP.DEPBAR.LE gsb0, 0x0 ;  /* 0x00008000000079c5 */ /* 0x000fe40000010000 */
[----:B------:R-:W-:Y:S02]  /*24c10*/  WARPGROUP.ARRIVE ;  /* 0x00000000000079c5 */ /* 0x000fe40000000000 */
[----:B------:R-:W-:Y:S04]  /*24c20*/  STL [R1+0x78], R11 ;  /* 0x0000780b01007387 */ /* 0x000fe80000100800 */
[----:B------:R-:W-:Y:S01]  /*24c30*/  HGMMA.64x256x16.F32.BF16 R24, R204, gdesc[UR4].tnspB, R24, gsb0 ;  /* 0x43e00004cc187df0 */ /* 0x000fe20008001818 */
[----:B------:R-:W-:Y:S01]  /*24c40*/  R2UR UR6, R8 ;  /* 0x00000000080672ca */ /* 0x000fe200000e0000 */
[----:B------:R-:W-:Y:S01]  /*24c50*/  VIADD R8, R6, 0x180 ;  /* 0x0000018006087836 */ /* 0x000fe20000000000 */
[----:B------:R-:W-:Y:S01]  /*24c60*/  R2UR UR7, R9 ;  /* 0x00000000090772ca */ /* 0x000fe200000e0000 */
[----:B------:R-:W-:-:S02]  /*24c70*/  IMAD.MOV.U32 R9, RZ, RZ, 0x40000040 ;  /* 0x40000040ff097424 */ /* 0x000fc400078e00ff */
        /* <DEDUP_REMOVED lines=14> */
[----:B0-----:R-:W-:-:S05]  /*24d60*/  FADD.FTZ R6, R6, R12 ;  /* 0x0000000c06067221 */ /* 0x001fca0000010000 */
[----:B------:R-:W0:Y:S02]  /*24d70*/  SHFL.BFLY PT, R7, R6, 0x1, 0x1f ;  /* 0x0c201f0006077f89 */ /* 0x000e2400000e0000 */
[----:B0-----:R-:W-:Y:S01]  /*24d80*/  FADD.FTZ R6, R6, R7 ;  /* 0x0000000706067221 */ /* 0x001fe20000010000 */
[----:B------:R-:W-:-:S04]  /*24d90*/  @P0 FMUL.FTZ R7, R3, 0.69314718246459960938 ;  /* 0x3f31721803070820 */ /* 0x000fc80000410000 */
[----:B------:R-:W-:Y:S01]  /*24da0*/  FSETP.NE.FTZ.AND P3, PT, R6, RZ, PT ;  /* 0x000000ff0600720b */ /* 0x000fe20003f75000 */
[----:B------:R-:W-:Y:S01]  /*24db0*/  @P0 FFMA.FTZ R154, R7, R5, R2 ;  /* 0x00000005079a0223 */ /* 0x000fe20000010002 */
[----:B------:R-:W-:-:S06]  /*24dc0*/  IMAD.MOV.U32 R2, RZ, RZ, RZ ;  /* 0x000000ffff027224 */ /* 0x000fcc00078e00ff */
[----:B------:R0:W-:Y:S01]  /*24dd0*/  @P0 MUFU.RCP R2, R0 ;  /* 0x0000000000020308 */ /* 0x0001e20000001000 */
[----:B------:R-:W-:-:S07]  /*24de0*/  PLOP3.LUT P0, PT, PT, PT, PT, 0x8, 0x0 ;  /* 0x000000000000781c */ /* 0x000fce0003f0e170 */
[----:B------:R-:W1:Y:S01]  /*24df0*/  @P3 MUFU.LG2 R5, R6 ;  /* 0x0000000600053308 */ /* 0x000e620000000c00 */
[----:B0-----:R-:W-:-:S07]  /*24e00*/  IMAD.MOV.U32 R0, RZ, RZ, RZ ;  /* 0x000000ffff007224 */ /* 0x001fce00078e00ff */
[----:B------:R0:W2:Y:S02]  /*24e10*/  @P3 MUFU.RCP R0, R6 ;  /* 0x0000000600003308 */ /* 0x0000a40000001000 */
[----:B0-----:R-:W-:Y:S01]  /*24e20*/  @P3 FMUL.FTZ R6, R3, 0.69314718246459960938 ;  /* 0x3f31721803063820 */ /* 0x001fe20000410000 */
[----:B------:R-:W-:Y:S01]  /*24e30*/  SEL R3, RZ, 0x1, P2 ;  /* 0x00000001ff037807 */ /* 0x000fe20001000000 */
[----:B-1----:R-:W-:-:S03]  /*24e40*/  @P3 FMUL.FTZ R5, R5, 0.69314718246459960938 ;  /* 0x3f31721805053820 */ /* 0x002fc60000410000 */
[----:B------:R-:W-:Y:S01]  /*24e50*/  LOP3.LUT R218, R218, R3, RZ, 0x3c, !PT ;  /* 0x00000003dada7212 */ /* 0x000fe200078e3cff */
[----:B------:R-:W-:Y:S01]  /*24e60*/  @P3 FFMA.FTZ R153, R6, R4, R5 ;  /* 0x0000000406993223 */ /* 0x000fe20000010005 */
[----:B------:R-:W-:Y:S02]  /*24e70*/  WARPGROUP.DEPBAR.LE gsb0, 0x0 ;  /* 0x00008000000079c5 */ /* 0x000fe40000010000 */
[----:B------:R-:W-:-:S06]  /*24e80*/  WARPGROUP.ARRIVE ;  /* 0x00000000000079c5 */ /* 0x000fcc0000000000 */
[----:B------:R-:W-:Y:S03]  /*24e90*/  HGMMA.64x256x16.F32.BF16 R24, R192, gdesc[UR4].tnspB, R24, gsb0 ;  /* 0x43e00004c0187df0 */ /* 0x000fe60008001818 */
[----:B------:R-:W-:Y:S02]  /*24ea0*/  WARPGROUP.DEPBAR.LE gsb0, 0x0 ;  /* 0x00008000000079c5 */ /* 0x000fe40000010000 */
[----:B------:R0:W-:Y:S01]  /*24eb0*/  @!P1 SYNCS.ARRIVE.TRANS64.RED.A1T0 RZ, [R10+URZ], RZ ;  /* 0x000000ff0aff99a7 */ /* 0x0001e2000810043f */
        /* <DEDUP_REMOVED lines=128> */
.L_x_2753:
        /* <DEDUP_REMOVED lines=18> */
[----:B------:R-:W4:Y:S01]  /*257e0*/  LDL.LU R155, [R1+0x74] ;  /* 0x00007400019b7983 */ /* 0x000f220000300800 */
[----:B------:R-:W-:-:S02]  /*257f0*/  F2FP.BF16.F32.PACK_AB R14, R37, R36 ;  /* 0x00000024250e723e */ /* 0x000fc400000010ff */
[----:B------:R-:W-:Y:S01]  /*25800*/  F2FP.BF16.F32.PACK_AB R15, R39, R38 ;  /* 0x00000026270f723e */ /* 0x000fe200000010ff */
[----:B-----5:R-:W4:Y:S01]  /*25810*/  LDL.LU R152, [R1+0x68] ;  /* 0x0000680001987983 */ /* 0x020f220000300800 */
[----:B------:R-:W-:Y:S02]  /*25820*/  MOV R2, R16 ;  /* 0x0000001000027202 */ /* 0x000fe40000000f00 */
[----:B---3--:R-:W-:Y:S01]  /*25830*/  MOV R3, R0 ;  /* 0x0000000000037202 */ /* 0x008fe20000000f00 */
[----:B------:R-:W-:Y:S02]  /*25840*/  BAR.SYNC.DEFER_BLOCKING 0x1, 0x100 ;  /* 0x0044000000007b1d */ /* 0x000fe40000010000 */
[----:B--2---:R-:W-:-:S03]  /*25850*/  IMAD.WIDE R20, R8, 0x2, R2 ;  /* 0x0000000208147825 */ /* 0x004fc600078e0202 */
        /* <DEDUP_REMOVED lines=159> */
[----:B-1----:R-:W-:Y:S01]  /*26250*/  LOP3.LUT R4, R0, 0x380, RZ, 0xc0, !PT ;  /* 0x0000038000047812 */ /* 0x002fe200078ec0ff */
[----:B------:R-:W-:Y:S01]  /*26260*/  IMAD.X R21, RZ, RZ, R21, P0 ;  /* 0x000000ffff157224 */ /* 0x000fe200000e0615 */
[----:B----4-:R-:W-:Y:S02]  /*26270*/  IADD3 R10, P0, R156, UR6, RZ ;  /* 0x000000069c0a7c10 */ /* 0x010fe4000ff1e0ff */
[----:B------:R-:W-:Y:S02]  /*26280*/  SHF.R.U64 R4, R4, 0x3, RZ ;  /* 0x0000000304047819 */ /* 0x000fe400000012ff */
[----:B------:R-:W-:Y:S02]  /*26290*/  IADD3.X R11, R155, UR7, RZ, P0, !PT ;  /* 0x000000079b0b7c10 */ /* 0x000fe400087fe4ff */
[----:B------:R-:W-:Y:S02]  /*262a0*/  ISETP.NE.U32.AND P0, PT, RZ, UR4, PT ;  /* 0x00000004ff007c0c */ /* 0x000fe4000bf05070 */
[----:B------:R-:W-:-:S02]  /*262b0*/  LOP3.LUT R20, R4, R0, RZ, 0x3c, !PT ;  /* 0x0000000004147212 */ /* 0x000fc400078e3cff */
[----:B------:R-:W-:Y:S02]  /*262c0*/  ISETP.NE.AND.EX P0, PT, RZ, UR5, PT, P0 ;  /* 0x00000005ff007c0c */ /* 0x000fe4000bf05300 */
[----:B------:R-:W-:Y:S02]  /*262d0*/  MOV R20, R20 ;  /* 0x0000001400147202 */ /* 0x000fe40000000f00 */
[----:B------:R-:W-:Y:S02]  /*262e0*/  F2FP.BF16.F32.PACK_AB R12, R145, R144 ;  /* 0x00000090910c723e */ /* 0x000fe400000010ff */
[----:B------:R-:W-:Y:S02]  /*262f0*/  F2FP.BF16.F32.PACK_AB R13, R147, R146 ;  /* 0x00000092930d723e */ /* 0x000fe400000010ff */
[----:B------:R-:W-:Y:S02]  /*26300*/  F2FP.BF16.F32.PACK_AB R14, R149, R148 ;  /* 0x00000094950e723e */ /* 0x000fe400000010ff */
[----:B------:R-:W-:-:S05]  /*26310*/  F2FP.BF16.F32.PACK_AB R15, R151, R150 ;  /* 0x00000096970f723e */ /* 0x000fca00000010ff */
[----:B------:R1:W-:Y:S01]  /*26320*/  STSM.16.M88.4 [R20], R12 ;  /* 0x0000000c14007844 */ /* 0x0003e20000000200 */
[----:B------:R-:W-:Y:S01]  /*26330*/  IMAD.MOV.U32 R21, RZ, RZ, 0x9b8 ;  /* 0x000009b8ff157424 */ /* 0x000fe200078e00ff */
[----:B------:R-:W-:Y:S01]  /*26340*/  BAR.SYNC.DEFER_BLOCKING 0x1, 0x100 ;  /* 0x0044000000007b1d */ /* 0x000fe20000010000 */
[----:B-1----:R-:W-:-:S05]  /*26350*/  @P0 IADD3 R12, P2, R156, UR4, RZ ;  /* 0x000000049c0c0c10 */ /* 0x002fca000ff5e0ff */
[----:B------:R-:W-:Y:S01]  /*26360*/  ULDC UR4, c[0x0][0xa88] ;  /* 0x0002a20000047ab9 */ /* 0x000fe20000000800 */
[----:B------:R-:W-:Y:S01]  /*26370*/  @P0 IADD3.X R13, R155, UR5, RZ, P2, !PT ;  /* 0x000000059b0d0c10 */ /* 0x000fe200097fe4ff */
[----:B------:R-:W-:Y:S01]  /*26380*/  IMAD.U32 R0, RZ, RZ, UR4 ;  /* 0x00000004ff007e24 */ /* 0x000fe2000f8e00ff */
[----:B------:R-:W-:Y:S01]  /*26390*/  ISETP.NE.AND P2, PT, R152, RZ, PT ;  /* 0x000000ff9800720c */ /* 0x000fe20003f45270 */
[----:B------:R-:W-:-:S03]  /*263a0*/  ULDC UR4, c[0x0][0xad4] ;  /* 0x0002b50000047ab9 */ /* 0x000fc60000000800 */
[----:B------:R-:W-:-:S04]  /*263b0*/  SEL R4, R152, UR4, P2 ;  /* 0x0000000498047c07 */ /* 0x000fc80009000000 */
[----:B------:R-:W-:Y:S01]  /*263c0*/  ISETP.GT.AND P2, PT, R4, 0x1, PT ;  /* 0x000000010400780c */ /* 0x000fe20003f44270 */
[----:B------:R-:W-:Y:S02]  /*263d0*/  ULDC.64 UR8, c[0x0][0x208] ;  /* 0x0000820000087ab9 */ /* 0x000fe40000000a00 */
[----:B------:R1:W5:Y:S01]  /*263e0*/  @P0 LDG.E R0, desc[UR8][R12.64] ;  /* 0x000000080c000981 */ /* 0x000362000c1e1900 */
[----:B------:R-:W-:-:S04]  /*263f0*/  SEL R21, R21, 0x978, P2 ;  /* 0x0000097815157807 */ /* 0x000fc80001000000 */
[----:B------:R2:W3:Y:S08]  /*26400*/  LDC.64 R14, c[0x0][R21+0x220] ;  /* 0x00008800150e7b82 */ /* 0x0004f00000000a00 */
[----:B-1----:R2:W1:Y:S01]  /*26410*/  LDC.64 R12, c[0x0][R21+0x218] ;  /* 0x00008600150c7b82 */ /* 0x0024620000000a00 */
[----:B------:R-:W-:-:S04]  /*26420*/  ISETP.NE.U32.AND P1, PT, RZ, UR6, PT ;  /* 0x00000006ff007c0c */ /* 0x000fc8000bf25070 */
[----:B------:R-:W-:Y:S01]  /*26430*/  ISETP.NE.AND.EX P1, PT, RZ, UR7, PT, P1 ;  /* 0x00000007ff007c0c */ /* 0x000fe2000bf25310 */
[----:B------:R-:W-:-:S12]  /*26440*/  IMAD.MOV.U32 R9, RZ, RZ, RZ ;  /* 0x000000ffff097224 */ /* 0x000fd800078e00ff */
[----:B------:R2:W5:Y:S01]  /*26450*/  @P1 LDG.E R9, desc[UR8][R10.64] ;  /* 0x000000080a091981 */ /* 0x000562000c1e1900 */
[----:B------:R-:W-:Y:S05]  /*26460*/  @P0 BRA `(.L_x_2873) ;  /* 0x0000000000140947 */ /* 0x000fea0003800000 */
[----:B------:R-:W-:Y:S05]  /*26470*/  @!P1 BRA `(.L_x_2873) ;  /* 0x0000000000109947 */ /* 0x000fea0003800000 */
[----:B------:R-:W-:Y:S02]  /*26480*/  ULDC.64 UR4, c[0x0][0x208] ;  /* 0x0000820000047ab9 */ /* 0x000fe40000000a00 */
[----:B-----5:R-:W4:Y:S04]  /*26490*/  LDG.E R0, desc[UR4][R10.64] ;  /* 0x000000040a007981 */ /* 0x020f28000c1e1900 */
[----:B--2---:R-:W4:Y:S02]  /*264a0*/  LDG.E R10, desc[UR4][R10.64+0x4] ;  /* 0x000004040a0a7981 */ /* 0x004f24000c1e1900 */
[----:B----4-:R-:W-:-:S07]  /*264b0*/  IMAD.IADD R0, R10, 0x1, -R0 ;  /* 0x000000010a007824 */ /* 0x010fce00078e0a00 */
.L_x_2873:
[----:B------:R-:W4:Y:S01]  /*264c0*/  LDL.LU R8, [R1+0x6c] ;  /* 0x00006c0001087983 */ /* 0x000f220000300800 */
[----:B------:R-:W0:Y:S03]  /*264d0*/  LDC R157, c[0x0][0xbe8] ;  /* 0x0002fa00ff9d7b82 */ /* 0x000e260000000800 */
[----:B------:R-:W3:Y:S04]  /*264e0*/  LDL.LU R4, [R1+0x8c] ;  /* 0x00008c0001047983 */ /* 0x000ee80000300800 */
[----:B------:R-:W3:Y:S01]  /*264f0*/  LDL R158, [R1+0x88] ;  /* 0x00008800019e7983 */ /* 0x000ee20000100800 */
[----:B--2---:R-:W2:Y:S01]  /*26500*/  LDC.64 R10, c[0x0][R21+0x228] ;  /* 0x00008a00150a7b82 */ /* 0x004ea20000000a00 */
[----:B------:R-:W-:-:S02]  /*26510*/  ISETP.NE.U32.AND P0, PT, RZ, UR6, PT ;  /* 0x00000006ff007c0c */ /* 0x000fc4000bf05070 */
[----:B------:R-:W2:Y:S02]  /*26520*/  LDL R160, [R1+0xb8] ;  /* 0x0000b80001a07983 */ /* 0x000ea40000100800 */
[----:B------:R-:W-:Y:S02]  /*26530*/  ISETP.NE.AND.EX P0, PT, RZ, UR7, PT, P0 ;  /* 0x00000007ff007c0c */ /* 0x000fe4000bf05300 */
[----:B------:R-:W2:Y:S01]  /*26540*/  LDL R159, [R1+0xa4] ;  /* 0x0000a400019f7983 */ /* 0x000ea20000100800 */
[----:B0-----:R-:W-:Y:S01]  /*26550*/  ISETP.NE.AND P1, PT, R157, 0x1, PT ;  /* 0x000000019d00780c */ /* 0x001fe20003f25270 */
[-C--:B-1----:R-:W-:Y:S02]  /*26560*/  IMAD R20, R13, R237.reuse, RZ ;  /* 0x000000ed0d147224 */ /* 0x082fe400078e02ff */
[----:B------:R-:W-:-:S10]  /*26570*/  IMAD.WIDE.U32 R12, R12, R237, RZ ;  /* 0x000000ed0c0c7225 */ /* 0x000fd400078e00ff */
[----:B------:R-:W0:Y:S08]  /*26580*/  @P1 LDC R155, c[0x0][0xbec] ;  /* 0x0002fb00ff9b1b82 */ /* 0x000e300000000800 */
[----:B------:R-:W1:Y:S01]  /*26590*/  @P1 LDC R156, c[0x0][0xbf0] ;  /* 0x0002fc00ff9c1b82 */ /* 0x000e620000000800 */
[----:B------:R-:W-:Y:S02]  /*265a0*/  IMAD.IADD R20, R13, 0x1, R20 ;  /* 0x000000010d147824 */ /* 0x000fe400078e0214 */
[----:B-----5:R-:W-:Y:S01]  /*265b0*/  IMAD R0, R0, R157, RZ ;  /* 0x0000009d00007224 */ /* 0x020fe200078e02ff */
[----:B------:R-:W-:Y:S01]  /*265c0*/  ULDC.64 UR4, c[0x0][0x208] ;  /* 0x0000820000047ab9 */ /* 0x000fe20000000a00 */
[----:B----4-:R-:W-:-:S02]  /*265d0*/  SEL R8, R8, RZ, !P0 ;  /* 0x000000ff08087207 */ /* 0x010fc40004000000 */
[----:B---3--:R-:W-:-:S03]  /*265e0*/  SEL R4, R4, RZ, !P0 ;  /* 0x000000ff04047207 */ /* 0x008fc60004000000 */
[----:B------:R-:W-:-:S04]  /*265f0*/  IMAD R15, R15, R8, RZ ;  /* 0x000000080f0f7224 */ /* 0x000fc800078e02ff */
[C---:B------:R-:W-:Y:S02]  /*26600*/  IMAD R4, R14.reuse, R4, R15 ;  /* 0x000000040e047224 */ /* 0x040fe400078e020f */
[----:B------:R-:W-:-:S04]  /*26610*/  IMAD.WIDE.U32 R14, R14, R8, RZ ;  /* 0x000000080e0e7225 */ /* 0x000fc800078e00ff */
[----:B------:R-:W-:Y:S01]  /*26620*/  IMAD.IADD R15, R15, 0x1, R4 ;  /* 0x000000010f0f7824 */ /* 0x000fe200078e0204 */
[--C-:B------:R-:W-:Y:S02]  /*26630*/  IADD3 R14, P0, P3, R14, R12, R9.reuse ;  /* 0x0000000c0e0e7210 */ /* 0x100fe40007b1e009 */
[----:B------:R-:W-:Y:S02]  /*26640*/  SHF.R.S32.HI R4, RZ, 0x1f, R9 ;  /* 0x0000001fff047819 */ /* 0x000fe40000011409 */
[----:B------:R-:W-:Y:S02]  /*26650*/  SEL R12, R158, RZ, P2 ;  /* 0x000000ff9e0c7207 */ /* 0x000fe40001000000 */
[----:B------:R-:W-:Y:S01]  /*26660*/  IADD3.X R15, R15, R20, R4, P0, P3 ;  /* 0x000000140f0f7210 */ /* 0x000fe200007e6404 */
[----:B------:R-:W-:Y:S02]  /*26670*/  IMAD.IADD R20, R235, 0x1, R231 ;  /* 0x00000001eb147824 */ /* 0x000fe400078e02e7 */
[----:B--2---:R-:W-:-:S02]  /*26680*/  IMAD R152, R11, R12, RZ ;  /* 0x0000000c0b987224 */ /* 0x004fc400078e02ff */
[----:B------:R-:W-:-:S04]  /*26690*/  IMAD.WIDE.U32 R12, R10, R12, RZ ;  /* 0x0000000c0a0c7225 */ /* 0x000fc800078e00ff */
[----:B0-----:R-:W-:-:S04]  /*266a0*/  @P1 IMAD.HI.U32 R10, R20, R155, RZ ;  /* 0x0000009b140a1227 */ /* 0x001fc800078e00ff */
[----:B------:R-:W-:Y:S01]  /*266b0*/  IMAD.MOV.U32 R155, RZ, RZ, R20 ;  /* 0x000000ffff9b7224 */ /* 0x000fe200078e0014 */
[----:B-1----:R-:W-:Y:S02]  /*266c0*/  @P1 SHF.R.U32.HI R155, RZ, R156, R10 ;  /* 0x0000009cff9b1219 */ /* 0x002fe4000001160a */
[----:B------:R0:W1:Y:S03]  /*266d0*/  LDC.64 R10, c[0x0][R21+0x210] ;  /* 0x00008400150a7b82 */ /* 0x0000660000000a00 */
[----:B0-----:R-:W-:-:S04]  /*266e0*/  IMAD.MOV R21, RZ, RZ, -R155 ;  /* 0x000000ffff157224 */ /* 0x001fc800078e0a9b */
[----:B------:R-:W-:Y:S01]  /*266f0*/  IMAD R21, R157, R21, R20 ;  /* 0x000000159d157224 */ /* 0x000fe200078e0214 */
[----:B------:R-:W-:Y:S01]  /*26700*/  IADD3 R12, P0, P3, R155, R14, R12 ;  /* 0x0000000e9b0c7210 */ /* 0x000fe20007b1e00c */
[----:B------:R-:W-:Y:S01]  /*26710*/  IMAD.IADD R152, R13, 0x1, R152 ;  /* 0x000000010d987824 */ /* 0x000fe200078e0298 */
[----:B------:R-:W-:Y:S02]  /*26720*/  SHF.R.S32.HI R13, RZ, 0x1f, R155 ;  /* 0x0000001fff0d7819 */ /* 0x000fe4000001149b */
[----:B------:R-:W-:Y:S02]  /*26730*/  SHF.R.S32.HI R14, RZ, 0x1f, R21 ;  /* 0x0000001fff0e7819 */ /* 0x000fe40000011415 */
[----:B------:R-:W-:Y:S01]  /*26740*/  IADD3.X R13, R13, R15, R152, P0, P3 ;  /* 0x0000000f0d0d7210 */ /* 0x000fe200007e6498 */
[----:B-1----:R-:W-:-:S04]  /*26750*/  IMAD R11, R11, R21, RZ ;  /* 0x000000150b0b7224 */ /* 0x002fc800078e02ff */
[C---:B------:R-:W-:Y:S02]  /*26760*/  IMAD R11, R10.reuse, R14, R11 ;  /* 0x0000000e0a0b7224 */ /* 0x040fe400078e020b */
[----:B------:R-:W0:Y:S01]  /*26770*/  LDC.64 R14, c[0x0][0xba8] ;  /* 0x0002ea00ff0e7b82 */ /* 0x000e220000000a00 */
[----:B------:R-:W-:-:S07]  /*26780*/  IMAD.WIDE.U32 R12, R10, R21, R12 ;  /* 0x000000150a0c7225 */ /* 0x000fce00078e000c */
[----:B0-----:R-:W0:Y:S08]  /*26790*/  @!P2 LDC R14, c[0x0][0xb50] ;  /* 0x0002d400ff0eab82 */ /* 0x001e300000000800 */
[----:B------:R-:W1:Y:S01]  /*267a0*/  @!P2 LDC R15, c[0x0][0xb54] ;  /* 0x0002d500ff0fab82 */ /* 0x000e620000000800 */
[----:B------:R-:W-:Y:S01]  /*267b0*/  IMAD.IADD R11, R13, 0x1, R11 ;  /* 0x000000010d0b7824 */ /* 0x000fe200078e020b */
[----:B0-----:R-:W-:-:S04]  /*267c0*/  LEA R14, P0, R12, R14, 0x2 ;  /* 0x0000000e0c0e7211 */ /* 0x001fc800078010ff */
[----:B-1----:R-:W-:Y:S01]  /*267d0*/  LEA.HI.X R15, R12, R15, R11, 0x2, P0 ;  /* 0x0000000f0c0f7211 */ /* 0x002fe200000f140b */
[----:B------:R-:W-:Y:S04]  /*267e0*/  SHFL.IDX PT, R10, R14, RZ, 0x1c1f ;  /* 0x001c1fff0e0a7589 */ /* 0x000fe800000e0000 */
[----:B------:R-:W0:Y:S04]  /*267f0*/  SHFL.IDX PT, R11, R15, RZ, 0x1c1f ;  /* 0x001c1fff0f0b7589 */ /* 0x000e2800000e0000 */
[----:B------:R-:W-:Y:S04]  /*26800*/  SHFL.IDX PT, R12, R14, 0x1, 0x1c1f ;  /* 0x003c1f000e0c7f89 */ /* 0x000fe800000e0000 */
[----:B------:R1:W2:Y:S01]  /*26810*/  SHFL.IDX PT, R13, R15, 0x1, 0x1c1f ;  /* 0x003c1f000f0d7f89 */ /* 0x0002a200000e0000 */
[----:B------:R-:W-:Y:S01]  /*26820*/  LOP3.LUT P0, RZ, R159, 0x3, RZ, 0xc0, !PT ;  /* 0x000000039fff7812 */ /* 0x000fe2000780c0ff */
[----:B-1----:R-:W-:-:S04]  /*26830*/  IMAD.IADD R15, R160, 0x1, R231 ;  /* 0x00000001a00f7824 */ /* 0x002fc800078e02e7 */
[C---:B------:R-:W-:Y:S01]  /*26840*/  VIADD R14, R15.reuse, 0x8 ;  /* 0x000000080f0e7836 */ /* 0x040fe20000000000 */
[----:B------:R-:W-:-:S04]  /*26850*/  ISETP.GE.OR P3, PT, R15, R0, P0 ;  /* 0x000000000f00720c */ /* 0x000fc80000766670 */
[----:B------:R-:W-:-:S09]  /*26860*/  ISETP.GE.OR P0, PT, R14, R0, P0 ;  /* 0x000000000e00720c */ /* 0x000fd20000706670 */
[----:B0-----:R0:W-:Y:S04]  /*26870*/  @!P3 ST.E desc[UR4][R10.64], R154 ;  /* 0x0000009a0a00b985 */ /* 0x0011e8000c101904 */
[----:B--2---:R0:W-:Y:S01]  /*26880*/  @!P0 ST.E desc[UR4][R12.64], R153 ;  /* 0x000000990c008985 */ /* 0x0041e2000c101904 */
[----:B------:R-:W-:Y:S05]  /*26890*/  @P2 BRA `(.L_x_2874) ;  /* 0x0000000c00f02947 */ /* 0x000fea0003800000 */
[----:B------:R-:W0:Y:S01]  /*268a0*/  LDL R159, [R1+0x60] ;  /* 0x00006000019f7983 */ /* 0x000e220000100800 */
[----:B------:R-:W-:Y:S01]  /*268b0*/  IMAD.SHL.U32 R160, R212, 0x40, RZ ;  /* 0x00000040d4a07824 */ /* 0x000fe200078e00ff */
[----:B------:R-:W1:Y:S02]  /*268c0*/  @P1 LDC R21, c[0x0][0xbec] ;  /* 0x0002fb00ff151b82 */ /* 0x000e640000000800 */
[----:B------:R2:W5:Y:S04]  /*268d0*/  LDL R89, [R1+0xa0] ;  /* 0x0000a00001597983 */ /* 0x0005680000100800 */
[----:B------:R2:W5:Y:S01]  /*268e0*/  LDL R88, [R1+0x7c] ;  /* 0x00007c0001587983 */ /* 0x0005620000100800 */
[----:B------:R-:W-:Y:S01]  /*268f0*/  ULDC.64 UR4, c[0x0][0x208] ;  /* 0x0000820000047ab9 */ /* 0x000fe20000000a00 */
[----:B------:R-:W3:Y:S02]  /*26900*/  @P1 LDC R85, c[0x0][0xbf0] ;  /* 0x0002fc00ff551b82 */ /* 0x000ee40000000800 */
[----:B------:R2:W5:Y:S04]  /*26910*/  LDL R87, [R1+0x84] ;  /* 0x0000840001577983 */ /* 0x0005680000100800 */
[----:B------:R2:W5:Y:S01]  /*26920*/  LDL R86, [R1+0x80] ;  /* 0x0000800001567983 */ /* 0x0005620000100800 */
[----:B------:R-:W-:Y:S01]  /*26930*/  BSSY B1, `(.L_x_2875) ;  /* 0x00000aa000017945 */ /* 0x000fe20003800000 */
[----:B0-----:R-:W-:-:S04]  /*26940*/  IMAD R11, R159, 0x8, R160 ;  /* 0x000000089f0b7824 */ /* 0x001fc800078e02a0 */
        /* <DEDUP_REMOVED lines=57> */
[C---:B------:R-:W-:Y:S02]  /*26ce0*/  LOP3.LUT R13, R2.reuse, 0x380, RZ, 0xc0, !PT ;  /* 0x00000380020d7812 */ /* 0x040fe400078ec0ff */
[----:B------:R-:W-:Y:S01]  /*26cf0*/  IADD3 R11, P2, R2, 0xf000, RZ ;  /* 0x0000f000020b7810 */ /* 0x000fe20007f5e0ff */
        /* <DEDUP_REMOVED lines=8> */
[----:B------:R-:W-:Y:S02]  /*26d80*/  SHF.R.U64 R13, R13, 0x3, RZ ;  /* 0x000000030d0d7819 */ /* 0x000fe400000012ff */
[----:B------:R-:W-:-:S02]  /*26d90*/  LOP3.LUT R10, R11, 0x380, RZ, 0xc0, !PT ;  /* 0x000003800b0a7812 */ /* 0x000fc400078ec0ff */
[----:B------:R-:W-:Y:S02]  /*26da0*/  SHF.R.U64 R60, R60, 0x3, RZ ;  /* 0x000000033c3c7819 */ /* 0x000fe400000012ff */
[----:B------:R-:W-:Y:S02]  /*26db0*/  SHF.R.U64 R64, R64, 0x3, RZ ;  /* 0x0000000340407819 */ /* 0x000fe400000012ff */
[----:B------:R-:W-:Y:S02]  /*26dc0*/  SHF.R.U64 R68, R68, 0x3, RZ ;  /* 0x0000000344447819 */ /* 0x000fe400000012ff */
[----:B------:R-:W-:Y:S02]  /*26dd0*/  SHF.R.U64 R72, R72, 0x3, RZ ;  /* 0x0000000348487819 */ /* 0x000fe400000012ff */
[----:B------:R-:W-:Y:S02]  /*26de0*/  SHF.R.U64 R76, R76, 0x3, RZ ;  /* 0x000000034c4c7819 */ /* 0x000fe400000012ff */
[----:B------:R-:W-:-:S02]  /*26df0*/  LOP3.LUT R12, R13, R2, RZ, 0x3c, !PT ;  /* 0x000000020d0c7212 */ /* 0x000fc400078e3cff */
        /* <DEDUP_REMOVED lines=35> */
[----:B------:R-:W-:Y:S01]  /*27030*/  IMAD.WIDE.U32 R2, R237, UR4, R2 ;  /* 0x00000004ed027c25 */ /* 0x000fe2000f8e0002 */
[----:B------:R-:W-:-:S03]  /*27040*/  SHF.R.S32.HI R11, RZ, 0x1f, R8 ;  /* 0x0000001fff0b7819 */ /* 0x000fc60000011408 */
[----:B-1----:R-:W-:-:S04]  /*27050*/  @P1 IMAD.HI.U32 R4, R10, R21, RZ ;  /* 0x000000150a041227 */ /* 0x002fc800078e00ff */
        /* <DEDUP_REMOVED lines=10> */
[----:B------:R-:W-:Y:S02]  /*27100*/  IMAD R4, R4, UR4, RZ ;  /* 0x0000000404047c24 */ /* 0x000fe4000f8e02ff */
[----:B------:R-:W-:Y:S02]  /*27110*/  IMAD R157, R157, R8, R10 ;  /* 0x000000089d9d7224 */ /* 0x000fe400078e020a */
[----:B------:R-:W-:Y:S02]  /*27120*/  IMAD.IADD R3, R3, 0x1, R11 ;  /* 0x0000000103037824 */ /* 0x000fe400078e020b */
[C---:B------:R-:W-:Y:S01]  /*27130*/  IMAD R11, R9.reuse, UR5, R4 ;  /* 0x00000005090b7c24 */ /* 0x040fe2000f8e0204 */
[----:B------:R-:W-:Y:S01]  /*27140*/  SHF.R.S32.HI R4, RZ, 0x1f, R157 ;  /* 0x0000001fff047819 */ /* 0x000fe2000001149d */
[----:B------:R-:W-:Y:S01]  /*27150*/  IMAD.WIDE.U32 R2, R9, UR4, R2 ;  /* 0x0000000409027c25 */ /* 0x000fe2000f8e0002 */
[----:B------:R-:W-:-:S03]  /*27160*/  ULDC.64 UR4, c[0x0][0xad8] ;  /* 0x0002b60000047ab9 */ /* 0x000fc60000000a00 */
[----:B------:R-:W-:Y:S02]  /*27170*/  IMAD.IADD R3, R3, 0x1, R11 ;  /* 0x0000000103037824 */ /* 0x000fe400078e020b */
[----:B------:R-:W-:Y:S02]  /*27180*/  IMAD R4, R4, UR4, RZ ;  /* 0x0000000404047c24 */ /* 0x000fe4000f8e02ff */
[----:B------:R-:W-:Y:S02]  /*27190*/  IMAD.IADD R231, R212, 0x1, R231 ;  /* 0x00000001d4e77824 */ /* 0x000fe400078e02e7 */
[C---:B------:R-:W-:Y:S02]  /*271a0*/  IMAD R11, R157.reuse, UR5, R4 ;  /* 0x000000059d0b7c24 */ /* 0x040fe4000f8e0204 */
[----:B------:R-:W-:Y:S01]  /*271b0*/  IMAD.WIDE.U32 R2, R157, UR4, R2 ;  /* 0x000000049d027c25 */ /* 0x000fe2000f8e0002 */
[----:B------:R-:W-:Y:S01]  /*271c0*/  ISETP.GE.AND P2, PT, R231, R0, PT ;  /* 0x00000000e700720c */ /* 0x000fe20003f46270 */
[----:B------:R-:W-:-:S02]  /*271d0*/  ULDC.64 UR4, c[0x0][0xa80] ;  /* 0x0002a00000047ab9 */ /* 0x000fc40000000a00 */
[----:B------:R-:W-:Y:S01]  /*271e0*/  IMAD.IADD R3, R3, 0x1, R11 ;  /* 0x0000000103037824 */ /* 0x000fe200078e020b */
[----:B------:R-:W-:Y:S01]  /*271f0*/  LEA R4, P3, R2, UR4, 0x1 ;  /* 0x0000000402047c11 */ /* 0x000fe2000f8608ff */
[----:B------:R-:W-:Y:S02]  /*27200*/  VIADD R8, R16, 0x38820 ;  /* 0x0003882010087836 */ /* 0x000fe40000000000 */
[----:B------:R-:W-:Y:S01]  /*27210*/  VIADD R9, R231, 0x20 ;  /* 0x00000020e7097836 */ /* 0x000fe20000000000 */
[----:B------:R-:W-:Y:S02]  /*27220*/  LEA.HI.X R84, R2, UR5, R3, 0x1, P3 ;  /* 0x0000000502547c11 */ /* 0x000fe400098f0c03 */
[----:B------:R-:W-:Y:S02]  /*27230*/  PRMT R8, RZ, 0x654, R8 ;  /* 0x00000654ff087816 */ /* 0x000fe40000000008 */
[-C--:B------:R-:W-:Y:S01]  /*27240*/  ISETP.GE.AND P1, PT, R9, R0.reuse, PT ;  /* 0x000000000900720c */ /* 0x080fe20003f26270 */
[----:B------:R-:W-:Y:S01]  /*27250*/  VIADD R9, R231, 0x40 ;  /* 0x00000040e7097836 */ /* 0x000fe20000000000 */
[----:B0-----:R2:W-:Y:S01]  /*27260*/  SYNCS.ARRIVE.TRANS64.RED.A1T0 RZ, [R8+URZ], RZ ;  /* 0x000000ff08ff79a7 */ /* 0x0015e2000810043f */
[----:B------:R2:W0:Y:S04]  /*27270*/  SHFL.IDX PT, R85, R4, RZ, 0x181f ;  /* 0x00181fff04557589 */ /* 0x00042800000e0000 */
[----:B------:R2:W1:Y:S01]  /*27280*/  SHFL.IDX PT, R21, R84, RZ, 0x181f ;  /* 0x00181fff54157589 */ /* 0x00046200000e0000 */
        /* <DEDUP_REMOVED lines=8> */
[----:B0-----:R-:W-:-:S04]  /*27310*/  @!P5 LEA R2, P6, R18, R85, 0x1 ;  /* 0x000000551202d211 */ /* 0x001fc800078c08ff */
[----:B-1----:R-:W-:Y:S02]  /*27320*/  @!P5 LEA.HI.X R3, R18, R21, R19, 0x1, P6 ;  /* 0x000000151203d211 */ /* 0x002fe400030f0c13 */
[----:B--2--5:R-:W-:-:S03]  /*27330*/  @!P4 LEA R8, P6, R88, R85, 0x1 ;  /* 0x000000555808c211 */ /* 0x024fc600078c08ff */
        /* <DEDUP_REMOVED lines=9> */
.L_x_2876:
[----:B------:R-:W-:Y:S05]  /*273d0*/  BSYNC B1 ;  /* 0x0000000000017941 */ /* 0x000fea0003800000 */
.L_x_2875:
[----:B---3-5:R3:W4:Y:S01]  /*273e0*/  SHFL.IDX PT, R13, R84, 0x1, 0x181f ;  /* 0x00381f00540d7f89 */ /* 0x02872200000e0000 */
        /* <DEDUP_REMOVED lines=10> */
[----:B--2---:R-:W-:Y:S02]  /*27490*/  @!P3 LEA R8, P5, R88, R11, 0x1 ;  /* 0x0000000b5808b211 */ /* 0x004fe400078a08ff */
        /* <DEDUP_REMOVED lines=10> */
.L_x_2878:
[----:B------:R-:W-:Y:S05]  /*27540*/  BSYNC B1 ;  /* 0x0000000000017941 */ /* 0x000fea0003800000 */
.L_x_2877:
        /* <DEDUP_REMOVED lines=11> */
[-C--:B--2---:R-:W-:Y:S02]  /*27600*/  @!P2 LEA R8, P5, R88, R9.reuse, 0x1 ;  /* 0x000000095808a211 */ /* 0x084fe400078a08ff */
        /* <DEDUP_REMOVED lines=10> */
.L_x_2880:
[----:B------:R-:W-:Y:S05]  /*276b0*/  BSYNC B1 ;  /* 0x0000000000017941 */ /* 0x000fea0003800000 */
.L_x_2879:
        /* <DEDUP_REMOVED lines=11> */
[----:B--2---:R-:W-:Y:S02]  /*27770*/  @!P4 LEA R8, P1, R88, R15, 0x1 ;  /* 0x0000000f5808c211 */ /* 0x004fe400078208ff */
[----:B----4-:R-:W-:Y:S02]  /*27780*/  @!P3 LEA.HI.X R3, R18, R13, R19, 0x1, P0 ;  /* 0x0000000d1203b211 */ /* 0x010fe400000f0c13 */
        /* <DEDUP_REMOVED lines=13> */
.L_x_2874:
[----:B------:R-:W1:Y:S01]  /*27860*/  @P1 LDC R3, c[0x0][0xbec] ;  /* 0x0002fb00ff031b82 */ /* 0x000e620000000800 */
[----:B------:R-:W-:Y:S01]  /*27870*/  ULDC.64 UR4, c[0x0][0xb08] ;  /* 0x0002c20000047ab9 */ /* 0x000fe20000000a00 */
[----:B0-----:R-:W-:Y:S01]  /*27880*/  IMAD.MOV.U32 R10, RZ, RZ, R20 ;  /* 0x000000ffff0a7224 */ /* 0x001fe200078e0014 */
[----:B------:R-:W-:Y:S01]  /*27890*/  BSSY B1, `(.L_x_2882) ;  /* 0x000010a000017945 */ /* 0x000fe20003800000 */
[----:B------:R-:W-:Y:S02]  /*278a0*/  IMAD R4, R4, UR4, RZ ;  /* 0x0000000404047c24 */ /* 0x000fe4000f8e02ff */
        /* <DEDUP_REMOVED lines=20> */
[C---:B------:R-:W-:Y:S01]  /*279f0*/  VIADD R173, R234.reuse, 0xa8 ;  /* 0x000000a8eaad7836 */ /* 0x040fe20000000000 */
        /* <DEDUP_REMOVED lines=8> */
[----:B------:R-:W-:-:S03]  /*27a80*/  IMAD.WIDE.U32 R2, R237, UR4, R2 ;  /* 0x00000004ed027c25 */ /* 0x000fc6000f8e0002 */
        /* <DEDUP_REMOVED lines=9> */
[----:B------:R-:W-:Y:S01]  /*27b20*/  SHF.R.S32.HI R8, RZ, 0x1f, R10 ;  /* 0x0000001fff087819 */ /* 0x000fe2000001140a */
        /* <DEDUP_REMOVED lines=21> */
[----:B------:R-:W-:Y:S01]  /*27c80*/  LEA R4, P0, R2, UR4, 0x2 ;  /* 0x0000000402047c11 */ /* 0x000fe2000f8010ff */
[----:B------:R-:W-:Y:S02]  /*27c90*/  IMAD.IADD R9, R3, 0x1, R9 ;  /* 0x0000000103097824 */ /* 0x000fe400078e0209 */
[C---:B------:R-:W-:Y:S01]  /*27ca0*/  VIADD R183, R234.reuse, 0x80 ;  /* 0x00000080eab77836 */ /* 0x040fe20000000000 */
[----:B------:R-:W-:Y:S01]  /*27cb0*/  SHF.R.S32.HI R181, RZ, 0x1f, R181 ;  /* 0x0000001fffb57819 */ /* 0x000fe200000114b5 */
[----:B------:R-:W-:Y:S01]  /*27cc0*/  VIADD R185, R234, 0x78 ;  /* 0x00000078eab97836 */ /* 0x000fe20000000000 */
[----:B------:R-:W-:Y:S01]  /*27cd0*/  LEA.HI.X R20, R2, UR5, R9, 0x2, P0 ;  /* 0x0000000502147c11 */ /* 0x000fe200080f1409 */
[----:B------:R-:W-:Y:S01]  /*27ce0*/  VIADD R2, R16, 0x38820 ;  /* 0x0003882010027836 */ /* 0x000fe20000000000 */
[----:B------:R-:W-:Y:S01]  /*27cf0*/  ISETP.GE.AND P0, PT, R15, R0, PT ;  /* 0x000000000f00720c */ /* 0x000fe20003f06270 */
[C---:B------:R-:W-:Y:S01]  /*27d00*/  VIADD R187, R234.reuse, 0x70 ;  /* 0x00000070eabb7836 */ /* 0x040fe20000000000 */
[----:B------:R-:W-:Y:S01]  /*27d10*/  SHF.R.S32.HI R183, RZ, 0x1f, R183 ;  /* 0x0000001fffb77819 */ /* 0x000fe200000114b7 */
[C---:B------:R-:W-:Y:S01]  /*27d20*/  VIADD R189, R234.reuse, 0x68 ;  /* 0x00000068eabd7836 */ /* 0x040fe20000000000 */
[----:B------:R-:W-:Y:S01]  /*27d30*/  PRMT R2, RZ, 0x654, R2 ;  /* 0x00000654ff027816 */ /* 0x000fe20000000002 */
[C---:B------:R-:W-:Y:S01]  /*27d40*/  VIADD R191, R234.reuse, 0x60 ;  /* 0x00000060eabf7836 */ /* 0x040fe20000000000 */
[----:B------:R0:W1:Y:S01]  /*27d50*/  SHFL.IDX PT, R3, R20, RZ, 0x1c1f ;  /* 0x001c1fff14037589 */ /* 0x00006200000e0000 */
        /* <DEDUP_REMOVED lines=9> */
[----:B--2---:R0:W2:Y:S01]  /*27df0*/  SHFL.IDX PT, R2, R4, RZ, 0x1c1f ;  /* 0x001c1fff04027589 */ /* 0x0040a200000e0000 */
        /* <DEDUP_REMOVED lines=56> */
[----:B------:R-:W-:-:S05]  /*28180*/  @!P0 IMAD.WIDE R8, R234, 0x4, R2 ;  /* 0x00000004ea088825 */ /* 0x000fca00078e0202 */
        /* <DEDUP_REMOVED lines=73> */
[-C--:B--2---:R-:W-:Y:S01]  /*28620*/  @!P5 LEA R12, P6, R176, R2.reuse, 0x2 ;  /* 0x00000002b00cd211 */ /* 0x084fe200078c10ff */
[----:B------:R1:W-:Y:S01]  /*28630*/  @!P4 ST.E.64 desc[UR6][R10.64], R96 ;  /* 0x000000600a00c985 */ /* 0x0003e2000c101b06 */
[----:B------:R-:W-:Y:S02]  /*28640*/  ISETP.GE.AND P4, PT, R166, UR4, PT ;  /* 0x00000004a6007c0c */ /* 0x000fe4000bf86270 */
[----:B------:R-:W-:Y:S02]  /*28650*/  @!P5 LEA.HI.X R13, R176, R3, R177, 0x2, P6 ;  /* 0x00000003b00dd211 */ /* 0x000fe400030f14b1 */
[----:B0-----:R-:W-:-:S03]  /*28660*/  @!P2 LEA R8, P6, R174, R2, 0x2 ;  /* 0x00000002ae08a211 */ /* 0x001fc600078c10ff */
[----:B------:R0:W-:Y:S01]  /*28670*/  @!P5 ST.E.64 desc[UR6][R12.64], R100 ;  /* 0x000000640c00d985 */ /* 0x0001e2000c101b06 */
[----:B------:R-:W-:Y:S02]  /*28680*/  ISETP.GE.AND P5, PT, R168, UR4, PT ;  /* 0x00000004a8007c0c */ /* 0x000fe4000bfa6270 */
        /* <DEDUP_REMOVED lines=28> */
[----:B------:R-:W-:-:S03]  /*28850*/  @!P1 LEA.HI.X R11, R160, R3, R161, 0x2, P6 ;  /* 0x00000003a00b9211 */ /* 0x000fc600030f14a1 */
[CC--:B0-----:R-:W-:Y:S02]  /*28860*/  @!P3 LEA R12, P6, R156.reuse, R2.reuse, 0x2 ;  /* 0x000000029c0cb211 */ /* 0x0c1fe400078c10ff */
[----:B------:R0:W-:Y:S02]  /*28870*/  @!P1 ST.E.64 desc[UR6][R10.64], R132 ;  /* 0x000000840a009985 */ /* 0x0001e4000c101b06 */
[----:B------:R-:W-:Y:S02]  /*28880*/  @!P3 LEA.HI.X R13, R156, R3, R157, 0x2, P6 ;  /* 0x000000039c0db211 */ /* 0x000fe400030f149d */
[----:B-1----:R-:W-:-:S04]  /*28890*/  @!P4 LEA R8, P0, R158, R2, 0x2 ;  /* 0x000000029e08c211 */ /* 0x002fc800078010ff */
[----:B------:R-:W-:Y:S02]  /*288a0*/  @!P4 LEA.HI.X R9, R158, R3, R159, 0x2, P0 ;  /* 0x000000039e09c211 */ /* 0x000fe400000f149f */
[----:B0-----:R-:W-:-:S03]  /*288b0*/  @!P2 LEA R10, P1, R154, R2, 0x2 ;  /* 0x000000029a0aa211 */ /* 0x001fc600078210ff */
[----:B------:R0:W-:Y:S01]  /*288c0*/  @!P4 ST.E.64 desc[UR6][R8.64], R136 ;  /* 0x000000880800c985 */ /* 0x0001e2000c101b06 */
[----:B------:R-:W-:Y:S02]  /*288d0*/  @!P5 LEA R2, P0, R152, R2, 0x2 ;  /* 0x000000029802d211 */ /* 0x000fe400078010ff */
[-C--:B------:R-:W-:Y:S01]  /*288e0*/  @!P2 LEA.HI.X R11, R154, R3.reuse, R155, 0x2, P1 ;  /* 0x000000039a0ba211 */ /* 0x080fe200008f149b */
[----:B------:R0:W-:Y:S01]  /*288f0*/  @!P3 ST.E.64 desc[UR6][R12.64], R140 ;  /* 0x0000008c0c00b985 */ /* 0x0001e2000c101b06 */
[----:B------:R-:W-:-:S03]  /*28900*/  @!P5 LEA.HI.X R3, R152, R3, R153, 0x2, P0 ;  /* 0x000000039803d211 */ /* 0x000fc600000f1499 */
[----:B------:R0:W-:Y:S04]  /*28910*/  @!P2 ST.E.64 desc[UR6][R10.64], R144 ;  /* 0x000000900a00a985 */ /* 0x0001e8000c101b06 */
[----:B------:R0:W-:Y:S02]  /*28920*/  @!P5 ST.E.64 desc[UR6][R2.64], R148 ;  /* 0x000000940200d985 */ /* 0x0001e4000c101b06 */
.L_x_2883:
[----:B------:R-:W-:Y:S05]  /*28930*/  BSYNC B1 ;  /* 0x0000000000017941 */ /* 0x000fea0003800000 */
.L_x_2882:
[----:B------:R-:W-:Y:S01]  /*28940*/  ISETP.GE.AND P0, PT, R14, R0, PT ;  /* 0x000000000e00720c */ /* 0x000fe20003f06270 */
[----:B------:R1:W2:Y:S04]  /*28950*/  SHFL.IDX PT, R21, R20, 0x1, 0x1c1f ;  /* 0x003c1f0014157f89 */ /* 0x0002a800000e0000 */
[----:B------:R1:W3:Y:S08]  /*28960*/  SHFL.IDX PT, R20, R4, 0x1, 0x1c1f ;  /* 0x003c1f0004147f89 */ /* 0x0002f000000e0000 */
[----:B-1----:R-:W-:Y:S05]  /*28970*/  @P0 BRA `(.L_x_2881) ;  /* 0x0000001400b40947 */ /* 0x002fea0003800000 */
[----:B------:R-:W-:Y:S01]  /*28980*/  ULDC UR4, c[0x0][0xac8] ;  /* 0x0002b20000047ab9 */ /* 0x000fe20000000800 */
[----:B------:R-:W-:Y:S01]  /*28990*/  ULDC.64 UR6, c[0x0][0x208] ;  /* 0x0000820000067ab9 */ /* 0x000fe20000000a00 */
[----:B------:R-:W-:Y:S02]  /*289a0*/  ISETP.GE.AND P3, PT, R234, UR4, PT ;  /* 0x00000004ea007c0c */ /* 0x000fe4000bf66270 */
[----:B------:R-:W-:Y:S02]  /*289b0*/  ISETP.GE.AND P2, PT, R224, UR4, PT ;  /* 0x00000004e0007c0c */ /* 0x000fe4000bf46270 */
[----:B------:R-:W-:Y:S02]  /*289c0*/  ISETP.GE.AND P1, PT, R210, UR4, PT ;  /* 0x00000004d2007c0c */ /* 0x000fe4000bf26270 */
[----:B------:R-:W-:Y:S02]  /*289d0*/  ISETP.GE.AND P0, PT, R208, UR4, PT ;  /* 0x00000004d0007c0c */ /* 0x000fe4000bf06270 */
[----:B------:R-:W-:-:S05]  /*289e0*/  ISETP.GE.AND P4, PT, R204, UR4, PT ;  /* 0x00000004cc007c0c */ /* 0x000fca000bf86270 */
[----:B0-23--:R-:W-:-:S04]  /*289f0*/  @!P3 IMAD.WIDE R2, R234, 0x4, R20 ;  /* 0x00000004ea02b825 */ /* 0x00dfc800078e0214 */
        /* <DEDUP_REMOVED lines=17> */
[-C--:B------:R-:W-:Y:S01]  /*28b10*/  @!P4 LEA.HI.X R9, R204, R21.reuse, R205, 0x2, P2 ;  /* 0x00000015cc09c211 */ /* 0x080fe200010f14cd */
[----:B------:R0:W-:Y:S01]  /*28b20*/  @!P3 ST.E.64 desc[UR6][R2.64], R42 ;  /* 0x0000002a0200b985 */ /* 0x0001e2000c101b06 */
[----:B------:R-:W-:Y:S02]  /*28b30*/  ISETP.GE.AND P2, PT, R196, UR4, PT ;  /* 0x00000004c4007c0c */ /* 0x000fe4000bf46270 */
[----:B--2---:R-:W-:Y:S01]  /*28b40*/  @!P5 LEA R10, P6, R202, R20, 0x2 ;  /* 0x00000014ca0ad211 */ /* 0x004fe200078c10ff */
[----:B------:R1:W-:Y:S01]  /*28b50*/  @!P4 ST.E.64 desc[UR6][R8.64], R46 ;  /* 0x0000002e0800c985 */ /* 0x0003e2000c101b06 */
[----:B------:R-:W-:Y:S02]  /*28b60*/  ISETP.GE.AND P3, PT, R194, UR4, PT ;  /* 0x00000004c2007c0c */ /* 0x000fe4000bf66270 */
[----:B------:R-:W-:-:S02]  /*28b70*/  @!P5 LEA.HI.X R11, R202, R21, R203, 0x2, P6 ;  /* 0x00000015ca0bd211 */ /* 0x000fc400030f14cb */
        /* <DEDUP_REMOVED lines=95> */
[----:B-1----:R-:W-:Y:S01]  /*29170*/  LEA R2, P0, R152, R20, 0x2 ;  /* 0x0000001498027211 */ /* 0x002fe200078010ff */
[----:B------:R-:W-:-:S03]  /*29180*/  ULDC.64 UR4, c[0x0][0x208] ;  /* 0x0000820000047ab9 */ /* 0x000fc60000000a00 */
[----:B------:R-:W-:-:S05]  /*29190*/  LEA.HI.X R3, R152, R21, R153, 0x2, P0 ;  /* 0x0000001598037211 */ /* 0x000fca00000f1499 */
[----:B------:R4:W-:Y:S01]  /*291a0*/  ST.E.64 desc[UR4][R2.64], R150 ;  /* 0x0000009602007985 */ /* 0x0009e2000c101b04 */
[----:B------:R-:W-:Y:S05]  /*291b0*/  BRA `(.L_x_2881) ;  /* 0x0000000c00a47947 */ /* 0x000fea0003800000 */
.L_x_2872:
[----:B-1----:R-:W2:Y:S01]  /*291c0*/  LDL.LU R4, [R1+0x70] ;  /* 0x0000700001047983 */ /* 0x002ea20000300800 */
[----:B------:R-:W-:Y:S01]  /*291d0*/  ULDC.64 UR6, c[0x0][0xc08] ;  /* 0x0003020000067ab9 */ /* 0x000fe20000000a00 */
[----:B------:R-:W-:Y:S02]  /*291e0*/  ULDC.64 UR4, c[0x0][0xc00] ;  /* 0x0003000000047ab9 */ /* 0x000fe40000000a00 */
[----:B------:R-:W3:Y:S04]  /*291f0*/  LDL.LU R0, [R1+0x74] ;  /* 0x0000740001007983 */ /* 0x000ee80000300800 */
[----:B------:R-:W4:Y:S01]  /*29200*/  LDL R11, [R1+0x68] ;  /* 0x00006800010b7983 */ /* 0x000f220000100800 */
[----:B------:R-:W-:Y:S01]  /*29210*/  ISETP.NE.U32.AND P1, PT, RZ, UR6, PT ;  /* 0x00000006ff007c0c */ /* 0x000fe2000bf25070 */
[----:B------:R-:W-:Y:S01]  /*29220*/  IMAD.MOV.U32 R25, RZ, RZ, RZ ;  /* 0x000000ffff197224 */ /* 0x000fe200078e00ff */
[----:B------:R-:W-:Y:S01]  /*29230*/  ISETP.NE.U32.AND P0, PT, RZ, UR4, PT ;  /* 0x00000004ff007c0c */ /* 0x000fe2000bf05070 */
[----:B------:R-:W-:Y:S01]  /*29240*/  ULDC.64 UR8, c[0x0][0x208] ;  /* 0x0000820000087ab9 */ /* 0x000fe20000000a00 */
[----:B------:R-:W-:-:S02]  /*29250*/  ISETP.NE.AND.EX P1, PT, RZ, UR7, PT, P1 ;  /* 0x00000007ff007c0c */ /* 0x000fc4000bf25310 */
[----:B------:R-:W-:Y:S02]  /*29260*/  ISETP.NE.AND.EX P0, PT, RZ, UR5, PT, P0 ;  /* 0x00000005ff007c0c */ /* 0x000fe4000bf05300 */
[----:B--2---:R-:W-:-:S04]  /*29270*/  IADD3 R2, P2, R4, UR4, RZ ;  /* 0x0000000404027c10 */ /* 0x004fc8000ff5e0ff */
[----:B---3--:R-:W-:-:S05]  /*29280*/  IADD3.X R3, R0, UR5, RZ, P2, !PT ;  /* 0x0000000500037c10 */ /* 0x008fca00097fe4ff */
[----:B------:R-:W-:Y:S02]  /*29290*/  @P1 IADD3 R8, P2, R4, UR6, RZ ;  /* 0x0000000604081c10 */ /* 0x000fe4000ff5e0ff */
[----:B------:R-:W1:Y:S02]  /*292a0*/  S2R R4, SR_TID.X ;  /* 0x0000000000047919 */ /* 0x000e640000002100 */
[----:B------:R-:W-:Y:S02]  /*292b0*/  @P1 IADD3.X R9, R0, UR7, RZ, P2, !PT ;  /* 0x0000000700091c10 */ /* 0x000fe400097fe4ff */
[----:B----4-:R-:W-:Y:S01]  /*292c0*/  ISETP.NE.AND P2, PT, R11, RZ, PT ;  /* 0x000000ff0b00720c */ /* 0x010fe20003f45270 */
[----:B------:R-:W-:Y:S01]  /*292d0*/  ULDC UR4, c[0x0][0xa88] ;  /* 0x0002a20000047ab9 */ /* 0x000fe20000000800 */
[----:B------:R2:W5:Y:S01]  /*292e0*/  @P0 LDG.E R25, desc[UR8][R2.64] ;  /* 0x0000000802190981 */ /* 0x000562000c1e1900 */
[----:B------:R-:W-:-:S06]  /*292f0*/  IMAD.U32 R0, RZ, RZ, UR4 ;  /* 0x00000004ff007e24 */ /* 0x000fcc000f8e00ff */
[----:B------:R2:W5:Y:S04]  /*29300*/  @P1 LDG.E R0, desc[UR8][R8.64] ;  /* 0x0000000808001981 */ /* 0x000568000c1e1900 */
[----:B------:R-:W3:Y:S01]  /*29310*/  @!P2 LDC R11, c[0x0][0xad4] ;  /* 0x0002b500ff0bab82 */ /* 0x000ee20000000800 */
[----:B-1----:R-:W-:-:S05]  /*29320*/  VIADD R10, R4, 0xffffff80 ;  /* 0xffffff80040a7836 */ /* 0x002fca0000000000 */
[----:B------:R-:W-:Y:S01]  /*29330*/  ISETP.GT.AND P3, PT, R10, 0x7f, PT ;  /* 0x0000007f0a00780c */ /* 0x000fe20003f64270 */
[----:B---3--:R2:W-:Y:S01]  /*29340*/  @!P2 STL [R1+0x68], R11 ;  /* 0x0000680b0100a387 */ /* 0x0085e20000100800 */
[----:B------:R-:W-:Y:S01]  /*29350*/  ISETP.GT.AND P2, PT, R11, 0x1, PT ;  /* 0x000000010b00780c */ /* 0x000fe20003f44270 */
[----:B------:R-:W-:-:S12]  /*29360*/  @P1 BRA `(.L_x_2884) ;  /* 0x0000000000141947 */ /* 0x000fd80003800000 */
[----:B------:R-:W-:Y:S05]  /*29370*/  @!P0 BRA `(.L_x_2884) ;  /* 0x0000000000108947 */ /* 0x000fea0003800000 */
[----:B------:R-:W-:Y:S02]  /*29380*/  ULDC.64 UR4, c[0x0][0x208] ;  /* 0x0000820000047ab9 */ /* 0x000fe40000000a00 */
[----:B--2---:R-:W2:Y:S04]  /*29390*/  LDG.E R9, desc[UR4][R2.64] ;  /* 0x0000000402097981 */ /* 0x004ea8000c1e1900 */
[----:B-----5:R-:W2:Y:S02]  /*293a0*/  LDG.E R0, desc[UR4][R2.64+0x4] ;  /* 0x0000040402007981 */ /* 0x020ea4000c1e1900 */
[----:B--2---:R-:W-:-:S07]  /*293b0*/  IMAD.IADD R0, R0, 0x1, -R9 ;  /* 0x0000000100007824 */ /* 0x004fce00078e0a09 */
.L_x_2884:
[----:B--2---:R-:W2:Y:S04]  /*293c0*/  LDL.LU R3, [R1+0x6c] ;  /* 0x00006c0001037983 */ /* 0x004ea80000300800 */
[----:B------:R-:W3:Y:S01]  /*293d0*/  LDL.LU R2, [R1+0x8c] ;  /* 0x00008c0001027983 */ /* 0x000ee20000300800 */
[----:B------:R-:W-:Y:S01]  /*293e0*/  BSSY B1, `(.L_x_2885) ;  /* 0x0000037000017945 */ /* 0x000fe20003800000 */
[----:B-----5:R-:W-:Y:S02]  /*293f0*/  SHF.R.S32.HI R26, RZ, 0x1f, R25 ;  /* 0x0000001fff1a7819 */ /* 0x020fe40000011419 */
[----:B--2---:R-:W-:Y:S02]  /*29400*/  SEL R33, R3, RZ, !P0 ;  /* 0x000000ff03217207 */ /* 0x004fe40004000000 */
[----:B---3--:R-:W-:Y:S01]  /*29410*/  SEL R28, R2, RZ, !P0 ;  /* 0x000000ff021c7207 */ /* 0x008fe20004000000 */
[----:B------:R-:W-:Y:S06]  /*29420*/  @P3 BRA `(.L_x_2886) ;  /* 0x0000000000c83947 */ /* 0x000fec0003800000 */
[----:B------:R-:W1:Y:S01]  /*29430*/  LDC R37, c[0x0][0xbe8] ;  /* 0x0002fa00ff257b82 */ /* 0x000e620000000800 */
[----:B------:R-:W-:Y:S01]  /*29440*/  IADD3 R35, R231, -0x80, R4 ;  /* 0xffffff80e7237810 */ /* 0x000fe20007ffe004 */
[----:B-1----:R-:W-:-:S05]  /*29450*/  IMAD R2, R0, R37, RZ ;  /* 0x0000002500027224 */ /* 0x002fca00078e02ff */
[----:B------:R-:W-:-:S13]  /*29460*/  ISETP.GE.AND P0, PT, R35, R2, PT ;  /* 0x000000022300720c */ /* 0x000fda0003f06270 */
[----:B------:R-:W-:Y:S05]  /*29470*/  @P0 BRA `(.L_x_2886) ;  /* 0x0000000000b40947 */ /* 0x000fea0003800000 */
[----:B------:R-:W2:Y:S01]  /*29480*/  LDL.LU R30, [R1+0x88] ;  /* 0x00008800011e7983 */ /* 0x000ea20000300800 */
[----:B------:R-:W-:Y:S01]  /*29490*/  IMAD.MOV.U32 R24, RZ, RZ, 0x9b8 ;  /* 0x000009b8ff187424 */ /* 0x000fe200078e00ff */
[----:B------:R-:W-:Y:S01]  /*294a0*/  ISETP.GT.AND P0, PT, R11, 0x1, PT ;  /* 0x000000010b00780c */ /* 0x000fe20003f04270 */
[----:B------:R-:W1:Y:S01]  /*294b0*/  LDC.64 R12, c[0x0][0xba8] ;  /* 0x0002ea00ff0c7b82 */ /* 0x000e620000000a00 */
[----:B------:R-:W-:Y:S01]  /*294c0*/  ISETP.NE.AND P1, PT, R37, 0x1, PT ;  /* 0x000000012500780c */ /* 0x000fe20003f25270 */
[----:B------:R-:W-:Y:S01]  /*294d0*/  IMAD.MOV.U32 R27, RZ, RZ, R35 ;  /* 0x000000ffff1b7224 */ /* 0x000fe200078e0023 */
[----:B------:R-:W-:Y:S01]  /*294e0*/  SEL R24, R24, 0x978, P0 ;  /* 0x0000097818187807 */ /* 0x000fe20000000000 */
[----:B------:R-:W-:-:S04]  /*294f0*/  ULDC.64 UR4, c[0x0][0x208] ;  /* 0x0000820000047ab9 */ /* 0x000fc80000000a00 */
[----:B------:R-:W3:Y:S08]  /*29500*/  LDC.64 R2, c[0x0][R24+0x220] ;  /* 0x0000880018027b82 */ /* 0x000ef00000000a00 */
[----:B------:R-:W4:Y:S08]  /*29510*/  LDC.64 R14, c[0x0][R24+0x218] ;  /* 0x00008600180e7b82 */ /* 0x000f300000000a00 */
[----:B------:R-:W5:Y:S08]  /*29520*/  LDC.64 R8, c[0x0][R24+0x228] ;  /* 0x00008a0018087b82 */ /* 0x000f700000000a00 */
[----:B------:R-:W0:Y:S08]  /*29530*/  @P1 LDC R4, c[0x0][0xbec] ;  /* 0x0002fb00ff041b82 */ /* 0x000e300000000800 */
[----:B------:R-:W5:Y:S08]  /*29540*/  LDC.64 R10, c[0x0][R24+0x210] ;  /* 0x00008400180a7b82 */ /* 0x000f700000000a00 */
[----:B------:R-:W5:Y:S01]  /*29550*/  @P1 LDC R31, c[0x0][0xbf0] ;  /* 0x0002fc00ff1f1b82 */ /* 0x000f620000000800 */
[----:B0-----:R-:W-:-:S07]  /*29560*/  @P1 IMAD.HI.U32 R4, R35, R4, RZ ;  /* 0x0000000423041227 */ /* 0x001fce00078e00ff */
[----:B-1----:R-:W0:Y:S01]  /*29570*/  @!P0 LDC R12, c[0x0][0xb50] ;  /* 0x0002d400ff0c8b82 */ /* 0x002e220000000800 */
[-C--:B---3--:R-:W-:Y:S02]  /*29580*/  IMAD R3, R3, R33.reuse, RZ ;  /* 0x0000002103037224 */ /* 0x088fe400078e02ff */
[----:B------:R-:W-:-:S05]  /*29590*/  IMAD.WIDE.U32 R20, R2, R33, RZ ;  /* 0x0000002102147225 */ /* 0x000fca00078e00ff */
[----:B------:R-:W1:Y:S01]  /*295a0*/  @!P0 LDC R13, c[0x0][0xb54] ;  /* 0x0002d500ff0d8b82 */ /* 0x000e620000000800 */
[-C--:B----4-:R-:W-:Y:S02]  /*295b0*/  IMAD R29, R15, R237.reuse, RZ ;  /* 0x000000ed0f1d7224 */ /* 0x090fe400078e02ff */
[----:B------:R-:W-:Y:S01]  /*295c0*/  IMAD.WIDE.U32 R14, R14, R237, RZ ;  /* 0x000000ed0e0e7225 */ /* 0x000fe200078e00ff */
[----:B-----5:R-:W-:-:S03]  /*295d0*/  @P1 SHF.R.U32.HI R27, RZ, R31, R4 ;  /* 0x0000001fff1b1219 */ /* 0x020fc60000011604 */
        /* <DEDUP_REMOVED lines=23> */
.L_x_2886:
[----:B------:R-:W-:Y:S05]  /*29750*/  BSYNC B1 ;  /* 0x0000000000017941 */ /* 0x000fea0003800000 */
.L_x_2885:
[----:B------:R-:W-:Y:S05]  /*29760*/  @P2 BRA `(.L_x_2881) ;  /* 0x0000000800382947 */ /* 0x000fea0003800000 */
[----:B------:R-:W2:Y:S01]  /*29770*/  LDL R4, [R1+0x60] ;  /* 0x0000600001047983 */ /* 0x000ea20000100800 */
[----:B------:R-:W-:Y:S01]  /*29780*/  ULDC.64 UR4, c[0x0][0xaa0] ;  /* 0x0002a80000047ab9 */ /* 0x000fe20000000a00 */
[----:B------:R-:W3:Y:S01]  /*29790*/  LDC R15, c[0x0][0xbe8] ;  /* 0x0002fa00ff0f7b82 */ /* 0x000ee20000000800 */
[----:B------:R-:W-:Y:S01]  /*297a0*/  IMAD R2, R26, UR4, RZ ;  /* 0x000000041a027c24 */ /* 0x000fe2000f8e02ff */
[----:B------:R4:W5:Y:S01]  /*297b0*/  LDL R24, [R1+0x84] ;  /* 0x0000840001187983 */ /* 0x0009620000100800 */
[----:B------:R-:W-:Y:S02]  /*297c0*/  ULDC.64 UR6, c[0x0][0xaf0] ;  /* 0x0002bc0000067ab9 */ /* 0x000fe40000000a00 */
[C---:B------:R-:W-:Y:S01]  /*297d0*/  IMAD R9, R25.reuse, UR5, R2 ;  /* 0x0000000519097c24 */ /* 0x040fe2000f8e0202 */
[----:B------:R4:W5:Y:S01]  /*297e0*/  LDL R20, [R1+0x80] ;  /* 0x0000800001147983 */ /* 0x0009620000100800 */
[----:B-1----:R-:W-:Y:S01]  /*297f0*/  IMAD.WIDE.U32 R2, R25, UR4, RZ ;  /* 0x0000000419027c25 */ /* 0x002fe2000f8e00ff */
[----:B------:R-:W-:-:S02]  /*29800*/  ULDC.64 UR4, c[0x0][0xae8] ;  /* 0x0002ba0000047ab9 */ /* 0x000fc40000000a00 */
[----:B------:R4:W5:Y:S01]  /*29810*/  LDL R25, [R1+0x64] ;  /* 0x0000640001197983 */ /* 0x0009620000100800 */
[----:B---3--:R-:W-:-:S13]  /*29820*/  ISETP.NE.AND P0, PT, R15, 0x1, PT ;  /* 0x000000010f00780c */ /* 0x008fda0003f05270 */
[----:B------:R-:W1:Y:S08]  /*29830*/  @P0 LDC R8, c[0x0][0xbec] ;  /* 0x0002fb00ff080b82 */ /* 0x000e700000000800 */
[----:B------:R-:W3:Y:S01]  /*29840*/  @P0 LDC R11, c[0x0][0xbf0] ;  /* 0x0002fc00ff0b0b82 */ /* 0x000ee20000000800 */
[----:B------:R-:W-:Y:S02]  /*29850*/  IMAD.IADD R3, R3, 0x1, R9 ;  /* 0x0000000103037824 */ /* 0x000fe400078e0209 */
[----:B------:R-:W-:-:S04]  /*29860*/  IMAD.WIDE.U32 R2, R237, UR4, R2 ;  /* 0x00000004ed027c25 */ /* 0x000fc8000f8e0002 */
[----:B------:R-:W-:Y:S01]  /*29870*/  IMAD R3, R237, UR5, R3 ;  /* 0x00000005ed037c24 */ /* 0x000fe2000f8e0203 */
[----:B------:R-:W-:Y:S01]  /*29880*/  ULDC.64 UR4, c[0x0][0xae0] ;  /* 0x0002b80000047ab9 */ /* 0x000fe20000000a00 */
[----:B------:R-:W-:Y:S01]  /*29890*/  IMAD.WIDE.U32 R2, R33, UR6, R2 ;  /* 0x0000000621027c25 */ /* 0x000fe2000f8e0002 */
[----:B------:R-:W-:Y:S03]  /*298a0*/  BSSY B1, `(.L_x_2887) ;  /* 0x0000035000017945 */ /* 0x000fe60003800000 */
[----:B--2---:R-:W-:-:S04]  /*298b0*/  IMAD R4, R4, 0x20, R212 ;  /* 0x0000002004047824 */ /* 0x004fc800078e02d4 */
[----:B------:R-:W-:-:S04]  /*298c0*/  IMAD.IADD R13, R231, 0x1, R4 ;  /* 0x00000001e70d7824 */ /* 0x000fc800078e0204 */
[----:B-1----:R-:W-:-:S04]  /*298d0*/  @P0 IMAD.HI.U32 R4, R13, R8, RZ ;  /* 0x000000080d040227 */ /* 0x002fc800078e00ff */
[----:B------:R-:W-:Y:S01]  /*298e0*/  IMAD.MOV.U32 R9, RZ, RZ, R13 ;  /* 0x000000ffff097224 */ /* 0x000fe200078e000d */
[----:B---3--:R-:W-:Y:S01]  /*298f0*/  @P0 SHF.R.U32.HI R9, RZ, R11, R4 ;  /* 0x0000000bff090219 */ /* 0x008fe20000011604 */
[----:B------:R-:W-:-:S03]  /*29900*/  IMAD R8, R28, UR6, RZ ;  /* 0x000000061c087c24 */ /* 0x000fc6000f8e02ff */
[--C-:B------:R-:W-:Y:S01]  /*29910*/  SHF.R.S32.HI R4, RZ, 0x1f, R9.reuse ;  /* 0x0000001fff047819 */ /* 0x100fe20000011409 */
[----:B------:R-:W-:Y:S02]  /*29920*/  IMAD R11, R33, UR7, R8 ;  /* 0x00000007210b7c24 */ /* 0x000fe4000f8e0208 */
        /* <DEDUP_REMOVED lines=10> */
[----:B------:R-:W-:Y:S02]  /*299d0*/  IMAD.IADD R231, R212, 0x1, R231 ;  /* 0x00000001d4e77824 */ /* 0x000fe400078e02e7 */
[----:B------:R-:W-:-:S02]  /*299e0*/  IMAD R15, R0, R15, RZ ;  /* 0x0000000f000f7224 */ /* 0x000fc400078e02ff */
[C---:B------:R-:W-:Y:S02]  /*299f0*/  IMAD R9, R11.reuse, UR5, R4 ;  /* 0x000000050b097c24 */ /* 0x040fe4000f8e0204 */
[----:B------:R-:W-:Y:S01]  /*29a00*/  IMAD.WIDE.U32 R2, R11, UR4, R2 ;  /* 0x000000040b027c25 */ /* 0x000fe2000f8e0002 */
[----:B------:R-:W-:Y:S01]  /*29a10*/  ISETP.GE.AND P2, PT, R231, R15, PT ;  /* 0x0000000fe700720c */ /* 0x000fe20003f46270 */
[----:B------:R-:W-:Y:S02]  /*29a20*/  ULDC.64 UR4, c[0x0][0xa80] ;  /* 0x0002a00000047ab9 */ /* 0x000fe40000000a00 */
[----:B------:R-:W-:Y:S01]  /*29a30*/  IMAD.IADD R3, R3, 0x1, R9 ;  /* 0x0000000103037824 */ /* 0x000fe200078e0209 */
[----:B------:R-:W-:Y:S01]  /*29a40*/  LEA R4, P3, R2, UR4, 0x1 ;  /* 0x0000000402047c11 */ /* 0x000fe2000f8608ff */
[----:B------:R-:W-:-:S03]  /*29a50*/  VIADD R0, R231, 0x20 ;  /* 0x00000020e7007836 */ /* 0x000fc60000000000 */
[----:B------:R-:W-:Y:S02]  /*29a60*/  LEA.HI.X R14, R2, UR5, R3, 0x1, P3 ;  /* 0x00000005020e7c11 */ /* 0x000fe400098f0c03 */
[-C--:B------:R-:W-:Y:S01]  /*29a70*/  ISETP.GE.AND P1, PT, R0, R15.reuse, PT ;  /* 0x0000000f0000720c */ /* 0x080fe20003f26270 */
[----:B------:R-:W-:Y:S01]  /*29a80*/  VIADD R0, R231, 0x40 ;  /* 0x00000040e7007836 */ /* 0x000fe20000000000 */
[----:B------:R4:W1:Y:S04]  /*29a90*/  SHFL.IDX PT, R12, R4, RZ, 0x181f ;  /* 0x00181fff040c7589 */ /* 0x00086800000e0000 */
[----:B------:R4:W2:Y:S01]  /*29aa0*/  SHFL.IDX PT, R13, R14, RZ, 0x181f ;  /* 0x00181fff0e0d7589 */ /* 0x0008a200000e0000 */
        /* <DEDUP_REMOVED lines=10> */
[CC--:B------:R-:W-:Y:S01]  /*29b50*/  @!P3 LEA R8, P6, R220.reuse, R12.reuse, 0x1 ;  /* 0x0000000cdc08b211 */ /* 0x0c0fe200078c08ff */
[----:B-----5:R-:W-:Y:S02]  /*29b60*/  @!P4 IMAD.SHL.U32 R21, R25, 0x8, RZ ;  /* 0x000000081915c824 */ /* 0x020fe400078e00ff */
        /* <DEDUP_REMOVED lines=8> */
.L_x_2888:
[----:B------:R-:W-:Y:S05]  /*29bf0*/  BSYNC B1 ;  /* 0x0000000000017941 */ /* 0x000fea0003800000 */
.L_x_2887:
        /* <DEDUP_REMOVED lines=13> */
[----:B------:R-:W-:Y:S01]  /*29cd0*/  @!P1 LEA R2, P6, R221, R12, 0x1 ;  /* 0x0000000cdd029211 */ /* 0x000fe200078c08ff */
[----:B-----5:R-:W-:Y:S01]  /*29ce0*/  @!P3 IMAD.SHL.U32 R21, R25, 0x8, RZ ;  /* 0x000000081915b824 */ /* 0x020fe200078e00ff */
[-C--:B------:R-:W-:Y:S01]  /*29cf0*/  @!P2 LEA.HI.X R9, R220, R13.reuse, R24, 0x1, P5 ;  /* 0x0000000ddc09a211 */ /* 0x080fe200028f0c18 */
[----:B------:R1:W-:Y:S01]  /*29d00*/  @!P4 ST.E.128 desc[UR6][R10.64], RZ ;  /* 0x000000ff0a00c985 */ /* 0x0003e2000c101d06 */
[----:B------:R-:W-:Y:S01]  /*29d10*/  @!P1 LEA.HI.X R3, R221, R13, R20, 0x1, P6 ;  /* 0x0000000ddd039211 */ /* 0x000fe200030f0c14 */
[----:B------:R-:W-:-:S05]  /*29d20*/  @!P3 IMAD.WIDE R12, R21, 0x2, R12 ;  /* 0x00000002150cb825 */ /* 0x000fca00078e020c */
[----:B------:R1:W-:Y:S04]  /*29d30*/  @!P3 ST.E.128 desc[UR6][R12.64], RZ ;  /* 0x000000ff0c00b985 */ /* 0x0003e8000c101d06 */
[----:B------:R1:W-:Y:S04]  /*29d40*/  @!P2 ST.E.128 desc[UR6][R8.64], RZ ;  /* 0x000000ff0800a985 */ /* 0x0003e8000c101d06 */
[----:B------:R1:W-:Y:S02]  /*29d50*/  @!P1 ST.E.128 desc[UR6][R2.64], RZ ;  /* 0x000000ff02009985 */ /* 0x0003e4000c101d06 */
.L_x_2890:
[----:B------:R-:W-:Y:S05]  /*29d60*/  BSYNC B1 ;  /* 0x0000000000017941 */ /* 0x000fea0003800000 */
.L_x_2889:
[----:B-1-3--:R1:W3:Y:S01]  /*29d70*/  SHFL.IDX PT, R13, R14, 0x2, 0x181f ;  /* 0x00581f000e0d7f89 */ /* 0x00a2e200000e0000 */
        /* <DEDUP_REMOVED lines=12> */
[----:B-----5:R-:W-:Y:S01]  /*29e40*/  @!P4 IMAD.SHL.U32 R21, R25, 0x8, RZ ;  /* 0x000000081915c824 */ /* 0x020fe200078e00ff */
[-C--:B---3--:R-:W-:Y:S02]  /*29e50*/  @!P3 LEA.HI.X R11, R18, R13.reuse, R19, 0x1, P0 ;  /* 0x0000000d120bb211 */ /* 0x088fe400000f0c13 */
[-C--:B------:R-:W-:Y:S02]  /*29e60*/  @!P5 LEA.HI.X R9, R220, R13.reuse, R24, 0x1, P1 ;  /* 0x0000000ddc09d211 */ /* 0x080fe400008f0c18 */
[----:B------:R-:W-:Y:S01]  /*29e70*/  @!P6 LEA.HI.X R3, R221, R13, R20, 0x1, P2 ;  /* 0x0000000ddd03e211 */ /* 0x000fe200010f0c14 */
[----:B------:R-:W-:Y:S01]  /*29e80*/  @!P4 IMAD.WIDE R12, R21, 0x2, R12 ;  /* 0x00000002150cc825 */ /* 0x000fe200078e020c */
[----:B------:R0:W-:Y:S04]  /*29e90*/  @!P3 ST.E.128 desc[UR6][R10.64], RZ ;  /* 0x000000ff0a00b985 */ /* 0x0001e8000c101d06 */
[----:B------:R0:W-:Y:S04]  /*29ea0*/  @!P4 ST.E.128 desc[UR6][R12.64], RZ ;  /* 0x000000ff0c00c985 */ /* 0x0001e8000c101d06 */
[----:B------:R0:W-:Y:S04]  /*29eb0*/  @!P5 ST.E.128 desc[UR6][R8.64], RZ ;  /* 0x000000ff0800d985 */ /* 0x0001e8000c101d06 */
[----:B------:R0:W-:Y:S02]  /*29ec0*/  @!P6 ST.E.128 desc[UR6][R2.64], RZ ;  /* 0x000000ff0200e985 */ /* 0x0001e4000c101d06 */
.L_x_2892:
[----:B------:R-:W-:Y:S05]  /*29ed0*/  BSYNC B1 ;  /* 0x0000000000017941 */ /* 0x000fea0003800000 */
.L_x_2891:
[----:B------:R-:W-:Y:S01]  /*29ee0*/  VIADD R0, R231, 0x60 ;  /* 0x00000060e7007836 */ /* 0x000fe20000000000 */
[----:B0--3--:R0:W3:Y:S04]  /*29ef0*/  SHFL.IDX PT, R13, R14, 0x3, 0x181f ;  /* 0x00781f000e0d7f89 */ /* 0x0090e800000e0000 */
[----:B------:R-:W-:Y:S01]  /*29f00*/  ISETP.GE.AND P0, PT, R0, R15, PT ;  /* 0x0000000f0000720c */ /* 0x000fe20003f06270 */
[----:B------:R0:W0:-:S12]  /*29f10*/  SHFL.IDX PT, R12, R4, 0x3, 0x181f ;  /* 0x00781f00040c7f89 */ /* 0x00001800000e0000 */
        /* <DEDUP_REMOVED lines=19> */
.L_x_2881:
[----:B------:R-:W-:Y:S05]  /*2a050*/  BSYNC B0 ;  /* 0x0000000000007941 */ /* 0x000fea0003800000 */
.L_x_2871:
[----:B------:R-:W-:Y:S02]  /*2a060*/  ULDC UR4, c[0x0][0xc3c] ;  /* 0x00030f0000047ab9 */ /* 0x000fe40000000800 */
[----:B------:R-:W-:-:S13]  /*2a070*/  ISETP.GE.AND P0, PT, R7, UR4, PT ;  /* 0x0000000407007c0c */ /* 0x000fda000bf06270 */
[----:B------:R-:W-:Y:S05]  /*2a080*/  @!P0 BRA `(.L_x_2893) ;  /* 0xfffffd7400c48947 */ /* 0x000fea000383ffff */
[----:B------:R-:W-:Y:S05]  /*2a090*/  BRA `(.L_x_2630) ;  /* 0x0000009c00547947 */ /* 0x000fea0003800000 */
.L_x_2628:
        /* <DEDUP_REMOVED lines=20> */
.L_x_2894:
        /* <DEDUP_REMOVED lines=44> */
.L_x_2898:
        /* <DEDUP_REMOVED lines=40> */
.L_x_2896:
        /* <DEDUP_REMOVED lines=12> */
.L_x_2899:
        /* <DEDUP_REMOVED lines=63> */
.L_x_2900:
        /* <DEDUP_REMOVED lines=62> */
.L_x_2901:
[----:B01----:R-:W-:-:S05]  /*2afb0*/  LOP3.LUT R3, RZ, R2, RZ, 0x33, !PT ;  /* 0x00000002ff037212 */ /* 0x003fca00078e33ff */
[----:B------:R-:W-:-:S05]  /*2afc0*/  IMAD.IADD R2, R4, 0x1, R3 ;  /* 0x0000000104027824 */ /* 0x000fca00078e0203 */
[----:B------:R1:W-:Y:S01]  /*2afd0*/  STL [R1+0x4], R2 ;  /* 0x0000040201007387 */ /* 0x0003e20000100800 */
[----:B------:R-:W-:Y:S05]  /*2afe0*/  BRA `(.L_x_2902) ;  /* 0x0000000000107947 */ /* 0x000fea0003800000 */
.L_x_2897:
[----:B------:R-:W-:Y:S01]  /*2aff0*/  IMAD.U32 R2, RZ, RZ, UR6 ;  /* 0x00000006ff027e24 */ /* 0x000fe2000f8e00ff */
[----:B------:R0:W-:Y:S04]  /*2b000*/  STL [R1+0x4], RZ ;  /* 0x000004ff01007387 */ /* 0x0001e80000100800 */
[----:B------:R0:W-:Y:S04]  /*2b010*/  STL [R1+0x8], RZ ;  /* 0x000008ff01007387 */ /* 0x0001e80000100800 */
[----:B------:R0:W-:Y:S02]  /*2b020*/  STL [R1], R2 ;  /* 0x0000000201007387 */ /* 0x0001e40000100800 */
.L_x_2902:
        /* <DEDUP_REMOVED lines=10> */
.L_x_2895:
        /* <DEDUP_REMOVED lines=8> */
[----:B--2---:R-:W2:Y:S04]  /*2b150*/  LDL R0, [R1+0xc0] ;  /* 0x0000c00001007983 */ /* 0x004ea80000100800 */
[----:B------:R-:W3:Y:S01]  /*2b160*/  LDL.LU R4, [R1+0x10] ;  /* 0x0000100001047983 */ /* 0x000ee20000300800 */
[----:B------:R-:W-:Y:S01]  /*2b170*/  LOP3.LUT R5, R6, 0x7f, RZ, 0xc0, !PT ;  /* 0x0000007f06057812 */ /* 0x000fe200078ec0ff */
[----:B------:R-:W4:Y:S01]  /*2b180*/  S2UR UR5, SR_CgaCtaId ;  /* 0x00000000000579c3 */ /* 0x000f220000008800 */
[----:B------:R-:W-:Y:S01]  /*2b190*/  UMOV UR4, 0x400 ;  /* 0x0000040000047882 */ /* 0x000fe20000000000 */
[----:B------:R-:W-:Y:S01]  /*2b1a0*/  BSSY B8, `(.L_x_2903) ;  /* 0x000088a000087945 */ /* 0x000fe20003800000 */
[C---:B------:R-:W-:Y:S01]  /*2b1b0*/  ISETP.NE.AND P1, PT, R5.reuse, RZ, PT ;  /* 0x000000ff0500720c */ /* 0x040fe20003f25270 */
[----:B01----:R-:W-:Y:S01]  /*2b1c0*/  IMAD.SHL.U32 R2, R5, 0x8, RZ ;  /* 0x0000000805027824 */ /* 0x003fe200078e00ff */
[----:B------:R-:W-:Y:S01]  /*2b1d0*/  ULDC.64 UR36, c[0x0][0x198] ;  /* 0x0000660000247ab9 */ /* 0x000fe20000000a00 */
[----:B------:R-:W-:Y:S01]  /*2b1e0*/  IMAD.MOV.U32 R19, RZ, RZ, RZ ;  /* 0x000000ffff137224 */ /* 0x000fe200078e00ff */
[----:B------:R-:W-:Y:S01]  /*2b1f0*/  ULDC UR39, c[0x0][0xc] ;  /* 0x0000030000277ab9 */ /* 0x000fe20000000800 */
[----:B----4-:R-:W-:-:S06]  /*2b200*/  ULEA UR4, UR5, UR4, 0x18 ;  /* 0x0000000405047291 */ /* 0x010fcc000f8ec03f */
[----:B------:R-:W-:Y:S01]  /*2b210*/  IMAD.U32 R18, RZ, RZ, UR4 ;  /* 0x00000004ff127e24 */ /* 0x000fe2000f8e00ff */
[----:B--2---:R-:W-:Y:S01]  /*2b220*/  R2UR UR6, R0 ;  /* 0x00000000000672ca */ /* 0x004fe200000e0000 */
[----:B------:R-:W-:Y:S01]  /*2b230*/  IMAD.SHL.U32 R0, R6, 0x8, RZ ;  /* 0x0000000806007824 */ /* 0x000fe200078e00ff */
[----:B---3--:R-:W-:-:S04]  /*2b240*/  LOP3.LUT R4, R4, 0xfffffffd, RZ, 0xc0, !PT ;  /* 0xfffffffd04047812 */ /* 0x008fc800078ec0ff */
[----:B------:R-:W-:Y:S02]  /*2b250*/  LOP3.LUT R3, R0, 0x1f8, RZ, 0xc0, !PT ;  /* 0x000001f800037812 */ /* 0x000fe400078ec0ff */
[----:B------:R-:W-:Y:S02]  /*2b260*/  @P1 LOP3.LUT R4, R4, 0x2, RZ, 0xfc, !PT ;  /* 0x0000000204041812 */ /* 0x000fe400078efcff */
[----:B------:R-:W-:Y:S02]  /*2b270*/  LOP3.LUT R3, R3, 0x38, R6, 0x78, !PT ;  /* 0x0000003803037812 */ /* 0x000fe400078e7806 */
[----:B------:R-:W-:Y:S01]  /*2b280*/  LOP3.LUT R4, R4, 0xfffffffe, RZ, 0xc0, !PT ;  /* 0xfffffffe04047812 */ /* 0x000fe200078ec0ff */
[----:B------:R-:W-:Y:S01]  /*2b290*/  ULOP3.LUT UR38, UR6, 0x2, URZ, 0xfc, !UPT ;  /* 0x0000000206267892 */ /* 0x000fe2000f8efc3f */
[----:B------:R-:W-:Y:S02]  /*2b2a0*/  LOP3.LUT R3, R3, 0x200, R2, 0xf8, !PT ;  /* 0x0000020003037812 */ /* 0x000fe400078ef802 */
[C---:B------:R-:W-:Y:S01]  /*2b2b0*/  LOP3.LUT P0, R2, R6.reuse, 0x1f, RZ, 0xc0, !PT ;  /* 0x0000001f06027812 */ /* 0x040fe2000780c0ff */
[----:B------:R-:W-:Y:S01]  /*2b2c0*/  IMAD.SHL.U32 R6, R6, 0x10, RZ ;  /* 0x0000001006067824 */ /* 0x000fe200078e00ff */
[----:B------:R-:W-:-:S03]  /*2b2d0*/  LOP3.LUT R0, R0, 0x38, RZ, 0xc0, !PT ;  /* 0x0000003800007812 */ /* 0x000fc600078ec0ff */
[----:B------:R0:W-:Y:S08]  /*2b2e0*/  STL [R1+0x30], R2 ;  /* 0x0000300201007387 */ /* 0x0001f00000100800 */
[----:B------:R-:W-:Y:S02]  /*2b2f0*/  @P0 LOP3.LUT R4, R4, 0x1, RZ, 0xfc, !PT ;  /* 0x0000000104040812 */ /* 0x000fe400078efcff */
[----:B------:R-:W-:-:S02]  /*2b300*/  ISETP.NE.OR P0, PT, R5, RZ, !P0 ;  /* 0x000000ff0500720c */ /* 0x000fc40004705670 */
[----:B0-----:R-:W-:Y:S02]  /*2b310*/  SHF.R.U32.HI R2, RZ, 0x3, R5 ;  /* 0x00000003ff027819 */ /* 0x001fe40000011605 */
[----:B------:R-:W-:Y:S02]  /*2b320*/  LOP3.LUT R4, R4, 0xfffffff7, RZ, 0xc0, !PT ;  /* 0xfffffff704047812 */ /* 0x000fe400078ec0ff */
[----:B------:R-:W-:Y:S01]  /*2b330*/  LOP3.LUT R5, R2, 0x70, R6, 0xf8, !PT ;  /* 0x0000007002057812 */ /* 0x000fe200078ef806 */
[----:B------:R-:W-:Y:S01]  /*2b340*/  IMAD R2, R3, 0x2, R18 ;  /* 0x0000000203027824 */ /* 0x000fe200078e0212 */
[----:B------:R-:W-:-:S04]  /*2b350*/  LOP3.LUT R3, R0, 0x40, RZ, 0xfc, !PT ;  /* 0x0000004000037812 */ /* 0x000fc800078efcff */
[----:B------:R0:W-:Y:S01]  /*2b360*/  STL [R1+0x2c], R2 ;  /* 0x00002c0201007387 */ /* 0x0001e20000100800 */
[----:B------:R-:W-:-:S03]  /*2b370*/  @P0 LOP3.LUT R4, R4, 0x8, RZ, 0xfc, !PT ;  /* 0x0000000804040812 */ /* 0x000fc600078efcff */
        /* <DEDUP_REMOVED lines=9> */
.L_x_3068:
[----:B------:R-:W2:Y:S01]  /*2b410*/  LDL R0, [R1+0xc] ;  /* 0x00000c0001007983 */ /* 0x000ea20000100800 */
[----:B------:R-:W2:Y:S01]  /*2b420*/  LDC.64 R2, c[0x0][0xc88] ;  /* 0x00032200ff027b82 */ /* 0x000ea20000000a00 */
[----:B------:R-:W-:Y:S01]  /*2b430*/  ULDC.64 UR4, c[0x0][0x208] ;  /* 0x0000820000047ab9 */ /* 0x000fe20000000a00 */
[----:B--2---:R-:W-:-:S05]  /*2b440*/  IMAD.WIDE R2, R0, 0x4, R2 ;  /* 0x0000000400027825 */ /* 0x004fca00078e0202 */
[----:B01----:R-:W2:Y:S01]  /*2b450*/  LDG.E R4, desc[UR4][R2.64] ;  /* 0x0000000402047981 */ /* 0x003ea2000c1e1900 */
        /* <DEDUP_REMOVED lines=12> */
[----:B--2---:R-:W-:Y:S01]  /*2b520*/  SHF.R.S32.HI R5, RZ, 0x1f, R4 ;  /* 0x0000001fff057819 */ /* 0x004fe20000011404 */
[----:B------:R-:W-:-:S07]  /*2b530*/  IMAD.SHL.U32 R15, R4, 0x4, RZ ;  /* 0x00000004040f7824 */ /* 0x000fce00078e00ff */
[C---:B------:R-:W-:Y:S01]  /*2b540*/  @P0 LEA R2, P1, R4.reuse, UR4, 0x2 ;  /* 0x0000000404020c11 */ /* 0x040fe2000f8210ff */
[----:B------:R0:W-:Y:S01]  /*2b550*/  STL [R1+0x38], R4 ;  /* 0x0000380401007387 */ /* 0x0001e20000100800 */
[C-C-:B------:R-:W-:Y:S02]  /*2b560*/  SHF.L.U64.HI R14, R4.reuse, 0x2, R5.reuse ;  /* 0x00000002040e7819 */ /* 0x140fe40000010205 */
[----:B------:R-:W-:Y:S01]  /*2b570*/  @P0 LEA.HI.X R3, R4, UR5, R5, 0x2, P1 ;  /* 0x0000000504030c11 */ /* 0x000fe200088f1405 */
[----:B------:R-:W-:Y:S01]  /*2b580*/  ULDC.64 UR4, c[0x0][0xa00] ;  /* 0x0002800000047ab9 */ /* 0x000fe20000000a00 */
[C---:B------:R-:W-:Y:S01]  /*2b590*/  @P3 IADD3 R8, P1, R15.reuse, UR10, RZ ;  /* 0x0000000a0f083c10 */ /* 0x040fe2000ff3e0ff */
        /* <DEDUP_REMOVED lines=12> */
[----:B--2---:R-:W-:-:S04]  /*2b660*/  IADD3 R2, P0, R15, UR4, RZ ;  /* 0x000000040f027c10 */ /* 0x004fc8000ff1e0ff */
[----:B------:R-:W-:Y:S01]  /*2b670*/  IADD3.X R3, R14, UR5, RZ, P0, !PT ;  /* 0x000000050e037c10 */ /* 0x000fe200087fe4ff */
[----:B------:R-:W-:Y:S01]  /*2b680*/  ULDC UR4, c[0x0][0x288] ;  /* 0x0000a20000047ab9 */ /* 0x000fe20000000800 */
[----:B0-----:R-:W-:-:S03]  /*2b690*/  IADD3 R4, P0, R15, UR8, RZ ;  /* 0x000000080f047c10 */ /* 0x001fc6000ff1e0ff */
[----:B------:R0:W5:Y:S01]  /*2b6a0*/  @P2 LDG.E R11, desc[UR12][R6.64] ;  /* 0x0000000c060b2981 */ /* 0x000162000c1e1900 */
[----:B-1----:R-:W-:Y:S02]  /*2b6b0*/  IADD3.X R5, R14, UR9, RZ, P0, !PT ;  /* 0x000000090e057c10 */ /* 0x002fe400087fe4ff */
[----:B------:R-:W-:Y:S01]  /*2b6c0*/  ISETP.NE.U32.AND P0, PT, RZ, UR8, PT ;  /* 0x00000008ff007c0c */ /* 0x000fe2000bf05070 */
[----:B------:R-:W2:Y:S03]  /*2b6d0*/  @P1 LDG.E R12, desc[UR12][R2.64] ;  /* 0x0000000c020c1981 */ /* 0x000ea6000c1e1900 */
[----:B------:R-:W-:-:S13]  /*2b6e0*/  ISETP.NE.AND.EX P0, PT, RZ, UR9, PT, P0 ;  /* 0x00000009ff007c0c */ /* 0x000fda000bf05300 */
[----:B------:R0:W5:Y:S04]  /*2b6f0*/  @P0 LDG.E R10, desc[UR12][R4.64] ;  /* 0x0000000c040a0981 */ /* 0x000168000c1e1900 */
[----:B--2---:R1:W-:Y:S02]  /*2b700*/  STL [R1+0x4c], R12 ;  /* 0x00004c0c01007387 */ /* 0x0043e40000100800 */
[----:B-1----:R-:W-:Y:S01]  /*2b710*/  IMAD.U32 R12, RZ, RZ, UR4 ;  /* 0x00000004ff0c7e24 */ /* 0x002fe2000f8e00ff */
        /* <DEDUP_REMOVED lines=12> */
[----:B------:R-:W-:Y:S01]  /*2b7e0*/  IMAD.U32 R8, RZ, RZ, UR4 ;  /* 0x00000004ff087e24 */ /* 0x000fe2000f8e00ff */
[----:B0-----:R-:W-:Y:S06]  /*2b7f0*/  @P3 BRA `(.L_x_2904) ;  /* 0x0000000000183947 */ /* 0x001fec0003800000 */
[----:B------:R-:W-:Y:S05]  /*2b800*/  @!P1 BRA `(.L_x_2904) ;  /* 0x0000000000149947 */ /* 0x000fea0003800000 */
[----:B------:R-:W-:Y:S02]  /*2b810*/  ULDC.64 UR4, c[0x0][0x208] ;  /* 0x0000820000047ab9 */ /* 0x000fe40000000a00 */
[----:B------:R-:W2:Y:S04]  /*2b820*/  LDG.E R12, desc[UR4][R2.64] ;  /* 0x00000004020c7981 */ /* 0x000ea8000c1e1900 */
[----:B------:R-:W2:Y:S02]  /*2b830*/  LDG.E R2, desc[UR4][R2.64+0x4] ;  /* 0x0000040402027981 */ /* 0x000ea4000c1e1900 */
[----:B--2--5:R-:W-:-:S05]  /*2b840*/  IMAD.IADD R13, R2, 0x1, -R12 ;  /* 0x00000001020d7824 */ /* 0x024fca00078e0a0c */
[----:B------:R0:W-:Y:S02]  /*2b850*/  STL [R1+0x50], R13 ;  /* 0x0000500d01007387 */ /* 0x0001e40000100800 */
.L_x_2904:
[----:B------:R-:W2:Y:S01]  /*2b860*/  LDL.LU R3, [R1+0x8] ;  /* 0x0000080001037983 */ /* 0x000ea20000300800 */
[----:B------:R-:W-:Y:S02]  /*2b870*/  ULDC.64 UR4, c[0x0][0xa20] ;  /* 0x0002880000047ab9 */ /* 0x000fe40000000a00 */
[----:B------:R-:W-:Y:S01]  /*2b880*/  ISETP.NE.U32.AND P1, PT, RZ, UR4, PT ;  /* 0x00000004ff007c0c */ /* 0x000fe2000bf25070 */
[----:B------:R-:W3:Y:S03]  /*2b890*/  LDL R12, [R1+0x38] ;  /* 0x00003800010c7983 */ /* 0x000ee60000100800 */
[----:B------:R-:W-:Y:S02]  /*2b8a0*/  ISETP.NE.AND.EX P1, PT, RZ, UR5, PT, P1 ;  /* 0x00000005ff007c0c */ /* 0x000fe4000bf25310 */
[C---:B--2---:R-:W-:Y:S02]  /*2b8b0*/  LOP3.LUT R17, R3.reuse, 0xff000000, RZ, 0xc0, !PT ;  /* 0xff00000003117812 */ /* 0x044fe400078ec0ff */
[----:B------:R-:W-:-:S02]  /*2b8c0*/  LOP3.LUT R2, R3, 0xff0000, RZ, 0xc0, !PT ;  /* 0x00ff000003027812 */ /* 0x000fc400078ec0ff */
[----:B------:R-:W-:Y:S02]  /*2b8d0*/  SHF.R.U32.HI R17, RZ, 0x8, R17 ;  /* 0x00000008ff117819 */ /* 0x000fe40000011611 */
[----:B------:R-:W-:Y:S02]  /*2b8e0*/  LOP3.LUT R16, R3, 0xffff, RZ, 0xc0, !PT ;  /* 0x0000ffff03107812 */ /* 0x000fe400078ec0ff */
[----:B------:R-:W-:Y:S01]  /*2b8f0*/  LEA.HI R17, R2, R17, RZ, 0x10 ;  /* 0x0000001102117211 */ /* 0x000fe200078f80ff */
[----:B-----5:R-:W-:-:S05]  /*2b900*/  IMAD.IADD R2, R11, 0x1, R0 ;  /* 0x000000010b027824 */ /* 0x020fca00078e0200 */
[----:B------:R1:W-:Y:S04]  /*2b910*/  STL [R1+0x1c], R2 ;  /* 0x00001c0201007387 */ /* 0x0003e80000100800 */
[----:B---3--:R1:W-:Y:S01]  /*2b920*/  STL [R1+0x14], R12 ;  /* 0x0000140c01007387 */ /* 0x0083e20000100800 */
[----:B------:R-:W-:Y:S05]  /*2b930*/  @!P1 BRA `(.L_x_2905) ;  /* 0x0000000000149947 */ /* 0x000fea0003800000 */
[----:B-1----:R-:W-:Y:S01]  /*2b940*/  IADD3 R2, P1, R15, UR4, RZ ;  /* 0x000000040f027c10 */ /* 0x002fe2000ff3e0ff */
[----:B------:R-:W-:-:S03]  /*2b950*/  ULDC.64 UR6, c[0x0][0x208] ;  /* 0x0000820000067ab9 */ /* 0x000fc60000000a00 */
[----:B------:R-:W-:-:S05]  /*2b960*/  IADD3.X R3, R14, UR5, RZ, P1, !PT ;  /* 0x000000050e037c10 */ /* 0x000fca0008ffe4ff */
[----:B------:R2:W5:Y:S01]  /*2b970*/  LDG.E R8, desc[UR6][R2.64] ;  /* 0x0000000602087981 */ /* 0x000562000c1e1900 */
[----:B------:R-:W-:Y:S05]  /*2b980*/  BRA `(.L_x_2906) ;  /* 0x0000000000147947 */ /* 0x000fea0003800000 */
.L_x_2905:
[----:B------:R-:W-:Y:S05]  /*2b990*/  @!P2 BRA `(.L_x_2906) ;  /* 0x000000000010a947 */ /* 0x000fea0003800000 */
[----:B------:R-:W-:Y:S02]  /*2b9a0*/  ULDC.64 UR4, c[0x0][0x208] ;  /* 0x0000820000047ab9 */ /* 0x000fe40000000a00 */
[----:B------:R-:W2:Y:S04]  /*2b9b0*/  LDG.E R8, desc[UR4][R6.64] ;  /* 0x0000000406087981 */ /* 0x000ea8000c1e1900 */
[----:B------:R-:W2:Y:S02]  /*2b9c0*/  LDG.E R6, desc[UR4][R6.64+0x4] ;  /* 0x0000040406067981 */ /* 0x000ea4000c1e1900 */
[----:B--2---:R-:W-:-:S07]  /*2b9d0*/  IMAD.IADD R8, R6, 0x1, -R8 ;  /* 0x0000000106087824 */ /* 0x004fce00078e0a08 */
.L_x_2906:
[----:B------:R-:W-:Y:S01]  /*2b9e0*/  ULDC.64 UR4, c[0x0][0x208] ;  /* 0x0000820000047ab9 */ /* 0x000fe20000000a00 */
[----:B------:R-:W3:Y:S01]  /*2b9f0*/  LDL R6, [R1+0x4] ;  /* 0x0000040001067983 */ /* 0x000ee20000100800 */
[----:B--2---:R-:W2:Y:S03]  /*2ba00*/  LDC R3, c[0x0][0x448] ;  /* 0x00011200ff037b82 */ /* 0x004ea60000000800 */
[----:B-1----:R-:W4:Y:S04]  /*2ba10*/  @P0 LDG.E R2, desc[UR4][R4.64] ;  /* 0x0000000404020981 */ /* 0x002f28000c1e1900 */
[----:B------:R1:W4:Y:S01]  /*2ba20*/  @P0 LDG.E R4, desc[UR4][R4.64+0x4] ;  /* 0x0000040404040981 */ /* 0x000322000c1e1900 */
[----:B-----5:R-:W-:Y:S01]  /*2ba30*/  IMAD.IADD R7, R8, 0x1, -R0 ;  /* 0x0000000108077824 */ /* 0x020fe200078e0a00 */
[----:B------:R-:W-:Y:S01]  /*2ba40*/  LOP3.LUT R11, R17, 0xff, RZ, 0xc0, !PT ;  /* 0x000000ff110b7812 */ /* 0x000fe200078ec0ff */
[----:B------:R-:W-:Y:S01]  /*2ba50*/  BSSY B0, `(.L_x_2907) ;  /* 0x0000036000007945 */ /* 0x000fe20003800000 */
[----:B------:R-:W-:-:S03]  /*2ba60*/  SHF.R.U32.HI R17, RZ, 0x10, R17 ;  /* 0x00000010ff117819 */ /* 0x000fc60000011611 */
[----:B------:R0:W-:Y:S01]  /*2ba70*/  STL [R1+0x60], R11 ;  /* 0x0000600b01007387 */ /* 0x0001e20000100800 */
[----:B--2---:R-:W-:-:S13]  /*2ba80*/  ISETP.NE.AND P1, PT, R3, 0x1, PT ;  /* 0x000000010300780c */ /* 0x004fda0003f25270 */
[----:B------:R-:W2:Y:S08]  /*2ba90*/  @P1 LDC R3, c[0x0][0x44c] ;  /* 0x00011300ff031b82 */ /* 0x000eb00000000800 */
[----:B-1----:R-:W1:Y:S01]  /*2baa0*/  @P1 LDC R5, c[0x0][0x450] ;  /* 0x00011400ff051b82 */ /* 0x002e620000000800 */
[----:B----4-:R-:W-:Y:S02]  /*2bab0*/  @P0 IMAD.IADD R9, R4, 0x1, -R2 ;  /* 0x0000000104090824 */ /* 0x010fe400078e0a02 */
[----:B---3--:R-:W-:-:S04]  /*2bac0*/  IMAD.SHL.U32 R2, R6, 0x80, RZ ;  /* 0x0000008006027824 */ /* 0x008fc800078e00ff */
[----:B------:R-:W-:-:S04]  /*2bad0*/  VIADD R2, R2, 0x7f ;  /* 0x0000007f02027836 */ /* 0x000fc80000000000 */
[----:B--2---:R-:W-:-:S05]  /*2bae0*/  @P1 IMAD.HI.U32 R0, R2, R3, RZ ;  /* 0x0000000302001227 */ /* 0x004fca00078e00ff */
[----:B-1----:R-:W-:Y:S01]  /*2baf0*/  @P1 SHF.R.U32.HI R2, RZ, R5, R0 ;  /* 0x00000005ff021219 */ /* 0x002fe20000011600 */
[----:B------:R-:W-:-:S04]  /*2bb00*/  IMAD.IADD R0, R7, 0x1, R9 ;  /* 0x0000000107007824 */ /* 0x000fc800078e0209 */
        /* <DEDUP_REMOVED lines=16> */
[----:B------:R-:W-:Y:S02]  /*2bc10*/  IABS R3, R2 ;  /* 0x0000000200037213 */ /* 0x000fe40000000000 */
[----:B------:R-:W-:Y:S02]  /*2bc20*/  IADD3 R0, R2, -0x1, R6 ;  /* 0xffffffff02007810 */ /* 0x000fe40007ffe006 */
[----:B------:R-:W0:Y:S08]  /*2bc30*/  I2F.RP R4, R3 ;  /* 0x0000000300047306 */ /* 0x000e300000209400 */
[----:B0-----:R-:W0:Y:S02]  /*2bc40*/  MUFU.RCP R4, R4 ;  /* 0x0000000400047308 */ /* 0x001e240000001000 */
[----:B0-----:R-:W-:-:S06]  /*2bc50*/  VIADD R4, R4, 0xffffffe ;  /* 0x0ffffffe04047836 */ /* 0x001fcc0000000000 */
[----:B------:R0:W1:Y:S02]  /*2bc60*/  F2I.FTZ.U32.TRUNC.NTZ R5, R4 ;  /* 0x0000000400057305 */ /* 0x000064000021f000 */
[----:B0-----:R-:W-:-:S04]  /*2bc70*/  LOP3.LUT R4, R0, R2, RZ, 0x3c, !PT ;  /* 0x0000000200047212 */ /* 0x001fc800078e3cff */
[----:B------:R-:W-:Y:S01]  /*2bc80*/  ISETP.GE.AND P1, PT, R4, RZ, PT ;  /* 0x000000ff0400720c */ /* 0x000fe20003f26270 */
[----:B-1----:R-:W-:-:S04]  /*2bc90*/  IMAD.MOV R4, RZ, RZ, -R5 ;  /* 0x000000ffff047224 */ /* 0x002fc800078e0a05 */
[----:B------:R-:W-:Y:S02]  /*2bca0*/  IMAD R8, R4, R3, RZ ;  /* 0x0000000304087224 */ /* 0x000fe400078e02ff */
[----:B------:R-:W-:-:S04]  /*2bcb0*/  IMAD.MOV.U32 R4, RZ, RZ, RZ ;  /* 0x000000ffff047224 */ /* 0x000fc800078e00ff */
[----:B------:R-:W-:Y:S01]  /*2bcc0*/  IMAD.HI.U32 R8, R5, R8, R4 ;  /* 0x0000000805087227 */ /* 0x000fe200078e0004 */
[----:B------:R-:W-:Y:S02]  /*2bcd0*/  IABS R4, R0 ;  /* 0x0000000000047213 */ /* 0x000fe40000000000 */
[----:B------:R-:W-:-:S05]  /*2bce0*/  IABS R0, R2 ;  /* 0x0000000200007213 */ /* 0x000fca0000000000 */
        /* <DEDUP_REMOVED lines=12> */
.L_x_2908:
[----:B------:R-:W-:Y:S05]  /*2bdb0*/  BSYNC B0 ;  /* 0x0000000000007941 */ /* 0x000fea0003800000 */
.L_x_2907:
[----:B------:R-:W-:Y:S01]  /*2bdc0*/  IMAD R2, R11, R0, RZ ;  /* 0x000000000b027224 */ /* 0x000fe200078e02ff */
[----:B------:R-:W-:Y:S01]  /*2bdd0*/  BSSY B0, `(.L_x_2909) ;  /* 0x000019b000007945 */ /* 0x000fe20003800000 */
[----:B------:R-:W-:-:S03]  /*2bde0*/  PLOP3.LUT P5, PT, PT, PT, PT, 0x80, 0x0 ;  /* 0x000000000000781c */ /* 0x000fc60003faf070 */
[----:B------:R-:W-:-:S05]  /*2bdf0*/  VIADDMNMX R0, R2, R0, R6, PT ;  /* 0x0000000002007246 */ /* 0x000fca0003800106 */
[--C-:B------:R-:W-:Y:S02]  /*2be00*/  IMAD R3, R0, 0x50, -R7.reuse ;  /* 0x0000005000037824 */ /* 0x100fe400078e0a07 */
[----:B------:R-:W-:-:S03]  /*2be10*/  IMAD R0, R2, 0x50, -R7 ;  /* 0x0000005002007824 */ /* 0x000fc600078e0a07 */
[----:B------:R-:W-:Y:S02]  /*2be20*/  VIMNMX R9, R3, R9, PT ;  /* 0x0000000903097248 */ /* 0x000fe40003fe0100 */
[----:B------:R-:W-:-:S04]  /*2be30*/  VIMNMX R0, RZ, R0, !PT ;  /* 0x00000000ff007248 */ /* 0x000fc80007fe0100 */
[----:B------:R-:W-:Y:S01]  /*2be40*/  ISETP.GT.AND P1, PT, R9, R0, PT ;  /* 0x000000000900720c */ /* 0x000fe20003f24270 */
[----:B------:R-:W-:-:S12]  /*2be50*/  IMAD.WIDE.U32 R2, R0, -0x33333333, RZ ;  /* 0xcccccccd00027825 */ /* 0x000fd800078e00ff */
        /* <DEDUP_REMOVED lines=15> */
.L_x_3135:
[----:B-1----:R-:W-:Y:S02]  /*2bf50*/  ISETP.NE.AND P0, PT, R14, RZ, PT ;  /* 0x000000ff0e00720c */ /* 0x002fe40003f05270 */
[----:B------:R-:W-:-:S11]  /*2bf60*/  PLOP3.LUT P2, PT, PT, PT, PT, 0x8, 0x0 ;  /* 0x000000000000781c */ /* 0x000fd60003f4e170 */
[----:B------:R-:W-:Y:S05]  /*2bf70*/  @P0 BRA `(.L_x_2912) ;  /* 0x00000000000c0947 */ /* 0x000fea0003800000 */
[----:B------:R-:W-:-:S03]  /*2bf80*/  UMOV UR4, 0xffffffff ;  /* 0xffffffff00047882 */ /* 0x000fc60000000000 */
[----:B------:R-:W-:Y:S05]  /*2bf90*/  BRA.DIV UR4, `(.L_x_2913) ;  /* 0x0000009204587947 */ /* 0x000fea000b800000 */
[----:B------:R-:W-:-:S13]  /*2bfa0*/  ELECT P2, URZ, PT ;  /* 0x00000000003f782f */ /* 0x000fda0003840000 */
.L_x_2912:
        /* <DEDUP_REMOVED lines=9> */
.L_x_3138:
[----:B------:R-:W-:Y:S05]  /*2c040*/  BSYNC B1 ;  /* 0x0000000000017941 */ /* 0x000fea0003800000 */
.L_x_2914:
        /* <DEDUP_REMOVED lines=12> */
.L_x_3139:
[----:B------:R-:W-:Y:S05]  /*2c110*/  BSYNC B2 ;  /* 0x0000000000027941 */ /* 0x000fea0003800000 */
.L_x_2918:
        /* <DEDUP_REMOVED lines=8> */
.L_x_2921:
[----:B------:R-:W-:Y:S05]  /*2c1a0*/  BSYNC B2 ;  /* 0x0000000000027941 */ /* 0x000fea0003800000 */
.L_x_2920:
[----:B0-2---:R-:W2:Y:S01]  /*2c1b0*/  LDL R2, [R1+0x20] ;  /* 0x0000200001027983 */ /* 0x005ea20000100800 */
[----:B------:R-:W-:Y:S01]  /*2c1c0*/  IMAD.MOV.U32 R3, RZ, RZ, RZ ;  /* 0x000000ffff037224 */ /* 0x000fe200078e00ff */
[----:B------:R-:W-:Y:S01]  /*2c1d0*/  UIADD3 UR4, UP0, UR36, 0x570, URZ ;  /* 0x0000057024047890 */ /* 0x000fe2000ff1e03f */
[----:B------:R-:W-:Y:S01]  /*2c1e0*/  PLOP3.LUT P0, PT, PT, PT, PT, 0x80, 0x0 ;  /* 0x000000000000781c */ /* 0x000fe20003f0f070 */
[----:B------:R-:W-:Y:S01]  /*2c1f0*/  UMOV UR6, 0x0 ;  /* 0x0000000000067882 */ /* 0x000fe20000000000 */
[----:B------:R-:W-:Y:S01]  /*2c200*/  UMOV UR7, 0x12f00000 ;  /* 0x12f0000000077882 */ /* 0x000fe20000000000 */
[----:B------:R-:W-:Y:S01]  /*2c210*/  R2UR UR10, R3 ;  /* 0x00000000030a72ca */ /* 0x000fe200000e0000 */
[----:B------:R-:W-:Y:S01]  /*2c220*/  IMAD R3, R7, 0x50, R10 ;  /* 0x0000005007037824 */ /* 0x000fe200078e020a */
[----:B------:R-:W-:-:S03]  /*2c230*/  UIADD3.X UR5, URZ, UR37, URZ, UP0, !UPT ;  /* 0x000000253f057290 */ /* 0x000fc600087fe43f */
[----:B------:R-:W-:Y:S02]  /*2c240*/  VIADD R3, R3, 0xffffffb0 ;  /* 0xffffffb003037836 */ /* 0x000fe40000000000 */
[----:B--2---:R-:W-:Y:S02]  /*2c250*/  IMAD R5, R2, 0xa000, R18 ;  /* 0x0000a00002057824 */ /* 0x004fe400078e0212 */
[----:B------:R-:W-:Y:S02]  /*2c260*/  VIADD R2, R6, 0x38890 ;  /* 0x0003889006027836 */ /* 0x000fe40000000000 */
[----:B------:R-:W-:-:S07]  /*2c270*/  VIADD R4, R5, 0x24400 ;  /* 0x0002440005047836 */ /* 0x000fce0000000000 */
.L_x_2922:
        /* <DEDUP_REMOVED lines=16> */
.L_x_2923:
        /* <DEDUP_REMOVED lines=16> */
.L_x_2924:
        /* <DEDUP_REMOVED lines=16> */
.L_x_2925:
        /* <DEDUP_REMOVED lines=13> */
.L_x_3140:
[----:B------:R-:W-:Y:S05]  /*2c650*/  BSYNC B2 ;  /* 0x0000000000027941 */ /* 0x000fea0003800000 */
.L_x_2926:
        /* <DEDUP_REMOVED lines=10> */
.L_x_2929:
[----:B------:R-:W-:Y:S05]  /*2c700*/  BSYNC B2 ;  /* 0x0000000000027941 */ /* 0x000fea0003800000 */
.L_x_2928:
[----:B------:R-:W-:Y:S01]  /*2c710*/  R2UR UR6, R12 ;  /* 0x000000000c0672ca */ /* 0x000fe200000e0000 */
[----:B--2---:R-:W-:Y:S01]  /*2c720*/  IMAD.MOV.U32 R2, RZ, RZ, RZ ;  /* 0x000000ffff027224 */ /* 0x004fe200078e00ff */
[----:B------:R-:W-:Y:S01]  /*2c730*/  R2UR UR7, R13 ;  /* 0x000000000d0772ca */ /* 0x000fe200000e0000 */
[----:B------:R-:W-:Y:S01]  /*2c740*/  UIADD3 UR4, UP0, UR36, 0x670, URZ ;  /* 0x0000067024047890 */ /* 0x000fe2000ff1e03f */
[----:B------:R-:W-:Y:S01]  /*2c750*/  PLOP3.LUT P0, PT, PT, PT, PT, 0x80, 0x0 ;  /* 0x000000000000781c */ /* 0x000fe20003f0f070 */
[----:B------:R-:W-:Y:S01]  /*2c760*/  VIADD R4, R5, 0x400 ;  /* 0x0000040005047836 */ /* 0x000fe20000000000 */
[----:B------:R-:W-:Y:S01]  /*2c770*/  R2UR UR10, R2 ;  /* 0x00000000020a72ca */ /* 0x000fe200000e0000 */
[----:B------:R-:W-:Y:S01]  /*2c780*/  VIADD R2, R6, 0x388b0 ;  /* 0x000388b006027836 */ /* 0x000fe20000000000 */
[----:B------:R-:W-:-:S13]  /*2c790*/  UIADD3.X UR5, URZ, UR37, URZ, UP0, !UPT ;  /* 0x000000253f057290 */ /* 0x000fda00087fe43f */
.L_x_2930:
        /* <DEDUP_REMOVED lines=15> */
.L_x_2931:
        /* <DEDUP_REMOVED lines=15> */
.L_x_2932:
        /* <DEDUP_REMOVED lines=15> */
.L_x_2933:
        /* <DEDUP_REMOVED lines=10> */
.L_x_2917:
[----:B------:R-:W-:Y:S05]  /*2cb10*/  BSYNC B1 ;  /* 0x0000000000017941 */ /* 0x000fea0003800000 */
.L_x_2916:
        /* <DEDUP_REMOVED lines=13> */
.L_x_2952:
[----:B------:R-:W-:Y:S05]  /*2cbf0*/  YIELD ;  /* 0x0000000000007946 */ /* 0x000fea0003800000 */
[----:B------:R-:W-:Y:S04]  /*2cc00*/  BSSY B1, `(.L_x_2934) ;  /* 0x00000ab000017945 */ /* 0x000fe80003800000 */
[----:B-1----:R-:W-:Y:S05]  /*2cc10*/  @!P2 BRA `(.L_x_2935) ;  /* 0x0000000800a4a947 */ /* 0x002fea0003800000 */
[----:B0-----:R-:W2:Y:S04]  /*2cc20*/  LDL R4, [R1+0x20] ;  /* 0x0000200001047983 */ /* 0x001ea80000100800 */
[----:B------:R-:W3:Y:S01]  /*2cc30*/  LDL R3, [R1+0x24] ;  /* 0x0000240001037983 */ /* 0x000ee20000100800 */
[----:B------:R-:W-:Y:S01]  /*2cc40*/  BSSY B2, `(.L_x_2936) ;  /* 0x0000008000027945 */ /* 0x000fe20003800000 */
[----:B------:R-:W0:Y:S02]  /*2cc50*/  S2R R2, SR_TID.X ;  /* 0x0000000000027919 */ /* 0x000e240000002100 */
[----:B0-----:R-:W-:-:S04]  /*2cc60*/  LOP3.LUT R2, R2, 0x7f, RZ, 0xc0, !PT ;  /* 0x0000007f02027812 */ /* 0x001fc800078ec0ff */
[----:B------:R-:W-:Y:S01]  /*2cc70*/  ISETP.NE.AND P1, PT, R2, RZ, PT ;  /* 0x000000ff0200720c */ /* 0x000fe20003f25270 */
[----:B--2---:R-:W-:Y:S01]  /*2cc80*/  IMAD R6, R4, 0x8, R18 ;  /* 0x0000000804067824 */ /* 0x004fe200078e0212 */
[----:B---3--:R-:W-:-:S04]  /*2cc90*/  SHF.L.U32 R5, R3, 0x1f, RZ ;  /* 0x0000001f03057819 */ /* 0x008fc800000006ff */
[----:B------:R-:W0:Y:S02]  /*2cca0*/  SYNCS.PHASECHK.TRANS64.TRYWAIT P0, [R6+URZ+0x388a0], R5 ;  /* 0x0388a005060075a7 */ /* 0x000e24000800017f */
[----:B0-----:R-:W-:Y:S05]  /*2ccb0*/  @!P0 BRA `(.L_x_2937) ;  /* 0x0000008400708947 */ /* 0x001fea0003800000 */
.L_x_3141:
[----:B------:R-:W-:Y:S05]  /*2ccc0*/  BSYNC B2 ;  /* 0x0000000000027941 */ /* 0x000fea0003800000 */
.L_x_2936:
[----:B------:R-:W-:Y:S04]  /*2ccd0*/  BSSY B2, `(.L_x_2938) ;  /* 0x0000008000027945 */ /* 0x000fe80003800000 */
[----:B------:R-:W-:Y:S05]  /*2cce0*/  @P1 BRA `(.L_x_2939) ;  /* 0x0000000000181947 */ /* 0x000fea0003800000 */
[----:B------:R-:W2:Y:S02]  /*2ccf0*/  LDL R2, [R1+0x10] ;  /* 0x0000100001027983 */ /* 0x000ea40000100800 */
[----:B--2---:R-:W-:Y:S01]  /*2cd00*/  LOP3.LUT P0, RZ, R2, 0x1, RZ, 0xc0, !PT ;  /* 0x0000000102ff7812 */ /* 0x004fe2000780c0ff */
[----:B------:R-:W-:-:S04]  /*2cd10*/  IMAD.MOV.U32 R2, RZ, RZ, 0xa000 ;  /* 0x0000a000ff027424 */ /* 0x000fc800078e00ff */
[----:B------:R1:W-:Y:S08]  /*2cd20*/  SYNCS.ARRIVE.TRANS64 RZ, [R6+URZ+0x38890], R2 ;  /* 0x0388900206ff79a7 */ /* 0x0003f0000800003f */
[----:B------:R-:W-:Y:S05]  /*2cd30*/  @!P0 BRA `(.L_x_2939) ;  /* 0x0000000000048947 */ /* 0x000fea0003800000 */
[----:B------:R-:W-:Y:S01]  /*2cd40*/  BPT.TRAP 0x1 ;  /* 0x000000040000795c */ /* 0x000fe20000300000 */
.L_x_2939:
[----:B------:R-:W-:Y:S05]  /*2cd50*/  BSYNC B2 ;  /* 0x0000000000027941 */ /* 0x000fea0003800000 */
.L_x_2938:
        /* <DEDUP_REMOVED lines=12> */
.L_x_2940:
        /* <DEDUP_REMOVED lines=16> */
.L_x_2941:
        /* <DEDUP_REMOVED lines=16> */
.L_x_2942:
        /* <DEDUP_REMOVED lines=16> */
.L_x_2943:
        /* <DEDUP_REMOVED lines=13> */
.L_x_3142:
[----:B------:R-:W-:Y:S05]  /*2d1f0*/  BSYNC B2 ;  /* 0x0000000000027941 */ /* 0x000fea0003800000 */
.L_x_2944:
        /* <DEDUP_REMOVED lines=10> */
.L_x_2947:
[----:B------:R-:W-:Y:S05]  /*2d2a0*/  BSYNC B2 ;  /* 0x0000000000027941 */ /* 0x000fea0003800000 */
.L_x_2946:
        /* <DEDUP_REMOVED lines=8> */
.L_x_2948:
        /* <DEDUP_REMOVED lines=16> */
.L_x_2949:
        /* <DEDUP_REMOVED lines=15> */
.L_x_2950:
        /* <DEDUP_REMOVED lines=15> */
.L_x_2951:
        /* <DEDUP_REMOVED lines=10> */
.L_x_2935:
[----:B------:R-:W-:Y:S05]  /*2d6b0*/  BSYNC B1 ;  /* 0x0000000000017941 */ /* 0x000fea0003800000 */
.L_x_2934:
        /* <DEDUP_REMOVED lines=12> */
.L_x_2910:
[----:B------:R-:W-:Y:S05]  /*2d780*/  BSYNC B0 ;  /* 0x0000000000007941 */ /* 0x000fea0003800000 */
.L_x_2909:
[----:B0-----:R-:W2:Y:S01]  /*2d790*/  LDL R4, [R1+0x4] ;  /* 0x0000040001047983 */ /* 0x001ea20000100800 */
[----:B------:R-:W0:Y:S01]  /*2d7a0*/  LDC R0, c[0x0][0x448] ;  /* 0x00011200ff007b82 */ /* 0x000e220000000800 */
[----:B------:R-:W-:Y:S01]  /*2d7b0*/  ISETP.NE.AND P1, PT, R17, RZ, PT ;  /* 0x000000ff1100720c */ /* 0x000fe20003f25270 */
[----:B------:R-:W-:Y:S05]  /*2d7c0*/  @!P5 WARPSYNC.ALL ;  /* 0x000000000000d948 */ /* 0x000fea0003800000 */
[----:B------:R-:W-:Y:S07]  /*2d7d0*/  BSSY B0, `(.L_x_2953) ;  /* 0x000002d000007945 */ /* 0x000fee0003800000 */
[----:B------:R-:W3:Y:S08]  /*2d7e0*/  @!P1 LDC R17, c[0x0][0x9f0] ;  /* 0x00027c00ff119b82 */ /* 0x000ef00000000800 */
[----:B------:R-:W-:Y:S01]  /*2d7f0*/  @!P5 BAR.SYNC.DEFER_BLOCKING 0xc, 0x180 ;  /* 0x030600000000db1d */ /* 0x000fe20000010000 */
[----:B0-----:R-:W-:-:S13]  /*2d800*/  ISETP.NE.AND P0, PT, R0, 0x1, PT ;  /* 0x000000010000780c */ /* 0x001fda0003f05270 */
[----:B-1----:R-:W0:Y:S08]  /*2d810*/  @P0 LDC R2, c[0x0][0x44c] ;  /* 0x00011300ff020b82 */ /* 0x002e300000000800 */
[----:B------:R-:W1:Y:S01]  /*2d820*/  @P0 LDC R3, c[0x0][0x450] ;  /* 0x00011400ff030b82 */ /* 0x000e620000000800 */
[----:B--2---:R-:W-:-:S05]  /*2d830*/  LEA R0, R4, 0x7f, 0x7 ;  /* 0x0000007f04007811 */ /* 0x004fca00078e38ff */
[----:B0-----:R-:W-:-:S05]  /*2d840*/  @P0 IMAD.HI.U32 R2, R0, R2, RZ ;  /* 0x0000000200020227 */ /* 0x001fca00078e00ff */
[----:B-1----:R-:W-:-:S05]  /*2d850*/  @P0 SHF.R.U32.HI R0, RZ, R3, R2 ;  /* 0x00000003ff000219 */ /* 0x002fca0000011602 */
[----:B------:R-:W-:-:S04]  /*2d860*/  IMAD.IADD R0, R21, 0x1, R0 ;  /* 0x0000000115007824 */ /* 0x000fc800078e0200 */
[----:B------:R-:W-:-:S05]  /*2d870*/  IMAD.HI R0, R0, 0x66666667, RZ ;  /* 0x6666666700007827 */ /* 0x000fca00078e02ff */
[----:B------:R-:W-:-:S04]  /*2d880*/  SHF.R.U32.HI R2, RZ, 0x1f, R0 ;  /* 0x0000001fff027819 */ /* 0x000fc80000011600 */
[----:B------:R-:W-:-:S04]  /*2d890*/  LEA.HI.SX32 R0, R0, R2, 0x1b ;  /* 0x0000000200007211 */ /* 0x000fc800078fdaff */
[----:B------:R-:W-:-:S04]  /*2d8a0*/  VIMNMX R7, R20, R0, PT ;  /* 0x0000000014077248 */ /* 0x000fc80003fe0100 */
[----:B------:R-:W-:Y:S01]  /*2d8b0*/  ISETP.GE.AND P0, PT, R7, 0x1, PT ;  /* 0x000000010700780c */ /* 0x000fe20003f06270 */
[----:B------:R0:W-:Y:S04]  /*2d8c0*/  STL [R1+0x40], R7 ;  /* 0x0000400701007387 */ /* 0x0001e80000100800 */
[----:B------:R0:W-:Y:S08]  /*2d8d0*/  STL [R1+0x44], RZ ;  /* 0x000044ff01007387 */ /* 0x0001f00000100800 */
[----:B0--3--:R-:W-:Y:S05]  /*2d8e0*/  @!P0 BRA `(.L_x_2954) ;  /* 0x00000000006c8947 */ /* 0x009fea0003800000 */
        /* <DEDUP_REMOVED lines=27> */
.L_x_2954:
[----:B------:R-:W-:Y:S05]  /*2daa0*/  BSYNC B0 ;  /* 0x0000000000007941 */ /* 0x000fea0003800000 */
.L_x_2953:
[----:B------:R-:W2:Y:S04]  /*2dab0*/  LDL R0, [R1+0x44] ;  /* 0x0000440001007983 */ /* 0x000ea80000100800 */
[----:B0-----:R-:W2:Y:S01]  /*2dac0*/  LDL R2, [R1+0x60] ;  /* 0x0000600001027983 */ /* 0x001ea20000100800 */
[----:B------:R-:W-:Y:S01]  /*2dad0*/  BSSY B7, `(.L_x_2955) ;  /* 0x00004d5000077945 */ /* 0x000fe20003800000 */
[----:B--2---:R-:W-:-:S05]  /*2dae0*/  IMAD R2, R2, R0, RZ ;  /* 0x0000000002027224 */ /* 0x004fca00078e02ff */
[----:B------:R-:W-:Y:S01]  /*2daf0*/  VIADDMNMX R0, R2, R0, R7, PT ;  /* 0x0000000002007246 */ /* 0x000fe20003800107 */
        /* <DEDUP_REMOVED lines=23> */
.L_x_2956:
        /* <DEDUP_REMOVED lines=20> */
.L_x_2959:
[----:B------:R-:W-:Y:S05]  /*2ddb0*/  BSYNC B6 ;  /* 0x0000000000067941 */ /* 0x000fea0003800000 */
.L_x_2958:
        /* <DEDUP_REMOVED lines=20> */
.L_x_2962:
        /* <DEDUP_REMOVED lines=15> */
.L_x_2961:
[----:B------:R-:W-:Y:S05]  /*2dff0*/  BSYNC B6 ;  /* 0x0000000000067941 */ /* 0x000fea0003800000 */
.L_x_2960:
        /* <DEDUP_REMOVED lines=26> */
.L_x_3145:
        /* <DEDUP_REMOVED lines=11> */
.L_x_3148:
        /* <DEDUP_REMOVED lines=25> */
.L_x_2966:
[----:B-1----:R-:W2:Y:S01]  /*2e3e0*/  LDL R2, [R1+0x18] ;  /* 0x0000180001027983 */ /* 0x002ea20000100800 */
[----:B0-----:R-:W-:Y:S01]  /*2e3f0*/  IMAD R0, R19, 0x8, R18 ;  /* 0x0000000813007824 */ /* 0x001fe200078e0212 */
[----:B--2---:R-:W-:-:S04]  /*2e400*/  SHF.L.U32 R2, R2, 0x1f, RZ ;  /* 0x0000001f02027819 */ /* 0x004fc800000006ff */
[----:B------:R-:W0:Y:S02]  /*2e410*/  SYNCS.PHASECHK.TRANS64.TRYWAIT P0, [R0+URZ+0x38840], R2 ;  /* 0x03884002000075a7 */ /* 0x000e24000800017f */
[----:B0-----:R-:W-:Y:S05]  /*2e420*/  @!P0 BRA `(.L_x_2967) ;  /* 0x0000007000108947 */ /* 0x001fea0003800000 */
.L_x_3149:
        /* <DEDUP_REMOVED lines=10> */
.L_x_2968:
        /* <DEDUP_REMOVED lines=38> */
.L_x_2964:
        /* <DEDUP_REMOVED lines=40> */
.L_x_2970:
[----:B------:R-:W-:Y:S05]  /*2e9b0*/  BSYNC B6 ;  /* 0x0000000000067941 */ /* 0x000fea0003800000 */
.L_x_2969:
[----:B0-----:R-:W2:Y:S01]  /*2e9c0*/  LDL.LU R0, [R1+0x4c] ;  /* 0x00004c0001007983 */ /* 0x001ea20000300800 */
[----:B------:R-:W-:Y:S01]  /*2e9d0*/  ULDC.64 UR4, c[0x0][0x2d8] ;  /* 0x0000b60000047ab9 */ /* 0x000fe20000000a00 */
[----:B------:R-:W0:Y:S02]  /*2e9e0*/  LDC R7, c[0x0][0x448] ;  /* 0x00011200ff077b82 */ /* 0x000e240000000800 */
[----:B------:R-:W3:Y:S04]  /*2e9f0*/  LDL.LU R4, [R1+0x3c] ;  /* 0x00003c0001047983 */ /* 0x000ee80000300800 */
[----:B------:R-:W3:Y:S04]  /*2ea00*/  LDL.LU.64 R2, [R1+0x58] ;  /* 0x0000580001027983 */ /* 0x000ee80000300a00 */
[----:B------:R-:W4:Y:S04]  /*2ea10*/  LDL.LU R5, [R1+0x38] ;  /* 0x0000380001057983 */ /* 0x000f280000300800 */
[----:B------:R-:W5:Y:S01]  /*2ea20*/  LDL R10, [R1+0x4] ;  /* 0x00000400010a7983 */ /* 0x000f620000100800 */
[----:B------:R-:W1:Y:S01]  /*2ea30*/  S2R R9, SR_TID.X ;  /* 0x0000000000097919 */ /* 0x000e620000002100 */
[----:B------:R-:W1:Y:S01]  /*2ea40*/  S2R R8, SR_TID.X ;  /* 0x0000000000087919 */ /* 0x000e620000002100 */
[----:B0-----:R-:W-:-:S13]  /*2ea50*/  ISETP.NE.AND P0, PT, R7, 0x1, PT ;  /* 0x000000010700780c */ /* 0x001fda0003f05270 */
[----:B------:R-:W0:Y:S01]  /*2ea60*/  @P0 LDC R6, c[0x0][0x450] ;  /* 0x00011400ff060b82 */ /* 0x000e220000000800 */
[----:B-1----:R-:W-:Y:S02]  /*2ea70*/  IMAD.SHL.U32 R9, R9, 0x8, RZ ;  /* 0x0000000809097824 */ /* 0x002fe400078e00ff */
[----:B------:R-:W-:-:S03]  /*2ea80*/  IMAD.SHL.U32 R8, R8, 0x8, RZ ;  /* 0x0000000808087824 */ /* 0x000fc600078e00ff */
[----:B------:R-:W-:-:S04]  /*2ea90*/  LOP3.LUT R9, R9, 0x38, RZ, 0xc0, !PT ;  /* 0x0000003809097812 */ /* 0x000fc800078ec0ff */
[C---:B------:R-:W-:Y:S02]  /*2eaa0*/  LOP3.LUT R12, R9.reuse, 0x40, RZ, 0xfc, !PT ;  /* 0x00000040090c7812 */ /* 0x040fe400078efcff */
[C---:B------:R-:W-:Y:S02]  /*2eab0*/  LOP3.LUT R11, R9.reuse, 0x80, RZ, 0xfc, !PT ;  /* 0x00000080090b7812 */ /* 0x040fe400078efcff */
[----:B------:R-:W-:Y:S02]  /*2eac0*/  LOP3.LUT R8, R8, 0x38, RZ, 0xc0, !PT ;  /* 0x0000003808087812 */ /* 0x000fe400078ec0ff */
[----:B------:R-:W-:Y:S01]  /*2ead0*/  LOP3.LUT R9, R9, 0xc0, RZ, 0xfc, !PT ;  /* 0x000000c009097812 */ /* 0x000fe200078efcff */
[----:B---3--:R-:W-:Y:S02]  /*2eae0*/  IMAD.MOV.U32 R3, RZ, RZ, R4 ;  /* 0x000000ffff037224 */ /* 0x008fe400078e0004 */
[----:B------:R-:W1:Y:S01]  /*2eaf0*/  S2R R4, SR_TID.X ;  /* 0x0000000000047919 */ /* 0x000e620000002100 */
[----:B------:R-:W-:-:S04]  /*2eb00*/  IMAD.WIDE.U32 R2, R16, UR4, R2 ;  /* 0x0000000410027c25 */ /* 0x000fc8000f8e0002 */
[----:B------:R-:W-:Y:S01]  /*2eb10*/  IMAD R3, R16, UR5, R3 ;  /* 0x0000000510037c24 */ /* 0x000fe2000f8e0203 */
[----:B------:R-:W-:Y:S02]  /*2eb20*/  ULDC.64 UR4, c[0x0][0x2e0] ;  /* 0x0000b80000047ab9 */ /* 0x000fe40000000a00 */
[----:B--2---:R-:W-:Y:S02]  /*2eb30*/  IMAD R0, R0, UR4, RZ ;  /* 0x0000000400007c24 */ /* 0x004fe4000f8e02ff */
[----:B----4-:R-:W-:-:S04]  /*2eb40*/  IMAD.WIDE.U32 R2, R5, UR4, R2 ;  /* 0x0000000405027c25 */ /* 0x010fc8000f8e0002 */
        /* <DEDUP_REMOVED lines=9> */
[----:B-----5:R-:W-:-:S04]  /*2ebe0*/  IMAD R4, R10, 0x80, R4 ;  /* 0x000000800a047824 */ /* 0x020fc800078e0204 */
        /* <DEDUP_REMOVED lines=17> */
[----:B------:R-:W-:Y:S01]  /*2ed00*/  LEA R4, P0, R2, UR4, 0x1 ;  /* 0x0000000402047c11 */ /* 0x000fe2000f8008ff */
        /* <DEDUP_REMOVED lines=12> */
[----:B------:R-:W-:-:S05]  /*2edd0*/  SHF.R.U32.HI R11, RZ, 0x3, R11 ;  /* 0x00000003ff0b7819 */ /* 0x000fca000001160b */
[----:B------:R-:W-:Y:S01]  /*2ede0*/  IMAD R0, R10, 0x80, R11 ;  /* 0x000000800a007824 */ /* 0x000fe200078e020b */
[----:B------:R-:W-:Y:S01]  /*2edf0*/  ULDC.64 UR4, c[0x0][0x208] ;  /* 0x0000820000047ab9 */ /* 0x000fe20000000a00 */
[----:B------:R-:W-:Y:S01]  /*2ee00*/  SHFL.IDX PT, R5, R4, 0x1, 0x181f ;  /* 0x00381f0004057f89 */ /* 0x000fe200000e0000 */
[----:B--2---:R-:W-:-:S03]  /*2ee10*/  IMAD R2, R6, R7, RZ ;  /* 0x0000000706027224 */ /* 0x004fc600078e02ff */
[----:B------:R-:W0:Y:S04]  /*2ee20*/  SHFL.IDX PT, R7, R4, RZ, 0x181f ;  /* 0x00181fff04077589 */ /* 0x000e2800000e0000 */
[----:B------:R-:W1:Y:S01]  /*2ee30*/  SHFL.IDX PT, R6, R3, RZ, 0x181f ;  /* 0x00181fff03067589 */ /* 0x000e6200000e0000 */
        /* <DEDUP_REMOVED lines=83> */
.L_x_3166:
        /* <DEDUP_REMOVED lines=15> */
.L_x_2973:
[----:B------:R-:W-:Y:S05]  /*2f460*/  BSYNC B0 ;  /* 0x0000000000007941 */ /* 0x000fea0003800000 */
.L_x_2972:
[----:B------:R-:W-:Y:S01]  /*2f470*/  NOP ;  /* 0x0000000000007918 */ /* 0x000fe20000000000 */
[----:B------:R-:W-:-:S13]  /*2f480*/  PLOP3.LUT P0, PT, PT, PT, PT, 0x80, 0x0 ;  /* 0x000000000000781c */ /* 0x000fda0003f0f070 */
.L_x_2974:
        /* <DEDUP_REMOVED lines=18> */
.L_x_3167:
[----:B------:R-:W-:Y:S05]  /*2f5b0*/  BSYNC B0 ;  /* 0x0000000000007941 */ /* 0x000fea0003800000 */
.L_x_2975:
        /* <DEDUP_REMOVED lines=55> */
.L_x_2983:
[----:B------:R-:W-:Y:S01]  /*2f930*/  IMAD R3, R8, 0x8, R18 ;  /* 0x0000000808037824 */ /* 0x000fe200078e0212 */
[----:B------:R-:W-:Y:S01]  /*2f940*/  SHF.L.U32 R2, R10, 0x1f, RZ ;  /* 0x0000001f0a027819 */ /* 0x000fe200000006ff */
[----:B------:R-:W-:Y:S03]  /*2f950*/  BSSY B3, `(.L_x_2984) ;  /* 0x0000003000037945 */ /* 0x000fe60003800000 */
[----:B------:R-:W1:Y:S02]  /*2f960*/  SYNCS.PHASECHK.TRANS64.TRYWAIT P0, [R3+URZ+0x38840], R2 ;  /* 0x03884002030075a7 */ /* 0x000e64000800017f */
[----:B-1----:R-:W-:Y:S05]  /*2f970*/  @!P0 BRA `(.L_x_2985) ;  /* 0x0000006400f48947 */ /* 0x002fea0003800000 */
.L_x_3168:
[----:B------:R-:W-:Y:S05]  /*2f980*/  BSYNC B3 ;  /* 0x0000000000037941 */ /* 0x000fea0003800000 */
.L_x_2984:
        /* <DEDUP_REMOVED lines=11> */
.L_x_2987:
[----:B------:R-:W-:Y:S05]  /*2fa40*/  BSYNC B3 ;  /* 0x0000000000037941 */ /* 0x000fea0003800000 */
.L_x_2986:
        /* <DEDUP_REMOVED lines=12> */
.L_x_2988:
        /* <DEDUP_REMOVED lines=16> */
.L_x_2989:
        /* <DEDUP_REMOVED lines=16> */
.L_x_2990:
        /* <DEDUP_REMOVED lines=16> */
.L_x_2991:
        /* <DEDUP_REMOVED lines=16> */
.L_x_3169:
[----:B------:R-:W-:Y:S05]  /*2ff10*/  BSYNC B3 ;  /* 0x0000000000037941 */ /* 0x000fea0003800000 */
.L_x_2992:
        /* <DEDUP_REMOVED lines=10> */
.L_x_2994:
[----:B------:R-:W2:Y:S01]  /*2ffc0*/  LDL R3, [R1+0x10] ;  /* 0x0000100001037983 */ /* 0x000ea20000100800 */
[----:B------:R-:W-:Y:S01]  /*2ffd0*/  BSSY B3, `(.L_x_2995) ;  /* 0x0000004000037945 */ /* 0x000fe20003800000 */
[----:B--2---:R-:W-:-:S13]  /*2ffe0*/  LOP3.LUT P0, RZ, R3, 0x8, RZ, 0xc0, !PT ;  /* 0x0000000803ff7812 */ /* 0x004fda000780c0ff */
[----:B------:R-:W-:Y:S05]  /*2fff0*/  @P0 BRA `(.L_x_2996) ;  /* 0x0000000000040947 */ /* 0x000fea0003800000 */
[----:B------:R-:W-:Y:S01]  /*30000*/  BPT.TRAP 0x1 ;  /* 0x000000040000795c */ /* 0x000fe20000300000 */
.L_x_2996:
[----:B------:R-:W-:Y:S05]  /*30010*/  BSYNC B3 ;  /* 0x0000000000037941 */ /* 0x000fea0003800000 */
.L_x_2995:
        /* <DEDUP_REMOVED lines=12> */
.L_x_2997:
        /* <DEDUP_REMOVED lines=15> */
.L_x_2998:
        /* <DEDUP_REMOVED lines=15> */
.L_x_2999:
        /* <DEDUP_REMOVED lines=15> */
.L_x_3000:
        /* <DEDUP_REMOVED lines=12> */
.L_x_2982:
[----:B------:R-:W-:Y:S05]  /*30470*/  BSYNC B1 ;  /* 0x0000000000017941 */ /* 0x000fea0003800000 */
.L_x_2981:
[----:B0-----:R-:W2:Y:S01]  /*30480*/  LDL.LU R0, [R1+0x48] ;  /* 0x0000480001007983 */ /* 0x001ea20000300800 */
[----:B------:R-:W-:-:S03]  /*30490*/  IMAD.MOV.U32 R19, RZ, RZ, R8 ;  /* 0x000000ffff137224 */ /* 0x000fc600078e0008 */
[----:B------:R0:W-:Y:S02]  /*304a0*/  STL [R1+0x18], R10 ;  /* 0x0000180a01007387 */ /* 0x0001e40000100800 */
[----:B0-2---:R-:W-:-:S07]  /*304b0*/  VIADD R0, R0, 0xfffffffd ;  /* 0xfffffffd00007836 */ /* 0x005fce0000000000 */
.L_x_2980:
[----:B------:R-:W-:Y:S05]  /*304c0*/  BSYNC B2 ;  /* 0x0000000000027941 */ /* 0x000fea0003800000 */
.L_x_2979:
[----:B------:R-:W-:Y:S01]  /*304d0*/  VIADD R9, R9, 0xfffffffe ;  /* 0xfffffffe09097836 */ /* 0x000fe20000000000 */
[----:B------:R-:W-:-:S04]  /*304e0*/  LOP3.LUT R7, RZ, R7, RZ, 0x33, !PT ;  /* 0x00000007ff077212 */ /* 0x000fc800078e33ff */
[----:B------:R-:W-:-:S13]  /*304f0*/  ISETP.NE.AND P0, PT, R9, R7, PT ;  /* 0x000000070900720c */ /* 0x000fda0003f05270 */
[----:B------:R-:W-:Y:S05]  /*30500*/  @!P0 BRA `(.L_x_2978) ;  /* 0x0000001800d88947 */ /* 0x000fea0003800000 */
[----:B------:R-:W-:-:S07]  /*30510*/  IMAD.MOV.U32 R9, RZ, RZ, R17 ;  /* 0x000000ffff097224 */ /* 0x000fce00078e0011 */
.L_x_3041:
        /* <DEDUP_REMOVED lines=36> */
.L_x_3003:
[----:B------:R-:W-:Y:S01]  /*30760*/  IMAD R3, R4, 0x8, R18 ;  /* 0x0000000804037824 */ /* 0x000fe200078e0212 */
[----:B------:R-:W-:Y:S01]  /*30770*/  SHF.L.U32 R2, R5, 0x1f, RZ ;  /* 0x0000001f05027819 */ /* 0x000fe200000006ff */
[----:B------:R-:W-:Y:S03]  /*30780*/  BSSY B2, `(.L_x_3004) ;  /* 0x0000003000027945 */ /* 0x000fe60003800000 */
[----:B------:R-:W1:Y:S02]  /*30790*/  SYNCS.PHASECHK.TRANS64.TRYWAIT P0, [R3+URZ+0x38840], R2 ;  /* 0x03884002030075a7 */ /* 0x000e64000800017f */
[----:B-1----:R-:W-:Y:S05]  /*307a0*/  @!P0 BRA `(.L_x_3005) ;  /* 0x0000005800908947 */ /* 0x002fea0003800000 */
.L_x_3170:
[----:B------:R-:W-:Y:S05]  /*307b0*/  BSYNC B2 ;  /* 0x0000000000027941 */ /* 0x000fea0003800000 */
.L_x_3004:
        /* <DEDUP_REMOVED lines=11> */
.L_x_3007:
[----:B------:R-:W-:Y:S05]  /*30870*/  BSYNC B2 ;  /* 0x0000000000027941 */ /* 0x000fea0003800000 */
.L_x_3006:
        /* <DEDUP_REMOVED lines=12> */
.L_x_3008:
        /* <DEDUP_REMOVED lines=16> */
.L_x_3009:
        /* <DEDUP_REMOVED lines=16> */
.L_x_3010:
        /* <DEDUP_REMOVED lines=16> */
.L_x_3011:
        /* <DEDUP_REMOVED lines=16> */
.L_x_3171:
[----:B------:R-:W-:Y:S05]  /*30d40*/  BSYNC B2 ;  /* 0x0000000000027941 */ /* 0x000fea0003800000 */
.L_x_3012:
        /* <DEDUP_REMOVED lines=10> */
.L_x_3014:
[----:B------:R-:W2:Y:S01]  /*30df0*/  LDL R3, [R1+0x10] ;  /* 0x0000100001037983 */ /* 0x000ea20000100800 */
[----:B------:R-:W-:Y:S01]  /*30e00*/  BSSY B2, `(.L_x_3015) ;  /* 0x0000004000027945 */ /* 0x000fe20003800000 */
[----:B--2---:R-:W-:-:S13]  /*30e10*/  LOP3.LUT P0, RZ, R3, 0x8, RZ, 0xc0, !PT ;  /* 0x0000000803ff7812 */ /* 0x004fda000780c0ff */
[----:B------:R-:W-:Y:S05]  /*30e20*/  @P0 BRA `(.L_x_3016) ;  /* 0x0000000000040947 */ /* 0x000fea0003800000 */
[----:B------:R-:W-:Y:S01]  /*30e30*/  BPT.TRAP 0x1 ;  /* 0x000000040000795c */ /* 0x000fe20000300000 */
.L_x_3016:
[----:B------:R-:W-:Y:S05]  /*30e40*/  BSYNC B2 ;  /* 0x0000000000027941 */ /* 0x000fea0003800000 */
.L_x_3015:
        /* <DEDUP_REMOVED lines=12> */
.L_x_3017:
        /* <DEDUP_REMOVED lines=15> */
.L_x_3018:
        /* <DEDUP_REMOVED lines=15> */
.L_x_3019:
        /* <DEDUP_REMOVED lines=15> */
.L_x_3020:
        /* <DEDUP_REMOVED lines=12> */
.L_x_3002:
[----:B------:R-:W-:Y:S05]  /*312a0*/  BSYNC B1 ;  /* 0x0000000000017941 */ /* 0x000fea0003800000 */
.L_x_3001:
        /* <DEDUP_REMOVED lines=36> */
.L_x_3023:
[----:B------:R-:W-:Y:S01]  /*314f0*/  IMAD R3, R19, 0x8, R18 ;  /* 0x0000000813037824 */ /* 0x000fe200078e0212 */
[----:B------:R-:W-:Y:S01]  /*31500*/  SHF.L.U32 R2, R10, 0x1f, RZ ;  /* 0x0000001f0a027819 */ /* 0x000fe200000006ff */
[----:B------:R-:W-:Y:S03]  /*31510*/  BSSY B2, `(.L_x_3024) ;  /* 0x0000003000027945 */ /* 0x000fe60003800000 */
[----:B------:R-:W2:Y:S02]  /*31520*/  SYNCS.PHASECHK.TRANS64.TRYWAIT P0, [R3+URZ+0x38840], R2 ;  /* 0x03884002030075a7 */ /* 0x000ea4000800017f */
[----:B--2---:R-:W-:Y:S05]  /*31530*/  @!P0 BRA `(.L_x_3025) ;  /* 0x0000004c00548947 */ /* 0x004fea0003800000 */
.L_x_3172:
[----:B------:R-:W-:Y:S05]  /*31540*/  BSYNC B2 ;  /* 0x0000000000027941 */ /* 0x000fea0003800000 */
.L_x_3024:
        /* <DEDUP_REMOVED lines=11> */
.L_x_3027:
[----:B------:R-:W-:Y:S05]  /*31600*/  BSYNC B2 ;  /* 0x0000000000027941 */ /* 0x000fea0003800000 */
.L_x_3026:
        /* <DEDUP_REMOVED lines=12> */
.L_x_3028:
        /* <DEDUP_REMOVED lines=16> */
.L_x_3029:
        /* <DEDUP_REMOVED lines=16> */
.L_x_3030:
        /* <DEDUP_REMOVED lines=16> */
.L_x_3031:
        /* <DEDUP_REMOVED lines=15> */
.L_x_3173:
[----:B------:R-:W-:Y:S05]  /*31ac0*/  BSYNC B2 ;  /* 0x0000000000027941 */ /* 0x000fea0003800000 */
.L_x_3032:
        /* <DEDUP_REMOVED lines=10> */
.L_x_3034:
[----:B------:R-:W2:Y:S01]  /*31b70*/  LDL R3, [R1+0x10] ;  /* 0x0000100001037983 */ /* 0x000ea20000100800 */
[----:B------:R-:W-:Y:S01]  /*31b80*/  BSSY B2, `(.L_x_3035) ;  /* 0x0000004000027945 */ /* 0x000fe20003800000 */
[----:B--2---:R-:W-:-:S13]  /*31b90*/  LOP3.LUT P0, RZ, R3, 0x8, RZ, 0xc0, !PT ;  /* 0x0000000803ff7812 */ /* 0x004fda000780c0ff */
[----:B------:R-:W-:Y:S05]  /*31ba0*/  @P0 BRA `(.L_x_3036) ;  /* 0x0000000000040947 */ /* 0x000fea0003800000 */
[----:B------:R-:W-:Y:S01]  /*31bb0*/  BPT.TRAP 0x1 ;  /* 0x000000040000795c */ /* 0x000fe20000300000 */
.L_x_3036:
[----:B------:R-:W-:Y:S05]  /*31bc0*/  BSYNC B2 ;  /* 0x0000000000027941 */ /* 0x000fea0003800000 */
.L_x_3035:
        /* <DEDUP_REMOVED lines=12> */
.L_x_3037:
        /* <DEDUP_REMOVED lines=15> */
.L_x_3038:
        /* <DEDUP_REMOVED lines=15> */
.L_x_3039:
        /* <DEDUP_REMOVED lines=15> */
.L_x_3040:
        /* <DEDUP_REMOVED lines=12> */
.L_x_3022:
[----:B------:R-:W-:Y:S05]  /*32020*/  BSYNC B1 ;  /* 0x0000000000017941 */ /* 0x000fea0003800000 */
.L_x_3021:
[----:B------:R-:W2:Y:S01]  /*32030*/  LDL R2, [R1+0x34] ;  /* 0x0000340001027983 */ /* 0x000ea20000100800 */
[----:B------:R-:W-:Y:S01]  /*32040*/  VIADD R0, R0, 0xfffffffe ;  /* 0xfffffffe00007836 */ /* 0x000fe20000000000 */
[----:B--2---:R-:W-:-:S13]  /*32050*/  ISETP.GT.AND P0, PT, R6, R2, PT ;  /* 0x000000020600720c */ /* 0x004fda0003f04270 */
[----:B------:R-:W-:Y:S05]  /*32060*/  @P0 BRA `(.L_x_3041) ;  /* 0xffffffe4002c0947 */ /* 0x000fea000383ffff */
.L_x_2978:
[----:B------:R-:W-:Y:S05]  /*32070*/  BSYNC B0 ;  /* 0x0000000000007941 */ /* 0x000fea0003800000 */
.L_x_2977:
        /* <DEDUP_REMOVED lines=19> */
.L_x_3043:
[----:B------:R-:W-:Y:S05]  /*321b0*/  BSYNC B0 ;  /* 0x0000000000007941 */ /* 0x000fea0003800000 */
.L_x_3042:
        /* <DEDUP_REMOVED lines=10> */
.L_x_3174:
[----:B------:R-:W-:Y:S05]  /*32260*/  BSYNC B1 ;  /* 0x0000000000017941 */ /* 0x000fea0003800000 */
.L_x_3046:
        /* <DEDUP_REMOVED lines=10> */
.L_x_3048:
[----:B------:R-:W2:Y:S01]  /*32310*/  LDL R2, [R1+0x10] ;  /* 0x0000100001027983 */ /* 0x000ea20000100800 */
[----:B------:R-:W-:Y:S01]  /*32320*/  BSSY B1, `(.L_x_3049) ;  /* 0x0000004000017945 */ /* 0x000fe20003800000 */
[----:B--2---:R-:W-:-:S13]  /*32330*/  LOP3.LUT P0, RZ, R2, 0x8, RZ, 0xc0, !PT ;  /* 0x0000000802ff7812 */ /* 0x004fda000780c0ff */
[----:B------:R-:W-:Y:S05]  /*32340*/  @P0 BRA `(.L_x_3050) ;  /* 0x0000000000040947 */ /* 0x000fea0003800000 */
[----:B------:R-:W-:Y:S01]  /*32350*/  BPT.TRAP 0x1 ;  /* 0x000000040000795c */ /* 0x000fe20000300000 */
.L_x_3050:
[----:B------:R-:W-:Y:S05]  /*32360*/  BSYNC B1 ;  /* 0x0000000000017941 */ /* 0x000fea0003800000 */
.L_x_3049:
        /* <DEDUP_REMOVED lines=12> */
.L_x_3051:
        /* <DEDUP_REMOVED lines=15> */
.L_x_3052:
        /* <DEDUP_REMOVED lines=15> */
.L_x_3053:
        /* <DEDUP_REMOVED lines=15> */
.L_x_3054:
        /* <DEDUP_REMOVED lines=10> */
.L_x_3045:
[----:B------:R-:W-:Y:S05]  /*327a0*/  BSYNC B0 ;  /* 0x0000000000007941 */ /* 0x000fea0003800000 */
.L_x_3044:
[----:B------:R-:W2:Y:S01]  /*327b0*/  LDL.LU R4, [R1+0x18] ;  /* 0x0000180001047983 */ /* 0x000ea20000300800 */
[----:B------:R-:W-:-:S05]  /*327c0*/  VIADD R19, R19, 0x1 ;  /* 0x0000000113137836 */ /* 0x000fca0000000000 */
[----:B------:R-:W-:-:S04]  /*327d0*/  ISETP.NE.AND P0, PT, R19, 0x2, PT ;  /* 0x000000021300780c */ /* 0x000fc80003f05270 */
[----:B------:R-:W-:Y:S02]  /*327e0*/  SEL R0, RZ, 0x1, P0 ;  /* 0x00000001ff007807 */ /* 0x000fe40000000000 */
[----:B------:R-:W-:Y:S02]  /*327f0*/  SEL R19, R19, RZ, P0 ;  /* 0x000000ff13137207 */ /* 0x000fe40000000000 */
[----:B--2---:R-:W-:-:S05]  /*32800*/  LOP3.LUT R4, R4, R0, RZ, 0x3c, !PT ;  /* 0x0000000004047212 */ /* 0x004fca00078e3cff */
[----:B------:R2:W-:Y:S02]  /*32810*/  STL [R1+0x18], R4 ;  /* 0x0000180401007387 */ /* 0x0005e40000100800 */
.L_x_2957:
[----:B------:R-:W-:Y:S05]  /*32820*/  BSYNC B7 ;  /* 0x0000000000077941 */ /* 0x000fea0003800000 */
.L_x_2955:
[----:B0-----:R-:W3:Y:S02]  /*32830*/  LDL R10, [R1+0x10] ;  /* 0x00001000010a7983 */ /* 0x001ee40000100800 */
[----:B---3--:R-:W-:-:S13]  /*32840*/  LOP3.LUT P0, RZ, R10, 0x10, RZ, 0xc0, !PT ;  /* 0x000000100aff7812 */ /* 0x008fda000780c0ff */
[----:B------:R-:W-:Y:S05]  /*32850*/  @!P0 BRA `(.L_x_3055) ;  /* 0x00000000002c8947 */ /* 0x000fea0003800000 */
[----:B------:R-:W-:Y:S05]  /*32860*/  WARPSYNC.ALL ;  /* 0x0000000000007948 */ /* 0x000fea0003800000 */
[----:B------:R-:W0:Y:S08]  /*32870*/  S2UR UR5, SR_CgaCtaId ;  /* 0x00000000000579c3 */ /* 0x000e300000008800 */
[----:B------:R-:W-:Y:S06]  /*32880*/  BAR.SYNC.DEFER_BLOCKING 0x5, 0x180 ;  /* 0x0146000000007b1d */ /* 0x000fec0000010000 */
[----:B------:R-:W-:-:S02]  /*32890*/  UMOV UR4, 0x400 ;  /* 0x0000040000047882 */ /* 0x000fc40000000000 */
[----:B0-----:R-:W-:-:S06]  /*328a0*/  ULEA UR4, UR5, UR4, 0x18 ;  /* 0x0000000405047291 */ /* 0x001fcc000f8ec03f */
[----:B------:R-:W-:-:S05]  /*328b0*/  IMAD.U32 R18, RZ, RZ, UR4 ;  /* 0x00000004ff127e24 */ /* 0x000fca000f8e00ff */
[----:B-12---:R-:W0:Y:S04]  /*328c0*/  LDS.128 R4, [R18+0x388d0] ;  /* 0x0388d00012047984 */ /* 0x006e280000000c00 */
[----:B0-----:R0:W-:Y:S04]  /*328d0*/  STL.64 [R1], R4 ;  /* 0x0000000401007387 */ /* 0x0011e80000100a00 */
[----:B------:R0:W-:Y:S01]  /*328e0*/  STL.64 [R1+0x8], R6 ;  /* 0x0000080601007387 */ /* 0x0001e20000100a00 */
[----:B------:R-:W-:Y:S06]  /*328f0*/  BAR.ARV 0x4, 0x180 ;  /* 0x0106000000007b1d */ /* 0x000fec0000002000 */
[----:B------:R-:W-:Y:S05]  /*32900*/  BRA `(.L_x_3056) ;  /* 0x00000010003c7947 */ /* 0x000fea0003800000 */
.L_x_3055:
[----:B------:R-:W3:Y:S01]  /*32910*/  LDL R16, [R1+0x30] ;  /* 0x0000300001107983 */ /* 0x000ee20000100800 */
[----:B------:R-:W-:Y:S01]  /*32920*/  UMOV UR4, 0xffffffff ;  /* 0xffffffff00047882 */ /* 0x000fe20000000000 */
[----:B---3--:R-:W-:Y:S02]  /*32930*/  ISETP.NE.AND P5, PT, R16, 0x1f, PT ;  /* 0x0000001f1000780c */ /* 0x008fe40003fa5270 */
[----:B------:R-:W-:Y:S11]  /*32940*/  BRA.DIV UR4, `(.L_x_3057) ;  /* 0x0000003a048c7947 */ /* 0x000ff6000b800000 */
[----:B------:R-:W3:Y:S01]  /*32950*/  LDL R3, [R1+0xc] ;  /* 0x00000c0001037983 */ /* 0x000ee20000100800 */
[----:B------:R-:W-:-:S03]  /*32960*/  ULDC UR4, c[0x0][0xc3c] ;  /* 0x00030f0000047ab9 */ /* 0x000fc60000000800 */
[----:B------:R-:W4:Y:S01]  /*32970*/  LDL.LU R2, [R1] ;  /* 0x0000000001027983 */ /* 0x000f220000300800 */
[----:B------:R-:W-:Y:S01]  /*32980*/  LOP3.LUT P4, RZ, R10, 0x1, RZ, 0xc0, !PT ;  /* 0x000000010aff7812 */ /* 0x000fe2000788c0ff */
[----:B------:R-:W-:Y:S01]  /*32990*/  ULDC.64 UR6, c[0x0][0x208] ;  /* 0x0000820000067ab9 */ /* 0x000fe20000000a00 */
[----:B---3--:R-:W-:Y:S02]  /*329a0*/  IMAD.IADD R0, R3, 0x1, R16 ;  /* 0x0000000103007824 */ /* 0x008fe400078e0210 */
[----:B----4-:R-:W-:-:S03]  /*329b0*/  IMAD.MOV.U32 R10, RZ, RZ, R2 ;  /* 0x000000ffff0a7224 */ /* 0x010fc600078e0002 */
        /* <DEDUP_REMOVED lines=12> */
[----:B------:R-:W-:-:S03]  /*32a80*/  ISETP.GE.U32.AND P3, PT, R16, 0x10, PT ;  /* 0x000000101000780c */ /* 0x000fc60003f66070 */
[----:B------:R-:W-:Y:S01]  /*32a90*/  SHFL.IDX PT, R0, R10, 0x1, 0x1f ;  /* 0x00201f000a007f89 */ /* 0x000fe200000e0000 */
[----:B---3--:R-:W-:Y:S02]  /*32aa0*/  @!P0 IMAD.MOV.U32 R4, RZ, RZ, R8 ;  /* 0x000000ffff048224 */ /* 0x008fe400078e0008 */
[----:B------:R-:W-:Y:S02]  /*32ab0*/  IMAD.MOV.U32 R8, RZ, RZ, RZ ;  /* 0x000000ffff087224 */ /* 0x000fe400078e00ff */
        /* <DEDUP_REMOVED lines=19> */
.L_x_3184:
[----:B------:R-:W-:Y:S02]  /*32bf0*/  ULDC UR4, c[0x0][0xc38] ;  /* 0x00030e0000047ab9 */ /* 0x000fe40000000800 */
[----:B------:R-:W-:-:S04]  /*32c00*/  IMAD.U32 R2, RZ, RZ, UR4 ;  /* 0x00000004ff027e24 */ /* 0x000fc8000f8e00ff */
[----:B-1----:R-:W-:-:S04]  /*32c10*/  IMAD R9, R9, R2, RZ ;  /* 0x0000000209097224 */ /* 0x002fc800078e02ff */
[----:B------:R-:W-:-:S05]  /*32c20*/  IMAD.IADD R0, R0, 0x1, R9 ;  /* 0x0000000100007824 */ /* 0x000fca00078e0209 */
[----:B------:R-:W-:-:S13]  /*32c30*/  ISETP.GT.AND P4, PT, R0, R5, PT ;  /* 0x000000050000720c */ /* 0x000fda0003f84270 */
[----:B------:R-:W-:Y:S05]  /*32c40*/  @P4 BRA `(.L_x_3058) ;  /* 0x0000000000b44947 */ /* 0x000fea0003800000 */
.L_x_3061:
        /* <DEDUP_REMOVED lines=39> */
.L_x_3192:
[----:B------:R-:W-:Y:S02]  /*32ec0*/  ULDC UR4, c[0x0][0xc38] ;  /* 0x00030e0000047ab9 */ /* 0x000fe40000000800 */
[----:B------:R-:W-:-:S04]  /*32ed0*/  IMAD.U32 R2, RZ, RZ, UR4 ;  /* 0x00000004ff027e24 */ /* 0x000fc8000f8e00ff */
[----:B-1----:R-:W-:-:S04]  /*32ee0*/  IMAD R9, R9, R2, RZ ;  /* 0x0000000209097224 */ /* 0x002fc800078e02ff */
[----:B------:R-:W-:-:S05]  /*32ef0*/  IMAD.IADD R0, R9, 0x1, R0 ;  /* 0x0000000109007824 */ /* 0x000fca00078e0200 */
[----:B------:R-:W-:-:S13]  /*32f00*/  ISETP.GT.AND P4, PT, R0, R5, PT ;  /* 0x000000050000720c */ /* 0x000fda0003f84270 */
[----:B------:R-:W-:Y:S05]  /*32f10*/  @!P4 BRA `(.L_x_3061) ;  /* 0xfffffffc004cc947 */ /* 0x000fea000383ffff */
.L_x_3058:
        /* <DEDUP_REMOVED lines=12> */
.L_x_3197:
[----:B------:R-:W-:-:S13]  /*32fe0*/  ISETP.NE.AND P0, PT, R0, RZ, PT ;  /* 0x000000ff0000720c */ /* 0x000fda0003f05270 */
[----:B------:R-:W-:Y:S05]  /*32ff0*/  @!P0 BRA `(.L_x_3063) ;  /* 0x0000000000148947 */ /* 0x000fea0003800000 */
[----:B------:R-:W-:Y:S01]  /*33000*/  UMOV UR4, 0xffffffff ;  /* 0xffffffff00047882 */ /* 0x000fe20000000000 */
[----:B-1----:R-:W-:Y:S02]  /*33010*/  VIADD R3, R3, 0xffffffff ;  /* 0xffffffff03037836 */ /* 0x002fe40000000000 */
[----:B------:R-:W-:Y:S05]  /*33020*/  BRA.DIV UR4, `(.L_x_3064) ;  /* 0x0000003e04807947 */ /* 0x000fea000b800000 */
[----:B------:R1:W2:Y:S02]  /*33030*/  SHFL.IDX PT, R3, R7, R3, 0x1f ;  /* 0x00001f0307037589 */ /* 0x0002a400000e0000 */
.L_x_3200:
[----:B--2---:R-:W-:-:S07]  /*33040*/  IMAD.MOV.U32 R8, RZ, RZ, R3 ;  /* 0x000000ffff087224 */ /* 0x004fce00078e0003 */
.L_x_3063:
[----:B------:R-:W-:Y:S01]  /*33050*/  ISETP.NE.AND P0, PT, R6, 0x1, PT ;  /* 0x000000010600780c */ /* 0x000fe20003f05270 */
[----:B------:R-:W-:-:S05]  /*33060*/  IMAD R0, R8, R2, R9 ;  /* 0x0000000208007224 */ /* 0x000fca00078e0209 */
[----:B------:R2:W-:Y:S02]  /*33070*/  STL [R1], R0 ;  /* 0x0000000001007387 */ /* 0x0005e40000100800 */
[----:B--2---:R-:W-:-:S05]  /*33080*/  IMAD.IADD R0, R5, 0x1, -R0 ;  /* 0x0000000105007824 */ /* 0x004fca00078e0a00 */
[----:B------:R-:W-:Y:S05]  /*33090*/  @!P0 BRA `(.L_x_3065) ;  /* 0x0000000000e48947 */ /* 0x000fea0003800000 */
[----:B------:R-:W-:-:S04]  /*330a0*/  IABS R5, R4 ;  /* 0x0000000400057213 */ /* 0x000fc80000000000 */
[----:B------:R-:W2:Y:S08]  /*330b0*/  I2F.RP R2, R5 ;  /* 0x0000000500027306 */ /* 0x000eb00000209400 */
[----:B--2---:R-:W2:Y:S02]  /*330c0*/  MUFU.RCP R2, R2 ;  /* 0x0000000200027308 */ /* 0x004ea40000001000 */
[----:B--2---:R-:W-:-:S06]  /*330d0*/  VIADD R2, R2, 0xffffffe ;  /* 0x0ffffffe02027836 */ /* 0x004fcc0000000000 */
        /* <DEDUP_REMOVED lines=53> */
.L_x_3065:
[----:B-1----:R-:W2:Y:S01]  /*33430*/  LDL R3, [R1+0xc] ;  /* 0x00000c0001037983 */ /* 0x002ea20000100800 */
        /* <DEDUP_REMOVED lines=63> */
.L_x_3066:
[----:B------:R-:W-:-:S05]  /*33830*/  LOP3.LUT R0, RZ, R0, RZ, 0x33, !PT ;  /* 0x00000000ff007212 */ /* 0x000fca00078e33ff */
[----:B------:R-:W-:-:S05]  /*33840*/  IMAD.IADD R0, R4, 0x1, R0 ;  /* 0x0000000104007824 */ /* 0x000fca00078e0200 */
[----:B------:R2:W-:Y:S01]  /*33850*/  STL [R1+0x4], R0 ;  /* 0x0000040001007387 */ /* 0x0005e20000100800 */
[----:B------:R-:W-:Y:S05]  /*33860*/  BRA `(.L_x_3067) ;  /* 0x0000000000287947 */ /* 0x000fea0003800000 */
.L_x_3059:
        /* <DEDUP_REMOVED lines=10> */
.L_x_3067:
[----:B--23--:R-:W2:Y:S04]  /*33910*/  LDL R0, [R1+0x30] ;  /* 0x0000300001007983 */ /* 0x00cea80000100800 */
[----:B01----:R-:W3:Y:S04]  /*33920*/  LDL R2, [R1+0xc] ;  /* 0x00000c0001027983 */ /* 0x003ee80000100800 */
[----:B------:R-:W4:Y:S04]  /*33930*/  LDL R3, [R1+0x8] ;  /* 0x0000080001037983 */ /* 0x000f280000100800 */
[----:B------:R-:W5:Y:S04]  /*33940*/  LDL R4, [R1] ;  /* 0x0000000001047983 */ /* 0x000f680000100800 */
[----:B------:R-:W5:Y:S01]  /*33950*/  LDL R5, [R1+0x4] ;  /* 0x0000040001057983 */ /* 0x000f620000100800 */
[----:B------:R-:W-:Y:S05]  /*33960*/  WARPSYNC.ALL ;  /* 0x0000000000007948 */ /* 0x000fea0003800000 */
[----:B------:R-:W-:Y:S01]  /*33970*/  BAR.SYNC.DEFER_BLOCKING 0x4, 0x180 ;  /* 0x0106000000007b1d */ /* 0x000fe20000010000 */
[----:B--2---:R-:W-:-:S13]  /*33980*/  ISETP.NE.AND P0, PT, R0, RZ, PT ;  /* 0x000000ff0000720c */ /* 0x004fda0003f05270 */
[----:B------:R-:W0:Y:S01]  /*33990*/  @!P0 S2R R0, SR_CgaCtaId ;  /* 0x0000000000008919 */ /* 0x000e220000008800 */
[----:B---3--:R-:W-:Y:S01]  /*339a0*/  IMAD.MOV.U32 R7, RZ, RZ, R2 ;  /* 0x000000ffff077224 */ /* 0x008fe200078e0002 */
[----:B------:R-:W-:Y:S01]  /*339b0*/  @!P0 MOV R2, 0x400 ;  /* 0x0000040000028802 */ /* 0x000fe20000000f00 */
[----:B----4-:R-:W-:-:S03]  /*339c0*/  IMAD.MOV.U32 R6, RZ, RZ, R3 ;  /* 0x000000ffff067224 */ /* 0x010fc600078e0003 */
[----:B0-----:R-:W-:-:S05]  /*339d0*/  @!P0 LEA R18, R0, R2, 0x18 ;  /* 0x0000000200128211 */ /* 0x001fca00078ec0ff */
[----:B-----5:R1:W-:Y:S01]  /*339e0*/  @!P0 STS.128 [R18+0x388d0], R4 ;  /* 0x0388d00412008388 */ /* 0x0203e20000000c00 */
[----:B------:R-:W-:Y:S06]  /*339f0*/  BAR.ARV 0x5, 0x180 ;  /* 0x0146000000007b1d */ /* 0x000fec0000002000 */
.L_x_3056:
[----:B------:R-:W2:Y:S01]  /*33a00*/  LDL R0, [R1+0xc] ;  /* 0x00000c0001007983 */ /* 0x000ea20000100800 */
[----:B------:R-:W-:Y:S02]  /*33a10*/  ULDC UR4, c[0x0][0xc3c] ;  /* 0x00030f0000047ab9 */ /* 0x000fe40000000800 */
[----:B--2---:R-:W-:-:S13]  /*33a20*/  ISETP.GE.AND P0, PT, R0, UR4, PT ;  /* 0x0000000400007c0c */ /* 0x004fda000bf06270 */
[----:B------:R-:W-:Y:S05]  /*33a30*/  @!P0 BRA `(.L_x_3068) ;  /* 0xffffff7800748947 */ /* 0x000fea000383ffff */
[----:B------:R-:W-:Y:S05]  /*33a40*/  BSYNC B8 ;  /* 0x0000000000087941 */ /* 0x000fea0003800000 */
.L_x_2903:
        /* <DEDUP_REMOVED lines=12> */
.L_x_3201:
[----:B------:R-:W-:Y:S05]  /*33b10*/  BSYNC B0 ;  /* 0x0000000000007941 */ /* 0x000fea0003800000 */
.L_x_3069:
[----:B------:R-:W-:-:S03]  /*33b20*/  UMOV UR4, 0xffffffff ;  /* 0xffffffff00047882 */ /* 0x000fc60000000000 */
[----:B------:R-:W-:Y:S05]  /*33b30*/  BRA.DIV UR4, `(.L_x_3071) ;  /* 0x0000003204fc7947 */ /* 0x000fea000b800000 */
[----:B------:R-:W1:Y:S02]  /*33b40*/  S2R R2, SR_TID.X ;  /* 0x0000000000027919 */ /* 0x000e640000002100 */
[----:B-1----:R-:W-:-:S04]  /*33b50*/  SHF.R.U32.HI R2, RZ, 0x5, R2 ;  /* 0x00000005ff027819 */ /* 0x002fc80000011602 */
[----:B------:R-:W-:-:S05]  /*33b60*/  LOP3.LUT R2, R2, 0x3, RZ, 0xc0, !PT ;  /* 0x0000000302027812 */ /* 0x000fca00078ec0ff */
[----:B------:R1:W2:Y:S02]  /*33b70*/  SHFL.IDX PT, R14, R2, RZ, 0x1f ;  /* 0x00001fff020e7589 */ /* 0x0002a400000e0000 */
.L_x_3204:
[----:B--2---:R-:W-:-:S13]  /*33b80*/  ISETP.NE.AND P0, PT, R14, RZ, PT ;  /* 0x000000ff0e00720c */ /* 0x004fda0003f05270 */
[----:B------:R-:W-:Y:S05]  /*33b90*/  @P0 BRA `(.L_x_2630) ;  /* 0x0000000000940947 */ /* 0x000fea0003800000 */
[----:B------:R-:W-:-:S03]  /*33ba0*/  UMOV UR4, 0xffffffff ;  /* 0xffffffff00047882 */ /* 0x000fc60000000000 */
[----:B------:R-:W-:Y:S05]  /*33bb0*/  BRA.DIV UR4, `(.L_x_3072) ;  /* 0x0000003604107947 */ /* 0x000fea000b800000 */
[----:B------:R-:W-:-:S13]  /*33bc0*/  ELECT P6, URZ, PT ;  /* 0x00000000003f782f */ /* 0x000fda00038c0000 */
.L_x_3207:
        /* <DEDUP_REMOVED lines=8> */
.L_x_3073:
        /* <DEDUP_REMOVED lines=13> */
.L_x_3208:
[----:B------:R-:W1:Y:S02]  /*33d20*/  SYNCS.PHASECHK.TRANS64.TRYWAIT P0, [R7+URZ], R2 ;  /* 0x00000002070075a7 */ /* 0x000e64000800017f */
[----:B-1----:R-:W-:Y:S05]  /*33d30*/  @!P0 BRA `(.L_x_3075) ;  /* 0x0000003000e48947 */ /* 0x002fea0003800000 */
.L_x_3209:
[----:B------:R-:W-:Y:S05]  /*33d40*/  @!P2 BRA `(.L_x_3076) ;  /* 0x000000000004a947 */ /* 0x000fea0003800000 */
[----:B------:R-:W-:Y:S01]  /*33d50*/  BPT.TRAP 0x1 ;  /* 0x000000040000795c */ /* 0x000fe20000300000 */
.L_x_3076:
[----:B------:R-:W-:-:S04]  /*33d60*/  VIADD R0, R0, 0x38860 ;  /* 0x0003886000007836 */ /* 0x000fc80000000000 */
[----:B------:R-:W-:-:S04]  /*33d70*/  IMAD R4, R19, 0x8, R0 ;  /* 0x0000000813047824 */ /* 0x000fc800078e0200 */
[----:B------:R-:W2:Y:S02]  /*33d80*/  SYNCS.PHASECHK.TRANS64.TRYWAIT P0, [R4+URZ], R5 ;  /* 0x00000005040075a7 */ /* 0x000ea4000800017f */
[----:B--2---:R-:W-:Y:S05]  /*33d90*/  @!P0 BRA `(.L_x_3077) ;  /* 0x0000003000e08947 */ /* 0x004fea0003800000 */
.L_x_3210:
[----:B------:R-:W-:-:S07]  /*33da0*/  IMAD R3, R3, 0x8, R0 ;  /* 0x0000000803037824 */ /* 0x000fce00078e0200 */
.L_x_3078:
[----:B---3--:R3:W4:Y:S02]  /*33db0*/  SYNCS.PHASECHK.TRANS64.TRYWAIT P0, [R3+URZ], R2 ;  /* 0x00000002030075a7 */ /* 0x008724000800017f */
[----:B----4-:R-:W-:Y:S05]  /*33dc0*/  @!P0 NANOSLEEP.SYNCS 0x989680 ;  /* 0x009896800000895d */ /* 0x010fea0003900000 */
[----:B------:R-:W4:Y:S02]  /*33dd0*/  @!P0 SYNCS.PHASECHK.TRANS64 P0, [R3+URZ], R2 ;  /* 0x00000002030085a7 */ /* 0x000f24000800007f */
[----:B----4-:R-:W-:Y:S05]  /*33de0*/  @!P0 BRA `(.L_x_3078) ;  /* 0xfffffffc00f08947 */ /* 0x010fea000383ffff */
.L_x_2630:
[----:B------:R-:W-:Y:S05]  /*33df0*/  BSYNC B9 ;  /* 0x0000000000097941 */ /* 0x000fea0003800000 */
.L_x_2627:
[----:B------:R-:W-:Y:S05]  /*33e00*/  EXIT ;  /* 0x000000000000794d */ /* 0x000fea0003800000 */
.L_x_2652:
[----:B0-----:R0:W1:Y:S02]  /*33e10*/  SYNCS.PHASECHK.TRANS64.TRYWAIT P6, [R0+URZ+0x38890], R114 ;  /* 0x03889072000075a7 */ /* 0x00106400080c017f */
[----:B-1----:R-:W-:Y:S05]  /*33e20*/  @!P6 NANOSLEEP.SYNCS 0x989680 ;  /* 0x009896800000e95d */ /* 0x002fea0003900000 */
[----:B------:R-:W1:Y:S02]  /*33e30*/  @!P6 SYNCS.PHASECHK.TRANS64 P6, [R0+URZ+0x38890], R114 ;  /* 0x038890720000e5a7 */ /* 0x000e6400080c007f */
[----:B-1----:R-:W-:Y:S05]  /*33e40*/  @!P6 BRA `(.L_x_2652) ;  /* 0xfffffffc00f0e947 */ /* 0x002fea000383ffff */
[----:B------:R-:W-:Y:S05]  /*33e50*/  BRA `(.L_x_3079) ;  /* 0xfffffd00004c7947 */ /* 0x000fea000383ffff */
.L_x_2708:
[----:B-1----:R1:W2:Y:S02]  /*33e60*/  SYNCS.PHASECHK.TRANS64.TRYWAIT P5, [R0+URZ+0x38890], R114 ;  /* 0x03889072000075a7 */ /* 0x0022a400080a017f */
[----:B--2---:R-:W-:Y:S05]  /*33e70*/  @!P5 NANOSLEEP.SYNCS 0x989680 ;  /* 0x009896800000d95d */ /* 0x004fea0003900000 */
[----:B------:R-:W2:Y:S02]  /*33e80*/  @!P5 SYNCS.PHASECHK.TRANS64 P5, [R0+URZ+0x38890], R114 ;  /* 0x038890720000d5a7 */ /* 0x000ea400080a007f */
[----:B--2---:R-:W-:Y:S05]  /*33e90*/  @!P5 BRA `(.L_x_2708) ;  /* 0xfffffffc00f0d947 */ /* 0x004fea000383ffff */
[----:B------:R-:W-:Y:S05]  /*33ea0*/  BRA `(.L_x_3080) ;  /* 0xfffffd38003c7947 */ /* 0x000fea000383ffff */
.L_x_2733:
[----:B-1----:R1:W2:Y:S02]  /*33eb0*/  SYNCS.PHASECHK.TRANS64.TRYWAIT P3, [R0+URZ+0x38890], R114 ;  /* 0x03889072000075a7 */ /* 0x0022a4000806017f */
[----:B--2---:R-:W-:Y:S05]  /*33ec0*/  @!P3 NANOSLEEP.SYNCS 0x989680 ;  /* 0x009896800000b95d */ /* 0x004fea0003900000 */
[----:B------:R-:W2:Y:S02]  /*33ed0*/  @!P3 SYNCS.PHASECHK.TRANS64 P3, [R0+URZ+0x38890], R114 ;  /* 0x038890720000b5a7 */ /* 0x000ea4000806007f */
[----:B--2---:R-:W-:Y:S05]  /*33ee0*/  @!P3 BRA `(.L_x_2733) ;  /* 0xfffffffc00f0b947 */ /* 0x004fea000383ffff */
[----:B------:R-:W-:Y:S05]  /*33ef0*/  BRA `(.L_x_3081) ;  /* 0xfffffd6c00407947 */ /* 0x000fea000383ffff */
.L_x_2741:
[----:B0-----:R0:W1:Y:S02]  /*33f00*/  SYNCS.PHASECHK.TRANS64.TRYWAIT P2, [R0+URZ+0x388b0], R114 ;  /* 0x0388b072000075a7 */ /* 0x001064000804017f */
[----:B-1----:R-:W-:Y:S05]  /*33f10*/  @!P2 NANOSLEEP.SYNCS 0x989680 ;  /* 0x009896800000a95d */ /* 0x002fea0003900000 */
[----:B------:R-:W1:Y:S02]  /*33f20*/  @!P2 SYNCS.PHASECHK.TRANS64 P2, [R0+URZ+0x388b0], R114 ;  /* 0x0388b0720000a5a7 */ /* 0x000e64000804007f */
[----:B-1----:R-:W-:Y:S05]  /*33f30*/  @!P2 BRA `(.L_x_2741) ;  /* 0xfffffffc00f0a947 */ /* 0x002fea000383ffff */
[----:B------:R-:W-:Y:S05]  /*33f40*/  BRA `(.L_x_3082) ;  /* 0xfffffd7000707947 */ /* 0x000fea000383ffff */
.L_x_2763:
        /* <DEDUP_REMOVED lines=8> */
.L_x_3084:
[----:B------:R-:W-:Y:S05]  /*33fd0*/  BSYNC B1 ;  /* 0x0000000000017941 */ /* 0x000fea0003800000 */
.L_x_3083:
        /* <DEDUP_REMOVED lines=8> */
.L_x_3085:
[----:B------:R-:W-:Y:S02]  /*34060*/  IMAD.MOV.U32 R13, RZ, RZ, R31 ;  /* 0x000000ffff0d7224 */ /* 0x000fe400078e001f */
[----:B------:R-:W-:-:S07]  /*34070*/  IMAD.MOV.U32 R6, RZ, RZ, R14 ;  /* 0x000000ffff067224 */ /* 0x000fce00078e000e */
[----:B------:R-:W-:Y:S05]  /*34080*/  WARPSYNC.COLLECTIVE R15, `(.L_x_3086) ;  /* 0x000000000f087348 */ /* 0x000fea0003c00000 */
[----:B------:R0:W1:Y:S02]  /*34090*/  SHFL.IDX P6, R14, R13, R12, R11 ;  /* 0x0000000c0d0e7389 */ /* 0x00006400000c000b */
[----:B01----:R-:W-:Y:S01]  /*340a0*/  ENDCOLLECTIVE ;  /* 0x000000000000791b */ /* 0x003fe20003800000 */
.L_x_3086:
[----:B------:R-:W-:Y:S02]  /*340b0*/  IMAD.MOV.U32 R13, RZ, RZ, R30 ;  /* 0x000000ffff0d7224 */ /* 0x000fe400078e001e */
[----:B------:R-:W-:-:S07]  /*340c0*/  IMAD.MOV.U32 R9, RZ, RZ, R14 ;  /* 0x000000ffff097224 */ /* 0x000fce00078e000e */
[----:B------:R-:W-:Y:S05]  /*340d0*/  WARPSYNC.COLLECTIVE R15, `(.L_x_3087) ;  /* 0x000000000f087348 */ /* 0x000fea0003c00000 */
[----:B------:R0:W1:Y:S02]  /*340e0*/  SHFL.IDX P6, R14, R13, R12, R11 ;  /* 0x0000000c0d0e7389 */ /* 0x00006400000c000b */
[----:B01----:R-:W-:Y:S01]  /*340f0*/  ENDCOLLECTIVE ;  /* 0x000000000000791b */ /* 0x003fe20003800000 */
.L_x_3087:
[----:B------:R-:W-:Y:S01]  /*34100*/  IMAD.MOV.U32 R8, RZ, RZ, R14 ;  /* 0x000000ffff087224 */ /* 0x000fe200078e000e */
[----:B------:R-:W-:Y:S06]  /*34110*/  BRA `(.L_x_3088) ;  /* 0xfffffd8400ac7947 */ /* 0x000fec000383ffff */
.L_x_2766:
[----:B------:R-:W-:Y:S01]  /*34120*/  BSSY B1, `(.L_x_3089) ;  /* 0x0000008000017945 */ /* 0x000fe20003800000 */
[----:B------:R-:W-:Y:S02]  /*34130*/  IMAD.MOV.U32 R13, RZ, RZ, R33 ;  /* 0x000000ffff0d7224 */ /* 0x000fe400078e0021 */
[----:B------:R-:W-:Y:S02]  /*34140*/  IMAD.MOV.U32 R12, RZ, RZ, 0x1 ;  /* 0x00000001ff0c7424 */ /* 0x000fe400078e00ff */
[----:B------:R-:W-:Y:S02]  /*34150*/  IMAD.MOV.U32 R11, RZ, RZ, 0x181f ;  /* 0x0000181fff0b7424 */ /* 0x000fe400078e00ff */
[----:B------:R-:W-:-:S07]  /*34160*/  IMAD.MOV.U32 R15, RZ, RZ, -0x1 ;  /* 0xffffffffff0f7424 */ /* 0x000fce00078e00ff */
[----:B0--34-:R-:W-:Y:S05]  /*34170*/  WARPSYNC.COLLECTIVE R15, `(.L_x_3090) ;  /* 0x000000000f087348 */ /* 0x019fea0003c00000 */
[----:B------:R1:W2:Y:S02]  /*34180*/  SHFL.IDX P6, R14, R13, R12, R11 ;  /* 0x0000000c0d0e7389 */ /* 0x0002a400000c000b */
[----:B01234-:R-:W-:Y:S01]  /*34190*/  ENDCOLLECTIVE ;  /* 0x000000000000791b */ /* 0x01ffe20003800000 */
.L_x_3090:
[----:B------:R-:W-:Y:S05]  /*341a0*/  BSYNC B1 ;  /* 0x0000000000017941 */ /* 0x000fea0003800000 */
.L_x_3089:
        /* <DEDUP_REMOVED lines=8> */
.L_x_3091:
[----:B------:R-:W-:Y:S02]  /*34230*/  IMAD.MOV.U32 R13, RZ, RZ, R31 ;  /* 0x000000ffff0d7224 */ /* 0x000fe400078e001f */
[----:B------:R-:W-:-:S07]  /*34240*/  IMAD.MOV.U32 R6, RZ, RZ, R14 ;  /* 0x000000ffff067224 */ /* 0x000fce00078e000e */
[----:B------:R-:W-:Y:S05]  /*34250*/  WARPSYNC.COLLECTIVE R15, `(.L_x_3092) ;  /* 0x000000000f087348 */ /* 0x000fea0003c00000 */
[----:B------:R0:W1:Y:S02]  /*34260*/  SHFL.IDX P6, R14, R13, R12, R11 ;  /* 0x0000000c0d0e7389 */ /* 0x00006400000c000b */
[----:B01----:R-:W-:Y:S01]  /*34270*/  ENDCOLLECTIVE ;  /* 0x000000000000791b */ /* 0x003fe20003800000 */
.L_x_3092:
[----:B------:R-:W-:Y:S02]  /*34280*/  IMAD.MOV.U32 R13, RZ, RZ, R30 ;  /* 0x000000ffff0d7224 */ /* 0x000fe400078e001e */
[----:B------:R-:W-:-:S07]  /*34290*/  IMAD.MOV.U32 R9, RZ, RZ, R14 ;  /* 0x000000ffff097224 */ /* 0x000fce00078e000e */
[----:B------:R-:W-:Y:S05]  /*342a0*/  WARPSYNC.COLLECTIVE R15, `(.L_x_3093) ;  /* 0x000000000f087348 */ /* 0x000fea0003c00000 */
[----:B------:R0:W1:Y:S02]  /*342b0*/  SHFL.IDX P6, R14, R13, R12, R11 ;  /* 0x0000000c0d0e7389 */ /* 0x00006400000c000b */
[----:B01----:R-:W-:Y:S01]  /*342c0*/  ENDCOLLECTIVE ;  /* 0x000000000000791b */ /* 0x003fe20003800000 */
.L_x_3093:
[----:B------:R-:W-:Y:S01]  /*342d0*/  IMAD.MOV.U32 R8, RZ, RZ, R14 ;  /* 0x000000ffff087224 */ /* 0x000fe200078e000e */
[----:B------:R-:W-:Y:S06]  /*342e0*/  BRA `(.L_x_3094) ;  /* 0xfffffd8800bc7947 */ /* 0x000fec000383ffff */
.L_x_2769:
        /* <DEDUP_REMOVED lines=8> */
.L_x_3096:
[----:B------:R-:W-:Y:S05]  /*34370*/  BSYNC B1 ;  /* 0x0000000000017941 */ /* 0x000fea0003800000 */
.L_x_3095:
        /* <DEDUP_REMOVED lines=8> */
.L_x_3097:
[----:B------:R-:W-:Y:S02]  /*34400*/  IMAD.MOV.U32 R13, RZ, RZ, R31 ;  /* 0x000000ffff0d7224 */ /* 0x000fe400078e001f */
[----:B------:R-:W-:-:S07]  /*34410*/  IMAD.MOV.U32 R6, RZ, RZ, R14 ;  /* 0x000000ffff067224 */ /* 0x000fce00078e000e */
[----:B------:R-:W-:Y:S05]  /*34420*/  WARPSYNC.COLLECTIVE R15, `(.L_x_3098) ;  /* 0x000000000f087348 */ /* 0x000fea0003c00000 */
[----:B------:R0:W1:Y:S02]  /*34430*/  SHFL.IDX P6, R14, R13, R12, R11 ;  /* 0x0000000c0d0e7389 */ /* 0x00006400000c000b */
[----:B01----:R-:W-:Y:S01]  /*34440*/  ENDCOLLECTIVE ;  /* 0x000000000000791b */ /* 0x003fe20003800000 */
.L_x_3098:
[----:B------:R-:W-:Y:S02]  /*34450*/  IMAD.MOV.U32 R13, RZ, RZ, R30 ;  /* 0x000000ffff0d7224 */ /* 0x000fe400078e001e */
[----:B------:R-:W-:-:S07]  /*34460*/  IMAD.MOV.U32 R9, RZ, RZ, R14 ;  /* 0x000000ffff097224 */ /* 0x000fce00078e000e */
[----:B------:R-:W-:Y:S05]  /*34470*/  WARPSYNC.COLLECTIVE R15, `(.L_x_3099) ;  /* 0x000000000f087348 */ /* 0x000fea0003c00000 */
[----:B------:R0:W1:Y:S02]  /*34480*/  SHFL.IDX P6, R14, R13, R12, R11 ;  /* 0x0000000c0d0e7389 */ /* 0x00006400000c000b */
[----:B01----:R-:W-:Y:S01]  /*34490*/  ENDCOLLECTIVE ;  /* 0x000000000000791b */ /* 0x003fe20003800000 */
.L_x_3099:
[----:B------:R-:W-:Y:S01]  /*344a0*/  IMAD.MOV.U32 R8, RZ, RZ, R14 ;  /* 0x000000ffff087224 */ /* 0x000fe200078e000e */
[----:B------:R-:W-:Y:S06]  /*344b0*/  BRA `(.L_x_3100) ;  /* 0xfffffd8c00b47947 */ /* 0x000fec000383ffff */
.L_x_2772:
        /* <DEDUP_REMOVED lines=8> */
.L_x_3102:
[----:B------:R-:W-:Y:S05]  /*34540*/  BSYNC B1 ;  /* 0x0000000000017941 */ /* 0x000fea0003800000 */
.L_x_3101:
        /* <DEDUP_REMOVED lines=8> */
.L_x_3103:
[----:B------:R-:W-:Y:S02]  /*345d0*/  IMAD.MOV.U32 R13, RZ, RZ, R31 ;  /* 0x000000ffff0d7224 */ /* 0x000fe400078e001f */
[----:B------:R-:W-:-:S07]  /*345e0*/  IMAD.MOV.U32 R8, RZ, RZ, R14 ;  /* 0x000000ffff087224 */ /* 0x000fce00078e000e */
[----:B------:R-:W-:Y:S05]  /*345f0*/  WARPSYNC.COLLECTIVE R15, `(.L_x_3104) ;  /* 0x000000000f087348 */ /* 0x000fea0003c00000 */
[----:B------:R0:W1:Y:S02]  /*34600*/  SHFL.IDX P6, R14, R13, R12, R11 ;  /* 0x0000000c0d0e7389 */ /* 0x00006400000c000b */
[----:B01----:R-:W-:Y:S01]  /*34610*/  ENDCOLLECTIVE ;  /* 0x000000000000791b */ /* 0x003fe20003800000 */
.L_x_3104:
[----:B------:R-:W-:Y:S02]  /*34620*/  IMAD.MOV.U32 R13, RZ, RZ, R30 ;  /* 0x000000ffff0d7224 */ /* 0x000fe400078e001e */
[----:B------:R-:W-:-:S07]  /*34630*/  IMAD.MOV.U32 R78, RZ, RZ, R14 ;  /* 0x000000ffff4e7224 */ /* 0x000fce00078e000e */
[----:B------:R-:W-:Y:S05]  /*34640*/  WARPSYNC.COLLECTIVE R15, `(.L_x_3105) ;  /* 0x000000000f087348 */ /* 0x000fea0003c00000 */
[----:B------:R0:W1:Y:S02]  /*34650*/  SHFL.IDX P6, R14, R13, R12, R11 ;  /* 0x0000000c0d0e7389 */ /* 0x00006400000c000b */
[----:B01----:R-:W-:Y:S01]  /*34660*/  ENDCOLLECTIVE ;  /* 0x000000000000791b */ /* 0x003fe20003800000 */
.L_x_3105:
[----:B------:R-:W-:Y:S01]  /*34670*/  IMAD.MOV.U32 R10, RZ, RZ, R14 ;  /* 0x000000ffff0a7224 */ /* 0x000fe200078e000e */
[----:B------:R-:W-:Y:S06]  /*34680*/  BRA `(.L_x_3106) ;  /* 0xfffffd9000b47947 */ /* 0x000fec000383ffff */
.L_x_2776:
[----:B0-----:R0:W1:Y:S02]  /*34690*/  SYNCS.PHASECHK.TRANS64.TRYWAIT P0, [R16+URZ+0x38800], R0 ;  /* 0x03880000100075a7 */ /* 0x001064000800017f */
[----:B-1----:R-:W-:Y:S05]  /*346a0*/  @!P0 NANOSLEEP.SYNCS 0x989680 ;  /* 0x009896800000895d */ /* 0x002fea0003900000 */
[----:B------:R-:W1:Y:S02]  /*346b0*/  @!P0 SYNCS.PHASECHK.TRANS64 P0, [R16+URZ+0x38800], R0 ;  /* 0x03880000100085a7 */ /* 0x000e64000800007f */
[----:B-1----:R-:W-:Y:S05]  /*346c0*/  @!P0 BRA `(.L_x_2776) ;  /* 0xfffffffc00f08947 */ /* 0x002fea000383ffff */
[----:B------:R-:W-:Y:S05]  /*346d0*/  BRA `(.L_x_3107) ;  /* 0xfffffd9400e47947 */ /* 0x000fea000383ffff */
.L_x_2808:
        /* <DEDUP_REMOVED lines=8> */
.L_x_3109:
[----:B------:R-:W-:Y:S05]  /*34760*/  BSYNC B1 ;  /* 0x0000000000017941 */ /* 0x000fea0003800000 */
.L_x_3108:
        /* <DEDUP_REMOVED lines=8> */
.L_x_3110:
[----:B------:R-:W-:Y:S02]  /*347f0*/  IMAD.MOV.U32 R13, RZ, RZ, R3 ;  /* 0x000000ffff0d7224 */ /* 0x000fe400078e0003 */
[----:B------:R-:W-:-:S07]  /*34800*/  IMAD.MOV.U32 R8, RZ, RZ, R14 ;  /* 0x000000ffff087224 */ /* 0x000fce00078e000e */
[----:B------:R-:W-:Y:S05]  /*34810*/  WARPSYNC.COLLECTIVE R15, `(.L_x_3111) ;  /* 0x000000000f087348 */ /* 0x000fea0003c00000 */
[----:B------:R0:W1:Y:S02]  /*34820*/  SHFL.IDX P6, R14, R13, R12, R11 ;  /* 0x0000000c0d0e7389 */ /* 0x00006400000c000b */
[----:B01----:R-:W-:Y:S01]  /*34830*/  ENDCOLLECTIVE ;  /* 0x000000000000791b */ /* 0x003fe20003800000 */
.L_x_3111:
[----:B------:R-:W-:Y:S02]  /*34840*/  IMAD.MOV.U32 R13, RZ, RZ, R20 ;  /* 0x000000ffff0d7224 */ /* 0x000fe400078e0014 */
[----:B------:R-:W-:-:S07]  /*34850*/  IMAD.MOV.U32 R7, RZ, RZ, R14 ;  /* 0x000000ffff077224 */ /* 0x000fce00078e000e */
[----:B------:R-:W-:Y:S05]  /*34860*/  WARPSYNC.COLLECTIVE R15, `(.L_x_3112) ;  /* 0x000000000f087348 */ /* 0x000fea0003c00000 */
[----:B------:R0:W1:Y:S02]  /*34870*/  SHFL.IDX P6, R14, R13, R12, R11 ;  /* 0x0000000c0d0e7389 */ /* 0x00006400000c000b */
[----:B01----:R-:W-:Y:S01]  /*34880*/  ENDCOLLECTIVE ;  /* 0x000000000000791b */ /* 0x003fe20003800000 */
.L_x_3112:
[----:B------:R-:W-:Y:S05]  /*34890*/  BRA `(.L_x_3113) ;  /* 0xfffffdc800e47947 */ /* 0x000fea000383ffff */
.L_x_2811:
        /* <DEDUP_REMOVED lines=8> */
.L_x_3115:
[----:B------:R-:W-:Y:S05]  /*34920*/  BSYNC B1 ;  /* 0x0000000000017941 */ /* 0x000fea0003800000 */
.L_x_3114:
        /* <DEDUP_REMOVED lines=8> */
.L_x_3116:
[----:B------:R-:W-:Y:S02]  /*349b0*/  IMAD.MOV.U32 R13, RZ, RZ, R3 ;  /* 0x000000ffff0d7224 */ /* 0x000fe400078e0003 */
[----:B------:R-:W-:-:S07]  /*349c0*/  IMAD.MOV.U32 R8, RZ, RZ, R14 ;  /* 0x000000ffff087224 */ /* 0x000fce00078e000e */
[----:B------:R-:W-:Y:S05]  /*349d0*/  WARPSYNC.COLLECTIVE R15, `(.L_x_3117) ;  /* 0x000000000f087348 */ /* 0x000fea0003c00000 */
[----:B------:R0:W1:Y:S02]  /*349e0*/  SHFL.IDX P6, R14, R13, R12, R11 ;  /* 0x0000000c0d0e7389 */ /* 0x00006400000c000b */
[----:B01----:R-:W-:Y:S01]  /*349f0*/  ENDCOLLECTIVE ;  /* 0x000000000000791b */ /* 0x003fe20003800000 */
.L_x_3117:
[----:B------:R-:W-:Y:S02]  /*34a00*/  IMAD.MOV.U32 R13, RZ, RZ, R20 ;  /* 0x000000ffff0d7224 */ /* 0x000fe400078e0014 */
[----:B------:R-:W-:-:S07]  /*34a10*/  IMAD.MOV.U32 R7, RZ, RZ, R14 ;  /* 0x000000ffff077224 */ /* 0x000fce00078e000e */
[----:B------:R-:W-:Y:S05]  /*34a20*/  WARPSYNC.COLLECTIVE R15, `(.L_x_3118) ;  /* 0x000000000f087348 */ /* 0x000fea0003c00000 */
[----:B------:R0:W1:Y:S02]  /*34a30*/  SHFL.IDX P6, R14, R13, R12, R11 ;  /* 0x0000000c0d0e7389 */ /* 0x00006400000c000b */
[----:B01----:R-:W-:Y:S01]  /*34a40*/  ENDCOLLECTIVE ;  /* 0x000000000000791b */ /* 0x003fe20003800000 */
.L_x_3118:
[----:B------:R-:W-:Y:S05]  /*34a50*/  BRA `(.L_x_3119) ;  /* 0xfffffdcc00b47947 */ /* 0x000fea000383ffff */
.L_x_2814:
        /* <DEDUP_REMOVED lines=8> */
.L_x_3121:
[----:B------:R-:W-:Y:S05]  /*34ae0*/  BSYNC B1 ;  /* 0x0000000000017941 */ /* 0x000fea0003800000 */
.L_x_3120:
        /* <DEDUP_REMOVED lines=8> */
.L_x_3122:
[----:B------:R-:W-:Y:S02]  /*34b70*/  IMAD.MOV.U32 R13, RZ, RZ, R3 ;  /* 0x000000ffff0d7224 */ /* 0x000fe400078e0003 */
[----:B------:R-:W-:-:S07]  /*34b80*/  IMAD.MOV.U32 R4, RZ, RZ, R14 ;  /* 0x000000ffff047224 */ /* 0x000fce00078e000e */
[----:B------:R-:W-:Y:S05]  /*34b90*/  WARPSYNC.COLLECTIVE R15, `(.L_x_3123) ;  /* 0x000000000f087348 */ /* 0x000fea0003c00000 */
[----:B------:R0:W1:Y:S02]  /*34ba0*/  SHFL.IDX P6, R14, R13, R12, R11 ;  /* 0x0000000c0d0e7389 */ /* 0x00006400000c000b */
[----:B01----:R-:W-:Y:S01]  /*34bb0*/  ENDCOLLECTIVE ;  /* 0x000000000000791b */ /* 0x003fe20003800000 */
.L_x_3123:
[----:B------:R-:W-:Y:S02]  /*34bc0*/  IMAD.MOV.U32 R13, RZ, RZ, R20 ;  /* 0x000000ffff0d7224 */ /* 0x000fe400078e0014 */
[----:B------:R-:W-:-:S07]  /*34bd0*/  IMAD.MOV.U32 R7, RZ, RZ, R14 ;  /* 0x000000ffff077224 */ /* 0x000fce00078e000e */
[----:B------:R-:W-:Y:S05]  /*34be0*/  WARPSYNC.COLLECTIVE R15, `(.L_x_3124) ;  /* 0x000000000f087348 */ /* 0x000fea0003c00000 */
[----:B------:R0:W1:Y:S02]  /*34bf0*/  SHFL.IDX P6, R14, R13, R12, R11 ;  /* 0x0000000c0d0e7389 */ /* 0x00006400000c000b */
[----:B01----:R-:W-:Y:S01]  /*34c00*/  ENDCOLLECTIVE ;  /* 0x000000000000791b */ /* 0x003fe20003800000 */
.L_x_3124:
[----:B------:R-:W-:Y:S01]  /*34c10*/  IMAD.MOV.U32 R12, RZ, RZ, R14 ;  /* 0x000000ffff0c7224 */ /* 0x000fe200078e000e */
[----:B------:R-:W-:Y:S06]  /*34c20*/  BRA `(.L_x_3125) ;  /* 0xfffffdd0005c7947 */ /* 0x000fec000383ffff */
.L_x_2817:
        /* <DEDUP_REMOVED lines=8> */
.L_x_3127:
[----:B------:R-:W-:Y:S05]  /*34cb0*/  BSYNC B1 ;  /* 0x0000000000017941 */ /* 0x000fea0003800000 */
.L_x_3126:
        /* <DEDUP_REMOVED lines=8> */
.L_x_3128:
[----:B------:R-:W-:Y:S02]  /*34d40*/  IMAD.MOV.U32 R13, RZ, RZ, R3 ;  /* 0x000000ffff0d7224 */ /* 0x000fe400078e0003 */
[----:B------:R-:W-:-:S07]  /*34d50*/  IMAD.MOV.U32 R21, RZ, RZ, R14 ;  /* 0x000000ffff157224 */ /* 0x000fce00078e000e */
[----:B------:R-:W-:Y:S05]  /*34d60*/  WARPSYNC.COLLECTIVE R15, `(.L_x_3129) ;  /* 0x000000000f087348 */ /* 0x000fea0003c00000 */
[----:B------:R0:W1:Y:S02]  /*34d70*/  SHFL.IDX P6, R14, R13, R12, R11 ;  /* 0x0000000c0d0e7389 */ /* 0x00006400000c000b */
[----:B01----:R-:W-:Y:S01]  /*34d80*/  ENDCOLLECTIVE ;  /* 0x000000000000791b */ /* 0x003fe20003800000 */
.L_x_3129:
[----:B------:R-:W-:Y:S02]  /*34d90*/  IMAD.MOV.U32 R13, RZ, RZ, R20 ;  /* 0x000000ffff0d7224 */ /* 0x000fe400078e0014 */
[----:B------:R-:W-:-:S07]  /*34da0*/  IMAD.MOV.U32 R3, RZ, RZ, R14 ;  /* 0x000000ffff037224 */ /* 0x000fce00078e000e */
[----:B------:R-:W-:Y:S05]  /*34db0*/  WARPSYNC.COLLECTIVE R15, `(.L_x_3130) ;  /* 0x000000000f087348 */ /* 0x000fea0003c00000 */
[----:B------:R0:W1:Y:S02]  /*34dc0*/  SHFL.IDX P6, R14, R13, R12, R11 ;  /* 0x0000000c0d0e7389 */ /* 0x00006400000c000b */
[----:B01----:R-:W-:Y:S01]  /*34dd0*/  ENDCOLLECTIVE ;  /* 0x000000000000791b */ /* 0x003fe20003800000 */
.L_x_3130:
[----:B------:R-:W-:Y:S01]  /*34de0*/  IMAD.MOV.U32 R79, RZ, RZ, R14 ;  /* 0x000000ffff4f7224 */ /* 0x000fe200078e000e */
[----:B------:R-:W-:Y:S06]  /*34df0*/  BRA `(.L_x_3131) ;  /* 0xfffffdd400107947 */ /* 0x000fec000383ffff */
.L_x_2821:
[----:B0-----:R0:W1:Y:S02]  /*34e00*/  SYNCS.PHASECHK.TRANS64.TRYWAIT P0, [R16+URZ+0x38800], R0 ;  /* 0x03880000100075a7 */ /* 0x001064000800017f */
[----:B-1----:R-:W-:Y:S05]  /*34e10*/  @!P0 NANOSLEEP.SYNCS 0x989680 ;  /* 0x009896800000895d */ /* 0x002fea0003900000 */
[----:B------:R-:W1:Y:S02]  /*34e20*/  @!P0 SYNCS.PHASECHK.TRANS64 P0, [R16+URZ+0x38800], R0 ;  /* 0x03880000100085a7 */ /* 0x000e64000800007f */
[----:B-1----:R-:W-:Y:S05]  /*34e30*/  @!P0 BRA `(.L_x_2821) ;  /* 0xfffffffc00f08947 */ /* 0x002fea000383ffff */
[----:B------:R-:W-:Y:S05]  /*34e40*/  BRA `(.L_x_3132) ;  /* 0xfffffdd400f47947 */ /* 0x000fea000383ffff */
.L_x_2839:
[----:B-1----:R1:W3:Y:S02]  /*34e50*/  SYNCS.PHASECHK.TRANS64.TRYWAIT P2, [R0+URZ+0x38830], R3 ;  /* 0x03883003000075a7 */ /* 0x0022e4000804017f */
[----:B---3--:R-:W-:Y:S05]  /*34e60*/  @!P2 NANOSLEEP.SYNCS 0x989680 ;  /* 0x009896800000a95d */ /* 0x008fea0003900000 */
[----:B------:R-:W3:Y:S02]  /*34e70*/  @!P2 SYNCS.PHASECHK.TRANS64 P2, [R0+URZ+0x38830], R3 ;  /* 0x038830030000a5a7 */ /* 0x000ee4000804007f */
[----:B---3--:R-:W-:Y:S05]  /*34e80*/  @!P2 BRA `(.L_x_2839) ;  /* 0xfffffffc00f0a947 */ /* 0x008fea000383ffff */
[----:B------:R-:W-:Y:S05]  /*34e90*/  BRA `(.L_x_2838) ;  /* 0xfffffe1000d87947 */ /* 0x000fea000383ffff */
.L_x_2846:
[----:B-1----:R1:W2:Y:S02]  /*34ea0*/  SYNCS.PHASECHK.TRANS64.TRYWAIT P3, [R11+URZ+0x38830], R4 ;  /* 0x038830040b0075a7 */ /* 0x0022a4000806017f */
[----:B--2---:R-:W-:Y:S05]  /*34eb0*/  @!P3 NANOSLEEP.SYNCS 0x989680 ;  /* 0x009896800000b95d */ /* 0x004fea0003900000 */
[----:B------:R-:W2:Y:S02]  /*34ec0*/  @!P3 SYNCS.PHASECHK.TRANS64 P3, [R11+URZ+0x38830], R4 ;  /* 0x038830040b00b5a7 */ /* 0x000ea4000806007f */
[----:B--2---:R-:W-:Y:S05]  /*34ed0*/  @!P3 BRA `(.L_x_2846) ;  /* 0xfffffffc00f0b947 */ /* 0x004fea000383ffff */
[----:B------:R-:W-:Y:S05]  /*34ee0*/  BRA `(.L_x_2845) ;  /* 0xfffffe5c00047947 */ /* 0x000fea000383ffff */
.L_x_2851:
[----:B-1----:R1:W2:Y:S02]  /*34ef0*/  SYNCS.PHASECHK.TRANS64.TRYWAIT P3, [R9+URZ+0x38850], R0 ;  /* 0x03885000090075a7 */ /* 0x0022a4000806017f */
[----:B--2---:R-:W-:Y:S05]  /*34f00*/  @!P3 NANOSLEEP.SYNCS 0x989680 ;  /* 0x009896800000b95d */ /* 0x004fea0003900000 */
[----:B------:R-:W2:Y:S02]  /*34f10*/  @!P3 SYNCS.PHASECHK.TRANS64 P3, [R9+URZ+0x38850], R0 ;  /* 0x038850000900b5a7 */ /* 0x000ea4000806007f */
[----:B--2---:R-:W-:Y:S05]  /*34f20*/  @!P3 BRA `(.L_x_2851) ;  /* 0xfffffffc00f0b947 */ /* 0x004fea000383ffff */
[----:B------:R-:W-:Y:S05]  /*34f30*/  BRA `(.L_x_2850) ;  /* 0xfffffe9000c47947 */ /* 0x000fea000383ffff */
.L_x_2859:
[----:B-1----:R1:W2:Y:S02]  /*34f40*/  SYNCS.PHASECHK.TRANS64.TRYWAIT P2, [R4+URZ+0x38830], R5 ;  /* 0x03883005040075a7 */ /* 0x0022a4000804017f */
[----:B--2---:R-:W-:Y:S05]  /*34f50*/  @!P2 NANOSLEEP.SYNCS 0x989680 ;  /* 0x009896800000a95d */ /* 0x004fea0003900000 */
[----:B------:R-:W2:Y:S02]  /*34f60*/  @!P2 SYNCS.PHASECHK.TRANS64 P2, [R4+URZ+0x38830], R5 ;  /* 0x038830050400a5a7 */ /* 0x000ea4000804007f */
[----:B--2---:R-:W-:Y:S05]  /*34f70*/  @!P2 BRA `(.L_x_2859) ;  /* 0xfffffffc00f0a947 */ /* 0x004fea000383ffff */
[----:B------:R-:W-:Y:S05]  /*34f80*/  BRA `(.L_x_2858) ;  /* 0xfffffea8009c7947 */ /* 0x000fea000383ffff */
.L_x_2864:
[----:B-1----:R1:W2:Y:S02]  /*34f90*/  SYNCS.PHASECHK.TRANS64.TRYWAIT P2, [R9+URZ+0x38850], R0 ;  /* 0x03885000090075a7 */ /* 0x0022a4000804017f */
[----:B--2---:R-:W-:Y:S05]  /*34fa0*/  @!P2 NANOSLEEP.SYNCS 0x989680 ;  /* 0x009896800000a95d */ /* 0x004fea0003900000 */
[----:B------:R-:W2:Y:S02]  /*34fb0*/  @!P2 SYNCS.PHASECHK.TRANS64 P2, [R9+URZ+0x38850], R0 ;  /* 0x038850000900a5a7 */ /* 0x000ea4000804007f */
[----:B--2---:R-:W-:Y:S05]  /*34fc0*/  @!P2 BRA `(.L_x_2864) ;  /* 0xfffffffc00f0a947 */ /* 0x004fea000383ffff */
[----:B------:R-:W-:Y:S05]  /*34fd0*/  BRA `(.L_x_2863) ;  /* 0xfffffee0005c7947 */ /* 0x000fea000383ffff */
.L_x_2870:
[----:B-1----:R1:W2:Y:S02]  /*34fe0*/  SYNCS.PHASECHK.TRANS64.TRYWAIT P0, [R10+URZ+0x38850], R0 ;  /* 0x038850000a0075a7 */ /* 0x0022a4000800017f */
[----:B--2---:R-:W-:Y:S05]  /*34ff0*/  @!P0 NANOSLEEP.SYNCS 0x989680 ;  /* 0x009896800000895d */ /* 0x004fea0003900000 */
[----:B------:R-:W2:Y:S02]  /*35000*/  @!P0 SYNCS.PHASECHK.TRANS64 P0, [R10+URZ+0x38850], R0 ;  /* 0x038850000a0085a7 */ /* 0x000ea4000800007f */
[----:B--2---:R-:W-:Y:S05]  /*35010*/  @!P0 BRA `(.L_x_2870) ;  /* 0xfffffffc00f08947 */ /* 0x004fea000383ffff */
[----:B------:R-:W-:Y:S05]  /*35020*/  BRA `(.L_x_2869) ;  /* 0xfffffef8006c7947 */ /* 0x000fea000383ffff */
.L_x_2911:
        /* <DEDUP_REMOVED lines=11> */
.L_x_3134:
[----:B------:R-:W-:Y:S05]  /*350e0*/  BSYNC B1 ;  /* 0x0000000000017941 */ /* 0x000fea0003800000 */
.L_x_3133:
[----:B------:R-:W-:Y:S05]  /*350f0*/  BRA `(.L_x_3135) ;  /* 0xffffff6c00947947 */ /* 0x000fea000383ffff */
.L_x_2913:
[----:B------:R-:W-:Y:S01]  /*35100*/  BSSY B1, `(.L_x_3136) ;  /* 0x0000006000017945 */ /* 0x000fe20003800000 */
[----:B------:R-:W-:-:S07]  /*35110*/  IMAD.MOV.U32 R15, RZ, RZ, -0x1 ;  /* 0xffffffffff0f7424 */ /* 0x000fce00078e00ff */
[----:B0-----:R-:W-:Y:S05]  /*35120*/  WARPSYNC.COLLECTIVE R15, `(.L_x_3137) ;  /* 0x000000000f0c7348 */ /* 0x001fea0003c00000 */
[----:B------:R-:W-:Y:S02]  /*35130*/  ELECT P6, UR62, PT ;  /* 0x00000000003e782f */ /* 0x000fe400038c0000 */
[----:B------:R-:W-:Y:S01]  /*35140*/  MOV R14, UR62 ;  /* 0x0000003e000e7c02 */ /* 0x000fe20008000f00 */
[----:B0-----:R-:W-:Y:S10]  /*35150*/  ENDCOLLECTIVE ;  /* 0x000000000000791b */ /* 0x001ff40003800000 */
.L_x_3137:
[----:B------:R-:W-:Y:S05]  /*35160*/  BSYNC B1 ;  /* 0x0000000000017941 */ /* 0x000fea0003800000 */
.L_x_3136:
[----:B------:R-:W-:Y:S01]  /*35170*/  PLOP3.LUT P2, PT, P6, PT, PT, 0x80, 0x0 ;  /* 0x000000000000781c */ /* 0x000fe2000374f070 */
[----:B------:R-:W-:-:S12]  /*35180*/  BRA `(.L_x_2912) ;  /* 0xffffff6c00887947 */ /* 0x000fd8000383ffff */
.L_x_2915:
[----:B0-----:R0:W1:Y:S02]  /*35190*/  SYNCS.PHASECHK.TRANS64.TRYWAIT P0, [R18+URZ+0x38820], R2 ;  /* 0x03882002120075a7 */ /* 0x001064000800017f */
[----:B-1----:R-:W-:Y:S05]  /*351a0*/  @!P0 NANOSLEEP.SYNCS 0x989680 ;  /* 0x009896800000895d */ /* 0x002fea0003900000 */
[----:B------:R-:W1:Y:S02]  /*351b0*/  @!P0 SYNCS.PHASECHK.TRANS64 P0, [R18+URZ+0x38820], R2 ;  /* 0x03882002120085a7 */ /* 0x000e64000800007f */
[----:B-1----:R-:W-:Y:S05]  /*351c0*/  @!P0 BRA `(.L_x_2915) ;  /* 0xfffffffc00f08947 */ /* 0x002fea000383ffff */
[----:B------:R-:W-:Y:S05]  /*351d0*/  BRA `(.L_x_3138) ;  /* 0xffffff6c00987947 */ /* 0x000fea000383ffff */
.L_x_2919:
[----:B-1----:R1:W2:Y:S02]  /*351e0*/  SYNCS.PHASECHK.TRANS64.TRYWAIT P0, [R6+URZ+0x388a0], R8 ;  /* 0x0388a008060075a7 */ /* 0x0022a4000800017f */
[----:B--2---:R-:W-:Y:S05]  /*351f0*/  @!P0 NANOSLEEP.SYNCS 0x989680 ;  /* 0x009896800000895d */ /* 0x004fea0003900000 */
[----:B------:R-:W2:Y:S02]  /*35200*/  @!P0 SYNCS.PHASECHK.TRANS64 P0, [R6+URZ+0x388a0], R8 ;  /* 0x0388a008060085a7 */ /* 0x000ea4000800007f */
[----:B--2---:R-:W-:Y:S05]  /*35210*/  @!P0 BRA `(.L_x_2919) ;  /* 0xfffffffc00f08947 */ /* 0x004fea000383ffff */
[----:B------:R-:W-:Y:S05]  /*35220*/  BRA `(.L_x_3139) ;  /* 0xffffff6c00b87947 */ /* 0x000fea000383ffff */
.L_x_2927:
[----:B0-----:R0:W2:Y:S02]  /*35230*/  SYNCS.PHASECHK.TRANS64.TRYWAIT P0, [R6+URZ+0x388c0], R8 ;  /* 0x0388c008060075a7 */ /* 0x0010a4000800017f */
[----:B--2---:R-:W-:Y:S05]  /*35240*/  @!P0 NANOSLEEP.SYNCS 0x989680 ;  /* 0x009896800000895d */ /* 0x004fea0003900000 */
[----:B------:R-:W2:Y:S02]  /*35250*/  @!P0 SYNCS.PHASECHK.TRANS64 P0, [R6+URZ+0x388c0], R8 ;  /* 0x0388c008060085a7 */ /* 0x000ea4000800007f */
[----:B--2---:R-:W-:Y:S05]  /*35260*/  @!P0 BRA `(.L_x_2927) ;  /* 0xfffffffc00f08947 */ /* 0x004fea000383ffff */
[----:B------:R-:W-:Y:S05]  /*35270*/  BRA `(.L_x_3140) ;  /* 0xffffff7000f47947 */ /* 0x000fea000383ffff */
.L_x_2937:
[----:B0-----:R0:W1:Y:S02]  /*35280*/  SYNCS.PHASECHK.TRANS64.TRYWAIT P0, [R6+URZ+0x388a0], R5 ;  /* 0x0388a005060075a7 */ /* 0x001064000800017f */
[----:B-1----:R-:W-:Y:S05]  /*35290*/  @!P0 NANOSLEEP.SYNCS 0x989680 ;  /* 0x009896800000895d */ /* 0x002fea0003900000 */
[----:B------:R-:W1:Y:S02]  /*352a0*/  @!P0 SYNCS.PHASECHK.TRANS64 P0, [R6+URZ+0x388a0], R5 ;  /* 0x0388a005060085a7 */ /* 0x000e64000800007f */
[----:B-1----:R-:W-:Y:S05]  /*352b0*/  @!P0 BRA `(.L_x_2937) ;  /* 0xfffffffc00f08947 */ /* 0x002fea000383ffff */
[----:B------:R-:W-:Y:S05]  /*352c0*/  BRA `(.L_x_3141) ;  /* 0xffffff78007c7947 */ /* 0x000fea000383ffff */
.L_x_2945:
[----:B-1----:R1:W2:Y:S02]  /*352d0*/  SYNCS.PHASECHK.TRANS64.TRYWAIT P0, [R6+URZ+0x388c0], R5 ;  /* 0x0388c005060075a7 */ /* 0x0022a4000800017f */
[----:B--2---:R-:W-:Y:S05]  /*352e0*/  @!P0 NANOSLEEP.SYNCS 0x989680 ;  /* 0x009896800000895d */ /* 0x004fea0003900000 */
[----:B------:R-:W2:Y:S02]  /*352f0*/  @!P0 SYNCS.PHASECHK.TRANS64 P0, [R6+URZ+0x388c0], R5 ;  /* 0x0388c005060085a7 */ /* 0x000ea4000800007f */
[----:B--2---:R-:W-:Y:S05]  /*35300*/  @!P0 BRA `(.L_x_2945) ;  /* 0xfffffffc00f08947 */ /* 0x004fea000383ffff */
[----:B------:R-:W-:Y:S05]  /*35310*/  BRA `(.L_x_3142) ;  /* 0xffffff7c00b47947 */ /* 0x000fea000383ffff */
.L_x_2963:
        /* <DEDUP_REMOVED lines=11> */
.L_x_3144:
[----:B------:R-:W-:Y:S05]  /*353d0*/  BSYNC B0 ;  /* 0x0000000000007941 */ /* 0x000fea0003800000 */
.L_x_3143:
[----:B------:R-:W-:Y:S05]  /*353e0*/  BRA `(.L_x_3145) ;  /* 0xffffff8c006c7947 */ /* 0x000fea000383ffff */
.L_x_2965:
[----:B------:R-:W-:Y:S01]  /*353f0*/  BSSY B0, `(.L_x_3146) ;  /* 0x0000006000007945 */ /* 0x000fe20003800000 */
[----:B------:R-:W-:-:S07]  /*35400*/  IMAD.MOV.U32 R15, RZ, RZ, -0x1 ;  /* 0xffffffffff0f7424 */ /* 0x000fce00078e00ff */
[----:B0-----:R-:W-:Y:S05]  /*35410*/  WARPSYNC.COLLECTIVE R15, `(.L_x_3147) ;  /* 0x000000000f0c7348 */ /* 0x001fea0003c00000 */
[----:B------:R-:W-:Y:S02]  /*35420*/  ELECT P6, UR62, PT ;  /* 0x00000000003e782f */ /* 0x000fe400038c0000 */
[----:B------:R-:W-:Y:S01]  /*35430*/  MOV R14, UR62 ;  /* 0x0000003e000e7c02 */ /* 0x000fe20008000f00 */
[----:B0-----:R-:W-:Y:S10]  /*35440*/  ENDCOLLECTIVE ;  /* 0x000000000000791b */ /* 0x001ff40003800000 */
.L_x_3147:
[----:B------:R-:W-:Y:S05]  /*35450*/  BSYNC B0 ;  /* 0x0000000000007941 */ /* 0x000fea0003800000 */
.L_x_3146:
[----:B------:R-:W-:Y:S05]  /*35460*/  BRA `(.L_x_3148) ;  /* 0xffffff8c00787947 */ /* 0x000fea000383ffff */
.L_x_2967:
[----:B0-----:R0:W1:Y:S02]  /*35470*/  SYNCS.PHASECHK.TRANS64.TRYWAIT P0, [R0+URZ+0x38840], R2 ;  /* 0x03884002000075a7 */ /* 0x001064000800017f */
[----:B-1----:R-:W-:Y:S05]  /*35480*/  @!P0 NANOSLEEP.SYNCS 0x989680 ;  /* 0x009896800000895d */ /* 0x002fea0003900000 */
[----:B------:R-:W1:Y:S02]  /*35490*/  @!P0 SYNCS.PHASECHK.TRANS64 P0, [R0+URZ+0x38840], R2 ;  /* 0x03884002000085a7 */ /* 0x000e64000800007f */
[----:B-1----:R-:W-:Y:S05]  /*354a0*/  @!P0 BRA `(.L_x_2967) ;  /* 0xfffffffc00f08947 */ /* 0x002fea000383ffff */
[----:B------:R-:W-:Y:S05]  /*354b0*/  BRA `(.L_x_3149) ;  /* 0xffffff8c00dc7947 */ /* 0x000fea000383ffff */
.L_x_2971:
        /* <DEDUP_REMOVED lines=9> */
.L_x_3150:
[----:B------:R-:W-:Y:S02]  /*35550*/  IMAD.MOV.U32 R13, RZ, RZ, R4 ;  /* 0x000000ffff0d7224 */ /* 0x000fe400078e0004 */
[----:B------:R-:W-:-:S07]  /*35560*/  IMAD.MOV.U32 R6, RZ, RZ, R14 ;  /* 0x000000ffff067224 */ /* 0x000fce00078e000e */
[----:B------:R-:W-:Y:S05]  /*35570*/  WARPSYNC.COLLECTIVE R15, `(.L_x_3151) ;  /* 0x000000000f087348 */ /* 0x000fea0003c00000 */
[----:B------:R0:W1:Y:S02]  /*35580*/  SHFL.IDX P6, R14, R13, R12, R11 ;  /* 0x0000000c0d0e7389 */ /* 0x00006400000c000b */
[----:B01----:R-:W-:Y:S01]  /*35590*/  ENDCOLLECTIVE ;  /* 0x000000000000791b */ /* 0x003fe20003800000 */
.L_x_3151:
[----:B------:R-:W-:-:S04]  /*355a0*/  LOP3.LUT R5, R5, 0x7f, RZ, 0xc0, !PT ;  /* 0x0000007f05057812 */ /* 0x000fc800078ec0ff */
[----:B------:R-:W-:Y:S01]  /*355b0*/  SHF.R.U32.HI R0, RZ, 0x3, R5 ;  /* 0x00000003ff007819 */ /* 0x000fe20000011605 */
[----:B------:R-:W-:Y:S02]  /*355c0*/  IMAD R2, R9, R7, RZ ;  /* 0x0000000709027224 */ /* 0x000fe400078e02ff */
[----:B------:R-:W2:Y:S02]  /*355d0*/  LDL R9, [R1+0x2c] ;  /* 0x00002c0001097983 */ /* 0x000ea40000100800 */
[----:B------:R-:W-:Y:S01]  /*355e0*/  IMAD R0, R10, 0x80, R0 ;  /* 0x000000800a007824 */ /* 0x000fe200078e0200 */
        /* <DEDUP_REMOVED lines=22> */
.L_x_3152:
[----:B------:R-:W-:Y:S02]  /*35750*/  IMAD.MOV.U32 R13, RZ, RZ, R4 ;  /* 0x000000ffff0d7224 */ /* 0x000fe400078e0004 */
[----:B------:R-:W-:-:S07]  /*35760*/  IMAD.MOV.U32 R7, RZ, RZ, R14 ;  /* 0x000000ffff077224 */ /* 0x000fce00078e000e */
[----:B------:R-:W-:Y:S05]  /*35770*/  WARPSYNC.COLLECTIVE R15, `(.L_x_3153) ;  /* 0x000000000f087348 */ /* 0x000fea0003c00000 */
[----:B------:R0:W1:Y:S02]  /*35780*/  SHFL.IDX P6, R14, R13, R12, R11 ;  /* 0x0000000c0d0e7389 */ /* 0x00006400000c000b */
[----:B01----:R-:W-:Y:S01]  /*35790*/  ENDCOLLECTIVE ;  /* 0x000000000000791b */ /* 0x003fe20003800000 */
.L_x_3153:
        /* <DEDUP_REMOVED lines=20> */
.L_x_3154:
[----:B------:R-:W-:Y:S02]  /*358e0*/  IMAD.MOV.U32 R13, RZ, RZ, R4 ;  /* 0x000000ffff0d7224 */ /* 0x000fe400078e0004 */
[----:B------:R-:W-:-:S07]  /*358f0*/  IMAD.MOV.U32 R7, RZ, RZ, R14 ;  /* 0x000000ffff077224 */ /* 0x000fce00078e000e */
[----:B------:R-:W-:Y:S05]  /*35900*/  WARPSYNC.COLLECTIVE R15, `(.L_x_3155) ;  /* 0x000000000f087348 */ /* 0x000fea0003c00000 */
[----:B------:R0:W1:Y:S02]  /*35910*/  SHFL.IDX P6, R14, R13, R12, R11 ;  /* 0x0000000c0d0e7389 */ /* 0x00006400000c000b */
[----:B01----:R-:W-:Y:S01]  /*35920*/  ENDCOLLECTIVE ;  /* 0x000000000000791b */ /* 0x003fe20003800000 */
.L_x_3155:
        /* <DEDUP_REMOVED lines=20> */
.L_x_3156:
[----:B------:R-:W-:Y:S02]  /*35a70*/  IMAD.MOV.U32 R13, RZ, RZ, R4 ;  /* 0x000000ffff0d7224 */ /* 0x000fe400078e0004 */
[----:B------:R-:W-:-:S07]  /*35a80*/  IMAD.MOV.U32 R7, RZ, RZ, R14 ;  /* 0x000000ffff077224 */ /* 0x000fce00078e000e */
[----:B------:R-:W-:Y:S05]  /*35a90*/  WARPSYNC.COLLECTIVE R15, `(.L_x_3157) ;  /* 0x000000000f087348 */ /* 0x000fea0003c00000 */
[----:B------:R0:W1:Y:S02]  /*35aa0*/  SHFL.IDX P6, R14, R13, R12, R11 ;  /* 0x0000000c0d0e7389 */ /* 0x00006400000c000b */
[----:B01----:R-:W-:Y:S01]  /*35ab0*/  ENDCOLLECTIVE ;  /* 0x000000000000791b */ /* 0x003fe20003800000 */
.L_x_3157:
        /* <DEDUP_REMOVED lines=20> */
.L_x_3158:
[----:B------:R-:W-:Y:S02]  /*35c00*/  IMAD.MOV.U32 R13, RZ, RZ, R4 ;  /* 0x000000ffff0d7224 */ /* 0x000fe400078e0004 */
[----:B------:R-:W-:-:S07]  /*35c10*/  IMAD.MOV.U32 R7, RZ, RZ, R14 ;  /* 0x000000ffff077224 */ /* 0x000fce00078e000e */
[----:B------:R-:W-:Y:S05]  /*35c20*/  WARPSYNC.COLLECTIVE R15, `(.L_x_3159) ;  /* 0x000000000f087348 */ /* 0x000fea0003c00000 */
[----:B------:R0:W1:Y:S02]  /*35c30*/  SHFL.IDX P6, R14, R13, R12, R11 ;  /* 0x0000000c0d0e7389 */ /* 0x00006400000c000b */
[----:B01----:R-:W-:Y:S01]  /*35c40*/  ENDCOLLECTIVE ;  /* 0x000000000000791b */ /* 0x003fe20003800000 */
.L_x_3159:
        /* <DEDUP_REMOVED lines=20> */
.L_x_3160:
[----:B------:R-:W-:Y:S02]  /*35d90*/  IMAD.MOV.U32 R13, RZ, RZ, R4 ;  /* 0x000000ffff0d7224 */ /* 0x000fe400078e0004 */
[----:B------:R-:W-:-:S07]  /*35da0*/  IMAD.MOV.U32 R7, RZ, RZ, R14 ;  /* 0x000000ffff077224 */ /* 0x000fce00078e000e */
[----:B------:R-:W-:Y:S05]  /*35db0*/  WARPSYNC.COLLECTIVE R15, `(.L_x_3161) ;  /* 0x000000000f087348 */ /* 0x000fea0003c00000 */
[----:B------:R0:W1:Y:S02]  /*35dc0*/  SHFL.IDX P6, R14, R13, R12, R11 ;  /* 0x0000000c0d0e7389 */ /* 0x00006400000c000b */
[----:B01----:R-:W-:Y:S01]  /*35dd0*/  ENDCOLLECTIVE ;  /* 0x000000000000791b */ /* 0x003fe20003800000 */
.L_x_3161:
        /* <DEDUP_REMOVED lines=20> */
.L_x_3162:
[----:B------:R-:W-:Y:S02]  /*35f20*/  IMAD.MOV.U32 R13, RZ, RZ, R4 ;  /* 0x000000ffff0d7224 */ /* 0x000fe400078e0004 */
[----:B------:R-:W-:-:S07]  /*35f30*/  IMAD.MOV.U32 R7, RZ, RZ, R14 ;  /* 0x000000ffff077224 */ /* 0x000fce00078e000e */
[----:B------:R-:W-:Y:S05]  /*35f40*/  WARPSYNC.COLLECTIVE R15, `(.L_x_3163) ;  /* 0x000000000f087348 */ /* 0x000fea0003c00000 */
[----:B------:R0:W1:Y:S02]  /*35f50*/  SHFL.IDX P6, R14, R13, R12, R11 ;  /* 0x0000000c0d0e7389 */ /* 0x00006400000c000b */
[----:B01----:R-:W-:Y:S01]  /*35f60*/  ENDCOLLECTIVE ;  /* 0x000000000000791b */ /* 0x003fe20003800000 */
.L_x_3163:
        /* <DEDUP_REMOVED lines=18> */
.L_x_3164:
[----:B------:R-:W-:Y:S02]  /*36090*/  IMAD.MOV.U32 R13, RZ, RZ, R4 ;  /* 0x000000ffff0d7224 */ /* 0x000fe400078e0004 */
[----:B------:R-:W-:-:S07]  /*360a0*/  IMAD.MOV.U32 R5, RZ, RZ, R14 ;  /* 0x000000ffff057224 */ /* 0x000fce00078e000e */
[----:B------:R-:W-:Y:S05]  /*360b0*/  WARPSYNC.COLLECTIVE R15, `(.L_x_3165) ;  /* 0x000000000f087348 */ /* 0x000fea0003c00000 */
[----:B------:R0:W1:Y:S02]  /*360c0*/  SHFL.IDX P6, R14, R13, R12, R11 ;  /* 0x0000000c0d0e7389 */ /* 0x00006400000c000b */
[----:B01----:R-:W-:Y:S01]  /*360d0*/  ENDCOLLECTIVE ;  /* 0x000000000000791b */ /* 0x003fe20003800000 */
.L_x_3165:
[----:B------:R-:W-:Y:S01]  /*360e0*/  IMAD.MOV.U32 R3, RZ, RZ, R14 ;  /* 0x000000ffff037224 */ /* 0x000fe200078e000e */
[----:B------:R-:W-:Y:S06]  /*360f0*/  BRA `(.L_x_3166) ;  /* 0xffffff90009c7947 */ /* 0x000fec000383ffff */
.L_x_2976:
[----:B---3--:R3:W4:Y:S02]  /*36100*/  SYNCS.PHASECHK.TRANS64.TRYWAIT P0, [R18+URZ+0x38820], R0 ;  /* 0x03882000120075a7 */ /* 0x008724000800017f */
[----:B----4-:R-:W-:Y:S05]  /*36110*/  @!P0 NANOSLEEP.SYNCS 0x989680 ;  /* 0x009896800000895d */ /* 0x010fea0003900000 */
[----:B------:R-:W4:Y:S02]  /*36120*/  @!P0 SYNCS.PHASECHK.TRANS64 P0, [R18+URZ+0x38820], R0 ;  /* 0x03882000120085a7 */ /* 0x000f24000800007f */
[----:B----4-:R-:W-:Y:S05]  /*36130*/  @!P0 BRA `(.L_x_2976) ;  /* 0xfffffffc00f08947 */ /* 0x010fea000383ffff */
[----:B------:R-:W-:Y:S05]  /*36140*/  BRA `(.L_x_3167) ;  /* 0xffffff9400187947 */ /* 0x000fea000383ffff */
.L_x_2985:
[----:B-1----:R1:W2:Y:S02]  /*36150*/  SYNCS.PHASECHK.TRANS64.TRYWAIT P0, [R3+URZ+0x38840], R2 ;  /* 0x03884002030075a7 */ /* 0x0022a4000800017f */
[----:B--2---:R-:W-:Y:S05]  /*36160*/  @!P0 NANOSLEEP.SYNCS 0x989680 ;  /* 0x009896800000895d */ /* 0x004fea0003900000 */
[----:B------:R-:W2:Y:S02]  /*36170*/  @!P0 SYNCS.PHASECHK.TRANS64 P0, [R3+URZ+0x38840], R2 ;  /* 0x03884002030085a7 */ /* 0x000ea4000800007f */
[----:B--2---:R-:W-:Y:S05]  /*36180*/  @!P0 BRA `(.L_x_2985) ;  /* 0xfffffffc00f08947 */ /* 0x004fea000383ffff */
[----:B------:R-:W-:Y:S05]  /*36190*/  BRA `(.L_x_3168) ;  /* 0xffffff9400f87947 */ /* 0x000fea000383ffff */
.L_x_2993:
[----:B0-----:R0:W1:Y:S02]  /*361a0*/  SYNCS.PHASECHK.TRANS64.TRYWAIT P0, [R2+URZ+0x38860], R3 ;  /* 0x03886003020075a7 */ /* 0x001064000800017f */
[----:B-1----:R-:W-:Y:S05]  /*361b0*/  @!P0 NANOSLEEP.SYNCS 0x989680 ;  /* 0x009896800000895d */ /* 0x002fea0003900000 */
[----:B------:R-:W1:Y:S02]  /*361c0*/  @!P0 SYNCS.PHASECHK.TRANS64 P0, [R2+URZ+0x38860], R3 ;  /* 0x03886003020085a7 */ /* 0x000e64000800007f */
[----:B-1----:R-:W-:Y:S05]  /*361d0*/  @!P0 BRA `(.L_x_2993) ;  /* 0xfffffffc00f08947 */ /* 0x002fea000383ffff */
[----:B------:R-:W-:Y:S05]  /*361e0*/  BRA `(.L_x_3169) ;  /* 0xffffff9c00487947 */ /* 0x000fea000383ffff */
.L_x_3005:
[----:B-1----:R1:W2:Y:S02]  /*361f0*/  SYNCS.PHASECHK.TRANS64.TRYWAIT P0, [R3+URZ+0x38840], R2 ;  /* 0x03884002030075a7 */ /* 0x0022a4000800017f */
[----:B--2---:R-:W-:Y:S05]  /*36200*/  @!P0 NANOSLEEP.SYNCS 0x989680 ;  /* 0x009896800000895d */ /* 0x004fea0003900000 */
[----:B------:R-:W2:Y:S02]  /*36210*/  @!P0 SYNCS.PHASECHK.TRANS64 P0, [R3+URZ+0x38840], R2 ;  /* 0x03884002030085a7 */ /* 0x000ea4000800007f */
[----:B--2---:R-:W-:Y:S05]  /*36220*/  @!P0 BRA `(.L_x_3005) ;  /* 0xfffffffc00f08947 */ /* 0x004fea000383ffff */
[----:B------:R-:W-:Y:S05]  /*36230*/  BRA `(.L_x_3170) ;  /* 0xffffffa4005c7947 */ /* 0x000fea000383ffff */
.L_x_3013:
[----:B0-----:R0:W1:Y:S02]  /*36240*/  SYNCS.PHASECHK.TRANS64.TRYWAIT P0, [R2+URZ+0x38860], R3 ;  /* 0x03886003020075a7 */ /* 0x001064000800017f */
[----:B-1----:R-:W-:Y:S05]  /*36250*/  @!P0 NANOSLEEP.SYNCS 0x989680 ;  /* 0x009896800000895d */ /* 0x002fea0003900000 */
[----:B------:R-:W1:Y:S02]  /*36260*/  @!P0 SYNCS.PHASECHK.TRANS64 P0, [R2+URZ+0x38860], R3 ;  /* 0x03886003020085a7 */ /* 0x000e64000800007f */
[----:B-1----:R-:W-:Y:S05]  /*36270*/  @!P0 BRA `(.L_x_3013) ;  /* 0xfffffffc00f08947 */ /* 0x002fea000383ffff */
[----:B------:R-:W-:Y:S05]  /*36280*/  BRA `(.L_x_3171) ;  /* 0xffffffa800ac7947 */ /* 0x000fea000383ffff */
.L_x_3025:
[----:B--2---:R2:W3:Y:S02]  /*36290*/  SYNCS.PHASECHK.TRANS64.TRYWAIT P0, [R3+URZ+0x38840], R2 ;  /* 0x03884002030075a7 */ /* 0x0044e4000800017f */
[----:B---3--:R-:W-:Y:S05]  /*362a0*/  @!P0 NANOSLEEP.SYNCS 0x989680 ;  /* 0x009896800000895d */ /* 0x008fea0003900000 */
[----:B------:R-:W3:Y:S02]  /*362b0*/  @!P0 SYNCS.PHASECHK.TRANS64 P0, [R3+URZ+0x38840], R2 ;  /* 0x03884002030085a7 */ /* 0x000ee4000800007f */
[----:B---3--:R-:W-:Y:S05]  /*362c0*/  @!P0 BRA `(.L_x_3025) ;  /* 0xfffffffc00f08947 */ /* 0x008fea000383ffff */
[----:B------:R-:W-:Y:S05]  /*362d0*/  BRA `(.L_x_3172) ;  /* 0xffffffb000987947 */ /* 0x000fea000383ffff */
.L_x_3033:
[----:B0-----:R0:W1:Y:S02]  /*362e0*/  SYNCS.PHASECHK.TRANS64.TRYWAIT P0, [R2+URZ+0x38860], R5 ;  /* 0x03886005020075a7 */ /* 0x001064000800017f */
[----:B-1----:R-:W-:Y:S05]  /*362f0*/  @!P0 NANOSLEEP.SYNCS 0x989680 ;  /* 0x009896800000895d */ /* 0x002fea0003900000 */
[----:B------:R-:W1:Y:S02]  /*36300*/  @!P0 SYNCS.PHASECHK.TRANS64 P0, [R2+URZ+0x38860], R5 ;  /* 0x03886005020085a7 */ /* 0x000e64000800007f */
[----:B-1----:R-:W-:Y:S05]  /*36310*/  @!P0 BRA `(.L_x_3033) ;  /* 0xfffffffc00f08947 */ /* 0x002fea000383ffff */
[----:B------:R-:W-:Y:S05]  /*36320*/  BRA `(.L_x_3173) ;  /* 0xffffffb400e47947 */ /* 0x000fea000383ffff */
.L_x_3047:
[----:B--2---:R2:W3:Y:S02]  /*36330*/  SYNCS.PHASECHK.TRANS64.TRYWAIT P0, [R0+URZ+0x38860], R2 ;  /* 0x03886002000075a7 */ /* 0x0044e4000800017f */
[----:B---3--:R-:W-:Y:S05]  /*36340*/  @!P0 NANOSLEEP.SYNCS 0x989680 ;  /* 0x009896800000895d */ /* 0x008fea0003900000 */
[----:B------:R-:W3:Y:S02]  /*36350*/  @!P0 SYNCS.PHASECHK.TRANS64 P0, [R0+URZ+0x38860], R2 ;  /* 0x03886002000085a7 */ /* 0x000ee4000800007f */
[----:B---3--:R-:W-:Y:S05]  /*36360*/  @!P0 BRA `(.L_x_3047) ;  /* 0xfffffffc00f08947 */ /* 0x008fea000383ffff */
[----:B------:R-:W-:Y:S05]  /*36370*/  BRA `(.L_x_3174) ;  /* 0xffffffbc00b87947 */ /* 0x000fea000383ffff */
.L_x_3057:
[----:B------:R-:W3:Y:S01]  /*36380*/  LDL R0, [R1] ;  /* 0x0000000001007983 */ /* 0x000ee20000100800 */
        /* <DEDUP_REMOVED lines=8> */
.L_x_3176:
[----:B------:R-:W-:Y:S05]  /*36410*/  BSYNC B0 ;  /* 0x0000000000007941 */ /* 0x000fea0003800000 */
.L_x_3175:
        /* <DEDUP_REMOVED lines=10> */
.L_x_3177:
        /* <DEDUP_REMOVED lines=25> */
.L_x_3178:
        /* <DEDUP_REMOVED lines=9> */
.L_x_3179:
        /* <DEDUP_REMOVED lines=8> */
.L_x_3180:
        /* <DEDUP_REMOVED lines=8> */
.L_x_3181:
        /* <DEDUP_REMOVED lines=8> */
.L_x_3182:
        /* <DEDUP_REMOVED lines=9> */
.L_x_3183:
[----:B------:R-:W-:Y:S01]  /*368f0*/  IMAD.MOV.U32 R9, RZ, RZ, R14 ;  /* 0x000000ffff097224 */ /* 0x000fe200078e000e */
[----:B------:R-:W-:Y:S06]  /*36900*/  BRA `(.L_x_3184) ;  /* 0xffffffc000b87947 */ /* 0x000fec000383ffff */
.L_x_3060:
        /* <DEDUP_REMOVED lines=8> */
.L_x_3186:
[----:B------:R-:W-:Y:S05]  /*36990*/  BSYNC B0 ;  /* 0x0000000000007941 */ /* 0x000fea0003800000 */
.L_x_3185:
        /* <DEDUP_REMOVED lines=12> */
.L_x_3187:
        /* <DEDUP_REMOVED lines=8> */
.L_x_3188:
        /* <DEDUP_REMOVED lines=8> */
.L_x_3189:
        /* <DEDUP_REMOVED lines=8> */
.L_x_3190:
        /* <DEDUP_REMOVED lines=9> */
.L_x_3191:
[----:B------:R-:W-:Y:S01]  /*36c70*/  IMAD.MOV.U32 R9, RZ, RZ, R14 ;  /* 0x000000ffff097224 */ /* 0x000fe200078e000e */
[----:B------:R-:W-:Y:S06]  /*36c80*/  BRA `(.L_x_3192) ;  /* 0xffffffc0008c7947 */ /* 0x000fec000383ffff */
.L_x_3062:
[----:B------:R-:W-:Y:S01]  /*36c90*/  BSSY B0, `(.L_x_3193) ;  /* 0x0000006000007945 */ /* 0x000fe20003800000 */
[----:B------:R-:W-:Y:S01]  /*36ca0*/  PLOP3.LUT P6, PT, P6, PT, PT, 0x8, 0x0 ;  /* 0x000000000000781c */ /* 0x000fe200037ce170 */
[----:B------:R-:W-:-:S12]  /*36cb0*/  IMAD.MOV.U32 R15, RZ, RZ, -0x1 ;  /* 0xffffffffff0f7424 */ /* 0x000fd800078e00ff */
[----:B0-----:R-:W-:Y:S05]  /*36cc0*/  WARPSYNC.COLLECTIVE R15, `(.L_x_3194) ;  /* 0x000000000f087348 */ /* 0x001fea0003c00000 */
[----:B------:R-:W-:Y:S01]  /*36cd0*/  VOTE.ANY R14, PT, P6 ;  /* 0x00000000000e7806 */ /* 0x000fe200030e0100 */
[----:B0-----:R-:W-:Y:S06]  /*36ce0*/  ENDCOLLECTIVE ;  /* 0x000000000000791b */ /* 0x001fec0003800000 */
.L_x_3194:
[----:B------:R-:W-:Y:S05]  /*36cf0*/  BSYNC B0 ;  /* 0x0000000000007941 */ /* 0x000fea0003800000 */
.L_x_3193:
        /* <DEDUP_REMOVED lines=10> */
.L_x_3195:
[----:B------:R-:W-:Y:S02]  /*36da0*/  IMAD.MOV.U32 R13, RZ, RZ, R6 ;  /* 0x000000ffff0d7224 */ /* 0x000fe400078e0006 */
[----:B------:R-:W-:-:S07]  /*36db0*/  IMAD.MOV.U32 R4, RZ, RZ, R14 ;  /* 0x000000ffff047224 */ /* 0x000fce00078e000e */
[----:B------:R-:W-:Y:S05]  /*36dc0*/  WARPSYNC.COLLECTIVE R15, `(.L_x_3196) ;  /* 0x000000000f087348 */ /* 0x000fea0003c00000 */
[----:B------:R0:W1:Y:S02]  /*36dd0*/  SHFL.IDX P6, R14, R13, R12, R11 ;  /* 0x0000000c0d0e7389 */ /* 0x00006400000c000b */
[----:B01----:R-:W-:Y:S01]  /*36de0*/  ENDCOLLECTIVE ;  /* 0x000000000000791b */ /* 0x003fe20003800000 */
.L_x_3196:
[----:B------:R-:W-:Y:S02]  /*36df0*/  IMAD.MOV.U32 R6, RZ, RZ, R14 ;  /* 0x000000ffff067224 */ /* 0x000fe400078e000e */
[----:B------:R-:W-:-:S05]  /*36e00*/  IMAD.IADD R10, R3, 0x1, R10 ;  /* 0x00000001030a7824 */ /* 0x000fca00078e020a */
[----:B------:R0:W-:Y:S01]  /*36e10*/  STL [R1+0xc], R10 ;  /* 0x00000c0a01007387 */ /* 0x0001e20000100800 */
[----:B------:R-:W-:Y:S05]  /*36e20*/  BRA `(.L_x_3197) ;  /* 0xffffffc0006c7947 */ /* 0x000fea000383ffff */
.L_x_3064:
[----:B------:R-:W-:Y:S01]  /*36e30*/  BSSY B0, `(.L_x_3198) ;  /* 0x0000008000007945 */ /* 0x000fe20003800000 */
[----:B------:R-:W-:Y:S02]  /*36e40*/  IMAD.MOV.U32 R13, RZ, RZ, R7 ;  /* 0x000000ffff0d7224 */ /* 0x000fe400078e0007 */
[----:B------:R-:W-:Y:S02]  /*36e50*/  IMAD.MOV.U32 R12, RZ, RZ, R3 ;  /* 0x000000ffff0c7224 */ /* 0x000fe400078e0003 */
[----:B------:R-:W-:Y:S02]  /*36e60*/  IMAD.MOV.U32 R11, RZ, RZ, 0x1f ;  /* 0x0000001fff0b7424 */ /* 0x000fe400078e00ff */
[----:B------:R-:W-:-:S07]  /*36e70*/  IMAD.MOV.U32 R15, RZ, RZ, -0x1 ;  /* 0xffffffffff0f7424 */ /* 0x000fce00078e00ff */
[----:B0-----:R-:W-:Y:S05]  /*36e80*/  WARPSYNC.COLLECTIVE R15, `(.L_x_3199) ;  /* 0x000000000f087348 */ /* 0x001fea0003c00000 */
[----:B------:R1:W2:Y:S02]  /*36e90*/  SHFL.IDX P6, R14, R13, R12, R11 ;  /* 0x0000000c0d0e7389 */ /* 0x0002a400000c000b */
[----:B012---:R-:W-:Y:S01]  /*36ea0*/  ENDCOLLECTIVE ;  /* 0x000000000000791b */ /* 0x007fe20003800000 */
.L_x_3199:
[----:B------:R-:W-:Y:S05]  /*36eb0*/  BSYNC B0 ;  /* 0x0000000000007941 */ /* 0x000fea0003800000 */
.L_x_3198:
[----:B------:R-:W-:Y:S01]  /*36ec0*/  IMAD.MOV.U32 R3, RZ, RZ, R14 ;  /* 0x000000ffff037224 */ /* 0x000fe200078e000e */
[----:B------:R-:W-:Y:S06]  /*36ed0*/  BRA `(.L_x_3200) ;  /* 0xffffffc000587947 */ /* 0x000fec000383ffff */
.L_x_3070:
[----:B0-----:R0:W1:Y:S02]  /*36ee0*/  SYNCS.PHASECHK.TRANS64.TRYWAIT P0, [R0+URZ+0x38820], R3 ;  /* 0x03882003000075a7 */ /* 0x001064000800017f */
[----:B-1----:R-:W-:Y:S05]  /*36ef0*/  @!P0 NANOSLEEP.SYNCS 0x989680 ;  /* 0x009896800000895d */ /* 0x002fea0003900000 */
[----:B------:R-:W1:Y:S02]  /*36f00*/  @!P0 SYNCS.PHASECHK.TRANS64 P0, [R0+URZ+0x38820], R3 ;  /* 0x03882003000085a7 */ /* 0x000e64000800007f */
[----:B-1----:R-:W-:Y:S05]  /*36f10*/  @!P0 BRA `(.L_x_3070) ;  /* 0xfffffffc00f08947 */ /* 0x002fea000383ffff */
[----:B------:R-:W-:Y:S05]  /*36f20*/  BRA `(.L_x_3201) ;  /* 0xffffffc800f87947 */ /* 0x000fea000383ffff */
.L_x_3071:
        /* <DEDUP_REMOVED lines=11> */
.L_x_3203:
[----:B------:R-:W-:Y:S05]  /*36fe0*/  BSYNC B0 ;  /* 0x0000000000007941 */ /* 0x000fea0003800000 */
.L_x_3202:
[----:B------:R-:W-:Y:S05]  /*36ff0*/  BRA `(.L_x_3204) ;  /* 0xffffffc800e07947 */ /* 0x000fea000383ffff */
.L_x_3072:
[----:B------:R-:W-:Y:S01]  /*37000*/  BSSY B0, `(.L_x_3205) ;  /* 0x0000006000007945 */ /* 0x000fe20003800000 */
[----:B------:R-:W-:-:S07]  /*37010*/  IMAD.MOV.U32 R15, RZ, RZ, -0x1 ;  /* 0xffffffffff0f7424 */ /* 0x000fce00078e00ff */
[----:B01----:R-:W-:Y:S05]  /*37020*/  WARPSYNC.COLLECTIVE R15, `(.L_x_3206) ;  /* 0x000000000f0c7348 */ /* 0x003fea0003c00000 */
[----:B------:R-:W-:Y:S02]  /*37030*/  ELECT P6, UR62, PT ;  /* 0x00000000003e782f */ /* 0x000fe400038c0000 */
[----:B------:R-:W-:Y:S01]  /*37040*/  MOV R14, UR62 ;  /* 0x0000003e000e7c02 */ /* 0x000fe20008000f00 */
[----:B01----:R-:W-:Y:S10]  /*37050*/  ENDCOLLECTIVE ;  /* 0x000000000000791b */ /* 0x003ff40003800000 */
.L_x_3206:
[----:B------:R-:W-:Y:S05]  /*37060*/  BSYNC B0 ;  /* 0x0000000000007941 */ /* 0x000fea0003800000 */
.L_x_3205:
[----:B------:R-:W-:Y:S05]  /*37070*/  BRA `(.L_x_3207) ;  /* 0xffffffc800d47947 */ /* 0x000fea000383ffff */
.L_x_3074:
[----:B0-----:R0:W1:Y:S02]  /*37080*/  SYNCS.PHASECHK.TRANS64.TRYWAIT P0, [R6+URZ], R5 ;  /* 0x00000005060075a7 */ /* 0x001064000800017f */
[----:B-1----:R-:W-:Y:S05]  /*37090*/  @!P0 NANOSLEEP.SYNCS 0x989680 ;  /* 0x009896800000895d */ /* 0x002fea0003900000 */
[----:B------:R-:W1:Y:S02]  /*370a0*/  @!P0 SYNCS.PHASECHK.TRANS64 P0, [R6+URZ], R5 ;  /* 0x00000005060085a7 */ /* 0x000e64000800007f */
[----:B-1----:R-:W-:Y:S05]  /*370b0*/  @!P0 BRA `(.L_x_3074) ;  /* 0xfffffffc00f08947 */ /* 0x002fea000383ffff */
[----:B------:R-:W-:Y:S05]  /*370c0*/  BRA `(.L_x_3208) ;  /* 0xffffffcc00147947 */ /* 0x000fea000383ffff */
.L_x_3075:
[----:B-1----:R1:W2:Y:S02]  /*370d0*/  SYNCS.PHASECHK.TRANS64.TRYWAIT P0, [R7+URZ], R2 ;  /* 0x00000002070075a7 */ /* 0x0022a4000800017f */
[----:B--2---:R-:W-:Y:S05]  /*370e0*/  @!P0 NANOSLEEP.SYNCS 0x989680 ;  /* 0x009896800000895d */ /* 0x004fea0003900000 */
[----:B------:R-:W2:Y:S02]  /*370f0*/  @!P0 SYNCS.PHASECHK.TRANS64 P0, [R7+URZ], R2 ;  /* 0x00000002070085a7 */ /* 0x000ea4000800007f */
[----:B--2---:R-:W-:Y:S05]  /*37100*/  @!P0 BRA `(.L_x_3075) ;  /* 0xfffffffc00f08947 */ /* 0x004fea000383ffff */
[----:B------:R-:W-:Y:S05]  /*37110*/  BRA `(.L_x_3209) ;  /* 0xffffffcc00087947 */ /* 0x000fea000383ffff */
.L_x_3077:
[----:B--2---:R2:W3:Y:S02]  /*37120*/  SYNCS.PHASECHK.TRANS64.TRYWAIT P0, [R4+URZ], R5 ;  /* 0x00000005040075a7 */ /* 0x0044e4000800017f */
[----:B---3--:R-:W-:Y:S05]  /*37130*/  @!P0 NANOSLEEP.SYNCS 0x989680 ;  /* 0x009896800000895d */ /* 0x008fea0003900000 */
[----:B------:R-:W3:Y:S02]  /*37140*/  @!P0 SYNCS.PHASECHK.TRANS64 P0, [R4+URZ], R5 ;  /* 0x00000005040085a7 */ /* 0x000ee4000800007f */
[----:B---3--:R-:W-:Y:S05]  /*37150*/  @!P0 BRA `(.L_x_3077) ;  /* 0xfffffffc00f08947 */ /* 0x008fea000383ffff */
[----:B------:R-:W-:Y:S05]  /*37160*/  BRA `(.L_x_3210) ;  /* 0xffffffcc000c7947 */ /* 0x000fea000383ffff */
.L_x_3211:
        /* <DEDUP_REMOVED lines=9> */
.L_x_14847:


//--------------------- .text._ZN7cutlass13device_kernelIN5flash11enable_sm90INS1_16FlashAttnFwdSm90INS1_25CollectiveMainloopFwdSm90ILi2EN4cute5tupleIJNS5_1CILi1EEES8_S8_EEENS6_IJNS7_ILi128EEENS7_ILi112EEENS7_ILi192EEEEEELi192ENS_10bfloat16_tEfNS_4arch4Sm90ELb0ELb0ELb0ELb0ELb0ELb0ELb0ELb1ELb1ELb1ELb1ELb0EEENS1_21CollectiveEpilogueFwdINS6_IJSA_SC_SB_EEES9_SE_SG_Li256ELb0ELb1ELb1ELb0EEENS1_19SingleTileSchedulerILb0ELb1ELb1ELi128EEEEEEEEEvNT_6ParamsE --------------------------
	.section	.text._ZN7cutlass13device_kernelIN5flash11enable_sm90INS1_16FlashAttnFwdSm90INS1_25CollectiveMainloopFwdSm90ILi2EN4cute5tupleIJNS5_1CILi1EEES8_S8_EEENS6_IJNS7_ILi128EEENS7_ILi112EEENS7_ILi192EEEEEELi192ENS_10bfloat16_tEfNS_4arch4Sm90ELb0ELb0ELb0ELb0ELb0ELb0ELb0ELb1ELb1ELb1ELb1ELb0EEENS1_21CollectiveEpilogueFwdINS6_IJSA_SC_SB_EEES9_SE_SG_Li256ELb0ELb1ELb1ELb0EEENS1_19SingleTileSchedulerILb0ELb1ELb1ELi128EEEEEEEEEvNT_6ParamsE,"ax",@progbits
	.align	128
.text._ZN7cutlass13device_kernelIN5flash11enable_sm90INS1_16FlashAttnFwdSm90INS1_25CollectiveMainloopFwdSm90ILi2EN4cute5tupleIJNS5_1CILi1EEES8_S8_EEENS6_IJNS7_ILi128EEENS7_ILi112EEENS7_ILi192EEEEEELi192ENS_10bfloat16_tEfNS_4arch4Sm90ELb0ELb0ELb0ELb0ELb0ELb0ELb0ELb1ELb1ELb1ELb1ELb0EEENS1_21CollectiveEpilogueFwdINS6_IJSA_SC_SB_EEES9_SE_SG_Li256ELb0ELb1ELb1ELb0EEENS1_19SingleTileSchedulerILb0ELb1ELb1ELi128EEEEEEEEEvNT_6ParamsE:
        .type           _ZN7cutlass13device_kernelIN5flash11enable_sm90INS1_16FlashAttnFwdSm90INS1_25CollectiveMainloopFwdSm90ILi2EN4cute5tupleIJNS5_1CILi1EEES8_S8_EEENS6_IJNS7_ILi128EEENS7_ILi112EEENS7_ILi192EEEEEELi192ENS_10bfloat16_tEfNS_4arch4Sm90ELb0ELb0ELb0ELb0ELb0ELb0ELb0ELb1ELb1ELb1ELb1ELb0EEENS1_21CollectiveEpilogueFwdINS6_IJSA_SC_SB_EEES9_SE_SG_Li256ELb0ELb1ELb1ELb0EEENS1_19SingleTileSchedulerILb0ELb1ELb1ELi128EEEEEEEEEvNT_6ParamsE,@function
        .size           _ZN7cutlass13device_kernelIN5flash11enable_sm90INS1_16FlashAttnFwdSm90INS1_25CollectiveMainloopFwdSm90ILi2EN4cute5tupleIJNS5_1CILi1EEES8_S8_EEENS6_IJNS7_ILi128EEENS7_ILi112EEENS7_ILi192EEEEEELi192ENS_10bfloat16_tEfNS_4arch4Sm90ELb0ELb0ELb0ELb0ELb0ELb0ELb0ELb1ELb1ELb1ELb1ELb0EEENS1_21CollectiveEpilogueFwdINS6_IJSA_SC_SB_EEES9_SE_SG_Li256ELb0ELb1ELb1ELb0EEENS1_19SingleTileSchedulerILb0ELb1ELb1ELi128EEEEEEEEEvNT_6ParamsE,(.L_x_14848 - _ZN7cutlass13device_kernelIN5flash11enable_sm90INS1_16FlashAttnFwdSm90INS1_25CollectiveMainloopFwdSm90ILi2EN4cute5tupleIJNS5_1CILi1EEES8_S8_EEENS6_IJNS7_ILi128EEENS7_ILi112EEENS7_ILi192EEEEEELi192ENS_10bfloat16_tEfNS_4arch4Sm90ELb0ELb0ELb0ELb0ELb0ELb0ELb0ELb1ELb1ELb1ELb1ELb0EEENS1_21CollectiveEpilogueFwdINS6_IJSA_SC_SB_EEES9_SE_SG_Li256ELb0ELb1ELb1ELb0EEENS1_19SingleTileSchedulerILb0ELb1ELb1ELi128EEEEEEEEEvNT_6ParamsE)
        .other          _ZN7cutlass13device_kernelIN5flash11enable_sm90INS1_16FlashAttnFwdSm90INS1_25CollectiveMainloopFwdSm90ILi2EN4cute5tupleIJNS5_1CILi1EEES8_S8_EEENS6_IJNS7_ILi128EEENS7_ILi112EEENS7_ILi192EEEEEELi192ENS_10bfloat16_tEfNS_4arch4Sm90ELb0ELb0ELb0ELb0ELb0ELb0ELb0ELb1ELb1ELb1ELb1ELb0EEENS1_21CollectiveEpilogueFwdINS6_IJSA_SC_SB_EEES9_SE_SG_Li256ELb0ELb1ELb1ELb0EEENS1_19SingleTileSchedulerILb0ELb1ELb1ELi128EEEEEEEEEvNT_6ParamsE,@"STO_CUDA_ENTRY STV_DEFAULT"
_ZN7cutlass13device_kernelIN5flash11enable_sm90INS1_16FlashAttnFwdSm90INS1_25CollectiveMainloopFwdSm90ILi2EN4cute5tupleIJNS5_1CILi1EEES8_S8_EEENS6_IJNS7_ILi128EEENS7_ILi112EEENS7_ILi192EEEEEELi192ENS_10bfloat16_tEfNS_4arch4Sm90ELb0ELb0ELb0ELb0ELb0ELb0ELb0ELb1ELb1ELb1ELb1ELb0EEENS1_21CollectiveEpilogueFwdINS6_IJSA_SC_SB_EEES9_SE_SG_Li256ELb0ELb1ELb1ELb0EEENS1_19SingleTileSchedulerILb0ELb1ELb1ELi128EEEEEEEEEvNT_6ParamsE:
        /* <DEDUP_REMOVED lines=18> */
.L_x_3213:
[----:B------:R-:W-:Y:S05]  /*0120*/  BSYNC B0 ;  /* 0x0000000000007941 */ /* 0x000fea0003800000 */
.L_x_3212:
        /* <DEDUP_REMOVED lines=41> */
.L_x_3214:
        /* <DEDUP_REMOVED lines=22> */
.L_x_3215:
        /* <DEDUP_REMOVED lines=18> */
.L_x_3216:
        /* <DEDUP_REMOVED lines=22> */
.L_x_3217:
        /* <DEDUP_REMOVED lines=22> */
.L_x_3218:
        /* <DEDUP_REMOVED lines=9> */
.L_x_3221:
        /* <DEDUP_REMOVED lines=14> */
[----:B--2---:R-:W-:Y:S01]  /*0a70*/  ISETP.LE.AND P0, PT, RZ, UR8, PT ;  /* 0x00000008ff007c0c */ /* 0x004fe2000bf03270 */
[----:B------:R-:W-:Y:S02]  /*0a80*/  UIADD3 UR4, -UR10, URZ, URZ ;  /* 0x0000003f0a047290 */ /* 0x000fe4000fffe13f */
[----:B------:R-:W-:-:S02]  /*0a90*/  IMAD.U32 R18, RZ, RZ, UR10 ;  /* 0x0000000aff127e24 */ /* 0x000fc4000f8e00ff */
[----:B------:R-:W-:-:S08]  /*0aa0*/  UIMAD UR7, UR7, UR4, UR6 ;  /* 0x00000004070772a4 */ /* 0x000fd0000f8e0206 */
[----:B------:R-:W-:Y:S05]  /*0ab0*/  @!P0 BRA `(.L_x_3222) ;  /* 0x0000010800448947 */ /* 0x000fea0003800000 */
[----:B------:R-:W-:Y:S01]  /*0ac0*/  ULDC.64 UR4, c[0x0][0x418] ;  /* 0x0001060000047ab9 */ /* 0x000fe20000000a00 */
[----:B------:R-:W-:Y:S01]  /*0ad0*/  ULDC UR39, c[0x0][0x424] ;  /* 0x0001090000277ab9 */ /* 0x000fe20000000800 */
[----:B------:R-:W-:Y:S02]  /*0ae0*/  UISETP.NE.U32.AND UP0, UPT, UR4, URZ, UPT ;  /* 0x0000003f0400728c */ /* 0x000fe4000bf05070 */
[----:B------:R-:W-:Y:S02]  /*0af0*/  ULOP3.LUT UR9, UR7, 0xffff, URZ, 0xc0, !UPT ;  /* 0x0000ffff07097892 */ /* 0x000fe4000f8ec03f */
[----:B------:R-:W-:Y:S01]  /*0b00*/  UISETP.NE.AND.EX UP0, UPT, UR5, URZ, UPT, UP0 ;  /* 0x0000003f0500728c */ /* 0x000fe2000bf05300 */
[----:B------:R-:W-:-:S03]  /*0b10*/  ULDC UR4, c[0x0][0x2f0] ;  /* 0x0000bc0000047ab9 */ /* 0x000fc60000000800 */
[----:B------:R-:W-:-:S04]  /*0b20*/  USEL UR39, UR39, 0x1, UP0 ;  /* 0x0000000127277887 */ /* 0x000fc80008000000 */
[----:B------:R-:W-:-:S03]  /*0b30*/  UIMAD UR39, UR39, UR4, URZ ;  /* 0x00000004272772a4 */ /* 0x000fc6000f8e023f */
[----:B------:R-:W-:Y:S01]  /*0b40*/  UMOV UR4, URZ ;  /* 0x0000003f00047c82 */ /* 0x000fe20008000000 */
[----:B------:R-:W-:Y:S02]  /*0b50*/  UISETP.GE.AND UP0, UPT, UR39, 0x1, UPT ;  /* 0x000000012700788c */ /* 0x000fe4000bf06270 */
[----:B------:R-:W-:-:S04]  /*0b60*/  UIADD3 UR5, UR39, 0x6f, URZ ;  /* 0x0000006f27057890 */ /* 0x000fc8000fffe03f */
[----:B------:R-:W-:Y:S01]  /*0b70*/  PLOP3.LUT P0, PT, PT, PT, UP0, 0x80, 0x0 ;  /* 0x000000000000781c */ /* 0x000fe20003f0f008 */
[----:B------:R-:W-:-:S04]  /*0b80*/  UIMAD.WIDE UR4, UR5, -0x6db6db6d, UR4 ;  /* 0x92492493050478a5 */ /* 0x000fc8000f8e0204 */
[----:B------:R-:W-:-:S03]  /*0b90*/  USHF.R.U32.HI UR6, URZ, 0x1f, UR5 ;  /* 0x0000001f3f067899 */ /* 0x000fc60008011605 */
[----:B------:R-:W-:Y:S01]  /*0ba0*/  UMOV UR4, URZ ;  /* 0x0000003f00047c82 */ /* 0x000fe20008000000 */
[----:B------:R-:W-:-:S04]  /*0bb0*/  ULEA.HI.SX32 UR6, UR5, UR6, 0x1a ;  /* 0x0000000605067291 */ /* 0x000fc8000f8fd23f */
[----:B------:R-:W-:Y:S08]  /*0bc0*/  @!P0 BRA `(.L_x_3223) ;  /* 0x0000000000908947 */ /* 0x000ff00003800000 */
[----:B------:R-:W-:Y:S01]  /*0bd0*/  USHF.R.U32.HI UR7, URZ, 0x10, UR7 ;  /* 0x000000103f077899 */ /* 0x000fe20008011607 */
[----:B------:R-:W-:-:S03]  /*0be0*/  UMOV UR4, URZ ;  /* 0x0000003f00047c82 */ /* 0x000fc60008000000 */
[----:B------:R-:W-:-:S11]  /*0bf0*/  UISETP.NE.AND UP0, UPT, UR7, URZ, UPT ;  /* 0x0000003f0700728c */ /* 0x000fd6000bf05270 */
[----:B------:R-:W-:Y:S02]  /*0c00*/  @!UP0 ULDC UR7, c[0x0][0x9f0] ;  /* 0x00027c0000078ab9 */ /* 0x000fe40000000800 */
[----:B------:R-:W-:Y:S01]  /*0c10*/  IMAD.U32 R3, RZ, RZ, UR7 ;  /* 0x00000007ff037e24 */ /* 0x000fe2000f8e00ff */
[----:B------:R-:W-:-:S04]  /*0c20*/  UIADD3 UR8, UR6, -0x1, UR7 ;  /* 0xffffffff06087890 */ /* 0x000fc8000fffe007 */
[-C--:B------:R-:W-:Y:S02]  /*0c30*/  IABS R0, R3.reuse ;  /* 0x0000000300007213 */ /* 0x080fe40000000000 */
[----:B------:R-:W-:Y:S01]  /*0c40*/  IMAD.U32 R4, RZ, RZ, UR8 ;  /* 0x00000008ff047e24 */ /* 0x000fe2000f8e00ff */
[----:B------:R-:W-:Y:S01]  /*0c50*/  IABS R5, R3 ;  /* 0x0000000300057213 */ /* 0x000fe20000000000 */
[----:B------:R-:W-:Y:S01]  /*0c60*/  ULOP3.LUT UR8, UR8, UR7, URZ, 0x3c, !UPT ;  /* 0x0000000708087292 */ /* 0x000fe2000f8e3c3f */
[----:B------:R-:W-:Y:S02]  /*0c70*/  R2UR UR12, R0 ;  /* 0x00000000000c72ca */ /* 0x000fe400000e0000 */
[----:B------:R-:W-:-:S05]  /*0c80*/  IABS R4, R4 ;  /* 0x0000000400047213 */ /* 0x000fca0000000000 */
[----:B------:R-:W-:-:S05]  /*0c90*/  IMAD.MOV.U32 R3, RZ, RZ, R4 ;  /* 0x000000ffff037224 */ /* 0x000fca00078e0004 */
[----:B------:R-:W-:Y:S01]  /*0ca0*/  R2UR UR11, R3 ;  /* 0x00000000030b72ca */ /* 0x000fe200000e0000 */
[----:B------:R-:W1:Y:S08]  /*0cb0*/  I2F.RP R0, UR12 ;  /* 0x0000000c00007d06 */ /* 0x000e700008209400 */
[----:B-1----:R-:W0:Y:S02]  /*0cc0*/  MUFU.RCP R0, R0 ;  /* 0x0000000000007308 */ /* 0x002e240000001000 */
[----:B0-----:R-:W-:Y:S01]  /*0cd0*/  VIADD R2, R0, 0xffffffe ;  /* 0x0ffffffe00027836 */ /* 0x001fe20000000000 */
[----:B------:R-:W-:-:S05]  /*0ce0*/  IADD3 R0, RZ, -R5, RZ ;  /* 0x80000005ff007210 */ /* 0x000fca0007ffe0ff */
        /* <DEDUP_REMOVED lines=18> */
.L_x_3223:
[----:B------:R-:W-:Y:S01]  /*0e10*/  UIMAD UR5, UR9, UR4, URZ ;  /* 0x00000004090572a4 */ /* 0x000fe2000f8e023f */
[----:B------:R-:W-:Y:S01]  /*0e20*/  IMAD.U32 R0, RZ, RZ, UR6 ;  /* 0x00000006ff007e24 */ /* 0x000fe2000f8e00ff */
[----:B0-----:R-:W0:Y:S01]  /*0e30*/  S2R R2, SR_TID.X ;  /* 0x0000000000027919 */ /* 0x001e220000002100 */
[----:B------:R-:W-:Y:S01]  /*0e40*/  IMAD.U32 R3, RZ, RZ, UR4 ;  /* 0x00000004ff037e24 */ /* 0x000fe2000f8e00ff */
[----:B------:R-:W-:Y:S01]  /*0e50*/  PLOP3.LUT P0, PT, PT, PT, PT, 0x80, 0x0 ;  /* 0x000000000000781c */ /* 0x000fe20003f0f070 */
[----:B------:R-:W-:Y:S01]  /*0e60*/  IMAD.MOV.U32 R4, RZ, RZ, RZ ;  /* 0x000000ffff047224 */ /* 0x000fe200078e00ff */
[----:B------:R-:W-:Y:S01]  /*0e70*/  CS2R R118, SRZ ;  /* 0x0000000000767805 */ /* 0x000fe2000001ff00 */
[----:B------:R-:W-:Y:S01]  /*0e80*/  IMAD.U32 R17, RZ, RZ, UR5 ;  /* 0x00000005ff117e24 */ /* 0x000fe2000f8e00ff */
[----:B------:R-:W-:Y:S02]  /*0e90*/  VIADDMNMX R0, R3, UR5, R0, PT ;  /* 0x0000000503007c46 */ /* 0x000fe4000b800100 */
[----:B------:R-:W-:-:S02]  /*0ea0*/  CS2R R116, SRZ ;  /* 0x0000000000747805 */ /* 0x000fc4000001ff00 */
[----:B------:R-:W-:Y:S02]  /*0eb0*/  CS2R R114, SRZ ;  /* 0x0000000000727805 */ /* 0x000fe4000001ff00 */
[----:B------:R-:W-:Y:S02]  /*0ec0*/  CS2R R112, SRZ ;  /* 0x0000000000707805 */ /* 0x000fe4000001ff00 */
[----:B------:R-:W-:Y:S02]  /*0ed0*/  R2UR UR38, R0 ;  /* 0x00000000002672ca */ /* 0x000fe400000e0000 */
        /* <DEDUP_REMOVED lines=12> */
[----:B------:R-:W-:Y:S01]  /*0fa0*/  UISETP.GT.AND UP0, UPT, UR38, UR5, UPT ;  /* 0x000000052600728c */ /* 0x000fe2000bf04270 */
[----:B------:R-:W-:Y:S02]  /*0fb0*/  CS2R R86, SRZ ;  /* 0x0000000000567805 */ /* 0x000fe4000001ff00 */
[----:B------:R-:W-:Y:S02]  /*0fc0*/  CS2R R84, SRZ ;  /* 0x0000000000547805 */ /* 0x000fe4000001ff00 */
[----:B------:R-:W-:-:S02]  /*0fd0*/  CS2R R82, SRZ ;  /* 0x0000000000527805 */ /* 0x000fc4000001ff00 */
[----:B------:R-:W-:Y:S02]  /*0fe0*/  CS2R R80, SRZ ;  /* 0x0000000000507805 */ /* 0x000fe4000001ff00 */
[----:B------:R-:W-:Y:S02]  /*0ff0*/  CS2R R78, SRZ ;  /* 0x00000000004e7805 */ /* 0x000fe4000001ff00 */
[----:B------:R-:W-:Y:S02]  /*1000*/  PLOP3.LUT P1, PT, PT, PT, UP0, 0x80, 0x0 ;  /* 0x000000000000781c */ /* 0x000fe40003f2f008 */
        /* <DEDUP_REMOVED lines=57> */
[----:B------:R-:W-:Y:S01]  /*13a0*/  MOV R13, RZ ;  /* 0x000000ff000d7202 */ /* 0x000fe20000000f00 */
[----:B------:R-:W-:Y:S02]  /*13b0*/  IMAD.U32 R6, RZ, RZ, UR4 ;  /* 0x00000004ff067e24 */ /* 0x000fe4000f8e00ff */
[----:B------:R-:W-:-:S02]  /*13c0*/  IMAD.U32 R7, RZ, RZ, UR5 ;  /* 0x00000005ff077e24 */ /* 0x000fc4000f8e00ff */
[----:B------:R-:W-:Y:S02]  /*13d0*/  IMAD.U32 R11, RZ, RZ, UR7 ;  /* 0x00000007ff0b7e24 */ /* 0x000fe4000f8e00ff */
[----:B------:R-:W-:Y:S02]  /*13e0*/  IMAD.MOV.U32 R8, RZ, RZ, 0x70 ;  /* 0x00000070ff087424 */ /* 0x000fe400078e00ff */
[----:B0-----:R-:W-:-:S07]  /*13f0*/  IMAD.MOV.U32 R12, RZ, RZ, 0x1 ;  /* 0x00000001ff0c7424 */ /* 0x001fce00078e00ff */
[----:B------:R-:W-:-:S07]  /*1400*/  LEPC R20, `(.L_x_3225) ;  /* 0x000000001014794e */ /* 0x000fce0000000000 */
[----:B-1----:R-:W-:Y:S05]  /*1410*/  CALL.ABS.NOINC R2 ;  /* 0x0000000002007343 */ /* 0x002fea0003c00000 */
.L_x_3225:
[----:B------:R-:W-:Y:S02]  /*1420*/  R2UR UR4, R16 ;  /* 0x00000000100472ca */ /* 0x000fe400000e0000 */
[----:B------:R-:W-:-:S11]  /*1430*/  SHF.L.U32 R0, RZ, 0x1f, RZ ;  /* 0x0000001fff007819 */ /* 0x000fd600000006ff */
[----:B------:R-:W0:Y:S02]  /*1440*/  SYNCS.PHASECHK.TRANS64.TRYWAIT P0, [UR4+0x36800], R0 ;  /* 0x03680000ff0075a7 */ /* 0x000e240008000144 */
[----:B0-----:R-:W-:Y:S05]  /*1450*/  @!P0 BRA `(.L_x_3226) ;  /* 0x000000fc00e48947 */ /* 0x001fea0003800000 */
.L_x_3337:
[----:B------:R-:W2:Y:S02]  /*1460*/  LDL R2, [R1+0x8] ;  /* 0x0000080001027983 */ /* 0x000ea40000100800 */
[----:B--2---:R-:W-:-:S13]  /*1470*/  R2UR UR4, R2 ;  /* 0x00000000020472ca */ /* 0x004fda00000e0000 */
[----:B------:R-:W-:-:S06]  /*1480*/  ULOP3.LUT UR4, UR4, 0x1, URZ, 0xfc, !UPT ;  /* 0x0000000104047892 */ /* 0x000fcc000f8efc3f */
[----:B------:R-:W-:-:S05]  /*1490*/  IMAD.U32 R2, RZ, RZ, UR4 ;  /* 0x00000004ff027e24 */ /* 0x000fca000f8e00ff */
[----:B------:R-:W-:-:S13]  /*14a0*/  ISETP.NE.AND P0, PT, R2, 0x3, PT ;  /* 0x000000030200780c */ /* 0x000fda0003f05270 */
[----:B------:R-:W-:Y:S05]  /*14b0*/  @!P0 BRA `(.L_x_3227) ;  /* 0x0000000000048947 */ /* 0x000fea0003800000 */
[----:B------:R-:W-:Y:S01]  /*14c0*/  BPT.TRAP 0x1 ;  /* 0x000000040000795c */ /* 0x000fe20000300000 */
.L_x_3227:
[----:B------:R-:W-:-:S13]  /*14d0*/  R2UR UR4, R16 ;  /* 0x00000000100472ca */ /* 0x000fda00000e0000 */
[----:B------:R1:W2:Y:S01]  /*14e0*/  SYNCS.PHASECHK.TRANS64.TRYWAIT P2, [UR4+0x36830], R0 ;  /* 0x03683000ff0075a7 */ /* 0x0002a20008040144 */
[----:B------:R-:W-:Y:S05]  /*14f0*/  @!P0 BRA `(.L_x_3228) ;  /* 0x0000000000048947 */ /* 0x000fea0003800000 */
[----:B------:R-:W-:Y:S01]  /*1500*/  BPT.TRAP 0x1 ;  /* 0x000000040000795c */ /* 0x000fe20000300000 */
.L_x_3228:
        /* <DEDUP_REMOVED lines=8> */
.L_x_3229:
        /* <DEDUP_REMOVED lines=18> */
[----:B------:R-:W-:Y:S01]  /*16b0*/  UIADD3 UR4, UR42, 0x21400, URZ ;  /* 0x000214002a047890 */ /* 0x000fe2000fffe03f */
[C---:B------:R-:W-:Y:S01]  /*16c0*/  R2UR UR16, R4.reuse ;  /* 0x00000000041072ca */ /* 0x040fe200000e0000 */
[----:B------:R-:W-:Y:S01]  /*16d0*/  UMOV UR7, 0x40000040 ;  /* 0x4000004000077882 */ /* 0x000fe20000000000 */
[C---:B------:R-:W-:Y:S01]  /*16e0*/  R2UR UR17, R5.reuse ;  /* 0x00000000051172ca */ /* 0x040fe200000e0000 */
[----:B------:R-:W-:Y:S01]  /*16f0*/  USHF.R.U32.HI UR4, URZ, 0x4, UR4 ;  /* 0x000000043f047899 */ /* 0x000fe20008011604 */
[----:B------:R-:W-:Y:S01]  /*1700*/  R2UR UR20, R4 ;  /* 0x00000000041472ca */ /* 0x000fe200000e0000 */
[----:B------:R-:W-:Y:S01]  /*1710*/  UMOV UR29, 0x40000040 ;  /* 0x40000040001d7882 */ /* 0x000fe20000000000 */
[C---:B------:R-:W-:Y:S01]  /*1720*/  R2UR UR21, R5.reuse ;  /* 0x00000000051572ca */ /* 0x040fe200000e0000 */
[----:B------:R-:W-:Y:S01]  /*1730*/  ULOP3.LUT UR4, UR4, 0x3fff, URZ, 0xc0, !UPT ;  /* 0x00003fff04047892 */ /* 0x000fe2000f8ec03f */
[----:B------:R-:W-:Y:S01]  /*1740*/  R2UR UR5, R5 ;  /* 0x00000000050572ca */ /* 0x000fe200000e0000 */
[----:B------:R-:W-:Y:S01]  /*1750*/  UMOV UR31, 0x40000040 ;  /* 0x40000040001f7882 */ /* 0x000fe20000000000 */
[----:B------:R-:W-:Y:S01]  /*1760*/  UMOV UR33, 0x40000040 ;  /* 0x4000004000217882 */ /* 0x000fe20000000000 */
[----:B------:R-:W-:Y:S01]  /*1770*/  ULOP3.LUT UR61, UR4, 0x10000, URZ, 0xfc, !UPT ;  /* 0x00010000043d7892 */ /* 0x000fe2000f8efc3f */
[----:B------:R-:W-:Y:S01]  /*1780*/  LOP3.LUT R22, R22, 0xffffff80, RZ, 0xc0, !PT ;  /* 0xffffff8016167812 */ /* 0x000fe200078ec0ff */
[----:B------:R-:W-:Y:S01]  /*1790*/  UMOV UR35, 0x40000040 ;  /* 0x4000004000237882 */ /* 0x000fe20000000000 */
[----:B------:R-:W-:Y:S01]  /*17a0*/  UMOV UR37, 0x40000040 ;  /* 0x4000004000257882 */ /* 0x000fe20000000000 */
[----:B------:R-:W-:Y:S01]  /*17b0*/  UIADD3 UR4, UR61, 0x80, URZ ;  /* 0x000000803d047890 */ /* 0x000fe2000fffe03f */
[----:B01----:R-:W-:Y:S01]  /*17c0*/  IMAD.MOV.U32 R0, RZ, RZ, -0x2 ;  /* 0xfffffffeff007424 */ /* 0x003fe200078e00ff */
[----:B------:R-:W-:Y:S01]  /*17d0*/  UIADD3 UR14, UR61, 0x180, URZ ;  /* 0x000001803d0e7890 */ /* 0x000fe2000fffe03f */
[----:B------:R-:W-:Y:S01]  /*17e0*/  IMAD.IADD R22, R19, 0x1, -R22 ;  /* 0x0000000113167824 */ /* 0x000fe200078e0a16 */
[----:B------:R-:W-:Y:S01]  /*17f0*/  UMOV UR10, UR61 ;  /* 0x0000003d000a7c82 */ /* 0x000fe20008000000 */
[----:B------:R-:W-:Y:S01]  /*1800*/  UIADD3 UR18, UR61, 0x200, URZ ;  /* 0x000002003d127890 */ /* 0x000fe2000fffe03f */
[----:B------:R-:W-:Y:S01]  /*1810*/  HGMMA.64x16x16.F32.BF16 R72, gdesc[UR8], RZ, !UPT, gsb0 ;  /* 0x00200000084879f0 */ /* 0x000fe2000c0018ff */
[C---:B------:R-:W-:Y:S01]  /*1820*/  R2UR UR8, R4.reuse ;  /* 0x00000000040872ca */ /* 0x040fe200000e0000 */
[----:B------:R-:W-:Y:S01]  /*1830*/  UMOV UR10, UR4 ;  /* 0x00000004000a7c82 */ /* 0x000fe20008000000 */
[----:B------:R-:W-:Y:S01]  /*1840*/  R2UR UR9, R5 ;  /* 0x00000000050972ca */ /* 0x000fe200000e0000 */
[----:B------:R-:W-:Y:S01]  /*1850*/  UMOV UR11, 0x40000040 ;  /* 0x40000040000b7882 */ /* 0x000fe20000000000 */
[----:B------:R-:W-:Y:S01]  /*1860*/  UIADD3 UR4, UR61, 0x100, URZ ;  /* 0x000001003d047890 */ /* 0x000fe2000fffe03f */
[----:B------:R-:W-:Y:S01]  /*1870*/  SHF.R.S32.HI R3, RZ, 0x1f, R22 ;  /* 0x0000001fff037819 */ /* 0x000fe20000011416 */
[----:B------:R-:W-:Y:S01]  /*1880*/  UIADD3 UR22, UR61, 0x280, URZ ;  /* 0x000002803d167890 */ /* 0x000fe2000fffe03f */
[----:B------:R-:W-:Y:S01]  /*1890*/  IMAD.U32 R2, RZ, RZ, UR38 ;  /* 0x00000026ff027e24 */ /* 0x000fe2000f8e00ff */
[----:B------:R-:W-:Y:S01]  /*18a0*/  UIADD3 UR6, UR61, 0x300, URZ ;  /* 0x000003003d067890 */ /* 0x000fe2000fffe03f */
[----:B------:R-:W-:Y:S01]  /*18b0*/  LEA.HI R3, R3, R22, RZ, 0x2 ;  /* 0x0000001603037211 */ /* 0x000fe200078f10ff */
[----:B------:R-:W-:Y:S01]  /*18c0*/  UIADD3 UR30, UR61, 0x380, URZ ;  /* 0x000003803d1e7890 */ /* 0x000fe2000fffe03f */
[----:B------:R-:W-:Y:S01]  /*18d0*/  P2R R80, PR, RZ, 0x2 ;  /* 0x00000002ff507803 */ /* 0x000fe20000000000 */
[----:B------:R-:W-:Y:S01]  /*18e0*/  UMOV UR26, UR4 ;  /* 0x00000004001a7c82 */ /* 0x000fe20008000000 */
[----:B------:R-:W-:Y:S01]  /*18f0*/  R2UR UR4, R4 ;  /* 0x00000000040472ca */ /* 0x000fe200000e0000 */
[----:B------:R-:W-:Y:S01]  /*1900*/  UIADD3 UR34, UR61, 0x382, URZ ;  /* 0x000003823d227890 */ /* 0x000fe2000fffe03f */
[----:B------:R-:W-:Y:S01]  /*1910*/  LOP3.LUT R3, R3, 0x7ffffffc, RZ, 0xc0, !PT ;  /* 0x7ffffffc03037812 */ /* 0x000fe200078ec0ff */
[----:B------:R-:W-:Y:S01]  /*1920*/  UMOV UR41, 0x40000040 ;  /* 0x4000004000297882 */ /* 0x000fe20000000000 */
[----:B------:R-:W-:Y:S01]  /*1930*/  UMOV UR45, 0x40000040 ;  /* 0x40000040002d7882 */ /* 0x000fe20000000000 */
[----:B------:R-:W-:Y:S01]  /*1940*/  UMOV UR49, 0x40000040 ;  /* 0x4000004000317882 */ /* 0x000fe20000000000 */
[----:B------:R-:W-:Y:S01]  /*1950*/  UMOV UR53, 0x40000040 ;  /* 0x4000004000357882 */ /* 0x000fe20000000000 */
[----:B------:R-:W-:Y:S01]  /*1960*/  UMOV UR57, 0x40000040 ;  /* 0x4000004000397882 */ /* 0x000fe20000000000 */
[----:B------:R-:W-:Y:S01]  /*1970*/  IADD3 R3, R22, -R3, RZ ;  /* 0x8000000316037210 */ /* 0x000fe20007ffe0ff */
[----:B------:R-:W-:Y:S01]  /*1980*/  UIADD3 UR38, UR38, -0x2, URZ ;  /* 0xfffffffe26267890 */ /* 0x000fe2000fffe03f */
[----:B------:R-:W-:Y:S01]  /*1990*/  P2R R82, PR, RZ, 0x1 ;  /* 0x00000001ff527803 */ /* 0x000fe20000000000 */
[--C-:B------:R-:W-:Y:S01]  /*19a0*/  IMAD.MOV.U32 R117, RZ, RZ, R119.reuse ;  /* 0x000000ffff757224 */ /* 0x100fe200078e0077 */
[-C--:B------:R-:W-:Y:S01]  /*19b0*/  MOV R118, R119.reuse ;  /* 0x0000007700767202 */ /* 0x080fe20000000f00 */
[----:B------:R-:W-:Y:S01]  /*19c0*/  IMAD R3, R3, R0, 0x70 ;  /* 0x0000007003037424 */ /* 0x000fe200078e0200 */
[-C--:B------:R-:W-:Y:S01]  /*19d0*/  MOV R110, R119.reuse ;  /* 0x00000077006e7202 */ /* 0x080fe20000000f00 */
[--C-:B------:R-:W-:Y:S01]  /*19e0*/  IMAD.MOV.U32 R116, RZ, RZ, R119.reuse ;  /* 0x000000ffff747224 */ /* 0x100fe200078e0077 */
[-C--:B------:R-:W-:Y:S01]  /*19f0*/  MOV R102, R119.reuse ;  /* 0x0000007700667202 */ /* 0x080fe20000000f00 */
[----:B------:R-:W-:Y:S01]  /*1a00*/  VIADD R3, R3, UR39 ;  /* 0x0000002703037c36 */ /* 0x000fe20008000000 */
[-C--:B------:R-:W-:Y:S01]  /*1a10*/  MOV R94, R119.reuse ;  /* 0x00000077005e7202 */ /* 0x080fe20000000f00 */
[----:B------:R-:W-:Y:S01]  /*1a20*/  IMAD.MOV.U32 R114, RZ, RZ, R119 ;  /* 0x000000ffff727224 */ /* 0x000fe200078e0077 */
[----:B------:R-:W-:Y:S01]  /*1a30*/  MOV R86, R119 ;  /* 0x0000007700567202 */ /* 0x000fe20000000f00 */
[----:B------:R-:W-:-:S02]  /*1a40*/  IMAD R2, R2, -0x70, R3 ;  /* 0xffffff9002027824 */ /* 0x000fc400078e0203 */
[--C-:B------:R-:W-:Y:S02]  /*1a50*/  IMAD.MOV.U32 R112, RZ, RZ, R119.reuse ;  /* 0x000000ffff707224 */ /* 0x100fe400078e0077 */
[--C-:B------:R-:W-:Y:S01]  /*1a60*/  IMAD.MOV.U32 R108, RZ, RZ, R119.reuse ;  /* 0x000000ffff6c7224 */ /* 0x100fe200078e0077 */
[C---:B------:R-:W-:Y:S01]  /*1a70*/  ISETP.GT.AND P2, PT, R2.reuse, RZ, PT ;  /* 0x000000ff0200720c */ /* 0x040fe20003f44270 */
[--C-:B------:R-:W-:Y:S01]  /*1a80*/  IMAD.MOV.U32 R106, RZ, RZ, R119.reuse ;  /* 0x000000ffff6a7224 */ /* 0x100fe200078e0077 */
[C---:B------:R-:W-:Y:S01]  /*1a90*/  ISETP.GT.AND P3, PT, R2.reuse, 0x1, PT ;  /* 0x000000010200780c */ /* 0x040fe20003f64270 */
[--C-:B------:R-:W-:Y:S01]  /*1aa0*/  IMAD.MOV.U32 R104, RZ, RZ, R119.reuse ;  /* 0x000000ffff687224 */ /* 0x100fe200078e0077 */
[C---:B------:R-:W-:Y:S01]  /*1ab0*/  ISETP.GT.AND P4, PT, R2.reuse, 0x8, PT ;  /* 0x000000080200780c */ /* 0x040fe20003f84270 */
[--C-:B------:R-:W-:Y:S01]  /*1ac0*/  IMAD.MOV.U32 R100, RZ, RZ, R119.reuse ;  /* 0x000000ffff647224 */ /* 0x100fe200078e0077 */
[C---:B------:R-:W-:Y:S01]  /*1ad0*/  ISETP.GT.AND P5, PT, R2.reuse, 0x9, PT ;  /* 0x000000090200780c */ /* 0x040fe20003fa4270 */
[--C-:B------:R-:W-:Y:S01]  /*1ae0*/  IMAD.MOV.U32 R98, RZ, RZ, R119.reuse ;  /* 0x000000ffff627224 */ /* 0x100fe200078e0077 */
[C---:B------:R-:W-:Y:S01]  /*1af0*/  ISETP.GT.AND P6, PT, R2.reuse, 0x21, PT ;  /* 0x000000210200780c */ /* 0x040fe20003fc4270 */
[--C-:B------:R-:W-:Y:S01]  /*1b00*/  IMAD.MOV.U32 R96, RZ, RZ, R119.reuse ;  /* 0x000000ffff607224 */ /* 0x100fe200078e0077 */
[----:B------:R-:W-:Y:S01]  /*1b10*/  ISETP.GT.AND P1, PT, R2, 0x49, PT ;  /* 0x000000490200780c */ /* 0x000fe20003f24270 */
[----:B------:R-:W-:Y:S01]  /*1b20*/  IMAD.MOV.U32 R92, RZ, RZ, R119 ;  /* 0x000000ffff5c7224 */ /* 0x000fe200078e0077 */
[----:B------:R-:W-:-:S02]  /*1b30*/  WARPGROUP.DEPBAR.LE gsb0, 0x0 ;  /* 0x00008000000079c5 */ /* 0x000fc40000010000 */
[----:B------:R-:W-:Y:S01]  /*1b40*/  WARPGROUP.ARRIVE ;  /* 0x00000000000079c5 */ /* 0x000fe20000000000 */
[----:B------:R-:W-:Y:S01]  /*1b50*/  ISETP.GT.AND P0, PT, R2, 0x50, PT ;  /* 0x000000500200780c */ /* 0x000fe20003f04270 */
[--C-:B------:R-:W-:Y:S02]  /*1b60*/  IMAD.MOV.U32 R90, RZ, RZ, R119.reuse ;  /* 0x000000ffff5a7224 */ /* 0x100fe400078e0077 */
[--C-:B------:R-:W-:Y:S02]  /*1b70*/  IMAD.MOV.U32 R88, RZ, RZ, R119.reuse ;  /* 0x000000ffff587224 */ /* 0x100fe400078e0077 */
[----:B------:R-:W-:Y:S01]  /*1b80*/  HGMMA.64x16x16.F32.BF16 R64, gdesc[UR8], RZ, !UPT, gsb0 ;  /* 0x00200000084079f0 */ /* 0x000fe2000c0018ff */
[----:B------:R-:W-:Y:S01]  /*1b90*/  R2UR UR8, R4 ;  /* 0x00000000040872ca */ /* 0x000fe200000e0000 */
[----:B------:R-:W-:Y:S01]  /*1ba0*/  UIADD3 UR9, UR61, 0x504, URZ ;  /* 0x000005043d097890 */ /* 0x000fe2000fffe03f */
[----:B------:R-:W-:Y:S01]  /*1bb0*/  IMAD.MOV.U32 R84, RZ, RZ, R119 ;  /* 0x000000ffff547224 */ /* 0x000fe200078e0077 */
[----:B------:R-:W-:Y:S01]  /*1bc0*/  UIADD3 UR10, UR61, 0x584, URZ ;  /* 0x000005843d0a7890 */ /* 0x000fe2000fffe03f */
[----:B------:R-:W-:-:S09]  /*1bd0*/  UMOV UR11, 0x40000040 ;  /* 0x40000040000b7882 */ /* 0x000fd20000000000 */
[----:B------:R-:W-:Y:S02]  /*1be0*/  UIADD3 UR28, UR8, 0x400, URZ ;  /* 0x00000400081c7890 */ /* 0x000fe4000fffe03f */
[----:B------:R-:W-:Y:S02]  /*1bf0*/  UIADD3 UR32, UR8, 0x402, URZ ;  /* 0x0000040208207890 */ /* 0x000fe4000fffe03f */
[----:B------:R-:W-:Y:S02]  /*1c00*/  UIADD3 UR36, UR8, 0x404, URZ ;  /* 0x0000040408247890 */ /* 0x000fe4000fffe03f */
[----:B------:R-:W-:Y:S02]  /*1c10*/  UIADD3 UR40, UR8, 0x406, URZ ;  /* 0x0000040608287890 */ /* 0x000fe4000fffe03f */
[----:B------:R-:W-:Y:S02]  /*1c20*/  UIADD3 UR44, UR8, 0x800, URZ ;  /* 0x00000800082c7890 */ /* 0x000fe4000fffe03f */
[----:B------:R-:W-:-:S02]  /*1c30*/  UIADD3 UR48, UR8, 0x802, URZ ;  /* 0x0000080208307890 */ /* 0x000fc4000fffe03f */
[----:B------:R-:W-:Y:S02]  /*1c40*/  UIADD3 UR52, UR8, 0x804, URZ ;  /* 0x0000080408347890 */ /* 0x000fe4000fffe03f */
[----:B------:R-:W-:Y:S01]  /*1c50*/  UIADD3 UR56, UR8, 0x806, URZ ;  /* 0x0000080608387890 */ /* 0x000fe2000fffe03f */
        /* <DEDUP_REMOVED lines=9> */
[----:B------:R-:W-:Y:S03]  /*1cf0*/  HGMMA.64x16x16.F32.BF16 R48, gdesc[UR12], RZ, !UPT, gsb0 ;  /* 0x002000000c3079f0 */ /* 0x000fe6000c0018ff */
        /* <DEDUP_REMOVED lines=14> */
[----:B------:R-:W-:Y:S01]  /*1de0*/  UIADD3 UR8, UR61, 0x884, URZ ;  /* 0x000008843d087890 */ /* 0x000fe2000fffe03f */
        /* <DEDUP_REMOVED lines=482> */
[----:B------:R-:W-:Y:S01]  /*3c10*/  IMAD.MOV.U32 R72, RZ, RZ, R119 ;  /* 0x000000ffff487224 */ /* 0x000fe200078e0077 */
[----:B------:R-:W-:Y:S02]  /*3c20*/  FSEL R79, R79, -INF , P5 ;  /* 0xff8000004f4f7808 */ /* 0x000fe40002800000 */
[----:B------:R-:W-:-:S02]  /*3c30*/  ISETP.GT.AND P2, PT, R2, 0x10, PT ;  /* 0x000000100200780c */ /* 0x000fc40003f44270 */
[----:B------:R-:W-:Y:S02]  /*3c40*/  FMNMX.FTZ R0, R19, R0, !PT ;  /* 0x0000000013007209 */ /* 0x000fe40007810000 */
[----:B------:R-:W-:Y:S02]  /*3c50*/  FSEL R73, R73, -INF , P3 ;  /* 0xff80000049497808 */ /* 0x000fe40001800000 */
[----:B------:R-:W-:Y:S02]  /*3c60*/  ISETP.GT.AND P3, PT, R2, 0x11, PT ;  /* 0x000000110200780c */ /* 0x000fe40003f64270 */
[----:B------:R-:W-:Y:S02]  /*3c70*/  FMNMX.FTZ R0, R79, R0, !PT ;  /* 0x000000004f007209 */ /* 0x000fe40007810000 */
[----:B------:R-:W-:Y:S01]  /*3c80*/  FSEL R9, R76, -INF , P4 ;  /* 0xff8000004c097808 */ /* 0x000fe20002000000 */
[----:B------:R-:W-:Y:S01]  /*3c90*/  IMAD.MOV.U32 R76, RZ, RZ, R119 ;  /* 0x000000ffff4c7224 */ /* 0x000fe200078e0077 */
[----:B------:R-:W-:-:S02]  /*3ca0*/  ISETP.GT.AND P4, PT, R2, 0x18, PT ;  /* 0x000000180200780c */ /* 0x000fc40003f84270 */
[----:B------:R-:W-:Y:S02]  /*3cb0*/  FSEL R77, R77, -INF , P5 ;  /* 0xff8000004d4d7808 */ /* 0x000fe40002800000 */
[----:B------:R-:W-:Y:S02]  /*3cc0*/  ISETP.GT.AND P5, PT, R2, 0x19, PT ;  /* 0x000000190200780c */ /* 0x000fe40003fa4270 */
[----:B------:R-:W-:Y:S01]  /*3cd0*/  MOV R78, R119 ;  /* 0x00000077004e7202 */ /* 0x000fe20000000f00 */
[----:B------:R-:W-:Y:S02]  /*3ce0*/  WARPGROUP.DEPBAR.LE gsb0, 0x0 ;  /* 0x00008000000079c5 */ /* 0x000fe40000010000 */
[----:B------:R-:W-:Y:S01]  /*3cf0*/  WARPGROUP.ARRIVE ;  /* 0x00000000000079c5 */ /* 0x000fe20000000000 */
[----:B------:R-:W-:Y:S01]  /*3d00*/  FSEL R21, R66, -INF , P2 ;  /* 0xff80000042157808 */ /* 0x000fe20001000000 */
[----:B------:R-:W-:Y:S01]  /*3d10*/  IMAD.MOV.U32 R66, RZ, RZ, R119 ;  /* 0x000000ffff427224 */ /* 0x000fe200078e0077 */
[----:B------:R-:W-:-:S02]  /*3d20*/  FSEL R67, R67, -INF , P3 ;  /* 0xff80000043437808 */ /* 0x000fc40001800000 */
[----:B------:R-:W-:Y:S01]  /*3d30*/  FMNMX.FTZ R0, R21, R0, !PT ;  /* 0x0000000015007209 */ /* 0x000fe20007810000 */
[----:B------:R-:W-:Y:S01]  /*3d40*/  HGMMA.64x16x16.F32.BF16 R56, gdesc[UR4], R56, gsb0 ;  /* 0x00200000043879f0 */ /* 0x000fe20008001838 */
[----:B------:R-:W-:Y:S01]  /*3d50*/  UIADD3 UR6, UR61, 0x886, URZ ;  /* 0x000008863d067890 */ /* 0x000fe2000fffe03f */
[----:B------:R-:W-:Y:S01]  /*3d60*/  FSEL R23, R70, -INF , P4 ;  /* 0xff80000046177808 */ /* 0x000fe20002000000 */
[----:B------:R-:W-:Y:S01]  /*3d70*/  UMOV UR4, UR56 ;  /* 0x0000003800047c82 */ /* 0x000fe20008000000 */
[----:B------:R-:W-:Y:S01]  /*3d80*/  UMOV UR5, UR57 ;  /* 0x0000003900057c82 */ /* 0x000fe20008000000 */
[----:B------:R-:W-:Y:S01]  /*3d90*/  UMOV UR7, 0x40000040 ;  /* 0x4000004000077882 */ /* 0x000fe20000000000 */
[----:B------:R-:W-:Y:S02]  /*3da0*/  FMNMX.FTZ R0, R67, R0, !PT ;  /* 0x0000000043007209 */ /* 0x000fe40007810000 */
[----:B------:R-:W-:Y:S01]  /*3db0*/  FSEL R13, R64, -INF , P2 ;  /* 0xff800000400d7808 */ /* 0x000fe20001000000 */
[----:B------:R-:W-:Y:S01]  /*3dc0*/  IMAD.MOV.U32 R64, RZ, RZ, R119 ;  /* 0x000000ffff407224 */ /* 0x000fe200078e0077 */
[----:B------:R-:W-:-:S02]  /*3dd0*/  FSEL R71, R71, -INF , P5 ;  /* 0xff80000047477808 */ /* 0x000fc40002800000 */
[C---:B------:R-:W-:Y:S02]  /*3de0*/  ISETP.GT.AND P2, PT, R2.reuse, 0x20, PT ;  /* 0x000000200200780c */ /* 0x040fe40003f44270 */
[----:B------:R-:W-:Y:S02]  /*3df0*/  FMNMX.FTZ R0, R23, R0, !PT ;  /* 0x0000000017007209 */ /* 0x000fe40007810000 */
[----:B------:R-:W-:Y:S02]  /*3e00*/  FSEL R69, R69, -INF , P5 ;  /* 0xff80000045457808 */ /* 0x000fe40002800000 */
[----:B------:R-:W-:Y:S02]  /*3e10*/  FMNMX.FTZ R0, R71, R0, !PT ;  /* 0x0000000047007209 */ /* 0x000fe40007810000 */
[----:B------:R-:W-:Y:S02]  /*3e20*/  ISETP.GT.AND P5, PT, R2, 0x28, PT ;  /* 0x000000280200780c */ /* 0x000fe40003fa4270 */
        /* <DEDUP_REMOVED lines=19> */
[----:B------:R-:W-:Y:S02]  /*3f60*/  FSEL R63, R63, -INF , P4 ;  /* 0xff8000003f3f7808 */ /* 0x000fe40002000000 */
[----:B------:R-:W-:-:S02]  /*3f70*/  FMNMX.FTZ R0, R85, R0, !PT ;  /* 0x0000000055007209 */ /* 0x000fc40007810000 */
[----:B------:R-:W-:Y:S01]  /*3f80*/  FSEL R59, R56, -INF , P2 ;  /* 0xff800000383b7808 */ /* 0x000fe20001000000 */
[----:B------:R-:W-:Y:S01]  /*3f90*/  IMAD.MOV.U32 R56, RZ, RZ, R119 ;  /* 0x000000ffff387224 */ /* 0x000fe200078e0077 */
[C---:B------:R-:W-:Y:S02]  /*3fa0*/  ISETP.GT.AND P2, PT, R2.reuse, 0x31, PT ;  /* 0x000000310200780c */ /* 0x040fe40003f44270 */
[----:B------:R-:W-:Y:S02]  /*3fb0*/  FMNMX.FTZ R0, R63, R0, !PT ;  /* 0x000000003f007209 */ /* 0x000fe40007810000 */
[----:B------:R-:W-:Y:S02]  /*3fc0*/  FSEL R57, R57, -INF , P6 ;  /* 0xff80000039397808 */ /* 0x000fe40003000000 */
[----:B------:R-:W-:Y:S02]  /*3fd0*/  ISETP.GT.AND P6, PT, R2, 0x38, PT ;  /* 0x000000380200780c */ /* 0x000fe40003fc4270 */
[----:B------:R-:W-:-:S02]  /*3fe0*/  FSEL R61, R61, -INF , P4 ;  /* 0xff8000003d3d7808 */ /* 0x000fc40002000000 */
[----:B------:R-:W-:Y:S02]  /*3ff0*/  ISETP.GT.AND P4, PT, R2, 0x40, PT ;  /* 0x000000400200780c */ /* 0x000fe40003f84270 */
[----:B------:R-:W-:Y:S01]  /*4000*/  MOV R62, R119 ;  /* 0x00000077003e7202 */ /* 0x000fe20000000f00 */
[----:B------:R-:W-:Y:S02]  /*4010*/  WARPGROUP.DEPBAR.LE gsb0, 0x0 ;  /* 0x00008000000079c5 */ /* 0x000fe40000010000 */
[----:B------:R-:W-:Y:S01]  /*4020*/  WARPGROUP.ARRIVE ;  /* 0x00000000000079c5 */ /* 0x000fe20000000000 */
[----:B------:R-:W-:Y:S01]  /*4030*/  FSEL R87, R50, -INF , P3 ;  /* 0xff80000032577808 */ /* 0x000fe20001800000 */
[--C-:B------:R-:W-:Y:S01]  /*4040*/  IMAD.MOV.U32 R50, RZ, RZ, R119.reuse ;  /* 0x000000ffff327224 */ /* 0x100fe200078e0077 */
[----:B------:R-:W-:Y:S02]  /*4050*/  FSEL R89, R51, -INF , P2 ;  /* 0xff80000033597808 */ /* 0x000fe40001000000 */
[----:B------:R-:W-:Y:S01]  /*4060*/  FMNMX.FTZ R0, R87, R0, !PT ;  /* 0x0000000057007209 */ /* 0x000fe20007810000 */
[----:B------:R-:W-:Y:S01]  /*4070*/  HGMMA.64x16x16.F32.BF16 R40, gdesc[UR8], R40, gsb0 ;  /* 0x00200000082879f0 */ /* 0x000fe20008001828 */
[----:B------:R-:W-:Y:S01]  /*4080*/  FSEL R51, R60, -INF , P5 ;  /* 0xff8000003c337808 */ /* 0x000fe20002800000 */
[----:B------:R-:W-:Y:S01]  /*4090*/  IMAD.MOV.U32 R60, RZ, RZ, R119 ;  /* 0x000000ffff3c7224 */ /* 0x000fe200078e0077 */
[----:B------:R-:W-:-:S02]  /*40a0*/  ISETP.GT.AND P5, PT, R2, 0x39, PT ;  /* 0x000000390200780c */ /* 0x000fc40003fa4270 */
[----:B------:R-:W-:Y:S02]  /*40b0*/  FSEL R91, R54, -INF , P6 ;  /* 0xff800000365b7808 */ /* 0x000fe40003000000 */
[----:B------:R-:W-:Y:S02]  /*40c0*/  FMNMX.FTZ R0, R89, R0, !PT ;  /* 0x0000000059007209 */ /* 0x000fe40007810000 */
[----:B------:R-:W-:Y:S02]  /*40d0*/  FSEL R93, R55, -INF , P5 ;  /* 0xff800000375d7808 */ /* 0x000fe40002800000 */
[----:B------:R-:W-:Y:S02]  /*40e0*/  FMNMX.FTZ R0, R91, R0, !PT ;  /* 0x000000005b007209 */ /* 0x000fe40007810000 */
[----:B------:R-:W-:Y:S01]  /*40f0*/  FSEL R55, R48, -INF , P3 ;  /* 0xff80000030377808 */ /* 0x000fe20001800000 */
[----:B------:R-:W-:Y:S01]  /*4100*/  IMAD.MOV.U32 R48, RZ, RZ, R119 ;  /* 0x000000ffff307224 */ /* 0x000fe200078e0077 */
[----:B------:R-:W-:-:S02]  /*4110*/  ISETP.GT.AND P3, PT, R2, 0x41, PT ;  /* 0x000000410200780c */ /* 0x000fc40003f64270 */
[----:B------:R-:W-:Y:S02]  /*4120*/  FMNMX.FTZ R0, R93, R0, !PT ;  /* 0x000000005d007209 */ /* 0x000fe40007810000 */
[----:B------:R-:W-:Y:S02]  /*4130*/  FSEL R49, R49, -INF , P2 ;  /* 0xff80000031317808 */ /* 0x000fe40001000000 */
[C---:B------:R-:W-:Y:S02]  /*4140*/  ISETP.GT.AND P2, PT, R2.reuse, 0x48, PT ;  /* 0x000000480200780c */ /* 0x040fe40003f44270 */
        /* <DEDUP_REMOVED lines=14> */
[----:B------:R-:W-:-:S02]  /*4230*/  FMNMX.FTZ R0, R97, R0, !PT ;  /* 0x0000000061007209 */ /* 0x000fc40007810000 */
[----:B------:R-:W-:Y:S02]  /*4240*/  FSEL R101, R47, -INF , P1 ;  /* 0xff8000002f657808 */ /* 0x000fe40000800000 */
[----:B------:R-:W-:Y:S02]  /*4250*/  FMNMX.FTZ R0, R99, R0, !PT ;  /* 0x0000000063007209 */ /* 0x000fe40007810000 */
[C---:B------:R-:W-:Y:S02]  /*4260*/  ISETP.GT.AND P1, PT, R2.reuse, 0x51, PT ;  /* 0x000000510200780c */ /* 0x040fe40003f24270 */
[----:B------:R-:W-:Y:S02]  /*4270*/  FMNMX.FTZ R0, R101, R0, !PT ;  /* 0x0000000065007209 */ /* 0x000fe40007810000 */
[----:B------:R-:W-:Y:S02]  /*4280*/  FSEL R41, R41, -INF , P3 ;  /* 0xff80000029297808 */ /* 0x000fe40001800000 */
[----:B------:R-:W-:-:S02]  /*4290*/  ISETP.GT.AND P3, PT, R2, 0x60, PT ;  /* 0x000000600200780c */ /* 0x000fc40003f64270 */
[----:B------:R-:W-:Y:S02]  /*42a0*/  FSEL R47, R40, -INF , P4 ;  /* 0xff800000282f7808 */ /* 0x000fe40002000000 */
[----:B------:R-:W-:Y:S02]  /*42b0*/  ISETP.GT.AND P4, PT, R2, 0x61, PT ;  /* 0x000000610200780c */ /* 0x000fe40003f84270 */
[----:B------:R-:W-:Y:S01]  /*42c0*/  FSEL R43, R52, -INF , P6 ;  /* 0xff800000342b7808 */ /* 0x000fe20003000000 */
[----:B------:R-:W-:Y:S01]  /*42d0*/  IMAD.MOV.U32 R52, RZ, RZ, R119 ;  /* 0x000000ffff347224 */ /* 0x000fe200078e0077 */
[----:B------:R-:W-:Y:S02]  /*42e0*/  ISETP.GT.AND P6, PT, R2, 0x69, PT ;  /* 0x000000690200780c */ /* 0x000fe40003fc4270 */
[----:B------:R-:W-:Y:S02]  /*42f0*/  P2R R22, PR, RZ, 0x2 ;  /* 0x00000002ff167803 */ /* 0x000fe40000000000 */
[----:B------:R-:W-:Y:S01]  /*4300*/  MOV R46, R119 ;  /* 0x00000077002e7202 */ /* 0x000fe20000000f00 */
[----:B------:R-:W-:-:S02]  /*4310*/  WARPGROUP.DEPBAR.LE gsb0, 0x0 ;  /* 0x00008000000079c5 */ /* 0x000fc40000010000 */
[----:B------:R-:W-:Y:S01]  /*4320*/  WARPGROUP.ARRIVE ;  /* 0x00000000000079c5 */ /* 0x000fe20000000000 */
[----:B------:R-:W-:Y:S02]  /*4330*/  FSEL R103, R34, -INF , P0 ;  /* 0xff80000022677808 */ /* 0x000fe40000000000 */
[----:B------:R-:W-:Y:S02]  /*4340*/  ISETP.GT.AND P0, PT, R2, 0x58, PT ;  /* 0x000000580200780c */ /* 0x000fe40003f04270 */
[----:B------:R-:W-:Y:S01]  /*4350*/  FSEL R105, R35, -INF , P1 ;  /* 0xff80000023697808 */ /* 0x000fe20000800000 */
[----:B------:R-:W-:Y:S01]  /*4360*/  HGMMA.64x16x16.F32.BF16 R24, gdesc[UR4], R24, gsb0 ;  /* 0x00200000041879f0 */ /* 0x000fe20008001818 */
[----:B------:R-:W-:Y:S01]  /*4370*/  FMNMX.FTZ R0, R103, R0, !PT ;  /* 0x0000000067007209 */ /* 0x000fe20007810000 */
[----:B------:R-:W-:Y:S01]  /*4380*/  ULDC UR4, c[0x0][0x988] ;  /* 0x0002620000047ab9 */ /* 0x000fe20000000800 */
[----:B------:R-:W-:Y:S02]  /*4390*/  FSEL R35, R44, -INF , P2 ;  /* 0xff8000002c237808 */ /* 0x000fe40001000000 */
[----:B------:R-:W-:-:S02]  /*43a0*/  ISETP.GT.AND P2, PT, R2, 0x59, PT ;  /* 0x000000590200780c */ /* 0x000fc40003f44270 */
[----:B------:R-:W-:Y:S02]  /*43b0*/  FSEL R107, R38, -INF , P0 ;  /* 0xff800000266b7808 */ /* 0x000fe40000000000 */
[----:B------:R-:W-:Y:S02]  /*43c0*/  FMNMX.FTZ R0, R105, R0, !PT ;  /* 0x0000000069007209 */ /* 0x000fe40007810000 */
[----:B------:R-:W-:Y:S02]  /*43d0*/  FSEL R39, R39, -INF , P2 ;  /* 0xff80000027277808 */ /* 0x000fe40001000000 */
[----:B------:R-:W-:Y:S02]  /*43e0*/  FMNMX.FTZ R0, R107, R0, !PT ;  /* 0x000000006b007209 */ /* 0x000fe40007810000 */
[----:B------:R-:W-:Y:S02]  /*43f0*/  P2R R20, PR, RZ, 0x1 ;  /* 0x00000001ff147803 */ /* 0x000fe40000000000 */
[----:B------:R-:W-:-:S02]  /*4400*/  FMNMX.FTZ R0, R39, R0, !PT ;  /* 0x0000000027007209 */ /* 0x000fc40007810000 */
[C---:B------:R-:W-:Y:S02]  /*4410*/  ISETP.GT.AND P0, PT, R2.reuse, 0x49, PT ;  /* 0x000000490200780c */ /* 0x040fe40003f04270 */
[----:B------:R-:W-:Y:S02]  /*4420*/  ISETP.GT.AND P1, PT, R2, 0x50, PT ;  /* 0x000000500200780c */ /* 0x000fe40003f24270 */
[----:B------:R-:W-:Y:S02]  /*4430*/  FSEL R45, R45, -INF , P0 ;  /* 0xff8000002d2d7808 */ /* 0x000fe40000000000 */
[----:B------:R-:W-:Y:S02]  /*4440*/  P2R R14, PR, RZ, 0x4 ;  /* 0x00000004ff0e7803 */ /* 0x000fe40000000000 */
[----:B------:R-:W-:Y:S01]  /*4450*/  ISETP.NE.AND P0, PT, R20, RZ, PT ;  /* 0x000000ff1400720c */ /* 0x000fe20003f05270 */
[----:B------:R-:W-:Y:S02]  /*4460*/  WARPGROUP.DEPBAR.LE gsb0, 0x0 ;  /* 0x00008000000079c5 */ /* 0x000fe40000010000 */
[----:B------:R-:W-:-:S02]  /*4470*/  FSEL R109, R26, -INF , P3 ;  /* 0xff8000001a6d7808 */ /* 0x000fc40001800000 */
[----:B------:R-:W-:Y:S02]  /*4480*/  FSEL R111, R27, -INF , P4 ;  /* 0xff8000001b6f7808 */ /* 0x000fe40002000000 */
[----:B------:R-:W-:Y:S02]  /*4490*/  FMNMX.FTZ R0, R109, R0, !PT ;  /* 0x000000006d007209 */ /* 0x000fe40007810000 */
[----:B------:R-:W-:Y:S02]  /*44a0*/  FSEL R113, R30, -INF , P5 ;  /* 0xff8000001e717808 */ /* 0x000fe40002800000 */
[----:B------:R-:W-:Y:S02]  /*44b0*/  FMNMX.FTZ R0, R111, R0, !PT ;  /* 0x000000006f007209 */ /* 0x000fe40007810000 */
[----:B------:R-:W-:Y:S02]  /*44c0*/  FSEL R115, R31, -INF , P6 ;  /* 0xff8000001f737808 */ /* 0x000fe40003000000 */
[----:B------:R-:W-:-:S02]  /*44d0*/  FMNMX.FTZ R0, R113, R0, !PT ;  /* 0x0000000071007209 */ /* 0x000fc40007810000 */
[----:B------:R-:W-:Y:S02]  /*44e0*/  FSEL R27, R32, -INF , P1 ;  /* 0xff800000201b7808 */ /* 0x000fe40000800000 */
[----:B------:R-:W-:Y:S01]  /*44f0*/  FMNMX.FTZ R6, R115, R0, !PT ;  /* 0x0000000073067209 */ /* 0x000fe20007810000 */
[----:B------:R-:W-:Y:S01]  /*4500*/  IMAD.U32 R0, RZ, RZ, UR4 ;  /* 0x00000004ff007e24 */ /* 0x000fe2000f8e00ff */
[----:B------:R-:W-:Y:S02]  /*4510*/  ISETP.NE.AND P1, PT, R22, RZ, PT ;  /* 0x000000ff1600720c */ /* 0x000fe40003f25270 */
[----:B------:R-:W-:Y:S01]  /*4520*/  FSEL R31, R36, -INF , P0 ;  /* 0xff800000241f7808 */ /* 0x000fe20000000000 */
[----:B------:R-:W0:Y:S01]  /*4530*/  SHFL.BFLY PT, R3, R6, 0x2, 0x1f ;  /* 0x0c401f0006037f89 */ /* 0x000e2200000e0000 */
[----:B------:R-:W-:Y:S02]  /*4540*/  FSEL R33, R33, -INF , P1 ;  /* 0xff80000021217808 */ /* 0x000fe40000800000 */
[----:B------:R-:W-:-:S02]  /*4550*/  FSEL R25, R25, -INF , P4 ;  /* 0xff80000019197808 */ /* 0x000fc40002000000 */
[----:B------:R-:W-:Y:S02]  /*4560*/  FSEL R29, R29, -INF , P6 ;  /* 0xff8000001d1d7808 */ /* 0x000fe40003000000 */
[----:B------:R-:W-:Y:S01]  /*4570*/  ISETP.NE.AND P1, PT, R80, RZ, PT ;  /* 0x000000ff5000720c */ /* 0x000fe20003f25270 */
[--C-:B------:R-:W-:Y:S01]  /*4580*/  IMAD.MOV.U32 R80, RZ, RZ, R119.reuse ;  /* 0x000000ffff507224 */ /* 0x100fe200078e0077 */
[----:B------:R-:W-:Y:S02]  /*4590*/  R2UR UR4, R17 ;  /* 0x00000000110472ca */ /* 0x000fe400000e0000 */
[----:B------:R-:W-:Y:S01]  /*45a0*/  ISETP.NE.AND P0, PT, R82, RZ, PT ;  /* 0x000000ff5200720c */ /* 0x000fe20003f05270 */
[----:B------:R-:W-:-:S10]  /*45b0*/  IMAD.MOV.U32 R82, RZ, RZ, R119 ;  /* 0x000000ffff527224 */ /* 0x000fd400078e0077 */
[----:B------:R-:W-:Y:S01]  /*45c0*/  UISETP.GE.AND UP0, UPT, UR38, UR4, UPT ;  /* 0x000000042600728c */ /* 0x000fe2000bf06270 */
[----:B0-----:R-:W-:Y:S02]  /*45d0*/  FMNMX.FTZ R10, R6, R3, !PT ;  /* 0x00000003060a7209 */ /* 0x001fe40007810000 */
[----:B------:R-:W-:Y:S01]  /*45e0*/  UMOV UR4, URZ ;  /* 0x0000003f00047c82 */ /* 0x000fe20008000000 */
[----:B------:R-:W-:Y:S02]  /*45f0*/  FMNMX.FTZ R6, R7, R73, !PT ;  /* 0x0000004907067209 */ /* 0x000fe40007810000 */
[----:B------:R-:W0:Y:S02]  /*4600*/  SHFL.BFLY PT, R3, R10, 0x1, 0x1f ;  /* 0x0c201f000a037f89 */ /* 0x000e2400000e0000 */
[----:B------:R-:W-:-:S04]  /*4610*/  FMNMX.FTZ R6, R9, R6, !PT ;  /* 0x0000000609067209 */ /* 0x000fc80007810000 */
[----:B------:R-:W-:-:S04]  /*4620*/  FMNMX.FTZ R6, R77, R6, !PT ;  /* 0x000000064d067209 */ /* 0x000fc80007810000 */
[----:B------:R-:W-:-:S04]  /*4630*/  FMNMX.FTZ R6, R13, R6, !PT ;  /* 0x000000060d067209 */ /* 0x000fc80007810000 */
[----:B------:R-:W-:-:S04]  /*4640*/  FMNMX.FTZ R6, R65, R6, !PT ;  /* 0x0000000641067209 */ /* 0x000fc80007810000 */
[----:B------:R-:W-:-:S04]  /*4650*/  FMNMX.FTZ R6, R11, R6, !PT ;  /* 0x000000060b067209 */ /* 0x000fc80007810000 */
[----:B------:R-:W-:Y:S02]  /*4660*/  FMNMX.FTZ R6, R69, R6, !PT ;  /* 0x0000000645067209 */ /* 0x000fe40007810000 */
[----:B0-----:R-:W-:Y:S02]  /*4670*/  FMNMX.FTZ R3, R10, R3, !PT ;  /* 0x000000030a037209 */ /* 0x001fe40007810000 */
[----:B------:R-:W-:Y:S02]  /*4680*/  FMNMX.FTZ R6, R59, R6, !PT ;  /* 0x000000063b067209 */ /* 0x000fe40007810000 */
[C---:B------:R-:W-:Y:S01]  /*4690*/  FSETP.NEU.FTZ.AND P2, PT, R3.reuse, -INF , PT ;  /* 0xff8000000300780b */ /* 0x040fe20003f5d000 */
[----:B------:R-:W-:Y:S01]  /*46a0*/  FMUL.FTZ R12, R3, R0 ;  /* 0x00000000030c7220 */ /* 0x000fe20000410000 */
[----:B------:R-:W-:-:S04]  /*46b0*/  FMNMX.FTZ R6, R57, R6, !PT ;  /* 0x0000000639067209 */ /* 0x000fc80007810000 */
[----:B------:R-:W-:Y:S02]  /*46c0*/  FMNMX.FTZ R6, R51, R6, !PT ;  /* 0x0000000633067209 */ /* 0x000fe40007810000 */
[----:B------:R-:W-:Y:S02]  /*46d0*/  FSEL R12, R12, RZ, P2 ;  /* 0x000000ff0c0c7208 */ /* 0x000fe40001000000 */
[----:B------:R-:W-:Y:S02]  /*46e0*/  FMNMX.FTZ R6, R61, R6, !PT ;  /* 0x000000063d067209 */ /* 0x000fe40007810000 */
[----:B------:R-:W-:Y:S01]  /*46f0*/  ISETP.NE.AND P2, PT, R14, RZ, PT ;  /* 0x000000ff0e00720c */ /* 0x000fe20003f45270 */
[--C-:B------:R-:W-:Y:S01]  /*4700*/  FFMA.FTZ R201, R15, R0, -R12.reuse ;  /* 0x000000000fc97223 */ /* 0x100fe2000001080c */
[----:B------:R-:W-:Y:S01]  /*4710*/  FMNMX.FTZ R6, R55, R6, !PT ;  /* 0x0000000637067209 */ /* 0x000fe20007810000 */
[-CC-:B------:R-:W-:Y:S01]  /*4720*/  FFMA.FTZ R203, R19, R0.reuse, -R12.reuse ;  /* 0x0000000013cb7223 */ /* 0x180fe2000001080c */
[----:B------:R-:W-:Y:S01]  /*4730*/  FSEL R37, R37, -INF , P2 ;  /* 0xff80000025257808 */ /* 0x000fe20001000000 */
[--C-:B------:R-:W-:Y:S01]  /*4740*/  FFMA.FTZ R21, R21, R0, -R12.reuse ;  /* 0x0000000015157223 */ /* 0x100fe2000001080c */
[----:B------:R-:W-:Y:S01]  /*4750*/  FMNMX.FTZ R6, R49, R6, !PT ;  /* 0x0000000631067209 */ /* 0x000fe20007810000 */
[--C-:B------:R-:W-:Y:S01]  /*4760*/  FFMA.FTZ R2, R75, R0, -R12.reuse ;  /* 0x000000004b027223 */ /* 0x100fe2000001080c */
[----:B------:R-:W-:Y:S01]  /*4770*/  FSEL R15, R24, -INF , P3 ;  /* 0xff800000180f7808 */ /* 0x000fe20001800000 */
[----:B------:R-:W-:Y:S01]  /*4780*/  MUFU.EX2 R197, R21 ;  /* 0x0000001500c57308 */ /* 0x000fe20000000800 */
[----:B------:R-:W-:Y:S01]  /*4790*/  FMNMX.FTZ R6, R43, R6, !PT ;  /* 0x000000062b067209 */ /* 0x000fe20007810000 */
[-CC-:B------:R-:W-:Y:S01]  /*47a0*/  FFMA.FTZ R79, R79, R0.reuse, -R12.reuse ;  /* 0x000000004f4f7223 */ /* 0x180fe2000001080c */
[----:B------:R-:W-:Y:S01]  /*47b0*/  FSEL R19, R28, -INF , P5 ;  /* 0xff8000001c137808 */ /* 0x000fe20002800000 */
[--C-:B------:R-:W-:Y:S01]  /*47c0*/  FFMA.FTZ R67, R67, R0, -R12.reuse ;  /* 0x0000000043437223 */ /* 0x100fe2000001080c */
[----:B------:R-:W-:Y:S01]  /*47d0*/  FMNMX.FTZ R6, R53, R6, !PT ;  /* 0x0000000635067209 */ /* 0x000fe20007810000 */
[-CC-:B------:R-:W-:Y:S01]  /*47e0*/  FFMA.FTZ R23, R23, R0.reuse, -R12.reuse ;  /* 0x0000000017177223 */ /* 0x180fe2000001080c */
[--C-:B------:R-:W-:Y:S01]  /*47f0*/  FFMA.FTZ R71, R71, R0, -R12.reuse ;  /* 0x0000000047477223 */ /* 0x100fe2000001080c */
[----:B------:R-:W-:Y:S01]  /*4800*/  MUFU.EX2 R201, R201 ;  /* 0x000000c900c97308 */ /* 0x000fe20000000800 */
[----:B------:R-:W-:Y:S01]  /*4810*/  FMNMX.FTZ R6, R47, R6, !PT ;  /* 0x000000062f067209 */ /* 0x000fe20007810000 */
[-CC-:B------:R-:W-:Y:S01]  /*4820*/  FFMA.FTZ R81, R81, R0.reuse, -R12.reuse ;  /* 0x0000000051517223 */ /* 0x180fe2000001080c */
[-CC-:B------:R-:W-:Y:S01]  /*4830*/  FFMA.FTZ R83, R83, R0.reuse, -R12.reuse ;  /* 0x0000000053537223 */ /* 0x180fe2000001080c */
[--C-:B------:R-:W-:Y:S01]  /*4840*/  FFMA.FTZ R85, R85, R0, -R12.reuse ;  /* 0x0000000055557223 */ /* 0x100fe2000001080c */
[----:B------:R-:W-:Y:S01]  /*4850*/  FMNMX.FTZ R6, R41, R6, !PT ;  /* 0x0000000629067209 */ /* 0x000fe20007810000 */
[-CC-:B------:R-:W-:Y:S01]  /*4860*/  FFMA.FTZ R63, R63, R0.reuse, -R12.reuse ;  /* 0x000000003f3f7223 */ /* 0x180fe2000001080c */
[--C-:B------:R-:W-:Y:S01]  /*4870*/  FFMA.FTZ R39, R39, R0, -R12.reuse ;  /* 0x0000000027277223 */ /* 0x100fe2000001080c */
[----:B------:R-:W0:Y:S01]  /*4880*/  MUFU.EX2 R2, R2 ;  /* 0x0000000200027308 */ /* 0x000e220000000800 */
        /* <DEDUP_REMOVED lines=14> */
[----:B------:R-:W-:Y:S01]  /*4970*/  FFMA.FTZ R105, R105, R0, -R12 ;  /* 0x0000000069697223 */ /* 0x000fe2000001080c */
[----:B------:R1:W-:Y:S01]  /*4980*/  MUFU.EX2 R14, R79 ;  /* 0x0000004f000e7308 */ /* 0x0003e20000000800 */
[----:B------:R-:W-:Y:S01]  /*4990*/  FMNMX.FTZ R6, R31, R6, !PT ;  /* 0x000000061f067209 */ /* 0x000fe20007810000 */
[----:B0-----:R-:W-:Y:S01]  /*49a0*/  FADD.FTZ R42, R201, R2 ;  /* 0x00000002c92a7221 */ /* 0x001fe20000010000 */
[----:B------:R-:W-:Y:S01]  /*49b0*/  F2FP.BF16.F32.PACK_AB R201, R2, R201 ;  /* 0x000000c902c9723e */ /* 0x000fe200000010ff */
[--C-:B------:R-:W-:Y:S01]  /*49c0*/  FFMA.FTZ R107, R107, R0, -R12.reuse ;  /* 0x000000006b6b7223 */ /* 0x100fe2000001080c */
[----:B------:R-:W-:Y:S01]  /*49d0*/  FMNMX.FTZ R6, R37, R6, !PT ;  /* 0x0000000625067209 */ /* 0x000fe20007810000 */
[-CC-:B------:R-:W-:Y:S01]  /*49e0*/  FFMA.FTZ R109, R109, R0.reuse, -R12.reuse ;  /* 0x000000006d6d7223 */ /* 0x180fe2000001080c */
[--C-:B------:R-:W-:Y:S01]  /*49f0*/  FFMA.FTZ R111, R111, R0, -R12.reuse ;  /* 0x000000006f6f7223 */ /* 0x100fe2000001080c */
[----:B------:R0:W-:Y:S01]  /*4a00*/  MUFU.EX2 R20, R67 ;  /* 0x0000004300147308 */ /* 0x0001e20000000800 */
[----:B------:R-:W-:Y:S01]  /*4a10*/  FMNMX.FTZ R6, R15, R6, !PT ;  /* 0x000000060f067209 */ /* 0x000fe20007810000 */
[-CC-:B------:R-:W-:Y:S01]  /*4a20*/  FFMA.FTZ R113, R113, R0.reuse, -R12.reuse ;  /* 0x0000000071717223 */ /* 0x180fe2000001080c */
[----:B------:R-:W-:Y:S01]  /*4a30*/  FFMA.FTZ R12, R115, R0, -R12 ;  /* 0x00000000730c7223 */ /* 0x000fe2000001080c */
[--C-:B------:R-:W-:Y:S01]  /*4a40*/  IMAD.MOV.U32 R115, RZ, RZ, R119.reuse ;  /* 0x000000ffff737224 */ /* 0x100fe200078e0077 */
[----:B------:R-:W-:Y:S01]  /*4a50*/  FMNMX.FTZ R6, R25, R6, !PT ;  /* 0x0000000619067209 */ /* 0x000fe20007810000 */
[----:B-1----:R-:W-:-:S02]  /*4a60*/  IMAD.MOV.U32 R79, RZ, RZ, R119 ;  /* 0x000000ffff4f7224 */ /* 0x002fc400078e0077 */
[----:B------:R-:W-:Y:S01]  /*4a70*/  MUFU.EX2 R23, R23 ;  /* 0x0000001700177308 */ /* 0x000fe20000000800 */
[----:B------:R-:W-:Y:S01]  /*4a80*/  FMNMX.FTZ R6, R19, R6, !PT ;  /* 0x0000000613067209 */ /* 0x000fe20007810000 */
[--C-:B------:R-:W-:Y:S02]  /*4a90*/  IMAD.MOV.U32 R75, RZ, RZ, R119.reuse ;  /* 0x000000ffff4b7224 */ /* 0x100fe400078e0077 */
[----:B0-----:R-:W-:Y:S01]  /*4aa0*/  IMAD.MOV.U32 R67, RZ, RZ, R119 ;  /* 0x000000ffff437224 */ /* 0x001fe200078e0077 */
[----:B------:R-:W-:-:S03]  /*4ab0*/  FMNMX.FTZ R6, R29, R6, !PT ;  /* 0x000000061d067209 */ /* 0x000fc60007810000 */
[----:B------:R0:W1:Y:S02]  /*4ac0*/  MUFU.EX2 R22, R71 ;  /* 0x0000004700167308 */ /* 0x0000640000000800 */
[----:B------:R-:W2:Y:S06]  /*4ad0*/  SHFL.BFLY PT, R21, R6, 0x2, 0x1f ;  /* 0x0c401f0006157f89 */ /* 0x000eac00000e0000 */
[----:B------:R-:W-:Y:S01]  /*4ae0*/  MUFU.EX2 R81, R81 ;  /* 0x0000005100517308 */ /* 0x000fe20000000800 */
[----:B0-----:R-:W-:-:S07]  /*4af0*/  IMAD.MOV.U32 R71, RZ, RZ, R119 ;  /* 0x000000ffff477224 */ /* 0x001fce00078e0077 */
[----:B------:R0:W3:Y:S01]  /*4b00*/  MUFU.EX2 R26, R83 ;  /* 0x00000053001a7308 */ /* 0x0000e20000000800 */
[----:B-1----:R-:W-:-:S07]  /*4b10*/  F2FP.BF16.F32.PACK_AB R199, R22, R23 ;  /* 0x0000001716c7723e */ /* 0x002fce00000010ff */
[----:B------:R-:W-:Y:S01]  /*4b20*/  MUFU.EX2 R85, R85 ;  /* 0x0000005500557308 */ /* 0x000fe20000000800 */
[----:B0-----:R-:W-:Y:S01]  /*4b30*/  IMAD.MOV.U32 R83, RZ, RZ, R119 ;  /* 0x000000ffff537224 */ /* 0x001fe200078e0077 */
[----:B--2---:R-:W-:-:S05]  /*4b40*/  FMNMX.FTZ R21, R6, R21, !PT ;  /* 0x0000001506157209 */ /* 0x004fca0007810000 */
[----:B------:R-:W0:Y:S01]  /*4b50*/  SHFL.BFLY PT, R6, R21, 0x1, 0x1f ;  /* 0x0c201f0015067f89 */ /* 0x000e2200000e0000 */
[----:B------:R1:W2:Y:S01]  /*4b60*/  MUFU.EX2 R30, R63 ;  /* 0x0000003f001e7308 */ /* 0x0002a20000000800 */
[----:B---3--:R-:W-:-:S07]  /*4b70*/  F2FP.BF16.F32.PACK_AB R193, R26, R81 ;  /* 0x000000511ac1723e */ /* 0x008fce00000010ff */
[----:B------:R3:W-:Y:S01]  /*4b80*/  MUFU.EX2 R38, R39 ;  /* 0x0000002700267308 */ /* 0x0007e20000000800 */
[----:B-1----:R-:W-:-:S07]  /*4b90*/  IMAD.MOV.U32 R63, RZ, RZ, R119 ;  /* 0x000000ffff3f7224 */ /* 0x002fce00078e0077 */
[----:B------:R-:W-:Y:S01]  /*4ba0*/  MUFU.EX2 R87, R87 ;  /* 0x0000005700577308 */ /* 0x000fe20000000800 */
[----:B---3--:R-:W-:Y:S01]  /*4bb0*/  IMAD.U32 R39, RZ, RZ, UR42 ;  /* 0x0000002aff277e24 */ /* 0x008fe2000f8e00ff */
[----:B--2---:R-:W-:Y:S02]  /*4bc0*/  F2FP.BF16.F32.PACK_AB R195, R30, R85 ;  /* 0x000000551ec3723e */ /* 0x004fe400000010ff */
[----:B0-----:R-:W-:-:S04]  /*4bd0*/  FMNMX.FTZ R6, R21, R6, !PT ;  /* 0x0000000615067209 */ /* 0x001fc80007810000 */
[----:B------:R0:W-:Y:S01]  /*4be0*/  MUFU.EX2 R24, R89 ;  /* 0x0000005900187308 */ /* 0x0001e20000000800 */
[C---:B------:R-:W-:Y:S01]  /*4bf0*/  FSETP.NEU.FTZ.AND P2, PT, R6.reuse, -INF , PT ;  /* 0xff8000000600780b */ /* 0x040fe20003f5d000 */
[----:B------:R-:W-:-:S06]  /*4c00*/  FMUL.FTZ R10, R6, R0 ;  /* 0x00000000060a7220 */ /* 0x000fcc0000410000 */
[----:B------:R-:W-:Y:S01]  /*4c10*/  MUFU.EX2 R91, R91 ;  /* 0x0000005b005b7308 */ /* 0x000fe20000000800 */
[----:B------:R-:W-:Y:S01]  /*4c20*/  FSEL R10, R10, RZ, P2 ;  /* 0x000000ff0a0a7208 */ /* 0x000fe20001000000 */
[----:B0-----:R-:W-:Y:S01]  /*4c30*/  IMAD.MOV.U32 R89, RZ, RZ, R119 ;  /* 0x000000ffff597224 */ /* 0x001fe200078e0077 */
[----:B------:R-:W-:-:S03]  /*4c40*/  PLOP3.LUT P2, PT, PT, PT, UP0, 0x80, 0x0 ;  /* 0x000000000000781c */ /* 0x000fc60003f4f008 */
        /* <DEDUP_REMOVED lines=12> */
[-C--:B------:R-:W-:Y:S01]  /*4d10*/  FFMA.FTZ R61, R61, R0.reuse, -R10 ;  /* 0x000000003d3d7223 */ /* 0x080fe2000001080a */
[----:B------:R-:W1:Y:S01]  /*4d20*/  MUFU.EX2 R73, R73 ;  /* 0x0000004900497308 */ /* 0x000e620000000800 */
[----:B0-----:R-:W-:Y:S01]  /*4d30*/  FADD.FTZ R7, R203, R42 ;  /* 0x0000002acb077221 */ /* 0x001fe20000010000 */
[-CC-:B------:R-:W-:Y:S01]  /*4d40*/  FFMA.FTZ R55, R55, R0.reuse, -R10.reuse ;  /* 0x0000000037377223 */ /* 0x180fe2000001080a */
[-CC-:B------:R-:W-:Y:S01]  /*4d50*/  FFMA.FTZ R49, R49, R0.reuse, -R10.reuse ;  /* 0x0000000031317223 */ /* 0x180fe2000001080a */
[-CC-:B------:R-:W-:Y:S01]  /*4d60*/  FFMA.FTZ R43, R43, R0.reuse, -R10.reuse ;  /* 0x000000002b2b7223 */ /* 0x180fe2000001080a */
[----:B------:R-:W-:Y:S01]  /*4d70*/  FADD.FTZ R42, R14, R7 ;  /* 0x000000070e2a7221 */ /* 0x000fe20000010000 */
[-CC-:B------:R-:W-:Y:S01]  /*4d80*/  FFMA.FTZ R53, R53, R0.reuse, -R10.reuse ;  /* 0x0000000035357223 */ /* 0x180fe2000001080a */
[-C--:B------:R-:W-:Y:S01]  /*4d90*/  FFMA.FTZ R47, R47, R0.reuse, -R10 ;  /* 0x000000002f2f7223 */ /* 0x080fe2000001080a */
[----:B------:R-:W0:Y:S01]  /*4da0*/  MUFU.EX2 R9, R9 ;  /* 0x0000000900097308 */ /* 0x000e220000000800 */
[----:B------:R-:W-:Y:S01]  /*4db0*/  FADD.FTZ R7, R197, R42 ;  /* 0x0000002ac5077221 */ /* 0x000fe20000010000 */
[-CC-:B------:R-:W-:Y:S01]  /*4dc0*/  FFMA.FTZ R41, R41, R0.reuse, -R10.reuse ;  /* 0x0000000029297223 */ /* 0x180fe2000001080a */
[-CC-:B------:R-:W-:Y:S01]  /*4dd0*/  FFMA.FTZ R35, R35, R0.reuse, -R10.reuse ;  /* 0x0000000023237223 */ /* 0x180fe2000001080a */
[-CC-:B------:R-:W-:Y:S01]  /*4de0*/  FFMA.FTZ R45, R45, R0.reuse, -R10.reuse ;  /* 0x000000002d2d7223 */ /* 0x180fe2000001080a */
[----:B------:R-:W-:Y:S01]  /*4df0*/  FADD.FTZ R44, R20, R7 ;  /* 0x00000007142c7221 */ /* 0x000fe20000010000 */
[-CC-:B------:R-:W-:Y:S01]  /*4e00*/  FFMA.FTZ R27, R27, R0.reuse, -R10.reuse ;  /* 0x000000001b1b7223 */ /* 0x180fe2000001080a */
[-C--:B------:R-:W-:Y:S01]  /*4e10*/  FFMA.FTZ R33, R33, R0.reuse, -R10 ;  /* 0x0000000021217223 */ /* 0x080fe2000001080a */
[----:B------:R-:W2:Y:S01]  /*4e20*/  MUFU.EX2 R202, R77 ;  /* 0x0000004d00ca7308 */ /* 0x000ea20000000800 */
[----:B-1----:R-:W-:Y:S01]  /*4e30*/  FADD.FTZ R42, R200, R73 ;  /* 0x00000049c82a7221 */ /* 0x002fe20000010000 */
[----:B------:R-:W-:Y:S01]  /*4e40*/  FADD.FTZ R21, R23, R44 ;  /* 0x0000002c17157221 */ /* 0x000fe20000010000 */
[-CC-:B------:R-:W-:Y:S01]  /*4e50*/  FFMA.FTZ R31, R31, R0.reuse, -R10.reuse ;  /* 0x000000001f1f7223 */ /* 0x180fe2000001080a */
[-CC-:B------:R-:W-:Y:S01]  /*4e60*/  FFMA.FTZ R37, R37, R0.reuse, -R10.reuse ;  /* 0x0000000025257223 */ /* 0x180fe2000001080a */
[-CC-:B------:R-:W-:Y:S01]  /*4e70*/  FFMA.FTZ R15, R15, R0.reuse, -R10.reuse ;  /* 0x000000000f0f7223 */ /* 0x180fe2000001080a */
[----:B------:R-:W-:Y:S01]  /*4e80*/  FADD.FTZ R44, R22, R21 ;  /* 0x00000015162c7221 */ /* 0x000fe20000010000 */
[-C--:B------:R-:W-:Y:S01]  /*4e90*/  FFMA.FTZ R25, R25, R0.reuse, -R10 ;  /* 0x0000000019197223 */ /* 0x080fe2000001080a */
[----:B------:R-:W1:Y:S01]  /*4ea0*/  MUFU.EX2 R13, R13 ;  /* 0x0000000d000d7308 */ /* 0x000e620000000800 */
[----:B0-----:R-:W-:Y:S01]  /*4eb0*/  FADD.FTZ R7, R9, R42 ;  /* 0x0000002a09077221 */ /* 0x001fe20000010000 */
[----:B------:R-:W-:Y:S01]  /*4ec0*/  FADD.FTZ R21, R81, R44 ;  /* 0x0000002c51157221 */ /* 0x000fe20000010000 */
[-CC-:B------:R-:W-:Y:S01]  /*4ed0*/  FFMA.FTZ R19, R19, R0.reuse, -R10.reuse ;  /* 0x0000000013137223 */ /* 0x180fe2000001080a */
[----:B------:R-:W-:Y:S01]  /*4ee0*/  FFMA.FTZ R29, R29, R0, -R10 ;  /* 0x000000001d1d7223 */ /* 0x000fe2000001080a */
[----:B------:R-:W-:Y:S01]  /*4ef0*/  F2FP.BF16.F32.PACK_AB R189, R24, R87 ;  /* 0x0000005718bd723e */ /* 0x000fe200000010ff */
[----:B------:R-:W-:Y:S01]  /*4f00*/  FADD.FTZ R44, R26, R21 ;  /* 0x000000151a2c7221 */ /* 0x000fe20000010000 */
[----:B------:R-:W-:Y:S01]  /*4f10*/  F2FP.BF16.F32.PACK_AB R200, R73, R200 ;  /* 0x000000c849c8723e */ /* 0x000fe200000010ff */
[----:B------:R0:W3:Y:S01]  /*4f20*/  MUFU.EX2 R196, R65 ;  /* 0x0000004100c47308 */ /* 0x0000e20000000800 */
[C---:B--2---:R-:W-:Y:S01]  /*4f30*/  FADD.FTZ R42, R202.reuse, R7 ;  /* 0x00000007ca2a7221 */ /* 0x044fe20000010000 */
[----:B------:R-:W-:Y:S01]  /*4f40*/  F2FP.BF16.F32.PACK_AB R202, R202, R9 ;  /* 0x00000009caca723e */ /* 0x000fe200000010ff */
[----:B------:R-:W-:Y:S01]  /*4f50*/  IMAD.MOV.U32 R9, RZ, RZ, 0x3f800000 ;  /* 0x3f800000ff097424 */ /* 0x000fe200078e00ff */
[----:B------:R-:W-:Y:S01]  /*4f60*/  F2FP.BF16.F32.PACK_AB R203, R14, R203 ;  /* 0x000000cb0ecb723e */ /* 0x000fe200000010ff */
[--C-:B------:R-:W-:Y:S01]  /*4f70*/  IMAD.MOV.U32 R81, RZ, RZ, R119.reuse ;  /* 0x000000ffff517224 */ /* 0x100fe200078e0077 */
[----:B------:R-:W-:Y:S01]  /*4f80*/  F2FP.BF16.F32.PACK_AB R197, R20, R197 ;  /* 0x000000c514c5723e */ /* 0x000fe200000010ff */
[--C-:B------:R-:W-:Y:S01]  /*4f90*/  IMAD.MOV.U32 R77, RZ, RZ, R119.reuse ;  /* 0x000000ffff4d7224 */ /* 0x100fe200078e0077 */
[----:B------:R-:W2:Y:S01]  /*4fa0*/  MUFU.EX2 R11, R11 ;  /* 0x0000000b000b7308 */ /* 0x000ea20000000800 */
[----:B-1----:R-:W-:Y:S01]  /*4fb0*/  FADD.FTZ R7, R13, R42 ;  /* 0x0000002a0d077221 */ /* 0x002fe20000010000 */
[----:B------:R-:W-:-:S02]  /*4fc0*/  IMAD.MOV.U32 R73, RZ, RZ, R119 ;  /* 0x000000ffff497224 */ /* 0x000fc400078e0077 */
[--C-:B0-----:R-:W-:Y:S02]  /*4fd0*/  IMAD.MOV.U32 R65, RZ, RZ, R119.reuse ;  /* 0x000000ffff417224 */ /* 0x101fe400078e0077 */
[----:B------:R-:W-:Y:S02]  /*4fe0*/  IMAD.MOV.U32 R26, RZ, RZ, R119 ;  /* 0x000000ffff1a7224 */ /* 0x000fe400078e0077 */
[----:B------:R0:W1:Y:S01]  /*4ff0*/  MUFU.EX2 R198, R69 ;  /* 0x0000004500c67308 */ /* 0x0000620000000800 */
[C---:B---3--:R-:W-:Y:S01]  /*5000*/  FADD.FTZ R42, R196.reuse, R7 ;  /* 0x00000007c42a7221 */ /* 0x048fe20000010000 */
[----:B------:R-:W-:Y:S01]  /*5010*/  FADD.FTZ R7, R85, R44 ;  /* 0x0000002c55077221 */ /* 0x000fe20000010000 */
[----:B------:R-:W-:Y:S01]  /*5020*/  F2FP.BF16.F32.PACK_AB R196, R196, R13 ;  /* 0x0000000dc4c4723e */ /* 0x000fe200000010ff */
[----:B------:R-:W-:Y:S02]  /*5030*/  IMAD.MOV.U32 R85, RZ, RZ, R119 ;  /* 0x000000ffff557224 */ /* 0x000fe400078e0077 */
[----:B------:R-:W-:Y:S01]  /*5040*/  FADD.FTZ R44, R30, R7 ;  /* 0x000000071e2c7221 */ /* 0x000fe20000010000 */
[----:B------:R-:W-:Y:S01]  /*5050*/  @!P1 VIADD R7, R39, 0x36840 ;  /* 0x0003684027079836 */ /* 0x000fe20000000000 */
[----:B------:R-:W3:Y:S01]  /*5060*/  MUFU.EX2 R59, R59 ;  /* 0x0000003b003b7308 */ /* 0x000ee20000000800 */
[----:B--2---:R-:W-:Y:S01]  /*5070*/  FADD.FTZ R21, R11, R42 ;  /* 0x0000002a0b157221 */ /* 0x004fe20000010000 */
[----:B------:R-:W-:Y:S01]  /*5080*/  FADD.FTZ R39, R87, R44 ;  /* 0x0000002c57277221 */ /* 0x000fe20000010000 */
[----:B------:R-:W-:Y:S01]  /*5090*/  IMAD.MOV.U32 R87, RZ, RZ, R119 ;  /* 0x000000ffff577224 */ /* 0x000fe200078e0077 */
[----:B------:R-:W-:Y:S01]  /*50a0*/  @!P1 PRMT R7, RZ, 0x654, R7 ;  /* 0x00000654ff079816 */ /* 0x000fe20000000007 */
[----:B0-----:R-:W-:-:S02]  /*50b0*/  IMAD.MOV.U32 R69, RZ, RZ, R119 ;  /* 0x000000ffff457224 */ /* 0x001fc400078e0077 */
[----:B------:R-:W-:Y:S01]  /*50c0*/  FADD.FTZ R44, R24, R39 ;  /* 0x00000027182c7221 */ /* 0x000fe20000010000 */
[----:B------:R-:W-:Y:S01]  /*50d0*/  IMAD.MOV.U32 R39, RZ, RZ, R119 ;  /* 0x000000ffff277224 */ /* 0x000fe200078e0077 */
[----:B------:R0:W2:Y:S01]  /*50e0*/  MUFU.EX2 R192, R57 ;  /* 0x0000003900c07308 */ /* 0x0000a20000000800 */
[C---:B-1----:R-:W-:Y:S01]  /*50f0*/  FADD.FTZ R42, R198.reuse, R21 ;  /* 0x00000015c62a7221 */ /* 0x042fe20000010000 */
[----:B------:R1:W-:Y:S01]  /*5100*/  @!P1 SYNCS.ARRIVE.TRANS64.RED.A1T0 RZ, [R7+URZ], RZ ;  /* 0x000000ff07ff99a7 */ /* 0x0003e2000810043f */
[----:B------:R-:W-:Y:S01]  /*5110*/  F2FP.BF16.F32.PACK_AB R198, R198, R11 ;  /* 0x0000000bc6c6723e */ /* 0x000fe200000010ff */
[----:B------:R-:W-:Y:S01]  /*5120*/  IMAD.MOV.U32 R24, RZ, RZ, R119 ;  /* 0x000000ffff187224 */ /* 0x000fe200078e0077 */
[----:B------:R-:W-:-:S03]  /*5130*/  MOV R30, R119 ;  /* 0x00000077001e7202 */ /* 0x000fc60000000f00 */
[----:B------:R-:W1:Y:S01]  /*5140*/  MUFU.EX2 R51, R51 ;  /* 0x0000003300337308 */ /* 0x000e620000000800 */
[----:B---3--:R-:W-:Y:S01]  /*5150*/  FADD.FTZ R21, R59, R42 ;  /* 0x0000002a3b157221 */ /* 0x008fe20000010000 */
[----:B0-----:R-:W-:-:S06]  /*5160*/  IMAD.MOV.U32 R57, RZ, RZ, R119 ;  /* 0x000000ffff397224 */ /* 0x001fcc00078e0077 */
[----:B------:R0:W3:Y:S01]  /*5170*/  MUFU.EX2 R194, R61 ;  /* 0x0000003d00c27308 */ /* 0x0000e20000000800 */
[C---:B--2---:R-:W-:Y:S01]  /*5180*/  FADD.FTZ R42, R192.reuse, R21 ;  /* 0x00000015c02a7221 */ /* 0x044fe20000010000 */
[----:B------:R-:W-:Y:S01]  /*5190*/  FADD.FTZ R21, R91, R44 ;  /* 0x0000002c5b157221 */ /* 0x000fe20000010000 */
[----:B------:R-:W-:Y:S01]  /*51a0*/  F2FP.BF16.F32.PACK_AB R192, R192, R59 ;  /* 0x0000003bc0c0723e */ /* 0x000fe200000010ff */
[----:B------:R-:W-:-:S04]  /*51b0*/  IMAD.MOV.U32 R59, RZ, RZ, R119 ;  /* 0x000000ffff3b7224 */ /* 0x000fc800078e0077 */
[----:B------:R-:W2:Y:S01]  /*51c0*/  MUFU.EX2 R55, R55 ;  /* 0x0000003700377308 */ /* 0x000ea20000000800 */
[----:B-1----:R-:W-:Y:S01]  /*51d0*/  FADD.FTZ R7, R51, R42 ;  /* 0x0000002a33077221 */ /* 0x002fe20000010000 */
[----:B0-----:R-:W-:-:S06]  /*51e0*/  IMAD.MOV.U32 R61, RZ, RZ, R119 ;  /* 0x000000ffff3d7224 */ /* 0x001fcc00078e0077 */
[----:B------:R0:W1:Y:S01]  /*51f0*/  MUFU.EX2 R188, R49 ;  /* 0x0000003100bc7308 */ /* 0x0000620000000800 */
[C---:B---3--:R-:W-:Y:S01]  /*5200*/  FADD.FTZ R42, R194.reuse, R7 ;  /* 0x00000007c22a7221 */ /* 0x048fe20000010000 */
[----:B------:R-:W-:Y:S01]  /*5210*/  F2FP.BF16.F32.PACK_AB R194, R194, R51 ;  /* 0x00000033c2c2723e */ /* 0x000fe200000010ff */
[----:B------:R-:W-:-:S05]  /*5220*/  IMAD.MOV.U32 R51, RZ, RZ, R119 ;  /* 0x000000ffff337224 */ /* 0x000fca00078e0077 */
[----:B------:R-:W3:Y:S01]  /*5230*/  MUFU.EX2 R43, R43 ;  /* 0x0000002b002b7308 */ /* 0x000ee20000000800 */
[----:B--2---:R-:W-:Y:S01]  /*5240*/  FADD.FTZ R7, R55, R42 ;  /* 0x0000002a37077221 */ /* 0x004fe20000010000 */
[----:B0-----:R-:W-:-:S06]  /*5250*/  IMAD.MOV.U32 R49, RZ, RZ, R119 ;  /* 0x000000ffff317224 */ /* 0x001fcc00078e0077 */
[----:B------:R0:W2:Y:S01]  /*5260*/  MUFU.EX2 R190, R53 ;  /* 0x0000003500be7308 */ /* 0x0000a20000000800 */
[C---:B-1----:R-:W-:Y:S01]  /*5270*/  FADD.FTZ R42, R188.reuse, R7 ;  /* 0x00000007bc2a7221 */ /* 0x042fe20000010000 */
[----:B------:R-:W-:Y:S01]  /*5280*/  F2FP.BF16.F32.PACK_AB R188, R188, R55 ;  /* 0x00000037bcbc723e */ /* 0x000fe200000010ff */
[----:B------:R-:W-:-:S05]  /*5290*/  IMAD.MOV.U32 R55, RZ, RZ, R119 ;  /* 0x000000ffff377224 */ /* 0x000fca00078e0077 */
[----:B------:R1:W4:Y:S01]  /*52a0*/  MUFU.EX2 R28, R93 ;  /* 0x0000005d001c7308 */ /* 0x0003220000000800 */
[----:B---3--:R-:W-:Y:S01]  /*52b0*/  FADD.FTZ R7, R43, R42 ;  /* 0x0000002a2b077221 */ /* 0x008fe20000010000 */
[--C-:B0-----:R-:W-:Y:S02]  /*52c0*/  IMAD.MOV.U32 R53, RZ, RZ, R119.reuse ;  /* 0x000000ffff357224 */ /* 0x101fe400078e0077 */
[----:B------:R-:W-:-:S04]  /*52d0*/  IMAD.MOV.U32 R42, RZ, RZ, R119 ;  /* 0x000000ffff2a7224 */ /* 0x000fc800078e0077 */
[----:B------:R-:W0:Y:S01]  /*52e0*/  MUFU.EX2 R47, R47 ;  /* 0x0000002f002f7308 */ /* 0x000e220000000800 */
[C---:B--2---:R-:W-:Y:S01]  /*52f0*/  FADD.FTZ R2, R190.reuse, R7 ;  /* 0x00000007be027221 */ /* 0x044fe20000010000 */
[----:B------:R-:W-:Y:S01]  /*5300*/  F2FP.BF16.F32.PACK_AB R190, R190, R43 ;  /* 0x0000002bbebe723e */ /* 0x000fe200000010ff */
[--C-:B-1----:R-:W-:Y:S02]  /*5310*/  IMAD.MOV.U32 R93, RZ, RZ, R119.reuse ;  /* 0x000000ffff5d7224 */ /* 0x102fe400078e0077 */
[----:B------:R-:W-:-:S03]  /*5320*/  IMAD.MOV.U32 R43, RZ, RZ, R119 ;  /* 0x000000ffff2b7224 */ /* 0x000fc600078e0077 */
[----:B------:R-:W1:Y:S01]  /*5330*/  MUFU.EX2 R95, R95 ;  /* 0x0000005f005f7308 */ /* 0x000e620000000800 */
[C---:B----4-:R-:W-:Y:S01]  /*5340*/  FADD.FTZ R44, R28.reuse, R21 ;  /* 0x000000151c2c7221 */ /* 0x050fe20000010000 */
[----:B------:R-:W-:Y:S01]  /*5350*/  F2FP.BF16.F32.PACK_AB R191, R28, R91 ;  /* 0x0000005b1cbf723e */ /* 0x000fe200000010ff */
[--C-:B------:R-:W-:Y:S02]  /*5360*/  IMAD.MOV.U32 R91, RZ, RZ, R119.reuse ;  /* 0x000000ffff5b7224 */ /* 0x100fe400078e0077 */
[----:B------:R-:W-:-:S03]  /*5370*/  IMAD.MOV.U32 R28, RZ, RZ, R119 ;  /* 0x000000ffff1c7224 */ /* 0x000fc600078e0077 */
[----:B------:R2:W3:Y:S01]  /*5380*/  MUFU.EX2 R184, R41 ;  /* 0x0000002900b87308 */ /* 0x0004e20000000800 */
[----:B0-----:R-:W-:-:S07]  /*5390*/  FADD.FTZ R7, R47, R2 ;  /* 0x000000022f077221 */ /* 0x001fce0000010000 */
[----:B------:R0:W4:Y:S01]  /*53a0*/  MUFU.EX2 R32, R97 ;  /* 0x0000006100207308 */ /* 0x0001220000000800 */
[----:B-1----:R-:W-:Y:S01]  /*53b0*/  FADD.FTZ R21, R95, R44 ;  /* 0x0000002c5f157221 */ /* 0x002fe20000010000 */
[----:B--2---:R-:W-:-:S06]  /*53c0*/  IMAD.MOV.U32 R41, RZ, RZ, R119 ;  /* 0x000000ffff297224 */ /* 0x004fcc00078e0077 */
[----:B------:R-:W1:Y:S01]  /*53d0*/  MUFU.EX2 R35, R35 ;  /* 0x0000002300237308 */ /* 0x000e620000000800 */
[C---:B---3--:R-:W-:Y:S01]  /*53e0*/  FADD.FTZ R2, R184.reuse, R7 ;  /* 0x00000007b8027221 */ /* 0x048fe20000010000 */
[----:B------:R-:W-:Y:S01]  /*53f0*/  F2FP.BF16.F32.PACK_AB R184, R184, R47 ;  /* 0x0000002fb8b8723e */ /* 0x000fe200000010ff */
[--C-:B0-----:R-:W-:Y:S02]  /*5400*/  IMAD.MOV.U32 R97, RZ, RZ, R119.reuse ;  /* 0x000000ffff617224 */ /* 0x101fe400078e0077 */
[----:B------:R-:W-:-:S03]  /*5410*/  IMAD.MOV.U32 R47, RZ, RZ, R119 ;  /* 0x000000ffff2f7224 */ /* 0x000fc600078e0077 */
[----:B------:R-:W0:Y:S01]  /*5420*/  MUFU.EX2 R99, R99 ;  /* 0x0000006300637308 */ /* 0x000e220000000800 */
[C---:B----4-:R-:W-:Y:S01]  /*5430*/  FADD.FTZ R44, R32.reuse, R21 ;  /* 0x00000015202c7221 */ /* 0x050fe20000010000 */
[----:B------:R-:W-:Y:S01]  /*5440*/  F2FP.BF16.F32.PACK_AB R185, R32, R95 ;  /* 0x0000005f20b9723e */ /* 0x000fe200000010ff */
[--C-:B------:R-:W-:Y:S02]  /*5450*/  IMAD.MOV.U32 R95, RZ, RZ, R119.reuse ;  /* 0x000000ffff5f7224 */ /* 0x100fe400078e0077 */
[----:B------:R-:W-:-:S03]  /*5460*/  IMAD.MOV.U32 R32, RZ, RZ, R119 ;  /* 0x000000ffff207224 */ /* 0x000fc600078e0077 */
[----:B------:R2:W3:Y:S01]  /*5470*/  MUFU.EX2 R186, R45 ;  /* 0x0000002d00ba7308 */ /* 0x0004e20000000800 */
[----:B-1----:R-:W-:-:S07]  /*5480*/  FADD.FTZ R7, R35, R2 ;  /* 0x0000000223077221 */ /* 0x002fce0000010000 */
[----:B------:R1:W4:Y:S01]  /*5490*/  MUFU.EX2 R34, R101 ;  /* 0x0000006500227308 */ /* 0x0003220000000800 */
[----:B0-----:R-:W-:Y:S01]  /*54a0*/  FADD.FTZ R21, R99, R44 ;  /* 0x0000002c63157221 */ /* 0x001fe20000010000 */
[--C-:B--2---:R-:W-:Y:S02]  /*54b0*/  IMAD.MOV.U32 R45, RZ, RZ, R119.reuse ;  /* 0x000000ffff2d7224 */ /* 0x104fe400078e0077 */
[----:B------:R-:W-:-:S04]  /*54c0*/  IMAD.MOV.U32 R44, RZ, RZ, R119 ;  /* 0x000000ffff2c7224 */ /* 0x000fc800078e0077 */
[----:B------:R-:W0:Y:S01]  /*54d0*/  MUFU.EX2 R27, R27 ;  /* 0x0000001b001b7308 */ /* 0x000e220000000800 */
[C---:B---3--:R-:W-:Y:S01]  /*54e0*/  FADD.FTZ R2, R186.reuse, R7 ;  /* 0x00000007ba027221 */ /* 0x048fe20000010000 */
        /* <DEDUP_REMOVED lines=25> */
[----:B------:R-:W1:Y:S01]  /*5680*/  MUFU.EX2 R15, R15 ;  /* 0x0000000f000f7308 */ /* 0x000e620000000800 */
[----:B0-----:R-:W-:Y:S01]  /*5690*/  FADD.FTZ R21, R107, R10 ;  /* 0x0000000a6b157221 */ /* 0x001fe20000010000 */
[C---:B------:R-:W-:Y:S01]  /*56a0*/  F2FP.BF16.F32.PACK_AB R183, R38.reuse, R107 ;  /* 0x0000006b26b7723e */ /* 0x040fe200000010ff */
[----:B------:R-:W-:Y:S02]  /*56b0*/  IMAD.MOV.U32 R107, RZ, RZ, R119 ;  /* 0x000000ffff6b7224 */ /* 0x000fe400078e0077 */
[----:B------:R-:W-:Y:S01]  /*56c0*/  FADD.FTZ R10, R38, R21 ;  /* 0x00000015260a7221 */ /* 0x000fe20000010000 */
[----:B------:R-:W-:Y:S01]  /*56d0*/  MOV R38, R119 ;  /* 0x0000007700267202 */ /* 0x000fe20000000f00 */
[----:B--2---:R-:W-:Y:S01]  /*56e0*/  IMAD.MOV.U32 R37, RZ, RZ, R119 ;  /* 0x000000ffff257224 */ /* 0x004fe200078e0077 */
[----:B------:R-:W0:Y:S01]  /*56f0*/  MUFU.EX2 R109, R109 ;  /* 0x0000006d006d7308 */ /* 0x000e220000000800 */
[C---:B---3--:R-:W-:Y:S01]  /*5700*/  FADD.FTZ R2, R182.reuse, R7 ;  /* 0x00000007b6027221 */ /* 0x048fe20000010000 */
[----:B------:R-:W-:Y:S01]  /*5710*/  F2FP.BF16.F32.PACK_AB R182, R182, R31 ;  /* 0x0000001fb6b6723e */ /* 0x000fe200000010ff */
[----:B------:R-:W-:-:S05]  /*5720*/  IMAD.MOV.U32 R31, RZ, RZ, R119 ;  /* 0x000000ffff1f7224 */ /* 0x000fca00078e0077 */
[----:B------:R2:W3:Y:S01]  /*5730*/  MUFU.EX2 R176, R25 ;  /* 0x0000001900b07308 */ /* 0x0004e20000000800 */
[----:B-1----:R-:W-:-:S07]  /*5740*/  FADD.FTZ R7, R15, R2 ;  /* 0x000000020f077221 */ /* 0x002fce0000010000 */
[----:B------:R1:W4:Y:S01]  /*5750*/  MUFU.EX2 R40, R111 ;  /* 0x0000006f00287308 */ /* 0x0003220000000800 */
[----:B0-----:R-:W-:Y:S01]  /*5760*/  FADD.FTZ R21, R109, R10 ;  /* 0x0000000a6d157221 */ /* 0x001fe20000010000 */
[----:B--2---:R-:W-:-:S06]  /*5770*/  IMAD.MOV.U32 R25, RZ, RZ, R119 ;  /* 0x000000ffff197224 */ /* 0x004fcc00078e0077 */
[----:B------:R-:W0:Y:S01]  /*5780*/  MUFU.EX2 R19, R19 ;  /* 0x0000001300137308 */ /* 0x000e220000000800 */
[C---:B---3--:R-:W-:Y:S01]  /*5790*/  FADD.FTZ R2, R176.reuse, R7 ;  /* 0x00000007b0027221 */ /* 0x048fe20000010000 */
[----:B------:R-:W-:Y:S01]  /*57a0*/  IMAD.U32 R7, RZ, RZ, UR4 ;  /* 0x00000004ff077e24 */ /* 0x000fe2000f8e00ff */
[----:B------:R-:W-:Y:S01]  /*57b0*/  F2FP.BF16.F32.PACK_AB R176, R176, R15 ;  /* 0x0000000fb0b0723e */ /* 0x000fe200000010ff */
[----:B-1----:R-:W-:-:S04]  /*57c0*/  IMAD.MOV.U32 R111, RZ, RZ, R119 ;  /* 0x000000ffff6f7224 */ /* 0x002fc800078e0077 */
[----:B------:R-:W1:Y:S01]  /*57d0*/  MUFU.EX2 R113, R113 ;  /* 0x0000007100717308 */ /* 0x000e620000000800 */
[C---:B----4-:R-:W-:Y:S01]  /*57e0*/  FADD.FTZ R10, R40.reuse, R21 ;  /* 0x00000015280a7221 */ /* 0x050fe20000010000 */
[----:B------:R-:W-:Y:S01]  /*57f0*/  F2FP.BF16.F32.PACK_AB R177, R40, R109 ;  /* 0x0000006d28b1723e */ /* 0x000fe200000010ff */
[--C-:B------:R-:W-:Y:S02]  /*5800*/  IMAD.MOV.U32 R109, RZ, RZ, R119.reuse ;  /* 0x000000ffff6d7224 */ /* 0x100fe400078e0077 */
[----:B------:R-:W-:-:S03]  /*5810*/  IMAD.MOV.U32 R40, RZ, RZ, R119 ;  /* 0x000000ffff287224 */ /* 0x000fc600078e0077 */
[----:B------:R-:W2:Y:S01]  /*5820*/  MUFU.EX2 R12, R12 ;  /* 0x0000000c000c7308 */ /* 0x000ea20000000800 */
[----:B0-----:R-:W-:Y:S01]  /*5830*/  FADD.FTZ R11, R19, R2 ;  /* 0x00000002130b7221 */ /* 0x001fe20000010000 */
[----:B------:R-:W-:-:S06]  /*5840*/  IMAD.MOV.U32 R2, RZ, RZ, 0x3f800000 ;  /* 0x3f800000ff027424 */ /* 0x000fcc00078e00ff */
[----:B------:R0:W3:Y:S01]  /*5850*/  MUFU.EX2 R178, R29 ;  /* 0x0000001d00b27308 */ /* 0x0000e20000000800 */
[----:B-1----:R-:W-:Y:S01]  /*5860*/  FADD.FTZ R21, R113, R10 ;  /* 0x0000000a71157221 */ /* 0x002fe20000010000 */
[----:B--2---:R-:W-:-:S03]  /*5870*/  F2FP.BF16.F32.PACK_AB R179, R12, R113 ;  /* 0x000000710cb3723e */ /* 0x004fc600000010ff */
[----:B------:R-:W-:Y:S01]  /*5880*/  FADD.FTZ R10, R12, R21 ;  /* 0x000000150c0a7221 */ /* 0x000fe20000010000 */
[--C-:B------:R-:W-:Y:S02]  /*5890*/  IMAD.MOV.U32 R113, RZ, RZ, R119.reuse ;  /* 0x000000ffff717224 */ /* 0x100fe400078e0077 */
[----:B0-----:R-:W-:Y:S02]  /*58a0*/  IMAD.MOV.U32 R29, RZ, RZ, R119 ;  /* 0x000000ffff1d7224 */ /* 0x001fe400078e0077 */
[C---:B---3--:R-:W-:Y:S01]  /*58b0*/  FADD.FTZ R11, R178.reuse, R11 ;  /* 0x0000000bb20b7221 */ /* 0x048fe20000010000 */
[----:B------:R-:W-:Y:S01]  /*58c0*/  F2FP.BF16.F32.PACK_AB R178, R178, R19 ;  /* 0x00000013b2b2723e */ /* 0x000fe200000010ff */
[----:B------:R-:W-:Y:S06]  /*58d0*/  @!P2 BRA `(.L_x_3231) ;  /* 0x00000048000ca947 */ /* 0x000fec0003800000 */
[----:B------:R-:W-:Y:S01]  /*58e0*/  UMOV UR5, URZ ;  /* 0x0000003f00057c82 */ /* 0x000fe20008000000 */
[----:B------:R-:W-:Y:S01]  /*58f0*/  UMOV UR4, URZ ;  /* 0x0000003f00047c82 */ /* 0x000fe20008000000 */
[----:B------:R-:W-:Y:S01]  /*5900*/  MOV R204, UR38 ;  /* 0x0000002600cc7c02 */ /* 0x000fe20008000f00 */
        /* <DEDUP_REMOVED lines=51> */
[----:B------:R-:W-:Y:S02]  /*5c40*/  IMAD.U32 R15, RZ, RZ, UR4 ;  /* 0x00000004ff0f7e24 */ /* 0x000fe4000f8e00ff */
[----:B------:R-:W-:-:S07]  /*5c50*/  IMAD.U32 R14, RZ, RZ, UR5 ;  /* 0x00000005ff0e7e24 */ /* 0x000fce000f8e00ff */
.L_x_3240:
[----:B------:R-:W-:Y:S02]  /*5c60*/  R2UR UR4, R15 ;  /* 0x000000000f0472ca */ /* 0x000fe400000e0000 */
[----:B------:R-:W-:-:S11]  /*5c70*/  R2UR UR6, R14 ;  /* 0x000000000e0672ca */ /* 0x000fd600000e0000 */
[----:B------:R-:W-:-:S04]  /*5c80*/  UIADD3 UR4, UR4, 0x1, URZ ;  /* 0x0000000104047890 */ /* 0x000fc8000fffe03f */
[----:B------:R-:W-:-:S04]  /*5c90*/  UISETP.NE.AND UP0, UPT, UR4, 0x2, UPT ;  /* 0x000000020400788c */ /* 0x000fc8000bf05270 */
[----:B------:R-:W-:Y:S02]  /*5ca0*/  USEL UR5, URZ, 0x1, UP0 ;  /* 0x000000013f057887 */ /* 0x000fe40008000000 */
[----:B------:R-:W-:Y:S02]  /*5cb0*/  USEL UR4, UR4, URZ, UP0 ;  /* 0x0000003f04047287 */ /* 0x000fe40008000000 */
[----:B------:R-:W-:-:S04]  /*5cc0*/  ULOP3.LUT UR5, UR6, UR5, URZ, 0x3c, !UPT ;  /* 0x0000000506057292 */ /* 0x000fc8000f8e3c3f */
[----:B------:R-:W-:Y:S02]  /*5cd0*/  IMAD.U32 R8, RZ, RZ, UR4 ;  /* 0x00000004ff087e24 */ /* 0x000fe4000f8e00ff */
[----:B------:R-:W-:Y:S01]  /*5ce0*/  IMAD.U32 R7, RZ, RZ, UR5 ;  /* 0x00000005ff077e24 */ /* 0x000fe2000f8e00ff */
[----:B------:R-:W-:Y:S06]  /*5cf0*/  @!P0 BRA `(.L_x_3232) ;  /* 0x0000000000048947 */ /* 0x000fec0003800000 */
[----:B------:R-:W-:Y:S01]  /*5d00*/  BPT.TRAP 0x1 ;  /* 0x000000040000795c */ /* 0x000fe20000300000 */
.L_x_3232:
[----:B------:R-:W-:Y:S02]  /*5d10*/  R2UR UR6, R16 ;  /* 0x00000000100672ca */ /* 0x000fe400000e0000 */
[----:B------:R-:W-:-:S11]  /*5d20*/  R2UR UR5, R7 ;  /* 0x00000000070572ca */ /* 0x000fd600000e0000 */
[----:B------:R-:W-:Y:S02]  /*5d30*/  ULEA UR4, UR4, UR6, 0x3 ;  /* 0x0000000604047291 */ /* 0x000fe4000f8e183f */
[----:B------:R-:W-:-:S04]  /*5d40*/  MOV R0, UR5 ;  /* 0x0000000500007c02 */ /* 0x000fc80008000f00 */
[----:B------:R-:W-:Y:S01]  /*5d50*/  SHF.L.U32 R0, R0, 0x1f, RZ ;  /* 0x0000001f00007819 */ /* 0x000fe200000006ff */
[----:B------:R-:W-:-:S03]  /*5d60*/  IMAD.U32 R6, RZ, RZ, UR4 ;  /* 0x00000004ff067e24 */ /* 0x000fc6000f8e00ff */
[----:B------:R0:W1:Y:S01]  /*5d70*/  SYNCS.PHASECHK.TRANS64.TRYWAIT P2, [UR4+0x36830], R0 ;  /* 0x03683000ff0075a7 */ /* 0x0000620008040144 */
[----:B------:R-:W-:Y:S05]  /*5d80*/  @!P0 BRA `(.L_x_3233) ;  /* 0x0000000000048947 */ /* 0x000fea0003800000 */
[----:B------:R-:W-:Y:S01]  /*5d90*/  BPT.TRAP 0x1 ;  /* 0x000000040000795c */ /* 0x000fe20000300000 */
.L_x_3233:
[----:B-1----:R-:W-:Y:S05]  /*5da0*/  @P2 BRA `(.L_x_3234) ;  /* 0x00000000000c2947 */ /* 0x002fea0003800000 */
[----:B------:R-:W-:-:S13]  /*5db0*/  R2UR UR4, R6 ;  /* 0x00000000060472ca */ /* 0x000fda00000e0000 */
[----:B------:R-:W1:Y:S02]  /*5dc0*/  SYNCS.PHASECHK.TRANS64.TRYWAIT P2, [UR4+0x36830], R0 ;  /* 0x03683000ff0075a7 */ /* 0x000e640008040144 */
[----:B-1----:R-:W-:Y:S05]  /*5dd0*/  @!P2 BRA `(.L_x_3235) ;  /* 0x000000b400bca947 */ /* 0x002fea0003800000 */
.L_x_3234:
        /* <DEDUP_REMOVED lines=13> */
[----:B------:R-:W-:Y:S01]  /*5eb0*/  UIMAD UR60, UR60, 0xa80, UR61 ;  /* 0x00000a803c3c78a4 */ /* 0x000fe2000f8e023d */
[----:B01----:R-:W-:Y:S01]  /*5ec0*/  MOV R0, UR57 ;  /* 0x0000003900007c02 */ /* 0x003fe20008000f00 */
[----:B------:R-:W-:Y:S01]  /*5ed0*/  UMOV UR23, 0x40000040 ;  /* 0x4000004000177882 */ /* 0x000fe20000000000 */
[----:B------:R-:W-:Y:S01]  /*5ee0*/  MOV R3, UR56 ;  /* 0x0000003800037c02 */ /* 0x000fe20008000f00 */
[----:B------:R-:W-:Y:S01]  /*5ef0*/  UIADD3 UR10, UR60, 0x80, URZ ;  /* 0x000000803c0a7890 */ /* 0x000fe2000fffe03f */
[C---:B------:R-:W-:Y:S01]  /*5f00*/  R2UR UR56, R4.reuse ;  /* 0x00000000043872ca */ /* 0x040fe200000e0000 */
[----:B------:R-:W-:Y:S01]  /*5f10*/  UIADD3 UR14, UR60, 0x100, URZ ;  /* 0x000001003c0e7890 */ /* 0x000fe2000fffe03f */
[C---:B------:R-:W-:Y:S01]  /*5f20*/  R2UR UR57, R5.reuse ;  /* 0x00000000053972ca */ /* 0x040fe200000e0000 */
[----:B------:R-:W-:Y:S01]  /*5f30*/  UMOV UR6, UR60 ;  /* 0x0000003c00067c82 */ /* 0x000fe20008000000 */
[----:B------:R-:W-:Y:S01]  /*5f40*/  UIADD3 UR18, UR60, 0x2, URZ ;  /* 0x000000023c127890 */ /* 0x000fe2000fffe03f */
[----:B------:R-:W-:Y:S01]  /*5f50*/  HGMMA.64x16x16.F32.BF16 R168, gdesc[UR4], RZ, !UPT, gsb0 ;  /* 0x0020000004a879f0 */ /* 0x000fe2000c0018ff */
[----:B------:R-:W-:Y:S01]  /*5f60*/  UIADD3 UR6, UR60, 0x180, URZ ;  /* 0x000001803c067890 */ /* 0x000fe2000fffe03f */
        /* <DEDUP_REMOVED lines=59> */
[----:B------:R-:W-:Y:S01]  /*6320*/  R2UR UR8, R4 ;  /* 0x00000000040872ca */ /* 0x000fe200000e0000 */
[----:B------:R-:W-:Y:S01]  /*6330*/  UMOV UR11, 0x40000040 ;  /* 0x40000040000b7882 */ /* 0x000fe20000000000 */
[----:B------:R-:W-:Y:S01]  /*6340*/  R2UR UR9, R5 ;  /* 0x00000000050972ca */ /* 0x000fe200000e0000 */
[-C--:B------:R-:W-:Y:S01]  /*6350*/  FMUL.FTZ R92, R92, R9.reuse ;  /* 0x000000095c5c7220 */ /* 0x080fe20000410000 */
[-C--:B------:R-:W-:Y:S01]  /*6360*/  FMUL.FTZ R93, R93, R9.reuse ;  /* 0x000000095d5d7220 */ /* 0x080fe20000410000 */
[-C--:B------:R-:W-:Y:S01]  /*6370*/  FMUL.FTZ R96, R96, R9.reuse ;  /* 0x0000000960607220 */ /* 0x080fe20000410000 */
        /* <DEDUP_REMOVED lines=78> */
[----:B------:R-:W-:Y:S02]  /*6860*/  UIADD3 UR4, UR60, 0x300, URZ ;  /* 0x000003003c047890 */ /* 0x000fe4000fffe03f */
[----:B------:R-:W-:Y:S01]  /*6870*/  UIADD3 UR6, UR60, 0x82, URZ ;  /* 0x000000823c067890 */ /* 0x000fe2000fffe03f */
[----:B------:R-:W-:Y:S01]  /*6880*/  UMOV UR5, UR17 ;  /* 0x0000001100057c82 */ /* 0x000fe20008000000 */
[----:B------:R-:W-:-:S03]  /*6890*/  UMOV UR7, 0x40000040 ;  /* 0x4000004000077882 */ /* 0x000fc60000000000 */
[----:B------:R-:W-:Y:S01]  /*68a0*/  UMOV UR14, UR4 ;  /* 0x00000004000e7c82 */ /* 0x000fe20008000000 */
[----:B------:R-:W-:Y:S01]  /*68b0*/  UMOV UR4, UR16 ;  /* 0x0000001000047c82 */ /* 0x000fe20008000000 */
[----:B------:R-:W-:Y:S02]  /*68c0*/  WARPGROUP.DEPBAR.LE gsb0, 0x0 ;  /* 0x00008000000079c5 */ /* 0x000fe40000010000 */
[----:B------:R-:W-:-:S06]  /*68d0*/  WARPGROUP.ARRIVE ;  /* 0x00000000000079c5 */ /* 0x000fcc0000000000 */
[----:B------:R-:W-:Y:S01]  /*68e0*/  HGMMA.64x16x16.F32.BF16 R128, gdesc[UR8], RZ, !UPT, gsb0 ;  /* 0x00200000088079f0 */ /* 0x000fe2000c0018ff */
[----:B------:R-:W-:Y:S02]  /*68f0*/  UIADD3 UR8, UR60, 0x102, URZ ;  /* 0x000001023c087890 */ /* 0x000fe4000fffe03f */
[----:B------:R-:W-:Y:S01]  /*6900*/  UIADD3 UR9, UR60, 0x182, URZ ;  /* 0x000001823c097890 */ /* 0x000fe2000fffe03f */
[----:B------:R-:W-:Y:S02]  /*6910*/  WARPGROUP.DEPBAR.LE gsb0, 0x0 ;  /* 0x00008000000079c5 */ /* 0x000fe40000010000 */
[----:B------:R-:W-:-:S06]  /*6920*/  WARPGROUP.ARRIVE ;  /* 0x00000000000079c5 */ /* 0x000fcc0000000000 */
[----:B------:R-:W-:Y:S03]  /*6930*/  HGMMA.64x16x16.F32.BF16 R120, gdesc[UR12], RZ, !UPT, gsb0 ;  /* 0x002000000c7879f0 */ /* 0x000fe6000c0018ff */
        /* <DEDUP_REMOVED lines=547> */
.L_x_3236:
[----:B------:R-:W-:Y:S02]  /*8b70*/  R2UR UR6, R16 ;  /* 0x00000000100672ca */ /* 0x000fe400000e0000 */
        /* <DEDUP_REMOVED lines=8> */
.L_x_3237:
[----:B-1----:R-:W-:Y:S05]  /*8c00*/  @P2 BRA `(.L_x_3238) ;  /* 0x0000000000082947 */ /* 0x002fea0003800000 */
[----:B------:R-:W1:Y:S02]  /*8c10*/  SYNCS.PHASECHK.TRANS64.TRYWAIT P2, [UR5+0x36850], R0 ;  /* 0x03685000ff0075a7 */ /* 0x000e640008040145 */
[----:B-1----:R-:W-:Y:S05]  /*8c20*/  @!P2 BRA `(.L_x_3239) ;  /* 0x000000880044a947 */ /* 0x002fea0003800000 */
.L_x_3238:
[----:B------:R-:W-:Y:S01]  /*8c30*/  R2UR UR4, R16 ;  /* 0x00000000100472ca */ /* 0x000fe200000e0000 */
[----:B------:R-:W-:Y:S01]  /*8c40*/  WARPGROUP.ARRIVE ;  /* 0x00000000000079c5 */ /* 0x000fe20000000000 */
[----:B------:R-:W-:Y:S01]  /*8c50*/  R2UR UR6, R15 ;  /* 0x000000000f0672ca */ /* 0x000fe200000e0000 */
[----:B------:R-:W-:Y:S01]  /*8c60*/  UMOV UR7, 0x40000040 ;  /* 0x4000004000077882 */ /* 0x000fe20000000000 */
[----:B01----:R-:W-:Y:S02]  /*8c70*/  FMNMX.FTZ R0, R168, R13, !PT ;  /* 0x0000000da8007209 */ /* 0x003fe40007810000 */
[----:B------:R-:W-:Y:S02]  /*8c80*/  R2UR UR8, R6 ;  /* 0x00000000060872ca */ /* 0x000fe400000e0000 */
[----:B------:R-:W-:Y:S02]  /*8c90*/  FMNMX.FTZ R3, R169, R0, !PT ;  /* 0x00000000a9037209 */ /* 0x000fe40007810000 */
[----:B------:R-:W-:-:S02]  /*8ca0*/  R2UR UR9, R17 ;  /* 0x00000000110972ca */ /* 0x000fc400000e0000 */
        /* <DEDUP_REMOVED lines=13> */
[----:B------:R-:W-:Y:S01]  /*8d80*/  HGMMA.64x192x16.F32.BF16 R24, R200, gdesc[UR4].tnspB, R24, gsb0 ;  /* 0x42e00004c8187df0 */ /* 0x000fe20008001818 */
        /* <DEDUP_REMOVED lines=21> */
[----:B------:R-:W0:Y:S03]  /*8ee0*/  LDC R0, c[0x0][0x988] ;  /* 0x00026200ff007b82 */ /* 0x000e260000000800 */
[----:B------:R-:W1:Y:S02]  /*8ef0*/  SHFL.BFLY PT, R3, R2, 0x2, 0x1f ;  /* 0x0c401f0002037f89 */ /* 0x000e6400000e0000 */
[----:B-1----:R-:W-:Y:S02]  /*8f00*/  FMNMX.FTZ R3, R2, R3, !PT ;  /* 0x0000000302037209 */ /* 0x002fe40007810000 */
[----:B------:R-:W-:-:S03]  /*8f10*/  FMNMX.FTZ R2, R170, R12, !PT ;  /* 0x0000000caa027209 */ /* 0x000fc60007810000 */
[----:B------:R-:W1:Y:S02]  /*8f20*/  SHFL.BFLY PT, R6, R3, 0x1, 0x1f ;  /* 0x0c201f0003067f89 */ /* 0x000e6400000e0000 */
[----:B-1----:R-:W-:Y:S02]  /*8f30*/  FMNMX.FTZ R6, R3, R6, !PT ;  /* 0x0000000603067209 */ /* 0x002fe40007810000 */
[----:B------:R-:W-:-:S03]  /*8f40*/  FMNMX.FTZ R3, R171, R2, !PT ;  /* 0x00000002ab037209 */ /* 0x000fc60007810000 */
[----:B------:R-:W-:Y:S01]  /*8f50*/  FADD.FTZ R9, -R6, R13 ;  /* 0x0000000d06097221 */ /* 0x000fe20000010100 */
[----:B------:R-:W-:-:S03]  /*8f60*/  FMNMX.FTZ R2, R174, R3, !PT ;  /* 0x00000003ae027209 */ /* 0x000fc60007810000 */
[----:B0-----:R-:W-:Y:S01]  /*8f70*/  FMUL.FTZ R9, R9, R0 ;  /* 0x0000000009097220 */ /* 0x001fe20000410000 */
[----:B------:R-:W-:-:S04]  /*8f80*/  FMNMX.FTZ R3, R175, R2, !PT ;  /* 0x00000002af037209 */ /* 0x000fc80007810000 */
[----:B------:R-:W-:Y:S01]  /*8f90*/  FMNMX.FTZ R2, R162, R3, !PT ;  /* 0x00000003a2027209 */ /* 0x000fe20007810000 */
[----:B------:R-:W-:Y:S03]  /*8fa0*/  MUFU.EX2 R9, R9 ;  /* 0x0000000900097308 */ /* 0x000fe60000000800 */
        /* <DEDUP_REMOVED lines=15> */
[----:B------:R-:W-:Y:S01]  /*90a0*/  WARPGROUP.ARRIVE ;  /* 0x00000000000079c5 */ /* 0x000fe20000000000 */
[----:B------:R-:W-:-:S04]  /*90b0*/  FMNMX.FTZ R3, R143, R2, !PT ;  /* 0x000000028f037209 */ /* 0x000fc80007810000 */
        /* <DEDUP_REMOVED lines=14> */
[----:B0-----:R-:W-:Y:S01]  /*91a0*/  FMNMX.FTZ R3, R20, R3, !PT ;  /* 0x0000000314037209 */ /* 0x001fe20007810000 */
[----:B------:R-:W-:Y:S02]  /*91b0*/  WARPGROUP.DEPBAR.LE gsb0, 0x0 ;  /* 0x00008000000079c5 */ /* 0x000fe40000010000 */
[----:B------:R-:W-:-:S06]  /*91c0*/  WARPGROUP.ARRIVE ;  /* 0x00000000000079c5 */ /* 0x000fcc0000000000 */
[----:B------:R-:W-:Y:S01]  /*91d0*/  HGMMA.64x192x16.F32.BF16 R24, R192, gdesc[UR4].tnspB, R24, gsb0 ;  /* 0x42e00004c0187df0 */ /* 0x000fe20008001818 */
[----:B------:R-:W-:Y:S01]  /*91e0*/  UIADD3 UR6, UR4, 0x180, URZ ;  /* 0x0000018004067890 */ /* 0x000fe2000fffe03f */
[----:B------:R-:W-:Y:S01]  /*91f0*/  UMOV UR7, 0x40000040 ;  /* 0x4000004000077882 */ /* 0x000fe20000000000 */
[----:B------:R-:W-:Y:S02]  /*9200*/  WARPGROUP.DEPBAR.LE gsb0, 0x0 ;  /* 0x00008000000079c5 */ /* 0x000fe40000010000 */
[----:B------:R-:W-:-:S15]  /*9210*/  WARPGROUP.ARRIVE ;  /* 0x00000000000079c5 */ /* 0x000fde0000000000 */
[----:B------:R-:W-:Y:S01]  /*9220*/  HGMMA.64x192x16.F32.BF16 R24, R188, gdesc[UR4].tnspB, R24, gsb0 ;  /* 0x42e00004bc187df0 */ /* 0x000fe20008001818 */
[----:B------:R-:W-:Y:S01]  /*9230*/  UIADD3 UR6, UR4, 0x200, URZ ;  /* 0x0000020004067890 */ /* 0x000fe2000fffe03f */
[----:B------:R-:W-:Y:S01]  /*9240*/  UMOV UR7, 0x40000040 ;  /* 0x4000004000077882 */ /* 0x000fe20000000000 */
[----:B------:R-:W-:Y:S02]  /*9250*/  WARPGROUP.DEPBAR.LE gsb0, 0x0 ;  /* 0x00008000000079c5 */ /* 0x000fe40000010000 */
[----:B------:R-:W-:Y:S01]  /*9260*/  WARPGROUP.ARRIVE ;  /* 0x00000000000079c5 */ /* 0x000fe20000000000 */
[----:B------:R-:W-:-:S04]  /*9270*/  FMUL.FTZ R189, R6, R0 ;  /* 0x0000000006bd7220 */ /* 0x000fc80000410000 */
[----:B------:R-:W-:-:S10]  /*9280*/  FFMA.FTZ R23, R153, R0, -R189 ;  /* 0x0000000099177223 */ /* 0x000fd400000108bd */
[----:B------:R-:W-:Y:S01]  /*9290*/  HGMMA.64x192x16.F32.BF16 R24, R184, gdesc[UR4].tnspB, R24, gsb0 ;  /* 0x42e00004b8187df0 */ /* 0x000fe20008001818 */
[----:B------:R-:W-:Y:S01]  /*92a0*/  UIADD3 UR6, UR4, 0x280, URZ ;  /* 0x0000028004067890 */ /* 0x000fe2000fffe03f */
[-CC-:B------:R-:W-:Y:S01]  /*92b0*/  FFMA.FTZ R153, R157, R0.reuse, -R189.reuse ;  /* 0x000000009d997223 */ /* 0x180fe200000108bd */
[----:B------:R-:W-:Y:S01]  /*92c0*/  UMOV UR7, 0x40000040 ;  /* 0x4000004000077882 */ /* 0x000fe20000000000 */
[----:B------:R-:W-:Y:S01]  /*92d0*/  UIADD3 UR4, UR4, 0x300, URZ ;  /* 0x0000030004047890 */ /* 0x000fe2000fffe03f */
[----:B------:R-:W-:Y:S01]  /*92e0*/  FADD.FTZ R157, -R3, R12 ;  /* 0x0000000c039d7221 */ /* 0x000fe20000010100 */
[-CC-:B------:R-:W-:Y:S01]  /*92f0*/  FFMA.FTZ R200, R168, R0.reuse, -R189.reuse ;  /* 0x00000000a8c87223 */ /* 0x180fe200000108bd */
[-CC-:B------:R-:W-:Y:S01]  /*9300*/  FFMA.FTZ R13, R169, R0.reuse, -R189.reuse ;  /* 0x00000000a90d7223 */ /* 0x180fe200000108bd */
[-CC-:B------:R-:W-:Y:S01]  /*9310*/  FFMA.FTZ R202, R172, R0.reuse, -R189.reuse ;  /* 0x00000000acca7223 */ /* 0x180fe200000108bd */
[-C--:B------:R-:W-:Y:S01]  /*9320*/  FMUL.FTZ R2, R157, R0.reuse ;  /* 0x000000009d027220 */ /* 0x080fe20000410000 */
[-C--:B------:R-:W-:Y:S01]  /*9330*/  FMUL.FTZ R157, R3, R0.reuse ;  /* 0x00000000039d7220 */ /* 0x080fe20000410000 */
[-CC-:B------:R-:W-:Y:S01]  /*9340*/  FFMA.FTZ R15, R173, R0.reuse, -R189.reuse ;  /* 0x00000000ad0f7223 */ /* 0x180fe200000108bd */
[----:B------:R-:W-:Y:S01]  /*9350*/  MUFU.EX2 R200, R200 ;  /* 0x000000c800c87308 */ /* 0x000fe20000000800 */
[-C--:B------:R-:W-:Y:S01]  /*9360*/  FFMA.FTZ R196, R160, R0.reuse, -R189 ;  /* 0x00000000a0c47223 */ /* 0x080fe200000108bd */
[-CC-:B------:R-:W-:Y:S01]  /*9370*/  FFMA.FTZ R201, R170, R0.reuse, -R157.reuse ;  /* 0x00000000aac97223 */ /* 0x180fe2000001089d */
[-CC-:B------:R-:W-:Y:S01]  /*9380*/  FFMA.FTZ R12, R171, R0.reuse, -R157.reuse ;  /* 0x00000000ab0c7223 */ /* 0x180fe2000001089d */
[-CC-:B------:R-:W-:Y:S01]  /*9390*/  FFMA.FTZ R203, R174, R0.reuse, -R157.reuse ;  /* 0x00000000aecb7223 */ /* 0x180fe2000001089d */
[-C--:B------:R-:W-:Y:S01]  /*93a0*/  FFMA.FTZ R22, R175, R0.reuse, -R157 ;  /* 0x00000000af167223 */ /* 0x080fe2000001089d */
[-C--:B------:R-:W-:Y:S01]  /*93b0*/  FFMA.FTZ R188, R144, R0.reuse, -R189 ;  /* 0x0000000090bc7223 */ /* 0x080fe200000108bd */
[-C--:B------:R-:W-:Y:S01]  /*93c0*/  FFMA.FTZ R197, R162, R0.reuse, -R157 ;  /* 0x00000000a2c57223 */ /* 0x080fe2000001089d */
[----:B------:R-:W-:Y:S01]  /*93d0*/  MUFU.EX2 R2, R2 ;  /* 0x0000000200027308 */ /* 0x000fe20000000800 */
[-CC-:B------:R-:W-:Y:S01]  /*93e0*/  FFMA.FTZ R19, R161, R0.reuse, -R189.reuse ;  /* 0x00000000a1137223 */ /* 0x180fe200000108bd */
[-C--:B------:R-:W-:Y:S01]  /*93f0*/  FFMA.FTZ R14, R120, R0.reuse, -R189 ;  /* 0x00000000780e7223 */ /* 0x080fe200000108bd */
[-C--:B------:R-:W-:Y:S01]  /*9400*/  FFMA.FTZ R120, R163, R0.reuse, -R157 ;  /* 0x00000000a3787223 */ /* 0x080fe2000001089d */
[-CC-:B------:R-:W-:Y:S01]  /*9410*/  FFMA.FTZ R198, R164, R0.reuse, -R189.reuse ;  /* 0x00000000a4c67223 */ /* 0x180fe200000108bd */
[-C--:B------:R-:W-:Y:S01]  /*9420*/  FFMA.FTZ R124, R124, R0.reuse, -R189 ;  /* 0x000000007c7c7223 */ /* 0x080fe200000108bd */
[-C--:B------:R-:W-:Y:S01]  /*9430*/  FFMA.FTZ R199, R166, R0.reuse, -R157 ;  /* 0x00000000a6c77223 */ /* 0x080fe2000001089d */
[-CC-:B------:R-:W-:Y:S01]  /*9440*/  FFMA.FTZ R21, R165, R0.reuse, -R189.reuse ;  /* 0x00000000a5157223 */ /* 0x180fe200000108bd */
[----:B------:R-:W-:Y:S01]  /*9450*/  MUFU.EX2 R201, R201 ;  /* 0x000000c900c97308 */ /* 0x000fe20000000800 */
[-C--:B------:R-:W-:Y:S01]  /*9460*/  FFMA.FTZ R192, R152, R0.reuse, -R189 ;  /* 0x0000000098c07223 */ /* 0x080fe200000108bd */
[-C--:B------:R-:W-:Y:S01]  /*9470*/  FFMA.FTZ R193, R154, R0.reuse, -R157 ;  /* 0x000000009ac17223 */ /* 0x080fe2000001089d */
[-C--:B------:R-:W-:Y:S01]  /*9480*/  FFMA.FTZ R194, R156, R0.reuse, -R189 ;  /* 0x000000009cc27223 */ /* 0x080fe200000108bd */
[-CC-:B------:R-:W-:Y:S01]  /*9490*/  FFMA.FTZ R195, R158, R0.reuse, -R157.reuse ;  /* 0x000000009ec37223 */ /* 0x180fe2000001089d */
[-C--:B------:R-:W-:Y:S01]  /*94a0*/  FFMA.FTZ R139, R139, R0.reuse, -R157 ;  /* 0x000000008b8b7223 */ /* 0x080fe2000001089d */
        /* <DEDUP_REMOVED lines=9> */
[-C--:B------:R-:W-:Y:S01]  /*9540*/  FFMA.FTZ R125, R125, R0.reuse, -R189 ;  /* 0x000000007d7d7223 */ /* 0x080fe200000108bd */
        /* <DEDUP_REMOVED lines=13> */
[----:B------:R-:W-:-:S03]  /*9620*/  FFMA.FTZ R127, R127, R0, -R157 ;  /* 0x000000007f7f7223 */ /* 0x000fc6000001089d */
[----:B------:R-:W-:Y:S08]  /*9630*/  MUFU.EX2 R203, R203 ;  /* 0x000000cb00cb7308 */ /* 0x000ff00000000800 */
[----:B------:R-:W-:Y:S08]  /*9640*/  MUFU.EX2 R15, R15 ;  /* 0x0000000f000f7308 */ /* 0x000ff00000000800 */
[----:B------:R-:W-:Y:S08]  /*9650*/  MUFU.EX2 R22, R22 ;  /* 0x0000001600167308 */ /* 0x000ff00000000800 */
[----:B------:R-:W-:Y:S08]  /*9660*/  MUFU.EX2 R196, R196 ;  /* 0x000000c400c47308 */ /* 0x000ff00000000800 */
[----:B------:R-:W-:Y:S08]  /*9670*/  MUFU.EX2 R197, R197 ;  /* 0x000000c500c57308 */ /* 0x000ff00000000800 */
[----:B------:R-:W-:Y:S08]  /*9680*/  MUFU.EX2 R19, R19 ;  /* 0x0000001300137308 */ /* 0x000ff00000000800 */
[----:B------:R-:W-:Y:S08]  /*9690*/  MUFU.EX2 R120, R120 ;  /* 0x0000007800787308 */ /* 0x000ff00000000800 */
[----:B------:R0:W-:Y:S08]  /*96a0*/  MUFU.EX2 R20, R124 ;  /* 0x0000007c00147308 */ /* 0x0001f00000000800 */
[----:B------:R-:W-:Y:S01]  /*96b0*/  MUFU.EX2 R198, R198 ;  /* 0x000000c600c67308 */ /* 0x000fe20000000800 */
[----:B0-----:R-:W-:-:S07]  /*96c0*/  FFMA.FTZ R124, R167, R0, -R157 ;  /* 0x00000000a77c7223 */ /* 0x001fce000001089d */
        /* <DEDUP_REMOVED lines=13> */
[----:B------:R-:W-:Y:S02]  /*97a0*/  IMAD.U32 R140, RZ, RZ, UR8 ;  /* 0x00000008ff8c7e24 */ /* 0x000fe4000f8e00ff */
[-C--:B------:R-:W-:Y:S01]  /*97b0*/  FFMA.FTZ R184, R136, R0.reuse, -R189 ;  /* 0x0000000088b87223 */ /* 0x080fe200000108bd */
[-CC-:B------:R-:W-:Y:S01]  /*97c0*/  FFMA.FTZ R136, R147, R0.reuse, -R157.reuse ;  /* 0x0000000093887223 */ /* 0x180fe2000001089d */
[----:B------:R-:W-:Y:S01]  /*97d0*/  FFMA.FTZ R185, R138, R0, -R157 ;  /* 0x000000008ab97223 */ /* 0x000fe2000001089d */
[----:B------:R-:W-:Y:S01]  /*97e0*/  HGMMA.64x192x16.F32.BF16 R24, R180, gdesc[UR4].tnspB, R24, gsb0 ;  /* 0x42e00004b4187df0 */ /* 0x000fe20008001818 */
[----:B------:R-:W-:Y:S01]  /*97f0*/  UMOV UR6, UR4 ;  /* 0x0000000400067c82 */ /* 0x000fe20008000000 */
[----:B------:R-:W-:Y:S01]  /*9800*/  UMOV UR7, 0x40000040 ;  /* 0x4000004000077882 */ /* 0x000fe20000000000 */
[----:B------:R-:W-:Y:S01]  /*9810*/  @!P1 VIADD R140, R140, 0x36840 ;  /* 0x000368408c8c9836 */ /* 0x000fe20000000000 */
[----:B------:R-:W-:Y:S01]  /*9820*/  MUFU.EX2 R145, R145 ;  /* 0x0000009100917308 */ /* 0x000fe20000000800 */
[----:B------:R-:W-:-:S03]  /*9830*/  R2UR UR8, R204 ;  /* 0x00000000cc0872ca */ /* 0x000fc600000e0000 */
[----:B------:R-:W-:-:S04]  /*9840*/  @!P1 PRMT R144, RZ, 0x654, R140 ;  /* 0x00000654ff909816 */ /* 0x000fc8000000008c */
[----:B------:R-:W-:Y:S06]  /*9850*/  MUFU.EX2 R136, R136 ;  /* 0x0000008800887308 */ /* 0x000fec0000000800 */
[----:B------:R-:W-:Y:S02]  /*9860*/  UISETP.GT.AND UP0, UPT, UR8, UR9, UPT ;  /* 0x000000090800728c */ /* 0x000fe4000bf04270 */
[----:B------:R-:W-:Y:S01]  /*9870*/  MUFU.EX2 R190, R190 ;  /* 0x000000be00be7308 */ /* 0x000fe20000000800 */
[----:B------:R-:W-:-:S03]  /*9880*/  UIADD3 UR4, UR8, -0x1, URZ ;  /* 0xffffffff08047890 */ /* 0x000fc6000fffe03f */
[----:B------:R-:W-:-:S03]  /*9890*/  PLOP3.LUT P2, PT, PT, PT, UP0, 0x80, 0x0 ;  /* 0x000000000000781c */ /* 0x000fc60003f4f008 */
[----:B------:R-:W-:Y:S01]  /*98a0*/  IMAD.U32 R204, RZ, RZ, UR4 ;  /* 0x00000004ffcc7e24 */ /* 0x000fe2000f8e00ff */
        /* <DEDUP_REMOVED lines=18> */
[----:B------:R-:W-:Y:S01]  /*99d0*/  MUFU.EX2 R127, R127 ;  /* 0x0000007f007f7308 */ /* 0x000fe20000000800 */
[----:B------:R-:W-:-:S02]  /*99e0*/  WARPGROUP.DEPBAR.LE gsb0, 0x0 ;  /* 0x00008000000079c5 */ /* 0x000fc40000010000 */
[----:B------:R-:W-:Y:S01]  /*99f0*/  WARPGROUP.ARRIVE ;  /* 0x00000000000079c5 */ /* 0x000fe20000000000 */
[-C--:B------:R-:W-:Y:S01]  /*9a00*/  FFMA.FTZ R180, R128, R0.reuse, -R189 ;  /* 0x0000000080b47223 */ /* 0x080fe200000108bd */
[-C--:B------:R-:W-:Y:S01]  /*9a10*/  FFMA.FTZ R128, R155, R0.reuse, -R157 ;  /* 0x000000009b807223 */ /* 0x080fe2000001089d */
[-C--:B------:R-:W-:Y:S01]  /*9a20*/  FFMA.FTZ R182, R132, R0.reuse, -R189 ;  /* 0x0000000084b67223 */ /* 0x080fe200000108bd */
[-CC-:B------:R-:W-:Y:S01]  /*9a30*/  FFMA.FTZ R132, R159, R0.reuse, -R157.reuse ;  /* 0x000000009f847223 */ /* 0x180fe2000001089d */
[----:B------:R-:W-:Y:S01]  /*9a40*/  FFMA.FTZ R189, R146, R0, -R157 ;  /* 0x0000000092bd7223 */ /* 0x000fe2000001089d */
[----:B------:R-:W-:Y:S01]  /*9a50*/  HGMMA.64x192x16.F32.BF16 R24, R176, gdesc[UR4].tnspB, R24, gsb0 ;  /* 0x42e00004b0187df0 */ /* 0x000fe20008001818 */
[----:B------:R-:W-:Y:S01]  /*9a60*/  MUFU.EX2 R180, R180 ;  /* 0x000000b400b47308 */ /* 0x000fe20000000800 */
[----:B------:R-:W-:Y:S01]  /*9a70*/  IMAD.U32 R146, RZ, RZ, UR5 ;  /* 0x00000005ff927e24 */ /* 0x000fe2000f8e00ff */
[----:B------:R-:W-:-:S03]  /*9a80*/  R2UR UR5, R8 ;  /* 0x00000000080572ca */ /* 0x000fc600000e0000 */
[----:B------:R-:W-:-:S03]  /*9a90*/  @!P1 VIADD R146, R146, 0x36860 ;  /* 0x0003686092929836 */ /* 0x000fc60000000000 */
[----:B------:R-:W2:Y:S02]  /*9aa0*/  MUFU.EX2 R128, R128 ;  /* 0x0000008000807308 */ /* 0x000ea40000000800 */
[----:B------:R-:W-:-:S06]  /*9ab0*/  @!P1 PRMT R146, RZ, 0x654, R146 ;  /* 0x00000654ff929816 */ /* 0x000fcc0000000092 */
[----:B------:R-:W3:Y:S08]  /*9ac0*/  MUFU.EX2 R132, R132 ;  /* 0x0000008400847308 */ /* 0x000ef00000000800 */
[----:B------:R-:W4:Y:S08]  /*9ad0*/  MUFU.EX2 R189, R189 ;  /* 0x000000bd00bd7308 */ /* 0x000f300000000800 */
[----:B------:R-:W-:Y:S08]  /*9ae0*/  MUFU.EX2 R181, R130 ;  /* 0x0000008200b57308 */ /* 0x000ff00000000800 */
[----:B------:R-:W-:Y:S08]  /*9af0*/  MUFU.EX2 R182, R182 ;  /* 0x000000b600b67308 */ /* 0x000ff00000000800 */
[----:B------:R-:W-:Y:S01]  /*9b00*/  MUFU.EX2 R183, R134 ;  /* 0x0000008600b77308 */ /* 0x000fe20000000800 */
[----:B------:R-:W-:-:S02]  /*9b10*/  WARPGROUP.DEPBAR.LE gsb0, 0x0 ;  /* 0x00008000000079c5 */ /* 0x000fc40000010000 */
[----:B------:R5:W-:Y:S05]  /*9b20*/  @!P1 SYNCS.ARRIVE.TRANS64.RED.A1T0 RZ, [R144+URZ], RZ ;  /* 0x000000ff90ff99a7 */ /* 0x000bea000810043f */
[----:B------:R-:W-:Y:S01]  /*9b30*/  MUFU.EX2 R177, R122 ;  /* 0x0000007a00b17308 */ /* 0x000fe20000000800 */
[----:B0-----:R-:W-:Y:S02]  /*9b40*/  F2FP.BF16.F32.PACK_AB R176, R121, R14 ;  /* 0x0000000e79b0723e */ /* 0x001fe400000010ff */
[----:B-1----:R-:W-:Y:S01]  /*9b50*/  F2FP.BF16.F32.PACK_AB R178, R125, R20 ;  /* 0x000000147db2723e */ /* 0x002fe200000010ff */
[----:B-----5:R-:W-:Y:S01]  /*9b60*/  FFMA.FTZ R144, R9, R11, R200 ;  /* 0x0000000b09907223 */ /* 0x020fe200000100c8 */
[----:B------:R-:W-:Y:S01]  /*9b70*/  FFMA.FTZ R11, R2, R10, R201 ;  /* 0x0000000a020b7223 */ /* 0x000fe200000100c9 */
[----:B------:R-:W-:-:S02]  /*9b80*/  F2FP.BF16.F32.PACK_AB R200, R13, R200 ;  /* 0x000000c80dc8723e */ /* 0x000fc400000010ff */
[----:B------:R-:W-:Y:S01]  /*9b90*/  MUFU.EX2 R179, R126 ;  /* 0x0000007e00b37308 */ /* 0x000fe20000000800 */
[----:B------:R-:W-:Y:S01]  /*9ba0*/  FADD.FTZ R147, R13, R144 ;  /* 0x000000900d937221 */ /* 0x000fe20000010000 */
[C---:B------:R-:W-:Y:S01]  /*9bb0*/  FADD.FTZ R10, R12.reuse, R11 ;  /* 0x0000000b0c0a7221 */ /* 0x040fe20000010000 */
[----:B------:R-:W-:Y:S01]  /*9bc0*/  F2FP.BF16.F32.PACK_AB R201, R12, R201 ;  /* 0x000000c90cc9723e */ /* 0x000fe200000010ff */
[----:B------:R0:W-:Y:S01]  /*9bd0*/  @!P1 SYNCS.ARRIVE.TRANS64.RED.A1T0 RZ, [R146+URZ], RZ ;  /* 0x000000ff92ff99a7 */ /* 0x0001e2000810043f */
[----:B------:R-:W-:Y:S01]  /*9be0*/  FADD.FTZ R138, R202, R147 ;  /* 0x00000093ca8a7221 */ /* 0x000fe20000010000 */
[----:B------:R-:W-:Y:S01]  /*9bf0*/  FADD.FTZ R11, R203, R10 ;  /* 0x0000000acb0b7221 */ /* 0x000fe20000010000 */
[C---:B------:R-:W-:Y:S01]  /*9c00*/  F2FP.BF16.F32.PACK_AB R202, R15.reuse, R202 ;  /* 0x000000ca0fca723e */ /* 0x040fe200000010ff */
[----:B------:R1:W5:Y:S01]  /*9c10*/  MUFU.EX2 R144, R139 ;  /* 0x0000008b00907308 */ /* 0x0003620000000800 */
[----:B------:R-:W-:Y:S01]  /*9c20*/  FADD.FTZ R147, R15, R138 ;  /* 0x0000008a0f937221 */ /* 0x000fe20000010000 */
[----:B------:R-:W-:Y:S01]  /*9c30*/  FADD.FTZ R10, R22, R11 ;  /* 0x0000000b160a7221 */ /* 0x000fe20000010000 */
[----:B------:R-:W-:Y:S01]  /*9c40*/  IMAD.U32 R15, RZ, RZ, UR5 ;  /* 0x00000005ff0f7e24 */ /* 0x000fe2000f8e00ff */
[----:B------:R-:W-:Y:S01]  /*9c50*/  R2UR UR5, R7 ;  /* 0x00000000070572ca */ /* 0x000fe200000e0000 */
[----:B------:R-:W-:Y:S01]  /*9c60*/  FADD.FTZ R138, R196, R147 ;  /* 0x00000093c48a7221 */ /* 0x000fe20000010000 */
[----:B------:R-:W-:Y:S01]  /*9c70*/  FADD.FTZ R11, R197, R10 ;  /* 0x0000000ac50b7221 */ /* 0x000fe20000010000 */
[----:B------:R-:W-:-:S02]  /*9c80*/  F2FP.BF16.F32.PACK_AB R196, R19, R196 ;  /* 0x000000c413c4723e */ /* 0x000fc400000010ff */
[----:B------:R-:W-:Y:S01]  /*9c90*/  FADD.FTZ R147, R19, R138 ;  /* 0x0000008a13937221 */ /* 0x000fe20000010000 */
[----:B------:R-:W-:Y:S01]  /*9ca0*/  FADD.FTZ R10, R120, R11 ;  /* 0x0000000b780a7221 */ /* 0x000fe20000010000 */
[----:B------:R-:W-:Y:S02]  /*9cb0*/  F2FP.BF16.F32.PACK_AB R203, R22, R203 ;  /* 0x000000cb16cb723e */ /* 0x000fe400000010ff */
[----:B------:R-:W-:Y:S01]  /*9cc0*/  FADD.FTZ R138, R198, R147 ;  /* 0x00000093c68a7221 */ /* 0x000fe20000010000 */
[----:B------:R-:W-:Y:S01]  /*9cd0*/  FADD.FTZ R11, R199, R10 ;  /* 0x0000000ac70b7221 */ /* 0x000fe20000010000 */
[----:B------:R-:W-:Y:S02]  /*9ce0*/  F2FP.BF16.F32.PACK_AB R197, R120, R197 ;  /* 0x000000c578c5723e */ /* 0x000fe400000010ff */
[C---:B-1----:R-:W-:Y:S01]  /*9cf0*/  FADD.FTZ R139, R21.reuse, R138 ;  /* 0x0000008a158b7221 */ /* 0x042fe20000010000 */
[----:B------:R-:W-:Y:S01]  /*9d00*/  FADD.FTZ R10, R124, R11 ;  /* 0x0000000b7c0a7221 */ /* 0x000fe20000010000 */
[----:B------:R-:W-:-:S02]  /*9d10*/  F2FP.BF16.F32.PACK_AB R198, R21, R198 ;  /* 0x000000c615c6723e */ /* 0x000fc400000010ff */
[----:B------:R-:W-:Y:S01]  /*9d20*/  FADD.FTZ R138, R192, R139 ;  /* 0x0000008bc08a7221 */ /* 0x000fe20000010000 */
[----:B------:R-:W-:Y:S01]  /*9d30*/  FADD.FTZ R11, R193, R10 ;  /* 0x0000000ac10b7221 */ /* 0x000fe20000010000 */
[----:B------:R-:W-:Y:S02]  /*9d40*/  F2FP.BF16.F32.PACK_AB R199, R124, R199 ;  /* 0x000000c77cc7723e */ /* 0x000fe400000010ff */
[C---:B------:R-:W-:Y:S01]  /*9d50*/  FADD.FTZ R139, R23.reuse, R138 ;  /* 0x0000008a178b7221 */ /* 0x040fe20000010000 */
[----:B--2---:R-:W-:Y:S01]  /*9d60*/  FADD.FTZ R10, R128, R11 ;  /* 0x0000000b800a7221 */ /* 0x004fe20000010000 */
[----:B------:R-:W-:Y:S02]  /*9d70*/  F2FP.BF16.F32.PACK_AB R192, R23, R192 ;  /* 0x000000c017c0723e */ /* 0x000fe400000010ff */
[----:B------:R-:W-:Y:S01]  /*9d80*/  FADD.FTZ R138, R194, R139 ;  /* 0x0000008bc28a7221 */ /* 0x000fe20000010000 */
[----:B------:R-:W-:Y:S01]  /*9d90*/  FADD.FTZ R11, R195, R10 ;  /* 0x0000000ac30b7221 */ /* 0x000fe20000010000 */
[----:B------:R-:W-:-:S02]  /*9da0*/  F2FP.BF16.F32.PACK_AB R193, R128, R193 ;  /* 0x000000c180c1723e */ /* 0x000fc400000010ff */
[C---:B------:R-:W-:Y:S01]  /*9db0*/  FADD.FTZ R13, R153.reuse, R138 ;  /* 0x0000008a990d7221 */ /* 0x040fe20000010000 */
[----:B---3--:R-:W-:Y:S01]  /*9dc0*/  FADD.FTZ R10, R132, R11 ;  /* 0x0000000b840a7221 */ /* 0x008fe20000010000 */
[----:B------:R-:W-:Y:S02]  /*9dd0*/  F2FP.BF16.F32.PACK_AB R194, R153, R194 ;  /* 0x000000c299c2723e */ /* 0x000fe400000010ff */
[----:B------:R-:W-:Y:S01]  /*9de0*/  FADD.FTZ R12, R188, R13 ;  /* 0x0000000dbc0c7221 */ /* 0x000fe20000010000 */
[----:B----4-:R-:W-:Y:S01]  /*9df0*/  FADD.FTZ R11, R189, R10 ;  /* 0x0000000abd0b7221 */ /* 0x010fe20000010000 */
[----:B------:R-:W-:Y:S02]  /*9e00*/  F2FP.BF16.F32.PACK_AB R195, R132, R195 ;  /* 0x000000c384c3723e */ /* 0x000fe400000010ff */
[C---:B------:R-:W-:Y:S01]  /*9e10*/  FADD.FTZ R13, R145.reuse, R12 ;  /* 0x0000000c910d7221 */ /* 0x040fe20000010000 */
[----:B------:R-:W-:Y:S01]  /*9e20*/  FADD.FTZ R10, R136, R11 ;  /* 0x0000000b880a7221 */ /* 0x000fe20000010000 */
[----:B------:R-:W-:-:S02]  /*9e30*/  F2FP.BF16.F32.PACK_AB R188, R145, R188 ;  /* 0x000000bc91bc723e */ /* 0x000fc400000010ff */
[----:B------:R-:W-:Y:S01]  /*9e40*/  FADD.FTZ R12, R190, R13 ;  /* 0x0000000dbe0c7221 */ /* 0x000fe20000010000 */
[----:B------:R-:W-:Y:S01]  /*9e50*/  FADD.FTZ R11, R191, R10 ;  /* 0x0000000abf0b7221 */ /* 0x000fe20000010000 */
[----:B------:R-:W-:Y:S02]  /*9e60*/  F2FP.BF16.F32.PACK_AB R189, R136, R189 ;  /* 0x000000bd88bd723e */ /* 0x000fe400000010ff */
[C---:B------:R-:W-:Y:S01]  /*9e70*/  FADD.FTZ R13, R149.reuse, R12 ;  /* 0x0000000c950d7221 */ /* 0x040fe20000010000 */
[----:B------:R-:W-:Y:S01]  /*9e80*/  FADD.FTZ R10, R140, R11 ;  /* 0x0000000b8c0a7221 */ /* 0x000fe20000010000 */
[----:B------:R-:W-:Y:S02]  /*9e90*/  F2FP.BF16.F32.PACK_AB R190, R149, R190 ;  /* 0x000000be95be723e */ /* 0x000fe400000010ff */
[----:B------:R-:W-:Y:S01]  /*9ea0*/  FADD.FTZ R12, R184, R13 ;  /* 0x0000000db80c7221 */ /* 0x000fe20000010000 */
[----:B------:R-:W-:Y:S01]  /*9eb0*/  FADD.FTZ R10, R185, R10 ;  /* 0x0000000ab90a7221 */ /* 0x000fe20000010000 */
[----:B------:R-:W-:Y:S01]  /*9ec0*/  F2FP.BF16.F32.PACK_AB R191, R140, R191 ;  /* 0x000000bf8cbf723e */ /* 0x000fe200000010ff */
[----:B------:R-:W-:-:S02]  /*9ed0*/  IMAD.MOV.U32 R13, RZ, RZ, R6 ;  /* 0x000000ffff0d7224 */ /* 0x000fc400078e0006 */
[C---:B------:R-:W-:Y:S01]  /*9ee0*/  FADD.FTZ R11, R137.reuse, R12 ;  /* 0x0000000c890b7221 */ /* 0x040fe20000010000 */
[----:B-----5:R-:W-:Y:S01]  /*9ef0*/  FADD.FTZ R10, R144, R10 ;  /* 0x0000000a900a7221 */ /* 0x020fe20000010000 */
[----:B------:R-:W-:Y:S02]  /*9f00*/  F2FP.BF16.F32.PACK_AB R184, R137, R184 ;  /* 0x000000b889b8723e */ /* 0x000fe400000010ff */
[----:B------:R-:W-:Y:S01]  /*9f10*/  FADD.FTZ R12, R186, R11 ;  /* 0x0000000bba0c7221 */ /* 0x000fe20000010000 */
[----:B------:R-:W-:Y:S01]  /*9f20*/  FADD.FTZ R10, R187, R10 ;  /* 0x0000000abb0a7221 */ /* 0x000fe20000010000 */
[----:B------:R-:W-:Y:S02]  /*9f30*/  F2FP.BF16.F32.PACK_AB R185, R144, R185 ;  /* 0x000000b990b9723e */ /* 0x000fe400000010ff */
        /* <DEDUP_REMOVED lines=17> */
[----:B------:R-:W-:Y:S01]  /*a050*/  IMAD.U32 R14, RZ, RZ, UR5 ;  /* 0x00000005ff0e7e24 */ /* 0x000fe2000f8e00ff */
[----:B------:R-:W-:Y:S01]  /*a060*/  F2FP.BF16.F32.PACK_AB R183, R135, R183 ;  /* 0x000000b787b7723e */ /* 0x000fe200000010ff */
[----:B------:R-:W-:Y:S01]  /*a070*/  FADD.FTZ R11, R121, R12 ;  /* 0x0000000c790b7221 */ /* 0x000fe20000010000 */
[C---:B------:R-:W-:Y:S01]  /*a080*/  FADD.FTZ R10, R123.reuse, R10 ;  /* 0x0000000a7b0a7221 */ /* 0x040fe20000010000 */
[----:B------:R-:W-:-:S02]  /*a090*/  F2FP.BF16.F32.PACK_AB R177, R123, R177 ;  /* 0x000000b17bb1723e */ /* 0x000fc400000010ff */
[----:B------:R-:W-:Y:S01]  /*a0a0*/  FADD.FTZ R12, R20, R11 ;  /* 0x0000000b140c7221 */ /* 0x000fe20000010000 */
[----:B------:R-:W-:Y:S01]  /*a0b0*/  FADD.FTZ R10, R179, R10 ;  /* 0x0000000ab30a7221 */ /* 0x000fe20000010000 */
[----:B------:R-:W-:Y:S02]  /*a0c0*/  F2FP.BF16.F32.PACK_AB R179, R127, R179 ;  /* 0x000000b37fb3723e */ /* 0x000fe400000010ff */
[----:B------:R-:W-:Y:S01]  /*a0d0*/  FADD.FTZ R11, R125, R12 ;  /* 0x0000000c7d0b7221 */ /* 0x000fe20000010000 */
[----:B------:R-:W-:Y:S01]  /*a0e0*/  FADD.FTZ R10, R127, R10 ;  /* 0x0000000a7f0a7221 */ /* 0x000fe20000010000 */
[----:B------:R-:W-:Y:S01]  /*a0f0*/  MOV R12, R3 ;  /* 0x00000003000c7202 */ /* 0x000fe20000000f00 */
[----:B0-----:R-:W-:Y:S06]  /*a100*/  @P2 BRA `(.L_x_3240) ;  /* 0xffffffb800d42947 */ /* 0x001fec000383ffff */
.L_x_3231:
        /* <DEDUP_REMOVED lines=99> */
.L_x_3241:
[----:B------:R-:W-:Y:S02]  /*a740*/  R2UR UR5, R7 ;  /* 0x00000000070572ca */ /* 0x000fe400000e0000 */
[----:B------:R-:W-:-:S11]  /*a750*/  R2UR UR4, R16 ;  /* 0x00000000100472ca */ /* 0x000fd600000e0000 */
[----:B------:R-:W-:Y:S02]  /*a760*/  IMAD.U32 R2, RZ, RZ, UR5 ;  /* 0x00000005ff027e24 */ /* 0x000fe4000f8e00ff */
[----:B------:R-:W-:-:S03]  /*a770*/  LEA R9, R8, UR4, 0x3 ;  /* 0x0000000408097c11 */ /* 0x000fc6000f8e18ff */
[----:B------:R-:W-:-:S04]  /*a780*/  SHF.L.U32 R2, R2, 0x1f, RZ ;  /* 0x0000001f02027819 */ /* 0x000fc800000006ff */
[----:B------:R0:W1:Y:S01]  /*a790*/  SYNCS.PHASECHK.TRANS64.TRYWAIT P2, [R9+URZ+0x36850], R2 ;  /* 0x03685002090075a7 */ /* 0x000062000804017f */
[----:B------:R-:W-:Y:S05]  /*a7a0*/  @!P0 BRA `(.L_x_3242) ;  /* 0x0000000000048947 */ /* 0x000fea0003800000 */
[----:B------:R-:W-:Y:S01]  /*a7b0*/  BPT.TRAP 0x1 ;  /* 0x000000040000795c */ /* 0x000fe20000300000 */
.L_x_3242:
[----:B-1----:R-:W-:Y:S05]  /*a7c0*/  @P2 BRA `(.L_x_3243) ;  /* 0x0000000000082947 */ /* 0x002fea0003800000 */
[----:B------:R-:W1:Y:S02]  /*a7d0*/  SYNCS.PHASECHK.TRANS64.TRYWAIT P0, [R9+URZ+0x36850], R2 ;  /* 0x03685002090075a7 */ /* 0x000e64000800017f */
[----:B-1----:R-:W-:Y:S05]  /*a7e0*/  @!P0 BRA `(.L_x_3244) ;  /* 0x0000006c006c8947 */ /* 0x002fea0003800000 */
.L_x_3243:
[----:B------:R-:W-:Y:S01]  /*a7f0*/  R2UR UR4, R16 ;  /* 0x00000000100472ca */ /* 0x000fe200000e0000 */
[----:B------:R-:W-:Y:S01]  /*a800*/  WARPGROUP.ARRIVE ;  /* 0x00000000000079c5 */ /* 0x000fe20000000000 */
[----:B------:R-:W-:Y:S01]  /*a810*/  R2UR UR5, R8 ;  /* 0x00000000080572ca */ /* 0x000fe200000e0000 */
[----:B------:R-:W-:Y:S01]  /*a820*/  UMOV UR7, 0x40000040 ;  /* 0x4000004000077882 */ /* 0x000fe20000000000 */
[----:B01----:R-:W0:Y:S04]  /*a830*/  SHFL.BFLY PT, R2, R11, 0x2, 0x1f ;  /* 0x0c401f000b027f89 */ /* 0x003e2800000e0000 */
[----:B------:R-:W1:Y:S05]  /*a840*/  SHFL.BFLY PT, R5, R10, 0x2, 0x1f ;  /* 0x0c401f000a057f89 */ /* 0x000e6a00000e0000 */
[----:B------:R-:W-:-:S04]  /*a850*/  UIADD3 UR4, UR4, 0x400, URZ ;  /* 0x0000040004047890 */ /* 0x000fc8000fffe03f */
[----:B------:R-:W-:-:S04]  /*a860*/  USHF.R.U32.HI UR4, URZ, 0x4, UR4 ;  /* 0x000000043f047899 */ /* 0x000fc80008011604 */
[----:B------:R-:W-:-:S04]  /*a870*/  ULOP3.LUT UR4, UR4, 0x3fff, URZ, 0xc0, !UPT ;  /* 0x00003fff04047892 */ /* 0x000fc8000f8ec03f */
[----:B------:R-:W-:Y:S01]  /*a880*/  ULOP3.LUT UR4, UR4, 0x3800000, URZ, 0xfc, !UPT ;  /* 0x0380000004047892 */ /* 0x000fe2000f8efc3f */
[----:B0-----:R-:W-:-:S03]  /*a890*/  FADD.FTZ R2, R2, R11 ;  /* 0x0000000b02027221 */ /* 0x001fc60000010000 */
[----:B------:R-:W-:Y:S01]  /*a8a0*/  UIMAD UR4, UR5, 0xa80, UR4 ;  /* 0x00000a80050478a4 */ /* 0x000fe2000f8e0204 */
[----:B-1----:R-:W-:Y:S01]  /*a8b0*/  FADD.FTZ R7, R5, R10 ;  /* 0x0000000a05077221 */ /* 0x002fe20000010000 */
[----:B------:R-:W-:Y:S01]  /*a8c0*/  @!P1 VIADD R10, R9, 0x36860 ;  /* 0x00036860090a9836 */ /* 0x000fe20000000000 */
[----:B------:R-:W0:Y:S01]  /*a8d0*/  SHFL.BFLY PT, R5, R2, 0x1, 0x1f ;  /* 0x0c201f0002057f89 */ /* 0x000e2200000e0000 */
[----:B------:R-:W-:-:S03]  /*a8e0*/  MOV R9, RZ ;  /* 0x000000ff00097202 */ /* 0x000fc60000000f00 */
[----:B------:R-:W-:Y:S02]  /*a8f0*/  UMOV UR6, UR4 ;  /* 0x0000000400067c82 */ /* 0x000fe40008000000 */
[----:B------:R-:W-:Y:S01]  /*a900*/  HGMMA.64x192x16.F32.BF16 R24, R200, gdesc[UR4].tnspB, R24, gsb0 ;  /* 0x42e00004c8187df0 */ /* 0x000fe20008001818 */
[----:B------:R-:W-:Y:S01]  /*a910*/  UIADD3 UR6, UR4, 0x80, URZ ;  /* 0x0000008004067890 */ /* 0x000fe2000fffe03f */
[----:B------:R-:W1:Y:S01]  /*a920*/  SHFL.BFLY PT, R4, R7, 0x1, 0x1f ;  /* 0x0c201f0007047f89 */ /* 0x000e6200000e0000 */
[----:B------:R-:W-:Y:S01]  /*a930*/  UMOV UR7, 0x40000040 ;  /* 0x4000004000077882 */ /* 0x000fe20000000000 */
[----:B------:R-:W-:Y:S01]  /*a940*/  @!P1 PRMT R10, RZ, 0x654, R10 ;  /* 0x00000654ff0a9816 */ /* 0x000fe2000000000a */
[----:B0-----:R-:W-:Y:S01]  /*a950*/  FADD.FTZ R12, R2, R5 ;  /* 0x00000005020c7221 */ /* 0x001fe20000010000 */
[----:B------:R-:W-:Y:S02]  /*a960*/  IMAD.MOV.U32 R5, RZ, RZ, RZ ;  /* 0x000000ffff057224 */ /* 0x000fe400078e00ff */
[----:B------:R-:W-:-:S02]  /*a970*/  IMAD.MOV.U32 R2, RZ, RZ, -0x800000 ;  /* 0xff800000ff027424 */ /* 0x000fc400078e00ff */
[----:B------:R-:W-:Y:S01]  /*a980*/  FSETP.NE.FTZ.AND P0, PT, R12, RZ, PT ;  /* 0x000000ff0c00720b */ /* 0x000fe20003f15000 */
[----:B-1----:R-:W-:Y:S01]  /*a990*/  FADD.FTZ R13, R7, R4 ;  /* 0x00000004070d7221 */ /* 0x002fe20000010000 */
[----:B------:R-:W-:-:S04]  /*a9a0*/  IMAD.MOV.U32 R4, RZ, RZ, -0x800000 ;  /* 0xff800000ff047424 */ /* 0x000fc800078e00ff */
[----:B------:R-:W-:-:S07]  /*a9b0*/  FSETP.NE.FTZ.AND P2, PT, R13, RZ, PT ;  /* 0x000000ff0d00720b */ /* 0x000fce0003f55000 */
[----:B------:R-:W0:Y:S01]  /*a9c0*/  @P0 MUFU.LG2 R8, R12 ;  /* 0x0000000c00080308 */ /* 0x000e220000000c00 */
[----:B------:R-:W-:-:S05]  /*a9d0*/  @P0 FMUL.FTZ R7, R0, 0.69314718246459960938 ;  /* 0x3f31721800070820 */ /* 0x000fca0000410000 */
[----:B------:R-:W-:Y:S02]  /*a9e0*/  @P2 FMUL.FTZ R15, R0, 0.69314718246459960938 ;  /* 0x3f317218000f2820 */ /* 0x000fe40000410000 */
        /* <DEDUP_REMOVED lines=28> */
[----:B------:R-:W-:Y:S01]  /*abb0*/  UIADD3 UR4, UR4, 0x300, URZ ;  /* 0x0000030004047890 */ /* 0x000fe2000fffe03f */
[----:B------:R-:W-:Y:S02]  /*abc0*/  WARPGROUP.DEPBAR.LE gsb0, 0x0 ;  /* 0x00008000000079c5 */ /* 0x000fe40000010000 */
[----:B------:R-:W-:-:S14]  /*abd0*/  WARPGROUP.ARRIVE ;  /* 0x00000000000079c5 */ /* 0x000fdc0000000000 */
[----:B------:R-:W-:Y:S01]  /*abe0*/  HGMMA.64x192x16.F32.BF16 R24, R180, gdesc[UR4].tnspB, R24, gsb0 ;  /* 0x42e00004b4187df0 */ /* 0x000fe20008001818 */
[----:B------:R-:W-:Y:S01]  /*abf0*/  UMOV UR6, UR4 ;  /* 0x0000000400067c82 */ /* 0x000fe20008000000 */
[----:B------:R-:W-:Y:S01]  /*ac00*/  UMOV UR7, 0x40000040 ;  /* 0x4000004000077882 */ /* 0x000fe20000000000 */
[----:B------:R-:W-:Y:S02]  /*ac10*/  WARPGROUP.DEPBAR.LE gsb0, 0x0 ;  /* 0x00008000000079c5 */ /* 0x000fe40000010000 */
[----:B------:R-:W-:-:S15]  /*ac20*/  WARPGROUP.ARRIVE ;  /* 0x00000000000079c5 */ /* 0x000fde0000000000 */
[----:B------:R-:W-:Y:S03]  /*ac30*/  HGMMA.64x192x16.F32.BF16 R24, R176, gdesc[UR4].tnspB, R24, gsb0 ;  /* 0x42e00004b0187df0 */ /* 0x000fe60008001818 */
        /* <DEDUP_REMOVED lines=98> */
.L_x_3224:
[----:B------:R-:W-:Y:S05]  /*b260*/  @P0 BRA `(.L_x_3245) ;  /* 0x0000001800e00947 */ /* 0x000fea0003800000 */
[----:B------:R-:W0:Y:S01]  /*b270*/  S2R R0, SR_TID.X ;  /* 0x0000000000007919 */ /* 0x000e220000002100 */
[----:B------:R-:W1:Y:S01]  /*b280*/  LDC R17, c[0x0][0xbe8] ;  /* 0x0002fa00ff117b82 */ /* 0x000e620000000800 */
[----:B------:R-:W-:Y:S01]  /*b290*/  R2UR UR13, R18 ;  /* 0x00000000120d72ca */ /* 0x000fe200000e0000 */
[----:B------:R-:W-:Y:S01]  /*b2a0*/  ULDC.64 UR8, c[0x0][0xbd0] ;  /* 0x0002f40000087ab9 */ /* 0x000fe20000000a00 */
[----:B------:R-:W2:Y:S01]  /*b2b0*/  S2R R12, SR_CTAID.X ;  /* 0x00000000000c7919 */ /* 0x000ea20000002500 */
[----:B------:R-:W-:Y:S01]  /*b2c0*/  ULDC.64 UR14, c[0x0][0x208] ;  /* 0x00008200000e7ab9 */ /* 0x000fe20000000a00 */
[----:B------:R-:W-:Y:S03]  /*b2d0*/  BSSY B0, `(.L_x_3246) ;  /* 0x000011b000007945 */ /* 0x000fe60003800000 */
[----:B------:R-:W3:Y:S06]  /*b2e0*/  S2UR UR12, SR_CTAID.Z ;  /* 0x00000000000c79c3 */ /* 0x000eec0000002700 */
[----:B------:R-:W-:-:S02]  /*b2f0*/  USHF.R.S32.HI UR7, URZ, 0x1f, UR13 ;  /* 0x0000001f3f077899 */ /* 0x000fc4000801140d */
[----:B------:R-:W-:Y:S01]  /*b300*/  IMAD R15, RZ, RZ, -UR13 ;  /* 0x8000000dff0f7e24 */ /* 0x000fe2000f8e02ff */
[----:B------:R-:W4:Y:S01]  /*b310*/  S2UR UR11, SR_CTAID.Y ;  /* 0x00000000000b79c3 */ /* 0x000f220000002600 */
[----:B------:R-:W-:Y:S02]  /*b320*/  UIMAD.WIDE.U32 UR4, UR13, UR8, URZ ;  /* 0x000000080d0472a5 */ /* 0x000fe4000f8e003f */
[----:B------:R-:W-:-:S04]  /*b330*/  UIMAD UR6, UR7, UR8, URZ ;  /* 0x00000008070672a4 */ /* 0x000fc8000f8e023f */
[----:B------:R-:W-:Y:S01]  /*b340*/  UIMAD UR6, UR13, UR9, UR6 ;  /* 0x000000090d0672a4 */ /* 0x000fe2000f8e0206 */
[----:B------:R-:W-:Y:S01]  /*b350*/  BAR.SYNC.DEFER_BLOCKING 0x1, 0x100 ;  /* 0x0044000000007b1d */ /* 0x000fe20000010000 */
[----:B-1----:R-:W-:Y:S02]  /*b360*/  ISETP.NE.AND P0, PT, R17, 0x1, PT ;  /* 0x000000011100780c */ /* 0x002fe40003f05270 */
[----:B------:R-:W-:-:S05]  /*b370*/  UIADD3 UR6, UR5, UR6, URZ ;  /* 0x0000000605067290 */ /* 0x000fca000fffe03f */
[----:B------:R-:W4:Y:S01]  /*b380*/  LDC R16, c[0x0][0xc50] ;  /* 0x00031400ff107b82 */ /* 0x000f220000000800 */
[----:B0-----:R-:W-:Y:S01]  /*b390*/  VIADD R8, R0, 0xffffff80 ;  /* 0xffffff8000087836 */ /* 0x001fe20000000000 */
[----:B---3--:R-:W-:Y:S01]  /*b3a0*/  USHF.R.S32.HI UR10, URZ, 0x1f, UR12 ;  /* 0x0000001f3f0a7899 */ /* 0x008fe2000801140c */
[----:B------:R-:W-:-:S03]  /*b3b0*/  ULDC.64 UR8, c[0x0][0xb38] ;  /* 0x0002ce0000087ab9 */ /* 0x000fc60000000a00 */
[----:B------:R-:W-:Y:S01]  /*b3c0*/  SHF.R.S32.HI R5, RZ, 0x1f, R8 ;  /* 0x0000001fff057819 */ /* 0x000fe20000011408 */
[----:B------:R-:W-:Y:S01]  /*b3d0*/  UIMAD UR7, UR7, UR8, URZ ;  /* 0x00000008070772a4 */ /* 0x000fe2000f8e023f */
[----:B------:R-:W0:Y:S02]  /*b3e0*/  LDC.64 R20, c[0x0][0xb40] ;  /* 0x0002d000ff147b82 */ /* 0x000e240000000a00 */
[CC--:B------:R-:W-:Y:S02]  /*b3f0*/  LEA.HI R0, R5.reuse, R8.reuse, RZ, 0x7 ;  /* 0x0000000805007211 */ /* 0x0c0fe400078f38ff */
[----:B------:R-:W-:Y:S02]  /*b400*/  LEA.HI R5, R5, R8, RZ, 0x2 ;  /* 0x0000000805057211 */ /* 0x000fe400078f10ff */
[----:B------:R-:W-:Y:S02]  /*b410*/  LOP3.LUT R3, R0, 0xffffff80, RZ, 0xc0, !PT ;  /* 0xffffff8000037812 */ /* 0x000fe400078ec0ff */
[----:B------:R-:W-:Y:S01]  /*b420*/  SHF.R.S32.HI R7, RZ, 0x7, R0 ;  /* 0x00000007ff077819 */ /* 0x000fe20000011400 */
[----:B------:R-:W1:Y:S01]  /*b430*/  @P0 LDC R13, c[0x0][0xbf0] ;  /* 0x0002fc00ff0d0b82 */ /* 0x000e620000000800 */
[----:B------:R-:W-:Y:S01]  /*b440*/  LOP3.LUT R5, R5, 0xfffffffc, RZ, 0xc0, !PT ;  /* 0xfffffffc05057812 */ /* 0x000fe200078ec0ff */
[----:B------:R-:W-:Y:S01]  /*b450*/  IMAD.IADD R23, R8, 0x1, -R3 ;  /* 0x0000000108177824 */ /* 0x000fe200078e0a03 */
[----:B------:R-:W-:-:S03]  /*b460*/  LEA.HI R0, R0, R7, RZ, 0x1 ;  /* 0x0000000700007211 */ /* 0x000fc600078f08ff */
[----:B------:R-:W-:Y:S01]  /*b470*/  IMAD.IADD R5, R8, 0x1, -R5 ;  /* 0x0000000108057824 */ /* 0x000fe200078e0a05 */
[----:B------:R-:W-:Y:S01]  /*b480*/  SHF.R.S32.HI R10, RZ, 0x1f, R23 ;  /* 0x0000001fff0a7819 */ /* 0x000fe20000011417 */
[----:B------:R-:W3:Y:S01]  /*b490*/  @P0 LDC R121, c[0x0][0xbec] ;  /* 0x0002fb00ff790b82 */ /* 0x000ee20000000800 */
[----:B------:R-:W-:Y:S01]  /*b4a0*/  LOP3.LUT R0, R0, 0x3fffffe, RZ, 0xc0, !PT ;  /* 0x03fffffe00007812 */ /* 0x000fe200078ec0ff */
[----:B----4-:R-:W-:Y:S01]  /*b4b0*/  IMAD R19, R16, R15, UR11 ;  /* 0x0000000b10137e24 */ /* 0x010fe2000f8e020f */
[----:B------:R-:W-:-:S03]  /*b4c0*/  LEA.HI R120, R10, R23, RZ, 0x2 ;  /* 0x000000170a787211 */ /* 0x000fc600078f10ff */
[----:B------:R-:W-:Y:S01]  /*b4d0*/  IMAD.IADD R0, R7, 0x1, -R0 ;  /* 0x0000000107007824 */ /* 0x000fe200078e0a00 */
[--C-:B------:R-:W-:Y:S01]  /*b4e0*/  SHF.R.S32.HI R3, RZ, 0x2, R120.reuse ;  /* 0x00000002ff037819 */ /* 0x100fe20000011478 */
[----:B------:R-:W4:Y:S01]  /*b4f0*/  @P0 LDC R22, c[0x0][0xbf0] ;  /* 0x0002fc00ff160b82 */ /* 0x000f220000000800 */
[----:B------:R-:W-:Y:S01]  /*b500*/  SHF.R.S32.HI R6, RZ, 0x1f, R120 ;  /* 0x0000001fff067819 */ /* 0x000fe20000011478 */
[----:B0-----:R-:W-:Y:S01]  /*b510*/  IMAD R14, R20, UR10, RZ ;  /* 0x0000000a140e7c24 */ /* 0x001fe2000f8e02ff */
[----:B------:R-:W-:Y:S02]  /*b520*/  LEA.HI R7, R5, R5, RZ, 0x1 ;  /* 0x0000000505077211 */ /* 0x000fe400078f08ff */
[----:B------:R-:W-:Y:S02]  /*b530*/  LEA.HI R6, R6, R3, RZ, 0x3 ;  /* 0x0000000306067211 */ /* 0x000fe400078f18ff */
[----:B------:R-:W-:Y:S01]  /*b540*/  LOP3.LUT R8, R7, 0x1ffffffe, RZ, 0xc0, !PT ;  /* 0x1ffffffe07087812 */ /* 0x000fe200078ec0ff */
[----:B------:R-:W-:Y:S01]  /*b550*/  IMAD.U32 R7, RZ, RZ, UR5 ;  /* 0x00000005ff077e24 */ /* 0x000fe2000f8e00ff */
[----:B------:R-:W-:Y:S01]  /*b560*/  LOP3.LUT R6, R6, 0xfffffff8, RZ, 0xc0, !PT ;  /* 0xfffffff806067812 */ /* 0x000fe200078ec0ff */
[----:B------:R-:W-:Y:S01]  /*b570*/  IMAD.U32 R7, RZ, RZ, UR6 ;  /* 0x00000006ff077e24 */ /* 0x000fe2000f8e00ff */
[----:B------:R-:W-:Y:S01]  /*b580*/  UIMAD UR6, UR13, UR9, UR7 ;  /* 0x000000090d0672a4 */ /* 0x000fe2000f8e0207 */
[----:B------:R-:W-:Y:S01]  /*b590*/  IMAD.IADD R8, R5, 0x1, -R8 ;  /* 0x0000000105087824 */ /* 0x000fe200078e0a08 */
[----:B------:R-:W-:Y:S01]  /*b5a0*/  LOP3.LUT R120, R120, 0x7ffffffc, RZ, 0xc0, !PT ;  /* 0x7ffffffc78787812 */ /* 0x000fe200078ec0ff */
[----:B------:R-:W-:Y:S01]  /*b5b0*/  IMAD.IADD R6, R3, 0x1, -R6 ;  /* 0x0000000103067824 */ /* 0x000fe200078e0a06 */
[----:B------:R-:W-:Y:S01]  /*b5c0*/  LEA.HI R3, R10, R23, RZ, 0x5 ;  /* 0x000000170a037211 */ /* 0x000fe200078f28ff */
[----:B------:R-:W0:Y:S02]  /*b5d0*/  @P0 LDC R5, c[0x0][0xbec] ;  /* 0x0002fb00ff050b82 */ /* 0x000e240000000800 */
[----:B------:R-:W-:Y:S01]  /*b5e0*/  IMAD.IADD R120, R23, 0x1, -R120 ;  /* 0x0000000117787824 */ /* 0x000fe200078e0a78 */
[----:B------:R-:W-:-:S04]  /*b5f0*/  SHF.R.S32.HI R3, RZ, 0x5, R3 ;  /* 0x00000005ff037819 */ /* 0x000fc80000011403 */
[----:B------:R-:W-:Y:S01]  /*b600*/  LEA R3, R3, R6, 0x4 ;  /* 0x0000000603037211 */ /* 0x000fe200078e20ff */
[----:B------:R-:W5:Y:S01]  /*b610*/  LDC.64 R10, c[0x0][0xbd8] ;  /* 0x0002f600ff0a7b82 */ /* 0x000f620000000a00 */
[----:B------:R-:W-:Y:S01]  /*b620*/  IMAD.U32 R6, RZ, RZ, UR4 ;  /* 0x00000004ff067e24 */ /* 0x000fe2000f8e00ff */
[----:B------:R-:W-:Y:S02]  /*b630*/  UIMAD.WIDE.U32 UR4, UR13, UR8, URZ ;  /* 0x000000080d0472a5 */ /* 0x000fe4000f8e003f */
[----:B------:R-:W-:Y:S01]  /*b640*/  IMAD R3, R0, 0x40, R3 ;  /* 0x0000004000037824 */ /* 0x000fe200078e0203 */
[----:B------:R-:W-:Y:S01]  /*b650*/  ULDC.64 UR8, c[0x0][0xb28] ;  /* 0x0002ca0000087ab9 */ /* 0x000fe20000000a00 */
[----:B------:R-:W-:Y:S02]  /*b660*/  UIADD3 UR6, UR5, UR6, URZ ;  /* 0x0000000605067290 */ /* 0x000fe4000fffe03f */
[----:B------:R-:W-:Y:S01]  /*b670*/  IMAD R8, R8, 0x8, R3 ;  /* 0x0000000808087824 */ /* 0x000fe200078e0203 */
[----:B--2---:R-:W-:Y:S01]  /*b680*/  LEA R3, R12, R3, 0x7 ;  /* 0x000000030c037211 */ /* 0x004fe200078e38ff */
[----:B------:R-:W-:-:S02]  /*b690*/  IMAD.U32 R9, RZ, RZ, UR5 ;  /* 0x00000005ff097e24 */ /* 0x000fc4000f8e00ff */
[----:B------:R-:W-:Y:S01]  /*b6a0*/  IMAD.U32 R9, RZ, RZ, UR6 ;  /* 0x00000006ff097e24 */ /* 0x000fe2000f8e00ff */
[----:B------:R-:W-:Y:S01]  /*b6b0*/  ULDC.64 UR6, c[0x0][0xb48] ;  /* 0x0002d20000067ab9 */ /* 0x000fe20000000a00 */
[C---:B-----5:R-:W-:Y:S02]  /*b6c0*/  IMAD R0, R10.reuse, UR10, RZ ;  /* 0x0000000a0a007c24 */ /* 0x060fe4000f8e02ff */
[----:B------:R-:W-:-:S04]  /*b6d0*/  IMAD.WIDE.U32 R6, R10, UR12, R6 ;  /* 0x0000000c0a067c25 */ /* 0x000fc8000f8e0006 */
[----:B------:R-:W-:Y:S02]  /*b6e0*/  IMAD R11, R11, UR12, R0 ;  /* 0x0000000c0b0b7c24 */ /* 0x000fe4000f8e0200 */
[----:B------:R-:W-:Y:S01]  /*b6f0*/  IMAD R0, R12, 0x80, R8 ;  /* 0x000000800c007824 */ /* 0x000fe200078e0208 */
[----:B------:R-:W-:Y:S01]  /*b700*/  MOV R8, UR4 ;  /* 0x0000000400087c02 */ /* 0x000fe20008000f00 */
[----:B------:R-:W-:Y:S01]  /*b710*/  IMAD.IADD R7, R7, 0x1, R11 ;  /* 0x0000000107077824 */ /* 0x000fe200078e020b */
[----:B------:R-:W-:Y:S01]  /*b720*/  ULDC.64 UR4, c[0x0][0xbe0] ;  /* 0x0002f80000047ab9 */ /* 0x000fe20000000a00 */
[----:B0-----:R-:W-:-:S04]  /*b730*/  @P0 IMAD.HI.U32 R10, R0, R5, RZ ;  /* 0x00000005000a0227 */ /* 0x001fc800078e00ff */
[----:B------:R-:W-:Y:S01]  /*b740*/  IMAD.MOV.U32 R5, RZ, RZ, R0 ;  /* 0x000000ffff057224 */ /* 0x000fe200078e0000 */
[----:B-1----:R-:W-:Y:S01]  /*b750*/  @P0 SHF.R.U32.HI R5, RZ, R13, R10 ;  /* 0x0000000dff050219 */ /* 0x002fe2000001160a */
[----:B------:R-:W-:Y:S01]  /*b760*/  IMAD R13, R21, UR12, R14 ;  /* 0x0000000c150d7c24 */ /* 0x000fe2000f8e020e */
[----:B------:R-:W-:Y:S01]  /*b770*/  SHF.R.S32.HI R14, RZ, 0x1f, R19 ;  /* 0x0000001fff0e7819 */ /* 0x000fe20000011413 */
[----:B------:R-:W-:-:S04]  /*b780*/  IMAD.WIDE.U32 R8, R20, UR12, R8 ;  /* 0x0000000c14087c25 */ /* 0x000fc8000f8e0008 */
[----:B---3--:R-:W-:Y:S01]  /*b790*/  @P0 IMAD.HI.U32 R121, R0, R121, RZ ;  /* 0x0000007900790227 */ /* 0x008fe200078e00ff */
[----:B------:R-:W-:-:S03]  /*b7a0*/  IADD3 R9, R9, R13, RZ ;  /* 0x0000000d09097210 */ /* 0x000fc60007ffe0ff */
[----:B------:R-:W-:Y:S02]  /*b7b0*/  IMAD R13, R14, UR6, RZ ;  /* 0x000000060e0d7c24 */ /* 0x000fe4000f8e02ff */
[----:B------:R-:W-:-:S04]  /*b7c0*/  IMAD.WIDE.U32 R6, R19, UR4, R6 ;  /* 0x0000000413067c25 */ /* 0x000fc8000f8e0006 */
[----:B------:R-:W-:Y:S01]  /*b7d0*/  IMAD.MOV.U32 R11, RZ, RZ, R0 ;  /* 0x000000ffff0b7224 */ /* 0x000fe200078e0000 */
[----:B----4-:R-:W-:Y:S01]  /*b7e0*/  @P0 SHF.R.U32.HI R11, RZ, R22, R121 ;  /* 0x00000016ff0b0219 */ /* 0x010fe20000011679 */
[----:B------:R-:W-:Y:S01]  /*b7f0*/  IMAD R10, R14, UR4, RZ ;  /* 0x000000040e0a7c24 */ /* 0x000fe2000f8e02ff */
[----:B------:R-:W-:Y:S01]  /*b800*/  IADD3 R6, P0, R5, R6, RZ ;  /* 0x0000000605067210 */ /* 0x000fe20007f1e0ff */
[C---:B------:R-:W-:Y:S01]  /*b810*/  IMAD R15, R19.reuse, UR7, R13 ;  /* 0x00000007130f7c24 */ /* 0x040fe2000f8e020d */
[--C-:B------:R-:W-:Y:S01]  /*b820*/  SHF.R.S32.HI R13, RZ, 0x1f, R5.reuse ;  /* 0x0000001fff0d7819 */ /* 0x100fe20000011405 */
[----:B------:R-:W-:Y:S02]  /*b830*/  IMAD.MOV R5, RZ, RZ, -R5 ;  /* 0x000000ffff057224 */ /* 0x000fe400078e0a05 */
[----:B------:R-:W-:Y:S01]  /*b840*/  IMAD R14, R19, UR5, R10 ;  /* 0x00000005130e7c24 */ /* 0x000fe2000f8e020a */
[--C-:B------:R-:W-:Y:S01]  /*b850*/  SHF.R.S32.HI R10, RZ, 0x1f, R11.reuse ;  /* 0x0000001fff0a7819 */ /* 0x100fe2000001140b */
[----:B------:R-:W-:Y:S01]  /*b860*/  IMAD.MOV R16, RZ, RZ, -R11 ;  /* 0x000000ffff107224 */ /* 0x000fe200078e0a0b */
[----:B------:R-:W-:Y:S01]  /*b870*/  ULDC.64 UR4, c[0x0][0xb30] ;  /* 0x0002cc0000047ab9 */ /* 0x000fe20000000a00 */
[----:B------:R-:W-:Y:S01]  /*b880*/  IMAD R5, R17, R5, R0 ;  /* 0x0000000511057224 */ /* 0x000fe200078e0200 */
[----:B------:R-:W-:Y:S01]  /*b890*/  IADD3.X R7, R13, R7, R14, P0, !PT ;  /* 0x000000070d077210 */ /* 0x000fe200007fe40e */
[----:B------:R-:W-:Y:S01]  /*b8a0*/  IMAD.WIDE.U32 R8, R19, UR6, R8 ;  /* 0x0000000613087c25 */ /* 0x000fe2000f8e0008 */
[----:B------:R-:W-:-:S03]  /*b8b0*/  ULDC.64 UR6, c[0x0][0xbc8] ;  /* 0x0002f20000067ab9 */ /* 0x000fc60000000a00 */
[----:B------:R-:W-:Y:S02]  /*b8c0*/  IMAD R10, R10, UR4, RZ ;  /* 0x000000040a0a7c24 */ /* 0x000fe4000f8e02ff */
[----:B------:R-:W-:Y:S01]  /*b8d0*/  IMAD R13, R17, R16, R0 ;  /* 0x00000010110d7224 */ /* 0x000fe200078e0200 */
[----:B------:R-:W-:Y:S01]  /*b8e0*/  SHF.R.S32.HI R0, RZ, 0x1f, R5 ;  /* 0x0000001fff007819 */ /* 0x000fe20000011405 */
[----:B------:R-:W-:Y:S02]  /*b8f0*/  IMAD.IADD R9, R9, 0x1, R15 ;  /* 0x0000000109097824 */ /* 0x000fe400078e020f */
[C---:B------:R-:W-:Y:S01]  /*b900*/  IMAD R15, R11.reuse, UR5, R10 ;  /* 0x000000050b0f7c24 */ /* 0x040fe2000f8e020a */
[----:B------:R-:W-:Y:S01]  /*b910*/  SHF.R.S32.HI R10, RZ, 0x1f, R13 ;  /* 0x0000001fff0a7819 */ /* 0x000fe2000001140d */
[----:B------:R-:W-:Y:S01]  /*b920*/  IMAD.WIDE.U32 R8, R11, UR4, R8 ;  /* 0x000000040b087c25 */ /* 0x000fe2000f8e0008 */
[----:B------:R-:W0:Y:S01]  /*b930*/  S2UR UR5, SR_CgaCtaId ;  /* 0x00000000000579c3 */ /* 0x000e220000008800 */
[----:B------:R-:W-:-:S02]  /*b940*/  UMOV UR4, 0x400 ;  /* 0x0000040000047882 */ /* 0x000fc40000000000 */
[----:B------:R-:W-:Y:S02]  /*b950*/  IMAD R0, R0, UR6, RZ ;  /* 0x0000000600007c24 */ /* 0x000fe4000f8e02ff */
[----:B------:R-:W-:Y:S02]  /*b960*/  IMAD.IADD R9, R9, 0x1, R15 ;  /* 0x0000000109097824 */ /* 0x000fe400078e020f */
[----:B------:R-:W-:Y:S02]  /*b970*/  IMAD R10, R10, UR8, RZ ;  /* 0x000000080a0a7c24 */ /* 0x000fe4000f8e02ff */
[C---:B------:R-:W-:Y:S02]  /*b980*/  IMAD R11, R5.reuse, UR7, R0 ;  /* 0x00000007050b7c24 */ /* 0x040fe4000f8e0200 */
[----:B------:R-:W-:Y:S01]  /*b990*/  IMAD.WIDE.U32 R6, R5, UR6, R6 ;  /* 0x0000000605067c25 */ /* 0x000fe2000f8e0006 */
[----:B------:R-:W-:-:S03]  /*b9a0*/  ULDC.64 UR6, c[0x0][0xba8] ;  /* 0x0002ea0000067ab9 */ /* 0x000fc60000000a00 */
[C---:B------:R-:W-:Y:S02]  /*b9b0*/  IMAD R5, R13.reuse, UR9, R10 ;  /* 0x000000090d057c24 */ /* 0x040fe4000f8e020a */
[----:B------:R-:W-:Y:S01]  /*b9c0*/  IMAD.WIDE.U32 R8, R13, UR8, R8 ;  /* 0x000000080d087c25 */ /* 0x000fe2000f8e0008 */
[----:B------:R-:W-:Y:S01]  /*b9d0*/  LEA R13, P0, R6, UR6, 0x2 ;  /* 0x00000006060d7c11 */ /* 0x000fe2000f8010ff */
[----:B------:R-:W-:Y:S01]  /*b9e0*/  ULDC.64 UR8, c[0x0][0xb00] ;  /* 0x0002c00000087ab9 */ /* 0x000fe20000000a00 */
[----:B------:R-:W-:Y:S01]  /*b9f0*/  ULDC UR6, c[0x0][0xa88] ;  /* 0x0002a20000067ab9 */ /* 0x000fe20000000800 */
[----:B------:R-:W-:Y:S01]  /*ba00*/  IMAD.IADD R7, R7, 0x1, R11 ;  /* 0x0000000107077824 */ /* 0x000fe200078e020b */
[----:B------:R-:W-:Y:S01]  /*ba10*/  LEA R0, P1, R8, UR8, 0x2 ;  /* 0x0000000808007c11 */ /* 0x000fe2000f8210ff */
[----:B------:R-:W-:Y:S01]  /*ba20*/  IMAD.IADD R5, R9, 0x1, R5 ;  /* 0x0000000109057824 */ /* 0x000fe200078e0205 */
[----:B------:R-:W-:Y:S01]  /*ba30*/  SHFL.IDX PT, R10, R13, 0x1, 0x1c1f ;  /* 0x003c1f000d0a7f89 */ /* 0x000fe200000e0000 */
[----:B0-----:R-:W-:Y:S01]  /*ba40*/  ULEA UR4, UR5, UR4, 0x18 ;  /* 0x0000000405047291 */ /* 0x001fe2000f8ec03f */
[----:B------:R-:W-:Y:S01]  /*ba50*/  LEA.HI.X R14, R6, UR7, R7, 0x2, P0 ;  /* 0x00000007060e7c11 */ /* 0x000fe200080f1407 */
[----:B------:R-:W-:Y:S01]  /*ba60*/  IMAD R22, R17, UR6, RZ ;  /* 0x0000000611167c24 */ /* 0x000fe2000f8e02ff */
[----:B------:R-:W-:Y:S01]  /*ba70*/  LEA.HI.X R5, R8, UR9, R5, 0x2, P1 ;  /* 0x0000000908057c11 */ /* 0x000fe200088f1405 */
[----:B------:R-:W-:Y:S01]  /*ba80*/  VIADD R19, R3, 0x8 ;  /* 0x0000000803137836 */ /* 0x000fe20000000000 */
[----:B------:R-:W-:Y:S01]  /*ba90*/  SHFL.IDX PT, R8, R13, RZ, 0x1c1f ;  /* 0x001c1fff0d087589 */ /* 0x000fe200000e0000 */
[----:B------:R-:W-:Y:S01]  /*baa0*/  LOP3.LUT P0, RZ, R23, 0x3, RZ, 0xc0, !PT ;  /* 0x0000000317ff7812 */ /* 0x000fe2000780c0ff */
[----:B------:R-:W-:Y:S01]  /*bab0*/  UIADD3 UR4, UR4, 0x36820, URZ ;  /* 0x0003682004047890 */ /* 0x000fe2000fffe03f */
[CC--:B------:R-:W-:Y:S01]  /*bac0*/  ISETP.GE.AND P2, PT, R3.reuse, R22.reuse, PT ;  /* 0x000000160300720c */ /* 0x0c0fe20003f46270 */
[----:B------:R-:W0:Y:S01]  /*bad0*/  SHFL.IDX PT, R9, R14, RZ, 0x1c1f ;  /* 0x001c1fff0e097589 */ /* 0x000e2200000e0000 */
[-C--:B------:R-:W-:Y:S01]  /*bae0*/  ISETP.GE.OR P1, PT, R3, R22.reuse, P0 ;  /* 0x000000160300720c */ /* 0x080fe20000726670 */
[----:B------:R-:W-:Y:S01]  /*baf0*/  UPRMT UR4, URZ, 0x654, UR4 ;  /* 0x000006543f047896 */ /* 0x000fe20008000004 */
[----:B------:R-:W-:Y:S01]  /*bb00*/  ISETP.GE.OR P0, PT, R19, R22, P0 ;  /* 0x000000161300720c */ /* 0x000fe20000706670 */
[----:B------:R-:W1:Y:S01]  /*bb10*/  SHFL.IDX PT, R11, R14, 0x1, 0x1c1f ;  /* 0x003c1f000e0b7f89 */ /* 0x000e6200000e0000 */
[----:B------:R-:W-:-:S03]  /*bb20*/  IMAD.SHL.U32 R3, R120, 0x2, RZ ;  /* 0x0000000278037824 */ /* 0x000fc600078e00ff */
[----:B------:R2:W3:Y:S03]  /*bb30*/  SHFL.IDX PT, R6, R0, RZ, 0x1c1f ;  /* 0x001c1fff00067589 */ /* 0x0004e600000e0000 */
[----:B------:R-:W-:Y:S01]  /*bb40*/  SYNCS.ARRIVE.TRANS64.RED.A1T0 RZ, [UR4], RZ ;  /* 0x000000ffffff79a7 */ /* 0x000fe20008100404 */
[----:B------:R2:W4:Y:S04]  /*bb50*/  SHFL.IDX PT, R7, R5, RZ, 0x1c1f ;  /* 0x001c1fff05077589 */ /* 0x00052800000e0000 */
        /* <DEDUP_REMOVED lines=12> */
[C---:B------:R-:W-:Y:S01]  /*bc20*/  IADD3 R15, R3.reuse, 0x20, RZ ;  /* 0x00000020030f7810 */ /* 0x040fe20007ffe0ff */
[C---:B------:R-:W-:Y:S01]  /*bc30*/  VIADD R17, R3.reuse, 0x40 ;  /* 0x0000004003117836 */ /* 0x040fe20000000000 */
[----:B------:R-:W-:Y:S01]  /*bc40*/  ISETP.GE.AND P5, PT, R14, UR4, PT ;  /* 0x000000040e007c0c */ /* 0x000fe2000bfa6270 */
[----:B------:R-:W-:Y:S01]  /*bc50*/  VIADD R20, R3, 0x48 ;  /* 0x0000004803147836 */ /* 0x000fe20000000000 */
[----:B------:R-:W-:-:S02]  /*bc60*/  ISETP.GE.AND P6, PT, R15, UR4, PT ;  /* 0x000000040f007c0c */ /* 0x000fc4000bfc6270 */
[----:B------:R-:W-:Y:S01]  /*bc70*/  ISETP.GE.AND P3, PT, R16, UR4, PT ;  /* 0x0000000410007c0c */ /* 0x000fe2000bf66270 */
[C-C-:B---34-:R-:W-:Y:S02]  /*bc80*/  @!P0 IMAD.WIDE R8, R3.reuse, 0x4, R6.reuse ;  /* 0x0000000403088825 */ /* 0x158fe400078e0206 */
[----:B------:R-:W-:Y:S02]  /*bc90*/  @!P1 LEA.HI R2, R2, R2, RZ, 0x1 ;  /* 0x0000000202029211 */ /* 0x000fe400078f08ff */
        /* <DEDUP_REMOVED lines=9> */
[----:B------:R-:W-:Y:S01]  /*bd30*/  ISETP.GE.AND P4, PT, R4, UR4, PT ;  /* 0x0000000404007c0c */ /* 0x000fe2000bf86270 */
[----:B------:R-:W-:Y:S01]  /*bd40*/  @!P2 IMAD.WIDE R12, R13, 0x4, R6 ;  /* 0x000000040d0ca825 */ /* 0x000fe200078e0206 */
[----:B------:R1:W-:Y:S01]  /*bd50*/  @!P1 ST.E.64 desc[UR6][R10.64], R28 ;  /* 0x0000001c0a009985 */ /* 0x0003e2000c101b06 */
[----:B------:R-:W-:Y:S02]  /*bd60*/  ISETP.GE.AND P1, PT, R20, UR4, PT ;  /* 0x0000000414007c0c */ /* 0x000fe4000bf26270 */
[----:B------:R-:W-:Y:S01]  /*bd70*/  @!P6 LEA.HI R15, R15, R15, RZ, 0x1 ;  /* 0x0000000f0f0fe211 */ /* 0x000fe200078f08ff */
[----:B------:R2:W-:Y:S01]  /*bd80*/  @!P2 ST.E.64 desc[UR6][R12.64], R32 ;  /* 0x000000200c00a985 */ /* 0x0005e2000c101b06 */
[----:B------:R-:W-:Y:S01]  /*bd90*/  ISETP.GE.AND P2, PT, R17, UR4, PT ;  /* 0x0000000411007c0c */ /* 0x000fe2000bf46270 */
[----:B0-----:R-:W-:Y:S01]  /*bda0*/  VIADD R24, R3, 0x50 ;  /* 0x0000005003187836 */ /* 0x001fe20000000000 */
[----:B------:R-:W-:Y:S02]  /*bdb0*/  @!P5 LOP3.LUT R9, R14, 0xfffffffe, RZ, 0xc0, !PT ;  /* 0xfffffffe0e09d812 */ /* 0x000fe400078ec0ff */
[----:B------:R-:W-:-:S02]  /*bdc0*/  @!P0 LEA.HI R2, R2, R2, RZ, 0x1 ;  /* 0x0000000202028211 */ /* 0x000fc400078f08ff */
[----:B------:R-:W-:Y:S01]  /*bdd0*/  @!P4 LEA.HI R4, R4, R4, RZ, 0x1 ;  /* 0x000000040404c211 */ /* 0x000fe200078f08ff */
[--C-:B------:R-:W-:Y:S01]  /*bde0*/  @!P5 IMAD.WIDE R8, R9, 0x4, R6.reuse ;  /* 0x000000040908d825 */ /* 0x100fe200078e0206 */
[----:B------:R-:W-:Y:S02]  /*bdf0*/  @!P3 LEA.HI R16, R16, R16, RZ, 0x1 ;  /* 0x000000101010b211 */ /* 0x000fe400078f08ff */
[----:B-1----:R-:W-:Y:S02]  /*be00*/  @!P6 LOP3.LUT R11, R15, 0xfffffffe, RZ, 0xc0, !PT ;  /* 0xfffffffe0f0be812 */ /* 0x002fe400078ec0ff */
[----:B------:R-:W-:Y:S01]  /*be10*/  @!P1 LEA.HI R20, R20, R20, RZ, 0x1 ;  /* 0x0000001414149211 */ /* 0x000fe200078f08ff */
[----:B------:R0:W-:Y:S01]  /*be20*/  @!P5 ST.E.64 desc[UR6][R8.64], R36 ;  /* 0x000000240800d985 */ /* 0x0001e2000c101b06 */
[----:B--2---:R-:W-:Y:S01]  /*be30*/  @!P2 LEA.HI R12, R17, R17, RZ, 0x1 ;  /* 0x00000011110ca211 */ /* 0x004fe200078f08ff */
[----:B------:R-:W-:Y:S01]  /*be40*/  @!P6 IMAD.WIDE R10, R11, 0x4, R6 ;  /* 0x000000040b0ae825 */ /* 0x000fe200078e0206 */
[----:B------:R-:W-:-:S02]  /*be50*/  @!P0 LOP3.LUT R13, R2, 0xfffffffe, RZ, 0xc0, !PT ;  /* 0xfffffffe020d8812 */ /* 0x000fc400078ec0ff */
[----:B------:R-:W-:Y:S01]  /*be60*/  @!P4 LOP3.LUT R15, R4, 0xfffffffe, RZ, 0xc0, !PT ;  /* 0xfffffffe040fc812 */ /* 0x000fe200078ec0ff */
[C---:B------:R-:W-:Y:S01]  /*be70*/  VIADD R2, R3.reuse, 0x60 ;  /* 0x0000006003027836 */ /* 0x040fe20000000000 */
[----:B------:R-:W-:Y:S01]  /*be80*/  @!P3 LOP3.LUT R17, R16, 0xfffffffe, RZ, 0xc0, !PT ;  /* 0xfffffffe1011b812 */ /* 0x000fe200078ec0ff */
[----:B------:R1:W-:Y:S01]  /*be90*/  @!P6 ST.E.64 desc[UR6][R10.64], R40 ;  /* 0x000000280a00e985 */ /* 0x0003e2000c101b06 */
[----:B------:R-:W-:Y:S01]  /*bea0*/  @!P2 LOP3.LUT R21, R12, 0xfffffffe, RZ, 0xc0, !PT ;  /* 0xfffffffe0c15a812 */ /* 0x000fe200078ec0ff */
[C---:B------:R-:W-:Y:S01]  /*beb0*/  VIADD R4, R3.reuse, 0x68 ;  /* 0x0000006803047836 */ /* 0x040fe20000000000 */
        /* <DEDUP_REMOVED lines=18> */
[----:B------:R-:W-:Y:S01]  /*bfe0*/  VIADD R23, R3, 0x80 ;  /* 0x0000008003177836 */ /* 0x000fe20000000000 */
[----:B------:R-:W-:-:S02]  /*bff0*/  ISETP.GE.AND P2, PT, R20, UR4, PT ;  /* 0x0000000414007c0c */ /* 0x000fc4000bf46270 */
[----:B------:R4:W-:Y:S01]  /*c000*/  @!P1 ST.E.64 desc[UR6][R16.64], R60 ;  /* 0x0000003c10009985 */ /* 0x0009e2000c101b06 */
[----:B------:R-:W-:Y:S02]  /*c010*/  ISETP.GE.AND P1, PT, R4, UR4, PT ;  /* 0x0000000404007c0c */ /* 0x000fe4000bf26270 */
[----:B------:R-:W-:Y:S02]  /*c020*/  ISETP.GE.AND P3, PT, R21, UR4, PT ;  /* 0x0000000415007c0c */ /* 0x000fe4000bf66270 */
[----:B------:R-:W-:Y:S02]  /*c030*/  ISETP.GE.AND P4, PT, R23, UR4, PT ;  /* 0x0000000417007c0c */ /* 0x000fe4000bf86270 */
[----:B0-----:R-:W-:Y:S02]  /*c040*/  @!P5 LOP3.LUT R9, R24, 0xfffffffe, RZ, 0xc0, !PT ;  /* 0xfffffffe1809d812 */ /* 0x001fe400078ec0ff */
[----:B------:R-:W-:Y:S02]  /*c050*/  @!P0 LEA.HI R2, R2, R2, RZ, 0x1 ;  /* 0x0000000202028211 */ /* 0x000fe400078f08ff */
[----:B-1----:R-:W-:Y:S01]  /*c060*/  @!P6 LOP3.LUT R11, R25, 0xfffffffe, RZ, 0xc0, !PT ;  /* 0xfffffffe190be812 */ /* 0x002fe200078ec0ff */
[----:B------:R-:W-:Y:S01]  /*c070*/  @!P5 IMAD.WIDE R8, R9, 0x4, R6 ;  /* 0x000000040908d825 */ /* 0x000fe200078e0206 */
[----:B--2---:R-:W-:-:S02]  /*c080*/  @!P0 LOP3.LUT R13, R2, 0xfffffffe, RZ, 0xc0, !PT ;  /* 0xfffffffe020d8812 */ /* 0x004fc400078ec0ff */
[----:B------:R-:W-:Y:S01]  /*c090*/  @!P1 LEA.HI R4, R4, R4, RZ, 0x1 ;  /* 0x0000000404049211 */ /* 0x000fe200078f08ff */
[--C-:B------:R-:W-:Y:S01]  /*c0a0*/  @!P6 IMAD.WIDE R10, R11, 0x4, R6.reuse ;  /* 0x000000040b0ae825 */ /* 0x100fe200078e0206 */
[----:B------:R-:W-:Y:S01]  /*c0b0*/  @!P2 LEA.HI R20, R20, R20, RZ, 0x1 ;  /* 0x000000141414a211 */ /* 0x000fe200078f08ff */
[----:B------:R0:W-:Y:S01]  /*c0c0*/  @!P5 ST.E.64 desc[UR6][R8.64], R64 ;  /* 0x000000400800d985 */ /* 0x0001e2000c101b06 */
[----:B---3--:R-:W-:Y:S01]  /*c0d0*/  @!P1 LOP3.LUT R15, R4, 0xfffffffe, RZ, 0xc0, !PT ;  /* 0xfffffffe040f9812 */ /* 0x008fe200078ec0ff */
[----:B------:R-:W-:Y:S01]  /*c0e0*/  @!P0 IMAD.WIDE R12, R13, 0x4, R6 ;  /* 0x000000040d0c8825 */ /* 0x000fe200078e0206 */
[----:B------:R-:W-:Y:S01]  /*c0f0*/  @!P3 LEA.HI R21, R21, R21, RZ, 0x1 ;  /* 0x000000151515b211 */ /* 0x000fe200078f08ff */
[----:B------:R1:W-:Y:S01]  /*c100*/  @!P6 ST.E.64 desc[UR6][R10.64], R68 ;  /* 0x000000440a00e985 */ /* 0x0003e2000c101b06 */
[----:B------:R-:W-:Y:S01]  /*c110*/  @!P4 LEA.HI R23, R23, R23, RZ, 0x1 ;  /* 0x000000171717c211 */ /* 0x000fe200078f08ff */
[----:B------:R-:W-:Y:S01]  /*c120*/  VIADD R2, R3, 0x88 ;  /* 0x0000008803027836 */ /* 0x000fe20000000000 */
[----:B----4-:R-:W-:Y:S01]  /*c130*/  @!P2 LOP3.LUT R17, R20, 0xfffffffe, RZ, 0xc0, !PT ;  /* 0xfffffffe1411a812 */ /* 0x010fe200078ec0ff */
[----:B------:R2:W-:Y:S01]  /*c140*/  @!P0 ST.E.64 desc[UR6][R12.64], R72 ;  /* 0x000000480c008985 */ /* 0x0005e2000c101b06 */
[----:B------:R-:W-:Y:S01]  /*c150*/  @!P3 LOP3.LUT R21, R21, 0xfffffffe, RZ, 0xc0, !PT ;  /* 0xfffffffe1515b812 */ /* 0x000fe200078ec0ff */
[----:B------:R-:W-:Y:S01]  /*c160*/  VIADD R20, R3, 0x98 ;  /* 0x0000009803147836 */ /* 0x000fe20000000000 */
[----:B------:R-:W-:-:S02]  /*c170*/  @!P4 LOP3.LUT R23, R23, 0xfffffffe, RZ, 0xc0, !PT ;  /* 0xfffffffe1717c812 */ /* 0x000fc400078ec0ff */
[----:B------:R-:W-:Y:S01]  /*c180*/  IADD3 R4, R3, 0x90, RZ ;  /* 0x0000009003047810 */ /* 0x000fe20007ffe0ff */
        /* <DEDUP_REMOVED lines=11> */
[C---:B------:R-:W-:Y:S01]  /*c240*/  VIADD R21, R3.reuse, 0xa0 ;  /* 0x000000a003157836 */ /* 0x040fe20000000000 */
[----:B------:R4:W-:Y:S01]  /*c250*/  @!P4 ST.E.64 desc[UR6][R16.64], R88 ;  /* 0x000000581000c985 */ /* 0x0009e2000c101b06 */
[C---:B--2---:R-:W-:Y:S01]  /*c260*/  VIADD R12, R3.reuse, 0xa8 ;  /* 0x000000a8030c7836 */ /* 0x044fe20000000000 */
[----:B------:R-:W-:Y:S01]  /*c270*/  @!P1 LEA.HI R4, R4, R4, RZ, 0x1 ;  /* 0x0000000404049211 */ /* 0x000fe200078f08ff */
[----:B0-----:R-:W-:Y:S01]  /*c280*/  VIADD R9, R3, 0xb8 ;  /* 0x000000b803097836 */ /* 0x001fe20000000000 */
[----:B------:R-:W-:Y:S01]  /*c290*/  ISETP.GE.AND P3, PT, R21, UR4, PT ;  /* 0x0000000415007c0c */ /* 0x000fe2000bf66270 */
[----:B------:R-:W-:Y:S01]  /*c2a0*/  VIADD R13, R3, 0xb0 ;  /* 0x000000b0030d7836 */ /* 0x000fe20000000000 */
[----:B------:R-:W-:Y:S02]  /*c2b0*/  ISETP.GE.AND P4, PT, R12, UR4, PT ;  /* 0x000000040c007c0c */ /* 0x000fe4000bf86270 */
[----:B------:R-:W-:Y:S02]  /*c2c0*/  ISETP.GE.AND P6, PT, R9, UR4, PT ;  /* 0x0000000409007c0c */ /* 0x000fe4000bfc6270 */
[----:B------:R-:W-:-:S02]  /*c2d0*/  ISETP.GE.AND P5, PT, R13, UR4, PT ;  /* 0x000000040d007c0c */ /* 0x000fc4000bfa6270 */
        /* <DEDUP_REMOVED lines=9> */
[----:B----4-:R-:W-:Y:S01]  /*c370*/  @!P4 LOP3.LUT R17, R12, 0xfffffffe, RZ, 0xc0, !PT ;  /* 0xfffffffe0c11c812 */ /* 0x010fe200078ec0ff */
        /* <DEDUP_REMOVED lines=16> */
.L_x_3247:
[----:B------:R-:W-:Y:S05]  /*c480*/  BSYNC B0 ;  /* 0x0000000000007941 */ /* 0x000fea0003800000 */
.L_x_3246:
[----:B------:R-:W-:Y:S01]  /*c490*/  ISETP.GE.AND P0, PT, R19, R22, PT ;  /* 0x000000161300720c */ /* 0x000fe20003f06270 */
[----:B0---4-:R4:W0:Y:S04]  /*c4a0*/  SHFL.IDX PT, R7, R5, 0x1, 0x1c1f ;  /* 0x003c1f0005077f89 */ /* 0x01182800000e0000 */
[----:B---3--:R4:W1:Y:S08]  /*c4b0*/  SHFL.IDX PT, R6, R0, 0x1, 0x1c1f ;  /* 0x003c1f0000067f89 */ /* 0x00887000000e0000 */
[----:B----4-:R-:W-:Y:S05]  /*c4c0*/  @P0 BRA `(.L_x_3222) ;  /* 0x0000004c00c00947 */ /* 0x010fea0003800000 */
[C---:B--2---:R-:W-:Y:S01]  /*c4d0*/  VIADD R0, R3.reuse, 0x8 ;  /* 0x0000000803007836 */ /* 0x044fe20000000000 */
[----:B------:R-:W-:Y:S01]  /*c4e0*/  ULDC UR4, c[0x0][0xac8] ;  /* 0x0002b20000047ab9 */ /* 0x000fe20000000800 */
[C---:B------:R-:W-:Y:S01]  /*c4f0*/  IADD3 R2, R3.reuse, 0x10, RZ ;  /* 0x0000001003027810 */ /* 0x040fe20007ffe0ff */
        /* <DEDUP_REMOVED lines=8> */
[C---:B------:R-:W-:Y:S01]  /*c580*/  VIADD R13, R3.reuse, 0x38 ;  /* 0x00000038030d7836 */ /* 0x040fe20000000000 */
[C---:B------:R-:W-:Y:S01]  /*c590*/  IADD3 R16, R3.reuse, 0x48, RZ ;  /* 0x0000004803107810 */ /* 0x040fe20007ffe0ff */
[C---:B------:R-:W-:Y:S01]  /*c5a0*/  VIADD R14, R3.reuse, 0x40 ;  /* 0x00000040030e7836 */ /* 0x040fe20000000000 */
[----:B------:R-:W-:Y:S01]  /*c5b0*/  ISETP.GE.AND P4, PT, R12, UR4, PT ;  /* 0x000000040c007c0c */ /* 0x000fe2000bf86270 */
[----:B------:R-:W-:Y:S01]  /*c5c0*/  VIADD R20, R3, 0x50 ;  /* 0x0000005003147836 */ /* 0x000fe20000000000 */
[----:B------:R-:W-:Y:S01]  /*c5d0*/  ISETP.GE.AND P5, PT, R13, UR4, PT ;  /* 0x000000040d007c0c */ /* 0x000fe2000bfa6270 */
[----:B01----:R-:W-:Y:S01]  /*c5e0*/  @!P2 IMAD.WIDE R4, R3, 0x4, R6 ;  /* 0x000000040304a825 */ /* 0x003fe200078e0206 */
[----:B------:R-:W-:-:S02]  /*c5f0*/  ISETP.GE.AND P6, PT, R14, UR4, PT ;  /* 0x000000040e007c0c */ /* 0x000fc4000bfc6270 */
[----:B------:R-:W-:Y:S01]  /*c600*/  @!P3 LEA.HI R0, R0, R0, RZ, 0x1 ;  /* 0x000000000000b211 */ /* 0x000fe200078f08ff */
[C---:B------:R-:W-:Y:S01]  /*c610*/  VIADD R21, R3.reuse, 0x78 ;  /* 0x0000007803157836 */ /* 0x040fe20000000000 */
[----:B------:R0:W-:Y:S01]  /*c620*/  @!P2 ST.E.64 desc[UR6][R4.64], R26 ;  /* 0x0000001a0400a985 */ /* 0x0001e2000c101b06 */
[----:B------:R-:W-:Y:S02]  /*c630*/  @!P0 LEA.HI R2, R2, R2, RZ, 0x1 ;  /* 0x0000000202028211 */ /* 0x000fe400078f08ff */
[----:B------:R-:W-:Y:S01]  /*c640*/  @!P3 LOP3.LUT R9, R0, 0xfffffffe, RZ, 0xc0, !PT ;  /* 0xfffffffe0009b812 */ /* 0x000fe200078ec0ff */
[----:B------:R-:W-:Y:S01]  /*c650*/  VIADD R0, R3, 0x20 ;  /* 0x0000002003007836 */ /* 0x000fe20000000000 */
[----:B------:R-:W-:Y:S02]  /*c660*/  @!P1 LEA.HI R10, R10, R10, RZ, 0x1 ;  /* 0x0000000a0a0a9211 */ /* 0x000fe400078f08ff */
[----:B------:R-:W-:Y:S01]  /*c670*/  @!P4 LEA.HI R12, R12, R12, RZ, 0x1 ;  /* 0x0000000c0c0cc211 */ /* 0x000fe200078f08ff */
[----:B------:R-:W-:Y:S01]  /*c680*/  @!P3 IMAD.WIDE R8, R9, 0x4, R6 ;  /* 0x000000040908b825 */ /* 0x000fe200078e0206 */
[----:B------:R-:W-:-:S02]  /*c690*/  ISETP.GE.AND P2, PT, R0, UR4, PT ;  /* 0x0000000400007c0c */ /* 0x000fc4000bf46270 */
[----:B------:R-:W-:Y:S02]  /*c6a0*/  @!P6 LEA.HI R14, R14, R14, RZ, 0x1 ;  /* 0x0000000e0e0ee211 */ /* 0x000fe400078f08ff */
[----:B------:R1:W-:Y:S01]  /*c6b0*/  @!P3 ST.E.64 desc[UR6][R8.64], R30 ;  /* 0x0000001e0800b985 */ /* 0x0003e2000c101b06 */
[----:B------:R-:W-:Y:S02]  /*c6c0*/  ISETP.GE.AND P3, PT, R11, UR4, PT ;  /* 0x000000040b007c0c */ /* 0x000fe4000bf66270 */
[----:B0-----:R-:W-:Y:S02]  /*c6d0*/  @!P0 LOP3.LUT R5, R2, 0xfffffffe, RZ, 0xc0, !PT ;  /* 0xfffffffe02058812 */ /* 0x001fe400078ec0ff */
[----:B------:R-:W-:Y:S02]  /*c6e0*/  @!P4 LOP3.LUT R15, R12, 0xfffffffe, RZ, 0xc0, !PT ;  /* 0xfffffffe0c0fc812 */ /* 0x000fe400078ec0ff */
[----:B------:R-:W-:Y:S01]  /*c6f0*/  @!P6 LOP3.LUT R19, R14, 0xfffffffe, RZ, 0xc0, !PT ;  /* 0xfffffffe0e13e812 */ /* 0x000fe200078ec0ff */
[----:B------:R-:W-:Y:S01]  /*c700*/  @!P0 IMAD.WIDE R4, R5, 0x4, R6 ;  /* 0x0000000405048825 */ /* 0x000fe200078e0206 */
[----:B------:R-:W-:-:S04]  /*c710*/  @!P2 LEA.HI R0, R0, R0, RZ, 0x1 ;  /* 0x000000000000a211 */ /* 0x000fc800078f08ff */
[----:B------:R0:W-:Y:S01]  /*c720*/  @!P0 ST.E.64 desc[UR6][R4.64], R34 ;  /* 0x0000002204008985 */ /* 0x0001e2000c101b06 */
[----:B-1----:R-:W-:Y:S02]  /*c730*/  @!P1 LOP3.LUT R9, R10, 0xfffffffe, RZ, 0xc0, !PT ;  /* 0xfffffffe0a099812 */ /* 0x002fe400078ec0ff */
[----:B------:R-:W-:Y:S02]  /*c740*/  @!P3 LEA.HI R2, R11, R11, RZ, 0x1 ;  /* 0x0000000b0b02b211 */ /* 0x000fe400078f08ff */
[----:B------:R-:W-:Y:S01]  /*c750*/  @!P5 LEA.HI R10, R13, R13, RZ, 0x1 ;  /* 0x0000000d0d0ad211 */ /* 0x000fe200078f08ff */
[--C-:B------:R-:W-:Y:S01]  /*c760*/  @!P1 IMAD.WIDE R8, R9, 0x4, R6.reuse ;  /* 0x0000000409089825 */ /* 0x100fe200078e0206 */
[----:B------:R-:W-:Y:S02]  /*c770*/  @!P2 LOP3.LUT R11, R0, 0xfffffffe, RZ, 0xc0, !PT ;  /* 0xfffffffe000ba812 */ /* 0x000fe400078ec0ff */
[----:B------:R-:W-:Y:S01]  /*c780*/  @!P3 LOP3.LUT R13, R2, 0xfffffffe, RZ, 0xc0, !PT ;  /* 0xfffffffe020db812 */ /* 0x000fe200078ec0ff */
[----:B------:R-:W-:Y:S01]  /*c790*/  VIADD R0, R3, 0x58 ;  /* 0x0000005803007836 */ /* 0x000fe20000000000 */
[----:B------:R-:W-:Y:S01]  /*c7a0*/  @!P5 LOP3.LUT R17, R10, 0xfffffffe, RZ, 0xc0, !PT ;  /* 0xfffffffe0a11d812 */ /* 0x000fe200078ec0ff */
[----:B------:R1:W-:Y:S01]  /*c7b0*/  @!P1 ST.E.64 desc[UR6][R8.64], R38 ;  /* 0x0000002608009985 */ /* 0x0003e2000c101b06 */
[----:B------:R-:W-:Y:S01]  /*c7c0*/  ISETP.GE.AND P1, PT, R16, UR4, PT ;  /* 0x0000000410007c0c */ /* 0x000fe2000bf26270 */
[----:B0-----:R-:W-:Y:S01]  /*c7d0*/  @!P2 IMAD.WIDE R4, R11, 0x4, R6 ;  /* 0x000000040b04a825 */ /* 0x001fe200078e0206 */
[----:B------:R-:W-:-:S03]  /*c7e0*/  ISETP.GE.AND P0, PT, R20, UR4, PT ;  /* 0x0000000414007c0c */ /* 0x000fc6000bf06270 */
[--C-:B------:R-:W-:Y:S01]  /*c7f0*/  @!P4 IMAD.WIDE R10, R15, 0x4, R6.reuse ;  /* 0x000000040f0ac825 */ /* 0x100fe200078e0206 */
[----:B------:R0:W-:Y:S01]  /*c800*/  @!P2 ST.E.64 desc[UR6][R4.64], R42 ;  /* 0x0000002a0400a985 */ /* 0x0001e2000c101b06 */
[----:B------:R-:W-:Y:S02]  /*c810*/  ISETP.GE.AND P2, PT, R0, UR4, PT ;  /* 0x0000000400007c0c */ /* 0x000fe4000bf46270 */
[----:B------:R-:W-:-:S04]  /*c820*/  @!P6 IMAD.WIDE R14, R19, 0x4, R6 ;  /* 0x00000004130ee825 */ /* 0x000fc800078e0206 */
[--C-:B-1----:R-:W-:Y:S01]  /*c830*/  @!P3 IMAD.WIDE R8, R13, 0x4, R6.reuse ;  /* 0x000000040d08b825 */ /* 0x102fe200078e0206 */
[----:B------:R-:W-:Y:S02]  /*c840*/  @!P1 LEA.HI R16, R16, R16, RZ, 0x1 ;  /* 0x0000001010109211 */ /* 0x000fe400078f08ff */
[----:B------:R-:W-:Y:S01]  /*c850*/  @!P0 LEA.HI R20, R20, R20, RZ, 0x1 ;  /* 0x0000001414148211 */ /* 0x000fe200078f08ff */
[----:B------:R-:W-:Y:S01]  /*c860*/  @!P5 IMAD.WIDE R12, R17, 0x4, R6 ;  /* 0x00000004110cd825 */ /* 0x000fe200078e0206 */
[----:B------:R1:W-:Y:S01]  /*c870*/  @!P3 ST.E.64 desc[UR6][R8.64], R46 ;  /* 0x0000002e0800b985 */ /* 0x0003e2000c101b06 */
[----:B------:R-:W-:Y:S02]  /*c880*/  ISETP.GE.AND P3, PT, R21, UR4, PT ;  /* 0x0000000415007c0c */ /* 0x000fe4000bf66270 */
[C---:B------:R-:W-:Y:S01]  /*c890*/  VIADD R2, R3.reuse, 0x60 ;  /* 0x0000006003027836 */ /* 0x040fe20000000000 */
[----:B------:R2:W-:Y:S01]  /*c8a0*/  @!P4 ST.E.64 desc[UR6][R10.64], R50 ;  /* 0x000000320a00c985 */ /* 0x0005e2000c101b06 */
[C---:B------:R-:W-:Y:S01]  /*c8b0*/  VIADD R17, R3.reuse, 0x68 ;  /* 0x0000006803117836 */ /* 0x040fe20000000000 */
[----:B0-----:R-:W-:Y:S01]  /*c8c0*/  @!P1 LOP3.LUT R5, R16, 0xfffffffe, RZ, 0xc0, !PT ;  /* 0xfffffffe10059812 */ /* 0x001fe200078ec0ff */
[----:B------:R-:W-:Y:S01]  /*c8d0*/  VIADD R19, R3, 0x70 ;  /* 0x0000007003137836 */ /* 0x000fe20000000000 */
[----:B------:R0:W-:Y:S01]  /*c8e0*/  @!P5 ST.E.64 desc[UR6][R12.64], R54 ;  /* 0x000000360c00d985 */ /* 0x0001e2000c101b06 */
[----:B------:R-:W-:-:S02]  /*c8f0*/  @!P2 LEA.HI R0, R0, R0, RZ, 0x1 ;  /* 0x000000000000a211 */ /* 0x000fc400078f08ff */
[----:B------:R-:W-:Y:S01]  /*c900*/  ISETP.GE.AND P5, PT, R17, UR4, PT ;  /* 0x0000000411007c0c */ /* 0x000fe2000bfa6270 */
[----:B------:R-:W-:Y:S01]  /*c910*/  @!P6 ST.E.64 desc[UR6][R14.64], R58 ;  /* 0x0000003a0e00e985 */ /* 0x000fe2000c101b06 */
[----:B------:R-:W-:Y:S01]  /*c920*/  ISETP.GE.AND P6, PT, R2, UR4, PT ;  /* 0x0000000402007c0c */ /* 0x000fe2000bfc6270 */
[--C-:B------:R-:W-:Y:S01]  /*c930*/  @!P1 IMAD.WIDE R4, R5, 0x4, R6.reuse ;  /* 0x0000000405049825 */ /* 0x100fe200078e0206 */
[----:B------:R-:W-:Y:S02]  /*c940*/  ISETP.GE.AND P4, PT, R19, UR4, PT ;  /* 0x0000000413007c0c */ /* 0x000fe4000bf86270 */
[----:B-1----:R-:W-:Y:S01]  /*c950*/  @!P0 LOP3.LUT R9, R20, 0xfffffffe, RZ, 0xc0, !PT ;  /* 0xfffffffe14098812 */ /* 0x002fe200078ec0ff */
[----:B------:R-:W-:Y:S01]  /*c960*/  VIADD R20, R3, 0x88 ;  /* 0x0000008803147836 */ /* 0x000fe20000000000 */
[----:B------:R-:W-:Y:S01]  /*c970*/  @!P3 LEA.HI R21, R21, R21, RZ, 0x1 ;  /* 0x000000151515b211 */ /* 0x000fe200078f08ff */
[----:B------:R1:W-:Y:S01]  /*c980*/  @!P1 ST.E.64 desc[UR6][R4.64], R62 ;  /* 0x0000003e04009985 */ /* 0x0003e2000c101b06 */
[----:B--2---:R-:W-:Y:S01]  /*c990*/  @!P2 LOP3.LUT R11, R0, 0xfffffffe, RZ, 0xc0, !PT ;  /* 0xfffffffe000ba812 */ /* 0x004fe200078ec0ff */
[----:B------:R-:W-:Y:S01]  /*c9a0*/  @!P0 IMAD.WIDE R8, R9, 0x4, R6 ;  /* 0x0000000409088825 */ /* 0x000fe200078e0206 */
[----:B------:R-:W-:-:S02]  /*c9b0*/  IADD3 R16, R3, 0x80, RZ ;  /* 0x0000008003107810 */ /* 0x000fc40007ffe0ff */
[----:B------:R-:W-:Y:S01]  /*c9c0*/  @!P5 LEA.HI R17, R17, R17, RZ, 0x1 ;  /* 0x000000111111d211 */ /* 0x000fe200078f08ff */
[----:B------:R-:W-:Y:S01]  /*c9d0*/  VIADD R0, R3, 0x90 ;  /* 0x0000009003007836 */ /* 0x000fe20000000000 */
[----:B------:R-:W-:Y:S01]  /*c9e0*/  @!P6 LEA.HI R2, R2, R2, RZ, 0x1 ;  /* 0x000000020202e211 */ /* 0x000fe200078f08ff */
[----:B------:R2:W-:Y:S01]  /*c9f0*/  @!P0 ST.E.64 desc[UR6][R8.64], R66 ;  /* 0x0000004208008985 */ /* 0x0005e2000c101b06 */
[----:B------:R-:W-:Y:S02]  /*ca00*/  @!P4 LEA.HI R19, R19, R19, RZ, 0x1 ;  /* 0x000000131313c211 */ /* 0x000fe400078f08ff */
[----:B0-----:R-:W-:Y:S01]  /*ca10*/  @!P6 LOP3.LUT R13, R2, 0xfffffffe, RZ, 0xc0, !PT ;  /* 0xfffffffe020de812 */ /* 0x001fe200078ec0ff */
[----:B------:R-:W-:Y:S01]  /*ca20*/  VIADD R2, R3, 0x98 ;  /* 0x0000009803027836 */ /* 0x000fe20000000000 */
[----:B------:R-:W-:Y:S01]  /*ca30*/  @!P5 LOP3.LUT R17, R17, 0xfffffffe, RZ, 0xc0, !PT ;  /* 0xfffffffe1111d812 */ /* 0x000fe200078ec0ff */
[----:B-1----:R-:W-:Y:S01]  /*ca40*/  @!P2 IMAD.WIDE R4, R11, 0x4, R6 ;  /* 0x000000040b04a825 */ /* 0x002fe200078e0206 */
[----:B------:R-:W-:-:S02]  /*ca50*/  @!P4 LOP3.LUT R19, R19, 0xfffffffe, RZ, 0xc0, !PT ;  /* 0xfffffffe1313c812 */ /* 0x000fc400078ec0ff */
[----:B------:R-:W-:Y:S01]  /*ca60*/  @!P3 LOP3.LUT R15, R21, 0xfffffffe, RZ, 0xc0, !PT ;  /* 0xfffffffe150fb812 */ /* 0x000fe200078ec0ff */
[--C-:B------:R-:W-:Y:S01]  /*ca70*/  @!P5 IMAD.WIDE R10, R17, 0x4, R6.reuse ;  /* 0x00000004110ad825 */ /* 0x100fe200078e0206 */
[----:B------:R-:W-:Y:S01]  /*ca80*/  ISETP.GE.AND P0, PT, R16, UR4, PT ;  /* 0x0000000410007c0c */ /* 0x000fe2000bf06270 */
[----:B------:R0:W-:Y:S01]  /*ca90*/  @!P2 ST.E.64 desc[UR6][R4.64], R70 ;  /* 0x000000460400a985 */ /* 0x0001e2000c101b06 */
[----:B------:R-:W-:Y:S01]  /*caa0*/  ISETP.GE.AND P1, PT, R20, UR4, PT ;  /* 0x0000000414007c0c */ /* 0x000fe2000bf26270 */
[----:B--2---:R-:W-:Y:S01]  /*cab0*/  @!P6 IMAD.WIDE R8, R13, 0x4, R6 ;  /* 0x000000040d08e825 */ /* 0x004fe200078e0206 */
[----:B------:R-:W-:-:S03]  /*cac0*/  ISETP.GE.AND P2, PT, R0, UR4, PT ;  /* 0x0000000400007c0c */ /* 0x000fc6000bf46270 */
[--C-:B------:R-:W-:Y:S01]  /*cad0*/  @!P4 IMAD.WIDE R12, R19, 0x4, R6.reuse ;  /* 0x00000004130cc825 */ /* 0x100fe200078e0206 */
[----:B------:R1:W-:Y:S03]  /*cae0*/  @!P6 ST.E.64 desc[UR6][R8.64], R74 ;  /* 0x0000004a0800e985 */ /* 0x0003e6000c101b06 */
[----:B------:R-:W-:Y:S01]  /*caf0*/  @!P3 IMAD.WIDE R14, R15, 0x4, R6 ;  /* 0x000000040f0eb825 */ /* 0x000fe200078e0206 */
[----:B------:R2:W-:Y:S01]  /*cb00*/  @!P5 ST.E.64 desc[UR6][R10.64], R78 ;  /* 0x0000004e0a00d985 */ /* 0x0005e2000c101b06 */
[----:B------:R-:W-:Y:S02]  /*cb10*/  @!P0 LEA.HI R16, R16, R16, RZ, 0x1 ;  /* 0x0000001010108211 */ /* 0x000fe400078f08ff */
[C---:B------:R-:W-:Y:S01]  /*cb20*/  VIADD R17, R3.reuse, 0xa0 ;  /* 0x000000a003117836 */ /* 0x040fe20000000000 */
[----:B------:R3:W-:Y:S01]  /*cb30*/  @!P4 ST.E.64 desc[UR6][R12.64], R82 ;  /* 0x000000520c00c985 */ /* 0x0007e2000c101b06 */
[C---:B------:R-:W-:Y:S01]  /*cb40*/  VIADD R19, R3.reuse, 0xa8 ;  /* 0x000000a803137836 */ /* 0x040fe20000000000 */
[----:B------:R-:W-:Y:S01]  /*cb50*/  @!P1 LEA.HI R20, R20, R20, RZ, 0x1 ;  /* 0x0000001414149211 */ /* 0x000fe200078f08ff */
[----:B------:R-:W-:Y:S01]  /*cb60*/  VIADD R21, R3, 0xb0 ;  /* 0x000000b003157836 */ /* 0x000fe20000000000 */
[----:B------:R-:W-:Y:S01]  /*cb70*/  @!P3 ST.E.64 desc[UR6][R14.64], R86 ;  /* 0x000000560e00b985 */ /* 0x000fe2000c101b06 */
[----:B------:R-:W-:-:S02]  /*cb80*/  ISETP.GE.AND P3, PT, R2, UR4, PT ;  /* 0x0000000402007c0c */ /* 0x000fc4000bf66270 */
[----:B------:R-:W-:Y:S02]  /*cb90*/  ISETP.GE.AND P4, PT, R17, UR4, PT ;  /* 0x0000000411007c0c */ /* 0x000fe4000bf86270 */
[----:B------:R-:W-:Y:S02]  /*cba0*/  ISETP.GE.AND P5, PT, R19, UR4, PT ;  /* 0x0000000413007c0c */ /* 0x000fe4000bfa6270 */
[----:B------:R-:W-:Y:S02]  /*cbb0*/  ISETP.GE.AND P6, PT, R21, UR4, PT ;  /* 0x0000000415007c0c */ /* 0x000fe4000bfc6270 */
[----:B0-----:R-:W-:Y:S02]  /*cbc0*/  @!P0 LOP3.LUT R5, R16, 0xfffffffe, RZ, 0xc0, !PT ;  /* 0xfffffffe10058812 */ /* 0x001fe400078ec0ff */
[----:B-1----:R-:W-:Y:S02]  /*cbd0*/  @!P1 LOP3.LUT R9, R20, 0xfffffffe, RZ, 0xc0, !PT ;  /* 0xfffffffe14099812 */ /* 0x002fe400078ec0ff */
[----:B------:R-:W-:Y:S01]  /*cbe0*/  @!P2 LEA.HI R0, R0, R0, RZ, 0x1 ;  /* 0x000000000000a211 */ /* 0x000fe200078f08ff */
[----:B------:R-:W-:Y:S01]  /*cbf0*/  @!P0 IMAD.WIDE R4, R5, 0x4, R6 ;  /* 0x0000000405048825 */ /* 0x000fe200078e0206 */
[----:B------:R-:W-:-:S02]  /*cc00*/  @!P3 LEA.HI R2, R2, R2, RZ, 0x1 ;  /* 0x000000020202b211 */ /* 0x000fc400078f08ff */
[----:B------:R-:W-:Y:S01]  /*cc10*/  @!P4 LEA.HI R17, R17, R17, RZ, 0x1 ;  /* 0x000000111111c211 */ /* 0x000fe200078f08ff */
[----:B------:R-:W-:Y:S01]  /*cc20*/  @!P1 IMAD.WIDE R8, R9, 0x4, R6 ;  /* 0x0000000409089825 */ /* 0x000fe200078e0206 */
[----:B------:R-:W-:Y:S01]  /*cc30*/  IADD3 R3, R3, 0xb8, RZ ;  /* 0x000000b803037810 */ /* 0x000fe20007ffe0ff */
[----:B------:R0:W-:Y:S01]  /*cc40*/  @!P0 ST.E.64 desc[UR6][R4.64], R90 ;  /* 0x0000005a04008985 */ /* 0x0001e2000c101b06 */
[----:B------:R-:W-:Y:S02]  /*cc50*/  @!P5 LEA.HI R19, R19, R19, RZ, 0x1 ;  /* 0x000000131313d211 */ /* 0x000fe400078f08ff */
[----:B------:R-:W-:Y:S01]  /*cc60*/  @!P6 LEA.HI R21, R21, R21, RZ, 0x1 ;  /* 0x000000151515e211 */ /* 0x000fe200078f08ff */
[----:B------:R1:W-:Y:S01]  /*cc70*/  @!P1 ST.E.64 desc[UR6][R8.64], R94 ;  /* 0x0000005e08009985 */ /* 0x0003e2000c101b06 */
[----:B--2---:R-:W-:Y:S02]  /*cc80*/  @!P2 LOP3.LUT R11, R0, 0xfffffffe, RZ, 0xc0, !PT ;  /* 0xfffffffe000ba812 */ /* 0x004fe400078ec0ff */
[----:B---3--:R-:W-:-:S02]  /*cc90*/  @!P3 LOP3.LUT R13, R2, 0xfffffffe, RZ, 0xc0, !PT ;  /* 0xfffffffe020db812 */ /* 0x008fc400078ec0ff */
[----:B------:R-:W-:Y:S02]  /*cca0*/  @!P4 LOP3.LUT R17, R17, 0xfffffffe, RZ, 0xc0, !PT ;  /* 0xfffffffe1111c812 */ /* 0x000fe400078ec0ff */
[----:B------:R-:W-:Y:S02]  /*ccb0*/  ISETP.GE.AND P0, PT, R3, UR4, PT ;  /* 0x0000000403007c0c */ /* 0x000fe4000bf06270 */
[----:B------:R-:W-:Y:S01]  /*ccc0*/  @!P5 LOP3.LUT R19, R19, 0xfffffffe, RZ, 0xc0, !PT ;  /* 0xfffffffe1313d812 */ /* 0x000fe200078ec0ff */
[----:B0-----:R-:W-:Y:S01]  /*ccd0*/  @!P2 IMAD.WIDE R4, R11, 0x4, R6 ;  /* 0x000000040b04a825 */ /* 0x001fe200078e0206 */
[----:B------:R-:W-:-:S03]  /*cce0*/  @!P6 LOP3.LUT R15, R21, 0xfffffffe, RZ, 0xc0, !PT ;  /* 0xfffffffe150fe812 */ /* 0x000fc600078ec0ff */
[--C-:B-1----:R-:W-:Y:S01]  /*ccf0*/  @!P3 IMAD.WIDE R8, R13, 0x4, R6.reuse ;  /* 0x000000040d08b825 */ /* 0x102fe200078e0206 */
[----:B------:R4:W-:Y:S03]  /*cd00*/  @!P2 ST.E.64 desc[UR6][R4.64], R98 ;  /* 0x000000620400a985 */ /* 0x0009e6000c101b06 */
        /* <DEDUP_REMOVED lines=14> */
.L_x_3245:
        /* <DEDUP_REMOVED lines=14> */
[----:B------:R-:W-:Y:S01]  /*ced0*/  R2UR UR11, R18 ;  /* 0x00000000120b72ca */ /* 0x000fe200000e0000 */
[----:B------:R-:W-:Y:S01]  /*cee0*/  ULDC.64 UR8, c[0x0][0xbd0] ;  /* 0x0002f40000087ab9 */ /* 0x000fe20000000a00 */
[----:B------:R-:W-:Y:S01]  /*cef0*/  IMAD.MOV.U32 R5, RZ, RZ, R0 ;  /* 0x000000ffff057224 */ /* 0x000fe200078e0000 */
[----:B------:R-:W-:-:S04]  /*cf00*/  ULDC.64 UR12, c[0x0][0x208] ;  /* 0x00008200000c7ab9 */ /* 0x000fc80000000a00 */
[----:B------:R-:W1:Y:S06]  /*cf10*/  LDC.64 R10, c[0x0][0xbd8] ;  /* 0x0002f600ff0a7b82 */ /* 0x000e6c0000000a00 */
[----:B------:R-:W-:Y:S02]  /*cf20*/  USHF.R.S32.HI UR6, URZ, 0x1f, UR11 ;  /* 0x0000001f3f067899 */ /* 0x000fe4000801140b */
[----:B------:R-:W2:Y:S01]  /*cf30*/  @P0 LDC R7, c[0x0][0xbec] ;  /* 0x0002fb00ff070b82 */ /* 0x000ea20000000800 */
[----:B------:R-:W-:Y:S02]  /*cf40*/  UIMAD.WIDE.U32 UR4, UR11, UR8, URZ ;  /* 0x000000080b0472a5 */ /* 0x000fe4000f8e003f */
[----:B------:R-:W-:-:S04]  /*cf50*/  UIMAD UR6, UR6, UR8, URZ ;  /* 0x00000008060672a4 */ /* 0x000fc8000f8e023f */
[----:B------:R-:W-:Y:S01]  /*cf60*/  UIMAD UR6, UR11, UR9, UR6 ;  /* 0x000000090b0672a4 */ /* 0x000fe2000f8e0206 */
[----:B------:R-:W3:Y:S01]  /*cf70*/  @P0 LDC R9, c[0x0][0xbf0] ;  /* 0x0002fc00ff090b82 */ /* 0x000ee20000000800 */
[----:B0-----:R-:W-:Y:S01]  /*cf80*/  USHF.R.S32.HI UR8, URZ, 0x1f, UR7 ;  /* 0x0000001f3f087899 */ /* 0x001fe20008011407 */
[----:B------:R-:W-:Y:S01]  /*cf90*/  IMAD.U32 R3, RZ, RZ, UR5 ;  /* 0x00000005ff037e24 */ /* 0x000fe2000f8e00ff */
[----:B------:R-:W-:Y:S01]  /*cfa0*/  UIADD3 UR6, UR5, UR6, URZ ;  /* 0x0000000605067290 */ /* 0x000fe2000fffe03f */
[----:B------:R-:W-:Y:S02]  /*cfb0*/  IMAD.U32 R2, RZ, RZ, UR4 ;  /* 0x00000004ff027e24 */ /* 0x000fe4000f8e00ff */
[----:B------:R-:W-:Y:S02]  /*cfc0*/  ULDC.64 UR4, c[0x0][0xbe0] ;  /* 0x0002f80000047ab9 */ /* 0x000fe40000000a00 */
[----:B------:R-:W0:Y:S01]  /*cfd0*/  S2UR UR10, SR_CTAID.Y ;  /* 0x00000000000a79c3 */ /* 0x000e220000002600 */
[----:B------:R-:W-:Y:S01]  /*cfe0*/  MOV R3, UR6 ;  /* 0x0000000600037c02 */ /* 0x000fe20008000f00 */
[----:B-1----:R-:W-:-:S04]  /*cff0*/  IMAD R12, R10, UR8, RZ ;  /* 0x000000080a0c7c24 */ /* 0x002fc8000f8e02ff */
[----:B------:R-:W-:Y:S02]  /*d000*/  IMAD R11, R11, UR7, R12 ;  /* 0x000000070b0b7c24 */ /* 0x000fe4000f8e020c */
[----:B------:R-:W0:Y:S01]  /*d010*/  LDC R8, c[0x0][0xc50] ;  /* 0x00031400ff087b82 */ /* 0x000e220000000800 */
[----:B--2---:R-:W-:-:S04]  /*d020*/  @P0 IMAD.HI.U32 R4, R0, R7, RZ ;  /* 0x0000000700040227 */ /* 0x004fc800078e00ff */
[----:B------:R-:W-:Y:S02]  /*d030*/  IMAD R7, RZ, RZ, -UR11 ;  /* 0x8000000bff077e24 */ /* 0x000fe4000f8e02ff */
[----:B------:R-:W-:Y:S01]  /*d040*/  IMAD.WIDE.U32 R2, R10, UR7, R2 ;  /* 0x000000070a027c25 */ /* 0x000fe2000f8e0002 */
[----:B---3--:R-:W-:-:S03]  /*d050*/  @P0 SHF.R.U32.HI R5, RZ, R9, R4 ;  /* 0x00000009ff050219 */ /* 0x008fc60000011604 */
[----:B------:R-:W-:Y:S02]  /*d060*/  IMAD.IADD R3, R11, 0x1, R3 ;  /* 0x000000010b037824 */ /* 0x000fe400078e0203 */
[----:B0-----:R-:W-:Y:S02]  /*d070*/  IMAD R9, R8, R7, UR10 ;  /* 0x0000000a08097e24 */ /* 0x001fe4000f8e0207 */
[----:B------:R-:W-:Y:S02]  /*d080*/  IMAD.MOV R7, RZ, RZ, -R5 ;  /* 0x000000ffff077224 */ /* 0x000fe400078e0a05 */
[----:B------:R-:W-:Y:S01]  /*d090*/  IMAD.WIDE.U32 R2, R9, UR4, R2 ;  /* 0x0000000409027c25 */ /* 0x000fe2000f8e0002 */
[----:B------:R-:W-:-:S03]  /*d0a0*/  SHF.R.S32.HI R4, RZ, 0x1f, R9 ;  /* 0x0000001fff047819 */ /* 0x000fc60000011409 */
[----:B------:R-:W-:Y:S01]  /*d0b0*/  IMAD R7, R6, R7, R0 ;  /* 0x0000000706077224 */ /* 0x000fe200078e0200 */
[----:B------:R-:W-:Y:S01]  /*d0c0*/  IADD3 R2, P0, R5, R2, RZ ;  /* 0x0000000205027210 */ /* 0x000fe20007f1e0ff */
[----:B------:R-:W-:-:S03]  /*d0d0*/  IMAD R4, R4, UR4, RZ ;  /* 0x0000000404047c24 */ /* 0x000fc6000f8e02ff */
[----:B------:R-:W-:Y:S01]  /*d0e0*/  SHF.R.S32.HI R0, RZ, 0x1f, R7 ;  /* 0x0000001fff007819 */ /* 0x000fe20000011407 */
[----:B------:R-:W-:Y:S01]  /*d0f0*/  IMAD R4, R9, UR5, R4 ;  /* 0x0000000509047c24 */ /* 0x000fe2000f8e0204 */
[----:B------:R-:W-:Y:S01]  /*d100*/  SHF.R.S32.HI R9, RZ, 0x1f, R5 ;  /* 0x0000001fff097819 */ /* 0x000fe20000011405 */
[----:B------:R-:W-:Y:S02]  /*d110*/  ULDC.64 UR4, c[0x0][0xbc8] ;  /* 0x0002f20000047ab9 */ /* 0x000fe40000000a00 */
[----:B------:R-:W-:Y:S01]  /*d120*/  IMAD R0, R0, UR4, RZ ;  /* 0x0000000400007c24 */ /* 0x000fe2000f8e02ff */
[----:B------:R-:W-:-:S03]  /*d130*/  IADD3.X R3, R9, R3, R4, P0, !PT ;  /* 0x0000000309037210 */ /* 0x000fc600007fe404 */
        /* <DEDUP_REMOVED lines=9> */
.L_x_3220:
        /* <DEDUP_REMOVED lines=18> */
.L_x_3248:
[----:B------:R-:W-:Y:S01]  /*d2f0*/  ULDC UR7, c[0x0][0xc50] ;  /* 0x0003140000077ab9 */ /* 0x000fe20000000800 */
[----:B------:R-:W-:Y:S01]  /*d300*/  UMOV UR36, UR6 ;  /* 0x0000000600247c82 */ /* 0x000fe20008000000 */
[----:B------:R-:W-:-:S11]  /*d310*/  UISETP.NE.AND UP0, UPT, UR7, 0x1, UPT ;  /* 0x000000010700788c */ /* 0x000fd6000bf05270 */
[----:B------:R-:W-:Y:S01]  /*d320*/  @UP0 ULDC UR4, c[0x0][0xc54] ;  /* 0x0003150000040ab9 */ /* 0x000fe20000000800 */
[----:B------:R-:W-:Y:S01]  /*d330*/  @UP0 ULDC UR8, c[0x0][0xc58] ;  /* 0x0003160000080ab9 */ /* 0x000fe20000000800 */
[----:B------:R-:W-:-:S04]  /*d340*/  UIMAD.WIDE.U32 UR4, UR6, UR4, URZ ;  /* 0x00000004060472a5 */ /* 0x000fc8000f8e003f */
[----:B------:R-:W-:-:S12]  /*d350*/  @UP0 USHF.R.U32.HI UR36, URZ, UR8, UR5 ;  /* 0x000000083f240299 */ /* 0x000fd80008011605 */
.L_x_3249:
[----:B------:R-:W-:Y:S01]  /*d360*/  ISETP.GE.AND P0, PT, R19, RZ, PT ;  /* 0x000000ff1300720c */ /* 0x000fe20003f06270 */
[----:B------:R-:W-:Y:S01]  /*d370*/  UIADD3 UR4, -UR36, URZ, URZ ;  /* 0x0000003f24047290 */ /* 0x000fe2000fffe13f */
[----:B------:R-:W-:Y:S01]  /*d380*/  IMAD.MOV.U32 R10, RZ, RZ, 0x1 ;  /* 0x00000001ff0a7424 */ /* 0x000fe200078e00ff */
[----:B------:R-:W-:Y:S01]  /*d390*/  MOV R0, RZ ;  /* 0x000000ff00007202 */ /* 0x000fe20000000f00 */
[----:B------:R-:W-:Y:S01]  /*d3a0*/  IMAD.MOV.U32 R3, RZ, RZ, 0x1 ;  /* 0x00000001ff037424 */ /* 0x000fe200078e00ff */
[----:B------:R-:W-:-:S08]  /*d3b0*/  UIMAD UR6, UR7, UR4, UR6 ;  /* 0x00000004070672a4 */ /* 0x000fd0000f8e0206 */
[----:B------:R-:W-:Y:S05]  /*d3c0*/  @!P0 BRA `(.L_x_3250) ;  /* 0x0000003c00388947 */ /* 0x000fea0003800000 */
[----:B------:R-:W-:Y:S01]  /*d3d0*/  ULDC.64 UR4, c[0x0][0x418] ;  /* 0x0001060000047ab9 */ /* 0x000fe20000000a00 */
[----:B------:R-:W-:Y:S02]  /*d3e0*/  ULOP3.LUT UR42, UR6, 0xffff, URZ, 0xc0, !UPT ;  /* 0x0000ffff062a7892 */ /* 0x000fe4000f8ec03f */
[----:B------:R-:W-:Y:S01]  /*d3f0*/  UISETP.NE.U32.AND UP0, UPT, UR4, URZ, UPT ;  /* 0x0000003f0400728c */ /* 0x000fe2000bf05070 */
[----:B------:R-:W-:Y:S02]  /*d400*/  UMOV UR41, URZ ;  /* 0x0000003f00297c82 */ /* 0x000fe40008000000 */
[----:B------:R-:W-:Y:S01]  /*d410*/  ULDC UR4, c[0x0][0x424] ;  /* 0x0001090000047ab9 */ /* 0x000fe20000000800 */
[----:B------:R-:W-:-:S03]  /*d420*/  UISETP.NE.AND.EX UP0, UPT, UR5, URZ, UPT, UP0 ;  /* 0x0000003f0500728c */ /* 0x000fc6000bf05300 */
[----:B------:R-:W-:Y:S01]  /*d430*/  ULDC UR5, c[0x0][0x2f0] ;  /* 0x0000bc0000057ab9 */ /* 0x000fe20000000800 */
[----:B------:R-:W-:-:S04]  /*d440*/  USEL UR4, UR4, 0x1, UP0 ;  /* 0x0000000104047887 */ /* 0x000fc80008000000 */
[----:B------:R-:W-:-:S04]  /*d450*/  UIMAD UR4, UR4, UR5, URZ ;  /* 0x00000005040472a4 */ /* 0x000fc8000f8e023f */
[----:B------:R-:W-:Y:S02]  /*d460*/  UISETP.GE.AND UP0, UPT, UR4, 0x1, UPT ;  /* 0x000000010400788c */ /* 0x000fe4000bf06270 */
[----:B------:R-:W-:-:S03]  /*d470*/  UIADD3 UR5, UR4, 0x6f, URZ ;  /* 0x0000006f04057890 */ /* 0x000fc6000fffe03f */
[----:B------:R-:W-:Y:S01]  /*d480*/  UMOV UR4, URZ ;  /* 0x0000003f00047c82 */ /* 0x000fe20008000000 */
[----:B------:R-:W-:Y:S01]  /*d490*/  PLOP3.LUT P0, PT, PT, PT, UP0, 0x80, 0x0 ;  /* 0x000000000000781c */ /* 0x000fe20003f0f008 */
[----:B------:R-:W-:-:S04]  /*d4a0*/  UIMAD.WIDE UR4, UR5, -0x6db6db6d, UR4 ;  /* 0x92492493050478a5 */ /* 0x000fc8000f8e0204 */
[----:B------:R-:W-:-:S04]  /*d4b0*/  USHF.R.U32.HI UR39, URZ, 0x1f, UR5 ;  /* 0x0000001f3f277899 */ /* 0x000fc80008011605 */
        /* <DEDUP_REMOVED lines=9> */
[----:B------:R-:W-:Y:S01]  /*d550*/  IABS R4, R3 ;  /* 0x0000000300047213 */ /* 0x000fe20000000000 */
[----:B------:R-:W-:Y:S01]  /*d560*/  IMAD.U32 R3, RZ, RZ, UR7 ;  /* 0x00000007ff037e24 */ /* 0x000fe2000f8e00ff */
[----:B------:R-:W-:Y:S01]  /*d570*/  R2UR UR11, R0 ;  /* 0x00000000000b72ca */ /* 0x000fe200000e0000 */
[----:B------:R-:W-:Y:S02]  /*d580*/  ULOP3.LUT UR7, UR7, UR6, URZ, 0x3c, !UPT ;  /* 0x0000000607077292 */ /* 0x000fe4000f8e3c3f */
[----:B------:R-:W-:-:S10]  /*d590*/  IMAD.MOV R4, RZ, RZ, -R4 ;  /* 0x000000ffff047224 */ /* 0x000fd400078e0a04 */
[----:B------:R-:W0:Y:S08]  /*d5a0*/  I2F.RP R0, UR11 ;  /* 0x0000000b00007d06 */ /* 0x000e300008209400 */
[----:B0-----:R-:W0:Y:S02]  /*d5b0*/  MUFU.RCP R0, R0 ;  /* 0x0000000000007308 */ /* 0x001e240000001000 */
[----:B0-----:R-:W-:Y:S01]  /*d5c0*/  VIADD R2, R0, 0xffffffe ;  /* 0x0ffffffe00027836 */ /* 0x001fe20000000000 */
[----:B------:R-:W-:Y:S01]  /*d5d0*/  IABS R0, R3 ;  /* 0x0000000300007213 */ /* 0x000fe20000000000 */
[----:B------:R-:W-:-:S03]  /*d5e0*/  IMAD.MOV.U32 R3, RZ, RZ, R4 ;  /* 0x000000ffff037224 */ /* 0x000fc600078e0004 */
[----:B------:R-:W-:Y:S01]  /*d5f0*/  R2UR UR9, R0 ;  /* 0x00000000000972ca */ /* 0x000fe200000e0000 */
[----:B------:R-:W0:Y:S01]  /*d600*/  F2I.FTZ.U32.TRUNC.NTZ R2, R2 ;  /* 0x0000000200027305 */ /* 0x000e22000021f000 */
[----:B------:R-:W-:Y:S02]  /*d610*/  R2UR UR10, R3 ;  /* 0x00000000030a72ca */ /* 0x000fe400000e0000 */
        /* <DEDUP_REMOVED lines=16> */
.L_x_3251:
[----:B------:R-:W-:Y:S01]  /*d720*/  UIMAD UR40, UR42, UR41, URZ ;  /* 0x000000292a2872a4 */ /* 0x000fe2000f8e023f */
[----:B------:R-:W-:-:S05]  /*d730*/  MOV R0, UR39 ;  /* 0x0000002700007c02 */ /* 0x000fca0008000f00 */
        /* <DEDUP_REMOVED lines=30> */
.L_x_3252:
        /* <DEDUP_REMOVED lines=10> */
[----:B------:R-:W-:Y:S01]  /*d9c0*/  MOV R5, UR7 ;  /* 0x0000000700057c02 */ /* 0x000fe20008000f00 */
        /* <DEDUP_REMOVED lines=9> */
.L_x_3254:
[----:B------:R0:W1:Y:S01]  /*da60*/  LDC.64 R2, c[0x4][R16] ;  /* 0x0100000010027b82 */ /* 0x0000620000000a00 */
[----:B------:R-:W-:Y:S01]  /*da70*/  ULDC.64 UR6, c[0x4][0x1b8] ;  /* 0x01006e0000067ab9 */ /* 0x000fe20000000a00 */
[----:B------:R-:W-:Y:S01]  /*da80*/  ULDC.64 UR8, c[0x4][0x1c0] ;  /* 0x0100700000087ab9 */ /* 0x000fe20000000a00 */
[----:B------:R-:W-:Y:S01]  /*da90*/  ULDC.64 UR4, c[0x4][0xe0] ;  /* 0x0100380000047ab9 */ /* 0x000fe20000000a00 */
[----:B------:R-:W-:Y:S01]  /*daa0*/  IMAD.U32 R4, RZ, RZ, UR6 ;  /* 0x00000006ff047e24 */ /* 0x000fe2000f8e00ff */
[----:B------:R-:W-:Y:S01]  /*dab0*/  MOV R8, 0x70 ;  /* 0x0000007000087802 */ /* 0x000fe20000000f00 */
[----:B------:R-:W-:Y:S02]  /*dac0*/  IMAD.U32 R5, RZ, RZ, UR7 ;  /* 0x00000007ff057e24 */ /* 0x000fe4000f8e00ff */
        /* <DEDUP_REMOVED lines=8> */
.L_x_3253:
[----:B------:R-:W0:Y:S01]  /*db50*/  LDC.64 R2, c[0x0][0x9f8] ;  /* 0x00027e00ff027b82 */ /* 0x000e220000000a00 */
[----:B------:R-:W-:-:S07]  /*db60*/  ULDC.64 UR4, c[0x0][0x208] ;  /* 0x0000820000047ab9 */ /* 0x000fce0000000a00 */
[----:B------:R-:W1:Y:S01]  /*db70*/  LDC.64 R4, c[0x0][0x418] ;  /* 0x00010600ff047b82 */ /* 0x000e620000000a00 */
[----:B0-----:R-:W-:-:S04]  /*db80*/  ISETP.NE.U32.AND P0, PT, R2, RZ, PT ;  /* 0x000000ff0200720c */ /* 0x001fc80003f05070 */
[----:B------:R-:W-:-:S13]  /*db90*/  ISETP.NE.AND.EX P0, PT, R3, RZ, PT, P0 ;  /* 0x000000ff0300720c */ /* 0x000fda0003f05300 */
[----:B------:R-:W0:Y:S02]  /*dba0*/  @P0 LDC.64 R2, c[0x0][0x9f8] ;  /* 0x00027e00ff020b82 */ /* 0x000e240000000a00 */
[----:B0-----:R-:W-:-:S05]  /*dbb0*/  @P0 IMAD.WIDE R2, R19, 0x4, R2 ;  /* 0x0000000413020825 */ /* 0x001fca00078e0202 */
[----:B------:R-:W2:Y:S01]  /*dbc0*/  @P0 LDG.E R19, desc[UR4][R2.64] ;  /* 0x0000000402130981 */ /* 0x000ea2000c1e1900 */
[----:B-1----:R-:W-:Y:S01]  /*dbd0*/  ISETP.NE.U32.AND P0, PT, R4, RZ, PT ;  /* 0x000000ff0400720c */ /* 0x002fe20003f05070 */
[----:B------:R-:W-:Y:S01]  /*dbe0*/  UMOV UR4, 0xffffffff ;  /* 0xffffffff00047882 */ /* 0x000fe20000000000 */
[----:B------:R-:W-:Y:S01]  /*dbf0*/  LOP3.LUT R17, R17, 0xfffffffe, RZ, 0xc0, !PT ;  /* 0xfffffffe11117812 */ /* 0x000fe200078ec0ff */
[----:B------:R-:W0:Y:S01]  /*dc00*/  S2R R0, SR_TID.X ;  /* 0x0000000000007919 */ /* 0x000e220000002100 */
[----:B------:R-:W-:Y:S01]  /*dc10*/  ISETP.NE.AND.EX P1, PT, R5, RZ, PT, P0 ;  /* 0x000000ff0500720c */ /* 0x000fe20003f25300 */
[----:B------:R-:W-:-:S12]  /*dc20*/  VIADD R18, R18, 0xffffffff ;  /* 0xffffffff12127836 */ /* 0x000fd80000000000 */
[----:B------:R-:W-:Y:S02]  /*dc30*/  @P1 LOP3.LUT R17, R17, 0x1, RZ, 0xfc, !PT ;  /* 0x0000000111111812 */ /* 0x000fe400078efcff */
[----:B0-----:R-:W-:-:S04]  /*dc40*/  SHF.R.U32.HI R0, RZ, 0x5, R0 ;  /* 0x00000005ff007819 */ /* 0x001fc80000011600 */
[----:B------:R-:W-:Y:S02]  /*dc50*/  LOP3.LUT R0, R0, 0x3, RZ, 0xc0, !PT ;  /* 0x0000000300007812 */ /* 0x000fe400078ec0ff */
[----:B--2---:R-:W-:Y:S02]  /*dc60*/  SHF.R.S32.HI R7, RZ, 0x1f, R19 ;  /* 0x0000001fff077819 */ /* 0x004fe40000011413 */
[----:B------:R-:W-:-:S03]  /*dc70*/  SEL R16, R19, RZ, !P1 ;  /* 0x000000ff13107207 */ /* 0x000fc60004800000 */
[----:B------:R0:W-:Y:S01]  /*dc80*/  STL [R1], R7 ;  /* 0x0000000701007387 */ /* 0x0001e20000100800 */
[----:B------:R-:W-:Y:S05]  /*dc90*/  BRA.DIV UR4, `(.L_x_3255) ;  /* 0x0000003a04547947 */ /* 0x000fea000b800000 */
[----:B------:R1:W2:Y:S02]  /*dca0*/  SHFL.IDX PT, R14, R0, RZ, 0x1f ;  /* 0x00001fff000e7589 */ /* 0x0002a400000e0000 */
.L_x_3339:
[----:B--2---:R-:W-:Y:S02]  /*dcb0*/  ISETP.NE.AND P0, PT, R14, RZ, PT ;  /* 0x000000ff0e00720c */ /* 0x004fe40003f05270 */
[----:B------:R-:W-:Y:S02]  /*dcc0*/  PLOP3.LUT P2, PT, PT, PT, PT, 0x8, 0x0 ;  /* 0x000000000000781c */ /* 0x000fe40003f4e170 */
[----:B------:R-:W-:-:S11]  /*dcd0*/  LOP3.LUT R17, R17, 0xfffffffd, RZ, 0xc0, !PT ;  /* 0xfffffffd11117812 */ /* 0x000fd600078ec0ff */
[----:B------:R-:W-:Y:S01]  /*dce0*/  @P2 LOP3.LUT R17, R17, 0x2, RZ, 0xfc, !PT ;  /* 0x0000000211112812 */ /* 0x000fe200078efcff */
[----:B------:R-:W-:Y:S06]  /*dcf0*/  @P0 BRA `(.L_x_3256) ;  /* 0x0000000400180947 */ /* 0x000fec0003800000 */
[----:B------:R-:W-:-:S03]  /*dd00*/  UMOV UR4, 0xffffffff ;  /* 0xffffffff00047882 */ /* 0x000fc60000000000 */
[----:B------:R-:W-:Y:S05]  /*dd10*/  BRA.DIV UR4, `(.L_x_3257) ;  /* 0x0000003a04547947 */ /* 0x000fea000b800000 */
[----:B------:R-:W-:-:S13]  /*dd20*/  ELECT P6, URZ, PT ;  /* 0x00000000003f782f */ /* 0x000fda00038c0000 */
.L_x_3342:
[----:B------:R-:W-:Y:S05]  /*dd30*/  @!P6 BRA `(.L_x_3256) ;  /* 0x000000040008e947 */ /* 0x000fea0003800000 */
[----:B------:R-:W-:Y:S01]  /*dd40*/  IMAD.MOV.U32 R16, RZ, RZ, R19 ;  /* 0x000000ffff107224 */ /* 0x000fe200078e0013 */
[----:B------:R-:W-:Y:S06]  /*dd50*/  @!P1 BRA `(.L_x_3258) ;  /* 0x00000000004c9947 */ /* 0x000fec0003800000 */
[----:B------:R-:W2:Y:S01]  /*dd60*/  LDC R6, c[0x0][0x43c] ;  /* 0x00010f00ff067b82 */ /* 0x000ea20000000800 */
[----:B-1----:R-:W-:Y:S01]  /*dd70*/  IMAD.MOV.U32 R0, RZ, RZ, R18 ;  /* 0x000000ffff007224 */ /* 0x002fe200078e0012 */
[----:B------:R-:W-:Y:S01]  /*dd80*/  ULDC.64 UR4, c[0x0][0x428] ;  /* 0x00010a0000047ab9 */ /* 0x000fe20000000a00 */
[----:B------:R-:W-:Y:S01]  /*dd90*/  ULDC.64 UR6, c[0x0][0x208] ;  /* 0x0000820000067ab9 */ /* 0x000fe20000000a00 */
[----:B------:R-:W-:-:S04]  /*dda0*/  IMAD R8, R7, UR4, RZ ;  /* 0x0000000407087c24 */ /* 0x000fc8000f8e02ff */
[----:B0-----:R-:W-:Y:S01]  /*ddb0*/  IMAD R7, R19, UR5, R8 ;  /* 0x0000000513077c24 */ /* 0x001fe2000f8e0208 */
[----:B--2---:R-:W-:-:S13]  /*ddc0*/  ISETP.NE.AND P0, PT, R6, 0x1, PT ;  /* 0x000000010600780c */ /* 0x004fda0003f05270 */
[----:B------:R-:W0:Y:S02]  /*ddd0*/  @P0 LDC.64 R2, c[0x0][0x440] ;  /* 0x00011000ff020b82 */ /* 0x000e240000000a00 */
[----:B0-----:R-:W-:-:S05]  /*dde0*/  @P0 IMAD.HI.U32 R2, R18, R2, RZ ;  /* 0x0000000212020227 */ /* 0x001fca00078e00ff */
[----:B------:R-:W-:-:S04]  /*ddf0*/  @P0 SHF.R.U32.HI R0, RZ, R3, R2 ;  /* 0x00000003ff000219 */ /* 0x000fc80000011602 */
[--C-:B------:R-:W-:Y:S01]  /*de00*/  SHF.R.S32.HI R3, RZ, 0x1f, R0.reuse ;  /* 0x0000001fff037819 */ /* 0x100fe20000011400 */
[----:B------:R-:W-:-:S04]  /*de10*/  IMAD.MOV.U32 R2, RZ, RZ, R0 ;  /* 0x000000ffff027224 */ /* 0x000fc800078e0000 */
[----:B------:R-:W-:-:S03]  /*de20*/  IMAD.WIDE.U32 R2, R19, UR4, R2 ;  /* 0x0000000413027c25 */ /* 0x000fc6000f8e0002 */
[----:B------:R-:W-:Y:S02]  /*de30*/  LEA R4, P0, R2, R4, 0x2 ;  /* 0x0000000402047211 */ /* 0x000fe400078010ff */
[----:B------:R-:W-:-:S04]  /*de40*/  IADD3 R3, R3, R7, RZ ;  /* 0x0000000703037210 */ /* 0x000fc80007ffe0ff */
[----:B------:R-:W-:-:S05]  /*de50*/  LEA.HI.X R5, R2, R5, R3, 0x2, P0 ;  /* 0x0000000502057211 */ /* 0x000fca00000f1403 */
[----:B------:R2:W5:Y:S01]  /*de60*/  LDG.E R16, desc[UR6][R4.64] ;  /* 0x0000000604107981 */ /* 0x000562000c1e1900 */
[----:B------:R-:W-:-:S04]  /*de70*/  IMAD.MOV R3, RZ, RZ, -R0 ;  /* 0x000000ffff037224 */ /* 0x000fc800078e0a00 */
[----:B------:R-:W-:-:S07]  /*de80*/  IMAD R18, R6, R3, R18 ;  /* 0x0000000306127224 */ /* 0x000fce00078e0212 */
.L_x_3258:
[----:B-1----:R-:W-:Y:S01]  /*de90*/  IMAD.MOV.U32 R0, RZ, RZ, 0x1 ;  /* 0x00000001ff007424 */ /* 0x002fe200078e00ff */
[----:B------:R-:W1:Y:S04]  /*dea0*/  S2R R9, SR_TID.X ;  /* 0x0000000000097919 */ /* 0x000e680000002100 */
[----:B------:R-:W-:-:S04]  /*deb0*/  SHF.L.U32 R0, R0, 0x1f, RZ ;  /* 0x0000001f00007819 */ /* 0x000fc800000006ff */
[----:B------:R-:W3:Y:S01]  /*dec0*/  SYNCS.PHASECHK.TRANS64.TRYWAIT P0, [UR38+0x36840], R0 ;  /* 0x03684000ff0075a7 */ /* 0x000ee20008000166 */
[----:B-1----:R-:W-:-:S04]  /*ded0*/  LOP3.LUT R2, R9, 0x7f, RZ, 0xc0, !PT ;  /* 0x0000007f09027812 */ /* 0x002fc800078ec0ff */
[----:B------:R-:W-:Y:S01]  /*dee0*/  ISETP.NE.AND P1, PT, R2, RZ, PT ;  /* 0x000000ff0200720c */ /* 0x000fe20003f25270 */
[----:B---3--:R-:W-:-:S12]  /*def0*/  @!P0 BRA `(.L_x_3259) ;  /* 0x0000003400fc8947 */ /* 0x008fd80003800000 */
.L_x_3343:
[----:B------:R-:W-:Y:S05]  /*df00*/  @P1 BRA `(.L_x_3260) ;  /* 0x0000000000181947 */ /* 0x000fea0003800000 */
[----:B------:R-:W3:Y:S01]  /*df10*/  S2R R2, SR_TID.X ;  /* 0x0000000000027919 */ /* 0x000ee20000002100 */
[----:B-1----:R-:W-:-:S04]  /*df20*/  IMAD.MOV.U32 R0, RZ, RZ, 0xa800 ;  /* 0x0000a800ff007424 */ /* 0x002fc800078e00ff */
[----:B------:R4:W-:Y:S01]  /*df30*/  SYNCS.ARRIVE.TRANS64 RZ, [UR38+0x36830], R0 ;  /* 0x03683000ffff79a7 */ /* 0x0009e20008000026 */
[----:B---3--:R-:W-:-:S13]  /*df40*/  LOP3.LUT P0, RZ, R2, 0x1f, RZ, 0xc0, !PT ;  /* 0x0000001f02ff7812 */ /* 0x008fda000780c0ff */
[----:B----4-:R-:W-:Y:S05]  /*df50*/  @!P0 BRA `(.L_x_3260) ;  /* 0x0000000000048947 */ /* 0x010fea0003800000 */
[----:B------:R-:W-:Y:S01]  /*df60*/  BPT.TRAP 0x1 ;  /* 0x000000040000795c */ /* 0x000fe20000300000 */
.L_x_3260:
[----:B------:R-:W-:Y:S01]  /*df70*/  R2UR UR11, R18 ;  /* 0x00000000120b72ca */ /* 0x000fe200000e0000 */
[----:B------:R-:W-:Y:S01]  /*df80*/  ULDC.64 UR4, c[0x0][0x198] ;  /* 0x0000660000047ab9 */ /* 0x000fe20000000a00 */
[----:B-----5:R-:W-:Y:S01]  /*df90*/  R2UR UR13, R16 ;  /* 0x00000000100d72ca */ /* 0x020fe200000e0000 */
[----:B------:R-:W-:Y:S01]  /*dfa0*/  UIADD3 UR4, UP0, UR4, 0x370, URZ ;  /* 0x0000037004047890 */ /* 0x000fe2000ff1e03f */
[----:B------:R-:W-:Y:S01]  /*dfb0*/  PLOP3.LUT P0, PT, PT, PT, PT, 0x80, 0x0 ;  /* 0x000000000000781c */ /* 0x000fe20003f0f070 */
[----:B------:R-:W-:Y:S01]  /*dfc0*/  UIADD3 UR8, UR38, 0x21400, URZ ;  /* 0x0002140026087890 */ /* 0x000fe2000fffe03f */
[----:B------:R-:W-:Y:S01]  /*dfd0*/  LOP3.LUT R17, R17, 0xfffffffd, RZ, 0xc0, !PT ;  /* 0xfffffffd11117812 */ /* 0x000fe200078ec0ff */
[----:B------:R-:W-:Y:S02]  /*dfe0*/  UIADD3 UR9, UR38, 0x36830, URZ ;  /* 0x0003683026097890 */ /* 0x000fe4000fffe03f */
[----:B------:R-:W-:Y:S02]  /*dff0*/  UIADD3.X UR5, URZ, UR5, URZ, UP0, !UPT ;  /* 0x000000053f057290 */ /* 0x000fe400087fe43f */
[----:B------:R-:W-:-:S02]  /*e000*/  UIADD3 UR24, UR38, 0x24c00, URZ ;  /* 0x00024c0026187890 */ /* 0x000fc4000fffe03f */
[----:B------:R-:W-:Y:S02]  /*e010*/  UIMAD UR11, UR11, 0x70, URZ ;  /* 0x000000700b0b78a4 */ /* 0x000fe4000f8e023f */
        /* <DEDUP_REMOVED lines=15> */
[----:B------:R-:W-:Y:S01]  /*e110*/  UMOV UR19, UR11 ;  /* 0x0000000b00137c82 */ /* 0x000fe20008000000 */
[----:B------:R-:W-:Y:S01]  /*e120*/  @P0 LOP3.LUT R17, R17, 0x2, RZ, 0xfc, !PT ;  /* 0x0000000211110812 */ /* 0x000fe200078efcff */
[----:B------:R3:W-:Y:S01]  /*e130*/  UTMALDG.4D [UR24], [UR4], desc[UR6] ;  /* 0x00000618040075b4 */ /* 0x0007e20008019000 */
[----:B------:R3:W-:Y:S02]  /*e140*/  UTMALDG.4D [UR16], [UR4], desc[UR6] ;  /* 0x00000610040075b4 */ /* 0x0007e40008019000 */
[----:B---3--:R-:W-:-:S03]  /*e150*/  NOP ;  /* 0x0000000000007918 */ /* 0x008fc60000000000 */
.L_x_3256:
        /* <DEDUP_REMOVED lines=10> */
[----:B--2---:R-:W-:Y:S01]  /*e200*/  IMAD.U32 R4, RZ, RZ, UR6 ;  /* 0x00000006ff047e24 */ /* 0x004fe2000f8e00ff */
[----:B0-----:R-:W-:Y:S01]  /*e210*/  MOV R7, UR9 ;  /* 0x0000000900077c02 */ /* 0x001fe20008000f00 */
[----:B-1----:R-:W0:Y:S01]  /*e220*/  LDC.64 R2, c[0x4][R2] ;  /* 0x0100000002027b82 */ /* 0x002e220000000a00 */
        /* <DEDUP_REMOVED lines=9> */
.L_x_3261:
[----:B------:R-:W3:Y:S01]  /*e2c0*/  LDC R6, c[0x0][0x448] ;  /* 0x00011200ff067b82 */ /* 0x000ee20000000800 */
[----:B------:R-:W4:Y:S01]  /*e2d0*/  S2R R14, SR_TID.X ;  /* 0x00000000000e7919 */ /* 0x000f220000002100 */
[----:B------:R-:W-:Y:S01]  /*e2e0*/  USHF.R.S32.HI UR6, URZ, 0x1f, UR36 ;  /* 0x0000001f3f067899 */ /* 0x000fe20008011424 */
[----:B------:R-:W-:Y:S01]  /*e2f0*/  ULDC.64 UR8, c[0x0][0x2d8] ;  /* 0x0000b60000087ab9 */ /* 0x000fe20000000a00 */
[----:B------:R-:W5:Y:S02]  /*e300*/  S2R R15, SR_CTAID.Z ;  /* 0x00000000000f7919 */ /* 0x000f640000002700 */
[----:B------:R-:W-:Y:S02]  /*e310*/  UIMAD UR6, UR6, UR8, URZ ;  /* 0x00000008060672a4 */ /* 0x000fe4000f8e023f */
[----:B-1----:R-:W1:Y:S01]  /*e320*/  LDC.64 R2, c[0x0][0x2e0] ;  /* 0x0000b800ff027b82 */ /* 0x002e620000000a00 */
[----:B------:R-:W0:Y:S01]  /*e330*/  S2R R12, SR_CTAID.X ;  /* 0x00000000000c7919 */ /* 0x000e220000002500 */
[----:B------:R-:W-:-:S02]  /*e340*/  UIMAD.WIDE.U32 UR4, UR36, UR8, URZ ;  /* 0x00000008240472a5 */ /* 0x000fc4000f8e003f */
[----:B------:R-:W-:-:S04]  /*e350*/  UIMAD UR6, UR36, UR9, UR6 ;  /* 0x00000009240672a4 */ /* 0x000fc8000f8e0206 */
[----:B------:R-:W-:Y:S01]  /*e360*/  UIADD3 UR5, UR5, UR6, URZ ;  /* 0x0000000605057290 */ /* 0x000fe2000fffe03f */
[----:B---3--:R-:W-:Y:S02]  /*e370*/  ISETP.NE.AND P0, PT, R6, 0x1, PT ;  /* 0x000000010600780c */ /* 0x008fe40003f05270 */
[C---:B----4-:R-:W-:Y:S01]  /*e380*/  LOP3.LUT R13, R14.reuse, 0x7f, RZ, 0xc0, !PT ;  /* 0x0000007f0e0d7812 */ /* 0x050fe200078ec0ff */
[----:B--2---:R-:W-:-:S10]  /*e390*/  IMAD.SHL.U32 R5, R14, 0x10, RZ ;  /* 0x000000100e057824 */ /* 0x004fd400078e00ff */
[----:B------:R-:W2:Y:S01]  /*e3a0*/  @P0 LDC R9, c[0x0][0x44c] ;  /* 0x00011300ff090b82 */ /* 0x000ea20000000800 */
[----:B------:R-:W-:Y:S02]  /*e3b0*/  SHF.R.U32.HI R8, RZ, 0x3, R13 ;  /* 0x00000003ff087819 */ /* 0x000fe4000001160d */
[----:B-----5:R-:W-:Y:S02]  /*e3c0*/  SHF.R.S32.HI R11, RZ, 0x1f, R15 ;  /* 0x0000001fff0b7819 */ /* 0x020fe4000001140f */
[----:B------:R-:W-:-:S03]  /*e3d0*/  LOP3.LUT R0, R8, 0x70, R5, 0xf8, !PT ;  /* 0x0000007008007812 */ /* 0x000fc600078ef805 */
[----:B0-----:R-:W0:Y:S01]  /*e3e0*/  @P0 LDC R7, c[0x0][0x450] ;  /* 0x00011400ff070b82 */ /* 0x001e220000000800 */
[----:B------:R-:W-:Y:S01]  /*e3f0*/  LEA R0, R12, R0, 0x7 ;  /* 0x000000000c007211 */ /* 0x000fe200078e38ff */
[----:B-1----:R-:W-:-:S04]  /*e400*/  IMAD R4, R11, R2, RZ ;  /* 0x000000020b047224 */ /* 0x002fc800078e02ff */
[C---:B------:R-:W-:Y:S02]  /*e410*/  IMAD R5, R15.reuse, R3, R4 ;  /* 0x000000030f057224 */ /* 0x040fe400078e0204 */
[----:B------:R-:W-:Y:S02]  /*e420*/  IMAD.MOV.U32 R4, RZ, RZ, R0 ;  /* 0x000000ffff047224 */ /* 0x000fe400078e0000 */
[----:B------:R-:W-:Y:S01]  /*e430*/  IMAD.WIDE.U32 R2, R15, R2, UR4 ;  /* 0x000000040f027e25 */ /* 0x000fe2000f8e0002 */
[----:B------:R-:W-:-:S03]  /*e440*/  ULDC.64 UR4, c[0x0][0x2d0] ;  /* 0x0000b40000047ab9 */ /* 0x000fc60000000a00 */
[----:B------:R-:W-:Y:S02]  /*e450*/  IMAD.IADD R3, R3, 0x1, R5 ;  /* 0x0000000103037824 */ /* 0x000fe400078e0205 */
[----:B--2---:R-:W-:Y:S01]  /*e460*/  @P0 IMAD.HI.U32 R10, R0, R9, RZ ;  /* 0x00000009000a0227 */ /* 0x004fe200078e00ff */
[----:B------:R-:W-:-:S04]  /*e470*/  SHF.L.U32 R9, R13, 0x3, RZ ;  /* 0x000000030d097819 */ /* 0x000fc800000006ff */
[----:B0-----:R-:W-:-:S04]  /*e480*/  @P0 SHF.R.U32.HI R4, RZ, R7, R10 ;  /* 0x00000007ff040219 */ /* 0x001fc8000001160a */
        /* <DEDUP_REMOVED lines=8> */
[----:B------:R-:W-:-:S04]  /*e510*/  IMAD.IADD R3, R3, 0x1, R5 ;  /* 0x0000000103037824 */ /* 0x000fc800078e0205 */
        /* <DEDUP_REMOVED lines=26> */
[----:B------:R-:W-:Y:S01]  /*e6c0*/  SHFL.IDX PT, R4, R7, 0x1, 0x181f ;  /* 0x00381f0007047f89 */ /* 0x000fe200000e0000 */
[----:B0-----:R-:W-:-:S03]  /*e6d0*/  IMAD R8, R2, 0x80, R8 ;  /* 0x0000008002087824 */ /* 0x001fc600078e0208 */
[----:B------:R-:W0:Y:S01]  /*e6e0*/  SHFL.IDX PT, R2, R7, RZ, 0x181f ;  /* 0x00181fff07027589 */ /* 0x000e2200000e0000 */
[C---:B------:R-:W-:Y:S01]  /*e6f0*/  VIADD R5, R8.reuse, 0x10 ;  /* 0x0000001008057836 */ /* 0x040fe20000000000 */
[----:B------:R-:W-:-:S13]  /*e700*/  ISETP.GE.AND P3, PT, R8, R6, PT ;  /* 0x000000060800720c */ /* 0x000fda0003f66270 */
[----:B------:R-:W-:Y:S01]  /*e710*/  @!P3 LEA R21, R9, UR38, 0x1 ;  /* 0x000000260915bc11 */ /* 0x000fe2000f8e08ff */
[----:B0-----:R-:W-:Y:S02]  /*e720*/  IMAD.MOV.U32 R3, RZ, RZ, R2 ;  /* 0x000000ffff037224 */ /* 0x001fe400078e0002 */
[----:B------:R-:W-:Y:S02]  /*e730*/  IMAD.MOV.U32 R2, RZ, RZ, R14 ;  /* 0x000000ffff027224 */ /* 0x000fe400078e000e */
[----:B------:R-:W0:Y:S02]  /*e740*/  SHFL.IDX PT, R14, R0, 0x1, 0x181f ;  /* 0x00381f00000e7f89 */ /* 0x000e2400000e0000 */
[----:B------:R-:W-:-:S05]  /*e750*/  @!P3 IMAD.WIDE.U32 R2, R10, 0x2, R2 ;  /* 0x000000020a02b825 */ /* 0x000fca00078e0002 */
[----:B------:R-:W-:Y:S04]  /*e760*/  @!P3 LDGSTS.E.BYPASS.LTC128B.128 [R21+0x15400], desc[UR6][R2.64], !P2 ;  /* 0x154000000215bfae */ /* 0x000fe8000d101d46 */
[----:B------:R-:W-:Y:S04]  /*e770*/  @!P3 LDGSTS.E.BYPASS.LTC128B.128 [R21+0x19400], desc[UR6][R2.64+0x80], !P0 ;  /* 0x194000800215bfae */ /* 0x000fe8000c101d46 */
[----:B------:R1:W-:Y:S01]  /*e780*/  @!P3 LDGSTS.E.BYPASS.LTC128B.128 [R21+0x1d400], desc[UR6][R2.64+0x100], !P1 ;  /* 0x1d4001000215bfae */ /* 0x0003e2000c901d46 */
[----:B------:R-:W-:Y:S01]  /*e790*/  ISETP.GE.AND P3, PT, R5, R6, PT ;  /* 0x000000060500720c */ /* 0x000fe20003f66270 */
[----:B------:R-:W-:-:S02]  /*e7a0*/  IMAD.MOV.U32 R5, RZ, RZ, R4 ;  /* 0x000000ffff057224 */ /* 0x000fc400078e0004 */
[----:B0-----:R-:W-:Y:S02]  /*e7b0*/  IMAD.MOV.U32 R4, RZ, RZ, R14 ;  /* 0x000000ffff047224 */ /* 0x001fe400078e000e */
[----:B------:R-:W-:Y:S01]  /*e7c0*/  SHFL.IDX PT, R14, R0, 0x2, 0x181f ;  /* 0x00581f00000e7f89 */ /* 0x000fe200000e0000 */
[----:B-1----:R-:W-:-:S07]  /*e7d0*/  IADD3 R3, R8, 0x20, RZ ;  /* 0x0000002008037810 */ /* 0x002fce0007ffe0ff */
[----:B------:R-:W-:Y:S01]  /*e7e0*/  @!P3 IMAD.WIDE.U32 R4, R10, 0x2, R4 ;  /* 0x000000020a04b825 */ /* 0x000fe200078e0004 */
[----:B------:R-:W0:Y:S01]  /*e7f0*/  SHFL.IDX PT, R2, R7, 0x2, 0x181f ;  /* 0x00581f0007027f89 */ /* 0x000e2200000e0000 */
[----:B------:R-:W-:-:S05]  /*e800*/  @!P3 LEA R20, R9, UR38, 0x1 ;  /* 0x000000260914bc11 */ /* 0x000fca000f8e08ff */
[----:B------:R-:W-:Y:S04]  /*e810*/  @!P3 LDGSTS.E.BYPASS.LTC128B.128 [R20+0x15c00], desc[UR6][R4.64], !P2 ;  /* 0x15c000000414bfae */ /* 0x000fe8000d101d46 */
[----:B------:R-:W-:Y:S04]  /*e820*/  @!P3 LDGSTS.E.BYPASS.LTC128B.128 [R20+0x19c00], desc[UR6][R4.64+0x80], !P0 ;  /* 0x19c000800414bfae */ /* 0x000fe8000c101d46 */
[----:B------:R1:W-:Y:S01]  /*e830*/  @!P3 LDGSTS.E.BYPASS.LTC128B.128 [R20+0x1dc00], desc[UR6][R4.64+0x100], !P1 ;  /* 0x1dc001000414bfae */ /* 0x0003e2000c901d46 */
[----:B------:R-:W-:Y:S01]  /*e840*/  ISETP.GE.AND P3, PT, R3, R6, PT ;  /* 0x000000060300720c */ /* 0x000fe20003f66270 */
[----:B0-----:R-:W-:-:S02]  /*e850*/  IMAD.MOV.U32 R3, RZ, RZ, R2 ;  /* 0x000000ffff037224 */ /* 0x001fc400078e0002 */
[----:B------:R-:W-:Y:S01]  /*e860*/  IMAD.MOV.U32 R2, RZ, RZ, R14 ;  /* 0x000000ffff027224 */ /* 0x000fe200078e000e */
[----:B-1----:R-:W0:Y:S09]  /*e870*/  SHFL.IDX PT, R4, R7, 0x3, 0x181f ;  /* 0x00781f0007047f89 */ /* 0x002e3200000e0000 */
[----:B------:R-:W-:Y:S01]  /*e880*/  @!P3 LEA R21, R9, UR38, 0x1 ;  /* 0x000000260915bc11 */ /* 0x000fe2000f8e08ff */
[----:B------:R-:W-:Y:S01]  /*e890*/  VIADD R5, R8, 0x30 ;  /* 0x0000003008057836 */ /* 0x000fe20000000000 */
[----:B------:R-:W1:Y:S01]  /*e8a0*/  SHFL.IDX PT, R14, R0, 0x3, 0x181f ;  /* 0x00781f00000e7f89 */ /* 0x000e6200000e0000 */
[----:B------:R-:W-:-:S05]  /*e8b0*/  @!P3 IMAD.WIDE.U32 R2, R10, 0x2, R2 ;  /* 0x000000020a02b825 */ /* 0x000fca00078e0002 */
[----:B------:R-:W-:Y:S04]  /*e8c0*/  @!P3 LDGSTS.E.BYPASS.LTC128B.128 [R21+0x16400], desc[UR6][R2.64], !P2 ;  /* 0x164000000215bfae */ /* 0x000fe8000d101d46 */
[----:B------:R-:W-:Y:S04]  /*e8d0*/  @!P3 LDGSTS.E.BYPASS.LTC128B.128 [R21+0x1a400], desc[UR6][R2.64+0x80], !P0 ;  /* 0x1a4000800215bfae */ /* 0x000fe8000c101d46 */
[----:B------:R2:W-:Y:S01]  /*e8e0*/  @!P3 LDGSTS.E.BYPASS.LTC128B.128 [R21+0x1e400], desc[UR6][R2.64+0x100], !P1 ;  /* 0x1e4001000215bfae */ /* 0x0005e2000c901d46 */
[----:B------:R-:W-:Y:S01]  /*e8f0*/  ISETP.GE.AND P3, PT, R5, R6, PT ;  /* 0x000000060500720c */ /* 0x000fe20003f66270 */
[----:B0-----:R-:W-:-:S02]  /*e900*/  IMAD.MOV.U32 R5, RZ, RZ, R4 ;  /* 0x000000ffff057224 */ /* 0x001fc400078e0004 */
[----:B-1----:R-:W-:Y:S01]  /*e910*/  IMAD.MOV.U32 R4, RZ, RZ, R14 ;  /* 0x000000ffff047224 */ /* 0x002fe200078e000e */
[----:B--2---:R-:W0:Y:S01]  /*e920*/  SHFL.IDX PT, R2, R7, 0x4, 0x181f ;  /* 0x00981f0007027f89 */ /* 0x004e2200000e0000 */
[----:B------:R-:W-:-:S08]  /*e930*/  VIADD R3, R8, 0x40 ;  /* 0x0000004008037836 */ /* 0x000fd00000000000 */
[----:B------:R-:W-:Y:S01]  /*e940*/  @!P3 LEA R20, R9, UR38, 0x1 ;  /* 0x000000260914bc11 */ /* 0x000fe2000f8e08ff */
[----:B------:R-:W-:Y:S01]  /*e950*/  @!P3 IMAD.WIDE.U32 R4, R10, 0x2, R4 ;  /* 0x000000020a04b825 */ /* 0x000fe200078e0004 */
[----:B------:R-:W1:Y:S04]  /*e960*/  SHFL.IDX PT, R14, R0, 0x4, 0x181f ;  /* 0x00981f00000e7f89 */ /* 0x000e6800000e0000 */
[----:B------:R-:W-:Y:S04]  /*e970*/  @!P3 LDGSTS.E.BYPASS.LTC128B.128 [R20+0x16c00], desc[UR6][R4.64], !P2 ;  /* 0x16c000000414bfae */ /* 0x000fe8000d101d46 */
[----:B------:R-:W-:Y:S04]  /*e980*/  @!P3 LDGSTS.E.BYPASS.LTC128B.128 [R20+0x1ac00], desc[UR6][R4.64+0x80], !P0 ;  /* 0x1ac000800414bfae */ /* 0x000fe8000c101d46 */
[----:B------:R2:W-:Y:S01]  /*e990*/  @!P3 LDGSTS.E.BYPASS.LTC128B.128 [R20+0x1ec00], desc[UR6][R4.64+0x100], !P1 ;  /* 0x1ec001000414bfae */ /* 0x0005e2000c901d46 */
[----:B------:R-:W-:-:S02]  /*e9a0*/  ISETP.GE.AND P3, PT, R3, R6, PT ;  /* 0x000000060300720c */ /* 0x000fc40003f66270 */
[----:B0-----:R-:W-:Y:S01]  /*e9b0*/  MOV R3, R2 ;  /* 0x0000000200037202 */ /* 0x001fe20000000f00 */
[----:B-1----:R-:W-:Y:S01]  /*e9c0*/  IMAD.MOV.U32 R2, RZ, RZ, R14 ;  /* 0x000000ffff027224 */ /* 0x002fe200078e000e */
[----:B--2---:R-:W0:Y:S09]  /*e9d0*/  SHFL.IDX PT, R4, R7, 0x5, 0x181f ;  /* 0x00b81f0007047f89 */ /* 0x004e3200000e0000 */
        /* <DEDUP_REMOVED lines=13> */
[C---:B------:R-:W-:Y:S01]  /*eab0*/  @!P3 IMAD.WIDE.U32 R4, R10.reuse, 0x2, R4 ;  /* 0x000000020a04b825 */ /* 0x040fe200078e0004 */
[----:B------:R-:W1:Y:S04]  /*eac0*/  SHFL.IDX PT, R14, R0, 0x6, 0x181f ;  /* 0x00d81f00000e7f89 */ /* 0x000e6800000e0000 */
[----:B------:R-:W-:Y:S04]  /*ead0*/  @!P3 LDGSTS.E.BYPASS.LTC128B.128 [R20+0x17c00], desc[UR6][R4.64], !P2 ;  /* 0x17c000000414bfae */ /* 0x000fe8000d101d46 */
[----:B------:R-:W-:Y:S04]  /*eae0*/  @!P3 LDGSTS.E.BYPASS.LTC128B.128 [R20+0x1bc00], desc[UR6][R4.64+0x80], !P0 ;  /* 0x1bc000800414bfae */ /* 0x000fe8000c101d46 */
[----:B------:R2:W-:Y:S01]  /*eaf0*/  @!P3 LDGSTS.E.BYPASS.LTC128B.128 [R20+0x1fc00], desc[UR6][R4.64+0x100], !P1 ;  /* 0x1fc001000414bfae */ /* 0x0005e2000c901d46 */
[----:B------:R-:W-:Y:S01]  /*eb00*/  ISETP.GE.AND P3, PT, R3, R6, PT ;  /* 0x000000060300720c */ /* 0x000fe20003f66270 */
[----:B0-----:R-:W-:Y:S01]  /*eb10*/  IMAD.MOV.U32 R3, RZ, RZ, R2 ;  /* 0x000000ffff037224 */ /* 0x001fe200078e0002 */
[----:B-1----:R-:W-:Y:S01]  /*eb20*/  MOV R2, R14 ;  /* 0x0000000e00027202 */ /* 0x002fe20000000f00 */
[----:B--2---:R0:W1:Y:S10]  /*eb30*/  SHFL.IDX PT, R4, R7, 0x7, 0x181f ;  /* 0x00f81f0007047f89 */ /* 0x00407400000e0000 */
[----:B------:R-:W-:Y:S01]  /*eb40*/  @!P3 LEA R21, R9, UR38, 0x1 ;  /* 0x000000260915bc11 */ /* 0x000fe2000f8e08ff */
[----:B------:R-:W-:Y:S01]  /*eb50*/  @!P3 IMAD.WIDE.U32 R2, R10, 0x2, R2 ;  /* 0x000000020a02b825 */ /* 0x000fe200078e0002 */
[----:B------:R0:W2:Y:S04]  /*eb60*/  SHFL.IDX PT, R14, R0, 0x7, 0x181f ;  /* 0x00f81f00000e7f89 */ /* 0x0000a800000e0000 */
[----:B------:R0:W-:Y:S04]  /*eb70*/  @!P3 LDGSTS.E.BYPASS.LTC128B.128 [R21+0x18400], desc[UR6][R2.64], !P2 ;  /* 0x184000000215bfae */ /* 0x0001e8000d101d46 */
[----:B------:R0:W-:Y:S04]  /*eb80*/  @!P3 LDGSTS.E.BYPASS.LTC128B.128 [R21+0x1c400], desc[UR6][R2.64+0x80], !P0 ;  /* 0x1c4000800215bfae */ /* 0x0001e8000c101d46 */
[----:B------:R0:W-:Y:S02]  /*eb90*/  @!P3 LDGSTS.E.BYPASS.LTC128B.128 [R21+0x20400], desc[UR6][R2.64+0x100], !P1 ;  /* 0x204001000215bfae */ /* 0x0001e4000c901d46 */
.L_x_3360:
[----:B0-----:R-:W-:Y:S01]  /*eba0*/  VIADD R3, R8, 0x70 ;  /* 0x0000007008037836 */ /* 0x001fe20000000000 */
[----:B------:R-:W-:Y:S01]  /*ebb0*/  BSSY B0, `(.L_x_3263) ;  /* 0x000000e000007945 */ /* 0x000fe20003800000 */
[----:B--2---:R-:W-:-:S03]  /*ebc0*/  IMAD.MOV.U32 R2, RZ, RZ, R14 ;  /* 0x000000ffff027224 */ /* 0x004fc600078e000e */
[----:B------:R-:W-:Y:S01]  /*ebd0*/  ISETP.GE.AND P3, PT, R3, R6, PT ;  /* 0x000000060300720c */ /* 0x000fe20003f66270 */
[----:B-1----:R-:W-:-:S12]  /*ebe0*/  IMAD.MOV.U32 R3, RZ, RZ, R4 ;  /* 0x000000ffff037224 */ /* 0x002fd800078e0004 */
        /* <DEDUP_REMOVED lines=9> */
[----:B------:R0:W-:Y:S02]  /*ec80*/  LDGSTS.E.BYPASS.LTC128B.128 [R9+0x20c00], desc[UR4][R10.64+0x100], !P1 ;  /* 0x20c001000a097fae */ /* 0x0001e4000c901d44 */
.L_x_3264:
[----:B------:R-:W-:Y:S05]  /*ec90*/  BSYNC B0 ;  /* 0x0000000000007941 */ /* 0x000fea0003800000 */
.L_x_3263:
        /* <DEDUP_REMOVED lines=12> */
.L_x_3361:
[----:B0-----:R-:W-:Y:S01]  /*ed60*/  IMAD.MOV.U32 R10, RZ, RZ, 0x1 ;  /* 0x00000001ff0a7424 */ /* 0x001fe200078e00ff */
[----:B-1----:R-:W-:Y:S01]  /*ed70*/  MOV R0, RZ ;  /* 0x000000ff00007202 */ /* 0x002fe20000000f00 */
[----:B------:R-:W-:Y:S06]  /*ed80*/  @!P1 BRA `(.L_x_3266) ;  /* 0x0000001c009c9947 */ /* 0x000fec0003800000 */
[----:B------:R-:W-:Y:S01]  /*ed90*/  UIADD3 UR4, UR42, 0x1, URZ ;  /* 0x000000012a047890 */ /* 0x000fe2000fffe03f */
[----:B------:R-:W-:Y:S01]  /*eda0*/  LOP3.LUT R2, RZ, UR40, RZ, 0x33, !PT ;  /* 0x00000028ff027c12 */ /* 0x000fe2000f8e33ff */
[----:B------:R-:W0:Y:S01]  /*edb0*/  S2R R4, SR_TID.X ;  /* 0x0000000000047919 */ /* 0x000e220000002100 */
[----:B------:R-:W-:Y:S01]  /*edc0*/  IMAD.MOV.U32 R10, RZ, RZ, 0x1 ;  /* 0x00000001ff0a7424 */ /* 0x000fe200078e00ff */
[----:B------:R-:W-:-:S04]  /*edd0*/  UIMAD UR4, UR4, UR41, URZ ;  /* 0x00000029040472a4 */ /* 0x000fc8000f8e023f */
[----:B------:R-:W-:-:S04]  /*ede0*/  UISETP.LT.AND UP0, UPT, UR39, UR4, UPT ;  /* 0x000000042700728c */ /* 0x000fc8000bf01270 */
[----:B------:R-:W-:-:S06]  /*edf0*/  USEL UR4, UR39, UR4, UP0 ;  /* 0x0000000427047287 */ /* 0x000fcc0008000000 */
[----:B------:R-:W-:-:S05]  /*ee00*/  IMAD R3, RZ, RZ, -UR4 ;  /* 0x80000004ff037e24 */ /* 0x000fca000f8e02ff */
[----:B------:R-:W-:-:S04]  /*ee10*/  VIADDMNMX R2, R3, 0x1, R2, !PT ;  /* 0x0000000103027846 */ /* 0x000fc80007800102 */
[----:B------:R-:W-:Y:S02]  /*ee20*/  R2UR UR5, R2 ;  /* 0x00000000020572ca */ /* 0x000fe400000e0000 */
[----:B------:R-:W-:Y:S02]  /*ee30*/  LOP3.LUT R2, RZ, UR4, RZ, 0x33, !PT ;  /* 0x00000004ff027c12 */ /* 0x000fe4000f8e33ff */
[----:B0-----:R-:W-:Y:S01]  /*ee40*/  LOP3.LUT R9, R4, 0x1f, RZ, 0xc0, !PT ;  /* 0x0000001f04097812 */ /* 0x001fe200078ec0ff */
[----:B------:R-:W-:-:S08]  /*ee50*/  IMAD.MOV.U32 R4, RZ, RZ, R16 ;  /* 0x000000ffff047224 */ /* 0x000fd000078e0010 */
[----:B------:R-:W-:Y:S02]  /*ee60*/  UIADD3 UR6, UR5, -0x2, URZ ;  /* 0xfffffffe05067890 */ /* 0x000fe4000fffe03f */
[----:B------:R-:W-:-:S04]  /*ee70*/  UIADD3 UR5, UR4, UR5, URZ ;  /* 0x0000000504057290 */ /* 0x000fc8000fffe03f */
[----:B------:R-:W-:Y:S02]  /*ee80*/  ISETP.NE.AND P0, PT, R2, UR6, PT ;  /* 0x0000000602007c0c */ /* 0x000fe4000bf05270 */
[----:B------:R-:W-:-:S05]  /*ee90*/  IMAD.U32 R11, RZ, RZ, UR5 ;  /* 0x00000005ff0b7e24 */ /* 0x000fca000f8e00ff */
[----:B------:R-:W-:-:S06]  /*eea0*/  LOP3.LUT R11, R11, 0x1, RZ, 0xc0, !PT ;  /* 0x000000010b0b7812 */ /* 0x000fcc00078ec0ff */
[----:B------:R-:W-:Y:S05]  /*eeb0*/  @!P0 BRA `(.L_x_3267) ;  /* 0x0000001000ec8947 */ /* 0x000fea0003800000 */
[----:B------:R-:W-:Y:S01]  /*eec0*/  R2UR UR4, R11 ;  /* 0x000000000b0472ca */ /* 0x000fe200000e0000 */
[----:B------:R-:W-:Y:S01]  /*eed0*/  BSSY B0, `(.L_x_3267) ;  /* 0x0000139000007945 */ /* 0x000fe20003800000 */
[----:B------:R-:W-:Y:S02]  /*eee0*/  IMAD.MOV.U32 R7, RZ, RZ, 0x1 ;  /* 0x00000001ff077424 */ /* 0x000fe400078e00ff */
[----:B------:R-:W-:-:S09]  /*eef0*/  IMAD.MOV.U32 R4, RZ, RZ, R16 ;  /* 0x000000ffff047224 */ /* 0x000fd200078e0010 */
[----:B------:R-:W-:-:S06]  /*ef00*/  UIADD3 UR4, UR5, -UR4, URZ ;  /* 0x8000000405047290 */ /* 0x000fcc000fffe03f */
[----:B------:R-:W-:-:S07]  /*ef10*/  MOV R8, UR4 ;  /* 0x0000000400087c02 */ /* 0x000fce0008000f00 */
.L_x_3302:
[----:B------:R-:W-:Y:S01]  /*ef20*/  LOP3.LUT P0, RZ, R17, 0x2, RZ, 0xc0, !PT ;  /* 0x0000000211ff7812 */ /* 0x000fe2000780c0ff */
[----:B------:R-:W-:Y:S01]  /*ef30*/  VIADD R8, R8, 0xfffffffe ;  /* 0xfffffffe08087836 */ /* 0x000fe20000000000 */
[----:B------:R-:W-:Y:S04]  /*ef40*/  BSSY B1, `(.L_x_3268) ;  /* 0x0000096000017945 */ /* 0x000fe80003800000 */
[----:B------:R-:W-:-:S07]  /*ef50*/  ISETP.NE.AND P1, PT, R8, RZ, PT ;  /* 0x000000ff0800720c */ /* 0x000fce0003f25270 */
[----:B------:R-:W-:Y:S06]  /*ef60*/  @!P0 BRA `(.L_x_3269) ;  /* 0x00000008004c8947 */ /* 0x000fec0003800000 */
[----:B------:R-:W-:Y:S01]  /*ef70*/  LOP3.LUT P0, RZ, R17, 0x1, RZ, 0xc0, !PT ;  /* 0x0000000111ff7812 */ /* 0x000fe2000780c0ff */
[----:B------:R-:W-:-:S12]  /*ef80*/  IMAD.MOV.U32 R10, RZ, RZ, R6 ;  /* 0x000000ffff0a7224 */ /* 0x000fd800078e0006 */
[----:B------:R-:W-:Y:S05]  /*ef90*/  @!P0 BRA `(.L_x_3270) ;  /* 0x0000000000508947 */ /* 0x000fea0003800000 */
[----:B------:R-:W2:Y:S01]  /*efa0*/  LDL R5, [R1] ;  /* 0x0000000001057983 */ /* 0x000ea20000100800 */
[----:B------:R-:W0:Y:S01]  /*efb0*/  LDC R10, c[0x0][0x43c] ;  /* 0x00010f00ff0a7b82 */ /* 0x000e220000000800 */
[----:B------:R-:W-:Y:S01]  /*efc0*/  ULDC.64 UR4, c[0x0][0x428] ;  /* 0x00010a0000047ab9 */ /* 0x000fe20000000a00 */
[----:B------:R-:W-:Y:S01]  /*efd0*/  ULDC.64 UR6, c[0x0][0x208] ;  /* 0x0000820000067ab9 */ /* 0x000fe20000000a00 */
[----:B0-----:R-:W-:-:S13]  /*efe0*/  ISETP.NE.AND P0, PT, R10, 0x1, PT ;  /* 0x000000010a00780c */ /* 0x001fda0003f05270 */
[----:B------:R-:W0:Y:S02]  /*eff0*/  @P0 LDC.64 R2, c[0x0][0x440] ;  /* 0x00011000ff020b82 */ /* 0x000e240000000a00 */
[----:B0-----:R-:W-:-:S04]  /*f000*/  @P0 IMAD.HI.U32 R4, R6, R2, RZ ;  /* 0x0000000206040227 */ /* 0x001fc800078e00ff */
[----:B------:R-:W-:Y:S01]  /*f010*/  IMAD.MOV.U32 R2, RZ, RZ, R6 ;  /* 0x000000ffff027224 */ /* 0x000fe200078e0006 */
[----:B------:R-:W-:-:S04]  /*f020*/  @P0 SHF.R.U32.HI R2, RZ, R3, R4 ;  /* 0x00000003ff020219 */ /* 0x000fc80000011604 */
[--C-:B------:R-:W-:Y:S01]  /*f030*/  SHF.R.S32.HI R3, RZ, 0x1f, R2.reuse ;  /* 0x0000001fff037819 */ /* 0x100fe20000011402 */
[----:B--2---:R-:W-:Y:S02]  /*f040*/  IMAD R4, R5, UR4, RZ ;  /* 0x0000000405047c24 */ /* 0x004fe4000f8e02ff */
[----:B------:R-:W-:Y:S02]  /*f050*/  IMAD.MOV R5, RZ, RZ, -R2 ;  /* 0x000000ffff057224 */ /* 0x000fe400078e0a02 */
[C---:B------:R-:W-:Y:S02]  /*f060*/  IMAD R4, R19.reuse, UR5, R4 ;  /* 0x0000000513047c24 */ /* 0x040fe4000f8e0204 */
[----:B------:R-:W-:Y:S01]  /*f070*/  IMAD.WIDE.U32 R2, R19, UR4, R2 ;  /* 0x0000000413027c25 */ /* 0x000fe2000f8e0002 */
[----:B------:R-:W-:-:S03]  /*f080*/  ULDC.64 UR4, c[0x0][0x418] ;  /* 0x0001060000047ab9 */ /* 0x000fc60000000a00 */
[----:B------:R-:W-:Y:S01]  /*f090*/  IMAD.IADD R3, R4, 0x1, R3 ;  /* 0x0000000104037824 */ /* 0x000fe200078e0203 */
[----:B------:R-:W-:Y:S01]  /*f0a0*/  LEA R4, P0, R2, UR4, 0x2 ;  /* 0x0000000402047c11 */ /* 0x000fe2000f8010ff */
[----:B------:R-:W-:-:S03]  /*f0b0*/  IMAD R10, R10, R5, R6 ;  /* 0x000000050a0a7224 */ /* 0x000fc600078e0206 */
[----:B------:R-:W-:-:S05]  /*f0c0*/  LEA.HI.X R5, R2, UR5, R3, 0x2, P0 ;  /* 0x0000000502057c11 */ /* 0x000fca00080f1403 */
[----:B------:R0:W5:Y:S04]  /*f0d0*/  LDG.E R4, desc[UR6][R4.64] ;  /* 0x0000000604047981 */ /* 0x000168000c1e1900 */
.L_x_3270:
[----:B------:R-:W1:Y:S01]  /*f0e0*/  S2R R2, SR_TID.X ;  /* 0x0000000000027919 */ /* 0x000e620000002100 */
[----:B------:R-:W-:Y:S01]  /*f0f0*/  BSSY B2, `(.L_x_3271) ;  /* 0x0000006000027945 */ /* 0x000fe20003800000 */
[----:B-1----:R-:W-:Y:S02]  /*f100*/  LOP3.LUT R3, R2, 0x7f, RZ, 0xc0, !PT ;  /* 0x0000007f02037812 */ /* 0x002fe400078ec0ff */
[----:B------:R-:W-:Y:S02]  /*f110*/  SHF.L.U32 R2, R7, 0x1f, RZ ;  /* 0x0000001f07027819 */ /* 0x000fe400000006ff */
[----:B------:R-:W-:Y:S02]  /*f120*/  ISETP.NE.AND P2, PT, R3, RZ, PT ;  /* 0x000000ff0300720c */ /* 0x000fe40003f45270 */
[----:B------:R-:W1:Y:S02]  /*f130*/  SYNCS.PHASECHK.TRANS64.TRYWAIT P0, [UR38+0x36848], R2 ;  /* 0x03684802ff0075a7 */ /* 0x000e640008000166 */
[----:B-1----:R-:W-:Y:S09]  /*f140*/  @!P0 BRA `(.L_x_3272) ;  /* 0x0000003000588947 */ /* 0x002ff20003800000 */
.L_x_3362:
[----:B------:R-:W-:Y:S05]  /*f150*/  BSYNC B2 ;  /* 0x0000000000027941 */ /* 0x000fea0003800000 */
.L_x_3271:
[----:B------:R-:W-:Y:S04]  /*f160*/  BSSY B2, `(.L_x_3273) ;  /* 0x0000007000027945 */ /* 0x000fe80003800000 */
[----:B------:R-:W-:Y:S05]  /*f170*/  @P2 BRA `(.L_x_3274) ;  /* 0x0000000000142947 */ /* 0x000fea0003800000 */
[----:B------:R-:W-:Y:S01]  /*f180*/  ISETP.NE.AND P0, PT, R9, RZ, PT ;  /* 0x000000ff0900720c */ /* 0x000fe20003f05270 */
[----:B-1----:R-:W-:-:S04]  /*f190*/  IMAD.MOV.U32 R3, RZ, RZ, 0xa800 ;  /* 0x0000a800ff037424 */ /* 0x002fc800078e00ff */
[----:B------:R2:W-:Y:S08]  /*f1a0*/  SYNCS.ARRIVE.TRANS64 RZ, [UR38+0x36838], R3 ;  /* 0x03683803ffff79a7 */ /* 0x0005f00008000026 */
[----:B--2---:R-:W-:Y:S05]  /*f1b0*/  @!P0 BRA `(.L_x_3274) ;  /* 0x0000000000048947 */ /* 0x004fea0003800000 */
[----:B------:R-:W-:Y:S01]  /*f1c0*/  BPT.TRAP 0x1 ;  /* 0x000000040000795c */ /* 0x000fe20000300000 */
.L_x_3274:
[----:B------:R-:W-:Y:S05]  /*f1d0*/  BSYNC B2 ;  /* 0x0000000000027941 */ /* 0x000fea0003800000 */
.L_x_3273:
        /* <DEDUP_REMOVED lines=11> */
.L_x_3275:
[----:B------:R-:W-:-:S13]  /*f290*/  @P0 ELECT P3, URZ, PT ;  /* 0x00000000003f082f */ /* 0x000fda0003860000 */
[----:B-----5:R-:W-:Y:S02]  /*f2a0*/  @P3 R2UR UR37, R4 ;  /* 0x00000000042532ca */ /* 0x020fe400000e0000 */
        /* <DEDUP_REMOVED lines=11> */
.L_x_3276:
        /* <DEDUP_REMOVED lines=15> */
.L_x_3277:
        /* <DEDUP_REMOVED lines=12> */
.L_x_3363:
[----:B------:R-:W-:Y:S05]  /*f510*/  BSYNC B2 ;  /* 0x0000000000027941 */ /* 0x000fea0003800000 */
.L_x_3278:
        /* <DEDUP_REMOVED lines=9> */
.L_x_3281:
[----:B------:R-:W-:Y:S05]  /*f5b0*/  BSYNC B2 ;  /* 0x0000000000027941 */ /* 0x000fea0003800000 */
.L_x_3280:
        /* <DEDUP_REMOVED lines=10> */
.L_x_3282:
        /* <DEDUP_REMOVED lines=13> */
.L_x_3283:
        /* <DEDUP_REMOVED lines=13> */
.L_x_3284:
        /* <DEDUP_REMOVED lines=10> */
.L_x_3269:
[----:B------:R-:W-:Y:S05]  /*f8a0*/  BSYNC B1 ;  /* 0x0000000000017941 */ /* 0x000fea0003800000 */
.L_x_3268:
[----:B------:R-:W-:Y:S01]  /*f8b0*/  LOP3.LUT P0, RZ, R17, 0x2, RZ, 0xc0, !PT ;  /* 0x0000000211ff7812 */ /* 0x000fe2000780c0ff */
[----:B------:R-:W-:Y:S01]  /*f8c0*/  BSSY B1, `(.L_x_3285) ;  /* 0x0000096000017945 */ /* 0x000fe20003800000 */
[----:B------:R-:W-:-:S11]  /*f8d0*/  LOP3.LUT R10, R7, 0x1, RZ, 0x3c, !PT ;  /* 0x00000001070a7812 */ /* 0x000fd600078e3cff */
[----:B------:R-:W-:Y:S05]  /*f8e0*/  @!P0 BRA `(.L_x_3286) ;  /* 0x00000008004c8947 */ /* 0x000fea0003800000 */
[----:B------:R-:W-:Y:S01]  /*f8f0*/  LOP3.LUT P0, RZ, R17, 0x1, RZ, 0xc0, !PT ;  /* 0x0000000111ff7812 */ /* 0x000fe2000780c0ff */
[----:B------:R-:W-:-:S12]  /*f900*/  VIADD R12, R6, 0xffffffff ;  /* 0xffffffff060c7836 */ /* 0x000fd80000000000 */
        /* <DEDUP_REMOVED lines=12> */
[----:B------:R-:W-:-:S03]  /*f9d0*/  SHF.R.S32.HI R3, RZ, 0x1f, R2 ;  /* 0x0000001fff037819 */ /* 0x000fc60000011402 */
[----:B------:R-:W-:-:S04]  /*f9e0*/  IMAD.WIDE.U32 R2, R19, UR4, R2 ;  /* 0x0000000413027c25 */ /* 0x000fc8000f8e0002 */
[----:B--2---:R-:W-:-:S04]  /*f9f0*/  IMAD R4, R13, UR4, RZ ;  /* 0x000000040d047c24 */ /* 0x004fc8000f8e02ff */
[----:B------:R-:W-:Y:S01]  /*fa00*/  IMAD R4, R19, UR5, R4 ;  /* 0x0000000513047c24 */ /* 0x000fe2000f8e0204 */
[----:B------:R-:W-:-:S03]  /*fa10*/  ULDC.64 UR4, c[0x0][0x418] ;  /* 0x0001060000047ab9 */ /* 0x000fc60000000a00 */
[----:B------:R-:W-:Y:S01]  /*fa20*/  IMAD.IADD R3, R4, 0x1, R3 ;  /* 0x0000000104037824 */ /* 0x000fe200078e0203 */
[----:B------:R-:W-:-:S04]  /*fa30*/  LEA R4, P0, R2, UR4, 0x2 ;  /* 0x0000000402047c11 */ /* 0x000fc8000f8010ff */
[----:B------:R-:W-:-:S05]  /*fa40*/  LEA.HI.X R5, R2, UR5, R3, 0x2, P0 ;  /* 0x0000000502057c11 */ /* 0x000fca00080f1403 */
[----:B------:R0:W5:Y:S04]  /*fa50*/  LDG.E R4, desc[UR6][R4.64] ;  /* 0x0000000604047981 */ /* 0x000168000c1e1900 */
.L_x_3287:
[----:B------:R-:W1:Y:S01]  /*fa60*/  S2R R2, SR_TID.X ;  /* 0x0000000000027919 */ /* 0x000e620000002100 */
[----:B------:R-:W-:Y:S01]  /*fa70*/  BSSY B2, `(.L_x_3288) ;  /* 0x0000006000027945 */ /* 0x000fe20003800000 */
[----:B-1----:R-:W-:Y:S02]  /*fa80*/  LOP3.LUT R3, R2, 0x7f, RZ, 0xc0, !PT ;  /* 0x0000007f02037812 */ /* 0x002fe400078ec0ff */
[----:B------:R-:W-:Y:S02]  /*fa90*/  SHF.L.U32 R2, R10, 0x1f, RZ ;  /* 0x0000001f0a027819 */ /* 0x000fe400000006ff */
[----:B------:R-:W-:Y:S02]  /*faa0*/  ISETP.NE.AND P2, PT, R3, RZ, PT ;  /* 0x000000ff0300720c */ /* 0x000fe40003f45270 */
[----:B------:R-:W1:Y:S02]  /*fab0*/  SYNCS.PHASECHK.TRANS64.TRYWAIT P0, [UR38+0x36840], R2 ;  /* 0x03684002ff0075a7 */ /* 0x000e640008000166 */
[----:B-1----:R-:W-:Y:S09]  /*fac0*/  @!P0 BRA `(.L_x_3289) ;  /* 0x0000002800288947 */ /* 0x002ff20003800000 */
.L_x_3364:
[----:B------:R-:W-:Y:S05]  /*fad0*/  BSYNC B2 ;  /* 0x0000000000027941 */ /* 0x000fea0003800000 */
.L_x_3288:
[----:B------:R-:W-:Y:S04]  /*fae0*/  BSSY B2, `(.L_x_3290) ;  /* 0x0000007000027945 */ /* 0x000fe80003800000 */
[----:B------:R-:W-:Y:S05]  /*faf0*/  @P2 BRA `(.L_x_3291) ;  /* 0x0000000000142947 */ /* 0x000fea0003800000 */
[----:B------:R-:W-:Y:S01]  /*fb00*/  ISETP.NE.AND P0, PT, R9, RZ, PT ;  /* 0x000000ff0900720c */ /* 0x000fe20003f05270 */
[----:B-1----:R-:W-:-:S04]  /*fb10*/  IMAD.MOV.U32 R2, RZ, RZ, 0xa800 ;  /* 0x0000a800ff027424 */ /* 0x002fc800078e00ff */
[----:B------:R2:W-:Y:S08]  /*fb20*/  SYNCS.ARRIVE.TRANS64 RZ, [UR38+0x36830], R2 ;  /* 0x03683002ffff79a7 */ /* 0x0005f00008000026 */
[----:B--2---:R-:W-:Y:S05]  /*fb30*/  @!P0 BRA `(.L_x_3291) ;  /* 0x0000000000048947 */ /* 0x004fea0003800000 */
[----:B------:R-:W-:Y:S01]  /*fb40*/  BPT.TRAP 0x1 ;  /* 0x000000040000795c */ /* 0x000fe20000300000 */
.L_x_3291:
[----:B------:R-:W-:Y:S05]  /*fb50*/  BSYNC B2 ;  /* 0x0000000000027941 */ /* 0x000fea0003800000 */
.L_x_3290:
        /* <DEDUP_REMOVED lines=11> */
.L_x_3292:
        /* <DEDUP_REMOVED lines=14> */
.L_x_3293:
        /* <DEDUP_REMOVED lines=14> */
.L_x_3294:
        /* <DEDUP_REMOVED lines=12> */
.L_x_3365:
[----:B------:R-:W-:Y:S05]  /*fe90*/  BSYNC B2 ;  /* 0x0000000000027941 */ /* 0x000fea0003800000 */
.L_x_3295:
        /* <DEDUP_REMOVED lines=9> */
.L_x_3298:
[----:B------:R-:W-:Y:S05]  /*ff30*/  BSYNC B2 ;  /* 0x0000000000027941 */ /* 0x000fea0003800000 */
.L_x_3297:
        /* <DEDUP_REMOVED lines=10> */
.L_x_3299:
        /* <DEDUP_REMOVED lines=13> */
.L_x_3300:
        /* <DEDUP_REMOVED lines=13> */
.L_x_3301:
        /* <DEDUP_REMOVED lines=10> */
.L_x_3286:
[----:B------:R-:W-:Y:S05]  /*10220*/  BSYNC B1 ;  /* 0x0000000000017941 */ /* 0x000fea0003800000 */
.L_x_3285:
[----:B------:R-:W-:Y:S01]  /*10230*/  IADD3 R6, R6, -0x2, RZ ;  /* 0xfffffffe06067810 */ /* 0x000fe20007ffe0ff */
[----:B------:R-:W-:Y:S01]  /*10240*/  IMAD.MOV.U32 R7, RZ, RZ, R10 ;  /* 0x000000ffff077224 */ /* 0x000fe200078e000a */
[----:B------:R-:W-:Y:S06]  /*10250*/  @P1 BRA `(.L_x_3302) ;  /* 0xffffffec00301947 */ /* 0x000fec000383ffff */
[----:B------:R-:W-:Y:S05]  /*10260*/  BSYNC B0 ;  /* 0x0000000000007941 */ /* 0x000fea0003800000 */
.L_x_3267:
[----:B------:R-:W-:Y:S01]  /*10270*/  ISETP.NE.AND P0, PT, R11, RZ, PT ;  /* 0x000000ff0b00720c */ /* 0x000fe20003f05270 */
[----:B------:R-:W-:-:S12]  /*10280*/  BSSY B0, `(.L_x_3266) ;  /* 0x0000097000007945 */ /* 0x000fd80003800000 */
[----:B------:R-:W-:Y:S05]  /*10290*/  @!P0 BRA `(.L_x_3303) ;  /* 0x0000000800548947 */ /* 0x000fea0003800000 */
[----:B------:R-:W-:Y:S01]  /*102a0*/  LOP3.LUT P1, RZ, R17, 0x2, RZ, 0xc0, !PT ;  /* 0x0000000211ff7812 */ /* 0x000fe2000782c0ff */
[----:B------:R-:W-:-:S12]  /*102b0*/  IMAD.MOV.U32 R0, RZ, RZ, 0x1 ;  /* 0x00000001ff007424 */ /* 0x000fd800078e00ff */
[----:B------:R-:W-:Y:S05]  /*102c0*/  @!P1 BRA `(.L_x_3303) ;  /* 0x0000000800489947 */ /* 0x000fea0003800000 */
[----:B------:R-:W-:-:S13]  /*102d0*/  LOP3.LUT P1, RZ, R17, 0x1, RZ, 0xc0, !PT ;  /* 0x0000000111ff7812 */ /* 0x000fda000782c0ff */
[----:B------:R-:W-:Y:S05]  /*102e0*/  @!P1 BRA `(.L_x_3304) ;  /* 0x0000000000549947 */ /* 0x000fea0003800000 */
[----:B------:R-:W2:Y:S01]  /*102f0*/  LDL.LU R5, [R1] ;  /* 0x0000000001057983 */ /* 0x000ea20000300800 */
[----:B------:R-:W0:Y:S01]  /*10300*/  LDC R8, c[0x0][0x43c] ;  /* 0x00010f00ff087b82 */ /* 0x000e220000000800 */
[----:B------:R-:W-:Y:S01]  /*10310*/  IMAD.MOV.U32 R7, RZ, RZ, R6 ;  /* 0x000000ffff077224 */ /* 0x000fe200078e0006 */
[----:B------:R-:W-:Y:S01]  /*10320*/  ULDC.64 UR4, c[0x0][0x428] ;  /* 0x00010a0000047ab9 */ /* 0x000fe20000000a00 */
[----:B------:R-:W-:Y:S01]  /*10330*/  ULDC.64 UR6, c[0x0][0x208] ;  /* 0x0000820000067ab9 */ /* 0x000fe20000000a00 */
[----:B0-----:R-:W-:-:S13]  /*10340*/  ISETP.NE.AND P0, PT, R8, 0x1, PT ;  /* 0x000000010800780c */ /* 0x001fda0003f05270 */
[----:B------:R-:W0:Y:S02]  /*10350*/  @P0 LDC.64 R2, c[0x0][0x440] ;  /* 0x00011000ff020b82 */ /* 0x000e240000000a00 */
[----:B0-----:R-:W-:-:S05]  /*10360*/  @P0 IMAD.HI.U32 R2, R6, R2, RZ ;  /* 0x0000000206020227 */ /* 0x001fca00078e00ff */
[----:B------:R-:W-:-:S04]  /*10370*/  @P0 SHF.R.U32.HI R7, RZ, R3, R2 ;  /* 0x00000003ff070219 */ /* 0x000fc80000011602 */
[----:B------:R-:W-:Y:S01]  /*10380*/  SHF.R.S32.HI R3, RZ, 0x1f, R7 ;  /* 0x0000001fff037819 */ /* 0x000fe20000011407 */
[----:B--2---:R-:W-:-:S04]  /*10390*/  IMAD R2, R5, UR4, RZ ;  /* 0x0000000405027c24 */ /* 0x004fc8000f8e02ff */
[----:B------:R-:W-:Y:S02]  /*103a0*/  IMAD R5, R19, UR5, R2 ;  /* 0x0000000513057c24 */ /* 0x000fe4000f8e0202 */
        /* <DEDUP_REMOVED lines=9> */
.L_x_3304:
[----:B------:R-:W1:Y:S01]  /*10440*/  S2R R2, SR_TID.X ;  /* 0x0000000000027919 */ /* 0x000e620000002100 */
[----:B------:R-:W-:Y:S01]  /*10450*/  BSSY B1, `(.L_x_3305) ;  /* 0x0000006000017945 */ /* 0x000fe20003800000 */
[----:B-1----:R-:W-:Y:S02]  /*10460*/  LOP3.LUT R3, R2, 0x7f, RZ, 0xc0, !PT ;  /* 0x0000007f02037812 */ /* 0x002fe400078ec0ff */
[----:B------:R-:W-:Y:S02]  /*10470*/  SHF.L.U32 R2, R10, 0x1f, RZ ;  /* 0x0000001f0a027819 */ /* 0x000fe400000006ff */
[----:B------:R-:W-:Y:S02]  /*10480*/  ISETP.NE.AND P1, PT, R3, RZ, PT ;  /* 0x000000ff0300720c */ /* 0x000fe40003f25270 */
[----:B------:R-:W1:Y:S02]  /*10490*/  SYNCS.PHASECHK.TRANS64.TRYWAIT P0, [UR38+0x36848], R2 ;  /* 0x03684802ff0075a7 */ /* 0x000e640008000166 */
[----:B-1----:R-:W-:Y:S09]  /*104a0*/  @!P0 BRA `(.L_x_3306) ;  /* 0x0000001c00e08947 */ /* 0x002ff20003800000 */
.L_x_3366:
[----:B------:R-:W-:Y:S05]  /*104b0*/  BSYNC B1 ;  /* 0x0000000000017941 */ /* 0x000fea0003800000 */
.L_x_3305:
[----:B------:R-:W-:Y:S04]  /*104c0*/  BSSY B1, `(.L_x_3307) ;  /* 0x0000007000017945 */ /* 0x000fe80003800000 */
[----:B------:R-:W-:Y:S05]  /*104d0*/  @P1 BRA `(.L_x_3308) ;  /* 0x0000000000141947 */ /* 0x000fea0003800000 */
[----:B------:R-:W-:Y:S02]  /*104e0*/  ISETP.NE.AND P0, PT, R9, RZ, PT ;  /* 0x000000ff0900720c */ /* 0x000fe40003f05270 */
[----:B-1----:R-:W-:-:S04]  /*104f0*/  MOV R3, 0xa800 ;  /* 0x0000a80000037802 */ /* 0x002fc80000000f00 */
[----:B------:R2:W-:Y:S07]  /*10500*/  SYNCS.ARRIVE.TRANS64 RZ, [UR38+0x36838], R3 ;  /* 0x03683803ffff79a7 */ /* 0x0005ee0008000026 */
[----:B------:R-:W-:Y:S05]  /*10510*/  @!P0 BRA `(.L_x_3308) ;  /* 0x0000000000048947 */ /* 0x000fea0003800000 */
[----:B------:R-:W-:Y:S01]  /*10520*/  BPT.TRAP 0x1 ;  /* 0x000000040000795c */ /* 0x000fe20000300000 */
.L_x_3308:
[----:B------:R-:W-:Y:S05]  /*10530*/  BSYNC B1 ;  /* 0x0000000000017941 */ /* 0x000fea0003800000 */
.L_x_3307:
        /* <DEDUP_REMOVED lines=11> */
.L_x_3309:
        /* <DEDUP_REMOVED lines=14> */
.L_x_3310:
        /* <DEDUP_REMOVED lines=14> */
.L_x_3311:
        /* <DEDUP_REMOVED lines=11> */
.L_x_3367:
[----:B------:R-:W-:Y:S05]  /*10860*/  BSYNC B1 ;  /* 0x0000000000017941 */ /* 0x000fea0003800000 */
.L_x_3312:
        /* <DEDUP_REMOVED lines=9> */
.L_x_3315:
[----:B------:R-:W-:Y:S05]  /*10900*/  BSYNC B1 ;  /* 0x0000000000017941 */ /* 0x000fea0003800000 */
.L_x_3314:
        /* <DEDUP_REMOVED lines=10> */
.L_x_3316:
        /* <DEDUP_REMOVED lines=13> */
.L_x_3317:
        /* <DEDUP_REMOVED lines=13> */
.L_x_3318:
        /* <DEDUP_REMOVED lines=10> */
.L_x_3303:
[----:B------:R-:W-:Y:S05]  /*10bf0*/  BSYNC B0 ;  /* 0x0000000000007941 */ /* 0x000fea0003800000 */
.L_x_3266:
[----:B------:R-:W-:Y:S01]  /*10c00*/  LOP3.LUT P0, RZ, R17, 0x2, RZ, 0xc0, !PT ;  /* 0x0000000211ff7812 */ /* 0x000fe2000780c0ff */
[----:B------:R-:W-:-:S12]  /*10c10*/  BSSY B0, `(.L_x_3319) ;  /* 0x0000043000007945 */ /* 0x000fd80003800000 */
[----:B------:R-:W-:Y:S05]  /*10c20*/  @!P0 BRA `(.L_x_3320) ;  /* 0x0000000400048947 */ /* 0x000fea0003800000 */
[----:B------:R-:W0:Y:S01]  /*10c30*/  S2R R2, SR_TID.X ;  /* 0x0000000000027919 */ /* 0x000e220000002100 */
[----:B------:R-:W-:Y:S01]  /*10c40*/  LEA R3, R0, UR38, 0x3 ;  /* 0x0000002600037c11 */ /* 0x000fe2000f8e18ff */
[----:B------:R-:W-:Y:S01]  /*10c50*/  BSSY B1, `(.L_x_3321) ;  /* 0x0000006000017945 */ /* 0x000fe20003800000 */
[----:B0-----:R-:W-:Y:S02]  /*10c60*/  LOP3.LUT R4, R2, 0x7f, RZ, 0xc0, !PT ;  /* 0x0000007f02047812 */ /* 0x001fe400078ec0ff */
[----:B------:R-:W-:Y:S02]  /*10c70*/  SHF.L.U32 R2, R10, 0x1f, RZ ;  /* 0x0000001f0a027819 */ /* 0x000fe400000006ff */
[----:B------:R-:W-:Y:S02]  /*10c80*/  ISETP.NE.AND P1, PT, R4, RZ, PT ;  /* 0x000000ff0400720c */ /* 0x000fe40003f25270 */
[----:B------:R-:W0:Y:S02]  /*10c90*/  SYNCS.PHASECHK.TRANS64.TRYWAIT P0, [R3+URZ+0x36860], R2 ;  /* 0x03686002030075a7 */ /* 0x000e24000800017f */
[----:B0-----:R-:W-:Y:S09]  /*10ca0*/  @!P0 BRA `(.L_x_3322) ;  /* 0x0000001800108947 */ /* 0x001ff20003800000 */
.L_x_3368:
[----:B------:R-:W-:Y:S05]  /*10cb0*/  BSYNC B1 ;  /* 0x0000000000017941 */ /* 0x000fea0003800000 */
.L_x_3321:
        /* <DEDUP_REMOVED lines=8> */
.L_x_3324:
[----:B------:R-:W-:Y:S05]  /*10d40*/  BSYNC B1 ;  /* 0x0000000000017941 */ /* 0x000fea0003800000 */
.L_x_3323:
        /* <DEDUP_REMOVED lines=13> */
.L_x_3325:
        /* <DEDUP_REMOVED lines=13> */
.L_x_3326:
        /* <DEDUP_REMOVED lines=13> */
.L_x_3327:
        /* <DEDUP_REMOVED lines=8> */
.L_x_3320:
[----:B------:R-:W-:Y:S05]  /*11040*/  BSYNC B0 ;  /* 0x0000000000007941 */ /* 0x000fea0003800000 */
.L_x_3319:
[----:B------:R-:W-:-:S05]  /*11050*/  VIADD R0, R0, 0x1 ;  /* 0x0000000100007836 */ /* 0x000fca0000000000 */
[----:B------:R-:W-:-:S04]  /*11060*/  ISETP.NE.AND P0, PT, R0, 0x2, PT ;  /* 0x000000020000780c */ /* 0x000fc80003f05270 */
[----:B0-----:R-:W-:Y:S02]  /*11070*/  SEL R3, RZ, 0x1, P0 ;  /* 0x00000001ff037807 */ /* 0x001fe40000000000 */
[----:B------:R-:W-:Y:S02]  /*11080*/  SEL R0, R0, RZ, P0 ;  /* 0x000000ff00007207 */ /* 0x000fe40000000000 */
[----:B------:R-:W-:Y:S01]  /*11090*/  LOP3.LUT R10, R10, R3, RZ, 0x3c, !PT ;  /* 0x000000030a0a7212 */ /* 0x000fe200078e3cff */
[----:B------:R-:W-:-:S07]  /*110a0*/  IMAD.MOV.U32 R3, RZ, RZ, RZ ;  /* 0x000000ffff037224 */ /* 0x000fce00078e00ff */
.L_x_3250:
[----:B------:R-:W0:Y:S01]  /*110b0*/  S2R R5, SR_CgaCtaId ;  /* 0x0000000000057919 */ /* 0x000e220000008800 */
[----:B------:R-:W-:Y:S02]  /*110c0*/  MOV R2, 0x400 ;  /* 0x0000040000027802 */ /* 0x000fe40000000f00 */
[----:B------:R-:W-:Y:S02]  /*110d0*/  SHF.L.U32 R3, R3, 0x1f, RZ ;  /* 0x0000001f03037819 */ /* 0x000fe400000006ff */
[----:B0-----:R-:W-:-:S04]  /*110e0*/  LEA R2, R5, R2, 0x18 ;  /* 0x0000000205027211 */ /* 0x001fc800078ec0ff */
[----:B------:R-:W0:Y:S02]  /*110f0*/  SYNCS.PHASECHK.TRANS64.TRYWAIT P0, [R2+URZ+0x36820], R3 ;  /* 0x03682003020075a7 */ /* 0x000e24000800017f */
[----:B0-----:R-:W-:Y:S05]  /*11100*/  @!P0 BRA `(.L_x_3328) ;  /* 0x00000014000c8947 */ /* 0x001fea0003800000 */
.L_x_3369:
[----:B------:R-:W-:-:S03]  /*11110*/  UMOV UR4, 0xffffffff ;  /* 0xffffffff00047882 */ /* 0x000fc60000000000 */
[----:B------:R-:W-:Y:S05]  /*11120*/  BRA.DIV UR4, `(.L_x_3329) ;  /* 0x0000001604187947 */ /* 0x000fea000b800000 */
[----:B0-----:R-:W0:Y:S02]  /*11130*/  S2R R3, SR_TID.X ;  /* 0x0000000000037919 */ /* 0x001e240000002100 */
[----:B0-----:R-:W-:-:S04]  /*11140*/  SHF.R.U32.HI R3, RZ, 0x5, R3 ;  /* 0x00000005ff037819 */ /* 0x001fc80000011603 */
[----:B------:R-:W-:-:S05]  /*11150*/  LOP3.LUT R3, R3, 0x3, RZ, 0xc0, !PT ;  /* 0x0000000303037812 */ /* 0x000fca00078ec0ff */
[----:B------:R0:W1:Y:S02]  /*11160*/  SHFL.IDX PT, R14, R3, RZ, 0x1f ;  /* 0x00001fff030e7589 */ /* 0x00006400000e0000 */
.L_x_3372:
[----:B-1----:R-:W-:-:S13]  /*11170*/  ISETP.NE.AND P0, PT, R14, RZ, PT ;  /* 0x000000ff0e00720c */ /* 0x002fda0003f05270 */
[----:B------:R-:W-:Y:S05]  /*11180*/  @P0 BRA `(.L_x_3222) ;  /* 0x0000000000900947 */ /* 0x000fea0003800000 */
[----:B------:R-:W-:-:S03]  /*11190*/  UMOV UR4, 0xffffffff ;  /* 0xffffffff00047882 */ /* 0x000fc60000000000 */
[----:B------:R-:W-:Y:S05]  /*111a0*/  BRA.DIV UR4, `(.L_x_3330) ;  /* 0x00000016042c7947 */ /* 0x000fea000b800000 */
[----:B------:R-:W-:-:S13]  /*111b0*/  ELECT P6, URZ, PT ;  /* 0x00000000003f782f */ /* 0x000fda00038c0000 */
.L_x_3375:
        /* <DEDUP_REMOVED lines=8> */
.L_x_3331:
[----:B------:R-:W-:Y:S01]  /*11240*/  VIADD R9, R2, 0x36840 ;  /* 0x0003684002097836 */ /* 0x000fe20000000000 */
[----:B------:R-:W-:Y:S01]  /*11250*/  SHF.L.U32 R4, R10, 0x1f, RZ ;  /* 0x0000001f0a047819 */ /* 0x000fe200000006ff */
[----:B------:R-:W-:-:S03]  /*11260*/  VIADD R3, R0, 0x1 ;  /* 0x0000000100037836 */ /* 0x000fc60000000000 */
[----:B------:R-:W-:Y:S02]  /*11270*/  LEA R7, R0, R9, 0x3 ;  /* 0x0000000900077211 */ /* 0x000fe400078e18ff */
[C---:B------:R-:W-:Y:S02]  /*11280*/  ISETP.NE.AND P1, PT, R3.reuse, 0x2, PT ;  /* 0x000000020300780c */ /* 0x040fe40003f25270 */
[----:B------:R-:W0:Y:S02]  /*11290*/  SYNCS.PHASECHK.TRANS64.TRYWAIT P0, [R7+URZ], R4 ;  /* 0x00000004070075a7 */ /* 0x000e24000800017f */
[----:B------:R-:W-:Y:S02]  /*112a0*/  SEL R5, RZ, 0x1, P1 ;  /* 0x00000001ff057807 */ /* 0x000fe40000800000 */
[----:B------:R-:W-:Y:S02]  /*112b0*/  SEL R6, R3, RZ, P1 ;  /* 0x000000ff03067207 */ /* 0x000fe40000800000 */
[----:B------:R-:W-:-:S03]  /*112c0*/  LOP3.LUT R5, R10, R5, RZ, 0x3c, !PT ;  /* 0x000000050a057212 */ /* 0x000fc600078e3cff */
[----:B------:R-:W-:Y:S01]  /*112d0*/  IMAD R8, R6, 0x8, R9 ;  /* 0x0000000806087824 */ /* 0x000fe200078e0209 */
[----:B------:R-:W-:Y:S01]  /*112e0*/  SHF.L.U32 R5, R5, 0x1f, RZ ;  /* 0x0000001f05057819 */ /* 0x000fe200000006ff */
[----:B0-----:R-:W-:Y:S06]  /*112f0*/  @!P0 BRA `(.L_x_3332) ;  /* 0x0000001000f88947 */ /* 0x001fec0003800000 */
.L_x_3376:
[----:B------:R-:W1:Y:S02]  /*11300*/  SYNCS.PHASECHK.TRANS64.TRYWAIT P0, [R8+URZ], R5 ;  /* 0x00000005080075a7 */ /* 0x000e64000800017f */
[----:B-1----:R-:W-:Y:S05]  /*11310*/  @!P0 BRA `(.L_x_3333) ;  /* 0x0000001400048947 */ /* 0x002fea0003800000 */
.L_x_3377:
[----:B------:R-:W-:Y:S05]  /*11320*/  @!P2 BRA `(.L_x_3334) ;  /* 0x000000000004a947 */ /* 0x000fea0003800000 */
[----:B------:R-:W-:Y:S01]  /*11330*/  BPT.TRAP 0x1 ;  /* 0x000000040000795c */ /* 0x000fe20000300000 */
.L_x_3334:
[----:B------:R-:W-:-:S04]  /*11340*/  VIADD R3, R2, 0x36860 ;  /* 0x0003686002037836 */ /* 0x000fc80000000000 */
[----:B0-----:R-:W-:-:S04]  /*11350*/  IMAD R7, R0, 0x8, R3 ;  /* 0x0000000800077824 */ /* 0x001fc800078e0203 */
[----:B------:R-:W0:Y:S02]  /*11360*/  SYNCS.PHASECHK.TRANS64.TRYWAIT P0, [R7+URZ], R4 ;  /* 0x00000004070075a7 */ /* 0x000e24000800017f */
[----:B0-----:R-:W-:Y:S05]  /*11370*/  @!P0 BRA `(.L_x_3335) ;  /* 0x0000001400008947 */ /* 0x001fea0003800000 */
.L_x_3378:
[----:B------:R-:W-:-:S07]  /*11380*/  IMAD R6, R6, 0x8, R3 ;  /* 0x0000000806067824 */ /* 0x000fce00078e0203 */
.L_x_3336:
[----:B--2---:R2:W3:Y:S02]  /*11390*/  SYNCS.PHASECHK.TRANS64.TRYWAIT P0, [R6+URZ], R5 ;  /* 0x00000005060075a7 */ /* 0x0044e4000800017f */
[----:B---3--:R-:W-:Y:S05]  /*113a0*/  @!P0 NANOSLEEP.SYNCS 0x989680 ;  /* 0x009896800000895d */ /* 0x008fea0003900000 */
[----:B------:R-:W3:Y:S02]  /*113b0*/  @!P0 SYNCS.PHASECHK.TRANS64 P0, [R6+URZ], R5 ;  /* 0x00000005060085a7 */ /* 0x000ee4000800007f */
[----:B---3--:R-:W-:Y:S05]  /*113c0*/  @!P0 BRA `(.L_x_3336) ;  /* 0xfffffffc00f08947 */ /* 0x008fea000383ffff */
.L_x_3222:
[----:B------:R-:W-:Y:S05]  /*113d0*/  BSYNC B6 ;  /* 0x0000000000067941 */ /* 0x000fea0003800000 */
.L_x_3219:
[----:B------:R-:W-:Y:S05]  /*113e0*/  EXIT ;  /* 0x000000000000794d */ /* 0x000fea0003800000 */
.L_x_3226:
[----:B------:R-:W-:-:S13]  /*113f0*/  R2UR UR4, R16 ;  /* 0x00000000100472ca */ /* 0x000fda00000e0000 */
[----:B0-----:R-:W-:-:S04]  /*11400*/  IMAD.U32 R3, RZ, RZ, UR4 ;  /* 0x00000004ff037e24 */ /* 0x001fc8000f8e00ff */
[----:B------:R0:W1:Y:S03]  /*11410*/  SYNCS.PHASECHK.TRANS64.TRYWAIT P0, [R3+URZ+0x36800], R0 ;  /* 0x03680000030075a7 */ /* 0x000066000800017f */
[----:B-1----:R-:W-:Y:S05]  /*11420*/  @!P0 NANOSLEEP.SYNCS 0x989680 ;  /* 0x009896800000895d */ /* 0x002fea0003900000 */
[----:B------:R-:W1:Y:S02]  /*11430*/  @!P0 SYNCS.PHASECHK.TRANS64 P0, [R3+URZ+0x36800], R0 ;  /* 0x03680000030085a7 */ /* 0x000e64000800007f */
[----:B-1----:R-:W-:Y:S05]  /*11440*/  @!P0 BRA `(.L_x_3226) ;  /* 0xfffffffc00e88947 */ /* 0x002fea000383ffff */
[----:B------:R-:W-:Y:S05]  /*11450*/  BRA `(.L_x_3337) ;  /* 0xffffff0000007947 */ /* 0x000fea000383ffff */
.L_x_3230:
[----:B------:R-:W-:-:S13]  /*11460*/  R2UR UR4, R16 ;  /* 0x00000000100472ca */ /* 0x000fda00000e0000 */
[----:B0-----:R-:W-:-:S04]  /*11470*/  MOV R3, UR4 ;  /* 0x0000000400037c02 */ /* 0x001fc80008000f00 */
[----:B------:R0:W2:Y:S03]  /*11480*/  SYNCS.PHASECHK.TRANS64.TRYWAIT P2, [R3+URZ+0x36830], R0 ;  /* 0x03683000030075a7 */ /* 0x0000a6000804017f */
[----:B--2---:R-:W-:Y:S05]  /*11490*/  @!P2 NANOSLEEP.SYNCS 0x989680 ;  /* 0x009896800000a95d */ /* 0x004fea0003900000 */
[----:B------:R-:W2:Y:S02]  /*114a0*/  @!P2 SYNCS.PHASECHK.TRANS64 P2, [R3+URZ+0x36830], R0 ;  /* 0x036830000300a5a7 */ /* 0x000ea4000804007f */
[----:B--2---:R-:W-:Y:S05]  /*114b0*/  @!P2 BRA `(.L_x_3230) ;  /* 0xfffffffc00e8a947 */ /* 0x004fea000383ffff */
[----:B------:R-:W-:Y:S05]  /*114c0*/  BRA `(.L_x_3229) ;  /* 0xffffff0000307947 */ /* 0x000fea000383ffff */
.L_x_3235:
[----:B------:R-:W-:-:S13]  /*114d0*/  R2UR UR4, R6 ;  /* 0x00000000060472ca */ /* 0x000fda00000e0000 */
[----:B-1----:R-:W-:-:S04]  /*114e0*/  IMAD.U32 R3, RZ, RZ, UR4 ;  /* 0x00000004ff037e24 */ /* 0x002fc8000f8e00ff */
[----:B------:R1:W2:Y:S03]  /*114f0*/  SYNCS.PHASECHK.TRANS64.TRYWAIT P2, [R3+URZ+0x36830], R0 ;  /* 0x03683000030075a7 */ /* 0x0002a6000804017f */
[----:B--2---:R-:W-:Y:S05]  /*11500*/  @!P2 NANOSLEEP.SYNCS 0x989680 ;  /* 0x009896800000a95d */ /* 0x004fea0003900000 */
[----:B------:R-:W2:Y:S02]  /*11510*/  @!P2 SYNCS.PHASECHK.TRANS64 P2, [R3+URZ+0x36830], R0 ;  /* 0x036830000300a5a7 */ /* 0x000ea4000804007f */
[----:B--2---:R-:W-:Y:S05]  /*11520*/  @!P2 BRA `(.L_x_3235) ;  /* 0xfffffffc00e8a947 */ /* 0x004fea000383ffff */
[----:B------:R-:W-:Y:S05]  /*11530*/  BRA `(.L_x_3234) ;  /* 0xffffff4800287947 */ /* 0x000fea000383ffff */
.L_x_3239:
[----:B-1----:R-:W-:-:S04]  /*11540*/  IMAD.U32 R3, RZ, RZ, UR5 ;  /* 0x00000005ff037e24 */ /* 0x002fc8000f8e00ff */
[----:B------:R1:W2:Y:S03]  /*11550*/  SYNCS.PHASECHK.TRANS64.TRYWAIT P2, [R3+URZ+0x36850], R0 ;  /* 0x03685000030075a7 */ /* 0x0002a6000804017f */
[----:B--2---:R-:W-:Y:S05]  /*11560*/  @!P2 NANOSLEEP.SYNCS 0x989680 ;  /* 0x009896800000a95d */ /* 0x004fea0003900000 */
[----:B------:R-:W2:Y:S02]  /*11570*/  @!P2 SYNCS.PHASECHK.TRANS64 P2, [R3+URZ+0x36850], R0 ;  /* 0x036850000300a5a7 */ /* 0x000ea4000804007f */
[----:B--2---:R-:W-:Y:S05]  /*11580*/  @!P2 BRA `(.L_x_3239) ;  /* 0xfffffffc00eca947 */ /* 0x004fea000383ffff */
[----:B------:R-:W-:Y:S05]  /*11590*/  BRA `(.L_x_3238) ;  /* 0xffffff7400a47947 */ /* 0x000fea000383ffff */
.L_x_3244:
[----:B-1----:R1:W2:Y:S02]  /*115a0*/  SYNCS.PHASECHK.TRANS64.TRYWAIT P0, [R9+URZ+0x36850], R2 ;  /* 0x03685002090075a7 */ /* 0x0022a4000800017f */
[----:B--2---:R-:W-:Y:S05]  /*115b0*/  @!P0 NANOSLEEP.SYNCS 0x989680 ;  /* 0x009896800000895d */ /* 0x004fea0003900000 */
[----:B------:R-:W2:Y:S02]  /*115c0*/  @!P0 SYNCS.PHASECHK.TRANS64 P0, [R9+URZ+0x36850], R2 ;  /* 0x03685002090085a7 */ /* 0x000ea4000800007f */
[----:B--2---:R-:W-:Y:S05]  /*115d0*/  @!P0 BRA `(.L_x_3244) ;  /* 0xfffffffc00f08947 */ /* 0x004fea000383ffff */
[----:B------:R-:W-:Y:S05]  /*115e0*/  BRA `(.L_x_3243) ;  /* 0xffffff9000807947 */ /* 0x000fea000383ffff */
.L_x_3255:
[----:B------:R-:W-:Y:S02]  /*115f0*/  IMAD.MOV.U32 R13, RZ, RZ, R0 ;  /* 0x000000ffff0d7224 */ /* 0x000fe400078e0000 */
[----:B------:R-:W-:Y:S02]  /*11600*/  IMAD.MOV.U32 R12, RZ, RZ, RZ ;  /* 0x000000ffff0c7224 */ /* 0x000fe400078e00ff */
[----:B------:R-:W-:Y:S02]  /*11610*/  IMAD.MOV.U32 R11, RZ, RZ, 0x1f ;  /* 0x0000001fff0b7424 */ /* 0x000fe400078e00ff */
[----:B------:R-:W-:-:S07]  /*11620*/  IMAD.MOV.U32 R15, RZ, RZ, -0x1 ;  /* 0xffffffffff0f7424 */ /* 0x000fce00078e00ff */
[----:B0-----:R-:W-:Y:S05]  /*11630*/  WARPSYNC.COLLECTIVE R15, `(.L_x_3338) ;  /* 0x000000000f087348 */ /* 0x001fea0003c00000 */
[----:B------:R1:W2:Y:S02]  /*11640*/  SHFL.IDX P6, R14, R13, R12, R11 ;  /* 0x0000000c0d0e7389 */ /* 0x0002a400000c000b */
[----:B012---:R-:W-:Y:S01]  /*11650*/  ENDCOLLECTIVE ;  /* 0x000000000000791b */ /* 0x007fe20003800000 */
.L_x_3338:
[----:B------:R-:W-:Y:S05]  /*11660*/  BRA `(.L_x_3339) ;  /* 0xffffffc400907947 */ /* 0x000fea000383ffff */
.L_x_3257:
[----:B------:R-:W-:Y:S01]  /*11670*/  BSSY B0, `(.L_x_3340) ;  /* 0x0000006000007945 */ /* 0x000fe20003800000 */
[----:B------:R-:W-:-:S07]  /*11680*/  MOV R15, 0xffffffff ;  /* 0xffffffff000f7802 */ /* 0x000fce0000000f00 */
[----:B01----:R-:W-:Y:S05]  /*11690*/  WARPSYNC.COLLECTIVE R15, `(.L_x_3341) ;  /* 0x000000000f0c7348 */ /* 0x003fea0003c00000 */
[----:B------:R-:W-:Y:S02]  /*116a0*/  ELECT P6, UR62, PT ;  /* 0x00000000003e782f */ /* 0x000fe400038c0000 */
[----:B------:R-:W-:Y:S01]  /*116b0*/  MOV R14, UR62 ;  /* 0x0000003e000e7c02 */ /* 0x000fe20008000f00 */
[----:B01----:R-:W-:Y:S10]  /*116c0*/  ENDCOLLECTIVE ;  /* 0x000000000000791b */ /* 0x003ff40003800000 */
.L_x_3341:
[----:B------:R-:W-:Y:S05]  /*116d0*/  BSYNC B0 ;  /* 0x0000000000007941 */ /* 0x000fea0003800000 */
.L_x_3340:
[----:B------:R-:W-:Y:S05]  /*116e0*/  BRA `(.L_x_3342) ;  /* 0xffffffc400907947 */ /* 0x000fea000383ffff */
.L_x_3259:
[----:B-1----:R-:W-:-:S04]  /*116f0*/  IMAD.U32 R3, RZ, RZ, UR38 ;  /* 0x00000026ff037e24 */ /* 0x002fc8000f8e00ff */
[----:B------:R1:W3:Y:S03]  /*11700*/  SYNCS.PHASECHK.TRANS64.TRYWAIT P0, [R3+URZ+0x36840], R0 ;  /* 0x03684000030075a7 */ /* 0x0002e6000800017f */
[----:B---3--:R-:W-:Y:S05]  /*11710*/  @!P0 NANOSLEEP.SYNCS 0x989680 ;  /* 0x009896800000895d */ /* 0x008fea0003900000 */
[----:B------:R-:W3:Y:S02]  /*11720*/  @!P0 SYNCS.PHASECHK.TRANS64 P0, [R3+URZ+0x36840], R0 ;  /* 0x03684000030085a7 */ /* 0x000ee4000800007f */
[----:B---3--:R-:W-:Y:S05]  /*11730*/  @!P0 BRA `(.L_x_3259) ;  /* 0xfffffffc00ec8947 */ /* 0x008fea000383ffff */
[----:B------:R-:W-:Y:S05]  /*11740*/  BRA `(.L_x_3343) ;  /* 0xffffffc400ec7947 */ /* 0x000fea000383ffff */
.L_x_3262:
[----:B------:R-:W-:Y:S02]  /*11750*/  IMAD R8, R12, 0x80, R8 ;  /* 0x000000800c087824 */ /* 0x000fe400078e0208 */
[----:B------:R-:W-:Y:S02]  /*11760*/  IMAD.MOV.U32 R13, RZ, RZ, R7 ;  /* 0x000000ffff0d7224 */ /* 0x000fe400078e0007 */
[----:B------:R-:W-:Y:S02]  /*11770*/  IMAD.MOV.U32 R12, RZ, RZ, RZ ;  /* 0x000000ffff0c7224 */ /* 0x000fe400078e00ff */
[----:B------:R-:W-:Y:S02]  /*11780*/  IMAD.MOV.U32 R11, RZ, RZ, 0x181f ;  /* 0x0000181fff0b7424 */ /* 0x000fe400078e00ff */
[----:B------:R-:W-:Y:S02]  /*11790*/  IMAD.MOV.U32 R15, RZ, RZ, -0x1 ;  /* 0xffffffffff0f7424 */ /* 0x000fe400078e00ff */
[----:B------:R-:W-:-:S07]  /*117a0*/  VIADD R5, R8, 0x10 ;  /* 0x0000001008057836 */ /* 0x000fce0000000000 */
[----:B------:R-:W-:Y:S05]  /*117b0*/  WARPSYNC.COLLECTIVE R15, `(.L_x_3344) ;  /* 0x000000000f087348 */ /* 0x000fea0003c00000 */
[----:B------:R0:W1:Y:S02]  /*117c0*/  SHFL.IDX P6, R14, R13, R12, R11 ;  /* 0x0000000c0d0e7389 */ /* 0x00006400000c000b */
[----:B01----:R-:W-:Y:S01]  /*117d0*/  ENDCOLLECTIVE ;  /* 0x000000000000791b */ /* 0x003fe20003800000 */
.L_x_3344:
[----:B------:R-:W-:Y:S01]  /*117e0*/  IMAD.MOV.U32 R13, RZ, RZ, R0 ;  /* 0x000000ffff0d7224 */ /* 0x000fe200078e0000 */
[----:B------:R-:W-:-:S07]  /*117f0*/  MOV R2, R14 ;  /* 0x0000000e00027202 */ /* 0x000fce0000000f00 */
[----:B------:R-:W-:Y:S05]  /*11800*/  WARPSYNC.COLLECTIVE R15, `(.L_x_3345) ;  /* 0x000000000f087348 */ /* 0x000fea0003c00000 */
[----:B------:R0:W1:Y:S02]  /*11810*/  SHFL.IDX P6, R14, R13, R12, R11 ;  /* 0x0000000c0d0e7389 */ /* 0x00006400000c000b */
[----:B01----:R-:W-:Y:S01]  /*11820*/  ENDCOLLECTIVE ;  /* 0x000000000000791b */ /* 0x003fe20003800000 */
.L_x_3345:
[----:B------:R-:W-:Y:S01]  /*11830*/  ULDC UR4, c[0x0][0x288] ;  /* 0x0000a20000047ab9 */ /* 0x000fe20000000800 */
[----:B------:R-:W-:Y:S01]  /*11840*/  ULDC.64 UR6, c[0x0][0x208] ;  /* 0x0000820000067ab9 */ /* 0x000fe20000000a00 */
[----:B------:R-:W-:Y:S02]  /*11850*/  IMAD R6, R6, UR4, RZ ;  /* 0x0000000406067c24 */ /* 0x000fe4000f8e02ff */
[----:B------:R-:W-:-:S03]  /*11860*/  IMAD.MOV.U32 R3, RZ, RZ, R2 ;  /* 0x000000ffff037224 */ /* 0x000fc600078e0002 */
[----:B------:R-:W-:Y:S01]  /*11870*/  ISETP.GE.AND P3, PT, R8, R6, PT ;  /* 0x000000060800720c */ /* 0x000fe20003f66270 */
[----:B------:R-:W-:Y:S02]  /*11880*/  IMAD.MOV.U32 R13, RZ, RZ, R7 ;  /* 0x000000ffff0d7224 */ /* 0x000fe400078e0007 */
[----:B------:R-:W-:-:S10]  /*11890*/  IMAD.MOV.U32 R12, RZ, RZ, 0x1 ;  /* 0x00000001ff0c7424 */ /* 0x000fd400078e00ff */
[----:B------:R-:W-:Y:S01]  /*118a0*/  @!P3 LEA R21, R9, UR38, 0x1 ;  /* 0x000000260915bc11 */ /* 0x000fe2000f8e08ff */
[----:B------:R-:W-:-:S04]  /*118b0*/  IMAD.MOV.U32 R2, RZ, RZ, R14 ;  /* 0x000000ffff027224 */ /* 0x000fc800078e000e */
[----:B------:R-:W-:-:S05]  /*118c0*/  @!P3 IMAD.WIDE.U32 R2, R10, 0x2, R2 ;  /* 0x000000020a02b825 */ /* 0x000fca00078e0002 */
[----:B------:R-:W-:Y:S01]  /*118d0*/  @!PT LDS RZ, [RZ] ;  /* 0x00000000fffff984 */ /* 0x000fe20000000800 */
[----:B------:R-:W-:Y:S01]  /*118e0*/  @!PT LDS RZ, [RZ] ;  /* 0x00000000fffff984 */ /* 0x000fe20000000800 */
[----:B------:R-:W-:Y:S01]  /*118f0*/  @!PT LDS RZ, [RZ] ;  /* 0x00000000fffff984 */ /* 0x000fe20000000800 */
[----:B------:R0:W-:Y:S04]  /*11900*/  @!P3 LDGSTS.E.BYPASS.LTC128B.128 [R21+0x15400], desc[UR6][R2.64], !P2 ;  /* 0x154000000215bfae */ /* 0x0001e8000d101d46 */
[----:B------:R0:W-:Y:S04]  /*11910*/  @!P3 LDGSTS.E.BYPASS.LTC128B.128 [R21+0x19400], desc[UR6][R2.64+0x80], !P0 ;  /* 0x194000800215bfae */ /* 0x0001e8000c101d46 */
[----:B------:R0:W-:Y:S01]  /*11920*/  @!P3 LDGSTS.E.BYPASS.LTC128B.128 [R21+0x1d400], desc[UR6][R2.64+0x100], !P1 ;  /* 0x1d4001000215bfae */ /* 0x0001e2000c901d46 */
[----:B------:R-:W-:-:S13]  /*11930*/  ISETP.GE.AND P3, PT, R5, R6, PT ;  /* 0x000000060500720c */ /* 0x000fda0003f66270 */
[----:B0-----:R-:W-:Y:S05]  /*11940*/  WARPSYNC.COLLECTIVE R15, `(.L_x_3346) ;  /* 0x000000000f087348 */ /* 0x001fea0003c00000 */
[----:B------:R1:W2:Y:S02]  /*11950*/  SHFL.IDX P6, R14, R13, R12, R11 ;  /* 0x0000000c0d0e7389 */ /* 0x0002a400000c000b */
[----:B012---:R-:W-:Y:S01]  /*11960*/  ENDCOLLECTIVE ;  /* 0x000000000000791b */ /* 0x007fe20003800000 */
.L_x_3346:
[----:B------:R-:W-:Y:S01]  /*11970*/  VIADD R3, R8, 0x20 ;  /* 0x0000002008037836 */ /* 0x000fe20000000000 */
[----:B------:R-:W-:Y:S01]  /*11980*/  @!P3 LEA R20, R9, UR38, 0x1 ;  /* 0x000000260914bc11 */ /* 0x000fe2000f8e08ff */
[----:B------:R-:W-:Y:S01]  /*11990*/  IMAD.MOV.U32 R13, RZ, RZ, R0 ;  /* 0x000000ffff0d7224 */ /* 0x000fe200078e0000 */
[----:B------:R-:W-:-:S07]  /*119a0*/  MOV R4, R14 ;  /* 0x0000000e00047202 */ /* 0x000fce0000000f00 */
[----:B------:R-:W-:Y:S05]  /*119b0*/  WARPSYNC.COLLECTIVE R15, `(.L_x_3347) ;  /* 0x000000000f087348 */ /* 0x000fea0003c00000 */
[----:B------:R0:W1:Y:S02]  /*119c0*/  SHFL.IDX P6, R14, R13, R12, R11 ;  /* 0x0000000c0d0e7389 */ /* 0x00006400000c000b */
[----:B01----:R-:W-:Y:S01]  /*119d0*/  ENDCOLLECTIVE ;  /* 0x000000000000791b */ /* 0x003fe20003800000 */
.L_x_3347:
[----:B------:R-:W-:Y:S01]  /*119e0*/  ULDC.64 UR4, c[0x0][0x208] ;  /* 0x0000820000047ab9 */ /* 0x000fe20000000a00 */
[----:B------:R-:W-:Y:S02]  /*119f0*/  IMAD.MOV.U32 R5, RZ, RZ, R4 ;  /* 0x000000ffff057224 */ /* 0x000fe400078e0004 */
        /* <DEDUP_REMOVED lines=14> */
.L_x_3348:
[----:B------:R-:W-:Y:S01]  /*11ae0*/  VIADD R5, R8, 0x30 ;  /* 0x0000003008057836 */ /* 0x000fe20000000000 */
[----:B------:R-:W-:Y:S01]  /*11af0*/  @!P3 LEA R21, R9, UR38, 0x1 ;  /* 0x000000260915bc11 */ /* 0x000fe2000f8e08ff */
[----:B------:R-:W-:Y:S01]  /*11b00*/  IMAD.MOV.U32 R13, RZ, RZ, R0 ;  /* 0x000000ffff0d7224 */ /* 0x000fe200078e0000 */
[----:B------:R-:W-:-:S07]  /*11b10*/  MOV R2, R14 ;  /* 0x0000000e00027202 */ /* 0x000fce0000000f00 */
[----:B------:R-:W-:Y:S05]  /*11b20*/  WARPSYNC.COLLECTIVE R15, `(.L_x_3349) ;  /* 0x000000000f087348 */ /* 0x000fea0003c00000 */
[----:B------:R0:W1:Y:S02]  /*11b30*/  SHFL.IDX P6, R14, R13, R12, R11 ;  /* 0x0000000c0d0e7389 */ /* 0x00006400000c000b */
[----:B01----:R-:W-:Y:S01]  /*11b40*/  ENDCOLLECTIVE ;  /* 0x000000000000791b */ /* 0x003fe20003800000 */
.L_x_3349:
        /* <DEDUP_REMOVED lines=16> */
.L_x_3350:
[----:B------:R-:W-:Y:S01]  /*11c50*/  VIADD R3, R8, 0x40 ;  /* 0x0000004008037836 */ /* 0x000fe20000000000 */
[----:B------:R-:W-:Y:S01]  /*11c60*/  @!P3 LEA R20, R9, UR38, 0x1 ;  /* 0x000000260914bc11 */ /* 0x000fe2000f8e08ff */
[----:B------:R-:W-:Y:S01]  /*11c70*/  IMAD.MOV.U32 R13, RZ, RZ, R0 ;  /* 0x000000ffff0d7224 */ /* 0x000fe200078e0000 */
[----:B------:R-:W-:-:S07]  /*11c80*/  MOV R4, R14 ;  /* 0x0000000e00047202 */ /* 0x000fce0000000f00 */
[----:B------:R-:W-:Y:S05]  /*11c90*/  WARPSYNC.COLLECTIVE R15, `(.L_x_3351) ;  /* 0x000000000f087348 */ /* 0x000fea0003c00000 */
[----:B------:R0:W1:Y:S02]  /*11ca0*/  SHFL.IDX P6, R14, R13, R12, R11 ;  /* 0x0000000c0d0e7389 */ /* 0x00006400000c000b */
[----:B01----:R-:W-:Y:S01]  /*11cb0*/  ENDCOLLECTIVE ;  /* 0x000000000000791b */ /* 0x003fe20003800000 */
.L_x_3351:
        /* <DEDUP_REMOVED lines=16> */
.L_x_3352:
[----:B------:R-:W-:Y:S01]  /*11dc0*/  VIADD R5, R8, 0x50 ;  /* 0x0000005008057836 */ /* 0x000fe20000000000 */
[----:B------:R-:W-:Y:S01]  /*11dd0*/  @!P3 LEA R21, R9, UR38, 0x1 ;  /* 0x000000260915bc11 */ /* 0x000fe2000f8e08ff */
[----:B------:R-:W-:Y:S01]  /*11de0*/  IMAD.MOV.U32 R13, RZ, RZ, R0 ;  /* 0x000000ffff0d7224 */ /* 0x000fe200078e0000 */
[----:B------:R-:W-:-:S07]  /*11df0*/  MOV R2, R14 ;  /* 0x0000000e00027202 */ /* 0x000fce0000000f00 */
[----:B------:R-:W-:Y:S05]  /*11e00*/  WARPSYNC.COLLECTIVE R15, `(.L_x_3353) ;  /* 0x000000000f087348 */ /* 0x000fea0003c00000 */
[----:B------:R0:W1:Y:S02]  /*11e10*/  SHFL.IDX P6, R14, R13, R12, R11 ;  /* 0x0000000c0d0e7389 */ /* 0x00006400000c000b */
[----:B01----:R-:W-:Y:S01]  /*11e20*/  ENDCOLLECTIVE ;  /* 0x000000000000791b */ /* 0x003fe20003800000 */
.L_x_3353:
        /* <DEDUP_REMOVED lines=16> */
.L_x_3354:
[----:B------:R-:W-:Y:S01]  /*11f30*/  VIADD R3, R8, 0x60 ;  /* 0x0000006008037836 */ /* 0x000fe20000000000 */
[----:B------:R-:W-:Y:S01]  /*11f40*/  @!P3 LEA R20, R9, UR38, 0x1 ;  /* 0x000000260914bc11 */ /* 0x000fe2000f8e08ff */
[----:B------:R-:W-:Y:S01]  /*11f50*/  IMAD.MOV.U32 R13, RZ, RZ, R0 ;  /* 0x000000ffff0d7224 */ /* 0x000fe200078e0000 */
[----:B------:R-:W-:-:S07]  /*11f60*/  MOV R4, R14 ;  /* 0x0000000e00047202 */ /* 0x000fce0000000f00 */
[----:B------:R-:W-:Y:S05]  /*11f70*/  WARPSYNC.COLLECTIVE R15, `(.L_x_3355) ;  /* 0x000000000f087348 */ /* 0x000fea0003c00000 */
[----:B------:R0:W1:Y:S02]  /*11f80*/  SHFL.IDX P6, R14, R13, R12, R11 ;  /* 0x0000000c0d0e7389 */ /* 0x00006400000c000b */
[----:B01----:R-:W-:Y:S01]  /*11f90*/  ENDCOLLECTIVE ;  /* 0x000000000000791b */ /* 0x003fe20003800000 */
.L_x_3355:
        /* <DEDUP_REMOVED lines=16> */
.L_x_3356:
[----:B------:R-:W-:Y:S01]  /*120a0*/  @!P3 LEA R21, R9, UR38, 0x1 ;  /* 0x000000260915bc11 */ /* 0x000fe2000f8e08ff */
[----:B------:R-:W-:Y:S01]  /*120b0*/  IMAD.MOV.U32 R13, RZ, RZ, R0 ;  /* 0x000000ffff0d7224 */ /* 0x000fe200078e0000 */
[----:B------:R-:W-:-:S07]  /*120c0*/  MOV R2, R14 ;  /* 0x0000000e00027202 */ /* 0x000fce0000000f00 */
[----:B------:R-:W-:Y:S05]  /*120d0*/  WARPSYNC.COLLECTIVE R15, `(.L_x_3357) ;  /* 0x000000000f087348 */ /* 0x000fea0003c00000 */
[----:B------:R0:W1:Y:S02]  /*120e0*/  SHFL.IDX P6, R14, R13, R12, R11 ;  /* 0x0000000c0d0e7389 */ /* 0x00006400000c000b */
[----:B01----:R-:W-:Y:S01]  /*120f0*/  ENDCOLLECTIVE ;  /* 0x000000000000791b */ /* 0x003fe20003800000 */
.L_x_3357:
        /* <DEDUP_REMOVED lines=11> */
[----:B------:R0:W-:Y:S02]  /*121b0*/  @!P3 LDGSTS.E.BYPASS.LTC128B.128 [R21+0x20400], desc[UR4][R2.64+0x100], !P1 ;  /* 0x204001000215bfae */ /* 0x0001e4000c901d44 */
[----:B0-----:R-:W-:Y:S05]  /*121c0*/  WARPSYNC.COLLECTIVE R15, `(.L_x_3358) ;  /* 0x000000000f087348 */ /* 0x001fea0003c00000 */
[----:B------:R1:W2:Y:S02]  /*121d0*/  SHFL.IDX P6, R14, R13, R12, R11 ;  /* 0x0000000c0d0e7389 */ /* 0x0002a400000c000b */
[----:B012---:R-:W-:Y:S01]  /*121e0*/  ENDCOLLECTIVE ;  /* 0x000000000000791b */ /* 0x007fe20003800000 */
.L_x_3358:
[----:B------:R-:W-:Y:S01]  /*121f0*/  MOV R13, R0 ;  /* 0x00000000000d7202 */ /* 0x000fe20000000f00 */
[----:B------:R-:W-:-:S07]  /*12200*/  IMAD.MOV.U32 R4, RZ, RZ, R14 ;  /* 0x000000ffff047224 */ /* 0x000fce00078e000e */
[----:B------:R-:W-:Y:S05]  /*12210*/  WARPSYNC.COLLECTIVE R15, `(.L_x_3359) ;  /* 0x000000000f087348 */ /* 0x000fea0003c00000 */
[----:B------:R0:W1:Y:S02]  /*12220*/  SHFL.IDX P6, R14, R13, R12, R11 ;  /* 0x0000000c0d0e7389 */ /* 0x00006400000c000b */
[----:B01----:R-:W-:Y:S01]  /*12230*/  ENDCOLLECTIVE ;  /* 0x000000000000791b */ /* 0x003fe20003800000 */
.L_x_3359:
[----:B------:R-:W-:Y:S05]  /*12240*/  BRA `(.L_x_3360) ;  /* 0xffffffc800547947 */ /* 0x000fea000383ffff */
.L_x_3265:
[----:B-1----:R-:W-:-:S04]  /*12250*/  IMAD.U32 R3, RZ, RZ, UR38 ;  /* 0x00000026ff037e24 */ /* 0x002fc8000f8e00ff */
[----:B------:R1:W2:Y:S03]  /*12260*/  SYNCS.PHASECHK.TRANS64.TRYWAIT P0, [R3+URZ+0x36820], R0 ;  /* 0x03682000030075a7 */ /* 0x0002a6000800017f */
[----:B--2---:R-:W-:Y:S05]  /*12270*/  @!P0 NANOSLEEP.SYNCS 0x989680 ;  /* 0x009896800000895d */ /* 0x004fea0003900000 */
[----:B------:R-:W2:Y:S02]  /*12280*/  @!P0 SYNCS.PHASECHK.TRANS64 P0, [R3+URZ+0x36820], R0 ;  /* 0x03682000030085a7 */ /* 0x000ea4000800007f */
[----:B--2---:R-:W-:Y:S05]  /*12290*/  @!P0 BRA `(.L_x_3265) ;  /* 0xfffffffc00ec8947 */ /* 0x004fea000383ffff */
[----:B------:R-:W-:Y:S05]  /*122a0*/  BRA `(.L_x_3361) ;  /* 0xffffffc800ac7947 */ /* 0x000fea000383ffff */
.L_x_3272:
[----:B-1----:R-:W-:-:S04]  /*122b0*/  IMAD.U32 R3, RZ, RZ, UR38 ;  /* 0x00000026ff037e24 */ /* 0x002fc8000f8e00ff */
[----:B------:R1:W2:Y:S03]  /*122c0*/  SYNCS.PHASECHK.TRANS64.TRYWAIT P0, [R3+URZ+0x36848], R2 ;  /* 0x03684802030075a7 */ /* 0x0002a6000800017f */
[----:B--2---:R-:W-:Y:S05]  /*122d0*/  @!P0 NANOSLEEP.SYNCS 0x989680 ;  /* 0x009896800000895d */ /* 0x004fea0003900000 */
[----:B------:R-:W2:Y:S02]  /*122e0*/  @!P0 SYNCS.PHASECHK.TRANS64 P0, [R3+URZ+0x36848], R2 ;  /* 0x03684802030085a7 */ /* 0x000ea4000800007f */
[----:B--2---:R-:W-:Y:S05]  /*122f0*/  @!P0 BRA `(.L_x_3272) ;  /* 0xfffffffc00ec8947 */ /* 0x004fea000383ffff */
[----:B------:R-:W-:Y:S05]  /*12300*/  BRA `(.L_x_3362) ;  /* 0xffffffcc00907947 */ /* 0x000fea000383ffff */
.L_x_3279:
[----:B0-----:R-:W-:-:S04]  /*12310*/  IMAD.U32 R3, RZ, RZ, UR38 ;  /* 0x00000026ff037e24 */ /* 0x001fc8000f8e00ff */
[----:B------:R0:W1:Y:S03]  /*12320*/  SYNCS.PHASECHK.TRANS64.TRYWAIT P0, [R3+URZ+0x36860], R2 ;  /* 0x03686002030075a7 */ /* 0x000066000800017f */
[----:B-1----:R-:W-:Y:S05]  /*12330*/  @!P0 NANOSLEEP.SYNCS 0x989680 ;  /* 0x009896800000895d */ /* 0x002fea0003900000 */
[----:B------:R-:W1:Y:S02]  /*12340*/  @!P0 SYNCS.PHASECHK.TRANS64 P0, [R3+URZ+0x36860], R2 ;  /* 0x03686002030085a7 */ /* 0x000e64000800007f */
[----:B-1----:R-:W-:Y:S05]  /*12350*/  @!P0 BRA `(.L_x_3279) ;  /* 0xfffffffc00ec8947 */ /* 0x002fea000383ffff */
[----:B------:R-:W-:Y:S05]  /*12360*/  BRA `(.L_x_3363) ;  /* 0xffffffd000687947 */ /* 0x000fea000383ffff */
.L_x_3289:
[----:B-1----:R-:W-:-:S04]  /*12370*/  IMAD.U32 R3, RZ, RZ, UR38 ;  /* 0x00000026ff037e24 */ /* 0x002fc8000f8e00ff */
[----:B------:R1:W2:Y:S03]  /*12380*/  SYNCS.PHASECHK.TRANS64.TRYWAIT P0, [R3+URZ+0x36840], R2 ;  /* 0x03684002030075a7 */ /* 0x0002a6000800017f */
[----:B--2---:R-:W-:Y:S05]  /*12390*/  @!P0 NANOSLEEP.SYNCS 0x989680 ;  /* 0x009896800000895d */ /* 0x004fea0003900000 */
[----:B------:R-:W2:Y:S02]  /*123a0*/  @!P0 SYNCS.PHASECHK.TRANS64 P0, [R3+URZ+0x36840], R2 ;  /* 0x03684002030085a7 */ /* 0x000ea4000800007f */
[----:B--2---:R-:W-:Y:S05]  /*123b0*/  @!P0 BRA `(.L_x_3289) ;  /* 0xfffffffc00ec8947 */ /* 0x004fea000383ffff */
[----:B------:R-:W-:Y:S05]  /*123c0*/  BRA `(.L_x_3364) ;  /* 0xffffffd400c07947 */ /* 0x000fea000383ffff */
.L_x_3296:
[----:B0-----:R-:W-:-:S04]  /*123d0*/  IMAD.U32 R3, RZ, RZ, UR38 ;  /* 0x00000026ff037e24 */ /* 0x001fc8000f8e00ff */
[----:B------:R0:W1:Y:S03]  /*123e0*/  SYNCS.PHASECHK.TRANS64.TRYWAIT P0, [R3+URZ+0x36868], R2 ;  /* 0x03686802030075a7 */ /* 0x000066000800017f */
[----:B-1----:R-:W-:Y:S05]  /*123f0*/  @!P0 NANOSLEEP.SYNCS 0x989680 ;  /* 0x009896800000895d */ /* 0x002fea0003900000 */
[----:B------:R-:W1:Y:S02]  /*12400*/  @!P0 SYNCS.PHASECHK.TRANS64 P0, [R3+URZ+0x36868], R2 ;  /* 0x03686802030085a7 */ /* 0x000e64000800007f */
[----:B-1----:R-:W-:Y:S05]  /*12410*/  @!P0 BRA `(.L_x_3296) ;  /* 0xfffffffc00ec8947 */ /* 0x002fea000383ffff */
[----:B------:R-:W-:Y:S05]  /*12420*/  BRA `(.L_x_3365) ;  /* 0xffffffd800987947 */ /* 0x000fea000383ffff */
.L_x_3306:
[----:B-1----:R-:W-:-:S04]  /*12430*/  IMAD.U32 R3, RZ, RZ, UR38 ;  /* 0x00000026ff037e24 */ /* 0x002fc8000f8e00ff */
[----:B------:R1:W2:Y:S03]  /*12440*/  SYNCS.PHASECHK.TRANS64.TRYWAIT P0, [R3+URZ+0x36848], R2 ;  /* 0x03684802030075a7 */ /* 0x0002a6000800017f */
[----:B--2---:R-:W-:Y:S05]  /*12450*/  @!P0 NANOSLEEP.SYNCS 0x989680 ;  /* 0x009896800000895d */ /* 0x004fea0003900000 */
[----:B------:R-:W2:Y:S02]  /*12460*/  @!P0 SYNCS.PHASECHK.TRANS64 P0, [R3+URZ+0x36848], R2 ;  /* 0x03684802030085a7 */ /* 0x000ea4000800007f */
[----:B--2---:R-:W-:Y:S05]  /*12470*/  @!P0 BRA `(.L_x_3306) ;  /* 0xfffffffc00ec8947 */ /* 0x004fea000383ffff */
[----:B------:R-:W-:Y:S05]  /*12480*/  BRA `(.L_x_3366) ;  /* 0xffffffe000087947 */ /* 0x000fea000383ffff */
.L_x_3313:
[----:B0-----:R-:W-:-:S04]  /*12490*/  MOV R3, UR38 ;  /* 0x0000002600037c02 */ /* 0x001fc80008000f00 */
[----:B------:R0:W1:Y:S03]  /*124a0*/  SYNCS.PHASECHK.TRANS64.TRYWAIT P0, [R3+URZ+0x36860], R2 ;  /* 0x03686002030075a7 */ /* 0x000066000800017f */
[----:B-1----:R-:W-:Y:S05]  /*124b0*/  @!P0 NANOSLEEP.SYNCS 0x989680 ;  /* 0x009896800000895d */ /* 0x002fea0003900000 */
[----:B------:R-:W1:Y:S02]  /*124c0*/  @!P0 SYNCS.PHASECHK.TRANS64 P0, [R3+URZ+0x36860], R2 ;  /* 0x03686002030085a7 */ /* 0x000e64000800007f */
[----:B-1----:R-:W-:Y:S05]  /*124d0*/  @!P0 BRA `(.L_x_3313) ;  /* 0xfffffffc00ec8947 */ /* 0x002fea000383ffff */
[----:B------:R-:W-:Y:S05]  /*124e0*/  BRA `(.L_x_3367) ;  /* 0xffffffe000dc7947 */ /* 0x000fea000383ffff */
.L_x_3322:
[----:B0-----:R0:W1:Y:S02]  /*124f0*/  SYNCS.PHASECHK.TRANS64.TRYWAIT P0, [R3+URZ+0x36860], R2 ;  /* 0x03686002030075a7 */ /* 0x001064000800017f */
[----:B-1----:R-:W-:Y:S05]  /*12500*/  @!P0 NANOSLEEP.SYNCS 0x989680 ;  /* 0x009896800000895d */ /* 0x002fea0003900000 */
[----:B------:R-:W1:Y:S02]  /*12510*/  @!P0 SYNCS.PHASECHK.TRANS64 P0, [R3+URZ+0x36860], R2 ;  /* 0x03686002030085a7 */ /* 0x000e64000800007f */
[----:B-1----:R-:W-:Y:S05]  /*12520*/  @!P0 BRA `(.L_x_3322) ;  /* 0xfffffffc00f08947 */ /* 0x002fea000383ffff */
[----:B------:R-:W-:Y:S05]  /*12530*/  BRA `(.L_x_3368) ;  /* 0xffffffe400dc7947 */ /* 0x000fea000383ffff */
.L_x_3328:
[----:B0-----:R0:W1:Y:S02]  /*12540*/  SYNCS.PHASECHK.TRANS64.TRYWAIT P0, [R2+URZ+0x36820], R3 ;  /* 0x03682003020075a7 */ /* 0x001064000800017f */
[----:B-1----:R-:W-:Y:S05]  /*12550*/  @!P0 NANOSLEEP.SYNCS 0x989680 ;  /* 0x009896800000895d */ /* 0x002fea0003900000 */
[----:B------:R-:W1:Y:S02]  /*12560*/  @!P0 SYNCS.PHASECHK.TRANS64 P0, [R2+URZ+0x36820], R3 ;  /* 0x03682003020085a7 */ /* 0x000e64000800007f */
[----:B-1----:R-:W-:Y:S05]  /*12570*/  @!P0 BRA `(.L_x_3328) ;  /* 0xfffffffc00f08947 */ /* 0x002fea000383ffff */
[----:B------:R-:W-:Y:S05]  /*12580*/  BRA `(.L_x_3369) ;  /* 0xffffffe800e07947 */ /* 0x000fea000383ffff */
.L_x_3329:
        /* <DEDUP_REMOVED lines=11> */
.L_x_3371:
[----:B------:R-:W-:Y:S05]  /*12640*/  BSYNC B0 ;  /* 0x0000000000007941 */ /* 0x000fea0003800000 */
.L_x_3370:
[----:B------:R-:W-:Y:S05]  /*12650*/  BRA `(.L_x_3372) ;  /* 0xffffffe800c47947 */ /* 0x000fea000383ffff */
.L_x_3330:
[----:B------:R-:W-:Y:S01]  /*12660*/  BSSY B0, `(.L_x_3373) ;  /* 0x0000006000007945 */ /* 0x000fe20003800000 */
[----:B------:R-:W-:-:S07]  /*12670*/  IMAD.MOV.U32 R15, RZ, RZ, -0x1 ;  /* 0xffffffffff0f7424 */ /* 0x000fce00078e00ff */
[----:B0-----:R-:W-:Y:S05]  /*12680*/  WARPSYNC.COLLECTIVE R15, `(.L_x_3374) ;  /* 0x000000000f0c7348 */ /* 0x001fea0003c00000 */
[----:B------:R-:W-:Y:S02]  /*12690*/  ELECT P6, UR62, PT ;  /* 0x00000000003e782f */ /* 0x000fe400038c0000 */
[----:B------:R-:W-:Y:S01]  /*126a0*/  MOV R14, UR62 ;  /* 0x0000003e000e7c02 */ /* 0x000fe20008000f00 */
[----:B0-----:R-:W-:Y:S10]  /*126b0*/  ENDCOLLECTIVE ;  /* 0x000000000000791b */ /* 0x001ff40003800000 */
.L_x_3374:
[----:B------:R-:W-:Y:S05]  /*126c0*/  BSYNC B0 ;  /* 0x0000000000007941 */ /* 0x000fea0003800000 */
.L_x_3373:
[----:B------:R-:W-:Y:S05]  /*126d0*/  BRA `(.L_x_3375) ;  /* 0xffffffe800b87947 */ /* 0x000fea000383ffff */
.L_x_3332:
[----:B0-----:R0:W1:Y:S02]  /*126e0*/  SYNCS.PHASECHK.TRANS64.TRYWAIT P0, [R7+URZ], R4 ;  /* 0x00000004070075a7 */ /* 0x001064000800017f */
[----:B-1----:R-:W-:Y:S05]  /*126f0*/  @!P0 NANOSLEEP.SYNCS 0x989680 ;  /* 0x009896800000895d */ /* 0x002fea0003900000 */
[----:B------:R-:W1:Y:S02]  /*12700*/  @!P0 SYNCS.PHASECHK.TRANS64 P0, [R7+URZ], R4 ;  /* 0x00000004070085a7 */ /* 0x000e64000800007f */
[----:B-1----:R-:W-:Y:S05]  /*12710*/  @!P0 BRA `(.L_x_3332) ;  /* 0xfffffffc00f08947 */ /* 0x002fea000383ffff */
[----:B------:R-:W-:Y:S05]  /*12720*/  BRA `(.L_x_3376) ;  /* 0xffffffe800f47947 */ /* 0x000fea000383ffff */
.L_x_3333:
[----:B-1----:R1:W2:Y:S02]  /*12730*/  SYNCS.PHASECHK.TRANS64.TRYWAIT P0, [R8+URZ], R5 ;  /* 0x00000005080075a7 */ /* 0x0022a4000800017f */
[----:B--2---:R-:W-:Y:S05]  /*12740*/  @!P0 NANOSLEEP.SYNCS 0x989680 ;  /* 0x009896800000895d */ /* 0x004fea0003900000 */
[----:B------:R-:W2:Y:S02]  /*12750*/  @!P0 SYNCS.PHASECHK.TRANS64 P0, [R8+URZ], R5 ;  /* 0x00000005080085a7 */ /* 0x000ea4000800007f */
[----:B--2---:R-:W-:Y:S05]  /*12760*/  @!P0 BRA `(.L_x_3333) ;  /* 0xfffffffc00f08947 */ /* 0x004fea000383ffff */
[----:B------:R-:W-:Y:S05]  /*12770*/  BRA `(.L_x_3377) ;  /* 0xffffffe800e87947 */ /* 0x000fea000383ffff */
.L_x_3335:
[----:B0-----:R0:W2:Y:S02]  /*12780*/  SYNCS.PHASECHK.TRANS64.TRYWAIT P0, [R7+URZ], R4 ;  /* 0x00000004070075a7 */ /* 0x0010a4000800017f */
[----:B--2---:R-:W-:Y:S05]  /*12790*/  @!P0 NANOSLEEP.SYNCS 0x989680 ;  /* 0x009896800000895d */ /* 0x004fea0003900000 */
[----:B------:R-:W2:Y:S02]  /*127a0*/  @!P0 SYNCS.PHASECHK.TRANS64 P0, [R7+URZ], R4 ;  /* 0x00000004070085a7 */ /* 0x000ea4000800007f */
[----:B--2---:R-:W-:Y:S05]  /*127b0*/  @!P0 BRA `(.L_x_3335) ;  /* 0xfffffffc00f08947 */ /* 0x004fea000383ffff */
[----:B------:R-:W-:Y:S05]  /*127c0*/  BRA `(.L_x_3378) ;  /* 0xffffffe800ec7947 */ /* 0x000fea000383ffff */
.L_x_3379:
        /* <DEDUP_REMOVED lines=11> */
.L_x_14848:


//--------------------- .text._ZN7cutlass13device_kernelIN5flash11enable_sm90INS1_16FlashAttnFwdSm90INS1_25CollectiveMainloopFwdSm90ILi2EN4cute5tupleIJNS5_1CILi1EEES8_S8_EEENS6_IJNS7_ILi128EEENS7_ILi112EEENS7_ILi192EEEEEELi192ENS_10bfloat16_tEfNS_4arch4Sm90ELb0ELb0ELb0ELb1ELb0ELb0ELb0ELb1ELb1ELb1ELb1ELb0EEENS1_21CollectiveEpilogueFwdINS6_IJSA_SC_SB_EEES9_SE_SG_Li256ELb1ELb1ELb1ELb0EEENS1_36VarlenDynamicPersistentTileSchedulerILi128ELi112ELi256ELi128ELb1ELb1ELb1ELb0ELb1ELb1EEEEEEEEEvNT_6ParamsE --------------------------
	.section	.text._ZN7cutlass13device_kernelIN5flash11enable_sm90INS1_16FlashAttnFwdSm90INS1_25CollectiveMainloopFwdSm90ILi2EN4cute5tupleIJNS5_1CILi1EEES8_S8_EEENS6_IJNS7_ILi128EEENS7_ILi112EEENS7_ILi192EEEEEELi192ENS_10bfloat16_tEfNS_4arch4Sm90ELb0ELb0ELb0ELb1ELb0ELb0ELb0ELb1ELb1ELb1ELb1ELb0EEENS1_21CollectiveEpilogueFwdINS6_IJSA_SC_SB_EEES9_SE_SG_Li256ELb1ELb1ELb1ELb0EEENS1_36VarlenDynamicPersistentTileSchedulerILi128ELi112ELi256ELi128ELb1ELb1ELb1ELb0ELb1ELb1EEEEEEEEEvNT_6ParamsE,"ax",@progbits
	.align	128
.text._ZN7cutlass13device_kernelIN5flash11enable_sm90INS1_16FlashAttnFwdSm90INS1_25CollectiveMainloopFwdSm90ILi2EN4cute5tupleIJNS5_1CILi1EEES8_S8_EEENS6_IJNS7_ILi128EEENS7_ILi112EEENS7_ILi192EEEEEELi192ENS_10bfloat16_tEfNS_4arch4Sm90ELb0ELb0ELb0ELb1ELb0ELb0ELb0ELb1ELb1ELb1ELb1ELb0EEENS1_21CollectiveEpilogueFwdINS6_IJSA_SC_SB_EEES9_SE_SG_Li256ELb1ELb1ELb1ELb0EEENS1_36VarlenDynamicPersistentTileSchedulerILi128ELi112ELi256ELi128ELb1ELb1ELb1ELb0ELb1ELb1EEEEEEEEEvNT_6ParamsE:
        .type           _ZN7cutlass13device_kernelIN5flash11enable_sm90INS1_16FlashAttnFwdSm90INS1_25CollectiveMainloopFwdSm90ILi2EN4cute5tupleIJNS5_1CILi1EEES8_S8_EEENS6_IJNS7_ILi128EEENS7_ILi112EEENS7_ILi192EEEEEELi192ENS_10bfloat16_tEfNS_4arch4Sm90ELb0ELb0ELb0ELb1ELb0ELb0ELb0ELb1ELb1ELb1ELb1ELb0EEENS1_21CollectiveEpilogueFwdINS6_IJSA_SC_SB_EEES9_SE_SG_Li256ELb1ELb1ELb1ELb0EEENS1_36VarlenDynamicPersistentTileSchedulerILi128ELi112ELi256ELi128ELb1ELb1ELb1ELb0ELb1ELb1EEEEEEEEEvNT_6ParamsE,@function
        .size           _ZN7cutlass13device_kernelIN5flash11enable_sm90INS1_16FlashAttnFwdSm90INS1_25CollectiveMainloopFwdSm90ILi2EN4cute5tupleIJNS5_1CILi1EEES8_S8_EEENS6_IJNS7_ILi128EEENS7_ILi112EEENS7_ILi192EEEEEELi192ENS_10bfloat16_tEfNS_4arch4Sm90ELb0ELb0ELb0ELb1ELb0ELb0ELb0ELb1ELb1ELb1ELb1ELb0EEENS1_21CollectiveEpilogueFwdINS6_IJSA_SC_SB_EEES9_SE_SG_Li256ELb1ELb1ELb1ELb0EEENS1_36VarlenDynamicPersistentTileSchedulerILi128ELi112ELi256ELi128ELb1ELb1ELb1ELb0ELb1ELb1EEEEEEEEEvNT_6ParamsE,(.L_x_14849 - _ZN7cutlass13device_kernelIN5flash11enable_sm90INS1_16FlashAttnFwdSm90INS1_25CollectiveMainloopFwdSm90ILi2EN4cute5tupleIJNS5_1CILi1EEES8_S8_EEENS6_IJNS7_ILi128EEENS7_ILi112EEENS7_ILi192EEEEEELi192ENS_10bfloat16_tEfNS_4arch4Sm90ELb0ELb0ELb0ELb1ELb0ELb0ELb0ELb1ELb1ELb1ELb1ELb0EEENS1_21CollectiveEpilogueFwdINS6_IJSA_SC_SB_EEES9_SE_SG_Li256ELb1ELb1ELb1ELb0EEENS1_36VarlenDynamicPersistentTileSchedulerILi128ELi112ELi256ELi128ELb1ELb1ELb1ELb0ELb1ELb1EEEEEEEEEvNT_6ParamsE)
        .other          _ZN7cutlass13device_kernelIN5flash11enable_sm90INS1_16FlashAttnFwdSm90INS1_25CollectiveMainloopFwdSm90ILi2EN4cute5tupleIJNS5_1CILi1EEES8_S8_EEENS6_IJNS7_ILi128EEENS7_ILi112EEENS7_ILi192EEEEEELi192ENS_10bfloat16_tEfNS_4arch4Sm90ELb0ELb0ELb0ELb1ELb0ELb0ELb0ELb1ELb1ELb1ELb1ELb0EEENS1_21CollectiveEpilogueFwdINS6_IJSA_SC_SB_EEES9_SE_SG_Li256ELb1ELb1ELb1ELb0EEENS1_36VarlenDynamicPersistentTileSchedulerILi128ELi112ELi256ELi128ELb1ELb1ELb1ELb0ELb1ELb1EEEEEEEEEvNT_6ParamsE,@"STO_CUDA_ENTRY STV_DEFAULT"
_ZN7cutlass13device_kernelIN5flash11enable_sm90INS1_16FlashAttnFwdSm90INS1_25CollectiveMainloopFwdSm90ILi2EN4cute5tupleIJNS5_1CILi1EEES8_S8_EEENS6_IJNS7_ILi128EEENS7_ILi112EEENS7_ILi192EEEEEELi192ENS_10bfloat16_tEfNS_4arch4Sm90ELb0ELb0ELb0ELb1ELb0ELb0ELb0ELb1ELb1ELb1ELb1ELb0EEENS1_21CollectiveEpilogueFwdINS6_IJSA_SC_SB_EEES9_SE_SG_Li256ELb1ELb1ELb1ELb0EEENS1_36VarlenDynamicPersistentTileSchedulerILi128ELi112ELi256ELi128ELb1ELb1ELb1ELb0ELb1ELb1EEEEEEEEEvNT_6ParamsE:
        /* <DEDUP_REMOVED lines=18> */
.L_x_3381:
[----:B------:R-:W-:Y:S05]  /*0120*/  BSYNC B0 ;  /* 0x0000000000007941 */ /* 0x000fea0003800000 */
.L_x_3380:
        /* <DEDUP_REMOVED lines=41> */
.L_x_3382:
        /* <DEDUP_REMOVED lines=22> */
.L_x_3383:
        /* <DEDUP_REMOVED lines=18> */
.L_x_3384:
        /* <DEDUP_REMOVED lines=22> */
.L_x_3385:
        /* <DEDUP_REMOVED lines=22> */
.L_x_3386:
        /* <DEDUP_REMOVED lines=8> */
.L_x_3388:
        /* <DEDUP_REMOVED lines=14> */
[----:B0-----:R-:W2:Y:S01]  /*0a60*/  LDL R2, [R1+0x64] ;  /* 0x0000640001027983 */ /* 0x001ea20000100800 */
[----:B------:R-:W-:Y:S01]  /*0a70*/  R2UR UR5, R9 ;  /* 0x00000000090572ca */ /* 0x000fe200000e0000 */
[----:B------:R-:W-:Y:S01]  /*0a80*/  IMAD.MOV.U32 R232, RZ, RZ, RZ ;  /* 0x000000ffffe87224 */ /* 0x000fe200078e00ff */
[----:B------:R-:W-:Y:S01]  /*0a90*/  R2UR UR6, R10 ;  /* 0x000000000a0672ca */ /* 0x000fe200000e0000 */
[----:B------:R-:W0:Y:S01]  /*0aa0*/  S2R R0, SR_TID.X ;  /* 0x0000000000007919 */ /* 0x000e220000002100 */
[----:B------:R-:W-:Y:S02]  /*0ab0*/  R2UR UR7, R11 ;  /* 0x000000000b0772ca */ /* 0x000fe400000e0000 */
[----:B------:R-:W-:Y:S01]  /*0ac0*/  CS2R R16, SRZ ;  /* 0x0000000000107805 */ /* 0x000fe2000001ff00 */
[----:B0-----:R-:W-:-:S05]  /*0ad0*/  VIADD R12, R0, 0xffffff80 ;  /* 0xffffff80000c7836 */ /* 0x001fca0000000000 */
[----:B------:R-:W-:-:S04]  /*0ae0*/  SHF.R.S32.HI R0, RZ, 0x1f, R12 ;  /* 0x0000001fff007819 */ /* 0x000fc8000001140c */
[CC--:B------:R-:W-:Y:S02]  /*0af0*/  LEA.HI R4, R0.reuse, R12.reuse, RZ, 0x5 ;  /* 0x0000000c00047211 */ /* 0x0c0fe400078f28ff */
[CC--:B------:R-:W-:Y:S02]  /*0b00*/  LEA.HI R3, R0.reuse, R12.reuse, RZ, 0x4 ;  /* 0x0000000c00037211 */ /* 0x0c0fe400078f20ff */
[----:B------:R-:W-:Y:S01]  /*0b10*/  LEA.HI R11, R0, R12, RZ, 0x2 ;  /* 0x0000000c000b7211 */ /* 0x000fe200078f10ff */
[----:B------:R-:W-:Y:S01]  /*0b20*/  IMAD.SHL.U32 R5, R4, 0x20, RZ ;  /* 0x0000002004057824 */ /* 0x000fe200078e00ff */
[----:B------:R-:W-:Y:S02]  /*0b30*/  LOP3.LUT R4, R3, 0x3fffff0, RZ, 0xc0, !PT ;  /* 0x03fffff003047812 */ /* 0x000fe400078ec0ff */
[----:B------:R-:W-:Y:S02]  /*0b40*/  LOP3.LUT R11, R11, 0xfffffffc, RZ, 0xc0, !PT ;  /* 0xfffffffc0b0b7812 */ /* 0x000fe400078ec0ff */
[----:B------:R-:W-:Y:S01]  /*0b50*/  LOP3.LUT R5, R5, 0xfffffc00, RZ, 0xc0, !PT ;  /* 0xfffffc0005057812 */ /* 0x000fe200078ec0ff */
[----:B------:R-:W-:-:S02]  /*0b60*/  IMAD.IADD R4, R12, 0x1, -R4 ;  /* 0x000000010c047824 */ /* 0x000fc400078e0a04 */
[----:B------:R-:W-:Y:S01]  /*0b70*/  IMAD.IADD R11, R12, 0x1, -R11 ;  /* 0x000000010c0b7824 */ /* 0x000fe200078e0a0b */
[----:B--2---:R-:W-:Y:S02]  /*0b80*/  R2UR UR4, R2 ;  /* 0x00000000020472ca */ /* 0x004fe400000e0000 */
[CC--:B------:R-:W-:Y:S02]  /*0b90*/  LEA.HI R2, R0.reuse, R12.reuse, RZ, 0x7 ;  /* 0x0000000c00027211 */ /* 0x0c0fe400078f38ff */
[----:B------:R-:W-:Y:S02]  /*0ba0*/  LEA.HI R0, R0, R12, RZ, 0x3 ;  /* 0x0000000c00007211 */ /* 0x000fe400078f18ff */
[----:B------:R-:W-:Y:S02]  /*0bb0*/  LOP3.LUT R234, R2, 0xffffff80, RZ, 0xc0, !PT ;  /* 0xffffff8002ea7812 */ /* 0x000fe400078ec0ff */
[----:B------:R-:W-:Y:S02]  /*0bc0*/  SHF.R.S32.HI R13, RZ, 0x7, R2 ;  /* 0x00000007ff0d7819 */ /* 0x000fe40000011402 */
[----:B------:R-:W-:Y:S01]  /*0bd0*/  LOP3.LUT R19, R0, 0xfffffff8, RZ, 0xc0, !PT ;  /* 0xfffffff800137812 */ /* 0x000fe200078ec0ff */
[----:B------:R-:W-:Y:S01]  /*0be0*/  IMAD.IADD R234, R12, 0x1, -R234 ;  /* 0x000000010cea7824 */ /* 0x000fe200078e0aea */
[----:B------:R-:W-:Y:S01]  /*0bf0*/  LEA.HI R2, R2, R13, RZ, 0x1 ;  /* 0x0000000d02027211 */ /* 0x000fe200078f08ff */
[----:B------:R-:W-:Y:S01]  /*0c00*/  ULOP3.LUT UR4, UR4, 0x1, URZ, 0xfc, !UPT ;  /* 0x0000000104047892 */ /* 0x000fe2000f8efc3f */
[----:B------:R-:W-:Y:S01]  /*0c10*/  SHF.R.S32.HI R230, RZ, 0x3, R0 ;  /* 0x00000003ffe67819 */ /* 0x000fe20000011400 */
[----:B------:R-:W-:Y:S01]  /*0c20*/  IMAD.IADD R19, R12, 0x1, -R19 ;  /* 0x000000010c137824 */ /* 0x000fe200078e0a13 */
[----:B------:R-:W-:-:S02]  /*0c30*/  SHF.R.S32.HI R7, RZ, 0x1f, R234 ;  /* 0x0000001fff077819 */ /* 0x000fc400000114ea */
[----:B------:R-:W-:Y:S02]  /*0c40*/  LOP3.LUT R2, R2, 0x3fffffe, RZ, 0xc0, !PT ;  /* 0x03fffffe02027812 */ /* 0x000fe400078ec0ff */
[CC--:B------:R-:W-:Y:S02]  /*0c50*/  LEA.HI R8, R7.reuse, R234.reuse, RZ, 0x2 ;  /* 0x000000ea07087211 */ /* 0x0c0fe400078f10ff */
[----:B------:R-:W-:Y:S01]  /*0c60*/  LEA.HI R7, R7, R234, RZ, 0x5 ;  /* 0x000000ea07077211 */ /* 0x000fe200078f28ff */
[----:B------:R-:W-:Y:S01]  /*0c70*/  IMAD.IADD R2, R13, 0x1, -R2 ;  /* 0x000000010d027824 */ /* 0x000fe200078e0a02 */
[--C-:B------:R-:W-:Y:S02]  /*0c80*/  SHF.R.S32.HI R9, RZ, 0x2, R8.reuse ;  /* 0x00000002ff097819 */ /* 0x100fe40000011408 */
[----:B------:R-:W-:Y:S02]  /*0c90*/  SHF.R.S32.HI R6, RZ, 0x1f, R8 ;  /* 0x0000001fff067819 */ /* 0x000fe40000011408 */
[----:B------:R-:W-:-:S02]  /*0ca0*/  SHF.R.S32.HI R7, RZ, 0x5, R7 ;  /* 0x00000005ff077819 */ /* 0x000fc40000011407 */
[----:B------:R-:W-:-:S04]  /*0cb0*/  LEA.HI R6, R6, R9, RZ, 0x3 ;  /* 0x0000000906067211 */ /* 0x000fc800078f18ff */
[----:B------:R-:W-:Y:S01]  /*0cc0*/  LOP3.LUT R10, R6, 0xfffffff8, RZ, 0xc0, !PT ;  /* 0xfffffff8060a7812 */ /* 0x000fe200078ec0ff */
[----:B------:R-:W-:Y:S01]  /*0cd0*/  IMAD R6, R4, 0x40, R5 ;  /* 0x0000004004067824 */ /* 0x000fe200078e0205 */
[----:B------:R-:W-:Y:S02]  /*0ce0*/  SHF.R.S32.HI R4, RZ, 0x4, R3 ;  /* 0x00000004ff047819 */ /* 0x000fe40000011403 */
[----:B------:R-:W-:Y:S01]  /*0cf0*/  LEA.HI R5, R11, R11, RZ, 0x1 ;  /* 0x0000000b0b057211 */ /* 0x000fe200078f08ff */
[----:B------:R-:W-:Y:S01]  /*0d00*/  IMAD.IADD R10, R9, 0x1, -R10 ;  /* 0x00000001090a7824 */ /* 0x000fe200078e0a0a */
[----:B------:R-:W-:-:S03]  /*0d10*/  LEA.HI R3, R3, R4, RZ, 0x1 ;  /* 0x0000000403037211 */ /* 0x000fc600078f08ff */
[----:B------:R-:W-:Y:S01]  /*0d20*/  IMAD R7, R7, 0x10, R10 ;  /* 0x0000001007077824 */ /* 0x000fe200078e020a */
[----:B------:R-:W-:-:S03]  /*0d30*/  LOP3.LUT R3, R3, 0x1ffffffe, RZ, 0xc0, !PT ;  /* 0x1ffffffe03037812 */ /* 0x000fc600078ec0ff */
[----:B------:R-:W-:Y:S02]  /*0d40*/  IMAD R2, R2, 0x40, R7 ;  /* 0x0000004002027824 */ /* 0x000fe400078e0207 */
[----:B------:R-:W-:Y:S01]  /*0d50*/  IMAD.IADD R3, R4, 0x1, -R3 ;  /* 0x0000000104037824 */ /* 0x000fe200078e0a03 */
[----:B------:R-:W-:-:S03]  /*0d60*/  LOP3.LUT R4, R5, 0x1ffffffe, RZ, 0xc0, !PT ;  /* 0x1ffffffe05047812 */ /* 0x000fc600078ec0ff */
[----:B------:R-:W-:Y:S01]  /*0d70*/  IMAD R5, R3, 0x8, R6 ;  /* 0x0000000803057824 */ /* 0x000fe200078e0206 */
[----:B------:R-:W-:Y:S01]  /*0d80*/  LOP3.LUT R3, R8, 0x7ffffffc, RZ, 0xc0, !PT ;  /* 0x7ffffffc08037812 */ /* 0x000fe200078ec0ff */
[----:B------:R-:W-:-:S03]  /*0d90*/  IMAD.IADD R4, R11, 0x1, -R4 ;  /* 0x000000010b047824 */ /* 0x000fc600078e0a04 */
[----:B------:R0:W-:Y:S01]  /*0da0*/  STL [R1+0x5c], R5 ;  /* 0x00005c0501007387 */ /* 0x0001e20000100800 */
[----:B------:R-:W-:-:S03]  /*0db0*/  IMAD.IADD R3, R234, 0x1, -R3 ;  /* 0x00000001ea037824 */ /* 0x000fc600078e0a03 */
[----:B------:R-:W-:Y:S01]  /*0dc0*/  STL [R1+0x54], R2 ;  /* 0x0000540201007387 */ /* 0x000fe20000100800 */
[----:B------:R-:W-:-:S04]  /*0dd0*/  IMAD.SHL.U32 R204, R3, 0x2, RZ ;  /* 0x0000000203cc7824 */ /* 0x000fc800078e00ff */
[C---:B------:R-:W-:Y:S02]  /*0de0*/  VIADD R226, R204.reuse, 0x10 ;  /* 0x00000010cce27836 */ /* 0x040fe40000000000 */
[C---:B------:R-:W-:Y:S02]  /*0df0*/  VIADD R223, R204.reuse, 0x28 ;  /* 0x00000028ccdf7836 */ /* 0x040fe40000000000 */
        /* <DEDUP_REMOVED lines=12> */
[----:B------:R-:W-:Y:S01]  /*0ec0*/  VIADD R227, R204, 0x8 ;  /* 0x00000008cce37836 */ /* 0x000fe20000000000 */
[----:B------:R-:W-:Y:S01]  /*0ed0*/  SHF.R.S32.HI R0, RZ, 0x1f, R208 ;  /* 0x0000001fff007819 */ /* 0x000fe200000114d0 */
[----:B------:R-:W-:Y:S01]  /*0ee0*/  IMAD R0, R4, 0x8, R2 ;  /* 0x0000000804007824 */ /* 0x000fe200078e0202 */
[----:B------:R0:W-:Y:S01]  /*0ef0*/  STL [R1+0x60], R5 ;  /* 0x0000600501007387 */ /* 0x0001e20000100800 */
[C---:B------:R-:W-:Y:S01]  /*0f00*/  VIADD R225, R204.reuse, 0x18 ;  /* 0x00000018cce17836 */ /* 0x040fe20000000000 */
[----:B------:R-:W-:Y:S01]  /*0f10*/  SHF.R.S32.HI R3, RZ, 0x1f, R227 ;  /* 0x0000001fff037819 */ /* 0x000fe200000114e3 */
[C---:B------:R-:W-:Y:S01]  /*0f20*/  VIADD R224, R204.reuse, 0x20 ;  /* 0x00000020cce07836 */ /* 0x040fe20000000000 */
[----:B------:R1:W-:Y:S01]  /*0f30*/  STL [R1+0x58], R0 ;  /* 0x0000580001007387 */ /* 0x0003e20000100800 */
[----:B------:R-:W-:-:S02]  /*0f40*/  VIADD R222, R204, 0x30 ;  /* 0x00000030ccde7836 */ /* 0x000fc40000000000 */
[C---:B------:R-:W-:Y:S01]  /*0f50*/  VIADD R221, R204.reuse, 0x38 ;  /* 0x00000038ccdd7836 */ /* 0x040fe20000000000 */
[----:B------:R-:W-:Y:S01]  /*0f60*/  SHF.R.S32.HI R3, RZ, 0x1f, R224 ;  /* 0x0000001fff037819 */ /* 0x000fe200000114e0 */
        /* <DEDUP_REMOVED lines=24> */
[----:B-1----:R-:W-:-:S07]  /*10f0*/  SHF.R.S32.HI R235, RZ, 0x1f, R205 ;  /* 0x0000001fffeb7819 */ /* 0x002fce00000114cd */
.L_x_3435:
[----:B------:R-:W-:Y:S01]  /*1100*/  ULDC.64 UR8, c[0x0][0xc88] ;  /* 0x0003220000087ab9 */ /* 0x000fe20000000a00 */
[----:B------:R-:W-:Y:S01]  /*1110*/  ULDC.64 UR12, c[0x0][0x208] ;  /* 0x00008200000c7ab9 */ /* 0x000fe20000000a00 */
[----:B------:R-:W-:Y:S01]  /*1120*/  UIMAD.WIDE UR8, UR7, 0x4, UR8 ;  /* 0x00000004070878a5 */ /* 0x000fe2000f8e0208 */
[----:B------:R-:W-:-:S05]  /*1130*/  ULDC.64 UR10, c[0x0][0xa20] ;  /* 0x00028800000a7ab9 */ /* 0x000fca0000000a00 */
[----:B0-2-4-:R-:W-:Y:S02]  /*1140*/  IMAD.U32 R2, RZ, RZ, UR8 ;  /* 0x00000008ff027e24 */ /* 0x015fe4000f8e00ff */
        /* <DEDUP_REMOVED lines=10> */
[----:B------:R-:W-:Y:S01]  /*11f0*/  USHF.R.S32.HI UR14, URZ, 0x1f, UR4 ;  /* 0x0000001f3f0e7899 */ /* 0x000fe20008011404 */
[----:B------:R-:W-:Y:S01]  /*1200*/  IMAD.U32 R229, RZ, RZ, UR5 ;  /* 0x00000005ffe57e24 */ /* 0x000fe2000f8e00ff */
[----:B------:R-:W-:Y:S02]  /*1210*/  @UP0 ULEA UR8, UP2, UR4, UR8, 0x2 ;  /* 0x0000000804080291 */ /* 0x000fe4000f84103f */
[----:B------:R-:W-:Y:S02]  /*1220*/  IMAD.U32 R231, RZ, RZ, UR4 ;  /* 0x00000004ffe77e24 */ /* 0x000fe4000f8e00ff */
[----:B------:R-:W-:Y:S02]  /*1230*/  @UP0 ULEA.HI.X UR9, UR4, UR9, UR14, 0x2, UP2 ;  /* 0x0000000904090291 */ /* 0x000fe400090f140e */
[----:B------:R-:W-:Y:S01]  /*1240*/  IMAD.U32 R233, RZ, RZ, UR14 ;  /* 0x0000000effe97e24 */ /* 0x000fe2000f8e00ff */
[----:B------:R-:W-:Y:S01]  /*1250*/  @UP1 ULEA UR10, UP0, UR4, UR10, 0x2 ;  /* 0x0000000a040a1291 */ /* 0x000fe2000f80103f */
[----:B------:R-:W-:-:S03]  /*1260*/  IMAD.U32 R2, RZ, RZ, UR8 ;  /* 0x00000008ff027e24 */ /* 0x000fc6000f8e00ff */
[----:B------:R-:W-:Y:S01]  /*1270*/  @UP1 ULEA.HI.X UR11, UR4, UR11, UR14, 0x2, UP0 ;  /* 0x0000000b040b1291 */ /* 0x000fe200080f140e */
[----:B------:R-:W-:Y:S01]  /*1280*/  IMAD.U32 R3, RZ, RZ, UR9 ;  /* 0x00000009ff037e24 */ /* 0x000fe2000f8e00ff */
[----:B------:R-:W-:Y:S01]  /*1290*/  ULDC.64 UR8, c[0x0][0x418] ;  /* 0x0001060000087ab9 */ /* 0x000fe20000000a00 */
[----:B-1----:R-:W-:Y:S01]  /*12a0*/  IMAD.U32 R4, RZ, RZ, UR10 ;  /* 0x0000000aff047e24 */ /* 0x002fe2000f8e00ff */
[----:B------:R-:W-:Y:S02]  /*12b0*/  ULOP3.LUT UR5, UR6, 0xffff, URZ, 0xc0, !UPT ;  /* 0x0000ffff06057892 */ /* 0x000fe4000f8ec03f */
[----:B---3--:R-:W-:Y:S01]  /*12c0*/  IMAD.U32 R5, RZ, RZ, UR11 ;  /* 0x0000000bff057e24 */ /* 0x008fe2000f8e00ff */
[----:B------:R-:W2:Y:S01]  /*12d0*/  @P0 LDG.E R2, desc[UR12][R2.64] ;  /* 0x0000000c02020981 */ /* 0x000ea2000c1e1900 */
[----:B------:R-:W-:-:S03]  /*12e0*/  ULDC UR4, c[0x0][0x424] ;  /* 0x0001090000047ab9 */ /* 0x000fc60000000800 */
[----:B------:R-:W3:Y:S01]  /*12f0*/  @P1 LDG.E R4, desc[UR12][R4.64] ;  /* 0x0000000c04041981 */ /* 0x000ee2000c1e1900 */
[----:B------:R-:W-:Y:S01]  /*1300*/  UISETP.NE.U32.AND UP0, UPT, UR8, URZ, UPT ;  /* 0x0000003f0800728c */ /* 0x000fe2000bf05070 */
[----:B------:R-:W-:Y:S01]  /*1310*/  IMAD.U32 R228, RZ, RZ, UR5 ;  /* 0x00000005ffe47e24 */ /* 0x000fe2000f8e00ff */
[----:B------:R-:W-:Y:S01]  /*1320*/  ULDC UR5, c[0x0][0x2f0] ;  /* 0x0000bc0000057ab9 */ /* 0x000fe20000000800 */
[----:B------:R-:W-:Y:S01]  /*1330*/  UMOV UR50, URZ ;  /* 0x0000003f00327c82 */ /* 0x000fe20008000000 */
[----:B------:R-:W-:Y:S02]  /*1340*/  UISETP.NE.AND.EX UP0, UPT, UR9, URZ, UPT, UP0 ;  /* 0x0000003f0900728c */ /* 0x000fe4000bf05300 */
[----:B------:R-:W-:Y:S02]  /*1350*/  ULOP3.LUT UR7, UR6, 0xff0000, URZ, 0xc0, !UPT ;  /* 0x00ff000006077892 */ /* 0x000fe4000f8ec03f */
[----:B------:R-:W-:Y:S02]  /*1360*/  USEL UR4, UR4, 0x1, UP0 ;  /* 0x0000000104047887 */ /* 0x000fe40008000000 */
[----:B------:R-:W-:-:S02]  /*1370*/  ULOP3.LUT UR6, UR6, 0xff000000, URZ, 0xc0, !UPT ;  /* 0xff00000006067892 */ /* 0x000fc4000f8ec03f */
[----:B------:R-:W-:Y:S01]  /*1380*/  UIMAD UR4, UR4, UR5, URZ ;  /* 0x00000005040472a4 */ /* 0x000fe2000f8e023f */
[----:B--2---:R-:W-:-:S06]  /*1390*/  @P0 R2UR UR50, R2 ;  /* 0x00000000023202ca */ /* 0x004fcc00000e0000 */
[----:B---3--:R-:W-:Y:S01]  /*13a0*/  @P1 R2UR UR4, R4 ;  /* 0x00000000040412ca */ /* 0x008fe200000e0000 */
[----:B-----5:R-:W-:-:S14]  /*13b0*/  @P1 BRA `(.L_x_3389) ;  /* 0x00000000003c1947 */ /* 0x020fdc0003800000 */
        /* <DEDUP_REMOVED lines=15> */
.L_x_3389:
[----:B------:R-:W-:Y:S02]  /*14b0*/  UIADD3 UR50, -UR50, UR4, URZ ;  /* 0x0000000432327290 */ /* 0x000fe4000fffe13f */
[----:B------:R-:W-:Y:S02]  /*14c0*/  USHF.R.U32.HI UR6, URZ, 0x8, UR6 ;  /* 0x000000083f067899 */ /* 0x000fe40008011606 */
[----:B------:R-:W-:Y:S02]  /*14d0*/  UISETP.GE.AND UP0, UPT, UR50, 0x1, UPT ;  /* 0x000000013200788c */ /* 0x000fe4000bf06270 */
[----:B------:R-:W-:Y:S02]  /*14e0*/  UIADD3 UR5, UR50, 0x6f, URZ ;  /* 0x0000006f32057890 */ /* 0x000fe4000fffe03f */
[----:B------:R-:W-:Y:S02]  /*14f0*/  ULEA.HI UR7, UR7, UR6, URZ, 0x10 ;  /* 0x0000000607077291 */ /* 0x000fe4000f8f803f */
[----:B------:R-:W-:Y:S01]  /*1500*/  PLOP3.LUT P0, PT, PT, PT, UP0, 0x80, 0x0 ;  /* 0x000000000000781c */ /* 0x000fe20003f0f008 */
[----:B------:R-:W-:Y:S01]  /*1510*/  UMOV UR4, URZ ;  /* 0x0000003f00047c82 */ /* 0x000fe20008000000 */
[----:B------:R-:W-:-:S02]  /*1520*/  ULOP3.LUT UR8, UR7, 0xff, URZ, 0xc0, !UPT ;  /* 0x000000ff07087892 */ /* 0x000fc4000f8ec03f */
[----:B------:R-:W-:Y:S02]  /*1530*/  UIMAD.WIDE UR4, UR5, -0x6db6db6d, UR4 ;  /* 0x92492493050478a5 */ /* 0x000fe4000f8e0204 */
[----:B------:R-:W-:Y:S02]  /*1540*/  USHF.R.U32.HI UR7, URZ, 0x10, UR7 ;  /* 0x000000103f077899 */ /* 0x000fe40008011607 */
[----:B------:R-:W-:Y:S01]  /*1550*/  USHF.R.U32.HI UR6, URZ, 0x1f, UR5 ;  /* 0x0000001f3f067899 */ /* 0x000fe20008011605 */
[----:B------:R-:W-:Y:S02]  /*1560*/  IMAD.U32 R23, RZ, RZ, UR8 ;  /* 0x00000008ff177e24 */ /* 0x000fe4000f8e00ff */
        /* <DEDUP_REMOVED lines=41> */
.L_x_3390:
        /* <DEDUP_REMOVED lines=21> */
[----:B------:R-:W-:Y:S02]  /*1950*/  CS2R R92, SRZ ;  /* 0x00000000005c7805 */ /* 0x000fe4000001ff00 */
[----:B------:R-:W-:-:S02]  /*1960*/  CS2R R124, SRZ ;  /* 0x00000000007c7805 */ /* 0x000fc4000001ff00 */
[----:B------:R-:W-:Y:S01]  /*1970*/  R2UR UR51, R0 ;  /* 0x00000000003372ca */ /* 0x000fe200000e0000 */
[----:B------:R-:W-:Y:S01]  /*1980*/  IMAD.MOV.U32 R0, RZ, RZ, RZ ;  /* 0x000000ffff007224 */ /* 0x000fe200078e00ff */
        /* <DEDUP_REMOVED lines=46> */
[----:B------:R-:W-:-:S05]  /*1c70*/  SHF.R.S32.HI R5, RZ, 0x7, R5 ;  /* 0x00000007ff057819 */ /* 0x000fca0000011405 */
        /* <DEDUP_REMOVED lines=25> */
.L_x_3392:
[----:B------:R-:W2:Y:S01]  /*1e10*/  LDL R2, [R1+0x60] ;  /* 0x0000600001027983 */ /* 0x000ea20000100800 */
[----:B------:R-:W0:Y:S01]  /*1e20*/  S2UR UR5, SR_CgaCtaId ;  /* 0x00000000000579c3 */ /* 0x000e220000008800 */
[----:B------:R-:W-:Y:S01]  /*1e30*/  LEA.HI R0, R232, R232, RZ, 0x1 ;  /* 0x000000e8e8007211 */ /* 0x000fe200078f08ff */
[----:B------:R-:W-:Y:S01]  /*1e40*/  UMOV UR4, 0x400 ;  /* 0x0000040000047882 */ /* 0x000fe20000000000 */
[----:B------:R-:W-:Y:S02]  /*1e50*/  BSSY B0, `(.L_x_3393) ;  /* 0x000000b000007945 */ /* 0x000fe40003800000 */
[----:B------:R-:W-:-:S05]  /*1e60*/  LOP3.LUT R3, R0, 0xfffffffe, RZ, 0xc0, !PT ;  /* 0xfffffffe00037812 */ /* 0x000fca00078ec0ff */
[----:B------:R-:W-:-:S05]  /*1e70*/  IMAD.IADD R3, R232, 0x1, -R3 ;  /* 0x00000001e8037824 */ /* 0x000fca00078e0a03 */
[----:B------:R-:W-:Y:S01]  /*1e80*/  SHF.L.U32 R3, R3, 0x1f, RZ ;  /* 0x0000001f03037819 */ /* 0x000fe200000006ff */
[----:B0-----:R-:W-:-:S06]  /*1e90*/  ULEA UR4, UR5, UR4, 0x18 ;  /* 0x0000000405047291 */ /* 0x001fcc000f8ec03f */
[----:B------:R-:W-:-:S04]  /*1ea0*/  IMAD.U32 R4, RZ, RZ, UR4 ;  /* 0x00000004ff047e24 */ /* 0x000fc8000f8e00ff */
[----:B------:R-:W0:Y:S01]  /*1eb0*/  SYNCS.PHASECHK.TRANS64.TRYWAIT P1, [R4+URZ+0x36800], R3 ;  /* 0x03680003040075a7 */ /* 0x000e22000802017f */
[----:B--2---:R-:W-:-:S13]  /*1ec0*/  R2UR UR6, R2 ;  /* 0x00000000020672ca */ /* 0x004fda00000e0000 */
[----:B------:R-:W-:-:S05]  /*1ed0*/  IMAD.U32 R0, RZ, RZ, UR6 ;  /* 0x00000006ff007e24 */ /* 0x000fca000f8e00ff */
[----:B------:R-:W-:Y:S01]  /*1ee0*/  ISETP.NE.AND P0, PT, R0, 0x3, PT ;  /* 0x000000030000780c */ /* 0x000fe20003f05270 */
[----:B0-----:R-:W-:-:S12]  /*1ef0*/  @!P1 BRA `(.L_x_3394) ;  /* 0x0000013c00c49947 */ /* 0x001fd80003800000 */
.L_x_3562:
[----:B------:R-:W-:Y:S05]  /*1f00*/  BSYNC B0 ;  /* 0x0000000000007941 */ /* 0x000fea0003800000 */
.L_x_3393:
[----:B------:R-:W-:Y:S05]  /*1f10*/  @!P0 BRA `(.L_x_3395) ;  /* 0x0000000000048947 */ /* 0x000fea0003800000 */
[----:B------:R-:W-:Y:S01]  /*1f20*/  BPT.TRAP 0x1 ;  /* 0x000000040000795c */ /* 0x000fe20000300000 */
.L_x_3395:
[----:B------:R-:W-:Y:S01]  /*1f30*/  IMAD R0, R16, 0x8, R4 ;  /* 0x0000000810007824 */ /* 0x000fe200078e0204 */
[----:B0-----:R-:W-:-:S04]  /*1f40*/  SHF.L.U32 R3, R17, 0x1f, RZ ;  /* 0x0000001f11037819 */ /* 0x001fc800000006ff */
[----:B------:R0:W1:Y:S01]  /*1f50*/  SYNCS.PHASECHK.TRANS64.TRYWAIT P2, [R0+URZ+0x36830], R3 ;  /* 0x03683003000075a7 */ /* 0x000062000804017f */
[----:B------:R-:W-:Y:S05]  /*1f60*/  @!P0 BRA `(.L_x_3396) ;  /* 0x0000000000048947 */ /* 0x000fea0003800000 */
[----:B------:R-:W-:Y:S01]  /*1f70*/  BPT.TRAP 0x1 ;  /* 0x000000040000795c */ /* 0x000fe20000300000 */
.L_x_3396:
[----:B------:R-:W2:Y:S01]  /*1f80*/  S2R R2, SR_TID.X ;  /* 0x0000000000027919 */ /* 0x000ea20000002100 */
[----:B------:R-:W-:Y:S01]  /*1f90*/  IMAD.MOV.U32 R119, RZ, RZ, RZ ;  /* 0x000000ffff777224 */ /* 0x000fe200078e00ff */
[----:B--2---:R-:W-:Y:S01]  /*1fa0*/  LOP3.LUT P1, RZ, R2, 0x7f, RZ, 0xc0, !PT ;  /* 0x0000007f02ff7812 */ /* 0x004fe2000782c0ff */
[----:B-1----:R-:W-:-:S12]  /*1fb0*/  @P2 BRA `(.L_x_3397) ;  /* 0x0000000000082947 */ /* 0x002fd80003800000 */
[----:B------:R-:W1:Y:S02]  /*1fc0*/  SYNCS.PHASECHK.TRANS64.TRYWAIT P2, [R0+URZ+0x36830], R3 ;  /* 0x03683003000075a7 */ /* 0x000e64000804017f */
[----:B-1----:R-:W-:Y:S05]  /*1fd0*/  @!P2 BRA `(.L_x_3398) ;  /* 0x0000013c00a0a947 */ /* 0x002fea0003800000 */
.L_x_3397:
        /* <DEDUP_REMOVED lines=8> */
[----:B------:R-:W-:Y:S01]  /*2060*/  UMOV UR9, UR53 ;  /* 0x0000003500097c82 */ /* 0x000fe20008000000 */
[----:B------:R-:W-:Y:S01]  /*2070*/  UMOV UR52, UR49 ;  /* 0x0000003100347c82 */ /* 0x000fe20008000000 */
[----:B------:R-:W-:Y:S01]  /*2080*/  UMOV UR11, 0x40000040 ;  /* 0x40000040000b7882 */ /* 0x000fe20000000000 */
[----:B------:R-:W-:Y:S01]  /*2090*/  UMOV UR8, UR52 ;  /* 0x0000003400087c82 */ /* 0x000fe20008000000 */
[----:B------:R-:W-:Y:S01]  /*20a0*/  UMOV UR12, UR52 ;  /* 0x00000034000c7c82 */ /* 0x000fe20008000000 */
[----:B------:R-:W-:Y:S01]  /*20b0*/  UMOV UR13, UR53 ;  /* 0x00000035000d7c82 */ /* 0x000fe20008000000 */
[----:B------:R-:W-:Y:S01]  /*20c0*/  UIADD3 UR4, UR4, 0x21400, URZ ;  /* 0x0002140004047890 */ /* 0x000fe2000fffe03f */
[----:B------:R-:W-:Y:S01]  /*20d0*/  MOV R2, UR53 ;  /* 0x0000003500027c02 */ /* 0x000fe20008000f00 */
[----:B------:R-:W-:Y:S01]  /*20e0*/  UMOV UR15, 0x40000040 ;  /* 0x40000040000f7882 */ /* 0x000fe20000000000 */
[----:B------:R-:W-:Y:S01]  /*20f0*/  UMOV UR16, UR52 ;  /* 0x0000003400107c82 */ /* 0x000fe20008000000 */
[----:B------:R-:W-:Y:S01]  /*2100*/  USHF.R.U32.HI UR4, URZ, 0x4, UR4 ;  /* 0x000000043f047899 */ /* 0x000fe20008011604 */
[----:B01----:R-:W-:Y:S01]  /*2110*/  MOV R3, UR52 ;  /* 0x0000003400037c02 */ /* 0x003fe20008000f00 */
[----:B------:R-:W-:Y:S01]  /*2120*/  UMOV UR17, UR53 ;  /* 0x0000003500117c82 */ /* 0x000fe20008000000 */
[----:B------:R-:W-:Y:S01]  /*2130*/  UMOV UR19, 0x40000040 ;  /* 0x4000004000137882 */ /* 0x000fe20000000000 */
[----:B------:R-:W-:Y:S01]  /*2140*/  ULOP3.LUT UR4, UR4, 0x3fff, URZ, 0xc0, !UPT ;  /* 0x00003fff04047892 */ /* 0x000fe2000f8ec03f */
[----:B------:R-:W-:Y:S01]  /*2150*/  IMAD.U32 R5, RZ, RZ, UR51 ;  /* 0x00000033ff057e24 */ /* 0x000fe2000f8e00ff */
[----:B------:R-:W-:Y:S01]  /*2160*/  UIADD3 UR20, UR49, 0x2, URZ ;  /* 0x0000000231147890 */ /* 0x000fe2000fffe03f */
[----:B------:R-:W-:Y:S01]  /*2170*/  P2R R15, PR, RZ, 0x2 ;  /* 0x00000002ff0f7803 */ /* 0x000fe20000000000 */
[----:B------:R-:W-:Y:S01]  /*2180*/  ULOP3.LUT UR5, UR4, 0x10000, URZ, 0xfc, !UPT ;  /* 0x0001000004057892 */ /* 0x000fe2000f8efc3f */
[----:B------:R-:W-:Y:S01]  /*2190*/  P2R R21, PR, RZ, 0x1 ;  /* 0x00000001ff157803 */ /* 0x000fe20000000000 */
[----:B------:R-:W-:Y:S01]  /*21a0*/  UMOV UR23, 0x40000040 ;  /* 0x4000004000177882 */ /* 0x000fe20000000000 */
[----:B------:R-:W-:Y:S01]  /*21b0*/  UMOV UR4, UR52 ;  /* 0x0000003400047c82 */ /* 0x000fe20008000000 */
[----:B------:R-:W-:Y:S01]  /*21c0*/  UIMAD UR48, UR48, 0xa80, UR5 ;  /* 0x00000a80303078a4 */ /* 0x000fe2000f8e0205 */
[--C-:B------:R-:W-:Y:S01]  /*21d0*/  IMAD.MOV.U32 R118, RZ, RZ, R119.reuse ;  /* 0x000000ffff767224 */ /* 0x100fe200078e0077 */
[----:B------:R-:W-:Y:S01]  /*21e0*/  UMOV UR27, 0x40000040 ;  /* 0x40000040001b7882 */ /* 0x000fe20000000000 */
[----:B------:R-:W-:Y:S01]  /*21f0*/  IMAD.U32 R8, RZ, RZ, UR5 ;  /* 0x00000005ff087e24 */ /* 0x000fe2000f8e00ff */
[----:B------:R-:W-:Y:S01]  /*2200*/  UIADD3 UR6, UR48, 0x80, URZ ;  /* 0x0000008030067890 */ /* 0x000fe2000fffe03f */
[--C-:B------:R-:W-:Y:S01]  /*2210*/  IMAD.MOV.U32 R117, RZ, RZ, R119.reuse ;  /* 0x000000ffff757224 */ /* 0x100fe200078e0077 */
[----:B------:R-:W-:Y:S01]  /*2220*/  UMOV UR5, UR53 ;  /* 0x0000003500057c82 */ /* 0x000fe20008000000 */
[----:B------:R-:W-:Y:S01]  /*2230*/  UMOV UR54, UR48 ;  /* 0x0000003000367c82 */ /* 0x000fe20008000000 */
[----:B------:R-:W-:Y:S01]  /*2240*/  UIADD3 UR10, UR48, 0x180, URZ ;  /* 0x00000180300a7890 */ /* 0x000fe2000fffe03f */
[----:B------:R-:W-:Y:S01]  /*2250*/  HGMMA.64x16x16.F32.BF16 R72, gdesc[UR52], RZ, !UPT, gsb0 ;  /* 0x00200000344879f0 */ /* 0x000fe2000c0018ff */
[----:B------:R-:W-:Y:S01]  /*2260*/  UIADD3 UR14, UR48, 0x200, URZ ;  /* 0x00000200300e7890 */ /* 0x000fe2000fffe03f */
[--C-:B------:R-:W-:Y:S01]  /*2270*/  IMAD.MOV.U32 R116, RZ, RZ, R119.reuse ;  /* 0x000000ffff747224 */ /* 0x100fe200078e0077 */
        /* <DEDUP_REMOVED lines=8> */
[----:B------:R-:W-:Y:S01]  /*2300*/  UMOV UR31, 0x40000040 ;  /* 0x40000040001f7882 */ /* 0x000fe20000000000 */
        /* <DEDUP_REMOVED lines=28> */
[--C-:B------:R-:W-:Y:S01]  /*24d0*/  IMAD.MOV.U32 R95, RZ, RZ, R119.reuse ;  /* 0x000000ffff5f7224 */ /* 0x100fe200078e0077 */
[----:B------:R-:W-:Y:S02]  /*24e0*/  WARPGROUP.DEPBAR.LE gsb0, 0x0 ;  /* 0x00008000000079c5 */ /* 0x000fe40000010000 */
[----:B------:R-:W-:Y:S01]  /*24f0*/  WARPGROUP.ARRIVE ;  /* 0x00000000000079c5 */ /* 0x000fe20000000000 */
[----:B------:R-:W-:-:S02]  /*2500*/  IMAD.MOV.U32 R94, RZ, RZ, R119 ;  /* 0x000000ffff5e7224 */ /* 0x000fc400078e0077 */
[--C-:B------:R-:W-:Y:S02]  /*2510*/  IMAD.MOV.U32 R93, RZ, RZ, R119.reuse ;  /* 0x000000ffff5d7224 */ /* 0x100fe400078e0077 */
        /* <DEDUP_REMOVED lines=27> */
[----:B------:R-:W-:Y:S02]  /*26d0*/  UIADD3 UR8, UR48, 0x2, URZ ;  /* 0x0000000230087890 */ /* 0x000fe4000fffe03f */
[----:B------:R-:W-:Y:S01]  /*26e0*/  UIADD3 UR10, UR48, 0x182, URZ ;  /* 0x00000182300a7890 */ /* 0x000fe2000fffe03f */
[----:B------:R-:W-:Y:S01]  /*26f0*/  UMOV UR11, 0x40000040 ;  /* 0x40000040000b7882 */ /* 0x000fe20000000000 */
[----:B------:R-:W-:Y:S02]  /*2700*/  WARPGROUP.DEPBAR.LE gsb0, 0x0 ;  /* 0x00008000000079c5 */ /* 0x000fe40000010000 */
[----:B------:R-:W-:-:S06]  /*2710*/  WARPGROUP.ARRIVE ;  /* 0x00000000000079c5 */ /* 0x000fcc0000000000 */
[----:B------:R-:W-:Y:S01]  /*2720*/  HGMMA.64x16x16.F32.BF16 R40, gdesc[UR12], RZ, !UPT, gsb0 ;  /* 0x002000000c2879f0 */ /* 0x000fe2000c0018ff */
        /* <DEDUP_REMOVED lines=10> */
[----:B------:R-:W-:Y:S01]  /*27d0*/  UMOV UR4, UR20 ;  /* 0x0000001400047c82 */ /* 0x000fe20008000000 */
[----:B------:R-:W-:Y:S01]  /*27e0*/  UMOV UR5, 0x40000040 ;  /* 0x4000004000057882 */ /* 0x000fe20000000000 */
[----:B------:R-:W-:Y:S01]  /*27f0*/  UMOV UR6, UR8 ;  /* 0x0000000800067c82 */ /* 0x000fe20008000000 */
[----:B------:R-:W-:Y:S01]  /*2800*/  UMOV UR7, 0x40000040 ;  /* 0x4000004000077882 */ /* 0x000fe20000000000 */
[----:B------:R-:W-:Y:S01]  /*2810*/  UMOV UR8, UR4 ;  /* 0x0000000400087c82 */ /* 0x000fe20008000000 */
[----:B------:R-:W-:Y:S01]  /*2820*/  UMOV UR9, UR5 ;  /* 0x0000000500097c82 */ /* 0x000fe20008000000 */
[----:B------:R-:W-:Y:S01]  /*2830*/  UMOV UR12, UR4 ;  /* 0x00000004000c7c82 */ /* 0x000fe20008000000 */
[----:B------:R-:W-:Y:S01]  /*2840*/  UMOV UR13, UR5 ;  /* 0x00000005000d7c82 */ /* 0x000fe20008000000 */
[----:B------:R-:W-:Y:S01]  /*2850*/  UMOV UR16, UR4 ;  /* 0x0000000400107c82 */ /* 0x000fe20008000000 */
[----:B------:R-:W-:Y:S01]  /*2860*/  UMOV UR17, UR5 ;  /* 0x0000000500117c82 */ /* 0x000fe20008000000 */
        /* <DEDUP_REMOVED lines=21> */
[----:B------:R-:W-:Y:S01]  /*29c0*/  UMOV UR9, 0x40000040 ;  /* 0x4000004000097882 */ /* 0x000fe20000000000 */
[----:B------:R-:W-:Y:S01]  /*29d0*/  UMOV UR11, 0x40000040 ;  /* 0x40000040000b7882 */ /* 0x000fe20000000000 */
[----:B------:R-:W-:Y:S01]  /*29e0*/  UMOV UR20, UR8 ;  /* 0x0000000800147c82 */ /* 0x000fe20008000000 */
        /* <DEDUP_REMOVED lines=19> */
[----:B------:R-:W-:-:S07]  /*2b20*/  UIADD3 UR7, UR48, 0x804, URZ ;  /* 0x0000080430077890 */ /* 0x000fce000fffe03f */
[----:B------:R-:W-:Y:S01]  /*2b30*/  UMOV UR54, UR7 ;  /* 0x0000000700367c82 */ /* 0x000fe20008000000 */
[----:B------:R-:W-:-:S13]  /*2b40*/  R2UR UR7, R18 ;  /* 0x00000000120772ca */ /* 0x000fda00000e0000 */
        /* <DEDUP_REMOVED lines=85> */
[----:B------:R-:W-:Y:S02]  /*30a0*/  ULDC UR14, c[0x0][0x988] ;  /* 0x00026200000e7ab9 */ /* 0x000fe40000000800 */
        /* <DEDUP_REMOVED lines=265> */
[----:B------:R-:W-:Y:S01]  /*4140*/  R2UR UR52, R3 ;  /* 0x00000000033472ca */ /* 0x000fe200000e0000 */
[----:B------:R-:W-:Y:S01]  /*4150*/  IMAD.U32 R3, RZ, RZ, UR50 ;  /* 0x00000032ff037e24 */ /* 0x000fe2000f8e00ff */
[----:B------:R-:W-:-:S04]  /*4160*/  R2UR UR53, R2 ;  /* 0x00000000023572ca */ /* 0x000fc800000e0000 */
[----:B------:R-:W-:-:S05]  /*4170*/  IADD3 R2, R3, 0x70, -R204 ;  /* 0x0000007003027810 */ /* 0x000fca0007ffe8cc */
[----:B------:R-:W-:-:S05]  /*4180*/  IMAD R2, R5, -0x70, R2 ;  /* 0xffffff9005027824 */ /* 0x000fca00078e0202 */
[C---:B------:R-:W-:Y:S02]  /*4190*/  ISETP.GT.AND P2, PT, R2.reuse, RZ, PT ;  /* 0x000000ff0200720c */ /* 0x040fe40003f44270 */
[C---:B------:R-:W-:Y:S02]  /*41a0*/  ISETP.GT.AND P3, PT, R2.reuse, 0x1, PT ;  /* 0x000000010200780c */ /* 0x040fe40003f64270 */
[C---:B------:R-:W-:Y:S02]  /*41b0*/  ISETP.GT.AND P4, PT, R2.reuse, 0x8, PT ;  /* 0x000000080200780c */ /* 0x040fe40003f84270 */
[C---:B------:R-:W-:Y:S02]  /*41c0*/  ISETP.GT.AND P5, PT, R2.reuse, 0x9, PT ;  /* 0x000000090200780c */ /* 0x040fe40003fa4270 */
[C---:B------:R-:W-:Y:S02]  /*41d0*/  ISETP.GT.AND P6, PT, R2.reuse, 0x21, PT ;  /* 0x000000210200780c */ /* 0x040fe40003fc4270 */
[----:B------:R-:W-:-:S02]  /*41e0*/  ISETP.GT.AND P1, PT, R2, 0x49, PT ;  /* 0x000000490200780c */ /* 0x000fc40003f24270 */
[----:B------:R-:W-:Y:S01]  /*41f0*/  ISETP.GT.AND P0, PT, R2, 0x50, PT ;  /* 0x000000500200780c */ /* 0x000fe20003f04270 */
        /* <DEDUP_REMOVED lines=12> */
[----:B------:R-:W-:Y:S01]  /*42c0*/  UIADD3 UR6, UR48, 0x986, URZ ;  /* 0x0000098630067890 */ /* 0x000fe2000fffe03f */
[----:B------:R-:W-:Y:S02]  /*42d0*/  WARPGROUP.DEPBAR.LE gsb0, 0x0 ;  /* 0x00008000000079c5 */ /* 0x000fe40000010000 */
[----:B------:R-:W-:-:S06]  /*42e0*/  WARPGROUP.ARRIVE ;  /* 0x00000000000079c5 */ /* 0x000fcc0000000000 */
[----:B------:R-:W-:Y:S03]  /*42f0*/  HGMMA.64x16x16.F32.BF16 R32, gdesc[UR56], R32, gsb0 ;  /* 0x00200000382079f0 */ /* 0x000fe60008001820 */
        /* <DEDUP_REMOVED lines=9> */
[----:B------:R-:W-:Y:S01]  /*4390*/  WARPGROUP.ARRIVE ;  /* 0x00000000000079c5 */ /* 0x000fe20000000000 */
[----:B------:R-:W-:Y:S02]  /*43a0*/  FSEL R72, R72, -INF , P2 ;  /* 0xff80000048487808 */ /* 0x000fe40001000000 */
[----:B------:R-:W-:Y:S02]  /*43b0*/  FSEL R73, R73, -INF , P3 ;  /* 0xff80000049497808 */ /* 0x000fe40001800000 */
[----:B------:R-:W-:Y:S01]  /*43c0*/  FSEL R76, R76, -INF , P4 ;  /* 0xff8000004c4c7808 */ /* 0x000fe20002000000 */
[----:B------:R-:W-:Y:S01]  /*43d0*/  HGMMA.64x16x16.F32.BF16 R64, gdesc[UR44], R64, gsb0 ;  /* 0x002000002c4079f0 */ /* 0x000fe20008001840 */
[----:B------:R-:W-:Y:S01]  /*43e0*/  UIADD3 UR46, UR48, 0x806, URZ ;  /* 0x00000806302e7890 */ /* 0x000fe2000fffe03f */
[----:B------:R-:W-:Y:S01]  /*43f0*/  FMNMX.FTZ R3, R72, R73, !PT ;  /* 0x0000004948037209 */ /* 0x000fe20007810000 */
[----:B------:R-:W-:Y:S01]  /*4400*/  UMOV UR47, 0x40000040 ;  /* 0x40000040002f7882 */ /* 0x000fe20000000000 */
[----:B------:R-:W-:-:S02]  /*4410*/  FSEL R74, R74, -INF , P2 ;  /* 0xff8000004a4a7808 */ /* 0x000fc40001000000 */
[----:B------:R-:W-:Y:S02]  /*4420*/  FSEL R77, R77, -INF , P5 ;  /* 0xff8000004d4d7808 */ /* 0x000fe40002800000 */
[----:B------:R-:W-:Y:S02]  /*4430*/  ISETP.GT.AND P2, PT, R2, 0x10, PT ;  /* 0x000000100200780c */ /* 0x000fe40003f44270 */
[----:B------:R-:W-:Y:S02]  /*4440*/  FMNMX.FTZ R6, R76, R3, !PT ;  /* 0x000000034c067209 */ /* 0x000fe40007810000 */
[----:B------:R-:W-:Y:S02]  /*4450*/  FSEL R75, R75, -INF , P3 ;  /* 0xff8000004b4b7808 */ /* 0x000fe40001800000 */
[----:B------:R-:W-:Y:S02]  /*4460*/  ISETP.GT.AND P3, PT, R2, 0x11, PT ;  /* 0x000000110200780c */ /* 0x000fe40003f64270 */
[----:B------:R-:W-:-:S02]  /*4470*/  FMNMX.FTZ R3, R77, R6, !PT ;  /* 0x000000064d037209 */ /* 0x000fc40007810000 */
[----:B------:R-:W-:Y:S02]  /*4480*/  FSEL R78, R78, -INF , P4 ;  /* 0xff8000004e4e7808 */ /* 0x000fe40002000000 */
[C---:B------:R-:W-:Y:S02]  /*4490*/  ISETP.GT.AND P4, PT, R2.reuse, 0x18, PT ;  /* 0x000000180200780c */ /* 0x040fe40003f84270 */
[----:B------:R-:W-:Y:S02]  /*44a0*/  FSEL R79, R79, -INF , P5 ;  /* 0xff8000004f4f7808 */ /* 0x000fe40002800000 */
[----:B------:R-:W-:Y:S01]  /*44b0*/  ISETP.GT.AND P5, PT, R2, 0x19, PT ;  /* 0x000000190200780c */ /* 0x000fe20003fa4270 */
[----:B------:R-:W-:Y:S02]  /*44c0*/  WARPGROUP.DEPBAR.LE gsb0, 0x0 ;  /* 0x00008000000079c5 */ /* 0x000fe40000010000 */
[----:B------:R-:W-:Y:S01]  /*44d0*/  WARPGROUP.ARRIVE ;  /* 0x00000000000079c5 */ /* 0x000fe20000000000 */
[----:B------:R-:W-:-:S02]  /*44e0*/  FSEL R64, R64, -INF , P2 ;  /* 0xff80000040407808 */ /* 0x000fc40001000000 */
[----:B------:R-:W-:Y:S02]  /*44f0*/  FSEL R65, R65, -INF , P3 ;  /* 0xff80000041417808 */ /* 0x000fe40001800000 */
[----:B------:R-:W-:Y:S01]  /*4500*/  FMNMX.FTZ R6, R64, R3, !PT ;  /* 0x0000000340067209 */ /* 0x000fe20007810000 */
[----:B------:R-:W-:Y:S01]  /*4510*/  HGMMA.64x16x16.F32.BF16 R56, gdesc[UR44], R56, gsb0 ;  /* 0x002000002c3879f0 */ /* 0x000fe20008001838 */
[----:B------:R-:W-:Y:S01]  /*4520*/  UIADD3 UR46, UR48, 0x886, URZ ;  /* 0x00000886302e7890 */ /* 0x000fe2000fffe03f */
[----:B------:R-:W-:Y:S01]  /*4530*/  FSEL R68, R68, -INF , P4 ;  /* 0xff80000044447808 */ /* 0x000fe20002000000 */
[----:B------:R-:W-:Y:S01]  /*4540*/  UMOV UR47, 0x40000040 ;  /* 0x40000040002f7882 */ /* 0x000fe20000000000 */
[----:B------:R-:W-:Y:S02]  /*4550*/  FMNMX.FTZ R3, R65, R6, !PT ;  /* 0x0000000641037209 */ /* 0x000fe40007810000 */
[----:B------:R-:W-:Y:S02]  /*4560*/  FSEL R66, R66, -INF , P2 ;  /* 0xff80000042427808 */ /* 0x000fe40001000000 */
[----:B------:R-:W-:-:S02]  /*4570*/  FSEL R69, R69, -INF , P5 ;  /* 0xff80000045457808 */ /* 0x000fc40002800000 */
[----:B------:R-:W-:Y:S02]  /*4580*/  ISETP.GT.AND P2, PT, R2, 0x20, PT ;  /* 0x000000200200780c */ /* 0x000fe40003f44270 */
[----:B------:R-:W-:Y:S02]  /*4590*/  FMNMX.FTZ R6, R68, R3, !PT ;  /* 0x0000000344067209 */ /* 0x000fe40007810000 */
[----:B------:R-:W-:Y:S02]  /*45a0*/  FSEL R71, R71, -INF , P5 ;  /* 0xff80000047477808 */ /* 0x000fe40002800000 */
[----:B------:R-:W-:Y:S02]  /*45b0*/  FMNMX.FTZ R3, R69, R6, !PT ;  /* 0x0000000645037209 */ /* 0x000fe40007810000 */
[----:B------:R-:W-:Y:S02]  /*45c0*/  ISETP.GT.AND P5, PT, R2, 0x28, PT ;  /* 0x000000280200780c */ /* 0x000fe40003fa4270 */
[----:B------:R-:W-:-:S02]  /*45d0*/  FSEL R70, R70, -INF , P4 ;  /* 0xff80000046467808 */ /* 0x000fc40002000000 */
[C---:B------:R-:W-:Y:S02]  /*45e0*/  ISETP.GT.AND P4, PT, R2.reuse, 0x29, PT ;  /* 0x000000290200780c */ /* 0x040fe40003f84270 */
[----:B------:R-:W-:Y:S02]  /*45f0*/  FSEL R67, R67, -INF , P3 ;  /* 0xff80000043437808 */ /* 0x000fe40001800000 */
[----:B------:R-:W-:Y:S01]  /*4600*/  ISETP.GT.AND P3, PT, R2, 0x30, PT ;  /* 0x000000300200780c */ /* 0x000fe20003f64270 */
[----:B------:R-:W-:Y:S02]  /*4610*/  WARPGROUP.DEPBAR.LE gsb0, 0x0 ;  /* 0x00008000000079c5 */ /* 0x000fe40000010000 */
[----:B------:R-:W-:Y:S01]  /*4620*/  WARPGROUP.ARRIVE ;  /* 0x00000000000079c5 */ /* 0x000fe20000000000 */
[----:B------:R-:W-:Y:S02]  /*4630*/  FSEL R56, R56, -INF , P2 ;  /* 0xff80000038387808 */ /* 0x000fe40001000000 */
[----:B------:R-:W-:-:S02]  /*4640*/  FSEL R57, R57, -INF , P6 ;  /* 0xff80000039397808 */ /* 0x000fc40003000000 */
[----:B------:R-:W-:Y:S01]  /*4650*/  FMNMX.FTZ R6, R56, R3, !PT ;  /* 0x0000000338067209 */ /* 0x000fe20007810000 */
[----:B------:R-:W-:Y:S01]  /*4660*/  HGMMA.64x16x16.F32.BF16 R48, gdesc[UR44], R48, gsb0 ;  /* 0x002000002c3079f0 */ /* 0x000fe20008001830 */
[----:B------:R-:W-:Y:S01]  /*4670*/  UIADD3 UR46, UR48, 0x906, URZ ;  /* 0x00000906302e7890 */ /* 0x000fe2000fffe03f */
[----:B------:R-:W-:Y:S01]  /*4680*/  FSEL R60, R60, -INF , P5 ;  /* 0xff8000003c3c7808 */ /* 0x000fe20002800000 */
[----:B------:R-:W-:Y:S01]  /*4690*/  UMOV UR47, 0x40000040 ;  /* 0x40000040002f7882 */ /* 0x000fe20000000000 */
[----:B------:R-:W-:Y:S02]  /*46a0*/  FMNMX.FTZ R3, R57, R6, !PT ;  /* 0x0000000639037209 */ /* 0x000fe40007810000 */
[----:B------:R-:W-:Y:S02]  /*46b0*/  FSEL R61, R61, -INF , P4 ;  /* 0xff8000003d3d7808 */ /* 0x000fe40002000000 */
[----:B------:R-:W-:Y:S02]  /*46c0*/  FMNMX.FTZ R6, R60, R3, !PT ;  /* 0x000000033c067209 */ /* 0x000fe40007810000 */
[----:B------:R-:W-:-:S02]  /*46d0*/  FSEL R58, R58, -INF , P2 ;  /* 0xff8000003a3a7808 */ /* 0x000fc40001000000 */
[C---:B------:R-:W-:Y:S02]  /*46e0*/  ISETP.GT.AND P2, PT, R2.reuse, 0x31, PT ;  /* 0x000000310200780c */ /* 0x040fe40003f44270 */
[----:B------:R-:W-:Y:S02]  /*46f0*/  FMNMX.FTZ R3, R61, R6, !PT ;  /* 0x000000063d037209 */ /* 0x000fe40007810000 */
        /* <DEDUP_REMOVED lines=10> */
[----:B------:R-:W-:Y:S01]  /*47a0*/  FMNMX.FTZ R6, R48, R3, !PT ;  /* 0x0000000330067209 */ /* 0x000fe20007810000 */
[----:B------:R-:W-:Y:S01]  /*47b0*/  HGMMA.64x16x16.F32.BF16 R40, gdesc[UR44], R40, gsb0 ;  /* 0x002000002c2879f0 */ /* 0x000fe20008001828 */
[----:B------:R-:W-:Y:S01]  /*47c0*/  UMOV UR46, UR6 ;  /* 0x00000006002e7c82 */ /* 0x000fe20008000000 */
[----:B------:R-:W-:Y:S01]  /*47d0*/  UMOV UR47, 0x40000040 ;  /* 0x40000040002f7882 */ /* 0x000fe20000000000 */
        /* <DEDUP_REMOVED lines=8> */
[C---:B------:R-:W-:Y:S02]  /*4860*/  ISETP.GT.AND P2, PT, R2.reuse, 0x48, PT ;  /* 0x000000480200780c */ /* 0x040fe40003f44270 */
[----:B------:R-:W-:Y:S02]  /*4870*/  FSEL R55, R55, -INF , P5 ;  /* 0xff80000037377808 */ /* 0x000fe40002800000 */
[----:B------:R-:W-:Y:S02]  /*4880*/  ISETP.GT.AND P5, PT, R2, 0x68, PT ;  /* 0x000000680200780c */ /* 0x000fe40003fa4270 */
[----:B------:R-:W-:Y:S02]  /*4890*/  FSEL R54, R54, -INF , P6 ;  /* 0xff80000036367808 */ /* 0x000fe40003000000 */
[----:B------:R-:W-:Y:S01]  /*48a0*/  ISETP.GT.AND P6, PT, R2, 0x69, PT ;  /* 0x000000690200780c */ /* 0x000fe20003fc4270 */
        /* <DEDUP_REMOVED lines=8> */
[----:B------:R-:W-:Y:S01]  /*4930*/  UMOV UR47, 0x40000040 ;  /* 0x40000040002f7882 */ /* 0x000fe20000000000 */
[----:B------:R-:W-:-:S02]  /*4940*/  FMNMX.FTZ R3, R41, R6, !PT ;  /* 0x0000000629037209 */ /* 0x000fc40007810000 */
[----:B------:R-:W-:Y:S02]  /*4950*/  FSEL R45, R45, -INF , P1 ;  /* 0xff8000002d2d7808 */ /* 0x000fe40000800000 */
[----:B------:R-:W-:Y:S02]  /*4960*/  FMNMX.FTZ R6, R44, R3, !PT ;  /* 0x000000032c067209 */ /* 0x000fe40007810000 */
[----:B------:R-:W-:Y:S02]  /*4970*/  ISETP.GT.AND P1, PT, R2, 0x51, PT ;  /* 0x000000510200780c */ /* 0x000fe40003f24270 */
[----:B------:R-:W-:Y:S02]  /*4980*/  FMNMX.FTZ R3, R45, R6, !PT ;  /* 0x000000062d037209 */ /* 0x000fe40007810000 */
[----:B------:R-:W-:Y:S02]  /*4990*/  FSEL R46, R46, -INF , P2 ;  /* 0xff8000002e2e7808 */ /* 0x000fe40001000000 */
[----:B------:R-:W-:-:S02]  /*49a0*/  ISETP.GT.AND P2, PT, R2, 0x59, PT ;  /* 0x000000590200780c */ /* 0x000fc40003f44270 */
[----:B------:R-:W-:Y:S02]  /*49b0*/  FSEL R43, R43, -INF , P3 ;  /* 0xff8000002b2b7808 */ /* 0x000fe40001800000 */
[----:B------:R-:W-:Y:S02]  /*49c0*/  ISETP.GT.AND P3, PT, R2, 0x60, PT ;  /* 0x000000600200780c */ /* 0x000fe40003f64270 */
[----:B------:R-:W-:Y:S02]  /*49d0*/  FSEL R42, R42, -INF , P4 ;  /* 0xff8000002a2a7808 */ /* 0x000fe40002000000 */
[----:B------:R-:W-:Y:S02]  /*49e0*/  ISETP.GT.AND P4, PT, R2, 0x61, PT ;  /* 0x000000610200780c */ /* 0x000fe40003f84270 */
[----:B------:R-:W-:Y:S02]  /*49f0*/  P2R R9, PR, RZ, 0x4 ;  /* 0x00000004ff097803 */ /* 0x000fe40000000000 */
[----:B------:R-:W-:Y:S01]  /*4a00*/  P2R R13, PR, RZ, 0x2 ;  /* 0x00000002ff0d7803 */ /* 0x000fe20000000000 */
[----:B------:R-:W-:-:S02]  /*4a10*/  WARPGROUP.DEPBAR.LE gsb0, 0x0 ;  /* 0x00008000000079c5 */ /* 0x000fc40000010000 */
[----:B------:R-:W-:Y:S01]  /*4a20*/  WARPGROUP.ARRIVE ;  /* 0x00000000000079c5 */ /* 0x000fe20000000000 */
[----:B------:R-:W-:Y:S02]  /*4a30*/  FSEL R32, R32, -INF , P0 ;  /* 0xff80000020207808 */ /* 0x000fe40000000000 */
[----:B------:R-:W-:Y:S02]  /*4a40*/  ISETP.GT.AND P0, PT, R2, 0x58, PT ;  /* 0x000000580200780c */ /* 0x000fe40003f04270 */
[----:B------:R-:W-:Y:S01]  /*4a50*/  FSEL R10, R33, -INF , P1 ;  /* 0xff800000210a7808 */ /* 0x000fe20000800000 */
[----:B------:R-:W-:Y:S01]  /*4a60*/  HGMMA.64x16x16.F32.BF16 R24, gdesc[UR44], R24, gsb0 ;  /* 0x002000002c1879f0 */ /* 0x000fe20008001818 */
[----:B------:R-:W-:Y:S02]  /*4a70*/  FMNMX.FTZ R3, R32, R3, !PT ;  /* 0x0000000320037209 */ /* 0x000fe40007810000 */
[----:B------:R-:W-:Y:S02]  /*4a80*/  FSEL R36, R36, -INF , P0 ;  /* 0xff80000024247808 */ /* 0x000fe40000000000 */
[----:B------:R-:W-:-:S02]  /*4a90*/  FMNMX.FTZ R3, R10, R3, !PT ;  /* 0x000000030a037209 */ /* 0x000fc40007810000 */
[----:B------:R-:W-:Y:S02]  /*4aa0*/  FSEL R12, R37, -INF , P2 ;  /* 0xff800000250c7808 */ /* 0x000fe40001000000 */
[----:B------:R-:W-:Y:S02]  /*4ab0*/  FMNMX.FTZ R3, R36, R3, !PT ;  /* 0x0000000324037209 */ /* 0x000fe40007810000 */
[----:B------:R-:W-:Y:S02]  /*4ac0*/  P2R R11, PR, RZ, 0x1 ;  /* 0x00000001ff0b7803 */ /* 0x000fe40000000000 */
[----:B------:R-:W-:Y:S02]  /*4ad0*/  FMNMX.FTZ R3, R12, R3, !PT ;  /* 0x000000030c037209 */ /* 0x000fe40007810000 */
[C---:B------:R-:W-:Y:S02]  /*4ae0*/  ISETP.GT.AND P0, PT, R2.reuse, 0x49, PT ;  /* 0x000000490200780c */ /* 0x040fe40003f04270 */
[----:B------:R-:W-:-:S02]  /*4af0*/  ISETP.GT.AND P1, PT, R2, 0x50, PT ;  /* 0x000000500200780c */ /* 0x000fc40003f24270 */
[----:B------:R-:W-:Y:S02]  /*4b00*/  FSEL R47, R47, -INF , P0 ;  /* 0xff8000002f2f7808 */ /* 0x000fe40000000000 */
[----:B------:R-:W-:Y:S02]  /*4b10*/  ISETP.NE.AND P0, PT, R11, RZ, PT ;  /* 0x000000ff0b00720c */ /* 0x000fe40003f05270 */
[----:B------:R-:W-:Y:S02]  /*4b20*/  FSEL R34, R34, -INF , P1 ;  /* 0xff80000022227808 */ /* 0x000fe40000800000 */
[----:B------:R-:W-:Y:S02]  /*4b30*/  ISETP.NE.AND P1, PT, R13, RZ, PT ;  /* 0x000000ff0d00720c */ /* 0x000fe40003f25270 */
[----:B------:R-:W-:Y:S02]  /*4b40*/  FSEL R38, R38, -INF , P0 ;  /* 0xff80000026267808 */ /* 0x000fe40000000000 */
[----:B------:R-:W-:-:S02]  /*4b50*/  FSEL R35, R35, -INF , P1 ;  /* 0xff80000023237808 */ /* 0x000fc40000800000 */
[----:B------:R-:W-:Y:S02]  /*4b60*/  ISETP.NE.AND P1, PT, R15, RZ, PT ;  /* 0x000000ff0f00720c */ /* 0x000fe40003f25270 */
[----:B------:R-:W-:-:S11]  /*4b70*/  ISETP.NE.AND P0, PT, R21, RZ, PT ;  /* 0x000000ff1500720c */ /* 0x000fd60003f05270 */
[----:B------:R-:W-:-:S05]  /*4b80*/  @!P1 VIADD R0, R0, 0x36840 ;  /* 0x0003684000009836 */ /* 0x000fca0000000000 */
[----:B------:R-:W-:Y:S01]  /*4b90*/  @!P1 PRMT R0, RZ, 0x654, R0 ;  /* 0x00000654ff009816 */ /* 0x000fe20000000000 */
[----:B------:R-:W-:Y:S02]  /*4ba0*/  WARPGROUP.DEPBAR.LE gsb0, 0x0 ;  /* 0x00008000000079c5 */ /* 0x000fe40000010000 */
[----:B------:R-:W-:Y:S01]  /*4bb0*/  FSEL R24, R24, -INF , P3 ;  /* 0xff80000018187808 */ /* 0x000fe20001800000 */
[----:B------:R0:W-:Y:S01]  /*4bc0*/  @!P1 SYNCS.ARRIVE.TRANS64.RED.A1T0 RZ, [R0+URZ], RZ ;  /* 0x000000ff00ff99a7 */ /* 0x0001e2000810043f */
[----:B------:R-:W-:Y:S02]  /*4bd0*/  FSEL R14, R25, -INF , P4 ;  /* 0xff800000190e7808 */ /* 0x000fe40002000000 */
[----:B------:R-:W-:Y:S02]  /*4be0*/  FMNMX.FTZ R3, R24, R3, !PT ;  /* 0x0000000318037209 */ /* 0x000fe40007810000 */
[----:B------:R-:W-:Y:S02]  /*4bf0*/  FSEL R28, R28, -INF , P5 ;  /* 0xff8000001c1c7808 */ /* 0x000fe40002800000 */
[----:B------:R-:W-:-:S02]  /*4c00*/  FMNMX.FTZ R3, R14, R3, !PT ;  /* 0x000000030e037209 */ /* 0x000fc40007810000 */
[----:B------:R-:W-:Y:S02]  /*4c10*/  FSEL R6, R29, -INF , P6 ;  /* 0xff8000001d067808 */ /* 0x000fe40003000000 */
[----:B------:R-:W-:Y:S02]  /*4c20*/  FMNMX.FTZ R3, R28, R3, !PT ;  /* 0x000000031c037209 */ /* 0x000fe40007810000 */
[----:B------:R-:W-:Y:S02]  /*4c30*/  FSEL R26, R26, -INF , P3 ;  /* 0xff8000001a1a7808 */ /* 0x000fe40001800000 */
[----:B------:R-:W-:Y:S02]  /*4c40*/  FMNMX.FTZ R5, R6, R3, !PT ;  /* 0x0000000306057209 */ /* 0x000fe40007810000 */
[----:B------:R-:W-:Y:S02]  /*4c50*/  FSEL R27, R27, -INF , P4 ;  /* 0xff8000001b1b7808 */ /* 0x000fe40002000000 */
[----:B------:R-:W-:Y:S01]  /*4c60*/  FSEL R30, R30, -INF , P5 ;  /* 0xff8000001e1e7808 */ /* 0x000fe20002800000 */
[----:B------:R-:W1:Y:S01]  /*4c70*/  SHFL.BFLY PT, R20, R5, 0x2, 0x1f ;  /* 0x0c401f0005147f89 */ /* 0x000e6200000e0000 */
[----:B------:R-:W-:-:S02]  /*4c80*/  FSEL R31, R31, -INF , P6 ;  /* 0xff8000001f1f7808 */ /* 0x000fc40003000000 */
[----:B-1----:R-:W-:-:S05]  /*4c90*/  FMNMX.FTZ R20, R5, R20, !PT ;  /* 0x0000001405147209 */ /* 0x002fca0007810000 */
        /* <DEDUP_REMOVED lines=20> */
[----:B------:R-:W-:Y:S01]  /*4de0*/  FMNMX.FTZ R9, R67, R2, !PT ;  /* 0x0000000243097209 */ /* 0x000fe20007810000 */
[--C-:B------:R-:W-:Y:S01]  /*4df0*/  FFMA.FTZ R41, R12, UR14, -R81.reuse ;  /* 0x0000000e0c297c23 */ /* 0x100fe20008010851 */
[--C-:B------:R-:W-:Y:S01]  /*4e00*/  FFMA.FTZ R178, R28, UR14, -R81.reuse ;  /* 0x0000000e1cb27c23 */ /* 0x100fe20008010851 */
[----:B------:R-:W1:Y:S01]  /*4e10*/  MUFU.EX2 R5, R5 ;  /* 0x0000000500057308 */ /* 0x000e620000000800 */
[----:B------:R-:W-:Y:S01]  /*4e20*/  FMNMX.FTZ R2, R70, R9, !PT ;  /* 0x0000000946027209 */ /* 0x000fe20007810000 */
[--C-:B------:R-:W-:Y:S01]  /*4e30*/  FFMA.FTZ R14, R14, UR14, -R81.reuse ;  /* 0x0000000e0e0e7c23 */ /* 0x100fe20008010851 */
[--C-:B------:R-:W-:Y:S01]  /*4e40*/  FFMA.FTZ R180, R32, UR14, -R81.reuse ;  /* 0x0000000e20b47c23 */ /* 0x100fe20008010851 */
[--C-:B------:R-:W-:Y:S01]  /*4e50*/  FFMA.FTZ R192, R56, UR14, -R81.reuse ;  /* 0x0000000e38c07c23 */ /* 0x100fe20008010851 */
[----:B------:R-:W-:Y:S01]  /*4e60*/  FMNMX.FTZ R9, R71, R2, !PT ;  /* 0x0000000247097209 */ /* 0x000fe20007810000 */
[--C-:B------:R-:W-:Y:S01]  /*4e70*/  FFMA.FTZ R176, R24, UR14, -R81.reuse ;  /* 0x0000000e18b07c23 */ /* 0x100fe20008010851 */
[--C-:B------:R-:W-:Y:S01]  /*4e80*/  FFMA.FTZ R194, R60, UR14, -R81.reuse ;  /* 0x0000000e3cc27c23 */ /* 0x100fe20008010851 */
[----:B------:R-:W2:Y:S01]  /*4e90*/  MUFU.EX2 R202, R202 ;  /* 0x000000ca00ca7308 */ /* 0x000ea20000000800 */
[----:B------:R-:W-:Y:S01]  /*4ea0*/  FMNMX.FTZ R2, R58, R9, !PT ;  /* 0x000000093a027209 */ /* 0x000fe20007810000 */
[--C-:B------:R-:W-:Y:S01]  /*4eb0*/  FFMA.FTZ R9, R65, UR14, -R81.reuse ;  /* 0x0000000e41097c23 */ /* 0x100fe20008010851 */
[--C-:B------:R-:W-:Y:S01]  /*4ec0*/  FFMA.FTZ R188, R48, UR14, -R81.reuse ;  /* 0x0000000e30bc7c23 */ /* 0x100fe20008010851 */
[--C-:B------:R-:W-:Y:S01]  /*4ed0*/  FFMA.FTZ R190, R52, UR14, -R81.reuse ;  /* 0x0000000e34be7c23 */ /* 0x100fe20008010851 */
[----:B------:R-:W-:Y:S01]  /*4ee0*/  FMNMX.FTZ R11, R59, R2, !PT ;  /* 0x000000023b0b7209 */ /* 0x000fe20007810000 */
[--C-:B------:R-:W-:Y:S01]  /*4ef0*/  FFMA.FTZ R184, R40, UR14, -R81.reuse ;  /* 0x0000000e28b87c23 */ /* 0x100fe20008010851 */
[--C-:B------:R-:W-:Y:S01]  /*4f00*/  FFMA.FTZ R186, R44, UR14, -R81.reuse ;  /* 0x0000000e2cba7c23 */ /* 0x100fe20008010851 */
[----:B------:R-:W3:Y:S01]  /*4f10*/  MUFU.EX2 R7, R7 ;  /* 0x0000000700077308 */ /* 0x000ee20000000800 */
[----:B------:R-:W-:Y:S01]  /*4f20*/  FMNMX.FTZ R2, R62, R11, !PT ;  /* 0x0000000b3e027209 */ /* 0x000fe20007810000 */
[----:B------:R-:W-:Y:S01]  /*4f30*/  FFMA.FTZ R182, R36, UR14, -R81 ;  /* 0x0000000e24b67c23 */ /* 0x000fe20008010851 */
[----:B------:R-:W-:-:S02]  /*4f40*/  IMAD.MOV.U32 R77, RZ, RZ, R119 ;  /* 0x000000ffff4d7224 */ /* 0x000fc400078e0077 */
[----:B------:R-:W-:Y:S01]  /*4f50*/  FMNMX.FTZ R11, R63, R2, !PT ;  /* 0x000000023f0b7209 */ /* 0x000fe20007810000 */
[----:B------:R-:W-:Y:S02]  /*4f60*/  IMAD.MOV.U32 R76, RZ, RZ, R119 ;  /* 0x000000ffff4c7224 */ /* 0x000fe400078e0077 */
[----:B------:R-:W4:Y:S01]  /*4f70*/  MUFU.EX2 R196, R196 ;  /* 0x000000c400c47308 */ /* 0x000f220000000800 */
[----:B------:R-:W-:Y:S01]  /*4f80*/  FMNMX.FTZ R2, R50, R11, !PT ;  /* 0x0000000b32027209 */ /* 0x000fe20007810000 */
[----:B------:R-:W-:Y:S01]  /*4f90*/  FFMA.FTZ R11, R69, UR14, -R81 ;  /* 0x0000000e450b7c23 */ /* 0x000fe20008010851 */
[--C-:B------:R-:W-:Y:S02]  /*4fa0*/  IMAD.MOV.U32 R73, RZ, RZ, R119.reuse ;  /* 0x000000ffff497224 */ /* 0x100fe400078e0077 */
[----:B------:R-:W-:Y:S01]  /*4fb0*/  FMNMX.FTZ R13, R51, R2, !PT ;  /* 0x00000002330d7209 */ /* 0x000fe20007810000 */
[--C-:B------:R-:W-:Y:S02]  /*4fc0*/  IMAD.MOV.U32 R72, RZ, RZ, R119.reuse ;  /* 0x000000ffff487224 */ /* 0x100fe400078e0077 */
[----:B------:R-:W5:Y:S01]  /*4fd0*/  MUFU.EX2 R9, R9 ;  /* 0x0000000900097308 */ /* 0x000f620000000800 */
[----:B------:R-:W-:Y:S01]  /*4fe0*/  FMNMX.FTZ R2, R54, R13, !PT ;  /* 0x0000000d36027209 */ /* 0x000fe20007810000 */
[----:B------:R-:W-:-:S02]  /*4ff0*/  IMAD.MOV.U32 R69, RZ, RZ, R119 ;  /* 0x000000ffff457224 */ /* 0x000fc400078e0077 */
[--C-:B------:R-:W-:Y:S01]  /*5000*/  IMAD.MOV.U32 R68, RZ, RZ, R119.reuse ;  /* 0x000000ffff447224 */ /* 0x100fe200078e0077 */
[----:B------:R-:W-:Y:S01]  /*5010*/  FMNMX.FTZ R13, R55, R2, !PT ;  /* 0x00000002370d7209 */ /* 0x000fe20007810000 */
[----:B------:R-:W-:Y:S02]  /*5020*/  IMAD.MOV.U32 R65, RZ, RZ, R119 ;  /* 0x000000ffff417224 */ /* 0x000fe400078e0077 */
[----:B------:R-:W0:Y:S01]  /*5030*/  MUFU.EX2 R198, R198 ;  /* 0x000000c600c67308 */ /* 0x000e220000000800 */
[----:B------:R-:W-:Y:S01]  /*5040*/  FMNMX.FTZ R2, R42, R13, !PT ;  /* 0x0000000d2a027209 */ /* 0x000fe20007810000 */
[----:B------:R-:W-:Y:S01]  /*5050*/  FFMA.FTZ R13, R57, UR14, -R81 ;  /* 0x0000000e390d7c23 */ /* 0x000fe20008010851 */
[--C-:B------:R-:W-:Y:S02]  /*5060*/  IMAD.MOV.U32 R64, RZ, RZ, R119.reuse ;  /* 0x000000ffff407224 */ /* 0x100fe400078e0077 */
[----:B------:R-:W-:Y:S01]  /*5070*/  FMNMX.FTZ R15, R43, R2, !PT ;  /* 0x000000022b0f7209 */ /* 0x000fe20007810000 */
[----:B------:R-:W-:-:S02]  /*5080*/  IMAD.MOV.U32 R60, RZ, RZ, R119 ;  /* 0x000000ffff3c7224 */ /* 0x000fc400078e0077 */
[----:B------:R-:W0:Y:S01]  /*5090*/  MUFU.EX2 R11, R11 ;  /* 0x0000000b000b7308 */ /* 0x000e220000000800 */
[----:B------:R-:W-:Y:S01]  /*50a0*/  FMNMX.FTZ R2, R46, R15, !PT ;  /* 0x0000000f2e027209 */ /* 0x000fe20007810000 */
[--C-:B------:R-:W-:Y:S02]  /*50b0*/  IMAD.MOV.U32 R56, RZ, RZ, R119.reuse ;  /* 0x000000ffff387224 */ /* 0x100fe400078e0077 */
[--C-:B------:R-:W-:Y:S01]  /*50c0*/  IMAD.MOV.U32 R52, RZ, RZ, R119.reuse ;  /* 0x000000ffff347224 */ /* 0x100fe200078e0077 */
[----:B------:R-:W-:Y:S01]  /*50d0*/  FMNMX.FTZ R15, R47, R2, !PT ;  /* 0x000000022f0f7209 */ /* 0x000fe20007810000 */
[----:B------:R-:W-:Y:S02]  /*50e0*/  IMAD.MOV.U32 R48, RZ, RZ, R119 ;  /* 0x000000ffff307224 */ /* 0x000fe400078e0077 */
[----:B------:R-:W0:Y:S01]  /*50f0*/  MUFU.EX2 R192, R192 ;  /* 0x000000c000c07308 */ /* 0x000e220000000800 */
[----:B------:R-:W-:Y:S01]  /*5100*/  FMNMX.FTZ R2, R34, R15, !PT ;  /* 0x0000000f22027209 */ /* 0x000fe20007810000 */
[----:B------:R-:W-:Y:S01]  /*5110*/  FFMA.FTZ R15, R61, UR14, -R81 ;  /* 0x0000000e3d0f7c23 */ /* 0x000fe20008010851 */
[----:B------:R-:W-:-:S02]  /*5120*/  IMAD.MOV.U32 R61, RZ, RZ, R119 ;  /* 0x000000ffff3d7224 */ /* 0x000fc400078e0077 */
[----:B------:R-:W-:Y:S01]  /*5130*/  FMNMX.FTZ R21, R35, R2, !PT ;  /* 0x0000000223157209 */ /* 0x000fe20007810000 */
[--C-:B------:R-:W-:Y:S02]  /*5140*/  IMAD.MOV.U32 R44, RZ, RZ, R119.reuse ;  /* 0x000000ffff2c7224 */ /* 0x100fe400078e0077 */
[----:B------:R-:W0:Y:S01]  /*5150*/  MUFU.EX2 R13, R13 ;  /* 0x0000000d000d7308 */ /* 0x000e220000000800 */
[----:B------:R-:W-:Y:S01]  /*5160*/  FMNMX.FTZ R2, R38, R21, !PT ;  /* 0x0000001526027209 */ /* 0x000fe20007810000 */
[--C-:B------:R-:W-:Y:S02]  /*5170*/  IMAD.MOV.U32 R40, RZ, RZ, R119.reuse ;  /* 0x000000ffff287224 */ /* 0x100fe400078e0077 */
[----:B------:R-:W-:Y:S01]  /*5180*/  IMAD.MOV.U32 R36, RZ, RZ, R119 ;  /* 0x000000ffff247224 */ /* 0x000fe200078e0077 */
[----:B------:R-:W-:-:S03]  /*5190*/  FMNMX.FTZ R21, R39, R2, !PT ;  /* 0x0000000227157209 */ /* 0x000fc60007810000 */
[----:B------:R-:W0:Y:S01]  /*51a0*/  MUFU.EX2 R194, R194 ;  /* 0x000000c200c27308 */ /* 0x000e220000000800 */
[----:B------:R-:W-:Y:S01]  /*51b0*/  FMNMX.FTZ R2, R26, R21, !PT ;  /* 0x000000151a027209 */ /* 0x000fe20007810000 */
[--C-:B------:R-:W-:Y:S01]  /*51c0*/  FFMA.FTZ R21, R49, UR14, -R81.reuse ;  /* 0x0000000e31157c23 */ /* 0x100fe20008010851 */
[----:B------:R-:W-:Y:S02]  /*51d0*/  FFMA.FTZ R49, R6, UR14, -R81 ;  /* 0x0000000e06317c23 */ /* 0x000fe40008010851 */
[----:B------:R-:W-:-:S03]  /*51e0*/  FMNMX.FTZ R25, R27, R2, !PT ;  /* 0x000000021b197209 */ /* 0x000fc60007810000 */
[----:B------:R-:W0:Y:S01]  /*51f0*/  MUFU.EX2 R15, R15 ;  /* 0x0000000f000f7308 */ /* 0x000e220000000800 */
[----:B------:R-:W-:Y:S01]  /*5200*/  FMNMX.FTZ R2, R30, R25, !PT ;  /* 0x000000191e027209 */ /* 0x000fe20007810000 */
[----:B------:R-:W-:Y:S01]  /*5210*/  FFMA.FTZ R25, R53, UR14, -R81 ;  /* 0x0000000e35197c23 */ /* 0x000fe20008010851 */
[----:B-1----:R-:W-:Y:S01]  /*5220*/  FADD.FTZ R53, R200, R5 ;  /* 0x00000005c8357221 */ /* 0x002fe20000010000 */
[----:B------:R-:W-:Y:S02]  /*5230*/  F2FP.BF16.F32.PACK_AB R200, R5, R200 ;  /* 0x000000c805c8723e */ /* 0x000fe400000010ff */
[----:B------:R-:W-:Y:S01]  /*5240*/  FMNMX.FTZ R2, R31, R2, !PT ;  /* 0x000000021f027209 */ /* 0x000fe20007810000 */
[----:B--2---:R-:W-:Y:S01]  /*5250*/  FADD.FTZ R28, R202, R53 ;  /* 0x00000035ca1c7221 */ /* 0x004fe20000010000 */
[----:B------:R-:W1:Y:S01]  /*5260*/  MUFU.EX2 R188, R188 ;  /* 0x000000bc00bc7308 */ /* 0x000e620000000800 */
[C---:B---3--:R-:W-:Y:S02]  /*5270*/  F2FP.BF16.F32.PACK_AB R202, R7.reuse, R202 ;  /* 0x000000ca07ca723e */ /* 0x048fe400000010ff */
[----:B------:R-:W2:Y:S01]  /*5280*/  SHFL.BFLY PT, R37, R2, 0x2, 0x1f ;  /* 0x0c401f0002257f89 */ /* 0x000ea200000e0000 */
[----:B------:R-:W-:-:S04]  /*5290*/  FADD.FTZ R53, R7, R28 ;  /* 0x0000001c07357221 */ /* 0x000fc80000010000 */
[----:B----4-:R-:W-:Y:S01]  /*52a0*/  FADD.FTZ R28, R196, R53 ;  /* 0x00000035c41c7221 */ /* 0x010fe20000010000 */
[----:B------:R-:W3:Y:S01]  /*52b0*/  MUFU.EX2 R21, R21 ;  /* 0x0000001500157308 */ /* 0x000ee20000000800 */
[C---:B-----5:R-:W-:Y:S02]  /*52c0*/  F2FP.BF16.F32.PACK_AB R196, R9.reuse, R196 ;  /* 0x000000c409c4723e */ /* 0x060fe400000010ff */
[----:B------:R-:W-:-:S04]  /*52d0*/  FADD.FTZ R53, R9, R28 ;  /* 0x0000001c09357221 */ /* 0x000fc80000010000 */
[----:B0-----:R-:W-:Y:S01]  /*52e0*/  FADD.FTZ R32, R198, R53 ;  /* 0x00000035c6207221 */ /* 0x001fe20000010000 */
[----:B------:R-:W-:Y:S01]  /*52f0*/  MUFU.EX2 R190, R190 ;  /* 0x000000be00be7308 */ /* 0x000fe20000000800 */
[C---:B------:R-:W-:Y:S02]  /*5300*/  F2FP.BF16.F32.PACK_AB R198, R11.reuse, R198 ;  /* 0x000000c60bc6723e */ /* 0x040fe400000010ff */
[----:B------:R-:W-:-:S04]  /*5310*/  FADD.FTZ R57, R11, R32 ;  /* 0x000000200b397221 */ /* 0x000fc80000010000 */
[----:B------:R-:W-:Y:S01]  /*5320*/  FADD.FTZ R32, R192, R57 ;  /* 0x00000039c0207221 */ /* 0x000fe20000010000 */
[----:B------:R-:W-:Y:S01]  /*5330*/  MUFU.EX2 R25, R25 ;  /* 0x0000001900197308 */ /* 0x000fe20000000800 */
[C---:B------:R-:W-:Y:S02]  /*5340*/  F2FP.BF16.F32.PACK_AB R192, R13.reuse, R192 ;  /* 0x000000c00dc0723e */ /* 0x040fe400000010ff */
[----:B--2---:R-:W-:Y:S01]  /*5350*/  FMNMX.FTZ R20, R2, R37, !PT ;  /* 0x0000002502147209 */ /* 0x004fe20007810000 */
[----:B------:R-:W-:Y:S01]  /*5360*/  FFMA.FTZ R37, R10, UR14, -R81 ;  /* 0x0000000e0a257c23 */ /* 0x000fe20008010851 */
[----:B------:R-:W-:Y:S01]  /*5370*/  FADD.FTZ R57, R13, R32 ;  /* 0x000000200d397221 */ /* 0x000fe20000010000 */
[----:B------:R-:W-:Y:S02]  /*5380*/  IMAD.MOV.U32 R81, RZ, RZ, R119 ;  /* 0x000000ffff517224 */ /* 0x000fe400078e0077 */
[----:B------:R-:W0:Y:S01]  /*5390*/  SHFL.BFLY PT, R45, R20, 0x1, 0x1f ;  /* 0x0c201f00142d7f89 */ /* 0x000e2200000e0000 */
[----:B------:R-:W-:Y:S01]  /*53a0*/  FADD.FTZ R32, R194, R57 ;  /* 0x00000039c2207221 */ /* 0x000fe20000010000 */
[----:B------:R-:W-:Y:S01]  /*53b0*/  MUFU.EX2 R184, R184 ;  /* 0x000000b800b87308 */ /* 0x000fe20000000800 */
[----:B------:R-:W-:-:S02]  /*53c0*/  F2FP.BF16.F32.PACK_AB R194, R15, R194 ;  /* 0x000000c20fc2723e */ /* 0x000fc400000010ff */
[----:B------:R-:W-:-:S04]  /*53d0*/  FADD.FTZ R57, R15, R32 ;  /* 0x000000200f397221 */ /* 0x000fc80000010000 */
[----:B-1----:R-:W-:Y:S01]  /*53e0*/  FADD.FTZ R32, R188, R57 ;  /* 0x00000039bc207221 */ /* 0x002fe20000010000 */
[----:B------:R-:W-:Y:S01]  /*53f0*/  MUFU.EX2 R29, R29 ;  /* 0x0000001d001d7308 */ /* 0x000fe20000000800 */
[C---:B---3--:R-:W-:Y:S02]  /*5400*/  F2FP.BF16.F32.PACK_AB R188, R21.reuse, R188 ;  /* 0x000000bc15bc723e */ /* 0x048fe400000010ff */
[----:B------:R-:W-:Y:S01]  /*5410*/  FADD.FTZ R57, R21, R32 ;  /* 0x0000002015397221 */ /* 0x000fe20000010000 */
[----:B------:R-:W-:-:S04]  /*5420*/  IMAD.MOV.U32 R32, RZ, RZ, R119 ;  /* 0x000000ffff207224 */ /* 0x000fc800078e0077 */
[----:B------:R-:W-:Y:S01]  /*5430*/  MUFU.EX2 R186, R186 ;  /* 0x000000ba00ba7308 */ /* 0x000fe20000000800 */
[----:B0-----:R-:W-:-:S07]  /*5440*/  FMNMX.FTZ R2, R20, R45, !PT ;  /* 0x0000002d14027209 */ /* 0x001fce0007810000 */
[----:B------:R0:W-:Y:S01]  /*5450*/  MUFU.EX2 R45, R14 ;  /* 0x0000000e002d7308 */ /* 0x0001e20000000800 */
[C---:B------:R-:W-:Y:S01]  /*5460*/  FSETP.NEU.FTZ.AND P2, PT, R2.reuse, -INF , PT ;  /* 0xff8000000200780b */ /* 0x040fe20003f5d000 */
[----:B------:R-:W-:-:S05]  /*5470*/  FMUL.FTZ R10, R2, UR14 ;  /* 0x0000000e020a7c20 */ /* 0x000fca0008410000 */
[----:B------:R-:W-:Y:S01]  /*5480*/  FSEL R6, R10, RZ, P2 ;  /* 0x000000ff0a067208 */ /* 0x000fe20001000000 */
[----:B------:R-:W-:Y:S01]  /*5490*/  MUFU.EX2 R33, R33 ;  /* 0x0000002100217308 */ /* 0x000fe20000000800 */
[----:B------:R-:W-:-:S03]  /*54a0*/  PLOP3.LUT P2, PT, PT, PT, UP0, 0x80, 0x0 ;  /* 0x000000000000781c */ /* 0x000fc60003f4f008 */
[--C-:B------:R-:W-:Y:S01]  /*54b0*/  FFMA.FTZ R201, R74, UR14, -R6.reuse ;  /* 0x0000000e4ac97c23 */ /* 0x100fe20008010806 */
[--C-:B------:R-:W-:Y:S01]  /*54c0*/  FFMA.FTZ R10, R75, UR14, -R6.reuse ;  /* 0x0000000e4b0a7c23 */ /* 0x100fe20008010806 */
[--C-:B------:R-:W-:Y:S01]  /*54d0*/  FFMA.FTZ R203, R78, UR14, -R6.reuse ;  /* 0x0000000e4ecb7c23 */ /* 0x100fe20008010806 */
[--C-:B------:R-:W-:Y:S01]  /*54e0*/  FFMA.FTZ R12, R79, UR14, -R6.reuse ;  /* 0x0000000e4f0c7c23 */ /* 0x100fe20008010806 */
[--C-:B------:R-:W-:Y:S01]  /*54f0*/  FFMA.FTZ R197, R66, UR14, -R6.reuse ;  /* 0x0000000e42c57c23 */ /* 0x100fe20008010806 */
[--C-:B0-----:R-:W-:Y:S01]  /*5500*/  FFMA.FTZ R14, R67, UR14, -R6.reuse ;  /* 0x0000000e430e7c23 */ /* 0x101fe20008010806 */
[----:B------:R-:W-:Y:S01]  /*5510*/  MUFU.EX2 R201, R201 ;  /* 0x000000c900c97308 */ /* 0x000fe20000000800 */
[--C-:B------:R-:W-:Y:S01]  /*5520*/  FFMA.FTZ R199, R70, UR14, -R6.reuse ;  /* 0x0000000e46c77c23 */ /* 0x100fe20008010806 */
        /* <DEDUP_REMOVED lines=23> */
[----:B0-----:R-:W-:Y:S01]  /*56a0*/  FADD.FTZ R28, R201, R10 ;  /* 0x0000000ac91c7221 */ /* 0x001fe20000010000 */
[----:B------:R-:W-:Y:S01]  /*56b0*/  FFMA.FTZ R31, R31, UR14, -R6 ;  /* 0x0000000e1f1f7c23 */ /* 0x000fe20008010806 */
[----:B------:R-:W-:Y:S01]  /*56c0*/  F2FP.BF16.F32.PACK_AB R201, R10, R201 ;  /* 0x000000c90ac9723e */ /* 0x000fe200000010ff */
[----:B------:R-:W-:-:S02]  /*56d0*/  IMAD.MOV.U32 R79, RZ, RZ, R119 ;  /* 0x000000ffff4f7224 */ /* 0x000fc400078e0077 */
[--C-:B------:R-:W-:Y:S02]  /*56e0*/  IMAD.MOV.U32 R78, RZ, RZ, R119.reuse ;  /* 0x000000ffff4e7224 */ /* 0x100fe400078e0077 */
[----:B------:R-:W0:Y:S01]  /*56f0*/  MUFU.EX2 R197, R197 ;  /* 0x000000c500c57308 */ /* 0x000e220000000800 */
[----:B-1----:R-:W-:Y:S01]  /*5700*/  FADD.FTZ R53, R203, R28 ;  /* 0x0000001ccb357221 */ /* 0x002fe20000010000 */
[--C-:B------:R-:W-:Y:S02]  /*5710*/  IMAD.MOV.U32 R75, RZ, RZ, R119.reuse ;  /* 0x000000ffff4b7224 */ /* 0x100fe400078e0077 */
[--C-:B------:R-:W-:Y:S02]  /*5720*/  IMAD.MOV.U32 R74, RZ, RZ, R119.reuse ;  /* 0x000000ffff4a7224 */ /* 0x100fe400078e0077 */
[----:B------:R-:W-:Y:S02]  /*5730*/  IMAD.MOV.U32 R71, RZ, RZ, R119 ;  /* 0x000000ffff477224 */ /* 0x000fe400078e0077 */
[----:B------:R-:W1:Y:S01]  /*5740*/  MUFU.EX2 R14, R14 ;  /* 0x0000000e000e7308 */ /* 0x000e620000000800 */
[C---:B--2---:R-:W-:Y:S01]  /*5750*/  FADD.FTZ R28, R12.reuse, R53 ;  /* 0x000000350c1c7221 */ /* 0x044fe20000010000 */
[----:B------:R-:W-:Y:S01]  /*5760*/  F2FP.BF16.F32.PACK_AB R203, R12, R203 ;  /* 0x000000cb0ccb723e */ /* 0x000fe200000010ff */
[----:B------:R-:W-:-:S02]  /*5770*/  IMAD.MOV.U32 R70, RZ, RZ, R119 ;  /* 0x000000ffff467224 */ /* 0x000fc400078e0077 */
[--C-:B------:R-:W-:Y:S02]  /*5780*/  IMAD.MOV.U32 R67, RZ, RZ, R119.reuse ;  /* 0x000000ffff437224 */ /* 0x100fe400078e0077 */
[--C-:B------:R-:W-:Y:S01]  /*5790*/  IMAD.MOV.U32 R66, RZ, RZ, R119.reuse ;  /* 0x000000ffff427224 */ /* 0x100fe200078e0077 */
[----:B------:R-:W2:Y:S01]  /*57a0*/  MUFU.EX2 R199, R199 ;  /* 0x000000c700c77308 */ /* 0x000ea20000000800 */
[----:B0-----:R-:W-:Y:S01]  /*57b0*/  FADD.FTZ R53, R197, R28 ;  /* 0x0000001cc5357221 */ /* 0x001fe20000010000 */
[--C-:B------:R-:W-:Y:S02]  /*57c0*/  IMAD.MOV.U32 R59, RZ, RZ, R119.reuse ;  /* 0x000000ffff3b7224 */ /* 0x100fe400078e0077 */
[----:B------:R-:W-:-:S04]  /*57d0*/  IMAD.MOV.U32 R58, RZ, RZ, R119 ;  /* 0x000000ffff3a7224 */ /* 0x000fc800078e0077 */
        /* <DEDUP_REMOVED lines=9> */
[----:B-1----:R-:W-:Y:S01]  /*5870*/  FADD.FTZ R53, R193, R28 ;  /* 0x0000001cc1357221 */ /* 0x002fe20000010000 */
[----:B------:R-:W-:Y:S01]  /*5880*/  FADD.FTZ R28, R190, R57 ;  /* 0x00000039be1c7221 */ /* 0x000fe20000010000 */
[----:B------:R-:W-:-:S03]  /*5890*/  F2FP.BF16.F32.PACK_AB R190, R25, R190 ;  /* 0x000000be19be723e */ /* 0x000fc600000010ff */
[----:B------:R-:W-:Y:S01]  /*58a0*/  FADD.FTZ R57, R25, R28 ;  /* 0x0000001c19397221 */ /* 0x000fe20000010000 */
[----:B------:R-:W-:Y:S01]  /*58b0*/  IMAD.MOV.U32 R25, RZ, RZ, R119 ;  /* 0x000000ffff197224 */ /* 0x000fe200078e0077 */
[----:B------:R-:W1:Y:S01]  /*58c0*/  MUFU.EX2 R63, R63 ;  /* 0x0000003f003f7308 */ /* 0x000e620000000800 */
[----:B--2---:R-:W-:Y:S01]  /*58d0*/  FADD.FTZ R53, R24, R53 ;  /* 0x0000003518357221 */ /* 0x004fe20000010000 */
[----:B------:R-:W-:Y:S01]  /*58e0*/  FADD.FTZ R28, R184, R57 ;  /* 0x00000039b81c7221 */ /* 0x000fe20000010000 */
[C---:B------:R-:W-:Y:S02]  /*58f0*/  F2FP.BF16.F32.PACK_AB R184, R29.reuse, R184 ;  /* 0x000000b81db8723e */ /* 0x040fe400000010ff */
[----:B------:R-:W-:Y:S01]  /*5900*/  F2FP.BF16.F32.PACK_AB R193, R24, R193 ;  /* 0x000000c118c1723e */ /* 0x000fe200000010ff */
[----:B------:R-:W-:Y:S01]  /*5910*/  FADD.FTZ R57, R29, R28 ;  /* 0x0000001c1d397221 */ /* 0x000fe20000010000 */
[----:B------:R-:W-:Y:S01]  /*5920*/  IMAD.MOV.U32 R29, RZ, RZ, R119 ;  /* 0x000000ffff1d7224 */ /* 0x000fe200078e0077 */
[----:B------:R-:W2:Y:S01]  /*5930*/  MUFU.EX2 R50, R50 ;  /* 0x0000003200327308 */ /* 0x000ea20000000800 */
[----:B0-----:R-:W-:Y:S01]  /*5940*/  FADD.FTZ R0, R62, R53 ;  /* 0x000000353e007221 */ /* 0x001fe20000010000 */
[----:B------:R-:W-:Y:S01]  /*5950*/  FADD.FTZ R28, R186, R57 ;  /* 0x00000039ba1c7221 */ /* 0x000fe20000010000 */
[----:B------:R-:W-:Y:S01]  /*5960*/  F2FP.BF16.F32.PACK_AB R186, R33, R186 ;  /* 0x000000ba21ba723e */ /* 0x000fe200000010ff */
[----:B------:R-:W-:-:S02]  /*5970*/  IMAD.MOV.U32 R57, RZ, RZ, R119 ;  /* 0x000000ffff397224 */ /* 0x000fc400078e0077 */
[--C-:B------:R-:W-:Y:S02]  /*5980*/  IMAD.MOV.U32 R24, RZ, RZ, R119.reuse ;  /* 0x000000ffff187224 */ /* 0x100fe400078e0077 */
[----:B------:R-:W0:Y:S01]  /*5990*/  MUFU.EX2 R51, R51 ;  /* 0x0000003300337308 */ /* 0x000e220000000800 */
[C---:B-1----:R-:W-:Y:S01]  /*59a0*/  FADD.FTZ R53, R63.reuse, R0 ;  /* 0x000000003f357221 */ /* 0x042fe20000010000 */
[----:B------:R-:W-:Y:S01]  /*59b0*/  F2FP.BF16.F32.PACK_AB R195, R63, R62 ;  /* 0x0000003e3fc3723e */ /* 0x000fe200000010ff */
[--C-:B------:R-:W-:Y:S02]  /*59c0*/  IMAD.MOV.U32 R63, RZ, RZ, R119.reuse ;  /* 0x000000ffff3f7224 */ /* 0x100fe400078e0077 */
[----:B------:R-:W-:-:S03]  /*59d0*/  IMAD.MOV.U32 R62, RZ, RZ, R119 ;  /* 0x000000ffff3e7224 */ /* 0x000fc600078e0077 */
        /* <DEDUP_REMOVED lines=8> */
[----:B-1----:R-:W-:Y:S01]  /*5a60*/  FADD.FTZ R0, R54, R53 ;  /* 0x0000003536007221 */ /* 0x002fe20000010000 */
[----:B------:R-:W-:Y:S01]  /*5a70*/  FADD.FTZ R53, R33, R28 ;  /* 0x0000001c21357221 */ /* 0x000fe20000010000 */
[--C-:B------:R-:W-:Y:S02]  /*5a80*/  IMAD.MOV.U32 R33, RZ, RZ, R119.reuse ;  /* 0x000000ffff217224 */ /* 0x100fe400078e0077 */
[----:B------:R-:W-:-:S03]  /*5a90*/  IMAD.MOV.U32 R28, RZ, RZ, R119 ;  /* 0x000000ffff1c7224 */ /* 0x000fc600078e0077 */
        /* <DEDUP_REMOVED lines=21> */
[----:B------:R-:W-:-:S06]  /*5bf0*/  IMAD.MOV.U32 R53, RZ, RZ, R119 ;  /* 0x000000ffff357224 */ /* 0x000fcc00078e0077 */
[----:B------:R-:W1:Y:S01]  /*5c00*/  MUFU.EX2 R35, R35 ;  /* 0x0000002300237308 */ /* 0x000e620000000800 */
[----:B--2---:R-:W-:-:S07]  /*5c10*/  FADD.FTZ R0, R34, R5 ;  /* 0x0000000522007221 */ /* 0x004fce0000010000 */
[----:B------:R-:W2:Y:S01]  /*5c20*/  MUFU.EX2 R182, R182 ;  /* 0x000000b600b67308 */ /* 0x000ea20000000800 */
[C---:B0-----:R-:W-:Y:S01]  /*5c30*/  FADD.FTZ R7, R37.reuse, R6 ;  /* 0x0000000625077221 */ /* 0x041fe20000010000 */
[----:B------:R-:W-:Y:S01]  /*5c40*/  F2FP.BF16.F32.PACK_AB R180, R37, R180 ;  /* 0x000000b425b4723e */ /* 0x000fe200000010ff */
[----:B------:R-:W-:-:S05]  /*5c50*/  IMAD.MOV.U32 R37, RZ, RZ, R119 ;  /* 0x000000ffff257224 */ /* 0x000fca00078e0077 */
        /* <DEDUP_REMOVED lines=15> */
[----:B------:R-:W-:Y:S01]  /*5d50*/  F2FP.BF16.F32.PACK_AB R183, R39, R38 ;  /* 0x0000002627b7723e */ /* 0x000fe200000010ff */
[--C-:B------:R-:W-:Y:S02]  /*5d60*/  IMAD.MOV.U32 R39, RZ, RZ, R119.reuse ;  /* 0x000000ffff277224 */ /* 0x100fe400078e0077 */
[----:B------:R-:W-:-:S03]  /*5d70*/  IMAD.MOV.U32 R38, RZ, RZ, R119 ;  /* 0x000000ffff267224 */ /* 0x000fc600078e0077 */
[----:B------:R-:W2:Y:S01]  /*5d80*/  MUFU.EX2 R27, R27 ;  /* 0x0000001b001b7308 */ /* 0x000ea20000000800 */
[----:B0-----:R-:W-:Y:S01]  /*5d90*/  FADD.FTZ R6, R176, R7 ;  /* 0x00000007b0067221 */ /* 0x001fe20000010000 */
[----:B------:R-:W-:-:S03]  /*5da0*/  F2FP.BF16.F32.PACK_AB R176, R45, R176 ;  /* 0x000000b02db0723e */ /* 0x000fc600000010ff */
[----:B------:R-:W-:Y:S01]  /*5db0*/  FADD.FTZ R7, R45, R6 ;  /* 0x000000062d077221 */ /* 0x000fe20000010000 */
[----:B------:R-:W-:Y:S02]  /*5dc0*/  IMAD.MOV.U32 R45, RZ, RZ, R119 ;  /* 0x000000ffff2d7224 */ /* 0x000fe400078e0077 */
        /* <DEDUP_REMOVED lines=8> */
[----:B0-----:R-:W-:Y:S01]  /*5e50*/  FADD.FTZ R6, R178, R7 ;  /* 0x00000007b2067221 */ /* 0x001fe20000010000 */
[----:B------:R-:W-:-:S06]  /*5e60*/  IMAD.MOV.U32 R7, RZ, RZ, 0x3f800000 ;  /* 0x3f800000ff077424 */ /* 0x000fcc00078e00ff */
[----:B------:R-:W0:Y:S01]  /*5e70*/  MUFU.EX2 R31, R31 ;  /* 0x0000001f001f7308 */ /* 0x000e220000000800 */
[----:B-1----:R-:W-:Y:S01]  /*5e80*/  FADD.FTZ R0, R30, R5 ;  /* 0x000000051e007221 */ /* 0x002fe20000010000 */
[C---:B--2---:R-:W-:Y:S01]  /*5e90*/  FADD.FTZ R6, R49.reuse, R6 ;  /* 0x0000000631067221 */ /* 0x044fe20000010000 */
[----:B------:R-:W-:Y:S01]  /*5ea0*/  F2FP.BF16.F32.PACK_AB R178, R49, R178 ;  /* 0x000000b231b2723e */ /* 0x000fe200000010ff */
[--C-:B------:R-:W-:Y:S02]  /*5eb0*/  IMAD.MOV.U32 R49, RZ, RZ, R119.reuse ;  /* 0x000000ffff317224 */ /* 0x100fe400078e0077 */
[C---:B0-----:R-:W-:Y:S01]  /*5ec0*/  FADD.FTZ R5, R31.reuse, R0 ;  /* 0x000000001f057221 */ /* 0x041fe20000010000 */
[----:B------:R-:W-:Y:S01]  /*5ed0*/  F2FP.BF16.F32.PACK_AB R179, R31, R30 ;  /* 0x0000001e1fb3723e */ /* 0x000fe200000010ff */
[----:B------:R-:W-:Y:S02]  /*5ee0*/  IMAD.MOV.U32 R0, RZ, RZ, 0x3f800000 ;  /* 0x3f800000ff007424 */ /* 0x000fe400078e00ff */
[----:B------:R-:W-:-:S02]  /*5ef0*/  IMAD.MOV.U32 R31, RZ, RZ, R119 ;  /* 0x000000ffff1f7224 */ /* 0x000fc400078e0077 */
        /* <DEDUP_REMOVED lines=54> */
[----:B------:R-:W-:-:S07]  /*6260*/  CS2R R24, SRZ ;  /* 0x0000000000187805 */ /* 0x000fce000001ff00 */
.L_x_3408:
        /* <DEDUP_REMOVED lines=8> */
.L_x_3400:
        /* <DEDUP_REMOVED lines=10> */
.L_x_3401:
[----:B-1----:R-:W-:Y:S05]  /*6390*/  @P2 BRA `(.L_x_3402) ;  /* 0x0000000000082947 */ /* 0x002fea0003800000 */
[----:B------:R-:W1:Y:S02]  /*63a0*/  SYNCS.PHASECHK.TRANS64.TRYWAIT P2, [UR60+0x36830], R2 ;  /* 0x03683002ff0075a7 */ /* 0x000e64000804017c */
[----:B-1----:R-:W-:Y:S05]  /*63b0*/  @!P2 BRA `(.L_x_3403) ;  /* 0x000000f800bca947 */ /* 0x002fea0003800000 */
.L_x_3402:
[----:B------:R-:W-:Y:S01]  /*63c0*/  R2UR UR10, R8 ;  /* 0x00000000080a72ca */ /* 0x000fe200000e0000 */
[----:B------:R-:W-:Y:S01]  /*63d0*/  WARPGROUP.ARRIVE ;  /* 0x00000000000079c5 */ /* 0x000fe20000000000 */
[----:B------:R-:W-:Y:S01]  /*63e0*/  R2UR UR7, R16 ;  /* 0x00000000100772ca */ /* 0x000fe200000e0000 */
[----:B------:R-:W-:Y:S01]  /*63f0*/  UMOV UR39, 0x40000040 ;  /* 0x4000004000277882 */ /* 0x000fe20000000000 */
[----:B------:R-:W-:Y:S01]  /*6400*/  MOV R12, UR37 ;  /* 0x00000025000c7c02 */ /* 0x000fe20008000f00 */
[----:B------:R-:W-:Y:S01]  /*6410*/  UMOV UR37, UR53 ;  /* 0x0000003500257c82 */ /* 0x000fe20008000000 */
[----:B------:R-:W-:Y:S01]  /*6420*/  MOV R13, UR36 ;  /* 0x00000024000d7c02 */ /* 0x000fe20008000f00 */
[----:B------:R-:W-:Y:S01]  /*6430*/  UMOV UR36, UR52 ;  /* 0x0000003400247c82 */ /* 0x000fe20008000000 */
[----:B------:R-:W-:Y:S01]  /*6440*/  MOV R14, UR41 ;  /* 0x00000029000e7c02 */ /* 0x000fe20008000f00 */
[----:B------:R-:W-:Y:S01]  /*6450*/  UMOV UR41, UR53 ;  /* 0x0000003500297c82 */ /* 0x000fe20008000000 */
[----:B------:R-:W-:Y:S01]  /*6460*/  MOV R15, UR40 ;  /* 0x00000028000f7c02 */ /* 0x000fe20008000f00 */
[----:B------:R-:W-:Y:S01]  /*6470*/  UMOV UR40, UR52 ;  /* 0x0000003400287c82 */ /* 0x000fe20008000000 */
[----:B------:R-:W-:Y:S01]  /*6480*/  UMOV UR43, 0x40000040 ;  /* 0x40000040002b7882 */ /* 0x000fe20000000000 */
[----:B------:R-:W-:Y:S01]  /*6490*/  UMOV UR48, UR52 ;  /* 0x0000003400307c82 */ /* 0x000fe20008000000 */
[----:B------:R-:W-:Y:S01]  /*64a0*/  UMOV UR49, UR53 ;  /* 0x0000003500317c82 */ /* 0x000fe20008000000 */
[----:B------:R-:W-:Y:S01]  /*64b0*/  UIMAD UR7, UR7, 0xa80, UR10 ;  /* 0x00000a80070778a4 */ /* 0x000fe2000f8e020a */
[----:B01----:R-:W-:Y:S01]  /*64c0*/  MOV R2, UR45 ;  /* 0x0000002d00027c02 */ /* 0x003fe20008000f00 */
[----:B------:R-:W-:Y:S01]  /*64d0*/  UMOV UR51, 0x40000040 ;  /* 0x4000004000337882 */ /* 0x000fe20000000000 */
[----:B------:R-:W-:Y:S01]  /*64e0*/  MOV R3, UR44 ;  /* 0x0000002c00037c02 */ /* 0x000fe20008000f00 */
[----:B------:R-:W-:Y:S01]  /*64f0*/  UIADD3 UR11, UR7, 0x80, URZ ;  /* 0x00000080070b7890 */ /* 0x000fe2000fffe03f */
[-C--:B------:R-:W-:Y:S01]  /*6500*/  FMUL.FTZ R24, R24, R7.reuse ;  /* 0x0000000718187220 */ /* 0x080fe20000410000 */
[----:B------:R-:W-:Y:S01]  /*6510*/  UIADD3 UR50, UR7, 0x100, URZ ;  /* 0x0000010007327890 */ /* 0x000fe2000fffe03f */
[-C--:B------:R-:W-:Y:S01]  /*6520*/  FMUL.FTZ R25, R25, R7.reuse ;  /* 0x0000000719197220 */ /* 0x080fe20000410000 */
[----:B------:R-:W-:Y:S01]  /*6530*/  UMOV UR38, UR7 ;  /* 0x0000000700267c82 */ /* 0x000fe20008000000 */
[----:B------:R-:W-:Y:S01]  /*6540*/  UIADD3 UR10, UR7, 0x180, URZ ;  /* 0x00000180070a7890 */ /* 0x000fe2000fffe03f */
[----:B------:R-:W-:Y:S01]  /*6550*/  HGMMA.64x16x16.F32.BF16 R168, gdesc[UR36], RZ, !UPT, gsb0 ;  /* 0x0020000024a879f0 */ /* 0x000fe2000c0018ff */
[----:B------:R-:W-:Y:S01]  /*6560*/  UMOV UR42, UR11 ;  /* 0x0000000b002a7c82 */ /* 0x000fe20008000000 */
[----:B------:R-:W-:Y:S01]  /*6570*/  UMOV UR44, UR52 ;  /* 0x00000034002c7c82 */ /* 0x000fe20008000000 */
[----:B------:R-:W-:Y:S01]  /*6580*/  UMOV UR45, UR53 ;  /* 0x00000035002d7c82 */ /* 0x000fe20008000000 */
[----:B------:R-:W-:Y:S01]  /*6590*/  UMOV UR47, 0x40000040 ;  /* 0x40000040002f7882 */ /* 0x000fe20000000000 */
[----:B------:R-:W-:Y:S01]  /*65a0*/  UIADD3 UR54, UR7, 0x200, URZ ;  /* 0x0000020007367890 */ /* 0x000fe2000fffe03f */
[----:B------:R-:W-:Y:S01]  /*65b0*/  R2UR UR37, R12 ;  /* 0x000000000c2572ca */ /* 0x000fe200000e0000 */
[----:B------:R-:W-:Y:S01]  /*65c0*/  UMOV UR46, UR10 ;  /* 0x0000000a002e7c82 */ /* 0x000fe20008000000 */
[----:B------:R-:W-:Y:S01]  /*65d0*/  UMOV UR55, 0x40000040 ;  /* 0x4000004000377882 */ /* 0x000fe20000000000 */
[----:B------:R-:W-:Y:S01]  /*65e0*/  UIADD3 UR58, UR7, 0x280, URZ ;  /* 0x00000280073a7890 */ /* 0x000fe2000fffe03f */
[----:B------:R-:W-:Y:S01]  /*65f0*/  R2UR UR36, R13 ;  /* 0x000000000d2472ca */ /* 0x000fe200000e0000 */
        /* <DEDUP_REMOVED lines=136> */
[----:B------:R-:W-:Y:S03]  /*6e80*/  HGMMA.64x16x16.F32.BF16 R136, gdesc[UR52], RZ, !UPT, gsb0 ;  /* 0x00200000348879f0 */ /* 0x000fe6000c0018ff */
[----:B------:R-:W-:Y:S02]  /*6e90*/  WARPGROUP.DEPBAR.LE gsb0, 0x0 ;  /* 0x00008000000079c5 */ /* 0x000fe40000010000 */
[----:B------:R-:W-:-:S06]  /*6ea0*/  WARPGROUP.ARRIVE ;  /* 0x00000000000079c5 */ /* 0x000fcc0000000000 */
[----:B------:R-:W-:Y:S03]  /*6eb0*/  HGMMA.64x16x16.F32.BF16 R128, gdesc[UR56], RZ, !UPT, gsb0 ;  /* 0x00200000388079f0 */ /* 0x000fe6000c0018ff */
        /* <DEDUP_REMOVED lines=434> */
[----:B------:R-:W-:Y:S01]  /*89e0*/  UMOV UR47, 0x40000040 ;  /* 0x40000040002f7882 */ /* 0x000fe20000000000 */
        /* <DEDUP_REMOVED lines=16> */
.L_x_3404:
[----:B------:R-:W-:Y:S02]  /*8af0*/  R2UR UR10, R4 ;  /* 0x00000000040a72ca */ /* 0x000fe400000e0000 */
[----:B------:R-:W-:-:S11]  /*8b00*/  SHF.L.U32 R0, R11, 0x1f, RZ ;  /* 0x0000001f0b007819 */ /* 0x000fd600000006ff */
[----:B------:R-:W-:-:S09]  /*8b10*/  ULEA UR10, UR6, UR10, 0x3 ;  /* 0x0000000a060a7291 */ /* 0x000fd2000f8e183f */
[----:B------:R0:W1:Y:S01]  /*8b20*/  SYNCS.PHASECHK.TRANS64.TRYWAIT P2, [UR10+0x36850], R0 ;  /* 0x03685000ff0075a7 */ /* 0x000062000804014a */
[----:B------:R-:W-:Y:S05]  /*8b30*/  @!P0 BRA `(.L_x_3405) ;  /* 0x0000000000048947 */ /* 0x000fea0003800000 */
[----:B------:R-:W-:Y:S01]  /*8b40*/  BPT.TRAP 0x1 ;  /* 0x000000040000795c */ /* 0x000fe20000300000 */
.L_x_3405:
[----:B-1----:R-:W-:Y:S05]  /*8b50*/  @P2 BRA `(.L_x_3406) ;  /* 0x0000000000082947 */ /* 0x002fea0003800000 */
[----:B------:R-:W1:Y:S02]  /*8b60*/  SYNCS.PHASECHK.TRANS64.TRYWAIT P2, [UR10+0x36850], R0 ;  /* 0x03685000ff0075a7 */ /* 0x000e64000804014a */
[----:B-1----:R-:W-:Y:S05]  /*8b70*/  @!P2 BRA `(.L_x_3407) ;  /* 0x000000d000e4a947 */ /* 0x002fea0003800000 */
.L_x_3406:
[----:B------:R-:W-:Y:S01]  /*8b80*/  R2UR UR7, R4 ;  /* 0x00000000040772ca */ /* 0x000fe200000e0000 */
[----:B------:R-:W-:Y:S01]  /*8b90*/  WARPGROUP.ARRIVE ;  /* 0x00000000000079c5 */ /* 0x000fe20000000000 */
[----:B01----:R-:W-:Y:S01]  /*8ba0*/  FMNMX.FTZ R0, R168, R10, !PT ;  /* 0x0000000aa8007209 */ /* 0x003fe20007810000 */
[----:B------:R-:W-:Y:S01]  /*8bb0*/  ULDC UR14, c[0x0][0x988] ;  /* 0x00026200000e7ab9 */ /* 0x000fe20000000800 */
[----:B------:R-:W-:Y:S01]  /*8bc0*/  R2UR UR15, R18 ;  /* 0x00000000120f72ca */ /* 0x000fe200000e0000 */
[----:B------:R-:W-:Y:S01]  /*8bd0*/  VOTEU.ALL UP0, P1 ;  /* 0x00000000003f7886 */ /* 0x000fe20000800000 */
[----:B------:R-:W-:-:S04]  /*8be0*/  FMNMX.FTZ R3, R169, R0, !PT ;  /* 0x00000000a9037209 */ /* 0x000fc80007810000 */
[----:B------:R-:W-:Y:S01]  /*8bf0*/  FMNMX.FTZ R0, R172, R3, !PT ;  /* 0x00000003ac007209 */ /* 0x000fe20007810000 */
[----:B------:R-:W-:Y:S02]  /*8c00*/  @!UP0 UIADD3 UR60, UR60, 0x36840, URZ ;  /* 0x000368403c3c8890 */ /* 0x000fe4000fffe03f */
[----:B------:R-:W-:Y:S01]  /*8c10*/  UIADD3 UR7, UR7, 0x400, URZ ;  /* 0x0000040007077890 */ /* 0x000fe2000fffe03f */
[----:B------:R-:W-:Y:S01]  /*8c20*/  FMNMX.FTZ R3, R173, R0, !PT ;  /* 0x00000000ad037209 */ /* 0x000fe20007810000 */
[----:B------:R-:W-:Y:S02]  /*8c30*/  @!UP0 UIADD3 UR10, UR10, 0x36860, URZ ;  /* 0x000368600a0a8890 */ /* 0x000fe4000fffe03f */
[----:B------:R-:W-:Y:S01]  /*8c40*/  USHF.R.U32.HI UR7, URZ, 0x4, UR7 ;  /* 0x000000043f077899 */ /* 0x000fe20008011607 */
[----:B------:R-:W-:Y:S01]  /*8c50*/  FMNMX.FTZ R0, R160, R3, !PT ;  /* 0x00000003a0007209 */ /* 0x000fe20007810000 */
[----:B------:R-:W-:Y:S02]  /*8c60*/  @!UP0 UPRMT UR60, URZ, 0x654, UR60 ;  /* 0x000006543f3c8896 */ /* 0x000fe4000800003c */
[----:B------:R-:W-:Y:S01]  /*8c70*/  ULOP3.LUT UR7, UR7, 0x3fff, URZ, 0xc0, !UPT ;  /* 0x00003fff07077892 */ /* 0x000fe2000f8ec03f */
[----:B------:R-:W-:Y:S01]  /*8c80*/  FMNMX.FTZ R3, R161, R0, !PT ;  /* 0x00000000a1037209 */ /* 0x000fe20007810000 */
[----:B------:R-:W-:-:S02]  /*8c90*/  @!UP0 UPRMT UR10, URZ, 0x654, UR10 ;  /* 0x000006543f0a8896 */ /* 0x000fc4000800000a */
[----:B------:R-:W-:Y:S01]  /*8ca0*/  ULOP3.LUT UR7, UR7, 0x3800000, URZ, 0xfc, !UPT ;  /* 0x0380000007077892 */ /* 0x000fe2000f8efc3f */
[----:B------:R-:W-:Y:S01]  /*8cb0*/  FMNMX.FTZ R0, R164, R3, !PT ;  /* 0x00000003a4007209 */ /* 0x000fe20007810000 */
[----:B------:R-:W-:Y:S02]  /*8cc0*/  UISETP.GT.AND UP0, UPT, UR61, UR15, UPT ;  /* 0x0000000f3d00728c */ /* 0x000fe4000bf04270 */
[----:B------:R-:W-:Y:S01]  /*8cd0*/  UIMAD UR11, UR6, 0xa80, UR7 ;  /* 0x00000a80060b78a4 */ /* 0x000fe2000f8e0207 */
[----:B------:R-:W-:Y:S01]  /*8ce0*/  FMNMX.FTZ R3, R165, R0, !PT ;  /* 0x00000000a5037209 */ /* 0x000fe20007810000 */
[----:B------:R-:W-:Y:S01]  /*8cf0*/  UIADD3 UR61, UR61, -0x1, URZ ;  /* 0xffffffff3d3d7890 */ /* 0x000fe2000fffe03f */
[----:B------:R-:W-:Y:S02]  /*8d00*/  UMOV UR7, 0x40000040 ;  /* 0x4000004000077882 */ /* 0x000fe40000000000 */
[----:B------:R-:W-:Y:S02]  /*8d10*/  FMNMX.FTZ R0, R152, R3, !PT ;  /* 0x0000000398007209 */ /* 0x000fe40007810000 */
[----:B------:R-:W-:Y:S01]  /*8d20*/  UMOV UR6, UR11 ;  /* 0x0000000b00067c82 */ /* 0x000fe20008000000 */
[----:B------:R-:W-:Y:S01]  /*8d30*/  PLOP3.LUT P2, PT, PT, PT, UP0, 0x80, 0x0 ;  /* 0x000000000000781c */ /* 0x000fe20003f4f008 */
[----:B------:R-:W-:Y:S01]  /*8d40*/  HGMMA.64x192x16.F32.BF16 R24, R200, gdesc[UR4].tnspB, R24, gsb0 ;  /* 0x42e00004c8187df0 */ /* 0x000fe20008001818 */
        /* <DEDUP_REMOVED lines=24> */
[----:B------:R-:W0:Y:S02]  /*8ed0*/  SHFL.BFLY PT, R0, R11, 0x1, 0x1f ;  /* 0x0c201f000b007f89 */ /* 0x000e2400000e0000 */
[----:B0-----:R-:W-:Y:S02]  /*8ee0*/  FMNMX.FTZ R3, R11, R0, !PT ;  /* 0x000000000b037209 */ /* 0x001fe40007810000 */
[----:B------:R-:W-:-:S03]  /*8ef0*/  FMNMX.FTZ R11, R171, R2, !PT ;  /* 0x00000002ab0b7209 */ /* 0x000fc60007810000 */
[----:B------:R-:W-:Y:S01]  /*8f00*/  FADD.FTZ R0, -R3, R10 ;  /* 0x0000000a03007221 */ /* 0x000fe20000010100 */
[----:B------:R-:W-:-:S03]  /*8f10*/  FMNMX.FTZ R2, R174, R11, !PT ;  /* 0x0000000bae027209 */ /* 0x000fc60007810000 */
[----:B------:R-:W-:Y:S01]  /*8f20*/  FMUL.FTZ R7, R0, UR14 ;  /* 0x0000000e00077c20 */ /* 0x000fe20008410000 */
[----:B------:R-:W-:Y:S01]  /*8f30*/  FMNMX.FTZ R11, R175, R2, !PT ;  /* 0x00000002af0b7209 */ /* 0x000fe20007810000 */
[----:B------:R-:W-:-:S03]  /*8f40*/  FMUL.FTZ R0, R3, UR14 ;  /* 0x0000000e03007c20 */ /* 0x000fc60008410000 */
[----:B------:R-:W-:Y:S01]  /*8f50*/  FMNMX.FTZ R2, R162, R11, !PT ;  /* 0x0000000ba2027209 */ /* 0x000fe20007810000 */
[--C-:B------:R-:W-:Y:S01]  /*8f60*/  FFMA.FTZ R21, R169, UR14, -R0.reuse ;  /* 0x0000000ea9157c23 */ /* 0x100fe20008010800 */
[--C-:B------:R-:W-:Y:S01]  /*8f70*/  FFMA.FTZ R12, R157, UR14, -R0.reuse ;  /* 0x0000000e9d0c7c23 */ /* 0x100fe20008010800 */
[--C-:B------:R-:W-:Y:S01]  /*8f80*/  FFMA.FTZ R14, R145, UR14, -R0.reuse ;  /* 0x0000000e910e7c23 */ /* 0x100fe20008010800 */
[----:B------:R-:W-:Y:S01]  /*8f90*/  FMNMX.FTZ R11, R163, R2, !PT ;  /* 0x00000002a30b7209 */ /* 0x000fe20007810000 */
[--C-:B------:R-:W-:Y:S01]  /*8fa0*/  FFMA.FTZ R20, R141, UR14, -R0.reuse ;  /* 0x0000000e8d147c23 */ /* 0x100fe20008010800 */
[--C-:B------:R-:W-:Y:S01]  /*8fb0*/  FFMA.FTZ R129, R129, UR14, -R0.reuse ;  /* 0x0000000e81817c23 */ /* 0x100fe20008010800 */
[----:B------:R-:W-:Y:S01]  /*8fc0*/  MUFU.EX2 R7, R7 ;  /* 0x0000000700077308 */ /* 0x000fe20000000800 */
[----:B------:R-:W-:Y:S01]  /*8fd0*/  FMNMX.FTZ R2, R166, R11, !PT ;  /* 0x0000000ba6027209 */ /* 0x000fe20007810000 */
[----:B------:R-:W-:-:S03]  /*8fe0*/  FFMA.FTZ R11, R161, UR14, -R0 ;  /* 0x0000000ea10b7c23 */ /* 0x000fc60008010800 */
[----:B------:R-:W-:-:S03]  /*8ff0*/  FMNMX.FTZ R13, R167, R2, !PT ;  /* 0x00000002a70d7209 */ /* 0x000fc60007810000 */
[----:B------:R-:W-:Y:S01]  /*9000*/  MUFU.EX2 R21, R21 ;  /* 0x0000001500157308 */ /* 0x000fe20000000800 */
[----:B------:R-:W-:-:S04]  /*9010*/  FMNMX.FTZ R2, R154, R13, !PT ;  /* 0x0000000d9a027209 */ /* 0x000fc80007810000 */
[----:B------:R-:W-:-:S03]  /*9020*/  FMNMX.FTZ R13, R155, R2, !PT ;  /* 0x000000029b0d7209 */ /* 0x000fc60007810000 */
        /* <DEDUP_REMOVED lines=14> */
[----:B------:R-:W-:Y:S01]  /*9110*/  FMNMX.FTZ R2, R142, R15, !PT ;  /* 0x0000000f8e027209 */ /* 0x000fe20007810000 */
[----:B------:R-:W-:Y:S02]  /*9120*/  WARPGROUP.DEPBAR.LE gsb0, 0x0 ;  /* 0x00008000000079c5 */ /* 0x000fe40000010000 */
[----:B------:R-:W-:Y:S01]  /*9130*/  WARPGROUP.ARRIVE ;  /* 0x00000000000079c5 */ /* 0x000fe20000000000 */
[----:B------:R-:W-:Y:S01]  /*9140*/  FMNMX.FTZ R15, R143, R2, !PT ;  /* 0x000000028f0f7209 */ /* 0x000fe20007810000 */
[--C-:B------:R-:W-:Y:S01]  /*9150*/  FFMA.FTZ R200, R168, UR14, -R0.reuse ;  /* 0x0000000ea8c87c23 */ /* 0x100fe20008010800 */
[--C-:B------:R-:W-:Y:S01]  /*9160*/  FFMA.FTZ R202, R172, UR14, -R0.reuse ;  /* 0x0000000eacca7c23 */ /* 0x100fe20008010800 */
[----:B------:R-:W-:Y:S01]  /*9170*/  FFMA.FTZ R168, R173, UR14, -R0 ;  /* 0x0000000eada87c23 */ /* 0x000fe20008010800 */
[----:B------:R-:W-:Y:S01]  /*9180*/  FMNMX.FTZ R2, R130, R15, !PT ;  /* 0x0000000f82027209 */ /* 0x000fe20007810000 */
[----:B------:R-:W-:Y:S01]  /*9190*/  HGMMA.64x192x16.F32.BF16 R24, R196, gdesc[UR4].tnspB, R24, gsb0 ;  /* 0x42e00004c4187df0 */ /* 0x000fe20008001818 */
[----:B------:R-:W-:Y:S01]  /*91a0*/  UIADD3 UR6, UR11, 0x100, URZ ;  /* 0x000001000b067890 */ /* 0x000fe2000fffe03f */
[----:B------:R-:W0:Y:S01]  /*91b0*/  MUFU.EX2 R200, R200 ;  /* 0x000000c800c87308 */ /* 0x000e220000000800 */
[----:B------:R-:W-:Y:S01]  /*91c0*/  UMOV UR7, 0x40000040 ;  /* 0x4000004000077882 */ /* 0x000fe20000000000 */
[----:B------:R-:W-:-:S04]  /*91d0*/  FMNMX.FTZ R15, R131, R2, !PT ;  /* 0x00000002830f7209 */ /* 0x000fc80007810000 */
[----:B------:R-:W-:Y:S02]  /*91e0*/  FMNMX.FTZ R2, R134, R15, !PT ;  /* 0x0000000f86027209 */ /* 0x000fe40007810000 */
[----:B------:R-:W-:Y:S02]  /*91f0*/  MUFU.EX2 R202, R202 ;  /* 0x000000ca00ca7308 */ /* 0x000fe40000000800 */
[----:B------:R-:W-:-:S04]  /*9200*/  FMNMX.FTZ R15, R135, R2, !PT ;  /* 0x00000002870f7209 */ /* 0x000fc80007810000 */
[----:B------:R-:W-:Y:S02]  /*9210*/  FMNMX.FTZ R2, R122, R15, !PT ;  /* 0x0000000f7a027209 */ /* 0x000fe40007810000 */
[----:B------:R-:W-:Y:S02]  /*9220*/  MUFU.EX2 R168, R168 ;  /* 0x000000a800a87308 */ /* 0x000fe40000000800 */
[----:B------:R-:W-:-:S04]  /*9230*/  FMNMX.FTZ R15, R123, R2, !PT ;  /* 0x000000027b0f7209 */ /* 0x000fc80007810000 */
[----:B------:R-:W-:Y:S01]  /*9240*/  FMNMX.FTZ R2, R126, R15, !PT ;  /* 0x0000000f7e027209 */ /* 0x000fe20007810000 */
[----:B------:R-:W-:Y:S01]  /*9250*/  FFMA.FTZ R15, R137, UR14, -R0 ;  /* 0x0000000e890f7c23 */ /* 0x000fe20008010800 */
[----:B------:R-:W-:Y:S02]  /*9260*/  MUFU.EX2 R129, R129 ;  /* 0x0000008100817308 */ /* 0x000fe40000000800 */
[----:B------:R-:W-:-:S05]  /*9270*/  FMNMX.FTZ R2, R127, R2, !PT ;  /* 0x000000027f027209 */ /* 0x000fca0007810000 */
[----:B------:R-:W1:Y:S01]  /*9280*/  SHFL.BFLY PT, R10, R2, 0x2, 0x1f ;  /* 0x0c401f00020a7f89 */ /* 0x000e6200000e0000 */
[----:B------:R-:W-:Y:S01]  /*9290*/  MUFU.EX2 R15, R15 ;  /* 0x0000000f000f7308 */ /* 0x000fe20000000800 */
[----:B-1----:R-:W-:Y:S01]  /*92a0*/  FMNMX.FTZ R2, R2, R10, !PT ;  /* 0x0000000a02027209 */ /* 0x002fe20007810000 */
[--C-:B------:R-:W-:Y:S01]  /*92b0*/  FFMA.FTZ R10, R120, UR14, -R0.reuse ;  /* 0x0000000e780a7c23 */ /* 0x100fe20008010800 */
[--C-:B------:R-:W-:Y:S01]  /*92c0*/  FFMA.FTZ R120, R121, UR14, -R0.reuse ;  /* 0x0000000e79787c23 */ /* 0x100fe20008010800 */
[----:B------:R-:W-:-:S04]  /*92d0*/  FFMA.FTZ R121, R124, UR14, -R0 ;  /* 0x0000000e7c797c23 */ /* 0x000fc80008010800 */
[----:B------:R-:W-:Y:S08]  /*92e0*/  MUFU.EX2 R10, R10 ;  /* 0x0000000a000a7308 */ /* 0x000ff00000000800 */
[----:B------:R-:W-:Y:S08]  /*92f0*/  MUFU.EX2 R120, R120 ;  /* 0x0000007800787308 */ /* 0x000ff00000000800 */
[----:B------:R-:W-:Y:S01]  /*9300*/  MUFU.EX2 R121, R121 ;  /* 0x0000007900797308 */ /* 0x000fe20000000800 */
[----:B------:R-:W-:-:S02]  /*9310*/  WARPGROUP.DEPBAR.LE gsb0, 0x0 ;  /* 0x00008000000079c5 */ /* 0x000fc40000010000 */
[----:B------:R-:W-:Y:S01]  /*9320*/  WARPGROUP.ARRIVE ;  /* 0x00000000000079c5 */ /* 0x000fe20000000000 */
[--C-:B------:R-:W-:Y:S01]  /*9330*/  FFMA.FTZ R196, R160, UR14, -R0.reuse ;  /* 0x0000000ea0c47c23 */ /* 0x100fe20008010800 */
[----:B------:R-:W-:-:S04]  /*9340*/  FFMA.FTZ R198, R164, UR14, -R0 ;  /* 0x0000000ea4c67c23 */ /* 0x000fc80008010800 */
[----:B------:R-:W-:Y:S01]  /*9350*/  HGMMA.64x192x16.F32.BF16 R24, R192, gdesc[UR4].tnspB, R24, gsb0 ;  /* 0x42e00004c0187df0 */ /* 0x000fe20008001818 */
[----:B------:R-:W-:Y:S01]  /*9360*/  UIADD3 UR6, UR11, 0x180, URZ ;  /* 0x000001800b067890 */ /* 0x000fe2000fffe03f */
[----:B------:R-:W-:Y:S01]  /*9370*/  MUFU.EX2 R196, R196 ;  /* 0x000000c400c47308 */ /* 0x000fe20000000800 */
[----:B------:R-:W-:-:S07]  /*9380*/  UMOV UR7, 0x40000040 ;  /* 0x4000004000077882 */ /* 0x000fce0000000000 */
[----:B------:R-:W-:Y:S01]  /*9390*/  MUFU.EX2 R198, R198 ;  /* 0x000000c600c67308 */ /* 0x000fe20000000800 */
[----:B------:R-:W-:Y:S02]  /*93a0*/  WARPGROUP.DEPBAR.LE gsb0, 0x0 ;  /* 0x00008000000079c5 */ /* 0x000fe40000010000 */
[----:B------:R-:W-:Y:S01]  /*93b0*/  WARPGROUP.ARRIVE ;  /* 0x00000000000079c5 */ /* 0x000fe20000000000 */
[--C-:B------:R-:W-:Y:S01]  /*93c0*/  FFMA.FTZ R192, R152, UR14, -R0.reuse ;  /* 0x0000000e98c07c23 */ /* 0x100fe20008010800 */
[--C-:B------:R-:W-:Y:S01]  /*93d0*/  FFMA.FTZ R152, R153, UR14, -R0.reuse ;  /* 0x0000000e99987c23 */ /* 0x100fe20008010800 */
[----:B------:R-:W-:-:S04]  /*93e0*/  FFMA.FTZ R194, R156, UR14, -R0 ;  /* 0x0000000e9cc27c23 */ /* 0x000fc80008010800 */
[----:B------:R-:W-:Y:S01]  /*93f0*/  HGMMA.64x192x16.F32.BF16 R24, R188, gdesc[UR4].tnspB, R24, gsb0 ;  /* 0x42e00004bc187df0 */ /* 0x000fe20008001818 */
[----:B------:R-:W-:Y:S01]  /*9400*/  UIADD3 UR6, UR11, 0x200, URZ ;  /* 0x000002000b067890 */ /* 0x000fe2000fffe03f */
[----:B------:R-:W-:Y:S01]  /*9410*/  MUFU.EX2 R192, R192 ;  /* 0x000000c000c07308 */ /* 0x000fe20000000800 */
[----:B------:R-:W-:-:S07]  /*9420*/  UMOV UR7, 0x40000040 ;  /* 0x4000004000077882 */ /* 0x000fce0000000000 */
[----:B------:R-:W-:Y:S08]  /*9430*/  MUFU.EX2 R152, R152 ;  /* 0x0000009800987308 */ /* 0x000ff00000000800 */
[----:B------:R-:W-:Y:S01]  /*9440*/  MUFU.EX2 R194, R194 ;  /* 0x000000c200c27308 */ /* 0x000fe20000000800 */
[----:B------:R-:W-:Y:S02]  /*9450*/  WARPGROUP.DEPBAR.LE gsb0, 0x0 ;  /* 0x00008000000079c5 */ /* 0x000fe40000010000 */
[----:B------:R-:W-:Y:S01]  /*9460*/  WARPGROUP.ARRIVE ;  /* 0x00000000000079c5 */ /* 0x000fe20000000000 */
[--C-:B------:R-:W-:Y:S01]  /*9470*/  FFMA.FTZ R188, R144, UR14, -R0.reuse ;  /* 0x0000000e90bc7c23 */ /* 0x100fe20008010800 */
[--C-:B------:R-:W-:Y:S01]  /*9480*/  FFMA.FTZ R190, R148, UR14, -R0.reuse ;  /* 0x0000000e94be7c23 */ /* 0x100fe20008010800 */
[----:B------:R-:W-:-:S03]  /*9490*/  FFMA.FTZ R144, R149, UR14, -R0 ;  /* 0x0000000e95907c23 */ /* 0x000fc60008010800 */
        /* <DEDUP_REMOVED lines=9> */
[----:B------:R-:W-:Y:S01]  /*9530*/  FFMA.FTZ R186, R140, UR14, -R0 ;  /* 0x0000000e8cba7c23 */ /* 0x000fe20008010800 */
[----:B------:R-:W1:Y:S03]  /*9540*/  SHFL.BFLY PT, R136, R2, 0x1, 0x1f ;  /* 0x0c201f0002887f89 */ /* 0x000e6600000e0000 */
[----:B------:R-:W-:Y:S01]  /*9550*/  HGMMA.64x192x16.F32.BF16 R24, R180, gdesc[UR4].tnspB, R24, gsb0 ;  /* 0x42e00004b4187df0 */ /* 0x000fe20008001818 */
[----:B------:R-:W-:Y:S01]  /*9560*/  UIADD3 UR6, UR11, 0x300, URZ ;  /* 0x000003000b067890 */ /* 0x000fe2000fffe03f */
[----:B------:R-:W-:Y:S01]  /*9570*/  MUFU.EX2 R184, R184 ;  /* 0x000000b800b87308 */ /* 0x000fe20000000800 */
[----:B------:R-:W-:-:S07]  /*9580*/  UMOV UR7, 0x40000040 ;  /* 0x4000004000077882 */ /* 0x000fce0000000000 */
[----:B------:R-:W-:Y:S01]  /*9590*/  MUFU.EX2 R186, R186 ;  /* 0x000000ba00ba7308 */ /* 0x000fe20000000800 */
[----:B-1----:R-:W-:-:S05]  /*95a0*/  FMNMX.FTZ R2, R2, R136, !PT ;  /* 0x0000008802027209 */ /* 0x002fca0007810000 */
[----:B------:R-:W-:-:S04]  /*95b0*/  FMUL.FTZ R124, R2, UR14 ;  /* 0x0000000e027c7c20 */ /* 0x000fc80008410000 */
[--C-:B------:R-:W-:Y:S01]  /*95c0*/  FFMA.FTZ R201, R170, UR14, -R124.reuse ;  /* 0x0000000eaac97c23 */ /* 0x100fe2000801087c */
[--C-:B------:R-:W-:Y:S01]  /*95d0*/  FFMA.FTZ R203, R174, UR14, -R124.reuse ;  /* 0x0000000eaecb7c23 */ /* 0x100fe2000801087c */
[--C-:B------:R-:W-:Y:S01]  /*95e0*/  FFMA.FTZ R175, R175, UR14, -R124.reuse ;  /* 0x0000000eafaf7c23 */ /* 0x100fe2000801087c */
[--C-:B------:R-:W-:Y:S01]  /*95f0*/  FFMA.FTZ R197, R162, UR14, -R124.reuse ;  /* 0x0000000ea2c57c23 */ /* 0x100fe2000801087c */
[--C-:B------:R-:W-:Y:S01]  /*9600*/  FFMA.FTZ R189, R146, UR14, -R124.reuse ;  /* 0x0000000e92bd7c23 */ /* 0x100fe2000801087c */
[----:B------:R-:W-:Y:S01]  /*9610*/  FFMA.FTZ R187, R142, UR14, -R124 ;  /* 0x0000000e8ebb7c23 */ /* 0x000fe2000801087c */
[----:B------:R-:W-:Y:S01]  /*9620*/  MUFU.EX2 R201, R201 ;  /* 0x000000c900c97308 */ /* 0x000fe20000000800 */
[----:B0-----:R-:W-:Y:S01]  /*9630*/  FFMA.FTZ R146, R7, R6, R200 ;  /* 0x0000000607927223 */ /* 0x001fe200000100c8 */
        /* <DEDUP_REMOVED lines=8> */
[----:B------:R-:W-:Y:S01]  /*96c0*/  F2FP.BF16.F32.PACK_AB R200, R21, R200 ;  /* 0x000000c815c8723e */ /* 0x000fe200000010ff */
[--C-:B------:R-:W-:Y:S01]  /*96d0*/  FFMA.FTZ R141, R147, UR14, -R124.reuse ;  /* 0x0000000e938d7c23 */ /* 0x100fe2000801087c */
[--C-:B------:R-:W-:Y:S01]  /*96e0*/  FFMA.FTZ R191, R150, UR14, -R124.reuse ;  /* 0x0000000e96bf7c23 */ /* 0x100fe2000801087c */
[--C-:B------:R-:W-:Y:S01]  /*96f0*/  FFMA.FTZ R151, R151, UR14, -R124.reuse ;  /* 0x0000000e97977c23 */ /* 0x100fe2000801087c */
[--C-:B------:R-:W-:Y:S01]  /*9700*/  FFMA.FTZ R185, R138, UR14, -R124.reuse ;  /* 0x0000000e8ab97c23 */ /* 0x100fe2000801087c */
        /* <DEDUP_REMOVED lines=34> */
[----:B------:R-:W-:Y:S01]  /*9930*/  FADD.FTZ R0, -R2, R9 ;  /* 0x0000000902007221 */ /* 0x000fe20000010100 */
[----:B------:R-:W-:Y:S01]  /*9940*/  HGMMA.64x192x16.F32.BF16 R24, R176, gdesc[UR4].tnspB, R24, gsb0 ;  /* 0x42e00004b0187df0 */ /* 0x000fe20008001818 */
[--C-:B------:R-:W-:Y:S01]  /*9950*/  FFMA.FTZ R125, R171, UR14, -R124.reuse ;  /* 0x0000000eab7d7c23 */ /* 0x100fe2000801087c */
[----:B------:R-:W-:Y:S01]  /*9960*/  MUFU.EX2 R9, R132 ;  /* 0x0000008400097308 */ /* 0x000fe20000000800 */
[----:B------:R-:W-:Y:S01]  /*9970*/  FMUL.FTZ R0, R0, UR14 ;  /* 0x0000000e00007c20 */ /* 0x000fe20008410000 */
[--C-:B------:R-:W-:Y:S01]  /*9980*/  FFMA.FTZ R133, R163, UR14, -R124.reuse ;  /* 0x0000000ea3857c23 */ /* 0x100fe2000801087c */
[----:B------:R-:W-:Y:S01]  /*9990*/  FFMA.FTZ R124, R127, UR14, -R124 ;  /* 0x0000000e7f7c7c23 */ /* 0x000fe2000801087c */
[----:B------:R-:W-:-:S02]  /*99a0*/  R2UR UR6, R16 ;  /* 0x00000000100672ca */ /* 0x000fc400000e0000 */
[----:B0-----:R-:W-:Y:S02]  /*99b0*/  F2FP.BF16.F32.PACK_AB R181, R131, R130 ;  /* 0x0000008283b5723e */ /* 0x001fe400000010ff */
[----:B------:R-:W0:Y:S01]  /*99c0*/  MUFU.EX2 R0, R0 ;  /* 0x0000000000007308 */ /* 0x000e220000000800 */
[----:B-1----:R-:W-:-:S07]  /*99d0*/  F2FP.BF16.F32.PACK_AB R183, R135, R134 ;  /* 0x0000008687b7723e */ /* 0x002fce00000010ff */
[----:B------:R-:W1:Y:S08]  /*99e0*/  MUFU.EX2 R125, R125 ;  /* 0x0000007d007d7308 */ /* 0x000e700000000800 */
[----:B------:R-:W2:Y:S01]  /*99f0*/  MUFU.EX2 R132, R175 ;  /* 0x000000af00847308 */ /* 0x000ea20000000800 */
[----:B0-----:R-:W-:Y:S01]  /*9a00*/  FFMA.FTZ R142, R0, R5, R201 ;  /* 0x00000005008e7223 */ /* 0x001fe200000100c9 */
[----:B------:R-:W-:-:S04]  /*9a10*/  FADD.FTZ R5, R21, R146 ;  /* 0x0000009215057221 */ /* 0x000fc80000010000 */
[----:B------:R-:W-:Y:S01]  /*9a20*/  FADD.FTZ R5, R202, R5 ;  /* 0x00000005ca057221 */ /* 0x000fe20000010000 */
[C---:B------:R-:W-:Y:S01]  /*9a30*/  F2FP.BF16.F32.PACK_AB R202, R168.reuse, R202 ;  /* 0x000000caa8ca723e */ /* 0x040fe200000010ff */
[----:B------:R-:W0:Y:S01]  /*9a40*/  MUFU.EX2 R133, R133 ;  /* 0x0000008500857308 */ /* 0x000e220000000800 */
[C---:B-1----:R-:W-:Y:S01]  /*9a50*/  FADD.FTZ R142, R125.reuse, R142 ;  /* 0x0000008e7d8e7221 */ /* 0x042fe20000010000 */
[----:B------:R-:W-:Y:S01]  /*9a60*/  FADD.FTZ R145, R168, R5 ;  /* 0x00000005a8917221 */ /* 0x000fe20000010000 */
[----:B------:R-:W-:Y:S02]  /*9a70*/  F2FP.BF16.F32.PACK_AB R201, R125, R201 ;  /* 0x000000c97dc9723e */ /* 0x000fe400000010ff */
[----:B------:R-:W-:Y:S01]  /*9a80*/  FADD.FTZ R143, R203, R142 ;  /* 0x0000008ecb8f7221 */ /* 0x000fe20000010000 */
[----:B------:R-:W-:Y:S01]  /*9a90*/  FADD.FTZ R146, R196, R145 ;  /* 0x00000091c4927221 */ /* 0x000fe20000010000 */
[C---:B------:R-:W-:Y:S01]  /*9aa0*/  F2FP.BF16.F32.PACK_AB R196, R11.reuse, R196 ;  /* 0x000000c40bc4723e */ /* 0x040fe200000010ff */
[----:B------:R-:W1:Y:S01]  /*9ab0*/  MUFU.EX2 R5, R139 ;  /* 0x0000008b00057308 */ /* 0x000e620000000800 */
[C---:B--2---:R-:W-:Y:S01]  /*9ac0*/  FADD.FTZ R142, R132.reuse, R143 ;  /* 0x0000008f848e7221 */ /* 0x044fe20000010000 */
[----:B------:R-:W-:Y:S01]  /*9ad0*/  FADD.FTZ R143, R11, R146 ;  /* 0x000000920b8f7221 */ /* 0x000fe20000010000 */
[----:B------:R-:W-:-:S02]  /*9ae0*/  F2FP.BF16.F32.PACK_AB R203, R132, R203 ;  /* 0x000000cb84cb723e */ /* 0x000fc400000010ff */
[----:B------:R-:W-:Y:S01]  /*9af0*/  FADD.FTZ R142, R197, R142 ;  /* 0x0000008ec58e7221 */ /* 0x000fe20000010000 */
[----:B------:R-:W-:Y:S01]  /*9b00*/  FADD.FTZ R146, R198, R143 ;  /* 0x0000008fc6927221 */ /* 0x000fe20000010000 */
[----:B------:R-:W-:Y:S01]  /*9b10*/  F2FP.BF16.F32.PACK_AB R198, R13, R198 ;  /* 0x000000c60dc6723e */ /* 0x000fe200000010ff */
[----:B------:R-:W2:Y:S01]  /*9b20*/  MUFU.EX2 R180, R180 ;  /* 0x000000b400b47308 */ /* 0x000ea20000000800 */
[----:B0-----:R-:W-:Y:S01]  /*9b30*/  FADD.FTZ R142, R133, R142 ;  /* 0x0000008e858e7221 */ /* 0x001fe20000010000 */
[----:B------:R-:W-:Y:S01]  /*9b40*/  FADD.FTZ R127, R13, R146 ;  /* 0x000000920d7f7221 */ /* 0x000fe20000010000 */
[----:B------:R-:W-:Y:S02]  /*9b50*/  F2FP.BF16.F32.PACK_AB R197, R133, R197 ;  /* 0x000000c585c5723e */ /* 0x000fe400000010ff */
[----:B------:R-:W-:Y:S01]  /*9b60*/  FADD.FTZ R21, R199, R142 ;  /* 0x0000008ec7157221 */ /* 0x000fe20000010000 */
[----:B------:R-:W-:Y:S01]  /*9b70*/  FADD.FTZ R127, R192, R127 ;  /* 0x0000007fc07f7221 */ /* 0x000fe20000010000 */
[C---:B------:R-:W-:Y:S01]  /*9b80*/  F2FP.BF16.F32.PACK_AB R199, R136.reuse, R199 ;  /* 0x000000c788c7723e */ /* 0x040fe200000010ff */
[----:B------:R-:W0:Y:S01]  /*9b90*/  MUFU.EX2 R182, R182 ;  /* 0x000000b600b67308 */ /* 0x000e220000000800 */
[----:B------:R-:W-:Y:S01]  /*9ba0*/  FADD.FTZ R142, R136, R21 ;  /* 0x00000015888e7221 */ /* 0x000fe20000010000 */
[C---:B------:R-:W-:Y:S01]  /*9bb0*/  FADD.FTZ R127, R152.reuse, R127 ;  /* 0x0000007f987f7221 */ /* 0x040fe20000010000 */
[----:B------:R-:W-:-:S02]  /*9bc0*/  F2FP.BF16.F32.PACK_AB R192, R152, R192 ;  /* 0x000000c098c0723e */ /* 0x000fc400000010ff */
[----:B------:R-:W-:Y:S01]  /*9bd0*/  FADD.FTZ R142, R193, R142 ;  /* 0x0000008ec18e7221 */ /* 0x000fe20000010000 */
[----:B------:R-:W-:Y:S01]  /*9be0*/  FADD.FTZ R127, R194, R127 ;  /* 0x0000007fc27f7221 */ /* 0x000fe20000010000 */
[C---:B------:R-:W-:Y:S01]  /*9bf0*/  F2FP.BF16.F32.PACK_AB R194, R12.reuse, R194 ;  /* 0x000000c20cc2723e */ /* 0x040fe200000010ff */
[----:B------:R-:W3:Y:S01]  /*9c00*/  MUFU.EX2 R128, R128 ;  /* 0x0000008000807308 */ /* 0x000ee20000000800 */
[C---:B------:R-:W-:Y:S01]  /*9c10*/  FADD.FTZ R142, R137.reuse, R142 ;  /* 0x0000008e898e7221 */ /* 0x040fe20000010000 */
[----:B------:R-:W-:Y:S01]  /*9c20*/  FADD.FTZ R127, R12, R127 ;  /* 0x0000007f0c7f7221 */ /* 0x000fe20000010000 */
[----:B------:R-:W-:Y:S02]  /*9c30*/  F2FP.BF16.F32.PACK_AB R193, R137, R193 ;  /* 0x000000c189c1723e */ /* 0x000fe400000010ff */
[----:B------:R-:W-:Y:S01]  /*9c40*/  FADD.FTZ R11, R195, R142 ;  /* 0x0000008ec30b7221 */ /* 0x000fe20000010000 */
[----:B------:R-:W-:Y:S01]  /*9c50*/  FADD.FTZ R127, R188, R127 ;  /* 0x0000007fbc7f7221 */ /* 0x000fe20000010000 */
[----:B------:R-:W-:Y:S01]  /*9c60*/  F2FP.BF16.F32.PACK_AB R188, R14, R188 ;  /* 0x000000bc0ebc723e */ /* 0x000fe200000010ff */
[----:B------:R-:W4:Y:S01]  /*9c70*/  MUFU.EX2 R126, R126 ;  /* 0x0000007e007e7308 */ /* 0x000f220000000800 */
[----:B------:R-:W-:Y:S01]  /*9c80*/  FADD.FTZ R132, R140, R11 ;  /* 0x0000000b8c847221 */ /* 0x000fe20000010000 */
[----:B------:R-:W-:Y:S01]  /*9c90*/  FADD.FTZ R127, R14, R127 ;  /* 0x0000007f0e7f7221 */ /* 0x000fe20000010000 */
[----:B------:R-:W-:-:S02]  /*9ca0*/  F2FP.BF16.F32.PACK_AB R195, R140, R195 ;  /* 0x000000c38cc3723e */ /* 0x000fc400000010ff */
[----:B------:R-:W-:Y:S01]  /*9cb0*/  FADD.FTZ R132, R189, R132 ;  /* 0x00000084bd847221 */ /* 0x000fe20000010000 */
[----:B------:R-:W-:Y:S01]  /*9cc0*/  FADD.FTZ R127, R190, R127 ;  /* 0x0000007fbe7f7221 */ /* 0x000fe20000010000 */
[C---:B------:R-:W-:Y:S01]  /*9cd0*/  F2FP.BF16.F32.PACK_AB R189, R141.reuse, R189 ;  /* 0x000000bd8dbd723e */ /* 0x040fe200000010ff */
[----:B------:R-:W5:Y:S01]  /*9ce0*/  MUFU.EX2 R124, R124 ;  /* 0x0000007c007c7308 */ /* 0x000f620000000800 */
[----:B------:R-:W-:Y:S01]  /*9cf0*/  FADD.FTZ R132, R141, R132 ;  /* 0x000000848d847221 */ /* 0x000fe20000010000 */
[C---:B------:R-:W-:Y:S01]  /*9d00*/  FADD.FTZ R127, R144.reuse, R127 ;  /* 0x0000007f907f7221 */ /* 0x040fe20000010000 */
[----:B------:R-:W-:Y:S02]  /*9d10*/  F2FP.BF16.F32.PACK_AB R190, R144, R190 ;  /* 0x000000be90be723e */ /* 0x000fe400000010ff */
[----:B------:R-:W-:Y:S01]  /*9d20*/  FADD.FTZ R11, R191, R132 ;  /* 0x00000084bf0b7221 */ /* 0x000fe20000010000 */
[----:B------:R-:W-:Y:S01]  /*9d30*/  FADD.FTZ R14, R184, R127 ;  /* 0x0000007fb80e7221 */ /* 0x000fe20000010000 */
[----:B------:R-:W-:-:S02]  /*9d40*/  F2FP.BF16.F32.PACK_AB R191, R138, R191 ;  /* 0x000000bf8abf723e */ /* 0x000fc400000010ff */
[----:B------:R-:W-:Y:S01]  /*9d50*/  FADD.FTZ R12, R138, R11 ;  /* 0x0000000b8a0c7221 */ /* 0x000fe20000010000 */
[C---:B------:R-:W-:Y:S01]  /*9d60*/  FADD.FTZ R11, R15.reuse, R14 ;  /* 0x0000000e0f0b7221 */ /* 0x040fe20000010000 */
[----:B------:R-:W-:Y:S02]  /*9d70*/  F2FP.BF16.F32.PACK_AB R184, R15, R184 ;  /* 0x000000b80fb8723e */ /* 0x000fe400000010ff */
[----:B------:R-:W-:Y:S01]  /*9d80*/  FADD.FTZ R12, R185, R12 ;  /* 0x0000000cb90c7221 */ /* 0x000fe20000010000 */
[C---:B-1----:R-:W-:Y:S01]  /*9d90*/  F2FP.BF16.F32.PACK_AB R185, R5.reuse, R185 ;  /* 0x000000b905b9723e */ /* 0x042fe200000010ff */
[----:B------:R-:W-:Y:S01]  /*9da0*/  FADD.FTZ R11, R186, R11 ;  /* 0x0000000bba0b7221 */ /* 0x000fe20000010000 */
[C---:B------:R-:W-:Y:S01]  /*9db0*/  F2FP.BF16.F32.PACK_AB R186, R20.reuse, R186 ;  /* 0x000000ba14ba723e */ /* 0x040fe200000010ff */
[----:B------:R-:W-:Y:S02]  /*9dc0*/  FADD.FTZ R12, R5, R12 ;  /* 0x0000000c050c7221 */ /* 0x000fe40000010000 */
[----:B------:R-:W-:-:S02]  /*9dd0*/  FADD.FTZ R11, R20, R11 ;  /* 0x0000000b140b7221 */ /* 0x000fc40000010000 */
[----:B------:R-:W-:Y:S01]  /*9de0*/  FADD.FTZ R5, R187, R12 ;  /* 0x0000000cbb057221 */ /* 0x000fe20000010000 */
[----:B------:R-:W-:Y:S01]  /*9df0*/  F2FP.BF16.F32.PACK_AB R187, R6, R187 ;  /* 0x000000bb06bb723e */ /* 0x000fe200000010ff */
[----:B--2---:R-:W-:Y:S01]  /*9e00*/  FADD.FTZ R12, R180, R11 ;  /* 0x0000000bb40c7221 */ /* 0x004fe20000010000 */
[----:B------:R-:W-:Y:S01]  /*9e10*/  F2FP.BF16.F32.PACK_AB R180, R129, R180 ;  /* 0x000000b481b4723e */ /* 0x000fe200000010ff */
[----:B------:R-:W-:-:S04]  /*9e20*/  FADD.FTZ R5, R6, R5 ;  /* 0x0000000506057221 */ /* 0x000fc80000010000 */
[----:B------:R-:W-:Y:S01]  /*9e30*/  FADD.FTZ R6, R130, R5 ;  /* 0x0000000582067221 */ /* 0x000fe20000010000 */
[----:B------:R-:W-:-:S03]  /*9e40*/  FADD.FTZ R5, R129, R12 ;  /* 0x0000000c81057221 */ /* 0x000fc60000010000 */
[----:B------:R-:W-:Y:S01]  /*9e50*/  FADD.FTZ R11, R131, R6 ;  /* 0x00000006830b7221 */ /* 0x000fe20000010000 */
[----:B0-----:R-:W-:Y:S01]  /*9e60*/  FADD.FTZ R5, R182, R5 ;  /* 0x00000005b6057221 */ /* 0x001fe20000010000 */
[----:B---3--:R-:W-:Y:S02]  /*9e70*/  F2FP.BF16.F32.PACK_AB R182, R128, R182 ;  /* 0x000000b680b6723e */ /* 0x008fe400000010ff */
[----:B------:R-:W-:Y:S01]  /*9e80*/  FADD.FTZ R6, R134, R11 ;  /* 0x0000000b86067221 */ /* 0x000fe20000010000 */
[----:B------:R-:W-:-:S03]  /*9e90*/  FADD.FTZ R5, R128, R5 ;  /* 0x0000000580057221 */ /* 0x000fc60000010000 */
[----:B------:R-:W-:Y:S01]  /*9ea0*/  FADD.FTZ R11, R135, R6 ;  /* 0x00000006870b7221 */ /* 0x000fe20000010000 */
[----:B------:R-:W-:-:S03]  /*9eb0*/  FADD.FTZ R5, R10, R5 ;  /* 0x000000050a057221 */ /* 0x000fc60000010000 */
[----:B------:R-:W-:Y:S01]  /*9ec0*/  FADD.FTZ R11, R122, R11 ;  /* 0x0000000b7a0b7221 */ /* 0x000fe20000010000 */
[----:B------:R-:W-:-:S03]  /*9ed0*/  FADD.FTZ R6, R120, R5 ;  /* 0x0000000578067221 */ /* 0x000fc60000010000 */
[----:B------:R-:W-:Y:S01]  /*9ee0*/  FADD.FTZ R11, R123, R11 ;  /* 0x0000000b7b0b7221 */ /* 0x000fe20000010000 */
[----:B------:R-:W-:-:S03]  /*9ef0*/  FADD.FTZ R6, R121, R6 ;  /* 0x0000000679067221 */ /* 0x000fc60000010000 */
[----:B----4-:R-:W-:Y:S01]  /*9f00*/  FADD.FTZ R11, R126, R11 ;  /* 0x0000000b7e0b7221 */ /* 0x010fe20000010000 */
[----:B------:R-:W-:-:S03]  /*9f10*/  FADD.FTZ R6, R9, R6 ;  /* 0x0000000609067221 */ /* 0x000fc60000010000 */
[----:B-----5:R-:W-:Y:S01]  /*9f20*/  FADD.FTZ R5, R124, R11 ;  /* 0x0000000b7c057221 */ /* 0x020fe20000010000 */
[----:B------:R-:W-:Y:S01]  /*9f30*/  IMAD.MOV.U32 R11, RZ, RZ, R17 ;  /* 0x000000ffff0b7224 */ /* 0x000fe200078e0011 */
[----:B------:R-:W-:Y:S02]  /*9f40*/  WARPGROUP.DEPBAR.LE gsb0, 0x0 ;  /* 0x00008000000079c5 */ /* 0x000fe40000010000 */
[----:B------:R-:W-:Y:S01]  /*9f50*/  @!P1 SYNCS.ARRIVE.TRANS64.RED.A1T0 RZ, [UR60], RZ ;  /* 0x000000ffffff99a7 */ /* 0x000fe2000810043c */
[----:B------:R-:W-:Y:S01]  /*9f60*/  F2FP.BF16.F32.PACK_AB R176, R120, R10 ;  /* 0x0000000a78b0723e */ /* 0x000fe200000010ff */
[----:B------:R-:W-:Y:S01]  /*9f70*/  IMAD.MOV.U32 R10, RZ, RZ, R3 ;  /* 0x000000ffff0a7224 */ /* 0x000fe200078e0003 */
[----:B------:R-:W-:Y:S01]  /*9f80*/  F2FP.BF16.F32.PACK_AB R178, R9, R121 ;  /* 0x0000007909b2723e */ /* 0x000fe200000010ff */
[----:B------:R-:W-:Y:S01]  /*9f90*/  IMAD.MOV.U32 R9, RZ, RZ, R2 ;  /* 0x000000ffff097224 */ /* 0x000fe200078e0002 */
[----:B------:R-:W-:Y:S02]  /*9fa0*/  F2FP.BF16.F32.PACK_AB R177, R123, R122 ;  /* 0x0000007a7bb1723e */ /* 0x000fe400000010ff */
[----:B------:R-:W-:Y:S01]  /*9fb0*/  F2FP.BF16.F32.PACK_AB R179, R124, R126 ;  /* 0x0000007e7cb3723e */ /* 0x000fe200000010ff */
[----:B------:R-:W-:Y:S01]  /*9fc0*/  @!P1 SYNCS.ARRIVE.TRANS64.RED.A1T0 RZ, [UR10], RZ ;  /* 0x000000ffffff99a7 */ /* 0x000fe2000810040a */
[----:B------:R-:W-:Y:S05]  /*9fd0*/  @P2 BRA `(.L_x_3408) ;  /* 0xffffffc000a42947 */ /* 0x000fea000383ffff */
.L_x_3399:
        /* <DEDUP_REMOVED lines=99> */
.L_x_3409:
[----:B------:R-:W-:Y:S01]  /*a610*/  IMAD R13, R16, 0x8, R4 ;  /* 0x00000008100d7824 */ /* 0x000fe200078e0204 */
[----:B------:R-:W-:-:S04]  /*a620*/  SHF.L.U32 R0, R17, 0x1f, RZ ;  /* 0x0000001f11007819 */ /* 0x000fc800000006ff */
[----:B------:R0:W1:Y:S01]  /*a630*/  SYNCS.PHASECHK.TRANS64.TRYWAIT P2, [R13+URZ+0x36850], R0 ;  /* 0x036850000d0075a7 */ /* 0x000062000804017f */
[----:B------:R-:W-:Y:S05]  /*a640*/  @!P0 BRA `(.L_x_3410) ;  /* 0x0000000000048947 */ /* 0x000fea0003800000 */
[----:B------:R-:W-:Y:S01]  /*a650*/  BPT.TRAP 0x1 ;  /* 0x000000040000795c */ /* 0x000fe20000300000 */
.L_x_3410:
[----:B-1----:R-:W-:Y:S05]  /*a660*/  @P2 BRA `(.L_x_3411) ;  /* 0x0000000000082947 */ /* 0x002fea0003800000 */
[----:B------:R-:W1:Y:S02]  /*a670*/  SYNCS.PHASECHK.TRANS64.TRYWAIT P0, [R13+URZ+0x36850], R0 ;  /* 0x036850000d0075a7 */ /* 0x000e64000800017f */
[----:B-1----:R-:W-:Y:S05]  /*a680*/  @!P0 BRA `(.L_x_3412) ;  /* 0x000000b800388947 */ /* 0x002fea0003800000 */
.L_x_3411:
[----:B------:R-:W-:Y:S05]  /*a690*/  WARPSYNC.ALL ;  /* 0x0000000000007948 */ /* 0x000fea0003800000 */
[----:B------:R-:W-:Y:S01]  /*a6a0*/  VIADD R4, R4, 0x400 ;  /* 0x0000040004047836 */ /* 0x000fe20000000000 */
[----:B------:R-:W-:Y:S01]  /*a6b0*/  WARPGROUP.ARRIVE ;  /* 0x00000000000079c5 */ /* 0x000fe20000000000 */
[----:B------:R-:W-:Y:S01]  /*a6c0*/  IMAD.MOV.U32 R11, RZ, RZ, 0x40000040 ;  /* 0x40000040ff0b7424 */ /* 0x000fe200078e00ff */
[----:B------:R-:W2:Y:S01]  /*a6d0*/  SHFL.BFLY PT, R7, R6, 0x2, 0x1f ;  /* 0x0c401f0006077f89 */ /* 0x000ea200000e0000 */
[----:B------:R-:W-:Y:S01]  /*a6e0*/  IMAD.U32 R18, RZ, RZ, UR14 ;  /* 0x0000000eff127e24 */ /* 0x000fe2000f8e00ff */
[----:B------:R-:W-:Y:S01]  /*a6f0*/  SHF.R.U32.HI R4, RZ, 0x4, R4 ;  /* 0x00000004ff047819 */ /* 0x000fe20000011604 */
[----:B------:R-:W-:Y:S01]  /*a700*/  VIADD R232, R232, 0x1 ;  /* 0x00000001e8e87836 */ /* 0x000fe20000000000 */
[----:B01----:R-:W0:Y:S02]  /*a710*/  SHFL.BFLY PT, R0, R5, 0x2, 0x1f ;  /* 0x0c401f0005007f89 */ /* 0x003e2400000e0000 */
[----:B------:R-:W-:-:S04]  /*a720*/  LOP3.LUT R4, R4, 0x3fff, RZ, 0xc0, !PT ;  /* 0x00003fff04047812 */ /* 0x000fc800078ec0ff */
[----:B------:R-:W-:-:S05]  /*a730*/  LOP3.LUT R9, R4, 0x3800000, RZ, 0xfc, !PT ;  /* 0x0380000004097812 */ /* 0x000fca00078efcff */
[----:B------:R-:W-:Y:S02]  /*a740*/  IMAD R8, R16, 0xa80, R9 ;  /* 0x00000a8010087824 */ /* 0x000fe400078e0209 */
[----:B------:R-:W-:Y:S02]  /*a750*/  IMAD.MOV.U32 R9, RZ, RZ, 0x40000040 ;  /* 0x40000040ff097424 */ /* 0x000fe400078e00ff */
[C---:B------:R-:W-:Y:S01]  /*a760*/  VIADD R10, R8.reuse, 0x80 ;  /* 0x00000080080a7836 */ /* 0x040fe20000000000 */
[----:B------:R-:W-:Y:S01]  /*a770*/  R2UR UR6, R8 ;  /* 0x00000000080672ca */ /* 0x000fe200000e0000 */
[----:B------:R-:W-:Y:S01]  /*a780*/  VIADD R16, R16, 0x1 ;  /* 0x0000000110107836 */ /* 0x000fe20000000000 */
[----:B------:R-:W-:Y:S01]  /*a790*/  R2UR UR7, R9 ;  /* 0x00000000090772ca */ /* 0x000fe200000e0000 */
[----:B------:R-:W-:Y:S02]  /*a7a0*/  IMAD.MOV.U32 R9, RZ, RZ, 0x40000040 ;  /* 0x40000040ff097424 */ /* 0x000fe400078e00ff */
[----:B--2---:R-:W-:Y:S01]  /*a7b0*/  FADD.FTZ R7, R7, R6 ;  /* 0x0000000607077221 */ /* 0x004fe20000010000 */
[----:B------:R-:W-:Y:S01]  /*a7c0*/  IMAD.U32 R6, RZ, RZ, UR14 ;  /* 0x0000000eff067e24 */ /* 0x000fe2000f8e00ff */
[----:B------:R-:W-:Y:S01]  /*a7d0*/  ISETP.NE.AND P2, PT, R16, 0x2, PT ;  /* 0x000000021000780c */ /* 0x000fe20003f45270 */
[----:B0-----:R-:W-:Y:S01]  /*a7e0*/  FADD.FTZ R4, R0, R5 ;  /* 0x0000000500047221 */ /* 0x001fe20000010000 */
[----:B------:R-:W-:Y:S01]  /*a7f0*/  IMAD.MOV.U32 R5, RZ, RZ, RZ ;  /* 0x000000ffff057224 */ /* 0x000fe200078e00ff */
[----:B------:R-:W0:Y:S01]  /*a800*/  SHFL.BFLY PT, R0, R7, 0x1, 0x1f ;  /* 0x0c201f0007007f89 */ /* 0x000e2200000e0000 */
[----:B------:R-:W-:-:S04]  /*a810*/  SEL R16, R16, RZ, P2 ;  /* 0x000000ff10107207 */ /* 0x000fc80001000000 */
[----:B------:R-:W-:Y:S01]  /*a820*/  HGMMA.64x192x16.F32.BF16 R24, R200, gdesc[UR4].tnspB, R24, gsb0 ;  /* 0x42e00004c8187df0 */ /* 0x000fe20008001818 */
[----:B------:R-:W-:Y:S01]  /*a830*/  R2UR UR6, R10 ;  /* 0x000000000a0672ca */ /* 0x000fe200000e0000 */
[----:B------:R-:W-:Y:S01]  /*a840*/  VIADD R10, R8, 0x100 ;  /* 0x00000100080a7836 */ /* 0x000fe20000000000 */
[----:B------:R-:W-:Y:S01]  /*a850*/  R2UR UR7, R11 ;  /* 0x000000000b0772ca */ /* 0x000fe200000e0000 */
[----:B------:R-:W-:Y:S02]  /*a860*/  IMAD.MOV.U32 R11, RZ, RZ, 0x40000040 ;  /* 0x40000040ff0b7424 */ /* 0x000fe400078e00ff */
[----:B0-----:R-:W-:Y:S01]  /*a870*/  FADD.FTZ R12, R7, R0 ;  /* 0x00000000070c7221 */ /* 0x001fe20000010000 */
[----:B------:R-:W-:-:S04]  /*a880*/  SEL R0, RZ, 0x1, P2 ;  /* 0x00000001ff007807 */ /* 0x000fc80001000000 */
[----:B------:R-:W-:Y:S02]  /*a890*/  FSETP.NE.FTZ.AND P0, PT, R12, RZ, PT ;  /* 0x000000ff0c00720b */ /* 0x000fe40003f15000 */
[----:B------:R-:W-:Y:S01]  /*a8a0*/  LOP3.LUT R17, R17, R0, RZ, 0x3c, !PT ;  /* 0x0000000011117212 */ /* 0x000fe200078e3cff */
[----:B------:R-:W-:-:S10]  /*a8b0*/  IMAD.MOV.U32 R0, RZ, RZ, -0x800000 ;  /* 0xff800000ff007424 */ /* 0x000fd400078e00ff */
[----:B------:R-:W-:Y:S01]  /*a8c0*/  @P0 FMUL.FTZ R6, R6, 0.69314718246459960938 ;  /* 0x3f31721806060820 */ /* 0x000fe20000410000 */
[----:B------:R-:W-:Y:S02]  /*a8d0*/  WARPGROUP.DEPBAR.LE gsb0, 0x0 ;  /* 0x00008000000079c5 */ /* 0x000fe40000010000 */
[----:B------:R-:W-:-:S06]  /*a8e0*/  WARPGROUP.ARRIVE ;  /* 0x00000000000079c5 */ /* 0x000fcc0000000000 */
[----:B------:R-:W-:Y:S01]  /*a8f0*/  HGMMA.64x192x16.F32.BF16 R24, R196, gdesc[UR4].tnspB, R24, gsb0 ;  /* 0x42e00004c4187df0 */ /* 0x000fe20008001818 */
[----:B------:R-:W-:Y:S01]  /*a900*/  R2UR UR6, R10 ;  /* 0x000000000a0672ca */ /* 0x000fe200000e0000 */
[----:B------:R-:W-:Y:S01]  /*a910*/  VIADD R10, R8, 0x180 ;  /* 0x00000180080a7836 */ /* 0x000fe20000000000 */
[----:B------:R-:W-:Y:S01]  /*a920*/  R2UR UR7, R11 ;  /* 0x000000000b0772ca */ /* 0x000fe200000e0000 */
[----:B------:R-:W-:Y:S01]  /*a930*/  IMAD.MOV.U32 R11, RZ, RZ, 0x40000040 ;  /* 0x40000040ff0b7424 */ /* 0x000fe200078e00ff */
[----:B------:R-:W-:Y:S02]  /*a940*/  WARPGROUP.DEPBAR.LE gsb0, 0x0 ;  /* 0x00008000000079c5 */ /* 0x000fe40000010000 */
[----:B------:R-:W-:-:S13]  /*a950*/  WARPGROUP.ARRIVE ;  /* 0x00000000000079c5 */ /* 0x000fda0000000000 */
        /* <DEDUP_REMOVED lines=9> */
[C---:B------:R-:W-:Y:S01]  /*a9f0*/  VIADD R10, R8.reuse, 0x280 ;  /* 0x00000280080a7836 */ /* 0x040fe20000000000 */
[----:B------:R-:W-:Y:S01]  /*aa00*/  R2UR UR7, R11 ;  /* 0x000000000b0772ca */ /* 0x000fe200000e0000 */
[----:B------:R-:W-:Y:S02]  /*aa10*/  IMAD.MOV.U32 R11, RZ, RZ, 0x40000040 ;  /* 0x40000040ff0b7424 */ /* 0x000fe400078e00ff */
[----:B------:R-:W-:Y:S01]  /*aa20*/  VIADD R8, R8, 0x300 ;  /* 0x0000030008087836 */ /* 0x000fe20000000000 */
[----:B------:R-:W-:Y:S02]  /*aa30*/  WARPGROUP.DEPBAR.LE gsb0, 0x0 ;  /* 0x00008000000079c5 */ /* 0x000fe40000010000 */
[----:B------:R-:W-:-:S11]  /*aa40*/  WARPGROUP.ARRIVE ;  /* 0x00000000000079c5 */ /* 0x000fd60000000000 */
[----:B------:R-:W-:Y:S01]  /*aa50*/  HGMMA.64x192x16.F32.BF16 R24, R184, gdesc[UR4].tnspB, R24, gsb0 ;  /* 0x42e00004b8187df0 */ /* 0x000fe20008001818 */
[----:B------:R-:W-:Y:S02]  /*aa60*/  R2UR UR6, R10 ;  /* 0x000000000a0672ca */ /* 0x000fe400000e0000 */
[----:B------:R-:W-:Y:S01]  /*aa70*/  R2UR UR7, R11 ;  /* 0x000000000b0772ca */ /* 0x000fe200000e0000 */
[----:B------:R-:W-:-:S05]  /*aa80*/  @!P1 VIADD R11, R13, 0x36860 ;  /* 0x000368600d0b9836 */ /* 0x000fca0000000000 */
[----:B------:R-:W-:Y:S01]  /*aa90*/  @!P1 PRMT R11, RZ, 0x654, R11 ;  /* 0x00000654ff0b9816 */ /* 0x000fe2000000000b */
[----:B------:R-:W-:Y:S02]  /*aaa0*/  WARPGROUP.DEPBAR.LE gsb0, 0x0 ;  /* 0x00008000000079c5 */ /* 0x000fe40000010000 */
[----:B------:R-:W-:-:S08]  /*aab0*/  WARPGROUP.ARRIVE ;  /* 0x00000000000079c5 */ /* 0x000fd00000000000 */
[----:B------:R-:W-:Y:S01]  /*aac0*/  HGMMA.64x192x16.F32.BF16 R24, R180, gdesc[UR4].tnspB, R24, gsb0 ;  /* 0x42e00004b4187df0 */ /* 0x000fe20008001818 */
[----:B------:R-:W-:Y:S01]  /*aad0*/  R2UR UR6, R8 ;  /* 0x00000000080672ca */ /* 0x000fe200000e0000 */
[----:B------:R-:W-:Y:S01]  /*aae0*/  IMAD.MOV.U32 R8, RZ, RZ, RZ ;  /* 0x000000ffff087224 */ /* 0x000fe200078e00ff */
[----:B------:R-:W-:Y:S02]  /*aaf0*/  R2UR UR7, R9 ;  /* 0x00000000090772ca */ /* 0x000fe400000e0000 */
[----:B------:R-:W0:Y:S03]  /*ab00*/  SHFL.BFLY PT, R9, R4, 0x1, 0x1f ;  /* 0x0c201f0004097f89 */ /* 0x000e2600000e0000 */
[----:B------:R-:W-:Y:S01]  /*ab10*/  @P0 MUFU.RCP R8, R12 ;  /* 0x0000000c00080308 */ /* 0x000fe20000001000 */
[----:B0-----:R-:W-:Y:S01]  /*ab20*/  FADD.FTZ R14, R4, R9 ;  /* 0x00000009040e7221 */ /* 0x001fe20000010000 */
[----:B------:R-:W-:-:S06]  /*ab30*/  IMAD.MOV.U32 R4, RZ, RZ, -0x800000 ;  /* 0xff800000ff047424 */ /* 0x000fcc00078e00ff */
[----:B------:R-:W0:Y:S01]  /*ab40*/  @P0 MUFU.LG2 R9, R12 ;  /* 0x0000000c00090308 */ /* 0x000e220000000c00 */
[----:B------:R-:W-:-:S13]  /*ab50*/  FSETP.NE.FTZ.AND P3, PT, R14, RZ, PT ;  /* 0x000000ff0e00720b */ /* 0x000fda0003f75000 */
[----:B------:R-:W1:Y:S01]  /*ab60*/  @P3 MUFU.LG2 R10, R14 ;  /* 0x0000000e000a3308 */ /* 0x000e620000000c00 */
[----:B------:R-:W-:Y:S01]  /*ab70*/  @P3 FMUL.FTZ R18, R18, 0.69314718246459960938 ;  /* 0x3f31721812123820 */ /* 0x000fe20000410000 */
[----:B0-----:R-:W-:-:S04]  /*ab80*/  @P0 FMUL.FTZ R9, R9, 0.69314718246459960938 ;  /* 0x3f31721809090820 */ /* 0x001fc80000410000 */
[----:B------:R-:W-:Y:S01]  /*ab90*/  @P0 FFMA.FTZ R0, R6, R3, R9 ;  /* 0x0000000306000223 */ /* 0x000fe20000010009 */
[----:B------:R-:W-:Y:S01]  /*aba0*/  PLOP3.LUT P0, PT, PT, PT, PT, 0x8, 0x0 ;  /* 0x000000000000781c */ /* 0x000fe20003f0e170 */
[----:B------:R-:W0:Y:S01]  /*abb0*/  @P3 MUFU.RCP R5, R14 ;  /* 0x0000000e00053308 */ /* 0x000e220000001000 */
[----:B-1----:R-:W-:-:S04]  /*abc0*/  @P3 FMUL.FTZ R7, R10, 0.69314718246459960938 ;  /* 0x3f3172180a073820 */ /* 0x002fc80000410000 */
[----:B------:R-:W-:Y:S01]  /*abd0*/  @P3 FFMA.FTZ R4, R18, R2, R7 ;  /* 0x0000000212043223 */ /* 0x000fe20000010007 */
[----:B------:R-:W-:Y:S02]  /*abe0*/  WARPGROUP.DEPBAR.LE gsb0, 0x0 ;  /* 0x00008000000079c5 */ /* 0x000fe40000010000 */
[----:B------:R-:W-:-:S06]  /*abf0*/  WARPGROUP.ARRIVE ;  /* 0x00000000000079c5 */ /* 0x000fcc0000000000 */
[----:B------:R-:W-:Y:S03]  /*ac00*/  HGMMA.64x192x16.F32.BF16 R24, R176, gdesc[UR4].tnspB, R24, gsb0 ;  /* 0x42e00004b0187df0 */ /* 0x000fe60008001818 */
        /* <DEDUP_REMOVED lines=98> */
.L_x_3391:
        /* <DEDUP_REMOVED lines=16> */
[----:B------:R-:W-:Y:S01]  /*b330*/  R2UR UR18, R231 ;  /* 0x00000000e71272ca */ /* 0x000fe200000e0000 */
[----:B------:R-:W3:Y:S01]  /*b340*/  LDL R138, [R1+0x58] ;  /* 0x00005800018a7983 */ /* 0x000ee20000100800 */
[----:B------:R-:W-:Y:S02]  /*b350*/  R2UR UR17, R233 ;  /* 0x00000000e91172ca */ /* 0x000fe400000e0000 */
[----:B------:R-:W-:Y:S02]  /*b360*/  R2UR UR20, R229 ;  /* 0x00000000e51472ca */ /* 0x000fe400000e0000 */
[----:B------:R-:W-:-:S02]  /*b370*/  R2UR UR19, R23 ;  /* 0x00000000171372ca */ /* 0x000fc400000e0000 */
[----:B------:R-:W-:Y:S01]  /*b380*/  R2UR UR23, R228 ;  /* 0x00000000e41772ca */ /* 0x000fe200000e0000 */
[----:B------:R-:W-:Y:S01]  /*b390*/  UMOV UR10, UR8 ;  /* 0x00000008000a7c82 */ /* 0x000fe20008000000 */
[----:B0-----:R-:W-:-:S03]  /*b3a0*/  UMOV UR11, UR4 ;  /* 0x00000004000b7c82 */ /* 0x001fc60008000000 */
[----:B------:R-:W-:Y:S02]  /*b3b0*/  USHF.L.U32 UR4, UR18, 0x2, URZ ;  /* 0x0000000212047899 */ /* 0x000fe4000800063f */
[----:B------:R-:W-:Y:S02]  /*b3c0*/  USHF.L.U64.HI UR16, UR18, 0x2, UR17 ;  /* 0x0000000212107899 */ /* 0x000fe40008010211 */
[----:B------:R-:W-:-:S04]  /*b3d0*/  UIADD3 UR9, UP0, UR4, UR14, URZ ;  /* 0x0000000e04097290 */ /* 0x000fc8000ff1e03f */
[----:B------:R-:W-:Y:S01]  /*b3e0*/  UIADD3.X UR12, UR16, UR15, URZ, UP0, !UPT ;  /* 0x0000000f100c7290 */ /* 0x000fe200087fe43f */
[----:B------:R-:W-:Y:S01]  /*b3f0*/  ULDC.64 UR24, c[0x0][0x208] ;  /* 0x0000820000187ab9 */ /* 0x000fe20000000a00 */
[----:B------:R-:W-:Y:S01]  /*b400*/  BAR.SYNC.DEFER_BLOCKING 0x1, 0x100 ;  /* 0x0044000000007b1d */ /* 0x000fe20000010000 */
[----:B--2---:R-:W-:-:S03]  /*b410*/  IMAD.WIDE R8, R5, R8, UR10 ;  /* 0x0000000a05087e25 */ /* 0x004fc6000f8e0208 */
[C---:B------:R-:W-:Y:S02]  /*b420*/  LOP3.LUT R5, R8.reuse, 0x380, RZ, 0xc0, !PT ;  /* 0x0000038008057812 */ /* 0x040fe400078ec0ff */
[C---:B------:R-:W-:Y:S02]  /*b430*/  IADD3 R10, P2, R8.reuse, 0x20, RZ ;  /* 0x00000020080a7810 */ /* 0x040fe40007f5e0ff */
[C---:B------:R-:W-:Y:S02]  /*b440*/  IADD3 R12, P1, R8.reuse, 0x40, RZ ;  /* 0x00000040080c7810 */ /* 0x040fe40007f3e0ff */
[C---:B------:R-:W-:Y:S02]  /*b450*/  IADD3 R133, P6, R8.reuse, 0x60, RZ ;  /* 0x0000006008857810 */ /* 0x040fe40007fde0ff */
[C---:B------:R-:W-:Y:S02]  /*b460*/  IADD3 R135, P5, R8.reuse, 0x4000, RZ ;  /* 0x0000400008877810 */ /* 0x040fe40007fbe0ff */
[----:B------:R-:W-:Y:S01]  /*b470*/  SHF.R.U64 R5, R5, 0x3, RZ ;  /* 0x0000000305057819 */ /* 0x000fe200000012ff */
[--C-:B------:R-:W-:Y:S01]  /*b480*/  IMAD.X R15, RZ, RZ, R9.reuse, P2 ;  /* 0x000000ffff0f7224 */ /* 0x100fe200010e0609 */
[C---:B------:R-:W-:Y:S01]  /*b490*/  IADD3 R86, P0, R8.reuse, 0x4020, RZ ;  /* 0x0000402008567810 */ /* 0x040fe20007f1e0ff */
[--C-:B------:R-:W-:Y:S01]  /*b4a0*/  IMAD.X R81, RZ, RZ, R9.reuse, P1 ;  /* 0x000000ffff517224 */ /* 0x100fe200008e0609 */
[C---:B------:R-:W-:Y:S01]  /*b4b0*/  IADD3 R137, P4, R8.reuse, 0x4040, RZ ;  /* 0x0000404008897810 */ /* 0x040fe20007f9e0ff */
[--C-:B------:R-:W-:Y:S01]  /*b4c0*/  IMAD.X R83, RZ, RZ, R9.reuse, P6 ;  /* 0x000000ffff537224 */ /* 0x100fe200030e0609 */
[C---:B------:R-:W-:Y:S01]  /*b4d0*/  IADD3 R90, P3, R8.reuse, 0x4060, RZ ;  /* 0x00004060085a7810 */ /* 0x040fe20007f7e0ff */
[----:B------:R-:W-:Y:S01]  /*b4e0*/  IMAD.X R85, RZ, RZ, R9, P5 ;  /* 0x000000ffff557224 */ /* 0x000fe200028e0609 */
[----:B------:R-:W-:-:S02]  /*b4f0*/  IADD3 R139, P2, R8, 0x8000, RZ ;  /* 0x00008000088b7810 */ /* 0x000fc40007f5e0ff */
[C---:B------:R-:W-:Y:S02]  /*b500*/  IADD3 R128, P1, R8.reuse, 0x8020, RZ ;  /* 0x0000802008807810 */ /* 0x040fe40007f3e0ff */
[C---:B------:R-:W-:Y:S02]  /*b510*/  IADD3 R141, P6, R8.reuse, 0x8040, RZ ;  /* 0x00008040088d7810 */ /* 0x040fe40007fde0ff */
[----:B------:R-:W-:Y:S02]  /*b520*/  IADD3 R143, P5, R8, 0x8060, RZ ;  /* 0x00008060088f7810 */ /* 0x000fe40007fbe0ff */
[----:B------:R-:W-:Y:S02]  /*b530*/  LOP3.LUT R11, R12, 0x380, RZ, 0xc0, !PT ;  /* 0x000003800c0b7812 */ /* 0x000fe400078ec0ff */
[----:B------:R-:W-:Y:S02]  /*b540*/  LOP3.LUT R8, R5, R8, RZ, 0x3c, !PT ;  /* 0x0000000805087212 */ /* 0x000fe400078e3cff */
[----:B------:R-:W-:-:S02]  /*b550*/  LOP3.LUT R5, R10, 0x380, RZ, 0xc0, !PT ;  /* 0x000003800a057812 */ /* 0x000fc400078ec0ff */
[----:B------:R-:W-:Y:S02]  /*b560*/  SHF.R.U64 R11, R11, 0x3, RZ ;  /* 0x000000030b0b7819 */ /* 0x000fe400000012ff */
[----:B------:R-:W-:Y:S02]  /*b570*/  SHF.R.U64 R5, R5, 0x3, RZ ;  /* 0x0000000305057819 */ /* 0x000fe400000012ff */
[----:B------:R-:W-:Y:S02]  /*b580*/  LOP3.LUT R80, R11, R12, RZ, 0x3c, !PT ;  /* 0x0000000c0b507212 */ /* 0x000fe400078e3cff */
[----:B------:R-:W-:Y:S02]  /*b590*/  LOP3.LUT R12, R139, 0x380, RZ, 0xc0, !PT ;  /* 0x000003808b0c7812 */ /* 0x000fe400078ec0ff */
[----:B------:R-:W-:Y:S02]  /*b5a0*/  LOP3.LUT R22, R135, 0x380, RZ, 0xc0, !PT ;  /* 0x0000038087167812 */ /* 0x000fe400078ec0ff */
[----:B------:R-:W-:-:S02]  /*b5b0*/  LOP3.LUT R14, R5, R10, RZ, 0x3c, !PT ;  /* 0x0000000a050e7212 */ /* 0x000fc400078e3cff */
[----:B------:R-:W-:Y:S02]  /*b5c0*/  LOP3.LUT R5, R86, 0x380, RZ, 0xc0, !PT ;  /* 0x0000038056057812 */ /* 0x000fe400078ec0ff */
[----:B------:R-:W-:Y:S02]  /*b5d0*/  SHF.R.U64 R12, R12, 0x3, RZ ;  /* 0x000000030c0c7819 */ /* 0x000fe400000012ff */
[----:B------:R-:W-:Y:S02]  /*b5e0*/  LOP3.LUT R18, R133, 0x380, RZ, 0xc0, !PT ;  /* 0x0000038085127812 */ /* 0x000fe400078ec0ff */
[----:B------:R-:W-:Y:S02]  /*b5f0*/  SHF.R.U64 R22, R22, 0x3, RZ ;  /* 0x0000000316167819 */ /* 0x000fe400000012ff */
[----:B------:R-:W-:Y:S02]  /*b600*/  SHF.R.U64 R5, R5, 0x3, RZ ;  /* 0x0000000305057819 */ /* 0x000fe400000012ff */
[----:B------:R-:W-:-:S02]  /*b610*/  LOP3.LUT R10, R137, 0x380, RZ, 0xc0, !PT ;  /* 0x00000380890a7812 */ /* 0x000fc400078ec0ff */
[----:B------:R-:W-:Y:S02]  /*b620*/  LOP3.LUT R11, R90, 0x380, RZ, 0xc0, !PT ;  /* 0x000003805a0b7812 */ /* 0x000fe400078ec0ff */
[----:B------:R-:W-:Y:S02]  /*b630*/  LOP3.LUT R126, R12, R139, RZ, 0x3c, !PT ;  /* 0x0000008b0c7e7212 */ /* 0x000fe400078e3cff */
[----:B------:R-:W-:Y:S02]  /*b640*/  SHF.R.U64 R18, R18, 0x3, RZ ;  /* 0x0000000312127819 */ /* 0x000fe400000012ff */
[----:B------:R-:W-:Y:S02]  /*b650*/  LOP3.LUT R84, R22, R135, RZ, 0x3c, !PT ;  /* 0x0000008716547212 */ /* 0x000fe400078e3cff */
[----:B------:R-:W-:Y:S02]  /*b660*/  LOP3.LUT R12, R141, 0x380, RZ, 0xc0, !PT ;  /* 0x000003808d0c7812 */ /* 0x000fe400078ec0ff */
[----:B------:R-:W-:-:S02]  /*b670*/  LOP3.LUT R86, R5, R86, RZ, 0x3c, !PT ;  /* 0x0000005605567212 */ /* 0x000fc400078e3cff */
[----:B------:R-:W-:Y:S02]  /*b680*/  LOP3.LUT R22, R143, 0x380, RZ, 0xc0, !PT ;  /* 0x000003808f167812 */ /* 0x000fe400078ec0ff */
[----:B------:R-:W-:Y:S02]  /*b690*/  SHF.R.U64 R10, R10, 0x3, RZ ;  /* 0x000000030a0a7819 */ /* 0x000fe400000012ff */
[----:B------:R-:W-:Y:S02]  /*b6a0*/  SHF.R.U64 R11, R11, 0x3, RZ ;  /* 0x000000030b0b7819 */ /* 0x000fe400000012ff */
[----:B------:R-:W-:Y:S01]  /*b6b0*/  LOP3.LUT R5, R128, 0x380, RZ, 0xc0, !PT ;  /* 0x0000038080057812 */ /* 0x000fe200078ec0ff */
[--C-:B------:R-:W-:Y:S01]  /*b6c0*/  IMAD.X R87, RZ, RZ, R9.reuse, P0 ;  /* 0x000000ffff577224 */ /* 0x100fe200000e0609 */
[----:B------:R-:W-:Y:S02]  /*b6d0*/  LOP3.LUT R82, R18, R133, RZ, 0x3c, !PT ;  /* 0x0000008512527212 */ /* 0x000fe400078e3cff */
[----:B------:R-:W-:Y:S01]  /*b6e0*/  SHF.R.U64 R12, R12, 0x3, RZ ;  /* 0x000000030c0c7819 */ /* 0x000fe200000012ff */
[--C-:B------:R-:W-:Y:S01]  /*b6f0*/  IMAD.X R89, RZ, RZ, R9.reuse, P4 ;  /* 0x000000ffff597224 */ /* 0x100fe200020e0609 */
[----:B------:R-:W-:Y:S01]  /*b700*/  SHF.R.U64 R22, R22, 0x3, RZ ;  /* 0x0000000316167819 */ /* 0x000fe200000012ff */
[--C-:B------:R-:W-:Y:S01]  /*b710*/  IMAD.X R91, RZ, RZ, R9.reuse, P3 ;  /* 0x000000ffff5b7224 */ /* 0x100fe200018e0609 */
[----:B------:R-:W-:Y:S01]  /*b720*/  LOP3.LUT R88, R10, R137, RZ, 0x3c, !PT ;  /* 0x000000890a587212 */ /* 0x000fe200078e3cff */
[--C-:B------:R-:W-:Y:S01]  /*b730*/  IMAD.X R127, RZ, RZ, R9.reuse, P2 ;  /* 0x000000ffff7f7224 */ /* 0x100fe200010e0609 */
[----:B------:R-:W-:Y:S01]  /*b740*/  LOP3.LUT R90, R11, R90, RZ, 0x3c, !PT ;  /* 0x0000005a0b5a7212 */ /* 0x000fe200078e3cff */
[--C-:B------:R-:W-:Y:S01]  /*b750*/  IMAD.X R129, RZ, RZ, R9.reuse, P1 ;  /* 0x000000ffff817224 */ /* 0x100fe200008e0609 */
[----:B------:R-:W-:Y:S01]  /*b760*/  MOV R18, R8 ;  /* 0x0000000800127202 */ /* 0x000fe20000000f00 */
[--C-:B------:R-:W-:Y:S01]  /*b770*/  IMAD.X R131, RZ, RZ, R9.reuse, P6 ;  /* 0x000000ffff837224 */ /* 0x100fe200030e0609 */
[----:B------:R-:W-:Y:S01]  /*b780*/  SHF.R.U64 R5, R5, 0x3, RZ ;  /* 0x0000000305057819 */ /* 0x000fe200000012ff */
[----:B------:R-:W-:Y:S01]  /*b790*/  IMAD.X R13, RZ, RZ, R9, P5 ;  /* 0x000000ffff0d7224 */ /* 0x000fe200028e0609 */
[----:B------:R-:W-:-:S02]  /*b7a0*/  F2FP.BF16.F32.PACK_AB R8, R25, R24 ;  /* 0x000000181908723e */ /* 0x000fc400000010ff */
[----:B------:R-:W-:Y:S02]  /*b7b0*/  F2FP.BF16.F32.PACK_AB R9, R27, R26 ;  /* 0x0000001a1b09723e */ /* 0x000fe400000010ff */
[----:B------:R-:W-:Y:S02]  /*b7c0*/  F2FP.BF16.F32.PACK_AB R10, R29, R28 ;  /* 0x0000001c1d0a723e */ /* 0x000fe400000010ff */
[----:B------:R-:W-:Y:S02]  /*b7d0*/  F2FP.BF16.F32.PACK_AB R11, R31, R30 ;  /* 0x0000001e1f0b723e */ /* 0x000fe400000010ff */
[----:B------:R-:W-:Y:S02]  /*b7e0*/  LOP3.LUT R130, R12, R141, RZ, 0x3c, !PT ;  /* 0x0000008d0c827212 */ /* 0x000fe400078e3cff */
[----:B------:R-:W-:Y:S02]  /*b7f0*/  MOV R135, R80 ;  /* 0x0000005000877202 */ /* 0x000fe40000000f00 */
[----:B------:R-:W-:-:S02]  /*b800*/  MOV R134, R82 ;  /* 0x0000005200867202 */ /* 0x000fc40000000f00 */
[----:B------:R-:W-:Y:S02]  /*b810*/  LOP3.LUT R12, R22, R143, RZ, 0x3c, !PT ;  /* 0x0000008f160c7212 */ /* 0x000fe400078e3cff */
[----:B------:R-:W-:Y:S02]  /*b820*/  MOV R136, R14 ;  /* 0x0000000e00887202 */ /* 0x000fe40000000f00 */
[----:B------:R-:W-:Y:S02]  /*b830*/  F2FP.BF16.F32.PACK_AB R80, R33, R32 ;  /* 0x000000202150723e */ /* 0x000fe400000010ff */
[----:B------:R-:W-:Y:S02]  /*b840*/  F2FP.BF16.F32.PACK_AB R81, R35, R34 ;  /* 0x000000222351723e */ /* 0x000fe400000010ff */
[----:B------:R-:W-:Y:S02]  /*b850*/  F2FP.BF16.F32.PACK_AB R82, R37, R36 ;  /* 0x000000242552723e */ /* 0x000fe400000010ff */
[----:B------:R-:W-:-:S02]  /*b860*/  F2FP.BF16.F32.PACK_AB R83, R39, R38 ;  /* 0x000000262753723e */ /* 0x000fc400000010ff */
[----:B------:R-:W-:Y:S02]  /*b870*/  LOP3.LUT R128, R5, R128, RZ, 0x3c, !PT ;  /* 0x0000008005807212 */ /* 0x000fe400078e3cff */
[----:B------:R-:W-:Y:S02]  /*b880*/  MOV R133, R84 ;  /* 0x0000005400857202 */ /* 0x000fe40000000f00 */
[----:B------:R-:W-:Y:S01]  /*b890*/  MOV R132, R86 ;  /* 0x0000005600847202 */ /* 0x000fe20000000f00 */
[----:B------:R0:W-:Y:S01]  /*b8a0*/  STSM.16.M88.4 [R18], R8 ;  /* 0x0000000812007844 */ /* 0x0001e20000000200 */
[----:B------:R-:W-:Y:S02]  /*b8b0*/  MOV R22, R88 ;  /* 0x0000005800167202 */ /* 0x000fe40000000f00 */
[----:B------:R-:W-:Y:S02]  /*b8c0*/  MOV R5, R90 ;  /* 0x0000005a00057202 */ /* 0x000fe40000000f00 */
        /* <DEDUP_REMOVED lines=8> */
[----:B------:R1:W-:Y:S01]  /*b950*/  STSM.16.M88.4 [R136], R80 ;  /* 0x0000005088007844 */ /* 0x0003e20000000200 */
[----:B0-----:R-:W-:Y:S02]  /*b960*/  MOV R18, R12 ;  /* 0x0000000c00127202 */ /* 0x001fe40000000f00 */
[----:B------:R-:W-:Y:S02]  /*b970*/  F2FP.BF16.F32.PACK_AB R8, R57, R56 ;  /* 0x000000383908723e */ /* 0x000fe400000010ff */
[----:B------:R-:W-:Y:S02]  /*b980*/  F2FP.BF16.F32.PACK_AB R9, R59, R58 ;  /* 0x0000003a3b09723e */ /* 0x000fe400000010ff */
[----:B------:R-:W-:Y:S02]  /*b990*/  F2FP.BF16.F32.PACK_AB R10, R61, R60 ;  /* 0x0000003c3d0a723e */ /* 0x000fe400000010ff */
[----:B------:R-:W-:-:S02]  /*b9a0*/  F2FP.BF16.F32.PACK_AB R11, R63, R62 ;  /* 0x0000003e3f0b723e */ /* 0x000fc400000010ff */
[----:B------:R-:W-:Y:S02]  /*b9b0*/  F2FP.BF16.F32.PACK_AB R12, R65, R64 ;  /* 0x00000040410c723e */ /* 0x000fe400000010ff */
        /* <DEDUP_REMOVED lines=9> */
[----:B------:R-:W-:Y:S02]  /*ba50*/  MOV R126, R126 ;  /* 0x0000007e007e7202 */ /* 0x000fe40000000f00 */
[----:B------:R-:W-:Y:S01]  /*ba60*/  MOV R128, R128 ;  /* 0x0000008000807202 */ /* 0x000fe20000000f00 */
[----:B------:R2:W-:Y:S01]  /*ba70*/  STSM.16.M88.4 [R133], R8 ;  /* 0x0000000885007844 */ /* 0x0005e20000000200 */
[----:B------:R-:W-:Y:S02]  /*ba80*/  MOV R130, R130 ;  /* 0x0000008200827202 */ /* 0x000fe40000000f00 */
[----:B0-----:R-:W-:-:S02]  /*ba90*/  F2FP.BF16.F32.PACK_AB R84, R3, R2 ;  /* 0x000000020354723e */ /* 0x001fc400000010ff */
[----:B------:R-:W-:Y:S02]  /*baa0*/  F2FP.BF16.F32.PACK_AB R85, R121, R120 ;  /* 0x000000787955723e */ /* 0x000fe400000010ff */
[----:B------:R-:W-:Y:S02]  /*bab0*/  F2FP.BF16.F32.PACK_AB R86, R7, R6 ;  /* 0x000000060756723e */ /* 0x000fe400000010ff */
[----:B------:R-:W-:Y:S01]  /*bac0*/  F2FP.BF16.F32.PACK_AB R87, R123, R122 ;  /* 0x0000007a7b57723e */ /* 0x000fe200000010ff */
[----:B------:R0:W-:Y:S01]  /*bad0*/  STSM.16.M88.4 [R132], R12 ;  /* 0x0000000c84007844 */ /* 0x0001e20000000200 */
[----:B-1----:R-:W-:Y:S02]  /*bae0*/  F2FP.BF16.F32.PACK_AB R88, R21, R20 ;  /* 0x000000141558723e */ /* 0x002fe400000010ff */
[----:B------:R-:W-:Y:S02]  /*baf0*/  F2FP.BF16.F32.PACK_AB R89, R125, R124 ;  /* 0x0000007c7d59723e */ /* 0x000fe400000010ff */
[----:B------:R-:W-:-:S02]  /*bb00*/  F2FP.BF16.F32.PACK_AB R90, R93, R92 ;  /* 0x0000005c5d5a723e */ /* 0x000fc400000010ff */
[----:B------:R-:W-:Y:S01]  /*bb10*/  F2FP.BF16.F32.PACK_AB R91, R95, R94 ;  /* 0x0000005e5f5b723e */ /* 0x000fe200000010ff */
[----:B------:R1:W-:Y:S01]  /*bb20*/  STSM.16.M88.4 [R22], R80 ;  /* 0x0000005016007844 */ /* 0x0003e20000000200 */
[----:B--2---:R-:W-:Y:S02]  /*bb30*/  F2FP.BF16.F32.PACK_AB R8, R97, R96 ;  /* 0x000000606108723e */ /* 0x004fe400000010ff */
[----:B------:R-:W-:Y:S02]  /*bb40*/  F2FP.BF16.F32.PACK_AB R9, R99, R98 ;  /* 0x000000626309723e */ /* 0x000fe400000010ff */
[----:B------:R-:W-:Y:S02]  /*bb50*/  F2FP.BF16.F32.PACK_AB R10, R101, R100 ;  /* 0x00000064650a723e */ /* 0x000fe400000010ff */
[----:B------:R-:W-:Y:S02]  /*bb60*/  F2FP.BF16.F32.PACK_AB R11, R103, R102 ;  /* 0x00000066670b723e */ /* 0x000fe400000010ff */
        /* <DEDUP_REMOVED lines=9> */
[----:B------:R-:W-:Y:S04]  /*bc00*/  STSM.16.M88.4 [R126], R88 ;  /* 0x000000587e007844 */ /* 0x000fe80000000200 */
[----:B------:R-:W-:Y:S04]  /*bc10*/  STSM.16.M88.4 [R128], R8 ;  /* 0x0000000880007844 */ /* 0x000fe80000000200 */
[----:B------:R-:W-:Y:S04]  /*bc20*/  STSM.16.M88.4 [R130], R12 ;  /* 0x0000000c82007844 */ /* 0x000fe80000000200 */
[----:B------:R1:W-:Y:S01]  /*bc30*/  STSM.16.M88.4 [R18], R80 ;  /* 0x0000005012007844 */ /* 0x0003e20000000200 */
[----:B------:R-:W-:Y:S01]  /*bc40*/  BAR.SYNC.DEFER_BLOCKING 0x1, 0x100 ;  /* 0x0044000000007b1d */ /* 0x000fe20000010000 */
[----:B------:R-:W-:-:S04]  /*bc50*/  ISETP.NE.U32.AND P0, PT, RZ, UR14, PT ;  /* 0x0000000eff007c0c */ /* 0x000fc8000bf05070 */
[----:B------:R-:W-:Y:S01]  /*bc60*/  ISETP.NE.AND.EX P0, PT, RZ, UR15, PT, P0 ;  /* 0x0000000fff007c0c */ /* 0x000fe2000bf05300 */
[----:B0-----:R-:W-:Y:S02]  /*bc70*/  IMAD.U32 R84, RZ, RZ, UR9 ;  /* 0x00000009ff547e24 */ /* 0x001fe4000f8e00ff */
[----:B------:R-:W-:Y:S01]  /*bc80*/  IMAD.U32 R85, RZ, RZ, UR12 ;  /* 0x0000000cff557e24 */ /* 0x000fe2000f8e00ff */
[----:B------:R-:W-:Y:S01]  /*bc90*/  ULDC.64 UR12, c[0x0][0xc08] ;  /* 0x00030200000c7ab9 */ /* 0x000fe20000000a00 */
[----:B-1----:R-:W0:Y:S08]  /*bca0*/  LDC R18, c[0x0][0xbe8] ;  /* 0x0002fa00ff127b82 */ /* 0x002e300000000800 */
[----:B------:R-:W2:Y:S01]  /*bcb0*/  @P0 LDG.E R22, desc[UR24][R84.64] ;  /* 0x0000001854160981 */ /* 0x000ea2000c1e1900 */
[----:B------:R-:W-:-:S04]  /*bcc0*/  UISETP.NE.U32.AND UP0, UPT, UR12, URZ, UPT ;  /* 0x0000003f0c00728c */ /* 0x000fc8000bf05070 */
[----:B------:R-:W-:Y:S01]  /*bcd0*/  UISETP.NE.AND.EX UP0, UPT, UR13, URZ, UPT, UP0 ;  /* 0x0000003f0d00728c */ /* 0x000fe2000bf05300 */
[----:B0-----:R-:W-:-:S10]  /*bce0*/  ISETP.NE.AND P1, PT, R18, 0x1, PT ;  /* 0x000000011200780c */ /* 0x001fd40003f25270 */
[----:B------:R-:W-:Y:S01]  /*bcf0*/  @UP0 UIADD3 UR12, UP1, UR4, UR12, URZ ;  /* 0x0000000c040c0290 */ /* 0x000fe2000ff3e03f */
[----:B------:R-:W-:Y:S02]  /*bd00*/  PLOP3.LUT P4, PT, PT, PT, UP0, 0x80, 0x0 ;  /* 0x000000000000781c */ /* 0x000fe40003f8f008 */
[----:B------:R-:W-:Y:S01]  /*bd10*/  ULDC UR4, c[0x0][0xa88] ;  /* 0x0002a20000047ab9 */ /* 0x000fe20000000800 */
[----:B------:R-:W-:Y:S01]  /*bd20*/  @UP0 UIADD3.X UR13, UR16, UR13, URZ, UP1, !UPT ;  /* 0x0000000d100d0290 */ /* 0x000fe20008ffe43f */
[----:B------:R-:W-:Y:S01]  /*bd30*/  IMAD.U32 R5, RZ, RZ, UR4 ;  /* 0x00000004ff057e24 */ /* 0x000fe2000f8e00ff */
[----:B------:R-:W-:Y:S01]  /*bd40*/  UISETP.NE.AND UP0, UPT, UR21, URZ, UPT ;  /* 0x0000003f1500728c */ /* 0x000fe2000bf05270 */
[----:B------:R-:W-:Y:S01]  /*bd50*/  ULDC UR4, c[0x0][0xad4] ;  /* 0x0002b50000047ab9 */ /* 0x000fe20000000800 */
[----:B------:R-:W0:Y:S02]  /*bd60*/  @P1 LDC R10, c[0x0][0xbec] ;  /* 0x0002fb00ff0a1b82 */ /* 0x000e240000000800 */
[----:B------:R-:W-:Y:S01]  /*bd70*/  USEL UR4, UR21, UR4, UP0 ;  /* 0x0000000415047287 */ /* 0x000fe20008000000 */
[----:B------:R-:W-:-:S03]  /*bd80*/  UMOV UR22, 0x9b8 ;  /* 0x000009b800167882 */ /* 0x000fc60000000000 */
[----:B------:R-:W-:Y:S02]  /*bd90*/  UISETP.GT.AND UP1, UPT, UR4, 0x1, UPT ;  /* 0x000000010400788c */ /* 0x000fe4000bf24270 */
[----:B------:R-:W1:Y:S02]  /*bda0*/  @P1 LDC R13, c[0x0][0xbf0] ;  /* 0x0002fc00ff0d1b82 */ /* 0x000e640000000800 */
[----:B------:R-:W-:Y:S02]  /*bdb0*/  USEL UR22, UR22, 0x978, UP1 ;  /* 0x0000097816167887 */ /* 0x000fe40008800000 */
[----:B------:R-:W-:Y:S01]  /*bdc0*/  UISETP.NE.U32.AND UP0, UPT, UR14, URZ, UPT ;  /* 0x0000003f0e00728c */ /* 0x000fe2000bf05070 */
[----:B------:R-:W-:Y:S01]  /*bdd0*/  IMAD.U32 R15, RZ, RZ, UR20 ;  /* 0x00000014ff0f7e24 */ /* 0x000fe2000f8e00ff */
[----:B------:R-:W-:Y:S01]  /*bde0*/  UMOV UR4, URZ ;  /* 0x0000003f00047c82 */ /* 0x000fe20008000000 */
[----:B------:R-:W-:Y:S01]  /*bdf0*/  IMAD.U32 R8, RZ, RZ, UR12 ;  /* 0x0000000cff087e24 */ /* 0x000fe2000f8e00ff */
[----:B------:R-:W-:Y:S01]  /*be00*/  UISETP.NE.AND.EX UP0, UPT, UR15, URZ, UPT, UP0 ;  /* 0x0000003f0f00728c */ /* 0x000fe2000bf05300 */
[----:B------:R-:W-:-:S02]  /*be10*/  IMAD.U32 R9, RZ, RZ, UR13 ;  /* 0x0000000dff097e24 */ /* 0x000fc4000f8e00ff */
[----:B---3--:R-:W-:Y:S01]  /*be20*/  IMAD R15, R15, 0x80, R138 ;  /* 0x000000800f0f7824 */ /* 0x008fe200078e028a */
[----:B------:R-:W-:Y:S02]  /*be30*/  USEL UR9, UR18, URZ, !UP0 ;  /* 0x0000003f12097287 */ /* 0x000fe4000c000000 */
[----:B------:R0:W5:Y:S01]  /*be40*/  @P4 LDG.E R5, desc[UR24][R8.64] ;  /* 0x0000001808054981 */ /* 0x000162000c1e1900 */
[----:B------:R-:W-:Y:S01]  /*be50*/  USEL UR20, UR19, URZ, UP1 ;  /* 0x0000003f13147287 */ /* 0x000fe20008800000 */
[----:B------:R-:W-:Y:S01]  /*be60*/  ULDC.64 UR12, c[0x0][UR22+0x218] ;  /* 0x00008600160c7abb */ /* 0x000fe20008000a00 */
[----:B------:R-:W-:Y:S01]  /*be70*/  ULDC.64 UR14, c[0x0][UR22+0x220] ;  /* 0x00008800160e7abb */ /* 0x000fe20008000a00 */
[----:B------:R-:W-:Y:S02]  /*be80*/  USEL UR21, UR17, URZ, !UP0 ;  /* 0x0000003f11157287 */ /* 0x000fe4000c000000 */
[----:B------:R-:W-:Y:S01]  /*be90*/  UIMAD.WIDE.U32 UR18, UR12, UR23, URZ ;  /* 0x000000170c1272a5 */ /* 0x000fe2000f8e003f */
[----:B------:R-:W-:Y:S01]  /*bea0*/  ULDC.64 UR16, c[0x0][UR22+0x228] ;  /* 0x00008a0016107abb */ /* 0x000fe20008000a00 */
[----:B0-----:R-:W-:Y:S01]  /*beb0*/  @P1 IMAD.HI.U32 R8, R15, R10, RZ ;  /* 0x0000000a0f081227 */ /* 0x001fe200078e00ff */
[----:B------:R-:W-:-:S02]  /*bec0*/  UIMAD UR15, UR15, UR9, URZ ;  /* 0x000000090f0f72a4 */ /* 0x000fc4000f8e023f */
[----:B------:R-:W-:Y:S01]  /*bed0*/  UIMAD UR23, UR13, UR23, URZ ;  /* 0x000000170d1772a4 */ /* 0x000fe2000f8e023f */
[----:B------:R-:W-:Y:S01]  /*bee0*/  IMAD.MOV.U32 R11, RZ, RZ, R15 ;  /* 0x000000ffff0b7224 */ /* 0x000fe200078e000f */
[----:B------:R-:W-:Y:S02]  /*bef0*/  UIMAD.WIDE.U32 UR12, UR14, UR9, URZ ;  /* 0x000000090e0c72a5 */ /* 0x000fe4000f8e003f */
[----:B------:R-:W-:Y:S01]  /*bf00*/  UIMAD.WIDE.U32 UR24, UR16, UR20, URZ ;  /* 0x00000014101872a5 */ /* 0x000fe2000f8e003f */
[----:B-1----:R-:W-:Y:S01]  /*bf10*/  @P1 SHF.R.U32.HI R11, RZ, R13, R8 ;  /* 0x0000000dff0b1219 */ /* 0x002fe20000011608 */
[----:B------:R-:W-:Y:S02]  /*bf20*/  UIMAD UR16, UR17, UR20, URZ ;  /* 0x00000014111072a4 */ /* 0x000fe4000f8e023f */
[----:B------:R-:W-:Y:S02]  /*bf30*/  UIMAD UR15, UR14, UR21, UR15 ;  /* 0x000000150e0f72a4 */ /* 0x000fe4000f8e020f */
[----:B------:R-:W-:Y:S01]  /*bf40*/  UIADD3 UR23, UR19, UR23, URZ ;  /* 0x0000001713177290 */ /* 0x000fe2000fffe03f */
[----:B------:R-:W-:Y:S01]  /*bf50*/  IMAD.MOV R13, RZ, RZ, -R11 ;  /* 0x000000ffff0d7224 */ /* 0x000fe200078e0a0b */
[----:B------:R-:W-:Y:S01]  /*bf60*/  UIADD3 UR14, UR13, UR15, URZ ;  /* 0x0000000f0d0e7290 */ /* 0x000fe2000fffe03f */
[----:B------:R-:W-:-:S02]  /*bf70*/  IMAD.U32 R8, RZ, RZ, UR24 ;  /* 0x00000018ff087e24 */ /* 0x000fc4000f8e00ff */
[----:B------:R-:W-:Y:S01]  /*bf80*/  IMAD.U32 R9, RZ, RZ, UR25 ;  /* 0x00000019ff097e24 */ /* 0x000fe2000f8e00ff */
[----:B------:R-:W-:Y:S01]  /*bf90*/  SHF.R.S32.HI R9, RZ, 0x1f, R11 ;  /* 0x0000001fff097819 */ /* 0x000fe2000001140b */
[----:B------:R-:W-:-:S05]  /*bfa0*/  IMAD R13, R18, R13, R15 ;  /* 0x0000000d120d7224 */ /* 0x000fca00078e020f */
[----:B------:R-:W-:Y:S02]  /*bfb0*/  SHF.R.S32.HI R10, RZ, 0x1f, R13 ;  /* 0x0000001fff0a7819 */ /* 0x000fe4000001140d */
[----:B--2---:R-:W-:-:S13]  /*bfc0*/  @P0 R2UR UR4, R22 ;  /* 0x00000000160402ca */ /* 0x004fda00000e0000 */
[----:B------:R-:W-:Y:S02]  /*bfd0*/  UIADD3 UR18, UP0, UP2, UR12, UR18, UR4 ;  /* 0x000000120c127290 */ /* 0x000fe4000fa1e004 */
[----:B------:R-:W-:Y:S02]  /*bfe0*/  UIADD3 UR12, UR25, UR16, URZ ;  /* 0x00000010190c7290 */ /* 0x000fe4000fffe03f */
[----:B------:R-:W-:Y:S02]  /*bff0*/  USHF.R.S32.HI UR16, URZ, 0x1f, UR4 ;  /* 0x0000001f3f107899 */ /* 0x000fe40008011404 */
[----:B------:R-:W-:Y:S02]  /*c000*/  IADD3 R8, P2, P3, R11, UR18, R8 ;  /* 0x000000120b087c10 */ /* 0x000fe4000fb5e008 */
[----:B------:R-:W-:Y:S01]  /*c010*/  UIADD3.X UR14, UR14, UR23, UR16, UP0, UP2 ;  /* 0x000000170e0e7290 */ /* 0x000fe200087e4410 */
[----:B------:R-:W-:Y:S01]  /*c020*/  IMAD.U32 R12, RZ, RZ, UR12 ;  /* 0x0000000cff0c7e24 */ /* 0x000fe2000f8e00ff */
[----:B------:R-:W-:-:S02]  /*c030*/  ULDC.64 UR12, c[0x0][UR22+0x210] ;  /* 0x00008400160c7abb */ /* 0x000fc40008000a00 */
[----:B------:R-:W-:Y:S02]  /*c040*/  IMAD R11, R13, UR13, RZ ;  /* 0x0000000d0d0b7c24 */ /* 0x000fe4000f8e02ff */
        /* <DEDUP_REMOVED lines=9> */
[----:B------:R-:W-:Y:S08]  /*c0e0*/  @P4 BRA `(.L_x_3415) ;  /* 0x0000000000144947 */ /* 0x000ff00003800000 */
[----:B------:R-:W-:Y:S05]  /*c0f0*/  @!P0 BRA `(.L_x_3415) ;  /* 0x0000000000108947 */ /* 0x000fea0003800000 */
[----:B------:R-:W-:Y:S02]  /*c100*/  ULDC.64 UR12, c[0x0][0x208] ;  /* 0x00008200000c7ab9 */ /* 0x000fe40000000a00 */
[----:B------:R-:W2:Y:S04]  /*c110*/  LDG.E R8, desc[UR12][R84.64] ;  /* 0x0000000c54087981 */ /* 0x000ea8000c1e1900 */
[----:B-----5:R-:W2:Y:S02]  /*c120*/  LDG.E R5, desc[UR12][R84.64+0x4] ;  /* 0x0000040c54057981 */ /* 0x020ea4000c1e1900 */
[----:B--2---:R-:W-:-:S07]  /*c130*/  IMAD.IADD R5, R5, 0x1, -R8 ;  /* 0x0000000105057824 */ /* 0x004fce00078e0a08 */
.L_x_3415:
[----:B------:R-:W2:Y:S01]  /*c140*/  LDL R13, [R1+0x54] ;  /* 0x00005400010d7983 */ /* 0x000ea20000100800 */
[----:B------:R-:W-:Y:S01]  /*c150*/  R2UR UR12, R229 ;  /* 0x00000000e50c72ca */ /* 0x000fe200000e0000 */
[----:B-----5:R-:W-:Y:S01]  /*c160*/  IMAD R80, R5, R18, RZ ;  /* 0x0000001205507224 */ /* 0x020fe200078e02ff */
[----:B------:R-:W-:Y:S01]  /*c170*/  LOP3.LUT P0, RZ, R234, 0x3, RZ, 0xc0, !PT ;  /* 0x00000003eaff7812 */ /* 0x000fe2000780c0ff */
[----:B------:R-:W-:Y:S04]  /*c180*/  SHFL.IDX PT, R8, R12, RZ, 0x1c1f ;  /* 0x001c1fff0c087589 */ /* 0x000fe800000e0000 */
[----:B------:R-:W0:Y:S04]  /*c190*/  SHFL.IDX PT, R9, R14, RZ, 0x1c1f ;  /* 0x001c1fff0e097589 */ /* 0x000e2800000e0000 */
[----:B------:R-:W-:Y:S02]  /*c1a0*/  SHFL.IDX PT, R10, R12, 0x1, 0x1c1f ;  /* 0x003c1f000c0a7f89 */ /* 0x000fe400000e0000 */
[----:B------:R-:W-:Y:S01]  /*c1b0*/  IMAD.U32 R81, RZ, RZ, UR12 ;  /* 0x0000000cff517e24 */ /* 0x000fe2000f8e00ff */
[----:B------:R-:W-:Y:S01]  /*c1c0*/  ULDC.64 UR12, c[0x0][0x208] ;  /* 0x00008200000c7ab9 */ /* 0x000fe20000000a00 */
[----:B------:R-:W1:Y:S02]  /*c1d0*/  SHFL.IDX PT, R11, R14, 0x1, 0x1c1f ;  /* 0x003c1f000e0b7f89 */ /* 0x000e6400000e0000 */
[----:B--2---:R-:W-:-:S04]  /*c1e0*/  IMAD R81, R81, 0x80, R13 ;  /* 0x0000008051517824 */ /* 0x004fc800078e020d */
[C---:B------:R-:W-:Y:S01]  /*c1f0*/  VIADD R13, R81.reuse, 0x8 ;  /* 0x00000008510d7836 */ /* 0x040fe20000000000 */
[----:B------:R-:W-:-:S04]  /*c200*/  ISETP.GE.OR P2, PT, R81, R80, P0 ;  /* 0x000000505100720c */ /* 0x000fc80000746670 */
[----:B------:R-:W-:-:S09]  /*c210*/  ISETP.GE.OR P0, PT, R13, R80, P0 ;  /* 0x000000500d00720c */ /* 0x000fd20000706670 */
[----:B0-----:R0:W-:Y:S04]  /*c220*/  @!P2 ST.E desc[UR12][R8.64], R0 ;  /* 0x000000000800a985 */ /* 0x0011e8000c10190c */
[----:B-1----:R0:W-:Y:S01]  /*c230*/  @!P0 ST.E desc[UR12][R10.64], R4 ;  /* 0x000000040a008985 */ /* 0x0021e2000c10190c */
[----:B------:R-:W-:-:S13]  /*c240*/  PLOP3.LUT P0, PT, PT, PT, UP1, 0x80, 0x0 ;  /* 0x000000000000781c */ /* 0x000fda0003f0f018 */
[----:B0-----:R-:W-:Y:S05]  /*c250*/  @P0 BRA `(.L_x_3416) ;  /* 0x0000000c006c0947 */ /* 0x001fea0003800000 */
[----:B------:R-:W-:Y:S01]  /*c260*/  IMAD.SHL.U32 R3, R19, 0x8, RZ ;  /* 0x0000000813037824 */ /* 0x000fe200078e00ff */
[----:B------:R-:W0:Y:S01]  /*c270*/  @P1 LDC R57, c[0x0][0xbec] ;  /* 0x0002fb00ff391b82 */ /* 0x000e220000000800 */
[----:B------:R-:W-:Y:S01]  /*c280*/  IMAD.MOV.U32 R5, RZ, RZ, 0x2 ;  /* 0x00000002ff057424 */ /* 0x000fe200078e00ff */
[----:B------:R-:W-:Y:S01]  /*c290*/  R2UR UR17, R229 ;  /* 0x00000000e51172ca */ /* 0x000fe200000e0000 */
[----:B------:R-:W-:Y:S01]  /*c2a0*/  IMAD R4, R230, 0x40, R3 ;  /* 0x00000040e6047824 */ /* 0x000fe200078e0203 */
[----:B------:R-:W-:Y:S01]  /*c2b0*/  ULDC.64 UR12, c[0x0][0x208] ;  /* 0x00008200000c7ab9 */ /* 0x000fe20000000a00 */
[----:B------:R-:W-:Y:S01]  /*c2c0*/  ULDC.64 UR14, c[0x0][0xaa0] ;  /* 0x0002a800000e7ab9 */ /* 0x000fe20000000a00 */
[----:B------:R-:W-:Y:S01]  /*c2d0*/  R2UR UR18, R228 ;  /* 0x00000000e41272ca */ /* 0x000fe200000e0000 */
[----:B------:R-:W-:Y:S01]  /*c2e0*/  IMAD.WIDE R4, R4, R5, UR10 ;  /* 0x0000000a04047e25 */ /* 0x000fe2000f8e0205 */
[----:B------:R-:W1:Y:S02]  /*c2f0*/  @P1 LDC R61, c[0x0][0xbf0] ;  /* 0x0002fc00ff3d1b82 */ /* 0x000e640000000800 */
[----:B------:R-:W-:-:S02]  /*c300*/  IADD3 R9, P4, R4, 0x1000, RZ ;  /* 0x0000100004097810 */ /* 0x000fc40007f9e0ff */
[C---:B------:R-:W-:Y:S02]  /*c310*/  IADD3 R13, P3, R4.reuse, 0x2000, RZ ;  /* 0x00002000040d7810 */ /* 0x040fe40007f7e0ff */
[C---:B------:R-:W-:Y:S02]  /*c320*/  IADD3 R21, P6, R4.reuse, 0x3000, RZ ;  /* 0x0000300004157810 */ /* 0x040fe40007fde0ff */
[C---:B------:R-:W-:Y:S02]  /*c330*/  IADD3 R25, P5, R4.reuse, 0x4000, RZ ;  /* 0x0000400004197810 */ /* 0x040fe40007fbe0ff */
[----:B------:R-:W-:Y:S02]  /*c340*/  IADD3 R29, P2, R4, 0x5000, RZ ;  /* 0x00005000041d7810 */ /* 0x000fe40007f5e0ff */
[----:B------:R-:W-:Y:S02]  /*c350*/  LOP3.LUT R8, R9, 0x380, RZ, 0xc0, !PT ;  /* 0x0000038009087812 */ /* 0x000fe400078ec0ff */
[----:B------:R-:W-:-:S02]  /*c360*/  LOP3.LUT R12, R13, 0x380, RZ, 0xc0, !PT ;  /* 0x000003800d0c7812 */ /* 0x000fc400078ec0ff */
[----:B------:R-:W-:Y:S02]  /*c370*/  LOP3.LUT R20, R21, 0x380, RZ, 0xc0, !PT ;  /* 0x0000038015147812 */ /* 0x000fe400078ec0ff */
[----:B------:R-:W-:Y:S02]  /*c380*/  LOP3.LUT R24, R25, 0x380, RZ, 0xc0, !PT ;  /* 0x0000038019187812 */ /* 0x000fe400078ec0ff */
[----:B------:R-:W-:Y:S02]  /*c390*/  LOP3.LUT R28, R29, 0x380, RZ, 0xc0, !PT ;  /* 0x000003801d1c7812 */ /* 0x000fe400078ec0ff */
[----:B------:R-:W-:Y:S02]  /*c3a0*/  SHF.R.U64 R8, R8, 0x3, RZ ;  /* 0x0000000308087819 */ /* 0x000fe400000012ff */
[----:B------:R-:W-:Y:S02]  /*c3b0*/  SHF.R.U64 R12, R12, 0x3, RZ ;  /* 0x000000030c0c7819 */ /* 0x000fe400000012ff */
[----:B------:R-:W-:-:S02]  /*c3c0*/  SHF.R.U64 R20, R20, 0x3, RZ ;  /* 0x0000000314147819 */ /* 0x000fc400000012ff */
        /* <DEDUP_REMOVED lines=51> */
[----:B------:R-:W5:Y:S04]  /*c700*/  LD.E.128 R4, desc[UR12][R4.64] ;  /* 0x0000000c04047980 */ /* 0x000f68000c101d00 */
[----:B------:R-:W5:Y:S04]  /*c710*/  LD.E.128 R36, desc[UR12][R36.64] ;  /* 0x0000000c24247980 */ /* 0x000f68000c101d00 */
[----:B------:R-:W5:Y:S04]  /*c720*/  LD.E.128 R40, desc[UR12][R40.64] ;  /* 0x0000000c28287980 */ /* 0x000f68000c101d00 */
[----:B------:R-:W5:Y:S04]  /*c730*/  LD.E.128 R44, desc[UR12][R44.64] ;  /* 0x0000000c2c2c7980 */ /* 0x000f68000c101d00 */
[----:B------:R-:W5:Y:S04]  /*c740*/  LD.E.128 R48, desc[UR12][R48.64] ;  /* 0x0000000c30307980 */ /* 0x000f68000c101d00 */
[----:B------:R-:W5:Y:S01]  /*c750*/  LD.E.128 R52, desc[UR12][R52.64] ;  /* 0x0000000c34347980 */ /* 0x000f62000c101d00 */
[----:B------:R-:W-:-:S02]  /*c760*/  UIMAD UR12, UR16, UR14, URZ ;  /* 0x0000000e100c72a4 */ /* 0x000fc4000f8e023f */
[----:B------:R-:W-:Y:S01]  /*c770*/  UIMAD.WIDE.U32 UR10, UR4, UR14, URZ ;  /* 0x0000000e040a72a5 */ /* 0x000fe2000f8e003f */
[----:B------:R-:W-:Y:S01]  /*c780*/  IMAD R0, R19, 0x20, R230 ;  /* 0x0000002013007824 */ /* 0x000fe200078e02e6 */
[----:B------:R-:W-:Y:S01]  /*c790*/  UIMAD UR12, UR4, UR15, UR12 ;  /* 0x0000000f040c72a4 */ /* 0x000fe2000f8e020c */
[----:B------:R-:W-:Y:S01]  /*c7a0*/  IMAD.U32 R59, RZ, RZ, UR17 ;  /* 0x00000011ff3b7e24 */ /* 0x000fe2000f8e00ff */
[----:B------:R-:W-:Y:S01]  /*c7b0*/  USHF.R.S32.HI UR4, URZ, 0x1f, UR9 ;  /* 0x0000001f3f047899 */ /* 0x000fe20008011409 */
[----:B------:R-:W-:Y:S01]  /*c7c0*/  @!PT LDS RZ, [RZ] ;  /* 0x00000000fffff984 */ /* 0x000fe20000000800 */
[----:B------:R-:W-:Y:S01]  /*c7d0*/  @!PT LDS RZ, [RZ] ;  /* 0x00000000fffff984 */ /* 0x000fe20000000800 */
[----:B------:R-:W-:Y:S01]  /*c7e0*/  @!PT LDS RZ, [RZ] ;  /* 0x00000000fffff984 */ /* 0x000fe20000000800 */
[----:B------:R-:W-:Y:S01]  /*c7f0*/  @!PT LDS RZ, [RZ] ;  /* 0x00000000fffff984 */ /* 0x000fe20000000800 */
[----:B------:R2:W-:Y:S06]  /*c800*/  MEMBAR.ALL.CTA ;  /* 0x0000000000007992 */ /* 0x0005ec0000008000 */
[----:B--2---:R-:W2:Y:S01]  /*c810*/  FENCE.VIEW.ASYNC.S ;  /* 0x00000000000073c6 */ /* 0x004ea20000000000 */
[----:B------:R-:W-:Y:S01]  /*c820*/  UIADD3 UR11, UR11, UR12, URZ ;  /* 0x0000000c0b0b7290 */ /* 0x000fe2000fffe03f */
[----:B------:R-:W-:Y:S01]  /*c830*/  IMAD R2, R59, 0x80, R0 ;  /* 0x000000803b027824 */ /* 0x000fe200078e0200 */
[----:B------:R-:W-:Y:S01]  /*c840*/  ULDC.64 UR14, c[0x0][0xaf0] ;  /* 0x0002bc00000e7ab9 */ /* 0x000fe20000000a00 */
[----:B------:R-:W-:-:S02]  /*c850*/  ULDC.64 UR12, c[0x0][0xae8] ;  /* 0x0002ba00000c7ab9 */ /* 0x000fc40000000a00 */
[----:B------:R-:W-:Y:S01]  /*c860*/  UIMAD.WIDE.U32 UR10, UR18, UR12, UR10 ;  /* 0x0000000c120a72a5 */ /* 0x000fe2000f8e000a */
[----:B0-----:R-:W-:Y:S01]  /*c870*/  @P1 IMAD.HI.U32 R0, R2, R57, RZ ;  /* 0x0000003902001227 */ /* 0x001fe200078e00ff */
[----:B------:R-:W-:Y:S02]  /*c880*/  UIMAD UR4, UR4, UR14, URZ ;  /* 0x0000000e040472a4 */ /* 0x000fe4000f8e023f */
[----:B------:R-:W-:Y:S01]  /*c890*/  UIMAD UR11, UR18, UR13, UR11 ;  /* 0x0000000d120b72a4 */ /* 0x000fe2000f8e020b */
[----:B------:R-:W-:Y:S01]  /*c8a0*/  IMAD.MOV.U32 R59, RZ, RZ, R2 ;  /* 0x000000ffff3b7224 */ /* 0x000fe200078e0002 */
[----:B-1----:R-:W-:Y:S01]  /*c8b0*/  @P1 SHF.R.U32.HI R59, RZ, R61, R0 ;  /* 0x0000003dff3b1219 */ /* 0x002fe20000011600 */
[----:B------:R-:W-:Y:S02]  /*c8c0*/  UIMAD UR4, UR9, UR15, UR4 ;  /* 0x0000000f090472a4 */ /* 0x000fe4000f8e0204 */
[----:B------:R-:W-:Y:S01]  /*c8d0*/  UIMAD.WIDE.U32 UR10, UR9, UR14, UR10 ;  /* 0x0000000e090a72a5 */ /* 0x000fe2000f8e000a */
[--C-:B------:R-:W-:Y:S01]  /*c8e0*/  SHF.R.S32.HI R0, RZ, 0x1f, R59.reuse ;  /* 0x0000001fff007819 */ /* 0x100fe2000001143b */
[----:B------:R-:W-:Y:S01]  /*c8f0*/  IMAD.MOV R61, RZ, RZ, -R59 ;  /* 0x000000ffff3d7224 */ /* 0x000fe200078e0a3b */
[----:B------:R-:W-:Y:S01]  /*c900*/  ULDC.64 UR12, c[0x0][0xae0] ;  /* 0x0002b800000c7ab9 */ /* 0x000fe20000000a00 */
[----:B------:R-:W-:-:S02]  /*c910*/  UIADD3 UR4, UR11, UR4, URZ ;  /* 0x000000040b047290 */ /* 0x000fc4000fffe03f */
[----:B------:R-:W-:Y:S02]  /*c920*/  IMAD R0, R0, UR12, RZ ;  /* 0x0000000c00007c24 */ /* 0x000fe4000f8e02ff */
[----:B------:R-:W-:Y:S02]  /*c930*/  IMAD R61, R18, R61, R2 ;  /* 0x0000003d123d7224 */ /* 0x000fe400078e0202 */
[----:B------:R-:W-:Y:S02]  /*c940*/  IMAD.U32 R57, RZ, RZ, UR11 ;  /* 0x0000000bff397e24 */ /* 0x000fe4000f8e00ff */
[----:B------:R-:W-:Y:S01]  /*c950*/  IMAD.U32 R56, RZ, RZ, UR10 ;  /* 0x0000000aff387e24 */ /* 0x000fe2000f8e00ff */
[----:B------:R-:W-:Y:S01]  /*c960*/  ULDC.64 UR10, c[0x0][0xad8] ;  /* 0x0002b600000a7ab9 */ /* 0x000fe20000000a00 */
[----:B------:R-:W-:Y:S02]  /*c970*/  IMAD.U32 R57, RZ, RZ, UR4 ;  /* 0x00000004ff397e24 */ /* 0x000fe4000f8e00ff */
[C---:B------:R-:W-:Y:S01]  /*c980*/  IMAD R63, R59.reuse, UR13, R0 ;  /* 0x0000000d3b3f7c24 */ /* 0x040fe2000f8e0200 */
[----:B------:R-:W-:Y:S01]  /*c990*/  SHF.R.S32.HI R0, RZ, 0x1f, R61 ;  /* 0x0000001fff007819 */ /* 0x000fe2000001143d */
[----:B------:R-:W-:-:S04]  /*c9a0*/  IMAD.WIDE.U32 R56, R59, UR12, R56 ;  /* 0x0000000c3b387c25 */ /* 0x000fc8000f8e0038 */
[----:B------:R-:W-:Y:S02]  /*c9b0*/  IMAD.U32 R65, RZ, RZ, UR17 ;  /* 0x00000011ff417e24 */ /* 0x000fe4000f8e00ff */
[----:B------:R-:W-:Y:S02]  /*c9c0*/  IMAD.IADD R57, R57, 0x1, R63 ;  /* 0x0000000139397824 */ /* 0x000fe400078e023f */
[----:B------:R-:W-:Y:S02]  /*c9d0*/  IMAD R0, R0, UR10, RZ ;  /* 0x0000000a00007c24 */ /* 0x000fe4000f8e02ff */
[----:B------:R-:W-:Y:S01]  /*c9e0*/  IMAD R65, R65, 0x80, R230 ;  /* 0x0000008041417824 */ /* 0x000fe200078e02e6 */
[----:B------:R-:W-:Y:S01]  /*c9f0*/  UIADD3 UR8, UR8, 0x36820, URZ ;  /* 0x0003682008087890 */ /* 0x000fe2000fffe03f */
[C---:B------:R-:W-:Y:S02]  /*ca00*/  IMAD R63, R61.reuse, UR11, R0 ;  /* 0x0000000b3d3f7c24 */ /* 0x040fe4000f8e0200 */
[----:B------:R-:W-:Y:S01]  /*ca10*/  IMAD.WIDE.U32 R56, R61, UR10, R56 ;  /* 0x0000000a3d387c25 */ /* 0x000fe2000f8e0038 */
[----:B------:R-:W-:Y:S01]  /*ca20*/  ISETP.GE.AND P2, PT, R65, R80, PT ;  /* 0x000000504100720c */ /* 0x000fe20003f46270 */
[----:B------:R-:W-:Y:S01]  /*ca30*/  ULDC.64 UR10, c[0x0][0xa80] ;  /* 0x0002a000000a7ab9 */ /* 0x000fe20000000a00 */
[----:B------:R-:W-:Y:S01]  /*ca40*/  UPRMT UR8, URZ, 0x654, UR8 ;  /* 0x000006543f087896 */ /* 0x000fe20008000008 */
[----:B------:R-:W-:Y:S01]  /*ca50*/  IMAD.IADD R57, R57, 0x1, R63 ;  /* 0x0000000139397824 */ /* 0x000fe200078e023f */
[----:B------:R-:W-:Y:S01]  /*ca60*/  LEA R0, P3, R56, UR10, 0x1 ;  /* 0x0000000a38007c11 */ /* 0x000fe2000f8608ff */
[----:B------:R-:W-:-:S03]  /*ca70*/  VIADD R59, R65, 0x20 ;  /* 0x00000020413b7836 */ /* 0x000fc60000000000 */
[----:B------:R-:W-:Y:S01]  /*ca80*/  LEA.HI.X R2, R56, UR11, R57, 0x1, P3 ;  /* 0x0000000b38027c11 */ /* 0x000fe200098f0c39 */
[----:B------:R-:W-:Y:S02]  /*ca90*/  VIADD R61, R65, 0x40 ;  /* 0x00000040413d7836 */ /* 0x000fe40000000000 */
[C---:B------:R-:W-:Y:S01]  /*caa0*/  VIADD R63, R3.reuse, 0x40 ;  /* 0x00000040033f7836 */ /* 0x040fe20000000000 */
[----:B--2---:R-:W-:Y:S01]  /*cab0*/  SYNCS.ARRIVE.TRANS64.RED.A1T0 RZ, [UR8], RZ ;  /* 0x000000ffffff79a7 */ /* 0x004fe20008100408 */
[----:B------:R-:W-:Y:S01]  /*cac0*/  VIADD R67, R3, 0x80 ;  /* 0x0000008003437836 */ /* 0x000fe20000000000 */
[----:B------:R0:W1:Y:S01]  /*cad0*/  SHFL.IDX PT, R60, R0, RZ, 0x181f ;  /* 0x00181fff003c7589 */ /* 0x00006200000e0000 */
[----:B------:R-:W-:Y:S03]  /*cae0*/  BSSY B1, `(.L_x_3417) ;  /* 0x0000016000017945 */ /* 0x000fe60003800000 */
[----:B------:R0:W2:Y:S01]  /*caf0*/  SHFL.IDX PT, R18, R2, RZ, 0x181f ;  /* 0x00181fff02127589 */ /* 0x0000a200000e0000 */
[----:B------:R-:W-:-:S02]  /*cb00*/  ISETP.GE.AND P0, PT, R59, R80, PT ;  /* 0x000000503b00720c */ /* 0x000fc40003f06270 */
[----:B------:R-:W-:Y:S02]  /*cb10*/  ISETP.GE.AND P1, PT, R61, R80, PT ;  /* 0x000000503d00720c */ /* 0x000fe40003f26270 */
        /* <DEDUP_REMOVED lines=8> */
[----:B------:R-:W-:-:S09]  /*cba0*/  ISETP.GE.AND P2, PT, R67, UR4, PT ;  /* 0x0000000443007c0c */ /* 0x000fd2000bf46270 */
[-C--:B-1----:R-:W-:Y:S02]  /*cbb0*/  @!P4 LEA R56, P6, R3, R60.reuse, 0x1 ;  /* 0x0000003c0338c211 */ /* 0x082fe400078c08ff */
[----:B------:R-:W-:Y:S02]  /*cbc0*/  @!P3 LEA R58, P5, R63, R60, 0x1 ;  /* 0x0000003c3f3ab211 */ /* 0x000fe400078a08ff */
[----:B--2---:R-:W-:Y:S02]  /*cbd0*/  @!P4 LEA.HI.X R57, R3, R18, R62, 0x1, P6 ;  /* 0x000000120339c211 */ /* 0x004fe400030f0c3e */
[----:B------:R-:W-:Y:S02]  /*cbe0*/  @!P2 LEA R60, P6, R67, R60, 0x1 ;  /* 0x0000003c433ca211 */ /* 0x000fe400078c08ff */
[-C--:B------:R-:W-:Y:S01]  /*cbf0*/  @!P3 LEA.HI.X R59, R63, R18.reuse, R64, 0x1, P5 ;  /* 0x000000123f3bb211 */ /* 0x080fe200028f0c40 */
[----:B-----5:R0:W-:Y:S01]  /*cc00*/  @!P4 ST.E.128 desc[UR8][R56.64], R4 ;  /* 0x000000043800c985 */ /* 0x0201e2000c101d08 */
[----:B------:R-:W-:-:S03]  /*cc10*/  @!P2 LEA.HI.X R61, R67, R18, R66, 0x1, P6 ;  /* 0x00000012433da211 */ /* 0x000fc600030f0c42 */
[----:B------:R0:W-:Y:S04]  /*cc20*/  @!P3 ST.E.128 desc[UR8][R58.64], R24 ;  /* 0x000000183a00b985 */ /* 0x0001e8000c101d08 */
[----:B------:R0:W-:Y:S02]  /*cc30*/  @!P2 ST.E.128 desc[UR8][R60.64], R40 ;  /* 0x000000283c00a985 */ /* 0x0001e4000c101d08 */
.L_x_3418:
[----:B------:R-:W-:Y:S05]  /*cc40*/  BSYNC B1 ;  /* 0x0000000000017941 */ /* 0x000fea0003800000 */
.L_x_3417:
[----:B--2---:R2:W3:Y:S01]  /*cc50*/  SHFL.IDX PT, R18, R2, 0x1, 0x181f ;  /* 0x00381f0002127f89 */ /* 0x0044e200000e0000 */
[----:B------:R-:W-:Y:S03]  /*cc60*/  BSSY B1, `(.L_x_3419) ;  /* 0x0000011000017945 */ /* 0x000fe60003800000 */
[----:B0----5:R2:W0:Y:S01]  /*cc70*/  SHFL.IDX PT, R24, R0, 0x1, 0x181f ;  /* 0x00381f0000187f89 */ /* 0x02142200000e0000 */
[----:B------:R-:W-:Y:S05]  /*cc80*/  @P0 BRA `(.L_x_3420) ;  /* 0x0000000000380947 */ /* 0x000fea0003800000 */
[----:B------:R-:W-:Y:S01]  /*cc90*/  ULDC UR4, c[0x0][0xac8] ;  /* 0x0002b20000047ab9 */ /* 0x000fe20000000800 */
[----:B------:R-:W-:Y:S01]  /*cca0*/  ULDC.64 UR8, c[0x0][0x208] ;  /* 0x0000820000087ab9 */ /* 0x000fe20000000a00 */
[----:B------:R-:W-:Y:S02]  /*ccb0*/  ISETP.GE.AND P4, PT, R3, UR4, PT ;  /* 0x0000000403007c0c */ /* 0x000fe4000bf86270 */
[----:B------:R-:W-:Y:S02]  /*ccc0*/  ISETP.GE.AND P5, PT, R63, UR4, PT ;  /* 0x000000043f007c0c */ /* 0x000fe4000bfa6270 */
[----:B------:R-:W-:-:S09]  /*ccd0*/  ISETP.GE.AND P6, PT, R67, UR4, PT ;  /* 0x0000000443007c0c */ /* 0x000fd2000bfc6270 */
[-C--:B0-----:R-:W-:Y:S02]  /*cce0*/  @!P4 LEA R4, P0, R3, R24.reuse, 0x1 ;  /* 0x000000180304c211 */ /* 0x081fe400078008ff */
[-C--:B------:R-:W-:Y:S02]  /*ccf0*/  @!P5 LEA R6, P2, R63, R24.reuse, 0x1 ;  /* 0x000000183f06d211 */ /* 0x080fe400078408ff */
[----:B------:R-:W-:Y:S02]  /*cd00*/  @!P6 LEA R24, P3, R67, R24, 0x1 ;  /* 0x000000184318e211 */ /* 0x000fe400078608ff */
[-C--:B---3--:R-:W-:Y:S02]  /*cd10*/  @!P4 LEA.HI.X R5, R3, R18.reuse, R62, 0x1, P0 ;  /* 0x000000120305c211 */ /* 0x088fe400000f0c3e */
[-C--:B------:R-:W-:Y:S02]  /*cd20*/  @!P5 LEA.HI.X R7, R63, R18.reuse, R64, 0x1, P2 ;  /* 0x000000123f07d211 */ /* 0x080fe400010f0c40 */
[----:B------:R-:W-:Y:S01]  /*cd30*/  @!P6 LEA.HI.X R25, R67, R18, R66, 0x1, P3 ;  /* 0x000000124319e211 */ /* 0x000fe200018f0c42 */
[----:B------:R4:W-:Y:S04]  /*cd40*/  @!P4 ST.E.128 desc[UR8][R4.64], R8 ;  /* 0x000000080400c985 */ /* 0x0009e8000c101d08 */
[----:B------:R4:W-:Y:S04]  /*cd50*/  @!P5 ST.E.128 desc[UR8][R6.64], R28 ;  /* 0x0000001c0600d985 */ /* 0x0009e8000c101d08 */
[----:B------:R4:W-:Y:S02]  /*cd60*/  @!P6 ST.E.128 desc[UR8][R24.64], R44 ;  /* 0x0000002c1800e985 */ /* 0x0009e4000c101d08 */
.L_x_3420:
[----:B------:R-:W-:Y:S05]  /*cd70*/  BSYNC B1 ;  /* 0x0000000000017941 */ /* 0x000fea0003800000 */
.L_x_3419:
[----:B----4-:R4:W0:Y:S01]  /*cd80*/  SHFL.IDX PT, R10, R2, 0x2, 0x181f ;  /* 0x00581f00020a7f89 */ /* 0x01082200000e0000 */
[----:B------:R-:W-:Y:S03]  /*cd90*/  BSSY B1, `(.L_x_3421) ;  /* 0x0000011000017945 */ /* 0x000fe60003800000 */
[----:B------:R4:W0:Y:S01]  /*cda0*/  SHFL.IDX PT, R8, R0, 0x2, 0x181f ;  /* 0x00581f0000087f89 */ /* 0x00082200000e0000 */
        /* <DEDUP_REMOVED lines=9> */
[-C--:B------:R-:W-:Y:S02]  /*ce40*/  @!P3 LEA.HI.X R5, R3, R10.reuse, R62, 0x1, P0 ;  /* 0x0000000a0305b211 */ /* 0x080fe400000f0c3e */
[-C--:B------:R-:W-:Y:S02]  /*ce50*/  @!P4 LEA.HI.X R7, R63, R10.reuse, R64, 0x1, P1 ;  /* 0x0000000a3f07c211 */ /* 0x080fe400008f0c40 */
[----:B------:R-:W-:Y:S01]  /*ce60*/  @!P5 LEA.HI.X R9, R67, R10, R66, 0x1, P2 ;  /* 0x0000000a4309d211 */ /* 0x000fe200010f0c42 */
[----:B------:R0:W-:Y:S04]  /*ce70*/  @!P3 ST.E.128 desc[UR8][R4.64], R12 ;  /* 0x0000000c0400b985 */ /* 0x0001e8000c101d08 */
[----:B------:R0:W-:Y:S04]  /*ce80*/  @!P4 ST.E.128 desc[UR8][R6.64], R32 ;  /* 0x000000200600c985 */ /* 0x0001e8000c101d08 */
[----:B------:R0:W-:Y:S02]  /*ce90*/  @!P5 ST.E.128 desc[UR8][R8.64], R48 ;  /* 0x000000300800d985 */ /* 0x0001e4000c101d08 */
.L_x_3422:
[----:B------:R-:W-:Y:S05]  /*cea0*/  BSYNC B1 ;  /* 0x0000000000017941 */ /* 0x000fea0003800000 */
.L_x_3421:
[----:B0-----:R-:W-:Y:S01]  /*ceb0*/  VIADD R5, R65, 0x60 ;  /* 0x0000006041057836 */ /* 0x001fe20000000000 */
[----:B------:R0:W0:Y:S04]  /*cec0*/  SHFL.IDX PT, R6, R2, 0x3, 0x181f ;  /* 0x00781f0002067f89 */ /* 0x00002800000e0000 */
[----:B------:R-:W-:Y:S01]  /*ced0*/  ISETP.GE.AND P0, PT, R5, R80, PT ;  /* 0x000000500500720c */ /* 0x000fe20003f06270 */
[----:B--2-4-:R-:W2:-:S12]  /*cee0*/  SHFL.IDX PT, R0, R0, 0x3, 0x181f ;  /* 0x00781f0000007f89 */ /* 0x014e9800000e0000 */
[----:B------:R-:W-:Y:S05]  /*cef0*/  @P0 BRA `(.L_x_3423) ;  /* 0x00000020005c0947 */ /* 0x000fea0003800000 */
[----:B------:R-:W-:Y:S01]  /*cf00*/  ULDC UR4, c[0x0][0xac8] ;  /* 0x0002b20000047ab9 */ /* 0x000fe20000000800 */
[----:B------:R-:W-:Y:S01]  /*cf10*/  ULDC.64 UR8, c[0x0][0x208] ;  /* 0x0000820000087ab9 */ /* 0x000fe20000000a00 */
[----:B------:R-:W-:Y:S02]  /*cf20*/  ISETP.GE.AND P2, PT, R3, UR4, PT ;  /* 0x0000000403007c0c */ /* 0x000fe4000bf46270 */
[----:B------:R-:W-:-:S11]  /*cf30*/  ISETP.GE.AND P3, PT, R63, UR4, PT ;  /* 0x000000043f007c0c */ /* 0x000fd6000bf66270 */
[-C--:B0-2---:R-:W-:Y:S02]  /*cf40*/  @!P2 LEA R2, P0, R3, R0.reuse, 0x1 ;  /* 0x000000000302a211 */ /* 0x085fe400078008ff */
[----:B------:R-:W-:Y:S02]  /*cf50*/  @!P3 LEA R4, P1, R63, R0, 0x1 ;  /* 0x000000003f04b211 */ /* 0x000fe400078208ff */
[-C--:B------:R-:W-:Y:S02]  /*cf60*/  @!P2 LEA.HI.X R3, R3, R6.reuse, R62, 0x1, P0 ;  /* 0x000000060303a211 */ /* 0x080fe400000f0c3e */
[----:B------:R-:W-:Y:S02]  /*cf70*/  ISETP.GE.AND P0, PT, R67, UR4, PT ;  /* 0x0000000443007c0c */ /* 0x000fe4000bf06270 */
[----:B------:R-:W-:Y:S01]  /*cf80*/  @!P3 LEA.HI.X R5, R63, R6, R64, 0x1, P1 ;  /* 0x000000063f05b211 */ /* 0x000fe200008f0c40 */
[----:B------:R0:W-:Y:S04]  /*cf90*/  @!P2 ST.E.128 desc[UR8][R2.64], R20 ;  /* 0x000000140200a985 */ /* 0x0001e8000c101d08 */
[----:B------:R0:W-:Y:S06]  /*cfa0*/  @!P3 ST.E.128 desc[UR8][R4.64], R36 ;  /* 0x000000240400b985 */ /* 0x0001ec000c101d08 */
[----:B------:R-:W-:Y:S05]  /*cfb0*/  @P0 BRA `(.L_x_3423) ;  /* 0x00000020002c0947 */ /* 0x000fea0003800000 */
[----:B0-----:R-:W-:Y:S01]  /*cfc0*/  LEA R2, P0, R67, R0, 0x1 ;  /* 0x0000000043027211 */ /* 0x001fe200078008ff */
[----:B------:R-:W-:-:S03]  /*cfd0*/  ULDC.64 UR8, c[0x0][0x208] ;  /* 0x0000820000087ab9 */ /* 0x000fc60000000a00 */
[----:B------:R-:W-:-:S05]  /*cfe0*/  LEA.HI.X R3, R67, R6, R66, 0x1, P0 ;  /* 0x0000000643037211 */ /* 0x000fca00000f0c42 */
[----:B------:R0:W-:Y:S01]  /*cff0*/  ST.E.128 desc[UR8][R2.64], R52 ;  /* 0x0000003402007985 */ /* 0x0001e2000c101d08 */
[----:B------:R-:W-:Y:S05]  /*d000*/  BRA `(.L_x_3423) ;  /* 0x0000002000187947 */ /* 0x000fea0003800000 */
.L_x_3416:
[----:B------:R-:W-:Y:S01]  /*d010*/  ULDC.64 UR14, c[0x0][0xb08] ;  /* 0x0002c200000e7ab9 */ /* 0x000fe20000000a00 */
[----:B------:R-:W-:Y:S01]  /*d020*/  R2UR UR18, R228 ;  /* 0x00000000e41272ca */ /* 0x000fe200000e0000 */
[----:B------:R-:W-:Y:S01]  /*d030*/  UIMAD UR12, UR16, UR14, URZ ;  /* 0x0000000e100c72a4 */ /* 0x000fe2000f8e023f */
[----:B------:R-:W0:Y:S01]  /*d040*/  @P1 LDC R0, c[0x0][0xbec] ;  /* 0x0002fb00ff001b82 */ /* 0x000e220000000800 */
[----:B------:R-:W-:Y:S01]  /*d050*/  UIMAD.WIDE.U32 UR10, UR4, UR14, URZ ;  /* 0x0000000e040a72a5 */ /* 0x000fe2000f8e003f */
[----:B------:R-:W-:Y:S01]  /*d060*/  R2UR UR17, R23 ;  /* 0x00000000171172ca */ /* 0x000fe200000e0000 */
[----:B------:R-:W-:Y:S01]  /*d070*/  UIMAD UR12, UR4, UR15, UR12 ;  /* 0x0000000f040c72a4 */ /* 0x000fe2000f8e020c */
[----:B------:R-:W-:Y:S01]  /*d080*/  IMAD.MOV.U32 R9, RZ, RZ, R15 ;  /* 0x000000ffff097224 */ /* 0x000fe200078e000f */
[----:B------:R-:W-:Y:S01]  /*d090*/  USHF.R.S32.HI UR4, URZ, 0x1f, UR9 ;  /* 0x0000001f3f047899 */ /* 0x000fe20008011409 */
[----:B------:R-:W-:Y:S01]  /*d0a0*/  ISETP.GE.AND P0, PT, R81, R80, PT ;  /* 0x000000505100720c */ /* 0x000fe20003f06270 */
[----:B------:R-:W-:Y:S01]  /*d0b0*/  UIADD3 UR11, UR11, UR12, URZ ;  /* 0x0000000c0b0b7290 */ /* 0x000fe2000fffe03f */
[----:B------:R-:W1:Y:S01]  /*d0c0*/  @P1 LDC R5, c[0x0][0xbf0] ;  /* 0x0002fc00ff051b82 */ /* 0x000e620000000800 */
[----:B------:R-:W-:Y:S01]  /*d0d0*/  UIADD3 UR8, UR8, 0x36820, URZ ;  /* 0x0003682008087890 */ /* 0x000fe2000fffe03f */
[----:B------:R-:W-:Y:S01]  /*d0e0*/  BSSY B1, `(.L_x_3424) ;  /* 0x000009c000017945 */ /* 0x000fe20003800000 */
[----:B------:R-:W-:Y:S01]  /*d0f0*/  ULDC.64 UR12, c[0x0][0xb38] ;  /* 0x0002ce00000c7ab9 */ /* 0x000fe20000000a00 */
[----:B------:R-:W-:Y:S01]  /*d100*/  SHF.R.S32.HI R86, RZ, 0x1f, R208 ;  /* 0x0000001fff567819 */ /* 0x000fe200000114d0 */
[----:B------:R-:W-:Y:S01]  /*d110*/  UIMAD.WIDE.U32 UR10, UR18, UR12, UR10 ;  /* 0x0000000c120a72a5 */ /* 0x000fe2000f8e000a */
[----:B------:R-:W-:Y:S01]  /*d120*/  SHF.R.S32.HI R87, RZ, 0x1f, R209 ;  /* 0x0000001fff577819 */ /* 0x000fe200000114d1 */
[----:B------:R-:W-:Y:S01]  /*d130*/  UPRMT UR8, URZ, 0x654, UR8 ;  /* 0x000006543f087896 */ /* 0x000fe20008000008 */
[----:B------:R-:W-:Y:S01]  /*d140*/  SHF.R.S32.HI R88, RZ, 0x1f, R210 ;  /* 0x0000001fff587819 */ /* 0x000fe200000114d2 */
[----:B------:R-:W-:Y:S01]  /*d150*/  UIMAD UR11, UR18, UR13, UR11 ;  /* 0x0000000d120b72a4 */ /* 0x000fe2000f8e020b */
[----:B------:R-:W-:-:S02]  /*d160*/  SHF.R.S32.HI R89, RZ, 0x1f, R211 ;  /* 0x0000001fff597819 */ /* 0x000fc400000114d3 */
[----:B------:R-:W-:Y:S01]  /*d170*/  ULDC.64 UR12, c[0x0][0xb40] ;  /* 0x0002d000000c7ab9 */ /* 0x000fe20000000a00 */
[----:B------:R-:W-:Y:S01]  /*d180*/  SHF.R.S32.HI R90, RZ, 0x1f, R212 ;  /* 0x0000001fff5a7819 */ /* 0x000fe200000114d4 */
[----:B------:R-:W-:Y:S01]  /*d190*/  UIMAD UR4, UR4, UR12, URZ ;  /* 0x0000000c040472a4 */ /* 0x000fe2000f8e023f */
[----:B------:R-:W-:Y:S01]  /*d1a0*/  SHF.R.S32.HI R91, RZ, 0x1f, R213 ;  /* 0x0000001fff5b7819 */ /* 0x000fe200000114d5 */
[----:B------:R-:W-:Y:S01]  /*d1b0*/  UIMAD.WIDE.U32 UR10, UR9, UR12, UR10 ;  /* 0x0000000c090a72a5 */ /* 0x000fe2000f8e000a */
[----:B0-----:R-:W-:Y:S01]  /*d1c0*/  @P1 IMAD.HI.U32 R0, R15, R0, RZ ;  /* 0x000000000f001227 */ /* 0x001fe200078e00ff */
[----:B------:R-:W-:Y:S01]  /*d1d0*/  UIMAD UR4, UR9, UR13, UR4 ;  /* 0x0000000d090472a4 */ /* 0x000fe2000f8e0204 */
[----:B------:R-:W-:Y:S01]  /*d1e0*/  SYNCS.ARRIVE.TRANS64.RED.A1T0 RZ, [UR8], RZ ;  /* 0x000000ffffff79a7 */ /* 0x000fe20008100408 */
[----:B------:R-:W-:Y:S01]  /*d1f0*/  SHF.R.S32.HI R126, RZ, 0x1f, R214 ;  /* 0x0000001fff7e7819 */ /* 0x000fe200000114d6 */
[----:B------:R-:W-:Y:S01]  /*d200*/  ULDC.64 UR12, c[0x0][0xb48] ;  /* 0x0002d200000c7ab9 */ /* 0x000fe20000000a00 */
[----:B------:R-:W-:Y:S01]  /*d210*/  UIADD3 UR11, UR11, UR4, URZ ;  /* 0x000000040b0b7290 */ /* 0x000fe2000fffe03f */
[----:B------:R-:W-:-:S02]  /*d220*/  SHF.R.S32.HI R127, RZ, 0x1f, R215 ;  /* 0x0000001fff7f7819 */ /* 0x000fc400000114d7 */
[----:B-1----:R-:W-:Y:S01]  /*d230*/  @P1 SHF.R.U32.HI R9, RZ, R5, R0 ;  /* 0x00000005ff091219 */ /* 0x002fe20000011600 */
[----:B------:R-:W-:Y:S01]  /*d240*/  UIMAD.WIDE.U32 UR10, UR17, UR12, UR10 ;  /* 0x0000000c110a72a5 */ /* 0x000fe2000f8e000a */
[----:B------:R-:W-:Y:S02]  /*d250*/  SHF.R.S32.HI R128, RZ, 0x1f, R216 ;  /* 0x0000001fff807819 */ /* 0x000fe400000114d8 */
[--C-:B------:R-:W-:Y:S01]  /*d260*/  SHF.R.S32.HI R0, RZ, 0x1f, R9.reuse ;  /* 0x0000001fff007819 */ /* 0x100fe20000011409 */
[----:B------:R-:W-:Y:S01]  /*d270*/  IMAD.MOV R11, RZ, RZ, -R9 ;  /* 0x000000ffff0b7224 */ /* 0x000fe200078e0a09 */
[----:B------:R-:W-:Y:S02]  /*d280*/  UIMAD UR4, UR17, UR13, UR11 ;  /* 0x0000000d110472a4 */ /* 0x000fe4000f8e020b */
[----:B------:R-:W-:Y:S01]  /*d290*/  IMAD.U32 R5, RZ, RZ, UR11 ;  /* 0x0000000bff057e24 */ /* 0x000fe2000f8e00ff */
[----:B------:R-:W-:Y:S01]  /*d2a0*/  SHF.R.S32.HI R129, RZ, 0x1f, R217 ;  /* 0x0000001fff817819 */ /* 0x000fe200000114d9 */
[----:B------:R-:W-:Y:S01]  /*d2b0*/  ULDC.64 UR12, c[0x0][0xb30] ;  /* 0x0002cc00000c7ab9 */ /* 0x000fe20000000a00 */
[----:B------:R-:W-:Y:S01]  /*d2c0*/  IMAD R11, R18, R11, R15 ;  /* 0x0000000b120b7224 */ /* 0x000fe200078e020f */
[----:B------:R-:W-:Y:S01]  /*d2d0*/  SHF.R.S32.HI R130, RZ, 0x1f, R218 ;  /* 0x0000001fff827819 */ /* 0x000fe200000114da */
        /* <DEDUP_REMOVED lines=23> */
[----:B------:R-:W-:Y:S02]  /*d450*/  LEA.HI.X R12, R4, UR11, R5, 0x2, P1 ;  /* 0x0000000b040c7c11 */ /* 0x000fe400088f1405 */
[----:B------:R0:W1:Y:S04]  /*d460*/  SHFL.IDX PT, R4, R0, RZ, 0x1c1f ;  /* 0x001c1fff00047589 */ /* 0x00006800000e0000 */
[----:B------:R0:W2:Y:S01]  /*d470*/  SHFL.IDX PT, R5, R12, RZ, 0x1c1f ;  /* 0x001c1fff0c057589 */ /* 0x0000a200000e0000 */
[----:B------:R-:W-:Y:S05]  /*d480*/  @P0 BRA `(.L_x_3425) ;  /* 0x0000000400840947 */ /* 0x000fea0003800000 */
[----:B------:R-:W-:Y:S01]  /*d490*/  ULDC UR4, c[0x0][0xac8] ;  /* 0x0002b20000047ab9 */ /* 0x000fe20000000800 */
[----:B------:R-:W-:Y:S01]  /*d4a0*/  ULDC.64 UR8, c[0x0][0x208] ;  /* 0x0000820000087ab9 */ /* 0x000fe20000000a00 */
[----:B------:R-:W-:Y:S02]  /*d4b0*/  ISETP.GE.AND P1, PT, R227, UR4, PT ;  /* 0x00000004e3007c0c */ /* 0x000fe4000bf26270 */
[----:B------:R-:W-:Y:S02]  /*d4c0*/  ISETP.GE.AND P0, PT, R226, UR4, PT ;  /* 0x00000004e2007c0c */ /* 0x000fe4000bf06270 */
[----:B------:R-:W-:Y:S02]  /*d4d0*/  ISETP.GE.AND P2, PT, R204, UR4, PT ;  /* 0x00000004cc007c0c */ /* 0x000fe4000bf46270 */
[----:B------:R-:W-:Y:S02]  /*d4e0*/  ISETP.GE.AND P3, PT, R225, UR4, PT ;  /* 0x00000004e1007c0c */ /* 0x000fe4000bf66270 */
[----:B------:R-:W-:-:S05]  /*d4f0*/  ISETP.GE.AND P4, PT, R224, UR4, PT ;  /* 0x00000004e0007c0c */ /* 0x000fca000bf86270 */
[CC--:B-1----:R-:W-:Y:S02]  /*d500*/  @!P1 LEA R10, P5, R227.reuse, R4.reuse, 0x2 ;  /* 0x00000004e30a9211 */ /* 0x0c2fe400078a10ff */
[-C--:B------:R-:W-:Y:S02]  /*d510*/  @!P0 LEA R14, P6, R226, R4.reuse, 0x2 ;  /* 0x00000004e20e8211 */ /* 0x080fe400078c10ff */
[----:B--2---:R-:W-:Y:S01]  /*d520*/  @!P2 IMAD.WIDE R8, R204, 0x4, R4 ;  /* 0x00000004cc08a825 */ /* 0x004fe200078e0204 */
[-C--:B------:R-:W-:Y:S02]  /*d530*/  @!P1 LEA.HI.X R11, R227, R5.reuse, R139, 0x2, P5 ;  /* 0x00000005e30b9211 */ /* 0x080fe400028f148b */
[----:B------:R-:W-:Y:S02]  /*d540*/  @!P0 LEA.HI.X R15, R226, R5, R138, 0x2, P6 ;  /* 0x00000005e20f8211 */ /* 0x000fe400030f148a */
[----:B------:R-:W-:Y:S01]  /*d550*/  ISETP.GE.AND P5, PT, R223, UR4, PT ;  /* 0x00000004df007c0c */ /* 0x000fe2000bfa6270 */
[----:B------:R1:W-:Y:S01]  /*d560*/  @!P2 ST.E.64 desc[UR8][R8.64], R24 ;  /* 0x000000180800a985 */ /* 0x0003e2000c101b08 */
[----:B------:R-:W-:-:S02]  /*d570*/  @!P3 LEA R22, P6, R225, R4, 0x2 ;  /* 0x00000004e116b211 */ /* 0x000fc400078c10ff */
[----:B------:R-:W-:Y:S01]  /*d580*/  @!P4 LEA R82, P2, R224, R4, 0x2 ;  /* 0x00000004e052c211 */ /* 0x000fe200078410ff */
[----:B------:R2:W-:Y:S01]  /*d590*/  @!P1 ST.E.64 desc[UR8][R10.64], R28 ;  /* 0x0000001c0a009985 */ /* 0x0005e2000c101b08 */
[-C--:B------:R-:W-:Y:S02]  /*d5a0*/  @!P3 LEA.HI.X R23, R225, R5.reuse, R137, 0x2, P6 ;  /* 0x00000005e117b211 */ /* 0x080fe400030f1489 */
[----:B------:R-:W-:Y:S01]  /*d5b0*/  ISETP.GE.AND P1, PT, R221, UR4, PT ;  /* 0x00000004dd007c0c */ /* 0x000fe2000bf26270 */
[----:B------:R3:W-:Y:S01]  /*d5c0*/  @!P0 ST.E.64 desc[UR8][R14.64], R32 ;  /* 0x000000200e008985 */ /* 0x0007e2000c101b08 */
[----:B------:R-:W-:Y:S02]  /*d5d0*/  ISETP.GE.AND P0, PT, R222, UR4, PT ;  /* 0x00000004de007c0c */ /* 0x000fe4000bf06270 */
[----:B------:R-:W-:Y:S01]  /*d5e0*/  @!P4 LEA.HI.X R83, R224, R5, R136, 0x2, P2 ;  /* 0x00000005e053c211 */ /* 0x000fe200010f1488 */
[----:B------:R4:W-:Y:S01]  /*d5f0*/  @!P3 ST.E.64 desc[UR8][R22.64], R36 ;  /* 0x000000241600b985 */ /* 0x0009e2000c101b08 */
[----:B------:R-:W-:-:S02]  /*d600*/  ISETP.GE.AND P2, PT, R220, UR4, PT ;  /* 0x00000004dc007c0c */ /* 0x000fc4000bf46270 */
[----:B------:R-:W-:Y:S01]  /*d610*/  @!P5 LEA R84, P6, R223, R4, 0x2 ;  /* 0x00000004df54d211 */ /* 0x000fe200078c10ff */
[----:B------:R-:W-:Y:S01]  /*d620*/  @!P4 ST.E.64 desc[UR8][R82.64], R40 ;  /* 0x000000285200c985 */ /* 0x000fe2000c101b08 */
[----:B------:R-:W-:Y:S02]  /*d630*/  ISETP.GE.AND P3, PT, R219, UR4, PT ;  /* 0x00000004db007c0c */ /* 0x000fe4000bf66270 */
[----:B------:R-:W-:-:S03]  /*d640*/  @!P5 LEA.HI.X R85, R223, R5, R135, 0x2, P6 ;  /* 0x00000005df55d211 */ /* 0x000fc600030f1487 */
[CC--:B-1----:R-:W-:Y:S02]  /*d650*/  @!P0 LEA R8, P4, R222.reuse, R4.reuse, 0x2 ;  /* 0x00000004de088211 */ /* 0x0c2fe400078810ff */
[----:B------:R-:W-:Y:S01]  /*d660*/  @!P5 ST.E.64 desc[UR8][R84.64], R44 ;  /* 0x0000002c5400d985 */ /* 0x000fe2000c101b08 */
[CC--:B--2---:R-:W-:Y:S02]  /*d670*/  @!P1 LEA R10, P5, R221.reuse, R4.reuse, 0x2 ;  /* 0x00000004dd0a9211 */ /* 0x0c4fe400078a10ff */
[-C--:B------:R-:W-:Y:S02]  /*d680*/  @!P0 LEA.HI.X R9, R222, R5.reuse, R134, 0x2, P4 ;  /* 0x00000005de098211 */ /* 0x080fe400020f1486 */
[----:B------:R-:W-:Y:S02]  /*d690*/  ISETP.GE.AND P4, PT, R218, UR4, PT ;  /* 0x00000004da007c0c */ /* 0x000fe4000bf86270 */
[----:B---3--:R-:W-:Y:S01]  /*d6a0*/  @!P2 LEA R14, P6, R220, R4, 0x2 ;  /* 0x00000004dc0ea211 */ /* 0x008fe200078c10ff */
[----:B------:R-:W-:Y:S01]  /*d6b0*/  @!P0 ST.E.64 desc[UR8][R8.64], R48 ;  /* 0x0000003008008985 */ /* 0x000fe2000c101b08 */
[----:B------:R-:W-:-:S02]  /*d6c0*/  @!P1 LEA.HI.X R11, R221, R5, R133, 0x2, P5 ;  /* 0x00000005dd0b9211 */ /* 0x000fc400028f1485 */
[----:B------:R-:W-:Y:S02]  /*d6d0*/  ISETP.GE.AND P5, PT, R217, UR4, PT ;  /* 0x00000004d9007c0c */ /* 0x000fe4000bfa6270 */
[----:B------:R-:W-:Y:S01]  /*d6e0*/  @!P2 LEA.HI.X R15, R220, R5, R132, 0x2, P6 ;  /* 0x00000005dc0fa211 */ /* 0x000fe200030f1484 */
[----:B------:R1:W-:Y:S01]  /*d6f0*/  @!P1 ST.E.64 desc[UR8][R10.64], R52 ;  /* 0x000000340a009985 */ /* 0x0003e2000c101b08 */
[-C--:B----4-:R-:W-:Y:S02]  /*d700*/  @!P3 LEA R22, P6, R219, R4.reuse, 0x2 ;  /* 0x00000004db16b211 */ /* 0x090fe400078c10ff */
[----:B------:R-:W-:Y:S01]  /*d710*/  ISETP.GE.AND P1, PT, R215, UR4, PT ;  /* 0x00000004d7007c0c */ /* 0x000fe2000bf26270 */
[----:B------:R2:W-:Y:S01]  /*d720*/  @!P2 ST.E.64 desc[UR8][R14.64], R56 ;  /* 0x000000380e00a985 */ /* 0x0005e2000c101b08 */
[----:B------:R-:W-:Y:S02]  /*d730*/  ISETP.GE.AND P2, PT, R216, UR4, PT ;  /* 0x00000004d8007c0c */ /* 0x000fe4000bf46270 */
[----:B------:R-:W-:-:S02]  /*d740*/  @!P4 LEA R24, P0, R218, R4, 0x2 ;  /* 0x00000004da18c211 */ /* 0x000fc400078010ff */
[-C--:B------:R-:W-:Y:S02]  /*d750*/  @!P3 LEA.HI.X R23, R219, R5.reuse, R131, 0x2, P6 ;  /* 0x00000005db17b211 */ /* 0x080fe400030f1483 */
[-C--:B------:R-:W-:Y:S02]  /*d760*/  @!P4 LEA.HI.X R25, R218, R5.reuse, R130, 0x2, P0 ;  /* 0x00000005da19c211 */ /* 0x080fe400000f1482 */
[----:B------:R-:W-:Y:S01]  /*d770*/  ISETP.GE.AND P0, PT, R214, UR4, PT ;  /* 0x00000004d6007c0c */ /* 0x000fe2000bf06270 */
[----:B------:R-:W-:Y:S01]  /*d780*/  @!P3 ST.E.64 desc[UR8][R22.64], R60 ;  /* 0x0000003c1600b985 */ /* 0x000fe2000c101b08 */
[-C--:B------:R-:W-:Y:S02]  /*d790*/  @!P5 LEA R28, P6, R217, R4.reuse, 0x2 ;  /* 0x00000004d91cd211 */ /* 0x080fe400078c10ff */
[----:B-1----:R-:W-:Y:S01]  /*d7a0*/  @!P1 LEA R10, P3, R215, R4, 0x2 ;  /* 0x00000004d70a9211 */ /* 0x002fe200078610ff */
[----:B------:R1:W-:Y:S01]  /*d7b0*/  @!P4 ST.E.64 desc[UR8][R24.64], R64 ;  /* 0x000000401800c985 */ /* 0x0003e2000c101b08 */
[----:B------:R-:W-:-:S02]  /*d7c0*/  @!P5 LEA.HI.X R29, R217, R5, R129, 0x2, P6 ;  /* 0x00000005d91dd211 */ /* 0x000fc400030f1481 */
[-C--:B------:R-:W-:Y:S02]  /*d7d0*/  @!P2 LEA R8, P6, R216, R4.reuse, 0x2 ;  /* 0x00000004d808a211 */ /* 0x080fe400078c10ff */
[----:B------:R-:W-:Y:S01]  /*d7e0*/  ISETP.GE.AND P4, PT, R212, UR4, PT ;  /* 0x00000004d4007c0c */ /* 0x000fe2000bf86270 */
[----:B------:R3:W-:Y:S01]  /*d7f0*/  @!P5 ST.E.64 desc[UR8][R28.64], R68 ;  /* 0x000000441c00d985 */ /* 0x0007e2000c101b08 */
[----:B------:R-:W-:Y:S02]  /*d800*/  ISETP.GE.AND P5, PT, R213, UR4, PT ;  /* 0x00000004d5007c0c */ /* 0x000fe4000bfa6270 */
[-C--:B------:R-:W-:Y:S02]  /*d810*/  @!P2 LEA.HI.X R9, R216, R5.reuse, R128, 0x2, P6 ;  /* 0x00000005d809a211 */ /* 0x080fe400030f1480 */
[----:B--2---:R-:W-:Y:S02]  /*d820*/  @!P0 LEA R14, P6, R214, R4, 0x2 ;  /* 0x00000004d60e8211 */ /* 0x004fe400078c10ff */
[----:B------:R-:W-:Y:S01]  /*d830*/  @!P1 LEA.HI.X R11, R215, R5, R127, 0x2, P3 ;  /* 0x00000005d70b9211 */ /* 0x000fe200018f147f */
[----:B------:R-:W-:Y:S01]  /*d840*/  @!P2 ST.E.64 desc[UR8][R8.64], R72 ;  /* 0x000000480800a985 */ /* 0x000fe2000c101b08 */
[----:B------:R-:W-:-:S02]  /*d850*/  ISETP.GE.AND P3, PT, R211, UR4, PT ;  /* 0x00000004d3007c0c */ /* 0x000fc4000bf66270 */
[-C--:B------:R-:W-:Y:S01]  /*d860*/  @!P0 LEA.HI.X R15, R214, R5.reuse, R126, 0x2, P6 ;  /* 0x00000005d60f8211 */ /* 0x080fe200030f147e */
[----:B------:R-:W-:Y:S01]  /*d870*/  @!P1 ST.E.64 desc[UR8][R10.64], R76 ;  /* 0x0000004c0a009985 */ /* 0x000fe2000c101b08 */
[-C--:B-1----:R-:W-:Y:S02]  /*d880*/  @!P4 LEA R24, P2, R212, R4.reuse, 0x2 ;  /* 0x00000004d418c211 */ /* 0x082fe400078410ff */
[C---:B------:R-:W-:Y:S01]  /*d890*/  @!P5 LEA R22, P1, R213.reuse, R4, 0x2 ;  /* 0x00000004d516d211 */ /* 0x040fe200078210ff */
[----:B------:R1:W-:Y:S01]  /*d8a0*/  @!P0 ST.E.64 desc[UR8][R14.64], R2 ;  /* 0x000000020e008985 */ /* 0x0003e2000c101b08 */
[----:B------:R-:W-:Y:S02]  /*d8b0*/  ISETP.GE.AND P0, PT, R210, UR4, PT ;  /* 0x00000004d2007c0c */ /* 0x000fe4000bf06270 */
[----:B------:R-:W-:Y:S02]  /*d8c0*/  @!P5 LEA.HI.X R23, R213, R5, R91, 0x2, P1 ;  /* 0x00000005d517d211 */ /* 0x000fe400008f145b */
[----:B------:R-:W-:-:S02]  /*d8d0*/  ISETP.GE.AND P1, PT, R209, UR4, PT ;  /* 0x00000004d1007c0c */ /* 0x000fc4000bf26270 */
[CC--:B---3--:R-:W-:Y:S01]  /*d8e0*/  @!P3 LEA R28, P6, R211.reuse, R4.reuse, 0x2 ;  /* 0x00000004d31cb211 */ /* 0x0c8fe200078c10ff */
[----:B------:R2:W-:Y:S01]  /*d8f0*/  @!P5 ST.E.64 desc[UR8][R22.64], R6 ;  /* 0x000000061600d985 */ /* 0x0005e2000c101b08 */
[-C--:B------:R-:W-:Y:S02]  /*d900*/  @!P4 LEA.HI.X R25, R212, R5.reuse, R90, 0x2, P2 ;  /* 0x00000005d419c211 */ /* 0x080fe400010f145a */
[----:B------:R-:W-:Y:S02]  /*d910*/  @!P3 LEA.HI.X R29, R211, R5, R89, 0x2, P6 ;  /* 0x00000005d31db211 */ /* 0x000fe400030f1459 */
[----:B------:R-:W-:Y:S01]  /*d920*/  ISETP.GE.AND P2, PT, R206, UR4, PT ;  /* 0x00000004ce007c0c */ /* 0x000fe2000bf46270 */
[----:B------:R3:W-:Y:S01]  /*d930*/  @!P4 ST.E.64 desc[UR8][R24.64], R20 ;  /* 0x000000141800c985 */ /* 0x0007e2000c101b08 */
[----:B------:R-:W-:Y:S02]  /*d940*/  ISETP.GE.AND P4, PT, R208, UR4, PT ;  /* 0x00000004d0007c0c */ /* 0x000fe4000bf86270 */
[----:B-1----:R-:W-:Y:S01]  /*d950*/  @!P0 LEA R2, P5, R210, R4, 0x2 ;  /* 0x00000004d2028211 */ /* 0x002fe200078a10ff */
[----:B------:R3:W-:Y:S01]  /*d960*/  @!P3 ST.E.64 desc[UR8][R28.64], R92 ;  /* 0x0000005c1c00b985 */ /* 0x0007e2000c101b08 */
[----:B------:R-:W-:-:S02]  /*d970*/  ISETP.GE.AND P3, PT, R207, UR4, PT ;  /* 0x00000004cf007c0c */ /* 0x000fc4000bf66270 */
[-C--:B------:R-:W-:Y:S02]  /*d980*/  @!P0 LEA.HI.X R3, R210, R5.reuse, R88, 0x2, P5 ;  /* 0x00000005d2038211 */ /* 0x080fe400028f1458 */
[----:B------:R-:W-:Y:S02]  /*d990*/  ISETP.GE.AND P5, PT, R205, UR4, PT ;  /* 0x00000004cd007c0c */ /* 0x000fe4000bfa6270 */
[CC--:B------:R-:W-:Y:S01]  /*d9a0*/  @!P1 LEA R8, P6, R209.reuse, R4.reuse, 0x2 ;  /* 0x00000004d1089211 */ /* 0x0c0fe200078c10ff */
[----:B------:R3:W-:Y:S02]  /*d9b0*/  @!P0 ST.E.64 desc[UR8][R2.64], R96 ;  /* 0x0000006002008985 */ /* 0x0007e4000c101b08 */
[-C--:B--2---:R-:W-:Y:S02]  /*d9c0*/  @!P4 LEA R6, P0, R208, R4.reuse, 0x2 ;  /* 0x00000004d006c211 */ /* 0x084fe400078010ff */
[----:B------:R-:W-:Y:S02]  /*d9d0*/  @!P1 LEA.HI.X R9, R209, R5, R87, 0x2, P6 ;  /* 0x00000005d1099211 */ /* 0x000fe400030f1457 */
[----:B------:R-:W-:-:S02]  /*d9e0*/  @!P3 LEA R10, P6, R207, R4, 0x2 ;  /* 0x00000004cf0ab211 */ /* 0x000fc400078c10ff */
[-C--:B------:R-:W-:Y:S01]  /*d9f0*/  @!P4 LEA.HI.X R7, R208, R5.reuse, R86, 0x2, P0 ;  /* 0x00000005d007c211 */ /* 0x080fe200000f1456 */
[----:B------:R3:W-:Y:S01]  /*da00*/  @!P1 ST.E.64 desc[UR8][R8.64], R100 ;  /* 0x0000006408009985 */ /* 0x0007e2000c101b08 */
[CC--:B------:R-:W-:Y:S02]  /*da10*/  @!P2 LEA R14, P1, R206.reuse, R4.reuse, 0x2 ;  /* 0x00000004ce0ea211 */ /* 0x0c0fe400078210ff */
[----:B------:R-:W-:Y:S01]  /*da20*/  @!P5 LEA R4, P0, R205, R4, 0x2 ;  /* 0x00000004cd04d211 */ /* 0x000fe200078010ff */
[----:B------:R3:W-:Y:S01]  /*da30*/  @!P4 ST.E.64 desc[UR8][R6.64], R104 ;  /* 0x000000680600c985 */ /* 0x0007e2000c101b08 */
[-C--:B------:R-:W-:Y:S02]  /*da40*/  @!P3 LEA.HI.X R11, R207, R5.reuse, R237, 0x2, P6 ;  /* 0x00000005cf0bb211 */ /* 0x080fe400030f14ed */
[-C--:B------:R-:W-:Y:S02]  /*da50*/  @!P2 LEA.HI.X R15, R206, R5.reuse, R236, 0x2, P1 ;  /* 0x00000005ce0fa211 */ /* 0x080fe400008f14ec */
[----:B------:R-:W-:Y:S01]  /*da60*/  @!P5 LEA.HI.X R5, R205, R5, R235, 0x2, P0 ;  /* 0x00000005cd05d211 */ /* 0x000fe200000f14eb */
[----:B------:R3:W-:Y:S04]  /*da70*/  @!P3 ST.E.64 desc[UR8][R10.64], R108 ;  /* 0x0000006c0a00b985 */ /* 0x0007e8000c101b08 */
[----:B------:R3:W-:Y:S04]  /*da80*/  @!P2 ST.E.64 desc[UR8][R14.64], R112 ;  /* 0x000000700e00a985 */ /* 0x0007e8000c101b08 */
[----:B------:R3:W-:Y:S02]  /*da90*/  @!P5 ST.E.64 desc[UR8][R4.64], R116 ;  /* 0x000000740400d985 */ /* 0x0007e4000c101b08 */
.L_x_3425:
[----:B------:R-:W-:Y:S05]  /*daa0*/  BSYNC B1 ;  /* 0x0000000000017941 */ /* 0x000fea0003800000 */
.L_x_3424:
[----:B------:R-:W-:Y:S01]  /*dab0*/  ISETP.GE.AND P0, PT, R13, R80, PT ;  /* 0x000000500d00720c */ /* 0x000fe20003f06270 */
[----:B--23--:R2:W3:Y:S04]  /*dac0*/  SHFL.IDX PT, R5, R12, 0x1, 0x1c1f ;  /* 0x003c1f000c057f89 */ /* 0x00c4e800000e0000 */
[----:B-1----:R2:W1:Y:S08]  /*dad0*/  SHFL.IDX PT, R4, R0, 0x1, 0x1c1f ;  /* 0x003c1f0000047f89 */ /* 0x00247000000e0000 */
[----:B--2---:R-:W-:Y:S05]  /*dae0*/  @P0 BRA `(.L_x_3423) ;  /* 0x0000001400600947 */ /* 0x004fea0003800000 */
        /* <DEDUP_REMOVED lines=8> */
[----:B---3--:R-:W-:Y:S02]  /*db70*/  @!P1 IMAD.WIDE R2, R204, 0x4, R4 ;  /* 0x00000004cc029825 */ /* 0x008fe400078e0204 */
[----:B------:R-:W-:Y:S02]  /*db80*/  @!P2 LEA.HI.X R7, R227, R5, R139, 0x2, P0 ;  /* 0x00000005e307a211 */ /* 0x000fe400000f148b */
[----:B------:R-:W-:Y:S01]  /*db90*/  ISETP.GE.AND P0, PT, R223, UR4, PT ;  /* 0x00000004df007c0c */ /* 0x000fe2000bf06270 */
[----:B------:R1:W-:Y:S01]  /*dba0*/  @!P1 ST.E.64 desc[UR8][R2.64], R26 ;  /* 0x0000001a02009985 */ /* 0x0003e2000c101b08 */
[-C--:B------:R-:W-:Y:S02]  /*dbb0*/  @!P5 LEA R8, P6, R226, R4.reuse, 0x2 ;  /* 0x00000004e208d211 */ /* 0x080fe400078c10ff */
[----:B------:R-:W-:Y:S01]  /*dbc0*/  ISETP.GE.AND P1, PT, R222, UR4, PT ;  /* 0x00000004de007c0c */ /* 0x000fe2000bf26270 */
[----:B------:R2:W-:Y:S01]  /*dbd0*/  @!P2 ST.E.64 desc[UR8][R6.64], R30 ;  /* 0x0000001e0600a985 */ /* 0x0005e2000c101b08 */
[----:B------:R-:W-:-:S02]  /*dbe0*/  @!P4 LEA R10, P2, R225, R4, 0x2 ;  /* 0x00000004e10ac211 */ /* 0x000fc400078410ff */
[-C--:B------:R-:W-:Y:S02]  /*dbf0*/  @!P5 LEA.HI.X R9, R226, R5.reuse, R138, 0x2, P6 ;  /* 0x00000005e209d211 */ /* 0x080fe400030f148a */
[----:B------:R-:W-:Y:S02]  /*dc00*/  @!P4 LEA.HI.X R11, R225, R5, R137, 0x2, P2 ;  /* 0x00000005e10bc211 */ /* 0x000fe400010f1489 */
[----:B------:R-:W-:Y:S01]  /*dc10*/  ISETP.GE.AND P2, PT, R221, UR4, PT ;  /* 0x00000004dd007c0c */ /* 0x000fe2000bf46270 */
[----:B------:R-:W-:Y:S01]  /*dc20*/  @!P5 ST.E.64 desc[UR8][R8.64], R34 ;  /* 0x000000220800d985 */ /* 0x000fe2000c101b08 */
[----:B0-----:R-:W-:-:S03]  /*dc30*/  @!P3 LEA R12, P6, R224, R4, 0x2 ;  /* 0x00000004e00cb211 */ /* 0x001fc600078c10ff */
[----:B------:R0:W-:Y:S01]  /*dc40*/  @!P4 ST.E.64 desc[UR8][R10.64], R38 ;  /* 0x000000260a00c985 */ /* 0x0001e2000c101b08 */
[CC--:B-1----:R-:W-:Y:S02]  /*dc50*/  @!P0 LEA R2, P4, R223.reuse, R4.reuse, 0x2 ;  /* 0x00000004df028211 */ /* 0x0c2fe400078810ff */
[-C--:B------:R-:W-:Y:S02]  /*dc60*/  @!P3 LEA.HI.X R13, R224, R5.reuse, R136, 0x2, P6 ;  /* 0x00000005e00db211 */ /* 0x080fe400030f1488 */
[----:B------:R-:W-:Y:S02]  /*dc70*/  @!P0 LEA.HI.X R3, R223, R5, R135, 0x2, P4 ;  /* 0x00000005df038211 */ /* 0x000fe400020f1487 */
[----:B------:R-:W-:Y:S01]  /*dc80*/  ISETP.GE.AND P4, PT, R219, UR4, PT ;  /* 0x00000004db007c0c */ /* 0x000fe2000bf86270 */
[----:B------:R1:W-:Y:S01]  /*dc90*/  @!P3 ST.E.64 desc[UR8][R12.64], R42 ;  /* 0x0000002a0c00b985 */ /* 0x0003e2000c101b08 */
[----:B------:R-:W-:Y:S02]  /*dca0*/  ISETP.GE.AND P3, PT, R220, UR4, PT ;  /* 0x00000004dc007c0c */ /* 0x000fe4000bf66270 */
[-C--:B--2---:R-:W-:Y:S01]  /*dcb0*/  @!P1 LEA R6, P5, R222, R4.reuse, 0x2 ;  /* 0x00000004de069211 */ /* 0x084fe200078a10ff */
[----:B------:R2:W-:Y:S01]  /*dcc0*/  @!P0 ST.E.64 desc[UR8][R2.64], R46 ;  /* 0x0000002e02008985 */ /* 0x0005e2000c101b08 */
[----:B------:R-:W-:-:S02]  /*dcd0*/  @!P2 LEA R14, P6, R221, R4, 0x2 ;  /* 0x00000004dd0ea211 */ /* 0x000fc400078c10ff */
[-C--:B------:R-:W-:Y:S02]  /*dce0*/  @!P1 LEA.HI.X R7, R222, R5.reuse, R134, 0x2, P5 ;  /* 0x00000005de079211 */ /* 0x080fe400028f1486 */
[----:B------:R-:W-:Y:S02]  /*dcf0*/  ISETP.GE.AND P5, PT, R218, UR4, PT ;  /* 0x00000004da007c0c */ /* 0x000fe4000bfa6270 */
[----:B------:R-:W-:Y:S01]  /*dd00*/  @!P2 LEA.HI.X R15, R221, R5, R133, 0x2, P6 ;  /* 0x00000005dd0fa211 */ /* 0x000fe200030f1485 */
[----:B------:R3:W-:Y:S01]  /*dd10*/  @!P1 ST.E.64 desc[UR8][R6.64], R50 ;  /* 0x0000003206009985 */ /* 0x0007e2000c101b08 */
[-C--:B0-----:R-:W-:Y:S02]  /*dd20*/  @!P4 LEA R10, P0, R219, R4.reuse, 0x2 ;  /* 0x00000004db0ac211 */ /* 0x081fe400078010ff */
[----:B------:R-:W-:Y:S01]  /*dd30*/  @!P3 LEA R8, P6, R220, R4, 0x2 ;  /* 0x00000004dc08b211 */ /* 0x000fe200078c10ff */
[----:B------:R0:W-:Y:S01]  /*dd40*/  @!P2 ST.E.64 desc[UR8][R14.64], R54 ;  /* 0x000000360e00a985 */ /* 0x0001e2000c101b08 */
[----:B------:R-:W-:-:S02]  /*dd50*/  ISETP.GE.AND P2, PT, R217, UR4, PT ;  /* 0x00000004d9007c0c */ /* 0x000fc4000bf46270 */
[----:B------:R-:W-:Y:S02]  /*dd60*/  ISETP.GE.AND P1, PT, R216, UR4, PT ;  /* 0x00000004d8007c0c */ /* 0x000fe4000bf26270 */
[-C--:B------:R-:W-:Y:S02]  /*dd70*/  @!P4 LEA.HI.X R11, R219, R5.reuse, R131, 0x2, P0 ;  /* 0x00000005db0bc211 */ /* 0x080fe400000f1483 */
[----:B------:R-:W-:Y:S02]  /*dd80*/  ISETP.GE.AND P0, PT, R215, UR4, PT ;  /* 0x00000004d7007c0c */ /* 0x000fe4000bf06270 */
[----:B------:R-:W-:Y:S02]  /*dd90*/  @!P3 LEA.HI.X R9, R220, R5, R132, 0x2, P6 ;  /* 0x00000005dc09b211 */ /* 0x000fe400030f1484 */
[----:B-1----:R-:W-:-:S03]  /*dda0*/  @!P5 LEA R12, P6, R218, R4, 0x2 ;  /* 0x00000004da0cd211 */ /* 0x002fc600078c10ff */
[----:B------:R1:W-:Y:S01]  /*ddb0*/  @!P3 ST.E.64 desc[UR8][R8.64], R58 ;  /* 0x0000003a0800b985 */ /* 0x0003e2000c101b08 */
[-C--:B------:R-:W-:Y:S02]  /*ddc0*/  @!P5 LEA.HI.X R13, R218, R5.reuse, R130, 0x2, P6 ;  /* 0x00000005da0dd211 */ /* 0x080fe400030f1482 */
[CC--:B--2---:R-:W-:Y:S01]  /*ddd0*/  @!P2 LEA R2, P6, R217.reuse, R4.reuse, 0x2 ;  /* 0x00000004d902a211 */ /* 0x0c4fe200078c10ff */
[----:B------:R2:W-:Y:S01]  /*dde0*/  @!P4 ST.E.64 desc[UR8][R10.64], R62 ;  /* 0x0000003e0a00c985 */ /* 0x0005e2000c101b08 */
[-C--:B---3--:R-:W-:Y:S02]  /*ddf0*/  @!P1 LEA R6, P3, R216, R4.reuse, 0x2 ;  /* 0x00000004d8069211 */ /* 0x088fe400078610ff */
[----:B------:R-:W-:Y:S01]  /*de00*/  @!P2 LEA.HI.X R3, R217, R5, R129, 0x2, P6 ;  /* 0x00000005d903a211 */ /* 0x000fe200030f1481 */
[----:B------:R3:W-:Y:S01]  /*de10*/  @!P5 ST.E.64 desc[UR8][R12.64], R66 ;  /* 0x000000420c00d985 */ /* 0x0007e2000c101b08 */
[----:B------:R-:W-:Y:S02]  /*de20*/  ISETP.GE.AND P5, PT, R214, UR4, PT ;  /* 0x00000004d6007c0c */ /* 0x000fe4000bfa6270 */
[----:B------:R-:W-:Y:S01]  /*de30*/  ISETP.GE.AND P4, PT, R213, UR4, PT ;  /* 0x00000004d5007c0c */ /* 0x000fe2000bf86270 */
[----:B------:R4:W-:Y:S01]  /*de40*/  @!P2 ST.E.64 desc[UR8][R2.64], R70 ;  /* 0x000000460200a985 */ /* 0x0009e2000c101b08 */
[----:B0-----:R-:W-:-:S02]  /*de50*/  @!P0 LEA R14, P6, R215, R4, 0x2 ;  /* 0x00000004d70e8211 */ /* 0x001fc400078c10ff */
[-C--:B------:R-:W-:Y:S02]  /*de60*/  @!P1 LEA.HI.X R7, R216, R5.reuse, R128, 0x2, P3 ;  /* 0x00000005d8079211 */ /* 0x080fe400018f1480 */
[----:B------:R-:W-:Y:S02]  /*de70*/  @!P0 LEA.HI.X R15, R215, R5, R127, 0x2, P6 ;  /* 0x00000005d70f8211 */ /* 0x000fe400030f147f */
[----:B------:R-:W-:Y:S01]  /*de80*/  ISETP.GE.AND P3, PT, R212, UR4, PT ;  /* 0x00000004d4007c0c */ /* 0x000fe2000bf66270 */
[----:B------:R0:W-:Y:S02]  /*de90*/  @!P1 ST.E.64 desc[UR8][R6.64], R74 ;  /* 0x0000004a06009985 */ /* 0x0001e4000c101b08 */
[----:B-1----:R-:W-:Y:S02]  /*dea0*/  @!P5 LEA R8, P1, R214, R4, 0x2 ;  /* 0x00000004d608d211 */ /* 0x002fe400078210ff */
[----:B------:R-:W-:Y:S01]  /*deb0*/  @!P0 ST.E.64 desc[UR8][R14.64], R78 ;  /* 0x0000004e0e008985 */ /* 0x000fe2000c101b08 */
[----:B------:R-:W-:-:S02]  /*dec0*/  ISETP.GE.AND P0, PT, R211, UR4, PT ;  /* 0x00000004d3007c0c */ /* 0x000fc4000bf06270 */
[CC--:B--2---:R-:W-:Y:S02]  /*ded0*/  @!P4 LEA R10, P2, R213.reuse, R4.reuse, 0x2 ;  /* 0x00000004d50ac211 */ /* 0x0c4fe400078410ff */
[-C--:B------:R-:W-:Y:S02]  /*dee0*/  @!P5 LEA.HI.X R9, R214, R5.reuse, R126, 0x2, P1 ;  /* 0x00000005d609d211 */ /* 0x080fe400008f147e */
[-C--:B------:R-:W-:Y:S02]  /*def0*/  @!P4 LEA.HI.X R11, R213, R5.reuse, R91, 0x2, P2 ;  /* 0x00000005d50bc211 */ /* 0x080fe400010f145b */
[----:B---3--:R-:W-:Y:S01]  /*df00*/  @!P3 LEA R12, P6, R212, R4, 0x2 ;  /* 0x00000004d40cb211 */ /* 0x008fe200078c10ff */
[----:B------:R1:W-:Y:S01]  /*df10*/  @!P5 ST.E.64 desc[UR8][R8.64], R120 ;  /* 0x000000780800d985 */ /* 0x0003e2000c101b08 */
[----:B------:R-:W-:Y:S02]  /*df20*/  ISETP.GE.AND P1, PT, R210, UR4, PT ;  /* 0x00000004d2007c0c */ /* 0x000fe4000bf26270 */
[----:B------:R-:W-:Y:S01]  /*df30*/  @!P3 LEA.HI.X R13, R212, R5, R90, 0x2, P6 ;  /* 0x00000005d40db211 */ /* 0x000fe200030f145a */
[----:B------:R2:W-:Y:S01]  /*df40*/  @!P4 ST.E.64 desc[UR8][R10.64], R122 ;  /* 0x0000007a0a00c985 */ /* 0x0005e2000c101b08 */
[----:B------:R-:W-:-:S02]  /*df50*/  ISETP.GE.AND P4, PT, R209, UR4, PT ;  /* 0x00000004d1007c0c */ /* 0x000fc4000bf86270 */
[CC--:B----4-:R-:W-:Y:S01]  /*df60*/  @!P0 LEA R2, P5, R211.reuse, R4.reuse, 0x2 ;  /* 0x00000004d3028211 */ /* 0x0d0fe200078a10ff */
[----:B------:R3:W-:Y:S01]  /*df70*/  @!P3 ST.E.64 desc[UR8][R12.64], R124 ;  /* 0x0000007c0c00b985 */ /* 0x0007e2000c101b08 */
[----:B------:R-:W-:Y:S02]  /*df80*/  ISETP.GE.AND P3, PT, R208, UR4, PT ;  /* 0x00000004d0007c0c */ /* 0x000fe4000bf66270 */
[----:B------:R-:W-:Y:S02]  /*df90*/  @!P0 LEA.HI.X R3, R211, R5, R89, 0x2, P5 ;  /* 0x00000005d3038211 */ /* 0x000fe400028f1459 */
[----:B------:R-:W-:Y:S02]  /*dfa0*/  ISETP.GE.AND P5, PT, R206, UR4, PT ;  /* 0x00000004ce007c0c */ /* 0x000fe4000bfa6270 */
[----:B------:R-:W-:Y:S01]  /*dfb0*/  ISETP.GE.AND P2, PT, R207, UR4, PT ;  /* 0x00000004cf007c0c */ /* 0x000fe2000bf46270 */
[----:B------:R4:W-:Y:S01]  /*dfc0*/  @!P0 ST.E.64 desc[UR8][R2.64], R94 ;  /* 0x0000005e02008985 */ /* 0x0009e2000c101b08 */
[----:B0-----:R-:W-:-:S02]  /*dfd0*/  @!P1 LEA R6, P6, R210, R4, 0x2 ;  /* 0x00000004d2069211 */ /* 0x001fc400078c10ff */
[CC--:B-1----:R-:W-:Y:S02]  /*dfe0*/  @!P4 LEA R8, P0, R209.reuse, R4.reuse, 0x2 ;  /* 0x00000004d108c211 */ /* 0x0c2fe400078010ff */
[-C--:B------:R-:W-:Y:S02]  /*dff0*/  @!P1 LEA.HI.X R7, R210, R5.reuse, R88, 0x2, P6 ;  /* 0x00000005d2079211 */ /* 0x080fe400030f1458 */
[-C--:B------:R-:W-:Y:S02]  /*e000*/  @!P4 LEA.HI.X R9, R209, R5.reuse, R87, 0x2, P0 ;  /* 0x00000005d109c211 */ /* 0x080fe400000f1457 */
[-C--:B--2---:R-:W-:Y:S01]  /*e010*/  @!P3 LEA R10, P6, R208, R4.reuse, 0x2 ;  /* 0x00000004d00ab211 */ /* 0x084fe200078c10ff */
[----:B------:R4:W-:Y:S01]  /*e020*/  @!P1 ST.E.64 desc[UR8][R6.64], R98 ;  /* 0x0000006206009985 */ /* 0x0009e2000c101b08 */
[CC--:B------:R-:W-:Y:S02]  /*e030*/  @!P5 LEA R14, P0, R206.reuse, R4.reuse, 0x2 ;  /* 0x00000004ce0ed211 */ /* 0x0c0fe400078010ff */
[----:B---3--:R-:W-:Y:S01]  /*e040*/  @!P2 LEA R12, P1, R207, R4, 0x2 ;  /* 0x00000004cf0ca211 */ /* 0x008fe200078210ff */
[----:B------:R4:W-:Y:S01]  /*e050*/  @!P4 ST.E.64 desc[UR8][R8.64], R102 ;  /* 0x000000660800c985 */ /* 0x0009e2000c101b08 */
[----:B------:R-:W-:-:S02]  /*e060*/  @!P5 LEA.HI.X R15, R206, R5, R236, 0x2, P0 ;  /* 0x00000005ce0fd211 */ /* 0x000fc400000f14ec */
[----:B------:R-:W-:Y:S02]  /*e070*/  ISETP.GE.AND P0, PT, R205, UR4, PT ;  /* 0x00000004cd007c0c */ /* 0x000fe4000bf06270 */
[-C--:B------:R-:W-:Y:S02]  /*e080*/  @!P3 LEA.HI.X R11, R208, R5.reuse, R86, 0x2, P6 ;  /* 0x00000005d00bb211 */ /* 0x080fe400030f1456 */
[----:B------:R-:W-:-:S03]  /*e090*/  @!P2 LEA.HI.X R13, R207, R5, R237, 0x2, P1 ;  /* 0x00000005cf0da211 */ /* 0x000fc600008f14ed */
[----:B------:R4:W-:Y:S04]  /*e0a0*/  @!P3 ST.E.64 desc[UR8][R10.64], R106 ;  /* 0x0000006a0a00b985 */ /* 0x0009e8000c101b08 */
[----:B------:R4:W-:Y:S04]  /*e0b0*/  @!P2 ST.E.64 desc[UR8][R12.64], R110 ;  /* 0x0000006e0c00a985 */ /* 0x0009e8000c101b08 */
[----:B------:R4:W-:Y:S01]  /*e0c0*/  @!P5 ST.E.64 desc[UR8][R14.64], R114 ;  /* 0x000000720e00d985 */ /* 0x0009e2000c101b08 */
[----:B------:R-:W-:Y:S05]  /*e0d0*/  @P0 BRA `(.L_x_3423) ;  /* 0x0000000c00e40947 */ /* 0x000fea0003800000 */
[----:B----4-:R-:W-:Y:S01]  /*e0e0*/  LEA R2, P0, R205, R4, 0x2 ;  /* 0x00000004cd027211 */ /* 0x010fe200078010ff */
[----:B------:R-:W-:-:S03]  /*e0f0*/  ULDC.64 UR8, c[0x0][0x208] ;  /* 0x0000820000087ab9 */ /* 0x000fc60000000a00 */
[----:B------:R-:W-:-:S05]  /*e100*/  LEA.HI.X R3, R205, R5, R235, 0x2, P0 ;  /* 0x00000005cd037211 */ /* 0x000fca00000f14eb */
[----:B------:R2:W-:Y:S01]  /*e110*/  ST.E.64 desc[UR8][R2.64], R118 ;  /* 0x0000007602007985 */ /* 0x0005e2000c101b08 */
[----:B------:R-:W-:Y:S05]  /*e120*/  BRA `(.L_x_3423) ;  /* 0x0000000c00d07947 */ /* 0x000fea0003800000 */
.L_x_3414:
[----:B------:R-:W-:Y:S01]  /*e130*/  ULDC.64 UR8, c[0x0][0xc00] ;  /* 0x0003000000087ab9 */ /* 0x000fe20000000a00 */
[----:B------:R-:W-:Y:S01]  /*e140*/  R2UR UR4, R231 ;  /* 0x00000000e70472ca */ /* 0x000fe200000e0000 */
[----:B------:R-:W-:Y:S01]  /*e150*/  UISETP.NE.U32.AND UP0, UPT, UR8, URZ, UPT ;  /* 0x0000003f0800728c */ /* 0x000fe2000bf05070 */
[----:B------:R-:W-:Y:S01]  /*e160*/  R2UR UR11, R233 ;  /* 0x00000000e90b72ca */ /* 0x000fe200000e0000 */
        /* <DEDUP_REMOVED lines=9> */
[----:B------:R-:W2:Y:S01]  /*e200*/  @P1 LDG.E R6, desc[UR12][R2.64] ;  /* 0x0000000c02061981 */ /* 0x000ea2000c1e1900 */
[----:B------:R-:W-:Y:S01]  /*e210*/  UISETP.NE.U32.AND UP1, UPT, UR8, URZ, UPT ;  /* 0x0000003f0800728c */ /* 0x000fe2000bf25070 */
[----:B------:R-:W0:Y:S03]  /*e220*/  S2R R7, SR_TID.X ;  /* 0x0000000000077919 */ /* 0x000e260000002100 */
        /* <DEDUP_REMOVED lines=9> */
[----:B------:R-:W-:-:S05]  /*e2c0*/  IMAD.U32 R5, RZ, RZ, UR9 ;  /* 0x00000009ff057e24 */ /* 0x000fca000f8e00ff */
[----:B------:R1:W5:Y:S01]  /*e2d0*/  @P2 LDG.E R0, desc[UR12][R4.64] ;  /* 0x0000000c04002981 */ /* 0x000362000c1e1900 */
[----:B0-----:R-:W-:-:S04]  /*e2e0*/  VIADD R7, R7, 0xffffff80 ;  /* 0xffffff8007077836 */ /* 0x001fc80000000000 */
[----:B------:R-:W-:Y:S02]  /*e2f0*/  @!UP1 ULDC UR10, c[0x0][0xad4] ;  /* 0x0002b500000a9ab9 */ /* 0x000fe40000000800 */
[----:B------:R-:W-:Y:S01]  /*e300*/  IMAD.U32 R22, RZ, RZ, UR10 ;  /* 0x0000000aff167e24 */ /* 0x000fe2000f8e00ff */
[----:B------:R-:W-:Y:S02]  /*e310*/  ISETP.GT.AND P0, PT, R7, 0x7f, PT ;  /* 0x0000007f0700780c */ /* 0x000fe40003f04270 */
[----:B--2---:R-:W-:-:S13]  /*e320*/  @P1 R2UR UR4, R6 ;  /* 0x00000000060412ca */ /* 0x004fda00000e0000 */
[----:B------:R-:W-:Y:S01]  /*e330*/  USHF.R.S32.HI UR21, URZ, 0x1f, UR4 ;  /* 0x0000001f3f157899 */ /* 0x000fe20008011404 */
[----:B-1----:R-:W-:Y:S11]  /*e340*/  @P2 BRA `(.L_x_3426) ;  /* 0x0000000000142947 */ /* 0x002ff60003800000 */
[----:B------:R-:W-:Y:S05]  /*e350*/  @!P1 BRA `(.L_x_3426) ;  /* 0x0000000000109947 */ /* 0x000fea0003800000 */
[----:B------:R-:W-:Y:S02]  /*e360*/  ULDC.64 UR8, c[0x0][0x208] ;  /* 0x0000820000087ab9 */ /* 0x000fe40000000a00 */
[----:B------:R-:W2:Y:S04]  /*e370*/  LDG.E R5, desc[UR8][R2.64] ;  /* 0x0000000802057981 */ /* 0x000ea8000c1e1900 */
[----:B-----5:R-:W2:Y:S02]  /*e380*/  LDG.E R0, desc[UR8][R2.64+0x4] ;  /* 0x0000040802007981 */ /* 0x020ea4000c1e1900 */
[----:B--2---:R-:W-:-:S07]  /*e390*/  IMAD.IADD R0, R0, 0x1, -R5 ;  /* 0x0000000100007824 */ /* 0x004fce00078e0a05 */
.L_x_3426:
[----:B------:R-:W-:Y:S01]  /*e3a0*/  R2UR UR8, R231 ;  /* 0x00000000e70872ca */ /* 0x000fe200000e0000 */
[----:B------:R-:W-:Y:S01]  /*e3b0*/  BSSY B1, `(.L_x_3427) ;  /* 0x0000040000017945 */ /* 0x000fe20003800000 */
[----:B------:R-:W-:-:S11]  /*e3c0*/  R2UR UR9, R233 ;  /* 0x00000000e90972ca */ /* 0x000fd600000e0000 */
[----:B------:R-:W-:Y:S02]  /*e3d0*/  USEL UR8, UR8, URZ, !UP0 ;  /* 0x0000003f08087287 */ /* 0x000fe4000c000000 */
[----:B------:R-:W-:Y:S01]  /*e3e0*/  USEL UR9, UR9, URZ, !UP0 ;  /* 0x0000003f09097287 */ /* 0x000fe2000c000000 */
[----:B------:R-:W-:Y:S11]  /*e3f0*/  @P0 BRA `(.L_x_3428) ;  /* 0x0000000000ec0947 */ /* 0x000ff60003800000 */
[----:B------:R-:W0:Y:S01]  /*e400*/  S2R R3, SR_TID.X ;  /* 0x0000000000037919 */ /* 0x000e220000002100 */
[----:B------:R-:W1:Y:S01]  /*e410*/  LDC R9, c[0x0][0xbe8] ;  /* 0x0002fa00ff097b82 */ /* 0x000e620000000800 */
[----:B------:R-:W-:-:S13]  /*e420*/  R2UR UR10, R229 ;  /* 0x00000000e50a72ca */ /* 0x000fda00000e0000 */
[----:B------:R-:W-:-:S04]  /*e430*/  IMAD.U32 R2, RZ, RZ, UR10 ;  /* 0x0000000aff027e24 */ /* 0x000fc8000f8e00ff */
[----:B0-----:R-:W-:Y:S02]  /*e440*/  IMAD R2, R2, 0x80, R3 ;  /* 0x0000008002027824 */ /* 0x001fe400078e0203 */
[----:B-1---5:R-:W-:Y:S02]  /*e450*/  IMAD R3, R0, R9, RZ ;  /* 0x0000000900037224 */ /* 0x022fe400078e02ff */
        /* <DEDUP_REMOVED lines=53> */
.L_x_3428:
[----:B------:R-:W-:Y:S05]  /*e7b0*/  BSYNC B1 ;  /* 0x0000000000017941 */ /* 0x000fea0003800000 */
.L_x_3427:
[----:B------:R-:W-:-:S13]  /*e7c0*/  R2UR UR10, R22 ;  /* 0x00000000160a72ca */ /* 0x000fda00000e0000 */
[----:B------:R-:W-:-:S06]  /*e7d0*/  UISETP.GT.AND UP0, UPT, UR10, 0x1, UPT ;  /* 0x000000010a00788c */ /* 0x000fcc000bf04270 */
[----:B------:R-:W-:-:S13]  /*e7e0*/  PLOP3.LUT P0, PT, PT, PT, UP0, 0x80, 0x0 ;  /* 0x000000000000781c */ /* 0x000fda0003f0f008 */
[----:B------:R-:W-:Y:S05]  /*e7f0*/  @P0 BRA `(.L_x_3423) ;  /* 0x00000008001c0947 */ /* 0x000fea0003800000 */
[----:B------:R-:W1:Y:S01]  /*e800*/  LDC R11, c[0x0][0xbe8] ;  /* 0x0002fa00ff0b7b82 */ /* 0x000e620000000800 */
[----:B------:R-:W-:Y:S01]  /*e810*/  ULDC.64 UR14, c[0x0][0xaa0] ;  /* 0x0002a800000e7ab9 */ /* 0x000fe20000000a00 */
[----:B------:R-:W-:Y:S01]  /*e820*/  R2UR UR16, R229 ;  /* 0x00000000e51072ca */ /* 0x000fe200000e0000 */
[----:B------:R-:W-:Y:S01]  /*e830*/  UIMAD UR12, UR21, UR14, URZ ;  /* 0x0000000e150c72a4 */ /* 0x000fe2000f8e023f */
[----:B------:R-:W-:Y:S01]  /*e840*/  R2UR UR17, R228 ;  /* 0x00000000e41172ca */ /* 0x000fe200000e0000 */
[----:B------:R-:W-:Y:S01]  /*e850*/  UIMAD.WIDE.U32 UR10, UR4, UR14, URZ ;  /* 0x0000000e040a72a5 */ /* 0x000fe2000f8e003f */
[----:B------:R-:W-:Y:S01]  /*e860*/  IMAD R2, R19, 0x20, R230 ;  /* 0x0000002013027824 */ /* 0x000fe200078e02e6 */
[----:B------:R-:W-:Y:S01]  /*e870*/  UIMAD UR12, UR4, UR15, UR12 ;  /* 0x0000000f040c72a4 */ /* 0x000fe2000f8e020c */
[----:B------:R-:W-:Y:S03]  /*e880*/  BSSY B1, `(.L_x_3429) ;  /* 0x0000045000017945 */ /* 0x000fe60003800000 */
[----:B------:R-:W-:-:S03]  /*e890*/  UIADD3 UR11, UR11, UR12, URZ ;  /* 0x0000000c0b0b7290 */ /* 0x000fc6000fffe03f */
[----:B------:R-:W-:Y:S01]  /*e8a0*/  ULDC.64 UR12, c[0x0][0xae8] ;  /* 0x0002ba00000c7ab9 */ /* 0x000fe20000000a00 */
[----:B0-----:R-:W-:Y:S02]  /*e8b0*/  IMAD.U32 R5, RZ, RZ, UR16 ;  /* 0x00000010ff057e24 */ /* 0x001fe4000f8e00ff */
[----:B------:R-:W-:Y:S02]  /*e8c0*/  UIMAD.WIDE.U32 UR10, UR17, UR12, UR10 ;  /* 0x0000000c110a72a5 */ /* 0x000fe4000f8e000a */
[----:B------:R-:W-:Y:S02]  /*e8d0*/  IMAD R6, R5, 0x80, R2 ;  /* 0x0000008005067824 */ /* 0x000fe400078e0202 */
[----:B------:R-:W-:Y:S02]  /*e8e0*/  UIMAD UR11, UR17, UR13, UR11 ;  /* 0x0000000d110b72a4 */ /* 0x000fe4000f8e020b */
[----:B------:R-:W-:Y:S01]  /*e8f0*/  IMAD.MOV.U32 R5, RZ, RZ, R6 ;  /* 0x000000ffff057224 */ /* 0x000fe200078e0006 */
[----:B-1----:R-:W-:Y:S01]  /*e900*/  ISETP.NE.AND P0, PT, R11, 0x1, PT ;  /* 0x000000010b00780c */ /* 0x002fe20003f05270 */
[----:B------:R-:W-:-:S02]  /*e910*/  ULDC.64 UR12, c[0x0][0xaf0] ;  /* 0x0002bc00000c7ab9 */ /* 0x000fc40000000a00 */
[----:B------:R-:W-:-:S04]  /*e920*/  UIMAD UR9, UR9, UR12, URZ ;  /* 0x0000000c090972a4 */ /* 0x000fc8000f8e023f */
[----:B------:R-:W-:Y:S02]  /*e930*/  UIMAD UR4, UR8, UR13, UR9 ;  /* 0x0000000d080472a4 */ /* 0x000fe4000f8e0209 */
[----:B------:R-:W-:-:S03]  /*e940*/  UIMAD.WIDE.U32 UR8, UR8, UR12, UR10 ;  /* 0x0000000c080872a5 */ /* 0x000fc6000f8e000a */
[----:B------:R-:W-:Y:S01]  /*e950*/  ULDC.64 UR10, c[0x0][0xae0] ;  /* 0x0002b800000a7ab9 */ /* 0x000fe20000000a00 */
[----:B------:R-:W0:Y:S01]  /*e960*/  @P0 LDC R3, c[0x0][0xbec] ;  /* 0x0002fb00ff030b82 */ /* 0x000e220000000800 */
[----:B------:R-:W-:-:S07]  /*e970*/  UIADD3 UR4, UR9, UR4, URZ ;  /* 0x0000000409047290 */ /* 0x000fce000fffe03f */
[----:B------:R-:W1:Y:S01]  /*e980*/  @P0 LDC R7, c[0x0][0xbf0] ;  /* 0x0002fc00ff070b82 */ /* 0x000e620000000800 */
[----:B0-----:R-:W-:-:S04]  /*e990*/  @P0 IMAD.HI.U32 R2, R6, R3, RZ ;  /* 0x0000000306020227 */ /* 0x001fc800078e00ff */
[----:B------:R-:W-:Y:S02]  /*e9a0*/  IMAD.U32 R3, RZ, RZ, UR9 ;  /* 0x00000009ff037e24 */ /* 0x000fe4000f8e00ff */
[----:B------:R-:W-:Y:S01]  /*e9b0*/  IMAD.U32 R3, RZ, RZ, UR4 ;  /* 0x00000004ff037e24 */ /* 0x000fe2000f8e00ff */
[----:B-1----:R-:W-:-:S04]  /*e9c0*/  @P0 SHF.R.U32.HI R5, RZ, R7, R2 ;  /* 0x00000007ff050219 */ /* 0x002fc80000011602 */
[--C-:B------:R-:W-:Y:S01]  /*e9d0*/  SHF.R.S32.HI R2, RZ, 0x1f, R5.reuse ;  /* 0x0000001fff027819 */ /* 0x100fe20000011405 */
[----:B------:R-:W-:-:S04]  /*e9e0*/  IMAD.MOV R7, RZ, RZ, -R5 ;  /* 0x000000ffff077224 */ /* 0x000fc800078e0a05 */
[----:B------:R-:W-:Y:S02]  /*e9f0*/  IMAD R4, R2, UR10, RZ ;  /* 0x0000000a02047c24 */ /* 0x000fe4000f8e02ff */
[----:B------:R-:W-:Y:S01]  /*ea00*/  IMAD.U32 R2, RZ, RZ, UR8 ;  /* 0x00000008ff027e24 */ /* 0x000fe2000f8e00ff */
[----:B------:R-:W-:Y:S01]  /*ea10*/  ULDC.64 UR8, c[0x0][0xad8] ;  /* 0x0002b60000087ab9 */ /* 0x000fe20000000a00 */
[----:B------:R-:W-:Y:S02]  /*ea20*/  IMAD R7, R11, R7, R6 ;  /* 0x000000070b077224 */ /* 0x000fe400078e0206 */
[C---:B------:R-:W-:Y:S02]  /*ea30*/  IMAD R9, R5.reuse, UR11, R4 ;  /* 0x0000000b05097c24 */ /* 0x040fe4000f8e0204 */
[----:B------:R-:W-:Y:S01]  /*ea40*/  IMAD.WIDE.U32 R2, R5, UR10, R2 ;  /* 0x0000000a05027c25 */ /* 0x000fe2000f8e0002 */
[----:B------:R-:W-:-:S03]  /*ea50*/  SHF.R.S32.HI R4, RZ, 0x1f, R7 ;  /* 0x0000001fff047819 */ /* 0x000fc60000011407 */
[----:B------:R-:W-:Y:S02]  /*ea60*/  IMAD.U32 R5, RZ, RZ, UR16 ;  /* 0x00000010ff057e24 */ /* 0x000fe4000f8e00ff */
[----:B------:R-:W-:Y:S02]  /*ea70*/  IMAD.IADD R3, R3, 0x1, R9 ;  /* 0x0000000103037824 */ /* 0x000fe400078e0209 */
[----:B------:R-:W-:Y:S02]  /*ea80*/  IMAD R8, R5, 0x80, R230 ;  /* 0x0000008005087824 */ /* 0x000fe400078e02e6 */
[----:B------:R-:W-:Y:S02]  /*ea90*/  IMAD R6, R4, UR8, RZ ;  /* 0x0000000804067c24 */ /* 0x000fe4000f8e02ff */
[----:B-----5:R-:W-:Y:S02]  /*eaa0*/  IMAD R11, R0, R11, RZ ;  /* 0x0000000b000b7224 */ /* 0x020fe400078e02ff */
[----:B------:R-:W-:-:S02]  /*eab0*/  VIADD R4, R8, 0x40 ;  /* 0x0000004008047836 */ /* 0x000fc40000000000 */
[C---:B------:R-:W-:Y:S01]  /*eac0*/  IMAD R5, R7.reuse, UR9, R6 ;  /* 0x0000000907057c24 */ /* 0x040fe2000f8e0206 */
[-C--:B------:R-:W-:Y:S01]  /*ead0*/  ISETP.GE.AND P2, PT, R8, R11.reuse, PT ;  /* 0x0000000b0800720c */ /* 0x080fe20003f46270 */
[----:B------:R-:W-:Y:S01]  /*eae0*/  IMAD.WIDE.U32 R2, R7, UR8, R2 ;  /* 0x0000000807027c25 */ /* 0x000fe2000f8e0002 */
[----:B------:R-:W-:Y:S01]  /*eaf0*/  ULDC.64 UR8, c[0x0][0xa80] ;  /* 0x0002a00000087ab9 */ /* 0x000fe20000000a00 */
[----:B------:R-:W-:Y:S02]  /*eb00*/  ISETP.GE.AND P1, PT, R4, R11, PT ;  /* 0x0000000b0400720c */ /* 0x000fe40003f26270 */
[----:B------:R-:W-:Y:S01]  /*eb10*/  IMAD.IADD R3, R3, 0x1, R5 ;  /* 0x0000000103037824 */ /* 0x000fe200078e0205 */
[----:B------:R-:W-:Y:S01]  /*eb20*/  LEA R4, P3, R2, UR8, 0x1 ;  /* 0x0000000802047c11 */ /* 0x000fe2000f8608ff */
[----:B------:R-:W-:Y:S02]  /*eb30*/  VIADD R0, R8, 0x20 ;  /* 0x0000002008007836 */ /* 0x000fe40000000000 */
[----:B------:R-:W-:Y:S01]  /*eb40*/  IMAD.SHL.U32 R7, R19, 0x8, RZ ;  /* 0x0000000813077824 */ /* 0x000fe200078e00ff */
[----:B------:R-:W-:-:S02]  /*eb50*/  LEA.HI.X R5, R2, UR9, R3, 0x1, P3 ;  /* 0x0000000902057c11 */ /* 0x000fc400098f0c03 */
[----:B------:R-:W-:Y:S01]  /*eb60*/  ISETP.GE.AND P0, PT, R0, R11, PT ;  /* 0x0000000b0000720c */ /* 0x000fe20003f06270 */
[C---:B------:R-:W-:Y:S01]  /*eb70*/  VIADD R9, R7.reuse, 0x80 ;  /* 0x0000008007097836 */ /* 0x040fe20000000000 */
[----:B------:R0:W1:Y:S01]  /*eb80*/  SHFL.IDX PT, R2, R4, RZ, 0x181f ;  /* 0x00181fff04027589 */ /* 0x00006200000e0000 */
[----:B------:R-:W-:Y:S01]  /*eb90*/  VIADD R13, R7, 0x40 ;  /* 0x00000040070d7836 */ /* 0x000fe20000000000 */
[----:B------:R-:W-:Y:S02]  /*eba0*/  SHF.R.S32.HI R12, RZ, 0x1f, R7 ;  /* 0x0000001fff0c7819 */ /* 0x000fe40000011407 */
[----:B------:R0:W2:Y:S01]  /*ebb0*/  SHFL.IDX PT, R0, R5, RZ, 0x181f ;  /* 0x00181fff05007589 */ /* 0x0000a200000e0000 */
[----:B------:R-:W-:Y:S02]  /*ebc0*/  SHF.R.S32.HI R6, RZ, 0x1f, R9 ;  /* 0x0000001fff067819 */ /* 0x000fe40000011409 */
[----:B------:R-:W-:Y:S01]  /*ebd0*/  SHF.R.S32.HI R10, RZ, 0x1f, R13 ;  /* 0x0000001fff0a7819 */ /* 0x000fe2000001140d */
[----:B------:R-:W-:Y:S06]  /*ebe0*/  @P2 BRA `(.L_x_3430) ;  /* 0x0000000000382947 */ /* 0x000fec0003800000 */
        /* <DEDUP_REMOVED lines=10> */
[----:B------:R3:W-:Y:S01]  /*ec90*/  @!P4 ST.E.128 desc[UR8][R14.64], RZ ;  /* 0x000000ff0e00c985 */ /* 0x0007e2000c101d08 */
[----:B------:R-:W-:-:S03]  /*eca0*/  @!P2 LEA.HI.X R3, R9, R0, R6, 0x1, P6 ;  /* 0x000000000903a211 */ /* 0x000fc600030f0c06 */
[----:B------:R3:W-:Y:S04]  /*ecb0*/  @!P3 ST.E.128 desc[UR8][R20.64], RZ ;  /* 0x000000ff1400b985 */ /* 0x0007e8000c101d08 */
[----:B------:R3:W-:Y:S02]  /*ecc0*/  @!P2 ST.E.128 desc[UR8][R2.64], RZ ;  /* 0x000000ff0200a985 */ /* 0x0007e4000c101d08 */
.L_x_3430:
[----:B------:R-:W-:Y:S05]  /*ecd0*/  BSYNC B1 ;  /* 0x0000000000017941 */ /* 0x000fea0003800000 */
.L_x_3429:
        /* <DEDUP_REMOVED lines=8> */
[----:B------:R-:W-:-:S09]  /*ed60*/  ISETP.GE.AND P6, PT, R9, UR4, PT ;  /* 0x0000000409007c0c */ /* 0x000fd2000bfc6270 */
[-C--:B-1----:R-:W-:Y:S02]  /*ed70*/  @!P4 LEA R14, P0, R7, R2.reuse, 0x1 ;  /* 0x00000002070ec211 */ /* 0x082fe400078008ff */
[-C--:B------:R-:W-:Y:S02]  /*ed80*/  @!P5 LEA R20, P2, R13, R2.reuse, 0x1 ;  /* 0x000000020d14d211 */ /* 0x080fe400078408ff */
[----:B------:R-:W-:Y:S02]  /*ed90*/  @!P6 LEA R2, P3, R9, R2, 0x1 ;  /* 0x000000020902e211 */ /* 0x000fe400078608ff */
[-C--:B----4-:R-:W-:Y:S02]  /*eda0*/  @!P4 LEA.HI.X R15, R7, R0.reuse, R12, 0x1, P0 ;  /* 0x00000000070fc211 */ /* 0x090fe400000f0c0c */
[-C--:B------:R-:W-:Y:S02]  /*edb0*/  @!P5 LEA.HI.X R21, R13, R0.reuse, R10, 0x1, P2 ;  /* 0x000000000d15d211 */ /* 0x080fe400010f0c0a */
[----:B------:R-:W-:Y:S01]  /*edc0*/  @!P6 LEA.HI.X R3, R9, R0, R6, 0x1, P3 ;  /* 0x000000000903e211 */ /* 0x000fe200018f0c06 */
[----:B------:R3:W-:Y:S04]  /*edd0*/  @!P4 ST.E.128 desc[UR8][R14.64], RZ ;  /* 0x000000ff0e00c985 */ /* 0x0007e8000c101d08 */
[----:B------:R3:W-:Y:S04]  /*ede0*/  @!P5 ST.E.128 desc[UR8][R20.64], RZ ;  /* 0x000000ff1400d985 */ /* 0x0007e8000c101d08 */
[----:B------:R3:W-:Y:S02]  /*edf0*/  @!P6 ST.E.128 desc[UR8][R2.64], RZ ;  /* 0x000000ff0200e985 */ /* 0x0007e4000c101d08 */
.L_x_3432:
[----:B------:R-:W-:Y:S05]  /*ee00*/  BSYNC B1 ;  /* 0x0000000000017941 */ /* 0x000fea0003800000 */
.L_x_3431:
        /* <DEDUP_REMOVED lines=12> */
[-C--:B0-----:R-:W-:Y:S02]  /*eed0*/  @!P3 LEA.HI.X R15, R7, R0.reuse, R12, 0x1, P0 ;  /* 0x00000000070fb211 */ /* 0x081fe400000f0c0c */
[-C--:B------:R-:W-:Y:S02]  /*eee0*/  @!P4 LEA.HI.X R21, R13, R0.reuse, R10, 0x1, P1 ;  /* 0x000000000d15c211 */ /* 0x080fe400008f0c0a */
[----:B------:R-:W-:Y:S01]  /*eef0*/  @!P5 LEA.HI.X R3, R9, R0, R6, 0x1, P2 ;  /* 0x000000000903d211 */ /* 0x000fe200010f0c06 */
[----:B------:R3:W-:Y:S04]  /*ef00*/  @!P3 ST.E.128 desc[UR8][R14.64], RZ ;  /* 0x000000ff0e00b985 */ /* 0x0007e8000c101d08 */
[----:B------:R3:W-:Y:S04]  /*ef10*/  @!P4 ST.E.128 desc[UR8][R20.64], RZ ;  /* 0x000000ff1400c985 */ /* 0x0007e8000c101d08 */
[----:B------:R3:W-:Y:S02]  /*ef20*/  @!P5 ST.E.128 desc[UR8][R2.64], RZ ;  /* 0x000000ff0200d985 */ /* 0x0007e4000c101d08 */
.L_x_3434:
[----:B------:R-:W-:Y:S05]  /*ef30*/  BSYNC B1 ;  /* 0x0000000000017941 */ /* 0x000fea0003800000 */
.L_x_3433:
        /* <DEDUP_REMOVED lines=9> */
[----:B------:R-:W-:-:S09]  /*efd0*/  ISETP.GE.AND P5, PT, R9, UR4, PT ;  /* 0x0000000409007c0c */ /* 0x000fd2000bfa6270 */
[-C--:B--2---:R-:W-:Y:S02]  /*efe0*/  @!P3 LEA R14, P0, R7, R2.reuse, 0x1 ;  /* 0x00000002070eb211 */ /* 0x084fe400078008ff */
        /* <DEDUP_REMOVED lines=8> */
.L_x_3423:
[----:B------:R-:W-:Y:S05]  /*f070*/  BSYNC B0 ;  /* 0x0000000000007941 */ /* 0x000fea0003800000 */
.L_x_3413:
[----:B------:R-:W-:Y:S02]  /*f080*/  ULDC UR4, c[0x0][0xc3c] ;  /* 0x00030f0000047ab9 */ /* 0x000fe40000000800 */
[----:B------:R-:W-:-:S06]  /*f090*/  UISETP.GE.AND UP0, UPT, UR7, UR4, UPT ;  /* 0x000000040700728c */ /* 0x000fcc000bf06270 */
[----:B------:R-:W-:-:S13]  /*f0a0*/  PLOP3.LUT P0, PT, PT, PT, UP0, 0x80, 0x0 ;  /* 0x000000000000781c */ /* 0x000fda0003f0f008 */
[----:B------:R-:W-:Y:S05]  /*f0b0*/  @!P0 BRA `(.L_x_3435) ;  /* 0xffffff2000108947 */ /* 0x000fea000383ffff */
[----:B------:R-:W-:Y:S05]  /*f0c0*/  EXIT ;  /* 0x000000000000794d */ /* 0x000fea0003800000 */
.L_x_3387:
        /* <DEDUP_REMOVED lines=20> */
.L_x_3436:
[----:B------:R-:W1:Y:S01]  /*f210*/  S2R R0, SR_TID.X ;  /* 0x0000000000007919 */ /* 0x000e620000002100 */
[----:B------:R-:W-:Y:S01]  /*f220*/  ULDC UR4, c[0x0][0xc3c] ;  /* 0x00030f0000047ab9 */ /* 0x000fe20000000800 */
[----:B------:R-:W-:Y:S01]  /*f230*/  ULDC.64 UR6, c[0x0][0x208] ;  /* 0x0000820000067ab9 */ /* 0x000fe20000000a00 */
[----:B------:R-:W-:Y:S01]  /*f240*/  IMAD.MOV.U32 R9, RZ, RZ, RZ ;  /* 0x000000ffff097224 */ /* 0x000fe200078e00ff */
[----:B------:R-:W-:Y:S01]  /*f250*/  ULDC UR5, c[0x0][0xc38] ;  /* 0x00030e0000057ab9 */ /* 0x000fe20000000800 */
[----:B-1----:R-:W-:-:S04]  /*f260*/  LOP3.LUT R0, R0, 0x1f, RZ, 0xc0, !PT ;  /* 0x0000001f00007812 */ /* 0x002fc800078ec0ff */
[----:B------:R-:W-:-:S04]  /*f270*/  ISETP.NE.AND P0, PT, R0, 0x1f, PT ;  /* 0x0000001f0000780c */ /* 0x000fc80003f05270 */
        /* <DEDUP_REMOVED lines=38> */
.L_x_3440:
        /* <DEDUP_REMOVED lines=13> */
[----:B0-----:R-:W-:-:S05]  /*f5b0*/  @!P6 IMAD.WIDE R2, R9, 0x4, R2 ;  /* 0x000000040902e825 */ /* 0x001fca00078e0202 */
[----:B------:R1:W2:Y:S02]  /*f5c0*/  @!P6 LDG.E R6, desc[UR8][R2.64] ;  /* 0x000000080206e981 */ /* 0x0002a4000c1e1900 */
[----:B-1----:R-:W-:-:S04]  /*f5d0*/  @!P6 IMAD.WIDE R2, R9, 0x4, R4 ;  /* 0x000000040902e825 */ /* 0x002fc800078e0204 */
[----:B------:R-:W-:-:S06]  /*f5e0*/  IMAD.MOV.U32 R9, RZ, RZ, RZ ;  /* 0x000000ffff097224 */ /* 0x000fcc00078e00ff */
        /* <DEDUP_REMOVED lines=22> */
.L_x_3438:
        /* <DEDUP_REMOVED lines=20> */
.L_x_3441:
[----:B-1----:R-:W-:Y:S01]  /*f890*/  IMAD R11, R12, UR5, R11 ;  /* 0x000000050c0b7c24 */ /* 0x002fe2000f8e020b */
[----:B------:R-:W1:Y:S01]  /*f8a0*/  MUFU.RCP R10, R10 ;  /* 0x0000000a000a7308 */ /* 0x000e620000001000 */
[----:B0-----:R-:W-:Y:S02]  /*f8b0*/  IMAD R9, R15, R4, RZ ;  /* 0x000000040f097224 */ /* 0x001fe400078e02ff */
[----:B------:R-:W-:Y:S01]  /*f8c0*/  IMAD.MOV.U32 R2, RZ, RZ, RZ ;  /* 0x000000ffff027224 */ /* 0x000fe200078e00ff */
[----:B------:R0:W-:Y:S03]  /*f8d0*/  STL [R1], R11 ;  /* 0x0000000b01007387 */ /* 0x0001e60000100800 */
[----:B------:R-:W-:Y:S01]  /*f8e0*/  IMAD.HI.U32 R2, R3, R9, R2 ;  /* 0x0000000903027227 */ /* 0x000fe200078e0002 */
[----:B------:R-:W-:Y:S02]  /*f8f0*/  IADD3 R9, -R11, UR6, RZ ;  /* 0x000000060b097c10 */ /* 0x000fe4000fffe1ff */
[----:B------:R-:W-:-:S02]  /*f900*/  IABS R3, R6 ;  /* 0x0000000600037213 */ /* 0x000fc40000000000 */
[----:B------:R-:W-:-:S03]  /*f910*/  IABS R13, R9 ;  /* 0x00000009000d7213 */ /* 0x000fc60000000000 */
[----:B------:R-:W-:Y:S02]  /*f920*/  IMAD.MOV R12, RZ, RZ, -R3 ;  /* 0x000000ffff0c7224 */ /* 0x000fe400078e0a03 */
[----:B0-----:R-:W-:-:S04]  /*f930*/  IMAD.HI.U32 R11, R2, R13, RZ ;  /* 0x0000000d020b7227 */ /* 0x001fc800078e00ff */
[----:B-1----:R-:W-:Y:S02]  /*f940*/  VIADD R3, R10, 0xffffffe ;  /* 0x0ffffffe0a037836 */ /* 0x002fe40000000000 */
[----:B------:R-:W-:-:S04]  /*f950*/  IMAD R13, R11, R12, R13 ;  /* 0x0000000c0b0d7224 */ /* 0x000fc800078e020d */
[----:B------:R-:W0:Y:S01]  /*f960*/  F2I.FTZ.U32.TRUNC.NTZ R3, R3 ;  /* 0x0000000300037305 */ /* 0x000e22000021f000 */
[----:B------:R-:W-:-:S13]  /*f970*/  ISETP.GT.U32.AND P1, PT, R4, R13, PT ;  /* 0x0000000d0400720c */ /* 0x000fda0003f24070 */
[----:B------:R-:W-:Y:S02]  /*f980*/  @!P1 IMAD.IADD R13, R13, 0x1, -R4 ;  /* 0x000000010d0d9824 */ /* 0x000fe400078e0a04 */
[----:B0-----:R-:W-:Y:S02]  /*f990*/  IMAD.MOV R2, RZ, RZ, -R3 ;  /* 0x000000ffff027224 */ /* 0x001fe400078e0a03 */
[----:B------:R-:W-:Y:S01]  /*f9a0*/  @!P1 VIADD R11, R11, 0x1 ;  /* 0x000000010b0b9836 */ /* 0x000fe20000000000 */
[----:B------:R-:W-:Y:S01]  /*f9b0*/  ISETP.GE.U32.AND P0, PT, R13, R4, PT ;  /* 0x000000040d00720c */ /* 0x000fe20003f06070 */
[----:B------:R-:W-:Y:S01]  /*f9c0*/  IMAD R13, R2, R7, RZ ;  /* 0x00000007020d7224 */ /* 0x000fe200078e02ff */
[----:B------:R-:W-:Y:S01]  /*f9d0*/  ISETP.NE.AND P1, PT, R6, RZ, PT ;  /* 0x000000ff0600720c */ /* 0x000fe20003f25270 */
[----:B------:R-:W-:-:S04]  /*f9e0*/  IMAD.MOV.U32 R2, RZ, RZ, RZ ;  /* 0x000000ffff027224 */ /* 0x000fc800078e00ff */
[----:B------:R-:W-:Y:S01]  /*f9f0*/  IMAD.HI.U32 R4, R3, R13, R2 ;  /* 0x0000000d03047227 */ /* 0x000fe200078e0002 */
[----:B------:R-:W-:-:S04]  /*fa00*/  LOP3.LUT R2, R9, R6, RZ, 0x3c, !PT ;  /* 0x0000000609027212 */ /* 0x000fc800078e3cff */
[----:B------:R-:W-:Y:S01]  /*fa10*/  ISETP.GE.AND P2, PT, R2, RZ, PT ;  /* 0x000000ff0200720c */ /* 0x000fe20003f46270 */
[----:B------:R-:W-:Y:S01]  /*fa20*/  @P0 VIADD R11, R11, 0x1 ;  /* 0x000000010b0b0836 */ /* 0x000fe20000000000 */
[----:B------:R-:W-:-:S05]  /*fa30*/  IABS R2, R8 ;  /* 0x0000000800027213 */ /* 0x000fca0000000000 */
[----:B------:R-:W-:-:S06]  /*fa40*/  IMAD.MOV R2, RZ, RZ, -R2 ;  /* 0x000000ffff027224 */ /* 0x000fcc00078e0a02 */
[----:B------:R-:W-:Y:S01]  /*fa50*/  @!P2 IMAD.MOV R11, RZ, RZ, -R11 ;  /* 0x000000ffff0ba224 */ /* 0x000fe200078e0a0b */
[----:B------:R-:W-:-:S04]  /*fa60*/  @!P1 LOP3.LUT R11, RZ, R6, RZ, 0x33, !PT ;  /* 0x00000006ff0b9212 */ /* 0x000fc800078e33ff */
[-C--:B------:R-:W-:Y:S01]  /*fa70*/  IABS R3, R11.reuse ;  /* 0x0000000b00037213 */ /* 0x080fe20000000000 */
[----:B------:R-:W-:-:S04]  /*fa80*/  IMAD R6, R6, R11, RZ ;  /* 0x0000000b06067224 */ /* 0x000fc800078e02ff */
[----:B------:R-:W-:-:S04]  /*fa90*/  IMAD.HI.U32 R4, R4, R3, RZ ;  /* 0x0000000304047227 */ /* 0x000fc800078e00ff */
[----:B------:R-:W-:Y:S02]  /*faa0*/  IMAD R2, R4, R2, R3 ;  /* 0x0000000204027224 */ /* 0x000fe400078e0203 */
[----:B------:R-:W-:-:S03]  /*fab0*/  IMAD.IADD R6, R9, 0x1, -R6 ;  /* 0x0000000109067824 */ /* 0x000fc600078e0a06 */
[----:B------:R-:W-:Y:S02]  /*fac0*/  ISETP.GT.U32.AND P1, PT, R7, R2, PT ;  /* 0x000000020700720c */ /* 0x000fe40003f24070 */
[----:B------:R1:W-:Y:S11]  /*fad0*/  STL [R1+0x4], R6 ;  /* 0x0000040601007387 */ /* 0x0003f60000100800 */
[----:B------:R-:W-:-:S02]  /*fae0*/  @!P1 IMAD.IADD R2, R2, 0x1, -R7 ;  /* 0x0000000102029824 */ /* 0x000fc400078e0a07 */
        /* <DEDUP_REMOVED lines=11> */
[----:B------:R-:W-:Y:S02]  /*fba0*/  VIADD R2, R5, UR4 ;  /* 0x0000000405027c36 */ /* 0x000fe40008000000 */
[----:B------:R-:W-:-:S03]  /*fbb0*/  IMAD R3, R11, 0x10000, R4 ;  /* 0x000100000b037824 */ /* 0x000fc600078e0204 */
[----:B------:R1:W-:Y:S04]  /*fbc0*/  STL [R1+0xc], R2 ;  /* 0x00000c0201007387 */ /* 0x0003e80000100800 */
[----:B------:R1:W-:Y:S01]  /*fbd0*/  STL [R1+0x8], R3 ;  /* 0x0000080301007387 */ /* 0x0003e20000100800 */
[----:B------:R-:W-:Y:S05]  /*fbe0*/  BRA `(.L_x_3442) ;  /* 0x0000000000107947 */ /* 0x000fea0003800000 */
.L_x_3439:
[----:B------:R-:W-:Y:S01]  /*fbf0*/  IMAD.U32 R2, RZ, RZ, UR6 ;  /* 0x00000006ff027e24 */ /* 0x000fe2000f8e00ff */
[----:B------:R0:W-:Y:S04]  /*fc00*/  STL [R1+0x4], RZ ;  /* 0x000004ff01007387 */ /* 0x0001e80000100800 */
[----:B------:R0:W-:Y:S04]  /*fc10*/  STL [R1+0x8], RZ ;  /* 0x000008ff01007387 */ /* 0x0001e80000100800 */
[----:B------:R0:W-:Y:S02]  /*fc20*/  STL [R1], R2 ;  /* 0x0000000201007387 */ /* 0x0001e40000100800 */
.L_x_3442:
[----:B------:R-:W2:Y:S04]  /*fc30*/  LDL R4, [R1] ;  /* 0x0000000001047983 */ /* 0x000ea80000100800 */
[----:B------:R-:W2:Y:S04]  /*fc40*/  LDL R5, [R1+0x4] ;  /* 0x0000040001057983 */ /* 0x000ea80000100800 */
[----:B-1----:R-:W2:Y:S04]  /*fc50*/  LDL R6, [R1+0x8] ;  /* 0x0000080001067983 */ /* 0x002ea80000100800 */
[----:B------:R-:W2:Y:S01]  /*fc60*/  LDL R7, [R1+0xc] ;  /* 0x00000c0001077983 */ /* 0x000ea20000100800 */
[----:B------:R-:W-:-:S13]  /*fc70*/  ISETP.NE.AND P0, PT, R0, RZ, PT ;  /* 0x000000ff0000720c */ /* 0x000fda0003f05270 */
[----:B------:R-:W1:Y:S01]  /*fc80*/  @!P0 S2R R3, SR_CgaCtaId ;  /* 0x0000000000038919 */ /* 0x000e620000008800 */
[----:B------:R-:W-:-:S04]  /*fc90*/  @!P0 MOV R0, 0x400 ;  /* 0x0000040000008802 */ /* 0x000fc80000000f00 */
[----:B-1----:R-:W-:-:S05]  /*fca0*/  @!P0 LEA R0, R3, R0, 0x18 ;  /* 0x0000000003008211 */ /* 0x002fca00078ec0ff */
[----:B--2---:R1:W-:Y:S01]  /*fcb0*/  @!P0 STS.128 [R0+0x368d0], R4 ;  /* 0x0368d00400008388 */ /* 0x0043e20000000c00 */
[----:B------:R-:W-:Y:S06]  /*fcc0*/  BAR.ARV 0x5, 0x180 ;  /* 0x0146000000007b1d */ /* 0x000fec0000002000 */
.L_x_3437:
[----:B-1----:R-:W3:Y:S01]  /*fcd0*/  LDL R0, [R1+0xc] ;  /* 0x00000c0001007983 */ /* 0x002ee20000100800 */
[----:B------:R-:W-:Y:S01]  /*fce0*/  ULDC UR4, c[0x0][0xc3c] ;  /* 0x00030f0000047ab9 */ /* 0x000fe20000000800 */
[----:B------:R-:W-:Y:S02]  /*fcf0*/  IMAD.MOV.U32 R19, RZ, RZ, RZ ;  /* 0x000000ffff137224 */ /* 0x000fe400078e00ff */
[----:B------:R1:W-:Y:S01]  /*fd00*/  STL [R1+0x48], RZ ;  /* 0x000048ff01007387 */ /* 0x0003e20000100800 */
[----:B---3--:R-:W-:Y:S01]  /*fd10*/  ISETP.GE.AND P0, PT, R0, UR4, PT ;  /* 0x0000000400007c0c */ /* 0x008fe2000bf06270 */
[----:B------:R-:W-:-:S05]  /*fd20*/  IMAD.MOV.U32 R0, RZ, RZ, 0x1 ;  /* 0x00000001ff007424 */ /* 0x000fca00078e00ff */
[----:B------:R1:W-:Y:S07]  /*fd30*/  STL [R1+0x14], R0 ;  /* 0x0000140001007387 */ /* 0x0003ee0000100800 */
[----:B------:R-:W-:Y:S05]  /*fd40*/  @P0 BRA `(.L_x_3443) ;  /* 0x0000005c003c0947 */ /* 0x000fea0003800000 */
[----:B--2---:R-:W2:Y:S01]  /*fd50*/  S2R R5, SR_TID.X ;  /* 0x0000000000057919 */ /* 0x004ea20000002100 */
[----:B------:R-:W3:Y:S01]  /*fd60*/  S2UR UR5, SR_CgaCtaId ;  /* 0x00000000000579c3 */ /* 0x000ee20000008800 */
[----:B------:R-:W-:Y:S01]  /*fd70*/  UMOV UR4, 0x400 ;  /* 0x0000040000047882 */ /* 0x000fe20000000000 */
[----:B------:R-:W-:Y:S01]  /*fd80*/  BSSY B8, `(.L_x_3443) ;  /* 0x00005cb000087945 */ /* 0x000fe20003800000 */
[----:B------:R-:W-:Y:S01]  /*fd90*/  IMAD.MOV.U32 R19, RZ, RZ, RZ ;  /* 0x000000ffff137224 */ /* 0x000fe200078e00ff */
[----:B------:R-:W-:Y:S01]  /*fda0*/  ULDC UR38, c[0x0][0xc] ;  /* 0x0000030000267ab9 */ /* 0x000fe20000000800 */
[----:B------:R-:W-:Y:S01]  /*fdb0*/  ULDC.64 UR36, c[0x0][0x198] ;  /* 0x0000660000247ab9 */ /* 0x000fe20000000a00 */
[----:B---3--:R-:W-:-:S06]  /*fdc0*/  ULEA UR4, UR5, UR4, 0x18 ;  /* 0x0000000405047291 */ /* 0x008fcc000f8ec03f */
[----:B------:R-:W-:Y:S01]  /*fdd0*/  IMAD.U32 R18, RZ, RZ, UR4 ;  /* 0x00000004ff127e24 */ /* 0x000fe2000f8e00ff */
[C---:B--2---:R-:W-:Y:S01]  /*fde0*/  LOP3.LUT R4, R5.reuse, 0x7f, RZ, 0xc0, !PT ;  /* 0x0000007f05047812 */ /* 0x044fe200078ec0ff */
[----:B-1----:R-:W-:-:S05]  /*fdf0*/  IMAD.SHL.U32 R0, R5, 0x8, RZ ;  /* 0x0000000805007824 */ /* 0x002fca00078e00ff */
[C---:B0-----:R-:W-:Y:S02]  /*fe00*/  LOP3.LUT R2, R0.reuse, 0x1f8, RZ, 0xc0, !PT ;  /* 0x000001f800027812 */ /* 0x041fe400078ec0ff */
[----:B------:R-:W-:Y:S02]  /*fe10*/  LOP3.LUT R0, R0, 0x38, RZ, 0xc0, !PT ;  /* 0x0000003800007812 */ /* 0x000fe400078ec0ff */
[----:B------:R-:W-:Y:S01]  /*fe20*/  LOP3.LUT R3, R2, 0x38, R5, 0x78, !PT ;  /* 0x0000003802037812 */ /* 0x000fe200078e7805 */
[----:B------:R-:W-:Y:S01]  /*fe30*/  IMAD.SHL.U32 R2, R4, 0x8, RZ ;  /* 0x0000000804027824 */ /* 0x000fe200078e00ff */
[----:B------:R-:W-:-:S04]  /*fe40*/  SHF.R.U32.HI R4, RZ, 0x3, R4 ;  /* 0x00000003ff047819 */ /* 0x000fc80000011604 */
[----:B------:R-:W-:Y:S01]  /*fe50*/  LOP3.LUT R3, R3, 0x200, R2, 0xf8, !PT ;  /* 0x0000020003037812 */ /* 0x000fe200078ef802 */
[----:B------:R-:W-:-:S04]  /*fe60*/  IMAD.SHL.U32 R2, R5, 0x10, RZ ;  /* 0x0000001005027824 */ /* 0x000fc800078e00ff */
[----:B------:R-:W-:Y:S01]  /*fe70*/  IMAD R3, R3, 0x2, R18 ;  /* 0x0000000203037824 */ /* 0x000fe200078e0212 */
[----:B------:R-:W-:Y:S01]  /*fe80*/  LOP3.LUT R4, R4, 0x70, R2, 0xf8, !PT ;  /* 0x0000007004047812 */ /* 0x000fe200078ef802 */
[----:B------:R-:W-:-:S03]  /*fe90*/  IMAD.MOV.U32 R2, RZ, RZ, 0x1 ;  /* 0x00000001ff027424 */ /* 0x000fc600078e00ff */
[----:B------:R-:W-:Y:S04]  /*fea0*/  STL [R1+0x24], R3 ;  /* 0x0000240301007387 */ /* 0x000fe80000100800 */
[----:B------:R0:W-:Y:S04]  /*feb0*/  STL [R1+0x14], R2 ;  /* 0x0000140201007387 */ /* 0x0001e80000100800 */
[----:B------:R1:W-:Y:S01]  /*fec0*/  STL [R1+0x48], RZ ;  /* 0x000048ff01007387 */ /* 0x0003e20000100800 */
[C---:B0-----:R-:W-:Y:S02]  /*fed0*/  LOP3.LUT R2, R0.reuse, 0x40, RZ, 0xfc, !PT ;  /* 0x0000004000027812 */ /* 0x041fe400078efcff */
[----:B-1----:R-:W-:-:S07]  /*fee0*/  LOP3.LUT R0, R0, 0x80, RZ, 0xfc, !PT ;  /* 0x0000008000007812 */ /* 0x002fce00078efcff */
.L_x_3549:
        /* <DEDUP_REMOVED lines=59> */
.L_x_3444:
[----:B------:R-:W0:Y:S01]  /*102a0*/  LDL.LU R3, [R1+0x8] ;  /* 0x0000080001037983 */ /* 0x000e220000300800 */
[----:B------:R-:W-:Y:S02]  /*102b0*/  ULDC.64 UR4, c[0x0][0xa20] ;  /* 0x0002880000047ab9 */ /* 0x000fe40000000a00 */
[----:B------:R-:W-:-:S04]  /*102c0*/  ISETP.NE.U32.AND P1, PT, RZ, UR4, PT ;  /* 0x00000004ff007c0c */ /* 0x000fc8000bf25070 */
[----:B------:R-:W-:Y:S02]  /*102d0*/  ISETP.NE.AND.EX P1, PT, RZ, UR5, PT, P1 ;  /* 0x00000005ff007c0c */ /* 0x000fe4000bf25310 */
[C---:B0-----:R-:W-:Y:S02]  /*102e0*/  LOP3.LUT R9, R3.reuse, 0xff000000, RZ, 0xc0, !PT ;  /* 0xff00000003097812 */ /* 0x041fe400078ec0ff */
[C---:B-1----:R-:W-:Y:S02]  /*102f0*/  LOP3.LUT R2, R3.reuse, 0xff0000, RZ, 0xc0, !PT ;  /* 0x00ff000003027812 */ /* 0x042fe400078ec0ff */
        /* <DEDUP_REMOVED lines=10> */
[----:B------:R-:W-:-:S05]  /*103a0*/  IADD3.X R7, R10, UR5, RZ, P0, !PT ;  /* 0x000000050a077c10 */ /* 0x000fca00087fe4ff */
[----:B------:R1:W5:Y:S01]  /*103b0*/  LDG.E R6, desc[UR6][R6.64] ;  /* 0x0000000606067981 */ /* 0x000362000c1e1900 */
[----:B------:R-:W-:Y:S05]  /*103c0*/  BRA `(.L_x_3446) ;  /* 0x0000000000147947 */ /* 0x000fea0003800000 */
.L_x_3445:
[----:B------:R-:W-:Y:S05]  /*103d0*/  @!P0 BRA `(.L_x_3446) ;  /* 0x0000000000108947 */ /* 0x000fea0003800000 */
[----:B------:R-:W-:Y:S02]  /*103e0*/  ULDC.64 UR4, c[0x0][0x208] ;  /* 0x0000820000047ab9 */ /* 0x000fe40000000a00 */
[----:B------:R-:W2:Y:S04]  /*103f0*/  LDG.E R6, desc[UR4][R4.64] ;  /* 0x0000000404067981 */ /* 0x000ea8000c1e1900 */
[----:B------:R-:W2:Y:S02]  /*10400*/  LDG.E R4, desc[UR4][R4.64+0x4] ;  /* 0x0000040404047981 */ /* 0x000ea4000c1e1900 */
[----:B--2---:R-:W-:-:S07]  /*10410*/  IMAD.IADD R6, R4, 0x1, -R6 ;  /* 0x0000000104067824 */ /* 0x004fce00078e0a06 */
.L_x_3446:
[----:B-----5:R-:W-:Y:S01]  /*10420*/  IMAD.IADD R6, R6, 0x1, -R0 ;  /* 0x0000000106067824 */ /* 0x020fe200078e0a00 */
[----:B------:R-:W-:Y:S01]  /*10430*/  LOP3.LUT R10, R9, 0xff, RZ, 0xc0, !PT ;  /* 0x000000ff090a7812 */ /* 0x000fe200078ec0ff */
[----:B0-----:R-:W-:Y:S01]  /*10440*/  IMAD.MOV.U32 R2, RZ, RZ, RZ ;  /* 0x000000ffff027224 */ /* 0x001fe200078e00ff */
[----:B------:R-:W-:Y:S01]  /*10450*/  BSSY B0, `(.L_x_3447) ;  /* 0x000002b000007945 */ /* 0x000fe20003800000 */
[C---:B------:R-:W-:Y:S01]  /*10460*/  VIADD R3, R6.reuse, 0x6f ;  /* 0x0000006f06037836 */ /* 0x040fe20000000000 */
[----:B------:R-:W-:Y:S01]  /*10470*/  ISETP.GE.AND P0, PT, R6, 0x1, PT ;  /* 0x000000010600780c */ /* 0x000fe20003f06270 */
[----:B------:R-:W-:Y:S02]  /*10480*/  IMAD.MOV.U32 R4, RZ, RZ, RZ ;  /* 0x000000ffff047224 */ /* 0x000fe400078e00ff */
[----:B------:R-:W-:-:S03]  /*10490*/  IMAD.HI R2, R3, -0x6db6db6d, R2 ;  /* 0x9249249303027827 */ /* 0x000fc600078e0202 */
[----:B------:R0:W-:Y:S01]  /*104a0*/  STL [R1+0x34], R4 ;  /* 0x0000340401007387 */ /* 0x0001e20000100800 */
[----:B------:R-:W-:Y:S01]  /*104b0*/  IMAD.MOV.U32 R11, RZ, RZ, R4 ;  /* 0x000000ffff0b7224 */ /* 0x000fe200078e0004 */
[----:B------:R-:W-:-:S04]  /*104c0*/  SHF.R.U32.HI R0, RZ, 0x1f, R2 ;  /* 0x0000001fff007819 */ /* 0x000fc80000011602 */
[----:B------:R-:W-:-:S05]  /*104d0*/  LEA.HI.SX32 R8, R2, R0, 0x1a ;  /* 0x0000000002087211 */ /* 0x000fca00078fd2ff */
[----:B------:R0:W-:Y:S04]  /*104e0*/  STL [R1+0x40], R8 ;  /* 0x0000400801007387 */ /* 0x0001e80000100800 */
[----:B------:R0:W-:Y:S01]  /*104f0*/  STL [R1+0x58], R10 ;  /* 0x0000580a01007387 */ /* 0x0001e20000100800 */
[----:B------:R-:W-:Y:S05]  /*10500*/  @!P0 BRA `(.L_x_3448) ;  /* 0x00000000007c8947 */ /* 0x000fea0003800000 */
[----:B------:R-:W-:-:S04]  /*10510*/  SHF.R.U32.HI R0, RZ, 0x10, R9 ;  /* 0x00000010ff007819 */ /* 0x000fc80000011609 */
        /* <DEDUP_REMOVED lines=10> */
[----:B-1----:R-:W-:Y:S01]  /*105c0*/  IMAD.HI.U32 R7, R3, R5, R2 ;  /* 0x0000000503077227 */ /* 0x002fe200078e0002 */
        /* <DEDUP_REMOVED lines=19> */
.L_x_3448:
[----:B------:R-:W-:Y:S05]  /*10700*/  BSYNC B0 ;  /* 0x0000000000007941 */ /* 0x000fea0003800000 */
.L_x_3447:
[----:B------:R-:W-:Y:S01]  /*10710*/  IMAD.MOV.U32 R0, RZ, RZ, R11 ;  /* 0x000000ffff007224 */ /* 0x000fe200078e000b */
[----:B------:R-:W-:Y:S03]  /*10720*/  BSSY B7, `(.L_x_3449) ;  /* 0x0000455000077945 */ /* 0x000fe60003800000 */
[----:B------:R-:W-:-:S05]  /*10730*/  IMAD R2, R10, R0, RZ ;  /* 0x000000000a027224 */ /* 0x000fca00078e02ff */
        /* <DEDUP_REMOVED lines=11> */
[----:B------:R-:W4:Y:S01]  /*107f0*/  LDC.64 R2, c[0x0][0xc60] ;  /* 0x00031800ff027b82 */ /* 0x000f220000000a00 */
[----:B------:R-:W3:Y:S01]  /*10800*/  FLO.U32 R0, UR4 ;  /* 0x0000000400007d00 */ /* 0x000ee200080e0000 */
[----:B------:R-:W-:Y:S01]  /*10810*/  ULDC.64 UR6, c[0x0][0x208] ;  /* 0x0000820000067ab9 */ /* 0x000fe20000000a00 */
[----:B---3--:R-:W-:-:S06]  /*10820*/  ISETP.EQ.U32.AND P0, PT, R0, R5, PT ;  /* 0x000000050000720c */ /* 0x008fcc0003f02070 */
[----:B------:R-:W4:Y:S07]  /*10830*/  POPC R5, UR4 ;  /* 0x0000000400057d09 */ /* 0x000f2e0008000000 */
[----:B----4-:R-:W3:Y:S01]  /*10840*/  @P0 ATOMG.E.ADD.STRONG.GPU PT, R3, desc[UR6][R2.64], R5 ;  /* 0x00000005020309a8 */ /* 0x010ee200081ee1c6 */
[----:B0-----:R-:W0:Y:S02]  /*10850*/  S2R R4, SR_LTMASK ;  /* 0x0000000000047919 */ /* 0x001e240000003900 */
[----:B0-----:R-:W-:-:S04]  /*10860*/  LOP3.LUT R4, R4, UR4, RZ, 0xc0, !PT ;  /* 0x0000000404047c12 */ /* 0x001fc8000f8ec0ff */
[----:B-1----:R-:W0:Y:S01]  /*10870*/  POPC R7, R4 ;  /* 0x0000000400077309 */ /* 0x002e220000000000 */
[----:B---3--:R-:W0:Y:S02]  /*10880*/  SHFL.IDX PT, R0, R3, R0, 0x1f ;  /* 0x00001f0003007589 */ /* 0x008e2400000e0000 */
[----:B0-----:R-:W-:-:S05]  /*10890*/  IADD3 R0, R0, UR38, R7 ;  /* 0x0000002600007c10 */ /* 0x001fca000fffe007 */
[----:B------:R3:W-:Y:S01]  /*108a0*/  STL [R1], R0 ;  /* 0x0000000001007387 */ /* 0x0007e20000100800 */
[----:B------:R-:W-:Y:S05]  /*108b0*/  BRA `(.L_x_3451) ;  /* 0x0000004000ec7947 */ /* 0x000fea0003800000 */
.L_x_3450:
        /* <DEDUP_REMOVED lines=8> */
[----:B0-----:R-:W-:Y:S02]  /*10940*/  IMAD.U32 R4, RZ, RZ, UR6 ;  /* 0x00000006ff047e24 */ /* 0x001fe4000f8e00ff */
[----:B------:R-:W0:Y:S01]  /*10950*/  LDC.64 R2, c[0x4][R2] ;  /* 0x0100000002027b82 */ /* 0x000e220000000a00 */
[----:B------:R-:W-:Y:S02]  /*10960*/  IMAD.U32 R5, RZ, RZ, UR7 ;  /* 0x00000007ff057e24 */ /* 0x000fe4000f8e00ff */
[----:B------:R-:W-:Y:S02]  /*10970*/  IMAD.U32 R6, RZ, RZ, UR8 ;  /* 0x00000008ff067e24 */ /* 0x000fe4000f8e00ff */
[----:B-1----:R-:W-:-:S02]  /*10980*/  IMAD.U32 R7, RZ, RZ, UR9 ;  /* 0x00000009ff077e24 */ /* 0x002fc4000f8e00ff */
[----:B------:R-:W-:Y:S02]  /*10990*/  IMAD.U32 R10, RZ, RZ, UR4 ;  /* 0x00000004ff0a7e24 */ /* 0x000fe4000f8e00ff */
[----:B--2---:R-:W-:Y:S02]  /*109a0*/  IMAD.U32 R11, RZ, RZ, UR5 ;  /* 0x00000005ff0b7e24 */ /* 0x004fe4000f8e00ff */
[----:B------:R-:W-:Y:S02]  /*109b0*/  IMAD.MOV.U32 R8, RZ, RZ, 0x70 ;  /* 0x00000070ff087424 */ /* 0x000fe400078e00ff */
[----:B------:R-:W-:Y:S02]  /*109c0*/  IMAD.MOV.U32 R12, RZ, RZ, 0x1 ;  /* 0x00000001ff0c7424 */ /* 0x000fe400078e00ff */
[----:B------:R-:W-:-:S07]  /*109d0*/  IMAD.MOV.U32 R13, RZ, RZ, RZ ;  /* 0x000000ffff0d7224 */ /* 0x000fce00078e00ff */
[----:B------:R-:W-:-:S07]  /*109e0*/  LEPC R20, `(.L_x_3453) ;  /* 0x000000001014794e */ /* 0x000fce0000000000 */
[----:B0-----:R-:W-:Y:S05]  /*109f0*/  CALL.ABS.NOINC R2 ;  /* 0x0000000002007343 */ /* 0x001fea0003c00000 */
.L_x_3453:
[----:B------:R-:W-:Y:S05]  /*10a00*/  BSYNC B6 ;  /* 0x0000000000067941 */ /* 0x000fea0003800000 */
.L_x_3452:
        /* <DEDUP_REMOVED lines=9> */
[----:B0-----:R-:W-:Y:S02]  /*10aa0*/  IMAD.U32 R4, RZ, RZ, UR6 ;  /* 0x00000006ff047e24 */ /* 0x001fe4000f8e00ff */
[----:B------:R-:W-:Y:S02]  /*10ab0*/  IMAD.U32 R5, RZ, RZ, UR7 ;  /* 0x00000007ff057e24 */ /* 0x000fe4000f8e00ff */
[----:B------:R-:W-:Y:S02]  /*10ac0*/  IMAD.U32 R6, RZ, RZ, UR8 ;  /* 0x00000008ff067e24 */ /* 0x000fe4000f8e00ff */
[----:B-1----:R-:W-:-:S02]  /*10ad0*/  IMAD.U32 R7, RZ, RZ, UR9 ;  /* 0x00000009ff077e24 */ /* 0x002fc4000f8e00ff */
[----:B------:R-:W-:Y:S02]  /*10ae0*/  IMAD.U32 R10, RZ, RZ, UR4 ;  /* 0x00000004ff0a7e24 */ /* 0x000fe4000f8e00ff */
[----:B--2---:R-:W-:Y:S02]  /*10af0*/  IMAD.U32 R11, RZ, RZ, UR5 ;  /* 0x00000005ff0b7e24 */ /* 0x004fe4000f8e00ff */
[----:B------:R-:W-:Y:S02]  /*10b00*/  IMAD.MOV.U32 R8, RZ, RZ, 0x70 ;  /* 0x00000070ff087424 */ /* 0x000fe400078e00ff */
[----:B------:R-:W-:Y:S02]  /*10b10*/  IMAD.MOV.U32 R12, RZ, RZ, 0x1 ;  /* 0x00000001ff0c7424 */ /* 0x000fe400078e00ff */
[----:B---3--:R-:W-:-:S07]  /*10b20*/  IMAD.MOV.U32 R13, RZ, RZ, RZ ;  /* 0x000000ffff0d7224 */ /* 0x008fce00078e00ff */
[----:B------:R-:W-:-:S07]  /*10b30*/  LEPC R20, `(.L_x_3456) ;  /* 0x000000001014794e */ /* 0x000fce0000000000 */
[----:B----4-:R-:W-:Y:S05]  /*10b40*/  CALL.ABS.NOINC R2 ;  /* 0x0000000002007343 */ /* 0x010fea0003c00000 */
.L_x_3456:
        /* <DEDUP_REMOVED lines=16> */
.L_x_3455:
[----:B------:R-:W-:Y:S05]  /*10c50*/  BSYNC B6 ;  /* 0x0000000000067941 */ /* 0x000fea0003800000 */
.L_x_3454:
[----:B0-----:R-:W3:Y:S01]  /*10c60*/  LDL.LU R4, [R1+0x20] ;  /* 0x0000200001047983 */ /* 0x001ee20000300800 */
[----:B------:R-:W-:-:S03]  /*10c70*/  ULDC.64 UR4, c[0x0][0x9f8] ;  /* 0x00027e0000047ab9 */ /* 0x000fc60000000a00 */
[----:B-1----:R-:W4:Y:S01]  /*10c80*/  LDL R7, [R1+0x10] ;  /* 0x0000100001077983 */ /* 0x002f220000100800 */
[----:B------:R-:W-:Y:S01]  /*10c90*/  ISETP.NE.U32.AND P0, PT, RZ, UR4, PT ;  /* 0x00000004ff007c0c */ /* 0x000fe2000bf05070 */
[----:B------:R-:W-:Y:S02]  /*10ca0*/  ULDC.64 UR6, c[0x0][0x208] ;  /* 0x0000820000067ab9 */ /* 0x000fe40000000a00 */
[----:B------:R-:W5:Y:S01]  /*10cb0*/  LDL R0, [R1+0x38] ;  /* 0x0000380001007983 */ /* 0x000f620000100800 */
[----:B------:R-:W-:-:S13]  /*10cc0*/  ISETP.NE.AND.EX P0, PT, RZ, UR5, PT, P0 ;  /* 0x00000005ff007c0c */ /* 0x000fda000bf05300 */
[----:B------:R-:W-:-:S04]  /*10cd0*/  @P0 IADD3 R2, P1, R17, UR4, RZ ;  /* 0x0000000411020c10 */ /* 0x000fc8000ff3e0ff */
[----:B---3--:R-:W-:Y:S01]  /*10ce0*/  @P0 IADD3.X R3, R4, UR5, RZ, P1, !PT ;  /* 0x0000000504030c10 */ /* 0x008fe20008ffe4ff */
[----:B------:R-:W-:-:S04]  /*10cf0*/  ULDC.64 UR4, c[0x0][0xa08] ;  /* 0x0002820000047ab9 */ /* 0x000fc80000000a00 */
[----:B----4-:R0:W3:Y:S02]  /*10d00*/  @P0 LDG.E R7, desc[UR6][R2.64] ;  /* 0x0000000602070981 */ /* 0x0100e4000c1e1900 */
[----:B0-----:R-:W0:Y:S01]  /*10d10*/  LDC.64 R2, c[0x0][0x418] ;  /* 0x00010600ff027b82 */ /* 0x001e220000000a00 */
[----:B-----5:R-:W-:Y:S01]  /*10d20*/  VIADD R0, R0, 0xffffffff ;  /* 0xffffffff00007836 */ /* 0x020fe20000000000 */
[----:B---3--:R-:W-:Y:S01]  /*10d30*/  SHF.R.S32.HI R8, RZ, 0x1f, R7 ;  /* 0x0000001fff087819 */ /* 0x008fe20000011407 */
        /* <DEDUP_REMOVED lines=11> */
.L_x_3565:
[----:B0-----:R-:W3:Y:S01]  /*10df0*/  LDL.LU R4, [R1+0x1c] ;  /* 0x00001c0001047983 */ /* 0x001ee20000300800 */
[----:B------:R-:W-:Y:S02]  /*10e00*/  PLOP3.LUT P1, PT, PT, PT, PT, 0x8, 0x0 ;  /* 0x000000000000781c */ /* 0x000fe40003f2e170 */
[----:B-1----:R-:W-:Y:S01]  /*10e10*/  ISETP.NE.AND P0, PT, R14, RZ, PT ;  /* 0x000000ff0e00720c */ /* 0x002fe20003f05270 */
[----:B------:R0:W-:Y:S01]  /*10e20*/  STL [R1+0x8], R0 ;  /* 0x0000080001007387 */ /* 0x0001e20000100800 */
[----:B---3--:R-:W-:-:S09]  /*10e30*/  LOP3.LUT R4, R4, 0xfffffffe, RZ, 0xc0, !PT ;  /* 0xfffffffe04047812 */ /* 0x008fd200078ec0ff */
[----:B------:R-:W-:-:S05]  /*10e40*/  @P1 LOP3.LUT R4, R4, 0x1, RZ, 0xfc, !PT ;  /* 0x0000000104041812 */ /* 0x000fca00078efcff */
[----:B------:R0:W-:Y:S01]  /*10e50*/  STL [R1+0x1c], R4 ;  /* 0x00001c0401007387 */ /* 0x0001e20000100800 */
[----:B------:R-:W-:Y:S05]  /*10e60*/  @P0 BRA `(.L_x_3458) ;  /* 0x00000004003c0947 */ /* 0x000fea0003800000 */
[----:B------:R-:W-:-:S03]  /*10e70*/  UMOV UR4, 0xffffffff ;  /* 0xffffffff00047882 */ /* 0x000fc60000000000 */
[----:B------:R-:W-:Y:S05]  /*10e80*/  BRA.DIV UR4, `(.L_x_3459) ;  /* 0x0000005204807947 */ /* 0x000fea000b800000 */
[----:B------:R-:W-:-:S13]  /*10e90*/  ELECT P6, URZ, PT ;  /* 0x00000000003f782f */ /* 0x000fda00038c0000 */
.L_x_3568:
        /* <DEDUP_REMOVED lines=25> */
.L_x_3460:
[----:B-1----:R-:W3:Y:S01]  /*11030*/  LDL R2, [R1+0x14] ;  /* 0x0000140001027983 */ /* 0x002ee20000100800 */
[----:B0-----:R-:W-:Y:S01]  /*11040*/  IMAD R0, R19, 0x8, R18 ;  /* 0x0000000813007824 */ /* 0x001fe200078e0212 */
[----:B---3--:R-:W-:-:S04]  /*11050*/  SHF.L.U32 R2, R2, 0x1f, RZ ;  /* 0x0000001f02027819 */ /* 0x008fc800000006ff */
[----:B------:R-:W0:Y:S02]  /*11060*/  SYNCS.PHASECHK.TRANS64.TRYWAIT P0, [R0+URZ+0x36840], R2 ;  /* 0x03684002000075a7 */ /* 0x000e24000800017f */
[----:B0-----:R-:W-:Y:S05]  /*11070*/  @!P0 BRA `(.L_x_3461) ;  /* 0x0000005000248947 */ /* 0x001fea0003800000 */
.L_x_3569:
        /* <DEDUP_REMOVED lines=11> */
.L_x_3462:
[----:B------:R-:W3:Y:S04]  /*11130*/  LDL R4, [R1+0x8] ;  /* 0x0000080001047983 */ /* 0x000ee80000100800 */
[----:B------:R-:W4:Y:S04]  /*11140*/  LDL R3, [R1+0x18] ;  /* 0x0000180001037983 */ /* 0x000f280000100800 */
[----:B0-----:R-:W2:Y:S01]  /*11150*/  LDL.LU R2, [R1+0x1c] ;  /* 0x00001c0001027983 */ /* 0x001ea20000300800 */
        /* <DEDUP_REMOVED lines=10> */
[----:B------:R-:W-:-:S03]  /*11200*/  UMOV UR16, 0x40 ;  /* 0x0000004000107882 */ /* 0x000fc60000000000 */
[----:B------:R-:W-:-:S07]  /*11210*/  UIADD3 UR9, UR9, 0x36830, URZ ;  /* 0x0003683009097890 */ /* 0x000fce000fffe03f */
[----:B------:R-:W-:Y:S02]  /*11220*/  UIADD3 UR14, UR8, 0x21400, URZ ;  /* 0x00021400080e7890 */ /* 0x000fe4000fffe03f */
[----:B------:R-:W-:Y:S02]  /*11230*/  UIADD3 UR15, UR8, 0x24c00, URZ ;  /* 0x00024c00080f7890 */ /* 0x000fe4000fffe03f */
[----:B------:R-:W-:-:S03]  /*11240*/  UIADD3 UR17, UR8, 0x28400, URZ ;  /* 0x0002840008117890 */ /* 0x000fc6000fffe03f */
[----:B------:R-:W-:Y:S01]  /*11250*/  UMOV UR8, UR14 ;  /* 0x0000000e00087c82 */ /* 0x000fe20008000000 */
[----:B------:R-:W-:Y:S01]  /*11260*/  UMOV UR14, 0x80 ;  /* 0x00000080000e7882 */ /* 0x000fe20000000000 */
[----:B---3--:R-:W-:Y:S02]  /*11270*/  R2UR UR11, R4 ;  /* 0x00000000040b72ca */ /* 0x008fe400000e0000 */
[----:B----4-:R-:W-:Y:S02]  /*11280*/  R2UR UR5, R3 ;  /* 0x00000000030572ca */ /* 0x010fe400000e0000 */
[----:B--2---:R-:W-:-:S04]  /*11290*/  LOP3.LUT R2, R2, 0xfffffffe, RZ, 0xc0, !PT ;  /* 0xfffffffe02027812 */ /* 0x004fc800078ec0ff */
[----:B------:R-:W-:-:S07]  /*112a0*/  @P0 LOP3.LUT R2, R2, 0x1, RZ, 0xfc, !PT ;  /* 0x0000000102020812 */ /* 0x000fce00078efcff */
[----:B------:R-:W-:Y:S01]  /*112b0*/  UIMAD UR11, UR11, 0x70, UR5 ;  /* 0x000000700b0b78a4 */ /* 0x000fe2000f8e0205 */
[----:B------:R1:W-:Y:S01]  /*112c0*/  STL [R1+0x1c], R2 ;  /* 0x00001c0201007387 */ /* 0x0003e20000100800 */
[----:B------:R-:W-:-:S09]  /*112d0*/  UIADD3.X UR5, URZ, UR37, URZ, UP0, !UPT ;  /* 0x000000253f057290 */ /* 0x000fd200087fe43f */
[----:B------:R0:W-:Y:S02]  /*112e0*/  UTMALDG.4D [UR8], [UR4], desc[UR6] ;  /* 0x00000608040075b4 */ /* 0x0001e40008019000 */
[----:B0-----:R-:W-:Y:S01]  /*112f0*/  UMOV UR8, UR15 ;  /* 0x0000000f00087c82 */ /* 0x001fe20008000000 */
[----:B------:R-:W-:Y:S02]  /*11300*/  UMOV UR10, UR16 ;  /* 0x00000010000a7c82 */ /* 0x000fe40008000000 */
[----:B------:R0:W-:Y:S02]  /*11310*/  UTMALDG.4D [UR8], [UR4], desc[UR6] ;  /* 0x00000608040075b4 */ /* 0x0001e40008019000 */
[----:B0-----:R-:W-:Y:S01]  /*11320*/  UMOV UR8, UR17 ;  /* 0x0000001100087c82 */ /* 0x001fe20008000000 */
[----:B------:R-:W-:Y:S02]  /*11330*/  UMOV UR10, UR14 ;  /* 0x0000000e000a7c82 */ /* 0x000fe40008000000 */
[----:B------:R1:W-:Y:S02]  /*11340*/  UTMALDG.4D [UR8], [UR4], desc[UR6] ;  /* 0x00000608040075b4 */ /* 0x0003e40008019000 */
[----:B-1----:R-:W-:Y:S01]  /*11350*/  NOP ;  /* 0x0000000000007918 */ /* 0x002fe20000000000 */
.L_x_3458:
[----:B------:R-:W3:Y:S04]  /*11360*/  LDL.LU R3, [R1+0x30] ;  /* 0x0000300001037983 */ /* 0x000ee80000300800 */
[----:B------:R-:W4:Y:S04]  /*11370*/  LDL.LU R5, [R1+0x2c] ;  /* 0x00002c0001057983 */ /* 0x000f280000300800 */
[----:B0-----:R-:W5:Y:S01]  /*11380*/  LDL.LU R4, [R1+0x3c] ;  /* 0x00003c0001047983 */ /* 0x001f620000300800 */
        /* <DEDUP_REMOVED lines=9> */
[----:B---3--:R-:W-:Y:S02]  /*11420*/  SHF.R.S32.HI R0, RZ, 0x1f, R3 ;  /* 0x0000001fff007819 */ /* 0x008fe40000011403 */
[----:B----4-:R-:W-:-:S03]  /*11430*/  SEL R5, R5, RZ, !P0 ;  /* 0x000000ff05057207 */ /* 0x010fc60004000000 */
[----:B------:R-:W-:Y:S01]  /*11440*/  IMAD R0, R0, UR4, RZ ;  /* 0x0000000400007c24 */ /* 0x000fe2000f8e02ff */
[----:B-----5:R-:W-:-:S03]  /*11450*/  SEL R4, R4, RZ, !P0 ;  /* 0x000000ff04047207 */ /* 0x020fc60004000000 */
        /* <DEDUP_REMOVED lines=18> */
[----:B--2---:R-:W-:Y:S02]  /*11580*/  IMAD.U32 R11, RZ, RZ, UR5 ;  /* 0x00000005ff0b7e24 */ /* 0x004fe4000f8e00ff */
[----:B------:R-:W-:Y:S02]  /*11590*/  IMAD.MOV.U32 R8, RZ, RZ, 0x70 ;  /* 0x00000070ff087424 */ /* 0x000fe400078e00ff */
[----:B------:R-:W-:Y:S02]  /*115a0*/  IMAD.MOV.U32 R12, RZ, RZ, 0x1 ;  /* 0x00000001ff0c7424 */ /* 0x000fe400078e00ff */
[----:B------:R-:W-:-:S07]  /*115b0*/  IMAD.MOV.U32 R13, RZ, RZ, RZ ;  /* 0x000000ffff0d7224 */ /* 0x000fce00078e00ff */
[----:B------:R-:W-:-:S07]  /*115c0*/  LEPC R20, `(.L_x_3464) ;  /* 0x000000001014794e */ /* 0x000fce0000000000 */
[----:B0-----:R-:W-:Y:S05]  /*115d0*/  CALL.ABS.NOINC R2 ;  /* 0x0000000002007343 */ /* 0x001fea0003c00000 */
.L_x_3464:
[----:B------:R-:W-:Y:S05]  /*115e0*/  BSYNC B6 ;  /* 0x0000000000067941 */ /* 0x000fea0003800000 */
.L_x_3463:
[----:B0-----:R-:W3:Y:S01]  /*115f0*/  LDL.LU R0, [R1+0x3c] ;  /* 0x00003c0001007983 */ /* 0x001ee20000300800 */
[----:B------:R-:W0:Y:S01]  /*11600*/  LDC R8, c[0x0][0x448] ;  /* 0x00011200ff087b82 */ /* 0x000e220000000800 */
[----:B------:R-:W-:Y:S01]  /*11610*/  ULDC.64 UR4, c[0x0][0x2d8] ;  /* 0x0000b60000047ab9 */ /* 0x000fe20000000a00 */
[----:B------:R-:W-:Y:S01]  /*11620*/  ULDC.64 UR6, c[0x0][0x280] ;  /* 0x0000a00000067ab9 */ /* 0x000fe20000000a00 */
[----:B------:R-:W4:Y:S04]  /*11630*/  LDL.LU R4, [R1+0x30] ;  /* 0x0000300001047983 */ /* 0x000f280000300800 */
[----:B------:R-:W4:Y:S04]  /*11640*/  LDL.LU.64 R2, [R1+0x50] ;  /* 0x0000500001027983 */ /* 0x000f280000300a00 */
[----:B------:R-:W3:Y:S04]  /*11650*/  LDL.LU R6, [R1+0x2c] ;  /* 0x00002c0001067983 */ /* 0x000ee80000300800 */
[----:B------:R-:W3:Y:S01]  /*11660*/  LDL.LU R5, [R1+0x4] ;  /* 0x0000040001057983 */ /* 0x000ee20000300800 */
[----:B0-----:R-:W-:Y:S01]  /*11670*/  ISETP.NE.AND P0, PT, R8, 0x1, PT ;  /* 0x000000010800780c */ /* 0x001fe20003f05270 */
[----:B------:R-:W2:-:S12]  /*11680*/  S2R R9, SR_TID.X ;  /* 0x0000000000097919 */ /* 0x000e980000002100 */
[----:B------:R-:W0:Y:S01]  /*11690*/  @P0 LDC R7, c[0x0][0x450] ;  /* 0x00011400ff070b82 */ /* 0x000e220000000800 */
[----:B--2---:R-:W-:-:S05]  /*116a0*/  IMAD.SHL.U32 R11, R9, 0x8, RZ ;  /* 0x00000008090b7824 */ /* 0x004fca00078e00ff */
[----:B------:R-:W-:-:S04]  /*116b0*/  LOP3.LUT R11, R11, 0x38, RZ, 0xc0, !PT ;  /* 0x000000380b0b7812 */ /* 0x000fc800078ec0ff */
        /* <DEDUP_REMOVED lines=9> */
[----:B------:R-:W-:Y:S01]  /*11750*/  ULDC.64 UR4, c[0x0][0x2d0] ;  /* 0x0000b40000047ab9 */ /* 0x000fe20000000a00 */
[C---:B-1----:R-:W-:Y:S01]  /*11760*/  LOP3.LUT R6, R4.reuse, 0x7f, RZ, 0xc0, !PT ;  /* 0x0000007f04067812 */ /* 0x042fe200078ec0ff */
[----:B------:R-:W-:-:S03]  /*11770*/  IMAD.SHL.U32 R4, R4, 0x10, RZ ;  /* 0x0000001004047824 */ /* 0x000fc600078e00ff */
[----:B------:R-:W-:-:S04]  /*11780*/  SHF.R.U32.HI R6, RZ, 0x3, R6 ;  /* 0x00000003ff067819 */ /* 0x000fc80000011606 */
[----:B------:R-:W-:Y:S02]  /*11790*/  LOP3.LUT R4, R6, 0x70, R4, 0xf8, !PT ;  /* 0x0000007006047812 */ /* 0x000fe400078ef804 */
[----:B------:R-:W1:Y:S01]  /*117a0*/  @P0 LDC R6, c[0x0][0x44c] ;  /* 0x00011300ff060b82 */ /* 0x000e620000000800 */
[----:B------:R-:W-:Y:S02]  /*117b0*/  IMAD.SHL.U32 R5, R5, 0x80, RZ ;  /* 0x0000008005057824 */ /* 0x000fe400078e00ff */
[----:B------:R-:W-:-:S03]  /*117c0*/  IMAD.IADD R3, R3, 0x1, R0 ;  /* 0x0000000103037824 */ /* 0x000fc600078e0200 */
[----:B------:R-:W-:-:S05]  /*117d0*/  LOP3.LUT R0, R4, R5, RZ, 0xfc, !PT ;  /* 0x0000000504007212 */ /* 0x000fca00078efcff */
        /* <DEDUP_REMOVED lines=15> */
[----:B------:R-:W-:Y:S02]  /*118d0*/  ISETP.GE.AND P1, PT, R10, UR4, PT ;  /* 0x000000040a007c0c */ /* 0x000fe4000bf26270 */
[----:B------:R0:W5:Y:S01]  /*118e0*/  LDL R10, [R1+0x24] ;  /* 0x00002400010a7983 */ /* 0x0001620000100800 */
[----:B------:R-:W-:Y:S01]  /*118f0*/  IMAD R0, R0, UR5, R4 ;  /* 0x0000000500007c24 */ /* 0x000fe2000f8e0204 */
[----:B------:R-:W-:Y:S02]  /*11900*/  LOP3.LUT R9, R11, 0x80, RZ, 0xfc, !PT ;  /* 0x000000800b097812 */ /* 0x000fe400078efcff */
[----:B------:R-:W-:Y:S01]  /*11910*/  LEA R4, P3, R2, UR6, 0x1 ;  /* 0x0000000602047c11 */ /* 0x000fe2000f8608ff */
[----:B------:R-:W-:Y:S01]  /*11920*/  IMAD.IADD R0, R3, 0x1, R0 ;  /* 0x0000000103007824 */ /* 0x000fe200078e0200 */
        /* <DEDUP_REMOVED lines=8> */
[----:B------:R-:W-:-:S05]  /*119b0*/  SHF.R.U32.HI R6, RZ, 0x3, R6 ;  /* 0x00000003ff067819 */ /* 0x000fca0000011606 */
[----:B------:R-:W-:Y:S02]  /*119c0*/  IMAD.IADD R0, R6, 0x1, R5 ;  /* 0x0000000106007824 */ /* 0x000fe400078e0205 */
[----:B------:R-:W0:Y:S02]  /*119d0*/  S2R R6, SR_TID.X ;  /* 0x0000000000067919 */ /* 0x000e240000002100 */
[----:B------:R-:W-:Y:S01]  /*119e0*/  VIADD R5, R0, 0x10 ;  /* 0x0000001000057836 */ /* 0x000fe20000000000 */
[----:B------:R-:W-:Y:S01]  /*119f0*/  SHFL.IDX PT, R9, R3, 0x1, 0x181f ;  /* 0x00381f0003097f89 */ /* 0x000fe200000e0000 */
[----:B0-----:R-:W-:-:S03]  /*11a00*/  IMAD.SHL.U32 R11, R6, 0x8, RZ ;  /* 0x00000008060b7824 */ /* 0x001fc600078e00ff */
[----:B------:R-:W-:Y:S02]  /*11a10*/  SHFL.IDX PT, R6, R3, RZ, 0x181f ;  /* 0x00181fff03067589 */ /* 0x000fe400000e0000 */
[----:B------:R-:W-:Y:S01]  /*11a20*/  LOP3.LUT R11, R11, 0x38, RZ, 0xc0, !PT ;  /* 0x000000380b0b7812 */ /* 0x000fe200078ec0ff */
[----:B------:R-:W-:Y:S01]  /*11a30*/  ULDC.64 UR4, c[0x0][0x208] ;  /* 0x0000820000047ab9 */ /* 0x000fe20000000a00 */
[----:B--2---:R-:W-:Y:S02]  /*11a40*/  IMAD R2, R7, R8, RZ ;  /* 0x0000000807027224 */ /* 0x004fe400078e02ff */
[----:B------:R-:W0:Y:S03]  /*11a50*/  SHFL.IDX PT, R7, R4, RZ, 0x181f ;  /* 0x00181fff04077589 */ /* 0x000e2600000e0000 */
[-C--:B------:R-:W-:Y:S02]  /*11a60*/  ISETP.GE.AND P4, PT, R0, R2.reuse, PT ;  /* 0x000000020000720c */ /* 0x080fe40003f86270 */
[----:B------:R-:W-:-:S02]  /*11a70*/  ISETP.GE.AND P3, PT, R5, R2, PT ;  /* 0x000000020500720c */ /* 0x000fc40003f66270 */
[----:B------:R-:W1:Y:S09]  /*11a80*/  SHFL.IDX PT, R5, R4, 0x1, 0x181f ;  /* 0x00381f0004057f89 */ /* 0x000e7200000e0000 */
[----:B0-----:R-:W-:-:S05]  /*11a90*/  @!P4 LEA R7, P5, R11, R7, 0x1 ;  /* 0x000000070b07c211 */ /* 0x001fca00078a08ff */
[----:B------:R-:W-:-:S05]  /*11aa0*/  @!P4 IMAD.X R6, RZ, RZ, R6, P5 ;  /* 0x000000ffff06c224 */ /* 0x000fca00028e0606 */
[----:B------:R-:W-:-:S04]  /*11ab0*/  @!P4 LOP3.LUT R7, R7, R6, RZ, 0x3c, !PT ;  /* 0x000000060707c212 */ /* 0x000fc800078e3cff */
[----:B------:R-:W-:Y:S02]  /*11ac0*/  @!P4 LOP3.LUT R6, R7, R6, RZ, 0x3c, !PT ;  /* 0x000000060706c212 */ /* 0x000fe400078e3cff */
[----:B-1----:R-:W-:Y:S02]  /*11ad0*/  @!P3 LEA R8, P5, R11, R5, 0x1 ;  /* 0x000000050b08b211 */ /* 0x002fe400078a08ff */
[----:B------:R-:W-:-:S03]  /*11ae0*/  @!P4 LOP3.LUT R7, R7, R6, RZ, 0x3c, !PT ;  /* 0x000000060707c212 */ /* 0x000fc600078e3cff */
[----:B------:R-:W-:Y:S02]  /*11af0*/  @!P3 IMAD.X R5, RZ, RZ, R9, P5 ;  /* 0x000000ffff05b224 */ /* 0x000fe400028e0609 */
[----:B-----5:R-:W-:Y:S04]  /*11b00*/  @!P4 LDGSTS.E.BYPASS.LTC128B.128 [R10+0x15400], desc[UR4][R6.64], !P2 ;  /* 0x15400000060acfae */ /* 0x020fe8000d101d44 */
[----:B------:R-:W-:Y:S04]  /*11b10*/  @!P4 LDGSTS.E.BYPASS.LTC128B.128 [R10+0x19400], desc[UR4][R6.64+0x80], !P1 ;  /* 0x19400080060acfae */ /* 0x000fe8000c901d44 */
[----:B------:R0:W-:Y:S02]  /*11b20*/  @!P4 LDGSTS.E.BYPASS.LTC128B.128 [R10+0x1d400], desc[UR4][R6.64+0x100], !P0 ;  /* 0x1d400100060acfae */ /* 0x0001e4000c101d44 */
[----:B0-----:R-:W-:-:S02]  /*11b30*/  @!P3 IMAD.MOV.U32 R6, RZ, RZ, R8 ;  /* 0x000000ffff06b224 */ /* 0x001fc400078e0008 */
[----:B------:R-:W-:Y:S02]  /*11b40*/  @!P3 IMAD.MOV.U32 R7, RZ, RZ, R5 ;  /* 0x000000ffff07b224 */ /* 0x000fe400078e0005 */
[----:B------:R-:W-:-:S03]  /*11b50*/  VIADD R5, R0, 0x20 ;  /* 0x0000002000057836 */ /* 0x000fc60000000000 */
        /* <DEDUP_REMOVED lines=10> */
[----:B------:R-:W-:-:S03]  /*11c00*/  VIADD R5, R0, 0x30 ;  /* 0x0000003000057836 */ /* 0x000fc60000000000 */
        /* <DEDUP_REMOVED lines=33> */
[----:B------:R-:W-:Y:S02]  /*11e20*/  @!P3 LDGSTS.E.BYPASS.LTC128B.128 [R10+0x17c00], desc[UR4][R6.64], !P2 ;  /* 0x17c00000060abfae */ /* 0x000fe4000d101d44 */
[----:B------:R-:W-:Y:S02]  /*11e30*/  ISETP.GE.AND P4, PT, R5, R2, PT ;  /* 0x000000020500720c */ /* 0x000fe40003f86270 */
[----:B------:R-:W0:Y:S04]  /*11e40*/  SHFL.IDX PT, R5, R4, 0x6, 0x181f ;  /* 0x00d81f0004057f89 */ /* 0x000e2800000e0000 */
[----:B------:R-:W-:Y:S04]  /*11e50*/  @!P3 LDGSTS.E.BYPASS.LTC128B.128 [R10+0x1bc00], desc[UR4][R6.64+0x80], !P1 ;  /* 0x1bc00080060abfae */ /* 0x000fe8000c901d44 */
[----:B------:R1:W-:Y:S04]  /*11e60*/  @!P3 LDGSTS.E.BYPASS.LTC128B.128 [R10+0x1fc00], desc[UR4][R6.64+0x100], !P0 ;  /* 0x1fc00100060abfae */ /* 0x0003e8000c101d44 */
[----:B-1----:R-:W1:Y:S01]  /*11e70*/  SHFL.IDX PT, R6, R3, 0x6, 0x181f ;  /* 0x00d81f0003067f89 */ /* 0x002e6200000e0000 */
        /* <DEDUP_REMOVED lines=8> */
[----:B------:R0:W2:Y:S02]  /*11f00*/  SHFL.IDX PT, R3, R4, 0x7, 0x181f ;  /* 0x00f81f0004037f89 */ /* 0x0000a400000e0000 */
.L_x_3586:
[----:B------:R-:W-:Y:S01]  /*11f10*/  VIADD R0, R0, 0x70 ;  /* 0x0000007000007836 */ /* 0x000fe20000000000 */
[----:B------:R-:W-:Y:S04]  /*11f20*/  BSSY B0, `(.L_x_3466) ;  /* 0x000000f000007945 */ /* 0x000fe80003800000 */
[----:B------:R-:W-:-:S13]  /*11f30*/  ISETP.GE.AND P3, PT, R0, R2, PT ;  /* 0x000000020000720c */ /* 0x000fda0003f66270 */
[----:B------:R-:W-:Y:S05]  /*11f40*/  @P3 BRA `(.L_x_3467) ;  /* 0x0000000000303947 */ /* 0x000fea0003800000 */
[----:B0-----:R-:W0:Y:S01]  /*11f50*/  S2R R4, SR_TID.X ;  /* 0x0000000000047919 */ /* 0x001e220000002100 */
[----:B------:R-:W-:Y:S01]  /*11f60*/  ULDC.64 UR4, c[0x0][0x208] ;  /* 0x0000820000047ab9 */ /* 0x000fe20000000a00 */
[----:B0-----:R-:W-:-:S05]  /*11f70*/  IMAD.SHL.U32 R4, R4, 0x8, RZ ;  /* 0x0000000804047824 */ /* 0x001fca00078e00ff */
[----:B------:R-:W-:-:S04]  /*11f80*/  LOP3.LUT R4, R4, 0x38, RZ, 0xc0, !PT ;  /* 0x0000003804047812 */ /* 0x000fc800078ec0ff */
[----:B--2---:R-:W-:-:S05]  /*11f90*/  LEA R2, P3, R4, R3, 0x1 ;  /* 0x0000000304027211 */ /* 0x004fca00078608ff */
[----:B-1----:R-:W-:-:S05]  /*11fa0*/  IMAD.X R3, RZ, RZ, R5, P3 ;  /* 0x000000ffff037224 */ /* 0x002fca00018e0605 */
[----:B------:R-:W-:Y:S01]  /*11fb0*/  @!PT LDS RZ, [RZ] ;  /* 0x00000000fffff984 */ /* 0x000fe20000000800 */
[----:B------:R-:W-:Y:S01]  /*11fc0*/  @!PT LDS RZ, [RZ] ;  /* 0x00000000fffff984 */ /* 0x000fe20000000800 */
[----:B------:R-:W-:Y:S01]  /*11fd0*/  @!PT LDS RZ, [RZ] ;  /* 0x00000000fffff984 */ /* 0x000fe20000000800 */
[----:B------:R3:W-:Y:S04]  /*11fe0*/  LDGSTS.E.BYPASS.LTC128B.128 [R10+0x18c00], desc[UR4][R2.64], !P2 ;  /* 0x18c00000020a7fae */ /* 0x0007e8000d101d44 */
[----:B------:R3:W-:Y:S04]  /*11ff0*/  LDGSTS.E.BYPASS.LTC128B.128 [R10+0x1cc00], desc[UR4][R2.64+0x80], !P1 ;  /* 0x1cc00080020a7fae */ /* 0x0007e8000c901d44 */
[----:B------:R3:W-:Y:S02]  /*12000*/  LDGSTS.E.BYPASS.LTC128B.128 [R10+0x20c00], desc[UR4][R2.64+0x100], !P0 ;  /* 0x20c00100020a7fae */ /* 0x0007e4000c101d44 */
.L_x_3467:
[----:B------:R-:W-:Y:S05]  /*12010*/  BSYNC B0 ;  /* 0x0000000000007941 */ /* 0x000fea0003800000 */
.L_x_3466:
[----:B------:R-:W-:Y:S01]  /*12020*/  NOP ;  /* 0x0000000000007918 */ /* 0x000fe20000000000 */
[----:B------:R-:W-:Y:S01]  /*12030*/  PLOP3.LUT P0, PT, PT, PT, PT, 0x80, 0x0 ;  /* 0x000000000000781c */ /* 0x000fe20003f0f070 */
[----:B0-----:R-:W-:-:S12]  /*12040*/  VIADD R6, R18, 0x36800 ;  /* 0x0003680012067836 */ /* 0x001fd80000000000 */
.L_x_3468:
        /* <DEDUP_REMOVED lines=18> */
.L_x_3587:
[----:B------:R-:W-:Y:S05]  /*12170*/  BSYNC B0 ;  /* 0x0000000000007941 */ /* 0x000fea0003800000 */
.L_x_3469:
        /* <DEDUP_REMOVED lines=55> */
.L_x_3477:
[----:B------:R-:W-:Y:S01]  /*124f0*/  IMAD R3, R9, 0x8, R18 ;  /* 0x0000000809037824 */ /* 0x000fe200078e0212 */
[----:B------:R-:W-:Y:S01]  /*12500*/  SHF.L.U32 R2, R13, 0x1f, RZ ;  /* 0x0000001f0d027819 */ /* 0x000fe200000006ff */
[----:B------:R-:W-:Y:S03]  /*12510*/  BSSY B3, `(.L_x_3478) ;  /* 0x0000003000037945 */ /* 0x000fe60003800000 */
[----:B------:R-:W1:Y:S02]  /*12520*/  SYNCS.PHASECHK.TRANS64.TRYWAIT P0, [R3+URZ+0x36840], R2 ;  /* 0x03684002030075a7 */ /* 0x000e64000800017f */
[----:B-1----:R-:W-:Y:S05]  /*12530*/  @!P0 BRA `(.L_x_3479) ;  /* 0x0000004800248947 */ /* 0x002fea0003800000 */
.L_x_3588:
[----:B------:R-:W-:Y:S05]  /*12540*/  BSYNC B3 ;  /* 0x0000000000037941 */ /* 0x000fea0003800000 */
.L_x_3478:
[----:B------:R-:W2:Y:S01]  /*12550*/  S2R R7, SR_TID.X ;  /* 0x0000000000077919 */ /* 0x000ea20000002100 */
[----:B------:R-:W-:Y:S01]  /*12560*/  BSSY B3, `(.L_x_3480) ;  /* 0x000000b000037945 */ /* 0x000fe20003800000 */
[----:B--2---:R-:W-:-:S04]  /*12570*/  LOP3.LUT R7, R7, 0x7f, RZ, 0xc0, !PT ;  /* 0x0000007f07077812 */ /* 0x004fc800078ec0ff */
[----:B------:R-:W-:-:S13]  /*12580*/  ISETP.NE.AND P1, PT, R7, RZ, PT ;  /* 0x000000ff0700720c */ /* 0x000fda0003f25270 */
[----:B------:R-:W-:Y:S05]  /*12590*/  @P1 BRA `(.L_x_3481) ;  /* 0x00000000001c1947 */ /* 0x000fea0003800000 */
[----:B------:R-:W2:Y:S01]  /*125a0*/  S2R R7, SR_TID.X ;  /* 0x0000000000077919 */ /* 0x000ea20000002100 */
[----:B-1----:R-:W-:-:S04]  /*125b0*/  IMAD.MOV.U32 R2, RZ, RZ, 0xa800 ;  /* 0x0000a800ff027424 */ /* 0x002fc800078e00ff */
[----:B------:R3:W-:Y:S01]  /*125c0*/  SYNCS.ARRIVE.TRANS64 RZ, [R3+URZ+0x36830], R2 ;  /* 0x0368300203ff79a7 */ /* 0x0007e2000800003f */
[----:B--2---:R-:W-:-:S04]  /*125d0*/  LOP3.LUT R7, R7, 0x1f, RZ, 0xc0, !PT ;  /* 0x0000001f07077812 */ /* 0x004fc800078ec0ff */
[----:B------:R-:W-:-:S13]  /*125e0*/  ISETP.NE.AND P0, PT, R7, RZ, PT ;  /* 0x000000ff0700720c */ /* 0x000fda0003f05270 */
[----:B---3--:R-:W-:Y:S05]  /*125f0*/  @!P0 BRA `(.L_x_3481) ;  /* 0x0000000000048947 */ /* 0x008fea0003800000 */
[----:B------:R-:W-:Y:S01]  /*12600*/  BPT.TRAP 0x1 ;  /* 0x000000040000795c */ /* 0x000fe20000300000 */
.L_x_3481:
[----:B------:R-:W-:Y:S05]  /*12610*/  BSYNC B3 ;  /* 0x0000000000037941 */ /* 0x000fea0003800000 */
.L_x_3480:
        /* <DEDUP_REMOVED lines=12> */
.L_x_3482:
        /* <DEDUP_REMOVED lines=16> */
.L_x_3483:
        /* <DEDUP_REMOVED lines=16> */
.L_x_3484:
        /* <DEDUP_REMOVED lines=10> */
[----:B------:R-:W2:Y:S01]  /*12980*/  LDL.LU R7, [R1+0x14] ;  /* 0x0000140001077983 */ /* 0x000ea20000300800 */
[----:B------:R-:W-:Y:S01]  /*12990*/  IMAD R3, R19, 0x8, R6 ;  /* 0x0000000813037824 */ /* 0x000fe200078e0206 */
[----:B------:R-:W-:Y:S01]  /*129a0*/  BSSY B3, `(.L_x_3485) ;  /* 0x0000004000037945 */ /* 0x000fe20003800000 */
[----:B--2---:R-:W-:-:S04]  /*129b0*/  SHF.L.U32 R2, R7, 0x1f, RZ ;  /* 0x0000001f07027819 */ /* 0x004fc800000006ff */
[----:B------:R-:W1:Y:S02]  /*129c0*/  SYNCS.PHASECHK.TRANS64.TRYWAIT P0, [R3+URZ+0x60], R2 ;  /* 0x00006002030075a7 */ /* 0x000e64000800017f */
[----:B-1----:R-:W-:Y:S05]  /*129d0*/  @!P0 BRA `(.L_x_3486) ;  /* 0x0000004400108947 */ /* 0x002fea0003800000 */
.L_x_3589:
[----:B------:R-:W-:Y:S05]  /*129e0*/  BSYNC B3 ;  /* 0x0000000000037941 */ /* 0x000fea0003800000 */
.L_x_3485:
[----:B------:R-:W-:Y:S01]  /*129f0*/  BSSY B3, `(.L_x_3487) ;  /* 0x000000c000037945 */ /* 0x000fe20003800000 */
[----:B0-----:R-:W-:Y:S02]  /*12a00*/  IMAD.MOV.U32 R10, RZ, RZ, 0x0 ;  /* 0x00000000ff0a7424 */ /* 0x001fe400078e00ff */
[----:B------:R-:W-:Y:S01]  /*12a10*/  IMAD.MOV.U32 R11, RZ, RZ, 0x14f00000 ;  /* 0x14f00000ff0b7424 */ /* 0x000fe200078e00ff */
[----:B------:R-:W-:Y:S06]  /*12a20*/  @P1 BRA `(.L_x_3488) ;  /* 0x0000000000201947 */ /* 0x000fec0003800000 */
[----:B------:R-:W0:Y:S01]  /*12a30*/  S2R R7, SR_TID.X ;  /* 0x0000000000077919 */ /* 0x000e220000002100 */
[----:B-1----:R-:W-:Y:S02]  /*12a40*/  IMAD R2, R19, 0x8, R18 ;  /* 0x0000000813027824 */ /* 0x002fe400078e0212 */
[----:B------:R-:W-:-:S04]  /*12a50*/  IMAD.MOV.U32 R3, RZ, RZ, 0xa800 ;  /* 0x0000a800ff037424 */ /* 0x000fc800078e00ff */
[----:B------:R2:W-:Y:S01]  /*12a60*/  SYNCS.ARRIVE.TRANS64 RZ, [R2+URZ+0x36850], R3 ;  /* 0x0368500302ff79a7 */ /* 0x0005e2000800003f */
[----:B0-----:R-:W-:-:S04]  /*12a70*/  LOP3.LUT R7, R7, 0x1f, RZ, 0xc0, !PT ;  /* 0x0000001f07077812 */ /* 0x001fc800078ec0ff */
[----:B------:R-:W-:-:S13]  /*12a80*/  ISETP.NE.AND P0, PT, R7, RZ, PT ;  /* 0x000000ff0700720c */ /* 0x000fda0003f05270 */
[----:B--2---:R-:W-:Y:S05]  /*12a90*/  @!P0 BRA `(.L_x_3488) ;  /* 0x0000000000048947 */ /* 0x004fea0003800000 */
[----:B------:R-:W-:Y:S01]  /*12aa0*/  BPT.TRAP 0x1 ;  /* 0x000000040000795c */ /* 0x000fe20000300000 */
.L_x_3488:
[----:B------:R-:W-:Y:S05]  /*12ab0*/  BSYNC B3 ;  /* 0x0000000000037941 */ /* 0x000fea0003800000 */
.L_x_3487:
[----:B------:R-:W2:Y:S04]  /*12ac0*/  LDL R8, [R1+0x18] ;  /* 0x0000180001087983 */ /* 0x000ea80000100800 */
[----:B------:R-:W2:Y:S01]  /*12ad0*/  LDL.LU R7, [R1+0x8] ;  /* 0x0000080001077983 */ /* 0x000ea20000300800 */
[----:B------:R-:W-:Y:S01]  /*12ae0*/  R2UR UR10, R14 ;  /* 0x000000000e0a72ca */ /* 0x000fe200000e0000 */
[C-C-:B-1----:R-:W-:Y:S01]  /*12af0*/  IMAD R3, R19.reuse, 0x8, R18.reuse ;  /* 0x0000000813037824 */ /* 0x142fe200078e0212 */
        /* <DEDUP_REMOVED lines=9> */
.L_x_3489:
        /* <DEDUP_REMOVED lines=15> */
.L_x_3490:
        /* <DEDUP_REMOVED lines=15> */
.L_x_3491:
        /* <DEDUP_REMOVED lines=12> */
.L_x_3476:
[----:B------:R-:W-:Y:S05]  /*12e30*/  BSYNC B1 ;  /* 0x0000000000017941 */ /* 0x000fea0003800000 */
.L_x_3475:
[----:B0-----:R-:W2:Y:S01]  /*12e40*/  LDL.LU R0, [R1+0x38] ;  /* 0x0000380001007983 */ /* 0x001ea20000300800 */
[----:B------:R-:W-:-:S03]  /*12e50*/  IMAD.MOV.U32 R19, RZ, RZ, R9 ;  /* 0x000000ffff137224 */ /* 0x000fc600078e0009 */
[----:B------:R0:W-:Y:S02]  /*12e60*/  STL [R1+0x14], R13 ;  /* 0x0000140d01007387 */ /* 0x0001e40000100800 */
[----:B0-2---:R-:W-:-:S07]  /*12e70*/  VIADD R0, R0, 0xfffffffd ;  /* 0xfffffffd00007836 */ /* 0x005fce0000000000 */
.L_x_3474:
[----:B------:R-:W-:Y:S05]  /*12e80*/  BSYNC B2 ;  /* 0x0000000000027941 */ /* 0x000fea0003800000 */
.L_x_3473:
[----:B------:R-:W-:Y:S01]  /*12e90*/  VIADD R12, R12, 0xfffffffe ;  /* 0xfffffffe0c0c7836 */ /* 0x000fe20000000000 */
[----:B------:R-:W-:-:S04]  /*12ea0*/  LOP3.LUT R4, RZ, R4, RZ, 0x33, !PT ;  /* 0x00000004ff047212 */ /* 0x000fc800078e33ff */
[----:B------:R-:W-:-:S13]  /*12eb0*/  ISETP.NE.AND P0, PT, R12, R4, PT ;  /* 0x000000040c00720c */ /* 0x000fda0003f05270 */
[----:B------:R-:W-:Y:S05]  /*12ec0*/  @!P0 BRA `(.L_x_3472) ;  /* 0x0000001400cc8947 */ /* 0x000fea0003800000 */
[----:B------:R-:W-:-:S07]  /*12ed0*/  IMAD.MOV.U32 R9, RZ, RZ, R17 ;  /* 0x000000ffff097224 */ /* 0x000fce00078e0011 */
.L_x_3526:
        /* <DEDUP_REMOVED lines=36> */
.L_x_3494:
[----:B------:R-:W-:Y:S01]  /*13120*/  IMAD R3, R4, 0x8, R18 ;  /* 0x0000000804037824 */ /* 0x000fe200078e0212 */
[----:B------:R-:W-:Y:S01]  /*13130*/  SHF.L.U32 R2, R5, 0x1f, RZ ;  /* 0x0000001f05027819 */ /* 0x000fe200000006ff */
[----:B------:R-:W-:Y:S03]  /*13140*/  BSSY B2, `(.L_x_3495) ;  /* 0x0000003000027945 */ /* 0x000fe60003800000 */
[----:B------:R-:W1:Y:S02]  /*13150*/  SYNCS.PHASECHK.TRANS64.TRYWAIT P0, [R3+URZ+0x36840], R2 ;  /* 0x03684002030075a7 */ /* 0x000e64000800017f */
[----:B-1----:R-:W-:Y:S05]  /*13160*/  @!P0 BRA `(.L_x_3496) ;  /* 0x0000003c00408947 */ /* 0x002fea0003800000 */
.L_x_3590:
[----:B------:R-:W-:Y:S05]  /*13170*/  BSYNC B2 ;  /* 0x0000000000027941 */ /* 0x000fea0003800000 */
.L_x_3495:
        /* <DEDUP_REMOVED lines=12> */
.L_x_3498:
[----:B------:R-:W-:Y:S05]  /*13240*/  BSYNC B2 ;  /* 0x0000000000027941 */ /* 0x000fea0003800000 */
.L_x_3497:
        /* <DEDUP_REMOVED lines=12> */
.L_x_3499:
        /* <DEDUP_REMOVED lines=16> */
.L_x_3500:
        /* <DEDUP_REMOVED lines=16> */
.L_x_3501:
        /* <DEDUP_REMOVED lines=16> */
.L_x_3591:
[----:B------:R-:W-:Y:S05]  /*13610*/  BSYNC B2 ;  /* 0x0000000000027941 */ /* 0x000fea0003800000 */
.L_x_3502:
        /* <DEDUP_REMOVED lines=11> */
.L_x_3505:
[----:B------:R-:W-:Y:S05]  /*136d0*/  BSYNC B2 ;  /* 0x0000000000027941 */ /* 0x000fea0003800000 */
.L_x_3504:
        /* <DEDUP_REMOVED lines=12> */
.L_x_3506:
        /* <DEDUP_REMOVED lines=15> */
.L_x_3507:
        /* <DEDUP_REMOVED lines=15> */
.L_x_3508:
        /* <DEDUP_REMOVED lines=12> */
.L_x_3493:
[----:B------:R-:W-:Y:S05]  /*13a40*/  BSYNC B1 ;  /* 0x0000000000017941 */ /* 0x000fea0003800000 */
.L_x_3492:
        /* <DEDUP_REMOVED lines=36> */
.L_x_3511:
[----:B------:R-:W-:Y:S01]  /*13c90*/  IMAD R2, R19, 0x8, R18 ;  /* 0x0000000813027824 */ /* 0x000fe200078e0212 */
[----:B------:R-:W-:Y:S01]  /*13ca0*/  SHF.L.U32 R3, R12, 0x1f, RZ ;  /* 0x0000001f0c037819 */ /* 0x000fe200000006ff */
[----:B------:R-:W-:Y:S03]  /*13cb0*/  BSSY B2, `(.L_x_3512) ;  /* 0x0000003000027945 */ /* 0x000fe60003800000 */
[----:B------:R-:W2:Y:S02]  /*13cc0*/  SYNCS.PHASECHK.TRANS64.TRYWAIT P0, [R2+URZ+0x36840], R3 ;  /* 0x03684003020075a7 */ /* 0x000ea4000800017f */
[----:B--2---:R-:W-:Y:S05]  /*13cd0*/  @!P0 BRA `(.L_x_3513) ;  /* 0x00000030008c8947 */ /* 0x004fea0003800000 */
.L_x_3592:
[----:B------:R-:W-:Y:S05]  /*13ce0*/  BSYNC B2 ;  /* 0x0000000000027941 */ /* 0x000fea0003800000 */
.L_x_3512:
        /* <DEDUP_REMOVED lines=12> */
.L_x_3515:
[----:B------:R-:W-:Y:S05]  /*13db0*/  BSYNC B2 ;  /* 0x0000000000027941 */ /* 0x000fea0003800000 */
.L_x_3514:
        /* <DEDUP_REMOVED lines=13> */
.L_x_3516:
        /* <DEDUP_REMOVED lines=16> */
.L_x_3517:
        /* <DEDUP_REMOVED lines=16> */
.L_x_3518:
        /* <DEDUP_REMOVED lines=15> */
.L_x_3593:
[----:B------:R-:W-:Y:S05]  /*14180*/  BSYNC B2 ;  /* 0x0000000000027941 */ /* 0x000fea0003800000 */
.L_x_3519:
[----:B------:R-:W-:Y:S01]  /*14190*/  BSSY B2, `(.L_x_3521) ;  /* 0x000000b000027945 */ /* 0x000fe20003800000 */
[----:B------:R-:W-:Y:S02]  /*141a0*/  IMAD.MOV.U32 R10, RZ, RZ, 0x0 ;  /* 0x00000000ff0a7424 */ /* 0x000fe400078e00ff */
[----:B------:R-:W-:Y:S01]  /*141b0*/  IMAD.MOV.U32 R11, RZ, RZ, 0x14f00000 ;  /* 0x14f00000ff0b7424 */ /* 0x000fe200078e00ff */
[----:B------:R-:W-:Y:S06]  /*141c0*/  @P1 BRA `(.L_x_3522) ;  /* 0x00000000001c1947 */ /* 0x000fec0003800000 */
[----:B------:R-:W1:Y:S02]  /*141d0*/  S2R R3, SR_TID.X ;  /* 0x0000000000037919 */ /* 0x000e640000002100 */
[----:B-1----:R-:W-:Y:S01]  /*141e0*/  LOP3.LUT R15, R3, 0x1f, RZ, 0xc0, !PT ;  /* 0x0000001f030f7812 */ /* 0x002fe200078ec0ff */
[----:B------:R-:W-:-:S03]  /*141f0*/  IMAD.MOV.U32 R3, RZ, RZ, 0xa800 ;  /* 0x0000a800ff037424 */ /* 0x000fc600078e00ff */
[----:B------:R-:W-:Y:S01]  /*14200*/  ISETP.NE.AND P0, PT, R15, RZ, PT ;  /* 0x000000ff0f00720c */ /* 0x000fe20003f05270 */
[----:B------:R1:W-:-:S12]  /*14210*/  SYNCS.ARRIVE.TRANS64 RZ, [R2+URZ+0x50], R3 ;  /* 0x0000500302ff79a7 */ /* 0x0003d8000800003f */
[----:B-1----:R-:W-:Y:S05]  /*14220*/  @!P0 BRA `(.L_x_3522) ;  /* 0x0000000000048947 */ /* 0x002fea0003800000 */
[----:B------:R-:W-:Y:S01]  /*14230*/  BPT.TRAP 0x1 ;  /* 0x000000040000795c */ /* 0x000fe20000300000 */
.L_x_3522:
[----:B------:R-:W-:Y:S05]  /*14240*/  BSYNC B2 ;  /* 0x0000000000027941 */ /* 0x000fea0003800000 */
.L_x_3521:
        /* <DEDUP_REMOVED lines=12> */
.L_x_3523:
        /* <DEDUP_REMOVED lines=15> */
.L_x_3524:
        /* <DEDUP_REMOVED lines=15> */
.L_x_3525:
        /* <DEDUP_REMOVED lines=12> */
.L_x_3510:
[----:B------:R-:W-:Y:S05]  /*145b0*/  BSYNC B1 ;  /* 0x0000000000017941 */ /* 0x000fea0003800000 */
.L_x_3509:
[----:B------:R-:W2:Y:S01]  /*145c0*/  LDL R2, [R1+0x28] ;  /* 0x0000280001027983 */ /* 0x000ea20000100800 */
[----:B------:R-:W-:Y:S01]  /*145d0*/  VIADD R0, R0, 0xfffffffe ;  /* 0xfffffffe00007836 */ /* 0x000fe20000000000 */
[----:B--2---:R-:W-:-:S13]  /*145e0*/  ISETP.GT.AND P0, PT, R7, R2, PT ;  /* 0x000000020700720c */ /* 0x004fda0003f04270 */
[----:B------:R-:W-:Y:S05]  /*145f0*/  @P0 BRA `(.L_x_3526) ;  /* 0xffffffe800380947 */ /* 0x000fea000383ffff */
.L_x_3472:
[----:B------:R-:W-:Y:S05]  /*14600*/  BSYNC B0 ;  /* 0x0000000000007941 */ /* 0x000fea0003800000 */
.L_x_3471:
        /* <DEDUP_REMOVED lines=19> */
.L_x_3528:
[----:B------:R-:W-:Y:S05]  /*14740*/  BSYNC B0 ;  /* 0x0000000000007941 */ /* 0x000fea0003800000 */
.L_x_3527:
        /* <DEDUP_REMOVED lines=11> */
.L_x_3594:
[----:B------:R-:W-:Y:S05]  /*14800*/  BSYNC B1 ;  /* 0x0000000000017941 */ /* 0x000fea0003800000 */
.L_x_3531:
        /* <DEDUP_REMOVED lines=9> */
.L_x_3534:
[----:B------:R-:W-:Y:S05]  /*148a0*/  BSYNC B1 ;  /* 0x0000000000017941 */ /* 0x000fea0003800000 */
.L_x_3533:
        /* <DEDUP_REMOVED lines=12> */
.L_x_3535:
        /* <DEDUP_REMOVED lines=15> */
.L_x_3536:
        /* <DEDUP_REMOVED lines=15> */
.L_x_3537:
        /* <DEDUP_REMOVED lines=10> */
.L_x_3530:
[----:B------:R-:W-:Y:S05]  /*14bf0*/  BSYNC B0 ;  /* 0x0000000000007941 */ /* 0x000fea0003800000 */
.L_x_3529:
[----:B------:R-:W2:Y:S01]  /*14c00*/  LDL.LU R4, [R1+0x14] ;  /* 0x0000140001047983 */ /* 0x000ea20000300800 */
[----:B------:R-:W-:-:S05]  /*14c10*/  VIADD R19, R19, 0x1 ;  /* 0x0000000113137836 */ /* 0x000fca0000000000 */
[----:B------:R-:W-:-:S04]  /*14c20*/  ISETP.NE.AND P0, PT, R19, 0x2, PT ;  /* 0x000000021300780c */ /* 0x000fc80003f05270 */
[----:B------:R-:W-:Y:S02]  /*14c30*/  SEL R0, RZ, 0x1, P0 ;  /* 0x00000001ff007807 */ /* 0x000fe40000000000 */
[----:B------:R-:W-:Y:S02]  /*14c40*/  SEL R19, R19, RZ, P0 ;  /* 0x000000ff13137207 */ /* 0x000fe40000000000 */
[----:B--2---:R-:W-:-:S05]  /*14c50*/  LOP3.LUT R4, R4, R0, RZ, 0x3c, !PT ;  /* 0x0000000004047212 */ /* 0x004fca00078e3cff */
[----:B------:R2:W-:Y:S02]  /*14c60*/  STL [R1+0x14], R4 ;  /* 0x0000140401007387 */ /* 0x0005e40000100800 */
.L_x_3451:
[----:B------:R-:W-:Y:S05]  /*14c70*/  BSYNC B7 ;  /* 0x0000000000077941 */ /* 0x000fea0003800000 */
.L_x_3449:
        /* <DEDUP_REMOVED lines=14> */
.L_x_3538:
[----:B------:R-:W3:Y:S01]  /*14d60*/  S2R R0, SR_TID.X ;  /* 0x0000000000007919 */ /* 0x000ee20000002100 */
[----:B------:R-:W-:Y:S01]  /*14d70*/  UMOV UR4, 0xffffffff ;  /* 0xffffffff00047882 */ /* 0x000fe20000000000 */
[----:B---3--:R-:W-:-:S04]  /*14d80*/  LOP3.LUT R16, R0, 0x1f, RZ, 0xc0, !PT ;  /* 0x0000001f00107812 */ /* 0x008fc800078ec0ff */
[----:B------:R-:W-:Y:S01]  /*14d90*/  ISETP.NE.AND P0, PT, R16, 0x1f, PT ;  /* 0x0000001f1000780c */ /* 0x000fe20003f05270 */
[----:B------:R-:W-:-:S12]  /*14da0*/  BRA.DIV UR4, `(.L_x_3540) ;  /* 0x0000002204947947 */ /* 0x000fd8000b800000 */
[----:B------:R-:W3:Y:S01]  /*14db0*/  LDL.LU R3, [R1] ;  /* 0x0000000001037983 */ /* 0x000ee20000300800 */
[----:B------:R-:W-:-:S03]  /*14dc0*/  ULDC UR4, c[0x0][0xc3c] ;  /* 0x00030f0000047ab9 */ /* 0x000fc60000000800 */
[----:B0-2---:R-:W2:Y:S01]  /*14dd0*/  LDL R4, [R1+0xc] ;  /* 0x00000c0001047983 */ /* 0x005ea20000100800 */
[----:B------:R-:W-:Y:S01]  /*14de0*/  ULDC.64 UR6, c[0x0][0x208] ;  /* 0x0000820000067ab9 */ /* 0x000fe20000000a00 */
[----:B---3--:R-:W-:Y:S02]  /*14df0*/  IMAD.MOV.U32 R10, RZ, RZ, R3 ;  /* 0x000000ffff0a7224 */ /* 0x008fe400078e0003 */
[----:B--2---:R-:W-:-:S05]  /*14e00*/  IMAD.IADD R0, R4, 0x1, R16 ;  /* 0x0000000104007824 */ /* 0x004fca00078e0210 */
[----:B------:R-:W-:-:S13]  /*14e10*/  ISETP.GE.OR P1, PT, R0, UR4, !P0 ;  /* 0x0000000400007c0c */ /* 0x000fda000c726670 */
[----:B------:R-:W0:Y:S08]  /*14e20*/  @!P1 LDC.64 R2, c[0x0][0xc80] ;  /* 0x00032000ff029b82 */ /* 0x000e300000000a00 */
[----:B-1----:R-:W1:Y:S01]  /*14e30*/  @!P1 LDC.64 R4, c[0x0][0xc78] ;  /* 0x00031e00ff049b82 */ /* 0x002e620000000a00 */
        /* <DEDUP_REMOVED lines=32> */
.L_x_3604:
[----:B------:R-:W-:Y:S02]  /*15040*/  ULDC UR4, c[0x0][0xc38] ;  /* 0x00030e0000047ab9 */ /* 0x000fe40000000800 */
[----:B------:R-:W-:-:S04]  /*15050*/  IMAD.U32 R3, RZ, RZ, UR4 ;  /* 0x00000004ff037e24 */ /* 0x000fc8000f8e00ff */
[----:B-1----:R-:W-:-:S04]  /*15060*/  IMAD R9, R9, R3, RZ ;  /* 0x0000000309097224 */ /* 0x002fc800078e02ff */
[----:B------:R-:W-:-:S05]  /*15070*/  IMAD.IADD R4, R8, 0x1, R9 ;  /* 0x0000000108047824 */ /* 0x000fca00078e0209 */
[----:B------:R-:W-:-:S13]  /*15080*/  ISETP.GT.AND P6, PT, R4, R0, PT ;  /* 0x000000000400720c */ /* 0x000fda0003fc4270 */
[----:B------:R-:W-:Y:S05]  /*15090*/  @P6 BRA `(.L_x_3541) ;  /* 0x0000000000b06947 */ /* 0x000fea0003800000 */
.L_x_3544:
        /* <DEDUP_REMOVED lines=38> */
.L_x_3612:
[----:B------:R-:W-:Y:S02]  /*15300*/  ULDC UR4, c[0x0][0xc38] ;  /* 0x00030e0000047ab9 */ /* 0x000fe40000000800 */
[----:B------:R-:W-:-:S04]  /*15310*/  IMAD.U32 R3, RZ, RZ, UR4 ;  /* 0x00000004ff037e24 */ /* 0x000fc8000f8e00ff */
[----:B-1----:R-:W-:-:S04]  /*15320*/  IMAD R9, R9, R3, RZ ;  /* 0x0000000309097224 */ /* 0x002fc800078e02ff */
[----:B------:R-:W-:-:S05]  /*15330*/  IMAD.IADD R4, R9, 0x1, R4 ;  /* 0x0000000109047824 */ /* 0x000fca00078e0204 */
[----:B------:R-:W-:-:S13]  /*15340*/  ISETP.GT.AND P6, PT, R4, R0, PT ;  /* 0x000000000400720c */ /* 0x000fda0003fc4270 */
[----:B------:R-:W-:Y:S05]  /*15350*/  @!P6 BRA `(.L_x_3544) ;  /* 0xfffffffc0050e947 */ /* 0x000fea000383ffff */
.L_x_3541:
        /* <DEDUP_REMOVED lines=9> */
.L_x_3617:
[----:B------:R-:W-:-:S13]  /*153f0*/  ISETP.NE.AND P0, PT, R8, RZ, PT ;  /* 0x000000ff0800720c */ /* 0x000fda0003f05270 */
[----:B------:R-:W-:Y:S05]  /*15400*/  @!P0 BRA `(.L_x_3546) ;  /* 0x0000000000148947 */ /* 0x000fea0003800000 */
[----:B------:R-:W-:Y:S01]  /*15410*/  UMOV UR4, 0xffffffff ;  /* 0xffffffff00047882 */ /* 0x000fe20000000000 */
[----:B------:R-:W-:Y:S02]  /*15420*/  VIADD R12, R4, 0xffffffff ;  /* 0xffffffff040c7836 */ /* 0x000fe40000000000 */
[----:B------:R-:W-:Y:S05]  /*15430*/  BRA.DIV UR4, `(.L_x_3547) ;  /* 0x0000002604847947 */ /* 0x000fea000b800000 */
[----:B0-----:R0:W4:Y:S02]  /*15440*/  SHFL.IDX PT, R2, R2, R12, 0x1f ;  /* 0x00001f0c02027589 */ /* 0x00112400000e0000 */
.L_x_3620:
[----:B----4-:R-:W-:-:S07]  /*15450*/  IMAD.MOV.U32 R6, RZ, RZ, R2 ;  /* 0x000000ffff067224 */ /* 0x010fce00078e0002 */
.L_x_3546:
[----:B------:R-:W4:Y:S01]  /*15460*/  LDL.LU R10, [R1+0xc] ;  /* 0x00000c00010a7983 */ /* 0x000f220000300800 */
[----:B------:R-:W-:Y:S01]  /*15470*/  IMAD R9, R6, R3, R9 ;  /* 0x0000000306097224 */ /* 0x000fe200078e0209 */
[----:B--2---:R-:W-:-:S03]  /*15480*/  IABS R6, R5 ;  /* 0x0000000500067213 */ /* 0x004fc60000000000 */
[----:B------:R-:W-:Y:S01]  /*15490*/  IMAD.IADD R0, R0, 0x1, -R9 ;  /* 0x0000000100007824 */ /* 0x000fe200078e0a09 */
[----:B0-----:R-:W0:Y:S01]  /*154a0*/  I2F.RP R2, R6 ;  /* 0x0000000600027306 */ /* 0x001e220000209400 */
[----:B------:R2:W-:Y:S02]  /*154b0*/  STL [R1], R9 ;  /* 0x0000000901007387 */ /* 0x0005e40000100800 */
[----:B--2---:R-:W-:-:S05]  /*154c0*/  IABS R9, R5 ;  /* 0x0000000500097213 */ /* 0x004fca0000000000 */
[----:B0-----:R-:W0:Y:S01]  /*154d0*/  MUFU.RCP R2, R2 ;  /* 0x0000000200027308 */ /* 0x001e220000001000 */
[----:B------:R-:W-:Y:S02]  /*154e0*/  IMAD.MOV R9, RZ, RZ, -R9 ;  /* 0x000000ffff097224 */ /* 0x000fe400078e0a09 */
[----:B0-----:R-:W-:-:S05]  /*154f0*/  VIADD R2, R2, 0xffffffe ;  /* 0x0ffffffe02027836 */ /* 0x001fca0000000000 */
[----:B------:R-:W0:Y:S02]  /*15500*/  F2I.FTZ.U32.TRUNC.NTZ R3, R2 ;  /* 0x0000000200037305 */ /* 0x000e24000021f000 */
[----:B0-----:R-:W-:-:S04]  /*15510*/  IMAD.MOV R2, RZ, RZ, -R3 ;  /* 0x000000ffff027224 */ /* 0x001fc800078e0a03 */
        /* <DEDUP_REMOVED lines=11> */
[----:B---3--:R-:W-:-:S04]  /*155d0*/  IABS R6, R7 ;  /* 0x0000000700067213 */ /* 0x008fc80000000000 */
        /* <DEDUP_REMOVED lines=33> */
[----:B-1----:R-:W-:Y:S02]  /*157f0*/  IMAD.IADD R4, R0, 0x1, -R5 ;  /* 0x0000000100047824 */ /* 0x002fe400078e0a05 */
[----:B------:R-:W-:-:S05]  /*15800*/  IMAD R0, R3, 0x10000, R2 ;  /* 0x0001000003007824 */ /* 0x000fca00078e0202 */
[----:B------:R0:W-:Y:S04]  /*15810*/  STL [R1+0x8], R0 ;  /* 0x0000080001007387 */ /* 0x0001e80000100800 */
[----:B------:R0:W-:Y:S04]  /*15820*/  STL [R1+0xc], R10 ;  /* 0x00000c0a01007387 */ /* 0x0001e80000100800 */
[----:B------:R0:W-:Y:S01]  /*15830*/  STL [R1+0x4], R4 ;  /* 0x0000040401007387 */ /* 0x0001e20000100800 */
[----:B------:R-:W-:Y:S05]  /*15840*/  BRA `(.L_x_3548) ;  /* 0x0000000000287947 */ /* 0x000fea0003800000 */
.L_x_3542:
        /* <DEDUP_REMOVED lines=10> */
.L_x_3548:
[----:B-1----:R-:W2:Y:S04]  /*158f0*/  LDL R3, [R1+0x8] ;  /* 0x0000080001037983 */ /* 0x002ea80000100800 */
[----:B------:R-:W3:Y:S04]  /*15900*/  LDL R2, [R1+0xc] ;  /* 0x00000c0001027983 */ /* 0x000ee80000100800 */
[----:B0-----:R-:W4:Y:S04]  /*15910*/  LDL R4, [R1] ;  /* 0x0000000001047983 */ /* 0x001f280000100800 */
[----:B------:R-:W4:Y:S01]  /*15920*/  LDL R5, [R1+0x4] ;  /* 0x0000040001057983 */ /* 0x000f220000100800 */
[----:B------:R-:W-:Y:S05]  /*15930*/  WARPSYNC.ALL ;  /* 0x0000000000007948 */ /* 0x000fea0003800000 */
[----:B------:R-:W0:Y:S02]  /*15940*/  S2R R0, SR_TID.X ;  /* 0x0000000000007919 */ /* 0x000e240000002100 */
[----:B0-----:R-:W-:Y:S01]  /*15950*/  LOP3.LUT R0, R0, 0x1f, RZ, 0xc0, !PT ;  /* 0x0000001f00007812 */ /* 0x001fe200078ec0ff */
[----:B------:R-:W-:Y:S03]  /*15960*/  BAR.SYNC.DEFER_BLOCKING 0x4, 0x180 ;  /* 0x0106000000007b1d */ /* 0x000fe60000010000 */
[----:B------:R-:W-:-:S13]  /*15970*/  ISETP.NE.AND P0, PT, R0, RZ, PT ;  /* 0x000000ff0000720c */ /* 0x000fda0003f05270 */
[----:B------:R-:W-:Y:S01]  /*15980*/  @!P0 MOV R0, 0x400 ;  /* 0x0000040000008802 */ /* 0x000fe20000000f00 */
[----:B--2---:R-:W-:Y:S02]  /*15990*/  IMAD.MOV.U32 R6, RZ, RZ, R3 ;  /* 0x000000ffff067224 */ /* 0x004fe400078e0003 */
[----:B------:R-:W0:Y:S01]  /*159a0*/  @!P0 S2R R3, SR_CgaCtaId ;  /* 0x0000000000038919 */ /* 0x000e220000008800 */
[----:B---3--:R-:W-:Y:S01]  /*159b0*/  IMAD.MOV.U32 R7, RZ, RZ, R2 ;  /* 0x000000ffff077224 */ /* 0x008fe200078e0002 */
[----:B0-----:R-:W-:-:S05]  /*159c0*/  @!P0 LEA R18, R3, R0, 0x18 ;  /* 0x0000000003128211 */ /* 0x001fca00078ec0ff */
[----:B----4-:R0:W-:Y:S01]  /*159d0*/  @!P0 STS.128 [R18+0x368d0], R4 ;  /* 0x0368d00412008388 */ /* 0x0101e20000000c00 */
[----:B------:R-:W-:Y:S06]  /*159e0*/  BAR.ARV 0x5, 0x180 ;  /* 0x0146000000007b1d */ /* 0x000fec0000002000 */
.L_x_3539:
[----:B------:R-:W2:Y:S01]  /*159f0*/  LDL R0, [R1+0xc] ;  /* 0x00000c0001007983 */ /* 0x000ea20000100800 */
[----:B------:R-:W-:Y:S02]  /*15a00*/  ULDC UR4, c[0x0][0xc3c] ;  /* 0x00030f0000047ab9 */ /* 0x000fe40000000800 */
[----:B--2---:R-:W-:-:S13]  /*15a10*/  ISETP.GE.AND P0, PT, R0, UR4, PT ;  /* 0x0000000400007c0c */ /* 0x004fda000bf06270 */
[----:B------:R-:W-:Y:S05]  /*15a20*/  @!P0 BRA `(.L_x_3549) ;  /* 0xffffffa400308947 */ /* 0x000fea000383ffff */
[----:B------:R-:W-:Y:S05]  /*15a30*/  BSYNC B8 ;  /* 0x0000000000087941 */ /* 0x000fea0003800000 */
.L_x_3443:
[----:B-1----:R-:W3:Y:S01]  /*15a40*/  LDL.LU R0, [R1+0x48] ;  /* 0x0000480001007983 */ /* 0x002ee20000300800 */
[----:B------:R-:W-:Y:S01]  /*15a50*/  BSSY B0, `(.L_x_3550) ;  /* 0x000000b000007945 */ /* 0x000fe20003800000 */
[----:B0-2---:R-:W0:Y:S01]  /*15a60*/  S2R R5, SR_CgaCtaId ;  /* 0x0000000000057919 */ /* 0x005e220000008800 */
        /* <DEDUP_REMOVED lines=9> */
.L_x_3621:
[----:B------:R-:W-:Y:S05]  /*15b00*/  BSYNC B0 ;  /* 0x0000000000007941 */ /* 0x000fea0003800000 */
.L_x_3550:
[----:B------:R-:W-:-:S03]  /*15b10*/  UMOV UR4, 0xffffffff ;  /* 0xffffffff00047882 */ /* 0x000fc60000000000 */
[----:B------:R-:W-:Y:S05]  /*15b20*/  BRA.DIV UR4, `(.L_x_3552) ;  /* 0x0000002204047947 */ /* 0x000fea000b800000 */
[----:B------:R-:W1:Y:S02]  /*15b30*/  S2R R2, SR_TID.X ;  /* 0x0000000000027919 */ /* 0x000e640000002100 */
[----:B-1----:R-:W-:-:S04]  /*15b40*/  SHF.R.U32.HI R2, RZ, 0x5, R2 ;  /* 0x00000005ff027819 */ /* 0x002fc80000011602 */
[----:B------:R-:W-:-:S05]  /*15b50*/  LOP3.LUT R2, R2, 0x3, RZ, 0xc0, !PT ;  /* 0x0000000302027812 */ /* 0x000fca00078ec0ff */
[----:B------:R1:W2:Y:S02]  /*15b60*/  SHFL.IDX PT, R14, R2, RZ, 0x1f ;  /* 0x00001fff020e7589 */ /* 0x0002a400000e0000 */
.L_x_3624:
[----:B--2---:R-:W-:Y:S01]  /*15b70*/  ISETP.NE.AND P0, PT, R14, RZ, PT ;  /* 0x000000ff0e00720c */ /* 0x004fe20003f05270 */
[----:B------:R-:W-:-:S12]  /*15b80*/  BSSY B0, `(.L_x_3553) ;  /* 0x0000027000007945 */ /* 0x000fd80003800000 */
[----:B------:R-:W-:Y:S05]  /*15b90*/  @P0 BRA `(.L_x_3554) ;  /* 0x0000000000940947 */ /* 0x000fea0003800000 */
[----:B------:R-:W-:-:S03]  /*15ba0*/  UMOV UR4, 0xffffffff ;  /* 0xffffffff00047882 */ /* 0x000fc60000000000 */
[----:B------:R-:W-:Y:S05]  /*15bb0*/  BRA.DIV UR4, `(.L_x_3555) ;  /* 0x0000002204147947 */ /* 0x000fea000b800000 */
[----:B------:R-:W-:-:S13]  /*15bc0*/  ELECT P6, URZ, PT ;  /* 0x00000000003f782f */ /* 0x000fda00038c0000 */
.L_x_3627:
        /* <DEDUP_REMOVED lines=8> */
.L_x_3556:
        /* <DEDUP_REMOVED lines=13> */
.L_x_3628:
[----:B------:R-:W1:Y:S02]  /*15d20*/  SYNCS.PHASECHK.TRANS64.TRYWAIT P0, [R7+URZ], R2 ;  /* 0x00000002070075a7 */ /* 0x000e64000800017f */
[----:B-1----:R-:W-:Y:S05]  /*15d30*/  @!P0 BRA `(.L_x_3558) ;  /* 0x0000001c00e88947 */ /* 0x002fea0003800000 */
.L_x_3629:
[----:B------:R-:W-:Y:S05]  /*15d40*/  @!P2 BRA `(.L_x_3559) ;  /* 0x000000000004a947 */ /* 0x000fea0003800000 */
[----:B------:R-:W-:Y:S01]  /*15d50*/  BPT.TRAP 0x1 ;  /* 0x000000040000795c */ /* 0x000fe20000300000 */
.L_x_3559:
[----:B------:R-:W-:-:S04]  /*15d60*/  VIADD R0, R0, 0x36860 ;  /* 0x0003686000007836 */ /* 0x000fc80000000000 */
[----:B------:R-:W-:-:S04]  /*15d70*/  IMAD R4, R19, 0x8, R0 ;  /* 0x0000000813047824 */ /* 0x000fc800078e0200 */
[----:B------:R-:W2:Y:S02]  /*15d80*/  SYNCS.PHASECHK.TRANS64.TRYWAIT P0, [R4+URZ], R5 ;  /* 0x00000005040075a7 */ /* 0x000ea4000800017f */
[----:B--2---:R-:W-:Y:S05]  /*15d90*/  @!P0 BRA `(.L_x_3560) ;  /* 0x0000001c00e48947 */ /* 0x004fea0003800000 */
.L_x_3630:
[----:B------:R-:W-:-:S07]  /*15da0*/  IMAD R3, R3, 0x8, R0 ;  /* 0x0000000803037824 */ /* 0x000fce00078e0200 */
.L_x_3561:
[----:B---3--:R3:W4:Y:S02]  /*15db0*/  SYNCS.PHASECHK.TRANS64.TRYWAIT P0, [R3+URZ], R2 ;  /* 0x00000002030075a7 */ /* 0x008724000800017f */
[----:B----4-:R-:W-:Y:S05]  /*15dc0*/  @!P0 NANOSLEEP.SYNCS 0x989680 ;  /* 0x009896800000895d */ /* 0x010fea0003900000 */
[----:B------:R-:W4:Y:S02]  /*15dd0*/  @!P0 SYNCS.PHASECHK.TRANS64 P0, [R3+URZ], R2 ;  /* 0x00000002030085a7 */ /* 0x000f24000800007f */
[----:B----4-:R-:W-:Y:S05]  /*15de0*/  @!P0 BRA `(.L_x_3561) ;  /* 0xfffffffc00f08947 */ /* 0x010fea000383ffff */
.L_x_3554:
[----:B------:R-:W-:Y:S05]  /*15df0*/  BSYNC B0 ;  /* 0x0000000000007941 */ /* 0x000fea0003800000 */
.L_x_3553:
[----:B------:R-:W-:Y:S05]  /*15e00*/  EXIT ;  /* 0x000000000000794d */ /* 0x000fea0003800000 */
.L_x_3394:
[----:B0-----:R0:W1:Y:S02]  /*15e10*/  SYNCS.PHASECHK.TRANS64.TRYWAIT P1, [R4+URZ+0x36800], R3 ;  /* 0x03680003040075a7 */ /* 0x001064000802017f */
[----:B-1----:R-:W-:Y:S05]  /*15e20*/  @!P1 NANOSLEEP.SYNCS 0x989680 ;  /* 0x009896800000995d */ /* 0x002fea0003900000 */
[----:B------:R-:W1:Y:S02]  /*15e30*/  @!P1 SYNCS.PHASECHK.TRANS64 P1, [R4+URZ+0x36800], R3 ;  /* 0x03680003040095a7 */ /* 0x000e64000802007f */
[----:B-1----:R-:W-:Y:S05]  /*15e40*/  @!P1 BRA `(.L_x_3394) ;  /* 0xfffffffc00f09947 */ /* 0x002fea000383ffff */
[----:B------:R-:W-:Y:S05]  /*15e50*/  BRA `(.L_x_3562) ;  /* 0xfffffec000287947 */ /* 0x000fea000383ffff */
.L_x_3398:
[----:B-1----:R1:W2:Y:S02]  /*15e60*/  SYNCS.PHASECHK.TRANS64.TRYWAIT P2, [R0+URZ+0x36830], R3 ;  /* 0x03683003000075a7 */ /* 0x0022a4000804017f */
[----:B--2---:R-:W-:Y:S05]  /*15e70*/  @!P2 NANOSLEEP.SYNCS 0x989680 ;  /* 0x009896800000a95d */ /* 0x004fea0003900000 */
[----:B------:R-:W2:Y:S02]  /*15e80*/  @!P2 SYNCS.PHASECHK.TRANS64 P2, [R0+URZ+0x36830], R3 ;  /* 0x036830030000a5a7 */ /* 0x000ea4000804007f */
[----:B--2---:R-:W-:Y:S05]  /*15e90*/  @!P2 BRA `(.L_x_3398) ;  /* 0xfffffffc00f0a947 */ /* 0x004fea000383ffff */
[----:B------:R-:W-:Y:S05]  /*15ea0*/  BRA `(.L_x_3397) ;  /* 0xfffffec0004c7947 */ /* 0x000fea000383ffff */
.L_x_3403:
[----:B-1----:R-:W-:-:S04]  /*15eb0*/  IMAD.U32 R3, RZ, RZ, UR60 ;  /* 0x0000003cff037e24 */ /* 0x002fc8000f8e00ff */
[----:B------:R1:W2:Y:S03]  /*15ec0*/  SYNCS.PHASECHK.TRANS64.TRYWAIT P2, [R3+URZ+0x36830], R2 ;  /* 0x03683002030075a7 */ /* 0x0002a6000804017f */
[----:B--2---:R-:W-:Y:S05]  /*15ed0*/  @!P2 NANOSLEEP.SYNCS 0x989680 ;  /* 0x009896800000a95d */ /* 0x004fea0003900000 */
[----:B------:R-:W2:Y:S02]  /*15ee0*/  @!P2 SYNCS.PHASECHK.TRANS64 P2, [R3+URZ+0x36830], R2 ;  /* 0x036830020300a5a7 */ /* 0x000ea4000804007f */
[----:B--2---:R-:W-:Y:S05]  /*15ef0*/  @!P2 BRA `(.L_x_3403) ;  /* 0xfffffffc00eca947 */ /* 0x004fea000383ffff */
[----:B------:R-:W-:Y:S05]  /*15f00*/  BRA `(.L_x_3402) ;  /* 0xffffff04002c7947 */ /* 0x000fea000383ffff */
.L_x_3407:
[----:B-1----:R-:W-:-:S04]  /*15f10*/  IMAD.U32 R2, RZ, RZ, UR10 ;  /* 0x0000000aff027e24 */ /* 0x002fc8000f8e00ff */
[----:B------:R1:W2:Y:S03]  /*15f20*/  SYNCS.PHASECHK.TRANS64.TRYWAIT P2, [R2+URZ+0x36850], R0 ;  /* 0x03685000020075a7 */ /* 0x0002a6000804017f */
[----:B--2---:R-:W-:Y:S05]  /*15f30*/  @!P2 NANOSLEEP.SYNCS 0x989680 ;  /* 0x009896800000a95d */ /* 0x004fea0003900000 */
[----:B------:R-:W2:Y:S02]  /*15f40*/  @!P2 SYNCS.PHASECHK.TRANS64 P2, [R2+URZ+0x36850], R0 ;  /* 0x036850000200a5a7 */ /* 0x000ea4000804007f */
[----:B--2---:R-:W-:Y:S05]  /*15f50*/  @!P2 BRA `(.L_x_3407) ;  /* 0xfffffffc00eca947 */ /* 0x004fea000383ffff */
[----:B------:R-:W-:Y:S05]  /*15f60*/  BRA `(.L_x_3406) ;  /* 0xffffff2c00047947 */ /* 0x000fea000383ffff */
.L_x_3412:
[----:B-1----:R1:W2:Y:S02]  /*15f70*/  SYNCS.PHASECHK.TRANS64.TRYWAIT P0, [R13+URZ+0x36850], R0 ;  /* 0x036850000d0075a7 */ /* 0x0022a4000800017f */
[----:B--2---:R-:W-:Y:S05]  /*15f80*/  @!P0 NANOSLEEP.SYNCS 0x989680 ;  /* 0x009896800000895d */ /* 0x004fea0003900000 */
[----:B------:R-:W2:Y:S02]  /*15f90*/  @!P0 SYNCS.PHASECHK.TRANS64 P0, [R13+URZ+0x36850], R0 ;  /* 0x036850000d0085a7 */ /* 0x000ea4000800007f */
[----:B--2---:R-:W-:Y:S05]  /*15fa0*/  @!P0 BRA `(.L_x_3412) ;  /* 0xfffffffc00f08947 */ /* 0x004fea000383ffff */
[----:B------:R-:W-:Y:S05]  /*15fb0*/  BRA `(.L_x_3411) ;  /* 0xffffff4400b47947 */ /* 0x000fea000383ffff */
.L_x_3457:
[----:B------:R-:W0:Y:S01]  /*15fc0*/  S2R R4, SR_TID.X ;  /* 0x0000000000047919 */ /* 0x000e220000002100 */
[----:B------:R-:W-:Y:S01]  /*15fd0*/  BSSY B0, `(.L_x_3563) ;  /* 0x000000a000007945 */ /* 0x000fe20003800000 */
[----:B------:R-:W-:Y:S02]  /*15fe0*/  IMAD.MOV.U32 R12, RZ, RZ, RZ ;  /* 0x000000ffff0c7224 */ /* 0x000fe400078e00ff */
[----:B--2---:R-:W-:Y:S02]  /*15ff0*/  IMAD.MOV.U32 R11, RZ, RZ, 0x1f ;  /* 0x0000001fff0b7424 */ /* 0x004fe400078e00ff */
[----:B------:R-:W-:Y:S01]  /*16000*/  IMAD.MOV.U32 R15, RZ, RZ, -0x1 ;  /* 0xffffffffff0f7424 */ /* 0x000fe200078e00ff */
[----:B0-----:R-:W-:-:S04]  /*16010*/  SHF.R.U32.HI R4, RZ, 0x5, R4 ;  /* 0x00000005ff047819 */ /* 0x001fc80000011604 */
[----:B------:R-:W-:-:S05]  /*16020*/  LOP3.LUT R4, R4, 0x3, RZ, 0xc0, !PT ;  /* 0x0000000304047812 */ /* 0x000fca00078ec0ff */
[----:B------:R-:W-:-:S07]  /*16030*/  IMAD.MOV.U32 R13, RZ, RZ, R4 ;  /* 0x000000ffff0d7224 */ /* 0x000fce00078e0004 */
[----:B------:R-:W-:Y:S05]  /*16040*/  WARPSYNC.COLLECTIVE R15, `(.L_x_3564) ;  /* 0x000000000f087348 */ /* 0x000fea0003c00000 */
[----:B------:R0:W1:Y:S02]  /*16050*/  SHFL.IDX P6, R14, R13, R12, R11 ;  /* 0x0000000c0d0e7389 */ /* 0x00006400000c000b */
[----:B01----:R-:W-:Y:S01]  /*16060*/  ENDCOLLECTIVE ;  /* 0x000000000000791b */ /* 0x003fe20003800000 */
.L_x_3564:
[----:B------:R-:W-:Y:S05]  /*16070*/  BSYNC B0 ;  /* 0x0000000000007941 */ /* 0x000fea0003800000 */
.L_x_3563:
[----:B------:R-:W-:Y:S05]  /*16080*/  BRA `(.L_x_3565) ;  /* 0xffffffac00587947 */ /* 0x000fea000383ffff */
.L_x_3459:
[----:B------:R-:W-:Y:S01]  /*16090*/  BSSY B0, `(.L_x_3566) ;  /* 0x0000006000007945 */ /* 0x000fe20003800000 */
[----:B------:R-:W-:-:S07]  /*160a0*/  IMAD.MOV.U32 R15, RZ, RZ, -0x1 ;  /* 0xffffffffff0f7424 */ /* 0x000fce00078e00ff */
[----:B0-2---:R-:W-:Y:S05]  /*160b0*/  WARPSYNC.COLLECTIVE R15, `(.L_x_3567) ;  /* 0x000000000f0c7348 */ /* 0x005fea0003c00000 */
[----:B------:R-:W-:Y:S02]  /*160c0*/  ELECT P6, UR62, PT ;  /* 0x00000000003e782f */ /* 0x000fe400038c0000 */
[----:B------:R-:W-:Y:S01]  /*160d0*/  MOV R14, UR62 ;  /* 0x0000003e000e7c02 */ /* 0x000fe20008000f00 */
[----:B0-2---:R-:W-:Y:S10]  /*160e0*/  ENDCOLLECTIVE ;  /* 0x000000000000791b */ /* 0x005ff40003800000 */
.L_x_3567:
[----:B------:R-:W-:Y:S05]  /*160f0*/  BSYNC B0 ;  /* 0x0000000000007941 */ /* 0x000fea0003800000 */
.L_x_3566:
[----:B------:R-:W-:Y:S05]  /*16100*/  BRA `(.L_x_3568) ;  /* 0xffffffac00647947 */ /* 0x000fea000383ffff */
.L_x_3461:
[----:B0-----:R0:W1:Y:S02]  /*16110*/  SYNCS.PHASECHK.TRANS64.TRYWAIT P0, [R0+URZ+0x36840], R2 ;  /* 0x03684002000075a7 */ /* 0x001064000800017f */
[----:B-1----:R-:W-:Y:S05]  /*16120*/  @!P0 NANOSLEEP.SYNCS 0x989680 ;  /* 0x009896800000895d */ /* 0x002fea0003900000 */
[----:B------:R-:W1:Y:S02]  /*16130*/  @!P0 SYNCS.PHASECHK.TRANS64 P0, [R0+URZ+0x36840], R2 ;  /* 0x03684002000085a7 */ /* 0x000e64000800007f */
[----:B-1----:R-:W-:Y:S05]  /*16140*/  @!P0 BRA `(.L_x_3461) ;  /* 0xfffffffc00f08947 */ /* 0x002fea000383ffff */
[----:B------:R-:W-:Y:S05]  /*16150*/  BRA `(.L_x_3569) ;  /* 0xffffffac00c87947 */ /* 0x000fea000383ffff */
.L_x_3465:
        /* <DEDUP_REMOVED lines=9> */
.L_x_3570:
[----:B------:R-:W-:Y:S02]  /*161f0*/  IMAD.MOV.U32 R13, RZ, RZ, R4 ;  /* 0x000000ffff0d7224 */ /* 0x000fe400078e0004 */
[----:B------:R-:W-:-:S07]  /*16200*/  IMAD.MOV.U32 R6, RZ, RZ, R14 ;  /* 0x000000ffff067224 */ /* 0x000fce00078e000e */
[----:B------:R-:W-:Y:S05]  /*16210*/  WARPSYNC.COLLECTIVE R15, `(.L_x_3571) ;  /* 0x000000000f087348 */ /* 0x000fea0003c00000 */
[----:B------:R0:W1:Y:S02]  /*16220*/  SHFL.IDX P6, R14, R13, R12, R11 ;  /* 0x0000000c0d0e7389 */ /* 0x00006400000c000b */
[----:B01----:R-:W-:Y:S01]  /*16230*/  ENDCOLLECTIVE ;  /* 0x000000000000791b */ /* 0x003fe20003800000 */
.L_x_3571:
[----:B------:R-:W-:Y:S01]  /*16240*/  ULDC.64 UR4, c[0x0][0x208] ;  /* 0x0000820000047ab9 */ /* 0x000fe20000000a00 */
[----:B------:R-:W-:Y:S02]  /*16250*/  IMAD.MOV.U32 R13, RZ, RZ, R3 ;  /* 0x000000ffff0d7224 */ /* 0x000fe400078e0003 */
[----:B------:R-:W-:Y:S02]  /*16260*/  IMAD.MOV.U32 R12, RZ, RZ, 0x1 ;  /* 0x00000001ff0c7424 */ /* 0x000fe400078e00ff */
[----:B------:R-:W-:Y:S02]  /*16270*/  IMAD.MOV.U32 R7, RZ, RZ, R14 ;  /* 0x000000ffff077224 */ /* 0x000fe400078e000e */
[----:B------:R-:W-:Y:S02]  /*16280*/  IMAD R2, R9, R8, RZ ;  /* 0x0000000809027224 */ /* 0x000fe400078e02ff */
[----:B------:R-:W0:Y:S01]  /*16290*/  S2R R9, SR_TID.X ;  /* 0x0000000000097919 */ /* 0x000e220000002100 */
[----:B------:R-:W-:-:S05]  /*162a0*/  IMAD.SHL.U32 R8, R0, 0x8, RZ ;  /* 0x0000000800087824 */ /* 0x000fca00078e00ff */
[----:B------:R-:W-:Y:S02]  /*162b0*/  LOP3.LUT R8, R8, 0x38, RZ, 0xc0, !PT ;  /* 0x0000003808087812 */ /* 0x000fe400078ec0ff */
[----:B0-----:R-:W-:-:S04]  /*162c0*/  LOP3.LUT R9, R9, 0x7f, RZ, 0xc0, !PT ;  /* 0x0000007f09097812 */ /* 0x001fc800078ec0ff */
[----:B------:R-:W-:-:S05]  /*162d0*/  SHF.R.U32.HI R9, RZ, 0x3, R9 ;  /* 0x00000003ff097819 */ /* 0x000fca0000011609 */
[----:B------:R-:W-:-:S04]  /*162e0*/  IMAD.IADD R0, R9, 0x1, R5 ;  /* 0x0000000109007824 */ /* 0x000fc800078e0205 */
[C---:B------:R-:W-:Y:S01]  /*162f0*/  VIADD R5, R0.reuse, 0x10 ;  /* 0x0000001000057836 */ /* 0x040fe20000000000 */
[----:B------:R-:W-:-:S13]  /*16300*/  ISETP.GE.AND P3, PT, R0, R2, PT ;  /* 0x000000020000720c */ /* 0x000fda0003f66270 */
        /* <DEDUP_REMOVED lines=15> */
.L_x_3572:
[----:B------:R-:W-:Y:S02]  /*16400*/  IMAD.MOV.U32 R13, RZ, RZ, R4 ;  /* 0x000000ffff0d7224 */ /* 0x000fe400078e0004 */
[----:B------:R-:W-:-:S07]  /*16410*/  IMAD.MOV.U32 R9, RZ, RZ, R14 ;  /* 0x000000ffff097224 */ /* 0x000fce00078e000e */
[----:B------:R-:W-:Y:S05]  /*16420*/  WARPSYNC.COLLECTIVE R15, `(.L_x_3573) ;  /* 0x000000000f087348 */ /* 0x000fea0003c00000 */
[----:B------:R0:W1:Y:S02]  /*16430*/  SHFL.IDX P6, R14, R13, R12, R11 ;  /* 0x0000000c0d0e7389 */ /* 0x00006400000c000b */
[----:B01----:R-:W-:Y:S01]  /*16440*/  ENDCOLLECTIVE ;  /* 0x000000000000791b */ /* 0x003fe20003800000 */
.L_x_3573:
[----:B------:R-:W-:Y:S01]  /*16450*/  ULDC.64 UR4, c[0x0][0x208] ;  /* 0x0000820000047ab9 */ /* 0x000fe20000000a00 */
[----:B------:R-:W-:Y:S02]  /*16460*/  IMAD.MOV.U32 R13, RZ, RZ, R3 ;  /* 0x000000ffff0d7224 */ /* 0x000fe400078e0003 */
[----:B------:R-:W-:Y:S02]  /*16470*/  IMAD.MOV.U32 R12, RZ, RZ, 0x2 ;  /* 0x00000002ff0c7424 */ /* 0x000fe400078e00ff */
[----:B------:R-:W-:-:S05]  /*16480*/  IMAD.MOV.U32 R5, RZ, RZ, R14 ;  /* 0x000000ffff057224 */ /* 0x000fca00078e000e */
[----:B------:R-:W-:-:S05]  /*16490*/  @!P3 LEA R8, P5, R8, R5, 0x1 ;  /* 0x000000050808b211 */ /* 0x000fca00078a08ff */
[----:B------:R-:W-:Y:S02]  /*164a0*/  @!P3 IMAD.X R5, RZ, RZ, R9, P5 ;  /* 0x000000ffff05b224 */ /* 0x000fe400028e0609 */
[----:B------:R-:W-:Y:S01]  /*164b0*/  @!P3 IMAD.MOV.U32 R6, RZ, RZ, R8 ;  /* 0x000000ffff06b224 */ /* 0x000fe200078e0008 */
[----:B------:R-:W0:Y:S01]  /*164c0*/  S2R R9, SR_TID.X ;  /* 0x0000000000097919 */ /* 0x000e220000002100 */
[----:B------:R-:W-:Y:S02]  /*164d0*/  @!P3 IMAD.MOV.U32 R7, RZ, RZ, R5 ;  /* 0x000000ffff07b224 */ /* 0x000fe400078e0005 */
[----:B------:R-:W-:-:S03]  /*164e0*/  VIADD R5, R0, 0x20 ;  /* 0x0000002000057836 */ /* 0x000fc60000000000 */
[----:B------:R-:W-:Y:S01]  /*164f0*/  @!PT LDS RZ, [RZ] ;  /* 0x00000000fffff984 */ /* 0x000fe20000000800 */
[----:B------:R-:W-:Y:S01]  /*16500*/  @!PT LDS RZ, [RZ] ;  /* 0x00000000fffff984 */ /* 0x000fe20000000800 */
[----:B------:R-:W-:Y:S01]  /*16510*/  @!PT LDS RZ, [RZ] ;  /* 0x00000000fffff984 */ /* 0x000fe20000000800 */
[----:B------:R1:W-:Y:S04]  /*16520*/  @!P3 LDGSTS.E.BYPASS.LTC128B.128 [R10+0x15c00], desc[UR4][R6.64], !P2 ;  /* 0x15c00000060abfae */ /* 0x0003e8000d101d44 */
[----:B------:R1:W-:Y:S04]  /*16530*/  @!P3 LDGSTS.E.BYPASS.LTC128B.128 [R10+0x19c00], desc[UR4][R6.64+0x80], !P1 ;  /* 0x19c00080060abfae */ /* 0x0003e8000c901d44 */
[----:B------:R1:W-:Y:S01]  /*16540*/  @!P3 LDGSTS.E.BYPASS.LTC128B.128 [R10+0x1dc00], desc[UR4][R6.64+0x100], !P0 ;  /* 0x1dc00100060abfae */ /* 0x0003e2000c101d44 */
[----:B------:R-:W-:-:S13]  /*16550*/  ISETP.GE.AND P3, PT, R5, R2, PT ;  /* 0x000000020500720c */ /* 0x000fda0003f66270 */
[----:B01----:R-:W-:Y:S05]  /*16560*/  WARPSYNC.COLLECTIVE R15, `(.L_x_3574) ;  /* 0x000000000f087348 */ /* 0x003fea0003c00000 */
[----:B------:R2:W3:Y:S02]  /*16570*/  SHFL.IDX P6, R14, R13, R12, R11 ;  /* 0x0000000c0d0e7389 */ /* 0x0004e400000c000b */
[----:B0123--:R-:W-:Y:S01]  /*16580*/  ENDCOLLECTIVE ;  /* 0x000000000000791b */ /* 0x00ffe20003800000 */
.L_x_3574:
[----:B------:R-:W-:Y:S02]  /*16590*/  IMAD.MOV.U32 R13, RZ, RZ, R4 ;  /* 0x000000ffff0d7224 */ /* 0x000fe400078e0004 */
[----:B------:R-:W-:-:S05]  /*165a0*/  IMAD.SHL.U32 R9, R9, 0x8, RZ ;  /* 0x0000000809097824 */ /* 0x000fca00078e00ff */
[----:B------:R-:W-:Y:S01]  /*165b0*/  LOP3.LUT R9, R9, 0x38, RZ, 0xc0, !PT ;  /* 0x0000003809097812 */ /* 0x000fe200078ec0ff */
[----:B------:R-:W-:-:S07]  /*165c0*/  IMAD.MOV.U32 R8, RZ, RZ, R14 ;  /* 0x000000ffff087224 */ /* 0x000fce00078e000e */
[----:B------:R-:W-:Y:S05]  /*165d0*/  WARPSYNC.COLLECTIVE R15, `(.L_x_3575) ;  /* 0x000000000f087348 */ /* 0x000fea0003c00000 */
[----:B------:R0:W1:Y:S02]  /*165e0*/  SHFL.IDX P6, R14, R13, R12, R11 ;  /* 0x0000000c0d0e7389 */ /* 0x00006400000c000b */
[----:B01----:R-:W-:Y:S01]  /*165f0*/  ENDCOLLECTIVE ;  /* 0x000000000000791b */ /* 0x003fe20003800000 */
.L_x_3575:
        /* <DEDUP_REMOVED lines=19> */
.L_x_3576:
[----:B------:R-:W-:Y:S02]  /*16730*/  IMAD.MOV.U32 R13, RZ, RZ, R4 ;  /* 0x000000ffff0d7224 */ /* 0x000fe400078e0004 */
[----:B------:R-:W-:-:S07]  /*16740*/  IMAD.MOV.U32 R6, RZ, RZ, R14 ;  /* 0x000000ffff067224 */ /* 0x000fce00078e000e */
[----:B------:R-:W-:Y:S05]  /*16750*/  WARPSYNC.COLLECTIVE R15, `(.L_x_3577) ;  /* 0x000000000f087348 */ /* 0x000fea0003c00000 */
[----:B------:R0:W1:Y:S02]  /*16760*/  SHFL.IDX P6, R14, R13, R12, R11 ;  /* 0x0000000c0d0e7389 */ /* 0x00006400000c000b */
[----:B01----:R-:W-:Y:S01]  /*16770*/  ENDCOLLECTIVE ;  /* 0x000000000000791b */ /* 0x003fe20003800000 */
.L_x_3577:
        /* <DEDUP_REMOVED lines=19> */
.L_x_3578:
[----:B------:R-:W-:Y:S02]  /*168b0*/  IMAD.MOV.U32 R13, RZ, RZ, R4 ;  /* 0x000000ffff0d7224 */ /* 0x000fe400078e0004 */
[----:B------:R-:W-:-:S07]  /*168c0*/  IMAD.MOV.U32 R6, RZ, RZ, R14 ;  /* 0x000000ffff067224 */ /* 0x000fce00078e000e */
[----:B------:R-:W-:Y:S05]  /*168d0*/  WARPSYNC.COLLECTIVE R15, `(.L_x_3579) ;  /* 0x000000000f087348 */ /* 0x000fea0003c00000 */
[----:B------:R0:W1:Y:S02]  /*168e0*/  SHFL.IDX P6, R14, R13, R12, R11 ;  /* 0x0000000c0d0e7389 */ /* 0x00006400000c000b */
[----:B01----:R-:W-:Y:S01]  /*168f0*/  ENDCOLLECTIVE ;  /* 0x000000000000791b */ /* 0x003fe20003800000 */
.L_x_3579:
        /* <DEDUP_REMOVED lines=19> */
.L_x_3580:
[----:B------:R-:W-:Y:S02]  /*16a30*/  IMAD.MOV.U32 R13, RZ, RZ, R4 ;  /* 0x000000ffff0d7224 */ /* 0x000fe400078e0004 */
[----:B------:R-:W-:-:S07]  /*16a40*/  IMAD.MOV.U32 R6, RZ, RZ, R14 ;  /* 0x000000ffff067224 */ /* 0x000fce00078e000e */
[----:B------:R-:W-:Y:S05]  /*16a50*/  WARPSYNC.COLLECTIVE R15, `(.L_x_3581) ;  /* 0x000000000f087348 */ /* 0x000fea0003c00000 */
[----:B------:R0:W1:Y:S02]  /*16a60*/  SHFL.IDX P6, R14, R13, R12, R11 ;  /* 0x0000000c0d0e7389 */ /* 0x00006400000c000b */
[----:B01----:R-:W-:Y:S01]  /*16a70*/  ENDCOLLECTIVE ;  /* 0x000000000000791b */ /* 0x003fe20003800000 */
.L_x_3581:
        /* <DEDUP_REMOVED lines=17> */
.L_x_3582:
[----:B------:R-:W-:-:S05]  /*16b90*/  VIADD R7, R0, 0x60 ;  /* 0x0000006000077836 */ /* 0x000fca0000000000 */
[----:B------:R-:W-:Y:S01]  /*16ba0*/  ISETP.GE.AND P4, PT, R7, R2, PT ;  /* 0x000000020700720c */ /* 0x000fe20003f86270 */
[----:B------:R-:W-:Y:S02]  /*16bb0*/  IMAD.MOV.U32 R13, RZ, RZ, R4 ;  /* 0x000000ffff0d7224 */ /* 0x000fe400078e0004 */
[----:B------:R-:W-:-:S10]  /*16bc0*/  IMAD.MOV.U32 R6, RZ, RZ, R14 ;  /* 0x000000ffff067224 */ /* 0x000fd400078e000e */
[----:B------:R-:W-:Y:S05]  /*16bd0*/  WARPSYNC.COLLECTIVE R15, `(.L_x_3583) ;  /* 0x000000000f087348 */ /* 0x000fea0003c00000 */
[----:B------:R0:W1:Y:S02]  /*16be0*/  SHFL.IDX P6, R14, R13, R12, R11 ;  /* 0x0000000c0d0e7389 */ /* 0x00006400000c000b */
[----:B01----:R-:W-:Y:S01]  /*16bf0*/  ENDCOLLECTIVE ;  /* 0x000000000000791b */ /* 0x003fe20003800000 */
.L_x_3583:
        /* <DEDUP_REMOVED lines=17> */
.L_x_3584:
[----:B------:R-:W-:Y:S02]  /*16d10*/  IMAD.MOV.U32 R13, RZ, RZ, R4 ;  /* 0x000000ffff0d7224 */ /* 0x000fe400078e0004 */
[----:B------:R-:W-:-:S07]  /*16d20*/  IMAD.MOV.U32 R5, RZ, RZ, R14 ;  /* 0x000000ffff057224 */ /* 0x000fce00078e000e */
[----:B------:R-:W-:Y:S05]  /*16d30*/  WARPSYNC.COLLECTIVE R15, `(.L_x_3585) ;  /* 0x000000000f087348 */ /* 0x000fea0003c00000 */
[----:B------:R0:W1:Y:S02]  /*16d40*/  SHFL.IDX P6, R14, R13, R12, R11 ;  /* 0x0000000c0d0e7389 */ /* 0x00006400000c000b */
[----:B01----:R-:W-:Y:S01]  /*16d50*/  ENDCOLLECTIVE ;  /* 0x000000000000791b */ /* 0x003fe20003800000 */
.L_x_3585:
[----:B------:R-:W-:Y:S01]  /*16d60*/  IMAD.MOV.U32 R3, RZ, RZ, R14 ;  /* 0x000000ffff037224 */ /* 0x000fe200078e000e */
[----:B------:R-:W-:Y:S06]  /*16d70*/  BRA `(.L_x_3586) ;  /* 0xffffffb000647947 */ /* 0x000fec000383ffff */
.L_x_3470:
[----:B0-----:R0:W3:Y:S02]  /*16d80*/  SYNCS.PHASECHK.TRANS64.TRYWAIT P0, [R18+URZ+0x36820], R0 ;  /* 0x03682000120075a7 */ /* 0x0010e4000800017f */
[----:B---3--:R-:W-:Y:S05]  /*16d90*/  @!P0 NANOSLEEP.SYNCS 0x989680 ;  /* 0x009896800000895d */ /* 0x008fea0003900000 */
[----:B------:R-:W3:Y:S02]  /*16da0*/  @!P0 SYNCS.PHASECHK.TRANS64 P0, [R18+URZ+0x36820], R0 ;  /* 0x03682000120085a7 */ /* 0x000ee4000800007f */
[----:B---3--:R-:W-:Y:S05]  /*16db0*/  @!P0 BRA `(.L_x_3470) ;  /* 0xfffffffc00f08947 */ /* 0x008fea000383ffff */
[----:B------:R-:W-:Y:S05]  /*16dc0*/  BRA `(.L_x_3587) ;  /* 0xffffffb000e87947 */ /* 0x000fea000383ffff */
.L_x_3479:
[----:B-1----:R1:W2:Y:S02]  /*16dd0*/  SYNCS.PHASECHK.TRANS64.TRYWAIT P0, [R3+URZ+0x36840], R2 ;  /* 0x03684002030075a7 */ /* 0x0022a4000800017f */
[----:B--2---:R-:W-:Y:S05]  /*16de0*/  @!P0 NANOSLEEP.SYNCS 0x989680 ;  /* 0x009896800000895d */ /* 0x004fea0003900000 */
[----:B------:R-:W2:Y:S02]  /*16df0*/  @!P0 SYNCS.PHASECHK.TRANS64 P0, [R3+URZ+0x36840], R2 ;  /* 0x03684002030085a7 */ /* 0x000ea4000800007f */
[----:B--2---:R-:W-:Y:S05]  /*16e00*/  @!P0 BRA `(.L_x_3479) ;  /* 0xfffffffc00f08947 */ /* 0x004fea000383ffff */
[----:B------:R-:W-:Y:S05]  /*16e10*/  BRA `(.L_x_3588) ;  /* 0xffffffb400c87947 */ /* 0x000fea000383ffff */
.L_x_3486:
[----:B-1----:R1:W2:Y:S02]  /*16e20*/  SYNCS.PHASECHK.TRANS64.TRYWAIT P0, [R3+URZ+0x60], R2 ;  /* 0x00006002030075a7 */ /* 0x0022a4000800017f */
[----:B--2---:R-:W-:Y:S05]  /*16e30*/  @!P0 NANOSLEEP.SYNCS 0x989680 ;  /* 0x009896800000895d */ /* 0x004fea0003900000 */
[----:B------:R-:W2:Y:S02]  /*16e40*/  @!P0 SYNCS.PHASECHK.TRANS64 P0, [R3+URZ+0x60], R2 ;  /* 0x00006002030085a7 */ /* 0x000ea4000800007f */
[----:B--2---:R-:W-:Y:S05]  /*16e50*/  @!P0 BRA `(.L_x_3486) ;  /* 0xfffffffc00f08947 */ /* 0x004fea000383ffff */
[----:B------:R-:W-:Y:S05]  /*16e60*/  BRA `(.L_x_3589) ;  /* 0xffffffb800dc7947 */ /* 0x000fea000383ffff */
.L_x_3496:
[----:B-1----:R1:W2:Y:S02]  /*16e70*/  SYNCS.PHASECHK.TRANS64.TRYWAIT P0, [R3+URZ+0x36840], R2 ;  /* 0x03684002030075a7 */ /* 0x0022a4000800017f */
[----:B--2---:R-:W-:Y:S05]  /*16e80*/  @!P0 NANOSLEEP.SYNCS 0x989680 ;  /* 0x009896800000895d */ /* 0x004fea0003900000 */
[----:B------:R-:W2:Y:S02]  /*16e90*/  @!P0 SYNCS.PHASECHK.TRANS64 P0, [R3+URZ+0x36840], R2 ;  /* 0x03684002030085a7 */ /* 0x000ea4000800007f */
[----:B--2---:R-:W-:Y:S05]  /*16ea0*/  @!P0 BRA `(.L_x_3496) ;  /* 0xfffffffc00f08947 */ /* 0x004fea000383ffff */
[----:B------:R-:W-:Y:S05]  /*16eb0*/  BRA `(.L_x_3590) ;  /* 0xffffffc000ac7947 */ /* 0x000fea000383ffff */
.L_x_3503:
[----:B0-----:R0:W1:Y:S02]  /*16ec0*/  SYNCS.PHASECHK.TRANS64.TRYWAIT P0, [R2+URZ+0x60], R3 ;  /* 0x00006003020075a7 */ /* 0x001064000800017f */
[----:B-1----:R-:W-:Y:S05]  /*16ed0*/  @!P0 NANOSLEEP.SYNCS 0x989680 ;  /* 0x009896800000895d */ /* 0x002fea0003900000 */
[----:B------:R-:W1:Y:S02]  /*16ee0*/  @!P0 SYNCS.PHASECHK.TRANS64 P0, [R2+URZ+0x60], R3 ;  /* 0x00006003020085a7 */ /* 0x000e64000800007f */
[----:B-1----:R-:W-:Y:S05]  /*16ef0*/  @!P0 BRA `(.L_x_3503) ;  /* 0xfffffffc00f08947 */ /* 0x002fea000383ffff */
[----:B------:R-:W-:Y:S05]  /*16f00*/  BRA `(.L_x_3591) ;  /* 0xffffffc400c07947 */ /* 0x000fea000383ffff */
.L_x_3513:
[----:B--2---:R2:W3:Y:S02]  /*16f10*/  SYNCS.PHASECHK.TRANS64.TRYWAIT P0, [R2+URZ+0x36840], R3 ;  /* 0x03684003020075a7 */ /* 0x0044e4000800017f */
[----:B---3--:R-:W-:Y:S05]  /*16f20*/  @!P0 NANOSLEEP.SYNCS 0x989680 ;  /* 0x009896800000895d */ /* 0x008fea0003900000 */
[----:B------:R-:W3:Y:S02]  /*16f30*/  @!P0 SYNCS.PHASECHK.TRANS64 P0, [R2+URZ+0x36840], R3 ;  /* 0x03684003020085a7 */ /* 0x000ee4000800007f */
[----:B---3--:R-:W-:Y:S05]  /*16f40*/  @!P0 BRA `(.L_x_3513) ;  /* 0xfffffffc00f08947 */ /* 0x008fea000383ffff */
[----:B------:R-:W-:Y:S05]  /*16f50*/  BRA `(.L_x_3592) ;  /* 0xffffffcc00607947 */ /* 0x000fea000383ffff */
.L_x_3520:
[----:B0-----:R0:W1:Y:S02]  /*16f60*/  SYNCS.PHASECHK.TRANS64.TRYWAIT P0, [R2+URZ+0x60], R5 ;  /* 0x00006005020075a7 */ /* 0x001064000800017f */
[----:B-1----:R-:W-:Y:S05]  /*16f70*/  @!P0 NANOSLEEP.SYNCS 0x989680 ;  /* 0x009896800000895d */ /* 0x002fea0003900000 */
[----:B------:R-:W1:Y:S02]  /*16f80*/  @!P0 SYNCS.PHASECHK.TRANS64 P0, [R2+URZ+0x60], R5 ;  /* 0x00006005020085a7 */ /* 0x000e64000800007f */
[----:B-1----:R-:W-:Y:S05]  /*16f90*/  @!P0 BRA `(.L_x_3520) ;  /* 0xfffffffc00f08947 */ /* 0x002fea000383ffff */
[----:B------:R-:W-:Y:S05]  /*16fa0*/  BRA `(.L_x_3593) ;  /* 0xffffffd000747947 */ /* 0x000fea000383ffff */
.L_x_3532:
[----:B--2---:R2:W3:Y:S02]  /*16fb0*/  SYNCS.PHASECHK.TRANS64.TRYWAIT P0, [R0+URZ+0x36860], R2 ;  /* 0x03686002000075a7 */ /* 0x0044e4000800017f */
[----:B---3--:R-:W-:Y:S05]  /*16fc0*/  @!P0 NANOSLEEP.SYNCS 0x989680 ;  /* 0x009896800000895d */ /* 0x008fea0003900000 */
[----:B------:R-:W3:Y:S02]  /*16fd0*/  @!P0 SYNCS.PHASECHK.TRANS64 P0, [R0+URZ+0x36860], R2 ;  /* 0x03686002000085a7 */ /* 0x000ee4000800007f */
[----:B---3--:R-:W-:Y:S05]  /*16fe0*/  @!P0 BRA `(.L_x_3532) ;  /* 0xfffffffc00f08947 */ /* 0x008fea000383ffff */
[----:B------:R-:W-:Y:S05]  /*16ff0*/  BRA `(.L_x_3594) ;  /* 0xffffffd800007947 */ /* 0x000fea000383ffff */
.L_x_3540:
[----:B------:R-:W3:Y:S01]  /*17000*/  LDL R3, [R1] ;  /* 0x0000000001037983 */ /* 0x000ee20000100800 */
[----:B------:R-:W-:Y:S01]  /*17010*/  BSSY B0, `(.L_x_3595) ;  /* 0x0000008000007945 */ /* 0x000fe20003800000 */
[----:B0-----:R-:W-:Y:S02]  /*17020*/  IMAD.MOV.U32 R12, RZ, RZ, RZ ;  /* 0x000000ffff0c7224 */ /* 0x001fe400078e00ff */
[----:B--2---:R-:W-:Y:S02]  /*17030*/  IMAD.MOV.U32 R11, RZ, RZ, 0x1f ;  /* 0x0000001fff0b7424 */ /* 0x004fe400078e00ff */
[----:B------:R-:W-:Y:S02]  /*17040*/  IMAD.MOV.U32 R15, RZ, RZ, -0x1 ;  /* 0xffffffffff0f7424 */ /* 0x000fe400078e00ff */
[----:B---3--:R-:W-:-:S07]  /*17050*/  IMAD.MOV.U32 R13, RZ, RZ, R3 ;  /* 0x000000ffff0d7224 */ /* 0x008fce00078e0003 */
[----:B-1----:R-:W-:Y:S05]  /*17060*/  WARPSYNC.COLLECTIVE R15, `(.L_x_3596) ;  /* 0x000000000f087348 */ /* 0x002fea0003c00000 */
[----:B------:R0:W2:Y:S02]  /*17070*/  SHFL.IDX P6, R14, R13, R12, R11 ;  /* 0x0000000c0d0e7389 */ /* 0x0000a400000c000b */
[----:B012---:R-:W-:Y:S01]  /*17080*/  ENDCOLLECTIVE ;  /* 0x000000000000791b */ /* 0x007fe20003800000 */
.L_x_3596:
[----:B------:R-:W-:Y:S05]  /*17090*/  BSYNC B0 ;  /* 0x0000000000007941 */ /* 0x000fea0003800000 */
.L_x_3595:
        /* <DEDUP_REMOVED lines=9> */
.L_x_3597:
        /* <DEDUP_REMOVED lines=26> */
.L_x_3598:
        /* <DEDUP_REMOVED lines=8> */
.L_x_3599:
        /* <DEDUP_REMOVED lines=8> */
.L_x_3600:
        /* <DEDUP_REMOVED lines=8> */
.L_x_3601:
        /* <DEDUP_REMOVED lines=8> */
.L_x_3602:
        /* <DEDUP_REMOVED lines=9> */
.L_x_3603:
[----:B------:R-:W-:Y:S01]  /*17560*/  IMAD.MOV.U32 R9, RZ, RZ, R14 ;  /* 0x000000ffff097224 */ /* 0x000fe200078e000e */
[----:B------:R-:W-:Y:S06]  /*17570*/  BRA `(.L_x_3604) ;  /* 0xffffffd800b07947 */ /* 0x000fec000383ffff */
.L_x_3543:
        /* <DEDUP_REMOVED lines=8> */
.L_x_3606:
[----:B------:R-:W-:Y:S05]  /*17600*/  BSYNC B0 ;  /* 0x0000000000007941 */ /* 0x000fea0003800000 */
.L_x_3605:
        /* <DEDUP_REMOVED lines=10> */
.L_x_3607:
        /* <DEDUP_REMOVED lines=8> */
.L_x_3608:
        /* <DEDUP_REMOVED lines=8> */
.L_x_3609:
        /* <DEDUP_REMOVED lines=8> */
.L_x_3610:
        /* <DEDUP_REMOVED lines=9> */
.L_x_3611:
[----:B------:R-:W-:Y:S01]  /*178c0*/  IMAD.MOV.U32 R9, RZ, RZ, R14 ;  /* 0x000000ffff097224 */ /* 0x000fe200078e000e */
[----:B------:R-:W-:Y:S06]  /*178d0*/  BRA `(.L_x_3612) ;  /* 0xffffffd800887947 */ /* 0x000fec000383ffff */
.L_x_3545:
[----:B------:R-:W-:Y:S01]  /*178e0*/  BSSY B0, `(.L_x_3613) ;  /* 0x0000006000007945 */ /* 0x000fe20003800000 */
[----:B------:R-:W-:Y:S01]  /*178f0*/  PLOP3.LUT P6, PT, P6, PT, PT, 0x8, 0x0 ;  /* 0x000000000000781c */ /* 0x000fe200037ce170 */
[----:B------:R-:W-:-:S12]  /*17900*/  IMAD.MOV.U32 R15, RZ, RZ, -0x1 ;  /* 0xffffffffff0f7424 */ /* 0x000fd800078e00ff */
[----:B0-----:R-:W-:Y:S05]  /*17910*/  WARPSYNC.COLLECTIVE R15, `(.L_x_3614) ;  /* 0x000000000f087348 */ /* 0x001fea0003c00000 */
[----:B------:R-:W-:Y:S01]  /*17920*/  VOTE.ANY R14, PT, P6 ;  /* 0x00000000000e7806 */ /* 0x000fe200030e0100 */
[----:B0-----:R-:W-:Y:S06]  /*17930*/  ENDCOLLECTIVE ;  /* 0x000000000000791b */ /* 0x001fec0003800000 */
.L_x_3614:
[----:B------:R-:W-:Y:S05]  /*17940*/  BSYNC B0 ;  /* 0x0000000000007941 */ /* 0x000fea0003800000 */
.L_x_3613:
        /* <DEDUP_REMOVED lines=9> */
.L_x_3615:
[----:B------:R-:W-:Y:S02]  /*179e0*/  IMAD.MOV.U32 R13, RZ, RZ, R7 ;  /* 0x000000ffff0d7224 */ /* 0x000fe400078e0007 */
[----:B------:R-:W-:-:S07]  /*179f0*/  IMAD.MOV.U32 R5, RZ, RZ, R14 ;  /* 0x000000ffff057224 */ /* 0x000fce00078e000e */
[----:B------:R-:W-:Y:S05]  /*17a00*/  WARPSYNC.COLLECTIVE R15, `(.L_x_3616) ;  /* 0x000000000f087348 */ /* 0x000fea0003c00000 */
[----:B------:R0:W1:Y:S02]  /*17a10*/  SHFL.IDX P6, R14, R13, R12, R11 ;  /* 0x0000000c0d0e7389 */ /* 0x00006400000c000b */
[----:B01----:R-:W-:Y:S01]  /*17a20*/  ENDCOLLECTIVE ;  /* 0x000000000000791b */ /* 0x003fe20003800000 */
.L_x_3616:
[----:B------:R-:W-:Y:S01]  /*17a30*/  IMAD.MOV.U32 R7, RZ, RZ, R14 ;  /* 0x000000ffff077224 */ /* 0x000fe200078e000e */
[----:B------:R-:W-:Y:S06]  /*17a40*/  BRA `(.L_x_3617) ;  /* 0xffffffd800687947 */ /* 0x000fec000383ffff */
.L_x_3547:
[----:B------:R-:W-:Y:S01]  /*17a50*/  BSSY B0, `(.L_x_3618) ;  /* 0x0000007000007945 */ /* 0x000fe20003800000 */
[----:B------:R-:W-:Y:S02]  /*17a60*/  IMAD.MOV.U32 R13, RZ, RZ, R2 ;  /* 0x000000ffff0d7224 */ /* 0x000fe400078e0002 */
[----:B------:R-:W-:Y:S02]  /*17a70*/  IMAD.MOV.U32 R11, RZ, RZ, 0x1f ;  /* 0x0000001fff0b7424 */ /* 0x000fe400078e00ff */
[----:B------:R-:W-:-:S07]  /*17a80*/  IMAD.MOV.U32 R15, RZ, RZ, -0x1 ;  /* 0xffffffffff0f7424 */ /* 0x000fce00078e00ff */
[----:B0123--:R-:W-:Y:S05]  /*17a90*/  WARPSYNC.COLLECTIVE R15, `(.L_x_3619) ;  /* 0x000000000f087348 */ /* 0x00ffea0003c00000 */
[----:B------:R4:W0:Y:S02]  /*17aa0*/  SHFL.IDX P6, R14, R13, R12, R11 ;  /* 0x0000000c0d0e7389 */ /* 0x00082400000c000b */
[----:B01234-:R-:W-:Y:S01]  /*17ab0*/  ENDCOLLECTIVE ;  /* 0x000000000000791b */ /* 0x01ffe20003800000 */
.L_x_3619:
[----:B------:R-:W-:Y:S05]  /*17ac0*/  BSYNC B0 ;  /* 0x0000000000007941 */ /* 0x000fea0003800000 */
.L_x_3618:
[----:B------:R-:W-:Y:S01]  /*17ad0*/  IMAD.MOV.U32 R2, RZ, RZ, R14 ;  /* 0x000000ffff027224 */ /* 0x000fe200078e000e */
[----:B------:R-:W-:Y:S06]  /*17ae0*/  BRA `(.L_x_3620) ;  /* 0xffffffd800587947 */ /* 0x000fec000383ffff */
.L_x_3551:
[----:B0-----:R0:W1:Y:S02]  /*17af0*/  SYNCS.PHASECHK.TRANS64.TRYWAIT P0, [R0+URZ+0x36820], R3 ;  /* 0x03682003000075a7 */ /* 0x001064000800017f */
[----:B-1----:R-:W-:Y:S05]  /*17b00*/  @!P0 NANOSLEEP.SYNCS 0x989680 ;  /* 0x009896800000895d */ /* 0x002fea0003900000 */
[----:B------:R-:W1:Y:S02]  /*17b10*/  @!P0 SYNCS.PHASECHK.TRANS64 P0, [R0+URZ+0x36820], R3 ;  /* 0x03682003000085a7 */ /* 0x000e64000800007f */
[----:B-1----:R-:W-:Y:S05]  /*17b20*/  @!P0 BRA `(.L_x_3551) ;  /* 0xfffffffc00f08947 */ /* 0x002fea000383ffff */
[----:B------:R-:W-:Y:S05]  /*17b30*/  BRA `(.L_x_3621) ;  /* 0xffffffdc00f07947 */ /* 0x000fea000383ffff */
.L_x_3552:
        /* <DEDUP_REMOVED lines=11> */
.L_x_3623:
[----:B------:R-:W-:Y:S05]  /*17bf0*/  BSYNC B0 ;  /* 0x0000000000007941 */ /* 0x000fea0003800000 */
.L_x_3622:
[----:B------:R-:W-:Y:S05]  /*17c00*/  BRA `(.L_x_3624) ;  /* 0xffffffdc00d87947 */ /* 0x000fea000383ffff */
.L_x_3555:
[----:B------:R-:W-:Y:S01]  /*17c10*/  BSSY B1, `(.L_x_3625) ;  /* 0x0000006000017945 */ /* 0x000fe20003800000 */
[----:B------:R-:W-:-:S07]  /*17c20*/  IMAD.MOV.U32 R15, RZ, RZ, -0x1 ;  /* 0xffffffffff0f7424 */ /* 0x000fce00078e00ff */
[----:B01----:R-:W-:Y:S05]  /*17c30*/  WARPSYNC.COLLECTIVE R15, `(.L_x_3626) ;  /* 0x000000000f0c7348 */ /* 0x003fea0003c00000 */
[----:B------:R-:W-:Y:S02]  /*17c40*/  ELECT P6, UR62, PT ;  /* 0x00000000003e782f */ /* 0x000fe400038c0000 */
[----:B------:R-:W-:Y:S01]  /*17c50*/  MOV R14, UR62 ;  /* 0x0000003e000e7c02 */ /* 0x000fe20008000f00 */
[----:B01----:R-:W-:Y:S10]  /*17c60*/  ENDCOLLECTIVE ;  /* 0x000000000000791b */ /* 0x003ff40003800000 */
.L_x_3626:
[----:B------:R-:W-:Y:S05]  /*17c70*/  BSYNC B1 ;  /* 0x0000000000017941 */ /* 0x000fea0003800000 */
.L_x_3625:
[----:B------:R-:W-:Y:S05]  /*17c80*/  BRA `(.L_x_3627) ;  /* 0xffffffdc00d07947 */ /* 0x000fea000383ffff */
.L_x_3557:
[----:B0-----:R0:W1:Y:S02]  /*17c90*/  SYNCS.PHASECHK.TRANS64.TRYWAIT P0, [R6+URZ], R5 ;  /* 0x00000005060075a7 */ /* 0x001064000800017f */
[----:B-1----:R-:W-:Y:S05]  /*17ca0*/  @!P0 NANOSLEEP.SYNCS 0x989680 ;  /* 0x009896800000895d */ /* 0x002fea0003900000 */
[----:B------:R-:W1:Y:S02]  /*17cb0*/  @!P0 SYNCS.PHASECHK.TRANS64 P0, [R6+URZ], R5 ;  /* 0x00000005060085a7 */ /* 0x000e64000800007f */
[----:B-1----:R-:W-:Y:S05]  /*17cc0*/  @!P0 BRA `(.L_x_3557) ;  /* 0xfffffffc00f08947 */ /* 0x002fea000383ffff */
[----:B------:R-:W-:Y:S05]  /*17cd0*/  BRA `(.L_x_3628) ;  /* 0xffffffe000107947 */ /* 0x000fea000383ffff */
.L_x_3558:
[----:B-1----:R1:W2:Y:S02]  /*17ce0*/  SYNCS.PHASECHK.TRANS64.TRYWAIT P0, [R7+URZ], R2 ;  /* 0x00000002070075a7 */ /* 0x0022a4000800017f */
[----:B--2---:R-:W-:Y:S05]  /*17cf0*/  @!P0 NANOSLEEP.SYNCS 0x989680 ;  /* 0x009896800000895d */ /* 0x004fea0003900000 */
[----:B------:R-:W2:Y:S02]  /*17d00*/  @!P0 SYNCS.PHASECHK.TRANS64 P0, [R7+URZ], R2 ;  /* 0x00000002070085a7 */ /* 0x000ea4000800007f */
[----:B--2---:R-:W-:Y:S05]  /*17d10*/  @!P0 BRA `(.L_x_3558) ;  /* 0xfffffffc00f08947 */ /* 0x004fea000383ffff */
[----:B------:R-:W-:Y:S05]  /*17d20*/  BRA `(.L_x_3629) ;  /* 0xffffffe000047947 */ /* 0x000fea000383ffff */
.L_x_3560:
[----:B--2---:R2:W3:Y:S02]  /*17d30*/  SYNCS.PHASECHK.TRANS64.TRYWAIT P0, [R4+URZ], R5 ;  /* 0x00000005040075a7 */ /* 0x0044e4000800017f */
[----:B---3--:R-:W-:Y:S05]  /*17d40*/  @!P0 NANOSLEEP.SYNCS 0x989680 ;  /* 0x009896800000895d */ /* 0x008fea0003900000 */
[----:B------:R-:W3:Y:S02]  /*17d50*/  @!P0 SYNCS.PHASECHK.TRANS64 P0, [R4+URZ], R5 ;  /* 0x00000005040085a7 */ /* 0x000ee4000800007f */
[----:B---3--:R-:W-:Y:S05]  /*17d60*/  @!P0 BRA `(.L_x_3560) ;  /* 0xfffffffc00f08947 */ /* 0x008fea000383ffff */
[----:B------:R-:W-:Y:S05]  /*17d70*/  BRA `(.L_x_3630) ;  /* 0xffffffe000087947 */ /* 0x000fea000383ffff */
.L_x_3631:
        /* <DEDUP_REMOVED lines=16> */
.L_x_14849:


//--------------------- .text._ZN7cutlass13device_kernelIN5flash11enable_sm90INS1_16FlashAttnFwdSm90INS1_25CollectiveMainloopFwdSm90ILi2EN4cute5tupleIJNS5_1CILi1EEES8_S8_EEENS6_IJNS7_ILi128EEENS7_ILi112EEENS7_ILi192EEEEEELi192ENS_10bfloat16_tEfNS_4arch4Sm90ELb0ELb0ELb0ELb1ELb0ELb1ELb0ELb1ELb1ELb1ELb1ELb0EEENS1_21CollectiveEpilogueFwdINS6_IJSA_SC_SB_EEES9_SE_SG_Li256ELb1ELb1ELb1ELb0EEENS1_36VarlenDynamicPersistentTileSchedulerILi128ELi112ELi256ELi128ELb1ELb1ELb1ELb0ELb1ELb1EEEEEEEEEvNT_6ParamsE --------------------------
	.section	.text._ZN7cutlass13device_kernelIN5flash11enable_sm90INS1_16FlashAttnFwdSm90INS1_25CollectiveMainloopFwdSm90ILi2EN4cute5tupleIJNS5_1CILi1EEES8_S8_EEENS6_IJNS7_ILi128EEENS7_ILi112EEENS7_ILi192EEEEEELi192ENS_10bfloat16_tEfNS_4arch4Sm90ELb0ELb0ELb0ELb1ELb0ELb1ELb0ELb1ELb1ELb1ELb1ELb0EEENS1_21CollectiveEpilogueFwdINS6_IJSA_SC_SB_EEES9_SE_SG_Li256ELb1ELb1ELb1ELb0EEENS1_36VarlenDynamicPersistentTileSchedulerILi128ELi112ELi256ELi128ELb1ELb1ELb1ELb0ELb1ELb1EEEEEEEEEvNT_6ParamsE,"ax",@progbits
	.align	128
.text._ZN7cutlass13device_kernelIN5flash11enable_sm90INS1_16FlashAttnFwdSm90INS1_25CollectiveMainloopFwdSm90ILi2EN4cute5tupleIJNS5_1CILi1EEES8_S8_EEENS6_IJNS7_ILi128EEENS7_ILi112EEENS7_ILi192EEEEEELi192ENS_10bfloat16_tEfNS_4arch4Sm90ELb0ELb0ELb0ELb1ELb0ELb1ELb0ELb1ELb1ELb1ELb1ELb0EEENS1_21CollectiveEpilogueFwdINS6_IJSA_SC_SB_EEES9_SE_SG_Li256ELb1ELb1ELb1ELb0EEENS1_36VarlenDynamicPersistentTileSchedulerILi128ELi112ELi256ELi128ELb1ELb1ELb1ELb0ELb1ELb1EEEEEEEEEvNT_6ParamsE:
        .type           _ZN7cutlass13device_kernelIN5flash11enable_sm90INS1_16FlashAttnFwdSm90INS1_25CollectiveMainloopFwdSm90ILi2EN4cute5tupleIJNS5_1CILi1EEES8_S8_EEENS6_IJNS7_ILi128EEENS7_ILi112EEENS7_ILi192EEEEEELi192ENS_10bfloat16_tEfNS_4arch4Sm90ELb0ELb0ELb0ELb1ELb0ELb1ELb0ELb1ELb1ELb1ELb1ELb0EEENS1_21CollectiveEpilogueFwdINS6_IJSA_SC_SB_EEES9_SE_SG_Li256ELb1ELb1ELb1ELb0EEENS1_36VarlenDynamicPersistentTileSchedulerILi128ELi112ELi256ELi128ELb1ELb1ELb1ELb0ELb1ELb1EEEEEEEEEvNT_6ParamsE,@function
        .size           _ZN7cutlass13device_kernelIN5flash11enable_sm90INS1_16FlashAttnFwdSm90INS1_25CollectiveMainloopFwdSm90ILi2EN4cute5tupleIJNS5_1CILi1EEES8_S8_EEENS6_IJNS7_ILi128EEENS7_ILi112EEENS7_ILi192EEEEEELi192ENS_10bfloat16_tEfNS_4arch4Sm90ELb0ELb0ELb0ELb1ELb0ELb1ELb0ELb1ELb1ELb1ELb1ELb0EEENS1_21CollectiveEpilogueFwdINS6_IJSA_SC_SB_EEES9_SE_SG_Li256ELb1ELb1ELb1ELb0EEENS1_36VarlenDynamicPersistentTileSchedulerILi128ELi112ELi256ELi128ELb1ELb1ELb1ELb0ELb1ELb1EEEEEEEEEvNT_6ParamsE,(.L_x_14850 - _ZN7cutlass13device_kernelIN5flash11enable_sm90INS1_16FlashAttnFwdSm90INS1_25CollectiveMainloopFwdSm90ILi2EN4cute5tupleIJNS5_1CILi1EEES8_S8_EEENS6_IJNS7_ILi128EEENS7_ILi112EEENS7_ILi192EEEEEELi192ENS_10bfloat16_tEfNS_4arch4Sm90ELb0ELb0ELb0ELb1ELb0ELb1ELb0ELb1ELb1ELb1ELb1ELb0EEENS1_21CollectiveEpilogueFwdINS6_IJSA_SC_SB_EEES9_SE_SG_Li256ELb1ELb1ELb1ELb0EEENS1_36VarlenDynamicPersistentTileSchedulerILi128ELi112ELi256ELi128ELb1ELb1ELb1ELb0ELb1ELb1EEEEEEEEEvNT_6ParamsE)
        .other          _ZN7cutlass13device_kernelIN5flash11enable_sm90INS1_16FlashAttnFwdSm90INS1_25CollectiveMainloopFwdSm90ILi2EN4cute5tupleIJNS5_1CILi1EEES8_S8_EEENS6_IJNS7_ILi128EEENS7_ILi112EEENS7_ILi192EEEEEELi192ENS_10bfloat16_tEfNS_4arch4Sm90ELb0ELb0ELb0ELb1ELb0ELb1ELb0ELb1ELb1ELb1ELb1ELb0EEENS1_21CollectiveEpilogueFwdINS6_IJSA_SC_SB_EEES9_SE_SG_Li256ELb1ELb1ELb1ELb0EEENS1_36VarlenDynamicPersistentTileSchedulerILi128ELi112ELi256ELi128ELb1ELb1ELb1ELb0ELb1ELb1EEEEEEEEEvNT_6ParamsE,@"STO_CUDA_ENTRY STV_DEFAULT"
_ZN7cutlass13device_kernelIN5flash11enable_sm90INS1_16FlashAttnFwdSm90INS1_25CollectiveMainloopFwdSm90ILi2EN4cute5tupleIJNS5_1CILi1EEES8_S8_EEENS6_IJNS7_ILi128EEENS7_ILi112EEENS7_ILi192EEEEEELi192ENS_10bfloat16_tEfNS_4arch4Sm90ELb0ELb0ELb0ELb1ELb0ELb1ELb0ELb1ELb1ELb1ELb1ELb0EEENS1_21CollectiveEpilogueFwdINS6_IJSA_SC_SB_EEES9_SE_SG_Li256ELb1ELb1ELb1ELb0EEENS1_36VarlenDynamicPersistentTileSchedulerILi128ELi112ELi256ELi128ELb1ELb1ELb1ELb0ELb1ELb1EEEEEEEEEvNT_6ParamsE:
        /* <DEDUP_REMOVED lines=23> */
.L_x_3633:
[----:B------:R-:W-:Y:S05]  /*0170*/  BSYNC B0 ;  /* 0x0000000000007941 */ /* 0x000fea0003800000 */
.L_x_3632:
        /* <DEDUP_REMOVED lines=40> */
.L_x_3634:
        /* <DEDUP_REMOVED lines=22> */
.L_x_3635:
        /* <DEDUP_REMOVED lines=18> */
.L_x_3636:
        /* <DEDUP_REMOVED lines=22> */
.L_x_3637:
        /* <DEDUP_REMOVED lines=22> */
.L_x_3638:
[----:B0-----:R-:W-:Y:S01]  /*0940*/  ISETP.NE.AND P0, PT, R2, RZ, PT ;  /* 0x000000ff0200720c */ /* 0x001fe20003f05270 */
[----:B------:R-:W-:Y:S01]  /*0950*/  IMAD.MOV.U32 R2, RZ, RZ, 0x1 ;  /* 0x00000001ff027424 */ /* 0x000fe200078e00ff */
[----:B------:R-:W-:Y:S01]  /*0960*/  NOP ;  /* 0x0000000000007918 */ /* 0x000fe20000000000 */
[----:B------:R-:W-:Y:S01]  /*0970*/  ULDC.64 UR60, c[0x0][0x208] ;  /* 0x00008200003c7ab9 */ /* 0x000fe20000000a00 */
[----:B------:R-:W-:Y:S02]  /*0980*/  BSSY B9, `(.L_x_3639) ;  /* 0x000281e000097945 */ /* 0x000fe40003800000 */
[----:B------:R-:W-:-:S05]  /*0990*/  SEL R2, R2, 0x2, !P0 ;  /* 0x0000000202027807 */ /* 0x000fca0004000000 */
[----:B------:R0:W-:Y:S01]  /*09a0*/  STL [R1+0x5c], R2 ;  /* 0x00005c0201007387 */ /* 0x0001e20000100800 */
[----:B-123--:R-:W-:Y:S06]  /*09b0*/  BAR.SYNC.DEFER_BLOCKING 0x0 ;  /* 0x0000000000007b1d */ /* 0x00efec0000010000 */
[----:B------:R-:W-:Y:S05]  /*09c0*/  @!P0 BRA `(.L_x_3640) ;  /* 0x000001f800c08947 */ /* 0x000fea0003800000 */
.L_x_3641:
        /* <DEDUP_REMOVED lines=15> */
[----:B------:R-:W2:Y:S01]  /*0ac0*/  LDL.LU R15, [R1+0x5c] ;  /* 0x00005c00010f7983 */ /* 0x000ea20000300800 */
[----:B------:R-:W-:Y:S02]  /*0ad0*/  VIADD R6, R6, 0xffffff80 ;  /* 0xffffff8006067836 */ /* 0x000fe40000000000 */
[----:B------:R-:W-:Y:S02]  /*0ae0*/  VIADD R229, R16, 0x15400 ;  /* 0x0001540010e57836 */ /* 0x000fe40000000000 */
[----:B------:R-:W-:Y:S01]  /*0af0*/  IMAD.MOV.U32 R227, RZ, RZ, RZ ;  /* 0x000000ffffe37224 */ /* 0x000fe200078e00ff */
[----:B------:R-:W-:Y:S01]  /*0b00*/  SHF.R.S32.HI R3, RZ, 0x1f, R6 ;  /* 0x0000001fff037819 */ /* 0x000fe20000011406 */
[----:B------:R-:W-:Y:S02]  /*0b10*/  IMAD.MOV.U32 R17, RZ, RZ, RZ ;  /* 0x000000ffff117224 */ /* 0x000fe400078e00ff */
[----:B------:R-:W-:Y:S01]  /*0b20*/  IMAD.MOV.U32 R205, RZ, RZ, RZ ;  /* 0x000000ffffcd7224 */ /* 0x000fe200078e00ff */
[CC--:B------:R-:W-:Y:S01]  /*0b30*/  LEA.HI R0, R3.reuse, R6.reuse, RZ, 0x7 ;  /* 0x0000000603007211 */ /* 0x0c0fe200078f38ff */
[----:B------:R-:W-:Y:S01]  /*0b40*/  IMAD.MOV.U32 R218, RZ, RZ, RZ ;  /* 0x000000ffffda7224 */ /* 0x000fe200078e00ff */
[----:B0-----:R-:W-:Y:S01]  /*0b50*/  LEA.HI R2, R3, R6, RZ, 0x4 ;  /* 0x0000000603027211 */ /* 0x001fe200078f20ff */
[----:B------:R-:W-:Y:S01]  /*0b60*/  IMAD.MOV.U32 R217, RZ, RZ, RZ ;  /* 0x000000ffffd97224 */ /* 0x000fe200078e00ff */
[----:B------:R-:W-:-:S02]  /*0b70*/  LOP3.LUT R5, R0, 0xffffff80, RZ, 0xc0, !PT ;  /* 0xffffff8000057812 */ /* 0x000fc400078ec0ff */
[----:B------:R-:W-:-:S03]  /*0b80*/  SHF.R.S32.HI R7, RZ, 0x4, R2 ;  /* 0x00000004ff077819 */ /* 0x000fc60000011402 */
[----:B------:R-:W-:Y:S01]  /*0b90*/  IMAD.IADD R14, R6, 0x1, -R5 ;  /* 0x00000001060e7824 */ /* 0x000fe200078e0a05 */
[----:B------:R-:W-:-:S04]  /*0ba0*/  LEA.HI R4, R2, R7, RZ, 0x1 ;  /* 0x0000000702047211 */ /* 0x000fc800078f08ff */
[----:B------:R-:W-:Y:S01]  /*0bb0*/  SHF.R.S32.HI R9, RZ, 0x1f, R14 ;  /* 0x0000001fff097819 */ /* 0x000fe2000001140e */
[----:B------:R-:W-:Y:S01]  /*0bc0*/  STL [R1+0x70], R14 ;  /* 0x0000700e01007387 */ /* 0x000fe20000100800 */
[----:B------:R-:W-:Y:S02]  /*0bd0*/  LOP3.LUT R4, R4, 0x1ffffffe, RZ, 0xc0, !PT ;  /* 0x1ffffffe04047812 */ /* 0x000fe400078ec0ff */
[CC--:B------:R-:W-:Y:S02]  /*0be0*/  LEA.HI R10, R9.reuse, R14.reuse, RZ, 0x2 ;  /* 0x0000000e090a7211 */ /* 0x0c0fe400078f10ff */
[----:B------:R-:W-:Y:S01]  /*0bf0*/  LEA.HI R9, R9, R14, RZ, 0x5 ;  /* 0x0000000e09097211 */ /* 0x000fe200078f28ff */
[----:B------:R-:W-:Y:S01]  /*0c00*/  IMAD.IADD R7, R7, 0x1, -R4 ;  /* 0x0000000107077824 */ /* 0x000fe200078e0a04 */
[--C-:B------:R-:W-:Y:S02]  /*0c10*/  SHF.R.S32.HI R8, RZ, 0x2, R10.reuse ;  /* 0x00000002ff087819 */ /* 0x100fe4000001140a */
[----:B------:R-:W-:-:S02]  /*0c20*/  SHF.R.S32.HI R5, RZ, 0x1f, R10 ;  /* 0x0000001fff057819 */ /* 0x000fc4000001140a */
[----:B------:R-:W-:Y:S02]  /*0c30*/  LEA.HI R4, R3, R6, RZ, 0x5 ;  /* 0x0000000603047211 */ /* 0x000fe400078f28ff */
[----:B------:R-:W-:Y:S02]  /*0c40*/  LEA.HI R5, R5, R8, RZ, 0x3 ;  /* 0x0000000805057211 */ /* 0x000fe400078f18ff */
[----:B------:R-:W-:Y:S02]  /*0c50*/  SHF.R.S32.HI R4, RZ, 0x5, R4 ;  /* 0x00000005ff047819 */ /* 0x000fe40000011404 */
[----:B------:R-:W-:Y:S02]  /*0c60*/  LOP3.LUT R11, R5, 0xfffffff8, RZ, 0xc0, !PT ;  /* 0xfffffff8050b7812 */ /* 0x000fe400078ec0ff */
[----:B------:R-:W-:Y:S01]  /*0c70*/  SHF.R.S32.HI R5, RZ, 0x7, R0 ;  /* 0x00000007ff057819 */ /* 0x000fe20000011400 */
[----:B------:R-:W-:Y:S01]  /*0c80*/  IMAD.SHL.U32 R215, R4, 0x200, RZ ;  /* 0x0000020004d77824 */ /* 0x000fe200078e00ff */
[----:B------:R-:W-:Y:S01]  /*0c90*/  SHF.R.S32.HI R9, RZ, 0x5, R9 ;  /* 0x00000005ff097819 */ /* 0x000fe20000011409 */
[----:B------:R-:W-:Y:S01]  /*0ca0*/  IMAD.IADD R12, R8, 0x1, -R11 ;  /* 0x00000001080c7824 */ /* 0x000fe200078e0a0b */
[----:B------:R-:W-:-:S02]  /*0cb0*/  LEA.HI R8, R0, R5, RZ, 0x1 ;  /* 0x0000000500087211 */ /* 0x000fc400078f08ff */
[----:B------:R-:W-:Y:S01]  /*0cc0*/  LEA.HI R0, R3, R6, RZ, 0x2 ;  /* 0x0000000603007211 */ /* 0x000fe200078f10ff */
[----:B------:R-:W-:Y:S01]  /*0cd0*/  IMAD R9, R9, 0x10, R12 ;  /* 0x0000001009097824 */ /* 0x000fe200078e020c */
[----:B------:R-:W-:Y:S02]  /*0ce0*/  LOP3.LUT R8, R8, 0x3fffffe, RZ, 0xc0, !PT ;  /* 0x03fffffe08087812 */ /* 0x000fe400078ec0ff */
[----:B------:R-:W-:Y:S02]  /*0cf0*/  LOP3.LUT R3, R2, 0x3fffff0, RZ, 0xc0, !PT ;  /* 0x03fffff002037812 */ /* 0x000fe400078ec0ff */
[----:B------:R-:W-:Y:S01]  /*0d00*/  SHF.R.S32.HI R204, RZ, 0x2, R0 ;  /* 0x00000002ffcc7819 */ /* 0x000fe20000011400 */
[----:B------:R-:W-:Y:S01]  /*0d10*/  IMAD.IADD R8, R5, 0x1, -R8 ;  /* 0x0000000105087824 */ /* 0x000fe200078e0a08 */
[----:B------:R-:W-:Y:S01]  /*0d20*/  LOP3.LUT R5, R0, 0xfffffffc, RZ, 0xc0, !PT ;  /* 0xfffffffc00057812 */ /* 0x000fe200078ec0ff */
[----:B------:R-:W-:Y:S01]  /*0d30*/  IMAD.IADD R3, R6, 0x1, -R3 ;  /* 0x0000000106037824 */ /* 0x000fe200078e0a03 */
[----:B------:R-:W-:Y:S01]  /*0d40*/  LOP3.LUT R10, R10, 0x7ffffffc, RZ, 0xc0, !PT ;  /* 0x7ffffffc0a0a7812 */ /* 0x000fe200078ec0ff */
[----:B------:R-:W-:-:S02]  /*0d50*/  IMAD R13, R8, 0x40, R9 ;  /* 0x00000040080d7824 */ /* 0x000fc400078e0209 */
[----:B------:R-:W-:Y:S02]  /*0d60*/  IMAD.IADD R5, R6, 0x1, -R5 ;  /* 0x0000000106057824 */ /* 0x000fe400078e0a05 */
[----:B------:R-:W-:Y:S01]  /*0d70*/  IMAD R2, R4, 0x10, R3 ;  /* 0x0000001004027824 */ /* 0x000fe200078e0203 */
[----:B------:R-:W-:Y:S01]  /*0d80*/  SHF.R.S32.HI R3, RZ, 0x1f, R0 ;  /* 0x0000001fff037819 */ /* 0x000fe20000011400 */
[----:B------:R-:W-:Y:S01]  /*0d90*/  STL [R1+0x74], R13 ;  /* 0x0000740d01007387 */ /* 0x000fe20000100800 */
[----:B------:R-:W-:Y:S01]  /*0da0*/  LEA.HI R0, R5, R5, RZ, 0x1 ;  /* 0x0000000505007211 */ /* 0x000fe200078f08ff */
[----:B------:R-:W-:Y:S01]  /*0db0*/  IMAD R2, R2, 0x8, R7 ;  /* 0x0000000802027824 */ /* 0x000fe200078e0207 */
[----:B------:R-:W-:Y:S01]  /*0dc0*/  LEA.HI R3, R3, R204, RZ, 0x3 ;  /* 0x000000cc03037211 */ /* 0x000fe200078f18ff */
[----:B------:R-:W-:Y:S01]  /*0dd0*/  VIADD R228, R204, 0x40 ;  /* 0x00000040cce47836 */ /* 0x000fe20000000000 */
[----:B------:R-:W-:Y:S01]  /*0de0*/  LOP3.LUT R0, R0, 0x1ffffffe, RZ, 0xc0, !PT ;  /* 0x1ffffffe00007812 */ /* 0x000fe200078ec0ff */
[----:B------:R-:W-:Y:S01]  /*0df0*/  IMAD.SHL.U32 R2, R2, 0x8, RZ ;  /* 0x0000000802027824 */ /* 0x000fe200078e00ff */
[----:B------:R-:W-:Y:S01]  /*0e00*/  LOP3.LUT R3, R3, 0xfffffff8, RZ, 0xc0, !PT ;  /* 0xfffffff803037812 */ /* 0x000fe200078ec0ff */
[----:B------:R-:W-:Y:S01]  /*0e10*/  IMAD.IADD R10, R14, 0x1, -R10 ;  /* 0x000000010e0a7824 */ /* 0x000fe200078e0a0a */
[----:B------:R-:W-:Y:S01]  /*0e20*/  SHF.R.S32.HI R7, RZ, 0x1f, R228 ;  /* 0x0000001fff077819 */ /* 0x000fe200000114e4 */
[----:B------:R-:W-:Y:S01]  /*0e30*/  IMAD.IADD R0, R5, 0x1, -R0 ;  /* 0x0000000105007824 */ /* 0x000fe200078e0a00 */
[----:B------:R0:W-:Y:S01]  /*0e40*/  STL [R1+0x7c], R2 ;  /* 0x00007c0201007387 */ /* 0x0001e20000100800 */
[----:B------:R-:W-:Y:S01]  /*0e50*/  IMAD.SHL.U32 R208, R228, 0x40, RZ ;  /* 0x00000040e4d07824 */ /* 0x000fe200078e00ff */
[----:B------:R-:W-:Y:S01]  /*0e60*/  LEA.HI R7, R7, R228, RZ, 0x3 ;  /* 0x000000e407077211 */ /* 0x000fe200078f18ff */
[----:B------:R-:W-:-:S02]  /*0e70*/  IMAD R0, R0, 0x8, R13 ;  /* 0x0000000800007824 */ /* 0x000fc400078e020d */
[----:B------:R-:W-:Y:S01]  /*0e80*/  IMAD.IADD R3, R204, 0x1, -R3 ;  /* 0x00000001cc037824 */ /* 0x000fe200078e0a03 */
[----:B------:R-:W-:Y:S01]  /*0e90*/  LOP3.LUT R208, R208, 0x1c0, RZ, 0xc0, !PT ;  /* 0x000001c0d0d07812 */ /* 0x000fe200078ec0ff */
[----:B------:R-:W-:Y:S01]  /*0ea0*/  IMAD.SHL.U32 R222, R10, 0x2, RZ ;  /* 0x000000020ade7824 */ /* 0x000fe200078e00ff */
[----:B------:R1:W-:Y:S01]  /*0eb0*/  STL [R1+0x78], R0 ;  /* 0x0000780001007387 */ /* 0x0003e20000100800 */
[----:B------:R-:W-:Y:S01]  /*0ec0*/  IMAD.SHL.U32 R3, R3, 0x40, RZ ;  /* 0x0000004003037824 */ /* 0x000fe200078e00ff */
[----:B------:R-:W-:Y:S01]  /*0ed0*/  SHF.R.U32.HI R4, RZ, 0x3, R208 ;  /* 0x00000003ff047819 */ /* 0x000fe200000116d0 */
[C---:B------:R-:W-:Y:S02]  /*0ee0*/  VIADD R24, R222.reuse, 0x8 ;  /* 0x00000008de187836 */ /* 0x040fe40000000000 */
[C---:B------:R-:W-:Y:S01]  /*0ef0*/  VIADD R11, R222.reuse, 0x38 ;  /* 0x00000038de0b7836 */ /* 0x040fe20000000000 */
[----:B------:R-:W-:Y:S01]  /*0f00*/  LOP3.LUT R213, R3, 0x1c0, RZ, 0xc0, !PT ;  /* 0x000001c003d57812 */ /* 0x000fe200078ec0ff */
[C---:B------:R-:W-:Y:S01]  /*0f10*/  VIADD R8, R222.reuse, 0x50 ;  /* 0x00000050de087836 */ /* 0x040fe20000000000 */
[----:B0-----:R-:W-:Y:S01]  /*0f20*/  SHF.R.S32.HI R2, RZ, 0x1f, R24 ;  /* 0x0000001fff027819 */ /* 0x001fe20000011418 */
[----:B------:R-:W-:Y:S01]  /*0f30*/  IMAD.SHL.U32 R7, R7, 0x40, RZ ;  /* 0x0000004007077824 */ /* 0x000fe200078e00ff */
[----:B------:R-:W-:Y:S01]  /*0f40*/  SHF.R.U32.HI R214, RZ, 0x3, R213 ;  /* 0x00000003ffd67819 */ /* 0x000fe200000116d5 */
[----:B------:R-:W-:-:S02]  /*0f50*/  VIADD R4, R222, 0x68 ;  /* 0x00000068de047836 */ /* 0x000fc40000000000 */
[C---:B------:R-:W-:Y:S01]  /*0f60*/  VIADD R20, R222.reuse, 0x18 ;  /* 0x00000018de147836 */ /* 0x040fe20000000000 */
[----:B------:R-:W-:Y:S01]  /*0f70*/  LOP3.LUT R216, R7, 0xfffffe00, RZ, 0xc0, !PT ;  /* 0xfffffe0007d87812 */ /* 0x000fe200078ec0ff */
[C---:B------:R-:W-:Y:S02]  /*0f80*/  VIADD R3, R222.reuse, 0x70 ;  /* 0x00000070de037836 */ /* 0x040fe40000000000 */
[C---:B------:R-:W-:Y:S01]  /*0f90*/  IMAD.SHL.U32 R18, R5.reuse, 0x8, RZ ;  /* 0x0000000805127824 */ /* 0x040fe200078e00ff */
[----:B------:R-:W-:Y:S01]  /*0fa0*/  SHF.R.S32.HI R7, RZ, 0x1f, R20 ;  /* 0x0000001fff077819 */ /* 0x000fe20000011414 */
[----:B------:R-:W-:Y:S02]  /*0fb0*/  IMAD.SHL.U32 R22, R5, 0x4, RZ ;  /* 0x0000000405167824 */ /* 0x000fe400078e00ff */
[C---:B------:R-:W-:Y:S02]  /*0fc0*/  VIADD R12, R222.reuse, 0x30 ;  /* 0x00000030de0c7836 */ /* 0x040fe40000000000 */
[----:B------:R-:W-:-:S02]  /*0fd0*/  VIADD R237, R222, 0x78 ;  /* 0x00000078deed7836 */ /* 0x000fc40000000000 */
[C---:B------:R-:W-:Y:S01]  /*0fe0*/  VIADD R236, R222.reuse, 0x80 ;  /* 0x00000080deec7836 */ /* 0x040fe20000000000 */
[----:B------:R-:W-:Y:S01]  /*0ff0*/  SHF.R.S32.HI R7, RZ, 0x1f, R12 ;  /* 0x0000001fff077819 */ /* 0x000fe2000001140c */
        /* <DEDUP_REMOVED lines=19> */
[----:B------:R-:W-:Y:S02]  /*1130*/  VIADD R211, R22, 0x50 ;  /* 0x0000005016d37836 */ /* 0x000fe40000000000 */
[C---:B------:R-:W-:Y:S01]  /*1140*/  VIADD R230, R222.reuse, 0xa0 ;  /* 0x000000a0dee67836 */ /* 0x040fe20000000000 */
[----:B--2---:R-:W-:Y:S01]  /*1150*/  LOP3.LUT R212, R15, 0x1, RZ, 0xfc, !PT ;  /* 0x000000010fd47812 */ /* 0x004fe200078efcff */
[----:B------:R-:W-:-:S05]  /*1160*/  VIADD R15, R222, 0x20 ;  /* 0x00000020de0f7836 */ /* 0x000fca0000000000 */
        /* <DEDUP_REMOVED lines=9> */
[----:B-1----:R-:W-:-:S07]  /*1200*/  SHF.R.S32.HI R2, RZ, 0x1f, R233 ;  /* 0x0000001fff027819 */ /* 0x002fce00000114e9 */
.L_x_3854:
[----:B0-----:R-:W0:Y:S01]  /*1210*/  LDC.64 R224, c[0x0][0xc88] ;  /* 0x00032200ffe07b82 */ /* 0x001e220000000a00 */
[----:B------:R-:W-:Y:S01]  /*1220*/  ULDC.64 UR4, c[0x0][0xa28] ;  /* 0x00028a0000047ab9 */ /* 0x000fe20000000a00 */
[----:B------:R-:W-:Y:S01]  /*1230*/  ULDC.64 UR8, c[0x0][0xa18] ;  /* 0x0002860000087ab9 */ /* 0x000fe20000000a00 */
[----:B------:R-:W-:Y:S01]  /*1240*/  ULDC.64 UR6, c[0x0][0xa08] ;  /* 0x0002820000067ab9 */ /* 0x000fe20000000a00 */
[----:B0-----:R-:W-:-:S06]  /*1250*/  IMAD.WIDE R224, R151, 0x4, R224 ;  /* 0x0000000497e07825 */ /* 0x001fcc00078e02e0 */
[----:B--2---:R-:W2:Y:S01]  /*1260*/  LDG.E R224, desc[UR60][R224.64] ;  /* 0x0000003ce0e07981 */ /* 0x004ea2000c1e1900 */
[----:B------:R-:W-:Y:S01]  /*1270*/  ISETP.NE.U32.AND P2, PT, RZ, UR4, PT ;  /* 0x00000004ff007c0c */ /* 0x000fe2000bf45070 */
[----:B----4-:R-:W-:Y:S01]  /*1280*/  IMAD.MOV.U32 R8, RZ, RZ, RZ ;  /* 0x000000ffff087224 */ /* 0x010fe200078e00ff */
[----:B------:R-:W-:Y:S01]  /*1290*/  ISETP.NE.U32.AND P1, PT, RZ, UR8, PT ;  /* 0x00000008ff007c0c */ /* 0x000fe2000bf25070 */
[----:B------:R-:W-:Y:S01]  /*12a0*/  IMAD.MOV.U32 R26, RZ, RZ, RZ ;  /* 0x000000ffff1a7224 */ /* 0x000fe200078e00ff */
[----:B------:R-:W-:Y:S02]  /*12b0*/  ISETP.NE.AND.EX P2, PT, RZ, UR5, PT, P2 ;  /* 0x00000005ff007c0c */ /* 0x000fe4000bf45320 */
[----:B------:R-:W-:Y:S02]  /*12c0*/  ISETP.NE.AND.EX P1, PT, RZ, UR9, PT, P1 ;  /* 0x00000009ff007c0c */ /* 0x000fe4000bf25310 */
[----:B------:R-:W-:-:S04]  /*12d0*/  ISETP.NE.U32.AND P0, PT, RZ, UR6, PT ;  /* 0x00000006ff007c0c */ /* 0x000fc8000bf05070 */
[----:B------:R-:W-:Y:S02]  /*12e0*/  ISETP.NE.AND.EX P0, PT, RZ, UR7, PT, P0 ;  /* 0x00000007ff007c0c */ /* 0x000fe4000bf05300 */
[----:B--2---:R-:W-:Y:S01]  /*12f0*/  SHF.R.S32.HI R0, RZ, 0x1f, R224 ;  /* 0x0000001fff007819 */ /* 0x004fe200000114e0 */
[C---:B------:R-:W-:Y:S02]  /*1300*/  IMAD.SHL.U32 R225, R224.reuse, 0x4, RZ ;  /* 0x00000004e0e17824 */ /* 0x040fe400078e00ff */
[C---:B------:R-:W-:Y:S02]  /*1310*/  @P2 LEA R2, P3, R224.reuse, UR4, 0x2 ;  /* 0x00000004e0022c11 */ /* 0x040fe4000f8610ff */
[C-C-:B------:R-:W-:Y:S01]  /*1320*/  SHF.L.U64.HI R226, R224.reuse, 0x2, R0.reuse ;  /* 0x00000002e0e27819 */ /* 0x140fe20000010200 */
[----:B------:R0:W-:Y:S01]  /*1330*/  STL [R1+0x6c], R0 ;  /* 0x00006c0001007387 */ /* 0x0001e20000100800 */
[----:B------:R-:W-:Y:S01]  /*1340*/  @P2 LEA.HI.X R3, R224, UR5, R0, 0x2, P3 ;  /* 0x00000005e0032c11 */ /* 0x000fe200098f1400 */
[----:B------:R-:W-:Y:S01]  /*1350*/  ULDC UR4, c[0x0][0x288] ;  /* 0x0000a20000047ab9 */ /* 0x000fe20000000800 */
[----:B------:R-:W-:-:S03]  /*1360*/  IADD3 R6, P4, R225, UR6, RZ ;  /* 0x00000006e1067c10 */ /* 0x000fc6000ff9e0ff */
[----:B------:R1:W5:Y:S01]  /*1370*/  @P2 LDG.E R8, desc[UR60][R2.64] ;  /* 0x0000003c02082981 */ /* 0x000362000c1e1900 */
[----:B---3--:R-:W-:Y:S01]  /*1380*/  @P1 IADD3 R4, P2, R225, UR8, RZ ;  /* 0x00000008e1041c10 */ /* 0x008fe2000ff5e0ff */
[----:B------:R-:W-:Y:S01]  /*1390*/  IMAD.U32 R154, RZ, RZ, UR4 ;  /* 0x00000004ff9a7e24 */ /* 0x000fe2000f8e00ff */
[C---:B------:R-:W-:Y:S01]  /*13a0*/  IADD3.X R7, R226.reuse, UR7, RZ, P4, !PT ;  /* 0x00000007e2077c10 */ /* 0x040fe2000a7fe4ff */
[----:B------:R-:W-:Y:S01]  /*13b0*/  ULDC.64 UR4, c[0x0][0x418] ;  /* 0x0001060000047ab9 */ /* 0x000fe20000000a00 */
[----:B------:R-:W-:-:S03]  /*13c0*/  @P1 IADD3.X R5, R226, UR9, RZ, P2, !PT ;  /* 0x00000009e2051c10 */ /* 0x000fc600097fe4ff */
[----:B------:R2:W5:Y:S01]  /*13d0*/  @P0 LDG.E R26, desc[UR60][R6.64] ;  /* 0x0000003c061a0981 */ /* 0x000562000c1e1900 */
[----:B------:R-:W-:Y:S01]  /*13e0*/  UISETP.NE.U32.AND UP0, UPT, UR4, URZ, UPT ;  /* 0x0000003f0400728c */ /* 0x000fe2000bf05070 */
[C---:B-1----:R-:W-:Y:S01]  /*13f0*/  LOP3.LUT R2, R150.reuse, 0xff000000, RZ, 0xc0, !PT ;  /* 0xff00000096027812 */ /* 0x042fe200078ec0ff */
[----:B------:R-:W-:Y:S01]  /*1400*/  ULDC.64 UR8, c[0x0][0xa20] ;  /* 0x0002880000087ab9 */ /* 0x000fe20000000a00 */
[----:B------:R2:W5:Y:S01]  /*1410*/  @P1 LDG.E R154, desc[UR60][R4.64] ;  /* 0x0000003c049a1981 */ /* 0x000562000c1e1900 */
[----:B------:R-:W-:Y:S01]  /*1420*/  UISETP.NE.AND.EX UP0, UPT, UR5, URZ, UPT, UP0 ;  /* 0x0000003f0500728c */ /* 0x000fe2000bf05300 */
[----:B------:R-:W-:Y:S01]  /*1430*/  ULDC UR4, c[0x0][0x424] ;  /* 0x0001090000047ab9 */ /* 0x000fe20000000800 */
[----:B------:R-:W-:Y:S02]  /*1440*/  ISETP.NE.U32.AND P2, PT, RZ, UR8, PT ;  /* 0x00000008ff007c0c */ /* 0x000fe4000bf45070 */
[----:B------:R-:W-:Y:S01]  /*1450*/  USEL UR4, UR4, 0x1, UP0 ;  /* 0x0000000104047887 */ /* 0x000fe20008000000 */
[----:B------:R-:W-:Y:S01]  /*1460*/  ULDC UR5, c[0x0][0x2f0] ;  /* 0x0000bc0000057ab9 */ /* 0x000fe20000000800 */
[----:B0-----:R-:W-:-:S02]  /*1470*/  LOP3.LUT R0, R150, 0xff0000, RZ, 0xc0, !PT ;  /* 0x00ff000096007812 */ /* 0x001fc400078ec0ff */
[----:B------:R-:W-:Y:S01]  /*1480*/  UIMAD UR4, UR4, UR5, URZ ;  /* 0x00000005040472a4 */ /* 0x000fe2000f8e023f */
[----:B------:R-:W-:Y:S02]  /*1490*/  SHF.R.U32.HI R3, RZ, 0x8, R2 ;  /* 0x00000008ff037819 */ /* 0x000fe40000011602 */
[----:B------:R-:W-:Y:S01]  /*14a0*/  ISETP.NE.AND.EX P2, PT, RZ, UR9, PT, P2 ;  /* 0x00000009ff007c0c */ /* 0x000fe2000bf45320 */
[----:B------:R-:W-:Y:S01]  /*14b0*/  ULDC UR5, c[0x0][0x348] ;  /* 0x0000d20000057ab9 */ /* 0x000fe20000000800 */
[----:B------:R-:W-:Y:S01]  /*14c0*/  LEA.HI R223, R0, R3, RZ, 0x10 ;  /* 0x0000000300df7211 */ /* 0x000fe200078f80ff */
[----:B------:R-:W-:Y:S01]  /*14d0*/  IMAD.MOV.U32 R231, RZ, RZ, R149 ;  /* 0x000000ffffe77224 */ /* 0x000fe200078e0095 */
[----:B------:R-:W-:Y:S01]  /*14e0*/  LOP3.LUT R221, R150, 0xffff, RZ, 0xc0, !PT ;  /* 0x0000ffff96dd7812 */ /* 0x000fe200078ec0ff */
[----:B--2---:R-:W-:Y:S08]  /*14f0*/  @P1 BRA `(.L_x_3643) ;  /* 0x0000000000241947 */ /* 0x004ff00003800000 */
[----:B------:R-:W-:Y:S02]  /*1500*/  ULDC.64 UR6, c[0x0][0xa00] ;  /* 0x0002800000067ab9 */ /* 0x000fe40000000a00 */
[----:B------:R-:W-:-:S04]  /*1510*/  ISETP.NE.U32.AND P1, PT, RZ, UR6, PT ;  /* 0x00000006ff007c0c */ /* 0x000fc8000bf25070 */
[----:B------:R-:W-:-:S13]  /*1520*/  ISETP.NE.AND.EX P1, PT, RZ, UR7, PT, P1 ;  /* 0x00000007ff007c0c */ /* 0x000fda000bf25310 */
[----:B------:R-:W-:Y:S05]  /*1530*/  @!P1 BRA `(.L_x_3643) ;  /* 0x0000000000149947 */ /* 0x000fea0003800000 */
[----:B------:R-:W0:Y:S02]  /*1540*/  LDC.64 R2, c[0x0][0xa00] ;  /* 0x00028000ff027b82 */ /* 0x000e240000000a00 */
[----:B0-----:R-:W-:-:S05]  /*1550*/  IMAD.WIDE R2, R224, 0x4, R2 ;  /* 0x00000004e0027825 */ /* 0x001fca00078e0202 */
[----:B-----5:R-:W2:Y:S04]  /*1560*/  LDG.E R154, desc[UR60][R2.64] ;  /* 0x0000003c029a7981 */ /* 0x020ea8000c1e1900 */
[----:B------:R-:W2:Y:S02]  /*1570*/  LDG.E R5, desc[UR60][R2.64+0x4] ;  /* 0x0000043c02057981 */ /* 0x000ea4000c1e1900 */
[----:B--2---:R-:W-:-:S07]  /*1580*/  IMAD.IADD R154, R5, 0x1, -R154 ;  /* 0x00000001059a7824 */ /* 0x004fce00078e0a9a */
.L_x_3643:
[----:B------:R-:W-:Y:S02]  /*1590*/  IMAD.U32 R2, RZ, RZ, UR5 ;  /* 0x00000005ff027e24 */ /* 0x000fe4000f8e00ff */
[----:B------:R-:W-:Y:S01]  /*15a0*/  IMAD.U32 R25, RZ, RZ, UR4 ;  /* 0x00000004ff197e24 */ /* 0x000fe2000f8e00ff */
[----:B------:R-:W-:Y:S06]  /*15b0*/  @!P2 BRA `(.L_x_3644) ;  /* 0x000000000010a947 */ /* 0x000fec0003800000 */
[----:B------:R-:W-:-:S04]  /*15c0*/  IADD3 R4, P0, R225, UR8, RZ ;  /* 0x00000008e1047c10 */ /* 0x000fc8000ff1e0ff */
[----:B------:R-:W-:-:S05]  /*15d0*/  IADD3.X R5, R226, UR9, RZ, P0, !PT ;  /* 0x00000009e2057c10 */ /* 0x000fca00087fe4ff */
[----:B------:R0:W5:Y:S01]  /*15e0*/  LDG.E R25, desc[UR60][R4.64] ;  /* 0x0000003c04197981 */ /* 0x000162000c1e1900 */
[----:B------:R-:W-:Y:S05]  /*15f0*/  BRA `(.L_x_3645) ;  /* 0x0000000000107947 */ /* 0x000fea0003800000 */
.L_x_3644:
[----:B------:R-:W-:Y:S05]  /*1600*/  @!P0 BRA `(.L_x_3645) ;  /* 0x00000000000c8947 */ /* 0x000fea0003800000 */
[----:B------:R-:W2:Y:S04]  /*1610*/  LDG.E R0, desc[UR60][R6.64] ;  /* 0x0000003c06007981 */ /* 0x000ea8000c1e1900 */
[----:B------:R-:W2:Y:S02]  /*1620*/  LDG.E R25, desc[UR60][R6.64+0x4] ;  /* 0x0000043c06197981 */ /* 0x000ea4000c1e1900 */
[----:B--2---:R-:W-:-:S07]  /*1630*/  IMAD.IADD R25, R25, 0x1, -R0 ;  /* 0x0000000119197824 */ /* 0x004fce00078e0a00 */
.L_x_3645:
[----:B------:R-:W-:Y:S01]  /*1640*/  ULDC.64 UR4, c[0x0][0xa10] ;  /* 0x0002840000047ab9 */ /* 0x000fe20000000a00 */
[----:B------:R-:W2:Y:S01]  /*1650*/  LDL.LU R27, [R1+0x10] ;  /* 0x00001000011b7983 */ /* 0x000ea20000300800 */
[----:B------:R-:W-:-:S04]  /*1660*/  ISETP.NE.U32.AND P0, PT, RZ, UR4, PT ;  /* 0x00000004ff007c0c */ /* 0x000fc8000bf05070 */
[----:B------:R-:W-:Y:S01]  /*1670*/  ISETP.NE.AND.EX P0, PT, RZ, UR5, PT, P0 ;  /* 0x00000005ff007c0c */ /* 0x000fe2000bf05300 */
[----:B------:R-:W-:-:S12]  /*1680*/  ULDC.64 UR4, c[0x0][0xa30] ;  /* 0x00028c0000047ab9 */ /* 0x000fd80000000a00 */
[----:B0-----:R-:W0:Y:S02]  /*1690*/  @P0 LDC.64 R4, c[0x0][0xa10] ;  /* 0x00028400ff040b82 */ /* 0x001e240000000a00 */
[----:B0-----:R-:W-:-:S05]  /*16a0*/  @P0 IMAD.WIDE R4, R224, 0x4, R4 ;  /* 0x00000004e0040825 */ /* 0x001fca00078e0204 */
[----:B------:R-:W3:Y:S04]  /*16b0*/  @P0 LDG.E R0, desc[UR60][R4.64] ;  /* 0x0000003c04000981 */ /* 0x000ee8000c1e1900 */
[----:B------:R0:W3:Y:S01]  /*16c0*/  @P0 LDG.E R3, desc[UR60][R4.64+0x4] ;  /* 0x0000043c04030981 */ /* 0x0000e2000c1e1900 */
[----:B------:R-:W-:Y:S01]  /*16d0*/  ISETP.NE.U32.AND P1, PT, RZ, UR4, PT ;  /* 0x00000004ff007c0c */ /* 0x000fe2000bf25070 */
[----:B-----5:R-:W-:-:S03]  /*16e0*/  IMAD.MOV.U32 R150, RZ, RZ, R25 ;  /* 0x000000ffff967224 */ /* 0x020fc600078e0019 */
[----:B------:R-:W-:-:S13]  /*16f0*/  ISETP.NE.AND.EX P1, PT, RZ, UR5, PT, P1 ;  /* 0x00000005ff007c0c */ /* 0x000fda000bf25310 */
[----:B------:R-:W-:-:S04]  /*1700*/  @P1 IADD3 R6, P2, R225, UR4, RZ ;  /* 0x00000004e1061c10 */ /* 0x000fc8000ff5e0ff */
[----:B------:R-:W-:-:S05]  /*1710*/  @P1 IADD3.X R7, R226, UR5, RZ, P2, !PT ;  /* 0x00000005e2071c10 */ /* 0x000fca00097fe4ff */
[----:B------:R1:W5:Y:S01]  /*1720*/  @P1 LDG.E R150, desc[UR60][R6.64] ;  /* 0x0000003c06961981 */ /* 0x000362000c1e1900 */
[----:B------:R-:W-:Y:S01]  /*1730*/  IMAD.IADD R9, R25, 0x1, -R8 ;  /* 0x0000000119097824 */ /* 0x000fe200078e0a08 */
[----:B------:R-:W-:Y:S01]  /*1740*/  BSSY B0, `(.L_x_3646) ;  /* 0x000002d000007945 */ /* 0x000fe20003800000 */
[----:B0-----:R-:W-:Y:S01]  /*1750*/  IMAD.MOV.U32 R4, RZ, RZ, RZ ;  /* 0x000000ffff047224 */ /* 0x001fe200078e00ff */
[----:B------:R-:W-:Y:S02]  /*1760*/  LOP3.LUT R232, R223, 0xff, RZ, 0xc0, !PT ;  /* 0x000000ffdfe87812 */ /* 0x000fe400078ec0ff */
[----:B------:R-:W-:Y:S02]  /*1770*/  SHF.R.U32.HI R223, RZ, 0x10, R223 ;  /* 0x00000010ffdf7819 */ /* 0x000fe400000116df */
[----:B--2---:R-:W-:Y:S01]  /*1780*/  LOP3.LUT R27, R27, 0xfffffff7, RZ, 0xc0, !PT ;  /* 0xfffffff71b1b7812 */ /* 0x004fe200078ec0ff */
[----:B---3--:R-:W-:Y:S02]  /*1790*/  @P0 IMAD.IADD R2, R3, 0x1, -R0 ;  /* 0x0000000103020824 */ /* 0x008fe400078e0a00 */
[----:B------:R-:W-:-:S02]  /*17a0*/  IMAD.MOV.U32 R0, RZ, RZ, RZ ;  /* 0x000000ffff007224 */ /* 0x000fc400078e00ff */
[----:B------:R-:W-:-:S04]  /*17b0*/  IMAD.IADD R155, R9, 0x1, R2 ;  /* 0x00000001099b7824 */ /* 0x000fc800078e0202 */
[C---:B------:R-:W-:Y:S01]  /*17c0*/  VIADD R5, R155.reuse, 0x6f ;  /* 0x0000006f9b057836 */ /* 0x040fe20000000000 */
[----:B------:R-:W-:-:S03]  /*17d0*/  ISETP.GE.AND P3, PT, R155, 0x1, PT ;  /* 0x000000019b00780c */ /* 0x000fc60003f66270 */
[----:B------:R-:W-:-:S05]  /*17e0*/  IMAD.HI R4, R5, -0x6db6db6d, R4 ;  /* 0x9249249305047827 */ /* 0x000fca00078e0204 */
        /* <DEDUP_REMOVED lines=8> */
[-C--:B-1----:R-:W-:Y:S02]  /*1870*/  IABS R6, R10.reuse ;  /* 0x0000000a00067213 */ /* 0x082fe40000000000 */
        /* <DEDUP_REMOVED lines=25> */
.L_x_3647:
[----:B------:R-:W-:Y:S05]  /*1a10*/  BSYNC B0 ;  /* 0x0000000000007941 */ /* 0x000fea0003800000 */
.L_x_3646:
[----:B------:R-:W-:Y:S01]  /*1a20*/  IMAD R3, R232, R0, RZ ;  /* 0x00000000e8037224 */ /* 0x000fe200078e02ff */
        /* <DEDUP_REMOVED lines=8> */
[----:B------:R-:W-:-:S04]  /*1ab0*/  IMAD.WIDE.U32 R132, R132, 0x24924925, RZ ;  /* 0x2492492584847825 */ /* 0x000fc800078e00ff */
[----:B------:R-:W-:-:S06]  /*1ac0*/  IMAD.MOV.U32 R24, RZ, RZ, R133 ;  /* 0x000000ffff187224 */ /* 0x000fcc00078e0085 */
[----:B------:R-:W-:Y:S02]  /*1ad0*/  @P0 VIADD R5, R4, 0x6f ;  /* 0x0000006f04050836 */ /* 0x000fe40000000000 */
[----:B------:R-:W-:-:S04]  /*1ae0*/  @P0 IMAD.MOV.U32 R4, RZ, RZ, RZ ;  /* 0x000000ffff040224 */ /* 0x000fc800078e00ff */
[----:B------:R-:W-:-:S05]  /*1af0*/  @P0 IMAD.HI R4, R5, -0x6db6db6d, R4 ;  /* 0x9249249305040827 */ /* 0x000fca00078e0204 */
        /* <DEDUP_REMOVED lines=11> */
[----:B------:R-:W-:Y:S01]  /*1bb0*/  IMAD.U32 R4, RZ, RZ, UR4 ;  /* 0x00000004ff047e24 */ /* 0x000fe2000f8e00ff */
[----:B------:R0:W2:Y:S01]  /*1bc0*/  LDC.64 R14, c[0x4][R0] ;  /* 0x01000000000e7b82 */ /* 0x0000a20000000a00 */
[----:B------:R-:W-:Y:S01]  /*1bd0*/  IMAD.U32 R5, RZ, RZ, UR5 ;  /* 0x00000005ff057e24 */ /* 0x000fe2000f8e00ff */
[----:B------:R-:W-:Y:S01]  /*1be0*/  ULDC.64 UR4, c[0x4][0x1c0] ;  /* 0x0100700000047ab9 */ /* 0x000fe20000000a00 */
[----:B------:R-:W-:Y:S02]  /*1bf0*/  IMAD.U32 R10, RZ, RZ, UR6 ;  /* 0x00000006ff0a7e24 */ /* 0x000fe4000f8e00ff */
[----:B-1----:R-:W-:Y:S02]  /*1c00*/  IMAD.U32 R6, RZ, RZ, UR4 ;  /* 0x00000004ff067e24 */ /* 0x002fe4000f8e00ff */
[----:B------:R-:W-:-:S02]  /*1c10*/  IMAD.U32 R7, RZ, RZ, UR5 ;  /* 0x00000005ff077e24 */ /* 0x000fc4000f8e00ff */
[----:B------:R-:W-:Y:S02]  /*1c20*/  IMAD.U32 R11, RZ, RZ, UR7 ;  /* 0x00000007ff0b7e24 */ /* 0x000fe4000f8e00ff */
[----:B------:R-:W-:Y:S02]  /*1c30*/  IMAD.MOV.U32 R8, RZ, RZ, 0x70 ;  /* 0x00000070ff087424 */ /* 0x000fe400078e00ff */
[----:B------:R-:W-:Y:S02]  /*1c40*/  IMAD.MOV.U32 R12, RZ, RZ, 0x1 ;  /* 0x00000001ff0c7424 */ /* 0x000fe400078e00ff */
[----:B0-----:R-:W-:-:S07]  /*1c50*/  IMAD.MOV.U32 R13, RZ, RZ, RZ ;  /* 0x000000ffff0d7224 */ /* 0x001fce00078e00ff */
[----:B------:R-:W-:-:S07]  /*1c60*/  LEPC R20, `(.L_x_3650) ;  /* 0x000000001014794e */ /* 0x000fce0000000000 */
[----:B--2--5:R-:W-:Y:S05]  /*1c70*/  CALL.ABS.NOINC R14 ;  /* 0x000000000e007343 */ /* 0x024fea0003c00000 */
.L_x_3650:
[----:B------:R-:W-:Y:S05]  /*1c80*/  BSYNC B6 ;  /* 0x0000000000067941 */ /* 0x000fea0003800000 */
.L_x_3649:
        /* <DEDUP_REMOVED lines=20> */
.L_x_3652:
[----:B------:R-:W-:Y:S05]  /*1dd0*/  BSYNC B6 ;  /* 0x0000000000067941 */ /* 0x000fea0003800000 */
.L_x_3651:
[----:B------:R-:W-:Y:S01]  /*1de0*/  ULDC.64 UR4, c[0x0][0x9f8] ;  /* 0x00027e0000047ab9 */ /* 0x000fe20000000a00 */
[----:B------:R-:W-:Y:S01]  /*1df0*/  IMAD.MOV.U32 R8, RZ, RZ, R224 ;  /* 0x000000ffff087224 */ /* 0x000fe200078e00e0 */
[----:B------:R-:W-:Y:S01]  /*1e00*/  ISETP.NE.U32.AND P0, PT, RZ, UR4, PT ;  /* 0x00000004ff007c0c */ /* 0x000fe2000bf05070 */
[----:B------:R-:W0:Y:S01]  /*1e10*/  S2R R5, SR_TID.X ;  /* 0x0000000000057919 */ /* 0x000e220000002100 */
[C---:B------:R-:W-:Y:S01]  /*1e20*/  VIADD R0, R18.reuse, 0x20 ;  /* 0x0000002012007836 */ /* 0x040fe20000000000 */
[----:B------:R-:W2:Y:S01]  /*1e30*/  LDC.64 R112, c[0x0][0x300] ;  /* 0x0000c000ff707b82 */ /* 0x000ea20000000a00 */
[----:B------:R-:W-:Y:S01]  /*1e40*/  ISETP.NE.AND.EX P0, PT, RZ, UR5, PT, P0 ;  /* 0x00000005ff007c0c */ /* 0x000fe2000bf05300 */
[----:B------:R-:W-:Y:S01]  /*1e50*/  ULDC UR6, c[0x0][0x2f4] ;  /* 0x0000bd0000067ab9 */ /* 0x000fe20000000800 */
[C---:B------:R-:W-:Y:S02]  /*1e60*/  VIADD R3, R18.reuse, 0x40 ;  /* 0x0000004012037836 */ /* 0x040fe40000000000 */
[----:B------:R-:W-:-:S02]  /*1e70*/  VIADD R4, R18, 0x60 ;  /* 0x0000006012047836 */ /* 0x000fc40000000000 */
[----:B------:R-:W-:Y:S01]  /*1e80*/  IMAD.IADD R123, R26, 0x1, R25 ;  /* 0x000000011a7b7824 */ /* 0x000fe200078e0219 */
[----:B------:R-:W-:Y:S01]  /*1e90*/  SHF.R.S32.HI R19, RZ, 0x1f, R18 ;  /* 0x0000001fff137819 */ /* 0x000fe20000011412 */
[----:B------:R-:W3:Y:S01]  /*1ea0*/  LDC.64 R106, c[0x0][0x3f8] ;  /* 0x0000fe00ff6a7b82 */ /* 0x000ee20000000a00 */
[----:B------:R-:W-:Y:S01]  /*1eb0*/  ULDC.64 UR8, c[0x0][0xa08] ;  /* 0x0002820000087ab9 */ /* 0x000fe20000000a00 */
[----:B------:R-:W-:-:S03]  /*1ec0*/  IMAD.MOV.U32 R20, RZ, RZ, R27 ;  /* 0x000000ffff147224 */ /* 0x000fc600078e001b */
[----:B-1----:R-:W-:-:S03]  /*1ed0*/  @P0 IADD3 R6, P1, R225, UR4, RZ ;  /* 0x00000004e1060c10 */ /* 0x002fc6000ff3e0ff */
[----:B------:R-:W1:Y:S01]  /*1ee0*/  LDC R15, c[0x0][0x3f4] ;  /* 0x0000fd00ff0f7b82 */ /* 0x000e620000000800 */
[----:B------:R-:W-:Y:S01]  /*1ef0*/  @P0 IADD3.X R7, R226, UR5, RZ, P1, !PT ;  /* 0x00000005e2070c10 */ /* 0x000fe20008ffe4ff */
[----:B------:R-:W-:-:S04]  /*1f00*/  ULDC.64 UR4, c[0x0][0x330] ;  /* 0x0000cc0000047ab9 */ /* 0x000fc80000000a00 */
[----:B------:R4:W2:Y:S01]  /*1f10*/  @P0 LDG.E R8, desc[UR60][R6.64] ;  /* 0x0000003c06080981 */ /* 0x0008a2000c1e1900 */
[----:B------:R-:W-:Y:S01]  /*1f20*/  ISETP.GE.AND P1, PT, R0, UR6, PT ;  /* 0x0000000600007c0c */ /* 0x000fe2000bf26270 */
[C---:B------:R-:W-:Y:S01]  /*1f30*/  IMAD.WIDE.U32 R114, R221.reuse, UR4, R18 ;  /* 0x00000004dd727c25 */ /* 0x040fe2000f8e0012 */
[----:B------:R-:W-:Y:S01]  /*1f40*/  ISETP.GE.AND P0, PT, R18, UR6, PT ;  /* 0x0000000612007c0c */ /* 0x000fe2000bf06270 */
[----:B------:R-:W1:Y:S01]  /*1f50*/  LDC.64 R100, c[0x0][0x408] ;  /* 0x00010200ff647b82 */ /* 0x000e620000000a00 */
[----:B------:R-:W-:Y:S01]  /*1f60*/  SEL R9, RZ, 0xffffffff, P1 ;  /* 0xffffffffff097807 */ /* 0x000fe20000800000 */
[----:B------:R-:W-:Y:S01]  /*1f70*/  IMAD R115, R221, UR5, R115 ;  /* 0x00000005dd737c24 */ /* 0x000fe2000f8e0273 */
[----:B------:R-:W-:Y:S01]  /*1f80*/  ISETP.GE.AND P1, PT, R4, UR6, PT ;  /* 0x0000000604007c0c */ /* 0x000fe2000bf26270 */
[----:B0-----:R-:W-:Y:S01]  /*1f90*/  VIADD R10, R5, 0xffffff80 ;  /* 0xffffff80050a7836 */ /* 0x001fe20000000000 */
[----:B------:R-:W-:Y:S01]  /*1fa0*/  SEL R5, RZ, 0x1, P0 ;  /* 0x00000001ff057807 */ /* 0x000fe20000000000 */
[----:B----4-:R-:W-:Y:S01]  /*1fb0*/  IMAD.SHL.U32 R6, R9, 0x2, RZ ;  /* 0x0000000209067824 */ /* 0x010fe200078e00ff */
[----:B------:R-:W-:Y:S01]  /*1fc0*/  ISETP.GE.AND P0, PT, R3, UR6, PT ;  /* 0x0000000603007c0c */ /* 0x000fe2000bf06270 */
[----:B------:R-:W-:Y:S01]  /*1fd0*/  ULDC.64 UR4, c[0x0][0x308] ;  /* 0x0000c20000047ab9 */ /* 0x000fe20000000a00 */
[----:B------:R-:W-:Y:S01]  /*1fe0*/  SEL R7, RZ, 0x8, P1 ;  /* 0x00000008ff077807 */ /* 0x000fe20000800000 */
[----:B---3--:R-:W-:Y:S01]  /*1ff0*/  IMAD.WIDE.U32 R108, R204, R106, R18 ;  /* 0x0000006acc6c7225 */ /* 0x008fe200078e0012 */
[----:B------:R-:W-:Y:S01]  /*2000*/  LOP3.LUT R5, R6, 0x2, R5, 0xe2, !PT ;  /* 0x0000000206057812 */ /* 0x000fe200078ee205 */
[----:B------:R-:W0:Y:S01]  /*2010*/  S2R R179, SR_TID.X ;  /* 0x0000000000b37919 */ /* 0x000e220000002100 */
[----:B------:R-:W-:Y:S01]  /*2020*/  SEL R6, RZ, 0x4, P0 ;  /* 0x00000004ff067807 */ /* 0x000fe20000000000 */
[----:B------:R-:W-:Y:S01]  /*2030*/  IMAD R31, R107, 0x70, RZ ;  /* 0x000000706b1f7824 */ /* 0x000fe200078e02ff */
[----:B------:R-:W-:Y:S01]  /*2040*/  SHF.R.S32.HI R9, RZ, 0x1f, R10 ;  /* 0x0000001fff097819 */ /* 0x000fe2000001140a */
[----:B--2---:R-:W-:Y:S01]  /*2050*/  IMAD R135, R113, 0x70, RZ ;  /* 0x0000007071877824 */ /* 0x004fe200078e02ff */
[----:B------:R-:W-:Y:S01]  /*2060*/  SHF.R.S32.HI R14, RZ, 0x1f, R123 ;  /* 0x0000001fff0e7819 */ /* 0x000fe2000001147b */
[----:B------:R-:W-:Y:S01]  /*2070*/  IMAD.SHL.U32 R139, R112, 0x40, RZ ;  /* 0x00000040708b7824 */ /* 0x000fe200078e00ff */
[----:B------:R-:W-:Y:S01]  /*2080*/  LOP3.LUT R28, R7, R5, R6, 0xfe, !PT ;  /* 0x00000005071c7212 */ /* 0x000fe200078efe06 */
[----:B------:R-:W-:Y:S01]  /*2090*/  VIADD R5, R18, 0x80 ;  /* 0x0000008012057836 */ /* 0x000fe20000000000 */
[----:B------:R-:W-:Y:S01]  /*20a0*/  LEA.HI R9, R9, R10, RZ, 0x2 ;  /* 0x0000000a09097211 */ /* 0x000fe200078f10ff */
[-C--:B------:R-:W-:Y:S01]  /*20b0*/  IMAD R10, R14, R112.reuse, RZ ;  /* 0x000000700e0a7224 */ /* 0x080fe200078e02ff */
[----:B------:R-:W-:Y:S01]  /*20c0*/  SHF.R.S32.HI R151, RZ, 0x1f, R204 ;  /* 0x0000001fff977819 */ /* 0x000fe200000114cc */
[----:B------:R-:W-:Y:S01]  /*20d0*/  IMAD.WIDE.U32 R6, R123, R112, RZ ;  /* 0x000000707b067225 */ /* 0x000fe200078e00ff */
[----:B------:R-:W-:-:S02]  /*20e0*/  ISETP.GE.AND P0, PT, R5, UR6, PT ;  /* 0x0000000605007c0c */ /* 0x000fc4000bf06270 */
[----:B------:R-:W-:Y:S01]  /*20f0*/  SHF.R.S32.HI R13, RZ, 0x1f, R9 ;  /* 0x0000001fff0d7819 */ /* 0x000fe20000011409 */
[-C--:B------:R-:W-:Y:S01]  /*2100*/  IMAD R11, R123, R113.reuse, R10 ;  /* 0x000000717b0b7224 */ /* 0x080fe200078e020a */
[----:B------:R-:W-:Y:S01]  /*2110*/  SEL R9, RZ, 0x10, P0 ;  /* 0x00000010ff097807 */ /* 0x000fe20000000000 */
[----:B------:R-:W-:Y:S01]  /*2120*/  IMAD R10, R151, R112, RZ ;  /* 0x00000070970a7224 */ /* 0x000fe200078e02ff */
[----:B------:R-:W-:Y:S01]  /*2130*/  ISETP.NE.U32.AND P0, PT, RZ, UR8, PT ;  /* 0x00000008ff007c0c */ /* 0x000fe2000bf05070 */
[----:B------:R-:W-:Y:S01]  /*2140*/  IMAD.IADD R7, R7, 0x1, R11 ;  /* 0x0000000107077824 */ /* 0x000fe200078e020b */
[----:B------:R-:W-:Y:S01]  /*2150*/  LEA.HI R13, R13, R204, RZ, 0x3 ;  /* 0x000000cc0d0d7211 */ /* 0x000fe200078f18ff */
[----:B------:R-:W-:Y:S01]  /*2160*/  IMAD R10, R204, R113, R10 ;  /* 0x00000071cc0a7224 */ /* 0x000fe200078e020a */
[----:B------:R-:W-:Y:S01]  /*2170*/  ISETP.NE.AND.EX P0, PT, RZ, UR9, PT, P0 ;  /* 0x00000009ff007c0c */ /* 0x000fe2000bf05300 */
[----:B------:R-:W-:Y:S01]  /*2180*/  IMAD.WIDE.U32 R116, R221, UR4, R6 ;  /* 0x00000004dd747c25 */ /* 0x000fe2000f8e0006 */
[----:B------:R-:W-:-:S02]  /*2190*/  LOP3.LUT R13, R13, 0xfffffff8, RZ, 0xc0, !PT ;  /* 0xfffffff80d0d7812 */ /* 0x000fc400078ec0ff */
[----:B------:R-:W-:Y:S01]  /*21a0*/  LOP3.LUT R28, R28, R9, RZ, 0xfc, !PT ;  /* 0x000000091c1c7212 */ /* 0x000fe200078efcff */
[----:B------:R-:W-:Y:S01]  /*21b0*/  IMAD R117, R221, UR5, R117 ;  /* 0x00000005dd757c24 */ /* 0x000fe2000f8e0275 */
[----:B------:R-:W-:Y:S01]  /*21c0*/  ULDC.64 UR4, c[0x0][0x310] ;  /* 0x0000c40000047ab9 */ /* 0x000fe20000000a00 */
[----:B------:R-:W-:Y:S01]  /*21d0*/  IMAD.IADD R134, R204, 0x1, -R13 ;  /* 0x00000001cc867824 */ /* 0x000fe200078e0a0d */
[----:B-1----:R-:W-:Y:S01]  /*21e0*/  ISETP.GE.AND P2, PT, R3, R15, PT ;  /* 0x0000000f0300720c */ /* 0x002fe20003f46270 */
[----:B------:R-:W-:Y:S01]  /*21f0*/  IMAD R7, R151, R106, RZ ;  /* 0x0000006a97077224 */ /* 0x000fe200078e02ff */
[----:B------:R-:W-:Y:S01]  /*2200*/  LOP3.LUT R20, R20, 0xfffffffb, RZ, 0xc0, !PT ;  /* 0xfffffffb14147812 */ /* 0x000fe200078ec0ff */
[----:B------:R-:W-:Y:S01]  /*2210*/  IMAD.WIDE.U32 R102, R204, R100, R18 ;  /* 0x00000064cc667225 */ /* 0x000fe200078e0012 */
[----:B------:R-:W-:Y:S02]  /*2220*/  LOP3.LUT P1, RZ, R134, 0x4, RZ, 0xc0, !PT ;  /* 0x0000000486ff7812 */ /* 0x000fe4000782c0ff */
[----:B------:R-:W-:Y:S01]  /*2230*/  SHF.R.S32.HI R23, RZ, 0x1f, R22 ;  /* 0x0000001fff177819 */ /* 0x000fe20000011416 */
[C---:B------:R-:W-:Y:S01]  /*2240*/  IMAD R11, R204.reuse, R107, R7 ;  /* 0x0000006bcc0b7224 */ /* 0x040fe200078e0207 */
[----:B------:R-:W-:Y:S01]  /*2250*/  SHF.R.U32.HI R29, RZ, 0x3, R208 ;  /* 0x00000003ff1d7819 */ /* 0x000fe200000116d0 */
[----:B------:R-:W-:Y:S01]  /*2260*/  IMAD R137, R101, 0x70, RZ ;  /* 0x0000007065897824 */ /* 0x000fe200078e02ff */
[C---:B------:R-:W-:Y:S01]  /*2270*/  IADD3 R122, P3, R204.reuse, R123, RZ ;  /* 0x0000007bcc7a7210 */ /* 0x040fe20007f7e0ff */
[----:B------:R-:W-:Y:S01]  /*2280*/  IMAD.WIDE.U32 R110, R204, R106, R22 ;  /* 0x0000006acc6e7225 */ /* 0x000fe200078e0016 */
[----:B------:R-:W-:-:S02]  /*2290*/  SHF.L.U64.HI R138, R112, 0x6, R113 ;  /* 0x00000006708a7819 */ /* 0x000fc40000010271 */
[----:B------:R-:W-:Y:S01]  /*22a0*/  SHF.R.S32.HI R152, RZ, 0x1f, R228 ;  /* 0x0000001fff987819 */ /* 0x000fe200000114e4 */
[----:B------:R-:W-:Y:S01]  /*22b0*/  IMAD.IADD R111, R111, 0x1, R11 ;  /* 0x000000016f6f7824 */ /* 0x000fe200078e020b */
[----:B0-----:R-:W-:Y:S01]  /*22c0*/  LEA.HI R179, R179, 0x8, RZ, 0x19 ;  /* 0x00000008b3b37811 */ /* 0x001fe200078fc8ff */
[----:B------:R-:W-:Y:S01]  /*22d0*/  IMAD.IADD R109, R11, 0x1, R109 ;  /* 0x000000010b6d7824 */ /* 0x000fe200078e026d */
[----:B------:R-:W-:Y:S01]  /*22e0*/  @P1 LOP3.LUT R20, R20, 0x4, RZ, 0xfc, !PT ;  /* 0x0000000414141812 */ /* 0x000fe200078efcff */
[----:B------:R-:W-:Y:S01]  /*22f0*/  IMAD.WIDE.U32 R104, R204, R100, R22 ;  /* 0x00000064cc687225 */ /* 0x000fe200078e0016 */
[----:B------:R-:W-:Y:S02]  /*2300*/  ISETP.GE.AND P1, PT, R0, R15, PT ;  /* 0x0000000f0000720c */ /* 0x000fe40003f26270 */
[----:B------:R-:W-:Y:S01]  /*2310*/  LOP3.LUT R20, R20, 0xfffffffe, RZ, 0xc0, !PT ;  /* 0xfffffffe14147812 */ /* 0x000fe200078ec0ff */
[----:B-----5:R-:W-:Y:S01]  /*2320*/  IMAD.WIDE.U32 R110, R150, R106, R110 ;  /* 0x0000006a966e7225 */ /* 0x020fe200078e006e */
[----:B------:R-:W-:-:S02]  /*2330*/  SEL R11, R15, RZ, P1 ;  /* 0x000000ff0f0b7207 */ /* 0x000fc40000800000 */
[----:B------:R-:W-:Y:S01]  /*2340*/  @P2 LOP3.LUT R20, R20, 0x1, RZ, 0xfc, !PT ;  /* 0x0000000114142812 */ /* 0x000fe200078efcff */
[----:B------:R-:W-:-:S04]  /*2350*/  IMAD.WIDE.U32 R108, R150, R106, R108 ;  /* 0x0000006a966c7225 */ /* 0x000fc800078e006c */
[----:B------:R0:W-:Y:S01]  /*2360*/  STL [R1+0x10], R20 ;  /* 0x0000101401007387 */ /* 0x0001e20000100800 */
[----:B------:R-:W-:Y:S02]  /*2370*/  IMAD.IADD R11, R0, 0x1, R11 ;  /* 0x00000001000b7824 */ /* 0x000fe400078e020b */
[----:B------:R-:W-:Y:S02]  /*2380*/  IMAD.SHL.U32 R132, R15, 0x2, RZ ;  /* 0x000000020f847824 */ /* 0x000fe400078e00ff */
[----:B------:R-:W-:Y:S01]  /*2390*/  IMAD.X R123, R14, 0x1, R151, P3 ;  /* 0x000000010e7b7824 */ /* 0x000fe200018e0697 */
[----:B------:R-:W-:Y:S02]  /*23a0*/  SHF.R.S32.HI R6, RZ, 0x1f, R8 ;  /* 0x0000001fff067819 */ /* 0x000fe40000011408 */
[----:B------:R-:W-:Y:S02]  /*23b0*/  SEL R37, R8, RZ, !P0 ;  /* 0x000000ff08257207 */ /* 0x000fe40004000000 */
[----:B------:R-:W-:-:S03]  /*23c0*/  SEL R6, R6, RZ, !P0 ;  /* 0x000000ff06067207 */ /* 0x000fc60004000000 */
[----:B------:R-:W-:-:S04]  /*23d0*/  IMAD.WIDE.U32 R116, R37, UR4, R116 ;  /* 0x0000000425747c25 */ /* 0x000fc8000f8e0074 */
[----:B------:R-:W-:-:S04]  /*23e0*/  IMAD R8, R6, UR4, RZ ;  /* 0x0000000406087c24 */ /* 0x000fc8000f8e02ff */
[----:B------:R-:W-:Y:S01]  /*23f0*/  IMAD R13, R37, UR5, R8 ;  /* 0x00000005250d7c24 */ /* 0x000fe2000f8e0208 */
[----:B------:R-:W-:Y:S01]  /*2400*/  ULDC.64 UR4, c[0x0][0x338] ;  /* 0x0000ce0000047ab9 */ /* 0x000fe20000000a00 */
[----:B------:R-:W-:-:S04]  /*2410*/  IMAD.WIDE.U32 R8, R204, R112, R18 ;  /* 0x00000070cc087225 */ /* 0x000fc800078e0012 */
[----:B------:R-:W-:Y:S01]  /*2420*/  IMAD R12, R6, UR4, RZ ;  /* 0x00000004060c7c24 */ /* 0x000fe2000f8e02ff */
[----:B------:R-:W-:Y:S01]  /*2430*/  IADD3 R6, P0, R116, R8, RZ ;  /* 0x0000000874067210 */ /* 0x000fe20007f1e0ff */
[----:B------:R-:W-:Y:S02]  /*2440*/  IMAD.IADD R7, R117, 0x1, R13 ;  /* 0x0000000175077824 */ /* 0x000fe400078e020d */
[----:B------:R-:W-:-:S03]  /*2450*/  IMAD.WIDE.U32 R114, R37, UR4, R114 ;  /* 0x0000000425727c25 */ /* 0x000fc6000f8e0072 */
[----:B------:R-:W-:Y:S01]  /*2460*/  IADD3.X R8, R7, R9, R10, P0, !PT ;  /* 0x0000000907087210 */ /* 0x000fe200007fe40a */
[----:B------:R-:W-:Y:S01]  /*2470*/  IMAD R9, R151, R100, RZ ;  /* 0x0000006497097224 */ /* 0x000fe200078e02ff */
[----:B------:R-:W-:Y:S01]  /*2480*/  ISETP.GE.AND P0, PT, R18, R15, PT ;  /* 0x0000000f1200720c */ /* 0x000fe20003f06270 */
[----:B------:R-:W-:Y:S01]  /*2490*/  IMAD R37, R37, UR5, R12 ;  /* 0x0000000525257c24 */ /* 0x000fe2000f8e020c */
[C---:B------:R-:W-:Y:S01]  /*24a0*/  SEL R10, R15.reuse, RZ, P2 ;  /* 0x000000ff0f0a7207 */ /* 0x040fe20001000000 */
[----:B------:R-:W-:Y:S01]  /*24b0*/  IMAD R13, R204, R101, R9 ;  /* 0x00000065cc0d7224 */ /* 0x000fe200078e0209 */
[----:B------:R-:W-:Y:S01]  /*24c0*/  SEL R9, R15, RZ, P0 ;  /* 0x000000ff0f097207 */ /* 0x000fe20000000000 */
[----:B------:R-:W-:Y:S01]  /*24d0*/  IMAD.WIDE.U32 R112, R112, 0x70, RZ ;  /* 0x0000007070707825 */ /* 0x000fe200078e00ff */
[----:B------:R-:W-:-:S03]  /*24e0*/  SHF.R.S32.HI R12, RZ, 0x1f, R11 ;  /* 0x0000001fff0c7819 */ /* 0x000fc6000001140b */
[----:B------:R-:W-:Y:S01]  /*24f0*/  IMAD.IADD R9, R18, 0x1, R9 ;  /* 0x0000000112097824 */ /* 0x000fe200078e0209 */
[CC--:B------:R-:W-:Y:S01]  /*2500*/  LEA.HI R26, R12.reuse, R11.reuse, RZ, 0x3 ;  /* 0x0000000b0c1a7211 */ /* 0x0c0fe200078f18ff */
[----:B0-----:R-:W-:Y:S02]  /*2510*/  IMAD.IADD R20, R3, 0x1, R10 ;  /* 0x0000000103147824 */ /* 0x001fe400078e020a */
[----:B------:R-:W-:Y:S01]  /*2520*/  IMAD.IADD R105, R105, 0x1, R13 ;  /* 0x0000000169697824 */ /* 0x000fe200078e020d */
[----:B------:R-:W-:Y:S01]  /*2530*/  SHF.R.S32.HI R10, RZ, 0x1f, R9 ;  /* 0x0000001fff0a7819 */ /* 0x000fe20000011409 */
[----:B------:R-:W-:Y:S01]  /*2540*/  IMAD.IADD R103, R13, 0x1, R103 ;  /* 0x000000010d677824 */ /* 0x000fe200078e0267 */
[----:B------:R-:W-:Y:S01]  /*2550*/  LEA.HI R13, R12, R11, RZ, 0x6 ;  /* 0x0000000b0c0d7211 */ /* 0x000fe200078f30ff */
[-C--:B------:R-:W-:Y:S01]  /*2560*/  IMAD.WIDE.U32 R104, R150, R100.reuse, R104 ;  /* 0x0000006496687225 */ /* 0x080fe200078e0068 */
[CC--:B------:R-:W-:Y:S02]  /*2570*/  LEA.HI R25, R10.reuse, R9.reuse, RZ, 0x3 ;  /* 0x000000090a197211 */ /* 0x0c0fe400078f18ff */
[----:B------:R-:W-:Y:S01]  /*2580*/  LEA.HI R9, R10, R9, RZ, 0x6 ;  /* 0x000000090a097211 */ /* 0x000fe200078f30ff */
[----:B------:R-:W-:Y:S01]  /*2590*/  IMAD.WIDE.U32 R102, R150, R100, R102 ;  /* 0x0000006496667225 */ /* 0x000fe200078e0066 */
[----:B------:R-:W-:-:S02]  /*25a0*/  SHF.R.S32.HI R13, RZ, 0x6, R13 ;  /* 0x00000006ff0d7819 */ /* 0x000fc4000001140d */
[----:B------:R-:W-:Y:S01]  /*25b0*/  SHF.R.S32.HI R10, RZ, 0x6, R9 ;  /* 0x00000006ff0a7819 */ /* 0x000fe20000011409 */
[----:B------:R-:W-:Y:S01]  /*25c0*/  IMAD.IADD R135, R113, 0x1, R135 ;  /* 0x0000000171877824 */ /* 0x000fe200078e0287 */
[----:B------:R-:W-:Y:S01]  /*25d0*/  LOP3.LUT R9, R213, 0x38, R25, 0xf8, !PT ;  /* 0x00000038d5097812 */ /* 0x000fe200078ef819 */
[--C-:B------:R-:W-:Y:S01]  /*25e0*/  IMAD R146, R13, 0x1c00, R215.reuse ;  /* 0x00001c000d927824 */ /* 0x100fe200078e02d7 */
[----:B------:R-:W-:Y:S01]  /*25f0*/  LOP3.LUT R11, R213, 0x38, R26, 0xf8, !PT ;  /* 0x00000038d50b7812 */ /* 0x000fe200078ef81a */
[----:B------:R-:W-:Y:S01]  /*2600*/  IMAD R147, R10, 0x1c00, R215 ;  /* 0x00001c000a937824 */ /* 0x000fe200078e02d7 */
[----:B------:R-:W-:Y:S01]  /*2610*/  LOP3.LUT R12, R208, 0x38, R25, 0xf8, !PT ;  /* 0x00000038d00c7812 */ /* 0x000fe200078ef819 */
[--C-:B------:R-:W-:Y:S01]  /*2620*/  IMAD R145, R10, 0x1c00, R216.reuse ;  /* 0x00001c000a917824 */ /* 0x100fe200078e02d8 */
[-C--:B------:R-:W-:Y:S01]  /*2630*/  LOP3.LUT R10, R9, R214.reuse, RZ, 0x3c, !PT ;  /* 0x000000d6090a7212 */ /* 0x080fe200078e3cff */
[----:B------:R-:W-:Y:S01]  /*2640*/  IMAD R142, R13, 0x1c00, R216 ;  /* 0x00001c000d8e7824 */ /* 0x000fe200078e02d8 */
[----:B------:R-:W-:Y:S01]  /*2650*/  SHF.R.S32.HI R21, RZ, 0x1f, R20 ;  /* 0x0000001fff157819 */ /* 0x000fe20000011414 */
[----:B------:R-:W-:Y:S01]  /*2660*/  IMAD.SHL.U32 R13, R100, 0x40, RZ ;  /* 0x00000040640d7824 */ /* 0x000fe200078e00ff */
[----:B------:R-:W-:Y:S01]  /*2670*/  LOP3.LUT R11, R11, R214, RZ, 0x3c, !PT ;  /* 0x000000d60b0b7212 */ /* 0x000fe200078e3cff */
[----:B------:R-:W-:Y:S01]  /*2680*/  IMAD.IADD R147, R147, 0x1, R10 ;  /* 0x0000000193937824 */ /* 0x000fe200078e020a */
[----:B------:R-:W-:Y:S01]  /*2690*/  LOP3.LUT R12, R12, R29, RZ, 0x3c, !PT ;  /* 0x0000001d0c0c7212 */ /* 0x000fe200078e3cff */
[----:B------:R-:W-:Y:S01]  /*26a0*/  IMAD.IADD R37, R115, 0x1, R37 ;  /* 0x0000000173257824 */ /* 0x000fe200078e0225 */
[-C--:B------:R-:W-:Y:S01]  /*26b0*/  LEA.HI R27, R21, R20.reuse, RZ, 0x3 ;  /* 0x00000014151b7211 */ /* 0x080fe200078f18ff */
[----:B------:R-:W-:Y:S01]  /*26c0*/  IMAD.IADD R146, R146, 0x1, R11 ;  /* 0x0000000192927824 */ /* 0x000fe200078e020b */
[----:B------:R-:W-:Y:S01]  /*26d0*/  LOP3.LUT R10, R208, 0x38, R26, 0xf8, !PT ;  /* 0x00000038d00a7812 */ /* 0x000fe200078ef81a */
[----:B------:R-:W-:Y:S01]  /*26e0*/  IMAD.IADD R145, R145, 0x1, R12 ;  /* 0x0000000191917824 */ /* 0x000fe200078e020c */
[----:B------:R-:W-:-:S02]  /*26f0*/  LEA.HI R20, R21, R20, RZ, 0x6 ;  /* 0x0000001415147211 */ /* 0x000fc400078f30ff */
[-C--:B------:R-:W-:Y:S01]  /*2700*/  LOP3.LUT R11, R10, R29.reuse, RZ, 0x3c, !PT ;  /* 0x0000001d0a0b7212 */ /* 0x080fe200078e3cff */
[----:B------:R-:W-:Y:S01]  /*2710*/  IMAD.SHL.U32 R10, R106, 0x40, RZ ;  /* 0x000000406a0a7824 */ /* 0x000fe200078e00ff */
[----:B------:R-:W-:Y:S02]  /*2720*/  SHF.R.S32.HI R20, RZ, 0x6, R20 ;  /* 0x00000006ff147819 */ /* 0x000fe40000011414 */
[----:B------:R-:W-:Y:S01]  /*2730*/  LOP3.LUT R9, R213, 0x38, R27, 0xf8, !PT ;  /* 0x00000038d5097812 */ /* 0x000fe200078ef81b */
[----:B------:R-:W-:Y:S01]  /*2740*/  IMAD.IADD R142, R142, 0x1, R11 ;  /* 0x000000018e8e7824 */ /* 0x000fe200078e020b */
[----:B------:R-:W-:Y:S01]  /*2750*/  LOP3.LUT R12, R208, 0x38, R27, 0xf8, !PT ;  /* 0x00000038d00c7812 */ /* 0x000fe200078ef81b */
[C---:B------:R-:W-:Y:S01]  /*2760*/  IMAD R144, R20.reuse, 0x1c00, R215 ;  /* 0x00001c0014907824 */ /* 0x040fe200078e02d7 */
[----:B------:R-:W-:Y:S01]  /*2770*/  LOP3.LUT R9, R9, R214, RZ, 0x3c, !PT ;  /* 0x000000d609097212 */ /* 0x000fe200078e3cff */
[----:B------:R-:W-:Y:S01]  /*2780*/  IMAD R141, R20, 0x1c00, R216 ;  /* 0x00001c00148d7824 */ /* 0x000fe200078e02d8 */
[----:B------:R-:W-:-:S02]  /*2790*/  LOP3.LUT R12, R12, R29, RZ, 0x3c, !PT ;  /* 0x0000001d0c0c7212 */ /* 0x000fc400078e3cff */
[----:B------:R-:W-:Y:S01]  /*27a0*/  SHF.R.S32.HI R11, RZ, 0x1f, R150 ;  /* 0x0000001fff0b7819 */ /* 0x000fe20000011496 */
[----:B------:R-:W-:Y:S01]  /*27b0*/  IMAD.IADD R144, R144, 0x1, R9 ;  /* 0x0000000190907824 */ /* 0x000fe200078e0209 */
[----:B------:R-:W-:Y:S01]  /*27c0*/  LOP3.LUT R21, R213, 0x18, R18, 0xf8, !PT ;  /* 0x00000018d5157812 */ /* 0x000fe200078ef812 */
[----:B------:R-:W-:Y:S01]  /*27d0*/  IMAD.IADD R141, R141, 0x1, R12 ;  /* 0x000000018d8d7824 */ /* 0x000fe200078e020c */
[----:B------:R-:W-:Y:S01]  /*27e0*/  SHF.R.S32.HI R119, RZ, 0x3, R25 ;  /* 0x00000003ff777819 */ /* 0x000fe20000011419 */
[----:B------:R-:W-:Y:S01]  /*27f0*/  IMAD R9, R11, R106, RZ ;  /* 0x0000006a0b097224 */ /* 0x000fe200078e02ff */
[----:B------:R-:W-:Y:S01]  /*2800*/  LOP3.LUT R140, R21, R214, RZ, 0x3c, !PT ;  /* 0x000000d6158c7212 */ /* 0x000fe200078e3cff */
[----:B------:R-:W-:Y:S01]  /*2810*/  IMAD R12, R11, R100, RZ ;  /* 0x000000640b0c7224 */ /* 0x000fe200078e02ff */
[----:B------:R-:W-:Y:S01]  /*2820*/  SHF.R.S32.HI R118, RZ, 0x3, R26 ;  /* 0x00000003ff767819 */ /* 0x000fe2000001141a */
[----:B------:R-:W-:Y:S01]  /*2830*/  VIADD R11, R18, 0xa0 ;  /* 0x000000a0120b7836 */ /* 0x000fe20000000000 */
[----:B------:R-:W-:Y:S01]  /*2840*/  SHF.R.S32.HI R99, RZ, 0x3, R27 ;  /* 0x00000003ff637819 */ /* 0x000fe2000001141b */
[----:B------:R-:W-:Y:S01]  /*2850*/  IMAD R33, R150, R107, R9 ;  /* 0x0000006b96217224 */ /* 0x000fe200078e0209 */
[----:B------:R-:W-:Y:S01]  /*2860*/  SHF.L.U64.HI R9, R106, 0x6, R107 ;  /* 0x000000066a097819 */ /* 0x000fe2000001026b */
[----:B------:R-:W-:Y:S01]  /*2870*/  IMAD R35, R150, R101, R12 ;  /* 0x0000006596237224 */ /* 0x000fe200078e020c */
[----:B------:R-:W-:Y:S01]  /*2880*/  ISETP.GE.AND P2, PT, R11, UR6, PT ;  /* 0x000000060b007c0c */ /* 0x000fe2000bf46270 */
[----:B------:R-:W-:Y:S01]  /*2890*/  IMAD.WIDE.U32 R106, R106, 0x70, RZ ;  /* 0x000000706a6a7825 */ /* 0x000fe200078e00ff */
[----:B------:R-:W-:-:S02]  /*28a0*/  SHF.L.U64.HI R12, R100, 0x6, R101 ;  /* 0x00000006640c7819 */ /* 0x000fc40000010265 */
[----:B------:R-:W-:Y:S01]  /*28b0*/  SEL R29, RZ, 0x20, P2 ;  /* 0x00000020ff1d7807 */ /* 0x000fe20001000000 */
[----:B------:R-:W-:Y:S01]  /*28c0*/  IMAD.WIDE.U32 R100, R100, 0x70, RZ ;  /* 0x0000007064647825 */ /* 0x000fe200078e00ff */
[----:B------:R-:W-:Y:S02]  /*28d0*/  LOP3.LUT R25, R25, 0xfffffff8, RZ, 0xc0, !PT ;  /* 0xfffffff819197812 */ /* 0x000fe400078ec0ff */
[----:B------:R-:W-:Y:S01]  /*28e0*/  LOP3.LUT R36, R28, R29, RZ, 0xfc, !PT ;  /* 0x0000001d1c247212 */ /* 0x000fe200078efcff */
[----:B------:R-:W-:Y:S01]  /*28f0*/  IMAD.IADD R14, R111, 0x1, R33 ;  /* 0x000000016f0e7824 */ /* 0x000fe200078e0221 */
[----:B------:R-:W-:Y:S01]  /*2900*/  LOP3.LUT R26, R26, 0xfffffff8, RZ, 0xc0, !PT ;  /* 0xfffffff81a1a7812 */ /* 0x000fe200078ec0ff */
[----:B------:R-:W-:Y:S01]  /*2910*/  IMAD.IADD R15, R33, 0x1, R109 ;  /* 0x00000001210f7824 */ /* 0x000fe200078e026d */
[----:B------:R-:W-:Y:S01]  /*2920*/  LOP3.LUT R27, R27, 0xfffffff8, RZ, 0xc0, !PT ;  /* 0xfffffff81b1b7812 */ /* 0x000fe200078ec0ff */
[----:B------:R-:W-:Y:S01]  /*2930*/  IMAD.IADD R20, R105, 0x1, R35 ;  /* 0x0000000169147824 */ /* 0x000fe200078e0223 */
[C---:B------:R-:W-:Y:S01]  /*2940*/  LOP3.LUT R32, R36.reuse, 0x2, RZ, 0xc0, !PT ;  /* 0x0000000224207812 */ /* 0x040fe200078ec0ff */
[----:B------:R-:W-:Y:S01]  /*2950*/  IMAD.IADD R21, R35, 0x1, R103 ;  /* 0x0000000123157824 */ /* 0x000fe200078e0267 */
[C---:B------:R-:W-:Y:S01]  /*2960*/  LOP3.LUT R33, R36.reuse, 0x4, RZ, 0xc0, !PT ;  /* 0x0000000424217812 */ /* 0x040fe200078ec0ff */
[----:B------:R-:W-:Y:S01]  /*2970*/  IMAD.IADD R136, R107, 0x1, R31 ;  /* 0x000000016b887824 */ /* 0x000fe200078e021f */
[C---:B------:R-:W-:Y:S01]  /*2980*/  LOP3.LUT R34, R36.reuse, 0x8, RZ, 0xc0, !PT ;  /* 0x0000000824227812 */ /* 0x040fe200078ec0ff */
[----:B------:R-:W-:Y:S01]  /*2990*/  IMAD.IADD R140, R215, 0x1, R140 ;  /* 0x00000001d78c7824 */ /* 0x000fe200078e028c */
[----:B------:R-:W-:Y:S01]  /*29a0*/  LOP3.LUT R35, R36, 0x10, RZ, 0xc0, !PT ;  /* 0x0000001024237812 */ /* 0x000fe200078ec0ff */
[----:B------:R-:W-:Y:S01]  /*29b0*/  IMAD.IADD R137, R101, 0x1, R137 ;  /* 0x0000000165897824 */ /* 0x000fe200078e0289 */
[----:B------:R-:W-:-:S02]  /*29c0*/  LOP3.LUT R28, R28, 0x1, RZ, 0xc0, !PT ;  /* 0x000000011c1c7812 */ /* 0x000fc400078ec0ff */
[----:B------:R-:W-:Y:S02]  /*29d0*/  SHF.R.S32.HI R29, RZ, 0x1f, R25 ;  /* 0x0000001fff1d7819 */ /* 0x000fe40000011419 */
[----:B------:R-:W-:Y:S02]  /*29e0*/  SHF.R.S32.HI R30, RZ, 0x1f, R26 ;  /* 0x0000001fff1e7819 */ /* 0x000fe4000001141a */
[----:B------:R-:W-:Y:S02]  /*29f0*/  SHF.R.S32.HI R31, RZ, 0x1f, R27 ;  /* 0x0000001fff1f7819 */ /* 0x000fe4000001141b */
[----:B------:R-:W-:-:S07]  /*2a00*/  LOP3.LUT R36, R36, 0x20, RZ, 0xc0, !PT ;  /* 0x0000002024247812 */ /* 0x000fce00078ec0ff */
.L_x_3752:
[----:B--23--:R-:W2:Y:S01]  /*2a10*/  LDL.LU R43, [R1+0x10] ;  /* 0x00001000012b7983 */ /* 0x00cea20000300800 */
[----:B-----5:R-:W-:Y:S01]  /*2a20*/  VIADD R49, R24, 0xffffffff ;  /* 0xffffffff18317836 */ /* 0x020fe20000000000 */
[----:B0-----:R-:W0:Y:S01]  /*2a30*/  LDC.64 R124, c[0x0][0x2e8] ;  /* 0x0000ba00ff7c7b82 */ /* 0x001e220000000a00 */
[----:B------:R-:W-:Y:S01]  /*2a40*/  LOP3.LUT P4, RZ, R134, 0x4, RZ, 0xc0, !PT ;  /* 0x0000000486ff7812 */ /* 0x000fe2000788c0ff */
        /* <DEDUP_REMOVED lines=8> */
[----:B------:R-:W-:Y:S02]  /*2ad0*/  IMAD.IADD R92, R127, 0x1, R39 ;  /* 0x000000017f5c7824 */ /* 0x000fe400078e0227 */
[----:B------:R-:W-:-:S03]  /*2ae0*/  IMAD R39, R17, 0x5400, R140 ;  /* 0x0000540011277824 */ /* 0x000fc600078e028c */
[----:B------:R-:W-:Y:S02]  /*2af0*/  IADD3.X R38, R8, R92, R138, P2, P3 ;  /* 0x0000005c08267210 */ /* 0x000fe400017e648a */
[----:B------:R-:W-:-:S04]  /*2b00*/  IADD3 R40, P3, R6, R126, RZ ;  /* 0x0000007e06287210 */ /* 0x000fc80007f7e0ff */
[-C--:B0-----:R-:W-:Y:S01]  /*2b10*/  LEA R46, P2, R40, R124.reuse, 0x1 ;  /* 0x0000007c282e7211 */ /* 0x081fe200078408ff */
[----:B------:R-:W-:Y:S01]  /*2b20*/  IMAD.X R41, R92, 0x1, R8, P3 ;  /* 0x000000015c297824 */ /* 0x000fe200018e0608 */
[----:B------:R-:W-:-:S04]  /*2b30*/  LEA R44, P3, R24, R124, 0x1 ;  /* 0x0000007c182c7211 */ /* 0x000fc800078608ff */
[----:B------:R-:W-:Y:S01]  /*2b40*/  LEA.HI.X R45, R24, R125, R38, 0x1, P3 ;  /* 0x0000007d182d7211 */ /* 0x000fe200018f0c26 */
[----:B------:R-:W-:Y:S01]  /*2b50*/  IMAD R38, R39, 0x2, R120 ;  /* 0x0000000227267824 */ /* 0x000fe200078e0278 */
[----:B------:R-:W-:Y:S01]  /*2b60*/  ISETP.GT.AND P3, PT, R49, R133, PT ;  /* 0x000000853100720c */ /* 0x000fe20003f64270 */
[----:B------:R-:W-:Y:S01]  /*2b70*/  IMAD.MOV.U32 R24, RZ, RZ, R49 ;  /* 0x000000ffff187224 */ /* 0x000fe200078e0031 */
[----:B------:R-:W-:Y:S01]  /*2b80*/  LEA.HI.X R47, R40, R125, R41, 0x1, P2 ;  /* 0x0000007d282f7211 */ /* 0x000fe200010f0c29 */
[----:B------:R-:W-:Y:S01]  /*2b90*/  VIADD R41, R39, 0x20 ;  /* 0x0000002027297836 */ /* 0x000fe20000000000 */
[----:B-1----:R-:W-:Y:S01]  /*2ba0*/  ISETP.GE.AND P2, PT, R121, 0x1, PT ;  /* 0x000000017900780c */ /* 0x002fe20003f46270 */
[----:B------:R-:W-:-:S04]  /*2bb0*/  @P4 VIADD R41, R39, 0xffffffe0 ;  /* 0xffffffe027294836 */ /* 0x000fc80000000000 */
[----:B------:R-:W-:Y:S01]  /*2bc0*/  IMAD R39, R41, 0x2, R120 ;  /* 0x0000000229277824 */ /* 0x000fe200078e0278 */
        /* <DEDUP_REMOVED lines=8> */
[----:B------:R-:W-:Y:S02]  /*2c50*/  IMAD R96, R24, -0x70, R2 ;  /* 0xffffff9018607824 */ /* 0x000fe400078e0202 */
[C---:B------:R-:W-:Y:S02]  /*2c60*/  IMAD R41, R42.reuse, R106, R41 ;  /* 0x0000006a2a297224 */ /* 0x040fe400078e0229 */
[----:B------:R-:W-:Y:S01]  /*2c70*/  IMAD R43, R42, R100, R43 ;  /* 0x000000642a2b7224 */ /* 0x000fe200078e022b */
[----:B------:R-:W-:Y:S01]  /*2c80*/  VIMNMX R96, R96, 0x70, PT ;  /* 0x0000007060607848 */ /* 0x000fe20003fe0100 */
[----:B------:R-:W-:-:S04]  /*2c90*/  IMAD.WIDE.U32 R90, R106, R49, RZ ;  /* 0x000000316a5a7225 */ /* 0x000fc800078e00ff */
        /* <DEDUP_REMOVED lines=30> */
[----:B------:R-:W-:Y:S06]  /*2e80*/  @P3 BRA `(.L_x_3657) ;  /* 0x0000000000a03947 */ /* 0x000fec0003800000 */
[----:B------:R-:W-:Y:S01]  /*2e90*/  IADD3 R41, P2, R110, R90, RZ ;  /* 0x0000005a6e297210 */ /* 0x000fe20007f5e0ff */
[----:B------:R-:W-:Y:S01]  /*2ea0*/  ULDC.64 UR4, c[0x0][0x3e8] ;  /* 0x0000fa0000047ab9 */ /* 0x000fe20000000a00 */
[----:B------:R-:W-:Y:S02]  /*2eb0*/  CS2R R124, SRZ ;  /* 0x00000000007c7805 */ /* 0x000fe4000001ff00 */
[----:B------:R-:W-:Y:S01]  /*2ec0*/  CS2R R126, SRZ ;  /* 0x00000000007e7805 */ /* 0x000fe2000001ff00 */
[----:B------:R-:W-:Y:S01]  /*2ed0*/  IMAD.X R42, R97, 0x1, R14, P2 ;  /* 0x00000001612a7824 */ /* 0x000fe200010e060e */
[----:B------:R-:W-:-:S05]  /*2ee0*/  IADD3 R43, P2, R104, R88, RZ ;  /* 0x00000058682b7210 */ /* 0x000fca0007f5e0ff */
[----:B------:R-:W-:Y:S01]  /*2ef0*/  IMAD.X R72, R98, 0x1, R20, P2 ;  /* 0x0000000162487824 */ /* 0x000fe200010e0614 */
        /* <DEDUP_REMOVED lines=33> */
.L_x_3657:
[----:B------:R-:W-:Y:S05]  /*3110*/  BSYNC B1 ;  /* 0x0000000000017941 */ /* 0x000fea0003800000 */
.L_x_3656:
[----:B------:R-:W-:Y:S01]  /*3120*/  ISETP.GE.AND P4, PT, R228, R96, PT ;  /* 0x00000060e400720c */ /* 0x000fe20003f86270 */
[----:B------:R-:W-:Y:S01]  /*3130*/  BSSY B1, `(.L_x_3658) ;  /* 0x000002c000017945 */ /* 0x000fe20003800000 */
[----:B-----5:R-:W-:Y:S02]  /*3140*/  IMAD.MOV.U32 R129, RZ, RZ, R72 ;  /* 0x000000ffff817224 */ /* 0x020fe400078e0048 */
[----:B------:R-:W-:-:S09]  /*3150*/  IMAD.MOV.U32 R128, RZ, RZ, R73 ;  /* 0x000000ffff807224 */ /* 0x000fd200078e0049 */
[----:B------:R-:W-:Y:S05]  /*3160*/  @P4 BRA `(.L_x_3659) ;  /* 0x0000000000a04947 */ /* 0x000fea0003800000 */
[----:B------:R-:W-:Y:S01]  /*3170*/  IADD3 R90, P2, P5, R110, R90, R10 ;  /* 0x0000005a6e5a7210 */ /* 0x000fe20007d5e00a */
[----:B------:R-:W-:Y:S01]  /*3180*/  ULDC.64 UR4, c[0x0][0x3e8] ;  /* 0x0000fa0000047ab9 */ /* 0x000fe20000000a00 */
[----:B------:R-:W-:Y:S02]  /*3190*/  CS2R R68, SRZ ;  /* 0x0000000000447805 */ /* 0x000fe4000001ff00 */
[----:B------:R-:W-:Y:S02]  /*31a0*/  CS2R R70, SRZ ;  /* 0x0000000000467805 */ /* 0x000fe4000001ff00 */
[----:B------:R-:W-:Y:S02]  /*31b0*/  IADD3.X R97, R14, R97, R9, P2, P5 ;  /* 0x000000610e617210 */ /* 0x000fe400017ea409 */
[----:B------:R-:W-:-:S04]  /*31c0*/  IADD3 R88, P2, P5, R104, R88, R13 ;  /* 0x0000005868587210 */ /* 0x000fc80007d5e00d */
[----:B0-----:R-:W-:Y:S02]  /*31d0*/  IADD3.X R43, R20, R98, R12, P2, P5 ;  /* 0x00000062142b7210 */ /* 0x001fe400017ea40c */
        /* <DEDUP_REMOVED lines=33> */
.L_x_3659:
[----:B------:R-:W-:Y:S05]  /*33f0*/  BSYNC B1 ;  /* 0x0000000000017941 */ /* 0x000fea0003800000 */
.L_x_3658:
[----:B01----:R-:W-:Y:S01]  /*3400*/  IMAD.MOV.U32 R43, RZ, RZ, R76 ;  /* 0x000000ffff2b7224 */ /* 0x003fe200078e004c */
[----:B------:R-:W-:Y:S01]  /*3410*/  PRMT R162, R129, 0x5410, R128 ;  /* 0x0000541081a27816 */ /* 0x000fe20000000080 */
[----:B------:R-:W-:Y:S01]  /*3420*/  IMAD.MOV.U32 R40, RZ, RZ, R80 ;  /* 0x000000ffff287224 */ /* 0x000fe200078e0050 */
[----:B------:R-:W-:Y:S01]  /*3430*/  ISETP.NE.AND P2, PT, R212, 0x3, PT ;  /* 0x00000003d400780c */ /* 0x000fe20003f45270 */
        /* <DEDUP_REMOVED lines=38> */
[----:B------:R-:W-:Y:S01]  /*36a0*/  PRMT R91, R40, 0x7610, R91 ;  /* 0x00007610285b7816 */ /* 0x000fe2000000005b */
[----:B-----5:R-:W-:Y:S01]  /*36b0*/  IMAD.MOV.U32 R40, RZ, RZ, R49 ;  /* 0x000000ffff287224 */ /* 0x020fe200078e0031 */
        /* <DEDUP_REMOVED lines=38> */
.L_x_3660:
[----:B------:R-:W-:Y:S01]  /*3920*/  IMAD R97, R17, 0x8, R16 ;  /* 0x0000000811617824 */ /* 0x000fe200078e0210 */
[----:B------:R-:W-:Y:S01]  /*3930*/  SHF.L.U32 R98, R205, 0x1f, RZ ;  /* 0x0000001fcd627819 */ /* 0x000fe200000006ff */
[----:B------:R-:W-:Y:S03]  /*3940*/  BSSY B1, `(.L_x_3661) ;  /* 0x0000003000017945 */ /* 0x000fe60003800000 */
[----:B------:R-:W0:Y:S02]  /*3950*/  SYNCS.PHASECHK.TRANS64.TRYWAIT P5, [R97+URZ+0x36890], R98 ;  /* 0x03689062610075a7 */ /* 0x000e2400080a017f */
[----:B0-----:R-:W-:Y:S05]  /*3960*/  @!P5 BRA `(.L_x_3662) ;  /* 0x000002500084d947 */ /* 0x001fea0003800000 */
.L_x_4025:
[----:B------:R-:W-:Y:S05]  /*3970*/  BSYNC B1 ;  /* 0x0000000000017941 */ /* 0x000fea0003800000 */
.L_x_3661:
        /* <DEDUP_REMOVED lines=21> */
[----:B------:R-:W-:Y:S01]  /*3ad0*/  FMUL.FTZ R41, R126, R91 ;  /* 0x0000005b7e297220 */ /* 0x000fe20000410000 */
        /* <DEDUP_REMOVED lines=8> */
[----:B------:R-:W-:-:S02]  /*3b60*/  IMAD.U32 R130, R90, 0x10000, RZ ;  /* 0x000100005a827824 */ /* 0x000fc400078e00ff */
[----:B------:R-:W-:Y:S02]  /*3b70*/  IMAD.U32 R126, R42, 0x10000, RZ ;  /* 0x000100002a7e7824 */ /* 0x000fe400078e00ff */
[C---:B------:R-:W-:Y:S01]  /*3b80*/  FMUL.FTZ R42, R127.reuse, R125 ;  /* 0x0000007d7f2a7220 */ /* 0x040fe20000410000 */
[-C--:B------:R-:W-:Y:S01]  /*3b90*/  FMUL.FTZ R127, R127, R130.reuse ;  /* 0x000000827f7f7220 */ /* 0x080fe20000410000 */
[----:B------:R-:W-:Y:S02]  /*3ba0*/  F2FP.BF16.F32.PACK_AB R41, R91, R41 ;  /* 0x000000295b29723e */ /* 0x000fe400000010ff */
[C---:B------:R-:W-:Y:S01]  /*3bb0*/  FFMA.FTZ R42, R126.reuse, R130, -R42 ;  /* 0x000000827e2a7223 */ /* 0x040fe2000001082a */
[----:B------:R-:W-:Y:S01]  /*3bc0*/  FFMA.FTZ R125, R126, R125, R127 ;  /* 0x0000007d7e7d7223 */ /* 0x000fe2000001007f */
[C---:B------:R-:W-:Y:S01]  /*3bd0*/  LOP3.LUT R126, R43.reuse, 0xffff0000, RZ, 0xc0, !PT ;  /* 0xffff00002b7e7812 */ /* 0x040fe200078ec0ff */
[----:B------:R-:W-:Y:S01]  /*3be0*/  IMAD.U32 R43, R43, 0x10000, RZ ;  /* 0x000100002b2b7824 */ /* 0x000fe200078e00ff */
[----:B------:R-:W-:-:S02]  /*3bf0*/  LOP3.LUT R127, R90, 0xffff0000, RZ, 0xc0, !PT ;  /* 0xffff00005a7f7812 */ /* 0x000fc400078ec0ff */
[----:B------:R-:W-:Y:S01]  /*3c00*/  F2FP.BF16.F32.PACK_AB R42, R125, R42 ;  /* 0x0000002a7d2a723e */ /* 0x000fe200000010ff */
[CC--:B------:R-:W-:Y:S02]  /*3c10*/  FMUL.FTZ R90, R126.reuse, R124.reuse ;  /* 0x0000007c7e5a7220 */ /* 0x0c0fe40000410000 */
[-C--:B------:R-:W-:Y:S02]  /*3c20*/  FMUL.FTZ R126, R126, R127.reuse ;  /* 0x0000007f7e7e7220 */ /* 0x080fe40000410000 */
        /* <DEDUP_REMOVED lines=12> */
.L_x_3668:
[----:B------:R-:W-:Y:S05]  /*3cf0*/  BSYNC B3 ;  /* 0x0000000000037941 */ /* 0x000fea0003800000 */
.L_x_3667:
[----:B--2---:R1:W-:Y:S02]  /*3d00*/  STG.E.128 desc[UR60][R46.64], R40 ;  /* 0x000000282e007986 */ /* 0x0043e4000c101d3c */
.L_x_3666:
[----:B------:R-:W-:Y:S05]  /*3d10*/  BSYNC B2 ;  /* 0x0000000000027941 */ /* 0x000fea0003800000 */
.L_x_3665:
        /* <DEDUP_REMOVED lines=9> */
[----:B------:R-:W-:Y:S02]  /*3db0*/  PRMT R91, R172, 0x5410, R91 ;  /* 0x00005410ac5b7816 */ /* 0x000fe4000000005b */
[----:B------:R-:W-:Y:S02]  /*3dc0*/  SHF.R.U32.HI R89, RZ, 0x10, R95 ;  /* 0x00000010ff597819 */ /* 0x000fe4000001165f */
[----:B------:R-:W-:Y:S02]  /*3dd0*/  PRMT R88, R170, 0x5432, R88 ;  /* 0x00005432aa587816 */ /* 0x000fe40000000058 */
[----:B--2---:R-:W-:-:S02]  /*3de0*/  LOP3.LUT R95, R41, 0xffff0000, RZ, 0xc0, !PT ;  /* 0xffff0000295f7812 */ /* 0x004fc400078ec0ff */
[C---:B------:R-:W-:Y:S01]  /*3df0*/  LOP3.LUT R94, R91.reuse, 0xffff0000, RZ, 0xc0, !PT ;  /* 0xffff00005b5e7812 */ /* 0x040fe200078ec0ff */
[----:B------:R-:W-:Y:S01]  /*3e00*/  IMAD.U32 R91, R91, 0x10000, RZ ;  /* 0x000100005b5b7824 */ /* 0x000fe200078e00ff */
[----:B------:R-:W-:Y:S01]  /*3e10*/  SHF.R.U32.HI R92, RZ, 0x10, R93 ;  /* 0x00000010ff5c7819 */ /* 0x000fe2000001165d */
[----:B------:R-:W-:Y:S01]  /*3e20*/  IMAD.U32 R93, R41, 0x10000, RZ ;  /* 0x00010000295d7824 */ /* 0x000fe200078e00ff */
[C---:B------:R-:W-:Y:S01]  /*3e30*/  LOP3.LUT R41, R88.reuse, 0xffff0000, RZ, 0xc0, !PT ;  /* 0xffff000058297812 */ /* 0x040fe200078ec0ff */
[----:B------:R-:W-:Y:S01]  /*3e40*/  FMUL.FTZ R90, R95, R94 ;  /* 0x0000005e5f5a7220 */ /* 0x000fe20000410000 */
[----:B------:R-:W-:Y:S01]  /*3e50*/  PRMT R89, R173, 0x5410, R89 ;  /* 0x00005410ad597816 */ /* 0x000fe20000000059 */
[----:B------:R-:W-:Y:S01]  /*3e60*/  IMAD.U32 R88, R88, 0x10000, RZ ;  /* 0x0001000058587824 */ /* 0x000fe200078e00ff */
[----:B------:R-:W-:Y:S01]  /*3e70*/  PRMT R92, R171, 0x5432, R92 ;  /* 0x00005432ab5c7816 */ /* 0x000fe2000000005c */
[-C--:B------:R-:W-:Y:S01]  /*3e80*/  FFMA.FTZ R90, R93, R41.reuse, -R90 ;  /* 0x000000295d5a7223 */ /* 0x080fe2000001085a */
[----:B------:R-:W-:-:S03]  /*3e90*/  FMUL.FTZ R41, R95, R41 ;  /* 0x000000295f297220 */ /* 0x000fc60000410000 */
[----:B------:R-:W-:Y:S02]  /*3ea0*/  IMAD.U32 R95, R92, 0x10000, RZ ;  /* 0x000100005c5f7824 */ /* 0x000fe400078e00ff */
[----:B------:R-:W-:Y:S01]  /*3eb0*/  FFMA.FTZ R41, R93, R94, R41 ;  /* 0x0000005e5d297223 */ /* 0x000fe20000010029 */
[C---:B------:R-:W-:Y:S01]  /*3ec0*/  LOP3.LUT R94, R42.reuse, 0xffff0000, RZ, 0xc0, !PT ;  /* 0xffff00002a5e7812 */ /* 0x040fe200078ec0ff */
        /* <DEDUP_REMOVED lines=27> */
.L_x_3672:
[----:B------:R-:W-:Y:S05]  /*4080*/  BSYNC B3 ;  /* 0x0000000000037941 */ /* 0x000fea0003800000 */
.L_x_3671:
[----:B--2---:R2:W-:Y:S02]  /*4090*/  STG.E.128 desc[UR60][R46.64+0x40], R40 ;  /* 0x000040282e007986 */ /* 0x0045e4000c101d3c */
.L_x_3670:
[----:B------:R-:W-:Y:S05]  /*40a0*/  BSYNC B2 ;  /* 0x0000000000027941 */ /* 0x000fea0003800000 */
.L_x_3669:
        /* <DEDUP_REMOVED lines=15> */
[C---:B------:R-:W-:Y:S01]  /*41a0*/  LOP3.LUT R90, R87.reuse, 0xffff0000, RZ, 0xc0, !PT ;  /* 0xffff0000575a7812 */ /* 0x040fe200078ec0ff */
[----:B------:R-:W-:Y:S01]  /*41b0*/  IMAD.U32 R87, R87, 0x10000, RZ ;  /* 0x0001000057577824 */ /* 0x000fe200078e00ff */
[C---:B------:R-:W-:Y:S01]  /*41c0*/  LOP3.LUT R86, R84.reuse, 0xffff0000, RZ, 0xc0, !PT ;  /* 0xffff000054567812 */ /* 0x040fe200078ec0ff */
[----:B------:R-:W-:Y:S02]  /*41d0*/  IMAD.U32 R84, R84, 0x10000, RZ ;  /* 0x0001000054547824 */ /* 0x000fe400078e00ff */
[C---:B------:R-:W-:Y:S02]  /*41e0*/  FMUL.FTZ R91, R92.reuse, R90 ;  /* 0x0000005a5c5b7220 */ /* 0x040fe40000410000 */
[-C--:B------:R-:W-:Y:S01]  /*41f0*/  FMUL.FTZ R41, R92, R86.reuse ;  /* 0x000000565c297220 */ /* 0x080fe20000410000 */
[C---:B------:R-:W-:Y:S01]  /*4200*/  LOP3.LUT R92, R42.reuse, 0xffff0000, RZ, 0xc0, !PT ;  /* 0xffff00002a5c7812 */ /* 0x040fe200078ec0ff */
[----:B------:R-:W-:Y:S01]  /*4210*/  FFMA.FTZ R86, R85, R86, -R91 ;  /* 0x0000005655567223 */ /* 0x000fe2000001085b */
[----:B------:R-:W-:-:S02]  /*4220*/  IMAD.U32 R42, R42, 0x10000, RZ ;  /* 0x000100002a2a7824 */ /* 0x000fc400078e00ff */
[----:B------:R-:W-:Y:S01]  /*4230*/  FFMA.FTZ R85, R85, R90, R41 ;  /* 0x0000005a55557223 */ /* 0x000fe20000010029 */
[----:B------:R-:W-:Y:S02]  /*4240*/  PRMT R41, R169, 0x5432, R88 ;  /* 0x00005432a9297816 */ /* 0x000fe40000000058 */
[----:B------:R-:W-:Y:S02]  /*4250*/  PRMT R88, R171, 0x5410, R89 ;  /* 0x00005410ab587816 */ /* 0x000fe40000000059 */
[----:B------:R-:W-:Y:S01]  /*4260*/  F2FP.BF16.F32.PACK_AB R85, R85, R86 ;  /* 0x000000565555723e */ /* 0x000fe200000010ff */
[C---:B------:R-:W-:Y:S01]  /*4270*/  IMAD.U32 R90, R41.reuse, 0x10000, RZ ;  /* 0x00010000295a7824 */ /* 0x040fe200078e00ff */
[----:B------:R-:W-:Y:S01]  /*4280*/  LOP3.LUT R41, R41, 0xffff0000, RZ, 0xc0, !PT ;  /* 0xffff000029297812 */ /* 0x000fe200078ec0ff */
[C---:B------:R-:W-:Y:S01]  /*4290*/  IMAD.U32 R89, R88.reuse, 0x10000, RZ ;  /* 0x0001000058597824 */ /* 0x040fe200078e00ff */
[----:B------:R-:W-:-:S03]  /*42a0*/  LOP3.LUT R88, R88, 0xffff0000, RZ, 0xc0, !PT ;  /* 0xffff000058587812 */ /* 0x000fc600078ec0ff */
        /* <DEDUP_REMOVED lines=17> */
[----:B------:R-:W-:-:S05]  /*43c0*/  FFMA.FTZ R41, R40, R87, R41 ;  /* 0x0000005728297223 */ /* 0x000fca0000010029 */
[----:B------:R-:W-:Y:S01]  /*43d0*/  F2FP.BF16.F32.PACK_AB R41, R41, R43 ;  /* 0x0000002b2929723e */ /* 0x000fe200000010ff */
[----:B------:R-:W-:Y:S02]  /*43e0*/  IMAD.MOV.U32 R43, RZ, RZ, R42 ;  /* 0x000000ffff2b7224 */ /* 0x000fe400078e002a */
[----:B------:R-:W-:Y:S02]  /*43f0*/  IMAD.MOV.U32 R42, RZ, RZ, R91 ;  /* 0x000000ffff2a7224 */ /* 0x000fe400078e005b */
[----:B------:R-:W-:Y:S02]  /*4400*/  IMAD.MOV.U32 R40, RZ, RZ, R41 ;  /* 0x000000ffff287224 */ /* 0x000fe400078e0029 */
[----:B------:R-:W-:-:S07]  /*4410*/  IMAD.MOV.U32 R41, RZ, RZ, R85 ;  /* 0x000000ffff297224 */ /* 0x000fce00078e0055 */
.L_x_3676:
[----:B------:R-:W-:Y:S05]  /*4420*/  BSYNC B3 ;  /* 0x0000000000037941 */ /* 0x000fea0003800000 */
.L_x_3675:
[----:B--2---:R3:W-:Y:S02]  /*4430*/  STG.E.128 desc[UR60][R46.64+0x80], R40 ;  /* 0x000080282e007986 */ /* 0x0047e4000c101d3c */
.L_x_3674:
[----:B------:R-:W-:Y:S05]  /*4440*/  BSYNC B2 ;  /* 0x0000000000027941 */ /* 0x000fea0003800000 */
.L_x_3673:
[----:B------:R-:W-:Y:S01]  /*4450*/  ISETP.NE.AND P3, PT, R34, RZ, PT ;  /* 0x000000ff2200720c */ /* 0x000fe20003f65270 */
[----:B------:R-:W-:-:S12]  /*4460*/  BSSY B2, `(.L_x_3677) ;  /* 0x0000038000027945 */ /* 0x000fd80003800000 */
[----:B------:R-:W-:Y:S05]  /*4470*/  @!P3 BRA `(.L_x_3678) ;  /* 0x0000000000d8b947 */ /* 0x000fea0003800000 */
[----:B-123--:R1:W2:Y:S01]  /*4480*/  LDS.128 R40, [R39+0x24800] ;  /* 0x0248000027287984 */ /* 0x00e2a20000000c00 */
        /* <DEDUP_REMOVED lines=51> */
.L_x_3680:
[----:B------:R-:W-:Y:S05]  /*47c0*/  BSYNC B3 ;  /* 0x0000000000037941 */ /* 0x000fea0003800000 */
.L_x_3679:
[----:B--2---:R4:W-:Y:S02]  /*47d0*/  STG.E.128 desc[UR60][R46.64+0xc0], R40 ;  /* 0x0000c0282e007986 */ /* 0x0049e4000c101d3c */
.L_x_3678:
[----:B------:R-:W-:Y:S05]  /*47e0*/  BSYNC B2 ;  /* 0x0000000000027941 */ /* 0x000fea0003800000 */
.L_x_3677:
        /* <DEDUP_REMOVED lines=9> */
[C---:B------:R-:W-:Y:S02]  /*4880*/  PRMT R78, R166.reuse, 0x5432, R80 ;  /* 0x00005432a64e7816 */ /* 0x040fe40000000050 */
[----:B------:R-:W-:Y:S02]  /*4890*/  PRMT R76, R166, 0x5410, R76 ;  /* 0x00005410a64c7816 */ /* 0x000fe4000000004c */
[C---:B--2---:R-:W-:Y:S01]  /*48a0*/  LOP3.LUT R82, R41.reuse, 0xffff0000, RZ, 0xc0, !PT ;  /* 0xffff000029527812 */ /* 0x044fe200078ec0ff */
[----:B------:R-:W-:Y:S01]  /*48b0*/  IMAD.U32 R41, R41, 0x10000, RZ ;  /* 0x0001000029297824 */ /* 0x000fe200078e00ff */
[C---:B------:R-:W-:Y:S01]  /*48c0*/  LOP3.LUT R80, R76.reuse, 0xffff0000, RZ, 0xc0, !PT ;  /* 0xffff00004c507812 */ /* 0x040fe200078ec0ff */
[----:B------:R-:W-:Y:S01]  /*48d0*/  IMAD.U32 R76, R76, 0x10000, RZ ;  /* 0x000100004c4c7824 */ /* 0x000fe200078e00ff */
[C---:B------:R-:W-:Y:S01]  /*48e0*/  LOP3.LUT R81, R78.reuse, 0xffff0000, RZ, 0xc0, !PT ;  /* 0xffff00004e517812 */ /* 0x040fe200078ec0ff */
[----:B------:R-:W-:Y:S01]  /*48f0*/  IMAD.U32 R78, R78, 0x10000, RZ ;  /* 0x000100004e4e7824 */ /* 0x000fe200078e00ff */
[----:B------:R-:W-:Y:S01]  /*4900*/  SHF.R.U32.HI R79, RZ, 0x10, R79 ;  /* 0x00000010ff4f7819 */ /* 0x000fe2000001164f */
[CC--:B------:R-:W-:Y:S01]  /*4910*/  FMUL.FTZ R83, R82.reuse, R80.reuse ;  /* 0x0000005052537220 */ /* 0x0c0fe20000410000 */
[----:B------:R-:W-:Y:S01]  /*4920*/  SHF.R.U32.HI R77, RZ, 0x10, R77 ;  /* 0x00000010ff4d7819 */ /* 0x000fe2000001164d */
[-C--:B------:R-:W-:Y:S01]  /*4930*/  FMUL.FTZ R82, R82, R81.reuse ;  /* 0x0000005152527220 */ /* 0x080fe20000410000 */
[----:B------:R-:W-:Y:S01]  /*4940*/  PRMT R79, R165, 0x5432, R79 ;  /* 0x00005432a54f7816 */ /* 0x000fe2000000004f */
[----:B------:R-:W-:Y:S01]  /*4950*/  FFMA.FTZ R83, R41, R81, -R83 ;  /* 0x0000005129537223 */ /* 0x000fe20000010853 */
[----:B------:R-:W-:Y:S01]  /*4960*/  PRMT R77, R165, 0x5410, R77 ;  /* 0x00005410a54d7816 */ /* 0x000fe2000000004d */
[----:B------:R-:W-:Y:S01]  /*4970*/  FFMA.FTZ R82, R41, R80, R82 ;  /* 0x0000005029527223 */ /* 0x000fe20000010052 */
[C---:B------:R-:W-:Y:S01]  /*4980*/  IMAD.U32 R80, R42.reuse, 0x10000, RZ ;  /* 0x000100002a507824 */ /* 0x040fe200078e00ff */
        /* <DEDUP_REMOVED lines=8> */
[----:B------:R-:W-:-:S02]  /*4a10*/  IMAD.U32 R81, R43, 0x10000, RZ ;  /* 0x000100002b517824 */ /* 0x000fc400078e00ff */
[----:B------:R-:W-:Y:S01]  /*4a20*/  FFMA.FTZ R86, R80, R85, -R86 ;  /* 0x0000005550567223 */ /* 0x000fe20000010856 */
[C---:B------:R-:W-:Y:S01]  /*4a30*/  IMAD.U32 R43, R40.reuse, 0x10000, RZ ;  /* 0x00010000282b7824 */ /* 0x040fe200078e00ff */
[----:B------:R-:W-:Y:S01]  /*4a40*/  LOP3.LUT R40, R40, 0xffff0000, RZ, 0xc0, !PT ;  /* 0xffff000028287812 */ /* 0x000fe200078ec0ff */
[----:B------:R-:W-:Y:S01]  /*4a50*/  FFMA.FTZ R42, R80, R84, R42 ;  /* 0x00000054502a7223 */ /* 0x000fe2000001002a */
[C---:B------:R-:W-:Y:S01]  /*4a60*/  FMUL.FTZ R80, R41.reuse, R79 ;  /* 0x0000004f29507220 */ /* 0x040fe20000410000 */
[----:B------:R-:W-:Y:S01]  /*4a70*/  FMUL.FTZ R84, R41, R77 ;  /* 0x0000004d29547220 */ /* 0x000fe20000410000 */
[----:B------:R-:W-:Y:S01]  /*4a80*/  F2FP.BF16.F32.PACK_AB R82, R82, R83 ;  /* 0x000000535252723e */ /* 0x000fe200000010ff */
[C---:B------:R-:W-:Y:S01]  /*4a90*/  FMUL.FTZ R41, R40.reuse, R76 ;  /* 0x0000004c28297220 */ /* 0x040fe20000410000 */
[-C--:B------:R-:W-:Y:S01]  /*4aa0*/  FMUL.FTZ R40, R40, R78.reuse ;  /* 0x0000004e28287220 */ /* 0x080fe20000410000 */
        /* <DEDUP_REMOVED lines=9> */
.L_x_3684:
[----:B------:R-:W-:Y:S05]  /*4b40*/  BSYNC B3 ;  /* 0x0000000000037941 */ /* 0x000fea0003800000 */
.L_x_3683:
[----:B--2---:R1:W-:Y:S02]  /*4b50*/  STG.E.128 desc[UR60][R46.64+0x100], R40 ;  /* 0x000100282e007986 */ /* 0x0043e4000c101d3c */
.L_x_3682:
[----:B------:R-:W-:Y:S05]  /*4b60*/  BSYNC B2 ;  /* 0x0000000000027941 */ /* 0x000fea0003800000 */
.L_x_3681:
        /* <DEDUP_REMOVED lines=8> */
[----:B------:R-:W-:Y:S02]  /*4bf0*/  SHF.R.U32.HI R76, RZ, 0x10, R73 ;  /* 0x00000010ff4c7819 */ /* 0x000fe40000011649 */
[--C-:B------:R-:W-:Y:S02]  /*4c00*/  SHF.R.U64 R73, R74, 0x10, R75.reuse ;  /* 0x000000104a497819 */ /* 0x100fe4000000124b */
[----:B------:R-:W-:Y:S01]  /*4c10*/  SHF.R.U32.HI R77, RZ, 0x10, R75 ;  /* 0x00000010ff4d7819 */ /* 0x000fe2000001164b */
[----:B------:R-:W-:Y:S01]  /*4c20*/  IMAD.U32 R75, R42, 0x10000, RZ ;  /* 0x000100002a4b7824 */ /* 0x000fe200078e00ff */
[C---:B------:R-:W-:Y:S02]  /*4c30*/  PRMT R73, R163.reuse, 0x5410, R73 ;  /* 0x00005410a3497816 */ /* 0x040fe40000000049 */
        /* <DEDUP_REMOVED lines=14> */
[-C--:B------:R-:W-:Y:S01]  /*4d20*/  FMUL.FTZ R42, R42, R81.reuse ;  /* 0x000000512a2a7220 */ /* 0x080fe20000410000 */
[----:B------:R-:W-:Y:S01]  /*4d30*/  FMUL.FTZ R83, R83, R78 ;  /* 0x0000004e53537220 */ /* 0x000fe20000410000 */
[----:B------:R-:W-:Y:S01]  /*4d40*/  LOP3.LUT R163, R163, 0xffff0000, RZ, 0xc0, !PT ;  /* 0xffff0000a3a37812 */ /* 0x000fe200078ec0ff */
[----:B------:R-:W-:Y:S01]  /*4d50*/  FFMA.FTZ R84, R75, R81, -R84 ;  /* 0x000000514b547223 */ /* 0x000fe20000010854 */
[----:B------:R-:W-:Y:S01]  /*4d60*/  LOP3.LUT R76, R76, 0xffff0000, RZ, 0xc0, !PT ;  /* 0xffff00004c4c7812 */ /* 0x000fe200078ec0ff */
[----:B------:R-:W-:Y:S01]  /*4d70*/  FFMA.FTZ R83, R77, R41, R83 ;  /* 0x000000294d537223 */ /* 0x000fe20000010053 */
[----:B------:R-:W-:Y:S01]  /*4d80*/  FFMA.FTZ R42, R75, R80, R42 ;  /* 0x000000504b2a7223 */ /* 0x000fe2000001002a */
[----:B------:R-:W-:Y:S01]  /*4d90*/  IMAD.U32 R43, R43, 0x10000, RZ ;  /* 0x000100002b2b7824 */ /* 0x000fe200078e00ff */
[----:B------:R-:W-:Y:S01]  /*4da0*/  LOP3.LUT R40, R40, 0xffff0000, RZ, 0xc0, !PT ;  /* 0xffff000028287812 */ /* 0x000fe200078ec0ff */
[C---:B------:R-:W-:Y:S01]  /*4db0*/  FMUL.FTZ R41, R74.reuse, R163 ;  /* 0x000000a34a297220 */ /* 0x040fe20000410000 */
[----:B------:R-:W-:Y:S01]  /*4dc0*/  FMUL.FTZ R75, R74, R76 ;  /* 0x0000004c4a4b7220 */ /* 0x000fe20000410000 */
[----:B------:R-:W-:-:S02]  /*4dd0*/  IMAD.U32 R72, R72, 0x10000, RZ ;  /* 0x0001000048487824 */ /* 0x000fc400078e00ff */
[----:B------:R-:W-:Y:S01]  /*4de0*/  FFMA.FTZ R82, R77, R78, -R82 ;  /* 0x0000004e4d527223 */ /* 0x000fe20000010852 */
[C---:B------:R-:W-:Y:S01]  /*4df0*/  FFMA.FTZ R41, R43.reuse, R76, -R41 ;  /* 0x0000004c2b297223 */ /* 0x040fe20000010829 */
[----:B------:R-:W-:Y:S01]  /*4e00*/  FFMA.FTZ R75, R43, R163, R75 ;  /* 0x000000a32b4b7223 */ /* 0x000fe2000001004b */
[C---:B------:R-:W-:Y:S01]  /*4e10*/  FMUL.FTZ R74, R40.reuse, R73 ;  /* 0x00000049284a7220 */ /* 0x040fe20000410000 */
[----:B------:R-:W-:Y:S01]  /*4e20*/  FMUL.FTZ R40, R40, R72 ;  /* 0x0000004828287220 */ /* 0x000fe20000410000 */
[----:B------:R-:W-:Y:S02]  /*4e30*/  F2FP.BF16.F32.PACK_AB R82, R83, R82 ;  /* 0x000000525352723e */ /* 0x000fe400000010ff */
[----:B------:R-:W-:Y:S01]  /*4e40*/  F2FP.BF16.F32.PACK_AB R41, R75, R41 ;  /* 0x000000294b29723e */ /* 0x000fe200000010ff */
[C---:B------:R-:W-:Y:S01]  /*4e50*/  FFMA.FTZ R74, R79.reuse, R72, -R74 ;  /* 0x000000484f4a7223 */ /* 0x040fe2000001084a */
[----:B------:R-:W-:Y:S01]  /*4e60*/  FFMA.FTZ R40, R79, R73, R40 ;  /* 0x000000494f287223 */ /* 0x000fe20000010028 */
[----:B------:R-:W-:-:S02]  /*4e70*/  F2FP.BF16.F32.PACK_AB R42, R42, R84 ;  /* 0x000000542a2a723e */ /* 0x000fc400000010ff */
[----:B------:R-:W-:Y:S02]  /*4e80*/  IMAD.MOV.U32 R43, RZ, RZ, R41 ;  /* 0x000000ffff2b7224 */ /* 0x000fe400078e0029 */
[----:B------:R-:W-:Y:S01]  /*4e90*/  F2FP.BF16.F32.PACK_AB R40, R40, R74 ;  /* 0x0000004a2828723e */ /* 0x000fe200000010ff */
[----:B------:R-:W-:-:S07]  /*4ea0*/  IMAD.MOV.U32 R41, RZ, RZ, R82 ;  /* 0x000000ffff297224 */ /* 0x000fce00078e0052 */
.L_x_3686:
[----:B------:R-:W-:Y:S05]  /*4eb0*/  BSYNC B2 ;  /* 0x0000000000027941 */ /* 0x000fea0003800000 */
.L_x_3685:
[----:B--2---:R1:W-:Y:S02]  /*4ec0*/  STG.E.128 desc[UR60][R46.64+0x140], R40 ;  /* 0x000140282e007986 */ /* 0x0043e4000c101d3c */
.L_x_3664:
[----:B------:R-:W-:Y:S05]  /*4ed0*/  BSYNC B1 ;  /* 0x0000000000017941 */ /* 0x000fea0003800000 */
.L_x_3663:
        /* <DEDUP_REMOVED lines=42> */
[CC--:B------:R-:W-:Y:S01]  /*5180*/  FMUL.FTZ R69, R40.reuse, R47.reuse ;  /* 0x0000002f28457220 */ /* 0x0c0fe20000410000 */
        /* <DEDUP_REMOVED lines=10> */
.L_x_3691:
[----:B------:R-:W-:Y:S05]  /*5230*/  BSYNC B2 ;  /* 0x0000000000027941 */ /* 0x000fea0003800000 */
.L_x_3690:
[----:B--2---:R1:W-:Y:S02]  /*5240*/  STG.E.128 desc[UR60][R44.64], R40 ;  /* 0x000000282c007986 */ /* 0x0043e4000c101d3c */
.L_x_3689:
[----:B------:R-:W-:Y:S05]  /*5250*/  BSYNC B1 ;  /* 0x0000000000017941 */ /* 0x000fea0003800000 */
.L_x_3688:
        /* <DEDUP_REMOVED lines=53> */
.L_x_3695:
[----:B------:R-:W-:Y:S05]  /*55b0*/  BSYNC B2 ;  /* 0x0000000000027941 */ /* 0x000fea0003800000 */
.L_x_3694:
[----:B--2---:R1:W-:Y:S02]  /*55c0*/  STG.E.128 desc[UR60][R44.64+0x40], R40 ;  /* 0x000040282c007986 */ /* 0x0043e4000c101d3c */
.L_x_3693:
[----:B------:R-:W-:Y:S05]  /*55d0*/  BSYNC B1 ;  /* 0x0000000000017941 */ /* 0x000fea0003800000 */
.L_x_3692:
[----:B------:R-:W-:Y:S01]  /*55e0*/  ISETP.NE.AND P3, PT, R33, RZ, PT ;  /* 0x000000ff2100720c */ /* 0x000fe20003f65270 */
[----:B------:R-:W-:-:S12]  /*55f0*/  BSSY B1, `(.L_x_3696) ;  /* 0x0000035000017945 */ /* 0x000fd80003800000 */
        /* <DEDUP_REMOVED lines=24> */
[-C--:B------:R-:W-:Y:S01]  /*5780*/  FMUL.FTZ R67, R63, R64.reuse ;  /* 0x000000403f437220 */ /* 0x080fe20000410000 */
[----:B------:R-:W-:Y:S01]  /*5790*/  LOP3.LUT R63, R40, 0xffff0000, RZ, 0xc0, !PT ;  /* 0xffff0000283f7812 */ /* 0x000fe200078ec0ff */
[----:B------:R-:W-:Y:S01]  /*57a0*/  FFMA.FTZ R40, R65, R64, -R70 ;  /* 0x0000004041287223 */ /* 0x000fe20000010846 */
[----:B------:R-:W-:Y:S01]  /*57b0*/  FMUL.FTZ R69, R47, R61 ;  /* 0x0000003d2f457220 */ /* 0x000fe20000410000 */
[----:B------:R-:W-:Y:S01]  /*57c0*/  FFMA.FTZ R65, R65, R68, R67 ;  /* 0x0000004441417223 */ /* 0x000fe20000010043 */
[-C--:B------:R-:W-:Y:S01]  /*57d0*/  FMUL.FTZ R67, R47, R66.reuse ;  /* 0x000000422f437220 */ /* 0x080fe20000410000 */
[----:B------:R-:W-:Y:S01]  /*57e0*/  LOP3.LUT R158, R158, 0xffff0000, RZ, 0xc0, !PT ;  /* 0xffff00009e9e7812 */ /* 0x000fe200078ec0ff */
[----:B------:R-:W-:Y:S01]  /*57f0*/  IMAD.U32 R62, R62, 0x10000, RZ ;  /* 0x000100003e3e7824 */ /* 0x000fe200078e00ff */
[----:B------:R-:W-:Y:S01]  /*5800*/  LOP3.LUT R157, R157, 0xffff0000, RZ, 0xc0, !PT ;  /* 0xffff00009d9d7812 */ /* 0x000fe200078ec0ff */
[----:B------:R-:W-:Y:S01]  /*5810*/  FFMA.FTZ R47, R46, R66, -R69 ;  /* 0x000000422e2f7223 */ /* 0x000fe20000010845 */
[----:B------:R-:W-:-:S02]  /*5820*/  IMAD.U32 R60, R60, 0x10000, RZ ;  /* 0x000100003c3c7824 */ /* 0x000fc400078e00ff */
[----:B------:R-:W-:Y:S01]  /*5830*/  FFMA.FTZ R46, R46, R61, R67 ;  /* 0x0000003d2e2e7223 */ /* 0x000fe20000010043 */
        /* <DEDUP_REMOVED lines=14> */
.L_x_3699:
[----:B------:R-:W-:Y:S05]  /*5920*/  BSYNC B2 ;  /* 0x0000000000027941 */ /* 0x000fea0003800000 */
.L_x_3698:
[----:B--2---:R1:W-:Y:S02]  /*5930*/  STG.E.128 desc[UR60][R44.64+0x80], R40 ;  /* 0x000080282c007986 */ /* 0x0043e4000c101d3c */
.L_x_3697:
[----:B------:R-:W-:Y:S05]  /*5940*/  BSYNC B1 ;  /* 0x0000000000017941 */ /* 0x000fea0003800000 */
.L_x_3696:
        /* <DEDUP_REMOVED lines=10> */
[--C-:B------:R-:W-:Y:S01]  /*59f0*/  SHF.R.U64 R57, R58, 0x10, R59.reuse ;  /* 0x000000103a397819 */ /* 0x100fe2000000123b */
[----:B------:R-:W-:Y:S01]  /*5a00*/  IMAD.U32 R58, R41, 0x10000, RZ ;  /* 0x00010000293a7824 */ /* 0x000fe200078e00ff */
[----:B------:R-:W-:Y:S02]  /*5a10*/  SHF.R.U32.HI R59, RZ, 0x10, R59 ;  /* 0x00000010ff3b7819 */ /* 0x000fe4000001163b */
[----:B------:R-:W-:Y:S02]  /*5a20*/  PRMT R60, R156, 0x5410, R57 ;  /* 0x000054109c3c7816 */ /* 0x000fe40000000039 */
[----:B------:R-:W-:-:S02]  /*5a30*/  PRMT R47, R148, 0x5410, R47 ;  /* 0x00005410942f7816 */ /* 0x000fc4000000002f */
[----:B------:R-:W-:Y:S01]  /*5a40*/  LOP3.LUT R57, R41, 0xffff0000, RZ, 0xc0, !PT ;  /* 0xffff000029397812 */ /* 0x000fe200078ec0ff */
[----:B------:R-:W-:Y:S01]  /*5a50*/  IMAD.U32 R41, R40, 0x10000, RZ ;  /* 0x0001000028297824 */ /* 0x000fe200078e00ff */
[C---:B------:R-:W-:Y:S01]  /*5a60*/  LOP3.LUT R62, R60.reuse, 0xffff0000, RZ, 0xc0, !PT ;  /* 0xffff00003c3e7812 */ /* 0x040fe200078ec0ff */
[----:B------:R-:W-:Y:S01]  /*5a70*/  IMAD.U32 R60, R60, 0x10000, RZ ;  /* 0x000100003c3c7824 */ /* 0x000fe200078e00ff */
[----:B------:R-:W-:Y:S02]  /*5a80*/  PRMT R148, R148, 0x5432, R61 ;  /* 0x0000543294947816 */ /* 0x000fe4000000003d */
[----:B------:R-:W-:Y:S01]  /*5a90*/  PRMT R156, R156, 0x5432, R59 ;  /* 0x000054329c9c7816 */ /* 0x000fe2000000003b */
[----:B------:R-:W-:Y:S01]  /*5aa0*/  FMUL.FTZ R65, R57, R62 ;  /* 0x0000003e39417220 */ /* 0x000fe20000410000 */
[----:B------:R-:W-:Y:S01]  /*5ab0*/  LOP3.LUT R59, R47, 0xffff0000, RZ, 0xc0, !PT ;  /* 0xffff00002f3b7812 */ /* 0x000fe200078ec0ff */
[----:B------:R-:W-:Y:S01]  /*5ac0*/  IMAD.U32 R61, R148, 0x10000, RZ ;  /* 0x00010000943d7824 */ /* 0x000fe200078e00ff */
[----:B------:R-:W-:Y:S01]  /*5ad0*/  LOP3.LUT R56, R42, 0xffff0000, RZ, 0xc0, !PT ;  /* 0xffff00002a387812 */ /* 0x000fe200078ec0ff */
[----:B------:R-:W-:Y:S01]  /*5ae0*/  IMAD.U32 R63, R156, 0x10000, RZ ;  /* 0x000100009c3f7824 */ /* 0x000fe200078e00ff */
        /* <DEDUP_REMOVED lines=8> */
[----:B------:R-:W-:-:S02]  /*5b70*/  IMAD.U32 R56, R47, 0x10000, RZ ;  /* 0x000100002f387824 */ /* 0x000fc400078e00ff */
[----:B------:R-:W-:Y:S01]  /*5b80*/  FFMA.FTZ R67, R58, R62, R67 ;  /* 0x0000003e3a437223 */ /* 0x000fe20000010043 */
[C---:B------:R-:W-:Y:S01]  /*5b90*/  FMUL.FTZ R58, R42.reuse, R156 ;  /* 0x0000009c2a3a7220 */ /* 0x040fe20000410000 */
[----:B------:R-:W-:Y:S01]  /*5ba0*/  FMUL.FTZ R47, R42, R148 ;  /* 0x000000942a2f7220 */ /* 0x000fe20000410000 */
[C---:B------:R-:W-:Y:S01]  /*5bb0*/  FFMA.FTZ R69, R46.reuse, R61, -R69 ;  /* 0x0000003d2e457223 */ /* 0x040fe20000010845 */
[C---:B------:R-:W-:Y:S01]  /*5bc0*/  FMUL.FTZ R42, R57.reuse, R60 ;  /* 0x0000003c392a7220 */ /* 0x040fe20000410000 */
[----:B------:R-:W-:Y:S01]  /*5bd0*/  FFMA.FTZ R46, R46, R63, R59 ;  /* 0x0000003f2e2e7223 */ /* 0x000fe2000001003b */
[-C--:B------:R-:W-:Y:S01]  /*5be0*/  FMUL.FTZ R57, R57, R56.reuse ;  /* 0x0000003839397220 */ /* 0x080fe20000410000 */
[----:B------:R-:W-:Y:S02]  /*5bf0*/  IMAD.U32 R43, R43, 0x10000, RZ ;  /* 0x000100002b2b7824 */ /* 0x000fe400078e00ff */
[C---:B------:R-:W-:Y:S01]  /*5c00*/  FFMA.FTZ R42, R41.reuse, R56, -R42 ;  /* 0x00000038292a7223 */ /* 0x040fe2000001082a */
[----:B------:R-:W-:Y:S01]  /*5c10*/  FFMA.FTZ R57, R41, R60, R57 ;  /* 0x0000003c29397223 */ /* 0x000fe20000010039 */
[C---:B------:R-:W-:Y:S01]  /*5c20*/  FFMA.FTZ R58, R43.reuse, R148, -R58 ;  /* 0x000000942b3a7223 */ /* 0x040fe2000001083a */
[----:B------:R-:W-:Y:S01]  /*5c30*/  FFMA.FTZ R47, R43, R156, R47 ;  /* 0x0000009c2b2f7223 */ /* 0x000fe2000001002f */
[----:B------:R-:W-:-:S02]  /*5c40*/  F2FP.BF16.F32.PACK_AB R46, R46, R69 ;  /* 0x000000452e2e723e */ /* 0x000fc400000010ff */
[----:B------:R-:W-:Y:S02]  /*5c50*/  F2FP.BF16.F32.PACK_AB R41, R67, R40 ;  /* 0x000000284329723e */ /* 0x000fe400000010ff */
[----:B------:R-:W-:Y:S01]  /*5c60*/  F2FP.BF16.F32.PACK_AB R40, R57, R42 ;  /* 0x0000002a3928723e */ /* 0x000fe200000010ff */
[----:B------:R-:W-:Y:S01]  /*5c70*/  IMAD.MOV.U32 R42, RZ, RZ, R46 ;  /* 0x000000ffff2a7224 */ /* 0x000fe200078e002e */
[----:B------:R-:W-:-:S07]  /*5c80*/  F2FP.BF16.F32.PACK_AB R43, R47, R58 ;  /* 0x0000003a2f2b723e */ /* 0x000fce00000010ff */
.L_x_3703:
[----:B------:R-:W-:Y:S05]  /*5c90*/  BSYNC B2 ;  /* 0x0000000000027941 */ /* 0x000fea0003800000 */
.L_x_3702:
[----:B--2---:R1:W-:Y:S02]  /*5ca0*/  STG.E.128 desc[UR60][R44.64+0xc0], R40 ;  /* 0x0000c0282c007986 */ /* 0x0043e4000c101d3c */
.L_x_3701:
[----:B------:R-:W-:Y:S05]  /*5cb0*/  BSYNC B1 ;  /* 0x0000000000017941 */ /* 0x000fea0003800000 */
.L_x_3700:
        /* <DEDUP_REMOVED lines=8> */
[--C-:B------:R-:W-:Y:S01]  /*5d40*/  SHF.R.U64 R62, R52, 0x10, R53.reuse ;  /* 0x00000010343e7819 */ /* 0x100fe20000001235 */
[----:B--2---:R-:W-:Y:S01]  /*5d50*/  IMAD.U32 R52, R42, 0x10000, RZ ;  /* 0x000100002a347824 */ /* 0x004fe200078e00ff */
[----:B------:R-:W-:Y:S02]  /*5d60*/  SHF.R.U32.HI R60, RZ, 0x10, R53 ;  /* 0x00000010ff3c7819 */ /* 0x000fe40000011635 */
        /* <DEDUP_REMOVED lines=15> */
[C---:B------:R-:W-:Y:S01]  /*5e60*/  FMUL.FTZ R60, R47.reuse, R58 ;  /* 0x0000003a2f3c7220 */ /* 0x040fe20000410000 */
[----:B------:R-:W-:Y:S02]  /*5e70*/  IMAD.U32 R41, R40, 0x10000, RZ ;  /* 0x0001000028297824 */ /* 0x000fe400078e00ff */
[-C--:B------:R-:W-:Y:S01]  /*5e80*/  FMUL.FTZ R47, R47, R56.reuse ;  /* 0x000000382f2f7220 */ /* 0x080fe20000410000 */
[----:B------:R-:W-:Y:S01]  /*5e90*/  LOP3.LUT R143, R143, 0xffff0000, RZ, 0xc0, !PT ;  /* 0xffff00008f8f7812 */ /* 0x000fe200078ec0ff */
[----:B------:R-:W-:Y:S01]  /*5ea0*/  IMAD.U32 R54, R54, 0x10000, RZ ;  /* 0x0001000036367824 */ /* 0x000fe200078e00ff */
[----:B------:R-:W-:Y:S01]  /*5eb0*/  LOP3.LUT R131, R131, 0xffff0000, RZ, 0xc0, !PT ;  /* 0xffff000083837812 */ /* 0x000fe200078ec0ff */
[C---:B------:R-:W-:Y:S01]  /*5ec0*/  FFMA.FTZ R60, R43.reuse, R56, -R60 ;  /* 0x000000382b3c7223 */ /* 0x040fe2000001083c */
[----:B------:R-:W-:Y:S01]  /*5ed0*/  LOP3.LUT R40, R40, 0xffff0000, RZ, 0xc0, !PT ;  /* 0xffff000028287812 */ /* 0x000fe200078ec0ff */
[----:B------:R-:W-:Y:S01]  /*5ee0*/  FFMA.FTZ R47, R43, R58, R47 ;  /* 0x0000003a2b2f7223 */ /* 0x000fe2000001002f */
[C---:B------:R-:W-:Y:S01]  /*5ef0*/  FMUL.FTZ R43, R46.reuse, R143 ;  /* 0x0000008f2e2b7220 */ /* 0x040fe20000410000 */
[----:B------:R-:W-:Y:S01]  /*5f00*/  FMUL.FTZ R56, R46, R131 ;  /* 0x000000832e387220 */ /* 0x000fe20000410000 */
        /* <DEDUP_REMOVED lines=15> */
.L_x_3707:
[----:B------:R-:W-:Y:S05]  /*6000*/  BSYNC B2 ;  /* 0x0000000000027941 */ /* 0x000fea0003800000 */
.L_x_3706:
[----:B--2---:R1:W-:Y:S02]  /*6010*/  STG.E.128 desc[UR60][R44.64+0x100], R40 ;  /* 0x000100282c007986 */ /* 0x0043e4000c101d3c */
.L_x_3705:
[----:B------:R-:W-:Y:S05]  /*6020*/  BSYNC B1 ;  /* 0x0000000000017941 */ /* 0x000fea0003800000 */
.L_x_3704:
        /* <DEDUP_REMOVED lines=13> */
[----:B------:R-:W-:-:S02]  /*6100*/  PRMT R128, R128, 0x5410, R53 ;  /* 0x0000541080807816 */ /* 0x000fc40000000035 */
[C---:B------:R-:W-:Y:S02]  /*6110*/  PRMT R53, R129.reuse, 0x5410, R54 ;  /* 0x0000541081357816 */ /* 0x040fe40000000036 */
[----:B------:R-:W-:Y:S01]  /*6120*/  PRMT R129, R129, 0x5432, R52 ;  /* 0x0000543281817816 */ /* 0x000fe20000000034 */
[----:B------:R-:W-:Y:S01]  /*6130*/  IMAD.U32 R52, R128, 0x10000, RZ ;  /* 0x0001000080347824 */ /* 0x000fe200078e00ff */
[----:B------:R-:W-:Y:S02]  /*6140*/  LOP3.LUT R49, R43, 0xffff0000, RZ, 0xc0, !PT ;  /* 0xffff00002b317812 */ /* 0x000fe400078ec0ff */
[----:B------:R-:W-:Y:S01]  /*6150*/  LOP3.LUT R43, R41, 0xffff0000, RZ, 0xc0, !PT ;  /* 0xffff0000292b7812 */ /* 0x000fe200078ec0ff */
[----:B------:R-:W-:Y:S01]  /*6160*/  IMAD.U32 R55, R129, 0x10000, RZ ;  /* 0x0001000081377824 */ /* 0x000fe200078e00ff */
[C---:B------:R-:W-:Y:S01]  /*6170*/  LOP3.LUT R54, R53.reuse, 0xffff0000, RZ, 0xc0, !PT ;  /* 0xffff000035367812 */ /* 0x040fe200078ec0ff */
[----:B------:R-:W-:Y:S01]  /*6180*/  IMAD.U32 R53, R53, 0x10000, RZ ;  /* 0x0001000035357824 */ /* 0x000fe200078e00ff */
[C---:B------:R-:W-:Y:S01]  /*6190*/  LOP3.LUT R51, R50.reuse, 0xffff0000, RZ, 0xc0, !PT ;  /* 0xffff000032337812 */ /* 0x040fe200078ec0ff */
[----:B------:R-:W-:Y:S01]  /*61a0*/  IMAD.U32 R50, R50, 0x10000, RZ ;  /* 0x0001000032327824 */ /* 0x000fe200078e00ff */
[----:B------:R-:W-:Y:S01]  /*61b0*/  LOP3.LUT R47, R42, 0xffff0000, RZ, 0xc0, !PT ;  /* 0xffff00002a2f7812 */ /* 0x000fe200078ec0ff */
[----:B------:R-:W-:-:S02]  /*61c0*/  IMAD.U32 R42, R41, 0x10000, RZ ;  /* 0x00010000292a7824 */ /* 0x000fc400078e00ff */
[C---:B------:R-:W-:Y:S01]  /*61d0*/  FMUL.FTZ R57, R43.reuse, R54 ;  /* 0x000000362b397220 */ /* 0x040fe20000410000 */
[C---:B------:R-:W-:Y:S02]  /*61e0*/  IMAD.U32 R41, R40.reuse, 0x10000, RZ ;  /* 0x0001000028297824 */ /* 0x040fe400078e00ff */
[----:B------:R-:W-:Y:S01]  /*61f0*/  FMUL.FTZ R43, R43, R51 ;  /* 0x000000332b2b7220 */ /* 0x000fe20000410000 */
[----:B------:R-:W-:Y:S01]  /*6200*/  LOP3.LUT R40, R40, 0xffff0000, RZ, 0xc0, !PT ;  /* 0xffff000028287812 */ /* 0x000fe200078ec0ff */
[C---:B------:R-:W-:Y:S01]  /*6210*/  FMUL.FTZ R59, R47.reuse, R55 ;  /* 0x000000372f3b7220 */ /* 0x040fe20000410000 */
[----:B------:R-:W-:Y:S01]  /*6220*/  FMUL.FTZ R47, R47, R52 ;  /* 0x000000342f2f7220 */ /* 0x000fe20000410000 */
[----:B------:R-:W-:Y:S01]  /*6230*/  LOP3.LUT R129, R129, 0xffff0000, RZ, 0xc0, !PT ;  /* 0xffff000081817812 */ /* 0x000fe200078ec0ff */
[----:B------:R-:W-:Y:S01]  /*6240*/  FFMA.FTZ R57, R42, R51, -R57 ;  /* 0x000000332a397223 */ /* 0x000fe20000010839 */
[----:B------:R-:W-:Y:S01]  /*6250*/  LOP3.LUT R128, R128, 0xffff0000, RZ, 0xc0, !PT ;  /* 0xffff000080807812 */ /* 0x000fe200078ec0ff */
[----:B------:R-:W-:Y:S01]  /*6260*/  FFMA.FTZ R54, R42, R54, R43 ;  /* 0x000000362a367223 */ /* 0x000fe2000001002b */
[----:B------:R-:W-:Y:S01]  /*6270*/  FFMA.FTZ R59, R46, R52, -R59 ;  /* 0x000000342e3b7223 */ /* 0x000fe2000001083b */
[----:B------:R-:W-:Y:S01]  /*6280*/  FMUL.FTZ R42, R40, R53 ;  /* 0x00000035282a7220 */ /* 0x000fe20000410000 */
[----:B------:R-:W-:Y:S01]  /*6290*/  FFMA.FTZ R46, R46, R55, R47 ;  /* 0x000000372e2e7223 */ /* 0x000fe2000001002f */
        /* <DEDUP_REMOVED lines=11> */
[----:B------:R-:W-:Y:S01]  /*6350*/  F2FP.BF16.F32.PACK_AB R43, R52, R43 ;  /* 0x0000002b342b723e */ /* 0x000fe200000010ff */
[----:B------:R-:W-:-:S07]  /*6360*/  IMAD.MOV.U32 R42, RZ, RZ, R46 ;  /* 0x000000ffff2a7224 */ /* 0x000fce00078e002e */
.L_x_3709:
[----:B------:R-:W-:Y:S05]  /*6370*/  BSYNC B1 ;  /* 0x0000000000017941 */ /* 0x000fea0003800000 */
.L_x_3708:
[----:B--2---:R1:W-:Y:S01]  /*6380*/  STG.E.128 desc[UR60][R44.64+0x140], R40 ;  /* 0x000140282c007986 */ /* 0x0043e2000c101d3c */
[----:B------:R-:W-:Y:S05]  /*6390*/  BRA `(.L_x_3687) ;  /* 0x0000004000407947 */ /* 0x000fea0003800000 */
.L_x_3655:
        /* <DEDUP_REMOVED lines=22> */
[----:B------:R-:W-:Y:S06]  /*6500*/  @P4 BRA `(.L_x_3711) ;  /* 0x00000000007c4947 */ /* 0x000fec0003800000 */
[----:B------:R-:W-:Y:S01]  /*6510*/  IADD3 R42, P2, R108, R90, RZ ;  /* 0x0000005a6c2a7210 */ /* 0x000fe20007f5e0ff */
[----:B------:R-:W-:Y:S01]  /*6520*/  ULDC.64 UR4, c[0x0][0x3e8] ;  /* 0x0000fa0000047ab9 */ /* 0x000fe20000000a00 */
[----:B------:R-:W-:Y:S02]  /*6530*/  CS2R R50, SRZ ;  /* 0x0000000000327805 */ /* 0x000fe4000001ff00 */
[----:B------:R-:W-:Y:S02]  /*6540*/  CS2R R48, SRZ ;  /* 0x0000000000307805 */ /* 0x000fe4000001ff00 */
[----:B------:R-:W-:Y:S01]  /*6550*/  CS2R R78, SRZ ;  /* 0x00000000004e7805 */ /* 0x000fe2000001ff00 */
[----:B------:R-:W-:Y:S01]  /*6560*/  IMAD.X R43, R97, 0x1, R15, P2 ;  /* 0x00000001612b7824 */ /* 0x000fe200010e060f */
[----:B------:R-:W-:Y:S02]  /*6570*/  IADD3 R40, P2, R102, R88, RZ ;  /* 0x0000005866287210 */ /* 0x000fe40007f5e0ff */
[----:B------:R-:W-:-:S03]  /*6580*/  CS2R R76, SRZ ;  /* 0x00000000004c7805 */ /* 0x000fc6000001ff00 */
        /* <DEDUP_REMOVED lines=8> */
[----:B------:R-:W-:Y:S02]  /*6610*/  CS2R R44, SRZ ;  /* 0x00000000002c7805 */ /* 0x000fe4000001ff00 */
[----:B------:R-:W-:Y:S02]  /*6620*/  CS2R R58, SRZ ;  /* 0x00000000003a7805 */ /* 0x000fe4000001ff00 */
[----:B------:R-:W-:-:S05]  /*6630*/  CS2R R56, SRZ ;  /* 0x0000000000387805 */ /* 0x000fca000001ff00 */
[----:B------:R0:W5:Y:S04]  /*6640*/  @!P2 LDG.E.128 R48, desc[UR60][R80.64] ;  /* 0x0000003c5030a981 */ /* 0x000168000c1e1d00 */
[----:B------:R0:W5:Y:S01]  /*6650*/  @!P2 LDG.E.128 R76, desc[UR60][R82.64] ;  /* 0x0000003c524ca981 */ /* 0x000162000c1e1d00 */
[----:B------:R-:W-:Y:S02]  /*6660*/  ISETP.GE.AND P2, PT, R0, R121, PT ;  /* 0x000000790000720c */ /* 0x000fe40003f46270 */
[----:B------:R-:W-:Y:S02]  /*6670*/  CS2R R42, SRZ ;  /* 0x00000000002a7805 */ /* 0x000fe4000001ff00 */
[----:B------:R-:W-:Y:S02]  /*6680*/  CS2R R40, SRZ ;  /* 0x0000000000287805 */ /* 0x000fe4000001ff00 */
[----:B------:R-:W-:-:S02]  /*6690*/  CS2R R54, SRZ ;  /* 0x0000000000367805 */ /* 0x000fc4000001ff00 */
[----:B------:R-:W-:-:S05]  /*66a0*/  CS2R R52, SRZ ;  /* 0x0000000000347805 */ /* 0x000fca000001ff00 */
[----:B------:R0:W5:Y:S04]  /*66b0*/  @!P2 LDG.E.128 R44, desc[UR60][R80.64+0x40] ;  /* 0x0000403c502ca981 */ /* 0x000168000c1e1d00 */
[----:B------:R0:W5:Y:S01]  /*66c0*/  @!P2 LDG.E.128 R56, desc[UR60][R82.64+0x40] ;  /* 0x0000403c5238a981 */ /* 0x000162000c1e1d00 */
[----:B------:R-:W-:-:S13]  /*66d0*/  ISETP.GE.AND P2, PT, R3, R121, PT ;  /* 0x000000790300720c */ /* 0x000fda0003f46270 */
[----:B------:R0:W5:Y:S04]  /*66e0*/  @!P2 LDG.E.128 R40, desc[UR60][R80.64+0x80] ;  /* 0x0000803c5028a981 */ /* 0x000168000c1e1d00 */
[----:B------:R0:W5:Y:S02]  /*66f0*/  @!P2 LDG.E.128 R52, desc[UR60][R82.64+0x80] ;  /* 0x0000803c5234a981 */ /* 0x000164000c1e1d00 */
.L_x_3711:
[----:B------:R-:W-:Y:S05]  /*6700*/  BSYNC B1 ;  /* 0x0000000000017941 */ /* 0x000fea0003800000 */
.L_x_3710:
[----:B------:R-:W-:Y:S01]  /*6710*/  ISETP.GE.AND P3, PT, R228, R96, PT ;  /* 0x00000060e400720c */ /* 0x000fe20003f66270 */
[----:B------:R-:W-:Y:S01]  /*6720*/  BSSY B1, `(.L_x_3712) ;  /* 0x0000027000017945 */ /* 0x000fe20003800000 */
[----:B0-----:R-:W-:Y:S02]  /*6730*/  CS2R R82, SRZ ;  /* 0x0000000000527805 */ /* 0x001fe4000001ff00 */
[----:B------:R-:W-:Y:S02]  /*6740*/  CS2R R80, SRZ ;  /* 0x0000000000507805 */ /* 0x000fe4000001ff00 */
[----:B------:R-:W-:Y:S02]  /*6750*/  CS2R R86, SRZ ;  /* 0x0000000000567805 */ /* 0x000fe4000001ff00 */
[----:B------:R-:W-:Y:S01]  /*6760*/  CS2R R84, SRZ ;  /* 0x0000000000547805 */ /* 0x000fe2000001ff00 */
[----:B-----5:R-:W-:Y:S02]  /*6770*/  IMAD.MOV.U32 R94, RZ, RZ, R42 ;  /* 0x000000ffff5e7224 */ /* 0x020fe400078e002a */
[----:B------:R-:W-:-:S02]  /*6780*/  IMAD.MOV.U32 R93, RZ, RZ, R43 ;  /* 0x000000ffff5d7224 */ /* 0x000fc400078e002b */
[----:B------:R-:W-:Y:S05]  /*6790*/  @P3 BRA `(.L_x_3713) ;  /* 0x00000000007c3947 */ /* 0x000fea0003800000 */
[----:B------:R-:W-:Y:S01]  /*67a0*/  IADD3 R90, P2, P5, R108, R90, R10 ;  /* 0x0000005a6c5a7210 */ /* 0x000fe20007d5e00a */
[----:B------:R-:W-:Y:S01]  /*67b0*/  ULDC.64 UR4, c[0x0][0x3e8] ;  /* 0x0000fa0000047ab9 */ /* 0x000fe20000000a00 */
[----:B------:R-:W-:Y:S02]  /*67c0*/  CS2R R70, SRZ ;  /* 0x0000000000467805 */ /* 0x000fe4000001ff00 */
[----:B------:R-:W-:Y:S02]  /*67d0*/  CS2R R68, SRZ ;  /* 0x0000000000447805 */ /* 0x000fe4000001ff00 */
[----:B------:R-:W-:Y:S02]  /*67e0*/  IADD3.X R97, R15, R97, R9, P2, P5 ;  /* 0x000000610f617210 */ /* 0x000fe400017ea409 */
[----:B------:R-:W-:Y:S02]  /*67f0*/  CS2R R86, SRZ ;  /* 0x0000000000567805 */ /* 0x000fe4000001ff00 */
[----:B------:R-:W-:-:S02]  /*6800*/  IADD3 R60, P2, P5, R102, R88, R13 ;  /* 0x00000058663c7210 */ /* 0x000fc40007d5e00d */
[----:B------:R-:W-:Y:S02]  /*6810*/  CS2R R84, SRZ ;  /* 0x0000000000547805 */ /* 0x000fe4000001ff00 */
        /* <DEDUP_REMOVED lines=23> */
.L_x_3713:
[----:B------:R-:W-:Y:S05]  /*6990*/  BSYNC B1 ;  /* 0x0000000000017941 */ /* 0x000fea0003800000 */
.L_x_3712:
[----:B0-----:R-:W-:Y:S01]  /*69a0*/  IMAD.MOV.U32 R89, RZ, RZ, R40 ;  /* 0x000000ffff597224 */ /* 0x001fe200078e0028 */
[----:B------:R-:W-:Y:S01]  /*69b0*/  ISETP.NE.AND P2, PT, R212, 0x3, PT ;  /* 0x00000003d400780c */ /* 0x000fe20003f45270 */
[----:B------:R-:W-:Y:S01]  /*69c0*/  IMAD.MOV.U32 R88, RZ, RZ, R41 ;  /* 0x000000ffff587224 */ /* 0x000fe200078e0029 */
[----:B------:R-:W-:Y:S01]  /*69d0*/  PRMT R176, R94, 0x7610, R176 ;  /* 0x000076105eb07816 */ /* 0x000fe200000000b0 */
[----:B------:R-:W-:Y:S01]  /*69e0*/  IMAD.MOV.U32 R90, RZ, RZ, R44 ;  /* 0x000000ffff5a7224 */ /* 0x000fe200078e002c */
[----:B------:R-:W-:Y:S01]  /*69f0*/  PRMT R177, R93, 0x5410, R89 ;  /* 0x000054105db17816 */ /* 0x000fe20000000059 */
        /* <DEDUP_REMOVED lines=20> */
[----:B------:R-:W-:-:S04]  /*6b40*/  PRMT R176, R176, 0x5410, R90 ;  /* 0x00005410b0b07816 */ /* 0x000fc8000000005a */
[----:B------:R-:W-:Y:S01]  /*6b50*/  PRMT R181, R88, 0x5410, R89 ;  /* 0x0000541058b57816 */ /* 0x000fe20000000059 */
[----:B------:R-:W-:Y:S02]  /*6b60*/  IMAD.MOV.U32 R88, RZ, RZ, R56 ;  /* 0x000000ffff587224 */ /* 0x000fe400078e0038 */
        /* <DEDUP_REMOVED lines=49> */
.L_x_3714:
[----:B------:R-:W-:Y:S01]  /*6e80*/  IMAD R97, R17, 0x8, R16 ;  /* 0x0000000811617824 */ /* 0x000fe200078e0210 */
[----:B------:R-:W-:Y:S01]  /*6e90*/  SHF.L.U32 R98, R205, 0x1f, RZ ;  /* 0x0000001fcd627819 */ /* 0x000fe200000006ff */
[----:B------:R-:W0:Y:S01]  /*6ea0*/  LDC R143, c[0x0][0x2f4] ;  /* 0x0000bd00ff8f7b82 */ /* 0x000e220000000800 */
[----:B------:R-:W-:Y:S01]  /*6eb0*/  BSSY B1, `(.L_x_3715) ;  /* 0x0000004000017945 */ /* 0x000fe20003800000 */
[----:B------:R-:W-:Y:S01]  /*6ec0*/  IMAD.MOV.U32 R127, RZ, RZ, R92 ;  /* 0x000000ffff7f7224 */ /* 0x000fe200078e005c */
[----:B------:R-:W1:Y:S02]  /*6ed0*/  SYNCS.PHASECHK.TRANS64.TRYWAIT P5, [R97+URZ+0x36890], R98 ;  /* 0x03689062610075a7 */ /* 0x000e6400080a017f */
[----:B-1----:R-:W-:Y:S05]  /*6ee0*/  @!P5 BRA `(.L_x_3716) ;  /* 0x0000021c0038d947 */ /* 0x002fea0003800000 */
.L_x_4026:
[----:B------:R-:W-:Y:S05]  /*6ef0*/  BSYNC B1 ;  /* 0x0000000000017941 */ /* 0x000fea0003800000 */
.L_x_3715:
[----:B------:R-:W2:Y:S01]  /*6f00*/  LDC.64 R128, c[0x0][0x300] ;  /* 0x0000c000ff807b82 */ /* 0x000ea20000000a00 */
[----:B------:R-:W-:Y:S01]  /*6f10*/  BSSY B1, `(.L_x_3717) ;  /* 0x0000190000017945 */ /* 0x000fe20003800000 */
[----:B0-----:R-:W-:-:S03]  /*6f20*/  IMAD.IADD R148, R143, 0x1, -R132 ;  /* 0x000000018f947824 */ /* 0x001fc600078e0a84 */
[----:B------:R-:W-:Y:S05]  /*6f30*/  @P4 BRA `(.L_x_3718) ;  /* 0x0000001800344947 */ /* 0x000fea0003800000 */
[----:B------:R-:W-:Y:S01]  /*6f40*/  ISETP.NE.AND P4, PT, R28, RZ, PT ;  /* 0x000000ff1c00720c */ /* 0x000fe20003f85270 */
[-C--:B--2---:R-:W-:Y:S01]  /*6f50*/  IMAD R156, R151, R128.reuse, RZ ;  /* 0x00000080979c7224 */ /* 0x084fe200078e02ff */
[----:B------:R-:W-:Y:S01]  /*6f60*/  BSSY B2, `(.L_x_3719) ;  /* 0x0000084000027945 */ /* 0x000fe20003800000 */
[----:B------:R-:W-:-:S04]  /*6f70*/  IMAD.WIDE.U32 R130, R204, R128, R126 ;  /* 0x00000080cc827225 */ /* 0x000fc800078e007e */
[----:B------:R-:W-:-:S04]  /*6f80*/  IMAD R156, R204, R129, R156 ;  /* 0x00000081cc9c7224 */ /* 0x000fc800078e029c */
[----:B------:R-:W-:Y:S02]  /*6f90*/  IMAD.IADD R156, R156, 0x1, R131 ;  /* 0x000000019c9c7824 */ /* 0x000fe400078e0283 */
[----:B------:R-:W-:Y:S05]  /*6fa0*/  @!P4 BRA `(.L_x_3720) ;  /* 0x0000000400fcc947 */ /* 0x000fea0003800000 */
[----:B------:R-:W-:Y:S01]  /*6fb0*/  SEL R88, R132, R148, !P0 ;  /* 0x0000009484587207 */ /* 0x000fe20004000000 */
[----:B------:R-:W-:Y:S01]  /*6fc0*/  BSSY B3, `(.L_x_3721) ;  /* 0x0000071000037945 */ /* 0x000fe20003800000 */
[----:B------:R-:W-:Y:S02]  /*6fd0*/  ISETP.GE.AND P4, PT, R18, R121, PT ;  /* 0x000000791200720c */ /* 0x000fe40003f86270 */
[----:B------:R-:W-:-:S04]  /*6fe0*/  SHF.R.S32.HI R89, RZ, 0x1f, R88 ;  /* 0x0000001fff597819 */ /* 0x000fc80000011458 */
        /* <DEDUP_REMOVED lines=19> */
[----:B------:R-:W-:Y:S02]  /*7120*/  SHF.R.U32.HI R49, RZ, 0x10, R49 ;  /* 0x00000010ff317819 */ /* 0x000fe40000011631 */
[C---:B------:R-:W-:Y:S02]  /*7130*/  PRMT R48, R162.reuse, 0x5432, R48 ;  /* 0x00005432a2307816 */ /* 0x040fe40000000030 */
[----:B------:R-:W-:Y:S02]  /*7140*/  PRMT R49, R162, 0x5410, R49 ;  /* 0x00005410a2317816 */ /* 0x000fe40000000031 */
[----:B------:R-:W-:Y:S02]  /*7150*/  SHF.R.U64 R50, R50, 0x10, R51 ;  /* 0x0000001032327819 */ /* 0x000fe40000001233 */
[----:B------:R-:W-:-:S02]  /*7160*/  SHF.R.U32.HI R162, RZ, 0x10, R77 ;  /* 0x00000010ffa27819 */ /* 0x000fc4000001164d */
[----:B------:R-:W-:Y:S02]  /*7170*/  SHF.R.U64 R76, R76, 0x10, R77 ;  /* 0x000000104c4c7819 */ /* 0x000fe4000000124d */
[--C-:B------:R-:W-:Y:S02]  /*7180*/  SHF.R.U64 R77, R78, 0x10, R79.reuse ;  /* 0x000000104e4d7819 */ /* 0x100fe4000000124f */
[----:B------:R-:W-:Y:S02]  /*7190*/  PRMT R78, R163, 0x5432, R50 ;  /* 0x00005432a34e7816 */ /* 0x000fe40000000032 */
[----:B------:R-:W-:Y:S02]  /*71a0*/  SHF.R.U32.HI R79, RZ, 0x10, R79 ;  /* 0x00000010ff4f7819 */ /* 0x000fe4000001164f */
[----:B------:R-:W-:Y:S01]  /*71b0*/  PRMT R50, R169, 0x5432, R162 ;  /* 0x00005432a9327816 */ /* 0x000fe200000000a2 */
[----:B------:R-:W-:Y:S01]  /*71c0*/  IMAD.U32 R162, R49, 0x10000, RZ ;  /* 0x0001000031a27824 */ /* 0x000fe200078e00ff */
[----:B------:R-:W-:-:S02]  /*71d0*/  SHF.R.U32.HI R51, RZ, 0x10, R51 ;  /* 0x00000010ff337819 */ /* 0x000fc40000011633 */
[----:B------:R-:W-:Y:S01]  /*71e0*/  PRMT R79, R169, 0x5410, R79 ;  /* 0x00005410a94f7816 */ /* 0x000fe2000000004f */
[----:B------:R-:W-:Y:S01]  /*71f0*/  IMAD.U32 R169, R50, 0x10000, RZ ;  /* 0x0001000032a97824 */ /* 0x000fe200078e00ff */
[----:B------:R-:W-:Y:S02]  /*7200*/  PRMT R51, R163, 0x5410, R51 ;  /* 0x00005410a3337816 */ /* 0x000fe40000000033 */
[----:B------:R-:W-:Y:S01]  /*7210*/  PRMT R76, R168, 0x5432, R76 ;  /* 0x00005432a84c7816 */ /* 0x000fe2000000004c */
[-C--:B------:R-:W-:Y:S01]  /*7220*/  FMUL.FTZ R163, R170, R169.reuse ;  /* 0x000000a9aaa37220 */ /* 0x080fe20000410000 */
[----:B------:R-:W-:Y:S01]  /*7230*/  PRMT R77, R168, 0x5410, R77 ;  /* 0x00005410a84d7816 */ /* 0x000fe2000000004d */
[----:B--2---:R-:W-:Y:S01]  /*7240*/  IMAD.U32 R168, R89, 0x10000, RZ ;  /* 0x0001000059a87824 */ /* 0x004fe200078e00ff */
[----:B------:R-:W-:Y:S02]  /*7250*/  LOP3.LUT R50, R50, 0xffff0000, RZ, 0xc0, !PT ;  /* 0xffff000032327812 */ /* 0x000fe400078ec0ff */
[----:B------:R-:W-:Y:S01]  /*7260*/  LOP3.LUT R93, R93, 0xffff0000, RZ, 0xc0, !PT ;  /* 0xffff00005d5d7812 */ /* 0x000fe200078ec0ff */
[-C--:B------:R-:W-:Y:S01]  /*7270*/  FFMA.FTZ R163, R168, R162.reuse, -R163 ;  /* 0x000000a2a8a37223 */ /* 0x080fe200000108a3 */
[----:B------:R-:W-:Y:S01]  /*7280*/  FMUL.FTZ R162, R170, R162 ;  /* 0x000000a2aaa27220 */ /* 0x000fe20000410000 */
[----:B------:R-:W-:Y:S01]  /*7290*/  LOP3.LUT R89, R89, 0xffff0000, RZ, 0xc0, !PT ;  /* 0xffff000059597812 */ /* 0x000fe200078ec0ff */
[C---:B------:R-:W-:Y:S01]  /*72a0*/  IMAD.U32 R170, R95.reuse, 0x10000, RZ ;  /* 0x000100005faa7824 */ /* 0x040fe200078e00ff */
[----:B------:R-:W-:Y:S01]  /*72b0*/  LOP3.LUT R95, R95, 0xffff0000, RZ, 0xc0, !PT ;  /* 0xffff00005f5f7812 */ /* 0x000fe200078ec0ff */
[----:B------:R-:W-:Y:S01]  /*72c0*/  FFMA.FTZ R162, R168, R169, R162 ;  /* 0x000000a9a8a27223 */ /* 0x000fe200000100a2 */
[----:B------:R-:W-:Y:S01]  /*72d0*/  LOP3.LUT R168, R49, 0xffff0000, RZ, 0xc0, !PT ;  /* 0xffff000031a87812 */ /* 0x000fe200078ec0ff */
[----:B------:R-:W-:Y:S01]  /*72e0*/  FMUL.FTZ R49, R93, R50 ;  /* 0x000000325d317220 */ /* 0x000fe20000410000 */
[C---:B------:R-:W-:Y:S01]  /*72f0*/  IMAD.U32 R169, R79.reuse, 0x10000, RZ ;  /* 0x000100004fa97824 */ /* 0x040fe200078e00ff */
[----:B------:R-:W-:-:S02]  /*7300*/  LOP3.LUT R79, R79, 0xffff0000, RZ, 0xc0, !PT ;  /* 0xffff00004f4f7812 */ /* 0x000fc400078ec0ff */
[-C--:B------:R-:W-:Y:S01]  /*7310*/  FMUL.FTZ R93, R93, R168.reuse ;  /* 0x000000a85d5d7220 */ /* 0x080fe20000410000 */
[----:B------:R-:W-:Y:S01]  /*7320*/  FFMA.FTZ R49, R89, R168, -R49 ;  /* 0x000000a859317223 */ /* 0x000fe20000010831 */
[----:B------:R-:W-:Y:S02]  /*7330*/  IMAD.U32 R168, R91, 0x10000, RZ ;  /* 0x000100005ba87824 */ /* 0x000fe400078e00ff */
[----:B------:R-:W-:Y:S01]  /*7340*/  FFMA.FTZ R50, R89, R50, R93 ;  /* 0x0000003259327223 */ /* 0x000fe2000001005d */
[----:B------:R-:W-:Y:S02]  /*7350*/  IMAD.U32 R93, R51, 0x10000, RZ ;  /* 0x00010000335d7824 */ /* 0x000fe400078e00ff */
[----:B------:R-:W-:Y:S01]  /*7360*/  FMUL.FTZ R89, R170, R169 ;  /* 0x000000a9aa597220 */ /* 0x000fe20000410000 */
[----:B------:R-:W-:Y:S02]  /*7370*/  F2FP.BF16.F32.PACK_AB R49, R49, R163 ;  /* 0x000000a33131723e */ /* 0x000fe400000010ff */
[----:B------:R-:W-:Y:S01]  /*7380*/  F2FP.BF16.F32.PACK_AB R50, R50, R162 ;  /* 0x000000a23232723e */ /* 0x000fe200000010ff */
[-C--:B------:R-:W-:Y:S01]  /*7390*/  FFMA.FTZ R89, R168, R93.reuse, -R89 ;  /* 0x0000005da8597223 */ /* 0x080fe20000010859 */
[----:B------:R-:W-:-:S04]  /*73a0*/  FMUL.FTZ R93, R170, R93 ;  /* 0x0000005daa5d7220 */ /* 0x000fc80000410000 */
[----:B------:R-:W-:Y:S01]  /*73b0*/  FFMA.FTZ R93, R168, R169, R93 ;  /* 0x000000a9a85d7223 */ /* 0x000fe2000001005d */
[----:B------:R-:W-:Y:S02]  /*73c0*/  LOP3.LUT R168, R51, 0xffff0000, RZ, 0xc0, !PT ;  /* 0xffff000033a87812 */ /* 0x000fe400078ec0ff */
[----:B------:R-:W-:Y:S01]  /*73d0*/  LOP3.LUT R51, R91, 0xffff0000, RZ, 0xc0, !PT ;  /* 0xffff00005b337812 */ /* 0x000fe200078ec0ff */
[CC--:B------:R-:W-:Y:S02]  /*73e0*/  FMUL.FTZ R91, R95.reuse, R79.reuse ;  /* 0x0000004f5f5b7220 */ /* 0x0c0fe40000410000 */
[-C--:B------:R-:W-:Y:S02]  /*73f0*/  FMUL.FTZ R95, R95, R168.reuse ;  /* 0x000000a85f5f7220 */ /* 0x080fe40000410000 */
[C---:B------:R-:W-:Y:S02]  /*7400*/  FFMA.FTZ R91, R51.reuse, R168, -R91 ;  /* 0x000000a8335b7223 */ /* 0x040fe4000001085b */
[----:B------:R-:W-:Y:S01]  /*7410*/  FFMA.FTZ R95, R51, R79, R95 ;  /* 0x0000004f335f7223 */ /* 0x000fe2000001005f */
[C---:B------:R-:W-:Y:S01]  /*7420*/  IMAD.U32 R79, R76.reuse, 0x10000, RZ ;  /* 0x000100004c4f7824 */ /* 0x040fe200078e00ff */
[----:B------:R-:W-:Y:S01]  /*7430*/  LOP3.LUT R76, R76, 0xffff0000, RZ, 0xc0, !PT ;  /* 0xffff00004c4c7812 */ /* 0x000fe200078ec0ff */
[----:B------:R-:W-:Y:S01]  /*7440*/  IMAD.U32 R51, R88, 0x10000, RZ ;  /* 0x0001000058337824 */ /* 0x000fe200078e00ff */
[----:B------:R-:W-:Y:S01]  /*7450*/  F2FP.BF16.F32.PACK_AB R91, R91, R89 ;  /* 0x000000595b5b723e */ /* 0x000fe200000010ff */
[----:B------:R-:W-:Y:S01]  /*7460*/  IMAD.U32 R89, R92, 0x10000, RZ ;  /* 0x000100005c597824 */ /* 0x000fe200078e00ff */
[----:B------:R-:W-:Y:S01]  /*7470*/  F2FP.BF16.F32.PACK_AB R95, R95, R93 ;  /* 0x0000005d5f5f723e */ /* 0x000fe200000010ff */
[C---:B------:R-:W-:Y:S01]  /*7480*/  IMAD.U32 R93, R48.reuse, 0x10000, RZ ;  /* 0x00010000305d7824 */ /* 0x040fe200078e00ff */
[----:B------:R-:W-:Y:S01]  /*7490*/  LOP3.LUT R48, R48, 0xffff0000, RZ, 0xc0, !PT ;  /* 0xffff000030307812 */ /* 0x000fe200078ec0ff */
[----:B------:R-:W-:-:S02]  /*74a0*/  FMUL.FTZ R162, R89, R79 ;  /* 0x0000004f59a27220 */ /* 0x000fc40000410000 */
[-C--:B------:R-:W-:Y:S02]  /*74b0*/  FMUL.FTZ R89, R89, R93.reuse ;  /* 0x0000005d59597220 */ /* 0x080fe40000410000 */
        /* <DEDUP_REMOVED lines=17> */
[----:B------:R-:W-:-:S02]  /*75d0*/  FFMA.FTZ R92, R76, R88, -R92 ;  /* 0x000000584c5c7223 */ /* 0x000fc4000001085c */
[----:B------:R-:W-:Y:S01]  /*75e0*/  FFMA.FTZ R93, R76, R79, R93 ;  /* 0x0000004f4c5d7223 */ /* 0x000fe2000001005d */
[----:B------:R-:W-:Y:S02]  /*75f0*/  LOP3.LUT R76, R94, 0xffff0000, RZ, 0xc0, !PT ;  /* 0xffff00005e4c7812 */ /* 0x000fe400078ec0ff */
[----:B------:R-:W-:Y:S02]  /*7600*/  LOP3.LUT R79, R90, 0xffff0000, RZ, 0xc0, !PT ;  /* 0xffff00005a4f7812 */ /* 0x000fe400078ec0ff */
[----:B------:R-:W-:Y:S01]  /*7610*/  F2FP.BF16.F32.PACK_AB R51, R51, R89 ;  /* 0x000000593333723e */ /* 0x000fe200000010ff */
[CC--:B------:R-:W-:Y:S01]  /*7620*/  FMUL.FTZ R88, R76.reuse, R77.reuse ;  /* 0x0000004d4c587220 */ /* 0x0c0fe20000410000 */
[-C--:B------:R-:W-:Y:S01]  /*7630*/  FMUL.FTZ R76, R76, R78.reuse ;  /* 0x0000004e4c4c7220 */ /* 0x080fe20000410000 */
[----:B------:R-:W-:Y:S02]  /*7640*/  IMAD.MOV.U32 R89, RZ, RZ, R49 ;  /* 0x000000ffff597224 */ /* 0x000fe400078e0031 */
        /* <DEDUP_REMOVED lines=8> */
.L_x_3722:
[----:B------:R-:W-:Y:S05]  /*76d0*/  BSYNC B3 ;  /* 0x0000000000037941 */ /* 0x000fea0003800000 */
.L_x_3721:
[----:B------:R-:W-:-:S13]  /*76e0*/  ISETP.GE.AND P4, PT, R161, R143, PT ;  /* 0x0000008fa100720c */ /* 0x000fda0003f86270 */
        /* <DEDUP_REMOVED lines=11> */
.L_x_3720:
[----:B------:R-:W-:Y:S05]  /*77a0*/  BSYNC B2 ;  /* 0x0000000000027941 */ /* 0x000fea0003800000 */
.L_x_3719:
[----:B------:R-:W-:Y:S01]  /*77b0*/  ISETP.NE.AND P4, PT, R32, RZ, PT ;  /* 0x000000ff2000720c */ /* 0x000fe20003f85270 */
[----:B------:R-:W-:-:S12]  /*77c0*/  BSSY B2, `(.L_x_3723) ;  /* 0x0000080000027945 */ /* 0x000fd80003800000 */
[----:B------:R-:W-:Y:S05]  /*77d0*/  @!P4 BRA `(.L_x_3724) ;  /* 0x0000000400f8c947 */ /* 0x000fea0003800000 */
[----:B--2---:R-:W-:Y:S01]  /*77e0*/  SEL R48, R132, R148, !P1 ;  /* 0x0000009484307207 */ /* 0x004fe20004800000 */
        /* <DEDUP_REMOVED lines=112> */
.L_x_3726:
[----:B------:R-:W-:Y:S05]  /*7ef0*/  BSYNC B3 ;  /* 0x0000000000037941 */ /* 0x000fea0003800000 */
.L_x_3725:
        /* <DEDUP_REMOVED lines=12> */
.L_x_3724:
[----:B------:R-:W-:Y:S05]  /*7fc0*/  BSYNC B2 ;  /* 0x0000000000027941 */ /* 0x000fea0003800000 */
.L_x_3723:
[----:B------:R-:W-:-:S13]  /*7fd0*/  ISETP.NE.AND P4, PT, R33, RZ, PT ;  /* 0x000000ff2100720c */ /* 0x000fda0003f85270 */
[----:B------:R-:W-:Y:S05]  /*7fe0*/  @!P4 BRA `(.L_x_3718) ;  /* 0x000000080008c947 */ /* 0x000fea0003800000 */
[----:B---3--:R-:W3:Y:S01]  /*7ff0*/  LDL R44, [R1+0x10] ;  /* 0x00001000012c7983 */ /* 0x008ee20000100800 */
[----:B------:R-:W-:Y:S01]  /*8000*/  IADD3 R56, P4, P5, R116, R130, R27 ;  /* 0x0000008274387210 */ /* 0x000fe20007d9e01b */
[----:B------:R-:W-:Y:S03]  /*8010*/  BSSY B2, `(.L_x_3727) ;  /* 0x0000075000027945 */ /* 0x000fe60003800000 */
[----:B------:R-:W-:Y:S02]  /*8020*/  IADD3.X R57, R7, R156, R31, P4, P5 ;  /* 0x0000009c07397210 */ /* 0x000fe400027ea41f */
[----:B------:R-:W-:Y:S02]  /*8030*/  ISETP.GE.AND P4, PT, R3, R121, PT ;  /* 0x000000790300720c */ /* 0x000fe40003f86270 */
[----:B---3--:R-:W-:-:S04]  /*8040*/  LOP3.LUT P6, RZ, R44, 0x1, RZ, 0xc0, !PT ;  /* 0x000000012cff7812 */ /* 0x008fc800078cc0ff */
[----:B------:R-:W-:-:S04]  /*8050*/  SEL R44, R132, R148, !P6 ;  /* 0x00000094842c7207 */ /* 0x000fc80007000000 */
        /* <DEDUP_REMOVED lines=11> */
[C---:B--2---:R-:W-:Y:S02]  /*8110*/  IMAD R48, R17.reuse, 0x5400, R44 ;  /* 0x0000540011307824 */ /* 0x044fe400078e022c */
[----:B------:R-:W-:Y:S02]  /*8120*/  IMAD R44, R17, 0x5400, R144 ;  /* 0x00005400112c7824 */ /* 0x000fe400078e0290 */
[--C-:B------:R-:W-:Y:S02]  /*8130*/  IMAD R48, R48, 0x2, R16.reuse ;  /* 0x0000000230307824 */ /* 0x100fe400078e0210 */
[----:B------:R-:W-:-:S04]  /*8140*/  IMAD R44, R44, 0x2, R16 ;  /* 0x000000022c2c7824 */ /* 0x000fc800078e0210 */
[----:B------:R-:W0:Y:S04]  /*8150*/  LDS.128 R48, [R48+0x21400] ;  /* 0x0214000030307984 */ /* 0x000e280000000c00 */
[----:B------:R-:W2:Y:S01]  /*8160*/  LDS.128 R44, [R44+0x21400] ;  /* 0x021400002c2c7984 */ /* 0x000ea20000000c00 */
[----:B------:R-:W-:Y:S05]  /*8170*/  @P4 BRA `(.L_x_3728) ;  /* 0x0000000400784947 */ /* 0x000fea0003800000 */
[--C-:B------:R-:W-:Y:S01]  /*8180*/  SHF.R.U32.HI R59, RZ, 0x10, R41.reuse ;  /* 0x00000010ff3b7819 */ /* 0x100fe20000011629 */
[----:B0-----:R-:W-:Y:S01]  /*8190*/  IMAD.U32 R77, R49, 0x10000, RZ ;  /* 0x00010000314d7824 */ /* 0x001fe200078e00ff */
[----:B------:R-:W-:Y:S02]  /*81a0*/  SHF.R.U64 R40, R40, 0x10, R41 ;  /* 0x0000001028287819 */ /* 0x000fe40000001229 */
[----:B------:R-:W-:Y:S02]  /*81b0*/  SHF.R.U32.HI R76, RZ, 0x10, R53 ;  /* 0x00000010ff4c7819 */ /* 0x000fe40000011635 */
[--C-:B------:R-:W-:Y:S02]  /*81c0*/  SHF.R.U64 R41, R42, 0x10, R43.reuse ;  /* 0x000000102a297819 */ /* 0x100fe4000000122b */
[----:B------:R-:W-:Y:S02]  /*81d0*/  SHF.R.U32.HI R42, RZ, 0x10, R43 ;  /* 0x00000010ff2a7819 */ /* 0x000fe4000001162b */
[C---:B------:R-:W-:Y:S01]  /*81e0*/  PRMT R43, R178.reuse, 0x5432, R59 ;  /* 0x00005432b22b7816 */ /* 0x040fe2000000003b */
[----:B--2---:R-:W-:Y:S01]  /*81f0*/  IMAD.U32 R59, R45, 0x10000, RZ ;  /* 0x000100002d3b7824 */ /* 0x004fe200078e00ff */
[----:B------:R-:W-:-:S02]  /*8200*/  PRMT R178, R178, 0x5410, R76 ;  /* 0x00005410b2b27816 */ /* 0x000fc4000000004c */
[----:B------:R-:W-:Y:S01]  /*8210*/  LOP3.LUT R45, R45, 0xffff0000, RZ, 0xc0, !PT ;  /* 0xffff00002d2d7812 */ /* 0x000fe200078ec0ff */
[C---:B------:R-:W-:Y:S01]  /*8220*/  IMAD.U32 R78, R43.reuse, 0x10000, RZ ;  /* 0x000100002b4e7824 */ /* 0x040fe200078e00ff */
[----:B------:R-:W-:Y:S01]  /*8230*/  LOP3.LUT R43, R43, 0xffff0000, RZ, 0xc0, !PT ;  /* 0xffff00002b2b7812 */ /* 0x000fe200078ec0ff */
[C---:B------:R-:W-:Y:S01]  /*8240*/  IMAD.U32 R76, R178.reuse, 0x10000, RZ ;  /* 0x00010000b24c7824 */ /* 0x040fe200078e00ff */
[----:B------:R-:W-:Y:S02]  /*8250*/  LOP3.LUT R178, R178, 0xffff0000, RZ, 0xc0, !PT ;  /* 0xffff0000b2b27812 */ /* 0x000fe400078ec0ff */
[----:B------:R-:W-:Y:S01]  /*8260*/  PRMT R40, R177, 0x5432, R40 ;  /* 0x00005432b1287816 */ /* 0x000fe20000000028 */
[C---:B------:R-:W-:Y:S01]  /*8270*/  FMUL.FTZ R79, R77.reuse, R76 ;  /* 0x0000004c4d4f7220 */ /* 0x040fe20000410000 */
[-C--:B------:R-:W-:Y:S01]  /*8280*/  FMUL.FTZ R77, R77, R78.reuse ;  /* 0x0000004e4d4d7220 */ /* 0x080fe20000410000 */
[----:B------:R-:W-:Y:S02]  /*8290*/  PRMT R177, R177, 0x5410, R42 ;  /* 0x00005410b1b17816 */ /* 0x000fe4000000002a */
[C---:B------:R-:W-:Y:S01]  /*82a0*/  FFMA.FTZ R79, R59.reuse, R78, -R79 ;  /* 0x0000004e3b4f7223 */ /* 0x040fe2000001084f */
[----:B------:R-:W-:Y:S01]  /*82b0*/  FFMA.FTZ R77, R59, R76, R77 ;  /* 0x0000004c3b4d7223 */ /* 0x000fe2000001004d */
[----:B------:R-:W-:-:S02]  /*82c0*/  LOP3.LUT R59, R49, 0xffff0000, RZ, 0xc0, !PT ;  /* 0xffff0000313b7812 */ /* 0x000fc400078ec0ff */
[----:B------:R-:W-:Y:S02]  /*82d0*/  SHF.R.U32.HI R76, RZ, 0x10, R55 ;  /* 0x00000010ff4c7819 */ /* 0x000fe40000011637 */
[----:B------:R-:W-:Y:S01]  /*82e0*/  SHF.R.U64 R52, R52, 0x10, R53 ;  /* 0x0000001034347819 */ /* 0x000fe20000001235 */
[CC--:B------:R-:W-:Y:S01]  /*82f0*/  FMUL.FTZ R49, R59.reuse, R178.reuse ;  /* 0x000000b23b317220 */ /* 0x0c0fe20000410000 */
[-C--:B------:R-:W-:Y:S01]  /*8300*/  FMUL.FTZ R59, R59, R43.reuse ;  /* 0x0000002b3b3b7220 */ /* 0x080fe20000410000 */
[----:B------:R-:W-:Y:S01]  /*8310*/  PRMT R76, R176, 0x5432, R76 ;  /* 0x00005432b04c7816 */ /* 0x000fe2000000004c */
[----:B------:R-:W-:Y:S02]  /*8320*/  IMAD.U32 R53, R177, 0x10000, RZ ;  /* 0x00010000b1357824 */ /* 0x000fe400078e00ff */
[C---:B------:R-:W-:Y:S01]  /*8330*/  FFMA.FTZ R49, R45.reuse, R43, -R49 ;  /* 0x0000002b2d317223 */ /* 0x040fe20000010831 */
[----:B------:R-:W-:Y:S01]  /*8340*/  FFMA.FTZ R59, R45, R178, R59 ;  /* 0x000000b22d3b7223 */ /* 0x000fe2000001003b */
[----:B------:R-:W-:Y:S01]  /*8350*/  IMAD.U32 R45, R51, 0x10000, RZ ;  /* 0x00010000332d7824 */ /* 0x000fe200078e00ff */
[----:B------:R-:W-:Y:S01]  /*8360*/  PRMT R42, R175, 0x5432, R52 ;  /* 0x00005432af2a7816 */ /* 0x000fe20000000034 */
[C---:B------:R-:W-:Y:S01]  /*8370*/  IMAD.U32 R43, R76.reuse, 0x10000, RZ ;  /* 0x000100004c2b7824 */ /* 0x040fe200078e00ff */
[----:B------:R-:W-:Y:S01]  /*8380*/  LOP3.LUT R76, R76, 0xffff0000, RZ, 0xc0, !PT ;  /* 0xffff00004c4c7812 */ /* 0x000fe200078ec0ff */
[----:B------:R-:W-:Y:S01]  /*8390*/  IMAD.U32 R52, R47, 0x10000, RZ ;  /* 0x000100002f347824 */ /* 0x000fe200078e00ff */
[----:B------:R-:W-:Y:S01]  /*83a0*/  SHF.R.U64 R54, R54, 0x10, R55 ;  /* 0x0000001036367819 */ /* 0x000fe20000001237 */
[C---:B------:R-:W-:Y:S01]  /*83b0*/  FMUL.FTZ R78, R45.reuse, R43 ;  /* 0x0000002b2d4e7220 */ /* 0x040fe20000410000 */
[----:B------:R-:W-:Y:S01]  /*83c0*/  FMUL.FTZ R45, R45, R53 ;  /* 0x000000352d2d7220 */ /* 0x000fe20000410000 */
[----:B------:R-:W-:Y:S01]  /*83d0*/  PRMT R41, R176, 0x5410, R41 ;  /* 0x00005410b0297816 */ /* 0x000fe20000000029 */
[----:B------:R-:W-:-:S02]  /*83e0*/  IMAD.U32 R55, R50, 0x10000, RZ ;  /* 0x0001000032377824 */ /* 0x000fc400078e00ff */
[C---:B------:R-:W-:Y:S01]  /*83f0*/  FFMA.FTZ R53, R52.reuse, R53, -R78 ;  /* 0x0000003534357223 */ /* 0x040fe2000001084e */
[----:B------:R-:W-:Y:S01]  /*8400*/  FFMA.FTZ R52, R52, R43, R45 ;  /* 0x0000002b34347223 */ /* 0x000fe2000001002d */
[----:B------:R-:W-:Y:S02]  /*8410*/  LOP3.LUT R78, R51, 0xffff0000, RZ, 0xc0, !PT ;  /* 0xffff0000334e7812 */ /* 0x000fe400078ec0ff */
[----:B------:R-:W-:Y:S02]  /*8420*/  LOP3.LUT R45, R177, 0xffff0000, RZ, 0xc0, !PT ;  /* 0xffff0000b12d7812 */ /* 0x000fe400078ec0ff */
[----:B------:R-:W-:Y:S01]  /*8430*/  LOP3.LUT R43, R47, 0xffff0000, RZ, 0xc0, !PT ;  /* 0xffff00002f2b7812 */ /* 0x000fe200078ec0ff */
[C---:B------:R-:W-:Y:S01]  /*8440*/  FMUL.FTZ R51, R78.reuse, R76 ;  /* 0x0000004c4e337220 */ /* 0x040fe20000410000 */
[----:B------:R-:W-:Y:S01]  /*8450*/  PRMT R54, R175, 0x5410, R54 ;  /* 0x00005410af367816 */ /* 0x000fe20000000036 */
[----:B------:R-:W-:Y:S01]  /*8460*/  FMUL.FTZ R47, R78, R45 ;  /* 0x0000002d4e2f7220 */ /* 0x000fe20000410000 */
[----:B------:R-:W-:-:S02]  /*8470*/  IMAD.U32 R78, R40, 0x10000, RZ ;  /* 0x00010000284e7824 */ /* 0x000fc400078e00ff */
[C---:B------:R-:W-:Y:S01]  /*8480*/  FFMA.FTZ R45, R43.reuse, R45, -R51 ;  /* 0x0000002d2b2d7223 */ /* 0x040fe20000010833 */
[----:B------:R-:W-:Y:S02]  /*8490*/  IMAD.U32 R51, R42, 0x10000, RZ ;  /* 0x000100002a337824 */ /* 0x000fe400078e00ff */
[----:B------:R-:W-:Y:S01]  /*84a0*/  FFMA.FTZ R43, R43, R76, R47 ;  /* 0x0000004c2b2b7223 */ /* 0x000fe2000001002f */
[C---:B------:R-:W-:Y:S01]  /*84b0*/  IMAD.U32 R76, R48.reuse, 0x10000, RZ ;  /* 0x00010000304c7824 */ /* 0x040fe200078e00ff */
[----:B------:R-:W-:Y:S01]  /*84c0*/  LOP3.LUT R48, R48, 0xffff0000, RZ, 0xc0, !PT ;  /* 0xffff000030307812 */ /* 0x000fe200078ec0ff */
[----:B------:R-:W-:Y:S01]  /*84d0*/  IMAD.U32 R47, R44, 0x10000, RZ ;  /* 0x000100002c2f7824 */ /* 0x000fe200078e00ff */
[----:B------:R-:W-:Y:S01]  /*84e0*/  LOP3.LUT R42, R42, 0xffff0000, RZ, 0xc0, !PT ;  /* 0xffff00002a2a7812 */ /* 0x000fe200078ec0ff */
[C---:B------:R-:W-:Y:S01]  /*84f0*/  FMUL.FTZ R88, R76.reuse, R51 ;  /* 0x000000334c587220 */ /* 0x040fe20000410000 */
[----:B------:R-:W-:Y:S01]  /*8500*/  FMUL.FTZ R76, R76, R78 ;  /* 0x0000004e4c4c7220 */ /* 0x000fe20000410000 */
[----:B------:R-:W-:-:S02]  /*8510*/  LOP3.LUT R40, R40, 0xffff0000, RZ, 0xc0, !PT ;  /* 0xffff000028287812 */ /* 0x000fc400078ec0ff */
[C---:B------:R-:W-:Y:S01]  /*8520*/  FFMA.FTZ R88, R47.reuse, R78, -R88 ;  /* 0x0000004e2f587223 */ /* 0x040fe20000010858 */
[----:B------:R-:W-:Y:S01]  /*8530*/  FFMA.FTZ R76, R47, R51, R76 ;  /* 0x000000332f4c7223 */ /* 0x000fe2000001004c */
[----:B------:R-:W-:Y:S01]  /*8540*/  LOP3.LUT R44, R44, 0xffff0000, RZ, 0xc0, !PT ;  /* 0xffff00002c2c7812 */ /* 0x000fe200078ec0ff */
        /* <DEDUP_REMOVED lines=16> */
[----:B------:R-:W-:Y:S01]  /*8650*/  FMUL.FTZ R50, R50, R41 ;  /* 0x0000002932327220 */ /* 0x000fe20000410000 */
[----:B------:R-:W-:Y:S02]  /*8660*/  F2FP.BF16.F32.PACK_AB R49, R49, R79 ;  /* 0x0000004f3131723e */ /* 0x000fe400000010ff */
[C---:B------:R-:W-:Y:S01]  /*8670*/  FFMA.FTZ R40, R46.reuse, R41, -R40 ;  /* 0x000000292e287223 */ /* 0x040fe20000010828 */
[----:B------:R-:W-:Y:S01]  /*8680*/  F2FP.BF16.F32.PACK_AB R47, R47, R88 ;  /* 0x000000582f2f723e */ /* 0x000fe200000010ff */
        /* <DEDUP_REMOVED lines=13> */
.L_x_3728:
[----:B------:R-:W-:Y:S05]  /*8760*/  BSYNC B2 ;  /* 0x0000000000027941 */ /* 0x000fea0003800000 */
.L_x_3727:
[----:B------:R-:W-:-:S13]  /*8770*/  ISETP.GE.AND P4, PT, R58, R143, PT ;  /* 0x0000008f3a00720c */ /* 0x000fda0003f86270 */
[--C-:B------:R-:W-:Y:S02]  /*8780*/  @!P4 SHF.R.S32.HI R40, RZ, 0x1f, R58.reuse ;  /* 0x0000001fff28c819 */ /* 0x100fe4000001143a */
[----:B------:R-:W-:-:S04]  /*8790*/  @!P4 IADD3 R58, P5, P6, R116, R130, R58 ;  /* 0x00000082743ac210 */ /* 0x000fc80007ebe03a */
[----:B------:R-:W-:Y:S02]  /*87a0*/  @!P4 IADD3.X R156, R7, R156, R40, P5, P6 ;  /* 0x0000009c079cc210 */ /* 0x000fe40002fec428 */
[----:B------:R-:W-:-:S04]  /*87b0*/  LEA R40, P5, R56, R124, 0x1 ;  /* 0x0000007c38287211 */ /* 0x000fc800078a08ff */
[----:B------:R-:W-:Y:S02]  /*87c0*/  LEA.HI.X R41, R56, R125, R57, 0x1, P5 ;  /* 0x0000007d38297211 */ /* 0x000fe400028f0c39 */
[----:B------:R-:W-:-:S03]  /*87d0*/  @!P4 LEA R42, P5, R58, R124, 0x1 ;  /* 0x0000007c3a2ac211 */ /* 0x000fc600078a08ff */
[----:B--2---:R4:W-:Y:S01]  /*87e0*/  STG.E.128 desc[UR60][R40.64], R44 ;  /* 0x0000002c28007986 */ /* 0x0049e2000c101d3c */
[----:B------:R-:W-:-:S05]  /*87f0*/  @!P4 LEA.HI.X R43, R58, R125, R156, 0x1, P5 ;  /* 0x0000007d3a2bc211 */ /* 0x000fca00028f0c9c */
[----:B0-----:R4:W-:Y:S04]  /*8800*/  @!P4 STG.E.128 desc[UR60][R42.64], R48 ;  /* 0x000000302a00c986 */ /* 0x0019e8000c101d3c */
.L_x_3718:
[----:B------:R-:W-:Y:S05]  /*8810*/  BSYNC B1 ;  /* 0x0000000000017941 */ /* 0x000fea0003800000 */
.L_x_3717:
[-C--:B--2-4-:R-:W-:Y:S02]  /*8820*/  IMAD R40, R152, R128.reuse, RZ ;  /* 0x0000008098287224 */ /* 0x094fe400078e02ff */
        /* <DEDUP_REMOVED lines=11> */
[----:B---3--:R-:W-:Y:S02]  /*88e0*/  IADD3 R49, P3, P4, R116, R126, R25 ;  /* 0x0000007e74317210 */ /* 0x008fe40007c7e019 */
[----:B------:R-:W-:Y:S02]  /*88f0*/  LEA.HI R41, R41, R40, RZ, 0x4 ;  /* 0x0000002829297211 */ /* 0x000fe400078f20ff */
[----:B------:R-:W-:-:S02]  /*8900*/  IADD3.X R50, R7, R52, R29, P3, P4 ;  /* 0x0000003407327210 */ /* 0x000fc40001fe841d */
[----:B------:R-:W-:Y:S02]  /*8910*/  LEA.HI.SX32 R48, R41, R119, 0x1c ;  /* 0x0000007729307211 */ /* 0x000fe400078fe2ff */
[----:B------:R-:W-:Y:S02]  /*8920*/  ISETP.GE.AND P3, PT, R18, R121, PT ;  /* 0x000000791200720c */ /* 0x000fe40003f66270 */
        /* <DEDUP_REMOVED lines=16> */
[----:B0-----:R-:W-:Y:S01]  /*8a30*/  IMAD.U32 R58, R41, 0x10000, RZ ;  /* 0x00010000293a7824 */ /* 0x001fe200078e00ff */
[----:B------:R-:W-:Y:S01]  /*8a40*/  SHF.R.U32.HI R55, RZ, 0x10, R69 ;  /* 0x00000010ff377819 */ /* 0x000fe20000011645 */
[----:B------:R-:W-:Y:S01]  /*8a50*/  IMAD.U32 R57, R40, 0x10000, RZ ;  /* 0x0001000028397824 */ /* 0x000fe200078e00ff */
[----:B------:R-:W-:Y:S01]  /*8a60*/  PRMT R56, R174, 0x5432, R56 ;  /* 0x00005432ae387816 */ /* 0x000fe20000000038 */
[----:B--2---:R-:W-:Y:S01]  /*8a70*/  IMAD.U32 R77, R46, 0x10000, RZ ;  /* 0x000100002e4d7824 */ /* 0x004fe200078e00ff */
[----:B------:R-:W-:Y:S02]  /*8a80*/  PRMT R55, R172, 0x5432, R55 ;  /* 0x00005432ac377816 */ /* 0x000fe40000000037 */
[----:B------:R-:W-:Y:S01]  /*8a90*/  SHF.R.U64 R51, R68, 0x10, R69 ;  /* 0x0000001044337819 */ /* 0x000fe20000001245 */
[C---:B------:R-:W-:Y:S01]  /*8aa0*/  IMAD.U32 R69, R45.reuse, 0x10000, RZ ;  /* 0x000100002d457824 */ /* 0x040fe200078e00ff */
[----:B------:R-:W-:Y:S01]  /*8ab0*/  LOP3.LUT R45, R45, 0xffff0000, RZ, 0xc0, !PT ;  /* 0xffff00002d2d7812 */ /* 0x000fe200078ec0ff */
[C---:B------:R-:W-:Y:S01]  /*8ac0*/  IMAD.U32 R59, R56.reuse, 0x10000, RZ ;  /* 0x00010000383b7824 */ /* 0x040fe200078e00ff */
[----:B------:R-:W-:Y:S01]  /*8ad0*/  LOP3.LUT R56, R56, 0xffff0000, RZ, 0xc0, !PT ;  /* 0xffff000038387812 */ /* 0x000fe200078ec0ff */
[----:B------:R-:W-:Y:S01]  /*8ae0*/  IMAD.U32 R68, R55, 0x10000, RZ ;  /* 0x0001000037447824 */ /* 0x000fe200078e00ff */
[----:B------:R-:W-:-:S02]  /*8af0*/  SHF.R.U64 R54, R86, 0x10, R87 ;  /* 0x0000001056367819 */ /* 0x000fc40000001257 */
[----:B------:R-:W-:Y:S01]  /*8b00*/  LOP3.LUT R55, R55, 0xffff0000, RZ, 0xc0, !PT ;  /* 0xffff000037377812 */ /* 0x000fe200078ec0ff */
[----:B------:R-:W-:Y:S01]  /*8b10*/  FMUL.FTZ R78, R45, R56 ;  /* 0x000000382d4e7220 */ /* 0x000fe20000410000 */
[----:B------:R-:W-:Y:S01]  /*8b20*/  SHF.R.U64 R53, R70, 0x10, R71 ;  /* 0x0000001046357819 */ /* 0x000fe20000001247 */
[-C--:B------:R-:W-:Y:S01]  /*8b30*/  FMUL.FTZ R76, R69, R68.reuse ;  /* 0x00000044454c7220 */ /* 0x080fe20000410000 */
[----:B------:R-:W-:Y:S01]  /*8b40*/  SHF.R.U32.HI R86, RZ, 0x10, R87 ;  /* 0x00000010ff567819 */ /* 0x000fe20000011657 */
[----:B------:R-:W-:Y:S01]  /*8b50*/  FMUL.FTZ R45, R45, R55 ;  /* 0x000000372d2d7220 */ /* 0x000fe20000410000 */
[----:B------:R-:W-:Y:S01]  /*8b60*/  SHF.R.U32.HI R70, RZ, 0x10, R71 ;  /* 0x00000010ff467819 */ /* 0x000fe20000011647 */
[-C--:B------:R-:W-:Y:S01]  /*8b70*/  FMUL.FTZ R71, R69, R59.reuse ;  /* 0x0000003b45477220 */ /* 0x080fe20000410000 */
[----:B------:R-:W-:Y:S01]  /*8b80*/  LOP3.LUT R41, R41, 0xffff0000, RZ, 0xc0, !PT ;  /* 0xffff000029297812 */ /* 0x000fe200078ec0ff */
[C---:B------:R-:W-:Y:S01]  /*8b90*/  FFMA.FTZ R76, R58.reuse, R59, R76 ;  /* 0x0000003b3a4c7223 */ /* 0x040fe2000001004c */
[----:B------:R-:W-:Y:S01]  /*8ba0*/  PRMT R86, R173, 0x5432, R86 ;  /* 0x00005432ad567816 */ /* 0x000fe20000000056 */
[----:B------:R-:W-:Y:S01]  /*8bb0*/  FFMA.FTZ R71, R58, R68, -R71 ;  /* 0x000000443a477223 */ /* 0x000fe20000010847 */
[----:B------:R-:W-:Y:S01]  /*8bc0*/  PRMT R70, R171, 0x5432, R70 ;  /* 0x00005432ab467816 */ /* 0x000fe20000000046 */
[C---:B------:R-:W-:Y:S01]  /*8bd0*/  FFMA.FTZ R78, R41.reuse, R55, -R78 ;  /* 0x00000037294e7223 */ /* 0x040fe2000001084e */
[----:B------:R-:W-:Y:S01]  /*8be0*/  FFMA.FTZ R45, R41, R56, R45 ;  /* 0x00000038292d7223 */ /* 0x000fe2000001002d */
[C---:B------:R-:W-:Y:S01]  /*8bf0*/  IMAD.U32 R68, R47.reuse, 0x10000, RZ ;  /* 0x000100002f447824 */ /* 0x040fe200078e00ff */
[----:B------:R-:W-:Y:S01]  /*8c00*/  SHF.R.U64 R84, R84, 0x10, R85 ;  /* 0x0000001054547819 */ /* 0x000fe20000001255 */
[----:B------:R-:W-:Y:S01]  /*8c10*/  IMAD.U32 R41, R86, 0x10000, RZ ;  /* 0x0001000056297824 */ /* 0x000fe200078e00ff */
[----:B------:R-:W-:Y:S01]  /*8c20*/  LOP3.LUT R47, R47, 0xffff0000, RZ, 0xc0, !PT ;  /* 0xffff00002f2f7812 */ /* 0x000fe200078ec0ff */
[----:B------:R-:W-:Y:S01]  /*8c30*/  IMAD.U32 R55, R70, 0x10000, RZ ;  /* 0x0001000046377824 */ /* 0x000fe200078e00ff */
[----:B------:R-:W-:Y:S01]  /*8c40*/  LOP3.LUT R86, R86, 0xffff0000, RZ, 0xc0, !PT ;  /* 0xffff000056567812 */ /* 0x000fe200078ec0ff */
[----:B------:R-:W-:Y:S01]  /*8c50*/  FMUL.FTZ R56, R68, R41 ;  /* 0x0000002944387220 */ /* 0x000fe20000410000 */
[----:B------:R-:W-:-:S02]  /*8c60*/  IMAD.U32 R59, R43, 0x10000, RZ ;  /* 0x000100002b3b7824 */ /* 0x000fc400078e00ff */
[-C--:B------:R-:W-:Y:S01]  /*8c70*/  FMUL.FTZ R68, R68, R55.reuse ;  /* 0x0000003744447220 */ /* 0x080fe20000410000 */
[----:B------:R-:W-:Y:S01]  /*8c80*/  PRMT R84, R174, 0x5410, R84 ;  /* 0x00005410ae547816 */ /* 0x000fe20000000054 */
[----:B------:R-:W-:Y:S01]  /*8c90*/  IMAD.U32 R69, R44, 0x10000, RZ ;  /* 0x000100002c457824 */ /* 0x000fe200078e00ff */
[----:B------:R-:W-:Y:S01]  /*8ca0*/  LOP3.LUT R43, R43, 0xffff0000, RZ, 0xc0, !PT ;  /* 0xffff00002b2b7812 */ /* 0x000fe200078ec0ff */
[C---:B------:R-:W-:Y:S01]  /*8cb0*/  FFMA.FTZ R56, R59.reuse, R55, -R56 ;  /* 0x000000373b387223 */ /* 0x040fe20000010838 */
[----:B------:R-:W-:Y:S01]  /*8cc0*/  LOP3.LUT R70, R70, 0xffff0000, RZ, 0xc0, !PT ;  /* 0xffff000046467812 */ /* 0x000fe200078ec0ff */
[----:B------:R-:W-:Y:S01]  /*8cd0*/  FFMA.FTZ R68, R59, R41, R68 ;  /* 0x000000293b447223 */ /* 0x000fe20000010044 */
[----:B------:R-:W-:Y:S01]  /*8ce0*/  PRMT R51, R172, 0x5410, R51 ;  /* 0x00005410ac337816 */ /* 0x000fe20000000033 */
[C---:B------:R-:W-:Y:S01]  /*8cf0*/  FMUL.FTZ R59, R47.reuse, R86 ;  /* 0x000000562f3b7220 */ /* 0x040fe20000410000 */
[----:B------:R-:W-:Y:S02]  /*8d00*/  IMAD.U32 R55, R84, 0x10000, RZ ;  /* 0x0001000054377824 */ /* 0x000fe400078e00ff */
[-C--:B------:R-:W-:Y:S01]  /*8d10*/  FMUL.FTZ R47, R47, R70.reuse ;  /* 0x000000462f2f7220 */ /* 0x080fe20000410000 */
[----:B------:R-:W-:Y:S01]  /*8d20*/  LOP3.LUT R44, R44, 0xffff0000, RZ, 0xc0, !PT ;  /* 0xffff00002c2c7812 */ /* 0x000fe200078ec0ff */
[----:B------:R-:W-:Y:S01]  /*8d30*/  FFMA.FTZ R59, R43, R70, -R59 ;  /* 0x000000462b3b7223 */ /* 0x000fe2000001083b */
[C---:B------:R-:W-:Y:S01]  /*8d40*/  IMAD.U32 R41, R51.reuse, 0x10000, RZ ;  /* 0x0001000033297824 */ /* 0x040fe200078e00ff */
[----:B------:R-:W-:Y:S01]  /*8d50*/  LOP3.LUT R70, R51, 0xffff0000, RZ, 0xc0, !PT ;  /* 0xffff000033467812 */ /* 0x000fe200078ec0ff */
[----:B------:R-:W-:Y:S01]  /*8d60*/  FMUL.FTZ R51, R69, R55 ;  /* 0x0000003745337220 */ /* 0x000fe20000410000 */
[----:B------:R-:W-:Y:S01]  /*8d70*/  PRMT R54, R173, 0x5410, R54 ;  /* 0x00005410ad367816 */ /* 0x000fe20000000036 */
[-C--:B------:R-:W-:Y:S01]  /*8d80*/  FMUL.FTZ R69, R69, R41.reuse ;  /* 0x0000002945457220 */ /* 0x080fe20000410000 */
[----:B------:R-:W-:Y:S01]  /*8d90*/  LOP3.LUT R84, R84, 0xffff0000, RZ, 0xc0, !PT ;  /* 0xffff000054547812 */ /* 0x000fe200078ec0ff */
[----:B------:R-:W-:Y:S01]  /*8da0*/  FFMA.FTZ R47, R43, R86, R47 ;  /* 0x000000562b2f7223 */ /* 0x000fe2000001002f */
[----:B------:R-:W-:Y:S01]  /*8db0*/  PRMT R53, R171, 0x5410, R53 ;  /* 0x00005410ab357816 */ /* 0x000fe20000000035 */
[C---:B------:R-:W-:Y:S01]  /*8dc0*/  FFMA.FTZ R51, R57.reuse, R41, -R51 ;  /* 0x0000002939337223 */ /* 0x040fe20000010833 */
[----:B------:R-:W-:Y:S01]  /*8dd0*/  LOP3.LUT R40, R40, 0xffff0000, RZ, 0xc0, !PT ;  /* 0xffff000028287812 */ /* 0x000fe200078ec0ff */
[----:B------:R-:W-:Y:S01]  /*8de0*/  FMUL.FTZ R43, R44, R84 ;  /* 0x000000542c2b7220 */ /* 0x000fe20000410000 */
[----:B------:R-:W-:Y:S01]  /*8df0*/  IMAD.U32 R41, R54, 0x10000, RZ ;  /* 0x0001000036297824 */ /* 0x000fe200078e00ff */
[----:B------:R-:W-:Y:S01]  /*8e00*/  LOP3.LUT R46, R46, 0xffff0000, RZ, 0xc0, !PT ;  /* 0xffff00002e2e7812 */ /* 0x000fe200078ec0ff */
[----:B------:R-:W-:Y:S01]  /*8e10*/  FMUL.FTZ R44, R44, R70 ;  /* 0x000000462c2c7220 */ /* 0x000fe20000410000 */
[----:B------:R-:W-:Y:S01]  /*8e20*/  LOP3.LUT R54, R54, 0xffff0000, RZ, 0xc0, !PT ;  /* 0xffff000036367812 */ /* 0x000fe200078ec0ff */
[----:B------:R-:W-:Y:S01]  /*8e30*/  FFMA.FTZ R69, R57, R55, R69 ;  /* 0x0000003739457223 */ /* 0x000fe20000010045 */
[C---:B------:R-:W-:Y:S01]  /*8e40*/  IMAD.U32 R58, R42.reuse, 0x10000, RZ ;  /* 0x000100002a3a7824 */ /* 0x040fe200078e00ff */
[----:B------:R-:W-:Y:S01]  /*8e50*/  LOP3.LUT R42, R42, 0xffff0000, RZ, 0xc0, !PT ;  /* 0xffff00002a2a7812 */ /* 0x000fe200078ec0ff */
[----:B------:R-:W-:-:S02]  /*8e60*/  IMAD.U32 R55, R53, 0x10000, RZ ;  /* 0x0001000035377824 */ /* 0x000fc400078e00ff */
[C---:B------:R-:W-:Y:S01]  /*8e70*/  FFMA.FTZ R43, R40.reuse, R70, -R43 ;  /* 0x00000046282b7223 */ /* 0x040fe2000001082b */
[----:B------:R-:W-:Y:S01]  /*8e80*/  LOP3.LUT R53, R53, 0xffff0000, RZ, 0xc0, !PT ;  /* 0xffff000035357812 */ /* 0x000fe200078ec0ff */
[----:B------:R-:W-:Y:S01]  /*8e90*/  FFMA.FTZ R44, R40, R84, R44 ;  /* 0x00000054282c7223 */ /* 0x000fe2000001002c */
[C---:B------:R-:W-:Y:S01]  /*8ea0*/  FMUL.FTZ R40, R77.reuse, R41 ;  /* 0x000000294d287220 */ /* 0x040fe20000410000 */
[CC--:B------:R-:W-:Y:S01]  /*8eb0*/  FMUL.FTZ R57, R46.reuse, R54.reuse ;  /* 0x000000362e397220 */ /* 0x0c0fe20000410000 */
[----:B------:R-:W-:Y:S01]  /*8ec0*/  FMUL.FTZ R77, R77, R55 ;  /* 0x000000374d4d7220 */ /* 0x000fe20000410000 */
[----:B------:R-:W-:Y:S01]  /*8ed0*/  FMUL.FTZ R46, R46, R53 ;  /* 0x000000352e2e7220 */ /* 0x000fe20000410000 */
[----:B------:R-:W-:Y:S01]  /*8ee0*/  FFMA.FTZ R40, R58, R55, -R40 ;  /* 0x000000373a287223 */ /* 0x000fe20000010828 */
        /* <DEDUP_REMOVED lines=14> */
[----:B------:R-:W-:-:S07]  /*8fd0*/  F2FP.BF16.F32.PACK_AB R46, R46, R77 ;  /* 0x0000004d2e2e723e */ /* 0x000fce00000010ff */
.L_x_3732:
[----:B------:R-:W-:Y:S05]  /*8fe0*/  BSYNC B2 ;  /* 0x0000000000027941 */ /* 0x000fea0003800000 */
.L_x_3731:
[----:B------:R-:W-:-:S13]  /*8ff0*/  ISETP.GE.AND P3, PT, R48, R143, PT ;  /* 0x0000008f3000720c */ /* 0x000fda0003f66270 */
[--C-:B------:R-:W-:Y:S02]  /*9000*/  @!P3 SHF.R.S32.HI R53, RZ, 0x1f, R48.reuse ;  /* 0x0000001fff35b819 */ /* 0x100fe40000011430 */
[----:B------:R-:W-:-:S04]  /*9010*/  @!P3 IADD3 R51, P4, P5, R116, R126, R48 ;  /* 0x0000007e7433b210 */ /* 0x000fc80007d9e030 */
[----:B------:R-:W-:Y:S02]  /*9020*/  @!P3 IADD3.X R53, R7, R52, R53, P4, P5 ;  /* 0x000000340735b210 */ /* 0x000fe400027ea435 */
[----:B------:R-:W-:-:S04]  /*9030*/  LEA R48, P4, R49, R124, 0x1 ;  /* 0x0000007c31307211 */ /* 0x000fc800078808ff */
[----:B------:R-:W-:Y:S02]  /*9040*/  LEA.HI.X R49, R49, R125, R50, 0x1, P4 ;  /* 0x0000007d31317211 */ /* 0x000fe400020f0c32 */
[----:B------:R-:W-:-:S03]  /*9050*/  @!P3 LEA R50, P4, R51, R124, 0x1 ;  /* 0x0000007c3332b211 */ /* 0x000fc600078808ff */
[----:B0-----:R0:W-:Y:S01]  /*9060*/  STG.E.128 desc[UR60][R48.64], R40 ;  /* 0x0000002830007986 */ /* 0x0011e2000c101d3c */
[----:B------:R-:W-:-:S05]  /*9070*/  @!P3 LEA.HI.X R51, R51, R125, R53, 0x1, P4 ;  /* 0x0000007d3333b211 */ /* 0x000fca00020f0c35 */
[----:B--2---:R0:W-:Y:S04]  /*9080*/  @!P3 STG.E.128 desc[UR60][R50.64], R44 ;  /* 0x0000002c3200b986 */ /* 0x0041e8000c101d3c */
.L_x_3730:
[----:B------:R-:W-:Y:S05]  /*9090*/  BSYNC B1 ;  /* 0x0000000000017941 */ /* 0x000fea0003800000 */
.L_x_3729:
[----:B------:R-:W-:Y:S01]  /*90a0*/  ISETP.NE.AND P3, PT, R32, RZ, PT ;  /* 0x000000ff2000720c */ /* 0x000fe20003f65270 */
[----:B------:R-:W-:-:S12]  /*90b0*/  BSSY B1, `(.L_x_3733) ;  /* 0x0000083000017945 */ /* 0x000fd80003800000 */
[----:B------:R-:W-:Y:S05]  /*90c0*/  @!P3 BRA `(.L_x_3734) ;  /* 0x000000080004b947 */ /* 0x000fea0003800000 */
[----:B0-----:R-:W-:Y:S01]  /*90d0*/  SEL R40, R132, R148, !P1 ;  /* 0x0000009484287207 */ /* 0x001fe20004800000 */
        /* <DEDUP_REMOVED lines=8> */
[----:B------:R-:W-:Y:S01]  /*9160*/  SHF.R.S32.HI R40, RZ, 0x1f, R41 ;  /* 0x0000001fff287819 */ /* 0x000fe20000011429 */
[----:B------:R-:W-:-:S03]  /*9170*/  IMAD.SHL.U32 R48, R41, 0x8, RZ ;  /* 0x0000000829307824 */ /* 0x000fc600078e00ff */
[----:B------:R-:W-:-:S04]  /*9180*/  LEA.HI R40, R40, R41, RZ, 0x3 ;  /* 0x0000002928287211 */ /* 0x000fc800078f18ff */
        /* <DEDUP_REMOVED lines=13> */
[----:B--2---:R-:W-:Y:S01]  /*9260*/  IMAD.U32 R58, R45, 0x10000, RZ ;  /* 0x000100002d3a7824 */ /* 0x004fe200078e00ff */
[----:B------:R-:W-:Y:S01]  /*9270*/  SHF.R.U64 R51, R64, 0x10, R65 ;  /* 0x0000001040337819 */ /* 0x000fe20000001241 */
[----:B0-----:R-:W-:Y:S01]  /*9280*/  IMAD.U32 R56, R41, 0x10000, RZ ;  /* 0x0001000029387824 */ /* 0x001fe200078e00ff */
[----:B------:R-:W-:Y:S01]  /*9290*/  SHF.R.U32.HI R80, RZ, 0x10, R81 ;  /* 0x00000010ff507819 */ /* 0x000fe20000011651 */
[----:B------:R-:W-:Y:S01]  /*92a0*/  IMAD.U32 R68, R47, 0x10000, RZ ;  /* 0x000100002f447824 */ /* 0x000fe200078e00ff */
[----:B------:R-:W-:Y:S01]  /*92b0*/  SHF.R.U32.HI R64, RZ, 0x10, R65 ;  /* 0x00000010ff407819 */ /* 0x000fe20000011641 */
[----:B------:R-:W-:Y:S01]  /*92c0*/  IMAD.U32 R69, R46, 0x10000, RZ ;  /* 0x000100002e457824 */ /* 0x000fe200078e00ff */
[----:B------:R-:W-:Y:S01]  /*92d0*/  PRMT R80, R167, 0x5432, R80 ;  /* 0x00005432a7507816 */ /* 0x000fe20000000050 */
[----:B------:R-:W-:Y:S01]  /*92e0*/  IMAD.U32 R65, R42, 0x10000, RZ ;  /* 0x000100002a417824 */ /* 0x000fe200078e00ff */
[----:B------:R-:W-:-:S02]  /*92f0*/  PRMT R64, R165, 0x5432, R64 ;  /* 0x00005432a5407816 */ /* 0x000fc40000000040 */
[----:B------:R-:W-:Y:S01]  /*9300*/  SHF.R.U64 R55, R82, 0x10, R83 ;  /* 0x0000001052377819 */ /* 0x000fe20000001253 */
[----:B------:R-:W-:Y:S01]  /*9310*/  IMAD.U32 R70, R80, 0x10000, RZ ;  /* 0x0001000050467824 */ /* 0x000fe200078e00ff */
[----:B------:R-:W-:Y:S01]  /*9320*/  SHF.R.U64 R53, R66, 0x10, R67 ;  /* 0x0000001042357819 */ /* 0x000fe20000001243 */
[----:B------:R-:W-:Y:S01]  /*9330*/  IMAD.U32 R71, R64, 0x10000, RZ ;  /* 0x0001000040477824 */ /* 0x000fe200078e00ff */
[----:B------:R-:W-:Y:S02]  /*9340*/  SHF.R.U32.HI R82, RZ, 0x10, R83 ;  /* 0x00000010ff527819 */ /* 0x000fe40000011653 */
[----:B------:R-:W-:Y:S01]  /*9350*/  SHF.R.U32.HI R66, RZ, 0x10, R67 ;  /* 0x00000010ff427819 */ /* 0x000fe20000011643 */
[----:B------:R-:W-:Y:S01]  /*9360*/  IMAD.U32 R67, R43, 0x10000, RZ ;  /* 0x000100002b437824 */ /* 0x000fe200078e00ff */
[----:B------:R-:W-:Y:S01]  /*9370*/  LOP3.LUT R59, R45, 0xffff0000, RZ, 0xc0, !PT ;  /* 0xffff00002d3b7812 */ /* 0x000fe200078ec0ff */
[----:B------:R-:W-:Y:S01]  /*9380*/  IMAD.U32 R45, R44, 0x10000, RZ ;  /* 0x000100002c2d7824 */ /* 0x000fe200078e00ff */
[----:B------:R-:W-:Y:S01]  /*9390*/  PRMT R76, R166, 0x5410, R55 ;  /* 0x00005410a64c7816 */ /* 0x000fe20000000037 */
[----:B------:R-:W-:Y:S01]  /*93a0*/  FMUL.FTZ R55, R58, R70 ;  /* 0x000000463a377220 */ /* 0x000fe20000410000 */
[----:B------:R-:W-:Y:S01]  /*93b0*/  LOP3.LUT R80, R80, 0xffff0000, RZ, 0xc0, !PT ;  /* 0xffff000050507812 */ /* 0x000fe200078ec0ff */
[-C--:B------:R-:W-:Y:S01]  /*93c0*/  FMUL.FTZ R58, R58, R71.reuse ;  /* 0x000000473a3a7220 */ /* 0x080fe20000410000 */
[----:B------:R-:W-:Y:S01]  /*93d0*/  PRMT R82, R166, 0x5432, R82 ;  /* 0x00005432a6527816 */ /* 0x000fe20000000052 */
[----:B------:R-:W-:Y:S01]  /*93e0*/  FFMA.FTZ R55, R56, R71, -R55 ;  /* 0x0000004738377223 */ /* 0x000fe20000010837 */
[----:B------:R-:W-:Y:S01]  /*93f0*/  PRMT R66, R164, 0x5432, R66 ;  /* 0x00005432a4427816 */ /* 0x000fe20000000042 */
[----:B------:R-:W-:Y:S01]  /*9400*/  FMUL.FTZ R77, R59, R80 ;  /* 0x000000503b4d7220 */ /* 0x000fe20000410000 */
[----:B------:R-:W-:Y:S01]  /*9410*/  LOP3.LUT R57, R41, 0xffff0000, RZ, 0xc0, !PT ;  /* 0xffff000029397812 */ /* 0x000fe200078ec0ff */
[----:B------:R-:W-:Y:S01]  /*9420*/  IMAD.U32 R71, R82, 0x10000, RZ ;  /* 0x0001000052477824 */ /* 0x000fe200078e00ff */
[----:B------:R-:W-:Y:S01]  /*9430*/  LOP3.LUT R64, R64, 0xffff0000, RZ, 0xc0, !PT ;  /* 0xffff000040407812 */ /* 0x000fe200078ec0ff */
[----:B------:R-:W-:Y:S01]  /*9440*/  FFMA.FTZ R58, R56, R70, R58 ;  /* 0x00000046383a7223 */ /* 0x000fe2000001003a */
[----:B------:R-:W-:Y:S01]  /*9450*/  IMAD.U32 R56, R66, 0x10000, RZ ;  /* 0x0001000042387824 */ /* 0x000fe200078e00ff */
[----:B------:R-:W-:Y:S01]  /*9460*/  LOP3.LUT R47, R47, 0xffff0000, RZ, 0xc0, !PT ;  /* 0xffff00002f2f7812 */ /* 0x000fe200078ec0ff */
[----:B------:R-:W-:-:S02]  /*9470*/  IMAD.U32 R41, R40, 0x10000, RZ ;  /* 0x0001000028297824 */ /* 0x000fc400078e00ff */
[-C--:B------:R-:W-:Y:S01]  /*9480*/  FMUL.FTZ R59, R59, R64.reuse ;  /* 0x000000403b3b7220 */ /* 0x080fe20000410000 */
[----:B------:R-:W-:Y:S01]  /*9490*/  FFMA.FTZ R77, R57, R64, -R77 ;  /* 0x00000040394d7223 */ /* 0x000fe2000001084d */
[-C--:B------:R-:W-:Y:S01]  /*94a0*/  FMUL.FTZ R64, R68, R71.reuse ;  /* 0x0000004744407220 */ /* 0x080fe20000410000 */
[----:B------:R-:W-:Y:S01]  /*94b0*/  LOP3.LUT R82, R82, 0xffff0000, RZ, 0xc0, !PT ;  /* 0xffff000052527812 */ /* 0x000fe200078ec0ff */
[-C--:B------:R-:W-:Y:S01]  /*94c0*/  FMUL.FTZ R68, R68, R56.reuse ;  /* 0x0000003844447220 */ /* 0x080fe20000410000 */
[----:B------:R-:W-:Y:S01]  /*94d0*/  PRMT R54, R167, 0x5410, R54 ;  /* 0x00005410a7367816 */ /* 0x000fe20000000036 */
[----:B------:R-:W-:Y:S01]  /*94e0*/  FFMA.FTZ R64, R67, R56, -R64 ;  /* 0x0000003843407223 */ /* 0x000fe20000010840 */
[----:B------:R-:W-:Y:S01]  /*94f0*/  PRMT R51, R165, 0x5410, R51 ;  /* 0x00005410a5337816 */ /* 0x000fe20000000033 */
[----:B------:R-:W-:Y:S01]  /*9500*/  FFMA.FTZ R68, R67, R71, R68 ;  /* 0x0000004743447223 */ /* 0x000fe20000010044 */
[----:B------:R-:W-:Y:S01]  /*9510*/  LOP3.LUT R43, R43, 0xffff0000, RZ, 0xc0, !PT ;  /* 0xffff00002b2b7812 */ /* 0x000fe200078ec0ff */
[----:B------:R-:W-:Y:S01]  /*9520*/  FMUL.FTZ R67, R47, R82 ;  /* 0x000000522f437220 */ /* 0x000fe20000410000 */
[----:B------:R-:W-:Y:S01]  /*9530*/  LOP3.LUT R66, R66, 0xffff0000, RZ, 0xc0, !PT ;  /* 0xffff000042427812 */ /* 0x000fe200078ec0ff */
[----:B------:R-:W-:Y:S01]  /*9540*/  FFMA.FTZ R59, R57, R80, R59 ;  /* 0x00000050393b7223 */ /* 0x000fe2000001003b */
[----:B------:R-:W-:Y:S01]  /*9550*/  IMAD.U32 R57, R54, 0x10000, RZ ;  /* 0x0001000036397824 */ /* 0x000fe200078e00ff */
[----:B------:R-:W-:Y:S01]  /*9560*/  LOP3.LUT R44, R44, 0xffff0000, RZ, 0xc0, !PT ;  /* 0xffff00002c2c7812 */ /* 0x000fe200078ec0ff */
[----:B------:R-:W-:-:S02]  /*9570*/  IMAD.U32 R56, R51, 0x10000, RZ ;  /* 0x0001000033387824 */ /* 0x000fc400078e00ff */
[-C--:B------:R-:W-:Y:S01]  /*9580*/  FMUL.FTZ R47, R47, R66.reuse ;  /* 0x000000422f2f7220 */ /* 0x080fe20000410000 */
[----:B------:R-:W-:Y:S01]  /*9590*/  FFMA.FTZ R67, R43, R66, -R67 ;  /* 0x000000422b437223 */ /* 0x000fe20000010843 */
[----:B------:R-:W-:Y:S02]  /*95a0*/  LOP3.LUT R54, R54, 0xffff0000, RZ, 0xc0, !PT ;  /* 0xffff000036367812 */ /* 0x000fe400078ec0ff */
[----:B------:R-:W-:Y:S01]  /*95b0*/  LOP3.LUT R66, R51, 0xffff0000, RZ, 0xc0, !PT ;  /* 0xffff000033427812 */ /* 0x000fe200078ec0ff */
[CC--:B------:R-:W-:Y:S01]  /*95c0*/  FMUL.FTZ R51, R45.reuse, R57.reuse ;  /* 0x000000392d337220 */ /* 0x0c0fe20000410000 */
[----:B------:R-:W-:Y:S01]  /*95d0*/  FMUL.FTZ R45, R45, R56 ;  /* 0x000000382d2d7220 */ /* 0x000fe20000410000 */
[----:B------:R-:W-:Y:S01]  /*95e0*/  LOP3.LUT R40, R40, 0xffff0000, RZ, 0xc0, !PT ;  /* 0xffff000028287812 */ /* 0x000fe200078ec0ff */
[----:B------:R-:W-:Y:S01]  /*95f0*/  FFMA.FTZ R47, R43, R82, R47 ;  /* 0x000000522b2f7223 */ /* 0x000fe2000001002f */
[----:B------:R-:W-:Y:S01]  /*9600*/  PRMT R53, R164, 0x5410, R53 ;  /* 0x00005410a4357816 */ /* 0x000fe20000000035 */
[C---:B------:R-:W-:Y:S01]  /*9610*/  FMUL.FTZ R43, R44.reuse, R54 ;  /* 0x000000362c2b7220 */ /* 0x040fe20000410000 */
[C---:B------:R-:W-:Y:S01]  /*9620*/  FFMA.FTZ R51, R41.reuse, R56, -R51 ;  /* 0x0000003829337223 */ /* 0x040fe20000010833 */
[----:B------:R-:W-:Y:S01]  /*9630*/  FFMA.FTZ R45, R41, R57, R45 ;  /* 0x00000039292d7223 */ /* 0x000fe2000001002d */
[-C--:B------:R-:W-:Y:S01]  /*9640*/  FMUL.FTZ R41, R44, R66.reuse ;  /* 0x000000422c297220 */ /* 0x080fe20000410000 */
[----:B------:R-:W-:Y:S01]  /*9650*/  FFMA.FTZ R66, R40, R66, -R43 ;  /* 0x0000004228427223 */ /* 0x000fe2000001082b */
[----:B------:R-:W-:Y:S01]  /*9660*/  LOP3.LUT R46, R46, 0xffff0000, RZ, 0xc0, !PT ;  /* 0xffff00002e2e7812 */ /* 0x000fe200078ec0ff */
[C---:B------:R-:W-:Y:S01]  /*9670*/  IMAD.U32 R44, R53.reuse, 0x10000, RZ ;  /* 0x00010000352c7824 */ /* 0x040fe200078e00ff */
[C---:B------:R-:W-:Y:S01]  /*9680*/  LOP3.LUT R43, R76.reuse, 0xffff0000, RZ, 0xc0, !PT ;  /* 0xffff00004c2b7812 */ /* 0x040fe200078ec0ff */
[----:B------:R-:W-:Y:S01]  /*9690*/  IMAD.U32 R56, R76, 0x10000, RZ ;  /* 0x000100004c387824 */ /* 0x000fe200078e00ff */
[----:B------:R-:W-:Y:S01]  /*96a0*/  LOP3.LUT R53, R53, 0xffff0000, RZ, 0xc0, !PT ;  /* 0xffff000035357812 */ /* 0x000fe200078ec0ff */
[----:B------:R-:W-:Y:S01]  /*96b0*/  FFMA.FTZ R40, R40, R54, R41 ;  /* 0x0000003628287223 */ /* 0x000fe20000010029 */
[----:B------:R-:W-:Y:S01]  /*96c0*/  LOP3.LUT R42, R42, 0xffff0000, RZ, 0xc0, !PT ;  /* 0xffff00002a2a7812 */ /* 0x000fe200078ec0ff */
[C---:B------:R-:W-:Y:S01]  /*96d0*/  FMUL.FTZ R54, R69.reuse, R56 ;  /* 0x0000003845367220 */ /* 0x040fe20000410000 */
[C---:B------:R-:W-:Y:S01]  /*96e0*/  FMUL.FTZ R41, R46.reuse, R43 ;  /* 0x0000002b2e297220 */ /* 0x040fe20000410000 */
[-C--:B------:R-:W-:Y:S01]  /*96f0*/  FMUL.FTZ R69, R69, R44.reuse ;  /* 0x0000002c45457220 */ /* 0x080fe20000410000 */
[-C--:B------:R-:W-:Y:S01]  /*9700*/  FMUL.FTZ R46, R46, R53.reuse ;  /* 0x000000352e2e7220 */ /* 0x080fe20000410000 */
[----:B------:R-:W-:Y:S01]  /*9710*/  FFMA.FTZ R44, R65, R44, -R54 ;  /* 0x0000002c412c7223 */ /* 0x000fe20000010836 */
[C---:B------:R-:W-:Y:S01]  /*9720*/  FFMA.FTZ R41, R42.reuse, R53, -R41 ;  /* 0x000000352a297223 */ /* 0x040fe20000010829 */
[----:B------:R-:W-:Y:S01]  /*9730*/  F2FP.BF16.F32.PACK_AB R68, R47, R68 ;  /* 0x000000442f44723e */ /* 0x000fe200000010ff */
        /* <DEDUP_REMOVED lines=8> */
[----:B------:R-:W-:Y:S01]  /*97c0*/  IMAD.MOV.U32 R44, RZ, RZ, R47 ;  /* 0x000000ffff2c7224 */ /* 0x000fe200078e002f */
[----:B------:R-:W-:Y:S01]  /*97d0*/  F2FP.BF16.F32.PACK_AB R46, R43, R56 ;  /* 0x000000382b2e723e */ /* 0x000fe200000010ff */
[----:B------:R-:W-:-:S02]  /*97e0*/  IMAD.MOV.U32 R40, RZ, RZ, R54 ;  /* 0x000000ffff287224 */ /* 0x000fc400078e0036 */
[----:B------:R-:W-:Y:S02]  /*97f0*/  IMAD.MOV.U32 R41, RZ, RZ, R55 ;  /* 0x000000ffff297224 */ /* 0x000fe400078e0037 */
[----:B------:R-:W-:Y:S02]  /*9800*/  IMAD.MOV.U32 R45, RZ, RZ, R58 ;  /* 0x000000ffff2d7224 */ /* 0x000fe400078e003a */
[----:B------:R-:W-:Y:S02]  /*9810*/  IMAD.MOV.U32 R43, RZ, RZ, R64 ;  /* 0x000000ffff2b7224 */ /* 0x000fe400078e0040 */
[----:B------:R-:W-:-:S07]  /*9820*/  IMAD.MOV.U32 R47, RZ, RZ, R68 ;  /* 0x000000ffff2f7224 */ /* 0x000fce00078e0044 */
.L_x_3736:
[----:B------:R-:W-:Y:S05]  /*9830*/  BSYNC B2 ;  /* 0x0000000000027941 */ /* 0x000fea0003800000 */
.L_x_3735:
        /* <DEDUP_REMOVED lines=10> */
.L_x_3734:
[----:B------:R-:W-:Y:S05]  /*98e0*/  BSYNC B1 ;  /* 0x0000000000017941 */ /* 0x000fea0003800000 */
.L_x_3733:
[----:B------:R-:W-:-:S13]  /*98f0*/  ISETP.NE.AND P3, PT, R33, RZ, PT ;  /* 0x000000ff2100720c */ /* 0x000fda0003f65270 */
[----:B------:R-:W-:Y:S05]  /*9900*/  @!P3 BRA `(.L_x_3687) ;  /* 0x0000000800e4b947 */ /* 0x000fea0003800000 */
[----:B0---4-:R-:W2:Y:S01]  /*9910*/  LDL R40, [R1+0x10] ;  /* 0x0000100001287983 */ /* 0x011ea20000100800 */
[----:B------:R-:W-:Y:S01]  /*9920*/  SHF.R.U32.HI R42, RZ, 0x3, R208 ;  /* 0x00000003ff2a7819 */ /* 0x000fe200000116d0 */
[----:B------:R-:W-:Y:S01]  /*9930*/  BSSY B1, `(.L_x_3737) ;  /* 0x0000077000017945 */ /* 0x000fe20003800000 */
[----:B--2---:R-:W-:Y:S02]  /*9940*/  LOP3.LUT P5, RZ, R40, 0x1, RZ, 0xc0, !PT ;  /* 0x0000000128ff7812 */ /* 0x004fe400078ac0ff */
[----:B------:R-:W-:Y:S02]  /*9950*/  IADD3 R40, P3, P4, R116, R126, R27 ;  /* 0x0000007e74287210 */ /* 0x000fe40007c7e01b */
[----:B------:R-:W-:Y:S02]  /*9960*/  SEL R148, R132, R148, !P5 ;  /* 0x0000009484947207 */ /* 0x000fe40006800000 */
[----:B------:R-:W-:Y:S02]  /*9970*/  IADD3.X R41, R7, R52, R31, P3, P4 ;  /* 0x0000003407297210 */ /* 0x000fe40001fe841f */
[----:B---3--:R-:W-:-:S04]  /*9980*/  LEA R48, P3, R40, R124, 0x1 ;  /* 0x0000007c28307211 */ /* 0x008fc800078608ff */
[----:B------:R-:W-:Y:S02]  /*9990*/  LEA.HI.X R49, R40, R125, R41, 0x1, P3 ;  /* 0x0000007d28317211 */ /* 0x000fe400018f0c29 */
[----:B------:R-:W-:Y:S02]  /*99a0*/  SHF.R.S32.HI R41, RZ, 0x1f, R148 ;  /* 0x0000001fff297819 */ /* 0x000fe40000011494 */
[----:B------:R-:W-:Y:S02]  /*99b0*/  ISETP.GE.AND P3, PT, R3, R121, PT ;  /* 0x000000790300720c */ /* 0x000fe40003f66270 */
[----:B------:R-:W-:-:S04]  /*99c0*/  LEA.HI R148, R41, R148, RZ, 0x4 ;  /* 0x0000009429947211 */ /* 0x000fc800078f20ff */
[----:B------:R-:W-:-:S04]  /*99d0*/  LEA.HI.SX32 R148, R148, R99, 0x1c ;  /* 0x0000006394947211 */ /* 0x000fc800078fe2ff */
[----:B------:R-:W-:Y:S01]  /*99e0*/  SHF.R.S32.HI R41, RZ, 0x1f, R148 ;  /* 0x0000001fff297819 */ /* 0x000fe20000011494 */
[----:B------:R-:W-:-:S03]  /*99f0*/  IMAD.SHL.U32 R51, R148, 0x8, RZ ;  /* 0x0000000894337824 */ /* 0x000fc600078e00ff */
[----:B------:R-:W-:Y:S02]  /*9a00*/  LEA.HI R41, R41, R148, RZ, 0x3 ;  /* 0x0000009429297211 */ /* 0x000fe400078f18ff */
[----:B------:R-:W-:Y:S02]  /*9a10*/  LOP3.LUT R40, R208, 0x38, R51, 0xf8, !PT ;  /* 0x00000038d0287812 */ /* 0x000fe400078ef833 */
[----:B------:R-:W-:Y:S02]  /*9a20*/  SHF.R.S32.HI R41, RZ, 0x3, R41 ;  /* 0x00000003ff297819 */ /* 0x000fe40000011429 */
[----:B------:R-:W-:-:S03]  /*9a30*/  LOP3.LUT R40, R40, R42, RZ, 0x3c, !PT ;  /* 0x0000002a28287212 */ /* 0x000fc600078e3cff */
[----:B------:R-:W-:-:S04]  /*9a40*/  IMAD R41, R41, 0x1c00, R216 ;  /* 0x00001c0029297824 */ /* 0x000fc800078e02d8 */
        /* <DEDUP_REMOVED lines=9> */
[----:B--2---:R-:W-:Y:S01]  /*9ae0*/  IMAD.U32 R64, R45, 0x10000, RZ ;  /* 0x000100002d407824 */ /* 0x004fe200078e00ff */
[----:B------:R-:W-:Y:S01]  /*9af0*/  SHF.R.U32.HI R73, RZ, 0x10, R73 ;  /* 0x00000010ff497819 */ /* 0x000fe20000011649 */
[----:B------:R-:W-:Y:S01]  /*9b00*/  IMAD.U32 R65, R47, 0x10000, RZ ;  /* 0x000100002f417824 */ /* 0x000fe200078e00ff */
[--C-:B------:R-:W-:Y:S01]  /*9b10*/  SHF.R.U64 R53, R60, 0x10, R61.reuse ;  /* 0x000000103c357819 */ /* 0x100fe2000000123d */
[----:B0-----:R-:W-:Y:S01]  /*9b20*/  IMAD.U32 R60, R43, 0x10000, RZ ;  /* 0x000100002b3c7824 */ /* 0x001fe200078e00ff */
[----:B------:R-:W-:Y:S01]  /*9b30*/  SHF.R.U32.HI R61, RZ, 0x10, R61 ;  /* 0x00000010ff3d7819 */ /* 0x000fe2000001163d */
[----:B------:R-:W-:Y:S01]  /*9b40*/  IMAD.U32 R56, R41, 0x10000, RZ ;  /* 0x0001000029387824 */ /* 0x000fe200078e00ff */
[----:B------:R-:W-:Y:S01]  /*9b50*/  PRMT R73, R160, 0x5432, R73 ;  /* 0x00005432a0497816 */ /* 0x000fe20000000049 */
[----:B------:R-:W-:Y:S01]  /*9b60*/  IMAD.U32 R59, R42, 0x10000, RZ ;  /* 0x000100002a3b7824 */ /* 0x000fe200078e00ff */
[----:B------:R-:W-:-:S02]  /*9b70*/  SHF.R.U64 R54, R74, 0x10, R75 ;  /* 0x000000104a367819 */ /* 0x000fc4000000124b */
[----:B------:R-:W-:Y:S01]  /*9b80*/  SHF.R.U64 R50, R62, 0x10, R63 ;  /* 0x000000103e327819 */ /* 0x000fe2000000123f */
[----:B------:R-:W-:Y:S01]  /*9b90*/  IMAD.U32 R67, R73, 0x10000, RZ ;  /* 0x0001000049437824 */ /* 0x000fe200078e00ff */
[----:B------:R-:W-:Y:S02]  /*9ba0*/  SHF.R.U32.HI R74, RZ, 0x10, R75 ;  /* 0x00000010ff4a7819 */ /* 0x000fe4000001164b */
[----:B------:R-:W-:Y:S01]  /*9bb0*/  PRMT R61, R158, 0x5432, R61 ;  /* 0x000054329e3d7816 */ /* 0x000fe2000000003d */
[----:B------:R-:W-:Y:S01]  /*9bc0*/  FMUL.FTZ R69, R64, R67 ;  /* 0x0000004340457220 */ /* 0x000fe20000410000 */
[----:B------:R-:W-:Y:S02]  /*9bd0*/  SHF.R.U32.HI R62, RZ, 0x10, R63 ;  /* 0x00000010ff3e7819 */ /* 0x000fe4000001163f */
[----:B------:R-:W-:Y:S01]  /*9be0*/  LOP3.LUT R58, R45, 0xffff0000, RZ, 0xc0, !PT ;  /* 0xffff00002d3a7812 */ /* 0x000fe200078ec0ff */
[----:B------:R-:W-:Y:S01]  /*9bf0*/  IMAD.U32 R45, R44, 0x10000, RZ ;  /* 0x000100002c2d7824 */ /* 0x000fe200078e00ff */
[----:B------:R-:W-:-:S02]  /*9c00*/  LOP3.LUT R73, R73, 0xffff0000, RZ, 0xc0, !PT ;  /* 0xffff000049497812 */ /* 0x000fc400078ec0ff */
[----:B------:R-:W-:Y:S01]  /*9c10*/  PRMT R160, R160, 0x5410, R55 ;  /* 0x00005410a0a07816 */ /* 0x000fe20000000037 */
[----:B------:R-:W-:Y:S01]  /*9c20*/  IMAD.U32 R55, R61, 0x10000, RZ ;  /* 0x000100003d377824 */ /* 0x000fe200078e00ff */
[----:B------:R-:W-:Y:S01]  /*9c30*/  PRMT R74, R159, 0x5432, R74 ;  /* 0x000054329f4a7816 */ /* 0x000fe2000000004a */
[----:B------:R-:W-:Y:S01]  /*9c40*/  FMUL.FTZ R68, R58, R73 ;  /* 0x000000493a447220 */ /* 0x000fe20000410000 */
        /* <DEDUP_REMOVED lines=10> */
[C---:B------:R-:W-:Y:S01]  /*9cf0*/  FMUL.FTZ R61, R65.reuse, R66 ;  /* 0x00000042413d7220 */ /* 0x040fe20000410000 */
[----:B------:R-:W-:Y:S01]  /*9d00*/  PRMT R53, R158, 0x5410, R53 ;  /* 0x000054109e357816 */ /* 0x000fe20000000035 */
[-C--:B------:R-:W-:Y:S01]  /*9d10*/  FMUL.FTZ R65, R65, R64.reuse ;  /* 0x0000004041417220 */ /* 0x080fe20000410000 */
[----:B------:R-:W-:Y:S01]  /*9d20*/  LOP3.LUT R62, R62, 0xffff0000, RZ, 0xc0, !PT ;  /* 0xffff00003e3e7812 */ /* 0x000fe200078ec0ff */
[C---:B------:R-:W-:Y:S01]  /*9d30*/  FFMA.FTZ R61, R60.reuse, R64, -R61 ;  /* 0x000000403c3d7223 */ /* 0x040fe2000001083d */
[----:B------:R-:W-:Y:S01]  /*9d40*/  LOP3.LUT R43, R43, 0xffff0000, RZ, 0xc0, !PT ;  /* 0xffff00002b2b7812 */ /* 0x000fe200078ec0ff */
[----:B------:R-:W-:Y:S01]  /*9d50*/  FFMA.FTZ R60, R60, R66, R65 ;  /* 0x000000423c3c7223 */ /* 0x000fe20000010041 */
[----:B------:R-:W-:Y:S01]  /*9d60*/  FMUL.FTZ R68, R47, R74 ;  /* 0x0000004a2f447220 */ /* 0x000fe20000410000 */
[----:B------:R-:W-:-:S02]  /*9d70*/  IMAD.U32 R64, R53, 0x10000, RZ ;  /* 0x0001000035407824 */ /* 0x000fc400078e00ff */
[----:B------:R-:W-:Y:S01]  /*9d80*/  FFMA.FTZ R57, R57, R73, R70 ;  /* 0x0000004939397223 */ /* 0x000fe20000010046 */
[----:B------:R-:W-:Y:S02]  /*9d90*/  IMAD.U32 R66, R160, 0x10000, RZ ;  /* 0x00010000a0427824 */ /* 0x000fe400078e00ff */
[-C--:B------:R-:W-:Y:S01]  /*9da0*/  FMUL.FTZ R70, R47, R62.reuse ;  /* 0x0000003e2f467220 */ /* 0x080fe20000410000 */
[----:B------:R-:W-:Y:S01]  /*9db0*/  LOP3.LUT R44, R44, 0xffff0000, RZ, 0xc0, !PT ;  /* 0xffff00002c2c7812 */ /* 0x000fe200078ec0ff */
[----:B------:R-:W-:Y:S01]  /*9dc0*/  FFMA.FTZ R62, R43, R62, -R68 ;  /* 0x0000003e2b3e7223 */ /* 0x000fe20000010844 */
[----:B------:R-:W-:Y:S01]  /*9dd0*/  LOP3.LUT R47, R160, 0xffff0000, RZ, 0xc0, !PT ;  /* 0xffff0000a02f7812 */ /* 0x000fe200078ec0ff */
[----:B------:R-:W-:Y:S01]  /*9de0*/  IMAD.U32 R41, R40, 0x10000, RZ ;  /* 0x0001000028297824 */ /* 0x000fe200078e00ff */
[----:B------:R-:W-:Y:S01]  /*9df0*/  LOP3.LUT R53, R53, 0xffff0000, RZ, 0xc0, !PT ;  /* 0xffff000035357812 */ /* 0x000fe200078ec0ff */
[----:B------:R-:W-:Y:S01]  /*9e00*/  FMUL.FTZ R68, R45, R66 ;  /* 0x000000422d447220 */ /* 0x000fe20000410000 */
[----:B------:R-:W-:Y:S01]  /*9e10*/  PRMT R50, R157, 0x5410, R50 ;  /* 0x000054109d327816 */ /* 0x000fe20000000032 */
[-C--:B------:R-:W-:Y:S01]  /*9e20*/  FMUL.FTZ R65, R45, R64.reuse ;  /* 0x000000402d417220 */ /* 0x080fe20000410000 */
[----:B------:R-:W-:Y:S01]  /*9e30*/  PRMT R54, R159, 0x5410, R54 ;  /* 0x000054109f367816 */ /* 0x000fe20000000036 */
[----:B------:R-:W-:Y:S01]  /*9e40*/  FFMA.FTZ R55, R56, R55, -R69 ;  /* 0x0000003738377223 */ /* 0x000fe20000010845 */
[----:B------:R-:W-:Y:S01]  /*9e50*/  LOP3.LUT R40, R40, 0xffff0000, RZ, 0xc0, !PT ;  /* 0xffff000028287812 */ /* 0x000fe200078ec0ff */
[----:B------:R-:W-:Y:S01]  /*9e60*/  FFMA.FTZ R56, R56, R67, R71 ;  /* 0x0000004338387223 */ /* 0x000fe20000010047 */
[----:B------:R-:W-:Y:S01]  /*9e70*/  LOP3.LUT R63, R42, 0xffff0000, RZ, 0xc0, !PT ;  /* 0xffff00002a3f7812 */ /* 0x000fe200078ec0ff */
[C---:B------:R-:W-:Y:S01]  /*9e80*/  FMUL.FTZ R67, R44.reuse, R47 ;  /* 0x0000002f2c437220 */ /* 0x040fe20000410000 */
        /* <DEDUP_REMOVED lines=12> */
[-C--:B------:R-:W-:Y:S01]  /*9f50*/  FMUL.FTZ R47, R42, R41.reuse ;  /* 0x000000292a2f7220 */ /* 0x080fe20000410000 */
[----:B------:R-:W-:Y:S01]  /*9f60*/  FFMA.FTZ R43, R43, R74, R70 ;  /* 0x0000004a2b2b7223 */ /* 0x000fe20000010046 */
        /* <DEDUP_REMOVED lines=13> */
[----:B------:R-:W-:Y:S02]  /*a040*/  F2FP.BF16.F32.PACK_AB R44, R40, R65 ;  /* 0x00000041282c723e */ /* 0x000fe400000010ff */
[----:B------:R-:W-:Y:S01]  /*a050*/  F2FP.BF16.F32.PACK_AB R42, R41, R66 ;  /* 0x00000042292a723e */ /* 0x000fe200000010ff */
[----:B------:R-:W-:Y:S01]  /*a060*/  IMAD.MOV.U32 R40, RZ, RZ, R64 ;  /* 0x000000ffff287224 */ /* 0x000fe200078e0040 */
[----:B------:R-:W-:Y:S01]  /*a070*/  F2FP.BF16.F32.PACK_AB R46, R54, R47 ;  /* 0x0000002f362e723e */ /* 0x000fe200000010ff */
[----:B------:R-:W-:-:S02]  /*a080*/  IMAD.MOV.U32 R41, RZ, RZ, R55 ;  /* 0x000000ffff297224 */ /* 0x000fc400078e0037 */
[----:B------:R-:W-:-:S07]  /*a090*/  IMAD.MOV.U32 R47, RZ, RZ, R60 ;  /* 0x000000ffff2f7224 */ /* 0x000fce00078e003c */
.L_x_3738:
[----:B------:R-:W-:Y:S05]  /*a0a0*/  BSYNC B1 ;  /* 0x0000000000017941 */ /* 0x000fea0003800000 */
.L_x_3737:
[----:B0-----:R0:W-:Y:S01]  /*a0b0*/  STG.E.128 desc[UR60][R48.64], R40 ;  /* 0x0000002830007986 */ /* 0x0011e2000c101d3c */
[----:B------:R-:W-:-:S13]  /*a0c0*/  ISETP.GE.AND P3, PT, R51, R143, PT ;  /* 0x0000008f3300720c */ /* 0x000fda0003f66270 */
[----:B------:R-:W-:Y:S05]  /*a0d0*/  @P3 BRA `(.L_x_3687) ;  /* 0x0000000000f03947 */ /* 0x000fea0003800000 */
[--C-:B0-----:R-:W-:Y:S02]  /*a0e0*/  SHF.R.S32.HI R40, RZ, 0x1f, R51.reuse ;  /* 0x0000001fff287819 */ /* 0x101fe40000011433 */
[----:B------:R-:W-:-:S04]  /*a0f0*/  IADD3 R51, P3, P4, R116, R126, R51 ;  /* 0x0000007e74337210 */ /* 0x000fc80007c7e033 */
[----:B------:R-:W-:Y:S02]  /*a100*/  IADD3.X R52, R7, R52, R40, P3, P4 ;  /* 0x0000003407347210 */ /* 0x000fe40001fe8428 */
[----:B------:R-:W-:-:S04]  /*a110*/  LEA R124, P3, R51, R124, 0x1 ;  /* 0x0000007c337c7211 */ /* 0x000fc800078608ff */
[----:B------:R-:W-:-:S05]  /*a120*/  LEA.HI.X R125, R51, R125, R52, 0x1, P3 ;  /* 0x0000007d337d7211 */ /* 0x000fca00018f0c34 */
[----:B--2---:R0:W-:Y:S01]  /*a130*/  STG.E.128 desc[UR60][R124.64], R44 ;  /* 0x0000002c7c007986 */ /* 0x0041e2000c101d3c */
[----:B------:R-:W-:Y:S05]  /*a140*/  BRA `(.L_x_3687) ;  /* 0x0000000000d47947 */ /* 0x000fea0003800000 */
.L_x_3654:
[----:B------:R-:W-:-:S13]  /*a150*/  ISETP.NE.AND P2, PT, R212, 0x3, PT ;  /* 0x00000003d400780c */ /* 0x000fda0003f45270 */
[----:B------:R-:W-:Y:S05]  /*a160*/  @!P2 BRA `(.L_x_3739) ;  /* 0x000000000004a947 */ /* 0x000fea0003800000 */
[----:B------:R-:W-:Y:S01]  /*a170*/  BPT.TRAP 0x1 ;  /* 0x000000040000795c */ /* 0x000fe20000300000 */
.L_x_3739:
[----:B------:R-:W-:Y:S01]  /*a180*/  IMAD R97, R17, 0x8, R16 ;  /* 0x0000000811617824 */ /* 0x000fe200078e0210 */
[----:B------:R-:W-:Y:S01]  /*a190*/  SHF.L.U32 R98, R205, 0x1f, RZ ;  /* 0x0000001fcd627819 */ /* 0x000fe200000006ff */
[----:B------:R-:W-:Y:S01]  /*a1a0*/  IMAD R96, R24, -0x70, R2 ;  /* 0xffffff9018607824 */ /* 0x000fe200078e0202 */
[----:B------:R-:W-:Y:S02]  /*a1b0*/  BSSY B1, `(.L_x_3740) ;  /* 0x0000004000017945 */ /* 0x000fe40003800000 */
[----:B------:R-:W1:Y:S02]  /*a1c0*/  SYNCS.PHASECHK.TRANS64.TRYWAIT P3, [R97+URZ+0x36890], R98 ;  /* 0x03689062610075a7 */ /* 0x000e64000806017f */
[----:B------:R-:W-:Y:S01]  /*a1d0*/  VIMNMX R96, R96, 0x70, PT ;  /* 0x0000007060607848 */ /* 0x000fe20003fe0100 */
[----:B-1----:R-:W-:Y:S06]  /*a1e0*/  @!P3 BRA `(.L_x_3741) ;  /* 0x000001e8008cb947 */ /* 0x002fec0003800000 */
.L_x_4027:
[----:B------:R-:W-:Y:S05]  /*a1f0*/  BSYNC B1 ;  /* 0x0000000000017941 */ /* 0x000fea0003800000 */
.L_x_3740:
[----:B------:R-:W-:Y:S01]  /*a200*/  ISETP.GE.AND P3, PT, R204, R96, PT ;  /* 0x00000060cc00720c */ /* 0x000fe20003f66270 */
[----:B------:R-:W-:-:S12]  /*a210*/  BSSY B1, `(.L_x_3742) ;  /* 0x0000014000017945 */ /* 0x000fd80003800000 */
[----:B------:R-:W-:Y:S05]  /*a220*/  @P3 BRA `(.L_x_3743) ;  /* 0x0000000000483947 */ /* 0x000fea0003800000 */
[----:B------:R-:W-:-:S13]  /*a230*/  ISETP.NE.AND P3, PT, R28, RZ, PT ;  /* 0x000000ff1c00720c */ /* 0x000fda0003f65270 */
[----:B0-----:R-:W0:Y:S04]  /*a240*/  @P3 LDS.128 R40, [R38+0x21000] ;  /* 0x0210000026283984 */ /* 0x001e280000000c00 */
[----:B0-----:R-:W-:Y:S01]  /*a250*/  @P3 STG.E.128 desc[UR60][R46.64], R40 ;  /* 0x000000282e003986 */ /* 0x001fe2000c101d3c */
[----:B------:R-:W-:-:S13]  /*a260*/  ISETP.NE.AND P3, PT, R32, RZ, PT ;  /* 0x000000ff2000720c */ /* 0x000fda0003f65270 */
[----:B------:R-:W0:Y:S04]  /*a270*/  @P3 LDS.128 R40, [R39+0x21000] ;  /* 0x0210000027283984 */ /* 0x000e280000000c00 */
        /* <DEDUP_REMOVED lines=12> */
[----:B0-----:R2:W-:Y:S02]  /*a340*/  @P3 STG.E.128 desc[UR60][R46.64+0x140], R40 ;  /* 0x000140282e003986 */ /* 0x0015e4000c101d3c */
.L_x_3743:
[----:B------:R-:W-:Y:S05]  /*a350*/  BSYNC B1 ;  /* 0x0000000000017941 */ /* 0x000fea0003800000 */
.L_x_3742:
[----:B------:R-:W-:-:S13]  /*a360*/  ISETP.GE.AND P3, PT, R228, R96, PT ;  /* 0x00000060e400720c */ /* 0x000fda0003f66270 */
[----:B------:R-:W-:Y:S05]  /*a370*/  @P3 BRA `(.L_x_3687) ;  /* 0x0000000000483947 */ /* 0x000fea0003800000 */
[----:B------:R-:W-:-:S13]  /*a380*/  ISETP.NE.AND P3, PT, R28, RZ, PT ;  /* 0x000000ff1c00720c */ /* 0x000fda0003f65270 */
[----:B0-2---:R-:W0:Y:S04]  /*a390*/  @P3 LDS.128 R40, [R38+0x23000] ;  /* 0x0230000026283984 */ /* 0x005e280000000c00 */
        /* <DEDUP_REMOVED lines=16> */
.L_x_3687:
[----:B------:R-:W-:Y:S05]  /*a4a0*/  BSYNC B0 ;  /* 0x0000000000007941 */ /* 0x000fea0003800000 */
.L_x_3653:
        /* <DEDUP_REMOVED lines=17> */
.L_x_3745:
[----:B------:R-:W-:Y:S05]  /*a5c0*/  BSYNC B0 ;  /* 0x0000000000007941 */ /* 0x000fea0003800000 */
.L_x_3744:
[----:B------:R-:W1:Y:S01]  /*a5d0*/  SYNCS.PHASECHK.TRANS64.TRYWAIT P2, [R97+URZ+0x368b0], R98 ;  /* 0x0368b062610075a7 */ /* 0x000e62000804017f */
[----:B------:R-:W-:Y:S01]  /*a5e0*/  ULDC.64 UR6, c[0x0][0x328] ;  /* 0x0000ca0000067ab9 */ /* 0x000fe20000000a00 */
[----:B------:R-:W-:Y:S01]  /*a5f0*/  ULDC.64 UR4, c[0x0][0x318] ;  /* 0x0000c60000047ab9 */ /* 0x000fe20000000a00 */
[----:B------:R-:W-:Y:S01]  /*a600*/  IMAD.U32 R41, RZ, RZ, UR6 ;  /* 0x00000006ff297e24 */ /* 0x000fe2000f8e00ff */
[----:B------:R-:W-:Y:S01]  /*a610*/  BSSY B0, `(.L_x_3746) ;  /* 0x000000a000007945 */ /* 0x000fe20003800000 */
[----:B0-----:R-:W-:Y:S02]  /*a620*/  IMAD.U32 R40, RZ, RZ, UR7 ;  /* 0x00000007ff287e24 */ /* 0x001fe4000f8e00ff */
[----:B------:R-:W-:Y:S01]  /*a630*/  IMAD.WIDE R44, R24, 0x70, R122 ;  /* 0x00000070182c7825 */ /* 0x000fe200078e027a */
[----:B------:R0:W-:Y:S04]  /*a640*/  STL [R1+0x18], R41 ;  /* 0x0000182901007387 */ /* 0x0001e80000100800 */
[----:B------:R2:W-:Y:S01]  /*a650*/  STL [R1+0x14], R40 ;  /* 0x0000142801007387 */ /* 0x0005e20000100800 */
[----:B0-----:R-:W-:-:S02]  /*a660*/  IMAD.U32 R41, RZ, RZ, UR4 ;  /* 0x00000004ff297e24 */ /* 0x001fc4000f8e00ff */
[----:B--2---:R-:W-:-:S05]  /*a670*/  IMAD.U32 R40, RZ, RZ, UR5 ;  /* 0x00000005ff287e24 */ /* 0x004fca000f8e00ff */
[----:B------:R0:W-:Y:S04]  /*a680*/  STL [R1+0x8], R40 ;  /* 0x0000082801007387 */ /* 0x0001e80000100800 */
[----:B------:R0:W-:Y:S01]  /*a690*/  STL [R1+0xc], R41 ;  /* 0x00000c2901007387 */ /* 0x0001e20000100800 */
[----:B-1----:R-:W-:Y:S05]  /*a6a0*/  @!P2 BRA `(.L_x_3747) ;  /* 0x000001e40070a947 */ /* 0x002fea0003800000 */
.L_x_4028:
[----:B------:R-:W-:Y:S05]  /*a6b0*/  BSYNC B0 ;  /* 0x0000000000007941 */ /* 0x000fea0003800000 */
.L_x_3746:
[----:B------:R2:W5:Y:S04]  /*a6c0*/  LDL R51, [R1+0x18] ;  /* 0x0000180001337983 */ /* 0x0005680000100800 */
[----:B------:R2:W5:Y:S04]  /*a6d0*/  LDL R50, [R1+0x14] ;  /* 0x0000140001327983 */ /* 0x0005680000100800 */
[----:B------:R2:W5:Y:S04]  /*a6e0*/  LDL R49, [R1+0xc] ;  /* 0x00000c0001317983 */ /* 0x0005680000100800 */
[----:B------:R2:W5:Y:S01]  /*a6f0*/  LDL R48, [R1+0x8] ;  /* 0x0000080001307983 */ /* 0x0005620000100800 */
[----:B------:R-:W-:Y:S01]  /*a700*/  ISETP.GE.AND P2, PT, R204, R96, PT ;  /* 0x00000060cc00720c */ /* 0x000fe20003f46270 */
[----:B------:R-:W-:-:S12]  /*a710*/  BSSY B0, `(.L_x_3748) ;  /* 0x0000021000007945 */ /* 0x000fd80003800000 */
[----:B--2---:R-:W-:Y:S05]  /*a720*/  @P2 BRA `(.L_x_3749) ;  /* 0x00000000007c2947 */ /* 0x004fea0003800000 */
[----:B-----5:R-:W-:Y:S01]  /*a730*/  R2UR UR7, R51 ;  /* 0x00000000330772ca */ /* 0x020fe200000e0000 */
[----:B0-----:R-:W-:Y:S01]  /*a740*/  IMAD.MOV.U32 R40, RZ, RZ, R114 ;  /* 0x000000ffff287224 */ /* 0x001fe200078e0072 */
[----:B------:R-:W-:Y:S01]  /*a750*/  R2UR UR4, R50 ;  /* 0x00000000320472ca */ /* 0x000fe200000e0000 */
[----:B------:R-:W-:Y:S01]  /*a760*/  IMAD.MOV.U32 R41, RZ, RZ, R37 ;  /* 0x000000ffff297224 */ /* 0x000fe200078e0025 */
[----:B------:R-:W-:Y:S02]  /*a770*/  R2UR UR6, R49 ;  /* 0x00000000310672ca */ /* 0x000fe400000e0000 */
[----:B------:R-:W-:-:S07]  /*a780*/  R2UR UR5, R48 ;  /* 0x00000000300572ca */ /* 0x000fce00000e0000 */
[----:B------:R-:W-:Y:S02]  /*a790*/  IMAD R43, R45, UR7, RZ ;  /* 0x000000072d2b7c24 */ /* 0x000fe4000f8e02ff */
[----:B------:R-:W-:-:S04]  /*a7a0*/  IMAD.WIDE.U32 R40, R44, UR7, R40 ;  /* 0x000000072c287c25 */ /* 0x000fc8000f8e0028 */
[----:B------:R-:W-:Y:S01]  /*a7b0*/  IMAD R43, R44, UR4, R43 ;  /* 0x000000042c2b7c24 */ /* 0x000fe2000f8e022b */
[----:B------:R-:W-:Y:S01]  /*a7c0*/  LEA R46, P2, R40, UR6, 0x1 ;  /* 0x00000006282e7c11 */ /* 0x000fe2000f8408ff */
[----:B------:R-:W-:Y:S02]  /*a7d0*/  ULDC UR4, c[0x0][0x2f4] ;  /* 0x0000bd0000047ab9 */ /* 0x000fe40000000800 */
[----:B------:R-:W-:-:S05]  /*a7e0*/  IMAD.IADD R41, R41, 0x1, R43 ;  /* 0x0000000129297824 */ /* 0x000fca00078e022b */
[----:B------:R-:W-:Y:S02]  /*a7f0*/  LEA.HI.X R47, R40, UR5, R41, 0x1, P2 ;  /* 0x00000005282f7c11 */ /* 0x000fe400090f0c29 */
[----:B------:R-:W-:-:S13]  /*a800*/  ISETP.GE.AND P2, PT, R18, UR4, PT ;  /* 0x0000000412007c0c */ /* 0x000fda000bf46270 */
[----:B------:R-:W0:Y:S04]  /*a810*/  @!P2 LDS.128 R40, [R38] ;  /* 0x000000002628a984 */ /* 0x000e280000000c00 */
[----:B0-----:R-:W-:Y:S01]  /*a820*/  @!P2 STG.E.128 desc[UR60][R46.64], R40 ;  /* 0x000000282e00a986 */ /* 0x001fe2000c101d3c */
[----:B------:R-:W-:-:S13]  /*a830*/  ISETP.GE.AND P2, PT, R0, UR4, PT ;  /* 0x0000000400007c0c */ /* 0x000fda000bf46270 */
[----:B------:R-:W0:Y:S04]  /*a840*/  @!P2 LDS.128 R40, [R39] ;  /* 0x000000002728a984 */ /* 0x000e280000000c00 */
[----:B0-----:R-:W-:Y:S01]  /*a850*/  @!P2 STG.E.128 desc[UR60][R46.64+0x40], R40 ;  /* 0x000040282e00a986 */ /* 0x001fe2000c101d3c */
[----:B------:R-:W-:-:S13]  /*a860*/  ISETP.GE.AND P2, PT, R3, UR4, PT ;  /* 0x0000000403007c0c */ /* 0x000fda000bf46270 */
[----:B------:R-:W0:Y:S04]  /*a870*/  @!P2 LDS.128 R40, [R38+0x3800] ;  /* 0x003800002628a984 */ /* 0x000e280000000c00 */
        /* <DEDUP_REMOVED lines=9> */
[----:B0-----:R2:W-:Y:S02]  /*a910*/  @!P2 STG.E.128 desc[UR60][R46.64+0x140], R40 ;  /* 0x000140282e00a986 */ /* 0x0015e4000c101d3c */
.L_x_3749:
[----:B------:R-:W-:Y:S05]  /*a920*/  BSYNC B0 ;  /* 0x0000000000007941 */ /* 0x000fea0003800000 */
.L_x_3748:
[----:B------:R-:W-:Y:S01]  /*a930*/  ISETP.GE.AND P2, PT, R228, R96, PT ;  /* 0x00000060e400720c */ /* 0x000fe20003f46270 */
[----:B------:R-:W-:-:S12]  /*a940*/  BSSY B0, `(.L_x_3750) ;  /* 0x0000023000007945 */ /* 0x000fd80003800000 */
[----:B------:R-:W-:Y:S05]  /*a950*/  @P2 BRA `(.L_x_3751) ;  /* 0x0000000000842947 */ /* 0x000fea0003800000 */
[----:B-----5:R-:W-:Y:S01]  /*a960*/  R2UR UR7, R51 ;  /* 0x00000000330772ca */ /* 0x020fe200000e0000 */
[----:B0-2---:R-:W-:Y:S01]  /*a970*/  IMAD.MOV.U32 R40, RZ, RZ, R114 ;  /* 0x000000ffff287224 */ /* 0x005fe200078e0072 */
[----:B------:R-:W-:Y:S01]  /*a980*/  R2UR UR4, R50 ;  /* 0x00000000320472ca */ /* 0x000fe200000e0000 */
[----:B------:R-:W-:Y:S01]  /*a990*/  IMAD.MOV.U32 R41, RZ, RZ, R37 ;  /* 0x000000ffff297224 */ /* 0x000fe200078e0025 */
[----:B------:R-:W-:Y:S02]  /*a9a0*/  IADD3 R43, P2, R44, 0x40, RZ ;  /* 0x000000402c2b7810 */ /* 0x000fe40007f5e0ff */
[----:B------:R-:W-:Y:S02]  /*a9b0*/  R2UR UR6, R49 ;  /* 0x00000000310672ca */ /* 0x000fe400000e0000 */
[----:B------:R-:W-:Y:S01]  /*a9c0*/  R2UR UR5, R48 ;  /* 0x00000000300572ca */ /* 0x000fe200000e0000 */
[----:B------:R-:W-:-:S04]  /*a9d0*/  IMAD.X R44, RZ, RZ, R45, P2 ;  /* 0x000000ffff2c7224 */ /* 0x000fc800010e062d */
        /* <DEDUP_REMOVED lines=25> */
.L_x_3751:
[----:B------:R-:W-:Y:S05]  /*ab70*/  BSYNC B0 ;  /* 0x0000000000007941 */ /* 0x000fea0003800000 */
.L_x_3750:
[----:B------:R-:W4:Y:S01]  /*ab80*/  LDL R38, [R1+0x10] ;  /* 0x0000100001267983 */ /* 0x000f220000100800 */
[----:B------:R-:W-:Y:S02]  /*ab90*/  VIADD R17, R17, 0x1 ;  /* 0x0000000111117836 */ /* 0x000fe40000000000 */
[----:B-1----:R-:W-:Y:S01]  /*aba0*/  @!P3 VIADD R97, R97, 0x368c0 ;  /* 0x000368c06161b836 */ /* 0x002fe20000000000 */
[----:B------:R-:W-:Y:S01]  /*abb0*/  @!PT LDS RZ, [RZ] ;  /* 0x00000000fffff984 */ /* 0x000fe20000000800 */
[----:B------:R-:W-:Y:S01]  /*abc0*/  @!PT LDS RZ, [RZ] ;  /* 0x00000000fffff984 */ /* 0x000fe20000000800 */
[----:B------:R-:W-:Y:S01]  /*abd0*/  @!PT LDS RZ, [RZ] ;  /* 0x00000000fffff984 */ /* 0x000fe20000000800 */
[----:B------:R-:W-:Y:S01]  /*abe0*/  @!PT LDS RZ, [RZ] ;  /* 0x00000000fffff984 */ /* 0x000fe20000000800 */
[----:B------:R1:W-:Y:S06]  /*abf0*/  MEMBAR.ALL.CTA ;  /* 0x0000000000007992 */ /* 0x0003ec0000008000 */
[----:B-1----:R-:W1:Y:S02]  /*ac00*/  FENCE.VIEW.ASYNC.S ;  /* 0x00000000000073c6 */ /* 0x002e640000000000 */
[----:B-1----:R1:W-:Y:S01]  /*ac10*/  BAR.SYNC.DEFER_BLOCKING R179, 0x80 ;  /* 0x000200b30000751d */ /* 0x0023e20000010000 */
[----:B------:R-:W-:-:S02]  /*ac20*/  ISETP.NE.AND P2, PT, R17, 0x2, PT ;  /* 0x000000021100780c */ /* 0x000fc40003f45270 */
[----:B------:R-:W-:Y:S02]  /*ac30*/  @!P3 PRMT R97, RZ, 0x654, R97 ;  /* 0x00000654ff61b816 */ /* 0x000fe40000000061 */
[----:B------:R-:W-:Y:S02]  /*ac40*/  SEL R17, R17, RZ, P2 ;  /* 0x000000ff11117207 */ /* 0x000fe40001000000 */
[----:B------:R1:W-:Y:S01]  /*ac50*/  @!P3 SYNCS.ARRIVE.TRANS64.RED.A1T0 RZ, [R97+URZ], RZ ;  /* 0x000000ff61ffb9a7 */ /* 0x0003e2000810043f */
[----:B----4-:R-:W-:Y:S02]  /*ac60*/  LOP3.LUT P4, RZ, R38, 0x2, RZ, 0xc0, !PT ;  /* 0x0000000226ff7812 */ /* 0x010fe4000788c0ff */
[----:B------:R-:W-:Y:S02]  /*ac70*/  SEL R38, RZ, 0x1, P2 ;  /* 0x00000001ff267807 */ /* 0x000fe40001000000 */
[----:B------:R-:W-:Y:S02]  /*ac80*/  PLOP3.LUT P2, PT, PT, PT, PT, 0x8, 0x0 ;  /* 0x000000000000781c */ /* 0x000fe40003f4e170 */
[----:B------:R-:W-:-:S07]  /*ac90*/  LOP3.LUT R205, R205, R38, RZ, 0x3c, !PT ;  /* 0x00000026cdcd7212 */ /* 0x000fce00078e3cff */
[----:B-1----:R-:W-:Y:S05]  /*aca0*/  @P4 BRA `(.L_x_3752) ;  /* 0xffffff7c00584947 */ /* 0x002fea000383ffff */
.L_x_3648:
[----:B------:R-:W-:Y:S01]  /*acb0*/  BSSY B0, `(.L_x_3753) ;  /* 0x0000005000007945 */ /* 0x000fe20003800000 */
[----:B------:R-:W-:-:S03]  /*acc0*/  IMAD.MOV.U32 R0, RZ, RZ, RZ ;  /* 0x000000ffff007224 */ /* 0x000fc600078e00ff */
[----:B------:R-:W-:Y:S05]  /*acd0*/  @P2 BRA `(.L_x_3754) ;  /* 0x0000000000082947 */ /* 0x000fea0003800000 */
[----:B------:R-:W4:Y:S02]  /*ace0*/  FENCE.VIEW.ASYNC.G ;  /* 0x00000000000073c6 */ /* 0x000f240000000100 */
[----:B----4-:R-:W-:Y:S06]  /*acf0*/  BAR.ARV 0xc, 0x180 ;  /* 0x0306000000007b1d */ /* 0x010fec0000002000 */
.L_x_3754:
[----:B------:R-:W-:Y:S05]  /*ad00*/  BSYNC B0 ;  /* 0x0000000000007941 */ /* 0x000fea0003800000 */
.L_x_3753:
[----:B------:R-:W4:Y:S01]  /*ad10*/  LDL R2, [R1+0x10] ;  /* 0x0000100001027983 */ /* 0x000f220000100800 */
[----:B------:R-:W-:Y:S01]  /*ad20*/  BSSY B0, `(.L_x_3755) ;  /* 0x0000021000007945 */ /* 0x000fe20003800000 */
[----:B----4-:R-:W-:-:S13]  /*ad30*/  LOP3.LUT P0, RZ, R2, 0x8, RZ, 0xc0, !PT ;  /* 0x0000000802ff7812 */ /* 0x010fda000780c0ff */
[----:B------:R-:W-:Y:S05]  /*ad40*/  @!P0 BRA `(.L_x_3756) ;  /* 0x0000000000788947 */ /* 0x000fea0003800000 */
[----:B------:R-:W-:Y:S01]  /*ad50*/  ISETP.NE.AND P0, PT, R223, RZ, PT ;  /* 0x000000ffdf00720c */ /* 0x000fe20003f05270 */
[----:B------:R-:W-:-:S03]  /*ad60*/  ULDC UR4, c[0x0][0x9f0] ;  /* 0x00027c0000047ab9 */ /* 0x000fc60000000800 */
[----:B-1----:R-:W-:-:S04]  /*ad70*/  SEL R6, R223, UR4, P0 ;  /* 0x00000004df067c07 */ /* 0x002fc80008000000 */
[-C--:B------:R-:W-:Y:S02]  /*ad80*/  IABS R5, R6.reuse ;  /* 0x0000000600057213 */ /* 0x080fe40000000000 */
[----:B------:R-:W-:Y:S02]  /*ad90*/  IADD3 R0, R153, -0x1, R6 ;  /* 0xffffffff99007810 */ /* 0x000fe40007ffe006 */
[----:B------:R-:W1:Y:S01]  /*ada0*/  I2F.RP R4, R5 ;  /* 0x0000000500047306 */ /* 0x000e620000209400 */
[----:B------:R-:W-:-:S05]  /*adb0*/  IABS R9, R6 ;  /* 0x0000000600097213 */ /* 0x000fca0000000000 */
[----:B------:R-:W-:Y:S02]  /*adc0*/  IMAD.MOV R9, RZ, RZ, -R9 ;  /* 0x000000ffff097224 */ /* 0x000fe400078e0a09 */
[----:B-1----:R-:W1:Y:S02]  /*add0*/  MUFU.RCP R4, R4 ;  /* 0x0000000400047308 */ /* 0x002e640000001000 */
[----:B-1----:R-:W-:Y:S01]  /*ade0*/  VIADD R2, R4, 0xffffffe ;  /* 0x0ffffffe04027836 */ /* 0x002fe20000000000 */
[----:B------:R-:W-:Y:S02]  /*adf0*/  IABS R4, R0 ;  /* 0x0000000000047213 */ /* 0x000fe40000000000 */
[----:B------:R-:W-:-:S03]  /*ae00*/  LOP3.LUT R0, R0, R6, RZ, 0x3c, !PT ;  /* 0x0000000600007212 */ /* 0x000fc600078e3cff */
[----:B------:R1:W4:Y:S01]  /*ae10*/  F2I.FTZ.U32.TRUNC.NTZ R3, R2 ;  /* 0x0000000200037305 */ /* 0x000322000021f000 */
[----:B------:R-:W-:Y:S01]  /*ae20*/  ISETP.GE.AND P2, PT, R0, RZ, PT ;  /* 0x000000ff0000720c */ /* 0x000fe20003f46270 */
[----:B-1----:R-:W-:Y:S02]  /*ae30*/  IMAD.MOV.U32 R2, RZ, RZ, RZ ;  /* 0x000000ffff027224 */ /* 0x002fe400078e00ff */
[----:B----4-:R-:W-:-:S04]  /*ae40*/  IMAD.MOV R8, RZ, RZ, -R3 ;  /* 0x000000ffff087224 */ /* 0x010fc800078e0a03 */
        /* <DEDUP_REMOVED lines=14> */
.L_x_3756:
[----:B------:R-:W-:Y:S05]  /*af30*/  BSYNC B0 ;  /* 0x0000000000007941 */ /* 0x000fea0003800000 */
.L_x_3755:
[-C--:B------:R-:W-:Y:S01]  /*af40*/  IMAD R219, R232, R0.reuse, RZ ;  /* 0x00000000e8db7224 */ /* 0x080fe200078e02ff */
[----:B------:R-:W-:Y:S02]  /*af50*/  PLOP3.LUT P0, PT, PT, PT, PT, 0x80, 0x0 ;  /* 0x000000000000781c */ /* 0x000fe40003f0f070 */
[----:B------:R-:W-:Y:S02]  /*af60*/  CS2R R2, SRZ ;  /* 0x0000000000027805 */ /* 0x000fe4000001ff00 */
        /* <DEDUP_REMOVED lines=36> */
[----:B-----5:R-:W-:Y:S02]  /*b1b0*/  CS2R R50, SRZ ;  /* 0x0000000000327805 */ /* 0x020fe4000001ff00 */
[----:B------:R-:W-:Y:S02]  /*b1c0*/  CS2R R48, SRZ ;  /* 0x0000000000307805 */ /* 0x000fe4000001ff00 */
[----:B--2---:R-:W-:Y:S02]  /*b1d0*/  CS2R R46, SRZ ;  /* 0x00000000002e7805 */ /* 0x004fe4000001ff00 */
[----:B---3--:R-:W-:-:S02]  /*b1e0*/  CS2R R44, SRZ ;  /* 0x00000000002c7805 */ /* 0x008fc4000001ff00 */
[----:B------:R-:W-:Y:S02]  /*b1f0*/  CS2R R42, SRZ ;  /* 0x00000000002a7805 */ /* 0x000fe4000001ff00 */
[----:B0-----:R-:W-:Y:S02]  /*b200*/  CS2R R40, SRZ ;  /* 0x0000000000287805 */ /* 0x001fe4000001ff00 */
[----:B------:R-:W-:Y:S02]  /*b210*/  CS2R R38, SRZ ;  /* 0x0000000000267805 */ /* 0x000fe4000001ff00 */
[----:B------:R-:W-:Y:S02]  /*b220*/  CS2R R36, SRZ ;  /* 0x0000000000247805 */ /* 0x000fe4000001ff00 */
[----:B------:R-:W-:Y:S02]  /*b230*/  CS2R R34, SRZ ;  /* 0x0000000000227805 */ /* 0x000fe4000001ff00 */
[----:B------:R-:W-:-:S02]  /*b240*/  CS2R R32, SRZ ;  /* 0x0000000000207805 */ /* 0x000fc4000001ff00 */
[----:B------:R-:W-:Y:S02]  /*b250*/  CS2R R30, SRZ ;  /* 0x00000000001e7805 */ /* 0x000fe4000001ff00 */
[----:B------:R-:W-:Y:S02]  /*b260*/  CS2R R28, SRZ ;  /* 0x00000000001c7805 */ /* 0x000fe4000001ff00 */
[----:B-1----:R-:W-:Y:S02]  /*b270*/  CS2R R26, SRZ ;  /* 0x00000000001a7805 */ /* 0x002fe4000001ff00 */
[----:B------:R-:W-:Y:S01]  /*b280*/  CS2R R24, SRZ ;  /* 0x0000000000187805 */ /* 0x000fe2000001ff00 */
[----:B------:R-:W-:Y:S06]  /*b290*/  @!P1 BRA `(.L_x_3757) ;  /* 0x00000114005c9947 */ /* 0x000fec0003800000 */
[----:B------:R-:W0:Y:S01]  /*b2a0*/  S2R R37, SR_TID.X ;  /* 0x0000000000257919 */ /* 0x000e220000002100 */
[----:B------:R-:W-:Y:S01]  /*b2b0*/  LOP3.LUT P0, RZ, R229, 0x9f, RZ, 0xc0, !PT ;  /* 0x0000009fe5ff7812 */ /* 0x000fe2000780c0ff */
[----:B0-----:R-:W-:-:S05]  /*b2c0*/  VIADD R37, R37, 0xffffff80 ;  /* 0xffffff8025257836 */ /* 0x001fca0000000000 */
[----:B------:R-:W-:-:S04]  /*b2d0*/  SHF.R.S32.HI R36, RZ, 0x1f, R37 ;  /* 0x0000001fff247819 */ /* 0x000fc80000011425 */
[----:B------:R-:W-:-:S04]  /*b2e0*/  LEA.HI R0, R36, R37, RZ, 0x7 ;  /* 0x0000002524007211 */ /* 0x000fc800078f38ff */
[----:B------:R-:W-:-:S05]  /*b2f0*/  SHF.R.S32.HI R4, RZ, 0x7, R0 ;  /* 0x00000007ff047819 */ /* 0x000fca0000011400 */
[----:B------:R-:W0:Y:S02]  /*b300*/  SHFL.IDX PT, R0, R4, RZ, 0x1f ;  /* 0x00001fff04007589 */ /* 0x000e2400000e0000 */
[----:B0-----:R-:W-:-:S04]  /*b310*/  LEA.HI R2, R0, R0, RZ, 0x1 ;  /* 0x0000000000027211 */ /* 0x001fc800078f08ff */
[----:B------:R-:W-:-:S05]  /*b320*/  LOP3.LUT R3, R2, 0x1e, RZ, 0xc0, !PT ;  /* 0x0000001e02037812 */ /* 0x000fca00078ec0ff */
[----:B------:R-:W-:-:S04]  /*b330*/  IMAD.IADD R0, R0, 0x1, -R3 ;  /* 0x0000000100007824 */ /* 0x000fc800078e0a03 */
[----:B------:R-:W-:-:S05]  /*b340*/  IMAD R0, R0, 0x2000, R229 ;  /* 0x0000200000007824 */ /* 0x000fca00078e02e5 */
[----:B------:R-:W-:-:S04]  /*b350*/  SHF.R.U32.HI R0, RZ, 0x4, R0 ;  /* 0x00000004ff007819 */ /* 0x000fc80000011600 */
[----:B------:R-:W-:Y:S01]  /*b360*/  LOP3.LUT R2, R0, 0x3fff, RZ, 0xc0, !PT ;  /* 0x00003fff00027812 */ /* 0x000fe200078ec0ff */
[----:B------:R-:W-:Y:S06]  /*b370*/  @!P0 BRA `(.L_x_3758) ;  /* 0x0000000000408947 */ /* 0x000fec0003800000 */
        /* <DEDUP_REMOVED lines=16> */
.L_x_3758:
        /* <DEDUP_REMOVED lines=12> */
.L_x_3762:
[----:B-1----:R1:W2:Y:S02]  /*b540*/  SYNCS.PHASECHK.TRANS64.TRYWAIT P0, [R16+URZ+0x36800], R3 ;  /* 0x03680003100075a7 */ /* 0x0022a4000800017f */
[----:B--2---:R-:W-:Y:S05]  /*b550*/  @!P0 NANOSLEEP.SYNCS 0x989680 ;  /* 0x009896800000895d */ /* 0x004fea0003900000 */
[----:B------:R-:W2:Y:S02]  /*b560*/  @!P0 SYNCS.PHASECHK.TRANS64 P0, [R16+URZ+0x36800], R3 ;  /* 0x03680003100085a7 */ /* 0x000ea4000800007f */
[----:B--2---:R-:W-:Y:S05]  /*b570*/  @!P0 BRA `(.L_x_3762) ;  /* 0xfffffffc00f08947 */ /* 0x004fea000383ffff */
.L_x_3761:
[----:B------:R-:W-:Y:S05]  /*b580*/  BSYNC B0 ;  /* 0x0000000000007941 */ /* 0x000fea0003800000 */
.L_x_3760:
[----:B------:R-:W-:Y:S05]  /*b590*/  BRA `(.L_x_3763) ;  /* 0x0000005c00847947 */ /* 0x000fea0003800000 */
.L_x_3759:
[----:B------:R-:W-:Y:S01]  /*b5a0*/  SHF.R.S32.HI R0, RZ, 0x1f, R150 ;  /* 0x0000001fff007819 */ /* 0x000fe20000011496 */
[----:B------:R-:W-:Y:S01]  /*b5b0*/  ULDC.64 UR4, c[0x0][0x3f8] ;  /* 0x0000fe0000047ab9 */ /* 0x000fe20000000a00 */
[----:B------:R-:W-:Y:S01]  /*b5c0*/  ULDC.64 UR6, c[0x0][0x408] ;  /* 0x0001020000067ab9 */ /* 0x000fe20000000a00 */
[----:B------:R-:W-:Y:S01]  /*b5d0*/  LOP3.LUT P0, RZ, R229, 0x3ff, RZ, 0xc0, !PT ;  /* 0x000003ffe5ff7812 */ /* 0x000fe2000780c0ff */
[----:B------:R-:W-:-:S04]  /*b5e0*/  IMAD.WIDE.U32 R4, R150, UR4, RZ ;  /* 0x0000000496047c25 */ /* 0x000fc8000f8e00ff */
[C---:B------:R-:W-:Y:S02]  /*b5f0*/  IMAD R3, R0.reuse, UR4, RZ ;  /* 0x0000000400037c24 */ /* 0x040fe4000f8e02ff */
[----:B------:R-:W-:Y:S02]  /*b600*/  IMAD R7, R0, UR6, RZ ;  /* 0x0000000600077c24 */ /* 0x000fe4000f8e02ff */
[C---:B------:R-:W-:Y:S01]  /*b610*/  IMAD R3, R150.reuse, UR5, R3 ;  /* 0x0000000596037c24 */ /* 0x040fe2000f8e0203 */
[----:B------:R-:W-:Y:S01]  /*b620*/  ULDC.64 UR4, c[0x0][0x3e8] ;  /* 0x0000fa0000047ab9 */ /* 0x000fe20000000a00 */
[----:B------:R-:W-:Y:S01]  /*b630*/  IMAD R7, R150, UR7, R7 ;  /* 0x0000000796077c24 */ /* 0x000fe2000f8e0207 */
[----:B------:R-:W-:Y:S01]  /*b640*/  LEA R24, P1, R4, UR4, 0x1 ;  /* 0x0000000404187c11 */ /* 0x000fe2000f8208ff */
[----:B------:R-:W-:Y:S01]  /*b650*/  IMAD.WIDE.U32 R150, R150, UR6, RZ ;  /* 0x0000000696967c25 */ /* 0x000fe2000f8e00ff */
[----:B------:R-:W-:-:S03]  /*b660*/  ULDC.64 UR6, c[0x0][0x400] ;  /* 0x0001000000067ab9 */ /* 0x000fc60000000a00 */
[----:B------:R-:W-:Y:S01]  /*b670*/  IMAD.IADD R25, R3, 0x1, R5 ;  /* 0x0000000103197824 */ /* 0x000fe200078e0205 */
[----:B------:R-:W-:Y:S01]  /*b680*/  LEA R26, P2, R150, UR6, 0x1 ;  /* 0x00000006961a7c11 */ /* 0x000fe2000f8408ff */
[----:B------:R-:W-:-:S03]  /*b690*/  IMAD.IADD R27, R7, 0x1, R151 ;  /* 0x00000001071b7824 */ /* 0x000fc600078e0297 */
[----:B------:R-:W-:Y:S02]  /*b6a0*/  LEA.HI.X R25, R4, UR5, R25, 0x1, P1 ;  /* 0x0000000504197c11 */ /* 0x000fe400088f0c19 */
[----:B------:R-:W-:Y:S01]  /*b6b0*/  LEA.HI.X R27, R150, UR7, R27, 0x1, P2 ;  /* 0x00000007961b7c11 */ /* 0x000fe200090f0c1b */
        /* <DEDUP_REMOVED lines=17> */
.L_x_3764:
        /* <DEDUP_REMOVED lines=9> */
[----:B------:R0:W3:Y:S04]  /*b860*/  SHFL.IDX PT, R5, R27, RZ, 0x1c1f ;  /* 0x001c1fff1b057589 */ /* 0x0000e800000e0000 */
[----:B------:R0:W4:Y:S02]  /*b870*/  SHFL.IDX PT, R14, R26, RZ, 0x1c1f ;  /* 0x001c1fff1a0e7589 */ /* 0x00012400000e0000 */
.L_x_4034:
[----:B------:R-:W-:Y:S01]  /*b880*/  ULDC UR4, c[0x0][0x448] ;  /* 0x0001120000047ab9 */ /* 0x000fe20000000800 */
[----:B------:R-:W-:Y:S01]  /*b890*/  LEA.HI R36, R36, R37, RZ, 0x2 ;  /* 0x0000002524247211 */ /* 0x000fe200078f10ff */
[----:B------:R-:W-:Y:S01]  /*b8a0*/  IMAD R15, R154, UR4, RZ ;  /* 0x000000049a0f7c24 */ /* 0x000fe2000f8e02ff */
[----:B------:R-:W-:Y:S01]  /*b8b0*/  BSSY B1, `(.L_x_3768) ;  /* 0x000005c000017945 */ /* 0x000fe20003800000 */
[----:B------:R-:W-:Y:S02]  /*b8c0*/  CS2R R48, SRZ ;  /* 0x0000000000307805 */ /* 0x000fe4000001ff00 */
[----:B------:R-:W-:Y:S02]  /*b8d0*/  SHF.R.S32.HI R11, RZ, 0x1f, R36 ;  /* 0x0000001fff0b7819 */ /* 0x000fe40000011424 */
[----:B------:R-:W-:Y:S02]  /*b8e0*/  CS2R R50, SRZ ;  /* 0x0000000000327805 */ /* 0x000fe4000001ff00 */
[----:B------:R-:W-:Y:S01]  /*b8f0*/  ISETP.GE.AND P0, PT, R4, R15, PT ;  /* 0x0000000f0400720c */ /* 0x000fe20003f06270 */
[----:B------:R-:W-:Y:S01]  /*b900*/  IMAD R15, R149, -0x80, R15 ;  /* 0xffffff80950f7824 */ /* 0x000fe200078e020f */
[----:B------:R-:W-:-:S02]  /*b910*/  LEA.HI R4, R11, R204, RZ, 0x3 ;  /* 0x000000cc0b047211 */ /* 0x000fc400078f18ff */
[----:B------:R-:W-:Y:S02]  /*b920*/  CS2R R32, SRZ ;  /* 0x0000000000207805 */ /* 0x000fe4000001ff00 */
[----:B------:R-:W-:Y:S02]  /*b930*/  CS2R R6, SRZ ;  /* 0x0000000000067805 */ /* 0x000fe4000001ff00 */
[----:B------:R-:W-:Y:S02]  /*b940*/  CS2R R8, SRZ ;  /* 0x0000000000087805 */ /* 0x000fe4000001ff00 */
[----:B------:R-:W-:Y:S02]  /*b950*/  LOP3.LUT R21, R4, 0xfffffff8, RZ, 0xc0, !PT ;  /* 0xfffffff804157812 */ /* 0x000fe400078ec0ff */
[----:B------:R-:W-:Y:S02]  /*b960*/  CS2R R10, SRZ ;  /* 0x00000000000a7805 */ /* 0x000fe4000001ff00 */
[----:B------:R-:W-:-:S02]  /*b970*/  CS2R R42, SRZ ;  /* 0x00000000002a7805 */ /* 0x000fc4000001ff00 */
[----:B------:R-:W-:Y:S02]  /*b980*/  CS2R R46, SRZ ;  /* 0x00000000002e7805 */ /* 0x000fe4000001ff00 */
[----:B------:R-:W-:Y:S01]  /*b990*/  CS2R R44, SRZ ;  /* 0x00000000002c7805 */ /* 0x000fe2000001ff00 */
[----:B------:R-:W-:Y:S01]  /*b9a0*/  IMAD.IADD R52, R204, 0x1, -R21 ;  /* 0x00000001cc347824 */ /* 0x000fe200078e0a15 */
[----:B------:R-:W-:Y:S02]  /*b9b0*/  CS2R R28, SRZ ;  /* 0x00000000001c7805 */ /* 0x000fe4000001ff00 */
[----:B------:R-:W-:Y:S02]  /*b9c0*/  CS2R R12, SRZ ;  /* 0x00000000000c7805 */ /* 0x000fe4000001ff00 */
[----:B------:R-:W-:Y:S01]  /*b9d0*/  CS2R R20, SRZ ;  /* 0x0000000000147805 */ /* 0x000fe2000001ff00 */
[----:B------:R-:W-:Y:S06]  /*b9e0*/  @P0 BRA `(.L_x_3769) ;  /* 0x0000000400200947 */ /* 0x000fec0003800000 */
[----:B------:R-:W-:Y:S01]  /*b9f0*/  ULDC UR4, c[0x0][0x3f4] ;  /* 0x0000fd0000047ab9 */ /* 0x000fe20000000800 */
[C---:B------:R-:W-:Y:S01]  /*ba00*/  IMAD.SHL.U32 R43, R210.reuse, 0x2, RZ ;  /* 0x00000002d22b7824 */ /* 0x040fe200078e00ff */
[----:B------:R-:W-:Y:S01]  /*ba10*/  ISETP.GE.AND P3, PT, R210, UR4, PT ;  /* 0x00000004d2007c0c */ /* 0x000fe2000bf66270 */
[C---:B------:R-:W-:Y:S01]  /*ba20*/  IMAD.SHL.U32 R39, R207.reuse, 0x2, RZ ;  /* 0x00000002cf277824 */ /* 0x040fe200078e00ff */
[----:B------:R-:W-:Y:S01]  /*ba30*/  ISETP.GE.AND P2, PT, R207, UR4, PT ;  /* 0x00000004cf007c0c */ /* 0x000fe2000bf46270 */
[C---:B------:R-:W-:Y:S01]  /*ba40*/  IMAD.SHL.U32 R35, R209.reuse, 0x2, RZ ;  /* 0x00000002d1237824 */ /* 0x040fe200078e00ff */
[----:B------:R-:W-:Y:S01]  /*ba50*/  ISETP.GE.AND P1, PT, R209, UR4, PT ;  /* 0x00000004d1007c0c */ /* 0x000fe2000bf26270 */
[----:B0-----:R-:W-:Y:S01]  /*ba60*/  IMAD.SHL.U32 R25, R206, 0x2, RZ ;  /* 0x00000002ce197824 */ /* 0x001fe200078e00ff */
[----:B------:R-:W-:Y:S02]  /*ba70*/  SHF.R.S32.HI R7, RZ, 0x1f, R210 ;  /* 0x0000001fff077819 */ /* 0x000fe400000114d2 */
[----:B------:R-:W-:-:S02]  /*ba80*/  CS2R R20, SRZ ;  /* 0x0000000000147805 */ /* 0x000fc4000001ff00 */
[----:B------:R-:W-:Y:S02]  /*ba90*/  SHF.R.S32.HI R6, RZ, 0x1f, R207 ;  /* 0x0000001fff067819 */ /* 0x000fe400000114cf */
[----:B------:R-:W-:Y:S01]  /*baa0*/  SHF.L.U64.HI R4, R210, 0x1, R7 ;  /* 0x00000001d2047819 */ /* 0x000fe20000010207 */
[----:B------:R-:W-:Y:S01]  /*bab0*/  IMAD.SHL.U32 R7, R211, 0x2, RZ ;  /* 0x00000002d3077824 */ /* 0x000fe200078e00ff */
[----:B------:R-:W-:Y:S02]  /*bac0*/  ISETP.GE.AND P0, PT, R206, UR4, PT ;  /* 0x00000004ce007c0c */ /* 0x000fe4000bf06270 */
[C---:B--2---:R-:W-:Y:S02]  /*bad0*/  @!P3 IADD3 R46, P4, R0.reuse, R43, RZ ;  /* 0x0000002b002eb210 */ /* 0x044fe40007f9e0ff */
[----:B------:R-:W-:Y:S02]  /*bae0*/  SHF.L.U64.HI R6, R207, 0x1, R6 ;  /* 0x00000001cf067819 */ /* 0x000fe40000010206 */
[----:B------:R-:W-:Y:S01]  /*baf0*/  @!P2 IADD3 R40, P6, R0, R39, RZ ;  /* 0x000000270028a210 */ /* 0x000fe20007fde0ff */
[----:B-1----:R-:W-:Y:S01]  /*bb00*/  @!P3 IMAD.X R47, R3, 0x1, R4, P4 ;  /* 0x00000001032fb824 */ /* 0x002fe200020e0604 */
[----:B------:R-:W-:-:S02]  /*bb10*/  SHF.R.S32.HI R8, RZ, 0x1f, R209 ;  /* 0x0000001fff087819 */ /* 0x000fc400000114d1 */
[C---:B----4-:R-:W-:Y:S01]  /*bb20*/  @!P3 IADD3 R42, P5, R14.reuse, R43, RZ ;  /* 0x0000002b0e2ab210 */ /* 0x050fe20007fbe0ff */
[----:B------:R-:W-:Y:S01]  /*bb30*/  @!P2 IMAD.X R41, R3, 0x1, R6, P6 ;  /* 0x000000010329a824 */ /* 0x000fe200030e0606 */
[C---:B------:R-:W-:Y:S02]  /*bb40*/  @!P2 IADD3 R38, P4, R14.reuse, R39, RZ ;  /* 0x000000270e26a210 */ /* 0x040fe40007f9e0ff */
[----:B------:R-:W-:Y:S01]  /*bb50*/  SHF.L.U64.HI R8, R209, 0x1, R8 ;  /* 0x00000001d1087819 */ /* 0x000fe20000010208 */
[C---:B---3--:R-:W-:Y:S01]  /*bb60*/  @!P3 IMAD.X R43, R5.reuse, 0x1, R4, P5 ;  /* 0x00000001052bb824 */ /* 0x048fe200028e0604 */
[-C--:B------:R-:W-:Y:S01]  /*bb70*/  @!P1 IADD3 R34, P6, R14, R35.reuse, RZ ;  /* 0x000000230e229210 */ /* 0x080fe20007fde0ff */
[C---:B------:R-:W-:Y:S01]  /*bb80*/  @!P2 IMAD.X R39, R5.reuse, 0x1, R6, P4 ;  /* 0x000000010527a824 */ /* 0x040fe200020e0606 */
[----:B------:R-:W-:Y:S02]  /*bb90*/  SHF.R.S32.HI R9, RZ, 0x1f, R206 ;  /* 0x0000001fff097819 */ /* 0x000fe400000114ce */
[----:B------:R-:W-:Y:S01]  /*bba0*/  @!P1 IADD3 R36, P5, R0, R35, RZ ;  /* 0x0000002300249210 */ /* 0x000fe20007fbe0ff */
[----:B------:R-:W-:Y:S01]  /*bbb0*/  @!P1 IMAD.X R35, R5, 0x1, R8, P6 ;  /* 0x0000000105239824 */ /* 0x000fe200030e0608 */
[----:B------:R-:W-:-:S02]  /*bbc0*/  ISETP.GE.AND P4, PT, R211, UR4, PT ;  /* 0x00000004d3007c0c */ /* 0x000fc4000bf86270 */
[----:B------:R-:W-:Y:S01]  /*bbd0*/  SHF.L.U64.HI R10, R206, 0x1, R9 ;  /* 0x00000001ce0a7819 */ /* 0x000fe20000010209 */
[C---:B------:R-:W-:Y:S01]  /*bbe0*/  @!P1 IMAD.X R37, R3.reuse, 0x1, R8, P5 ;  /* 0x0000000103259824 */ /* 0x040fe200028e0608 */
[-C--:B------:R-:W-:Y:S02]  /*bbf0*/  @!P0 IADD3 R30, P6, R0, R25.reuse, RZ ;  /* 0x00000019001e8210 */ /* 0x080fe40007fde0ff */
[----:B------:R-:W-:Y:S02]  /*bc00*/  ISETP.GE.AND P5, PT, R22, UR4, PT ;  /* 0x0000000416007c0c */ /* 0x000fe4000bfa6270 */
[----:B------:R-:W-:Y:S01]  /*bc10*/  SHF.R.S32.HI R4, RZ, 0x1f, R211 ;  /* 0x0000001fff047819 */ /* 0x000fe200000114d3 */
[----:B------:R-:W-:Y:S01]  /*bc20*/  @!P0 IMAD.X R31, R3, 0x1, R10, P6 ;  /* 0x00000001031f8824 */ /* 0x000fe200030e060a */
[----:B------:R-:W-:Y:S02]  /*bc30*/  @!P0 IADD3 R24, P6, R14, R25, RZ ;  /* 0x000000190e188210 */ /* 0x000fe40007fde0ff */
[----:B------:R-:W-:-:S03]  /*bc40*/  SHF.L.U64.HI R8, R211, 0x1, R4 ;  /* 0x00000001d3087819 */ /* 0x000fc60000010204 */
[----:B------:R-:W-:Y:S01]  /*bc50*/  @!P0 IMAD.X R25, R5, 0x1, R10, P6 ;  /* 0x0000000105198824 */ /* 0x000fe200030e060a */
[-C--:B------:R-:W-:Y:S02]  /*bc60*/  @!P4 IADD3 R26, P6, R0, R7.reuse, RZ ;  /* 0x00000007001ac210 */ /* 0x080fe40007fde0ff */
[----:B------:R-:W-:Y:S01]  /*bc70*/  CS2R R10, SRZ ;  /* 0x00000000000a7805 */ /* 0x000fe2000001ff00 */
[----:B------:R-:W-:Y:S02]  /*bc80*/  @!P5 IMAD.MOV.U32 R48, RZ, RZ, R0 ;  /* 0x000000ffff30d224 */ /* 0x000fe400078e0000 */
[----:B------:R-:W-:Y:S01]  /*bc90*/  @!P4 IMAD.X R27, R3, 0x1, R8, P6 ;  /* 0x00000001031bc824 */ /* 0x000fe200030e0608 */
[----:B------:R-:W-:Y:S01]  /*bca0*/  @!P4 IADD3 R4, P6, R14, R7, RZ ;  /* 0x000000070e04c210 */ /* 0x000fe20007fde0ff */
[----:B------:R-:W-:Y:S02]  /*bcb0*/  @!P5 IMAD.MOV.U32 R49, RZ, RZ, R3 ;  /* 0x000000ffff31d224 */ /* 0x000fe400078e0003 */
[----:B------:R-:W-:-:S02]  /*bcc0*/  @!P5 IMAD.MOV.U32 R6, RZ, RZ, R14 ;  /* 0x000000ffff06d224 */ /* 0x000fc400078e000e */
[----:B------:R-:W-:Y:S01]  /*bcd0*/  @!P5 IMAD.MOV.U32 R7, RZ, RZ, R5 ;  /* 0x000000ffff07d224 */ /* 0x000fe200078e0005 */
[----:B------:R-:W-:Y:S01]  /*bce0*/  CS2R R12, SRZ ;  /* 0x00000000000c7805 */ /* 0x000fe2000001ff00 */
[----:B------:R-:W-:Y:S01]  /*bcf0*/  @!P4 IMAD.X R5, R5, 0x1, R8, P6 ;  /* 0x000000010505c824 */ /* 0x000fe200030e0608 */
[----:B------:R-:W-:Y:S01]  /*bd00*/  CS2R R8, SRZ ;  /* 0x0000000000087805 */ /* 0x000fe2000001ff00 */
[C---:B------:R-:W-:Y:S01]  /*bd10*/  @!P5 IMAD.WIDE R48, R22.reuse, 0x2, R48 ;  /* 0x000000021630d825 */ /* 0x040fe200078e0230 */
[----:B------:R-:W-:Y:S02]  /*bd20*/  CS2R R28, SRZ ;  /* 0x00000000001c7805 */ /* 0x000fe4000001ff00 */
[----:B------:R-:W-:Y:S01]  /*bd30*/  CS2R R32, SRZ ;  /* 0x0000000000207805 */ /* 0x000fe2000001ff00 */
[----:B------:R0:W5:Y:S01]  /*bd40*/  @!P3 LD.E.64 R12, desc[UR60][R42.64] ;  /* 0x0000003c2a0cb980 */ /* 0x000162000c101b00 */
[----:B------:R-:W-:Y:S01]  /*bd50*/  @!P5 IMAD.WIDE R50, R22, 0x2, R6 ;  /* 0x000000021632d825 */ /* 0x000fe200078e0206 */
[----:B------:R-:W-:-:S02]  /*bd60*/  CS2R R6, SRZ ;  /* 0x0000000000067805 */ /* 0x000fc4000001ff00 */
[----:B------:R-:W-:Y:S01]  /*bd70*/  CS2R R44, SRZ ;  /* 0x00000000002c7805 */ /* 0x000fe2000001ff00 */
[----:B------:R1:W5:Y:S04]  /*bd80*/  @!P5 LD.E.64 R10, desc[UR60][R48.64] ;  /* 0x0000003c300ad980 */ /* 0x000368000c101b00 */
[----:B------:R2:W5:Y:S01]  /*bd90*/  @!P5 LD.E.64 R20, desc[UR60][R50.64] ;  /* 0x0000003c3214d980 */ /* 0x000562000c101b00 */
[----:B0-----:R-:W-:-:S03]  /*bda0*/  CS2R R42, SRZ ;  /* 0x00000000002a7805 */ /* 0x001fc6000001ff00 */
[----:B------:R0:W5:Y:S01]  /*bdb0*/  @!P3 LD.E.64 R8, desc[UR60][R46.64] ;  /* 0x0000003c2e08b980 */ /* 0x000162000c101b00 */
[----:B-1----:R-:W-:-:S03]  /*bdc0*/  CS2R R48, SRZ ;  /* 0x0000000000307805 */ /* 0x002fc6000001ff00 */
[----:B------:R1:W5:Y:S01]  /*bdd0*/  @!P2 LD.E.64 R6, desc[UR60][R40.64] ;  /* 0x0000003c2806a980 */ /* 0x000362000c101b00 */
[----:B--2---:R-:W-:-:S03]  /*bde0*/  CS2R R50, SRZ ;  /* 0x0000000000327805 */ /* 0x004fc6000001ff00 */
[----:B------:R1:W5:Y:S01]  /*bdf0*/  @!P2 LD.E.64 R28, desc[UR60][R38.64] ;  /* 0x0000003c261ca980 */ /* 0x000362000c101b00 */
[----:B0-----:R-:W-:-:S03]  /*be00*/  CS2R R46, SRZ ;  /* 0x00000000002e7805 */ /* 0x001fc6000001ff00 */
[----:B------:R1:W5:Y:S04]  /*be10*/  @!P1 LD.E.64 R32, desc[UR60][R36.64] ;  /* 0x0000003c24209980 */ /* 0x000368000c101b00 */
[----:B------:R1:W5:Y:S04]  /*be20*/  @!P1 LD.E.64 R44, desc[UR60][R34.64] ;  /* 0x0000003c222c9980 */ /* 0x000368000c101b00 */
[----:B------:R1:W5:Y:S04]  /*be30*/  @!P0 LD.E.64 R50, desc[UR60][R30.64] ;  /* 0x0000003c1e328980 */ /* 0x000368000c101b00 */
[----:B------:R1:W5:Y:S04]  /*be40*/  @!P0 LD.E.64 R46, desc[UR60][R24.64] ;  /* 0x0000003c182e8980 */ /* 0x000368000c101b00 */
[----:B------:R1:W5:Y:S04]  /*be50*/  @!P4 LD.E.64 R48, desc[UR60][R26.64] ;  /* 0x0000003c1a30c980 */ /* 0x000368000c101b00 */
[----:B------:R1:W5:Y:S02]  /*be60*/  @!P4 LD.E.64 R42, desc[UR60][R4.64] ;  /* 0x0000003c042ac980 */ /* 0x000364000c101b00 */
.L_x_3769:
[----:B------:R-:W-:Y:S05]  /*be70*/  BSYNC B1 ;  /* 0x0000000000017941 */ /* 0x000fea0003800000 */
.L_x_3768:
[----:B--2---:R-:W-:Y:S01]  /*be80*/  LEA.HI R0, R227, R227, RZ, 0x1 ;  /* 0x000000e3e3007211 */ /* 0x004fe200078f08ff */
[----:B01---5:R-:W-:Y:S01]  /*be90*/  IMAD.MOV.U32 R26, RZ, RZ, R6 ;  /* 0x000000ffff1a7224 */ /* 0x023fe200078e0006 */
[----:B------:R-:W-:Y:S01]  /*bea0*/  LOP3.LUT R3, R213, 0x18, R18, 0xf8, !PT ;  /* 0x00000018d5037812 */ /* 0x000fe200078ef812 */
[----:B------:R-:W-:Y:S01]  /*beb0*/  IMAD.MOV.U32 R34, RZ, RZ, R10 ;  /* 0x000000ffff227224 */ /* 0x000fe200078e000a */
[----:B------:R-:W-:Y:S01]  /*bec0*/  LOP3.LUT R0, R0, 0xfffffffe, RZ, 0xc0, !PT ;  /* 0xfffffffe00007812 */ /* 0x000fe200078ec0ff */
[----:B------:R-:W-:Y:S01]  /*bed0*/  IMAD.MOV.U32 R35, RZ, RZ, R11 ;  /* 0x000000ffff237224 */ /* 0x000fe200078e000b */
[----:B------:R-:W-:Y:S01]  /*bee0*/  LOP3.LUT R4, R3, R214, RZ, 0x3c, !PT ;  /* 0x000000d603047212 */ /* 0x000fe200078e3cff */
[----:B------:R-:W-:Y:S01]  /*bef0*/  IMAD.MOV.U32 R30, RZ, RZ, R8 ;  /* 0x000000ffff1e7224 */ /* 0x000fe200078e0008 */
[----:B------:R-:W-:Y:S01]  /*bf00*/  LOP3.LUT P1, RZ, R52, 0x4, RZ, 0xc0, !PT ;  /* 0x0000000434ff7812 */ /* 0x000fe2000782c0ff */
[----:B------:R-:W-:Y:S01]  /*bf10*/  IMAD.IADD R0, R227, 0x1, -R0 ;  /* 0x00000001e3007824 */ /* 0x000fe200078e0a00 */
[----:B------:R-:W-:Y:S01]  /*bf20*/  SHF.R.U64 R65, R6, 0x10, R7 ;  /* 0x0000001006417819 */ /* 0x000fe20000001207 */
[----:B------:R-:W-:Y:S01]  /*bf30*/  IMAD.IADD R3, R215, 0x1, R4 ;  /* 0x00000001d7037824 */ /* 0x000fe200078e0204 */
[----:B------:R-:W-:Y:S01]  /*bf40*/  SHF.R.U64 R39, R50, 0x10, R51 ;  /* 0x0000001032277819 */ /* 0x000fe20000001233 */
[----:B------:R-:W-:Y:S01]  /*bf50*/  IMAD.MOV.U32 R6, RZ, RZ, R50 ;  /* 0x000000ffff067224 */ /* 0x000fe200078e0032 */
[----:B---3--:R-:W-:Y:S01]  /*bf60*/  SHF.L.U32 R5, R0, 0x1f, RZ ;  /* 0x0000001f00057819 */ /* 0x008fe200000006ff */
[----:B------:R-:W-:Y:S01]  /*bf70*/  IMAD R3, R3, 0x2, R16 ;  /* 0x0000000203037824 */ /* 0x000fe200078e0210 */
[----:B------:R-:W-:Y:S01]  /*bf80*/  SHF.R.U64 R69, R10, 0x10, R11 ;  /* 0x000000100a457819 */ /* 0x000fe2000000120b */
[----:B------:R-:W-:Y:S01]  /*bf90*/  IMAD.MOV.U32 R31, RZ, RZ, R9 ;  /* 0x000000ffff1f7224 */ /* 0x000fe200078e0009 */
[----:B------:R-:W0:Y:S01]  /*bfa0*/  SYNCS.PHASECHK.TRANS64.TRYWAIT P0, [R16+URZ+0x36800], R5 ;  /* 0x03680005100075a7 */ /* 0x000e22000800017f */
[----:B------:R-:W-:Y:S01]  /*bfb0*/  SHF.R.U32.HI R68, RZ, 0x10, R11 ;  /* 0x00000010ff447819 */ /* 0x000fe2000001160b */
[----:B------:R-:W-:Y:S01]  /*bfc0*/  IMAD.MOV.U32 R10, RZ, RZ, R32 ;  /* 0x000000ffff0a7224 */ /* 0x000fe200078e0020 */
[----:B------:R-:W-:Y:S01]  /*bfd0*/  SHF.R.U64 R67, R8, 0x10, R9 ;  /* 0x0000001008437819 */ /* 0x000fe20000001209 */
[----:B------:R-:W-:Y:S01]  /*bfe0*/  IMAD.MOV.U32 R27, RZ, RZ, R7 ;  /* 0x000000ffff1b7224 */ /* 0x000fe200078e0007 */
[----:B------:R-:W-:Y:S01]  /*bff0*/  SHF.R.U32.HI R66, RZ, 0x10, R9 ;  /* 0x00000010ff427819 */ /* 0x000fe20000011609 */
[--C-:B------:R-:W-:Y:S01]  /*c000*/  IMAD.MOV.U32 R11, RZ, RZ, R33.reuse ;  /* 0x000000ffff0b7224 */ /* 0x100fe200078e0021 */
[----:B------:R-:W-:Y:S01]  /*c010*/  SHF.R.U64 R63, R32, 0x10, R33 ;  /* 0x00000010203f7819 */ /* 0x000fe20000001221 */
[----:B------:R-:W-:Y:S01]  /*c020*/  IMAD.MOV.U32 R8, RZ, RZ, R48 ;  /* 0x000000ffff087224 */ /* 0x000fe200078e0030 */
[----:B------:R-:W-:Y:S01]  /*c030*/  SHF.R.U32.HI R64, RZ, 0x10, R7 ;  /* 0x00000010ff407819 */ /* 0x000fe20000011607 */
[----:B------:R-:W-:Y:S01]  /*c040*/  IMAD.MOV.U32 R9, RZ, RZ, R49 ;  /* 0x000000ffff097224 */ /* 0x000fe200078e0031 */
[----:B------:R-:W-:Y:S01]  /*c050*/  SHF.R.U32.HI R62, RZ, 0x10, R33 ;  /* 0x00000010ff3e7819 */ /* 0x000fe20000011621 */
[----:B------:R-:W-:Y:S01]  /*c060*/  IMAD.MOV.U32 R32, RZ, RZ, R12 ;  /* 0x000000ffff207224 */ /* 0x000fe200078e000c */
[----:B------:R-:W-:Y:S01]  /*c070*/  SHF.R.U64 R61, R48, 0x10, R49 ;  /* 0x00000010303d7819 */ /* 0x000fe20000001231 */
[----:B------:R-:W-:Y:S01]  /*c080*/  IMAD.MOV.U32 R7, RZ, RZ, R51 ;  /* 0x000000ffff077224 */ /* 0x000fe200078e0033 */
[----:B------:R-:W-:Y:S01]  /*c090*/  SHF.R.U32.HI R58, RZ, 0x10, R49 ;  /* 0x00000010ff3a7819 */ /* 0x000fe20000011631 */
[----:B------:R-:W-:Y:S01]  /*c0a0*/  IMAD.MOV.U32 R36, RZ, RZ, R20 ;  /* 0x000000ffff247224 */ /* 0x000fe200078e0014 */
[----:B------:R-:W-:Y:S01]  /*c0b0*/  SHF.R.U64 R57, R12, 0x10, R13 ;  /* 0x000000100c397819 */ /* 0x000fe2000000120d */
[----:B------:R-:W-:Y:S01]  /*c0c0*/  IMAD.MOV.U32 R37, RZ, RZ, R21 ;  /* 0x000000ffff257224 */ /* 0x000fe200078e0015 */
[----:B------:R-:W-:Y:S01]  /*c0d0*/  PRMT R12, R6, 0x5410, R39 ;  /* 0x00005410060c7816 */ /* 0x000fe20000000027 */
[----:B------:R-:W-:Y:S01]  /*c0e0*/  IMAD.MOV.U32 R33, RZ, RZ, R13 ;  /* 0x000000ffff217224 */ /* 0x000fe200078e000d */
[----:B------:R-:W-:Y:S01]  /*c0f0*/  SHF.R.U32.HI R60, RZ, 0x10, R51 ;  /* 0x00000010ff3c7819 */ /* 0x000fe20000011633 */
[----:B------:R-:W-:Y:S01]  /*c100*/  IMAD.MOV.U32 R48, RZ, RZ, R28 ;  /* 0x000000ffff307224 */ /* 0x000fe200078e001c */
[----:B------:R-:W-:Y:S01]  /*c110*/  SHF.R.U64 R59, R20, 0x10, R21 ;  /* 0x00000010143b7819 */ /* 0x000fe20000001215 */
[----:B------:R-:W-:Y:S01]  /*c120*/  IMAD.MOV.U32 R49, RZ, RZ, R29 ;  /* 0x000000ffff317224 */ /* 0x000fe200078e001d */
[----:B------:R-:W-:Y:S01]  /*c130*/  SHF.R.U32.HI R56, RZ, 0x10, R21 ;  /* 0x00000010ff387819 */ /* 0x000fe20000011615 */
[----:B------:R-:W-:Y:S01]  /*c140*/  IMAD.MOV.U32 R24, RZ, RZ, R44 ;  /* 0x000000ffff187224 */ /* 0x000fe200078e002c */
[----:B------:R-:W-:Y:S01]  /*c150*/  SHF.R.U32.HI R54, RZ, 0x10, R13 ;  /* 0x00000010ff367819 */ /* 0x000fe2000001160d */
[----:B------:R-:W-:Y:S01]  /*c160*/  IMAD.MOV.U32 R25, RZ, RZ, R45 ;  /* 0x000000ffff197224 */ /* 0x000fe200078e002d */
[--C-:B------:R-:W-:Y:S01]  /*c170*/  SHF.R.U64 R55, R28, 0x10, R29.reuse ;  /* 0x000000101c377819 */ /* 0x100fe2000000121d */
[C---:B------:R-:W-:Y:S01]  /*c180*/  VIADD R4, R3.reuse, 0x15400 ;  /* 0x0001540003047836 */ /* 0x040fe20000000000 */
[----:B------:R-:W-:Y:S01]  /*c190*/  SHF.R.U32.HI R52, RZ, 0x10, R29 ;  /* 0x00000010ff347819 */ /* 0x000fe2000001161d */
[----:B------:R-:W-:Y:S01]  /*c1a0*/  BSSY B1, `(.L_x_3770) ;  /* 0x0000023000017945 */ /* 0x000fe20003800000 */
[--C-:B------:R-:W-:Y:S01]  /*c1b0*/  SHF.R.U64 R53, R44, 0x10, R45.reuse ;  /* 0x000000102c357819 */ /* 0x100fe2000000122d */
[----:B------:R-:W-:Y:S01]  /*c1c0*/  VIADD R0, R3, 0x15440 ;  /* 0x0001544003007836 */ /* 0x000fe20000000000 */
[----:B------:R-:W-:Y:S01]  /*c1d0*/  SHF.R.U32.HI R50, RZ, 0x10, R45 ;  /* 0x00000010ff327819 */ /* 0x000fe2000001162d */
[--C-:B------:R-:W-:Y:S01]  /*c1e0*/  IMAD.MOV.U32 R40, RZ, RZ, R43.reuse ;  /* 0x000000ffff287224 */ /* 0x100fe200078e002b */
[----:B------:R-:W-:Y:S01]  /*c1f0*/  VIMNMX R39, R15, 0x80, PT ;  /* 0x000000800f277848 */ /* 0x000fe20003fe0100 */
[----:B------:R-:W-:Y:S01]  /*c200*/  @P1 VIADD R0, R4, 0xffffffc0 ;  /* 0xffffffc004001836 */ /* 0x000fe20000000000 */
[----:B------:R-:W-:Y:S01]  /*c210*/  SHF.R.U64 R45, R42, 0x10, R43 ;  /* 0x000000102a2d7819 */ /* 0x000fe2000000122b */
[----:B----4-:R-:W-:Y:S01]  /*c220*/  IMAD.MOV.U32 R14, RZ, RZ, R46 ;  /* 0x000000ffff0e7224 */ /* 0x010fe200078e002e */
[--C-:B------:R-:W-:Y:S01]  /*c230*/  SHF.R.U64 R51, R46, 0x10, R47.reuse ;  /* 0x000000102e337819 */ /* 0x100fe2000000122f */
[--C-:B------:R-:W-:Y:S01]  /*c240*/  IMAD.MOV.U32 R41, RZ, RZ, R47.reuse ;  /* 0x000000ffff297224 */ /* 0x100fe200078e002f */
[----:B------:R-:W-:Y:S01]  /*c250*/  SHF.R.U32.HI R44, RZ, 0x10, R47 ;  /* 0x00000010ff2c7819 */ /* 0x000fe2000001162f */
[----:B------:R-:W-:Y:S01]  /*c260*/  IMAD.MOV.U32 R38, RZ, RZ, R42 ;  /* 0x000000ffff267224 */ /* 0x000fe200078e002a */
[----:B------:R-:W-:-:S02]  /*c270*/  SHF.R.U32.HI R43, RZ, 0x10, R43 ;  /* 0x00000010ff2b7819 */ /* 0x000fc4000001162b */
[----:B------:R-:W-:Y:S02]  /*c280*/  PRMT R34, R34, 0x5410, R69 ;  /* 0x0000541022227816 */ /* 0x000fe40000000045 */
[----:B------:R-:W-:Y:S02]  /*c290*/  PRMT R35, R35, 0x5410, R68 ;  /* 0x0000541023237816 */ /* 0x000fe40000000044 */
[----:B------:R-:W-:Y:S02]  /*c2a0*/  PRMT R30, R30, 0x5410, R67 ;  /* 0x000054101e1e7816 */ /* 0x000fe40000000043 */
[----:B------:R-:W-:Y:S02]  /*c2b0*/  PRMT R31, R31, 0x5410, R66 ;  /* 0x000054101f1f7816 */ /* 0x000fe40000000042 */
[----:B------:R-:W-:Y:S02]  /*c2c0*/  PRMT R26, R26, 0x5410, R65 ;  /* 0x000054101a1a7816 */ /* 0x000fe40000000041 */
[----:B------:R-:W-:-:S02]  /*c2d0*/  PRMT R27, R27, 0x5410, R64 ;  /* 0x000054101b1b7816 */ /* 0x000fc40000000040 */
[----:B------:R-:W-:Y:S02]  /*c2e0*/  PRMT R20, R10, 0x5410, R63 ;  /* 0x000054100a147816 */ /* 0x000fe4000000003f */
[----:B------:R-:W-:Y:S02]  /*c2f0*/  PRMT R21, R11, 0x5410, R62 ;  /* 0x000054100b157816 */ /* 0x000fe4000000003e */
[----:B------:R-:W-:Y:S02]  /*c300*/  PRMT R13, R7, 0x5410, R60 ;  /* 0x00005410070d7816 */ /* 0x000fe4000000003c */
        /* <DEDUP_REMOVED lines=9> */
[----:B------:R-:W-:Y:S02]  /*c3a0*/  PRMT R24, R24, 0x5410, R53 ;  /* 0x0000541018187816 */ /* 0x000fe40000000035 */
[----:B------:R-:W-:Y:S01]  /*c3b0*/  PRMT R25, R25, 0x5410, R50 ;  /* 0x0000541019197816 */ /* 0x000fe20000000032 */
[----:B0-----:R-:W-:Y:S06]  /*c3c0*/  @!P0 BRA `(.L_x_3771) ;  /* 0x000001c800ac8947 */ /* 0x001fec0003800000 */
.L_x_4035:
[----:B------:R-:W-:Y:S05]  /*c3d0*/  BSYNC B1 ;  /* 0x0000000000017941 */ /* 0x000fea0003800000 */
.L_x_3770:
[----:B------:R-:W-:Y:S01]  /*c3e0*/  BSSY B1, `(.L_x_3772) ;  /* 0x0000101000017945 */ /* 0x000fe20003800000 */
[----:B------:R-:W-:Y:S02]  /*c3f0*/  PRMT R14, R14, 0x5410, R51 ;  /* 0x000054100e0e7816 */ /* 0x000fe40000000033 */
[----:B------:R-:W-:Y:S02]  /*c400*/  PRMT R15, R41, 0x5410, R44 ;  /* 0x00005410290f7816 */ /* 0x000fe4000000002c */
[----:B------:R-:W-:Y:S02]  /*c410*/  PRMT R10, R38, 0x5410, R45 ;  /* 0x00005410260a7816 */ /* 0x000fe4000000002d */
[----:B------:R-:W-:Y:S01]  /*c420*/  PRMT R11, R40, 0x5410, R43 ;  /* 0x00005410280b7816 */ /* 0x000fe2000000002b */
[----:B------:R-:W-:Y:S06]  /*c430*/  @P1 BRA `(.L_x_3773) ;  /* 0x0000000c00ec1947 */ /* 0x000fec0003800000 */
[----:B------:R-:W1:Y:S01]  /*c440*/  LDC R4, c[0x0][0x3f4] ;  /* 0x0000fd00ff047b82 */ /* 0x000e620000000800 */
[----:B------:R-:W-:Y:S01]  /*c450*/  BSSY B2, `(.L_x_3774) ;  /* 0x000002e000027945 */ /* 0x000fe20003800000 */
[-C--:B-1----:R-:W-:Y:S02]  /*c460*/  ISETP.GE.AND P0, PT, R22, R4.reuse, PT ;  /* 0x000000041600720c */ /* 0x082fe40003f06270 */
[-C--:B------:R-:W-:Y:S02]  /*c470*/  ISETP.GE.AND P1, PT, R210, R4.reuse, PT ;  /* 0x00000004d200720c */ /* 0x080fe40003f26270 */
[-C--:B------:R-:W-:Y:S02]  /*c480*/  ISETP.GE.AND P2, PT, R207, R4.reuse, PT ;  /* 0x00000004cf00720c */ /* 0x080fe40003f46270 */
[-C--:B------:R-:W-:Y:S02]  /*c490*/  ISETP.GE.AND P3, PT, R209, R4.reuse, PT ;  /* 0x00000004d100720c */ /* 0x080fe40003f66270 */
[----:B------:R-:W-:-:S02]  /*c4a0*/  ISETP.GE.AND P4, PT, R206, R4, PT ;  /* 0x00000004ce00720c */ /* 0x000fc40003f86270 */
[----:B------:R-:W-:-:S03]  /*c4b0*/  ISETP.GE.AND P5, PT, R211, R4, PT ;  /* 0x00000004d300720c */ /* 0x000fc60003fa6270 */
[----:B------:R-:W-:Y:S10]  /*c4c0*/  @P0 BRA `(.L_x_3775) ;  /* 0x0000000000980947 */ /* 0x000ff40003800000 */
[----:B0-----:R-:W0:Y:S01]  /*c4d0*/  LDS.128 R4, [R3+0x15400] ;  /* 0x0154000003047984 */ /* 0x001e220000000c00 */
[----:B------:R-:W-:Y:S01]  /*c4e0*/  IMAD.U32 R45, R36, 0x10000, RZ ;  /* 0x00010000242d7824 */ /* 0x000fe200078e00ff */
[C---:B------:R-:W-:Y:S01]  /*c4f0*/  LOP3.LUT R44, R34.reuse, 0xffff0000, RZ, 0xc0, !PT ;  /* 0xffff0000222c7812 */ /* 0x040fe200078ec0ff */
[----:B------:R-:W-:Y:S01]  /*c500*/  IMAD.U32 R43, R34, 0x10000, RZ ;  /* 0x00010000222b7824 */ /* 0x000fe200078e00ff */
        /* <DEDUP_REMOVED lines=10> */
[C---:B------:R-:W-:Y:S01]  /*c5b0*/  FMUL.FTZ R49, R5.reuse, R46 ;  /* 0x0000002e05317220 */ /* 0x040fe20000410000 */
[C---:B------:R-:W-:Y:S01]  /*c5c0*/  FFMA.FTZ R47, R38.reuse, R43, -R47 ;  /* 0x0000002b262f7223 */ /* 0x040fe2000001082f */
[----:B------:R-:W-:Y:S01]  /*c5d0*/  FFMA.FTZ R48, R38, R45, R4 ;  /* 0x0000002d26307223 */ /* 0x000fe20000010004 */
[-C--:B------:R-:W-:Y:S01]  /*c5e0*/  FMUL.FTZ R45, R5, R44.reuse ;  /* 0x0000002c052d7220 */ /* 0x080fe20000410000 */
        /* <DEDUP_REMOVED lines=20> */
.L_x_3775:
[----:B------:R-:W-:Y:S05]  /*c730*/  BSYNC B2 ;  /* 0x0000000000027941 */ /* 0x000fea0003800000 */
.L_x_3774:
[----:B------:R-:W-:Y:S04]  /*c740*/  BSSY B2, `(.L_x_3776) ;  /* 0x0000028000027945 */ /* 0x000fe80003800000 */
[----:B------:R-:W-:Y:S05]  /*c750*/  @P1 BRA `(.L_x_3777) ;  /* 0x0000000000981947 */ /* 0x000fea0003800000 */
[----:B01----:R-:W0:Y:S01]  /*c760*/  LDS.128 R4, [R0] ;  /* 0x0000000000047984 */ /* 0x003e220000000c00 */
        /* <DEDUP_REMOVED lines=37> */
.L_x_3777:
[----:B------:R-:W-:Y:S05]  /*c9c0*/  BSYNC B2 ;  /* 0x0000000000027941 */ /* 0x000fea0003800000 */
.L_x_3776:
[----:B------:R-:W-:Y:S04]  /*c9d0*/  BSSY B2, `(.L_x_3778) ;  /* 0x0000028000027945 */ /* 0x000fe80003800000 */
[----:B------:R-:W-:Y:S05]  /*c9e0*/  @P2 BRA `(.L_x_3779) ;  /* 0x0000000000982947 */ /* 0x000fea0003800000 */
[----:B012---:R-:W0:Y:S01]  /*c9f0*/  LDS.128 R4, [R3+0x19400] ;  /* 0x0194000003047984 */ /* 0x007e220000000c00 */
        /* <DEDUP_REMOVED lines=37> */
.L_x_3779:
[----:B------:R-:W-:Y:S05]  /*cc50*/  BSYNC B2 ;  /* 0x0000000000027941 */ /* 0x000fea0003800000 */
.L_x_3778:
[----:B------:R-:W-:Y:S04]  /*cc60*/  BSSY B2, `(.L_x_3780) ;  /* 0x0000028000027945 */ /* 0x000fe80003800000 */
[----:B------:R-:W-:Y:S05]  /*cc70*/  @P3 BRA `(.L_x_3781) ;  /* 0x0000000000983947 */ /* 0x000fea0003800000 */
[----:B0123--:R-:W0:Y:S01]  /*cc80*/  LDS.128 R4, [R0+0x4000] ;  /* 0x0040000000047984 */ /* 0x00fe220000000c00 */
        /* <DEDUP_REMOVED lines=37> */
.L_x_3781:
[----:B------:R-:W-:Y:S05]  /*cee0*/  BSYNC B2 ;  /* 0x0000000000027941 */ /* 0x000fea0003800000 */
.L_x_3780:
[----:B------:R-:W-:Y:S04]  /*cef0*/  BSSY B2, `(.L_x_3782) ;  /* 0x0000028000027945 */ /* 0x000fe80003800000 */
[----:B------:R-:W-:Y:S05]  /*cf00*/  @P4 BRA `(.L_x_3783) ;  /* 0x0000000000984947 */ /* 0x000fea0003800000 */
[----:B01234-:R-:W0:Y:S01]  /*cf10*/  LDS.128 R4, [R3+0x1d400] ;  /* 0x01d4000003047984 */ /* 0x01fe220000000c00 */
        /* <DEDUP_REMOVED lines=37> */
.L_x_3783:
[----:B------:R-:W-:Y:S05]  /*d170*/  BSYNC B2 ;  /* 0x0000000000027941 */ /* 0x000fea0003800000 */
.L_x_3782:
        /* <DEDUP_REMOVED lines=39> */
.L_x_3773:
[----:B------:R-:W-:Y:S05]  /*d3f0*/  BSYNC B1 ;  /* 0x0000000000017941 */ /* 0x000fea0003800000 */
.L_x_3772:
[----:B------:R-:W-:-:S13]  /*d400*/  ISETP.GE.AND P0, PT, R228, R39, PT ;  /* 0x00000027e400720c */ /* 0x000fda0003f06270 */
[----:B------:R-:W-:Y:S05]  /*d410*/  @P0 BRA `(.L_x_3784) ;  /* 0x0000003c00c00947 */ /* 0x000fea0003800000 */
[----:B01234-:R-:W0:Y:S01]  /*d420*/  LDC R4, c[0x0][0x3f4] ;  /* 0x0000fd00ff047b82 */ /* 0x01fe220000000800 */
[----:B------:R-:W-:Y:S01]  /*d430*/  BSSY B1, `(.L_x_3785) ;  /* 0x000002e000017945 */ /* 0x000fe20003800000 */
[-C--:B0-----:R-:W-:Y:S02]  /*d440*/  ISETP.GE.AND P0, PT, R22, R4.reuse, PT ;  /* 0x000000041600720c */ /* 0x081fe40003f06270 */
[-C--:B------:R-:W-:Y:S02]  /*d450*/  ISETP.GE.AND P1, PT, R210, R4.reuse, PT ;  /* 0x00000004d200720c */ /* 0x080fe40003f26270 */
[-C--:B------:R-:W-:Y:S02]  /*d460*/  ISETP.GE.AND P2, PT, R207, R4.reuse, PT ;  /* 0x00000004cf00720c */ /* 0x080fe40003f46270 */
[-C--:B------:R-:W-:Y:S02]  /*d470*/  ISETP.GE.AND P3, PT, R209, R4.reuse, PT ;  /* 0x00000004d100720c */ /* 0x080fe40003f66270 */
[----:B------:R-:W-:-:S02]  /*d480*/  ISETP.GE.AND P4, PT, R206, R4, PT ;  /* 0x00000004ce00720c */ /* 0x000fc40003f86270 */
[----:B------:R-:W-:-:S03]  /*d490*/  ISETP.GE.AND P5, PT, R211, R4, PT ;  /* 0x00000004d300720c */ /* 0x000fc60003fa6270 */
[----:B------:R-:W-:Y:S10]  /*d4a0*/  @P0 BRA `(.L_x_3786) ;  /* 0x0000000000980947 */ /* 0x000ff40003800000 */
[----:B------:R-:W0:Y:S01]  /*d4b0*/  LDS.128 R4, [R3+0x17400] ;  /* 0x0174000003047984 */ /* 0x000e220000000c00 */
        /* <DEDUP_REMOVED lines=37> */
.L_x_3786:
[----:B------:R-:W-:Y:S05]  /*d710*/  BSYNC B1 ;  /* 0x0000000000017941 */ /* 0x000fea0003800000 */
.L_x_3785:
        /* <DEDUP_REMOVED lines=40> */
.L_x_3788:
[----:B------:R-:W-:Y:S05]  /*d9a0*/  BSYNC B1 ;  /* 0x0000000000017941 */ /* 0x000fea0003800000 */
.L_x_3787:
        /* <DEDUP_REMOVED lines=40> */
.L_x_3790:
[----:B------:R-:W-:Y:S05]  /*dc30*/  BSYNC B1 ;  /* 0x0000000000017941 */ /* 0x000fea0003800000 */
.L_x_3789:
[----:B------:R-:W-:Y:S04]  /*dc40*/  BSSY B1, `(.L_x_3791) ;  /* 0x0000028000017945 */ /* 0x000fe80003800000 */
        /* <DEDUP_REMOVED lines=39> */
.L_x_3792:
[----:B------:R-:W-:Y:S05]  /*dec0*/  BSYNC B1 ;  /* 0x0000000000017941 */ /* 0x000fea0003800000 */
.L_x_3791:
[----:B------:R-:W-:Y:S04]  /*ded0*/  BSSY B1, `(.L_x_3793) ;  /* 0x0000028000017945 */ /* 0x000fe80003800000 */
[----:B------:R-:W-:Y:S05]  /*dee0*/  @P4 BRA `(.L_x_3794) ;  /* 0x0000000000984947 */ /* 0x000fea0003800000 */
[----:B0123--:R-:W0:Y:S01]  /*def0*/  LDS.128 R4, [R3+0x1f400] ;  /* 0x01f4000003047984 */ /* 0x00fe220000000c00 */
        /* <DEDUP_REMOVED lines=37> */
.L_x_3794:
[----:B------:R-:W-:Y:S05]  /*e150*/  BSYNC B1 ;  /* 0x0000000000017941 */ /* 0x000fea0003800000 */
.L_x_3793:
[----:B------:R-:W-:Y:S05]  /*e160*/  @P5 BRA `(.L_x_3784) ;  /* 0x00000030006c5947 */ /* 0x000fea0003800000 */
[----:B01234-:R-:W0:Y:S01]  /*e170*/  LDS.128 R4, [R0+0xa000] ;  /* 0x00a0000000047984 */ /* 0x01fe220000000c00 */
        /* <DEDUP_REMOVED lines=38> */
.L_x_3766:
[----:B------:R-:W-:-:S03]  /*e3e0*/  UMOV UR4, 0xffffffff ;  /* 0xffffffff00047882 */ /* 0x000fc60000000000 */
[----:B------:R-:W-:Y:S05]  /*e3f0*/  BRA.DIV UR4, `(.L_x_3795) ;  /* 0x000001aa04b47947 */ /* 0x000fea000b800000 */
[----:B------:R-:W0:Y:S04]  /*e400*/  SHFL.IDX PT, R3, R25, RZ, 0x1c1f ;  /* 0x001c1fff19037589 */ /* 0x000e2800000e0000 */
[----:B------:R-:W1:Y:S04]  /*e410*/  SHFL.IDX PT, R0, R24, RZ, 0x1c1f ;  /* 0x001c1fff18007589 */ /* 0x000e6800000e0000 */
[----:B------:R2:W3:Y:S04]  /*e420*/  SHFL.IDX PT, R5, R27, RZ, 0x1c1f ;  /* 0x001c1fff1b057589 */ /* 0x0004e800000e0000 */
[----:B------:R2:W4:Y:S01]  /*e430*/  SHFL.IDX PT, R14, R26, RZ, 0x1c1f ;  /* 0x001c1fff1a0e7589 */ /* 0x00052200000e0000 */
[----:B0-----:R-:W-:-:S02]  /*e440*/  IMAD.MOV.U32 R21, RZ, RZ, R3 ;  /* 0x000000ffff157224 */ /* 0x001fc400078e0003 */
[----:B-12---:R-:W-:-:S07]  /*e450*/  IMAD.MOV.U32 R20, RZ, RZ, R0 ;  /* 0x000000ffff147224 */ /* 0x006fce00078e0000 */
.L_x_4041:
[----:B------:R-:W-:Y:S01]  /*e460*/  ULDC UR4, c[0x0][0x448] ;  /* 0x0001120000047ab9 */ /* 0x000fe20000000800 */
[----:B------:R-:W-:Y:S01]  /*e470*/  BSSY B1, `(.L_x_3796) ;  /* 0x000003b000017945 */ /* 0x000fe20003800000 */
[----:B------:R-:W-:Y:S01]  /*e480*/  IMAD R46, R154, UR4, RZ ;  /* 0x000000049a2e7c24 */ /* 0x000fe2000f8e02ff */
[----:B------:R-:W-:Y:S01]  /*e490*/  CS2R R6, SRZ ;  /* 0x0000000000067805 */ /* 0x000fe2000001ff00 */
[----:B----4-:R-:W-:Y:S01]  /*e4a0*/  IMAD.MOV.U32 R38, RZ, RZ, R14 ;  /* 0x000000ffff267224 */ /* 0x010fe200078e000e */
[----:B------:R-:W-:Y:S01]  /*e4b0*/  CS2R R8, SRZ ;  /* 0x0000000000087805 */ /* 0x000fe2000001ff00 */
[----:B---3--:R-:W-:Y:S01]  /*e4c0*/  IMAD.MOV.U32 R39, RZ, RZ, R5 ;  /* 0x000000ffff277224 */ /* 0x008fe200078e0005 */
[----:B------:R-:W-:Y:S01]  /*e4d0*/  ISETP.GE.AND P0, PT, R4, R46, PT ;  /* 0x0000002e0400720c */ /* 0x000fe20003f06270 */
[----:B------:R-:W-:Y:S01]  /*e4e0*/  IMAD R46, R149, -0x80, R46 ;  /* 0xffffff80952e7824 */ /* 0x000fe200078e022e */
        /* <DEDUP_REMOVED lines=10> */
[----:B------:R-:W-:Y:S06]  /*e590*/  @P0 BRA `(.L_x_3797) ;  /* 0x0000000000a00947 */ /* 0x000fec0003800000 */
[C---:B------:R-:W-:Y:S01]  /*e5a0*/  VIADD R0, R18.reuse, 0x20 ;  /* 0x0000002012007836 */ /* 0x040fe20000000000 */
[----:B------:R-:W-:Y:S01]  /*e5b0*/  ULDC UR4, c[0x0][0x3f4] ;  /* 0x0000fd0000047ab9 */ /* 0x000fe20000000800 */
[C---:B------:R-:W-:Y:S01]  /*e5c0*/  VIADD R3, R18.reuse, 0x40 ;  /* 0x0000004012037836 */ /* 0x040fe20000000000 */
[----:B------:R-:W-:Y:S01]  /*e5d0*/  ISETP.GE.AND P0, PT, R18, UR4, PT ;  /* 0x0000000412007c0c */ /* 0x000fe2000bf06270 */
[----:B------:R-:W-:Y:S01]  /*e5e0*/  IMAD.IADD R4, R22, 0x1, R206 ;  /* 0x0000000116047824 */ /* 0x000fe200078e02ce */
[----:B------:R-:W-:Y:S01]  /*e5f0*/  ISETP.GE.AND P1, PT, R0, UR4, PT ;  /* 0x0000000400007c0c */ /* 0x000fe2000bf26270 */
[----:B------:R-:W-:Y:S01]  /*e600*/  IMAD.IADD R0, R22, 0x1, R207 ;  /* 0x0000000116007824 */ /* 0x000fe200078e02cf */
[----:B------:R-:W-:Y:S02]  /*e610*/  ISETP.GE.AND P2, PT, R3, UR4, PT ;  /* 0x0000000403007c0c */ /* 0x000fe4000bf46270 */
[----:B------:R-:W-:Y:S02]  /*e620*/  CS2R R24, SRZ ;  /* 0x0000000000187805 */ /* 0x000fe4000001ff00 */
[----:B------:R-:W-:-:S02]  /*e630*/  SHF.R.S32.HI R5, RZ, 0x1f, R4 ;  /* 0x0000001fff057819 */ /* 0x000fc40000011404 */
[----:B------:R-:W-:Y:S02]  /*e640*/  CS2R R26, SRZ ;  /* 0x00000000001a7805 */ /* 0x000fe4000001ff00 */
[----:B------:R-:W-:-:S04]  /*e650*/  SHF.R.S32.HI R3, RZ, 0x1f, R0 ;  /* 0x0000001fff037819 */ /* 0x000fc80000011400 */
[----:B------:R-:W-:Y:S01]  /*e660*/  LEA.HI R3, R3, R0, RZ, 0x3 ;  /* 0x0000000003037211 */ /* 0x000fe200078f18ff */
[----:B------:R-:W-:Y:S01]  /*e670*/  @!P0 IMAD.WIDE R12, R18, 0x2, R20 ;  /* 0x00000002120c8825 */ /* 0x000fe200078e0214 */
[----:B------:R-:W-:Y:S02]  /*e680*/  LEA.HI R0, R5, R4, RZ, 0x3 ;  /* 0x0000000405007211 */ /* 0x000fe400078f18ff */
[----:B------:R-:W-:Y:S02]  /*e690*/  SHF.R.S32.HI R3, RZ, 0x3, R3 ;  /* 0x00000003ff037819 */ /* 0x000fe40000011403 */
[----:B------:R-:W-:Y:S01]  /*e6a0*/  SHF.R.S32.HI R0, RZ, 0x3, R0 ;  /* 0x00000003ff007819 */ /* 0x000fe20000011400 */
[----:B------:R0:W5:Y:S01]  /*e6b0*/  @!P0 LD.E.128 R24, desc[UR60][R12.64] ;  /* 0x0000003c0c188980 */ /* 0x000162000c101d00 */
[----:B------:R-:W-:Y:S01]  /*e6c0*/  CS2R R4, SRZ ;  /* 0x0000000000047805 */ /* 0x000fe2000001ff00 */
[----:B------:R-:W-:Y:S01]  /*e6d0*/  @!P1 IMAD.SHL.U32 R3, R3, 0x8, RZ ;  /* 0x0000000803039824 */ /* 0x000fe200078e00ff */
[----:B------:R-:W-:Y:S01]  /*e6e0*/  CS2R R6, SRZ ;  /* 0x0000000000067805 */ /* 0x000fe2000001ff00 */
[----:B------:R-:W-:Y:S01]  /*e6f0*/  @!P2 IMAD.SHL.U32 R45, R0, 0x8, RZ ;  /* 0x00000008002da824 */ /* 0x000fe200078e00ff */
[----:B------:R-:W-:Y:S01]  /*e700*/  CS2R R28, SRZ ;  /* 0x00000000001c7805 */ /* 0x000fe2000001ff00 */
[----:B------:R-:W-:Y:S01]  /*e710*/  @!P1 IMAD.WIDE R40, R3, 0x2, R20 ;  /* 0x0000000203289825 */ /* 0x000fe200078e0214 */
[----:B------:R-:W-:-:S02]  /*e720*/  CS2R R30, SRZ ;  /* 0x00000000001e7805 */ /* 0x000fc4000001ff00 */
[----:B------:R-:W-:Y:S02]  /*e730*/  CS2R R8, SRZ ;  /* 0x0000000000087805 */ /* 0x000fe4000001ff00 */
[----:B------:R-:W-:Y:S01]  /*e740*/  CS2R R10, SRZ ;  /* 0x00000000000a7805 */ /* 0x000fe2000001ff00 */
[----:B------:R-:W-:Y:S01]  /*e750*/  @!P2 IMAD.WIDE R42, R45, 0x2, R20 ;  /* 0x000000022d2aa825 */ /* 0x000fe200078e0214 */
[----:B------:R-:W-:Y:S02]  /*e760*/  CS2R R32, SRZ ;  /* 0x0000000000207805 */ /* 0x000fe4000001ff00 */
[----:B------:R-:W-:Y:S02]  /*e770*/  CS2R R34, SRZ ;  /* 0x0000000000227805 */ /* 0x000fe4000001ff00 */
[----:B0-----:R-:W-:Y:S01]  /*e780*/  CS2R R12, SRZ ;  /* 0x00000000000c7805 */ /* 0x001fe2000001ff00 */
[--C-:B------:R-:W-:Y:S01]  /*e790*/  @!P1 IMAD.WIDE R20, R3, 0x2, R38.reuse ;  /* 0x0000000203149825 */ /* 0x100fe200078e0226 */
[----:B------:R-:W-:Y:S01]  /*e7a0*/  CS2R R14, SRZ ;  /* 0x00000000000e7805 */ /* 0x000fe2000001ff00 */
[----:B------:R0:W5:Y:S02]  /*e7b0*/  @!P1 LD.E.128 R28, desc[UR60][R40.64] ;  /* 0x0000003c281c9980 */ /* 0x000164000c101d00 */
[----:B------:R-:W-:-:S02]  /*e7c0*/  @!P2 IMAD.WIDE R44, R45, 0x2, R38 ;  /* 0x000000022d2ca825 */ /* 0x000fc400078e0226 */
[----:B------:R0:W5:Y:S02]  /*e7d0*/  @!P1 LD.E.128 R8, desc[UR60][R20.64] ;  /* 0x0000003c14089980 */ /* 0x000164000c101d00 */
[----:B------:R-:W-:Y:S02]  /*e7e0*/  @!P0 IMAD.WIDE R38, R18, 0x2, R38 ;  /* 0x0000000212268825 */ /* 0x000fe400078e0226 */
[----:B------:R0:W5:Y:S04]  /*e7f0*/  @!P2 LD.E.128 R32, desc[UR60][R42.64] ;  /* 0x0000003c2a20a980 */ /* 0x000168000c101d00 */
[----:B------:R0:W5:Y:S04]  /*e800*/  @!P0 LD.E.128 R4, desc[UR60][R38.64] ;  /* 0x0000003c26048980 */ /* 0x000168000c101d00 */
[----:B------:R0:W5:Y:S02]  /*e810*/  @!P2 LD.E.128 R12, desc[UR60][R44.64] ;  /* 0x0000003c2c0ca980 */ /* 0x000164000c101d00 */
.L_x_3797:
[----:B------:R-:W-:Y:S05]  /*e820*/  BSYNC B1 ;  /* 0x0000000000017941 */ /* 0x000fea0003800000 */
.L_x_3796:
[C---:B0-----:R-:W-:Y:S01]  /*e830*/  LEA.HI R20, R227.reuse, R227, RZ, 0x1 ;  /* 0x000000e3e3147211 */ /* 0x041fe200078f08ff */
[--C-:B-----5:R-:W-:Y:S01]  /*e840*/  IMAD.MOV.U32 R39, RZ, RZ, R5.reuse ;  /* 0x000000ffff277224 */ /* 0x120fe200078e0005 */
[----:B------:R-:W-:Y:S01]  /*e850*/  SHF.R.U64 R55, R4, 0x10, R5 ;  /* 0x0000001004377819 */ /* 0x000fe20000001205 */
[----:B------:R-:W-:Y:S01]  /*e860*/  IMAD.MOV.U32 R3, RZ, RZ, R25 ;  /* 0x000000ffff037224 */ /* 0x000fe200078e0019 */
[----:B------:R-:W-:Y:S01]  /*e870*/  LOP3.LUT R20, R20, 0xfffffffe, RZ, 0xc0, !PT ;  /* 0xfffffffe14147812 */ /* 0x000fe200078ec0ff */
[----:B------:R-:W-:Y:S01]  /*e880*/  IMAD.MOV.U32 R43, RZ, RZ, R31 ;  /* 0x000000ffff2b7224 */ /* 0x000fe200078e001f */
[----:B------:R-:W-:Y:S01]  /*e890*/  SHF.R.U32.HI R54, RZ, 0x10, R5 ;  /* 0x00000010ff367819 */ /* 0x000fe20000011605 */
[----:B------:R-:W-:Y:S01]  /*e8a0*/  IMAD.MOV.U32 R0, RZ, RZ, R24 ;  /* 0x000000ffff007224 */ /* 0x000fe200078e0018 */
[--C-:B------:R-:W-:Y:S01]  /*e8b0*/  SHF.R.U64 R67, R24, 0x10, R25.reuse ;  /* 0x0000001018437819 */ /* 0x100fe20000001219 */
[----:B------:R-:W-:Y:S01]  /*e8c0*/  IMAD.IADD R20, R227, 0x1, -R20 ;  /* 0x00000001e3147824 */ /* 0x000fe200078e0a14 */
[----:B------:R-:W-:Y:S01]  /*e8d0*/  SHF.R.U32.HI R66, RZ, 0x10, R25 ;  /* 0x00000010ff427819 */ /* 0x000fe20000011619 */
[--C-:B------:R-:W-:Y:S01]  /*e8e0*/  IMAD.MOV.U32 R25, RZ, RZ, R27.reuse ;  /* 0x000000ffff197224 */ /* 0x100fe200078e001b */
[----:B------:R-:W-:Y:S01]  /*e8f0*/  SHF.R.U64 R65, R26, 0x10, R27 ;  /* 0x000000101a417819 */ /* 0x000fe2000000121b */
[----:B------:R-:W-:Y:S01]  /*e900*/  IMAD.MOV.U32 R48, RZ, RZ, R35 ;  /* 0x000000ffff307224 */ /* 0x000fe200078e0023 */
[----:B------:R-:W-:Y:S01]  /*e910*/  SHF.L.U32 R5, R20, 0x1f, RZ ;  /* 0x0000001f14057819 */ /* 0x000fe200000006ff */
[----:B------:R-:W-:Y:S01]  /*e920*/  IMAD.MOV.U32 R24, RZ, RZ, R26 ;  /* 0x000000ffff187224 */ /* 0x000fe200078e001a */
[----:B------:R-:W-:Y:S01]  /*e930*/  SHF.R.U32.HI R64, RZ, 0x10, R27 ;  /* 0x00000010ff407819 */ /* 0x000fe2000001161b */
[--C-:B------:R-:W-:Y:S01]  /*e940*/  IMAD.MOV.U32 R27, RZ, RZ, R29.reuse ;  /* 0x000000ffff1b7224 */ /* 0x100fe200078e001d */
[----:B------:R-:W0:Y:S01]  /*e950*/  SYNCS.PHASECHK.TRANS64.TRYWAIT P0, [R16+URZ+0x36800], R5 ;  /* 0x03680005100075a7 */ /* 0x000e22000800017f */
[----:B------:R-:W-:Y:S01]  /*e960*/  SHF.R.U32.HI R62, RZ, 0x10, R29 ;  /* 0x00000010ff3e7819 */ /* 0x000fe2000001161d */
[----:B------:R-:W-:Y:S01]  /*e970*/  IMAD.MOV.U32 R26, RZ, RZ, R28 ;  /* 0x000000ffff1a7224 */ /* 0x000fe200078e001c */
[----:B------:R-:W-:Y:S01]  /*e980*/  SHF.R.U32.HI R60, RZ, 0x10, R31 ;  /* 0x00000010ff3c7819 */ /* 0x000fe2000001161f */
[----:B------:R-:W-:Y:S01]  /*e990*/  IMAD.MOV.U32 R42, RZ, RZ, R30 ;  /* 0x000000ffff2a7224 */ /* 0x000fe200078e001e */
[--C-:B------:R-:W-:Y:S01]  /*e9a0*/  SHF.R.U64 R56, R34, 0x10, R35.reuse ;  /* 0x0000001022387819 */ /* 0x100fe20000001223 */
[----:B------:R-:W-:Y:S01]  /*e9b0*/  IMAD.MOV.U32 R44, RZ, RZ, R32 ;  /* 0x000000ffff2c7224 */ /* 0x000fe200078e0020 */
[----:B------:R-:W-:Y:S01]  /*e9c0*/  SHF.R.U32.HI R57, RZ, 0x10, R35 ;  /* 0x00000010ff397819 */ /* 0x000fe20000011623 */
[----:B------:R-:W-:Y:S01]  /*e9d0*/  IMAD.MOV.U32 R45, RZ, RZ, R33 ;  /* 0x000000ffff2d7224 */ /* 0x000fe200078e0021 */
[----:B------:R-:W-:Y:S01]  /*e9e0*/  PRMT R35, R25, 0x5410, R64 ;  /* 0x0000541019237816 */ /* 0x000fe20000000040 */
[----:B------:R-:W-:Y:S01]  /*e9f0*/  IMAD.MOV.U32 R47, RZ, RZ, R34 ;  /* 0x000000ffff2f7224 */ /* 0x000fe200078e0022 */
[----:B------:R-:W-:Y:S01]  /*ea00*/  SHF.R.U64 R63, R28, 0x10, R29 ;  /* 0x000000101c3f7819 */ /* 0x000fe2000000121d */
[----:B------:R-:W-:Y:S01]  /*ea10*/  IMAD.MOV.U32 R38, RZ, RZ, R4 ;  /* 0x000000ffff267224 */ /* 0x000fe200078e0004 */
[----:B------:R-:W-:Y:S01]  /*ea20*/  SHF.R.U64 R61, R30, 0x10, R31 ;  /* 0x000000101e3d7819 */ /* 0x000fe2000000121f */
[----:B------:R-:W-:Y:S01]  /*ea30*/  IMAD.MOV.U32 R40, RZ, RZ, R6 ;  /* 0x000000ffff287224 */ /* 0x000fe200078e0006 */
[----:B------:R-:W-:Y:S01]  /*ea40*/  PRMT R25, R27, 0x5410, R62 ;  /* 0x000054101b197816 */ /* 0x000fe2000000003e */
[----:B------:R-:W-:Y:S01]  /*ea50*/  IMAD.MOV.U32 R41, RZ, RZ, R7 ;  /* 0x000000ffff297224 */ /* 0x000fe200078e0007 */
[----:B------:R-:W-:Y:S01]  /*ea60*/  SHF.R.U64 R49, R10, 0x10, R11 ;  /* 0x000000100a317819 */ /* 0x000fe2000000120b */
[----:B------:R-:W-:Y:S01]  /*ea70*/  IMAD.MOV.U32 R28, RZ, RZ, R8 ;  /* 0x000000ffff1c7224 */ /* 0x000fe200078e0008 */
[----:B------:R-:W-:Y:S01]  /*ea80*/  PRMT R27, R43, 0x5410, R60 ;  /* 0x000054102b1b7816 */ /* 0x000fe2000000003c */
[----:B------:R-:W-:Y:S01]  /*ea90*/  IMAD.MOV.U32 R29, RZ, RZ, R9 ;  /* 0x000000ffff1d7224 */ /* 0x000fe200078e0009 */
[--C-:B------:R-:W-:Y:S01]  /*eaa0*/  SHF.R.U64 R59, R32, 0x10, R33.reuse ;  /* 0x00000010203b7819 */ /* 0x100fe20000001221 */
[----:B------:R-:W-:Y:S01]  /*eab0*/  IMAD.MOV.U32 R30, RZ, RZ, R10 ;  /* 0x000000ffff1e7224 */ /* 0x000fe200078e000a */
[----:B------:R-:W-:Y:S01]  /*eac0*/  SHF.R.U32.HI R58, RZ, 0x10, R33 ;  /* 0x00000010ff3a7819 */ /* 0x000fe20000011621 */
[----:B------:R-:W-:Y:S01]  /*ead0*/  IMAD.MOV.U32 R31, RZ, RZ, R11 ;  /* 0x000000ffff1f7224 */ /* 0x000fe200078e000b */
[--C-:B------:R-:W-:Y:S01]  /*eae0*/  SHF.R.U64 R53, R6, 0x10, R7.reuse ;  /* 0x0000001006357819 */ /* 0x100fe20000001207 */
[----:B------:R-:W-:Y:S01]  /*eaf0*/  BSSY B1, `(.L_x_3798) ;  /* 0x0000021000017945 */ /* 0x000fe20003800000 */
        /* <DEDUP_REMOVED lines=8> */
[----:B------:R-:W-:-:S02]  /*eb80*/  VIMNMX R43, R46, 0x80, PT ;  /* 0x000000802e2b7848 */ /* 0x000fc40003fe0100 */
[----:B------:R-:W-:Y:S02]  /*eb90*/  PRMT R34, R24, 0x5410, R65 ;  /* 0x0000541018227816 */ /* 0x000fe40000000041 */
[--C-:B------:R-:W-:Y:S02]  /*eba0*/  SHF.R.U64 R11, R12, 0x10, R13.reuse ;  /* 0x000000100c0b7819 */ /* 0x100fe4000000120d */
[----:B------:R-:W-:Y:S02]  /*ebb0*/  SHF.R.U32.HI R9, RZ, 0x10, R13 ;  /* 0x00000010ff097819 */ /* 0x000fe4000001160d */
[----:B------:R-:W-:Y:S02]  /*ebc0*/  PRMT R32, R0, 0x5410, R67 ;  /* 0x0000541000207816 */ /* 0x000fe40000000043 */
[----:B------:R-:W-:Y:S02]  /*ebd0*/  PRMT R33, R3, 0x5410, R66 ;  /* 0x0000541003217816 */ /* 0x000fe40000000042 */
[----:B------:R-:W-:-:S02]  /*ebe0*/  PRMT R24, R26, 0x5410, R63 ;  /* 0x000054101a187816 */ /* 0x000fc4000000003f */
[--C-:B------:R-:W-:Y:S02]  /*ebf0*/  SHF.R.U64 R7, R14, 0x10, R15.reuse ;  /* 0x000000100e077819 */ /* 0x100fe4000000120f */
[----:B------:R-:W-:Y:S02]  /*ec00*/  SHF.R.U32.HI R8, RZ, 0x10, R15 ;  /* 0x00000010ff087819 */ /* 0x000fe4000001160f */
[----:B------:R-:W-:Y:S02]  /*ec10*/  PRMT R26, R42, 0x5410, R61 ;  /* 0x000054102a1a7816 */ /* 0x000fe4000000003d */
[----:B------:R-:W-:Y:S02]  /*ec20*/  PRMT R0, R44, 0x5410, R59 ;  /* 0x000054102c007816 */ /* 0x000fe4000000003b */
[----:B------:R-:W-:Y:S02]  /*ec30*/  PRMT R3, R45, 0x5410, R58 ;  /* 0x000054102d037816 */ /* 0x000fe4000000003a */
[----:B------:R-:W-:-:S02]  /*ec40*/  PRMT R12, R47, 0x5410, R56 ;  /* 0x000054102f0c7816 */ /* 0x000fc40000000038 */
[----:B------:R-:W-:Y:S02]  /*ec50*/  PRMT R13, R48, 0x5410, R57 ;  /* 0x00005410300d7816 */ /* 0x000fe40000000039 */
[----:B------:R-:W-:Y:S02]  /*ec60*/  PRMT R38, R38, 0x5410, R55 ;  /* 0x0000541026267816 */ /* 0x000fe40000000037 */
[----:B------:R-:W-:Y:S02]  /*ec70*/  ISETP.GE.AND P1, PT, R204, R43, PT ;  /* 0x0000002bcc00720c */ /* 0x000fe40003f26270 */
[----:B------:R-:W-:Y:S02]  /*ec80*/  PRMT R39, R39, 0x5410, R54 ;  /* 0x0000541027277816 */ /* 0x000fe40000000036 */
[----:B------:R-:W-:Y:S02]  /*ec90*/  PRMT R40, R40, 0x5410, R53 ;  /* 0x0000541028287816 */ /* 0x000fe40000000035 */
[----:B------:R-:W-:-:S02]  /*eca0*/  PRMT R41, R41, 0x5410, R52 ;  /* 0x0000541029297816 */ /* 0x000fc40000000034 */
[----:B------:R-:W-:Y:S02]  /*ecb0*/  PRMT R28, R28, 0x5410, R51 ;  /* 0x000054101c1c7816 */ /* 0x000fe40000000033 */
[----:B------:R-:W-:Y:S02]  /*ecc0*/  PRMT R29, R29, 0x5410, R50 ;  /* 0x000054101d1d7816 */ /* 0x000fe40000000032 */
[----:B------:R-:W-:Y:S02]  /*ecd0*/  PRMT R30, R30, 0x5410, R49 ;  /* 0x000054101e1e7816 */ /* 0x000fe40000000031 */
[----:B------:R-:W-:Y:S01]  /*ece0*/  PRMT R31, R31, 0x5410, R10 ;  /* 0x000054101f1f7816 */ /* 0x000fe2000000000a */
[----:B0-----:R-:W-:Y:S06]  /*ecf0*/  @!P0 BRA `(.L_x_3799) ;  /* 0x000001a000ec8947 */ /* 0x001fec0003800000 */
.L_x_4042:
[----:B------:R-:W-:Y:S05]  /*ed00*/  BSYNC B1 ;  /* 0x0000000000017941 */ /* 0x000fea0003800000 */
.L_x_3798:
[----:B------:R-:W-:Y:S01]  /*ed10*/  BSSY B1, `(.L_x_3800) ;  /* 0x0000132000017945 */ /* 0x000fe20003800000 */
[----:B------:R-:W-:Y:S02]  /*ed20*/  PRMT R14, R4, 0x5410, R11 ;  /* 0x00005410040e7816 */ /* 0x000fe4000000000b */
[----:B------:R-:W-:Y:S02]  /*ed30*/  PRMT R15, R6, 0x5410, R9 ;  /* 0x00005410060f7816 */ /* 0x000fe40000000009 */
[----:B------:R-:W-:Y:S02]  /*ed40*/  PRMT R20, R20, 0x5410, R7 ;  /* 0x0000541014147816 */ /* 0x000fe40000000007 */
[----:B------:R-:W-:Y:S01]  /*ed50*/  PRMT R21, R21, 0x5410, R8 ;  /* 0x0000541015157816 */ /* 0x000fe20000000008 */
[----:B------:R-:W-:Y:S06]  /*ed60*/  @P1 BRA `(.L_x_3801) ;  /* 0x0000001000b01947 */ /* 0x000fec0003800000 */
[----:B------:R-:W1:Y:S01]  /*ed70*/  LDC R45, c[0x0][0x3f4] ;  /* 0x0000fd00ff2d7b82 */ /* 0x000e620000000800 */
[C---:B------:R-:W-:Y:S01]  /*ed80*/  VIADD R4, R18.reuse, 0x20 ;  /* 0x0000002012047836 */ /* 0x040fe20000000000 */
[----:B------:R-:W-:Y:S01]  /*ed90*/  BSSY B2, `(.L_x_3802) ;  /* 0x0000063000027945 */ /* 0x000fe20003800000 */
[C---:B------:R-:W-:Y:S01]  /*eda0*/  VIADD R6, R18.reuse, 0x40 ;  /* 0x0000004012067836 */ /* 0x040fe20000000000 */
[-C--:B-1----:R-:W-:Y:S02]  /*edb0*/  ISETP.GE.AND P0, PT, R18, R45.reuse, PT ;  /* 0x0000002d1200720c */ /* 0x082fe40003f06270 */
[-C--:B------:R-:W-:Y:S02]  /*edc0*/  ISETP.GE.AND P1, PT, R4, R45.reuse, PT ;  /* 0x0000002d0400720c */ /* 0x080fe40003f26270 */
[----:B------:R-:W-:-:S09]  /*edd0*/  ISETP.GE.AND P2, PT, R6, R45, PT ;  /* 0x0000002d0600720c */ /* 0x000fd20003f46270 */
[----:B------:R-:W-:Y:S05]  /*ede0*/  @P0 BRA `(.L_x_3803) ;  /* 0x0000000400740947 */ /* 0x000fea0003800000 */
[----:B------:R-:W-:Y:S01]  /*edf0*/  LEA.HI R4, R36, R37, RZ, 0x2 ;  /* 0x0000002524047211 */ /* 0x000fe200078f10ff */
[----:B------:R-:W-:Y:S01]  /*ee00*/  IMAD.U32 R55, R38, 0x10000, RZ ;  /* 0x0001000026377824 */ /* 0x000fe200078e00ff */
[----:B0-----:R-:W-:Y:S01]  /*ee10*/  LOP3.LUT R5, R213, 0x38, R18, 0xf8, !PT ;  /* 0x00000038d5057812 */ /* 0x001fe200078ef812 */
[----:B------:R-:W-:Y:S01]  /*ee20*/  IMAD.U32 R53, R32, 0x10000, RZ ;  /* 0x0001000020357824 */ /* 0x000fe200078e00ff */
[----:B------:R-:W-:Y:S02]  /*ee30*/  LOP3.LUT R4, R4, 0xfffffffc, RZ, 0xc0, !PT ;  /* 0xfffffffc04047812 */ /* 0x000fe400078ec0ff */
[----:B------:R-:W-:-:S03]  /*ee40*/  LOP3.LUT R57, R38, 0xffff0000, RZ, 0xc0, !PT ;  /* 0xffff000026397812 */ /* 0x000fc600078ec0ff */
[----:B------:R-:W-:-:S05]  /*ee50*/  IMAD.IADD R4, R37, 0x1, -R4 ;  /* 0x0000000125047824 */ /* 0x000fca00078e0a04 */
[----:B------:R-:W-:Y:S02]  /*ee60*/  LEA.HI R6, R45, R4, RZ, 0x1d ;  /* 0x000000042d067211 */ /* 0x000fe400078fe8ff */
[----:B------:R-:W-:Y:S02]  /*ee70*/  LOP3.LUT R4, R5, R214, RZ, 0x3c, !PT ;  /* 0x000000d605047212 */ /* 0x000fe400078e3cff */
[----:B------:R-:W-:Y:S01]  /*ee80*/  SHF.R.S32.HI R7, RZ, 0x1f, R6 ;  /* 0x0000001fff077819 */ /* 0x000fe20000011406 */
[----:B------:R-:W-:Y:S02]  /*ee90*/  IMAD.SHL.U32 R8, R6, 0x8, RZ ;  /* 0x0000000806087824 */ /* 0x000fe400078e00ff */
[----:B------:R-:W-:Y:S01]  /*eea0*/  IMAD.IADD R5, R215, 0x1, R4 ;  /* 0x00000001d7057824 */ /* 0x000fe200078e0204 */
[----:B------:R-:W-:Y:S02]  /*eeb0*/  LEA.HI R6, R7, R6, RZ, 0x3 ;  /* 0x0000000607067211 */ /* 0x000fe400078f18ff */
[----:B------:R-:W-:Y:S01]  /*eec0*/  LOP3.LUT R7, R213, 0x38, R8, 0xf8, !PT ;  /* 0x00000038d5077812 */ /* 0x000fe200078ef808 */
[----:B------:R-:W-:-:S02]  /*eed0*/  IMAD R60, R5, 0x2, R16 ;  /* 0x00000002053c7824 */ /* 0x000fc400078e0210 */
[----:B------:R-:W-:Y:S01]  /*eee0*/  IMAD.SHL.U32 R6, R6, 0x400, RZ ;  /* 0x0000040006067824 */ /* 0x000fe200078e00ff */
[----:B------:R-:W-:-:S04]  /*eef0*/  LOP3.LUT R7, R7, R214, RZ, 0x3c, !PT ;  /* 0x000000d607077212 */ /* 0x000fc800078e3cff */
[----:B------:R-:W-:-:S04]  /*ef00*/  LOP3.LUT R6, R6, 0x7fffe000, RZ, 0xc0, !PT ;  /* 0x7fffe00006067812 */ /* 0x000fc800078ec0ff */
[----:B------:R-:W-:Y:S02]  /*ef10*/  IADD3 R9, R7, R6, R215 ;  /* 0x0000000607097210 */ /* 0x000fe40007ffe0d7 */
[----:B------:R-:W0:Y:S03]  /*ef20*/  LDS.128 R4, [R60+0x15400] ;  /* 0x015400003c047984 */ /* 0x000e260000000c00 */
        /* <DEDUP_REMOVED lines=30> */
[----:B------:R-:W-:Y:S01]  /*f110*/  FFMA.FTZ R56, R44, R42, -R53 ;  /* 0x0000002a2c387223 */ /* 0x000fe20000010835 */
[----:B------:R-:W-:Y:S02]  /*f120*/  IMAD.U32 R49, R34, 0x10000, RZ ;  /* 0x0001000022317824 */ /* 0x000fe400078e00ff */
        /* <DEDUP_REMOVED lines=12> */
[----:B------:R-:W-:Y:S01]  /*f1f0*/  FFMA.FTZ R67, R46, R55, R67 ;  /* 0x000000372e437223 */ /* 0x000fe20000010043 */
[C---:B------:R-:W-:Y:S01]  /*f200*/  FFMA.FTZ R46, R6.reuse, R57, R10 ;  /* 0x00000039062e7223 */ /* 0x040fe2000001000a */
[-C--:B------:R-:W-:Y:S01]  /*f210*/  FFMA.FTZ R48, R47, R4.reuse, -R8 ;  /* 0x000000042f307223 */ /* 0x080fe20000010808 */
[----:B------:R-:W-:Y:S01]  /*f220*/  LOP3.LUT R11, R11, 0xffff0000, RZ, 0xc0, !PT ;  /* 0xffff00000b0b7812 */ /* 0x000fe200078ec0ff */
[----:B------:R-:W-:Y:S01]  /*f230*/  FFMA.FTZ R44, R6, R53, -R49 ;  /* 0x00000035062c7223 */ /* 0x000fe20000010831 */
        /* <DEDUP_REMOVED lines=20> */
[----:B------:R1:W-:Y:S01]  /*f380*/  STS.128 [R60+0x15400], R4 ;  /* 0x015400043c007388 */ /* 0x0003e20000000c00 */
[----:B------:R-:W-:Y:S02]  /*f390*/  F2FP.BF16.F32.PACK_AB R9, R42, R63 ;  /* 0x0000003f2a09723e */ /* 0x000fe400000010ff */
[----:B------:R-:W-:-:S05]  /*f3a0*/  F2FP.BF16.F32.PACK_AB R11, R49, R50 ;  /* 0x00000032310b723e */ /* 0x000fca00000010ff */
[----:B------:R1:W-:Y:S02]  /*f3b0*/  STS.128 [R62+0x15400], R8 ;  /* 0x015400083e007388 */ /* 0x0003e40000000c00 */
.L_x_3803:
[----:B------:R-:W-:Y:S05]  /*f3c0*/  BSYNC B2 ;  /* 0x0000000000027941 */ /* 0x000fea0003800000 */
.L_x_3802:
[----:B------:R-:W-:Y:S04]  /*f3d0*/  BSSY B2, `(.L_x_3804) ;  /* 0x0000063000027945 */ /* 0x000fe80003800000 */
[----:B------:R-:W-:Y:S05]  /*f3e0*/  @P1 BRA `(.L_x_3805) ;  /* 0x0000000400841947 */ /* 0x000fea0003800000 */
[----:B-1----:R-:W-:Y:S01]  /*f3f0*/  IMAD.IADD R4, R22, 0x1, R207 ;  /* 0x0000000116047824 */ /* 0x002fe200078e02cf */
[C---:B------:R-:W-:Y:S01]  /*f400*/  LOP3.LUT R55, R28.reuse, 0xffff0000, RZ, 0xc0, !PT ;  /* 0xffff00001c377812 */ /* 0x040fe200078ec0ff */
[----:B------:R-:W-:Y:S02]  /*f410*/  IMAD.U32 R54, R28, 0x10000, RZ ;  /* 0x000100001c367824 */ /* 0x000fe400078e00ff */
[----:B------:R-:W-:Y:S01]  /*f420*/  IMAD.U32 R53, R24, 0x10000, RZ ;  /* 0x0001000018357824 */ /* 0x000fe200078e00ff */
[----:B0-----:R-:W-:Y:S01]  /*f430*/  SHF.R.S32.HI R5, RZ, 0x1f, R4 ;  /* 0x0000001fff057819 */ /* 0x001fe20000011404 */
[----:B------:R-:W-:-:S03]  /*f440*/  IMAD.U32 R56, R30, 0x10000, RZ ;  /* 0x000100001e387824 */ /* 0x000fc600078e00ff */
[CC--:B------:R-:W-:Y:S02]  /*f450*/  LEA.HI R6, R5.reuse, R4.reuse, RZ, 0x3 ;  /* 0x0000000405067211 */ /* 0x0c0fe400078f18ff */
[----:B------:R-:W-:Y:S02]  /*f460*/  LEA.HI R5, R5, R4, RZ, 0x6 ;  /* 0x0000000405057211 */ /* 0x000fe400078f30ff */
[--C-:B------:R-:W-:Y:S02]  /*f470*/  SHF.R.S32.HI R8, RZ, 0x3, R6.reuse ;  /* 0x00000003ff087819 */ /* 0x100fe40000011406 */
[----:B------:R-:W-:Y:S02]  /*f480*/  LOP3.LUT R7, R213, 0x38, R6, 0xf8, !PT ;  /* 0x00000038d5077812 */ /* 0x000fe400078ef806 */
[----:B------:R-:W-:Y:S01]  /*f490*/  LEA.HI R4, R45, R8, RZ, 0x1d ;  /* 0x000000082d047211 */ /* 0x000fe200078fe8ff */
[----:B------:R-:W-:Y:S01]  /*f4a0*/  IMAD.SHL.U32 R8, R5, 0x80, RZ ;  /* 0x0000008005087824 */ /* 0x000fe200078e00ff */
[----:B------:R-:W-:-:S02]  /*f4b0*/  LOP3.LUT R7, R7, R214, RZ, 0x3c, !PT ;  /* 0x000000d607077212 */ /* 0x000fc400078e3cff */
[----:B------:R-:W-:Y:S01]  /*f4c0*/  SHF.R.S32.HI R5, RZ, 0x1f, R4 ;  /* 0x0000001fff057819 */ /* 0x000fe20000011404 */
[----:B------:R-:W-:Y:S01]  /*f4d0*/  IMAD.SHL.U32 R6, R4, 0x8, RZ ;  /* 0x0000000804067824 */ /* 0x000fe200078e00ff */
[----:B------:R-:W-:Y:S02]  /*f4e0*/  LOP3.LUT R8, R8, 0xffffe000, RZ, 0xc0, !PT ;  /* 0xffffe00008087812 */ /* 0x000fe400078ec0ff */
[----:B------:R-:W-:Y:S02]  /*f4f0*/  LEA.HI R4, R5, R4, RZ, 0x3 ;  /* 0x0000000405047211 */ /* 0x000fe400078f18ff */
[----:B------:R-:W-:Y:S02]  /*f500*/  LOP3.LUT R5, R213, 0x38, R6, 0xf8, !PT ;  /* 0x00000038d5057812 */ /* 0x000fe400078ef806 */
[----:B------:R-:W-:Y:S01]  /*f510*/  IADD3 R8, R7, R8, R215 ;  /* 0x0000000807087210 */ /* 0x000fe20007ffe0d7 */
[----:B------:R-:W-:Y:S01]  /*f520*/  IMAD.SHL.U32 R4, R4, 0x400, RZ ;  /* 0x0000040004047824 */ /* 0x000fe200078e00ff */
[----:B------:R-:W-:-:S03]  /*f530*/  LOP3.LUT R5, R5, R214, RZ, 0x3c, !PT ;  /* 0x000000d605057212 */ /* 0x000fc600078e3cff */
[----:B------:R-:W-:Y:S01]  /*f540*/  IMAD R62, R8, 0x2, R229 ;  /* 0x00000002083e7824 */ /* 0x000fe200078e02e5 */
[----:B------:R-:W-:-:S04]  /*f550*/  LOP3.LUT R4, R4, 0x7fffe000, RZ, 0xc0, !PT ;  /* 0x7fffe00004047812 */ /* 0x000fc800078ec0ff */
[----:B------:R-:W-:Y:S02]  /*f560*/  IADD3 R9, R5, R4, R215 ;  /* 0x0000000405097210 */ /* 0x000fe40007ffe0d7 */
[----:B------:R-:W0:Y:S03]  /*f570*/  LDS.128 R4, [R62] ;  /* 0x000000003e047984 */ /* 0x000e260000000c00 */
        /* <DEDUP_REMOVED lines=16> */
[----:B------:R-:W-:Y:S01]  /*f680*/  LOP3.LUT R49, R24, 0xffff0000, RZ, 0xc0, !PT ;  /* 0xffff000018317812 */ /* 0x000fe200078ec0ff */
[----:B------:R-:W-:-:S02]  /*f690*/  IMAD.U32 R50, R9, 0x10000, RZ ;  /* 0x0001000009327824 */ /* 0x000fc400078e00ff */
[C---:B------:R-:W-:Y:S01]  /*f6a0*/  FFMA.FTZ R57, R44.reuse, R53, -R57 ;  /* 0x000000352c397223 */ /* 0x040fe20000010839 */
[----:B------:R-:W-:Y:S01]  /*f6b0*/  FFMA.FTZ R59, R44, R54, R59 ;  /* 0x000000362c3b7223 */ /* 0x000fe2000001003b */
[----:B------:R-:W-:Y:S01]  /*f6c0*/  FMUL.FTZ R53, R8, R55 ;  /* 0x0000003708357220 */ /* 0x000fe20000410000 */
[----:B------:R-:W-:Y:S02]  /*f6d0*/  IMAD.U32 R44, R26, 0x10000, RZ ;  /* 0x000100001a2c7824 */ /* 0x000fe400078e00ff */
[-C--:B------:R-:W-:Y:S01]  /*f6e0*/  FMUL.FTZ R61, R8, R49.reuse ;  /* 0x00000031083d7220 */ /* 0x080fe20000410000 */
[C---:B------:R-:W-:Y:S01]  /*f6f0*/  FMUL.FTZ R8, R51.reuse, R56 ;  /* 0x0000003833087220 */ /* 0x040fe20000410000 */
[----:B------:R-:W-:Y:S01]  /*f700*/  FFMA.FTZ R54, R4, R49, -R53 ;  /* 0x0000003104367223 */ /* 0x000fe20000010835 */
[----:B------:R-:W-:Y:S01]  /*f710*/  FMUL.FTZ R51, R51, R44 ;  /* 0x0000002c33337220 */ /* 0x000fe20000410000 */
[----:B------:R-:W-:Y:S01]  /*f720*/  LOP3.LUT R53, R30, 0xffff0000, RZ, 0xc0, !PT ;  /* 0xffff00001e357812 */ /* 0x000fe200078ec0ff */
[----:B------:R-:W-:Y:S01]  /*f730*/  FFMA.FTZ R58, R4, R55, R61 ;  /* 0x00000037043a7223 */ /* 0x000fe2000001003d */
[----:B------:R-:W-:Y:S01]  /*f740*/  LOP3.LUT R49, R26, 0xffff0000, RZ, 0xc0, !PT ;  /* 0xffff00001a317812 */ /* 0x000fe200078ec0ff */
[C---:B------:R-:W-:Y:S01]  /*f750*/  FFMA.FTZ R56, R47.reuse, R56, R51 ;  /* 0x000000382f387223 */ /* 0x040fe20000010033 */
[----:B------:R-:W-:Y:S01]  /*f760*/  FFMA.FTZ R60, R47, R44, -R8 ;  /* 0x0000002c2f3c7223 */ /* 0x000fe20000010808 */
[----:B------:R-:W-:-:S02]  /*f770*/  IMAD.U32 R51, R29, 0x10000, RZ ;  /* 0x000100001d337824 */ /* 0x000fc400078e00ff */
[C---:B------:R-:W-:Y:S01]  /*f780*/  FMUL.FTZ R55, R10.reuse, R53 ;  /* 0x000000350a377220 */ /* 0x040fe20000410000 */
[----:B------:R-:W-:Y:S02]  /*f790*/  IMAD.U32 R47, R25, 0x10000, RZ ;  /* 0x00010000192f7824 */ /* 0x000fe400078e00ff */
[----:B------:R-:W-:Y:S01]  /*f7a0*/  FMUL.FTZ R65, R10, R49 ;  /* 0x000000310a417220 */ /* 0x000fe20000410000 */
[----:B------:R-:W-:Y:S02]  /*f7b0*/  IMAD.U32 R52, R11, 0x10000, RZ ;  /* 0x000100000b347824 */ /* 0x000fe400078e00ff */
[----:B------:R-:W-:Y:S01]  /*f7c0*/  FMUL.FTZ R61, R50, R51 ;  /* 0x00000033323d7220 */ /* 0x000fe20000410000 */
[----:B------:R-:W-:Y:S01]  /*f7d0*/  LOP3.LUT R9, R9, 0xffff0000, RZ, 0xc0, !PT ;  /* 0xffff000009097812 */ /* 0x000fe200078ec0ff */
[----:B------:R-:W-:Y:S01]  /*f7e0*/  FFMA.FTZ R63, R6, R49, -R55 ;  /* 0x00000031063f7223 */ /* 0x000fe20000010837 */
[----:B------:R-:W-:Y:S01]  /*f7f0*/  LOP3.LUT R11, R11, 0xffff0000, RZ, 0xc0, !PT ;  /* 0xffff00000b0b7812 */ /* 0x000fe200078ec0ff */
[----:B------:R-:W-:Y:S01]  /*f800*/  FMUL.FTZ R50, R50, R47 ;  /* 0x0000002f32327220 */ /* 0x000fe20000410000 */
[----:B------:R-:W-:Y:S01]  /*f810*/  FFMA.FTZ R65, R6, R53, R65 ;  /* 0x0000003506417223 */ /* 0x000fe20000010041 */
[----:B------:R-:W-:Y:S01]  /*f820*/  LOP3.LUT R8, R29, 0xffff0000, RZ, 0xc0, !PT ;  /* 0xffff00001d087812 */ /* 0x000fe200078ec0ff */
[C---:B------:R-:W-:Y:S01]  /*f830*/  IMAD.U32 R55, R31.reuse, 0x10000, RZ ;  /* 0x000100001f377824 */ /* 0x040fe200078e00ff */
[----:B------:R-:W-:Y:S01]  /*f840*/  LOP3.LUT R10, R31, 0xffff0000, RZ, 0xc0, !PT ;  /* 0xffff00001f0a7812 */ /* 0x000fe200078ec0ff */
[----:B------:R-:W-:Y:S01]  /*f850*/  IMAD.U32 R49, R27, 0x10000, RZ ;  /* 0x000100001b317824 */ /* 0x000fe200078e00ff */
[----:B------:R-:W-:Y:S01]  /*f860*/  LOP3.LUT R4, R25, 0xffff0000, RZ, 0xc0, !PT ;  /* 0xffff000019047812 */ /* 0x000fe200078ec0ff */
[C---:B------:R-:W-:Y:S01]  /*f870*/  FFMA.FTZ R61, R46.reuse, R47, -R61 ;  /* 0x0000002f2e3d7223 */ /* 0x040fe2000001083d */
[----:B------:R-:W-:Y:S01]  /*f880*/  LOP3.LUT R6, R27, 0xffff0000, RZ, 0xc0, !PT ;  /* 0xffff00001b067812 */ /* 0x000fe200078ec0ff */
[----:B------:R-:W-:Y:S01]  /*f890*/  FFMA.FTZ R50, R46, R51, R50 ;  /* 0x000000332e327223 */ /* 0x000fe20000010032 */
[C---:B------:R-:W-:Y:S01]  /*f8a0*/  FMUL.FTZ R53, R52.reuse, R55 ;  /* 0x0000003734357220 */ /* 0x040fe20000410000 */
[-C--:B------:R-:W-:Y:S01]  /*f8b0*/  FMUL.FTZ R47, R52, R49.reuse ;  /* 0x00000031342f7220 */ /* 0x080fe20000410000 */
[----:B------:R-:W-:Y:S01]  /*f8c0*/  FMUL.FTZ R44, R9, R8 ;  /* 0x00000008092c7220 */ /* 0x000fe20000410000 */
[----:B------:R-:W-:Y:S01]  /*f8d0*/  FMUL.FTZ R46, R11, R10 ;  /* 0x0000000a0b2e7220 */ /* 0x000fe20000410000 */
[----:B------:R-:W-:Y:S01]  /*f8e0*/  FMUL.FTZ R9, R9, R4 ;  /* 0x0000000409097220 */ /* 0x000fe20000410000 */
[----:B------:R-:W-:Y:S01]  /*f8f0*/  FMUL.FTZ R11, R11, R6 ;  /* 0x000000060b0b7220 */ /* 0x000fe20000410000 */
[C---:B------:R-:W-:Y:S01]  /*f900*/  FFMA.FTZ R53, R48.reuse, R49, -R53 ;  /* 0x0000003130357223 */ /* 0x040fe20000010835 */
        /* <DEDUP_REMOVED lines=15> */
.L_x_3805:
[----:B------:R-:W-:Y:S05]  /*fa00*/  BSYNC B2 ;  /* 0x0000000000027941 */ /* 0x000fea0003800000 */
.L_x_3804:
[----:B------:R-:W-:Y:S05]  /*fa10*/  @P2 BRA `(.L_x_3801) ;  /* 0x0000000400842947 */ /* 0x000fea0003800000 */
[----:B-12---:R-:W-:Y:S01]  /*fa20*/  IMAD.IADD R4, R22, 0x1, R206 ;  /* 0x0000000116047824 */ /* 0x006fe200078e02ce */
[C---:B------:R-:W-:Y:S01]  /*fa30*/  LOP3.LUT R57, R14.reuse, 0xffff0000, RZ, 0xc0, !PT ;  /* 0xffff00000e397812 */ /* 0x040fe200078ec0ff */
[----:B------:R-:W-:Y:S02]  /*fa40*/  IMAD.U32 R55, R14, 0x10000, RZ ;  /* 0x000100000e377824 */ /* 0x000fe400078e00ff */
[----:B------:R-:W-:Y:S01]  /*fa50*/  IMAD.U32 R53, R0, 0x10000, RZ ;  /* 0x0001000000357824 */ /* 0x000fe200078e00ff */
[----:B0-----:R-:W-:-:S04]  /*fa60*/  SHF.R.S32.HI R5, RZ, 0x1f, R4 ;  /* 0x0000001fff057819 */ /* 0x001fc80000011404 */
[CC--:B------:R-:W-:Y:S02]  /*fa70*/  LEA.HI R6, R5.reuse, R4.reuse, RZ, 0x3 ;  /* 0x0000000405067211 */ /* 0x0c0fe400078f18ff */
[----:B------:R-:W-:Y:S02]  /*fa80*/  LEA.HI R4, R5, R4, RZ, 0x6 ;  /* 0x0000000405047211 */ /* 0x000fe400078f30ff */
[--C-:B------:R-:W-:Y:S02]  /*fa90*/  SHF.R.S32.HI R8, RZ, 0x3, R6.reuse ;  /* 0x00000003ff087819 */ /* 0x100fe40000011406 */
[----:B------:R-:W-:Y:S01]  /*faa0*/  LOP3.LUT R5, R213, 0x38, R6, 0xf8, !PT ;  /* 0x00000038d5057812 */ /* 0x000fe200078ef806 */
[----:B------:R-:W-:Y:S01]  /*fab0*/  IMAD.SHL.U32 R4, R4, 0x80, RZ ;  /* 0x0000008004047824 */ /* 0x000fe200078e00ff */
[----:B------:R-:W-:Y:S02]  /*fac0*/  LEA.HI R45, R45, R8, RZ, 0x1d ;  /* 0x000000082d2d7211 */ /* 0x000fe400078fe8ff */
[----:B------:R-:W-:-:S02]  /*fad0*/  LOP3.LUT R5, R5, R214, RZ, 0x3c, !PT ;  /* 0x000000d605057212 */ /* 0x000fc400078e3cff */
[----:B------:R-:W-:Y:S02]  /*fae0*/  SHF.R.S32.HI R6, RZ, 0x1f, R45 ;  /* 0x0000001fff067819 */ /* 0x000fe4000001142d */
[----:B------:R-:W-:Y:S01]  /*faf0*/  LOP3.LUT R8, R4, 0xffffe000, RZ, 0xc0, !PT ;  /* 0xffffe00004087812 */ /* 0x000fe200078ec0ff */
[----:B------:R-:W-:Y:S01]  /*fb00*/  IMAD.SHL.U32 R4, R45, 0x8, RZ ;  /* 0x000000082d047824 */ /* 0x000fe200078e00ff */
[----:B------:R-:W-:Y:S02]  /*fb10*/  LEA.HI R6, R6, R45, RZ, 0x3 ;  /* 0x0000002d06067211 */ /* 0x000fe400078f18ff */
[----:B------:R-:W-:Y:S02]  /*fb20*/  IADD3 R8, R5, R8, R215 ;  /* 0x0000000805087210 */ /* 0x000fe40007ffe0d7 */
[----:B------:R-:W-:Y:S01]  /*fb30*/  LOP3.LUT R5, R213, 0x38, R4, 0xf8, !PT ;  /* 0x00000038d5057812 */ /* 0x000fe200078ef804 */
[----:B------:R-:W-:Y:S02]  /*fb40*/  IMAD.SHL.U32 R6, R6, 0x400, RZ ;  /* 0x0000040006067824 */ /* 0x000fe400078e00ff */
[----:B------:R-:W-:Y:S01]  /*fb50*/  IMAD R60, R8, 0x2, R229 ;  /* 0x00000002083c7824 */ /* 0x000fe200078e02e5 */
[----:B------:R-:W-:-:S02]  /*fb60*/  LOP3.LUT R5, R5, R214, RZ, 0x3c, !PT ;  /* 0x000000d605057212 */ /* 0x000fc400078e3cff */
        /* <DEDUP_REMOVED lines=23> */
[----:B------:R-:W-:Y:S02]  /*fce0*/  IMAD.U32 R59, R20, 0x10000, RZ ;  /* 0x00010000143b7824 */ /* 0x000fe400078e00ff */
[----:B------:R-:W-:Y:S01]  /*fcf0*/  FFMA.FTZ R52, R44, R55, R61 ;  /* 0x000000372c347223 */ /* 0x000fe2000001003d */
[----:B------:R-:W-:Y:S01]  /*fd00*/  IMAD.U32 R55, R12, 0x10000, RZ ;  /* 0x000100000c377824 */ /* 0x000fe200078e00ff */
[----:B------:R-:W-:Y:S01]  /*fd10*/  LOP3.LUT R61, R20, 0xffff0000, RZ, 0xc0, !PT ;  /* 0xffff0000143d7812 */ /* 0x000fe200078ec0ff */
[-C--:B------:R-:W-:Y:S01]  /*fd20*/  FMUL.FTZ R65, R8, R53.reuse ;  /* 0x0000003508417220 */ /* 0x080fe20000410000 */
[----:B------:R-:W-:Y:S01]  /*fd30*/  FFMA.FTZ R63, R4, R53, -R63 ;  /* 0x00000035043f7223 */ /* 0x000fe2000001083f */
[C---:B------:R-:W-:Y:S01]  /*fd40*/  FMUL.FTZ R53, R50.reuse, R59 ;  /* 0x0000003b32357220 */ /* 0x040fe20000410000 */
[----:B------:R-:W-:Y:S01]  /*fd50*/  FMUL.FTZ R50, R50, R55 ;  /* 0x0000003732327220 */ /* 0x000fe20000410000 */
[----:B------:R-:W-:Y:S01]  /*fd60*/  FFMA.FTZ R65, R4, R57, R65 ;  /* 0x0000003904417223 */ /* 0x000fe20000010041 */
[----:B------:R-:W-:Y:S01]  /*fd70*/  FMUL.FTZ R57, R10, R61 ;  /* 0x0000003d0a397220 */ /* 0x000fe20000410000 */
[----:B------:R-:W-:Y:S01]  /*fd80*/  FFMA.FTZ R55, R46, R55, -R53 ;  /* 0x000000372e377223 */ /* 0x000fe20000010835 */
[----:B------:R-:W-:Y:S01]  /*fd90*/  LOP3.LUT R53, R12, 0xffff0000, RZ, 0xc0, !PT ;  /* 0xffff00000c357812 */ /* 0x000fe200078ec0ff */
[----:B------:R-:W-:-:S02]  /*fda0*/  IMAD.U32 R44, R15, 0x10000, RZ ;  /* 0x000100000f2c7824 */ /* 0x000fc400078e00ff */
[----:B------:R-:W-:Y:S01]  /*fdb0*/  FFMA.FTZ R59, R46, R59, R50 ;  /* 0x0000003b2e3b7223 */ /* 0x000fe20000010032 */
[----:B------:R-:W-:Y:S01]  /*fdc0*/  IMAD.U32 R51, R11, 0x10000, RZ ;  /* 0x000100000b337824 */ /* 0x000fe200078e00ff */
[----:B------:R-:W-:Y:S01]  /*fdd0*/  LOP3.LUT R9, R9, 0xffff0000, RZ, 0xc0, !PT ;  /* 0xffff000009097812 */ /* 0x000fe200078ec0ff */
[-C--:B------:R-:W-:Y:S01]  /*fde0*/  FMUL.FTZ R67, R10, R53.reuse ;  /* 0x000000350a437220 */ /* 0x080fe20000410000 */
[----:B------:R-:W-:Y:S02]  /*fdf0*/  IMAD.U32 R4, R3, 0x10000, RZ ;  /* 0x0001000003047824 */ /* 0x000fe400078e00ff */
[----:B------:R-:W-:Y:S01]  /*fe00*/  FFMA.FTZ R54, R6, R53, -R57 ;  /* 0x0000003506367223 */ /* 0x000fe20000010839 */
[----:B------:R-:W-:Y:S02]  /*fe10*/  IMAD.U32 R10, R21, 0x10000, RZ ;  /* 0x00010000150a7824 */ /* 0x000fe400078e00ff */
[----:B------:R-:W-:Y:S01]  /*fe20*/  FMUL.FTZ R46, R49, R44 ;  /* 0x0000002c312e7220 */ /* 0x000fe20000410000 */
[----:B------:R-:W-:-:S02]  /*fe30*/  IMAD.U32 R8, R13, 0x10000, RZ ;  /* 0x000100000d087824 */ /* 0x000fc400078e00ff */
[----:B------:R-:W-:Y:S01]  /*fe40*/  FFMA.FTZ R56, R6, R61, R67 ;  /* 0x0000003d06387223 */ /* 0x000fe20000010043 */
[----:B------:R-:W-:Y:S01]  /*fe50*/  FMUL.FTZ R49, R49, R4 ;  /* 0x0000000431317220 */ /* 0x000fe20000410000 */
[C---:B------:R-:W-:Y:S01]  /*fe60*/  FMUL.FTZ R6, R51.reuse, R10 ;  /* 0x0000000a33067220 */ /* 0x040fe20000410000 */
[----:B------:R-:W-:Y:S01]  /*fe70*/  FMUL.FTZ R50, R51, R8 ;  /* 0x0000000833327220 */ /* 0x000fe20000410000 */
[----:B------:R-:W-:Y:S01]  /*fe80*/  LOP3.LUT R11, R11, 0xffff0000, RZ, 0xc0, !PT ;  /* 0xffff00000b0b7812 */ /* 0x000fe200078ec0ff */
[----:B------:R-:W-:Y:S01]  /*fe90*/  FFMA.FTZ R49, R45, R44, R49 ;  /* 0x0000002c2d317223 */ /* 0x000fe20000010031 */
[----:B------:R-:W-:Y:S01]  /*fea0*/  FFMA.FTZ R51, R47, R8, -R6 ;  /* 0x000000082f337223 */ /* 0x000fe20000010806 */
[----:B------:R-:W-:Y:S01]  /*feb0*/  FFMA.FTZ R46, R45, R4, -R46 ;  /* 0x000000042d2e7223 */ /* 0x000fe2000001082e */
[----:B------:R-:W-:Y:S01]  /*fec0*/  LOP3.LUT R8, R15, 0xffff0000, RZ, 0xc0, !PT ;  /* 0xffff00000f087812 */ /* 0x000fe200078ec0ff */
[----:B------:R-:W-:Y:S01]  /*fed0*/  FFMA.FTZ R47, R47, R10, R50 ;  /* 0x0000000a2f2f7223 */ /* 0x000fe20000010032 */
[----:B------:R-:W-:-:S02]  /*fee0*/  LOP3.LUT R44, R21, 0xffff0000, RZ, 0xc0, !PT ;  /* 0xffff0000152c7812 */ /* 0x000fc400078ec0ff */
        /* <DEDUP_REMOVED lines=20> */
.L_x_3801:
[----:B------:R-:W-:Y:S05]  /*10030*/  BSYNC B1 ;  /* 0x0000000000017941 */ /* 0x000fea0003800000 */
.L_x_3800:
[----:B------:R-:W-:-:S13]  /*10040*/  ISETP.GE.AND P0, PT, R228, R43, PT ;  /* 0x0000002be400720c */ /* 0x000fda0003f06270 */
[----:B------:R-:W-:Y:S05]  /*10050*/  @P0 BRA `(.L_x_3784) ;  /* 0x0000001000b00947 */ /* 0x000fea0003800000 */
[----:B------:R-:W4:Y:S01]  /*10060*/  LDC R43, c[0x0][0x3f4] ;  /* 0x0000fd00ff2b7b82 */ /* 0x000f220000000800 */
[C---:B-123--:R-:W-:Y:S01]  /*10070*/  VIADD R4, R18.reuse, 0x20 ;  /* 0x0000002012047836 */ /* 0x04efe20000000000 */
[----:B------:R-:W-:Y:S01]  /*10080*/  BSSY B1, `(.L_x_3806) ;  /* 0x0000063000017945 */ /* 0x000fe20003800000 */
[C---:B------:R-:W-:Y:S01]  /*10090*/  VIADD R6, R18.reuse, 0x40 ;  /* 0x0000004012067836 */ /* 0x040fe20000000000 */
[----:B------:R-:W-:Y:S02]  /*100a0*/  SHF.R.U32.HI R58, RZ, 0x3, R208 ;  /* 0x00000003ff3a7819 */ /* 0x000fe400000116d0 */
[-C--:B----4-:R-:W-:Y:S02]  /*100b0*/  ISETP.GE.AND P0, PT, R18, R43.reuse, PT ;  /* 0x0000002b1200720c */ /* 0x090fe40003f06270 */
[-C--:B------:R-:W-:Y:S02]  /*100c0*/  ISETP.GE.AND P1, PT, R4, R43.reuse, PT ;  /* 0x0000002b0400720c */ /* 0x080fe40003f26270 */
[----:B------:R-:W-:-:S09]  /*100d0*/  ISETP.GE.AND P2, PT, R6, R43, PT ;  /* 0x0000002b0600720c */ /* 0x000fd20003f46270 */
[----:B------:R-:W-:Y:S05]  /*100e0*/  @P0 BRA `(.L_x_3807) ;  /* 0x0000000400700947 */ /* 0x000fea0003800000 */
[----:B------:R-:W-:Y:S01]  /*100f0*/  LEA.HI R36, R36, R37, RZ, 0x2 ;  /* 0x0000002524247211 */ /* 0x000fe200078f10ff */
[----:B------:R-:W-:Y:S01]  /*10100*/  IMAD.U32 R53, R38, 0x10000, RZ ;  /* 0x0001000026357824 */ /* 0x000fe200078e00ff */
[----:B------:R-:W-:Y:S01]  /*10110*/  LOP3.LUT R9, R208, 0x38, R18, 0xf8, !PT ;  /* 0x00000038d0097812 */ /* 0x000fe200078ef812 */
[----:B------:R-:W-:Y:S01]  /*10120*/  IMAD.U32 R51, R32, 0x10000, RZ ;  /* 0x0001000020337824 */ /* 0x000fe200078e00ff */
[----:B------:R-:W-:Y:S01]  /*10130*/  LOP3.LUT R36, R36, 0xfffffffc, RZ, 0xc0, !PT ;  /* 0xfffffffc24247812 */ /* 0x000fe200078ec0ff */
[----:B------:R-:W-:Y:S01]  /*10140*/  IMAD.U32 R54, R39, 0x10000, RZ ;  /* 0x0001000027367824 */ /* 0x000fe200078e00ff */
[----:B------:R-:W-:Y:S01]  /*10150*/  LOP3.LUT R6, R216, R9, R58, 0xf6, !PT ;  /* 0x00000009d8067212 */ /* 0x000fe200078ef63a */
[----:B------:R-:W-:Y:S01]  /*10160*/  IMAD.U32 R65, R41, 0x10000, RZ ;  /* 0x0001000029417824 */ /* 0x000fe200078e00ff */
[----:B------:R-:W-:Y:S01]  /*10170*/  LOP3.LUT R52, R38, 0xffff0000, RZ, 0xc0, !PT ;  /* 0xffff000026347812 */ /* 0x000fe200078ec0ff */
[----:B------:R-:W-:Y:S01]  /*10180*/  IMAD.IADD R4, R37, 0x1, -R36 ;  /* 0x0000000125047824 */ /* 0x000fe200078e0a24 */
[----:B------:R-:W-:Y:S01]  /*10190*/  LOP3.LUT R32, R32, 0xffff0000, RZ, 0xc0, !PT ;  /* 0xffff000020207812 */ /* 0x000fe200078ec0ff */
[----:B------:R-:W-:Y:S01]  /*101a0*/  IMAD R56, R6, 0x2, R229 ;  /* 0x0000000206387824 */ /* 0x000fe200078e02e5 */
[----:B------:R-:W-:Y:S01]  /*101b0*/  LOP3.LUT R39, R39, 0xffff0000, RZ, 0xc0, !PT ;  /* 0xffff000027277812 */ /* 0x000fe200078ec0ff */
[----:B------:R-:W-:Y:S01]  /*101c0*/  IMAD.U32 R38, R33, 0x10000, RZ ;  /* 0x0001000021267824 */ /* 0x000fe200078e00ff */
[----:B------:R-:W-:Y:S01]  /*101d0*/  LEA.HI R4, R43, R4, RZ, 0x1d ;  /* 0x000000042b047211 */ /* 0x000fe200078fe8ff */
[----:B------:R-:W-:Y:S01]  /*101e0*/  IMAD.U32 R63, R35, 0x10000, RZ ;  /* 0x00010000233f7824 */ /* 0x000fe200078e00ff */
[----:B------:R-:W-:-:S02]  /*101f0*/  LOP3.LUT R41, R41, 0xffff0000, RZ, 0xc0, !PT ;  /* 0xffff000029297812 */ /* 0x000fc400078ec0ff */
[----:B------:R-:W-:Y:S01]  /*10200*/  SHF.R.S32.HI R7, RZ, 0x1f, R4 ;  /* 0x0000001fff077819 */ /* 0x000fe20000011404 */
[----:B0-----:R-:W-:Y:S01]  /*10210*/  IMAD.SHL.U32 R5, R4, 0x8, RZ ;  /* 0x0000000804057824 */ /* 0x001fe200078e00ff */
[----:B------:R-:W-:Y:S02]  /*10220*/  LOP3.LUT R33, R33, 0xffff0000, RZ, 0xc0, !PT ;  /* 0xffff000021217812 */ /* 0x000fe400078ec0ff */
[----:B------:R-:W-:Y:S02]  /*10230*/  LEA.HI R7, R7, R4, RZ, 0x3 ;  /* 0x0000000407077211 */ /* 0x000fe400078f18ff */
[----:B------:R-:W-:Y:S02]  /*10240*/  LOP3.LUT R4, R208, 0x38, R5, 0xf8, !PT ;  /* 0x00000038d0047812 */ /* 0x000fe400078ef805 */
[----:B------:R-:W-:Y:S01]  /*10250*/  LOP3.LUT R35, R35, 0xffff0000, RZ, 0xc0, !PT ;  /* 0xffff000023237812 */ /* 0x000fe200078ec0ff */
[----:B------:R-:W-:Y:S01]  /*10260*/  IMAD.SHL.U32 R7, R7, 0x400, RZ ;  /* 0x0000040007077824 */ /* 0x000fe200078e00ff */
[----:B------:R-:W-:-:S04]  /*10270*/  LOP3.LUT R5, R4, R58, RZ, 0x3c, !PT ;  /* 0x0000003a04057212 */ /* 0x000fc800078e3cff */
        /* <DEDUP_REMOVED lines=19> */
[C---:B------:R-:W-:Y:S01]  /*103b0*/  IMAD.U32 R47, R9.reuse, 0x10000, RZ ;  /* 0x00010000092f7824 */ /* 0x040fe200078e00ff */
[----:B------:R-:W-:Y:S01]  /*103c0*/  LOP3.LUT R9, R9, 0xffff0000, RZ, 0xc0, !PT ;  /* 0xffff000009097812 */ /* 0x000fe200078ec0ff */
[-C--:B------:R-:W-:Y:S01]  /*103d0*/  FFMA.FTZ R50, R51, R37.reuse, -R50 ;  /* 0x0000002533327223 */ /* 0x080fe20000010832 */
[-C--:B------:R-:W-:Y:S01]  /*103e0*/  FMUL.FTZ R51, R52, R8.reuse ;  /* 0x0000000834337220 */ /* 0x080fe20000410000 */
[----:B------:R-:W-:Y:S01]  /*103f0*/  FFMA.FTZ R46, R53, R37, R46 ;  /* 0x00000025352e7223 */ /* 0x000fe2000001002e */
[----:B------:R-:W-:Y:S01]  /*10400*/  FMUL.FTZ R37, R32, R8 ;  /* 0x0000000820257220 */ /* 0x000fe20000410000 */
[----:B------:R-:W-:Y:S01]  /*10410*/  LOP3.LUT R8, R34, 0xffff0000, RZ, 0xc0, !PT ;  /* 0xffff000022087812 */ /* 0x000fe200078ec0ff */
[-C--:B------:R-:W-:Y:S01]  /*10420*/  FFMA.FTZ R51, R32, R4.reuse, -R51 ;  /* 0x0000000420337223 */ /* 0x080fe20000010833 */
[C---:B------:R-:W-:Y:S01]  /*10430*/  IMAD.U32 R32, R40.reuse, 0x10000, RZ ;  /* 0x0001000028207824 */ /* 0x040fe200078e00ff */
[----:B------:R-:W-:Y:S01]  /*10440*/  LOP3.LUT R40, R40, 0xffff0000, RZ, 0xc0, !PT ;  /* 0xffff000028287812 */ /* 0x000fe200078ec0ff */
[----:B------:R-:W-:Y:S01]  /*10450*/  FFMA.FTZ R37, R52, R4, R37 ;  /* 0x0000000434257223 */ /* 0x000fe20000010025 */
[----:B------:R-:W-:-:S02]  /*10460*/  IMAD.U32 R4, R34, 0x10000, RZ ;  /* 0x0001000022047824 */ /* 0x000fc400078e00ff */
[----:B------:R-:W-:Y:S01]  /*10470*/  FMUL.FTZ R55, R32, R48 ;  /* 0x0000003020377220 */ /* 0x000fe20000410000 */
[C---:B------:R-:W-:Y:S02]  /*10480*/  IMAD.U32 R49, R11.reuse, 0x10000, RZ ;  /* 0x000100000b317824 */ /* 0x040fe400078e00ff */
[-C--:B------:R-:W-:Y:S01]  /*10490*/  FMUL.FTZ R59, R40, R10.reuse ;  /* 0x0000000a283b7220 */ /* 0x080fe20000410000 */
[----:B------:R-:W-:Y:S01]  /*104a0*/  FMUL.FTZ R61, R8, R10 ;  /* 0x0000000a083d7220 */ /* 0x000fe20000410000 */
[----:B------:R-:W-:Y:S01]  /*104b0*/  FMUL.FTZ R53, R54, R47 ;  /* 0x0000002f36357220 */ /* 0x000fe20000410000 */
[C---:B------:R-:W-:Y:S01]  /*104c0*/  FMUL.FTZ R57, R4.reuse, R48 ;  /* 0x0000003004397220 */ /* 0x040fe20000410000 */
[----:B------:R-:W-:Y:S01]  /*104d0*/  FFMA.FTZ R55, R4, R44, -R55 ;  /* 0x0000002c04377223 */ /* 0x000fe20000010837 */
[----:B------:R-:W-:Y:S01]  /*104e0*/  LOP3.LUT R11, R11, 0xffff0000, RZ, 0xc0, !PT ;  /* 0xffff00000b0b7812 */ /* 0x000fe200078ec0ff */
[----:B------:R-:W-:Y:S01]  /*104f0*/  FMUL.FTZ R4, R65, R49 ;  /* 0x0000003141047220 */ /* 0x000fe20000410000 */
[-C--:B------:R-:W-:Y:S01]  /*10500*/  FFMA.FTZ R8, R8, R6.reuse, -R59 ;  /* 0x0000000608087223 */ /* 0x080fe2000001083b */
[----:B------:R-:W-:Y:S01]  /*10510*/  FFMA.FTZ R61, R40, R6, R61 ;  /* 0x00000006283d7223 */ /* 0x000fe2000001003d */
[C---:B------:R-:W-:Y:S01]  /*10520*/  FMUL.FTZ R47, R38.reuse, R47 ;  /* 0x0000002f262f7220 */ /* 0x040fe20000410000 */
[C---:B------:R-:W-:Y:S01]  /*10530*/  FMUL.FTZ R6, R63.reuse, R49 ;  /* 0x000000313f067220 */ /* 0x040fe20000410000 */
[-C--:B------:R-:W-:Y:S01]  /*10540*/  FFMA.FTZ R53, R38, R42.reuse, -R53 ;  /* 0x0000002a26357223 */ /* 0x080fe20000010835 */
[-C--:B------:R-:W-:Y:S01]  /*10550*/  FFMA.FTZ R38, R63, R45.reuse, -R4 ;  /* 0x0000002d3f267223 */ /* 0x080fe20000010804 */
        /* <DEDUP_REMOVED lines=21> */
.L_x_3807:
[----:B------:R-:W-:Y:S05]  /*106b0*/  BSYNC B1 ;  /* 0x0000000000017941 */ /* 0x000fea0003800000 */
.L_x_3806:
[----:B------:R-:W-:Y:S04]  /*106c0*/  BSSY B1, `(.L_x_3808) ;  /* 0x0000063000017945 */ /* 0x000fe80003800000 */
[----:B------:R-:W-:Y:S05]  /*106d0*/  @P1 BRA `(.L_x_3809) ;  /* 0x0000000400841947 */ /* 0x000fea0003800000 */
[----:B-1----:R-:W-:Y:S01]  /*106e0*/  IMAD.IADD R4, R22, 0x1, R207 ;  /* 0x0000000116047824 */ /* 0x002fe200078e02cf */
[C---:B------:R-:W-:Y:S01]  /*106f0*/  LOP3.LUT R44, R28.reuse, 0xffff0000, RZ, 0xc0, !PT ;  /* 0xffff00001c2c7812 */ /* 0x040fe200078ec0ff */
[----:B------:R-:W-:Y:S01]  /*10700*/  IMAD.U32 R45, R28, 0x10000, RZ ;  /* 0x000100001c2d7824 */ /* 0x000fe200078e00ff */
[----:B------:R-:W-:Y:S01]  /*10710*/  LOP3.LUT R46, R30, 0xffff0000, RZ, 0xc0, !PT ;  /* 0xffff00001e2e7812 */ /* 0x000fe200078ec0ff */
[----:B------:R-:W-:Y:S01]  /*10720*/  IMAD.U32 R41, R24, 0x10000, RZ ;  /* 0x0001000018297824 */ /* 0x000fe200078e00ff */
[----:B0-----:R-:W-:Y:S01]  /*10730*/  SHF.R.S32.HI R5, RZ, 0x1f, R4 ;  /* 0x0000001fff057819 */ /* 0x001fe20000011404 */
[----:B------:R-:W-:Y:S01]  /*10740*/  IMAD.U32 R47, R30, 0x10000, RZ ;  /* 0x000100001e2f7824 */ /* 0x000fe200078e00ff */
[----:B------:R-:W-:Y:S02]  /*10750*/  LOP3.LUT R24, R24, 0xffff0000, RZ, 0xc0, !PT ;  /* 0xffff000018187812 */ /* 0x000fe400078ec0ff */
[CC--:B------:R-:W-:Y:S02]  /*10760*/  LEA.HI R7, R5.reuse, R4.reuse, RZ, 0x3 ;  /* 0x0000000405077211 */ /* 0x0c0fe400078f18ff */
[----:B------:R-:W-:-:S02]  /*10770*/  LEA.HI R5, R5, R4, RZ, 0x6 ;  /* 0x0000000405057211 */ /* 0x000fc400078f30ff */
[----:B------:R-:W-:-:S03]  /*10780*/  SHF.R.S32.HI R6, RZ, 0x3, R7 ;  /* 0x00000003ff067819 */ /* 0x000fc60000011407 */
[----:B------:R-:W-:Y:S01]  /*10790*/  IMAD.SHL.U32 R5, R5, 0x80, RZ ;  /* 0x0000008005057824 */ /* 0x000fe200078e00ff */
[----:B------:R-:W-:Y:S02]  /*107a0*/  LEA.HI R4, R43, R6, RZ, 0x1d ;  /* 0x000000062b047211 */ /* 0x000fe400078fe8ff */
[----:B------:R-:W-:Y:S02]  /*107b0*/  LOP3.LUT R6, R208, 0x38, R7, 0xf8, !PT ;  /* 0x00000038d0067812 */ /* 0x000fe400078ef807 */
[----:B------:R-:W-:Y:S02]  /*107c0*/  SHF.R.S32.HI R7, RZ, 0x1f, R4 ;  /* 0x0000001fff077819 */ /* 0x000fe40000011404 */
[----:B------:R-:W-:Y:S01]  /*107d0*/  LOP3.LUT R9, R5, 0xffffe000, RZ, 0xc0, !PT ;  /* 0xffffe00005097812 */ /* 0x000fe200078ec0ff */
[----:B------:R-:W-:Y:S01]  /*107e0*/  IMAD.SHL.U32 R5, R4, 0x8, RZ ;  /* 0x0000000804057824 */ /* 0x000fe200078e00ff */
[----:B------:R-:W-:Y:S02]  /*107f0*/  LEA.HI R7, R7, R4, RZ, 0x3 ;  /* 0x0000000407077211 */ /* 0x000fe400078f18ff */
[----:B------:R-:W-:-:S02]  /*10800*/  LOP3.LUT R6, R6, R58, RZ, 0x3c, !PT ;  /* 0x0000003a06067212 */ /* 0x000fc400078e3cff */
[----:B------:R-:W-:Y:S01]  /*10810*/  LOP3.LUT R4, R208, 0x38, R5, 0xf8, !PT ;  /* 0x00000038d0047812 */ /* 0x000fe200078ef805 */
[----:B------:R-:W-:Y:S01]  /*10820*/  IMAD.SHL.U32 R7, R7, 0x400, RZ ;  /* 0x0000040007077824 */ /* 0x000fe200078e00ff */
[----:B------:R-:W-:Y:S02]  /*10830*/  IADD3 R6, R6, R9, R216 ;  /* 0x0000000906067210 */ /* 0x000fe40007ffe0d8 */
[----:B------:R-:W-:Y:S02]  /*10840*/  LOP3.LUT R5, R4, R58, RZ, 0x3c, !PT ;  /* 0x0000003a04057212 */ /* 0x000fe400078e3cff */
[----:B------:R-:W-:Y:S01]  /*10850*/  LOP3.LUT R7, R7, 0x7fffe000, RZ, 0xc0, !PT ;  /* 0x7fffe00007077812 */ /* 0x000fe200078ec0ff */
[----:B------:R-:W-:-:S03]  /*10860*/  IMAD R48, R6, 0x2, R229 ;  /* 0x0000000206307824 */ /* 0x000fc600078e02e5 */
        /* <DEDUP_REMOVED lines=21> */
[----:B------:R-:W-:Y:S02]  /*109c0*/  IMAD.U32 R41, R26, 0x10000, RZ ;  /* 0x000100001a297824 */ /* 0x000fe400078e00ff */
[----:B------:R-:W-:Y:S01]  /*109d0*/  FFMA.FTZ R28, R45, R33, R28 ;  /* 0x000000212d1c7223 */ /* 0x000fe2000001001c */
[C---:B------:R-:W-:Y:S01]  /*109e0*/  FMUL.FTZ R33, R24.reuse, R8 ;  /* 0x0000000818217220 */ /* 0x040fe20000410000 */
[----:B------:R-:W-:Y:S01]  /*109f0*/  FFMA.FTZ R37, R24, R4, -R37 ;  /* 0x0000000418257223 */ /* 0x000fe20000010825 */
[-C--:B------:R-:W-:Y:S01]  /*10a00*/  FMUL.FTZ R8, R47, R39.reuse ;  /* 0x000000272f087220 */ /* 0x080fe20000410000 */
[----:B------:R-:W-:Y:S01]  /*10a10*/  FMUL.FTZ R24, R41, R39 ;  /* 0x0000002729187220 */ /* 0x000fe20000410000 */
[----:B------:R-:W-:Y:S01]  /*10a20*/  LOP3.LUT R26, R26, 0xffff0000, RZ, 0xc0, !PT ;  /* 0xffff00001a1a7812 */ /* 0x000fe200078ec0ff */
[----:B------:R-:W-:Y:S02]  /*10a30*/  IMAD.U32 R40, R11, 0x10000, RZ ;  /* 0x000100000b287824 */ /* 0x000fe400078e00ff */
[-C--:B------:R-:W-:Y:S01]  /*10a40*/  FFMA.FTZ R30, R41, R35.reuse, -R8 ;  /* 0x00000023291e7223 */ /* 0x080fe20000010808 */
[----:B------:R-:W-:Y:S01]  /*10a50*/  FFMA.FTZ R41, R47, R35, R24 ;  /* 0x000000232f297223 */ /* 0x000fe20000010018 */
[-C--:B------:R-:W-:Y:S01]  /*10a60*/  FMUL.FTZ R35, R46, R10.reuse ;  /* 0x0000000a2e237220 */ /* 0x080fe20000410000 */
[----:B------:R-:W-:Y:S01]  /*10a70*/  FMUL.FTZ R47, R26, R10 ;  /* 0x0000000a1a2f7220 */ /* 0x000fe20000410000 */
[----:B------:R-:W-:-:S02]  /*10a80*/  IMAD.U32 R24, R29, 0x10000, RZ ;  /* 0x000100001d187824 */ /* 0x000fc400078e00ff */
[----:B------:R-:W-:Y:S01]  /*10a90*/  FFMA.FTZ R33, R44, R4, R33 ;  /* 0x000000042c217223 */ /* 0x000fe20000010021 */
[-C--:B------:R-:W-:Y:S01]  /*10aa0*/  FFMA.FTZ R45, R26, R6.reuse, -R35 ;  /* 0x000000061a2d7223 */ /* 0x080fe20000010823 */
[----:B------:R-:W-:Y:S02]  /*10ab0*/  IMAD.U32 R26, R31, 0x10000, RZ ;  /* 0x000100001f1a7824 */ /* 0x000fe400078e00ff */
[----:B------:R-:W-:Y:S01]  /*10ac0*/  FFMA.FTZ R10, R46, R6, R47 ;  /* 0x000000062e0a7223 */ /* 0x000fe2000001002f */
[----:B------:R-:W-:Y:S01]  /*10ad0*/  IMAD.U32 R8, R27, 0x10000, RZ ;  /* 0x000100001b087824 */ /* 0x000fe200078e00ff */
[----:B------:R-:W-:Y:S01]  /*10ae0*/  LOP3.LUT R9, R9, 0xffff0000, RZ, 0xc0, !PT ;  /* 0xffff000009097812 */ /* 0x000fe200078ec0ff */
[----:B------:R-:W-:Y:S01]  /*10af0*/  IMAD.U32 R4, R25, 0x10000, RZ ;  /* 0x0001000019047824 */ /* 0x000fe200078e00ff */
[----:B------:R-:W-:Y:S01]  /*10b00*/  LOP3.LUT R11, R11, 0xffff0000, RZ, 0xc0, !PT ;  /* 0xffff00000b0b7812 */ /* 0x000fe200078ec0ff */
[----:B------:R-:W-:Y:S01]  /*10b10*/  FMUL.FTZ R35, R24, R38 ;  /* 0x0000002618237220 */ /* 0x000fe20000410000 */
[-C--:B------:R-:W-:Y:S01]  /*10b20*/  FMUL.FTZ R47, R26, R40.reuse ;  /* 0x000000281a2f7220 */ /* 0x080fe20000410000 */
[----:B------:R-:W-:Y:S01]  /*10b30*/  LOP3.LUT R29, R29, 0xffff0000, RZ, 0xc0, !PT ;  /* 0xffff00001d1d7812 */ /* 0x000fe200078ec0ff */
[----:B------:R-:W-:Y:S01]  /*10b40*/  FMUL.FTZ R49, R8, R40 ;  /* 0x0000002808317220 */ /* 0x000fe20000410000 */
[----:B------:R-:W-:Y:S01]  /*10b50*/  LOP3.LUT R31, R31, 0xffff0000, RZ, 0xc0, !PT ;  /* 0xffff00001f1f7812 */ /* 0x000fe200078ec0ff */
[C---:B------:R-:W-:Y:S01]  /*10b60*/  FMUL.FTZ R39, R4.reuse, R38 ;  /* 0x0000002604277220 */ /* 0x040fe20000410000 */
[----:B------:R-:W-:Y:S01]  /*10b70*/  LOP3.LUT R25, R25, 0xffff0000, RZ, 0xc0, !PT ;  /* 0xffff000019197812 */ /* 0x000fe200078ec0ff */
[----:B------:R-:W-:Y:S01]  /*10b80*/  FFMA.FTZ R35, R4, R34, -R35 ;  /* 0x0000002204237223 */ /* 0x000fe20000010823 */
[----:B------:R-:W-:Y:S01]  /*10b90*/  LOP3.LUT R27, R27, 0xffff0000, RZ, 0xc0, !PT ;  /* 0xffff00001b1b7812 */ /* 0x000fe200078ec0ff */
[-C--:B------:R-:W-:Y:S01]  /*10ba0*/  FFMA.FTZ R47, R8, R36.reuse, -R47 ;  /* 0x00000024082f7223 */ /* 0x080fe2000001082f */
        /* <DEDUP_REMOVED lines=20> */
.L_x_3809:
[----:B------:R-:W-:Y:S05]  /*10cf0*/  BSYNC B1 ;  /* 0x0000000000017941 */ /* 0x000fea0003800000 */
.L_x_3808:
[----:B------:R-:W-:Y:S05]  /*10d00*/  @P2 BRA `(.L_x_3784) ;  /* 0x0000000400842947 */ /* 0x000fea0003800000 */
[----:B-12---:R-:W-:Y:S01]  /*10d10*/  IMAD.IADD R4, R22, 0x1, R206 ;  /* 0x0000000116047824 */ /* 0x006fe200078e02ce */
        /* <DEDUP_REMOVED lines=55> */
[----:B------:R-:W-:Y:S01]  /*11090*/  FMUL.FTZ R27, R38, R10 ;  /* 0x0000000a261b7220 */ /* 0x000fe20000410000 */
[----:B------:R-:W-:-:S02]  /*110a0*/  IMAD.U32 R8, R15, 0x10000, RZ ;  /* 0x000100000f087824 */ /* 0x000fc400078e00ff */
[C---:B------:R-:W-:Y:S01]  /*110b0*/  FMUL.FTZ R37, R12.reuse, R10 ;  /* 0x0000000a0c257220 */ /* 0x040fe20000410000 */
[----:B------:R-:W-:Y:S02]  /*110c0*/  IMAD.U32 R0, R3, 0x10000, RZ ;  /* 0x0001000003007824 */ /* 0x000fe400078e00ff */
[----:B------:R-:W-:Y:S01]  /*110d0*/  FFMA.FTZ R35, R12, R6, -R27 ;  /* 0x000000060c237223 */ /* 0x000fe2000001081b */
[----:B------:R-:W-:Y:S02]  /*110e0*/  IMAD.U32 R12, R21, 0x10000, RZ ;  /* 0x00010000150c7824 */ /* 0x000fe400078e00ff */
[----:B------:R-:W-:Y:S01]  /*110f0*/  FFMA.FTZ R25, R36, R4, R25 ;  /* 0x0000000424197223 */ /* 0x000fe20000010019 */
[----:B------:R-:W-:Y:S01]  /*11100*/  LOP3.LUT R9, R9, 0xffff0000, RZ, 0xc0, !PT ;  /* 0xffff000009097812 */ /* 0x000fe200078ec0ff */
[----:B------:R-:W-:Y:S01]  /*11110*/  IMAD.U32 R4, R13, 0x10000, RZ ;  /* 0x000100000d047824 */ /* 0x000fe200078e00ff */
[----:B------:R-:W-:Y:S01]  /*11120*/  LOP3.LUT R11, R11, 0xffff0000, RZ, 0xc0, !PT ;  /* 0xffff00000b0b7812 */ /* 0x000fe200078ec0ff */
[----:B------:R-:W-:Y:S01]  /*11130*/  FMUL.FTZ R27, R8, R30 ;  /* 0x0000001e081b7220 */ /* 0x000fe20000410000 */
[----:B------:R-:W-:Y:S01]  /*11140*/  FFMA.FTZ R10, R38, R6, R37 ;  /* 0x00000006260a7223 */ /* 0x000fe20000010025 */
[----:B------:R-:W-:Y:S01]  /*11150*/  LOP3.LUT R15, R15, 0xffff0000, RZ, 0xc0, !PT ;  /* 0xffff00000f0f7812 */ /* 0x000fe200078ec0ff */
[----:B------:R-:W-:Y:S01]  /*11160*/  FMUL.FTZ R31, R0, R30 ;  /* 0x0000001e001f7220 */ /* 0x000fe20000410000 */
[----:B------:R-:W-:Y:S01]  /*11170*/  LOP3.LUT R21, R21, 0xffff0000, RZ, 0xc0, !PT ;  /* 0xffff000015157812 */ /* 0x000fe200078ec0ff */
[----:B------:R-:W-:Y:S01]  /*11180*/  FMUL.FTZ R37, R12, R32 ;  /* 0x000000200c257220 */ /* 0x000fe20000410000 */
[----:B------:R-:W-:Y:S01]  /*11190*/  LOP3.LUT R3, R3, 0xffff0000, RZ, 0xc0, !PT ;  /* 0xffff000003037812 */ /* 0x000fe200078ec0ff */
[-C--:B------:R-:W-:Y:S01]  /*111a0*/  FFMA.FTZ R27, R0, R26.reuse, -R27 ;  /* 0x0000001a001b7223 */ /* 0x080fe2000001081b */
[----:B------:R-:W-:Y:S01]  /*111b0*/  LOP3.LUT R13, R13, 0xffff0000, RZ, 0xc0, !PT ;  /* 0xffff00000d0d7812 */ /* 0x000fe200078ec0ff */
[----:B------:R-:W-:Y:S01]  /*111c0*/  FFMA.FTZ R31, R8, R26, R31 ;  /* 0x0000001a081f7223 */ /* 0x000fe2000001001f */
[C---:B------:R-:W-:Y:S01]  /*111d0*/  FMUL.FTZ R39, R4.reuse, R32 ;  /* 0x0000002004277220 */ /* 0x040fe20000410000 */
[-C--:B------:R-:W-:Y:S01]  /*111e0*/  FFMA.FTZ R37, R4, R28.reuse, -R37 ;  /* 0x0000001c04257223 */ /* 0x080fe20000010825 */
        /* <DEDUP_REMOVED lines=19> */
.L_x_3784:
[----:B------:R-:W-:Y:S05]  /*11320*/  BSYNC B0 ;  /* 0x0000000000007941 */ /* 0x000fea0003800000 */
.L_x_3765:
[----:B------:R-:W-:Y:S01]  /*11330*/  @!PT LDS RZ, [RZ] ;  /* 0x00000000fffff984 */ /* 0x000fe20000000800 */
[----:B------:R-:W-:Y:S01]  /*11340*/  @!PT LDS RZ, [RZ] ;  /* 0x00000000fffff984 */ /* 0x000fe20000000800 */
[----:B------:R-:W-:Y:S01]  /*11350*/  @!PT LDS RZ, [RZ] ;  /* 0x00000000fffff984 */ /* 0x000fe20000000800 */
[----:B------:R-:W-:Y:S01]  /*11360*/  @!PT LDS RZ, [RZ] ;  /* 0x00000000fffff984 */ /* 0x000fe20000000800 */
[----:B------:R5:W-:Y:S06]  /*11370*/  MEMBAR.ALL.CTA ;  /* 0x0000000000007992 */ /* 0x000bec0000008000 */
[----:B-----5:R-:W5:Y:S01]  /*11380*/  FENCE.VIEW.ASYNC.S ;  /* 0x00000000000073c6 */ /* 0x020f620000000000 */
[----:B------:R-:W-:Y:S05]  /*11390*/  WARPSYNC.ALL ;  /* 0x0000000000007948 */ /* 0x000fea0003800000 */
[----:B-----5:R-:W-:Y:S06]  /*113a0*/  BAR.SYNC.DEFER_BLOCKING 0xd, 0x100 ;  /* 0x0344000000007b1d */ /* 0x020fec0000010000 */
.L_x_3763:
[----:B------:R-:W-:-:S13]  /*113b0*/  ISETP.NE.AND P0, PT, R212, 0x3, PT ;  /* 0x00000003d400780c */ /* 0x000fda0003f05270 */
[----:B------:R-:W-:Y:S05]  /*113c0*/  @!P0 BRA `(.L_x_3810) ;  /* 0x0000000000048947 */ /* 0x000fea0003800000 */
[----:B------:R-:W-:Y:S01]  /*113d0*/  BPT.TRAP 0x1 ;  /* 0x000000040000795c */ /* 0x000fe20000300000 */
.L_x_3810:
[----:B0123--:R-:W-:Y:S01]  /*113e0*/  IMAD R10, R217, 0x8, R16 ;  /* 0x00000008d90a7824 */ /* 0x00ffe200078e0210 */
[----:B----4-:R-:W-:-:S04]  /*113f0*/  SHF.L.U32 R3, R218, 0x1f, RZ ;  /* 0x0000001fda037819 */ /* 0x010fc800000006ff */
[----:B------:R0:W1:Y:S01]  /*11400*/  SYNCS.PHASECHK.TRANS64.TRYWAIT P2, [R10+URZ+0x36830], R3 ;  /* 0x036830030a0075a7 */ /* 0x000062000804017f */
[----:B------:R-:W-:Y:S05]  /*11410*/  @!P0 BRA `(.L_x_3811) ;  /* 0x0000000000048947 */ /* 0x000fea0003800000 */
[----:B------:R-:W-:Y:S01]  /*11420*/  BPT.TRAP 0x1 ;  /* 0x000000040000795c */ /* 0x000fe20000300000 */
.L_x_3811:
[----:B------:R-:W2:Y:S01]  /*11430*/  S2R R0, SR_TID.X ;  /* 0x0000000000007919 */ /* 0x000ea20000002100 */
[----:B------:R-:W-:Y:S01]  /*11440*/  IMAD.MOV.U32 R119, RZ, RZ, RZ ;  /* 0x000000ffff777224 */ /* 0x000fe200078e00ff */
[----:B--2---:R-:W-:-:S04]  /*11450*/  LOP3.LUT R0, R0, 0x7f, RZ, 0xc0, !PT ;  /* 0x0000007f00007812 */ /* 0x004fc800078ec0ff */
[----:B------:R-:W-:Y:S01]  /*11460*/  ISETP.NE.AND P1, PT, R0, RZ, PT ;  /* 0x000000ff0000720c */ /* 0x000fe20003f25270 */
[----:B-1----:R-:W-:-:S12]  /*11470*/  @P2 BRA `(.L_x_3812) ;  /* 0x0000000000082947 */ /* 0x002fd80003800000 */
[----:B------:R-:W1:Y:S02]  /*11480*/  SYNCS.PHASECHK.TRANS64.TRYWAIT P2, [R10+URZ+0x36830], R3 ;  /* 0x036830030a0075a7 */ /* 0x000e64000804017f */
[----:B-1----:R-:W-:Y:S05]  /*11490*/  @!P2 BRA `(.L_x_3813) ;  /* 0x0000017c0018a947 */ /* 0x002fea0003800000 */
.L_x_3812:
[----:B------:R-:W-:Y:S05]  /*114a0*/  WARPSYNC.ALL ;  /* 0x0000000000007948 */ /* 0x000fea0003800000 */
[----:B------:R-:W-:Y:S01]  /*114b0*/  VIADD R0, R16, 0x21400 ;  /* 0x0002140010007836 */ /* 0x000fe20000000000 */
[----:B------:R-:W-:Y:S01]  /*114c0*/  R2UR UR20, R2 ;  /* 0x00000000021472ca */ /* 0x000fe200000e0000 */
[----:B01----:R-:W-:Y:S01]  /*114d0*/  IMAD.MOV.U32 R3, RZ, RZ, 0x40000040 ;  /* 0x40000040ff037424 */ /* 0x003fe200078e00ff */
[----:B------:R-:W-:Y:S01]  /*114e0*/  WARPGROUP.ARRIVE ;  /* 0x00000000000079c5 */ /* 0x000fe20000000000 */
[----:B------:R-:W-:Y:S01]  /*114f0*/  UMOV UR5, 0x40000040 ;  /* 0x4000004000057882 */ /* 0x000fe20000000000 */
[----:B------:R-:W-:Y:S01]  /*11500*/  SHF.R.U32.HI R0, RZ, 0x4, R0 ;  /* 0x00000004ff007819 */ /* 0x000fe20000011600 */
[----:B------:R-:W-:Y:S01]  /*11510*/  IMAD.MOV.U32 R5, RZ, RZ, 0x40000040 ;  /* 0x40000040ff057424 */ /* 0x000fe200078e00ff */
[----:B------:R-:W-:Y:S01]  /*11520*/  R2UR UR7, R3 ;  /* 0x00000000030772ca */ /* 0x000fe200000e0000 */
[----:B------:R-:W-:Y:S01]  /*11530*/  UMOV UR23, UR5 ;  /* 0x0000000500177c82 */ /* 0x000fe20008000000 */
[----:B------:R-:W-:Y:S01]  /*11540*/  LOP3.LUT R0, R0, 0x3fff, RZ, 0xc0, !PT ;  /* 0x00003fff00007812 */ /* 0x000fe200078ec0ff */
[----:B------:R-:W-:Y:S01]  /*11550*/  IMAD.U32 R15, RZ, RZ, UR5 ;  /* 0x00000005ff0f7e24 */ /* 0x000fe2000f8e00ff */
[----:B------:R-:W-:Y:S01]  /*11560*/  UMOV UR9, UR23 ;  /* 0x0000001700097c82 */ /* 0x000fe20008000000 */
[----:B------:R-:W-:Y:S01]  /*11570*/  IMAD.MOV.U32 R7, RZ, RZ, 0x40000040 ;  /* 0x40000040ff077424 */ /* 0x000fe200078e00ff */
[----:B------:R-:W-:Y:S01]  /*11580*/  LOP3.LUT R220, R0, 0x10000, RZ, 0xfc, !PT ;  /* 0x0001000000dc7812 */ /* 0x000fe200078efcff */
[----:B------:R-:W-:Y:S01]  /*11590*/  ULOP3.LUT UR20, UR20, 0x10000, URZ, 0xfc, !UPT ;  /* 0x0001000014147892 */ /* 0x000fe2000f8efc3f */
[----:B------:R-:W-:Y:S01]  /*115a0*/  IMAD.MOV.U32 R9, RZ, RZ, 0x40000040 ;  /* 0x40000040ff097424 */ /* 0x000fe200078e00ff */
[----:B------:R-:W-:Y:S01]  /*115b0*/  UMOV UR13, UR23 ;  /* 0x00000017000d7c82 */ /* 0x000fe20008000000 */
[----:B------:R-:W-:Y:S01]  /*115c0*/  R2UR UR11, R7 ;  /* 0x00000000070b72ca */ /* 0x000fe200000e0000 */
[----:B------:R-:W-:Y:S01]  /*115d0*/  IMAD R2, R217, 0xa80, R220 ;  /* 0x00000a80d9027824 */ /* 0x000fe200078e02dc */
[----:B------:R-:W-:Y:S01]  /*115e0*/  UMOV UR17, UR23 ;  /* 0x0000001700117c82 */ /* 0x000fe20008000000 */
[----:B------:R-:W-:Y:S01]  /*115f0*/  R2UR UR19, R9 ;  /* 0x00000000091372ca */ /* 0x000fe200000e0000 */
[----:B------:R-:W-:Y:S01]  /*11600*/  UMOV UR4, UR20 ;  /* 0x0000001400047c82 */ /* 0x000fe20008000000 */
[C---:B------:R-:W-:Y:S01]  /*11610*/  VIADD R4, R2.reuse, 0x80 ;  /* 0x0000008002047836 */ /* 0x040fe20000000000 */
[C---:B------:R-:W-:Y:S01]  /*11620*/  R2UR UR6, R2.reuse ;  /* 0x00000000020672ca */ /* 0x040fe200000e0000 */
[----:B------:R-:W-:Y:S01]  /*11630*/  UMOV UR22, UR4 ;  /* 0x0000000400167c82 */ /* 0x000fe20008000000 */
[----:B------:R-:W-:Y:S01]  /*11640*/  IMAD.U32 R14, RZ, RZ, UR4 ;  /* 0x00000004ff0e7e24 */ /* 0x000fe2000f8e00ff */
[----:B------:R-:W-:Y:S01]  /*11650*/  UMOV UR8, UR22 ;  /* 0x0000001600087c82 */ /* 0x000fe20008000000 */
[C---:B------:R-:W-:Y:S01]  /*11660*/  VIADD R6, R2.reuse, 0x180 ;  /* 0x0000018002067836 */ /* 0x040fe20000000000 */
[----:B------:R-:W-:Y:S01]  /*11670*/  UMOV UR12, UR22 ;  /* 0x00000016000c7c82 */ /* 0x000fe20008000000 */
[----:B------:R-:W-:Y:S01]  /*11680*/  VIADD R8, R2, 0x280 ;  /* 0x0000028002087836 */ /* 0x000fe20000000000 */
[----:B------:R-:W-:Y:S01]  /*11690*/  UMOV UR16, UR22 ;  /* 0x0000001600107c82 */ /* 0x000fe20008000000 */
[----:B------:R-:W-:Y:S01]  /*116a0*/  IMAD.MOV.U32 R7, RZ, RZ, 0x40000040 ;  /* 0x40000040ff077424 */ /* 0x000fe200078e00ff */
[----:B------:R-:W-:Y:S01]  /*116b0*/  R2UR UR10, R6 ;  /* 0x00000000060a72ca */ /* 0x000fe200000e0000 */
[----:B------:R-:W-:Y:S01]  /*116c0*/  VIADD R6, R2, 0x2 ;  /* 0x0000000202067836 */ /* 0x000fe20000000000 */
[----:B------:R-:W-:Y:S01]  /*116d0*/  R2UR UR18, R8 ;  /* 0x00000000081272ca */ /* 0x000fe200000e0000 */
[----:B------:R-:W-:Y:S01]  /*116e0*/  UMOV UR25, 0x40000040 ;  /* 0x4000004000197882 */ /* 0x000fe20000000000 */
[----:B------:R-:W-:Y:S01]  /*116f0*/  HGMMA.64x16x16.F32.BF16 R72, gdesc[UR4], RZ, !UPT, gsb0 ;  /* 0x00200000044879f0 */ /* 0x000fe2000c0018ff */
[----:B------:R-:W-:Y:S01]  /*11700*/  R2UR UR6, R4 ;  /* 0x00000000040672ca */ /* 0x000fe200000e0000 */
[----:B------:R-:W-:Y:S01]  /*11710*/  UMOV UR4, UR22 ;  /* 0x0000001600047c82 */ /* 0x000fe20008000000 */
[----:B------:R-:W-:Y:S01]  /*11720*/  R2UR UR7, R5 ;  /* 0x00000000050772ca */ /* 0x000fe200000e0000 */
[----:B------:R-:W-:Y:S01]  /*11730*/  UMOV UR5, UR23 ;  /* 0x0000001700057c82 */ /* 0x000fe20008000000 */
[----:B------:R-:W-:Y:S01]  /*11740*/  VIADD R4, R2, 0x100 ;  /* 0x0000010002047836 */ /* 0x000fe20000000000 */
[----:B------:R-:W-:Y:S01]  /*11750*/  R2UR UR26, R6 ;  /* 0x00000000061a72ca */ /* 0x000fe200000e0000 */
[----:B------:R-:W-:Y:S01]  /*11760*/  IMAD.MOV.U32 R5, RZ, RZ, 0x40000040 ;  /* 0x40000040ff057424 */ /* 0x000fe200078e00ff */
[----:B------:R-:W-:Y:S01]  /*11770*/  R2UR UR27, R7 ;  /* 0x00000000071b72ca */ /* 0x000fe200000e0000 */
[C---:B------:R-:W-:Y:S01]  /*11780*/  VIADD R6, R2.reuse, 0x102 ;  /* 0x0000010202067836 */ /* 0x040fe20000000000 */
[----:B------:R0:W-:Y:S01]  /*11790*/  STL.64 [R1], R14 ;  /* 0x0000000e01007387 */ /* 0x0001e20000100a00 */
[----:B------:R-:W-:Y:S01]  /*117a0*/  IMAD.MOV.U32 R7, RZ, RZ, 0x40000040 ;  /* 0x40000040ff077424 */ /* 0x000fe200078e00ff */
[----:B------:R-:W-:Y:S01]  /*117b0*/  UIADD3 UR40, UR20, 0x804, URZ ;  /* 0x0000080414287890 */ /* 0x000fe2000fffe03f */
[----:B------:R-:W-:Y:S01]  /*117c0*/  VIADD R8, R2, 0x282 ;  /* 0x0000028202087836 */ /* 0x000fe20000000000 */
[----:B------:R-:W-:Y:S01]  /*117d0*/  UMOV UR41, 0x40000040 ;  /* 0x4000004000297882 */ /* 0x000fe20000000000 */
[----:B------:R-:W-:Y:S01]  /*117e0*/  IMAD.MOV.U32 R9, RZ, RZ, 0x40000040 ;  /* 0x40000040ff097424 */ /* 0x000fe200078e00ff */
[----:B------:R-:W-:Y:S01]  /*117f0*/  UIADD3 UR36, UR20, 0x806, URZ ;  /* 0x0000080614247890 */ /* 0x000fe2000fffe03f */
[----:B------:R-:W-:Y:S01]  /*11800*/  IMAD.MOV.U32 R3, RZ, RZ, 0x40000040 ;  /* 0x40000040ff037424 */ /* 0x000fe200078e00ff */
[----:B------:R-:W-:Y:S01]  /*11810*/  UMOV UR37, 0x40000040 ;  /* 0x4000004000257882 */ /* 0x000fe20000000000 */
[----:B------:R-:W-:Y:S01]  /*11820*/  P2R R12, PR, RZ, 0x2 ;  /* 0x00000002ff0c7803 */ /* 0x000fe20000000000 */
[----:B------:R-:W-:Y:S01]  /*11830*/  BSSY B0, `(.L_x_3814) ;  /* 0x00009d8000007945 */ /* 0x000fe20003800000 */
[----:B------:R-:W-:Y:S01]  /*11840*/  P2R R11, PR, RZ, 0x1 ;  /* 0x00000001ff0b7803 */ /* 0x000fe20000000000 */
[----:B0-----:R-:W-:-:S02]  /*11850*/  IMAD.U32 R15, RZ, RZ, UR25 ;  /* 0x00000019ff0f7e24 */ /* 0x001fc4000f8e00ff */
        /* <DEDUP_REMOVED lines=18> */
[----:B------:R-:W-:Y:S01]  /*11980*/  IMAD.MOV.U32 R86, RZ, RZ, R119 ;  /* 0x000000ffff567224 */ /* 0x000fe200078e0077 */
[----:B------:R-:W-:Y:S01]  /*11990*/  HGMMA.64x16x16.F32.BF16 R64, gdesc[UR4], RZ, !UPT, gsb0 ;  /* 0x00200000044079f0 */ /* 0x000fe2000c0018ff */
[----:B------:R-:W-:Y:S01]  /*119a0*/  R2UR UR6, R4 ;  /* 0x00000000040672ca */ /* 0x000fe200000e0000 */
[----:B------:R-:W-:Y:S01]  /*119b0*/  UMOV UR4, UR22 ;  /* 0x0000001600047c82 */ /* 0x000fe20008000000 */
[----:B------:R-:W-:Y:S01]  /*119c0*/  R2UR UR7, R5 ;  /* 0x00000000050772ca */ /* 0x000fe200000e0000 */
[----:B------:R-:W-:Y:S01]  /*119d0*/  UMOV UR5, UR23 ;  /* 0x0000001700057c82 */ /* 0x000fe20008000000 */
[----:B------:R-:W-:-:S02]  /*119e0*/  VIADD R4, R2, 0x200 ;  /* 0x0000020002047836 */ /* 0x000fc40000000000 */
[----:B------:R-:W-:Y:S02]  /*119f0*/  IMAD.MOV.U32 R5, RZ, RZ, 0x40000040 ;  /* 0x40000040ff057424 */ /* 0x000fe400078e00ff */
[--C-:B------:R-:W-:Y:S01]  /*11a00*/  IMAD.MOV.U32 R84, RZ, RZ, R119.reuse ;  /* 0x000000ffff547224 */ /* 0x100fe200078e0077 */
[----:B------:R-:W-:Y:S01]  /*11a10*/  R2UR UR14, R4 ;  /* 0x00000000040e72ca */ /* 0x000fe200000e0000 */
[----:B------:R-:W-:Y:S01]  /*11a20*/  VIADD R4, R2, 0x300 ;  /* 0x0000030002047836 */ /* 0x000fe20000000000 */
[----:B------:R-:W-:Y:S01]  /*11a30*/  R2UR UR15, R5 ;  /* 0x00000000050f72ca */ /* 0x000fe200000e0000 */
[----:B------:R-:W-:Y:S02]  /*11a40*/  IMAD.MOV.U32 R5, RZ, RZ, 0x40000040 ;  /* 0x40000040ff057424 */ /* 0x000fe400078e00ff */
[--C-:B------:R-:W-:Y:S02]  /*11a50*/  IMAD.MOV.U32 R82, RZ, RZ, R119.reuse ;  /* 0x000000ffff527224 */ /* 0x100fe400078e0077 */
[----:B------:R-:W-:Y:S01]  /*11a60*/  IMAD.MOV.U32 R80, RZ, RZ, R119 ;  /* 0x000000ffff507224 */ /* 0x000fe200078e0077 */
[----:B------:R-:W-:-:S02]  /*11a70*/  WARPGROUP.DEPBAR.LE gsb0, 0x0 ;  /* 0x00008000000079c5 */ /* 0x000fc40000010000 */
[----:B------:R-:W-:-:S06]  /*11a80*/  WARPGROUP.ARRIVE ;  /* 0x00000000000079c5 */ /* 0x000fcc0000000000 */
[----:B------:R-:W-:Y:S01]  /*11a90*/  HGMMA.64x16x16.F32.BF16 R56, gdesc[UR4], RZ, !UPT, gsb0 ;  /* 0x00200000043879f0 */ /* 0x000fe2000c0018ff */
[----:B------:R-:W-:Y:S01]  /*11aa0*/  R2UR UR6, R4 ;  /* 0x00000000040672ca */ /* 0x000fe200000e0000 */
[----:B------:R-:W-:Y:S01]  /*11ab0*/  UMOV UR4, UR22 ;  /* 0x0000001600047c82 */ /* 0x000fe20008000000 */
[----:B------:R-:W-:Y:S01]  /*11ac0*/  R2UR UR7, R5 ;  /* 0x00000000050772ca */ /* 0x000fe200000e0000 */
[----:B------:R-:W-:Y:S01]  /*11ad0*/  UMOV UR5, UR23 ;  /* 0x0000001700057c82 */ /* 0x000fe20008000000 */
[----:B------:R-:W-:Y:S01]  /*11ae0*/  VIADD R4, R2, 0x82 ;  /* 0x0000008202047836 */ /* 0x000fe20000000000 */
[----:B------:R-:W-:Y:S01]  /*11af0*/  UMOV UR23, UR25 ;  /* 0x0000001900177c82 */ /* 0x000fe20008000000 */
[----:B------:R-:W-:Y:S01]  /*11b00*/  IMAD.MOV.U32 R5, RZ, RZ, 0x40000040 ;  /* 0x40000040ff057424 */ /* 0x000fe200078e00ff */
[----:B------:R-:W-:Y:S02]  /*11b10*/  WARPGROUP.DEPBAR.LE gsb0, 0x0 ;  /* 0x00008000000079c5 */ /* 0x000fe40000010000 */
[----:B------:R-:W-:-:S06]  /*11b20*/  WARPGROUP.ARRIVE ;  /* 0x00000000000079c5 */ /* 0x000fcc0000000000 */
[----:B------:R-:W-:Y:S01]  /*11b30*/  HGMMA.64x16x16.F32.BF16 R48, gdesc[UR8], RZ, !UPT, gsb0 ;  /* 0x00200000083079f0 */ /* 0x000fe2000c0018ff */
[----:B------:R-:W-:Y:S01]  /*11b40*/  UIADD3 UR8, UR20, 0x2, URZ ;  /* 0x0000000214087890 */ /* 0x000fe2000fffe03f */
[----:B------:R-:W-:-:S06]  /*11b50*/  UMOV UR9, UR23 ;  /* 0x0000001700097c82 */ /* 0x000fcc0008000000 */
[----:B------:R-:W-:Y:S02]  /*11b60*/  UMOV UR24, UR8 ;  /* 0x0000000800187c82 */ /* 0x000fe40008000000 */
[----:B------:R-:W-:Y:S01]  /*11b70*/  UMOV UR22, UR24 ;  /* 0x0000001800167c82 */ /* 0x000fe20008000000 */
[----:B------:R-:W-:Y:S01]  /*11b80*/  IMAD.U32 R14, RZ, RZ, UR24 ;  /* 0x00000018ff0e7e24 */ /* 0x000fe2000f8e00ff */
[----:B------:R-:W-:-:S04]  /*11b90*/  UMOV UR8, UR22 ;  /* 0x0000001600087c82 */ /* 0x000fc80008000000 */
[----:B------:R0:W-:Y:S01]  /*11ba0*/  STL.64 [R1+0x60], R14 ;  /* 0x0000600e01007387 */ /* 0x0001e20000100a00 */
        /* <DEDUP_REMOVED lines=269> */
[----:B------:R-:W-:Y:S02]  /*12c80*/  UMOV UR17, UR23 ;  /* 0x0000001700117c82 */ /* 0x000fe40008000000 */
        /* <DEDUP_REMOVED lines=11> */
[----:B------:R-:W-:Y:S01]  /*12d40*/  R2UR UR18, R4 ;  /* 0x00000000041272ca */ /* 0x000fe200000e0000 */
[----:B------:R-:W-:Y:S01]  /*12d50*/  UMOV UR4, UR22 ;  /* 0x0000001600047c82 */ /* 0x000fe20008000000 */
[----:B------:R-:W-:Y:S01]  /*12d60*/  R2UR UR19, R5 ;  /* 0x00000000051372ca */ /* 0x000fe200000e0000 */
[----:B------:R-:W-:Y:S01]  /*12d70*/  UMOV UR16, UR22 ;  /* 0x0000001600107c82 */ /* 0x000fe20008000000 */
[----:B------:R-:W-:-:S02]  /*12d80*/  VIADD R4, R2, 0x682 ;  /* 0x0000068202047836 */ /* 0x000fc40000000000 */
[----:B------:R-:W-:Y:S02]  /*12d90*/  IMAD.MOV.U32 R5, RZ, RZ, 0x40000040 ;  /* 0x40000040ff057424 */ /* 0x000fe400078e00ff */
        /* <DEDUP_REMOVED lines=202> */
[----:B------:R-:W-:Y:S01]  /*13a40*/  UMOV UR4, UR22 ;  /* 0x0000001600047c82 */ /* 0x000fe20008000000 */
[----:B------:R-:W-:-:S03]  /*13a50*/  UMOV UR16, UR22 ;  /* 0x0000001600107c82 */ /* 0x000fc60008000000 */
        /* <DEDUP_REMOVED lines=213> */
[----:B------:R-:W-:Y:S01]  /*147b0*/  WARPGROUP.ARRIVE ;  /* 0x00000000000079c5 */ /* 0x000fe20000000000 */
[----:B------:R-:W-:Y:S01]  /*147c0*/  FSEL R81, R72, -INF , P2 ;  /* 0xff80000048517808 */ /* 0x000fe20001000000 */
[--C-:B------:R-:W-:Y:S01]  /*147d0*/  IMAD.MOV.U32 R72, RZ, RZ, R119.reuse ;  /* 0x000000ffff487224 */ /* 0x100fe200078e0077 */
[----:B------:R-:W-:Y:S02]  /*147e0*/  FSEL R6, R73, -INF , P3 ;  /* 0xff80000049067808 */ /* 0x000fe40001800000 */
[----:B------:R-:W-:Y:S01]  /*147f0*/  FSEL R73, R76, -INF , P4 ;  /* 0xff8000004c497808 */ /* 0x000fe20002000000 */
[----:B------:R-:W-:Y:S01]  /*14800*/  HGMMA.64x16x16.F32.BF16 R64, gdesc[UR4], R64, gsb0 ;  /* 0x00200000044079f0 */ /* 0x000fe20008001840 */
[----:B------:R-:W-:Y:S01]  /*14810*/  R2UR UR6, R4 ;  /* 0x00000000040672ca */ /* 0x000fe200000e0000 */
[----:B------:R-:W-:Y:S01]  /*14820*/  UMOV UR4, UR36 ;  /* 0x0000002400047c82 */ /* 0x000fe20008000000 */
[----:B------:R-:W-:Y:S01]  /*14830*/  R2UR UR7, R5 ;  /* 0x00000000050772ca */ /* 0x000fe200000e0000 */
[----:B------:R-:W-:Y:S01]  /*14840*/  UMOV UR5, UR37 ;  /* 0x0000002500057c82 */ /* 0x000fe20008000000 */
[----:B------:R-:W-:Y:S01]  /*14850*/  VIADD R4, R2, 0x886 ;  /* 0x0000088602047836 */ /* 0x000fe20000000000 */
[----:B------:R-:W-:Y:S01]  /*14860*/  FMNMX.FTZ R0, R81, R6, !PT ;  /* 0x0000000651007209 */ /* 0x000fe20007810000 */
[----:B------:R-:W-:Y:S01]  /*14870*/  IMAD.MOV.U32 R5, RZ, RZ, 0x40000040 ;  /* 0x40000040ff057424 */ /* 0x000fe200078e00ff */
[----:B------:R-:W-:Y:S01]  /*14880*/  FSEL R77, R77, -INF , P5 ;  /* 0xff8000004d4d7808 */ /* 0x000fe20002800000 */
[----:B------:R-:W-:Y:S01]  /*14890*/  IMAD.MOV.U32 R76, RZ, RZ, R119 ;  /* 0x000000ffff4c7224 */ /* 0x000fe200078e0077 */
[----:B------:R-:W-:-:S02]  /*148a0*/  FMNMX.FTZ R0, R73, R0, !PT ;  /* 0x0000000049007209 */ /* 0x000fc40007810000 */
[----:B------:R-:W-:Y:S02]  /*148b0*/  FSEL R75, R75, -INF , P3 ;  /* 0xff8000004b4b7808 */ /* 0x000fe40001800000 */
[----:B------:R-:W-:Y:S02]  /*148c0*/  ISETP.GT.AND P3, PT, R8, 0x11, PT ;  /* 0x000000110800780c */ /* 0x000fe40003f64270 */
[----:B------:R-:W-:Y:S02]  /*148d0*/  FMNMX.FTZ R0, R77, R0, !PT ;  /* 0x000000004d007209 */ /* 0x000fe40007810000 */
[----:B------:R-:W-:Y:S01]  /*148e0*/  FSEL R9, R78, -INF , P4 ;  /* 0xff8000004e097808 */ /* 0x000fe20002000000 */
[----:B------:R-:W-:Y:S01]  /*148f0*/  IMAD.MOV.U32 R78, RZ, RZ, R119 ;  /* 0x000000ffff4e7224 */ /* 0x000fe200078e0077 */
[----:B------:R-:W-:Y:S02]  /*14900*/  ISETP.GT.AND P4, PT, R8, 0x18, PT ;  /* 0x000000180800780c */ /* 0x000fe40003f84270 */
[----:B------:R-:W-:-:S02]  /*14910*/  FSEL R79, R79, -INF , P5 ;  /* 0xff8000004f4f7808 */ /* 0x000fc40002800000 */
[----:B------:R-:W-:Y:S02]  /*14920*/  ISETP.GT.AND P5, PT, R8, 0x19, PT ;  /* 0x000000190800780c */ /* 0x000fe40003fa4270 */
[----:B------:R-:W-:Y:S01]  /*14930*/  FSEL R7, R74, -INF , P2 ;  /* 0xff8000004a077808 */ /* 0x000fe20001000000 */
[--C-:B------:R-:W-:Y:S01]  /*14940*/  IMAD.MOV.U32 R74, RZ, RZ, R119.reuse ;  /* 0x000000ffff4a7224 */ /* 0x100fe200078e0077 */
[----:B------:R-:W-:Y:S01]  /*14950*/  ISETP.GT.AND P2, PT, R8, 0x20, PT ;  /* 0x000000200800780c */ /* 0x000fe20003f44270 */
[----:B------:R-:W-:Y:S02]  /*14960*/  WARPGROUP.DEPBAR.LE gsb0, 0x0 ;  /* 0x00008000000079c5 */ /* 0x000fe40000010000 */
[----:B------:R-:W-:Y:S01]  /*14970*/  WARPGROUP.ARRIVE ;  /* 0x00000000000079c5 */ /* 0x000fe20000000000 */
[----:B------:R-:W-:Y:S01]  /*14980*/  FSEL R89, R64, -INF , P6 ;  /* 0xff80000040597808 */ /* 0x000fe20003000000 */
[----:B------:R-:W-:Y:S01]  /*14990*/  IMAD.MOV.U32 R64, RZ, RZ, R119 ;  /* 0x000000ffff407224 */ /* 0x000fe200078e0077 */
[----:B------:R-:W-:-:S02]  /*149a0*/  FSEL R65, R65, -INF , P3 ;  /* 0xff80000041417808 */ /* 0x000fc40001800000 */
[----:B------:R-:W-:Y:S01]  /*149b0*/  FMNMX.FTZ R0, R89, R0, !PT ;  /* 0x0000000059007209 */ /* 0x000fe20007810000 */
[----:B------:R-:W-:Y:S01]  /*149c0*/  HGMMA.64x16x16.F32.BF16 R56, gdesc[UR4], R56, gsb0 ;  /* 0x00200000043879f0 */ /* 0x000fe20008001838 */
[----:B------:R-:W-:Y:S01]  /*149d0*/  R2UR UR6, R4 ;  /* 0x00000000040672ca */ /* 0x000fe200000e0000 */
[----:B------:R-:W-:Y:S01]  /*149e0*/  UMOV UR4, UR36 ;  /* 0x0000002400047c82 */ /* 0x000fe20008000000 */
[----:B------:R-:W-:Y:S01]  /*149f0*/  R2UR UR7, R5 ;  /* 0x00000000050772ca */ /* 0x000fe200000e0000 */
[----:B------:R-:W-:Y:S01]  /*14a00*/  UMOV UR5, UR37 ;  /* 0x0000002500057c82 */ /* 0x000fe20008000000 */
[----:B------:R-:W-:Y:S01]  /*14a10*/  VIADD R4, R2, 0x986 ;  /* 0x0000098602047836 */ /* 0x000fe20000000000 */
[----:B------:R-:W-:Y:S01]  /*14a20*/  FSEL R85, R68, -INF , P4 ;  /* 0xff80000044557808 */ /* 0x000fe20002000000 */
[----:B------:R-:W-:Y:S01]  /*14a30*/  IMAD.MOV.U32 R5, RZ, RZ, 0x40000040 ;  /* 0x40000040ff057424 */ /* 0x000fe200078e00ff */
[----:B------:R-:W-:Y:S01]  /*14a40*/  FMNMX.FTZ R0, R65, R0, !PT ;  /* 0x0000000041007209 */ /* 0x000fe20007810000 */
[----:B------:R-:W-:Y:S01]  /*14a50*/  VIADD R2, R2, 0xa06 ;  /* 0x00000a0602027836 */ /* 0x000fe20000000000 */
[----:B------:R-:W-:Y:S01]  /*14a60*/  R2UR UR10, R4 ;  /* 0x00000000040a72ca */ /* 0x000fe200000e0000 */
[----:B------:R-:W-:Y:S01]  /*14a70*/  IMAD.MOV.U32 R68, RZ, RZ, R119 ;  /* 0x000000ffff447224 */ /* 0x000fe200078e0077 */
[----:B------:R-:W-:-:S02]  /*14a80*/  R2UR UR11, R5 ;  /* 0x00000000050b72ca */ /* 0x000fc400000e0000 */
[----:B------:R-:W-:Y:S02]  /*14a90*/  FSEL R69, R69, -INF , P5 ;  /* 0xff80000045457808 */ /* 0x000fe40002800000 */
        /* <DEDUP_REMOVED lines=8> */
[----:B------:R-:W-:Y:S01]  /*14b20*/  ISETP.GT.AND P3, PT, R8, 0x30, PT ;  /* 0x000000300800780c */ /* 0x000fe20003f64270 */
[----:B------:R-:W-:Y:S02]  /*14b30*/  WARPGROUP.DEPBAR.LE gsb0, 0x0 ;  /* 0x00008000000079c5 */ /* 0x000fe40000010000 */
[----:B------:R-:W-:Y:S01]  /*14b40*/  WARPGROUP.ARRIVE ;  /* 0x00000000000079c5 */ /* 0x000fe20000000000 */
[----:B------:R-:W-:Y:S01]  /*14b50*/  FSEL R83, R56, -INF , P2 ;  /* 0xff80000038537808 */ /* 0x000fe20001000000 */
[--C-:B------:R-:W-:Y:S01]  /*14b60*/  IMAD.MOV.U32 R56, RZ, RZ, R119.reuse ;  /* 0x000000ffff387224 */ /* 0x100fe200078e0077 */
[----:B------:R-:W-:Y:S01]  /*14b70*/  FSEL R87, R60, -INF , P5 ;  /* 0xff8000003c577808 */ /* 0x000fe20002800000 */
[--C-:B------:R-:W-:Y:S01]  /*14b80*/  IMAD.MOV.U32 R60, RZ, RZ, R119.reuse ;  /* 0x000000ffff3c7224 */ /* 0x100fe200078e0077 */
[----:B------:R-:W-:Y:S01]  /*14b90*/  FMNMX.FTZ R0, R83, R0, !PT ;  /* 0x0000000053007209 */ /* 0x000fe20007810000 */
[----:B------:R-:W-:Y:S01]  /*14ba0*/  HGMMA.64x16x16.F32.BF16 R48, gdesc[UR4], R48, gsb0 ;  /* 0x00200000043079f0 */ /* 0x000fe20008001830 */
[----:B------:R-:W-:Y:S01]  /*14bb0*/  R2UR UR7, R3 ;  /* 0x00000000030772ca */ /* 0x000fe200000e0000 */
[----:B------:R-:W-:Y:S01]  /*14bc0*/  UMOV UR4, UR36 ;  /* 0x0000002400047c82 */ /* 0x000fe20008000000 */
[----:B------:R-:W-:Y:S01]  /*14bd0*/  R2UR UR6, R2 ;  /* 0x00000000020672ca */ /* 0x000fe200000e0000 */
[----:B------:R-:W-:Y:S01]  /*14be0*/  UMOV UR5, UR37 ;  /* 0x0000002500057c82 */ /* 0x000fe20008000000 */
[----:B------:R-:W-:Y:S01]  /*14bf0*/  FSEL R3, R66, -INF , P6 ;  /* 0xff80000042037808 */ /* 0x000fe20003000000 */
[----:B------:R-:W-:Y:S01]  /*14c00*/  IMAD.MOV.U32 R66, RZ, RZ, R119 ;  /* 0x000000ffff427224 */ /* 0x000fe200078e0077 */
[----:B------:R-:W-:-:S02]  /*14c10*/  ISETP.GT.AND P6, PT, R8, 0x21, PT ;  /* 0x000000210800780c */ /* 0x000fc40003fc4270 */
[----:B------:R-:W-:Y:S02]  /*14c20*/  FSEL R93, R61, -INF , P4 ;  /* 0xff8000003d5d7808 */ /* 0x000fe40002000000 */
[----:B------:R-:W-:Y:S02]  /*14c30*/  FSEL R57, R57, -INF , P6 ;  /* 0xff80000039397808 */ /* 0x000fe40003000000 */
[----:B0-----:R-:W-:Y:S01]  /*14c40*/  FSEL R15, R58, -INF , P2 ;  /* 0xff8000003a0f7808 */ /* 0x001fe20001000000 */
[----:B------:R-:W-:Y:S01]  /*14c50*/  IMAD.MOV.U32 R58, RZ, RZ, R119 ;  /* 0x000000ffff3a7224 */ /* 0x000fe200078e0077 */
[----:B------:R-:W-:Y:S02]  /*14c60*/  FMNMX.FTZ R0, R57, R0, !PT ;  /* 0x0000000039007209 */ /* 0x000fe40007810000 */
[----:B------:R-:W-:Y:S02]  /*14c70*/  ISETP.GT.AND P2, PT, R8, 0x31, PT ;  /* 0x000000310800780c */ /* 0x000fe40003f44270 */
[----:B------:R-:W-:-:S02]  /*14c80*/  FMNMX.FTZ R0, R87, R0, !PT ;  /* 0x0000000057007209 */ /* 0x000fc40007810000 */
[----:B------:R-:W-:Y:S02]  /*14c90*/  FSEL R59, R59, -INF , P6 ;  /* 0xff8000003b3b7808 */ /* 0x000fe40003000000 */
[----:B------:R-:W-:Y:S02]  /*14ca0*/  FMNMX.FTZ R0, R93, R0, !PT ;  /* 0x000000005d007209 */ /* 0x000fe40007810000 */
[----:B------:R-:W-:Y:S02]  /*14cb0*/  ISETP.GT.AND P6, PT, R8, 0x38, PT ;  /* 0x000000380800780c */ /* 0x000fe40003fc4270 */
        /* <DEDUP_REMOVED lines=14> */
[----:B------:R-:W-:-:S02]  /*14da0*/  FMNMX.FTZ R0, R61, R0, !PT ;  /* 0x000000003d007209 */ /* 0x000fc40007810000 */
[----:B------:R-:W-:Y:S02]  /*14db0*/  FSEL R53, R53, -INF , P5 ;  /* 0xff80000035357808 */ /* 0x000fe40002800000 */
[----:B------:R-:W-:Y:S02]  /*14dc0*/  FMNMX.FTZ R0, R95, R0, !PT ;  /* 0x000000005f007209 */ /* 0x000fe40007810000 */
[----:B------:R-:W-:Y:S01]  /*14dd0*/  FSEL R49, R50, -INF , P3 ;  /* 0xff80000032317808 */ /* 0x000fe20001800000 */
[----:B------:R-:W-:Y:S01]  /*14de0*/  IMAD.MOV.U32 R50, RZ, RZ, R119 ;  /* 0x000000ffff327224 */ /* 0x000fe200078e0077 */
[----:B------:R-:W-:Y:S02]  /*14df0*/  ISETP.GT.AND P3, PT, R8, 0x41, PT ;  /* 0x000000410800780c */ /* 0x000fe40003f64270 */
[----:B------:R-:W-:Y:S02]  /*14e00*/  FMNMX.FTZ R0, R53, R0, !PT ;  /* 0x0000000035007209 */ /* 0x000fe40007810000 */
        /* <DEDUP_REMOVED lines=10> */
[----:B------:R-:W-:Y:S01]  /*14eb0*/  FSEL R101, R44, -INF , P2 ;  /* 0xff8000002c657808 */ /* 0x000fe20001000000 */
[----:B------:R-:W-:Y:S01]  /*14ec0*/  IMAD.MOV.U32 R44, RZ, RZ, R119 ;  /* 0x000000ffff2c7224 */ /* 0x000fe200078e0077 */
[----:B------:R-:W-:Y:S02]  /*14ed0*/  FMNMX.FTZ R0, R99, R0, !PT ;  /* 0x0000000063007209 */ /* 0x000fe40007810000 */
[----:B------:R-:W-:Y:S02]  /*14ee0*/  FSEL R103, R45, -INF , P1 ;  /* 0xff8000002d677808 */ /* 0x000fe40000800000 */
[----:B------:R-:W-:Y:S02]  /*14ef0*/  FMNMX.FTZ R0, R101, R0, !PT ;  /* 0x0000000065007209 */ /* 0x000fe40007810000 */
[----:B------:R-:W-:-:S02]  /*14f00*/  ISETP.GT.AND P1, PT, R8, 0x51, PT ;  /* 0x000000510800780c */ /* 0x000fc40003f24270 */
[----:B------:R-:W-:Y:S02]  /*14f10*/  FMNMX.FTZ R0, R103, R0, !PT ;  /* 0x0000000067007209 */ /* 0x000fe40007810000 */
[----:B------:R-:W-:Y:S02]  /*14f20*/  FSEL R43, R43, -INF , P3 ;  /* 0xff8000002b2b7808 */ /* 0x000fe40001800000 */
[----:B------:R-:W-:Y:S02]  /*14f30*/  ISETP.GT.AND P3, PT, R8, 0x60, PT ;  /* 0x000000600800780c */ /* 0x000fe40003f64270 */
[----:B------:R-:W-:Y:S01]  /*14f40*/  FSEL R45, R42, -INF , P4 ;  /* 0xff8000002a2d7808 */ /* 0x000fe20002000000 */
[--C-:B------:R-:W-:Y:S01]  /*14f50*/  IMAD.MOV.U32 R42, RZ, RZ, R119.reuse ;  /* 0x000000ffff2a7224 */ /* 0x100fe200078e0077 */
[----:B------:R-:W-:Y:S02]  /*14f60*/  ISETP.GT.AND P4, PT, R8, 0x61, PT ;  /* 0x000000610800780c */ /* 0x000fe40003f84270 */
[----:B------:R-:W-:Y:S01]  /*14f70*/  FSEL R41, R54, -INF , P6 ;  /* 0xff80000036297808 */ /* 0x000fe20003000000 */
[----:B------:R-:W-:Y:S01]  /*14f80*/  IMAD.MOV.U32 R54, RZ, RZ, R119 ;  /* 0x000000ffff367224 */ /* 0x000fe200078e0077 */
[----:B------:R-:W-:-:S02]  /*14f90*/  ISETP.GT.AND P6, PT, R8, 0x69, PT ;  /* 0x000000690800780c */ /* 0x000fc40003fc4270 */
[----:B------:R-:W-:Y:S01]  /*14fa0*/  P2R R40, PR, RZ, 0x2 ;  /* 0x00000002ff287803 */ /* 0x000fe20000000000 */
        /* <DEDUP_REMOVED lines=8> */
[----:B------:R-:W-:Y:S01]  /*15030*/  FSEL R33, R46, -INF , P2 ;  /* 0xff8000002e217808 */ /* 0x000fe20001000000 */
[----:B------:R-:W-:Y:S01]  /*15040*/  IMAD.MOV.U32 R46, RZ, RZ, R119 ;  /* 0x000000ffff2e7224 */ /* 0x000fe200078e0077 */
        /* <DEDUP_REMOVED lines=23> */
[----:B------:R-:W-:Y:S01]  /*151c0*/  ISETP.NE.AND P1, PT, R40, RZ, PT ;  /* 0x000000ff2800720c */ /* 0x000fe20003f25270 */
[----:B------:R-:W-:Y:S01]  /*151d0*/  IMAD.MOV.U32 R40, RZ, RZ, R119 ;  /* 0x000000ffff287224 */ /* 0x000fe200078e0077 */
[----:B------:R-:W-:Y:S01]  /*151e0*/  FSEL R29, R38, -INF , P0 ;  /* 0xff800000261d7808 */ /* 0x000fe20000000000 */
[----:B------:R-:W0:Y:S01]  /*151f0*/  SHFL.BFLY PT, R5, R4, 0x2, 0x1f ;  /* 0x0c401f0004057f89 */ /* 0x000e2200000e0000 */
[----:B------:R-:W-:Y:S02]  /*15200*/  FSEL R35, R35, -INF , P1 ;  /* 0xff80000023237808 */ /* 0x000fe40000800000 */
[----:B------:R-:W-:-:S02]  /*15210*/  FSEL R27, R27, -INF , P4 ;  /* 0xff8000001b1b7808 */ /* 0x000fc40002000000 */
[----:B------:R-:W-:Y:S02]  /*15220*/  ISETP.NE.AND P0, PT, R11, RZ, PT ;  /* 0x000000ff0b00720c */ /* 0x000fe40003f05270 */
[----:B------:R-:W-:Y:S02]  /*15230*/  ISETP.NE.AND P1, PT, R12, RZ, PT ;  /* 0x000000ff0c00720c */ /* 0x000fe40003f25270 */
        /* <DEDUP_REMOVED lines=32> */
[----:B------:R-:W-:Y:S01]  /*15440*/  MUFU.EX2 R200, R200 ;  /* 0x000000c800c87308 */ /* 0x000fe20000000800 */
[----:B------:R-:W-:Y:S01]  /*15450*/  FSEL R61, R31, -INF , P6 ;  /* 0xff8000001f3d7808 */ /* 0x000fe20003000000 */
[--C-:B------:R-:W-:Y:S01]  /*15460*/  FFMA.FTZ R93, R93, R0, -R2.reuse ;  /* 0x000000005d5d7223 */ /* 0x100fe20000010802 */
[----:B------:R-:W-:Y:S01]  /*15470*/  FMNMX.FTZ R4, R45, R4, !PT ;  /* 0x000000042d047209 */ /* 0x000fe20007810000 */
[-CC-:B------:R-:W-:Y:S01]  /*15480*/  FFMA.FTZ R196, R89, R0.reuse, -R2.reuse ;  /* 0x0000000059c47223 */ /* 0x180fe20000010802 */
[-CC-:B------:R-:W-:Y:S01]  /*15490*/  FFMA.FTZ R198, R85, R0.reuse, -R2.reuse ;  /* 0x0000000055c67223 */ /* 0x180fe20000010802 */
[--C-:B------:R-:W-:Y:S01]  /*154a0*/  FFMA.FTZ R192, R83, R0, -R2.reuse ;  /* 0x0000000053c07223 */ /* 0x100fe20000010802 */
[----:B------:R-:W-:Y:S01]  /*154b0*/  FMNMX.FTZ R4, R43, R4, !PT ;  /* 0x000000042b047209 */ /* 0x000fe20007810000 */
[----:B------:R-:W-:Y:S01]  /*154c0*/  MUFU.EX2 R31, R6 ;  /* 0x00000006001f7308 */ /* 0x000fe20000000800 */
[-CC-:B------:R-:W-:Y:S01]  /*154d0*/  FFMA.FTZ R65, R65, R0.reuse, -R2.reuse ;  /* 0x0000000041417223 */ /* 0x180fe20000010802 */
[--C-:B------:R-:W-:Y:S01]  /*154e0*/  FFMA.FTZ R69, R69, R0, -R2.reuse ;  /* 0x0000000045457223 */ /* 0x100fe20000010802 */
[----:B------:R-:W-:Y:S01]  /*154f0*/  FMNMX.FTZ R4, R33, R4, !PT ;  /* 0x0000000421047209 */ /* 0x000fe20007810000 */
[-CC-:B------:R-:W-:Y:S01]  /*15500*/  FFMA.FTZ R57, R57, R0.reuse, -R2.reuse ;  /* 0x0000000039397223 */ /* 0x180fe20000010802 */
[-CC-:B------:R-:W-:Y:S01]  /*15510*/  FFMA.FTZ R190, R95, R0.reuse, -R2.reuse ;  /* 0x000000005fbe7223 */ /* 0x180fe20000010802 */
[--C-:B------:R-:W-:Y:S01]  /*15520*/  FFMA.FTZ R53, R53, R0, -R2.reuse ;  /* 0x0000000035357223 */ /* 0x100fe20000010802 */
[----:B------:R-:W-:Y:S01]  /*15530*/  FMNMX.FTZ R4, R47, R4, !PT ;  /* 0x000000042f047209 */ /* 0x000fe20007810000 */
[----:B------:R-:W0:Y:S01]  /*15540*/  MUFU.EX2 R11, R11 ;  /* 0x0000000b000b7308 */ /* 0x000e220000000800 */
[-CC-:B------:R-:W-:Y:S01]  /*15550*/  FFMA.FTZ R184, R97, R0.reuse, -R2.reuse ;  /* 0x0000000061b87223 */ /* 0x180fe20000010802 */
[--C-:B------:R-:W-:Y:S01]  /*15560*/  FFMA.FTZ R83, R99, R0, -R2.reuse ;  /* 0x0000000063537223 */ /* 0x100fe20000010802 */
[----:B------:R-:W-:Y:S01]  /*15570*/  FMNMX.FTZ R4, R25, R4, !PT ;  /* 0x0000000419047209 */ /* 0x000fe20007810000 */
[-CC-:B------:R-:W-:Y:S01]  /*15580*/  FFMA.FTZ R186, R101, R0.reuse, -R2.reuse ;  /* 0x0000000065ba7223 */ /* 0x180fe20000010802 */
[-CC-:B------:R-:W-:Y:S01]  /*15590*/  FFMA.FTZ R85, R103, R0.reuse, -R2.reuse ;  /* 0x0000000067557223 */ /* 0x180fe20000010802 */
[--C-:B------:R-:W-:Y:S01]  /*155a0*/  FFMA.FTZ R180, R105, R0, -R2.reuse ;  /* 0x0000000069b47223 */ /* 0x100fe20000010802 */
[----:B------:R-:W-:Y:S01]  /*155b0*/  FMNMX.FTZ R4, R35, R4, !PT ;  /* 0x0000000423047209 */ /* 0x000fe20007810000 */
[----:B------:R-:W1:Y:S01]  /*155c0*/  MUFU.EX2 R202, R202 ;  /* 0x000000ca00ca7308 */ /* 0x000e620000000800 */
[-CC-:B------:R-:W-:Y:S01]  /*155d0*/  FFMA.FTZ R182, R109, R0.reuse, -R2.reuse ;  /* 0x000000006db67223 */ /* 0x180fe20000010802 */
[--C-:B------:R-:W-:Y:S01]  /*155e0*/  FFMA.FTZ R89, R111, R0, -R2.reuse ;  /* 0x000000006f597223 */ /* 0x100fe20000010802 */
[----:B------:R-:W-:Y:S01]  /*155f0*/  FMNMX.FTZ R4, R29, R4, !PT ;  /* 0x000000041d047209 */ /* 0x000fe20007810000 */
[-CC-:B------:R-:W-:Y:S01]  /*15600*/  FFMA.FTZ R176, R113, R0.reuse, -R2.reuse ;  /* 0x0000000071b07223 */ /* 0x180fe20000010802 */
[-CC-:B------:R-:W-:Y:S01]  /*15610*/  FFMA.FTZ R117, R117, R0.reuse, -R2.reuse ;  /* 0x0000000075757223 */ /* 0x180fe20000010802 */
[----:B------:R-:W-:Y:S01]  /*15620*/  FFMA.FTZ R178, R115, R0, -R2 ;  /* 0x0000000073b27223 */ /* 0x000fe20000010802 */
[----:B------:R-:W-:Y:S01]  /*15630*/  FMNMX.FTZ R4, R73, R4, !PT ;  /* 0x0000000449047209 */ /* 0x000fe20007810000 */
[----:B------:R-:W2:Y:S01]  /*15640*/  MUFU.EX2 R37, R37 ;  /* 0x0000002500257308 */ /* 0x000ea20000000800 */
[----:B------:R-:W-:-:S02]  /*15650*/  IMAD.MOV.U32 R115, RZ, RZ, R119 ;  /* 0x000000ffff737224 */ /* 0x000fc400078e0077 */
[----:B------:R-:W-:Y:S01]  /*15660*/  FMNMX.FTZ R4, R77, R4, !PT ;  /* 0x000000044d047209 */ /* 0x000fe20007810000 */
[--C-:B------:R-:W-:Y:S02]  /*15670*/  IMAD.MOV.U32 R113, RZ, RZ, R119.reuse ;  /* 0x000000ffff717224 */ /* 0x100fe400078e0077 */
[--C-:B------:R-:W-:Y:S01]  /*15680*/  IMAD.MOV.U32 R111, RZ, RZ, R119.reuse ;  /* 0x000000ffff6f7224 */ /* 0x100fe200078e0077 */
[----:B------:R-:W-:Y:S01]  /*15690*/  FMNMX.FTZ R4, R27, R4, !PT ;  /* 0x000000041b047209 */ /* 0x000fe20007810000 */
[----:B------:R3:W-:Y:S01]  /*156a0*/  MUFU.EX2 R39, R93 ;  /* 0x0000005d00277308 */ /* 0x0007e20000000800 */
[--C-:B------:R-:W-:Y:S02]  /*156b0*/  IMAD.MOV.U32 R109, RZ, RZ, R119.reuse ;  /* 0x000000ffff6d7224 */ /* 0x100fe400078e0077 */
[----:B------:R-:W-:Y:S01]  /*156c0*/  FMNMX.FTZ R4, R81, R4, !PT ;  /* 0x0000000451047209 */ /* 0x000fe20007810000 */
[--C-:B------:R-:W-:Y:S02]  /*156d0*/  IMAD.MOV.U32 R105, RZ, RZ, R119.reuse ;  /* 0x000000ffff697224 */ /* 0x100fe400078e0077 */
[--C-:B------:R-:W-:Y:S01]  /*156e0*/  IMAD.MOV.U32 R103, RZ, RZ, R119.reuse ;  /* 0x000000ffff677224 */ /* 0x100fe200078e0077 */
[----:B------:R-:W-:Y:S01]  /*156f0*/  FMNMX.FTZ R4, R61, R4, !PT ;  /* 0x000000043d047209 */ /* 0x000fe20007810000 */
[----:B------:R-:W4:Y:S01]  /*15700*/  MUFU.EX2 R196, R196 ;  /* 0x000000c400c47308 */ /* 0x000f220000000800 */
[----:B---3--:R-:W-:Y:S01]  /*15710*/  FFMA.FTZ R93, R121, R0, -R2 ;  /* 0x00000000795d7223 */ /* 0x008fe20000010802 */
[----:B------:R-:W-:-:S02]  /*15720*/  IMAD.MOV.U32 R101, RZ, RZ, R119 ;  /* 0x000000ffff657224 */ /* 0x000fc400078e0077 */
[----:B------:R-:W3:Y:S01]  /*15730*/  SHFL.BFLY PT, R87, R4, 0x2, 0x1f ;  /* 0x0c401f0004577f89 */ /* 0x000ee200000e0000 */
[--C-:B------:R-:W-:Y:S02]  /*15740*/  IMAD.MOV.U32 R99, RZ, RZ, R119.reuse ;  /* 0x000000ffff637224 */ /* 0x100fe400078e0077 */
[--C-:B------:R-:W-:Y:S01]  /*15750*/  IMAD.MOV.U32 R97, RZ, RZ, R119.reuse ;  /* 0x000000ffff617224 */ /* 0x100fe200078e0077 */
[----:B------:R-:W5:Y:S01]  /*15760*/  MUFU.EX2 R65, R65 ;  /* 0x0000004100417308 */ /* 0x000f620000000800 */
[----:B------:R-:W-:-:S07]  /*15770*/  IMAD.MOV.U32 R95, RZ, RZ, R119 ;  /* 0x000000ffff5f7224 */ /* 0x000fce00078e0077 */
[----:B------:R-:W5:Y:S08]  /*15780*/  MUFU.EX2 R198, R198 ;  /* 0x000000c600c67308 */ /* 0x000f700000000800 */
[----:B------:R-:W5:Y:S01]  /*15790*/  MUFU.EX2 R69, R69 ;  /* 0x0000004500457308 */ /* 0x000f620000000800 */
[----:B---3--:R-:W-:Y:S01]  /*157a0*/  FMNMX.FTZ R6, R4, R87, !PT ;  /* 0x0000005704067209 */ /* 0x008fe20007810000 */
[----:B------:R-:W-:Y:S01]  /*157b0*/  FFMA.FTZ R87, R107, R0, -R2 ;  /* 0x000000006b577223 */ /* 0x000fe20000010802 */
[----:B------:R-:W-:-:S05]  /*157c0*/  IMAD.MOV.U32 R107, RZ, RZ, R119 ;  /* 0x000000ffff6b7224 */ /* 0x000fca00078e0077 */
[----:B------:R-:W-:Y:S01]  /*157d0*/  MUFU.EX2 R192, R192 ;  /* 0x000000c000c07308 */ /* 0x000fe20000000800 */
[----:B------:R-:W3:Y:S07]  /*157e0*/  SHFL.BFLY PT, R91, R6, 0x1, 0x1f ;  /* 0x0c201f00065b7f89 */ /* 0x000eee00000e0000 */
[----:B------:R-:W-:Y:S08]  /*157f0*/  MUFU.EX2 R57, R57 ;  /* 0x0000003900397308 */ /* 0x000ff00000000800 */
[----:B------:R-:W-:Y:S08]  /*15800*/  MUFU.EX2 R194, R194 ;  /* 0x000000c200c27308 */ /* 0x000ff00000000800 */
[----:B------:R-:W-:Y:S01]  /*15810*/  MUFU.EX2 R188, R188 ;  /* 0x000000bc00bc7308 */ /* 0x000fe20000000800 */
[----:B---3--:R-:W-:-:S04]  /*15820*/  FMNMX.FTZ R4, R6, R91, !PT ;  /* 0x0000005b06047209 */ /* 0x008fc80007810000 */
[C---:B------:R-:W-:Y:S01]  /*15830*/  FSETP.NEU.FTZ.AND P2, PT, R4.reuse, -INF , PT ;  /* 0xff8000000400780b */ /* 0x040fe20003f5d000 */
[----:B------:R-:W-:Y:S02]  /*15840*/  FMUL.FTZ R24, R4, R0 ;  /* 0x0000000004187220 */ /* 0x000fe40000410000 */
[----:B------:R-:W-:Y:S03]  /*15850*/  MUFU.EX2 R190, R190 ;  /* 0x000000be00be7308 */ /* 0x000fe60000000800 */
[----:B------:R-:W-:-:S05]  /*15860*/  FSEL R24, R24, RZ, P2 ;  /* 0x000000ff18187208 */ /* 0x000fca0001000000 */
        /* <DEDUP_REMOVED lines=8> */
[----:B-1----:R-:W-:Y:S01]  /*158f0*/  FADD.FTZ R30, R202, R3 ;  /* 0x00000003ca1e7221 */ /* 0x002fe20000010000 */
[-CC-:B------:R-:W-:Y:S01]  /*15900*/  FFMA.FTZ R199, R13, R0.reuse, -R24.reuse ;  /* 0x000000000dc77223 */ /* 0x180fe20000010818 */
[-CC-:B------:R-:W-:Y:S01]  /*15910*/  FFMA.FTZ R12, R71, R0.reuse, -R24.reuse ;  /* 0x00000000470c7223 */ /* 0x180fe20000010818 */
[-C--:B------:R-:W-:Y:S01]  /*15920*/  FFMA.FTZ R193, R15, R0.reuse, -R24 ;  /* 0x000000000fc17223 */ /* 0x080fe20000010818 */
[----:B--2---:R-:W-:Y:S01]  /*15930*/  FADD.FTZ R3, R37, R30 ;  /* 0x0000001e25037221 */ /* 0x004fe20000010000 */
[-CC-:B------:R-:W-:Y:S01]  /*15940*/  FFMA.FTZ R14, R59, R0.reuse, -R24.reuse ;  /* 0x000000003b0e7223 */ /* 0x180fe20000010818 */
[----:B------:R-:W0:Y:S01]  /*15950*/  MUFU.EX2 R2, R2 ;  /* 0x0000000200027308 */ /* 0x000e220000000800 */
[-CC-:B------:R-:W-:Y:S01]  /*15960*/  FFMA.FTZ R195, R21, R0.reuse, -R24.reuse ;  /* 0x0000000015c37223 */ /* 0x180fe20000010818 */
[----:B----4-:R-:W-:Y:S01]  /*15970*/  FADD.FTZ R30, R196, R3 ;  /* 0x00000003c41e7221 */ /* 0x010fe20000010000 */
[-CC-:B------:R-:W-:Y:S01]  /*15980*/  FFMA.FTZ R20, R63, R0.reuse, -R24.reuse ;  /* 0x000000003f147223 */ /* 0x180fe20000010818 */
[-CC-:B------:R-:W-:Y:S01]  /*15990*/  FFMA.FTZ R189, R49, R0.reuse, -R24.reuse ;  /* 0x0000000031bd7223 */ /* 0x180fe20000010818 */
[-C--:B------:R-:W-:Y:S01]  /*159a0*/  FFMA.FTZ R26, R51, R0.reuse, -R24 ;  /* 0x00000000331a7223 */ /* 0x080fe20000010818 */
[----:B-----5:R-:W-:Y:S01]  /*159b0*/  FADD.FTZ R3, R65, R30 ;  /* 0x0000001e41037221 */ /* 0x020fe20000010000 */
[-CC-:B------:R-:W-:Y:S01]  /*159c0*/  FFMA.FTZ R191, R41, R0.reuse, -R24.reuse ;  /* 0x0000000029bf7223 */ /* 0x180fe20000010818 */
[----:B------:R-:W1:Y:S01]  /*159d0*/  MUFU.EX2 R203, R203 ;  /* 0x000000cb00cb7308 */ /* 0x000e620000000800 */
[-CC-:B------:R-:W-:Y:S01]  /*159e0*/  FFMA.FTZ R28, R55, R0.reuse, -R24.reuse ;  /* 0x00000000371c7223 */ /* 0x180fe20000010818 */
[----:B------:R-:W-:Y:S01]  /*159f0*/  FADD.FTZ R34, R198, R3 ;  /* 0x00000003c6227221 */ /* 0x000fe20000010000 */
[-CC-:B------:R-:W-:Y:S01]  /*15a00*/  FFMA.FTZ R185, R45, R0.reuse, -R24.reuse ;  /* 0x000000002db97223 */ /* 0x180fe20000010818 */
[-CC-:B------:R-:W-:Y:S01]  /*15a10*/  FFMA.FTZ R30, R43, R0.reuse, -R24.reuse ;  /* 0x000000002b1e7223 */ /* 0x180fe20000010818 */
[-C--:B------:R-:W-:Y:S01]  /*15a20*/  FFMA.FTZ R187, R33, R0.reuse, -R24 ;  /* 0x0000000021bb7223 */ /* 0x080fe20000010818 */
[----:B------:R-:W-:Y:S01]  /*15a30*/  FADD.FTZ R7, R69, R34 ;  /* 0x0000002245077221 */ /* 0x000fe20000010000 */
[-C--:B------:R-:W-:Y:S01]  /*15a40*/  FFMA.FTZ R47, R47, R0.reuse, -R24 ;  /* 0x000000002f2f7223 */ /* 0x080fe20000010818 */
[----:B------:R-:W2:Y:S01]  /*15a50*/  MUFU.EX2 R6, R6 ;  /* 0x0000000600067308 */ /* 0x000ea20000000800 */
[----:B0-----:R-:W-:Y:S01]  /*15a60*/  FADD.FTZ R32, R201, R2 ;  /* 0x00000002c9207221 */ /* 0x001fe20000010000 */
[----:B------:R-:W-:Y:S01]  /*15a70*/  FADD.FTZ R34, R192, R7 ;  /* 0x00000007c0227221 */ /* 0x000fe20000010000 */
[-CC-:B------:R-:W-:Y:S01]  /*15a80*/  FFMA.FTZ R181, R25, R0.reuse, -R24.reuse ;  /* 0x0000000019b57223 */ /* 0x180fe20000010818 */
[-CC-:B------:R-:W-:Y:S01]  /*15a90*/  FFMA.FTZ R35, R35, R0.reuse, -R24.reuse ;  /* 0x0000000023237223 */ /* 0x180fe20000010818 */
[-C--:B------:R-:W-:Y:S01]  /*15aa0*/  FFMA.FTZ R29, R29, R0.reuse, -R24 ;  /* 0x000000001d1d7223 */ /* 0x080fe20000010818 */
[----:B------:R-:W-:Y:S01]  /*15ab0*/  FADD.FTZ R7, R57, R34 ;  /* 0x0000002239077221 */ /* 0x000fe20000010000 */
[-C--:B------:R-:W-:Y:S01]  /*15ac0*/  FFMA.FTZ R73, R73, R0.reuse, -R24 ;  /* 0x0000000049497223 */ /* 0x080fe20000010818 */
[----:B------:R-:W0:Y:S01]  /*15ad0*/  MUFU.EX2 R197, R197 ;  /* 0x000000c500c57308 */ /* 0x000e220000000800 */
[----:B-1----:R-:W-:Y:S01]  /*15ae0*/  FADD.FTZ R3, R203, R32 ;  /* 0x00000020cb037221 */ /* 0x002fe20000010000 */
[----:B------:R-:W-:Y:S01]  /*15af0*/  FADD.FTZ R34, R194, R7 ;  /* 0x00000007c2227221 */ /* 0x000fe20000010000 */
[-CC-:B------:R-:W-:Y:S01]  /*15b00*/  FFMA.FTZ R77, R77, R0.reuse, -R24.reuse ;  /* 0x000000004d4d7223 */ /* 0x180fe20000010818 */
[-CC-:B------:R-:W-:Y:S01]  /*15b10*/  FFMA.FTZ R27, R27, R0.reuse, -R24.reuse ;  /* 0x000000001b1b7223 */ /* 0x180fe20000010818 */
[-C--:B------:R-:W-:Y:S01]  /*15b20*/  FFMA.FTZ R81, R81, R0.reuse, -R24 ;  /* 0x0000000051517223 */ /* 0x080fe20000010818 */
[----:B------:R-:W-:Y:S01]  /*15b30*/  FADD.FTZ R9, R39, R34 ;  /* 0x0000002227097221 */ /* 0x000fe20000010000 */
[----:B------:R-:W-:Y:S01]  /*15b40*/  FFMA.FTZ R61, R61, R0, -R24 ;  /* 0x000000003d3d7223 */ /* 0x000fe20000010818 */
[----:B------:R-:W1:Y:S01]  /*15b50*/  MUFU.EX2 R8, R8 ;  /* 0x0000000800087308 */ /* 0x000e620000000800 */
[----:B--2---:R-:W-:Y:S01]  /*15b60*/  FADD.FTZ R32, R6, R3 ;  /* 0x0000000306207221 */ /* 0x004fe20000010000 */
[----:B------:R-:W-:Y:S01]  /*15b70*/  FADD.FTZ R34, R188, R9 ;  /* 0x00000009bc227221 */ /* 0x000fe20000010000 */
[----:B------:R-:W-:Y:S01]  /*15b80*/  F2FP.BF16.F32.PACK_AB R203, R6, R203 ;  /* 0x000000cb06cb723e */ /* 0x000fe200000010ff */
[----:B------:R-:W-:Y:S01]  /*15b90*/  IMAD.MOV.U32 R79, RZ, RZ, R119 ;  /* 0x000000ffff4f7224 */ /* 0x000fe200078e0077 */
[----:B------:R-:W-:Y:S01]  /*15ba0*/  F2FP.BF16.F32.PACK_AB R201, R2, R201 ;  /* 0x000000c902c9723e */ /* 0x000fe200000010ff */
[----:B------:R-:W-:Y:S01]  /*15bb0*/  FADD.FTZ R9, R31, R34 ;  /* 0x000000221f097221 */ /* 0x000fe20000010000 */
[----:B------:R-:W-:Y:S01]  /*15bc0*/  F2FP.BF16.F32.PACK_AB R202, R37, R202 ;  /* 0x000000ca25ca723e */ /* 0x000fe200000010ff */
[----:B------:R-:W2:Y:S01]  /*15bd0*/  MUFU.EX2 R199, R199 ;  /* 0x000000c700c77308 */ /* 0x000ea20000000800 */
[----:B0-----:R-:W-:Y:S01]  /*15be0*/  FADD.FTZ R3, R197, R32 ;  /* 0x00000020c5037221 */ /* 0x001fe20000010000 */
[----:B------:R-:W-:Y:S01]  /*15bf0*/  FADD.FTZ R34, R190, R9 ;  /* 0x00000009be227221 */ /* 0x000fe20000010000 */
[----:B------:R-:W-:Y:S01]  /*15c00*/  F2FP.BF16.F32.PACK_AB R196, R65, R196 ;  /* 0x000000c441c4723e */ /* 0x000fe200000010ff */
[--C-:B------:R-:W-:Y:S01]  /*15c10*/  IMAD.MOV.U32 R75, RZ, RZ, R119.reuse ;  /* 0x000000ffff4b7224 */ /* 0x100fe200078e0077 */
[----:B------:R-:W-:Y:S01]  /*15c20*/  F2FP.BF16.F32.PACK_AB R198, R69, R198 ;  /* 0x000000c645c6723e */ /* 0x000fe200000010ff */
[----:B------:R-:W-:Y:S01]  /*15c30*/  IMAD.MOV.U32 R71, RZ, RZ, R119 ;  /* 0x000000ffff477224 */ /* 0x000fe200078e0077 */
[----:B------:R-:W-:Y:S01]  /*15c40*/  F2FP.BF16.F32.PACK_AB R192, R57, R192 ;  /* 0x000000c039c0723e */ /* 0x000fe200000010ff */
[----:B------:R-:W0:Y:S01]  /*15c50*/  MUFU.EX2 R12, R12 ;  /* 0x0000000c000c7308 */ /* 0x000e220000000800 */
[----:B-1----:R-:W-:Y:S01]  /*15c60*/  FADD.FTZ R32, R8, R3 ;  /* 0x0000000308207221 */ /* 0x002fe20000010000 */
[----:B------:R-:W-:Y:S01]  /*15c70*/  @!P1 VIADD R3, R10, 0x36840 ;  /* 0x000368400a039836 */ /* 0x000fe20000000000 */
[----:B------:R-:W-:Y:S01]  /*15c80*/  F2FP.BF16.F32.PACK_AB R194, R39, R194 ;  /* 0x000000c227c2723e */ /* 0x000fe200000010ff */
[--C-:B------:R-:W-:Y:S01]  /*15c90*/  IMAD.MOV.U32 R69, RZ, RZ, R119.reuse ;  /* 0x000000ffff457224 */ /* 0x100fe200078e0077 */
[----:B------:R-:W-:Y:S01]  /*15ca0*/  F2FP.BF16.F32.PACK_AB R188, R31, R188 ;  /* 0x000000bc1fbc723e */ /* 0x000fe200000010ff */
[----:B------:R-:W-:Y:S01]  /*15cb0*/  IMAD.MOV.U32 R67, RZ, RZ, R119 ;  /* 0x000000ffff437224 */ /* 0x000fe200078e0077 */
[----:B------:R-:W-:Y:S01]  /*15cc0*/  @!P1 PRMT R3, RZ, 0x654, R3 ;  /* 0x00000654ff039816 */ /* 0x000fe20000000003 */
[----:B------:R-:W1:Y:S01]  /*15cd0*/  MUFU.EX2 R193, R193 ;  /* 0x000000c100c17308 */ /* 0x000e620000000800 */
[----:B--2---:R-:W-:Y:S01]  /*15ce0*/  FADD.FTZ R7, R199, R32 ;  /* 0x00000020c7077221 */ /* 0x004fe20000010000 */
[----:B------:R-:W-:Y:S01]  /*15cf0*/  F2FP.BF16.F32.PACK_AB R200, R11, R200 ;  /* 0x000000c80bc8723e */ /* 0x000fe200000010ff */
[----:B------:R2:W-:Y:S01]  /*15d00*/  @!P1 SYNCS.ARRIVE.TRANS64.RED.A1T0 RZ, [R3+URZ], RZ ;  /* 0x000000ff03ff99a7 */ /* 0x0005e2000810043f */
[----:B------:R-:W-:Y:S01]  /*15d10*/  F2FP.BF16.F32.PACK_AB R197, R8, R197 ;  /* 0x000000c508c5723e */ /* 0x000fe200000010ff */
[----:B------:R-:W-:-:S02]  /*15d20*/  IMAD.MOV.U32 R65, RZ, RZ, R119 ;  /* 0x000000ffff417224 */ /* 0x000fc400078e0077 */
[----:B------:R-:W-:Y:S01]  /*15d30*/  IMAD.MOV.U32 R63, RZ, RZ, R119 ;  /* 0x000000ffff3f7224 */ /* 0x000fe200078e0077 */
[----:B------:R-:W3:Y:S01]  /*15d40*/  MUFU.EX2 R14, R14 ;  /* 0x0000000e000e7308 */ /* 0x000ee20000000800 */
[C---:B0-----:R-:W-:Y:S01]  /*15d50*/  FADD.FTZ R32, R12.reuse, R7 ;  /* 0x000000070c207221 */ /* 0x041fe20000010000 */
[----:B------:R-:W-:Y:S01]  /*15d60*/  F2FP.BF16.F32.PACK_AB R199, R12, R199 ;  /* 0x000000c70cc7723e */ /* 0x000fe200000010ff */
[--C-:B------:R-:W-:Y:S02]  /*15d70*/  IMAD.MOV.U32 R59, RZ, RZ, R119.reuse ;  /* 0x000000ffff3b7224 */ /* 0x100fe400078e0077 */
[--C-:B------:R-:W-:Y:S02]  /*15d80*/  IMAD.MOV.U32 R57, RZ, RZ, R119.reuse ;  /* 0x000000ffff397224 */ /* 0x100fe400078e0077 */
[--C-:B------:R-:W-:Y:S01]  /*15d90*/  IMAD.MOV.U32 R55, RZ, RZ, R119.reuse ;  /* 0x000000ffff377224 */ /* 0x100fe200078e0077 */
[----:B------:R-:W2:Y:S01]  /*15da0*/  MUFU.EX2 R195, R195 ;  /* 0x000000c300c37308 */ /* 0x000ea20000000800 */
[----:B-1----:R-:W-:Y:S01]  /*15db0*/  FADD.FTZ R7, R193, R32 ;  /* 0x00000020c1077221 */ /* 0x002fe20000010000 */
[----:B------:R-:W-:-:S02]  /*15dc0*/  IMAD.MOV.U32 R51, RZ, RZ, R119 ;  /* 0x000000ffff337224 */ /* 0x000fc400078e0077 */
[--C-:B------:R-:W-:Y:S02]  /*15dd0*/  IMAD.MOV.U32 R49, RZ, RZ, R119.reuse ;  /* 0x000000ffff317224 */ /* 0x100fe400078e0077 */
[----:B------:R-:W-:Y:S02]  /*15de0*/  IMAD.MOV.U32 R45, RZ, RZ, R119 ;  /* 0x000000ffff2d7224 */ /* 0x000fe400078e0077 */
[----:B------:R-:W0:Y:S01]  /*15df0*/  MUFU.EX2 R53, R53 ;  /* 0x0000003500357308 */ /* 0x000e220000000800 */
[C---:B---3--:R-:W-:Y:S01]  /*15e00*/  FADD.FTZ R32, R14.reuse, R7 ;  /* 0x000000070e207221 */ /* 0x048fe20000010000 */
[----:B------:R-:W-:Y:S01]  /*15e10*/  F2FP.BF16.F32.PACK_AB R193, R14, R193 ;  /* 0x000000c10ec1723e */ /* 0x000fe200000010ff */
[--C-:B------:R-:W-:Y:S02]  /*15e20*/  IMAD.MOV.U32 R43, RZ, RZ, R119.reuse ;  /* 0x000000ffff2b7224 */ /* 0x100fe400078e0077 */
[--C-:B------:R-:W-:Y:S02]  /*15e30*/  IMAD.MOV.U32 R41, RZ, RZ, R119.reuse ;  /* 0x000000ffff297224 */ /* 0x100fe400078e0077 */
[--C-:B------:R-:W-:Y:S01]  /*15e40*/  IMAD.MOV.U32 R39, RZ, RZ, R119.reuse ;  /* 0x000000ffff277224 */ /* 0x100fe200078e0077 */
[----:B------:R-:W1:Y:S01]  /*15e50*/  MUFU.EX2 R20, R20 ;  /* 0x0000001400147308 */ /* 0x000e620000000800 */
[----:B--2---:R-:W-:Y:S01]  /*15e60*/  FADD.FTZ R3, R195, R32 ;  /* 0x00000020c3037221 */ /* 0x004fe20000010000 */
[----:B------:R-:W-:-:S02]  /*15e70*/  IMAD.MOV.U32 R37, RZ, RZ, R119 ;  /* 0x000000ffff257224 */ /* 0x000fc400078e0077 */
[--C-:B------:R-:W-:Y:S02]  /*15e80*/  IMAD.MOV.U32 R33, RZ, RZ, R119.reuse ;  /* 0x000000ffff217224 */ /* 0x100fe400078e0077 */
[--C-:B------:R-:W-:Y:S02]  /*15e90*/  IMAD.MOV.U32 R31, RZ, RZ, R119.reuse ;  /* 0x000000ffff1f7224 */ /* 0x100fe400078e0077 */
[----:B------:R-:W2:Y:S01]  /*15ea0*/  MUFU.EX2 R184, R184 ;  /* 0x000000b800b87308 */ /* 0x000ea20000000800 */
[C---:B0-----:R-:W-:Y:S01]  /*15eb0*/  FADD.FTZ R7, R53.reuse, R34 ;  /* 0x0000002235077221 */ /* 0x041fe20000010000 */
[----:B------:R-:W-:Y:S01]  /*15ec0*/  F2FP.BF16.F32.PACK_AB R190, R53, R190 ;  /* 0x000000be35be723e */ /* 0x000fe200000010ff */
[--C-:B------:R-:W-:Y:S02]  /*15ed0*/  IMAD.MOV.U32 R53, RZ, RZ, R119.reuse ;  /* 0x000000ffff357224 */ /* 0x100fe400078e0077 */
[----:B------:R-:W-:-:S03]  /*15ee0*/  IMAD.MOV.U32 R25, RZ, RZ, R119 ;  /* 0x000000ffff197224 */ /* 0x000fc600078e0077 */
        /* <DEDUP_REMOVED lines=14> */
[----:B------:R-:W-:-:S05]  /*15fd0*/  IMAD.MOV.U32 R26, RZ, RZ, R119 ;  /* 0x000000ffff1a7224 */ /* 0x000fca00078e0077 */
[----:B------:R-:W2:Y:S01]  /*15fe0*/  MUFU.EX2 R85, R85 ;  /* 0x0000005500557308 */ /* 0x000ea20000000800 */
[----:B0-----:R-:W-:-:S07]  /*15ff0*/  FADD.FTZ R36, R186, R7 ;  /* 0x00000007ba247221 */ /* 0x001fce0000010000 */
[----:B------:R-:W0:Y:S01]  /*16000*/  MUFU.EX2 R28, R28 ;  /* 0x0000001c001c7308 */ /* 0x000e220000000800 */
[----:B-1----:R-:W-:-:S07]  /*16010*/  FADD.FTZ R3, R191, R34 ;  /* 0x00000022bf037221 */ /* 0x002fce0000010000 */
[----:B------:R-:W1:Y:S01]  /*16020*/  MUFU.EX2 R180, R180 ;  /* 0x000000b400b47308 */ /* 0x000e620000000800 */
[C---:B--2---:R-:W-:Y:S01]  /*16030*/  FADD.FTZ R7, R85.reuse, R36 ;  /* 0x0000002455077221 */ /* 0x044fe20000010000 */
[----:B------:R-:W-:Y:S01]  /*16040*/  F2FP.BF16.F32.PACK_AB R186, R85, R186 ;  /* 0x000000ba55ba723e */ /* 0x000fe200000010ff */
[----:B------:R-:W-:-:S05]  /*16050*/  IMAD.MOV.U32 R85, RZ, RZ, R119 ;  /* 0x000000ffff557224 */ /* 0x000fca00078e0077 */
[----:B------:R-:W2:Y:S01]  /*16060*/  MUFU.EX2 R185, R185 ;  /* 0x000000b900b97308 */ /* 0x000ea20000000800 */
[C---:B0-----:R-:W-:Y:S01]  /*16070*/  FADD.FTZ R34, R28.reuse, R3 ;  /* 0x000000031c227221 */ /* 0x041fe20000010000 */
[----:B------:R-:W-:Y:S01]  /*16080*/  F2FP.BF16.F32.PACK_AB R191, R28, R191 ;  /* 0x000000bf1cbf723e */ /* 0x000fe200000010ff */
[----:B------:R-:W-:-:S05]  /*16090*/  IMAD.MOV.U32 R28, RZ, RZ, R119 ;  /* 0x000000ffff1c7224 */ /* 0x000fca00078e0077 */
[----:B------:R-:W0:Y:S01]  /*160a0*/  MUFU.EX2 R87, R87 ;  /* 0x0000005700577308 */ /* 0x000e220000000800 */
[----:B-1----:R-:W-:-:S07]  /*160b0*/  FADD.FTZ R36, R180, R7 ;  /* 0x00000007b4247221 */ /* 0x002fce0000010000 */
        /* <DEDUP_REMOVED lines=9> */
[----:B------:R-:W-:-:S05]  /*16150*/  IMAD.MOV.U32 R30, RZ, RZ, R119 ;  /* 0x000000ffff1e7224 */ /* 0x000fca00078e0077 */
[----:B------:R-:W1:Y:S01]  /*16160*/  MUFU.EX2 R89, R89 ;  /* 0x0000005900597308 */ /* 0x000e620000000800 */
[----:B--2---:R-:W-:-:S07]  /*16170*/  FADD.FTZ R36, R182, R7 ;  /* 0x00000007b6247221 */ /* 0x004fce0000010000 */
[----:B------:R2:W3:Y:S01]  /*16180*/  MUFU.EX2 R10, R47 ;  /* 0x0000002f000a7308 */ /* 0x0004e20000000800 */
[----:B0-----:R-:W-:-:S07]  /*16190*/  FADD.FTZ R3, R187, R34 ;  /* 0x00000022bb037221 */ /* 0x001fce0000010000 */
[----:B------:R-:W0:Y:S01]  /*161a0*/  MUFU.EX2 R181, R181 ;  /* 0x000000b500b57308 */ /* 0x000e220000000800 */
[C---:B-1----:R-:W-:Y:S01]  /*161b0*/  FADD.FTZ R7, R89.reuse, R36 ;  /* 0x0000002459077221 */ /* 0x042fe20000010000 */
[----:B------:R-:W-:Y:S01]  /*161c0*/  F2FP.BF16.F32.PACK_AB R182, R89, R182 ;  /* 0x000000b659b6723e */ /* 0x000fe200000010ff */
[--C-:B------:R-:W-:Y:S02]  /*161d0*/  IMAD.MOV.U32 R89, RZ, RZ, R119.reuse ;  /* 0x000000ffff597224 */ /* 0x100fe400078e0077 */
[----:B--2---:R-:W-:-:S03]  /*161e0*/  IMAD.MOV.U32 R47, RZ, RZ, R119 ;  /* 0x000000ffff2f7224 */ /* 0x004fc600078e0077 */
[----:B------:R1:W2:Y:S01]  /*161f0*/  MUFU.EX2 R32, R35 ;  /* 0x0000002300207308 */ /* 0x0002a20000000800 */
[C---:B---3--:R-:W-:Y:S01]  /*16200*/  FADD.FTZ R36, R10.reuse, R3 ;  /* 0x000000030a247221 */ /* 0x048fe20000010000 */
[----:B------:R-:W-:-:S06]  /*16210*/  F2FP.BF16.F32.PACK_AB R187, R10, R187 ;  /* 0x000000bb0abb723e */ /* 0x000fcc00000010ff */
[----:B------:R-:W3:Y:S01]  /*16220*/  MUFU.EX2 R29, R29 ;  /* 0x0000001d001d7308 */ /* 0x000ee20000000800 */
[----:B0-----:R-:W-:Y:S01]  /*16230*/  FADD.FTZ R3, R181, R36 ;  /* 0x00000024b5037221 */ /* 0x001fe20000010000 */
[----:B-1----:R-:W-:-:S06]  /*16240*/  IMAD.MOV.U32 R35, RZ, RZ, R119 ;  /* 0x000000ffff237224 */ /* 0x002fcc00078e0077 */
[----:B------:R0:W1:Y:S01]  /*16250*/  MUFU.EX2 R24, R73 ;  /* 0x0000004900187308 */ /* 0x0000620000000800 */
[C---:B--2---:R-:W-:Y:S01]  /*16260*/  FADD.FTZ R36, R32.reuse, R3 ;  /* 0x0000000320247221 */ /* 0x044fe20000010000 */
[----:B------:R-:W-:Y:S01]  /*16270*/  F2FP.BF16.F32.PACK_AB R181, R32, R181 ;  /* 0x000000b520b5723e */ /* 0x000fe200000010ff */
[----:B------:R-:W-:-:S05]  /*16280*/  IMAD.MOV.U32 R32, RZ, RZ, R119 ;  /* 0x000000ffff207224 */ /* 0x000fca00078e0077 */
[----:B------:R-:W2:Y:S01]  /*16290*/  MUFU.EX2 R77, R77 ;  /* 0x0000004d004d7308 */ /* 0x000ea20000000800 */
[----:B---3--:R-:W-:Y:S01]  /*162a0*/  FADD.FTZ R3, R29, R36 ;  /* 0x000000241d037221 */ /* 0x008fe20000010000 */
[----:B0-----:R-:W-:-:S06]  /*162b0*/  IMAD.MOV.U32 R73, RZ, RZ, R119 ;  /* 0x000000ffff497224 */ /* 0x001fcc00078e0077 */
[----:B------:R0:W3:Y:S01]  /*162c0*/  MUFU.EX2 R34, R27 ;  /* 0x0000001b00227308 */ /* 0x0000e20000000800 */
[C---:B-1----:R-:W-:Y:S01]  /*162d0*/  FADD.FTZ R36, R24.reuse, R3 ;  /* 0x0000000318247221 */ /* 0x042fe20000010000 */
[----:B------:R-:W-:Y:S01]  /*162e0*/  F2FP.BF16.F32.PACK_AB R183, R24, R29 ;  /* 0x0000001d18b7723e */ /* 0x000fe200000010ff */
[--C-:B------:R-:W-:Y:S02]  /*162f0*/  IMAD.MOV.U32 R29, RZ, RZ, R119.reuse ;  /* 0x000000ffff1d7224 */ /* 0x100fe400078e0077 */
[----:B------:R-:W-:-:S03]  /*16300*/  IMAD.MOV.U32 R24, RZ, RZ, R119 ;  /* 0x000000ffff187224 */ /* 0x000fc600078e0077 */
[----:B------:R-:W1:Y:S01]  /*16310*/  MUFU.EX2 R81, R81 ;  /* 0x0000005100517308 */ /* 0x000e620000000800 */
[----:B--2---:R-:W-:Y:S01]  /*16320*/  FADD.FTZ R3, R77, R36 ;  /* 0x000000244d037221 */ /* 0x004fe20000010000 */
[--C-:B------:R-:W-:Y:S02]  /*16330*/  IMAD.MOV.U32 R36, RZ, RZ, R119.reuse ;  /* 0x000000ffff247224 */ /* 0x100fe400078e0077 */
[----:B0-----:R-:W-:-:S04]  /*16340*/  IMAD.MOV.U32 R27, RZ, RZ, R119 ;  /* 0x000000ffff1b7224 */ /* 0x001fc800078e0077 */
[----:B------:R-:W0:Y:S01]  /*16350*/  MUFU.EX2 R176, R176 ;  /* 0x000000b000b07308 */ /* 0x000e220000000800 */
[C---:B---3--:R-:W-:Y:S01]  /*16360*/  FADD.FTZ R6, R34.reuse, R3 ;  /* 0x0000000322067221 */ /* 0x048fe20000010000 */
[----:B------:R-:W-:Y:S01]  /*16370*/  F2FP.BF16.F32.PACK_AB R177, R34, R77 ;  /* 0x0000004d22b1723e */ /* 0x000fe200000010ff */
[--C-:B------:R-:W-:Y:S02]  /*16380*/  IMAD.MOV.U32 R77, RZ, RZ, R119.reuse ;  /* 0x000000ffff4d7224 */ /* 0x100fe400078e0077 */
[----:B------:R-:W-:-:S03]  /*16390*/  IMAD.MOV.U32 R34, RZ, RZ, R119 ;  /* 0x000000ffff227224 */ /* 0x000fc600078e0077 */
[----:B------:R2:W3:Y:S01]  /*163a0*/  MUFU.EX2 R91, R117 ;  /* 0x00000075005b7308 */ /* 0x0004e20000000800 */
[----:B-1----:R-:W-:Y:S01]  /*163b0*/  FADD.FTZ R3, R81, R6 ;  /* 0x0000000651037221 */ /* 0x002fe20000010000 */
[----:B------:R-:W-:-:S05]  /*163c0*/  VIADD R6, R153, 0xfffffffe ;  /* 0xfffffffe99067836 */ /* 0x000fca0000000000 */
[----:B------:R-:W-:Y:S01]  /*163d0*/  ISETP.GE.AND P2, PT, R6, R219, PT ;  /* 0x000000db0600720c */ /* 0x000fe20003f46270 */
[----:B------:R-:W1:Y:S01]  /*163e0*/  MUFU.EX2 R178, R178 ;  /* 0x000000b200b27308 */ /* 0x000e620000000800 */
[----:B0-----:R-:W-:Y:S01]  /*163f0*/  FADD.FTZ R38, R176, R7 ;  /* 0x00000007b0267221 */ /* 0x001fe20000010000 */
[----:B--2---:R-:W-:-:S06]  /*16400*/  IMAD.MOV.U32 R117, RZ, RZ, R119 ;  /* 0x000000ffff757224 */ /* 0x004fcc00078e0077 */
[----:B------:R-:W0:Y:S01]  /*16410*/  MUFU.EX2 R93, R93 ;  /* 0x0000005d005d7308 */ /* 0x000e220000000800 */
[C---:B---3--:R-:W-:Y:S01]  /*16420*/  FADD.FTZ R7, R91.reuse, R38 ;  /* 0x000000265b077221 */ /* 0x048fe20000010000 */
[----:B------:R-:W-:Y:S01]  /*16430*/  F2FP.BF16.F32.PACK_AB R176, R91, R176 ;  /* 0x000000b05bb0723e */ /* 0x000fe200000010ff */
[----:B------:R-:W-:-:S05]  /*16440*/  IMAD.MOV.U32 R91, RZ, RZ, R119 ;  /* 0x000000ffff5b7224 */ /* 0x000fca00078e0077 */
[----:B------:R2:W3:Y:S01]  /*16450*/  MUFU.EX2 R2, R61 ;  /* 0x0000003d00027308 */ /* 0x0004e20000000800 */
[----:B-1----:R-:W-:-:S04]  /*16460*/  FADD.FTZ R38, R178, R7 ;  /* 0x00000007b2267221 */ /* 0x002fc80000010000 */
[C---:B0-----:R-:W-:Y:S01]  /*16470*/  FADD.FTZ R15, R93.reuse, R38 ;  /* 0x000000265d0f7221 */ /* 0x041fe20000010000 */
[----:B------:R-:W-:Y:S01]  /*16480*/  F2FP.BF16.F32.PACK_AB R178, R93, R178 ;  /* 0x000000b25db2723e */ /* 0x000fe200000010ff */
[--C-:B------:R-:W-:Y:S02]  /*16490*/  IMAD.MOV.U32 R93, RZ, RZ, R119.reuse ;  /* 0x000000ffff5d7224 */ /* 0x100fe400078e0077 */
[--C-:B--2---:R-:W-:Y:S02]  /*164a0*/  IMAD.MOV.U32 R61, RZ, RZ, R119.reuse ;  /* 0x000000ffff3d7224 */ /* 0x104fe400078e0077 */
[----:B------:R-:W-:Y:S02]  /*164b0*/  IMAD.MOV.U32 R38, RZ, RZ, R119 ;  /* 0x000000ffff267224 */ /* 0x000fe400078e0077 */
[C---:B---3--:R-:W-:Y:S01]  /*164c0*/  FADD.FTZ R14, R2.reuse, R3 ;  /* 0x00000003020e7221 */ /* 0x048fe20000010000 */
[----:B------:R-:W-:Y:S01]  /*164d0*/  F2FP.BF16.F32.PACK_AB R179, R2, R81 ;  /* 0x0000005102b3723e */ /* 0x000fe200000010ff */
[----:B------:R-:W-:-:S02]  /*164e0*/  IMAD.MOV.U32 R2, RZ, RZ, 0x3f800000 ;  /* 0x3f800000ff027424 */ /* 0x000fc400078e00ff */
[----:B------:R-:W-:Y:S02]  /*164f0*/  IMAD.MOV.U32 R3, RZ, RZ, 0x3f800000 ;  /* 0x3f800000ff037424 */ /* 0x000fe400078e00ff */
        /* <DEDUP_REMOVED lines=54> */
[----:B------:R-:W-:-:S07]  /*16860*/  CS2R R24, SRZ ;  /* 0x0000000000187805 */ /* 0x000fce000001ff00 */
.L_x_3826:
        /* <DEDUP_REMOVED lines=8> */
.L_x_3816:
[----:B------:R-:W-:Y:S01]  /*168f0*/  IMAD R11, R0, 0x8, R16 ;  /* 0x00000008000b7824 */ /* 0x000fe200078e0210 */
[----:B------:R-:W-:-:S04]  /*16900*/  SHF.L.U32 R4, R218, 0x1f, RZ ;  /* 0x0000001fda047819 */ /* 0x000fc800000006ff */
[----:B------:R0:W1:Y:S01]  /*16910*/  SYNCS.PHASECHK.TRANS64.TRYWAIT P2, [R11+URZ+0x36830], R4 ;  /* 0x036830040b0075a7 */ /* 0x000062000804017f */
[----:B------:R-:W-:Y:S05]  /*16920*/  @!P0 BRA `(.L_x_3817) ;  /* 0x0000000000048947 */ /* 0x000fea0003800000 */
[----:B------:R-:W-:Y:S01]  /*16930*/  BPT.TRAP 0x1 ;  /* 0x000000040000795c */ /* 0x000fe20000300000 */
.L_x_3817:
[----:B------:R-:W-:Y:S01]  /*16940*/  IMAD R0, R217, 0xa80, R220 ;  /* 0x00000a80d9007824 */ /* 0x000fe200078e02dc */
[----:B------:R-:W-:Y:S03]  /*16950*/  BSSY B1, `(.L_x_3818) ;  /* 0x0000006000017945 */ /* 0x000fe60003800000 */
[C---:B------:R-:W-:Y:S02]  /*16960*/  VIADD R12, R0.reuse, 0x80 ;  /* 0x00000080000c7836 */ /* 0x040fe40000000000 */
[----:B------:R-:W-:Y:S01]  /*16970*/  VIADD R20, R0, 0x100 ;  /* 0x0000010000147836 */ /* 0x000fe20000000000 */
[----:B-1----:R-:W-:Y:S06]  /*16980*/  @P2 BRA `(.L_x_3819) ;  /* 0x0000000000082947 */ /* 0x002fec0003800000 */
[----:B------:R-:W1:Y:S02]  /*16990*/  SYNCS.PHASECHK.TRANS64.TRYWAIT P2, [R11+URZ+0x36830], R4 ;  /* 0x036830040b0075a7 */ /* 0x000e64000804017f */
[----:B-1----:R-:W-:Y:S05]  /*169a0*/  @!P2 BRA `(.L_x_3820) ;  /* 0x0000012400e8a947 */ /* 0x002fea0003800000 */
.L_x_3819:
[----:B------:R-:W-:Y:S05]  /*169b0*/  BSYNC B1 ;  /* 0x0000000000017941 */ /* 0x000fea0003800000 */
.L_x_3818:
[----:B------:R-:W2:Y:S04]  /*169c0*/  LDL.64 R122, [R1] ;  /* 0x00000000017a7983 */ /* 0x000ea80000100a00 */
        /* <DEDUP_REMOVED lines=9> */
[----:B------:R-:W-:Y:S01]  /*16a60*/  IMAD.MOV.U32 R4, RZ, RZ, R20 ;  /* 0x000000ffff047224 */ /* 0x000fe200078e0014 */
[----:B------:R-:W-:-:S04]  /*16a70*/  R2UR UR59, R5 ;  /* 0x00000000053b72ca */ /* 0x000fc800000e0000 */
[----:B------:R-:W-:Y:S01]  /*16a80*/  R2UR UR58, R4 ;  /* 0x00000000043a72ca */ /* 0x000fe200000e0000 */
[----:B------:R-:W-:Y:S01]  /*16a90*/  VIADD R12, R0, 0x180 ;  /* 0x00000180000c7836 */ /* 0x000fe20000000000 */
[----:B------:R-:W-:-:S04]  /*16aa0*/  R2UR UR55, R13 ;  /* 0x000000000d3772ca */ /* 0x000fc800000e0000 */
[----:B------:R-:W-:Y:S01]  /*16ab0*/  R2UR UR54, R12 ;  /* 0x000000000c3672ca */ /* 0x000fe200000e0000 */
[----:B------:R-:W-:Y:S01]  /*16ac0*/  VIADD R4, R0, 0x200 ;  /* 0x0000020000047836 */ /* 0x000fe20000000000 */
[----:B------:R-:W-:-:S04]  /*16ad0*/  R2UR UR7, R5 ;  /* 0x00000000050772ca */ /* 0x000fc800000e0000 */
[----:B------:R-:W-:Y:S02]  /*16ae0*/  R2UR UR6, R4 ;  /* 0x00000000040672ca */ /* 0x000fe400000e0000 */
[----:B--2---:R-:W-:Y:S02]  /*16af0*/  R2UR UR16, R122 ;  /* 0x000000007a1072ca */ /* 0x004fe400000e0000 */
[----:B------:R-:W-:Y:S02]  /*16b00*/  R2UR UR17, R123 ;  /* 0x000000007b1172ca */ /* 0x000fe400000e0000 */
[----:B---3--:R-:W-:Y:S02]  /*16b10*/  R2UR UR42, R120 ;  /* 0x00000000782a72ca */ /* 0x008fe400000e0000 */
[----:B------:R-:W-:Y:S02]  /*16b20*/  R2UR UR43, R121 ;  /* 0x00000000792b72ca */ /* 0x000fe400000e0000 */
[----:B------:R-:W2:Y:S01]  /*16b30*/  LDL.64 R120, [R1+0x58] ;  /* 0x0000580001787983 */ /* 0x000ea20000100a00 */
[----:B------:R-:W-:Y:S01]  /*16b40*/  VIADD R20, R0, 0x280 ;  /* 0x0000028000147836 */ /* 0x000fe20000000000 */
[----:B------:R-:W-:Y:S01]  /*16b50*/  R2UR UR47, R13 ;  /* 0x000000000d2f72ca */ /* 0x000fe200000e0000 */
[----:B------:R-:W-:Y:S01]  /*16b60*/  IMAD.MOV.U32 R21, RZ, RZ, 0x40000040 ;  /* 0x40000040ff157424 */ /* 0x000fe200078e00ff */
[----:B------:R-:W-:Y:S01]  /*16b70*/  R2UR UR35, R5 ;  /* 0x00000000052372ca */ /* 0x000fe200000e0000 */
[----:B------:R-:W-:Y:S01]  /*16b80*/  UMOV UR12, UR16 ;  /* 0x00000010000c7c82 */ /* 0x000fe20008000000 */
[----:B------:R-:W-:Y:S01]  /*16b90*/  UMOV UR8, UR16 ;  /* 0x0000001000087c82 */ /* 0x000fe20008000000 */
[----:B------:R-:W-:Y:S01]  /*16ba0*/  UMOV UR13, UR17 ;  /* 0x00000011000d7c82 */ /* 0x000fe20008000000 */
[----:B------:R-:W-:Y:S01]  /*16bb0*/  UMOV UR9, UR17 ;  /* 0x0000001100097c82 */ /* 0x000fe20008000000 */
[----:B------:R-:W-:Y:S01]  /*16bc0*/  HGMMA.64x16x16.F32.BF16 R168, gdesc[UR12], RZ, !UPT, gsb0 ;  /* 0x002000000ca879f0 */ /* 0x000fe2000c0018ff */
[----:B------:R-:W-:Y:S01]  /*16bd0*/  UMOV UR56, UR16 ;  /* 0x0000001000387c82 */ /* 0x000fe20008000000 */
[----:B------:R-:W-:Y:S01]  /*16be0*/  UMOV UR57, UR17 ;  /* 0x0000001100397c82 */ /* 0x000fe20008000000 */
[----:B------:R-:W-:Y:S01]  /*16bf0*/  UMOV UR52, UR16 ;  /* 0x0000001000347c82 */ /* 0x000fe20008000000 */
[----:B------:R-:W-:Y:S01]  /*16c00*/  UMOV UR53, UR17 ;  /* 0x0000001100357c82 */ /* 0x000fe20008000000 */
[----:B------:R-:W-:Y:S01]  /*16c10*/  UMOV UR4, UR16 ;  /* 0x0000001000047c82 */ /* 0x000fe20008000000 */
[----:B------:R-:W-:Y:S01]  /*16c20*/  UMOV UR5, UR17 ;  /* 0x0000001100057c82 */ /* 0x000fe20008000000 */
[----:B------:R-:W-:Y:S01]  /*16c30*/  R2UR UR50, R20 ;  /* 0x00000000143272ca */ /* 0x000fe200000e0000 */
[----:B------:R-:W-:Y:S01]  /*16c40*/  UMOV UR48, UR16 ;  /* 0x0000001000307c82 */ /* 0x000fe20008000000 */
[----:B------:R-:W-:Y:S01]  /*16c50*/  R2UR UR51, R21 ;  /* 0x00000000153372ca */ /* 0x000fe200000e0000 */
[----:B------:R-:W-:Y:S01]  /*16c60*/  UMOV UR49, UR17 ;  /* 0x0000001100317c82 */ /* 0x000fe20008000000 */
[C---:B------:R-:W-:Y:S01]  /*16c70*/  VIADD R12, R0.reuse, 0x300 ;  /* 0x00000300000c7836 */ /* 0x040fe20000000000 */
[----:B------:R-:W-:Y:S01]  /*16c80*/  UMOV UR44, UR16 ;  /* 0x00000010002c7c82 */ /* 0x000fe20008000000 */
[----:B------:R-:W-:Y:S01]  /*16c90*/  UMOV UR45, UR17 ;  /* 0x00000011002d7c82 */ /* 0x000fe20008000000 */
[----:B------:R-:W-:Y:S01]  /*16ca0*/  VIADD R4, R0, 0x2 ;  /* 0x0000000200047836 */ /* 0x000fe20000000000 */
[----:B------:R-:W-:Y:S01]  /*16cb0*/  UMOV UR32, UR42 ;  /* 0x0000002a00207c82 */ /* 0x000fe20008000000 */
[----:B------:R-:W-:Y:S01]  /*16cc0*/  R2UR UR46, R12 ;  /* 0x000000000c2e72ca */ /* 0x000fe200000e0000 */
[----:B------:R-:W-:Y:S01]  /*16cd0*/  UMOV UR33, UR43 ;  /* 0x0000002b00217c82 */ /* 0x000fe20008000000 */
[----:B------:R-:W-:Y:S01]  /*16ce0*/  VIADD R12, R0, 0x82 ;  /* 0x00000082000c7836 */ /* 0x000fe20000000000 */
[----:B------:R-:W-:-:S02]  /*16cf0*/  R2UR UR34, R4 ;  /* 0x00000000042272ca */ /* 0x000fc400000e0000 */
[----:B------:R-:W-:Y:S01]  /*16d00*/  R2UR UR31, R13 ;  /* 0x000000000d1f72ca */ /* 0x000fe200000e0000 */
[----:B------:R-:W-:Y:S01]  /*16d10*/  UMOV UR28, UR42 ;  /* 0x0000002a001c7c82 */ /* 0x000fe20008000000 */
[----:B------:R-:W-:Y:S01]  /*16d20*/  R2UR UR30, R12 ;  /* 0x000000000c1e72ca */ /* 0x000fe200000e0000 */
[----:B------:R-:W-:Y:S01]  /*16d30*/  UMOV UR29, UR43 ;  /* 0x0000002b001d7c82 */ /* 0x000fe20008000000 */
[C---:B------:R-:W-:Y:S01]  /*16d40*/  VIADD R20, R0.reuse, 0x102 ;  /* 0x0000010200147836 */ /* 0x040fe20000000000 */
[----:B------:R-:W-:Y:S01]  /*16d50*/  R2UR UR27, R21 ;  /* 0x00000000151b72ca */ /* 0x000fe200000e0000 */
[----:B------:R-:W-:Y:S01]  /*16d60*/  UMOV UR24, UR42 ;  /* 0x0000002a00187c82 */ /* 0x000fe20008000000 */
[----:B------:R-:W-:Y:S01]  /*16d70*/  UMOV UR25, UR43 ;  /* 0x0000002b00197c82 */ /* 0x000fe20008000000 */
[----:B------:R-:W-:Y:S01]  /*16d80*/  VIADD R4, R0, 0x182 ;  /* 0x0000018200047836 */ /* 0x000fe20000000000 */
[----:B------:R-:W-:Y:S02]  /*16d90*/  R2UR UR26, R20 ;  /* 0x00000000141a72ca */ /* 0x000fe400000e0000 */
[----:B------:R-:W-:Y:S01]  /*16da0*/  R2UR UR23, R5 ;  /* 0x00000000051772ca */ /* 0x000fe200000e0000 */
[----:B------:R-:W-:Y:S01]  /*16db0*/  UMOV UR20, UR42 ;  /* 0x0000002a00147c82 */ /* 0x000fe20008000000 */
[----:B------:R-:W-:Y:S01]  /*16dc0*/  R2UR UR22, R4 ;  /* 0x00000000041672ca */ /* 0x000fe200000e0000 */
[----:B------:R-:W-:Y:S01]  /*16dd0*/  UMOV UR21, UR43 ;  /* 0x0000002b00157c82 */ /* 0x000fe20008000000 */
[----:B------:R-:W-:-:S02]  /*16de0*/  VIADD R12, R0, 0x202 ;  /* 0x00000202000c7836 */ /* 0x000fc40000000000 */
[----:B------:R-:W-:Y:S01]  /*16df0*/  IMAD.MOV.U32 R13, RZ, RZ, 0x40000040 ;  /* 0x40000040ff0d7424 */ /* 0x000fe200078e00ff */
[----:B------:R-:W-:Y:S02]  /*16e00*/  WARPGROUP.DEPBAR.LE gsb0, 0x0 ;  /* 0x00008000000079c5 */ /* 0x000fe40000010000 */
[----:B------:R-:W-:Y:S01]  /*16e10*/  WARPGROUP.ARRIVE ;  /* 0x00000000000079c5 */ /* 0x000fe20000000000 */
[----:B------:R-:W-:Y:S02]  /*16e20*/  R2UR UR18, R12 ;  /* 0x000000000c1272ca */ /* 0x000fe400000e0000 */
[----:B--2---:R-:W-:-:S03]  /*16e30*/  R2UR UR38, R120 ;  /* 0x00000000782672ca */ /* 0x004fc600000e0000 */
[----:B------:R-:W-:Y:S01]  /*16e40*/  HGMMA.64x16x16.F32.BF16 R160, gdesc[UR8], RZ, !UPT, gsb0 ;  /* 0x0020000008a079f0 */ /* 0x000fe2000c0018ff */
[----:B------:R-:W-:Y:S01]  /*16e50*/  R2UR UR39, R121 ;  /* 0x00000000792772ca */ /* 0x000fe200000e0000 */
[----:B------:R-:W-:Y:S01]  /*16e60*/  UMOV UR16, UR42 ;  /* 0x0000002a00107c82 */ /* 0x000fe20008000000 */
[----:B------:R-:W-:Y:S01]  /*16e70*/  R2UR UR19, R13 ;  /* 0x000000000d1372ca */ /* 0x000fe200000e0000 */
[----:B------:R-:W-:Y:S01]  /*16e80*/  UMOV UR17, UR43 ;  /* 0x0000002b00117c82 */ /* 0x000fe20008000000 */
[----:B------:R-:W-:Y:S02]  /*16e90*/  VIADD R4, R0, 0x282 ;  /* 0x0000028200047836 */ /* 0x000fe40000000000 */
[----:B------:R-:W-:Y:S01]  /*16ea0*/  IMAD.MOV.U32 R5, RZ, RZ, 0x40000040 ;  /* 0x40000040ff057424 */ /* 0x000fe200078e00ff */
[----:B------:R-:W-:Y:S01]  /*16eb0*/  UMOV UR12, UR42 ;  /* 0x0000002a000c7c82 */ /* 0x000fe20008000000 */
[----:B------:R-:W-:Y:S01]  /*16ec0*/  UMOV UR13, UR43 ;  /* 0x0000002b000d7c82 */ /* 0x000fe20008000000 */
[----:B------:R-:W-:Y:S01]  /*16ed0*/  R2UR UR14, R4 ;  /* 0x00000000040e72ca */ /* 0x000fe200000e0000 */
[----:B------:R-:W-:Y:S01]  /*16ee0*/  VIADD R12, R0, 0x302 ;  /* 0x00000302000c7836 */ /* 0x000fe20000000000 */
[----:B------:R-:W-:Y:S01]  /*16ef0*/  R2UR UR15, R5 ;  /* 0x00000000050f72ca */ /* 0x000fe200000e0000 */
[----:B------:R-:W-:Y:S01]  /*16f00*/  IMAD.MOV.U32 R13, RZ, RZ, 0x40000040 ;  /* 0x40000040ff0d7424 */ /* 0x000fe200078e00ff */
[----:B------:R-:W-:Y:S01]  /*16f10*/  UMOV UR8, UR42 ;  /* 0x0000002a00087c82 */ /* 0x000fe20008000000 */
[----:B------:R-:W-:Y:S01]  /*16f20*/  UMOV UR9, UR43 ;  /* 0x0000002b00097c82 */ /* 0x000fe20008000000 */
[----:B------:R-:W-:Y:S01]  /*16f30*/  R2UR UR10, R12 ;  /* 0x000000000c0a72ca */ /* 0x000fe200000e0000 */
[----:B------:R-:W-:Y:S01]  /*16f40*/  VIADD R4, R0, 0x4 ;  /* 0x0000000400047836 */ /* 0x000fe20000000000 */
[----:B------:R-:W-:Y:S01]  /*16f50*/  R2UR UR11, R13 ;  /* 0x000000000d0b72ca */ /* 0x000fe200000e0000 */
[----:B------:R-:W-:-:S02]  /*16f60*/  IMAD.MOV.U32 R5, RZ, RZ, 0x40000040 ;  /* 0x40000040ff057424 */ /* 0x000fc400078e00ff */
        /* <DEDUP_REMOVED lines=14> */
[----:B------:R-:W-:Y:S02]  /*17050*/  R2UR UR54, R12 ;  /* 0x000000000c3672ca */ /* 0x000fe400000e0000 */
[----:B------:R-:W-:Y:S01]  /*17060*/  R2UR UR55, R13 ;  /* 0x000000000d3772ca */ /* 0x000fe200000e0000 */
[----:B------:R-:W-:Y:S01]  /*17070*/  UMOV UR52, UR38 ;  /* 0x0000002600347c82 */ /* 0x000fe20008000000 */
[----:B------:R-:W-:Y:S01]  /*17080*/  UMOV UR53, UR39 ;  /* 0x0000002700357c82 */ /* 0x000fe20008000000 */
[----:B------:R-:W2:Y:S01]  /*17090*/  LDL.64 R12, [R1+0x50] ;  /* 0x00005000010c7983 */ /* 0x000ea20000100a00 */
        /* <DEDUP_REMOVED lines=16> */
[----:B------:R-:W-:Y:S01]  /*171a0*/  VIADD R4, R0, 0x204 ;  /* 0x0000020400047836 */ /* 0x000fe20000000000 */
        /* <DEDUP_REMOVED lines=33> */
[----:B------:R-:W-:Y:S02]  /*173c0*/  IMAD.MOV.U32 R5, RZ, RZ, 0x40000040 ;  /* 0x40000040ff057424 */ /* 0x000fe400078e00ff */
        /* <DEDUP_REMOVED lines=708> */
.L_x_3821:
[----:B------:R-:W-:Y:S01]  /*1a010*/  SHF.L.U32 R0, R9, 0x1f, RZ ;  /* 0x0000001f09007819 */ /* 0x000fe200000006ff */
[----:B------:R-:W-:-:S04]  /*1a020*/  IMAD R9, R10, 0x8, R16 ;  /* 0x000000080a097824 */ /* 0x000fc800078e0210 */
[----:B------:R0:W1:Y:S01]  /*1a030*/  SYNCS.PHASECHK.TRANS64.TRYWAIT P2, [R9+URZ+0x36850], R0 ;  /* 0x03685000090075a7 */ /* 0x000062000804017f */
[----:B------:R-:W-:Y:S05]  /*1a040*/  @!P0 BRA `(.L_x_3822) ;  /* 0x0000000000048947 */ /* 0x000fea0003800000 */
[----:B------:R-:W-:Y:S01]  /*1a050*/  BPT.TRAP 0x1 ;  /* 0x000000040000795c */ /* 0x000fe20000300000 */
.L_x_3822:
[----:B------:R-:W-:Y:S04]  /*1a060*/  BSSY B1, `(.L_x_3823) ;  /* 0x0000004000017945 */ /* 0x000fe80003800000 */
[----:B-1----:R-:W-:Y:S05]  /*1a070*/  @P2 BRA `(.L_x_3824) ;  /* 0x0000000000082947 */ /* 0x002fea0003800000 */
[----:B------:R-:W1:Y:S02]  /*1a080*/  SYNCS.PHASECHK.TRANS64.TRYWAIT P2, [R9+URZ+0x36850], R0 ;  /* 0x03685000090075a7 */ /* 0x000e64000804017f */
[----:B-1----:R-:W-:Y:S05]  /*1a090*/  @!P2 BRA `(.L_x_3825) ;  /* 0x000000f00040a947 */ /* 0x002fea0003800000 */
.L_x_3824:
[----:B------:R-:W-:Y:S05]  /*1a0a0*/  BSYNC B1 ;  /* 0x0000000000017941 */ /* 0x000fea0003800000 */
.L_x_3823:
[----:B01----:R-:W-:Y:S01]  /*1a0b0*/  VIADD R0, R16, 0x400 ;  /* 0x0000040010007836 */ /* 0x003fe20000000000 */
[----:B------:R-:W-:Y:S01]  /*1a0c0*/  WARPGROUP.ARRIVE ;  /* 0x00000000000079c5 */ /* 0x000fe20000000000 */
[----:B------:R-:W-:Y:S01]  /*1a0d0*/  IMAD.MOV.U32 R13, RZ, RZ, 0x40000040 ;  /* 0x40000040ff0d7424 */ /* 0x000fe200078e00ff */
[----:B------:R-:W-:Y:S01]  /*1a0e0*/  ULDC UR4, c[0x0][0x988] ;  /* 0x0002620000047ab9 */ /* 0x000fe20000000800 */
[----:B------:R-:W-:Y:S01]  /*1a0f0*/  IMAD.MOV.U32 R3, RZ, RZ, 0x40000040 ;  /* 0x40000040ff037424 */ /* 0x000fe200078e00ff */
[----:B------:R-:W-:Y:S01]  /*1a100*/  SHF.R.U32.HI R0, RZ, 0x4, R0 ;  /* 0x00000004ff007819 */ /* 0x000fe20000011600 */
[----:B------:R-:W-:Y:S01]  /*1a110*/  @!P1 VIADD R11, R11, 0x36840 ;  /* 0x000368400b0b9836 */ /* 0x000fe20000000000 */
[----:B------:R-:W-:Y:S01]  /*1a120*/  R2UR UR7, R13 ;  /* 0x000000000d0772ca */ /* 0x000fe200000e0000 */
[----:B------:R-:W-:Y:S01]  /*1a130*/  @!P1 VIADD R9, R9, 0x36860 ;  /* 0x0003686009099836 */ /* 0x000fe20000000000 */
[----:B------:R-:W-:Y:S02]  /*1a140*/  LOP3.LUT R0, R0, 0x3fff, RZ, 0xc0, !PT ;  /* 0x00003fff00007812 */ /* 0x000fe400078ec0ff */
[C---:B------:R-:W-:Y:S01]  /*1a150*/  ISETP.GT.AND P2, PT, R6.reuse, R219, PT ;  /* 0x000000db0600720c */ /* 0x040fe20003f44270 */
[----:B------:R-:W-:Y:S01]  /*1a160*/  VIADD R6, R6, 0xffffffff ;  /* 0xffffffff06067836 */ /* 0x000fe20000000000 */
[----:B------:R-:W-:-:S02]  /*1a170*/  LOP3.LUT R0, R0, 0x3800000, RZ, 0xfc, !PT ;  /* 0x0380000000007812 */ /* 0x000fc400078efcff */
        /* <DEDUP_REMOVED lines=8> */
[----:B------:R-:W-:Y:S01]  /*1a200*/  HGMMA.64x192x16.F32.BF16 R24, R200, gdesc[UR4].tnspB, R24, gsb0 ;  /* 0x42e00004c8187df0 */ /* 0x000fe20008001818 */
        /* <DEDUP_REMOVED lines=32> */
[----:B------:R-:W-:-:S04]  /*1a410*/  IMAD.U32 R0, RZ, RZ, UR4 ;  /* 0x00000004ff007e24 */ /* 0x000fc8000f8e00ff */
[----:B------:R-:W-:-:S04]  /*1a420*/  FMUL.FTZ R13, R5, R0 ;  /* 0x00000000050d7220 */ /* 0x000fc80000410000 */
[-CC-:B------:R-:W-:Y:S01]  /*1a430*/  FFMA.FTZ R20, R161, R0.reuse, -R13.reuse ;  /* 0x00000000a1147223 */ /* 0x180fe2000001080d */
[-CC-:B------:R-:W-:Y:S01]  /*1a440*/  FFMA.FTZ R21, R157, R0.reuse, -R13.reuse ;  /* 0x000000009d157223 */ /* 0x180fe2000001080d */
[----:B------:R-:W-:-:S04]  /*1a450*/  FFMA.FTZ R10, R149, R0, -R13 ;  /* 0x00000000950a7223 */ /* 0x000fc8000001080d */
        /* <DEDUP_REMOVED lines=8> */
[----:B------:R-:W-:Y:S02]  /*1a4e0*/  FFMA.FTZ R169, R173, R0, -R13 ;  /* 0x00000000ada97223 */ /* 0x000fe4000001080d */
[----:B------:R-:W-:Y:S01]  /*1a4f0*/  HGMMA.64x192x16.F32.BF16 R24, R196, gdesc[UR4].tnspB, R24, gsb0 ;  /* 0x42e00004c4187df0 */ /* 0x000fe20008001818 */
[----:B------:R-:W-:Y:S01]  /*1a500*/  R2UR UR6, R2 ;  /* 0x00000000020672ca */ /* 0x000fe200000e0000 */
[----:B------:R-:W-:Y:S01]  /*1a510*/  VIADD R2, R12, 0x180 ;  /* 0x000001800c027836 */ /* 0x000fe20000000000 */
[----:B------:R-:W-:Y:S01]  /*1a520*/  R2UR UR7, R3 ;  /* 0x00000000030772ca */ /* 0x000fe200000e0000 */
[----:B------:R-:W-:Y:S01]  /*1a530*/  IMAD.MOV.U32 R3, RZ, RZ, 0x40000040 ;  /* 0x40000040ff037424 */ /* 0x000fe200078e00ff */
        /* <DEDUP_REMOVED lines=8> */
[----:B------:R-:W-:-:S03]  /*1a5c0*/  FFMA.FTZ R160, R165, R0, -R13 ;  /* 0x00000000a5a07223 */ /* 0x000fc6000001080d */
[----:B------:R-:W-:Y:S01]  /*1a5d0*/  HGMMA.64x192x16.F32.BF16 R24, R192, gdesc[UR4].tnspB, R24, gsb0 ;  /* 0x42e00004c0187df0 */ /* 0x000fe20008001818 */
[----:B------:R-:W-:Y:S01]  /*1a5e0*/  R2UR UR6, R2 ;  /* 0x00000000020672ca */ /* 0x000fe200000e0000 */
[----:B------:R-:W-:Y:S01]  /*1a5f0*/  VIADD R2, R12, 0x200 ;  /* 0x000002000c027836 */ /* 0x000fe20000000000 */
[----:B------:R-:W-:Y:S01]  /*1a600*/  R2UR UR7, R3 ;  /* 0x00000000030772ca */ /* 0x000fe200000e0000 */
[----:B------:R-:W-:Y:S01]  /*1a610*/  IMAD.MOV.U32 R3, RZ, RZ, 0x40000040 ;  /* 0x40000040ff037424 */ /* 0x000fe200078e00ff */
        /* <DEDUP_REMOVED lines=10> */
[C---:B------:R-:W-:Y:S01]  /*1a6c0*/  VIADD R2, R12.reuse, 0x280 ;  /* 0x000002800c027836 */ /* 0x040fe20000000000 */
[----:B------:R-:W-:Y:S01]  /*1a6d0*/  R2UR UR7, R3 ;  /* 0x00000000030772ca */ /* 0x000fe200000e0000 */
[----:B------:R-:W-:Y:S01]  /*1a6e0*/  IMAD.MOV.U32 R3, RZ, RZ, 0x40000040 ;  /* 0x40000040ff037424 */ /* 0x000fe200078e00ff */
[----:B------:R-:W-:Y:S01]  /*1a6f0*/  MUFU.EX2 R192, R192 ;  /* 0x000000c000c07308 */ /* 0x000fe20000000800 */
[----:B------:R-:W-:-:S07]  /*1a700*/  VIADD R12, R12, 0x300 ;  /* 0x000003000c0c7836 */ /* 0x000fce0000000000 */
[----:B------:R-:W-:Y:S08]  /*1a710*/  MUFU.EX2 R152, R152 ;  /* 0x0000009800987308 */ /* 0x000ff00000000800 */
[----:B------:R-:W-:Y:S01]  /*1a720*/  MUFU.EX2 R194, R194 ;  /* 0x000000c200c27308 */ /* 0x000fe20000000800 */
[----:B------:R-:W-:Y:S02]  /*1a730*/  WARPGROUP.DEPBAR.LE gsb0, 0x0 ;  /* 0x00008000000079c5 */ /* 0x000fe40000010000 */
[----:B------:R-:W-:Y:S01]  /*1a740*/  WARPGROUP.ARRIVE ;  /* 0x00000000000079c5 */ /* 0x000fe20000000000 */
[-CC-:B------:R-:W-:Y:S01]  /*1a750*/  FFMA.FTZ R188, R144, R0.reuse, -R13.reuse ;  /* 0x0000000090bc7223 */ /* 0x180fe2000001080d */
[-CC-:B------:R-:W-:Y:S01]  /*1a760*/  FFMA.FTZ R144, R145, R0.reuse, -R13.reuse ;  /* 0x0000000091907223 */ /* 0x180fe2000001080d */
[----:B------:R-:W-:-:S03]  /*1a770*/  FFMA.FTZ R190, R148, R0, -R13 ;  /* 0x0000000094be7223 */ /* 0x000fc6000001080d */
[----:B------:R-:W-:Y:S01]  /*1a780*/  HGMMA.64x192x16.F32.BF16 R24, R184, gdesc[UR4].tnspB, R24, gsb0 ;  /* 0x42e00004b8187df0 */ /* 0x000fe20008001818 */
[----:B------:R-:W-:Y:S01]  /*1a790*/  R2UR UR6, R2 ;  /* 0x00000000020672ca */ /* 0x000fe200000e0000 */
[----:B------:R-:W-:Y:S01]  /*1a7a0*/  FADD.FTZ R2, -R5, R8 ;  /* 0x0000000805027221 */ /* 0x000fe20000010100 */
[----:B------:R-:W-:Y:S01]  /*1a7b0*/  R2UR UR7, R3 ;  /* 0x00000000030772ca */ /* 0x000fe200000e0000 */
[-CC-:B------:R-:W-:Y:S01]  /*1a7c0*/  FFMA.FTZ R8, R120, R0.reuse, -R13.reuse ;  /* 0x0000000078087223 */ /* 0x180fe2000001080d */
[-CC-:B------:R-:W-:Y:S01]  /*1a7d0*/  FFMA.FTZ R120, R121, R0.reuse, -R13.reuse ;  /* 0x0000000079787223 */ /* 0x180fe2000001080d */
[-C--:B------:R-:W-:Y:S01]  /*1a7e0*/  FMUL.FTZ R2, R2, R0.reuse ;  /* 0x0000000002027220 */ /* 0x080fe20000410000 */
[----:B------:R-:W-:Y:S01]  /*1a7f0*/  FFMA.FTZ R121, R124, R0, -R13 ;  /* 0x000000007c797223 */ /* 0x000fe2000001080d */
[----:B------:R-:W-:Y:S08]  /*1a800*/  MUFU.EX2 R188, R188 ;  /* 0x000000bc00bc7308 */ /* 0x000ff00000000800 */
[----:B------:R0:W1:Y:S08]  /*1a810*/  MUFU.EX2 R3, R2 ;  /* 0x0000000200037308 */ /* 0x0000700000000800 */
[----:B------:R-:W2:Y:S01]  /*1a820*/  MUFU.EX2 R144, R144 ;  /* 0x0000009000907308 */ /* 0x000ea20000000800 */
[----:B0-----:R-:W-:-:S04]  /*1a830*/  FMNMX.FTZ R2, R170, R7, !PT ;  /* 0x00000007aa027209 */ /* 0x001fc80007810000 */
[----:B------:R-:W-:-:S03]  /*1a840*/  FMNMX.FTZ R2, R171, R2, !PT ;  /* 0x00000002ab027209 */ /* 0x000fc60007810000 */
[----:B------:R-:W0:Y:S01]  /*1a850*/  MUFU.EX2 R190, R190 ;  /* 0x000000be00be7308 */ /* 0x000e220000000800 */
[----:B------:R-:W-:Y:S01]  /*1a860*/  FMNMX.FTZ R2, R174, R2, !PT ;  /* 0x00000002ae027209 */ /* 0x000fe20007810000 */
[----:B-1----:R-:W-:Y:S01]  /*1a870*/  FFMA.FTZ R15, R3, R15, R200 ;  /* 0x0000000f030f7223 */ /* 0x002fe200000100c8 */
[C---:B------:R-:W-:Y:S02]  /*1a880*/  F2FP.BF16.F32.PACK_AB R200, R168.reuse, R200 ;  /* 0x000000c8a8c8723e */ /* 0x040fe400000010ff */
[----:B------:R-:W-:Y:S01]  /*1a890*/  FMNMX.FTZ R2, R175, R2, !PT ;  /* 0x00000002af027209 */ /* 0x000fe20007810000 */
[----:B------:R-:W-:Y:S02]  /*1a8a0*/  FADD.FTZ R15, R168, R15 ;  /* 0x0000000fa80f7221 */ /* 0x000fe40000010000 */
[----:B------:R-:W-:Y:S01]  /*1a8b0*/  MUFU.EX2 R8, R8 ;  /* 0x0000000800087308 */ /* 0x000fe20000000800 */
[----:B------:R-:W-:Y:S01]  /*1a8c0*/  FMNMX.FTZ R2, R162, R2, !PT ;  /* 0x00000002a2027209 */ /* 0x000fe20007810000 */
[----:B------:R-:W-:Y:S01]  /*1a8d0*/  FADD.FTZ R15, R202, R15 ;  /* 0x0000000fca0f7221 */ /* 0x000fe20000010000 */
[----:B------:R-:W-:-:S02]  /*1a8e0*/  F2FP.BF16.F32.PACK_AB R202, R169, R202 ;  /* 0x000000caa9ca723e */ /* 0x000fc400000010ff */
[----:B------:R-:W-:Y:S01]  /*1a8f0*/  FMNMX.FTZ R2, R163, R2, !PT ;  /* 0x00000002a3027209 */ /* 0x000fe20007810000 */
[----:B------:R-:W-:Y:S02]  /*1a900*/  FADD.FTZ R15, R169, R15 ;  /* 0x0000000fa90f7221 */ /* 0x000fe40000010000 */
[----:B------:R-:W-:Y:S01]  /*1a910*/  MUFU.EX2 R120, R120 ;  /* 0x0000007800787308 */ /* 0x000fe20000000800 */
[----:B------:R-:W-:Y:S01]  /*1a920*/  FMNMX.FTZ R2, R166, R2, !PT ;  /* 0x00000002a6027209 */ /* 0x000fe20007810000 */
[----:B------:R-:W-:Y:S01]  /*1a930*/  FADD.FTZ R15, R196, R15 ;  /* 0x0000000fc40f7221 */ /* 0x000fe20000010000 */
        /* <DEDUP_REMOVED lines=8> */
[----:B------:R-:W-:-:S03]  /*1a9c0*/  FADD.FTZ R15, R160, R15 ;  /* 0x0000000fa00f7221 */ /* 0x000fc60000010000 */
[----:B------:R-:W-:Y:S01]  /*1a9d0*/  FMNMX.FTZ R2, R158, R2, !PT ;  /* 0x000000029e027209 */ /* 0x000fe20007810000 */
[----:B------:R-:W-:Y:S01]  /*1a9e0*/  FADD.FTZ R15, R192, R15 ;  /* 0x0000000fc00f7221 */ /* 0x000fe20000010000 */
[C---:B------:R-:W-:Y:S02]  /*1a9f0*/  F2FP.BF16.F32.PACK_AB R192, R152.reuse, R192 ;  /* 0x000000c098c0723e */ /* 0x040fe400000010ff */
[----:B------:R-:W-:Y:S01]  /*1aa00*/  FMNMX.FTZ R2, R159, R2, !PT ;  /* 0x000000029f027209 */ /* 0x000fe20007810000 */
[----:B------:R-:W-:-:S03]  /*1aa10*/  FADD.FTZ R15, R152, R15 ;  /* 0x0000000f980f7221 */ /* 0x000fc60000010000 */
[----:B------:R-:W-:Y:S01]  /*1aa20*/  FMNMX.FTZ R2, R146, R2, !PT ;  /* 0x0000000292027209 */ /* 0x000fe20007810000 */
[----:B------:R-:W-:Y:S01]  /*1aa30*/  FADD.FTZ R15, R194, R15 ;  /* 0x0000000fc20f7221 */ /* 0x000fe20000010000 */
[----:B------:R-:W-:Y:S02]  /*1aa40*/  F2FP.BF16.F32.PACK_AB R194, R21, R194 ;  /* 0x000000c215c2723e */ /* 0x000fe400000010ff */
[----:B------:R-:W-:Y:S01]  /*1aa50*/  FMNMX.FTZ R2, R147, R2, !PT ;  /* 0x0000000293027209 */ /* 0x000fe20007810000 */
[----:B------:R-:W-:-:S03]  /*1aa60*/  FADD.FTZ R15, R21, R15 ;  /* 0x0000000f150f7221 */ /* 0x000fc60000010000 */
[----:B------:R-:W-:Y:S01]  /*1aa70*/  FMNMX.FTZ R2, R150, R2, !PT ;  /* 0x0000000296027209 */ /* 0x000fe20007810000 */
[----:B------:R-:W-:Y:S01]  /*1aa80*/  FADD.FTZ R15, R188, R15 ;  /* 0x0000000fbc0f7221 */ /* 0x000fe20000010000 */
[C---:B--2---:R-:W-:Y:S02]  /*1aa90*/  F2FP.BF16.F32.PACK_AB R188, R144.reuse, R188 ;  /* 0x000000bc90bc723e */ /* 0x044fe400000010ff */
[----:B------:R-:W-:Y:S01]  /*1aaa0*/  FMNMX.FTZ R2, R151, R2, !PT ;  /* 0x0000000297027209 */ /* 0x000fe20007810000 */
[----:B------:R-:W-:-:S03]  /*1aab0*/  FADD.FTZ R15, R144, R15 ;  /* 0x0000000f900f7221 */ /* 0x000fc60000010000 */
[----:B------:R-:W-:Y:S01]  /*1aac0*/  FMNMX.FTZ R2, R138, R2, !PT ;  /* 0x000000028a027209 */ /* 0x000fe20007810000 */
[----:B0-----:R-:W-:Y:S01]  /*1aad0*/  FADD.FTZ R15, R190, R15 ;  /* 0x0000000fbe0f7221 */ /* 0x001fe20000010000 */
[C---:B------:R-:W-:Y:S02]  /*1aae0*/  F2FP.BF16.F32.PACK_AB R190, R10.reuse, R190 ;  /* 0x000000be0abe723e */ /* 0x040fe400000010ff */
[----:B------:R-:W-:Y:S01]  /*1aaf0*/  FMNMX.FTZ R2, R139, R2, !PT ;  /* 0x000000028b027209 */ /* 0x000fe20007810000 */
[----:B------:R-:W-:Y:S01]  /*1ab00*/  FADD.FTZ R15, R10, R15 ;  /* 0x0000000f0a0f7221 */ /* 0x000fe20000010000 */
[----:B------:R-:W-:Y:S02]  /*1ab10*/  IMAD.MOV.U32 R10, RZ, RZ, R217 ;  /* 0x000000ffff0a7224 */ /* 0x000fe400078e00d9 */
        /* <DEDUP_REMOVED lines=14> */
[----:B------:R-:W-:-:S04]  /*1ac00*/  FADD.FTZ R2, -R4, R7 ;  /* 0x0000000704027221 */ /* 0x000fc80000010100 */
[-C--:B------:R-:W-:Y:S01]  /*1ac10*/  FMUL.FTZ R2, R2, R0.reuse ;  /* 0x0000000002027220 */ /* 0x080fe20000410000 */
[----:B------:R-:W-:Y:S02]  /*1ac20*/  WARPGROUP.DEPBAR.LE gsb0, 0x0 ;  /* 0x00008000000079c5 */ /* 0x000fe40000010000 */
[----:B------:R-:W-:Y:S01]  /*1ac30*/  WARPGROUP.ARRIVE ;  /* 0x00000000000079c5 */ /* 0x000fe20000000000 */
[-CC-:B------:R-:W-:Y:S01]  /*1ac40*/  FFMA.FTZ R184, R136, R0.reuse, -R13.reuse ;  /* 0x0000000088b87223 */ /* 0x180fe2000001080d */
[-CC-:B------:R-:W-:Y:S01]  /*1ac50*/  FFMA.FTZ R136, R137, R0.reuse, -R13.reuse ;  /* 0x0000000089887223 */ /* 0x180fe2000001080d */
[-CC-:B------:R-:W-:Y:S01]  /*1ac60*/  FFMA.FTZ R186, R140, R0.reuse, -R13.reuse ;  /* 0x000000008cba7223 */ /* 0x180fe2000001080d */
[----:B------:R-:W-:Y:S01]  /*1ac70*/  FFMA.FTZ R137, R141, R0, -R13 ;  /* 0x000000008d897223 */ /* 0x000fe2000001080d */
[----:B------:R-:W-:Y:S01]  /*1ac80*/  MUFU.EX2 R2, R2 ;  /* 0x0000000200027308 */ /* 0x000fe20000000800 */
[----:B------:R-:W-:Y:S01]  /*1ac90*/  HGMMA.64x192x16.F32.BF16 R24, R180, gdesc[UR4].tnspB, R24, gsb0 ;  /* 0x42e00004b4187df0 */ /* 0x000fe20008001818 */
[----:B------:R-:W-:-:S06]  /*1aca0*/  R2UR UR6, R12 ;  /* 0x000000000c0672ca */ /* 0x000fcc00000e0000 */
[----:B------:R-:W0:Y:S08]  /*1acb0*/  MUFU.EX2 R184, R184 ;  /* 0x000000b800b87308 */ /* 0x000e300000000800 */
[----:B------:R-:W1:Y:S08]  /*1acc0*/  MUFU.EX2 R136, R136 ;  /* 0x0000008800887308 */ /* 0x000e700000000800 */
        /* <DEDUP_REMOVED lines=8> */
[----:B------:R-:W-:Y:S02]  /*1ad50*/  WARPGROUP.DEPBAR.LE gsb0, 0x0 ;  /* 0x00008000000079c5 */ /* 0x000fe40000010000 */
[-CC-:B------:R-:W-:Y:S01]  /*1ad60*/  FFMA.FTZ R180, R128, R0.reuse, -R13.reuse ;  /* 0x0000000080b47223 */ /* 0x180fe2000001080d */
[-CC-:B------:R-:W-:Y:S01]  /*1ad70*/  FFMA.FTZ R128, R129, R0.reuse, -R13.reuse ;  /* 0x0000000081807223 */ /* 0x180fe2000001080d */
[-CC-:B------:R-:W-:Y:S01]  /*1ad80*/  FFMA.FTZ R182, R132, R0.reuse, -R13.reuse ;  /* 0x0000000084b67223 */ /* 0x180fe2000001080d */
[-CC-:B------:R-:W-:Y:S01]  /*1ad90*/  FFMA.FTZ R129, R133, R0.reuse, -R13.reuse ;  /* 0x0000000085817223 */ /* 0x180fe2000001080d */
[-C--:B------:R-:W-:Y:S01]  /*1ada0*/  FFMA.FTZ R13, R125, R0.reuse, -R13 ;  /* 0x000000007d0d7223 */ /* 0x080fe2000001080d */
[----:B------:R-:W-:Y:S01]  /*1adb0*/  WARPGROUP.ARRIVE ;  /* 0x00000000000079c5 */ /* 0x000fe20000000000 */
[-C--:B------:R-:W-:Y:S01]  /*1adc0*/  FMUL.FTZ R125, R4, R0.reuse ;  /* 0x00000000047d7220 */ /* 0x080fe20000410000 */
[----:B------:R-:W-:Y:S03]  /*1add0*/  MUFU.EX2 R180, R180 ;  /* 0x000000b400b47308 */ /* 0x000fe60000000800 */
        /* <DEDUP_REMOVED lines=12> */
[----:B------:R-:W-:Y:S01]  /*1aea0*/  FFMA.FTZ R181, R130, R0, -R125 ;  /* 0x0000000082b57223 */ /* 0x000fe2000001087d */
[----:B------:R-:W1:Y:S01]  /*1aeb0*/  MUFU.EX2 R201, R201 ;  /* 0x000000c900c97308 */ /* 0x000e620000000800 */
[----:B0-----:R-:W-:-:S02]  /*1aec0*/  IMAD.MOV.U32 R13, RZ, RZ, 0x40000040 ;  /* 0x40000040ff0d7424 */ /* 0x001fc400078e00ff */
[-CC-:B------:R-:W-:Y:S01]  /*1aed0*/  FFMA.FTZ R140, R159, R0.reuse, -R125.reuse ;  /* 0x000000009f8c7223 */ /* 0x180fe2000001087d */
[-CC-:B------:R-:W-:Y:S01]  /*1aee0*/  FFMA.FTZ R189, R146, R0.reuse, -R125.reuse ;  /* 0x0000000092bd7223 */ /* 0x180fe2000001087d */
[-CC-:B------:R-:W-:Y:S01]  /*1aef0*/  FFMA.FTZ R12, R147, R0.reuse, -R125.reuse ;  /* 0x00000000930c7223 */ /* 0x180fe2000001087d */
[-CC-:B------:R-:W-:Y:S01]  /*1af00*/  FFMA.FTZ R191, R150, R0.reuse, -R125.reuse ;  /* 0x0000000096bf7223 */ /* 0x180fe2000001087d */
[----:B------:R-:W-:Y:S01]  /*1af10*/  R2UR UR7, R13 ;  /* 0x000000000d0772ca */ /* 0x000fe200000e0000 */
[-CC-:B------:R-:W-:Y:S01]  /*1af20*/  FFMA.FTZ R151, R151, R0.reuse, -R125.reuse ;  /* 0x0000000097977223 */ /* 0x180fe2000001087d */
[----:B------:R-:W0:Y:S01]  /*1af30*/  MUFU.EX2 R124, R124 ;  /* 0x0000007c007c7308 */ /* 0x000e220000000800 */
[-C--:B------:R-:W-:Y:S01]  /*1af40*/  FFMA.FTZ R185, R138, R0.reuse, -R125 ;  /* 0x000000008ab97223 */ /* 0x080fe2000001087d */
[----:B------:R-:W-:Y:S01]  /*1af50*/  @!P1 PRMT R13, RZ, 0x654, R11 ;  /* 0x00000654ff0d9816 */ /* 0x000fe2000000000b */
[-CC-:B------:R-:W-:Y:S01]  /*1af60*/  FFMA.FTZ R139, R139, R0.reuse, -R125.reuse ;  /* 0x000000008b8b7223 */ /* 0x180fe2000001087d */
[-CC-:B------:R-:W-:Y:S01]  /*1af70*/  FFMA.FTZ R187, R142, R0.reuse, -R125.reuse ;  /* 0x000000008ebb7223 */ /* 0x180fe2000001087d */
[-CC-:B------:R-:W-:Y:S01]  /*1af80*/  FFMA.FTZ R183, R134, R0.reuse, -R125.reuse ;  /* 0x0000000086b77223 */ /* 0x180fe2000001087d */
[-CC-:B------:R-:W-:Y:S01]  /*1af90*/  FFMA.FTZ R135, R135, R0.reuse, -R125.reuse ;  /* 0x0000000087877223 */ /* 0x180fe2000001087d */
[----:B------:R-:W-:Y:S01]  /*1afa0*/  FFMA.FTZ R122, R122, R0, -R125 ;  /* 0x000000007a7a7223 */ /* 0x000fe2000001087d */
[----:B------:R-:W2:Y:S01]  /*1afb0*/  MUFU.EX2 R203, R203 ;  /* 0x000000cb00cb7308 */ /* 0x000ea20000000800 */
[----:B-1----:R-:W-:Y:S01]  /*1afc0*/  FFMA.FTZ R14, R2, R14, R201 ;  /* 0x0000000e020e7223 */ /* 0x002fe200000100c9 */
[-C--:B------:R-:W-:Y:S01]  /*1afd0*/  FFMA.FTZ R123, R123, R0.reuse, -R125 ;  /* 0x000000007b7b7223 */ /* 0x080fe2000001087d */
[----:B------:R-:W-:Y:S01]  /*1afe0*/  HGMMA.64x192x16.F32.BF16 R24, R176, gdesc[UR4].tnspB, R24, gsb0 ;  /* 0x42e00004b0187df0 */ /* 0x000fe20008001818 */
[----:B------:R-:W-:Y:S01]  /*1aff0*/  FADD.FTZ R15, R180, R15 ;  /* 0x0000000fb40f7221 */ /* 0x000fe20000010000 */
[----:B------:R-:W-:-:S03]  /*1b000*/  FFMA.FTZ R126, R126, R0, -R125 ;  /* 0x000000007e7e7223 */ /* 0x000fc6000001087d */
        /* <DEDUP_REMOVED lines=11> */
[----:B--2---:R-:W-:Y:S01]  /*1b0c0*/  FADD.FTZ R130, R133, R14 ;  /* 0x0000000e85827221 */ /* 0x004fe20000010000 */
[----:B------:R-:W-:Y:S01]  /*1b0d0*/  FFMA.FTZ R14, R131, R0, -R125 ;  /* 0x00000000830e7223 */ /* 0x000fe2000001087d */
[----:B------:R-:W-:-:S05]  /*1b0e0*/  F2FP.BF16.F32.PACK_AB R197, R133, R197 ;  /* 0x000000c585c5723e */ /* 0x000fca00000010ff */
[----:B------:R-:W2:Y:S01]  /*1b0f0*/  MUFU.EX2 R193, R193 ;  /* 0x000000c100c17308 */ /* 0x000ea20000000800 */
[----:B-1----:R-:W-:-:S07]  /*1b100*/  FADD.FTZ R130, R199, R130 ;  /* 0x00000082c7827221 */ /* 0x002fce0000010000 */
        /* <DEDUP_REMOVED lines=19> */
[----:B--2---:R-:W-:-:S07]  /*1b240*/  FADD.FTZ R130, R191, R130 ;  /* 0x00000082bf827221 */ /* 0x004fce0000010000 */
[----:B------:R-:W-:Y:S01]  /*1b250*/  MUFU.EX2 R187, R187 ;  /* 0x000000bb00bb7308 */ /* 0x000fe20000000800 */
[C---:B-1----:R-:W-:Y:S01]  /*1b260*/  FADD.FTZ R130, R11.reuse, R130 ;  /* 0x000000820b827221 */ /* 0x042fe20000010000 */
[----:B------:R-:W-:-:S06]  /*1b270*/  F2FP.BF16.F32.PACK_AB R191, R11, R191 ;  /* 0x000000bf0bbf723e */ /* 0x000fcc00000010ff */
[----:B------:R-:W-:Y:S01]  /*1b280*/  MUFU.EX2 R181, R181 ;  /* 0x000000b500b57308 */ /* 0x000fe20000000800 */
[----:B0-----:R-:W-:-:S07]  /*1b290*/  FADD.FTZ R130, R185, R130 ;  /* 0x00000082b9827221 */ /* 0x001fce0000010000 */
[----:B------:R-:W0:Y:S08]  /*1b2a0*/  MUFU.EX2 R128, R128 ;  /* 0x0000008000807308 */ /* 0x000e300000000800 */
[----:B------:R-:W-:Y:S08]  /*1b2b0*/  MUFU.EX2 R14, R14 ;  /* 0x0000000e000e7308 */ /* 0x000ff00000000800 */
[----:B------:R-:W1:Y:S01]  /*1b2c0*/  MUFU.EX2 R182, R182 ;  /* 0x000000b600b67308 */ /* 0x000e620000000800 */
[C---:B0-----:R-:W-:Y:S01]  /*1b2d0*/  FADD.FTZ R15, R128.reuse, R15 ;  /* 0x0000000f800f7221 */ /* 0x041fe20000010000 */
[----:B------:R-:W-:-:S06]  /*1b2e0*/  F2FP.BF16.F32.PACK_AB R180, R128, R180 ;  /* 0x000000b480b4723e */ /* 0x000fcc00000010ff */
[----:B------:R-:W-:Y:S08]  /*1b2f0*/  MUFU.EX2 R183, R183 ;  /* 0x000000b700b77308 */ /* 0x000ff00000000800 */
[----:B------:R-:W0:Y:S01]  /*1b300*/  MUFU.EX2 R129, R129 ;  /* 0x0000008100817308 */ /* 0x000e220000000800 */
[----:B-1----:R-:W-:-:S07]  /*1b310*/  FADD.FTZ R15, R182, R15 ;  /* 0x0000000fb60f7221 */ /* 0x002fce0000010000 */
[----:B------:R-:W-:Y:S08]  /*1b320*/  MUFU.EX2 R135, R135 ;  /* 0x0000008700877308 */ /* 0x000ff00000000800 */
[----:B------:R-:W-:Y:S01]  /*1b330*/  MUFU.EX2 R122, R122 ;  /* 0x0000007a007a7308 */ /* 0x000fe20000000800 */
[C---:B0-----:R-:W-:Y:S01]  /*1b340*/  FADD.FTZ R15, R129.reuse, R15 ;  /* 0x0000000f810f7221 */ /* 0x041fe20000010000 */
[----:B------:R-:W-:-:S03]  /*1b350*/  F2FP.BF16.F32.PACK_AB R182, R129, R182 ;  /* 0x000000b681b6723e */ /* 0x000fc600000010ff */
[----:B------:R-:W-:-:S03]  /*1b360*/  FADD.FTZ R15, R8, R15 ;  /* 0x0000000f080f7221 */ /* 0x000fc60000010000 */
[----:B------:R-:W0:Y:S01]  /*1b370*/  MUFU.EX2 R123, R123 ;  /* 0x0000007b007b7308 */ /* 0x000e220000000800 */
[----:B------:R-:W-:-:S04]  /*1b380*/  FADD.FTZ R15, R120, R15 ;  /* 0x0000000f780f7221 */ /* 0x000fc80000010000 */
[----:B------:R-:W-:-:S03]  /*1b390*/  FADD.FTZ R15, R121, R15 ;  /* 0x0000000f790f7221 */ /* 0x000fc60000010000 */
[----:B------:R-:W-:Y:S01]  /*1b3a0*/  MUFU.EX2 R126, R126 ;  /* 0x0000007e007e7308 */ /* 0x000fe20000000800 */
[C---:B------:R-:W-:Y:S01]  /*1b3b0*/  FADD.FTZ R15, R7.reuse, R15 ;  /* 0x0000000f070f7221 */ /* 0x040fe20000010000 */
[----:B------:R-:W-:Y:S02]  /*1b3c0*/  WARPGROUP.DEPBAR.LE gsb0, 0x0 ;  /* 0x00008000000079c5 */ /* 0x000fe40000010000 */
[----:B------:R1:W-:Y:S01]  /*1b3d0*/  @!P1 SYNCS.ARRIVE.TRANS64.RED.A1T0 RZ, [R13+URZ], RZ ;  /* 0x000000ff0dff99a7 */ /* 0x0003e2000810043f */
[----:B------:R-:W-:Y:S01]  /*1b3e0*/  F2FP.BF16.F32.PACK_AB R176, R120, R8 ;  /* 0x0000000878b0723e */ /* 0x000fe200000010ff */
[----:B------:R-:W-:Y:S01]  /*1b3f0*/  IMAD.MOV.U32 R8, RZ, RZ, R5 ;  /* 0x000000ffff087224 */ /* 0x000fe200078e0005 */
[----:B------:R-:W-:Y:S01]  /*1b400*/  F2FP.BF16.F32.PACK_AB R178, R7, R121 ;  /* 0x0000007907b2723e */ /* 0x000fe200000010ff */
[----:B------:R-:W-:Y:S01]  /*1b410*/  IMAD.MOV.U32 R7, RZ, RZ, R4 ;  /* 0x000000ffff077224 */ /* 0x000fe200078e0004 */
[----:B0-----:R-:W-:Y:S01]  /*1b420*/  F2FP.BF16.F32.PACK_AB R177, R123, R122 ;  /* 0x0000007a7bb1723e */ /* 0x001fe200000010ff */
[----:B------:R0:W-:Y:S01]  /*1b430*/  @!P1 SYNCS.ARRIVE.TRANS64.RED.A1T0 RZ, [R9+URZ], RZ ;  /* 0x000000ff09ff99a7 */ /* 0x0001e2000810043f */
[-CC-:B-1----:R-:W-:Y:S01]  /*1b440*/  FFMA.FTZ R13, R143, R0.reuse, -R125.reuse ;  /* 0x000000008f0d7223 */ /* 0x182fe2000001087d */
[----:B------:R-:W-:-:S05]  /*1b450*/  FFMA.FTZ R125, R127, R0, -R125 ;  /* 0x000000007f7d7223 */ /* 0x000fca000001087d */
[----:B------:R-:W-:Y:S08]  /*1b460*/  MUFU.EX2 R13, R13 ;  /* 0x0000000d000d7308 */ /* 0x000ff00000000800 */
[----:B0-----:R-:W0:Y:S08]  /*1b470*/  MUFU.EX2 R9, R139 ;  /* 0x0000008b00097308 */ /* 0x001e300000000800 */
[----:B------:R-:W1:Y:S01]  /*1b480*/  MUFU.EX2 R125, R125 ;  /* 0x0000007d007d7308 */ /* 0x000e620000000800 */
[C---:B0-----:R-:W-:Y:S01]  /*1b490*/  FADD.FTZ R130, R9.reuse, R130 ;  /* 0x0000008209827221 */ /* 0x041fe20000010000 */
[----:B------:R-:W-:Y:S01]  /*1b4a0*/  F2FP.BF16.F32.PACK_AB R185, R9, R185 ;  /* 0x000000b909b9723e */ /* 0x000fe200000010ff */
[----:B------:R-:W-:-:S02]  /*1b4b0*/  IMAD.MOV.U32 R9, RZ, RZ, R218 ;  /* 0x000000ffff097224 */ /* 0x000fc400078e00da */
[----:B------:R-:W-:Y:S01]  /*1b4c0*/  FADD.FTZ R130, R187, R130 ;  /* 0x00000082bb827221 */ /* 0x000fe20000010000 */
[----:B------:R-:W-:-:S03]  /*1b4d0*/  F2FP.BF16.F32.PACK_AB R187, R13, R187 ;  /* 0x000000bb0dbb723e */ /* 0x000fc600000010ff */
[----:B------:R-:W-:Y:S01]  /*1b4e0*/  FADD.FTZ R130, R13, R130 ;  /* 0x000000820d827221 */ /* 0x000fe20000010000 */
[----:B-1----:R-:W-:-:S03]  /*1b4f0*/  F2FP.BF16.F32.PACK_AB R179, R125, R126 ;  /* 0x0000007e7db3723e */ /* 0x002fc600000010ff */
[----:B------:R-:W-:Y:S01]  /*1b500*/  FADD.FTZ R130, R181, R130 ;  /* 0x00000082b5827221 */ /* 0x000fe20000010000 */
[----:B------:R-:W-:-:S03]  /*1b510*/  F2FP.BF16.F32.PACK_AB R181, R14, R181 ;  /* 0x000000b50eb5723e */ /* 0x000fc600000010ff */
[----:B------:R-:W-:-:S04]  /*1b520*/  FADD.FTZ R130, R14, R130 ;  /* 0x000000820e827221 */ /* 0x000fc80000010000 */
[----:B------:R-:W-:Y:S01]  /*1b530*/  FADD.FTZ R130, R183, R130 ;  /* 0x00000082b7827221 */ /* 0x000fe20000010000 */
[----:B------:R-:W-:-:S03]  /*1b540*/  F2FP.BF16.F32.PACK_AB R183, R135, R183 ;  /* 0x000000b787b7723e */ /* 0x000fc600000010ff */
[----:B------:R-:W-:-:S04]  /*1b550*/  FADD.FTZ R130, R135, R130 ;  /* 0x0000008287827221 */ /* 0x000fc80000010000 */
[----:B------:R-:W-:-:S04]  /*1b560*/  FADD.FTZ R130, R122, R130 ;  /* 0x000000827a827221 */ /* 0x000fc80000010000 */
[----:B------:R-:W-:-:S04]  /*1b570*/  FADD.FTZ R130, R123, R130 ;  /* 0x000000827b827221 */ /* 0x000fc80000010000 */
[----:B------:R-:W-:-:S04]  /*1b580*/  FADD.FTZ R130, R126, R130 ;  /* 0x000000827e827221 */ /* 0x000fc80000010000 */
[----:B------:R-:W-:Y:S01]  /*1b590*/  FADD.FTZ R14, R125, R130 ;  /* 0x000000827d0e7221 */ /* 0x000fe20000010000 */
[----:B------:R-:W-:Y:S06]  /*1b5a0*/  @P2 BRA `(.L_x_3826) ;  /* 0xffffffb000b02947 */ /* 0x000fec000383ffff */
.L_x_3815:
[----:B------:R-:W-:Y:S05]  /*1b5b0*/  BSYNC B0 ;  /* 0x0000000000007941 */ /* 0x000fea0003800000 */
.L_x_3814:
        /* <DEDUP_REMOVED lines=99> */
.L_x_3827:
[----:B------:R-:W-:Y:S01]  /*1bbf0*/  IMAD R6, R217, 0x8, R16 ;  /* 0x00000008d9067824 */ /* 0x000fe200078e0210 */
[----:B------:R-:W-:-:S04]  /*1bc00*/  SHF.L.U32 R3, R218, 0x1f, RZ ;  /* 0x0000001fda037819 */ /* 0x000fc800000006ff */
[----:B------:R0:W1:Y:S01]  /*1bc10*/  SYNCS.PHASECHK.TRANS64.TRYWAIT P2, [R6+URZ+0x36850], R3 ;  /* 0x03685003060075a7 */ /* 0x000062000804017f */
[----:B------:R-:W-:Y:S05]  /*1bc20*/  @!P0 BRA `(.L_x_3828) ;  /* 0x0000000000048947 */ /* 0x000fea0003800000 */
[----:B------:R-:W-:Y:S01]  /*1bc30*/  BPT.TRAP 0x1 ;  /* 0x000000040000795c */ /* 0x000fe20000300000 */
.L_x_3828:
[----:B------:R-:W-:Y:S01]  /*1bc40*/  VIADD R16, R16, 0x400 ;  /* 0x0000040010107836 */ /* 0x000fe20000000000 */
[----:B------:R-:W-:Y:S04]  /*1bc50*/  BSSY B0, `(.L_x_3829) ;  /* 0x0000008000007945 */ /* 0x000fe80003800000 */
[----:B------:R-:W-:-:S04]  /*1bc60*/  SHF.R.U32.HI R16, RZ, 0x4, R16 ;  /* 0x00000004ff107819 */ /* 0x000fc80000011610 */
[----:B------:R-:W-:-:S04]  /*1bc70*/  LOP3.LUT R16, R16, 0x3fff, RZ, 0xc0, !PT ;  /* 0x00003fff10107812 */ /* 0x000fc800078ec0ff */
[----:B------:R-:W-:-:S05]  /*1bc80*/  LOP3.LUT R16, R16, 0x3800000, RZ, 0xfc, !PT ;  /* 0x0380000010107812 */ /* 0x000fca00078efcff */
[----:B------:R-:W-:Y:S01]  /*1bc90*/  IMAD R7, R217, 0xa80, R16 ;  /* 0x00000a80d9077824 */ /* 0x000fe200078e0210 */
[----:B-1----:R-:W-:Y:S06]  /*1bca0*/  @P2 BRA `(.L_x_3830) ;  /* 0x0000000000082947 */ /* 0x002fec0003800000 */
[----:B------:R-:W1:Y:S02]  /*1bcb0*/  SYNCS.PHASECHK.TRANS64.TRYWAIT P0, [R6+URZ+0x36850], R3 ;  /* 0x03685003060075a7 */ /* 0x000e64000800017f */
[----:B-1----:R-:W-:Y:S05]  /*1bcc0*/  @!P0 BRA `(.L_x_3831) ;  /* 0x000000d400488947 */ /* 0x002fea0003800000 */
.L_x_3830:
[----:B------:R-:W-:Y:S05]  /*1bcd0*/  BSYNC B0 ;  /* 0x0000000000007941 */ /* 0x000fea0003800000 */
.L_x_3829:
[----:B------:R-:W-:Y:S01]  /*1bce0*/  IMAD.MOV.U32 R2, RZ, RZ, R7 ;  /* 0x000000ffff027224 */ /* 0x000fe200078e0007 */
[----:B------:R-:W-:Y:S01]  /*1bcf0*/  WARPGROUP.ARRIVE ;  /* 0x00000000000079c5 */ /* 0x000fe20000000000 */
[----:B01----:R-:W-:Y:S02]  /*1bd00*/  IMAD.MOV.U32 R3, RZ, RZ, 0x40000040 ;  /* 0x40000040ff037424 */ /* 0x003fe400078e00ff */
[----:B------:R-:W-:Y:S01]  /*1bd10*/  @!P1 VIADD R12, R6, 0x36860 ;  /* 0x00036860060c9836 */ /* 0x000fe20000000000 */
[----:B------:R-:W-:Y:S01]  /*1bd20*/  R2UR UR6, R2 ;  /* 0x00000000020672ca */ /* 0x000fe200000e0000 */
[----:B------:R-:W-:Y:S01]  /*1bd30*/  VIADD R2, R7, 0x80 ;  /* 0x0000008007027836 */ /* 0x000fe20000000000 */
[----:B------:R-:W-:Y:S01]  /*1bd40*/  R2UR UR7, R3 ;  /* 0x00000000030772ca */ /* 0x000fe200000e0000 */
[----:B------:R-:W-:Y:S01]  /*1bd50*/  IMAD.MOV.U32 R3, RZ, RZ, 0x40000040 ;  /* 0x40000040ff037424 */ /* 0x000fe200078e00ff */
[----:B------:R-:W-:Y:S01]  /*1bd60*/  @!P1 PRMT R12, RZ, 0x654, R12 ;  /* 0x00000654ff0c9816 */ /* 0x000fe2000000000c */
[----:B------:R-:W-:-:S02]  /*1bd70*/  IMAD.MOV.U32 R6, RZ, RZ, RZ ;  /* 0x000000ffff067224 */ /* 0x000fc400078e00ff */
[----:B------:R-:W-:Y:S02]  /*1bd80*/  VIADD R217, R217, 0x1 ;  /* 0x00000001d9d97836 */ /* 0x000fe40000000000 */
[----:B------:R-:W-:-:S03]  /*1bd90*/  VIADD R227, R227, 0x1 ;  /* 0x00000001e3e37836 */ /* 0x000fc60000000000 */
[----:B------:R-:W-:-:S03]  /*1bda0*/  ISETP.NE.AND P2, PT, R217, 0x2, PT ;  /* 0x00000002d900780c */ /* 0x000fc60003f45270 */
[----:B------:R-:W-:Y:S01]  /*1bdb0*/  HGMMA.64x192x16.F32.BF16 R24, R200, gdesc[UR4].tnspB, R24, gsb0 ;  /* 0x42e00004c8187df0 */ /* 0x000fe20008001818 */
[----:B------:R-:W-:Y:S01]  /*1bdc0*/  R2UR UR6, R2 ;  /* 0x00000000020672ca */ /* 0x000fe200000e0000 */
[----:B------:R-:W-:Y:S01]  /*1bdd0*/  VIADD R2, R7, 0x100 ;  /* 0x0000010007027836 */ /* 0x000fe20000000000 */
[----:B------:R-:W-:Y:S01]  /*1bde0*/  R2UR UR7, R3 ;  /* 0x00000000030772ca */ /* 0x000fe200000e0000 */
[----:B------:R-:W-:Y:S01]  /*1bdf0*/  IMAD.MOV.U32 R3, RZ, RZ, 0x40000040 ;  /* 0x40000040ff037424 */ /* 0x000fe200078e00ff */
[----:B------:R-:W-:Y:S01]  /*1be00*/  SEL R217, R217, RZ, P2 ;  /* 0x000000ffd9d97207 */ /* 0x000fe20001000000 */
[----:B------:R-:W-:Y:S02]  /*1be10*/  WARPGROUP.DEPBAR.LE gsb0, 0x0 ;  /* 0x00008000000079c5 */ /* 0x000fe40000010000 */
[----:B------:R-:W-:-:S12]  /*1be20*/  WARPGROUP.ARRIVE ;  /* 0x00000000000079c5 */ /* 0x000fd80000000000 */
        /* <DEDUP_REMOVED lines=29> */
[----:B------:R-:W-:Y:S02]  /*1c000*/  R2UR UR6, R2 ;  /* 0x00000000020672ca */ /* 0x000fe400000e0000 */
[----:B------:R-:W-:Y:S01]  /*1c010*/  R2UR UR7, R3 ;  /* 0x00000000030772ca */ /* 0x000fe200000e0000 */
[----:B------:R-:W0:Y:S04]  /*1c020*/  SHFL.BFLY PT, R2, R15, 0x2, 0x1f ;  /* 0x0c401f000f027f89 */ /* 0x000e2800000e0000 */
[----:B------:R-:W1:Y:S01]  /*1c030*/  SHFL.BFLY PT, R3, R14, 0x2, 0x1f ;  /* 0x0c401f000e037f89 */ /* 0x000e6200000e0000 */
[----:B0-----:R-:W-:Y:S01]  /*1c040*/  FADD.FTZ R2, R2, R15 ;  /* 0x0000000f02027221 */ /* 0x001fe20000010000 */
[----:B-1----:R-:W-:-:S04]  /*1c050*/  FADD.FTZ R8, R3, R14 ;  /* 0x0000000e03087221 */ /* 0x002fc80000010000 */
[----:B------:R-:W0:Y:S04]  /*1c060*/  SHFL.BFLY PT, R3, R2, 0x1, 0x1f ;  /* 0x0c201f0002037f89 */ /* 0x000e2800000e0000 */
[----:B------:R-:W1:Y:S01]  /*1c070*/  SHFL.BFLY PT, R7, R8, 0x1, 0x1f ;  /* 0x0c201f0008077f89 */ /* 0x000e6200000e0000 */
[----:B0-----:R-:W-:Y:S01]  /*1c080*/  FADD.FTZ R13, R2, R3 ;  /* 0x00000003020d7221 */ /* 0x001fe20000010000 */
[----:B------:R-:W-:Y:S01]  /*1c090*/  SEL R3, RZ, 0x1, P2 ;  /* 0x00000001ff037807 */ /* 0x000fe20001000000 */
[----:B------:R-:W-:Y:S02]  /*1c0a0*/  IMAD.MOV.U32 R2, RZ, RZ, -0x800000 ;  /* 0xff800000ff027424 */ /* 0x000fe400078e00ff */
[----:B-1----:R-:W-:Y:S01]  /*1c0b0*/  FADD.FTZ R16, R8, R7 ;  /* 0x0000000708107221 */ /* 0x002fe20000010000 */
[----:B------:R-:W-:Y:S01]  /*1c0c0*/  FSETP.NE.FTZ.AND P0, PT, R13, RZ, PT ;  /* 0x000000ff0d00720b */ /* 0x000fe20003f15000 */
[----:B------:R-:W-:Y:S01]  /*1c0d0*/  IMAD.MOV.U32 R7, RZ, RZ, RZ ;  /* 0x000000ffff077224 */ /* 0x000fe200078e00ff */
[----:B------:R-:W-:Y:S01]  /*1c0e0*/  LOP3.LUT R218, R218, R3, RZ, 0x3c, !PT ;  /* 0x00000003dada7212 */ /* 0x000fe200078e3cff */
[----:B------:R-:W-:Y:S01]  /*1c0f0*/  IMAD.MOV.U32 R3, RZ, RZ, -0x800000 ;  /* 0xff800000ff037424 */ /* 0x000fe200078e00ff */
[----:B------:R-:W-:-:S09]  /*1c100*/  FSETP.NE.FTZ.AND P3, PT, R16, RZ, PT ;  /* 0x000000ff1000720b */ /* 0x000fd20003f75000 */
[----:B------:R-:W0:Y:S01]  /*1c110*/  @P0 MUFU.LG2 R9, R13 ;  /* 0x0000000d00090308 */ /* 0x000e220000000c00 */
[----:B------:R-:W-:-:S03]  /*1c120*/  @P0 FMUL.FTZ R8, R0, 0.69314718246459960938 ;  /* 0x3f31721800080820 */ /* 0x000fc60000410000 */
[----:B------:R-:W-:-:S04]  /*1c130*/  @P3 FMUL.FTZ R0, R0, 0.69314718246459960938 ;  /* 0x3f31721800003820 */ /* 0x000fc80000410000 */
        /* <DEDUP_REMOVED lines=109> */
.L_x_3757:
        /* <DEDUP_REMOVED lines=10> */
[----:B------:R-:W-:Y:S01]  /*1c8b0*/  ULDC.64 UR6, c[0x0][0xc00] ;  /* 0x0003000000067ab9 */ /* 0x000fe20000000a00 */
[----:B------:R-:W-:Y:S01]  /*1c8c0*/  ULDC.64 UR4, c[0x0][0xc08] ;  /* 0x0003020000047ab9 */ /* 0x000fe20000000a00 */
[----:B------:R-:W3:Y:S01]  /*1c8d0*/  S2R R5, SR_SWINHI ;  /* 0x0000000000057919 */ /* 0x000ee20000002f00 */
[----:B------:R-:W4:Y:S04]  /*1c8e0*/  LDL.LU R141, [R1+0x6c] ;  /* 0x00006c00018d7983 */ /* 0x000f280000300800 */
[----:B------:R-:W4:Y:S01]  /*1c8f0*/  LDL R140, [R1+0x78] ;  /* 0x00007800018c7983 */ /* 0x000f220000100800 */
[----:B------:R-:W-:Y:S02]  /*1c900*/  MOV R134, R16 ;  /* 0x0000001000867202 */ /* 0x000fe40000000f00 */
[----:B---3--:R-:W-:Y:S01]  /*1c910*/  MOV R135, R5 ;  /* 0x0000000500877202 */ /* 0x008fe20000000f00 */
[----:B------:R-:W-:Y:S02]  /*1c920*/  BAR.SYNC.DEFER_BLOCKING 0x1, 0x100 ;  /* 0x0044000000007b1d */ /* 0x000fe40000010000 */
[----:B--2---:R-:W-:-:S03]  /*1c930*/  IMAD.WIDE R4, R0, 0x2, R134 ;  /* 0x0000000200047825 */ /* 0x004fc600078e0286 */
        /* <DEDUP_REMOVED lines=8> */
[----:B------:R-:W-:Y:S02]  /*1c9c0*/  SHF.R.U64 R88, R88, 0x3, RZ ;  /* 0x0000000358587819 */ /* 0x000fe400000012ff */
[----:B------:R-:W-:Y:S01]  /*1c9d0*/  IADD3 R80, P4, R4, 0x4040, RZ ;  /* 0x0000404004507810 */ /* 0x000fe20007f9e0ff */
[----:B------:R-:W-:Y:S01]  /*1c9e0*/  IMAD.X R11, RZ, RZ, R5, P2 ;  /* 0x000000ffff0b7224 */ /* 0x000fe200010e0605 */
[----:B------:R-:W-:Y:S02]  /*1c9f0*/  SHF.R.U64 R78, R78, 0x3, RZ ;  /* 0x000000034e4e7819 */ /* 0x000fe400000012ff */
[----:B------:R-:W-:-:S02]  /*1ca00*/  IADD3 R82, P3, R4, 0x4060, RZ ;  /* 0x0000406004527810 */ /* 0x000fc40007f7e0ff */
[----:B------:R-:W-:Y:S02]  /*1ca10*/  SHF.R.U64 R86, R86, 0x3, RZ ;  /* 0x0000000356567819 */ /* 0x000fe400000012ff */
[----:B------:R-:W-:Y:S02]  /*1ca20*/  SHF.R.U64 R84, R84, 0x3, RZ ;  /* 0x0000000354547819 */ /* 0x000fe400000012ff */
[C---:B------:R-:W-:Y:S02]  /*1ca30*/  LOP3.LUT R9, R4.reuse, 0x380, RZ, 0xc0, !PT ;  /* 0x0000038004097812 */ /* 0x040fe400078ec0ff */
[C---:B------:R-:W-:Y:S02]  /*1ca40*/  IADD3 R6, P0, R4.reuse, 0x4020, RZ ;  /* 0x0000402004067810 */ /* 0x040fe40007f1e0ff */
[----:B------:R-:W-:Y:S02]  /*1ca50*/  IADD3 R7, P2, R4, 0x8000, RZ ;  /* 0x0000800004077810 */ /* 0x000fe40007f5e0ff */
[----:B------:R-:W-:-:S02]  /*1ca60*/  LOP3.LUT R12, R88, R12, RZ, 0x3c, !PT ;  /* 0x0000000c580c7212 */ /* 0x000fc400078e3cff */
[----:B------:R-:W-:Y:S02]  /*1ca70*/  LOP3.LUT R88, R80, 0x380, RZ, 0xc0, !PT ;  /* 0x0000038050587812 */ /* 0x000fe400078ec0ff */
[----:B------:R-:W-:Y:S02]  /*1ca80*/  LOP3.LUT R14, R78, R14, RZ, 0x3c, !PT ;  /* 0x0000000e4e0e7212 */ /* 0x000fe400078e3cff */
[----:B------:R-:W-:Y:S02]  /*1ca90*/  LOP3.LUT R10, R86, R10, RZ, 0x3c, !PT ;  /* 0x0000000a560a7212 */ /* 0x000fe400078e3cff */
[----:B------:R-:W-:Y:S02]  /*1caa0*/  LOP3.LUT R76, R84, R76, RZ, 0x3c, !PT ;  /* 0x0000004c544c7212 */ /* 0x000fe400078e3cff */
[----:B------:R-:W-:Y:S01]  /*1cab0*/  LOP3.LUT R78, R82, 0x380, RZ, 0xc0, !PT ;  /* 0x00000380524e7812 */ /* 0x000fe200078ec0ff */
[----:B------:R-:W-:Y:S01]  /*1cac0*/  IMAD.X R15, RZ, RZ, R5, P6 ;  /* 0x000000ffff0f7224 */ /* 0x000fe200030e0605 */
[----:B------:R-:W-:-:S02]  /*1cad0*/  SHF.R.U64 R9, R9, 0x3, RZ ;  /* 0x0000000309097819 */ /* 0x000fc400000012ff */
[----:B------:R-:W-:Y:S02]  /*1cae0*/  LOP3.LUT R86, R6, 0x380, RZ, 0xc0, !PT ;  /* 0x0000038006567812 */ /* 0x000fe400078ec0ff */
[----:B------:R-:W-:Y:S01]  /*1caf0*/  LOP3.LUT R84, R7, 0x380, RZ, 0xc0, !PT ;  /* 0x0000038007547812 */ /* 0x000fe200078ec0ff */
[--C-:B------:R-:W-:Y:S01]  /*1cb00*/  IMAD.X R13, RZ, RZ, R5.reuse, P1 ;  /* 0x000000ffff0d7224 */ /* 0x100fe200008e0605 */
[----:B------:R-:W-:Y:S01]  /*1cb10*/  SHF.R.U64 R88, R88, 0x3, RZ ;  /* 0x0000000358587819 */ /* 0x000fe200000012ff */
[----:B------:R-:W-:Y:S01]  /*1cb20*/  IMAD.X R77, RZ, RZ, R5, P5 ;  /* 0x000000ffff4d7224 */ /* 0x000fe200028e0605 */
[C---:B------:R-:W-:Y:S02]  /*1cb30*/  IADD3 R8, P6, R4.reuse, 0x8040, RZ ;  /* 0x0000804004087810 */ /* 0x040fe40007fde0ff */
[C---:B------:R-:W-:Y:S02]  /*1cb40*/  IADD3 R0, P1, R4.reuse, 0x8020, RZ ;  /* 0x0000802004007810 */ /* 0x040fe40007f3e0ff */
[----:B------:R-:W-:-:S02]  /*1cb50*/  IADD3 R90, P5, R4, 0x8060, RZ ;  /* 0x00008060045a7810 */ /* 0x000fc40007fbe0ff */
[----:B------:R-:W-:Y:S02]  /*1cb60*/  SHF.R.U64 R91, R78, 0x3, RZ ;  /* 0x000000034e5b7819 */ /* 0x000fe400000012ff */
[----:B------:R-:W-:Y:S02]  /*1cb70*/  LOP3.LUT R4, R9, R4, RZ, 0x3c, !PT ;  /* 0x0000000409047212 */ /* 0x000fe400078e3cff */
[----:B------:R-:W-:Y:S02]  /*1cb80*/  SHF.R.U64 R86, R86, 0x3, RZ ;  /* 0x0000000356567819 */ /* 0x000fe400000012ff */
[----:B------:R-:W-:Y:S02]  /*1cb90*/  SHF.R.U64 R84, R84, 0x3, RZ ;  /* 0x0000000354547819 */ /* 0x000fe400000012ff */
[----:B------:R-:W-:Y:S02]  /*1cba0*/  LOP3.LUT R80, R88, R80, RZ, 0x3c, !PT ;  /* 0x0000005058507212 */ /* 0x000fe400078e3cff */
[----:B------:R-:W-:Y:S01]  /*1cbb0*/  LOP3.LUT R88, R8, 0x380, RZ, 0xc0, !PT ;  /* 0x0000038008587812 */ /* 0x000fe200078ec0ff */
[--C-:B------:R-:W-:Y:S01]  /*1cbc0*/  IMAD.X R79, RZ, RZ, R5.reuse, P0 ;  /* 0x000000ffff4f7224 */ /* 0x100fe200000e0605 */
[----:B------:R-:W-:Y:S01]  /*1cbd0*/  LOP3.LUT R82, R91, R82, RZ, 0x3c, !PT ;  /* 0x000000525b527212 */ /* 0x000fe200078e3cff */
[--C-:B------:R-:W-:Y:S01]  /*1cbe0*/  IMAD.X R81, RZ, RZ, R5.reuse, P4 ;  /* 0x000000ffff517224 */ /* 0x100fe200020e0605 */
[----:B------:R-:W-:Y:S01]  /*1cbf0*/  LOP3.LUT R136, R90, 0x380, RZ, 0xc0, !PT ;  /* 0x000003805a887812 */ /* 0x000fe200078ec0ff */
[--C-:B------:R-:W-:Y:S01]  /*1cc00*/  IMAD.X R83, RZ, RZ, R5.reuse, P3 ;  /* 0x000000ffff537224 */ /* 0x100fe200018e0605 */
[----:B------:R-:W-:Y:S01]  /*1cc10*/  LOP3.LUT R78, R86, R6, RZ, 0x3c, !PT ;  /* 0x00000006564e7212 */ /* 0x000fe200078e3cff */
[--C-:B------:R-:W-:Y:S01]  /*1cc20*/  IMAD.X R85, RZ, RZ, R5.reuse, P2 ;  /* 0x000000ffff557224 */ /* 0x100fe200010e0605 */
[----:B------:R-:W-:Y:S01]  /*1cc30*/  LOP3.LUT R84, R84, R7, RZ, 0x3c, !PT ;  /* 0x0000000754547212 */ /* 0x000fe200078e3cff */
[--C-:B------:R-:W-:Y:S01]  /*1cc40*/  IMAD.X R87, RZ, RZ, R5.reuse, P1 ;  /* 0x000000ffff577224 */ /* 0x100fe200008e0605 */
[----:B------:R-:W-:Y:S01]  /*1cc50*/  MOV R91, R4 ;  /* 0x00000004005b7202 */ /* 0x000fe20000000f00 */
[--C-:B------:R-:W-:Y:S01]  /*1cc60*/  IMAD.X R89, RZ, RZ, R5.reuse, P6 ;  /* 0x000000ffff597224 */ /* 0x100fe200030e0605 */
[----:B------:R-:W-:Y:S01]  /*1cc70*/  F2FP.BF16.F32.PACK_AB R4, R25, R24 ;  /* 0x000000181904723e */ /* 0x000fe200000010ff */
[----:B------:R-:W-:Y:S01]  /*1cc80*/  IMAD.X R9, RZ, RZ, R5, P5 ;  /* 0x000000ffff097224 */ /* 0x000fe200028e0605 */
[----:B------:R-:W-:-:S02]  /*1cc90*/  F2FP.BF16.F32.PACK_AB R5, R27, R26 ;  /* 0x0000001a1b05723e */ /* 0x000fc400000010ff */
[----:B------:R-:W-:Y:S02]  /*1cca0*/  F2FP.BF16.F32.PACK_AB R6, R29, R28 ;  /* 0x0000001c1d06723e */ /* 0x000fe400000010ff */
[----:B------:R-:W-:Y:S02]  /*1ccb0*/  F2FP.BF16.F32.PACK_AB R7, R31, R30 ;  /* 0x0000001e1f07723e */ /* 0x000fe400000010ff */
[----:B------:R-:W-:Y:S02]  /*1ccc0*/  SHF.R.U64 R88, R88, 0x3, RZ ;  /* 0x0000000358587819 */ /* 0x000fe400000012ff */
[----:B------:R-:W-:Y:S01]  /*1ccd0*/  SHF.R.U64 R136, R136, 0x3, RZ ;  /* 0x0000000388887819 */ /* 0x000fe200000012ff */
[----:B------:R2:W-:Y:S01]  /*1cce0*/  STSM.16.M88.4 [R91], R4 ;  /* 0x000000045b007844 */ /* 0x0005e20000000200 */
[----:B------:R-:W-:Y:S02]  /*1ccf0*/  LOP3.LUT R88, R88, R8, RZ, 0x3c, !PT ;  /* 0x0000000858587212 */ /* 0x000fe400078e3cff */
[----:B------:R-:W-:-:S02]  /*1cd00*/  LOP3.LUT R8, R136, R90, RZ, 0x3c, !PT ;  /* 0x0000005a88087212 */ /* 0x000fc400078e3cff */
[----:B------:R-:W-:Y:S02]  /*1cd10*/  MOV R10, R10 ;  /* 0x0000000a000a7202 */ /* 0x000fe40000000f00 */
[----:B------:R-:W-:Y:S02]  /*1cd20*/  MOV R90, R76 ;  /* 0x0000004c005a7202 */ /* 0x000fe40000000f00 */
[----:B------:R-:W-:Y:S02]  /*1cd30*/  MOV R138, R80 ;  /* 0x00000050008a7202 */ /* 0x000fe40000000f00 */
[----:B------:R-:W-:Y:S02]  /*1cd40*/  MOV R139, R82 ;  /* 0x00000052008b7202 */ /* 0x000fe40000000f00 */
[----:B------:R-:W-:Y:S02]  /*1cd50*/  F2FP.BF16.F32.PACK_AB R76, R41, R40 ;  /* 0x00000028294c723e */ /* 0x000fe400000010ff */
[----:B--2---:R-:W-:-:S02]  /*1cd60*/  MOV R4, R12 ;  /* 0x0000000c00047202 */ /* 0x004fc40000000f00 */
[----:B------:R-:W-:Y:S02]  /*1cd70*/  MOV R5, R14 ;  /* 0x0000000e00057202 */ /* 0x000fe40000000f00 */
[----:B------:R-:W-:Y:S02]  /*1cd80*/  MOV R91, R78 ;  /* 0x0000004e005b7202 */ /* 0x000fe40000000f00 */
[----:B------:R-:W-:Y:S02]  /*1cd90*/  F2FP.BF16.F32.PACK_AB R12, R33, R32 ;  /* 0x00000020210c723e */ /* 0x000fe400000010ff */
[----:B------:R-:W-:Y:S02]  /*1cda0*/  F2FP.BF16.F32.PACK_AB R13, R35, R34 ;  /* 0x00000022230d723e */ /* 0x000fe400000010ff */
[----:B------:R-:W-:Y:S02]  /*1cdb0*/  F2FP.BF16.F32.PACK_AB R14, R37, R36 ;  /* 0x00000024250e723e */ /* 0x000fe400000010ff */
        /* <DEDUP_REMOVED lines=9> */
[----:B------:R-:W-:-:S03]  /*1ce50*/  LOP3.LUT R86, R0, 0x380, RZ, 0xc0, !PT ;  /* 0x0000038000567812 */ /* 0x000fc600078ec0ff */
[----:B------:R3:W-:Y:S01]  /*1ce60*/  STSM.16.M88.4 [R4], R76 ;  /* 0x0000004c04007844 */ /* 0x0007e20000000200 */
[----:B------:R-:W-:Y:S02]  /*1ce70*/  MOV R137, R8 ;  /* 0x0000000800897202 */ /* 0x000fe40000000f00 */
[----:B------:R-:W-:Y:S01]  /*1ce80*/  F2FP.BF16.F32.PACK_AB R6, R61, R60 ;  /* 0x0000003c3d06723e */ /* 0x000fe200000010ff */
[----:B------:R0:W-:Y:S01]  /*1ce90*/  STSM.16.M88.4 [R5], R80 ;  /* 0x0000005005007844 */ /* 0x0001e20000000200 */
[----:B------:R-:W-:Y:S02]  /*1cea0*/  F2FP.BF16.F32.PACK_AB R7, R63, R62 ;  /* 0x0000003e3f07723e */ /* 0x000fe400000010ff */
[----:B------:R-:W-:Y:S02]  /*1ceb0*/  SHF.R.U64 R86, R86, 0x3, RZ ;  /* 0x0000000356567819 */ /* 0x000fe400000012ff */
[----:B------:R-:W-:Y:S02]  /*1cec0*/  F2FP.BF16.F32.PACK_AB R8, R65, R64 ;  /* 0x000000404108723e */ /* 0x000fe400000010ff */
[----:B------:R-:W-:-:S02]  /*1ced0*/  F2FP.BF16.F32.PACK_AB R9, R67, R66 ;  /* 0x000000424309723e */ /* 0x000fc400000010ff */
[----:B--2---:R-:W-:Y:S02]  /*1cee0*/  F2FP.BF16.F32.PACK_AB R10, R69, R68 ;  /* 0x00000044450a723e */ /* 0x004fe400000010ff */
[----:B------:R-:W-:Y:S02]  /*1cef0*/  F2FP.BF16.F32.PACK_AB R11, R71, R70 ;  /* 0x00000046470b723e */ /* 0x000fe400000010ff */
[----:B---3--:R-:W-:Y:S02]  /*1cf00*/  F2FP.BF16.F32.PACK_AB R4, R57, R56 ;  /* 0x000000383904723e */ /* 0x008fe400000010ff */
[----:B0-----:R-:W-:Y:S02]  /*1cf10*/  F2FP.BF16.F32.PACK_AB R5, R59, R58 ;  /* 0x0000003a3b05723e */ /* 0x001fe400000010ff */
[----:B------:R-:W-:Y:S02]  /*1cf20*/  F2FP.BF16.F32.PACK_AB R12, R73, R72 ;  /* 0x00000048490c723e */ /* 0x000fe400000010ff */
[----:B------:R-:W-:-:S02]  /*1cf30*/  F2FP.BF16.F32.PACK_AB R13, R75, R74 ;  /* 0x0000004a4b0d723e */ /* 0x000fc400000010ff */
[----:B------:R-:W-:Y:S02]  /*1cf40*/  F2FP.BF16.F32.PACK_AB R14, R21, R20 ;  /* 0x00000014150e723e */ /* 0x000fe400000010ff */
[----:B------:R-:W-:Y:S02]  /*1cf50*/  F2FP.BF16.F32.PACK_AB R15, R127, R126 ;  /* 0x0000007e7f0f723e */ /* 0x000fe400000010ff */
[----:B------:R-:W-:Y:S02]  /*1cf60*/  F2FP.BF16.F32.PACK_AB R76, R121, R120 ;  /* 0x00000078794c723e */ /* 0x000fe400000010ff */
[----:B------:R-:W-:Y:S02]  /*1cf70*/  F2FP.BF16.F32.PACK_AB R77, R129, R128 ;  /* 0x00000080814d723e */ /* 0x000fe400000010ff */
[----:B------:R-:W-:Y:S02]  /*1cf80*/  F2FP.BF16.F32.PACK_AB R78, R123, R122 ;  /* 0x0000007a7b4e723e */ /* 0x000fe400000010ff */
[----:B------:R-:W-:Y:S01]  /*1cf90*/  F2FP.BF16.F32.PACK_AB R79, R131, R130 ;  /* 0x00000082834f723e */ /* 0x000fe200000010ff */
[----:B------:R-:W-:Y:S01]  /*1cfa0*/  STSM.16.M88.4 [R90], R4 ;  /* 0x000000045a007844 */ /* 0x000fe20000000200 */
[----:B------:R-:W-:-:S02]  /*1cfb0*/  MOV R84, R84 ;  /* 0x0000005400547202 */ /* 0x000fc40000000f00 */
[----:B------:R-:W-:Y:S02]  /*1cfc0*/  F2FP.BF16.F32.PACK_AB R80, R125, R124 ;  /* 0x0000007c7d50723e */ /* 0x000fe400000010ff */
[----:B------:R-:W-:Y:S02]  /*1cfd0*/  F2FP.BF16.F32.PACK_AB R81, R133, R132 ;  /* 0x000000848551723e */ /* 0x000fe400000010ff */
[----:B------:R-:W-:Y:S02]  /*1cfe0*/  F2FP.BF16.F32.PACK_AB R82, R93, R92 ;  /* 0x0000005c5d52723e */ /* 0x000fe400000010ff */
[----:B------:R-:W-:Y:S01]  /*1cff0*/  F2FP.BF16.F32.PACK_AB R83, R95, R94 ;  /* 0x0000005e5f53723e */ /* 0x000fe200000010ff */
[----:B------:R-:W-:Y:S01]  /*1d000*/  STSM.16.M88.4 [R91], R8 ;  /* 0x000000085b007844 */ /* 0x000fe20000000200 */
[----:B------:R-:W-:-:S03]  /*1d010*/  LOP3.LUT R86, R86, R0, RZ, 0x3c, !PT ;  /* 0x0000000056567212 */ /* 0x000fc600078e3cff */
[----:B------:R0:W-:Y:S01]  /*1d020*/  STSM.16.M88.4 [R138], R12 ;  /* 0x0000000c8a007844 */ /* 0x0001e20000000200 */
[----:B------:R-:W-:-:S03]  /*1d030*/  MOV R0, R86 ;  /* 0x0000005600007202 */ /* 0x000fc60000000f00 */
[----:B------:R-:W-:Y:S01]  /*1d040*/  STSM.16.M88.4 [R139], R76 ;  /* 0x0000004c8b007844 */ /* 0x000fe20000000200 */
[----:B------:R-:W-:Y:S02]  /*1d050*/  MOV R136, R88 ;  /* 0x0000005800887202 */ /* 0x000fe40000000f00 */
[----:B------:R-:W-:Y:S01]  /*1d060*/  F2FP.BF16.F32.PACK_AB R85, R99, R98 ;  /* 0x000000626355723e */ /* 0x000fe200000010ff */
[----:B------:R2:W-:Y:S01]  /*1d070*/  STSM.16.M88.4 [R84], R80 ;  /* 0x0000005054007844 */ /* 0x0005e20000000200 */
[----:B------:R-:W-:Y:S02]  /*1d080*/  F2FP.BF16.F32.PACK_AB R86, R101, R100 ;  /* 0x000000646556723e */ /* 0x000fe400000010ff */
[----:B------:R-:W-:Y:S02]  /*1d090*/  F2FP.BF16.F32.PACK_AB R87, R103, R102 ;  /* 0x000000666757723e */ /* 0x000fe400000010ff */
[----:B------:R-:W-:Y:S02]  /*1d0a0*/  F2FP.BF16.F32.PACK_AB R88, R105, R104 ;  /* 0x000000686958723e */ /* 0x000fe400000010ff */
[----:B------:R-:W-:Y:S01]  /*1d0b0*/  F2FP.BF16.F32.PACK_AB R89, R107, R106 ;  /* 0x0000006a6b59723e */ /* 0x000fe200000010ff */
[----:B0-----:R-:W0:Y:S01]  /*1d0c0*/  LDC.64 R14, c[0x0][0xba8] ;  /* 0x0002ea00ff0e7b82 */ /* 0x001e220000000a00 */
[----:B------:R-:W-:-:S02]  /*1d0d0*/  F2FP.BF16.F32.PACK_AB R90, R109, R108 ;  /* 0x0000006c6d5a723e */ /* 0x000fc400000010ff */
[----:B------:R-:W-:Y:S02]  /*1d0e0*/  F2FP.BF16.F32.PACK_AB R91, R111, R110 ;  /* 0x0000006e6f5b723e */ /* 0x000fe400000010ff */
[----:B------:R-:W-:Y:S02]  /*1d0f0*/  F2FP.BF16.F32.PACK_AB R4, R113, R112 ;  /* 0x000000707104723e */ /* 0x000fe400000010ff */
[----:B--2---:R-:W-:Y:S02]  /*1d100*/  F2FP.BF16.F32.PACK_AB R84, R97, R96 ;  /* 0x000000606154723e */ /* 0x004fe400000010ff */
[----:B------:R-:W-:Y:S02]  /*1d110*/  F2FP.BF16.F32.PACK_AB R5, R115, R114 ;  /* 0x000000727305723e */ /* 0x000fe400000010ff */
[----:B------:R-:W-:Y:S02]  /*1d120*/  F2FP.BF16.F32.PACK_AB R6, R117, R116 ;  /* 0x000000747506723e */ /* 0x000fe400000010ff */
[----:B------:R-:W-:Y:S01]  /*1d130*/  F2FP.BF16.F32.PACK_AB R7, R119, R118 ;  /* 0x000000767707723e */ /* 0x000fe200000010ff */
[----:B------:R2:W-:Y:S01]  /*1d140*/  STSM.16.M88.4 [R0], R84 ;  /* 0x0000005400007844 */ /* 0x0005e20000000200 */
[----:B------:R-:W-:-:S02]  /*1d150*/  ISETP.NE.U32.AND P0, PT, RZ, UR6, PT ;  /* 0x00000006ff007c0c */ /* 0x000fc4000bf05070 */
[----:B------:R-:W-:Y:S01]  /*1d160*/  IADD3 R8, P1, R225, UR6, RZ ;  /* 0x00000006e1087c10 */ /* 0x000fe2000ff3e0ff */
[----:B------:R-:W-:Y:S01]  /*1d170*/  STSM.16.M88.4 [R136], R88 ;  /* 0x0000005888007844 */ /* 0x000fe20000000200 */
[----:B------:R-:W-:Y:S01]  /*1d180*/  IMAD.MOV.U32 R76, RZ, RZ, 0x9b8 ;  /* 0x000009b8ff4c7424 */ /* 0x000fe200078e00ff */
[----:B------:R-:W3:Y:S02]  /*1d190*/  LDC R79, c[0x0][0xbe8] ;  /* 0x0002fa00ff4f7b82 */ /* 0x000ee40000000800 */
[----:B------:R1:W-:Y:S06]  /*1d1a0*/  STSM.16.M88.4 [R137], R4 ;  /* 0x0000000489007844 */ /* 0x0003ec0000000200 */
[----:B------:R-:W-:Y:S01]  /*1d1b0*/  BAR.SYNC.DEFER_BLOCKING 0x1, 0x100 ;  /* 0x0044000000007b1d */ /* 0x000fe20000010000 */
[----:B------:R-:W-:-:S02]  /*1d1c0*/  ISETP.NE.AND.EX P0, PT, RZ, UR7, PT, P0 ;  /* 0x00000007ff007c0c */ /* 0x000fc4000bf05300 */
[----:B------:R-:W-:Y:S01]  /*1d1d0*/  IADD3.X R9, R226, UR7, RZ, P1, !PT ;  /* 0x00000007e2097c10 */ /* 0x000fe20008ffe4ff */
[----:B--2---:R-:W-:-:S10]  /*1d1e0*/  IMAD.MOV.U32 R0, RZ, RZ, RZ ;  /* 0x000000ffff007224 */ /* 0x004fd400078e00ff */
[----:B------:R-:W2:Y:S01]  /*1d1f0*/  @P0 LDG.E R0, desc[UR60][R8.64] ;  /* 0x0000003c08000981 */ /* 0x000ea2000c1e1900 */
[----:B------:R-:W-:-:S04]  /*1d200*/  ISETP.NE.U32.AND P1, PT, RZ, UR4, PT ;  /* 0x00000004ff007c0c */ /* 0x000fc8000bf25070 */
[----:B------:R-:W-:-:S13]  /*1d210*/  ISETP.NE.AND.EX P1, PT, RZ, UR5, PT, P1 ;  /* 0x00000005ff007c0c */ /* 0x000fda000bf25310 */
[----:B-1----:R-:W-:Y:S01]  /*1d220*/  @P1 IADD3 R4, P2, R225, UR4, RZ ;  /* 0x00000004e1041c10 */ /* 0x002fe2000ff5e0ff */
[----:B------:R-:W-:-:S03]  /*1d230*/  ULDC UR4, c[0x0][0xa88] ;  /* 0x0002a20000047ab9 */ /* 0x000fc60000000800 */
[----:B------:R-:W-:Y:S01]  /*1d240*/  @P1 IADD3.X R5, R226, UR5, RZ, P2, !PT ;  /* 0x00000005e2051c10 */ /* 0x000fe200097fe4ff */
[----:B------:R-:W-:Y:S01]  /*1d250*/  IMAD.U32 R77, RZ, RZ, UR4 ;  /* 0x00000004ff4d7e24 */ /* 0x000fe2000f8e00ff */
[----:B------:R-:W-:Y:S01]  /*1d260*/  ISETP.NE.AND P2, PT, R223, RZ, PT ;  /* 0x000000ffdf00720c */ /* 0x000fe20003f45270 */
[----:B------:R-:W-:-:S03]  /*1d270*/  ULDC UR4, c[0x0][0xad4] ;  /* 0x0002b50000047ab9 */ /* 0x000fc60000000800 */
[----:B------:R-:W-:Y:S01]  /*1d280*/  SEL R223, R223, UR4, P2 ;  /* 0x00000004dfdf7c07 */ /* 0x000fe20009000000 */
[----:B------:R1:W5:Y:S03]  /*1d290*/  @P1 LDG.E R77, desc[UR60][R4.64] ;  /* 0x0000003c044d1981 */ /* 0x000366000c1e1900 */
[----:B------:R-:W-:-:S04]  /*1d2a0*/  ISETP.GT.AND P3, PT, R223, 0x1, PT ;  /* 0x00000001df00780c */ /* 0x000fc80003f64270 */
[----:B------:R-:W-:-:S04]  /*1d2b0*/  SEL R76, R76, 0x978, P3 ;  /* 0x000009784c4c7807 */ /* 0x000fc80001800000 */
[----:B------:R-:W0:Y:S08]  /*1d2c0*/  LDC.64 R6, c[0x0][R76+0x220] ;  /* 0x000088004c067b82 */ /* 0x000e300000000a00 */
[----:B------:R-:W0:Y:S01]  /*1d2d0*/  LDC.64 R10, c[0x0][R76+0x218] ;  /* 0x000086004c0a7b82 */ /* 0x000e220000000a00 */
[----:B---3--:R-:W-:-:S07]  /*1d2e0*/  ISETP.NE.AND P4, PT, R79, 0x1, PT ;  /* 0x000000014f00780c */ /* 0x008fce0003f85270 */
[----:B------:R-:W3:Y:S08]  /*1d2f0*/  LDC.64 R12, c[0x0][R76+0x228] ;  /* 0x00008a004c0c7b82 */ /* 0x000ef00000000a00 */
[----:B-1----:R1:W1:Y:S01]  /*1d300*/  LDC.64 R4, c[0x0][R76+0x210] ;  /* 0x000084004c047b82 */ /* 0x0022620000000a00 */
[----:B------:R-:W-:-:S07]  /*1d310*/  ISETP.NE.U32.AND P2, PT, RZ, UR6, PT ;  /* 0x00000006ff007c0c */ /* 0x000fce000bf45070 */
[----:B------:R-:W3:Y:S01]  /*1d320*/  @P4 LDC R87, c[0x0][0xbec] ;  /* 0x0002fb00ff574b82 */ /* 0x000ee20000000800 */
[----:B------:R-:W-:-:S07]  /*1d330*/  ISETP.NE.AND.EX P2, PT, RZ, UR7, PT, P2 ;  /* 0x00000007ff007c0c */ /* 0x000fce000bf45320 */
[----:B------:R-:W1:Y:S01]  /*1d340*/  @P4 LDC R80, c[0x0][0xbf0] ;  /* 0x0002fc00ff504b82 */ /* 0x000e620000000800 */
[----:B------:R-:W-:Y:S02]  /*1d350*/  SEL R224, R224, RZ, !P2 ;  /* 0x000000ffe0e07207 */ /* 0x000fe40005000000 */
[----:B----4-:R-:W-:Y:S01]  /*1d360*/  SEL R81, R141, RZ, !P2 ;  /* 0x000000ff8d517207 */ /* 0x010fe20005000000 */
[----:B------:R-:W-:Y:S02]  /*1d370*/  IMAD R78, R231, 0x80, R140 ;  /* 0x00000080e74e7824 */ /* 0x000fe400078e028c */
[----:B0-----:R-:W-:Y:S02]  /*1d380*/  IMAD R7, R7, R224, RZ ;  /* 0x000000e007077224 */ /* 0x001fe400078e02ff */
[----:B------:R-:W0:Y:S02]  /*1d390*/  @!P3 LDC R14, c[0x0][0xb50] ;  /* 0x0002d400ff0ebb82 */ /* 0x000e240000000800 */
[----:B------:R-:W-:-:S02]  /*1d3a0*/  IMAD R85, R6, R81, R7 ;  /* 0x0000005106557224 */ /* 0x000fc400078e0207 */
[----:B------:R-:W-:-:S04]  /*1d3b0*/  IMAD R83, R11, R221, RZ ;  /* 0x000000dd0b537224 */ /* 0x000fc800078e02ff */
[----:B------:R-:W4:Y:S01]  /*1d3c0*/  @!P3 LDC R15, c[0x0][0xb54] ;  /* 0x0002d500ff0fbb82 */ /* 0x000f220000000800 */
[----:B------:R-:W-:Y:S01]  /*1d3d0*/  IMAD.WIDE.U32 R10, R10, R221, RZ ;  /* 0x000000dd0a0a7225 */ /* 0x000fe200078e00ff */
[----:B------:R-:W-:-:S03]  /*1d3e0*/  SEL R81, R232, RZ, P3 ;  /* 0x000000ffe8517207 */ /* 0x000fc60001800000 */
[----:B------:R-:W-:-:S04]  /*1d3f0*/  IMAD.WIDE.U32 R6, R6, R224, RZ ;  /* 0x000000e006067225 */ /* 0x000fc800078e00ff */
[----:B------:R-:W-:Y:S02]  /*1d400*/  IMAD.IADD R89, R11, 0x1, R83 ;  /* 0x000000010b597824 */ /* 0x000fe400078e0253 */
[----:B---3--:R-:W-:-:S04]  /*1d410*/  @P4 IMAD.HI.U32 R11, R78, R87, RZ ;  /* 0x000000574e0b4227 */ /* 0x008fc800078e00ff */
[----:B------:R-:W-:Y:S02]  /*1d420*/  IMAD.IADD R85, R7, 0x1, R85 ;  /* 0x0000000107557824 */ /* 0x000fe400078e0255 */
[----:B------:R-:W-:Y:S01]  /*1d430*/  IMAD.MOV.U32 R7, RZ, RZ, R78 ;  /* 0x000000ffff077224 */ /* 0x000fe200078e004e */
[----:B-1----:R-:W-:Y:S01]  /*1d440*/  @P4 SHF.R.U32.HI R7, RZ, R80, R11 ;  /* 0x00000050ff074219 */ /* 0x002fe2000001160b */
[-C--:B------:R-:W-:Y:S02]  /*1d450*/  IMAD R83, R13, R81.reuse, RZ ;  /* 0x000000510d537224 */ /* 0x080fe400078e02ff */
[----:B------:R-:W-:-:S04]  /*1d460*/  IMAD.WIDE.U32 R12, R12, R81, RZ ;  /* 0x000000510c0c7225 */ /* 0x000fc800078e00ff */
[----:B------:R-:W-:Y:S01]  /*1d470*/  IMAD.IADD R83, R13, 0x1, R83 ;  /* 0x000000010d537824 */ /* 0x000fe200078e0253 */
[--C-:B--2---:R-:W-:Y:S02]  /*1d480*/  IADD3 R6, P2, P5, R6, R10, R0.reuse ;  /* 0x0000000a06067210 */ /* 0x104fe40007d5e000 */
[----:B------:R-:W-:Y:S01]  /*1d490*/  SHF.R.S32.HI R76, RZ, 0x1f, R0 ;  /* 0x0000001fff4c7819 */ /* 0x000fe20000011400 */
[----:B------:R-:W-:-:S03]  /*1d4a0*/  IMAD.MOV R10, RZ, RZ, -R7 ;  /* 0x000000ffff0a7224 */ /* 0x000fc600078e0a07 */
[----:B------:R-:W-:Y:S02]  /*1d4b0*/  IADD3.X R11, R85, R89, R76, P2, P5 ;  /* 0x00000059550b7210 */ /* 0x000fe400017ea44c */
[----:B------:R-:W-:Y:S02]  /*1d4c0*/  IADD3 R12, P2, P5, R7, R6, R12 ;  /* 0x00000006070c7210 */ /* 0x000fe40007d5e00c */
[----:B------:R-:W-:Y:S01]  /*1d4d0*/  SHF.R.S32.HI R6, RZ, 0x1f, R7 ;  /* 0x0000001fff067819 */ /* 0x000fe20000011407 */
[----:B------:R-:W-:-:S03]  /*1d4e0*/  IMAD R7, R79, R10, R78 ;  /* 0x0000000a4f077224 */ /* 0x000fc600078e024e */
[----:B------:R-:W-:Y:S01]  /*1d4f0*/  IADD3.X R13, R6, R11, R83, P2, P5 ;  /* 0x0000000b060d7210 */ /* 0x000fe200017ea453 */
[-C--:B------:R-:W-:Y:S01]  /*1d500*/  IMAD R5, R5, R7.reuse, RZ ;  /* 0x0000000705057224 */ /* 0x080fe200078e02ff */
[----:B------:R-:W-:Y:S01]  /*1d510*/  SHF.R.S32.HI R11, RZ, 0x1f, R7 ;  /* 0x0000001fff0b7819 */ /* 0x000fe20000011407 */
[----:B------:R-:W-:-:S04]  /*1d520*/  IMAD.WIDE.U32 R12, R4, R7, R12 ;  /* 0x00000007040c7225 */ /* 0x000fc800078e000c */
[----:B------:R-:W-:Y:S01]  /*1d530*/  IMAD R5, R4, R11, R5 ;  /* 0x0000000b04057224 */ /* 0x000fe200078e0205 */
[----:B0-----:R-:W-:-:S03]  /*1d540*/  LEA R14, P2, R12, R14, 0x2 ;  /* 0x0000000e0c0e7211 */ /* 0x001fc600078410ff */
[----:B------:R-:W-:-:S05]  /*1d550*/  IMAD.IADD R4, R13, 0x1, R5 ;  /* 0x000000010d047824 */ /* 0x000fca00078e0205 */
[----:B----4-:R-:W-:Y:S01]  /*1d560*/  LEA.HI.X R15, R12, R15, R4, 0x2, P2 ;  /* 0x0000000f0c0f7211 */ /* 0x010fe200010f1404 */
[----:B------:R-:W-:Y:S06]  /*1d570*/  @P1 BRA `(.L_x_3834) ;  /* 0x0000000000101947 */ /* 0x000fec0003800000 */
[----:B------:R-:W-:Y:S05]  /*1d580*/  @!P0 BRA `(.L_x_3834) ;  /* 0x00000000000c8947 */ /* 0x000fea0003800000 */
[----:B------:R-:W2:Y:S04]  /*1d590*/  LDG.E R4, desc[UR60][R8.64] ;  /* 0x0000003c08047981 */ /* 0x000ea8000c1e1900 */
[----:B-----5:R-:W2:Y:S02]  /*1d5a0*/  LDG.E R77, desc[UR60][R8.64+0x4] ;  /* 0x0000043c084d7981 */ /* 0x020ea4000c1e1900 */
[----:B--2---:R-:W-:-:S07]  /*1d5b0*/  IMAD.IADD R77, R77, 0x1, -R4 ;  /* 0x000000014d4d7824 */ /* 0x004fce00078e0a04 */
.L_x_3834:
[----:B------:R-:W2:Y:S04]  /*1d5c0*/  LDL R8, [R1+0x74] ;  /* 0x0000740001087983 */ /* 0x000ea80000100800 */
[----:B------:R-:W3:Y:S01]  /*1d5d0*/  LDL R9, [R1+0x70] ;  /* 0x0000700001097983 */ /* 0x000ee20000100800 */
[----:B-----5:R-:W-:-:S03]  /*1d5e0*/  IMAD R77, R77, R79, RZ ;  /* 0x0000004f4d4d7224 */ /* 0x020fc600078e02ff */
[----:B------:R-:W-:Y:S04]  /*1d5f0*/  SHFL.IDX PT, R4, R14, RZ, 0x1c1f ;  /* 0x001c1fff0e047589 */ /* 0x000fe800000e0000 */
[----:B------:R-:W0:Y:S04]  /*1d600*/  SHFL.IDX PT, R5, R15, RZ, 0x1c1f ;  /* 0x001c1fff0f057589 */ /* 0x000e2800000e0000 */
[----:B------:R-:W-:Y:S04]  /*1d610*/  SHFL.IDX PT, R6, R14, 0x1, 0x1c1f ;  /* 0x003c1f000e067f89 */ /* 0x000fe800000e0000 */
[----:B------:R-:W1:Y:S01]  /*1d620*/  SHFL.IDX PT, R7, R15, 0x1, 0x1c1f ;  /* 0x003c1f000f077f89 */ /* 0x000e6200000e0000 */
[----:B--2---:R-:W-:Y:S01]  /*1d630*/  IMAD R8, R231, 0x80, R8 ;  /* 0x00000080e7087824 */ /* 0x004fe200078e0208 */
[----:B---3--:R-:W-:-:S03]  /*1d640*/  LOP3.LUT P0, RZ, R9, 0x3, RZ, 0xc0, !PT ;  /* 0x0000000309ff7812 */ /* 0x008fc6000780c0ff */
[C---:B------:R-:W-:Y:S01]  /*1d650*/  VIADD R10, R8.reuse, 0x8 ;  /* 0x00000008080a7836 */ /* 0x040fe20000000000 */
[----:B------:R-:W-:-:S04]  /*1d660*/  ISETP.GE.OR P1, PT, R8, R77, P0 ;  /* 0x0000004d0800720c */ /* 0x000fc80000726670 */
[----:B------:R-:W-:-:S09]  /*1d670*/  ISETP.GE.OR P0, PT, R10, R77, P0 ;  /* 0x0000004d0a00720c */ /* 0x000fd20000706670 */
[----:B0-----:R0:W-:Y:S04]  /*1d680*/  @!P1 ST.E desc[UR60][R4.64], R3 ;  /* 0x0000000304009985 */ /* 0x0011e8000c10193c */
[----:B-1----:R0:W-:Y:S01]  /*1d690*/  @!P0 ST.E desc[UR60][R6.64], R2 ;  /* 0x0000000206008985 */ /* 0x0021e2000c10193c */
[----:B------:R-:W-:Y:S05]  /*1d6a0*/  @P3 BRA `(.L_x_3835) ;  /* 0x0000000c00503947 */ /* 0x000fea0003800000 */
[----:B0-----:R-:W0:Y:S01]  /*1d6b0*/  S2R R2, SR_TID.X ;  /* 0x0000000000027919 */ /* 0x001e220000002100 */
[----:B------:R-:W1:Y:S01]  /*1d6c0*/  @P4 LDC R65, c[0x0][0xbec] ;  /* 0x0002fb00ff414b82 */ /* 0x000e620000000800 */
[----:B------:R-:W-:-:S07]  /*1d6d0*/  ULDC.64 UR4, c[0x0][0xaa0] ;  /* 0x0002a80000047ab9 */ /* 0x000fce0000000a00 */
[----:B------:R-:W2:Y:S01]  /*1d6e0*/  @P4 LDC R67, c[0x0][0xbf0] ;  /* 0x0002fc00ff434b82 */ /* 0x000ea20000000800 */
[----:B0-----:R-:W-:-:S05]  /*1d6f0*/  VIADD R2, R2, 0xffffff80 ;  /* 0xffffff8002027836 */ /* 0x001fca0000000000 */
[----:B------:R-:W-:-:S04]  /*1d700*/  SHF.R.S32.HI R3, RZ, 0x1f, R2 ;  /* 0x0000001fff037819 */ /* 0x000fc80000011402 */
[----:B------:R-:W-:-:S04]  /*1d710*/  LEA.HI R3, R3, R2, RZ, 0x3 ;  /* 0x0000000203037211 */ /* 0x000fc800078f18ff */
[----:B------:R-:W-:Y:S02]  /*1d720*/  LOP3.LUT R5, R3, 0xfffffff8, RZ, 0xc0, !PT ;  /* 0xfffffff803057812 */ /* 0x000fe400078ec0ff */
[----:B------:R-:W-:-:S03]  /*1d730*/  SHF.R.S32.HI R21, RZ, 0x3, R3 ;  /* 0x00000003ff157819 */ /* 0x000fc60000011403 */
[----:B------:R-:W-:-:S04]  /*1d740*/  IMAD.IADD R60, R2, 0x1, -R5 ;  /* 0x00000001023c7824 */ /* 0x000fc800078e0a05 */
[----:B------:R-:W-:-:S04]  /*1d750*/  IMAD.SHL.U32 R20, R60, 0x8, RZ ;  /* 0x000000083c147824 */ /* 0x000fc800078e00ff */
[----:B------:R-:W-:-:S04]  /*1d760*/  IMAD R3, R21, 0x40, R20 ;  /* 0x0000004015037824 */ /* 0x000fc800078e0214 */
[----:B------:R-:W-:-:S03]  /*1d770*/  IMAD.WIDE R134, R3, 0x2, R134 ;  /* 0x0000000203867825 */ /* 0x000fc600078e0286 */
[C---:B------:R-:W-:Y:S02]  /*1d780*/  IADD3 R33, P1, R134.reuse, 0x5000, RZ ;  /* 0x0000500086217810 */ /* 0x040fe40007f3e0ff */
[C---:B------:R-:W-:Y:S02]  /*1d790*/  IADD3 R9, P3, R134.reuse, 0x1000, RZ ;  /* 0x0000100086097810 */ /* 0x040fe40007f7e0ff */
[----:B------:R-:W-:Y:S02]  /*1d7a0*/  LOP3.LUT R32, R33, 0x380, RZ, 0xc0, !PT ;  /* 0x0000038021207812 */ /* 0x000fe400078ec0ff */
[----:B------:R-:W-:Y:S02]  /*1d7b0*/  IADD3 R13, P2, R134, 0x2000, RZ ;  /* 0x00002000860d7810 */ /* 0x000fe40007f5e0ff */
[----:B------:R-:W-:Y:S02]  /*1d7c0*/  SHF.R.U64 R32, R32, 0x3, RZ ;  /* 0x0000000320207819 */ /* 0x000fe400000012ff */
[----:B------:R-:W-:-:S02]  /*1d7d0*/  IADD3 R25, P6, R134, 0x3000, RZ ;  /* 0x0000300086197810 */ /* 0x000fc40007fde0ff */
[----:B------:R-:W-:Y:S01]  /*1d7e0*/  LOP3.LUT R32, R32, R33, RZ, 0x3c, !PT ;  /* 0x0000002120207212 */ /* 0x000fe200078e3cff */
[--C-:B------:R-:W-:Y:S01]  /*1d7f0*/  IMAD.X R33, RZ, RZ, R135.reuse, P1 ;  /* 0x000000ffff217224 */ /* 0x100fe200008e0687 */
[C---:B------:R-:W-:Y:S02]  /*1d800*/  IADD3 R3, P1, R134.reuse, 0xb000, RZ ;  /* 0x0000b00086037810 */ /* 0x040fe40007f3e0ff */
[----:B------:R-:W-:Y:S02]  /*1d810*/  IADD3 R29, P5, R134, 0x4000, RZ ;  /* 0x00004000861d7810 */ /* 0x000fe40007fbe0ff */
[----:B------:R-:W-:Y:S01]  /*1d820*/  LOP3.LUT R2, R3, 0x380, RZ, 0xc0, !PT ;  /* 0x0000038003027812 */ /* 0x000fe200078ec0ff */
[----:B------:R-:W-:Y:S01]  /*1d830*/  IMAD.X R57, RZ, RZ, R135, P1 ;  /* 0x000000ffff397224 */ /* 0x000fe200008e0687 */
[----:B------:R-:W-:Y:S01]  /*1d840*/  LOP3.LUT R8, R9, 0x380, RZ, 0xc0, !PT ;  /* 0x0000038009087812 */ /* 0x000fe200078ec0ff */
[----:B------:R-:W5:Y:S01]  /*1d850*/  LD.E.128 R32, desc[UR60][R32.64] ;  /* 0x0000003c20207980 */ /* 0x000f62000c101d00 */
[----:B------:R-:W-:-:S02]  /*1d860*/  SHF.R.U64 R2, R2, 0x3, RZ ;  /* 0x0000000302027819 */ /* 0x000fc400000012ff */
[----:B------:R-:W-:Y:S02]  /*1d870*/  LOP3.LUT R12, R13, 0x380, RZ, 0xc0, !PT ;  /* 0x000003800d0c7812 */ /* 0x000fe400078ec0ff */
[----:B------:R-:W-:Y:S01]  /*1d880*/  LOP3.LUT R56, R2, R3, RZ, 0x3c, !PT ;  /* 0x0000000302387212 */ /* 0x000fe200078e3cff */
[----:B------:R-:W-:Y:S01]  /*1d890*/  IMAD R3, R76, UR4, RZ ;  /* 0x000000044c037c24 */ /* 0x000fe2000f8e02ff */
[----:B------:R-:W-:Y:S02]  /*1d8a0*/  LOP3.LUT R24, R25, 0x380, RZ, 0xc0, !PT ;  /* 0x0000038019187812 */ /* 0x000fe400078ec0ff */
[----:B------:R-:W-:Y:S01]  /*1d8b0*/  LOP3.LUT R28, R29, 0x380, RZ, 0xc0, !PT ;  /* 0x000003801d1c7812 */ /* 0x000fe200078ec0ff */
[----:B------:R-:W-:Y:S01]  /*1d8c0*/  IMAD R61, R0, UR5, R3 ;  /* 0x00000005003d7c24 */ /* 0x000fe2000f8e0203 */
[----:B------:R-:W-:Y:S01]  /*1d8d0*/  SHF.R.U64 R8, R8, 0x3, RZ ;  /* 0x0000000308087819 */ /* 0x000fe200000012ff */
[----:B------:R-:W-:Y:S01]  /*1d8e0*/  IMAD.WIDE.U32 R2, R0, UR4, RZ ;  /* 0x0000000400027c25 */ /* 0x000fe2000f8e00ff */
[----:B------:R-:W-:Y:S01]  /*1d8f0*/  ULDC.64 UR4, c[0x0][0xae8] ;  /* 0x0002ba0000047ab9 */ /* 0x000fe20000000a00 */
[----:B------:R-:W-:Y:S01]  /*1d900*/  SHF.R.U64 R12, R12, 0x3, RZ ;  /* 0x000000030c0c7819 */ /* 0x000fe200000012ff */
[----:B------:R-:W5:Y:S01]  /*1d910*/  LD.E.128 R56, desc[UR60][R56.64] ;  /* 0x0000003c38387980 */ /* 0x000f62000c101d00 */
[----:B------:R-:W-:Y:S01]  /*1d920*/  IMAD R0, R60, 0x20, R21 ;  /* 0x000000203c007824 */ /* 0x000fe200078e0215 */
[----:B------:R-:W-:Y:S01]  /*1d930*/  SHF.R.U64 R24, R24, 0x3, RZ ;  /* 0x0000000318187819 */ /* 0x000fe200000012ff */
[----:B------:R-:W-:Y:S01]  /*1d940*/  IMAD.IADD R3, R3, 0x1, R61 ;  /* 0x0000000103037824 */ /* 0x000fe200078e023d */
[----:B------:R-:W-:Y:S01]  /*1d950*/  SHF.R.U64 R28, R28, 0x3, RZ ;  /* 0x000000031c1c7819 */ /* 0x000fe200000012ff */
[----:B------:R-:W-:Y:S01]  /*1d960*/  IMAD R62, R231, 0x80, R0 ;  /* 0x00000080e73e7824 */ /* 0x000fe200078e0200 */
[----:B------:R-:W-:Y:S01]  /*1d970*/  SHF.R.S32.HI R63, RZ, 0x1f, R224 ;  /* 0x0000001fff3f7819 */ /* 0x000fe200000114e0 */
[----:B------:R-:W-:Y:S01]  /*1d980*/  IMAD.WIDE.U32 R2, R221, UR4, R2 ;  /* 0x00000004dd027c25 */ /* 0x000fe2000f8e0002 */
[----:B------:R-:W-:-:S02]  /*1d990*/  LOP3.LUT R8, R8, R9, RZ, 0x3c, !PT ;  /* 0x0000000908087212 */ /* 0x000fc400078e3cff */
[----:B------:R-:W-:Y:S01]  /*1d9a0*/  LOP3.LUT R12, R12, R13, RZ, 0x3c, !PT ;  /* 0x0000000d0c0c7212 */ /* 0x000fe200078e3cff */
[----:B-1----:R-:W-:Y:S01]  /*1d9b0*/  @P4 IMAD.HI.U32 R0, R62, R65, RZ ;  /* 0x000000413e004227 */ /* 0x002fe200078e00ff */
[----:B------:R-:W-:Y:S02]  /*1d9c0*/  LOP3.LUT R24, R24, R25, RZ, 0x3c, !PT ;  /* 0x0000001918187212 */ /* 0x000fe400078e3cff */
[----:B------:R-:W-:Y:S01]  /*1d9d0*/  LOP3.LUT R28, R28, R29, RZ, 0x3c, !PT ;  /* 0x0000001d1c1c7212 */ /* 0x000fe200078e3cff */
[----:B------:R-:W-:Y:S01]  /*1d9e0*/  IMAD R3, R221, UR5, R3 ;  /* 0x00000005dd037c24 */ /* 0x000fe2000f8e0203 */
[----:B------:R-:W-:Y:S01]  /*1d9f0*/  ULDC.64 UR4, c[0x0][0xaf0] ;  /* 0x0002bc0000047ab9 */ /* 0x000fe20000000a00 */
[----:B------:R-:W-:Y:S01]  /*1da00*/  IMAD.MOV.U32 R61, RZ, RZ, R62 ;  /* 0x000000ffff3d7224 */ /* 0x000fe200078e003e */
[----:B--2---:R-:W-:Y:S01]  /*1da10*/  @P4 SHF.R.U32.HI R61, RZ, R67, R0 ;  /* 0x00000043ff3d4219 */ /* 0x004fe20000011600 */
[--C-:B------:R-:W-:Y:S01]  /*1da20*/  IMAD.X R9, RZ, RZ, R135.reuse, P3 ;  /* 0x000000ffff097224 */ /* 0x100fe200018e0687 */
[C---:B------:R-:W-:Y:S01]  /*1da30*/  IADD3 R37, P0, R134.reuse, 0x6000, RZ ;  /* 0x0000600086257810 */ /* 0x040fe20007f1e0ff */
[--C-:B------:R-:W-:Y:S01]  /*1da40*/  IMAD.X R13, RZ, RZ, R135.reuse, P2 ;  /* 0x000000ffff0d7224 */ /* 0x100fe200010e0687 */
[C---:B------:R-:W-:Y:S01]  /*1da50*/  IADD3 R41, P3, R134.reuse, 0x7000, RZ ;  /* 0x0000700086297810 */ /* 0x040fe20007f7e0ff */
[--C-:B------:R-:W-:Y:S01]  /*1da60*/  IMAD.X R25, RZ, RZ, R135.reuse, P6 ;  /* 0x000000ffff197224 */ /* 0x100fe200030e0687 */
[C---:B------:R-:W-:Y:S01]  /*1da70*/  IADD3 R45, P2, R134.reuse, 0x8000, RZ ;  /* 0x00008000862d7810 */ /* 0x040fe20007f5e0ff */
[----:B------:R-:W-:Y:S01]  /*1da80*/  IMAD.X R29, RZ, RZ, R135, P5 ;  /* 0x000000ffff1d7224 */ /* 0x000fe200028e0687 */
[C---:B------:R-:W-:Y:S01]  /*1da90*/  IADD3 R49, P6, R134.reuse, 0x9000, RZ ;  /* 0x0000900086317810 */ /* 0x040fe20007fde0ff */
[----:B------:R-:W-:Y:S01]  /*1daa0*/  IMAD R63, R63, UR4, RZ ;  /* 0x000000043f3f7c24 */ /* 0x000fe2000f8e02ff */
[----:B------:R-:W-:Y:S01]  /*1dab0*/  IADD3 R53, P5, R134, 0xa000, RZ ;  /* 0x0000a00086357810 */ /* 0x000fe20007fbe0ff */
[C---:B------:R-:W-:Y:S01]  /*1dac0*/  IMAD.WIDE.U32 R2, R224.reuse, UR4, R2 ;  /* 0x00000004e0027c25 */ /* 0x040fe2000f8e0002 */
[----:B------:R-:W-:Y:S01]  /*1dad0*/  SHF.R.S32.HI R0, RZ, 0x1f, R61 ;  /* 0x0000001fff007819 */ /* 0x000fe2000001143d */
[----:B------:R-:W5:Y:S01]  /*1dae0*/  LD.E.128 R8, desc[UR60][R8.64] ;  /* 0x0000003c08087980 */ /* 0x000f62000c101d00 */
[----:B------:R-:W-:Y:S01]  /*1daf0*/  LOP3.LUT R36, R37, 0x380, RZ, 0xc0, !PT ;  /* 0x0000038025247812 */ /* 0x000fe200078ec0ff */
[----:B------:R-:W-:Y:S01]  /*1db00*/  IMAD R63, R224, UR5, R63 ;  /* 0x00000005e03f7c24 */ /* 0x000fe2000f8e023f */
[----:B------:R-:W-:Y:S01]  /*1db10*/  LOP3.LUT R40, R41, 0x380, RZ, 0xc0, !PT ;  /* 0x0000038029287812 */ /* 0x000fe200078ec0ff */
[----:B------:R-:W-:Y:S01]  /*1db20*/  IMAD.MOV R60, RZ, RZ, -R61 ;  /* 0x000000ffff3c7224 */ /* 0x000fe200078e0a3d */
[----:B------:R-:W-:Y:S01]  /*1db30*/  LOP3.LUT R44, R45, 0x380, RZ, 0xc0, !PT ;  /* 0x000003802d2c7812 */ /* 0x000fe200078ec0ff */
[----:B------:R-:W-:Y:S01]  /*1db40*/  ULDC.64 UR4, c[0x0][0xae0] ;  /* 0x0002b80000047ab9 */ /* 0x000fe20000000a00 */
[----:B------:R-:W-:Y:S01]  /*1db50*/  LOP3.LUT R48, R49, 0x380, RZ, 0xc0, !PT ;  /* 0x0000038031307812 */ /* 0x000fe200078ec0ff */
[----:B------:R-:W5:Y:S01]  /*1db60*/  LD.E.128 R12, desc[UR60][R12.64] ;  /* 0x0000003c0c0c7980 */ /* 0x000f62000c101d00 */
[----:B------:R-:W-:Y:S01]  /*1db70*/  LOP3.LUT R52, R53, 0x380, RZ, 0xc0, !PT ;  /* 0x0000038035347812 */ /* 0x000fe200078ec0ff */
[----:B------:R-:W-:Y:S01]  /*1db80*/  IMAD.IADD R3, R3, 0x1, R63 ;  /* 0x0000000103037824 */ /* 0x000fe200078e023f */
[----:B------:R-:W-:Y:S01]  /*1db90*/  LOP3.LUT R5, R134, 0x380, RZ, 0xc0, !PT ;  /* 0x0000038086057812 */ /* 0x000fe200078ec0ff */
[----:B------:R-:W-:Y:S01]  /*1dba0*/  IMAD R0, R0, UR4, RZ ;  /* 0x0000000400007c24 */ /* 0x000fe2000f8e02ff */
[----:B------:R-:W-:Y:S01]  /*1dbb0*/  SHF.R.U64 R36, R36, 0x3, RZ ;  /* 0x0000000324247819 */ /* 0x000fe200000012ff */
[----:B------:R-:W-:Y:S01]  /*1dbc0*/  IMAD R79, R79, R60, R62 ;  /* 0x0000003c4f4f7224 */ /* 0x000fe200078e023e */
[----:B------:R-:W-:Y:S01]  /*1dbd0*/  SHF.R.U64 R40, R40, 0x3, RZ ;  /* 0x0000000328287819 */ /* 0x000fe200000012ff */
[----:B------:R-:W5:Y:S01]  /*1dbe0*/  LD.E.128 R24, desc[UR60][R24.64] ;  /* 0x0000003c18187980 */ /* 0x000f62000c101d00 */
[----:B------:R-:W-:-:S02]  /*1dbf0*/  SHF.R.U64 R44, R44, 0x3, RZ ;  /* 0x000000032c2c7819 */ /* 0x000fc400000012ff */
[----:B------:R-:W-:Y:S01]  /*1dc00*/  SHF.R.U64 R48, R48, 0x3, RZ ;  /* 0x0000000330307819 */ /* 0x000fe200000012ff */
[----:B------:R-:W5:Y:S01]  /*1dc10*/  LD.E.128 R28, desc[UR60][R28.64] ;  /* 0x0000003c1c1c7980 */ /* 0x000f62000c101d00 */
[----:B------:R-:W-:Y:S01]  /*1dc20*/  SHF.R.U64 R52, R52, 0x3, RZ ;  /* 0x0000000334347819 */ /* 0x000fe200000012ff */
[----:B------:R-:W-:Y:S01]  /*1dc30*/  IMAD.WIDE.U32 R2, R61, UR4, R2 ;  /* 0x000000043d027c25 */ /* 0x000fe2000f8e0002 */
[----:B------:R-:W-:Y:S02]  /*1dc40*/  SHF.R.U64 R5, R5, 0x3, RZ ;  /* 0x0000000305057819 */ /* 0x000fe400000012ff */
[----:B------:R-:W-:Y:S01]  /*1dc50*/  LOP3.LUT R36, R36, R37, RZ, 0x3c, !PT ;  /* 0x0000002524247212 */ /* 0x000fe200078e3cff */
[----:B------:R-:W-:Y:S01]  /*1dc60*/  IMAD R61, R61, UR5, R0 ;  /* 0x000000053d3d7c24 */ /* 0x000fe2000f8e0200 */
        /* <DEDUP_REMOVED lines=8> */
[----:B------:R-:W-:Y:S01]  /*1dcf0*/  SHF.R.S32.HI R0, RZ, 0x1f, R79 ;  /* 0x0000001fff007819 */ /* 0x000fe2000001144f */
[----:B------:R-:W-:Y:S01]  /*1dd00*/  IMAD.X R53, RZ, RZ, R135, P5 ;  /* 0x000000ffff357224 */ /* 0x000fe200028e0687 */
[----:B------:R-:W-:Y:S01]  /*1dd10*/  LOP3.LUT R134, R5, R134, RZ, 0x3c, !PT ;  /* 0x0000008605867212 */ /* 0x000fe200078e3cff */
[----:B------:R-:W-:Y:S01]  /*1dd20*/  ULDC.64 UR4, c[0x0][0xad8] ;  /* 0x0002b60000047ab9 */ /* 0x000fe20000000a00 */
[----:B------:R-:W-:Y:S01]  /*1dd30*/  IMAD.IADD R3, R3, 0x1, R61 ;  /* 0x0000000103037824 */ /* 0x000fe200078e023d */
[----:B------:R-:W5:Y:S01]  /*1dd40*/  LD.E.128 R36, desc[UR60][R36.64] ;  /* 0x0000003c24247980 */ /* 0x000f62000c101d00 */
[----:B------:R-:W-:-:S03]  /*1dd50*/  IMAD R0, R0, UR4, RZ ;  /* 0x0000000400007c24 */ /* 0x000fc6000f8e02ff */
[----:B------:R0:W5:Y:S01]  /*1dd60*/  LD.E.128 R4, desc[UR60][R134.64] ;  /* 0x0000003c86047980 */ /* 0x000162000c101d00 */
[----:B------:R-:W-:-:S03]  /*1dd70*/  IMAD R66, R231, 0x80, R21 ;  /* 0x00000080e7427824 */ /* 0x000fc600078e0215 */
[----:B------:R-:W5:Y:S01]  /*1dd80*/  LD.E.128 R40, desc[UR60][R40.64] ;  /* 0x0000003c28287980 */ /* 0x000f62000c101d00 */
[----:B------:R-:W-:-:S03]  /*1dd90*/  IMAD R21, R79, UR5, R0 ;  /* 0x000000054f157c24 */ /* 0x000fc6000f8e0200 */
[----:B------:R-:W5:Y:S01]  /*1dda0*/  LD.E.128 R44, desc[UR60][R44.64] ;  /* 0x0000003c2c2c7980 */ /* 0x000f62000c101d00 */
[----:B------:R-:W-:Y:S01]  /*1ddb0*/  IMAD.WIDE.U32 R2, R79, UR4, R2 ;  /* 0x000000044f027c25 */ /* 0x000fe2000f8e0002 */
[----:B------:R-:W-:Y:S02]  /*1ddc0*/  ULDC.64 UR4, c[0x0][0xa80] ;  /* 0x0002a00000047ab9 */ /* 0x000fe40000000a00 */
[----:B------:R-:W5:Y:S04]  /*1ddd0*/  LD.E.128 R48, desc[UR60][R48.64] ;  /* 0x0000003c30307980 */ /* 0x000f68000c101d00 */
[----:B------:R-:W5:Y:S01]  /*1dde0*/  LD.E.128 R52, desc[UR60][R52.64] ;  /* 0x0000003c34347980 */ /* 0x000f62000c101d00 */
[----:B------:R-:W-:Y:S01]  /*1ddf0*/  @!PT LDS RZ, [RZ] ;  /* 0x00000000fffff984 */ /* 0x000fe20000000800 */
[----:B------:R-:W-:Y:S01]  /*1de00*/  @!PT LDS RZ, [RZ] ;  /* 0x00000000fffff984 */ /* 0x000fe20000000800 */
[----:B------:R-:W-:Y:S01]  /*1de10*/  @!PT LDS RZ, [RZ] ;  /* 0x00000000fffff984 */ /* 0x000fe20000000800 */
[----:B------:R-:W-:Y:S01]  /*1de20*/  @!PT LDS RZ, [RZ] ;  /* 0x00000000fffff984 */ /* 0x000fe20000000800 */
[----:B------:R1:W-:Y:S06]  /*1de30*/  MEMBAR.ALL.CTA ;  /* 0x0000000000007992 */ /* 0x0003ec0000008000 */
[----:B-1----:R-:W1:Y:S01]  /*1de40*/  FENCE.VIEW.ASYNC.S ;  /* 0x00000000000073c6 */ /* 0x002e620000000000 */
[----:B------:R-:W-:Y:S01]  /*1de50*/  IMAD.IADD R3, R3, 0x1, R21 ;  /* 0x0000000103037824 */ /* 0x000fe200078e0215 */
[----:B------:R-:W-:-:S04]  /*1de60*/  LEA R21, P2, R2, UR4, 0x1 ;  /* 0x0000000402157c11 */ /* 0x000fc8000f8408ff */
[----:B------:R-:W-:Y:S02]  /*1de70*/  LEA.HI.X R64, R2, UR5, R3, 0x1, P2 ;  /* 0x0000000502407c11 */ /* 0x000fe400090f0c03 */
[----:B------:R-:W-:Y:S01]  /*1de80*/  ISETP.GE.AND P2, PT, R66, R77, PT ;  /* 0x0000004d4200720c */ /* 0x000fe20003f46270 */
[----:B------:R-:W-:Y:S02]  /*1de90*/  VIADD R0, R16, 0x36820 ;  /* 0x0003682010007836 */ /* 0x000fe40000000000 */
[----:B------:R-:W-:-:S03]  /*1dea0*/  VIADD R60, R66, 0x20 ;  /* 0x00000020423c7836 */ /* 0x000fc60000000000 */
[----:B------:R-:W-:Y:S01]  /*1deb0*/  PRMT R0, RZ, 0x654, R0 ;  /* 0x00000654ff007816 */ /* 0x000fe20000000000 */
[----:B------:R-:W-:Y:S02]  /*1dec0*/  VIADD R62, R66, 0x40 ;  /* 0x00000040423e7836 */ /* 0x000fe40000000000 */
[C---:B------:R-:W-:Y:S02]  /*1ded0*/  VIADD R68, R20.reuse, 0x40 ;  /* 0x0000004014447836 */ /* 0x040fe40000000000 */
[----:B------:R-:W-:Y:S01]  /*1dee0*/  VIADD R70, R20, 0x80 ;  /* 0x0000008014467836 */ /* 0x000fe20000000000 */
[----:B-1----:R0:W1:Y:S01]  /*1def0*/  SHFL.IDX PT, R61, R21, RZ, 0x181f ;  /* 0x00181fff153d7589 */ /* 0x00206200000e0000 */
[----:B------:R-:W-:Y:S01]  /*1df00*/  BSSY B1, `(.L_x_3836) ;  /* 0x0000016000017945 */ /* 0x000fe20003800000 */
[----:B------:R0:W-:Y:S02]  /*1df10*/  SYNCS.ARRIVE.TRANS64.RED.A1T0 RZ, [R0+URZ], RZ ;  /* 0x000000ff00ff79a7 */ /* 0x0001e4000810043f */
[----:B------:R0:W2:Y:S01]  /*1df20*/  SHFL.IDX PT, R63, R64, RZ, 0x181f ;  /* 0x00181fff403f7589 */ /* 0x0000a200000e0000 */
[----:B------:R-:W-:-:S02]  /*1df30*/  ISETP.GE.AND P1, PT, R60, R77, PT ;  /* 0x0000004d3c00720c */ /* 0x000fc40003f26270 */
[----:B------:R-:W-:Y:S02]  /*1df40*/  ISETP.GE.AND P0, PT, R62, R77, PT ;  /* 0x0000004d3e00720c */ /* 0x000fe40003f06270 */
[----:B------:R-:W-:Y:S02]  /*1df50*/  SHF.R.S32.HI R65, RZ, 0x1f, R20 ;  /* 0x0000001fff417819 */ /* 0x000fe40000011414 */
[----:B------:R-:W-:Y:S02]  /*1df60*/  SHF.R.S32.HI R67, RZ, 0x1f, R68 ;  /* 0x0000001fff437819 */ /* 0x000fe40000011444 */
[----:B------:R-:W-:Y:S01]  /*1df70*/  SHF.R.S32.HI R69, RZ, 0x1f, R70 ;  /* 0x0000001fff457819 */ /* 0x000fe20000011446 */
[----:B0-----:R-:W-:Y:S06]  /*1df80*/  @P2 BRA `(.L_x_3837) ;  /* 0x0000000000342947 */ /* 0x001fec0003800000 */
[----:B------:R-:W-:Y:S02]  /*1df90*/  ULDC UR4, c[0x0][0xac8] ;  /* 0x0002b20000047ab9 */ /* 0x000fe40000000800 */
        /* <DEDUP_REMOVED lines=12> */
.L_x_3837:
[----:B------:R-:W-:Y:S05]  /*1e060*/  BSYNC B1 ;  /* 0x0000000000017941 */ /* 0x000fea0003800000 */
.L_x_3836:
[----:B0----5:R0:W3:Y:S01]  /*1e070*/  SHFL.IDX PT, R7, R64, 0x1, 0x181f ;  /* 0x00381f0040077f89 */ /* 0x0210e200000e0000 */
[----:B------:R-:W-:Y:S03]  /*1e080*/  BSSY B1, `(.L_x_3838) ;  /* 0x0000010000017945 */ /* 0x000fe60003800000 */
[----:B------:R0:W4:Y:S01]  /*1e090*/  SHFL.IDX PT, R3, R21, 0x1, 0x181f ;  /* 0x00381f0015037f89 */ /* 0x00012200000e0000 */
[----:B------:R-:W-:Y:S05]  /*1e0a0*/  @P1 BRA `(.L_x_3839) ;  /* 0x0000000000341947 */ /* 0x000fea0003800000 */
[----:B------:R-:W-:Y:S02]  /*1e0b0*/  ULDC UR4, c[0x0][0xac8] ;  /* 0x0002b20000047ab9 */ /* 0x000fe40000000800 */
[----:B------:R-:W-:Y:S02]  /*1e0c0*/  ISETP.GE.AND P4, PT, R20, UR4, PT ;  /* 0x0000000414007c0c */ /* 0x000fe4000bf86270 */
[----:B------:R-:W-:Y:S02]  /*1e0d0*/  ISETP.GE.AND P5, PT, R68, UR4, PT ;  /* 0x0000000444007c0c */ /* 0x000fe4000bfa6270 */
[----:B------:R-:W-:-:S09]  /*1e0e0*/  ISETP.GE.AND P6, PT, R70, UR4, PT ;  /* 0x0000000446007c0c */ /* 0x000fd2000bfc6270 */
[-C--:B----4-:R-:W-:Y:S02]  /*1e0f0*/  @!P4 LEA R2, P1, R20, R3.reuse, 0x1 ;  /* 0x000000031402c211 */ /* 0x090fe400078208ff */
        /* <DEDUP_REMOVED lines=8> */
.L_x_3839:
[----:B------:R-:W-:Y:S05]  /*1e180*/  BSYNC B1 ;  /* 0x0000000000017941 */ /* 0x000fea0003800000 */
.L_x_3838:
[----:B---3--:R3:W0:Y:S01]  /*1e190*/  SHFL.IDX PT, R7, R64, 0x2, 0x181f ;  /* 0x00581f0040077f89 */ /* 0x00862200000e0000 */
[----:B------:R-:W-:Y:S03]  /*1e1a0*/  BSSY B1, `(.L_x_3840) ;  /* 0x0000010000017945 */ /* 0x000fe60003800000 */
[----:B----4-:R3:W4:Y:S01]  /*1e1b0*/  SHFL.IDX PT, R3, R21, 0x2, 0x181f ;  /* 0x00581f0015037f89 */ /* 0x01072200000e0000 */
        /* <DEDUP_REMOVED lines=8> */
[-C--:B0-----:R-:W-:Y:S02]  /*1e240*/  @!P3 LEA.HI.X R3, R20, R7.reuse, R65, 0x1, P0 ;  /* 0x000000071403b211 */ /* 0x081fe400000f0c41 */
[-C--:B------:R-:W-:Y:S02]  /*1e250*/  @!P4 LEA.HI.X R5, R68, R7.reuse, R67, 0x1, P1 ;  /* 0x000000074405c211 */ /* 0x080fe400008f0c43 */
[----:B------:R-:W-:Y:S01]  /*1e260*/  @!P5 LEA.HI.X R7, R70, R7, R69, 0x1, P2 ;  /* 0x000000074607d211 */ /* 0x000fe200010f0c45 */
[----:B------:R0:W-:Y:S04]  /*1e270*/  @!P3 ST.E.128 desc[UR60][R2.64], R12 ;  /* 0x0000000c0200b985 */ /* 0x0001e8000c101d3c */
[----:B------:R0:W-:Y:S04]  /*1e280*/  @!P4 ST.E.128 desc[UR60][R4.64], R36 ;  /* 0x000000240400c985 */ /* 0x0001e8000c101d3c */
[----:B------:R0:W-:Y:S02]  /*1e290*/  @!P5 ST.E.128 desc[UR60][R6.64], R52 ;  /* 0x000000340600d985 */ /* 0x0001e4000c101d3c */
.L_x_3841:
[----:B------:R-:W-:Y:S05]  /*1e2a0*/  BSYNC B1 ;  /* 0x0000000000017941 */ /* 0x000fea0003800000 */
.L_x_3840:
[----:B------:R-:W-:Y:S01]  /*1e2b0*/  VIADD R0, R66, 0x60 ;  /* 0x0000006042007836 */ /* 0x000fe20000000000 */
[----:B0-----:R0:W0:Y:S04]  /*1e2c0*/  SHFL.IDX PT, R7, R64, 0x3, 0x181f ;  /* 0x00781f0040077f89 */ /* 0x00102800000e0000 */
[----:B------:R-:W-:Y:S01]  /*1e2d0*/  ISETP.GE.AND P0, PT, R0, R77, PT ;  /* 0x0000004d0000720c */ /* 0x000fe20003f06270 */
[----:B---3--:R-:W3:-:S12]  /*1e2e0*/  SHFL.IDX PT, R21, R21, 0x3, 0x181f ;  /* 0x00781f0015157f89 */ /* 0x008ed800000e0000 */
[----:B------:R-:W-:Y:S05]  /*1e2f0*/  @P0 BRA `(.L_x_3842) ;  /* 0x0000002000600947 */ /* 0x000fea0003800000 */
[----:B------:R-:W-:Y:S02]  /*1e300*/  ULDC UR4, c[0x0][0xac8] ;  /* 0x0002b20000047ab9 */ /* 0x000fe40000000800 */
[----:B------:R-:W-:Y:S02]  /*1e310*/  ISETP.GE.AND P2, PT, R20, UR4, PT ;  /* 0x0000000414007c0c */ /* 0x000fe4000bf46270 */
[----:B------:R-:W-:-:S11]  /*1e320*/  ISETP.GE.AND P3, PT, R68, UR4, PT ;  /* 0x0000000444007c0c */ /* 0x000fd6000bf66270 */
[-C--:B---3--:R-:W-:Y:S02]  /*1e330*/  @!P2 LEA R2, P0, R20, R21.reuse, 0x1 ;  /* 0x000000151402a211 */ /* 0x088fe400078008ff */
[----:B------:R-:W-:Y:S02]  /*1e340*/  @!P3 LEA R4, P1, R68, R21, 0x1 ;  /* 0x000000154404b211 */ /* 0x000fe400078208ff */
[-C--:B0---4-:R-:W-:Y:S02]  /*1e350*/  @!P2 LEA.HI.X R3, R20, R7.reuse, R65, 0x1, P0 ;  /* 0x000000071403a211 */ /* 0x091fe400000f0c41 */
[----:B------:R-:W-:Y:S02]  /*1e360*/  @!P3 LEA.HI.X R5, R68, R7, R67, 0x1, P1 ;  /* 0x000000074405b211 */ /* 0x000fe400008f0c43 */
[----:B------:R-:W-:Y:S01]  /*1e370*/  ISETP.GE.AND P0, PT, R70, UR4, PT ;  /* 0x0000000446007c0c */ /* 0x000fe2000bf06270 */
[----:B------:R0:W-:Y:S04]  /*1e380*/  @!P2 ST.E.128 desc[UR60][R2.64], R24 ;  /* 0x000000180200a985 */ /* 0x0001e8000c101d3c */
[----:B------:R0:W-:Y:S08]  /*1e390*/  @!P3 ST.E.128 desc[UR60][R4.64], R40 ;  /* 0x000000280400b985 */ /* 0x0001f0000c101d3c */
[----:B------:R-:W-:Y:S05]  /*1e3a0*/  @P0 BRA `(.L_x_3842) ;  /* 0x0000002000340947 */ /* 0x000fea0003800000 */
[----:B0-----:R-:W-:-:S04]  /*1e3b0*/  LEA R2, P0, R70, R21, 0x1 ;  /* 0x0000001546027211 */ /* 0x001fc800078008ff */
[----:B------:R-:W-:-:S05]  /*1e3c0*/  LEA.HI.X R3, R70, R7, R69, 0x1, P0 ;  /* 0x0000000746037211 */ /* 0x000fca00000f0c45 */
[----:B------:R0:W-:Y:S01]  /*1e3d0*/  ST.E.128 desc[UR60][R2.64], R56 ;  /* 0x0000003802007985 */ /* 0x0001e2000c101d3c */
[----:B------:R-:W-:Y:S05]  /*1e3e0*/  BRA `(.L_x_3842) ;  /* 0x0000002000247947 */ /* 0x000fea0003800000 */
.L_x_3835:
[----:B------:R-:W-:Y:S01]  /*1e3f0*/  ULDC.64 UR4, c[0x0][0xb08] ;  /* 0x0002c20000047ab9 */ /* 0x000fe20000000a00 */
[----:B------:R-:W1:Y:S01]  /*1e400*/  @P4 LDC R9, c[0x0][0xbec] ;  /* 0x0002fb00ff094b82 */ /* 0x000e620000000800 */
[----:B0-----:R-:W-:Y:S01]  /*1e410*/  IMAD R5, R76, UR4, RZ ;  /* 0x000000044c057c24 */ /* 0x001fe2000f8e02ff */
[----:B------:R-:W-:Y:S01]  /*1e420*/  ULDC.64 UR6, c[0x0][0xb30] ;  /* 0x0002cc0000067ab9 */ /* 0x000fe20000000a00 */
[----:B------:R-:W-:Y:S01]  /*1e430*/  IMAD.WIDE.U32 R2, R0, UR4, RZ ;  /* 0x0000000400027c25 */ /* 0x000fe2000f8e00ff */
[----:B------:R-:W-:Y:S01]  /*1e440*/  ISETP.GE.AND P0, PT, R8, R77, PT ;  /* 0x0000004d0800720c */ /* 0x000fe20003f06270 */
[----:B------:R-:W-:Y:S01]  /*1e450*/  BSSY B1, `(.L_x_3843) ;  /* 0x00000bf000017945 */ /* 0x000fe20003800000 */
[----:B------:R-:W-:Y:S01]  /*1e460*/  SHF.R.S32.HI R80, RZ, 0x1f, R233 ;  /* 0x0000001fff507819 */ /* 0x000fe200000114e9 */
[----:B------:R-:W-:Y:S01]  /*1e470*/  IMAD R5, R0, UR5, R5 ;  /* 0x0000000500057c24 */ /* 0x000fe2000f8e0205 */
[----:B------:R-:W-:Y:S01]  /*1e480*/  ULDC.64 UR4, c[0x0][0xb38] ;  /* 0x0002ce0000047ab9 */ /* 0x000fe20000000a00 */
[----:B------:R-:W0:Y:S01]  /*1e490*/  @P4 LDC R0, c[0x0][0xbf0] ;  /* 0x0002fc00ff004b82 */ /* 0x000e220000000800 */
[C---:B------:R-:W-:Y:S01]  /*1e4a0*/  VIADD R86, R222.reuse, 0x70 ;  /* 0x00000070de567836 */ /* 0x040fe20000000000 */
[----:B------:R-:W-:Y:S01]  /*1e4b0*/  SHF.R.S32.HI R81, RZ, 0x1f, R234 ;  /* 0x0000001fff517819 */ /* 0x000fe200000114ea */
        /* <DEDUP_REMOVED lines=9> */
[----:B------:R-:W-:Y:S01]  /*1e550*/  VIADD R90, R222, 0x60 ;  /* 0x00000060de5a7836 */ /* 0x000fe20000000000 */
[----:B------:R-:W-:Y:S01]  /*1e560*/  SHF.R.S32.HI R86, RZ, 0x1f, R86 ;  /* 0x0000001fff567819 */ /* 0x000fe20000011456 */
[----:B------:R-:W-:Y:S01]  /*1e570*/  IMAD R5, R5, UR4, RZ ;  /* 0x0000000405057c24 */ /* 0x000fe2000f8e02ff */
[----:B------:R-:W-:Y:S01]  /*1e580*/  SHF.R.S32.HI R88, RZ, 0x1f, R88 ;  /* 0x0000001fff587819 */ /* 0x000fe20000011458 */
[----:B-1----:R-:W-:Y:S01]  /*1e590*/  @P4 IMAD.HI.U32 R9, R78, R9, RZ ;  /* 0x000000094e094227 */ /* 0x002fe200078e00ff */
[----:B------:R-:W-:-:S03]  /*1e5a0*/  SHF.R.S32.HI R90, RZ, 0x1f, R90 ;  /* 0x0000001fff5a7819 */ /* 0x000fc6000001145a */
[C---:B------:R-:W-:Y:S02]  /*1e5b0*/  IMAD R7, R224.reuse, UR5, R5 ;  /* 0x00000005e0077c24 */ /* 0x040fe4000f8e0205 */
[----:B------:R-:W-:Y:S01]  /*1e5c0*/  IMAD.WIDE.U32 R2, R224, UR4, R2 ;  /* 0x00000004e0027c25 */ /* 0x000fe2000f8e0002 */
[----:B------:R-:W-:-:S03]  /*1e5d0*/  ULDC.64 UR4, c[0x0][0xb48] ;  /* 0x0002d20000047ab9 */ /* 0x000fc60000000a00 */
[----:B------:R-:W-:Y:S01]  /*1e5e0*/  IMAD.MOV.U32 R5, RZ, RZ, R78 ;  /* 0x000000ffff057224 */ /* 0x000fe200078e004e */
[----:B0-----:R-:W-:Y:S01]  /*1e5f0*/  @P4 SHF.R.U32.HI R5, RZ, R0, R9 ;  /* 0x00000000ff054219 */ /* 0x001fe20000011609 */
[----:B------:R-:W-:Y:S02]  /*1e600*/  IMAD.IADD R3, R3, 0x1, R7 ;  /* 0x0000000103037824 */ /* 0x000fe400078e0207 */
[----:B------:R-:W-:Y:S01]  /*1e610*/  VIADD R134, R222, 0x58 ;  /* 0x00000058de867836 */ /* 0x000fe20000000000 */
[--C-:B------:R-:W-:Y:S01]  /*1e620*/  SHF.R.S32.HI R0, RZ, 0x1f, R5.reuse ;  /* 0x0000001fff007819 */ /* 0x100fe20000011405 */
[----:B------:R-:W-:Y:S02]  /*1e630*/  IMAD.MOV R4, RZ, RZ, -R5 ;  /* 0x000000ffff047224 */ /* 0x000fe400078e0a05 */
[----:B------:R-:W-:Y:S01]  /*1e640*/  IMAD.WIDE.U32 R2, R232, UR4, R2 ;  /* 0x00000004e8027c25 */ /* 0x000fe2000f8e0002 */
[----:B------:R-:W-:-:S03]  /*1e650*/  SHF.R.S32.HI R134, RZ, 0x1f, R134 ;  /* 0x0000001fff867819 */ /* 0x000fc60000011486 */
[----:B------:R-:W-:Y:S02]  /*1e660*/  IMAD R79, R79, R4, R78 ;  /* 0x000000044f4f7224 */ /* 0x000fe400078e024e */
[----:B------:R-:W-:Y:S02]  /*1e670*/  IMAD R0, R0, UR6, RZ ;  /* 0x0000000600007c24 */ /* 0x000fe4000f8e02ff */
[----:B------:R-:W-:Y:S01]  /*1e680*/  IMAD R3, R232, UR5, R3 ;  /* 0x00000005e8037c24 */ /* 0x000fe2000f8e0203 */
[----:B------:R-:W-:Y:S01]  /*1e690*/  ULDC.64 UR4, c[0x0][0xb28] ;  /* 0x0002ca0000047ab9 */ /* 0x000fe20000000a00 */
[C---:B------:R-:W-:Y:S01]  /*1e6a0*/  IMAD R7, R5.reuse, UR7, R0 ;  /* 0x0000000705077c24 */ /* 0x040fe2000f8e0200 */
[----:B------:R-:W-:Y:S01]  /*1e6b0*/  SHF.R.S32.HI R0, RZ, 0x1f, R79 ;  /* 0x0000001fff007819 */ /* 0x000fe2000001144f */
[----:B------:R-:W-:-:S04]  /*1e6c0*/  IMAD.WIDE.U32 R2, R5, UR6, R2 ;  /* 0x0000000605027c25 */ /* 0x000fc8000f8e0002 */
[----:B------:R-:W-:Y:S02]  /*1e6d0*/  IMAD R0, R0, UR4, RZ ;  /* 0x0000000400007c24 */ /* 0x000fe4000f8e02ff */
[----:B------:R-:W-:Y:S02]  /*1e6e0*/  IMAD.IADD R3, R3, 0x1, R7 ;  /* 0x0000000103037824 */ /* 0x000fe400078e0207 */
[C---:B------:R-:W-:Y:S02]  /*1e6f0*/  IMAD R11, R79.reuse, UR5, R0 ;  /* 0x000000054f0b7c24 */ /* 0x040fe4000f8e0200 */
[----:B------:R-:W-:Y:S01]  /*1e700*/  IMAD.WIDE.U32 R2, R79, UR4, R2 ;  /* 0x000000044f027c25 */ /* 0x000fe2000f8e0002 */
[----:B------:R-:W-:-:S03]  /*1e710*/  ULDC.64 UR4, c[0x0][0xb00] ;  /* 0x0002c00000047ab9 */ /* 0x000fc60000000a00 */
[----:B------:R-:W-:Y:S01]  /*1e720*/  IMAD.IADD R11, R3, 0x1, R11 ;  /* 0x00000001030b7824 */ /* 0x000fe200078e020b */
[----:B------:R-:W-:Y:S01]  /*1e730*/  LEA R0, P1, R2, UR4, 0x2 ;  /* 0x0000000402007c11 */ /* 0x000fe2000f8210ff */
[----:B------:R-:W-:Y:S02]  /*1e740*/  VIADD R4, R16, 0x36820 ;  /* 0x0003682010047836 */ /* 0x000fe40000000000 */
[----:B------:R-:W-:Y:S01]  /*1e750*/  VIADD R136, R222, 0x50 ;  /* 0x00000050de887836 */ /* 0x000fe20000000000 */
[----:B------:R-:W-:Y:S01]  /*1e760*/  LEA.HI.X R11, R2, UR5, R11, 0x2, P1 ;  /* 0x00000005020b7c11 */ /* 0x000fe200088f140b */
[C---:B------:R-:W-:Y:S01]  /*1e770*/  VIADD R138, R222.reuse, 0x48 ;  /* 0x00000048de8a7836 */ /* 0x040fe20000000000 */
[----:B------:R-:W-:Y:S01]  /*1e780*/  PRMT R4, RZ, 0x654, R4 ;  /* 0x00000654ff047816 */ /* 0x000fe20000000004 */
[C---:B------:R-:W-:Y:S01]  /*1e790*/  VIADD R140, R222.reuse, 0x40 ;  /* 0x00000040de8c7836 */ /* 0x040fe20000000000 */
[----:B------:R0:W1:Y:S01]  /*1e7a0*/  SHFL.IDX PT, R2, R0, RZ, 0x1c1f ;  /* 0x001c1fff00027589 */ /* 0x00006200000e0000 */
[C---:B------:R-:W-:Y:S01]  /*1e7b0*/  VIADD R142, R222.reuse, 0x38 ;  /* 0x00000038de8e7836 */ /* 0x040fe20000000000 */
[----:B------:R0:W-:Y:S01]  /*1e7c0*/  SYNCS.ARRIVE.TRANS64.RED.A1T0 RZ, [R4+URZ], RZ ;  /* 0x000000ff04ff79a7 */ /* 0x0001e2000810043f */
[C---:B------:R-:W-:Y:S01]  /*1e7d0*/  VIADD R144, R222.reuse, 0x30 ;  /* 0x00000030de907836 */ /* 0x040fe20000000000 */
[----:B------:R0:W2:Y:S01]  /*1e7e0*/  SHFL.IDX PT, R3, R11, RZ, 0x1c1f ;  /* 0x001c1fff0b037589 */ /* 0x0000a200000e0000 */
        /* <DEDUP_REMOVED lines=28> */
[----:B------:R-:W-:Y:S01]  /*1e9b0*/  VIADD R156, R222, 0x8 ;  /* 0x00000008de9c7836 */ /* 0x000fe20000000000 */
[----:B012---:R-:W-:Y:S06]  /*1e9c0*/  @P0 BRA `(.L_x_3844) ;  /* 0x00000004009c0947 */ /* 0x007fec0003800000 */
[----:B------:R-:W-:Y:S02]  /*1e9d0*/  ULDC UR4, c[0x0][0xac8] ;  /* 0x0002b20000047ab9 */ /* 0x000fe40000000800 */
[----:B------:R-:W-:Y:S02]  /*1e9e0*/  ISETP.GE.AND P0, PT, R222, UR4, PT ;  /* 0x00000004de007c0c */ /* 0x000fe4000bf06270 */
[----:B------:R-:W-:Y:S02]  /*1e9f0*/  ISETP.GE.AND P5, PT, R156, UR4, PT ;  /* 0x000000049c007c0c */ /* 0x000fe4000bfa6270 */
[----:B------:R-:W-:Y:S02]  /*1ea00*/  ISETP.GE.AND P4, PT, R154, UR4, PT ;  /* 0x000000049a007c0c */ /* 0x000fe4000bf86270 */
[----:B------:R-:W-:-:S07]  /*1ea10*/  ISETP.GE.AND P3, PT, R152, UR4, PT ;  /* 0x0000000498007c0c */ /* 0x000fce000bf66270 */
[----:B------:R-:W-:-:S04]  /*1ea20*/  @!P0 IMAD.WIDE R4, R222, 0x4, R2 ;  /* 0x00000004de048825 */ /* 0x000fc800078e0202 */
[-C--:B------:R-:W-:Y:S01]  /*1ea30*/  @!P4 LEA R6, P2, R154, R2.reuse, 0x2 ;  /* 0x000000029a06c211 */ /* 0x080fe200078410ff */
[----:B------:R0:W-:Y:S01]  /*1ea40*/  @!P0 ST.E.64 desc[UR60][R4.64], R24 ;  /* 0x0000001804008985 */ /* 0x0001e2000c101b3c */
[----:B------:R-:W-:Y:S02]  /*1ea50*/  ISETP.GE.AND P0, PT, R147, UR4, PT ;  /* 0x0000000493007c0c */ /* 0x000fe4000bf06270 */
[----:B------:R-:W-:Y:S02]  /*1ea60*/  @!P3 LEA R8, P6, R152, R2, 0x2 ;  /* 0x000000029808b211 */ /* 0x000fe400078c10ff */
[-C--:B------:R-:W-:Y:S02]  /*1ea70*/  @!P4 LEA.HI.X R7, R154, R3.reuse, R155, 0x2, P2 ;  /* 0x000000039a07c211 */ /* 0x080fe400010f149b */
[----:B------:R-:W-:Y:S02]  /*1ea80*/  ISETP.GE.AND P2, PT, R143, UR4, PT ;  /* 0x000000048f007c0c */ /* 0x000fe4000bf46270 */
[----:B------:R-:W-:-:S02]  /*1ea90*/  @!P3 LEA.HI.X R9, R152, R3, R153, 0x2, P6 ;  /* 0x000000039809b211 */ /* 0x000fc400030f1499 */
[----:B0-----:R-:W-:Y:S01]  /*1eaa0*/  @!P5 LEA R4, P1, R156, R2, 0x2 ;  /* 0x000000029c04d211 */ /* 0x001fe200078210ff */
[----:B------:R-:W-:-:S03]  /*1eab0*/  VIADD R25, R222, 0xa8 ;  /* 0x000000a8de197836 */ /* 0x000fc60000000000 */
[----:B------:R-:W-:Y:S02]  /*1eac0*/  @!P5 LEA.HI.X R5, R156, R3, R157, 0x2, P1 ;  /* 0x000000039c05d211 */ /* 0x000fe400008f149d */
[----:B------:R-:W-:-:S03]  /*1ead0*/  ISETP.GE.AND P1, PT, R145, UR4, PT ;  /* 0x0000000491007c0c */ /* 0x000fc6000bf26270 */
[----:B------:R0:W-:Y:S04]  /*1eae0*/  @!P5 ST.E.64 desc[UR60][R4.64], R28 ;  /* 0x0000001c0400d985 */ /* 0x0001e8000c101b3c */
[----:B------:R1:W-:Y:S01]  /*1eaf0*/  @!P4 ST.E.64 desc[UR60][R6.64], R32 ;  /* 0x000000200600c985 */ /* 0x0003e2000c101b3c */
[----:B------:R-:W-:-:S03]  /*1eb00*/  ISETP.GE.AND P4, PT, R139, UR4, PT ;  /* 0x000000048b007c0c */ /* 0x000fc6000bf86270 */
[----:B------:R2:W-:Y:S01]  /*1eb10*/  @!P3 ST.E.64 desc[UR60][R8.64], R36 ;  /* 0x000000240800b985 */ /* 0x0005e2000c101b3c */
[----:B------:R-:W-:Y:S02]  /*1eb20*/  ISETP.GE.AND P3, PT, R141, UR4, PT ;  /* 0x000000048d007c0c */ /* 0x000fe4000bf66270 */
[-C--:B0-----:R-:W-:Y:S01]  /*1eb30*/  @!P0 LEA R4, P6, R147, R2.reuse, 0x2 ;  /* 0x0000000293048211 */ /* 0x081fe200078c10ff */
[C---:B------:R-:W-:Y:S01]  /*1eb40*/  VIADD R29, R222.reuse, 0xb8 ;  /* 0x000000b8de1d7836 */ /* 0x040fe20000000000 */
[-C--:B-1----:R-:W-:Y:S01]  /*1eb50*/  @!P1 LEA R6, P5, R145, R2.reuse, 0x2 ;  /* 0x0000000291069211 */ /* 0x082fe200078a10ff */
[----:B------:R-:W-:Y:S01]  /*1eb60*/  VIADD R33, R222, 0xb0 ;  /* 0x000000b0de217836 */ /* 0x000fe20000000000 */
        /* <DEDUP_REMOVED lines=35> */
[----:B-1----:R-:W-:Y:S02]  /*1eda0*/  @!P4 LEA R6, P2, R85, R2, 0x2 ;  /* 0x000000025506c211 */ /* 0x002fe400078410ff */
[-C--:B------:R-:W-:Y:S02]  /*1edb0*/  @!P5 LEA.HI.X R5, R87, R3.reuse, R88, 0x2, P6 ;  /* 0x000000035705d211 */ /* 0x080fe400030f1458 */
[----:B------:R-:W-:-:S03]  /*1edc0*/  @!P4 LEA.HI.X R7, R85, R3, R86, 0x2, P2 ;  /* 0x000000035507c211 */ /* 0x000fc600010f1456 */
        /* <DEDUP_REMOVED lines=8> */
[----:B------:R-:W-:Y:S02]  /*1ee50*/  SHF.R.S32.HI R21, RZ, 0x1f, R230 ;  /* 0x0000001fff157819 */ /* 0x000fe400000114e6 */
[C---:B-1----:R-:W-:Y:S02]  /*1ee60*/  @!P1 LEA R6, P5, R235.reuse, R2, 0x2 ;  /* 0x00000002eb069211 */ /* 0x042fe400078a10ff */
[-C--:B------:R-:W-:Y:S02]  /*1ee70*/  @!P0 LEA.HI.X R5, R236, R3.reuse, R83, 0x2, P2 ;  /* 0x00000003ec058211 */ /* 0x080fe400010f1453 */
[----:B------:R-:W-:-:S02]  /*1ee80*/  @!P1 LEA.HI.X R7, R235, R3, R82, 0x2, P5 ;  /* 0x00000003eb079211 */ /* 0x000fc400028f1452 */
[----:B------:R-:W-:Y:S01]  /*1ee90*/  ISETP.GE.AND P2, PT, R230, UR4, PT ;  /* 0x00000004e6007c0c */ /* 0x000fe2000bf46270 */
[----:B------:R0:W-:Y:S01]  /*1eea0*/  @!P0 ST.E.64 desc[UR60][R4.64], R124 ;  /* 0x0000007c04008985 */ /* 0x0001e2000c101b3c */
[CC--:B------:R-:W-:Y:S02]  /*1eeb0*/  @!P4 LEA R14, P5, R234.reuse, R2.reuse, 0x2 ;  /* 0x00000002ea0ec211 */ /* 0x0c0fe400078a10ff */
[----:B------:R-:W-:Y:S01]  /*1eec0*/  @!P3 LEA R12, P6, R233, R2, 0x2 ;  /* 0x00000002e90cb211 */ /* 0x000fe200078c10ff */
[----:B------:R1:W-:Y:S01]  /*1eed0*/  @!P1 ST.E.64 desc[UR60][R6.64], R92 ;  /* 0x0000005c06009985 */ /* 0x0003e2000c101b3c */
[----:B------:R-:W-:Y:S02]  /*1eee0*/  ISETP.GE.AND P1, PT, R25, UR4, PT ;  /* 0x0000000419007c0c */ /* 0x000fe4000bf26270 */
[----:B------:R-:W-:Y:S02]  /*1eef0*/  ISETP.GE.AND P0, PT, R33, UR4, PT ;  /* 0x0000000421007c0c */ /* 0x000fe4000bf06270 */
[----:B------:R-:W-:-:S02]  /*1ef00*/  @!P4 LEA.HI.X R15, R234, R3, R81, 0x2, P5 ;  /* 0x00000003ea0fc211 */ /* 0x000fc400028f1451 */
[-C--:B------:R-:W-:Y:S02]  /*1ef10*/  @!P3 LEA.HI.X R13, R233, R3.reuse, R80, 0x2, P6 ;  /* 0x00000003e90db211 */ /* 0x080fe400030f1450 */
[CC--:B--2---:R-:W-:Y:S01]  /*1ef20*/  @!P2 LEA R8, P5, R230.reuse, R2.reuse, 0x2 ;  /* 0x00000002e608a211 */ /* 0x0c4fe200078a10ff */
[----:B------:R2:W-:Y:S01]  /*1ef30*/  @!P4 ST.E.64 desc[UR60][R14.64], R96 ;  /* 0x000000600e00c985 */ /* 0x0005e2000c101b3c */
[----:B------:R-:W-:Y:S02]  /*1ef40*/  ISETP.GE.AND P6, PT, R29, UR4, PT ;  /* 0x000000041d007c0c */ /* 0x000fe4000bfc6270 */
[----:B------:R-:W-:Y:S01]  /*1ef50*/  @!P2 LEA.HI.X R9, R230, R3, R21, 0x2, P5 ;  /* 0x00000003e609a211 */ /* 0x000fe200028f1415 */
[----:B------:R2:W-:Y:S01]  /*1ef60*/  @!P3 ST.E.64 desc[UR60][R12.64], R100 ;  /* 0x000000640c00b985 */ /* 0x0005e2000c101b3c */
[----:B0-----:R-:W-:Y:S02]  /*1ef70*/  SHF.R.S32.HI R4, RZ, 0x1f, R25 ;  /* 0x0000001fff047819 */ /* 0x001fe40000011419 */
[----:B-1----:R-:W-:Y:S01]  /*1ef80*/  @!P1 LEA R6, P5, R25, R2, 0x2 ;  /* 0x0000000219069211 */ /* 0x002fe200078a10ff */
[----:B------:R2:W-:Y:S01]  /*1ef90*/  @!P2 ST.E.64 desc[UR60][R8.64], R104 ;  /* 0x000000680800a985 */ /* 0x0005e2000c101b3c */
[----:B------:R-:W-:-:S02]  /*1efa0*/  SHF.R.S32.HI R5, RZ, 0x1f, R33 ;  /* 0x0000001fff057819 */ /* 0x000fc40000011421 */
[-C--:B------:R-:W-:Y:S02]  /*1efb0*/  @!P1 LEA.HI.X R7, R25, R3.reuse, R4, 0x2, P5 ;  /* 0x0000000319079211 */ /* 0x080fe400028f1404 */
[CC--:B------:R-:W-:Y:S02]  /*1efc0*/  @!P0 LEA R4, P5, R33.reuse, R2.reuse, 0x2 ;  /* 0x0000000221048211 */ /* 0x0c0fe400078a10ff */
[----:B------:R-:W-:Y:S01]  /*1efd0*/  SHF.R.S32.HI R20, RZ, 0x1f, R29 ;  /* 0x0000001fff147819 */ /* 0x000fe2000001141d */
[----:B------:R2:W-:Y:S01]  /*1efe0*/  @!P1 ST.E.64 desc[UR60][R6.64], R108 ;  /* 0x0000006c06009985 */ /* 0x0005e2000c101b3c */
[----:B------:R-:W-:Y:S02]  /*1eff0*/  @!P0 LEA.HI.X R5, R33, R3, R5, 0x2, P5 ;  /* 0x0000000321058211 */ /* 0x000fe400028f1405 */
[----:B------:R-:W-:-:S03]  /*1f000*/  @!P6 LEA R2, P5, R29, R2, 0x2 ;  /* 0x000000021d02e211 */ /* 0x000fc600078a10ff */
[----:B------:R2:W-:Y:S01]  /*1f010*/  @!P0 ST.E.64 desc[UR60][R4.64], R112 ;  /* 0x0000007004008985 */ /* 0x0005e2000c101b3c */
[----:B------:R-:W-:-:S05]  /*1f020*/  @!P6 LEA.HI.X R3, R29, R3, R20, 0x2, P5 ;  /* 0x000000031d03e211 */ /* 0x000fca00028f1414 */
[----:B------:R2:W-:Y:S04]  /*1f030*/  @!P6 ST.E.64 desc[UR60][R2.64], R116 ;  /* 0x000000740200e985 */ /* 0x0005e8000c101b3c */
.L_x_3844:
[----:B------:R-:W-:Y:S05]  /*1f040*/  BSYNC B1 ;  /* 0x0000000000017941 */ /* 0x000fea0003800000 */
.L_x_3843:
[----:B------:R-:W-:Y:S01]  /*1f050*/  ISETP.GE.AND P0, PT, R10, R77, PT ;  /* 0x0000004d0a00720c */ /* 0x000fe20003f06270 */
[----:B--2---:R0:W1:Y:S04]  /*1f060*/  SHFL.IDX PT, R3, R11, 0x1, 0x1c1f ;  /* 0x003c1f000b037f89 */ /* 0x00406800000e0000 */
[----:B------:R0:W2:Y:S08]  /*1f070*/  SHFL.IDX PT, R2, R0, 0x1, 0x1c1f ;  /* 0x003c1f0000027f89 */ /* 0x0000b000000e0000 */
[----:B0-----:R-:W-:Y:S05]  /*1f080*/  @P0 BRA `(.L_x_3842) ;  /* 0x0000001000fc0947 */ /* 0x001fea0003800000 */
[----:B------:R-:W-:Y:S01]  /*1f090*/  ULDC UR4, c[0x0][0xac8] ;  /* 0x0002b20000047ab9 */ /* 0x000fe20000000800 */
[----:B------:R-:W-:Y:S01]  /*1f0a0*/  VIADD R21, R222, 0xa8 ;  /* 0x000000a8de157836 */ /* 0x000fe20000000000 */
[----:B------:R-:W-:Y:S01]  /*1f0b0*/  ISETP.GE.AND P4, PT, R156, UR4, PT ;  /* 0x000000049c007c0c */ /* 0x000fe2000bf86270 */
[----:B------:R-:W-:Y:S01]  /*1f0c0*/  VIADD R25, R222, 0xb0 ;  /* 0x000000b0de197836 */ /* 0x000fe20000000000 */
[----:B------:R-:W-:Y:S02]  /*1f0d0*/  ISETP.GE.AND P3, PT, R154, UR4, PT ;  /* 0x000000049a007c0c */ /* 0x000fe4000bf66270 */
[----:B------:R-:W-:Y:S02]  /*1f0e0*/  ISETP.GE.AND P5, PT, R222, UR4, PT ;  /* 0x00000004de007c0c */ /* 0x000fe4000bfa6270 */
[----:B------:R-:W-:Y:S02]  /*1f0f0*/  ISETP.GE.AND P1, PT, R147, UR4, PT ;  /* 0x0000000493007c0c */ /* 0x000fe4000bf26270 */
[----:B------:R-:W-:-:S02]  /*1f100*/  ISETP.GE.AND P0, PT, R152, UR4, PT ;  /* 0x0000000498007c0c */ /* 0x000fc4000bf06270 */
[----:B------:R-:W-:-:S03]  /*1f110*/  SHF.R.S32.HI R0, RZ, 0x1f, R21 ;  /* 0x0000001fff007819 */ /* 0x000fc60000011415 */
[-C--:B--2---:R-:W-:Y:S02]  /*1f120*/  @!P4 LEA R6, P2, R156, R2.reuse, 0x2 ;  /* 0x000000029c06c211 */ /* 0x084fe400078410ff */
[-C--:B------:R-:W-:Y:S02]  /*1f130*/  @!P3 LEA R8, P6, R154, R2.reuse, 0x2 ;  /* 0x000000029a08b211 */ /* 0x080fe400078c10ff */
[----:B-1----:R-:W-:Y:S01]  /*1f140*/  @!P5 IMAD.WIDE R4, R222, 0x4, R2 ;  /* 0x00000004de04d825 */ /* 0x002fe200078e0202 */
[-C--:B------:R-:W-:Y:S02]  /*1f150*/  @!P4 LEA.HI.X R7, R156, R3.reuse, R157, 0x2, P2 ;  /* 0x000000039c07c211 */ /* 0x080fe400010f149d */
[----:B------:R-:W-:Y:S02]  /*1f160*/  ISETP.GE.AND P2, PT, R145, UR4, PT ;  /* 0x0000000491007c0c */ /* 0x000fe4000bf46270 */
[----:B------:R-:W-:Y:S01]  /*1f170*/  @!P3 LEA.HI.X R9, R154, R3, R155, 0x2, P6 ;  /* 0x000000039a09b211 */ /* 0x000fe200030f149b */
[----:B------:R0:W-:Y:S01]  /*1f180*/  @!P5 ST.E.64 desc[UR60][R4.64], R26 ;  /* 0x0000001a0400d985 */ /* 0x0001e2000c101b3c */
[----:B------:R-:W-:-:S02]  /*1f190*/  @!P1 LEA R12, P5, R147, R2, 0x2 ;  /* 0x00000002930c9211 */ /* 0x000fc400078a10ff */
[C---:B------:R-:W-:Y:S01]  /*1f1a0*/  @!P0 LEA R10, P6, R152.reuse, R2, 0x2 ;  /* 0x00000002980a8211 */ /* 0x040fe200078c10ff */
[----:B------:R1:W-:Y:S01]  /*1f1b0*/  @!P4 ST.E.64 desc[UR60][R6.64], R30 ;  /* 0x0000001e0600c985 */ /* 0x0003e2000c101b3c */
[----:B------:R-:W-:Y:S02]  /*1f1c0*/  ISETP.GE.AND P4, PT, R141, UR4, PT ;  /* 0x000000048d007c0c */ /* 0x000fe4000bf86270 */
[-C--:B------:R-:W-:Y:S01]  /*1f1d0*/  @!P1 LEA.HI.X R13, R147, R3.reuse, R148, 0x2, P5 ;  /* 0x00000003930d9211 */ /* 0x080fe200028f1494 */
[----:B------:R2:W-:Y:S01]  /*1f1e0*/  @!P3 ST.E.64 desc[UR60][R8.64], R34 ;  /* 0x000000220800b985 */ /* 0x0005e2000c101b3c */
[----:B------:R-:W-:Y:S02]  /*1f1f0*/  ISETP.GE.AND P3, PT, R143, UR4, PT ;  /* 0x000000048f007c0c */ /* 0x000fe4000bf66270 */
[----:B------:R-:W-:Y:S02]  /*1f200*/  ISETP.GE.AND P5, PT, R139, UR4, PT ;  /* 0x000000048b007c0c */ /* 0x000fe4000bfa6270 */
[----:B------:R-:W-:-:S02]  /*1f210*/  @!P0 LEA.HI.X R11, R152, R3, R153, 0x2, P6 ;  /* 0x00000003980b8211 */ /* 0x000fc400030f1499 */
[----:B------:R-:W-:-:S03]  /*1f220*/  @!P2 LEA R14, P6, R145, R2, 0x2 ;  /* 0x00000002910ea211 */ /* 0x000fc600078c10ff */
[----:B------:R-:W-:Y:S01]  /*1f230*/  @!P0 ST.E.64 desc[UR60][R10.64], R38 ;  /* 0x000000260a008985 */ /* 0x000fe2000c101b3c */
[-C--:B------:R-:W-:Y:S02]  /*1f240*/  @!P2 LEA.HI.X R15, R145, R3.reuse, R146, 0x2, P6 ;  /* 0x00000003910fa211 */ /* 0x080fe400030f1492 */
[----:B------:R-:W-:Y:S01]  /*1f250*/  ISETP.GE.AND P0, PT, R137, UR4, PT ;  /* 0x0000000489007c0c */ /* 0x000fe2000bf06270 */
[----:B------:R3:W-:Y:S01]  /*1f260*/  @!P1 ST.E.64 desc[UR60][R12.64], R42 ;  /* 0x0000002a0c009985 */ /* 0x0007e2000c101b3c */
[-C--:B0-----:R-:W-:Y:S02]  /*1f270*/  @!P3 LEA R4, P6, R143, R2.reuse, 0x2 ;  /* 0x000000028f04b211 */ /* 0x081fe400078c10ff */
[----:B------:R-:W-:Y:S01]  /*1f280*/  ISETP.GE.AND P1, PT, R135, UR4, PT ;  /* 0x0000000487007c0c */ /* 0x000fe2000bf26270 */
[----:B------:R0:W-:Y:S01]  /*1f290*/  @!P2 ST.E.64 desc[UR60][R14.64], R46 ;  /* 0x0000002e0e00a985 */ /* 0x0001e2000c101b3c */
[----:B-1----:R-:W-:Y:S02]  /*1f2a0*/  @!P4 LEA R6, P2, R141, R2, 0x2 ;  /* 0x000000028d06c211 */ /* 0x002fe400078410ff */
[----:B------:R-:W-:-:S02]  /*1f2b0*/  @!P3 LEA.HI.X R5, R143, R3, R144, 0x2, P6 ;  /* 0x000000038f05b211 */ /* 0x000fc400030f1490 */
[-C--:B--2---:R-:W-:Y:S02]  /*1f2c0*/  @!P5 LEA R8, P6, R139, R2.reuse, 0x2 ;  /* 0x000000028b08d211 */ /* 0x084fe400078c10ff */
[-C--:B------:R-:W-:Y:S01]  /*1f2d0*/  @!P4 LEA.HI.X R7, R141, R3.reuse, R142, 0x2, P2 ;  /* 0x000000038d07c211 */ /* 0x080fe200010f148e */
[----:B------:R1:W-:Y:S01]  /*1f2e0*/  @!P3 ST.E.64 desc[UR60][R4.64], R50 ;  /* 0x000000320400b985 */ /* 0x0003e2000c101b3c */
[----:B------:R-:W-:Y:S02]  /*1f2f0*/  @!P5 LEA.HI.X R9, R139, R3, R140, 0x2, P6 ;  /* 0x000000038b09d211 */ /* 0x000fe400030f148c */
[----:B------:R-:W-:Y:S01]  /*1f300*/  ISETP.GE.AND P2, PT, R91, UR4, PT ;  /* 0x000000045b007c0c */ /* 0x000fe2000bf46270 */
[----:B------:R2:W-:Y:S01]  /*1f310*/  @!P4 ST.E.64 desc[UR60][R6.64], R54 ;  /* 0x000000360600c985 */ /* 0x0005e2000c101b3c */
[----:B------:R-:W-:Y:S02]  /*1f320*/  ISETP.GE.AND P3, PT, R89, UR4, PT ;  /* 0x0000000459007c0c */ /* 0x000fe4000bf66270 */
[-C--:B---3--:R-:W-:Y:S01]  /*1f330*/  @!P1 LEA R12, P4, R135, R2.reuse, 0x2 ;  /* 0x00000002870c9211 */ /* 0x088fe200078810ff */
[----:B------:R3:W-:Y:S01]  /*1f340*/  @!P5 ST.E.64 desc[UR60][R8.64], R58 ;  /* 0x0000003a0800d985 */ /* 0x0007e2000c101b3c */
[----:B------:R-:W-:-:S02]  /*1f350*/  @!P0 LEA R10, P5, R137, R2, 0x2 ;  /* 0x00000002890a8211 */ /* 0x000fc400078a10ff */
[-C--:B------:R-:W-:Y:S02]  /*1f360*/  @!P1 LEA.HI.X R13, R135, R3.reuse, R136, 0x2, P4 ;  /* 0x00000003870d9211 */ /* 0x080fe400020f1488 */
[-C--:B------:R-:W-:Y:S02]  /*1f370*/  @!P0 LEA.HI.X R11, R137, R3.reuse, R138, 0x2, P5 ;  /* 0x00000003890b8211 */ /* 0x080fe400028f148a */
[----:B------:R-:W-:Y:S02]  /*1f380*/  ISETP.GE.AND P5, PT, R87, UR4, PT ;  /* 0x0000000457007c0c */ /* 0x000fe4000bfa6270 */
[----:B0-----:R-:W-:Y:S01]  /*1f390*/  @!P2 LEA R14, P6, R91, R2, 0x2 ;  /* 0x000000025b0ea211 */ /* 0x001fe200078c10ff */
[----:B------:R0:W-:Y:S01]  /*1f3a0*/  @!P0 ST.E.64 desc[UR60][R10.64], R62 ;  /* 0x0000003e0a008985 */ /* 0x0001e2000c101b3c */
[----:B------:R-:W-:Y:S02]  /*1f3b0*/  ISETP.GE.AND P4, PT, R85, UR4, PT ;  /* 0x0000000455007c0c */ /* 0x000fe4000bf86270 */
[----:B------:R-:W-:Y:S01]  /*1f3c0*/  @!P2 LEA.HI.X R15, R91, R3, R134, 0x2, P6 ;  /* 0x000000035b0fa211 */ /* 0x000fe200030f1486 */
[----:B------:R4:W-:Y:S01]  /*1f3d0*/  @!P1 ST.E.64 desc[UR60][R12.64], R66 ;  /* 0x000000420c009985 */ /* 0x0009e2000c101b3c */
[----:B------:R-:W-:-:S02]  /*1f3e0*/  ISETP.GE.AND P1, PT, R237, UR4, PT ;  /* 0x00000004ed007c0c */ /* 0x000fc4000bf26270 */
[-C--:B-1----:R-:W-:Y:S01]  /*1f3f0*/  @!P3 LEA R4, P6, R89, R2.reuse, 0x2 ;  /* 0x000000025904b211 */ /* 0x082fe200078c10ff */
[----:B------:R1:W-:Y:S01]  /*1f400*/  @!P2 ST.E.64 desc[UR60][R14.64], R70 ;  /* 0x000000460e00a985 */ /* 0x0003e2000c101b3c */
[----:B------:R-:W-:Y:S02]  /*1f410*/  ISETP.GE.AND P2, PT, R236, UR4, PT ;  /* 0x00000004ec007c0c */ /* 0x000fe4000bf46270 */
[-C--:B--2---:R-:W-:Y:S02]  /*1f420*/  @!P5 LEA R6, P0, R87, R2.reuse, 0x2 ;  /* 0x000000025706d211 */ /* 0x084fe400078010ff */
[-C--:B------:R-:W-:Y:S02]  /*1f430*/  @!P3 LEA.HI.X R5, R89, R3.reuse, R90, 0x2, P6 ;  /* 0x000000035905b211 */ /* 0x080fe400030f145a */
[----:B------:R-:W-:Y:S02]  /*1f440*/  @!P5 LEA.HI.X R7, R87, R3, R88, 0x2, P0 ;  /* 0x000000035707d211 */ /* 0x000fe400000f1458 */
[----:B------:R-:W-:Y:S01]  /*1f450*/  ISETP.GE.AND P0, PT, R235, UR4, PT ;  /* 0x00000004eb007c0c */ /* 0x000fe2000bf06270 */
[----:B------:R2:W-:Y:S01]  /*1f460*/  @!P3 ST.E.64 desc[UR60][R4.64], R74 ;  /* 0x0000004a0400b985 */ /* 0x0005e2000c101b3c */
[----:B---3--:R-:W-:-:S02]  /*1f470*/  @!P4 LEA R8, P6, R85, R2, 0x2 ;  /* 0x000000025508c211 */ /* 0x008fc400078c10ff */
[-C--:B0-----:R-:W-:Y:S01]  /*1f480*/  @!P1 LEA R10, P3, R237, R2.reuse, 0x2 ;  /* 0x00000002ed0a9211 */ /* 0x081fe200078610ff */
[----:B------:R0:W-:Y:S01]  /*1f490*/  @!P5 ST.E.64 desc[UR60][R6.64], R126 ;  /* 0x0000007e0600d985 */ /* 0x0001e2000c101b3c */
[-C--:B------:R-:W-:Y:S02]  /*1f4a0*/  @!P4 LEA.HI.X R9, R85, R3.reuse, R86, 0x2, P6 ;  /* 0x000000035509c211 */ /* 0x080fe400030f1456 */
[----:B------:R-:W-:Y:S02]  /*1f4b0*/  @!P1 LEA.HI.X R11, R237, R3, R84, 0x2, P3 ;  /* 0x00000003ed0b9211 */ /* 0x000fe400018f1454 */
[-C--:B----4-:R-:W-:Y:S01]  /*1f4c0*/  @!P2 LEA R12, P6, R236, R2.reuse, 0x2 ;  /* 0x00000002ec0ca211 */ /* 0x090fe200078c10ff */
[----:B------:R3:W-:Y:S01]  /*1f4d0*/  @!P4 ST.E.64 desc[UR60][R8.64], R128 ;  /* 0x000000800800c985 */ /* 0x0007e2000c101b3c */
[----:B------:R-:W-:Y:S02]  /*1f4e0*/  ISETP.GE.AND P3, PT, R234, UR4, PT ;  /* 0x00000004ea007c0c */ /* 0x000fe4000bf66270 */
[----:B------:R-:W-:Y:S01]  /*1f4f0*/  ISETP.GE.AND P4, PT, R21, UR4, PT ;  /* 0x0000000415007c0c */ /* 0x000fe2000bf86270 */
[----:B------:R-:W-:Y:S01]  /*1f500*/  @!P1 ST.E.64 desc[UR60][R10.64], R130 ;  /* 0x000000820a009985 */ /* 0x000fe2000c101b3c */
[----:B-1----:R-:W-:-:S02]  /*1f510*/  @!P0 LEA R14, P5, R235, R2, 0x2 ;  /* 0x00000002eb0e8211 */ /* 0x002fc400078a10ff */
[-C--:B------:R-:W-:Y:S02]  /*1f520*/  @!P2 LEA.HI.X R13, R236, R3.reuse, R83, 0x2, P6 ;  /* 0x00000003ec0da211 */ /* 0x080fe400030f1453 */
[----:B------:R-:W-:Y:S02]  /*1f530*/  ISETP.GE.AND P1, PT, R233, UR4, PT ;  /* 0x00000004e9007c0c */ /* 0x000fe4000bf26270 */
[----:B------:R-:W-:Y:S01]  /*1f540*/  @!P0 LEA.HI.X R15, R235, R3, R82, 0x2, P5 ;  /* 0x00000003eb0f8211 */ /* 0x000fe200028f1452 */
[----:B------:R1:W-:Y:S01]  /*1f550*/  @!P2 ST.E.64 desc[UR60][R12.64], R132 ;  /* 0x000000840c00a985 */ /* 0x0003e2000c101b3c */
[----:B------:R-:W-:Y:S02]  /*1f560*/  ISETP.GE.AND P5, PT, R230, UR4, PT ;  /* 0x00000004e6007c0c */ /* 0x000fe4000bfa6270 */
[----:B------:R-:W-:Y:S01]  /*1f570*/  ISETP.GE.AND P2, PT, R25, UR4, PT ;  /* 0x0000000419007c0c */ /* 0x000fe2000bf46270 */
[----:B------:R4:W-:Y:S01]  /*1f580*/  @!P0 ST.E.64 desc[UR60][R14.64], R94 ;  /* 0x0000005e0e008985 */ /* 0x0009e2000c101b3c */
[----:B--2---:R-:W-:-:S02]  /*1f590*/  @!P3 LEA R4, P6, R234, R2, 0x2 ;  /* 0x00000002ea04b211 */ /* 0x004fc400078c10ff */
[-C--:B------:R-:W-:Y:S02]  /*1f5a0*/  @!P4 LEA R20, P0, R21, R2.reuse, 0x2 ;  /* 0x000000021514c211 */ /* 0x080fe400078010ff */
[-C--:B------:R-:W-:Y:S02]  /*1f5b0*/  @!P3 LEA.HI.X R5, R234, R3.reuse, R81, 0x2, P6 ;  /* 0x00000003ea05b211 */ /* 0x080fe400030f1451 */
[-C--:B0-----:R-:W-:Y:S02]  /*1f5c0*/  @!P1 LEA R6, P6, R233, R2.reuse, 0x2 ;  /* 0x00000002e9069211 */ /* 0x081fe400078c10ff */
[----:B------:R-:W-:Y:S01]  /*1f5d0*/  @!P4 LEA.HI.X R21, R21, R3, R0, 0x2, P0 ;  /* 0x000000031515c211 */ /* 0x000fe200000f1400 */
[----:B------:R4:W-:Y:S01]  /*1f5e0*/  @!P3 ST.E.64 desc[UR60][R4.64], R98 ;  /* 0x000000620400b985 */ /* 0x0009e2000c101b3c */
[----:B---3--:R-:W-:Y:S01]  /*1f5f0*/  SHF.R.S32.HI R9, RZ, 0x1f, R230 ;  /* 0x0000001fff097819 */ /* 0x008fe200000114e6 */
[----:B-1----:R-:W-:Y:S01]  /*1f600*/  VIADD R13, R222, 0xb8 ;  /* 0x000000b8de0d7836 */ /* 0x002fe20000000000 */
[----:B------:R-:W-:-:S02]  /*1f610*/  @!P5 LEA R8, P0, R230, R2, 0x2 ;  /* 0x00000002e608d211 */ /* 0x000fc400078010ff */
[-C--:B------:R-:W-:Y:S02]  /*1f620*/  @!P1 LEA.HI.X R7, R233, R3.reuse, R80, 0x2, P6 ;  /* 0x00000003e9079211 */ /* 0x080fe400030f1450 */
[----:B------:R-:W-:Y:S02]  /*1f630*/  SHF.R.S32.HI R0, RZ, 0x1f, R25 ;  /* 0x0000001fff007819 */ /* 0x000fe40000011419 */
[C---:B------:R-:W-:Y:S01]  /*1f640*/  @!P2 LEA R10, P6, R25.reuse, R2, 0x2 ;  /* 0x00000002190aa211 */ /* 0x040fe200078c10ff */
[----:B------:R4:W-:Y:S01]  /*1f650*/  @!P1 ST.E.64 desc[UR60][R6.64], R102 ;  /* 0x0000006606009985 */ /* 0x0009e2000c101b3c */
[-C--:B------:R-:W-:Y:S02]  /*1f660*/  @!P5 LEA.HI.X R9, R230, R3.reuse, R9, 0x2, P0 ;  /* 0x00000003e609d211 */ /* 0x080fe400000f1409 */
[----:B------:R-:W-:Y:S02]  /*1f670*/  @!P2 LEA.HI.X R11, R25, R3, R0, 0x2, P6 ;  /* 0x00000003190ba211 */ /* 0x000fe400030f1400 */
[----:B------:R-:W-:Y:S01]  /*1f680*/  ISETP.GE.AND P0, PT, R13, UR4, PT ;  /* 0x000000040d007c0c */ /* 0x000fe2000bf06270 */
[----:B------:R4:W-:Y:S04]  /*1f690*/  @!P5 ST.E.64 desc[UR60][R8.64], R106 ;  /* 0x0000006a0800d985 */ /* 0x0009e8000c101b3c */
[----:B------:R4:W-:Y:S04]  /*1f6a0*/  @!P4 ST.E.64 desc[UR60][R20.64], R110 ;  /* 0x0000006e1400c985 */ /* 0x0009e8000c101b3c */
[----:B------:R4:W-:Y:S04]  /*1f6b0*/  @!P2 ST.E.64 desc[UR60][R10.64], R114 ;  /* 0x000000720a00a985 */ /* 0x0009e8000c101b3c */
[----:B------:R-:W-:Y:S05]  /*1f6c0*/  @P0 BRA `(.L_x_3842) ;  /* 0x0000000c006c0947 */ /* 0x000fea0003800000 */
[----:B------:R-:W-:Y:S02]  /*1f6d0*/  LEA R2, P0, R13, R2, 0x2 ;  /* 0x000000020d027211 */ /* 0x000fe400078010ff */
[----:B------:R-:W-:-:S04]  /*1f6e0*/  SHF.R.S32.HI R0, RZ, 0x1f, R13 ;  /* 0x0000001fff007819 */ /* 0x000fc8000001140d */
[----:B------:R-:W-:-:S05]  /*1f6f0*/  LEA.HI.X R3, R13, R3, R0, 0x2, P0 ;  /* 0x000000030d037211 */ /* 0x000fca00000f1400 */
[----:B------:R0:W-:Y:S01]  /*1f700*/  ST.E.64 desc[UR60][R2.64], R118 ;  /* 0x0000007602007985 */ /* 0x0001e2000c101b3c */
[----:B------:R-:W-:Y:S05]  /*1f710*/  BRA `(.L_x_3842) ;  /* 0x0000000c00587947 */ /* 0x000fea0003800000 */
.L_x_3833:
[----:B------:R-:W-:Y:S01]  /*1f720*/  ULDC.64 UR6, c[0x0][0xc08] ;  /* 0x0003020000067ab9 */ /* 0x000fe20000000a00 */
[----:B------:R-:W-:Y:S01]  /*1f730*/  ULDC.64 UR4, c[0x0][0xc00] ;  /* 0x0003000000047ab9 */ /* 0x000fe20000000a00 */
[----:B------:R-:W-:Y:S01]  /*1f740*/  ISETP.NE.U32.AND P1, PT, RZ, UR6, PT ;  /* 0x00000006ff007c0c */ /* 0x000fe2000bf25070 */
[----:B------:R-:W-:Y:S01]  /*1f750*/  IMAD.MOV.U32 R15, RZ, RZ, RZ ;  /* 0x000000ffff0f7224 */ /* 0x000fe200078e00ff */
[----:B------:R-:W-:Y:S02]  /*1f760*/  ISETP.NE.U32.AND P0, PT, RZ, UR4, PT ;  /* 0x00000004ff007c0c */ /* 0x000fe4000bf05070 */
[----:B------:R-:W-:Y:S02]  /*1f770*/  ISETP.NE.AND.EX P1, PT, RZ, UR7, PT, P1 ;  /* 0x00000007ff007c0c */ /* 0x000fe4000bf25310 */
[----:B------:R-:W-:Y:S02]  /*1f780*/  IADD3 R2, P2, R225, UR4, RZ ;  /* 0x00000004e1027c10 */ /* 0x000fe4000ff5e0ff */
[----:B------:R-:W-:-:S02]  /*1f790*/  ISETP.NE.AND.EX P0, PT, RZ, UR5, PT, P0 ;  /* 0x00000005ff007c0c */ /* 0x000fc4000bf05300 */
[----:B------:R-:W-:Y:S01]  /*1f7a0*/  IADD3.X R3, R226, UR5, RZ, P2, !PT ;  /* 0x00000005e2037c10 */ /* 0x000fe200097fe4ff */
[----:B------:R-:W-:Y:S02]  /*1f7b0*/  ULDC UR4, c[0x0][0xa88] ;  /* 0x0002a20000047ab9 */ /* 0x000fe40000000800 */
[----:B------:R-:W-:-:S04]  /*1f7c0*/  IMAD.U32 R0, RZ, RZ, UR4 ;  /* 0x00000004ff007e24 */ /* 0x000fc8000f8e00ff */
[----:B------:R-:W-:-:S04]  /*1f7d0*/  @P1 IADD3 R4, P2, R225, UR6, RZ ;  /* 0x00000006e1041c10 */ /* 0x000fc8000ff5e0ff */
[----:B------:R-:W-:Y:S01]  /*1f7e0*/  @P1 IADD3.X R5, R226, UR7, RZ, P2, !PT ;  /* 0x00000007e2051c10 */ /* 0x000fe200097fe4ff */
[----:B------:R2:W5:Y:S04]  /*1f7f0*/  @P0 LDG.E R15, desc[UR60][R2.64] ;  /* 0x0000003c020f0981 */ /* 0x000568000c1e1900 */
[----:B------:R2:W5:Y:S01]  /*1f800*/  @P1 LDG.E R0, desc[UR60][R4.64] ;  /* 0x0000003c04001981 */ /* 0x000562000c1e1900 */
[----:B------:R-:W-:Y:S01]  /*1f810*/  ISETP.NE.AND P2, PT, R223, RZ, PT ;  /* 0x000000ffdf00720c */ /* 0x000fe20003f45270 */
[----:B------:R-:W3:-:S12]  /*1f820*/  S2R R6, SR_TID.X ;  /* 0x0000000000067919 */ /* 0x000ed80000002100 */
[----:B------:R-:W4:Y:S01]  /*1f830*/  @!P2 LDC R223, c[0x0][0xad4] ;  /* 0x0002b500ffdfab82 */ /* 0x000f220000000800 */
[----:B---3--:R-:W-:Y:S01]  /*1f840*/  VIADD R7, R6, 0xffffff80 ;  /* 0xffffff8006077836 */ /* 0x008fe20000000000 */
[----:B----4-:R-:W-:-:S04]  /*1f850*/  ISETP.GT.AND P2, PT, R223, 0x1, PT ;  /* 0x00000001df00780c */ /* 0x010fc80003f44270 */
[----:B------:R-:W-:Y:S01]  /*1f860*/  ISETP.GT.AND P3, PT, R7, 0x7f, PT ;  /* 0x0000007f0700780c */ /* 0x000fe20003f64270 */
[----:B--2---:R-:W-:-:S12]  /*1f870*/  @P1 BRA `(.L_x_3845) ;  /* 0x0000000000101947 */ /* 0x004fd80003800000 */
[----:B------:R-:W-:Y:S05]  /*1f880*/  @!P0 BRA `(.L_x_3845) ;  /* 0x00000000000c8947 */ /* 0x000fea0003800000 */
[----:B------:R-:W2:Y:S04]  /*1f890*/  LDG.E R5, desc[UR60][R2.64] ;  /* 0x0000003c02057981 */ /* 0x000ea8000c1e1900 */
[----:B-----5:R-:W2:Y:S02]  /*1f8a0*/  LDG.E R0, desc[UR60][R2.64+0x4] ;  /* 0x0000043c02007981 */ /* 0x020ea4000c1e1900 */
[----:B--2---:R-:W-:-:S07]  /*1f8b0*/  IMAD.IADD R0, R0, 0x1, -R5 ;  /* 0x0000000100007824 */ /* 0x004fce00078e0a05 */
.L_x_3845:
[----:B------:R-:W2:Y:S01]  /*1f8c0*/  LDL.LU R2, [R1+0x6c] ;  /* 0x00006c0001027983 */ /* 0x000ea20000300800 */
[----:B------:R-:W-:Y:S01]  /*1f8d0*/  BSSY B1, `(.L_x_3846) ;  /* 0x0000036000017945 */ /* 0x000fe20003800000 */
[----:B------:R-:W-:Y:S02]  /*1f8e0*/  SEL R29, R224, RZ, !P0 ;  /* 0x000000ffe01d7207 */ /* 0x000fe40004000000 */
[----:B-----5:R-:W-:Y:S02]  /*1f8f0*/  SHF.R.S32.HI R24, RZ, 0x1f, R15 ;  /* 0x0000001fff187819 */ /* 0x020fe4000001140f */
[----:B--2---:R-:W-:Y:S01]  /*1f900*/  SEL R26, R2, RZ, !P0 ;  /* 0x000000ff021a7207 */ /* 0x004fe20004000000 */
[----:B------:R-:W-:Y:S06]  /*1f910*/  @P3 BRA `(.L_x_3847) ;  /* 0x0000000000c43947 */ /* 0x000fec0003800000 */
[----:B------:R-:W2:Y:S01]  /*1f920*/  LDC R31, c[0x0][0xbe8] ;  /* 0x0002fa00ff1f7b82 */ /* 0x000ea20000000800 */
[----:B------:R-:W-:-:S04]  /*1f930*/  IMAD R2, R231, 0x80, R6 ;  /* 0x00000080e7027824 */ /* 0x000fc800078e0206 */
[----:B------:R-:W-:Y:S02]  /*1f940*/  VIADD R28, R2, 0xffffff80 ;  /* 0xffffff80021c7836 */ /* 0x000fe40000000000 */
[----:B--2---:R-:W-:-:S05]  /*1f950*/  IMAD R3, R0, R31, RZ ;  /* 0x0000001f00037224 */ /* 0x004fca00078e02ff */
[----:B------:R-:W-:-:S13]  /*1f960*/  ISETP.GE.AND P0, PT, R28, R3, PT ;  /* 0x000000031c00720c */ /* 0x000fda0003f06270 */
[----:B------:R-:W-:Y:S05]  /*1f970*/  @P0 BRA `(.L_x_3847) ;  /* 0x0000000000ac0947 */ /* 0x000fea0003800000 */
[----:B------:R-:W-:Y:S01]  /*1f980*/  IMAD.MOV.U32 R20, RZ, RZ, 0x9b8 ;  /* 0x000009b8ff147424 */ /* 0x000fe200078e00ff */
[----:B------:R-:W-:Y:S01]  /*1f990*/  ISETP.GT.AND P0, PT, R223, 0x1, PT ;  /* 0x00000001df00780c */ /* 0x000fe20003f04270 */
[----:B------:R-:W2:Y:S01]  /*1f9a0*/  LDC.64 R2, c[0x0][0xba8] ;  /* 0x0002ea00ff027b82 */ /* 0x000ea20000000a00 */
[----:B------:R-:W-:Y:S01]  /*1f9b0*/  ISETP.NE.AND P1, PT, R31, 0x1, PT ;  /* 0x000000011f00780c */ /* 0x000fe20003f25270 */
[----:B------:R-:W-:Y:S01]  /*1f9c0*/  IMAD.MOV.U32 R21, RZ, RZ, R28 ;  /* 0x000000ffff157224 */ /* 0x000fe200078e001c */
[----:B------:R-:W-:-:S05]  /*1f9d0*/  SEL R20, R20, 0x978, P0 ;  /* 0x0000097814147807 */ /* 0x000fca0000000000 */
[----:B------:R-:W3:Y:S08]  /*1f9e0*/  LDC.64 R8, c[0x0][R20+0x220] ;  /* 0x0000880014087b82 */ /* 0x000ef00000000a00 */
[----:B------:R-:W4:Y:S08]  /*1f9f0*/  LDC.64 R6, c[0x0][R20+0x218] ;  /* 0x0000860014067b82 */ /* 0x000f300000000a00 */
[----:B------:R-:W5:Y:S08]  /*1fa00*/  LDC.64 R10, c[0x0][R20+0x228] ;  /* 0x00008a00140a7b82 */ /* 0x000f700000000a00 */
[----:B------:R-:W0:Y:S08]  /*1fa10*/  @P1 LDC R13, c[0x0][0xbec] ;  /* 0x0002fb00ff0d1b82 */ /* 0x000e300000000800 */
[----:B------:R-:W1:Y:S08]  /*1fa20*/  LDC.64 R4, c[0x0][R20+0x210] ;  /* 0x0000840014047b82 */ /* 0x000e700000000a00 */
[----:B------:R-:W5:Y:S01]  /*1fa30*/  @P1 LDC R27, c[0x0][0xbf0] ;  /* 0x0002fc00ff1b1b82 */ /* 0x000f620000000800 */
[----:B0-----:R-:W-:-:S07]  /*1fa40*/  @P1 IMAD.HI.U32 R14, R28, R13, RZ ;  /* 0x0000000d1c0e1227 */ /* 0x001fce00078e00ff */
[----:B--2---:R-:W0:Y:S01]  /*1fa50*/  @!P0 LDC R2, c[0x0][0xb50] ;  /* 0x0002d400ff028b82 */ /* 0x004e220000000800 */
[-C--:B---3--:R-:W-:Y:S02]  /*1fa60*/  IMAD R9, R9, R29.reuse, RZ ;  /* 0x0000001d09097224 */ /* 0x088fe400078e02ff */
[----:B------:R-:W-:-:S05]  /*1fa70*/  IMAD.WIDE.U32 R12, R8, R29, RZ ;  /* 0x0000001d080c7225 */ /* 0x000fca00078e00ff */
[----:B------:R-:W2:Y:S01]  /*1fa80*/  @!P0 LDC R3, c[0x0][0xb54] ;  /* 0x0002d500ff038b82 */ /* 0x000ea20000000800 */
[-C--:B----4-:R-:W-:Y:S02]  /*1fa90*/  IMAD R25, R7, R221.reuse, RZ ;  /* 0x000000dd07197224 */ /* 0x090fe400078e02ff */
[----:B------:R-:W-:Y:S01]  /*1faa0*/  IMAD.WIDE.U32 R6, R6, R221, RZ ;  /* 0x000000dd06067225 */ /* 0x000fe200078e00ff */
[----:B-----5:R-:W-:-:S03]  /*1fab0*/  @P1 SHF.R.U32.HI R21, RZ, R27, R14 ;  /* 0x0000001bff151219 */ /* 0x020fc6000001160e */
[----:B------:R-:W-:Y:S01]  /*1fac0*/  IMAD R27, R8, R26, R9 ;  /* 0x0000001a081b7224 */ /* 0x000fe200078e0209 */
[----:B------:R-:W-:Y:S01]  /*1fad0*/  SEL R9, R232, RZ, P0 ;  /* 0x000000ffe8097207 */ /* 0x000fe20000000000 */
[----:B------:R-:W-:Y:S01]  /*1fae0*/  IMAD.IADD R25, R7, 0x1, R25 ;  /* 0x0000000107197824 */ /* 0x000fe200078e0219 */
[----:B------:R-:W-:Y:S01]  /*1faf0*/  IADD3 R8, P1, P3, R12, R6, R15 ;  /* 0x000000060c087210 */ /* 0x000fe20007b3e00f */
[----:B------:R-:W-:Y:S02]  /*1fb00*/  IMAD.IADD R27, R13, 0x1, R27 ;  /* 0x000000010d1b7824 */ /* 0x000fe400078e021b */
[----:B------:R-:W-:-:S03]  /*1fb10*/  IMAD.WIDE.U32 R6, R10, R9, RZ ;  /* 0x000000090a067225 */ /* 0x000fc600078e00ff */
[----:B------:R-:W-:Y:S01]  /*1fb20*/  IADD3.X R10, R27, R25, R24, P1, P3 ;  /* 0x000000191b0a7210 */ /* 0x000fe20000fe6418 */
[----:B------:R-:W-:Y:S01]  /*1fb30*/  IMAD R11, R11, R9, RZ ;  /* 0x000000090b0b7224 */ /* 0x000fe200078e02ff */
[----:B------:R-:W-:Y:S01]  /*1fb40*/  IADD3 R6, P0, P1, R21, R8, R6 ;  /* 0x0000000815067210 */ /* 0x000fe2000791e006 */
[--C-:B------:R-:W-:Y:S01]  /*1fb50*/  IMAD.MOV R12, RZ, RZ, -R21.reuse ;  /* 0x000000ffff0c7224 */ /* 0x100fe200078e0a15 */
[----:B------:R-:W-:Y:S01]  /*1fb60*/  SHF.R.S32.HI R21, RZ, 0x1f, R21 ;  /* 0x0000001fff157819 */ /* 0x000fe20000011415 */
[----:B------:R-:W-:Y:S02]  /*1fb70*/  IMAD.IADD R11, R7, 0x1, R11 ;  /* 0x00000001070b7824 */ /* 0x000fe400078e020b */
[----:B------:R-:W-:-:S03]  /*1fb80*/  IMAD R9, R31, R12, R28 ;  /* 0x0000000c1f097224 */ /* 0x000fc600078e021c */
[----:B------:R-:W-:Y:S01]  /*1fb90*/  IADD3.X R7, R21, R10, R11, P0, P1 ;  /* 0x0000000a15077210 */ /* 0x000fe200007e240b */
[----:B-1----:R-:W-:Y:S01]  /*1fba0*/  IMAD R5, R5, R9, RZ ;  /* 0x0000000905057224 */ /* 0x002fe200078e02ff */
[----:B------:R-:W-:-:S05]  /*1fbb0*/  SHF.R.S32.HI R11, RZ, 0x1f, R9 ;  /* 0x0000001fff0b7819 */ /* 0x000fca0000011409 */
[C---:B------:R-:W-:Y:S02]  /*1fbc0*/  IMAD R11, R4.reuse, R11, R5 ;  /* 0x0000000b040b7224 */ /* 0x040fe400078e0205 */
[----:B------:R-:W-:-:S04]  /*1fbd0*/  IMAD.WIDE.U32 R4, R4, R9, R6 ;  /* 0x0000000904047225 */ /* 0x000fc800078e0006 */
[----:B------:R-:W-:Y:S01]  /*1fbe0*/  IMAD.IADD R5, R5, 0x1, R11 ;  /* 0x0000000105057824 */ /* 0x000fe200078e020b */
[----:B0-----:R-:W-:-:S04]  /*1fbf0*/  LEA R2, P0, R4, R2, 0x2 ;  /* 0x0000000204027211 */ /* 0x001fc800078010ff */
[----:B--2---:R-:W-:Y:S01]  /*1fc00*/  LEA.HI.X R3, R4, R3, R5, 0x2, P0 ;  /* 0x0000000304037211 */ /* 0x004fe200000f1405 */
[----:B------:R-:W-:-:S05]  /*1fc10*/  IMAD.MOV.U32 R5, RZ, RZ, -0x800000 ;  /* 0xff800000ff057424 */ /* 0x000fca00078e00ff */
[----:B------:R2:W-:Y:S03]  /*1fc20*/  STG.E desc[UR60][R2.64], R5 ;  /* 0x0000000502007986 */ /* 0x0005e6000c10193c */
.L_x_3847:
[----:B------:R-:W-:Y:S05]  /*1fc30*/  BSYNC B1 ;  /* 0x0000000000017941 */ /* 0x000fea0003800000 */
.L_x_3846:
[----:B------:R-:W-:Y:S05]  /*1fc40*/  @P2 BRA `(.L_x_3842) ;  /* 0x00000008000c2947 */ /* 0x000fea0003800000 */
[----:B--2---:R-:W2:Y:S01]  /*1fc50*/  S2R R2, SR_TID.X ;  /* 0x0000000000027919 */ /* 0x004ea20000002100 */
[----:B------:R-:W3:Y:S01]  /*1fc60*/  LDC R9, c[0x0][0xbe8] ;  /* 0x0002fa00ff097b82 */ /* 0x000ee20000000800 */
[----:B------:R-:W-:Y:S01]  /*1fc70*/  ULDC.64 UR4, c[0x0][0xaa0] ;  /* 0x0002a80000047ab9 */ /* 0x000fe20000000a00 */
[----:B------:R-:W-:Y:S01]  /*1fc80*/  BSSY B1, `(.L_x_3848) ;  /* 0x0000049000017945 */ /* 0x000fe20003800000 */
[----:B---3--:R-:W-:Y:S01]  /*1fc90*/  ISETP.NE.AND P0, PT, R9, 0x1, PT ;  /* 0x000000010900780c */ /* 0x008fe20003f05270 */
[----:B--2---:R-:W-:Y:S02]  /*1fca0*/  VIADD R4, R2, 0xffffff80 ;  /* 0xffffff8002047836 */ /* 0x004fe40000000000 */
[----:B------:R-:W-:-:S03]  /*1fcb0*/  IMAD R2, R24, UR4, RZ ;  /* 0x0000000418027c24 */ /* 0x000fc6000f8e02ff */
[----:B------:R-:W-:-:S07]  /*1fcc0*/  SHF.R.S32.HI R3, RZ, 0x1f, R4 ;  /* 0x0000001fff037819 */ /* 0x000fce0000011404 */
[----:B------:R-:W2:Y:S01]  /*1fcd0*/  @P0 LDC R7, c[0x0][0xbec] ;  /* 0x0002fb00ff070b82 */ /* 0x000ea20000000800 */
[----:B------:R-:W-:Y:S01]  /*1fce0*/  IMAD R5, R15, UR5, R2 ;  /* 0x000000050f057c24 */ /* 0x000fe2000f8e0202 */
[----:B------:R-:W-:Y:S01]  /*1fcf0*/  LEA.HI R6, R3, R4, RZ, 0x3 ;  /* 0x0000000403067211 */ /* 0x000fe200078f18ff */
[----:B------:R-:W-:Y:S01]  /*1fd00*/  IMAD.WIDE.U32 R2, R15, UR4, RZ ;  /* 0x000000040f027c25 */ /* 0x000fe2000f8e00ff */
[----:B------:R-:W-:Y:S02]  /*1fd10*/  ULDC.64 UR4, c[0x0][0xae8] ;  /* 0x0002ba0000047ab9 */ /* 0x000fe40000000a00 */
[----:B------:R-:W-:Y:S02]  /*1fd20*/  LOP3.LUT R13, R6, 0xfffffff8, RZ, 0xc0, !PT ;  /* 0xfffffff8060d7812 */ /* 0x000fe400078ec0ff */
[----:B------:R-:W3:Y:S01]  /*1fd30*/  @P0 LDC R11, c[0x0][0xbf0] ;  /* 0x0002fc00ff0b0b82 */ /* 0x000ee20000000800 */
[----:B------:R-:W-:Y:S01]  /*1fd40*/  SHF.R.S32.HI R10, RZ, 0x3, R6 ;  /* 0x00000003ff0a7819 */ /* 0x000fe20000011406 */
[----:B------:R-:W-:-:S02]  /*1fd50*/  IMAD.IADD R3, R3, 0x1, R5 ;  /* 0x0000000103037824 */ /* 0x000fc400078e0205 */
[----:B------:R-:W-:Y:S02]  /*1fd60*/  IMAD.IADD R13, R4, 0x1, -R13 ;  /* 0x00000001040d7824 */ /* 0x000fe400078e0a0d */
[----:B------:R-:W-:-:S04]  /*1fd70*/  IMAD.WIDE.U32 R2, R221, UR4, R2 ;  /* 0x00000004dd027c25 */ /* 0x000fc8000f8e0002 */
[----:B------:R-:W-:Y:S02]  /*1fd80*/  IMAD R4, R13, 0x20, R10 ;  /* 0x000000200d047824 */ /* 0x000fe400078e020a */
[----:B------:R-:W-:Y:S01]  /*1fd90*/  IMAD R3, R221, UR5, R3 ;  /* 0x00000005dd037c24 */ /* 0x000fe2000f8e0203 */
[----:B------:R-:W-:Y:S01]  /*1fda0*/  ULDC.64 UR4, c[0x0][0xaf0] ;  /* 0x0002bc0000047ab9 */ /* 0x000fe20000000a00 */
[----:B------:R-:W-:Y:S02]  /*1fdb0*/  IMAD R8, R231, 0x80, R4 ;  /* 0x00000080e7087824 */ /* 0x000fe400078e0204 */
[----:B------:R-:W-:Y:S02]  /*1fdc0*/  IMAD R6, R26, UR4, RZ ;  /* 0x000000041a067c24 */ /* 0x000fe4000f8e02ff */
[----:B--2---:R-:W-:-:S04]  /*1fdd0*/  @P0 IMAD.HI.U32 R4, R8, R7, RZ ;  /* 0x0000000708040227 */ /* 0x004fc800078e00ff */
[----:B------:R-:W-:Y:S02]  /*1fde0*/  IMAD.MOV.U32 R5, RZ, RZ, R8 ;  /* 0x000000ffff057224 */ /* 0x000fe400078e0008 */
[C---:B------:R-:W-:Y:S01]  /*1fdf0*/  IMAD R7, R29.reuse, UR5, R6 ;  /* 0x000000051d077c24 */ /* 0x040fe2000f8e0206 */
[----:B---3--:R-:W-:Y:S01]  /*1fe00*/  @P0 SHF.R.U32.HI R5, RZ, R11, R4 ;  /* 0x0000000bff050219 */ /* 0x008fe20000011604 */
[----:B------:R-:W-:Y:S01]  /*1fe10*/  IMAD.WIDE.U32 R2, R29, UR4, R2 ;  /* 0x000000041d027c25 */ /* 0x000fe2000f8e0002 */
[----:B------:R-:W-:Y:S02]  /*1fe20*/  ULDC.64 UR4, c[0x0][0xae0] ;  /* 0x0002b80000047ab9 */ /* 0x000fe40000000a00 */
[----:B------:R-:W-:Y:S01]  /*1fe30*/  SHF.R.S32.HI R4, RZ, 0x1f, R5 ;  /* 0x0000001fff047819 */ /* 0x000fe20000011405 */
[----:B------:R-:W-:Y:S02]  /*1fe40*/  IMAD.IADD R3, R3, 0x1, R7 ;  /* 0x0000000103037824 */ /* 0x000fe400078e0207 */
[----:B------:R-:W-:-:S02]  /*1fe50*/  IMAD.MOV R7, RZ, RZ, -R5 ;  /* 0x000000ffff077224 */ /* 0x000fc400078e0a05 */
        /* <DEDUP_REMOVED lines=9> */
[----:B------:R-:W-:Y:S02]  /*1fef0*/  IMAD R9, R0, R9, RZ ;  /* 0x0000000900097224 */ /* 0x000fe400078e02ff */
        /* <DEDUP_REMOVED lines=13> */
[----:B------:R2:W3:Y:S01]  /*1ffd0*/  SHFL.IDX PT, R2, R4, RZ, 0x181f ;  /* 0x00181fff04027589 */ /* 0x0004e200000e0000 */
[----:B------:R-:W-:Y:S01]  /*1ffe0*/  VIADD R11, R13, 0x80 ;  /* 0x000000800d0b7836 */ /* 0x000fe20000000000 */
[----:B------:R-:W-:Y:S02]  /*1fff0*/  SHF.R.S32.HI R10, RZ, 0x1f, R13 ;  /* 0x0000001fff0a7819 */ /* 0x000fe4000001140d */
[----:B------:R2:W4:Y:S01]  /*20000*/  SHFL.IDX PT, R0, R5, RZ, 0x181f ;  /* 0x00181fff05007589 */ /* 0x00052200000e0000 */
[----:B------:R-:W-:Y:S02]  /*20010*/  SHF.R.S32.HI R6, RZ, 0x1f, R7 ;  /* 0x0000001fff067819 */ /* 0x000fe40000011407 */
[----:B------:R-:W-:Y:S01]  /*20020*/  SHF.R.S32.HI R12, RZ, 0x1f, R11 ;  /* 0x0000001fff0c7819 */ /* 0x000fe2000001140b */
[----:B------:R-:W-:Y:S06]  /*20030*/  @P2 BRA `(.L_x_3849) ;  /* 0x0000000000342947 */ /* 0x000fec0003800000 */
[----:B------:R-:W-:Y:S02]  /*20040*/  ULDC UR4, c[0x0][0xac8] ;  /* 0x0002b20000047ab9 */ /* 0x000fe40000000800 */
[----:B------:R-:W-:Y:S02]  /*20050*/  ISETP.GE.AND P4, PT, R13, UR4, PT ;  /* 0x000000040d007c0c */ /* 0x000fe4000bf86270 */
[----:B------:R-:W-:Y:S02]  /*20060*/  ISETP.GE.AND P3, PT, R7, UR4, PT ;  /* 0x0000000407007c0c */ /* 0x000fe4000bf66270 */
[----:B------:R-:W-:-:S09]  /*20070*/  ISETP.GE.AND P2, PT, R11, UR4, PT ;  /* 0x000000040b007c0c */ /* 0x000fd2000bf46270 */
[-C--:B---3--:R-:W-:Y:S02]  /*20080*/  @!P4 LEA R14, P6, R13, R2.reuse, 0x1 ;  /* 0x000000020d0ec211 */ /* 0x088fe400078c08ff */
[----:B------:R-:W-:Y:S02]  /*20090*/  @!P3 LEA R20, P5, R7, R2, 0x1 ;  /* 0x000000020714b211 */ /* 0x000fe400078a08ff */
[----:B----4-:R-:W-:Y:S02]  /*200a0*/  @!P4 LEA.HI.X R15, R13, R0, R10, 0x1, P6 ;  /* 0x000000000d0fc211 */ /* 0x010fe400030f0c0a */
[----:B------:R-:W-:Y:S02]  /*200b0*/  @!P2 LEA R2, P6, R11, R2, 0x1 ;  /* 0x000000020b02a211 */ /* 0x000fe400078c08ff */
[-C--:B------:R-:W-:Y:S01]  /*200c0*/  @!P3 LEA.HI.X R21, R7, R0.reuse, R6, 0x1, P5 ;  /* 0x000000000715b211 */ /* 0x080fe200028f0c06 */
[----:B------:R3:W-:Y:S01]  /*200d0*/  @!P4 ST.E.128 desc[UR60][R14.64], RZ ;  /* 0x000000ff0e00c985 */ /* 0x0007e2000c101d3c */
[----:B------:R-:W-:-:S03]  /*200e0*/  @!P2 LEA.HI.X R3, R11, R0, R12, 0x1, P6 ;  /* 0x000000000b03a211 */ /* 0x000fc600030f0c0c */
[----:B------:R3:W-:Y:S04]  /*200f0*/  @!P3 ST.E.128 desc[UR60][R20.64], RZ ;  /* 0x000000ff1400b985 */ /* 0x0007e8000c101d3c */
[----:B------:R3:W-:Y:S02]  /*20100*/  @!P2 ST.E.128 desc[UR60][R2.64], RZ ;  /* 0x000000ff0200a985 */ /* 0x0007e4000c101d3c */
.L_x_3849:
[----:B------:R-:W-:Y:S05]  /*20110*/  BSYNC B1 ;  /* 0x0000000000017941 */ /* 0x000fea0003800000 */
.L_x_3848:
[----:B----4-:R4:W0:Y:S01]  /*20120*/  SHFL.IDX PT, R0, R5, 0x1, 0x181f ;  /* 0x00381f0005007f89 */ /* 0x01082200000e0000 */
[----:B------:R-:W-:Y:S03]  /*20130*/  BSSY B1, `(.L_x_3850) ;  /* 0x0000010000017945 */ /* 0x000fe60003800000 */
[----:B---3--:R4:W3:Y:S01]  /*20140*/  SHFL.IDX PT, R2, R4, 0x1, 0x181f ;  /* 0x00381f0004027f89 */ /* 0x0088e200000e0000 */
[----:B------:R-:W-:Y:S05]  /*20150*/  @P0 BRA `(.L_x_3851) ;  /* 0x0000000000340947 */ /* 0x000fea0003800000 */
[----:B------:R-:W-:Y:S02]  /*20160*/  ULDC UR4, c[0x0][0xac8] ;  /* 0x0002b20000047ab9 */ /* 0x000fe40000000800 */
[----:B------:R-:W-:Y:S02]  /*20170*/  ISETP.GE.AND P4, PT, R13, UR4, PT ;  /* 0x000000040d007c0c */ /* 0x000fe4000bf86270 */
[----:B------:R-:W-:Y:S02]  /*20180*/  ISETP.GE.AND P5, PT, R7, UR4, PT ;  /* 0x0000000407007c0c */ /* 0x000fe4000bfa6270 */
[----:B------:R-:W-:-:S09]  /*20190*/  ISETP.GE.AND P6, PT, R11, UR4, PT ;  /* 0x000000040b007c0c */ /* 0x000fd2000bfc6270 */
[-C--:B---3--:R-:W-:Y:S02]  /*201a0*/  @!P4 LEA R14, P0, R13, R2.reuse, 0x1 ;  /* 0x000000020d0ec211 */ /* 0x088fe400078008ff */
        /* <DEDUP_REMOVED lines=8> */
.L_x_3851:
[----:B------:R-:W-:Y:S05]  /*20230*/  BSYNC B1 ;  /* 0x0000000000017941 */ /* 0x000fea0003800000 */
.L_x_3850:
[----:B0-----:R0:W0:Y:S01]  /*20240*/  SHFL.IDX PT, R0, R5, 0x2, 0x181f ;  /* 0x00581f0005007f89 */ /* 0x00102200000e0000 */
[----:B------:R-:W-:Y:S03]  /*20250*/  BSSY B1, `(.L_x_3852) ;  /* 0x0000010000017945 */ /* 0x000fe60003800000 */
[----:B---3--:R3:W0:Y:S01]  /*20260*/  SHFL.IDX PT, R2, R4, 0x2, 0x181f ;  /* 0x00581f0004027f89 */ /* 0x00862200000e0000 */
[----:B------:R-:W-:Y:S05]  /*20270*/  @P1 BRA `(.L_x_3853) ;  /* 0x0000000000341947 */ /* 0x000fea0003800000 */
[----:B------:R-:W-:Y:S02]  /*20280*/  ULDC UR4, c[0x0][0xac8] ;  /* 0x0002b20000047ab9 */ /* 0x000fe40000000800 */
        /* <DEDUP_REMOVED lines=9> */
[----:B------:R0:W-:Y:S04]  /*20320*/  @!P3 ST.E.128 desc[UR60][R14.64], RZ ;  /* 0x000000ff0e00b985 */ /* 0x0001e8000c101d3c */
[----:B------:R0:W-:Y:S04]  /*20330*/  @!P4 ST.E.128 desc[UR60][R20.64], RZ ;  /* 0x000000ff1400c985 */ /* 0x0001e8000c101d3c */
[----:B------:R0:W-:Y:S02]  /*20340*/  @!P5 ST.E.128 desc[UR60][R2.64], RZ ;  /* 0x000000ff0200d985 */ /* 0x0001e4000c101d3c */
.L_x_3853:
[----:B------:R-:W-:Y:S05]  /*20350*/  BSYNC B1 ;  /* 0x0000000000017941 */ /* 0x000fea0003800000 */
.L_x_3852:
[----:B0-----:R-:W-:Y:S01]  /*20360*/  VIADD R0, R8, 0x60 ;  /* 0x0000006008007836 */ /* 0x001fe20000000000 */
[----:B--2-4-:R-:W0:Y:S04]  /*20370*/  SHFL.IDX PT, R5, R5, 0x3, 0x181f ;  /* 0x00781f0005057f89 */ /* 0x014e2800000e0000 */
[----:B------:R-:W-:Y:S01]  /*20380*/  ISETP.GE.AND P0, PT, R0, R9, PT ;  /* 0x000000090000720c */ /* 0x000fe20003f06270 */
[----:B------:R2:W4:-:S12]  /*20390*/  SHFL.IDX PT, R2, R4, 0x3, 0x181f ;  /* 0x00781f0004027f89 */ /* 0x00051800000e0000 */
[----:B--2---:R-:W-:Y:S05]  /*203a0*/  @P0 BRA `(.L_x_3842) ;  /* 0x0000000000340947 */ /* 0x004fea0003800000 */
        /* <DEDUP_REMOVED lines=13> */
.L_x_3842:
[----:B------:R-:W-:Y:S05]  /*20480*/  BSYNC B0 ;  /* 0x0000000000007941 */ /* 0x000fea0003800000 */
.L_x_3832:
[----:B------:R-:W-:Y:S02]  /*20490*/  ULDC UR4, c[0x0][0xc3c] ;  /* 0x00030f0000047ab9 */ /* 0x000fe40000000800 */
[----:B-1----:R-:W-:-:S13]  /*204a0*/  ISETP.GE.AND P0, PT, R151, UR4, PT ;  /* 0x0000000497007c0c */ /* 0x002fda000bf06270 */
[----:B------:R-:W-:Y:S05]  /*204b0*/  @!P0 BRA `(.L_x_3854) ;  /* 0xfffffe0c00548947 */ /* 0x000fea000383ffff */
[----:B------:R-:W-:Y:S05]  /*204c0*/  BRA `(.L_x_3642) ;  /* 0x0000008400a47947 */ /* 0x000fea0003800000 */
.L_x_3640:
        /* <DEDUP_REMOVED lines=20> */
.L_x_3855:
[----:B------:R-:W-:Y:S01]  /*20610*/  LOP3.LUT R0, R6, 0x1f, RZ, 0xc0, !PT ;  /* 0x0000001f06007812 */ /* 0x000fe200078ec0ff */
[----:B------:R-:W-:Y:S01]  /*20620*/  ULDC UR4, c[0x0][0xc3c] ;  /* 0x00030f0000047ab9 */ /* 0x000fe20000000800 */
[----:B------:R-:W-:Y:S01]  /*20630*/  IMAD.MOV.U32 R10, RZ, RZ, RZ ;  /* 0x000000ffff0a7224 */ /* 0x000fe200078e00ff */
[----:B------:R-:W1:Y:S01]  /*20640*/  S2UR UR6, SR_CTAID.X ;  /* 0x00000000000679c3 */ /* 0x000e620000002500 */
[----:B------:R-:W-:Y:S01]  /*20650*/  ISETP.NE.AND P0, PT, R0, 0x1f, PT ;  /* 0x0000001f0000780c */ /* 0x000fe20003f05270 */
[----:B------:R-:W-:-:S03]  /*20660*/  ULDC UR5, c[0x0][0xc38] ;  /* 0x00030e0000057ab9 */ /* 0x000fc60000000800 */
[----:B------:R-:W-:-:S13]  /*20670*/  ISETP.GE.OR P1, PT, R0, UR4, !P0 ;  /* 0x0000000400007c0c */ /* 0x000fda000c726670 */
[----:B0-----:R-:W0:Y:S08]  /*20680*/  @!P1 LDC.64 R2, c[0x0][0xc80] ;  /* 0x00032000ff029b82 */ /* 0x001e300000000a00 */
[----:B------:R-:W2:Y:S01]  /*20690*/  @!P1 LDC.64 R4, c[0x0][0xc78] ;  /* 0x00031e00ff049b82 */ /* 0x000ea20000000a00 */
[----:B0-----:R-:W-:-:S05]  /*206a0*/  @!P1 IMAD.WIDE.U32 R2, R0, 0x4, R2 ;  /* 0x0000000400029825 */ /* 0x001fca00078e0002 */
[----:B------:R2:W3:Y:S02]  /*206b0*/  @!P1 LDG.E R7, desc[UR60][R2.64] ;  /* 0x0000003c02079981 */ /* 0x0004e4000c1e1900 */
[----:B--2---:R-:W-:-:S05]  /*206c0*/  @!P1 IMAD.WIDE.U32 R2, R0, 0x4, R4 ;  /* 0x0000000400029825 */ /* 0x004fca00078e0004 */
[----:B------:R-:W3:Y:S01]  /*206d0*/  @!P1 LDG.E R10, desc[UR60][R2.64] ;  /* 0x0000003c020a9981 */ /* 0x000ee2000c1e1900 */
[C---:B------:R-:W-:Y:S01]  /*206e0*/  ISETP.NE.AND P1, PT, R0.reuse, RZ, PT ;  /* 0x000000ff0000720c */ /* 0x040fe20003f25270 */
[----:B------:R-:W-:Y:S01]  /*206f0*/  UMOV UR4, URZ ;  /* 0x0000003f00047c82 */ /* 0x000fe20008000000 */
[C---:B------:R-:W-:Y:S02]  /*20700*/  ISETP.GE.U32.AND P2, PT, R0.reuse, 0x2, PT ;  /* 0x000000020000780c */ /* 0x040fe40003f46070 */
[C---:B------:R-:W-:Y:S02]  /*20710*/  ISETP.GE.U32.AND P3, PT, R0.reuse, 0x4, PT ;  /* 0x000000040000780c */ /* 0x040fe40003f66070 */
[C---:B------:R-:W-:Y:S02]  /*20720*/  ISETP.GE.U32.AND P4, PT, R0.reuse, 0x8, PT ;  /* 0x000000080000780c */ /* 0x040fe40003f86070 */
[----:B------:R-:W-:Y:S01]  /*20730*/  ISETP.GE.U32.AND P5, PT, R0, 0x10, PT ;  /* 0x000000100000780c */ /* 0x000fe20003fa6070 */
[----:B---3--:R-:W-:-:S05]  /*20740*/  IMAD R4, R7, R10, RZ ;  /* 0x0000000a07047224 */ /* 0x008fca00078e02ff */
        /* <DEDUP_REMOVED lines=17> */
[----:B------:R-:W-:Y:S01]  /*20860*/  IMAD.MOV.U32 R11, RZ, RZ, R8 ;  /* 0x000000ffff0b7224 */ /* 0x000fe200078e0008 */
[----:B-1----:R-:W-:-:S13]  /*20870*/  ISETP.GT.AND P6, PT, R8, UR6, PT ;  /* 0x0000000608007c0c */ /* 0x002fda000bfc4270 */
[----:B------:R-:W-:Y:S05]  /*20880*/  @P6 BRA `(.L_x_3857) ;  /* 0x0000000000a46947 */ /* 0x000fea0003800000 */
[----:B------:R-:W-:Y:S01]  /*20890*/  IMAD.MOV.U32 R8, RZ, RZ, R11 ;  /* 0x000000ffff087224 */ /* 0x000fe200078e000b */
[----:B------:R-:W-:Y:S01]  /*208a0*/  UMOV UR4, URZ ;  /* 0x0000003f00047c82 */ /* 0x000fe20008000000 */
[----:B------:R-:W-:-:S05]  /*208b0*/  ULDC UR5, c[0x0][0xc38] ;  /* 0x00030e0000057ab9 */ /* 0x000fca0000000800 */
.L_x_3859:
[----:B------:R-:W0:Y:S01]  /*208c0*/  LDC R2, c[0x0][0xc3c] ;  /* 0x00030f00ff027b82 */ /* 0x000e220000000800 */
[----:B------:R-:W-:Y:S01]  /*208d0*/  ULDC UR7, c[0x0][0xc3c] ;  /* 0x00030f0000077ab9 */ /* 0x000fe20000000800 */
[----:B------:R-:W-:Y:S01]  /*208e0*/  UIADD3 UR4, UR4, 0x1f, URZ ;  /* 0x0000001f04047890 */ /* 0x000fe2000fffe03f */
[----:B------:R-:W-:-:S05]  /*208f0*/  IMAD.U32 R3, RZ, RZ, UR7 ;  /* 0x00000007ff037e24 */ /* 0x000fca000f8e00ff */
[----:B------:R1:W-:Y:S01]  /*20900*/  STL [R1+0xc], R3 ;  /* 0x00000c0301007387 */ /* 0x0003e20000100800 */
[----:B0-----:R-:W-:-:S13]  /*20910*/  ISETP.LE.AND P6, PT, R2, UR4, PT ;  /* 0x0000000402007c0c */ /* 0x001fda000bfc3270 */
[----:B-1----:R-:W-:Y:S05]  /*20920*/  @P6 BRA `(.L_x_3858) ;  /* 0x0000000400a46947 */ /* 0x002fea0003800000 */
[----:B------:R-:W-:Y:S02]  /*20930*/  VIADD R9, R0, UR4 ;  /* 0x0000000400097c36 */ /* 0x000fe40008000000 */
        /* <DEDUP_REMOVED lines=30> */
.L_x_3857:
        /* <DEDUP_REMOVED lines=20> */
.L_x_3860:
        /* <DEDUP_REMOVED lines=54> */
.L_x_3858:
[----:B------:R-:W-:Y:S01]  /*20fc0*/  IMAD.U32 R2, RZ, RZ, UR6 ;  /* 0x00000006ff027e24 */ /* 0x000fe2000f8e00ff */
[----:B------:R0:W-:Y:S04]  /*20fd0*/  STL [R1+0x4], RZ ;  /* 0x000004ff01007387 */ /* 0x0001e80000100800 */
[----:B------:R0:W-:Y:S04]  /*20fe0*/  STL [R1+0x8], RZ ;  /* 0x000008ff01007387 */ /* 0x0001e80000100800 */
[----:B------:R0:W-:Y:S02]  /*20ff0*/  STL [R1], R2 ;  /* 0x0000000201007387 */ /* 0x0001e40000100800 */
.L_x_3861:
        /* <DEDUP_REMOVED lines=10> */
.L_x_3856:
        /* <DEDUP_REMOVED lines=8> */
[----:B------:R-:W3:Y:S04]  /*21120*/  LDL.LU R5, [R1+0x10] ;  /* 0x0000100001057983 */ /* 0x000ee80000300800 */
[----:B------:R-:W4:Y:S01]  /*21130*/  LDL R4, [R1+0x5c] ;  /* 0x00005c0001047983 */ /* 0x000f220000100800 */
[C---:B--2---:R-:W-:Y:S01]  /*21140*/  IMAD.SHL.U32 R0, R6.reuse, 0x8, RZ ;  /* 0x0000000806007824 */ /* 0x044fe200078e00ff */
[----:B------:R-:W-:Y:S01]  /*21150*/  LOP3.LUT R7, R6, 0x7f, RZ, 0xc0, !PT ;  /* 0x0000007f06077812 */ /* 0x000fe200078ec0ff */
[----:B------:R-:W2:Y:S01]  /*21160*/  S2UR UR5, SR_CgaCtaId ;  /* 0x00000000000579c3 */ /* 0x000ea20000008800 */
        /* <DEDUP_REMOVED lines=9> */
[----:B------:R-:W-:Y:S01]  /*21200*/  ULDC UR38, c[0x0][0xc] ;  /* 0x0000030000267ab9 */ /* 0x000fe20000000800 */
[----:B------:R-:W-:-:S02]  /*21210*/  LOP3.LUT R3, R3, 0x200, R2, 0xf8, !PT ;  /* 0x0000020003037812 */ /* 0x000fc400078ef802 */
[C---:B------:R-:W-:Y:S01]  /*21220*/  LOP3.LUT P0, R2, R6.reuse, 0x1f, RZ, 0xc0, !PT ;  /* 0x0000001f06027812 */ /* 0x040fe2000780c0ff */
[----:B------:R-:W-:-:S04]  /*21230*/  IMAD.SHL.U32 R6, R6, 0x10, RZ ;  /* 0x0000001006067824 */ /* 0x000fc800078e00ff */
[----:B------:R0:W-:Y:S01]  /*21240*/  STL [R1+0x2c], R2 ;  /* 0x00002c0201007387 */ /* 0x0001e20000100800 */
[----:B--2---:R-:W-:Y:S01]  /*21250*/  ULEA UR4, UR5, UR4, 0x18 ;  /* 0x0000000405047291 */ /* 0x004fe2000f8ec03f */
[----:B0-----:R-:W-:-:S05]  /*21260*/  SHF.R.U32.HI R2, RZ, 0x3, R7 ;  /* 0x00000003ff027819 */ /* 0x001fca0000011607 */
[----:B------:R-:W-:Y:S01]  /*21270*/  IMAD.U32 R18, RZ, RZ, UR4 ;  /* 0x00000004ff127e24 */ /* 0x000fe2000f8e00ff */
[----:B------:R-:W-:-:S03]  /*21280*/  LOP3.LUT R6, R2, 0x70, R6, 0xf8, !PT ;  /* 0x0000007002067812 */ /* 0x000fc600078ef806 */
[----:B------:R-:W-:-:S05]  /*21290*/  IMAD R2, R3, 0x2, R18 ;  /* 0x0000000203027824 */ /* 0x000fca00078e0212 */
[----:B------:R0:W-:Y:S02]  /*212a0*/  STL [R1+0x30], R2 ;  /* 0x0000300201007387 */ /* 0x0001e40000100800 */
[----:B0-----:R-:W-:Y:S01]  /*212b0*/  IMAD.MOV.U32 R2, RZ, RZ, 0x1 ;  /* 0x00000001ff027424 */ /* 0x001fe200078e00ff */
[----:B---3--:R-:W-:-:S04]  /*212c0*/  LOP3.LUT R5, R5, 0xfffffffd, RZ, 0xc0, !PT ;  /* 0xfffffffd05057812 */ /* 0x008fc800078ec0ff */
[----:B------:R-:W-:Y:S02]  /*212d0*/  @P1 LOP3.LUT R5, R5, 0x2, RZ, 0xfc, !PT ;  /* 0x0000000205051812 */ /* 0x000fe400078efcff */
[----:B----4-:R-:W-:Y:S02]  /*212e0*/  LOP3.LUT R3, R4, 0x2, RZ, 0xfc, !PT ;  /* 0x0000000204037812 */ /* 0x010fe400078efcff */
[----:B------:R-:W-:-:S04]  /*212f0*/  LOP3.LUT R5, R5, 0xfffffffe, RZ, 0xc0, !PT ;  /* 0xfffffffe05057812 */ /* 0x000fc800078ec0ff */
[----:B------:R-:W-:Y:S02]  /*21300*/  @P0 LOP3.LUT R5, R5, 0x1, RZ, 0xfc, !PT ;  /* 0x0000000105050812 */ /* 0x000fe400078efcff */
[----:B------:R-:W-:Y:S02]  /*21310*/  ISETP.NE.OR P0, PT, R7, RZ, !P0 ;  /* 0x000000ff0700720c */ /* 0x000fe40004705670 */
[----:B------:R-:W-:-:S11]  /*21320*/  LOP3.LUT R5, R5, 0xfffffff7, RZ, 0xc0, !PT ;  /* 0xfffffff705057812 */ /* 0x000fd600078ec0ff */
[----:B------:R-:W-:-:S05]  /*21330*/  @P0 LOP3.LUT R5, R5, 0x8, RZ, 0xfc, !PT ;  /* 0x0000000805050812 */ /* 0x000fca00078efcff */
[----:B------:R-:W-:Y:S04]  /*21340*/  STL [R1+0x10], R5 ;  /* 0x0000100501007387 */ /* 0x000fe80000100800 */
[----:B------:R0:W-:Y:S04]  /*21350*/  STL [R1+0x44], R3 ;  /* 0x0000440301007387 */ /* 0x0001e80000100800 */
[----:B------:R-:W-:Y:S04]  /*21360*/  STL [R1+0x68], RZ ;  /* 0x000068ff01007387 */ /* 0x000fe80000100800 */
[----:B------:R2:W-:Y:S01]  /*21370*/  STL [R1+0x24], R2 ;  /* 0x0000240201007387 */ /* 0x0005e20000100800 */
[----:B0-----:R-:W-:-:S03]  /*21380*/  IMAD.MOV.U32 R3, RZ, RZ, 0x1 ;  /* 0x00000001ff037424 */ /* 0x001fc600078e00ff */
[----:B------:R0:W-:Y:S04]  /*21390*/  STL [R1+0x20], RZ ;  /* 0x000020ff01007387 */ /* 0x0001e80000100800 */
[----:B------:R0:W-:Y:S01]  /*213a0*/  STL [R1+0x18], R3 ;  /* 0x0000180301007387 */ /* 0x0001e20000100800 */
[C---:B--2---:R-:W-:Y:S02]  /*213b0*/  LOP3.LUT R2, R0.reuse, 0x40, RZ, 0xfc, !PT ;  /* 0x0000004000027812 */ /* 0x044fe400078efcff */
[----:B------:R-:W-:-:S07]  /*213c0*/  LOP3.LUT R0, R0, 0x80, RZ, 0xfc, !PT ;  /* 0x0000008000007812 */ /* 0x000fce00078efcff */
.L_x_4014:
[----:B------:R-:W2:Y:S01]  /*213d0*/  LDL R0, [R1+0xc] ;  /* 0x00000c0001007983 */ /* 0x000ea20000100800 */
[----:B0-----:R-:W2:Y:S01]  /*213e0*/  LDC.64 R2, c[0x0][0xc88] ;  /* 0x00032200ff027b82 */ /* 0x001ea20000000a00 */
[----:B------:R-:W-:Y:S05]  /*213f0*/  YIELD ;  /* 0x0000000000007946 */ /* 0x000fea0003800000 */
[----:B------:R-:W-:Y:S01]  /*21400*/  ULDC.64 UR4, c[0x0][0xa28] ;  /* 0x00028a0000047ab9 */ /* 0x000fe20000000a00 */
[----:B------:R-:W-:Y:S01]  /*21410*/  ULDC.64 UR10, c[0x0][0xa18] ;  /* 0x00028600000a7ab9 */ /* 0x000fe20000000a00 */
[----:B------:R-:W-:Y:S01]  /*21420*/  ISETP.NE.U32.AND P0, PT, RZ, UR4, PT ;  /* 0x00000004ff007c0c */ /* 0x000fe2000bf05070 */
[----:B------:R-:W-:Y:S01]  /*21430*/  ULDC.64 UR6, c[0x0][0xa08] ;  /* 0x0002820000067ab9 */ /* 0x000fe20000000a00 */
[----:B--2---:R-:W-:Y:S01]  /*21440*/  IMAD.WIDE R2, R0, 0x4, R2 ;  /* 0x0000000400027825 */ /* 0x004fe200078e0202 */
[----:B------:R-:W-:-:S04]  /*21450*/  ULDC.64 UR8, c[0x0][0xa10] ;  /* 0x0002840000087ab9 */ /* 0x000fc80000000a00 */
[----:B------:R-:W2:Y:S01]  /*21460*/  LDG.E R15, desc[UR60][R2.64] ;  /* 0x0000003c020f7981 */ /* 0x000ea2000c1e1900 */
[----:B------:R-:W-:Y:S01]  /*21470*/  ISETP.NE.AND.EX P0, PT, RZ, UR5, PT, P0 ;  /* 0x00000005ff007c0c */ /* 0x000fe2000bf05300 */
[----:B------:R-:W-:Y:S01]  /*21480*/  IMAD.MOV.U32 R0, RZ, RZ, RZ ;  /* 0x000000ffff007224 */ /* 0x000fe200078e00ff */
[----:B------:R-:W-:-:S04]  /*21490*/  ISETP.NE.U32.AND P3, PT, RZ, UR10, PT ;  /* 0x0000000aff007c0c */ /* 0x000fc8000bf65070 */
[----:B------:R-:W-:Y:S01]  /*214a0*/  ISETP.NE.AND.EX P3, PT, RZ, UR11, PT, P3 ;  /* 0x0000000bff007c0c */ /* 0x000fe2000bf65330 */
[----:B------:R-:W-:Y:S01]  /*214b0*/  IMAD.MOV.U32 R12, RZ, RZ, RZ ;  /* 0x000000ffff0c7224 */ /* 0x000fe200078e00ff */
[----:B-12---:R-:W-:Y:S01]  /*214c0*/  SHF.R.S32.HI R4, RZ, 0x1f, R15 ;  /* 0x0000001fff047819 */ /* 0x006fe2000001140f */
[----:B------:R-:W-:-:S04]  /*214d0*/  IMAD.SHL.U32 R14, R15, 0x4, RZ ;  /* 0x000000040f0e7824 */ /* 0x000fc800078e00ff */
[C---:B------:R-:W-:Y:S01]  /*214e0*/  @P0 LEA R2, P1, R15.reuse, UR4, 0x2 ;  /* 0x000000040f020c11 */ /* 0x040fe2000f8210ff */
[----:B------:R-:W-:Y:S01]  /*214f0*/  STL [R1+0x38], R15 ;  /* 0x0000380f01007387 */ /* 0x000fe20000100800 */
[C-C-:B------:R-:W-:Y:S02]  /*21500*/  SHF.L.U64.HI R13, R15.reuse, 0x2, R4.reuse ;  /* 0x000000020f0d7819 */ /* 0x140fe40000010204 */
[----:B------:R-:W-:Y:S01]  /*21510*/  @P0 LEA.HI.X R3, R15, UR5, R4, 0x2, P1 ;  /* 0x000000050f030c11 */ /* 0x000fe200088f1404 */
[----:B------:R-:W-:Y:S01]  /*21520*/  ULDC.64 UR4, c[0x0][0xa00] ;  /* 0x0002800000047ab9 */ /* 0x000fe20000000a00 */
[C---:B-1----:R-:W-:Y:S01]  /*21530*/  @P3 IADD3 R8, P1, R14.reuse, UR10, RZ ;  /* 0x0000000a0e083c10 */ /* 0x042fe2000ff3e0ff */
        /* <DEDUP_REMOVED lines=38> */
[----:B0-----:R-:W2:Y:S04]  /*217a0*/  LDG.E R12, desc[UR60][R2.64] ;  /* 0x0000003c020c7981 */ /* 0x001ea8000c1e1900 */
[----:B------:R-:W2:Y:S02]  /*217b0*/  LDG.E R2, desc[UR60][R2.64+0x4] ;  /* 0x0000043c02027981 */ /* 0x000ea4000c1e1900 */
[----:B--2---:R-:W-:-:S05]  /*217c0*/  IMAD.IADD R2, R2, 0x1, -R12 ;  /* 0x0000000102027824 */ /* 0x004fca00078e0a0c */
[----:B------:R1:W-:Y:S02]  /*217d0*/  STL [R1+0x60], R2 ;  /* 0x0000600201007387 */ /* 0x0003e40000100800 */
.L_x_3863:
        /* <DEDUP_REMOVED lines=14> */
[----:B0-----:R-:W-:-:S04]  /*218c0*/  IADD3 R2, P1, R14, UR4, RZ ;  /* 0x000000040e027c10 */ /* 0x001fc8000ff3e0ff */
[----:B------:R-:W-:-:S05]  /*218d0*/  IADD3.X R3, R13, UR5, RZ, P1, !PT ;  /* 0x000000050d037c10 */ /* 0x000fca0008ffe4ff */
[----:B------:R0:W5:Y:S01]  /*218e0*/  LDG.E R8, desc[UR60][R2.64] ;  /* 0x0000003c02087981 */ /* 0x000162000c1e1900 */
[----:B------:R-:W-:Y:S05]  /*218f0*/  BRA `(.L_x_3865) ;  /* 0x0000000000107947 */ /* 0x000fea0003800000 */
.L_x_3864:
[----:B------:R-:W-:Y:S05]  /*21900*/  @!P2 BRA `(.L_x_3865) ;  /* 0x00000000000ca947 */ /* 0x000fea0003800000 */
[----:B------:R-:W2:Y:S04]  /*21910*/  LDG.E R8, desc[UR60][R6.64] ;  /* 0x0000003c06087981 */ /* 0x000ea8000c1e1900 */
[----:B------:R-:W2:Y:S02]  /*21920*/  LDG.E R6, desc[UR60][R6.64+0x4] ;  /* 0x0000043c06067981 */ /* 0x000ea4000c1e1900 */
[----:B--2---:R-:W-:-:S07]  /*21930*/  IMAD.IADD R8, R6, 0x1, -R8 ;  /* 0x0000000106087824 */ /* 0x004fce00078e0a08 */
.L_x_3865:
[----:B-----5:R-:W-:Y:S01]  /*21940*/  IMAD.IADD R6, R8, 0x1, -R0 ;  /* 0x0000000108067824 */ /* 0x020fe200078e0a00 */
[----:B------:R-:W2:Y:S04]  /*21950*/  LDL.LU R7, [R1+0x10] ;  /* 0x0000100001077983 */ /* 0x000ea80000300800 */
[----:B------:R-:W3:Y:S04]  /*21960*/  @P0 LDG.E R0, desc[UR60][R4.64] ;  /* 0x0000003c04000981 */ /* 0x000ee8000c1e1900 */
[----:B------:R-:W3:Y:S01]  /*21970*/  @P0 LDG.E R4, desc[UR60][R4.64+0x4] ;  /* 0x0000043c04040981 */ /* 0x000ee2000c1e1900 */
[----:B0-----:R-:W-:Y:S01]  /*21980*/  IMAD.MOV.U32 R2, RZ, RZ, RZ ;  /* 0x000000ffff027224 */ /* 0x001fe200078e00ff */
[----:B------:R-:W-:Y:S01]  /*21990*/  LOP3.LUT R13, R17, 0xff, RZ, 0xc0, !PT ;  /* 0x000000ff110d7812 */ /* 0x000fe200078ec0ff */
[----:B------:R-:W-:Y:S01]  /*219a0*/  BSSY B0, `(.L_x_3866) ;  /* 0x000002d000007945 */ /* 0x000fe20003800000 */
[----:B------:R-:W-:-:S02]  /*219b0*/  SHF.R.U32.HI R17, RZ, 0x10, R17 ;  /* 0x00000010ff117819 */ /* 0x000fc40000011611 */
[----:B--2---:R-:W-:Y:S01]  /*219c0*/  LOP3.LUT R7, R7, 0xfffffffb, RZ, 0xc0, !PT ;  /* 0xfffffffb07077812 */ /* 0x004fe200078ec0ff */
[----:B---3--:R-:W-:-:S04]  /*219d0*/  @P0 IMAD.IADD R9, R4, 0x1, -R0 ;  /* 0x0000000104090824 */ /* 0x008fc800078e0a00 */
[----:B------:R-:W-:-:S04]  /*219e0*/  IMAD.IADD R0, R6, 0x1, R9 ;  /* 0x0000000106007824 */ /* 0x000fc800078e0209 */
[C---:B------:R-:W-:Y:S01]  /*219f0*/  VIADD R3, R0.reuse, 0x6f ;  /* 0x0000006f00037836 */ /* 0x040fe20000000000 */
[----:B------:R-:W-:-:S03]  /*21a00*/  ISETP.GE.AND P1, PT, R0, 0x1, PT ;  /* 0x000000010000780c */ /* 0x000fc60003f26270 */
[----:B------:R-:W-:-:S05]  /*21a10*/  IMAD.HI R2, R3, -0x6db6db6d, R2 ;  /* 0x9249249303027827 */ /* 0x000fca00078e0202 */
[----:B------:R-:W-:-:S04]  /*21a20*/  SHF.R.U32.HI R0, RZ, 0x1f, R2 ;  /* 0x0000001fff007819 */ /* 0x000fc80000011602 */
[----:B------:R-:W-:Y:S01]  /*21a30*/  LEA.HI.SX32 R11, R2, R0, 0x1a ;  /* 0x00000000020b7211 */ /* 0x000fe200078fd2ff */
[----:B------:R-:W-:Y:S01]  /*21a40*/  IMAD.MOV.U32 R0, RZ, RZ, RZ ;  /* 0x000000ffff007224 */ /* 0x000fe200078e00ff */
[----:B------:R-:W-:-:S05]  /*21a50*/  @P1 LOP3.LUT R7, R7, 0x4, RZ, 0xfc, !PT ;  /* 0x0000000407071812 */ /* 0x000fca00078efcff */
[----:B------:R0:W-:Y:S04]  /*21a60*/  STL [R1+0x10], R7 ;  /* 0x0000100701007387 */ /* 0x0001e80000100800 */
[----:B------:R0:W-:Y:S04]  /*21a70*/  STL [R1+0x40], R11 ;  /* 0x0000400b01007387 */ /* 0x0001e80000100800 */
[----:B------:R0:W-:Y:S01]  /*21a80*/  STL [R1+0x64], R13 ;  /* 0x0000640d01007387 */ /* 0x0001e20000100800 */
[----:B------:R-:W-:Y:S05]  /*21a90*/  @!P1 BRA `(.L_x_3867) ;  /* 0x0000000000749947 */ /* 0x000fea0003800000 */
[----:B------:R-:W-:Y:S01]  /*21aa0*/  ISETP.NE.AND P1, PT, R17, RZ, PT ;  /* 0x000000ff1100720c */ /* 0x000fe20003f25270 */
[----:B------:R-:W-:-:S03]  /*21ab0*/  ULDC UR4, c[0x0][0x9f0] ;  /* 0x00027c0000047ab9 */ /* 0x000fc60000000800 */
[----:B------:R-:W-:-:S04]  /*21ac0*/  SEL R2, R17, UR4, P1 ;  /* 0x0000000411027c07 */ /* 0x000fc80008800000 */
[----:B------:R-:W-:-:S04]  /*21ad0*/  IABS R3, R2 ;  /* 0x0000000200037213 */ /* 0x000fc80000000000 */
[----:B------:R-:W1:Y:S08]  /*21ae0*/  I2F.RP R4, R3 ;  /* 0x0000000300047306 */ /* 0x000e700000209400 */
[----:B-1----:R-:W1:Y:S02]  /*21af0*/  MUFU.RCP R4, R4 ;  /* 0x0000000400047308 */ /* 0x002e640000001000 */
[----:B-1----:R-:W-:-:S06]  /*21b00*/  VIADD R4, R4, 0xffffffe ;  /* 0x0ffffffe04047836 */ /* 0x002fcc0000000000 */
[----:B------:R1:W2:Y:S02]  /*21b10*/  F2I.FTZ.U32.TRUNC.NTZ R5, R4 ;  /* 0x0000000400057305 */ /* 0x0002a4000021f000 */
[----:B-1----:R-:W-:Y:S02]  /*21b20*/  IMAD.MOV.U32 R4, RZ, RZ, RZ ;  /* 0x000000ffff047224 */ /* 0x002fe400078e00ff */
[----:B--2---:R-:W-:-:S04]  /*21b30*/  IMAD.MOV R0, RZ, RZ, -R5 ;  /* 0x000000ffff007224 */ /* 0x004fc800078e0a05 */
[----:B------:R-:W-:-:S04]  /*21b40*/  IMAD R0, R0, R3, RZ ;  /* 0x0000000300007224 */ /* 0x000fc800078e02ff */
[----:B------:R-:W-:Y:S01]  /*21b50*/  IMAD.HI.U32 R8, R5, R0, R4 ;  /* 0x0000000005087227 */ /* 0x000fe200078e0004 */
[----:B------:R-:W-:Y:S02]  /*21b60*/  IABS R0, R2 ;  /* 0x0000000200007213 */ /* 0x000fe40000000000 */
[----:B------:R-:W-:-:S03]  /*21b70*/  IADD3 R5, R2, -0x1, R11 ;  /* 0xffffffff02057810 */ /* 0x000fc60007ffe00b */
[----:B------:R-:W-:Y:S01]  /*21b80*/  IMAD.MOV R0, RZ, RZ, -R0 ;  /* 0x000000ffff007224 */ /* 0x000fe200078e0a00 */
[----:B------:R-:W-:Y:S02]  /*21b90*/  IABS R4, R5 ;  /* 0x0000000500047213 */ /* 0x000fe40000000000 */
[----:B------:R-:W-:Y:S01]  /*21ba0*/  LOP3.LUT R5, R5, R2, RZ, 0x3c, !PT ;  /* 0x0000000205057212 */ /* 0x000fe200078e3cff */
[----:B0-----:R-:W-:Y:S02]  /*21bb0*/  IMAD.MOV.U32 R7, RZ, RZ, R0 ;  /* 0x000000ffff077224 */ /* 0x001fe400078e0000 */
        /* <DEDUP_REMOVED lines=11> */
.L_x_3867:
[----:B------:R-:W-:Y:S05]  /*21c70*/  BSYNC B0 ;  /* 0x0000000000007941 */ /* 0x000fea0003800000 */
.L_x_3866:
[-C--:B------:R-:W-:Y:S01]  /*21c80*/  IMAD R2, R13, R0.reuse, RZ ;  /* 0x000000000d027224 */ /* 0x080fe200078e02ff */
[----:B------:R-:W-:Y:S01]  /*21c90*/  BSSY B0, `(.L_x_3868) ;  /* 0x000015d000007945 */ /* 0x000fe20003800000 */
[----:B------:R-:W-:Y:S02]  /*21ca0*/  PLOP3.LUT P5, PT, PT, PT, PT, 0x80, 0x0 ;  /* 0x000000000000781c */ /* 0x000fe40003faf070 */
[C---:B------:R-:W-:Y:S01]  /*21cb0*/  IMAD R3, R2.reuse, 0x70, -R6 ;  /* 0x0000007002037824 */ /* 0x040fe200078e0a06 */
[----:B------:R-:W-:-:S05]  /*21cc0*/  VIADDMNMX R0, R2, R0, R11, PT ;  /* 0x0000000002007246 */ /* 0x000fca000380010b */
[----:B------:R-:W-:Y:S01]  /*21cd0*/  IMAD R2, R0, 0x70, -R6 ;  /* 0x0000007000027824 */ /* 0x000fe200078e0a06 */
[----:B------:R-:W-:-:S04]  /*21ce0*/  VIMNMX R0, RZ, R3, !PT ;  /* 0x00000003ff007248 */ /* 0x000fc80007fe0100 */
[----:B------:R-:W-:Y:S02]  /*21cf0*/  VIMNMX R2, R2, R9, PT ;  /* 0x0000000902027248 */ /* 0x000fe40003fe0100 */
[----:B------:R-:W-:Y:S02]  /*21d00*/  SHF.R.U32.HI R4, RZ, 0x4, R0 ;  /* 0x00000004ff047819 */ /* 0x000fe40000011600 */
[----:B------:R-:W-:-:S03]  /*21d10*/  ISETP.GT.AND P1, PT, R2, R0, PT ;  /* 0x000000000200720c */ /* 0x000fc60003f24270 */
[----:B------:R-:W-:-:S04]  /*21d20*/  IMAD.WIDE.U32 R4, R4, 0x24924925, RZ ;  /* 0x2492492504047825 */ /* 0x000fc800078e00ff */
[----:B------:R-:W-:-:S04]  /*21d30*/  IMAD.MOV.U32 R9, RZ, RZ, R5 ;  /* 0x000000ffff097224 */ /* 0x000fc800078e0005 */
[----:B0-----:R-:W-:Y:S02]  /*21d40*/  IMAD.MOV.U32 R7, RZ, RZ, R9 ;  /* 0x000000ffff077224 */ /* 0x001fe400078e0009 */
[----:B------:R-:W-:Y:S02]  /*21d50*/  @P1 VIADD R3, R2, 0x6f ;  /* 0x0000006f02031836 */ /* 0x000fe40000000000 */
[----:B------:R-:W-:-:S04]  /*21d60*/  @P1 IMAD.MOV.U32 R2, RZ, RZ, RZ ;  /* 0x000000ffff021224 */ /* 0x000fc800078e00ff */
[----:B------:R-:W-:-:S05]  /*21d70*/  @P1 IMAD.HI R2, R3, -0x6db6db6d, R2 ;  /* 0x9249249303021827 */ /* 0x000fca00078e0202 */
        /* <DEDUP_REMOVED lines=11> */
.L_x_4045:
[----:B-1----:R-:W-:Y:S02]  /*21e30*/  ISETP.NE.AND P0, PT, R14, RZ, PT ;  /* 0x000000ff0e00720c */ /* 0x002fe40003f05270 */
[----:B------:R-:W-:-:S11]  /*21e40*/  PLOP3.LUT P2, PT, PT, PT, PT, 0x8, 0x0 ;  /* 0x000000000000781c */ /* 0x000fd60003f4e170 */
[----:B------:R-:W-:Y:S05]  /*21e50*/  @P0 BRA `(.L_x_3871) ;  /* 0x00000000000c0947 */ /* 0x000fea0003800000 */
[----:B------:R-:W-:-:S03]  /*21e60*/  UMOV UR4, 0xffffffff ;  /* 0xffffffff00047882 */ /* 0x000fc60000000000 */
[----:B------:R-:W-:Y:S05]  /*21e70*/  BRA.DIV UR4, `(.L_x_3872) ;  /* 0x0000007604247947 */ /* 0x000fea000b800000 */
[----:B------:R-:W-:-:S13]  /*21e80*/  ELECT P2, URZ, PT ;  /* 0x00000000003f782f */ /* 0x000fda0003840000 */
.L_x_3871:
        /* <DEDUP_REMOVED lines=9> */
.L_x_4048:
[----:B------:R-:W-:Y:S05]  /*21f20*/  BSYNC B1 ;  /* 0x0000000000017941 */ /* 0x000fea0003800000 */
.L_x_3873:
        /* <DEDUP_REMOVED lines=12> */
.L_x_4049:
[----:B------:R-:W-:Y:S05]  /*21ff0*/  BSYNC B2 ;  /* 0x0000000000027941 */ /* 0x000fea0003800000 */
.L_x_3877:
        /* <DEDUP_REMOVED lines=8> */
.L_x_3880:
[----:B------:R-:W-:Y:S05]  /*22080*/  BSYNC B2 ;  /* 0x0000000000027941 */ /* 0x000fea0003800000 */
.L_x_3879:
        /* <DEDUP_REMOVED lines=13> */
.L_x_3881:
        /* <DEDUP_REMOVED lines=16> */
.L_x_3882:
        /* <DEDUP_REMOVED lines=16> */
.L_x_3883:
        /* <DEDUP_REMOVED lines=13> */
.L_x_4050:
[----:B------:R-:W-:Y:S05]  /*22430*/  BSYNC B2 ;  /* 0x0000000000027941 */ /* 0x000fea0003800000 */
.L_x_3884:
        /* <DEDUP_REMOVED lines=10> */
.L_x_3887:
[----:B------:R-:W-:Y:S05]  /*224e0*/  BSYNC B2 ;  /* 0x0000000000027941 */ /* 0x000fea0003800000 */
.L_x_3886:
        /* <DEDUP_REMOVED lines=8> */
.L_x_3888:
        /* <DEDUP_REMOVED lines=15> */
.L_x_3889:
        /* <DEDUP_REMOVED lines=15> */
.L_x_3890:
        /* <DEDUP_REMOVED lines=10> */
.L_x_3876:
[----:B------:R-:W-:Y:S05]  /*227f0*/  BSYNC B1 ;  /* 0x0000000000017941 */ /* 0x000fea0003800000 */
.L_x_3875:
[----:B0-----:R-:W2:Y:S04]  /*22800*/  LDL.LU R2, [R1+0x20] ;  /* 0x0000200001027983 */ /* 0x001ea80000300800 */
        /* <DEDUP_REMOVED lines=12> */
.L_x_3907:
        /* <DEDUP_REMOVED lines=10> */
.L_x_4051:
[----:B------:R-:W-:Y:S05]  /*22970*/  BSYNC B2 ;  /* 0x0000000000027941 */ /* 0x000fea0003800000 */
.L_x_3893:
        /* <DEDUP_REMOVED lines=11> */
.L_x_3896:
[----:B------:R-:W-:Y:S05]  /*22a30*/  BSYNC B2 ;  /* 0x0000000000027941 */ /* 0x000fea0003800000 */
.L_x_3895:
        /* <DEDUP_REMOVED lines=12> */
.L_x_3897:
        /* <DEDUP_REMOVED lines=16> */
.L_x_3898:
        /* <DEDUP_REMOVED lines=16> */
.L_x_3899:
        /* <DEDUP_REMOVED lines=13> */
.L_x_4052:
[----:B------:R-:W-:Y:S05]  /*22dd0*/  BSYNC B2 ;  /* 0x0000000000027941 */ /* 0x000fea0003800000 */
.L_x_3900:
        /* <DEDUP_REMOVED lines=10> */
.L_x_3903:
[----:B------:R-:W-:Y:S05]  /*22e80*/  BSYNC B2 ;  /* 0x0000000000027941 */ /* 0x000fea0003800000 */
.L_x_3902:
        /* <DEDUP_REMOVED lines=8> */
.L_x_3904:
        /* <DEDUP_REMOVED lines=15> */
.L_x_3905:
        /* <DEDUP_REMOVED lines=15> */
.L_x_3906:
        /* <DEDUP_REMOVED lines=10> */
.L_x_3892:
[----:B------:R-:W-:Y:S05]  /*23190*/  BSYNC B1 ;  /* 0x0000000000017941 */ /* 0x000fea0003800000 */
.L_x_3891:
        /* <DEDUP_REMOVED lines=12> */
.L_x_3869:
[----:B------:R-:W-:Y:S05]  /*23260*/  BSYNC B0 ;  /* 0x0000000000007941 */ /* 0x000fea0003800000 */
.L_x_3868:
        /* <DEDUP_REMOVED lines=37> */
.L_x_3909:
[----:B------:R-:W-:Y:S05]  /*234c0*/  BSYNC B0 ;  /* 0x0000000000007941 */ /* 0x000fea0003800000 */
.L_x_3908:
        /* <DEDUP_REMOVED lines=16> */
[----:B------:R-:W0:Y:S08]  /*235d0*/  FLO.U32 R0, UR4 ;  /* 0x0000000400007d00 */ /* 0x000e3000080e0000 */
        /* <DEDUP_REMOVED lines=10> */
.L_x_3911:
        /* <DEDUP_REMOVED lines=20> */
.L_x_3914:
[----:B------:R-:W-:Y:S05]  /*237c0*/  BSYNC B6 ;  /* 0x0000000000067941 */ /* 0x000fea0003800000 */
.L_x_3913:
        /* <DEDUP_REMOVED lines=20> */
.L_x_3917:
        /* <DEDUP_REMOVED lines=15> */
.L_x_3916:
[----:B------:R-:W-:Y:S05]  /*23a00*/  BSYNC B6 ;  /* 0x0000000000067941 */ /* 0x000fea0003800000 */
.L_x_3915:
[----:B------:R-:W2:Y:S01]  /*23a10*/  LDL.LU R2, [R1+0x28] ;  /* 0x0000280001027983 */ /* 0x000ea20000300800 */
[----:B------:R-:W-:-:S03]  /*23a20*/  ULDC.64 UR4, c[0x0][0x9f8] ;  /* 0x00027e0000047ab9 */ /* 0x000fc60000000a00 */
[----:B------:R-:W3:Y:S04]  /*23a30*/  LDL.LU R0, [R1+0x3c] ;  /* 0x00003c0001007983 */ /* 0x000ee80000300800 */
[----:B------:R-:W4:Y:S01]  /*23a40*/  LDL R7, [R1+0x14] ;  /* 0x0000140001077983 */ /* 0x000f220000100800 */
[----:B------:R-:W-:-:S03]  /*23a50*/  ISETP.NE.U32.AND P0, PT, RZ, UR4, PT ;  /* 0x00000004ff007c0c */ /* 0x000fc6000bf05070 */
        /* <DEDUP_REMOVED lines=20> */
.L_x_4055:
        /* <DEDUP_REMOVED lines=11> */
.L_x_4058:
[----:B------:R-:W-:Y:S05]  /*23c50*/  @!P6 BRA `(.L_x_3919) ;  /* 0x000000040020e947 */ /* 0x000fea0003800000 */
[----:B------:R-:W-:-:S04]  /*23c60*/  ISETP.NE.U32.AND P0, PT, R2, RZ, PT ;  /* 0x000000ff0200720c */ /* 0x000fc80003f05070 */
[----:B------:R-:W-:-:S13]  /*23c70*/  ISETP.NE.AND.EX P0, PT, R3, RZ, PT, P0 ;  /* 0x000000ff0300720c */ /* 0x000fda0003f05300 */
[----:B------:R-:W-:Y:S05]  /*23c80*/  @!P0 BRA `(.L_x_3921) ;  /* 0x0000000000508947 */ /* 0x000fea0003800000 */
[----:B------:R-:W1:Y:S01]  /*23c90*/  LDC R6, c[0x0][0x43c] ;  /* 0x00010f00ff067b82 */ /* 0x000e620000000800 */
[----:B------:R-:W-:Y:S01]  /*23ca0*/  IMAD.MOV.U32 R9, RZ, RZ, R0 ;  /* 0x000000ffff097224 */ /* 0x000fe200078e0000 */
[----:B------:R-:W-:-:S03]  /*23cb0*/  ULDC.64 UR4, c[0x0][0x428] ;  /* 0x00010a0000047ab9 */ /* 0x000fc60000000a00 */
        /* <DEDUP_REMOVED lines=17> */
.L_x_3921:
[----:B-1----:R-:W2:Y:S01]  /*23dd0*/  LDL R2, [R1+0x18] ;  /* 0x0000180001027983 */ /* 0x002ea20000100800 */
[----:B0-----:R-:W-:Y:S01]  /*23de0*/  IMAD R0, R19, 0x8, R18 ;  /* 0x0000000813007824 */ /* 0x001fe200078e0212 */
[----:B--2---:R-:W-:-:S04]  /*23df0*/  SHF.L.U32 R2, R2, 0x1f, RZ ;  /* 0x0000001f02027819 */ /* 0x004fc800000006ff */
[----:B------:R-:W0:Y:S02]  /*23e00*/  SYNCS.PHASECHK.TRANS64.TRYWAIT P0, [R0+URZ+0x36840], R2 ;  /* 0x03684002000075a7 */ /* 0x000e24000800017f */
[----:B0-----:R-:W-:Y:S05]  /*23e10*/  @!P0 BRA `(.L_x_3922) ;  /* 0x0000005800188947 */ /* 0x001fea0003800000 */
.L_x_4059:
        /* <DEDUP_REMOVED lines=10> */
.L_x_3923:
        /* <DEDUP_REMOVED lines=18> */
[----:B------:R-:W-:-:S03]  /*23fe0*/  UIADD3 UR16, UR8, 0x28400, URZ ;  /* 0x0002840008107890 */ /* 0x000fc6000fffe03f */
[----:B------:R-:W-:Y:S01]  /*23ff0*/  UMOV UR8, UR14 ;  /* 0x0000000e00087c82 */ /* 0x000fe20008000000 */
[----:B------:R-:W-:Y:S01]  /*24000*/  UMOV UR14, 0x80 ;  /* 0x00000080000e7882 */ /* 0x000fe20000000000 */
[----:B------:R1:W-:Y:S01]  /*24010*/  STL [R1+0x10], R3 ;  /* 0x0000100301007387 */ /* 0x0003e20000100800 */
[----:B--2---:R-:W-:Y:S02]  /*24020*/  R2UR UR11, R4 ;  /* 0x00000000040b72ca */ /* 0x004fe400000e0000 */
[----:B---3--:R-:W-:-:S13]  /*24030*/  R2UR UR5, R2 ;  /* 0x00000000020572ca */ /* 0x008fda00000e0000 */
[----:B------:R-:W-:Y:S02]  /*24040*/  UIMAD UR11, UR11, 0x70, UR5 ;  /* 0x000000700b0b78a4 */ /* 0x000fe4000f8e0205 */
        /* <DEDUP_REMOVED lines=9> */
.L_x_3919:
        /* <DEDUP_REMOVED lines=40> */
.L_x_3925:
[----:B------:R-:W-:Y:S05]  /*24360*/  BSYNC B6 ;  /* 0x0000000000067941 */ /* 0x000fea0003800000 */
.L_x_3924:
        /* <DEDUP_REMOVED lines=24> */
[----:B------:R-:W-:Y:S02]  /*244f0*/  LOP3.LUT R11, R10, 0x40, RZ, 0xfc, !PT ;  /* 0x000000400a0b7812 */ /* 0x000fe400078efcff */
[----:B------:R-:W-:Y:S02]  /*24500*/  LOP3.LUT R9, R9, 0x38, RZ, 0xc0, !PT ;  /* 0x0000003809097812 */ /* 0x000fe400078ec0ff */
[----:B--2---:R-:W-:Y:S02]  /*24510*/  LOP3.LUT R4, R4, 0x7f, RZ, 0xc0, !PT ;  /* 0x0000007f04047812 */ /* 0x004fe400078ec0ff */
[----:B------:R-:W-:Y:S02]  /*24520*/  LOP3.LUT R10, R10, 0x80, RZ, 0xfc, !PT ;  /* 0x000000800a0a7812 */ /* 0x000fe400078efcff */
[----:B------:R-:W-:Y:S02]  /*24530*/  SHF.R.U32.HI R6, RZ, 0x3, R4 ;  /* 0x00000003ff067819 */ /* 0x000fe40000011604 */
[----:B------:R-:W1:Y:S02]  /*24540*/  S2R R4, SR_TID.X ;  /* 0x0000000000047919 */ /* 0x000e640000002100 */
        /* <DEDUP_REMOVED lines=36> */
[----:B------:R-:W-:-:S04]  /*24790*/  IMAD.IADD R0, R11, 0x1, R5 ;  /* 0x000000010b007824 */ /* 0x000fc800078e0205 */
        /* <DEDUP_REMOVED lines=10> */
[----:B---3--:R-:W-:Y:S04]  /*24840*/  @!P2 LDGSTS.E.BYPASS.LTC128B.128 [R10+0x15400], desc[UR60][R6.64], !P3 ;  /* 0x15400000060aafae */ /* 0x008fe8000d901d7c */
        /* <DEDUP_REMOVED lines=68> */
[----:B------:R0:W2:Y:S02]  /*24c90*/  SHFL.IDX PT, R3, R4, 0x7, 0x181f ;  /* 0x00f81f0004037f89 */ /* 0x0000a400000e0000 */
.L_x_4076:
[----:B------:R-:W-:Y:S01]  /*24ca0*/  VIADD R0, R0, 0x70 ;  /* 0x0000007000007836 */ /* 0x000fe20000000000 */
[----:B------:R-:W-:Y:S04]  /*24cb0*/  BSSY B0, `(.L_x_3927) ;  /* 0x000000c000007945 */ /* 0x000fe80003800000 */
[----:B------:R-:W-:-:S13]  /*24cc0*/  ISETP.GE.AND P2, PT, R0, R2, PT ;  /* 0x000000020000720c */ /* 0x000fda0003f46270 */
[----:B------:R-:W-:Y:S05]  /*24cd0*/  @P2 BRA `(.L_x_3928) ;  /* 0x0000000000242947 */ /* 0x000fea0003800000 */
[----:B0-----:R-:W4:Y:S01]  /*24ce0*/  LDL R4, [R1+0x30] ;  /* 0x0000300001047983 */ /* 0x001f220000100800 */
[----:B--2---:R-:W-:-:S05]  /*24cf0*/  LEA R2, P2, R9, R3, 0x1 ;  /* 0x0000000309027211 */ /* 0x004fca00078408ff */
[----:B-1----:R-:W-:-:S05]  /*24d00*/  IMAD.X R3, RZ, RZ, R5, P2 ;  /* 0x000000ffff037224 */ /* 0x002fca00010e0605 */
[----:B------:R-:W-:Y:S01]  /*24d10*/  @!PT LDS RZ, [RZ] ;  /* 0x00000000fffff984 */ /* 0x000fe20000000800 */
[----:B------:R-:W-:Y:S01]  /*24d20*/  @!PT LDS RZ, [RZ] ;  /* 0x00000000fffff984 */ /* 0x000fe20000000800 */
[----:B------:R-:W-:Y:S01]  /*24d30*/  @!PT LDS RZ, [RZ] ;  /* 0x00000000fffff984 */ /* 0x000fe20000000800 */
[----:B----4-:R4:W-:Y:S04]  /*24d40*/  LDGSTS.E.BYPASS.LTC128B.128 [R4+0x18c00], desc[UR60][R2.64], !P3 ;  /* 0x18c0000002047fae */ /* 0x0109e8000d901d7c */
[----:B------:R4:W-:Y:S04]  /*24d50*/  LDGSTS.E.BYPASS.LTC128B.128 [R4+0x1cc00], desc[UR60][R2.64+0x80], !P0 ;  /* 0x1cc0008002047fae */ /* 0x0009e8000c101d7c */
[----:B------:R4:W-:Y:S02]  /*24d60*/  LDGSTS.E.BYPASS.LTC128B.128 [R4+0x20c00], desc[UR60][R2.64+0x100], !P1 ;  /* 0x20c0010002047fae */ /* 0x0009e4000c901d7c */
.L_x_3928:
[----:B------:R-:W-:Y:S05]  /*24d70*/  BSYNC B0 ;  /* 0x0000000000007941 */ /* 0x000fea0003800000 */
.L_x_3927:
[----:B------:R-:W-:Y:S01]  /*24d80*/  NOP ;  /* 0x0000000000007918 */ /* 0x000fe20000000000 */
[----:B------:R-:W-:-:S13]  /*24d90*/  PLOP3.LUT P0, PT, PT, PT, PT, 0x80, 0x0 ;  /* 0x000000000000781c */ /* 0x000fda0003f0f070 */
.L_x_3929:
[----:B------:R-:W-:Y:S02]  /*24da0*/  PLOP3.LUT P1, PT, P1, P0, PT, 0xa2, 0x0 ;  /* 0x000000000000781c */ /* 0x000fe40000f21472 */
[----:B------:R-:W-:-:S08]  /*24db0*/  @P0 R2UR P1, UR4, R18 ;  /* 0x00000000120402ca */ /* 0x000fd00000020000 */
[----:B------:R-:W-:-:S05]  /*24dc0*/  @P0 PLOP3.LUT P0, PT, P1, PT, PT, 0x80, 0x0 ;  /* 0x000000000000081c */ /* 0x000fca0000f0f070 */
[----:B------:R-:W-:Y:S01]  /*24dd0*/  @!P1 SYNCS.ARRIVE.TRANS64.RED.A0T1 RZ, [UR4+0x36800], RZ ;  /* 0x036800ffffff99a7 */ /* 0x000fe20008200404 */
[----:B------:R-:W-:Y:S07]  /*24de0*/  @!P1 ARRIVES.LDGSTSBAR.64.TRANSCNT [UR4+0x36800] ;  /* 0x03680000ff0099b0 */ /* 0x000fee0008000a84 */
[----:B------:R-:W-:Y:S05]  /*24df0*/  @P0 BRA.U.ANY `(.L_x_3929) ;  /* 0xfffffffd00e80947 */ /* 0x000fea000393ffff */
[----:B----4-:R-:W4:Y:S02]  /*24e00*/  LDL.LU R2, [R1+0x68] ;  /* 0x0000680001027983 */ /* 0x010f240000300800 */
[----:B----4-:R-:W-:-:S05]  /*24e10*/  VIADD R2, R2, 0x1 ;  /* 0x0000000102027836 */ /* 0x010fca0000000000 */
        /* <DEDUP_REMOVED lines=8> */
[----:B------:R-:W5:Y:S03]  /*24ea0*/  SYNCS.PHASECHK.TRANS64.TRYWAIT P0, [R18+URZ+0x36820], R0 ;  /* 0x03682000120075a7 */ /* 0x000f66000800017f */
[----:B----45:R-:W-:Y:S05]  /*24eb0*/  @!P0 BRA `(.L_x_3931) ;  /* 0x0000005000e88947 */ /* 0x030fea0003800000 */
.L_x_4077:
[----:B------:R-:W-:Y:S05]  /*24ec0*/  BSYNC B0 ;  /* 0x0000000000007941 */ /* 0x000fea0003800000 */
.L_x_3930:
[----:B0-2---:R-:W4:Y:S04]  /*24ed0*/  LDL R3, [R1+0x4c] ;  /* 0x00004c0001037983 */ /* 0x005f280000100800 */
[----:B------:R-:W2:Y:S01]  /*24ee0*/  LDL R2, [R1+0x34] ;  /* 0x0000340001027983 */ /* 0x000ea20000100800 */
[----:B------:R-:W-:Y:S01]  /*24ef0*/  BSSY B0, `(.L_x_3932) ;  /* 0x0000249000007945 */ /* 0x000fe20003800000 */
[----:B----4-:R-:W-:-:S05]  /*24f00*/  VIADD R0, R3, 0xfffffffe ;  /* 0xfffffffe03007836 */ /* 0x010fca0000000000 */
[----:B--2---:R-:W-:-:S13]  /*24f10*/  ISETP.GE.AND P0, PT, R0, R2, PT ;  /* 0x000000020000720c */ /* 0x004fda0003f06270 */
[----:B------:R-:W-:Y:S05]  /*24f20*/  @!P0 BRA `(.L_x_3933) ;  /* 0x0000002400148947 */ /* 0x000fea0003800000 */
[----:B-1----:R-:W3:Y:S04]  /*24f30*/  LDL.LU R5, [R1+0x64] ;  /* 0x0000640001057983 */ /* 0x002ee80000300800 */
[----:B------:R-:W2:Y:S04]  /*24f40*/  LDL.LU R4, [R1+0x48] ;  /* 0x0000480001047983 */ /* 0x000ea80000300800 */
[----:B------:R-:W4:Y:S01]  /*24f50*/  LDL.LU R3, [R1+0x40] ;  /* 0x0000400001037983 */ /* 0x000f220000300800 */
[----:B------:R-:W-:Y:S01]  /*24f60*/  LOP3.LUT R2, RZ, R2, RZ, 0x33, !PT ;  /* 0x00000002ff027212 */ /* 0x000fe200078e33ff */
[----:B------:R-:W-:Y:S01]  /*24f70*/  BSSY B2, `(.L_x_3934) ;  /* 0x00000c6000027945 */ /* 0x000fe20003800000 */
[----:B---3--:R-:W-:-:S04]  /*24f80*/  VIADD R7, R5, 0x1 ;  /* 0x0000000105077836 */ /* 0x008fc80000000000 */
[----:B--2---:R-:W-:-:S05]  /*24f90*/  IMAD R7, R7, R4, RZ ;  /* 0x0000000407077224 */ /* 0x004fca00078e02ff */
        /* <DEDUP_REMOVED lines=41> */
.L_x_3938:
[----:B------:R-:W-:Y:S01]  /*25230*/  IMAD R3, R8, 0x8, R18 ;  /* 0x0000000808037824 */ /* 0x000fe200078e0212 */
[----:B------:R-:W-:Y:S01]  /*25240*/  SHF.L.U32 R2, R10, 0x1f, RZ ;  /* 0x0000001f0a027819 */ /* 0x000fe200000006ff */
[----:B------:R-:W-:Y:S03]  /*25250*/  BSSY B3, `(.L_x_3939) ;  /* 0x0000003000037945 */ /* 0x000fe60003800000 */
[----:B------:R-:W1:Y:S02]  /*25260*/  SYNCS.PHASECHK.TRANS64.TRYWAIT P0, [R3+URZ+0x36840], R2 ;  /* 0x03684002030075a7 */ /* 0x000e64000800017f */
[----:B-1----:R-:W-:Y:S05]  /*25270*/  @!P0 BRA `(.L_x_3940) ;  /* 0x00000050000c8947 */ /* 0x002fea0003800000 */
.L_x_4078:
[----:B------:R-:W-:Y:S05]  /*25280*/  BSYNC B3 ;  /* 0x0000000000037941 */ /* 0x000fea0003800000 */
.L_x_3939:
        /* <DEDUP_REMOVED lines=11> */
.L_x_3942:
[----:B------:R-:W-:Y:S05]  /*25340*/  BSYNC B3 ;  /* 0x0000000000037941 */ /* 0x000fea0003800000 */
.L_x_3941:
        /* <DEDUP_REMOVED lines=12> */
.L_x_3943:
        /* <DEDUP_REMOVED lines=16> */
.L_x_3944:
        /* <DEDUP_REMOVED lines=16> */
.L_x_3945:
        /* <DEDUP_REMOVED lines=16> */
.L_x_4079:
[----:B------:R-:W-:Y:S05]  /*25710*/  BSYNC B3 ;  /* 0x0000000000037941 */ /* 0x000fea0003800000 */
.L_x_3946:
[----:B------:R-:W2:Y:S01]  /*25720*/  LDL R5, [R1+0x44] ;  /* 0x0000440001057983 */ /* 0x000ea20000100800 */
[----:B------:R-:W1:Y:S02]  /*25730*/  S2R R6, SR_TID.X ;  /* 0x0000000000067919 */ /* 0x000e640000002100 */
[----:B-1----:R-:W-:-:S04]  /*25740*/  LOP3.LUT R6, R6, 0x7f, RZ, 0xc0, !PT ;  /* 0x0000007f06067812 */ /* 0x002fc800078ec0ff */
[----:B------:R-:W-:-:S13]  /*25750*/  ISETP.NE.AND P0, PT, R6, RZ, PT ;  /* 0x000000ff0600720c */ /* 0x000fda0003f05270 */
[----:B0-----:R-:W-:-:S04]  /*25760*/  @!P0 IMAD.MOV.U32 R3, RZ, RZ, 0xa800 ;  /* 0x0000a800ff038424 */ /* 0x001fc800078e00ff */
[----:B------:R2:W-:Y:S02]  /*25770*/  @!P0 SYNCS.ARRIVE.TRANS64 RZ, [R2+URZ+0x36850], R3 ;  /* 0x0368500302ff89a7 */ /* 0x0005e4000800003f */
[----:B--2---:R-:W-:-:S04]  /*25780*/  PRMT R3, R5, 0x9910, RZ ;  /* 0x0000991005037816 */ /* 0x004fc800000000ff */
[----:B------:R-:W-:-:S13]  /*25790*/  ISETP.NE.AND P0, PT, R3, 0x2, PT ;  /* 0x000000020300780c */ /* 0x000fda0003f05270 */
[----:B------:R-:W-:Y:S05]  /*257a0*/  @P0 BRA `(.L_x_3948) ;  /* 0x0000000000040947 */ /* 0x000fea0003800000 */
[----:B------:R-:W-:Y:S01]  /*257b0*/  BPT.TRAP 0x1 ;  /* 0x000000040000795c */ /* 0x000fe20000300000 */
.L_x_3948:
[----:B------:R-:W2:Y:S01]  /*257c0*/  LDL R3, [R1+0x10] ;  /* 0x0000100001037983 */ /* 0x000ea20000100800 */
[----:B------:R-:W-:Y:S01]  /*257d0*/  BSSY B3, `(.L_x_3949) ;  /* 0x0000004000037945 */ /* 0x000fe20003800000 */
[----:B--2---:R-:W-:-:S13]  /*257e0*/  LOP3.LUT P0, RZ, R3, 0x8, RZ, 0xc0, !PT ;  /* 0x0000000803ff7812 */ /* 0x004fda000780c0ff */
[----:B------:R-:W-:Y:S05]  /*257f0*/  @P0 BRA `(.L_x_3950) ;  /* 0x0000000000040947 */ /* 0x000fea0003800000 */
[----:B------:R-:W-:Y:S01]  /*25800*/  BPT.TRAP 0x1 ;  /* 0x000000040000795c */ /* 0x000fe20000300000 */
.L_x_3950:
[----:B------:R-:W-:Y:S05]  /*25810*/  BSYNC B3 ;  /* 0x0000000000037941 */ /* 0x000fea0003800000 */
.L_x_3949:
        /* <DEDUP_REMOVED lines=12> */
.L_x_3951:
        /* <DEDUP_REMOVED lines=15> */
.L_x_3952:
        /* <DEDUP_REMOVED lines=15> */
.L_x_3953:
        /* <DEDUP_REMOVED lines=12> */
.L_x_3937:
[----:B------:R-:W-:Y:S05]  /*25b80*/  BSYNC B1 ;  /* 0x0000000000017941 */ /* 0x000fea0003800000 */
.L_x_3936:
[----:B0-----:R-:W2:Y:S01]  /*25b90*/  LDL.LU R0, [R1+0x4c] ;  /* 0x00004c0001007983 */ /* 0x001ea20000300800 */
[----:B------:R-:W-:-:S03]  /*25ba0*/  IMAD.MOV.U32 R19, RZ, RZ, R8 ;  /* 0x000000ffff137224 */ /* 0x000fc600078e0008 */
[----:B------:R0:W-:Y:S02]  /*25bb0*/  STL [R1+0x18], R10 ;  /* 0x0000180a01007387 */ /* 0x0001e40000100800 */
[----:B0-2---:R-:W-:-:S07]  /*25bc0*/  VIADD R0, R0, 0xfffffffd ;  /* 0xfffffffd00007836 */ /* 0x005fce0000000000 */
.L_x_3935:
[----:B------:R-:W-:Y:S05]  /*25bd0*/  BSYNC B2 ;  /* 0x0000000000027941 */ /* 0x000fea0003800000 */
.L_x_3934:
[----:B------:R-:W-:Y:S01]  /*25be0*/  VIADD R9, R9, 0xfffffffe ;  /* 0xfffffffe09097836 */ /* 0x000fe20000000000 */
[----:B------:R-:W-:-:S04]  /*25bf0*/  LOP3.LUT R7, RZ, R7, RZ, 0x33, !PT ;  /* 0x00000007ff077212 */ /* 0x000fc800078e33ff */
[----:B------:R-:W-:-:S13]  /*25c00*/  ISETP.NE.AND P0, PT, R9, R7, PT ;  /* 0x000000070900720c */ /* 0x000fda0003f05270 */
[----:B------:R-:W-:Y:S05]  /*25c10*/  @!P0 BRA `(.L_x_3933) ;  /* 0x0000001400d88947 */ /* 0x000fea0003800000 */
[----:B------:R-:W-:-:S07]  /*25c20*/  IMAD.MOV.U32 R9, RZ, RZ, R17 ;  /* 0x000000ffff097224 */ /* 0x000fce00078e0011 */
.L_x_3990:
        /* <DEDUP_REMOVED lines=35> */
.L_x_3956:
[----:B------:R-:W-:Y:S01]  /*25e60*/  IMAD R3, R4, 0x8, R18 ;  /* 0x0000000804037824 */ /* 0x000fe200078e0212 */
[----:B------:R-:W-:Y:S01]  /*25e70*/  SHF.L.U32 R2, R5, 0x1f, RZ ;  /* 0x0000001f05027819 */ /* 0x000fe200000006ff */
[----:B------:R-:W-:Y:S03]  /*25e80*/  BSSY B2, `(.L_x_3957) ;  /* 0x0000003000027945 */ /* 0x000fe60003800000 */
[----:B------:R-:W1:Y:S02]  /*25e90*/  SYNCS.PHASECHK.TRANS64.TRYWAIT P0, [R3+URZ+0x36840], R2 ;  /* 0x03684002030075a7 */ /* 0x000e64000800017f */
[----:B-1----:R-:W-:Y:S05]  /*25ea0*/  @!P0 BRA `(.L_x_3958) ;  /* 0x0000004400288947 */ /* 0x002fea0003800000 */
.L_x_4080:
[----:B------:R-:W-:Y:S05]  /*25eb0*/  BSYNC B2 ;  /* 0x0000000000027941 */ /* 0x000fea0003800000 */
.L_x_3957:
        /* <DEDUP_REMOVED lines=11> */
.L_x_3960:
[----:B------:R-:W-:Y:S05]  /*25f70*/  BSYNC B2 ;  /* 0x0000000000027941 */ /* 0x000fea0003800000 */
.L_x_3959:
        /* <DEDUP_REMOVED lines=12> */
.L_x_3961:
        /* <DEDUP_REMOVED lines=16> */
.L_x_3962:
        /* <DEDUP_REMOVED lines=16> */
.L_x_3963:
        /* <DEDUP_REMOVED lines=16> */
.L_x_4081:
[----:B------:R-:W-:Y:S05]  /*26340*/  BSYNC B2 ;  /* 0x0000000000027941 */ /* 0x000fea0003800000 */
.L_x_3964:
        /* <DEDUP_REMOVED lines=10> */
.L_x_3966:
[----:B------:R-:W2:Y:S01]  /*263f0*/  LDL R3, [R1+0x10] ;  /* 0x0000100001037983 */ /* 0x000ea20000100800 */
[----:B------:R-:W-:Y:S01]  /*26400*/  BSSY B2, `(.L_x_3967) ;  /* 0x0000004000027945 */ /* 0x000fe20003800000 */
[----:B--2---:R-:W-:-:S13]  /*26410*/  LOP3.LUT P0, RZ, R3, 0x8, RZ, 0xc0, !PT ;  /* 0x0000000803ff7812 */ /* 0x004fda000780c0ff */
[----:B------:R-:W-:Y:S05]  /*26420*/  @P0 BRA `(.L_x_3968) ;  /* 0x0000000000040947 */ /* 0x000fea0003800000 */
[----:B------:R-:W-:Y:S01]  /*26430*/  BPT.TRAP 0x1 ;  /* 0x000000040000795c */ /* 0x000fe20000300000 */
.L_x_3968:
[----:B------:R-:W-:Y:S05]  /*26440*/  BSYNC B2 ;  /* 0x0000000000027941 */ /* 0x000fea0003800000 */
.L_x_3967:
        /* <DEDUP_REMOVED lines=12> */
.L_x_3969:
        /* <DEDUP_REMOVED lines=15> */
.L_x_3970:
        /* <DEDUP_REMOVED lines=15> */
.L_x_3971:
        /* <DEDUP_REMOVED lines=12> */
.L_x_3955:
[----:B------:R-:W-:Y:S05]  /*267b0*/  BSYNC B1 ;  /* 0x0000000000017941 */ /* 0x000fea0003800000 */
.L_x_3954:
        /* <DEDUP_REMOVED lines=35> */
.L_x_3974:
[----:B------:R-:W-:Y:S01]  /*269f0*/  IMAD R3, R19, 0x8, R18 ;  /* 0x0000000813037824 */ /* 0x000fe200078e0212 */
[----:B------:R-:W-:Y:S01]  /*26a00*/  SHF.L.U32 R2, R10, 0x1f, RZ ;  /* 0x0000001f0a027819 */ /* 0x000fe200000006ff */
[----:B------:R-:W-:Y:S03]  /*26a10*/  BSSY B2, `(.L_x_3975) ;  /* 0x0000003000027945 */ /* 0x000fe60003800000 */
[----:B------:R-:W2:Y:S02]  /*26a20*/  SYNCS.PHASECHK.TRANS64.TRYWAIT P0, [R3+URZ+0x36840], R2 ;  /* 0x03684002030075a7 */ /* 0x000ea4000800017f */
[----:B--2---:R-:W-:Y:S05]  /*26a30*/  @!P0 BRA `(.L_x_3976) ;  /* 0x00000038006c8947 */ /* 0x004fea0003800000 */
.L_x_4082:
[----:B------:R-:W-:Y:S05]  /*26a40*/  BSYNC B2 ;  /* 0x0000000000027941 */ /* 0x000fea0003800000 */
.L_x_3975:
        /* <DEDUP_REMOVED lines=11> */
.L_x_3978:
[----:B------:R-:W-:Y:S05]  /*26b00*/  BSYNC B2 ;  /* 0x0000000000027941 */ /* 0x000fea0003800000 */
.L_x_3977:
        /* <DEDUP_REMOVED lines=12> */
.L_x_3979:
        /* <DEDUP_REMOVED lines=16> */
.L_x_3980:
        /* <DEDUP_REMOVED lines=16> */
.L_x_3981:
        /* <DEDUP_REMOVED lines=15> */
.L_x_4083:
[----:B------:R-:W-:Y:S05]  /*26ec0*/  BSYNC B2 ;  /* 0x0000000000027941 */ /* 0x000fea0003800000 */
.L_x_3982:
[----:B------:R-:W2:Y:S01]  /*26ed0*/  LDL R8, [R1+0x44] ;  /* 0x0000440001087983 */ /* 0x000ea20000100800 */
[----:B------:R-:W1:Y:S02]  /*26ee0*/  S2R R3, SR_TID.X ;  /* 0x0000000000037919 */ /* 0x000e640000002100 */
[----:B-1----:R-:W-:-:S04]  /*26ef0*/  LOP3.LUT R3, R3, 0x7f, RZ, 0xc0, !PT ;  /* 0x0000007f03037812 */ /* 0x002fc800078ec0ff */
[----:B------:R-:W-:-:S13]  /*26f00*/  ISETP.NE.AND P0, PT, R3, RZ, PT ;  /* 0x000000ff0300720c */ /* 0x000fda0003f05270 */
[----:B------:R-:W-:-:S04]  /*26f10*/  @!P0 IMAD.MOV.U32 R3, RZ, RZ, 0xa800 ;  /* 0x0000a800ff038424 */ /* 0x000fc800078e00ff */
[----:B------:R2:W-:Y:S02]  /*26f20*/  @!P0 SYNCS.ARRIVE.TRANS64 RZ, [R2+URZ+0x36850], R3 ;  /* 0x0368500302ff89a7 */ /* 0x0005e4000800003f */
[----:B--2---:R-:W-:-:S04]  /*26f30*/  PRMT R3, R8, 0x9910, RZ ;  /* 0x0000991008037816 */ /* 0x004fc800000000ff */
[----:B------:R-:W-:-:S13]  /*26f40*/  ISETP.NE.AND P0, PT, R3, 0x2, PT ;  /* 0x000000020300780c */ /* 0x000fda0003f05270 */
[----:B------:R-:W-:Y:S05]  /*26f50*/  @P0 BRA `(.L_x_3984) ;  /* 0x0000000000040947 */ /* 0x000fea0003800000 */
[----:B------:R-:W-:Y:S01]  /*26f60*/  BPT.TRAP 0x1 ;  /* 0x000000040000795c */ /* 0x000fe20000300000 */
.L_x_3984:
[----:B------:R-:W2:Y:S01]  /*26f70*/  LDL R3, [R1+0x10] ;  /* 0x0000100001037983 */ /* 0x000ea20000100800 */
[----:B------:R-:W-:Y:S01]  /*26f80*/  BSSY B2, `(.L_x_3985) ;  /* 0x0000004000027945 */ /* 0x000fe20003800000 */
[----:B--2---:R-:W-:-:S13]  /*26f90*/  LOP3.LUT P0, RZ, R3, 0x8, RZ, 0xc0, !PT ;  /* 0x0000000803ff7812 */ /* 0x004fda000780c0ff */
[----:B------:R-:W-:Y:S05]  /*26fa0*/  @P0 BRA `(.L_x_3986) ;  /* 0x0000000000040947 */ /* 0x000fea0003800000 */
[----:B------:R-:W-:Y:S01]  /*26fb0*/  BPT.TRAP 0x1 ;  /* 0x000000040000795c */ /* 0x000fe20000300000 */
.L_x_3986:
[----:B------:R-:W-:Y:S05]  /*26fc0*/  BSYNC B2 ;  /* 0x0000000000027941 */ /* 0x000fea0003800000 */
.L_x_3985:
        /* <DEDUP_REMOVED lines=12> */
.L_x_3987:
        /* <DEDUP_REMOVED lines=15> */
.L_x_3988:
        /* <DEDUP_REMOVED lines=15> */
.L_x_3989:
        /* <DEDUP_REMOVED lines=12> */
.L_x_3973:
[----:B------:R-:W-:Y:S05]  /*27330*/  BSYNC B1 ;  /* 0x0000000000017941 */ /* 0x000fea0003800000 */
.L_x_3972:
[----:B------:R-:W2:Y:S01]  /*27340*/  LDL R2, [R1+0x34] ;  /* 0x0000340001027983 */ /* 0x000ea20000100800 */
[----:B------:R-:W-:Y:S01]  /*27350*/  VIADD R0, R0, 0xfffffffe ;  /* 0xfffffffe00007836 */ /* 0x000fe20000000000 */
[----:B--2---:R-:W-:-:S13]  /*27360*/  ISETP.GT.AND P0, PT, R6, R2, PT ;  /* 0x000000020600720c */ /* 0x004fda0003f04270 */
[----:B------:R-:W-:Y:S05]  /*27370*/  @P0 BRA `(.L_x_3990) ;  /* 0xffffffe8002c0947 */ /* 0x000fea000383ffff */
.L_x_3933:
[----:B------:R-:W-:Y:S05]  /*27380*/  BSYNC B0 ;  /* 0x0000000000007941 */ /* 0x000fea0003800000 */
.L_x_3932:
        /* <DEDUP_REMOVED lines=8> */
[----:B------:R-:W2:Y:S02]  /*27410*/  FLO.U32 R0, UR4 ;  /* 0x0000000400007d00 */ /* 0x000ea400080e0000 */
        /* <DEDUP_REMOVED lines=9> */
.L_x_3992:
[----:B------:R-:W-:Y:S05]  /*274b0*/  BSYNC B0 ;  /* 0x0000000000007941 */ /* 0x000fea0003800000 */
.L_x_3991:
        /* <DEDUP_REMOVED lines=10> */
.L_x_4084:
[----:B------:R-:W-:Y:S05]  /*27560*/  BSYNC B1 ;  /* 0x0000000000017941 */ /* 0x000fea0003800000 */
.L_x_3995:
[----:B------:R-:W4:Y:S01]  /*27570*/  LDL R3, [R1+0x44] ;  /* 0x0000440001037983 */ /* 0x000f220000100800 */
[----:B------:R-:W5:Y:S02]  /*27580*/  S2R R4, SR_TID.X ;  /* 0x0000000000047919 */ /* 0x000f640000002100 */
[----:B-----5:R-:W-:-:S04]  /*27590*/  LOP3.LUT R4, R4, 0x7f, RZ, 0xc0, !PT ;  /* 0x0000007f04047812 */ /* 0x020fc800078ec0ff */
[----:B------:R-:W-:-:S13]  /*275a0*/  ISETP.NE.AND P0, PT, R4, RZ, PT ;  /* 0x000000ff0400720c */ /* 0x000fda0003f05270 */
[----:B--2---:R-:W-:-:S04]  /*275b0*/  @!P0 IMAD.MOV.U32 R2, RZ, RZ, 0xa800 ;  /* 0x0000a800ff028424 */ /* 0x004fc800078e00ff */
[----:B------:R4:W-:Y:S02]  /*275c0*/  @!P0 SYNCS.ARRIVE.TRANS64 RZ, [R0+URZ+0x36850], R2 ;  /* 0x0368500200ff89a7 */ /* 0x0009e4000800003f */
[----:B----4-:R-:W-:-:S04]  /*275d0*/  PRMT R2, R3, 0x9910, RZ ;  /* 0x0000991003027816 */ /* 0x010fc800000000ff */
[----:B------:R-:W-:-:S13]  /*275e0*/  ISETP.NE.AND P0, PT, R2, 0x2, PT ;  /* 0x000000020200780c */ /* 0x000fda0003f05270 */
[----:B------:R-:W-:Y:S05]  /*275f0*/  @P0 BRA `(.L_x_3997) ;  /* 0x0000000000040947 */ /* 0x000fea0003800000 */
[----:B------:R-:W-:Y:S01]  /*27600*/  BPT.TRAP 0x1 ;  /* 0x000000040000795c */ /* 0x000fe20000300000 */
.L_x_3997:
[----:B------:R-:W2:Y:S01]  /*27610*/  LDL R2, [R1+0x10] ;  /* 0x0000100001027983 */ /* 0x000ea20000100800 */
[----:B------:R-:W-:Y:S01]  /*27620*/  BSSY B1, `(.L_x_3998) ;  /* 0x0000004000017945 */ /* 0x000fe20003800000 */
[----:B--2---:R-:W-:-:S13]  /*27630*/  LOP3.LUT P0, RZ, R2, 0x8, RZ, 0xc0, !PT ;  /* 0x0000000802ff7812 */ /* 0x004fda000780c0ff */
[----:B------:R-:W-:Y:S05]  /*27640*/  @P0 BRA `(.L_x_3999) ;  /* 0x0000000000040947 */ /* 0x000fea0003800000 */
[----:B------:R-:W-:Y:S01]  /*27650*/  BPT.TRAP 0x1 ;  /* 0x000000040000795c */ /* 0x000fe20000300000 */
.L_x_3999:
[----:B------:R-:W-:Y:S05]  /*27660*/  BSYNC B1 ;  /* 0x0000000000017941 */ /* 0x000fea0003800000 */
.L_x_3998:
        /* <DEDUP_REMOVED lines=12> */
.L_x_4000:
        /* <DEDUP_REMOVED lines=15> */
.L_x_4001:
        /* <DEDUP_REMOVED lines=15> */
.L_x_4002:
        /* <DEDUP_REMOVED lines=10> */
.L_x_3994:
[----:B------:R-:W-:Y:S05]  /*279b0*/  BSYNC B0 ;  /* 0x0000000000007941 */ /* 0x000fea0003800000 */
.L_x_3993:
[----:B------:R-:W2:Y:S01]  /*279c0*/  LDL.LU R4, [R1+0x18] ;  /* 0x0000180001047983 */ /* 0x000ea20000300800 */
[----:B------:R-:W-:-:S05]  /*279d0*/  VIADD R19, R19, 0x1 ;  /* 0x0000000113137836 */ /* 0x000fca0000000000 */
[----:B------:R-:W-:-:S04]  /*279e0*/  ISETP.NE.AND P0, PT, R19, 0x2, PT ;  /* 0x000000021300780c */ /* 0x000fc80003f05270 */
[----:B------:R-:W-:Y:S02]  /*279f0*/  SEL R0, RZ, 0x1, P0 ;  /* 0x00000001ff007807 */ /* 0x000fe40000000000 */
[----:B------:R-:W-:Y:S02]  /*27a00*/  SEL R19, R19, RZ, P0 ;  /* 0x000000ff13137207 */ /* 0x000fe40000000000 */
[----:B--2---:R-:W-:-:S05]  /*27a10*/  LOP3.LUT R4, R4, R0, RZ, 0x3c, !PT ;  /* 0x0000000004047212 */ /* 0x004fca00078e3cff */
[----:B------:R2:W-:Y:S02]  /*27a20*/  STL [R1+0x18], R4 ;  /* 0x0000180401007387 */ /* 0x0005e40000100800 */
.L_x_3912:
[----:B------:R-:W-:Y:S05]  /*27a30*/  BSYNC B7 ;  /* 0x0000000000077941 */ /* 0x000fea0003800000 */
.L_x_3910:
[----:B------:R-:W5:Y:S02]  /*27a40*/  LDL R9, [R1+0x10] ;  /* 0x0000100001097983 */ /* 0x000f640000100800 */
[----:B-----5:R-:W-:-:S13]  /*27a50*/  LOP3.LUT P0, RZ, R9, 0x10, RZ, 0xc0, !PT ;  /* 0x0000001009ff7812 */ /* 0x020fda000780c0ff */
[----:B------:R-:W-:Y:S05]  /*27a60*/  @!P0 BRA `(.L_x_4003) ;  /* 0x00000000002c8947 */ /* 0x000fea0003800000 */
[----:B------:R-:W-:Y:S05]  /*27a70*/  WARPSYNC.ALL ;  /* 0x0000000000007948 */ /* 0x000fea0003800000 */
[----:B------:R-:W5:Y:S08]  /*27a80*/  S2UR UR5, SR_CgaCtaId ;  /* 0x00000000000579c3 */ /* 0x000f700000008800 */
[----:B------:R-:W-:Y:S06]  /*27a90*/  BAR.SYNC.DEFER_BLOCKING 0x5, 0x180 ;  /* 0x0146000000007b1d */ /* 0x000fec0000010000 */
[----:B------:R-:W-:-:S02]  /*27aa0*/  UMOV UR4, 0x400 ;  /* 0x0000040000047882 */ /* 0x000fc40000000000 */
[----:B-----5:R-:W-:-:S06]  /*27ab0*/  ULEA UR4, UR5, UR4, 0x18 ;  /* 0x0000000405047291 */ /* 0x020fcc000f8ec03f */
[----:B------:R-:W-:-:S05]  /*27ac0*/  IMAD.U32 R18, RZ, RZ, UR4 ;  /* 0x00000004ff127e24 */ /* 0x000fca000f8e00ff */
[----:B-123--:R-:W1:Y:S04]  /*27ad0*/  LDS.128 R4, [R18+0x368d0] ;  /* 0x0368d00012047984 */ /* 0x00ee680000000c00 */
[----:B-1----:R1:W-:Y:S04]  /*27ae0*/  STL.64 [R1], R4 ;  /* 0x0000000401007387 */ /* 0x0023e80000100a00 */
[----:B------:R1:W-:Y:S01]  /*27af0*/  STL.64 [R1+0x8], R6 ;  /* 0x0000080601007387 */ /* 0x0003e20000100a00 */
[----:B------:R-:W-:Y:S06]  /*27b00*/  BAR.ARV 0x4, 0x180 ;  /* 0x0106000000007b1d */ /* 0x000fec0000002000 */
[----:B------:R-:W-:Y:S05]  /*27b10*/  BRA `(.L_x_4004) ;  /* 0x0000000c001c7947 */ /* 0x000fea0003800000 */
.L_x_4003:
[----:B------:R-:W5:Y:S01]  /*27b20*/  LDL R17, [R1+0x2c] ;  /* 0x00002c0001117983 */ /* 0x000f620000100800 */
[----:B------:R-:W-:Y:S01]  /*27b30*/  UMOV UR4, 0xffffffff ;  /* 0xffffffff00047882 */ /* 0x000fe20000000000 */
[----:B-----5:R-:W-:Y:S02]  /*27b40*/  ISETP.NE.AND P5, PT, R17, 0x1f, PT ;  /* 0x0000001f1100780c */ /* 0x020fe40003fa5270 */
[----:B------:R-:W-:Y:S11]  /*27b50*/  BRA.DIV UR4, `(.L_x_4005) ;  /* 0x0000002a04607947 */ /* 0x000ff6000b800000 */
[----:B------:R-:W4:Y:S01]  /*27b60*/  LDL R3, [R1+0xc] ;  /* 0x00000c0001037983 */ /* 0x000f220000100800 */
[----:B------:R-:W-:-:S03]  /*27b70*/  ULDC UR4, c[0x0][0xc3c] ;  /* 0x00030f0000047ab9 */ /* 0x000fc60000000800 */
[----:B------:R-:W5:Y:S01]  /*27b80*/  LDL.LU R2, [R1] ;  /* 0x0000000001027983 */ /* 0x000f620000300800 */
[----:B------:R-:W-:Y:S01]  /*27b90*/  LOP3.LUT P4, RZ, R9, 0x1, RZ, 0xc0, !PT ;  /* 0x0000000109ff7812 */ /* 0x000fe2000788c0ff */
[----:B----4-:R-:W-:Y:S02]  /*27ba0*/  IMAD.IADD R0, R3, 0x1, R17 ;  /* 0x0000000103007824 */ /* 0x010fe400078e0211 */
[----:B-----5:R-:W-:-:S03]  /*27bb0*/  IMAD.MOV.U32 R9, RZ, RZ, R2 ;  /* 0x000000ffff097224 */ /* 0x020fc600078e0002 */
[----:B------:R-:W-:-:S13]  /*27bc0*/  ISETP.GE.OR P0, PT, R0, UR4, !P5 ;  /* 0x0000000400007c0c */ /* 0x000fda000ef06670 */
[----:B------:R-:W4:Y:S08]  /*27bd0*/  @!P0 LDC.64 R2, c[0x0][0xc80] ;  /* 0x00032000ff028b82 */ /* 0x000f300000000a00 */
[----:B-1-3--:R-:W1:Y:S01]  /*27be0*/  @!P0 LDC.64 R6, c[0x0][0xc78] ;  /* 0x00031e00ff068b82 */ /* 0x00ae620000000a00 */
[----:B----4-:R-:W-:-:S05]  /*27bf0*/  @!P0 IMAD.WIDE R2, R0, 0x4, R2 ;  /* 0x0000000400028825 */ /* 0x010fca00078e0202 */
        /* <DEDUP_REMOVED lines=9> */
[----:B0-----:R-:W-:Y:S02]  /*27c90*/  IMAD.MOV.U32 R10, RZ, RZ, RZ ;  /* 0x000000ffff0a7224 */ /* 0x001fe400078e00ff */
        /* <DEDUP_REMOVED lines=21> */
.L_x_4094:
[----:B------:R-:W-:Y:S02]  /*27df0*/  ULDC UR4, c[0x0][0xc38] ;  /* 0x00030e0000047ab9 */ /* 0x000fe40000000800 */
[----:B------:R-:W-:-:S04]  /*27e00*/  IMAD.U32 R2, RZ, RZ, UR4 ;  /* 0x00000004ff027e24 */ /* 0x000fc8000f8e00ff */
[----:B-1----:R-:W-:-:S04]  /*27e10*/  IMAD R16, R16, R2, RZ ;  /* 0x0000000210107224 */ /* 0x002fc800078e02ff */
[----:B------:R-:W-:-:S05]  /*27e20*/  IMAD.IADD R0, R0, 0x1, R16 ;  /* 0x0000000100007824 */ /* 0x000fca00078e0210 */
[----:B------:R-:W-:-:S13]  /*27e30*/  ISETP.GT.AND P4, PT, R0, R5, PT ;  /* 0x000000050000720c */ /* 0x000fda0003f84270 */
[----:B------:R-:W-:Y:S05]  /*27e40*/  @P4 BRA `(.L_x_4006) ;  /* 0x0000000000b04947 */ /* 0x000fea0003800000 */
.L_x_4009:
[----:B------:R-:W2:Y:S01]  /*27e50*/  LDL.LU R3, [R1+0xc] ;  /* 0x00000c0001037983 */ /* 0x000ea20000300800 */
[----:B------:R-:W1:Y:S01]  /*27e60*/  LDC R2, c[0x0][0xc3c] ;  /* 0x00030f00ff027b82 */ /* 0x000e620000000800 */
[----:B--2---:R-:W-:-:S05]  /*27e70*/  VIADD R3, R3, 0x1f ;  /* 0x0000001f03037836 */ /* 0x004fca0000000000 */
[----:B-1----:R-:W-:-:S13]  /*27e80*/  ISETP.GE.AND P4, PT, R3, R2, PT ;  /* 0x000000020300720c */ /* 0x002fda0003f86270 */
[----:B------:R-:W-:Y:S05]  /*27e90*/  @P4 BRA `(.L_x_4007) ;  /* 0x0000000400d84947 */ /* 0x000fea0003800000 */
[----:B------:R-:W2:Y:S04]  /*27ea0*/  LDL R4, [R1+0x2c] ;  /* 0x00002c0001047983 */ /* 0x000ea80000100800 */
        /* <DEDUP_REMOVED lines=32> */
.L_x_4102:
[----:B------:R-:W-:Y:S02]  /*280b0*/  ULDC UR4, c[0x0][0xc38] ;  /* 0x00030e0000047ab9 */ /* 0x000fe40000000800 */
[----:B------:R-:W-:-:S04]  /*280c0*/  IMAD.U32 R2, RZ, RZ, UR4 ;  /* 0x00000004ff027e24 */ /* 0x000fc8000f8e00ff */
[----:B-1----:R-:W-:-:S04]  /*280d0*/  IMAD R16, R16, R2, RZ ;  /* 0x0000000210107224 */ /* 0x002fc800078e02ff */
[----:B------:R-:W-:-:S05]  /*280e0*/  IMAD.IADD R0, R16, 0x1, R0 ;  /* 0x0000000110007824 */ /* 0x000fca00078e0200 */
[----:B------:R-:W-:-:S13]  /*280f0*/  ISETP.GT.AND P4, PT, R0, R5, PT ;  /* 0x000000050000720c */ /* 0x000fda0003f84270 */
[----:B------:R-:W-:Y:S05]  /*28100*/  @!P4 BRA `(.L_x_4009) ;  /* 0xfffffffc0050c947 */ /* 0x000fea000383ffff */
.L_x_4006:
        /* <DEDUP_REMOVED lines=9> */
.L_x_4107:
[----:B------:R-:W-:-:S13]  /*281a0*/  ISETP.NE.AND P0, PT, R3, RZ, PT ;  /* 0x000000ff0300720c */ /* 0x000fda0003f05270 */
[----:B------:R-:W-:Y:S05]  /*281b0*/  @!P0 BRA `(.L_x_4011) ;  /* 0x0000000000148947 */ /* 0x000fea0003800000 */
[----:B------:R-:W-:Y:S01]  /*281c0*/  UMOV UR4, 0xffffffff ;  /* 0xffffffff00047882 */ /* 0x000fe20000000000 */
[----:B------:R-:W-:Y:S02]  /*281d0*/  VIADD R12, R0, 0xffffffff ;  /* 0xffffffff000c7836 */ /* 0x000fe40000000000 */
[----:B------:R-:W-:Y:S05]  /*281e0*/  BRA.DIV UR4, `(.L_x_4012) ;  /* 0x0000002e04547947 */ /* 0x000fea000b800000 */
[----:B0-----:R0:W4:Y:S02]  /*281f0*/  SHFL.IDX PT, R7, R7, R12, 0x1f ;  /* 0x00001f0c07077589 */ /* 0x00112400000e0000 */
.L_x_4110:
[----:B----4-:R-:W-:-:S07]  /*28200*/  IMAD.MOV.U32 R10, RZ, RZ, R7 ;  /* 0x000000ffff0a7224 */ /* 0x010fce00078e0007 */
.L_x_4011:
        /* <DEDUP_REMOVED lines=63> */
.L_x_4007:
        /* <DEDUP_REMOVED lines=10> */
.L_x_4013:
        /* <DEDUP_REMOVED lines=15> */
.L_x_4004:
[----:B----4-:R-:W2:Y:S01]  /*28790*/  LDL R0, [R1+0xc] ;  /* 0x00000c0001007983 */ /* 0x010ea20000100800 */
[----:B------:R-:W-:Y:S02]  /*287a0*/  ULDC UR4, c[0x0][0xc3c] ;  /* 0x00030f0000047ab9 */ /* 0x000fe40000000800 */
[----:B--2---:R-:W-:-:S13]  /*287b0*/  ISETP.GE.AND P0, PT, R0, UR4, PT ;  /* 0x0000000400007c0c */ /* 0x004fda000bf06270 */
[----:B------:R-:W-:Y:S05]  /*287c0*/  @!P0 BRA `(.L_x_4014) ;  /* 0xffffff8c00008947 */ /* 0x000fea000383ffff */
[----:B------:R-:W-:Y:S05]  /*287d0*/  BSYNC B8 ;  /* 0x0000000000087941 */ /* 0x000fea0003800000 */
.L_x_3862:
        /* <DEDUP_REMOVED lines=12> */
.L_x_4111:
[----:B------:R-:W-:Y:S05]  /*288a0*/  BSYNC B0 ;  /* 0x0000000000007941 */ /* 0x000fea0003800000 */
.L_x_4015:
[----:B------:R-:W-:-:S03]  /*288b0*/  UMOV UR4, 0xffffffff ;  /* 0xffffffff00047882 */ /* 0x000fc60000000000 */
[----:B------:R-:W-:Y:S05]  /*288c0*/  BRA.DIV UR4, `(.L_x_4017) ;  /* 0x0000002604d87947 */ /* 0x000fea000b800000 */
[----:B------:R-:W1:Y:S02]  /*288d0*/  S2R R2, SR_TID.X ;  /* 0x0000000000027919 */ /* 0x000e640000002100 */
[----:B-1----:R-:W-:-:S04]  /*288e0*/  SHF.R.U32.HI R2, RZ, 0x5, R2 ;  /* 0x00000005ff027819 */ /* 0x002fc80000011602 */
[----:B------:R-:W-:-:S05]  /*288f0*/  LOP3.LUT R2, R2, 0x3, RZ, 0xc0, !PT ;  /* 0x0000000302027812 */ /* 0x000fca00078ec0ff */
[----:B------:R1:W2:Y:S02]  /*28900*/  SHFL.IDX PT, R14, R2, RZ, 0x1f ;  /* 0x00001fff020e7589 */ /* 0x0002a400000e0000 */
.L_x_4114:
[----:B--2---:R-:W-:-:S13]  /*28910*/  ISETP.NE.AND P0, PT, R14, RZ, PT ;  /* 0x000000ff0e00720c */ /* 0x004fda0003f05270 */
[----:B------:R-:W-:Y:S05]  /*28920*/  @P0 BRA `(.L_x_3642) ;  /* 0x00000000008c0947 */ /* 0x000fea0003800000 */
[----:B------:R-:W-:-:S03]  /*28930*/  UMOV UR4, 0xffffffff ;  /* 0xffffffff00047882 */ /* 0x000fc60000000000 */
[----:B------:R-:W-:Y:S05]  /*28940*/  BRA.DIV UR4, `(.L_x_4018) ;  /* 0x0000002604ec7947 */ /* 0x000fea000b800000 */
[----:B------:R-:W-:-:S13]  /*28950*/  ELECT P6, URZ, PT ;  /* 0x00000000003f782f */ /* 0x000fda00038c0000 */
.L_x_4117:
[----:B------:R-:W-:Y:S05]  /*28960*/  @!P6 BRA `(.L_x_3642) ;  /* 0x00000000007ce947 */ /* 0x000fea0003800000 */
[----:B-1----:R-:W2:Y:S02]  /*28970*/  LDL.LU R2, [R1+0x5c] ;  /* 0x00005c0001027983 */ /* 0x002ea40000300800 */
[----:B--2---:R-:W-:-:S04]  /*28980*/  LOP3.LUT R2, R2, 0x2, RZ, 0xfc, !PT ;  /* 0x0000000202027812 */ /* 0x004fc800078efcff */
[----:B------:R-:W-:-:S13]  /*28990*/  ISETP.NE.AND P2, PT, R2, 0x3, PT ;  /* 0x000000030200780c */ /* 0x000fda0003f45270 */
[----:B------:R-:W-:Y:S05]  /*289a0*/  @!P2 BRA `(.L_x_4019) ;  /* 0x000000000004a947 */ /* 0x000fea0003800000 */
[----:B------:R-:W-:Y:S01]  /*289b0*/  BPT.TRAP 0x1 ;  /* 0x000000040000795c */ /* 0x000fe20000300000 */
.L_x_4019:
        /* <DEDUP_REMOVED lines=13> */
.L_x_4118:
[----:B------:R-:W1:Y:S02]  /*28a90*/  SYNCS.PHASECHK.TRANS64.TRYWAIT P0, [R7+URZ], R2 ;  /* 0x00000002070075a7 */ /* 0x000e64000800017f */
[----:B-1----:R-:W-:Y:S05]  /*28aa0*/  @!P0 BRA `(.L_x_4021) ;  /* 0x0000002400c88947 */ /* 0x002fea0003800000 */
.L_x_4119:
[----:B------:R-:W-:Y:S05]  /*28ab0*/  @!P2 BRA `(.L_x_4022) ;  /* 0x000000000004a947 */ /* 0x000fea0003800000 */
[----:B------:R-:W-:Y:S01]  /*28ac0*/  BPT.TRAP 0x1 ;  /* 0x000000040000795c */ /* 0x000fe20000300000 */
.L_x_4022:
[----:B------:R-:W-:-:S04]  /*28ad0*/  VIADD R0, R0, 0x36860 ;  /* 0x0003686000007836 */ /* 0x000fc80000000000 */
[----:B------:R-:W-:-:S04]  /*28ae0*/  IMAD R4, R19, 0x8, R0 ;  /* 0x0000000813047824 */ /* 0x000fc800078e0200 */
[----:B------:R-:W2:Y:S02]  /*28af0*/  SYNCS.PHASECHK.TRANS64.TRYWAIT P0, [R4+URZ], R5 ;  /* 0x00000005040075a7 */ /* 0x000ea4000800017f */
[----:B--2---:R-:W-:Y:S05]  /*28b00*/  @!P0 BRA `(.L_x_4023) ;  /* 0x0000002400c48947 */ /* 0x004fea0003800000 */
.L_x_4120:
[----:B------:R-:W-:-:S07]  /*28b10*/  IMAD R3, R3, 0x8, R0 ;  /* 0x0000000803037824 */ /* 0x000fce00078e0200 */
.L_x_4024:
[----:B---3--:R3:W4:Y:S02]  /*28b20*/  SYNCS.PHASECHK.TRANS64.TRYWAIT P0, [R3+URZ], R2 ;  /* 0x00000002030075a7 */ /* 0x008724000800017f */
[----:B----4-:R-:W-:Y:S05]  /*28b30*/  @!P0 NANOSLEEP.SYNCS 0x989680 ;  /* 0x009896800000895d */ /* 0x010fea0003900000 */
[----:B------:R-:W4:Y:S02]  /*28b40*/  @!P0 SYNCS.PHASECHK.TRANS64 P0, [R3+URZ], R2 ;  /* 0x00000002030085a7 */ /* 0x000f24000800007f */
[----:B----4-:R-:W-:Y:S05]  /*28b50*/  @!P0 BRA `(.L_x_4024) ;  /* 0xfffffffc00f08947 */ /* 0x010fea000383ffff */
.L_x_3642:
[----:B------:R-:W-:Y:S05]  /*28b60*/  BSYNC B9 ;  /* 0x0000000000097941 */ /* 0x000fea0003800000 */
.L_x_3639:
[----:B------:R-:W-:Y:S05]  /*28b70*/  EXIT ;  /* 0x000000000000794d */ /* 0x000fea0003800000 */
.L_x_3662:
[----:B0-----:R0:W1:Y:S02]  /*28b80*/  SYNCS.PHASECHK.TRANS64.TRYWAIT P5, [R97+URZ+0x36890], R98 ;  /* 0x03689062610075a7 */ /* 0x00106400080a017f */
[----:B-1----:R-:W-:Y:S05]  /*28b90*/  @!P5 NANOSLEEP.SYNCS 0x989680 ;  /* 0x009896800000d95d */ /* 0x002fea0003900000 */
[----:B------:R-:W1:Y:S02]  /*28ba0*/  @!P5 SYNCS.PHASECHK.TRANS64 P5, [R97+URZ+0x36890], R98 ;  /* 0x036890626100d5a7 */ /* 0x000e6400080a007f */
[----:B-1----:R-:W-:Y:S05]  /*28bb0*/  @!P5 BRA `(.L_x_3662) ;  /* 0xfffffffc00f0d947 */ /* 0x002fea000383ffff */
[----:B------:R-:W-:Y:S05]  /*28bc0*/  BRA `(.L_x_4025) ;  /* 0xfffffdac00687947 */ /* 0x000fea000383ffff */
.L_x_3716:
[----:B-1----:R1:W2:Y:S02]  /*28bd0*/  SYNCS.PHASECHK.TRANS64.TRYWAIT P5, [R97+URZ+0x36890], R98 ;  /* 0x03689062610075a7 */ /* 0x0022a400080a017f */
[----:B--2---:R-:W-:Y:S05]  /*28be0*/  @!P5 NANOSLEEP.SYNCS 0x989680 ;  /* 0x009896800000d95d */ /* 0x004fea0003900000 */
[----:B------:R-:W2:Y:S02]  /*28bf0*/  @!P5 SYNCS.PHASECHK.TRANS64 P5, [R97+URZ+0x36890], R98 ;  /* 0x036890626100d5a7 */ /* 0x000ea400080a007f */
[----:B--2---:R-:W-:Y:S05]  /*28c00*/  @!P5 BRA `(.L_x_3716) ;  /* 0xfffffffc00f0d947 */ /* 0x004fea000383ffff */
[----:B------:R-:W-:Y:S05]  /*28c10*/  BRA `(.L_x_4026) ;  /* 0xfffffde000b47947 */ /* 0x000fea000383ffff */
.L_x_3741:
[----:B-1----:R1:W2:Y:S02]  /*28c20*/  SYNCS.PHASECHK.TRANS64.TRYWAIT P3, [R97+URZ+0x36890], R98 ;  /* 0x03689062610075a7 */ /* 0x0022a4000806017f */
[----:B--2---:R-:W-:Y:S05]  /*28c30*/  @!P3 NANOSLEEP.SYNCS 0x989680 ;  /* 0x009896800000b95d */ /* 0x004fea0003900000 */
[----:B------:R-:W2:Y:S02]  /*28c40*/  @!P3 SYNCS.PHASECHK.TRANS64 P3, [R97+URZ+0x36890], R98 ;  /* 0x036890626100b5a7 */ /* 0x000ea4000806007f */
[----:B--2---:R-:W-:Y:S05]  /*28c50*/  @!P3 BRA `(.L_x_3741) ;  /* 0xfffffffc00f0b947 */ /* 0x004fea000383ffff */
[----:B------:R-:W-:Y:S05]  /*28c60*/  BRA `(.L_x_4027) ;  /* 0xfffffe1400607947 */ /* 0x000fea000383ffff */
.L_x_3747:
[----:B-1----:R1:W2:Y:S02]  /*28c70*/  SYNCS.PHASECHK.TRANS64.TRYWAIT P2, [R97+URZ+0x368b0], R98 ;  /* 0x0368b062610075a7 */ /* 0x0022a4000804017f */
[----:B--2---:R-:W-:Y:S05]  /*28c80*/  @!P2 NANOSLEEP.SYNCS 0x989680 ;  /* 0x009896800000a95d */ /* 0x004fea0003900000 */
[----:B------:R-:W2:Y:S02]  /*28c90*/  @!P2 SYNCS.PHASECHK.TRANS64 P2, [R97+URZ+0x368b0], R98 ;  /* 0x0368b0626100a5a7 */ /* 0x000ea4000804007f */
[----:B--2---:R-:W-:Y:S05]  /*28ca0*/  @!P2 BRA `(.L_x_3747) ;  /* 0xfffffffc00f0a947 */ /* 0x004fea000383ffff */
[----:B------:R-:W-:Y:S05]  /*28cb0*/  BRA `(.L_x_4028) ;  /* 0xfffffe18007c7947 */ /* 0x000fea000383ffff */
.L_x_3767:
        /* <DEDUP_REMOVED lines=8> */
.L_x_4030:
[----:B------:R-:W-:Y:S05]  /*28d40*/  BSYNC B1 ;  /* 0x0000000000017941 */ /* 0x000fea0003800000 */
.L_x_4029:
        /* <DEDUP_REMOVED lines=8> */
.L_x_4031:
[----:B------:R-:W-:Y:S02]  /*28dd0*/  IMAD.MOV.U32 R13, RZ, RZ, R27 ;  /* 0x000000ffff0d7224 */ /* 0x000fe400078e001b */
[----:B------:R-:W-:-:S07]  /*28de0*/  IMAD.MOV.U32 R0, RZ, RZ, R14 ;  /* 0x000000ffff007224 */ /* 0x000fce00078e000e */
[----:B------:R-:W-:Y:S05]  /*28df0*/  WARPSYNC.COLLECTIVE R15, `(.L_x_4032) ;  /* 0x000000000f087348 */ /* 0x000fea0003c00000 */
[----:B------:R0:W1:Y:S02]  /*28e00*/  SHFL.IDX P6, R14, R13, R12, R11 ;  /* 0x0000000c0d0e7389 */ /* 0x00006400000c000b */
[----:B01----:R-:W-:Y:S01]  /*28e10*/  ENDCOLLECTIVE ;  /* 0x000000000000791b */ /* 0x003fe20003800000 */
.L_x_4032:
[----:B------:R-:W-:Y:S02]  /*28e20*/  IMAD.MOV.U32 R13, RZ, RZ, R26 ;  /* 0x000000ffff0d7224 */ /* 0x000fe400078e001a */
[----:B------:R-:W-:-:S07]  /*28e30*/  IMAD.MOV.U32 R5, RZ, RZ, R14 ;  /* 0x000000ffff057224 */ /* 0x000fce00078e000e */
[----:B------:R-:W-:Y:S05]  /*28e40*/  WARPSYNC.COLLECTIVE R15, `(.L_x_4033) ;  /* 0x000000000f087348 */ /* 0x000fea0003c00000 */
[----:B------:R0:W1:Y:S02]  /*28e50*/  SHFL.IDX P6, R14, R13, R12, R11 ;  /* 0x0000000c0d0e7389 */ /* 0x00006400000c000b */
[----:B01----:R-:W-:Y:S01]  /*28e60*/  ENDCOLLECTIVE ;  /* 0x000000000000791b */ /* 0x003fe20003800000 */
.L_x_4033:
[----:B------:R-:W-:Y:S05]  /*28e70*/  BRA `(.L_x_4034) ;  /* 0xfffffe2800807947 */ /* 0x000fea000383ffff */
.L_x_3771:
[----:B0-----:R0:W1:Y:S02]  /*28e80*/  SYNCS.PHASECHK.TRANS64.TRYWAIT P0, [R16+URZ+0x36800], R5 ;  /* 0x03680005100075a7 */ /* 0x001064000800017f */
[----:B-1----:R-:W-:Y:S05]  /*28e90*/  @!P0 NANOSLEEP.SYNCS 0x989680 ;  /* 0x009896800000895d */ /* 0x002fea0003900000 */
[----:B------:R-:W1:Y:S02]  /*28ea0*/  @!P0 SYNCS.PHASECHK.TRANS64 P0, [R16+URZ+0x36800], R5 ;  /* 0x03680005100085a7 */ /* 0x000e64000800007f */
[----:B-1----:R-:W-:Y:S05]  /*28eb0*/  @!P0 BRA `(.L_x_3771) ;  /* 0xfffffffc00f08947 */ /* 0x002fea000383ffff */
[----:B------:R-:W-:Y:S05]  /*28ec0*/  BRA `(.L_x_4035) ;  /* 0xfffffe3400407947 */ /* 0x000fea000383ffff */
.L_x_3795:
        /* <DEDUP_REMOVED lines=8> */
.L_x_4037:
[----:B------:R-:W-:Y:S05]  /*28f50*/  BSYNC B1 ;  /* 0x0000000000017941 */ /* 0x000fea0003800000 */
.L_x_4036:
        /* <DEDUP_REMOVED lines=8> */
.L_x_4038:
[----:B------:R-:W-:Y:S02]  /*28fe0*/  IMAD.MOV.U32 R21, RZ, RZ, R3 ;  /* 0x000000ffff157224 */ /* 0x000fe400078e0003 */
[----:B------:R-:W-:Y:S02]  /*28ff0*/  IMAD.MOV.U32 R13, RZ, RZ, R27 ;  /* 0x000000ffff0d7224 */ /* 0x000fe400078e001b */
[----:B------:R-:W-:-:S07]  /*29000*/  IMAD.MOV.U32 R0, RZ, RZ, R14 ;  /* 0x000000ffff007224 */ /* 0x000fce00078e000e */
[----:B------:R-:W-:Y:S05]  /*29010*/  WARPSYNC.COLLECTIVE R15, `(.L_x_4039) ;  /* 0x000000000f087348 */ /* 0x000fea0003c00000 */
[----:B------:R0:W1:Y:S02]  /*29020*/  SHFL.IDX P6, R14, R13, R12, R11 ;  /* 0x0000000c0d0e7389 */ /* 0x00006400000c000b */
[----:B01----:R-:W-:Y:S01]  /*29030*/  ENDCOLLECTIVE ;  /* 0x000000000000791b */ /* 0x003fe20003800000 */
.L_x_4039:
[----:B------:R-:W-:Y:S02]  /*29040*/  IMAD.MOV.U32 R20, RZ, RZ, R0 ;  /* 0x000000ffff147224 */ /* 0x000fe400078e0000 */
[----:B------:R-:W-:Y:S02]  /*29050*/  IMAD.MOV.U32 R13, RZ, RZ, R26 ;  /* 0x000000ffff0d7224 */ /* 0x000fe400078e001a */
[----:B------:R-:W-:-:S07]  /*29060*/  IMAD.MOV.U32 R5, RZ, RZ, R14 ;  /* 0x000000ffff057224 */ /* 0x000fce00078e000e */
[----:B------:R-:W-:Y:S05]  /*29070*/  WARPSYNC.COLLECTIVE R15, `(.L_x_4040) ;  /* 0x000000000f087348 */ /* 0x000fea0003c00000 */
[----:B------:R0:W1:Y:S02]  /*29080*/  SHFL.IDX P6, R14, R13, R12, R11 ;  /* 0x0000000c0d0e7389 */ /* 0x00006400000c000b */
[----:B01----:R-:W-:Y:S01]  /*29090*/  ENDCOLLECTIVE ;  /* 0x000000000000791b */ /* 0x003fe20003800000 */
.L_x_4040:
[----:B------:R-:W-:Y:S05]  /*290a0*/  BRA `(.L_x_4041) ;  /* 0xfffffe5000ec7947 */ /* 0x000fea000383ffff */
.L_x_3799:
[----:B0-----:R0:W1:Y:S02]  /*290b0*/  SYNCS.PHASECHK.TRANS64.TRYWAIT P0, [R16+URZ+0x36800], R5 ;  /* 0x03680005100075a7 */ /* 0x001064000800017f */
[----:B-1----:R-:W-:Y:S05]  /*290c0*/  @!P0 NANOSLEEP.SYNCS 0x989680 ;  /* 0x009896800000895d */ /* 0x002fea0003900000 */
[----:B------:R-:W1:Y:S02]  /*290d0*/  @!P0 SYNCS.PHASECHK.TRANS64 P0, [R16+URZ+0x36800], R5 ;  /* 0x03680005100085a7 */ /* 0x000e64000800007f */
[----:B-1----:R-:W-:Y:S05]  /*290e0*/  @!P0 BRA `(.L_x_3799) ;  /* 0xfffffffc00f08947 */ /* 0x002fea000383ffff */
[----:B------:R-:W-:Y:S05]  /*290f0*/  BRA `(.L_x_4042) ;  /* 0xfffffe5c00007947 */ /* 0x000fea000383ffff */
.L_x_3813:
[----:B-1----:R1:W2:Y:S02]  /*29100*/  SYNCS.PHASECHK.TRANS64.TRYWAIT P2, [R10+URZ+0x36830], R3 ;  /* 0x036830030a0075a7 */ /* 0x0022a4000804017f */
[----:B--2---:R-:W-:Y:S05]  /*29110*/  @!P2 NANOSLEEP.SYNCS 0x989680 ;  /* 0x009896800000a95d */ /* 0x004fea0003900000 */
[----:B------:R-:W2:Y:S02]  /*29120*/  @!P2 SYNCS.PHASECHK.TRANS64 P2, [R10+URZ+0x36830], R3 ;  /* 0x036830030a00a5a7 */ /* 0x000ea4000804007f */
[----:B--2---:R-:W-:Y:S05]  /*29130*/  @!P2 BRA `(.L_x_3813) ;  /* 0xfffffffc00f0a947 */ /* 0x004fea000383ffff */
[----:B------:R-:W-:Y:S05]  /*29140*/  BRA `(.L_x_3812) ;  /* 0xfffffe8000d47947 */ /* 0x000fea000383ffff */
.L_x_3820:
[----:B-1----:R1:W2:Y:S02]  /*29150*/  SYNCS.PHASECHK.TRANS64.TRYWAIT P2, [R11+URZ+0x36830], R4 ;  /* 0x036830040b0075a7 */ /* 0x0022a4000804017f */
[----:B--2---:R-:W-:Y:S05]  /*29160*/  @!P2 NANOSLEEP.SYNCS 0x989680 ;  /* 0x009896800000a95d */ /* 0x004fea0003900000 */
[----:B------:R-:W2:Y:S02]  /*29170*/  @!P2 SYNCS.PHASECHK.TRANS64 P2, [R11+URZ+0x36830], R4 ;  /* 0x036830040b00a5a7 */ /* 0x000ea4000804007f */
[----:B--2---:R-:W-:Y:S05]  /*29180*/  @!P2 BRA `(.L_x_3820) ;  /* 0xfffffffc00f0a947 */ /* 0x004fea000383ffff */
[----:B------:R-:W-:Y:S05]  /*29190*/  BRA `(.L_x_3819) ;  /* 0xfffffed800047947 */ /* 0x000fea000383ffff */
.L_x_3825:
[----:B-1----:R1:W2:Y:S02]  /*291a0*/  SYNCS.PHASECHK.TRANS64.TRYWAIT P2, [R9+URZ+0x36850], R0 ;  /* 0x03685000090075a7 */ /* 0x0022a4000804017f */
[----:B--2---:R-:W-:Y:S05]  /*291b0*/  @!P2 NANOSLEEP.SYNCS 0x989680 ;  /* 0x009896800000a95d */ /* 0x004fea0003900000 */
[----:B------:R-:W2:Y:S02]  /*291c0*/  @!P2 SYNCS.PHASECHK.TRANS64 P2, [R9+URZ+0x36850], R0 ;  /* 0x036850000900a5a7 */ /* 0x000ea4000804007f */
[----:B--2---:R-:W-:Y:S05]  /*291d0*/  @!P2 BRA `(.L_x_3825) ;  /* 0xfffffffc00f0a947 */ /* 0x004fea000383ffff */
[----:B------:R-:W-:Y:S05]  /*291e0*/  BRA `(.L_x_3824) ;  /* 0xffffff0c00ac7947 */ /* 0x000fea000383ffff */
.L_x_3831:
[----:B-1----:R1:W2:Y:S02]  /*291f0*/  SYNCS.PHASECHK.TRANS64.TRYWAIT P0, [R6+URZ+0x36850], R3 ;  /* 0x03685003060075a7 */ /* 0x0022a4000800017f */
[----:B--2---:R-:W-:Y:S05]  /*29200*/  @!P0 NANOSLEEP.SYNCS 0x989680 ;  /* 0x009896800000895d */ /* 0x004fea0003900000 */
[----:B------:R-:W2:Y:S02]  /*29210*/  @!P0 SYNCS.PHASECHK.TRANS64 P0, [R6+URZ+0x36850], R3 ;  /* 0x03685003060085a7 */ /* 0x000ea4000800007f */
[----:B--2---:R-:W-:Y:S05]  /*29220*/  @!P0 BRA `(.L_x_3831) ;  /* 0xfffffffc00f08947 */ /* 0x004fea000383ffff */
[----:B------:R-:W-:Y:S05]  /*29230*/  BRA `(.L_x_3830) ;  /* 0xffffff2800a47947 */ /* 0x000fea000383ffff */
.L_x_3870:
        /* <DEDUP_REMOVED lines=11> */
.L_x_4044:
[----:B------:R-:W-:Y:S05]  /*292f0*/  BSYNC B1 ;  /* 0x0000000000017941 */ /* 0x000fea0003800000 */
.L_x_4043:
[----:B------:R-:W-:Y:S05]  /*29300*/  BRA `(.L_x_4045) ;  /* 0xffffff8800c87947 */ /* 0x000fea000383ffff */
.L_x_3872:
[----:B------:R-:W-:Y:S01]  /*29310*/  BSSY B1, `(.L_x_4046) ;  /* 0x0000006000017945 */ /* 0x000fe20003800000 */
[----:B------:R-:W-:-:S07]  /*29320*/  IMAD.MOV.U32 R15, RZ, RZ, -0x1 ;  /* 0xffffffffff0f7424 */ /* 0x000fce00078e00ff */
[----:B0-----:R-:W-:Y:S05]  /*29330*/  WARPSYNC.COLLECTIVE R15, `(.L_x_4047) ;  /* 0x000000000f0c7348 */ /* 0x001fea0003c00000 */
[----:B------:R-:W-:Y:S02]  /*29340*/  ELECT P6, UR62, PT ;  /* 0x00000000003e782f */ /* 0x000fe400038c0000 */
[----:B------:R-:W-:Y:S01]  /*29350*/  MOV R14, UR62 ;  /* 0x0000003e000e7c02 */ /* 0x000fe20008000f00 */
[----:B0-----:R-:W-:Y:S10]  /*29360*/  ENDCOLLECTIVE ;  /* 0x000000000000791b */ /* 0x001ff40003800000 */
.L_x_4047:
[----:B------:R-:W-:Y:S05]  /*29370*/  BSYNC B1 ;  /* 0x0000000000017941 */ /* 0x000fea0003800000 */
.L_x_4046:
[----:B------:R-:W-:Y:S01]  /*29380*/  PLOP3.LUT P2, PT, P6, PT, PT, 0x80, 0x0 ;  /* 0x000000000000781c */ /* 0x000fe2000374f070 */
[----:B------:R-:W-:-:S12]  /*29390*/  BRA `(.L_x_3871) ;  /* 0xffffff8800bc7947 */ /* 0x000fd8000383ffff */
.L_x_3874:
[----:B0-----:R0:W1:Y:S02]  /*293a0*/  SYNCS.PHASECHK.TRANS64.TRYWAIT P0, [R18+URZ+0x36820], R2 ;  /* 0x03682002120075a7 */ /* 0x001064000800017f */
[----:B-1----:R-:W-:Y:S05]  /*293b0*/  @!P0 NANOSLEEP.SYNCS 0x989680 ;  /* 0x009896800000895d */ /* 0x002fea0003900000 */
[----:B------:R-:W1:Y:S02]  /*293c0*/  @!P0 SYNCS.PHASECHK.TRANS64 P0, [R18+URZ+0x36820], R2 ;  /* 0x03682002120085a7 */ /* 0x000e64000800007f */
[----:B-1----:R-:W-:Y:S05]  /*293d0*/  @!P0 BRA `(.L_x_3874) ;  /* 0xfffffffc00f08947 */ /* 0x002fea000383ffff */
[----:B------:R-:W-:Y:S05]  /*293e0*/  BRA `(.L_x_4048) ;  /* 0xffffff8800cc7947 */ /* 0x000fea000383ffff */
.L_x_3878:
[----:B-1----:R1:W2:Y:S02]  /*293f0*/  SYNCS.PHASECHK.TRANS64.TRYWAIT P0, [R5+URZ+0x368a0], R8 ;  /* 0x0368a008050075a7 */ /* 0x0022a4000800017f */
[----:B--2---:R-:W-:Y:S05]  /*29400*/  @!P0 NANOSLEEP.SYNCS 0x989680 ;  /* 0x009896800000895d */ /* 0x004fea0003900000 */
[----:B------:R-:W2:Y:S02]  /*29410*/  @!P0 SYNCS.PHASECHK.TRANS64 P0, [R5+URZ+0x368a0], R8 ;  /* 0x0368a008050085a7 */ /* 0x000ea4000800007f */
[----:B--2---:R-:W-:Y:S05]  /*29420*/  @!P0 BRA `(.L_x_3878) ;  /* 0xfffffffc00f08947 */ /* 0x004fea000383ffff */
[----:B------:R-:W-:Y:S05]  /*29430*/  BRA `(.L_x_4049) ;  /* 0xffffff8800ec7947 */ /* 0x000fea000383ffff */
.L_x_3885:
[----:B0-----:R0:W2:Y:S02]  /*29440*/  SYNCS.PHASECHK.TRANS64.TRYWAIT P0, [R5+URZ+0x368c0], R8 ;  /* 0x0368c008050075a7 */ /* 0x0010a4000800017f */
[----:B--2---:R-:W-:Y:S05]  /*29450*/  @!P0 NANOSLEEP.SYNCS 0x989680 ;  /* 0x009896800000895d */ /* 0x004fea0003900000 */
[----:B------:R-:W2:Y:S02]  /*29460*/  @!P0 SYNCS.PHASECHK.TRANS64 P0, [R5+URZ+0x368c0], R8 ;  /* 0x0368c008050085a7 */ /* 0x000ea4000800007f */
[----:B--2---:R-:W-:Y:S05]  /*29470*/  @!P0 BRA `(.L_x_3885) ;  /* 0xfffffffc00f08947 */ /* 0x004fea000383ffff */
[----:B------:R-:W-:Y:S05]  /*29480*/  BRA `(.L_x_4050) ;  /* 0xffffff8c00e87947 */ /* 0x000fea000383ffff */
.L_x_3894:
[----:B0-----:R0:W1:Y:S02]  /*29490*/  SYNCS.PHASECHK.TRANS64.TRYWAIT P0, [R6+URZ+0x368a0], R5 ;  /* 0x0368a005060075a7 */ /* 0x001064000800017f */
[----:B-1----:R-:W-:Y:S05]  /*294a0*/  @!P0 NANOSLEEP.SYNCS 0x989680 ;  /* 0x009896800000895d */ /* 0x002fea0003900000 */
[----:B------:R-:W1:Y:S02]  /*294b0*/  @!P0 SYNCS.PHASECHK.TRANS64 P0, [R6+URZ+0x368a0], R5 ;  /* 0x0368a005060085a7 */ /* 0x000e64000800007f */
[----:B-1----:R-:W-:Y:S05]  /*294c0*/  @!P0 BRA `(.L_x_3894) ;  /* 0xfffffffc00f08947 */ /* 0x002fea000383ffff */
[----:B------:R-:W-:Y:S05]  /*294d0*/  BRA `(.L_x_4051) ;  /* 0xffffff9400247947 */ /* 0x000fea000383ffff */
.L_x_3901:
[----:B-1----:R1:W2:Y:S02]  /*294e0*/  SYNCS.PHASECHK.TRANS64.TRYWAIT P0, [R6+URZ+0x368c0], R5 ;  /* 0x0368c005060075a7 */ /* 0x0022a4000800017f */
[----:B--2---:R-:W-:Y:S05]  /*294f0*/  @!P0 NANOSLEEP.SYNCS 0x989680 ;  /* 0x009896800000895d */ /* 0x004fea0003900000 */
[----:B------:R-:W2:Y:S02]  /*29500*/  @!P0 SYNCS.PHASECHK.TRANS64 P0, [R6+URZ+0x368c0], R5 ;  /* 0x0368c005060085a7 */ /* 0x000ea4000800007f */
[----:B--2---:R-:W-:Y:S05]  /*29510*/  @!P0 BRA `(.L_x_3901) ;  /* 0xfffffffc00f08947 */ /* 0x004fea000383ffff */
[----:B------:R-:W-:Y:S05]  /*29520*/  BRA `(.L_x_4052) ;  /* 0xffffff9800287947 */ /* 0x000fea000383ffff */
.L_x_3918:
        /* <DEDUP_REMOVED lines=11> */
.L_x_4054:
[----:B------:R-:W-:Y:S05]  /*295e0*/  BSYNC B0 ;  /* 0x0000000000007941 */ /* 0x000fea0003800000 */
.L_x_4053:
[----:B------:R-:W-:Y:S05]  /*295f0*/  BRA `(.L_x_4055) ;  /* 0xffffffa400687947 */ /* 0x000fea000383ffff */
.L_x_3920:
[----:B------:R-:W-:Y:S01]  /*29600*/  BSSY B0, `(.L_x_4056) ;  /* 0x0000006000007945 */ /* 0x000fe20003800000 */
[----:B------:R-:W-:-:S07]  /*29610*/  IMAD.MOV.U32 R15, RZ, RZ, -0x1 ;  /* 0xffffffffff0f7424 */ /* 0x000fce00078e00ff */
[----:B0-----:R-:W-:Y:S05]  /*29620*/  WARPSYNC.COLLECTIVE R15, `(.L_x_4057) ;  /* 0x000000000f0c7348 */ /* 0x001fea0003c00000 */
[----:B------:R-:W-:Y:S02]  /*29630*/  ELECT P6, UR62, PT ;  /* 0x00000000003e782f */ /* 0x000fe400038c0000 */
[----:B------:R-:W-:Y:S01]  /*29640*/  MOV R14, UR62 ;  /* 0x0000003e000e7c02 */ /* 0x000fe20008000f00 */
[----:B0-----:R-:W-:Y:S10]  /*29650*/  ENDCOLLECTIVE ;  /* 0x000000000000791b */ /* 0x001ff40003800000 */
.L_x_4057:
[----:B------:R-:W-:Y:S05]  /*29660*/  BSYNC B0 ;  /* 0x0000000000007941 */ /* 0x000fea0003800000 */
.L_x_4056:
[----:B------:R-:W-:Y:S05]  /*29670*/  BRA `(.L_x_4058) ;  /* 0xffffffa400747947 */ /* 0x000fea000383ffff */
.L_x_3922:
[----:B0-----:R0:W1:Y:S02]  /*29680*/  SYNCS.PHASECHK.TRANS64.TRYWAIT P0, [R0+URZ+0x36840], R2 ;  /* 0x03684002000075a7 */ /* 0x001064000800017f */
[----:B-1----:R-:W-:Y:S05]  /*29690*/  @!P0 NANOSLEEP.SYNCS 0x989680 ;  /* 0x009896800000895d */ /* 0x002fea0003900000 */
[----:B------:R-:W1:Y:S02]  /*296a0*/  @!P0 SYNCS.PHASECHK.TRANS64 P0, [R0+URZ+0x36840], R2 ;  /* 0x03684002000085a7 */ /* 0x000e64000800007f */
[----:B-1----:R-:W-:Y:S05]  /*296b0*/  @!P0 BRA `(.L_x_3922) ;  /* 0xfffffffc00f08947 */ /* 0x002fea000383ffff */
[----:B------:R-:W-:Y:S05]  /*296c0*/  BRA `(.L_x_4059) ;  /* 0xffffffa400d47947 */ /* 0x000fea000383ffff */
.L_x_3926:
        /* <DEDUP_REMOVED lines=9> */
.L_x_4060:
[----:B------:R-:W-:Y:S02]  /*29760*/  IMAD.MOV.U32 R13, RZ, RZ, R4 ;  /* 0x000000ffff0d7224 */ /* 0x000fe400078e0004 */
[----:B------:R-:W-:-:S07]  /*29770*/  IMAD.MOV.U32 R6, RZ, RZ, R14 ;  /* 0x000000ffff067224 */ /* 0x000fce00078e000e */
[----:B------:R-:W-:Y:S05]  /*29780*/  WARPSYNC.COLLECTIVE R15, `(.L_x_4061) ;  /* 0x000000000f087348 */ /* 0x000fea0003c00000 */
[----:B------:R0:W1:Y:S02]  /*29790*/  SHFL.IDX P6, R14, R13, R12, R11 ;  /* 0x0000000c0d0e7389 */ /* 0x00006400000c000b */
[----:B01----:R-:W-:Y:S01]  /*297a0*/  ENDCOLLECTIVE ;  /* 0x000000000000791b */ /* 0x003fe20003800000 */
.L_x_4061:
[----:B------:R-:W-:-:S04]  /*297b0*/  LOP3.LUT R7, R7, 0x7f, RZ, 0xc0, !PT ;  /* 0x0000007f07077812 */ /* 0x000fc800078ec0ff */
[----:B------:R-:W-:Y:S01]  /*297c0*/  SHF.R.U32.HI R0, RZ, 0x3, R7 ;  /* 0x00000003ff007819 */ /* 0x000fe20000011607 */
[----:B------:R-:W-:Y:S02]  /*297d0*/  IMAD R2, R10, R8, RZ ;  /* 0x000000080a027224 */ /* 0x000fe400078e02ff */
[----:B------:R0:W5:Y:S02]  /*297e0*/  LDL R10, [R1+0x30] ;  /* 0x00003000010a7983 */ /* 0x0001640000100800 */
[----:B------:R-:W-:Y:S02]  /*297f0*/  IMAD.IADD R0, R0, 0x1, R5 ;  /* 0x0000000100007824 */ /* 0x000fe400078e0205 */
[----:B------:R-:W-:Y:S02]  /*29800*/  IMAD.MOV.U32 R7, RZ, RZ, R14 ;  /* 0x000000ffff077224 */ /* 0x000fe400078e000e */
[----:B------:R-:W-:Y:S01]  /*29810*/  IMAD.MOV.U32 R13, RZ, RZ, R3 ;  /* 0x000000ffff0d7224 */ /* 0x000fe200078e0003 */
[----:B------:R-:W-:Y:S01]  /*29820*/  ISETP.GE.AND P2, PT, R0, R2, PT ;  /* 0x000000020000720c */ /* 0x000fe20003f46270 */
[----:B------:R-:W-:-:S02]  /*29830*/  IMAD.MOV.U32 R12, RZ, RZ, 0x1 ;  /* 0x00000001ff0c7424 */ /* 0x000fc400078e00ff */
[----:B0-----:R-:W-:-:S10]  /*29840*/  VIADD R5, R0, 0x10 ;  /* 0x0000001000057836 */ /* 0x001fd40000000000 */
[----:B-----5:R-:W-:Y:S05]  /*29850*/  WARPSYNC.COLLECTIVE R15, `(.L_x_4062) ;  /* 0x000000000f087348 */ /* 0x020fea0003c00000 */
[----:B------:R0:W1:Y:S02]  /*29860*/  SHFL.IDX P6, R14, R13, R12, R11 ;  /* 0x0000000c0d0e7389 */ /* 0x00006400000c000b */
[----:B01---5:R-:W-:Y:S01]  /*29870*/  ENDCOLLECTIVE ;  /* 0x000000000000791b */ /* 0x023fe20003800000 */
.L_x_4062:
[----:B------:R-:W-:-:S05]  /*29880*/  @!P2 LEA R7, P4, R9, R7, 0x1 ;  /* 0x000000070907a211 */ /* 0x000fca00078808ff */
[----:B------:R-:W-:Y:S02]  /*29890*/  @!P2 IMAD.X R6, RZ, RZ, R6, P4 ;  /* 0x000000ffff06a224 */ /* 0x000fe400020e0606 */
[----:B------:R-:W-:-:S03]  /*298a0*/  IMAD.MOV.U32 R13, RZ, RZ, R4 ;  /* 0x000000ffff0d7224 */ /* 0x000fc600078e0004 */
[----:B------:R-:W-:-:S04]  /*298b0*/  @!P2 LOP3.LUT R7, R7, R6, RZ, 0x3c, !PT ;  /* 0x000000060707a212 */ /* 0x000fc800078e3cff */
[----:B------:R-:W-:-:S04]  /*298c0*/  @!P2 LOP3.LUT R6, R7, R6, RZ, 0x3c, !PT ;  /* 0x000000060706a212 */ /* 0x000fc800078e3cff */
[----:B------:R-:W-:-:S05]  /*298d0*/  @!P2 LOP3.LUT R7, R7, R6, RZ, 0x3c, !PT ;  /* 0x000000060707a212 */ /* 0x000fca00078e3cff */
[----:B------:R-:W-:Y:S01]  /*298e0*/  @!PT LDS RZ, [RZ] ;  /* 0x00000000fffff984 */ /* 0x000fe20000000800 */
[----:B------:R-:W-:Y:S01]  /*298f0*/  @!PT LDS RZ, [RZ] ;  /* 0x00000000fffff984 */ /* 0x000fe20000000800 */
[----:B------:R-:W-:Y:S01]  /*29900*/  @!PT LDS RZ, [RZ] ;  /* 0x00000000fffff984 */ /* 0x000fe20000000800 */
[----:B------:R-:W-:Y:S04]  /*29910*/  @!P2 LDGSTS.E.BYPASS.LTC128B.128 [R10+0x15400], desc[UR60][R6.64], !P3 ;  /* 0x15400000060aafae */ /* 0x000fe8000d901d7c */
[----:B------:R-:W-:Y:S04]  /*29920*/  @!P2 LDGSTS.E.BYPASS.LTC128B.128 [R10+0x19400], desc[UR60][R6.64+0x80], !P0 ;  /* 0x19400080060aafae */ /* 0x000fe8000c101d7c */
[----:B------:R0:W-:Y:S01]  /*29930*/  @!P2 LDGSTS.E.BYPASS.LTC128B.128 [R10+0x1d400], desc[UR60][R6.64+0x100], !P1 ;  /* 0x1d400100060aafae */ /* 0x0001e2000c901d7c */
[----:B------:R-:W-:Y:S01]  /*29940*/  ISETP.GE.AND P2, PT, R5, R2, PT ;  /* 0x000000020500720c */ /* 0x000fe20003f46270 */
[----:B0-----:R-:W-:-:S12]  /*29950*/  IMAD.MOV.U32 R6, RZ, RZ, R14 ;  /* 0x000000ffff067224 */ /* 0x001fd800078e000e */
[----:B------:R-:W-:Y:S05]  /*29960*/  WARPSYNC.COLLECTIVE R15, `(.L_x_4063) ;  /* 0x000000000f087348 */ /* 0x000fea0003c00000 */
[----:B------:R0:W1:Y:S02]  /*29970*/  SHFL.IDX P6, R14, R13, R12, R11 ;  /* 0x0000000c0d0e7389 */ /* 0x00006400000c000b */
[----:B01----:R-:W-:Y:S01]  /*29980*/  ENDCOLLECTIVE ;  /* 0x000000000000791b */ /* 0x003fe20003800000 */
.L_x_4063:
[----:B------:R-:W-:Y:S02]  /*29990*/  IMAD.MOV.U32 R13, RZ, RZ, R3 ;  /* 0x000000ffff0d7224 */ /* 0x000fe400078e0003 */
[----:B------:R-:W-:Y:S02]  /*299a0*/  IMAD.MOV.U32 R12, RZ, RZ, 0x2 ;  /* 0x00000002ff0c7424 */ /* 0x000fe400078e00ff */
[----:B------:R-:W-:-:S07]  /*299b0*/  IMAD.MOV.U32 R5, RZ, RZ, R14 ;  /* 0x000000ffff057224 */ /* 0x000fce00078e000e */
[----:B------:R-:W-:Y:S05]  /*299c0*/  WARPSYNC.COLLECTIVE R15, `(.L_x_4064) ;  /* 0x000000000f087348 */ /* 0x000fea0003c00000 */
[----:B------:R0:W1:Y:S02]  /*299d0*/  SHFL.IDX P6, R14, R13, R12, R11 ;  /* 0x0000000c0d0e7389 */ /* 0x00006400000c000b */
[----:B01----:R-:W-:Y:S01]  /*299e0*/  ENDCOLLECTIVE ;  /* 0x000000000000791b */ /* 0x003fe20003800000 */
.L_x_4064:
[----:B------:R-:W-:-:S05]  /*299f0*/  @!P2 LEA R5, P4, R9, R5, 0x1 ;  /* 0x000000050905a211 */ /* 0x000fca00078808ff */
[----:B------:R-:W-:-:S04]  /*29a00*/  @!P2 IMAD.X R6, RZ, RZ, R6, P4 ;  /* 0x000000ffff06a224 */ /* 0x000fc800020e0606 */
[----:B------:R-:W-:Y:S02]  /*29a10*/  @!P2 IMAD.MOV.U32 R7, RZ, RZ, R6 ;  /* 0x000000ffff07a224 */ /* 0x000fe400078e0006 */
[----:B------:R-:W-:Y:S02]  /*29a20*/  @!P2 IMAD.MOV.U32 R6, RZ, RZ, R5 ;  /* 0x000000ffff06a224 */ /* 0x000fe400078e0005 */
[----:B------:R-:W-:Y:S02]  /*29a30*/  IMAD.MOV.U32 R13, RZ, RZ, R4 ;  /* 0x000000ffff0d7224 */ /* 0x000fe400078e0004 */
[----:B------:R-:W-:Y:S01]  /*29a40*/  VIADD R5, R0, 0x20 ;  /* 0x0000002000057836 */ /* 0x000fe20000000000 */
        /* <DEDUP_REMOVED lines=11> */
.L_x_4065:
[----:B------:R-:W-:Y:S02]  /*29b00*/  IMAD.MOV.U32 R13, RZ, RZ, R3 ;  /* 0x000000ffff0d7224 */ /* 0x000fe400078e0003 */
[----:B------:R-:W-:Y:S02]  /*29b10*/  IMAD.MOV.U32 R12, RZ, RZ, 0x3 ;  /* 0x00000003ff0c7424 */ /* 0x000fe400078e00ff */
[----:B------:R-:W-:-:S07]  /*29b20*/  IMAD.MOV.U32 R5, RZ, RZ, R14 ;  /* 0x000000ffff057224 */ /* 0x000fce00078e000e */
[----:B------:R-:W-:Y:S05]  /*29b30*/  WARPSYNC.COLLECTIVE R15, `(.L_x_4066) ;  /* 0x000000000f087348 */ /* 0x000fea0003c00000 */
[----:B------:R0:W1:Y:S02]  /*29b40*/  SHFL.IDX P6, R14, R13, R12, R11 ;  /* 0x0000000c0d0e7389 */ /* 0x00006400000c000b */
[----:B01----:R-:W-:Y:S01]  /*29b50*/  ENDCOLLECTIVE ;  /* 0x000000000000791b */ /* 0x003fe20003800000 */
.L_x_4066:
        /* <DEDUP_REMOVED lines=17> */
.L_x_4067:
[----:B------:R-:W-:Y:S02]  /*29c70*/  IMAD.MOV.U32 R13, RZ, RZ, R3 ;  /* 0x000000ffff0d7224 */ /* 0x000fe400078e0003 */
[----:B------:R-:W-:Y:S02]  /*29c80*/  IMAD.MOV.U32 R12, RZ, RZ, 0x4 ;  /* 0x00000004ff0c7424 */ /* 0x000fe400078e00ff */
[----:B------:R-:W-:-:S07]  /*29c90*/  IMAD.MOV.U32 R5, RZ, RZ, R14 ;  /* 0x000000ffff057224 */ /* 0x000fce00078e000e */
[----:B------:R-:W-:Y:S05]  /*29ca0*/  WARPSYNC.COLLECTIVE R15, `(.L_x_4068) ;  /* 0x000000000f087348 */ /* 0x000fea0003c00000 */
[----:B------:R0:W1:Y:S02]  /*29cb0*/  SHFL.IDX P6, R14, R13, R12, R11 ;  /* 0x0000000c0d0e7389 */ /* 0x00006400000c000b */
[----:B01----:R-:W-:Y:S01]  /*29cc0*/  ENDCOLLECTIVE ;  /* 0x000000000000791b */ /* 0x003fe20003800000 */
.L_x_4068:
        /* <DEDUP_REMOVED lines=17> */
.L_x_4069:
[----:B------:R-:W-:Y:S02]  /*29de0*/  IMAD.MOV.U32 R13, RZ, RZ, R3 ;  /* 0x000000ffff0d7224 */ /* 0x000fe400078e0003 */
[----:B------:R-:W-:Y:S02]  /*29df0*/  IMAD.MOV.U32 R12, RZ, RZ, 0x5 ;  /* 0x00000005ff0c7424 */ /* 0x000fe400078e00ff */
[----:B------:R-:W-:-:S07]  /*29e00*/  IMAD.MOV.U32 R5, RZ, RZ, R14 ;  /* 0x000000ffff057224 */ /* 0x000fce00078e000e */
[----:B------:R-:W-:Y:S05]  /*29e10*/  WARPSYNC.COLLECTIVE R15, `(.L_x_4070) ;  /* 0x000000000f087348 */ /* 0x000fea0003c00000 */
[----:B------:R0:W1:Y:S02]  /*29e20*/  SHFL.IDX P6, R14, R13, R12, R11 ;  /* 0x0000000c0d0e7389 */ /* 0x00006400000c000b */
[----:B01----:R-:W-:Y:S01]  /*29e30*/  ENDCOLLECTIVE ;  /* 0x000000000000791b */ /* 0x003fe20003800000 */
.L_x_4070:
        /* <DEDUP_REMOVED lines=17> */
.L_x_4071:
[----:B------:R-:W-:Y:S02]  /*29f50*/  IMAD.MOV.U32 R13, RZ, RZ, R3 ;  /* 0x000000ffff0d7224 */ /* 0x000fe400078e0003 */
[----:B------:R-:W-:Y:S02]  /*29f60*/  IMAD.MOV.U32 R12, RZ, RZ, 0x6 ;  /* 0x00000006ff0c7424 */ /* 0x000fe400078e00ff */
[----:B------:R-:W-:-:S07]  /*29f70*/  IMAD.MOV.U32 R5, RZ, RZ, R14 ;  /* 0x000000ffff057224 */ /* 0x000fce00078e000e */
[----:B------:R-:W-:Y:S05]  /*29f80*/  WARPSYNC.COLLECTIVE R15, `(.L_x_4072) ;  /* 0x000000000f087348 */ /* 0x000fea0003c00000 */
[----:B------:R0:W1:Y:S02]  /*29f90*/  SHFL.IDX P6, R14, R13, R12, R11 ;  /* 0x0000000c0d0e7389 */ /* 0x00006400000c000b */
[----:B01----:R-:W-:Y:S01]  /*29fa0*/  ENDCOLLECTIVE ;  /* 0x000000000000791b */ /* 0x003fe20003800000 */
.L_x_4072:
        /* <DEDUP_REMOVED lines=17> */
.L_x_4073:
[----:B------:R-:W-:Y:S02]  /*2a0c0*/  IMAD.MOV.U32 R13, RZ, RZ, R3 ;  /* 0x000000ffff0d7224 */ /* 0x000fe400078e0003 */
[----:B------:R-:W-:Y:S02]  /*2a0d0*/  IMAD.MOV.U32 R12, RZ, RZ, 0x7 ;  /* 0x00000007ff0c7424 */ /* 0x000fe400078e00ff */
[----:B------:R-:W-:-:S07]  /*2a0e0*/  IMAD.MOV.U32 R5, RZ, RZ, R14 ;  /* 0x000000ffff057224 */ /* 0x000fce00078e000e */
[----:B------:R-:W-:Y:S05]  /*2a0f0*/  WARPSYNC.COLLECTIVE R15, `(.L_x_4074) ;  /* 0x000000000f087348 */ /* 0x000fea0003c00000 */
[----:B------:R0:W1:Y:S02]  /*2a100*/  SHFL.IDX P6, R14, R13, R12, R11 ;  /* 0x0000000c0d0e7389 */ /* 0x00006400000c000b */
[----:B01----:R-:W-:Y:S01]  /*2a110*/  ENDCOLLECTIVE ;  /* 0x000000000000791b */ /* 0x003fe20003800000 */
.L_x_4074:
[----:B------:R-:W-:-:S05]  /*2a120*/  @!P2 LEA R5, P4, R9, R5, 0x1 ;  /* 0x000000050905a211 */ /* 0x000fca00078808ff */
[----:B------:R-:W-:-:S04]  /*2a130*/  @!P2 IMAD.X R6, RZ, RZ, R6, P4 ;  /* 0x000000ffff06a224 */ /* 0x000fc800020e0606 */
[----:B------:R-:W-:Y:S02]  /*2a140*/  @!P2 IMAD.MOV.U32 R7, RZ, RZ, R6 ;  /* 0x000000ffff07a224 */ /* 0x000fe400078e0006 */
[----:B------:R-:W-:Y:S02]  /*2a150*/  IMAD.MOV.U32 R13, RZ, RZ, R4 ;  /* 0x000000ffff0d7224 */ /* 0x000fe400078e0004 */
[----:B------:R-:W-:-:S05]  /*2a160*/  @!P2 IMAD.MOV.U32 R6, RZ, RZ, R5 ;  /* 0x000000ffff06a224 */ /* 0x000fca00078e0005 */
[----:B------:R-:W-:Y:S01]  /*2a170*/  @!PT LDS RZ, [RZ] ;  /* 0x00000000fffff984 */ /* 0x000fe20000000800 */
[----:B------:R-:W-:Y:S01]  /*2a180*/  @!PT LDS RZ, [RZ] ;  /* 0x00000000fffff984 */ /* 0x000fe20000000800 */
[----:B------:R-:W-:Y:S01]  /*2a190*/  @!PT LDS RZ, [RZ] ;  /* 0x00000000fffff984 */ /* 0x000fe20000000800 */
[----:B------:R0:W-:Y:S01]  /*2a1a0*/  @!P2 LDGSTS.E.BYPASS.LTC128B.128 [R10+0x18400], desc[UR60][R6.64], !P3 ;  /* 0x18400000060aafae */ /* 0x0001e2000d901d7c */
[----:B------:R-:W-:-:S03]  /*2a1b0*/  IMAD.MOV.U32 R5, RZ, RZ, R14 ;  /* 0x000000ffff057224 */ /* 0x000fc600078e000e */
[----:B------:R0:W-:Y:S04]  /*2a1c0*/  @!P2 LDGSTS.E.BYPASS.LTC128B.128 [R10+0x1c400], desc[UR60][R6.64+0x80], !P0 ;  /* 0x1c400080060aafae */ /* 0x0001e8000c101d7c */
[----:B0-----:R-:W-:Y:S05]  /*2a1d0*/  WARPSYNC.COLLECTIVE R15, `(.L_x_4075) ;  /* 0x000000000f087348 */ /* 0x001fea0003c00000 */
[----:B------:R1:W2:Y:S02]  /*2a1e0*/  SHFL.IDX P6, R14, R13, R12, R11 ;  /* 0x0000000c0d0e7389 */ /* 0x0002a400000c000b */
[----:B012---:R-:W-:Y:S01]  /*2a1f0*/  ENDCOLLECTIVE ;  /* 0x000000000000791b */ /* 0x007fe20003800000 */
.L_x_4075:
[----:B------:R-:W-:Y:S01]  /*2a200*/  @!PT LDS RZ, [RZ] ;  /* 0x00000000fffff984 */ /* 0x000fe20000000800 */
[----:B------:R-:W-:Y:S01]  /*2a210*/  @!PT LDS RZ, [RZ] ;  /* 0x00000000fffff984 */ /* 0x000fe20000000800 */
[----:B------:R-:W-:Y:S01]  /*2a220*/  @!PT LDS RZ, [RZ] ;  /* 0x00000000fffff984 */ /* 0x000fe20000000800 */
[----:B------:R3:W-:Y:S01]  /*2a230*/  @!P2 LDGSTS.E.BYPASS.LTC128B.128 [R10+0x20400], desc[UR60][R6.64+0x100], !P1 ;  /* 0x20400100060aafae */ /* 0x0007e2000c901d7c */
[----:B------:R-:W-:Y:S01]  /*2a240*/  IMAD.MOV.U32 R3, RZ, RZ, R14 ;  /* 0x000000ffff037224 */ /* 0x000fe200078e000e */
[----:B------:R-:W-:Y:S06]  /*2a250*/  BRA `(.L_x_4076) ;  /* 0xffffffa800907947 */ /* 0x000fec000383ffff */
.L_x_3931:
[----:B----4-:R4:W0:Y:S02]  /*2a260*/  SYNCS.PHASECHK.TRANS64.TRYWAIT P0, [R18+URZ+0x36820], R0 ;  /* 0x03682000120075a7 */ /* 0x010824000800017f */
[----:B0-----:R-:W-:Y:S05]  /*2a270*/  @!P0 NANOSLEEP.SYNCS 0x989680 ;  /* 0x009896800000895d */ /* 0x001fea0003900000 */
[----:B------:R-:W0:Y:S02]  /*2a280*/  @!P0 SYNCS.PHASECHK.TRANS64 P0, [R18+URZ+0x36820], R0 ;  /* 0x03682000120085a7 */ /* 0x000e24000800007f */
[----:B0-----:R-:W-:Y:S05]  /*2a290*/  @!P0 BRA `(.L_x_3931) ;  /* 0xfffffffc00f08947 */ /* 0x001fea000383ffff */
[----:B------:R-:W-:Y:S05]  /*2a2a0*/  BRA `(.L_x_4077) ;  /* 0xffffffac00047947 */ /* 0x000fea000383ffff */
.L_x_3940:
[----:B-1----:R1:W2:Y:S02]  /*2a2b0*/  SYNCS.PHASECHK.TRANS64.TRYWAIT P0, [R3+URZ+0x36840], R2 ;  /* 0x03684002030075a7 */ /* 0x0022a4000800017f */
[----:B--2---:R-:W-:Y:S05]  /*2a2c0*/  @!P0 NANOSLEEP.SYNCS 0x989680 ;  /* 0x009896800000895d */ /* 0x004fea0003900000 */
[----:B------:R-:W2:Y:S02]  /*2a2d0*/  @!P0 SYNCS.PHASECHK.TRANS64 P0, [R3+URZ+0x36840], R2 ;  /* 0x03684002030085a7 */ /* 0x000ea4000800007f */
[----:B--2---:R-:W-:Y:S05]  /*2a2e0*/  @!P0 BRA `(.L_x_3940) ;  /* 0xfffffffc00f08947 */ /* 0x004fea000383ffff */
[----:B------:R-:W-:Y:S05]  /*2a2f0*/  BRA `(.L_x_4078) ;  /* 0xffffffac00e07947 */ /* 0x000fea000383ffff */
.L_x_3947:
[----:B0-----:R0:W1:Y:S02]  /*2a300*/  SYNCS.PHASECHK.TRANS64.TRYWAIT P0, [R2+URZ+0x36860], R3 ;  /* 0x03686003020075a7 */ /* 0x001064000800017f */
[----:B-1----:R-:W-:Y:S05]  /*2a310*/  @!P0 NANOSLEEP.SYNCS 0x989680 ;  /* 0x009896800000895d */ /* 0x002fea0003900000 */
[----:B------:R-:W1:Y:S02]  /*2a320*/  @!P0 SYNCS.PHASECHK.TRANS64 P0, [R2+URZ+0x36860], R3 ;  /* 0x03686003020085a7 */ /* 0x000e64000800007f */
[----:B-1----:R-:W-:Y:S05]  /*2a330*/  @!P0 BRA `(.L_x_3947) ;  /* 0xfffffffc00f08947 */ /* 0x002fea000383ffff */
[----:B------:R-:W-:Y:S05]  /*2a340*/  BRA `(.L_x_4079) ;  /* 0xffffffb000f07947 */ /* 0x000fea000383ffff */
.L_x_3958:
[----:B-1----:R1:W2:Y:S02]  /*2a350*/  SYNCS.PHASECHK.TRANS64.TRYWAIT P0, [R3+URZ+0x36840], R2 ;  /* 0x03684002030075a7 */ /* 0x0022a4000800017f */
[----:B--2---:R-:W-:Y:S05]  /*2a360*/  @!P0 NANOSLEEP.SYNCS 0x989680 ;  /* 0x009896800000895d */ /* 0x004fea0003900000 */
[----:B------:R-:W2:Y:S02]  /*2a370*/  @!P0 SYNCS.PHASECHK.TRANS64 P0, [R3+URZ+0x36840], R2 ;  /* 0x03684002030085a7 */ /* 0x000ea4000800007f */
[----:B--2---:R-:W-:Y:S05]  /*2a380*/  @!P0 BRA `(.L_x_3958) ;  /* 0xfffffffc00f08947 */ /* 0x004fea000383ffff */
[----:B------:R-:W-:Y:S05]  /*2a390*/  BRA `(.L_x_4080) ;  /* 0xffffffb800c47947 */ /* 0x000fea000383ffff */
.L_x_3965:
[----:B0-----:R0:W1:Y:S02]  /*2a3a0*/  SYNCS.PHASECHK.TRANS64.TRYWAIT P0, [R2+URZ+0x36860], R3 ;  /* 0x03686003020075a7 */ /* 0x001064000800017f */
[----:B-1----:R-:W-:Y:S05]  /*2a3b0*/  @!P0 NANOSLEEP.SYNCS 0x989680 ;  /* 0x009896800000895d */ /* 0x002fea0003900000 */
[----:B------:R-:W1:Y:S02]  /*2a3c0*/  @!P0 SYNCS.PHASECHK.TRANS64 P0, [R2+URZ+0x36860], R3 ;  /* 0x03686003020085a7 */ /* 0x000e64000800007f */
[----:B-1----:R-:W-:Y:S05]  /*2a3d0*/  @!P0 BRA `(.L_x_3965) ;  /* 0xfffffffc00f08947 */ /* 0x002fea000383ffff */
[----:B------:R-:W-:Y:S05]  /*2a3e0*/  BRA `(.L_x_4081) ;  /* 0xffffffbc00d47947 */ /* 0x000fea000383ffff */
.L_x_3976:
[----:B--2---:R2:W3:Y:S02]  /*2a3f0*/  SYNCS.PHASECHK.TRANS64.TRYWAIT P0, [R3+URZ+0x36840], R2 ;  /* 0x03684002030075a7 */ /* 0x0044e4000800017f */
[----:B---3--:R-:W-:Y:S05]  /*2a400*/  @!P0 NANOSLEEP.SYNCS 0x989680 ;  /* 0x009896800000895d */ /* 0x008fea0003900000 */
[----:B------:R-:W3:Y:S02]  /*2a410*/  @!P0 SYNCS.PHASECHK.TRANS64 P0, [R3+URZ+0x36840], R2 ;  /* 0x03684002030085a7 */ /* 0x000ee4000800007f */
[----:B---3--:R-:W-:Y:S05]  /*2a420*/  @!P0 BRA `(.L_x_3976) ;  /* 0xfffffffc00f08947 */ /* 0x008fea000383ffff */
[----:B------:R-:W-:Y:S05]  /*2a430*/  BRA `(.L_x_4082) ;  /* 0xffffffc400807947 */ /* 0x000fea000383ffff */
.L_x_3983:
[----:B0-----:R0:W1:Y:S02]  /*2a440*/  SYNCS.PHASECHK.TRANS64.TRYWAIT P0, [R2+URZ+0x36860], R5 ;  /* 0x03686005020075a7 */ /* 0x001064000800017f */
[----:B-1----:R-:W-:Y:S05]  /*2a450*/  @!P0 NANOSLEEP.SYNCS 0x989680 ;  /* 0x009896800000895d */ /* 0x002fea0003900000 */
[----:B------:R-:W1:Y:S02]  /*2a460*/  @!P0 SYNCS.PHASECHK.TRANS64 P0, [R2+URZ+0x36860], R5 ;  /* 0x03686005020085a7 */ /* 0x000e64000800007f */
[----:B-1----:R-:W-:Y:S05]  /*2a470*/  @!P0 BRA `(.L_x_3983) ;  /* 0xfffffffc00f08947 */ /* 0x002fea000383ffff */
[----:B------:R-:W-:Y:S05]  /*2a480*/  BRA `(.L_x_4083) ;  /* 0xffffffc8008c7947 */ /* 0x000fea000383ffff */
.L_x_3996:
[----:B--2---:R2:W4:Y:S02]  /*2a490*/  SYNCS.PHASECHK.TRANS64.TRYWAIT P0, [R0+URZ+0x36860], R2 ;  /* 0x03686002000075a7 */ /* 0x004524000800017f */
[----:B----4-:R-:W-:Y:S05]  /*2a4a0*/  @!P0 NANOSLEEP.SYNCS 0x989680 ;  /* 0x009896800000895d */ /* 0x010fea0003900000 */
[----:B------:R-:W4:Y:S02]  /*2a4b0*/  @!P0 SYNCS.PHASECHK.TRANS64 P0, [R0+URZ+0x36860], R2 ;  /* 0x03686002000085a7 */ /* 0x000f24000800007f */
[----:B----4-:R-:W-:Y:S05]  /*2a4c0*/  @!P0 BRA `(.L_x_3996) ;  /* 0xfffffffc00f08947 */ /* 0x010fea000383ffff */
[----:B------:R-:W-:Y:S05]  /*2a4d0*/  BRA `(.L_x_4084) ;  /* 0xffffffd000207947 */ /* 0x000fea000383ffff */
.L_x_4005:
[----:B----4-:R-:W4:Y:S01]  /*2a4e0*/  LDL R0, [R1] ;  /* 0x0000000001007983 */ /* 0x010f220000100800 */
[----:B------:R-:W-:Y:S01]  /*2a4f0*/  BSSY B0, `(.L_x_4085) ;  /* 0x0000008000007945 */ /* 0x000fe20003800000 */
[----:B------:R-:W-:Y:S02]  /*2a500*/  IMAD.MOV.U32 R12, RZ, RZ, RZ ;  /* 0x000000ffff0c7224 */ /* 0x000fe400078e00ff */
[----:B------:R-:W-:Y:S02]  /*2a510*/  IMAD.MOV.U32 R11, RZ, RZ, 0x1f ;  /* 0x0000001fff0b7424 */ /* 0x000fe400078e00ff */
[----:B------:R-:W-:Y:S02]  /*2a520*/  IMAD.MOV.U32 R15, RZ, RZ, -0x1 ;  /* 0xffffffffff0f7424 */ /* 0x000fe400078e00ff */
[----:B----4-:R-:W-:-:S07]  /*2a530*/  IMAD.MOV.U32 R13, RZ, RZ, R0 ;  /* 0x000000ffff0d7224 */ /* 0x010fce00078e0000 */
[----:B0123--:R-:W-:Y:S05]  /*2a540*/  WARPSYNC.COLLECTIVE R15, `(.L_x_4086) ;  /* 0x000000000f087348 */ /* 0x00ffea0003c00000 */
[----:B------:R4:W0:Y:S02]  /*2a550*/  SHFL.IDX P6, R14, R13, R12, R11 ;  /* 0x0000000c0d0e7389 */ /* 0x00082400000c000b */
[----:B01234-:R-:W-:Y:S01]  /*2a560*/  ENDCOLLECTIVE ;  /* 0x000000000000791b */ /* 0x01ffe20003800000 */
.L_x_4086:
[----:B------:R-:W-:Y:S05]  /*2a570*/  BSYNC B0 ;  /* 0x0000000000007941 */ /* 0x000fea0003800000 */
.L_x_4085:
        /* <DEDUP_REMOVED lines=10> */
.L_x_4087:
[----:B------:R-:W-:Y:S01]  /*2a620*/  ULDC UR4, c[0x0][0xc3c] ;  /* 0x00030f0000047ab9 */ /* 0x000fe20000000800 */
        /* <DEDUP_REMOVED lines=22> */
.L_x_4088:
        /* <DEDUP_REMOVED lines=9> */
.L_x_4089:
        /* <DEDUP_REMOVED lines=8> */
.L_x_4090:
        /* <DEDUP_REMOVED lines=8> */
.L_x_4091:
        /* <DEDUP_REMOVED lines=8> */
.L_x_4092:
        /* <DEDUP_REMOVED lines=9> */
.L_x_4093:
[----:B------:R-:W-:Y:S01]  /*2aa30*/  IMAD.MOV.U32 R16, RZ, RZ, R14 ;  /* 0x000000ffff107224 */ /* 0x000fe200078e000e */
[----:B------:R-:W-:Y:S06]  /*2aa40*/  BRA `(.L_x_4094) ;  /* 0xffffffd000e87947 */ /* 0x000fec000383ffff */
.L_x_4008:
        /* <DEDUP_REMOVED lines=8> */
.L_x_4096:
[----:B------:R-:W-:Y:S05]  /*2aad0*/  BSYNC B0 ;  /* 0x0000000000007941 */ /* 0x000fea0003800000 */
.L_x_4095:
        /* <DEDUP_REMOVED lines=12> */
.L_x_4097:
        /* <DEDUP_REMOVED lines=8> */
.L_x_4098:
        /* <DEDUP_REMOVED lines=8> */
.L_x_4099:
        /* <DEDUP_REMOVED lines=8> */
.L_x_4100:
        /* <DEDUP_REMOVED lines=9> */
.L_x_4101:
[----:B------:R-:W-:Y:S01]  /*2adb0*/  IMAD.MOV.U32 R16, RZ, RZ, R14 ;  /* 0x000000ffff107224 */ /* 0x000fe200078e000e */
[----:B------:R-:W-:Y:S06]  /*2adc0*/  BRA `(.L_x_4102) ;  /* 0xffffffd000b87947 */ /* 0x000fec000383ffff */
.L_x_4010:
[----:B------:R-:W-:Y:S01]  /*2add0*/  BSSY B0, `(.L_x_4103) ;  /* 0x0000006000007945 */ /* 0x000fe20003800000 */
[----:B------:R-:W-:Y:S01]  /*2ade0*/  PLOP3.LUT P6, PT, P6, PT, PT, 0x8, 0x0 ;  /* 0x000000000000781c */ /* 0x000fe200037ce170 */
[----:B------:R-:W-:-:S12]  /*2adf0*/  IMAD.MOV.U32 R15, RZ, RZ, -0x1 ;  /* 0xffffffffff0f7424 */ /* 0x000fd800078e00ff */
[----:B0-----:R-:W-:Y:S05]  /*2ae00*/  WARPSYNC.COLLECTIVE R15, `(.L_x_4104) ;  /* 0x000000000f087348 */ /* 0x001fea0003c00000 */
[----:B------:R-:W-:Y:S01]  /*2ae10*/  VOTE.ANY R14, PT, P6 ;  /* 0x00000000000e7806 */ /* 0x000fe200030e0100 */
[----:B0-----:R-:W-:Y:S06]  /*2ae20*/  ENDCOLLECTIVE ;  /* 0x000000000000791b */ /* 0x001fec0003800000 */
.L_x_4104:
[----:B------:R-:W-:Y:S05]  /*2ae30*/  BSYNC B0 ;  /* 0x0000000000007941 */ /* 0x000fea0003800000 */
.L_x_4103:
        /* <DEDUP_REMOVED lines=9> */
.L_x_4105:
[----:B------:R-:W-:Y:S02]  /*2aed0*/  IMAD.MOV.U32 R13, RZ, RZ, R6 ;  /* 0x000000ffff0d7224 */ /* 0x000fe400078e0006 */
[----:B------:R-:W-:-:S07]  /*2aee0*/  IMAD.MOV.U32 R4, RZ, RZ, R14 ;  /* 0x000000ffff047224 */ /* 0x000fce00078e000e */
[----:B------:R-:W-:Y:S05]  /*2aef0*/  WARPSYNC.COLLECTIVE R15, `(.L_x_4106) ;  /* 0x000000000f087348 */ /* 0x000fea0003c00000 */
[----:B------:R0:W1:Y:S02]  /*2af00*/  SHFL.IDX P6, R14, R13, R12, R11 ;  /* 0x0000000c0d0e7389 */ /* 0x00006400000c000b */
[----:B01----:R-:W-:Y:S01]  /*2af10*/  ENDCOLLECTIVE ;  /* 0x000000000000791b */ /* 0x003fe20003800000 */
.L_x_4106:
[----:B------:R-:W-:Y:S01]  /*2af20*/  IMAD.MOV.U32 R6, RZ, RZ, R14 ;  /* 0x000000ffff067224 */ /* 0x000fe200078e000e */
[----:B------:R-:W-:Y:S06]  /*2af30*/  BRA `(.L_x_4107) ;  /* 0xffffffd000987947 */ /* 0x000fec000383ffff */
.L_x_4012:
[----:B------:R-:W-:Y:S01]  /*2af40*/  BSSY B0, `(.L_x_4108) ;  /* 0x0000007000007945 */ /* 0x000fe20003800000 */
[----:B------:R-:W-:Y:S02]  /*2af50*/  IMAD.MOV.U32 R13, RZ, RZ, R7 ;  /* 0x000000ffff0d7224 */ /* 0x000fe400078e0007 */
[----:B------:R-:W-:Y:S02]  /*2af60*/  IMAD.MOV.U32 R11, RZ, RZ, 0x1f ;  /* 0x0000001fff0b7424 */ /* 0x000fe400078e00ff */
[----:B------:R-:W-:-:S07]  /*2af70*/  IMAD.MOV.U32 R15, RZ, RZ, -0x1 ;  /* 0xffffffffff0f7424 */ /* 0x000fce00078e00ff */
[----:B0123--:R-:W-:Y:S05]  /*2af80*/  WARPSYNC.COLLECTIVE R15, `(.L_x_4109) ;  /* 0x000000000f087348 */ /* 0x00ffea0003c00000 */
[----:B------:R4:W0:Y:S02]  /*2af90*/  SHFL.IDX P6, R14, R13, R12, R11 ;  /* 0x0000000c0d0e7389 */ /* 0x00082400000c000b */
[----:B01234-:R-:W-:Y:S01]  /*2afa0*/  ENDCOLLECTIVE ;  /* 0x000000000000791b */ /* 0x01ffe20003800000 */
.L_x_4109:
[----:B------:R-:W-:Y:S05]  /*2afb0*/  BSYNC B0 ;  /* 0x0000000000007941 */ /* 0x000fea0003800000 */
.L_x_4108:
[----:B------:R-:W-:Y:S01]  /*2afc0*/  IMAD.MOV.U32 R7, RZ, RZ, R14 ;  /* 0x000000ffff077224 */ /* 0x000fe200078e000e */
[----:B------:R-:W-:Y:S06]  /*2afd0*/  BRA `(.L_x_4110) ;  /* 0xffffffd000887947 */ /* 0x000fec000383ffff */
.L_x_4016:
[----:B0-----:R0:W1:Y:S02]  /*2afe0*/  SYNCS.PHASECHK.TRANS64.TRYWAIT P0, [R0+URZ+0x36820], R3 ;  /* 0x03682003000075a7 */ /* 0x001064000800017f */
[----:B-1----:R-:W-:Y:S05]  /*2aff0*/  @!P0 NANOSLEEP.SYNCS 0x989680 ;  /* 0x009896800000895d */ /* 0x002fea0003900000 */
[----:B------:R-:W1:Y:S02]  /*2b000*/  @!P0 SYNCS.PHASECHK.TRANS64 P0, [R0+URZ+0x36820], R3 ;  /* 0x03682003000085a7 */ /* 0x000e64000800007f */
[----:B-1----:R-:W-:Y:S05]  /*2b010*/  @!P0 BRA `(.L_x_4016) ;  /* 0xfffffffc00f08947 */ /* 0x002fea000383ffff */
[----:B------:R-:W-:Y:S05]  /*2b020*/  BRA `(.L_x_4111) ;  /* 0xffffffd8001c7947 */ /* 0x000fea000383ffff */
.L_x_4017:
        /* <DEDUP_REMOVED lines=11> */
.L_x_4113:
[----:B------:R-:W-:Y:S05]  /*2b0e0*/  BSYNC B0 ;  /* 0x0000000000007941 */ /* 0x000fea0003800000 */
.L_x_4112:
[----:B------:R-:W-:Y:S05]  /*2b0f0*/  BRA `(.L_x_4114) ;  /* 0xffffffd800047947 */ /* 0x000fea000383ffff */
.L_x_4018:
[----:B------:R-:W-:Y:S01]  /*2b100*/  BSSY B0, `(.L_x_4115) ;  /* 0x0000006000007945 */ /* 0x000fe20003800000 */
[----:B------:R-:W-:-:S07]  /*2b110*/  IMAD.MOV.U32 R15, RZ, RZ, -0x1 ;  /* 0xffffffffff0f7424 */ /* 0x000fce00078e00ff */
[----:B01----:R-:W-:Y:S05]  /*2b120*/  WARPSYNC.COLLECTIVE R15, `(.L_x_4116) ;  /* 0x000000000f0c7348 */ /* 0x003fea0003c00000 */
[----:B------:R-:W-:Y:S02]  /*2b130*/  ELECT P6, UR62, PT ;  /* 0x00000000003e782f */ /* 0x000fe400038c0000 */
[----:B------:R-:W-:Y:S01]  /*2b140*/  MOV R14, UR62 ;  /* 0x0000003e000e7c02 */ /* 0x000fe20008000f00 */
[----:B01----:R-:W-:Y:S10]  /*2b150*/  ENDCOLLECTIVE ;  /* 0x000000000000791b */ /* 0x003ff40003800000 */
.L_x_4116:
[----:B------:R-:W-:Y:S05]  /*2b160*/  BSYNC B0 ;  /* 0x0000000000007941 */ /* 0x000fea0003800000 */
.L_x_4115:
[----:B------:R-:W-:Y:S05]  /*2b170*/  BRA `(.L_x_4117) ;  /* 0xffffffd400f87947 */ /* 0x000fea000383ffff */
.L_x_4020:
[----:B0-----:R0:W1:Y:S02]  /*2b180*/  SYNCS.PHASECHK.TRANS64.TRYWAIT P0, [R6+URZ], R5 ;  /* 0x00000005060075a7 */ /* 0x001064000800017f */
[----:B-1----:R-:W-:Y:S05]  /*2b190*/  @!P0 NANOSLEEP.SYNCS 0x989680 ;  /* 0x009896800000895d */ /* 0x002fea0003900000 */
[----:B------:R-:W1:Y:S02]  /*2b1a0*/  @!P0 SYNCS.PHASECHK.TRANS64 P0, [R6+URZ], R5 ;  /* 0x00000005060085a7 */ /* 0x000e64000800007f */
[----:B-1----:R-:W-:Y:S05]  /*2b1b0*/  @!P0 BRA `(.L_x_4020) ;  /* 0xfffffffc00f08947 */ /* 0x002fea000383ffff */
[----:B------:R-:W-:Y:S05]  /*2b1c0*/  BRA `(.L_x_4118) ;  /* 0xffffffd800307947 */ /* 0x000fea000383ffff */
.L_x_4021:
[----:B-1----:R1:W2:Y:S02]  /*2b1d0*/  SYNCS.PHASECHK.TRANS64.TRYWAIT P0, [R7+URZ], R2 ;  /* 0x00000002070075a7 */ /* 0x0022a4000800017f */
[----:B--2---:R-:W-:Y:S05]  /*2b1e0*/  @!P0 NANOSLEEP.SYNCS 0x989680 ;  /* 0x009896800000895d */ /* 0x004fea0003900000 */
[----:B------:R-:W2:Y:S02]  /*2b1f0*/  @!P0 SYNCS.PHASECHK.TRANS64 P0, [R7+URZ], R2 ;  /* 0x00000002070085a7 */ /* 0x000ea4000800007f */
[----:B--2---:R-:W-:Y:S05]  /*2b200*/  @!P0 BRA `(.L_x_4021) ;  /* 0xfffffffc00f08947 */ /* 0x004fea000383ffff */
[----:B------:R-:W-:Y:S05]  /*2b210*/  BRA `(.L_x_4119) ;  /* 0xffffffd800247947 */ /* 0x000fea000383ffff */
.L_x_4023:
[----:B--2---:R2:W3:Y:S02]  /*2b220*/  SYNCS.PHASECHK.TRANS64.TRYWAIT P0, [R4+URZ], R5 ;  /* 0x00000005040075a7 */ /* 0x0044e4000800017f */
[----:B---3--:R-:W-:Y:S05]  /*2b230*/  @!P0 NANOSLEEP.SYNCS 0x989680 ;  /* 0x009896800000895d */ /* 0x008fea0003900000 */
[----:B------:R-:W3:Y:S02]  /*2b240*/  @!P0 SYNCS.PHASECHK.TRANS64 P0, [R4+URZ], R5 ;  /* 0x00000005040085a7 */ /* 0x000ee4000800007f */
[----:B---3--:R-:W-:Y:S05]  /*2b250*/  @!P0 BRA `(.L_x_4023) ;  /* 0xfffffffc00f08947 */ /* 0x008fea000383ffff */
[----:B------:R-:W-:Y:S05]  /*2b260*/  BRA `(.L_x_4120) ;  /* 0xffffffd800287947 */ /* 0x000fea000383ffff */
.L_x_4121:
        /* <DEDUP_REMOVED lines=9> */
.L_x_14850:


//--------------------- .text._ZN7cutlass13device_kernelIN5flash11enable_sm90INS1_16FlashAttnFwdSm90INS1_25CollectiveMainloopFwdSm90ILi2EN4cute5tupleIJNS5_1CILi1EEES8_S8_EEENS6_IJNS7_ILi128EEENS7_ILi96EEENS7_ILi192EEEEEELi192ENS_10bfloat16_tEfNS_4arch4Sm90ELb0ELb1ELb0ELb0ELb0ELb0ELb0ELb1ELb1ELb1ELb1ELb0EEENS1_21CollectiveEpilogueFwdINS6_IJSA_SC_SB_EEES9_SE_SG_Li256ELb0ELb1ELb1ELb0EEENS1_19SingleTileSchedulerILb0ELb1ELb1ELi128EEEEEEEEEvNT_6ParamsE --------------------------
	.section	.text._ZN7cutlass13device_kernelIN5flash11enable_sm90INS1_16FlashAttnFwdSm90INS1_25CollectiveMainloopFwdSm90ILi2EN4cute5tupleIJNS5_1CILi1EEES8_S8_EEENS6_IJNS7_ILi128EEENS7_ILi96EEENS7_ILi192EEEEEELi192ENS_10bfloat16_tEfNS_4arch4Sm90ELb0ELb1ELb0ELb0ELb0ELb0ELb0ELb1ELb1ELb1ELb1ELb0EEENS1_21CollectiveEpilogueFwdINS6_IJSA_SC_SB_EEES9_SE_SG_Li256ELb0ELb1ELb1ELb0EEENS1_19SingleTileSchedulerILb0ELb1ELb1ELi128EEEEEEEEEvNT_6ParamsE,"ax",@progbits
	.align	128
.text._ZN7cutlass13device_kernelIN5flash11enable_sm90INS1_16FlashAttnFwdSm90INS1_25CollectiveMainloopFwdSm90ILi2EN4cute5tupleIJNS5_1CILi1EEES8_S8_EEENS6_IJNS7_ILi128EEENS7_ILi96EEENS7_ILi192EEEEEELi192ENS_10bfloat16_tEfNS_4arch4Sm90ELb0ELb1ELb0ELb0ELb0ELb0ELb0ELb1ELb1ELb1ELb1ELb0EEENS1_21CollectiveEpilogueFwdINS6_IJSA_SC_SB_EEES9_SE_SG_Li256ELb0ELb1ELb1ELb0EEENS1_19SingleTileSchedulerILb0ELb1ELb1ELi128EEEEEEEEEvNT_6ParamsE:
        .type           _ZN7cutlass13device_kernelIN5flash11enable_sm90INS1_16FlashAttnFwdSm90INS1_25CollectiveMainloopFwdSm90ILi2EN4cute5tupleIJNS5_1CILi1EEES8_S8_EEENS6_IJNS7_ILi128EEENS7_ILi96EEENS7_ILi192EEEEEELi192ENS_10bfloat16_tEfNS_4arch4Sm90ELb0ELb1ELb0ELb0ELb0ELb0ELb0ELb1ELb1ELb1ELb1ELb0EEENS1_21CollectiveEpilogueFwdINS6_IJSA_SC_SB_EEES9_SE_SG_Li256ELb0ELb1ELb1ELb0EEENS1_19SingleTileSchedulerILb0ELb1ELb1ELi128EEEEEEEEEvNT_6ParamsE,@function
        .size           _ZN7cutlass13device_kernelIN5flash11enable_sm90INS1_16FlashAttnFwdSm90INS1_25CollectiveMainloopFwdSm90ILi2EN4cute5tupleIJNS5_1CILi1EEES8_S8_EEENS6_IJNS7_ILi128EEENS7_ILi96EEENS7_ILi192EEEEEELi192ENS_10bfloat16_tEfNS_4arch4Sm90ELb0ELb1ELb0ELb0ELb0ELb0ELb0ELb1ELb1ELb1ELb1ELb0EEENS1_21CollectiveEpilogueFwdINS6_IJSA_SC_SB_EEES9_SE_SG_Li256ELb0ELb1ELb1ELb0EEENS1_19SingleTileSchedulerILb0ELb1ELb1ELi128EEEEEEEEEvNT_6ParamsE,(.L_x_14851 - _ZN7cutlass13device_kernelIN5flash11enable_sm90INS1_16FlashAttnFwdSm90INS1_25CollectiveMainloopFwdSm90ILi2EN4cute5tupleIJNS5_1CILi1EEES8_S8_EEENS6_IJNS7_ILi128EEENS7_ILi96EEENS7_ILi192EEEEEELi192ENS_10bfloat16_tEfNS_4arch4Sm90ELb0ELb1ELb0ELb0ELb0ELb0ELb0ELb1ELb1ELb1ELb1ELb0EEENS1_21CollectiveEpilogueFwdINS6_IJSA_SC_SB_EEES9_SE_SG_Li256ELb0ELb1ELb1ELb0EEENS1_19SingleTileSchedulerILb0ELb1ELb1ELi128EEEEEEEEEvNT_6ParamsE)
        .other          _ZN7cutlass13device_kernelIN5flash11enable_sm90INS1_16FlashAttnFwdSm90INS1_25CollectiveMainloopFwdSm90ILi2EN4cute5tupleIJNS5_1CILi1EEES8_S8_EEENS6_IJNS7_ILi128EEENS7_ILi96EEENS7_ILi192EEEEEELi192ENS_10bfloat16_tEfNS_4arch4Sm90ELb0ELb1ELb0ELb0ELb0ELb0ELb0ELb1ELb1ELb1ELb1ELb0EEENS1_21CollectiveEpilogueFwdINS6_IJSA_SC_SB_EEES9_SE_SG_Li256ELb0ELb1ELb1ELb0EEENS1_19SingleTileSchedulerILb0ELb1ELb1ELi128EEEEEEEEEvNT_6ParamsE,@"STO_CUDA_ENTRY STV_DEFAULT"
_ZN7cutlass13device_kernelIN5flash11enable_sm90INS1_16FlashAttnFwdSm90INS1_25CollectiveMainloopFwdSm90ILi2EN4cute5tupleIJNS5_1CILi1EEES8_S8_EEENS6_IJNS7_ILi128EEENS7_ILi96EEENS7_ILi192EEEEEELi192ENS_10bfloat16_tEfNS_4arch4Sm90ELb0ELb1ELb0ELb0ELb0ELb0ELb0ELb1ELb1ELb1ELb1ELb0EEENS1_21CollectiveEpilogueFwdINS6_IJSA_SC_SB_EEES9_SE_SG_Li256ELb0ELb1ELb1ELb0EEENS1_19SingleTileSchedulerILb0ELb1ELb1ELi128EEEEEEEEEvNT_6ParamsE:
        /* <DEDUP_REMOVED lines=18> */
.L_x_4123:
[----:B------:R-:W-:Y:S05]  /*0120*/  BSYNC B0 ;  /* 0x0000000000007941 */ /* 0x000fea0003800000 */
.L_x_4122:
        /* <DEDUP_REMOVED lines=41> */
.L_x_4124:
        /* <DEDUP_REMOVED lines=22> */
.L_x_4125:
        /* <DEDUP_REMOVED lines=18> */
.L_x_4126:
        /* <DEDUP_REMOVED lines=22> */
.L_x_4127:
        /* <DEDUP_REMOVED lines=22> */
.L_x_4128:
        /* <DEDUP_REMOVED lines=9> */
.L_x_4131:
        /* <DEDUP_REMOVED lines=19> */
[----:B0-----:R-:W0:Y:S01]  /*0ac0*/  LDC.64 R2, c[0x0][0x418] ;  /* 0x00010600ff027b82 */ /* 0x001e220000000a00 */
[----:B------:R-:W-:Y:S01]  /*0ad0*/  ULDC UR4, c[0x0][0x448] ;  /* 0x0001120000047ab9 */ /* 0x000fe20000000800 */
[----:B------:R-:W1:Y:S01]  /*0ae0*/  S2R R0, SR_TID.X ;  /* 0x0000000000007919 */ /* 0x000e620000002100 */
[----:B------:R-:W-:-:S03]  /*0af0*/  UISETP.NE.AND UP0, UPT, UR4, 0x1, UPT ;  /* 0x000000010400788c */ /* 0x000fc6000bf05270 */
[----:B------:R-:W-:Y:S02]  /*0b00*/  ULDC.64 UR4, c[0x0][0x9e0] ;  /* 0x0002780000047ab9 */ /* 0x000fe40000000a00 */
[----:B------:R-:W2:Y:S01]  /*0b10*/  LDC R22, c[0x0][0x288] ;  /* 0x0000a200ff167b82 */ /* 0x000ea20000000800 */
[----:B------:R-:W-:-:S05]  /*0b20*/  UISETP.GE.AND UP1, UPT, UR5, 0x1, UPT ;  /* 0x000000010500788c */ /* 0x000fca000bf26270 */
[----:B------:R-:W-:Y:S01]  /*0b30*/  @UP0 ULDC UR9, c[0x0][0x44c] ;  /* 0x0001130000090ab9 */ /* 0x000fe20000000800 */
[----:B------:R-:W-:Y:S01]  /*0b40*/  @UP0 ULDC UR11, c[0x0][0x450] ;  /* 0x00011400000b0ab9 */ /* 0x000fe20000000800 */
[----:B------:R-:W3:Y:S01]  /*0b50*/  LDC R16, c[0x0][0x424] ;  /* 0x00010900ff107b82 */ /* 0x000ee20000000800 */
[----:B------:R-:W-:-:S07]  /*0b60*/  PLOP3.LUT P1, PT, PT, PT, UP1, 0x80, 0x0 ;  /* 0x000000000000781c */ /* 0x000fce0003f2f018 */
[----:B------:R-:W4:Y:S01]  /*0b70*/  LDC R5, c[0x0][0x2f0] ;  /* 0x0000bc00ff057b82 */ /* 0x000f220000000800 */
[----:B0-----:R-:W-:-:S04]  /*0b80*/  ISETP.NE.U32.AND P0, PT, R2, RZ, PT ;  /* 0x000000ff0200720c */ /* 0x001fc80003f05070 */
[----:B------:R-:W-:-:S03]  /*0b90*/  ISETP.NE.AND.EX P0, PT, R3, RZ, PT, P0 ;  /* 0x000000ff0300720c */ /* 0x000fc60003f05300 */
[----:B------:R-:W0:Y:S01]  /*0ba0*/  S2UR UR38, SR_CTAID.X ;  /* 0x00000000002679c3 */ /* 0x000e220000002500 */
[----:B--2---:R-:W-:Y:S01]  /*0bb0*/  IADD3 R3, -R22, 0x1, RZ ;  /* 0x0000000116037810 */ /* 0x004fe20007ffe1ff */
[----:B-1----:R-:W-:Y:S01]  /*0bc0*/  VIADD R120, R0, 0xffffff80 ;  /* 0xffffff8000787836 */ /* 0x002fe20000000000 */
[----:B---3--:R-:W-:-:S05]  /*0bd0*/  SEL R16, R16, 0x1, P0 ;  /* 0x0000000110107807 */ /* 0x008fca0000000000 */
[CC--:B----4-:R-:W-:Y:S02]  /*0be0*/  IMAD R3, R16.reuse, R5.reuse, R3 ;  /* 0x0000000510037224 */ /* 0x0d0fe400078e0203 */
[----:B------:R-:W-:-:S03]  /*0bf0*/  IMAD R18, R16, R5, RZ ;  /* 0x0000000510127224 */ /* 0x000fc600078e02ff */
[----:B------:R-:W-:Y:S01]  /*0c00*/  R2UR UR10, R3 ;  /* 0x00000000030a72ca */ /* 0x000fe200000e0000 */
[----:B0-----:R-:W-:-:S04]  /*0c10*/  USHF.L.U32 UR38, UR38, 0x7, URZ ;  /* 0x0000000726267899 */ /* 0x001fc8000800063f */
[----:B------:R-:W-:Y:S02]  /*0c20*/  @UP0 UIADD3 UR8, UR38, 0x7f, URZ ;  /* 0x0000007f26080890 */ /* 0x000fe4000fffe03f */
[----:B------:R-:W-:Y:S02]  /*0c30*/  UIADD3 UR7, UR38, 0x7f, URZ ;  /* 0x0000007f26077890 */ /* 0x000fe4000fffe03f */
[----:B------:R-:W-:-:S04]  /*0c40*/  UIMAD.WIDE.U32 UR8, UR8, UR9, URZ ;  /* 0x00000009080872a5 */ /* 0x000fc8000f8e003f */
[----:B------:R-:W-:-:S04]  /*0c50*/  @UP0 USHF.R.U32.HI UR7, URZ, UR11, UR9 ;  /* 0x0000000b3f070299 */ /* 0x000fc80008011609 */
[----:B------:R-:W-:-:S04]  /*0c60*/  UIADD3 UR7, UR10, UR7, URZ ;  /* 0x000000070a077290 */ /* 0x000fc8000fffe03f */
[----:B------:R-:W-:-:S06]  /*0c70*/  UIADD3 UR4, UR7, UR4, URZ ;  /* 0x0000000407047290 */ /* 0x000fcc000fffe03f */
[----:B------:R-:W-:Y:S01]  /*0c80*/  IMAD.U32 R0, RZ, RZ, UR4 ;  /* 0x00000004ff007e24 */ /* 0x000fe2000f8e00ff */
[----:B------:R-:W-:Y:S06]  /*0c90*/  @!P1 BRA `(.L_x_4133) ;  /* 0x0000000000409947 */ /* 0x000fec0003800000 */
        /* <DEDUP_REMOVED lines=10> */
.L_x_4134:
[----:B------:R-:W-:-:S11]  /*0d40*/  UISETP.NE.AND UP1, UPT, UR5, 0x1, UPT ;  /* 0x000000010500788c */ /* 0x000fd6000bf25270 */
[----:B------:R-:W-:Y:S02]  /*0d50*/  @UP1 ULDC.64 UR10, c[0x0][0x9e8] ;  /* 0x00027a00000a1ab9 */ /* 0x000fe40000000a00 */
[----:B------:R-:W-:-:S04]  /*0d60*/  UIMAD.WIDE.U32 UR8, UR4, UR10, URZ ;  /* 0x0000000a040872a5 */ /* 0x000fc8000f8e003f */
[----:B------:R-:W-:-:S12]  /*0d70*/  @UP1 USHF.R.U32.HI UR4, URZ, UR11, UR9 ;  /* 0x0000000b3f041299 */ /* 0x000fd80008011609 */
.L_x_4135:
[----:B------:R-:W-:-:S06]  /*0d80*/  UIMAD UR4, UR4, UR5, UR5 ;  /* 0x00000005040472a4 */ /* 0x000fcc000f8e0205 */
[----:B------:R-:W-:-:S07]  /*0d90*/  VIMNMX R0, R0, UR4, PT ;  /* 0x0000000400007c48 */ /* 0x000fce000bfe0100 */
.L_x_4133:
[-C--:B------:R-:W-:Y:S01]  /*0da0*/  IMAD R22, R16, R5.reuse, -R22 ;  /* 0x0000000510167224 */ /* 0x080fe200078e0a16 */
[----:B------:R-:W-:Y:S01]  /*0db0*/  @UP0 ULDC UR8, c[0x0][0x44c] ;  /* 0x0001130000080ab9 */ /* 0x000fe20000000800 */
[----:B------:R-:W-:Y:S01]  /*0dc0*/  VIADD R2, R0, 0x5f ;  /* 0x0000005f00027836 */ /* 0x000fe20000000000 */
[----:B------:R-:W-:Y:S01]  /*0dd0*/  UIMAD.WIDE.U32 UR8, UR38, UR8, URZ ;  /* 0x00000008260872a5 */ /* 0x000fe2000f8e003f */
[----:B------:R-:W-:Y:S01]  /*0de0*/  IMAD R0, R16, R5, 0x5f ;  /* 0x0000005f10007424 */ /* 0x000fe200078e0205 */
[----:B------:R-:W-:Y:S01]  /*0df0*/  R2UR UR7, R22 ;  /* 0x00000000160772ca */ /* 0x000fe200000e0000 */
[----:B------:R-:W-:Y:S01]  /*0e00*/  @UP0 ULDC UR10, c[0x0][0x450] ;  /* 0x00011400000a0ab9 */ /* 0x000fe20000000800 */
[----:B------:R-:W-:Y:S01]  /*0e10*/  IMAD.HI R2, R2, 0x2aaaaaab, RZ ;  /* 0x2aaaaaab02027827 */ /* 0x000fe200078e02ff */
[----:B------:R-:W-:Y:S01]  /*0e20*/  UMOV UR4, UR38 ;  /* 0x0000002600047c82 */ /* 0x000fe20008000000 */
[----:B------:R-:W-:Y:S02]  /*0e30*/  @UP0 USHF.R.U32.HI UR4, URZ, UR10, UR9 ;  /* 0x0000000a3f040299 */ /* 0x000fe40008011609 */
[----:B------:R-:W-:Y:S01]  /*0e40*/  IMAD.HI R0, R0, 0x2aaaaaab, RZ ;  /* 0x2aaaaaab00007827 */ /* 0x000fe200078e02ff */
[----:B------:R-:W-:-:S04]  /*0e50*/  SHF.R.U32.HI R5, RZ, 0x1f, R2 ;  /* 0x0000001fff057819 */ /* 0x000fc80000011602 */
[----:B------:R-:W-:Y:S02]  /*0e60*/  SHF.R.U32.HI R3, RZ, 0x1f, R0 ;  /* 0x0000001fff037819 */ /* 0x000fe40000011600 */
[----:B------:R-:W-:Y:S01]  /*0e70*/  UIADD3 UR4, UR7, UR4, URZ ;  /* 0x0000000407047290 */ /* 0x000fe2000fffe03f */
[----:B------:R-:W-:Y:S02]  /*0e80*/  LEA.HI.SX32 R2, R2, R5, 0x1c ;  /* 0x0000000502027211 */ /* 0x000fe400078fe2ff */
[----:B------:R-:W-:Y:S01]  /*0e90*/  ULDC UR7, c[0x0][0x9dc] ;  /* 0x0002770000077ab9 */ /* 0x000fe20000000800 */
[----:B------:R-:W-:Y:S01]  /*0ea0*/  LEA.HI.SX32 R3, R0, R3, 0x1c ;  /* 0x0000000300037211 */ /* 0x000fe200078fe2ff */
[----:B------:R-:W-:-:S03]  /*0eb0*/  UIADD3 UR7, UR4, -UR7, URZ ;  /* 0x8000000704077290 */ /* 0x000fc6000fffe03f */
[----:B------:R-:W-:Y:S01]  /*0ec0*/  VIMNMX R23, R3, R2, PT ;  /* 0x0000000203177248 */ /* 0x000fe20003fe0100 */
[----:B------:R-:W-:Y:S08]  /*0ed0*/  @!P1 BRA `(.L_x_4136) ;  /* 0x0000000000449947 */ /* 0x000ff00003800000 */
        /* <DEDUP_REMOVED lines=10> */
.L_x_4137:
[----:B------:R-:W-:-:S11]  /*0f80*/  UISETP.NE.AND UP0, UPT, UR5, 0x1, UPT ;  /* 0x000000010500788c */ /* 0x000fd6000bf05270 */
[----:B------:R-:W-:Y:S02]  /*0f90*/  @UP0 ULDC.64 UR10, c[0x0][0x9e8] ;  /* 0x00027a00000a0ab9 */ /* 0x000fe40000000a00 */
[----:B------:R-:W-:-:S04]  /*0fa0*/  UIMAD.WIDE.U32 UR8, UR4, UR10, URZ ;  /* 0x0000000a040872a5 */ /* 0x000fc8000f8e003f */
[----:B------:R-:W-:-:S12]  /*0fb0*/  @UP0 USHF.R.U32.HI UR4, URZ, UR11, UR9 ;  /* 0x0000000b3f040299 */ /* 0x000fd80008011609 */
.L_x_4138:
[----:B------:R-:W-:-:S04]  /*0fc0*/  UIMAD UR4, UR4, UR5, URZ ;  /* 0x00000005040472a4 */ /* 0x000fc8000f8e023f */
[----:B------:R-:W-:-:S04]  /*0fd0*/  UISETP.LT.AND UP0, UPT, UR7, UR4, UPT ;  /* 0x000000040700728c */ /* 0x000fc8000bf01270 */
[----:B------:R-:W-:-:S12]  /*0fe0*/  USEL UR7, UR7, UR4, !UP0 ;  /* 0x0000000407077287 */ /* 0x000fd8000c000000 */
.L_x_4136:
[----:B------:R-:W-:Y:S02]  /*0ff0*/  UIMAD.WIDE UR4, UR7, 0x2aaaaaab, URZ ;  /* 0x2aaaaaab070478a5 */ /* 0x000fe4000f8e023f */
[----:B------:R-:W-:Y:S02]  /*1000*/  USHF.R.U32.HI UR11, URZ, 0x10, UR6 ;  /* 0x000000103f0b7899 */ /* 0x000fe40008011606 */
[----:B------:R-:W-:Y:S02]  /*1010*/  USHF.R.U32.HI UR4, URZ, 0x1f, UR5 ;  /* 0x0000001f3f047899 */ /* 0x000fe40008011605 */
[----:B------:R-:W-:Y:S02]  /*1020*/  ULOP3.LUT UR7, UR6, 0xffff, URZ, 0xc0, !UPT ;  /* 0x0000ffff06077892 */ /* 0x000fe4000f8ec03f */
[----:B------:R-:W-:-:S04]  /*1030*/  ULEA.HI.SX32 UR4, UR5, UR4, 0x1c ;  /* 0x0000000405047291 */ /* 0x000fc8000f8fe23f */
[----:B------:R-:W-:-:S04]  /*1040*/  UISETP.LT.AND UP0, UPT, URZ, UR4, UPT ;  /* 0x000000043f00728c */ /* 0x000fc8000bf01270 */
[----:B------:R-:W-:Y:S02]  /*1050*/  USEL UR10, URZ, UR4, !UP0 ;  /* 0x000000043f0a7287 */ /* 0x000fe4000c000000 */
[----:B------:R-:W-:Y:S01]  /*1060*/  UISETP.NE.AND UP0, UPT, UR11, URZ, UPT ;  /* 0x0000003f0b00728c */ /* 0x000fe2000bf05270 */
[----:B------:R-:W-:-:S03]  /*1070*/  UMOV UR4, URZ ;  /* 0x0000003f00047c82 */ /* 0x000fc60008000000 */
[----:B------:R-:W-:-:S07]  /*1080*/  ISETP.GT.AND P0, PT, R23, UR10, PT ;  /* 0x0000000a17007c0c */ /* 0x000fce000bf04270 */
[----:B------:R-:W-:-:S06]  /*1090*/  @!UP0 ULDC UR11, c[0x0][0x9f0] ;  /* 0x00027c00000b8ab9 */ /* 0x000fcc0000000800 */
[----:B------:R-:W-:Y:S05]  /*10a0*/  @!P0 BRA `(.L_x_4139) ;  /* 0x00000000008c8947 */ /* 0x000fea0003800000 */
[----:B------:R-:W-:Y:S01]  /*10b0*/  IMAD.U32 R4, RZ, RZ, UR11 ;  /* 0x0000000bff047e24 */ /* 0x000fe2000f8e00ff */
[----:B------:R-:W-:-:S04]  /*10c0*/  UMOV UR4, URZ ;  /* 0x0000003f00047c82 */ /* 0x000fc80008000000 */
[----:B------:R-:W-:-:S04]  /*10d0*/  IABS R0, R4 ;  /* 0x0000000400007213 */ /* 0x000fc80000000000 */
[----:B------:R-:W-:Y:S02]  /*10e0*/  R2UR UR12, R0 ;  /* 0x00000000000c72ca */ /* 0x000fe400000e0000 */
[----:B------:R-:W-:Y:S02]  /*10f0*/  IADD3 R0, R4, -0x1, R23 ;  /* 0xffffffff04007810 */ /* 0x000fe40007ffe017 */
[----:B------:R-:W-:Y:S02]  /*1100*/  IABS R4, R4 ;  /* 0x0000000400047213 */ /* 0x000fe40000000000 */
[----:B------:R-:W-:-:S03]  /*1110*/  R2UR UR6, R0 ;  /* 0x00000000000672ca */ /* 0x000fc600000e0000 */
[----:B------:R-:W-:-:S04]  /*1120*/  IMAD.MOV R4, RZ, RZ, -R4 ;  /* 0x000000ffff047224 */ /* 0x000fc800078e0a04 */
[----:B------:R-:W0:Y:S06]  /*1130*/  I2F.RP R2, UR12 ;  /* 0x0000000c00027d06 */ /* 0x000e2c0008209400 */
[----:B------:R-:W-:-:S06]  /*1140*/  UIADD3 UR6, -UR10, UR6, URZ ;  /* 0x000000060a067290 */ /* 0x000fcc000fffe13f */
[----:B------:R-:W-:Y:S01]  /*1150*/  IMAD.U32 R0, RZ, RZ, UR6 ;  /* 0x00000006ff007e24 */ /* 0x000fe2000f8e00ff */
[----:B------:R-:W-:Y:S01]  /*1160*/  ULOP3.LUT UR6, UR6, UR11, URZ, 0x3c, !UPT ;  /* 0x0000000b06067292 */ /* 0x000fe2000f8e3c3f */
[----:B0-----:R-:W0:Y:S03]  /*1170*/  MUFU.RCP R2, R2 ;  /* 0x0000000200027308 */ /* 0x001e260000001000 */
[----:B------:R-:W-:-:S04]  /*1180*/  IABS R0, R0 ;  /* 0x0000000000007213 */ /* 0x000fc80000000000 */
[----:B------:R-:W-:Y:S01]  /*1190*/  R2UR UR9, R0 ;  /* 0x00000000000972ca */ /* 0x000fe200000e0000 */
[----:B------:R-:W-:Y:S02]  /*11a0*/  IMAD.MOV.U32 R0, RZ, RZ, R4 ;  /* 0x000000ffff007224 */ /* 0x000fe400078e0004 */
[----:B0-----:R-:W-:-:S06]  /*11b0*/  VIADD R3, R2, 0xffffffe ;  /* 0x0ffffffe02037836 */ /* 0x001fcc0000000000 */
        /* <DEDUP_REMOVED lines=18> */
.L_x_4139:
[----:B------:R-:W-:Y:S02]  /*12e0*/  UIMAD UR5, UR7, UR4, UR10 ;  /* 0x00000004070572a4 */ /* 0x000fe4000f8e020a */
[----:B------:R-:W-:Y:S01]  /*12f0*/  IMAD.U32 R0, RZ, RZ, UR4 ;  /* 0x00000004ff007e24 */ /* 0x000fe2000f8e00ff */
[----:B------:R-:W-:Y:S02]  /*1300*/  PLOP3.LUT P0, PT, PT, PT, PT, 0x80, 0x0 ;  /* 0x000000000000781c */ /* 0x000fe40003f0f070 */
[----:B------:R-:W-:Y:S02]  /*1310*/  CS2R R2, SRZ ;  /* 0x0000000000027805 */ /* 0x000fe4000001ff00 */
[----:B------:R-:W-:Y:S02]  /*1320*/  CS2R R118, SRZ ;  /* 0x0000000000767805 */ /* 0x000fe4000001ff00 */
[----:B------:R-:W-:Y:S02]  /*1330*/  CS2R R116, SRZ ;  /* 0x0000000000747805 */ /* 0x000fe4000001ff00 */
[----:B------:R-:W-:Y:S01]  /*1340*/  VIADDMNMX R23, R0, UR5, R23, PT ;  /* 0x0000000500177c46 */ /* 0x000fe2000b800117 */
[----:B------:R-:W-:Y:S01]  /*1350*/  IMAD.U32 R17, RZ, RZ, UR5 ;  /* 0x00000005ff117e24 */ /* 0x000fe2000f8e00ff */
[----:B------:R-:W-:-:S02]  /*1360*/  CS2R R114, SRZ ;  /* 0x0000000000727805 */ /* 0x000fc4000001ff00 */
[----:B------:R-:W-:Y:S02]  /*1370*/  CS2R R112, SRZ ;  /* 0x0000000000707805 */ /* 0x000fe4000001ff00 */
[----:B------:R-:W-:Y:S02]  /*1380*/  ISETP.GT.AND P1, PT, R23, UR5, PT ;  /* 0x0000000517007c0c */ /* 0x000fe4000bf24270 */
        /* <DEDUP_REMOVED lines=52> */
[----:B------:R-:W-:-:S04]  /*16d0*/  UIADD3 UR6, UR57, 0x12400, URZ ;  /* 0x0001240039067890 */ /* 0x000fc8000fffe03f */
        /* <DEDUP_REMOVED lines=26> */
.L_x_4141:
[----:B------:R-:W-:-:S04]  /*1880*/  SHF.L.U32 R0, RZ, 0x1f, RZ ;  /* 0x0000001fff007819 */ /* 0x000fc800000006ff */
[----:B------:R-:W0:Y:S02]  /*1890*/  SYNCS.PHASECHK.TRANS64.TRYWAIT P0, [UR57+0x30800], R0 ;  /* 0x03080000ff0075a7 */ /* 0x000e240008000179 */
[----:B0-----:R-:W-:Y:S05]  /*18a0*/  @!P0 BRA `(.L_x_4142) ;  /* 0x0000012400808947 */ /* 0x001fea0003800000 */
.L_x_4309:
[----:B------:R-:W2:Y:S02]  /*18b0*/  LDL R2, [R1+0x8] ;  /* 0x0000080001027983 */ /* 0x000ea40000100800 */
[----:B--2---:R-:W-:-:S13]  /*18c0*/  R2UR UR4, R2 ;  /* 0x00000000020472ca */ /* 0x004fda00000e0000 */
[----:B------:R-:W-:-:S06]  /*18d0*/  ULOP3.LUT UR4, UR4, 0x1, URZ, 0xfc, !UPT ;  /* 0x0000000104047892 */ /* 0x000fcc000f8efc3f */
[----:B------:R-:W-:-:S05]  /*18e0*/  IMAD.U32 R2, RZ, RZ, UR4 ;  /* 0x00000004ff027e24 */ /* 0x000fca000f8e00ff */
[----:B------:R-:W-:-:S13]  /*18f0*/  ISETP.NE.AND P0, PT, R2, 0x3, PT ;  /* 0x000000030200780c */ /* 0x000fda0003f05270 */
[----:B------:R-:W-:Y:S05]  /*1900*/  @!P0 BRA `(.L_x_4143) ;  /* 0x0000000000048947 */ /* 0x000fea0003800000 */
[----:B------:R-:W-:Y:S01]  /*1910*/  BPT.TRAP 0x1 ;  /* 0x000000040000795c */ /* 0x000fe20000300000 */
.L_x_4143:
[----:B------:R1:W2:Y:S01]  /*1920*/  SYNCS.PHASECHK.TRANS64.TRYWAIT P2, [UR57+0x30830], R0 ;  /* 0x03083000ff0075a7 */ /* 0x0002a20008040179 */
[----:B------:R-:W-:Y:S05]  /*1930*/  @!P0 BRA `(.L_x_4144) ;  /* 0x0000000000048947 */ /* 0x000fea0003800000 */
[----:B------:R-:W-:Y:S01]  /*1940*/  BPT.TRAP 0x1 ;  /* 0x000000040000795c */ /* 0x000fe20000300000 */
.L_x_4144:
[----:B------:R-:W3:Y:S01]  /*1950*/  S2R R2, SR_TID.X ;  /* 0x0000000000027919 */ /* 0x000ee20000002100 */
[----:B------:R-:W-:-:S05]  /*1960*/  IMAD.U32 R6, RZ, RZ, UR36 ;  /* 0x00000024ff067e24 */ /* 0x000fca000f8e00ff */
[----:B------:R-:W-:Y:S02]  /*1970*/  LOP3.LUT R6, R6, 0x10000, RZ, 0xfc, !PT ;  /* 0x0001000006067812 */ /* 0x000fe400078efcff */
[----:B---3--:R-:W-:-:S04]  /*1980*/  LOP3.LUT R2, R2, 0x7f, RZ, 0xc0, !PT ;  /* 0x0000007f02027812 */ /* 0x008fc800078ec0ff */
[----:B------:R-:W-:Y:S01]  /*1990*/  ISETP.NE.AND P1, PT, R2, RZ, PT ;  /* 0x000000ff0200720c */ /* 0x000fe20003f25270 */
[----:B--2---:R-:W-:-:S12]  /*19a0*/  @P2 BRA `(.L_x_4145) ;  /* 0x0000000000082947 */ /* 0x004fd80003800000 */
[----:B------:R-:W2:Y:S02]  /*19b0*/  SYNCS.PHASECHK.TRANS64.TRYWAIT P2, [UR57+0x30830], R0 ;  /* 0x03083000ff0075a7 */ /* 0x000ea40008040179 */
[----:B--2---:R-:W-:Y:S05]  /*19c0*/  @!P2 BRA `(.L_x_4146) ;  /* 0x000001240050a947 */ /* 0x004fea0003800000 */
.L_x_4145:
[----:B------:R-:W-:Y:S05]  /*19d0*/  WARPSYNC.ALL ;  /* 0x0000000000007948 */ /* 0x000fea0003800000 */
[----:B------:R-:W-:Y:S01]  /*19e0*/  IMAD.MOV.U32 R7, RZ, RZ, 0x40000040 ;  /* 0x40000040ff077424 */ /* 0x000fe200078e00ff */
[----:B------:R-:W-:Y:S01]  /*19f0*/  UIADD3 UR4, UR57, 0x1e400, URZ ;  /* 0x0001e40039047890 */ /* 0x000fe2000fffe03f */
[----:B------:R-:W-:Y:S01]  /*1a00*/  R2UR UR8, R6 ;  /* 0x00000000060872ca */ /* 0x000fe200000e0000 */
[----:B------:R-:W-:Y:S02]  /*1a10*/  WARPGROUP.ARRIVE ;  /* 0x00000000000079c5 */ /* 0x000fe40000000000 */
[----:B------:R-:W-:Y:S01]  /*1a20*/  R2UR UR9, R7 ;  /* 0x00000000070972ca */ /* 0x000fe200000e0000 */
[----:B------:R-:W-:Y:S01]  /*1a30*/  USHF.R.U32.HI UR4, URZ, 0x4, UR4 ;  /* 0x000000043f047899 */ /* 0x000fe20008011604 */
[----:B0-----:R-:W-:Y:S01]  /*1a40*/  LOP3.LUT R3, R72, 0xffffff80, RZ, 0xc0, !PT ;  /* 0xffffff8048037812 */ /* 0x001fe200078ec0ff */
[----:B------:R-:W-:Y:S01]  /*1a50*/  UMOV UR11, 0x40000040 ;  /* 0x40000040000b7882 */ /* 0x000fe20000000000 */
[----:B------:R-:W-:Y:S01]  /*1a60*/  UMOV UR7, 0x40000040 ;  /* 0x4000004000077882 */ /* 0x000fe20000000000 */
[----:B------:R-:W-:Y:S01]  /*1a70*/  ULOP3.LUT UR4, UR4, 0x3fff, URZ, 0xc0, !UPT ;  /* 0x00003fff04047892 */ /* 0x000fe2000f8ec03f */
[----:B------:R-:W-:Y:S01]  /*1a80*/  LEA.HI R73, R73, R120, RZ, 0x2 ;  /* 0x0000007849497211 */ /* 0x000fe200078f10ff */
[----:B------:R-:W-:Y:S01]  /*1a90*/  UMOV UR13, 0x40000040 ;  /* 0x40000040000d7882 */ /* 0x000fe20000000000 */
[----:B------:R-:W-:Y:S01]  /*1aa0*/  UMOV UR15, 0x40000040 ;  /* 0x40000040000f7882 */ /* 0x000fe20000000000 */
[----:B------:R-:W-:Y:S01]  /*1ab0*/  ULOP3.LUT UR59, UR4, 0x10000, URZ, 0xfc, !UPT ;  /* 0x00010000043b7892 */ /* 0x000fe2000f8efc3f */
[----:B------:R-:W-:Y:S01]  /*1ac0*/  IMAD.IADD R3, R120, 0x1, -R3 ;  /* 0x0000000178037824 */ /* 0x000fe200078e0a03 */
[----:B------:R-:W-:Y:S01]  /*1ad0*/  UMOV UR17, 0x40000040 ;  /* 0x4000004000117882 */ /* 0x000fe20000000000 */
[----:B------:R-:W-:Y:S01]  /*1ae0*/  UMOV UR19, 0x40000040 ;  /* 0x4000004000137882 */ /* 0x000fe20000000000 */
[----:B------:R-:W-:Y:S01]  /*1af0*/  UIADD3 UR6, UR59, 0x2, URZ ;  /* 0x000000023b067890 */ /* 0x000fe2000fffe03f */
[----:B------:R-:W-:Y:S01]  /*1b00*/  LOP3.LUT R73, R73, 0xfffffffc, RZ, 0xc0, !PT ;  /* 0xfffffffc49497812 */ /* 0x000fe200078ec0ff */
[----:B------:R-:W-:Y:S01]  /*1b10*/  UIADD3 UR14, UR59, 0x4, URZ ;  /* 0x000000043b0e7890 */ /* 0x000fe2000fffe03f */
[----:B-1----:R-:W-:Y:S01]  /*1b20*/  SHF.R.S32.HI R0, RZ, 0x1f, R3 ;  /* 0x0000001fff007819 */ /* 0x002fe20000011403 */
[----:B------:R-:W-:Y:S01]  /*1b30*/  UMOV UR10, UR59 ;  /* 0x0000003b000a7c82 */ /* 0x000fe20008000000 */
[----:B------:R-:W-:Y:S01]  /*1b40*/  UIADD3 UR18, UR59, 0x6, URZ ;  /* 0x000000063b127890 */ /* 0x000fe2000fffe03f */
[----:B------:R-:W-:Y:S01]  /*1b50*/  HGMMA.64x96x16.F32.BF16 R24, gdesc[UR8], RZ, !UPT, gsb0 ;  /* 0x01600000081879f0 */ /* 0x000fe2000c0018ff */
[----:B------:R-:W-:Y:S01]  /*1b60*/  R2UR UR10, R6 ;  /* 0x00000000060a72ca */ /* 0x000fe200000e0000 */
[----:B------:R-:W-:Y:S01]  /*1b70*/  UMOV UR9, 0x40000040 ;  /* 0x4000004000097882 */ /* 0x000fe20000000000 */
[----:B------:R-:W-:Y:S01]  /*1b80*/  UIADD3 UR22, UR59, 0x300, URZ ;  /* 0x000003003b167890 */ /* 0x000fe2000fffe03f */
[CC--:B------:R-:W-:Y:S01]  /*1b90*/  LEA.HI R2, R0.reuse, R3.reuse, RZ, 0x2 ;  /* 0x0000000300027211 */ /* 0x0c0fe200078f10ff */
[----:B------:R-:W-:Y:S01]  /*1ba0*/  UMOV UR5, UR9 ;  /* 0x0000000900057c82 */ /* 0x000fe20008000000 */
[----:B------:R-:W-:Y:S01]  /*1bb0*/  UMOV UR21, 0x40000040 ;  /* 0x4000004000157882 */ /* 0x000fe20000000000 */
[----:B------:R-:W-:Y:S01]  /*1bc0*/  UMOV UR23, 0x40000040 ;  /* 0x4000004000177882 */ /* 0x000fe20000000000 */
[----:B------:R-:W-:Y:S01]  /*1bd0*/  UIADD3 UR26, UR59, 0x302, URZ ;  /* 0x000003023b1a7890 */ /* 0x000fe2000fffe03f */
[----:B------:R-:W-:Y:S01]  /*1be0*/  LEA.HI R4, R0, R3, RZ, 0x5 ;  /* 0x0000000300047211 */ /* 0x000fe200078f28ff */
[----:B------:R-:W-:Y:S01]  /*1bf0*/  UMOV UR25, 0x40000040 ;  /* 0x4000004000197882 */ /* 0x000fe20000000000 */
[----:B------:R-:W-:Y:S01]  /*1c00*/  UMOV UR27, 0x40000040 ;  /* 0x40000040001b7882 */ /* 0x000fe20000000000 */
[----:B------:R-:W-:Y:S01]  /*1c10*/  UIADD3 UR30, UR59, 0x304, URZ ;  /* 0x000003043b1e7890 */ /* 0x000fe2000fffe03f */
[--C-:B------:R-:W-:Y:S01]  /*1c20*/  SHF.R.S32.HI R0, RZ, 0x2, R2.reuse ;  /* 0x00000002ff007819 */ /* 0x100fe20000011402 */
[----:B------:R-:W-:Y:S01]  /*1c30*/  UIADD3 UR8, UR10, 0x2, URZ ;  /* 0x000000020a087890 */ /* 0x000fe2000fffe03f */
[----:B------:R-:W-:Y:S01]  /*1c40*/  SHF.R.S32.HI R5, RZ, 0x1f, R2 ;  /* 0x0000001fff057819 */ /* 0x000fe20000011402 */
[----:B------:R-:W-:Y:S01]  /*1c50*/  UIADD3 UR12, UR10, 0x4, URZ ;  /* 0x000000040a0c7890 */ /* 0x000fe2000fffe03f */
[----:B------:R-:W-:Y:S01]  /*1c60*/  LEA.HI R8, R74, R74, RZ, 0x1 ;  /* 0x0000004a4a087211 */ /* 0x000fe200078f08ff */
[----:B------:R-:W-:Y:S01]  /*1c70*/  UIADD3 UR16, UR10, 0x6, URZ ;  /* 0x000000060a107890 */ /* 0x000fe2000fffe03f */
[----:B------:R-:W-:Y:S01]  /*1c80*/  IMAD.IADD R73, R120, 0x1, -R73 ;  /* 0x0000000178497824 */ /* 0x000fe200078e0a49 */
[----:B------:R-:W-:Y:S01]  /*1c90*/  UIADD3 UR20, UR10, 0x400, URZ ;  /* 0x000004000a147890 */ /* 0x000fe2000fffe03f */
[----:B------:R-:W-:Y:S01]  /*1ca0*/  SHF.R.S32.HI R4, RZ, 0x5, R4 ;  /* 0x00000005ff047819 */ /* 0x000fe20000011404 */
[----:B------:R-:W-:Y:S01]  /*1cb0*/  UMOV UR4, UR8 ;  /* 0x0000000800047c82 */ /* 0x000fe20008000000 */
[----:B------:R-:W-:Y:S01]  /*1cc0*/  UIADD3 UR24, UR10, 0x402, URZ ;  /* 0x000004020a187890 */ /* 0x000fe2000fffe03f */
[-C--:B------:R-:W-:Y:S01]  /*1cd0*/  LEA.HI R5, R5, R0.reuse, RZ, 0x3 ;  /* 0x0000000005057211 */ /* 0x080fe200078f18ff */
[----:B------:R-:W-:Y:S01]  /*1ce0*/  UIADD3 UR28, UR10, 0x404, URZ ;  /* 0x000004040a1c7890 */ /* 0x000fe2000fffe03f */
[----:B------:R-:W-:Y:S01]  /*1cf0*/  LOP3.LUT R9, R8, 0x3fffffe, RZ, 0xc0, !PT ;  /* 0x03fffffe08097812 */ /* 0x000fe200078ec0ff */
[----:B------:R-:W-:Y:S01]  /*1d00*/  UMOV UR29, 0x40000040 ;  /* 0x40000040001d7882 */ /* 0x000fe20000000000 */
[----:B------:R-:W-:Y:S01]  /*1d10*/  UMOV UR31, 0x40000040 ;  /* 0x40000040001f7882 */ /* 0x000fe20000000000 */
[----:B------:R-:W-:Y:S01]  /*1d20*/  UIADD3 UR32, UR10, 0x406, URZ ;  /* 0x000004060a207890 */ /* 0x000fe2000fffe03f */
[----:B------:R-:W-:Y:S01]  /*1d30*/  LEA R8, R4, UR38, 0x4 ;  /* 0x0000002604087c11 */ /* 0x000fe2000f8e20ff */
[----:B------:R-:W-:Y:S01]  /*1d40*/  UIADD3 UR34, UR59, 0x306, URZ ;  /* 0x000003063b227890 */ /* 0x000fe2000fffe03f */
[----:B------:R-:W-:Y:S01]  /*1d50*/  LOP3.LUT R5, R5, 0xfffffff8, RZ, 0xc0, !PT ;  /* 0xfffffff805057812 */ /* 0x000fe200078ec0ff */
[----:B------:R-:W-:Y:S01]  /*1d60*/  UMOV UR33, 0x40000040 ;  /* 0x4000004000217882 */ /* 0x000fe20000000000 */
[----:B------:R-:W-:Y:S01]  /*1d70*/  UMOV UR35, 0x40000040 ;  /* 0x4000004000237882 */ /* 0x000fe20000000000 */
[----:B------:R-:W-:Y:S01]  /*1d80*/  UIADD3 UR36, UR10, 0x800, URZ ;  /* 0x000008000a247890 */ /* 0x000fe2000fffe03f */
[C---:B------:R-:W-:Y:S01]  /*1d90*/  LEA.HI R4, R73.reuse, R73, RZ, 0x1 ;  /* 0x0000004949047211 */ /* 0x040fe200078f08ff */
[----:B------:R-:W-:Y:S01]  /*1da0*/  UMOV UR37, 0x40000040 ;  /* 0x4000004000257882 */ /* 0x000fe20000000000 */
[----:B------:R-:W-:Y:S01]  /*1db0*/  UIADD3 UR40, UR10, 0x802, URZ ;  /* 0x000008020a287890 */ /* 0x000fe2000fffe03f */
[----:B------:R-:W-:Y:S01]  /*1dc0*/  IADD3 R8, R8, R0, -R5 ;  /* 0x0000000008087210 */ /* 0x000fe20007ffe805 */
[----:B------:R-:W-:Y:S01]  /*1dd0*/  UMOV UR41, 0x40000040 ;  /* 0x4000004000297882 */ /* 0x000fe20000000000 */
[----:B------:R-:W-:Y:S01]  /*1de0*/  UIADD3 UR44, UR10, 0x804, URZ ;  /* 0x000008040a2c7890 */ /* 0x000fe2000fffe03f */
[----:B------:R-:W-:Y:S01]  /*1df0*/  LOP3.LUT R4, R4, 0x1ffffffe, RZ, 0xc0, !PT ;  /* 0x1ffffffe04047812 */ /* 0x000fe200078ec0ff */
[----:B------:R-:W-:Y:S01]  /*1e00*/  UMOV UR45, 0x40000040 ;  /* 0x40000040002d7882 */ /* 0x000fe20000000000 */
[----:B------:R-:W-:Y:S01]  /*1e10*/  UIADD3 UR48, UR10, 0x806, URZ ;  /* 0x000008060a307890 */ /* 0x000fe2000fffe03f */
[----:B------:R-:W-:Y:S01]  /*1e20*/  IMAD.IADD R9, R74, 0x1, -R9 ;  /* 0x000000014a097824 */ /* 0x000fe200078e0a09 */
[----:B------:R-:W-:Y:S01]  /*1e30*/  UMOV UR49, 0x40000040 ;  /* 0x4000004000317882 */ /* 0x000fe20000000000 */
[----:B------:R-:W-:Y:S01]  /*1e40*/  IMAD.IADD R4, R73, 0x1, -R4 ;  /* 0x0000000149047824 */ /* 0x000fe200078e0a04 */
[----:B------:R-:W-:Y:S01]  /*1e50*/  LOP3.LUT R2, R2, 0x7ffffffc, RZ, 0xc0, !PT ;  /* 0x7ffffffc02027812 */ /* 0x000fe200078ec0ff */
[----:B------:R-:W-:Y:S01]  /*1e60*/  IMAD R9, R9, 0x40, R8 ;  /* 0x0000004009097824 */ /* 0x000fe200078e0208 */
[----:B------:R-:W-:Y:S01]  /*1e70*/  ULDC UR10, c[0x0][0x288] ;  /* 0x0000a200000a7ab9 */ /* 0x000fe20000000800 */
[----:B------:R-:W-:-:S02]  /*1e80*/  IMAD.U32 R0, RZ, RZ, UR57 ;  /* 0x00000039ff007e24 */ /* 0x000fc4000f8e00ff */
[----:B------:R-:W-:Y:S02]  /*1e90*/  IMAD R10, R4, 0x8, R9 ;  /* 0x00000008040a7824 */ /* 0x000fe400078e0209 */
[----:B------:R-:W-:Y:S02]  /*1ea0*/  @!P1 VIADD R0, R0, 0x30840 ;  /* 0x0003084000009836 */ /* 0x000fe40000000000 */
[----:B------:R-:W-:Y:S02]  /*1eb0*/  IMAD.MOV.U32 R4, RZ, RZ, R10 ;  /* 0x000000ffff047224 */ /* 0x000fe400078e000a */
[----:B------:R-:W-:Y:S01]  /*1ec0*/  IMAD.MOV.U32 R8, RZ, RZ, -0x60 ;  /* 0xffffffa0ff087424 */ /* 0x000fe200078e00ff */
[----:B------:R-:W-:Y:S01]  /*1ed0*/  @!P1 PRMT R0, RZ, 0x654, R0 ;  /* 0x00000654ff009816 */ /* 0x000fe20000000000 */
[----:B------:R-:W-:Y:S02]  /*1ee0*/  IMAD.IADD R11, R3, 0x1, -R2 ;  /* 0x00000001030b7824 */ /* 0x000fe400078e0a02 */
[----:B------:R-:W-:-:S04]  /*1ef0*/  IMAD R2, R23, R8, 0x61 ;  /* 0x0000006117027424 */ /* 0x000fc800078e0208 */
[----:B------:R-:W-:Y:S02]  /*1f00*/  IMAD R3, R11, -0x2, R2 ;  /* 0xfffffffe0b037824 */ /* 0x000fe400078e0202 */
[----:B------:R-:W-:Y:S02]  /*1f10*/  VIADD R13, R2, 0xffffffff ;  /* 0xffffffff020d7836 */ /* 0x000fe40000000000 */
[----:B------:R-:W-:Y:S01]  /*1f20*/  VIADD R14, R3, 0xffffffff ;  /* 0xffffffff030e7836 */ /* 0x000fe20000000000 */
[----:B------:R-:W-:Y:S02]  /*1f30*/  WARPGROUP.DEPBAR.LE gsb0, 0x0 ;  /* 0x00008000000079c5 */ /* 0x000fe40000010000 */
[----:B------:R-:W-:-:S06]  /*1f40*/  WARPGROUP.ARRIVE ;  /* 0x00000000000079c5 */ /* 0x000fcc0000000000 */
[----:B------:R-:W-:Y:S01]  /*1f50*/  HGMMA.64x96x16.F32.BF16 R24, gdesc[UR4], R24, gsb0 ;  /* 0x01600000041879f0 */ /* 0x000fe20008001818 */
[----:B------:R-:W-:Y:S01]  /*1f60*/  UIADD3 UR6, UR59, 0x600, URZ ;  /* 0x000006003b067890 */ /* 0x000fe2000fffe03f */
[----:B------:R-:W-:Y:S01]  /*1f70*/  UMOV UR4, UR36 ;  /* 0x0000002400047c82 */ /* 0x000fe20008000000 */
[----:B------:R-:W-:Y:S01]  /*1f80*/  UMOV UR5, UR37 ;  /* 0x0000002500057c82 */ /* 0x000fe20008000000 */
[----:B------:R-:W-:Y:S01]  /*1f90*/  UMOV UR7, 0x40000040 ;  /* 0x4000004000077882 */ /* 0x000fe20000000000 */
[----:B------:R-:W-:Y:S02]  /*1fa0*/  WARPGROUP.DEPBAR.LE gsb0, 0x0 ;  /* 0x00008000000079c5 */ /* 0x000fe40000010000 */
[----:B------:R-:W-:-:S06]  /*1fb0*/  WARPGROUP.ARRIVE ;  /* 0x00000000000079c5 */ /* 0x000fcc0000000000 */
[----:B------:R-:W-:Y:S03]  /*1fc0*/  HGMMA.64x96x16.F32.BF16 R24, gdesc[UR12], R24, gsb0 ;  /* 0x016000000c1879f0 */ /* 0x000fe60008001818 */
        /* <DEDUP_REMOVED lines=39> */
[----:B------:R-:W-:Y:S01]  /*2240*/  ULDC UR4, c[0x0][0x448] ;  /* 0x0001120000047ab9 */ /* 0x000fe20000000800 */
[----:B------:R-:W-:Y:S01]  /*2250*/  ULDC UR6, c[0x0][0x9dc] ;  /* 0x0002770000067ab9 */ /* 0x000fe20000000800 */
[----:B------:R-:W-:Y:S02]  /*2260*/  UISETP.NE.AND UP0, UPT, UR4, 0x1, UPT ;  /* 0x000000010400788c */ /* 0x000fe4000bf05270 */
[----:B------:R-:W-:-:S04]  /*2270*/  ULOP3.LUT UR39, URZ, UR6, URZ, 0x33, !UPT ;  /* 0x000000063f277292 */ /* 0x000fc8000f8e333f */
[----:B------:R-:W-:Y:S02]  /*2280*/  PLOP3.LUT P2, PT, PT, PT, UP0, 0x80, 0x0 ;  /* 0x000000000000781c */ /* 0x000fe40003f4f008 */
[----:B------:R-:W-:Y:S01]  /*2290*/  PLOP3.LUT P3, PT, PT, PT, UP0, 0x80, 0x0 ;  /* 0x000000000000781c */ /* 0x000fe20003f6f008 */
[----:B------:R-:W-:Y:S02]  /*22a0*/  IMAD.U32 R12, RZ, RZ, UR39 ;  /* 0x00000027ff0c7e24 */ /* 0x000fe4000f8e00ff */
[----:B------:R-:W-:-:S08]  /*22b0*/  @UP0 ULDC UR4, c[0x0][0x44c] ;  /* 0x0001130000040ab9 */ /* 0x000fd00000000800 */
[----:B------:R-:W-:Y:S01]  /*22c0*/  @P2 IMAD.HI.U32 R5, R10, UR4, RZ ;  /* 0x000000040a052c27 */ /* 0x000fe2000f8e00ff */
[----:B------:R-:W-:-:S04]  /*22d0*/  @UP0 ULDC UR4, c[0x0][0x450] ;  /* 0x0001140000040ab9 */ /* 0x000fc80000000800 */
[----:B------:R-:W-:Y:S01]  /*22e0*/  @P3 SHF.R.U32.HI R4, RZ, UR4, R5 ;  /* 0x00000004ff043c19 */ /* 0x000fe20008011605 */
[----:B------:R-:W-:Y:S01]  /*22f0*/  ULDC.64 UR4, c[0x0][0x9e0] ;  /* 0x0002780000047ab9 */ /* 0x000fe20000000a00 */
[----:B------:R-:W-:Y:S01]  /*2300*/  IADD3 R5, R3, -UR10, R18 ;  /* 0x8000000a03057c10 */ /* 0x000fe2000fffe012 */
[----:B------:R-:W-:Y:S02]  /*2310*/  UISETP.GE.AND UP1, UPT, UR5, 0x1, UPT ;  /* 0x000000010500788c */ /* 0x000fe4000bf26270 */
[----:B------:R-:W0:Y:S02]  /*2320*/  SHFL.IDX PT, R15, R4, RZ, 0x1c1f ;  /* 0x001c1fff040f7589 */ /* 0x000e2400000e0000 */
[C---:B------:R-:W-:Y:S02]  /*2330*/  VIADD R9, R5.reuse, UR4 ;  /* 0x0000000405097c36 */ /* 0x040fe40008000000 */
[----:B------:R-:W-:Y:S01]  /*2340*/  PLOP3.LUT P2, PT, PT, PT, UP1, 0x40, 0x0 ;  /* 0x000000000000781c */ /* 0x000fe20003f4e818 */
[----:B------:R-:W-:-:S04]  /*2350*/  VIADD R5, R5, UR39 ;  /* 0x0000002705057c36 */ /* 0x000fc80008000000 */
[----:B0-----:R-:W-:Y:S01]  /*2360*/  IMAD.IADD R2, R5, 0x1, R15 ;  /* 0x0000000105027824 */ /* 0x001fe200078e020f */
[----:B------:R-:W-:Y:S02]  /*2370*/  WARPGROUP.DEPBAR.LE gsb0, 0x0 ;  /* 0x00008000000079c5 */ /* 0x000fe40000010000 */
[----:B------:R0:W-:Y:S02]  /*2380*/  @!P1 SYNCS.ARRIVE.TRANS64.RED.A1T0 RZ, [R0+URZ], RZ ;  /* 0x000000ff00ff99a7 */ /* 0x0001e4000810043f */
[----:B0-----:R-:W-:-:S04]  /*2390*/  IMAD R0, R23, -0x60, R18 ;  /* 0xffffffa017007824 */ /* 0x001fc800078e0212 */
[----:B------:R-:W-:-:S04]  /*23a0*/  VIADD R0, R0, 0x60 ;  /* 0x0000006000007836 */ /* 0x000fc80000000000 */
[----:B------:R-:W-:-:S05]  /*23b0*/  IMAD R8, R11, -0x2, R0 ;  /* 0xfffffffe0b087824 */ /* 0x000fca00078e0200 */
[----:B------:R-:W-:Y:S01]  /*23c0*/  VIADDMNMX R0, R15, R9, R8, PT ;  /* 0x000000090f007246 */ /* 0x000fe20003800108 */
[----:B------:R-:W-:Y:S06]  /*23d0*/  @P2 BRA `(.L_x_4147) ;  /* 0x0000000000542947 */ /* 0x000fec0003800000 */
[----:B------:R-:W-:Y:S01]  /*23e0*/  IADD3 R3, R18, -UR10, R15 ;  /* 0x8000000a12037c10 */ /* 0x000fe2000fffe00f */
[----:B------:R-:W-:Y:S03]  /*23f0*/  BSSY B0, `(.L_x_4148) ;  /* 0x0000010000007945 */ /* 0x000fe60003800000 */
        /* <DEDUP_REMOVED lines=10> */
.L_x_4149:
[----:B------:R-:W-:-:S06]  /*24a0*/  UISETP.NE.AND UP2, UPT, UR5, 0x1, UPT ;  /* 0x000000010500788c */ /* 0x000fcc000bf45270 */
[----:B------:R-:W-:-:S05]  /*24b0*/  PLOP3.LUT P2, PT, PT, PT, UP2, 0x80, 0x0 ;  /* 0x000000000000781c */ /* 0x000fca0003f4f028 */
[----:B------:R-:W-:-:S08]  /*24c0*/  @UP2 ULDC.64 UR6, c[0x0][0x9e8] ;  /* 0x00027a0000062ab9 */ /* 0x000fd00000000a00 */
[----:B------:R-:W-:-:S05]  /*24d0*/  @P2 IMAD.HI.U32 R15, R3, UR6, RZ ;  /* 0x00000006030f2c27 */ /* 0x000fca000f8e00ff */
[----:B------:R-:W-:-:S07]  /*24e0*/  @P2 SHF.R.U32.HI R3, RZ, UR7, R15 ;  /* 0x00000007ff032c19 */ /* 0x000fce000801160f */
.L_x_4150:
[----:B------:R-:W-:Y:S05]  /*24f0*/  BSYNC B0 ;  /* 0x0000000000007941 */ /* 0x000fea0003800000 */
.L_x_4148:
[----:B------:R-:W-:-:S05]  /*2500*/  IMAD R3, R3, UR5, R14 ;  /* 0x0000000503037c24 */ /* 0x000fca000f8e020e */
[----:B------:R-:W-:Y:S02]  /*2510*/  VIMNMX R2, R2, R3, !PT ;  /* 0x0000000302027248 */ /* 0x000fe40007fe0100 */
[----:B------:R-:W-:-:S07]  /*2520*/  VIADDMNMX R0, R3, UR5, R0, PT ;  /* 0x0000000503007c46 */ /* 0x000fce000b800100 */
.L_x_4147:
[C---:B------:R-:W-:Y:S02]  /*2530*/  ISETP.GE.AND P2, PT, R13.reuse, 0x2, PT ;  /* 0x000000020d00780c */ /* 0x040fe40003f46270 */
[C---:B------:R-:W-:Y:S02]  /*2540*/  ISETP.GE.AND P6, PT, R13.reuse, 0xa, PT ;  /* 0x0000000a0d00780c */ /* 0x040fe40003fc6270 */
[----:B------:R-:W-:Y:S02]  /*2550*/  ISETP.GT.AND P4, PT, R2, 0x1, !P2 ;  /* 0x000000010200780c */ /* 0x000fe40005784270 */
[----:B------:R-:W-:Y:S02]  /*2560*/  ISETP.GE.AND P3, PT, R13, 0x9, PT ;  /* 0x000000090d00780c */ /* 0x000fe40003f66270 */
[----:B------:R-:W-:Y:S02]  /*2570*/  ISETP.LT.OR P4, PT, R0, 0x2, P4 ;  /* 0x000000020000780c */ /* 0x000fe40002781670 */
[----:B------:R-:W-:-:S02]  /*2580*/  P2R R15, PR, RZ, 0x40 ;  /* 0x00000040ff0f7803 */ /* 0x000fc40000000000 */
[----:B------:R-:W-:Y:S02]  /*2590*/  FSEL R20, R25, -INF , !P4 ;  /* 0xff80000019147808 */ /* 0x000fe40006000000 */
[C---:B------:R-:W-:Y:S02]  /*25a0*/  ISETP.GT.AND P4, PT, R2.reuse, 0x9, !P6 ;  /* 0x000000090200780c */ /* 0x040fe40007784270 */
[----:B------:R-:W-:Y:S02]  /*25b0*/  ISETP.GT.AND P5, PT, R2, 0x8, !P3 ;  /* 0x000000080200780c */ /* 0x000fe40005fa4270 */
        /* <DEDUP_REMOVED lines=27> */
[C---:B------:R-:W-:Y:S02]  /*2770*/  ISETP.GE.AND P5, PT, R13.reuse, 0x22, PT ;  /* 0x000000220d00780c */ /* 0x040fe40003fa6270 */
        /* <DEDUP_REMOVED lines=77> */
[----:B------:R-:W-:Y:S02]  /*2c50*/  ISETP.LT.OR P6, PT, R0, 0x5a, P6 ;  /* 0x0000005a0000780c */ /* 0x000fe400037c1670 */
[----:B------:R-:W0:Y:S02]  /*2c60*/  SHFL.IDX PT, R0, R4, 0x1, 0x1c1f ;  /* 0x003c1f0004007f89 */ /* 0x000e2400000e0000 */
[----:B------:R-:W-:Y:S02]  /*2c70*/  FSEL R92, R69, -INF , !P6 ;  /* 0xff800000455c7808 */ /* 0x000fe40007000000 */
[----:B------:R-:W-:Y:S02]  /*2c80*/  PLOP3.LUT P6, PT, PT, PT, UP1, 0x40, 0x0 ;  /* 0x000000000000781c */ /* 0x000fe40003fce818 */
[----:B0-----:R-:W-:Y:S01]  /*2c90*/  VIADDMNMX R2, R0, R9, R8, PT ;  /* 0x0000000900027246 */ /* 0x001fe20003800108 */
[----:B------:R-:W-:-:S10]  /*2ca0*/  IMAD.IADD R3, R5, 0x1, R0 ;  /* 0x0000000105037824 */ /* 0x000fd400078e0200 */
[----:B------:R-:W-:Y:S05]  /*2cb0*/  @P6 BRA `(.L_x_4151) ;  /* 0x00000000005c6947 */ /* 0x000fea0003800000 */
        /* <DEDUP_REMOVED lines=13> */
.L_x_4153:
[----:B------:R-:W-:-:S06]  /*2d90*/  UISETP.NE.AND UP2, UPT, UR5, 0x1, UPT ;  /* 0x000000010500788c */ /* 0x000fcc000bf45270 */
[----:B------:R-:W-:-:S05]  /*2da0*/  PLOP3.LUT P6, PT, PT, PT, UP2, 0x80, 0x0 ;  /* 0x000000000000781c */ /* 0x000fca0003fcf028 */
[----:B------:R-:W-:-:S08]  /*2db0*/  @UP2 ULDC.64 UR6, c[0x0][0x9e8] ;  /* 0x00027a0000062ab9 */ /* 0x000fd00000000a00 */
[----:B------:R-:W-:Y:S01]  /*2dc0*/  @P6 IMAD.HI.U32 R4, R0, UR6, RZ ;  /* 0x0000000600046c27 */ /* 0x000fe2000f8e00ff */
[----:B------:R-:W-:-:S13]  /*2dd0*/  PLOP3.LUT P6, PT, PT, PT, UP2, 0x80, 0x0 ;  /* 0x000000000000781c */ /* 0x000fda0003fcf028 */
[----:B------:R-:W-:-:S07]  /*2de0*/  @P6 SHF.R.U32.HI R0, RZ, UR7, R4 ;  /* 0x00000007ff006c19 */ /* 0x000fce0008011604 */
.L_x_4154:
[----:B------:R-:W-:Y:S05]  /*2df0*/  BSYNC B0 ;  /* 0x0000000000007941 */ /* 0x000fea0003800000 */
.L_x_4152:
[----:B------:R-:W-:-:S05]  /*2e00*/  IMAD R0, R0, UR5, R14 ;  /* 0x0000000500007c24 */ /* 0x000fca000f8e020e */
[----:B------:R-:W-:Y:S02]  /*2e10*/  VIMNMX R3, R3, R0, !PT ;  /* 0x0000000003037248 */ /* 0x000fe40007fe0100 */
[----:B------:R-:W-:-:S07]  /*2e20*/  VIADDMNMX R2, R0, UR5, R2, PT ;  /* 0x0000000500027c46 */ /* 0x000fce000b800102 */
.L_x_4151:
[C---:B------:R-:W-:Y:S01]  /*2e30*/  ISETP.GT.AND P2, PT, R3.reuse, 0x1, !P2 ;  /* 0x000000010300780c */ /* 0x040fe20005744270 */
[----:B------:R-:W-:Y:S01]  /*2e40*/  ULDC UR6, c[0x0][0x988] ;  /* 0x0002620000067ab9 */ /* 0x000fe20000000800 */
[----:B------:R-:W-:Y:S01]  /*2e50*/  ISETP.GT.AND P3, PT, R3, 0x8, !P3 ;  /* 0x000000080300780c */ /* 0x000fe20005f64270 */
[----:B------:R-:W-:Y:S01]  /*2e60*/  @UP0 ULDC UR14, c[0x0][0x450] ;  /* 0x00011400000e0ab9 */ /* 0x000fe20000000800 */
[C---:B------:R-:W-:Y:S02]  /*2e70*/  ISETP.LT.OR P2, PT, R2.reuse, 0x2, P2 ;  /* 0x000000020200780c */ /* 0x040fe40001741670 */
[----:B------:R-:W-:Y:S02]  /*2e80*/  ISETP.LT.OR P3, PT, R2, 0x9, P3 ;  /* 0x000000090200780c */ /* 0x000fe40001f61670 */
[----:B------:R-:W-:Y:S02]  /*2e90*/  FSEL R27, R27, -INF , !P2 ;  /* 0xff8000001b1b7808 */ /* 0x000fe40005000000 */
[----:B------:R-:W-:-:S02]  /*2ea0*/  ISETP.NE.AND P2, PT, R15, RZ, PT ;  /* 0x000000ff0f00720c */ /* 0x000fc40003f45270 */
[----:B------:R-:W-:Y:S02]  /*2eb0*/  FSEL R13, R30, -INF , !P3 ;  /* 0xff8000001e0d7808 */ /* 0x000fe40005800000 */
[----:B------:R-:W-:Y:S02]  /*2ec0*/  ISETP.GT.AND P2, PT, R3, 0x9, !P2 ;  /* 0x000000090300780c */ /* 0x000fe40005744270 */
[----:B------:R-:W-:Y:S02]  /*2ed0*/  ISETP.NE.AND P3, PT, R33, RZ, PT ;  /* 0x000000ff2100720c */ /* 0x000fe40003f65270 */
[----:B------:R-:W-:Y:S02]  /*2ee0*/  ISETP.LT.OR P2, PT, R2, 0xa, P2 ;  /* 0x0000000a0200780c */ /* 0x000fe40001741670 */
[----:B------:R-:W-:Y:S02]  /*2ef0*/  ISETP.NE.AND P6, PT, R73, RZ, PT ;  /* 0x000000ff4900720c */ /* 0x000fe40003fc5270 */
        /* <DEDUP_REMOVED lines=15> */
[----:B------:R-:W-:Y:S02]  /*2ff0*/  ISETP.GT.AND P2, PT, R3, 0x18, !P3 ;  /* 0x000000180300780c */ /* 0x000fe40005f44270 */
[----:B------:R-:W-:Y:S02]  /*3000*/  FMNMX.FTZ R0, R76, R0, !PT ;  /* 0x000000004c007209 */ /* 0x000fe40007810000 */
[----:B------:R-:W-:Y:S02]  /*3010*/  ISETP.LT.OR P2, PT, R2, 0x19, P2 ;  /* 0x000000190200780c */ /* 0x000fe40001741670 */
[----:B------:R-:W-:-:S02]  /*3020*/  FMNMX.FTZ R0, R40, R0, !PT ;  /* 0x0000000028007209 */ /* 0x000fc40007810000 */
[----:B------:R-:W-:Y:S02]  /*3030*/  FSEL R21, R38, -INF , !P2 ;  /* 0xff80000026157808 */ /* 0x000fe40005000000 */
[----:B------:R-:W-:Y:S02]  /*3040*/  ISETP.GT.AND P2, PT, R3, 0x19, !P6 ;  /* 0x000000190300780c */ /* 0x000fe40007744270 */
[----:B------:R-:W-:Y:S02]  /*3050*/  ISETP.NE.AND P6, PT, R25, RZ, PT ;  /* 0x000000ff1900720c */ /* 0x000fe40003fc5270 */
        /* <DEDUP_REMOVED lines=17> */
[----:B------:R-:W-:Y:S02]  /*3170*/  ISETP.NE.AND P2, PT, R41, RZ, PT ;  /* 0x000000ff2900720c */ /* 0x000fe40003f45270 */
[----:B------:R-:W-:Y:S02]  /*3180*/  FMNMX.FTZ R0, R56, R0, !PT ;  /* 0x0000000038007209 */ /* 0x000fe40007810000 */
[----:B------:R-:W-:Y:S02]  /*3190*/  ISETP.GT.AND P2, PT, R3, 0x28, !P2 ;  /* 0x000000280300780c */ /* 0x000fe40005744270 */
[----:B------:R-:W-:-:S02]  /*31a0*/  FMNMX.FTZ R0, R86, R0, !PT ;  /* 0x0000000056007209 */ /* 0x000fc40007810000 */
[----:B------:R-:W-:Y:S02]  /*31b0*/  ISETP.LT.OR P2, PT, R2, 0x29, P2 ;  /* 0x000000290200780c */ /* 0x000fe40001741670 */
[----:B------:R-:W-:Y:S02]  /*31c0*/  FMNMX.FTZ R0, R60, R0, !PT ;  /* 0x000000003c007209 */ /* 0x000fe40007810000 */
        /* <DEDUP_REMOVED lines=11> */
[----:B------:R-:W-:Y:S01]  /*3280*/  FMNMX.FTZ R4, R92, R0, !PT ;  /* 0x000000005c047209 */ /* 0x000fe20007810000 */
[----:B------:R-:W-:Y:S01]  /*3290*/  IMAD.U32 R0, RZ, RZ, UR6 ;  /* 0x00000006ff007e24 */ /* 0x000fe2000f8e00ff */
[----:B------:R-:W-:Y:S01]  /*32a0*/  ISETP.LT.OR P2, PT, R2, 0x31, P2 ;  /* 0x000000310200780c */ /* 0x000fe20001741670 */
[----:B------:R-:W-:Y:S01]  /*32b0*/  @UP0 ULDC UR6, c[0x0][0x44c] ;  /* 0x0001130000060ab9 */ /* 0x000fe20000000800 */
[----:B------:R-:W-:Y:S01]  /*32c0*/  ISETP.NE.AND P3, PT, R83, RZ, PT ;  /* 0x000000ff5300720c */ /* 0x000fe20003f65270 */
[----:B------:R-:W0:Y:S01]  /*32d0*/  SHFL.BFLY PT, R5, R4, 0x2, 0x1f ;  /* 0x0c401f0004057f89 */ /* 0x000e2200000e0000 */
[----:B------:R-:W-:Y:S01]  /*32e0*/  FSEL R33, R50, -INF , !P2 ;  /* 0xff80000032217808 */ /* 0x000fe20005000000 */
[----:B------:R-:W-:Y:S01]  /*32f0*/  UIMAD.WIDE.U32 UR6, UR38, UR6, URZ ;  /* 0x00000006260672a5 */ /* 0x000fe2000f8e003f */
[----:B------:R-:W-:-:S02]  /*3300*/  ISETP.NE.AND P2, PT, R79, RZ, PT ;  /* 0x000000ff4f00720c */ /* 0x000fc40003f45270 */
[C---:B------:R-:W-:Y:S01]  /*3310*/  ISETP.GT.AND P4, PT, R3.reuse, 0x51, !P4 ;  /* 0x000000510300780c */ /* 0x040fe20006784270 */
[----:B------:R-:W-:Y:S01]  /*3320*/  @UP0 USHF.R.U32.HI UR38, URZ, UR14, UR7 ;  /* 0x0000000e3f260299 */ /* 0x000fe20008011607 */
[C---:B------:R-:W-:Y:S02]  /*3330*/  ISETP.GT.AND P2, PT, R3.reuse, 0x31, !P2 ;  /* 0x000000310300780c */ /* 0x040fe40005744270 */
[----:B------:R-:W-:Y:S02]  /*3340*/  ISETP.GT.AND P5, PT, R3, 0x58, !P5 ;  /* 0x000000580300780c */ /* 0x000fe40006fa4270 */
[C---:B------:R-:W-:Y:S02]  /*3350*/  ISETP.LT.OR P2, PT, R2.reuse, 0x32, P2 ;  /* 0x000000320200780c */ /* 0x040fe40001741670 */
[----:B------:R-:W-:Y:S02]  /*3360*/  ISETP.LT.OR P4, PT, R2, 0x52, P4 ;  /* 0x000000520200780c */ /* 0x000fe40002781670 */
[----:B------:R-:W-:-:S02]  /*3370*/  FSEL R51, R51, -INF , !P2 ;  /* 0xff80000033337808 */ /* 0x000fc40005000000 */
[----:B------:R-:W-:Y:S02]  /*3380*/  ISETP.NE.AND P2, PT, R49, RZ, PT ;  /* 0x000000ff3100720c */ /* 0x000fe40003f45270 */
[C---:B------:R-:W-:Y:S02]  /*3390*/  ISETP.LT.OR P5, PT, R2.reuse, 0x59, P5 ;  /* 0x000000590200780c */ /* 0x040fe40002fa1670 */
[----:B------:R-:W-:Y:S02]  /*33a0*/  ISETP.GT.AND P2, PT, R3, 0x38, !P2 ;  /* 0x000000380300780c */ /* 0x000fe40005744270 */
[----:B------:R-:W-:Y:S02]  /*33b0*/  FSEL R67, R67, -INF , !P4 ;  /* 0xff80000043437808 */ /* 0x000fe40006000000 */
[----:B------:R-:W-:Y:S02]  /*33c0*/  ISETP.LT.OR P2, PT, R2, 0x39, P2 ;  /* 0x000000390200780c */ /* 0x000fe40001741670 */
[----:B0-----:R-:W-:-:S02]  /*33d0*/  FMNMX.FTZ R8, R4, R5, !PT ;  /* 0x0000000504087209 */ /* 0x001fc40007810000 */
[----:B------:R-:W-:Y:S02]  /*33e0*/  FSEL R37, R54, -INF , !P2 ;  /* 0xff80000036257808 */ /* 0x000fe40005000000 */
[----:B------:R-:W-:Y:S01]  /*33f0*/  ISETP.NE.AND P2, PT, R81, RZ, PT ;  /* 0x000000ff5100720c */ /* 0x000fe20003f45270 */
[----:B------:R-:W0:Y:S01]  /*3400*/  SHFL.BFLY PT, R5, R8, 0x1, 0x1f ;  /* 0x0c201f0008057f89 */ /* 0x000e2200000e0000 */
[----:B------:R-:W-:Y:S02]  /*3410*/  FSEL R49, R70, -INF , !P5 ;  /* 0xff80000046317808 */ /* 0x000fe40006800000 */
[----:B------:R-:W-:Y:S02]  /*3420*/  ISETP.GT.AND P2, PT, R3, 0x39, !P2 ;  /* 0x000000390300780c */ /* 0x000fe40005744270 */
[----:B------:R-:W-:Y:S02]  /*3430*/  R2UR UR11, R22 ;  /* 0x00000000160b72ca */ /* 0x000fe400000e0000 */
[----:B------:R-:W-:-:S04]  /*3440*/  ISETP.LT.OR P2, PT, R2, 0x3a, P2 ;  /* 0x0000003a0200780c */ /* 0x000fc80001741670 */
[----:B------:R-:W-:Y:S02]  /*3450*/  FSEL R55, R55, -INF , !P2 ;  /* 0xff80000037377808 */ /* 0x000fe40005000000 */
[----:B------:R-:W-:-:S04]  /*3460*/  ISETP.NE.AND P2, PT, R53, RZ, PT ;  /* 0x000000ff3500720c */ /* 0x000fc80003f45270 */
[----:B------:R-:W-:Y:S01]  /*3470*/  ISETP.GT.AND P2, PT, R3, 0x40, !P2 ;  /* 0x000000400300780c */ /* 0x000fe20005744270 */
[----:B------:R-:W-:-:S03]  /*3480*/  UIADD3 UR38, UR11, UR38, URZ ;  /* 0x000000260b267290 */ /* 0x000fc6000fffe03f */
[----:B------:R-:W-:Y:S01]  /*3490*/  ISETP.LT.OR P2, PT, R2, 0x41, P2 ;  /* 0x000000410200780c */ /* 0x000fe20001741670 */
[----:B------:R-:W-:Y:S01]  /*34a0*/  UIADD3 UR4, UR38, UR4, URZ ;  /* 0x0000000426047290 */ /* 0x000fe2000fffe03f */
[----:B0-----:R-:W-:Y:S02]  /*34b0*/  FMNMX.FTZ R5, R8, R5, !PT ;  /* 0x0000000508057209 */ /* 0x001fe40007810000 */
[----:B------:R-:W-:Y:S02]  /*34c0*/  FSEL R41, R58, -INF , !P2 ;  /* 0xff8000003a297808 */ /* 0x000fe40005000000 */
[----:B------:R-:W-:Y:S01]  /*34d0*/  ISETP.GT.AND P2, PT, R3, 0x41, !P3 ;  /* 0x000000410300780c */ /* 0x000fe20005f44270 */
[----:B------:R-:W-:Y:S01]  /*34e0*/  FMUL.FTZ R14, R5, R0 ;  /* 0x00000000050e7220 */ /* 0x000fe20000410000 */
[----:B------:R-:W-:Y:S02]  /*34f0*/  ISETP.NE.AND P3, PT, R61, RZ, PT ;  /* 0x000000ff3d00720c */ /* 0x000fe40003f65270 */
[----:B------:R-:W-:-:S02]  /*3500*/  ISETP.LT.OR P2, PT, R2, 0x42, P2 ;  /* 0x000000420200780c */ /* 0x000fc40001741670 */
[----:B------:R-:W-:Y:S02]  /*3510*/  ISETP.GT.AND P3, PT, R3, 0x50, !P3 ;  /* 0x000000500300780c */ /* 0x000fe40005f64270 */
[----:B------:R-:W-:Y:S02]  /*3520*/  FSEL R59, R59, -INF , !P2 ;  /* 0xff8000003b3b7808 */ /* 0x000fe40005000000 */
[----:B------:R-:W-:Y:S02]  /*3530*/  ISETP.GT.AND P2, PT, R3, RZ, !P6 ;  /* 0x000000ff0300720c */ /* 0x000fe40007744270 */
[----:B------:R-:W-:Y:S02]  /*3540*/  ISETP.NE.AND P6, PT, R57, RZ, PT ;  /* 0x000000ff3900720c */ /* 0x000fe40003fc5270 */
[C---:B------:R-:W-:Y:S02]  /*3550*/  ISETP.LT.OR P2, PT, R2.reuse, 0x1, P2 ;  /* 0x000000010200780c */ /* 0x040fe40001741670 */
[----:B------:R-:W-:-:S02]  /*3560*/  ISETP.LT.OR P3, PT, R2, 0x51, P3 ;  /* 0x000000510200780c */ /* 0x000fc40001f61670 */
[----:B------:R-:W-:Y:S02]  /*3570*/  FSEL R9, R26, -INF , !P2 ;  /* 0xff8000001a097808 */ /* 0x000fe40005000000 */
[----:B------:R-:W-:Y:S02]  /*3580*/  FSETP.NEU.FTZ.AND P2, PT, R5, -INF , PT ;  /* 0xff8000000500780b */ /* 0x000fe40003f5d000 */
[----:B------:R-:W-:Y:S02]  /*3590*/  FMNMX.FTZ R4, R9, R27, !PT ;  /* 0x0000001b09047209 */ /* 0x000fe40007810000 */
[----:B------:R-:W-:Y:S02]  /*35a0*/  FSEL R57, R14, RZ, P2 ;  /* 0x000000ff0e397208 */ /* 0x000fe40001000000 */
[----:B------:R-:W-:Y:S02]  /*35b0*/  FMNMX.FTZ R4, R13, R4, !PT ;  /* 0x000000040d047209 */ /* 0x000fe40007810000 */
[----:B------:R-:W-:Y:S01]  /*35c0*/  ISETP.GT.AND P2, PT, R3, 0x48, !P6 ;  /* 0x000000480300780c */ /* 0x000fe20007744270 */
[--C-:B------:R-:W-:Y:S01]  /*35d0*/  FFMA.FTZ R30, R80, R0, -R57.reuse ;  /* 0x00000000501e7223 */ /* 0x100fe20000010839 */
[----:B------:R-:W-:Y:S01]  /*35e0*/  FMNMX.FTZ R4, R31, R4, !PT ;  /* 0x000000041f047209 */ /* 0x000fe20007810000 */
[-CC-:B------:R-:W-:Y:S01]  /*35f0*/  FFMA.FTZ R8, R24, R0.reuse, -R57.reuse ;  /* 0x0000000018087223 */ /* 0x180fe20000010839 */
[----:B------:R-:W-:Y:S01]  /*3600*/  ISETP.LT.OR P2, PT, R2, 0x49, P2 ;  /* 0x000000490200780c */ /* 0x000fe20001741670 */
[--C-:B------:R-:W-:Y:S01]  /*3610*/  FFMA.FTZ R14, R20, R0, -R57.reuse ;  /* 0x00000000140e7223 */ /* 0x100fe20000010839 */
[----:B------:R-:W-:Y:S01]  /*3620*/  FMNMX.FTZ R4, R15, R4, !PT ;  /* 0x000000040f047209 */ /* 0x000fe20007810000 */
[----:B------:R0:W-:Y:S01]  /*3630*/  MUFU.EX2 R77, R30 ;  /* 0x0000001e004d7308 */ /* 0x0001e20000000800 */
[----:B------:R-:W-:Y:S01]  /*3640*/  FSEL R45, R62, -INF , !P2 ;  /* 0xff8000003e2d7808 */ /* 0x000fe20005000000 */
[--C-:B------:R-:W-:Y:S01]  /*3650*/  FFMA.FTZ R20, R28, R0, -R57.reuse ;  /* 0x000000001c147223 */ /* 0x100fe20000010839 */
[----:B------:R-:W-:Y:S01]  /*3660*/  FMNMX.FTZ R4, R35, R4, !PT ;  /* 0x0000000423047209 */ /* 0x000fe20007810000 */
[-CC-:B------:R-:W-:Y:S01]  /*3670*/  FFMA.FTZ R24, R72, R0.reuse, -R57.reuse ;  /* 0x0000000048187223 */ /* 0x180fe20000010839 */
[----:B------:R-:W-:Y:S01]  /*3680*/  ISETP.NE.AND P2, PT, R85, RZ, PT ;  /* 0x000000ff5500720c */ /* 0x000fe20003f45270 */
[--C-:B------:R-:W-:Y:S01]  /*3690*/  FFMA.FTZ R26, R32, R0, -R57.reuse ;  /* 0x00000000201a7223 */ /* 0x100fe20000010839 */
[----:B------:R-:W-:Y:S01]  /*36a0*/  FMNMX.FTZ R4, R21, R4, !PT ;  /* 0x0000000415047209 */ /* 0x000fe20007810000 */
[----:B------:R-:W-:Y:S01]  /*36b0*/  MUFU.EX2 R8, R8 ;  /* 0x0000000800087308 */ /* 0x000fe20000000800 */
[----:B------:R-:W-:Y:S01]  /*36c0*/  ISETP.GT.AND P2, PT, R3, 0x49, !P2 ;  /* 0x000000490300780c */ /* 0x000fe20005744270 */
[--C-:B0-----:R-:W-:Y:S01]  /*36d0*/  FFMA.FTZ R30, R86, R0, -R57.reuse ;  /* 0x00000000561e7223 */ /* 0x101fe20000010839 */
[----:B------:R-:W-:Y:S01]  /*36e0*/  FMNMX.FTZ R4, R39, R4, !PT ;  /* 0x0000000427047209 */ /* 0x000fe20007810000 */
[-CC-:B------:R-:W-:Y:S01]  /*36f0*/  FFMA.FTZ R28, R36, R0.reuse, -R57.reuse ;  /* 0x00000000241c7223 */ /* 0x180fe20000010839 */
[----:B------:R-:W-:Y:S01]  /*3700*/  ISETP.LT.OR P2, PT, R2, 0x4a, P2 ;  /* 0x0000004a0200780c */ /* 0x000fe20001741670 */
[--C-:B------:R-:W-:Y:S01]  /*3710*/  FFMA.FTZ R42, R90, R0, -R57.reuse ;  /* 0x000000005a2a7223 */ /* 0x100fe20000010839 */
[----:B------:R-:W-:Y:S01]  /*3720*/  FMNMX.FTZ R4, R25, R4, !PT ;  /* 0x0000000419047209 */ /* 0x000fe20007810000 */
[----:B------:R0:W1:Y:S01]  /*3730*/  MUFU.EX2 R61, R14 ;  /* 0x0000000e003d7308 */ /* 0x0000620000000800 */
[----:B------:R-:W-:Y:S01]  /*3740*/  ISETP.NE.AND P6, PT, R65, RZ, PT ;  /* 0x000000ff4100720c */ /* 0x000fe20003fc5270 */
[--C-:B------:R-:W-:Y:S01]  /*3750*/  FFMA.FTZ R38, R56, R0, -R57.reuse ;  /* 0x0000000038267223 */ /* 0x100fe20000010839 */
[----:B------:R-:W-:Y:S01]  /*3760*/  FMNMX.FTZ R4, R43, R4, !PT ;  /* 0x000000042b047209 */ /* 0x000fe20007810000 */
[-CC-:B------:R-:W-:Y:S01]  /*3770*/  FFMA.FTZ R32, R48, R0.reuse, -R57.reuse ;  /* 0x0000000030207223 */ /* 0x180fe20000010839 */
[----:B------:R-:W-:Y:S01]  /*3780*/  FSEL R63, R63, -INF , !P2 ;  /* 0xff8000003f3f7808 */ /* 0x000fe20005000000 */
[--C-:B------:R-:W-:Y:S01]  /*3790*/  FFMA.FTZ R34, R52, R0, -R57.reuse ;  /* 0x0000000034227223 */ /* 0x100fe20000010839 */
[----:B------:R-:W-:Y:S01]  /*37a0*/  FMNMX.FTZ R4, R29, R4, !PT ;  /* 0x000000041d047209 */ /* 0x000fe20007810000 */
[----:B------:R-:W-:Y:S01]  /*37b0*/  MUFU.EX2 R83, R30 ;  /* 0x0000001e00537308 */ /* 0x000fe20000000800 */
[----:B------:R-:W-:Y:S01]  /*37c0*/  ISETP.GT.AND P6, PT, R3, 0x59, !P6 ;  /* 0x000000590300780c */ /* 0x000fe200077c4270 */
[--C-:B0-----:R-:W-:Y:S01]  /*37d0*/  FFMA.FTZ R14, R74, R0, -R57.reuse ;  /* 0x000000004a0e7223 */ /* 0x101fe20000010839 */
[----:B------:R-:W-:Y:S01]  /*37e0*/  FMNMX.FTZ R4, R47, R4, !PT ;  /* 0x000000042f047209 */ /* 0x000fe20007810000 */
[----:B------:R-:W-:Y:S01]  /*37f0*/  FFMA.FTZ R36, R84, R0, -R57 ;  /* 0x0000000054247223 */ /* 0x000fe20000010839 */
[----:B------:R-:W-:-:S02]  /*3800*/  FSEL R3, R66, -INF , !P3 ;  /* 0xff80000042037808 */ /* 0x000fc40005800000 */
[----:B------:R-:W-:Y:S01]  /*3810*/  FMNMX.FTZ R4, R33, R4, !PT ;  /* 0x0000000421047209 */ /* 0x000fe20007810000 */
[----:B------:R-:W-:Y:S01]  /*3820*/  MUFU.EX2 R20, R20 ;  /* 0x0000001400147308 */ /* 0x000fe20000000800 */
[----:B------:R-:W-:Y:S01]  /*3830*/  ISETP.LT.OR P6, PT, R2, 0x5a, P6 ;  /* 0x0000005a0200780c */ /* 0x000fe200037c1670 */
[--C-:B------:R-:W-:Y:S01]  /*3840*/  FFMA.FTZ R2, R44, R0, -R57.reuse ;  /* 0x000000002c027223 */ /* 0x100fe20000010839 */
[----:B------:R-:W-:Y:S01]  /*3850*/  FMNMX.FTZ R4, R51, R4, !PT ;  /* 0x0000000433047209 */ /* 0x000fe20007810000 */
[----:B------:R-:W-:Y:S01]  /*3860*/  FFMA.FTZ R44, R68, R0, -R57 ;  /* 0x00000000442c7223 */ /* 0x000fe20000010839 */
[----:B------:R-:W-:Y:S02]  /*3870*/  FSEL R71, R71, -INF , !P6 ;  /* 0xff80000047477808 */ /* 0x000fe40007000000 */
[----:B------:R-:W-:Y:S01]  /*3880*/  FMNMX.FTZ R4, R37, R4, !PT ;  /* 0x0000000425047209 */ /* 0x000fe20007810000 */
[----:B------:R0:W2:Y:S01]  /*3890*/  MUFU.EX2 R65, R24 ;  /* 0x0000001800417308 */ /* 0x0000a20000000800 */
[----:B-1----:R-:W-:-:S02]  /*38a0*/  F2FP.BF16.F32.PACK_AB R188, R61, R8 ;  /* 0x000000083dbc723e */ /* 0x002fc400000010ff */
[----:B------:R-:W-:-:S04]  /*38b0*/  FMNMX.FTZ R4, R55, R4, !PT ;  /* 0x0000000437047209 */ /* 0x000fc80007810000 */
[----:B------:R-:W-:Y:S01]  /*38c0*/  FMNMX.FTZ R4, R41, R4, !PT ;  /* 0x0000000429047209 */ /* 0x000fe20007810000 */
[----:B------:R-:W-:Y:S01]  /*38d0*/  MUFU.EX2 R26, R26 ;  /* 0x0000001a001a7308 */ /* 0x000fe20000000800 */
[----:B0-----:R-:W-:Y:S02]  /*38e0*/  FFMA.FTZ R24, R76, R0, -R57 ;  /* 0x000000004c187223 */ /* 0x001fe40000010839 */
[----:B------:R-:W-:-:S04]  /*38f0*/  FMNMX.FTZ R4, R59, R4, !PT ;  /* 0x000000043b047209 */ /* 0x000fc80007810000 */
[----:B------:R-:W-:Y:S01]  /*3900*/  FMNMX.FTZ R4, R45, R4, !PT ;  /* 0x000000042d047209 */ /* 0x000fe20007810000 */
[----:B------:R0:W1:Y:S01]  /*3910*/  MUFU.EX2 R69, R14 ;  /* 0x0000000e00457308 */ /* 0x0000620000000800 */
[----:B--2---:R-:W-:Y:S02]  /*3920*/  F2FP.BF16.F32.PACK_AB R190, R65, R20 ;  /* 0x0000001441be723e */ /* 0x004fe400000010ff */
[----:B------:R-:W-:-:S04]  /*3930*/  FMNMX.FTZ R4, R63, R4, !PT ;  /* 0x000000043f047209 */ /* 0x000fc80007810000 */
[----:B------:R-:W-:Y:S01]  /*3940*/  FMNMX.FTZ R4, R3, R4, !PT ;  /* 0x0000000403047209 */ /* 0x000fe20007810000 */
[----:B------:R-:W-:Y:S01]  /*3950*/  MUFU.EX2 R28, R28 ;  /* 0x0000001c001c7308 */ /* 0x000fe20000000800 */
[-CC-:B0-----:R-:W-:Y:S01]  /*3960*/  FFMA.FTZ R14, R40, R0.reuse, -R57.reuse ;  /* 0x00000000280e7223 */ /* 0x181fe20000010839 */
[----:B------:R-:W-:Y:S01]  /*3970*/  FFMA.FTZ R40, R88, R0, -R57 ;  /* 0x0000000058287223 */ /* 0x000fe20000010839 */
[----:B------:R-:W-:-:S04]  /*3980*/  FMNMX.FTZ R4, R67, R4, !PT ;  /* 0x0000000443047209 */ /* 0x000fc80007810000 */
[----:B------:R-:W-:Y:S01]  /*3990*/  FMNMX.FTZ R4, R49, R4, !PT ;  /* 0x0000000431047209 */ /* 0x000fe20007810000 */
[----:B------:R0:W2:Y:S01]  /*39a0*/  MUFU.EX2 R73, R24 ;  /* 0x0000001800497308 */ /* 0x0000a20000000800 */
[----:B-1----:R-:W-:Y:S02]  /*39b0*/  F2FP.BF16.F32.PACK_AB R184, R69, R26 ;  /* 0x0000001a45b8723e */ /* 0x002fe400000010ff */
[----:B------:R-:W-:-:S05]  /*39c0*/  FMNMX.FTZ R4, R71, R4, !PT ;  /* 0x0000000447047209 */ /* 0x000fca0007810000 */
[----:B------:R-:W1:Y:S01]  /*39d0*/  SHFL.BFLY PT, R53, R4, 0x2, 0x1f ;  /* 0x0c401f0004357f89 */ /* 0x000e6200000e0000 */
[----:B------:R-:W-:Y:S01]  /*39e0*/  MUFU.EX2 R85, R40 ;  /* 0x0000002800557308 */ /* 0x000fe20000000800 */
[----:B0-----:R-:W-:-:S07]  /*39f0*/  FFMA.FTZ R24, R78, R0, -R57 ;  /* 0x000000004e187223 */ /* 0x001fce0000010839 */
[----:B------:R-:W-:Y:S01]  /*3a00*/  MUFU.EX2 R14, R14 ;  /* 0x0000000e000e7308 */ /* 0x000fe20000000800 */
[----:B--2---:R-:W-:-:S07]  /*3a10*/  F2FP.BF16.F32.PACK_AB R186, R73, R28 ;  /* 0x0000001c49ba723e */ /* 0x004fce00000010ff */
[----:B------:R0:W2:Y:S01]  /*3a20*/  MUFU.EX2 R75, R24 ;  /* 0x00000018004b7308 */ /* 0x0000a20000000800 */
[----:B-1----:R-:W-:-:S07]  /*3a30*/  FMNMX.FTZ R53, R4, R53, !PT ;  /* 0x0000003504357209 */ /* 0x002fce0007810000 */
[----:B------:R-:W-:Y:S01]  /*3a40*/  MUFU.EX2 R87, R42 ;  /* 0x0000002a00577308 */ /* 0x000fe20000000800 */
[----:B0-----:R-:W-:Y:S01]  /*3a50*/  FFMA.FTZ R24, R82, R0, -R57 ;  /* 0x0000000052187223 */ /* 0x001fe20000010839 */
[----:B------:R-:W0:Y:S06]  /*3a60*/  SHFL.BFLY PT, R4, R53, 0x1, 0x1f ;  /* 0x0c201f0035047f89 */ /* 0x000e2c00000e0000 */
[----:B------:R-:W1:Y:S01]  /*3a70*/  MUFU.EX2 R2, R2 ;  /* 0x0000000200027308 */ /* 0x000e620000000800 */
[----:B--2---:R-:W-:-:S07]  /*3a80*/  F2FP.BF16.F32.PACK_AB R180, R75, R14 ;  /* 0x0000000e4bb4723e */ /* 0x004fce00000010ff */
[----:B------:R-:W-:Y:S08]  /*3a90*/  MUFU.EX2 R32, R32 ;  /* 0x0000002000207308 */ /* 0x000ff00000000800 */
[----:B------:R2:W3:Y:S01]  /*3aa0*/  MUFU.EX2 R79, R24 ;  /* 0x00000018004f7308 */ /* 0x0004e20000000800 */
[----:B-1----:R-:W-:Y:S02]  /*3ab0*/  F2FP.BF16.F32.PACK_AB R182, R77, R2 ;  /* 0x000000024db6723e */ /* 0x002fe400000010ff */
[----:B0-----:R-:W-:-:S04]  /*3ac0*/  FMNMX.FTZ R4, R53, R4, !PT ;  /* 0x0000000435047209 */ /* 0x001fc80007810000 */
[C---:B------:R-:W-:Y:S01]  /*3ad0*/  FSETP.NEU.FTZ.AND P2, PT, R4.reuse, -INF , PT ;  /* 0xff8000000400780b */ /* 0x040fe20003f5d000 */
[-C--:B------:R-:W-:Y:S01]  /*3ae0*/  FMUL.FTZ R30, R4, R0.reuse ;  /* 0x00000000041e7220 */ /* 0x080fe20000410000 */
[----:B------:R-:W-:Y:S01]  /*3af0*/  MUFU.EX2 R34, R34 ;  /* 0x0000002200227308 */ /* 0x000fe20000000800 */
[----:B--2---:R-:W-:-:S03]  /*3b00*/  FFMA.FTZ R24, R60, R0, -R57 ;  /* 0x000000003c187223 */ /* 0x004fc60000010839 */
[----:B------:R-:W-:Y:S02]  /*3b10*/  FSEL R30, R30, RZ, P2 ;  /* 0x000000ff1e1e7208 */ /* 0x000fe40001000000 */
[----:B------:R-:W-:Y:S02]  /*3b20*/  PLOP3.LUT P2, PT, PT, PT, UP1, 0x40, 0x0 ;  /* 0x000000000000781c */ /* 0x000fe40003f4e818 */
        /* <DEDUP_REMOVED lines=16> */
[----:B------:R-:W2:Y:S01]  /*3c30*/  MUFU.EX2 R40, R27 ;  /* 0x0000001b00287308 */ /* 0x000ea20000000800 */
[----:B-1----:R-:W-:Y:S01]  /*3c40*/  FADD.FTZ R9, R8, R61 ;  /* 0x0000003d08097221 */ /* 0x002fe20000010000 */
[-C--:B------:R-:W-:Y:S01]  /*3c50*/  FFMA.FTZ R36, R64, R0.reuse, -R57 ;  /* 0x0000000040247223 */ /* 0x080fe20000010839 */
[-CC-:B------:R-:W-:Y:S01]  /*3c60*/  FFMA.FTZ R37, R37, R0.reuse, -R30.reuse ;  /* 0x0000000025257223 */ /* 0x180fe2000001081e */
[-CC-:B------:R-:W-:Y:S01]  /*3c70*/  FFMA.FTZ R55, R55, R0.reuse, -R30.reuse ;  /* 0x0000000037377223 */ /* 0x180fe2000001081e */
[----:B------:R-:W-:Y:S01]  /*3c80*/  FADD.FTZ R54, R20, R9 ;  /* 0x0000000914367221 */ /* 0x000fe20000010000 */
[-CC-:B------:R-:W-:Y:S01]  /*3c90*/  FFMA.FTZ R41, R41, R0.reuse, -R30.reuse ;  /* 0x0000000029297223 */ /* 0x180fe2000001081e */
[-C--:B------:R-:W-:Y:S01]  /*3ca0*/  FFMA.FTZ R59, R59, R0.reuse, -R30 ;  /* 0x000000003b3b7223 */ /* 0x080fe2000001081e */
[----:B------:R-:W1:Y:S01]  /*3cb0*/  MUFU.EX2 R13, R13 ;  /* 0x0000000d000d7308 */ /* 0x000e620000000800 */
[----:B------:R-:W-:Y:S01]  /*3cc0*/  FADD.FTZ R9, R65, R54 ;  /* 0x0000003641097221 */ /* 0x000fe20000010000 */
[-CC-:B------:R-:W-:Y:S01]  /*3cd0*/  FFMA.FTZ R45, R45, R0.reuse, -R30.reuse ;  /* 0x000000002d2d7223 */ /* 0x180fe2000001081e */
[-CC-:B------:R-:W-:Y:S01]  /*3ce0*/  FFMA.FTZ R63, R63, R0.reuse, -R30.reuse ;  /* 0x000000003f3f7223 */ /* 0x180fe2000001081e */
[-CC-:B------:R-:W-:Y:S01]  /*3cf0*/  FFMA.FTZ R3, R3, R0.reuse, -R30.reuse ;  /* 0x0000000003037223 */ /* 0x180fe2000001081e */
[----:B------:R-:W-:Y:S01]  /*3d00*/  FADD.FTZ R54, R26, R9 ;  /* 0x000000091a367221 */ /* 0x000fe20000010000 */
[-CC-:B------:R-:W-:Y:S01]  /*3d10*/  FFMA.FTZ R67, R67, R0.reuse, -R30.reuse ;  /* 0x0000000043437223 */ /* 0x180fe2000001081e */
[-C--:B------:R-:W-:Y:S01]  /*3d20*/  FFMA.FTZ R49, R49, R0.reuse, -R30 ;  /* 0x0000000031317223 */ /* 0x080fe2000001081e */
[----:B------:R-:W4:Y:S01]  /*3d30*/  MUFU.EX2 R42, R31 ;  /* 0x0000001f002a7308 */ /* 0x000f220000000800 */
[----:B------:R-:W-:Y:S01]  /*3d40*/  FADD.FTZ R9, R69, R54 ;  /* 0x0000003645097221 */ /* 0x000fe20000010000 */
[-C--:B------:R-:W-:Y:S01]  /*3d50*/  FFMA.FTZ R30, R71, R0.reuse, -R30 ;  /* 0x00000000471e7223 */ /* 0x080fe2000001081e */
[----:B------:R-:W-:Y:S01]  /*3d60*/  FFMA.FTZ R57, R92, R0, -R57 ;  /* 0x000000005c397223 */ /* 0x000fe20000010839 */
[----:B---3--:R-:W-:Y:S01]  /*3d70*/  F2FP.BF16.F32.PACK_AB R176, R79, R32 ;  /* 0x000000204fb0723e */ /* 0x008fe200000010ff */
[----:B------:R-:W-:Y:S01]  /*3d80*/  FADD.FTZ R56, R28, R9 ;  /* 0x000000091c387221 */ /* 0x000fe20000010000 */
[----:B0-----:R-:W-:-:S02]  /*3d90*/  F2FP.BF16.F32.PACK_AB R178, R81, R34 ;  /* 0x0000002251b2723e */ /* 0x001fc400000010ff */
[----:B------:R-:W0:Y:S01]  /*3da0*/  MUFU.EX2 R15, R15 ;  /* 0x0000000f000f7308 */ /* 0x000e220000000800 */
[----:B------:R-:W-:Y:S01]  /*3db0*/  FADD.FTZ R9, R73, R56 ;  /* 0x0000003849097221 */ /* 0x000fe20000010000 */
[----:B--2---:R-:W-:Y:S01]  /*3dc0*/  FADD.FTZ R56, R189, R40 ;  /* 0x00000028bd387221 */ /* 0x004fe20000010000 */
[----:B------:R-:W-:Y:S02]  /*3dd0*/  F2FP.BF16.F32.PACK_AB R189, R40, R189 ;  /* 0x000000bd28bd723e */ /* 0x000fe400000010ff */
[----:B------:R-:W-:Y:S01]  /*3de0*/  FADD.FTZ R58, R14, R9 ;  /* 0x000000090e3a7221 */ /* 0x000fe20000010000 */
[----:B-1----:R-:W-:Y:S02]  /*3df0*/  FADD.FTZ R9, R13, R56 ;  /* 0x000000380d097221 */ /* 0x002fe40000010000 */
[----:B------:R-:W1:Y:S01]  /*3e00*/  MUFU.EX2 R46, R35 ;  /* 0x00000023002e7308 */ /* 0x000e620000000800 */
[----:B------:R-:W-:Y:S01]  /*3e10*/  FADD.FTZ R27, R75, R58 ;  /* 0x0000003a4b1b7221 */ /* 0x000fe20000010000 */
[C---:B----4-:R-:W-:Y:S01]  /*3e20*/  FADD.FTZ R56, R42.reuse, R9 ;  /* 0x000000092a387221 */ /* 0x050fe20000010000 */
[----:B------:R-:W-:-:S02]  /*3e30*/  F2FP.BF16.F32.PACK_AB R191, R42, R13 ;  /* 0x0000000d2abf723e */ /* 0x000fc400000010ff */
[----:B------:R-:W-:-:S03]  /*3e40*/  FADD.FTZ R58, R2, R27 ;  /* 0x0000001b023a7221 */ /* 0x000fc60000010000 */
[----:B------:R-:W2:Y:S01]  /*3e50*/  MUFU.EX2 R21, R21 ;  /* 0x0000001500157308 */ /* 0x000ea20000000800 */
[----:B0-----:R-:W-:Y:S01]  /*3e60*/  FADD.FTZ R9, R15, R56 ;  /* 0x000000380f097221 */ /* 0x001fe20000010000 */
[----:B------:R-:W-:-:S04]  /*3e70*/  FADD.FTZ R27, R77, R58 ;  /* 0x0000003a4d1b7221 */ /* 0x000fc80000010000 */
[----:B------:R-:W-:Y:S02]  /*3e80*/  FADD.FTZ R58, R32, R27 ;  /* 0x0000001b203a7221 */ /* 0x000fe40000010000 */
[----:B------:R-:W0:Y:S01]  /*3e90*/  MUFU.EX2 R48, R39 ;  /* 0x0000002700307308 */ /* 0x000e220000000800 */
[C---:B-1----:R-:W-:Y:S01]  /*3ea0*/  FADD.FTZ R56, R46.reuse, R9 ;  /* 0x000000092e387221 */ /* 0x042fe20000010000 */
[----:B------:R-:W-:Y:S01]  /*3eb0*/  FADD.FTZ R27, R79, R58 ;  /* 0x0000003a4f1b7221 */ /* 0x000fe20000010000 */
[----:B------:R-:W-:-:S03]  /*3ec0*/  F2FP.BF16.F32.PACK_AB R185, R46, R15 ;  /* 0x0000000f2eb9723e */ /* 0x000fc600000010ff */
[----:B------:R-:W-:Y:S02]  /*3ed0*/  FADD.FTZ R60, R34, R27 ;  /* 0x0000001b223c7221 */ /* 0x000fe40000010000 */
[----:B------:R-:W1:Y:S01]  /*3ee0*/  MUFU.EX2 R25, R25 ;  /* 0x0000001900197308 */ /* 0x000e620000000800 */
[----:B--2---:R-:W-:Y:S01]  /*3ef0*/  FADD.FTZ R9, R21, R56 ;  /* 0x0000003815097221 */ /* 0x004fe20000010000 */
[----:B------:R-:W-:-:S06]  /*3f00*/  FADD.FTZ R27, R81, R60 ;  /* 0x0000003c511b7221 */ /* 0x000fcc0000010000 */
        /* <DEDUP_REMOVED lines=53> */
[----:B-1----:R-:W-:-:S04]  /*4260*/  FADD.FTZ R13, R49, R14 ;  /* 0x0000000e310d7221 */ /* 0x002fc80000010000 */
[C---:B--2---:R-:W-:Y:S01]  /*4270*/  FADD.FTZ R8, R30.reuse, R13 ;  /* 0x0000000d1e087221 */ /* 0x044fe20000010000 */
[----:B------:R-:W-:Y:S01]  /*4280*/  F2FP.BF16.F32.PACK_AB R171, R30, R49 ;  /* 0x000000311eab723e */ /* 0x000fe200000010ff */
[----:B------:R-:W-:Y:S02]  /*4290*/  VIADD R13, R23, 0xfffffffe ;  /* 0xfffffffe170d7836 */ /* 0x000fe40000000000 */
        /* <DEDUP_REMOVED lines=13> */
.L_x_4156:
[----:B------:R-:W-:-:S11]  /*4370*/  UISETP.NE.AND UP2, UPT, UR5, 0x1, UPT ;  /* 0x000000010500788c */ /* 0x000fd6000bf45270 */
[----:B------:R-:W-:Y:S02]  /*4380*/  @UP2 ULDC.64 UR14, c[0x0][0x9e8] ;  /* 0x00027a00000e2ab9 */ /* 0x000fe40000000a00 */
[----:B------:R-:W-:-:S04]  /*4390*/  UIMAD.WIDE.U32 UR6, UR11, UR14, URZ ;  /* 0x0000000e0b0672a5 */ /* 0x000fc8000f8e003f */
[----:B------:R-:W-:-:S12]  /*43a0*/  @UP2 USHF.R.U32.HI UR11, URZ, UR15, UR7 ;  /* 0x0000000f3f0b2299 */ /* 0x000fd80008011607 */
.L_x_4157:
[----:B------:R-:W-:-:S04]  /*43b0*/  UIMAD UR5, UR11, UR5, UR5 ;  /* 0x000000050b0572a4 */ /* 0x000fc8000f8e0205 */
[----:B------:R-:W-:-:S04]  /*43c0*/  UISETP.LT.AND UP2, UPT, UR4, UR5, UPT ;  /* 0x000000050400728c */ /* 0x000fc8000bf41270 */
[----:B------:R-:W-:-:S12]  /*43d0*/  USEL UR4, UR4, UR5, UP2 ;  /* 0x0000000504047287 */ /* 0x000fd80009000000 */
.L_x_4155:
[----:B------:R-:W-:Y:S01]  /*43e0*/  R2UR UR6, R17 ;  /* 0x00000000110672ca */ /* 0x000fe200000e0000 */
[----:B------:R-:W-:Y:S01]  /*43f0*/  UIMAD.WIDE UR4, UR4, 0x2aaaaaab, URZ ;  /* 0x2aaaaaab040478a5 */ /* 0x000fe2000f8e023f */
[----:B------:R-:W-:Y:S01]  /*4400*/  IMAD.MOV.U32 R3, RZ, RZ, 0x3f800000 ;  /* 0x3f800000ff037424 */ /* 0x000fe200078e00ff */
[----:B------:R-:W-:Y:S01]  /*4410*/  CS2R R118, SRZ ;  /* 0x0000000000767805 */ /* 0x000fe2000001ff00 */
[----:B------:R-:W-:Y:S01]  /*4420*/  IMAD.MOV.U32 R2, RZ, RZ, 0x3f800000 ;  /* 0x3f800000ff027424 */ /* 0x000fe200078e00ff */
[----:B------:R-:W-:Y:S01]  /*4430*/  USHF.R.U32.HI UR4, URZ, 0x1f, UR5 ;  /* 0x0000001f3f047899 */ /* 0x000fe20008011605 */
[----:B------:R-:W-:Y:S02]  /*4440*/  CS2R R116, SRZ ;  /* 0x0000000000747805 */ /* 0x000fe4000001ff00 */
[----:B------:R-:W-:Y:S02]  /*4450*/  CS2R R114, SRZ ;  /* 0x0000000000727805 */ /* 0x000fe4000001ff00 */
[----:B------:R-:W-:Y:S01]  /*4460*/  CS2R R112, SRZ ;  /* 0x0000000000707805 */ /* 0x000fe2000001ff00 */
[----:B------:R-:W-:Y:S01]  /*4470*/  ULEA.HI.SX32 UR4, UR5, UR4, 0x1c ;  /* 0x0000000405047291 */ /* 0x000fe2000f8fe23f */
[----:B------:R-:W-:-:S02]  /*4480*/  CS2R R110, SRZ ;  /* 0x00000000006e7805 */ /* 0x000fc4000001ff00 */
[----:B------:R-:W-:Y:S01]  /*4490*/  CS2R R108, SRZ ;  /* 0x00000000006c7805 */ /* 0x000fe2000001ff00 */
[----:B------:R-:W-:Y:S01]  /*44a0*/  UMOV UR5, URZ ;  /* 0x0000003f00057c82 */ /* 0x000fe20008000000 */
[----:B------:R-:W-:Y:S01]  /*44b0*/  UISETP.LT.AND UP2, UPT, UR6, UR4, UPT ;  /* 0x000000040600728c */ /* 0x000fe2000bf41270 */
[----:B------:R-:W-:Y:S02]  /*44c0*/  CS2R R106, SRZ ;  /* 0x00000000006a7805 */ /* 0x000fe4000001ff00 */
[----:B------:R-:W-:Y:S02]  /*44d0*/  CS2R R104, SRZ ;  /* 0x0000000000687805 */ /* 0x000fe4000001ff00 */
[----:B------:R-:W-:Y:S01]  /*44e0*/  CS2R R102, SRZ ;  /* 0x0000000000667805 */ /* 0x000fe2000001ff00 */
[----:B------:R-:W-:Y:S01]  /*44f0*/  USEL UR56, UR6, UR4, !UP2 ;  /* 0x0000000406387287 */ /* 0x000fe2000d000000 */
[----:B------:R-:W-:Y:S02]  /*4500*/  CS2R R100, SRZ ;  /* 0x0000000000647805 */ /* 0x000fe4000001ff00 */
[----:B------:R-:W-:Y:S01]  /*4510*/  CS2R R98, SRZ ;  /* 0x0000000000627805 */ /* 0x000fe2000001ff00 */
[----:B------:R-:W-:Y:S01]  /*4520*/  UMOV UR4, URZ ;  /* 0x0000003f00047c82 */ /* 0x000fe20008000000 */
[----:B------:R-:W-:-:S02]  /*4530*/  CS2R R96, SRZ ;  /* 0x0000000000607805 */ /* 0x000fc4000001ff00 */
[----:B------:R-:W-:Y:S02]  /*4540*/  CS2R R94, SRZ ;  /* 0x00000000005e7805 */ /* 0x000fe4000001ff00 */
[----:B------:R-:W-:Y:S02]  /*4550*/  ISETP.GE.AND P2, PT, R13, UR56, PT ;  /* 0x000000380d007c0c */ /* 0x000fe4000bf46270 */
        /* <DEDUP_REMOVED lines=35> */
[----:B------:R-:W-:Y:S06]  /*4790*/  @!P2 BRA `(.L_x_4158) ;  /* 0x0000002c00f0a947 */ /* 0x000fec0003800000 */
[----:B------:R-:W-:Y:S01]  /*47a0*/  IMAD.MOV.U32 R3, RZ, RZ, 0x3f800000 ;  /* 0x3f800000ff037424 */ /* 0x000fe200078e00ff */
[----:B------:R-:W-:Y:S01]  /*47b0*/  UMOV UR6, URZ ;  /* 0x0000003f00067c82 */ /* 0x000fe20008000000 */
[----:B------:R-:W-:Y:S01]  /*47c0*/  IMAD.MOV.U32 R119, RZ, RZ, RZ ;  /* 0x000000ffff777224 */ /* 0x000fe200078e00ff */
[----:B------:R-:W-:Y:S01]  /*47d0*/  UMOV UR7, URZ ;  /* 0x0000003f00077c82 */ /* 0x000fe20008000000 */
[----:B------:R-:W-:Y:S01]  /*47e0*/  ULDC UR58, c[0x0][0x9e4] ;  /* 0x00027900003a7ab9 */ /* 0x000fe20000000800 */
[----:B------:R-:W-:-:S05]  /*47f0*/  ULDC UR60, c[0x0][0x2f0] ;  /* 0x0000bc00003c7ab9 */ /* 0x000fca0000000800 */
.L_x_4175:
[----:B------:R-:W-:-:S04]  /*4800*/  UIADD3 UR4, UR7, 0x1, URZ ;  /* 0x0000000107047890 */ /* 0x000fc8000fffe03f */
[----:B------:R-:W-:-:S04]  /*4810*/  UISETP.NE.AND UP2, UPT, UR4, 0x2, UPT ;  /* 0x000000020400788c */ /* 0x000fc8000bf45270 */
[----:B------:R-:W-:Y:S02]  /*4820*/  USEL UR5, URZ, 0x1, UP2 ;  /* 0x000000013f057887 */ /* 0x000fe40009000000 */
[----:B------:R-:W-:Y:S02]  /*4830*/  USEL UR4, UR4, URZ, UP2 ;  /* 0x0000003f04047287 */ /* 0x000fe40009000000 */
[----:B------:R-:W-:Y:S01]  /*4840*/  ULOP3.LUT UR5, UR6, UR5, URZ, 0x3c, !UPT ;  /* 0x0000000506057292 */ /* 0x000fe2000f8e3c3f */
[----:B------:R-:W-:Y:S11]  /*4850*/  @!P0 BRA `(.L_x_4159) ;  /* 0x0000000000048947 */ /* 0x000ff60003800000 */
[----:B------:R-:W-:Y:S01]  /*4860*/  BPT.TRAP 0x1 ;  /* 0x000000040000795c */ /* 0x000fe20000300000 */
.L_x_4159:
[----:B------:R-:W-:Y:S01]  /*4870*/  ULEA UR61, UR4, UR57, 0x3 ;  /* 0x00000039043d7291 */ /* 0x000fe2000f8e183f */
[----:B------:R-:W-:-:S05]  /*4880*/  IMAD.U32 R0, RZ, RZ, UR5 ;  /* 0x00000005ff007e24 */ /* 0x000fca000f8e00ff */
[----:B------:R-:W-:-:S04]  /*4890*/  SHF.L.U32 R0, R0, 0x1f, RZ ;  /* 0x0000001f00007819 */ /* 0x000fc800000006ff */
[----:B------:R0:W1:Y:S01]  /*48a0*/  SYNCS.PHASECHK.TRANS64.TRYWAIT P2, [UR61+0x30830], R0 ;  /* 0x03083000ff0075a7 */ /* 0x000062000804017d */
[----:B------:R-:W-:Y:S05]  /*48b0*/  @!P0 BRA `(.L_x_4160) ;  /* 0x0000000000048947 */ /* 0x000fea0003800000 */
[----:B------:R-:W-:Y:S01]  /*48c0*/  BPT.TRAP 0x1 ;  /* 0x000000040000795c */ /* 0x000fe20000300000 */
.L_x_4160:
[----:B-1----:R-:W-:Y:S05]  /*48d0*/  @P2 BRA `(.L_x_4161) ;  /* 0x0000000000082947 */ /* 0x002fea0003800000 */
[----:B------:R-:W1:Y:S02]  /*48e0*/  SYNCS.PHASECHK.TRANS64.TRYWAIT P2, [UR61+0x30830], R0 ;  /* 0x03083000ff0075a7 */ /* 0x000e64000804017d */
[----:B-1----:R-:W-:Y:S05]  /*48f0*/  @!P2 BRA `(.L_x_4162) ;  /* 0x000000f4009ca947 */ /* 0x002fea0003800000 */
.L_x_4161:
[----:B------:R-:W-:Y:S01]  /*4900*/  R2UR UR52, R6 ;  /* 0x00000000063472ca */ /* 0x000fe200000e0000 */
[----:B------:R-:W-:Y:S01]  /*4910*/  UIMAD UR50, UR4, 0x900, UR59 ;  /* 0x00000900043278a4 */ /* 0x000fe2000f8e023b */
[----:B------:R-:W-:Y:S01]  /*4920*/  R2UR UR53, R7 ;  /* 0x00000000073572ca */ /* 0x000fe200000e0000 */
[----:B------:R-:W-:Y:S01]  /*4930*/  WARPGROUP.ARRIVE ;  /* 0x00000000000079c5 */ /* 0x000fe20000000000 */
[----:B------:R-:W-:Y:S01]  /*4940*/  UMOV UR55, 0x40000040 ;  /* 0x4000004000377882 */ /* 0x000fe20000000000 */
[----:B------:R-:W-:Y:S01]  /*4950*/  UIADD3 UR10, UR50, 0x2, URZ ;  /* 0x00000002320a7890 */ /* 0x000fe2000fffe03f */
[-C--:B------:R-:W-:Y:S01]  /*4960*/  FMUL.FTZ R24, R24, R2.reuse ;  /* 0x0000000218187220 */ /* 0x080fe20000410000 */
[----:B------:R-:W-:Y:S01]  /*4970*/  UMOV UR11, 0x40000040 ;  /* 0x40000040000b7882 */ /* 0x000fe20000000000 */
[----:B------:R-:W-:Y:S01]  /*4980*/  UMOV UR54, UR50 ;  /* 0x0000003200367c82 */ /* 0x000fe20008000000 */
[----:B------:R-:W-:Y:S01]  /*4990*/  UIADD3 UR14, UR50, 0x4, URZ ;  /* 0x00000004320e7890 */ /* 0x000fe2000fffe03f */
[-C--:B------:R-:W-:Y:S01]  /*49a0*/  FMUL.FTZ R25, R25, R2.reuse ;  /* 0x0000000219197220 */ /* 0x080fe20000410000 */
[----:B------:R-:W-:Y:S01]  /*49b0*/  UMOV UR15, 0x40000040 ;  /* 0x40000040000f7882 */ /* 0x000fe20000000000 */
[----:B------:R-:W-:Y:S01]  /*49c0*/  UIADD3 UR18, UR50, 0x6, URZ ;  /* 0x0000000632127890 */ /* 0x000fe2000fffe03f */
[-C--:B------:R-:W-:Y:S01]  /*49d0*/  FMUL.FTZ R28, R28, R2.reuse ;  /* 0x000000021c1c7220 */ /* 0x080fe20000410000 */
[----:B------:R-:W-:Y:S01]  /*49e0*/  UMOV UR19, 0x40000040 ;  /* 0x4000004000137882 */ /* 0x000fe20000000000 */
[----:B------:R-:W-:Y:S01]  /*49f0*/  HGMMA.64x96x16.F32.BF16 R120, gdesc[UR52], RZ, !UPT, gsb0 ;  /* 0x01600000347879f0 */ /* 0x000fe2000c0018ff */
        /* <DEDUP_REMOVED lines=108> */
[----:B------:R-:W-:Y:S01]  /*50c0*/  HGMMA.64x96x16.F32.BF16 R120, gdesc[UR8], R120, gsb0 ;  /* 0x01600000087879f0 */ /* 0x000fe20008001878 */
[-C--:B------:R-:W-:Y:S01]  /*50d0*/  FMUL.FTZ R115, R115, R3.reuse ;  /* 0x0000000373737220 */ /* 0x080fe20000410000 */
[-C--:B------:R-:W-:Y:S01]  /*50e0*/  FMUL.FTZ R118, R118, R3.reuse ;  /* 0x0000000376767220 */ /* 0x080fe20000410000 */
[----:B------:R-:W-:Y:S01]  /*50f0*/  FMUL.FTZ R119, R119, R3 ;  /* 0x0000000377777220 */ /* 0x000fe20000410000 */
[----:B------:R-:W-:-:S02]  /*5100*/  WARPGROUP.DEPBAR.LE gsb0, 0x0 ;  /* 0x00008000000079c5 */ /* 0x000fc40000010000 */
        /* <DEDUP_REMOVED lines=30> */
[----:B------:R-:W-:Y:S05]  /*52f0*/  @!P0 BRA `(.L_x_4163) ;  /* 0x0000000000048947 */ /* 0x000fea0003800000 */
[----:B------:R-:W-:Y:S01]  /*5300*/  BPT.TRAP 0x1 ;  /* 0x000000040000795c */ /* 0x000fe20000300000 */
.L_x_4163:
[----:B------:R-:W-:Y:S01]  /*5310*/  ULEA UR11, UR7, UR57, 0x3 ;  /* 0x00000039070b7291 */ /* 0x000fe2000f8e183f */
[----:B01----:R-:W-:-:S05]  /*5320*/  IMAD.U32 R0, RZ, RZ, UR6 ;  /* 0x00000006ff007e24 */ /* 0x003fca000f8e00ff */
[----:B------:R-:W-:-:S04]  /*5330*/  SHF.L.U32 R0, R0, 0x1f, RZ ;  /* 0x0000001f00007819 */ /* 0x000fc800000006ff */
[----:B------:R0:W1:Y:S01]  /*5340*/  SYNCS.PHASECHK.TRANS64.TRYWAIT P2, [UR11+0x30850], R0 ;  /* 0x03085000ff0075a7 */ /* 0x000062000804014b */
[----:B------:R-:W-:Y:S05]  /*5350*/  @!P0 BRA `(.L_x_4164) ;  /* 0x0000000000048947 */ /* 0x000fea0003800000 */
[----:B------:R-:W-:Y:S01]  /*5360*/  BPT.TRAP 0x1 ;  /* 0x000000040000795c */ /* 0x000fe20000300000 */
.L_x_4164:
[----:B-1----:R-:W-:Y:S05]  /*5370*/  @P2 BRA `(.L_x_4165) ;  /* 0x0000000000082947 */ /* 0x002fea0003800000 */
[----:B------:R-:W1:Y:S02]  /*5380*/  SYNCS.PHASECHK.TRANS64.TRYWAIT P2, [UR11+0x30850], R0 ;  /* 0x03085000ff0075a7 */ /* 0x000e64000804014b */
[----:B-1----:R-:W-:Y:S05]  /*5390*/  @!P2 BRA `(.L_x_4166) ;  /* 0x000000ec000ca947 */ /* 0x002fea0003800000 */
.L_x_4165:
[----:B------:R-:W-:Y:S01]  /*53a0*/  UIADD3 UR6, UR57, 0x400, URZ ;  /* 0x0000040039067890 */ /* 0x000fe2000fffe03f */
[----:B------:R-:W-:Y:S01]  /*53b0*/  WARPGROUP.ARRIVE ;  /* 0x00000000000079c5 */ /* 0x000fe20000000000 */
[----:B------:R-:W-:Y:S01]  /*53c0*/  PLOP3.LUT P2, PT, PT, PT, UP0, 0x80, 0x0 ;  /* 0x000000000000781c */ /* 0x000fe20003f4f008 */
[----:B------:R-:W-:Y:S01]  /*53d0*/  IMAD.MOV.U32 R15, RZ, RZ, R10 ;  /* 0x000000ffff0f7224 */ /* 0x000fe200078e000a */
[----:B------:R-:W-:Y:S01]  /*53e0*/  USHF.R.U32.HI UR6, URZ, 0x4, UR6 ;  /* 0x000000043f067899 */ /* 0x000fe20008011606 */
[----:B------:R-:W-:Y:S01]  /*53f0*/  PLOP3.LUT P3, PT, PT, PT, UP0, 0x80, 0x0 ;  /* 0x000000000000781c */ /* 0x000fe20003f6f008 */
[----:B01----:R-:W-:Y:S01]  /*5400*/  IMAD.U32 R0, RZ, RZ, UR61 ;  /* 0x0000003dff007e24 */ /* 0x003fe2000f8e00ff */
[----:B------:R-:W-:Y:S01]  /*5410*/  R2UR UR14, R12 ;  /* 0x000000000c0e72ca */ /* 0x000fe200000e0000 */
[----:B------:R-:W-:Y:S02]  /*5420*/  ULOP3.LUT UR6, UR6, 0x3fff, URZ, 0xc0, !UPT ;  /* 0x00003fff06067892 */ /* 0x000fe4000f8ec03f */
[----:B------:R-:W-:Y:S01]  /*5430*/  @!P1 VIADD R0, R0, 0x30840 ;  /* 0x0003084000009836 */ /* 0x000fe20000000000 */
[----:B------:R-:W-:Y:S01]  /*5440*/  ULDC UR18, c[0x0][0x288] ;  /* 0x0000a20000127ab9 */ /* 0x000fe20000000800 */
[----:B------:R-:W-:Y:S01]  /*5450*/  ULOP3.LUT UR6, UR6, 0x3000000, URZ, 0xfc, !UPT ;  /* 0x0300000006067892 */ /* 0x000fe2000f8efc3f */
[----:B------:R-:W-:-:S02]  /*5460*/  ULDC UR15, c[0x0][0x9e0] ;  /* 0x00027800000f7ab9 */ /* 0x000fc40000000800 */
[----:B------:R-:W-:Y:S01]  /*5470*/  @!P1 PRMT R0, RZ, 0x654, R0 ;  /* 0x00000654ff009816 */ /* 0x000fe20000000000 */
[----:B------:R-:W-:-:S03]  /*5480*/  UIMAD UR10, UR7, 0x900, UR6 ;  /* 0x00000900070a78a4 */ /* 0x000fc6000f8e0206 */
[----:B------:R-:W-:-:S04]  /*5490*/  UMOV UR7, 0x40000040 ;  /* 0x4000004000077882 */ /* 0x000fc80000000000 */
[----:B------:R-:W-:Y:S02]  /*54a0*/  UMOV UR6, UR10 ;  /* 0x0000000a00067c82 */ /* 0x000fe40008000000 */
        /* <DEDUP_REMOVED lines=15> */
[----:B------:R-:W-:-:S14]  /*55a0*/  IMAD R180, R13, -0x60, RZ ;  /* 0xffffffa00db47824 */ /* 0x000fdc00078e02ff */
[----:B------:R-:W-:Y:S01]  /*55b0*/  HGMMA.64x192x16.F32.BF16 R24, R176, gdesc[UR4].tnspB, R24, gsb0 ;  /* 0x42e00004b0187df0 */ /* 0x000fe20008001818 */
[----:B------:R-:W-:Y:S01]  /*55c0*/  UIADD3 UR6, UR10, 0x200, URZ ;  /* 0x000002000a067890 */ /* 0x000fe2000fffe03f */
[----:B------:R-:W-:Y:S01]  /*55d0*/  UMOV UR7, 0x40000040 ;  /* 0x4000004000077882 */ /* 0x000fe20000000000 */
[----:B------:R-:W-:Y:S02]  /*55e0*/  WARPGROUP.DEPBAR.LE gsb0, 0x0 ;  /* 0x00008000000079c5 */ /* 0x000fe40000010000 */
[----:B------:R-:W-:-:S15]  /*55f0*/  WARPGROUP.ARRIVE ;  /* 0x00000000000079c5 */ /* 0x000fde0000000000 */
[----:B------:R-:W-:Y:S01]  /*5600*/  HGMMA.64x192x16.F32.BF16 R24, R172, gdesc[UR4].tnspB, R24, gsb0 ;  /* 0x42e00004ac187df0 */ /* 0x000fe20008001818 */
[----:B------:R-:W-:Y:S01]  /*5610*/  UIADD3 UR6, UR10, 0x280, URZ ;  /* 0x000002800a067890 */ /* 0x000fe2000fffe03f */
[----:B------:R-:W-:Y:S02]  /*5620*/  UMOV UR7, 0x40000040 ;  /* 0x4000004000077882 */ /* 0x000fe40000000000 */
[----:B------:R-:W-:Y:S01]  /*5630*/  UMOV UR10, UR18 ;  /* 0x00000012000a7c82 */ /* 0x000fe20008000000 */
[----:B------:R-:W-:Y:S02]  /*5640*/  WARPGROUP.DEPBAR.LE gsb0, 0x0 ;  /* 0x00008000000079c5 */ /* 0x000fe40000010000 */
[----:B------:R-:W-:-:S13]  /*5650*/  WARPGROUP.ARRIVE ;  /* 0x00000000000079c5 */ /* 0x000fda0000000000 */
[----:B------:R-:W-:Y:S01]  /*5660*/  HGMMA.64x192x16.F32.BF16 R24, R168, gdesc[UR4].tnspB, R24, gsb0 ;  /* 0x42e00004a8187df0 */ /* 0x000fe20008001818 */
[----:B------:R-:W-:Y:S02]  /*5670*/  @UP0 ULDC UR6, c[0x0][0x44c] ;  /* 0x0001130000060ab9 */ /* 0x000fe40000000800 */
[----:B------:R-:W-:Y:S01]  /*5680*/  @P2 IMAD.HI.U32 R2, R10, UR6, RZ ;  /* 0x000000060a022c27 */ /* 0x000fe2000f8e00ff */
[----:B------:R-:W-:Y:S01]  /*5690*/  @UP0 ULDC UR6, c[0x0][0x450] ;  /* 0x0001140000060ab9 */ /* 0x000fe20000000800 */
[----:B------:R-:W-:-:S03]  /*56a0*/  PLOP3.LUT P2, PT, PT, PT, UP1, 0x40, 0x0 ;  /* 0x000000000000781c */ /* 0x000fc60003f4e818 */
[----:B------:R-:W-:Y:S01]  /*56b0*/  @P3 SHF.R.U32.HI R15, RZ, UR6, R2 ;  /* 0x00000006ff0f3c19 */ /* 0x000fe20008011602 */
[----:B------:R-:W-:-:S04]  /*56c0*/  VIADD R2, R180, 0x1 ;  /* 0x00000001b4027836 */ /* 0x000fc80000000000 */
[----:B------:R-:W0:Y:S01]  /*56d0*/  SHFL.IDX PT, R21, R15, RZ, 0x1c1f ;  /* 0x001c1fff0f157589 */ /* 0x000e2200000e0000 */
[----:B------:R-:W-:Y:S01]  /*56e0*/  IMAD R3, R11, -0x2, R2 ;  /* 0xfffffffe0b037824 */ /* 0x000fe200078e0202 */
[----:B------:R-:W-:Y:S02]  /*56f0*/  WARPGROUP.DEPBAR.LE gsb0, 0x0 ;  /* 0x00008000000079c5 */ /* 0x000fe40000010000 */
[----:B------:R1:W-:Y:S01]  /*5700*/  @!P1 SYNCS.ARRIVE.TRANS64.RED.A1T0 RZ, [R0+URZ], RZ ;  /* 0x000000ff00ff99a7 */ /* 0x0003e2000810043f */
[----:B------:R-:W-:Y:S02]  /*5710*/  VIADD R168, R3, 0xffffffff ;  /* 0xffffffff03a87836 */ /* 0x000fe40000000000 */
[----:B-1----:R-:W-:-:S04]  /*5720*/  IMAD R0, R16, UR60, R3 ;  /* 0x0000003c10007c24 */ /* 0x002fc8000f8e0203 */
[----:B------:R-:W-:-:S04]  /*5730*/  VIADD R0, R0, -UR10 ;  /* 0x8000000a00007c36 */ /* 0x000fc80008000000 */
[C---:B------:R-:W-:Y:S02]  /*5740*/  VIADD R20, R0.reuse, UR15 ;  /* 0x0000000f00147c36 */ /* 0x040fe40008000000 */
[----:B------:R-:W-:Y:S02]  /*5750*/  VIADD R22, R0, UR14 ;  /* 0x0000000e00167c36 */ /* 0x000fe40008000000 */
[--C-:B0-----:R-:W-:Y:S02]  /*5760*/  IMAD.IADD R0, R20, 0x1, R21.reuse ;  /* 0x0000000114007824 */ /* 0x101fe400078e0215 */
[----:B------:R-:W-:Y:S01]  /*5770*/  IMAD.IADD R2, R22, 0x1, R21 ;  /* 0x0000000116027824 */ /* 0x000fe200078e0215 */
[----:B------:R-:W-:Y:S06]  /*5780*/  @P2 BRA `(.L_x_4167) ;  /* 0x0000000000582947 */ /* 0x000fec0003800000 */
[----:B------:R-:W-:Y:S01]  /*5790*/  IMAD R3, R16, UR60, R21 ;  /* 0x0000003c10037c24 */ /* 0x000fe2000f8e0215 */
[----:B------:R-:W-:Y:S03]  /*57a0*/  BSSY B0, `(.L_x_4168) ;  /* 0x0000011000007945 */ /* 0x000fe60003800000 */
[----:B------:R-:W-:-:S05]  /*57b0*/  VIADD R3, R3, -UR10 ;  /* 0x8000000a03037c36 */ /* 0x000fca0008000000 */
        /* <DEDUP_REMOVED lines=10> */
.L_x_4169:
[----:B------:R-:W-:-:S05]  /*5860*/  IMAD.U32 R21, RZ, RZ, UR58 ;  /* 0x0000003aff157e24 */ /* 0x000fca000f8e00ff */
[----:B------:R-:W-:-:S13]  /*5870*/  ISETP.NE.AND P2, PT, R21, 0x1, PT ;  /* 0x000000011500780c */ /* 0x000fda0003f45270 */
[----:B------:R-:W0:Y:S02]  /*5880*/  @P2 LDC.64 R170, c[0x0][0x9e8] ;  /* 0x00027a00ffaa2b82 */ /* 0x000e240000000a00 */
[----:B0-----:R-:W-:-:S05]  /*5890*/  @P2 IMAD.HI.U32 R14, R3, R170, RZ ;  /* 0x000000aa030e2227 */ /* 0x001fca00078e00ff */
[----:B------:R-:W-:-:S07]  /*58a0*/  @P2 SHF.R.U32.HI R3, RZ, R171, R14 ;  /* 0x000000abff032219 */ /* 0x000fce000001160e */
.L_x_4170:
[----:B------:R-:W-:Y:S05]  /*58b0*/  BSYNC B0 ;  /* 0x0000000000007941 */ /* 0x000fea0003800000 */
.L_x_4168:
[----:B------:R-:W-:-:S05]  /*58c0*/  IMAD R3, R3, R21, R168 ;  /* 0x0000001503037224 */ /* 0x000fca00078e02a8 */
[----:B------:R-:W-:Y:S02]  /*58d0*/  VIADDMNMX R0, R3, R21, R0, PT ;  /* 0x0000001503007246 */ /* 0x000fe40003800100 */
[----:B------:R-:W-:-:S07]  /*58e0*/  VIMNMX R2, R2, R3, !PT ;  /* 0x0000000302027248 */ /* 0x000fce0007fe0100 */
.L_x_4167:
[C---:B------:R-:W-:Y:S01]  /*58f0*/  ISETP.GE.AND P2, PT, R180.reuse, 0x2, PT ;  /* 0x00000002b400780c */ /* 0x040fe20003f46270 */
[----:B------:R-:W0:Y:S01]  /*5900*/  SHFL.IDX PT, R15, R15, 0x1, 0x1c1f ;  /* 0x003c1f000f0f7f89 */ /* 0x000e2200000e0000 */
[----:B------:R-:W-:Y:S02]  /*5910*/  ISETP.GE.AND P6, PT, R180, 0xa, PT ;  /* 0x0000000ab400780c */ /* 0x000fe40003fc6270 */
        /* <DEDUP_REMOVED lines=10> */
[----:B------:R-:W-:Y:S01]  /*59c0*/  ISETP.LT.OR P5, PT, R0, 0x9, P5 ;  /* 0x000000090000780c */ /* 0x000fe20002fa1670 */
[----:B0-----:R-:W-:Y:S01]  /*59d0*/  IMAD.IADD R14, R22, 0x1, R15 ;  /* 0x00000001160e7824 */ /* 0x001fe200078e020f */
        /* <DEDUP_REMOVED lines=101> */
[----:B------:R-:W-:-:S03]  /*6030*/  IMAD.IADD R2, R20, 0x1, R15 ;  /* 0x0000000114027824 */ /* 0x000fc600078e020f */
[----:B------:R-:W-:-:S04]  /*6040*/  ISETP.LT.OR P6, PT, R0, 0x5a, P6 ;  /* 0x0000005a0000780c */ /* 0x000fc800037c1670 */
[----:B------:R-:W-:Y:S02]  /*6050*/  FSEL R165, R165, -INF , !P6 ;  /* 0xff800000a5a57808 */ /* 0x000fe40007000000 */
[----:B------:R-:W-:-:S13]  /*6060*/  PLOP3.LUT P6, PT, PT, PT, UP1, 0x40, 0x0 ;  /* 0x000000000000781c */ /* 0x000fda0003fce818 */
[----:B------:R-:W-:Y:S05]  /*6070*/  @P6 BRA `(.L_x_4171) ;  /* 0x0000000000586947 */ /* 0x000fea0003800000 */
        /* <DEDUP_REMOVED lines=13> */
.L_x_4173:
[----:B------:R-:W-:-:S05]  /*6150*/  IMAD.U32 R0, RZ, RZ, UR58 ;  /* 0x0000003aff007e24 */ /* 0x000fca000f8e00ff */
[----:B------:R-:W-:-:S13]  /*6160*/  ISETP.NE.AND P6, PT, R0, 0x1, PT ;  /* 0x000000010000780c */ /* 0x000fda0003fc5270 */
[----:B------:R-:W0:Y:S02]  /*6170*/  @P6 LDC.64 R180, c[0x0][0x9e8] ;  /* 0x00027a00ffb46b82 */ /* 0x000e240000000a00 */
[----:B0-----:R-:W-:-:S05]  /*6180*/  @P6 IMAD.HI.U32 R180, R15, R180, RZ ;  /* 0x000000b40fb46227 */ /* 0x001fca00078e00ff */
[----:B------:R-:W-:-:S07]  /*6190*/  @P6 SHF.R.U32.HI R15, RZ, R181, R180 ;  /* 0x000000b5ff0f6219 */ /* 0x000fce00000116b4 */
.L_x_4174:
[----:B------:R-:W-:Y:S05]  /*61a0*/  BSYNC B0 ;  /* 0x0000000000007941 */ /* 0x000fea0003800000 */
.L_x_4172:
[----:B------:R-:W-:-:S05]  /*61b0*/  IMAD R15, R15, R0, R168 ;  /* 0x000000000f0f7224 */ /* 0x000fca00078e02a8 */
[----:B------:R-:W-:Y:S02]  /*61c0*/  VIADDMNMX R2, R15, R0, R2, PT ;  /* 0x000000000f027246 */ /* 0x000fe40003800102 */
[----:B------:R-:W-:-:S07]  /*61d0*/  VIMNMX R14, R14, R15, !PT ;  /* 0x0000000f0e0e7248 */ /* 0x000fce0007fe0100 */
.L_x_4171:
[C---:B------:R-:W-:Y:S01]  /*61e0*/  ISETP.GT.AND P2, PT, R14.reuse, 0x1, !P2 ;  /* 0x000000010e00780c */ /* 0x040fe20005744270 */
[----:B------:R-:W-:Y:S01]  /*61f0*/  UMOV UR6, UR5 ;  /* 0x0000000500067c82 */ /* 0x000fe20008000000 */
[----:B------:R-:W-:Y:S01]  /*6200*/  ISETP.GT.AND P3, PT, R14, 0x8, !P3 ;  /* 0x000000080e00780c */ /* 0x000fe20005f64270 */
[----:B------:R-:W-:Y:S01]  /*6210*/  UMOV UR7, UR4 ;  /* 0x0000000400077c82 */ /* 0x000fe20008000000 */
        /* <DEDUP_REMOVED lines=31> */
[----:B------:R-:W-:Y:S02]  /*6410*/  ISETP.GT.AND P2, PT, R14, 0x19, !P3 ;  /* 0x000000190e00780c */ /* 0x000fe40005f44270 */
[----:B------:R-:W-:Y:S02]  /*6420*/  ISETP.NE.AND P3, PT, R185, RZ, PT ;  /* 0x000000ffb900720c */ /* 0x000fe40003f65270 */
        /* <DEDUP_REMOVED lines=35> */
[----:B------:R-:W-:Y:S01]  /*6660*/  FSEL R127, R146, -INF , !P2 ;  /* 0xff800000927f7808 */ /* 0x000fe20005000000 */
[----:B------:R-:W0:Y:S01]  /*6670*/  LDC R0, c[0x0][0x988] ;  /* 0x00026200ff007b82 */ /* 0x000e220000000800 */
[----:B------:R-:W-:Y:S01]  /*6680*/  ISETP.NE.AND P2, PT, R144, RZ, PT ;  /* 0x000000ff9000720c */ /* 0x000fe20003f45270 */
[----:B------:R-:W1:Y:S01]  /*6690*/  SHFL.BFLY PT, R15, R22, 0x2, 0x1f ;  /* 0x0c401f00160f7f89 */ /* 0x000e6200000e0000 */
[----:B------:R-:W-:-:S02]  /*66a0*/  ISETP.NE.AND P6, PT, R156, RZ, PT ;  /* 0x000000ff9c00720c */ /* 0x000fc40003fc5270 */
[C---:B------:R-:W-:Y:S02]  /*66b0*/  ISETP.GT.AND P2, PT, R14.reuse, 0x31, !P2 ;  /* 0x000000310e00780c */ /* 0x040fe40005744270 */
[----:B------:R-:W-:Y:S02]  /*66c0*/  ISETP.GT.AND P4, PT, R14, 0x51, !P4 ;  /* 0x000000510e00780c */ /* 0x000fe40006784270 */
[----:B------:R-:W-:Y:S02]  /*66d0*/  ISETP.LT.OR P2, PT, R2, 0x32, P2 ;  /* 0x000000320200780c */ /* 0x000fe40001741670 */
[----:B------:R-:W-:Y:S02]  /*66e0*/  ISETP.GT.AND P5, PT, R14, 0x58, !P5 ;  /* 0x000000580e00780c */ /* 0x000fe40006fa4270 */
[----:B------:R-:W-:Y:S02]  /*66f0*/  FSEL R147, R147, -INF , !P2 ;  /* 0xff80000093937808 */ /* 0x000fe40005000000 */
[----:B------:R-:W-:-:S02]  /*6700*/  ISETP.NE.AND P2, PT, R188, RZ, PT ;  /* 0x000000ffbc00720c */ /* 0x000fc40003f45270 */
[----:B------:R-:W-:Y:S02]  /*6710*/  ISETP.LT.OR P4, PT, R2, 0x52, P4 ;  /* 0x000000520200780c */ /* 0x000fe40002781670 */
[----:B------:R-:W-:Y:S02]  /*6720*/  ISETP.GT.AND P2, PT, R14, 0x38, !P2 ;  /* 0x000000380e00780c */ /* 0x000fe40005744270 */
[C---:B------:R-:W-:Y:S02]  /*6730*/  ISETP.LT.OR P5, PT, R2.reuse, 0x59, P5 ;  /* 0x000000590200780c */ /* 0x040fe40002fa1670 */
[----:B------:R-:W-:Y:S02]  /*6740*/  ISETP.LT.OR P2, PT, R2, 0x39, P2 ;  /* 0x000000390200780c */ /* 0x000fe40001741670 */
[----:B------:R-:W-:Y:S02]  /*6750*/  FSEL R163, R163, -INF , !P4 ;  /* 0xff800000a3a37808 */ /* 0x000fe40006000000 */
[----:B------:R-:W-:-:S02]  /*6760*/  FSEL R123, R150, -INF , !P2 ;  /* 0xff800000967b7808 */ /* 0x000fc40005000000 */
[----:B------:R-:W-:Y:S02]  /*6770*/  ISETP.NE.AND P2, PT, R148, RZ, PT ;  /* 0x000000ff9400720c */ /* 0x000fe40003f45270 */
[----:B-1----:R-:W-:Y:S02]  /*6780*/  FMNMX.FTZ R120, R22, R15, !PT ;  /* 0x0000000f16787209 */ /* 0x002fe40007810000 */
[----:B------:R-:W-:-:S03]  /*6790*/  ISETP.GT.AND P2, PT, R14, 0x39, !P2 ;  /* 0x000000390e00780c */ /* 0x000fc60005744270 */
[----:B------:R-:W1:Y:S01]  /*67a0*/  SHFL.BFLY PT, R15, R120, 0x1, 0x1f ;  /* 0x0c201f00780f7f89 */ /* 0x000e6200000e0000 */
[----:B------:R-:W-:-:S04]  /*67b0*/  ISETP.LT.OR P2, PT, R2, 0x3a, P2 ;  /* 0x0000003a0200780c */ /* 0x000fc80001741670 */
[----:B------:R-:W-:Y:S02]  /*67c0*/  FSEL R151, R151, -INF , !P2 ;  /* 0xff80000097977808 */ /* 0x000fe40005000000 */
[----:B------:R-:W-:-:S04]  /*67d0*/  ISETP.NE.AND P2, PT, R190, RZ, PT ;  /* 0x000000ffbe00720c */ /* 0x000fc80003f45270 */
[----:B------:R-:W-:-:S04]  /*67e0*/  ISETP.GT.AND P2, PT, R14, 0x40, !P2 ;  /* 0x000000400e00780c */ /* 0x000fc80005744270 */
[----:B------:R-:W-:-:S04]  /*67f0*/  ISETP.LT.OR P2, PT, R2, 0x41, P2 ;  /* 0x000000410200780c */ /* 0x000fc80001741670 */
[----:B------:R-:W-:Y:S02]  /*6800*/  FSEL R143, R154, -INF , !P2 ;  /* 0xff8000009a8f7808 */ /* 0x000fe40005000000 */
[----:B------:R-:W-:Y:S02]  /*6810*/  ISETP.NE.AND P2, PT, R152, RZ, PT ;  /* 0x000000ff9800720c */ /* 0x000fe40003f45270 */
[----:B-1----:R-:W-:Y:S02]  /*6820*/  FMNMX.FTZ R15, R120, R15, !PT ;  /* 0x0000000f780f7209 */ /* 0x002fe40007810000 */
[----:B------:R-:W-:-:S03]  /*6830*/  ISETP.GT.AND P2, PT, R14, 0x41, !P2 ;  /* 0x000000410e00780c */ /* 0x000fc60005744270 */
[----:B0-----:R-:W-:Y:S01]  /*6840*/  FMUL.FTZ R20, R15, R0 ;  /* 0x000000000f147220 */ /* 0x001fe20000410000 */
[----:B------:R-:W-:-:S04]  /*6850*/  ISETP.LT.OR P2, PT, R2, 0x42, P2 ;  /* 0x000000420200780c */ /* 0x000fc80001741670 */
[----:B------:R-:W-:Y:S02]  /*6860*/  FSEL R155, R155, -INF , !P2 ;  /* 0xff8000009b9b7808 */ /* 0x000fe40005000000 */
[----:B------:R-:W-:Y:S02]  /*6870*/  ISETP.GT.AND P2, PT, R14, 0x48, !P3 ;  /* 0x000000480e00780c */ /* 0x000fe40005f44270 */
[----:B------:R-:W-:Y:S02]  /*6880*/  ISETP.NE.AND P3, PT, R124, RZ, PT ;  /* 0x000000ff7c00720c */ /* 0x000fe40003f65270 */
[----:B------:R-:W-:Y:S02]  /*6890*/  ISETP.LT.OR P2, PT, R2, 0x49, P2 ;  /* 0x000000490200780c */ /* 0x000fe40001741670 */
[----:B------:R-:W-:Y:S02]  /*68a0*/  ISETP.GT.AND P3, PT, R14, 0x50, !P3 ;  /* 0x000000500e00780c */ /* 0x000fe40005f64270 */
[----:B------:R-:W-:-:S02]  /*68b0*/  FSEL R199, R158, -INF , !P2 ;  /* 0xff8000009ec77808 */ /* 0x000fc40005000000 */
[----:B------:R-:W-:Y:S02]  /*68c0*/  ISETP.GT.AND P2, PT, R14, 0x49, !P6 ;  /* 0x000000490e00780c */ /* 0x000fe40007744270 */
[----:B------:R-:W-:Y:S02]  /*68d0*/  ISETP.NE.AND P6, PT, R132, RZ, PT ;  /* 0x000000ff8400720c */ /* 0x000fe40003fc5270 */
[C---:B------:R-:W-:Y:S02]  /*68e0*/  ISETP.LT.OR P2, PT, R2.reuse, 0x4a, P2 ;  /* 0x0000004a0200780c */ /* 0x040fe40001741670 */
[----:B------:R-:W-:Y:S02]  /*68f0*/  ISETP.LT.OR P3, PT, R2, 0x51, P3 ;  /* 0x000000510200780c */ /* 0x000fe40001f61670 */
[----:B------:R-:W-:Y:S02]  /*6900*/  FSEL R159, R159, -INF , !P2 ;  /* 0xff8000009f9f7808 */ /* 0x000fe40005000000 */
[----:B------:R-:W-:-:S02]  /*6910*/  ISETP.GT.AND P2, PT, R14, RZ, !P6 ;  /* 0x000000ff0e00720c */ /* 0x000fc40007744270 */
[----:B------:R-:W-:Y:S02]  /*6920*/  ISETP.NE.AND P6, PT, R128, RZ, PT ;  /* 0x000000ff8000720c */ /* 0x000fe40003fc5270 */
[----:B------:R-:W-:Y:S02]  /*6930*/  ISETP.LT.OR P2, PT, R2, 0x1, P2 ;  /* 0x000000010200780c */ /* 0x000fe40001741670 */
[----:B------:R-:W-:Y:S02]  /*6940*/  ISETP.GT.AND P6, PT, R14, 0x59, !P6 ;  /* 0x000000590e00780c */ /* 0x000fe400077c4270 */
[----:B------:R-:W-:Y:S02]  /*6950*/  FSEL R205, R122, -INF , !P2 ;  /* 0xff8000007acd7808 */ /* 0x000fe40005000000 */
[----:B------:R-:W-:Y:S02]  /*6960*/  FSETP.NEU.FTZ.AND P2, PT, R15, -INF , PT ;  /* 0xff8000000f00780b */ /* 0x000fe40003f5d000 */
[----:B------:R-:W-:-:S02]  /*6970*/  FMNMX.FTZ R22, R205, R4, !PT ;  /* 0x00000004cd167209 */ /* 0x000fc40007810000 */
[----:B------:R-:W-:Y:S02]  /*6980*/  FSEL R20, R20, RZ, P2 ;  /* 0x000000ff14147208 */ /* 0x000fe40001000000 */
[----:B------:R-:W-:Y:S02]  /*6990*/  FMNMX.FTZ R22, R195, R22, !PT ;  /* 0x00000016c3167209 */ /* 0x000fe40007810000 */
[----:B------:R-:W-:Y:S01]  /*69a0*/  ISETP.LT.OR P6, PT, R2, 0x5a, P6 ;  /* 0x0000005a0200780c */ /* 0x000fe200037c1670 */
[--C-:B------:R-:W-:Y:S01]  /*69b0*/  FFMA.FTZ R180, R173, R0, -R20.reuse ;  /* 0x00000000adb47223 */ /* 0x100fe20000010814 */
        /* <DEDUP_REMOVED lines=14> */
[----:B------:R-:W-:Y:S01]  /*6aa0*/  FSEL R14, R15, RZ, P2 ;  /* 0x000000ff0f0e7208 */ /* 0x000fe20001000000 */
[--C-:B------:R-:W-:Y:S01]  /*6ab0*/  FFMA.FTZ R190, R197, R0, -R20.reuse ;  /* 0x00000000c5be7223 */ /* 0x100fe20000010814 */
[----:B------:R-:W-:Y:S01]  /*6ac0*/  FMNMX.FTZ R22, R131, R22, !PT ;  /* 0x0000001683167209 */ /* 0x000fe20007810000 */
[----:B------:R-:W-:Y:S01]  /*6ad0*/  MUFU.EX2 R203, R203 ;  /* 0x000000cb00cb7308 */ /* 0x000fe20000000800 */
[--C-:B------:R-:W-:Y:S01]  /*6ae0*/  FFMA.FTZ R179, R179, R0, -R20.reuse ;  /* 0x00000000b3b37223 */ /* 0x100fe20000010814 */
[----:B------:R-:W-:Y:S01]  /*6af0*/  FADD.FTZ R3, -R14, R5 ;  /* 0x000000050e037221 */ /* 0x000fe20000010100 */
[----:B------:R-:W-:Y:S01]  /*6b00*/  FMNMX.FTZ R22, R189, R22, !PT ;  /* 0x00000016bd167209 */ /* 0x000fe20007810000 */
[-CC-:B------:R-:W-:Y:S01]  /*6b10*/  FFMA.FTZ R184, R177, R0.reuse, -R20.reuse ;  /* 0x00000000b1b87223 */ /* 0x180fe20000010814 */
[-CC-:B------:R-:W-:Y:S01]  /*6b20*/  FFMA.FTZ R171, R171, R0.reuse, -R20.reuse ;  /* 0x00000000abab7223 */ /* 0x180fe20000010814 */
[----:B------:R-:W-:Y:S01]  /*6b30*/  FMUL.FTZ R3, R3, R0 ;  /* 0x0000000003037220 */ /* 0x000fe20000410000 */
        /* <DEDUP_REMOVED lines=18> */
[----:B------:R-:W-:-:S02]  /*6c60*/  FFMA.FTZ R5, R165, R0, -R20 ;  /* 0x00000000a5057223 */ /* 0x000fc40000010814 */
[----:B------:R-:W-:-:S04]  /*6c70*/  FMNMX.FTZ R22, R147, R22, !PT ;  /* 0x0000001693167209 */ /* 0x000fc80007810000 */
        /* <DEDUP_REMOVED lines=14> */
[----:B------:R-:W-:-:S05]  /*6d60*/  FMNMX.FTZ R22, R167, R22, !PT ;  /* 0x00000016a7167209 */ /* 0x000fca0007810000 */
[----:B------:R-:W0:Y:S01]  /*6d70*/  SHFL.BFLY PT, R141, R22, 0x2, 0x1f ;  /* 0x0c401f00168d7f89 */ /* 0x000e2200000e0000 */
[----:B------:R-:W-:Y:S08]  /*6d80*/  MUFU.EX2 R137, R137 ;  /* 0x0000008900897308 */ /* 0x000ff00000000800 */
[----:B------:R-:W-:Y:S08]  /*6d90*/  MUFU.EX2 R182, R182 ;  /* 0x000000b600b67308 */ /* 0x000ff00000000800 */
[----:B------:R-:W-:Y:S01]  /*6da0*/  MUFU.EX2 R133, R133 ;  /* 0x0000008500857308 */ /* 0x000fe20000000800 */
[----:B0-----:R-:W-:Y:S01]  /*6db0*/  FMNMX.FTZ R21, R22, R141, !PT ;  /* 0x0000008d16157209 */ /* 0x001fe20007810000 */
[----:B------:R-:W-:-:S06]  /*6dc0*/  FFMA.FTZ R141, R153, R0, -R20 ;  /* 0x00000000998d7223 */ /* 0x000fcc0000010814 */
[----:B------:R-:W-:Y:S01]  /*6dd0*/  MUFU.EX2 R176, R176 ;  /* 0x000000b000b07308 */ /* 0x000fe20000000800 */
[----:B------:R-:W0:Y:S07]  /*6de0*/  SHFL.BFLY PT, R2, R21, 0x1, 0x1f ;  /* 0x0c201f0015027f89 */ /* 0x000e2e00000e0000 */
[----:B------:R-:W-:Y:S08]  /*6df0*/  MUFU.EX2 R23, R23 ;  /* 0x0000001700177308 */ /* 0x000ff00000000800 */
[----:B------:R-:W-:Y:S08]  /*6e00*/  MUFU.EX2 R178, R178 ;  /* 0x000000b200b27308 */ /* 0x000ff00000000800 */
[----:B------:R-:W-:Y:S01]  /*6e10*/  MUFU.EX2 R129, R129 ;  /* 0x0000008100817308 */ /* 0x000fe20000000800 */
[----:B0-----:R-:W-:-:S04]  /*6e20*/  FMNMX.FTZ R21, R21, R2, !PT ;  /* 0x0000000215157209 */ /* 0x001fc80007810000 */
[----:B------:R-:W-:-:S03]  /*6e30*/  FSETP.NEU.FTZ.AND P2, PT, R21, -INF , PT ;  /* 0xff8000001500780b */ /* 0x000fc60003f5d000 */
[----:B------:R0:W1:Y:S01]  /*6e40*/  MUFU.EX2 R2, R3 ;  /* 0x0000000300027308 */ /* 0x0000620000000800 */
[----:B------:R-:W-:-:S05]  /*6e50*/  FMUL.FTZ R124, R21, R0 ;  /* 0x00000000157c7220 */ /* 0x000fca0000410000 */
[----:B------:R-:W-:Y:S02]  /*6e60*/  FSEL R124, R124, RZ, P2 ;  /* 0x000000ff7c7c7208 */ /* 0x000fe40001000000 */
[----:B------:R-:W-:Y:S01]  /*6e70*/  MUFU.EX2 R172, R172 ;  /* 0x000000ac00ac7308 */ /* 0x000fe20000000800 */
[----:B0-----:R-:W-:Y:S02]  /*6e80*/  FSEL R3, R21, RZ, P2 ;  /* 0x000000ff15037208 */ /* 0x001fe40001000000 */
[-CC-:B------:R-:W-:Y:S01]  /*6e90*/  FFMA.FTZ R14, R205, R0.reuse, -R124.reuse ;  /* 0x00000000cd0e7223 */ /* 0x180fe2000001087c */
[-CC-:B------:R-:W-:Y:S01]  /*6ea0*/  FFMA.FTZ R121, R195, R0.reuse, -R124.reuse ;  /* 0x00000000c3797223 */ /* 0x180fe2000001087c */
[-C--:B------:R-:W-:Y:S01]  /*6eb0*/  FFMA.FTZ R20, R181, R0.reuse, -R124 ;  /* 0x00000000b5147223 */ /* 0x080fe2000001087c */
[----:B------:R-:W-:Y:S01]  /*6ec0*/  FADD.FTZ R3, -R3, R4 ;  /* 0x0000000403037221 */ /* 0x000fe20000010100 */
[-CC-:B------:R-:W-:Y:S01]  /*6ed0*/  FFMA.FTZ R149, R193, R0.reuse, -R124.reuse ;  /* 0x00000000c1957223 */ /* 0x180fe2000001087c */
[-CC-:B------:R-:W-:Y:S01]  /*6ee0*/  FFMA.FTZ R22, R183, R0.reuse, -R124.reuse ;  /* 0x00000000b7167223 */ /* 0x180fe2000001087c */
[----:B------:R-:W-:Y:S01]  /*6ef0*/  MUFU.EX2 R14, R14 ;  /* 0x0000000e000e7308 */ /* 0x000fe20000000800 */
[-C--:B------:R-:W-:Y:S01]  /*6f00*/  FMUL.FTZ R3, R3, R0.reuse ;  /* 0x0000000003037220 */ /* 0x080fe20000410000 */
[----:B-1----:R-:W-:Y:S01]  /*6f10*/  FFMA.FTZ R9, R2, R9, R203 ;  /* 0x0000000902097223 */ /* 0x002fe200000100cb */
[-CC-:B------:R-:W-:Y:S01]  /*6f20*/  FFMA.FTZ R153, R191, R0.reuse, -R124.reuse ;  /* 0x00000000bf997223 */ /* 0x180fe2000001087c */
[-CC-:B------:R-:W-:Y:S01]  /*6f30*/  FFMA.FTZ R120, R131, R0.reuse, -R124.reuse ;  /* 0x0000000083787223 */ /* 0x180fe2000001087c */
[-CC-:B------:R-:W-:Y:S01]  /*6f40*/  FFMA.FTZ R177, R127, R0.reuse, -R124.reuse ;  /* 0x000000007fb17223 */ /* 0x180fe2000001087c */
[----:B------:R-:W-:Y:S01]  /*6f50*/  FADD.FTZ R9, R188, R9 ;  /* 0x00000009bc097221 */ /* 0x000fe20000010000 */
[-CC-:B------:R-:W-:Y:S01]  /*6f60*/  FFMA.FTZ R131, R189, R0.reuse, -R124.reuse ;  /* 0x00000000bd837223 */ /* 0x180fe2000001087c */
[----:B------:R-:W0:Y:S01]  /*6f70*/  MUFU.EX2 R3, R3 ;  /* 0x0000000300037308 */ /* 0x000e220000000800 */
        /* <DEDUP_REMOVED lines=14> */
[----:B------:R-:W-:Y:S01]  /*7060*/  FFMA.FTZ R199, R199, R0, -R124 ;  /* 0x00000000c7c77223 */ /* 0x000fe2000001087c */
[----:B------:R-:W2:Y:S01]  /*7070*/  MUFU.EX2 R20, R20 ;  /* 0x0000001400147308 */ /* 0x000ea20000000800 */
[----:B0-----:R-:W-:Y:S01]  /*7080*/  FFMA.FTZ R128, R3, R8, R14 ;  /* 0x0000000803807223 */ /* 0x001fe2000001000e */
        /* <DEDUP_REMOVED lines=9> */
[----:B------:R-:W-:Y:S01]  /*7120*/  FFMA.FTZ R124, R167, R0, -R124 ;  /* 0x00000000a77c7223 */ /* 0x000fe2000001087c */
[----:B------:R-:W-:Y:S01]  /*7130*/  IMAD.U32 R127, RZ, RZ, UR11 ;  /* 0x0000000bff7f7e24 */ /* 0x000fe2000f8e00ff */
[C---:B------:R-:W-:Y:S01]  /*7140*/  ISETP.GT.AND P2, PT, R13.reuse, UR56, PT ;  /* 0x000000380d007c0c */ /* 0x040fe2000bf44270 */
[----:B------:R-:W-:Y:S01]  /*7150*/  VIADD R13, R13, 0xffffffff ;  /* 0xffffffff0d0d7836 */ /* 0x000fe20000000000 */
[----:B------:R-:W-:Y:S01]  /*7160*/  F2FP.BF16.F32.PACK_AB R190, R179, R190 ;  /* 0x000000beb3be723e */ /* 0x000fe200000010ff */
[----:B------:R-:W1:Y:S01]  /*7170*/  MUFU.EX2 R22, R22 ;  /* 0x0000001600167308 */ /* 0x000e620000000800 */
[----:B--2---:R-:W-:Y:S01]  /*7180*/  FADD.FTZ R128, R20, R9 ;  /* 0x0000000914807221 */ /* 0x004fe20000010000 */
[----:B------:R-:W-:Y:S01]  /*7190*/  @!P1 VIADD R127, R127, 0x30860 ;  /* 0x000308607f7f9836 */ /* 0x000fe20000000000 */
[----:B------:R-:W-:-:S02]  /*71a0*/  F2FP.BF16.F32.PACK_AB R184, R171, R184 ;  /* 0x000000b8abb8723e */ /* 0x000fc400000010ff */
[----:B------:R-:W-:Y:S02]  /*71b0*/  F2FP.BF16.F32.PACK_AB R186, R169, R186 ;  /* 0x000000baa9ba723e */ /* 0x000fe400000010ff */
[----:B------:R-:W-:Y:S01]  /*71c0*/  @!P1 PRMT R127, RZ, 0x654, R127 ;  /* 0x00000654ff7f9816 */ /* 0x000fe2000000007f */
[----:B------:R-:W2:Y:S01]  /*71d0*/  MUFU.EX2 R153, R153 ;  /* 0x0000009900997308 */ /* 0x000ea20000000800 */
[----:B0-----:R-:W-:Y:S01]  /*71e0*/  FADD.FTZ R9, R149, R128 ;  /* 0x0000008095097221 */ /* 0x001fe20000010000 */
[----:B------:R-:W-:Y:S01]  /*71f0*/  F2FP.BF16.F32.PACK_AB R188, R188, R203 ;  /* 0x000000cbbcbc723e */ /* 0x000fe200000010ff */
[----:B------:R0:W-:Y:S01]  /*7200*/  @!P1 SYNCS.ARRIVE.TRANS64.RED.A1T0 RZ, [R127+URZ], RZ ;  /* 0x000000ff7fff99a7 */ /* 0x0001e2000810043f */
[----:B------:R-:W-:Y:S02]  /*7210*/  F2FP.BF16.F32.PACK_AB R180, R137, R180 ;  /* 0x000000b489b4723e */ /* 0x000fe400000010ff */
[----:B------:R-:W-:Y:S02]  /*7220*/  F2FP.BF16.F32.PACK_AB R189, R121, R14 ;  /* 0x0000000e79bd723e */ /* 0x000fe400000010ff */
[----:B------:R-:W3:Y:S01]  /*7230*/  MUFU.EX2 R120, R120 ;  /* 0x0000007800787308 */ /* 0x000ee20000000800 */
[----:B-1----:R-:W-:Y:S01]  /*7240*/  FADD.FTZ R128, R22, R9 ;  /* 0x0000000916807221 */ /* 0x002fe20000010000 */
[----:B------:R-:W-:-:S06]  /*7250*/  F2FP.BF16.F32.PACK_AB R191, R149, R20 ;  /* 0x0000001495bf723e */ /* 0x000fcc00000010ff */
[----:B------:R-:W1:Y:S01]  /*7260*/  MUFU.EX2 R131, R131 ;  /* 0x0000008300837308 */ /* 0x000e620000000800 */
[----:B--2---:R-:W-:-:S07]  /*7270*/  FADD.FTZ R9, R153, R128 ;  /* 0x0000008099097221 */ /* 0x004fce0000010000 */
[----:B------:R-:W2:Y:S01]  /*7280*/  MUFU.EX2 R181, R181 ;  /* 0x000000b500b57308 */ /* 0x000ea20000000800 */
[----:B---3--:R-:W-:-:S07]  /*7290*/  FADD.FTZ R128, R120, R9 ;  /* 0x0000000978807221 */ /* 0x008fce0000010000 */
[----:B------:R3:W-:Y:S01]  /*72a0*/  MUFU.EX2 R8, R123 ;  /* 0x0000007b00087308 */ /* 0x0007e20000000800 */
[C---:B-1----:R-:W-:Y:S01]  /*72b0*/  FADD.FTZ R128, R131.reuse, R128 ;  /* 0x0000008083807221 */ /* 0x042fe20000010000 */
[----:B------:R-:W-:-:S06]  /*72c0*/  F2FP.BF16.F32.PACK_AB R187, R131, R120 ;  /* 0x0000007883bb723e */ /* 0x000fcc00000010ff */
[----:B------:R-:W1:Y:S01]  /*72d0*/  MUFU.EX2 R122, R122 ;  /* 0x0000007a007a7308 */ /* 0x000e620000000800 */
[----:B---3--:R-:W-:-:S04]  /*72e0*/  FADD.FTZ R123, R137, R130 ;  /* 0x00000082897b7221 */ /* 0x008fc80000010000 */
[----:B------:R-:W-:Y:S01]  /*72f0*/  FADD.FTZ R130, R182, R123 ;  /* 0x0000007bb6827221 */ /* 0x000fe20000010000 */
[C---:B------:R-:W-:Y:S02]  /*7300*/  F2FP.BF16.F32.PACK_AB R182, R133.reuse, R182 ;  /* 0x000000b685b6723e */ /* 0x040fe400000010ff */
[----:B------:R-:W3:Y:S01]  /*7310*/  MUFU.EX2 R183, R183 ;  /* 0x000000b700b77308 */ /* 0x000ee20000000800 */
[----:B------:R-:W-:-:S04]  /*7320*/  FADD.FTZ R9, R133, R130 ;  /* 0x0000008285097221 */ /* 0x000fc80000010000 */
[----:B------:R-:W-:Y:S01]  /*7330*/  FADD.FTZ R130, R176, R9 ;  /* 0x00000009b0827221 */ /* 0x000fe20000010000 */
[----:B--2---:R-:W-:Y:S01]  /*7340*/  FADD.FTZ R9, R181, R128 ;  /* 0x00000080b5097221 */ /* 0x004fe20000010000 */
[C---:B------:R-:W-:Y:S01]  /*7350*/  F2FP.BF16.F32.PACK_AB R176, R23.reuse, R176 ;  /* 0x000000b017b0723e */ /* 0x040fe200000010ff */
[----:B------:R2:W4:Y:S01]  /*7360*/  MUFU.EX2 R4, R185 ;  /* 0x000000b900047308 */ /* 0x0005220000000800 */
[----:B------:R-:W-:Y:S01]  /*7370*/  FADD.FTZ R123, R23, R130 ;  /* 0x00000082177b7221 */ /* 0x000fe20000010000 */
[C---:B-1----:R-:W-:Y:S01]  /*7380*/  FADD.FTZ R128, R122.reuse, R9 ;  /* 0x000000097a807221 */ /* 0x042fe20000010000 */
[----:B------:R-:W-:Y:S02]  /*7390*/  F2FP.BF16.F32.PACK_AB R181, R122, R181 ;  /* 0x000000b57ab5723e */ /* 0x000fe400000010ff */
[----:B------:R-:W-:Y:S01]  /*73a0*/  FADD.FTZ R130, R178, R123 ;  /* 0x0000007bb2827221 */ /* 0x000fe20000010000 */
[----:B------:R-:W-:Y:S02]  /*73b0*/  F2FP.BF16.F32.PACK_AB R178, R129, R178 ;  /* 0x000000b281b2723e */ /* 0x000fe400000010ff */
[----:B------:R-:W1:Y:S01]  /*73c0*/  MUFU.EX2 R177, R177 ;  /* 0x000000b100b17308 */ /* 0x000e620000000800 */
[----:B---3--:R-:W-:Y:S01]  /*73d0*/  FADD.FTZ R9, R183, R128 ;  /* 0x00000080b7097221 */ /* 0x008fe20000010000 */
[----:B------:R-:W-:Y:S01]  /*73e0*/  FADD.FTZ R123, R129, R130 ;  /* 0x00000082817b7221 */ /* 0x000fe20000010000 */
[----:B--2---:R-:W-:-:S03]  /*73f0*/  F2FP.BF16.F32.PACK_AB R185, R153, R22 ;  /* 0x0000001699b9723e */ /* 0x004fc600000010ff */
[----:B------:R-:W-:Y:S02]  /*7400*/  FADD.FTZ R130, R172, R123 ;  /* 0x0000007bac827221 */ /* 0x000fe40000010000 */
[----:B------:R-:W2:Y:S01]  /*7410*/  MUFU.EX2 R141, R141 ;  /* 0x0000008d008d7308 */ /* 0x000ea20000000800 */
[C---:B----4-:R-:W-:Y:S01]  /*7420*/  FADD.FTZ R128, R4.reuse, R9 ;  /* 0x0000000904807221 */ /* 0x050fe20000010000 */
        /* <DEDUP_REMOVED lines=8> */
[C---:B---3--:R-:W-:Y:S01]  /*74b0*/  FADD.FTZ R9, R126.reuse, R9 ;  /* 0x000000097e097221 */ /* 0x048fe20000010000 */
[----:B------:R-:W-:-:S03]  /*74c0*/  F2FP.BF16.F32.PACK_AB R177, R126, R177 ;  /* 0x000000b17eb1723e */ /* 0x000fc600000010ff */
[----:B------:R-:W-:-:S03]  /*74d0*/  FADD.FTZ R9, R8, R9 ;  /* 0x0000000908097221 */ /* 0x000fc60000010000 */
        /* <DEDUP_REMOVED lines=18> */
[----:B--2---:R-:W-:-:S07]  /*7600*/  FADD.FTZ R128, R170, R23 ;  /* 0x00000017aa807221 */ /* 0x004fce0000010000 */
[----:B------:R2:W4:Y:S01]  /*7610*/  MUFU.EX2 R130, R173 ;  /* 0x000000ad00827308 */ /* 0x0005220000000800 */
[----:B---3--:R-:W-:-:S07]  /*7620*/  FADD.FTZ R23, R134, R9 ;  /* 0x0000000986177221 */ /* 0x008fce0000010000 */
[----:B------:R-:W3:Y:S01]  /*7630*/  MUFU.EX2 R163, R163 ;  /* 0x000000a300a37308 */ /* 0x000ee20000000800 */
[----:B-1----:R-:W-:Y:S01]  /*7640*/  FADD.FTZ R23, R159, R23 ;  /* 0x000000179f177221 */ /* 0x002fe20000010000 */
[----:B--2---:R-:W-:-:S06]  /*7650*/  F2FP.BF16.F32.PACK_AB R173, R155, R132 ;  /* 0x000000849bad723e */ /* 0x004fcc00000010ff */
[----:B------:R1:W2:Y:S01]  /*7660*/  MUFU.EX2 R136, R175 ;  /* 0x000000af00887308 */ /* 0x0002a20000000800 */
[----:B----4-:R-:W-:-:S07]  /*7670*/  FADD.FTZ R23, R130, R23 ;  /* 0x0000001782177221 */ /* 0x010fce0000010000 */
[----:B------:R-:W4:Y:S01]  /*7680*/  MUFU.EX2 R5, R5 ;  /* 0x0000000500057308 */ /* 0x000f220000000800 */
[----:B---3--:R-:W-:Y:S01]  /*7690*/  FADD.FTZ R23, R163, R23 ;  /* 0x00000017a3177221 */ /* 0x008fe20000010000 */
[----:B-1----:R-:W-:Y:S02]  /*76a0*/  F2FP.BF16.F32.PACK_AB R175, R159, R134 ;  /* 0x000000869faf723e */ /* 0x002fe400000010ff */
[----:B------:R-:W-:-:S04]  /*76b0*/  F2FP.BF16.F32.PACK_AB R169, R163, R130 ;  /* 0x00000082a3a9723e */ /* 0x000fc800000010ff */
[----:B------:R-:W1:Y:S01]  /*76c0*/  MUFU.EX2 R124, R124 ;  /* 0x0000007c007c7308 */ /* 0x000e620000000800 */
[----:B--2---:R-:W-:Y:S01]  /*76d0*/  FADD.FTZ R23, R136, R23 ;  /* 0x0000001788177221 */ /* 0x004fe20000010000 */
[C---:B----4-:R-:W-:Y:S01]  /*76e0*/  FADD.FTZ R9, R5.reuse, R128 ;  /* 0x0000008005097221 */ /* 0x050fe20000010000 */
[----:B------:R-:W-:Y:S01]  /*76f0*/  F2FP.BF16.F32.PACK_AB R170, R5, R170 ;  /* 0x000000aa05aa723e */ /* 0x000fe200000010ff */
[----:B------:R-:W-:Y:S02]  /*7700*/  IMAD.MOV.U32 R5, RZ, RZ, R15 ;  /* 0x000000ffff057224 */ /* 0x000fe400078e000f */
[C---:B-1----:R-:W-:Y:S01]  /*7710*/  FADD.FTZ R8, R124.reuse, R23 ;  /* 0x000000177c087221 */ /* 0x042fe20000010000 */
[----:B------:R-:W-:Y:S01]  /*7720*/  F2FP.BF16.F32.PACK_AB R171, R124, R136 ;  /* 0x000000887cab723e */ /* 0x000fe200000010ff */
[----:B0-----:R-:W-:Y:S06]  /*7730*/  @P2 BRA `(.L_x_4175) ;  /* 0xffffffd000302947 */ /* 0x001fec000383ffff */
[----:B------:R-:W-:Y:S02]  /*7740*/  IMAD.MOV.U32 R4, RZ, RZ, R21 ;  /* 0x000000ffff047224 */ /* 0x000fe400078e0015 */
[----:B------:R-:W-:-:S07]  /*7750*/  IMAD.MOV.U32 R5, RZ, RZ, R15 ;  /* 0x000000ffff057224 */ /* 0x000fce00078e000f */
.L_x_4158:
[----:B------:R-:W0:Y:S01]  /*7760*/  LDC R15, c[0x0][0x2f0] ;  /* 0x0000bc00ff0f7b82 */ /* 0x000e220000000800 */
[----:B------:R-:W-:Y:S01]  /*7770*/  UIADD3 UR10, -UR10, 0x1, URZ ;  /* 0x000000010a0a7890 */ /* 0x000fe2000fffe13f */
[----:B------:R-:W-:Y:S01]  /*7780*/  ULDC UR7, c[0x0][0x448] ;  /* 0x0001120000077ab9 */ /* 0x000fe20000000800 */
[----:B------:R-:W-:Y:S01]  /*7790*/  ULDC UR14, c[0x0][0x9e4] ;  /* 0x00027900000e7ab9 */ /* 0x000fe20000000800 */
[----:B------:R-:W-:Y:S02]  /*77a0*/  UISETP.NE.AND UP0, UPT, UR7, 0x1, UPT ;  /* 0x000000010700788c */ /* 0x000fe4000bf05270 */
[----:B------:R-:W-:Y:S02]  /*77b0*/  UISETP.GE.AND UP1, UPT, UR14, 0x1, UPT ;  /* 0x000000010e00788c */ /* 0x000fe4000bf26270 */
[----:B------:R-:W1:Y:S04]  /*77c0*/  S2UR UR6, SR_CTAID.X ;  /* 0x00000000000679c3 */ /* 0x000e680000002500 */
[----:B------:R-:W-:-:S03]  /*77d0*/  PLOP3.LUT P2, PT, PT, PT, UP1, 0x40, 0x0 ;  /* 0x000000000000781c */ /* 0x000fc60003f4e818 */
[----:B------:R-:W-:Y:S01]  /*77e0*/  @UP0 ULDC UR15, c[0x0][0x450] ;  /* 0x00011400000f0ab9 */ /* 0x000fe20000000800 */
[----:B0-----:R-:W-:-:S05]  /*77f0*/  IMAD R15, R16, R15, UR10 ;  /* 0x0000000a100f7e24 */ /* 0x001fca000f8e020f */
[----:B------:R-:W-:Y:S01]  /*7800*/  R2UR UR11, R15 ;  /* 0x000000000f0b72ca */ /* 0x000fe200000e0000 */
[----:B-1----:R-:W-:-:S03]  /*7810*/  ULEA UR10, UR6, 0x7f, 0x7 ;  /* 0x0000007f060a7891 */ /* 0x002fc6000f8e383f */
[----:B------:R-:W-:Y:S02]  /*7820*/  @UP0 ULDC UR6, c[0x0][0x44c] ;  /* 0x0001130000060ab9 */ /* 0x000fe40000000800 */
[----:B------:R-:W-:-:S04]  /*7830*/  UIMAD.WIDE.U32 UR6, UR10, UR6, URZ ;  /* 0x000000060a0672a5 */ /* 0x000fc8000f8e003f */
[----:B------:R-:W-:-:S04]  /*7840*/  @UP0 USHF.R.U32.HI UR10, URZ, UR15, UR7 ;  /* 0x0000000f3f0a0299 */ /* 0x000fc80008011607 */
[----:B------:R-:W-:-:S03]  /*7850*/  UIADD3 UR10, UR11, UR10, URZ ;  /* 0x0000000a0b0a7290 */ /* 0x000fc6000fffe03f */
[----:B------:R-:W-:Y:S02]  /*7860*/  ULDC UR11, c[0x0][0x9dc] ;  /* 0x00027700000b7ab9 */ /* 0x000fe40000000800 */
[----:B------:R-:W-:Y:S01]  /*7870*/  UIADD3 UR11, UR10, -UR11, URZ ;  /* 0x8000000b0a0b7290 */ /* 0x000fe2000fffe03f */
[----:B------:R-:W-:Y:S11]  /*7880*/  @P2 BRA `(.L_x_4176) ;  /* 0x0000000000442947 */ /* 0x000ff60003800000 */
        /* <DEDUP_REMOVED lines=10> */
.L_x_4177:
[----:B------:R-:W-:-:S11]  /*7930*/  UISETP.NE.AND UP2, UPT, UR14, 0x1, UPT ;  /* 0x000000010e00788c */ /* 0x000fd6000bf45270 */
[----:B------:R-:W-:Y:S02]  /*7940*/  @UP2 ULDC.64 UR18, c[0x0][0x9e8] ;  /* 0x00027a0000122ab9 */ /* 0x000fe40000000a00 */
[----:B------:R-:W-:-:S04]  /*7950*/  UIMAD.WIDE.U32 UR6, UR10, UR18, URZ ;  /* 0x000000120a0672a5 */ /* 0x000fc8000f8e003f */
[----:B------:R-:W-:-:S12]  /*7960*/  @UP2 USHF.R.U32.HI UR10, URZ, UR19, UR7 ;  /* 0x000000133f0a2299 */ /* 0x000fd80008011607 */
.L_x_4178:
[----:B------:R-:W-:-:S04]  /*7970*/  UIMAD UR10, UR10, UR14, URZ ;  /* 0x0000000e0a0a72a4 */ /* 0x000fc8000f8e023f */
[----:B------:R-:W-:-:S04]  /*7980*/  UISETP.LT.AND UP2, UPT, UR11, UR10, UPT ;  /* 0x0000000a0b00728c */ /* 0x000fc8000bf41270 */
[----:B------:R-:W-:-:S12]  /*7990*/  USEL UR11, UR11, UR10, !UP2 ;  /* 0x0000000a0b0b7287 */ /* 0x000fd8000d000000 */
.L_x_4176:
[----:B------:R-:W-:Y:S01]  /*79a0*/  UIADD3 UR6, UR11, 0x5f, URZ ;  /* 0x0000005f0b067890 */ /* 0x000fe2000fffe03f */
[----:B------:R-:W-:-:S03]  /*79b0*/  R2UR UR10, R17 ;  /* 0x00000000110a72ca */ /* 0x000fc600000e0000 */
[----:B------:R-:W-:-:S04]  /*79c0*/  UIMAD.WIDE UR6, UR6, 0x2aaaaaab, URZ ;  /* 0x2aaaaaab060678a5 */ /* 0x000fc8000f8e023f */
[----:B------:R-:W-:-:S04]  /*79d0*/  USHF.R.U32.HI UR6, URZ, 0x1f, UR7 ;  /* 0x0000001f3f067899 */ /* 0x000fc80008011607 */
[----:B------:R-:W-:-:S04]  /*79e0*/  ULEA.HI.SX32 UR6, UR7, UR6, 0x1c ;  /* 0x0000000607067291 */ /* 0x000fc8000f8fe23f */
[----:B------:R-:W-:-:S04]  /*79f0*/  UISETP.LT.AND UP2, UPT, UR10, UR6, UPT ;  /* 0x000000060a00728c */ /* 0x000fc8000bf41270 */
[----:B------:R-:W-:-:S06]  /*7a00*/  USEL UR60, UR10, UR6, !UP2 ;  /* 0x000000060a3c7287 */ /* 0x000fcc000d000000 */
[----:B------:R-:W-:-:S13]  /*7a10*/  ISETP.GE.AND P2, PT, R13, UR60, PT ;  /* 0x0000003c0d007c0c */ /* 0x000fda000bf46270 */
[----:B------:R-:W-:Y:S05]  /*7a20*/  @!P2 BRA `(.L_x_4179) ;  /* 0x0000001c0070a947 */ /* 0x000fea0003800000 */
[----:B------:R-:W-:Y:S01]  /*7a30*/  IMAD.MOV.U32 R15, RZ, RZ, R4 ;  /* 0x000000ffff0f7224 */ /* 0x000fe200078e0004 */
[----:B------:R-:W-:Y:S01]  /*7a40*/  UMOV UR58, UR5 ;  /* 0x00000005003a7c82 */ /* 0x000fe20008000000 */
[----:B------:R-:W-:Y:S01]  /*7a50*/  IMAD.MOV.U32 R14, RZ, RZ, R5 ;  /* 0x000000ffff0e7224 */ /* 0x000fe200078e0005 */
[----:B------:R-:W-:-:S06]  /*7a60*/  UMOV UR7, UR4 ;  /* 0x0000000400077c82 */ /* 0x000fcc0008000000 */
.L_x_4188:
[----:B------:R-:W-:-:S04]  /*7a70*/  UIADD3 UR4, UR7, 0x1, URZ ;  /* 0x0000000107047890 */ /* 0x000fc8000fffe03f */
[----:B------:R-:W-:-:S04]  /*7a80*/  UISETP.NE.AND UP2, UPT, UR4, 0x2, UPT ;  /* 0x000000020400788c */ /* 0x000fc8000bf45270 */
[----:B------:R-:W-:Y:S02]  /*7a90*/  USEL UR5, URZ, 0x1, UP2 ;  /* 0x000000013f057887 */ /* 0x000fe40009000000 */
[----:B------:R-:W-:Y:S02]  /*7aa0*/  USEL UR4, UR4, URZ, UP2 ;  /* 0x0000003f04047287 */ /* 0x000fe40009000000 */
[----:B------:R-:W-:Y:S01]  /*7ab0*/  ULOP3.LUT UR5, UR58, UR5, URZ, 0x3c, !UPT ;  /* 0x000000053a057292 */ /* 0x000fe2000f8e3c3f */
[----:B------:R-:W-:Y:S11]  /*7ac0*/  @!P0 BRA `(.L_x_4180) ;  /* 0x0000000000048947 */ /* 0x000ff60003800000 */
[----:B------:R-:W-:Y:S01]  /*7ad0*/  BPT.TRAP 0x1 ;  /* 0x000000040000795c */ /* 0x000fe20000300000 */
.L_x_4180:
[----:B------:R-:W-:Y:S01]  /*7ae0*/  ULEA UR56, UR4, UR57, 0x3 ;  /* 0x0000003904387291 */ /* 0x000fe2000f8e183f */
[----:B------:R-:W-:-:S05]  /*7af0*/  IMAD.U32 R0, RZ, RZ, UR5 ;  /* 0x00000005ff007e24 */ /* 0x000fca000f8e00ff */
[----:B------:R-:W-:-:S04]  /*7b00*/  SHF.L.U32 R0, R0, 0x1f, RZ ;  /* 0x0000001f00007819 */ /* 0x000fc800000006ff */
[----:B------:R0:W1:Y:S01]  /*7b10*/  SYNCS.PHASECHK.TRANS64.TRYWAIT P2, [UR56+0x30830], R0 ;  /* 0x03083000ff0075a7 */ /* 0x0000620008040178 */
[----:B------:R-:W-:Y:S05]  /*7b20*/  @!P0 BRA `(.L_x_4181) ;  /* 0x0000000000048947 */ /* 0x000fea0003800000 */
[----:B------:R-:W-:Y:S01]  /*7b30*/  BPT.TRAP 0x1 ;  /* 0x000000040000795c */ /* 0x000fe20000300000 */
.L_x_4181:
[----:B-1----:R-:W-:Y:S05]  /*7b40*/  @P2 BRA `(.L_x_4182) ;  /* 0x0000000000082947 */ /* 0x002fea0003800000 */
[----:B------:R-:W1:Y:S02]  /*7b50*/  SYNCS.PHASECHK.TRANS64.TRYWAIT P2, [UR56+0x30830], R0 ;  /* 0x03083000ff0075a7 */ /* 0x000e640008040178 */
[----:B-1----:R-:W-:Y:S05]  /*7b60*/  @!P2 BRA `(.L_x_4183) ;  /* 0x000000c40030a947 */ /* 0x002fea0003800000 */
.L_x_4182:
        /* <DEDUP_REMOVED lines=161> */
.L_x_4184:
[----:B------:R-:W-:Y:S01]  /*8580*/  ULEA UR11, UR7, UR57, 0x3 ;  /* 0x00000039070b7291 */ /* 0x000fe2000f8e183f */
[----:B01----:R-:W-:-:S05]  /*8590*/  IMAD.U32 R0, RZ, RZ, UR58 ;  /* 0x0000003aff007e24 */ /* 0x003fca000f8e00ff */
[----:B------:R-:W-:-:S04]  /*85a0*/  SHF.L.U32 R0, R0, 0x1f, RZ ;  /* 0x0000001f00007819 */ /* 0x000fc800000006ff */
[----:B------:R0:W1:Y:S01]  /*85b0*/  SYNCS.PHASECHK.TRANS64.TRYWAIT P2, [UR11+0x30850], R0 ;  /* 0x03085000ff0075a7 */ /* 0x000062000804014b */
[----:B------:R-:W-:Y:S05]  /*85c0*/  @!P0 BRA `(.L_x_4185) ;  /* 0x0000000000048947 */ /* 0x000fea0003800000 */
[----:B------:R-:W-:Y:S01]  /*85d0*/  BPT.TRAP 0x1 ;  /* 0x000000040000795c */ /* 0x000fe20000300000 */
.L_x_4185:
[----:B-1----:R-:W-:Y:S05]  /*85e0*/  @P2 BRA `(.L_x_4186) ;  /* 0x0000000000082947 */ /* 0x002fea0003800000 */
[----:B------:R-:W1:Y:S02]  /*85f0*/  SYNCS.PHASECHK.TRANS64.TRYWAIT P2, [UR11+0x30850], R0 ;  /* 0x03085000ff0075a7 */ /* 0x000e64000804014b */
[----:B-1----:R-:W-:Y:S05]  /*8600*/  @!P2 BRA `(.L_x_4187) ;  /* 0x000000b800a0a947 */ /* 0x002fea0003800000 */
.L_x_4186:
[----:B------:R-:W-:Y:S01]  /*8610*/  UIADD3 UR6, UR57, 0x400, URZ ;  /* 0x0000040039067890 */ /* 0x000fe2000fffe03f */
[----:B------:R-:W-:Y:S01]  /*8620*/  WARPGROUP.ARRIVE ;  /* 0x00000000000079c5 */ /* 0x000fe20000000000 */
[----:B------:R-:W-:Y:S01]  /*8630*/  UMOV UR15, 0x40000040 ;  /* 0x40000040000f7882 */ /* 0x000fe20000000000 */
[----:B01----:R-:W-:Y:S01]  /*8640*/  FMNMX.FTZ R0, R120, R14, !PT ;  /* 0x0000000e78007209 */ /* 0x003fe20007810000 */
[----:B------:R-:W-:Y:S01]  /*8650*/  USHF.R.U32.HI UR6, URZ, 0x4, UR6 ;  /* 0x000000043f067899 */ /* 0x000fe20008011606 */
[----:B------:R-:W-:Y:S01]  /*8660*/  FMNMX.FTZ R4, R122, R15, !PT ;  /* 0x0000000f7a047209 */ /* 0x000fe20007810000 */
[----:B------:R-:W-:Y:S01]  /*8670*/  UMOV UR58, UR5 ;  /* 0x00000005003a7c82 */ /* 0x000fe20008000000 */
[----:B------:R-:W-:Y:S01]  /*8680*/  FMNMX.FTZ R3, R121, R0, !PT ;  /* 0x0000000079037209 */ /* 0x000fe20007810000 */
[----:B------:R-:W-:Y:S01]  /*8690*/  ULOP3.LUT UR6, UR6, 0x3fff, URZ, 0xc0, !UPT ;  /* 0x00003fff06067892 */ /* 0x000fe2000f8ec03f */
[----:B------:R-:W-:Y:S02]  /*86a0*/  FMNMX.FTZ R23, R123, R4, !PT ;  /* 0x000000047b177209 */ /* 0x000fe40007810000 */
[----:B------:R-:W-:Y:S01]  /*86b0*/  FMNMX.FTZ R0, R124, R3, !PT ;  /* 0x000000037c007209 */ /* 0x000fe20007810000 */
[----:B------:R-:W-:Y:S01]  /*86c0*/  ULOP3.LUT UR6, UR6, 0x3000000, URZ, 0xfc, !UPT ;  /* 0x0300000006067892 */ /* 0x000fe2000f8efc3f */
[----:B------:R-:W-:-:S02]  /*86d0*/  FMNMX.FTZ R4, R126, R23, !PT ;  /* 0x000000177e047209 */ /* 0x000fc40007810000 */
[----:B------:R-:W-:Y:S01]  /*86e0*/  FMNMX.FTZ R3, R125, R0, !PT ;  /* 0x000000007d037209 */ /* 0x000fe20007810000 */
[----:B------:R-:W-:Y:S01]  /*86f0*/  UIMAD UR6, UR7, 0x900, UR6 ;  /* 0x00000900070678a4 */ /* 0x000fe2000f8e0206 */
[----:B------:R-:W-:Y:S02]  /*8700*/  FMNMX.FTZ R23, R127, R4, !PT ;  /* 0x000000047f177209 */ /* 0x000fe40007810000 */
[----:B------:R-:W-:Y:S01]  /*8710*/  UMOV UR7, 0x40000040 ;  /* 0x4000004000077882 */ /* 0x000fe20000000000 */
[----:B------:R-:W-:Y:S01]  /*8720*/  UIADD3 UR10, UR6, 0x80, URZ ;  /* 0x00000080060a7890 */ /* 0x000fe2000fffe03f */
[----:B------:R-:W-:Y:S02]  /*8730*/  FMNMX.FTZ R0, R128, R3, !PT ;  /* 0x0000000380007209 */ /* 0x000fe40007810000 */
[----:B------:R-:W-:Y:S02]  /*8740*/  FMNMX.FTZ R4, R130, R23, !PT ;  /* 0x0000001782047209 */ /* 0x000fe40007810000 */
[----:B------:R-:W-:Y:S01]  /*8750*/  HGMMA.64x192x16.F32.BF16 R24, R188, gdesc[UR4].tnspB, R24, gsb0 ;  /* 0x42e00004bc187df0 */ /* 0x000fe20008001818 */
[----:B------:R-:W-:Y:S01]  /*8760*/  FMNMX.FTZ R3, R129, R0, !PT ;  /* 0x0000000081037209 */ /* 0x000fe20007810000 */
[----:B------:R-:W-:Y:S01]  /*8770*/  UMOV UR14, UR10 ;  /* 0x0000000a000e7c82 */ /* 0x000fe20008000000 */
[----:B------:R-:W-:Y:S01]  /*8780*/  UIADD3 UR10, UR6, 0x100, URZ ;  /* 0x00000100060a7890 */ /* 0x000fe2000fffe03f */
[----:B------:R-:W-:Y:S01]  /*8790*/  FMNMX.FTZ R23, R131, R4, !PT ;  /* 0x0000000483177209 */ /* 0x000fe20007810000 */
[----:B------:R-:W-:Y:S01]  /*87a0*/  UMOV UR7, 0x40000040 ;  /* 0x4000004000077882 */ /* 0x000fe20000000000 */
[----:B------:R-:W-:-:S02]  /*87b0*/  FMNMX.FTZ R0, R132, R3, !PT ;  /* 0x0000000384007209 */ /* 0x000fc40007810000 */
[----:B------:R-:W-:Y:S02]  /*87c0*/  FMNMX.FTZ R4, R134, R23, !PT ;  /* 0x0000001786047209 */ /* 0x000fe40007810000 */
[----:B------:R-:W-:Y:S02]  /*87d0*/  FMNMX.FTZ R3, R133, R0, !PT ;  /* 0x0000000085037209 */ /* 0x000fe40007810000 */
[C---:B------:R-:W-:Y:S01]  /*87e0*/  ISETP.GT.AND P2, PT, R13.reuse, UR60, PT ;  /* 0x0000003c0d007c0c */ /* 0x040fe2000bf44270 */
[----:B------:R-:W-:Y:S01]  /*87f0*/  VIADD R13, R13, 0xffffffff ;  /* 0xffffffff0d0d7836 */ /* 0x000fe20000000000 */
        /* <DEDUP_REMOVED lines=18> */
[----:B-1----:R-:W-:-:S05]  /*8920*/  FMNMX.FTZ R20, R2, R3, !PT ;  /* 0x0000000302147209 */ /* 0x002fca0007810000 */
[----:B------:R-:W1:Y:S02]  /*8930*/  SHFL.BFLY PT, R5, R20, 0x1, 0x1f ;  /* 0x0c201f0014057f89 */ /* 0x000e6400000e0000 */
[----:B-1----:R-:W-:-:S05]  /*8940*/  FMNMX.FTZ R5, R20, R5, !PT ;  /* 0x0000000514057209 */ /* 0x002fca0007810000 */
[----:B------:R-:W-:-:S04]  /*8950*/  FADD.FTZ R3, -R5, R14 ;  /* 0x0000000e05037221 */ /* 0x000fc80000010100 */
[-C--:B0-----:R-:W-:Y:S01]  /*8960*/  FMUL.FTZ R14, R3, R0.reuse ;  /* 0x00000000030e7220 */ /* 0x081fe20000410000 */
[----:B------:R-:W-:-:S03]  /*8970*/  FMUL.FTZ R3, R5, R0 ;  /* 0x0000000005037220 */ /* 0x000fc60000410000 */
[----:B------:R0:W-:Y:S01]  /*8980*/  MUFU.EX2 R2, R14 ;  /* 0x0000000e00027308 */ /* 0x0001e20000000800 */
[-CC-:B------:R-:W-:Y:S01]  /*8990*/  FFMA.FTZ R23, R125, R0.reuse, -R3.reuse ;  /* 0x000000007d177223 */ /* 0x180fe20000010803 */
[-CC-:B------:R-:W-:Y:S01]  /*89a0*/  FFMA.FTZ R21, R120, R0.reuse, -R3.reuse ;  /* 0x0000000078157223 */ /* 0x180fe20000010803 */
[-CC-:B------:R-:W-:Y:S01]  /*89b0*/  FFMA.FTZ R20, R164, R0.reuse, -R3.reuse ;  /* 0x00000000a4147223 */ /* 0x180fe20000010803 */
[----:B------:R-:W-:Y:S01]  /*89c0*/  FFMA.FTZ R165, R165, R0, -R3 ;  /* 0x00000000a5a57223 */ /* 0x000fe20000010803 */
[----:B------:R-:W-:-:S03]  /*89d0*/  IMAD.U32 R120, RZ, RZ, UR56 ;  /* 0x00000038ff787e24 */ /* 0x000fc6000f8e00ff */
[----:B------:R-:W1:Y:S01]  /*89e0*/  MUFU.EX2 R21, R21 ;  /* 0x0000001500157308 */ /* 0x000e620000000800 */
[----:B0-----:R-:W-:Y:S01]  /*89f0*/  FFMA.FTZ R14, R160, R0, -R3 ;  /* 0x00000000a00e7223 */ /* 0x001fe20000010803 */
[----:B------:R-:W-:-:S05]  /*8a00*/  @!P1 VIADD R120, R120, 0x30840 ;  /* 0x0003084078789836 */ /* 0x000fca0000000000 */
[----:B------:R-:W-:Y:S01]  /*8a10*/  @!P1 PRMT R120, RZ, 0x654, R120 ;  /* 0x00000654ff789816 */ /* 0x000fe20000000078 */
[----:B------:R-:W-:Y:S08]  /*8a20*/  MUFU.EX2 R23, R23 ;  /* 0x0000001700177308 */ /* 0x000ff00000000800 */
[----:B------:R-:W-:Y:S01]  /*8a30*/  MUFU.EX2 R14, R14 ;  /* 0x0000000e000e7308 */ /* 0x000fe20000000800 */
[----:B-1----:R-:W-:-:S07]  /*8a40*/  FFMA.FTZ R9, R2, R9, R21 ;  /* 0x0000000902097223 */ /* 0x002fce0000010015 */
[----:B------:R-:W-:Y:S01]  /*8a50*/  MUFU.EX2 R20, R20 ;  /* 0x0000001400147308 */ /* 0x000fe20000000800 */
[----:B------:R-:W-:Y:S02]  /*8a60*/  WARPGROUP.DEPBAR.LE gsb0, 0x0 ;  /* 0x00008000000079c5 */ /* 0x000fe40000010000 */
[----:B------:R-:W-:Y:S01]  /*8a70*/  WARPGROUP.ARRIVE ;  /* 0x00000000000079c5 */ /* 0x000fe20000000000 */
[--C-:B------:R-:W-:Y:S01]  /*8a80*/  FFMA.FTZ R188, R121, R0, -R3.reuse ;  /* 0x0000000079bc7223 */ /* 0x100fe20000010803 */
[----:B------:R-:W-:Y:S01]  /*8a90*/  FMNMX.FTZ R121, R135, R4, !PT ;  /* 0x0000000487797209 */ /* 0x000fe20007810000 */
[----:B------:R-:W-:-:S03]  /*8aa0*/  FFMA.FTZ R190, R124, R0, -R3 ;  /* 0x000000007cbe7223 */ /* 0x000fc60000010803 */
[----:B------:R-:W-:Y:S01]  /*8ab0*/  HGMMA.64x192x16.F32.BF16 R24, R184, gdesc[UR12].tnspB, R24, gsb0 ;  /* 0x42e0000cb8187df0 */ /* 0x000fe20008001818 */
[----:B------:R-:W-:Y:S01]  /*8ac0*/  UMOV UR14, UR10 ;  /* 0x0000000a000e7c82 */ /* 0x000fe20008000000 */
[----:B------:R-:W-:Y:S01]  /*8ad0*/  UMOV UR15, 0x40000040 ;  /* 0x40000040000f7882 */ /* 0x000fe20000000000 */
[----:B------:R-:W-:Y:S01]  /*8ae0*/  UIADD3 UR10, UR6, 0x180, URZ ;  /* 0x00000180060a7890 */ /* 0x000fe2000fffe03f */
[----:B------:R-:W-:Y:S01]  /*8af0*/  FMNMX.FTZ R4, R138, R121, !PT ;  /* 0x000000798a047209 */ /* 0x000fe20007810000 */
[----:B------:R-:W0:Y:S03]  /*8b00*/  MUFU.EX2 R188, R188 ;  /* 0x000000bc00bc7308 */ /* 0x000e260000000800 */
[----:B------:R-:W-:-:S04]  /*8b10*/  FMNMX.FTZ R121, R139, R4, !PT ;  /* 0x000000048b797209 */ /* 0x000fc80007810000 */
[----:B------:R-:W-:Y:S01]  /*8b20*/  FMNMX.FTZ R4, R142, R121, !PT ;  /* 0x000000798e047209 */ /* 0x000fe20007810000 */
[----:B------:R-:W-:Y:S01]  /*8b30*/  FFMA.FTZ R121, R129, R0, -R3 ;  /* 0x0000000081797223 */ /* 0x000fe20000010803 */
[----:B------:R-:W-:Y:S02]  /*8b40*/  MUFU.EX2 R190, R190 ;  /* 0x000000be00be7308 */ /* 0x000fe40000000800 */
[----:B------:R-:W-:-:S04]  /*8b50*/  FMNMX.FTZ R125, R143, R4, !PT ;  /* 0x000000048f7d7209 */ /* 0x000fc80007810000 */
[----:B------:R-:W-:Y:S02]  /*8b60*/  FMNMX.FTZ R4, R146, R125, !PT ;  /* 0x0000007d92047209 */ /* 0x000fe40007810000 */
[----:B------:R-:W-:Y:S01]  /*8b70*/  MUFU.EX2 R121, R121 ;  /* 0x0000007900797308 */ /* 0x000fe20000000800 */
[C---:B0-----:R-:W-:Y:S01]  /*8b80*/  FADD.FTZ R9, R188.reuse, R9 ;  /* 0x00000009bc097221 */ /* 0x041fe20000010000 */
[----:B------:R-:W-:Y:S02]  /*8b90*/  FMNMX.FTZ R125, R147, R4, !PT ;  /* 0x00000004937d7209 */ /* 0x000fe40007810000 */
[----:B------:R-:W-:Y:S02]  /*8ba0*/  F2FP.BF16.F32.PACK_AB R188, R188, R21 ;  /* 0x00000015bcbc723e */ /* 0x000fe400000010ff */
[----:B------:R-:W-:Y:S01]  /*8bb0*/  FMNMX.FTZ R4, R150, R125, !PT ;  /* 0x0000007d96047209 */ /* 0x000fe20007810000 */
[----:B------:R-:W-:-:S03]  /*8bc0*/  FFMA.FTZ R125, R133, R0, -R3 ;  /* 0x00000000857d7223 */ /* 0x000fc60000010803 */
[----:B------:R-:W-:-:S03]  /*8bd0*/  FMNMX.FTZ R129, R151, R4, !PT ;  /* 0x0000000497817209 */ /* 0x000fc60007810000 */
[----:B------:R-:W-:Y:S01]  /*8be0*/  MUFU.EX2 R125, R125 ;  /* 0x0000007d007d7308 */ /* 0x000fe20000000800 */
[----:B------:R-:W-:-:S04]  /*8bf0*/  FMNMX.FTZ R4, R154, R129, !PT ;  /* 0x000000819a047209 */ /* 0x000fc80007810000 */
[----:B------:R-:W-:-:S04]  /*8c00*/  FMNMX.FTZ R129, R155, R4, !PT ;  /* 0x000000049b817209 */ /* 0x000fc80007810000 */
[----:B------:R-:W-:Y:S01]  /*8c10*/  FMNMX.FTZ R4, R158, R129, !PT ;  /* 0x000000819e047209 */ /* 0x000fe20007810000 */
[-CC-:B------:R-:W-:Y:S01]  /*8c20*/  FFMA.FTZ R129, R137, R0.reuse, -R3.reuse ;  /* 0x0000000089817223 */ /* 0x180fe20000010803 */
[-CC-:B------:R-:W-:Y:S01]  /*8c30*/  FFMA.FTZ R137, R145, R0.reuse, -R3.reuse ;  /* 0x0000000091897223 */ /* 0x180fe20000010803 */
[--C-:B------:R-:W-:Y:S01]  /*8c40*/  FFMA.FTZ R145, R153, R0, -R3.reuse ;  /* 0x0000000099917223 */ /* 0x100fe20000010803 */
[----:B------:R-:W-:Y:S01]  /*8c50*/  FMNMX.FTZ R133, R159, R4, !PT ;  /* 0x000000049f857209 */ /* 0x000fe20007810000 */
[----:B------:R-:W-:Y:S02]  /*8c60*/  FFMA.FTZ R153, R161, R0, -R3 ;  /* 0x00000000a1997223 */ /* 0x000fe40000010803 */
[----:B------:R-:W-:Y:S01]  /*8c70*/  MUFU.EX2 R129, R129 ;  /* 0x0000008100817308 */ /* 0x000fe20000000800 */
[----:B------:R-:W-:-:S04]  /*8c80*/  FMNMX.FTZ R4, R162, R133, !PT ;  /* 0x00000085a2047209 */ /* 0x000fc80007810000 */
[----:B------:R-:W-:-:S03]  /*8c90*/  FMNMX.FTZ R133, R163, R4, !PT ;  /* 0x00000004a3857209 */ /* 0x000fc60007810000 */
[----:B------:R-:W-:Y:S01]  /*8ca0*/  MUFU.EX2 R137, R137 ;  /* 0x0000008900897308 */ /* 0x000fe20000000800 */
[----:B------:R-:W-:Y:S01]  /*8cb0*/  FMNMX.FTZ R4, R166, R133, !PT ;  /* 0x00000085a6047209 */ /* 0x000fe20007810000 */
[-CC-:B------:R-:W-:Y:S01]  /*8cc0*/  FFMA.FTZ R133, R141, R0.reuse, -R3.reuse ;  /* 0x000000008d857223 */ /* 0x180fe20000010803 */
[-CC-:B------:R-:W-:Y:S01]  /*8cd0*/  FFMA.FTZ R141, R149, R0.reuse, -R3.reuse ;  /* 0x00000000958d7223 */ /* 0x180fe20000010803 */
[----:B------:R-:W-:Y:S01]  /*8ce0*/  FFMA.FTZ R149, R157, R0, -R3 ;  /* 0x000000009d957223 */ /* 0x000fe20000010803 */
[----:B------:R-:W-:-:S03]  /*8cf0*/  FMNMX.FTZ R4, R167, R4, !PT ;  /* 0x00000004a7047209 */ /* 0x000fc60007810000 */
        /* <DEDUP_REMOVED lines=8> */
[----:B------:R-:W-:-:S04]  /*8d80*/  FFMA.FTZ R186, R132, R0, -R3 ;  /* 0x0000000084ba7223 */ /* 0x000fc80000010803 */
[----:B------:R-:W-:Y:S01]  /*8d90*/  HGMMA.64x192x16.F32.BF16 R24, R180, gdesc[UR12].tnspB, R24, gsb0 ;  /* 0x42e0000cb4187df0 */ /* 0x000fe20008001818 */
        /* <DEDUP_REMOVED lines=9> */
[----:B------:R-:W-:-:S04]  /*8e30*/  FFMA.FTZ R182, R140, R0, -R3 ;  /* 0x000000008cb67223 */ /* 0x000fc80000010803 */
[----:B------:R-:W-:Y:S01]  /*8e40*/  HGMMA.64x192x16.F32.BF16 R24, R176, gdesc[UR12].tnspB, R24, gsb0 ;  /* 0x42e0000cb0187df0 */ /* 0x000fe20008001818 */
[----:B------:R-:W-:Y:S01]  /*8e50*/  UMOV UR14, UR10 ;  /* 0x0000000a000e7c82 */ /* 0x000fe20008000000 */
[----:B------:R-:W-:Y:S01]  /*8e60*/  UMOV UR15, 0x40000040 ;  /* 0x40000040000f7882 */ /* 0x000fe20000000000 */
[----:B------:R-:W-:Y:S08]  /*8e70*/  MUFU.EX2 R180, R180 ;  /* 0x000000b400b47308 */ /* 0x000ff00000000800 */
[----:B------:R-:W-:Y:S01]  /*8e80*/  MUFU.EX2 R182, R182 ;  /* 0x000000b600b67308 */ /* 0x000fe20000000800 */
[----:B------:R-:W-:-:S02]  /*8e90*/  WARPGROUP.DEPBAR.LE gsb0, 0x0 ;  /* 0x00008000000079c5 */ /* 0x000fc40000010000 */
[----:B------:R-:W-:Y:S01]  /*8ea0*/  WARPGROUP.ARRIVE ;  /* 0x00000000000079c5 */ /* 0x000fe20000000000 */
[-CC-:B------:R-:W-:Y:S01]  /*8eb0*/  FFMA.FTZ R176, R144, R0.reuse, -R3.reuse ;  /* 0x0000000090b07223 */ /* 0x180fe20000010803 */
[----:B------:R-:W-:-:S04]  /*8ec0*/  FFMA.FTZ R178, R148, R0, -R3 ;  /* 0x0000000094b27223 */ /* 0x000fc80000010803 */
[----:B------:R-:W-:Y:S01]  /*8ed0*/  HGMMA.64x192x16.F32.BF16 R24, R172, gdesc[UR12].tnspB, R24, gsb0 ;  /* 0x42e0000cac187df0 */ /* 0x000fe20008001818 */
[----:B------:R-:W-:Y:S08]  /*8ee0*/  MUFU.EX2 R176, R176 ;  /* 0x000000b000b07308 */ /* 0x000ff00000000800 */
[----:B------:R-:W-:Y:S01]  /*8ef0*/  MUFU.EX2 R178, R178 ;  /* 0x000000b200b27308 */ /* 0x000fe20000000800 */
[----:B------:R-:W-:-:S02]  /*8f00*/  WARPGROUP.DEPBAR.LE gsb0, 0x0 ;  /* 0x00008000000079c5 */ /* 0x000fc40000010000 */
[----:B------:R-:W-:Y:S01]  /*8f10*/  WARPGROUP.ARRIVE ;  /* 0x00000000000079c5 */ /* 0x000fe20000000000 */
[----:B------:R-:W0:Y:S01]  /*8f20*/  SHFL.BFLY PT, R173, R4, 0x2, 0x1f ;  /* 0x0c401f0004ad7f89 */ /* 0x000e2200000e0000 */
[-CC-:B------:R-:W-:Y:S01]  /*8f30*/  FFMA.FTZ R172, R152, R0.reuse, -R3.reuse ;  /* 0x0000000098ac7223 */ /* 0x180fe20000010803 */
[----:B------:R-:W-:-:S05]  /*8f40*/  FFMA.FTZ R174, R156, R0, -R3 ;  /* 0x000000009cae7223 */ /* 0x000fca0000010803 */
[----:B------:R-:W-:Y:S01]  /*8f50*/  HGMMA.64x192x16.F32.BF16 R24, R168, gdesc[UR4].tnspB, R24, gsb0 ;  /* 0x42e00004a8187df0 */ /* 0x000fe20008001818 */
[----:B------:R-:W-:Y:S01]  /*8f60*/  UMOV UR7, UR4 ;  /* 0x0000000400077c82 */ /* 0x000fe20008000000 */
[----:B------:R-:W-:Y:S08]  /*8f70*/  MUFU.EX2 R172, R172 ;  /* 0x000000ac00ac7308 */ /* 0x000ff00000000800 */
[----:B------:R-:W-:Y:S01]  /*8f80*/  MUFU.EX2 R174, R174 ;  /* 0x000000ae00ae7308 */ /* 0x000fe20000000800 */
[----:B0-----:R-:W-:-:S05]  /*8f90*/  FMNMX.FTZ R173, R4, R173, !PT ;  /* 0x000000ad04ad7209 */ /* 0x001fca0007810000 */
[----:B------:R-:W0:Y:S02]  /*8fa0*/  SHFL.BFLY PT, R4, R173, 0x1, 0x1f ;  /* 0x0c201f00ad047f89 */ /* 0x000e2400000e0000 */
[----:B0-----:R-:W-:-:S05]  /*8fb0*/  FMNMX.FTZ R4, R173, R4, !PT ;  /* 0x00000004ad047209 */ /* 0x001fca0007810000 */
[C---:B------:R-:W-:Y:S01]  /*8fc0*/  FADD.FTZ R3, -R4.reuse, R15 ;  /* 0x0000000f04037221 */ /* 0x040fe20000010100 */
[-C--:B------:R-:W-:Y:S01]  /*8fd0*/  FMUL.FTZ R157, R4, R0.reuse ;  /* 0x00000000049d7220 */ /* 0x080fe20000410000 */
[----:B------:R-:W-:Y:S02]  /*8fe0*/  MUFU.EX2 R15, R165 ;  /* 0x000000a5000f7308 */ /* 0x000fe40000000800 */
[-C--:B------:R-:W-:Y:S01]  /*8ff0*/  FMUL.FTZ R3, R3, R0.reuse ;  /* 0x0000000003037220 */ /* 0x080fe20000410000 */
[-CC-:B------:R-:W-:Y:S01]  /*9000*/  FFMA.FTZ R22, R122, R0.reuse, -R157.reuse ;  /* 0x000000007a167223 */ /* 0x180fe2000001089d */
[-CC-:B------:R-:W-:Y:S01]  /*9010*/  FFMA.FTZ R123, R123, R0.reuse, -R157.reuse ;  /* 0x000000007b7b7223 */ /* 0x180fe2000001089d */
[-CC-:B------:R-:W-:Y:S01]  /*9020*/  FFMA.FTZ R126, R126, R0.reuse, -R157.reuse ;  /* 0x000000007e7e7223 */ /* 0x180fe2000001089d */
[-CC-:B------:R-:W-:Y:S01]  /*9030*/  FFMA.FTZ R127, R127, R0.reuse, -R157.reuse ;  /* 0x000000007f7f7223 */ /* 0x180fe2000001089d */
[----:B------:R-:W-:Y:S01]  /*9040*/  IMAD.U32 R122, RZ, RZ, UR11 ;  /* 0x0000000bff7a7e24 */ /* 0x000fe2000f8e00ff */
        /* <DEDUP_REMOVED lines=21> */
[-CC-:B------:R-:W-:Y:S01]  /*91a0*/  FFMA.FTZ R166, R166, R0.reuse, -R157.reuse ;  /* 0x00000000a6a67223 */ /* 0x180fe2000001089d */
[----:B------:R-:W-:-:S02]  /*91b0*/  FFMA.FTZ R157, R167, R0, -R157 ;  /* 0x00000000a79d7223 */ /* 0x000fc4000001089d */
        /* <DEDUP_REMOVED lines=36> */
[----:B--2---:R-:W-:Y:S01]  /*9400*/  FADD.FTZ R8, R179, R8 ;  /* 0x00000008b3087221 */ /* 0x004fe20000010000 */
[----:B------:R-:W-:Y:S02]  /*9410*/  WARPGROUP.DEPBAR.LE gsb0, 0x0 ;  /* 0x00008000000079c5 */ /* 0x000fe40000010000 */
[----:B------:R2:W-:Y:S04]  /*9420*/  @!P1 SYNCS.ARRIVE.TRANS64.RED.A1T0 RZ, [R120+URZ], RZ ;  /* 0x000000ff78ff99a7 */ /* 0x0005e8000810043f */
[----:B------:R-:W3:Y:S01]  /*9430*/  MUFU.EX2 R155, R155 ;  /* 0x0000009b009b7308 */ /* 0x000ee20000000800 */
[----:B0-----:R-:W-:Y:S01]  /*9440*/  FADD.FTZ R8, R151, R8 ;  /* 0x0000000897087221 */ /* 0x001fe20000010000 */
[----:B------:R-:W-:-:S02]  /*9450*/  F2FP.BF16.F32.PACK_AB R168, R153, R14 ;  /* 0x0000000e99a8723e */ /* 0x000fc400000010ff */
[----:B------:R-:W-:Y:S02]  /*9460*/  F2FP.BF16.F32.PACK_AB R170, R15, R20 ;  /* 0x000000140faa723e */ /* 0x000fe400000010ff */
[----:B------:R-:W-:Y:S01]  /*9470*/  F2FP.BF16.F32.PACK_AB R179, R151, R179 ;  /* 0x000000b397b3723e */ /* 0x000fe200000010ff */
[----:B--2---:R-:W-:Y:S01]  /*9480*/  @!P1 VIADD R120, R122, 0x30860 ;  /* 0x000308607a789836 */ /* 0x004fe20000000000 */
[----:B------:R-:W0:Y:S01]  /*9490*/  MUFU.EX2 R175, R158 ;  /* 0x0000009e00af7308 */ /* 0x000e220000000800 */
[----:B-1----:R-:W-:-:S03]  /*94a0*/  FADD.FTZ R8, R173, R8 ;  /* 0x00000008ad087221 */ /* 0x002fc60000010000 */
[----:B------:R-:W-:-:S04]  /*94b0*/  @!P1 PRMT R120, RZ, 0x654, R120 ;  /* 0x00000654ff789816 */ /* 0x000fc80000000078 */
[----:B------:R1:W-:Y:S01]  /*94c0*/  @!P1 SYNCS.ARRIVE.TRANS64.RED.A1T0 RZ, [R120+URZ], RZ ;  /* 0x000000ff78ff99a7 */ /* 0x0003e2000810043f */
[----:B------:R-:W2:Y:S01]  /*94d0*/  MUFU.EX2 R159, R159 ;  /* 0x0000009f009f7308 */ /* 0x000ea20000000800 */
[C---:B---3--:R-:W-:Y:S01]  /*94e0*/  FADD.FTZ R8, R155.reuse, R8 ;  /* 0x000000089b087221 */ /* 0x048fe20000010000 */
[----:B------:R-:W-:Y:S01]  /*94f0*/  F2FP.BF16.F32.PACK_AB R173, R155, R173 ;  /* 0x000000ad9bad723e */ /* 0x000fe200000010ff */
[----:B-1----:R-:W-:-:S05]  /*9500*/  FADD.FTZ R120, R190, R9 ;  /* 0x00000009be787221 */ /* 0x002fca0000010000 */
[----:B------:R-:W1:Y:S01]  /*9510*/  MUFU.EX2 R169, R162 ;  /* 0x000000a200a97308 */ /* 0x000e620000000800 */
[----:B0-----:R-:W-:Y:S01]  /*9520*/  FADD.FTZ R8, R175, R8 ;  /* 0x00000008af087221 */ /* 0x001fe20000010000 */
[C---:B------:R-:W-:Y:S01]  /*9530*/  F2FP.BF16.F32.PACK_AB R190, R23.reuse, R190 ;  /* 0x000000be17be723e */ /* 0x040fe200000010ff */
[----:B------:R-:W-:-:S04]  /*9540*/  FADD.FTZ R9, R23, R120 ;  /* 0x0000007817097221 */ /* 0x000fc80000010000 */
[----:B------:R-:W-:Y:S01]  /*9550*/  FADD.FTZ R120, R184, R9 ;  /* 0x00000009b8787221 */ /* 0x000fe20000010000 */
[----:B------:R-:W0:Y:S01]  /*9560*/  MUFU.EX2 R163, R163 ;  /* 0x000000a300a37308 */ /* 0x000e220000000800 */
[----:B--2---:R-:W-:Y:S01]  /*9570*/  FADD.FTZ R8, R159, R8 ;  /* 0x000000089f087221 */ /* 0x004fe20000010000 */
[C---:B------:R-:W-:Y:S01]  /*9580*/  F2FP.BF16.F32.PACK_AB R184, R121.reuse, R184 ;  /* 0x000000b879b8723e */ /* 0x040fe200000010ff */
[----:B------:R-:W-:Y:S01]  /*9590*/  FADD.FTZ R9, R121, R120 ;  /* 0x0000007879097221 */ /* 0x000fe20000010000 */
[----:B------:R-:W-:-:S03]  /*95a0*/  F2FP.BF16.F32.PACK_AB R175, R159, R175 ;  /* 0x000000af9faf723e */ /* 0x000fc600000010ff */
[----:B------:R-:W-:Y:S01]  /*95b0*/  FADD.FTZ R120, R186, R9 ;  /* 0x00000009ba787221 */ /* 0x000fe20000010000 */
[----:B------:R-:W2:Y:S01]  /*95c0*/  MUFU.EX2 R171, R166 ;  /* 0x000000a600ab7308 */ /* 0x000ea20000000800 */
[----:B-1----:R-:W-:Y:S01]  /*95d0*/  FADD.FTZ R8, R169, R8 ;  /* 0x00000008a9087221 */ /* 0x002fe20000010000 */
[C---:B------:R-:W-:Y:S01]  /*95e0*/  F2FP.BF16.F32.PACK_AB R186, R125.reuse, R186 ;  /* 0x000000ba7dba723e */ /* 0x040fe200000010ff */
[----:B------:R-:W-:-:S04]  /*95f0*/  FADD.FTZ R9, R125, R120 ;  /* 0x000000787d097221 */ /* 0x000fc80000010000 */
[----:B------:R-:W-:Y:S01]  /*9600*/  FADD.FTZ R120, R180, R9 ;  /* 0x00000009b4787221 */ /* 0x000fe20000010000 */
[----:B------:R-:W1:Y:S01]  /*9610*/  MUFU.EX2 R157, R157 ;  /* 0x0000009d009d7308 */ /* 0x000e620000000800 */
[----:B0-----:R-:W-:Y:S01]  /*9620*/  FADD.FTZ R8, R163, R8 ;  /* 0x00000008a3087221 */ /* 0x001fe20000010000 */
[C---:B------:R-:W-:Y:S01]  /*9630*/  F2FP.BF16.F32.PACK_AB R180, R129.reuse, R180 ;  /* 0x000000b481b4723e */ /* 0x040fe200000010ff */
[----:B------:R-:W-:Y:S01]  /*9640*/  FADD.FTZ R9, R129, R120 ;  /* 0x0000007881097221 */ /* 0x000fe20000010000 */
[----:B------:R-:W-:-:S03]  /*9650*/  F2FP.BF16.F32.PACK_AB R169, R163, R169 ;  /* 0x000000a9a3a9723e */ /* 0x000fc600000010ff */
[----:B------:R-:W-:Y:S01]  /*9660*/  FADD.FTZ R120, R182, R9 ;  /* 0x00000009b6787221 */ /* 0x000fe20000010000 */
[----:B------:R-:W-:Y:S01]  /*9670*/  F2FP.BF16.F32.PACK_AB R182, R133, R182 ;  /* 0x000000b685b6723e */ /* 0x000fe200000010ff */
[----:B--2---:R-:W-:Y:S02]  /*9680*/  FADD.FTZ R8, R171, R8 ;  /* 0x00000008ab087221 */ /* 0x004fe40000010000 */
[----:B------:R-:W-:-:S04]  /*9690*/  FADD.FTZ R9, R133, R120 ;  /* 0x0000007885097221 */ /* 0x000fc80000010000 */
[----:B------:R-:W-:Y:S01]  /*96a0*/  FADD.FTZ R22, R176, R9 ;  /* 0x00000009b0167221 */ /* 0x000fe20000010000 */
[----:B------:R-:W-:Y:S01]  /*96b0*/  F2FP.BF16.F32.PACK_AB R176, R137, R176 ;  /* 0x000000b089b0723e */ /* 0x000fe200000010ff */
[C---:B-1----:R-:W-:Y:S01]  /*96c0*/  FADD.FTZ R8, R157.reuse, R8 ;  /* 0x000000089d087221 */ /* 0x042fe20000010000 */
[----:B------:R-:W-:Y:S01]  /*96d0*/  F2FP.BF16.F32.PACK_AB R171, R157, R171 ;  /* 0x000000ab9dab723e */ /* 0x000fe200000010ff */
[----:B------:R-:W-:-:S04]  /*96e0*/  FADD.FTZ R9, R137, R22 ;  /* 0x0000001689097221 */ /* 0x000fc80000010000 */
[----:B------:R-:W-:Y:S01]  /*96f0*/  FADD.FTZ R22, R178, R9 ;  /* 0x00000009b2167221 */ /* 0x000fe20000010000 */
[----:B------:R-:W-:-:S03]  /*9700*/  F2FP.BF16.F32.PACK_AB R178, R141, R178 ;  /* 0x000000b28db2723e */ /* 0x000fc600000010ff */
[----:B------:R-:W-:-:S04]  /*9710*/  FADD.FTZ R9, R141, R22 ;  /* 0x000000168d097221 */ /* 0x000fc80000010000 */
        /* <DEDUP_REMOVED lines=10> */
[----:B------:R-:W-:Y:S02]  /*97c0*/  IMAD.MOV.U32 R15, RZ, RZ, R4 ;  /* 0x000000ffff0f7224 */ /* 0x000fe400078e0004 */
[----:B------:R-:W-:Y:S01]  /*97d0*/  IMAD.MOV.U32 R14, RZ, RZ, R5 ;  /* 0x000000ffff0e7224 */ /* 0x000fe200078e0005 */
[----:B------:R-:W-:Y:S06]  /*97e0*/  @P2 BRA `(.L_x_4188) ;  /* 0xffffffe000a02947 */ /* 0x000fec000383ffff */
.L_x_4179:
        /* <DEDUP_REMOVED lines=9> */
.L_x_4206:
[----:B------:R-:W-:-:S04]  /*9880*/  UIADD3 UR4, UR7, 0x1, URZ ;  /* 0x0000000107047890 */ /* 0x000fc8000fffe03f */
[----:B------:R-:W-:-:S04]  /*9890*/  UISETP.NE.AND UP2, UPT, UR4, 0x2, UPT ;  /* 0x000000020400788c */ /* 0x000fc8000bf45270 */
[----:B------:R-:W-:Y:S02]  /*98a0*/  USEL UR5, URZ, 0x1, UP2 ;  /* 0x000000013f057887 */ /* 0x000fe40009000000 */
[----:B------:R-:W-:Y:S02]  /*98b0*/  USEL UR4, UR4, URZ, UP2 ;  /* 0x0000003f04047287 */ /* 0x000fe40009000000 */
[----:B------:R-:W-:Y:S01]  /*98c0*/  ULOP3.LUT UR5, UR58, UR5, URZ, 0x3c, !UPT ;  /* 0x000000053a057292 */ /* 0x000fe2000f8e3c3f */
[----:B------:R-:W-:Y:S11]  /*98d0*/  @!P0 BRA `(.L_x_4190) ;  /* 0x0000000000048947 */ /* 0x000ff60003800000 */
[----:B------:R-:W-:Y:S01]  /*98e0*/  BPT.TRAP 0x1 ;  /* 0x000000040000795c */ /* 0x000fe20000300000 */
.L_x_4190:
[----:B------:R-:W-:Y:S01]  /*98f0*/  ULEA UR56, UR4, UR57, 0x3 ;  /* 0x0000003904387291 */ /* 0x000fe2000f8e183f */
[----:B------:R-:W-:-:S05]  /*9900*/  IMAD.U32 R0, RZ, RZ, UR5 ;  /* 0x00000005ff007e24 */ /* 0x000fca000f8e00ff */
[----:B------:R-:W-:-:S04]  /*9910*/  SHF.L.U32 R0, R0, 0x1f, RZ ;  /* 0x0000001f00007819 */ /* 0x000fc800000006ff */
[----:B------:R0:W1:Y:S01]  /*9920*/  SYNCS.PHASECHK.TRANS64.TRYWAIT P2, [UR56+0x30830], R0 ;  /* 0x03083000ff0075a7 */ /* 0x0000620008040178 */
[----:B------:R-:W-:Y:S05]  /*9930*/  @!P0 BRA `(.L_x_4191) ;  /* 0x0000000000048947 */ /* 0x000fea0003800000 */
[----:B------:R-:W-:Y:S01]  /*9940*/  BPT.TRAP 0x1 ;  /* 0x000000040000795c */ /* 0x000fe20000300000 */
.L_x_4191:
[----:B-1----:R-:W-:Y:S05]  /*9950*/  @P2 BRA `(.L_x_4192) ;  /* 0x0000000000082947 */ /* 0x002fea0003800000 */
[----:B------:R-:W1:Y:S02]  /*9960*/  SYNCS.PHASECHK.TRANS64.TRYWAIT P2, [UR56+0x30830], R0 ;  /* 0x03083000ff0075a7 */ /* 0x000e640008040178 */
[----:B-1----:R-:W-:Y:S05]  /*9970*/  @!P2 BRA `(.L_x_4193) ;  /* 0x000000a400dca947 */ /* 0x002fea0003800000 */
.L_x_4192:
        /* <DEDUP_REMOVED lines=161> */
.L_x_4194:
[----:B------:R-:W-:Y:S01]  /*a390*/  ULEA UR11, UR7, UR57, 0x3 ;  /* 0x00000039070b7291 */ /* 0x000fe2000f8e183f */
[----:B01----:R-:W-:-:S05]  /*a3a0*/  IMAD.U32 R0, RZ, RZ, UR58 ;  /* 0x0000003aff007e24 */ /* 0x003fca000f8e00ff */
[----:B------:R-:W-:-:S04]  /*a3b0*/  SHF.L.U32 R0, R0, 0x1f, RZ ;  /* 0x0000001f00007819 */ /* 0x000fc800000006ff */
[----:B------:R0:W1:Y:S01]  /*a3c0*/  SYNCS.PHASECHK.TRANS64.TRYWAIT P2, [UR11+0x30850], R0 ;  /* 0x03085000ff0075a7 */ /* 0x000062000804014b */
[----:B------:R-:W-:Y:S05]  /*a3d0*/  @!P0 BRA `(.L_x_4195) ;  /* 0x0000000000048947 */ /* 0x000fea0003800000 */
[----:B------:R-:W-:Y:S01]  /*a3e0*/  BPT.TRAP 0x1 ;  /* 0x000000040000795c */ /* 0x000fe20000300000 */
.L_x_4195:
[----:B-1----:R-:W-:Y:S05]  /*a3f0*/  @P2 BRA `(.L_x_4196) ;  /* 0x0000000000082947 */ /* 0x002fea0003800000 */
[----:B------:R-:W1:Y:S02]  /*a400*/  SYNCS.PHASECHK.TRANS64.TRYWAIT P2, [UR11+0x30850], R0 ;  /* 0x03085000ff0075a7 */ /* 0x000e64000804014b */
[----:B-1----:R-:W-:Y:S05]  /*a410*/  @!P2 BRA `(.L_x_4197) ;  /* 0x0000009c004ca947 */ /* 0x002fea0003800000 */
.L_x_4196:
        /* <DEDUP_REMOVED lines=8> */
[----:B------:R-:W-:Y:S01]  /*a4a0*/  ULOP3.LUT UR6, UR6, 0x3fff, URZ, 0xc0, !UPT ;  /* 0x00003fff06067892 */ /* 0x000fe2000f8ec03f */
[----:B------:R-:W-:Y:S01]  /*a4b0*/  IMAD R20, R13, -0x60, RZ ;  /* 0xffffffa00d147824 */ /* 0x000fe200078e02ff */
[----:B------:R-:W-:Y:S01]  /*a4c0*/  ULDC UR15, c[0x0][0x9e0] ;  /* 0x00027800000f7ab9 */ /* 0x000fe20000000800 */
[----:B------:R-:W-:Y:S01]  /*a4d0*/  @!P1 VIADD R0, R0, 0x30840 ;  /* 0x0003084000009836 */ /* 0x000fe20000000000 */
[----:B------:R-:W-:-:S04]  /*a4e0*/  ULOP3.LUT UR6, UR6, 0x3000000, URZ, 0xfc, !UPT ;  /* 0x0300000006067892 */ /* 0x000fc8000f8efc3f */
[----:B------:R-:W-:Y:S01]  /*a4f0*/  UIMAD UR10, UR7, 0x900, UR6 ;  /* 0x00000900070a78a4 */ /* 0x000fe2000f8e0206 */
[----:B------:R-:W-:Y:S02]  /*a500*/  @!P1 PRMT R0, RZ, 0x654, R0 ;  /* 0x00000654ff009816 */ /* 0x000fe40000000000 */
        /* <DEDUP_REMOVED lines=38> */
[C---:B------:R-:W-:Y:S01]  /*a770*/  VIADD R170, R3.reuse, 0xffffffff ;  /* 0xffffffff03aa7836 */ /* 0x040fe20000000000 */
[----:B-1----:R-:W-:-:S05]  /*a780*/  IADD3 R0, R3, -UR61, R18 ;  /* 0x8000003d03007c10 */ /* 0x002fca000fffe012 */
[C---:B------:R-:W-:Y:S02]  /*a790*/  VIADD R22, R0.reuse, UR15 ;  /* 0x0000000f00167c36 */ /* 0x040fe40008000000 */
[----:B------:R-:W-:Y:S02]  /*a7a0*/  VIADD R168, R0, UR14 ;  /* 0x0000000e00a87c36 */ /* 0x000fe40008000000 */
[--C-:B0-----:R-:W-:Y:S02]  /*a7b0*/  IMAD.IADD R0, R22, 0x1, R21.reuse ;  /* 0x0000000116007824 */ /* 0x101fe400078e0215 */
[----:B------:R-:W-:Y:S01]  /*a7c0*/  IMAD.IADD R2, R168, 0x1, R21 ;  /* 0x00000001a8027824 */ /* 0x000fe200078e0215 */
[----:B------:R-:W-:Y:S06]  /*a7d0*/  @P2 BRA `(.L_x_4198) ;  /* 0x00000000005c2947 */ /* 0x000fec0003800000 */
[----:B------:R-:W-:Y:S01]  /*a7e0*/  ULDC UR6, c[0x0][0x2f0] ;  /* 0x0000bc0000067ab9 */ /* 0x000fe20000000800 */
[----:B------:R-:W-:Y:S01]  /*a7f0*/  BSSY B0, `(.L_x_4199) ;  /* 0x0000012000007945 */ /* 0x000fe20003800000 */
[----:B------:R-:W-:-:S04]  /*a800*/  IMAD R3, R16, UR6, R21 ;  /* 0x0000000610037c24 */ /* 0x000fc8000f8e0215 */
        /* <DEDUP_REMOVED lines=11> */
.L_x_4200:
[----:B------:R-:W-:-:S05]  /*a8c0*/  IMAD.U32 R21, RZ, RZ, UR60 ;  /* 0x0000003cff157e24 */ /* 0x000fca000f8e00ff */
[----:B------:R-:W-:-:S13]  /*a8d0*/  ISETP.NE.AND P2, PT, R21, 0x1, PT ;  /* 0x000000011500780c */ /* 0x000fda0003f45270 */
[----:B------:R-:W0:Y:S02]  /*a8e0*/  @P2 LDC.64 R172, c[0x0][0x9e8] ;  /* 0x00027a00ffac2b82 */ /* 0x000e240000000a00 */
[----:B0-----:R-:W-:-:S05]  /*a8f0*/  @P2 IMAD.HI.U32 R4, R3, R172, RZ ;  /* 0x000000ac03042227 */ /* 0x001fca00078e00ff */
[----:B------:R-:W-:-:S07]  /*a900*/  @P2 SHF.R.U32.HI R3, RZ, R173, R4 ;  /* 0x000000adff032219 */ /* 0x000fce0000011604 */
.L_x_4201:
[----:B------:R-:W-:Y:S05]  /*a910*/  BSYNC B0 ;  /* 0x0000000000007941 */ /* 0x000fea0003800000 */
.L_x_4199:
[----:B------:R-:W-:-:S05]  /*a920*/  IMAD R3, R3, R21, R170 ;  /* 0x0000001503037224 */ /* 0x000fca00078e02aa */
[----:B------:R-:W-:Y:S02]  /*a930*/  VIADDMNMX R0, R3, R21, R0, PT ;  /* 0x0000001503007246 */ /* 0x000fe40003800100 */
[----:B------:R-:W-:-:S07]  /*a940*/  VIMNMX R2, R2, R3, !PT ;  /* 0x0000000302027248 */ /* 0x000fce0007fe0100 */
.L_x_4198:
        /* <DEDUP_REMOVED lines=135> */
.L_x_4204:
[----:B------:R-:W-:-:S05]  /*b1c0*/  IMAD.U32 R0, RZ, RZ, UR60 ;  /* 0x0000003cff007e24 */ /* 0x000fca000f8e00ff */
[----:B------:R-:W-:-:S13]  /*b1d0*/  ISETP.NE.AND P6, PT, R0, 0x1, PT ;  /* 0x000000010000780c */ /* 0x000fda0003fc5270 */
[----:B------:R-:W0:Y:S02]  /*b1e0*/  @P6 LDC.64 R180, c[0x0][0x9e8] ;  /* 0x00027a00ffb46b82 */ /* 0x000e240000000a00 */
[----:B0-----:R-:W-:-:S05]  /*b1f0*/  @P6 IMAD.HI.U32 R180, R5, R180, RZ ;  /* 0x000000b405b46227 */ /* 0x001fca00078e00ff */
[----:B------:R-:W-:-:S07]  /*b200*/  @P6 SHF.R.U32.HI R5, RZ, R181, R180 ;  /* 0x000000b5ff056219 */ /* 0x000fce00000116b4 */
.L_x_4205:
[----:B------:R-:W-:Y:S05]  /*b210*/  BSYNC B0 ;  /* 0x0000000000007941 */ /* 0x000fea0003800000 */
.L_x_4203:
[----:B------:R-:W-:-:S05]  /*b220*/  IMAD R5, R5, R0, R170 ;  /* 0x0000000005057224 */ /* 0x000fca00078e02aa */
[----:B------:R-:W-:Y:S02]  /*b230*/  VIADDMNMX R2, R5, R0, R2, PT ;  /* 0x0000000005027246 */ /* 0x000fe40003800102 */
[----:B------:R-:W-:-:S07]  /*b240*/  VIMNMX R4, R4, R5, !PT ;  /* 0x0000000504047248 */ /* 0x000fce0007fe0100 */
.L_x_4202:
        /* <DEDUP_REMOVED lines=91> */
[----:B------:R-:W-:Y:S02]  /*b800*/  ISETP.GT.AND P2, PT, R4, 0x39, !P2 ;  /* 0x000000390400780c */ /* 0x000fe40005744270 */
[----:B------:R-:W-:Y:S01]  /*b810*/  R2UR UR6, R17 ;  /* 0x00000000110672ca */ /* 0x000fe200000e0000 */
        /* <DEDUP_REMOVED lines=9> */
[----:B------:R-:W-:-:S04]  /*b8b0*/  ISETP.GT.AND P2, PT, R4, 0x41, !P2 ;  /* 0x000000410400780c */ /* 0x000fc80005744270 */
        /* <DEDUP_REMOVED lines=13> */
[----:B------:R-:W-:Y:S01]  /*b990*/  ISETP.NE.AND P6, PT, R20, RZ, PT ;  /* 0x000000ff1400720c */ /* 0x000fe20003fc5270 */
[C---:B0-----:R-:W-:Y:S01]  /*b9a0*/  FMUL.FTZ R20, R5.reuse, R0 ;  /* 0x0000000005147220 */ /* 0x041fe20000410000 */
        /* <DEDUP_REMOVED lines=26> */
[-CC-:B------:R-:W-:Y:S01]  /*bb50*/  FFMA.FTZ R190, R197, R0.reuse, -R20.reuse ;  /* 0x00000000c5be7223 */ /* 0x180fe20000010814 */
[--C-:B------:R-:W-:Y:S01]  /*bb60*/  FFMA.FTZ R179, R179, R0, -R20.reuse ;  /* 0x00000000b3b37223 */ /* 0x100fe20000010814 */
[----:B------:R-:W-:Y:S01]  /*bb70*/  FADD.FTZ R3, -R2, R15 ;  /* 0x0000000f02037221 */ /* 0x000fe20000010100 */
[----:B------:R-:W-:Y:S01]  /*bb80*/  FMNMX.FTZ R22, R189, R22, !PT ;  /* 0x00000016bd167209 */ /* 0x000fe20007810000 */
[----:B------:R-:W-:Y:S01]  /*bb90*/  MUFU.EX2 R203, R203 ;  /* 0x000000cb00cb7308 */ /* 0x000fe20000000800 */
[-CC-:B------:R-:W-:Y:S01]  /*bba0*/  FFMA.FTZ R178, R129, R0.reuse, -R20.reuse ;  /* 0x0000000081b27223 */ /* 0x180fe20000010814 */
[----:B------:R-:W-:Y:S01]  /*bbb0*/  FMUL.FTZ R3, R3, R0 ;  /* 0x0000000003037220 */ /* 0x000fe20000410000 */
        /* <DEDUP_REMOVED lines=17> */
[----:B------:R-:W-:-:S03]  /*bcd0*/  FFMA.FTZ R15, R165, R0, -R20 ;  /* 0x00000000a50f7223 */ /* 0x000fc60000010814 */
[----:B------:R-:W-:Y:S01]  /*bce0*/  FMNMX.FTZ R22, R147, R22, !PT ;  /* 0x0000001693167209 */ /* 0x000fe20007810000 */
[----:B------:R-:W2:Y:S01]  /*bcf0*/  MUFU.EX2 R190, R190 ;  /* 0x000000be00be7308 */ /* 0x000ea20000000800 */
[----:B0-----:R-:W-:Y:S02]  /*bd00*/  FFMA.FTZ R9, R2, R9, R203 ;  /* 0x0000000902097223 */ /* 0x001fe400000100cb */
[----:B------:R-:W-:-:S04]  /*bd10*/  FMNMX.FTZ R22, R123, R22, !PT ;  /* 0x000000167b167209 */ /* 0x000fc80007810000 */
[----:B------:R-:W-:Y:S01]  /*bd20*/  FMNMX.FTZ R22, R151, R22, !PT ;  /* 0x0000001697167209 */ /* 0x000fe20007810000 */
[----:B------:R-:W0:Y:S01]  /*bd30*/  MUFU.EX2 R179, R179 ;  /* 0x000000b300b37308 */ /* 0x000e220000000800 */
[C---:B-1----:R-:W-:Y:S01]  /*bd40*/  FADD.FTZ R9, R188.reuse, R9 ;  /* 0x00000009bc097221 */ /* 0x042fe20000010000 */
[----:B------:R-:W-:Y:S02]  /*bd50*/  F2FP.BF16.F32.PACK_AB R188, R188, R203 ;  /* 0x000000cbbcbc723e */ /* 0x000fe400000010ff */
[----:B------:R-:W-:-:S04]  /*bd60*/  FMNMX.FTZ R22, R143, R22, !PT ;  /* 0x000000168f167209 */ /* 0x000fc80007810000 */
[----:B------:R-:W-:Y:S01]  /*bd70*/  FMNMX.FTZ R22, R155, R22, !PT ;  /* 0x000000169b167209 */ /* 0x000fe20007810000 */
[----:B------:R-:W1:Y:S01]  /*bd80*/  MUFU.EX2 R184, R184 ;  /* 0x000000b800b87308 */ /* 0x000e620000000800 */
[----:B--2---:R-:W-:Y:S02]  /*bd90*/  FADD.FTZ R130, R190, R9 ;  /* 0x00000009be827221 */ /* 0x004fe40000010000 */
[----:B------:R-:W-:-:S04]  /*bda0*/  FMNMX.FTZ R22, R199, R22, !PT ;  /* 0x00000016c7167209 */ /* 0x000fc80007810000 */
[----:B------:R-:W-:Y:S01]  /*bdb0*/  FMNMX.FTZ R22, R159, R22, !PT ;  /* 0x000000169f167209 */ /* 0x000fe20007810000 */
[----:B------:R-:W2:Y:S01]  /*bdc0*/  MUFU.EX2 R169, R169 ;  /* 0x000000a900a97308 */ /* 0x000ea20000000800 */
[C---:B0-----:R-:W-:Y:S01]  /*bdd0*/  FADD.FTZ R9, R179.reuse, R130 ;  /* 0x00000082b3097221 */ /* 0x041fe20000010000 */
[----:B------:R-:W-:Y:S02]  /*bde0*/  F2FP.BF16.F32.PACK_AB R190, R179, R190 ;  /* 0x000000beb3be723e */ /* 0x000fe400000010ff */
[----:B------:R-:W-:-:S04]  /*bdf0*/  FMNMX.FTZ R22, R171, R22, !PT ;  /* 0x00000016ab167209 */ /* 0x000fc80007810000 */
[----:B------:R-:W-:Y:S01]  /*be00*/  FMNMX.FTZ R22, R163, R22, !PT ;  /* 0x00000016a3167209 */ /* 0x000fe20007810000 */
[----:B------:R-:W0:Y:S01]  /*be10*/  MUFU.EX2 R186, R186 ;  /* 0x000000ba00ba7308 */ /* 0x000e220000000800 */
[----:B-1----:R-:W-:Y:S02]  /*be20*/  FADD.FTZ R132, R184, R9 ;  /* 0x00000009b8847221 */ /* 0x002fe40000010000 */
[----:B------:R-:W-:-:S04]  /*be30*/  FMNMX.FTZ R22, R175, R22, !PT ;  /* 0x00000016af167209 */ /* 0x000fc80007810000 */
[----:B------:R-:W-:Y:S01]  /*be40*/  FMNMX.FTZ R22, R167, R22, !PT ;  /* 0x00000016a7167209 */ /* 0x000fe20007810000 */
[----:B------:R-:W1:Y:S01]  /*be50*/  MUFU.EX2 R173, R173 ;  /* 0x000000ad00ad7308 */ /* 0x000e620000000800 */
[----:B--2---:R-:W-:-:S03]  /*be60*/  F2FP.BF16.F32.PACK_AB R184, R169, R184 ;  /* 0x000000b8a9b8723e */ /* 0x004fc600000010ff */
[----:B------:R-:W2:Y:S04]  /*be70*/  SHFL.BFLY PT, R141, R22, 0x2, 0x1f ;  /* 0x0c401f00168d7f89 */ /* 0x000ea800000e0000 */
[----:B------:R-:W3:Y:S08]  /*be80*/  MUFU.EX2 R180, R180 ;  /* 0x000000b400b47308 */ /* 0x000ef00000000800 */
[----:B------:R-:W-:Y:S08]  /*be90*/  MUFU.EX2 R137, R137 ;  /* 0x0000008900897308 */ /* 0x000ff00000000800 */
[----:B------:R-:W-:Y:S01]  /*bea0*/  MUFU.EX2 R182, R182 ;  /* 0x000000b600b67308 */ /* 0x000fe20000000800 */
[----:B--2---:R-:W-:Y:S01]  /*beb0*/  FMNMX.FTZ R4, R22, R141, !PT ;  /* 0x0000008d16047209 */ /* 0x004fe20007810000 */
[----:B------:R-:W-:-:S06]  /*bec0*/  FFMA.FTZ R141, R157, R0, -R20 ;  /* 0x000000009d8d7223 */ /* 0x000fcc0000010814 */
[----:B------:R-:W-:Y:S01]  /*bed0*/  MUFU.EX2 R133, R133 ;  /* 0x0000008500857308 */ /* 0x000fe20000000800 */
[----:B------:R-:W2:Y:S07]  /*bee0*/  SHFL.BFLY PT, R145, R4, 0x1, 0x1f ;  /* 0x0c201f0004917f89 */ /* 0x000eae00000e0000 */
[----:B------:R-:W-:Y:S08]  /*bef0*/  MUFU.EX2 R176, R176 ;  /* 0x000000b000b07308 */ /* 0x000ff00000000800 */
[----:B------:R-:W-:Y:S08]  /*bf00*/  MUFU.EX2 R23, R23 ;  /* 0x0000001700177308 */ /* 0x000ff00000000800 */
[----:B------:R-:W-:Y:S01]  /*bf10*/  MUFU.EX2 R178, R178 ;  /* 0x000000b200b27308 */ /* 0x000fe20000000800 */
[----:B--2---:R-:W-:-:S04]  /*bf20*/  FMNMX.FTZ R4, R4, R145, !PT ;  /* 0x0000009104047209 */ /* 0x004fc80007810000 */
[C---:B------:R-:W-:Y:S01]  /*bf30*/  FSETP.NEU.FTZ.AND P2, PT, R4.reuse, -INF , PT ;  /* 0xff8000000400780b */ /* 0x040fe20003f5d000 */
[C---:B------:R-:W-:Y:S02]  /*bf40*/  FMUL.FTZ R126, R4.reuse, R0 ;  /* 0x00000000047e7220 */ /* 0x040fe40000410000 */
[----:B------:R-:W-:Y:S01]  /*bf50*/  MUFU.EX2 R129, R129 ;  /* 0x0000008100817308 */ /* 0x000fe20000000800 */
[----:B------:R-:W-:Y:S02]  /*bf60*/  FSEL R3, R4, RZ, P2 ;  /* 0x000000ff04037208 */ /* 0x000fe40001000000 */
[----:B------:R-:W-:Y:S02]  /*bf70*/  FSEL R126, R126, RZ, P2 ;  /* 0x000000ff7e7e7208 */ /* 0x000fe40001000000 */
[----:B------:R-:W-:Y:S01]  /*bf80*/  ISETP.GT.AND P2, PT, R13, UR6, PT ;  /* 0x000000060d007c0c */ /* 0x000fe2000bf44270 */
        /* <DEDUP_REMOVED lines=11> */
[-C--:B------:R-:W-:Y:S01]  /*c040*/  FFMA.FTZ R177, R127, R0.reuse, -R126 ;  /* 0x000000007fb17223 */ /* 0x080fe2000001087e */
[----:B------:R-:W-:Y:S01]  /*c050*/  FADD.FTZ R127, R169, R132 ;  /* 0x00000084a97f7221 */ /* 0x000fe20000010000 */
[-CC-:B------:R-:W-:Y:S01]  /*c060*/  FFMA.FTZ R131, R189, R0.reuse, -R126.reuse ;  /* 0x00000000bd837223 */ /* 0x180fe2000001087e */
[-CC-:B------:R-:W-:Y:S01]  /*c070*/  FFMA.FTZ R181, R135, R0.reuse, -R126.reuse ;  /* 0x0000000087b57223 */ /* 0x180fe2000001087e */
[-CC-:B------:R-:W-:Y:S01]  /*c080*/  FFMA.FTZ R124, R187, R0.reuse, -R126.reuse ;  /* 0x00000000bb7c7223 */ /* 0x180fe2000001087e */
[----:B------:R-:W2:Y:S01]  /*c090*/  MUFU.EX2 R3, R3 ;  /* 0x0000000300037308 */ /* 0x000ea20000000800 */
[----:B0-----:R-:W-:Y:S01]  /*c0a0*/  FADD.FTZ R132, R186, R127 ;  /* 0x0000007fba847221 */ /* 0x001fe20000010000 */
[-CC-:B------:R-:W-:Y:S01]  /*c0b0*/  FFMA.FTZ R123, R123, R0.reuse, -R126.reuse ;  /* 0x000000007b7b7223 */ /* 0x180fe2000001087e */
[-CC-:B------:R-:W-:Y:S01]  /*c0c0*/  FFMA.FTZ R183, R139, R0.reuse, -R126.reuse ;  /* 0x000000008bb77223 */ /* 0x180fe2000001087e */
[-C--:B------:R-:W-:Y:S01]  /*c0d0*/  FFMA.FTZ R185, R185, R0.reuse, -R126 ;  /* 0x00000000b9b97223 */ /* 0x080fe2000001087e */
[----:B-1----:R-:W-:Y:S01]  /*c0e0*/  FADD.FTZ R127, R173, R132 ;  /* 0x00000084ad7f7221 */ /* 0x002fe20000010000 */
[-CC-:B------:R-:W-:Y:S01]  /*c0f0*/  FFMA.FTZ R128, R147, R0.reuse, -R126.reuse ;  /* 0x0000000093807223 */ /* 0x180fe2000001087e */
[-CC-:B------:R-:W-:Y:S01]  /*c100*/  FFMA.FTZ R151, R151, R0.reuse, -R126.reuse ;  /* 0x0000000097977223 */ /* 0x180fe2000001087e */
[----:B------:R-:W0:Y:S01]  /*c110*/  MUFU.EX2 R121, R121 ;  /* 0x0000007900797308 */ /* 0x000e220000000800 */
[----:B---3--:R-:W-:Y:S01]  /*c120*/  FADD.FTZ R132, R180, R127 ;  /* 0x0000007fb4847221 */ /* 0x008fe20000010000 */
[-CC-:B------:R-:W-:Y:S01]  /*c130*/  FFMA.FTZ R143, R143, R0.reuse, -R126.reuse ;  /* 0x000000008f8f7223 */ /* 0x180fe2000001087e */
[-CC-:B------:R-:W-:Y:S01]  /*c140*/  FFMA.FTZ R155, R155, R0.reuse, -R126.reuse ;  /* 0x000000009b9b7223 */ /* 0x180fe2000001087e */
[-CC-:B------:R-:W-:Y:S01]  /*c150*/  FFMA.FTZ R199, R199, R0.reuse, -R126.reuse ;  /* 0x00000000c7c77223 */ /* 0x180fe2000001087e */
[-CC-:B------:R-:W-:Y:S01]  /*c160*/  FFMA.FTZ R159, R159, R0.reuse, -R126.reuse ;  /* 0x000000009f9f7223 */ /* 0x180fe2000001087e */
[-CC-:B------:R-:W-:Y:S01]  /*c170*/  FFMA.FTZ R171, R171, R0.reuse, -R126.reuse ;  /* 0x00000000abab7223 */ /* 0x180fe2000001087e */
[----:B------:R-:W-:Y:S01]  /*c180*/  FFMA.FTZ R163, R163, R0, -R126 ;  /* 0x00000000a3a37223 */ /* 0x000fe2000001087e */
[----:B------:R-:W1:Y:S01]  /*c190*/  MUFU.EX2 R22, R22 ;  /* 0x0000001600167308 */ /* 0x000e620000000800 */
[----:B--2---:R-:W-:Y:S01]  /*c1a0*/  FFMA.FTZ R130, R3, R8, R20 ;  /* 0x0000000803827223 */ /* 0x004fe20000010014 */
[-CC-:B------:R-:W-:Y:S01]  /*c1b0*/  FFMA.FTZ R175, R175, R0.reuse, -R126.reuse ;  /* 0x00000000afaf7223 */ /* 0x180fe2000001087e */
[----:B------:R-:W-:Y:S01]  /*c1c0*/  FFMA.FTZ R126, R167, R0, -R126 ;  /* 0x00000000a77e7223 */ /* 0x000fe2000001087e */
[----:B------:R-:W-:Y:S01]  /*c1d0*/  IMAD.U32 R127, RZ, RZ, UR11 ;  /* 0x0000000bff7f7e24 */ /* 0x000fe2000f8e00ff */
[----:B------:R-:W-:-:S02]  /*c1e0*/  F2FP.BF16.F32.PACK_AB R186, R173, R186 ;  /* 0x000000baadba723e */ /* 0x000fc400000010ff */
[----:B------:R-:W-:Y:S01]  /*c1f0*/  F2FP.BF16.F32.PACK_AB R180, R137, R180 ;  /* 0x000000b489b4723e */ /* 0x000fe200000010ff */
[----:B------:R-:W2:Y:S01]  /*c200*/  MUFU.EX2 R145, R145 ;  /* 0x0000009100917308 */ /* 0x000ea20000000800 */
[----:B0-----:R-:W-:Y:S01]  /*c210*/  FADD.FTZ R9, R121, R130 ;  /* 0x0000008279097221 */ /* 0x001fe20000010000 */
[----:B------:R-:W-:Y:S01]  /*c220*/  @!P1 VIADD R127, R127, 0x30860 ;  /* 0x000308607f7f9836 */ /* 0x000fe20000000000 */
[----:B------:R-:W-:-:S04]  /*c230*/  F2FP.BF16.F32.PACK_AB R189, R121, R20 ;  /* 0x0000001479bd723e */ /* 0x000fc800000010ff */
[----:B------:R-:W-:Y:S01]  /*c240*/  @!P1 PRMT R127, RZ, 0x654, R127 ;  /* 0x00000654ff7f9816 */ /* 0x000fe2000000007f */
[----:B------:R-:W0:Y:S01]  /*c250*/  MUFU.EX2 R120, R120 ;  /* 0x0000007800787308 */ /* 0x000e220000000800 */
[----:B-1----:R-:W-:Y:S02]  /*c260*/  FADD.FTZ R130, R22, R9 ;  /* 0x0000000916827221 */ /* 0x002fe40000010000 */
[----:B------:R1:W-:Y:S05]  /*c270*/  @!P1 SYNCS.ARRIVE.TRANS64.RED.A1T0 RZ, [R127+URZ], RZ ;  /* 0x000000ff7fff99a7 */ /* 0x0003ea000810043f */
[----:B------:R-:W3:Y:S01]  /*c280*/  MUFU.EX2 R149, R149 ;  /* 0x0000009500957308 */ /* 0x000ee20000000800 */
[C---:B--2---:R-:W-:Y:S01]  /*c290*/  FADD.FTZ R9, R145.reuse, R130 ;  /* 0x0000008291097221 */ /* 0x044fe20000010000 */
[----:B------:R-:W-:-:S06]  /*c2a0*/  F2FP.BF16.F32.PACK_AB R191, R145, R22 ;  /* 0x0000001691bf723e */ /* 0x000fcc00000010ff */
[----:B------:R-:W2:Y:S01]  /*c2b0*/  MUFU.EX2 R122, R122 ;  /* 0x0000007a007a7308 */ /* 0x000ea20000000800 */
[----:B0-----:R-:W-:-:S07]  /*c2c0*/  FADD.FTZ R130, R120, R9 ;  /* 0x0000000978827221 */ /* 0x001fce0000010000 */
[----:B------:R-:W0:Y:S01]  /*c2d0*/  MUFU.EX2 R131, R131 ;  /* 0x0000008300837308 */ /* 0x000e220000000800 */
[----:B---3--:R-:W-:-:S07]  /*c2e0*/  FADD.FTZ R9, R149, R130 ;  /* 0x0000008295097221 */ /* 0x008fce0000010000 */
[----:B------:R-:W3:Y:S01]  /*c2f0*/  MUFU.EX2 R181, R181 ;  /* 0x000000b500b57308 */ /* 0x000ee20000000800 */
[----:B--2---:R-:W-:-:S07]  /*c300*/  FADD.FTZ R130, R122, R9 ;  /* 0x000000097a827221 */ /* 0x004fce0000010000 */
[----:B------:R2:W-:Y:S01]  /*c310*/  MUFU.EX2 R8, R123 ;  /* 0x0000007b00087308 */ /* 0x0005e20000000800 */
[C---:B0-----:R-:W-:Y:S01]  /*c320*/  FADD.FTZ R130, R131.reuse, R130 ;  /* 0x0000008283827221 */ /* 0x041fe20000010000 */
[----:B------:R-:W-:-:S06]  /*c330*/  F2FP.BF16.F32.PACK_AB R187, R131, R122 ;  /* 0x0000007a83bb723e */ /* 0x000fcc00000010ff */
[----:B------:R-:W0:Y:S01]  /*c340*/  MUFU.EX2 R124, R124 ;  /* 0x0000007c007c7308 */ /* 0x000e220000000800 */
[----:B--2---:R-:W-:-:S04]  /*c350*/  FADD.FTZ R123, R137, R132 ;  /* 0x00000084897b7221 */ /* 0x004fc80000010000 */
[----:B------:R-:W-:Y:S01]  /*c360*/  FADD.FTZ R132, R182, R123 ;  /* 0x0000007bb6847221 */ /* 0x000fe20000010000 */
[C---:B------:R-:W-:Y:S02]  /*c370*/  F2FP.BF16.F32.PACK_AB R182, R133.reuse, R182 ;  /* 0x000000b685b6723e */ /* 0x040fe400000010ff */
[----:B------:R-:W2:Y:S01]  /*c380*/  MUFU.EX2 R183, R183 ;  /* 0x000000b700b77308 */ /* 0x000ea20000000800 */
[----:B------:R-:W-:-:S04]  /*c390*/  FADD.FTZ R9, R133, R132 ;  /* 0x0000008485097221 */ /* 0x000fc80000010000 */
[----:B------:R-:W-:Y:S01]  /*c3a0*/  FADD.FTZ R132, R176, R9 ;  /* 0x00000009b0847221 */ /* 0x000fe20000010000 */
[----:B---3--:R-:W-:Y:S01]  /*c3b0*/  FADD.FTZ R9, R181, R130 ;  /* 0x00000082b5097221 */ /* 0x008fe20000010000 */
[C---:B------:R-:W-:Y:S01]  /*c3c0*/  F2FP.BF16.F32.PACK_AB R176, R23.reuse, R176 ;  /* 0x000000b017b0723e */ /* 0x040fe200000010ff */
[----:B------:R3:W4:Y:S01]  /*c3d0*/  MUFU.EX2 R14, R185 ;  /* 0x000000b9000e7308 */ /* 0x0007220000000800 */
[----:B------:R-:W-:Y:S01]  /*c3e0*/  FADD.FTZ R123, R23, R132 ;  /* 0x00000084177b7221 */ /* 0x000fe20000010000 */
[C---:B0-----:R-:W-:Y:S01]  /*c3f0*/  FADD.FTZ R130, R124.reuse, R9 ;  /* 0x000000097c827221 */ /* 0x041fe20000010000 */
[----:B------:R-:W-:Y:S02]  /*c400*/  F2FP.BF16.F32.PACK_AB R181, R124, R181 ;  /* 0x000000b57cb5723e */ /* 0x000fe400000010ff */
[----:B------:R-:W-:Y:S01]  /*c410*/  FADD.FTZ R132, R178, R123 ;  /* 0x0000007bb2847221 */ /* 0x000fe20000010000 */
[----:B------:R-:W-:Y:S02]  /*c420*/  F2FP.BF16.F32.PACK_AB R178, R129, R178 ;  /* 0x000000b281b2723e */ /* 0x000fe400000010ff */
[----:B------:R-:W0:Y:S01]  /*c430*/  MUFU.EX2 R177, R177 ;  /* 0x000000b100b17308 */ /* 0x000e220000000800 */
[----:B--2---:R-:W-:Y:S01]  /*c440*/  FADD.FTZ R9, R183, R130 ;  /* 0x00000082b7097221 */ /* 0x004fe20000010000 */
[----:B------:R-:W-:Y:S01]  /*c450*/  FADD.FTZ R123, R129, R132 ;  /* 0x00000084817b7221 */ /* 0x000fe20000010000 */
[----:B---3--:R-:W-:-:S05]  /*c460*/  F2FP.BF16.F32.PACK_AB R185, R149, R120 ;  /* 0x0000007895b9723e */ /* 0x008fca00000010ff */
[----:B------:R-:W2:Y:S01]  /*c470*/  MUFU.EX2 R128, R128 ;  /* 0x0000008000807308 */ /* 0x000ea20000000800 */
[C---:B----4-:R-:W-:Y:S01]  /*c480*/  FADD.FTZ R130, R14.reuse, R9 ;  /* 0x000000090e827221 */ /* 0x050fe20000010000 */
[----:B------:R-:W-:Y:S01]  /*c490*/  F2FP.BF16.F32.PACK_AB R183, R14, R183 ;  /* 0x000000b70eb7723e */ /* 0x000fe200000010ff */
[----:B------:R-:W-:-:S05]  /*c4a0*/  IMAD.MOV.U32 R14, RZ, RZ, R4 ;  /* 0x000000ffff0e7224 */ /* 0x000fca00078e0004 */
[----:B------:R-:W3:Y:S01]  /*c4b0*/  MUFU.EX2 R172, R172 ;  /* 0x000000ac00ac7308 */ /* 0x000ee20000000800 */
[----:B0-----:R-:W-:-:S07]  /*c4c0*/  FADD.FTZ R9, R177, R130 ;  /* 0x00000082b1097221 */ /* 0x001fce0000010000 */
[----:B------:R-:W0:Y:S01]  /*c4d0*/  MUFU.EX2 R151, R151 ;  /* 0x0000009700977308 */ /* 0x000e220000000800 */
[C---:B--2---:R-:W-:Y:S01]  /*c4e0*/  FADD.FTZ R9, R128.reuse, R9 ;  /* 0x0000000980097221 */ /* 0x044fe20000010000 */
[----:B------:R-:W-:-:S03]  /*c4f0*/  F2FP.BF16.F32.PACK_AB R177, R128, R177 ;  /* 0x000000b180b1723e */ /* 0x000fc600000010ff */
[----:B------:R-:W-:-:S03]  /*c500*/  FADD.FTZ R9, R8, R9 ;  /* 0x0000000908097221 */ /* 0x000fc60000010000 */
[----:B------:R-:W2:Y:S01]  /*c510*/  MUFU.EX2 R21, R21 ;  /* 0x0000001500157308 */ /* 0x000ea20000000800 */
[----:B---3--:R-:W-:-:S07]  /*c520*/  FADD.FTZ R132, R172, R123 ;  /* 0x0000007bac847221 */ /* 0x008fce0000010000 */
[----:B------:R-:W3:Y:S01]  /*c530*/  MUFU.EX2 R134, R143 ;  /* 0x0000008f00867308 */ /* 0x000ee20000000800 */
[C---:B0-----:R-:W-:Y:S01]  /*c540*/  FADD.FTZ R9, R151.reuse, R9 ;  /* 0x0000000997097221 */ /* 0x041fe20000010000 */
[----:B------:R-:W-:-:S06]  /*c550*/  F2FP.BF16.F32.PACK_AB R179, R151, R8 ;  /* 0x0000000897b3723e */ /* 0x000fcc00000010ff */
        /* <DEDUP_REMOVED lines=9> */
[----:B--2---:R-:W-:-:S07]  /*c5f0*/  FADD.FTZ R130, R174, R123 ;  /* 0x0000007bae827221 */ /* 0x004fce0000010000 */
        /* <DEDUP_REMOVED lines=10> */
[----:B0-----:R-:W-:-:S07]  /*c6a0*/  FADD.FTZ R21, R132, R21 ;  /* 0x0000001584157221 */ /* 0x001fce0000010000 */
[----:B------:R-:W0:Y:S01]  /*c6b0*/  MUFU.EX2 R170, R170 ;  /* 0x000000aa00aa7308 */ /* 0x000e220000000800 */
[C---:B--2---:R-:W-:Y:S01]  /*c6c0*/  FADD.FTZ R23, R125.reuse, R130 ;  /* 0x000000827d177221 */ /* 0x044fe20000010000 */
[----:B------:R-:W-:-:S06]  /*c6d0*/  F2FP.BF16.F32.PACK_AB R168, R125, R168 ;  /* 0x000000a87da8723e */ /* 0x000fcc00000010ff */
[----:B------:R2:W4:Y:S01]  /*c6e0*/  MUFU.EX2 R138, R175 ;  /* 0x000000af008a7308 */ /* 0x0005220000000800 */
[C---:B---3--:R-:W-:Y:S01]  /*c6f0*/  FADD.FTZ R21, R163.reuse, R21 ;  /* 0x00000015a3157221 */ /* 0x048fe20000010000 */
[----:B------:R-:W-:-:S06]  /*c700*/  F2FP.BF16.F32.PACK_AB R169, R163, R132 ;  /* 0x00000084a3a9723e */ /* 0x000fcc00000010ff */
[----:B------:R-:W3:Y:S01]  /*c710*/  MUFU.EX2 R15, R15 ;  /* 0x0000000f000f7308 */ /* 0x000ee20000000800 */
[----:B0-----:R-:W-:Y:S01]  /*c720*/  FADD.FTZ R130, R170, R23 ;  /* 0x00000017aa827221 */ /* 0x001fe20000010000 */
[----:B--2---:R-:W-:-:S06]  /*c730*/  F2FP.BF16.F32.PACK_AB R175, R159, R136 ;  /* 0x000000889faf723e */ /* 0x004fcc00000010ff */
[----:B------:R-:W0:Y:S01]  /*c740*/  MUFU.EX2 R126, R126 ;  /* 0x0000007e007e7308 */ /* 0x000e220000000800 */
[----:B----4-:R-:W-:Y:S01]  /*c750*/  FADD.FTZ R21, R138, R21 ;  /* 0x000000158a157221 */ /* 0x010fe20000010000 */
[C---:B---3--:R-:W-:Y:S01]  /*c760*/  FADD.FTZ R9, R15.reuse, R130 ;  /* 0x000000820f097221 */ /* 0x048fe20000010000 */
[----:B------:R-:W-:Y:S01]  /*c770*/  F2FP.BF16.F32.PACK_AB R170, R15, R170 ;  /* 0x000000aa0faa723e */ /* 0x000fe200000010ff */
[----:B------:R-:W-:Y:S02]  /*c780*/  IMAD.MOV.U32 R15, RZ, RZ, R5 ;  /* 0x000000ffff0f7224 */ /* 0x000fe400078e0005 */
[C---:B0-----:R-:W-:Y:S01]  /*c790*/  FADD.FTZ R8, R126.reuse, R21 ;  /* 0x000000157e087221 */ /* 0x041fe20000010000 */
[----:B------:R-:W-:Y:S01]  /*c7a0*/  F2FP.BF16.F32.PACK_AB R171, R126, R138 ;  /* 0x0000008a7eab723e */ /* 0x000fe200000010ff */
[----:B-1----:R-:W-:Y:S06]  /*c7b0*/  @P2 BRA `(.L_x_4206) ;  /* 0xffffffd000302947 */ /* 0x002fec000383ffff */
.L_x_4189:
        /* <DEDUP_REMOVED lines=99> */
.L_x_4207:
[----:B------:R-:W-:Y:S01]  /*cdf0*/  ULEA UR7, UR4, UR57, 0x3 ;  /* 0x0000003904077291 */ /* 0x000fe2000f8e183f */
[----:B------:R-:W-:-:S05]  /*ce00*/  IMAD.U32 R2, RZ, RZ, UR5 ;  /* 0x00000005ff027e24 */ /* 0x000fca000f8e00ff */
[----:B------:R-:W-:-:S04]  /*ce10*/  SHF.L.U32 R2, R2, 0x1f, RZ ;  /* 0x0000001f02027819 */ /* 0x000fc800000006ff */
[----:B------:R0:W1:Y:S01]  /*ce20*/  SYNCS.PHASECHK.TRANS64.TRYWAIT P2, [UR7+0x30850], R2 ;  /* 0x03085002ff0075a7 */ /* 0x0000620008040147 */
[----:B------:R-:W-:Y:S05]  /*ce30*/  @!P0 BRA `(.L_x_4208) ;  /* 0x0000000000048947 */ /* 0x000fea0003800000 */
[----:B------:R-:W-:Y:S01]  /*ce40*/  BPT.TRAP 0x1 ;  /* 0x000000040000795c */ /* 0x000fe20000300000 */
.L_x_4208:
[----:B-1----:R-:W-:Y:S05]  /*ce50*/  @P2 BRA `(.L_x_4209) ;  /* 0x0000000000082947 */ /* 0x002fea0003800000 */
[----:B------:R-:W1:Y:S02]  /*ce60*/  SYNCS.PHASECHK.TRANS64.TRYWAIT P0, [UR7+0x30850], R2 ;  /* 0x03085002ff0075a7 */ /* 0x000e640008000147 */
[----:B-1----:R-:W-:Y:S05]  /*ce70*/  @!P0 BRA `(.L_x_4210) ;  /* 0x0000007000cc8947 */ /* 0x002fea0003800000 */
.L_x_4209:
[----:B------:R-:W-:Y:S01]  /*ce80*/  UIADD3 UR57, UR57, 0x400, URZ ;  /* 0x0000040039397890 */ /* 0x000fe2000fffe03f */
[----:B------:R-:W-:Y:S01]  /*ce90*/  WARPGROUP.ARRIVE ;  /* 0x00000000000079c5 */ /* 0x000fe20000000000 */
[----:B------:R-:W-:Y:S01]  /*cea0*/  UMOV UR11, 0x40000040 ;  /* 0x40000040000b7882 */ /* 0x000fe20000000000 */
[----:B01----:R-:W0:Y:S01]  /*ceb0*/  SHFL.BFLY PT, R2, R9, 0x2, 0x1f ;  /* 0x0c401f0009027f89 */ /* 0x003e2200000e0000 */
[----:B------:R-:W-:Y:S01]  /*cec0*/  USHF.R.U32.HI UR57, URZ, 0x4, UR57 ;  /* 0x000000043f397899 */ /* 0x000fe20008011639 */
[----:B------:R-:W-:Y:S02]  /*ced0*/  IMAD.U32 R12, RZ, RZ, UR7 ;  /* 0x00000007ff0c7e24 */ /* 0x000fe4000f8e00ff */
[----:B------:R-:W1:Y:S01]  /*cee0*/  SHFL.BFLY PT, R3, R8, 0x2, 0x1f ;  /* 0x0c401f0008037f89 */ /* 0x000e6200000e0000 */
[----:B------:R-:W-:Y:S01]  /*cef0*/  ULOP3.LUT UR57, UR57, 0x3fff, URZ, 0xc0, !UPT ;  /* 0x00003fff39397892 */ /* 0x000fe2000f8ec03f */
[----:B------:R-:W-:-:S03]  /*cf00*/  @!P1 VIADD R12, R12, 0x30860 ;  /* 0x000308600c0c9836 */ /* 0x000fc60000000000 */
[----:B------:R-:W-:Y:S02]  /*cf10*/  ULOP3.LUT UR57, UR57, 0x3000000, URZ, 0xfc, !UPT ;  /* 0x0300000039397892 */ /* 0x000fe4000f8efc3f */
[----:B------:R-:W-:Y:S02]  /*cf20*/  @!P1 PRMT R12, RZ, 0x654, R12 ;  /* 0x00000654ff0c9816 */ /* 0x000fe4000000000c */
[----:B------:R-:W-:-:S04]  /*cf30*/  UIMAD UR4, UR4, 0x900, UR57 ;  /* 0x00000900040478a4 */ /* 0x000fc8000f8e0239 */
[----:B------:R-:W-:-:S03]  /*cf40*/  UIADD3 UR6, UR4, 0x80, URZ ;  /* 0x0000008004067890 */ /* 0x000fc6000fffe03f */
[----:B------:R-:W-:Y:S02]  /*cf50*/  UMOV UR10, UR4 ;  /* 0x00000004000a7c82 */ /* 0x000fe40008000000 */
[----:B------:R-:W-:Y:S01]  /*cf60*/  HGMMA.64x192x16.F32.BF16 R24, R188, gdesc[UR8].tnspB, R24, gsb0 ;  /* 0x42e00008bc187df0 */ /* 0x000fe20008001818 */
[----:B------:R-:W-:Y:S01]  /*cf70*/  UMOV UR11, 0x40000040 ;  /* 0x40000040000b7882 */ /* 0x000fe20000000000 */
[----:B------:R-:W-:Y:S01]  /*cf80*/  UMOV UR10, UR6 ;  /* 0x00000006000a7c82 */ /* 0x000fe20008000000 */
[----:B------:R-:W-:Y:S01]  /*cf90*/  UIADD3 UR6, UR4, 0x100, URZ ;  /* 0x0000010004067890 */ /* 0x000fe2000fffe03f */
[----:B0-----:R-:W-:Y:S01]  /*cfa0*/  FADD.FTZ R2, R2, R9 ;  /* 0x0000000902027221 */ /* 0x001fe20000010000 */
[----:B-1----:R-:W-:Y:S01]  /*cfb0*/  FADD.FTZ R6, R3, R8 ;  /* 0x0000000803067221 */ /* 0x002fe20000010000 */
[----:B------:R-:W-:-:S03]  /*cfc0*/  IMAD.MOV.U32 R8, RZ, RZ, RZ ;  /* 0x000000ffff087224 */ /* 0x000fc600078e00ff */
[----:B------:R-:W0:Y:S04]  /*cfd0*/  SHFL.BFLY PT, R3, R2, 0x1, 0x1f ;  /* 0x0c201f0002037f89 */ /* 0x000e2800000e0000 */
[----:B------:R-:W1:Y:S01]  /*cfe0*/  SHFL.BFLY PT, R7, R6, 0x1, 0x1f ;  /* 0x0c201f0006077f89 */ /* 0x000e6200000e0000 */
[----:B0-----:R-:W-:Y:S01]  /*cff0*/  FADD.FTZ R13, R2, R3 ;  /* 0x00000003020d7221 */ /* 0x001fe20000010000 */
[----:B------:R-:W-:Y:S02]  /*d000*/  IMAD.MOV.U32 R3, RZ, RZ, -0x800000 ;  /* 0xff800000ff037424 */ /* 0x000fe400078e00ff */
[----:B------:R-:W-:Y:S02]  /*d010*/  IMAD.MOV.U32 R2, RZ, RZ, -0x800000 ;  /* 0xff800000ff027424 */ /* 0x000fe400078e00ff */
[----:B-1----:R-:W-:Y:S01]  /*d020*/  FADD.FTZ R14, R6, R7 ;  /* 0x00000007060e7221 */ /* 0x002fe20000010000 */
[----:B------:R-:W-:Y:S01]  /*d030*/  FSETP.NE.FTZ.AND P0, PT, R13, RZ, PT ;  /* 0x000000ff0d00720b */ /* 0x000fe20003f15000 */
[----:B------:R-:W-:-:S03]  /*d040*/  IMAD.MOV.U32 R7, RZ, RZ, RZ ;  /* 0x000000ffff077224 */ /* 0x000fc600078e00ff */
        /* <DEDUP_REMOVED lines=15> */
[----:B------:R-:W-:Y:S01]  /*d140*/  UMOV UR10, UR6 ;  /* 0x00000006000a7c82 */ /* 0x000fe20008000000 */
[----:B------:R-:W-:Y:S01]  /*d150*/  UMOV UR11, 0x40000040 ;  /* 0x40000040000b7882 */ /* 0x000fe20000000000 */
[----:B------:R-:W-:Y:S01]  /*d160*/  UIADD3 UR6, UR4, 0x180, URZ ;  /* 0x0000018004067890 */ /* 0x000fe2000fffe03f */
[----:B------:R-:W-:Y:S02]  /*d170*/  WARPGROUP.DEPBAR.LE gsb0, 0x0 ;  /* 0x00008000000079c5 */ /* 0x000fe40000010000 */
[----:B------:R-:W-:-:S14]  /*d180*/  WARPGROUP.ARRIVE ;  /* 0x00000000000079c5 */ /* 0x000fdc0000000000 */
[----:B------:R-:W-:Y:S01]  /*d190*/  HGMMA.64x192x16.F32.BF16 R24, R180, gdesc[UR8].tnspB, R24, gsb0 ;  /* 0x42e00008b4187df0 */ /* 0x000fe20008001818 */
[----:B------:R-:W-:Y:S01]  /*d1a0*/  UMOV UR10, UR6 ;  /* 0x00000006000a7c82 */ /* 0x000fe20008000000 */
[----:B------:R-:W-:Y:S01]  /*d1b0*/  UMOV UR11, 0x40000040 ;  /* 0x40000040000b7882 */ /* 0x000fe20000000000 */
[----:B------:R-:W-:Y:S02]  /*d1c0*/  UIADD3 UR6, UR4, 0x200, URZ ;  /* 0x0000020004067890 */ /* 0x000fe4000fffe03f */
[----:B------:R-:W-:Y:S01]  /*d1d0*/  UIADD3 UR4, UR4, 0x280, URZ ;  /* 0x0000028004047890 */ /* 0x000fe2000fffe03f */
[----:B------:R-:W-:Y:S02]  /*d1e0*/  WARPGROUP.DEPBAR.LE gsb0, 0x0 ;  /* 0x00008000000079c5 */ /* 0x000fe40000010000 */
[----:B------:R-:W-:-:S12]  /*d1f0*/  WARPGROUP.ARRIVE ;  /* 0x00000000000079c5 */ /* 0x000fd80000000000 */
[----:B------:R-:W-:Y:S01]  /*d200*/  HGMMA.64x192x16.F32.BF16 R24, R176, gdesc[UR8].tnspB, R24, gsb0 ;  /* 0x42e00008b0187df0 */ /* 0x000fe20008001818 */
[----:B------:R-:W-:Y:S01]  /*d210*/  UMOV UR10, UR6 ;  /* 0x00000006000a7c82 */ /* 0x000fe20008000000 */
[----:B------:R-:W-:Y:S01]  /*d220*/  UMOV UR11, 0x40000040 ;  /* 0x40000040000b7882 */ /* 0x000fe20000000000 */
[----:B------:R-:W-:Y:S02]  /*d230*/  WARPGROUP.DEPBAR.LE gsb0, 0x0 ;  /* 0x00008000000079c5 */ /* 0x000fe40000010000 */
[----:B------:R-:W-:-:S15]  /*d240*/  WARPGROUP.ARRIVE ;  /* 0x00000000000079c5 */ /* 0x000fde0000000000 */
        /* <DEDUP_REMOVED lines=104> */
.L_x_4140:
        /* <DEDUP_REMOVED lines=20> */
[----:B------:R-:W-:Y:S01]  /*da10*/  ULDC.64 UR8, c[0x0][0xb38] ;  /* 0x0002ce0000087ab9 */ /* 0x000fe20000000a00 */
[----:B---3--:R-:W-:Y:S02]  /*da20*/  USHF.R.S32.HI UR10, URZ, 0x1f, UR12 ;  /* 0x0000001f3f0a7899 */ /* 0x008fe4000801140c */
[----:B------:R-:W-:Y:S01]  /*da30*/  UIMAD UR7, UR7, UR8, URZ ;  /* 0x00000008070772a4 */ /* 0x000fe2000f8e023f */
[----:B------:R-:W-:Y:S02]  /*da40*/  SHF.R.S32.HI R5, RZ, 0x1f, R4 ;  /* 0x0000001fff057819 */ /* 0x000fe40000011404 */
[----:B------:R-:W0:Y:S02]  /*da50*/  LDC.64 R14, c[0x0][0xb40] ;  /* 0x0002d000ff0e7b82 */ /* 0x000e240000000a00 */
[----:B------:R-:W-:-:S02]  /*da60*/  LEA.HI R0, R5, R4, RZ, 0x7 ;  /* 0x0000000405007211 */ /* 0x000fc400078f38ff */
[----:B------:R-:W-:Y:S02]  /*da70*/  LEA.HI R5, R5, R4, RZ, 0x2 ;  /* 0x0000000405057211 */ /* 0x000fe400078f10ff */
[----:B------:R-:W-:Y:S02]  /*da80*/  LOP3.LUT R7, R0, 0xffffff80, RZ, 0xc0, !PT ;  /* 0xffffff8000077812 */ /* 0x000fe400078ec0ff */
[----:B------:R-:W-:Y:S01]  /*da90*/  LOP3.LUT R5, R5, 0xfffffffc, RZ, 0xc0, !PT ;  /* 0xfffffffc05057812 */ /* 0x000fe200078ec0ff */
[----:B------:R-:W1:Y:S02]  /*daa0*/  @P0 LDC R13, c[0x0][0xbf0] ;  /* 0x0002fc00ff0d0b82 */ /* 0x000e640000000800 */
[C---:B------:R-:W-:Y:S01]  /*dab0*/  IMAD.IADD R20, R4.reuse, 0x1, -R7 ;  /* 0x0000000104147824 */ /* 0x040fe200078e0a07 */
[----:B------:R-:W-:Y:S01]  /*dac0*/  SHF.R.S32.HI R7, RZ, 0x7, R0 ;  /* 0x00000007ff077819 */ /* 0x000fe20000011400 */
[----:B------:R-:W-:-:S03]  /*dad0*/  IMAD.IADD R5, R4, 0x1, -R5 ;  /* 0x0000000104057824 */ /* 0x000fc600078e0a05 */
[----:B------:R-:W-:Y:S01]  /*dae0*/  SHF.R.S32.HI R9, RZ, 0x1f, R20 ;  /* 0x0000001fff097819 */ /* 0x000fe20000011414 */
[----:B------:R-:W3:Y:S01]  /*daf0*/  @P0 LDC R123, c[0x0][0xbec] ;  /* 0x0002fb00ff7b0b82 */ /* 0x000ee20000000800 */
[----:B------:R-:W-:Y:S01]  /*db00*/  LEA.HI R0, R0, R7, RZ, 0x1 ;  /* 0x0000000700007211 */ /* 0x000fe200078f08ff */
[----:B----4-:R-:W-:Y:S01]  /*db10*/  IMAD R23, R23, R16, UR11 ;  /* 0x0000000b17177e24 */ /* 0x010fe2000f8e0210 */
[-C--:B------:R-:W-:Y:S02]  /*db20*/  LEA.HI R22, R9, R20.reuse, RZ, 0x2 ;  /* 0x0000001409167211 */ /* 0x080fe400078f10ff */
[----:B------:R-:W-:Y:S02]  /*db30*/  LOP3.LUT R0, R0, 0x3fffffe, RZ, 0xc0, !PT ;  /* 0x03fffffe00007812 */ /* 0x000fe400078ec0ff */
[--C-:B------:R-:W-:Y:S01]  /*db40*/  SHF.R.S32.HI R6, RZ, 0x2, R22.reuse ;  /* 0x00000002ff067819 */ /* 0x100fe20000011416 */
[----:B------:R-:W4:Y:S01]  /*db50*/  @P0 LDC R18, c[0x0][0xbf0] ;  /* 0x0002fc00ff120b82 */ /* 0x000f220000000800 */
[----:B------:R-:W-:Y:S01]  /*db60*/  SHF.R.S32.HI R11, RZ, 0x1f, R22 ;  /* 0x0000001fff0b7819 */ /* 0x000fe20000011416 */
[----:B------:R-:W-:Y:S01]  /*db70*/  IMAD.IADD R0, R7, 0x1, -R0 ;  /* 0x0000000107007824 */ /* 0x000fe200078e0a00 */
[----:B------:R-:W-:-:S02]  /*db80*/  LEA.HI R9, R9, R20, RZ, 0x5 ;  /* 0x0000001409097211 */ /* 0x000fc400078f28ff */
[----:B------:R-:W-:Y:S02]  /*db90*/  LEA.HI R11, R11, R6, RZ, 0x3 ;  /* 0x000000060b0b7211 */ /* 0x000fe400078f18ff */
[----:B------:R-:W-:Y:S02]  /*dba0*/  SHF.R.S32.HI R7, RZ, 0x5, R9 ;  /* 0x00000005ff077819 */ /* 0x000fe40000011409 */
[----:B------:R-:W-:Y:S01]  /*dbb0*/  LOP3.LUT R11, R11, 0xfffffff8, RZ, 0xc0, !PT ;  /* 0xfffffff80b0b7812 */ /* 0x000fe200078ec0ff */
[----:B------:R-:W5:Y:S04]  /*dbc0*/  @P0 LDC R9, c[0x0][0xbec] ;  /* 0x0002fb00ff090b82 */ /* 0x000f680000000800 */
[----:B------:R-:W-:Y:S01]  /*dbd0*/  IMAD.IADD R4, R6, 0x1, -R11 ;  /* 0x0000000106047824 */ /* 0x000fe200078e0a0b */
[----:B------:R-:W-:-:S03]  /*dbe0*/  LEA.HI R6, R5, R5, RZ, 0x1 ;  /* 0x0000000505067211 */ /* 0x000fc600078f08ff */
[----:B------:R-:W0:Y:S01]  /*dbf0*/  LDC.64 R10, c[0x0][0xbd8] ;  /* 0x0002f600ff0a7b82 */ /* 0x000e220000000a00 */
[----:B------:R-:W-:Y:S01]  /*dc00*/  LOP3.LUT R6, R6, 0x1ffffffe, RZ, 0xc0, !PT ;  /* 0x1ffffffe06067812 */ /* 0x000fe200078ec0ff */
[----:B------:R-:W-:Y:S02]  /*dc10*/  IMAD R7, R7, 0x10, R4 ;  /* 0x0000001007077824 */ /* 0x000fe400078e0204 */
[----:B------:R-:W-:Y:S02]  /*dc20*/  IMAD.U32 R4, RZ, RZ, UR4 ;  /* 0x00000004ff047e24 */ /* 0x000fe4000f8e00ff */
[----:B------:R-:W-:Y:S02]  /*dc30*/  IMAD.IADD R121, R5, 0x1, -R6 ;  /* 0x0000000105797824 */ /* 0x000fe400078e0a06 */
[----:B------:R-:W-:Y:S02]  /*dc40*/  IMAD R12, R0, 0x40, R7 ;  /* 0x00000040000c7824 */ /* 0x000fe400078e0207 */
[----:B------:R-:W-:Y:S01]  /*dc50*/  IMAD.U32 R5, RZ, RZ, UR5 ;  /* 0x00000005ff057e24 */ /* 0x000fe2000f8e00ff */
[----:B------:R-:W-:Y:S01]  /*dc60*/  UIMAD.WIDE.U32 UR4, UR13, UR8, URZ ;  /* 0x000000080d0472a5 */ /* 0x000fe2000f8e003f */
[----:B------:R-:W-:Y:S01]  /*dc70*/  IMAD.U32 R5, RZ, RZ, UR6 ;  /* 0x00000006ff057e24 */ /* 0x000fe2000f8e00ff */
[----:B------:R-:W-:Y:S01]  /*dc80*/  UIMAD UR6, UR13, UR9, UR7 ;  /* 0x000000090d0672a4 */ /* 0x000fe2000f8e0207 */
[----:B------:R-:W-:-:S02]  /*dc90*/  IMAD R0, R121, 0x8, R12 ;  /* 0x0000000879007824 */ /* 0x000fc400078e020c */
[----:B------:R-:W-:Y:S01]  /*dca0*/  ULDC.64 UR8, c[0x0][0xb28] ;  /* 0x0002ca0000087ab9 */ /* 0x000fe20000000a00 */
[----:B------:R-:W-:Y:S01]  /*dcb0*/  UIADD3 UR6, UR5, UR6, URZ ;  /* 0x0000000605067290 */ /* 0x000fe2000fffe03f */
[----:B--2---:R-:W-:Y:S02]  /*dcc0*/  IMAD R0, R17, 0x80, R0 ;  /* 0x0000008011007824 */ /* 0x004fe400078e0200 */
[----:B------:R-:W-:Y:S02]  /*dcd0*/  IMAD.U32 R7, RZ, RZ, UR5 ;  /* 0x00000005ff077e24 */ /* 0x000fe4000f8e00ff */
[----:B-----5:R-:W-:-:S04]  /*dce0*/  @P0 IMAD.HI.U32 R8, R0, R9, RZ ;  /* 0x0000000900080227 */ /* 0x020fc800078e00ff */
[C---:B0-----:R-:W-:Y:S02]  /*dcf0*/  IMAD R6, R10.reuse, UR10, RZ ;  /* 0x0000000a0a067c24 */ /* 0x041fe4000f8e02ff */
[----:B------:R-:W-:-:S04]  /*dd00*/  IMAD.WIDE.U32 R4, R10, UR12, R4 ;  /* 0x0000000c0a047c25 */ /* 0x000fc8000f8e0004 */
[----:B------:R-:W-:Y:S02]  /*dd10*/  IMAD R11, R11, UR12, R6 ;  /* 0x0000000c0b0b7c24 */ /* 0x000fe4000f8e0206 */
[C---:B------:R-:W-:Y:S02]  /*dd20*/  IMAD R10, R14.reuse, UR10, RZ ;  /* 0x0000000a0e0a7c24 */ /* 0x040fe4000f8e02ff */
[----:B------:R-:W-:Y:S01]  /*dd30*/  IMAD.U32 R6, RZ, RZ, UR4 ;  /* 0x00000004ff067e24 */ /* 0x000fe2000f8e00ff */
[----:B------:R-:W-:Y:S01]  /*dd40*/  ULDC.64 UR4, c[0x0][0xbe0] ;  /* 0x0002f80000047ab9 */ /* 0x000fe20000000a00 */
[----:B------:R-:W-:Y:S01]  /*dd50*/  IMAD.U32 R7, RZ, RZ, UR6 ;  /* 0x00000006ff077e24 */ /* 0x000fe2000f8e00ff */
[----:B------:R-:W-:Y:S01]  /*dd60*/  ULDC.64 UR6, c[0x0][0xb48] ;  /* 0x0002d20000067ab9 */ /* 0x000fe20000000a00 */
[----:B------:R-:W-:Y:S01]  /*dd70*/  IMAD.MOV.U32 R9, RZ, RZ, R0 ;  /* 0x000000ffff097224 */ /* 0x000fe200078e0000 */
[----:B-1----:R-:W-:Y:S01]  /*dd80*/  @P0 SHF.R.U32.HI R9, RZ, R13, R8 ;  /* 0x0000000dff090219 */ /* 0x002fe20000011608 */
[----:B------:R-:W-:Y:S01]  /*dd90*/  IMAD R13, R15, UR12, R10 ;  /* 0x0000000c0f0d7c24 */ /* 0x000fe2000f8e020a */
[----:B------:R-:W-:Y:S01]  /*dda0*/  SHF.R.S32.HI R10, RZ, 0x1f, R23 ;  /* 0x0000001fff0a7819 */ /* 0x000fe20000011417 */
[----:B------:R-:W-:-:S04]  /*ddb0*/  IMAD.WIDE.U32 R6, R14, UR12, R6 ;  /* 0x0000000c0e067c25 */ /* 0x000fc8000f8e0006 */
[----:B------:R-:W-:Y:S02]  /*ddc0*/  IMAD.IADD R5, R5, 0x1, R11 ;  /* 0x0000000105057824 */ /* 0x000fe400078e020b */
[----:B---3--:R-:W-:-:S04]  /*ddd0*/  @P0 IMAD.HI.U32 R123, R0, R123, RZ ;  /* 0x0000007b007b0227 */ /* 0x008fc800078e00ff */
[----:B------:R-:W-:Y:S02]  /*dde0*/  IMAD.IADD R7, R7, 0x1, R13 ;  /* 0x0000000107077824 */ /* 0x000fe400078e020d */
        /* <DEDUP_REMOVED lines=40> */
[----:B------:R-:W-:Y:S01]  /*e070*/  SHFL.IDX PT, R8, R13, RZ, 0x1c1f ;  /* 0x001c1fff0d087589 */ /* 0x000fe200000e0000 */
[----:B------:R-:W-:Y:S01]  /*e080*/  IMAD R12, R17, 0x80, R12 ;  /* 0x00000080110c7824 */ /* 0x000fe200078e020c */
[----:B------:R-:W-:Y:S01]  /*e090*/  LEA.HI.X R7, R4, UR7, R9, 0x2, P0 ;  /* 0x0000000704077c11 */ /* 0x000fe200080f1409 */
[----:B0-----:R-:W-:Y:S01]  /*e0a0*/  ULEA UR4, UR5, UR4, 0x18 ;  /* 0x0000000405047291 */ /* 0x001fe2000f8ec03f */
[----:B------:R-:W-:Y:S01]  /*e0b0*/  SHFL.IDX PT, R10, R13, 0x1, 0x1c1f ;  /* 0x003c1f000d0a7f89 */ /* 0x000fe200000e0000 */
[----:B------:R-:W-:Y:S01]  /*e0c0*/  IMAD R21, R21, UR6, RZ ;  /* 0x0000000615157c24 */ /* 0x000fe2000f8e02ff */
[----:B------:R-:W-:Y:S01]  /*e0d0*/  LOP3.LUT P0, RZ, R20, 0x3, RZ, 0xc0, !PT ;  /* 0x0000000314ff7812 */ /* 0x000fe2000780c0ff */
[----:B------:R-:W-:Y:S01]  /*e0e0*/  VIADD R18, R12, 0x8 ;  /* 0x000000080c127836 */ /* 0x000fe20000000000 */
[----:B------:R-:W0:Y:S01]  /*e0f0*/  SHFL.IDX PT, R9, R7, RZ, 0x1c1f ;  /* 0x001c1fff07097589 */ /* 0x000e2200000e0000 */
[----:B------:R-:W-:Y:S01]  /*e100*/  LEA.HI.X R6, R6, UR9, R5, 0x2, P1 ;  /* 0x0000000906067c11 */ /* 0x000fe200088f1405 */
[----:B------:R-:W-:Y:S01]  /*e110*/  UIADD3 UR4, UR4, 0x30820, URZ ;  /* 0x0003082004047890 */ /* 0x000fe2000fffe03f */
[-C--:B------:R-:W-:Y:S01]  /*e120*/  ISETP.GE.OR P1, PT, R12, R21.reuse, P0 ;  /* 0x000000150c00720c */ /* 0x080fe20000726670 */
        /* <DEDUP_REMOVED lines=14> */
[----:B------:R-:W-:Y:S01]  /*e210*/  ULDC UR4, c[0x0][0xac8] ;  /* 0x0002b20000047ab9 */ /* 0x000fe20000000800 */
[C---:B------:R-:W-:Y:S01]  /*e220*/  VIADD R3, R7.reuse, 0x10 ;  /* 0x0000001007037836 */ /* 0x040fe20000000000 */
[C---:B------:R-:W-:Y:S01]  /*e230*/  ISETP.GE.AND P0, PT, R7.reuse, UR4, PT ;  /* 0x0000000407007c0c */ /* 0x040fe2000bf06270 */
[C---:B------:R-:W-:Y:S01]  /*e240*/  VIADD R12, R7.reuse, 0x18 ;  /* 0x00000018070c7836 */ /* 0x040fe20000000000 */
[----:B------:R-:W-:Y:S01]  /*e250*/  ISETP.GE.AND P1, PT, R2, UR4, PT ;  /* 0x0000000402007c0c */ /* 0x000fe2000bf26270 */
[----:B------:R-:W-:Y:S01]  /*e260*/  VIADD R13, R7, 0x20 ;  /* 0x00000020070d7836 */ /* 0x000fe20000000000 */
[----:B------:R-:W-:Y:S01]  /*e270*/  ISETP.GE.AND P2, PT, R3, UR4, PT ;  /* 0x0000000403007c0c */ /* 0x000fe2000bf46270 */
[C---:B------:R-:W-:Y:S01]  /*e280*/  VIADD R14, R7.reuse, 0x28 ;  /* 0x00000028070e7836 */ /* 0x040fe20000000000 */
[----:B------:R-:W-:Y:S01]  /*e290*/  ISETP.GE.AND P5, PT, R12, UR4, PT ;  /* 0x000000040c007c0c */ /* 0x000fe2000bfa6270 */
[----:B------:R-:W-:Y:S01]  /*e2a0*/  VIADD R15, R7, 0x30 ;  /* 0x00000030070f7836 */ /* 0x000fe20000000000 */
[----:B------:R-:W-:Y:S01]  /*e2b0*/  ISETP.GE.AND P6, PT, R13, UR4, PT ;  /* 0x000000040d007c0c */ /* 0x000fe2000bfc6270 */
[----:B------:R-:W-:Y:S01]  /*e2c0*/  ULDC.64 UR6, c[0x0][0x208] ;  /* 0x0000820000067ab9 */ /* 0x000fe20000000a00 */
[----:B------:R-:W-:-:S02]  /*e2d0*/  VIADD R16, R7, 0x38 ;  /* 0x0000003807107836 */ /* 0x000fc40000000000 */
[----:B------:R-:W-:Y:S01]  /*e2e0*/  VIADD R17, R7, 0x40 ;  /* 0x0000004007117836 */ /* 0x000fe20000000000 */
[----:B------:R-:W-:Y:S01]  /*e2f0*/  ISETP.GE.AND P4, PT, R15, UR4, PT ;  /* 0x000000040f007c0c */ /* 0x000fe2000bf86270 */
[C---:B------:R-:W-:Y:S01]  /*e300*/  VIADD R20, R7.reuse, 0x48 ;  /* 0x0000004807147836 */ /* 0x040fe20000000000 */
[----:B------:R-:W-:Y:S01]  /*e310*/  @!P1 LEA.HI R2, R2, R2, RZ, 0x1 ;  /* 0x0000000202029211 */ /* 0x000fe200078f08ff */
[----:B------:R-:W-:Y:S01]  /*e320*/  VIADD R22, R7, 0x50 ;  /* 0x0000005007167836 */ /* 0x000fe20000000000 */
[----:B------:R-:W-:Y:S02]  /*e330*/  @!P2 LEA.HI R3, R3, R3, RZ, 0x1 ;  /* 0x000000030303a211 */ /* 0x000fe400078f08ff */
[----:B------:R-:W-:Y:S02]  /*e340*/  @!P1 LOP3.LUT R9, R2, 0xfffffffe, RZ, 0xc0, !PT ;  /* 0xfffffffe02099812 */ /* 0x000fe400078ec0ff */
[----:B------:R-:W-:Y:S01]  /*e350*/  @!P2 LOP3.LUT R11, R3, 0xfffffffe, RZ, 0xc0, !PT ;  /* 0xfffffffe030ba812 */ /* 0x000fe200078ec0ff */
[----:B-1--4-:R-:W-:Y:S01]  /*e360*/  @!P0 IMAD.WIDE R2, R7, 0x4, R4 ;  /* 0x0000000407028825 */ /* 0x012fe200078e0204 */
[----:B------:R-:W-:-:S02]  /*e370*/  ISETP.GE.AND P3, PT, R16, UR4, PT ;  /* 0x0000000410007c0c */ /* 0x000fc4000bf66270 */
[----:B------:R-:W-:Y:S01]  /*e380*/  @!P5 LEA.HI R12, R12, R12, RZ, 0x1 ;  /* 0x0000000c0c0cd211 */ /* 0x000fe200078f08ff */
[--C-:B------:R-:W-:Y:S01]  /*e390*/  @!P1 IMAD.WIDE R8, R9, 0x4, R4.reuse ;  /* 0x0000000409089825 */ /* 0x100fe200078e0204 */
[----:B------:R0:W-:Y:S01]  /*e3a0*/  @!P0 ST.E.64 desc[UR6][R2.64], R24 ;  /* 0x0000001802008985 */ /* 0x0001e2000c101b06 */
[----:B------:R-:W-:Y:S02]  /*e3b0*/  ISETP.GE.AND P0, PT, R14, UR4, PT ;  /* 0x000000040e007c0c */ /* 0x000fe4000bf06270 */
[----:B------:R-:W-:Y:S01]  /*e3c0*/  @!P2 IMAD.WIDE R10, R11, 0x4, R4 ;  /* 0x000000040b0aa825 */ /* 0x000fe200078e0204 */
[----:B------:R1:W-:Y:S01]  /*e3d0*/  @!P1 ST.E.64 desc[UR6][R8.64], R28 ;  /* 0x0000001c08009985 */ /* 0x0003e2000c101b06 */
[----:B------:R-:W-:Y:S02]  /*e3e0*/  ISETP.GE.AND P1, PT, R20, UR4, PT ;  /* 0x0000000414007c0c */ /* 0x000fe4000bf26270 */
[----:B------:R-:W-:Y:S01]  /*e3f0*/  @!P6 LEA.HI R13, R13, R13, RZ, 0x1 ;  /* 0x0000000d0d0de211 */ /* 0x000fe200078f08ff */
[----:B------:R2:W-:Y:S01]  /*e400*/  @!P2 ST.E.64 desc[UR6][R10.64], R32 ;  /* 0x000000200a00a985 */ /* 0x0005e2000c101b06 */
[----:B------:R-:W-:-:S02]  /*e410*/  ISETP.GE.AND P2, PT, R17, UR4, PT ;  /* 0x0000000411007c0c */ /* 0x000fc4000bf46270 */
[----:B------:R-:W-:Y:S02]  /*e420*/  @!P4 LEA.HI R15, R15, R15, RZ, 0x1 ;  /* 0x0000000f0f0fc211 */ /* 0x000fe400078f08ff */
[----:B------:R-:W-:Y:S01]  /*e430*/  @!P3 LEA.HI R16, R16, R16, RZ, 0x1 ;  /* 0x000000101010b211 */ /* 0x000fe200078f08ff */
        /* <DEDUP_REMOVED lines=9> */
[----:B--2---:R-:W-:Y:S01]  /*e4d0*/  @!P0 LOP3.LUT R11, R14, 0xfffffffe, RZ, 0xc0, !PT ;  /* 0xfffffffe0e0b8812 */ /* 0x004fe200078ec0ff */
[----:B------:R0:W-:Y:S01]  /*e4e0*/  @!P5 ST.E.64 desc[UR6][R2.64], R36 ;  /* 0x000000240200d985 */ /* 0x0001e2000c101b06 */
[----:B------:R-:W-:Y:S02]  /*e4f0*/  @!P4 LOP3.LUT R15, R15, 0xfffffffe, RZ, 0xc0, !PT ;  /* 0xfffffffe0f0fc812 */ /* 0x000fe400078ec0ff */
[----:B------:R-:W-:Y:S01]  /*e500*/  @!P3 LOP3.LUT R13, R16, 0xfffffffe, RZ, 0xc0, !PT ;  /* 0xfffffffe100db812 */ /* 0x000fe200078ec0ff */
[----:B------:R1:W-:Y:S01]  /*e510*/  @!P6 ST.E.64 desc[UR6][R8.64], R40 ;  /* 0x000000280800e985 */ /* 0x0003e2000c101b06 */
[----:B------:R-:W-:Y:S01]  /*e520*/  @!P2 LOP3.LUT R17, R17, 0xfffffffe, RZ, 0xc0, !PT ;  /* 0xfffffffe1111a812 */ /* 0x000fe200078ec0ff */
[C---:B------:R-:W-:Y:S01]  /*e530*/  VIADD R16, R7.reuse, 0x60 ;  /* 0x0000006007107836 */ /* 0x040fe20000000000 */
[----:B------:R-:W-:Y:S01]  /*e540*/  @!P1 LOP3.LUT R23, R20, 0xfffffffe, RZ, 0xc0, !PT ;  /* 0xfffffffe14179812 */ /* 0x000fe200078ec0ff */
[----:B------:R-:W-:Y:S01]  /*e550*/  VIADD R20, R7, 0x70 ;  /* 0x0000007007147836 */ /* 0x000fe20000000000 */
[----:B------:R-:W-:-:S02]  /*e560*/  ISETP.GE.AND P5, PT, R22, UR4, PT ;  /* 0x0000000416007c0c */ /* 0x000fc4000bfa6270 */
[----:B------:R-:W-:Y:S01]  /*e570*/  ISETP.GE.AND P6, PT, R24, UR4, PT ;  /* 0x0000000418007c0c */ /* 0x000fe2000bfc6270 */
[----:B0-----:R-:W-:-:S04]  /*e580*/  @!P0 IMAD.WIDE R2, R11, 0x4, R4 ;  /* 0x000000040b028825 */ /* 0x001fc800078e0204 */
        /* <DEDUP_REMOVED lines=12> */
[C---:B------:R-:W-:Y:S01]  /*e650*/  VIADD R17, R7.reuse, 0x68 ;  /* 0x0000006807117836 */ /* 0x040fe20000000000 */
[----:B------:R4:W-:Y:S01]  /*e660*/  @!P1 ST.E.64 desc[UR6][R14.64], R60 ;  /* 0x0000003c0e009985 */ /* 0x0009e2000c101b06 */
[----:B------:R-:W-:Y:S01]  /*e670*/  VIADD R23, R7, 0x78 ;  /* 0x0000007807177836 */ /* 0x000fe20000000000 */
[----:B------:R-:W-:Y:S02]  /*e680*/  @!P6 LEA.HI R24, R24, R24, RZ, 0x1 ;  /* 0x000000181818e211 */ /* 0x000fe400078f08ff */
[----:B------:R-:W-:Y:S02]  /*e690*/  ISETP.GE.AND P1, PT, R17, UR4, PT ;  /* 0x0000000411007c0c */ /* 0x000fe4000bf26270 */
[----:B------:R-:W-:-:S02]  /*e6a0*/  ISETP.GE.AND P3, PT, R23, UR4, PT ;  /* 0x0000000417007c0c */ /* 0x000fc4000bf66270 */
[----:B0-----:R-:W-:Y:S01]  /*e6b0*/  @!P5 LOP3.LUT R3, R22, 0xfffffffe, RZ, 0xc0, !PT ;  /* 0xfffffffe1603d812 */ /* 0x001fe200078ec0ff */
[----:B------:R-:W-:Y:S01]  /*e6c0*/  VIADD R22, R7, 0xa0 ;  /* 0x000000a007167836 */ /* 0x000fe20000000000 */
[----:B------:R-:W-:Y:S02]  /*e6d0*/  @!P0 LEA.HI R16, R16, R16, RZ, 0x1 ;  /* 0x0000001010108211 */ /* 0x000fe400078f08ff */
[----:B-1----:R-:W-:Y:S01]  /*e6e0*/  @!P6 LOP3.LUT R9, R24, 0xfffffffe, RZ, 0xc0, !PT ;  /* 0xfffffffe1809e812 */ /* 0x002fe200078ec0ff */
[--C-:B------:R-:W-:Y:S01]  /*e6f0*/  @!P5 IMAD.WIDE R2, R3, 0x4, R4.reuse ;  /* 0x000000040302d825 */ /* 0x100fe200078e0204 */
[----:B--2---:R-:W-:Y:S02]  /*e700*/  @!P0 LOP3.LUT R11, R16, 0xfffffffe, RZ, 0xc0, !PT ;  /* 0xfffffffe100b8812 */ /* 0x004fe400078ec0ff */
[----:B------:R-:W-:Y:S01]  /*e710*/  @!P2 LEA.HI R20, R20, R20, RZ, 0x1 ;  /* 0x000000141414a211 */ /* 0x000fe200078f08ff */
        /* <DEDUP_REMOVED lines=15> */
[----:B0-----:R-:W-:-:S04]  /*e810*/  @!P1 IMAD.WIDE R2, R17, 0x4, R4 ;  /* 0x0000000411029825 */ /* 0x001fc800078e0204 */
[--C-:B-1----:R-:W-:Y:S01]  /*e820*/  @!P2 IMAD.WIDE R8, R13, 0x4, R4.reuse ;  /* 0x000000040d08a825 */ /* 0x102fe200078e0204 */
[----:B------:R0:W-:Y:S03]  /*e830*/  @!P1 ST.E.64 desc[UR6][R2.64], R76 ;  /* 0x0000004c02009985 */ /* 0x0001e6000c101b06 */
[----:B------:R-:W-:Y:S01]  /*e840*/  VIADD R17, R7, 0x90 ;  /* 0x0000009007117836 */ /* 0x000fe20000000000 */
[----:B------:R1:W-:Y:S01]  /*e850*/  @!P2 ST.E.64 desc[UR6][R8.64], R80 ;  /* 0x000000500800a985 */ /* 0x0003e2000c101b06 */
[--C-:B------:R-:W-:Y:S01]  /*e860*/  @!P3 IMAD.WIDE R12, R23, 0x4, R4.reuse ;  /* 0x00000004170cb825 */ /* 0x100fe200078e0204 */
[----:B------:R-:W-:Y:S02]  /*e870*/  ISETP.GE.AND P2, PT, R20, UR4, PT ;  /* 0x0000000414007c0c */ /* 0x000fe4000bf46270 */
[----:B------:R-:W-:Y:S01]  /*e880*/  ISETP.GE.AND P1, PT, R17, UR4, PT ;  /* 0x0000000411007c0c */ /* 0x000fe2000bf26270 */
[----:B------:R-:W-:Y:S01]  /*e890*/  @!P4 IMAD.WIDE R14, R15, 0x4, R4 ;  /* 0x000000040f0ec825 */ /* 0x000fe200078e0204 */
[----:B------:R3:W-:Y:S01]  /*e8a0*/  @!P3 ST.E.64 desc[UR6][R12.64], R84 ;  /* 0x000000540c00b985 */ /* 0x0007e2000c101b06 */
[----:B------:R-:W-:-:S02]  /*e8b0*/  ISETP.GE.AND P3, PT, R22, UR4, PT ;  /* 0x0000000416007c0c */ /* 0x000fc4000bf66270 */
[C---:B--2---:R-:W-:Y:S01]  /*e8c0*/  VIADD R10, R7.reuse, 0xa8 ;  /* 0x000000a8070a7836 */ /* 0x044fe20000000000 */
[----:B------:R2:W-:Y:S01]  /*e8d0*/  @!P4 ST.E.64 desc[UR6][R14.64], R88 ;  /* 0x000000580e00c985 */ /* 0x0005e2000c101b06 */
[C---:B0-----:R-:W-:Y:S01]  /*e8e0*/  VIADD R3, R7.reuse, 0xb8 ;  /* 0x000000b807037836 */ /* 0x041fe20000000000 */
[----:B------:R-:W-:Y:S01]  /*e8f0*/  @!P0 LEA.HI R16, R16, R16, RZ, 0x1 ;  /* 0x0000001010108211 */ /* 0x000fe200078f08ff */
[----:B------:R-:W-:Y:S01]  /*e900*/  VIADD R11, R7, 0xb0 ;  /* 0x000000b0070b7836 */ /* 0x000fe20000000000 */
[----:B------:R-:W-:Y:S02]  /*e910*/  ISETP.GE.AND P4, PT, R10, UR4, PT ;  /* 0x000000040a007c0c */ /* 0x000fe4000bf86270 */
[----:B------:R-:W-:Y:S02]  /*e920*/  ISETP.GE.AND P6, PT, R3, UR4, PT ;  /* 0x0000000403007c0c */ /* 0x000fe4000bfc6270 */
[----:B------:R-:W-:Y:S02]  /*e930*/  ISETP.GE.AND P5, PT, R11, UR4, PT ;  /* 0x000000040b007c0c */ /* 0x000fe4000bfa6270 */
[----:B------:R-:W-:-:S02]  /*e940*/  @!P1 LEA.HI R17, R17, R17, RZ, 0x1 ;  /* 0x0000001111119211 */ /* 0x000fc400078f08ff */
[----:B------:R-:W-:Y:S02]  /*e950*/  @!P2 LEA.HI R20, R20, R20, RZ, 0x1 ;  /* 0x000000141414a211 */ /* 0x000fe400078f08ff */
[----:B------:R-:W-:Y:S02]  /*e960*/  @!P3 LEA.HI R22, R22, R22, RZ, 0x1 ;  /* 0x000000161616b211 */ /* 0x000fe400078f08ff */
[----:B-1----:R-:W-:Y:S02]  /*e970*/  @!P1 LOP3.LUT R9, R17, 0xfffffffe, RZ, 0xc0, !PT ;  /* 0xfffffffe11099812 */ /* 0x002fe400078ec0ff */
[----:B------:R-:W-:Y:S02]  /*e980*/  @!P4 LEA.HI R10, R10, R10, RZ, 0x1 ;  /* 0x0000000a0a0ac211 */ /* 0x000fe400078f08ff */
[----:B------:R-:W-:Y:S02]  /*e990*/  @!P6 LEA.HI R8, R3, R3, RZ, 0x1 ;  /* 0x000000030308e211 */ /* 0x000fe400078f08ff */
[----:B------:R-:W-:-:S02]  /*e9a0*/  @!P5 LEA.HI R2, R11, R11, RZ, 0x1 ;  /* 0x0000000b0b02d211 */ /* 0x000fc400078f08ff */
[----:B------:R-:W-:Y:S02]  /*e9b0*/  @!P0 LOP3.LUT R3, R16, 0xfffffffe, RZ, 0xc0, !PT ;  /* 0xfffffffe10038812 */ /* 0x000fe400078ec0ff */
[----:B------:R-:W-:Y:S02]  /*e9c0*/  @!P2 LOP3.LUT R11, R20, 0xfffffffe, RZ, 0xc0, !PT ;  /* 0xfffffffe140ba812 */ /* 0x000fe400078ec0ff */
[----:B---3--:R-:W-:Y:S02]  /*e9d0*/  @!P3 LOP3.LUT R13, R22, 0xfffffffe, RZ, 0xc0, !PT ;  /* 0xfffffffe160db812 */ /* 0x008fe400078ec0ff */
[----:B--2---:R-:W-:Y:S01]  /*e9e0*/  @!P4 LOP3.LUT R15, R10, 0xfffffffe, RZ, 0xc0, !PT ;  /* 0xfffffffe0a0fc812 */ /* 0x004fe200078ec0ff */
        /* <DEDUP_REMOVED lines=16> */
.L_x_4213:
[----:B------:R-:W-:Y:S05]  /*eaf0*/  BSYNC B0 ;  /* 0x0000000000007941 */ /* 0x000fea0003800000 */
.L_x_4212:
[----:B------:R-:W-:Y:S01]  /*eb00*/  ISETP.GE.AND P0, PT, R18, R21, PT ;  /* 0x000000151200720c */ /* 0x000fe20003f06270 */
[----:B0--3--:R2:W3:Y:S04]  /*eb10*/  SHFL.IDX PT, R3, R6, 0x1, 0x1c1f ;  /* 0x003c1f0006037f89 */ /* 0x0094e800000e0000 */
[----:B------:R2:W0:Y:S08]  /*eb20*/  SHFL.IDX PT, R2, R0, 0x1, 0x1c1f ;  /* 0x003c1f0000027f89 */ /* 0x00043000000e0000 */
[----:B--2---:R-:W-:Y:S05]  /*eb30*/  @P0 BRA `(.L_x_4132) ;  /* 0x0000005000d40947 */ /* 0x004fea0003800000 */
[C---:B------:R-:W-:Y:S01]  /*eb40*/  VIADD R0, R7.reuse, 0x8 ;  /* 0x0000000807007836 */ /* 0x040fe20000000000 */
        /* <DEDUP_REMOVED lines=9> */
[----:B------:R-:W-:-:S02]  /*ebe0*/  VIADD R12, R7, 0x30 ;  /* 0x00000030070c7836 */ /* 0x000fc40000000000 */
[C---:B------:R-:W-:Y:S02]  /*ebf0*/  VIADD R13, R7.reuse, 0x38 ;  /* 0x00000038070d7836 */ /* 0x040fe40000000000 */
[C---:B------:R-:W-:Y:S01]  /*ec00*/  VIADD R14, R7.reuse, 0x40 ;  /* 0x00000040070e7836 */ /* 0x040fe20000000000 */
[----:B------:R-:W-:Y:S01]  /*ec10*/  ISETP.GE.AND P4, PT, R12, UR4, PT ;  /* 0x000000040c007c0c */ /* 0x000fe2000bf86270 */
[--C-:B01-34-:R-:W-:Y:S01]  /*ec20*/  @!P2 IMAD.WIDE R4, R7, 0x4, R2.reuse ;  /* 0x000000040704a825 */ /* 0x11bfe200078e0202 */
[----:B------:R-:W-:Y:S02]  /*ec30*/  ISETP.GE.AND P5, PT, R13, UR4, PT ;  /* 0x000000040d007c0c */ /* 0x000fe4000bfa6270 */
[----:B------:R-:W-:Y:S01]  /*ec40*/  @!P3 LEA.HI R0, R0, R0, RZ, 0x1 ;  /* 0x000000000000b211 */ /* 0x000fe200078f08ff */
[C---:B------:R-:W-:Y:S01]  /*ec50*/  VIADD R16, R7.reuse, 0x48 ;  /* 0x0000004807107836 */ /* 0x040fe20000000000 */
[----:B------:R0:W-:Y:S01]  /*ec60*/  @!P2 ST.E.64 desc[UR6][R4.64], R26 ;  /* 0x0000001a0400a985 */ /* 0x0001e2000c101b06 */
[----:B------:R-:W-:Y:S01]  /*ec70*/  ISETP.GE.AND P6, PT, R14, UR4, PT ;  /* 0x000000040e007c0c */ /* 0x000fe2000bfc6270 */
[C---:B------:R-:W-:Y:S01]  /*ec80*/  VIADD R18, R7.reuse, 0x50 ;  /* 0x0000005007127836 */ /* 0x040fe20000000000 */
[----:B------:R-:W-:Y:S01]  /*ec90*/  @!P3 LOP3.LUT R9, R0, 0xfffffffe, RZ, 0xc0, !PT ;  /* 0xfffffffe0009b812 */ /* 0x000fe200078ec0ff */
[C---:B------:R-:W-:Y:S01]  /*eca0*/  VIADD R0, R7.reuse, 0x20 ;  /* 0x0000002007007836 */ /* 0x040fe20000000000 */
[----:B------:R-:W-:Y:S01]  /*ecb0*/  @!P0 LEA.HI R6, R6, R6, RZ, 0x1 ;  /* 0x0000000606068211 */ /* 0x000fe200078f08ff */
[----:B------:R-:W-:Y:S01]  /*ecc0*/  VIADD R20, R7, 0x70 ;  /* 0x0000007007147836 */ /* 0x000fe20000000000 */
[----:B------:R-:W-:Y:S01]  /*ecd0*/  @!P1 LEA.HI R10, R10, R10, RZ, 0x1 ;  /* 0x0000000a0a0a9211 */ /* 0x000fe200078f08ff */
[----:B------:R-:W-:Y:S01]  /*ece0*/  @!P3 IMAD.WIDE R8, R9, 0x4, R2 ;  /* 0x000000040908b825 */ /* 0x000fe200078e0202 */
[----:B------:R-:W-:-:S02]  /*ecf0*/  ISETP.GE.AND P2, PT, R0, UR4, PT ;  /* 0x0000000400007c0c */ /* 0x000fc4000bf46270 */
[----:B------:R-:W-:Y:S02]  /*ed00*/  @!P4 LEA.HI R12, R12, R12, RZ, 0x1 ;  /* 0x0000000c0c0cc211 */ /* 0x000fe400078f08ff */
[----:B------:R1:W-:Y:S01]  /*ed10*/  @!P3 ST.E.64 desc[UR6][R8.64], R30 ;  /* 0x0000001e0800b985 */ /* 0x0003e2000c101b06 */
[----:B------:R-:W-:Y:S02]  /*ed20*/  ISETP.GE.AND P3, PT, R11, UR4, PT ;  /* 0x000000040b007c0c */ /* 0x000fe4000bf66270 */
[----:B0-----:R-:W-:Y:S02]  /*ed30*/  @!P0 LOP3.LUT R5, R6, 0xfffffffe, RZ, 0xc0, !PT ;  /* 0xfffffffe06058812 */ /* 0x001fe400078ec0ff */
[----:B------:R-:W-:Y:S02]  /*ed40*/  @!P6 LEA.HI R14, R14, R14, RZ, 0x1 ;  /* 0x0000000e0e0ee211 */ /* 0x000fe400078f08ff */
[----:B------:R-:W-:Y:S01]  /*ed50*/  @!P4 LOP3.LUT R15, R12, 0xfffffffe, RZ, 0xc0, !PT ;  /* 0xfffffffe0c0fc812 */ /* 0x000fe200078ec0ff */
[----:B------:R-:W-:Y:S01]  /*ed60*/  @!P0 IMAD.WIDE R4, R5, 0x4, R2 ;  /* 0x0000000405048825 */ /* 0x000fe200078e0202 */
[----:B------:R-:W-:-:S02]  /*ed70*/  @!P2 LEA.HI R0, R0, R0, RZ, 0x1 ;  /* 0x000000000000a211 */ /* 0x000fc400078f08ff */
[----:B------:R-:W-:Y:S02]  /*ed80*/  @!P6 LOP3.LUT R21, R14, 0xfffffffe, RZ, 0xc0, !PT ;  /* 0xfffffffe0e15e812 */ /* 0x000fe400078ec0ff */
        /* <DEDUP_REMOVED lines=20> */
[--C-:B------:R-:W-:Y:S01]  /*eed0*/  @!P5 IMAD.WIDE R12, R17, 0x4, R2.reuse ;  /* 0x00000004110cd825 */ /* 0x100fe200078e0202 */
[----:B------:R1:W-:Y:S01]  /*eee0*/  @!P3 ST.E.64 desc[UR6][R8.64], R46 ;  /* 0x0000002e0800b985 */ /* 0x0003e2000c101b06 */
[----:B0-----:R-:W-:Y:S02]  /*eef0*/  @!P1 LOP3.LUT R5, R16, 0xfffffffe, RZ, 0xc0, !PT ;  /* 0xfffffffe10059812 */ /* 0x001fe400078ec0ff */
[C---:B------:R-:W-:Y:S01]  /*ef00*/  VIADD R6, R7.reuse, 0x60 ;  /* 0x0000006007067836 */ /* 0x040fe20000000000 */
[----:B------:R0:W-:Y:S01]  /*ef10*/  @!P4 ST.E.64 desc[UR6][R10.64], R50 ;  /* 0x000000320a00c985 */ /* 0x0001e2000c101b06 */
[C---:B------:R-:W-:Y:S01]  /*ef20*/  VIADD R17, R7.reuse, 0x68 ;  /* 0x0000006807117836 */ /* 0x040fe20000000000 */
[----:B------:R-:W-:Y:S01]  /*ef30*/  ISETP.GE.AND P4, PT, R20, UR4, PT ;  /* 0x0000000414007c0c */ /* 0x000fe2000bf86270 */
[----:B------:R-:W-:Y:S01]  /*ef40*/  VIADD R21, R7, 0x78 ;  /* 0x0000007807157836 */ /* 0x000fe20000000000 */
[----:B------:R-:W-:Y:S01]  /*ef50*/  @!P5 ST.E.64 desc[UR6][R12.64], R54 ;  /* 0x000000360c00d985 */ /* 0x000fe2000c101b06 */
[----:B------:R-:W-:Y:S01]  /*ef60*/  @!P2 LEA.HI R0, R0, R0, RZ, 0x1 ;  /* 0x000000000000a211 */ /* 0x000fe200078f08ff */
[----:B------:R-:W-:Y:S01]  /*ef70*/  @!P1 IMAD.WIDE R4, R5, 0x4, R2 ;  /* 0x0000000405049825 */ /* 0x000fe200078e0202 */
[----:B------:R-:W-:Y:S01]  /*ef80*/  ISETP.GE.AND P5, PT, R17, UR4, PT ;  /* 0x0000000411007c0c */ /* 0x000fe2000bfa6270 */
[----:B------:R-:W-:Y:S01]  /*ef90*/  @!P6 ST.E.64 desc[UR6][R14.64], R58 ;  /* 0x0000003a0e00e985 */ /* 0x000fe2000c101b06 */
[----:B------:R-:W-:Y:S01]  /*efa0*/  ISETP.GE.AND P6, PT, R6, UR4, PT ;  /* 0x0000000406007c0c */ /* 0x000fe2000bfc6270 */
[----:B------:R-:W-:Y:S01]  /*efb0*/  VIADD R16, R7, 0x80 ;  /* 0x0000008007107836 */ /* 0x000fe20000000000 */
[----:B------:R-:W-:Y:S01]  /*efc0*/  ISETP.GE.AND P3, PT, R21, UR4, PT ;  /* 0x0000000415007c0c */ /* 0x000fe2000bf66270 */
[----:B------:R2:W-:Y:S01]  /*efd0*/  @!P1 ST.E.64 desc[UR6][R4.64], R62 ;  /* 0x0000003e04009985 */ /* 0x0005e2000c101b06 */
[----:B-1----:R-:W-:Y:S01]  /*efe0*/  @!P0 LOP3.LUT R9, R18, 0xfffffffe, RZ, 0xc0, !PT ;  /* 0xfffffffe12098812 */ /* 0x002fe200078ec0ff */
[----:B------:R-:W-:Y:S01]  /*eff0*/  VIADD R18, R7, 0x88 ;  /* 0x0000008807127836 */ /* 0x000fe20000000000 */
[----:B------:R-:W-:-:S02]  /*f000*/  @!P4 LEA.HI R20, R20, R20, RZ, 0x1 ;  /* 0x000000141414c211 */ /* 0x000fc400078f08ff */
[----:B0-----:R-:W-:Y:S01]  /*f010*/  @!P2 LOP3.LUT R11, R0, 0xfffffffe, RZ, 0xc0, !PT ;  /* 0xfffffffe000ba812 */ /* 0x001fe200078ec0ff */
[--C-:B------:R-:W-:Y:S01]  /*f020*/  @!P0 IMAD.WIDE R8, R9, 0x4, R2.reuse ;  /* 0x0000000409088825 */ /* 0x100fe200078e0202 */
[----:B------:R-:W-:Y:S02]  /*f030*/  ISETP.GE.AND P1, PT, R18, UR4, PT ;  /* 0x0000000412007c0c */ /* 0x000fe4000bf26270 */
[----:B------:R-:W-:Y:S01]  /*f040*/  @!P5 LEA.HI R17, R17, R17, RZ, 0x1 ;  /* 0x000000111111d211 */ /* 0x000fe200078f08ff */
[----:B------:R-:W-:Y:S01]  /*f050*/  VIADD R0, R7, 0x90 ;  /* 0x0000009007007836 */ /* 0x000fe20000000000 */
[----:B------:R-:W-:Y:S01]  /*f060*/  @!P6 LEA.HI R6, R6, R6, RZ, 0x1 ;  /* 0x000000060606e211 */ /* 0x000fe200078f08ff */
[----:B------:R0:W-:Y:S01]  /*f070*/  @!P0 ST.E.64 desc[UR6][R8.64], R66 ;  /* 0x0000004208008985 */ /* 0x0001e2000c101b06 */
[----:B------:R-:W-:Y:S01]  /*f080*/  @!P3 LEA.HI R21, R21, R21, RZ, 0x1 ;  /* 0x000000151515b211 */ /* 0x000fe200078f08ff */
[----:B--2---:R-:W-:Y:S01]  /*f090*/  @!P2 IMAD.WIDE R4, R11, 0x4, R2 ;  /* 0x000000040b04a825 */ /* 0x004fe200078e0202 */
[----:B------:R-:W-:-:S02]  /*f0a0*/  @!P6 LOP3.LUT R13, R6, 0xfffffffe, RZ, 0xc0, !PT ;  /* 0xfffffffe060de812 */ /* 0x000fc400078ec0ff */
[----:B------:R-:W-:Y:S01]  /*f0b0*/  @!P5 LOP3.LUT R17, R17, 0xfffffffe, RZ, 0xc0, !PT ;  /* 0xfffffffe1111d812 */ /* 0x000fe200078ec0ff */
[----:B------:R-:W-:Y:S01]  /*f0c0*/  VIADD R6, R7, 0x98 ;  /* 0x0000009807067836 */ /* 0x000fe20000000000 */
[----:B------:R-:W-:Y:S01]  /*f0d0*/  @!P4 LOP3.LUT R15, R20, 0xfffffffe, RZ, 0xc0, !PT ;  /* 0xfffffffe140fc812 */ /* 0x000fe200078ec0ff */
[----:B------:R1:W-:Y:S01]  /*f0e0*/  @!P2 ST.E.64 desc[UR6][R4.64], R70 ;  /* 0x000000460400a985 */ /* 0x0003e2000c101b06 */
[----:B------:R-:W-:Y:S01]  /*f0f0*/  @!P3 LOP3.LUT R21, R21, 0xfffffffe, RZ, 0xc0, !PT ;  /* 0xfffffffe1515b812 */ /* 0x000fe200078ec0ff */
[--C-:B------:R-:W-:Y:S01]  /*f100*/  @!P5 IMAD.WIDE R10, R17, 0x4, R2.reuse ;  /* 0x00000004110ad825 */ /* 0x100fe200078e0202 */
[----:B------:R-:W-:Y:S02]  /*f110*/  ISETP.GE.AND P0, PT, R16, UR4, PT ;  /* 0x0000000410007c0c */ /* 0x000fe4000bf06270 */
[----:B------:R-:W-:Y:S01]  /*f120*/  ISETP.GE.AND P2, PT, R0, UR4, PT ;  /* 0x0000000400007c0c */ /* 0x000fe2000bf46270 */
[----:B0-----:R-:W-:Y:S01]  /*f130*/  @!P6 IMAD.WIDE R8, R13, 0x4, R2 ;  /* 0x000000040d08e825 */ /* 0x001fe200078e0202 */
[----:B------:R-:W-:-:S03]  /*f140*/  @!P1 LEA.HI R18, R18, R18, RZ, 0x1 ;  /* 0x0000001212129211 */ /* 0x000fc600078f08ff */
[--C-:B------:R-:W-:Y:S01]  /*f150*/  @!P4 IMAD.WIDE R12, R15, 0x4, R2.reuse ;  /* 0x000000040f0cc825 */ /* 0x100fe200078e0202 */
[----:B------:R0:W-:Y:S03]  /*f160*/  @!P6 ST.E.64 desc[UR6][R8.64], R74 ;  /* 0x0000004a0800e985 */ /* 0x0001e6000c101b06 */
[--C-:B------:R-:W-:Y:S01]  /*f170*/  @!P3 IMAD.WIDE R14, R21, 0x4, R2.reuse ;  /* 0x00000004150eb825 */ /* 0x100fe200078e0202 */
[----:B------:R2:W-:Y:S01]  /*f180*/  @!P5 ST.E.64 desc[UR6][R10.64], R78 ;  /* 0x0000004e0a00d985 */ /* 0x0005e2000c101b06 */
[----:B------:R-:W-:Y:S02]  /*f190*/  @!P0 LEA.HI R16, R16, R16, RZ, 0x1 ;  /* 0x0000001010108211 */ /* 0x000fe400078f08ff */
[C---:B------:R-:W-:Y:S01]  /*f1a0*/  VIADD R17, R7.reuse, 0xa0 ;  /* 0x000000a007117836 */ /* 0x040fe20000000000 */
[----:B------:R3:W-:Y:S01]  /*f1b0*/  @!P4 ST.E.64 desc[UR6][R12.64], R82 ;  /* 0x000000520c00c985 */ /* 0x0007e2000c101b06 */
[C---:B------:R-:W-:Y:S01]  /*f1c0*/  VIADD R20, R7.reuse, 0xa8 ;  /* 0x000000a807147836 */ /* 0x040fe20000000000 */
[----:B-1----:R-:W-:Y:S01]  /*f1d0*/  @!P0 LOP3.LUT R5, R16, 0xfffffffe, RZ, 0xc0, !PT ;  /* 0xfffffffe10058812 */ /* 0x002fe200078ec0ff */
[C---:B------:R-:W-:Y:S01]  /*f1e0*/  VIADD R21, R7.reuse, 0xb0 ;  /* 0x000000b007157836 */ /* 0x040fe20000000000 */
[----:B------:R-:W-:Y:S01]  /*f1f0*/  @!P3 ST.E.64 desc[UR6][R14.64], R86 ;  /* 0x000000560e00b985 */ /* 0x000fe2000c101b06 */
[----:B------:R-:W-:Y:S01]  /*f200*/  ISETP.GE.AND P3, PT, R6, UR4, PT ;  /* 0x0000000406007c0c */ /* 0x000fe2000bf66270 */
[----:B------:R-:W-:Y:S01]  /*f210*/  VIADD R7, R7, 0xb8 ;  /* 0x000000b807077836 */ /* 0x000fe20000000000 */
[----:B------:R-:W-:Y:S01]  /*f220*/  ISETP.GE.AND P4, PT, R17, UR4, PT ;  /* 0x0000000411007c0c */ /* 0x000fe2000bf86270 */
[----:B------:R-:W-:Y:S01]  /*f230*/  @!P0 IMAD.WIDE R4, R5, 0x4, R2 ;  /* 0x0000000405048825 */ /* 0x000fe200078e0202 */
[----:B------:R-:W-:-:S02]  /*f240*/  ISETP.GE.AND P5, PT, R20, UR4, PT ;  /* 0x0000000414007c0c */ /* 0x000fc4000bfa6270 */
[----:B------:R-:W-:Y:S02]  /*f250*/  ISETP.GE.AND P6, PT, R21, UR4, PT ;  /* 0x0000000415007c0c */ /* 0x000fe4000bfc6270 */
[----:B0-----:R-:W-:Y:S01]  /*f260*/  @!P1 LOP3.LUT R9, R18, 0xfffffffe, RZ, 0xc0, !PT ;  /* 0xfffffffe12099812 */ /* 0x001fe200078ec0ff */
[----:B------:R0:W-:Y:S01]  /*f270*/  @!P0 ST.E.64 desc[UR6][R4.64], R90 ;  /* 0x0000005a04008985 */ /* 0x0001e2000c101b06 */
[----:B------:R-:W-:Y:S02]  /*f280*/  @!P2 LEA.HI R0, R0, R0, RZ, 0x1 ;  /* 0x000000000000a211 */ /* 0x000fe400078f08ff */
[----:B------:R-:W-:Y:S01]  /*f290*/  ISETP.GE.AND P0, PT, R7, UR4, PT ;  /* 0x0000000407007c0c */ /* 0x000fe2000bf06270 */
[----:B------:R-:W-:Y:S01]  /*f2a0*/  @!P1 IMAD.WIDE R8, R9, 0x4, R2 ;  /* 0x0000000409089825 */ /* 0x000fe200078e0202 */
[----:B------:R-:W-:Y:S02]  /*f2b0*/  @!P3 LEA.HI R6, R6, R6, RZ, 0x1 ;  /* 0x000000060606b211 */ /* 0x000fe400078f08ff */
[----:B------:R-:W-:-:S02]  /*f2c0*/  @!P4 LEA.HI R17, R17, R17, RZ, 0x1 ;  /* 0x000000111111c211 */ /* 0x000fc400078f08ff */
[----:B------:R-:W-:Y:S01]  /*f2d0*/  @!P5 LEA.HI R20, R20, R20, RZ, 0x1 ;  /* 0x000000141414d211 */ /* 0x000fe200078f08ff */
[----:B------:R1:W-:Y:S01]  /*f2e0*/  @!P1 ST.E.64 desc[UR6][R8.64], R94 ;  /* 0x0000005e08009985 */ /* 0x0003e2000c101b06 */
[----:B------:R-:W-:Y:S02]  /*f2f0*/  @!P6 LEA.HI R21, R21, R21, RZ, 0x1 ;  /* 0x000000151515e211 */ /* 0x000fe400078f08ff */
[----:B--2---:R-:W-:Y:S02]  /*f300*/  @!P2 LOP3.LUT R11, R0, 0xfffffffe, RZ, 0xc0, !PT ;  /* 0xfffffffe000ba812 */ /* 0x004fe400078ec0ff */
[----:B---3--:R-:W-:Y:S02]  /*f310*/  @!P3 LOP3.LUT R13, R6, 0xfffffffe, RZ, 0xc0, !PT ;  /* 0xfffffffe060db812 */ /* 0x008fe400078ec0ff */
[----:B------:R-:W-:Y:S01]  /*f320*/  @!P4 LOP3.LUT R17, R17, 0xfffffffe, RZ, 0xc0, !PT ;  /* 0xfffffffe1111c812 */ /* 0x000fe200078ec0ff */
[----:B0-----:R-:W-:Y:S01]  /*f330*/  @!P2 IMAD.WIDE R4, R11, 0x4, R2 ;  /* 0x000000040b04a825 */ /* 0x001fe200078e0202 */
[----:B------:R-:W-:-:S02]  /*f340*/  @!P5 LOP3.LUT R15, R20, 0xfffffffe, RZ, 0xc0, !PT ;  /* 0xfffffffe140fd812 */ /* 0x000fc400078ec0ff */
[----:B------:R-:W-:Y:S01]  /*f350*/  @!P6 LOP3.LUT R21, R21, 0xfffffffe, RZ, 0xc0, !PT ;  /* 0xfffffffe1515e812 */ /* 0x000fe200078ec0ff */
[--C-:B------:R-:W-:Y:S01]  /*f360*/  @!P4 IMAD.WIDE R10, R17, 0x4, R2.reuse ;  /* 0x00000004110ac825 */ /* 0x100fe200078e0202 */
[----:B------:R2:W-:Y:S03]  /*f370*/  @!P2 ST.E.64 desc[UR6][R4.64], R98 ;  /* 0x000000620400a985 */ /* 0x0005e6000c101b06 */
        /* <DEDUP_REMOVED lines=14> */
.L_x_4211:
        /* <DEDUP_REMOVED lines=31> */
[----:B------:R-:W-:-:S02]  /*f650*/  IMAD.U32 R3, RZ, RZ, UR6 ;  /* 0x00000006ff037e24 */ /* 0x000fc4000f8e00ff */
[C---:B-1----:R-:W-:Y:S02]  /*f660*/  IMAD R12, R10.reuse, UR8, RZ ;  /* 0x000000080a0c7c24 */ /* 0x042fe4000f8e02ff */
[----:B------:R-:W-:-:S03]  /*f670*/  IMAD.WIDE.U32 R2, R10, UR7, R2 ;  /* 0x000000070a027c25 */ /* 0x000fc6000f8e0002 */
[----:B------:R-:W0:Y:S01]  /*f680*/  LDC R8, c[0x0][0xc50] ;  /* 0x00031400ff087b82 */ /* 0x000e220000000800 */
[----:B--2---:R-:W-:-:S04]  /*f690*/  @P0 IMAD.HI.U32 R4, R0, R7, RZ ;  /* 0x0000000700040227 */ /* 0x004fc800078e00ff */
[----:B------:R-:W-:Y:S02]  /*f6a0*/  IMAD R7, RZ, RZ, -UR11 ;  /* 0x8000000bff077e24 */ /* 0x000fe4000f8e02ff */
[----:B------:R-:W-:Y:S01]  /*f6b0*/  IMAD R11, R11, UR7, R12 ;  /* 0x000000070b0b7c24 */ /* 0x000fe2000f8e020c */
        /* <DEDUP_REMOVED lines=24> */
.L_x_4130:
        /* <DEDUP_REMOVED lines=18> */
.L_x_4214:
[----:B------:R-:W-:Y:S01]  /*f960*/  ULDC UR7, c[0x0][0xc50] ;  /* 0x0003140000077ab9 */ /* 0x000fe20000000800 */
[----:B------:R-:W-:Y:S01]  /*f970*/  UMOV UR36, UR6 ;  /* 0x0000000600247c82 */ /* 0x000fe20008000000 */
[----:B------:R-:W-:-:S11]  /*f980*/  UISETP.NE.AND UP0, UPT, UR7, 0x1, UPT ;  /* 0x000000010700788c */ /* 0x000fd6000bf05270 */
[----:B------:R-:W-:Y:S01]  /*f990*/  @UP0 ULDC UR4, c[0x0][0xc54] ;  /* 0x0003150000040ab9 */ /* 0x000fe20000000800 */
[----:B------:R-:W-:Y:S01]  /*f9a0*/  @UP0 ULDC UR8, c[0x0][0xc58] ;  /* 0x0003160000080ab9 */ /* 0x000fe20000000800 */
[----:B------:R-:W-:-:S04]  /*f9b0*/  UIMAD.WIDE.U32 UR4, UR6, UR4, URZ ;  /* 0x00000004060472a5 */ /* 0x000fc8000f8e003f */
[----:B------:R-:W-:-:S12]  /*f9c0*/  @UP0 USHF.R.U32.HI UR36, URZ, UR8, UR5 ;  /* 0x000000083f240299 */ /* 0x000fd80008011605 */
.L_x_4215:
        /* <DEDUP_REMOVED lines=8> */
[----:B------:R-:W-:Y:S01]  /*fa50*/  ULDC UR6, c[0x0][0x448] ;  /* 0x0001120000067ab9 */ /* 0x000fe20000000800 */
[----:B------:R-:W-:Y:S01]  /*fa60*/  ULDC.64 UR4, c[0x0][0x418] ;  /* 0x0001060000047ab9 */ /* 0x000fe20000000a00 */
[----:B------:R-:W-:Y:S02]  /*fa70*/  UISETP.NE.AND UP1, UPT, UR6, 0x1, UPT ;  /* 0x000000010600788c */ /* 0x000fe4000bf25270 */
[----:B------:R-:W-:Y:S01]  /*fa80*/  UISETP.NE.U32.AND UP0, UPT, UR4, URZ, UPT ;  /* 0x0000003f0400728c */ /* 0x000fe2000bf05070 */
[----:B------:R-:W-:Y:S02]  /*fa90*/  ULDC UR11, c[0x0][0x288] ;  /* 0x0000a200000b7ab9 */ /* 0x000fe40000000800 */
[----:B------:R-:W-:Y:S01]  /*faa0*/  ULDC UR4, c[0x0][0x424] ;  /* 0x0001090000047ab9 */ /* 0x000fe20000000800 */
[----:B------:R-:W-:Y:S01]  /*fab0*/  UISETP.NE.AND.EX UP0, UPT, UR5, URZ, UPT, UP0 ;  /* 0x0000003f0500728c */ /* 0x000fe2000bf05300 */
[----:B------:R-:W-:Y:S01]  /*fac0*/  ULDC UR12, c[0x0][0x2f0] ;  /* 0x0000bc00000c7ab9 */ /* 0x000fe20000000800 */
[----:B------:R-:W-:-:S02]  /*fad0*/  UIADD3 UR6, -UR11, 0x1, URZ ;  /* 0x000000010b067890 */ /* 0x000fc4000fffe13f */
[----:B------:R-:W-:Y:S01]  /*fae0*/  USEL UR10, UR4, 0x1, UP0 ;  /* 0x00000001040a7887 */ /* 0x000fe20008000000 */
[----:B------:R-:W-:Y:S02]  /*faf0*/  @UP1 ULDC UR13, c[0x0][0x450] ;  /* 0x00011400000d1ab9 */ /* 0x000fe40000000800 */
[----:B------:R-:W-:Y:S01]  /*fb00*/  @UP1 ULDC UR4, c[0x0][0x44c] ;  /* 0x0001130000041ab9 */ /* 0x000fe20000000800 */
[----:B------:R-:W-:Y:S02]  /*fb10*/  UIMAD UR7, UR10, UR12, 0x5f ;  /* 0x0000005f0a0774a4 */ /* 0x000fe4000f8e020c */
[----:B------:R-:W-:Y:S02]  /*fb20*/  UIMAD UR9, UR10, UR12, UR6 ;  /* 0x0000000c0a0972a4 */ /* 0x000fe4000f8e0206 */
[----:B------:R-:W-:Y:S02]  /*fb30*/  UIMAD.WIDE UR6, UR7, 0x2aaaaaab, URZ ;  /* 0x2aaaaaab070678a5 */ /* 0x000fe4000f8e023f */
[----:B0-----:R-:W-:-:S02]  /*fb40*/  USHF.L.U32 UR45, UR45, 0x7, URZ ;  /* 0x000000072d2d7899 */ /* 0x001fc4000800063f */
[----:B------:R-:W-:Y:S02]  /*fb50*/  USHF.R.U32.HI UR43, URZ, 0x1f, UR7 ;  /* 0x0000001f3f2b7899 */ /* 0x000fe40008011607 */
[----:B------:R-:W-:Y:S02]  /*fb60*/  UIADD3 UR8, UR45, 0x7f, URZ ;  /* 0x0000007f2d087890 */ /* 0x000fe4000fffe03f */
[----:B------:R-:W-:Y:S02]  /*fb70*/  ULEA.HI.SX32 UR43, UR7, UR43, 0x1c ;  /* 0x0000002b072b7291 */ /* 0x000fe4000f8fe23f */
[----:B------:R-:W-:-:S04]  /*fb80*/  UIMAD.WIDE.U32 UR4, UR8, UR4, URZ ;  /* 0x00000004080472a5 */ /* 0x000fc8000f8e003f */
[----:B------:R-:W-:-:S03]  /*fb90*/  @UP1 USHF.R.U32.HI UR8, URZ, UR13, UR5 ;  /* 0x0000000d3f081299 */ /* 0x000fc60008011605 */
[----:B------:R-:W-:Y:S01]  /*fba0*/  ULDC.64 UR4, c[0x0][0x9e0] ;  /* 0x0002780000047ab9 */ /* 0x000fe20000000a00 */
[----:B------:R-:W-:Y:S02]  /*fbb0*/  UIADD3 UR9, UR9, UR8, URZ ;  /* 0x0000000809097290 */ /* 0x000fe4000fffe03f */
[----:B------:R-:W-:Y:S02]  /*fbc0*/  UISETP.GE.AND UP0, UPT, UR5, 0x1, UPT ;  /* 0x000000010500788c */ /* 0x000fe4000bf06270 */
[----:B------:R-:W-:-:S04]  /*fbd0*/  UIADD3 UR4, UR9, UR4, URZ ;  /* 0x0000000409047290 */ /* 0x000fc8000fffe03f */
[----:B------:R-:W-:-:S13]  /*fbe0*/  PLOP3.LUT P1, PT, PT, PT, UP0, 0x80, 0x0 ;  /* 0x000000000000781c */ /* 0x000fda0003f2f008 */
[----:B------:R-:W-:Y:S05]  /*fbf0*/  @!P1 BRA `(.L_x_4217) ;  /* 0x0000000000449947 */ /* 0x000fea0003800000 */
        /* <DEDUP_REMOVED lines=10> */
.L_x_4218:
[----:B------:R-:W-:-:S11]  /*fca0*/  UISETP.NE.AND UP0, UPT, UR5, 0x1, UPT ;  /* 0x000000010500788c */ /* 0x000fd6000bf05270 */
[----:B------:R-:W-:Y:S02]  /*fcb0*/  @UP0 ULDC.64 UR14, c[0x0][0x9e8] ;  /* 0x00027a00000e0ab9 */ /* 0x000fe40000000a00 */
[----:B------:R-:W-:-:S04]  /*fcc0*/  UIMAD.WIDE.U32 UR6, UR8, UR14, URZ ;  /* 0x0000000e080672a5 */ /* 0x000fc8000f8e003f */
[----:B------:R-:W-:-:S12]  /*fcd0*/  @UP0 USHF.R.U32.HI UR8, URZ, UR15, UR7 ;  /* 0x0000000f3f080299 */ /* 0x000fd80008011607 */
.L_x_4219:
[----:B------:R-:W-:-:S04]  /*fce0*/  UIMAD UR8, UR8, UR5, UR5 ;  /* 0x00000005080872a4 */ /* 0x000fc8000f8e0205 */
[----:B------:R-:W-:-:S04]  /*fcf0*/  UISETP.LT.AND UP0, UPT, UR4, UR8, UPT ;  /* 0x000000080400728c */ /* 0x000fc8000bf01270 */
[----:B------:R-:W-:-:S12]  /*fd00*/  USEL UR4, UR4, UR8, UP0 ;  /* 0x0000000804047287 */ /* 0x000fd80008000000 */
.L_x_4217:
[----:B------:R-:W-:Y:S01]  /*fd10*/  UIADD3 UR6, UR4, 0x5f, URZ ;  /* 0x0000005f04067890 */ /* 0x000fe2000fffe03f */
[----:B------:R-:W-:Y:S01]  /*fd20*/  @UP1 ULDC UR8, c[0x0][0x44c] ;  /* 0x0001130000081ab9 */ /* 0x000fe20000000800 */
[----:B------:R-:W-:Y:S02]  /*fd30*/  @UP1 ULDC UR13, c[0x0][0x450] ;  /* 0x00011400000d1ab9 */ /* 0x000fe40000000800 */
[----:B------:R-:W-:Y:S02]  /*fd40*/  UIMAD.WIDE UR6, UR6, 0x2aaaaaab, URZ ;  /* 0x2aaaaaab060678a5 */ /* 0x000fe4000f8e023f */
[----:B------:R-:W-:Y:S02]  /*fd50*/  UIMAD.WIDE.U32 UR8, UR45, UR8, URZ ;  /* 0x000000082d0872a5 */ /* 0x000fe4000f8e003f */
[----:B------:R-:W-:Y:S01]  /*fd60*/  USHF.R.U32.HI UR42, URZ, 0x1f, UR7 ;  /* 0x0000001f3f2a7899 */ /* 0x000fe20008011607 */
[----:B------:R-:W-:Y:S01]  /*fd70*/  UMOV UR4, UR45 ;  /* 0x0000002d00047c82 */ /* 0x000fe20008000000 */
[----:B------:R-:W-:-:S02]  /*fd80*/  UIMAD UR10, UR10, UR12, -UR11 ;  /* 0x0000000c0a0a72a4 */ /* 0x000fc4000f8e0a0b */
[----:B------:R-:W-:Y:S02]  /*fd90*/  @UP1 USHF.R.U32.HI UR4, URZ, UR13, UR9 ;  /* 0x0000000d3f041299 */ /* 0x000fe40008011609 */
[----:B------:R-:W-:Y:S02]  /*fda0*/  ULEA.HI.SX32 UR42, UR7, UR42, 0x1c ;  /* 0x0000002a072a7291 */ /* 0x000fe4000f8fe23f */
[----:B------:R-:W-:Y:S02]  /*fdb0*/  UIADD3 UR4, UR10, UR4, URZ ;  /* 0x000000040a047290 */ /* 0x000fe4000fffe03f */
[----:B------:R-:W-:Y:S01]  /*fdc0*/  UISETP.LT.AND UP0, UPT, UR43, UR42, UPT ;  /* 0x0000002a2b00728c */ /* 0x000fe2000bf01270 */
[----:B------:R-:W-:Y:S02]  /*fdd0*/  ULDC UR8, c[0x0][0x9dc] ;  /* 0x0002770000087ab9 */ /* 0x000fe40000000800 */
[----:B------:R-:W-:Y:S02]  /*fde0*/  UIADD3 UR8, UR4, -UR8, URZ ;  /* 0x8000000804087290 */ /* 0x000fe4000fffe03f */
[----:B------:R-:W-:Y:S01]  /*fdf0*/  USEL UR12, UR43, UR42, UP0 ;  /* 0x0000002a2b0c7287 */ /* 0x000fe20008000000 */
        /* <DEDUP_REMOVED lines=11> */
.L_x_4221:
[----:B------:R-:W-:-:S11]  /*feb0*/  UISETP.NE.AND UP0, UPT, UR5, 0x1, UPT ;  /* 0x000000010500788c */ /* 0x000fd6000bf05270 */
[----:B------:R-:W-:Y:S02]  /*fec0*/  @UP0 ULDC.64 UR10, c[0x0][0x9e8] ;  /* 0x00027a00000a0ab9 */ /* 0x000fe40000000a00 */
[----:B------:R-:W-:-:S04]  /*fed0*/  UIMAD.WIDE.U32 UR6, UR4, UR10, URZ ;  /* 0x0000000a040672a5 */ /* 0x000fc8000f8e003f */
[----:B------:R-:W-:-:S12]  /*fee0*/  @UP0 USHF.R.U32.HI UR4, URZ, UR11, UR7 ;  /* 0x0000000b3f040299 */ /* 0x000fd80008011607 */
.L_x_4222:
[----:B------:R-:W-:-:S04]  /*fef0*/  UIMAD UR4, UR4, UR5, URZ ;  /* 0x00000005040472a4 */ /* 0x000fc8000f8e023f */
[----:B------:R-:W-:-:S04]  /*ff00*/  UISETP.LT.AND UP0, UPT, UR8, UR4, UPT ;  /* 0x000000040800728c */ /* 0x000fc8000bf01270 */
[----:B------:R-:W-:-:S12]  /*ff10*/  USEL UR8, UR8, UR4, !UP0 ;  /* 0x0000000408087287 */ /* 0x000fd8000c000000 */
.L_x_4220:
[----:B------:R-:W-:Y:S02]  /*ff20*/  UIMAD.WIDE UR4, UR8, 0x2aaaaaab, URZ ;  /* 0x2aaaaaab080478a5 */ /* 0x000fe4000f8e023f */
[----:B------:R-:W-:Y:S02]  /*ff30*/  USHF.R.U32.HI UR10, URZ, 0x10, UR44 ;  /* 0x000000103f0a7899 */ /* 0x000fe4000801162c */
[----:B------:R-:W-:Y:S02]  /*ff40*/  USHF.R.U32.HI UR4, URZ, 0x1f, UR5 ;  /* 0x0000001f3f047899 */ /* 0x000fe40008011605 */
[----:B------:R-:W-:Y:S02]  /*ff50*/  ULOP3.LUT UR44, UR44, 0xffff, URZ, 0xc0, !UPT ;  /* 0x0000ffff2c2c7892 */ /* 0x000fe4000f8ec03f */
[----:B------:R-:W-:Y:S01]  /*ff60*/  ULEA.HI.SX32 UR4, UR5, UR4, 0x1c ;  /* 0x0000000405047291 */ /* 0x000fe2000f8fe23f */
        /* <DEDUP_REMOVED lines=40> */
.L_x_4223:
        /* <DEDUP_REMOVED lines=33> */
.L_x_4224:
        /* <DEDUP_REMOVED lines=20> */
.L_x_4226:
        /* <DEDUP_REMOVED lines=15> */
.L_x_4225:
        /* <DEDUP_REMOVED lines=22> */
.L_x_4311:
        /* <DEDUP_REMOVED lines=8> */
.L_x_4314:
        /* <DEDUP_REMOVED lines=22> */
.L_x_4230:
[----:B-1----:R-:W-:Y:S01]  /*10970*/  IMAD.MOV.U32 R0, RZ, RZ, 0x1 ;  /* 0x00000001ff007424 */ /* 0x002fe200078e00ff */
[----:B------:R-:W1:Y:S04]  /*10980*/  S2R R9, SR_TID.X ;  /* 0x0000000000097919 */ /* 0x000e680000002100 */
[----:B------:R-:W-:-:S04]  /*10990*/  SHF.L.U32 R0, R0, 0x1f, RZ ;  /* 0x0000001f00007819 */ /* 0x000fc800000006ff */
[----:B------:R-:W3:Y:S01]  /*109a0*/  SYNCS.PHASECHK.TRANS64.TRYWAIT P0, [UR38+0x30840], R0 ;  /* 0x03084000ff0075a7 */ /* 0x000ee20008000166 */
[----:B-1----:R-:W-:-:S04]  /*109b0*/  LOP3.LUT R2, R9, 0x7f, RZ, 0xc0, !PT ;  /* 0x0000007f09027812 */ /* 0x002fc800078ec0ff */
[----:B------:R-:W-:Y:S01]  /*109c0*/  ISETP.NE.AND P1, PT, R2, RZ, PT ;  /* 0x000000ff0200720c */ /* 0x000fe20003f25270 */
[----:B---3--:R-:W-:-:S12]  /*109d0*/  @!P0 BRA `(.L_x_4231) ;  /* 0x00000038004c8947 */ /* 0x008fd80003800000 */
.L_x_4315:
[----:B------:R-:W-:Y:S05]  /*109e0*/  @P1 BRA `(.L_x_4232) ;  /* 0x0000000000181947 */ /* 0x000fea0003800000 */
[----:B------:R-:W3:Y:S01]  /*109f0*/  S2R R2, SR_TID.X ;  /* 0x0000000000027919 */ /* 0x000ee20000002100 */
[----:B-1----:R-:W-:-:S04]  /*10a00*/  IMAD.MOV.U32 R0, RZ, RZ, 0x9000 ;  /* 0x00009000ff007424 */ /* 0x002fc800078e00ff */
[----:B------:R4:W-:Y:S01]  /*10a10*/  SYNCS.ARRIVE.TRANS64 RZ, [UR38+0x30830], R0 ;  /* 0x03083000ffff79a7 */ /* 0x0009e20008000026 */
[----:B---3--:R-:W-:-:S13]  /*10a20*/  LOP3.LUT P0, RZ, R2, 0x1f, RZ, 0xc0, !PT ;  /* 0x0000001f02ff7812 */ /* 0x008fda000780c0ff */
[----:B----4-:R-:W-:Y:S05]  /*10a30*/  @!P0 BRA `(.L_x_4232) ;  /* 0x0000000000048947 */ /* 0x010fea0003800000 */
[----:B------:R-:W-:Y:S01]  /*10a40*/  BPT.TRAP 0x1 ;  /* 0x000000040000795c */ /* 0x000fe20000300000 */
.L_x_4232:
        /* <DEDUP_REMOVED lines=31> */
.L_x_4228:
        /* <DEDUP_REMOVED lines=10> */
[----:B--2---:R-:W-:Y:S02]  /*10ce0*/  IMAD.U32 R4, RZ, RZ, UR6 ;  /* 0x00000006ff047e24 */ /* 0x004fe4000f8e00ff */
[----:B-1----:R-:W1:Y:S01]  /*10cf0*/  LDC.64 R2, c[0x4][R2] ;  /* 0x0100000002027b82 */ /* 0x002e620000000a00 */
[----:B------:R-:W-:Y:S02]  /*10d00*/  IMAD.U32 R5, RZ, RZ, UR7 ;  /* 0x00000007ff057e24 */ /* 0x000fe4000f8e00ff */
[----:B------:R-:W-:Y:S02]  /*10d10*/  IMAD.U32 R6, RZ, RZ, UR8 ;  /* 0x00000008ff067e24 */ /* 0x000fe4000f8e00ff */
[----:B0-----:R-:W-:-:S02]  /*10d20*/  IMAD.U32 R7, RZ, RZ, UR9 ;  /* 0x00000009ff077e24 */ /* 0x001fc4000f8e00ff */
[----:B------:R-:W-:Y:S02]  /*10d30*/  IMAD.U32 R10, RZ, RZ, UR4 ;  /* 0x00000004ff0a7e24 */ /* 0x000fe4000f8e00ff */
[----:B------:R-:W-:Y:S02]  /*10d40*/  IMAD.U32 R11, RZ, RZ, UR5 ;  /* 0x00000005ff0b7e24 */ /* 0x000fe4000f8e00ff */
[----:B------:R-:W-:Y:S02]  /*10d50*/  IMAD.MOV.U32 R8, RZ, RZ, 0x70 ;  /* 0x00000070ff087424 */ /* 0x000fe400078e00ff */
[----:B------:R-:W-:Y:S02]  /*10d60*/  IMAD.MOV.U32 R12, RZ, RZ, 0x1 ;  /* 0x00000001ff0c7424 */ /* 0x000fe400078e00ff */
[----:B------:R-:W-:-:S07]  /*10d70*/  IMAD.MOV.U32 R13, RZ, RZ, RZ ;  /* 0x000000ffff0d7224 */ /* 0x000fce00078e00ff */
[----:B------:R-:W-:-:S07]  /*10d80*/  LEPC R20, `(.L_x_4233) ;  /* 0x000000001014794e */ /* 0x000fce0000000000 */
[----:B-1----:R-:W-:Y:S05]  /*10d90*/  CALL.ABS.NOINC R2 ;  /* 0x0000000002007343 */ /* 0x002fea0003c00000 */
.L_x_4233:
[----:B0-----:R-:W0:Y:S01]  /*10da0*/  LDC R7, c[0x0][0x448] ;  /* 0x00011200ff077b82 */ /* 0x001e220000000800 */
[----:B------:R-:W3:Y:S01]  /*10db0*/  S2R R13, SR_TID.X ;  /* 0x00000000000d7919 */ /* 0x000ee20000002100 */
[----:B------:R-:W-:Y:S01]  /*10dc0*/  USHF.R.S32.HI UR4, URZ, 0x1f, UR36 ;  /* 0x0000001f3f047899 */ /* 0x000fe20008011424 */
[----:B------:R-:W-:Y:S01]  /*10dd0*/  ULDC.64 UR8, c[0x0][0x2d8] ;  /* 0x0000b60000087ab9 */ /* 0x000fe20000000a00 */
[----:B------:R-:W4:Y:S02]  /*10de0*/  S2R R8, SR_CTAID.Z ;  /* 0x0000000000087919 */ /* 0x000f240000002700 */
[----:B------:R-:W-:Y:S02]  /*10df0*/  UIMAD UR6, UR4, UR8, URZ ;  /* 0x00000008040672a4 */ /* 0x000fe4000f8e023f */
[----:B------:R-:W-:Y:S02]  /*10e00*/  UIMAD.WIDE.U32 UR4, UR36, UR8, URZ ;  /* 0x00000008240472a5 */ /* 0x000fe4000f8e003f */
[----:B------:R-:W-:-:S04]  /*10e10*/  UIMAD UR6, UR36, UR9, UR6 ;  /* 0x00000009240672a4 */ /* 0x000fc8000f8e0206 */
[----:B------:R-:W-:Y:S01]  /*10e20*/  UIADD3 UR5, UR5, UR6, URZ ;  /* 0x0000000605057290 */ /* 0x000fe2000fffe03f */
[----:B0-----:R-:W-:Y:S02]  /*10e30*/  ISETP.NE.AND P0, PT, R7, 0x1, PT ;  /* 0x000000010700780c */ /* 0x001fe40003f05270 */
[C---:B---3--:R-:W-:Y:S01]  /*10e40*/  LOP3.LUT R12, R13.reuse, 0x7f, RZ, 0xc0, !PT ;  /* 0x0000007f0d0c7812 */ /* 0x048fe200078ec0ff */
[----:B-1----:R-:W-:-:S10]  /*10e50*/  IMAD.SHL.U32 R3, R13, 0x10, RZ ;  /* 0x000000100d037824 */ /* 0x002fd400078e00ff */
[----:B--2---:R-:W0:Y:S01]  /*10e60*/  @P0 LDC R5, c[0x0][0x44c] ;  /* 0x00011300ff050b82 */ /* 0x004e220000000800 */
[----:B------:R-:W-:-:S04]  /*10e70*/  SHF.R.U32.HI R6, RZ, 0x3, R12 ;  /* 0x00000003ff067819 */ /* 0x000fc8000001160c */
[----:B------:R-:W-:-:S03]  /*10e80*/  LOP3.LUT R0, R6, 0x70, R3, 0xf8, !PT ;  /* 0x0000007006007812 */ /* 0x000fc600078ef803 */
[----:B------:R-:W1:Y:S02]  /*10e90*/  @P0 LDC R4, c[0x0][0x450] ;  /* 0x00011400ff040b82 */ /* 0x000e640000000800 */
[----:B------:R-:W-:-:S04]  /*10ea0*/  VIADD R0, R0, UR45 ;  /* 0x0000002d00007c36 */ /* 0x000fc80008000000 */
[----:B------:R-:W-:Y:S02]  /*10eb0*/  IMAD.MOV.U32 R9, RZ, RZ, R0 ;  /* 0x000000ffff097224 */ /* 0x000fe400078e0000 */
[----:B------:R-:W2:Y:S01]  /*10ec0*/  LDC.64 R2, c[0x0][0x2e0] ;  /* 0x0000b800ff027b82 */ /* 0x000ea20000000a00 */
[----:B0-----:R-:W-:-:S05]  /*10ed0*/  @P0 IMAD.HI.U32 R5, R0, R5, RZ ;  /* 0x0000000500050227 */ /* 0x001fca00078e00ff */
[----:B-1----:R-:W-:Y:S02]  /*10ee0*/  @P0 SHF.R.U32.HI R9, RZ, R4, R5 ;  /* 0x00000004ff090219 */ /* 0x002fe40000011605 */
[----:B----4-:R-:W-:-:S05]  /*10ef0*/  SHF.R.S32.HI R5, RZ, 0x1f, R8 ;  /* 0x0000001fff057819 */ /* 0x010fca0000011408 */
        /* <DEDUP_REMOVED lines=20> */
[----:B------:R-:W-:Y:S01]  /*11040*/  ULDC UR4, c[0x0][0x2b8] ;  /* 0x0000ae0000047ab9 */ /* 0x000fe20000000800 */
[----:B------:R-:W-:-:S03]  /*11050*/  IMAD.SHL.U32 R9, R12, 0x8, RZ ;  /* 0x000000080c097824 */ /* 0x000fc600078e00ff */
        /* <DEDUP_REMOVED lines=21> */
[----:B------:R-:W2:Y:S02]  /*111b0*/  SHFL.IDX PT, R4, R8, 0x1, 0x181f ;  /* 0x00381f0008047f89 */ /* 0x000ea400000e0000 */
[----:B------:R-:W-:-:S13]  /*111c0*/  ISETP.GE.AND P3, PT, R6, R7, PT ;  /* 0x000000070600720c */ /* 0x000fda0003f66270 */
[----:B------:R-:W-:Y:S01]  /*111d0*/  @!P3 LEA R21, R9, UR38, 0x1 ;  /* 0x000000260915bc11 */ /* 0x000fe2000f8e08ff */
[----:B0-----:R-:W-:Y:S02]  /*111e0*/  IMAD.MOV.U32 R3, RZ, RZ, R2 ;  /* 0x000000ffff037224 */ /* 0x001fe400078e0002 */
[----:B-1----:R-:W-:Y:S02]  /*111f0*/  IMAD.MOV.U32 R2, RZ, RZ, R14 ;  /* 0x000000ffff027224 */ /* 0x002fe400078e000e */
[----:B------:R-:W0:Y:S02]  /*11200*/  SHFL.IDX PT, R14, R0, 0x1, 0x181f ;  /* 0x00381f00000e7f89 */ /* 0x000e2400000e0000 */
[----:B------:R-:W-:-:S04]  /*11210*/  @!P3 IMAD.WIDE.U32 R2, R10, 0x2, R2 ;  /* 0x000000020a02b825 */ /* 0x000fc800078e0002 */
[----:B--2---:R-:W-:Y:S01]  /*11220*/  IMAD.MOV.U32 R5, RZ, RZ, R4 ;  /* 0x000000ffff057224 */ /* 0x004fe200078e0004 */
[----:B------:R-:W-:Y:S04]  /*11230*/  @!P3 LDGSTS.E.BYPASS.LTC128B.128 [R21+0x12400], desc[UR6][R2.64], !P2 ;  /* 0x124000000215bfae */ /* 0x000fe8000d101d46 */
[----:B------:R-:W-:Y:S04]  /*11240*/  @!P3 LDGSTS.E.BYPASS.LTC128B.128 [R21+0x16400], desc[UR6][R2.64+0x80], !P0 ;  /* 0x164000800215bfae */ /* 0x000fe8000c101d46 */
[----:B------:R1:W-:Y:S01]  /*11250*/  @!P3 LDGSTS.E.BYPASS.LTC128B.128 [R21+0x1a400], desc[UR6][R2.64+0x100], !P1 ;  /* 0x1a4001000215bfae */ /* 0x0003e2000c901d46 */
[----:B------:R-:W-:Y:S01]  /*11260*/  ISETP.GE.AND P3, PT, R12, R7, PT ;  /* 0x000000070c00720c */ /* 0x000fe20003f66270 */
[----:B------:R-:W-:-:S02]  /*11270*/  VIADD R12, R6, 0x20 ;  /* 0x00000020060c7836 */ /* 0x000fc40000000000 */
[----:B0-----:R-:W-:Y:S02]  /*11280*/  IMAD.MOV.U32 R4, RZ, RZ, R14 ;  /* 0x000000ffff047224 */ /* 0x001fe400078e000e */
[----:B------:R-:W-:Y:S08]  /*11290*/  SHFL.IDX PT, R14, R0, 0x2, 0x181f ;  /* 0x00581f00000e7f89 */ /* 0x000ff000000e0000 */
[----:B------:R-:W-:Y:S01]  /*112a0*/  @!P3 IMAD.WIDE.U32 R4, R10, 0x2, R4 ;  /* 0x000000020a04b825 */ /* 0x000fe200078e0004 */
[----:B-1----:R-:W0:Y:S01]  /*112b0*/  SHFL.IDX PT, R2, R8, 0x2, 0x181f ;  /* 0x00581f0008027f89 */ /* 0x002e2200000e0000 */
[----:B------:R-:W-:-:S05]  /*112c0*/  @!P3 LEA R20, R9, UR38, 0x1 ;  /* 0x000000260914bc11 */ /* 0x000fca000f8e08ff */
[----:B------:R-:W-:Y:S04]  /*112d0*/  @!P3 LDGSTS.E.BYPASS.LTC128B.128 [R20+0x12c00], desc[UR6][R4.64], !P2 ;  /* 0x12c000000414bfae */ /* 0x000fe8000d101d46 */
[----:B------:R-:W-:Y:S04]  /*112e0*/  @!P3 LDGSTS.E.BYPASS.LTC128B.128 [R20+0x16c00], desc[UR6][R4.64+0x80], !P0 ;  /* 0x16c000800414bfae */ /* 0x000fe8000c101d46 */
[----:B------:R1:W-:Y:S01]  /*112f0*/  @!P3 LDGSTS.E.BYPASS.LTC128B.128 [R20+0x1ac00], desc[UR6][R4.64+0x100], !P1 ;  /* 0x1ac001000414bfae */ /* 0x0003e2000c901d46 */
[----:B------:R-:W-:Y:S01]  /*11300*/  ISETP.GE.AND P3, PT, R12, R7, PT ;  /* 0x000000070c00720c */ /* 0x000fe20003f66270 */
[----:B------:R-:W-:-:S02]  /*11310*/  VIADD R12, R6, 0x30 ;  /* 0x00000030060c7836 */ /* 0x000fc40000000000 */
[----:B0-----:R-:W-:Y:S02]  /*11320*/  IMAD.MOV.U32 R3, RZ, RZ, R2 ;  /* 0x000000ffff037224 */ /* 0x001fe400078e0002 */
[----:B------:R-:W-:Y:S01]  /*11330*/  IMAD.MOV.U32 R2, RZ, RZ, R14 ;  /* 0x000000ffff027224 */ /* 0x000fe200078e000e */
[----:B-1----:R-:W0:Y:S07]  /*11340*/  SHFL.IDX PT, R4, R8, 0x3, 0x181f ;  /* 0x00781f0008047f89 */ /* 0x002e2e00000e0000 */
[----:B------:R-:W-:Y:S01]  /*11350*/  @!P3 LEA R21, R9, UR38, 0x1 ;  /* 0x000000260915bc11 */ /* 0x000fe2000f8e08ff */
[----:B------:R-:W-:Y:S01]  /*11360*/  @!P3 IMAD.WIDE.U32 R2, R10, 0x2, R2 ;  /* 0x000000020a02b825 */ /* 0x000fe200078e0002 */
[----:B------:R-:W1:Y:S04]  /*11370*/  SHFL.IDX PT, R14, R0, 0x3, 0x181f ;  /* 0x00781f00000e7f89 */ /* 0x000e6800000e0000 */
[----:B------:R-:W-:Y:S04]  /*11380*/  @!P3 LDGSTS.E.BYPASS.LTC128B.128 [R21+0x13400], desc[UR6][R2.64], !P2 ;  /* 0x134000000215bfae */ /* 0x000fe8000d101d46 */
[----:B------:R-:W-:Y:S04]  /*11390*/  @!P3 LDGSTS.E.BYPASS.LTC128B.128 [R21+0x17400], desc[UR6][R2.64+0x80], !P0 ;  /* 0x174000800215bfae */ /* 0x000fe8000c101d46 */
[----:B------:R2:W-:Y:S01]  /*113a0*/  @!P3 LDGSTS.E.BYPASS.LTC128B.128 [R21+0x1b400], desc[UR6][R2.64+0x100], !P1 ;  /* 0x1b4001000215bfae */ /* 0x0005e2000c901d46 */
[----:B------:R-:W-:Y:S01]  /*113b0*/  ISETP.GE.AND P3, PT, R12, R7, PT ;  /* 0x000000070c00720c */ /* 0x000fe20003f66270 */
[----:B------:R-:W-:-:S02]  /*113c0*/  VIADD R12, R6, 0x40 ;  /* 0x00000040060c7836 */ /* 0x000fc40000000000 */
[----:B0-----:R-:W-:Y:S02]  /*113d0*/  IMAD.MOV.U32 R5, RZ, RZ, R4 ;  /* 0x000000ffff057224 */ /* 0x001fe400078e0004 */
[----:B-1----:R-:W-:Y:S01]  /*113e0*/  IMAD.MOV.U32 R4, RZ, RZ, R14 ;  /* 0x000000ffff047224 */ /* 0x002fe200078e000e */
[----:B--2---:R-:W0:Y:S07]  /*113f0*/  SHFL.IDX PT, R2, R8, 0x4, 0x181f ;  /* 0x00981f0008027f89 */ /* 0x004e2e00000e0000 */
        /* <DEDUP_REMOVED lines=29> */
[----:B0-----:R-:W-:-:S02]  /*115d0*/  IMAD.MOV.U32 R3, RZ, RZ, R2 ;  /* 0x000000ffff037224 */ /* 0x001fc400078e0002 */
[----:B-1----:R-:W-:Y:S01]  /*115e0*/  IMAD.MOV.U32 R2, RZ, RZ, R14 ;  /* 0x000000ffff027224 */ /* 0x002fe200078e000e */
[----:B--2---:R0:W1:Y:S09]  /*115f0*/  SHFL.IDX PT, R4, R8, 0x7, 0x181f ;  /* 0x00f81f0008047f89 */ /* 0x00407200000e0000 */
[----:B------:R-:W-:Y:S01]  /*11600*/  @!P3 LEA R21, R9, UR38, 0x1 ;  /* 0x000000260915bc11 */ /* 0x000fe2000f8e08ff */
[----:B------:R-:W-:Y:S01]  /*11610*/  @!P3 IMAD.WIDE.U32 R2, R10, 0x2, R2 ;  /* 0x000000020a02b825 */ /* 0x000fe200078e0002 */
[----:B------:R0:W2:Y:S04]  /*11620*/  SHFL.IDX PT, R14, R0, 0x7, 0x181f ;  /* 0x00f81f00000e7f89 */ /* 0x0000a800000e0000 */
[----:B------:R0:W-:Y:S04]  /*11630*/  @!P3 LDGSTS.E.BYPASS.LTC128B.128 [R21+0x15400], desc[UR6][R2.64], !P2 ;  /* 0x154000000215bfae */ /* 0x0001e8000d101d46 */
[----:B------:R0:W-:Y:S04]  /*11640*/  @!P3 LDGSTS.E.BYPASS.LTC128B.128 [R21+0x19400], desc[UR6][R2.64+0x80], !P0 ;  /* 0x194000800215bfae */ /* 0x0001e8000c101d46 */
[----:B------:R0:W-:Y:S02]  /*11650*/  @!P3 LDGSTS.E.BYPASS.LTC128B.128 [R21+0x1d400], desc[UR6][R2.64+0x100], !P1 ;  /* 0x1d4001000215bfae */ /* 0x0001e4000c901d46 */
.L_x_4332:
[----:B------:R-:W-:Y:S01]  /*11660*/  VIADD R6, R6, 0x70 ;  /* 0x0000007006067836 */ /* 0x000fe20000000000 */
[----:B------:R-:W-:Y:S01]  /*11670*/  BSSY B0, `(.L_x_4235) ;  /* 0x000000e000007945 */ /* 0x000fe20003800000 */
[----:B0-2---:R-:W-:Y:S02]  /*11680*/  IMAD.MOV.U32 R2, RZ, RZ, R14 ;  /* 0x000000ffff027224 */ /* 0x005fe400078e000e */
[----:B-1----:R-:W-:Y:S01]  /*11690*/  IMAD.MOV.U32 R3, RZ, RZ, R4 ;  /* 0x000000ffff037224 */ /* 0x002fe200078e0004 */
[----:B------:R-:W-:-:S13]  /*116a0*/  ISETP.GE.AND P3, PT, R6, R7, PT ;  /* 0x000000070600720c */ /* 0x000fda0003f66270 */
        /* <DEDUP_REMOVED lines=10> */
.L_x_4236:
[----:B------:R-:W-:Y:S05]  /*11750*/  BSYNC B0 ;  /* 0x0000000000007941 */ /* 0x000fea0003800000 */
.L_x_4235:
        /* <DEDUP_REMOVED lines=12> */
.L_x_4333:
[----:B0-----:R-:W-:Y:S02]  /*11820*/  IMAD.MOV.U32 R10, RZ, RZ, 0x1 ;  /* 0x00000001ff0a7424 */ /* 0x001fe400078e00ff */
[----:B-1----:R-:W-:Y:S01]  /*11830*/  IMAD.MOV.U32 R0, RZ, RZ, RZ ;  /* 0x000000ffff007224 */ /* 0x002fe200078e00ff */
[----:B------:R-:W-:Y:S06]  /*11840*/  @!P1 BRA `(.L_x_4238) ;  /* 0x0000001c009c9947 */ /* 0x000fec0003800000 */
[----:B------:R-:W-:Y:S01]  /*11850*/  UIADD3 UR4, UR44, 0x1, URZ ;  /* 0x000000012c047890 */ /* 0x000fe2000fffe03f */
[----:B------:R-:W0:Y:S01]  /*11860*/  S2R R4, SR_TID.X ;  /* 0x0000000000047919 */ /* 0x000e220000002100 */
[----:B------:R-:W-:Y:S01]  /*11870*/  ULOP3.LUT UR5, URZ, UR42, URZ, 0x33, !UPT ;  /* 0x0000002a3f057292 */ /* 0x000fe2000f8e333f */
[----:B------:R-:W-:Y:S01]  /*11880*/  IMAD.MOV.U32 R10, RZ, RZ, 0x1 ;  /* 0x00000001ff0a7424 */ /* 0x000fe200078e00ff */
[----:B------:R-:W-:-:S04]  /*11890*/  UIMAD UR4, UR4, UR41, URZ ;  /* 0x00000029040472a4 */ /* 0x000fc8000f8e023f */
[----:B------:R-:W-:Y:S01]  /*118a0*/  IMAD.U32 R3, RZ, RZ, UR5 ;  /* 0x00000005ff037e24 */ /* 0x000fe2000f8e00ff */
        /* <DEDUP_REMOVED lines=16> */
[----:B------:R-:W-:Y:S02]  /*119b0*/  IMAD.IADD R7, R2, 0x1, -R11 ;  /* 0x0000000102077824 */ /* 0x000fe400078e0a0b */
[----:B------:R-:W-:Y:S02]  /*119c0*/  IMAD.MOV.U32 R8, RZ, RZ, 0x1 ;  /* 0x00000001ff087424 */ /* 0x000fe400078e00ff */
[----:B------:R-:W-:-:S07]  /*119d0*/  IMAD.MOV.U32 R4, RZ, RZ, R16 ;  /* 0x000000ffff047224 */ /* 0x000fce00078e0010 */
.L_x_4274:
        /* <DEDUP_REMOVED lines=28> */
.L_x_4242:
[----:B------:R-:W1:Y:S01]  /*11ba0*/  S2R R2, SR_TID.X ;  /* 0x0000000000027919 */ /* 0x000e620000002100 */
[----:B------:R-:W-:Y:S01]  /*11bb0*/  BSSY B2, `(.L_x_4243) ;  /* 0x0000006000027945 */ /* 0x000fe20003800000 */
[----:B-1----:R-:W-:Y:S02]  /*11bc0*/  LOP3.LUT R3, R2, 0x7f, RZ, 0xc0, !PT ;  /* 0x0000007f02037812 */ /* 0x002fe400078ec0ff */
[----:B------:R-:W-:Y:S02]  /*11bd0*/  SHF.L.U32 R2, R8, 0x1f, RZ ;  /* 0x0000001f08027819 */ /* 0x000fe400000006ff */
[----:B------:R-:W-:Y:S02]  /*11be0*/  ISETP.NE.AND P2, PT, R3, RZ, PT ;  /* 0x000000ff0300720c */ /* 0x000fe40003f45270 */
[----:B------:R-:W1:Y:S02]  /*11bf0*/  SYNCS.PHASECHK.TRANS64.TRYWAIT P0, [UR38+0x30848], R2 ;  /* 0x03084802ff0075a7 */ /* 0x000e640008000166 */
[----:B-1----:R-:W-:Y:S09]  /*11c00*/  @!P0 BRA `(.L_x_4244) ;  /* 0x0000003000b08947 */ /* 0x002ff20003800000 */
.L_x_4334:
[----:B------:R-:W-:Y:S05]  /*11c10*/  BSYNC B2 ;  /* 0x0000000000027941 */ /* 0x000fea0003800000 */
.L_x_4243:
[----:B------:R-:W-:Y:S04]  /*11c20*/  BSSY B2, `(.L_x_4245) ;  /* 0x0000007000027945 */ /* 0x000fe80003800000 */
[----:B------:R-:W-:Y:S05]  /*11c30*/  @P2 BRA `(.L_x_4246) ;  /* 0x0000000000142947 */ /* 0x000fea0003800000 */
[----:B------:R-:W-:Y:S01]  /*11c40*/  ISETP.NE.AND P0, PT, R9, RZ, PT ;  /* 0x000000ff0900720c */ /* 0x000fe20003f05270 */
[----:B-1----:R-:W-:-:S04]  /*11c50*/  IMAD.MOV.U32 R3, RZ, RZ, 0x9000 ;  /* 0x00009000ff037424 */ /* 0x002fc800078e00ff */
[----:B------:R2:W-:Y:S08]  /*11c60*/  SYNCS.ARRIVE.TRANS64 RZ, [UR38+0x30838], R3 ;  /* 0x03083803ffff79a7 */ /* 0x0005f00008000026 */
[----:B--2---:R-:W-:Y:S05]  /*11c70*/  @!P0 BRA `(.L_x_4246) ;  /* 0x0000000000048947 */ /* 0x004fea0003800000 */
[----:B------:R-:W-:Y:S01]  /*11c80*/  BPT.TRAP 0x1 ;  /* 0x000000040000795c */ /* 0x000fe20000300000 */
.L_x_4246:
[----:B------:R-:W-:Y:S05]  /*11c90*/  BSYNC B2 ;  /* 0x0000000000027941 */ /* 0x000fea0003800000 */
.L_x_4245:
        /* <DEDUP_REMOVED lines=11> */
.L_x_4247:
        /* <DEDUP_REMOVED lines=13> */
.L_x_4248:
        /* <DEDUP_REMOVED lines=15> */
.L_x_4249:
        /* <DEDUP_REMOVED lines=12> */
.L_x_4335:
[----:B------:R-:W-:Y:S05]  /*11fd0*/  BSYNC B2 ;  /* 0x0000000000027941 */ /* 0x000fea0003800000 */
.L_x_4250:
        /* <DEDUP_REMOVED lines=9> */
.L_x_4253:
[----:B------:R-:W-:Y:S05]  /*12070*/  BSYNC B2 ;  /* 0x0000000000027941 */ /* 0x000fea0003800000 */
.L_x_4252:
        /* <DEDUP_REMOVED lines=10> */
.L_x_4254:
        /* <DEDUP_REMOVED lines=13> */
.L_x_4255:
        /* <DEDUP_REMOVED lines=13> */
.L_x_4256:
        /* <DEDUP_REMOVED lines=10> */
.L_x_4241:
[----:B------:R-:W-:Y:S05]  /*12360*/  BSYNC B1 ;  /* 0x0000000000017941 */ /* 0x000fea0003800000 */
.L_x_4240:
        /* <DEDUP_REMOVED lines=27> */
.L_x_4259:
[----:B------:R-:W1:Y:S01]  /*12520*/  S2R R2, SR_TID.X ;  /* 0x0000000000027919 */ /* 0x000e620000002100 */
[----:B------:R-:W-:Y:S01]  /*12530*/  BSSY B2, `(.L_x_4260) ;  /* 0x0000006000027945 */ /* 0x000fe20003800000 */
[----:B-1----:R-:W-:Y:S02]  /*12540*/  LOP3.LUT R3, R2, 0x7f, RZ, 0xc0, !PT ;  /* 0x0000007f02037812 */ /* 0x002fe400078ec0ff */
[----:B------:R-:W-:Y:S02]  /*12550*/  SHF.L.U32 R2, R10, 0x1f, RZ ;  /* 0x0000001f0a027819 */ /* 0x000fe400000006ff */
[----:B------:R-:W-:Y:S02]  /*12560*/  ISETP.NE.AND P2, PT, R3, RZ, PT ;  /* 0x000000ff0300720c */ /* 0x000fe40003f45270 */
[----:B------:R-:W1:Y:S02]  /*12570*/  SYNCS.PHASECHK.TRANS64.TRYWAIT P0, [UR38+0x30840], R2 ;  /* 0x03084002ff0075a7 */ /* 0x000e640008000166 */
[----:B-1----:R-:W-:Y:S09]  /*12580*/  @!P0 BRA `(.L_x_4261) ;  /* 0x0000002800808947 */ /* 0x002ff20003800000 */
.L_x_4336:
[----:B------:R-:W-:Y:S05]  /*12590*/  BSYNC B2 ;  /* 0x0000000000027941 */ /* 0x000fea0003800000 */
.L_x_4260:
[----:B------:R-:W-:Y:S04]  /*125a0*/  BSSY B2, `(.L_x_4262) ;  /* 0x0000007000027945 */ /* 0x000fe80003800000 */
[----:B------:R-:W-:Y:S05]  /*125b0*/  @P2 BRA `(.L_x_4263) ;  /* 0x0000000000142947 */ /* 0x000fea0003800000 */
[----:B------:R-:W-:Y:S01]  /*125c0*/  ISETP.NE.AND P0, PT, R9, RZ, PT ;  /* 0x000000ff0900720c */ /* 0x000fe20003f05270 */
[----:B-1----:R-:W-:-:S04]  /*125d0*/  IMAD.MOV.U32 R2, RZ, RZ, 0x9000 ;  /* 0x00009000ff027424 */ /* 0x002fc800078e00ff */
[----:B------:R2:W-:Y:S08]  /*125e0*/  SYNCS.ARRIVE.TRANS64 RZ, [UR38+0x30830], R2 ;  /* 0x03083002ffff79a7 */ /* 0x0005f00008000026 */
[----:B--2---:R-:W-:Y:S05]  /*125f0*/  @!P0 BRA `(.L_x_4263) ;  /* 0x0000000000048947 */ /* 0x004fea0003800000 */
[----:B------:R-:W-:Y:S01]  /*12600*/  BPT.TRAP 0x1 ;  /* 0x000000040000795c */ /* 0x000fe20000300000 */
.L_x_4263:
[----:B------:R-:W-:Y:S05]  /*12610*/  BSYNC B2 ;  /* 0x0000000000027941 */ /* 0x000fea0003800000 */
.L_x_4262:
        /* <DEDUP_REMOVED lines=11> */
.L_x_4264:
        /* <DEDUP_REMOVED lines=14> */
.L_x_4265:
        /* <DEDUP_REMOVED lines=14> */
.L_x_4266:
        /* <DEDUP_REMOVED lines=12> */
.L_x_4337:
[----:B------:R-:W-:Y:S05]  /*12950*/  BSYNC B2 ;  /* 0x0000000000027941 */ /* 0x000fea0003800000 */
.L_x_4267:
        /* <DEDUP_REMOVED lines=9> */
.L_x_4270:
[----:B------:R-:W-:Y:S05]  /*129f0*/  BSYNC B2 ;  /* 0x0000000000027941 */ /* 0x000fea0003800000 */
.L_x_4269:
        /* <DEDUP_REMOVED lines=10> */
.L_x_4271:
        /* <DEDUP_REMOVED lines=13> */
.L_x_4272:
        /* <DEDUP_REMOVED lines=13> */
.L_x_4273:
        /* <DEDUP_REMOVED lines=10> */
.L_x_4258:
[----:B------:R-:W-:Y:S05]  /*12ce0*/  BSYNC B1 ;  /* 0x0000000000017941 */ /* 0x000fea0003800000 */
.L_x_4257:
[----:B------:R-:W-:Y:S02]  /*12cf0*/  VIADD R6, R6, 0xfffffffe ;  /* 0xfffffffe06067836 */ /* 0x000fe40000000000 */
[----:B------:R-:W-:Y:S01]  /*12d00*/  IMAD.MOV.U32 R8, RZ, RZ, R10 ;  /* 0x000000ffff087224 */ /* 0x000fe200078e000a */
[----:B------:R-:W-:Y:S06]  /*12d10*/  @P1 BRA `(.L_x_4274) ;  /* 0xffffffec00301947 */ /* 0x000fec000383ffff */
[----:B------:R-:W-:Y:S05]  /*12d20*/  BSYNC B0 ;  /* 0x0000000000007941 */ /* 0x000fea0003800000 */
.L_x_4239:
        /* <DEDUP_REMOVED lines=29> */
.L_x_4276:
[----:B------:R-:W1:Y:S01]  /*12f00*/  S2R R2, SR_TID.X ;  /* 0x0000000000027919 */ /* 0x000e620000002100 */
[----:B------:R-:W-:Y:S01]  /*12f10*/  BSSY B1, `(.L_x_4277) ;  /* 0x0000006000017945 */ /* 0x000fe20003800000 */
[----:B-1----:R-:W-:Y:S02]  /*12f20*/  LOP3.LUT R3, R2, 0x7f, RZ, 0xc0, !PT ;  /* 0x0000007f02037812 */ /* 0x002fe400078ec0ff */
[----:B------:R-:W-:Y:S02]  /*12f30*/  SHF.L.U32 R2, R10, 0x1f, RZ ;  /* 0x0000001f0a027819 */ /* 0x000fe400000006ff */
[----:B------:R-:W-:Y:S02]  /*12f40*/  ISETP.NE.AND P1, PT, R3, RZ, PT ;  /* 0x000000ff0300720c */ /* 0x000fe40003f25270 */
[----:B------:R-:W1:Y:S02]  /*12f50*/  SYNCS.PHASECHK.TRANS64.TRYWAIT P0, [UR38+0x30848], R2 ;  /* 0x03084802ff0075a7 */ /* 0x000e640008000166 */
[----:B-1----:R-:W-:Y:S09]  /*12f60*/  @!P0 BRA `(.L_x_4278) ;  /* 0x0000002000388947 */ /* 0x002ff20003800000 */
.L_x_4338:
[----:B------:R-:W-:Y:S05]  /*12f70*/  BSYNC B1 ;  /* 0x0000000000017941 */ /* 0x000fea0003800000 */
.L_x_4277:
[----:B------:R-:W-:Y:S04]  /*12f80*/  BSSY B1, `(.L_x_4279) ;  /* 0x0000007000017945 */ /* 0x000fe80003800000 */
[----:B------:R-:W-:Y:S05]  /*12f90*/  @P1 BRA `(.L_x_4280) ;  /* 0x0000000000141947 */ /* 0x000fea0003800000 */
[----:B------:R-:W-:Y:S01]  /*12fa0*/  ISETP.NE.AND P0, PT, R9, RZ, PT ;  /* 0x000000ff0900720c */ /* 0x000fe20003f05270 */
[----:B-1----:R-:W-:-:S04]  /*12fb0*/  IMAD.MOV.U32 R3, RZ, RZ, 0x9000 ;  /* 0x00009000ff037424 */ /* 0x002fc800078e00ff */
[----:B------:R2:W-:Y:S08]  /*12fc0*/  SYNCS.ARRIVE.TRANS64 RZ, [UR38+0x30838], R3 ;  /* 0x03083803ffff79a7 */ /* 0x0005f00008000026 */
[----:B--2---:R-:W-:Y:S05]  /*12fd0*/  @!P0 BRA `(.L_x_4280) ;  /* 0x0000000000048947 */ /* 0x004fea0003800000 */
[----:B------:R-:W-:Y:S01]  /*12fe0*/  BPT.TRAP 0x1 ;  /* 0x000000040000795c */ /* 0x000fe20000300000 */
.L_x_4280:
[----:B------:R-:W-:Y:S05]  /*12ff0*/  BSYNC B1 ;  /* 0x0000000000017941 */ /* 0x000fea0003800000 */
.L_x_4279:
        /* <DEDUP_REMOVED lines=11> */
.L_x_4281:
        /* <DEDUP_REMOVED lines=14> */
.L_x_4282:
        /* <DEDUP_REMOVED lines=14> */
.L_x_4283:
        /* <DEDUP_REMOVED lines=11> */
.L_x_4339:
[----:B------:R-:W-:Y:S05]  /*13320*/  BSYNC B1 ;  /* 0x0000000000017941 */ /* 0x000fea0003800000 */
.L_x_4284:
        /* <DEDUP_REMOVED lines=9> */
.L_x_4287:
[----:B------:R-:W-:Y:S05]  /*133c0*/  BSYNC B1 ;  /* 0x0000000000017941 */ /* 0x000fea0003800000 */
.L_x_4286:
        /* <DEDUP_REMOVED lines=10> */
.L_x_4288:
        /* <DEDUP_REMOVED lines=13> */
.L_x_4289:
        /* <DEDUP_REMOVED lines=13> */
.L_x_4290:
        /* <DEDUP_REMOVED lines=10> */
.L_x_4275:
[----:B------:R-:W-:Y:S05]  /*136b0*/  BSYNC B0 ;  /* 0x0000000000007941 */ /* 0x000fea0003800000 */
.L_x_4238:
        /* <DEDUP_REMOVED lines=11> */
.L_x_4340:
[----:B------:R-:W-:Y:S05]  /*13770*/  BSYNC B1 ;  /* 0x0000000000017941 */ /* 0x000fea0003800000 */
.L_x_4293:
        /* <DEDUP_REMOVED lines=8> */
.L_x_4296:
[----:B------:R-:W-:Y:S05]  /*13800*/  BSYNC B1 ;  /* 0x0000000000017941 */ /* 0x000fea0003800000 */
.L_x_4295:
        /* <DEDUP_REMOVED lines=13> */
.L_x_4297:
        /* <DEDUP_REMOVED lines=13> */
.L_x_4298:
        /* <DEDUP_REMOVED lines=13> */
.L_x_4299:
        /* <DEDUP_REMOVED lines=8> */
.L_x_4292:
[----:B------:R-:W-:Y:S05]  /*13b00*/  BSYNC B0 ;  /* 0x0000000000007941 */ /* 0x000fea0003800000 */
.L_x_4291:
[----:B------:R-:W-:-:S05]  /*13b10*/  VIADD R0, R0, 0x1 ;  /* 0x0000000100007836 */ /* 0x000fca0000000000 */
[----:B------:R-:W-:-:S04]  /*13b20*/  ISETP.NE.AND P0, PT, R0, 0x2, PT ;  /* 0x000000020000780c */ /* 0x000fc80003f05270 */
[----:B0-----:R-:W-:Y:S02]  /*13b30*/  SEL R3, RZ, 0x1, P0 ;  /* 0x00000001ff037807 */ /* 0x001fe40000000000 */
[----:B------:R-:W-:Y:S02]  /*13b40*/  SEL R0, R0, RZ, P0 ;  /* 0x000000ff00007207 */ /* 0x000fe40000000000 */
[----:B------:R-:W-:Y:S01]  /*13b50*/  LOP3.LUT R10, R10, R3, RZ, 0x3c, !PT ;  /* 0x000000030a0a7212 */ /* 0x000fe200078e3cff */
[----:B------:R-:W-:-:S07]  /*13b60*/  IMAD.MOV.U32 R3, RZ, RZ, RZ ;  /* 0x000000ffff037224 */ /* 0x000fce00078e00ff */
.L_x_4216:
[----:B------:R-:W0:Y:S01]  /*13b70*/  S2R R5, SR_CgaCtaId ;  /* 0x0000000000057919 */ /* 0x000e220000008800 */
[----:B------:R-:W-:Y:S02]  /*13b80*/  MOV R2, 0x400 ;  /* 0x0000040000027802 */ /* 0x000fe40000000f00 */
[----:B------:R-:W-:Y:S02]  /*13b90*/  SHF.L.U32 R3, R3, 0x1f, RZ ;  /* 0x0000001f03037819 */ /* 0x000fe400000006ff */
[----:B0-----:R-:W-:-:S04]  /*13ba0*/  LEA R2, R5, R2, 0x18 ;  /* 0x0000000205027211 */ /* 0x001fc800078ec0ff */
[----:B------:R-:W0:Y:S02]  /*13bb0*/  SYNCS.PHASECHK.TRANS64.TRYWAIT P0, [R2+URZ+0x30820], R3 ;  /* 0x03082003020075a7 */ /* 0x000e24000800017f */
[----:B0-----:R-:W-:Y:S05]  /*13bc0*/  @!P0 BRA `(.L_x_4300) ;  /* 0x0000001400648947 */ /* 0x001fea0003800000 */
.L_x_4341:
[----:B------:R-:W-:-:S03]  /*13bd0*/  UMOV UR4, 0xffffffff ;  /* 0xffffffff00047882 */ /* 0x000fc60000000000 */
[----:B------:R-:W-:Y:S05]  /*13be0*/  BRA.DIV UR4, `(.L_x_4301) ;  /* 0x0000001604707947 */ /* 0x000fea000b800000 */
[----:B0-----:R-:W0:Y:S02]  /*13bf0*/  S2R R3, SR_TID.X ;  /* 0x0000000000037919 */ /* 0x001e240000002100 */
[----:B0-----:R-:W-:-:S04]  /*13c00*/  SHF.R.U32.HI R3, RZ, 0x5, R3 ;  /* 0x00000005ff037819 */ /* 0x001fc80000011603 */
[----:B------:R-:W-:-:S05]  /*13c10*/  LOP3.LUT R3, R3, 0x3, RZ, 0xc0, !PT ;  /* 0x0000000303037812 */ /* 0x000fca00078ec0ff */
[----:B------:R0:W1:Y:S02]  /*13c20*/  SHFL.IDX PT, R14, R3, RZ, 0x1f ;  /* 0x00001fff030e7589 */ /* 0x00006400000e0000 */
.L_x_4344:
[----:B-1----:R-:W-:-:S13]  /*13c30*/  ISETP.NE.AND P0, PT, R14, RZ, PT ;  /* 0x000000ff0e00720c */ /* 0x002fda0003f05270 */
[----:B------:R-:W-:Y:S05]  /*13c40*/  @P0 BRA `(.L_x_4132) ;  /* 0x0000000000900947 */ /* 0x000fea0003800000 */
[----:B------:R-:W-:-:S03]  /*13c50*/  UMOV UR4, 0xffffffff ;  /* 0xffffffff00047882 */ /* 0x000fc60000000000 */
[----:B------:R-:W-:Y:S05]  /*13c60*/  BRA.DIV UR4, `(.L_x_4302) ;  /* 0x0000001604847947 */ /* 0x000fea000b800000 */
[----:B------:R-:W-:-:S13]  /*13c70*/  ELECT P6, URZ, PT ;  /* 0x00000000003f782f */ /* 0x000fda00038c0000 */
.L_x_4347:
        /* <DEDUP_REMOVED lines=8> */
.L_x_4303:
        /* <DEDUP_REMOVED lines=12> */
.L_x_4348:
[----:B------:R-:W1:Y:S02]  /*13dc0*/  SYNCS.PHASECHK.TRANS64.TRYWAIT P0, [R8+URZ], R5 ;  /* 0x00000005080075a7 */ /* 0x000e64000800017f */
[----:B-1----:R-:W-:Y:S05]  /*13dd0*/  @!P0 BRA `(.L_x_4305) ;  /* 0x00000014005c8947 */ /* 0x002fea0003800000 */
.L_x_4349:
[----:B------:R-:W-:Y:S05]  /*13de0*/  @!P2 BRA `(.L_x_4306) ;  /* 0x000000000004a947 */ /* 0x000fea0003800000 */
[----:B------:R-:W-:Y:S01]  /*13df0*/  BPT.TRAP 0x1 ;  /* 0x000000040000795c */ /* 0x000fe20000300000 */
.L_x_4306:
[----:B------:R-:W-:-:S04]  /*13e00*/  VIADD R3, R2, 0x30860 ;  /* 0x0003086002037836 */ /* 0x000fc80000000000 */
[----:B0-----:R-:W-:-:S04]  /*13e10*/  IMAD R7, R0, 0x8, R3 ;  /* 0x0000000800077824 */ /* 0x001fc800078e0203 */
[----:B------:R-:W0:Y:S02]  /*13e20*/  SYNCS.PHASECHK.TRANS64.TRYWAIT P0, [R7+URZ], R4 ;  /* 0x00000004070075a7 */ /* 0x000e24000800017f */
[----:B0-----:R-:W-:Y:S05]  /*13e30*/  @!P0 BRA `(.L_x_4307) ;  /* 0x0000001400588947 */ /* 0x001fea0003800000 */
.L_x_4350:
[----:B------:R-:W-:-:S07]  /*13e40*/  IMAD R6, R6, 0x8, R3 ;  /* 0x0000000806067824 */ /* 0x000fce00078e0203 */
.L_x_4308:
[----:B--2---:R2:W3:Y:S02]  /*13e50*/  SYNCS.PHASECHK.TRANS64.TRYWAIT P0, [R6+URZ], R5 ;  /* 0x00000005060075a7 */ /* 0x0044e4000800017f */
[----:B---3--:R-:W-:Y:S05]  /*13e60*/  @!P0 NANOSLEEP.SYNCS 0x989680 ;  /* 0x009896800000895d */ /* 0x008fea0003900000 */
[----:B------:R-:W3:Y:S02]  /*13e70*/  @!P0 SYNCS.PHASECHK.TRANS64 P0, [R6+URZ], R5 ;  /* 0x00000005060085a7 */ /* 0x000ee4000800007f */
[----:B---3--:R-:W-:Y:S05]  /*13e80*/  @!P0 BRA `(.L_x_4308) ;  /* 0xfffffffc00f08947 */ /* 0x008fea000383ffff */
.L_x_4132:
[----:B------:R-:W-:Y:S05]  /*13e90*/  BSYNC B6 ;  /* 0x0000000000067941 */ /* 0x000fea0003800000 */
.L_x_4129:
[----:B------:R-:W-:Y:S05]  /*13ea0*/  EXIT ;  /* 0x000000000000794d */ /* 0x000fea0003800000 */
.L_x_4142:
[----:B0-----:R-:W-:-:S04]  /*13eb0*/  IMAD.U32 R3, RZ, RZ, UR57 ;  /* 0x00000039ff037e24 */ /* 0x001fc8000f8e00ff */
[----:B------:R0:W1:Y:S03]  /*13ec0*/  SYNCS.PHASECHK.TRANS64.TRYWAIT P0, [R3+URZ+0x30800], R0 ;  /* 0x03080000030075a7 */ /* 0x000066000800017f */
[----:B-1----:R-:W-:Y:S05]  /*13ed0*/  @!P0 NANOSLEEP.SYNCS 0x989680 ;  /* 0x009896800000895d */ /* 0x002fea0003900000 */
[----:B------:R-:W1:Y:S02]  /*13ee0*/  @!P0 SYNCS.PHASECHK.TRANS64 P0, [R3+URZ+0x30800], R0 ;  /* 0x03080000030085a7 */ /* 0x000e64000800007f */
[----:B-1----:R-:W-:Y:S05]  /*13ef0*/  @!P0 BRA `(.L_x_4142) ;  /* 0xfffffffc00ec8947 */ /* 0x002fea000383ffff */
[----:B------:R-:W-:Y:S05]  /*13f00*/  BRA `(.L_x_4309) ;  /* 0xfffffed800687947 */ /* 0x000fea000383ffff */
.L_x_4146:
[----:B0-----:R-:W-:-:S04]  /*13f10*/  IMAD.U32 R3, RZ, RZ, UR57 ;  /* 0x00000039ff037e24 */ /* 0x001fc8000f8e00ff */
[----:B------:R0:W2:Y:S03]  /*13f20*/  SYNCS.PHASECHK.TRANS64.TRYWAIT P2, [R3+URZ+0x30830], R0 ;  /* 0x03083000030075a7 */ /* 0x0000a6000804017f */
[----:B--2---:R-:W-:Y:S05]  /*13f30*/  @!P2 NANOSLEEP.SYNCS 0x989680 ;  /* 0x009896800000a95d */ /* 0x004fea0003900000 */
[----:B------:R-:W2:Y:S02]  /*13f40*/  @!P2 SYNCS.PHASECHK.TRANS64 P2, [R3+URZ+0x30830], R0 ;  /* 0x030830000300a5a7 */ /* 0x000ea4000804007f */
[----:B--2---:R-:W-:Y:S05]  /*13f50*/  @!P2 BRA `(.L_x_4146) ;  /* 0xfffffffc00eca947 */ /* 0x004fea000383ffff */
[----:B------:R-:W-:Y:S05]  /*13f60*/  BRA `(.L_x_4145) ;  /* 0xfffffed800987947 */ /* 0x000fea000383ffff */
.L_x_4162:
[----:B-1----:R-:W-:-:S04]  /*13f70*/  IMAD.U32 R15, RZ, RZ, UR61 ;  /* 0x0000003dff0f7e24 */ /* 0x002fc8000f8e00ff */
[----:B------:R1:W2:Y:S03]  /*13f80*/  SYNCS.PHASECHK.TRANS64.TRYWAIT P2, [R15+URZ+0x30830], R0 ;  /* 0x030830000f0075a7 */ /* 0x0002a6000804017f */
[----:B--2---:R-:W-:Y:S05]  /*13f90*/  @!P2 NANOSLEEP.SYNCS 0x989680 ;  /* 0x009896800000a95d */ /* 0x004fea0003900000 */
[----:B------:R-:W2:Y:S02]  /*13fa0*/  @!P2 SYNCS.PHASECHK.TRANS64 P2, [R15+URZ+0x30830], R0 ;  /* 0x030830000f00a5a7 */ /* 0x000ea4000804007f */
[----:B--2---:R-:W-:Y:S05]  /*13fb0*/  @!P2 BRA `(.L_x_4162) ;  /* 0xfffffffc00eca947 */ /* 0x004fea000383ffff */
[----:B------:R-:W-:Y:S05]  /*13fc0*/  BRA `(.L_x_4161) ;  /* 0xffffff08004c7947 */ /* 0x000fea000383ffff */
.L_x_4166:
[----:B-1----:R-:W-:-:S04]  /*13fd0*/  IMAD.U32 R3, RZ, RZ, UR11 ;  /* 0x0000000bff037e24 */ /* 0x002fc8000f8e00ff */
[----:B------:R1:W2:Y:S03]  /*13fe0*/  SYNCS.PHASECHK.TRANS64.TRYWAIT P2, [R3+URZ+0x30850], R0 ;  /* 0x03085000030075a7 */ /* 0x0002a6000804017f */
[----:B--2---:R-:W-:Y:S05]  /*13ff0*/  @!P2 NANOSLEEP.SYNCS 0x989680 ;  /* 0x009896800000a95d */ /* 0x004fea0003900000 */
[----:B------:R-:W2:Y:S02]  /*14000*/  @!P2 SYNCS.PHASECHK.TRANS64 P2, [R3+URZ+0x30850], R0 ;  /* 0x030850000300a5a7 */ /* 0x000ea4000804007f */
[----:B--2---:R-:W-:Y:S05]  /*14010*/  @!P2 BRA `(.L_x_4166) ;  /* 0xfffffffc00eca947 */ /* 0x004fea000383ffff */
[----:B------:R-:W-:Y:S05]  /*14020*/  BRA `(.L_x_4165) ;  /* 0xffffff1000dc7947 */ /* 0x000fea000383ffff */
.L_x_4183:
[----:B-1----:R-:W-:-:S04]  /*14030*/  IMAD.U32 R5, RZ, RZ, UR56 ;  /* 0x00000038ff057e24 */ /* 0x002fc8000f8e00ff */
[----:B------:R1:W2:Y:S03]  /*14040*/  SYNCS.PHASECHK.TRANS64.TRYWAIT P2, [R5+URZ+0x30830], R0 ;  /* 0x03083000050075a7 */ /* 0x0002a6000804017f */
[----:B--2---:R-:W-:Y:S05]  /*14050*/  @!P2 NANOSLEEP.SYNCS 0x989680 ;  /* 0x009896800000a95d */ /* 0x004fea0003900000 */
[----:B------:R-:W2:Y:S02]  /*14060*/  @!P2 SYNCS.PHASECHK.TRANS64 P2, [R5+URZ+0x30830], R0 ;  /* 0x030830000500a5a7 */ /* 0x000ea4000804007f */
[----:B--2---:R-:W-:Y:S05]  /*14070*/  @!P2 BRA `(.L_x_4183) ;  /* 0xfffffffc00eca947 */ /* 0x004fea000383ffff */
[----:B------:R-:W-:Y:S05]  /*14080*/  BRA `(.L_x_4182) ;  /* 0xffffff3800b87947 */ /* 0x000fea000383ffff */
.L_x_4187:
[----:B-1----:R-:W-:-:S04]  /*14090*/  IMAD.U32 R3, RZ, RZ, UR11 ;  /* 0x0000000bff037e24 */ /* 0x002fc8000f8e00ff */
[----:B------:R1:W2:Y:S03]  /*140a0*/  SYNCS.PHASECHK.TRANS64.TRYWAIT P2, [R3+URZ+0x30850], R0 ;  /* 0x03085000030075a7 */ /* 0x0002a6000804017f */
[----:B--2---:R-:W-:Y:S05]  /*140b0*/  @!P2 NANOSLEEP.SYNCS 0x989680 ;  /* 0x009896800000a95d */ /* 0x004fea0003900000 */
[----:B------:R-:W2:Y:S02]  /*140c0*/  @!P2 SYNCS.PHASECHK.TRANS64 P2, [R3+URZ+0x30850], R0 ;  /* 0x030850000300a5a7 */ /* 0x000ea4000804007f */
[----:B--2---:R-:W-:Y:S05]  /*140d0*/  @!P2 BRA `(.L_x_4187) ;  /* 0xfffffffc00eca947 */ /* 0x004fea000383ffff */
[----:B------:R-:W-:Y:S05]  /*140e0*/  BRA `(.L_x_4186) ;  /* 0xffffff4400487947 */ /* 0x000fea000383ffff */
.L_x_4193:
[----:B-1----:R-:W-:-:S04]  /*140f0*/  IMAD.U32 R5, RZ, RZ, UR56 ;  /* 0x00000038ff057e24 */ /* 0x002fc8000f8e00ff */
[----:B------:R1:W2:Y:S03]  /*14100*/  SYNCS.PHASECHK.TRANS64.TRYWAIT P2, [R5+URZ+0x30830], R0 ;  /* 0x03083000050075a7 */ /* 0x0002a6000804017f */
[----:B--2---:R-:W-:Y:S05]  /*14110*/  @!P2 NANOSLEEP.SYNCS 0x989680 ;  /* 0x009896800000a95d */ /* 0x004fea0003900000 */
[----:B------:R-:W2:Y:S02]  /*14120*/  @!P2 SYNCS.PHASECHK.TRANS64 P2, [R5+URZ+0x30830], R0 ;  /* 0x030830000500a5a7 */ /* 0x000ea4000804007f */
[----:B--2---:R-:W-:Y:S05]  /*14130*/  @!P2 BRA `(.L_x_4193) ;  /* 0xfffffffc00eca947 */ /* 0x004fea000383ffff */
[----:B------:R-:W-:Y:S05]  /*14140*/  BRA `(.L_x_4192) ;  /* 0xffffff58000c7947 */ /* 0x000fea000383ffff */
.L_x_4197:
[----:B-1----:R-:W-:-:S04]  /*14150*/  IMAD.U32 R3, RZ, RZ, UR11 ;  /* 0x0000000bff037e24 */ /* 0x002fc8000f8e00ff */
[----:B------:R1:W2:Y:S03]  /*14160*/  SYNCS.PHASECHK.TRANS64.TRYWAIT P2, [R3+URZ+0x30850], R0 ;  /* 0x03085000030075a7 */ /* 0x0002a6000804017f */
[----:B--2---:R-:W-:Y:S05]  /*14170*/  @!P2 NANOSLEEP.SYNCS 0x989680 ;  /* 0x009896800000a95d */ /* 0x004fea0003900000 */
[----:B------:R-:W2:Y:S02]  /*14180*/  @!P2 SYNCS.PHASECHK.TRANS64 P2, [R3+URZ+0x30850], R0 ;  /* 0x030850000300a5a7 */ /* 0x000ea4000804007f */
[----:B--2---:R-:W-:Y:S05]  /*14190*/  @!P2 BRA `(.L_x_4197) ;  /* 0xfffffffc00eca947 */ /* 0x004fea000383ffff */
[----:B------:R-:W-:Y:S05]  /*141a0*/  BRA `(.L_x_4196) ;  /* 0xffffff60009c7947 */ /* 0x000fea000383ffff */
.L_x_4210:
[----:B-1----:R-:W-:-:S04]  /*141b0*/  IMAD.U32 R3, RZ, RZ, UR7 ;  /* 0x00000007ff037e24 */ /* 0x002fc8000f8e00ff */
[----:B------:R1:W2:Y:S03]  /*141c0*/  SYNCS.PHASECHK.TRANS64.TRYWAIT P0, [R3+URZ+0x30850], R2 ;  /* 0x03085002030075a7 */ /* 0x0002a6000800017f */
[----:B--2---:R-:W-:Y:S05]  /*141d0*/  @!P0 NANOSLEEP.SYNCS 0x989680 ;  /* 0x009896800000895d */ /* 0x004fea0003900000 */
[----:B------:R-:W2:Y:S02]  /*141e0*/  @!P0 SYNCS.PHASECHK.TRANS64 P0, [R3+URZ+0x30850], R2 ;  /* 0x03085002030085a7 */ /* 0x000ea4000800007f */
[----:B--2---:R-:W-:Y:S05]  /*141f0*/  @!P0 BRA `(.L_x_4210) ;  /* 0xfffffffc00ec8947 */ /* 0x004fea000383ffff */
[----:B------:R-:W-:Y:S05]  /*14200*/  BRA `(.L_x_4209) ;  /* 0xffffff8c001c7947 */ /* 0x000fea000383ffff */
.L_x_4227:
[----:B------:R-:W-:Y:S02]  /*14210*/  IMAD.MOV.U32 R13, RZ, RZ, R0 ;  /* 0x000000ffff0d7224 */ /* 0x000fe400078e0000 */
[----:B------:R-:W-:Y:S02]  /*14220*/  IMAD.MOV.U32 R12, RZ, RZ, RZ ;  /* 0x000000ffff0c7224 */ /* 0x000fe400078e00ff */
[----:B------:R-:W-:Y:S02]  /*14230*/  IMAD.MOV.U32 R11, RZ, RZ, 0x1f ;  /* 0x0000001fff0b7424 */ /* 0x000fe400078e00ff */
[----:B------:R-:W-:-:S07]  /*14240*/  IMAD.MOV.U32 R15, RZ, RZ, -0x1 ;  /* 0xffffffffff0f7424 */ /* 0x000fce00078e00ff */
[----:B0-----:R-:W-:Y:S05]  /*14250*/  WARPSYNC.COLLECTIVE R15, `(.L_x_4310) ;  /* 0x000000000f087348 */ /* 0x001fea0003c00000 */
[----:B------:R1:W2:Y:S02]  /*14260*/  SHFL.IDX P6, R14, R13, R12, R11 ;  /* 0x0000000c0d0e7389 */ /* 0x0002a400000c000b */
[----:B012---:R-:W-:Y:S01]  /*14270*/  ENDCOLLECTIVE ;  /* 0x000000000000791b */ /* 0x007fe20003800000 */
.L_x_4310:
[----:B------:R-:W-:Y:S05]  /*14280*/  BRA `(.L_x_4311) ;  /* 0xffffffc400407947 */ /* 0x000fea000383ffff */
.L_x_4229:
[----:B------:R-:W-:Y:S01]  /*14290*/  BSSY B0, `(.L_x_4312) ;  /* 0x0000006000007945 */ /* 0x000fe20003800000 */
[----:B------:R-:W-:-:S07]  /*142a0*/  IMAD.MOV.U32 R15, RZ, RZ, -0x1 ;  /* 0xffffffffff0f7424 */ /* 0x000fce00078e00ff */
[----:B01----:R-:W-:Y:S05]  /*142b0*/  WARPSYNC.COLLECTIVE R15, `(.L_x_4313) ;  /* 0x000000000f0c7348 */ /* 0x003fea0003c00000 */
[----:B------:R-:W-:Y:S02]  /*142c0*/  ELECT P6, UR62, PT ;  /* 0x00000000003e782f */ /* 0x000fe400038c0000 */
[----:B------:R-:W-:Y:S01]  /*142d0*/  MOV R14, UR62 ;  /* 0x0000003e000e7c02 */ /* 0x000fe20008000f00 */
[----:B01----:R-:W-:Y:S10]  /*142e0*/  ENDCOLLECTIVE ;  /* 0x000000000000791b */ /* 0x003ff40003800000 */
.L_x_4313:
[----:B------:R-:W-:Y:S05]  /*142f0*/  BSYNC B0 ;  /* 0x0000000000007941 */ /* 0x000fea0003800000 */
.L_x_4312:
[----:B------:R-:W-:Y:S05]  /*14300*/  BRA `(.L_x_4314) ;  /* 0xffffffc400407947 */ /* 0x000fea000383ffff */
.L_x_4231:
[----:B-1----:R-:W-:-:S04]  /*14310*/  IMAD.U32 R3, RZ, RZ, UR38 ;  /* 0x00000026ff037e24 */ /* 0x002fc8000f8e00ff */
[----:B------:R1:W3:Y:S03]  /*14320*/  SYNCS.PHASECHK.TRANS64.TRYWAIT P0, [R3+URZ+0x30840], R0 ;  /* 0x03084000030075a7 */ /* 0x0002e6000800017f */
[----:B---3--:R-:W-:Y:S05]  /*14330*/  @!P0 NANOSLEEP.SYNCS 0x989680 ;  /* 0x009896800000895d */ /* 0x008fea0003900000 */
[----:B------:R-:W3:Y:S02]  /*14340*/  @!P0 SYNCS.PHASECHK.TRANS64 P0, [R3+URZ+0x30840], R0 ;  /* 0x03084000030085a7 */ /* 0x000ee4000800007f */
[----:B---3--:R-:W-:Y:S05]  /*14350*/  @!P0 BRA `(.L_x_4231) ;  /* 0xfffffffc00ec8947 */ /* 0x008fea000383ffff */
[----:B------:R-:W-:Y:S05]  /*14360*/  BRA `(.L_x_4315) ;  /* 0xffffffc4009c7947 */ /* 0x000fea000383ffff */
.L_x_4234:
        /* <DEDUP_REMOVED lines=8> */
.L_x_4316:
[----:B------:R-:W-:Y:S02]  /*143f0*/  VIADD R4, R6, 0x10 ;  /* 0x0000001006047836 */ /* 0x000fe40000000000 */
[----:B------:R-:W-:Y:S02]  /*14400*/  IMAD.MOV.U32 R13, RZ, RZ, R0 ;  /* 0x000000ffff0d7224 */ /* 0x000fe400078e0000 */
[----:B------:R-:W-:-:S07]  /*14410*/  IMAD.MOV.U32 R2, RZ, RZ, R14 ;  /* 0x000000ffff027224 */ /* 0x000fce00078e000e */
[----:B------:R-:W-:Y:S05]  /*14420*/  WARPSYNC.COLLECTIVE R15, `(.L_x_4317) ;  /* 0x000000000f087348 */ /* 0x000fea0003c00000 */
[----:B------:R0:W1:Y:S02]  /*14430*/  SHFL.IDX P6, R14, R13, R12, R11 ;  /* 0x0000000c0d0e7389 */ /* 0x00006400000c000b */
[----:B01----:R-:W-:Y:S01]  /*14440*/  ENDCOLLECTIVE ;  /* 0x000000000000791b */ /* 0x003fe20003800000 */
.L_x_4317:
[----:B------:R-:W-:Y:S01]  /*14450*/  ULDC UR4, c[0x0][0x288] ;  /* 0x0000a20000047ab9 */ /* 0x000fe20000000800 */
[----:B------:R-:W-:Y:S01]  /*14460*/  IMAD.MOV.U32 R3, RZ, RZ, R2 ;  /* 0x000000ffff037224 */ /* 0x000fe200078e0002 */
[----:B------:R-:W-:Y:S01]  /*14470*/  ULDC.64 UR6, c[0x0][0x208] ;  /* 0x0000820000067ab9 */ /* 0x000fe20000000a00 */
[----:B------:R-:W-:-:S05]  /*14480*/  IMAD R7, R7, UR4, RZ ;  /* 0x0000000407077c24 */ /* 0x000fca000f8e02ff */
        /* <DEDUP_REMOVED lines=16> */
.L_x_4318:
[----:B------:R-:W-:Y:S01]  /*14590*/  VIADD R2, R6, 0x20 ;  /* 0x0000002006027836 */ /* 0x000fe20000000000 */
[----:B------:R-:W-:Y:S01]  /*145a0*/  @!P3 LEA R20, R9, UR38, 0x1 ;  /* 0x000000260914bc11 */ /* 0x000fe2000f8e08ff */
[----:B------:R-:W-:Y:S02]  /*145b0*/  IMAD.MOV.U32 R13, RZ, RZ, R0 ;  /* 0x000000ffff0d7224 */ /* 0x000fe400078e0000 */
[----:B------:R-:W-:-:S07]  /*145c0*/  IMAD.MOV.U32 R4, RZ, RZ, R14 ;  /* 0x000000ffff047224 */ /* 0x000fce00078e000e */
[----:B------:R-:W-:Y:S05]  /*145d0*/  WARPSYNC.COLLECTIVE R15, `(.L_x_4319) ;  /* 0x000000000f087348 */ /* 0x000fea0003c00000 */
[----:B------:R0:W1:Y:S02]  /*145e0*/  SHFL.IDX P6, R14, R13, R12, R11 ;  /* 0x0000000c0d0e7389 */ /* 0x00006400000c000b */
[----:B01----:R-:W-:Y:S01]  /*145f0*/  ENDCOLLECTIVE ;  /* 0x000000000000791b */ /* 0x003fe20003800000 */
.L_x_4319:
        /* <DEDUP_REMOVED lines=16> */
.L_x_4320:
[----:B------:R-:W-:Y:S01]  /*14700*/  VIADD R4, R6, 0x30 ;  /* 0x0000003006047836 */ /* 0x000fe20000000000 */
[----:B------:R-:W-:Y:S01]  /*14710*/  @!P3 LEA R21, R9, UR38, 0x1 ;  /* 0x000000260915bc11 */ /* 0x000fe2000f8e08ff */
[----:B------:R-:W-:Y:S02]  /*14720*/  IMAD.MOV.U32 R13, RZ, RZ, R0 ;  /* 0x000000ffff0d7224 */ /* 0x000fe400078e0000 */
[----:B------:R-:W-:-:S07]  /*14730*/  IMAD.MOV.U32 R2, RZ, RZ, R14 ;  /* 0x000000ffff027224 */ /* 0x000fce00078e000e */
[----:B------:R-:W-:Y:S05]  /*14740*/  WARPSYNC.COLLECTIVE R15, `(.L_x_4321) ;  /* 0x000000000f087348 */ /* 0x000fea0003c00000 */
[----:B------:R0:W1:Y:S02]  /*14750*/  SHFL.IDX P6, R14, R13, R12, R11 ;  /* 0x0000000c0d0e7389 */ /* 0x00006400000c000b */
[----:B01----:R-:W-:Y:S01]  /*14760*/  ENDCOLLECTIVE ;  /* 0x000000000000791b */ /* 0x003fe20003800000 */
.L_x_4321:
        /* <DEDUP_REMOVED lines=16> */
.L_x_4322:
[----:B------:R-:W-:Y:S01]  /*14870*/  VIADD R2, R6, 0x40 ;  /* 0x0000004006027836 */ /* 0x000fe20000000000 */
[----:B------:R-:W-:Y:S01]  /*14880*/  @!P3 LEA R20, R9, UR38, 0x1 ;  /* 0x000000260914bc11 */ /* 0x000fe2000f8e08ff */
[----:B------:R-:W-:Y:S02]  /*14890*/  IMAD.MOV.U32 R13, RZ, RZ, R0 ;  /* 0x000000ffff0d7224 */ /* 0x000fe400078e0000 */
[----:B------:R-:W-:-:S07]  /*148a0*/  IMAD.MOV.U32 R4, RZ, RZ, R14 ;  /* 0x000000ffff047224 */ /* 0x000fce00078e000e */
[----:B------:R-:W-:Y:S05]  /*148b0*/  WARPSYNC.COLLECTIVE R15, `(.L_x_4323) ;  /* 0x000000000f087348 */ /* 0x000fea0003c00000 */
[----:B------:R0:W1:Y:S02]  /*148c0*/  SHFL.IDX P6, R14, R13, R12, R11 ;  /* 0x0000000c0d0e7389 */ /* 0x00006400000c000b */
[----:B01----:R-:W-:Y:S01]  /*148d0*/  ENDCOLLECTIVE ;  /* 0x000000000000791b */ /* 0x003fe20003800000 */
.L_x_4323:
        /* <DEDUP_REMOVED lines=16> */
.L_x_4324:
[----:B------:R-:W-:Y:S01]  /*149e0*/  VIADD R4, R6, 0x50 ;  /* 0x0000005006047836 */ /* 0x000fe20000000000 */
[----:B------:R-:W-:Y:S01]  /*149f0*/  @!P3 LEA R21, R9, UR38, 0x1 ;  /* 0x000000260915bc11 */ /* 0x000fe2000f8e08ff */
[----:B------:R-:W-:Y:S02]  /*14a00*/  IMAD.MOV.U32 R13, RZ, RZ, R0 ;  /* 0x000000ffff0d7224 */ /* 0x000fe400078e0000 */
[----:B------:R-:W-:-:S07]  /*14a10*/  IMAD.MOV.U32 R2, RZ, RZ, R14 ;  /* 0x000000ffff027224 */ /* 0x000fce00078e000e */
[----:B------:R-:W-:Y:S05]  /*14a20*/  WARPSYNC.COLLECTIVE R15, `(.L_x_4325) ;  /* 0x000000000f087348 */ /* 0x000fea0003c00000 */
[----:B------:R0:W1:Y:S02]  /*14a30*/  SHFL.IDX P6, R14, R13, R12, R11 ;  /* 0x0000000c0d0e7389 */ /* 0x00006400000c000b */
[----:B01----:R-:W-:Y:S01]  /*14a40*/  ENDCOLLECTIVE ;  /* 0x000000000000791b */ /* 0x003fe20003800000 */
.L_x_4325:
        /* <DEDUP_REMOVED lines=16> */
.L_x_4326:
[----:B------:R-:W-:Y:S01]  /*14b50*/  VIADD R2, R6, 0x60 ;  /* 0x0000006006027836 */ /* 0x000fe20000000000 */
[----:B------:R-:W-:Y:S01]  /*14b60*/  @!P3 LEA R20, R9, UR38, 0x1 ;  /* 0x000000260914bc11 */ /* 0x000fe2000f8e08ff */
[----:B------:R-:W-:Y:S02]  /*14b70*/  IMAD.MOV.U32 R13, RZ, RZ, R0 ;  /* 0x000000ffff0d7224 */ /* 0x000fe400078e0000 */
[----:B------:R-:W-:-:S07]  /*14b80*/  IMAD.MOV.U32 R4, RZ, RZ, R14 ;  /* 0x000000ffff047224 */ /* 0x000fce00078e000e */
[----:B------:R-:W-:Y:S05]  /*14b90*/  WARPSYNC.COLLECTIVE R15, `(.L_x_4327) ;  /* 0x000000000f087348 */ /* 0x000fea0003c00000 */
[----:B------:R0:W1:Y:S02]  /*14ba0*/  SHFL.IDX P6, R14, R13, R12, R11 ;  /* 0x0000000c0d0e7389 */ /* 0x00006400000c000b */
[----:B01----:R-:W-:Y:S01]  /*14bb0*/  ENDCOLLECTIVE ;  /* 0x000000000000791b */ /* 0x003fe20003800000 */
.L_x_4327:
        /* <DEDUP_REMOVED lines=16> */
.L_x_4328:
[----:B------:R-:W-:Y:S01]  /*14cc0*/  @!P3 LEA R21, R9, UR38, 0x1 ;  /* 0x000000260915bc11 */ /* 0x000fe2000f8e08ff */
[----:B------:R-:W-:Y:S02]  /*14cd0*/  IMAD.MOV.U32 R13, RZ, RZ, R0 ;  /* 0x000000ffff0d7224 */ /* 0x000fe400078e0000 */
[----:B------:R-:W-:-:S07]  /*14ce0*/  IMAD.MOV.U32 R2, RZ, RZ, R14 ;  /* 0x000000ffff027224 */ /* 0x000fce00078e000e */
[----:B------:R-:W-:Y:S05]  /*14cf0*/  WARPSYNC.COLLECTIVE R15, `(.L_x_4329) ;  /* 0x000000000f087348 */ /* 0x000fea0003c00000 */
[----:B------:R0:W1:Y:S02]  /*14d00*/  SHFL.IDX P6, R14, R13, R12, R11 ;  /* 0x0000000c0d0e7389 */ /* 0x00006400000c000b */
[----:B01----:R-:W-:Y:S01]  /*14d10*/  ENDCOLLECTIVE ;  /* 0x000000000000791b */ /* 0x003fe20003800000 */
.L_x_4329:
        /* <DEDUP_REMOVED lines=15> */
.L_x_4330:
[----:B------:R-:W-:Y:S02]  /*14e10*/  IMAD.MOV.U32 R13, RZ, RZ, R0 ;  /* 0x000000ffff0d7224 */ /* 0x000fe400078e0000 */
[----:B------:R-:W-:-:S07]  /*14e20*/  IMAD.MOV.U32 R4, RZ, RZ, R14 ;  /* 0x000000ffff047224 */ /* 0x000fce00078e000e */
[----:B------:R-:W-:Y:S05]  /*14e30*/  WARPSYNC.COLLECTIVE R15, `(.L_x_4331) ;  /* 0x000000000f087348 */ /* 0x000fea0003c00000 */
[----:B------:R0:W1:Y:S02]  /*14e40*/  SHFL.IDX P6, R14, R13, R12, R11 ;  /* 0x0000000c0d0e7389 */ /* 0x00006400000c000b */
[----:B01----:R-:W-:Y:S01]  /*14e50*/  ENDCOLLECTIVE ;  /* 0x000000000000791b */ /* 0x003fe20003800000 */
.L_x_4331:
[----:B------:R-:W-:Y:S05]  /*14e60*/  BRA `(.L_x_4332) ;  /* 0xffffffc400fc7947 */ /* 0x000fea000383ffff */
.L_x_4237:
[----:B-1----:R-:W-:-:S04]  /*14e70*/  IMAD.U32 R3, RZ, RZ, UR38 ;  /* 0x00000026ff037e24 */ /* 0x002fc8000f8e00ff */
[----:B------:R1:W2:Y:S03]  /*14e80*/  SYNCS.PHASECHK.TRANS64.TRYWAIT P0, [R3+URZ+0x30820], R0 ;  /* 0x03082000030075a7 */ /* 0x0002a6000800017f */
[----:B--2---:R-:W-:Y:S05]  /*14e90*/  @!P0 NANOSLEEP.SYNCS 0x989680 ;  /* 0x009896800000895d */ /* 0x004fea0003900000 */
[----:B------:R-:W2:Y:S02]  /*14ea0*/  @!P0 SYNCS.PHASECHK.TRANS64 P0, [R3+URZ+0x30820], R0 ;  /* 0x03082000030085a7 */ /* 0x000ea4000800007f */
[----:B--2---:R-:W-:Y:S05]  /*14eb0*/  @!P0 BRA `(.L_x_4237) ;  /* 0xfffffffc00ec8947 */ /* 0x004fea000383ffff */
[----:B------:R-:W-:Y:S05]  /*14ec0*/  BRA `(.L_x_4333) ;  /* 0xffffffc800547947 */ /* 0x000fea000383ffff */
.L_x_4244:
[----:B-1----:R-:W-:-:S04]  /*14ed0*/  IMAD.U32 R3, RZ, RZ, UR38 ;  /* 0x00000026ff037e24 */ /* 0x002fc8000f8e00ff */
[----:B------:R1:W2:Y:S03]  /*14ee0*/  SYNCS.PHASECHK.TRANS64.TRYWAIT P0, [R3+URZ+0x30848], R2 ;  /* 0x03084802030075a7 */ /* 0x0002a6000800017f */
[----:B--2---:R-:W-:Y:S05]  /*14ef0*/  @!P0 NANOSLEEP.SYNCS 0x989680 ;  /* 0x009896800000895d */ /* 0x004fea0003900000 */
[----:B------:R-:W2:Y:S02]  /*14f00*/  @!P0 SYNCS.PHASECHK.TRANS64 P0, [R3+URZ+0x30848], R2 ;  /* 0x03084802030085a7 */ /* 0x000ea4000800007f */
[----:B--2---:R-:W-:Y:S05]  /*14f10*/  @!P0 BRA `(.L_x_4244) ;  /* 0xfffffffc00ec8947 */ /* 0x004fea000383ffff */
[----:B------:R-:W-:Y:S05]  /*14f20*/  BRA `(.L_x_4334) ;  /* 0xffffffcc00387947 */ /* 0x000fea000383ffff */
.L_x_4251:
[----:B0-----:R-:W-:-:S04]  /*14f30*/  IMAD.U32 R3, RZ, RZ, UR38 ;  /* 0x00000026ff037e24 */ /* 0x001fc8000f8e00ff */
[----:B------:R0:W1:Y:S03]  /*14f40*/  SYNCS.PHASECHK.TRANS64.TRYWAIT P0, [R3+URZ+0x30860], R2 ;  /* 0x03086002030075a7 */ /* 0x000066000800017f */
[----:B-1----:R-:W-:Y:S05]  /*14f50*/  @!P0 NANOSLEEP.SYNCS 0x989680 ;  /* 0x009896800000895d */ /* 0x002fea0003900000 */
[----:B------:R-:W1:Y:S02]  /*14f60*/  @!P0 SYNCS.PHASECHK.TRANS64 P0, [R3+URZ+0x30860], R2 ;  /* 0x03086002030085a7 */ /* 0x000e64000800007f */
[----:B-1----:R-:W-:Y:S05]  /*14f70*/  @!P0 BRA `(.L_x_4251) ;  /* 0xfffffffc00ec8947 */ /* 0x002fea000383ffff */
[----:B------:R-:W-:Y:S05]  /*14f80*/  BRA `(.L_x_4335) ;  /* 0xffffffd000107947 */ /* 0x000fea000383ffff */
.L_x_4261:
[----:B-1----:R-:W-:-:S04]  /*14f90*/  IMAD.U32 R3, RZ, RZ, UR38 ;  /* 0x00000026ff037e24 */ /* 0x002fc8000f8e00ff */
[----:B------:R1:W2:Y:S03]  /*14fa0*/  SYNCS.PHASECHK.TRANS64.TRYWAIT P0, [R3+URZ+0x30840], R2 ;  /* 0x03084002030075a7 */ /* 0x0002a6000800017f */
[----:B--2---:R-:W-:Y:S05]  /*14fb0*/  @!P0 NANOSLEEP.SYNCS 0x989680 ;  /* 0x009896800000895d */ /* 0x004fea0003900000 */
[----:B------:R-:W2:Y:S02]  /*14fc0*/  @!P0 SYNCS.PHASECHK.TRANS64 P0, [R3+URZ+0x30840], R2 ;  /* 0x03084002030085a7 */ /* 0x000ea4000800007f */
[----:B--2---:R-:W-:Y:S05]  /*14fd0*/  @!P0 BRA `(.L_x_4261) ;  /* 0xfffffffc00ec8947 */ /* 0x004fea000383ffff */
[----:B------:R-:W-:Y:S05]  /*14fe0*/  BRA `(.L_x_4336) ;  /* 0xffffffd400687947 */ /* 0x000fea000383ffff */
.L_x_4268:
[----:B0-----:R-:W-:-:S04]  /*14ff0*/  IMAD.U32 R3, RZ, RZ, UR38 ;  /* 0x00000026ff037e24 */ /* 0x001fc8000f8e00ff */
[----:B------:R0:W1:Y:S03]  /*15000*/  SYNCS.PHASECHK.TRANS64.TRYWAIT P0, [R3+URZ+0x30868], R2 ;  /* 0x03086802030075a7 */ /* 0x000066000800017f */
[----:B-1----:R-:W-:Y:S05]  /*15010*/  @!P0 NANOSLEEP.SYNCS 0x989680 ;  /* 0x009896800000895d */ /* 0x002fea0003900000 */
[----:B------:R-:W1:Y:S02]  /*15020*/  @!P0 SYNCS.PHASECHK.TRANS64 P0, [R3+URZ+0x30868], R2 ;  /* 0x03086802030085a7 */ /* 0x000e64000800007f */
[----:B-1----:R-:W-:Y:S05]  /*15030*/  @!P0 BRA `(.L_x_4268) ;  /* 0xfffffffc00ec8947 */ /* 0x002fea000383ffff */
[----:B------:R-:W-:Y:S05]  /*15040*/  BRA `(.L_x_4337) ;  /* 0xffffffd800407947 */ /* 0x000fea000383ffff */
.L_x_4278:
[----:B-1----:R-:W-:-:S04]  /*15050*/  IMAD.U32 R3, RZ, RZ, UR38 ;  /* 0x00000026ff037e24 */ /* 0x002fc8000f8e00ff */
[----:B------:R1:W2:Y:S03]  /*15060*/  SYNCS.PHASECHK.TRANS64.TRYWAIT P0, [R3+URZ+0x30848], R2 ;  /* 0x03084802030075a7 */ /* 0x0002a6000800017f */
[----:B--2---:R-:W-:Y:S05]  /*15070*/  @!P0 NANOSLEEP.SYNCS 0x989680 ;  /* 0x009896800000895d */ /* 0x004fea0003900000 */
[----:B------:R-:W2:Y:S02]  /*15080*/  @!P0 SYNCS.PHASECHK.TRANS64 P0, [R3+URZ+0x30848], R2 ;  /* 0x03084802030085a7 */ /* 0x000ea4000800007f */
[----:B--2---:R-:W-:Y:S05]  /*15090*/  @!P0 BRA `(.L_x_4278) ;  /* 0xfffffffc00ec8947 */ /* 0x004fea000383ffff */
[----:B------:R-:W-:Y:S05]  /*150a0*/  BRA `(.L_x_4338) ;  /* 0xffffffdc00b07947 */ /* 0x000fea000383ffff */
.L_x_4285:
[----:B0-----:R-:W-:-:S04]  /*150b0*/  IMAD.U32 R3, RZ, RZ, UR38 ;  /* 0x00000026ff037e24 */ /* 0x001fc8000f8e00ff */
[----:B------:R0:W1:Y:S03]  /*150c0*/  SYNCS.PHASECHK.TRANS64.TRYWAIT P0, [R3+URZ+0x30860], R2 ;  /* 0x03086002030075a7 */ /* 0x000066000800017f */
[----:B-1----:R-:W-:Y:S05]  /*150d0*/  @!P0 NANOSLEEP.SYNCS 0x989680 ;  /* 0x009896800000895d */ /* 0x002fea0003900000 */
[----:B------:R-:W1:Y:S02]  /*150e0*/  @!P0 SYNCS.PHASECHK.TRANS64 P0, [R3+URZ+0x30860], R2 ;  /* 0x03086002030085a7 */ /* 0x000e64000800007f */
[----:B-1----:R-:W-:Y:S05]  /*150f0*/  @!P0 BRA `(.L_x_4285) ;  /* 0xfffffffc00ec8947 */ /* 0x002fea000383ffff */
[----:B------:R-:W-:Y:S05]  /*15100*/  BRA `(.L_x_4339) ;  /* 0xffffffe000847947 */ /* 0x000fea000383ffff */
.L_x_4294:
[----:B0-----:R0:W1:Y:S02]  /*15110*/  SYNCS.PHASECHK.TRANS64.TRYWAIT P0, [R3+URZ+0x30860], R2 ;  /* 0x03086002030075a7 */ /* 0x001064000800017f */
[----:B-1----:R-:W-:Y:S05]  /*15120*/  @!P0 NANOSLEEP.SYNCS 0x989680 ;  /* 0x009896800000895d */ /* 0x002fea0003900000 */
[----:B------:R-:W1:Y:S02]  /*15130*/  @!P0 SYNCS.PHASECHK.TRANS64 P0, [R3+URZ+0x30860], R2 ;  /* 0x03086002030085a7 */ /* 0x000e64000800007f */
[----:B-1----:R-:W-:Y:S05]  /*15140*/  @!P0 BRA `(.L_x_4294) ;  /* 0xfffffffc00f08947 */ /* 0x002fea000383ffff */
[----:B------:R-:W-:Y:S05]  /*15150*/  BRA `(.L_x_4340) ;  /* 0xffffffe400847947 */ /* 0x000fea000383ffff */
.L_x_4300:
[----:B0-----:R0:W1:Y:S02]  /*15160*/  SYNCS.PHASECHK.TRANS64.TRYWAIT P0, [R2+URZ+0x30820], R3 ;  /* 0x03082003020075a7 */ /* 0x001064000800017f */
[----:B-1----:R-:W-:Y:S05]  /*15170*/  @!P0 NANOSLEEP.SYNCS 0x989680 ;  /* 0x009896800000895d */ /* 0x002fea0003900000 */
[----:B------:R-:W1:Y:S02]  /*15180*/  @!P0 SYNCS.PHASECHK.TRANS64 P0, [R2+URZ+0x30820], R3 ;  /* 0x03082003020085a7 */ /* 0x000e64000800007f */
[----:B-1----:R-:W-:Y:S05]  /*15190*/  @!P0 BRA `(.L_x_4300) ;  /* 0xfffffffc00f08947 */ /* 0x002fea000383ffff */
[----:B------:R-:W-:Y:S05]  /*151a0*/  BRA `(.L_x_4341) ;  /* 0xffffffe800887947 */ /* 0x000fea000383ffff */
.L_x_4301:
        /* <DEDUP_REMOVED lines=11> */
.L_x_4343:
[----:B------:R-:W-:Y:S05]  /*15260*/  BSYNC B0 ;  /* 0x0000000000007941 */ /* 0x000fea0003800000 */
.L_x_4342:
[----:B------:R-:W-:Y:S05]  /*15270*/  BRA `(.L_x_4344) ;  /* 0xffffffe8006c7947 */ /* 0x000fea000383ffff */
.L_x_4302:
[----:B------:R-:W-:Y:S01]  /*15280*/  BSSY B0, `(.L_x_4345) ;  /* 0x0000006000007945 */ /* 0x000fe20003800000 */
[----:B------:R-:W-:-:S07]  /*15290*/  IMAD.MOV.U32 R15, RZ, RZ, -0x1 ;  /* 0xffffffffff0f7424 */ /* 0x000fce00078e00ff */
[----:B0-----:R-:W-:Y:S05]  /*152a0*/  WARPSYNC.COLLECTIVE R15, `(.L_x_4346) ;  /* 0x000000000f0c7348 */ /* 0x001fea0003c00000 */
[----:B------:R-:W-:Y:S02]  /*152b0*/  ELECT P6, UR62, PT ;  /* 0x00000000003e782f */ /* 0x000fe400038c0000 */
[----:B------:R-:W-:Y:S01]  /*152c0*/  MOV R14, UR62 ;  /* 0x0000003e000e7c02 */ /* 0x000fe20008000f00 */
[----:B0-----:R-:W-:Y:S10]  /*152d0*/  ENDCOLLECTIVE ;  /* 0x000000000000791b */ /* 0x001ff40003800000 */
.L_x_4346:
[----:B------:R-:W-:Y:S05]  /*152e0*/  BSYNC B0 ;  /* 0x0000000000007941 */ /* 0x000fea0003800000 */
.L_x_4345:
[----:B------:R-:W-:Y:S05]  /*152f0*/  BRA `(.L_x_4347) ;  /* 0xffffffe800607947 */ /* 0x000fea000383ffff */
.L_x_4304:
[----:B0-----:R0:W1:Y:S02]  /*15300*/  SYNCS.PHASECHK.TRANS64.TRYWAIT P0, [R7+URZ], R4 ;  /* 0x00000004070075a7 */ /* 0x001064000800017f */
[----:B-1----:R-:W-:Y:S05]  /*15310*/  @!P0 NANOSLEEP.SYNCS 0x989680 ;  /* 0x009896800000895d */ /* 0x002fea0003900000 */
[----:B------:R-:W1:Y:S02]  /*15320*/  @!P0 SYNCS.PHASECHK.TRANS64 P0, [R7+URZ], R4 ;  /* 0x00000004070085a7 */ /* 0x000e64000800007f */
[----:B-1----:R-:W-:Y:S05]  /*15330*/  @!P0 BRA `(.L_x_4304) ;  /* 0xfffffffc00f08947 */ /* 0x002fea000383ffff */
[----:B------:R-:W-:Y:S05]  /*15340*/  BRA `(.L_x_4348) ;  /* 0xffffffe8009c7947 */ /* 0x000fea000383ffff */
.L_x_4305:
[----:B-1----:R1:W2:Y:S02]  /*15350*/  SYNCS.PHASECHK.TRANS64.TRYWAIT P0, [R8+URZ], R5 ;  /* 0x00000005080075a7 */ /* 0x0022a4000800017f */
[----:B--2---:R-:W-:Y:S05]  /*15360*/  @!P0 NANOSLEEP.SYNCS 0x989680 ;  /* 0x009896800000895d */ /* 0x004fea0003900000 */
[----:B------:R-:W2:Y:S02]  /*15370*/  @!P0 SYNCS.PHASECHK.TRANS64 P0, [R8+URZ], R5 ;  /* 0x00000005080085a7 */ /* 0x000ea4000800007f */
[----:B--2---:R-:W-:Y:S05]  /*15380*/  @!P0 BRA `(.L_x_4305) ;  /* 0xfffffffc00f08947 */ /* 0x004fea000383ffff */
[----:B------:R-:W-:Y:S05]  /*15390*/  BRA `(.L_x_4349) ;  /* 0xffffffe800907947 */ /* 0x000fea000383ffff */
.L_x_4307:
[----:B0-----:R0:W2:Y:S02]  /*153a0*/  SYNCS.PHASECHK.TRANS64.TRYWAIT P0, [R7+URZ], R4 ;  /* 0x00000004070075a7 */ /* 0x0010a4000800017f */
[----:B--2---:R-:W-:Y:S05]  /*153b0*/  @!P0 NANOSLEEP.SYNCS 0x989680 ;  /* 0x009896800000895d */ /* 0x004fea0003900000 */
[----:B------:R-:W2:Y:S02]  /*153c0*/  @!P0 SYNCS.PHASECHK.TRANS64 P0, [R7+URZ], R4 ;  /* 0x00000004070085a7 */ /* 0x000ea4000800007f */
[----:B--2---:R-:W-:Y:S05]  /*153d0*/  @!P0 BRA `(.L_x_4307) ;  /* 0xfffffffc00f08947 */ /* 0x004fea000383ffff */
[----:B------:R-:W-:Y:S05]  /*153e0*/  BRA `(.L_x_4350) ;  /* 0xffffffe800947947 */ /* 0x000fea000383ffff */
.L_x_4351:
        /* <DEDUP_REMOVED lines=9> */
.L_x_14851:


//--------------------- .text._ZN7cutlass13device_kernelIN5flash11enable_sm90INS1_16FlashAttnFwdSm90INS1_25CollectiveMainloopFwdSm90ILi2EN4cute5tupleIJNS5_1CILi1EEES8_S8_EEENS6_IJNS7_ILi128EEENS7_ILi96EEENS7_ILi192EEEEEELi192ENS_10bfloat16_tEfNS_4arch4Sm90ELb0ELb1ELb0ELb1ELb0ELb0ELb0ELb1ELb1ELb1ELb1ELb0EEENS1_21CollectiveEpilogueFwdINS6_IJSA_SC_SB_EEES9_SE_SG_Li256ELb1ELb1ELb1ELb0EEENS1_36VarlenDynamicPersistentTileSchedulerILi128ELi96ELi256ELi128ELb1ELb1ELb1ELb1ELb0ELb1EEEEEEEEEvNT_6ParamsE --------------------------
	.section	.text._ZN7cutlass13device_kernelIN5flash11enable_sm90INS1_16FlashAttnFwdSm90INS1_25CollectiveMainloopFwdSm90ILi2EN4cute5tupleIJNS5_1CILi1EEES8_S8_EEENS6_IJNS7_ILi128EEENS7_ILi96EEENS7_ILi192EEEEEELi192ENS_10bfloat16_tEfNS_4arch4Sm90ELb0ELb1ELb0ELb1ELb0ELb0ELb0ELb1ELb1ELb1ELb1ELb0EEENS1_21CollectiveEpilogueFwdINS6_IJSA_SC_SB_EEES9_SE_SG_Li256ELb1ELb1ELb1ELb0EEENS1_36VarlenDynamicPersistentTileSchedulerILi128ELi96ELi256ELi128ELb1ELb1ELb1ELb1ELb0ELb1EEEEEEEEEvNT_6ParamsE,"ax",@progbits
	.align	128
.text._ZN7cutlass13device_kernelIN5flash11enable_sm90INS1_16FlashAttnFwdSm90INS1_25CollectiveMainloopFwdSm90ILi2EN4cute5tupleIJNS5_1CILi1EEES8_S8_EEENS6_IJNS7_ILi128EEENS7_ILi96EEENS7_ILi192EEEEEELi192ENS_10bfloat16_tEfNS_4arch4Sm90ELb0ELb1ELb0ELb1ELb0ELb0ELb0ELb1ELb1ELb1ELb1ELb0EEENS1_21CollectiveEpilogueFwdINS6_IJSA_SC_SB_EEES9_SE_SG_Li256ELb1ELb1ELb1ELb0EEENS1_36VarlenDynamicPersistentTileSchedulerILi128ELi96ELi256ELi128ELb1ELb1ELb1ELb1ELb0ELb1EEEEEEEEEvNT_6ParamsE:
        .type           _ZN7cutlass13device_kernelIN5flash11enable_sm90INS1_16FlashAttnFwdSm90INS1_25CollectiveMainloopFwdSm90ILi2EN4cute5tupleIJNS5_1CILi1EEES8_S8_EEENS6_IJNS7_ILi128EEENS7_ILi96EEENS7_ILi192EEEEEELi192ENS_10bfloat16_tEfNS_4arch4Sm90ELb0ELb1ELb0ELb1ELb0ELb0ELb0ELb1ELb1ELb1ELb1ELb0EEENS1_21CollectiveEpilogueFwdINS6_IJSA_SC_SB_EEES9_SE_SG_Li256ELb1ELb1ELb1ELb0EEENS1_36VarlenDynamicPersistentTileSchedulerILi128ELi96ELi256ELi128ELb1ELb1ELb1ELb1ELb0ELb1EEEEEEEEEvNT_6ParamsE,@function
        .size           _ZN7cutlass13device_kernelIN5flash11enable_sm90INS1_16FlashAttnFwdSm90INS1_25CollectiveMainloopFwdSm90ILi2EN4cute5tupleIJNS5_1CILi1EEES8_S8_EEENS6_IJNS7_ILi128EEENS7_ILi96EEENS7_ILi192EEEEEELi192ENS_10bfloat16_tEfNS_4arch4Sm90ELb0ELb1ELb0ELb1ELb0ELb0ELb0ELb1ELb1ELb1ELb1ELb0EEENS1_21CollectiveEpilogueFwdINS6_IJSA_SC_SB_EEES9_SE_SG_Li256ELb1ELb1ELb1ELb0EEENS1_36VarlenDynamicPersistentTileSchedulerILi128ELi96ELi256ELi128ELb1ELb1ELb1ELb1ELb0ELb1EEEEEEEEEvNT_6ParamsE,(.L_x_14852 - _ZN7cutlass13device_kernelIN5flash11enable_sm90INS1_16FlashAttnFwdSm90INS1_25CollectiveMainloopFwdSm90ILi2EN4cute5tupleIJNS5_1CILi1EEES8_S8_EEENS6_IJNS7_ILi128EEENS7_ILi96EEENS7_ILi192EEEEEELi192ENS_10bfloat16_tEfNS_4arch4Sm90ELb0ELb1ELb0ELb1ELb0ELb0ELb0ELb1ELb1ELb1ELb1ELb0EEENS1_21CollectiveEpilogueFwdINS6_IJSA_SC_SB_EEES9_SE_SG_Li256ELb1ELb1ELb1ELb0EEENS1_36VarlenDynamicPersistentTileSchedulerILi128ELi96ELi256ELi128ELb1ELb1ELb1ELb1ELb0ELb1EEEEEEEEEvNT_6ParamsE)
        .other          _ZN7cutlass13device_kernelIN5flash11enable_sm90INS1_16FlashAttnFwdSm90INS1_25CollectiveMainloopFwdSm90ILi2EN4cute5tupleIJNS5_1CILi1EEES8_S8_EEENS6_IJNS7_ILi128EEENS7_ILi96EEENS7_ILi192EEEEEELi192ENS_10bfloat16_tEfNS_4arch4Sm90ELb0ELb1ELb0ELb1ELb0ELb0ELb0ELb1ELb1ELb1ELb1ELb0EEENS1_21CollectiveEpilogueFwdINS6_IJSA_SC_SB_EEES9_SE_SG_Li256ELb1ELb1ELb1ELb0EEENS1_36VarlenDynamicPersistentTileSchedulerILi128ELi96ELi256ELi128ELb1ELb1ELb1ELb1ELb0ELb1EEEEEEEEEvNT_6ParamsE,@"STO_CUDA_ENTRY STV_DEFAULT"
_ZN7cutlass13device_kernelIN5flash11enable_sm90INS1_16FlashAttnFwdSm90INS1_25CollectiveMainloopFwdSm90ILi2EN4cute5tupleIJNS5_1CILi1EEES8_S8_EEENS6_IJNS7_ILi128EEENS7_ILi96EEENS7_ILi192EEEEEELi192ENS_10bfloat16_tEfNS_4arch4Sm90ELb0ELb1ELb0ELb1ELb0ELb0ELb0ELb1ELb1ELb1ELb1ELb0EEENS1_21CollectiveEpilogueFwdINS6_IJSA_SC_SB_EEES9_SE_SG_Li256ELb1ELb1ELb1ELb0EEENS1_36VarlenDynamicPersistentTileSchedulerILi128ELi96ELi256ELi128ELb1ELb1ELb1ELb1ELb0ELb1EEEEEEEEEvNT_6ParamsE:
        /* <DEDUP_REMOVED lines=18> */
.L_x_4353:
[----:B------:R-:W-:Y:S05]  /*0120*/  BSYNC B0 ;  /* 0x0000000000007941 */ /* 0x000fea0003800000 */
.L_x_4352:
        /* <DEDUP_REMOVED lines=41> */
.L_x_4354:
        /* <DEDUP_REMOVED lines=22> */
.L_x_4355:
        /* <DEDUP_REMOVED lines=18> */
.L_x_4356:
        /* <DEDUP_REMOVED lines=22> */
.L_x_4357:
        /* <DEDUP_REMOVED lines=22> */
.L_x_4358:
        /* <DEDUP_REMOVED lines=8> */
.L_x_4360:
        /* <DEDUP_REMOVED lines=20> */
[----:B------:R-:W-:Y:S02]  /*0ac0*/  R2UR UR6, R11 ;  /* 0x000000000b0672ca */ /* 0x000fe400000e0000 */
[----:B--2---:R-:W-:Y:S02]  /*0ad0*/  R2UR UR4, R0 ;  /* 0x00000000000472ca */ /* 0x004fe400000e0000 */
[----:B------:R-:W-:-:S04]  /*0ae0*/  SHF.R.S32.HI R0, RZ, 0x1f, R12 ;  /* 0x0000001fff007819 */ /* 0x000fc8000001140c */
[CC--:B0-----:R-:W-:Y:S02]  /*0af0*/  LEA.HI R2, R0.reuse, R12.reuse, RZ, 0x7 ;  /* 0x0000000c00027211 */ /* 0x0c1fe400078f38ff */
[-C--:B------:R-:W-:Y:S02]  /*0b00*/  LEA.HI R4, R0, R12.reuse, RZ, 0x5 ;  /* 0x0000000c00047211 */ /* 0x080fe400078f28ff */
[----:B------:R-:W-:Y:S02]  /*0b10*/  LOP3.LUT R223, R2, 0xffffff80, RZ, 0xc0, !PT ;  /* 0xffffff8002df7812 */ /* 0x000fe400078ec0ff */
[----:B------:R-:W-:Y:S01]  /*0b20*/  LEA.HI R3, R0, R12, RZ, 0x4 ;  /* 0x0000000c00037211 */ /* 0x000fe200078f20ff */
[----:B------:R-:W-:Y:S01]  /*0b30*/  IMAD.SHL.U32 R5, R4, 0x20, RZ ;  /* 0x0000002004057824 */ /* 0x000fe200078e00ff */
[----:B------:R-:W-:Y:S01]  /*0b40*/  SHF.R.S32.HI R11, RZ, 0x7, R2 ;  /* 0x00000007ff0b7819 */ /* 0x000fe20000011402 */
[----:B------:R-:W-:Y:S01]  /*0b50*/  IMAD.IADD R223, R12, 0x1, -R223 ;  /* 0x000000010cdf7824 */ /* 0x000fe200078e0adf */
[----:B------:R-:W-:Y:S01]  /*0b60*/  LOP3.LUT R4, R3, 0x3fffff0, RZ, 0xc0, !PT ;  /* 0x03fffff003047812 */ /* 0x000fe200078ec0ff */
[----:B------:R-:W-:Y:S01]  /*0b70*/  ULOP3.LUT UR4, UR4, 0x1, URZ, 0xfc, !UPT ;  /* 0x0000000104047892 */ /* 0x000fe2000f8efc3f */
[----:B------:R-:W-:-:S02]  /*0b80*/  SHF.R.S32.HI R6, RZ, 0x4, R3 ;  /* 0x00000004ff067819 */ /* 0x000fc40000011403 */
[----:B------:R-:W-:Y:S01]  /*0b90*/  SHF.R.S32.HI R8, RZ, 0x1f, R223 ;  /* 0x0000001fff087819 */ /* 0x000fe200000114df */
[----:B------:R-:W-:Y:S01]  /*0ba0*/  IMAD.IADD R4, R12, 0x1, -R4 ;  /* 0x000000010c047824 */ /* 0x000fe200078e0a04 */
[----:B------:R-:W-:Y:S02]  /*0bb0*/  LOP3.LUT R5, R5, 0xfffffc00, RZ, 0xc0, !PT ;  /* 0xfffffc0005057812 */ /* 0x000fe400078ec0ff */
[----:B------:R-:W-:Y:S02]  /*0bc0*/  LEA.HI R7, R8, R223, RZ, 0x2 ;  /* 0x000000df08077211 */ /* 0x000fe400078f10ff */
[----:B------:R-:W-:Y:S01]  /*0bd0*/  LEA.HI R3, R3, R6, RZ, 0x1 ;  /* 0x0000000603037211 */ /* 0x000fe200078f08ff */
[----:B------:R-:W-:Y:S01]  /*0be0*/  IMAD R4, R4, 0x40, R5 ;  /* 0x0000004004047824 */ /* 0x000fe200078e0205 */
[--C-:B------:R-:W-:Y:S02]  /*0bf0*/  SHF.R.S32.HI R9, RZ, 0x2, R7.reuse ;  /* 0x00000002ff097819 */ /* 0x100fe40000011407 */
[----:B------:R-:W-:-:S02]  /*0c00*/  SHF.R.S32.HI R10, RZ, 0x1f, R7 ;  /* 0x0000001fff0a7819 */ /* 0x000fc40000011407 */
[----:B------:R-:W-:Y:S02]  /*0c10*/  LOP3.LUT R3, R3, 0x1ffffffe, RZ, 0xc0, !PT ;  /* 0x1ffffffe03037812 */ /* 0x000fe400078ec0ff */
[----:B------:R-:W-:Y:S02]  /*0c20*/  LEA.HI R5, R0, R12, RZ, 0x2 ;  /* 0x0000000c00057211 */ /* 0x000fe400078f10ff */
[----:B------:R-:W-:Y:S01]  /*0c30*/  LEA.HI R10, R10, R9, RZ, 0x3 ;  /* 0x000000090a0a7211 */ /* 0x000fe200078f18ff */
[----:B------:R-:W-:Y:S01]  /*0c40*/  IMAD.IADD R3, R6, 0x1, -R3 ;  /* 0x0000000106037824 */ /* 0x000fe200078e0a03 */
[----:B------:R-:W-:Y:S02]  /*0c50*/  LOP3.LUT R5, R5, 0xfffffffc, RZ, 0xc0, !PT ;  /* 0xfffffffc05057812 */ /* 0x000fe400078ec0ff */
[----:B------:R-:W-:Y:S01]  /*0c60*/  LOP3.LUT R10, R10, 0xfffffff8, RZ, 0xc0, !PT ;  /* 0xfffffff80a0a7812 */ /* 0x000fe200078ec0ff */
[----:B------:R-:W-:Y:S01]  /*0c70*/  IMAD R3, R3, 0x8, R4 ;  /* 0x0000000803037824 */ /* 0x000fe200078e0204 */
[----:B------:R-:W-:Y:S01]  /*0c80*/  LEA.HI R8, R8, R223, RZ, 0x5 ;  /* 0x000000df08087211 */ /* 0x000fe200078f28ff */
[----:B------:R-:W-:Y:S01]  /*0c90*/  IMAD.IADD R5, R12, 0x1, -R5 ;  /* 0x000000010c057824 */ /* 0x000fe200078e0a05 */
[----:B------:R-:W-:Y:S01]  /*0ca0*/  LEA.HI R2, R2, R11, RZ, 0x1 ;  /* 0x0000000b02027211 */ /* 0x000fe200078f08ff */
[----:B------:R-:W-:Y:S01]  /*0cb0*/  IMAD.IADD R9, R9, 0x1, -R10 ;  /* 0x0000000109097824 */ /* 0x000fe200078e0a0a */
[----:B------:R-:W-:Y:S01]  /*0cc0*/  LOP3.LUT R6, R7, 0x7ffffffc, RZ, 0xc0, !PT ;  /* 0x7ffffffc07067812 */ /* 0x000fe200078ec0ff */
[----:B------:R0:W-:Y:S01]  /*0cd0*/  STL [R1+0x2c], R3 ;  /* 0x00002c0301007387 */ /* 0x0001e20000100800 */
[----:B------:R-:W-:-:S02]  /*0ce0*/  SHF.R.S32.HI R8, RZ, 0x5, R8 ;  /* 0x00000005ff087819 */ /* 0x000fc40000011408 */
[----:B------:R-:W-:Y:S01]  /*0cf0*/  LOP3.LUT R2, R2, 0x3fffffe, RZ, 0xc0, !PT ;  /* 0x03fffffe02027812 */ /* 0x000fe200078ec0ff */
[----:B------:R-:W-:Y:S01]  /*0d00*/  IMAD.IADD R6, R223, 0x1, -R6 ;  /* 0x00000001df067824 */ /* 0x000fe200078e0a06 */
[----:B------:R-:W-:Y:S01]  /*0d10*/  LEA.HI R0, R0, R12, RZ, 0x3 ;  /* 0x0000000c00007211 */ /* 0x000fe200078f18ff */
[----:B------:R-:W-:Y:S02]  /*0d20*/  IMAD R9, R8, 0x10, R9 ;  /* 0x0000001008097824 */ /* 0x000fe400078e0209 */
[----:B------:R-:W-:Y:S01]  /*0d30*/  IMAD.IADD R2, R11, 0x1, -R2 ;  /* 0x000000010b027824 */ /* 0x000fe200078e0a02 */
[----:B------:R-:W-:Y:S01]  /*0d40*/  LOP3.LUT R193, R0, 0xfffffff8, RZ, 0xc0, !PT ;  /* 0xfffffff800c17812 */ /* 0x000fe200078ec0ff */
[----:B------:R-:W-:Y:S01]  /*0d50*/  IMAD.SHL.U32 R19, R6, 0x2, RZ ;  /* 0x0000000206137824 */ /* 0x000fe200078e00ff */
[----:B0-----:R-:W-:Y:S01]  /*0d60*/  LEA.HI R3, R5, R5, RZ, 0x1 ;  /* 0x0000000505037211 */ /* 0x001fe200078f08ff */
[----:B------:R-:W-:Y:S01]  /*0d70*/  IMAD R2, R2, 0x40, R9 ;  /* 0x0000004002027824 */ /* 0x000fe200078e0209 */
[----:B------:R-:W-:Y:S01]  /*0d80*/  SHF.R.S32.HI R220, RZ, 0x3, R0 ;  /* 0x00000003ffdc7819 */ /* 0x000fe20000011400 */
[----:B------:R-:W-:Y:S01]  /*0d90*/  IMAD.IADD R193, R12, 0x1, -R193 ;  /* 0x000000010cc17824 */ /* 0x000fe200078e0ac1 */
[----:B------:R-:W-:Y:S01]  /*0da0*/  LOP3.LUT R4, R3, 0x1ffffffe, RZ, 0xc0, !PT ;  /* 0x1ffffffe03047812 */ /* 0x000fe200078ec0ff */
[----:B------:R-:W-:Y:S01]  /*0db0*/  IMAD.U32 R3, RZ, RZ, UR4 ;  /* 0x00000004ff037e24 */ /* 0x000fe2000f8e00ff */
[----:B------:R-:W-:Y:S01]  /*0dc0*/  STL [R1+0x28], R2 ;  /* 0x0000280201007387 */ /* 0x000fe20000100800 */
[C---:B------:R-:W-:Y:S01]  /*0dd0*/  VIADD R219, R19.reuse, 0x8 ;  /* 0x0000000813db7836 */ /* 0x040fe20000000000 */
[----:B------:R-:W-:Y:S01]  /*0de0*/  UMOV UR4, URZ ;  /* 0x0000003f00047c82 */ /* 0x000fe20008000000 */
[C---:B------:R-:W-:Y:S01]  /*0df0*/  VIADD R218, R19.reuse, 0x10 ;  /* 0x0000001013da7836 */ /* 0x040fe20000000000 */
[----:B------:R0:W-:Y:S01]  /*0e00*/  STL [R1+0x30], R3 ;  /* 0x0000300301007387 */ /* 0x0001e20000100800 */
[----:B------:R-:W-:-:S02]  /*0e10*/  VIADD R217, R19, 0x18 ;  /* 0x0000001813d97836 */ /* 0x000fc40000000000 */
[C---:B------:R-:W-:Y:S02]  /*0e20*/  VIADD R216, R19.reuse, 0x20 ;  /* 0x0000002013d87836 */ /* 0x040fe40000000000 */
[C---:B------:R-:W-:Y:S01]  /*0e30*/  VIADD R215, R19.reuse, 0x28 ;  /* 0x0000002813d77836 */ /* 0x040fe20000000000 */
[----:B------:R-:W-:Y:S01]  /*0e40*/  SHF.R.S32.HI R0, RZ, 0x1f, R217 ;  /* 0x0000001fff007819 */ /* 0x000fe200000114d9 */
[C---:B------:R-:W-:Y:S02]  /*0e50*/  VIADD R214, R19.reuse, 0x30 ;  /* 0x0000003013d67836 */ /* 0x040fe40000000000 */
        /* <DEDUP_REMOVED lines=34> */
[----:B------:R-:W-:Y:S01]  /*1080*/  IMAD.IADD R4, R5, 0x1, -R4 ;  /* 0x0000000105047824 */ /* 0x000fe200078e0a04 */
[----:B------:R-:W-:Y:S01]  /*1090*/  SHF.R.S32.HI R5, RZ, 0x1f, R219 ;  /* 0x0000001fff057819 */ /* 0x000fe200000114db */
[----:B------:R-:W-:Y:S01]  /*10a0*/  IMAD.SHL.U32 R22, R193, 0x8, RZ ;  /* 0x00000008c1167824 */ /* 0x000fe200078e00ff */
[----:B------:R-:W-:Y:S01]  /*10b0*/  SHF.R.S32.HI R5, RZ, 0x1f, R216 ;  /* 0x0000001fff057819 */ /* 0x000fe200000114d8 */
[----:B------:R-:W-:Y:S01]  /*10c0*/  IMAD.U32 R222, RZ, RZ, UR4 ;  /* 0x00000004ffde7e24 */ /* 0x000fe2000f8e00ff */
[----:B------:R-:W-:Y:S01]  /*10d0*/  SHF.R.S32.HI R5, RZ, 0x1f, R213 ;  /* 0x0000001fff057819 */ /* 0x000fe200000114d5 */
[----:B------:R-:W-:Y:S01]  /*10e0*/  VIADD R192, R22, 0x80 ;  /* 0x0000008016c07836 */ /* 0x000fe20000000000 */
[----:B------:R-:W-:Y:S01]  /*10f0*/  SHF.R.S32.HI R225, RZ, 0x1f, R198 ;  /* 0x0000001fffe17819 */ /* 0x000fe200000114c6 */
[----:B------:R-:W-:Y:S01]  /*1100*/  IMAD R23, R4, 0x8, R2 ;  /* 0x0000000804177824 */ /* 0x000fe200078e0202 */
[----:B------:R-:W-:-:S07]  /*1110*/  SHF.R.S32.HI R224, RZ, 0x1f, R197 ;  /* 0x0000001fffe07819 */ /* 0x000fce00000114c5 */
.L_x_4464:
[----:B------:R-:W-:Y:S01]  /*1120*/  ULDC.64 UR8, c[0x0][0xa28] ;  /* 0x00028a0000087ab9 */ /* 0x000fe20000000a00 */
[----:B0---4-:R-:W0:Y:S01]  /*1130*/  LDC.64 R8, c[0x0][0x418] ;  /* 0x00010600ff087b82 */ /* 0x011e220000000a00 */
[----:B------:R-:W-:Y:S01]  /*1140*/  UISETP.NE.U32.AND UP0, UPT, UR8, URZ, UPT ;  /* 0x0000003f0800728c */ /* 0x000fe2000bf05070 */
[----:B-1-3--:R-:W-:Y:S01]  /*1150*/  IMAD.MOV.U32 R7, RZ, RZ, RZ ;  /* 0x000000ffff077224 */ /* 0x00afe200078e00ff */
[----:B------:R-:W-:Y:S02]  /*1160*/  ULDC.64 UR12, c[0x0][0x208] ;  /* 0x00008200000c7ab9 */ /* 0x000fe40000000a00 */
[----:B------:R-:W-:-:S03]  /*1170*/  UISETP.NE.AND.EX UP0, UPT, UR9, URZ, UPT, UP0 ;  /* 0x0000003f0900728c */ /* 0x000fc6000bf05300 */
[----:B------:R-:W-:Y:S01]  /*1180*/  ULDC.64 UR8, c[0x0][0xa18] ;  /* 0x0002860000087ab9 */ /* 0x000fe20000000a00 */
[----:B------:R-:W1:Y:S01]  /*1190*/  LDC R17, c[0x0][0x288] ;  /* 0x0000a200ff117b82 */ /* 0x000e620000000800 */
[----:B------:R-:W-:Y:S01]  /*11a0*/  UISETP.NE.U32.AND UP1, UPT, UR8, URZ, UPT ;  /* 0x0000003f0800728c */ /* 0x000fe2000bf25070 */
[----:B------:R-:W-:-:S03]  /*11b0*/  PLOP3.LUT P0, PT, PT, PT, UP0, 0x80, 0x0 ;  /* 0x000000000000781c */ /* 0x000fc60003f0f008 */
[----:B------:R-:W-:-:S03]  /*11c0*/  UISETP.NE.AND.EX UP1, UPT, UR9, URZ, UPT, UP1 ;  /* 0x0000003f0900728c */ /* 0x000fc6000bf25310 */
[----:B------:R-:W-:Y:S01]  /*11d0*/  @UP0 ULDC.64 UR8, c[0x0][0xa28] ;  /* 0x00028a0000080ab9 */ /* 0x000fe20000000a00 */
[----:B--2---:R-:W2:Y:S01]  /*11e0*/  LDC R0, c[0x0][0x424] ;  /* 0x00010900ff007b82 */ /* 0x004ea20000000800 */
[----:B------:R-:W-:Y:S01]  /*11f0*/  @UP0 UIMAD.WIDE UR8, UR6, 0x4, UR8 ;  /* 0x00000004060808a5 */ /* 0x000fe2000f8e0208 */
[----:B------:R-:W-:-:S05]  /*1200*/  PLOP3.LUT P2, PT, PT, PT, UP1, 0x80, 0x0 ;  /* 0x000000000000781c */ /* 0x000fca0003f4f018 */
[----:B------:R-:W-:Y:S01]  /*1210*/  @UP1 ULDC.64 UR10, c[0x0][0xa18] ;  /* 0x00028600000a1ab9 */ /* 0x000fe20000000a00 */
[----:B------:R-:W-:Y:S01]  /*1220*/  IMAD.U32 R2, RZ, RZ, UR8 ;  /* 0x00000008ff027e24 */ /* 0x000fe2000f8e00ff */
[----:B------:R-:W3:Y:S01]  /*1230*/  LDC R11, c[0x0][0x2f0] ;  /* 0x0000bc00ff0b7b82 */ /* 0x000ee20000000800 */
[----:B------:R-:W-:Y:S01]  /*1240*/  IMAD.U32 R3, RZ, RZ, UR9 ;  /* 0x00000009ff037e24 */ /* 0x000fe2000f8e00ff */
[----:B------:R-:W-:Y:S02]  /*1250*/  @UP1 UIMAD.WIDE UR8, UR6, 0x4, UR10 ;  /* 0x00000004060818a5 */ /* 0x000fe4000f8e020a */
[----:B------:R-:W-:Y:S02]  /*1260*/  ULOP3.LUT UR4, UR7, 0xff000000, URZ, 0xc0, !UPT ;  /* 0xff00000007047892 */ /* 0x000fe4000f8ec03f */
[----:B------:R4:W5:Y:S01]  /*1270*/  @P0 LDG.E R7, desc[UR12][R2.64] ;  /* 0x0000000c02070981 */ /* 0x000962000c1e1900 */
[----:B------:R-:W-:Y:S01]  /*1280*/  ULDC.64 UR10, c[0x0][0xa20] ;  /* 0x00028800000a7ab9 */ /* 0x000fe20000000a00 */
[----:B------:R-:W-:Y:S01]  /*1290*/  IMAD.U32 R4, RZ, RZ, UR8 ;  /* 0x00000008ff047e24 */ /* 0x000fe2000f8e00ff */
[----:B------:R-:W-:Y:S01]  /*12a0*/  ULOP3.LUT UR8, UR7, 0xff0000, URZ, 0xc0, !UPT ;  /* 0x00ff000007087892 */ /* 0x000fe2000f8ec03f */
[----:B------:R-:W-:Y:S01]  /*12b0*/  IMAD.U32 R5, RZ, RZ, UR9 ;  /* 0x00000009ff057e24 */ /* 0x000fe2000f8e00ff */
[----:B------:R-:W-:Y:S01]  /*12c0*/  USHF.R.U32.HI UR4, URZ, 0x8, UR4 ;  /* 0x000000083f047899 */ /* 0x000fe20008011604 */
[----:B0-----:R-:W-:-:S03]  /*12d0*/  ISETP.NE.U32.AND P0, PT, R8, RZ, PT ;  /* 0x000000ff0800720c */ /* 0x001fc60003f05070 */
[----:B------:R-:W-:Y:S01]  /*12e0*/  ULEA.HI UR8, UR8, UR4, URZ, 0x10 ;  /* 0x0000000408087291 */ /* 0x000fe2000f8f803f */
[----:B------:R-:W-:Y:S01]  /*12f0*/  ISETP.NE.U32.AND P1, PT, RZ, UR10, PT ;  /* 0x0000000aff007c0c */ /* 0x000fe2000bf25070 */
[----:B------:R-:W-:Y:S01]  /*1300*/  ULOP3.LUT UR4, UR7, 0xffff, URZ, 0xc0, !UPT ;  /* 0x0000ffff07047892 */ /* 0x000fe2000f8ec03f */
[----:B------:R-:W-:Y:S01]  /*1310*/  ISETP.NE.AND.EX P0, PT, R9, RZ, PT, P0 ;  /* 0x000000ff0900720c */ /* 0x000fe20003f05300 */
[----:B-1----:R4:W5:Y:S01]  /*1320*/  @P2 LDG.E R17, desc[UR12][R4.64] ;  /* 0x0000000c04112981 */ /* 0x002962000c1e1900 */
[----:B------:R-:W-:Y:S02]  /*1330*/  ISETP.NE.AND.EX P1, PT, RZ, UR11, PT, P1 ;  /* 0x0000000bff007c0c */ /* 0x000fe4000bf25310 */
[----:B--2---:R-:W-:Y:S01]  /*1340*/  SEL R0, R0, 0x1, P0 ;  /* 0x0000000100007807 */ /* 0x004fe20000000000 */
[----:B------:R-:W-:Y:S01]  /*1350*/  IMAD.U32 R196, RZ, RZ, UR4 ;  /* 0x00000004ffc47e24 */ /* 0x000fe2000f8e00ff */
[----:B----4-:R-:W-:Y:S09]  /*1360*/  @P2 BRA `(.L_x_4361) ;  /* 0x0000000000302947 */ /* 0x010ff20003800000 */
        /* <DEDUP_REMOVED lines=9> */
[----:B-----5:R-:W2:Y:S04]  /*1400*/  LDG.E R17, desc[UR12][R2.64] ;  /* 0x0000000c02117981 */ /* 0x020ea8000c1e1900 */
[----:B------:R-:W2:Y:S02]  /*1410*/  LDG.E R4, desc[UR12][R2.64+0x4] ;  /* 0x0000040c02047981 */ /* 0x000ea4000c1e1900 */
[----:B--2---:R-:W-:-:S07]  /*1420*/  IMAD.IADD R17, R4, 0x1, -R17 ;  /* 0x0000000104117824 */ /* 0x004fce00078e0a11 */
.L_x_4361:
[----:B---3--:R-:W-:Y:S02]  /*1430*/  IMAD R16, R0, R11, RZ ;  /* 0x0000000b00107224 */ /* 0x008fe400078e02ff */
[----:B------:R-:W-:Y:S01]  /*1440*/  IMAD.U32 R221, RZ, RZ, UR6 ;  /* 0x00000006ffdd7e24 */ /* 0x000fe2000f8e00ff */
[----:B------:R-:W-:Y:S06]  /*1450*/  @!P1 BRA `(.L_x_4362) ;  /* 0x00000000001c9947 */ /* 0x000fec0003800000 */
[----:B------:R-:W-:Y:S01]  /*1460*/  ULDC.64 UR10, c[0x0][0xa20] ;  /* 0x00028800000a7ab9 */ /* 0x000fe20000000a00 */
[----:B------:R-:W-:Y:S01]  /*1470*/  ULDC.64 UR12, c[0x0][0x208] ;  /* 0x00008200000c7ab9 */ /* 0x000fe20000000a00 */
[----:B------:R-:W-:-:S06]  /*1480*/  UIMAD.WIDE UR6, UR6, 0x4, UR10 ;  /* 0x00000004060678a5 */ /* 0x000fcc000f8e020a */
[----:B------:R-:W-:Y:S02]  /*1490*/  IMAD.U32 R2, RZ, RZ, UR6 ;  /* 0x00000006ff027e24 */ /* 0x000fe4000f8e00ff */
[----:B------:R-:W-:-:S05]  /*14a0*/  IMAD.U32 R3, RZ, RZ, UR7 ;  /* 0x00000007ff037e24 */ /* 0x000fca000f8e00ff */
[----:B------:R0:W5:Y:S01]  /*14b0*/  LDG.E R16, desc[UR12][R2.64] ;  /* 0x0000000c02107981 */ /* 0x000162000c1e1900 */
[----:B------:R-:W-:Y:S05]  /*14c0*/  BRA `(.L_x_4363) ;  /* 0x0000000000307947 */ /* 0x000fea0003800000 */
.L_x_4362:
        /* <DEDUP_REMOVED lines=10> */
[----:B------:R-:W2:Y:S02]  /*1570*/  LDG.E R5, desc[UR12][R2.64+0x4] ;  /* 0x0000040c02057981 */ /* 0x000ea4000c1e1900 */
[----:B--2---:R-:W-:-:S07]  /*1580*/  IMAD.IADD R16, R5, 0x1, -R16 ;  /* 0x0000000105107824 */ /* 0x004fce00078e0a10 */
.L_x_4363:
[----:B------:R-:W-:Y:S01]  /*1590*/  ULDC UR4, c[0x0][0x448] ;  /* 0x0001120000047ab9 */ /* 0x000fe20000000800 */
[----:B-----5:R-:W-:Y:S01]  /*15a0*/  IMAD.IADD R16, R16, 0x1, -R7 ;  /* 0x0000000110107824 */ /* 0x020fe200078e0a07 */
[----:B------:R-:W-:Y:S02]  /*15b0*/  UISETP.NE.AND UP0, UPT, UR4, 0x1, UPT ;  /* 0x000000010400788c */ /* 0x000fe4000bf05270 */
[----:B------:R-:W-:Y:S02]  /*15c0*/  USHF.L.U32 UR39, UR5, 0x7, URZ ;  /* 0x0000000705277899 */ /* 0x000fe4000800063f */
[----:B------:R-:W-:Y:S01]  /*15d0*/  IADD3 R0, R16, 0x1, -R17 ;  /* 0x0000000110007810 */ /* 0x000fe20007ffe811 */
[----:B------:R-:W-:Y:S01]  /*15e0*/  ULDC.64 UR4, c[0x0][0x9e0] ;  /* 0x0002780000047ab9 */ /* 0x000fe20000000a00 */
[----:B------:R-:W-:Y:S02]  /*15f0*/  UIADD3 UR9, UR39, 0x7f, URZ ;  /* 0x0000007f27097890 */ /* 0x000fe4000fffe03f */
[----:B------:R-:W-:Y:S01]  /*1600*/  R2UR UR10, R0 ;  /* 0x00000000000a72ca */ /* 0x000fe200000e0000 */
[----:B------:R-:W-:-:S02]  /*1610*/  UISETP.GE.AND UP1, UPT, UR5, 0x1, UPT ;  /* 0x000000010500788c */ /* 0x000fc4000bf26270 */
[----:B------:R-:W-:Y:S01]  /*1620*/  @UP0 ULDC UR6, c[0x0][0x44c] ;  /* 0x0001130000060ab9 */ /* 0x000fe20000000800 */
[----:B------:R-:W-:Y:S01]  /*1630*/  @UP0 ULDC UR11, c[0x0][0x450] ;  /* 0x00011400000b0ab9 */ /* 0x000fe20000000800 */
[----:B------:R-:W-:Y:S02]  /*1640*/  UIMAD.WIDE.U32 UR6, UR9, UR6, URZ ;  /* 0x00000006090672a5 */ /* 0x000fe4000f8e003f */
[----:B------:R-:W-:Y:S02]  /*1650*/  PLOP3.LUT P1, PT, PT, PT, UP1, 0x80, 0x0 ;  /* 0x000000000000781c */ /* 0x000fe40003f2f018 */
        /* <DEDUP_REMOVED lines=15> */
.L_x_4365:
[----:B------:R-:W-:-:S11]  /*1750*/  UISETP.NE.AND UP1, UPT, UR5, 0x1, UPT ;  /* 0x000000010500788c */ /* 0x000fd6000bf25270 */
[----:B------:R-:W-:Y:S02]  /*1760*/  @UP1 ULDC.64 UR10, c[0x0][0x9e8] ;  /* 0x00027a00000a1ab9 */ /* 0x000fe40000000a00 */
[----:B------:R-:W-:-:S04]  /*1770*/  UIMAD.WIDE.U32 UR6, UR4, UR10, URZ ;  /* 0x0000000a040672a5 */ /* 0x000fc8000f8e003f */
[----:B------:R-:W-:-:S12]  /*1780*/  @UP1 USHF.R.U32.HI UR4, URZ, UR11, UR7 ;  /* 0x0000000b3f041299 */ /* 0x000fd80008011607 */
.L_x_4366:
[----:B------:R-:W-:-:S06]  /*1790*/  UIMAD UR4, UR4, UR5, UR5 ;  /* 0x00000005040472a4 */ /* 0x000fcc000f8e0205 */
[----:B------:R-:W-:-:S07]  /*17a0*/  VIMNMX R0, R0, UR4, PT ;  /* 0x0000000400007c48 */ /* 0x000fce000bfe0100 */
.L_x_4364:
[----:B------:R-:W-:Y:S01]  /*17b0*/  IMAD.IADD R77, R16, 0x1, -R17 ;  /* 0x00000001104d7824 */ /* 0x000fe200078e0a11 */
[----:B------:R-:W-:Y:S01]  /*17c0*/  @UP0 ULDC UR6, c[0x0][0x44c] ;  /* 0x0001130000060ab9 */ /* 0x000fe20000000800 */
[----:B0-----:R-:W-:Y:S01]  /*17d0*/  VIADD R2, R0, 0x5f ;  /* 0x0000005f00027836 */ /* 0x001fe20000000000 */
[----:B------:R-:W-:Y:S01]  /*17e0*/  UIMAD.WIDE.U32 UR6, UR39, UR6, URZ ;  /* 0x00000006270672a5 */ /* 0x000fe2000f8e003f */
[----:B------:R-:W-:Y:S01]  /*17f0*/  VIADD R0, R16, 0x5f ;  /* 0x0000005f10007836 */ /* 0x000fe20000000000 */
        /* <DEDUP_REMOVED lines=25> */
.L_x_4368:
[----:B------:R-:W-:-:S11]  /*1990*/  UISETP.NE.AND UP0, UPT, UR5, 0x1, UPT ;  /* 0x000000010500788c */ /* 0x000fd6000bf05270 */
[----:B------:R-:W-:Y:S02]  /*19a0*/  @UP0 ULDC.64 UR10, c[0x0][0x9e8] ;  /* 0x00027a00000a0ab9 */ /* 0x000fe40000000a00 */
[----:B------:R-:W-:-:S04]  /*19b0*/  UIMAD.WIDE.U32 UR6, UR4, UR10, URZ ;  /* 0x0000000a040672a5 */ /* 0x000fc8000f8e003f */
[----:B------:R-:W-:-:S12]  /*19c0*/  @UP0 USHF.R.U32.HI UR4, URZ, UR11, UR7 ;  /* 0x0000000b3f040299 */ /* 0x000fd80008011607 */
.L_x_4369:
[----:B------:R-:W-:-:S04]  /*19d0*/  UIMAD UR4, UR4, UR5, URZ ;  /* 0x00000005040472a4 */ /* 0x000fc8000f8e023f */
[----:B------:R-:W-:-:S04]  /*19e0*/  UISETP.LT.AND UP0, UPT, UR9, UR4, UPT ;  /* 0x000000040900728c */ /* 0x000fc8000bf01270 */
[----:B------:R-:W-:-:S12]  /*19f0*/  USEL UR9, UR9, UR4, !UP0 ;  /* 0x0000000409097287 */ /* 0x000fd8000c000000 */
.L_x_4367:
[----:B------:R-:W-:Y:S02]  /*1a00*/  UIMAD.WIDE UR4, UR9, 0x2aaaaaab, URZ ;  /* 0x2aaaaaab090478a5 */ /* 0x000fe4000f8e023f */
[----:B------:R-:W-:Y:S02]  /*1a10*/  ULOP3.LUT UR6, UR8, 0xff, URZ, 0xc0, !UPT ;  /* 0x000000ff08067892 */ /* 0x000fe4000f8ec03f */
[----:B------:R-:W-:-:S04]  /*1a20*/  USHF.R.U32.HI UR4, URZ, 0x1f, UR5 ;  /* 0x0000001f3f047899 */ /* 0x000fc80008011605 */
[----:B------:R-:W-:Y:S01]  /*1a30*/  ULEA.HI.SX32 UR4, UR5, UR4, 0x1c ;  /* 0x0000000405047291 */ /* 0x000fe2000f8fe23f */
[----:B------:R-:W-:Y:S01]  /*1a40*/  IMAD.U32 R195, RZ, RZ, UR6 ;  /* 0x00000006ffc37e24 */ /* 0x000fe2000f8e00ff */
[----:B------:R-:W-:Y:S02]  /*1a50*/  USHF.R.U32.HI UR5, URZ, 0x10, UR8 ;  /* 0x000000103f057899 */ /* 0x000fe40008011608 */
[----:B------:R-:W-:-:S04]  /*1a60*/  UISETP.LT.AND UP0, UPT, URZ, UR4, UPT ;  /* 0x000000043f00728c */ /* 0x000fc8000bf01270 */
[----:B------:R-:W-:Y:S01]  /*1a70*/  USEL UR61, URZ, UR4, !UP0 ;  /* 0x000000043f3d7287 */ /* 0x000fe2000c000000 */
[----:B------:R-:W-:Y:S02]  /*1a80*/  IMAD.U32 R194, RZ, RZ, UR5 ;  /* 0x00000005ffc27e24 */ /* 0x000fe4000f8e00ff */
[----:B------:R-:W-:-:S03]  /*1a90*/  UMOV UR4, URZ ;  /* 0x0000003f00047c82 */ /* 0x000fc60008000000 */
[----:B------:R-:W-:-:S13]  /*1aa0*/  ISETP.GT.AND P0, PT, R76, UR61, PT ;  /* 0x0000003d4c007c0c */ /* 0x000fda000bf04270 */
[----:B------:R-:W-:Y:S05]  /*1ab0*/  @!P0 BRA `(.L_x_4370) ;  /* 0x00000000009c8947 */ /* 0x000fea0003800000 */
[----:B------:R-:W-:Y:S01]  /*1ac0*/  R2UR UR5, R194 ;  /* 0x00000000c20572ca */ /* 0x000fe200000e0000 */
[----:B------:R-:W-:-:S12]  /*1ad0*/  ULDC UR4, c[0x0][0x9f0] ;  /* 0x00027c0000047ab9 */ /* 0x000fd80000000800 */
[----:B------:R-:W-:-:S04]  /*1ae0*/  UISETP.NE.AND UP0, UPT, UR5, URZ, UPT ;  /* 0x0000003f0500728c */ /* 0x000fc8000bf05270 */
[----:B------:R-:W-:-:S03]  /*1af0*/  USEL UR9, UR5, UR4, UP0 ;  /* 0x0000000405097287 */ /* 0x000fc60008000000 */
[----:B------:R-:W-:-:S03]  /*1b00*/  UMOV UR4, URZ ;  /* 0x0000003f00047c82 */ /* 0x000fc60008000000 */
[----:B------:R-:W-:-:S05]  /*1b10*/  IMAD.U32 R5, RZ, RZ, UR9 ;  /* 0x00000009ff057e24 */ /* 0x000fca000f8e00ff */
        /* <DEDUP_REMOVED lines=33> */
.L_x_4370:
[----:B------:R-:W-:Y:S01]  /*1d30*/  R2UR UR5, R195 ;  /* 0x00000000c30572ca */ /* 0x000fe200000e0000 */
[----:B------:R-:W-:Y:S01]  /*1d40*/  IMAD.U32 R3, RZ, RZ, UR4 ;  /* 0x00000004ff037e24 */ /* 0x000fe2000f8e00ff */
[----:B------:R-:W-:Y:S01]  /*1d50*/  PLOP3.LUT P0, PT, PT, PT, PT, 0x80, 0x0 ;  /* 0x000000000000781c */ /* 0x000fe20003f0f070 */
[----:B------:R-:W-:Y:S01]  /*1d60*/  IMAD.MOV.U32 R4, RZ, RZ, RZ ;  /* 0x000000ffff047224 */ /* 0x000fe200078e00ff */
        /* <DEDUP_REMOVED lines=9> */
[----:B------:R-:W-:Y:S01]  /*1e00*/  UIMAD UR61, UR5, UR4, UR61 ;  /* 0x00000004053d72a4 */ /* 0x000fe2000f8e023d */
[----:B------:R-:W-:Y:S02]  /*1e10*/  CS2R R102, SRZ ;  /* 0x0000000000667805 */ /* 0x000fe4000001ff00 */
[----:B------:R-:W-:-:S02]  /*1e20*/  CS2R R100, SRZ ;  /* 0x0000000000647805 */ /* 0x000fc4000001ff00 */
[----:B------:R-:W-:Y:S02]  /*1e30*/  CS2R R98, SRZ ;  /* 0x0000000000627805 */ /* 0x000fe4000001ff00 */
[----:B------:R-:W-:Y:S02]  /*1e40*/  CS2R R96, SRZ ;  /* 0x0000000000607805 */ /* 0x000fe4000001ff00 */
[----:B------:R-:W-:Y:S02]  /*1e50*/  CS2R R94, SRZ ;  /* 0x00000000005e7805 */ /* 0x000fe4000001ff00 */
[----:B------:R-:W-:Y:S02]  /*1e60*/  VIADDMNMX R76, R3, UR61, R76, PT ;  /* 0x0000003d034c7c46 */ /* 0x000fe4000b80014c */
[----:B------:R-:W-:Y:S02]  /*1e70*/  CS2R R92, SRZ ;  /* 0x00000000005c7805 */ /* 0x000fe4000001ff00 */
        /* <DEDUP_REMOVED lines=72> */
.L_x_4372:
        /* <DEDUP_REMOVED lines=12> */
.L_x_4603:
[----:B------:R-:W-:Y:S05]  /*23c0*/  @!P0 BRA `(.L_x_4374) ;  /* 0x0000000000048947 */ /* 0x000fea0003800000 */
[----:B------:R-:W-:Y:S01]  /*23d0*/  BPT.TRAP 0x1 ;  /* 0x000000040000795c */ /* 0x000fe20000300000 */
.L_x_4374:
[----:B0-----:R-:W-:Y:S02]  /*23e0*/  IMAD.U32 R3, RZ, RZ, UR36 ;  /* 0x00000024ff037e24 */ /* 0x001fe4000f8e00ff */
[----:B------:R-:W-:-:S03]  /*23f0*/  IMAD.U32 R0, RZ, RZ, UR38 ;  /* 0x00000026ff007e24 */ /* 0x000fc6000f8e00ff */
[----:B------:R-:W-:Y:S02]  /*2400*/  LEA R3, R3, UR37, 0x3 ;  /* 0x0000002503037c11 */ /* 0x000fe4000f8e18ff */
[----:B------:R-:W-:-:S04]  /*2410*/  SHF.L.U32 R0, R0, 0x1f, RZ ;  /* 0x0000001f00007819 */ /* 0x000fc800000006ff */
[----:B------:R0:W1:Y:S01]  /*2420*/  SYNCS.PHASECHK.TRANS64.TRYWAIT P2, [R3+URZ+0x30830], R0 ;  /* 0x03083000030075a7 */ /* 0x000062000804017f */
[----:B------:R-:W-:Y:S05]  /*2430*/  @!P0 BRA `(.L_x_4375) ;  /* 0x0000000000048947 */ /* 0x000fea0003800000 */
[----:B------:R-:W-:Y:S01]  /*2440*/  BPT.TRAP 0x1 ;  /* 0x000000040000795c */ /* 0x000fe20000300000 */
.L_x_4375:
[----:B------:R-:W2:Y:S02]  /*2450*/  S2R R2, SR_TID.X ;  /* 0x0000000000027919 */ /* 0x000ea40000002100 */
[----:B--2---:R-:W-:-:S04]  /*2460*/  LOP3.LUT R2, R2, 0x7f, RZ, 0xc0, !PT ;  /* 0x0000007f02027812 */ /* 0x004fc800078ec0ff */
[----:B------:R-:W-:Y:S01]  /*2470*/  ISETP.NE.AND P1, PT, R2, RZ, PT ;  /* 0x000000ff0200720c */ /* 0x000fe20003f25270 */
[----:B-1----:R-:W-:-:S12]  /*2480*/  @P2 BRA `(.L_x_4376) ;  /* 0x0000000000082947 */ /* 0x002fd80003800000 */
[----:B------:R-:W1:Y:S02]  /*2490*/  SYNCS.PHASECHK.TRANS64.TRYWAIT P2, [R3+URZ+0x30830], R0 ;  /* 0x03083000030075a7 */ /* 0x000e64000804017f */
[----:B-1----:R-:W-:Y:S05]  /*24a0*/  @!P2 BRA `(.L_x_4377) ;  /* 0x0000017400b0a947 */ /* 0x002fea0003800000 */
.L_x_4376:
        /* <DEDUP_REMOVED lines=15> */
[----:B------:R-:W-:-:S02]  /*25a0*/  ULOP3.LUT UR4, UR40, 0x10000, URZ, 0xfc, !UPT ;  /* 0x0001000028047892 */ /* 0x000fc4000f8efc3f */
[----:B------:R-:W-:Y:S02]  /*25b0*/  UIMAD UR5, UR36, 0x900, UR60 ;  /* 0x00000900240578a4 */ /* 0x000fe4000f8e023c */
[----:B------:R-:W-:Y:S02]  /*25c0*/  UIADD3 UR12, UR4, 0x4, URZ ;  /* 0x00000004040c7890 */ /* 0x000fe4000fffe03f */
[----:B------:R-:W-:Y:S01]  /*25d0*/  UIADD3 UR14, UR5, 0x4, URZ ;  /* 0x00000004050e7890 */ /* 0x000fe2000fffe03f */
[----:B------:R-:W-:Y:S02]  /*25e0*/  UMOV UR8, UR4 ;  /* 0x0000000400087c82 */ /* 0x000fe40008000000 */
[----:B------:R-:W-:Y:S01]  /*25f0*/  UMOV UR10, UR5 ;  /* 0x00000005000a7c82 */ /* 0x000fe20008000000 */
[----:B------:R-:W-:Y:S01]  /*2600*/  IMAD.U32 R4, RZ, RZ, UR8 ;  /* 0x00000008ff047e24 */ /* 0x000fe2000f8e00ff */
[----:B------:R-:W-:Y:S01]  /*2610*/  HGMMA.64x96x16.F32.BF16 R24, gdesc[UR8], RZ, !UPT, gsb0 ;  /* 0x01600000081879f0 */ /* 0x000fe2000c0018ff */
[----:B------:R-:W-:-:S02]  /*2620*/  UIADD3 UR8, UR4, 0x2, URZ ;  /* 0x0000000204087890 */ /* 0x000fc4000fffe03f */
[----:B------:R-:W-:Y:S01]  /*2630*/  UIADD3 UR10, UR5, 0x2, URZ ;  /* 0x00000002050a7890 */ /* 0x000fe2000fffe03f */
[----:B------:R-:W-:Y:S01]  /*2640*/  UMOV UR9, 0x40000040 ;  /* 0x4000004000097882 */ /* 0x000fe20000000000 */
[----:B------:R-:W-:Y:S01]  /*2650*/  UMOV UR11, 0x40000040 ;  /* 0x40000040000b7882 */ /* 0x000fe20000000000 */
        /* <DEDUP_REMOVED lines=40> */
[----:B------:R-:W-:-:S03]  /*28e0*/  @UP0 ULDC UR4, c[0x0][0x450] ;  /* 0x0001140000040ab9 */ /* 0x000fc60000000800 */
[----:B------:R-:W-:Y:S01]  /*28f0*/  @!P1 VIADD R0, R3, 0x30840 ;  /* 0x0003084003009836 */ /* 0x000fe20000000000 */
[----:B------:R-:W-:Y:S01]  /*2900*/  @P3 SHF.R.U32.HI R2, RZ, UR4, R6 ;  /* 0x00000004ff023c19 */ /* 0x000fe20008011606 */
[----:B------:R-:W-:Y:S01]  /*2910*/  IMAD.MOV.U32 R3, RZ, RZ, -0x60 ;  /* 0xffffffa0ff037424 */ /* 0x000fe200078e00ff */
[----:B------:R-:W-:Y:S02]  /*2920*/  ULDC.64 UR4, c[0x0][0x9e0] ;  /* 0x0002780000047ab9 */ /* 0x000fe40000000a00 */
[----:B------:R-:W-:Y:S01]  /*2930*/  UISETP.GE.AND UP1, UPT, UR5, 0x1, UPT ;  /* 0x000000010500788c */ /* 0x000fe2000bf26270 */
[----:B------:R-:W0:Y:S01]  /*2940*/  SHFL.IDX PT, R12, R2, RZ, 0x1c1f ;  /* 0x001c1fff020c7589 */ /* 0x000e2200000e0000 */
[----:B------:R-:W-:Y:S01]  /*2950*/  IMAD R3, R76, R3, 0x61 ;  /* 0x000000614c037424 */ /* 0x000fe200078e0203 */
[----:B------:R-:W-:-:S03]  /*2960*/  @!P1 PRMT R0, RZ, 0x654, R0 ;  /* 0x00000654ff009816 */ /* 0x000fc60000000000 */
[----:B------:R-:W-:Y:S01]  /*2970*/  PLOP3.LUT P2, PT, PT, PT, UP1, 0x40, 0x0 ;  /* 0x000000000000781c */ /* 0x000fe20003f4e818 */
[----:B------:R-:W-:Y:S01]  /*2980*/  VIADD R10, R3, 0xffffffff ;  /* 0xffffffff030a7836 */ /* 0x000fe20000000000 */
[----:B------:R-:W-:-:S03]  /*2990*/  IADD3 R6, R16, R3, -R19 ;  /* 0x0000000310067210 */ /* 0x000fc60007ffe813 */
[----:B------:R-:W-:Y:S01]  /*29a0*/  IMAD.IADD R11, R10, 0x1, -R19 ;  /* 0x000000010a0b7824 */ /* 0x000fe200078e0a13 */
[----:B------:R-:W-:Y:S02]  /*29b0*/  WARPGROUP.DEPBAR.LE gsb0, 0x0 ;  /* 0x00008000000079c5 */ /* 0x000fe40000010000 */
[----:B------:R-:W-:Y:S01]  /*29c0*/  WARPGROUP.ARRIVE ;  /* 0x00000000000079c5 */ /* 0x000fe20000000000 */
[----:B------:R-:W-:-:S04]  /*29d0*/  IMAD.IADD R6, R6, 0x1, -R17 ;  /* 0x0000000106067824 */ /* 0x000fc800078e0a11 */
[----:B------:R-:W-:Y:S01]  /*29e0*/  VIADD R8, R6, UR4 ;  /* 0x0000000406087c36 */ /* 0x000fe20008000000 */
[----:B------:R-:W-:Y:S03]  /*29f0*/  HGMMA.64x96x16.F32.BF16 R24, gdesc[UR8], R24, gsb0 ;  /* 0x01600000081879f0 */ /* 0x000fe60008001818 */
[----:B------:R-:W-:Y:S02]  /*2a00*/  WARPGROUP.DEPBAR.LE gsb0, 0x0 ;  /* 0x00008000000079c5 */ /* 0x000fe40000010000 */
[----:B------:R-:W-:-:S06]  /*2a10*/  WARPGROUP.ARRIVE ;  /* 0x00000000000079c5 */ /* 0x000fcc0000000000 */
[----:B------:R-:W-:Y:S01]  /*2a20*/  HGMMA.64x96x16.F32.BF16 R24, gdesc[UR12], R24, gsb0 ;  /* 0x016000000c1879f0 */ /* 0x000fe20008001818 */
[----:B------:R-:W-:Y:S02]  /*2a30*/  ULDC UR15, c[0x0][0x9dc] ;  /* 0x00027700000f7ab9 */ /* 0x000fe40000000800 */
[----:B------:R-:W-:-:S06]  /*2a40*/  ULOP3.LUT UR6, URZ, UR15, URZ, 0x33, !UPT ;  /* 0x0000000f3f067292 */ /* 0x000fcc000f8e333f */
[----:B------:R-:W-:-:S04]  /*2a50*/  VIADD R9, R6, UR6 ;  /* 0x0000000606097c36 */ /* 0x000fc80008000000 */
[----:B0-----:R-:W-:Y:S01]  /*2a60*/  IMAD.IADD R3, R9, 0x1, R12 ;  /* 0x0000000109037824 */ /* 0x001fe200078e020c */
        /* <DEDUP_REMOVED lines=28> */
[----:B------:R0:W-:Y:S02]  /*2c30*/  @!P1 SYNCS.ARRIVE.TRANS64.RED.A1T0 RZ, [R0+URZ], RZ ;  /* 0x000000ff00ff99a7 */ /* 0x0001e4000810043f */
[----:B0-----:R-:W-:-:S05]  /*2c40*/  IMAD R0, R76, -0x60, R16 ;  /* 0xffffffa04c007824 */ /* 0x001fca00078e0210 */
[----:B------:R-:W-:-:S04]  /*2c50*/  IADD3 R7, -R19, 0x60, R0 ;  /* 0x0000006013077810 */ /* 0x000fc80007ffe100 */
[----:B------:R-:W-:Y:S01]  /*2c60*/  VIADDMNMX R0, R12, R8, R7, PT ;  /* 0x000000080c007246 */ /* 0x000fe20003800107 */
[----:B------:R-:W-:Y:S06]  /*2c70*/  @P2 BRA `(.L_x_4378) ;  /* 0x0000000000542947 */ /* 0x000fec0003800000 */
[----:B------:R-:W-:Y:S01]  /*2c80*/  IADD3 R6, -R17, R16, R12 ;  /* 0x0000001011067210 */ /* 0x000fe20007ffe10c */
        /* <DEDUP_REMOVED lines=11> */
.L_x_4380:
[----:B------:R-:W-:-:S06]  /*2d40*/  UISETP.NE.AND UP2, UPT, UR5, 0x1, UPT ;  /* 0x000000010500788c */ /* 0x000fcc000bf45270 */
[----:B------:R-:W-:-:S05]  /*2d50*/  PLOP3.LUT P2, PT, PT, PT, UP2, 0x80, 0x0 ;  /* 0x000000000000781c */ /* 0x000fca0003f4f028 */
[----:B------:R-:W-:-:S08]  /*2d60*/  @UP2 ULDC.64 UR6, c[0x0][0x9e8] ;  /* 0x00027a0000062ab9 */ /* 0x000fd00000000a00 */
[----:B------:R-:W-:-:S05]  /*2d70*/  @P2 IMAD.HI.U32 R12, R6, UR6, RZ ;  /* 0x00000006060c2c27 */ /* 0x000fca000f8e00ff */
[----:B------:R-:W-:-:S07]  /*2d80*/  @P2 SHF.R.U32.HI R6, RZ, UR7, R12 ;  /* 0x00000007ff062c19 */ /* 0x000fce000801160c */
.L_x_4381:
[----:B------:R-:W-:Y:S05]  /*2d90*/  BSYNC B0 ;  /* 0x0000000000007941 */ /* 0x000fea0003800000 */
.L_x_4379:
[----:B------:R-:W-:-:S05]  /*2da0*/  IMAD R6, R6, UR5, R11 ;  /* 0x0000000506067c24 */ /* 0x000fca000f8e020b */
[----:B------:R-:W-:Y:S02]  /*2db0*/  VIMNMX R3, R3, R6, !PT ;  /* 0x0000000603037248 */ /* 0x000fe40007fe0100 */
[----:B------:R-:W-:-:S07]  /*2dc0*/  VIADDMNMX R0, R6, UR5, R0, PT ;  /* 0x0000000506007c46 */ /* 0x000fce000b800100 */
.L_x_4378:
[C---:B------:R-:W-:Y:S01]  /*2dd0*/  ISETP.GE.AND P2, PT, R10.reuse, 0x2, PT ;  /* 0x000000020a00780c */ /* 0x040fe20003f46270 */
[----:B------:R-:W0:Y:S01]  /*2de0*/  SHFL.IDX PT, R2, R2, 0x1, 0x1c1f ;  /* 0x003c1f0002027f89 */ /* 0x000e2200000e0000 */
        /* <DEDUP_REMOVED lines=115> */
[----:B------:R-:W-:Y:S02]  /*3520*/  VIADDMNMX R0, R2, R8, R7, PT ;  /* 0x0000000802007246 */ /* 0x000fe40003800107 */
[----:B------:R-:W-:Y:S02]  /*3530*/  FSEL R69, R69, -INF , !P6 ;  /* 0xff80000045457808 */ /* 0x000fe40007000000 */
[----:B------:R-:W-:-:S13]  /*3540*/  PLOP3.LUT P6, PT, PT, PT, UP1, 0x40, 0x0 ;  /* 0x000000000000781c */ /* 0x000fda0003fce818 */
[----:B------:R-:W-:Y:S05]  /*3550*/  @P6 BRA `(.L_x_4382) ;  /* 0x00000000005c6947 */ /* 0x000fea0003800000 */
        /* <DEDUP_REMOVED lines=13> */
.L_x_4384:
[----:B------:R-:W-:-:S06]  /*3630*/  UISETP.NE.AND UP2, UPT, UR5, 0x1, UPT ;  /* 0x000000010500788c */ /* 0x000fcc000bf45270 */
[----:B------:R-:W-:-:S05]  /*3640*/  PLOP3.LUT P6, PT, PT, PT, UP2, 0x80, 0x0 ;  /* 0x000000000000781c */ /* 0x000fca0003fcf028 */
[----:B------:R-:W-:-:S08]  /*3650*/  @UP2 ULDC.64 UR6, c[0x0][0x9e8] ;  /* 0x00027a0000062ab9 */ /* 0x000fd00000000a00 */
[----:B------:R-:W-:Y:S01]  /*3660*/  @P6 IMAD.HI.U32 R3, R2, UR6, RZ ;  /* 0x0000000602036c27 */ /* 0x000fe2000f8e00ff */
[----:B------:R-:W-:-:S13]  /*3670*/  PLOP3.LUT P6, PT, PT, PT, UP2, 0x80, 0x0 ;  /* 0x000000000000781c */ /* 0x000fda0003fcf028 */
[----:B------:R-:W-:-:S07]  /*3680*/  @P6 SHF.R.U32.HI R2, RZ, UR7, R3 ;  /* 0x00000007ff026c19 */ /* 0x000fce0008011603 */
.L_x_4385:
[----:B------:R-:W-:Y:S05]  /*3690*/  BSYNC B0 ;  /* 0x0000000000007941 */ /* 0x000fea0003800000 */
.L_x_4383:
[----:B------:R-:W-:-:S05]  /*36a0*/  IMAD R3, R2, UR5, R11 ;  /* 0x0000000502037c24 */ /* 0x000fca000f8e020b */
[----:B------:R-:W-:Y:S02]  /*36b0*/  VIMNMX R6, R6, R3, !PT ;  /* 0x0000000306067248 */ /* 0x000fe40007fe0100 */
[----:B------:R-:W-:-:S07]  /*36c0*/  VIADDMNMX R0, R3, UR5, R0, PT ;  /* 0x0000000503007c46 */ /* 0x000fce000b800100 */
.L_x_4382:
[C---:B------:R-:W-:Y:S01]  /*36d0*/  ISETP.GT.AND P2, PT, R6.reuse, 0x1, !P2 ;  /* 0x000000010600780c */ /* 0x040fe20005744270 */
[----:B------:R-:W-:Y:S01]  /*36e0*/  ULDC UR14, c[0x0][0x988] ;  /* 0x00026200000e7ab9 */ /* 0x000fe20000000800 */
[----:B------:R-:W-:Y:S01]  /*36f0*/  ISETP.GT.AND P3, PT, R6, 0x8, !P3 ;  /* 0x000000080600780c */ /* 0x000fe20005f64270 */
[----:B------:R-:W-:Y:S01]  /*3700*/  @UP0 ULDC UR6, c[0x0][0x44c] ;  /* 0x0001130000060ab9 */ /* 0x000fe20000000800 */
[C---:B------:R-:W-:Y:S01]  /*3710*/  ISETP.LT.OR P2, PT, R0.reuse, 0x2, P2 ;  /* 0x000000020000780c */ /* 0x040fe20001741670 */
[----:B------:R-:W-:Y:S01]  /*3720*/  UIMAD.WIDE.U32 UR6, UR39, UR6, URZ ;  /* 0x00000006270672a5 */ /* 0x000fe2000f8e003f */
[----:B------:R-:W-:Y:S01]  /*3730*/  ISETP.LT.OR P3, PT, R0, 0x9, P3 ;  /* 0x000000090000780c */ /* 0x000fe20001f61670 */
[----:B------:R-:W-:Y:S01]  /*3740*/  @UP0 ULDC UR18, c[0x0][0x450] ;  /* 0x0001140000120ab9 */ /* 0x000fe20000000800 */
[----:B------:R-:W-:Y:S01]  /*3750*/  FSEL R27, R27, -INF , !P2 ;  /* 0xff8000001b1b7808 */ /* 0x000fe20005000000 */
[----:B------:R-:W-:Y:S01]  /*3760*/  UMOV UR10, UR39 ;  /* 0x00000027000a7c82 */ /* 0x000fe20008000000 */
[----:B------:R-:W-:Y:S01]  /*3770*/  ISETP.NE.AND P2, PT, R14, RZ, PT ;  /* 0x000000ff0e00720c */ /* 0x000fe20003f45270 */
[----:B------:R-:W-:Y:S01]  /*3780*/  @UP0 USHF.R.U32.HI UR10, URZ, UR18, UR7 ;  /* 0x000000123f0a0299 */ /* 0x000fe20008011607 */
[----:B------:R-:W-:-:S02]  /*3790*/  FSEL R30, R30, -INF , !P3 ;  /* 0xff8000001e1e7808 */ /* 0x000fc40005800000 */
[----:B------:R-:W-:Y:S02]  /*37a0*/  ISETP.GT.AND P2, PT, R6, 0x9, !P2 ;  /* 0x000000090600780c */ /* 0x000fe40005744270 */
[----:B------:R-:W-:Y:S02]  /*37b0*/  ISETP.NE.AND P3, PT, R28, RZ, PT ;  /* 0x000000ff1c00720c */ /* 0x000fe40003f65270 */
[----:B------:R-:W-:Y:S02]  /*37c0*/  ISETP.LT.OR P2, PT, R0, 0xa, P2 ;  /* 0x0000000a0000780c */ /* 0x000fe40001741670 */
[----:B------:R-:W-:Y:S02]  /*37d0*/  FMNMX.FTZ R2, R13, R25, !PT ;  /* 0x000000190d027209 */ /* 0x000fe40007810000 */
[----:B------:R-:W-:Y:S02]  /*37e0*/  FSEL R31, R31, -INF , !P2 ;  /* 0xff8000001f1f7808 */ /* 0x000fe40005000000 */
[----:B------:R-:W-:-:S02]  /*37f0*/  ISETP.NE.AND P2, PT, R20, RZ, PT ;  /* 0x000000ff1400720c */ /* 0x000fc40003f45270 */
[----:B------:R-:W-:Y:S02]  /*3800*/  ISETP.NE.AND P6, PT, R72, RZ, PT ;  /* 0x000000ff4800720c */ /* 0x000fe40003fc5270 */
        /* <DEDUP_REMOVED lines=12> */
[----:B------:R-:W-:Y:S02]  /*38d0*/  ISETP.GT.AND P2, PT, R6, 0x18, !P3 ;  /* 0x000000180600780c */ /* 0x000fe40005f44270 */
[----:B------:R-:W-:Y:S02]  /*38e0*/  FMNMX.FTZ R3, R37, R2, !PT ;  /* 0x0000000225037209 */ /* 0x000fe40007810000 */
[----:B------:R-:W-:Y:S02]  /*38f0*/  ISETP.LT.OR P2, PT, R0, 0x19, P2 ;  /* 0x000000190000780c */ /* 0x000fe40001741670 */
[----:B------:R-:W-:Y:S02]  /*3900*/  FMNMX.FTZ R2, R40, R3, !PT ;  /* 0x0000000328027209 */ /* 0x000fe40007810000 */
[----:B------:R-:W-:-:S02]  /*3910*/  FSEL R38, R38, -INF , !P2 ;  /* 0xff80000026267808 */ /* 0x000fc40005000000 */
        /* <DEDUP_REMOVED lines=36> */
[----:B------:R-:W-:Y:S01]  /*3b60*/  ISETP.NE.AND P3, PT, R84, RZ, PT ;  /* 0x000000ff5400720c */ /* 0x000fe20003f65270 */
[----:B------:R-:W0:Y:S01]  /*3b70*/  SHFL.BFLY PT, R3, R2, 0x2, 0x1f ;  /* 0x0c401f0002037f89 */ /* 0x000e2200000e0000 */
        /* <DEDUP_REMOVED lines=10> */
[----:B------:R-:W-:-:S02]  /*3c20*/  ISETP.NE.AND P2, PT, R81, RZ, PT ;  /* 0x000000ff5100720c */ /* 0x000fc40003f45270 */
[----:B------:R-:W-:Y:S02]  /*3c30*/  ISETP.LT.OR P5, PT, R0, 0x59, P5 ;  /* 0x000000590000780c */ /* 0x000fe40002fa1670 */
[----:B------:R-:W-:Y:S02]  /*3c40*/  ISETP.GT.AND P2, PT, R6, 0x38, !P2 ;  /* 0x000000380600780c */ /* 0x000fe40005744270 */
[----:B0-----:R-:W-:Y:S02]  /*3c50*/  FMNMX.FTZ R8, R2, R3, !PT ;  /* 0x0000000302087209 */ /* 0x001fe40007810000 */
[----:B------:R-:W-:Y:S02]  /*3c60*/  ISETP.LT.OR P2, PT, R0, 0x39, P2 ;  /* 0x000000390000780c */ /* 0x000fe40001741670 */
[----:B------:R-:W-:Y:S01]  /*3c70*/  FSEL R67, R67, -INF , !P4 ;  /* 0xff80000043437808 */ /* 0x000fe20006000000 */
[----:B------:R-:W0:Y:S01]  /*3c80*/  SHFL.BFLY PT, R3, R8, 0x1, 0x1f ;  /* 0x0c201f0008037f89 */ /* 0x000e2200000e0000 */
[----:B------:R-:W-:-:S02]  /*3c90*/  FSEL R54, R54, -INF , !P2 ;  /* 0xff80000036367808 */ /* 0x000fc40005000000 */
[----:B------:R-:W-:Y:S02]  /*3ca0*/  ISETP.NE.AND P2, PT, R82, RZ, PT ;  /* 0x000000ff5200720c */ /* 0x000fe40003f45270 */
[----:B------:R-:W-:Y:S02]  /*3cb0*/  FSEL R70, R70, -INF , !P5 ;  /* 0xff80000046467808 */ /* 0x000fe40006800000 */
[----:B------:R-:W-:Y:S02]  /*3cc0*/  ISETP.GT.AND P2, PT, R6, 0x39, !P2 ;  /* 0x000000390600780c */ /* 0x000fe40005744270 */
[----:B------:R-:W-:Y:S02]  /*3cd0*/  R2UR UR11, R77 ;  /* 0x000000004d0b72ca */ /* 0x000fe400000e0000 */
[----:B------:R-:W-:-:S04]  /*3ce0*/  ISETP.LT.OR P2, PT, R0, 0x3a, P2 ;  /* 0x0000003a0000780c */ /* 0x000fc80001741670 */
[----:B------:R-:W-:Y:S02]  /*3cf0*/  FSEL R55, R55, -INF , !P2 ;  /* 0xff80000037377808 */ /* 0x000fe40005000000 */
[----:B------:R-:W-:-:S04]  /*3d00*/  ISETP.NE.AND P2, PT, R83, RZ, PT ;  /* 0x000000ff5300720c */ /* 0x000fc80003f45270 */
[----:B------:R-:W-:Y:S01]  /*3d10*/  ISETP.GT.AND P2, PT, R6, 0x40, !P2 ;  /* 0x000000400600780c */ /* 0x000fe20005744270 */
[----:B------:R-:W-:Y:S01]  /*3d20*/  UIADD3 UR6, UR11, UR10, URZ ;  /* 0x0000000a0b067290 */ /* 0x000fe2000fffe03f */
[----:B0-----:R-:W-:Y:S02]  /*3d30*/  FMNMX.FTZ R3, R8, R3, !PT ;  /* 0x0000000308037209 */ /* 0x001fe40007810000 */
[----:B------:R-:W-:Y:S01]  /*3d40*/  ISETP.LT.OR P2, PT, R0, 0x41, P2 ;  /* 0x000000410000780c */ /* 0x000fe20001741670 */
[----:B------:R-:W-:Y:S02]  /*3d50*/  UIADD3 UR4, UR6, UR4, URZ ;  /* 0x0000000406047290 */ /* 0x000fe4000fffe03f */
[----:B------:R-:W-:Y:S01]  /*3d60*/  FMUL.FTZ R7, R3, UR14 ;  /* 0x0000000e03077c20 */ /* 0x000fe20008410000 */
[----:B------:R-:W-:Y:S02]  /*3d70*/  FSEL R58, R58, -INF , !P2 ;  /* 0xff8000003a3a7808 */ /* 0x000fe40005000000 */
[----:B------:R-:W-:-:S02]  /*3d80*/  ISETP.GT.AND P2, PT, R6, 0x41, !P3 ;  /* 0x000000410600780c */ /* 0x000fc40005f44270 */
[----:B------:R-:W-:Y:S02]  /*3d90*/  ISETP.NE.AND P3, PT, R87, RZ, PT ;  /* 0x000000ff5700720c */ /* 0x000fe40003f65270 */
[----:B------:R-:W-:Y:S02]  /*3da0*/  ISETP.LT.OR P2, PT, R0, 0x42, P2 ;  /* 0x000000420000780c */ /* 0x000fe40001741670 */
[C---:B------:R-:W-:Y:S02]  /*3db0*/  ISETP.GT.AND P3, PT, R6.reuse, 0x50, !P3 ;  /* 0x000000500600780c */ /* 0x040fe40005f64270 */
[----:B------:R-:W-:Y:S02]  /*3dc0*/  FSEL R59, R59, -INF , !P2 ;  /* 0xff8000003b3b7808 */ /* 0x000fe40005000000 */
[----:B------:R-:W-:Y:S02]  /*3dd0*/  ISETP.GT.AND P2, PT, R6, RZ, !P6 ;  /* 0x000000ff0600720c */ /* 0x000fe40007744270 */
[----:B------:R-:W-:-:S02]  /*3de0*/  ISETP.NE.AND P6, PT, R85, RZ, PT ;  /* 0x000000ff5500720c */ /* 0x000fc40003fc5270 */
[C---:B------:R-:W-:Y:S02]  /*3df0*/  ISETP.LT.OR P2, PT, R0.reuse, 0x1, P2 ;  /* 0x000000010000780c */ /* 0x040fe40001741670 */
[----:B------:R-:W-:Y:S02]  /*3e00*/  ISETP.LT.OR P3, PT, R0, 0x51, P3 ;  /* 0x000000510000780c */ /* 0x000fe40001f61670 */
[----:B------:R-:W-:Y:S02]  /*3e10*/  FSEL R26, R26, -INF , !P2 ;  /* 0xff8000001a1a7808 */ /* 0x000fe40005000000 */
[----:B------:R-:W-:Y:S02]  /*3e20*/  FSETP.NEU.FTZ.AND P2, PT, R3, -INF , PT ;  /* 0xff8000000300780b */ /* 0x000fe40003f5d000 */
[----:B------:R-:W-:Y:S02]  /*3e30*/  FSEL R66, R66, -INF , !P3 ;  /* 0xff80000042427808 */ /* 0x000fe40005800000 */
[----:B------:R-:W-:-:S02]  /*3e40*/  FSEL R10, R7, RZ, P2 ;  /* 0x000000ff070a7208 */ /* 0x000fc40001000000 */
        /* <DEDUP_REMOVED lines=13> */
[----:B------:R-:W-:Y:S01]  /*3f20*/  ISETP.NE.AND P2, PT, R86, RZ, PT ;  /* 0x000000ff5600720c */ /* 0x000fe20003f45270 */
[--C-:B------:R-:W-:Y:S01]  /*3f30*/  FFMA.FTZ R33, R33, UR14, -R10.reuse ;  /* 0x0000000e21217c23 */ /* 0x100fe2000801080a */
[----:B------:R-:W-:Y:S01]  /*3f40*/  FMNMX.FTZ R9, R35, R2, !PT ;  /* 0x0000000223097209 */ /* 0x000fe20007810000 */
[----:B------:R-:W0:Y:S01]  /*3f50*/  MUFU.EX2 R7, R8 ;  /* 0x0000000800077308 */ /* 0x000e220000000800 */
[----:B------:R-:W-:Y:S01]  /*3f60*/  ISETP.GT.AND P2, PT, R6, 0x49, !P2 ;  /* 0x000000490600780c */ /* 0x000fe20005744270 */
[--C-:B------:R-:W-:Y:S01]  /*3f70*/  FFMA.FTZ R186, R36, UR14, -R10.reuse ;  /* 0x0000000e24ba7c23 */ /* 0x100fe2000801080a */
[----:B------:R-:W-:Y:S01]  /*3f80*/  FMNMX.FTZ R2, R38, R9, !PT ;  /* 0x0000000926027209 */ /* 0x000fe20007810000 */
[--C-:B------:R-:W-:Y:S01]  /*3f90*/  FFMA.FTZ R37, R37, UR14, -R10.reuse ;  /* 0x0000000e25257c23 */ /* 0x100fe2000801080a */
[----:B------:R-:W-:Y:S01]  /*3fa0*/  ISETP.LT.OR P2, PT, R0, 0x4a, P2 ;  /* 0x0000004a0000780c */ /* 0x000fe20001741670 */
[--C-:B------:R-:W-:Y:S01]  /*3fb0*/  FFMA.FTZ R180, R40, UR14, -R10.reuse ;  /* 0x0000000e28b47c23 */ /* 0x100fe2000801080a */
[----:B------:R-:W-:Y:S01]  /*3fc0*/  FMNMX.FTZ R9, R39, R2, !PT ;  /* 0x0000000227097209 */ /* 0x000fe20007810000 */
[----:B------:R-:W1:Y:S01]  /*3fd0*/  MUFU.EX2 R190, R190 ;  /* 0x000000be00be7308 */ /* 0x000e620000000800 */
[----:B------:R-:W-:Y:S01]  /*3fe0*/  FSEL R63, R63, -INF , !P2 ;  /* 0xff8000003f3f7808 */ /* 0x000fe20005000000 */
[--C-:B------:R-:W-:Y:S01]  /*3ff0*/  FFMA.FTZ R41, R41, UR14, -R10.reuse ;  /* 0x0000000e29297c23 */ /* 0x100fe2000801080a */
[----:B------:R-:W-:Y:S01]  /*4000*/  FMNMX.FTZ R2, R42, R9, !PT ;  /* 0x000000092a027209 */ /* 0x000fe20007810000 */
[--C-:B------:R-:W-:Y:S01]  /*4010*/  FFMA.FTZ R44, R44, UR14, -R10.reuse ;  /* 0x0000000e2c2c7c23 */ /* 0x100fe2000801080a */
[----:B------:R-:W-:Y:S01]  /*4020*/  ISETP.NE.AND P6, PT, R24, RZ, PT ;  /* 0x000000ff1800720c */ /* 0x000fe20003fc5270 */
[--C-:B------:R-:W-:Y:S01]  /*4030*/  FFMA.FTZ R45, R45, UR14, -R10.reuse ;  /* 0x0000000e2d2d7c23 */ /* 0x100fe2000801080a */
[----:B------:R-:W-:Y:S01]  /*4040*/  FMNMX.FTZ R11, R43, R2, !PT ;  /* 0x000000022b0b7209 */ /* 0x000fe20007810000 */
[----:B------:R-:W2:Y:S01]  /*4050*/  MUFU.EX2 R9, R29 ;  /* 0x0000001d00097308 */ /* 0x000ea20000000800 */
[----:B------:R-:W-:Y:S01]  /*4060*/  ISETP.GT.AND P6, PT, R6, 0x59, !P6 ;  /* 0x000000590600780c */ /* 0x000fe200077c4270 */
[----:B0-----:R-:W-:Y:S01]  /*4070*/  FADD.FTZ R21, R188, R7 ;  /* 0x00000007bc157221 */ /* 0x001fe20000010000 */
[----:B------:R-:W-:Y:S01]  /*4080*/  FMNMX.FTZ R2, R46, R11, !PT ;  /* 0x0000000b2e027209 */ /* 0x000fe20007810000 */
[--C-:B------:R-:W-:Y:S01]  /*4090*/  FFMA.FTZ R48, R48, UR14, -R10.reuse ;  /* 0x0000000e30307c23 */ /* 0x100fe2000801080a */
[----:B------:R-:W-:Y:S01]  /*40a0*/  ISETP.LT.OR P6, PT, R0, 0x5a, P6 ;  /* 0x0000005a0000780c */ /* 0x000fe200037c1670 */
[--C-:B------:R-:W-:Y:S01]  /*40b0*/  FFMA.FTZ R49, R49, UR14, -R10.reuse ;  /* 0x0000000e31317c23 */ /* 0x100fe2000801080a */
[----:B------:R-:W-:Y:S01]  /*40c0*/  FMNMX.FTZ R11, R47, R2, !PT ;  /* 0x000000022f0b7209 */ /* 0x000fe20007810000 */
[----:B------:R-:W0:Y:S01]  /*40d0*/  MUFU.EX2 R184, R184 ;  /* 0x000000b800b87308 */ /* 0x000e220000000800 */
[----:B------:R-:W-:Y:S01]  /*40e0*/  FSEL R71, R71, -INF , !P6 ;  /* 0xff80000047477808 */ /* 0x000fe20007000000 */
[----:B-1----:R-:W-:Y:S01]  /*40f0*/  FADD.FTZ R6, R190, R21 ;  /* 0x00000015be067221 */ /* 0x002fe20000010000 */
[----:B------:R-:W-:Y:S01]  /*4100*/  FMNMX.FTZ R2, R50, R11, !PT ;  /* 0x0000000b32027209 */ /* 0x000fe20007810000 */
[--C-:B------:R-:W-:Y:S01]  /*4110*/  FFMA.FTZ R52, R52, UR14, -R10.reuse ;  /* 0x0000000e34347c23 */ /* 0x100fe2000801080a */
[--C-:B------:R-:W-:Y:S01]  /*4120*/  FFMA.FTZ R53, R53, UR14, -R10.reuse ;  /* 0x0000000e35357c23 */ /* 0x100fe2000801080a */
[----:B------:R-:W-:Y:S01]  /*4130*/  FFMA.FTZ R56, R56, UR14, -R10 ;  /* 0x0000000e38387c23 */ /* 0x000fe2000801080a */
[----:B------:R-:W-:Y:S01]  /*4140*/  FMNMX.FTZ R13, R51, R2, !PT ;  /* 0x00000002330d7209 */ /* 0x000fe20007810000 */
[----:B------:R-:W1:Y:S01]  /*4150*/  MUFU.EX2 R11, R33 ;  /* 0x00000021000b7308 */ /* 0x000e620000000800 */
[----:B--2---:R-:W-:Y:S01]  /*4160*/  FADD.FTZ R21, R9, R6 ;  /* 0x0000000609157221 */ /* 0x004fe20000010000 */
[--C-:B------:R-:W-:Y:S01]  /*4170*/  FFMA.FTZ R57, R57, UR14, -R10.reuse ;  /* 0x0000000e39397c23 */ /* 0x100fe2000801080a */
[----:B------:R-:W-:Y:S01]  /*4180*/  FMNMX.FTZ R2, R54, R13, !PT ;  /* 0x0000000d36027209 */ /* 0x000fe20007810000 */
[--C-:B------:R-:W-:Y:S01]  /*4190*/  FFMA.FTZ R60, R60, UR14, -R10.reuse ;  /* 0x0000000e3c3c7c23 */ /* 0x100fe2000801080a */
[--C-:B------:R-:W-:Y:S01]  /*41a0*/  FFMA.FTZ R61, R61, UR14, -R10.reuse ;  /* 0x0000000e3d3d7c23 */ /* 0x100fe2000801080a */
[--C-:B------:R-:W-:Y:S01]  /*41b0*/  FFMA.FTZ R64, R64, UR14, -R10.reuse ;  /* 0x0000000e40407c23 */ /* 0x100fe2000801080a */
[----:B------:R-:W-:Y:S01]  /*41c0*/  FMNMX.FTZ R13, R55, R2, !PT ;  /* 0x00000002370d7209 */ /* 0x000fe20007810000 */
[----:B------:R-:W2:Y:S01]  /*41d0*/  MUFU.EX2 R186, R186 ;  /* 0x000000ba00ba7308 */ /* 0x000ea20000000800 */
[----:B0-----:R-:W-:Y:S01]  /*41e0*/  FADD.FTZ R6, R184, R21 ;  /* 0x00000015b8067221 */ /* 0x001fe20000010000 */
[--C-:B------:R-:W-:Y:S01]  /*41f0*/  FFMA.FTZ R65, R65, UR14, -R10.reuse ;  /* 0x0000000e41417c23 */ /* 0x100fe2000801080a */
[----:B------:R-:W-:Y:S01]  /*4200*/  FMNMX.FTZ R2, R58, R13, !PT ;  /* 0x0000000d3a027209 */ /* 0x000fe20007810000 */
[--C-:B------:R-:W-:Y:S01]  /*4210*/  FFMA.FTZ R68, R68, UR14, -R10.reuse ;  /* 0x0000000e44447c23 */ /* 0x100fe2000801080a */
[----:B------:R-:W-:Y:S01]  /*4220*/  F2FP.BF16.F32.PACK_AB R188, R7, R188 ;  /* 0x000000bc07bc723e */ /* 0x000fe200000010ff */
[----:B------:R-:W-:Y:S01]  /*4230*/  FFMA.FTZ R10, R69, UR14, -R10 ;  /* 0x0000000e450a7c23 */ /* 0x000fe2000801080a */
[----:B------:R-:W-:Y:S01]  /*4240*/  FMNMX.FTZ R15, R59, R2, !PT ;  /* 0x000000023b0f7209 */ /* 0x000fe20007810000 */
[----:B------:R-:W0:Y:S01]  /*4250*/  MUFU.EX2 R13, R37 ;  /* 0x00000025000d7308 */ /* 0x000e220000000800 */
[----:B-1----:R-:W-:Y:S01]  /*4260*/  FADD.FTZ R21, R11, R6 ;  /* 0x000000060b157221 */ /* 0x002fe20000010000 */
[----:B------:R-:W-:-:S02]  /*4270*/  F2FP.BF16.F32.PACK_AB R190, R9, R190 ;  /* 0x000000be09be723e */ /* 0x000fc400000010ff */
[----:B------:R-:W-:Y:S02]  /*4280*/  FMNMX.FTZ R2, R62, R15, !PT ;  /* 0x0000000f3e027209 */ /* 0x000fe40007810000 */
[----:B------:R-:W-:Y:S02]  /*4290*/  F2FP.BF16.F32.PACK_AB R184, R11, R184 ;  /* 0x000000b80bb8723e */ /* 0x000fe400000010ff */
        /* <DEDUP_REMOVED lines=11> */
[----:B-1----:R-:W-:-:S03]  /*4350*/  FADD.FTZ R6, R180, R21 ;  /* 0x00000015b4067221 */ /* 0x002fc60000010000 */
[----:B------:R-:W1:Y:S04]  /*4360*/  SHFL.BFLY PT, R15, R0, 0x2, 0x1f ;  /* 0x0c401f00000f7f89 */ /* 0x000e6800000e0000 */
[----:B------:R-:W3:Y:S01]  /*4370*/  MUFU.EX2 R45, R45 ;  /* 0x0000002d002d7308 */ /* 0x000ee20000000800 */
[C---:B--2---:R-:W-:Y:S01]  /*4380*/  FADD.FTZ R25, R41.reuse, R6 ;  /* 0x0000000629197221 */ /* 0x044fe20000010000 */
[----:B------:R-:W-:-:S06]  /*4390*/  F2FP.BF16.F32.PACK_AB R180, R41, R180 ;  /* 0x000000b429b4723e */ /* 0x000fcc00000010ff */
[----:B------:R-:W2:Y:S01]  /*43a0*/  MUFU.EX2 R48, R48 ;  /* 0x0000003000307308 */ /* 0x000ea20000000800 */
[----:B0-----:R-:W-:-:S07]  /*43b0*/  FADD.FTZ R8, R44, R25 ;  /* 0x000000192c087221 */ /* 0x001fce0000010000 */
[----:B------:R-:W0:Y:S01]  /*43c0*/  MUFU.EX2 R49, R49 ;  /* 0x0000003100317308 */ /* 0x000e220000000800 */
[C---:B---3--:R-:W-:Y:S01]  /*43d0*/  FADD.FTZ R25, R45.reuse, R8 ;  /* 0x000000082d197221 */ /* 0x048fe20000010000 */
[----:B------:R-:W-:Y:S02]  /*43e0*/  F2FP.BF16.F32.PACK_AB R182, R45, R44 ;  /* 0x0000002c2db6723e */ /* 0x000fe400000010ff */
[----:B-1----:R-:W-:-:S04]  /*43f0*/  FMNMX.FTZ R15, R0, R15, !PT ;  /* 0x0000000f000f7209 */ /* 0x002fc80007810000 */
[----:B------:R-:W1:Y:S01]  /*4400*/  MUFU.EX2 R52, R52 ;  /* 0x0000003400347308 */ /* 0x000e620000000800 */
[----:B------:R-:W3:Y:S01]  /*4410*/  SHFL.BFLY PT, R2, R15, 0x1, 0x1f ;  /* 0x0c201f000f027f89 */ /* 0x000ee200000e0000 */
[----:B--2---:R-:W-:-:S06]  /*4420*/  FADD.FTZ R8, R48, R25 ;  /* 0x0000001930087221 */ /* 0x004fcc0000010000 */
[----:B------:R-:W2:Y:S01]  /*4430*/  MUFU.EX2 R53, R53 ;  /* 0x0000003500357308 */ /* 0x000ea20000000800 */
[C---:B0-----:R-:W-:Y:S01]  /*4440*/  FADD.FTZ R25, R49.reuse, R8 ;  /* 0x0000000831197221 */ /* 0x041fe20000010000 */
[----:B------:R-:W-:-:S06]  /*4450*/  F2FP.BF16.F32.PACK_AB R176, R49, R48 ;  /* 0x0000003031b0723e */ /* 0x000fcc00000010ff */
[----:B------:R-:W0:Y:S01]  /*4460*/  MUFU.EX2 R56, R56 ;  /* 0x0000003800387308 */ /* 0x000e220000000800 */
[----:B-1----:R-:W-:-:S07]  /*4470*/  FADD.FTZ R8, R52, R25 ;  /* 0x0000001934087221 */ /* 0x002fce0000010000 */
[----:B------:R-:W1:Y:S01]  /*4480*/  MUFU.EX2 R57, R57 ;  /* 0x0000003900397308 */ /* 0x000e620000000800 */
[----:B---3--:R-:W-:Y:S01]  /*4490*/  FMNMX.FTZ R2, R15, R2, !PT ;  /* 0x000000020f027209 */ /* 0x008fe20007810000 */
[C---:B--2---:R-:W-:Y:S01]  /*44a0*/  FADD.FTZ R25, R53.reuse, R8 ;  /* 0x0000000835197221 */ /* 0x044fe20000010000 */
[----:B------:R-:W-:Y:S02]  /*44b0*/  F2FP.BF16.F32.PACK_AB R178, R53, R52 ;  /* 0x0000003435b2723e */ /* 0x000fe400000010ff */
[C---:B------:R-:W-:Y:S01]  /*44c0*/  FSETP.NEU.FTZ.AND P2, PT, R2.reuse, -INF , PT ;  /* 0xff8000000200780b */ /* 0x040fe20003f5d000 */
[----:B------:R-:W-:Y:S02]  /*44d0*/  FMUL.FTZ R0, R2, UR14 ;  /* 0x0000000e02007c20 */ /* 0x000fe40008410000 */
[----:B------:R-:W2:Y:S01]  /*44e0*/  MUFU.EX2 R60, R60 ;  /* 0x0000003c003c7308 */ /* 0x000ea20000000800 */
[----:B0-----:R-:W-:Y:S02]  /*44f0*/  FADD.FTZ R8, R56, R25 ;  /* 0x0000001938087221 */ /* 0x001fe40000010000 */
[----:B------:R-:W-:-:S02]  /*4500*/  FSEL R0, R0, RZ, P2 ;  /* 0x000000ff00007208 */ /* 0x000fc40001000000 */
[----:B------:R-:W-:-:S03]  /*4510*/  PLOP3.LUT P2, PT, PT, PT, UP1, 0x40, 0x0 ;  /* 0x000000000000781c */ /* 0x000fc60003f4e818 */
        /* <DEDUP_REMOVED lines=17> */
[----:B------:R-:W-:Y:S01]  /*4630*/  FFMA.FTZ R55, R55, UR14, -R0 ;  /* 0x0000000e37377c23 */ /* 0x000fe20008010800 */
[----:B-1----:R-:W-:Y:S01]  /*4640*/  FADD.FTZ R9, R57, R8 ;  /* 0x0000000839097221 */ /* 0x002fe20000010000 */
[--C-:B------:R-:W-:Y:S01]  /*4650*/  FFMA.FTZ R58, R58, UR14, -R0.reuse ;  /* 0x0000000e3a3a7c23 */ /* 0x100fe20008010800 */
[--C-:B------:R-:W-:Y:S01]  /*4660*/  FFMA.FTZ R59, R59, UR14, -R0.reuse ;  /* 0x0000000e3b3b7c23 */ /* 0x100fe20008010800 */
[--C-:B------:R-:W-:Y:S01]  /*4670*/  FFMA.FTZ R62, R62, UR14, -R0.reuse ;  /* 0x0000000e3e3e7c23 */ /* 0x100fe20008010800 */
[----:B------:R-:W1:Y:S01]  /*4680*/  MUFU.EX2 R30, R30 ;  /* 0x0000001e001e7308 */ /* 0x000e620000000800 */
[----:B--2---:R-:W-:Y:S01]  /*4690*/  FADD.FTZ R8, R60, R9 ;  /* 0x000000093c087221 */ /* 0x004fe20000010000 */
[--C-:B------:R-:W-:Y:S01]  /*46a0*/  FFMA.FTZ R63, R63, UR14, -R0.reuse ;  /* 0x0000000e3f3f7c23 */ /* 0x100fe20008010800 */
[--C-:B------:R-:W-:Y:S01]  /*46b0*/  FFMA.FTZ R66, R66, UR14, -R0.reuse ;  /* 0x0000000e42427c23 */ /* 0x100fe20008010800 */
[--C-:B------:R-:W-:Y:S01]  /*46c0*/  FFMA.FTZ R67, R67, UR14, -R0.reuse ;  /* 0x0000000e43437c23 */ /* 0x100fe20008010800 */
[--C-:B------:R-:W-:Y:S01]  /*46d0*/  FFMA.FTZ R70, R70, UR14, -R0.reuse ;  /* 0x0000000e46467c23 */ /* 0x100fe20008010800 */
[----:B------:R-:W-:Y:S01]  /*46e0*/  FFMA.FTZ R0, R71, UR14, -R0 ;  /* 0x0000000e47007c23 */ /* 0x000fe20008010800 */
[----:B------:R-:W-:Y:S01]  /*46f0*/  F2FP.BF16.F32.PACK_AB R172, R57, R56 ;  /* 0x0000003839ac723e */ /* 0x000fe200000010ff */
[----:B------:R-:W2:Y:S01]  /*4700*/  MUFU.EX2 R31, R31 ;  /* 0x0000001f001f7308 */ /* 0x000ea20000000800 */
[----:B0-----:R-:W-:Y:S01]  /*4710*/  FADD.FTZ R21, R26, R27 ;  /* 0x0000001b1a157221 */ /* 0x001fe20000010000 */
        /* <DEDUP_REMOVED lines=79> */
.L_x_4387:
[----:B------:R-:W-:-:S11]  /*4c10*/  UISETP.NE.AND UP2, UPT, UR5, 0x1, UPT ;  /* 0x000000010500788c */ /* 0x000fd6000bf45270 */
[----:B------:R-:W-:Y:S02]  /*4c20*/  @UP2 ULDC.64 UR6, c[0x0][0x9e8] ;  /* 0x00027a0000062ab9 */ /* 0x000fe40000000a00 */
[----:B------:R-:W-:-:S04]  /*4c30*/  UIMAD.WIDE.U32 UR10, UR18, UR6, URZ ;  /* 0x00000006120a72a5 */ /* 0x000fc8000f8e003f */
[----:B------:R-:W-:-:S12]  /*4c40*/  @UP2 USHF.R.U32.HI UR18, URZ, UR7, UR11 ;  /* 0x000000073f122299 */ /* 0x000fd8000801160b */
.L_x_4388:
[----:B------:R-:W-:-:S04]  /*4c50*/  UIMAD UR5, UR18, UR5, UR5 ;  /* 0x00000005120572a4 */ /* 0x000fc8000f8e0205 */
[----:B------:R-:W-:-:S04]  /*4c60*/  UISETP.LT.AND UP2, UPT, UR4, UR5, UPT ;  /* 0x000000050400728c */ /* 0x000fc8000bf41270 */
[----:B------:R-:W-:-:S12]  /*4c70*/  USEL UR4, UR4, UR5, UP2 ;  /* 0x0000000504047287 */ /* 0x000fd80009000000 */
.L_x_4386:
        /* <DEDUP_REMOVED lines=57> */
[----:B------:R-:W-:Y:S01]  /*5010*/  IMAD.MOV.U32 R0, RZ, RZ, 0x3f800000 ;  /* 0x3f800000ff007424 */ /* 0x000fe200078e00ff */
[----:B------:R-:W-:Y:S01]  /*5020*/  ULDC UR59, c[0x0][0x9e4] ;  /* 0x00027900003b7ab9 */ /* 0x000fe20000000800 */
[----:B------:R-:W-:-:S07]  /*5030*/  IMAD.MOV.U32 R119, RZ, RZ, RZ ;  /* 0x000000ffff777224 */ /* 0x000fce00078e00ff */
.L_x_4406:
[----:B------:R-:W-:-:S04]  /*5040*/  UIADD3 UR4, UR36, 0x1, URZ ;  /* 0x0000000124047890 */ /* 0x000fc8000fffe03f */
[----:B------:R-:W-:-:S04]  /*5050*/  UISETP.NE.AND UP2, UPT, UR4, 0x2, UPT ;  /* 0x000000020400788c */ /* 0x000fc8000bf45270 */
[----:B------:R-:W-:Y:S02]  /*5060*/  USEL UR7, URZ, 0x1, UP2 ;  /* 0x000000013f077887 */ /* 0x000fe40009000000 */
[----:B------:R-:W-:Y:S02]  /*5070*/  USEL UR4, UR4, URZ, UP2 ;  /* 0x0000003f04047287 */ /* 0x000fe40009000000 */
[----:B------:R-:W-:Y:S01]  /*5080*/  ULOP3.LUT UR7, UR38, UR7, URZ, 0x3c, !UPT ;  /* 0x0000000726077292 */ /* 0x000fe2000f8e3c3f */
[----:B------:R-:W-:Y:S11]  /*5090*/  @!P0 BRA `(.L_x_4390) ;  /* 0x0000000000048947 */ /* 0x000ff60003800000 */
[----:B------:R-:W-:Y:S01]  /*50a0*/  BPT.TRAP 0x1 ;  /* 0x000000040000795c */ /* 0x000fe20000300000 */
.L_x_4390:
[----:B------:R-:W-:Y:S01]  /*50b0*/  ULEA UR6, UR4, UR37, 0x3 ;  /* 0x0000002504067291 */ /* 0x000fe2000f8e183f */
[----:B------:R-:W-:-:S05]  /*50c0*/  IMAD.U32 R9, RZ, RZ, UR7 ;  /* 0x00000007ff097e24 */ /* 0x000fca000f8e00ff */
[----:B------:R-:W-:-:S04]  /*50d0*/  SHF.L.U32 R9, R9, 0x1f, RZ ;  /* 0x0000001f09097819 */ /* 0x000fc800000006ff */
[----:B------:R0:W1:Y:S01]  /*50e0*/  SYNCS.PHASECHK.TRANS64.TRYWAIT P2, [UR6+0x30830], R9 ;  /* 0x03083009ff0075a7 */ /* 0x0000620008040146 */
[----:B------:R-:W-:Y:S05]  /*50f0*/  @!P0 BRA `(.L_x_4391) ;  /* 0x0000000000048947 */ /* 0x000fea0003800000 */
[----:B------:R-:W-:Y:S01]  /*5100*/  BPT.TRAP 0x1 ;  /* 0x000000040000795c */ /* 0x000fe20000300000 */
.L_x_4391:
[-C--:B------:R-:W-:Y:S01]  /*5110*/  FMUL.FTZ R24, R24, R10.reuse ;  /* 0x0000000a18187220 */ /* 0x080fe20000410000 */
[----:B------:R-:W-:Y:S01]  /*5120*/  FMUL.FTZ R25, R25, R10 ;  /* 0x0000000a19197220 */ /* 0x000fe20000410000 */
[----:B-1----:R-:W-:Y:S06]  /*5130*/  @P2 BRA `(.L_x_4392) ;  /* 0x0000000000082947 */ /* 0x002fec0003800000 */
[----:B------:R-:W1:Y:S02]  /*5140*/  SYNCS.PHASECHK.TRANS64.TRYWAIT P2, [UR6+0x30830], R9 ;  /* 0x03083009ff0075a7 */ /* 0x000e640008040146 */
[----:B-1----:R-:W-:Y:S05]  /*5150*/  @!P2 BRA `(.L_x_4393) ;  /* 0x000001480098a947 */ /* 0x002fea0003800000 */
.L_x_4392:
        /* <DEDUP_REMOVED lines=161> */
.L_x_4394:
[----:B------:R-:W-:Y:S01]  /*5b70*/  ULEA UR5, UR36, UR37, 0x3 ;  /* 0x0000002524057291 */ /* 0x000fe2000f8e183f */
[----:B------:R-:W-:-:S05]  /*5b80*/  IMAD.U32 R0, RZ, RZ, UR38 ;  /* 0x00000026ff007e24 */ /* 0x000fca000f8e00ff */
[----:B------:R-:W-:-:S04]  /*5b90*/  SHF.L.U32 R0, R0, 0x1f, RZ ;  /* 0x0000001f00007819 */ /* 0x000fc800000006ff */
[----:B------:R2:W3:Y:S01]  /*5ba0*/  SYNCS.PHASECHK.TRANS64.TRYWAIT P2, [UR5+0x30850], R0 ;  /* 0x03085000ff0075a7 */ /* 0x0004e20008040145 */
[----:B------:R-:W-:Y:S05]  /*5bb0*/  @!P0 BRA `(.L_x_4395) ;  /* 0x0000000000048947 */ /* 0x000fea0003800000 */
[----:B------:R-:W-:Y:S01]  /*5bc0*/  BPT.TRAP 0x1 ;  /* 0x000000040000795c */ /* 0x000fe20000300000 */
.L_x_4395:
[----:B---3--:R-:W-:Y:S05]  /*5bd0*/  @P2 BRA `(.L_x_4396) ;  /* 0x0000000000082947 */ /* 0x008fea0003800000 */
[----:B------:R-:W3:Y:S02]  /*5be0*/  SYNCS.PHASECHK.TRANS64.TRYWAIT P2, [UR5+0x30850], R0 ;  /* 0x03085000ff0075a7 */ /* 0x000ee40008040145 */
[----:B---3--:R-:W-:Y:S05]  /*5bf0*/  @!P2 BRA `(.L_x_4397) ;  /* 0x000001400008a947 */ /* 0x008fea0003800000 */
.L_x_4396:
[----:B------:R-:W-:Y:S01]  /*5c00*/  UIADD3 UR10, UR37, 0x400, URZ ;  /* 0x00000400250a7890 */ /* 0x000fe2000fffe03f */
[----:B------:R-:W-:Y:S01]  /*5c10*/  WARPGROUP.ARRIVE ;  /* 0x00000000000079c5 */ /* 0x000fe20000000000 */
[----:B------:R-:W-:Y:S01]  /*5c20*/  UMOV UR11, 0x40000040 ;  /* 0x40000040000b7882 */ /* 0x000fe20000000000 */
[----:B------:R-:W-:Y:S01]  /*5c30*/  PLOP3.LUT P2, PT, PT, PT, UP0, 0x80, 0x0 ;  /* 0x000000000000781c */ /* 0x000fe20003f4f008 */
[----:B------:R-:W-:Y:S01]  /*5c40*/  USHF.R.U32.HI UR10, URZ, 0x4, UR10 ;  /* 0x000000043f0a7899 */ /* 0x000fe2000801160a */
[----:B------:R-:W-:Y:S01]  /*5c50*/  PLOP3.LUT P3, PT, PT, PT, UP0, 0x80, 0x0 ;  /* 0x000000000000781c */ /* 0x000fe20003f6f008 */
[----:B------:R-:W-:Y:S01]  /*5c60*/  VIADD R20, R23, UR39 ;  /* 0x0000002717147c36 */ /* 0x000fe20008000000 */
[----:B------:R-:W-:Y:S01]  /*5c70*/  ULDC UR15, c[0x0][0x9dc] ;  /* 0x00027700000f7ab9 */ /* 0x000fe20000000800 */
[----:B------:R-:W-:Y:S01]  /*5c80*/  ULOP3.LUT UR10, UR10, 0x3fff, URZ, 0xc0, !UPT ;  /* 0x00003fff0a0a7892 */ /* 0x000fe2000f8ec03f */
[----:B0-2---:R-:W-:Y:S01]  /*5c90*/  IMAD.U32 R0, RZ, RZ, UR6 ;  /* 0x00000006ff007e24 */ /* 0x005fe2000f8e00ff */
[----:B------:R-:W-:Y:S01]  /*5ca0*/  ULOP3.LUT UR6, URZ, UR15, URZ, 0x33, !UPT ;  /* 0x0000000f3f067292 */ /* 0x000fe2000f8e333f */
[----:B------:R-:W-:Y:S01]  /*5cb0*/  IMAD R15, R8, -0x60, RZ ;  /* 0xffffffa0080f7824 */ /* 0x000fe200078e02ff */
[----:B------:R-:W-:Y:S01]  /*5cc0*/  ULOP3.LUT UR10, UR10, 0x3000000, URZ, 0xfc, !UPT ;  /* 0x030000000a0a7892 */ /* 0x000fe2000f8efc3f */
[----:B------:R-:W-:Y:S01]  /*5cd0*/  @!P1 VIADD R0, R0, 0x30840 ;  /* 0x0003084000009836 */ /* 0x000fe20000000000 */
[----:B------:R-:W-:-:S02]  /*5ce0*/  ULDC UR18, c[0x0][0x9e0] ;  /* 0x0002780000127ab9 */ /* 0x000fc40000000800 */
[----:B------:R-:W-:Y:S02]  /*5cf0*/  UIMAD UR14, UR36, 0x900, UR10 ;  /* 0x00000900240e78a4 */ /* 0x000fe4000f8e020a */
[----:B------:R-:W-:-:S05]  /*5d00*/  @!P1 PRMT R0, RZ, 0x654, R0 ;  /* 0x00000654ff009816 */ /* 0x000fca0000000000 */
        /* <DEDUP_REMOVED lines=28> */
[----:B-1----:R-:W-:Y:S01]  /*5ed0*/  @P2 IMAD.HI.U32 R9, R20, UR10, RZ ;  /* 0x0000000a14092c27 */ /* 0x002fe2000f8e00ff */
[----:B------:R-:W-:Y:S01]  /*5ee0*/  @UP0 ULDC UR10, c[0x0][0x450] ;  /* 0x00011400000a0ab9 */ /* 0x000fe20000000800 */
[----:B------:R-:W-:-:S03]  /*5ef0*/  PLOP3.LUT P2, PT, PT, PT, UP1, 0x40, 0x0 ;  /* 0x000000000000781c */ /* 0x000fc60003f4e818 */
[----:B------:R-:W-:-:S05]  /*5f00*/  @P3 SHF.R.U32.HI R20, RZ, UR10, R9 ;  /* 0x0000000aff143c19 */ /* 0x000fca0008011609 */
[----:B------:R-:W0:Y:S01]  /*5f10*/  SHFL.IDX PT, R21, R20, RZ, 0x1c1f ;  /* 0x001c1fff14157589 */ /* 0x000e2200000e0000 */
[----:B------:R-:W-:Y:S02]  /*5f20*/  WARPGROUP.DEPBAR.LE gsb0, 0x0 ;  /* 0x00008000000079c5 */ /* 0x000fe40000010000 */
[----:B------:R1:W-:Y:S02]  /*5f30*/  @!P1 SYNCS.ARRIVE.TRANS64.RED.A1T0 RZ, [R0+URZ], RZ ;  /* 0x000000ff00ff99a7 */ /* 0x0003e4000810043f */
[----:B-1----:R-:W-:-:S04]  /*5f40*/  IADD3 R0, -R19, 0x1, R15 ;  /* 0x0000000113007810 */ /* 0x002fc80007ffe10f */
[----:B------:R-:W-:-:S05]  /*5f50*/  IADD3 R0, -R17, R0, R16 ;  /* 0x0000000011007210 */ /* 0x000fca0007ffe110 */
[C---:B------:R-:W-:Y:S02]  /*5f60*/  VIADD R14, R0.reuse, UR18 ;  /* 0x00000012000e7c36 */ /* 0x040fe40008000000 */
[----:B------:R-:W-:Y:S02]  /*5f70*/  VIADD R13, R0, UR6 ;  /* 0x00000006000d7c36 */ /* 0x000fe40008000000 */
[----:B------:R-:W-:Y:S02]  /*5f80*/  IMAD.IADD R0, R15, 0x1, -R19 ;  /* 0x000000010f007824 */ /* 0x000fe400078e0a13 */
[--C-:B0-----:R-:W-:Y:S02]  /*5f90*/  IMAD.IADD R12, R14, 0x1, R21.reuse ;  /* 0x000000010e0c7824 */ /* 0x101fe400078e0215 */
[----:B------:R-:W-:Y:S01]  /*5fa0*/  IMAD.IADD R9, R13, 0x1, R21 ;  /* 0x000000010d097824 */ /* 0x000fe200078e0215 */
[----:B------:R-:W-:Y:S06]  /*5fb0*/  @P2 BRA `(.L_x_4398) ;  /* 0x0000000000542947 */ /* 0x000fec0003800000 */
[----:B------:R-:W-:Y:S01]  /*5fc0*/  IADD3 R21, -R17, R16, R21 ;  /* 0x0000001011157210 */ /* 0x000fe20007ffe115 */
[----:B------:R-:W-:Y:S03]  /*5fd0*/  BSSY B0, `(.L_x_4399) ;  /* 0x0000010000007945 */ /* 0x000fe60003800000 */
        /* <DEDUP_REMOVED lines=10> */
.L_x_4400:
[----:B------:R-:W-:-:S05]  /*6080*/  IMAD.U32 R168, RZ, RZ, UR59 ;  /* 0x0000003bffa87e24 */ /* 0x000fca000f8e00ff */
[----:B------:R-:W-:-:S13]  /*6090*/  ISETP.NE.AND P2, PT, R168, 0x1, PT ;  /* 0x00000001a800780c */ /* 0x000fda0003f45270 */
[----:B------:R-:W0:Y:S02]  /*60a0*/  @P2 LDC.64 R10, c[0x0][0x9e8] ;  /* 0x00027a00ff0a2b82 */ /* 0x000e240000000a00 */
[----:B0-----:R-:W-:-:S05]  /*60b0*/  @P2 IMAD.HI.U32 R10, R21, R10, RZ ;  /* 0x0000000a150a2227 */ /* 0x001fca00078e00ff */
[----:B------:R-:W-:-:S07]  /*60c0*/  @P2 SHF.R.U32.HI R21, RZ, R11, R10 ;  /* 0x0000000bff152219 */ /* 0x000fce000001160a */
.L_x_4401:
[----:B------:R-:W-:Y:S05]  /*60d0*/  BSYNC B0 ;  /* 0x0000000000007941 */ /* 0x000fea0003800000 */
.L_x_4399:
[----:B------:R-:W-:-:S05]  /*60e0*/  IMAD R21, R21, R168, R0 ;  /* 0x000000a815157224 */ /* 0x000fca00078e0200 */
[----:B------:R-:W-:Y:S02]  /*60f0*/  VIADDMNMX R12, R21, R168, R12, PT ;  /* 0x000000a8150c7246 */ /* 0x000fe4000380010c */
[----:B------:R-:W-:-:S07]  /*6100*/  VIMNMX R9, R9, R21, !PT ;  /* 0x0000001509097248 */ /* 0x000fce0007fe0100 */
.L_x_4398:
[C---:B------:R-:W-:Y:S02]  /*6110*/  ISETP.GE.AND P2, PT, R15.reuse, 0x2, PT ;  /* 0x000000020f00780c */ /* 0x040fe40003f46270 */
[----:B------:R-:W-:Y:S02]  /*6120*/  ISETP.GE.AND P6, PT, R15, 0xa, PT ;  /* 0x0000000a0f00780c */ /* 0x000fe40003fc6270 */
[----:B------:R-:W-:Y:S02]  /*6130*/  ISETP.GT.AND P4, PT, R9, 0x1, !P2 ;  /* 0x000000010900780c */ /* 0x000fe40005784270 */
[----:B------:R-:W-:Y:S02]  /*6140*/  ISETP.GE.AND P3, PT, R15, 0x9, PT ;  /* 0x000000090f00780c */ /* 0x000fe40003f66270 */
[----:B------:R-:W-:Y:S02]  /*6150*/  ISETP.LT.OR P4, PT, R12, 0x2, P4 ;  /* 0x000000020c00780c */ /* 0x000fe40002781670 */
[----:B------:R-:W-:-:S02]  /*6160*/  LOP3.LUT R18, R18, 0xfffffffb, RZ, 0xc0, !PT ;  /* 0xfffffffb12127812 */ /* 0x000fc400078ec0ff */
[----:B------:R-:W-:Y:S02]  /*6170*/  FSEL R121, R121, -INF , !P4 ;  /* 0xff80000079797808 */ /* 0x000fe40006000000 */
[C---:B------:R-:W-:Y:S02]  /*6180*/  ISETP.GT.AND P5, PT, R9.reuse, 0x8, !P3 ;  /* 0x000000080900780c */ /* 0x040fe40005fa4270 */
[----:B------:R-:W-:Y:S02]  /*6190*/  @P6 LOP3.LUT R18, R18, 0x4, RZ, 0xfc, !PT ;  /* 0x0000000412126812 */ /* 0x000fe400078efcff */
[----:B------:R-:W-:Y:S02]  /*61a0*/  ISETP.GT.AND P4, PT, R9, 0x9, !P6 ;  /* 0x000000090900780c */ /* 0x000fe40007784270 */
[----:B------:R-:W-:Y:S02]  /*61b0*/  ISETP.GE.AND P6, PT, R15, 0x11, PT ;  /* 0x000000110f00780c */ /* 0x000fe40003fc6270 */
[----:B------:R-:W-:-:S02]  /*61c0*/  ISETP.LT.OR P5, PT, R12, 0x9, P5 ;  /* 0x000000090c00780c */ /* 0x000fc40002fa1670 */
[----:B------:R-:W-:Y:S02]  /*61d0*/  ISETP.LT.OR P4, PT, R12, 0xa, P4 ;  /* 0x0000000a0c00780c */ /* 0x000fe40002781670 */
[----:B------:R-:W-:Y:S02]  /*61e0*/  FSEL R124, R124, -INF , !P5 ;  /* 0xff8000007c7c7808 */ /* 0x000fe40006800000 */
[----:B------:R-:W-:Y:S02]  /*61f0*/  ISETP.GE.AND P5, PT, R15, 0x12, PT ;  /* 0x000000120f00780c */ /* 0x000fe40003fa6270 */
[----:B------:R-:W-:Y:S02]  /*6200*/  LOP3.LUT R18, R18, 0xfffffff7, RZ, 0xc0, !PT ;  /* 0xfffffff712127812 */ /* 0x000fe400078ec0ff */
[----:B------:R-:W-:Y:S02]  /*6210*/  FSEL R125, R125, -INF , !P4 ;  /* 0xff8000007d7d7808 */ /* 0x000fe40006000000 */
[----:B------:R-:W-:-:S02]  /*6220*/  ISETP.GT.AND P4, PT, R9, 0x10, !P6 ;  /* 0x000000100900780c */ /* 0x000fc40007784270 */
[----:B------:R-:W-:Y:S02]  /*6230*/  @P6 LOP3.LUT R18, R18, 0x8, RZ, 0xfc, !PT ;  /* 0x0000000812126812 */ /* 0x000fe400078efcff */
[----:B------:R-:W-:Y:S02]  /*6240*/  ISETP.LT.OR P4, PT, R12, 0x11, P4 ;  /* 0x000000110c00780c */ /* 0x000fe40002781670 */
[----:B------:R-:W-:Y:S02]  /*6250*/  LOP3.LUT R18, R18, 0xfff7ffff, RZ, 0xc0, !PT ;  /* 0xfff7ffff12127812 */ /* 0x000fe400078ec0ff */
[----:B------:R-:W-:Y:S02]  /*6260*/  FSEL R128, R128, -INF , !P4 ;  /* 0xff80000080807808 */ /* 0x000fe40006000000 */
[----:B------:R-:W-:Y:S02]  /*6270*/  @P5 LOP3.LUT R18, R18, 0x80000, RZ, 0xfc, !PT ;  /* 0x0008000012125812 */ /* 0x000fe400078efcff */
[----:B------:R-:W-:-:S02]  /*6280*/  ISETP.GT.AND P4, PT, R9, 0x11, !P5 ;  /* 0x000000110900780c */ /* 0x000fc40006f84270 */
[----:B------:R-:W-:Y:S02]  /*6290*/  ISETP.GE.AND P5, PT, R15, 0x19, PT ;  /* 0x000000190f00780c */ /* 0x000fe40003fa6270 */
[----:B------:R-:W-:Y:S02]  /*62a0*/  ISETP.LT.OR P4, PT, R12, 0x12, P4 ;  /* 0x000000120c00780c */ /* 0x000fe40002781670 */
[----:B------:R-:W-:Y:S02]  /*62b0*/  LOP3.LUT R18, R18, 0xfffbffff, RZ, 0xc0, !PT ;  /* 0xfffbffff12127812 */ /* 0x000fe400078ec0ff */
[----:B------:R-:W-:Y:S02]  /*62c0*/  FSEL R129, R129, -INF , !P4 ;  /* 0xff80000081817808 */ /* 0x000fe40006000000 */
[----:B------:R-:W-:-:S04]  /*62d0*/  ISETP.GT.AND P4, PT, R9, 0x18, !P5 ;  /* 0x000000180900780c */ /* 0x000fc80006f84270 */
[----:B------:R-:W-:Y:S02]  /*62e0*/  ISETP.LT.OR P4, PT, R12, 0x19, P4 ;  /* 0x000000190c00780c */ /* 0x000fe40002781670 */
[----:B------:R-:W-:Y:S02]  /*62f0*/  @P5 LOP3.LUT R18, R18, 0x40000, RZ, 0xfc, !PT ;  /* 0x0004000012125812 */ /* 0x000fe400078efcff */
[----:B------:R-:W-:Y:S02]  /*6300*/  ISETP.GE.AND P5, PT, R15, 0x1a, PT ;  /* 0x0000001a0f00780c */ /* 0x000fe40003fa6270 */
[----:B------:R-:W-:Y:S02]  /*6310*/  LOP3.LUT R18, R18, 0xfffdffff, RZ, 0xc0, !PT ;  /* 0xfffdffff12127812 */ /* 0x000fe400078ec0ff */
[----:B------:R-:W-:Y:S02]  /*6320*/  FSEL R132, R132, -INF , !P4 ;  /* 0xff80000084847808 */ /* 0x000fe40006000000 */
[----:B------:R-:W-:-:S04]  /*6330*/  ISETP.GT.AND P4, PT, R9, 0x19, !P5 ;  /* 0x000000190900780c */ /* 0x000fc80006f84270 */
[----:B------:R-:W-:-:S03]  /*6340*/  ISETP.LT.OR P4, PT, R12, 0x1a, P4 ;  /* 0x0000001a0c00780c */ /* 0x000fc60002781670 */
        /* <DEDUP_REMOVED lines=68> */
[----:B------:R-:W-:Y:S02]  /*6790*/  FSEL R156, R156, -INF , !P4 ;  /* 0xff8000009c9c7808 */ /* 0x000fe40006000000 */
[----:B------:R-:W-:Y:S02]  /*67a0*/  LOP3.LUT R18, R18, 0xffffffdf, RZ, 0xc0, !PT ;  /* 0xffffffdf12127812 */ /* 0x000fe400078ec0ff */
[----:B------:R-:W-:-:S04]  /*67b0*/  ISETP.GT.AND P4, PT, R9, 0x49, !P5 ;  /* 0x000000490900780c */ /* 0x000fc80006f84270 */
[----:B------:R-:W-:-:S03]  /*67c0*/  ISETP.LT.OR P4, PT, R12, 0x4a, P4 ;  /* 0x0000004a0c00780c */ /* 0x000fc60002781670 */
[----:B------:R-:W-:Y:S02]  /*67d0*/  @P5 LOP3.LUT R18, R18, 0x20, RZ, 0xfc, !PT ;  /* 0x0000002012125812 */ /* 0x000fe400078efcff */
[----:B------:R-:W-:Y:S02]  /*67e0*/  ISETP.GE.AND P5, PT, R15, 0x51, PT ;  /* 0x000000510f00780c */ /* 0x000fe40003fa6270 */
[----:B------:R-:W-:Y:S02]  /*67f0*/  FSEL R157, R157, -INF , !P4 ;  /* 0xff8000009d9d7808 */ /* 0x000fe40006000000 */
[----:B------:R-:W-:Y:S02]  /*6800*/  ISETP.GT.AND P4, PT, R9, 0x50, !P5 ;  /* 0x000000500900780c */ /* 0x000fe40006f84270 */
[----:B------:R-:W-:Y:S02]  /*6810*/  LOP3.LUT R18, R18, 0xffffffef, RZ, 0xc0, !PT ;  /* 0xffffffef12127812 */ /* 0x000fe400078ec0ff */
[----:B------:R-:W-:-:S04]  /*6820*/  ISETP.LT.OR P4, PT, R12, 0x51, P4 ;  /* 0x000000510c00780c */ /* 0x000fc80002781670 */
[----:B------:R-:W-:Y:S02]  /*6830*/  FSEL R160, R160, -INF , !P4 ;  /* 0xff800000a0a07808 */ /* 0x000fe40006000000 */
[----:B------:R-:W-:Y:S02]  /*6840*/  ISETP.GE.AND P4, PT, R15, 0x52, PT ;  /* 0x000000520f00780c */ /* 0x000fe40003f86270 */
[----:B------:R-:W-:Y:S02]  /*6850*/  @P5 LOP3.LUT R18, R18, 0x10, RZ, 0xfc, !PT ;  /* 0x0000001012125812 */ /* 0x000fe400078efcff */
[----:B------:R-:W-:Y:S02]  /*6860*/  ISETP.GT.AND P5, PT, R9, 0x51, !P4 ;  /* 0x000000510900780c */ /* 0x000fe400067a4270 */
[----:B------:R-:W-:Y:S02]  /*6870*/  LOP3.LUT R18, R18, 0xfffffffd, RZ, 0xc0, !PT ;  /* 0xfffffffd12127812 */ /* 0x000fe400078ec0ff */
[----:B------:R-:W-:-:S04]  /*6880*/  ISETP.LT.OR P5, PT, R12, 0x52, P5 ;  /* 0x000000520c00780c */ /* 0x000fc80002fa1670 */
[----:B------:R-:W-:Y:S02]  /*6890*/  FSEL R161, R161, -INF , !P5 ;  /* 0xff800000a1a17808 */ /* 0x000fe40006800000 */
[----:B------:R-:W-:-:S04]  /*68a0*/  ISETP.GE.AND P5, PT, R15, 0x59, PT ;  /* 0x000000590f00780c */ /* 0x000fc80003fa6270 */
[----:B------:R-:W-:-:S04]  /*68b0*/  ISETP.GT.AND P6, PT, R9, 0x58, !P5 ;  /* 0x000000580900780c */ /* 0x000fc80006fc4270 */
[----:B------:R-:W-:-:S04]  /*68c0*/  ISETP.LT.OR P6, PT, R12, 0x59, P6 ;  /* 0x000000590c00780c */ /* 0x000fc800037c1670 */
[----:B------:R-:W-:Y:S02]  /*68d0*/  FSEL R164, R164, -INF , !P6 ;  /* 0xff800000a4a47808 */ /* 0x000fe40007000000 */
[----:B------:R-:W-:-:S13]  /*68e0*/  ISETP.GE.AND P6, PT, R15, 0x1, PT ;  /* 0x000000010f00780c */ /* 0x000fda0003fc6270 */
[----:B------:R-:W-:Y:S02]  /*68f0*/  @P6 LOP3.LUT R18, R18, 0x2, RZ, 0xfc, !PT ;  /* 0x0000000212126812 */ /* 0x000fe400078efcff */
[----:B------:R-:W-:Y:S02]  /*6900*/  ISETP.GT.AND P6, PT, R9, RZ, !P6 ;  /* 0x000000ff0900720c */ /* 0x000fe400077c4270 */
[----:B------:R-:W-:Y:S02]  /*6910*/  LOP3.LUT R18, R18, 0xfffffffe, RZ, 0xc0, !PT ;  /* 0xfffffffe12127812 */ /* 0x000fe400078ec0ff */
[----:B------:R-:W-:-:S04]  /*6920*/  ISETP.LT.OR P6, PT, R12, 0x1, P6 ;  /* 0x000000010c00780c */ /* 0x000fc800037c1670 */
[----:B------:R-:W-:Y:S02]  /*6930*/  FSEL R120, R120, -INF , !P6 ;  /* 0xff80000078787808 */ /* 0x000fe40007000000 */
[----:B------:R-:W-:-:S13]  /*6940*/  ISETP.GE.AND P6, PT, R15, 0x5a, PT ;  /* 0x0000005a0f00780c */ /* 0x000fda0003fc6270 */
[----:B------:R-:W-:Y:S02]  /*6950*/  @P6 LOP3.LUT R18, R18, 0x1, RZ, 0xfc, !PT ;  /* 0x0000000112126812 */ /* 0x000fe400078efcff */
[----:B------:R-:W-:Y:S02]  /*6960*/  ISETP.GT.AND P6, PT, R9, 0x59, !P6 ;  /* 0x000000590900780c */ /* 0x000fe400077c4270 */
[----:B------:R-:W0:Y:S02]  /*6970*/  SHFL.IDX PT, R9, R20, 0x1, 0x1c1f ;  /* 0x003c1f0014097f89 */ /* 0x000e2400000e0000 */
[----:B------:R-:W-:-:S04]  /*6980*/  ISETP.LT.OR P6, PT, R12, 0x5a, P6 ;  /* 0x0000005a0c00780c */ /* 0x000fc800037c1670 */
[----:B------:R-:W-:Y:S02]  /*6990*/  FSEL R165, R165, -INF , !P6 ;  /* 0xff800000a5a57808 */ /* 0x000fe40007000000 */
[----:B------:R-:W-:Y:S01]  /*69a0*/  PLOP3.LUT P6, PT, PT, PT, UP1, 0x40, 0x0 ;  /* 0x000000000000781c */ /* 0x000fe20003fce818 */
[--C-:B0-----:R-:W-:Y:S02]  /*69b0*/  IMAD.IADD R14, R14, 0x1, R9.reuse ;  /* 0x000000010e0e7824 */ /* 0x101fe400078e0209 */
[----:B------:R-:W-:-:S10]  /*69c0*/  IMAD.IADD R13, R13, 0x1, R9 ;  /* 0x000000010d0d7824 */ /* 0x000fd400078e0209 */
[----:B------:R-:W-:Y:S05]  /*69d0*/  @P6 BRA `(.L_x_4402) ;  /* 0x0000000000546947 */ /* 0x000fea0003800000 */
        /* <DEDUP_REMOVED lines=12> */
.L_x_4404:
[----:B------:R-:W-:-:S05]  /*6aa0*/  IMAD.U32 R15, RZ, RZ, UR59 ;  /* 0x0000003bff0f7e24 */ /* 0x000fca000f8e00ff */
[----:B------:R-:W-:-:S13]  /*6ab0*/  ISETP.NE.AND P6, PT, R15, 0x1, PT ;  /* 0x000000010f00780c */ /* 0x000fda0003fc5270 */
[----:B------:R-:W0:Y:S02]  /*6ac0*/  @P6 LDC.64 R10, c[0x0][0x9e8] ;  /* 0x00027a00ff0a6b82 */ /* 0x000e240000000a00 */
[----:B0-----:R-:W-:-:S05]  /*6ad0*/  @P6 IMAD.HI.U32 R10, R9, R10, RZ ;  /* 0x0000000a090a6227 */ /* 0x001fca00078e00ff */
[----:B------:R-:W-:-:S07]  /*6ae0*/  @P6 SHF.R.U32.HI R9, RZ, R11, R10 ;  /* 0x0000000bff096219 */ /* 0x000fce000001160a */
.L_x_4405:
[----:B------:R-:W-:Y:S05]  /*6af0*/  BSYNC B0 ;  /* 0x0000000000007941 */ /* 0x000fea0003800000 */
.L_x_4403:
[----:B------:R-:W-:-:S05]  /*6b00*/  IMAD R0, R9, R15, R0 ;  /* 0x0000000f09007224 */ /* 0x000fca00078e0200 */
[----:B------:R-:W-:Y:S02]  /*6b10*/  VIADDMNMX R14, R0, R15, R14, PT ;  /* 0x0000000f000e7246 */ /* 0x000fe4000380010e */
[----:B------:R-:W-:-:S07]  /*6b20*/  VIMNMX R13, R13, R0, !PT ;  /* 0x000000000d0d7248 */ /* 0x000fce0007fe0100 */
.L_x_4402:
[C---:B------:R-:W-:Y:S01]  /*6b30*/  ISETP.GT.AND P2, PT, R13.reuse, 0x1, !P2 ;  /* 0x000000010d00780c */ /* 0x040fe20005744270 */
[----:B------:R-:W-:Y:S01]  /*6b40*/  ULDC UR6, c[0x0][0x988] ;  /* 0x0002620000067ab9 */ /* 0x000fe20000000800 */
[----:B------:R-:W-:Y:S01]  /*6b50*/  ISETP.GT.AND P3, PT, R13, 0x8, !P3 ;  /* 0x000000080d00780c */ /* 0x000fe20005f64270 */
[----:B------:R-:W-:Y:S01]  /*6b60*/  UMOV UR14, UR6 ;  /* 0x00000006000e7c82 */ /* 0x000fe20008000000 */
[C---:B------:R-:W-:Y:S01]  /*6b70*/  ISETP.LT.OR P2, PT, R14.reuse, 0x2, P2 ;  /* 0x000000020e00780c */ /* 0x040fe20001741670 */
[----:B------:R-:W-:Y:S01]  /*6b80*/  UMOV UR38, UR7 ;  /* 0x0000000700267c82 */ /* 0x000fe20008000000 */
[----:B------:R-:W-:Y:S01]  /*6b90*/  ISETP.LT.OR P3, PT, R14, 0x9, P3 ;  /* 0x000000090e00780c */ /* 0x000fe20001f61670 */
[----:B------:R-:W-:Y:S01]  /*6ba0*/  UMOV UR36, UR4 ;  /* 0x0000000400247c82 */ /* 0x000fe20008000000 */
[----:B------:R-:W-:Y:S02]  /*6bb0*/  FSEL R123, R123, -INF , !P2 ;  /* 0xff8000007b7b7808 */ /* 0x000fe40005000000 */
[----:B------:R-:W-:-:S02]  /*6bc0*/  LOP3.LUT P2, RZ, R18, 0x4, RZ, 0xc0, !PT ;  /* 0x0000000412ff7812 */ /* 0x000fc4000784c0ff */
[----:B------:R-:W-:Y:S02]  /*6bd0*/  FSEL R126, R126, -INF , !P3 ;  /* 0xff8000007e7e7808 */ /* 0x000fe40005800000 */
[----:B------:R-:W-:Y:S02]  /*6be0*/  ISETP.GT.AND P2, PT, R13, 0x9, !P2 ;  /* 0x000000090d00780c */ /* 0x000fe40005744270 */
[----:B------:R-:W-:Y:S02]  /*6bf0*/  LOP3.LUT P3, RZ, R18, 0x20000, RZ, 0xc0, !PT ;  /* 0x0002000012ff7812 */ /* 0x000fe4000786c0ff */
[----:B------:R-:W-:Y:S02]  /*6c00*/  ISETP.LT.OR P2, PT, R14, 0xa, P2 ;  /* 0x0000000a0e00780c */ /* 0x000fe40001741670 */
[----:B------:R-:W-:Y:S02]  /*6c10*/  LOP3.LUT P6, RZ, R18, 0x10000, RZ, 0xc0, !PT ;  /* 0x0001000012ff7812 */ /* 0x000fe400078cc0ff */
[----:B------:R-:W-:-:S02]  /*6c20*/  FSEL R127, R127, -INF , !P2 ;  /* 0xff8000007f7f7808 */ /* 0x000fc40005000000 */
[----:B------:R-:W-:Y:S02]  /*6c30*/  LOP3.LUT P2, RZ, R18, 0x8, RZ, 0xc0, !PT ;  /* 0x0000000812ff7812 */ /* 0x000fe4000784c0ff */
[----:B------:R-:W-:Y:S02]  /*6c40*/  FMNMX.FTZ R0, R120, R3, !PT ;  /* 0x0000000378007209 */ /* 0x000fe40007810000 */
[----:B------:R-:W-:Y:S02]  /*6c50*/  ISETP.GT.AND P2, PT, R13, 0x10, !P2 ;  /* 0x000000100d00780c */ /* 0x000fe40005744270 */
[----:B------:R-:W-:Y:S02]  /*6c60*/  FMNMX.FTZ R9, R121, R0, !PT ;  /* 0x0000000079097209 */ /* 0x000fe40007810000 */
[----:B------:R-:W-:Y:S02]  /*6c70*/  ISETP.LT.OR P2, PT, R14, 0x11, P2 ;  /* 0x000000110e00780c */ /* 0x000fe40001741670 */
[----:B------:R-:W-:-:S02]  /*6c80*/  FMNMX.FTZ R0, R124, R9, !PT ;  /* 0x000000097c007209 */ /* 0x000fc40007810000 */
[----:B------:R-:W-:Y:S02]  /*6c90*/  FSEL R130, R130, -INF , !P2 ;  /* 0xff80000082827808 */ /* 0x000fe40005000000 */
[----:B------:R-:W-:Y:S02]  /*6ca0*/  LOP3.LUT P2, RZ, R18, 0x80000, RZ, 0xc0, !PT ;  /* 0x0008000012ff7812 */ /* 0x000fe4000784c0ff */
[----:B------:R-:W-:Y:S02]  /*6cb0*/  FMNMX.FTZ R9, R125, R0, !PT ;  /* 0x000000007d097209 */ /* 0x000fe40007810000 */
[----:B------:R-:W-:Y:S02]  /*6cc0*/  ISETP.GT.AND P2, PT, R13, 0x11, !P2 ;  /* 0x000000110d00780c */ /* 0x000fe40005744270 */
[----:B------:R-:W-:Y:S02]  /*6cd0*/  FMNMX.FTZ R0, R128, R9, !PT ;  /* 0x0000000980007209 */ /* 0x000fe40007810000 */
[----:B------:R-:W-:-:S02]  /*6ce0*/  ISETP.LT.OR P2, PT, R14, 0x12, P2 ;  /* 0x000000120e00780c */ /* 0x000fc40001741670 */
[----:B------:R-:W-:Y:S02]  /*6cf0*/  FMNMX.FTZ R9, R129, R0, !PT ;  /* 0x0000000081097209 */ /* 0x000fe40007810000 */
[----:B------:R-:W-:Y:S02]  /*6d00*/  FSEL R131, R131, -INF , !P2 ;  /* 0xff80000083837808 */ /* 0x000fe40005000000 */
[----:B------:R-:W-:Y:S02]  /*6d10*/  LOP3.LUT P2, RZ, R18, 0x40000, RZ, 0xc0, !PT ;  /* 0x0004000012ff7812 */ /* 0x000fe4000784c0ff */
[----:B------:R-:W-:Y:S02]  /*6d20*/  FMNMX.FTZ R0, R132, R9, !PT ;  /* 0x0000000984007209 */ /* 0x000fe40007810000 */
[----:B------:R-:W-:Y:S02]  /*6d30*/  ISETP.GT.AND P2, PT, R13, 0x18, !P2 ;  /* 0x000000180d00780c */ /* 0x000fe40005744270 */
[----:B------:R-:W-:-:S02]  /*6d40*/  FMNMX.FTZ R9, R133, R0, !PT ;  /* 0x0000000085097209 */ /* 0x000fc40007810000 */
[----:B------:R-:W-:Y:S02]  /*6d50*/  ISETP.LT.OR P2, PT, R14, 0x19, P2 ;  /* 0x000000190e00780c */ /* 0x000fe40001741670 */
[----:B------:R-:W-:Y:S02]  /*6d60*/  FMNMX.FTZ R0, R136, R9, !PT ;  /* 0x0000000988007209 */ /* 0x000fe40007810000 */
[----:B------:R-:W-:Y:S02]  /*6d70*/  FSEL R134, R134, -INF , !P2 ;  /* 0xff80000086867808 */ /* 0x000fe40005000000 */
        /* <DEDUP_REMOVED lines=24> */
[----:B------:R-:W-:Y:S02]  /*6f00*/  LOP3.LUT P2, RZ, R18, 0x2000, RZ, 0xc0, !PT ;  /* 0x0000200012ff7812 */ /* 0x000fe4000784c0ff */
[----:B------:R-:W-:Y:S02]  /*6f10*/  FMNMX.FTZ R9, R157, R0, !PT ;  /* 0x000000009d097209 */ /* 0x000fe40007810000 */
[----:B------:R-:W-:-:S02]  /*6f20*/  ISETP.GT.AND P2, PT, R13, 0x29, !P2 ;  /* 0x000000290d00780c */ /* 0x000fc40005744270 */
[----:B------:R-:W-:Y:S02]  /*6f30*/  FMNMX.FTZ R0, R160, R9, !PT ;  /* 0x00000009a0007209 */ /* 0x000fe40007810000 */
[----:B------:R-:W-:Y:S02]  /*6f40*/  ISETP.LT.OR P2, PT, R14, 0x2a, P2 ;  /* 0x0000002a0e00780c */ /* 0x000fe40001741670 */
[----:B------:R-:W-:Y:S02]  /*6f50*/  FMNMX.FTZ R9, R161, R0, !PT ;  /* 0x00000000a1097209 */ /* 0x000fe40007810000 */
[----:B------:R-:W-:Y:S02]  /*6f60*/  FSEL R143, R143, -INF , !P2 ;  /* 0xff8000008f8f7808 */ /* 0x000fe40005000000 */
[C---:B------:R-:W-:Y:S02]  /*6f70*/  LOP3.LUT P2, RZ, R18.reuse, 0x1000, RZ, 0xc0, !PT ;  /* 0x0000100012ff7812 */ /* 0x040fe4000784c0ff */
[----:B------:R-:W-:-:S02]  /*6f80*/  LOP3.LUT P3, RZ, R18, 0x40, RZ, 0xc0, !PT ;  /* 0x0000004012ff7812 */ /* 0x000fc4000786c0ff */
[----:B------:R-:W-:Y:S02]  /*6f90*/  ISETP.GT.AND P2, PT, R13, 0x30, !P2 ;  /* 0x000000300d00780c */ /* 0x000fe40005744270 */
[----:B------:R-:W-:Y:S02]  /*6fa0*/  FMNMX.FTZ R0, R164, R9, !PT ;  /* 0x00000009a4007209 */ /* 0x000fe40007810000 */
[----:B------:R-:W-:Y:S02]  /*6fb0*/  ISETP.LT.OR P2, PT, R14, 0x31, P2 ;  /* 0x000000310e00780c */ /* 0x000fe40001741670 */
[----:B------:R-:W-:Y:S02]  /*6fc0*/  FMNMX.FTZ R10, R165, R0, !PT ;  /* 0x00000000a50a7209 */ /* 0x000fe40007810000 */
[----:B------:R-:W-:Y:S02]  /*6fd0*/  FSEL R146, R146, -INF , !P2 ;  /* 0xff80000092927808 */ /* 0x000fe40005000000 */
[C---:B------:R-:W-:Y:S01]  /*6fe0*/  LOP3.LUT P2, RZ, R18.reuse, 0x800, RZ, 0xc0, !PT ;  /* 0x0000080012ff7812 */ /* 0x040fe2000784c0ff */
[----:B------:R-:W0:Y:S01]  /*6ff0*/  SHFL.BFLY PT, R9, R10, 0x2, 0x1f ;  /* 0x0c401f000a097f89 */ /* 0x000e2200000e0000 */
[----:B------:R-:W-:-:S02]  /*7000*/  LOP3.LUT P6, RZ, R18, 0x20, RZ, 0xc0, !PT ;  /* 0x0000002012ff7812 */ /* 0x000fc400078cc0ff */
[C---:B------:R-:W-:Y:S02]  /*7010*/  ISETP.GT.AND P2, PT, R13.reuse, 0x31, !P2 ;  /* 0x000000310d00780c */ /* 0x040fe40005744270 */
[C---:B------:R-:W-:Y:S02]  /*7020*/  ISETP.GT.AND P4, PT, R13.reuse, 0x51, !P4 ;  /* 0x000000510d00780c */ /* 0x040fe40006784270 */
[----:B------:R-:W-:Y:S02]  /*7030*/  ISETP.LT.OR P2, PT, R14, 0x32, P2 ;  /* 0x000000320e00780c */ /* 0x000fe40001741670 */
[----:B------:R-:W-:Y:S02]  /*7040*/  ISETP.GT.AND P5, PT, R13, 0x58, !P5 ;  /* 0x000000580d00780c */ /* 0x000fe40006fa4270 */
[----:B------:R-:W-:Y:S02]  /*7050*/  FSEL R147, R147, -INF , !P2 ;  /* 0xff80000093937808 */ /* 0x000fe40005000000 */
[----:B------:R-:W-:-:S02]  /*7060*/  LOP3.LUT P2, RZ, R18, 0x400, RZ, 0xc0, !PT ;  /* 0x0000040012ff7812 */ /* 0x000fc4000784c0ff */
[C---:B------:R-:W-:Y:S02]  /*7070*/  ISETP.LT.OR P4, PT, R14.reuse, 0x52, P4 ;  /* 0x000000520e00780c */ /* 0x040fe40002781670 */
[----:B------:R-:W-:Y:S02]  /*7080*/  ISETP.GT.AND P2, PT, R13, 0x38, !P2 ;  /* 0x000000380d00780c */ /* 0x000fe40005744270 */
[C---:B------:R-:W-:Y:S02]  /*7090*/  ISETP.LT.OR P5, PT, R14.reuse, 0x59, P5 ;  /* 0x000000590e00780c */ /* 0x040fe40002fa1670 */
[----:B------:R-:W-:Y:S02]  /*70a0*/  ISETP.LT.OR P2, PT, R14, 0x39, P2 ;  /* 0x000000390e00780c */ /* 0x000fe40001741670 */
[----:B------:R-:W-:Y:S02]  /*70b0*/  FSEL R163, R163, -INF , !P4 ;  /* 0xff800000a3a37808 */ /* 0x000fe40006000000 */
[----:B------:R-:W-:-:S02]  /*70c0*/  FSEL R150, R150, -INF , !P2 ;  /* 0xff80000096967808 */ /* 0x000fc40005000000 */
[----:B------:R-:W-:Y:S02]  /*70d0*/  LOP3.LUT P2, RZ, R18, 0x200, RZ, 0xc0, !PT ;  /* 0x0000020012ff7812 */ /* 0x000fe4000784c0ff */
[----:B0-----:R-:W-:Y:S02]  /*70e0*/  FMNMX.FTZ R11, R10, R9, !PT ;  /* 0x000000090a0b7209 */ /* 0x001fe40007810000 */
[----:B------:R-:W-:Y:S02]  /*70f0*/  ISETP.GT.AND P2, PT, R13, 0x39, !P2 ;  /* 0x000000390d00780c */ /* 0x000fe40005744270 */
[----:B------:R-:W-:Y:S01]  /*7100*/  FSEL R166, R166, -INF , !P5 ;  /* 0xff800000a6a67808 */ /* 0x000fe20006800000 */
[----:B------:R-:W0:Y:S01]  /*7110*/  SHFL.BFLY PT, R0, R11, 0x1, 0x1f ;  /* 0x0c201f000b007f89 */ /* 0x000e2200000e0000 */
[----:B------:R-:W-:-:S04]  /*7120*/  ISETP.LT.OR P2, PT, R14, 0x3a, P2 ;  /* 0x0000003a0e00780c */ /* 0x000fc80001741670 */
[----:B------:R-:W-:Y:S02]  /*7130*/  FSEL R151, R151, -INF , !P2 ;  /* 0xff80000097977808 */ /* 0x000fe40005000000 */
[----:B------:R-:W-:-:S04]  /*7140*/  LOP3.LUT P2, RZ, R18, 0x100, RZ, 0xc0, !PT ;  /* 0x0000010012ff7812 */ /* 0x000fc8000784c0ff */
[----:B------:R-:W-:-:S04]  /*7150*/  ISETP.GT.AND P2, PT, R13, 0x40, !P2 ;  /* 0x000000400d00780c */ /* 0x000fc80005744270 */
[----:B------:R-:W-:-:S04]  /*7160*/  ISETP.LT.OR P2, PT, R14, 0x41, P2 ;  /* 0x000000410e00780c */ /* 0x000fc80001741670 */
[----:B------:R-:W-:Y:S02]  /*7170*/  FSEL R154, R154, -INF , !P2 ;  /* 0xff8000009a9a7808 */ /* 0x000fe40005000000 */
[----:B------:R-:W-:Y:S02]  /*7180*/  LOP3.LUT P2, RZ, R18, 0x80, RZ, 0xc0, !PT ;  /* 0x0000008012ff7812 */ /* 0x000fe4000784c0ff */
[----:B0-----:R-:W-:Y:S02]  /*7190*/  FMNMX.FTZ R9, R11, R0, !PT ;  /* 0x000000000b097209 */ /* 0x001fe40007810000 */
[----:B------:R-:W-:-:S03]  /*71a0*/  ISETP.GT.AND P2, PT, R13, 0x41, !P2 ;  /* 0x000000410d00780c */ /* 0x000fc60005744270 */
[----:B------:R-:W-:Y:S01]  /*71b0*/  FMUL.FTZ R0, R9, UR14 ;  /* 0x0000000e09007c20 */ /* 0x000fe20008410000 */
[----:B------:R-:W-:-:S04]  /*71c0*/  ISETP.LT.OR P2, PT, R14, 0x42, P2 ;  /* 0x000000420e00780c */ /* 0x000fc80001741670 */
[----:B------:R-:W-:Y:S02]  /*71d0*/  FSEL R155, R155, -INF , !P2 ;  /* 0xff8000009b9b7808 */ /* 0x000fe40005000000 */
[C---:B------:R-:W-:Y:S02]  /*71e0*/  ISETP.GT.AND P2, PT, R13.reuse, 0x48, !P3 ;  /* 0x000000480d00780c */ /* 0x040fe40005f44270 */
[----:B------:R-:W-:Y:S02]  /*71f0*/  LOP3.LUT P3, RZ, R18, 0x10, RZ, 0xc0, !PT ;  /* 0x0000001012ff7812 */ /* 0x000fe4000786c0ff */
[----:B------:R-:W-:Y:S02]  /*7200*/  ISETP.LT.OR P2, PT, R14, 0x49, P2 ;  /* 0x000000490e00780c */ /* 0x000fe40001741670 */
[----:B------:R-:W-:Y:S02]  /*7210*/  ISETP.GT.AND P3, PT, R13, 0x50, !P3 ;  /* 0x000000500d00780c */ /* 0x000fe40005f64270 */
[----:B------:R-:W-:-:S02]  /*7220*/  FSEL R158, R158, -INF , !P2 ;  /* 0xff8000009e9e7808 */ /* 0x000fc40005000000 */
[----:B------:R-:W-:Y:S02]  /*7230*/  ISETP.GT.AND P2, PT, R13, 0x49, !P6 ;  /* 0x000000490d00780c */ /* 0x000fe40007744270 */
[----:B------:R-:W-:Y:S02]  /*7240*/  LOP3.LUT P6, RZ, R18, 0x2, RZ, 0xc0, !PT ;  /* 0x0000000212ff7812 */ /* 0x000fe400078cc0ff */
[C---:B------:R-:W-:Y:S02]  /*7250*/  ISETP.LT.OR P2, PT, R14.reuse, 0x4a, P2 ;  /* 0x0000004a0e00780c */ /* 0x040fe40001741670 */
[----:B------:R-:W-:Y:S02]  /*7260*/  ISETP.LT.OR P3, PT, R14, 0x51, P3 ;  /* 0x000000510e00780c */ /* 0x000fe40001f61670 */
[----:B------:R-:W-:Y:S02]  /*7270*/  FSEL R159, R159, -INF , !P2 ;  /* 0xff8000009f9f7808 */ /* 0x000fe40005000000 */
[----:B------:R-:W-:-:S02]  /*7280*/  ISETP.GT.AND P2, PT, R13, RZ, !P6 ;  /* 0x000000ff0d00720c */ /* 0x000fc40007744270 */
[----:B------:R-:W-:Y:S02]  /*7290*/  LOP3.LUT P6, RZ, R18, 0x1, RZ, 0xc0, !PT ;  /* 0x0000000112ff7812 */ /* 0x000fe400078cc0ff */
[----:B------:R-:W-:Y:S02]  /*72a0*/  ISETP.LT.OR P2, PT, R14, 0x1, P2 ;  /* 0x000000010e00780c */ /* 0x000fe40001741670 */
[----:B------:R-:W-:Y:S02]  /*72b0*/  ISETP.GT.AND P6, PT, R13, 0x59, !P6 ;  /* 0x000000590d00780c */ /* 0x000fe400077c4270 */
[----:B------:R-:W-:Y:S02]  /*72c0*/  FSEL R122, R122, -INF , !P2 ;  /* 0xff8000007a7a7808 */ /* 0x000fe40005000000 */
[----:B------:R-:W-:Y:S02]  /*72d0*/  FSETP.NEU.FTZ.AND P2, PT, R9, -INF , PT ;  /* 0xff8000000900780b */ /* 0x000fe40003f5d000 */
[----:B------:R-:W-:-:S02]  /*72e0*/  FMNMX.FTZ R10, R122, R2, !PT ;  /* 0x000000027a0a7209 */ /* 0x000fc40007810000 */
[----:B------:R-:W-:Y:S02]  /*72f0*/  FSEL R0, R0, RZ, P2 ;  /* 0x000000ff00007208 */ /* 0x000fe40001000000 */
        /* <DEDUP_REMOVED lines=8> */
[--C-:B------:R-:W-:Y:S01]  /*7380*/  FFMA.FTZ R190, R124, UR14, -R0.reuse ;  /* 0x0000000e7cbe7c23 */ /* 0x100fe20008010800 */
[----:B------:R-:W-:Y:S01]  /*7390*/  FSEL R167, R167, -INF , !P6 ;  /* 0xff800000a7a77808 */ /* 0x000fe20007000000 */
[----:B------:R-:W-:Y:S01]  /*73a0*/  MUFU.EX2 R11, R11 ;  /* 0x0000000b000b7308 */ /* 0x000fe20000000800 */
[----:B------:R-:W-:Y:S01]  /*73b0*/  FMNMX.FTZ R10, R130, R15, !PT ;  /* 0x0000000f820a7209 */ /* 0x000fe20007810000 */
[--C-:B------:R-:W-:Y:S01]  /*73c0*/  FFMA.FTZ R12, R125, UR14, -R0.reuse ;  /* 0x0000000e7d0c7c23 */ /* 0x100fe20008010800 */
[----:B------:R-:W-:Y:S01]  /*73d0*/  FSEL R132, R9, RZ, P2 ;  /* 0x000000ff09847208 */ /* 0x000fe20001000000 */
[--C-:B------:R-:W-:Y:S01]  /*73e0*/  FFMA.FTZ R184, R128, UR14, -R0.reuse ;  /* 0x0000000e80b87c23 */ /* 0x100fe20008010800 */
[----:B------:R-:W-:Y:S01]  /*73f0*/  FMNMX.FTZ R15, R131, R10, !PT ;  /* 0x0000000a830f7209 */ /* 0x000fe20007810000 */
[--C-:B------:R-:W-:Y:S01]  /*7400*/  FFMA.FTZ R20, R133, UR14, -R0.reuse ;  /* 0x0000000e85147c23 */ /* 0x100fe20008010800 */
[--C-:B------:R-:W-:Y:S01]  /*7410*/  FFMA.FTZ R180, R136, UR14, -R0.reuse ;  /* 0x0000000e88b47c23 */ /* 0x100fe20008010800 */
[----:B------:R-:W-:Y:S01]  /*7420*/  FADD.FTZ R132, -R132, R3 ;  /* 0x0000000384847221 */ /* 0x000fe20000010100 */
        /* <DEDUP_REMOVED lines=9> */
[--C-:B------:R-:W-:Y:S01]  /*74c0*/  FFMA.FTZ R15, R129, UR14, -R0.reuse ;  /* 0x0000000e810f7c23 */ /* 0x100fe20008010800 */
[----:B------:R-:W-:Y:S01]  /*74d0*/  MUFU.EX2 R190, R190 ;  /* 0x000000be00be7308 */ /* 0x000fe20000000800 */
[--C-:B------:R-:W-:Y:S01]  /*74e0*/  FFMA.FTZ R172, R152, UR14, -R0.reuse ;  /* 0x0000000e98ac7c23 */ /* 0x100fe20008010800 */
[----:B------:R-:W-:Y:S01]  /*74f0*/  FMNMX.FTZ R21, R139, R10, !PT ;  /* 0x0000000a8b157209 */ /* 0x000fe20007810000 */
[--C-:B------:R-:W-:Y:S01]  /*7500*/  FFMA.FTZ R124, R153, UR14, -R0.reuse ;  /* 0x0000000e997c7c23 */ /* 0x100fe20008010800 */
        /* <DEDUP_REMOVED lines=8> */
[----:B------:R-:W-:-:S02]  /*7590*/  IMAD.U32 R133, RZ, RZ, UR5 ;  /* 0x00000005ff857e24 */ /* 0x000fc4000f8e00ff */
[----:B------:R-:W-:Y:S02]  /*75a0*/  FMNMX.FTZ R10, R146, R21, !PT ;  /* 0x00000015920a7209 */ /* 0x000fe40007810000 */
[----:B------:R-:W-:Y:S02]  /*75b0*/  @!P1 VIADD R133, R133, 0x30860 ;  /* 0x0003086085859836 */ /* 0x000fe40000000000 */
[----:B------:R-:W-:Y:S01]  /*75c0*/  FMNMX.FTZ R21, R147, R10, !PT ;  /* 0x0000000a93157209 */ /* 0x000fe20007810000 */
[----:B------:R-:W-:Y:S02]  /*75d0*/  MUFU.EX2 R184, R184 ;  /* 0x000000b800b87308 */ /* 0x000fe40000000800 */
[----:B------:R-:W-:Y:S02]  /*75e0*/  @!P1 PRMT R133, RZ, 0x654, R133 ;  /* 0x00000654ff859816 */ /* 0x000fe40000000085 */
[----:B------:R-:W-:Y:S02]  /*75f0*/  FMNMX.FTZ R10, R150, R21, !PT ;  /* 0x00000015960a7209 */ /* 0x000fe40007810000 */
[----:B------:R0:W-:Y:S02]  /*7600*/  @!P1 SYNCS.ARRIVE.TRANS64.RED.A1T0 RZ, [R133+URZ], RZ ;  /* 0x000000ff85ff99a7 */ /* 0x0001e4000810043f */
[----:B------:R-:W-:Y:S01]  /*7610*/  FMNMX.FTZ R21, R151, R10, !PT ;  /* 0x0000000a97157209 */ /* 0x000fe20007810000 */
[----:B------:R-:W-:Y:S03]  /*7620*/  MUFU.EX2 R15, R15 ;  /* 0x0000000f000f7308 */ /* 0x000fe60000000800 */
[----:B------:R-:W-:Y:S01]  /*7630*/  FMNMX.FTZ R10, R154, R21, !PT ;  /* 0x000000159a0a7209 */ /* 0x000fe20007810000 */
[----:B------:R-:W-:-:S03]  /*7640*/  FFMA.FTZ R21, R137, UR14, -R0 ;  /* 0x0000000e89157c23 */ /* 0x000fc60008010800 */
[----:B------:R-:W-:Y:S01]  /*7650*/  FMNMX.FTZ R121, R155, R10, !PT ;  /* 0x0000000a9b797209 */ /* 0x000fe20007810000 */
[----:B------:R-:W-:Y:S03]  /*7660*/  MUFU.EX2 R186, R186 ;  /* 0x000000ba00ba7308 */ /* 0x000fe60000000800 */
[----:B------:R-:W-:Y:S01]  /*7670*/  FMNMX.FTZ R10, R158, R121, !PT ;  /* 0x000000799e0a7209 */ /* 0x000fe20007810000 */
[--C-:B------:R-:W-:Y:S01]  /*7680*/  FFMA.FTZ R121, R149, UR14, -R0.reuse ;  /* 0x0000000e95797c23 */ /* 0x100fe20008010800 */
        /* <DEDUP_REMOVED lines=8> */
[----:B------:R-:W-:Y:S04]  /*7710*/  MUFU.EX2 R180, R180 ;  /* 0x000000b400b47308 */ /* 0x000fe80000000800 */
[----:B------:R-:W1:Y:S04]  /*7720*/  SHFL.BFLY PT, R13, R10, 0x2, 0x1f ;  /* 0x0c401f000a0d7f89 */ /* 0x000e6800000e0000 */
[----:B------:R-:W-:Y:S08]  /*7730*/  MUFU.EX2 R21, R21 ;  /* 0x0000001500157308 */ /* 0x000ff00000000800 */
[----:B------:R-:W-:Y:S08]  /*7740*/  MUFU.EX2 R182, R182 ;  /* 0x000000b600b67308 */ /* 0x000ff00000000800 */
[----:B------:R-:W-:Y:S01]  /*7750*/  MUFU.EX2 R14, R14 ;  /* 0x0000000e000e7308 */ /* 0x000fe20000000800 */
[----:B-1----:R-:W-:-:S07]  /*7760*/  FMNMX.FTZ R13, R10, R13, !PT ;  /* 0x0000000d0a0d7209 */ /* 0x002fce0007810000 */
[----:B------:R-:W-:Y:S01]  /*7770*/  MUFU.EX2 R176, R176 ;  /* 0x000000b000b07308 */ /* 0x000fe20000000800 */
[----:B------:R-:W1:Y:S07]  /*7780*/  SHFL.BFLY PT, R10, R13, 0x1, 0x1f ;  /* 0x0c201f000d0a7f89 */ /* 0x000e6e00000e0000 */
[----:B------:R-:W-:Y:S08]  /*7790*/  MUFU.EX2 R120, R120 ;  /* 0x0000007800787308 */ /* 0x000ff00000000800 */
[----:B------:R-:W-:Y:S08]  /*77a0*/  MUFU.EX2 R178, R178 ;  /* 0x000000b200b27308 */ /* 0x000ff00000000800 */
[----:B------:R-:W-:Y:S01]  /*77b0*/  MUFU.EX2 R121, R121 ;  /* 0x0000007900797308 */ /* 0x000fe20000000800 */
[----:B-1----:R-:W-:Y:S01]  /*77c0*/  FMNMX.FTZ R13, R13, R10, !PT ;  /* 0x0000000a0d0d7209 */ /* 0x002fe20007810000 */
[----:B------:R-:W-:-:S03]  /*77d0*/  FMUL.FTZ R10, R132, UR14 ;  /* 0x0000000e840a7c20 */ /* 0x000fc60008410000 */
[C---:B------:R-:W-:Y:S01]  /*77e0*/  FSETP.NEU.FTZ.AND P2, PT, R13.reuse, -INF , PT ;  /* 0xff8000000d00780b */ /* 0x040fe20003f5d000 */
[----:B------:R-:W-:Y:S02]  /*77f0*/  FMUL.FTZ R129, R13, UR14 ;  /* 0x0000000e0d817c20 */ /* 0x000fe40008410000 */
[----:B------:R-:W1:Y:S03]  /*7800*/  MUFU.EX2 R10, R10 ;  /* 0x0000000a000a7308 */ /* 0x000e660000000800 */
[----:B------:R-:W-:-:S05]  /*7810*/  FSEL R132, R129, RZ, P2 ;  /* 0x000000ff81847208 */ /* 0x000fca0001000000 */
[--C-:B------:R-:W-:Y:S01]  /*7820*/  FFMA.FTZ R191, R126, UR14, -R132.reuse ;  /* 0x0000000e7ebf7c23 */ /* 0x100fe20008010884 */
[--C-:B------:R-:W-:Y:S01]  /*7830*/  FFMA.FTZ R126, R131, UR14, -R132.reuse ;  /* 0x0000000e837e7c23 */ /* 0x100fe20008010884 */
[----:B------:R-:W-:Y:S01]  /*7840*/  FSEL R131, R13, RZ, P2 ;  /* 0x000000ff0d837208 */ /* 0x000fe20001000000 */
[--C-:B------:R-:W-:Y:S01]  /*7850*/  FFMA.FTZ R189, R122, UR14, -R132.reuse ;  /* 0x0000000e7abd7c23 */ /* 0x100fe20008010884 */
[--C-:B------:R-:W-:Y:S01]  /*7860*/  FFMA.FTZ R122, R123, UR14, -R132.reuse ;  /* 0x0000000e7b7a7c23 */ /* 0x100fe20008010884 */
[--C-:B------:R-:W-:Y:S01]  /*7870*/  FFMA.FTZ R185, R130, UR14, -R132.reuse ;  /* 0x0000000e82b97c23 */ /* 0x100fe20008010884 */
[----:B------:R-:W-:Y:S01]  /*7880*/  FFMA.FTZ R123, R127, UR14, -R132 ;  /* 0x0000000e7f7b7c23 */ /* 0x000fe20008010884 */
[----:B------:R-:W-:Y:S01]  /*7890*/  FADD.FTZ R131, -R131, R2 ;  /* 0x0000000283837221 */ /* 0x000fe20000010100 */
[----:B------:R-:W-:Y:S01]  /*78a0*/  MUFU.EX2 R191, R191 ;  /* 0x000000bf00bf7308 */ /* 0x000fe20000000800 */
[----:B-1----:R-:W-:Y:S01]  /*78b0*/  FFMA.FTZ R130, R10, R7, R188 ;  /* 0x000000070a827223 */ /* 0x002fe200000100bc */
[--C-:B------:R-:W-:Y:S01]  /*78c0*/  FFMA.FTZ R187, R134, UR14, -R132.reuse ;  /* 0x0000000e86bb7c23 */ /* 0x100fe20008010884 */
[----:B------:R-:W-:Y:S01]  /*78d0*/  FMUL.FTZ R131, R131, UR14 ;  /* 0x0000000e83837c20 */ /* 0x000fe20008410000 */
[----:B------:R-:W-:Y:S01]  /*78e0*/  FFMA.FTZ R127, R135, UR14, -R132 ;  /* 0x0000000e877f7c23 */ /* 0x000fe20008010884 */
[----:B------:R-:W-:Y:S01]  /*78f0*/  FADD.FTZ R7, R11, R130 ;  /* 0x000000820b077221 */ /* 0x000fe20000010000 */
[--C-:B------:R-:W-:Y:S01]  /*7900*/  FFMA.FTZ R181, R138, UR14, -R132.reuse ;  /* 0x0000000e8ab57c23 */ /* 0x100fe20008010884 */
[--C-:B------:R-:W-:Y:S01]  /*7910*/  FFMA.FTZ R129, R139, UR14, -R132.reuse ;  /* 0x0000000e8b817c23 */ /* 0x100fe20008010884 */
[----:B------:R-:W-:Y:S01]  /*7920*/  MUFU.EX2 R189, R189 ;  /* 0x000000bd00bd7308 */ /* 0x000fe20000000800 */
[----:B------:R-:W-:Y:S01]  /*7930*/  FADD.FTZ R7, R190, R7 ;  /* 0x00000007be077221 */ /* 0x000fe20000010000 */
[--C-:B------:R-:W-:Y:S01]  /*7940*/  FFMA.FTZ R183, R142, UR14, -R132.reuse ;  /* 0x0000000e8eb77c23 */ /* 0x100fe20008010884 */
[--C-:B------:R-:W-:Y:S01]  /*7950*/  FFMA.FTZ R143, R143, UR14, -R132.reuse ;  /* 0x0000000e8f8f7c23 */ /* 0x100fe20008010884 */
[--C-:B------:R-:W-:Y:S01]  /*7960*/  FFMA.FTZ R177, R146, UR14, -R132.reuse ;  /* 0x0000000e92b17c23 */ /* 0x100fe20008010884 */
[----:B------:R-:W-:Y:S01]  /*7970*/  FADD.FTZ R7, R12, R7 ;  /* 0x000000070c077221 */ /* 0x000fe20000010000 */
[--C-:B------:R-:W-:Y:S01]  /*7980*/  FFMA.FTZ R130, R147, UR14, -R132.reuse ;  /* 0x0000000e93827c23 */ /* 0x100fe20008010884 */
[--C-:B------:R-:W-:Y:S01]  /*7990*/  FFMA.FTZ R179, R150, UR14, -R132.reuse ;  /* 0x0000000e96b37c23 */ /* 0x100fe20008010884 */
[----:B------:R1:W2:Y:S01]  /*79a0*/  MUFU.EX2 R0, R131 ;  /* 0x0000008300007308 */ /* 0x0002a20000000800 */
[----:B------:R-:W-:Y:S01]  /*79b0*/  FADD.FTZ R134, R184, R7 ;  /* 0x00000007b8867221 */ /* 0x000fe20000010000 */
[--C-:B------:R-:W-:Y:S01]  /*79c0*/  FFMA.FTZ R173, R154, UR14, -R132.reuse ;  /* 0x0000000e9aad7c23 */ /* 0x100fe20008010884 */
[--C-:B------:R-:W-:Y:S01]  /*79d0*/  FFMA.FTZ R175, R158, UR14, -R132.reuse ;  /* 0x0000000e9eaf7c23 */ /* 0x100fe20008010884 */
[----:B------:R-:W-:Y:S01]  /*79e0*/  F2FP.BF16.F32.PACK_AB R190, R12, R190 ;  /* 0x000000be0cbe723e */ /* 0x000fe200000010ff */
[--C-:B------:R-:W-:Y:S01]  /*79f0*/  FFMA.FTZ R159, R159, UR14, -R132.reuse ;  /* 0x0000000e9f9f7c23 */ /* 0x100fe20008010884 */
[--C-:B------:R-:W-:Y:S01]  /*7a00*/  FFMA.FTZ R169, R162, UR14, -R132.reuse ;  /* 0x0000000ea2a97c23 */ /* 0x100fe20008010884 */
[----:B------:R-:W-:Y:S01]  /*7a10*/  FFMA.FTZ R163, R163, UR14, -R132 ;  /* 0x0000000ea3a37c23 */ /* 0x000fe20008010884 */
[----:B------:R-:W3:Y:S01]  /*7a20*/  MUFU.EX2 R122, R122 ;  /* 0x0000007a007a7308 */ /* 0x000ee20000000800 */
[----:B-1----:R-:W-:Y:S01]  /*7a30*/  FADD.FTZ R131, R15, R134 ;  /* 0x000000860f837221 */ /* 0x002fe20000010000 */
[--C-:B------:R-:W-:Y:S01]  /*7a40*/  FFMA.FTZ R166, R166, UR14, -R132.reuse ;  /* 0x0000000ea6a67c23 */ /* 0x100fe20008010884 */
[----:B------:R-:W-:Y:S01]  /*7a50*/  FFMA.FTZ R167, R167, UR14, -R132 ;  /* 0x0000000ea7a77c23 */ /* 0x000fe20008010884 */
[----:B------:R-:W-:Y:S01]  /*7a60*/  F2FP.BF16.F32.PACK_AB R188, R11, R188 ;  /* 0x000000bc0bbc723e */ /* 0x000fe200000010ff */
[----:B------:R-:W-:Y:S01]  /*7a70*/  FADD.FTZ R131, R186, R131 ;  /* 0x00000083ba837221 */ /* 0x000fe20000010000 */
[----:B------:R-:W-:-:S02]  /*7a80*/  F2FP.BF16.F32.PACK_AB R186, R20, R186 ;  /* 0x000000ba14ba723e */ /* 0x000fc400000010ff */
[----:B------:R-:W1:Y:S01]  /*7a90*/  MUFU.EX2 R123, R123 ;  /* 0x0000007b007b7308 */ /* 0x000e620000000800 */
[----:B--2---:R-:W-:Y:S01]  /*7aa0*/  FFMA.FTZ R7, R0, R6, R189 ;  /* 0x0000000600077223 */ /* 0x004fe200000100bd */
[----:B------:R-:W-:Y:S01]  /*7ab0*/  FADD.FTZ R131, R20, R131 ;  /* 0x0000008314837221 */ /* 0x000fe20000010000 */
[----:B------:R-:W-:Y:S01]  /*7ac0*/  FFMA.FTZ R6, R151, UR14, -R132 ;  /* 0x0000000e97067c23 */ /* 0x000fe20008010884 */
[C---:B------:R-:W-:Y:S01]  /*7ad0*/  ISETP.GT.AND P2, PT, R8.reuse, UR58, PT ;  /* 0x0000003a08007c0c */ /* 0x040fe2000bf44270 */
[----:B------:R-:W-:Y:S02]  /*7ae0*/  VIADD R8, R8, 0xffffffff ;  /* 0xffffffff08087836 */ /* 0x000fe40000000000 */
[----:B------:R-:W-:Y:S01]  /*7af0*/  FADD.FTZ R136, R180, R131 ;  /* 0x00000083b4887221 */ /* 0x000fe20000010000 */
[----:B------:R-:W-:Y:S01]  /*7b00*/  F2FP.BF16.F32.PACK_AB R184, R15, R184 ;  /* 0x000000b80fb8723e */ /* 0x000fe200000010ff */
[----:B------:R-:W2:Y:S01]  /*7b10*/  MUFU.EX2 R185, R185 ;  /* 0x000000b900b97308 */ /* 0x000ea20000000800 */
[----:B---3--:R-:W-:Y:S01]  /*7b20*/  FADD.FTZ R134, R122, R7 ;  /* 0x000000077a867221 */ /* 0x008fe20000010000 */
[C---:B------:R-:W-:Y:S01]  /*7b30*/  FADD.FTZ R131, R21.reuse, R136 ;  /* 0x0000008815837221 */ /* 0x040fe20000010000 */
[----:B------:R-:W-:-:S02]  /*7b40*/  F2FP.BF16.F32.PACK_AB R180, R21, R180 ;  /* 0x000000b415b4723e */ /* 0x000fc400000010ff */
[----:B------:R-:W-:Y:S01]  /*7b50*/  FADD.FTZ R134, R191, R134 ;  /* 0x00000086bf867221 */ /* 0x000fe20000010000 */
[----:B------:R-:W-:Y:S02]  /*7b60*/  F2FP.BF16.F32.PACK_AB R189, R122, R189 ;  /* 0x000000bd7abd723e */ /* 0x000fe400000010ff */
[----:B------:R-:W3:Y:S01]  /*7b70*/  MUFU.EX2 R126, R126 ;  /* 0x0000007e007e7308 */ /* 0x000ee20000000800 */
[C---:B-1----:R-:W-:Y:S01]  /*7b80*/  FADD.FTZ R134, R123.reuse, R134 ;  /* 0x000000867b867221 */ /* 0x042fe20000010000 */
[----:B------:R-:W-:-:S06]  /*7b90*/  F2FP.BF16.F32.PACK_AB R191, R123, R191 ;  /* 0x000000bf7bbf723e */ /* 0x000fcc00000010ff */
[----:B------:R-:W1:Y:S01]  /*7ba0*/  MUFU.EX2 R187, R187 ;  /* 0x000000bb00bb7308 */ /* 0x000e620000000800 */
[----:B--2---:R-:W-:-:S07]  /*7bb0*/  FADD.FTZ R7, R185, R134 ;  /* 0x00000086b9077221 */ /* 0x004fce0000010000 */
[----:B------:R-:W2:Y:S01]  /*7bc0*/  MUFU.EX2 R127, R127 ;  /* 0x0000007f007f7308 */ /* 0x000ea20000000800 */
[----:B---3--:R-:W-:Y:S01]  /*7bd0*/  FADD.FTZ R134, R126, R7 ;  /* 0x000000077e867221 */ /* 0x008fe20000010000 */
[----:B------:R-:W-:Y:S01]  /*7be0*/  FADD.FTZ R7, R182, R131 ;  /* 0x00000083b6077221 */ /* 0x000fe20000010000 */
[----:B------:R-:W-:Y:S01]  /*7bf0*/  FFMA.FTZ R131, R155, UR14, -R132 ;  /* 0x0000000e9b837c23 */ /* 0x000fe20008010884 */
[C---:B------:R-:W-:Y:S02]  /*7c00*/  F2FP.BF16.F32.PACK_AB R182, R14.reuse, R182 ;  /* 0x000000b60eb6723e */ /* 0x040fe400000010ff */
[----:B------:R-:W-:Y:S01]  /*7c10*/  FADD.FTZ R7, R14, R7 ;  /* 0x000000070e077221 */ /* 0x000fe20000010000 */
[----:B------:R-:W-:Y:S01]  /*7c20*/  F2FP.BF16.F32.PACK_AB R185, R126, R185 ;  /* 0x000000b97eb9723e */ /* 0x000fe200000010ff */
[----:B------:R-:W3:Y:S01]  /*7c30*/  MUFU.EX2 R181, R181 ;  /* 0x000000b500b57308 */ /* 0x000ee20000000800 */
[----:B-1----:R-:W-:Y:S01]  /*7c40*/  FADD.FTZ R134, R187, R134 ;  /* 0x00000086bb867221 */ /* 0x002fe20000010000 */
[----:B------:R-:W-:Y:S01]  /*7c50*/  FADD.FTZ R7, R176, R7 ;  /* 0x00000007b0077221 */ /* 0x000fe20000010000 */
[----:B------:R-:W-:-:S03]  /*7c60*/  F2FP.BF16.F32.PACK_AB R176, R120, R176 ;  /* 0x000000b078b0723e */ /* 0x000fc600000010ff */
[----:B------:R-:W-:Y:S02]  /*7c70*/  FADD.FTZ R7, R120, R7 ;  /* 0x0000000778077221 */ /* 0x000fe40000010000 */
[----:B------:R-:W1:Y:S01]  /*7c80*/  MUFU.EX2 R129, R129 ;  /* 0x0000008100817308 */ /* 0x000e620000000800 */
[----:B--2---:R-:W-:Y:S01]  /*7c90*/  FADD.FTZ R134, R127, R134 ;  /* 0x000000867f867221 */ /* 0x004fe20000010000 */
[----:B------:R-:W-:Y:S01]  /*7ca0*/  FADD.FTZ R136, R178, R7 ;  /* 0x00000007b2887221 */ /* 0x000fe20000010000 */
[----:B------:R-:W-:Y:S02]  /*7cb0*/  F2FP.BF16.F32.PACK_AB R178, R121, R178 ;  /* 0x000000b279b2723e */ /* 0x000fe400000010ff */
[----:B------:R-:W-:Y:S01]  /*7cc0*/  F2FP.BF16.F32.PACK_AB R187, R127, R187 ;  /* 0x000000bb7fbb723e */ /* 0x000fe200000010ff */
[----:B0-----:R-:W-:Y:S02]  /*7cd0*/  FADD.FTZ R133, R121, R136 ;  /* 0x0000008879857221 */ /* 0x001fe40000010000 */
[----:B------:R-:W0:Y:S01]  /*7ce0*/  MUFU.EX2 R183, R183 ;  /* 0x000000b700b77308 */ /* 0x000e220000000800 */
[----:B---3--:R-:W-:-:S07]  /*7cf0*/  FADD.FTZ R134, R181, R134 ;  /* 0x00000086b5867221 */ /* 0x008fce0000010000 */
[----:B------:R-:W2:Y:S01]  /*7d00*/  MUFU.EX2 R2, R143 ;  /* 0x0000008f00027308 */ /* 0x000ea20000000800 */
[C---:B-1----:R-:W-:Y:S01]  /*7d10*/  FADD.FTZ R134, R129.reuse, R134 ;  /* 0x0000008681867221 */ /* 0x042fe20000010000 */
[----:B------:R-:W-:-:S06]  /*7d20*/  F2FP.BF16.F32.PACK_AB R181, R129, R181 ;  /* 0x000000b581b5723e */ /* 0x000fcc00000010ff */
[----:B------:R-:W1:Y:S01]  /*7d30*/  MUFU.EX2 R172, R172 ;  /* 0x000000ac00ac7308 */ /* 0x000e620000000800 */
[----:B0-----:R-:W-:-:S07]  /*7d40*/  FADD.FTZ R7, R183, R134 ;  /* 0x00000086b7077221 */ /* 0x001fce0000010000 */
[----:B------:R-:W0:Y:S01]  /*7d50*/  MUFU.EX2 R177, R177 ;  /* 0x000000b100b17308 */ /* 0x000e220000000800 */
[C---:B--2---:R-:W-:Y:S01]  /*7d60*/  FADD.FTZ R134, R2.reuse, R7 ;  /* 0x0000000702867221 */ /* 0x044fe20000010000 */
[----:B------:R-:W-:Y:S01]  /*7d70*/  F2FP.BF16.F32.PACK_AB R183, R2, R183 ;  /* 0x000000b702b7723e */ /* 0x000fe200000010ff */
[----:B------:R-:W-:-:S05]  /*7d80*/  IMAD.MOV.U32 R2, RZ, RZ, R13 ;  /* 0x000000ffff027224 */ /* 0x000fca00078e000d */
        /* <DEDUP_REMOVED lines=31> */
[----:B-1----:R-:W-:Y:S01]  /*7f80*/  FADD.FTZ R20, R170, R11 ;  /* 0x0000000baa147221 */ /* 0x002fe20000010000 */
        /* <DEDUP_REMOVED lines=11> */
[----:B------:R-:W-:-:S03]  /*8040*/  F2FP.BF16.F32.PACK_AB R169, R12, R169 ;  /* 0x000000a90ca9723e */ /* 0x000fc600000010ff */
[----:B--2---:R-:W-:-:S04]  /*8050*/  FADD.FTZ R3, R166, R3 ;  /* 0x00000003a6037221 */ /* 0x004fc80000010000 */
[C---:B-1----:R-:W-:Y:S01]  /*8060*/  FADD.FTZ R6, R167.reuse, R3 ;  /* 0x00000003a7067221 */ /* 0x042fe20000010000 */
[----:B------:R-:W-:Y:S01]  /*8070*/  F2FP.BF16.F32.PACK_AB R171, R167, R166 ;  /* 0x000000a6a7ab723e */ /* 0x000fe200000010ff */
[----:B------:R-:W-:Y:S01]  /*8080*/  IMAD.MOV.U32 R3, RZ, RZ, R9 ;  /* 0x000000ffff037224 */ /* 0x000fe200078e0009 */
[----:B------:R-:W-:Y:S06]  /*8090*/  @P2 BRA `(.L_x_4406) ;  /* 0xffffffcc00e82947 */ /* 0x000fec000383ffff */
[----:B------:R-:W-:Y:S01]  /*80a0*/  IMAD.MOV.U32 R2, RZ, RZ, R13 ;  /* 0x000000ffff027224 */ /* 0x000fe200078e000d */
[----:B------:R-:W-:Y:S01]  /*80b0*/  UMOV UR36, UR4 ;  /* 0x0000000400247c82 */ /* 0x000fe20008000000 */
[----:B------:R-:W-:Y:S01]  /*80c0*/  IMAD.MOV.U32 R3, RZ, RZ, R9 ;  /* 0x000000ffff037224 */ /* 0x000fe200078e0009 */
[----:B------:R-:W-:-:S06]  /*80d0*/  UMOV UR38, UR7 ;  /* 0x0000000700267c82 */ /* 0x000fcc0008000000 */
.L_x_4389:
[----:B------:R-:W-:Y:S01]  /*80e0*/  ULDC UR4, c[0x0][0x448] ;  /* 0x0001120000047ab9 */ /* 0x000fe20000000800 */
[----:B------:R-:W-:Y:S01]  /*80f0*/  IADD3 R9, R16, 0x1, -R17 ;  /* 0x0000000110097810 */ /* 0x000fe20007ffe811 */
[----:B------:R-:W-:Y:S01]  /*8100*/  UISETP.NE.AND UP0, UPT, UR4, 0x1, UPT ;  /* 0x000000010400788c */ /* 0x000fe2000bf05270 */
[----:B------:R-:W-:Y:S02]  /*8110*/  ULDC UR10, c[0x0][0x9e4] ;  /* 0x00027900000a7ab9 */ /* 0x000fe40000000800 */
[----:B------:R-:W-:Y:S01]  /*8120*/  R2UR UR7, R9 ;  /* 0x00000000090772ca */ /* 0x000fe200000e0000 */
[----:B------:R-:W-:Y:S02]  /*8130*/  UISETP.GE.AND UP1, UPT, UR10, 0x1, UPT ;  /* 0x000000010a00788c */ /* 0x000fe4000bf26270 */
[----:B------:R-:W-:-:S04]  /*8140*/  UIADD3 UR6, UR39, 0x7f, URZ ;  /* 0x0000007f27067890 */ /* 0x000fc8000fffe03f */
[----:B------:R-:W-:Y:S01]  /*8150*/  PLOP3.LUT P2, PT, PT, PT, UP1, 0x40, 0x0 ;  /* 0x000000000000781c */ /* 0x000fe20003f4e818 */
[----:B------:R-:W-:Y:S01]  /*8160*/  @UP0 ULDC UR4, c[0x0][0x44c] ;  /* 0x0001130000040ab9 */ /* 0x000fe20000000800 */
[----:B------:R-:W-:Y:S01]  /*8170*/  @UP0 ULDC UR11, c[0x0][0x450] ;  /* 0x00011400000b0ab9 */ /* 0x000fe20000000800 */
[----:B------:R-:W-:-:S04]  /*8180*/  UIMAD.WIDE.U32 UR4, UR6, UR4, URZ ;  /* 0x00000004060472a5 */ /* 0x000fc8000f8e003f */
[----:B------:R-:W-:-:S04]  /*8190*/  @UP0 USHF.R.U32.HI UR6, URZ, UR11, UR5 ;  /* 0x0000000b3f060299 */ /* 0x000fc80008011605 */
[----:B------:R-:W-:-:S04]  /*81a0*/  UIADD3 UR6, UR7, UR6, URZ ;  /* 0x0000000607067290 */ /* 0x000fc8000fffe03f */
[----:B------:R-:W-:Y:S01]  /*81b0*/  UIADD3 UR15, UR6, -UR15, URZ ;  /* 0x8000000f060f7290 */ /* 0x000fe2000fffe03f */
[----:B------:R-:W-:Y:S11]  /*81c0*/  @P2 BRA `(.L_x_4407) ;  /* 0x0000000000482947 */ /* 0x000ff60003800000 */
        /* <DEDUP_REMOVED lines=11> */
.L_x_4408:
[----:B------:R-:W-:-:S11]  /*8280*/  UISETP.NE.AND UP2, UPT, UR10, 0x1, UPT ;  /* 0x000000010a00788c */ /* 0x000fd6000bf45270 */
[----:B------:R-:W-:Y:S02]  /*8290*/  @UP2 ULDC.64 UR4, c[0x0][0x9e8] ;  /* 0x00027a0000042ab9 */ /* 0x000fe40000000a00 */
[----:B------:R-:W-:-:S04]  /*82a0*/  UIMAD.WIDE.U32 UR6, UR11, UR4, URZ ;  /* 0x000000040b0672a5 */ /* 0x000fc8000f8e003f */
[----:B------:R-:W-:-:S12]  /*82b0*/  @UP2 USHF.R.U32.HI UR11, URZ, UR5, UR7 ;  /* 0x000000053f0b2299 */ /* 0x000fd80008011607 */
.L_x_4409:
[----:B------:R-:W-:-:S04]  /*82c0*/  UIMAD UR10, UR11, UR10, URZ ;  /* 0x0000000a0b0a72a4 */ /* 0x000fc8000f8e023f */
[----:B------:R-:W-:-:S04]  /*82d0*/  UISETP.LT.AND UP2, UPT, UR15, UR10, UPT ;  /* 0x0000000a0f00728c */ /* 0x000fc8000bf41270 */
[----:B------:R-:W-:-:S12]  /*82e0*/  USEL UR15, UR15, UR10, !UP2 ;  /* 0x0000000a0f0f7287 */ /* 0x000fd8000d000000 */
.L_x_4407:
[----:B------:R-:W-:-:S04]  /*82f0*/  UIADD3 UR4, UR15, 0x5f, URZ ;  /* 0x0000005f0f047890 */ /* 0x000fc8000fffe03f */
        /* <DEDUP_REMOVED lines=12> */
.L_x_4419:
        /* <DEDUP_REMOVED lines=8> */
.L_x_4411:
[----:B------:R-:W-:Y:S01]  /*8440*/  ULEA UR5, UR36, UR37, 0x3 ;  /* 0x0000002524057291 */ /* 0x000fe2000f8e183f */
[----:B------:R-:W-:-:S05]  /*8450*/  IMAD.U32 R2, RZ, RZ, UR38 ;  /* 0x00000026ff027e24 */ /* 0x000fca000f8e00ff */
[----:B------:R-:W-:-:S04]  /*8460*/  SHF.L.U32 R2, R2, 0x1f, RZ ;  /* 0x0000001f02027819 */ /* 0x000fc800000006ff */
[----:B------:R0:W1:Y:S01]  /*8470*/  SYNCS.PHASECHK.TRANS64.TRYWAIT P2, [UR5+0x30830], R2 ;  /* 0x03083002ff0075a7 */ /* 0x0000620008040145 */
[----:B------:R-:W-:Y:S05]  /*8480*/  @!P0 BRA `(.L_x_4412) ;  /* 0x0000000000048947 */ /* 0x000fea0003800000 */
[----:B------:R-:W-:Y:S01]  /*8490*/  BPT.TRAP 0x1 ;  /* 0x000000040000795c */ /* 0x000fe20000300000 */
.L_x_4412:
[-C--:B------:R-:W-:Y:S01]  /*84a0*/  FMUL.FTZ R24, R24, R10.reuse ;  /* 0x0000000a18187220 */ /* 0x080fe20000410000 */
[----:B------:R-:W-:Y:S01]  /*84b0*/  FMUL.FTZ R25, R25, R10 ;  /* 0x0000000a19197220 */ /* 0x000fe20000410000 */
[----:B-1----:R-:W-:Y:S06]  /*84c0*/  @P2 BRA `(.L_x_4413) ;  /* 0x0000000000082947 */ /* 0x002fec0003800000 */
[----:B------:R-:W1:Y:S02]  /*84d0*/  SYNCS.PHASECHK.TRANS64.TRYWAIT P2, [UR5+0x30830], R2 ;  /* 0x03083002ff0075a7 */ /* 0x000e640008040145 */
[----:B-1----:R-:W-:Y:S05]  /*84e0*/  @!P2 BRA `(.L_x_4414) ;  /* 0x0000011400e4a947 */ /* 0x002fea0003800000 */
.L_x_4413:
        /* <DEDUP_REMOVED lines=161> */
.L_x_4415:
[----:B------:R-:W-:Y:S01]  /*8f00*/  ULEA UR5, UR4, UR37, 0x3 ;  /* 0x0000002504057291 */ /* 0x000fe2000f8e183f */
[----:B------:R-:W-:-:S05]  /*8f10*/  IMAD.U32 R0, RZ, RZ, UR6 ;  /* 0x00000006ff007e24 */ /* 0x000fca000f8e00ff */
[----:B------:R-:W-:-:S04]  /*8f20*/  SHF.L.U32 R0, R0, 0x1f, RZ ;  /* 0x0000001f00007819 */ /* 0x000fc800000006ff */
[----:B------:R2:W3:Y:S01]  /*8f30*/  SYNCS.PHASECHK.TRANS64.TRYWAIT P2, [UR5+0x30850], R0 ;  /* 0x03085000ff0075a7 */ /* 0x0004e20008040145 */
[----:B------:R-:W-:Y:S05]  /*8f40*/  @!P0 BRA `(.L_x_4416) ;  /* 0x0000000000048947 */ /* 0x000fea0003800000 */
[----:B------:R-:W-:Y:S01]  /*8f50*/  BPT.TRAP 0x1 ;  /* 0x000000040000795c */ /* 0x000fe20000300000 */
.L_x_4416:
[----:B---3--:R-:W-:Y:S05]  /*8f60*/  @P2 BRA `(.L_x_4417) ;  /* 0x0000000000082947 */ /* 0x008fea0003800000 */
[----:B------:R-:W3:Y:S02]  /*8f70*/  SYNCS.PHASECHK.TRANS64.TRYWAIT P2, [UR5+0x30850], R0 ;  /* 0x03085000ff0075a7 */ /* 0x000ee40008040145 */
[----:B---3--:R-:W-:Y:S05]  /*8f80*/  @!P2 BRA `(.L_x_4418) ;  /* 0x0000010c0054a947 */ /* 0x008fea0003800000 */
.L_x_4417:
[----:B------:R-:W-:Y:S01]  /*8f90*/  UIADD3 UR6, UR37, 0x400, URZ ;  /* 0x0000040025067890 */ /* 0x000fe2000fffe03f */
[----:B------:R-:W-:Y:S01]  /*8fa0*/  WARPGROUP.ARRIVE ;  /* 0x00000000000079c5 */ /* 0x000fe20000000000 */
[----:B------:R-:W-:Y:S01]  /*8fb0*/  UMOV UR11, 0x40000040 ;  /* 0x40000040000b7882 */ /* 0x000fe20000000000 */
[----:B0-2---:R-:W-:Y:S01]  /*8fc0*/  FMNMX.FTZ R0, R120, R9, !PT ;  /* 0x0000000978007209 */ /* 0x005fe20007810000 */
[----:B------:R-:W-:Y:S01]  /*8fd0*/  USHF.R.U32.HI UR6, URZ, 0x4, UR6 ;  /* 0x000000043f067899 */ /* 0x000fe20008011606 */
[C---:B------:R-:W-:Y:S01]  /*8fe0*/  ISETP.GT.AND P2, PT, R8.reuse, UR58, PT ;  /* 0x0000003a08007c0c */ /* 0x040fe2000bf44270 */
[----:B------:R-:W-:Y:S01]  /*8ff0*/  UMOV UR14, UR59 ;  /* 0x0000003b000e7c82 */ /* 0x000fe20008000000 */
[----:B-1----:R-:W-:Y:S01]  /*9000*/  FMNMX.FTZ R3, R121, R0, !PT ;  /* 0x0000000079037209 */ /* 0x002fe20007810000 */
[----:B------:R-:W-:Y:S01]  /*9010*/  ULOP3.LUT UR6, UR6, 0x3fff, URZ, 0xc0, !UPT ;  /* 0x00003fff06067892 */ /* 0x000fe2000f8ec03f */
[----:B------:R-:W-:Y:S02]  /*9020*/  VIADD R8, R8, 0xffffffff ;  /* 0xffffffff08087836 */ /* 0x000fe40000000000 */
[----:B------:R-:W-:Y:S01]  /*9030*/  FMNMX.FTZ R0, R124, R3, !PT ;  /* 0x000000037c007209 */ /* 0x000fe20007810000 */
[----:B------:R-:W-:-:S03]  /*9040*/  ULOP3.LUT UR6, UR6, 0x3000000, URZ, 0xfc, !UPT ;  /* 0x0300000006067892 */ /* 0x000fc6000f8efc3f */
[----:B------:R-:W-:Y:S01]  /*9050*/  FMNMX.FTZ R3, R125, R0, !PT ;  /* 0x000000007d037209 */ /* 0x000fe20007810000 */
[----:B------:R-:W-:-:S03]  /*9060*/  UIMAD UR4, UR4, 0x900, UR6 ;  /* 0x00000900040478a4 */ /* 0x000fc6000f8e0206 */
[----:B------:R-:W-:Y:S01]  /*9070*/  FMNMX.FTZ R0, R128, R3, !PT ;  /* 0x0000000380007209 */ /* 0x000fe20007810000 */
[----:B------:R-:W-:-:S03]  /*9080*/  UMOV UR6, UR38 ;  /* 0x0000002600067c82 */ /* 0x000fc60008000000 */
        /* <DEDUP_REMOVED lines=27> */
[----:B0-----:R-:W-:-:S05]  /*9240*/  FMNMX.FTZ R3, R12, R3, !PT ;  /* 0x000000030c037209 */ /* 0x001fca0007810000 */
        /* <DEDUP_REMOVED lines=30> */
[----:B------:R-:W-:Y:S01]  /*9430*/  FFMA.FTZ R13, R133, UR14, -R0 ;  /* 0x0000000e850d7c23 */ /* 0x000fe20008010800 */
[----:B------:R-:W-:Y:S02]  /*9440*/  MUFU.EX2 R14, R14 ;  /* 0x0000000e000e7308 */ /* 0x000fe40000000800 */
[----:B------:R-:W-:-:S04]  /*9450*/  FMNMX.FTZ R21, R151, R2, !PT ;  /* 0x0000000297157209 */ /* 0x000fc80007810000 */
[----:B------:R-:W-:Y:S02]  /*9460*/  FMNMX.FTZ R2, R154, R21, !PT ;  /* 0x000000159a027209 */ /* 0x000fe40007810000 */
[----:B------:R-:W-:Y:S02]  /*9470*/  MUFU.EX2 R13, R13 ;  /* 0x0000000d000d7308 */ /* 0x000fe40000000800 */
[----:B------:R-:W-:-:S04]  /*9480*/  FMNMX.FTZ R21, R155, R2, !PT ;  /* 0x000000029b157209 */ /* 0x000fc80007810000 */
[----:B------:R-:W-:Y:S01]  /*9490*/  FMNMX.FTZ R2, R158, R21, !PT ;  /* 0x000000159e027209 */ /* 0x000fe20007810000 */
[----:B------:R-:W-:Y:S02]  /*94a0*/  WARPGROUP.DEPBAR.LE gsb0, 0x0 ;  /* 0x00008000000079c5 */ /* 0x000fe40000010000 */
[----:B------:R-:W-:Y:S01]  /*94b0*/  WARPGROUP.ARRIVE ;  /* 0x00000000000079c5 */ /* 0x000fe20000000000 */
[----:B------:R-:W-:Y:S01]  /*94c0*/  FMNMX.FTZ R21, R159, R2, !PT ;  /* 0x000000029f157209 */ /* 0x000fe20007810000 */
[--C-:B------:R-:W-:Y:S01]  /*94d0*/  FFMA.FTZ R188, R120, UR14, -R0.reuse ;  /* 0x0000000e78bc7c23 */ /* 0x100fe20008010800 */
[--C-:B------:R-:W-:Y:S01]  /*94e0*/  FFMA.FTZ R190, R124, UR14, -R0.reuse ;  /* 0x0000000e7cbe7c23 */ /* 0x100fe20008010800 */
[--C-:B------:R-:W-:Y:S01]  /*94f0*/  FFMA.FTZ R120, R149, UR14, -R0.reuse ;  /* 0x0000000e95787c23 */ /* 0x100fe20008010800 */
[----:B------:R-:W-:Y:S01]  /*9500*/  FMNMX.FTZ R2, R162, R21, !PT ;  /* 0x00000015a2027209 */ /* 0x000fe20007810000 */
[----:B------:R-:W-:Y:S01]  /*9510*/  HGMMA.64x192x16.F32.BF16 R24, R184, gdesc[UR8].tnspB, R24, gsb0 ;  /* 0x42e00008b8187df0 */ /* 0x000fe20008001818 */
[----:B------:R-:W-:Y:S01]  /*9520*/  UIADD3 UR10, UR4, 0x100, URZ ;  /* 0x00000100040a7890 */ /* 0x000fe2000fffe03f */
[--C-:B------:R-:W-:Y:S01]  /*9530*/  FFMA.FTZ R124, R161, UR14, -R0.reuse ;  /* 0x0000000ea17c7c23 */ /* 0x100fe20008010800 */
[----:B------:R-:W-:Y:S01]  /*9540*/  UMOV UR11, 0x40000040 ;  /* 0x40000040000b7882 */ /* 0x000fe20000000000 */
[----:B------:R-:W-:Y:S01]  /*9550*/  FMNMX.FTZ R21, R163, R2, !PT ;  /* 0x00000002a3157209 */ /* 0x000fe20007810000 */
[----:B------:R-:W0:Y:S03]  /*9560*/  MUFU.EX2 R188, R188 ;  /* 0x000000bc00bc7308 */ /* 0x000e260000000800 */
[----:B------:R-:W-:Y:S01]  /*9570*/  FMNMX.FTZ R2, R166, R21, !PT ;  /* 0x00000015a6027209 */ /* 0x000fe20007810000 */
[----:B------:R-:W-:-:S03]  /*9580*/  FFMA.FTZ R21, R145, UR14, -R0 ;  /* 0x0000000e91157c23 */ /* 0x000fc60008010800 */
        /* <DEDUP_REMOVED lines=10> */
[----:B------:R-:W-:Y:S01]  /*9630*/  MUFU.EX2 R124, R124 ;  /* 0x0000007c007c7308 */ /* 0x000fe20000000800 */
[----:B-1----:R-:W-:-:S07]  /*9640*/  FMNMX.FTZ R2, R129, R2, !PT ;  /* 0x0000000281027209 */ /* 0x002fce0007810000 */
[----:B------:R-:W-:Y:S01]  /*9650*/  MUFU.EX2 R129, R164 ;  /* 0x000000a400817308 */ /* 0x000fe20000000800 */
[----:B------:R-:W-:Y:S02]  /*9660*/  WARPGROUP.DEPBAR.LE gsb0, 0x0 ;  /* 0x00008000000079c5 */ /* 0x000fe40000010000 */
[----:B------:R-:W-:Y:S01]  /*9670*/  WARPGROUP.ARRIVE ;  /* 0x00000000000079c5 */ /* 0x000fe20000000000 */
[--C-:B------:R-:W-:Y:S01]  /*9680*/  FFMA.FTZ R186, R132, UR14, -R0.reuse ;  /* 0x0000000e84ba7c23 */ /* 0x100fe20008010800 */
[--C-:B------:R-:W-:Y:S01]  /*9690*/  FFMA.FTZ R184, R128, UR14, -R0.reuse ;  /* 0x0000000e80b87c23 */ /* 0x100fe20008010800 */
[----:B------:R-:W-:Y:S01]  /*96a0*/  FMUL.FTZ R132, R2, UR14 ;  /* 0x0000000e02847c20 */ /* 0x000fe20008410000 */
[----:B------:R-:W-:Y:S02]  /*96b0*/  FFMA.FTZ R128, R141, UR14, -R0 ;  /* 0x0000000e8d807c23 */ /* 0x000fe40008010800 */
[----:B------:R-:W-:Y:S01]  /*96c0*/  HGMMA.64x192x16.F32.BF16 R24, R180, gdesc[UR8].tnspB, R24, gsb0 ;  /* 0x42e00008b4187df0 */ /* 0x000fe20008001818 */
        /* <DEDUP_REMOVED lines=10> */
[----:B------:R-:W-:Y:S02]  /*9770*/  IMAD.U32 R127, RZ, RZ, UR5 ;  /* 0x00000005ff7f7e24 */ /* 0x000fe4000f8e00ff */
        /* <DEDUP_REMOVED lines=10> */
[----:B------:R-:W-:-:S02]  /*9820*/  FFMA.FTZ R166, R166, UR14, -R132 ;  /* 0x0000000ea6a67c23 */ /* 0x000fc40008010884 */
        /* <DEDUP_REMOVED lines=10> */
[----:B------:R-:W1:Y:S08]  /*98d0*/  MUFU.EX2 R159, R159 ;  /* 0x0000009f009f7308 */ /* 0x000e700000000800 */
[----:B------:R-:W-:Y:S08]  /*98e0*/  MUFU.EX2 R162, R162 ;  /* 0x000000a200a27308 */ /* 0x000ff00000000800 */
[----:B------:R-:W-:Y:S08]  /*98f0*/  MUFU.EX2 R163, R163 ;  /* 0x000000a300a37308 */ /* 0x000ff00000000800 */
[----:B------:R-:W-:Y:S01]  /*9900*/  MUFU.EX2 R166, R166 ;  /* 0x000000a600a67308 */ /* 0x000fe20000000800 */
[----:B------:R-:W-:-:S02]  /*9910*/  WARPGROUP.DEPBAR.LE gsb0, 0x0 ;  /* 0x00008000000079c5 */ /* 0x000fc40000010000 */
[----:B------:R-:W-:Y:S01]  /*9920*/  WARPGROUP.ARRIVE ;  /* 0x00000000000079c5 */ /* 0x000fe20000000000 */
[--C-:B------:R-:W-:Y:S01]  /*9930*/  FFMA.FTZ R180, R136, UR14, -R0.reuse ;  /* 0x0000000e88b47c23 */ /* 0x100fe20008010800 */
[----:B------:R-:W-:Y:S01]  /*9940*/  FFMA.FTZ R182, R140, UR14, -R0 ;  /* 0x0000000e8cb67c23 */ /* 0x000fe20008010800 */
[----:B------:R-:W-:Y:S01]  /*9950*/  FFMA.FTZ R183, R142, UR14, -R132 ;  /* 0x0000000e8eb77c23 */ /* 0x000fe20008010884 */
[----:B0-----:R-:W-:Y:S01]  /*9960*/  FFMA.FTZ R142, R10, R7, R188 ;  /* 0x000000070a8e7223 */ /* 0x001fe200000100bc */
[--C-:B------:R-:W-:Y:S01]  /*9970*/  FFMA.FTZ R136, R135, UR14, -R132.reuse ;  /* 0x0000000e87887c23 */ /* 0x100fe20008010884 */
[----:B------:R-:W-:Y:S01]  /*9980*/  HGMMA.64x192x16.F32.BF16 R24, R176, gdesc[UR8].tnspB, R24, gsb0 ;  /* 0x42e00008b0187df0 */ /* 0x000fe20008001818 */
[----:B------:R-:W-:Y:S01]  /*9990*/  UIADD3 UR10, UR4, 0x200, URZ ;  /* 0x00000200040a7890 */ /* 0x000fe2000fffe03f */
[--C-:B------:R-:W-:Y:S01]  /*99a0*/  FFMA.FTZ R181, R138, UR14, -R132.reuse ;  /* 0x0000000e8ab57c23 */ /* 0x100fe20008010884 */
[----:B------:R-:W-:Y:S01]  /*99b0*/  UMOV UR11, 0x40000040 ;  /* 0x40000040000b7882 */ /* 0x000fe20000000000 */
[----:B------:R-:W-:Y:S01]  /*99c0*/  MUFU.EX2 R180, R180 ;  /* 0x000000b400b47308 */ /* 0x000fe20000000800 */
[--C-:B------:R-:W-:Y:S01]  /*99d0*/  FFMA.FTZ R138, R143, UR14, -R132.reuse ;  /* 0x0000000e8f8a7c23 */ /* 0x100fe20008010884 */
[----:B------:R-:W-:Y:S01]  /*99e0*/  FFMA.FTZ R140, R147, UR14, -R132 ;  /* 0x0000000e938c7c23 */ /* 0x000fe20008010884 */
[----:B------:R-:W-:-:S05]  /*99f0*/  F2FP.BF16.F32.PACK_AB R188, R9, R188 ;  /* 0x000000bc09bc723e */ /* 0x000fca00000010ff */
        /* <DEDUP_REMOVED lines=10> */
[--C-:B------:R-:W-:Y:S01]  /*9aa0*/  FFMA.FTZ R177, R146, UR14, -R132.reuse ;  /* 0x0000000e92b17c23 */ /* 0x100fe20008010884 */
[----:B------:R-:W-:Y:S02]  /*9ab0*/  FFMA.FTZ R179, R150, UR14, -R132 ;  /* 0x0000000e96b37c23 */ /* 0x000fe40008010884 */
[----:B------:R-:W-:Y:S01]  /*9ac0*/  HGMMA.64x192x16.F32.BF16 R24, R172, gdesc[UR8].tnspB, R24, gsb0 ;  /* 0x42e00008ac187df0 */ /* 0x000fe20008001818 */
[----:B------:R-:W-:Y:S01]  /*9ad0*/  UIADD3 UR10, UR4, 0x280, URZ ;  /* 0x00000280040a7890 */ /* 0x000fe2000fffe03f */
[----:B------:R-:W-:Y:S01]  /*9ae0*/  MUFU.EX2 R176, R176 ;  /* 0x000000b000b07308 */ /* 0x000fe20000000800 */
[----:B------:R-:W-:Y:S01]  /*9af0*/  UMOV UR11, 0x40000040 ;  /* 0x40000040000b7882 */ /* 0x000fe20000000000 */
[----:B------:R-:W-:-:S06]  /*9b00*/  UMOV UR4, UR36 ;  /* 0x0000002400047c82 */ /* 0x000fcc0008000000 */
[----:B------:R-:W-:Y:S08]  /*9b10*/  MUFU.EX2 R177, R177 ;  /* 0x000000b100b17308 */ /* 0x000ff00000000800 */
[----:B------:R-:W-:Y:S08]  /*9b20*/  MUFU.EX2 R178, R178 ;  /* 0x000000b200b27308 */ /* 0x000ff00000000800 */
[----:B------:R-:W-:Y:S01]  /*9b30*/  MUFU.EX2 R179, R179 ;  /* 0x000000b300b37308 */ /* 0x000fe20000000800 */
[----:B------:R-:W-:-:S02]  /*9b40*/  WARPGROUP.DEPBAR.LE gsb0, 0x0 ;  /* 0x00008000000079c5 */ /* 0x000fc40000010000 */
[----:B------:R-:W-:Y:S01]  /*9b50*/  WARPGROUP.ARRIVE ;  /* 0x00000000000079c5 */ /* 0x000fe20000000000 */
[--C-:B------:R-:W-:Y:S01]  /*9b60*/  FFMA.FTZ R172, R152, UR14, -R0.reuse ;  /* 0x0000000e98ac7c23 */ /* 0x100fe20008010800 */
[----:B------:R-:W-:Y:S01]  /*9b70*/  FFMA.FTZ R174, R156, UR14, -R0 ;  /* 0x0000000e9cae7c23 */ /* 0x000fe20008010800 */
[----:B------:R-:W-:Y:S01]  /*9b80*/  FADD.FTZ R0, -R2, R11 ;  /* 0x0000000b02007221 */ /* 0x000fe20000010100 */
[----:B------:R-:W-:Y:S01]  /*9b90*/  FFMA.FTZ R173, R154, UR14, -R132 ;  /* 0x0000000e9aad7c23 */ /* 0x000fe20008010884 */
[----:B------:R-:W-:Y:S01]  /*9ba0*/  MUFU.EX2 R11, R165 ;  /* 0x000000a5000b7308 */ /* 0x000fe20000000800 */
[----:B------:R-:W-:Y:S01]  /*9bb0*/  HGMMA.64x192x16.F32.BF16 R24, R168, gdesc[UR8].tnspB, R24, gsb0 ;  /* 0x42e00008a8187df0 */ /* 0x000fe20008001818 */
[----:B------:R-:W-:Y:S01]  /*9bc0*/  FMUL.FTZ R0, R0, UR14 ;  /* 0x0000000e00007c20 */ /* 0x000fe20008410000 */
[----:B-1----:R-:W-:-:S05]  /*9bd0*/  F2FP.BF16.F32.PACK_AB R175, R159, R158 ;  /* 0x0000009e9faf723e */ /* 0x002fca00000010ff */
[----:B------:R-:W0:Y:S08]  /*9be0*/  MUFU.EX2 R0, R0 ;  /* 0x0000000000007308 */ /* 0x000e300000000800 */
[----:B------:R-:W-:Y:S08]  /*9bf0*/  MUFU.EX2 R172, R172 ;  /* 0x000000ac00ac7308 */ /* 0x000ff00000000800 */
[----:B------:R-:W-:Y:S01]  /*9c00*/  MUFU.EX2 R173, R173 ;  /* 0x000000ad00ad7308 */ /* 0x000fe20000000800 */
[----:B0-----:R-:W-:Y:S01]  /*9c10*/  FFMA.FTZ R7, R0, R6, R189 ;  /* 0x0000000600077223 */ /* 0x001fe200000100bd */
[----:B------:R-:W-:-:S06]  /*9c20*/  F2FP.BF16.F32.PACK_AB R189, R122, R189 ;  /* 0x000000bd7abd723e */ /* 0x000fcc00000010ff */
[----:B------:R-:W-:Y:S01]  /*9c30*/  MUFU.EX2 R174, R174 ;  /* 0x000000ae00ae7308 */ /* 0x000fe20000000800 */
[----:B------:R-:W-:Y:S02]  /*9c40*/  WARPGROUP.DEPBAR.LE gsb0, 0x0 ;  /* 0x00008000000079c5 */ /* 0x000fe40000010000 */
[----:B------:R0:W-:Y:S01]  /*9c50*/  @!P1 SYNCS.ARRIVE.TRANS64.RED.A1T0 RZ, [R123+URZ], RZ ;  /* 0x000000ff7bff99a7 */ /* 0x0001e2000810043f */
[----:B------:R-:W-:Y:S02]  /*9c60*/  F2FP.BF16.F32.PACK_AB R170, R11, R129 ;  /* 0x000000810baa723e */ /* 0x000fe400000010ff */
[----:B------:R-:W-:Y:S02]  /*9c70*/  F2FP.BF16.F32.PACK_AB R168, R124, R20 ;  /* 0x000000147ca8723e */ /* 0x000fe400000010ff */
[----:B------:R-:W-:Y:S01]  /*9c80*/  F2FP.BF16.F32.PACK_AB R169, R163, R162 ;  /* 0x000000a2a3a9723e */ /* 0x000fe200000010ff */
[----:B0-----:R-:W-:-:S05]  /*9c90*/  @!P1 VIADD R123, R127, 0x30860 ;  /* 0x000308607f7b9836 */ /* 0x001fca0000000000 */
[----:B------:R-:W-:Y:S01]  /*9ca0*/  @!P1 PRMT R6, RZ, 0x654, R123 ;  /* 0x00000654ff069816 */ /* 0x000fe2000000007b */
[----:B------:R-:W-:Y:S01]  /*9cb0*/  FADD.FTZ R123, R9, R142 ;  /* 0x0000008e097b7221 */ /* 0x000fe20000010000 */
[----:B------:R-:W-:Y:S02]  /*9cc0*/  FADD.FTZ R142, R122, R7 ;  /* 0x000000077a8e7221 */ /* 0x000fe40000010000 */
[----:B------:R0:W-:Y:S01]  /*9cd0*/  @!P1 SYNCS.ARRIVE.TRANS64.RED.A1T0 RZ, [R6+URZ], RZ ;  /* 0x000000ff06ff99a7 */ /* 0x0001e2000810043f */
[----:B------:R-:W-:Y:S01]  /*9ce0*/  FADD.FTZ R144, R190, R123 ;  /* 0x0000007bbe907221 */ /* 0x000fe20000010000 */
[----:B------:R-:W-:Y:S01]  /*9cf0*/  FADD.FTZ R7, R191, R142 ;  /* 0x0000008ebf077221 */ /* 0x000fe20000010000 */
[----:B------:R-:W-:Y:S01]  /*9d00*/  FFMA.FTZ R142, R155, UR14, -R132 ;  /* 0x0000000e9b8e7c23 */ /* 0x000fe20008010884 */
[C---:B------:R-:W-:Y:S01]  /*9d10*/  F2FP.BF16.F32.PACK_AB R190, R15.reuse, R190 ;  /* 0x000000be0fbe723e */ /* 0x040fe200000010ff */
[----:B------:R-:W-:Y:S01]  /*9d20*/  FADD.FTZ R123, R15, R144 ;  /* 0x000000900f7b7221 */ /* 0x000fe20000010000 */
[C---:B------:R-:W-:Y:S01]  /*9d30*/  FADD.FTZ R144, R126.reuse, R7 ;  /* 0x000000077e907221 */ /* 0x040fe20000010000 */
[----:B------:R-:W-:Y:S01]  /*9d40*/  F2FP.BF16.F32.PACK_AB R191, R126, R191 ;  /* 0x000000bf7ebf723e */ /* 0x000fe200000010ff */
[----:B0-----:R-:W-:Y:S01]  /*9d50*/  FFMA.FTZ R6, R151, UR14, -R132 ;  /* 0x0000000e97067c23 */ /* 0x001fe20008010884 */
[----:B------:R-:W-:Y:S01]  /*9d60*/  FADD.FTZ R123, R184, R123 ;  /* 0x0000007bb87b7221 */ /* 0x000fe20000010000 */
[----:B------:R-:W-:Y:S01]  /*9d70*/  FADD.FTZ R7, R185, R144 ;  /* 0x00000090b9077221 */ /* 0x000fe20000010000 */
[C---:B------:R-:W-:Y:S01]  /*9d80*/  F2FP.BF16.F32.PACK_AB R184, R12.reuse, R184 ;  /* 0x000000b80cb8723e */ /* 0x040fe200000010ff */
[----:B------:R-:W-:Y:S01]  /*9d90*/  MUFU.EX2 R142, R142 ;  /* 0x0000008e008e7308 */ /* 0x000fe20000000800 */
[----:B------:R-:W-:Y:S01]  /*9da0*/  FADD.FTZ R123, R12, R123 ;  /* 0x0000007b0c7b7221 */ /* 0x000fe20000010000 */
[C---:B------:R-:W-:Y:S01]  /*9db0*/  FADD.FTZ R144, R130.reuse, R7 ;  /* 0x0000000782907221 */ /* 0x040fe20000010000 */
[----:B------:R-:W-:Y:S01]  /*9dc0*/  FFMA.FTZ R132, R167, UR14, -R132 ;  /* 0x0000000ea7847c23 */ /* 0x000fe20008010884 */
[----:B------:R-:W-:Y:S01]  /*9dd0*/  F2FP.BF16.F32.PACK_AB R185, R130, R185 ;  /* 0x000000b982b9723e */ /* 0x000fe200000010ff */
        /* <DEDUP_REMOVED lines=10> */
[----:B------:R-:W1:Y:S01]  /*9e80*/  MUFU.EX2 R132, R132 ;  /* 0x0000008400847308 */ /* 0x000e620000000800 */
        /* <DEDUP_REMOVED lines=10> */
[----:B------:R-:W-:Y:S01]  /*9f30*/  FADD.FTZ R7, R177, R12 ;  /* 0x0000000cb1077221 */ /* 0x000fe20000010000 */
[C---:B------:R-:W-:Y:S02]  /*9f40*/  F2FP.BF16.F32.PACK_AB R176, R21.reuse, R176 ;  /* 0x000000b015b0723e */ /* 0x040fe400000010ff */
[----:B------:R-:W-:Y:S01]  /*9f50*/  FADD.FTZ R9, R21, R122 ;  /* 0x0000007a15097221 */ /* 0x000fe20000010000 */
[C---:B------:R-:W-:Y:S01]  /*9f60*/  FADD.FTZ R12, R140.reuse, R7 ;  /* 0x000000078c0c7221 */ /* 0x040fe20000010000 */
[----:B------:R-:W-:-:S02]  /*9f70*/  F2FP.BF16.F32.PACK_AB R177, R140, R177 ;  /* 0x000000b18cb1723e */ /* 0x000fc400000010ff */
[----:B------:R-:W-:Y:S01]  /*9f80*/  FADD.FTZ R9, R178, R9 ;  /* 0x00000009b2097221 */ /* 0x000fe20000010000 */
[----:B------:R-:W-:Y:S01]  /*9f90*/  FADD.FTZ R7, R179, R12 ;  /* 0x0000000cb3077221 */ /* 0x000fe20000010000 */
[----:B0-----:R-:W-:Y:S02]  /*9fa0*/  F2FP.BF16.F32.PACK_AB R179, R6, R179 ;  /* 0x000000b306b3723e */ /* 0x001fe400000010ff */
[----:B------:R-:W-:Y:S01]  /*9fb0*/  FADD.FTZ R9, R120, R9 ;  /* 0x0000000978097221 */ /* 0x000fe20000010000 */
[----:B------:R-:W-:Y:S01]  /*9fc0*/  FADD.FTZ R12, R6, R7 ;  /* 0x00000007060c7221 */ /* 0x000fe20000010000 */
        /* <DEDUP_REMOVED lines=11> */
[----:B------:R-:W-:Y:S01]  /*a080*/  FADD.FTZ R9, R159, R6 ;  /* 0x000000069f097221 */ /* 0x000fe20000010000 */
[----:B-1----:R-:W-:-:S02]  /*a090*/  F2FP.BF16.F32.PACK_AB R171, R132, R166 ;  /* 0x000000a684ab723e */ /* 0x002fc400000010ff */
[----:B------:R-:W-:Y:S01]  /*a0a0*/  FADD.FTZ R7, R20, R7 ;  /* 0x0000000714077221 */ /* 0x000fe20000010000 */
[----:B------:R-:W-:-:S03]  /*a0b0*/  FADD.FTZ R9, R162, R9 ;  /* 0x00000009a2097221 */ /* 0x000fc60000010000 */
[----:B------:R-:W-:Y:S01]  /*a0c0*/  FADD.FTZ R6, R124, R7 ;  /* 0x000000077c067221 */ /* 0x000fe20000010000 */
[----:B------:R-:W-:-:S03]  /*a0d0*/  FADD.FTZ R9, R163, R9 ;  /* 0x00000009a3097221 */ /* 0x000fc60000010000 */
[----:B------:R-:W-:Y:S01]  /*a0e0*/  FADD.FTZ R6, R129, R6 ;  /* 0x0000000681067221 */ /* 0x000fe20000010000 */
[----:B------:R-:W-:-:S03]  /*a0f0*/  FADD.FTZ R9, R166, R9 ;  /* 0x00000009a6097221 */ /* 0x000fc60000010000 */
[----:B------:R-:W-:Y:S01]  /*a100*/  FADD.FTZ R7, R11, R6 ;  /* 0x000000060b077221 */ /* 0x000fe20000010000 */
[----:B------:R-:W-:Y:S01]  /*a110*/  FADD.FTZ R6, R132, R9 ;  /* 0x0000000984067221 */ /* 0x000fe20000010000 */
[----:B------:R-:W-:Y:S02]  /*a120*/  IMAD.MOV.U32 R11, RZ, RZ, R2 ;  /* 0x000000ffff0b7224 */ /* 0x000fe400078e0002 */
[----:B------:R-:W-:Y:S01]  /*a130*/  IMAD.MOV.U32 R9, RZ, RZ, R3 ;  /* 0x000000ffff097224 */ /* 0x000fe200078e0003 */
[----:B------:R-:W-:Y:S06]  /*a140*/  @P2 BRA `(.L_x_4419) ;  /* 0xffffffe0009c2947 */ /* 0x000fec000383ffff */
.L_x_4410:
        /* <DEDUP_REMOVED lines=8> */
.L_x_4437:
        /* <DEDUP_REMOVED lines=8> */
.L_x_4421:
[----:B------:R-:W-:Y:S01]  /*a250*/  ULEA UR5, UR36, UR37, 0x3 ;  /* 0x0000002524057291 */ /* 0x000fe2000f8e183f */
[----:B------:R-:W-:-:S05]  /*a260*/  IMAD.U32 R2, RZ, RZ, UR38 ;  /* 0x00000026ff027e24 */ /* 0x000fca000f8e00ff */
[----:B------:R-:W-:-:S04]  /*a270*/  SHF.L.U32 R2, R2, 0x1f, RZ ;  /* 0x0000001f02027819 */ /* 0x000fc800000006ff */
[----:B------:R0:W1:Y:S01]  /*a280*/  SYNCS.PHASECHK.TRANS64.TRYWAIT P2, [UR5+0x30830], R2 ;  /* 0x03083002ff0075a7 */ /* 0x0000620008040145 */
[----:B------:R-:W-:Y:S05]  /*a290*/  @!P0 BRA `(.L_x_4422) ;  /* 0x0000000000048947 */ /* 0x000fea0003800000 */
[----:B------:R-:W-:Y:S01]  /*a2a0*/  BPT.TRAP 0x1 ;  /* 0x000000040000795c */ /* 0x000fe20000300000 */
.L_x_4422:
[-C--:B------:R-:W-:Y:S01]  /*a2b0*/  FMUL.FTZ R24, R24, R10.reuse ;  /* 0x0000000a18187220 */ /* 0x080fe20000410000 */
[----:B------:R-:W-:Y:S01]  /*a2c0*/  FMUL.FTZ R25, R25, R10 ;  /* 0x0000000a19197220 */ /* 0x000fe20000410000 */
[----:B-1----:R-:W-:Y:S06]  /*a2d0*/  @P2 BRA `(.L_x_4423) ;  /* 0x0000000000082947 */ /* 0x002fec0003800000 */
[----:B------:R-:W1:Y:S02]  /*a2e0*/  SYNCS.PHASECHK.TRANS64.TRYWAIT P2, [UR5+0x30830], R2 ;  /* 0x03083002ff0075a7 */ /* 0x000e640008040145 */
[----:B-1----:R-:W-:Y:S05]  /*a2f0*/  @!P2 BRA `(.L_x_4424) ;  /* 0x000000f80090a947 */ /* 0x002fea0003800000 */
.L_x_4423:
        /* <DEDUP_REMOVED lines=161> */
.L_x_4425:
[----:B------:R-:W-:Y:S01]  /*ad10*/  ULEA UR5, UR4, UR37, 0x3 ;  /* 0x0000002504057291 */ /* 0x000fe2000f8e183f */
[----:B------:R-:W-:-:S05]  /*ad20*/  IMAD.U32 R0, RZ, RZ, UR6 ;  /* 0x00000006ff007e24 */ /* 0x000fca000f8e00ff */
[----:B------:R-:W-:-:S04]  /*ad30*/  SHF.L.U32 R0, R0, 0x1f, RZ ;  /* 0x0000001f00007819 */ /* 0x000fc800000006ff */
[----:B------:R2:W3:Y:S01]  /*ad40*/  SYNCS.PHASECHK.TRANS64.TRYWAIT P2, [UR5+0x30850], R0 ;  /* 0x03085000ff0075a7 */ /* 0x0004e20008040145 */
[----:B------:R-:W-:Y:S05]  /*ad50*/  @!P0 BRA `(.L_x_4426) ;  /* 0x0000000000048947 */ /* 0x000fea0003800000 */
[----:B------:R-:W-:Y:S01]  /*ad60*/  BPT.TRAP 0x1 ;  /* 0x000000040000795c */ /* 0x000fe20000300000 */
.L_x_4426:
[----:B---3--:R-:W-:Y:S05]  /*ad70*/  @P2 BRA `(.L_x_4427) ;  /* 0x0000000000082947 */ /* 0x008fea0003800000 */
[----:B------:R-:W3:Y:S02]  /*ad80*/  SYNCS.PHASECHK.TRANS64.TRYWAIT P2, [UR5+0x30850], R0 ;  /* 0x03085000ff0075a7 */ /* 0x000ee40008040145 */
[----:B---3--:R-:W-:Y:S05]  /*ad90*/  @!P2 BRA `(.L_x_4428) ;  /* 0x000000f00000a947 */ /* 0x008fea0003800000 */
.L_x_4427:
        /* <DEDUP_REMOVED lines=9> */
[----:B0-2---:R-:W-:Y:S02]  /*ae30*/  IMAD.U32 R0, RZ, RZ, UR7 ;  /* 0x00000007ff007e24 */ /* 0x005fe4000f8e00ff */
[----:B------:R-:W-:Y:S01]  /*ae40*/  IMAD R15, R8, -0x60, RZ ;  /* 0xffffffa0080f7824 */ /* 0x000fe200078e02ff */
[----:B------:R-:W-:-:S02]  /*ae50*/  ULOP3.LUT UR6, UR6, 0x3000000, URZ, 0xfc, !UPT ;  /* 0x0300000006067892 */ /* 0x000fc4000f8efc3f */
[----:B------:R-:W-:Y:S02]  /*ae60*/  @!P1 LEA R0, R0, UR37, 0x3 ;  /* 0x0000002500009c11 */ /* 0x000fe4000f8e18ff */
[----:B------:R-:W-:-:S03]  /*ae70*/  UIMAD UR4, UR4, 0x900, UR6 ;  /* 0x00000900040478a4 */ /* 0x000fc6000f8e0206 */
[----:B------:R-:W-:-:S04]  /*ae80*/  @!P1 VIADD R0, R0, 0x30840 ;  /* 0x0003084000009836 */ /* 0x000fc80000000000 */
[----:B------:R-:W-:Y:S01]  /*ae90*/  UMOV UR10, UR4 ;  /* 0x00000004000a7c82 */ /* 0x000fe20008000000 */
[----:B------:R-:W-:Y:S01]  /*aea0*/  @!P1 PRMT R0, RZ, 0x654, R0 ;  /* 0x00000654ff009816 */ /* 0x000fe20000000000 */
        /* <DEDUP_REMOVED lines=23> */
[----:B------:R-:W-:Y:S02]  /*b020*/  @UP0 ULDC UR4, c[0x0][0x44c] ;  /* 0x0001130000040ab9 */ /* 0x000fe40000000800 */
[----:B-1----:R-:W-:Y:S01]  /*b030*/  @P2 IMAD.HI.U32 R2, R20, UR4, RZ ;  /* 0x0000000414022c27 */ /* 0x002fe2000f8e00ff */
[----:B------:R-:W-:Y:S01]  /*b040*/  @UP0 ULDC UR4, c[0x0][0x450] ;  /* 0x0001140000040ab9 */ /* 0x000fe20000000800 */
[----:B------:R-:W-:-:S03]  /*b050*/  PLOP3.LUT P2, PT, PT, PT, UP1, 0x40, 0x0 ;  /* 0x000000000000781c */ /* 0x000fc60003f4e818 */
[----:B------:R-:W-:Y:S01]  /*b060*/  @P3 SHF.R.U32.HI R20, RZ, UR4, R2 ;  /* 0x00000004ff143c19 */ /* 0x000fe20008011602 */
[----:B------:R-:W-:-:S04]  /*b070*/  ULOP3.LUT UR4, URZ, UR59, URZ, 0x33, !UPT ;  /* 0x0000003b3f047292 */ /* 0x000fc8000f8e333f */
[----:B------:R-:W0:Y:S01]  /*b080*/  SHFL.IDX PT, R21, R20, RZ, 0x1c1f ;  /* 0x001c1fff14157589 */ /* 0x000e2200000e0000 */
[----:B------:R-:W-:Y:S02]  /*b090*/  WARPGROUP.DEPBAR.LE gsb0, 0x0 ;  /* 0x00008000000079c5 */ /* 0x000fe40000010000 */
[----:B------:R-:W-:-:S06]  /*b0a0*/  WARPGROUP.ARRIVE ;  /* 0x00000000000079c5 */ /* 0x000fcc0000000000 */
[----:B------:R-:W-:Y:S03]  /*b0b0*/  HGMMA.64x192x16.F32.BF16 R24, R168, gdesc[UR8].tnspB, R24, gsb0 ;  /* 0x42e00008a8187df0 */ /* 0x000fe60008001818 */
        /* <DEDUP_REMOVED lines=22> */
.L_x_4431:
[----:B------:R-:W-:-:S05]  /*b220*/  IMAD.U32 R168, RZ, RZ, UR58 ;  /* 0x0000003affa87e24 */ /* 0x000fca000f8e00ff */
[----:B------:R-:W-:-:S13]  /*b230*/  ISETP.NE.AND P2, PT, R168, 0x1, PT ;  /* 0x00000001a800780c */ /* 0x000fda0003f45270 */
[----:B------:R-:W0:Y:S02]  /*b240*/  @P2 LDC.64 R2, c[0x0][0x9e8] ;  /* 0x00027a00ff022b82 */ /* 0x000e240000000a00 */
[----:B0-----:R-:W-:-:S05]  /*b250*/  @P2 IMAD.HI.U32 R2, R21, R2, RZ ;  /* 0x0000000215022227 */ /* 0x001fca00078e00ff */
[----:B------:R-:W-:-:S07]  /*b260*/  @P2 SHF.R.U32.HI R21, RZ, R3, R2 ;  /* 0x00000003ff152219 */ /* 0x000fce0000011602 */
.L_x_4432:
[----:B------:R-:W-:Y:S05]  /*b270*/  BSYNC B0 ;  /* 0x0000000000007941 */ /* 0x000fea0003800000 */
.L_x_4430:
[----:B------:R-:W-:-:S05]  /*b280*/  IMAD R21, R21, R168, R0 ;  /* 0x000000a815157224 */ /* 0x000fca00078e0200 */
[----:B------:R-:W-:Y:S02]  /*b290*/  VIADDMNMX R12, R21, R168, R12, PT ;  /* 0x000000a8150c7246 */ /* 0x000fe4000380010c */
[----:B------:R-:W-:-:S07]  /*b2a0*/  VIMNMX R10, R10, R21, !PT ;  /* 0x000000150a0a7248 */ /* 0x000fce0007fe0100 */
.L_x_4429:
[C---:B------:R-:W-:Y:S02]  /*b2b0*/  ISETP.GE.AND P2, PT, R15.reuse, 0x2, PT ;  /* 0x000000020f00780c */ /* 0x040fe40003f46270 */
[C---:B------:R-:W-:Y:S02]  /*b2c0*/  ISETP.GE.AND P6, PT, R15.reuse, 0xa, PT ;  /* 0x0000000a0f00780c */ /* 0x040fe40003fc6270 */
[----:B------:R-:W-:Y:S02]  /*b2d0*/  ISETP.GT.AND P4, PT, R10, 0x1, !P2 ;  /* 0x000000010a00780c */ /* 0x000fe40005784270 */
[----:B------:R-:W-:Y:S02]  /*b2e0*/  ISETP.GE.AND P3, PT, R15, 0x9, PT ;  /* 0x000000090f00780c */ /* 0x000fe40003f66270 */
[----:B------:R-:W-:Y:S02]  /*b2f0*/  ISETP.LT.OR P4, PT, R12, 0x2, P4 ;  /* 0x000000020c00780c */ /* 0x000fe40002781670 */
[----:B------:R-:W-:-:S02]  /*b300*/  LOP3.LUT R18, R18, 0xfffffffb, RZ, 0xc0, !PT ;  /* 0xfffffffb12127812 */ /* 0x000fc400078ec0ff */
[----:B------:R-:W-:Y:S02]  /*b310*/  FSEL R121, R121, -INF , !P4 ;  /* 0xff80000079797808 */ /* 0x000fe40006000000 */
[----:B------:R-:W-:Y:S02]  /*b320*/  ISETP.GT.AND P5, PT, R10, 0x8, !P3 ;  /* 0x000000080a00780c */ /* 0x000fe40005fa4270 */
        /* <DEDUP_REMOVED lines=123> */
[----:B------:R-:W-:Y:S02]  /*bae0*/  ISETP.GE.AND P6, PT, R15, 0x5a, PT ;  /* 0x0000005a0f00780c */ /* 0x000fe40003fc6270 */
[----:B------:R-:W0:Y:S11]  /*baf0*/  SHFL.IDX PT, R15, R20, 0x1, 0x1c1f ;  /* 0x003c1f00140f7f89 */ /* 0x000e3600000e0000 */
[----:B------:R-:W-:-:S02]  /*bb00*/  @P6 LOP3.LUT R18, R18, 0x1, RZ, 0xfc, !PT ;  /* 0x0000000112126812 */ /* 0x000fc400078efcff */
[----:B------:R-:W-:-:S04]  /*bb10*/  ISETP.GT.AND P6, PT, R10, 0x59, !P6 ;  /* 0x000000590a00780c */ /* 0x000fc800077c4270 */
        /* <DEDUP_REMOVED lines=18> */
.L_x_4435:
[----:B------:R-:W-:-:S05]  /*bc40*/  IMAD.U32 R21, RZ, RZ, UR58 ;  /* 0x0000003aff157e24 */ /* 0x000fca000f8e00ff */
[----:B------:R-:W-:-:S13]  /*bc50*/  ISETP.NE.AND P6, PT, R21, 0x1, PT ;  /* 0x000000011500780c */ /* 0x000fda0003fc5270 */
[----:B------:R-:W0:Y:S02]  /*bc60*/  @P6 LDC.64 R2, c[0x0][0x9e8] ;  /* 0x00027a00ff026b82 */ /* 0x000e240000000a00 */
[----:B0-----:R-:W-:-:S05]  /*bc70*/  @P6 IMAD.HI.U32 R2, R15, R2, RZ ;  /* 0x000000020f026227 */ /* 0x001fca00078e00ff */
[----:B------:R-:W-:-:S07]  /*bc80*/  @P6 SHF.R.U32.HI R15, RZ, R3, R2 ;  /* 0x00000003ff0f6219 */ /* 0x000fce0000011602 */
.L_x_4436:
[----:B------:R-:W-:Y:S05]  /*bc90*/  BSYNC B0 ;  /* 0x0000000000007941 */ /* 0x000fea0003800000 */
.L_x_4434:
[----:B------:R-:W-:-:S05]  /*bca0*/  IMAD R0, R15, R21, R0 ;  /* 0x000000150f007224 */ /* 0x000fca00078e0200 */
[----:B------:R-:W-:Y:S02]  /*bcb0*/  VIADDMNMX R14, R0, R21, R14, PT ;  /* 0x00000015000e7246 */ /* 0x000fe4000380010e */
[----:B------:R-:W-:-:S07]  /*bcc0*/  VIMNMX R13, R13, R0, !PT ;  /* 0x000000000d0d7248 */ /* 0x000fce0007fe0100 */
.L_x_4433:
        /* <DEDUP_REMOVED lines=120> */
[----:B------:R-:W-:Y:S02]  /*c450*/  FSEL R162, R162, -INF , !P3 ;  /* 0xff800000a2a27808 */ /* 0x000fe40005800000 */
[----:B------:R-:W-:Y:S02]  /*c460*/  FSEL R122, R122, -INF , !P2 ;  /* 0xff8000007a7a7808 */ /* 0x000fe40005000000 */
[----:B------:R-:W-:Y:S02]  /*c470*/  FSETP.NEU.FTZ.AND P2, PT, R3, -INF , PT ;  /* 0xff8000000300780b */ /* 0x000fe40003f5d000 */
[----:B------:R-:W-:-:S02]  /*c480*/  FMNMX.FTZ R2, R122, R9, !PT ;  /* 0x000000097a027209 */ /* 0x000fc40007810000 */
        /* <DEDUP_REMOVED lines=11> */
[--C-:B------:R-:W-:Y:S01]  /*c540*/  FFMA.FTZ R190, R124, UR14, -R0.reuse ;  /* 0x0000000e7cbe7c23 */ /* 0x100fe20008010800 */
        /* <DEDUP_REMOVED lines=24> */
[----:B------:R-:W-:-:S04]  /*c6d0*/  FMNMX.FTZ R2, R142, R21, !PT ;  /* 0x000000158e027209 */ /* 0x000fc80007810000 */
[----:B------:R-:W-:-:S03]  /*c6e0*/  FMNMX.FTZ R21, R143, R2, !PT ;  /* 0x000000028f157209 */ /* 0x000fc60007810000 */
[----:B------:R-:W-:Y:S01]  /*c6f0*/  MUFU.EX2 R12, R12 ;  /* 0x0000000c000c7308 */ /* 0x000fe20000000800 */
[----:B------:R-:W-:Y:S01]  /*c700*/  FMNMX.FTZ R2, R146, R21, !PT ;  /* 0x0000001592027209 */ /* 0x000fe20007810000 */
[----:B------:R-:W-:Y:S01]  /*c710*/  FFMA.FTZ R21, R133, UR14, -R0 ;  /* 0x0000000e85157c23 */ /* 0x000fe20008010800 */
[----:B------:R-:W-:Y:S02]  /*c720*/  IMAD.U32 R133, RZ, RZ, UR5 ;  /* 0x00000005ff857e24 */ /* 0x000fe4000f8e00ff */
[----:B------:R-:W-:Y:S02]  /*c730*/  FMNMX.FTZ R121, R147, R2, !PT ;  /* 0x0000000293797209 */ /* 0x000fe40007810000 */
[----:B------:R-:W-:Y:S01]  /*c740*/  @!P1 VIADD R133, R133, 0x30860 ;  /* 0x0003086085859836 */ /* 0x000fe20000000000 */
[----:B------:R-:W-:Y:S01]  /*c750*/  MUFU.EX2 R190, R190 ;  /* 0x000000be00be7308 */ /* 0x000fe20000000800 */
[----:B------:R-:W-:-:S03]  /*c760*/  FMNMX.FTZ R2, R150, R121, !PT ;  /* 0x0000007996027209 */ /* 0x000fc60007810000 */
[----:B------:R-:W-:Y:S02]  /*c770*/  @!P1 PRMT R133, RZ, 0x654, R133 ;  /* 0x00000654ff859816 */ /* 0x000fe40000000085 */
[----:B------:R-:W-:Y:S02]  /*c780*/  FMNMX.FTZ R121, R151, R2, !PT ;  /* 0x0000000297797209 */ /* 0x000fe40007810000 */
[----:B------:R-:W-:Y:S01]  /*c790*/  MUFU.EX2 R15, R15 ;  /* 0x0000000f000f7308 */ /* 0x000fe20000000800 */
[----:B------:R0:W-:Y:S01]  /*c7a0*/  @!P1 SYNCS.ARRIVE.TRANS64.RED.A1T0 RZ, [R133+URZ], RZ ;  /* 0x000000ff85ff99a7 */ /* 0x0001e2000810043f */
        /* <DEDUP_REMOVED lines=9> */
[----:B------:R-:W-:Y:S01]  /*c840*/  FMNMX.FTZ R2, R166, R121, !PT ;  /* 0x00000079a6027209 */ /* 0x000fe20007810000 */
[----:B------:R-:W-:-:S03]  /*c850*/  FFMA.FTZ R121, R149, UR14, -R0 ;  /* 0x0000000e95797c23 */ /* 0x000fc60008010800 */
[----:B------:R-:W-:Y:S02]  /*c860*/  FMNMX.FTZ R2, R167, R2, !PT ;  /* 0x00000002a7027209 */ /* 0x000fe40007810000 */
[----:B------:R-:W-:Y:S03]  /*c870*/  MUFU.EX2 R21, R21 ;  /* 0x0000001500157308 */ /* 0x000fe60000000800 */
[----:B------:R-:W1:Y:S05]  /*c880*/  SHFL.BFLY PT, R125, R2, 0x2, 0x1f ;  /* 0x0c401f00027d7f89 */ /* 0x000e6a00000e0000 */
[----:B------:R-:W-:Y:S08]  /*c890*/  MUFU.EX2 R180, R180 ;  /* 0x000000b400b47308 */ /* 0x000ff00000000800 */
[----:B------:R-:W-:Y:S08]  /*c8a0*/  MUFU.EX2 R13, R137 ;  /* 0x00000089000d7308 */ /* 0x000ff00000000800 */
[----:B------:R-:W-:Y:S01]  /*c8b0*/  MUFU.EX2 R182, R182 ;  /* 0x000000b600b67308 */ /* 0x000fe20000000800 */
[----:B-1----:R-:W-:Y:S01]  /*c8c0*/  FMNMX.FTZ R10, R2, R125, !PT ;  /* 0x0000007d020a7209 */ /* 0x002fe20007810000 */
[--C-:B------:R-:W-:Y:S01]  /*c8d0*/  FFMA.FTZ R125, R157, UR14, -R0.reuse ;  /* 0x0000000e9d7d7c23 */ /* 0x100fe20008010800 */
[----:B------:R-:W-:-:S03]  /*c8e0*/  FFMA.FTZ R0, R165, UR14, -R0 ;  /* 0x0000000ea5007c23 */ /* 0x000fc60008010800 */
[----:B------:R-:W1:Y:S02]  /*c8f0*/  SHFL.BFLY PT, R129, R10, 0x1, 0x1f ;  /* 0x0c201f000a817f89 */ /* 0x000e6400000e0000 */
[----:B------:R2:W-:Y:S08]  /*c900*/  MUFU.EX2 R11, R0 ;  /* 0x00000000000b7308 */ /* 0x0005f00000000800 */
[----:B------:R-:W-:Y:S08]  /*c910*/  MUFU.EX2 R14, R14 ;  /* 0x0000000e000e7308 */ /* 0x000ff00000000800 */
[----:B------:R-:W-:Y:S01]  /*c920*/  MUFU.EX2 R176, R176 ;  /* 0x000000b000b07308 */ /* 0x000fe20000000800 */
[----:B-1----:R-:W-:Y:S01]  /*c930*/  FMNMX.FTZ R2, R10, R129, !PT ;  /* 0x000000810a027209 */ /* 0x002fe20007810000 */
[----:B------:R-:W-:-:S06]  /*c940*/  FMUL.FTZ R10, R132, UR14 ;  /* 0x0000000e840a7c20 */ /* 0x000fcc0008410000 */
[----:B------:R-:W-:Y:S01]  /*c950*/  MUFU.EX2 R120, R120 ;  /* 0x0000007800787308 */ /* 0x000fe20000000800 */
[C---:B------:R-:W-:Y:S01]  /*c960*/  FSETP.NEU.FTZ.AND P2, PT, R2.reuse, -INF , PT ;  /* 0xff8000000200780b */ /* 0x040fe20003f5d000 */
[----:B------:R-:W-:-:S03]  /*c970*/  FMUL.FTZ R129, R2, UR14 ;  /* 0x0000000e02817c20 */ /* 0x000fc60008410000 */
[----:B--2---:R-:W-:-:S03]  /*c980*/  FSEL R0, R2, RZ, P2 ;  /* 0x000000ff02007208 */ /* 0x004fc60001000000 */
[----:B------:R-:W1:Y:S01]  /*c990*/  MUFU.EX2 R10, R10 ;  /* 0x0000000a000a7308 */ /* 0x000e620000000800 */
[----:B------:R-:W-:Y:S01]  /*c9a0*/  FSEL R132, R129, RZ, P2 ;  /* 0x000000ff81847208 */ /* 0x000fe20001000000 */
[----:B------:R-:W-:Y:S01]  /*c9b0*/  FADD.FTZ R0, -R0, R9 ;  /* 0x0000000900007221 */ /* 0x000fe20000010100 */
[C---:B------:R-:W-:Y:S01]  /*c9c0*/  ISETP.GT.AND P2, PT, R8.reuse, UR61, PT ;  /* 0x0000003d08007c0c */ /* 0x040fe2000bf44270 */
[----:B------:R-:W-:Y:S02]  /*c9d0*/  VIADD R8, R8, 0xffffffff ;  /* 0xffffffff08087836 */ /* 0x000fe40000000000 */
[--C-:B------:R-:W-:Y:S01]  /*c9e0*/  FFMA.FTZ R189, R122, UR14, -R132.reuse ;  /* 0x0000000e7abd7c23 */ /* 0x100fe20008010884 */
[----:B------:R-:W-:Y:S01]  /*c9f0*/  FMUL.FTZ R0, R0, UR14 ;  /* 0x0000000e00007c20 */ /* 0x000fe20008410000 */
        /* <DEDUP_REMOVED lines=8> */
[----:B------:R-:W-:Y:S01]  /*ca80*/  FFMA.FTZ R181, R138, UR14, -R132 ;  /* 0x0000000e8ab57c23 */ /* 0x000fe20008010884 */
[----:B-1----:R-:W-:Y:S01]  /*ca90*/  FFMA.FTZ R7, R10, R7, R188 ;  /* 0x000000070a077223 */ /* 0x002fe200000100bc */
[--C-:B------:R-:W-:Y:S01]  /*caa0*/  FFMA.FTZ R129, R139, UR14, -R132.reuse ;  /* 0x0000000e8b817c23 */ /* 0x100fe20008010884 */
[--C-:B------:R-:W-:Y:S01]  /*cab0*/  FFMA.FTZ R183, R142, UR14, -R132.reuse ;  /* 0x0000000e8eb77c23 */ /* 0x100fe20008010884 */
[----:B------:R-:W1:Y:S01]  /*cac0*/  MUFU.EX2 R0, R0 ;  /* 0x0000000000007308 */ /* 0x000e620000000800 */
[----:B------:R-:W-:Y:S01]  /*cad0*/  FADD.FTZ R7, R12, R7 ;  /* 0x000000070c077221 */ /* 0x000fe20000010000 */
[--C-:B------:R-:W-:Y:S01]  /*cae0*/  FFMA.FTZ R143, R143, UR14, -R132.reuse ;  /* 0x0000000e8f8f7c23 */ /* 0x100fe20008010884 */
[--C-:B------:R-:W-:Y:S01]  /*caf0*/  FFMA.FTZ R177, R146, UR14, -R132.reuse ;  /* 0x0000000e92b17c23 */ /* 0x100fe20008010884 */
[--C-:B------:R-:W-:Y:S01]  /*cb00*/  FFMA.FTZ R130, R147, UR14, -R132.reuse ;  /* 0x0000000e93827c23 */ /* 0x100fe20008010884 */
[----:B------:R-:W-:Y:S01]  /*cb10*/  FADD.FTZ R134, R190, R7 ;  /* 0x00000007be867221 */ /* 0x000fe20000010000 */
[--C-:B------:R-:W-:Y:S01]  /*cb20*/  FFMA.FTZ R179, R150, UR14, -R132.reuse ;  /* 0x0000000e96b37c23 */ /* 0x100fe20008010884 */
[----:B------:R-:W-:Y:S01]  /*cb30*/  FFMA.FTZ R173, R154, UR14, -R132 ;  /* 0x0000000e9aad7c23 */ /* 0x000fe20008010884 */
[----:B------:R-:W2:Y:S01]  /*cb40*/  MUFU.EX2 R122, R122 ;  /* 0x0000007a007a7308 */ /* 0x000ea20000000800 */
[----:B------:R-:W-:Y:S01]  /*cb50*/  FADD.FTZ R7, R15, R134 ;  /* 0x000000860f077221 */ /* 0x000fe20000010000 */
[--C-:B------:R-:W-:Y:S01]  /*cb60*/  FFMA.FTZ R175, R158, UR14, -R132.reuse ;  /* 0x0000000e9eaf7c23 */ /* 0x100fe20008010884 */
[----:B------:R-:W-:Y:S01]  /*cb70*/  F2FP.BF16.F32.PACK_AB R188, R12, R188 ;  /* 0x000000bc0cbc723e */ /* 0x000fe200000010ff */
[--C-:B------:R-:W-:Y:S01]  /*cb80*/  FFMA.FTZ R159, R159, UR14, -R132.reuse ;  /* 0x0000000e9f9f7c23 */ /* 0x100fe20008010884 */
[----:B------:R-:W-:Y:S01]  /*cb90*/  FADD.FTZ R131, R184, R7 ;  /* 0x00000007b8837221 */ /* 0x000fe20000010000 */
[----:B------:R-:W-:Y:S01]  /*cba0*/  F2FP.BF16.F32.PACK_AB R184, R20, R184 ;  /* 0x000000b814b8723e */ /* 0x000fe200000010ff */
[--C-:B------:R-:W-:Y:S01]  /*cbb0*/  FFMA.FTZ R169, R162, UR14, -R132.reuse ;  /* 0x0000000ea2a97c23 */ /* 0x100fe20008010884 */
[----:B------:R-:W3:Y:S01]  /*cbc0*/  MUFU.EX2 R191, R191 ;  /* 0x000000bf00bf7308 */ /* 0x000ee20000000800 */
[----:B-1----:R-:W-:Y:S01]  /*cbd0*/  FFMA.FTZ R7, R0, R6, R189 ;  /* 0x0000000600077223 */ /* 0x002fe200000100bd */
[----:B------:R-:W-:Y:S01]  /*cbe0*/  FADD.FTZ R131, R20, R131 ;  /* 0x0000008314837221 */ /* 0x000fe20000010000 */
[--C-:B------:R-:W-:Y:S01]  /*cbf0*/  FFMA.FTZ R6, R151, UR14, -R132.reuse ;  /* 0x0000000e97067c23 */ /* 0x100fe20008010884 */
[--C-:B------:R-:W-:Y:S01]  /*cc00*/  FFMA.FTZ R163, R163, UR14, -R132.reuse ;  /* 0x0000000ea3a37c23 */ /* 0x100fe20008010884 */
[--C-:B------:R-:W-:Y:S01]  /*cc10*/  FFMA.FTZ R166, R166, UR14, -R132.reuse ;  /* 0x0000000ea6a67c23 */ /* 0x100fe20008010884 */
[----:B------:R-:W-:Y:S01]  /*cc20*/  FADD.FTZ R136, R186, R131 ;  /* 0x00000083ba887221 */ /* 0x000fe20000010000 */
[----:B------:R-:W-:Y:S01]  /*cc30*/  FFMA.FTZ R167, R167, UR14, -R132 ;  /* 0x0000000ea7a77c23 */ /* 0x000fe20008010884 */
[----:B------:R-:W1:Y:S01]  /*cc40*/  MUFU.EX2 R123, R123 ;  /* 0x0000007b007b7308 */ /* 0x000e620000000800 */
[----:B--2---:R-:W-:Y:S01]  /*cc50*/  FADD.FTZ R134, R122, R7 ;  /* 0x000000077a867221 */ /* 0x004fe20000010000 */
[----:B------:R-:W-:Y:S01]  /*cc60*/  FADD.FTZ R7, R21, R136 ;  /* 0x0000008815077221 */ /* 0x000fe20000010000 */
[----:B------:R-:W-:-:S02]  /*cc70*/  F2FP.BF16.F32.PACK_AB R190, R15, R190 ;  /* 0x000000be0fbe723e */ /* 0x000fc400000010ff */
[----:B------:R-:W-:Y:S01]  /*cc80*/  F2FP.BF16.F32.PACK_AB R186, R21, R186 ;  /* 0x000000ba15ba723e */ /* 0x000fe200000010ff */
[----:B------:R-:W-:Y:S01]  /*cc90*/  FADD.FTZ R136, R180, R7 ;  /* 0x00000007b4887221 */ /* 0x000fe20000010000 */
[----:B------:R-:W-:Y:S01]  /*cca0*/  F2FP.BF16.F32.PACK_AB R180, R13, R180 ;  /* 0x000000b40db4723e */ /* 0x000fe200000010ff */
[----:B------:R-:W2:Y:S01]  /*ccb0*/  MUFU.EX2 R185, R185 ;  /* 0x000000b900b97308 */ /* 0x000ea20000000800 */
[----:B---3--:R-:W-:Y:S01]  /*ccc0*/  FADD.FTZ R134, R191, R134 ;  /* 0x00000086bf867221 */ /* 0x008fe20000010000 */
[----:B------:R-:W-:Y:S01]  /*ccd0*/  FADD.FTZ R131, R13, R136 ;  /* 0x000000880d837221 */ /* 0x000fe20000010000 */
[----:B------:R-:W-:-:S05]  /*cce0*/  F2FP.BF16.F32.PACK_AB R189, R122, R189 ;  /* 0x000000bd7abd723e */ /* 0x000fca00000010ff */
        /* <DEDUP_REMOVED lines=28> */
[----:B---3--:R-:W-:-:S07]  /*ceb0*/  FADD.FTZ R134, R183, R134 ;  /* 0x00000086b7867221 */ /* 0x008fce0000010000 */
[----:B------:R-:W0:Y:S01]  /*cec0*/  MUFU.EX2 R172, R172 ;  /* 0x000000ac00ac7308 */ /* 0x000e220000000800 */
[C---:B-1----:R-:W-:Y:S01]  /*ced0*/  FADD.FTZ R7, R121.reuse, R136 ;  /* 0x0000008879077221 */ /* 0x042fe20000010000 */
[----:B------:R-:W-:-:S06]  /*cee0*/  F2FP.BF16.F32.PACK_AB R178, R121, R178 ;  /* 0x000000b279b2723e */ /* 0x000fcc00000010ff */
        /* <DEDUP_REMOVED lines=53> */
.L_x_4420:
        /* <DEDUP_REMOVED lines=99> */
.L_x_4438:
[----:B------:R-:W-:Y:S01]  /*d870*/  ULEA UR5, UR36, UR37, 0x3 ;  /* 0x0000002524057291 */ /* 0x000fe2000f8e183f */
[----:B------:R-:W-:-:S05]  /*d880*/  IMAD.U32 R0, RZ, RZ, UR38 ;  /* 0x00000026ff007e24 */ /* 0x000fca000f8e00ff */
[----:B------:R-:W-:-:S04]  /*d890*/  SHF.L.U32 R0, R0, 0x1f, RZ ;  /* 0x0000001f00007819 */ /* 0x000fc800000006ff */
[----:B------:R0:W1:Y:S01]  /*d8a0*/  SYNCS.PHASECHK.TRANS64.TRYWAIT P2, [UR5+0x30850], R0 ;  /* 0x03085000ff0075a7 */ /* 0x0000620008040145 */
[----:B------:R-:W-:Y:S05]  /*d8b0*/  @!P0 BRA `(.L_x_4439) ;  /* 0x0000000000048947 */ /* 0x000fea0003800000 */
[----:B------:R-:W-:Y:S01]  /*d8c0*/  BPT.TRAP 0x1 ;  /* 0x000000040000795c */ /* 0x000fe20000300000 */
.L_x_4439:
[----:B-1----:R-:W-:Y:S05]  /*d8d0*/  @P2 BRA `(.L_x_4440) ;  /* 0x0000000000082947 */ /* 0x002fea0003800000 */
[----:B------:R-:W1:Y:S02]  /*d8e0*/  SYNCS.PHASECHK.TRANS64.TRYWAIT P0, [UR5+0x30850], R0 ;  /* 0x03085000ff0075a7 */ /* 0x000e640008000145 */
[----:B-1----:R-:W-:Y:S05]  /*d8f0*/  @!P0 BRA `(.L_x_4441) ;  /* 0x000000c400408947 */ /* 0x002fea0003800000 */
.L_x_4440:
        /* <DEDUP_REMOVED lines=14> */
[----:B------:R-:W-:Y:S02]  /*d9e0*/  UIMAD UR4, UR36, 0x900, UR4 ;  /* 0x00000900240478a4 */ /* 0x000fe4000f8e0204 */
[----:B------:R-:W-:Y:S02]  /*d9f0*/  UIADD3 UR36, UR36, 0x1, URZ ;  /* 0x0000000124247890 */ /* 0x000fe4000fffe03f */
[----:B------:R-:W-:Y:S02]  /*da00*/  UIADD3 UR8, UR8, 0x1, URZ ;  /* 0x0000000108087890 */ /* 0x000fe4000fffe03f */
[----:B------:R-:W-:Y:S01]  /*da10*/  UISETP.NE.AND UP0, UPT, UR36, 0x2, UPT ;  /* 0x000000022400788c */ /* 0x000fe2000bf05270 */
[----:B------:R-:W-:Y:S02]  /*da20*/  UMOV UR6, UR4 ;  /* 0x0000000400067c82 */ /* 0x000fe40008000000 */
[----:B------:R-:W-:Y:S01]  /*da30*/  HGMMA.64x192x16.F32.BF16 R24, R188, gdesc[UR4].tnspB, R24, gsb0 ;  /* 0x42e00004bc187df0 */ /* 0x000fe20008001818 */
[----:B------:R-:W-:Y:S01]  /*da40*/  UIADD3 UR6, UR4, 0x80, URZ ;  /* 0x0000008004067890 */ /* 0x000fe2000fffe03f */
[----:B0-----:R-:W-:Y:S01]  /*da50*/  FADD.FTZ R0, R0, R7 ;  /* 0x0000000700007221 */ /* 0x001fe20000010000 */
[----:B------:R-:W-:Y:S01]  /*da60*/  UMOV UR7, 0x40000040 ;  /* 0x4000004000077882 */ /* 0x000fe20000000000 */
[----:B------:R-:W-:-:S02]  /*da70*/  IMAD.U32 R222, RZ, RZ, UR8 ;  /* 0x00000008ffde7e24 */ /* 0x000fc4000f8e00ff */
[----:B-1----:R-:W-:Y:S01]  /*da80*/  FADD.FTZ R4, R5, R6 ;  /* 0x0000000605047221 */ /* 0x002fe20000010000 */
[----:B------:R-:W-:Y:S01]  /*da90*/  IMAD.U32 R6, RZ, RZ, UR14 ;  /* 0x0000000eff067e24 */ /* 0x000fe2000f8e00ff */
[----:B------:R-:W0:Y:S01]  /*daa0*/  SHFL.BFLY PT, R5, R0, 0x1, 0x1f ;  /* 0x0c201f0000057f89 */ /* 0x000e2200000e0000 */
[----:B------:R-:W-:-:S03]  /*dab0*/  USEL UR36, UR36, URZ, UP0 ;  /* 0x0000003f24247287 */ /* 0x000fc60008000000 */
[----:B------:R-:W1:Y:S01]  /*dac0*/  SHFL.BFLY PT, R9, R4, 0x1, 0x1f ;  /* 0x0c201f0004097f89 */ /* 0x000e6200000e0000 */
[----:B0-----:R-:W-:Y:S01]  /*dad0*/  FADD.FTZ R11, R0, R5 ;  /* 0x00000005000b7221 */ /* 0x001fe20000010000 */
[----:B------:R-:W-:Y:S02]  /*dae0*/  IMAD.MOV.U32 R5, RZ, RZ, RZ ;  /* 0x000000ffff057224 */ /* 0x000fe400078e00ff */
        /* <DEDUP_REMOVED lines=37> */
[----:B------:R-:W-:-:S04]  /*dd40*/  USEL UR4, URZ, 0x1, UP0 ;  /* 0x000000013f047887 */ /* 0x000fc80008000000 */
[----:B------:R-:W-:Y:S01]  /*dd50*/  ULOP3.LUT UR38, UR38, UR4, URZ, 0x3c, !UPT ;  /* 0x0000000426267292 */ /* 0x000fe2000f8e3c3f */
[----:B------:R-:W-:Y:S02]  /*dd60*/  WARPGROUP.DEPBAR.LE gsb0, 0x0 ;  /* 0x00008000000079c5 */ /* 0x000fe40000010000 */
[----:B------:R-:W-:-:S10]  /*dd70*/  WARPGROUP.ARRIVE ;  /* 0x00000000000079c5 */ /* 0x000fd40000000000 */
        /* <DEDUP_REMOVED lines=99> */
.L_x_4371:
        /* <DEDUP_REMOVED lines=16> */
[----:B------:R-:W-:Y:S01]  /*e4b0*/  ULDC.64 UR12, c[0x0][0xc00] ;  /* 0x00030000000c7ab9 */ /* 0x000fe20000000a00 */
[----:B------:R-:W-:Y:S01]  /*e4c0*/  ULDC.64 UR18, c[0x0][0x208] ;  /* 0x0000820000127ab9 */ /* 0x000fe20000000a00 */
[----:B------:R-:W-:Y:S02]  /*e4d0*/  R2UR UR17, R194 ;  /* 0x00000000c21172ca */ /* 0x000fe400000e0000 */
[----:B------:R-:W-:Y:S02]  /*e4e0*/  R2UR UR16, R195 ;  /* 0x00000000c31072ca */ /* 0x000fe400000e0000 */
[----:B------:R-:W-:-:S05]  /*e4f0*/  R2UR UR23, R196 ;  /* 0x00000000c41772ca */ /* 0x000fca00000e0000 */
[----:B------:R-:W-:Y:S01]  /*e500*/  UIMAD.WIDE UR12, UR9, 0x4, UR12 ;  /* 0x00000004090c78a5 */ /* 0x000fe2000f8e020c */
[----:B------:R-:W-:Y:S01]  /*e510*/  UMOV UR10, UR8 ;  /* 0x00000008000a7c82 */ /* 0x000fe20008000000 */
[----:B0-----:R-:W-:Y:S01]  /*e520*/  UMOV UR11, UR4 ;  /* 0x00000004000b7c82 */ /* 0x001fe20008000000 */
[----:B------:R-:W-:Y:S01]  /*e530*/  BAR.SYNC.DEFER_BLOCKING 0x1, 0x100 ;  /* 0x0044000000007b1d */ /* 0x000fe20000010000 */
[----:B--2---:R-:W-:-:S03]  /*e540*/  IMAD.WIDE R8, R5, R8, UR10 ;  /* 0x0000000a05087e25 */ /* 0x004fc6000f8e0208 */
[C---:B------:R-:W-:Y:S02]  /*e550*/  IADD3 R12, P1, R8.reuse, 0x40, RZ ;  /* 0x00000040080c7810 */ /* 0x040fe40007f3e0ff */
[C---:B------:R-:W-:Y:S02]  /*e560*/  LOP3.LUT R5, R8.reuse, 0x380, RZ, 0xc0, !PT ;  /* 0x0000038008057812 */ /* 0x040fe400078ec0ff */
[C---:B------:R-:W-:Y:S01]  /*e570*/  IADD3 R10, P2, R8.reuse, 0x20, RZ ;  /* 0x00000020080a7810 */ /* 0x040fe20007f5e0ff */
[--C-:B------:R-:W-:Y:S01]  /*e580*/  IMAD.X R77, RZ, RZ, R9.reuse, P1 ;  /* 0x000000ffff4d7224 */ /* 0x100fe200008e0609 */
[C---:B------:R-:W-:Y:S02]  /*e590*/  IADD3 R131, P6, R8.reuse, 0x60, RZ ;  /* 0x0000006008837810 */ /* 0x040fe40007fde0ff */
[----:B------:R-:W-:Y:S01]  /*e5a0*/  IADD3 R133, P5, R8, 0x4000, RZ ;  /* 0x0000400008857810 */ /* 0x000fe20007fbe0ff */
[--C-:B------:R-:W-:Y:S01]  /*e5b0*/  IMAD.X R17, RZ, RZ, R9.reuse, P2 ;  /* 0x000000ffff117224 */ /* 0x100fe200010e0609 */
[----:B------:R-:W-:Y:S01]  /*e5c0*/  LOP3.LUT R11, R12, 0x380, RZ, 0xc0, !PT ;  /* 0x000003800c0b7812 */ /* 0x000fe200078ec0ff */
[--C-:B------:R-:W-:Y:S01]  /*e5d0*/  IMAD.X R79, RZ, RZ, R9.reuse, P6 ;  /* 0x000000ffff4f7224 */ /* 0x100fe200030e0609 */
[----:B------:R-:W-:Y:S01]  /*e5e0*/  SHF.R.U64 R5, R5, 0x3, RZ ;  /* 0x0000000305057819 */ /* 0x000fe200000012ff */
[----:B------:R-:W-:Y:S01]  /*e5f0*/  IMAD.X R81, RZ, RZ, R9, P5 ;  /* 0x000000ffff517224 */ /* 0x000fe200028e0609 */
[----:B------:R-:W-:-:S02]  /*e600*/  SHF.R.U64 R11, R11, 0x3, RZ ;  /* 0x000000030b0b7819 */ /* 0x000fc400000012ff */
[C---:B------:R-:W-:Y:S02]  /*e610*/  IADD3 R82, P0, R8.reuse, 0x4020, RZ ;  /* 0x0000402008527810 */ /* 0x040fe40007f1e0ff */
[C---:B------:R-:W-:Y:S02]  /*e620*/  IADD3 R135, P4, R8.reuse, 0x4040, RZ ;  /* 0x0000404008877810 */ /* 0x040fe40007f9e0ff */
[C---:B------:R-:W-:Y:S01]  /*e630*/  IADD3 R86, P3, R8.reuse, 0x4060, RZ ;  /* 0x0000406008567810 */ /* 0x040fe20007f7e0ff */
[--C-:B------:R-:W-:Y:S01]  /*e640*/  IMAD.X R83, RZ, RZ, R9.reuse, P0 ;  /* 0x000000ffff537224 */ /* 0x100fe200000e0609 */
[C---:B------:R-:W-:Y:S01]  /*e650*/  IADD3 R137, P2, R8.reuse, 0x8000, RZ ;  /* 0x0000800008897810 */ /* 0x040fe20007f5e0ff */
[--C-:B------:R-:W-:Y:S01]  /*e660*/  IMAD.X R85, RZ, RZ, R9.reuse, P4 ;  /* 0x000000ffff557224 */ /* 0x100fe200020e0609 */
[C---:B------:R-:W-:Y:S01]  /*e670*/  IADD3 R139, P1, R8.reuse, 0x8020, RZ ;  /* 0x00008020088b7810 */ /* 0x040fe20007f3e0ff */
[--C-:B------:R-:W-:Y:S01]  /*e680*/  IMAD.X R87, RZ, RZ, R9.reuse, P3 ;  /* 0x000000ffff577224 */ /* 0x100fe200018e0609 */
[C---:B------:R-:W-:Y:S01]  /*e690*/  IADD3 R141, P6, R8.reuse, 0x8040, RZ ;  /* 0x00008040088d7810 */ /* 0x040fe20007fde0ff */
[--C-:B------:R-:W-:Y:S01]  /*e6a0*/  IMAD.X R89, RZ, RZ, R9.reuse, P2 ;  /* 0x000000ffff597224 */ /* 0x100fe200010e0609 */
[----:B------:R-:W-:Y:S01]  /*e6b0*/  IADD3 R143, P5, R8, 0x8060, RZ ;  /* 0x00008060088f7810 */ /* 0x000fe20007fbe0ff */
[--C-:B------:R-:W-:Y:S01]  /*e6c0*/  IMAD.X R91, RZ, RZ, R9.reuse, P1 ;  /* 0x000000ffff5b7224 */ /* 0x100fe200008e0609 */
[----:B------:R-:W-:Y:S01]  /*e6d0*/  LOP3.LUT R8, R5, R8, RZ, 0x3c, !PT ;  /* 0x0000000805087212 */ /* 0x000fe200078e3cff */
[--C-:B------:R-:W-:Y:S01]  /*e6e0*/  IMAD.X R13, RZ, RZ, R9.reuse, P6 ;  /* 0x000000ffff0d7224 */ /* 0x100fe200030e0609 */
[----:B------:R-:W-:Y:S01]  /*e6f0*/  LOP3.LUT R5, R10, 0x380, RZ, 0xc0, !PT ;  /* 0x000003800a057812 */ /* 0x000fe200078ec0ff */
[----:B------:R-:W-:Y:S01]  /*e700*/  IMAD.X R15, RZ, RZ, R9, P5 ;  /* 0x000000ffff0f7224 */ /* 0x000fe200028e0609 */
[----:B------:R-:W-:-:S02]  /*e710*/  LOP3.LUT R76, R11, R12, RZ, 0x3c, !PT ;  /* 0x0000000c0b4c7212 */ /* 0x000fc400078e3cff */
[----:B------:R-:W-:Y:S02]  /*e720*/  LOP3.LUT R12, R137, 0x380, RZ, 0xc0, !PT ;  /* 0x00000380890c7812 */ /* 0x000fe400078ec0ff */
[----:B------:R-:W-:Y:S02]  /*e730*/  LOP3.LUT R14, R131, 0x380, RZ, 0xc0, !PT ;  /* 0x00000380830e7812 */ /* 0x000fe400078ec0ff */
[----:B------:R-:W-:Y:S02]  /*e740*/  SHF.R.U64 R5, R5, 0x3, RZ ;  /* 0x0000000305057819 */ /* 0x000fe400000012ff */
[----:B------:R-:W-:Y:S02]  /*e750*/  SHF.R.U64 R12, R12, 0x3, RZ ;  /* 0x000000030c0c7819 */ /* 0x000fe400000012ff */
[----:B------:R-:W-:Y:S02]  /*e760*/  SHF.R.U64 R14, R14, 0x3, RZ ;  /* 0x000000030e0e7819 */ /* 0x000fe400000012ff */
[----:B------:R-:W-:-:S02]  /*e770*/  LOP3.LUT R16, R5, R10, RZ, 0x3c, !PT ;  /* 0x0000000a05107212 */ /* 0x000fc400078e3cff */
[----:B------:R-:W-:Y:S02]  /*e780*/  LOP3.LUT R80, R133, 0x380, RZ, 0xc0, !PT ;  /* 0x0000038085507812 */ /* 0x000fe400078ec0ff */
[----:B------:R-:W-:Y:S02]  /*e790*/  LOP3.LUT R5, R82, 0x380, RZ, 0xc0, !PT ;  /* 0x0000038052057812 */ /* 0x000fe400078ec0ff */
[----:B------:R-:W-:Y:S02]  /*e7a0*/  LOP3.LUT R10, R135, 0x380, RZ, 0xc0, !PT ;  /* 0x00000380870a7812 */ /* 0x000fe400078ec0ff */
[----:B------:R-:W-:Y:S02]  /*e7b0*/  LOP3.LUT R11, R86, 0x380, RZ, 0xc0, !PT ;  /* 0x00000380560b7812 */ /* 0x000fe400078ec0ff */
[----:B------:R-:W-:Y:S02]  /*e7c0*/  LOP3.LUT R88, R12, R137, RZ, 0x3c, !PT ;  /* 0x000000890c587212 */ /* 0x000fe400078e3cff */
[----:B------:R-:W-:-:S02]  /*e7d0*/  LOP3.LUT R78, R14, R131, RZ, 0x3c, !PT ;  /* 0x000000830e4e7212 */ /* 0x000fc400078e3cff */
[----:B------:R-:W-:Y:S02]  /*e7e0*/  LOP3.LUT R12, R139, 0x380, RZ, 0xc0, !PT ;  /* 0x000003808b0c7812 */ /* 0x000fe400078ec0ff */
[----:B------:R-:W-:Y:S02]  /*e7f0*/  LOP3.LUT R14, R141, 0x380, RZ, 0xc0, !PT ;  /* 0x000003808d0e7812 */ /* 0x000fe400078ec0ff */
[----:B------:R-:W-:Y:S02]  /*e800*/  SHF.R.U64 R80, R80, 0x3, RZ ;  /* 0x0000000350507819 */ /* 0x000fe400000012ff */
[----:B------:R-:W-:Y:S02]  /*e810*/  SHF.R.U64 R5, R5, 0x3, RZ ;  /* 0x0000000305057819 */ /* 0x000fe400000012ff */
[----:B------:R-:W-:Y:S02]  /*e820*/  LOP3.LUT R130, R143, 0x380, RZ, 0xc0, !PT ;  /* 0x000003808f827812 */ /* 0x000fe400078ec0ff */
[----:B------:R-:W-:-:S02]  /*e830*/  SHF.R.U64 R10, R10, 0x3, RZ ;  /* 0x000000030a0a7819 */ /* 0x000fc400000012ff */
[----:B------:R-:W-:Y:S02]  /*e840*/  SHF.R.U64 R11, R11, 0x3, RZ ;  /* 0x000000030b0b7819 */ /* 0x000fe400000012ff */
[----:B------:R-:W-:Y:S02]  /*e850*/  SHF.R.U64 R12, R12, 0x3, RZ ;  /* 0x000000030c0c7819 */ /* 0x000fe400000012ff */
[----:B------:R-:W-:Y:S02]  /*e860*/  SHF.R.U64 R14, R14, 0x3, RZ ;  /* 0x000000030e0e7819 */ /* 0x000fe400000012ff */
[----:B------:R-:W-:Y:S02]  /*e870*/  LOP3.LUT R80, R80, R133, RZ, 0x3c, !PT ;  /* 0x0000008550507212 */ /* 0x000fe400078e3cff */
[----:B------:R-:W-:Y:S02]  /*e880*/  LOP3.LUT R82, R5, R82, RZ, 0x3c, !PT ;  /* 0x0000005205527212 */ /* 0x000fe400078e3cff */
[----:B------:R-:W-:-:S02]  /*e890*/  SHF.R.U64 R130, R130, 0x3, RZ ;  /* 0x0000000382827819 */ /* 0x000fc400000012ff */
[----:B------:R-:W-:Y:S02]  /*e8a0*/  LOP3.LUT R84, R10, R135, RZ, 0x3c, !PT ;  /* 0x000000870a547212 */ /* 0x000fe400078e3cff */
[----:B------:R-:W-:Y:S02]  /*e8b0*/  LOP3.LUT R86, R11, R86, RZ, 0x3c, !PT ;  /* 0x000000560b567212 */ /* 0x000fe400078e3cff */
[----:B------:R-:W-:Y:S02]  /*e8c0*/  MOV R5, R8 ;  /* 0x0000000800057202 */ /* 0x000fe40000000f00 */
[----:B------:R-:W-:Y:S02]  /*e8d0*/  F2FP.BF16.F32.PACK_AB R8, R25, R24 ;  /* 0x000000181908723e */ /* 0x000fe400000010ff */
[----:B------:R-:W-:Y:S02]  /*e8e0*/  F2FP.BF16.F32.PACK_AB R9, R27, R26 ;  /* 0x0000001a1b09723e */ /* 0x000fe400000010ff */
[----:B------:R-:W-:-:S02]  /*e8f0*/  F2FP.BF16.F32.PACK_AB R10, R29, R28 ;  /* 0x0000001c1d0a723e */ /* 0x000fc400000010ff */
[----:B------:R-:W-:Y:S02]  /*e900*/  F2FP.BF16.F32.PACK_AB R11, R31, R30 ;  /* 0x0000001e1f0b723e */ /* 0x000fe400000010ff */
[----:B------:R-:W-:Y:S02]  /*e910*/  LOP3.LUT R90, R12, R139, RZ, 0x3c, !PT ;  /* 0x0000008b0c5a7212 */ /* 0x000fe400078e3cff */
[----:B------:R-:W-:Y:S01]  /*e920*/  LOP3.LUT R12, R14, R141, RZ, 0x3c, !PT ;  /* 0x0000008d0e0c7212 */ /* 0x000fe200078e3cff */
[----:B------:R0:W-:Y:S01]  /*e930*/  STSM.16.M88.4 [R5], R8 ;  /* 0x0000000805007844 */ /* 0x0001e20000000200 */
[----:B------:R-:W-:Y:S02]  /*e940*/  LOP3.LUT R14, R130, R143, RZ, 0x3c, !PT ;  /* 0x0000008f820e7212 */ /* 0x000fe400078e3cff */
[----:B------:R-:W-:Y:S02]  /*e950*/  MOV R137, R16 ;  /* 0x0000001000897202 */ /* 0x000fe40000000f00 */
[----:B------:R-:W-:-:S02]  /*e960*/  MOV R134, R80 ;  /* 0x0000005000867202 */ /* 0x000fc40000000f00 */
[----:B------:R-:W-:Y:S02]  /*e970*/  MOV R133, R82 ;  /* 0x0000005200857202 */ /* 0x000fe40000000f00 */
[----:B------:R-:W-:Y:S02]  /*e980*/  MOV R17, R84 ;  /* 0x0000005400117202 */ /* 0x000fe40000000f00 */
[----:B------:R-:W-:Y:S02]  /*e990*/  MOV R16, R86 ;  /* 0x0000005600107202 */ /* 0x000fe40000000f00 */
[----:B------:R-:W-:Y:S02]  /*e9a0*/  F2FP.BF16.F32.PACK_AB R80, R33, R32 ;  /* 0x000000202150723e */ /* 0x000fe400000010ff */
[----:B------:R-:W-:Y:S02]  /*e9b0*/  F2FP.BF16.F32.PACK_AB R81, R35, R34 ;  /* 0x000000222351723e */ /* 0x000fe400000010ff */
[----:B------:R-:W-:-:S02]  /*e9c0*/  F2FP.BF16.F32.PACK_AB R82, R37, R36 ;  /* 0x000000242552723e */ /* 0x000fc400000010ff */
[----:B------:R-:W-:Y:S02]  /*e9d0*/  F2FP.BF16.F32.PACK_AB R83, R39, R38 ;  /* 0x000000262753723e */ /* 0x000fe400000010ff */
[----:B------:R-:W-:Y:S02]  /*e9e0*/  MOV R136, R76 ;  /* 0x0000004c00887202 */ /* 0x000fe40000000f00 */
[----:B------:R-:W-:Y:S01]  /*e9f0*/  F2FP.BF16.F32.PACK_AB R84, R41, R40 ;  /* 0x000000282954723e */ /* 0x000fe200000010ff */
[----:B------:R1:W-:Y:S01]  /*ea00*/  STSM.16.M88.4 [R137], R80 ;  /* 0x0000005089007844 */ /* 0x0003e20000000200 */
[----:B------:R-:W-:Y:S02]  /*ea10*/  F2FP.BF16.F32.PACK_AB R85, R43, R42 ;  /* 0x0000002a2b55723e */ /* 0x000fe400000010ff */
[----:B------:R-:W-:Y:S02]  /*ea20*/  F2FP.BF16.F32.PACK_AB R86, R45, R44 ;  /* 0x0000002c2d56723e */ /* 0x000fe400000010ff */
[----:B------:R-:W-:-:S02]  /*ea30*/  F2FP.BF16.F32.PACK_AB R87, R47, R46 ;  /* 0x0000002e2f57723e */ /* 0x000fc400000010ff */
[----:B------:R-:W-:Y:S02]  /*ea40*/  MOV R135, R78 ;  /* 0x0000004e00877202 */ /* 0x000fe40000000f00 */
[----:B------:R-:W-:Y:S01]  /*ea50*/  MOV R130, R12 ;  /* 0x0000000c00827202 */ /* 0x000fe20000000f00 */
[----:B------:R2:W-:Y:S01]  /*ea60*/  STSM.16.M88.4 [R136], R84 ;  /* 0x0000005488007844 */ /* 0x0005e20000000200 */
[----:B0-----:R-:W-:Y:S02]  /*ea70*/  MOV R5, R14 ;  /* 0x0000000e00057202 */ /* 0x001fe40000000f00 */
[----:B------:R-:W-:Y:S02]  /*ea80*/  F2FP.BF16.F32.PACK_AB R8, R49, R48 ;  /* 0x000000303108723e */ /* 0x000fe400000010ff */
[----:B------:R-:W-:Y:S02]  /*ea90*/  F2FP.BF16.F32.PACK_AB R9, R51, R50 ;  /* 0x000000323309723e */ /* 0x000fe400000010ff */
[----:B------:R-:W-:-:S02]  /*eaa0*/  F2FP.BF16.F32.PACK_AB R10, R53, R52 ;  /* 0x00000034350a723e */ /* 0x000fc400000010ff */
[----:B------:R-:W-:Y:S02]  /*eab0*/  F2FP.BF16.F32.PACK_AB R11, R55, R54 ;  /* 0x00000036370b723e */ /* 0x000fe400000010ff */
[----:B------:R-:W-:Y:S02]  /*eac0*/  F2FP.BF16.F32.PACK_AB R12, R57, R56 ;  /* 0x00000038390c723e */ /* 0x000fe400000010ff */
[----:B------:R-:W-:Y:S01]  /*ead0*/  F2FP.BF16.F32.PACK_AB R13, R59, R58 ;  /* 0x0000003a3b0d723e */ /* 0x000fe200000010ff */
[----:B------:R-:W-:Y:S01]  /*eae0*/  STSM.16.M88.4 [R135], R8 ;  /* 0x0000000887007844 */ /* 0x000fe20000000200 */
        /* <DEDUP_REMOVED lines=13> */
[----:B------:R-:W-:Y:S01]  /*ebc0*/  MOV R131, R90 ;  /* 0x0000005a00837202 */ /* 0x000fe20000000f00 */
[----:B------:R0:W-:Y:S01]  /*ebd0*/  STSM.16.M88.4 [R17], R80 ;  /* 0x0000005011007844 */ /* 0x0001e20000000200 */
[----:B--2---:R-:W-:Y:S02]  /*ebe0*/  F2FP.BF16.F32.PACK_AB R84, R7, R6 ;  /* 0x000000060754723e */ /* 0x004fe400000010ff */
[----:B------:R-:W-:Y:S02]  /*ebf0*/  F2FP.BF16.F32.PACK_AB R85, R125, R124 ;  /* 0x0000007c7d55723e */ /* 0x000fe400000010ff */
[----:B------:R-:W-:-:S02]  /*ec00*/  F2FP.BF16.F32.PACK_AB R86, R21, R20 ;  /* 0x000000141556723e */ /* 0x000fc400000010ff */
[----:B------:R-:W-:Y:S02]  /*ec10*/  F2FP.BF16.F32.PACK_AB R87, R127, R126 ;  /* 0x0000007e7f57723e */ /* 0x000fe400000010ff */
[----:B------:R-:W-:Y:S02]  /*ec20*/  F2FP.BF16.F32.PACK_AB R88, R121, R120 ;  /* 0x000000787958723e */ /* 0x000fe400000010ff */
[----:B------:R-:W-:Y:S01]  /*ec30*/  F2FP.BF16.F32.PACK_AB R89, R129, R128 ;  /* 0x000000808159723e */ /* 0x000fe200000010ff */
[----:B------:R1:W-:Y:S01]  /*ec40*/  STSM.16.M88.4 [R16], R84 ;  /* 0x0000005410007844 */ /* 0x0003e20000000200 */
[----:B------:R-:W-:Y:S02]  /*ec50*/  F2FP.BF16.F32.PACK_AB R90, R93, R92 ;  /* 0x0000005c5d5a723e */ /* 0x000fe400000010ff */
[----:B------:R-:W-:Y:S01]  /*ec60*/  F2FP.BF16.F32.PACK_AB R91, R95, R94 ;  /* 0x0000005e5f5b723e */ /* 0x000fe200000010ff */
[----:B0-----:R-:W-:Y:S01]  /*ec70*/  IMAD.U32 R17, RZ, RZ, UR13 ;  /* 0x0000000dff117e24 */ /* 0x001fe2000f8e00ff */
[----:B------:R-:W-:Y:S01]  /*ec80*/  F2FP.BF16.F32.PACK_AB R8, R97, R96 ;  /* 0x000000606108723e */ /* 0x000fe200000010ff */
[----:B------:R-:W0:Y:S01]  /*ec90*/  LDC.64 R82, c[0x0][0xc08] ;  /* 0x00030200ff527b82 */ /* 0x000e220000000a00 */
[----:B------:R-:W-:Y:S01]  /*eca0*/  F2FP.BF16.F32.PACK_AB R9, R99, R98 ;  /* 0x000000626309723e */ /* 0x000fe200000010ff */
[----:B------:R-:W-:Y:S01]  /*ecb0*/  STSM.16.M88.4 [R132], R88 ;  /* 0x0000005884007844 */ /* 0x000fe20000000200 */
[----:B------:R-:W-:-:S02]  /*ecc0*/  F2FP.BF16.F32.PACK_AB R10, R101, R100 ;  /* 0x00000064650a723e */ /* 0x000fc400000010ff */
[----:B------:R-:W-:Y:S02]  /*ecd0*/  F2FP.BF16.F32.PACK_AB R11, R103, R102 ;  /* 0x00000066670b723e */ /* 0x000fe400000010ff */
[----:B------:R-:W-:Y:S02]  /*ece0*/  F2FP.BF16.F32.PACK_AB R12, R105, R104 ;  /* 0x00000068690c723e */ /* 0x000fe400000010ff */
[----:B------:R-:W-:Y:S01]  /*ecf0*/  F2FP.BF16.F32.PACK_AB R13, R107, R106 ;  /* 0x0000006a6b0d723e */ /* 0x000fe200000010ff */
[----:B------:R-:W-:Y:S01]  /*ed00*/  STSM.16.M88.4 [R131], R8 ;  /* 0x0000000883007844 */ /* 0x000fe20000000200 */
[----:B------:R-:W-:Y:S01]  /*ed10*/  F2FP.BF16.F32.PACK_AB R14, R109, R108 ;  /* 0x0000006c6d0e723e */ /* 0x000fe200000010ff */
[----:B-1----:R-:W-:Y:S01]  /*ed20*/  IMAD.U32 R16, RZ, RZ, UR12 ;  /* 0x0000000cff107e24 */ /* 0x002fe2000f8e00ff */
[----:B------:R-:W-:Y:S02]  /*ed30*/  F2FP.BF16.F32.PACK_AB R15, R111, R110 ;  /* 0x0000006e6f0f723e */ /* 0x000fe400000010ff */
[----:B------:R-:W-:-:S02]  /*ed40*/  F2FP.BF16.F32.PACK_AB R76, R113, R112 ;  /* 0x00000070714c723e */ /* 0x000fc400000010ff */
[----:B------:R-:W-:Y:S01]  /*ed50*/  F2FP.BF16.F32.PACK_AB R77, R115, R114 ;  /* 0x00000072734d723e */ /* 0x000fe200000010ff */
[----:B------:R-:W-:Y:S01]  /*ed60*/  STSM.16.M88.4 [R130], R12 ;  /* 0x0000000c82007844 */ /* 0x000fe20000000200 */
[----:B------:R-:W-:Y:S02]  /*ed70*/  F2FP.BF16.F32.PACK_AB R78, R117, R116 ;  /* 0x00000074754e723e */ /* 0x000fe400000010ff */
[----:B------:R-:W-:Y:S02]  /*ed80*/  F2FP.BF16.F32.PACK_AB R79, R119, R118 ;  /* 0x00000076774f723e */ /* 0x000fe400000010ff */
[----:B------:R-:W-:-:S03]  /*ed90*/  ISETP.NE.U32.AND P0, PT, RZ, UR14, PT ;  /* 0x0000000eff007c0c */ /* 0x000fc6000bf05070 */
[----:B------:R1:W-:Y:S01]  /*eda0*/  STSM.16.M88.4 [R5], R76 ;  /* 0x0000004c05007844 */ /* 0x0003e20000000200 */
[----:B------:R-:W-:Y:S01]  /*edb0*/  BAR.SYNC.DEFER_BLOCKING 0x1, 0x100 ;  /* 0x0044000000007b1d */ /* 0x000fe20000010000 */
[----:B------:R-:W-:Y:S02]  /*edc0*/  ISETP.NE.AND.EX P0, PT, RZ, UR15, PT, P0 ;  /* 0x0000000fff007c0c */ /* 0x000fe4000bf05300 */
[----:B0-----:R-:W-:-:S05]  /*edd0*/  ISETP.NE.U32.AND P1, PT, R82, RZ, PT ;  /* 0x000000ff5200720c */ /* 0x001fca0003f25070 */
[----:B-1----:R-:W0:Y:S06]  /*ede0*/  LDC R76, c[0x0][0xbe8] ;  /* 0x0002fa00ff4c7b82 */ /* 0x002e2c0000000800 */
[----:B------:R-:W2:Y:S01]  /*edf0*/  @P0 LDG.E R80, desc[UR18][R16.64] ;  /* 0x0000001210500981 */ /* 0x000ea2000c1e1900 */
[----:B------:R-:W-:Y:S01]  /*ee00*/  R2UR UR4, R83 ;  /* 0x00000000530472ca */ /* 0x000fe200000e0000 */
[----:B------:R-:W-:-:S12]  /*ee10*/  VOTEU.ANY UP0, P1 ;  /* 0x00000000003f7886 */ /* 0x000fd80000800100 */
[----:B------:R-:W-:Y:S01]  /*ee20*/  UISETP.NE.AND.EX UP0, UPT, UR4, URZ, UPT, UP0 ;  /* 0x0000003f0400728c */ /* 0x000fe2000bf05300 */
[----:B0-----:R-:W-:Y:S02]  /*ee30*/  ISETP.NE.AND P1, PT, R76, 0x1, PT ;  /* 0x000000014c00780c */ /* 0x001fe40003f25270 */
[----:B------:R-:W-:Y:S02]  /*ee40*/  ULDC UR4, c[0x0][0xa88] ;  /* 0x0002a20000047ab9 */ /* 0x000fe40000000800 */
[----:B------:R-:W-:Y:S01]  /*ee50*/  IMAD.U32 R5, RZ, RZ, UR4 ;  /* 0x00000004ff057e24 */ /* 0x000fe2000f8e00ff */
[----:B------:R-:W-:Y:S01]  /*ee60*/  PLOP3.LUT P4, PT, PT, PT, UP0, 0x80, 0x0 ;  /* 0x000000000000781c */ /* 0x000fe20003f8f008 */
[----:B------:R-:W-:-:S04]  /*ee70*/  ULDC UR4, c[0x0][0xad4] ;  /* 0x0002b50000047ab9 */ /* 0x000fc80000000800 */
[----:B------:R-:W-:Y:S02]  /*ee80*/  @UP0 ULDC.64 UR12, c[0x0][0xc08] ;  /* 0x00030200000c0ab9 */ /* 0x000fe40000000a00 */
[----:B------:R-:W-:Y:S01]  /*ee90*/  @UP0 UIMAD.WIDE UR12, UR9, 0x4, UR12 ;  /* 0x00000004090c08a5 */ /* 0x000fe2000f8e020c */
[----:B------:R-:W0:Y:S01]  /*eea0*/  @P1 LDC R10, c[0x0][0xbec] ;  /* 0x0002fb00ff0a1b82 */ /* 0x000e220000000800 */
[----:B------:R-:W-:-:S04]  /*eeb0*/  UISETP.NE.AND UP0, UPT, UR17, URZ, UPT ;  /* 0x0000003f1100728c */ /* 0x000fc8000bf05270 */
[----:B------:R-:W-:Y:S01]  /*eec0*/  USEL UR4, UR17, UR4, UP0 ;  /* 0x0000000411047287 */ /* 0x000fe20008000000 */
[----:B------:R-:W-:Y:S02]  /*eed0*/  IMAD.U32 R8, RZ, RZ, UR12 ;  /* 0x0000000cff087e24 */ /* 0x000fe4000f8e00ff */
[----:B------:R-:W1:Y:S01]  /*eee0*/  @P1 LDC R13, c[0x0][0xbf0] ;  /* 0x0002fc00ff0d1b82 */ /* 0x000e620000000800 */
[----:B------:R-:W-:Y:S01]  /*eef0*/  UISETP.GT.AND UP1, UPT, UR4, 0x1, UPT ;  /* 0x000000010400788c */ /* 0x000fe2000bf24270 */
[----:B------:R-:W-:Y:S01]  /*ef00*/  IMAD.U32 R9, RZ, RZ, UR13 ;  /* 0x0000000dff097e24 */ /* 0x000fe2000f8e00ff */
[----:B------:R-:W-:Y:S02]  /*ef10*/  UMOV UR22, 0x9b8 ;  /* 0x000009b800167882 */ /* 0x000fe40000000000 */
[----:B------:R-:W-:Y:S02]  /*ef20*/  USEL UR22, UR22, 0x978, UP1 ;  /* 0x0000097816167887 */ /* 0x000fe40008800000 */
[----:B------:R-:W-:Y:S01]  /*ef30*/  UISETP.NE.U32.AND UP0, UPT, UR14, URZ, UPT ;  /* 0x0000003f0e00728c */ /* 0x000fe2000bf05070 */
[----:B------:R-:W-:Y:S01]  /*ef40*/  VIADD R15, R23, UR39 ;  /* 0x00000027170f7c36 */ /* 0x000fe20008000000 */
[----:B------:R-:W-:Y:S01]  /*ef50*/  USHF.R.S32.HI UR12, URZ, 0x1f, UR9 ;  /* 0x0000001f3f0c7899 */ /* 0x000fe20008011409 */
[----:B------:R0:W5:Y:S01]  /*ef60*/  @P4 LDG.E R5, desc[UR18][R8.64] ;  /* 0x0000001208054981 */ /* 0x000162000c1e1900 */
[----:B------:R-:W-:Y:S01]  /*ef70*/  UMOV UR4, URZ ;  /* 0x0000003f00047c82 */ /* 0x000fe20008000000 */
[----:B------:R-:W-:Y:S01]  /*ef80*/  UISETP.NE.AND.EX UP0, UPT, UR15, URZ, UPT, UP0 ;  /* 0x0000003f0f00728c */ /* 0x000fe2000bf05300 */
[----:B------:R-:W-:Y:S01]  /*ef90*/  IMAD.MOV.U32 R11, RZ, RZ, R15 ;  /* 0x000000ffff0b7224 */ /* 0x000fe200078e000f */
[----:B------:R-:W-:-:S02]  /*efa0*/  USEL UR20, UR16, URZ, UP1 ;  /* 0x0000003f10147287 */ /* 0x000fc40008800000 */
[----:B------:R-:W-:Y:S02]  /*efb0*/  USEL UR9, UR9, URZ, !UP0 ;  /* 0x0000003f09097287 */ /* 0x000fe4000c000000 */
[----:B------:R-:W-:Y:S01]  /*efc0*/  USEL UR21, UR12, URZ, !UP0 ;  /* 0x0000003f0c157287 */ /* 0x000fe2000c000000 */
[----:B------:R-:W-:Y:S02]  /*efd0*/  ULDC.64 UR16, c[0x0][UR22+0x220] ;  /* 0x0000880016107abb */ /* 0x000fe40008000a00 */
[----:B------:R-:W-:Y:S01]  /*efe0*/  ULDC.64 UR12, c[0x0][UR22+0x218] ;  /* 0x00008600160c7abb */ /* 0x000fe20008000a00 */
[----:B------:R-:W-:Y:S01]  /*eff0*/  ULDC.64 UR18, c[0x0][UR22+0x228] ;  /* 0x00008a0016127abb */ /* 0x000fe20008000a00 */
[----:B------:R-:W-:Y:S01]  /*f000*/  UIMAD.WIDE.U32 UR14, UR12, UR23, URZ ;  /* 0x000000170c0e72a5 */ /* 0x000fe2000f8e003f */
[----:B0-----:R-:W-:Y:S01]  /*f010*/  @P1 IMAD.HI.U32 R8, R15, R10, RZ ;  /* 0x0000000a0f081227 */ /* 0x001fe200078e00ff */
[----:B------:R-:W-:Y:S02]  /*f020*/  UIMAD UR23, UR13, UR23, URZ ;  /* 0x000000170d1772a4 */ /* 0x000fe4000f8e023f */
[----:B------:R-:W-:-:S02]  /*f030*/  UIMAD UR17, UR17, UR9, URZ ;  /* 0x00000009111172a4 */ /* 0x000fc4000f8e023f */
[----:B------:R-:W-:Y:S01]  /*f040*/  UIMAD.WIDE.U32 UR24, UR18, UR20, URZ ;  /* 0x00000014121872a5 */ /* 0x000fe2000f8e003f */
[----:B-1----:R-:W-:Y:S01]  /*f050*/  @P1 SHF.R.U32.HI R11, RZ, R13, R8 ;  /* 0x0000000dff0b1219 */ /* 0x002fe20000011608 */
[----:B------:R-:W-:Y:S02]  /*f060*/  UIMAD.WIDE.U32 UR12, UR16, UR9, URZ ;  /* 0x00000009100c72a5 */ /* 0x000fe4000f8e003f */
[----:B------:R-:W-:Y:S02]  /*f070*/  UIMAD UR18, UR19, UR20, URZ ;  /* 0x00000014131272a4 */ /* 0x000fe4000f8e023f */
[----:B------:R-:W-:Y:S01]  /*f080*/  UIMAD UR17, UR16, UR21, UR17 ;  /* 0x00000015101172a4 */ /* 0x000fe2000f8e0211 */
[----:B------:R-:W-:Y:S01]  /*f090*/  IMAD.U32 R8, RZ, RZ, UR24 ;  /* 0x00000018ff087e24 */ /* 0x000fe2000f8e00ff */
[----:B------:R-:W-:Y:S01]  /*f0a0*/  UIADD3 UR18, UR25, UR18, URZ ;  /* 0x0000001219127290 */ /* 0x000fe2000fffe03f */
[----:B------:R-:W-:Y:S01]  /*f0b0*/  IMAD.MOV R13, RZ, RZ, -R11 ;  /* 0x000000ffff0d7224 */ /* 0x000fe200078e0a0b */
[----:B------:R-:W-:Y:S01]  /*f0c0*/  UIADD3 UR23, UR15, UR23, URZ ;  /* 0x000000170f177290 */ /* 0x000fe2000fffe03f */
[----:B------:R-:W-:Y:S01]  /*f0d0*/  IMAD.U32 R9, RZ, RZ, UR25 ;  /* 0x00000019ff097e24 */ /* 0x000fe2000f8e00ff */
[----:B------:R-:W-:Y:S01]  /*f0e0*/  UIADD3 UR17, UR13, UR17, URZ ;  /* 0x000000110d117290 */ /* 0x000fe2000fffe03f */
[----:B------:R-:W-:Y:S01]  /*f0f0*/  IMAD R13, R76, R13, R15 ;  /* 0x0000000d4c0d7224 */ /* 0x000fe200078e020f */
[----:B------:R-:W-:Y:S01]  /*f100*/  SHF.R.S32.HI R9, RZ, 0x1f, R11 ;  /* 0x0000001fff097819 */ /* 0x000fe2000001140b */
[----:B------:R-:W-:-:S03]  /*f110*/  IMAD.U32 R12, RZ, RZ, UR18 ;  /* 0x00000012ff0c7e24 */ /* 0x000fc6000f8e00ff */
[----:B------:R-:W-:Y:S02]  /*f120*/  SHF.R.S32.HI R10, RZ, 0x1f, R13 ;  /* 0x0000001fff0a7819 */ /* 0x000fe4000001140d */
[----:B--2---:R-:W-:-:S13]  /*f130*/  @P0 R2UR UR4, R80 ;  /* 0x00000000500402ca */ /* 0x004fda00000e0000 */
[----:B------:R-:W-:Y:S02]  /*f140*/  UIADD3 UR14, UP0, UP2, UR12, UR14, UR4 ;  /* 0x0000000e0c0e7290 */ /* 0x000fe4000fa1e004 */
[----:B------:R-:W-:Y:S01]  /*f150*/  USHF.R.S32.HI UR16, URZ, 0x1f, UR4 ;  /* 0x0000001f3f107899 */ /* 0x000fe20008011404 */
[----:B------:R-:W-:-:S03]  /*f160*/  ULDC.64 UR12, c[0x0][UR22+0x210] ;  /* 0x00008400160c7abb */ /* 0x000fc60008000a00 */
[----:B------:R-:W-:Y:S01]  /*f170*/  IADD3 R8, P2, P3, R11, UR14, R8 ;  /* 0x0000000e0b087c10 */ /* 0x000fe2000fb5e008 */
[----:B------:R-:W-:Y:S01]  /*f180*/  UIADD3.X UR14, UR17, UR23, UR16, UP0, UP2 ;  /* 0x00000017110e7290 */ /* 0x000fe200087e4410 */
[----:B------:R-:W-:-:S04]  /*f190*/  IMAD R11, R13, UR13, RZ ;  /* 0x0000000d0d0b7c24 */ /* 0x000fc8000f8e02ff */
[----:B------:R-:W-:Y:S01]  /*f1a0*/  IMAD R11, R10, UR12, R11 ;  /* 0x0000000c0a0b7c24 */ /* 0x000fe2000f8e020b */
[----:B------:R-:W-:Y:S01]  /*f1b0*/  IADD3.X R9, R9, UR14, R12, P2, P3 ;  /* 0x0000000e09097c10 */ /* 0x000fe200097e640c */
[----:B------:R-:W-:Y:S01]  /*f1c0*/  ULDC.64 UR14, c[0x0][0xba8] ;  /* 0x0002ea00000e7ab9 */ /* 0x000fe20000000a00 */
        /* <DEDUP_REMOVED lines=12> */
.L_x_4444:
[----:B------:R-:W2:Y:S01]  /*f290*/  LDL R13, [R1+0x28] ;  /* 0x00002800010d7983 */ /* 0x000ea20000100800 */
[----:B-----5:R-:W-:Y:S01]  /*f2a0*/  IMAD R16, R5, R76, RZ ;  /* 0x0000004c05107224 */ /* 0x020fe200078e02ff */
        /* <DEDUP_REMOVED lines=8> */
[----:B------:R-:W-:-:S04]  /*f330*/  ISETP.GE.OR P2, PT, R17, R16, P0 ;  /* 0x000000101100720c */ /* 0x000fc80000746670 */
[----:B------:R-:W-:-:S09]  /*f340*/  ISETP.GE.OR P0, PT, R13, R16, P0 ;  /* 0x000000100d00720c */ /* 0x000fd20000706670 */
[----:B0-----:R0:W-:Y:S04]  /*f350*/  @!P2 ST.E desc[UR12][R8.64], R0 ;  /* 0x000000000800a985 */ /* 0x0011e8000c10190c */
[----:B-1----:R0:W-:Y:S01]  /*f360*/  @!P0 ST.E desc[UR12][R10.64], R4 ;  /* 0x000000040a008985 */ /* 0x0021e2000c10190c */
[----:B------:R-:W-:-:S13]  /*f370*/  PLOP3.LUT P0, PT, PT, PT, UP1, 0x80, 0x0 ;  /* 0x000000000000781c */ /* 0x000fda0003f0f018 */
[----:B0-----:R-:W-:Y:S05]  /*f380*/  @P0 BRA `(.L_x_4445) ;  /* 0x0000000c00580947 */ /* 0x001fea0003800000 */
[----:B------:R-:W-:Y:S01]  /*f390*/  IMAD R2, R220, 0x40, R22 ;  /* 0x00000040dc027824 */ /* 0x000fe200078e0216 */
[----:B------:R-:W-:Y:S01]  /*f3a0*/  ULDC.64 UR12, c[0x0][0x208] ;  /* 0x00008200000c7ab9 */ /* 0x000fe20000000a00 */
[----:B------:R-:W-:Y:S01]  /*f3b0*/  IMAD.MOV.U32 R3, RZ, RZ, 0x2 ;  /* 0x00000002ff037424 */ /* 0x000fe200078e00ff */
[----:B------:R-:W-:Y:S01]  /*f3c0*/  ULDC.64 UR14, c[0x0][0xaa0] ;  /* 0x0002a800000e7ab9 */ /* 0x000fe20000000a00 */
[----:B------:R-:W0:Y:S01]  /*f3d0*/  @P1 LDC R21, c[0x0][0xbf0] ;  /* 0x0002fc00ff151b82 */ /* 0x000e220000000800 */
[----:B------:R-:W-:Y:S01]  /*f3e0*/  R2UR UR17, R196 ;  /* 0x00000000c41172ca */ /* 0x000fe200000e0000 */
[----:B------:R-:W-:-:S03]  /*f3f0*/  IMAD.WIDE R2, R2, R3, UR10 ;  /* 0x0000000a02027e25 */ /* 0x000fc6000f8e0203 */
[C---:B------:R-:W-:Y:S02]  /*f400*/  IADD3 R9, P4, R2.reuse, 0x1000, RZ ;  /* 0x0000100002097810 */ /* 0x040fe40007f9e0ff */
[C---:B------:R-:W-:Y:S02]  /*f410*/  IADD3 R13, P3, R2.reuse, 0x2000, RZ ;  /* 0x00002000020d7810 */ /* 0x040fe40007f7e0ff */
[C---:B------:R-:W-:Y:S02]  /*f420*/  IADD3 R25, P6, R2.reuse, 0x3000, RZ ;  /* 0x0000300002197810 */ /* 0x040fe40007fde0ff */
[C---:B------:R-:W-:Y:S02]  /*f430*/  IADD3 R29, P5, R2.reuse, 0x4000, RZ ;  /* 0x00004000021d7810 */ /* 0x040fe40007fbe0ff */
[----:B------:R-:W-:Y:S02]  /*f440*/  IADD3 R33, P2, R2, 0x5000, RZ ;  /* 0x0000500002217810 */ /* 0x000fe40007f5e0ff */
        /* <DEDUP_REMOVED lines=33> */
[----:B------:R-:W-:Y:S01]  /*f660*/  IMAD.X R57, RZ, RZ, R3, P2 ;  /* 0x000000ffff397224 */ /* 0x000fe200010e0603 */
[----:B------:R-:W-:Y:S01]  /*f670*/  LOP3.LUT R44, R45, 0x380, RZ, 0xc0, !PT ;  /* 0x000003802d2c7812 */ /* 0x000fe200078ec0ff */
[----:B------:R-:W5:Y:S01]  /*f680*/  LD.E.128 R32, desc[UR12][R32.64] ;  /* 0x0000000c20207980 */ /* 0x000f62000c101d00 */
[----:B------:R-:W-:Y:S02]  /*f690*/  LOP3.LUT R48, R49, 0x380, RZ, 0xc0, !PT ;  /* 0x0000038031307812 */ /* 0x000fe400078ec0ff */
        /* <DEDUP_REMOVED lines=21> */
[----:B------:R-:W5:Y:S04]  /*f7f0*/  LD.E.128 R36, desc[UR12][R36.64] ;  /* 0x0000000c24247980 */ /* 0x000f68000c101d00 */
[----:B------:R1:W5:Y:S04]  /*f800*/  LD.E.128 R4, desc[UR12][R2.64] ;  /* 0x0000000c02047980 */ /* 0x000368000c101d00 */
[----:B------:R-:W5:Y:S04]  /*f810*/  LD.E.128 R40, desc[UR12][R40.64] ;  /* 0x0000000c28287980 */ /* 0x000f68000c101d00 */
[----:B------:R-:W5:Y:S01]  /*f820*/  LD.E.128 R44, desc[UR12][R44.64] ;  /* 0x0000000c2c2c7980 */ /* 0x000f62000c101d00 */
[----:B-1----:R-:W1:Y:S03]  /*f830*/  @P1 LDC R3, c[0x0][0xbec] ;  /* 0x0002fb00ff031b82 */ /* 0x002e660000000800 */
[----:B------:R-:W5:Y:S04]  /*f840*/  LD.E.128 R48, desc[UR12][R48.64] ;  /* 0x0000000c30307980 */ /* 0x000f68000c101d00 */
[----:B------:R-:W5:Y:S04]  /*f850*/  LD.E.128 R52, desc[UR12][R52.64] ;  /* 0x0000000c34347980 */ /* 0x000f68000c101d00 */
[----:B------:R-:W5:Y:S01]  /*f860*/  LD.E.128 R56, desc[UR12][R56.64] ;  /* 0x0000000c38387980 */ /* 0x000f62000c101d00 */
[----:B------:R-:W-:-:S02]  /*f870*/  UIMAD UR12, UR16, UR14, URZ ;  /* 0x0000000e100c72a4 */ /* 0x000fc4000f8e023f */
[----:B------:R-:W-:Y:S01]  /*f880*/  UIMAD.WIDE.U32 UR10, UR4, UR14, URZ ;  /* 0x0000000e040a72a5 */ /* 0x000fe2000f8e003f */
[----:B------:R-:W-:Y:S01]  /*f890*/  IMAD R0, R193, 0x20, R220 ;  /* 0x00000020c1007824 */ /* 0x000fe200078e02dc */
[----:B------:R-:W-:Y:S01]  /*f8a0*/  UIMAD UR12, UR4, UR15, UR12 ;  /* 0x0000000f040c72a4 */ /* 0x000fe2000f8e020c */
[----:B------:R-:W-:Y:S01]  /*f8b0*/  @!PT LDS RZ, [RZ] ;  /* 0x00000000fffff984 */ /* 0x000fe20000000800 */
[----:B------:R-:W-:Y:S01]  /*f8c0*/  @!PT LDS RZ, [RZ] ;  /* 0x00000000fffff984 */ /* 0x000fe20000000800 */
[----:B------:R-:W-:Y:S01]  /*f8d0*/  @!PT LDS RZ, [RZ] ;  /* 0x00000000fffff984 */ /* 0x000fe20000000800 */
[----:B------:R-:W-:Y:S01]  /*f8e0*/  @!PT LDS RZ, [RZ] ;  /* 0x00000000fffff984 */ /* 0x000fe20000000800 */
[----:B------:R2:W-:Y:S06]  /*f8f0*/  MEMBAR.ALL.CTA ;  /* 0x0000000000007992 */ /* 0x0005ec0000008000 */
[----:B--2---:R-:W2:Y:S01]  /*f900*/  FENCE.VIEW.ASYNC.S ;  /* 0x00000000000073c6 */ /* 0x004ea20000000000 */
[----:B------:R-:W-:-:S03]  /*f910*/  UIADD3 UR11, UR11, UR12, URZ ;  /* 0x0000000c0b0b7290 */ /* 0x000fc6000fffe03f */
[----:B------:R-:W-:Y:S01]  /*f920*/  ULDC.64 UR12, c[0x0][0xae8] ;  /* 0x0002ba00000c7ab9 */ /* 0x000fe20000000a00 */
[----:B------:R-:W-:Y:S01]  /*f930*/  VIADD R20, R0, UR39 ;  /* 0x0000002700147c36 */ /* 0x000fe20008000000 */
[----:B------:R-:W-:Y:S02]  /*f940*/  UIMAD.WIDE.U32 UR10, UR17, UR12, UR10 ;  /* 0x0000000c110a72a5 */ /* 0x000fe4000f8e000a */
[----:B------:R-:W-:Y:S01]  /*f950*/  USHF.R.S32.HI UR4, URZ, 0x1f, UR9 ;  /* 0x0000001f3f047899 */ /* 0x000fe20008011409 */
[----:B-1----:R-:W-:Y:S01]  /*f960*/  @P1 IMAD.HI.U32 R0, R20, R3, RZ ;  /* 0x0000000314001227 */ /* 0x002fe200078e00ff */
[----:B------:R-:W-:-:S03]  /*f970*/  UIMAD UR11, UR17, UR13, UR11 ;  /* 0x0000000d110b72a4 */ /* 0x000fc6000f8e020b */
[----:B------:R-:W-:Y:S02]  /*f980*/  ULDC.64 UR12, c[0x0][0xaf0] ;  /* 0x0002bc00000c7ab9 */ /* 0x000fe40000000a00 */
[----:B------:R-:W-:Y:S01]  /*f990*/  UIMAD UR4, UR4, UR12, URZ ;  /* 0x0000000c040472a4 */ /* 0x000fe2000f8e023f */
[----:B------:R-:W-:Y:S01]  /*f9a0*/  IMAD.MOV.U32 R17, RZ, RZ, R20 ;  /* 0x000000ffff117224 */ /* 0x000fe200078e0014 */
[----:B0-----:R-:W-:Y:S01]  /*f9b0*/  @P1 SHF.R.U32.HI R17, RZ, R21, R0 ;  /* 0x00000015ff111219 */ /* 0x001fe20000011600 */
[----:B------:R-:W-:Y:S02]  /*f9c0*/  UIMAD.WIDE.U32 UR10, UR9, UR12, UR10 ;  /* 0x0000000c090a72a5 */ /* 0x000fe4000f8e000a */
[----:B------:R-:W-:Y:S01]  /*f9d0*/  UIMAD UR4, UR9, UR13, UR4 ;  /* 0x0000000d090472a4 */ /* 0x000fe2000f8e0204 */
[--C-:B------:R-:W-:Y:S01]  /*f9e0*/  SHF.R.S32.HI R0, RZ, 0x1f, R17.reuse ;  /* 0x0000001fff007819 */ /* 0x100fe20000011411 */
[----:B------:R-:W-:Y:S01]  /*f9f0*/  IMAD.MOV R21, RZ, RZ, -R17 ;  /* 0x000000ffff157224 */ /* 0x000fe200078e0a11 */
[----:B------:R-:W-:Y:S01]  /*fa00*/  ULDC.64 UR12, c[0x0][0xae0] ;  /* 0x0002b800000c7ab9 */ /* 0x000fe20000000a00 */
[----:B------:R-:W-:-:S02]  /*fa10*/  UIADD3 UR4, UR11, UR4, URZ ;  /* 0x000000040b047290 */ /* 0x000fc4000fffe03f */
[----:B------:R-:W-:Y:S02]  /*fa20*/  IMAD.U32 R3, RZ, RZ, UR11 ;  /* 0x0000000bff037e24 */ /* 0x000fe4000f8e00ff */
[----:B------:R-:W-:Y:S02]  /*fa30*/  IMAD R0, R0, UR12, RZ ;  /* 0x0000000c00007c24 */ /* 0x000fe4000f8e02ff */
[----:B------:R-:W-:Y:S02]  /*fa40*/  IMAD R21, R76, R21, R20 ;  /* 0x000000154c157224 */ /* 0x000fe400078e0214 */
[----:B------:R-:W-:Y:S01]  /*fa50*/  IMAD.U32 R2, RZ, RZ, UR10 ;  /* 0x0000000aff027e24 */ /* 0x000fe2000f8e00ff */
[----:B------:R-:W-:Y:S01]  /*fa60*/  ULDC.64 UR10, c[0x0][0xad8] ;  /* 0x0002b600000a7ab9 */ /* 0x000fe20000000a00 */
[----:B------:R-:W-:Y:S02]  /*fa70*/  IMAD.U32 R3, RZ, RZ, UR4 ;  /* 0x00000004ff037e24 */ /* 0x000fe4000f8e00ff */
[C---:B------:R-:W-:Y:S01]  /*fa80*/  IMAD R61, R17.reuse, UR13, R0 ;  /* 0x0000000d113d7c24 */ /* 0x040fe2000f8e0200 */
[----:B------:R-:W-:Y:S01]  /*fa90*/  SHF.R.S32.HI R0, RZ, 0x1f, R21 ;  /* 0x0000001fff007819 */ /* 0x000fe20000011415 */
[----:B------:R-:W-:-:S04]  /*faa0*/  IMAD.WIDE.U32 R2, R17, UR12, R2 ;  /* 0x0000000c11027c25 */ /* 0x000fc8000f8e0002 */
[----:B------:R-:W-:Y:S02]  /*fab0*/  VIADD R63, R220, UR39 ;  /* 0x00000027dc3f7c36 */ /* 0x000fe40008000000 */
[----:B------:R-:W-:Y:S02]  /*fac0*/  IMAD.IADD R3, R3, 0x1, R61 ;  /* 0x0000000103037824 */ /* 0x000fe400078e023d */
[----:B------:R-:W-:Y:S02]  /*fad0*/  IMAD R0, R0, UR10, RZ ;  /* 0x0000000a00007c24 */ /* 0x000fe4000f8e02ff */
[----:B------:R-:W-:Y:S01]  /*fae0*/  VIADD R17, R63, 0x20 ;  /* 0x000000203f117836 */ /* 0x000fe20000000000 */
[----:B------:R-:W-:Y:S01]  /*faf0*/  UIADD3 UR8, UR8, 0x30820, URZ ;  /* 0x0003082008087890 */ /* 0x000fe2000fffe03f */
[C---:B------:R-:W-:Y:S02]  /*fb00*/  IMAD R61, R21.reuse, UR11, R0 ;  /* 0x0000000b153d7c24 */ /* 0x040fe4000f8e0200 */
[----:B------:R-:W-:Y:S01]  /*fb10*/  IMAD.WIDE.U32 R2, R21, UR10, R2 ;  /* 0x0000000a15027c25 */ /* 0x000fe2000f8e0002 */
[-C--:B------:R-:W-:Y:S01]  /*fb20*/  ISETP.GE.AND P1, PT, R17, R16.reuse, PT ;  /* 0x000000101100720c */ /* 0x080fe20003f26270 */
[----:B------:R-:W-:Y:S01]  /*fb30*/  ULDC.64 UR10, c[0x0][0xa80] ;  /* 0x0002a000000a7ab9 */ /* 0x000fe20000000a00 */
[C---:B------:R-:W-:Y:S01]  /*fb40*/  ISETP.GE.AND P2, PT, R63.reuse, R16, PT ;  /* 0x000000103f00720c */ /* 0x040fe20003f46270 */
[----:B------:R-:W-:Y:S01]  /*fb50*/  VIADD R17, R63, 0x40 ;  /* 0x000000403f117836 */ /* 0x000fe20000000000 */
[----:B------:R-:W-:Y:S01]  /*fb60*/  UPRMT UR8, URZ, 0x654, UR8 ;  /* 0x000006543f087896 */ /* 0x000fe20008000008 */
[----:B------:R-:W-:Y:S01]  /*fb70*/  IMAD.IADD R3, R3, 0x1, R61 ;  /* 0x0000000103037824 */ /* 0x000fe200078e023d */
[----:B------:R-:W-:-:S02]  /*fb80*/  LEA R0, P3, R2, UR10, 0x1 ;  /* 0x0000000a02007c11 */ /* 0x000fc4000f8608ff */
[----:B------:R-:W-:Y:S02]  /*fb90*/  ISETP.GE.AND P0, PT, R17, R16, PT ;  /* 0x000000101100720c */ /* 0x000fe40003f06270 */
[----:B------:R-:W-:Y:S01]  /*fba0*/  LEA.HI.X R17, R2, UR11, R3, 0x1, P3 ;  /* 0x0000000b02117c11 */ /* 0x000fe200098f0c03 */
[----:B------:R-:W-:Y:S01]  /*fbb0*/  VIADD R64, R22, 0x40 ;  /* 0x0000004016407836 */ /* 0x000fe20000000000 */
[----:B--2---:R0:W1:Y:S01]  /*fbc0*/  SHFL.IDX PT, R21, R0, RZ, 0x181f ;  /* 0x00181fff00157589 */ /* 0x00406200000e0000 */
[----:B------:R-:W-:Y:S01]  /*fbd0*/  SYNCS.ARRIVE.TRANS64.RED.A1T0 RZ, [UR8], RZ ;  /* 0x000000ffffff79a7 */ /* 0x000fe20008100408 */
[----:B------:R-:W-:Y:S02]  /*fbe0*/  BSSY B1, `(.L_x_4446) ;  /* 0x0000014000017945 */ /* 0x000fe40003800000 */
        /* <DEDUP_REMOVED lines=19> */
.L_x_4447:
[----:B------:R-:W-:Y:S05]  /*fd20*/  BSYNC B1 ;  /* 0x0000000000017941 */ /* 0x000fea0003800000 */
.L_x_4446:
        /* <DEDUP_REMOVED lines=12> */
[-C--:B----4-:R-:W-:Y:S02]  /*fdf0*/  @!P4 LEA.HI.X R3, R22, R7.reuse, R62, 0x1, P1 ;  /* 0x000000071603c211 */ /* 0x090fe400008f0c3e */
[-C--:B------:R-:W-:Y:S02]  /*fe00*/  @!P5 LEA.HI.X R5, R64, R7.reuse, R65, 0x1, P2 ;  /* 0x000000074005d211 */ /* 0x080fe400010f0c41 */
[----:B------:R-:W-:Y:S01]  /*fe10*/  @!P6 LEA.HI.X R7, R192, R7, R66, 0x1, P3 ;  /* 0x00000007c007e211 */ /* 0x000fe200018f0c42 */
[----:B------:R0:W-:Y:S04]  /*fe20*/  @!P4 ST.E.128 desc[UR8][R2.64], R8 ;  /* 0x000000080200c985 */ /* 0x0001e8000c101d08 */
[----:B------:R0:W-:Y:S04]  /*fe30*/  @!P5 ST.E.128 desc[UR8][R4.64], R32 ;  /* 0x000000200400d985 */ /* 0x0001e8000c101d08 */
[----:B------:R0:W-:Y:S02]  /*fe40*/  @!P6 ST.E.128 desc[UR8][R6.64], R48 ;  /* 0x000000300600e985 */ /* 0x0001e4000c101d08 */
.L_x_4449:
[----:B------:R-:W-:Y:S05]  /*fe50*/  BSYNC B1 ;  /* 0x0000000000017941 */ /* 0x000fea0003800000 */
.L_x_4448:
        /* <DEDUP_REMOVED lines=18> */
.L_x_4451:
[----:B------:R-:W-:Y:S05]  /*ff80*/  BSYNC B1 ;  /* 0x0000000000017941 */ /* 0x000fea0003800000 */
.L_x_4450:
[----:B0-----:R-:W-:Y:S01]  /*ff90*/  VIADD R3, R63, 0x60 ;  /* 0x000000603f037836 */ /* 0x001fe20000000000 */
[----:B---3--:R-:W0:Y:S04]  /*ffa0*/  SHFL.IDX PT, R17, R17, 0x3, 0x181f ;  /* 0x00781f0011117f89 */ /* 0x008e2800000e0000 */
[----:B------:R-:W-:Y:S01]  /*ffb0*/  ISETP.GE.AND P0, PT, R3, R16, PT ;  /* 0x000000100300720c */ /* 0x000fe20003f06270 */
[----:B----4-:R4:W3:-:S12]  /*ffc0*/  SHFL.IDX PT, R7, R0, 0x3, 0x181f ;  /* 0x00781f0000077f89 */ /* 0x0108d800000e0000 */
[----:B----4-:R-:W-:Y:S05]  /*ffd0*/  @P0 BRA `(.L_x_4452) ;  /* 0x0000002000300947 */ /* 0x010fea0003800000 */
[----:B------:R-:W-:Y:S01]  /*ffe0*/  ULDC UR4, c[0x0][0xac8] ;  /* 0x0002b20000047ab9 */ /* 0x000fe20000000800 */
[----:B------:R-:W-:Y:S01]  /*fff0*/  ULDC.64 UR8, c[0x0][0x208] ;  /* 0x0000820000087ab9 */ /* 0x000fe20000000a00 */
[----:B------:R-:W-:Y:S02]  /*10000*/  ISETP.GE.AND P2, PT, R22, UR4, PT ;  /* 0x0000000416007c0c */ /* 0x000fe4000bf46270 */
[----:B------:R-:W-:-:S11]  /*10010*/  ISETP.GE.AND P3, PT, R64, UR4, PT ;  /* 0x0000000440007c0c */ /* 0x000fd6000bf66270 */
[-C--:B---3--:R-:W-:Y:S02]  /*10020*/  @!P2 LEA R2, P0, R22, R7.reuse, 0x1 ;  /* 0x000000071602a211 */ /* 0x088fe400078008ff */
[----:B------:R-:W-:Y:S02]  /*10030*/  @!P3 LEA R4, P1, R64, R7, 0x1 ;  /* 0x000000074004b211 */ /* 0x000fe400078208ff */
[-C--:B0-----:R-:W-:Y:S02]  /*10040*/  @!P2 LEA.HI.X R3, R22, R17.reuse, R62, 0x1, P0 ;  /* 0x000000111603a211 */ /* 0x081fe400000f0c3e */
[----:B------:R-:W-:Y:S02]  /*10050*/  ISETP.GE.AND P0, PT, R192, UR4, PT ;  /* 0x00000004c0007c0c */ /* 0x000fe4000bf06270 */
[----:B------:R-:W-:Y:S01]  /*10060*/  @!P3 LEA.HI.X R5, R64, R17, R65, 0x1, P1 ;  /* 0x000000114005b211 */ /* 0x000fe200008f0c41 */
[----:B------:R4:W-:Y:S04]  /*10070*/  @!P2 ST.E.128 desc[UR8][R2.64], R24 ;  /* 0x000000180200a985 */ /* 0x0009e8000c101d08 */
[----:B------:R4:W-:Y:S06]  /*10080*/  @!P3 ST.E.128 desc[UR8][R4.64], R40 ;  /* 0x000000280400b985 */ /* 0x0009ec000c101d08 */
[----:B------:R-:W-:Y:S05]  /*10090*/  @P0 BRA `(.L_x_4452) ;  /* 0x0000002000000947 */ /* 0x000fea0003800000 */
[----:B----4-:R-:W-:Y:S01]  /*100a0*/  LEA R2, P0, R192, R7, 0x1 ;  /* 0x00000007c0027211 */ /* 0x010fe200078008ff */
[----:B------:R-:W-:-:S03]  /*100b0*/  ULDC.64 UR8, c[0x0][0x208] ;  /* 0x0000820000087ab9 */ /* 0x000fc60000000a00 */
[----:B------:R-:W-:-:S05]  /*100c0*/  LEA.HI.X R3, R192, R17, R66, 0x1, P0 ;  /* 0x00000011c0037211 */ /* 0x000fca00000f0c42 */
[----:B------:R0:W-:Y:S01]  /*100d0*/  ST.E.128 desc[UR8][R2.64], R56 ;  /* 0x0000003802007985 */ /* 0x0001e2000c101d08 */
[----:B------:R-:W-:Y:S05]  /*100e0*/  BRA `(.L_x_4452) ;  /* 0x0000001c00ec7947 */ /* 0x000fea0003800000 */
.L_x_4445:
        /* <DEDUP_REMOVED lines=41> */
[----:B------:R-:W-:Y:S01]  /*10380*/  ULDC.64 UR12, c[0x0][0xb30] ;  /* 0x0002cc00000c7ab9 */ /* 0x000fe20000000a00 */
[----:B------:R-:W-:-:S02]  /*10390*/  IMAD R11, R76, R11, R15 ;  /* 0x0000000b4c0b7224 */ /* 0x000fc400078e020f */
[----:B------:R-:W-:Y:S02]  /*103a0*/  IMAD R0, R0, UR12, RZ ;  /* 0x0000000c00007c24 */ /* 0x000fe4000f8e02ff */
[----:B------:R-:W-:Y:S01]  /*103b0*/  IMAD.U32 R4, RZ, RZ, UR10 ;  /* 0x0000000aff047e24 */ /* 0x000fe2000f8e00ff */
[----:B------:R-:W-:Y:S01]  /*103c0*/  ULDC.64 UR10, c[0x0][0xb28] ;  /* 0x0002ca00000a7ab9 */ /* 0x000fe20000000a00 */
[----:B------:R-:W-:Y:S02]  /*103d0*/  IMAD.U32 R5, RZ, RZ, UR4 ;  /* 0x00000004ff057e24 */ /* 0x000fe4000f8e00ff */
        /* <DEDUP_REMOVED lines=9> */
[----:B------:R-:W-:-:S04]  /*10470*/  LEA R0, P1, R4, UR10, 0x2 ;  /* 0x0000000a04007c11 */ /* 0x000fc8000f8210ff */
        /* <DEDUP_REMOVED lines=11> */
[-C--:B-1----:R-:W-:Y:S02]  /*10530*/  @!P1 LEA R10, P5, R219, R4.reuse, 0x2 ;  /* 0x00000004db0a9211 */ /* 0x082fe400078a10ff */
[CC--:B------:R-:W-:Y:S02]  /*10540*/  @!P0 LEA R14, P6, R218.reuse, R4.reuse, 0x2 ;  /* 0x00000004da0e8211 */ /* 0x0c0fe400078c10ff */
        /* <DEDUP_REMOVED lines=13> */
[----:B------:R-:W-:Y:S01]  /*10620*/  @!P3 ST.E.64 desc[UR8][R76.64], R36 ;  /* 0x000000244c00b985 */ /* 0x000fe2000c101b08 */
        /* <DEDUP_REMOVED lines=16> */
[-C--:B------:R-:W-:Y:S02]  /*10730*/  @!P3 LEA R24, P6, R211, R4.reuse, 0x2 ;  /* 0x00000004d318b211 */ /* 0x080fe400078c10ff */
        /* <DEDUP_REMOVED lines=22> */
[----:B------:R2:W-:Y:S01]  /*108a0*/  @!P1 ST.E.64 desc[UR8][R10.64], R2 ;  /* 0x000000020a009985 */ /* 0x0005e2000c101b08 */
        /* <DEDUP_REMOVED lines=13> */
[----:B--2---:R-:W-:Y:S01]  /*10980*/  @!P0 LEA R2, P5, R202, R4, 0x2 ;  /* 0x00000004ca028211 */ /* 0x004fe200078a10ff */
[----:B------:R3:W-:Y:S01]  /*10990*/  @!P3 ST.E.64 desc[UR8][R32.64], R92 ;  /* 0x0000005c2000b985 */ /* 0x0007e2000c101b08 */
[----:B------:R-:W-:-:S02]  /*109a0*/  ISETP.GE.AND P3, PT, R199, UR4, PT ;  /* 0x00000004c7007c0c */ /* 0x000fc4000bf66270 */
[-C--:B------:R-:W-:Y:S02]  /*109b0*/  @!P0 LEA.HI.X R3, R202, R5.reuse, R229, 0x2, P5 ;  /* 0x00000005ca038211 */ /* 0x080fe400028f14e5 */
[----:B------:R-:W-:Y:S02]  /*109c0*/  ISETP.GE.AND P5, PT, R197, UR4, PT ;  /* 0x00000004c5007c0c */ /* 0x000fe4000bfa6270 */
[CC--:B-1----:R-:W-:Y:S01]  /*109d0*/  @!P1 LEA R6, P6, R201.reuse, R4.reuse, 0x2 ;  /* 0x00000004c9069211 */ /* 0x0c2fe200078c10ff */
[----:B------:R3:W-:Y:S02]  /*109e0*/  @!P0 ST.E.64 desc[UR8][R2.64], R96 ;  /* 0x0000006002008985 */ /* 0x0007e4000c101b08 */
[-C--:B------:R-:W-:Y:S02]  /*109f0*/  @!P4 LEA R8, P0, R200, R4.reuse, 0x2 ;  /* 0x00000004c808c211 */ /* 0x080fe400078010ff */
        /* <DEDUP_REMOVED lines=13> */
.L_x_4454:
[----:B------:R-:W-:Y:S05]  /*10ad0*/  BSYNC B1 ;  /* 0x0000000000017941 */ /* 0x000fea0003800000 */
.L_x_4453:
        /* <DEDUP_REMOVED lines=104> */
.L_x_4443:
[----:B------:R-:W0:Y:S01]  /*11160*/  LDC.64 R2, c[0x0][0xc00] ;  /* 0x00030000ff027b82 */ /* 0x000e220000000a00 */
[----:B------:R-:W-:Y:S01]  /*11170*/  R2UR UR11, R221 ;  /* 0x00000000dd0b72ca */ /* 0x000fe200000e0000 */
[----:B------:R-:W-:Y:S01]  /*11180*/  ULDC.64 UR8, c[0x0][0xc00] ;  /* 0x0003000000087ab9 */ /* 0x000fe20000000a00 */
[----:B------:R-:W-:Y:S01]  /*11190*/  R2UR UR10, R194 ;  /* 0x00000000c20a72ca */ /* 0x000fe200000e0000 */
[----:B------:R-:W-:Y:S01]  /*111a0*/  IMAD.MOV.U32 R7, RZ, RZ, RZ ;  /* 0x000000ffff077224 */ /* 0x000fe200078e00ff */
[----:B------:R-:W-:-:S03]  /*111b0*/  ULDC.64 UR12, c[0x0][0x208] ;  /* 0x00008200000c7ab9 */ /* 0x000fc60000000a00 */
[----:B------:R-:W1:Y:S06]  /*111c0*/  LDC.64 R4, c[0x0][0xc08] ;  /* 0x00030200ff047b82 */ /* 0x000e6c0000000a00 */
[----:B------:R-:W-:Y:S01]  /*111d0*/  UIMAD.WIDE UR8, UR11, 0x4, UR8 ;  /* 0x000000040b0878a5 */ /* 0x000fe2000f8e0208 */
[----:B0-----:R-:W-:-:S05]  /*111e0*/  ISETP.NE.U32.AND P0, PT, R2, RZ, PT ;  /* 0x000000ff0200720c */ /* 0x001fca0003f05070 */
[----:B------:R-:W-:Y:S01]  /*111f0*/  IMAD.U32 R2, RZ, RZ, UR8 ;  /* 0x00000008ff027e24 */ /* 0x000fe2000f8e00ff */
[----:B------:R-:W-:Y:S01]  /*11200*/  R2UR UR4, R3 ;  /* 0x00000000030472ca */ /* 0x000fe200000e0000 */
[----:B------:R-:W-:Y:S01]  /*11210*/  IMAD.U32 R3, RZ, RZ, UR9 ;  /* 0x00000009ff037e24 */ /* 0x000fe2000f8e00ff */
[----:B-1----:R-:W-:-:S05]  /*11220*/  ISETP.NE.U32.AND P1, PT, R4, RZ, PT ;  /* 0x000000ff0400720c */ /* 0x002fca0003f25070 */
[----:B------:R-:W-:-:S06]  /*11230*/  VOTEU.ANY UP0, P0 ;  /* 0x00000000003f7886 */ /* 0x000fcc0000000100 */
[----:B------:R-:W-:Y:S01]  /*11240*/  UISETP.NE.AND.EX UP0, UPT, UR4, URZ, UPT, UP0 ;  /* 0x0000003f0400728c */ /* 0x000fe2000bf05300 */
[----:B------:R-:W-:Y:S01]  /*11250*/  R2UR UR4, R5 ;  /* 0x00000000050472ca */ /* 0x000fe200000e0000 */
[----:B------:R-:W-:-:S04]  /*11260*/  VOTEU.ANY UP1, P1 ;  /* 0x00000000003f7886 */ /* 0x000fc80000820100 */
[----:B------:R-:W-:-:S08]  /*11270*/  PLOP3.LUT P0, PT, PT, PT, UP0, 0x80, 0x0 ;  /* 0x000000000000781c */ /* 0x000fd00003f0f008 */
[----:B------:R-:W-:-:S06]  /*11280*/  UISETP.NE.AND.EX UP1, UPT, UR4, URZ, UPT, UP1 ;  /* 0x0000003f0400728c */ /* 0x000fcc000bf25310 */
[----:B------:R-:W-:Y:S01]  /*11290*/  PLOP3.LUT P1, PT, PT, PT, UP1, 0x80, 0x0 ;  /* 0x000000000000781c */ /* 0x000fe20003f2f018 */
[----:B------:R0:W5:Y:S01]  /*112a0*/  @P0 LDG.E R7, desc[UR12][R2.64] ;  /* 0x0000000c02070981 */ /* 0x000162000c1e1900 */
[----:B------:R-:W-:Y:S02]  /*112b0*/  ULDC UR4, c[0x0][0xa88] ;  /* 0x0002a20000047ab9 */ /* 0x000fe40000000800 */
[----:B------:R-:W-:Y:S01]  /*112c0*/  IMAD.U32 R0, RZ, RZ, UR4 ;  /* 0x00000004ff007e24 */ /* 0x000fe2000f8e00ff */
[----:B------:R-:W-:Y:S02]  /*112d0*/  @UP1 ULDC.64 UR8, c[0x0][0xc08] ;  /* 0x0003020000081ab9 */ /* 0x000fe40000000a00 */
[----:B------:R-:W-:Y:S02]  /*112e0*/  @UP1 UIMAD.WIDE UR8, UR11, 0x4, UR8 ;  /* 0x000000040b0818a5 */ /* 0x000fe4000f8e0208 */
[----:B------:R-:W-:-:S04]  /*112f0*/  UISETP.NE.AND UP1, UPT, UR10, URZ, UPT ;  /* 0x0000003f0a00728c */ /* 0x000fc8000bf25270 */
[----:B------:R-:W-:Y:S02]  /*11300*/  IMAD.U32 R4, RZ, RZ, UR8 ;  /* 0x00000008ff047e24 */ /* 0x000fe4000f8e00ff */
[----:B------:R-:W-:-:S05]  /*11310*/  IMAD.U32 R5, RZ, RZ, UR9 ;  /* 0x00000009ff057e24 */ /* 0x000fca000f8e00ff */
[----:B------:R-:W-:Y:S01]  /*11320*/  @!UP1 ULDC UR10, c[0x0][0xad4] ;  /* 0x0002b500000a9ab9 */ /* 0x000fe20000000800 */
[----:B------:R0:W5:Y:S01]  /*11330*/  @P1 LDG.E R0, desc[UR12][R4.64] ;  /* 0x0000000c04001981 */ /* 0x000162000c1e1900 */
[----:B------:R-:W-:Y:S01]  /*11340*/  IMAD.U32 R194, RZ, RZ, UR10 ;  /* 0x0000000affc27e24 */ /* 0x000fe2000f8e00ff */
[----:B------:R-:W-:Y:S06]  /*11350*/  @P1 BRA `(.L_x_4455) ;  /* 0x0000000000141947 */ /* 0x000fec0003800000 */
[----:B------:R-:W-:Y:S05]  /*11360*/  @!P0 BRA `(.L_x_4455) ;  /* 0x0000000000108947 */ /* 0x000fea0003800000 */
[----:B------:R-:W-:Y:S02]  /*11370*/  ULDC.64 UR8, c[0x0][0x208] ;  /* 0x0000820000087ab9 */ /* 0x000fe40000000a00 */
[----:B0-----:R-:W2:Y:S04]  /*11380*/  LDG.E R5, desc[UR8][R2.64] ;  /* 0x0000000802057981 */ /* 0x001ea8000c1e1900 */
[----:B-----5:R-:W2:Y:S02]  /*11390*/  LDG.E R0, desc[UR8][R2.64+0x4] ;  /* 0x0000040802007981 */ /* 0x020ea4000c1e1900 */
[----:B--2---:R-:W-:-:S07]  /*113a0*/  IMAD.IADD R0, R0, 0x1, -R5 ;  /* 0x0000000100007824 */ /* 0x004fce00078e0a05 */
.L_x_4455:
[----:B0-----:R-:W0:Y:S01]  /*113b0*/  S2R R2, SR_TID.X ;  /* 0x0000000000027919 */ /* 0x001e220000002100 */
[----:B------:R-:W-:Y:S01]  /*113c0*/  R2UR UR4, R221 ;  /* 0x00000000dd0472ca */ /* 0x000fe200000e0000 */
[----:B------:R-:W-:Y:S01]  /*113d0*/  BSSY B1, `(.L_x_4456) ;  /* 0x0000043000017945 */ /* 0x000fe20003800000 */
[----:B-----5:R-:W-:-:S11]  /*113e0*/  R2UR UR20, R7 ;  /* 0x00000000071472ca */ /* 0x020fd600000e0000 */
[----:B------:R-:W-:Y:S02]  /*113f0*/  USHF.R.S32.HI UR8, URZ, 0x1f, UR4 ;  /* 0x0000001f3f087899 */ /* 0x000fe40008011404 */
[----:B------:R-:W-:Y:S02]  /*11400*/  USEL UR4, UR4, URZ, !UP0 ;  /* 0x0000003f04047287 */ /* 0x000fe4000c000000 */
[----:B------:R-:W-:Y:S02]  /*11410*/  USEL UR8, UR8, URZ, !UP0 ;  /* 0x0000003f08087287 */ /* 0x000fe4000c000000 */
[----:B------:R-:W-:Y:S01]  /*11420*/  USHF.R.S32.HI UR20, URZ, 0x1f, UR20 ;  /* 0x0000001f3f147899 */ /* 0x000fe20008011414 */
[----:B0-----:R-:W-:-:S05]  /*11430*/  VIADD R2, R2, 0xffffff80 ;  /* 0xffffff8002027836 */ /* 0x001fca0000000000 */
[----:B------:R-:W-:-:S13]  /*11440*/  ISETP.GT.AND P0, PT, R2, 0x7f, PT ;  /* 0x0000007f0200780c */ /* 0x000fda0003f04270 */
[----:B------:R-:W-:Y:S05]  /*11450*/  @P0 BRA `(.L_x_4457) ;  /* 0x0000000000e80947 */ /* 0x000fea0003800000 */
[----:B------:R-:W0:Y:S01]  /*11460*/  S2R R6, SR_TID.X ;  /* 0x0000000000067919 */ /* 0x000e220000002100 */
[----:B------:R-:W1:Y:S01]  /*11470*/  LDC R9, c[0x0][0xbe8] ;  /* 0x0002fa00ff097b82 */ /* 0x000e620000000800 */
[----:B------:R-:W-:Y:S02]  /*11480*/  IMAD.U32 R3, RZ, RZ, UR39 ;  /* 0x00000027ff037e24 */ /* 0x000fe4000f8e00ff */
[----:B-1----:R-:W-:-:S03]  /*11490*/  IMAD R2, R0, R9, RZ ;  /* 0x0000000900027224 */ /* 0x002fc600078e02ff */
        /* <DEDUP_REMOVED lines=17> */
[----:B------:R-:W-:Y:S02]  /*115b0*/  UIMAD.WIDE.U32 UR16, UR10, UR19, URZ ;  /* 0x000000130a1072a5 */ /* 0x000fe4000f8e003f */
[----:B------:R-:W-:Y:S01]  /*115c0*/  UIMAD UR19, UR11, UR19, URZ ;  /* 0x000000130b1372a4 */ /* 0x000fe2000f8e023f */
[----:B0-----:R-:W-:Y:S01]  /*115d0*/  @P0 IMAD.HI.U32 R5, R6, R5, RZ ;  /* 0x0000000506050227 */ /* 0x001fe200078e00ff */
[----:B------:R-:W-:Y:S02]  /*115e0*/  UIMAD UR13, UR13, UR4, URZ ;  /* 0x000000040d0d72a4 */ /* 0x000fe4000f8e023f */
[----:B------:R-:W-:Y:S01]  /*115f0*/  UIMAD.WIDE.U32 UR10, UR12, UR4, URZ ;  /* 0x000000040c0a72a5 */ /* 0x000fe2000f8e003f */
[----:B------:R-:W-:Y:S01]  /*11600*/  IMAD.U32 R2, RZ, RZ, UR16 ;  /* 0x00000010ff027e24 */ /* 0x000fe2000f8e00ff */
[----:B------:R-:W-:-:S02]  /*11610*/  UIADD3 UR19, UR17, UR19, URZ ;  /* 0x0000001311137290 */ /* 0x000fc4000fffe03f */
[----:B------:R-:W-:Y:S01]  /*11620*/  IMAD.U32 R3, RZ, RZ, UR17 ;  /* 0x00000011ff037e24 */ /* 0x000fe2000f8e00ff */
[----:B------:R-:W-:Y:S01]  /*11630*/  UIMAD UR13, UR12, UR8, UR13 ;  /* 0x000000080c0d72a4 */ /* 0x000fe2000f8e020d */
[----:B-1----:R-:W-:Y:S01]  /*11640*/  @P0 SHF.R.U32.HI R4, RZ, R8, R5 ;  /* 0x00000008ff040219 */ /* 0x002fe20000011605 */
[----:B------:R-:W-:Y:S01]  /*11650*/  ULDC.64 UR14, c[0x0][UR18+0x228] ;  /* 0x00008a00120e7abb */ /* 0x000fe20008000a00 */
[----:B------:R-:W-:Y:S01]  /*11660*/  IADD3 R3, P0, P1, R2, UR10, R7 ;  /* 0x0000000a02037c10 */ /* 0x000fe2000f91e007 */
[----:B------:R-:W-:Y:S01]  /*11670*/  UIADD3 UR13, UR11, UR13, URZ ;  /* 0x0000000d0b0d7290 */ /* 0x000fe2000fffe03f */
[----:B------:R-:W-:Y:S01]  /*11680*/  IMAD.U32 R2, RZ, RZ, UR20 ;  /* 0x00000014ff027e24 */ /* 0x000fe2000f8e00ff */
[----:B------:R-:W-:Y:S01]  /*11690*/  UIMAD.WIDE.U32 UR16, UR14, UR9, URZ ;  /* 0x000000090e1072a5 */ /* 0x000fe2000f8e003f */
[----:B------:R-:W-:Y:S01]  /*116a0*/  IMAD.MOV R5, RZ, RZ, -R4 ;  /* 0x000000ffff057224 */ /* 0x000fe200078e0a04 */
[----:B------:R-:W-:Y:S01]  /*116b0*/  UIMAD UR9, UR15, UR9, URZ ;  /* 0x000000090f0972a4 */ /* 0x000fe2000f8e023f */
[----:B------:R-:W-:Y:S01]  /*116c0*/  IMAD.U32 R11, RZ, RZ, UR19 ;  /* 0x00000013ff0b7e24 */ /* 0x000fe2000f8e00ff */
[----:B------:R-:W-:Y:S01]  /*116d0*/  ULDC.64 UR10, c[0x0][UR18+0x210] ;  /* 0x00008400120a7abb */ /* 0x000fe20008000a00 */
[----:B------:R-:W-:Y:S01]  /*116e0*/  IMAD R5, R9, R5, R6 ;  /* 0x0000000509057224 */ /* 0x000fe200078e0206 */
[----:B------:R-:W-:-:S02]  /*116f0*/  UIADD3 UR9, UR17, UR9, URZ ;  /* 0x0000000911097290 */ /* 0x000fc4000fffe03f */
[----:B------:R-:W-:Y:S01]  /*11700*/  IADD3.X R6, R11, UR13, R2, P0, P1 ;  /* 0x0000000d0b067c10 */ /* 0x000fe200087e2402 */
[----:B------:R-:W-:Y:S01]  /*11710*/  IMAD R9, R5, UR11, RZ ;  /* 0x0000000b05097c24 */ /* 0x000fe2000f8e02ff */
[----:B------:R-:W-:Y:S01]  /*11720*/  IADD3 R2, P0, P1, R4, UR16, R3 ;  /* 0x0000001004027c10 */ /* 0x000fe2000f91e003 */
[----:B------:R-:W-:Y:S01]  /*11730*/  ULDC.64 UR12, c[0x0][0xba8] ;  /* 0x0002ea00000c7ab9 */ /* 0x000fe20000000a00 */
[----:B------:R-:W-:Y:S01]  /*11740*/  SHF.R.S32.HI R3, RZ, 0x1f, R4 ;  /* 0x0000001fff037819 */ /* 0x000fe20000011404 */
[----:B------:R-:W-:Y:S01]  /*11750*/  @!UP0 ULDC UR12, c[0x0][0xb50] ;  /* 0x0002d400000c8ab9 */ /* 0x000fe20000000800 */
[----:B------:R-:W-:Y:S01]  /*11760*/  SHF.R.S32.HI R4, RZ, 0x1f, R5 ;  /* 0x0000001fff047819 */ /* 0x000fe20000011405 */
[----:B------:R-:W-:Y:S01]  /*11770*/  @!UP0 ULDC UR13, c[0x0][0xb54] ;  /* 0x0002d500000d8ab9 */ /* 0x000fe20000000800 */
[----:B------:R-:W-:-:S03]  /*11780*/  IADD3.X R3, R3, UR9, R6, P0, P1 ;  /* 0x0000000903037c10 */ /* 0x000fc600087e2406 */
[----:B------:R-:W-:Y:S02]  /*11790*/  IMAD R9, R4, UR10, R9 ;  /* 0x0000000a04097c24 */ /* 0x000fe4000f8e0209 */
[----:B------:R-:W-:-:S04]  /*117a0*/  IMAD.WIDE.U32 R2, R5, UR10, R2 ;  /* 0x0000000a05027c25 */ /* 0x000fc8000f8e0002 */
[----:B------:R-:W-:Y:S01]  /*117b0*/  IMAD.IADD R3, R3, 0x1, R9 ;  /* 0x0000000103037824 */ /* 0x000fe200078e0209 */
[----:B------:R-:W-:-:S04]  /*117c0*/  LEA R4, P0, R2, UR12, 0x2 ;  /* 0x0000000c02047c11 */ /* 0x000fc8000f8010ff */
[----:B------:R-:W-:Y:S01]  /*117d0*/  LEA.HI.X R5, R2, UR13, R3, 0x2, P0 ;  /* 0x0000000d02057c11 */ /* 0x000fe200080f1403 */
[----:B------:R-:W-:-:S05]  /*117e0*/  IMAD.MOV.U32 R3, RZ, RZ, -0x800000 ;  /* 0xff800000ff037424 */ /* 0x000fca00078e00ff */
[----:B------:R0:W-:Y:S03]  /*117f0*/  STG.E desc[UR22][R4.64], R3 ;  /* 0x0000000304007986 */ /* 0x0001e6000c101916 */
.L_x_4457:
[----:B------:R-:W-:Y:S05]  /*11800*/  BSYNC B1 ;  /* 0x0000000000017941 */ /* 0x000fea0003800000 */
.L_x_4456:
[----:B------:R-:W-:-:S13]  /*11810*/  R2UR UR9, R194 ;  /* 0x00000000c20972ca */ /* 0x000fda00000e0000 */
[----:B------:R-:W-:-:S06]  /*11820*/  UISETP.GT.AND UP0, UPT, UR9, 0x1, UPT ;  /* 0x000000010900788c */ /* 0x000fcc000bf04270 */
[----:B------:R-:W-:-:S13]  /*11830*/  PLOP3.LUT P0, PT, PT, PT, UP0, 0x80, 0x0 ;  /* 0x000000000000781c */ /* 0x000fda0003f0f008 */
[----:B------:R-:W-:Y:S05]  /*11840*/  @P0 BRA `(.L_x_4452) ;  /* 0x0000000800140947 */ /* 0x000fea0003800000 */
[----:B------:R-:W1:Y:S01]  /*11850*/  LDC R11, c[0x0][0xbe8] ;  /* 0x0002fa00ff0b7b82 */ /* 0x000e620000000800 */
[C---:B------:R-:W-:Y:S01]  /*11860*/  R2UR UR10, R7.reuse ;  /* 0x00000000070a72ca */ /* 0x040fe200000e0000 */
[----:B------:R-:W-:Y:S01]  /*11870*/  ULDC.64 UR12, c[0x0][0xaa0] ;  /* 0x0002a800000c7ab9 */ /* 0x000fe20000000a00 */
[----:B------:R-:W-:Y:S01]  /*11880*/  R2UR UR14, R7 ;  /* 0x00000000070e72ca */ /* 0x000fe200000e0000 */
[----:B------:R-:W-:Y:S01]  /*11890*/  UIMAD UR9, UR20, UR12, URZ ;  /* 0x0000000c140972a4 */ /* 0x000fe2000f8e023f */
[----:B------:R-:W-:Y:S01]  /*118a0*/  R2UR UR15, R196 ;  /* 0x00000000c40f72ca */ /* 0x000fe200000e0000 */
[----:B------:R-:W-:Y:S01]  /*118b0*/  IMAD R2, R193, 0x20, R220 ;  /* 0x00000020c1027824 */ /* 0x000fe200078e02dc */
[----:B------:R-:W-:Y:S01]  /*118c0*/  BSSY B1, `(.L_x_4458) ;  /* 0x0000044000017945 */ /* 0x000fe20003800000 */
[----:B------:R-:W-:Y:S01]  /*118d0*/  VIADD R10, R22, 0x40 ;  /* 0x00000040160a7836 */ /* 0x000fe20000000000 */
[----:B------:R-:W-:Y:S01]  /*118e0*/  SHF.R.S32.HI R8, RZ, 0x1f, R192 ;  /* 0x0000001fff087819 */ /* 0x000fe200000114c0 */
[----:B------:R-:W-:-:S03]  /*118f0*/  VIADD R6, R2, UR39 ;  /* 0x0000002702067c36 */ /* 0x000fc60008000000 */
[----:B------:R-:W-:Y:S01]  /*11900*/  SHF.R.S32.HI R12, RZ, 0x1f, R10 ;  /* 0x0000001fff0c7819 */ /* 0x000fe2000001140a */
[----:B------:R-:W-:Y:S01]  /*11910*/  UIMAD.WIDE.U32 UR10, UR10, UR12, URZ ;  /* 0x0000000c0a0a72a5 */ /* 0x000fe2000f8e003f */
[----:B0-----:R-:W-:Y:S01]  /*11920*/  IMAD.MOV.U32 R5, RZ, RZ, R6 ;  /* 0x000000ffff057224 */ /* 0x001fe200078e0006 */
[----:B------:R-:W-:-:S03]  /*11930*/  UIMAD UR9, UR14, UR13, UR9 ;  /* 0x0000000d0e0972a4 */ /* 0x000fc6000f8e0209 */
[----:B------:R-:W-:Y:S01]  /*11940*/  ULDC.64 UR12, c[0x0][0xae8] ;  /* 0x0002ba00000c7ab9 */ /* 0x000fe20000000a00 */
[----:B------:R-:W-:Y:S01]  /*11950*/  UIADD3 UR11, UR11, UR9, URZ ;  /* 0x000000090b0b7290 */ /* 0x000fe2000fffe03f */
[----:B-1----:R-:W-:-:S03]  /*11960*/  ISETP.NE.AND P0, PT, R11, 0x1, PT ;  /* 0x000000010b00780c */ /* 0x002fc60003f05270 */
[----:B------:R-:W-:-:S04]  /*11970*/  UIMAD.WIDE.U32 UR10, UR15, UR12, UR10 ;  /* 0x0000000c0f0a72a5 */ /* 0x000fc8000f8e000a */
[----:B------:R-:W-:-:S03]  /*11980*/  UIMAD UR9, UR15, UR13, UR11 ;  /* 0x0000000d0f0972a4 */ /* 0x000fc6000f8e020b */
[----:B------:R-:W-:Y:S02]  /*11990*/  ULDC.64 UR12, c[0x0][0xaf0] ;  /* 0x0002bc00000c7ab9 */ /* 0x000fe40000000a00 */
[----:B------:R-:W-:Y:S01]  /*119a0*/  UIMAD UR8, UR8, UR12, URZ ;  /* 0x0000000c080872a4 */ /* 0x000fe2000f8e023f */
[----:B------:R-:W0:Y:S03]  /*119b0*/  @P0 LDC R3, c[0x0][0xbec] ;  /* 0x0002fb00ff030b82 */ /* 0x000e260000000800 */
[----:B------:R-:W-:-:S03]  /*119c0*/  UIMAD UR11, UR4, UR13, UR8 ;  /* 0x0000000d040b72a4 */ /* 0x000fc6000f8e0208 */
[----:B------:R-:W-:Y:S02]  /*119d0*/  UMOV UR8, UR10 ;  /* 0x0000000a00087c82 */ /* 0x000fe40008000000 */
[----:B------:R-:W-:Y:S01]  /*119e0*/  UIMAD.WIDE.U32 UR8, UR4, UR12, UR8 ;  /* 0x0000000c040872a5 */ /* 0x000fe2000f8e0008 */
[----:B------:R-:W1:Y:S03]  /*119f0*/  @P0 LDC R7, c[0x0][0xbf0] ;  /* 0x0002fc00ff070b82 */ /* 0x000e660000000800 */
[----:B------:R-:W-:-:S03]  /*11a00*/  UIADD3 UR4, UR9, UR11, URZ ;  /* 0x0000000b09047290 */ /* 0x000fc6000fffe03f */
[----:B------:R-:W-:Y:S01]  /*11a10*/  ULDC.64 UR10, c[0x0][0xae0] ;  /* 0x0002b800000a7ab9 */ /* 0x000fe20000000a00 */
[----:B0-----:R-:W-:-:S04]  /*11a20*/  @P0 IMAD.HI.U32 R2, R6, R3, RZ ;  /* 0x0000000306020227 */ /* 0x001fc800078e00ff */
[----:B------:R-:W-:Y:S02]  /*11a30*/  IMAD.U32 R3, RZ, RZ, UR9 ;  /* 0x00000009ff037e24 */ /* 0x000fe4000f8e00ff */
[----:B------:R-:W-:Y:S01]  /*11a40*/  IMAD.U32 R3, RZ, RZ, UR4 ;  /* 0x00000004ff037e24 */ /* 0x000fe2000f8e00ff */
[----:B-1----:R-:W-:-:S04]  /*11a50*/  @P0 SHF.R.U32.HI R5, RZ, R7, R2 ;  /* 0x00000007ff050219 */ /* 0x002fc80000011602 */
[--C-:B------:R-:W-:Y:S01]  /*11a60*/  SHF.R.S32.HI R2, RZ, 0x1f, R5.reuse ;  /* 0x0000001fff027819 */ /* 0x100fe20000011405 */
[----:B------:R-:W-:-:S04]  /*11a70*/  IMAD.MOV R7, RZ, RZ, -R5 ;  /* 0x000000ffff077224 */ /* 0x000fc800078e0a05 */
[----:B------:R-:W-:Y:S02]  /*11a80*/  IMAD R4, R2, UR10, RZ ;  /* 0x0000000a02047c24 */ /* 0x000fe4000f8e02ff */
[----:B------:R-:W-:Y:S02]  /*11a90*/  IMAD R7, R11, R7, R6 ;  /* 0x000000070b077224 */ /* 0x000fe400078e0206 */
[----:B------:R-:W-:Y:S01]  /*11aa0*/  IMAD.U32 R2, RZ, RZ, UR8 ;  /* 0x00000008ff027e24 */ /* 0x000fe2000f8e00ff */
[----:B------:R-:W-:Y:S01]  /*11ab0*/  ULDC.64 UR8, c[0x0][0xad8] ;  /* 0x0002b60000087ab9 */ /* 0x000fe20000000a00 */
[C---:B------:R-:W-:Y:S01]  /*11ac0*/  IMAD R9, R5.reuse, UR11, R4 ;  /* 0x0000000b05097c24 */ /* 0x040fe2000f8e0204 */
[----:B------:R-:W-:Y:S01]  /*11ad0*/  SHF.R.S32.HI R4, RZ, 0x1f, R7 ;  /* 0x0000001fff047819 */ /* 0x000fe20000011407 */
[----:B------:R-:W-:-:S04]  /*11ae0*/  IMAD.WIDE.U32 R2, R5, UR10, R2 ;  /* 0x0000000a05027c25 */ /* 0x000fc8000f8e0002 */
[----:B------:R-:W-:Y:S01]  /*11af0*/  IMAD.IADD R3, R3, 0x1, R9 ;  /* 0x0000000103037824 */ /* 0x000fe200078e0209 */
[----:B------:R-:W-:Y:S01]  /*11b00*/  SHF.R.S32.HI R9, RZ, 0x1f, R22 ;  /* 0x0000001fff097819 */ /* 0x000fe20000011416 */
[----:B------:R-:W-:Y:S02]  /*11b10*/  IMAD R4, R4, UR8, RZ ;  /* 0x0000000804047c24 */ /* 0x000fe4000f8e02ff */
[----:B------:R-:W-:Y:S02]  /*11b20*/  VIADD R6, R220, UR39 ;  /* 0x00000027dc067c36 */ /* 0x000fe40008000000 */
        /* <DEDUP_REMOVED lines=8> */
[----:B------:R-:W-:Y:S01]  /*11bb0*/  LEA.HI.X R5, R2, UR9, R3, 0x1, P3 ;  /* 0x0000000902057c11 */ /* 0x000fe200098f0c03 */
[----:B------:R0:W1:Y:S01]  /*11bc0*/  SHFL.IDX PT, R7, R4, RZ, 0x181f ;  /* 0x00181fff04077589 */ /* 0x00006200000e0000 */
[-C--:B------:R-:W-:Y:S01]  /*11bd0*/  ISETP.GE.AND P1, PT, R0, R11.reuse, PT ;  /* 0x0000000b0000720c */ /* 0x080fe20003f26270 */
[----:B------:R-:W-:Y:S02]  /*11be0*/  VIADD R0, R6, 0x40 ;  /* 0x0000004006007836 */ /* 0x000fe40000000000 */
[----:B------:R0:W2:Y:S03]  /*11bf0*/  SHFL.IDX PT, R3, R5, RZ, 0x181f ;  /* 0x00181fff05037589 */ /* 0x0000a600000e0000 */
[----:B------:R-:W-:Y:S01]  /*11c00*/  ISETP.GE.AND P0, PT, R0, R11, PT ;  /* 0x0000000b0000720c */ /* 0x000fe20003f06270 */
[----:B------:R-:W-:-:S12]  /*11c10*/  @P2 BRA `(.L_x_4459) ;  /* 0x0000000000382947 */ /* 0x000fd80003800000 */
        /* <DEDUP_REMOVED lines=14> */
.L_x_4459:
[----:B------:R-:W-:Y:S05]  /*11d00*/  BSYNC B1 ;  /* 0x0000000000017941 */ /* 0x000fea0003800000 */
.L_x_4458:
        /* <DEDUP_REMOVED lines=12> */
[-C--:B---3--:R-:W-:Y:S02]  /*11dd0*/  @!P4 LEA.HI.X R15, R22, R3.reuse, R9, 0x1, P1 ;  /* 0x00000003160fc211 */ /* 0x088fe400008f0c09 */
[-C--:B------:R-:W-:Y:S02]  /*11de0*/  @!P5 LEA.HI.X R17, R10, R3.reuse, R12, 0x1, P2 ;  /* 0x000000030a11d211 */ /* 0x080fe400010f0c0c */
[----:B------:R-:W-:Y:S01]  /*11df0*/  @!P6 LEA.HI.X R3, R192, R3, R8, 0x1, P3 ;  /* 0x00000003c003e211 */ /* 0x000fe200018f0c08 */
[----:B------:R4:W-:Y:S04]  /*11e00*/  @!P4 ST.E.128 desc[UR8][R14.64], RZ ;  /* 0x000000ff0e00c985 */ /* 0x0009e8000c101d08 */
[----:B------:R4:W-:Y:S04]  /*11e10*/  @!P5 ST.E.128 desc[UR8][R16.64], RZ ;  /* 0x000000ff1000d985 */ /* 0x0009e8000c101d08 */
[----:B------:R4:W-:Y:S02]  /*11e20*/  @!P6 ST.E.128 desc[UR8][R2.64], RZ ;  /* 0x000000ff0200e985 */ /* 0x0009e4000c101d08 */
.L_x_4461:
[----:B------:R-:W-:Y:S05]  /*11e30*/  BSYNC B1 ;  /* 0x0000000000017941 */ /* 0x000fea0003800000 */
.L_x_4460:
        /* <DEDUP_REMOVED lines=18> */
.L_x_4463:
[----:B------:R-:W-:Y:S05]  /*11f60*/  BSYNC B1 ;  /* 0x0000000000017941 */ /* 0x000fea0003800000 */
.L_x_4462:
[----:B------:R-:W-:Y:S01]  /*11f70*/  VIADD R0, R6, 0x60 ;  /* 0x0000006006007836 */ /* 0x000fe20000000000 */
[----:B0-23--:R-:W2:Y:S04]  /*11f80*/  SHFL.IDX PT, R5, R5, 0x3, 0x181f ;  /* 0x00781f0005057f89 */ /* 0x00dea800000e0000 */
[----:B------:R-:W-:Y:S01]  /*11f90*/  ISETP.GE.AND P0, PT, R0, R11, PT ;  /* 0x0000000b0000720c */ /* 0x000fe20003f06270 */
[----:B-1--4-:R1:W3:-:S12]  /*11fa0*/  SHFL.IDX PT, R3, R4, 0x3, 0x181f ;  /* 0x00781f0004037f89 */ /* 0x0122d800000e0000 */
[----:B-1----:R-:W-:Y:S05]  /*11fb0*/  @P0 BRA `(.L_x_4452) ;  /* 0x0000000000380947 */ /* 0x002fea0003800000 */
[----:B------:R-:W-:Y:S01]  /*11fc0*/  ULDC UR4, c[0x0][0xac8] ;  /* 0x0002b20000047ab9 */ /* 0x000fe20000000800 */
[----:B------:R-:W-:Y:S01]  /*11fd0*/  ULDC.64 UR8, c[0x0][0x208] ;  /* 0x0000820000087ab9 */ /* 0x000fe20000000a00 */
[----:B------:R-:W-:Y:S02]  /*11fe0*/  ISETP.GE.AND P3, PT, R22, UR4, PT ;  /* 0x0000000416007c0c */ /* 0x000fe4000bf66270 */
[----:B------:R-:W-:Y:S02]  /*11ff0*/  ISETP.GE.AND P4, PT, R10, UR4, PT ;  /* 0x000000040a007c0c */ /* 0x000fe4000bf86270 */
[----:B------:R-:W-:-:S09]  /*12000*/  ISETP.GE.AND P5, PT, R192, UR4, PT ;  /* 0x00000004c0007c0c */ /* 0x000fd2000bfa6270 */
[-C--:B---3--:R-:W-:Y:S02]  /*12010*/  @!P3 LEA R6, P0, R22, R3.reuse, 0x1 ;  /* 0x000000031606b211 */ /* 0x088fe400078008ff */
[-C--:B------:R-:W-:Y:S02]  /*12020*/  @!P4 LEA R14, P1, R10, R3.reuse, 0x1 ;  /* 0x000000030a0ec211 */ /* 0x080fe400078208ff */
[----:B------:R-:W-:Y:S02]  /*12030*/  @!P5 LEA R2, P2, R192, R3, 0x1 ;  /* 0x00000003c002d211 */ /* 0x000fe400078408ff */
[-C--:B--2---:R-:W-:Y:S02]  /*12040*/  @!P3 LEA.HI.X R7, R22, R5.reuse, R9, 0x1, P0 ;  /* 0x000000051607b211 */ /* 0x084fe400000f0c09 */
[-C--:B------:R-:W-:Y:S02]  /*12050*/  @!P4 LEA.HI.X R15, R10, R5.reuse, R12, 0x1, P1 ;  /* 0x000000050a0fc211 */ /* 0x080fe400008f0c0c */
[----:B------:R-:W-:Y:S01]  /*12060*/  @!P5 LEA.HI.X R3, R192, R5, R8, 0x1, P2 ;  /* 0x00000005c003d211 */ /* 0x000fe200010f0c08 */
[----:B------:R1:W-:Y:S04]  /*12070*/  @!P3 ST.E.128 desc[UR8][R6.64], RZ ;  /* 0x000000ff0600b985 */ /* 0x0003e8000c101d08 */
[----:B------:R1:W-:Y:S04]  /*12080*/  @!P4 ST.E.128 desc[UR8][R14.64], RZ ;  /* 0x000000ff0e00c985 */ /* 0x0003e8000c101d08 */
[----:B------:R1:W-:Y:S02]  /*12090*/  @!P5 ST.E.128 desc[UR8][R2.64], RZ ;  /* 0x000000ff0200d985 */ /* 0x0003e4000c101d08 */
.L_x_4452:
[----:B------:R-:W-:Y:S05]  /*120a0*/  BSYNC B0 ;  /* 0x0000000000007941 */ /* 0x000fea0003800000 */
.L_x_4442:
[----:B------:R-:W-:Y:S02]  /*120b0*/  ULDC UR4, c[0x0][0xc3c] ;  /* 0x00030f0000047ab9 */ /* 0x000fe40000000800 */
[----:B------:R-:W-:-:S06]  /*120c0*/  UISETP.GE.AND UP0, UPT, UR6, UR4, UPT ;  /* 0x000000040600728c */ /* 0x000fcc000bf06270 */
[----:B------:R-:W-:-:S13]  /*120d0*/  PLOP3.LUT P0, PT, PT, PT, UP0, 0x80, 0x0 ;  /* 0x000000000000781c */ /* 0x000fda0003f0f008 */
[----:B------:R-:W-:Y:S05]  /*120e0*/  @!P0 BRA `(.L_x_4464) ;  /* 0xfffffef0000c8947 */ /* 0x000fea000383ffff */
[----:B------:R-:W-:Y:S05]  /*120f0*/  EXIT ;  /* 0x000000000000794d */ /* 0x000fea0003800000 */
.L_x_4359:
        /* <DEDUP_REMOVED lines=18> */
.L_x_4465:
        /* <DEDUP_REMOVED lines=44> */
.L_x_4469:
        /* <DEDUP_REMOVED lines=40> */
.L_x_4467:
        /* <DEDUP_REMOVED lines=12> */
.L_x_4470:
        /* <DEDUP_REMOVED lines=63> */
.L_x_4471:
        /* <DEDUP_REMOVED lines=62> */
.L_x_4472:
[----:B01----:R-:W-:-:S05]  /*12ff0*/  LOP3.LUT R3, RZ, R2, RZ, 0x33, !PT ;  /* 0x00000002ff037212 */ /* 0x003fca00078e33ff */
[----:B------:R-:W-:-:S05]  /*13000*/  IMAD.IADD R2, R4, 0x1, R3 ;  /* 0x0000000104027824 */ /* 0x000fca00078e0203 */
[----:B------:R1:W-:Y:S01]  /*13010*/  STL [R1+0x4], R2 ;  /* 0x0000040201007387 */ /* 0x0003e20000100800 */
[----:B------:R-:W-:Y:S05]  /*13020*/  BRA `(.L_x_4473) ;  /* 0x0000000000107947 */ /* 0x000fea0003800000 */
.L_x_4468:
[----:B------:R-:W-:Y:S01]  /*13030*/  IMAD.U32 R2, RZ, RZ, UR6 ;  /* 0x00000006ff027e24 */ /* 0x000fe2000f8e00ff */
[----:B------:R0:W-:Y:S04]  /*13040*/  STL [R1+0x4], RZ ;  /* 0x000004ff01007387 */ /* 0x0001e80000100800 */
[----:B------:R0:W-:Y:S04]  /*13050*/  STL [R1+0x8], RZ ;  /* 0x000008ff01007387 */ /* 0x0001e80000100800 */
[----:B------:R0:W-:Y:S02]  /*13060*/  STL [R1], R2 ;  /* 0x0000000201007387 */ /* 0x0001e40000100800 */
.L_x_4473:
        /* <DEDUP_REMOVED lines=10> */
.L_x_4466:
        /* <DEDUP_REMOVED lines=8> */
[----:B------:R-:W2:Y:S01]  /*13190*/  S2UR UR5, SR_CgaCtaId ;  /* 0x00000000000579c3 */ /* 0x000ea20000008800 */
[C---:B----4-:R-:W-:Y:S01]  /*131a0*/  IMAD.SHL.U32 R0, R6.reuse, 0x8, RZ ;  /* 0x0000000806007824 */ /* 0x050fe200078e00ff */
[----:B------:R-:W-:Y:S01]  /*131b0*/  LOP3.LUT R4, R6, 0x7f, RZ, 0xc0, !PT ;  /* 0x0000007f06047812 */ /* 0x000fe200078ec0ff */
[----:B------:R-:W-:Y:S01]  /*131c0*/  UMOV UR4, 0x400 ;  /* 0x0000040000047882 */ /* 0x000fe20000000000 */
[----:B------:R-:W-:Y:S01]  /*131d0*/  BSSY B8, `(.L_x_4474) ;  /* 0x0000654000087945 */ /* 0x000fe20003800000 */
[----:B------:R-:W-:Y:S01]  /*131e0*/  ULDC UR38, c[0x0][0xc] ;  /* 0x0000030000267ab9 */ /* 0x000fe20000000800 */
[----:B------:R-:W-:Y:S01]  /*131f0*/  LOP3.LUT R3, R0, 0x1f8, RZ, 0xc0, !PT ;  /* 0x000001f800037812 */ /* 0x000fe200078ec0ff */
[----:B01----:R-:W-:Y:S01]  /*13200*/  IMAD.SHL.U32 R2, R4, 0x8, RZ ;  /* 0x0000000804027824 */ /* 0x003fe200078e00ff */
[----:B------:R-:W-:Y:S01]  /*13210*/  LOP3.LUT R0, R0, 0x38, RZ, 0xc0, !PT ;  /* 0x0000003800007812 */ /* 0x000fe200078ec0ff */
[----:B------:R-:W-:Y:S01]  /*13220*/  ULDC.64 UR36, c[0x0][0x198] ;  /* 0x0000660000247ab9 */ /* 0x000fe20000000a00 */
[----:B------:R-:W-:Y:S01]  /*13230*/  LOP3.LUT R3, R3, 0x38, R6, 0x78, !PT ;  /* 0x0000003803037812 */ /* 0x000fe200078e7806 */
[----:B------:R-:W-:-:S03]  /*13240*/  IMAD.SHL.U32 R6, R6, 0x10, RZ ;  /* 0x0000001006067824 */ /* 0x000fc600078e00ff */
[----:B------:R-:W-:Y:S02]  /*13250*/  LOP3.LUT R2, R3, 0x200, R2, 0xf8, !PT ;  /* 0x0000020003027812 */ /* 0x000fe400078ef802 */
[----:B------:R-:W-:-:S04]  /*13260*/  SHF.R.U32.HI R3, RZ, 0x3, R4 ;  /* 0x00000003ff037819 */ /* 0x000fc80000011604 */
[----:B------:R-:W-:Y:S01]  /*13270*/  LOP3.LUT R4, R3, 0x70, R6, 0xf8, !PT ;  /* 0x0000007003047812 */ /* 0x000fe200078ef806 */
[----:B--2---:R-:W-:-:S06]  /*13280*/  ULEA UR4, UR5, UR4, 0x18 ;  /* 0x0000000405047291 */ /* 0x004fcc000f8ec03f */
[----:B------:R-:W-:-:S04]  /*13290*/  IMAD.U32 R19, RZ, RZ, UR4 ;  /* 0x00000004ff137e24 */ /* 0x000fc8000f8e00ff */
[----:B------:R-:W-:Y:S02]  /*132a0*/  IMAD R3, R2, 0x2, R19 ;  /* 0x0000000202037824 */ /* 0x000fe400078e0213 */
[----:B------:R-:W-:-:S03]  /*132b0*/  IMAD.MOV.U32 R2, RZ, RZ, 0x1 ;  /* 0x00000001ff027424 */ /* 0x000fc600078e00ff */
[----:B------:R-:W-:Y:S04]  /*132c0*/  STL [R1+0x20], R3 ;  /* 0x0000200301007387 */ /* 0x000fe80000100800 */
[----:B------:R-:W-:Y:S04]  /*132d0*/  STL [R1+0x50], RZ ;  /* 0x000050ff01007387 */ /* 0x000fe80000100800 */
[----:B------:R0:W-:Y:S04]  /*132e0*/  STL [R1+0x14], R2 ;  /* 0x0000140201007387 */ /* 0x0001e80000100800 */
[----:B------:R1:W-:Y:S01]  /*132f0*/  STL [R1+0x10], RZ ;  /* 0x000010ff01007387 */ /* 0x0003e20000100800 */
[----:B0-----:R-:W-:-:S02]  /*13300*/  LOP3.LUT R2, R0, 0x40, RZ, 0xfc, !PT ;  /* 0x0000004000027812 */ /* 0x001fc400078efcff */
[----:B-1----:R-:W-:-:S07]  /*13310*/  LOP3.LUT R0, R0, 0x80, RZ, 0xfc, !PT ;  /* 0x0000008000007812 */ /* 0x002fce00078efcff */
.L_x_4590:
[----:B--23--:R-:W2:Y:S01]  /*13320*/  LDL R9, [R1+0xc] ;  /* 0x00000c0001097983 */ /* 0x00cea20000100800 */
        /* <DEDUP_REMOVED lines=48> */
.L_x_4475:
        /* <DEDUP_REMOVED lines=17> */
.L_x_4476:
[----:B------:R-:W-:Y:S05]  /*13740*/  @!P1 BRA `(.L_x_4477) ;  /* 0x0000000000109947 */ /* 0x000fea0003800000 */
[----:B------:R-:W-:Y:S02]  /*13750*/  ULDC.64 UR4, c[0x0][0x208] ;  /* 0x0000820000047ab9 */ /* 0x000fe40000000a00 */
[----:B------:R-:W3:Y:S04]  /*13760*/  LDG.E R6, desc[UR4][R2.64] ;  /* 0x0000000402067981 */ /* 0x000ee8000c1e1900 */
[----:B------:R-:W3:Y:S02]  /*13770*/  LDG.E R2, desc[UR4][R2.64+0x4] ;  /* 0x0000040402027981 */ /* 0x000ee4000c1e1900 */
[----:B---3--:R-:W-:-:S07]  /*13780*/  IMAD.IADD R6, R2, 0x1, -R6 ;  /* 0x0000000102067824 */ /* 0x008fce00078e0a06 */
.L_x_4477:
        /* <DEDUP_REMOVED lines=12> */
[----:B------:R-:W-:-:S04]  /*13850*/  VIADD R2, R0, 0x5f ;  /* 0x0000005f00027836 */ /* 0x000fc80000000000 */
[----:B------:R-:W-:-:S05]  /*13860*/  IMAD.HI R2, R2, 0x2aaaaaab, RZ ;  /* 0x2aaaaaab02027827 */ /* 0x000fca00078e02ff */
[----:B------:R-:W-:-:S04]  /*13870*/  SHF.R.U32.HI R3, RZ, 0x1f, R2 ;  /* 0x0000001fff037819 */ /* 0x000fc80000011602 */
[----:B------:R-:W-:Y:S02]  /*13880*/  LEA.HI.SX32 R9, R2, R3, 0x1c ;  /* 0x0000000302097211 */ /* 0x000fe400078fe2ff */
[----:B------:R-:W-:-:S03]  /*13890*/  IADD3 R2, R0, 0x1, -R10 ;  /* 0x0000000100027810 */ /* 0x000fc60007ffe80a */
[----:B------:R2:W-:Y:S02]  /*138a0*/  STL [R1+0x58], R9 ;  /* 0x0000580901007387 */ /* 0x0005e40000100800 */
[----:B------:R-:W-:Y:S02]  /*138b0*/  IMAD.IADD R6, R2, 0x1, R6 ;  /* 0x0000000102067824 */ /* 0x000fe400078e0206 */
[----:B------:R-:W3:Y:S02]  /*138c0*/  LDC.64 R2, c[0x0][0x9e0] ;  /* 0x00027800ff027b82 */ /* 0x000ee40000000a00 */
        /* <DEDUP_REMOVED lines=14> */
.L_x_4480:
[----:B------:R-:W-:-:S13]  /*139b0*/  ISETP.NE.AND P0, PT, R3, 0x1, PT ;  /* 0x000000010300780c */ /* 0x000fda0003f05270 */
[----:B------:R-:W2:Y:S02]  /*139c0*/  @P0 LDC.64 R4, c[0x0][0x9e8] ;  /* 0x00027a00ff040b82 */ /* 0x000ea40000000a00 */
[----:B--2---:R-:W-:-:S05]  /*139d0*/  @P0 IMAD.HI.U32 R4, R8, R4, RZ ;  /* 0x0000000408040227 */ /* 0x004fca00078e00ff */
[----:B------:R-:W-:-:S07]  /*139e0*/  @P0 SHF.R.U32.HI R8, RZ, R5, R4 ;  /* 0x00000005ff080219 */ /* 0x000fce0000011604 */
.L_x_4481:
[----:B------:R-:W-:Y:S05]  /*139f0*/  BSYNC B0 ;  /* 0x0000000000007941 */ /* 0x000fea0003800000 */
.L_x_4479:
[----:B------:R-:W-:-:S05]  /*13a00*/  IMAD R8, R8, R3, R3 ;  /* 0x0000000308087224 */ /* 0x000fca00078e0203 */
[----:B------:R-:W-:-:S07]  /*13a10*/  VIMNMX R2, R2, R8, PT ;  /* 0x0000000802027248 */ /* 0x000fce0003fe0100 */
.L_x_4478:
[----:B------:R-:W2:Y:S01]  /*13a20*/  @P1 LDC R4, c[0x0][0x44c] ;  /* 0x00011300ff041b82 */ /* 0x000ea20000000800 */
[----:B------:R-:W-:Y:S01]  /*13a30*/  VIADD R2, R2, 0x5f ;  /* 0x0000005f02027836 */ /* 0x000fe20000000000 */
[----:B------:R-:W-:Y:S01]  /*13a40*/  ULDC UR4, c[0x0][0x9dc] ;  /* 0x0002770000047ab9 */ /* 0x000fe20000000800 */
[----:B------:R-:W-:Y:S02]  /*13a50*/  IMAD.MOV.U32 R5, RZ, RZ, R11 ;  /* 0x000000ffff057224 */ /* 0x000fe400078e000b */
[----:B------:R-:W-:-:S03]  /*13a60*/  IMAD.HI R2, R2, 0x2aaaaaab, RZ ;  /* 0x2aaaaaab02027827 */ /* 0x000fc600078e02ff */
[----:B------:R-:W3:Y:S01]  /*13a70*/  @P1 LDC R6, c[0x0][0x450] ;  /* 0x00011400ff061b82 */ /* 0x000ee20000000800 */
[----:B--2---:R-:W-:-:S05]  /*13a80*/  @P1 IMAD.HI.U32 R4, R11, R4, RZ ;  /* 0x000000040b041227 */ /* 0x004fca00078e00ff */
[----:B---3--:R-:W-:-:S04]  /*13a90*/  @P1 SHF.R.U32.HI R5, RZ, R6, R4 ;  /* 0x00000006ff051219 */ /* 0x008fc80000011604 */
[----:B------:R-:W-:Y:S02]  /*13aa0*/  IADD3 R6, R5, R0, -R10 ;  /* 0x0000000005067210 */ /* 0x000fe40007ffe80a */
[----:B------:R-:W-:-:S04]  /*13ab0*/  SHF.R.U32.HI R0, RZ, 0x1f, R2 ;  /* 0x0000001fff007819 */ /* 0x000fc80000011602 */
[----:B------:R-:W-:Y:S01]  /*13ac0*/  LEA.HI.SX32 R4, R2, R0, 0x1c ;  /* 0x0000000002047211 */ /* 0x000fe200078fe2ff */
[----:B------:R-:W-:-:S03]  /*13ad0*/  VIADD R2, R6, -UR4 ;  /* 0x8000000406027c36 */ /* 0x000fc60008000000 */
        /* <DEDUP_REMOVED lines=13> */
.L_x_4484:
[----:B------:R-:W-:-:S13]  /*13bb0*/  ISETP.NE.AND P0, PT, R3, 0x1, PT ;  /* 0x000000010300780c */ /* 0x000fda0003f05270 */
[----:B--2---:R-:W2:Y:S02]  /*13bc0*/  @P0 LDC.64 R4, c[0x0][0x9e8] ;  /* 0x00027a00ff040b82 */ /* 0x004ea40000000a00 */
[----:B--2---:R-:W-:-:S05]  /*13bd0*/  @P0 IMAD.HI.U32 R4, R6, R4, RZ ;  /* 0x0000000406040227 */ /* 0x004fca00078e00ff */
[----:B------:R-:W-:-:S07]  /*13be0*/  @P0 SHF.R.U32.HI R6, RZ, R5, R4 ;  /* 0x00000005ff060219 */ /* 0x000fce0000011604 */
.L_x_4485:
[----:B------:R-:W-:Y:S05]  /*13bf0*/  BSYNC B0 ;  /* 0x0000000000007941 */ /* 0x000fea0003800000 */
.L_x_4483:
[----:B------:R-:W-:-:S05]  /*13c00*/  IMAD R3, R6, R3, RZ ;  /* 0x0000000306037224 */ /* 0x000fca00078e02ff */
[----:B------:R-:W-:-:S07]  /*13c10*/  VIMNMX R2, R2, R3, !PT ;  /* 0x0000000302027248 */ /* 0x000fce0007fe0100 */
.L_x_4482:
[----:B------:R-:W-:Y:S01]  /*13c20*/  IMAD.HI R2, R2, 0x2aaaaaab, RZ ;  /* 0x2aaaaaab02027827 */ /* 0x000fe200078e02ff */
[----:B--2---:R-:W-:Y:S01]  /*13c30*/  SHF.R.U32.HI R4, RZ, 0x10, R7 ;  /* 0x00000010ff047819 */ /* 0x004fe20000011607 */
[----:B------:R-:W-:Y:S01]  /*13c40*/  BSSY B0, `(.L_x_4486) ;  /* 0x000002a000007945 */ /* 0x000fe20003800000 */
[----:B------:R-:W-:Y:S01]  /*13c50*/  LOP3.LUT R8, R7, 0xff, RZ, 0xc0, !PT ;  /* 0x000000ff07087812 */ /* 0x000fe200078ec0ff */
[----:B------:R-:W-:Y:S01]  /*13c60*/  IMAD.MOV.U32 R5, RZ, RZ, RZ ;  /* 0x000000ffff057224 */ /* 0x000fe200078e00ff */
[----:B------:R-:W-:Y:S02]  /*13c70*/  SHF.R.U32.HI R3, RZ, 0x1f, R2 ;  /* 0x0000001fff037819 */ /* 0x000fe40000011602 */
[----:B------:R-:W-:Y:S01]  /*13c80*/  ISETP.NE.AND P0, PT, R4, RZ, PT ;  /* 0x000000ff0400720c */ /* 0x000fe20003f05270 */
[----:B01----:R-:W-:Y:S01]  /*13c90*/  IMAD.MOV.U32 R10, RZ, RZ, R5 ;  /* 0x000000ffff0a7224 */ /* 0x003fe200078e0005 */
[----:B------:R-:W-:-:S04]  /*13ca0*/  LEA.HI.SX32 R3, R2, R3, 0x1c ;  /* 0x0000000302037211 */ /* 0x000fc800078fe2ff */
        /* <DEDUP_REMOVED lines=35> */
.L_x_4487:
[----:B------:R-:W-:Y:S05]  /*13ee0*/  BSYNC B0 ;  /* 0x0000000000007941 */ /* 0x000fea0003800000 */
.L_x_4486:
        /* <DEDUP_REMOVED lines=12> */
[----:B0-----:R-:W0:Y:S01]  /*13fb0*/  S2R R5, SR_LANEID ;  /* 0x0000000000057919 */ /* 0x001e220000000000 */
[----:B------:R-:W-:Y:S01]  /*13fc0*/  VOTEU.ANY UR4, UPT, PT ;  /* 0x0000000000047886 */ /* 0x000fe200038e0100 */
[----:B------:R-:W3:Y:S01]  /*13fd0*/  LDC.64 R2, c[0x0][0xc60] ;  /* 0x00031800ff027b82 */ /* 0x000ee20000000a00 */
[----:B------:R-:W0:Y:S01]  /*13fe0*/  FLO.U32 R0, UR4 ;  /* 0x0000000400007d00 */ /* 0x000e2200080e0000 */
[----:B------:R-:W-:Y:S01]  /*13ff0*/  ULDC.64 UR6, c[0x0][0x208] ;  /* 0x0000820000067ab9 */ /* 0x000fe20000000a00 */
[----:B0-----:R-:W-:-:S06]  /*14000*/  ISETP.EQ.U32.AND P0, PT, R0, R5, PT ;  /* 0x000000050000720c */ /* 0x001fcc0003f02070 */
[----:B------:R-:W3:Y:S07]  /*14010*/  POPC R5, UR4 ;  /* 0x0000000400057d09 */ /* 0x000eee0008000000 */
[----:B---3--:R-:W3:Y:S01]  /*14020*/  @P0 ATOMG.E.ADD.STRONG.GPU PT, R3, desc[UR6][R2.64], R5 ;  /* 0x00000005020309a8 */ /* 0x008ee200081ee1c6 */
[----:B-1----:R-:W0:Y:S02]  /*14030*/  S2R R4, SR_LTMASK ;  /* 0x0000000000047919 */ /* 0x002e240000003900 */
[----:B0-----:R-:W-:-:S04]  /*14040*/  LOP3.LUT R4, R4, UR4, RZ, 0xc0, !PT ;  /* 0x0000000404047c12 */ /* 0x001fc8000f8ec0ff */
[----:B------:R-:W0:Y:S01]  /*14050*/  POPC R7, R4 ;  /* 0x0000000400077309 */ /* 0x000e220000000000 */
[----:B---3--:R-:W0:Y:S02]  /*14060*/  SHFL.IDX PT, R0, R3, R0, 0x1f ;  /* 0x00001f0003007589 */ /* 0x008e2400000e0000 */
[----:B0-----:R-:W-:-:S05]  /*14070*/  IADD3 R0, R0, UR38, R7 ;  /* 0x0000002600007c10 */ /* 0x001fca000fffe007 */
[----:B------:R3:W-:Y:S01]  /*14080*/  STL [R1], R0 ;  /* 0x0000000001007387 */ /* 0x0007e20000100800 */
[----:B------:R-:W-:Y:S05]  /*14090*/  BRA `(.L_x_4490) ;  /* 0x0000004400187947 */ /* 0x000fea0003800000 */
.L_x_4489:
        /* <DEDUP_REMOVED lines=20> */
.L_x_4492:
[----:B------:R-:W-:Y:S05]  /*141e0*/  BSYNC B6 ;  /* 0x0000000000067941 */ /* 0x000fea0003800000 */
.L_x_4491:
        /* <DEDUP_REMOVED lines=20> */
.L_x_4495:
        /* <DEDUP_REMOVED lines=15> */
.L_x_4494:
[----:B------:R-:W-:Y:S05]  /*14420*/  BSYNC B6 ;  /* 0x0000000000067941 */ /* 0x000fea0003800000 */
.L_x_4493:
        /* <DEDUP_REMOVED lines=25> */
.L_x_4606:
        /* <DEDUP_REMOVED lines=9> */
.L_x_4609:
        /* <DEDUP_REMOVED lines=10> */
[----:B-1----:R-:W1:Y:S02]  /*146f0*/  @P0 LDC.64 R4, c[0x0][0x440] ;  /* 0x00011000ff040b82 */ /* 0x002e640000000a00 */
        /* <DEDUP_REMOVED lines=14> */
.L_x_4499:
[----:B------:R-:W4:Y:S04]  /*147e0*/  LDL R0, [R1+0x10] ;  /* 0x0000100001007983 */ /* 0x000f280000100800 */
[----:B---3--:R-:W3:Y:S01]  /*147f0*/  LDL R2, [R1+0x14] ;  /* 0x0000140001027983 */ /* 0x008ee20000100800 */
[----:B----4-:R-:W-:Y:S01]  /*14800*/  IMAD R0, R0, 0x8, R19 ;  /* 0x0000000800007824 */ /* 0x010fe200078e0213 */
[----:B---3--:R-:W-:-:S04]  /*14810*/  SHF.L.U32 R2, R2, 0x1f, RZ ;  /* 0x0000001f02027819 */ /* 0x008fc800000006ff */
[----:B------:R-:W3:Y:S02]  /*14820*/  SYNCS.PHASECHK.TRANS64.TRYWAIT P0, [R0+URZ+0x30840], R2 ;  /* 0x03084002000075a7 */ /* 0x000ee4000800017f */
[----:B---3--:R-:W-:Y:S05]  /*14830*/  @!P0 BRA `(.L_x_4500) ;  /* 0x0000005400dc8947 */ /* 0x008fea0003800000 */
.L_x_4610:
[----:B------:R-:W4:Y:S02]  /*14840*/  S2R R3, SR_TID.X ;  /* 0x0000000000037919 */ /* 0x000f240000002100 */
[----:B----4-:R-:W-:-:S04]  /*14850*/  LOP3.LUT R3, R3, 0x7f, RZ, 0xc0, !PT ;  /* 0x0000007f03037812 */ /* 0x010fc800078ec0ff */
[----:B------:R-:W-:-:S13]  /*14860*/  ISETP.NE.AND P0, PT, R3, RZ, PT ;  /* 0x000000ff0300720c */ /* 0x000fda0003f05270 */
[----:B------:R-:W-:Y:S05]  /*14870*/  @P0 BRA `(.L_x_4501) ;  /* 0x00000000001c0947 */ /* 0x000fea0003800000 */
[----:B------:R-:W4:Y:S01]  /*14880*/  S2R R3, SR_TID.X ;  /* 0x0000000000037919 */ /* 0x000f220000002100 */
[----:B---3--:R-:W-:-:S04]  /*14890*/  IMAD.MOV.U32 R2, RZ, RZ, 0x9000 ;  /* 0x00009000ff027424 */ /* 0x008fc800078e00ff */
[----:B------:R3:W-:Y:S01]  /*148a0*/  SYNCS.ARRIVE.TRANS64 RZ, [R0+URZ+0x30830], R2 ;  /* 0x0308300200ff79a7 */ /* 0x0007e2000800003f */
[----:B----4-:R-:W-:-:S04]  /*148b0*/  LOP3.LUT R3, R3, 0x1f, RZ, 0xc0, !PT ;  /* 0x0000001f03037812 */ /* 0x010fc800078ec0ff */
[----:B------:R-:W-:-:S13]  /*148c0*/  ISETP.NE.AND P0, PT, R3, RZ, PT ;  /* 0x000000ff0300720c */ /* 0x000fda0003f05270 */
[----:B---3--:R-:W-:Y:S05]  /*148d0*/  @!P0 BRA `(.L_x_4501) ;  /* 0x0000000000048947 */ /* 0x008fea0003800000 */
[----:B------:R-:W-:Y:S01]  /*148e0*/  BPT.TRAP 0x1 ;  /* 0x000000040000795c */ /* 0x000fe20000300000 */
.L_x_4501:
[----:B-1----:R-:W4:Y:S04]  /*148f0*/  LDL R4, [R1+0x10] ;  /* 0x0000100001047983 */ /* 0x002f280000100800 */
[----:B------:R-:W2:Y:S04]  /*14900*/  LDL R3, [R1+0x4] ;  /* 0x0000040001037983 */ /* 0x000ea80000100800 */
[----:B---3--:R-:W3:Y:S01]  /*14910*/  LDL R2, [R1+0x18] ;  /* 0x0000180001027983 */ /* 0x008ee20000100800 */
[----:B------:R-:W-:Y:S01]  /*14920*/  R2UR UR9, R0 ;  /* 0x00000000000972ca */ /* 0x000fe200000e0000 */
[----:B------:R-:W-:Y:S01]  /*14930*/  UIADD3 UR4, UP0, UR36, 0x370, URZ ;  /* 0x0000037024047890 */ /* 0x000fe2000ff1e03f */
[----:B------:R-:W-:Y:S01]  /*14940*/  R2UR UR12, R16 ;  /* 0x00000000100c72ca */ /* 0x000fe200000e0000 */
[----:B------:R-:W-:Y:S01]  /*14950*/  UMOV UR10, URZ ;  /* 0x0000003f000a7c82 */ /* 0x000fe20008000000 */
[----:B-----5:R-:W-:Y:S01]  /*14960*/  R2UR UR13, R17 ;  /* 0x00000000110d72ca */ /* 0x020fe200000e0000 */
[----:B------:R-:W-:Y:S01]  /*14970*/  UMOV UR6, 0x0 ;  /* 0x0000000000067882 */ /* 0x000fe20000000000 */
[----:B------:R-:W-:Y:S01]  /*14980*/  UMOV UR7, 0x14f00000 ;  /* 0x14f0000000077882 */ /* 0x000fe20000000000 */
[----:B------:R-:W-:Y:S01]  /*14990*/  UMOV UR16, 0x40 ;  /* 0x0000004000107882 */ /* 0x000fe20000000000 */
[----:B------:R-:W-:-:S02]  /*149a0*/  PLOP3.LUT P0, PT, PT, PT, PT, 0x80, 0x0 ;  /* 0x000000000000781c */ /* 0x000fc40003f0f070 */
[----:B------:R-:W-:-:S03]  /*149b0*/  LOP3.LUT R18, R18, 0xfffffffe, RZ, 0xc0, !PT ;  /* 0xfffffffe12127812 */ /* 0x000fc600078ec0ff */
[----:B------:R-:W-:-:S08]  /*149c0*/  UIADD3 UR9, UR9, 0x30830, URZ ;  /* 0x0003083009097890 */ /* 0x000fd0000fffe03f */
[----:B------:R-:W-:Y:S01]  /*149d0*/  @P0 LOP3.LUT R18, R18, 0x1, RZ, 0xfc, !PT ;  /* 0x0000000112120812 */ /* 0x000fe200078efcff */
[----:B----4-:R-:W-:Y:S01]  /*149e0*/  IMAD R0, R4, 0x9000, R19 ;  /* 0x0000900004007824 */ /* 0x010fe200078e0213 */
[----:B--2---:R-:W-:-:S04]  /*149f0*/  R2UR UR11, R3 ;  /* 0x00000000030b72ca */ /* 0x004fc800000e0000 */
[----:B------:R-:W-:Y:S02]  /*14a00*/  R2UR UR8, R0 ;  /* 0x00000000000872ca */ /* 0x000fe400000e0000 */
[----:B---3--:R-:W-:-:S11]  /*14a10*/  R2UR UR5, R2 ;  /* 0x00000000020572ca */ /* 0x008fd600000e0000 */
[----:B------:R-:W-:Y:S02]  /*14a20*/  UIADD3 UR14, UR8, 0x1e400, URZ ;  /* 0x0001e400080e7890 */ /* 0x000fe4000fffe03f */
[----:B------:R-:W-:Y:S02]  /*14a30*/  UIMAD UR11, UR11, 0x60, UR5 ;  /* 0x000000600b0b78a4 */ /* 0x000fe4000f8e0205 */
[----:B------:R-:W-:Y:S02]  /*14a40*/  UIADD3.X UR5, URZ, UR37, URZ, UP0, !UPT ;  /* 0x000000253f057290 */ /* 0x000fe400087fe43f */
[----:B------:R-:W-:Y:S02]  /*14a50*/  UIADD3 UR15, UR8, 0x21400, URZ ;  /* 0x00021400080f7890 */ /* 0x000fe4000fffe03f */
[----:B------:R-:W-:-:S03]  /*14a60*/  UIADD3 UR17, UR8, 0x24400, URZ ;  /* 0x0002440008117890 */ /* 0x000fc6000fffe03f */
[----:B------:R-:W-:Y:S01]  /*14a70*/  UMOV UR8, UR14 ;  /* 0x0000000e00087c82 */ /* 0x000fe20008000000 */
[----:B------:R-:W-:Y:S01]  /*14a80*/  UMOV UR14, 0x80 ;  /* 0x00000080000e7882 */ /* 0x000fe20000000000 */
[----:B------:R1:W-:Y:S02]  /*14a90*/  UTMALDG.4D [UR8], [UR4], desc[UR6] ;  /* 0x00000608040075b4 */ /* 0x0003e40008019000 */
[----:B-1----:R-:W-:Y:S01]  /*14aa0*/  UMOV UR8, UR15 ;  /* 0x0000000f00087c82 */ /* 0x002fe20008000000 */
[----:B------:R-:W-:Y:S02]  /*14ab0*/  UMOV UR10, UR16 ;  /* 0x00000010000a7c82 */ /* 0x000fe40008000000 */
[----:B------:R1:W-:Y:S02]  /*14ac0*/  UTMALDG.4D [UR8], [UR4], desc[UR6] ;  /* 0x00000608040075b4 */ /* 0x0003e40008019000 */
[----:B-1----:R-:W-:Y:S01]  /*14ad0*/  UMOV UR8, UR17 ;  /* 0x0000001100087c82 */ /* 0x002fe20008000000 */
[----:B------:R-:W-:-:S02]  /*14ae0*/  UMOV UR10, UR14 ;  /* 0x0000000e000a7c82 */ /* 0x000fc40008000000 */
[----:B------:R3:W-:Y:S02]  /*14af0*/  UTMALDG.4D [UR8], [UR4], desc[UR6] ;  /* 0x00000608040075b4 */ /* 0x0007e40008019000 */
[----:B---3--:R-:W-:Y:S01]  /*14b00*/  NOP ;  /* 0x0000000000007918 */ /* 0x008fe20000000000 */
.L_x_4497:
[----:B------:R-:W3:Y:S01]  /*14b10*/  LDL.LU R3, [R1+0x30] ;  /* 0x0000300001037983 */ /* 0x000ee20000300800 */
[----:B------:R-:W-:Y:S05]  /*14b20*/  WARPSYNC.ALL ;  /* 0x0000000000007948 */ /* 0x000fea0003800000 */
[----:B------:R-:W-:Y:S01]  /*14b30*/  ULDC.64 UR4, c[0x0][0x298] ;  /* 0x0000a60000047ab9 */ /* 0x000fe20000000a00 */
[----:B------:R-:W-:Y:S01]  /*14b40*/  BSSY B6, `(.L_x_4502) ;  /* 0x000001c000067945 */ /* 0x000fe20003800000 */
[----:B------:R-:W-:Y:S01]  /*14b50*/  BAR.SYNC.DEFER_BLOCKING 0x8, 0x180 ;  /* 0x0206000000007b1d */ /* 0x000fe20000010000 */
[----:B---3--:R-:W-:Y:S01]  /*14b60*/  SHF.R.S32.HI R0, RZ, 0x1f, R3 ;  /* 0x0000001fff007819 */ /* 0x008fe20000011403 */
[----:B-1----:R-:W-:-:S04]  /*14b70*/  IMAD.WIDE.U32 R4, R3, UR4, RZ ;  /* 0x0000000403047c25 */ /* 0x002fc8000f8e00ff */
        /* <DEDUP_REMOVED lines=24> */
.L_x_4503:
[----:B------:R-:W-:Y:S05]  /*14d00*/  BSYNC B6 ;  /* 0x0000000000067941 */ /* 0x000fea0003800000 */
.L_x_4502:
[----:B-1----:R-:W3:Y:S01]  /*14d10*/  LDL.LU R0, [R1+0x30] ;  /* 0x0000300001007983 */ /* 0x002ee20000300800 */
[----:B------:R-:W-:Y:S01]  /*14d20*/  ULDC.64 UR6, c[0x0][0xa00] ;  /* 0x0002800000067ab9 */ /* 0x000fe20000000a00 */
[----:B0-----:R-:W0:Y:S01]  /*14d30*/  LDC R7, c[0x0][0x448] ;  /* 0x00011200ff077b82 */ /* 0x001e220000000800 */
[----:B------:R-:W-:Y:S01]  /*14d40*/  ULDC.64 UR4, c[0x0][0x2d8] ;  /* 0x0000b60000047ab9 */ /* 0x000fe20000000a00 */
[----:B------:R-:W3:Y:S04]  /*14d50*/  LDL.LU.64 R2, [R1+0x48] ;  /* 0x0000480001027983 */ /* 0x000ee80000300a00 */
[----:B------:R-:W4:Y:S04]  /*14d60*/  LDL R5, [R1+0xc] ;  /* 0x00000c0001057983 */ /* 0x000f280000100800 */
[----:B------:R-:W4:Y:S01]  /*14d70*/  LDL R9, [R1+0x28] ;  /* 0x0000280001097983 */ /* 0x000f220000100800 */
[----:B------:R-:W-:-:S04]  /*14d80*/  ISETP.NE.U32.AND P0, PT, RZ, UR6, PT ;  /* 0x00000006ff007c0c */ /* 0x000fc8000bf05070 */
[----:B------:R-:W-:Y:S01]  /*14d90*/  ISETP.NE.AND.EX P0, PT, RZ, UR7, PT, P0 ;  /* 0x00000007ff007c0c */ /* 0x000fe2000bf05300 */
[----:B------:R-:W1:Y:S01]  /*14da0*/  S2R R8, SR_TID.X ;  /* 0x0000000000087919 */ /* 0x000e620000002100 */
[----:B------:R-:W-:Y:S01]  /*14db0*/  ULDC.64 UR6, c[0x0][0x280] ;  /* 0x0000a00000067ab9 */ /* 0x000fe20000000a00 */
[----:B--2---:R-:W2:Y:S01]  /*14dc0*/  S2R R10, SR_TID.X ;  /* 0x00000000000a7919 */ /* 0x004ea20000002100 */
[----:B-1----:R-:W-:Y:S02]  /*14dd0*/  IMAD.SHL.U32 R8, R8, 0x10, RZ ;  /* 0x0000001008087824 */ /* 0x002fe400078e00ff */
[----:B--2---:R-:W-:-:S05]  /*14de0*/  IMAD.SHL.U32 R10, R10, 0x8, RZ ;  /* 0x000000080a0a7824 */ /* 0x004fca00078e00ff */
[----:B------:R-:W-:-:S04]  /*14df0*/  LOP3.LUT R10, R10, 0x38, RZ, 0xc0, !PT ;  /* 0x000000380a0a7812 */ /* 0x000fc800078ec0ff */
[C---:B------:R-:W-:Y:S02]  /*14e00*/  LOP3.LUT R11, R10.reuse, 0x40, RZ, 0xfc, !PT ;  /* 0x000000400a0b7812 */ /* 0x040fe400078efcff */
[----:B------:R-:W-:Y:S01]  /*14e10*/  LOP3.LUT R10, R10, 0x80, RZ, 0xfc, !PT ;  /* 0x000000800a0a7812 */ /* 0x000fe200078efcff */
        /* <DEDUP_REMOVED lines=18> */
[----:B------:R-:W-:Y:S02]  /*14f40*/  IMAD.IADD R4, R8, 0x1, R9 ;  /* 0x0000000108047824 */ /* 0x000fe400078e0209 */
        /* <DEDUP_REMOVED lines=18> */
[----:B------:R-:W1:Y:S01]  /*15070*/  S2R R8, SR_TID.X ;  /* 0x0000000000087919 */ /* 0x000e620000002100 */
[----:B------:R-:W-:Y:S01]  /*15080*/  IMAD R0, R4, UR5, R0 ;  /* 0x0000000504007c24 */ /* 0x000fe2000f8e0200 */
[----:B------:R-:W-:-:S03]  /*15090*/  LEA R4, P3, R2, UR6, 0x1 ;  /* 0x0000000602047c11 */ /* 0x000fc6000f8608ff */
[----:B------:R-:W-:Y:S01]  /*150a0*/  IMAD.IADD R0, R3, 0x1, R0 ;  /* 0x0000000103007824 */ /* 0x000fe200078e0200 */
[----:B------:R-:W-:-:S04]  /*150b0*/  ISETP.GE.AND P1, PT, R11, UR4, PT ;  /* 0x000000040b007c0c */ /* 0x000fc8000bf26270 */
[----:B------:R-:W-:Y:S01]  /*150c0*/  LEA.HI.X R3, R2, UR7, R0, 0x1, P3 ;  /* 0x0000000702037c11 */ /* 0x000fe200098f0c00 */
[----:B-1----:R-:W-:-:S05]  /*150d0*/  IMAD.SHL.U32 R8, R8, 0x8, RZ ;  /* 0x0000000808087824 */ /* 0x002fca00078e00ff */
[----:B------:R-:W-:-:S04]  /*150e0*/  LOP3.LUT R8, R8, 0x38, RZ, 0xc0, !PT ;  /* 0x0000003808087812 */ /* 0x000fc800078ec0ff */
[----:B------:R-:W-:Y:S01]  /*150f0*/  ISETP.GE.AND P2, PT, R8, UR4, PT ;  /* 0x0000000408007c0c */ /* 0x000fe2000bf46270 */
[----:B------:R-:W-:-:S03]  /*15100*/  UMOV UR4, 0xffffffff ;  /* 0xffffffff00047882 */ /* 0x000fc60000000000 */
[----:B0-----:R-:W-:Y:S09]  /*15110*/  BRA.DIV UR4, `(.L_x_4504) ;  /* 0x0000004e04b87947 */ /* 0x001ff2000b800000 */
[----:B------:R-:W0:Y:S01]  /*15120*/  S2R R6, SR_TID.X ;  /* 0x0000000000067919 */ /* 0x000e220000002100 */
[----:B------:R-:W2:Y:S01]  /*15130*/  LDL.LU R9, [R1+0x28] ;  /* 0x0000280001097983 */ /* 0x000ea20000300800 */
[----:B0-----:R-:W-:-:S04]  /*15140*/  LOP3.LUT R6, R6, 0x7f, RZ, 0xc0, !PT ;  /* 0x0000007f06067812 */ /* 0x001fc800078ec0ff */
[----:B------:R-:W-:Y:S02]  /*15150*/  SHF.R.U32.HI R8, RZ, 0x3, R6 ;  /* 0x00000003ff087819 */ /* 0x000fe40000011606 */
[----:B------:R-:W3:Y:S01]  /*15160*/  LDL.LU R6, [R1+0x2c] ;  /* 0x00002c0001067983 */ /* 0x000ee20000300800 */
[----:B------:R-:W0:Y:S01]  /*15170*/  S2R R11, SR_TID.X ;  /* 0x00000000000b7919 */ /* 0x000e220000002100 */
[----:B------:R-:W-:Y:S01]  /*15180*/  ULDC.64 UR4, c[0x0][0x208] ;  /* 0x0000820000047ab9 */ /* 0x000fe20000000a00 */
[----:B0-----:R-:W-:-:S05]  /*15190*/  IMAD.SHL.U32 R11, R11, 0x8, RZ ;  /* 0x000000080b0b7824 */ /* 0x001fca00078e00ff */
[----:B------:R-:W-:Y:S01]  /*151a0*/  LOP3.LUT R11, R11, 0x38, RZ, 0xc0, !PT ;  /* 0x000000380b0b7812 */ /* 0x000fe200078ec0ff */
[----:B--2---:R-:W-:-:S04]  /*151b0*/  IMAD.IADD R0, R8, 0x1, R9 ;  /* 0x0000000108007824 */ /* 0x004fc800078e0209 */
[----:B------:R-:W-:Y:S01]  /*151c0*/  VIADD R5, R0, 0x10 ;  /* 0x0000001000057836 */ /* 0x000fe20000000000 */
[----:B------:R-:W-:Y:S01]  /*151d0*/  SHFL.IDX PT, R9, R3, 0x1, 0x181f ;  /* 0x00381f0003097f89 */ /* 0x000fe200000e0000 */
[----:B---3--:R-:W-:-:S03]  /*151e0*/  IMAD R2, R6, R7, RZ ;  /* 0x0000000706027224 */ /* 0x008fc600078e02ff */
[----:B------:R-:W0:Y:S04]  /*151f0*/  SHFL.IDX PT, R7, R4, RZ, 0x181f ;  /* 0x00181fff04077589 */ /* 0x000e2800000e0000 */
[----:B------:R-:W1:Y:S01]  /*15200*/  SHFL.IDX PT, R6, R3, RZ, 0x181f ;  /* 0x00181fff03067589 */ /* 0x000e6200000e0000 */
[-C--:B------:R-:W-:Y:S02]  /*15210*/  ISETP.GE.AND P4, PT, R0, R2.reuse, PT ;  /* 0x000000020000720c */ /* 0x080fe40003f86270 */
[----:B------:R-:W-:Y:S02]  /*15220*/  ISETP.GE.AND P3, PT, R5, R2, PT ;  /* 0x000000020500720c */ /* 0x000fe40003f66270 */
[----:B------:R-:W2:Y:S09]  /*15230*/  SHFL.IDX PT, R5, R4, 0x1, 0x181f ;  /* 0x00381f0004057f89 */ /* 0x000eb200000e0000 */
[----:B0-----:R-:W-:-:S05]  /*15240*/  @!P4 LEA R7, P5, R11, R7, 0x1 ;  /* 0x000000070b07c211 */ /* 0x001fca00078a08ff */
[----:B-1----:R-:W-:-:S05]  /*15250*/  @!P4 IMAD.X R6, RZ, RZ, R6, P5 ;  /* 0x000000ffff06c224 */ /* 0x002fca00028e0606 */
[----:B------:R-:W-:-:S04]  /*15260*/  @!P4 LOP3.LUT R7, R7, R6, RZ, 0x3c, !PT ;  /* 0x000000060707c212 */ /* 0x000fc800078e3cff */
[----:B------:R-:W-:Y:S02]  /*15270*/  @!P4 LOP3.LUT R6, R7, R6, RZ, 0x3c, !PT ;  /* 0x000000060706c212 */ /* 0x000fe400078e3cff */
[----:B--2---:R-:W-:Y:S02]  /*15280*/  @!P3 LEA R8, P5, R11, R5, 0x1 ;  /* 0x000000050b08b211 */ /* 0x004fe400078a08ff */
        /* <DEDUP_REMOVED lines=67> */
.L_x_4627:
        /* <DEDUP_REMOVED lines=16> */
.L_x_4506:
[----:B------:R-:W-:Y:S05]  /*157c0*/  BSYNC B0 ;  /* 0x0000000000007941 */ /* 0x000fea0003800000 */
.L_x_4505:
[----:B------:R-:W-:Y:S01]  /*157d0*/  NOP ;  /* 0x0000000000007918 */ /* 0x000fe20000000000 */
[----:B------:R-:W-:Y:S01]  /*157e0*/  PLOP3.LUT P0, PT, PT, PT, PT, 0x80, 0x0 ;  /* 0x000000000000781c */ /* 0x000fe20003f0f070 */
[----:B------:R-:W-:-:S12]  /*157f0*/  VIADD R11, R19, 0x30800 ;  /* 0x00030800130b7836 */ /* 0x000fd80000000000 */
.L_x_4507:
        /* <DEDUP_REMOVED lines=18> */
.L_x_4628:
[----:B------:R-:W-:Y:S05]  /*15920*/  BSYNC B0 ;  /* 0x0000000000007941 */ /* 0x000fea0003800000 */
.L_x_4508:
[----:B------:R-:W3:Y:S04]  /*15930*/  LDL R2, [R1+0x3c] ;  /* 0x00003c0001027983 */ /* 0x000ee80000100800 */
[----:B0-----:R-:W4:Y:S01]  /*15940*/  LDL R4, [R1+0x24] ;  /* 0x0000240001047983 */ /* 0x001f220000100800 */
[----:B------:R-:W-:Y:S01]  /*15950*/  BSSY B0, `(.L_x_4510) ;  /* 0x0000251000007945 */ /* 0x000fe20003800000 */
[----:B---3--:R-:W-:-:S05]  /*15960*/  VIADD R0, R2, 0xfffffffe ;  /* 0xfffffffe02007836 */ /* 0x008fca0000000000 */
[----:B----4-:R-:W-:-:S13]  /*15970*/  ISETP.GE.AND P0, PT, R0, R4, PT ;  /* 0x000000040000720c */ /* 0x010fda0003f06270 */
        /* <DEDUP_REMOVED lines=56> */
.L_x_4516:
[----:B------:R-:W-:Y:S01]  /*15d00*/  IMAD R3, R8, 0x8, R19 ;  /* 0x0000000808037824 */ /* 0x000fe200078e0213 */
[----:B------:R-:W-:Y:S01]  /*15d10*/  SHF.L.U32 R2, R9, 0x1f, RZ ;  /* 0x0000001f09027819 */ /* 0x000fe200000006ff */
[----:B------:R-:W-:Y:S03]  /*15d20*/  BSSY B3, `(.L_x_4517) ;  /* 0x0000003000037945 */ /* 0x000fe60003800000 */
[----:B------:R-:W1:Y:S02]  /*15d30*/  SYNCS.PHASECHK.TRANS64.TRYWAIT P0, [R3+URZ+0x30840], R2 ;  /* 0x03084002030075a7 */ /* 0x000e64000800017f */
[----:B-1----:R-:W-:Y:S05]  /*15d40*/  @!P0 BRA `(.L_x_4518) ;  /* 0x0000004c00bc8947 */ /* 0x002fea0003800000 */
.L_x_4629:
[----:B------:R-:W-:Y:S05]  /*15d50*/  BSYNC B3 ;  /* 0x0000000000037941 */ /* 0x000fea0003800000 */
.L_x_4517:
        /* <DEDUP_REMOVED lines=12> */
.L_x_4520:
[----:B------:R-:W-:Y:S05]  /*15e20*/  BSYNC B3 ;  /* 0x0000000000037941 */ /* 0x000fea0003800000 */
.L_x_4519:
        /* <DEDUP_REMOVED lines=12> */
.L_x_4521:
        /* <DEDUP_REMOVED lines=16> */
.L_x_4522:
        /* <DEDUP_REMOVED lines=16> */
.L_x_4523:
        /* <DEDUP_REMOVED lines=17> */
.L_x_4630:
[----:B------:R-:W-:Y:S05]  /*16200*/  BSYNC B3 ;  /* 0x0000000000037941 */ /* 0x000fea0003800000 */
.L_x_4524:
[----:B------:R-:W-:Y:S01]  /*16210*/  BSSY B3, `(.L_x_4526) ;  /* 0x000000d000037945 */ /* 0x000fe20003800000 */
[----:B------:R-:W-:Y:S02]  /*16220*/  IMAD.MOV.U32 R12, RZ, RZ, 0x0 ;  /* 0x00000000ff0c7424 */ /* 0x000fe400078e00ff */
[----:B------:R-:W-:Y:S01]  /*16230*/  IMAD.MOV.U32 R13, RZ, RZ, 0x14f00000 ;  /* 0x14f00000ff0d7424 */ /* 0x000fe200078e00ff */
[----:B------:R-:W-:Y:S06]  /*16240*/  @P1 BRA `(.L_x_4527) ;  /* 0x0000000000241947 */ /* 0x000fec0003800000 */
[----:B------:R-:W2:Y:S01]  /*16250*/  LDL R6, [R1+0x10] ;  /* 0x0000100001067983 */ /* 0x000ea20000100800 */
[----:B0-----:R-:W-:Y:S01]  /*16260*/  IMAD.MOV.U32 R3, RZ, RZ, 0x9000 ;  /* 0x00009000ff037424 */ /* 0x001fe200078e00ff */
[----:B------:R-:W0:Y:S02]  /*16270*/  S2R R4, SR_TID.X ;  /* 0x0000000000047919 */ /* 0x000e240000002100 */
[----:B0-----:R-:W-:-:S04]  /*16280*/  LOP3.LUT R4, R4, 0x1f, RZ, 0xc0, !PT ;  /* 0x0000001f04047812 */ /* 0x001fc800078ec0ff */
[----:B------:R-:W-:Y:S01]  /*16290*/  ISETP.NE.AND P0, PT, R4, RZ, PT ;  /* 0x000000ff0400720c */ /* 0x000fe20003f05270 */
[----:B--2---:R-:W-:-:S04]  /*162a0*/  IMAD R2, R6, 0x8, R19 ;  /* 0x0000000806027824 */ /* 0x004fc800078e0213 */
[----:B------:R1:W-:Y:S08]  /*162b0*/  SYNCS.ARRIVE.TRANS64 RZ, [R2+URZ+0x30850], R3 ;  /* 0x0308500302ff79a7 */ /* 0x0003f0000800003f */
[----:B------:R-:W-:Y:S05]  /*162c0*/  @!P0 BRA `(.L_x_4527) ;  /* 0x0000000000048947 */ /* 0x000fea0003800000 */
[----:B------:R-:W-:Y:S01]  /*162d0*/  BPT.TRAP 0x1 ;  /* 0x000000040000795c */ /* 0x000fe20000300000 */
.L_x_4527:
[----:B------:R-:W-:Y:S05]  /*162e0*/  BSYNC B3 ;  /* 0x0000000000037941 */ /* 0x000fea0003800000 */
.L_x_4526:
[----:B01----:R-:W2:Y:S04]  /*162f0*/  LDL.LU R2, [R1+0x10] ;  /* 0x0000100001027983 */ /* 0x003ea80000300800 */
[----:B------:R-:W3:Y:S04]  /*16300*/  LDL R6, [R1+0x18] ;  /* 0x0000180001067983 */ /* 0x000ee80000100800 */
[----:B------:R-:W3:Y:S01]  /*16310*/  LDL.LU R4, [R1+0x4] ;  /* 0x0000040001047983 */ /* 0x000ee20000300800 */
[----:B------:R-:W-:Y:S01]  /*16320*/  R2UR UR10, R14 ;  /* 0x000000000e0a72ca */ /* 0x000fe200000e0000 */
[----:B------:R-:W-:Y:S01]  /*16330*/  UIADD3 UR4, UP0, UR36, 0x470, URZ ;  /* 0x0000047024047890 */ /* 0x000fe2000ff1e03f */
[----:B------:R-:W-:-:S02]  /*16340*/  R2UR UR6, R12 ;  /* 0x000000000c0672ca */ /* 0x000fc400000e0000 */
[----:B------:R-:W-:Y:S01]  /*16350*/  R2UR UR7, R13 ;  /* 0x000000000d0772ca */ /* 0x000fe200000e0000 */
[----:B------:R-:W-:Y:S01]  /*16360*/  UIADD3.X UR5, URZ, UR37, URZ, UP0, !UPT ;  /* 0x000000253f057290 */ /* 0x000fe200087fe43f */
[----:B------:R-:W-:Y:S01]  /*16370*/  PLOP3.LUT P0, PT, PT, PT, PT, 0x80, 0x0 ;  /* 0x000000000000781c */ /* 0x000fe20003f0f070 */
[C-C-:B--2---:R-:W-:Y:S02]  /*16380*/  IMAD R3, R2.reuse, 0x8, R19.reuse ;  /* 0x0000000802037824 */ /* 0x144fe400078e0213 */
[----:B------:R-:W-:Y:S02]  /*16390*/  IMAD R2, R2, 0x9000, R19 ;  /* 0x0000900002027824 */ /* 0x000fe400078e0213 */
[----:B------:R-:W-:Y:S02]  /*163a0*/  VIADD R3, R3, 0x30850 ;  /* 0x0003085003037836 */ /* 0x000fe40000000000 */
[----:B---3--:R-:W-:Y:S02]  /*163b0*/  IMAD R4, R4, 0x60, R6 ;  /* 0x0000006004047824 */ /* 0x008fe400078e0206 */
[----:B------:R-:W-:-:S07]  /*163c0*/  VIADD R6, R2, 0x400 ;  /* 0x0000040002067836 */ /* 0x000fce0000000000 */
.L_x_4528:
        /* <DEDUP_REMOVED lines=15> */
.L_x_4529:
        /* <DEDUP_REMOVED lines=15> */
.L_x_4530:
        /* <DEDUP_REMOVED lines=12> */
.L_x_4515:
[----:B------:R-:W-:Y:S05]  /*16670*/  BSYNC B1 ;  /* 0x0000000000017941 */ /* 0x000fea0003800000 */
.L_x_4514:
[----:B0-----:R-:W2:Y:S04]  /*16680*/  LDL.LU R0, [R1+0x3c] ;  /* 0x00003c0001007983 */ /* 0x001ea80000300800 */
[----:B------:R0:W-:Y:S04]  /*16690*/  STL [R1+0x10], R8 ;  /* 0x0000100801007387 */ /* 0x0001e80000100800 */
[----:B------:R0:W-:Y:S02]  /*166a0*/  STL [R1+0x14], R9 ;  /* 0x0000140901007387 */ /* 0x0001e40000100800 */
[----:B0-2---:R-:W-:-:S07]  /*166b0*/  VIADD R0, R0, 0xfffffffd ;  /* 0xfffffffd00007836 */ /* 0x005fce0000000000 */
.L_x_4513:
[----:B------:R-:W-:Y:S05]  /*166c0*/  BSYNC B2 ;  /* 0x0000000000027941 */ /* 0x000fea0003800000 */
.L_x_4512:
[----:B------:R-:W-:-:S05]  /*166d0*/  VIADD R10, R10, 0xfffffffe ;  /* 0xfffffffe0a0a7836 */ /* 0x000fca0000000000 */
[----:B------:R-:W-:-:S13]  /*166e0*/  ISETP.NE.AND P0, PT, R10, R7, PT ;  /* 0x000000070a00720c */ /* 0x000fda0003f05270 */
[----:B------:R-:W-:Y:S05]  /*166f0*/  @!P0 BRA `(.L_x_4511) ;  /* 0x0000001400d88947 */ /* 0x000fea0003800000 */
[----:B------:R-:W-:-:S07]  /*16700*/  IMAD.MOV.U32 R9, RZ, RZ, R17 ;  /* 0x000000ffff097224 */ /* 0x000fce00078e0011 */
.L_x_4565:
[----:B--2---:R-:W2:Y:S04]  /*16710*/  LDL R3, [R1+0x10] ;  /* 0x0000100001037983 */ /* 0x004ea80000100800 */
        /* <DEDUP_REMOVED lines=35> */
.L_x_4533:
[----:B------:R-:W-:Y:S01]  /*16950*/  IMAD R3, R4, 0x8, R19 ;  /* 0x0000000804037824 */ /* 0x000fe200078e0213 */
[----:B------:R-:W-:Y:S01]  /*16960*/  SHF.L.U32 R2, R5, 0x1f, RZ ;  /* 0x0000001f05027819 */ /* 0x000fe200000006ff */
[----:B------:R-:W-:Y:S03]  /*16970*/  BSSY B2, `(.L_x_4534) ;  /* 0x0000003000027945 */ /* 0x000fe60003800000 */
[----:B------:R-:W1:Y:S02]  /*16980*/  SYNCS.PHASECHK.TRANS64.TRYWAIT P0, [R3+URZ+0x30840], R2 ;  /* 0x03084002030075a7 */ /* 0x000e64000800017f */
[----:B-1----:R-:W-:Y:S05]  /*16990*/  @!P0 BRA `(.L_x_4535) ;  /* 0x0000004000d08947 */ /* 0x002fea0003800000 */
.L_x_4631:
[----:B------:R-:W-:Y:S05]  /*169a0*/  BSYNC B2 ;  /* 0x0000000000027941 */ /* 0x000fea0003800000 */
.L_x_4534:
        /* <DEDUP_REMOVED lines=12> */
.L_x_4537:
[----:B------:R-:W-:Y:S05]  /*16a70*/  BSYNC B2 ;  /* 0x0000000000027941 */ /* 0x000fea0003800000 */
.L_x_4536:
        /* <DEDUP_REMOVED lines=12> */
.L_x_4538:
        /* <DEDUP_REMOVED lines=16> */
.L_x_4539:
        /* <DEDUP_REMOVED lines=16> */
.L_x_4540:
        /* <DEDUP_REMOVED lines=17> */
.L_x_4632:
[----:B------:R-:W-:Y:S05]  /*16e50*/  BSYNC B2 ;  /* 0x0000000000027941 */ /* 0x000fea0003800000 */
.L_x_4541:
        /* <DEDUP_REMOVED lines=11> */
.L_x_4544:
[----:B------:R-:W-:Y:S05]  /*16f10*/  BSYNC B2 ;  /* 0x0000000000027941 */ /* 0x000fea0003800000 */
.L_x_4543:
[----:B0-----:R-:W2:Y:S04]  /*16f20*/  LDL.LU R3, [R1+0x10] ;  /* 0x0000100001037983 */ /* 0x001ea80000300800 */
[----:B------:R-:W3:Y:S04]  /*16f30*/  LDL R7, [R1+0x18] ;  /* 0x0000180001077983 */ /* 0x000ee80000100800 */
[----:B------:R-:W3:Y:S01]  /*16f40*/  LDL.LU R6, [R1+0x4] ;  /* 0x0000040001067983 */ /* 0x000ee20000300800 */
[----:B------:R-:W-:Y:S01]  /*16f50*/  R2UR UR10, R10 ;  /* 0x000000000a0a72ca */ /* 0x000fe200000e0000 */
[----:B------:R-:W-:Y:S01]  /*16f60*/  UIADD3 UR4, UP0, UR36, 0x470, URZ ;  /* 0x0000047024047890 */ /* 0x000fe2000ff1e03f */
[----:B------:R-:W-:Y:S01]  /*16f70*/  R2UR UR6, R12 ;  /* 0x000000000c0672ca */ /* 0x000fe200000e0000 */
[----:B------:R-:W-:Y:S01]  /*16f80*/  VIADD R2, R2, 0x50 ;  /* 0x0000005002027836 */ /* 0x000fe20000000000 */
[----:B------:R-:W-:Y:S01]  /*16f90*/  R2UR UR7, R13 ;  /* 0x000000000d0772ca */ /* 0x000fe200000e0000 */
[----:B------:R-:W-:Y:S01]  /*16fa0*/  UIADD3.X UR5, URZ, UR37, URZ, UP0, !UPT ;  /* 0x000000253f057290 */ /* 0x000fe200087fe43f */
[----:B------:R-:W-:Y:S01]  /*16fb0*/  PLOP3.LUT P0, PT, PT, PT, PT, 0x80, 0x0 ;  /* 0x000000000000781c */ /* 0x000fe20003f0f070 */
[----:B--2---:R-:W-:-:S02]  /*16fc0*/  IMAD R3, R3, 0x9000, R19 ;  /* 0x0000900003037824 */ /* 0x004fc400078e0213 */
[----:B---3--:R-:W-:Y:S02]  /*16fd0*/  IMAD R6, R6, 0x60, R7 ;  /* 0x0000006006067824 */ /* 0x008fe400078e0207 */
[----:B------:R-:W-:-:S08]  /*16fe0*/  VIADD R7, R3, 0x400 ;  /* 0x0000040003077836 */ /* 0x000fd00000000000 */
.L_x_4545:
        /* <DEDUP_REMOVED lines=15> */
.L_x_4546:
        /* <DEDUP_REMOVED lines=15> */
.L_x_4547:
        /* <DEDUP_REMOVED lines=12> */
.L_x_4532:
[----:B------:R-:W-:Y:S05]  /*17290*/  BSYNC B1 ;  /* 0x0000000000017941 */ /* 0x000fea0003800000 */
.L_x_4531:
[----:B------:R-:W-:Y:S01]  /*172a0*/  VIADD R3, R4, 0x1 ;  /* 0x0000000104037836 */ /* 0x000fe20000000000 */
[----:B------:R-:W-:Y:S01]  /*172b0*/  LOP3.LUT P1, RZ, R18, 0x1, RZ, 0xc0, !PT ;  /* 0x0000000112ff7812 */ /* 0x000fe2000782c0ff */
[----:B------:R-:W-:Y:S01]  /*172c0*/  BSSY B1, `(.L_x_4548) ;  /* 0x00000b5000017945 */ /* 0x000fe20003800000 */
[----:B------:R-:W-:Y:S02]  /*172d0*/  VIADD R6, R0, 0xffffffff ;  /* 0xffffffff00067836 */ /* 0x000fe40000000000 */
        /* <DEDUP_REMOVED lines=13> */
[----:B0-----:R-:W0:Y:S01]  /*173b0*/  LDC R8, c[0x0][0x43c] ;  /* 0x00010f00ff087b82 */ /* 0x001e220000000800 */
        /* <DEDUP_REMOVED lines=18> */
.L_x_4550:
[----:B------:R-:W-:Y:S01]  /*174e0*/  IMAD R2, R12, 0x8, R19 ;  /* 0x000000080c027824 */ /* 0x000fe200078e0213 */
[----:B------:R-:W-:Y:S01]  /*174f0*/  SHF.L.U32 R3, R10, 0x1f, RZ ;  /* 0x0000001f0a037819 */ /* 0x000fe200000006ff */
[----:B------:R-:W-:Y:S03]  /*17500*/  BSSY B2, `(.L_x_4551) ;  /* 0x0000003000027945 */ /* 0x000fe60003800000 */
[----:B------:R-:W3:Y:S02]  /*17510*/  SYNCS.PHASECHK.TRANS64.TRYWAIT P0, [R2+URZ+0x30840], R3 ;  /* 0x03084003020075a7 */ /* 0x000ee4000800017f */
[----:B---3--:R-:W-:Y:S05]  /*17520*/  @!P0 BRA `(.L_x_4552) ;  /* 0x0000003800148947 */ /* 0x008fea0003800000 */
.L_x_4633:
[----:B------:R-:W-:Y:S05]  /*17530*/  BSYNC B2 ;  /* 0x0000000000027941 */ /* 0x000fea0003800000 */
.L_x_4551:
[----:B0-2---:R-:W0:Y:S01]  /*17540*/  S2R R8, SR_TID.X ;  /* 0x0000000000087919 */ /* 0x005e220000002100 */
[----:B------:R-:W-:Y:S01]  /*17550*/  BSSY B2, `(.L_x_4553) ;  /* 0x000000b000027945 */ /* 0x000fe20003800000 */
[----:B0-----:R-:W-:-:S04]  /*17560*/  LOP3.LUT R8, R8, 0x7f, RZ, 0xc0, !PT ;  /* 0x0000007f08087812 */ /* 0x001fc800078ec0ff */
[----:B------:R-:W-:-:S13]  /*17570*/  ISETP.NE.AND P1, PT, R8, RZ, PT ;  /* 0x000000ff0800720c */ /* 0x000fda0003f25270 */
[----:B------:R-:W-:Y:S05]  /*17580*/  @P1 BRA `(.L_x_4554) ;  /* 0x00000000001c1947 */ /* 0x000fea0003800000 */
[----:B------:R-:W0:Y:S01]  /*17590*/  S2R R8, SR_TID.X ;  /* 0x0000000000087919 */ /* 0x000e220000002100 */
[----:B---3--:R-:W-:-:S04]  /*175a0*/  IMAD.MOV.U32 R3, RZ, RZ, 0x9000 ;  /* 0x00009000ff037424 */ /* 0x008fc800078e00ff */
[----:B------:R2:W-:Y:S01]  /*175b0*/  SYNCS.ARRIVE.TRANS64 RZ, [R2+URZ+0x30830], R3 ;  /* 0x0308300302ff79a7 */ /* 0x0005e2000800003f */
[----:B0-----:R-:W-:-:S04]  /*175c0*/  LOP3.LUT R8, R8, 0x1f, RZ, 0xc0, !PT ;  /* 0x0000001f08087812 */ /* 0x001fc800078ec0ff */
[----:B------:R-:W-:-:S13]  /*175d0*/  ISETP.NE.AND P0, PT, R8, RZ, PT ;  /* 0x000000ff0800720c */ /* 0x000fda0003f05270 */
[----:B--2---:R-:W-:Y:S05]  /*175e0*/  @!P0 BRA `(.L_x_4554) ;  /* 0x0000000000048947 */ /* 0x004fea0003800000 */
[----:B------:R-:W-:Y:S01]  /*175f0*/  BPT.TRAP 0x1 ;  /* 0x000000040000795c */ /* 0x000fe20000300000 */
.L_x_4554:
[----:B------:R-:W-:Y:S05]  /*17600*/  BSYNC B2 ;  /* 0x0000000000027941 */ /* 0x000fea0003800000 */
.L_x_4553:
[----:B------:R-:W2:Y:S04]  /*17610*/  LDL R8, [R1+0x10] ;  /* 0x0000100001087983 */ /* 0x000ea80000100800 */
[----:B---3--:R-:W3:Y:S01]  /*17620*/  LDL R2, [R1+0x18] ;  /* 0x0000180001027983 */ /* 0x008ee20000100800 */
[----:B------:R-:W-:Y:S01]  /*17630*/  IMAD.MOV.U32 R14, RZ, RZ, RZ ;  /* 0x000000ffff0e7224 */ /* 0x000fe200078e00ff */
[----:B------:R-:W-:Y:S01]  /*17640*/  UIADD3 UR4, UP0, UR36, 0x370, URZ ;  /* 0x0000037024047890 */ /* 0x000fe2000ff1e03f */
[----:B------:R-:W-:Y:S01]  /*17650*/  PLOP3.LUT P0, PT, PT, PT, PT, 0x80, 0x0 ;  /* 0x000000000000781c */ /* 0x000fe20003f0f070 */
[----:B------:R-:W-:Y:S01]  /*17660*/  UMOV UR6, 0x0 ;  /* 0x0000000000067882 */ /* 0x000fe20000000000 */
[----:B------:R-:W-:Y:S01]  /*17670*/  UMOV UR7, 0x14f00000 ;  /* 0x14f0000000077882 */ /* 0x000fe20000000000 */
[----:B------:R-:W-:Y:S01]  /*17680*/  R2UR UR10, R14 ;  /* 0x000000000e0a72ca */ /* 0x000fe200000e0000 */
[----:B------:R-:W-:Y:S01]  /*17690*/  UIADD3.X UR5, URZ, UR37, URZ, UP0, !UPT ;  /* 0x000000253f057290 */ /* 0x000fe200087fe43f */
[----:B--2---:R-:W-:-:S02]  /*176a0*/  IMAD R3, R8, 0x8, R11 ;  /* 0x0000000808037824 */ /* 0x004fc400078e020b */
[----:B------:R-:W-:Y:S02]  /*176b0*/  IMAD R8, R8, 0x9000, R19 ;  /* 0x0000900008087824 */ /* 0x000fe400078e0213 */
[----:B------:R-:W-:Y:S02]  /*176c0*/  VIADD R3, R3, 0x30 ;  /* 0x0000003003037836 */ /* 0x000fe40000000000 */
[----:B---3--:R-:W-:Y:S02]  /*176d0*/  IMAD R2, R7, 0x60, R2 ;  /* 0x0000006007027824 */ /* 0x008fe400078e0202 */
[----:B-1----:R-:W-:-:S07]  /*176e0*/  VIADD R10, R8, 0x1e400 ;  /* 0x0001e400080a7836 */ /* 0x002fce0000000000 */
.L_x_4555:
        /* <DEDUP_REMOVED lines=16> */
.L_x_4556:
        /* <DEDUP_REMOVED lines=16> */
.L_x_4557:
        /* <DEDUP_REMOVED lines=15> */
.L_x_4634:
[----:B------:R-:W-:Y:S05]  /*179e0*/  BSYNC B2 ;  /* 0x0000000000027941 */ /* 0x000fea0003800000 */
.L_x_4558:
[----:B------:R-:W-:Y:S01]  /*179f0*/  BSSY B2, `(.L_x_4560) ;  /* 0x000000b000027945 */ /* 0x000fe20003800000 */
[----:B------:R-:W-:Y:S02]  /*17a00*/  IMAD.MOV.U32 R12, RZ, RZ, 0x0 ;  /* 0x00000000ff0c7424 */ /* 0x000fe400078e00ff */
[----:B------:R-:W-:Y:S01]  /*17a10*/  IMAD.MOV.U32 R13, RZ, RZ, 0x14f00000 ;  /* 0x14f00000ff0d7424 */ /* 0x000fe200078e00ff */
[----:B------:R-:W-:Y:S06]  /*17a20*/  @P1 BRA `(.L_x_4561) ;  /* 0x00000000001c1947 */ /* 0x000fec0003800000 */
[----:B------:R-:W1:Y:S01]  /*17a30*/  S2R R8, SR_TID.X ;  /* 0x0000000000087919 */ /* 0x000e620000002100 */
[----:B------:R-:W-:-:S04]  /*17a40*/  IMAD.MOV.U32 R3, RZ, RZ, 0x9000 ;  /* 0x00009000ff037424 */ /* 0x000fc800078e00ff */
[----:B------:R2:W-:Y:S01]  /*17a50*/  SYNCS.ARRIVE.TRANS64 RZ, [R2+URZ+0x50], R3 ;  /* 0x0000500302ff79a7 */ /* 0x0005e2000800003f */
[----:B-1----:R-:W-:-:S04]  /*17a60*/  LOP3.LUT R8, R8, 0x1f, RZ, 0xc0, !PT ;  /* 0x0000001f08087812 */ /* 0x002fc800078ec0ff */
[----:B------:R-:W-:-:S13]  /*17a70*/  ISETP.NE.AND P0, PT, R8, RZ, PT ;  /* 0x000000ff0800720c */ /* 0x000fda0003f05270 */
[----:B--2---:R-:W-:Y:S05]  /*17a80*/  @!P0 BRA `(.L_x_4561) ;  /* 0x0000000000048947 */ /* 0x004fea0003800000 */
[----:B------:R-:W-:Y:S01]  /*17a90*/  BPT.TRAP 0x1 ;  /* 0x000000040000795c */ /* 0x000fe20000300000 */
.L_x_4561:
[----:B------:R-:W-:Y:S05]  /*17aa0*/  BSYNC B2 ;  /* 0x0000000000027941 */ /* 0x000fea0003800000 */
.L_x_4560:
        /* <DEDUP_REMOVED lines=12> */
.L_x_4562:
        /* <DEDUP_REMOVED lines=15> */
.L_x_4563:
        /* <DEDUP_REMOVED lines=15> */
.L_x_4564:
        /* <DEDUP_REMOVED lines=12> */
.L_x_4549:
[----:B------:R-:W-:Y:S05]  /*17e10*/  BSYNC B1 ;  /* 0x0000000000017941 */ /* 0x000fea0003800000 */
.L_x_4548:
[----:B------:R-:W3:Y:S01]  /*17e20*/  LDL R2, [R1+0x24] ;  /* 0x0000240001027983 */ /* 0x000ee20000100800 */
[----:B------:R-:W-:Y:S01]  /*17e30*/  VIADD R0, R0, 0xfffffffe ;  /* 0xfffffffe00007836 */ /* 0x000fe20000000000 */
[----:B---3--:R-:W-:-:S13]  /*17e40*/  ISETP.GT.AND P0, PT, R6, R2, PT ;  /* 0x000000020600720c */ /* 0x008fda0003f04270 */
[----:B------:R-:W-:Y:S05]  /*17e50*/  @P0 BRA `(.L_x_4565) ;  /* 0xffffffe8002c0947 */ /* 0x000fea000383ffff */
.L_x_4511:
[----:B------:R-:W-:Y:S05]  /*17e60*/  BSYNC B0 ;  /* 0x0000000000007941 */ /* 0x000fea0003800000 */
.L_x_4510:
        /* <DEDUP_REMOVED lines=19> */
.L_x_4567:
[----:B------:R-:W-:Y:S05]  /*17fa0*/  BSYNC B0 ;  /* 0x0000000000007941 */ /* 0x000fea0003800000 */
.L_x_4566:
[----:B------:R-:W-:Y:S01]  /*17fb0*/  LOP3.LUT P0, RZ, R18, 0x1, RZ, 0xc0, !PT ;  /* 0x0000000112ff7812 */ /* 0x000fe2000780c0ff */
[----:B------:R-:W-:-:S12]  /*17fc0*/  BSSY B0, `(.L_x_4568) ;  /* 0x000004a000007945 */ /* 0x000fd80003800000 */
[----:B------:R-:W-:Y:S05]  /*17fd0*/  @!P0 BRA `(.L_x_4569) ;  /* 0x0000000400208947 */ /* 0x000fea0003800000 */
[----:B--2---:R-:W2:Y:S04]  /*17fe0*/  LDL R0, [R1+0x10] ;  /* 0x0000100001007983 */ /* 0x004ea80000100800 */
[----:B------:R-:W3:Y:S01]  /*17ff0*/  LDL R2, [R1+0x14] ;  /* 0x0000140001027983 */ /* 0x000ee20000100800 */
[----:B------:R-:W-:Y:S01]  /*18000*/  BSSY B1, `(.L_x_4570) ;  /* 0x0000006000017945 */ /* 0x000fe20003800000 */
[----:B------:R-:W-:Y:S01]  /*18010*/  ISETP.NE.AND P1, PT, R3, RZ, PT ;  /* 0x000000ff0300720c */ /* 0x000fe20003f25270 */
[----:B--2---:R-:W-:Y:S01]  /*18020*/  IMAD R0, R0, 0x8, R19 ;  /* 0x0000000800007824 */ /* 0x004fe200078e0213 */
[----:B---3--:R-:W-:-:S04]  /*18030*/  SHF.L.U32 R2, R2, 0x1f, RZ ;  /* 0x0000001f02027819 */ /* 0x008fc800000006ff */
[----:B------:R-:W2:Y:S02]  /*18040*/  SYNCS.PHASECHK.TRANS64.TRYWAIT P0, [R0+URZ+0x30860], R2 ;  /* 0x03086002000075a7 */ /* 0x000ea4000800017f */
[----:B--2---:R-:W-:Y:S05]  /*18050*/  @!P0 BRA `(.L_x_4571) ;  /* 0x0000002c00708947 */ /* 0x004fea0003800000 */
.L_x_4635:
[----:B------:R-:W-:Y:S05]  /*18060*/  BSYNC B1 ;  /* 0x0000000000017941 */ /* 0x000fea0003800000 */
.L_x_4570:
        /* <DEDUP_REMOVED lines=9> */
.L_x_4573:
[----:B------:R-:W-:Y:S05]  /*18100*/  BSYNC B1 ;  /* 0x0000000000017941 */ /* 0x000fea0003800000 */
.L_x_4572:
[----:B------:R-:W3:Y:S04]  /*18110*/  LDL.LU R4, [R1+0x18] ;  /* 0x0000180001047983 */ /* 0x000ee80000300800 */
[----:B------:R-:W3:Y:S04]  /*18120*/  LDL.LU R3, [R1+0x4] ;  /* 0x0000040001037983 */ /* 0x000ee80000300800 */
[----:B--2---:R-:W2:Y:S01]  /*18130*/  LDL R2, [R1+0x10] ;  /* 0x0000100001027983 */ /* 0x004ea20000100800 */
        /* <DEDUP_REMOVED lines=8> */
[----:B--2---:R-:W-:-:S04]  /*181c0*/  IMAD R2, R2, 0x9000, R19 ;  /* 0x0000900002027824 */ /* 0x004fc800078e0213 */
[----:B------:R-:W-:-:S07]  /*181d0*/  VIADD R4, R2, 0x400 ;  /* 0x0000040002047836 */ /* 0x000fce0000000000 */
.L_x_4574:
        /* <DEDUP_REMOVED lines=15> */
.L_x_4575:
        /* <DEDUP_REMOVED lines=15> */
.L_x_4576:
        /* <DEDUP_REMOVED lines=9> */
[----:B---3--:R-:W-:Y:S05]  /*18450*/  @P0 BRA.U.ANY `(.L_x_4576) ;  /* 0xfffffffd00d80947 */ /* 0x008fea000393ffff */
.L_x_4569:
[----:B------:R-:W-:Y:S05]  /*18460*/  BSYNC B0 ;  /* 0x0000000000007941 */ /* 0x000fea0003800000 */
.L_x_4568:
[----:B-1----:R-:W2:Y:S04]  /*18470*/  LDL.LU R5, [R1+0x10] ;  /* 0x0000100001057983 */ /* 0x002ea80000300800 */
[----:B------:R-:W3:Y:S01]  /*18480*/  LDL.LU R4, [R1+0x14] ;  /* 0x0000140001047983 */ /* 0x000ee20000300800 */
[----:B--2---:R-:W-:-:S05]  /*18490*/  VIADD R0, R5, 0x1 ;  /* 0x0000000105007836 */ /* 0x004fca0000000000 */
[----:B------:R-:W-:-:S04]  /*184a0*/  ISETP.NE.AND P0, PT, R0, 0x2, PT ;  /* 0x000000020000780c */ /* 0x000fc80003f05270 */
[----:B------:R-:W-:Y:S02]  /*184b0*/  SEL R2, RZ, 0x1, P0 ;  /* 0x00000001ff027807 */ /* 0x000fe40000000000 */
[----:B------:R-:W-:Y:S02]  /*184c0*/  SEL R0, R0, RZ, P0 ;  /* 0x000000ff00007207 */ /* 0x000fe40000000000 */
[----:B---3--:R-:W-:-:S03]  /*184d0*/  LOP3.LUT R4, R4, R2, RZ, 0x3c, !PT ;  /* 0x0000000204047212 */ /* 0x008fc600078e3cff */
[----:B------:R1:W-:Y:S04]  /*184e0*/  STL [R1+0x10], R0 ;  /* 0x0000100001007387 */ /* 0x0003e80000100800 */
[----:B------:R1:W-:Y:S02]  /*184f0*/  STL [R1+0x14], R4 ;  /* 0x0000140401007387 */ /* 0x0003e40000100800 */
.L_x_4490:
[----:B------:R-:W-:Y:S05]  /*18500*/  BSYNC B7 ;  /* 0x0000000000077941 */ /* 0x000fea0003800000 */
.L_x_4488:
        /* <DEDUP_REMOVED lines=8> */
[----:B01----:R-:W0:Y:S04]  /*18590*/  LDS.128 R4, [R19+0x308d0] ;  /* 0x0308d00013047984 */ /* 0x003e280000000c00 */
[----:B0-----:R0:W-:Y:S04]  /*185a0*/  STL.64 [R1], R4 ;  /* 0x0000000401007387 */ /* 0x0011e80000100a00 */
[----:B------:R0:W-:Y:S01]  /*185b0*/  STL.64 [R1+0x8], R6 ;  /* 0x0000080601007387 */ /* 0x0001e20000100a00 */
[----:B------:R-:W-:Y:S06]  /*185c0*/  BAR.ARV 0x4, 0x180 ;  /* 0x0106000000007b1d */ /* 0x000fec0000002000 */
[----:B------:R-:W-:Y:S05]  /*185d0*/  BRA `(.L_x_4578) ;  /* 0x00000010003c7947 */ /* 0x000fea0003800000 */
.L_x_4577:
[----:B------:R-:W4:Y:S01]  /*185e0*/  S2R R16, SR_TID.X ;  /* 0x0000000000107919 */ /* 0x000f220000002100 */
[----:B------:R-:W-:Y:S01]  /*185f0*/  UMOV UR4, 0xffffffff ;  /* 0xffffffff00047882 */ /* 0x000fe20000000000 */
[----:B----4-:R-:W-:-:S04]  /*18600*/  LOP3.LUT R16, R16, 0x1f, RZ, 0xc0, !PT ;  /* 0x0000001f10107812 */ /* 0x010fc800078ec0ff */
[----:B------:R-:W-:Y:S01]  /*18610*/  ISETP.NE.AND P0, PT, R16, 0x1f, PT ;  /* 0x0000001f1000780c */ /* 0x000fe20003f05270 */
[----:B------:R-:W-:-:S12]  /*18620*/  BRA.DIV UR4, `(.L_x_4579) ;  /* 0x0000002a04107947 */ /* 0x000fd8000b800000 */
[----:B------:R-:W0:Y:S01]  /*18630*/  LDL.LU R3, [R1] ;  /* 0x0000000001037983 */ /* 0x000e220000300800 */
[----:B------:R-:W-:-:S03]  /*18640*/  ULDC UR4, c[0x0][0xc3c] ;  /* 0x00030f0000047ab9 */ /* 0x000fc60000000800 */
[----:B-1----:R-:W3:Y:S01]  /*18650*/  LDL R4, [R1+0xc] ;  /* 0x00000c0001047983 */ /* 0x002ee20000100800 */
[----:B------:R-:W-:Y:S01]  /*18660*/  ULDC.64 UR6, c[0x0][0x208] ;  /* 0x0000820000067ab9 */ /* 0x000fe20000000a00 */
[----:B0-----:R-:W-:Y:S02]  /*18670*/  IMAD.MOV.U32 R8, RZ, RZ, R3 ;  /* 0x000000ffff087224 */ /* 0x001fe400078e0003 */
[----:B---3--:R-:W-:-:S05]  /*18680*/  IMAD.IADD R0, R4, 0x1, R16 ;  /* 0x0000000104007824 */ /* 0x008fca00078e0210 */
[----:B------:R-:W-:-:S13]  /*18690*/  ISETP.GE.OR P1, PT, R0, UR4, !P0 ;  /* 0x0000000400007c0c */ /* 0x000fda000c726670 */
[----:B------:R-:W0:Y:S08]  /*186a0*/  @!P1 LDC.64 R2, c[0x0][0xc80] ;  /* 0x00032000ff029b82 */ /* 0x000e300000000a00 */
[----:B------:R-:W1:Y:S01]  /*186b0*/  @!P1 LDC.64 R4, c[0x0][0xc78] ;  /* 0x00031e00ff049b82 */ /* 0x000e620000000a00 */
[----:B0-----:R-:W-:-:S05]  /*186c0*/  @!P1 IMAD.WIDE R2, R0, 0x4, R2 ;  /* 0x0000000400029825 */ /* 0x001fca00078e0202 */
[----:B------:R1:W3:Y:S02]  /*186d0*/  @!P1 LDG.E R6, desc[UR6][R2.64] ;  /* 0x0000000602069981 */ /* 0x0002e4000c1e1900 */
[----:B-1----:R-:W-:-:S06]  /*186e0*/  @!P1 IMAD.WIDE R2, R0, 0x4, R4 ;  /* 0x0000000400029825 */ /* 0x002fcc00078e0204 */
[----:B------:R-:W4:Y:S01]  /*186f0*/  @!P1 LDG.E R2, desc[UR6][R2.64] ;  /* 0x0000000602029981 */ /* 0x000f22000c1e1900 */
[----:B------:R-:W-:Y:S01]  /*18700*/  IMAD.MOV.U32 R5, RZ, RZ, RZ ;  /* 0x000000ffff057224 */ /* 0x000fe200078e00ff */
[C---:B------:R-:W-:Y:S02]  /*18710*/  ISETP.GE.U32.AND P2, PT, R16.reuse, 0x2, PT ;  /* 0x000000021000780c */ /* 0x040fe40003f46070 */
[C---:B------:R-:W-:Y:S01]  /*18720*/  ISETP.GE.U32.AND P3, PT, R16.reuse, 0x4, PT ;  /* 0x000000041000780c */ /* 0x040fe20003f66070 */
[----:B------:R-:W-:Y:S01]  /*18730*/  SHFL.IDX PT, R0, R8, RZ, 0x1f ;  /* 0x00001fff08007589 */ /* 0x000fe200000e0000 */
[C---:B------:R-:W-:Y:S02]  /*18740*/  ISETP.GE.U32.AND P4, PT, R16.reuse, 0x8, PT ;  /* 0x000000081000780c */ /* 0x040fe40003f86070 */
[----:B------:R-:W-:Y:S01]  /*18750*/  ISETP.GE.U32.AND P5, PT, R16, 0x10, PT ;  /* 0x000000101000780c */ /* 0x000fe20003fa6070 */
[----:B---3--:R-:W-:Y:S01]  /*18760*/  @!P1 IMAD.MOV.U32 R5, RZ, RZ, R6 ;  /* 0x000000ffff059224 */ /* 0x008fe200078e0006 */
[----:B------:R-:W-:-:S02]  /*18770*/  CS2R R6, SRZ ;  /* 0x0000000000067805 */ /* 0x000fc4000001ff00 */
[----:B----4-:R-:W-:Y:S01]  /*18780*/  @!P1 IMAD.MOV.U32 R7, RZ, RZ, R2 ;  /* 0x000000ffff079224 */ /* 0x010fe200078e0002 */
[----:B------:R-:W-:-:S03]  /*18790*/  ISETP.NE.AND P1, PT, R16, RZ, PT ;  /* 0x000000ff1000720c */ /* 0x000fc60003f25270 */
[----:B------:R-:W-:-:S05]  /*187a0*/  IMAD R2, R7, R5, RZ ;  /* 0x0000000507027224 */ /* 0x000fca00078e02ff */
[----:B------:R-:W0:Y:S02]  /*187b0*/  SHFL.UP PT, R3, R2, 0x1, RZ ;  /* 0x0420000002037989 */ /* 0x000e2400000e00ff */
[----:B0-----:R-:W-:-:S05]  /*187c0*/  SEL R9, R3, RZ, P1 ;  /* 0x000000ff03097207 */ /* 0x001fca0000800000 */
[----:B------:R-:W-:Y:S02]  /*187d0*/  IMAD.IADD R2, R2, 0x1, R9 ;  /* 0x0000000102027824 */ /* 0x000fe400078e0209 */
[----:B------:R-:W-:Y:S04]  /*187e0*/  SHFL.IDX PT, R9, R8, 0x1, 0x1f ;  /* 0x00201f0008097f89 */ /* 0x000fe800000e0000 */
        /* <DEDUP_REMOVED lines=12> */
[----:B--2---:R0:W1:Y:S02]  /*188b0*/  SHFL.IDX PT, R10, R2, 0x1f, 0x1f ;  /* 0x03e01f00020a7f89 */ /* 0x00406400000e0000 */
.L_x_4645:
[----:B------:R-:W-:Y:S02]  /*188c0*/  ULDC UR4, c[0x0][0xc38] ;  /* 0x00030e0000047ab9 */ /* 0x000fe40000000800 */
[----:B------:R-:W-:-:S04]  /*188d0*/  IMAD.U32 R8, RZ, RZ, UR4 ;  /* 0x00000004ff087e24 */ /* 0x000fc8000f8e00ff */
[----:B-1----:R-:W-:-:S04]  /*188e0*/  IMAD R10, R10, R8, RZ ;  /* 0x000000080a0a7224 */ /* 0x002fc800078e02ff */
[----:B------:R-:W-:-:S05]  /*188f0*/  IMAD.IADD R4, R9, 0x1, R10 ;  /* 0x0000000109047824 */ /* 0x000fca00078e020a */
[----:B------:R-:W-:-:S13]  /*18900*/  ISETP.GT.AND P6, PT, R4, R0, PT ;  /* 0x000000000400720c */ /* 0x000fda0003fc4270 */
[----:B------:R-:W-:Y:S05]  /*18910*/  @P6 BRA `(.L_x_4580) ;  /* 0x0000000000b06947 */ /* 0x000fea0003800000 */
.L_x_4583:
        /* <DEDUP_REMOVED lines=38> */
.L_x_4653:
[----:B------:R-:W-:Y:S02]  /*18b80*/  ULDC UR4, c[0x0][0xc38] ;  /* 0x00030e0000047ab9 */ /* 0x000fe40000000800 */
[----:B------:R-:W-:-:S04]  /*18b90*/  IMAD.U32 R8, RZ, RZ, UR4 ;  /* 0x00000004ff087e24 */ /* 0x000fc8000f8e00ff */
[----:B-1----:R-:W-:-:S04]  /*18ba0*/  IMAD R10, R10, R8, RZ ;  /* 0x000000080a0a7224 */ /* 0x002fc800078e02ff */
[----:B------:R-:W-:-:S05]  /*18bb0*/  IMAD.IADD R4, R10, 0x1, R4 ;  /* 0x000000010a047824 */ /* 0x000fca00078e0204 */
[----:B------:R-:W-:-:S13]  /*18bc0*/  ISETP.GT.AND P6, PT, R4, R0, PT ;  /* 0x000000000400720c */ /* 0x000fda0003fc4270 */
[----:B------:R-:W-:Y:S05]  /*18bd0*/  @!P6 BRA `(.L_x_4583) ;  /* 0xfffffffc0050e947 */ /* 0x000fea000383ffff */
.L_x_4580:
        /* <DEDUP_REMOVED lines=12> */
.L_x_4658:
[----:B------:R-:W-:-:S13]  /*18ca0*/  ISETP.NE.AND P0, PT, R3, RZ, PT ;  /* 0x000000ff0300720c */ /* 0x000fda0003f05270 */
[----:B------:R-:W-:Y:S05]  /*18cb0*/  @!P0 BRA `(.L_x_4585) ;  /* 0x0000000000148947 */ /* 0x000fea0003800000 */
[----:B------:R-:W-:Y:S01]  /*18cc0*/  UMOV UR4, 0xffffffff ;  /* 0xffffffff00047882 */ /* 0x000fe20000000000 */
[----:B---3--:R-:W-:Y:S02]  /*18cd0*/  VIADD R9, R9, 0xffffffff ;  /* 0xffffffff09097836 */ /* 0x008fe40000000000 */
[----:B------:R-:W-:Y:S05]  /*18ce0*/  BRA.DIV UR4, `(.L_x_4586) ;  /* 0x0000002e04007947 */ /* 0x000fea000b800000 */
[----:B0-----:R0:W1:Y:S02]  /*18cf0*/  SHFL.IDX PT, R2, R2, R9, 0x1f ;  /* 0x00001f0902027589 */ /* 0x00106400000e0000 */
.L_x_4661:
[----:B-1----:R-:W-:-:S07]  /*18d00*/  IMAD.MOV.U32 R6, RZ, RZ, R2 ;  /* 0x000000ffff067224 */ /* 0x002fce00078e0002 */
.L_x_4585:
[----:B0-----:R-:W-:Y:S01]  /*18d10*/  IMAD R2, R6, R8, R10 ;  /* 0x0000000806027224 */ /* 0x001fe200078e020a */
[----:B------:R-:W-:-:S03]  /*18d20*/  ISETP.NE.AND P0, PT, R7, 0x1, PT ;  /* 0x000000010700780c */ /* 0x000fc60003f05270 */
[----:B------:R-:W-:Y:S01]  /*18d30*/  IMAD.IADD R0, R0, 0x1, -R2 ;  /* 0x0000000100007824 */ /* 0x000fe200078e0a02 */
[----:B------:R0:W-:Y:S09]  /*18d40*/  STL [R1], R2 ;  /* 0x0000000201007387 */ /* 0x0001f20000100800 */
[----:B------:R-:W-:Y:S05]  /*18d50*/  @!P0 BRA `(.L_x_4587) ;  /* 0x0000000000e48947 */ /* 0x000fea0003800000 */
[----:B---3--:R-:W-:-:S04]  /*18d60*/  IABS R5, R4 ;  /* 0x0000000400057213 */ /* 0x008fc80000000000 */
        /* <DEDUP_REMOVED lines=56> */
.L_x_4587:
[----:B---3--:R-:W2:Y:S01]  /*190f0*/  LDL R5, [R1+0xc] ;  /* 0x00000c0001057983 */ /* 0x008ea20000100800 */
        /* <DEDUP_REMOVED lines=33> */
[----:B------:R-:W-:Y:S02]  /*19310*/  VIADDMNMX R6, R3, R8, R6, PT ;  /* 0x0000000803067246 */ /* 0x000fe40003800106 */
[----:B------:R-:W-:Y:S02]  /*19320*/  IADD3 R7, R7, 0x1000000, R0 ;  /* 0x0100000007077810 */ /* 0x000fe40007ffe000 */
        /* <DEDUP_REMOVED lines=28> */
.L_x_4588:
[----:B-1----:R-:W-:-:S05]  /*194f0*/  LOP3.LUT R3, RZ, R0, RZ, 0x33, !PT ;  /* 0x00000000ff037212 */ /* 0x002fca00078e33ff */
[----:B------:R-:W-:-:S05]  /*19500*/  IMAD.IADD R0, R4, 0x1, R3 ;  /* 0x0000000104007824 */ /* 0x000fca00078e0203 */
[----:B------:R2:W-:Y:S01]  /*19510*/  STL [R1+0x4], R0 ;  /* 0x0000040001007387 */ /* 0x0005e20000100800 */
[----:B------:R-:W-:Y:S05]  /*19520*/  BRA `(.L_x_4589) ;  /* 0x0000000000287947 */ /* 0x000fea0003800000 */
.L_x_4581:
        /* <DEDUP_REMOVED lines=10> */
.L_x_4589:
[----:B-1----:R-:W3:Y:S04]  /*195d0*/  LDL R3, [R1+0x8] ;  /* 0x0000080001037983 */ /* 0x002ee80000100800 */
[----:B0-----:R-:W4:Y:S04]  /*195e0*/  LDL R2, [R1+0xc] ;  /* 0x00000c0001027983 */ /* 0x001f280000100800 */
[----:B------:R-:W5:Y:S04]  /*195f0*/  LDL R5, [R1+0x4] ;  /* 0x0000040001057983 */ /* 0x000f680000100800 */
[----:B------:R-:W5:Y:S01]  /*19600*/  LDL R4, [R1] ;  /* 0x0000000001047983 */ /* 0x000f620000100800 */
[----:B--2---:R-:W0:Y:S01]  /*19610*/  S2R R0, SR_TID.X ;  /* 0x0000000000007919 */ /* 0x004e220000002100 */
[----:B------:R-:W-:Y:S05]  /*19620*/  WARPSYNC.ALL ;  /* 0x0000000000007948 */ /* 0x000fea0003800000 */
[----:B0-----:R-:W-:Y:S01]  /*19630*/  LOP3.LUT R0, R0, 0x1f, RZ, 0xc0, !PT ;  /* 0x0000001f00007812 */ /* 0x001fe200078ec0ff */
[----:B------:R-:W-:Y:S03]  /*19640*/  BAR.SYNC.DEFER_BLOCKING 0x4, 0x180 ;  /* 0x0106000000007b1d */ /* 0x000fe60000010000 */
[----:B------:R-:W-:-:S13]  /*19650*/  ISETP.NE.AND P0, PT, R0, RZ, PT ;  /* 0x000000ff0000720c */ /* 0x000fda0003f05270 */
[----:B------:R-:W-:Y:S01]  /*19660*/  @!P0 MOV R0, 0x400 ;  /* 0x0000040000008802 */ /* 0x000fe20000000f00 */
[----:B---3--:R-:W-:Y:S02]  /*19670*/  IMAD.MOV.U32 R6, RZ, RZ, R3 ;  /* 0x000000ffff067224 */ /* 0x008fe400078e0003 */
[----:B------:R-:W0:Y:S01]  /*19680*/  @!P0 S2R R3, SR_CgaCtaId ;  /* 0x0000000000038919 */ /* 0x000e220000008800 */
[----:B----4-:R-:W-:Y:S01]  /*19690*/  IMAD.MOV.U32 R7, RZ, RZ, R2 ;  /* 0x000000ffff077224 */ /* 0x010fe200078e0002 */
[----:B0-----:R-:W-:-:S05]  /*196a0*/  @!P0 LEA R19, R3, R0, 0x18 ;  /* 0x0000000003138211 */ /* 0x001fca00078ec0ff */
[----:B-----5:R1:W-:Y:S01]  /*196b0*/  @!P0 STS.128 [R19+0x308d0], R4 ;  /* 0x0308d00413008388 */ /* 0x0203e20000000c00 */
[----:B------:R-:W-:Y:S06]  /*196c0*/  BAR.ARV 0x5, 0x180 ;  /* 0x0146000000007b1d */ /* 0x000fec0000002000 */
.L_x_4578:
[----:B---3--:R-:W3:Y:S01]  /*196d0*/  LDL R0, [R1+0xc] ;  /* 0x00000c0001007983 */ /* 0x008ee20000100800 */
[----:B------:R-:W-:Y:S02]  /*196e0*/  ULDC UR4, c[0x0][0xc3c] ;  /* 0x00030f0000047ab9 */ /* 0x000fe40000000800 */
[----:B---3--:R-:W-:-:S13]  /*196f0*/  ISETP.GE.AND P0, PT, R0, UR4, PT ;  /* 0x0000000400007c0c */ /* 0x008fda000bf06270 */
[----:B------:R-:W-:Y:S05]  /*19700*/  @!P0 BRA `(.L_x_4590) ;  /* 0xffffff9c00048947 */ /* 0x000fea000383ffff */
[----:B------:R-:W-:Y:S05]  /*19710*/  BSYNC B8 ;  /* 0x0000000000087941 */ /* 0x000fea0003800000 */
.L_x_4474:
[----:B----4-:R-:W4:Y:S01]  /*19720*/  LDL.LU R0, [R1+0x50] ;  /* 0x0000500001007983 */ /* 0x010f220000300800 */
[----:B------:R-:W-:Y:S01]  /*19730*/  BSSY B0, `(.L_x_4591) ;  /* 0x000000b000007945 */ /* 0x000fe20003800000 */
[----:B01----:R-:W0:Y:S01]  /*19740*/  S2R R5, SR_CgaCtaId ;  /* 0x0000000000057919 */ /* 0x003e220000008800 */
[----:B----4-:R-:W-:-:S05]  /*19750*/  VIADD R0, R0, 0x1 ;  /* 0x0000000100007836 */ /* 0x010fca0000000000 */
        /* <DEDUP_REMOVED lines=8> */
.L_x_4662:
[----:B------:R-:W-:Y:S05]  /*197e0*/  BSYNC B0 ;  /* 0x0000000000007941 */ /* 0x000fea0003800000 */
.L_x_4591:
[----:B------:R-:W-:-:S03]  /*197f0*/  UMOV UR4, 0xffffffff ;  /* 0xffffffff00047882 */ /* 0x000fc60000000000 */
[----:B------:R-:W-:Y:S05]  /*19800*/  BRA.DIV UR4, `(.L_x_4593) ;  /* 0x0000002204787947 */ /* 0x000fea000b800000 */
[----:B------:R-:W1:Y:S02]  /*19810*/  S2R R2, SR_TID.X ;  /* 0x0000000000027919 */ /* 0x000e640000002100 */
[----:B-1----:R-:W-:-:S04]  /*19820*/  SHF.R.U32.HI R2, RZ, 0x5, R2 ;  /* 0x00000005ff027819 */ /* 0x002fc80000011602 */
[----:B------:R-:W-:-:S05]  /*19830*/  LOP3.LUT R2, R2, 0x3, RZ, 0xc0, !PT ;  /* 0x0000000302027812 */ /* 0x000fca00078ec0ff */
[----:B------:R1:W4:Y:S02]  /*19840*/  SHFL.IDX PT, R14, R2, RZ, 0x1f ;  /* 0x00001fff020e7589 */ /* 0x00032400000e0000 */
.L_x_4665:
[----:B----4-:R-:W-:Y:S01]  /*19850*/  ISETP.NE.AND P0, PT, R14, RZ, PT ;  /* 0x000000ff0e00720c */ /* 0x010fe20003f05270 */
[----:B------:R-:W-:-:S12]  /*19860*/  BSSY B0, `(.L_x_4594) ;  /* 0x0000029000007945 */ /* 0x000fd80003800000 */
[----:B------:R-:W-:Y:S05]  /*19870*/  @P0 BRA `(.L_x_4595) ;  /* 0x00000000009c0947 */ /* 0x000fea0003800000 */
[----:B------:R-:W-:-:S03]  /*19880*/  UMOV UR4, 0xffffffff ;  /* 0xffffffff00047882 */ /* 0x000fc60000000000 */
[----:B------:R-:W-:Y:S05]  /*19890*/  BRA.DIV UR4, `(.L_x_4596) ;  /* 0x0000002204887947 */ /* 0x000fea000b800000 */
[----:B------:R-:W-:-:S13]  /*198a0*/  ELECT P6, URZ, PT ;  /* 0x00000000003f782f */ /* 0x000fda00038c0000 */
.L_x_4668:
[----:B------:R-:W-:Y:S05]  /*198b0*/  @!P6 BRA `(.L_x_4595) ;  /* 0x00000000008ce947 */ /* 0x000fea0003800000 */
[----:B-1----:R-:W4:Y:S02]  /*198c0*/  LDL R2, [R1+0x5c] ;  /* 0x00005c0001027983 */ /* 0x002f240000100800 */
[----:B----4-:R-:W-:-:S13]  /*198d0*/  R2UR UR4, R2 ;  /* 0x00000000020472ca */ /* 0x010fda00000e0000 */
[----:B------:R-:W-:-:S06]  /*198e0*/  ULOP3.LUT UR4, UR4, 0x2, URZ, 0xfc, !UPT ;  /* 0x0000000204047892 */ /* 0x000fcc000f8efc3f */
[----:B------:R-:W-:-:S05]  /*198f0*/  IMAD.U32 R2, RZ, RZ, UR4 ;  /* 0x00000004ff027e24 */ /* 0x000fca000f8e00ff */
[----:B------:R-:W-:-:S13]  /*19900*/  ISETP.NE.AND P2, PT, R2, 0x3, PT ;  /* 0x000000030200780c */ /* 0x000fda0003f45270 */
[----:B------:R-:W-:Y:S05]  /*19910*/  @!P2 BRA `(.L_x_4597) ;  /* 0x000000000004a947 */ /* 0x000fea0003800000 */
[----:B------:R-:W-:Y:S01]  /*19920*/  BPT.TRAP 0x1 ;  /* 0x000000040000795c */ /* 0x000fe20000300000 */
.L_x_4597:
[----:B0-----:R-:W4:Y:S04]  /*19930*/  LDL R3, [R1+0x10] ;  /* 0x0000100001037983 */ /* 0x001f280000100800 */
[----:B------:R-:W5:Y:S01]  /*19940*/  LDL.LU R7, [R1+0x14] ;  /* 0x0000140001077983 */ /* 0x000f620000300800 */
[----:B------:R-:W-:-:S04]  /*19950*/  VIADD R2, R0, 0x30840 ;  /* 0x0003084000027836 */ /* 0x000fc80000000000 */
[C---:B----4-:R-:W-:Y:S02]  /*19960*/  IMAD R6, R3.reuse, 0x8, R2 ;  /* 0x0000000803067824 */ /* 0x050fe400078e0202 */
[----:B------:R-:W-:Y:S01]  /*19970*/  VIADD R3, R3, 0x1 ;  /* 0x0000000103037836 */ /* 0x000fe20000000000 */
[----:B-----5:R-:W-:-:S04]  /*19980*/  SHF.L.U32 R5, R7, 0x1f, RZ ;  /* 0x0000001f07057819 */ /* 0x020fc800000006ff */
        /* <DEDUP_REMOVED lines=8> */
.L_x_4669:
[----:B------:R-:W1:Y:S02]  /*19a10*/  SYNCS.PHASECHK.TRANS64.TRYWAIT P0, [R7+URZ], R2 ;  /* 0x00000002070075a7 */ /* 0x000e64000800017f */
[----:B-1----:R-:W-:Y:S05]  /*19a20*/  @!P0 BRA `(.L_x_4599) ;  /* 0x0000002000588947 */ /* 0x002fea0003800000 */
.L_x_4670:
[----:B------:R-:W-:Y:S05]  /*19a30*/  @!P2 BRA `(.L_x_4600) ;  /* 0x000000000004a947 */ /* 0x000fea0003800000 */
[----:B------:R-:W-:Y:S01]  /*19a40*/  BPT.TRAP 0x1 ;  /* 0x000000040000795c */ /* 0x000fe20000300000 */
.L_x_4600:
[----:B------:R-:W4:Y:S01]  /*19a50*/  LDL.LU R4, [R1+0x10] ;  /* 0x0000100001047983 */ /* 0x000f220000300800 */
[----:B------:R-:W-:-:S04]  /*19a60*/  VIADD R0, R0, 0x30860 ;  /* 0x0003086000007836 */ /* 0x000fc80000000000 */
[----:B----4-:R-:W-:-:S04]  /*19a70*/  IMAD R4, R4, 0x8, R0 ;  /* 0x0000000804047824 */ /* 0x010fc800078e0200 */
[----:B------:R-:W4:Y:S02]  /*19a80*/  SYNCS.PHASECHK.TRANS64.TRYWAIT P0, [R4+URZ], R5 ;  /* 0x00000005040075a7 */ /* 0x000f24000800017f */
[----:B----4-:R-:W-:Y:S05]  /*19a90*/  @!P0 BRA `(.L_x_4601) ;  /* 0x0000002000508947 */ /* 0x010fea0003800000 */
.L_x_4671:
[----:B------:R-:W-:-:S07]  /*19aa0*/  IMAD R3, R3, 0x8, R0 ;  /* 0x0000000803037824 */ /* 0x000fce00078e0200 */
.L_x_4602:
[----:B------:R0:W0:Y:S02]  /*19ab0*/  SYNCS.PHASECHK.TRANS64.TRYWAIT P0, [R3+URZ], R2 ;  /* 0x00000002030075a7 */ /* 0x000024000800017f */
[----:B0-----:R-:W-:Y:S05]  /*19ac0*/  @!P0 NANOSLEEP.SYNCS 0x989680 ;  /* 0x009896800000895d */ /* 0x001fea0003900000 */
[----:B------:R-:W0:Y:S02]  /*19ad0*/  @!P0 SYNCS.PHASECHK.TRANS64 P0, [R3+URZ], R2 ;  /* 0x00000002030085a7 */ /* 0x000e24000800007f */
[----:B0-----:R-:W-:Y:S05]  /*19ae0*/  @!P0 BRA `(.L_x_4602) ;  /* 0xfffffffc00f08947 */ /* 0x001fea000383ffff */
.L_x_4595:
[----:B------:R-:W-:Y:S05]  /*19af0*/  BSYNC B0 ;  /* 0x0000000000007941 */ /* 0x000fea0003800000 */
.L_x_4594:
[----:B------:R-:W-:Y:S05]  /*19b00*/  EXIT ;  /* 0x000000000000794d */ /* 0x000fea0003800000 */
.L_x_4373:
[----:B0-----:R-:W-:-:S04]  /*19b10*/  IMAD.U32 R3, RZ, RZ, UR37 ;  /* 0x00000025ff037e24 */ /* 0x001fc8000f8e00ff */
[----:B------:R0:W1:Y:S03]  /*19b20*/  SYNCS.PHASECHK.TRANS64.TRYWAIT P1, [R3+URZ+0x30800], R0 ;  /* 0x03080000030075a7 */ /* 0x000066000802017f */
[----:B-1----:R-:W-:Y:S05]  /*19b30*/  @!P1 NANOSLEEP.SYNCS 0x989680 ;  /* 0x009896800000995d */ /* 0x002fea0003900000 */
[----:B------:R-:W1:Y:S02]  /*19b40*/  @!P1 SYNCS.PHASECHK.TRANS64 P1, [R3+URZ+0x30800], R0 ;  /* 0x03080000030095a7 */ /* 0x000e64000802007f */
[----:B-1----:R-:W-:Y:S05]  /*19b50*/  @!P1 BRA `(.L_x_4373) ;  /* 0xfffffffc00ec9947 */ /* 0x002fea000383ffff */
[----:B------:R-:W-:Y:S05]  /*19b60*/  BRA `(.L_x_4603) ;  /* 0xfffffe8800147947 */ /* 0x000fea000383ffff */
.L_x_4377:
[----:B-1----:R1:W2:Y:S02]  /*19b70*/  SYNCS.PHASECHK.TRANS64.TRYWAIT P2, [R3+URZ+0x30830], R0 ;  /* 0x03083000030075a7 */ /* 0x0022a4000804017f */
[----:B--2---:R-:W-:Y:S05]  /*19b80*/  @!P2 NANOSLEEP.SYNCS 0x989680 ;  /* 0x009896800000a95d */ /* 0x004fea0003900000 */
[----:B------:R-:W2:Y:S02]  /*19b90*/  @!P2 SYNCS.PHASECHK.TRANS64 P2, [R3+URZ+0x30830], R0 ;  /* 0x030830000300a5a7 */ /* 0x000ea4000804007f */
[----:B--2---:R-:W-:Y:S05]  /*19ba0*/  @!P2 BRA `(.L_x_4377) ;  /* 0xfffffffc00f0a947 */ /* 0x004fea000383ffff */
[----:B------:R-:W-:Y:S05]  /*19bb0*/  BRA `(.L_x_4376) ;  /* 0xfffffe88003c7947 */ /* 0x000fea000383ffff */
.L_x_4393:
[----:B-1----:R-:W-:-:S04]  /*19bc0*/  IMAD.U32 R12, RZ, RZ, UR6 ;  /* 0x00000006ff0c7e24 */ /* 0x002fc8000f8e00ff */
[----:B------:R1:W2:Y:S03]  /*19bd0*/  SYNCS.PHASECHK.TRANS64.TRYWAIT P2, [R12+URZ+0x30830], R9 ;  /* 0x030830090c0075a7 */ /* 0x0002a6000804017f */
[----:B--2---:R-:W-:Y:S05]  /*19be0*/  @!P2 NANOSLEEP.SYNCS 0x989680 ;  /* 0x009896800000a95d */ /* 0x004fea0003900000 */
[----:B------:R-:W2:Y:S02]  /*19bf0*/  @!P2 SYNCS.PHASECHK.TRANS64 P2, [R12+URZ+0x30830], R9 ;  /* 0x030830090c00a5a7 */ /* 0x000ea4000804007f */
[----:B--2---:R-:W-:Y:S05]  /*19c00*/  @!P2 BRA `(.L_x_4393) ;  /* 0xfffffffc00eca947 */ /* 0x004fea000383ffff */
[----:B------:R-:W-:Y:S05]  /*19c10*/  BRA `(.L_x_4392) ;  /* 0xfffffeb400507947 */ /* 0x000fea000383ffff */
.L_x_4397:
[----:B01----:R-:W-:-:S04]  /*19c20*/  IMAD.U32 R9, RZ, RZ, UR5 ;  /* 0x00000005ff097e24 */ /* 0x003fc8000f8e00ff */
[----:B------:R0:W1:Y:S03]  /*19c30*/  SYNCS.PHASECHK.TRANS64.TRYWAIT P2, [R9+URZ+0x30850], R0 ;  /* 0x03085000090075a7 */ /* 0x000066000804017f */
[----:B-1----:R-:W-:Y:S05]  /*19c40*/  @!P2 NANOSLEEP.SYNCS 0x989680 ;  /* 0x009896800000a95d */ /* 0x002fea0003900000 */
[----:B------:R-:W1:Y:S02]  /*19c50*/  @!P2 SYNCS.PHASECHK.TRANS64 P2, [R9+URZ+0x30850], R0 ;  /* 0x030850000900a5a7 */ /* 0x000e64000804007f */
[----:B-1----:R-:W-:Y:S05]  /*19c60*/  @!P2 BRA `(.L_x_4397) ;  /* 0xfffffffc00eca947 */ /* 0x002fea000383ffff */
[----:B------:R-:W-:Y:S05]  /*19c70*/  BRA `(.L_x_4396) ;  /* 0xfffffebc00e07947 */ /* 0x000fea000383ffff */
.L_x_4414:
[----:B-1----:R-:W-:-:S04]  /*19c80*/  IMAD.U32 R3, RZ, RZ, UR5 ;  /* 0x00000005ff037e24 */ /* 0x002fc8000f8e00ff */
[----:B------:R1:W2:Y:S03]  /*19c90*/  SYNCS.PHASECHK.TRANS64.TRYWAIT P2, [R3+URZ+0x30830], R2 ;  /* 0x03083002030075a7 */ /* 0x0002a6000804017f */
[----:B--2---:R-:W-:Y:S05]  /*19ca0*/  @!P2 NANOSLEEP.SYNCS 0x989680 ;  /* 0x009896800000a95d */ /* 0x004fea0003900000 */
[----:B------:R-:W2:Y:S02]  /*19cb0*/  @!P2 SYNCS.PHASECHK.TRANS64 P2, [R3+URZ+0x30830], R2 ;  /* 0x030830020300a5a7 */ /* 0x000ea4000804007f */
[----:B--2---:R-:W-:Y:S05]  /*19cc0*/  @!P2 BRA `(.L_x_4414) ;  /* 0xfffffffc00eca947 */ /* 0x004fea000383ffff */
[----:B------:R-:W-:Y:S05]  /*19cd0*/  BRA `(.L_x_4413) ;  /* 0xfffffee800047947 */ /* 0x000fea000383ffff */
.L_x_4418:
[----:B01----:R-:W-:-:S04]  /*19ce0*/  IMAD.U32 R2, RZ, RZ, UR5 ;  /* 0x00000005ff027e24 */ /* 0x003fc8000f8e00ff */
[----:B------:R0:W1:Y:S03]  /*19cf0*/  SYNCS.PHASECHK.TRANS64.TRYWAIT P2, [R2+URZ+0x30850], R0 ;  /* 0x03085000020075a7 */ /* 0x000066000804017f */
[----:B-1----:R-:W-:Y:S05]  /*19d00*/  @!P2 NANOSLEEP.SYNCS 0x989680 ;  /* 0x009896800000a95d */ /* 0x002fea0003900000 */
[----:B------:R-:W1:Y:S02]  /*19d10*/  @!P2 SYNCS.PHASECHK.TRANS64 P2, [R2+URZ+0x30850], R0 ;  /* 0x030850000200a5a7 */ /* 0x000e64000804007f */
[----:B-1----:R-:W-:Y:S05]  /*19d20*/  @!P2 BRA `(.L_x_4418) ;  /* 0xfffffffc00eca947 */ /* 0x002fea000383ffff */
[----:B------:R-:W-:Y:S05]  /*19d30*/  BRA `(.L_x_4417) ;  /* 0xfffffef000947947 */ /* 0x000fea000383ffff */
.L_x_4424:
[----:B-1----:R-:W-:-:S04]  /*19d40*/  IMAD.U32 R3, RZ, RZ, UR5 ;  /* 0x00000005ff037e24 */ /* 0x002fc8000f8e00ff */
[----:B------:R1:W2:Y:S03]  /*19d50*/  SYNCS.PHASECHK.TRANS64.TRYWAIT P2, [R3+URZ+0x30830], R2 ;  /* 0x03083002030075a7 */ /* 0x0002a6000804017f */
[----:B--2---:R-:W-:Y:S05]  /*19d60*/  @!P2 NANOSLEEP.SYNCS 0x989680 ;  /* 0x009896800000a95d */ /* 0x004fea0003900000 */
[----:B------:R-:W2:Y:S02]  /*19d70*/  @!P2 SYNCS.PHASECHK.TRANS64 P2, [R3+URZ+0x30830], R2 ;  /* 0x030830020300a5a7 */ /* 0x000ea4000804007f */
[----:B--2---:R-:W-:Y:S05]  /*19d80*/  @!P2 BRA `(.L_x_4424) ;  /* 0xfffffffc00eca947 */ /* 0x004fea000383ffff */
[----:B------:R-:W-:Y:S05]  /*19d90*/  BRA `(.L_x_4423) ;  /* 0xffffff0400587947 */ /* 0x000fea000383ffff */
.L_x_4428:
[----:B01----:R-:W-:-:S04]  /*19da0*/  IMAD.U32 R2, RZ, RZ, UR5 ;  /* 0x00000005ff027e24 */ /* 0x003fc8000f8e00ff */
[----:B------:R0:W1:Y:S03]  /*19db0*/  SYNCS.PHASECHK.TRANS64.TRYWAIT P2, [R2+URZ+0x30850], R0 ;  /* 0x03085000020075a7 */ /* 0x000066000804017f */
[----:B-1----:R-:W-:Y:S05]  /*19dc0*/  @!P2 NANOSLEEP.SYNCS 0x989680 ;  /* 0x009896800000a95d */ /* 0x002fea0003900000 */
[----:B------:R-:W1:Y:S02]  /*19dd0*/  @!P2 SYNCS.PHASECHK.TRANS64 P2, [R2+URZ+0x30850], R0 ;  /* 0x030850000200a5a7 */ /* 0x000e64000804007f */
[----:B-1----:R-:W-:Y:S05]  /*19de0*/  @!P2 BRA `(.L_x_4428) ;  /* 0xfffffffc00eca947 */ /* 0x002fea000383ffff */
[----:B------:R-:W-:Y:S05]  /*19df0*/  BRA `(.L_x_4427) ;  /* 0xffffff0c00e87947 */ /* 0x000fea000383ffff */
.L_x_4441:
[----:B-1----:R-:W-:-:S04]  /*19e00*/  IMAD.U32 R5, RZ, RZ, UR5 ;  /* 0x00000005ff057e24 */ /* 0x002fc8000f8e00ff */
[----:B------:R1:W2:Y:S03]  /*19e10*/  SYNCS.PHASECHK.TRANS64.TRYWAIT P0, [R5+URZ+0x30850], R0 ;  /* 0x03085000050075a7 */ /* 0x0002a6000800017f */
[----:B--2---:R-:W-:Y:S05]  /*19e20*/  @!P0 NANOSLEEP.SYNCS 0x989680 ;  /* 0x009896800000895d */ /* 0x004fea0003900000 */
[----:B------:R-:W2:Y:S02]  /*19e30*/  @!P0 SYNCS.PHASECHK.TRANS64 P0, [R5+URZ+0x30850], R0 ;  /* 0x03085000050085a7 */ /* 0x000ea4000800007f */
[----:B--2---:R-:W-:Y:S05]  /*19e40*/  @!P0 BRA `(.L_x_4441) ;  /* 0xfffffffc00ec8947 */ /* 0x004fea000383ffff */
[----:B------:R-:W-:Y:S05]  /*19e50*/  BRA `(.L_x_4440) ;  /* 0xffffff3800a87947 */ /* 0x000fea000383ffff */
.L_x_4496:
        /* <DEDUP_REMOVED lines=11> */
.L_x_4605:
[----:B------:R-:W-:Y:S05]  /*19f10*/  BSYNC B0 ;  /* 0x0000000000007941 */ /* 0x000fea0003800000 */
.L_x_4604:
[----:B------:R-:W-:Y:S05]  /*19f20*/  BRA `(.L_x_4606) ;  /* 0xffffffa400a47947 */ /* 0x000fea000383ffff */
.L_x_4498:
[----:B------:R-:W-:Y:S01]  /*19f30*/  BSSY B0, `(.L_x_4607) ;  /* 0x0000006000007945 */ /* 0x000fe20003800000 */
[----:B------:R-:W-:-:S07]  /*19f40*/  IMAD.MOV.U32 R15, RZ, RZ, -0x1 ;  /* 0xffffffffff0f7424 */ /* 0x000fce00078e00ff */
[----:B012---:R-:W-:Y:S05]  /*19f50*/  WARPSYNC.COLLECTIVE R15, `(.L_x_4608) ;  /* 0x000000000f0c7348 */ /* 0x007fea0003c00000 */
[----:B------:R-:W-:Y:S02]  /*19f60*/  ELECT P6, UR62, PT ;  /* 0x00000000003e782f */ /* 0x000fe400038c0000 */
[----:B------:R-:W-:Y:S01]  /*19f70*/  MOV R14, UR62 ;  /* 0x0000003e000e7c02 */ /* 0x000fe20008000f00 */
[----:B012---:R-:W-:Y:S10]  /*19f80*/  ENDCOLLECTIVE ;  /* 0x000000000000791b */ /* 0x007ff40003800000 */
.L_x_4608:
[----:B------:R-:W-:Y:S05]  /*19f90*/  BSYNC B0 ;  /* 0x0000000000007941 */ /* 0x000fea0003800000 */
.L_x_4607:
[----:B------:R-:W-:Y:S05]  /*19fa0*/  BRA `(.L_x_4609) ;  /* 0xffffffa400a87947 */ /* 0x000fea000383ffff */
.L_x_4500:
[----:B---3--:R3:W4:Y:S02]  /*19fb0*/  SYNCS.PHASECHK.TRANS64.TRYWAIT P0, [R0+URZ+0x30840], R2 ;  /* 0x03084002000075a7 */ /* 0x008724000800017f */
[----:B----4-:R-:W-:Y:S05]  /*19fc0*/  @!P0 NANOSLEEP.SYNCS 0x989680 ;  /* 0x009896800000895d */ /* 0x010fea0003900000 */
[----:B------:R-:W4:Y:S02]  /*19fd0*/  @!P0 SYNCS.PHASECHK.TRANS64 P0, [R0+URZ+0x30840], R2 ;  /* 0x03084002000085a7 */ /* 0x000f24000800007f */
[----:B----4-:R-:W-:Y:S05]  /*19fe0*/  @!P0 BRA `(.L_x_4500) ;  /* 0xfffffffc00f08947 */ /* 0x010fea000383ffff */
[----:B------:R-:W-:Y:S05]  /*19ff0*/  BRA `(.L_x_4610) ;  /* 0xffffffa800107947 */ /* 0x000fea000383ffff */
.L_x_4504:
        /* <DEDUP_REMOVED lines=15> */
.L_x_4611:
[----:B------:R-:W-:Y:S02]  /*1a0f0*/  IMAD.MOV.U32 R13, RZ, RZ, R4 ;  /* 0x000000ffff0d7224 */ /* 0x000fe400078e0004 */
[----:B------:R-:W-:-:S07]  /*1a100*/  IMAD.MOV.U32 R6, RZ, RZ, R14 ;  /* 0x000000ffff067224 */ /* 0x000fce00078e000e */
[----:B------:R-:W-:Y:S05]  /*1a110*/  WARPSYNC.COLLECTIVE R15, `(.L_x_4612) ;  /* 0x000000000f087348 */ /* 0x000fea0003c00000 */
[----:B------:R0:W1:Y:S02]  /*1a120*/  SHFL.IDX P6, R14, R13, R12, R11 ;  /* 0x0000000c0d0e7389 */ /* 0x00006400000c000b */
[----:B01----:R-:W-:Y:S01]  /*1a130*/  ENDCOLLECTIVE ;  /* 0x000000000000791b */ /* 0x003fe20003800000 */
.L_x_4612:
        /* <DEDUP_REMOVED lines=19> */
.L_x_4613:
[----:B------:R-:W-:Y:S02]  /*1a270*/  IMAD.MOV.U32 R13, RZ, RZ, R4 ;  /* 0x000000ffff0d7224 */ /* 0x000fe400078e0004 */
[----:B------:R-:W-:-:S07]  /*1a280*/  IMAD.MOV.U32 R9, RZ, RZ, R14 ;  /* 0x000000ffff097224 */ /* 0x000fce00078e000e */
[----:B------:R-:W-:Y:S05]  /*1a290*/  WARPSYNC.COLLECTIVE R15, `(.L_x_4614) ;  /* 0x000000000f087348 */ /* 0x000fea0003c00000 */
[----:B------:R0:W1:Y:S02]  /*1a2a0*/  SHFL.IDX P6, R14, R13, R12, R11 ;  /* 0x0000000c0d0e7389 */ /* 0x00006400000c000b */
[----:B01----:R-:W-:Y:S01]  /*1a2b0*/  ENDCOLLECTIVE ;  /* 0x000000000000791b */ /* 0x003fe20003800000 */
.L_x_4614:
        /* <DEDUP_REMOVED lines=20> */
.L_x_4615:
[----:B------:R-:W-:Y:S02]  /*1a400*/  IMAD.MOV.U32 R13, RZ, RZ, R4 ;  /* 0x000000ffff0d7224 */ /* 0x000fe400078e0004 */
[----:B------:R-:W-:-:S05]  /*1a410*/  IMAD.SHL.U32 R9, R9, 0x8, RZ ;  /* 0x0000000809097824 */ /* 0x000fca00078e00ff */
[----:B------:R-:W-:Y:S01]  /*1a420*/  LOP3.LUT R9, R9, 0x38, RZ, 0xc0, !PT ;  /* 0x0000003809097812 */ /* 0x000fe200078ec0ff */
[----:B------:R-:W-:-:S07]  /*1a430*/  IMAD.MOV.U32 R8, RZ, RZ, R14 ;  /* 0x000000ffff087224 */ /* 0x000fce00078e000e */
[----:B------:R-:W-:Y:S05]  /*1a440*/  WARPSYNC.COLLECTIVE R15, `(.L_x_4616) ;  /* 0x000000000f087348 */ /* 0x000fea0003c00000 */
[----:B------:R0:W1:Y:S02]  /*1a450*/  SHFL.IDX P6, R14, R13, R12, R11 ;  /* 0x0000000c0d0e7389 */ /* 0x00006400000c000b */
[----:B01----:R-:W-:Y:S01]  /*1a460*/  ENDCOLLECTIVE ;  /* 0x000000000000791b */ /* 0x003fe20003800000 */
.L_x_4616:
        /* <DEDUP_REMOVED lines=19> */
.L_x_4617:
[----:B------:R-:W-:Y:S02]  /*1a5a0*/  IMAD.MOV.U32 R13, RZ, RZ, R4 ;  /* 0x000000ffff0d7224 */ /* 0x000fe400078e0004 */
[----:B------:R-:W-:-:S07]  /*1a5b0*/  IMAD.MOV.U32 R6, RZ, RZ, R14 ;  /* 0x000000ffff067224 */ /* 0x000fce00078e000e */
[----:B------:R-:W-:Y:S05]  /*1a5c0*/  WARPSYNC.COLLECTIVE R15, `(.L_x_4618) ;  /* 0x000000000f087348 */ /* 0x000fea0003c00000 */
[----:B------:R0:W1:Y:S02]  /*1a5d0*/  SHFL.IDX P6, R14, R13, R12, R11 ;  /* 0x0000000c0d0e7389 */ /* 0x00006400000c000b */
[----:B01----:R-:W-:Y:S01]  /*1a5e0*/  ENDCOLLECTIVE ;  /* 0x000000000000791b */ /* 0x003fe20003800000 */
.L_x_4618:
        /* <DEDUP_REMOVED lines=19> */
.L_x_4619:
[----:B------:R-:W-:Y:S02]  /*1a720*/  IMAD.MOV.U32 R13, RZ, RZ, R4 ;  /* 0x000000ffff0d7224 */ /* 0x000fe400078e0004 */
[----:B------:R-:W-:-:S07]  /*1a730*/  IMAD.MOV.U32 R6, RZ, RZ, R14 ;  /* 0x000000ffff067224 */ /* 0x000fce00078e000e */
[----:B------:R-:W-:Y:S05]  /*1a740*/  WARPSYNC.COLLECTIVE R15, `(.L_x_4620) ;  /* 0x000000000f087348 */ /* 0x000fea0003c00000 */
[----:B------:R0:W1:Y:S02]  /*1a750*/  SHFL.IDX P6, R14, R13, R12, R11 ;  /* 0x0000000c0d0e7389 */ /* 0x00006400000c000b */
[----:B01----:R-:W-:Y:S01]  /*1a760*/  ENDCOLLECTIVE ;  /* 0x000000000000791b */ /* 0x003fe20003800000 */
.L_x_4620:
        /* <DEDUP_REMOVED lines=19> */
.L_x_4621:
[----:B------:R-:W-:Y:S02]  /*1a8a0*/  IMAD.MOV.U32 R13, RZ, RZ, R4 ;  /* 0x000000ffff0d7224 */ /* 0x000fe400078e0004 */
[----:B------:R-:W-:-:S07]  /*1a8b0*/  IMAD.MOV.U32 R6, RZ, RZ, R14 ;  /* 0x000000ffff067224 */ /* 0x000fce00078e000e */
[----:B------:R-:W-:Y:S05]  /*1a8c0*/  WARPSYNC.COLLECTIVE R15, `(.L_x_4622) ;  /* 0x000000000f087348 */ /* 0x000fea0003c00000 */
[----:B------:R0:W1:Y:S02]  /*1a8d0*/  SHFL.IDX P6, R14, R13, R12, R11 ;  /* 0x0000000c0d0e7389 */ /* 0x00006400000c000b */
[----:B01----:R-:W-:Y:S01]  /*1a8e0*/  ENDCOLLECTIVE ;  /* 0x000000000000791b */ /* 0x003fe20003800000 */
.L_x_4622:
        /* <DEDUP_REMOVED lines=17> */
.L_x_4623:
[----:B------:R-:W-:-:S05]  /*1aa00*/  VIADD R7, R0, 0x60 ;  /* 0x0000006000077836 */ /* 0x000fca0000000000 */
[----:B------:R-:W-:Y:S01]  /*1aa10*/  ISETP.GE.AND P4, PT, R7, R2, PT ;  /* 0x000000020700720c */ /* 0x000fe20003f86270 */
[----:B------:R-:W-:Y:S02]  /*1aa20*/  IMAD.MOV.U32 R13, RZ, RZ, R4 ;  /* 0x000000ffff0d7224 */ /* 0x000fe400078e0004 */
[----:B------:R-:W-:-:S10]  /*1aa30*/  IMAD.MOV.U32 R6, RZ, RZ, R14 ;  /* 0x000000ffff067224 */ /* 0x000fd400078e000e */
[----:B------:R-:W-:Y:S05]  /*1aa40*/  WARPSYNC.COLLECTIVE R15, `(.L_x_4624) ;  /* 0x000000000f087348 */ /* 0x000fea0003c00000 */
[----:B------:R0:W1:Y:S02]  /*1aa50*/  SHFL.IDX P6, R14, R13, R12, R11 ;  /* 0x0000000c0d0e7389 */ /* 0x00006400000c000b */
[----:B01----:R-:W-:Y:S01]  /*1aa60*/  ENDCOLLECTIVE ;  /* 0x000000000000791b */ /* 0x003fe20003800000 */
.L_x_4624:
        /* <DEDUP_REMOVED lines=17> */
.L_x_4625:
[----:B------:R-:W-:Y:S02]  /*1ab80*/  IMAD.MOV.U32 R13, RZ, RZ, R4 ;  /* 0x000000ffff0d7224 */ /* 0x000fe400078e0004 */
[----:B------:R-:W-:-:S07]  /*1ab90*/  IMAD.MOV.U32 R5, RZ, RZ, R14 ;  /* 0x000000ffff057224 */ /* 0x000fce00078e000e */
[----:B------:R-:W-:Y:S05]  /*1aba0*/  WARPSYNC.COLLECTIVE R15, `(.L_x_4626) ;  /* 0x000000000f087348 */ /* 0x000fea0003c00000 */
[----:B------:R0:W1:Y:S02]  /*1abb0*/  SHFL.IDX P6, R14, R13, R12, R11 ;  /* 0x0000000c0d0e7389 */ /* 0x00006400000c000b */
[----:B01----:R-:W-:Y:S01]  /*1abc0*/  ENDCOLLECTIVE ;  /* 0x000000000000791b */ /* 0x003fe20003800000 */
.L_x_4626:
[----:B------:R-:W-:Y:S01]  /*1abd0*/  IMAD.MOV.U32 R3, RZ, RZ, R14 ;  /* 0x000000ffff037224 */ /* 0x000fe200078e000e */
[----:B------:R-:W-:Y:S06]  /*1abe0*/  BRA `(.L_x_4627) ;  /* 0xffffffa800b47947 */ /* 0x000fec000383ffff */
.L_x_4509:
[----:B---3--:R3:W4:Y:S02]  /*1abf0*/  SYNCS.PHASECHK.TRANS64.TRYWAIT P0, [R19+URZ+0x30820], R0 ;  /* 0x03082000130075a7 */ /* 0x008724000800017f */
[----:B----4-:R-:W-:Y:S05]  /*1ac00*/  @!P0 NANOSLEEP.SYNCS 0x989680 ;  /* 0x009896800000895d */ /* 0x010fea0003900000 */
[----:B------:R-:W4:Y:S02]  /*1ac10*/  @!P0 SYNCS.PHASECHK.TRANS64 P0, [R19+URZ+0x30820], R0 ;  /* 0x03082000130085a7 */ /* 0x000f24000800007f */
[----:B----4-:R-:W-:Y:S05]  /*1ac20*/  @!P0 BRA `(.L_x_4509) ;  /* 0xfffffffc00f08947 */ /* 0x010fea000383ffff */
[----:B------:R-:W-:Y:S05]  /*1ac30*/  BRA `(.L_x_4628) ;  /* 0xffffffac00387947 */ /* 0x000fea000383ffff */
.L_x_4518:
[----:B-1----:R1:W2:Y:S02]  /*1ac40*/  SYNCS.PHASECHK.TRANS64.TRYWAIT P0, [R3+URZ+0x30840], R2 ;  /* 0x03084002030075a7 */ /* 0x0022a4000800017f */
[----:B--2---:R-:W-:Y:S05]  /*1ac50*/  @!P0 NANOSLEEP.SYNCS 0x989680 ;  /* 0x009896800000895d */ /* 0x004fea0003900000 */
[----:B------:R-:W2:Y:S02]  /*1ac60*/  @!P0 SYNCS.PHASECHK.TRANS64 P0, [R3+URZ+0x30840], R2 ;  /* 0x03084002030085a7 */ /* 0x000ea4000800007f */
[----:B--2---:R-:W-:Y:S05]  /*1ac70*/  @!P0 BRA `(.L_x_4518) ;  /* 0xfffffffc00f08947 */ /* 0x004fea000383ffff */
[----:B------:R-:W-:Y:S05]  /*1ac80*/  BRA `(.L_x_4629) ;  /* 0xffffffb000307947 */ /* 0x000fea000383ffff */
.L_x_4525:
[----:B0-----:R0:W1:Y:S02]  /*1ac90*/  SYNCS.PHASECHK.TRANS64.TRYWAIT P0, [R3+URZ+0x60], R2 ;  /* 0x00006002030075a7 */ /* 0x001064000800017f */
[----:B-1----:R-:W-:Y:S05]  /*1aca0*/  @!P0 NANOSLEEP.SYNCS 0x989680 ;  /* 0x009896800000895d */ /* 0x002fea0003900000 */
[----:B------:R-:W1:Y:S02]  /*1acb0*/  @!P0 SYNCS.PHASECHK.TRANS64 P0, [R3+URZ+0x60], R2 ;  /* 0x00006002030085a7 */ /* 0x000e64000800007f */
[----:B-1----:R-:W-:Y:S05]  /*1acc0*/  @!P0 BRA `(.L_x_4525) ;  /* 0xfffffffc00f08947 */ /* 0x002fea000383ffff */
[----:B------:R-:W-:Y:S05]  /*1acd0*/  BRA `(.L_x_4630) ;  /* 0xffffffb400487947 */ /* 0x000fea000383ffff */
.L_x_4535:
[----:B-1----:R1:W2:Y:S02]  /*1ace0*/  SYNCS.PHASECHK.TRANS64.TRYWAIT P0, [R3+URZ+0x30840], R2 ;  /* 0x03084002030075a7 */ /* 0x0022a4000800017f */
[----:B--2---:R-:W-:Y:S05]  /*1acf0*/  @!P0 NANOSLEEP.SYNCS 0x989680 ;  /* 0x009896800000895d */ /* 0x004fea0003900000 */
[----:B------:R-:W2:Y:S02]  /*1ad00*/  @!P0 SYNCS.PHASECHK.TRANS64 P0, [R3+URZ+0x30840], R2 ;  /* 0x03084002030085a7 */ /* 0x000ea4000800007f */
[----:B--2---:R-:W-:Y:S05]  /*1ad10*/  @!P0 BRA `(.L_x_4535) ;  /* 0xfffffffc00f08947 */ /* 0x004fea000383ffff */
[----:B------:R-:W-:Y:S05]  /*1ad20*/  BRA `(.L_x_4631) ;  /* 0xffffffbc001c7947 */ /* 0x000fea000383ffff */
.L_x_4542:
[----:B0-----:R0:W1:Y:S02]  /*1ad30*/  SYNCS.PHASECHK.TRANS64.TRYWAIT P0, [R2+URZ+0x60], R3 ;  /* 0x00006003020075a7 */ /* 0x001064000800017f */
[----:B-1----:R-:W-:Y:S05]  /*1ad40*/  @!P0 NANOSLEEP.SYNCS 0x989680 ;  /* 0x009896800000895d */ /* 0x002fea0003900000 */
[----:B------:R-:W1:Y:S02]  /*1ad50*/  @!P0 SYNCS.PHASECHK.TRANS64 P0, [R2+URZ+0x60], R3 ;  /* 0x00006003020085a7 */ /* 0x000e64000800007f */
[----:B-1----:R-:W-:Y:S05]  /*1ad60*/  @!P0 BRA `(.L_x_4542) ;  /* 0xfffffffc00f08947 */ /* 0x002fea000383ffff */
[----:B------:R-:W-:Y:S05]  /*1ad70*/  BRA `(.L_x_4632) ;  /* 0xffffffc000347947 */ /* 0x000fea000383ffff */
.L_x_4552:
[----:B---3--:R3:W4:Y:S02]  /*1ad80*/  SYNCS.PHASECHK.TRANS64.TRYWAIT P0, [R2+URZ+0x30840], R3 ;  /* 0x03084003020075a7 */ /* 0x008724000800017f */
[----:B----4-:R-:W-:Y:S05]  /*1ad90*/  @!P0 NANOSLEEP.SYNCS 0x989680 ;  /* 0x009896800000895d */ /* 0x010fea0003900000 */
[----:B------:R-:W4:Y:S02]  /*1ada0*/  @!P0 SYNCS.PHASECHK.TRANS64 P0, [R2+URZ+0x30840], R3 ;  /* 0x03084003020085a7 */ /* 0x000f24000800007f */
[----:B----4-:R-:W-:Y:S05]  /*1adb0*/  @!P0 BRA `(.L_x_4552) ;  /* 0xfffffffc00f08947 */ /* 0x010fea000383ffff */
[----:B------:R-:W-:Y:S05]  /*1adc0*/  BRA `(.L_x_4633) ;  /* 0xffffffc400d87947 */ /* 0x000fea000383ffff */
.L_x_4559:
[----:B0-----:R0:W1:Y:S02]  /*1add0*/  SYNCS.PHASECHK.TRANS64.TRYWAIT P0, [R2+URZ+0x60], R5 ;  /* 0x00006005020075a7 */ /* 0x001064000800017f */
[----:B-1----:R-:W-:Y:S05]  /*1ade0*/  @!P0 NANOSLEEP.SYNCS 0x989680 ;  /* 0x009896800000895d */ /* 0x002fea0003900000 */
[----:B------:R-:W1:Y:S02]  /*1adf0*/  @!P0 SYNCS.PHASECHK.TRANS64 P0, [R2+URZ+0x60], R5 ;  /* 0x00006005020085a7 */ /* 0x000e64000800007f */
[----:B-1----:R-:W-:Y:S05]  /*1ae00*/  @!P0 BRA `(.L_x_4559) ;  /* 0xfffffffc00f08947 */ /* 0x002fea000383ffff */
[----:B------:R-:W-:Y:S05]  /*1ae10*/  BRA `(.L_x_4634) ;  /* 0xffffffc800f07947 */ /* 0x000fea000383ffff */
.L_x_4571:
[----:B--2---:R2:W3:Y:S02]  /*1ae20*/  SYNCS.PHASECHK.TRANS64.TRYWAIT P0, [R0+URZ+0x30860], R2 ;  /* 0x03086002000075a7 */ /* 0x0044e4000800017f */
[----:B---3--:R-:W-:Y:S05]  /*1ae30*/  @!P0 NANOSLEEP.SYNCS 0x989680 ;  /* 0x009896800000895d */ /* 0x008fea0003900000 */
[----:B------:R-:W3:Y:S02]  /*1ae40*/  @!P0 SYNCS.PHASECHK.TRANS64 P0, [R0+URZ+0x30860], R2 ;  /* 0x03086002000085a7 */ /* 0x000ee4000800007f */
[----:B---3--:R-:W-:Y:S05]  /*1ae50*/  @!P0 BRA `(.L_x_4571) ;  /* 0xfffffffc00f08947 */ /* 0x008fea000383ffff */
[----:B------:R-:W-:Y:S05]  /*1ae60*/  BRA `(.L_x_4635) ;  /* 0xffffffd0007c7947 */ /* 0x000fea000383ffff */
.L_x_4579:
[----:B------:R-:W4:Y:S01]  /*1ae70*/  LDL R3, [R1] ;  /* 0x0000000001037983 */ /* 0x000f220000100800 */
        /* <DEDUP_REMOVED lines=8> */
.L_x_4637:
[----:B------:R-:W-:Y:S05]  /*1af00*/  BSYNC B0 ;  /* 0x0000000000007941 */ /* 0x000fea0003800000 */
.L_x_4636:
        /* <DEDUP_REMOVED lines=9> */
.L_x_4638:
        /* <DEDUP_REMOVED lines=26> */
.L_x_4639:
        /* <DEDUP_REMOVED lines=8> */
.L_x_4640:
        /* <DEDUP_REMOVED lines=8> */
.L_x_4641:
        /* <DEDUP_REMOVED lines=8> */
.L_x_4642:
        /* <DEDUP_REMOVED lines=8> */
.L_x_4643:
        /* <DEDUP_REMOVED lines=9> */
.L_x_4644:
[----:B------:R-:W-:Y:S01]  /*1b3d0*/  IMAD.MOV.U32 R10, RZ, RZ, R14 ;  /* 0x000000ffff0a7224 */ /* 0x000fe200078e000e */
[----:B------:R-:W-:Y:S06]  /*1b3e0*/  BRA `(.L_x_4645) ;  /* 0xffffffd400347947 */ /* 0x000fec000383ffff */
.L_x_4582:
        /* <DEDUP_REMOVED lines=8> */
.L_x_4647:
[----:B------:R-:W-:Y:S05]  /*1b470*/  BSYNC B0 ;  /* 0x0000000000007941 */ /* 0x000fea0003800000 */
.L_x_4646:
        /* <DEDUP_REMOVED lines=10> */
.L_x_4648:
        /* <DEDUP_REMOVED lines=8> */
.L_x_4649:
        /* <DEDUP_REMOVED lines=8> */
.L_x_4650:
        /* <DEDUP_REMOVED lines=8> */
.L_x_4651:
        /* <DEDUP_REMOVED lines=9> */
.L_x_4652:
[----:B------:R-:W-:Y:S01]  /*1b730*/  IMAD.MOV.U32 R10, RZ, RZ, R14 ;  /* 0x000000ffff0a7224 */ /* 0x000fe200078e000e */
[----:B------:R-:W-:Y:S06]  /*1b740*/  BRA `(.L_x_4653) ;  /* 0xffffffd4000c7947 */ /* 0x000fec000383ffff */
.L_x_4584:
[----:B------:R-:W-:Y:S01]  /*1b750*/  BSSY B0, `(.L_x_4654) ;  /* 0x0000006000007945 */ /* 0x000fe20003800000 */
[----:B------:R-:W-:Y:S01]  /*1b760*/  PLOP3.LUT P6, PT, P6, PT, PT, 0x8, 0x0 ;  /* 0x000000000000781c */ /* 0x000fe200037ce170 */
[----:B------:R-:W-:-:S12]  /*1b770*/  IMAD.MOV.U32 R15, RZ, RZ, -0x1 ;  /* 0xffffffffff0f7424 */ /* 0x000fd800078e00ff */
[----:B0-----:R-:W-:Y:S05]  /*1b780*/  WARPSYNC.COLLECTIVE R15, `(.L_x_4655) ;  /* 0x000000000f087348 */ /* 0x001fea0003c00000 */
[----:B------:R-:W-:Y:S01]  /*1b790*/  VOTE.ANY R14, PT, P6 ;  /* 0x00000000000e7806 */ /* 0x000fe200030e0100 */
[----:B0-----:R-:W-:Y:S06]  /*1b7a0*/  ENDCOLLECTIVE ;  /* 0x000000000000791b */ /* 0x001fec0003800000 */
.L_x_4655:
[----:B------:R-:W-:Y:S05]  /*1b7b0*/  BSYNC B0 ;  /* 0x0000000000007941 */ /* 0x000fea0003800000 */
.L_x_4654:
        /* <DEDUP_REMOVED lines=10> */
.L_x_4656:
[----:B------:R-:W-:Y:S02]  /*1b860*/  IMAD.MOV.U32 R13, RZ, RZ, R7 ;  /* 0x000000ffff0d7224 */ /* 0x000fe400078e0007 */
[----:B------:R-:W-:-:S07]  /*1b870*/  IMAD.MOV.U32 R4, RZ, RZ, R14 ;  /* 0x000000ffff047224 */ /* 0x000fce00078e000e */
[----:B------:R-:W-:Y:S05]  /*1b880*/  WARPSYNC.COLLECTIVE R15, `(.L_x_4657) ;  /* 0x000000000f087348 */ /* 0x000fea0003c00000 */
[----:B------:R0:W1:Y:S02]  /*1b890*/  SHFL.IDX P6, R14, R13, R12, R11 ;  /* 0x0000000c0d0e7389 */ /* 0x00006400000c000b */
[----:B01----:R-:W-:Y:S01]  /*1b8a0*/  ENDCOLLECTIVE ;  /* 0x000000000000791b */ /* 0x003fe20003800000 */
.L_x_4657:
[----:B------:R-:W-:Y:S02]  /*1b8b0*/  IMAD.MOV.U32 R7, RZ, RZ, R14 ;  /* 0x000000ffff077224 */ /* 0x000fe400078e000e */
[----:B------:R-:W-:-:S05]  /*1b8c0*/  IMAD.IADD R5, R9, 0x1, R16 ;  /* 0x0000000109057824 */ /* 0x000fca00078e0210 */
[----:B------:R0:W-:Y:S01]  /*1b8d0*/  STL [R1+0xc], R5 ;  /* 0x00000c0501007387 */ /* 0x0001e20000100800 */
[----:B------:R-:W-:Y:S05]  /*1b8e0*/  BRA `(.L_x_4658) ;  /* 0xffffffd000ec7947 */ /* 0x000fea000383ffff */
.L_x_4586:
        /* <DEDUP_REMOVED lines=8> */
.L_x_4660:
[----:B------:R-:W-:Y:S05]  /*1b970*/  BSYNC B0 ;  /* 0x0000000000007941 */ /* 0x000fea0003800000 */
.L_x_4659:
[----:B------:R-:W-:Y:S01]  /*1b980*/  IMAD.MOV.U32 R2, RZ, RZ, R14 ;  /* 0x000000ffff027224 */ /* 0x000fe200078e000e */
[----:B------:R-:W-:Y:S06]  /*1b990*/  BRA `(.L_x_4661) ;  /* 0xffffffd000d87947 */ /* 0x000fec000383ffff */
.L_x_4592:
[----:B0-----:R0:W1:Y:S02]  /*1b9a0*/  SYNCS.PHASECHK.TRANS64.TRYWAIT P0, [R0+URZ+0x30820], R3 ;  /* 0x03082003000075a7 */ /* 0x001064000800017f */
[----:B-1----:R-:W-:Y:S05]  /*1b9b0*/  @!P0 NANOSLEEP.SYNCS 0x989680 ;  /* 0x009896800000895d */ /* 0x002fea0003900000 */
[----:B------:R-:W1:Y:S02]  /*1b9c0*/  @!P0 SYNCS.PHASECHK.TRANS64 P0, [R0+URZ+0x30820], R3 ;  /* 0x03082003000085a7 */ /* 0x000e64000800007f */
[----:B-1----:R-:W-:Y:S05]  /*1b9d0*/  @!P0 BRA `(.L_x_4592) ;  /* 0xfffffffc00f08947 */ /* 0x002fea000383ffff */
[----:B------:R-:W-:Y:S05]  /*1b9e0*/  BRA `(.L_x_4662) ;  /* 0xffffffdc007c7947 */ /* 0x000fea000383ffff */
.L_x_4593:
        /* <DEDUP_REMOVED lines=8> */
[----:B0-2---:R-:W-:Y:S05]  /*1ba70*/  WARPSYNC.COLLECTIVE R15, `(.L_x_4664) ;  /* 0x000000000f087348 */ /* 0x005fea0003c00000 */
[----:B------:R1:W3:Y:S02]  /*1ba80*/  SHFL.IDX P6, R14, R13, R12, R11 ;  /* 0x0000000c0d0e7389 */ /* 0x0002e400000c000b */
[----:B0123--:R-:W-:Y:S01]  /*1ba90*/  ENDCOLLECTIVE ;  /* 0x000000000000791b */ /* 0x00ffe20003800000 */
.L_x_4664:
[----:B------:R-:W-:Y:S05]  /*1baa0*/  BSYNC B0 ;  /* 0x0000000000007941 */ /* 0x000fea0003800000 */
.L_x_4663:
[----:B------:R-:W-:Y:S05]  /*1bab0*/  BRA `(.L_x_4665) ;  /* 0xffffffdc00647947 */ /* 0x000fea000383ffff */
.L_x_4596:
[----:B------:R-:W-:Y:S01]  /*1bac0*/  BSSY B1, `(.L_x_4666) ;  /* 0x0000006000017945 */ /* 0x000fe20003800000 */
[----:B------:R-:W-:-:S07]  /*1bad0*/  IMAD.MOV.U32 R15, RZ, RZ, -0x1 ;  /* 0xffffffffff0f7424 */ /* 0x000fce00078e00ff */
[----:B0123--:R-:W-:Y:S05]  /*1bae0*/  WARPSYNC.COLLECTIVE R15, `(.L_x_4667) ;  /* 0x000000000f0c7348 */ /* 0x00ffea0003c00000 */
[----:B------:R-:W-:Y:S02]  /*1baf0*/  ELECT P6, UR62, PT ;  /* 0x00000000003e782f */ /* 0x000fe400038c0000 */
[----:B------:R-:W-:Y:S01]  /*1bb00*/  MOV R14, UR62 ;  /* 0x0000003e000e7c02 */ /* 0x000fe20008000f00 */
[----:B0123--:R-:W-:Y:S10]  /*1bb10*/  ENDCOLLECTIVE ;  /* 0x000000000000791b */ /* 0x00fff40003800000 */
.L_x_4667:
[----:B------:R-:W-:Y:S05]  /*1bb20*/  BSYNC B1 ;  /* 0x0000000000017941 */ /* 0x000fea0003800000 */
.L_x_4666:
[----:B------:R-:W-:Y:S05]  /*1bb30*/  BRA `(.L_x_4668) ;  /* 0xffffffdc005c7947 */ /* 0x000fea000383ffff */
.L_x_4598:
[----:B0-----:R0:W1:Y:S02]  /*1bb40*/  SYNCS.PHASECHK.TRANS64.TRYWAIT P0, [R6+URZ], R5 ;  /* 0x00000005060075a7 */ /* 0x001064000800017f */
[----:B-1----:R-:W-:Y:S05]  /*1bb50*/  @!P0 NANOSLEEP.SYNCS 0x989680 ;  /* 0x009896800000895d */ /* 0x002fea0003900000 */
[----:B------:R-:W1:Y:S02]  /*1bb60*/  @!P0 SYNCS.PHASECHK.TRANS64 P0, [R6+URZ], R5 ;  /* 0x00000005060085a7 */ /* 0x000e64000800007f */
[----:B-1----:R-:W-:Y:S05]  /*1bb70*/  @!P0 BRA `(.L_x_4598) ;  /* 0xfffffffc00f08947 */ /* 0x002fea000383ffff */
[----:B------:R-:W-:Y:S05]  /*1bb80*/  BRA `(.L_x_4669) ;  /* 0xffffffdc00a07947 */ /* 0x000fea000383ffff */
.L_x_4599:
[----:B-1----:R1:W4:Y:S02]  /*1bb90*/  SYNCS.PHASECHK.TRANS64.TRYWAIT P0, [R7+URZ], R2 ;  /* 0x00000002070075a7 */ /* 0x002324000800017f */
[----:B----4-:R-:W-:Y:S05]  /*1bba0*/  @!P0 NANOSLEEP.SYNCS 0x989680 ;  /* 0x009896800000895d */ /* 0x010fea0003900000 */
[----:B------:R-:W4:Y:S02]  /*1bbb0*/  @!P0 SYNCS.PHASECHK.TRANS64 P0, [R7+URZ], R2 ;  /* 0x00000002070085a7 */ /* 0x000f24000800007f */
[----:B----4-:R-:W-:Y:S05]  /*1bbc0*/  @!P0 BRA `(.L_x_4599) ;  /* 0xfffffffc00f08947 */ /* 0x010fea000383ffff */
[----:B------:R-:W-:Y:S05]  /*1bbd0*/  BRA `(.L_x_4670) ;  /* 0xffffffdc00947947 */ /* 0x000fea000383ffff */
.L_x_4601:
[----:B----4-:R4:W0:Y:S02]  /*1bbe0*/  SYNCS.PHASECHK.TRANS64.TRYWAIT P0, [R4+URZ], R5 ;  /* 0x00000005040075a7 */ /* 0x010824000800017f */
[----:B0-----:R-:W-:Y:S05]  /*1bbf0*/  @!P0 NANOSLEEP.SYNCS 0x989680 ;  /* 0x009896800000895d */ /* 0x001fea0003900000 */
[----:B------:R-:W0:Y:S02]  /*1bc00*/  @!P0 SYNCS.PHASECHK.TRANS64 P0, [R4+URZ], R5 ;  /* 0x00000005040085a7 */ /* 0x000e24000800007f */
[----:B0-----:R-:W-:Y:S05]  /*1bc10*/  @!P0 BRA `(.L_x_4601) ;  /* 0xfffffffc00f08947 */ /* 0x001fea000383ffff */
[----:B------:R-:W-:Y:S05]  /*1bc20*/  BRA `(.L_x_4671) ;  /* 0xffffffdc009c7947 */ /* 0x000fea000383ffff */
.L_x_4672:
        /* <DEDUP_REMOVED lines=13> */
.L_x_14852:


//--------------------- .text._ZN7cutlass13device_kernelIN5flash11enable_sm90INS1_16FlashAttnFwdSm90INS1_25CollectiveMainloopFwdSm90ILi2EN4cute5tupleIJNS5_1CILi1EEES8_S8_EEENS6_IJNS7_ILi128EEENS7_ILi96EEENS7_ILi192EEEEEELi192ENS_10bfloat16_tEfNS_4arch4Sm90ELb0ELb1ELb0ELb1ELb0ELb1ELb0ELb1ELb1ELb1ELb1ELb0EEENS1_21CollectiveEpilogueFwdINS6_IJSA_SC_SB_EEES9_SE_SG_Li256ELb1ELb1ELb1ELb0EEENS1_36VarlenDynamicPersistentTileSchedulerILi128ELi96ELi256ELi128ELb1ELb1ELb1ELb1ELb0ELb1EEEEEEEEEvNT_6ParamsE --------------------------
	.section	.text._ZN7cutlass13device_kernelIN5flash11enable_sm90INS1_16FlashAttnFwdSm90INS1_25CollectiveMainloopFwdSm90ILi2EN4cute5tupleIJNS5_1CILi1EEES8_S8_EEENS6_IJNS7_ILi128EEENS7_ILi96EEENS7_ILi192EEEEEELi192ENS_10bfloat16_tEfNS_4arch4Sm90ELb0ELb1ELb0ELb1ELb0ELb1ELb0ELb1ELb1ELb1ELb1ELb0EEENS1_21CollectiveEpilogueFwdINS6_IJSA_SC_SB_EEES9_SE_SG_Li256ELb1ELb1ELb1ELb0EEENS1_36VarlenDynamicPersistentTileSchedulerILi128ELi96ELi256ELi128ELb1ELb1ELb1ELb1ELb0ELb1EEEEEEEEEvNT_6ParamsE,"ax",@progbits
	.align	128
.text._ZN7cutlass13device_kernelIN5flash11enable_sm90INS1_16FlashAttnFwdSm90INS1_25CollectiveMainloopFwdSm90ILi2EN4cute5tupleIJNS5_1CILi1EEES8_S8_EEENS6_IJNS7_ILi128EEENS7_ILi96EEENS7_ILi192EEEEEELi192ENS_10bfloat16_tEfNS_4arch4Sm90ELb0ELb1ELb0ELb1ELb0ELb1ELb0ELb1ELb1ELb1ELb1ELb0EEENS1_21CollectiveEpilogueFwdINS6_IJSA_SC_SB_EEES9_SE_SG_Li256ELb1ELb1ELb1ELb0EEENS1_36VarlenDynamicPersistentTileSchedulerILi128ELi96ELi256ELi128ELb1ELb1ELb1ELb1ELb0ELb1EEEEEEEEEvNT_6ParamsE:
        .type           _ZN7cutlass13device_kernelIN5flash11enable_sm90INS1_16FlashAttnFwdSm90INS1_25CollectiveMainloopFwdSm90ILi2EN4cute5tupleIJNS5_1CILi1EEES8_S8_EEENS6_IJNS7_ILi128EEENS7_ILi96EEENS7_ILi192EEEEEELi192ENS_10bfloat16_tEfNS_4arch4Sm90ELb0ELb1ELb0ELb1ELb0ELb1ELb0ELb1ELb1ELb1ELb1ELb0EEENS1_21CollectiveEpilogueFwdINS6_IJSA_SC_SB_EEES9_SE_SG_Li256ELb1ELb1ELb1ELb0EEENS1_36VarlenDynamicPersistentTileSchedulerILi128ELi96ELi256ELi128ELb1ELb1ELb1ELb1ELb0ELb1EEEEEEEEEvNT_6ParamsE,@function
        .size           _ZN7cutlass13device_kernelIN5flash11enable_sm90INS1_16FlashAttnFwdSm90INS1_25CollectiveMainloopFwdSm90ILi2EN4cute5tupleIJNS5_1CILi1EEES8_S8_EEENS6_IJNS7_ILi128EEENS7_ILi96EEENS7_ILi192EEEEEELi192ENS_10bfloat16_tEfNS_4arch4Sm90ELb0ELb1ELb0ELb1ELb0ELb1ELb0ELb1ELb1ELb1ELb1ELb0EEENS1_21CollectiveEpilogueFwdINS6_IJSA_SC_SB_EEES9_SE_SG_Li256ELb1ELb1ELb1ELb0EEENS1_36VarlenDynamicPersistentTileSchedulerILi128ELi96ELi256ELi128ELb1ELb1ELb1ELb1ELb0ELb1EEEEEEEEEvNT_6ParamsE,(.L_x_14853 - _ZN7cutlass13device_kernelIN5flash11enable_sm90INS1_16FlashAttnFwdSm90INS1_25CollectiveMainloopFwdSm90ILi2EN4cute5tupleIJNS5_1CILi1EEES8_S8_EEENS6_IJNS7_ILi128EEENS7_ILi96EEENS7_ILi192EEEEEELi192ENS_10bfloat16_tEfNS_4arch4Sm90ELb0ELb1ELb0ELb1ELb0ELb1ELb0ELb1ELb1ELb1ELb1ELb0EEENS1_21CollectiveEpilogueFwdINS6_IJSA_SC_SB_EEES9_SE_SG_Li256ELb1ELb1ELb1ELb0EEENS1_36VarlenDynamicPersistentTileSchedulerILi128ELi96ELi256ELi128ELb1ELb1ELb1ELb1ELb0ELb1EEEEEEEEEvNT_6ParamsE)
        .other          _ZN7cutlass13device_kernelIN5flash11enable_sm90INS1_16FlashAttnFwdSm90INS1_25CollectiveMainloopFwdSm90ILi2EN4cute5tupleIJNS5_1CILi1EEES8_S8_EEENS6_IJNS7_ILi128EEENS7_ILi96EEENS7_ILi192EEEEEELi192ENS_10bfloat16_tEfNS_4arch4Sm90ELb0ELb1ELb0ELb1ELb0ELb1ELb0ELb1ELb1ELb1ELb1ELb0EEENS1_21CollectiveEpilogueFwdINS6_IJSA_SC_SB_EEES9_SE_SG_Li256ELb1ELb1ELb1ELb0EEENS1_36VarlenDynamicPersistentTileSchedulerILi128ELi96ELi256ELi128ELb1ELb1ELb1ELb1ELb0ELb1EEEEEEEEEvNT_6ParamsE,@"STO_CUDA_ENTRY STV_DEFAULT"
_ZN7cutlass13device_kernelIN5flash11enable_sm90INS1_16FlashAttnFwdSm90INS1_25CollectiveMainloopFwdSm90ILi2EN4cute5tupleIJNS5_1CILi1EEES8_S8_EEENS6_IJNS7_ILi128EEENS7_ILi96EEENS7_ILi192EEEEEELi192ENS_10bfloat16_tEfNS_4arch4Sm90ELb0ELb1ELb0ELb1ELb0ELb1ELb0ELb1ELb1ELb1ELb1ELb0EEENS1_21CollectiveEpilogueFwdINS6_IJSA_SC_SB_EEES9_SE_SG_Li256ELb1ELb1ELb1ELb0EEENS1_36VarlenDynamicPersistentTileSchedulerILi128ELi96ELi256ELi128ELb1ELb1ELb1ELb1ELb0ELb1EEEEEEEEEvNT_6ParamsE:
        /* <DEDUP_REMOVED lines=24> */
.L_x_4674:
[----:B------:R-:W-:Y:S05]  /*0180*/  BSYNC B0 ;  /* 0x0000000000007941 */ /* 0x000fea0003800000 */
.L_x_4673:
        /* <DEDUP_REMOVED lines=41> */
.L_x_4675:
        /* <DEDUP_REMOVED lines=22> */
.L_x_4676:
        /* <DEDUP_REMOVED lines=18> */
.L_x_4677:
        /* <DEDUP_REMOVED lines=22> */
.L_x_4678:
        /* <DEDUP_REMOVED lines=22> */
.L_x_4679:
[----:B0-----:R-:W-:Y:S01]  /*0960*/  UMOV UR4, 0x1 ;  /* 0x0000000100047882 */ /* 0x001fe20000000000 */
[----:B------:R-:W-:Y:S01]  /*0970*/  PLOP3.LUT P0, PT, PT, PT, UP0, 0x80, 0x0 ;  /* 0x000000000000781c */ /* 0x000fe20003f0f008 */
[----:B------:R-:W-:Y:S01]  /*0980*/  USEL UR4, UR4, 0x2, !UP0 ;  /* 0x0000000204047887 */ /* 0x000fe2000c000000 */
[----:B------:R-:W-:Y:S01]  /*0990*/  NOP ;  /* 0x0000000000007918 */ /* 0x000fe20000000000 */
[----:B------:R-:W-:Y:S01]  /*09a0*/  ULDC.64 UR46, c[0x0][0x208] ;  /* 0x00008200002e7ab9 */ /* 0x000fe20000000a00 */
[----:B------:R-:W-:Y:S03]  /*09b0*/  BSSY B9, `(.L_x_4680) ;  /* 0x0002ca0000097945 */ /* 0x000fe60003800000 */
[----:B------:R-:W-:-:S05]  /*09c0*/  IMAD.U32 R2, RZ, RZ, UR4 ;  /* 0x00000004ff027e24 */ /* 0x000fca000f8e00ff */
[----:B------:R0:W-:Y:S01]  /*09d0*/  STL [R1+0x6c], R2 ;  /* 0x00006c0201007387 */ /* 0x0001e20000100800 */
[----:B-12-4-:R-:W-:Y:S06]  /*09e0*/  BAR.SYNC.DEFER_BLOCKING 0x0 ;  /* 0x0000000000007b1d */ /* 0x016fec0000010000 */
[----:B------:R-:W-:Y:S05]  /*09f0*/  @!P0 BRA `(.L_x_4681) ;  /* 0x0000023000e08947 */ /* 0x000fea0003800000 */
.L_x_4682:
        /* <DEDUP_REMOVED lines=18> */
[----:B------:R-:W-:Y:S02]  /*0b20*/  IMAD.MOV.U32 R218, RZ, RZ, RZ ;  /* 0x000000ffffda7224 */ /* 0x000fe400078e00ff */
[----:B------:R-:W-:Y:S01]  /*0b30*/  IMAD.MOV.U32 R17, RZ, RZ, RZ ;  /* 0x000000ffff117224 */ /* 0x000fe200078e00ff */
[----:B------:R-:W-:Y:S01]  /*0b40*/  SHF.R.S32.HI R3, RZ, 0x1f, R6 ;  /* 0x0000001fff037819 */ /* 0x000fe20000011406 */
[----:B------:R-:W-:Y:S02]  /*0b50*/  IMAD.MOV.U32 R201, RZ, RZ, RZ ;  /* 0x000000ffffc97224 */ /* 0x000fe400078e00ff */
[----:B------:R-:W-:Y:S01]  /*0b60*/  IMAD.MOV.U32 R194, RZ, RZ, RZ ;  /* 0x000000ffffc27224 */ /* 0x000fe200078e00ff */
[----:B0-----:R-:W-:Y:S01]  /*0b70*/  LEA.HI R2, R3, R6, RZ, 0x4 ;  /* 0x0000000603027211 */ /* 0x001fe200078f20ff */
[----:B------:R-:W-:-:S03]  /*0b80*/  IMAD.MOV.U32 R19, RZ, RZ, RZ ;  /* 0x000000ffff137224 */ /* 0x000fc600078e00ff */
[----:B------:R-:W-:Y:S01]  /*0b90*/  SHF.R.S32.HI R7, RZ, 0x4, R2 ;  /* 0x00000004ff077819 */ /* 0x000fe20000011402 */
[----:B------:R-:W-:-:S03]  /*0ba0*/  UIADD3 UR4, UR4, 0x12400, URZ ;  /* 0x0001240004047890 */ /* 0x000fc6000fffe03f */
[----:B------:R-:W-:-:S04]  /*0bb0*/  LEA.HI R4, R2, R7, RZ, 0x1 ;  /* 0x0000000702047211 */ /* 0x000fc800078f08ff */
[----:B------:R-:W-:-:S05]  /*0bc0*/  LOP3.LUT R4, R4, 0x1ffffffe, RZ, 0xc0, !PT ;  /* 0x1ffffffe04047812 */ /* 0x000fca00078ec0ff */
[----:B------:R-:W-:Y:S01]  /*0bd0*/  IMAD.IADD R7, R7, 0x1, -R4 ;  /* 0x0000000107077824 */ /* 0x000fe200078e0a04 */
[----:B------:R-:W-:-:S04]  /*0be0*/  LEA.HI R4, R3, R6, RZ, 0x5 ;  /* 0x0000000603047211 */ /* 0x000fc800078f28ff */
[----:B------:R-:W-:-:S05]  /*0bf0*/  SHF.R.S32.HI R4, RZ, 0x5, R4 ;  /* 0x00000005ff047819 */ /* 0x000fca0000011404 */
[----:B------:R-:W-:Y:S01]  /*0c00*/  IMAD.SHL.U32 R210, R4, 0x200, RZ ;  /* 0x0000020004d27824 */ /* 0x000fe200078e00ff */
[----:B--2---:R-:W-:Y:S02]  /*0c10*/  R2UR UR5, R0 ;  /* 0x00000000000572ca */ /* 0x004fe400000e0000 */
[----:B------:R-:W-:-:S04]  /*0c20*/  LEA.HI R0, R3, R6, RZ, 0x7 ;  /* 0x0000000603007211 */ /* 0x000fc800078f38ff */
[----:B------:R-:W-:-:S05]  /*0c30*/  LOP3.LUT R5, R0, 0xffffff80, RZ, 0xc0, !PT ;  /* 0xffffff8000057812 */ /* 0x000fca00078ec0ff */
[----:B------:R-:W-:Y:S02]  /*0c40*/  IMAD.IADD R14, R6, 0x1, -R5 ;  /* 0x00000001060e7824 */ /* 0x000fe400078e0a05 */
[----:B------:R-:W-:-:S03]  /*0c50*/  ULOP3.LUT UR5, UR5, 0x1, URZ, 0xfc, !UPT ;  /* 0x0000000105057892 */ /* 0x000fc6000f8efc3f */
[----:B------:R-:W-:Y:S01]  /*0c60*/  SHF.R.S32.HI R9, RZ, 0x1f, R14 ;  /* 0x0000001fff097819 */ /* 0x000fe2000001140e */
[----:B------:R-:W-:Y:S03]  /*0c70*/  STL [R1+0x50], R14 ;  /* 0x0000500e01007387 */ /* 0x000fe60000100800 */
[CC--:B------:R-:W-:Y:S02]  /*0c80*/  LEA.HI R10, R9.reuse, R14.reuse, RZ, 0x2 ;  /* 0x0000000e090a7211 */ /* 0x0c0fe400078f10ff */
[----:B------:R-:W-:Y:S02]  /*0c90*/  LEA.HI R9, R9, R14, RZ, 0x5 ;  /* 0x0000000e09097211 */ /* 0x000fe400078f28ff */
[--C-:B------:R-:W-:Y:S02]  /*0ca0*/  SHF.R.S32.HI R8, RZ, 0x2, R10.reuse ;  /* 0x00000002ff087819 */ /* 0x100fe4000001140a */
[----:B------:R-:W-:-:S02]  /*0cb0*/  SHF.R.S32.HI R5, RZ, 0x1f, R10 ;  /* 0x0000001fff057819 */ /* 0x000fc4000001140a */
[----:B------:R-:W-:Y:S02]  /*0cc0*/  SHF.R.S32.HI R9, RZ, 0x5, R9 ;  /* 0x00000005ff097819 */ /* 0x000fe40000011409 */
[----:B------:R-:W-:Y:S02]  /*0cd0*/  LEA.HI R5, R5, R8, RZ, 0x3 ;  /* 0x0000000805057211 */ /* 0x000fe400078f18ff */
[----:B------:R-:W-:Y:S02]  /*0ce0*/  LOP3.LUT R10, R10, 0x7ffffffc, RZ, 0xc0, !PT ;  /* 0x7ffffffc0a0a7812 */ /* 0x000fe400078ec0ff */
[----:B------:R-:W-:Y:S02]  /*0cf0*/  LOP3.LUT R11, R5, 0xfffffff8, RZ, 0xc0, !PT ;  /* 0xfffffff8050b7812 */ /* 0x000fe400078ec0ff */
[----:B------:R-:W-:Y:S01]  /*0d00*/  SHF.R.S32.HI R5, RZ, 0x7, R0 ;  /* 0x00000007ff057819 */ /* 0x000fe20000011400 */
[----:B------:R-:W-:Y:S02]  /*0d10*/  IMAD.IADD R10, R14, 0x1, -R10 ;  /* 0x000000010e0a7824 */ /* 0x000fe400078e0a0a */
[----:B------:R-:W-:Y:S01]  /*0d20*/  IMAD.IADD R12, R8, 0x1, -R11 ;  /* 0x00000001080c7824 */ /* 0x000fe200078e0a0b */
[----:B------:R-:W-:Y:S01]  /*0d30*/  LEA.HI R8, R0, R5, RZ, 0x1 ;  /* 0x0000000500087211 */ /* 0x000fe200078f08ff */
[----:B------:R-:W-:Y:S01]  /*0d40*/  IMAD.SHL.U32 R200, R10, 0x2, RZ ;  /* 0x000000020ac87824 */ /* 0x000fe200078e00ff */
[----:B------:R-:W-:Y:S01]  /*0d50*/  LEA.HI R0, R3, R6, RZ, 0x2 ;  /* 0x0000000603007211 */ /* 0x000fe200078f10ff */
[----:B------:R-:W-:Y:S01]  /*0d60*/  IMAD R9, R9, 0x10, R12 ;  /* 0x0000001009097824 */ /* 0x000fe200078e020c */
[----:B------:R-:W-:Y:S01]  /*0d70*/  LOP3.LUT R8, R8, 0x3fffffe, RZ, 0xc0, !PT ;  /* 0x03fffffe08087812 */ /* 0x000fe200078ec0ff */
[C---:B------:R-:W-:Y:S01]  /*0d80*/  VIADD R237, R200.reuse, 0x20 ;  /* 0x00000020c8ed7836 */ /* 0x040fe20000000000 */
[----:B------:R-:W-:Y:S01]  /*0d90*/  SHF.R.S32.HI R195, RZ, 0x2, R0 ;  /* 0x00000002ffc37819 */ /* 0x000fe20000011400 */
[----:B------:R-:W-:Y:S01]  /*0da0*/  VIADD R236, R200, 0x28 ;  /* 0x00000028c8ec7836 */ /* 0x000fe20000000000 */
[----:B------:R-:W-:Y:S01]  /*0db0*/  LOP3.LUT R3, R2, 0x3fffff0, RZ, 0xc0, !PT ;  /* 0x03fffff002037812 */ /* 0x000fe200078ec0ff */
[----:B------:R-:W-:Y:S01]  /*0dc0*/  IMAD.IADD R8, R5, 0x1, -R8 ;  /* 0x0000000105087824 */ /* 0x000fe200078e0a08 */
[----:B------:R-:W-:Y:S01]  /*0dd0*/  LOP3.LUT R5, R0, 0xfffffffc, RZ, 0xc0, !PT ;  /* 0xfffffffc00057812 */ /* 0x000fe200078ec0ff */
[----:B------:R-:W-:Y:S01]  /*0de0*/  VIADD R219, R195, 0x40 ;  /* 0x00000040c3db7836 */ /* 0x000fe20000000000 */
[----:B------:R-:W-:Y:S01]  /*0df0*/  SHF.R.S32.HI R0, RZ, 0x1f, R0 ;  /* 0x0000001fff007819 */ /* 0x000fe20000011400 */
[----:B------:R-:W-:-:S02]  /*0e00*/  IMAD.IADD R3, R6, 0x1, -R3 ;  /* 0x0000000106037824 */ /* 0x000fc400078e0a03 */
[----:B------:R-:W-:Y:S01]  /*0e10*/  IMAD R13, R8, 0x40, R9 ;  /* 0x00000040080d7824 */ /* 0x000fe200078e0209 */
[----:B------:R-:W-:Y:S01]  /*0e20*/  LEA.HI R0, R0, R195, RZ, 0x3 ;  /* 0x000000c300007211 */ /* 0x000fe200078f18ff */
[----:B------:R-:W-:Y:S01]  /*0e30*/  IMAD R2, R4, 0x10, R3 ;  /* 0x0000001004027824 */ /* 0x000fe200078e0203 */
[----:B------:R-:W-:Y:S01]  /*0e40*/  SHF.R.S32.HI R4, RZ, 0x1f, R219 ;  /* 0x0000001fff047819 */ /* 0x000fe200000114db */
[----:B------:R-:W-:Y:S01]  /*0e50*/  IMAD.IADD R222, R6, 0x1, -R5 ;  /* 0x0000000106de7824 */ /* 0x000fe200078e0a05 */
[----:B------:R-:W-:Y:S01]  /*0e60*/  LOP3.LUT R0, R0, 0xfffffff8, RZ, 0xc0, !PT ;  /* 0xfffffff800007812 */ /* 0x000fe200078ec0ff */
[----:B------:R-:W-:Y:S01]  /*0e70*/  IMAD R7, R2, 0x8, R7 ;  /* 0x0000000802077824 */ /* 0x000fe200078e0207 */
[----:B------:R-:W-:Y:S01]  /*0e80*/  STL [R1+0x64], R13 ;  /* 0x0000640d01007387 */ /* 0x000fe20000100800 */
[----:B------:R-:W-:Y:S01]  /*0e90*/  IMAD.U32 R2, RZ, RZ, UR5 ;  /* 0x00000005ff027e24 */ /* 0x000fe2000f8e00ff */
[----:B------:R-:W-:Y:S01]  /*0ea0*/  LEA.HI R4, R4, R219, RZ, 0x3 ;  /* 0x000000db04047211 */ /* 0x000fe200078f18ff */
[----:B------:R-:W-:-:S02]  /*0eb0*/  IMAD.IADD R0, R195, 0x1, -R0 ;  /* 0x00000001c3007824 */ /* 0x000fc400078e0a00 */
[----:B------:R-:W-:Y:S01]  /*0ec0*/  IMAD.SHL.U32 R206, R219, 0x40, RZ ;  /* 0x00000040dbce7824 */ /* 0x000fe200078e00ff */
[----:B------:R0:W-:Y:S01]  /*0ed0*/  STL [R1+0x38], R2 ;  /* 0x0000380201007387 */ /* 0x0001e20000100800 */
[----:B------:R-:W-:Y:S02]  /*0ee0*/  IMAD.SHL.U32 R0, R0, 0x40, RZ ;  /* 0x0000004000007824 */ /* 0x000fe400078e00ff */
[----:B------:R-:W-:Y:S01]  /*0ef0*/  IMAD.U32 R3, RZ, RZ, UR4 ;  /* 0x00000004ff037e24 */ /* 0x000fe2000f8e00ff */
[----:B------:R-:W-:Y:S01]  /*0f00*/  LOP3.LUT R206, R206, 0x1c0, RZ, 0xc0, !PT ;  /* 0x000001c0cece7812 */ /* 0x000fe200078ec0ff */
[----:B------:R-:W-:Y:S01]  /*0f10*/  IMAD.SHL.U32 R4, R4, 0x40, RZ ;  /* 0x0000004004047824 */ /* 0x000fe200078e00ff */
[----:B------:R-:W-:Y:S01]  /*0f20*/  LOP3.LUT R208, R0, 0x1c0, RZ, 0xc0, !PT ;  /* 0x000001c000d07812 */ /* 0x000fe200078ec0ff */
[----:B------:R-:W-:Y:S01]  /*0f30*/  IMAD.SHL.U32 R0, R7, 0x8, RZ ;  /* 0x0000000807007824 */ /* 0x000fe200078e00ff */
[----:B------:R1:W-:Y:S01]  /*0f40*/  STL [R1+0x3c], R3 ;  /* 0x00003c0301007387 */ /* 0x0003e20000100800 */
[----:B------:R-:W-:Y:S01]  /*0f50*/  VIADD R5, R200, 0x8 ;  /* 0x00000008c8057836 */ /* 0x000fe20000000000 */
[----:B0-----:R-:W-:Y:S01]  /*0f60*/  LEA.HI R2, R222, R222, RZ, 0x1 ;  /* 0x000000dede027211 */ /* 0x001fe200078f08ff */
[----:B------:R-:W-:Y:S01]  /*0f70*/  VIADD R235, R200, 0x30 ;  /* 0x00000030c8eb7836 */ /* 0x000fe20000000000 */
[----:B------:R0:W-:Y:S01]  /*0f80*/  STL [R1+0x68], R0 ;  /* 0x0000680001007387 */ /* 0x0001e20000100800 */
[----:B------:R-:W-:Y:S01]  /*0f90*/  IMAD.SHL.U32 R192, R222, 0x4, RZ ;  /* 0x00000004dec07824 */ /* 0x000fe200078e00ff */
[----:B------:R-:W-:Y:S01]  /*0fa0*/  LOP3.LUT R211, R4, 0xfffffe00, RZ, 0xc0, !PT ;  /* 0xfffffe0004d37812 */ /* 0x000fe200078ec0ff */
[C---:B------:R-:W-:Y:S01]  /*0fb0*/  VIADD R234, R200.reuse, 0x38 ;  /* 0x00000038c8ea7836 */ /* 0x040fe20000000000 */
[----:B------:R-:W-:Y:S01]  /*0fc0*/  SHF.R.S32.HI R4, RZ, 0x1f, R5 ;  /* 0x0000001fff047819 */ /* 0x000fe20000011405 */
[----:B------:R-:W-:Y:S01]  /*0fd0*/  VIADD R233, R200, 0x40 ;  /* 0x00000040c8e97836 */ /* 0x000fe20000000000 */
[----:B-1----:R-:W-:Y:S01]  /*0fe0*/  LOP3.LUT R3, R2, 0x1ffffffe, RZ, 0xc0, !PT ;  /* 0x1ffffffe02037812 */ /* 0x002fe200078ec0ff */
[C---:B------:R-:W-:Y:S01]  /*0ff0*/  VIADD R232, R200.reuse, 0x48 ;  /* 0x00000048c8e87836 */ /* 0x040fe20000000000 */
[----:B------:R-:W-:Y:S01]  /*1000*/  SHF.R.U32.HI R2, RZ, 0x3, R206 ;  /* 0x00000003ff027819 */ /* 0x000fe200000116ce */
[C---:B------:R-:W-:Y:S01]  /*1010*/  VIADD R2, R200.reuse, 0x10 ;  /* 0x00000010c8027836 */ /* 0x040fe20000000000 */
[----:B------:R-:W-:Y:S01]  /*1020*/  SHF.R.S32.HI R4, RZ, 0x1f, R237 ;  /* 0x0000001fff047819 */ /* 0x000fe200000114ed */
        /* <DEDUP_REMOVED lines=20> */
[C---:B------:R-:W-:Y:S01]  /*1170*/  VIADD R203, R192.reuse, 0x20 ;  /* 0x00000020c0cb7836 */ /* 0x040fe20000000000 */
[----:B------:R-:W-:Y:S01]  /*1180*/  SHF.R.S32.HI R4, RZ, 0x1f, R228 ;  /* 0x0000001fff047819 */ /* 0x000fe200000114e4 */
[----:B------:R-:W-:Y:S01]  /*1190*/  VIADD R202, R192, 0x40 ;  /* 0x00000040c0ca7836 */ /* 0x000fe20000000000 */
[----:B------:R-:W-:Y:S01]  /*11a0*/  SHF.R.S32.HI R2, RZ, 0x1f, R227 ;  /* 0x0000001fff027819 */ /* 0x000fe200000114e3 */
[C---:B------:R-:W-:Y:S01]  /*11b0*/  IMAD.IADD R3, R222.reuse, 0x1, -R3 ;  /* 0x00000001de037824 */ /* 0x040fe200078e0a03 */
[----:B------:R-:W-:Y:S01]  /*11c0*/  SHF.R.S32.HI R0, RZ, 0x1f, R226 ;  /* 0x0000001fff007819 */ /* 0x000fe200000114e2 */
[----:B------:R-:W-:Y:S01]  /*11d0*/  IMAD.SHL.U32 R22, R222, 0x8, RZ ;  /* 0x00000008de167824 */ /* 0x000fe200078e00ff */
[----:B------:R-:W-:Y:S01]  /*11e0*/  SHF.R.U32.HI R209, RZ, 0x3, R208 ;  /* 0x00000003ffd17819 */ /* 0x000fe200000116d0 */
[C---:B------:R-:W-:Y:S01]  /*11f0*/  VIADD R205, R192.reuse, 0x10 ;  /* 0x00000010c0cd7836 */ /* 0x040fe20000000000 */
[----:B------:R-:W-:Y:S01]  /*1200*/  SHF.R.S32.HI R4, RZ, 0x1f, R225 ;  /* 0x0000001fff047819 */ /* 0x000fe200000114e1 */
[C---:B------:R-:W-:Y:S01]  /*1210*/  VIADD R204, R192.reuse, 0x30 ;  /* 0x00000030c0cc7836 */ /* 0x040fe20000000000 */
[----:B------:R-:W-:Y:S01]  /*1220*/  SHF.R.S32.HI R2, RZ, 0x1f, R224 ;  /* 0x0000001fff027819 */ /* 0x000fe200000114e0 */
[C---:B------:R-:W-:Y:S01]  /*1230*/  VIADD R207, R192.reuse, 0x50 ;  /* 0x00000050c0cf7836 */ /* 0x040fe20000000000 */
[----:B------:R-:W-:Y:S01]  /*1240*/  SHF.R.S32.HI R0, RZ, 0x1f, R223 ;  /* 0x0000001fff007819 */ /* 0x000fe200000114df */
[----:B------:R-:W-:-:S02]  /*1250*/  IMAD.IADD R198, R192, 0x1, R203 ;  /* 0x00000001c0c67824 */ /* 0x000fc400078e02cb */
[----:B------:R-:W-:Y:S02]  /*1260*/  IMAD.IADD R199, R192, 0x1, R202 ;  /* 0x00000001c0c77824 */ /* 0x000fe400078e02ca */
[----:B------:R-:W-:Y:S02]  /*1270*/  VIADD R220, R200, 0x98 ;  /* 0x00000098c8dc7836 */ /* 0x000fe40000000000 */
[----:B------:R-:W-:-:S07]  /*1280*/  IMAD R214, R3, 0x8, R13 ;  /* 0x0000000803d67824 */ /* 0x000fce00078e020d */
.L_x_4976:
[----:B------:R-:W-:Y:S01]  /*1290*/  ULDC.64 UR4, c[0x0][0xa28] ;  /* 0x00028a0000047ab9 */ /* 0x000fe20000000a00 */
[----:B0-234-:R-:W0:Y:S01]  /*12a0*/  LDC.64 R4, c[0x0][0xa08] ;  /* 0x00028200ff047b82 */ /* 0x01de220000000a00 */
[----:B------:R-:W-:Y:S01]  /*12b0*/  ISETP.NE.U32.AND P0, PT, RZ, UR4, PT ;  /* 0x00000004ff007c0c */ /* 0x000fe2000bf05070 */
[----:B------:R-:W-:Y:S01]  /*12c0*/  IMAD.MOV.U32 R122, RZ, RZ, RZ ;  /* 0x000000ffff7a7224 */ /* 0x000fe200078e00ff */
        /* <DEDUP_REMOVED lines=9> */
[----:B------:R-:W-:Y:S01]  /*1360*/  ISETP.NE.AND.EX P3, PT, RZ, UR5, PT, P3 ;  /* 0x00000005ff007c0c */ /* 0x000fe2000bf65330 */
[----:B0-----:R-:W-:-:S06]  /*1370*/  IMAD.WIDE R8, R59, 0x4, R4 ;  /* 0x000000043b087825 */ /* 0x001fcc00078e0204 */
[----:B------:R-:W0:Y:S01]  /*1380*/  @P1 LDC.64 R6, c[0x0][0xa18] ;  /* 0x00028600ff061b82 */ /* 0x000e220000000a00 */
[----:B------:R-:W-:Y:S02]  /*1390*/  ULDC UR4, c[0x0][0x288] ;  /* 0x0000a20000047ab9 */ /* 0x000fe40000000800 */
[----:B------:R-:W-:Y:S01]  /*13a0*/  IMAD.U32 R196, RZ, RZ, UR4 ;  /* 0x00000004ffc47e24 */ /* 0x000fe2000f8e00ff */
[----:B------:R-:W-:Y:S02]  /*13b0*/  ULDC.64 UR4, c[0x0][0x418] ;  /* 0x0001060000047ab9 */ /* 0x000fe40000000a00 */
[----:B------:R-:W5:Y:S01]  /*13c0*/  @P3 LDG.E R122, desc[UR46][R8.64] ;  /* 0x0000002e087a3981 */ /* 0x000f62000c1e1900 */
[----:B------:R-:W-:Y:S01]  /*13d0*/  ISETP.NE.U32.AND P2, PT, RZ, UR6, PT ;  /* 0x00000006ff007c0c */ /* 0x000fe2000bf45070 */
[----:B-1----:R-:W-:-:S04]  /*13e0*/  @P0 IMAD.WIDE R2, R59, 0x4, R2 ;  /* 0x000000043b020825 */ /* 0x002fc800078e0202 */
[----:B0-----:R-:W-:Y:S01]  /*13f0*/  @P1 IMAD.WIDE R4, R59, 0x4, R6 ;  /* 0x000000043b041825 */ /* 0x001fe200078e0206 */
[----:B------:R-:W-:Y:S01]  /*1400*/  UISETP.NE.U32.AND UP0, UPT, UR4, URZ, UPT ;  /* 0x0000003f0400728c */ /* 0x000fe2000bf05070 */
[----:B------:R0:W5:Y:S01]  /*1410*/  @P0 LDG.E R10, desc[UR46][R2.64] ;  /* 0x0000002e020a0981 */ /* 0x000162000c1e1900 */
[----:B------:R-:W-:Y:S01]  /*1420*/  ULDC UR6, c[0x0][0x2f0] ;  /* 0x0000bc0000067ab9 */ /* 0x000fe20000000800 */
[----:B------:R-:W-:Y:S02]  /*1430*/  ULDC UR4, c[0x0][0x424] ;  /* 0x0001090000047ab9 */ /* 0x000fe40000000800 */
[----:B------:R1:W5:Y:S01]  /*1440*/  @P1 LDG.E R196, desc[UR46][R4.64] ;  /* 0x0000002e04c41981 */ /* 0x000362000c1e1900 */
[----:B------:R-:W-:Y:S01]  /*1450*/  UISETP.NE.AND.EX UP0, UPT, UR5, URZ, UPT, UP0 ;  /* 0x0000003f0500728c */ /* 0x000fe2000bf05300 */
[----:B------:R-:W-:-:S03]  /*1460*/  ISETP.NE.AND.EX P2, PT, RZ, UR7, PT, P2 ;  /* 0x00000007ff007c0c */ /* 0x000fc6000bf45320 */
[----:B------:R-:W-:Y:S01]  /*1470*/  USEL UR4, UR4, 0x1, UP0 ;  /* 0x0000000104047887 */ /* 0x000fe20008000000 */
[C---:B0-----:R-:W-:Y:S01]  /*1480*/  LOP3.LUT R2, R58.reuse, 0xff000000, RZ, 0xc0, !PT ;  /* 0xff0000003a027812 */ /* 0x041fe200078ec0ff */
[----:B------:R-:W-:Y:S01]  /*1490*/  ULDC UR7, c[0x0][0x348] ;  /* 0x0000d20000077ab9 */ /* 0x000fe20000000800 */
[C---:B------:R-:W-:Y:S01]  /*14a0*/  LOP3.LUT R0, R58.reuse, 0xff0000, RZ, 0xc0, !PT ;  /* 0x00ff00003a007812 */ /* 0x040fe200078ec0ff */
[----:B------:R-:W-:Y:S01]  /*14b0*/  UIMAD UR6, UR4, UR6, URZ ;  /* 0x00000006040672a4 */ /* 0x000fe2000f8e023f */
[----:B------:R-:W-:Y:S01]  /*14c0*/  SHF.R.U32.HI R3, RZ, 0x8, R2 ;  /* 0x00000008ff037819 */ /* 0x000fe20000011602 */
[----:B------:R-:W-:Y:S01]  /*14d0*/  IMAD.MOV.U32 R217, RZ, RZ, R59 ;  /* 0x000000ffffd97224 */ /* 0x000fe200078e003b */
[----:B------:R-:W-:Y:S02]  /*14e0*/  LOP3.LUT R215, R58, 0xffff, RZ, 0xc0, !PT ;  /* 0x0000ffff3ad77812 */ /* 0x000fe400078ec0ff */
[----:B------:R-:W-:Y:S01]  /*14f0*/  LEA.HI R216, R0, R3, RZ, 0x10 ;  /* 0x0000000300d87211 */ /* 0x000fe200078f80ff */
[----:B-1----:R-:W-:Y:S06]  /*1500*/  @P1 BRA `(.L_x_4684) ;  /* 0x0000000000241947 */ /* 0x002fec0003800000 */
        /* <DEDUP_REMOVED lines=9> */
.L_x_4684:
[----:B------:R-:W-:Y:S02]  /*15a0*/  IMAD.U32 R2, RZ, RZ, UR7 ;  /* 0x00000007ff027e24 */ /* 0x000fe4000f8e00ff */
[----:B------:R-:W-:Y:S01]  /*15b0*/  IMAD.U32 R25, RZ, RZ, UR6 ;  /* 0x00000006ff197e24 */ /* 0x000fe2000f8e00ff */
[----:B------:R-:W-:Y:S06]  /*15c0*/  @!P2 BRA `(.L_x_4685) ;  /* 0x000000000010a947 */ /* 0x000fec0003800000 */
[----:B------:R-:W0:Y:S02]  /*15d0*/  LDC.64 R4, c[0x0][0xa20] ;  /* 0x00028800ff047b82 */ /* 0x000e240000000a00 */
[----:B0-----:R-:W-:-:S05]  /*15e0*/  IMAD.WIDE R4, R59, 0x4, R4 ;  /* 0x000000043b047825 */ /* 0x001fca00078e0204 */
[----:B------:R0:W5:Y:S01]  /*15f0*/  LDG.E R25, desc[UR46][R4.64] ;  /* 0x0000002e04197981 */ /* 0x000162000c1e1900 */
[----:B------:R-:W-:Y:S05]  /*1600*/  BRA `(.L_x_4686) ;  /* 0x0000000000107947 */ /* 0x000fea0003800000 */
.L_x_4685:
[----:B------:R-:W-:Y:S05]  /*1610*/  @!P3 BRA `(.L_x_4686) ;  /* 0x00000000000cb947 */ /* 0x000fea0003800000 */
[----:B------:R-:W2:Y:S04]  /*1620*/  LDG.E R0, desc[UR46][R8.64] ;  /* 0x0000002e08007981 */ /* 0x000ea8000c1e1900 */
[----:B------:R-:W2:Y:S02]  /*1630*/  LDG.E R25, desc[UR46][R8.64+0x4] ;  /* 0x0000042e08197981 */ /* 0x000ea4000c1e1900 */
[----:B--2---:R-:W-:-:S07]  /*1640*/  IMAD.IADD R25, R25, 0x1, -R0 ;  /* 0x0000000119197824 */ /* 0x004fce00078e0a00 */
.L_x_4686:
[----:B------:R-:W-:Y:S01]  /*1650*/  ULDC.64 UR4, c[0x0][0xa10] ;  /* 0x0002840000047ab9 */ /* 0x000fe20000000a00 */
[----:B0-----:R-:W0:Y:S01]  /*1660*/  LDC R4, c[0x0][0x448] ;  /* 0x00011200ff047b82 */ /* 0x001e220000000800 */
[----:B------:R-:W-:-:S04]  /*1670*/  ISETP.NE.U32.AND P0, PT, RZ, UR4, PT ;  /* 0x00000004ff007c0c */ /* 0x000fc8000bf05070 */
[----:B------:R-:W-:Y:S01]  /*1680*/  ISETP.NE.AND.EX P0, PT, RZ, UR5, PT, P0 ;  /* 0x00000005ff007c0c */ /* 0x000fe2000bf05300 */
[----:B------:R-:W-:Y:S02]  /*1690*/  ULDC.64 UR4, c[0x0][0xa30] ;  /* 0x00028c0000047ab9 */ /* 0x000fe40000000a00 */
[----:B------:R-:W-:-:S04]  /*16a0*/  ISETP.NE.U32.AND P1, PT, RZ, UR4, PT ;  /* 0x00000004ff007c0c */ /* 0x000fc8000bf25070 */
[----:B------:R-:W-:-:S06]  /*16b0*/  ISETP.NE.AND.EX P1, PT, RZ, UR5, PT, P1 ;  /* 0x00000005ff007c0c */ /* 0x000fcc000bf25310 */
[----:B------:R-:W1:Y:S08]  /*16c0*/  @P0 LDC.64 R6, c[0x0][0xa10] ;  /* 0x00028400ff060b82 */ /* 0x000e700000000a00 */
[----:B------:R-:W2:Y:S01]  /*16d0*/  @P1 LDC.64 R8, c[0x0][0xa30] ;  /* 0x00028c00ff081b82 */ /* 0x000ea20000000a00 */
[----:B-1----:R-:W-:-:S05]  /*16e0*/  @P0 IMAD.WIDE R6, R59, 0x4, R6 ;  /* 0x000000043b060825 */ /* 0x002fca00078e0206 */
[----:B------:R-:W3:Y:S04]  /*16f0*/  @P0 LDG.E R0, desc[UR46][R6.64] ;  /* 0x0000002e06000981 */ /* 0x000ee8000c1e1900 */
[----:B------:R-:W3:Y:S01]  /*1700*/  @P0 LDG.E R3, desc[UR46][R6.64+0x4] ;  /* 0x0000042e06030981 */ /* 0x000ee2000c1e1900 */
[----:B-----5:R-:W-:Y:S02]  /*1710*/  IMAD.MOV.U32 R146, RZ, RZ, R25 ;  /* 0x000000ffff927224 */ /* 0x020fe400078e0019 */
[----:B--2---:R-:W-:-:S05]  /*1720*/  @P1 IMAD.WIDE R8, R59, 0x4, R8 ;  /* 0x000000043b081825 */ /* 0x004fca00078e0208 */
[----:B------:R1:W5:Y:S01]  /*1730*/  @P1 LDG.E R146, desc[UR46][R8.64] ;  /* 0x0000002e08921981 */ /* 0x000362000c1e1900 */
[----:B0-----:R-:W-:Y:S01]  /*1740*/  ISETP.NE.AND P1, PT, R4, 0x1, PT ;  /* 0x000000010400780c */ /* 0x001fe20003f25270 */
[----:B------:R-:W-:Y:S01]  /*1750*/  IMAD.SHL.U32 R212, R57, 0x80, RZ ;  /* 0x0000008039d47824 */ /* 0x000fe200078e00ff */
[----:B------:R-:W0:Y:S01]  /*1760*/  LDC.64 R4, c[0x0][0x9e0] ;  /* 0x00027800ff047b82 */ /* 0x000e220000000a00 */
[----:B------:R-:W-:-:S10]  /*1770*/  IMAD.IADD R13, R25, 0x1, -R10 ;  /* 0x00000001190d7824 */ /* 0x000fd400078e0a0a */
[----:B------:R-:W2:Y:S08]  /*1780*/  @P1 LDC R12, c[0x0][0x44c] ;  /* 0x00011300ff0c1b82 */ /* 0x000eb00000000800 */
[----:B------:R-:W4:Y:S01]  /*1790*/  @P1 LDC R11, c[0x0][0x450] ;  /* 0x00011400ff0b1b82 */ /* 0x000f220000000800 */
[----:B0-----:R-:W-:Y:S01]  /*17a0*/  ISETP.GE.AND P2, PT, R5, 0x1, PT ;  /* 0x000000010500780c */ /* 0x001fe20003f46270 */
[----:B---3--:R-:W-:-:S02]  /*17b0*/  @P0 IMAD.IADD R2, R3, 0x1, -R0 ;  /* 0x0000000103020824 */ /* 0x008fc400078e0a00 */
[----:B------:R-:W-:Y:S02]  /*17c0*/  VIADD R3, R212, 0x7f ;  /* 0x0000007fd4037836 */ /* 0x000fe40000000000 */
[----:B------:R-:W-:Y:S02]  /*17d0*/  IMAD.IADD R197, R13, 0x1, R2 ;  /* 0x000000010dc57824 */ /* 0x000fe400078e0202 */
[----:B--2---:R-:W-:-:S04]  /*17e0*/  @P1 IMAD.HI.U32 R6, R3, R12, RZ ;  /* 0x0000000c03061227 */ /* 0x004fc800078e00ff */
[C---:B------:R-:W-:Y:S01]  /*17f0*/  VIADD R0, R197.reuse, 0x5f ;  /* 0x0000005fc5007836 */ /* 0x040fe20000000000 */
[----:B----4-:R-:W-:Y:S02]  /*1800*/  @P1 SHF.R.U32.HI R3, RZ, R11, R6 ;  /* 0x0000000bff031219 */ /* 0x010fe40000011606 */
[----:B------:R-:W-:Y:S01]  /*1810*/  IADD3 R6, R197, 0x1, -R196 ;  /* 0x00000001c5067810 */ /* 0x000fe20007ffe8c4 */
[----:B------:R-:W-:-:S04]  /*1820*/  IMAD.HI R0, R0, 0x2aaaaaab, RZ ;  /* 0x2aaaaaab00007827 */ /* 0x000fc800078e02ff */
[----:B------:R-:W-:Y:S01]  /*1830*/  IMAD.IADD R3, R6, 0x1, R3 ;  /* 0x0000000106037824 */ /* 0x000fe200078e0203 */
[----:B------:R-:W-:-:S03]  /*1840*/  SHF.R.U32.HI R151, RZ, 0x1f, R0 ;  /* 0x0000001fff977819 */ /* 0x000fc60000011600 */
[----:B------:R-:W-:Y:S01]  /*1850*/  IMAD.IADD R4, R3, 0x1, R4 ;  /* 0x0000000103047824 */ /* 0x000fe200078e0204 */
[----:B------:R-:W-:Y:S01]  /*1860*/  LEA.HI.SX32 R151, R0, R151, 0x1c ;  /* 0x0000009700977211 */ /* 0x000fe200078fe2ff */
        /* <DEDUP_REMOVED lines=12> */
.L_x_4689:
[----:B------:R-:W-:-:S13]  /*1930*/  ISETP.NE.AND P0, PT, R5, 0x1, PT ;  /* 0x000000010500780c */ /* 0x000fda0003f05270 */
[----:B------:R-:W0:Y:S02]  /*1940*/  @P0 LDC.64 R6, c[0x0][0x9e8] ;  /* 0x00027a00ff060b82 */ /* 0x000e240000000a00 */
[----:B0-----:R-:W-:-:S05]  /*1950*/  @P0 IMAD.HI.U32 R6, R0, R6, RZ ;  /* 0x0000000600060227 */ /* 0x001fca00078e00ff */
[----:B------:R-:W-:-:S07]  /*1960*/  @P0 SHF.R.U32.HI R0, RZ, R7, R6 ;  /* 0x00000007ff000219 */ /* 0x000fce0000011606 */
.L_x_4690:
[----:B------:R-:W-:Y:S05]  /*1970*/  BSYNC B0 ;  /* 0x0000000000007941 */ /* 0x000fea0003800000 */
.L_x_4688:
[----:B------:R-:W-:-:S05]  /*1980*/  IMAD R3, R0, R5, R5 ;  /* 0x0000000500037224 */ /* 0x000fca00078e0205 */
[----:B------:R-:W-:-:S07]  /*1990*/  VIMNMX R4, R4, R3, PT ;  /* 0x0000000304047248 */ /* 0x000fce0003fe0100 */
.L_x_4687:
[----:B------:R-:W0:Y:S01]  /*19a0*/  @P1 LDC R3, c[0x0][0x44c] ;  /* 0x00011300ff031b82 */ /* 0x000e220000000800 */
[----:B------:R-:W-:Y:S01]  /*19b0*/  VIADD R4, R4, 0x5f ;  /* 0x0000005f04047836 */ /* 0x000fe20000000000 */
[----:B------:R-:W-:Y:S01]  /*19c0*/  ULDC UR4, c[0x0][0x9dc] ;  /* 0x0002770000047ab9 */ /* 0x000fe20000000800 */
[----:B------:R-:W-:Y:S02]  /*19d0*/  IMAD.MOV.U32 R7, RZ, RZ, R212 ;  /* 0x000000ffff077224 */ /* 0x000fe400078e00d4 */
[----:B------:R-:W-:-:S03]  /*19e0*/  IMAD.HI R4, R4, 0x2aaaaaab, RZ ;  /* 0x2aaaaaab04047827 */ /* 0x000fc600078e02ff */
[----:B------:R-:W1:Y:S01]  /*19f0*/  @P1 LDC R9, c[0x0][0x450] ;  /* 0x00011400ff091b82 */ /* 0x000e620000000800 */
[----:B------:R-:W-:Y:S02]  /*1a00*/  IMAD.IADD R150, R197, 0x1, -R196 ;  /* 0x00000001c5967824 */ /* 0x000fe400078e0ac4 */
[----:B0-----:R-:W-:Y:S01]  /*1a10*/  @P1 IMAD.HI.U32 R0, R212, R3, RZ ;  /* 0x00000003d4001227 */ /* 0x001fe200078e00ff */
[----:B------:R-:W-:-:S04]  /*1a20*/  SHF.R.U32.HI R3, RZ, 0x1f, R4 ;  /* 0x0000001fff037819 */ /* 0x000fc80000011604 */
[----:B------:R-:W-:Y:S02]  /*1a30*/  LEA.HI.SX32 R4, R4, R3, 0x1c ;  /* 0x0000000304047211 */ /* 0x000fe400078fe2ff */
        /* <DEDUP_REMOVED lines=15> */
.L_x_4693:
[----:B------:R-:W-:-:S13]  /*1b30*/  ISETP.NE.AND P0, PT, R5, 0x1, PT ;  /* 0x000000010500780c */ /* 0x000fda0003f05270 */
[----:B------:R-:W0:Y:S02]  /*1b40*/  @P0 LDC.64 R6, c[0x0][0x9e8] ;  /* 0x00027a00ff060b82 */ /* 0x000e240000000a00 */
[----:B0-----:R-:W-:-:S05]  /*1b50*/  @P0 IMAD.HI.U32 R4, R0, R6, RZ ;  /* 0x0000000600040227 */ /* 0x001fca00078e00ff */
[----:B------:R-:W-:-:S07]  /*1b60*/  @P0 SHF.R.U32.HI R0, RZ, R7, R4 ;  /* 0x00000007ff000219 */ /* 0x000fce0000011604 */
.L_x_4694:
[----:B------:R-:W-:Y:S05]  /*1b70*/  BSYNC B0 ;  /* 0x0000000000007941 */ /* 0x000fea0003800000 */
.L_x_4692:
[----:B------:R-:W-:-:S05]  /*1b80*/  IMAD R0, R0, R5, RZ ;  /* 0x0000000500007224 */ /* 0x000fca00078e02ff */
[----:B------:R-:W-:-:S07]  /*1b90*/  VIMNMX R3, R3, R0, !PT ;  /* 0x0000000003037248 */ /* 0x000fce0007fe0100 */
.L_x_4691:
[----:B------:R-:W-:Y:S01]  /*1ba0*/  IMAD.HI R3, R3, 0x2aaaaaab, RZ ;  /* 0x2aaaaaab03037827 */ /* 0x000fe200078e02ff */
[----:B------:R-:W-:Y:S01]  /*1bb0*/  BSSY B0, `(.L_x_4695) ;  /* 0x0000028000007945 */ /* 0x000fe20003800000 */
[----:B------:R-:W-:Y:S02]  /*1bc0*/  LOP3.LUT R221, R216, 0xff, RZ, 0xc0, !PT ;  /* 0x000000ffd8dd7812 */ /* 0x000fe400078ec0ff */
[----:B------:R-:W-:Y:S02]  /*1bd0*/  SHF.R.U32.HI R216, RZ, 0x10, R216 ;  /* 0x00000010ffd87819 */ /* 0x000fe400000116d8 */
[----:B------:R-:W-:-:S04]  /*1be0*/  SHF.R.U32.HI R0, RZ, 0x1f, R3 ;  /* 0x0000001fff007819 */ /* 0x000fc80000011603 */
[----:B------:R-:W-:-:S04]  /*1bf0*/  LEA.HI.SX32 R0, R3, R0, 0x1c ;  /* 0x0000000003007211 */ /* 0x000fc800078fe2ff */
[----:B------:R-:W-:Y:S01]  /*1c00*/  VIMNMX R9, RZ, R0, !PT ;  /* 0x00000000ff097248 */ /* 0x000fe20007fe0100 */
[----:B------:R-:W-:-:S03]  /*1c10*/  IMAD.MOV.U32 R0, RZ, RZ, RZ ;  /* 0x000000ffff007224 */ /* 0x000fc600078e00ff */
[----:B------:R-:W-:-:S13]  /*1c20*/  ISETP.GT.AND P0, PT, R8, R9, PT ;  /* 0x000000090800720c */ /* 0x000fda0003f04270 */
[----:B------:R-:W-:Y:S05]  /*1c30*/  @!P0 BRA `(.L_x_4696) ;  /* 0x00000000007c8947 */ /* 0x000fea0003800000 */
        /* <DEDUP_REMOVED lines=31> */
.L_x_4696:
[----:B------:R-:W-:Y:S05]  /*1e30*/  BSYNC B0 ;  /* 0x0000000000007941 */ /* 0x000fea0003800000 */
.L_x_4695:
[----:B------:R-:W-:Y:S01]  /*1e40*/  IMAD R3, R221, R0, R9 ;  /* 0x00000000dd037224 */ /* 0x000fe200078e0209 */
        /* <DEDUP_REMOVED lines=35> */
[----:B-1---5:R-:W-:Y:S05]  /*2080*/  CALL.ABS.NOINC R14 ;  /* 0x000000000e007343 */ /* 0x022fea0003c00000 */
.L_x_4699:
[----:B------:R-:W-:Y:S05]  /*2090*/  BSYNC B6 ;  /* 0x0000000000067941 */ /* 0x000fea0003800000 */
.L_x_4698:
        /* <DEDUP_REMOVED lines=20> */
.L_x_4701:
[----:B------:R-:W-:Y:S05]  /*21e0*/  BSYNC B6 ;  /* 0x0000000000067941 */ /* 0x000fea0003800000 */
.L_x_4700:
[----:B------:R-:W-:Y:S01]  /*21f0*/  ULDC.64 UR4, c[0x0][0x9f8] ;  /* 0x00027e0000047ab9 */ /* 0x000fe20000000a00 */
[----:B------:R-:W0:Y:S01]  /*2200*/  S2R R3, SR_TID.X ;  /* 0x0000000000037919 */ /* 0x000e220000002100 */
[----:B------:R-:W-:Y:S01]  /*2210*/  ISETP.NE.U32.AND P0, PT, RZ, UR4, PT ;  /* 0x00000004ff007c0c */ /* 0x000fe2000bf05070 */
[----:B------:R-:W1:Y:S01]  /*2220*/  LDC.64 R102, c[0x0][0x300] ;  /* 0x0000c000ff667b82 */ /* 0x000e620000000a00 */
[----:B------:R-:W-:Y:S01]  /*2230*/  ULDC UR8, c[0x0][0x2f4] ;  /* 0x0000bd0000087ab9 */ /* 0x000fe20000000800 */
[----:B------:R-:W-:Y:S01]  /*2240*/  IMAD.IADD R122, R122, 0x1, R25 ;  /* 0x000000017a7a7824 */ /* 0x000fe200078e0219 */
[----:B------:R-:W-:Y:S01]  /*2250*/  ISETP.NE.AND.EX P0, PT, RZ, UR5, PT, P0 ;  /* 0x00000005ff007c0c */ /* 0x000fe2000bf05300 */
[----:B------:R-:W-:Y:S01]  /*2260*/  VIADD R0, R22, 0x60 ;  /* 0x0000006016007836 */ /* 0x000fe20000000000 */
[----:B------:R-:W-:Y:S01]  /*2270*/  ISETP.GE.AND P1, PT, R198, UR8, PT ;  /* 0x00000008c6007c0c */ /* 0x000fe2000bf26270 */
[----:B------:R-:W-:Y:S01]  /*2280*/  ULDC.64 UR4, c[0x0][0x330] ;  /* 0x0000cc0000047ab9 */ /* 0x000fe20000000a00 */
[----:B------:R-:W-:Y:S01]  /*2290*/  SHF.R.S32.HI R23, RZ, 0x1f, R22 ;  /* 0x0000001fff177819 */ /* 0x000fe20000011416 */
[----:B------:R-:W2:Y:S01]  /*22a0*/  LDC.64 R96, c[0x0][0x3f8] ;  /* 0x0000fe00ff607b82 */ /* 0x000ea20000000a00 */
[----:B------:R-:W-:-:S07]  /*22b0*/  ULDC.64 UR6, c[0x0][0x308] ;  /* 0x0000c20000067ab9 */ /* 0x000fce0000000a00 */
[----:B------:R-:W3:Y:S01]  /*22c0*/  @P0 LDC.64 R4, c[0x0][0x9f8] ;  /* 0x00027e00ff040b82 */ /* 0x000ee20000000a00 */
[----:B------:R-:W-:-:S07]  /*22d0*/  SHF.R.S32.HI R147, RZ, 0x1f, R195 ;  /* 0x0000001fff937819 */ /* 0x000fce00000114c3 */
[----:B------:R-:W4:Y:S08]  /*22e0*/  LDC R33, c[0x0][0x3f4] ;  /* 0x0000fd00ff217b82 */ /* 0x000f300000000800 */
[----:B------:R-:W4:Y:S01]  /*22f0*/  LDC.64 R90, c[0x0][0x408] ;  /* 0x00010200ff5a7b82 */ /* 0x000f220000000a00 */
[----:B---3--:R-:W-:-:S05]  /*2300*/  @P0 IMAD.WIDE R4, R59, 0x4, R4 ;  /* 0x000000043b040825 */ /* 0x008fca00078e0204 */
[----:B------:R3:W4:Y:S01]  /*2310*/  @P0 LDG.E R59, desc[UR46][R4.64] ;  /* 0x0000002e043b0981 */ /* 0x000722000c1e1900 */
[----:B------:R-:W-:Y:S01]  /*2320*/  SEL R6, RZ, 0xffffffff, P1 ;  /* 0xffffffffff067807 */ /* 0x000fe20000800000 */
[----:B0-----:R-:W-:Y:S01]  /*2330*/  VIADD R7, R3, 0xffffff80 ;  /* 0xffffff8003077836 */ /* 0x001fe20000000000 */
[----:B------:R-:W-:Y:S01]  /*2340*/  ISETP.GE.AND P0, PT, R22, UR8, PT ;  /* 0x0000000816007c0c */ /* 0x000fe2000bf06270 */
[C---:B------:R-:W-:Y:S01]  /*2350*/  IMAD.WIDE.U32 R104, R215.reuse, UR4, R22 ;  /* 0x00000004d7687c25 */ /* 0x040fe2000f8e0016 */
[----:B------:R-:W-:Y:S01]  /*2360*/  SHF.R.S32.HI R8, RZ, 0x1f, R122 ;  /* 0x0000001fff087819 */ /* 0x000fe2000001147a */
[----:B------:R-:W0:Y:S01]  /*2370*/  S2R R175, SR_TID.X ;  /* 0x0000000000af7919 */ /* 0x000e220000002100 */
[----:B------:R-:W-:Y:S01]  /*2380*/  SEL R3, RZ, 0x1, P0 ;  /* 0x00000001ff037807 */ /* 0x000fe20000000000 */
[----:B------:R-:W-:Y:S01]  /*2390*/  IMAD R105, R215, UR5, R105 ;  /* 0x00000005d7697c24 */ /* 0x000fe2000f8e0269 */
[----:B------:R-:W-:Y:S01]  /*23a0*/  ISETP.GE.AND P0, PT, R199, UR8, PT ;  /* 0x00000008c7007c0c */ /* 0x000fe2000bf06270 */
[----:B---3--:R-:W-:Y:S01]  /*23b0*/  IMAD.SHL.U32 R4, R6, 0x2, RZ ;  /* 0x0000000206047824 */ /* 0x008fe200078e00ff */
[----:B------:R-:W-:Y:S01]  /*23c0*/  SHF.R.S32.HI R6, RZ, 0x1f, R7 ;  /* 0x0000001fff067819 */ /* 0x000fe20000011407 */
[----:B------:R-:W-:Y:S01]  /*23d0*/  ULDC.64 UR4, c[0x0][0xa08] ;  /* 0x0002820000047ab9 */ /* 0x000fe20000000a00 */
[----:B------:R-:W-:Y:S01]  /*23e0*/  ISETP.GE.AND P1, PT, R0, UR8, PT ;  /* 0x0000000800007c0c */ /* 0x000fe2000bf26270 */
[----:B--2---:R-:W-:Y:S01]  /*23f0*/  IMAD.WIDE.U32 R98, R195, R96, R22 ;  /* 0x00000060c3627225 */ /* 0x004fe200078e0016 */
[----:B------:R-:W-:-:S02]  /*2400*/  LOP3.LUT R3, R4, 0x2, R3, 0xe2, !PT ;  /* 0x0000000204037812 */ /* 0x000fc400078ee203 */
[----:B------:R-:W-:Y:S01]  /*2410*/  LEA.HI R7, R6, R7, RZ, 0x2 ;  /* 0x0000000706077211 */ /* 0x000fe200078f10ff */
[----:B-1----:R-:W-:Y:S01]  /*2420*/  IMAD R6, R8, R102, RZ ;  /* 0x0000006608067224 */ /* 0x002fe200078e02ff */
[----:B------:R-:W-:Y:S01]  /*2430*/  SEL R4, RZ, 0x4, P0 ;  /* 0x00000004ff047807 */ /* 0x000fe20000000000 */
[----:B----4-:R-:W-:Y:S01]  /*2440*/  IMAD.WIDE.U32 R92, R195, R90, R22 ;  /* 0x0000005ac35c7225 */ /* 0x010fe200078e0016 */
[----:B------:R-:W-:Y:S02]  /*2450*/  SEL R5, RZ, 0x8, P1 ;  /* 0x00000008ff057807 */ /* 0x000fe40000800000 */
[----:B------:R-:W-:Y:S01]  /*2460*/  LOP3.LUT R18, R18, 0xfffffffb, RZ, 0xc0, !PT ;  /* 0xfffffffb12127812 */ /* 0x000fe200078ec0ff */
[----:B------:R-:W-:Y:S01]  /*2470*/  IMAD R9, R122, R103, R6 ;  /* 0x000000677a097224 */ /* 0x000fe200078e0206 */
[----:B------:R-:W-:Y:S01]  /*2480*/  LOP3.LUT R14, R5, R3, R4, 0xfe, !PT ;  /* 0x00000003050e7212 */ /* 0x000fe200078efe04 */
[----:B------:R-:W-:Y:S01]  /*2490*/  VIADD R3, R22, 0x80 ;  /* 0x0000008016037836 */ /* 0x000fe20000000000 */
[----:B------:R-:W-:Y:S01]  /*24a0*/  SHF.R.S32.HI R6, RZ, 0x1f, R7 ;  /* 0x0000001fff067819 */ /* 0x000fe20000011407 */
[----:B------:R-:W-:Y:S01]  /*24b0*/  IMAD.WIDE.U32 R4, R122, R102, RZ ;  /* 0x000000667a047225 */ /* 0x000fe200078e00ff */
[----:B------:R-:W-:-:S02]  /*24c0*/  SHF.R.S32.HI R193, RZ, 0x1f, R192 ;  /* 0x0000001fffc17819 */ /* 0x000fc400000114c0 */
[----:B------:R-:W-:Y:S01]  /*24d0*/  LEA.HI R6, R6, R195, RZ, 0x3 ;  /* 0x000000c306067211 */ /* 0x000fe200078f18ff */
[----:B------:R-:W-:Y:S01]  /*24e0*/  IMAD.IADD R5, R5, 0x1, R9 ;  /* 0x0000000105057824 */ /* 0x000fe200078e0209 */
[----:B------:R-:W-:Y:S01]  /*24f0*/  ISETP.GE.AND P0, PT, R3, UR8, PT ;  /* 0x0000000803007c0c */ /* 0x000fe2000bf06270 */
[----:B------:R-:W-:Y:S01]  /*2500*/  IMAD.WIDE.U32 R100, R195, R96, R192 ;  /* 0x00000060c3647225 */ /* 0x000fe200078e00c0 */
[----:B------:R-:W-:Y:S02]  /*2510*/  LOP3.LUT R6, R6, 0xfffffff8, RZ, 0xc0, !PT ;  /* 0xfffffff806067812 */ /* 0x000fe400078ec0ff */
[----:B------:R-:W-:Y:S01]  /*2520*/  SEL R7, RZ, 0x10, P0 ;  /* 0x00000010ff077807 */ /* 0x000fe20000000000 */
[----:B------:R-:W-:Y:S01]  /*2530*/  IMAD.WIDE.U32 R4, R215, UR6, R4 ;  /* 0x00000006d7047c25 */ /* 0x000fe2000f8e0004 */
[----:B------:R-:W-:Y:S02]  /*2540*/  ISETP.NE.U32.AND P0, PT, RZ, UR4, PT ;  /* 0x00000004ff007c0c */ /* 0x000fe4000bf05070 */
[----:B------:R-:W-:Y:S01]  /*2550*/  LOP3.LUT R14, R14, R7, RZ, 0xfc, !PT ;  /* 0x000000070e0e7212 */ /* 0x000fe200078efcff */
[----:B------:R-:W-:Y:S01]  /*2560*/  IMAD.IADD R132, R195, 0x1, -R6 ;  /* 0x00000001c3847824 */ /* 0x000fe200078e0a06 */
[----:B------:R-:W-:Y:S01]  /*2570*/  ISETP.NE.AND.EX P0, PT, RZ, UR5, PT, P0 ;  /* 0x00000005ff007c0c */ /* 0x000fe2000bf05300 */
[----:B------:R-:W-:Y:S01]  /*2580*/  IMAD R5, R215, UR7, R5 ;  /* 0x00000007d7057c24 */ /* 0x000fe2000f8e0205 */
[----:B------:R-:W-:Y:S01]  /*2590*/  ULDC.64 UR4, c[0x0][0x310] ;  /* 0x0000c40000047ab9 */ /* 0x000fe20000000a00 */
[----:B------:R-:W-:Y:S01]  /*25a0*/  ISETP.GE.AND P2, PT, R199, R33, PT ;  /* 0x00000021c700720c */ /* 0x000fe20003f46270 */
[----:B------:R-:W-:Y:S01]  /*25b0*/  IMAD.WIDE.U32 R94, R195, R90, R192 ;  /* 0x0000005ac35e7225 */ /* 0x000fe200078e00c0 */
[----:B------:R-:W-:-:S02]  /*25c0*/  LOP3.LUT P1, RZ, R132, 0x4, RZ, 0xc0, !PT ;  /* 0x0000000484ff7812 */ /* 0x000fc4000782c0ff */
[----:B------:R-:W-:Y:S01]  /*25d0*/  SHF.R.U32.HI R26, RZ, 0x3, R206 ;  /* 0x00000003ff1a7819 */ /* 0x000fe200000116ce */
[C---:B------:R-:W-:Y:S01]  /*25e0*/  IMAD.SHL.U32 R111, R96.reuse, 0x40, RZ ;  /* 0x00000040606f7824 */ /* 0x040fe200078e00ff */
[----:B------:R-:W-:Y:S01]  /*25f0*/  SHF.L.U64.HI R110, R96, 0x6, R97 ;  /* 0x00000006606e7819 */ /* 0x000fe20000010261 */
[----:B------:R-:W-:Y:S01]  /*2600*/  IMAD R133, R103, 0x60, RZ ;  /* 0x0000006067857824 */ /* 0x000fe200078e02ff */
[----:B------:R-:W-:Y:S01]  /*2610*/  IADD3 R122, P3, R195, R122, RZ ;  /* 0x0000007ac37a7210 */ /* 0x000fe20007f7e0ff */
[C---:B------:R-:W-:Y:S01]  /*2620*/  IMAD.SHL.U32 R137, R102.reuse, 0x40, RZ ;  /* 0x0000004066897824 */ /* 0x040fe200078e00ff */
[----:B------:R-:W-:Y:S01]  /*2630*/  SHF.L.U64.HI R136, R102, 0x6, R103 ;  /* 0x0000000666887819 */ /* 0x000fe20000010267 */
[----:B------:R-:W-:Y:S01]  /*2640*/  IMAD R135, R91, 0x60, RZ ;  /* 0x000000605b877824 */ /* 0x000fe200078e02ff */
[C---:B------:R-:W-:Y:S01]  /*2650*/  SHF.L.U64.HI R108, R90.reuse, 0x6, R91 ;  /* 0x000000065a6c7819 */ /* 0x040fe2000001025b */
[----:B------:R-:W-:Y:S01]  /*2660*/  IMAD.SHL.U32 R109, R90, 0x40, RZ ;  /* 0x000000405a6d7824 */ /* 0x000fe200078e00ff */
[----:B------:R-:W-:Y:S01]  /*2670*/  SHF.R.S32.HI R149, RZ, 0x1f, R219 ;  /* 0x0000001fff957819 */ /* 0x000fe200000114db */
[----:B------:R-:W-:Y:S01]  /*2680*/  IMAD.X R123, R8, 0x1, R147, P3 ;  /* 0x00000001087b7824 */ /* 0x000fe200018e0693 */
[----:B------:R-:W-:Y:S01]  /*2690*/  @P1 LOP3.LUT R18, R18, 0x4, RZ, 0xfc, !PT ;  /* 0x0000000412121812 */ /* 0x000fe200078efcff */
[----:B------:R-:W-:Y:S01]  /*26a0*/  IMAD.SHL.U32 R130, R33, 0x2, RZ ;  /* 0x0000000221827824 */ /* 0x000fe200078e00ff */
[----:B------:R-:W-:-:S02]  /*26b0*/  ISETP.GE.AND P1, PT, R198, R33, PT ;  /* 0x00000021c600720c */ /* 0x000fc40003f26270 */
[----:B------:R-:W-:Y:S02]  /*26c0*/  LOP3.LUT R18, R18, 0xfffffffe, RZ, 0xc0, !PT ;  /* 0xfffffffe12127812 */ /* 0x000fe400078ec0ff */
[----:B0-----:R-:W-:Y:S02]  /*26d0*/  LEA.HI R175, R175, 0x8, RZ, 0x19 ;  /* 0x00000008afaf7811 */ /* 0x001fe400078fc8ff */
[----:B------:R-:W-:Y:S02]  /*26e0*/  @P2 LOP3.LUT R18, R18, 0x1, RZ, 0xfc, !PT ;  /* 0x0000000112122812 */ /* 0x000fe400078efcff */
[----:B------:R-:W-:Y:S02]  /*26f0*/  SHF.R.S32.HI R6, RZ, 0x1f, R59 ;  /* 0x0000001fff067819 */ /* 0x000fe4000001143b */
[----:B------:R-:W-:Y:S02]  /*2700*/  SEL R27, R59, RZ, !P0 ;  /* 0x000000ff3b1b7207 */ /* 0x000fe40004000000 */
[----:B------:R-:W-:Y:S01]  /*2710*/  SEL R9, R6, RZ, !P0 ;  /* 0x000000ff06097207 */ /* 0x000fe20004000000 */
[----:B------:R-:W-:-:S02]  /*2720*/  IMAD R6, R147, R96, RZ ;  /* 0x0000006093067224 */ /* 0x000fc400078e02ff */
[----:B------:R-:W-:-:S04]  /*2730*/  IMAD.WIDE.U32 R106, R27, UR4, R4 ;  /* 0x000000041b6a7c25 */ /* 0x000fc8000f8e0004 */
[----:B------:R-:W-:Y:S02]  /*2740*/  IMAD R10, R9, UR4, RZ ;  /* 0x00000004090a7c24 */ /* 0x000fe4000f8e02ff */
[-C--:B------:R-:W-:Y:S02]  /*2750*/  IMAD R4, R147, R102.reuse, RZ ;  /* 0x0000006693047224 */ /* 0x080fe400078e02ff */
[----:B------:R-:W-:Y:S02]  /*2760*/  IMAD R11, R195, R97, R6 ;  /* 0x00000061c30b7224 */ /* 0x000fe400078e0206 */
[----:B------:R-:W-:Y:S01]  /*2770*/  IMAD R13, R27, UR5, R10 ;  /* 0x000000051b0d7c24 */ /* 0x000fe2000f8e020a */
[----:B------:R-:W-:Y:S01]  /*2780*/  ULDC.64 UR4, c[0x0][0x338] ;  /* 0x0000ce0000047ab9 */ /* 0x000fe20000000a00 */
[----:B------:R-:W-:-:S04]  /*2790*/  IMAD.WIDE.U32 R6, R195, R102, R22 ;  /* 0x00000066c3067225 */ /* 0x000fc800078e0016 */
[----:B------:R-:W-:Y:S01]  /*27a0*/  IMAD R15, R195, R103, R4 ;  /* 0x00000067c30f7224 */ /* 0x000fe200078e0204 */
[----:B------:R-:W-:Y:S01]  /*27b0*/  IADD3 R5, P0, R106, R6, RZ ;  /* 0x000000066a057210 */ /* 0x000fe20007f1e0ff */
[----:B------:R-:W-:Y:S02]  /*27c0*/  IMAD.IADD R4, R107, 0x1, R13 ;  /* 0x000000016b047824 */ /* 0x000fe400078e020d */
[----:B------:R-:W-:Y:S01]  /*27d0*/  IMAD R10, R9, UR4, RZ ;  /* 0x00000004090a7c24 */ /* 0x000fe2000f8e02ff */
[----:B------:R-:W-:Y:S01]  /*27e0*/  SEL R9, R33, RZ, P1 ;  /* 0x000000ff21097207 */ /* 0x000fe20000800000 */
[C---:B------:R-:W-:Y:S01]  /*27f0*/  IMAD.WIDE.U32 R104, R27.reuse, UR4, R104 ;  /* 0x000000041b687c25 */ /* 0x040fe2000f8e0068 */
[----:B------:R-:W-:Y:S02]  /*2800*/  IADD3.X R6, R4, R7, R15, P0, !PT ;  /* 0x0000000704067210 */ /* 0x000fe400007fe40f */
[----:B------:R-:W-:Y:S01]  /*2810*/  ISETP.GE.AND P0, PT, R22, R33, PT ;  /* 0x000000211600720c */ /* 0x000fe20003f06270 */
[----:B------:R-:W-:-:S02]  /*2820*/  IMAD R27, R27, UR5, R10 ;  /* 0x000000051b1b7c24 */ /* 0x000fc4000f8e020a */
[----:B------:R-:W-:Y:S01]  /*2830*/  IMAD R10, R147, R90, RZ ;  /* 0x0000005a930a7224 */ /* 0x000fe200078e02ff */
[----:B------:R-:W-:Y:S01]  /*2840*/  SEL R7, R33, RZ, P0 ;  /* 0x000000ff21077207 */ /* 0x000fe20000000000 */
[----:B------:R-:W-:Y:S02]  /*2850*/  IMAD.IADD R101, R101, 0x1, R11 ;  /* 0x0000000165657824 */ /* 0x000fe400078e020b */
[----:B------:R-:W-:Y:S02]  /*2860*/  IMAD.IADD R99, R11, 0x1, R99 ;  /* 0x000000010b637824 */ /* 0x000fe400078e0263 */
[----:B------:R-:W-:Y:S01]  /*2870*/  IMAD R11, R195, R91, R10 ;  /* 0x0000005bc30b7224 */ /* 0x000fe200078e020a */
[----:B------:R-:W-:Y:S01]  /*2880*/  SEL R10, R33, RZ, P2 ;  /* 0x000000ff210a7207 */ /* 0x000fe20001000000 */
[----:B------:R-:W-:Y:S02]  /*2890*/  IMAD.IADD R7, R22, 0x1, R7 ;  /* 0x0000000116077824 */ /* 0x000fe400078e0207 */
[----:B------:R-:W-:-:S02]  /*28a0*/  IMAD.IADD R9, R198, 0x1, R9 ;  /* 0x00000001c6097824 */ /* 0x000fc400078e0209 */
[----:B------:R-:W-:Y:S01]  /*28b0*/  IMAD.IADD R20, R199, 0x1, R10 ;  /* 0x00000001c7147824 */ /* 0x000fe200078e020a */
[----:B------:R-:W-:Y:S01]  /*28c0*/  SHF.R.S32.HI R10, RZ, 0x1f, R7 ;  /* 0x0000001fff0a7819 */ /* 0x000fe20000011407 */
[----:B------:R-:W-:Y:S01]  /*28d0*/  IMAD.IADD R95, R95, 0x1, R11 ;  /* 0x000000015f5f7824 */ /* 0x000fe200078e020b */
[----:B------:R-:W-:Y:S01]  /*28e0*/  SHF.R.S32.HI R12, RZ, 0x1f, R9 ;  /* 0x0000001fff0c7819 */ /* 0x000fe20000011409 */
[----:B------:R-:W-:Y:S01]  /*28f0*/  IMAD.IADD R93, R11, 0x1, R93 ;  /* 0x000000010b5d7824 */ /* 0x000fe200078e025d */
[-C--:B------:R-:W-:Y:S01]  /*2900*/  LEA.HI R11, R10, R7.reuse, RZ, 0x3 ;  /* 0x000000070a0b7211 */ /* 0x080fe200078f18ff */
[-C--:B-----5:R-:W-:Y:S01]  /*2910*/  IMAD.WIDE.U32 R100, R146, R96.reuse, R100 ;  /* 0x0000006092647225 */ /* 0x0a0fe200078e0064 */
[----:B------:R-:W-:Y:S02]  /*2920*/  LEA.HI R7, R10, R7, RZ, 0x6 ;  /* 0x000000070a077211 */ /* 0x000fe400078f30ff */
[-C--:B------:R-:W-:Y:S01]  /*2930*/  LEA.HI R10, R12, R9.reuse, RZ, 0x6 ;  /* 0x000000090c0a7211 */ /* 0x080fe200078f30ff */
[----:B------:R-:W-:Y:S01]  /*2940*/  IMAD.WIDE.U32 R98, R146, R96, R98 ;  /* 0x0000006092627225 */ /* 0x000fe200078e0062 */
[----:B------:R-:W-:-:S02]  /*2950*/  LEA.HI R13, R12, R9, RZ, 0x3 ;  /* 0x000000090c0d7211 */ /* 0x000fc400078f18ff */
[----:B------:R-:W-:Y:S01]  /*2960*/  SHF.R.S32.HI R7, RZ, 0x6, R7 ;  /* 0x00000006ff077819 */ /* 0x000fe20000011407 */
[----:B------:R-:W-:Y:S01]  /*2970*/  IMAD.WIDE.U32 R94, R146, R90, R94 ;  /* 0x0000005a925e7225 */ /* 0x000fe200078e005e */
[----:B------:R-:W-:Y:S02]  /*2980*/  SHF.R.S32.HI R9, RZ, 0x6, R10 ;  /* 0x00000006ff097819 */ /* 0x000fe4000001140a */
[----:B------:R-:W-:Y:S01]  /*2990*/  LOP3.LUT R10, R208, 0x38, R11, 0xf8, !PT ;  /* 0x00000038d00a7812 */ /* 0x000fe200078ef80b */
[C---:B------:R-:W-:Y:S01]  /*29a0*/  IMAD R144, R7.reuse, 0x1800, R210 ;  /* 0x0000180007907824 */ /* 0x040fe200078e02d2 */
[----:B------:R-:W-:Y:S01]  /*29b0*/  SHF.R.S32.HI R21, RZ, 0x1f, R20 ;  /* 0x0000001fff157819 */ /* 0x000fe20000011414 */
[--C-:B------:R-:W-:Y:S01]  /*29c0*/  IMAD R142, R7, 0x1800, R211.reuse ;  /* 0x00001800078e7824 */ /* 0x100fe200078e02d3 */
[----:B------:R-:W-:Y:S01]  /*29d0*/  LOP3.LUT R7, R10, R209, RZ, 0x3c, !PT ;  /* 0x000000d10a077212 */ /* 0x000fe200078e3cff */
[----:B------:R-:W-:Y:S01]  /*29e0*/  IMAD R140, R9, 0x1800, R211 ;  /* 0x00001800098c7824 */ /* 0x000fe200078e02d3 */
[----:B------:R-:W-:Y:S01]  /*29f0*/  LEA.HI R25, R21, R20, RZ, 0x3 ;  /* 0x0000001415197211 */ /* 0x000fe200078f18ff */
[----:B------:R-:W-:Y:S01]  /*2a00*/  IMAD R143, R9, 0x1800, R210 ;  /* 0x00001800098f7824 */ /* 0x000fe200078e02d2 */
[----:B------:R-:W-:Y:S01]  /*2a10*/  LOP3.LUT R12, R208, 0x38, R13, 0xf8, !PT ;  /* 0x00000038d00c7812 */ /* 0x000fe200078ef80d */
[----:B------:R-:W-:Y:S01]  /*2a20*/  IMAD.IADD R144, R144, 0x1, R7 ;  /* 0x0000000190907824 */ /* 0x000fe200078e0207 */
[----:B------:R-:W-:Y:S01]  /*2a30*/  LOP3.LUT R7, R206, 0x38, R13, 0xf8, !PT ;  /* 0x00000038ce077812 */ /* 0x000fe200078ef80d */
[----:B------:R-:W-:Y:S01]  /*2a40*/  IMAD.WIDE.U32 R92, R146, R90, R92 ;  /* 0x0000005a925c7225 */ /* 0x000fe200078e005c */
[----:B------:R-:W-:-:S02]  /*2a50*/  LEA.HI R20, R21, R20, RZ, 0x6 ;  /* 0x0000001415147211 */ /* 0x000fc400078f30ff */
[----:B------:R-:W-:Y:S01]  /*2a60*/  LOP3.LUT R7, R7, R26, RZ, 0x3c, !PT ;  /* 0x0000001a07077212 */ /* 0x000fe200078e3cff */
[----:B------:R-:W-:Y:S01]  /*2a70*/  IMAD R21, R97, 0x60, RZ ;  /* 0x0000006061157824 */ /* 0x000fe200078e02ff */
[-C--:B------:R-:W-:Y:S01]  /*2a80*/  LOP3.LUT R12, R12, R209.reuse, RZ, 0x3c, !PT ;  /* 0x000000d10c0c7212 */ /* 0x080fe200078e3cff */
[----:B------:R-:W-:Y:S01]  /*2a90*/  IMAD.WIDE.U32 R102, R102, 0x60, RZ ;  /* 0x0000006066667825 */ /* 0x000fe200078e00ff */
[----:B------:R-:W-:Y:S02]  /*2aa0*/  SHF.R.S32.HI R20, RZ, 0x6, R20 ;  /* 0x00000006ff147819 */ /* 0x000fe40000011414 */
[----:B------:R-:W-:Y:S01]  /*2ab0*/  LOP3.LUT R10, R208, 0x38, R25, 0xf8, !PT ;  /* 0x00000038d00a7812 */ /* 0x000fe200078ef819 */
[----:B------:R-:W-:Y:S01]  /*2ac0*/  IMAD.IADD R140, R140, 0x1, R7 ;  /* 0x000000018c8c7824 */ /* 0x000fe200078e0207 */
[----:B------:R-:W-:Y:S01]  /*2ad0*/  SHF.R.S32.HI R7, RZ, 0x1f, R146 ;  /* 0x0000001fff077819 */ /* 0x000fe20000011492 */
[----:B------:R-:W-:Y:S01]  /*2ae0*/  IMAD.IADD R143, R143, 0x1, R12 ;  /* 0x000000018f8f7824 */ /* 0x000fe200078e020c */
[----:B------:R-:W-:Y:S01]  /*2af0*/  LOP3.LUT R15, R206, 0x38, R11, 0xf8, !PT ;  /* 0x00000038ce0f7812 */ /* 0x000fe200078ef80b */
[----:B------:R-:W-:Y:S01]  /*2b00*/  IMAD R141, R20, 0x1800, R210 ;  /* 0x00001800148d7824 */ /* 0x000fe200078e02d2 */
[----:B------:R-:W-:Y:S01]  /*2b10*/  LOP3.LUT R10, R10, R209, RZ, 0x3c, !PT ;  /* 0x000000d10a0a7212 */ /* 0x000fe200078e3cff */
[----:B------:R-:W-:Y:S01]  /*2b20*/  IMAD R9, R7, R96, RZ ;  /* 0x0000006007097224 */ /* 0x000fe200078e02ff */
[----:B------:R-:W-:Y:S01]  /*2b30*/  LOP3.LUT R15, R15, R26, RZ, 0x3c, !PT ;  /* 0x0000001a0f0f7212 */ /* 0x000fe200078e3cff */
[----:B------:R-:W-:Y:S01]  /*2b40*/  IMAD R139, R20, 0x1800, R211 ;  /* 0x00001800148b7824 */ /* 0x000fe200078e02d3 */
[----:B------:R-:W-:Y:S01]  /*2b50*/  LOP3.LUT R12, R206, 0x38, R25, 0xf8, !PT ;  /* 0x00000038ce0c7812 */ /* 0x000fe200078ef819 */
[----:B------:R-:W-:Y:S01]  /*2b60*/  IMAD R29, R146, R97, R9 ;  /* 0x00000061921d7224 */ /* 0x000fe200078e0209 */
[----:B------:R-:W-:Y:S01]  /*2b70*/  SHF.R.S32.HI R119, RZ, 0x3, R11 ;  /* 0x00000003ff777819 */ /* 0x000fe2000001140b */
[----:B------:R-:W-:Y:S01]  /*2b80*/  IMAD R9, R7, R90, RZ ;  /* 0x0000005a07097224 */ /* 0x000fe200078e02ff */
[----:B------:R-:W-:Y:S01]  /*2b90*/  LOP3.LUT R12, R12, R26, RZ, 0x3c, !PT ;  /* 0x0000001a0c0c7212 */ /* 0x000fe200078e3cff */
[----:B------:R-:W-:Y:S01]  /*2ba0*/  VIADD R7, R22, 0xa0 ;  /* 0x000000a016077836 */ /* 0x000fe20000000000 */
[----:B------:R-:W-:Y:S01]  /*2bb0*/  SHF.R.S32.HI R118, RZ, 0x3, R13 ;  /* 0x00000003ff767819 */ /* 0x000fe2000001140d */
[----:B------:R-:W-:Y:S01]  /*2bc0*/  IMAD.IADD R141, R141, 0x1, R10 ;  /* 0x000000018d8d7824 */ /* 0x000fe200078e020a */
[----:B------:R-:W-:Y:S01]  /*2bd0*/  LOP3.LUT R10, R208, 0x18, R22, 0xf8, !PT ;  /* 0x00000018d00a7812 */ /* 0x000fe200078ef816 */
[----:B------:R-:W-:Y:S01]  /*2be0*/  IMAD.IADD R142, R142, 0x1, R15 ;  /* 0x000000018e8e7824 */ /* 0x000fe200078e020f */
[----:B------:R-:W-:Y:S01]  /*2bf0*/  ISETP.GE.AND P2, PT, R7, UR8, PT ;  /* 0x0000000807007c0c */ /* 0x000fe2000bf46270 */
[----:B------:R-:W-:Y:S01]  /*2c00*/  IMAD R31, R146, R91, R9 ;  /* 0x0000005b921f7224 */ /* 0x000fe200078e0209 */
[----:B------:R-:W-:Y:S01]  /*2c10*/  LOP3.LUT R9, R10, R209, RZ, 0x3c, !PT ;  /* 0x000000d10a097212 */ /* 0x000fe200078e3cff */
[----:B------:R-:W-:Y:S01]  /*2c20*/  IMAD.IADD R139, R139, 0x1, R12 ;  /* 0x000000018b8b7824 */ /* 0x000fe200078e020c */
[----:B------:R-:W-:Y:S01]  /*2c30*/  SEL R15, RZ, 0x20, P2 ;  /* 0x00000020ff0f7807 */ /* 0x000fe20001000000 */
[----:B------:R-:W-:Y:S01]  /*2c40*/  IMAD.WIDE.U32 R96, R96, 0x60, RZ ;  /* 0x0000006060607825 */ /* 0x000fe200078e00ff */
[----:B------:R-:W-:-:S02]  /*2c50*/  LOP3.LUT R12, R13, 0xfffffff8, RZ, 0xc0, !PT ;  /* 0xfffffff80d0c7812 */ /* 0x000fc400078ec0ff */
[----:B------:R-:W-:Y:S01]  /*2c60*/  LOP3.LUT R26, R14, R15, RZ, 0xfc, !PT ;  /* 0x0000000f0e1a7212 */ /* 0x000fe200078efcff */
[----:B------:R-:W-:Y:S01]  /*2c70*/  IMAD.WIDE.U32 R90, R90, 0x60, RZ ;  /* 0x000000605a5a7825 */ /* 0x000fe200078e00ff */
[----:B------:R-:W-:Y:S02]  /*2c80*/  LOP3.LUT R11, R11, 0xfffffff8, RZ, 0xc0, !PT ;  /* 0xfffffff80b0b7812 */ /* 0x000fe400078ec0ff */
[----:B------:R-:W-:Y:S01]  /*2c90*/  LOP3.LUT R13, R25, 0xfffffff8, RZ, 0xc0, !PT ;  /* 0xfffffff8190d7812 */ /* 0x000fe200078ec0ff */
[----:B------:R-:W-:Y:S01]  /*2ca0*/  IMAD.IADD R134, R97, 0x1, R21 ;  /* 0x0000000161867824 */ /* 0x000fe200078e0215 */
[----:B------:R-:W-:Y:S01]  /*2cb0*/  SHF.R.S32.HI R117, RZ, 0x3, R25 ;  /* 0x00000003ff757819 */ /* 0x000fe20000011419 */
        /* <DEDUP_REMOVED lines=9> */
[----:B------:R-:W-:Y:S01]  /*2d50*/  LOP3.LUT R14, R14, 0x1, RZ, 0xc0, !PT ;  /* 0x000000010e0e7812 */ /* 0x000fe200078ec0ff */
[----:B------:R-:W-:Y:S01]  /*2d60*/  IMAD.IADD R9, R95, 0x1, R31 ;  /* 0x000000015f097824 */ /* 0x000fe200078e021f */
[----:B------:R-:W-:Y:S01]  /*2d70*/  SHF.R.S32.HI R116, RZ, 0x1f, R11 ;  /* 0x0000001fff747819 */ /* 0x000fe2000001140b */
[----:B------:R-:W-:Y:S01]  /*2d80*/  IMAD.IADD R10, R31, 0x1, R93 ;  /* 0x000000011f0a7824 */ /* 0x000fe200078e025d */
[----:B------:R-:W-:Y:S01]  /*2d90*/  SHF.R.S32.HI R113, RZ, 0x1f, R12 ;  /* 0x0000001fff717819 */ /* 0x000fe2000001140c */
[----:B------:R-:W-:Y:S01]  /*2da0*/  IMAD.IADD R27, R105, 0x1, R27 ;  /* 0x00000001691b7824 */ /* 0x000fe200078e021b */
[----:B------:R-:W-:-:S02]  /*2db0*/  SHF.R.S32.HI R112, RZ, 0x1f, R13 ;  /* 0x0000001fff707819 */ /* 0x000fc4000001140d */
[----:B------:R-:W-:-:S07]  /*2dc0*/  LOP3.LUT R26, R26, 0x20, RZ, 0xc0, !PT ;  /* 0x000000201a1a7812 */ /* 0x000fce00078ec0ff */
.L_x_4801:
[----:B0-----:R-:W0:Y:S01]  /*2dd0*/  LDC.64 R114, c[0x0][0x2e8] ;  /* 0x0000ba00ff727b82 */ /* 0x001e220000000a00 */
[----:B--23--:R-:W-:Y:S01]  /*2de0*/  VIADD R35, R24, 0xffffffff ;  /* 0xffffffff18237836 */ /* 0x00cfe20000000000 */
[----:B------:R-:W-:Y:S01]  /*2df0*/  LOP3.LUT P5, RZ, R132, 0x4, RZ, 0xc0, !PT ;  /* 0x0000000484ff7812 */ /* 0x000fe200078ac0ff */
[----:B------:R-:W-:Y:S05]  /*2e00*/  YIELD ;  /* 0x0000000000007946 */ /* 0x000fea0003800000 */
[----:B------:R-:W1:Y:S01]  /*2e10*/  LDC R121, c[0x0][0x3f4] ;  /* 0x0000fd00ff797b82 */ /* 0x000e620000000800 */
[----:B------:R-:W-:Y:S01]  /*2e20*/  SHF.R.S32.HI R32, RZ, 0x1f, R35 ;  /* 0x0000001fff207819 */ /* 0x000fe20000011423 */
[-C--:B------:R-:W-:Y:S01]  /*2e30*/  IMAD R29, R133, R35.reuse, RZ ;  /* 0x00000023851d7224 */ /* 0x080fe200078e02ff */
[----:B------:R-:W-:Y:S01]  /*2e40*/  LOP3.LUT R18, R18, 0xfffffffd, RZ, 0xc0, !PT ;  /* 0xfffffffd12127812 */ /* 0x000fe200078ec0ff */
[----:B------:R-:W-:Y:S01]  /*2e50*/  IMAD.WIDE.U32 R124, R102, R35, RZ ;  /* 0x00000023667c7225 */ /* 0x000fe200078e00ff */
[----:B------:R-:W-:Y:S03]  /*2e60*/  BSSY B0, `(.L_x_4702) ;  /* 0x00007a0000007945 */ /* 0x000fe60003800000 */
[----:B------:R-:W-:Y:S01]  /*2e70*/  IMAD R29, R32, R102, R29 ;  /* 0x00000066201d7224 */ /* 0x000fe200078e021d */
[----:B------:R-:W-:-:S02]  /*2e80*/  IADD3 R24, P2, P3, R5, R124, R137 ;  /* 0x0000007c05187210 */ /* 0x000fc40007b5e089 */
[----:B------:R-:W-:Y:S01]  /*2e90*/  IADD3 R30, P4, R5, R124, RZ ;  /* 0x0000007c051e7210 */ /* 0x000fe20007f9e0ff */
[----:B------:R-:W-:Y:S02]  /*2ea0*/  IMAD.IADD R84, R125, 0x1, R29 ;  /* 0x000000017d547824 */ /* 0x000fe400078e021d */
[----:B------:R-:W-:Y:S02]  /*2eb0*/  IMAD R29, R17, 0x4800, R138 ;  /* 0x00004800111d7824 */ /* 0x000fe400078e028a */
[----:B------:R-:W-:Y:S01]  /*2ec0*/  IMAD.X R31, R84, 0x1, R6, P4 ;  /* 0x00000001541f7824 */ /* 0x000fe200020e0606 */
[----:B------:R-:W-:Y:S02]  /*2ed0*/  IADD3.X R28, R6, R84, R136, P2, P3 ;  /* 0x00000054061c7210 */ /* 0x000fe400017e6488 */
[----:B0-----:R-:W-:Y:S02]  /*2ee0*/  LEA R36, P2, R24, R114, 0x1 ;  /* 0x0000007218247211 */ /* 0x001fe400078408ff */
[----:B------:R-:W-:-:S02]  /*2ef0*/  ISETP.GT.AND P3, PT, R35, R131, PT ;  /* 0x000000832300720c */ /* 0x000fc40003f64270 */
[----:B------:R-:W-:Y:S01]  /*2f00*/  LEA.HI.X R37, R24, R115, R28, 0x1, P2 ;  /* 0x0000007318257211 */ /* 0x000fe200010f0c1c */
[----:B------:R-:W-:Y:S01]  /*2f10*/  IMAD R28, R29, 0x2, R120 ;  /* 0x000000021d1c7824 */ /* 0x000fe200078e0278 */
[----:B-1----:R-:W-:Y:S01]  /*2f20*/  ISETP.GE.AND P2, PT, R121, 0x1, PT ;  /* 0x000000017900780c */ /* 0x002fe20003f46270 */
[----:B------:R-:W-:Y:S01]  /*2f30*/  IMAD.MOV.U32 R24, RZ, RZ, R35 ;  /* 0x000000ffff187224 */ /* 0x000fe200078e0023 */
[----:B------:R-:W-:-:S04]  /*2f40*/  LEA R38, P4, R30, R114, 0x1 ;  /* 0x000000721e267211 */ /* 0x000fc800078808ff */
[----:B------:R-:W-:Y:S01]  /*2f50*/  LEA.HI.X R39, R30, R115, R31, 0x1, P4 ;  /* 0x000000731e277211 */ /* 0x000fe200020f0c1f */
[C---:B------:R-:W-:Y:S02]  /*2f60*/  VIADD R31, R29.reuse, 0x20 ;  /* 0x000000201d1f7836 */ /* 0x040fe40000000000 */
[----:B------:R-:W-:Y:S01]  /*2f70*/  @P5 VIADD R31, R29, 0xffffffe0 ;  /* 0xffffffe01d1f5836 */ /* 0x000fe20000000000 */
[----:B------:R-:W-:-:S03]  /*2f80*/  @P3 LOP3.LUT R18, R18, 0x2, RZ, 0xfc, !PT ;  /* 0x0000000212123812 */ /* 0x000fc600078efcff */
[----:B------:R-:W-:Y:S01]  /*2f90*/  IMAD R29, R31, 0x2, R120 ;  /* 0x000000021f1d7824 */ /* 0x000fe200078e0278 */
[----:B------:R-:W-:Y:S06]  /*2fa0*/  @!P2 BRA `(.L_x_4703) ;  /* 0x00000074004ca947 */ /* 0x000fec0003800000 */
[----:B------:R-:W-:Y:S01]  /*2fb0*/  ULDC.U8 UR4, c[0x0][0x410] ;  /* 0x0001040000047ab9 */ /* 0x000fe20000000000 */
[-C--:B------:R-:W-:Y:S01]  /*2fc0*/  IMAD R31, R134, R35.reuse, RZ ;  /* 0x00000023861f7224 */ /* 0x080fe200078e02ff */
[----:B------:R-:W-:Y:S01]  /*2fd0*/  ISETP.NE.AND P2, PT, RZ, UR4, PT ;  /* 0x00000004ff007c0c */ /* 0x000fe2000bf45270 */
[-C--:B------:R-:W-:Y:S02]  /*2fe0*/  IMAD R33, R135, R35.reuse, RZ ;  /* 0x0000002387217224 */ /* 0x080fe400078e02ff */
        /* <DEDUP_REMOVED lines=25> */
[----:B------:R-:W-:Y:S01]  /*3180*/  IADD3 R33, P2, R100, R82, RZ ;  /* 0x0000005264217210 */ /* 0x000fe20007f5e0ff */
[----:B------:R-:W-:Y:S01]  /*3190*/  ULDC.64 UR4, c[0x0][0x3e8] ;  /* 0x0000fa0000047ab9 */ /* 0x000fe20000000a00 */
[----:B------:R-:W-:Y:S02]  /*31a0*/  CS2R R114, SRZ ;  /* 0x0000000000727805 */ /* 0x000fe4000001ff00 */
[----:B------:R-:W-:Y:S01]  /*31b0*/  CS2R R124, SRZ ;  /* 0x00000000007c7805 */ /* 0x000fe2000001ff00 */
[----:B------:R-:W-:Y:S01]  /*31c0*/  IMAD.X R34, R31, 0x1, R89, P2 ;  /* 0x000000011f227824 */ /* 0x000fe200010e0659 */
[----:B------:R-:W-:-:S04]  /*31d0*/  LEA R32, P2, R33, UR4, 0x1 ;  /* 0x0000000421207c11 */ /* 0x000fc8000f8408ff */
[----:B------:R-:W-:Y:S01]  /*31e0*/  LEA.HI.X R33, R33, UR5, R34, 0x1, P2 ;  /* 0x0000000521217c11 */ /* 0x000fe200090f0c22 */
[----:B------:R-:W-:Y:S01]  /*31f0*/  ULDC.64 UR4, c[0x0][0x400] ;  /* 0x0001000000047ab9 */ /* 0x000fe20000000a00 */
[----:B------:R-:W-:-:S05]  /*3200*/  IADD3 R35, P2, R94, R80, RZ ;  /* 0x000000505e237210 */ /* 0x000fca0007f5e0ff */
[----:B------:R-:W-:Y:S01]  /*3210*/  IMAD.X R42, R88, 0x1, R9, P2 ;  /* 0x00000001582a7824 */ /* 0x000fe200010e0609 */
        /* <DEDUP_REMOVED lines=30> */
.L_x_4706:
[----:B------:R-:W-:Y:S05]  /*3400*/  BSYNC B1 ;  /* 0x0000000000017941 */ /* 0x000fea0003800000 */
.L_x_4705:
        /* <DEDUP_REMOVED lines=12> */
[----:B-----5:R-:W-:Y:S01]  /*34d0*/  IMAD.MOV.U32 R127, RZ, RZ, R64 ;  /* 0x000000ffff7f7224 */ /* 0x020fe200078e0040 */
[----:B------:R-:W-:Y:S01]  /*34e0*/  CS2R R62, SRZ ;  /* 0x00000000003e7805 */ /* 0x000fe2000001ff00 */
[----:B------:R-:W-:Y:S01]  /*34f0*/  IMAD.MOV.U32 R126, RZ, RZ, R65 ;  /* 0x000000ffff7e7224 */ /* 0x000fe200078e0041 */
[----:B------:R-:W-:Y:S06]  /*3500*/  @P4 BRA `(.L_x_4708) ;  /* 0x0000000000a04947 */ /* 0x000fec0003800000 */
[----:B------:R-:W-:Y:S01]  /*3510*/  IADD3 R82, P2, P5, R100, R82, R111 ;  /* 0x0000005264527210 */ /* 0x000fe20007d5e06f */
[----:B------:R-:W-:Y:S01]  /*3520*/  ULDC.64 UR4, c[0x0][0x3e8] ;  /* 0x0000fa0000047ab9 */ /* 0x000fe20000000a00 */
[----:B------:R-:W-:Y:S02]  /*3530*/  CS2R R60, SRZ ;  /* 0x00000000003c7805 */ /* 0x000fe4000001ff00 */
[----:B------:R-:W-:Y:S02]  /*3540*/  CS2R R62, SRZ ;  /* 0x00000000003e7805 */ /* 0x000fe4000001ff00 */
[----:B0-----:R-:W-:Y:S02]  /*3550*/  IADD3.X R33, R89, R31, R110, P2, P5 ;  /* 0x0000001f59217210 */ /* 0x001fe400017ea46e */
        /* <DEDUP_REMOVED lines=35> */
.L_x_4708:
[----:B------:R-:W-:Y:S05]  /*3790*/  BSYNC B1 ;  /* 0x0000000000017941 */ /* 0x000fea0003800000 */
.L_x_4707:
[----:B------:R-:W2:Y:S01]  /*37a0*/  LDL R31, [R1+0x38] ;  /* 0x00003800011f7983 */ /* 0x000ea20000100800 */
[----:B01----:R-:W-:Y:S01]  /*37b0*/  IMAD.MOV.U32 R32, RZ, RZ, R69 ;  /* 0x000000ffff207224 */ /* 0x003fe200078e0045 */
        /* <DEDUP_REMOVED lines=12> */
[----:B--2---:R-:W-:Y:S01]  /*3880*/  R2UR UR4, R31 ;  /* 0x000000001f0472ca */ /* 0x004fe200000e0000 */
[----:B------:R-:W-:-:S05]  /*3890*/  IMAD.MOV.U32 R31, RZ, RZ, R68 ;  /* 0x000000ffff1f7224 */ /* 0x000fca00078e0044 */
[----:B------:R-:W-:Y:S01]  /*38a0*/  PRMT R162, R32, 0x5410, R31 ;  /* 0x0000541020a27816 */ /* 0x000fe2000000001f */
[----:B------:R-:W-:Y:S02]  /*38b0*/  IMAD.MOV.U32 R31, RZ, RZ, R76 ;  /* 0x000000ffff1f7224 */ /* 0x000fe400078e004c */
[----:B------:R-:W-:-:S03]  /*38c0*/  IMAD.MOV.U32 R32, RZ, RZ, R77 ;  /* 0x000000ffff207224 */ /* 0x000fc600078e004d */
[----:B------:R-:W-:Y:S01]  /*38d0*/  PRMT R164, R164, 0x5410, R31 ;  /* 0x00005410a4a47816 */ /* 0x000fe2000000001f */
[----:B------:R-:W-:Y:S01]  /*38e0*/  IMAD.MOV.U32 R31, RZ, RZ, R67 ;  /* 0x000000ffff1f7224 */ /* 0x000fe200078e0043 */
[----:B------:R-:W-:Y:S01]  /*38f0*/  PRMT R165, R165, 0x5410, R32 ;  /* 0x00005410a5a57816 */ /* 0x000fe20000000020 */
[----:B------:R-:W-:Y:S01]  /*3900*/  IMAD.MOV.U32 R32, RZ, RZ, R114 ;  /* 0x000000ffff207224 */ /* 0x000fe200078e0072 */
[----:B------:R-:W-:Y:S02]  /*3910*/  UISETP.NE.AND UP0, UPT, UR4, 0x3, UPT ;  /* 0x000000030400788c */ /* 0x000fe4000bf05270 */
[----:B------:R-:W-:Y:S01]  /*3920*/  PRMT R159, R34, 0x5410, R31 ;  /* 0x00005410229f7816 */ /* 0x000fe2000000001f */
[----:B------:R-:W-:Y:S01]  /*3930*/  IMAD.MOV.U32 R34, RZ, RZ, R70 ;  /* 0x000000ffff227224 */ /* 0x000fe200078e0046 */
[----:B------:R-:W-:Y:S01]  /*3940*/  PRMT R129, R129, 0x5410, R32 ;  /* 0x0000541081817816 */ /* 0x000fe20000000020 */
[----:B------:R-:W-:Y:S01]  /*3950*/  IMAD.MOV.U32 R31, RZ, RZ, R74 ;  /* 0x000000ffff1f7224 */ /* 0x000fe200078e004a */
[----:B------:R-:W-:Y:S01]  /*3960*/  PLOP3.LUT P2, PT, PT, PT, UP0, 0x80, 0x0 ;  /* 0x000000000000781c */ /* 0x000fe20003f4f008 */
        /* <DEDUP_REMOVED lines=8> */
[----:B-----5:R-:W-:Y:S01]  /*39f0*/  IMAD.MOV.U32 R34, RZ, RZ, R40 ;  /* 0x000000ffff227224 */ /* 0x020fe200078e0028 */
        /* <DEDUP_REMOVED lines=15> */
[----:B------:R-:W-:-:S02]  /*3af0*/  IMAD.MOV.U32 R31, RZ, RZ, R53 ;  /* 0x000000ffff1f7224 */ /* 0x000fc400078e0035 */
        /* <DEDUP_REMOVED lines=29> */
.L_x_4709:
[----:B------:R-:W-:Y:S01]  /*3cd0*/  IMAD R31, R17, 0x8, R16 ;  /* 0x00000008111f7824 */ /* 0x000fe200078e0210 */
[----:B------:R-:W-:Y:S01]  /*3ce0*/  SHF.L.U32 R88, R201, 0x1f, RZ ;  /* 0x0000001fc9587819 */ /* 0x000fe200000006ff */
[----:B------:R-:W-:Y:S03]  /*3cf0*/  BSSY B1, `(.L_x_4710) ;  /* 0x0000003000017945 */ /* 0x000fe60003800000 */
[----:B------:R-:W0:Y:S02]  /*3d00*/  SYNCS.PHASECHK.TRANS64.TRYWAIT P5, [R31+URZ+0x30890], R88 ;  /* 0x030890581f0075a7 */ /* 0x000e2400080a017f */
[----:B0-----:R-:W-:Y:S05]  /*3d10*/  @!P5 BRA `(.L_x_4711) ;  /* 0x0000029400acd947 */ /* 0x001fea0003800000 */
.L_x_5167:
[----:B------:R-:W-:Y:S05]  /*3d20*/  BSYNC B1 ;  /* 0x0000000000017941 */ /* 0x000fea0003800000 */
.L_x_4710:
        /* <DEDUP_REMOVED lines=9> */
[--C-:B------:R-:W-:Y:S02]  /*3dc0*/  SHF.R.U64 R114, R114, 0x10, R115.reuse ;  /* 0x0000001072727819 */ /* 0x100fe40000001273 */
[----:B------:R-:W-:Y:S02]  /*3dd0*/  SHF.R.U32.HI R128, RZ, 0x10, R115 ;  /* 0x00000010ff807819 */ /* 0x000fe40000011673 */
[--C-:B------:R-:W-:Y:S02]  /*3de0*/  SHF.R.U64 R115, R124, 0x10, R125.reuse ;  /* 0x000000107c737819 */ /* 0x100fe4000000127d */
[----:B------:R-:W-:Y:S02]  /*3df0*/  SHF.R.U32.HI R124, RZ, 0x10, R125 ;  /* 0x00000010ff7c7819 */ /* 0x000fe4000001167d */
[----:B------:R-:W-:Y:S02]  /*3e00*/  PRMT R125, R129, 0x5410, R115 ;  /* 0x00005410817d7816 */ /* 0x000fe40000000073 */
[----:B------:R-:W-:-:S02]  /*3e10*/  PRMT R128, R145, 0x5432, R128 ;  /* 0x0000543291807816 */ /* 0x000fc40000000080 */
[----:B------:R-:W-:Y:S02]  /*3e20*/  PRMT R115, R148, 0x5432, R124 ;  /* 0x0000543294737816 */ /* 0x000fe4000000007c */
[----:B------:R-:W-:Y:S01]  /*3e30*/  PRMT R114, R129, 0x5432, R114 ;  /* 0x0000543281727816 */ /* 0x000fe20000000072 */
[C---:B--2---:R-:W-:Y:S01]  /*3e40*/  IMAD.U32 R129, R33.reuse, 0x10000, RZ ;  /* 0x0001000021817824 */ /* 0x044fe200078e00ff */
[----:B------:R-:W-:Y:S02]  /*3e50*/  LOP3.LUT R148, R33, 0xffff0000, RZ, 0xc0, !PT ;  /* 0xffff000021947812 */ /* 0x000fe400078ec0ff */
[C---:B------:R-:W-:Y:S01]  /*3e60*/  LOP3.LUT R145, R125.reuse, 0xffff0000, RZ, 0xc0, !PT ;  /* 0xffff00007d917812 */ /* 0x040fe200078ec0ff */
[----:B------:R-:W-:Y:S01]  /*3e70*/  IMAD.U32 R125, R125, 0x10000, RZ ;  /* 0x000100007d7d7824 */ /* 0x000fe200078e00ff */
[C---:B------:R-:W-:Y:S01]  /*3e80*/  LOP3.LUT R33, R114.reuse, 0xffff0000, RZ, 0xc0, !PT ;  /* 0xffff000072217812 */ /* 0x040fe200078ec0ff */
[----:B------:R-:W-:Y:S02]  /*3e90*/  IMAD.U32 R114, R114, 0x10000, RZ ;  /* 0x0001000072727824 */ /* 0x000fe400078e00ff */
[----:B------:R-:W-:-:S04]  /*3ea0*/  FMUL.FTZ R124, R148, R145 ;  /* 0x00000091947c7220 */ /* 0x000fc80000410000 */
[CC--:B------:R-:W-:Y:S01]  /*3eb0*/  FFMA.FTZ R124, R129.reuse, R33.reuse, -R124 ;  /* 0x00000021817c7223 */ /* 0x0c0fe2000001087c */
        /* <DEDUP_REMOVED lines=31> */
.L_x_4717:
[----:B------:R-:W-:Y:S05]  /*40b0*/  BSYNC B3 ;  /* 0x0000000000037941 */ /* 0x000fea0003800000 */
.L_x_4716:
[----:B--2---:R1:W-:Y:S02]  /*40c0*/  STG.E.128 desc[UR46][R38.64], R32 ;  /* 0x0000002026007986 */ /* 0x0043e4000c101d2e */
.L_x_4715:
[----:B------:R-:W-:Y:S05]  /*40d0*/  BSYNC B2 ;  /* 0x0000000000027941 */ /* 0x000fea0003800000 */
.L_x_4714:
[----:B------:R-:W-:Y:S01]  /*40e0*/  ISETP.NE.AND P3, PT, R15, RZ, PT ;  /* 0x000000ff0f00720c */ /* 0x000fe20003f65270 */
[----:B------:R-:W-:-:S12]  /*40f0*/  BSSY B2, `(.L_x_4718) ;  /* 0x0000038000027945 */ /* 0x000fd80003800000 */
[----:B------:R-:W-:Y:S05]  /*4100*/  @!P3 BRA `(.L_x_4719) ;  /* 0x0000000000d8b947 */ /* 0x000fea0003800000 */
[----:B-1----:R1:W2:Y:S01]  /*4110*/  LDS.128 R32, [R29+0x1e000] ;  /* 0x01e000001d207984 */ /* 0x0022a20000000c00 */
        /* <DEDUP_REMOVED lines=51> */
.L_x_4721:
[----:B------:R-:W-:Y:S05]  /*4450*/  BSYNC B3 ;  /* 0x0000000000037941 */ /* 0x000fea0003800000 */
.L_x_4720:
[----:B--2---:R2:W-:Y:S02]  /*4460*/  STG.E.128 desc[UR46][R38.64+0x40], R32 ;  /* 0x0000402026007986 */ /* 0x0045e4000c101d2e */
.L_x_4719:
[----:B------:R-:W-:Y:S05]  /*4470*/  BSYNC B2 ;  /* 0x0000000000027941 */ /* 0x000fea0003800000 */
.L_x_4718:
        /* <DEDUP_REMOVED lines=55> */
.L_x_4725:
[----:B------:R-:W-:Y:S05]  /*47f0*/  BSYNC B3 ;  /* 0x0000000000037941 */ /* 0x000fea0003800000 */
.L_x_4724:
[----:B--2---:R3:W-:Y:S02]  /*4800*/  STG.E.128 desc[UR46][R38.64+0x80], R32 ;  /* 0x0000802026007986 */ /* 0x0047e4000c101d2e */
.L_x_4723:
[----:B------:R-:W-:Y:S05]  /*4810*/  BSYNC B2 ;  /* 0x0000000000027941 */ /* 0x000fea0003800000 */
.L_x_4722:
[----:B------:R-:W-:Y:S01]  /*4820*/  ISETP.NE.AND P3, PT, R21, RZ, PT ;  /* 0x000000ff1500720c */ /* 0x000fe20003f65270 */
[----:B------:R-:W-:-:S12]  /*4830*/  BSSY B2, `(.L_x_4726) ;  /* 0x0000036000027945 */ /* 0x000fd80003800000 */
        /* <DEDUP_REMOVED lines=51> */
.L_x_4729:
[----:B------:R-:W-:Y:S05]  /*4b70*/  BSYNC B3 ;  /* 0x0000000000037941 */ /* 0x000fea0003800000 */
.L_x_4728:
[----:B--2---:R4:W-:Y:S02]  /*4b80*/  STG.E.128 desc[UR46][R38.64+0xc0], R32 ;  /* 0x0000c02026007986 */ /* 0x0049e4000c101d2e */
.L_x_4727:
[----:B------:R-:W-:Y:S05]  /*4b90*/  BSYNC B2 ;  /* 0x0000000000027941 */ /* 0x000fea0003800000 */
.L_x_4726:
        /* <DEDUP_REMOVED lines=9> */
[--C-:B------:R-:W-:Y:S01]  /*4c30*/  SHF.R.U64 R73, R68, 0x10, R69.reuse ;  /* 0x0000001044497819 */ /* 0x100fe20000001245 */
[----:B------:R-:W-:Y:S01]  /*4c40*/  IMAD.U32 R76, R32, 0x10000, RZ ;  /* 0x00010000204c7824 */ /* 0x000fe200078e00ff */
[----:B------:R-:W-:Y:S01]  /*4c50*/  SHF.R.U32.HI R75, RZ, 0x10, R69 ;  /* 0x00000010ff4b7819 */ /* 0x000fe20000011645 */
[----:B------:R-:W-:Y:S01]  /*4c60*/  IMAD.U32 R69, R34, 0x10000, RZ ;  /* 0x0001000022457824 */ /* 0x000fe200078e00ff */
[----:B------:R-:W-:Y:S02]  /*4c70*/  SHF.R.U32.HI R71, RZ, 0x10, R71 ;  /* 0x00000010ff477819 */ /* 0x000fe40000011647 */
[----:B------:R-:W-:Y:S02]  /*4c80*/  PRMT R72, R161, 0x5432, R72 ;  /* 0x00005432a1487816 */ /* 0x000fe40000000048 */
[----:B------:R-:W-:-:S02]  /*4c90*/  PRMT R73, R162, 0x5432, R73 ;  /* 0x00005432a2497816 */ /* 0x000fc40000000049 */
[----:B------:R-:W-:Y:S01]  /*4ca0*/  LOP3.LUT R68, R35, 0xffff0000, RZ, 0xc0, !PT ;  /* 0xffff000023447812 */ /* 0x000fe200078ec0ff */
[C---:B------:R-:W-:Y:S01]  /*4cb0*/  IMAD.U32 R35, R33.reuse, 0x10000, RZ ;  /* 0x0001000021237824 */ /* 0x040fe200078e00ff */
[----:B------:R-:W-:Y:S02]  /*4cc0*/  LOP3.LUT R84, R33, 0xffff0000, RZ, 0xc0, !PT ;  /* 0xffff000021547812 */ /* 0x000fe400078ec0ff */
[----:B------:R-:W-:Y:S02]  /*4cd0*/  PRMT R70, R162, 0x5410, R75 ;  /* 0x00005410a2467816 */ /* 0x000fe4000000004b */
[----:B------:R-:W-:Y:S02]  /*4ce0*/  PRMT R71, R161, 0x5410, R71 ;  /* 0x00005410a1477816 */ /* 0x000fe40000000047 */
[----:B------:R-:W-:Y:S01]  /*4cf0*/  LOP3.LUT R33, R72, 0xffff0000, RZ, 0xc0, !PT ;  /* 0xffff000048217812 */ /* 0x000fe200078ec0ff */
[----:B------:R-:W-:Y:S01]  /*4d00*/  IMAD.U32 R78, R70, 0x10000, RZ ;  /* 0x00010000464e7824 */ /* 0x000fe200078e00ff */
[----:B------:R-:W-:Y:S01]  /*4d10*/  LOP3.LUT R75, R73, 0xffff0000, RZ, 0xc0, !PT ;  /* 0xffff0000494b7812 */ /* 0x000fe200078ec0ff */
[C---:B------:R-:W-:Y:S01]  /*4d20*/  IMAD.U32 R77, R71.reuse, 0x10000, RZ ;  /* 0x00010000474d7824 */ /* 0x040fe200078e00ff */
[----:B------:R-:W-:Y:S01]  /*4d30*/  LOP3.LUT R71, R71, 0xffff0000, RZ, 0xc0, !PT ;  /* 0xffff000047477812 */ /* 0x000fe200078ec0ff */
[----:B------:R-:W-:Y:S01]  /*4d40*/  FMUL.FTZ R79, R84, R33 ;  /* 0x00000021544f7220 */ /* 0x000fe20000410000 */
[----:B------:R-:W-:Y:S01]  /*4d50*/  LOP3.LUT R70, R70, 0xffff0000, RZ, 0xc0, !PT ;  /* 0xffff000046467812 */ /* 0x000fe200078ec0ff */
[----:B------:R-:W-:Y:S01]  /*4d60*/  FMUL.FTZ R84, R84, R75 ;  /* 0x0000004b54547220 */ /* 0x000fe20000410000 */
[----:B------:R-:W-:Y:S01]  /*4d70*/  LOP3.LUT R32, R32, 0xffff0000, RZ, 0xc0, !PT ;  /* 0xffff000020207812 */ /* 0x000fe200078ec0ff */
[----:B------:R-:W-:Y:S01]  /*4d80*/  IMAD.U32 R72, R72, 0x10000, RZ ;  /* 0x0001000048487824 */ /* 0x000fe200078e00ff */
        /* <DEDUP_REMOVED lines=10> */
[C---:B------:R-:W-:Y:S01]  /*4e30*/  FMUL.FTZ R85, R34.reuse, R77 ;  /* 0x0000004d22557220 */ /* 0x040fe20000410000 */
[----:B------:R-:W-:Y:S01]  /*4e40*/  FMUL.FTZ R34, R34, R78 ;  /* 0x0000004e22227220 */ /* 0x000fe20000410000 */
[C---:B------:R-:W-:Y:S01]  /*4e50*/  FFMA.FTZ R35, R76.reuse, R73, -R35 ;  /* 0x000000494c237223 */ /* 0x040fe20000010823 */
[----:B------:R-:W-:Y:S01]  /*4e60*/  FFMA.FTZ R32, R76, R72, R32 ;  /* 0x000000484c207223 */ /* 0x000fe20000010020 */
[----:B------:R-:W-:Y:S01]  /*4e70*/  F2FP.BF16.F32.PACK_AB R33, R68, R33 ;  /* 0x000000214421723e */ /* 0x000fe200000010ff */
[C---:B------:R-:W-:Y:S01]  /*4e80*/  FFMA.FTZ R85, R69.reuse, R78, -R85 ;  /* 0x0000004e45557223 */ /* 0x040fe20000010855 */
[----:B------:R-:W-:Y:S01]  /*4e90*/  FFMA.FTZ R34, R69, R77, R34 ;  /* 0x0000004d45227223 */ /* 0x000fe20000010022 */
[----:B------:R-:W-:-:S02]  /*4ea0*/  F2FP.BF16.F32.PACK_AB R79, R84, R79 ;  /* 0x0000004f544f723e */ /* 0x000fc400000010ff */
[----:B------:R-:W-:Y:S01]  /*4eb0*/  F2FP.BF16.F32.PACK_AB R32, R32, R35 ;  /* 0x000000232020723e */ /* 0x000fe200000010ff */
[----:B------:R-:W-:Y:S01]  /*4ec0*/  IMAD.MOV.U32 R35, RZ, RZ, R33 ;  /* 0x000000ffff237224 */ /* 0x000fe200078e0021 */
[----:B------:R-:W-:Y:S01]  /*4ed0*/  F2FP.BF16.F32.PACK_AB R34, R34, R85 ;  /* 0x000000552222723e */ /* 0x000fe200000010ff */
[----:B------:R-:W-:-:S07]  /*4ee0*/  IMAD.MOV.U32 R33, RZ, RZ, R79 ;  /* 0x000000ffff217224 */ /* 0x000fce00078e004f */
.L_x_4733:
[----:B------:R-:W-:Y:S05]  /*4ef0*/  BSYNC B3 ;  /* 0x0000000000037941 */ /* 0x000fea0003800000 */
.L_x_4732:
[----:B--2---:R1:W-:Y:S02]  /*4f00*/  STG.E.128 desc[UR46][R38.64+0x100], R32 ;  /* 0x0001002026007986 */ /* 0x0043e4000c101d2e */
.L_x_4731:
[----:B------:R-:W-:Y:S05]  /*4f10*/  BSYNC B2 ;  /* 0x0000000000027941 */ /* 0x000fea0003800000 */
.L_x_4730:
        /* <DEDUP_REMOVED lines=36> */
[----:B------:R-:W-:-:S02]  /*5160*/  IMAD.U32 R35, R35, 0x10000, RZ ;  /* 0x0001000023237824 */ /* 0x000fc400078e00ff */
[C---:B------:R-:W-:Y:S01]  /*5170*/  FMUL.FTZ R33, R66.reuse, R159 ;  /* 0x0000009f42217220 */ /* 0x040fe20000410000 */
        /* <DEDUP_REMOVED lines=13> */
.L_x_4735:
[----:B------:R-:W-:Y:S05]  /*5250*/  BSYNC B2 ;  /* 0x0000000000027941 */ /* 0x000fea0003800000 */
.L_x_4734:
[----:B--2---:R1:W-:Y:S02]  /*5260*/  STG.E.128 desc[UR46][R38.64+0x140], R32 ;  /* 0x0001402026007986 */ /* 0x0043e4000c101d2e */
.L_x_4713:
[----:B------:R-:W-:Y:S05]  /*5270*/  BSYNC B1 ;  /* 0x0000000000017941 */ /* 0x000fea0003800000 */
.L_x_4712:
        /* <DEDUP_REMOVED lines=15> */
[----:B------:R-:W-:Y:S02]  /*5370*/  PRMT R160, R160, 0x5432, R63 ;  /* 0x00005432a0a07816 */ /* 0x000fe4000000003f */
[----:B------:R-:W-:Y:S02]  /*5380*/  LOP3.LUT R66, R33, 0xffff0000, RZ, 0xc0, !PT ;  /* 0xffff000021427812 */ /* 0x000fe400078ec0ff */
[C---:B------:R-:W-:Y:S01]  /*5390*/  LOP3.LUT R67, R61.reuse, 0xffff0000, RZ, 0xc0, !PT ;  /* 0xffff00003d437812 */ /* 0x040fe200078ec0ff */
[----:B------:R-:W-:Y:S01]  /*53a0*/  IMAD.U32 R62, R160, 0x10000, RZ ;  /* 0x00010000a03e7824 */ /* 0x000fe200078e00ff */
[----:B------:R-:W-:Y:S01]  /*53b0*/  LOP3.LUT R63, R60, 0xffff0000, RZ, 0xc0, !PT ;  /* 0xffff00003c3f7812 */ /* 0x000fe200078ec0ff */
[----:B------:R-:W-:Y:S01]  /*53c0*/  IMAD.U32 R61, R61, 0x10000, RZ ;  /* 0x000100003d3d7824 */ /* 0x000fe200078e00ff */
[----:B------:R-:W-:Y:S01]  /*53d0*/  PRMT R157, R157, 0x5432, R64 ;  /* 0x000054329d9d7816 */ /* 0x000fe20000000040 */
[----:B------:R-:W-:Y:S01]  /*53e0*/  IMAD.U32 R64, R33, 0x10000, RZ ;  /* 0x0001000021407824 */ /* 0x000fe200078e00ff */
[----:B------:R-:W-:Y:S01]  /*53f0*/  LOP3.LUT R39, R34, 0xffff0000, RZ, 0xc0, !PT ;  /* 0xffff000022277812 */ /* 0x000fe200078ec0ff */
[C---:B------:R-:W-:Y:S01]  /*5400*/  FMUL.FTZ R69, R66.reuse, R67 ;  /* 0x0000004342457220 */ /* 0x040fe20000410000 */
[-C--:B------:R-:W-:Y:S01]  /*5410*/  FMUL.FTZ R66, R66, R63.reuse ;  /* 0x0000003f42427220 */ /* 0x080fe20000410000 */
[----:B------:R-:W-:Y:S01]  /*5420*/  IMAD.U32 R65, R157, 0x10000, RZ ;  /* 0x000100009d417824 */ /* 0x000fe200078e00ff */
[----:B------:R-:W-:Y:S01]  /*5430*/  LOP3.LUT R34, R35, 0xffff0000, RZ, 0xc0, !PT ;  /* 0xffff000023227812 */ /* 0x000fe200078ec0ff */
[C---:B------:R-:W-:Y:S01]  /*5440*/  FFMA.FTZ R63, R64.reuse, R63, -R69 ;  /* 0x0000003f403f7223 */ /* 0x040fe20000010845 */
[----:B------:R-:W-:Y:S01]  /*5450*/  FMUL.FTZ R71, R39, R62 ;  /* 0x0000003e27477220 */ /* 0x000fe20000410000 */
[----:B------:R-:W-:Y:S01]  /*5460*/  FFMA.FTZ R64, R64, R67, R66 ;  /* 0x0000004340407223 */ /* 0x000fe20000010042 */
[----:B------:R-:W-:-:S02]  /*5470*/  IMAD.U32 R33, R32, 0x10000, RZ ;  /* 0x0001000020217824 */ /* 0x000fc400078e00ff */
[-C--:B------:R-:W-:Y:S01]  /*5480*/  FMUL.FTZ R67, R39, R65.reuse ;  /* 0x0000004127437220 */ /* 0x080fe20000410000 */
[----:B------:R-:W-:Y:S01]  /*5490*/  LOP3.LUT R160, R160, 0xffff0000, RZ, 0xc0, !PT ;  /* 0xffff0000a0a07812 */ /* 0x000fe200078ec0ff */
[----:B------:R-:W-:Y:S01]  /*54a0*/  FFMA.FTZ R39, R38, R65, -R71 ;  /* 0x0000004126277223 */ /* 0x000fe20000010847 */
[----:B------:R-:W-:Y:S01]  /*54b0*/  LOP3.LUT R157, R157, 0xffff0000, RZ, 0xc0, !PT ;  /* 0xffff00009d9d7812 */ /* 0x000fe200078ec0ff */
[----:B------:R-:W-:Y:S01]  /*54c0*/  IMAD.U32 R60, R60, 0x10000, RZ ;  /* 0x000100003c3c7824 */ /* 0x000fe200078e00ff */
[----:B------:R-:W-:Y:S01]  /*54d0*/  LOP3.LUT R32, R32, 0xffff0000, RZ, 0xc0, !PT ;  /* 0xffff000020207812 */ /* 0x000fe200078ec0ff */
[----:B------:R-:W-:Y:S01]  /*54e0*/  FFMA.FTZ R38, R38, R62, R67 ;  /* 0x0000003e26267223 */ /* 0x000fe20000010043 */
[C---:B------:R-:W-:Y:S01]  /*54f0*/  FMUL.FTZ R62, R34.reuse, R160 ;  /* 0x000000a0223e7220 */ /* 0x040fe20000410000 */
[----:B------:R-:W-:Y:S01]  /*5500*/  FMUL.FTZ R65, R34, R157 ;  /* 0x0000009d22417220 */ /* 0x000fe20000410000 */
[----:B------:R-:W-:Y:S02]  /*5510*/  IMAD.U32 R35, R35, 0x10000, RZ ;  /* 0x0001000023237824 */ /* 0x000fe400078e00ff */
[C---:B------:R-:W-:Y:S01]  /*5520*/  FMUL.FTZ R34, R32.reuse, R61 ;  /* 0x0000003d20227220 */ /* 0x040fe20000410000 */
[-C--:B------:R-:W-:Y:S01]  /*5530*/  FMUL.FTZ R32, R32, R60.reuse ;  /* 0x0000003c20207220 */ /* 0x080fe20000410000 */
[----:B------:R-:W-:Y:S01]  /*5540*/  F2FP.BF16.F32.PACK_AB R63, R64, R63 ;  /* 0x0000003f403f723e */ /* 0x000fe200000010ff */
[----:B------:R-:W-:Y:S01]  /*5550*/  FFMA.FTZ R62, R35, R157, -R62 ;  /* 0x0000009d233e7223 */ /* 0x000fe2000001083e */
[C---:B------:R-:W-:Y:S01]  /*5560*/  FFMA.FTZ R34, R33.reuse, R60, -R34 ;  /* 0x0000003c21227223 */ /* 0x040fe20000010822 */
[----:B------:R-:W-:Y:S01]  /*5570*/  FFMA.FTZ R33, R33, R61, R32 ;  /* 0x0000003d21217223 */ /* 0x000fe20000010020 */
[----:B------:R-:W-:Y:S01]  /*5580*/  FFMA.FTZ R65, R35, R160, R65 ;  /* 0x000000a023417223 */ /* 0x000fe20000010041 */
[----:B------:R-:W-:-:S03]  /*5590*/  F2FP.BF16.F32.PACK_AB R38, R38, R39 ;  /* 0x000000272626723e */ /* 0x000fc600000010ff */
[----:B------:R-:W-:Y:S01]  /*55a0*/  F2FP.BF16.F32.PACK_AB R32, R33, R34 ;  /* 0x000000222120723e */ /* 0x000fe200000010ff */
[----:B------:R-:W-:Y:S01]  /*55b0*/  IMAD.MOV.U32 R33, RZ, RZ, R63 ;  /* 0x000000ffff217224 */ /* 0x000fe200078e003f */
[----:B------:R-:W-:Y:S01]  /*55c0*/  F2FP.BF16.F32.PACK_AB R35, R65, R62 ;  /* 0x0000003e4123723e */ /* 0x000fe200000010ff */
[----:B------:R-:W-:-:S07]  /*55d0*/  IMAD.MOV.U32 R34, RZ, RZ, R38 ;  /* 0x000000ffff227224 */ /* 0x000fce00078e0026 */
.L_x_4740:
[----:B------:R-:W-:Y:S05]  /*55e0*/  BSYNC B2 ;  /* 0x0000000000027941 */ /* 0x000fea0003800000 */
.L_x_4739:
[----:B--2---:R1:W-:Y:S02]  /*55f0*/  STG.E.128 desc[UR46][R36.64], R32 ;  /* 0x0000002024007986 */ /* 0x0043e4000c101d2e */
.L_x_4738:
[----:B------:R-:W-:Y:S05]  /*5600*/  BSYNC B1 ;  /* 0x0000000000017941 */ /* 0x000fea0003800000 */
.L_x_4737:
        /* <DEDUP_REMOVED lines=11> */
[----:B------:R-:W-:Y:S02]  /*56c0*/  PRMT R39, R155, 0x5410, R60 ;  /* 0x000054109b277816 */ /* 0x000fe4000000003c */
[----:B------:R-:W-:Y:S02]  /*56d0*/  SHF.R.U32.HI R59, RZ, 0x10, R59 ;  /* 0x00000010ff3b7819 */ /* 0x000fe4000001163b */
[----:B------:R-:W-:Y:S01]  /*56e0*/  PRMT R60, R156, 0x5410, R57 ;  /* 0x000054109c3c7816 */ /* 0x000fe20000000039 */
[----:B------:R-:W-:Y:S01]  /*56f0*/  IMAD.U32 R57, R33, 0x10000, RZ ;  /* 0x0001000021397824 */ /* 0x000fe200078e00ff */
[----:B------:R-:W-:-:S02]  /*5700*/  PRMT R155, R155, 0x5432, R56 ;  /* 0x000054329b9b7816 */ /* 0x000fc40000000038 */
        /* <DEDUP_REMOVED lines=13> */
[----:B------:R-:W-:Y:S01]  /*57e0*/  FFMA.FTZ R32, R57, R59, -R64 ;  /* 0x0000003b39207223 */ /* 0x000fe20000010840 */
[----:B------:R-:W-:Y:S01]  /*57f0*/  LOP3.LUT R156, R156, 0xffff0000, RZ, 0xc0, !PT ;  /* 0xffff00009c9c7812 */ /* 0x000fe200078ec0ff */
[----:B------:R-:W-:Y:S01]  /*5800*/  FMUL.FTZ R59, R58, R61 ;  /* 0x0000003d3a3b7220 */ /* 0x000fe20000410000 */
[----:B------:R-:W-:Y:S01]  /*5810*/  LOP3.LUT R155, R155, 0xffff0000, RZ, 0xc0, !PT ;  /* 0xffff00009b9b7812 */ /* 0x000fe200078ec0ff */
[----:B------:R-:W-:-:S02]  /*5820*/  IMAD.U32 R60, R60, 0x10000, RZ ;  /* 0x000100003c3c7824 */ /* 0x000fc400078e00ff */
[C---:B------:R-:W-:Y:S01]  /*5830*/  FFMA.FTZ R67, R38.reuse, R61, -R67 ;  /* 0x0000003d26437223 */ /* 0x040fe20000010843 */
[----:B------:R-:W-:Y:S02]  /*5840*/  IMAD.U32 R39, R39, 0x10000, RZ ;  /* 0x0001000027277824 */ /* 0x000fe400078e00ff */
[----:B------:R-:W-:Y:S01]  /*5850*/  FFMA.FTZ R38, R38, R63, R59 ;  /* 0x0000003f26267223 */ /* 0x000fe2000001003b */
[C---:B------:R-:W-:Y:S01]  /*5860*/  FMUL.FTZ R58, R34.reuse, R156 ;  /* 0x0000009c223a7220 */ /* 0x040fe20000410000 */
[----:B------:R-:W-:Y:S01]  /*5870*/  FMUL.FTZ R61, R34, R155 ;  /* 0x0000009b223d7220 */ /* 0x000fe20000410000 */
[C---:B------:R-:W-:Y:S01]  /*5880*/  FMUL.FTZ R34, R56.reuse, R60 ;  /* 0x0000003c38227220 */ /* 0x040fe20000410000 */
[-C--:B------:R-:W-:Y:S01]  /*5890*/  FMUL.FTZ R59, R56, R39.reuse ;  /* 0x00000027383b7220 */ /* 0x080fe20000410000 */
[----:B------:R-:W-:Y:S02]  /*58a0*/  IMAD.U32 R35, R35, 0x10000, RZ ;  /* 0x0001000023237824 */ /* 0x000fe400078e00ff */
[----:B------:R-:W-:Y:S01]  /*58b0*/  FFMA.FTZ R57, R57, R62, R65 ;  /* 0x0000003e39397223 */ /* 0x000fe20000010041 */
        /* <DEDUP_REMOVED lines=9> */
.L_x_4744:
[----:B------:R-:W-:Y:S05]  /*5950*/  BSYNC B2 ;  /* 0x0000000000027941 */ /* 0x000fea0003800000 */
.L_x_4743:
[----:B--2---:R1:W-:Y:S02]  /*5960*/  STG.E.128 desc[UR46][R36.64+0x40], R32 ;  /* 0x0000402024007986 */ /* 0x0043e4000c101d2e */
.L_x_4742:
[----:B------:R-:W-:Y:S05]  /*5970*/  BSYNC B1 ;  /* 0x0000000000017941 */ /* 0x000fea0003800000 */
.L_x_4741:
        /* <DEDUP_REMOVED lines=10> */
[----:B------:R-:W-:Y:S02]  /*5a20*/  SHF.R.U64 R56, R54, 0x10, R55 ;  /* 0x0000001036387819 */ /* 0x000fe40000001237 */
[C---:B------:R-:W-:Y:S02]  /*5a30*/  PRMT R54, R154.reuse, 0x5432, R59 ;  /* 0x000054329a367816 */ /* 0x040fe4000000003b */
[----:B------:R-:W-:Y:S02]  /*5a40*/  SHF.R.U32.HI R52, RZ, 0x10, R55 ;  /* 0x00000010ff347819 */ /* 0x000fe40000011637 */
[----:B------:R-:W-:-:S02]  /*5a50*/  PRMT R154, R154, 0x5410, R57 ;  /* 0x000054109a9a7816 */ /* 0x000fc40000000039 */
[C---:B------:R-:W-:Y:S02]  /*5a60*/  PRMT R57, R153.reuse, 0x5432, R56 ;  /* 0x0000543299397816 */ /* 0x040fe40000000038 */
        /* <DEDUP_REMOVED lines=12> */
[-C--:B------:R-:W-:Y:S01]  /*5b30*/  FMUL.FTZ R59, R52, R55.reuse ;  /* 0x00000037343b7220 */ /* 0x080fe20000410000 */
[----:B------:R-:W-:Y:S02]  /*5b40*/  IMAD.U32 R33, R32, 0x10000, RZ ;  /* 0x0001000020217824 */ /* 0x000fe400078e00ff */
[----:B------:R-:W-:Y:S01]  /*5b50*/  FMUL.FTZ R52, R53, R60 ;  /* 0x0000003c35347220 */ /* 0x000fe20000410000 */
[C---:B------:R-:W-:Y:S01]  /*5b60*/  FFMA.FTZ R62, R35.reuse, R55, -R62 ;  /* 0x00000037233e7223 */ /* 0x040fe2000001083e */
[----:B------:R-:W-:Y:S01]  /*5b70*/  FFMA.FTZ R59, R35, R58, R59 ;  /* 0x0000003a233b7223 */ /* 0x000fe2000001003b */
[----:B------:R-:W-:Y:S01]  /*5b80*/  LOP3.LUT R153, R153, 0xffff0000, RZ, 0xc0, !PT ;  /* 0xffff000099997812 */ /* 0x000fe200078ec0ff */
[----:B------:R-:W-:Y:S01]  /*5b90*/  IMAD.U32 R54, R54, 0x10000, RZ ;  /* 0x0001000036367824 */ /* 0x000fe200078e00ff */
[----:B------:R-:W-:Y:S01]  /*5ba0*/  LOP3.LUT R35, R154, 0xffff0000, RZ, 0xc0, !PT ;  /* 0xffff00009a237812 */ /* 0x000fe200078ec0ff */
[-C--:B------:R-:W-:Y:S01]  /*5bb0*/  FMUL.FTZ R58, R53, R56.reuse ;  /* 0x00000038353a7220 */ /* 0x080fe20000410000 */
[----:B------:R-:W-:Y:S01]  /*5bc0*/  LOP3.LUT R32, R32, 0xffff0000, RZ, 0xc0, !PT ;  /* 0xffff000020207812 */ /* 0x000fe200078ec0ff */
[C---:B------:R-:W-:Y:S01]  /*5bd0*/  FFMA.FTZ R52, R39.reuse, R56, -R52 ;  /* 0x0000003827347223 */ /* 0x040fe20000010834 */
[C---:B------:R-:W-:Y:S01]  /*5be0*/  FMUL.FTZ R53, R38.reuse, R153 ;  /* 0x0000009926357220 */ /* 0x040fe20000410000 */
[----:B------:R-:W-:Y:S01]  /*5bf0*/  FMUL.FTZ R56, R38, R35 ;  /* 0x0000002326387220 */ /* 0x000fe20000410000 */
[----:B------:R-:W-:Y:S01]  /*5c00*/  FFMA.FTZ R39, R39, R60, R58 ;  /* 0x0000003c27277223 */ /* 0x000fe2000001003a */
        /* <DEDUP_REMOVED lines=11> */
.L_x_4748:
[----:B------:R-:W-:Y:S05]  /*5cc0*/  BSYNC B2 ;  /* 0x0000000000027941 */ /* 0x000fea0003800000 */
.L_x_4747:
[----:B--2---:R1:W-:Y:S02]  /*5cd0*/  STG.E.128 desc[UR46][R36.64+0x80], R32 ;  /* 0x0000802024007986 */ /* 0x0043e4000c101d2e */
.L_x_4746:
[----:B------:R-:W-:Y:S05]  /*5ce0*/  BSYNC B1 ;  /* 0x0000000000017941 */ /* 0x000fea0003800000 */
.L_x_4745:
        /* <DEDUP_REMOVED lines=53> */
.L_x_4752:
[----:B------:R-:W-:Y:S05]  /*6040*/  BSYNC B2 ;  /* 0x0000000000027941 */ /* 0x000fea0003800000 */
.L_x_4751:
[----:B--2---:R1:W-:Y:S02]  /*6050*/  STG.E.128 desc[UR46][R36.64+0xc0], R32 ;  /* 0x0000c02024007986 */ /* 0x0043e4000c101d2e */
.L_x_4750:
[----:B------:R-:W-:Y:S05]  /*6060*/  BSYNC B1 ;  /* 0x0000000000017941 */ /* 0x000fea0003800000 */
.L_x_4749:
        /* <DEDUP_REMOVED lines=53> */
.L_x_4756:
[----:B------:R-:W-:Y:S05]  /*63c0*/  BSYNC B2 ;  /* 0x0000000000027941 */ /* 0x000fea0003800000 */
.L_x_4755:
[----:B--2---:R1:W-:Y:S02]  /*63d0*/  STG.E.128 desc[UR46][R36.64+0x100], R32 ;  /* 0x0001002024007986 */ /* 0x0043e4000c101d2e */
.L_x_4754:
[----:B------:R-:W-:Y:S05]  /*63e0*/  BSYNC B1 ;  /* 0x0000000000017941 */ /* 0x000fea0003800000 */
.L_x_4753:
        /* <DEDUP_REMOVED lines=52> */
.L_x_4758:
[----:B------:R-:W-:Y:S05]  /*6730*/  BSYNC B1 ;  /* 0x0000000000017941 */ /* 0x000fea0003800000 */
.L_x_4757:
[----:B--2---:R1:W-:Y:S01]  /*6740*/  STG.E.128 desc[UR46][R36.64+0x140], R32 ;  /* 0x0001402024007986 */ /* 0x0043e2000c101d2e */
[----:B------:R-:W-:Y:S05]  /*6750*/  BRA `(.L_x_4736) ;  /* 0x0000004000407947 */ /* 0x000fea0003800000 */
.L_x_4704:
        /* <DEDUP_REMOVED lines=22> */
[----:B------:R-:W-:Y:S02]  /*68c0*/  LEA R56, P2, R32, UR4, 0x1 ;  /* 0x0000000420387c11 */ /* 0x000fe4000f8408ff */
[----:B------:R-:W-:-:S02]  /*68d0*/  CS2R R52, SRZ ;  /* 0x0000000000347805 */ /* 0x000fc4000001ff00 */
        /* <DEDUP_REMOVED lines=23> */
.L_x_4760:
[----:B------:R-:W-:Y:S05]  /*6a50*/  BSYNC B1 ;  /* 0x0000000000017941 */ /* 0x000fea0003800000 */
.L_x_4759:
[----:B------:R-:W-:Y:S01]  /*6a60*/  ISETP.GE.AND P3, PT, R219, R30, PT ;  /* 0x0000001edb00720c */ /* 0x000fe20003f66270 */
[----:B------:R-:W-:Y:S01]  /*6a70*/  BSSY B1, `(.L_x_4761) ;  /* 0x000002e000017945 */ /* 0x000fe20003800000 */
[----:B0-----:R-:W-:Y:S02]  /*6a80*/  CS2R R56, SRZ ;  /* 0x0000000000387805 */ /* 0x001fe4000001ff00 */
        /* <DEDUP_REMOVED lines=44> */
.L_x_4762:
[----:B------:R-:W-:Y:S05]  /*6d50*/  BSYNC B1 ;  /* 0x0000000000017941 */ /* 0x000fea0003800000 */
.L_x_4761:
[----:B------:R-:W2:Y:S01]  /*6d60*/  LDL R31, [R1+0x38] ;  /* 0x00003800011f7983 */ /* 0x000ea20000100800 */
[----:B0-----:R-:W-:Y:S01]  /*6d70*/  IMAD.MOV.U32 R80, RZ, RZ, R33 ;  /* 0x000000ffff507224 */ /* 0x001fe200078e0021 */
[----:B------:R-:W-:Y:S01]  /*6d80*/  PRMT R172, R172, 0x5410, R86 ;  /* 0x00005410acac7816 */ /* 0x000fe20000000056 */
[----:B------:R-:W-:Y:S01]  /*6d90*/  IMAD.MOV.U32 R81, RZ, RZ, R36 ;  /* 0x000000ffff517224 */ /* 0x000fe200078e0024 */
[----:B------:R-:W-:Y:S01]  /*6da0*/  PRMT R173, R173, 0x5410, R85 ;  /* 0x00005410adad7816 */ /* 0x000fe20000000055 */
[----:B------:R-:W-:Y:S01]  /*6db0*/  IMAD.MOV.U32 R82, RZ, RZ, R37 ;  /* 0x000000ffff527224 */ /* 0x000fe200078e0025 */
[----:B------:R-:W-:Y:S01]  /*6dc0*/  PRMT R174, R174, 0x5410, R80 ;  /* 0x00005410aeae7816 */ /* 0x000fe20000000050 */
[----:B------:R-:W-:-:S03]  /*6dd0*/  IMAD.MOV.U32 R80, RZ, RZ, R39 ;  /* 0x000000ffff507224 */ /* 0x000fc600078e0027 */
        /* <DEDUP_REMOVED lines=9> */
[----:B------:R-:W-:-:S05]  /*6e70*/  IMAD.MOV.U32 R81, RZ, RZ, R48 ;  /* 0x000000ffff517224 */ /* 0x000fca00078e0030 */
[----:B------:R-:W-:Y:S01]  /*6e80*/  PRMT R179, R81, 0x5410, R82 ;  /* 0x0000541051b37816 */ /* 0x000fe20000000052 */
[----:B------:R-:W-:Y:S02]  /*6e90*/  IMAD.MOV.U32 R81, RZ, RZ, R52 ;  /* 0x000000ffff517224 */ /* 0x000fe400078e0034 */
[----:B------:R-:W-:Y:S01]  /*6ea0*/  IMAD.MOV.U32 R82, RZ, RZ, R53 ;  /* 0x000000ffff527224 */ /* 0x000fe200078e0035 */
[----:B--2---:R-:W-:Y:S01]  /*6eb0*/  R2UR UR4, R31 ;  /* 0x000000001f0472ca */ /* 0x004fe200000e0000 */
[----:B------:R-:W-:-:S05]  /*6ec0*/  IMAD.MOV.U32 R31, RZ, RZ, R32 ;  /* 0x000000ffff1f7224 */ /* 0x000fca00078e0020 */
[----:B------:R-:W-:Y:S01]  /*6ed0*/  PRMT R171, R171, 0x5410, R31 ;  /* 0x00005410abab7816 */ /* 0x000fe2000000001f */
[----:B------:R-:W-:-:S05]  /*6ee0*/  IMAD.MOV.U32 R31, RZ, RZ, R38 ;  /* 0x000000ffff1f7224 */ /* 0x000fca00078e0026 */
[----:B------:R-:W-:Y:S01]  /*6ef0*/  PRMT R176, R80, 0x5410, R31 ;  /* 0x0000541050b07816 */ /* 0x000fe2000000001f */
[----:B------:R-:W-:Y:S01]  /*6f00*/  IMAD.MOV.U32 R80, RZ, RZ, R40 ;  /* 0x000000ffff507224 */ /* 0x000fe200078e0028 */
[----:B------:R-:W-:Y:S01]  /*6f10*/  UISETP.NE.AND UP0, UPT, UR4, 0x3, UPT ;  /* 0x000000030400788c */ /* 0x000fe2000bf05270 */
[----:B------:R-:W-:-:S05]  /*6f20*/  IMAD.MOV.U32 R31, RZ, RZ, R41 ;  /* 0x000000ffff1f7224 */ /* 0x000fca00078e0029 */
[----:B------:R-:W-:Y:S01]  /*6f30*/  PRMT R162, R31, 0x5410, R80 ;  /* 0x000054101fa27816 */ /* 0x000fe20000000050 */
[----:B------:R-:W-:Y:S01]  /*6f40*/  IMAD.MOV.U32 R80, RZ, RZ, R44 ;  /* 0x000000ffff507224 */ /* 0x000fe200078e002c */
[----:B------:R-:W-:Y:S01]  /*6f50*/  PLOP3.LUT P2, PT, PT, PT, UP0, 0x80, 0x0 ;  /* 0x000000000000781c */ /* 0x000fe20003f4f008 */
[----:B------:R-:W-:-:S03]  /*6f60*/  IMAD.MOV.U32 R31, RZ, RZ, R45 ;  /* 0x000000ffff1f7224 */ /* 0x000fc600078e002d */
[----:B------:R-:W-:Y:S01]  /*6f70*/  PRMT R171, R80, 0x7610, R171 ;  /* 0x0000761050ab7816 */ /* 0x000fe200000000ab */
[----:B------:R-:W-:Y:S01]  /*6f80*/  IMAD.MOV.U32 R80, RZ, RZ, R51 ;  /* 0x000000ffff507224 */ /* 0x000fe200078e0033 */
[----:B------:R-:W-:Y:S01]  /*6f90*/  PRMT R174, R31, 0x7610, R174 ;  /* 0x000076101fae7816 */ /* 0x000fe200000000ae */
[----:B------:R-:W-:-:S05]  /*6fa0*/  IMAD.MOV.U32 R31, RZ, RZ, R50 ;  /* 0x000000ffff1f7224 */ /* 0x000fca00078e0032 */
[----:B------:R-:W-:Y:S01]  /*6fb0*/  PRMT R177, R80, 0x5410, R31 ;  /* 0x0000541050b17816 */ /* 0x000fe2000000001f */
[----:B------:R-:W-:Y:S02]  /*6fc0*/  IMAD.MOV.U32 R31, RZ, RZ, R54 ;  /* 0x000000ffff1f7224 */ /* 0x000fe400078e0036 */
[----:B------:R-:W-:-:S03]  /*6fd0*/  IMAD.MOV.U32 R80, RZ, RZ, R55 ;  /* 0x000000ffff507224 */ /* 0x000fc600078e0037 */
[----:B------:R-:W-:Y:S01]  /*6fe0*/  PRMT R164, R31, 0x5410, R81 ;  /* 0x000054101fa47816 */ /* 0x000fe20000000051 */
[----:B-----5:R-:W-:Y:S01]  /*6ff0*/  IMAD.MOV.U32 R31, RZ, RZ, R57 ;  /* 0x000000ffff1f7224 */ /* 0x020fe200078e0039 */
[----:B------:R-:W-:Y:S01]  /*7000*/  PRMT R165, R80, 0x5410, R82 ;  /* 0x0000541050a57816 */ /* 0x000fe20000000052 */
[----:B------:R-:W-:Y:S02]  /*7010*/  IMAD.MOV.U32 R80, RZ, RZ, R56 ;  /* 0x000000ffff507224 */ /* 0x000fe400078e0038 */
        /* <DEDUP_REMOVED lines=36> */
.L_x_4763:
[----:B------:R-:W-:Y:S01]  /*7260*/  IMAD R31, R17, 0x8, R16 ;  /* 0x00000008111f7824 */ /* 0x000fe200078e0210 */
[----:B------:R-:W-:Y:S01]  /*7270*/  SHF.L.U32 R88, R201, 0x1f, RZ ;  /* 0x0000001fc9587819 */ /* 0x000fe200000006ff */
[----:B------:R-:W0:Y:S01]  /*7280*/  LDC R145, c[0x0][0x2f4] ;  /* 0x0000bd00ff917b82 */ /* 0x000e220000000800 */
[----:B------:R-:W-:Y:S01]  /*7290*/  BSSY B1, `(.L_x_4764) ;  /* 0x0000005000017945 */ /* 0x000fe20003800000 */
[----:B------:R-:W-:Y:S01]  /*72a0*/  IMAD.MOV.U32 R125, RZ, RZ, R84 ;  /* 0x000000ffff7d7224 */ /* 0x000fe200078e0054 */
[----:B------:R-:W1:Y:S05]  /*72b0*/  SYNCS.PHASECHK.TRANS64.TRYWAIT P5, [R31+URZ+0x30890], R88 ;  /* 0x030890581f0075a7 */ /* 0x000e6a00080a017f */
[----:B------:R-:W2:Y:S01]  /*72c0*/  LDC.64 R126, c[0x0][0x300] ;  /* 0x0000c000ff7e7b82 */ /* 0x000ea20000000a00 */
[----:B-1----:R-:W-:Y:S05]  /*72d0*/  @!P5 BRA `(.L_x_4765) ;  /* 0x000002600050d947 */ /* 0x002fea0003800000 */
.L_x_5168:
[----:B------:R-:W-:Y:S05]  /*72e0*/  BSYNC B1 ;  /* 0x0000000000017941 */ /* 0x000fea0003800000 */
.L_x_4764:
        /* <DEDUP_REMOVED lines=124> */
.L_x_4771:
[----:B------:R-:W-:Y:S05]  /*7ab0*/  BSYNC B3 ;  /* 0x0000000000037941 */ /* 0x000fea0003800000 */
.L_x_4770:
        /* <DEDUP_REMOVED lines=12> */
.L_x_4769:
[----:B------:R-:W-:Y:S05]  /*7b80*/  BSYNC B2 ;  /* 0x0000000000027941 */ /* 0x000fea0003800000 */
.L_x_4768:
        /* <DEDUP_REMOVED lines=27> */
[--C-:B------:R-:W-:Y:S02]  /*7d40*/  SHF.R.U64 R37, R48, 0x10, R49.reuse ;  /* 0x0000001030257819 */ /* 0x100fe40000001231 */
[----:B------:R-:W-:Y:S02]  /*7d50*/  SHF.R.U32.HI R48, RZ, 0x10, R49 ;  /* 0x00000010ff307819 */ /* 0x000fe40000011631 */
[----:B------:R-:W-:Y:S02]  /*7d60*/  SHF.R.U64 R36, R38, 0x10, R39 ;  /* 0x0000001026247819 */ /* 0x000fe40000001227 */
[----:B------:R-:W-:-:S02]  /*7d70*/  SHF.R.U64 R38, R50, 0x10, R51 ;  /* 0x0000001032267819 */ /* 0x000fc40000001233 */
[----:B------:R-:W-:Y:S02]  /*7d80*/  PRMT R83, R179, 0x5432, R48 ;  /* 0x00005432b3537816 */ /* 0x000fe40000000030 */
[----:B------:R-:W-:Y:S02]  /*7d90*/  PRMT R50, R178, 0x5410, R81 ;  /* 0x00005410b2327816 */ /* 0x000fe40000000051 */
[----:B------:R-:W-:Y:S02]  /*7da0*/  SHF.R.U32.HI R39, RZ, 0x10, R39 ;  /* 0x00000010ff277819 */ /* 0x000fe40000011627 */
[----:B------:R-:W-:Y:S01]  /*7db0*/  SHF.R.U32.HI R51, RZ, 0x10, R51 ;  /* 0x00000010ff337819 */ /* 0x000fe20000011633 */
[----:B------:R-:W-:Y:S01]  /*7dc0*/  IMAD.U32 R81, R50, 0x10000, RZ ;  /* 0x0001000032517824 */ /* 0x000fe200078e00ff */
[----:B------:R-:W-:Y:S01]  /*7dd0*/  PRMT R48, R177, 0x5432, R38 ;  /* 0x00005432b1307816 */ /* 0x000fe20000000026 */
[----:B------:R-:W-:Y:S01]  /*7de0*/  IMAD.U32 R38, R83, 0x10000, RZ ;  /* 0x0001000053267824 */ /* 0x000fe200078e00ff */
[----:B------:R-:W-:-:S02]  /*7df0*/  PRMT R49, R176, 0x5432, R36 ;  /* 0x00005432b0317816 */ /* 0x000fc40000000024 */
[----:B------:R-:W-:Y:S01]  /*7e00*/  PRMT R36, R176, 0x5410, R39 ;  /* 0x00005410b0247816 */ /* 0x000fe20000000027 */
[CC--:B------:R-:W-:Y:S01]  /*7e10*/  FMUL.FTZ R85, R84.reuse, R38.reuse ;  /* 0x0000002654557220 */ /* 0x0c0fe20000410000 */
[----:B------:R-:W-:Y:S01]  /*7e20*/  PRMT R39, R177, 0x5410, R51 ;  /* 0x00005410b1277816 */ /* 0x000fe20000000033 */
[----:B--2---:R-:W-:Y:S02]  /*7e30*/  IMAD.U32 R51, R41, 0x10000, RZ ;  /* 0x0001000029337824 */ /* 0x004fe400078e00ff */
[-C--:B------:R-:W-:Y:S01]  /*7e40*/  FMUL.FTZ R84, R84, R81.reuse ;  /* 0x0000005154547220 */ /* 0x080fe20000410000 */
[----:B------:R-:W-:Y:S02]  /*7e50*/  LOP3.LUT R83, R83, 0xffff0000, RZ, 0xc0, !PT ;  /* 0xffff000053537812 */ /* 0x000fe400078ec0ff */
[----:B------:R-:W-:Y:S01]  /*7e60*/  LOP3.LUT R53, R53, 0xffff0000, RZ, 0xc0, !PT ;  /* 0xffff000035357812 */ /* 0x000fe200078ec0ff */
[C---:B------:R-:W-:Y:S01]  /*7e70*/  FFMA.FTZ R81, R51.reuse, R81, -R85 ;  /* 0x0000005133517223 */ /* 0x040fe20000010855 */
[----:B------:R-:W-:Y:S01]  /*7e80*/  LOP3.LUT R50, R50, 0xffff0000, RZ, 0xc0, !PT ;  /* 0xffff000032327812 */ /* 0x000fe200078ec0ff */
[----:B------:R-:W-:Y:S01]  /*7e90*/  FFMA.FTZ R51, R51, R38, R84 ;  /* 0x0000002633337223 */ /* 0x000fe20000010054 */
[----:B------:R-:W-:Y:S01]  /*7ea0*/  LOP3.LUT R38, R41, 0xffff0000, RZ, 0xc0, !PT ;  /* 0xffff000029267812 */ /* 0x000fe200078ec0ff */
[----:B------:R-:W-:Y:S01]  /*7eb0*/  FMUL.FTZ R41, R53, R83 ;  /* 0x0000005335297220 */ /* 0x000fe20000410000 */
[----:B------:R-:W-:-:S02]  /*7ec0*/  IMAD.U32 R85, R55, 0x10000, RZ ;  /* 0x0001000037557824 */ /* 0x000fc400078e00ff */
[-C--:B------:R-:W-:Y:S01]  /*7ed0*/  FMUL.FTZ R53, R53, R50.reuse ;  /* 0x0000003235357220 */ /* 0x080fe20000410000 */
[----:B------:R-:W-:Y:S02]  /*7ee0*/  IMAD.U32 R84, R39, 0x10000, RZ ;  /* 0x0001000027547824 */ /* 0x000fe400078e00ff */
[----:B------:R-:W-:Y:S01]  /*7ef0*/  FFMA.FTZ R41, R38, R50, -R41 ;  /* 0x0000003226297223 */ /* 0x000fe20000010829 */
[----:B------:R-:W-:Y:S02]  /*7f00*/  IMAD.U32 R50, R36, 0x10000, RZ ;  /* 0x0001000024327824 */ /* 0x000fe400078e00ff */
[----:B------:R-:W-:Y:S01]  /*7f10*/  FFMA.FTZ R38, R38, R83, R53 ;  /* 0x0000005326267223 */ /* 0x000fe20000010035 */
[----:B------:R-:W-:Y:S02]  /*7f20*/  IMAD.U32 R83, R43, 0x10000, RZ ;  /* 0x000100002b537824 */ /* 0x000fe400078e00ff */
[----:B------:R-:W-:Y:S01]  /*7f30*/  FMUL.FTZ R53, R85, R84 ;  /* 0x0000005455357220 */ /* 0x000fe20000410000 */
[----:B------:R-:W-:-:S02]  /*7f40*/  LOP3.LUT R55, R55, 0xffff0000, RZ, 0xc0, !PT ;  /* 0xffff000037377812 */ /* 0x000fc400078ec0ff */
[----:B------:R-:W-:Y:S01]  /*7f50*/  LOP3.LUT R36, R36, 0xffff0000, RZ, 0xc0, !PT ;  /* 0xffff000024247812 */ /* 0x000fe200078ec0ff */
[-C--:B------:R-:W-:Y:S01]  /*7f60*/  FFMA.FTZ R53, R83, R50.reuse, -R53 ;  /* 0x0000003253357223 */ /* 0x080fe20000010835 */
[----:B------:R-:W-:Y:S01]  /*7f70*/  FMUL.FTZ R50, R85, R50 ;  /* 0x0000003255327220 */ /* 0x000fe20000410000 */
[----:B------:R-:W-:Y:S02]  /*7f80*/  LOP3.LUT R43, R43, 0xffff0000, RZ, 0xc0, !PT ;  /* 0xffff00002b2b7812 */ /* 0x000fe400078ec0ff */
[----:B------:R-:W-:Y:S01]  /*7f90*/  PRMT R37, R179, 0x5410, R37 ;  /* 0x00005410b3257816 */ /* 0x000fe20000000025 */
[----:B------:R-:W-:Y:S01]  /*7fa0*/  FFMA.FTZ R50, R83, R84, R50 ;  /* 0x0000005453327223 */ /* 0x000fe20000010032 */
[----:B------:R-:W-:Y:S02]  /*7fb0*/  LOP3.LUT R83, R39, 0xffff0000, RZ, 0xc0, !PT ;  /* 0xffff000027537812 */ /* 0x000fe400078ec0ff */
[----:B------:R-:W-:Y:S02]  /*7fc0*/  PRMT R82, R178, 0x5432, R82 ;  /* 0x00005432b2527816 */ /* 0x000fe40000000052 */
[----:B------:R-:W-:Y:S01]  /*7fd0*/  F2FP.BF16.F32.PACK_AB R38, R38, R51 ;  /* 0x000000332626723e */ /* 0x000fe200000010ff */
[----:B------:R-:W-:Y:S01]  /*7fe0*/  FMUL.FTZ R39, R55, R83 ;  /* 0x0000005337277220 */ /* 0x000fe20000410000 */
[----:B------:R-:W-:Y:S01]  /*7ff0*/  F2FP.BF16.F32.PACK_AB R41, R41, R81 ;  /* 0x000000512929723e */ /* 0x000fe200000010ff */
[----:B------:R-:W-:-:S02]  /*8000*/  IMAD.U32 R84, R82, 0x10000, RZ ;  /* 0x0001000052547824 */ /* 0x000fc400078e00ff */
[-C--:B------:R-:W-:Y:S01]  /*8010*/  FFMA.FTZ R39, R43, R36.reuse, -R39 ;  /* 0x000000242b277223 */ /* 0x080fe20000010827 */
[----:B------:R-:W-:Y:S01]  /*8020*/  FMUL.FTZ R36, R55, R36 ;  /* 0x0000002437247220 */ /* 0x000fe20000410000 */
[----:B------:R-:W-:-:S03]  /*8030*/  IMAD.U32 R55, R37, 0x10000, RZ ;  /* 0x0001000025377824 */ /* 0x000fc600078e00ff */
[----:B------:R-:W-:Y:S01]  /*8040*/  FFMA.FTZ R36, R43, R83, R36 ;  /* 0x000000532b247223 */ /* 0x000fe20000010024 */
[C---:B------:R-:W-:Y:S01]  /*8050*/  IMAD.U32 R83, R52.reuse, 0x10000, RZ ;  /* 0x0001000034537824 */ /* 0x040fe200078e00ff */
[----:B------:R-:W-:Y:S01]  /*8060*/  LOP3.LUT R52, R52, 0xffff0000, RZ, 0xc0, !PT ;  /* 0xffff000034347812 */ /* 0x000fe200078ec0ff */
[C---:B------:R-:W-:Y:S01]  /*8070*/  IMAD.U32 R43, R40.reuse, 0x10000, RZ ;  /* 0x00010000282b7824 */ /* 0x040fe200078e00ff */
[----:B------:R-:W-:Y:S01]  /*8080*/  LOP3.LUT R40, R40, 0xffff0000, RZ, 0xc0, !PT ;  /* 0xffff000028287812 */ /* 0x000fe200078ec0ff */
[C---:B------:R-:W-:Y:S01]  /*8090*/  FMUL.FTZ R85, R83.reuse, R55 ;  /* 0x0000003753557220 */ /* 0x040fe20000410000 */
[-C--:B------:R-:W-:Y:S01]  /*80a0*/  FMUL.FTZ R83, R83, R84.reuse ;  /* 0x0000005453537220 */ /* 0x080fe20000410000 */
[----:B------:R-:W-:Y:S01]  /*80b0*/  F2FP.BF16.F32.PACK_AB R39, R39, R53 ;  /* 0x000000352727723e */ /* 0x000fe200000010ff */
[----:B------:R-:W-:Y:S02]  /*80c0*/  IMAD.MOV.U32 R53, RZ, RZ, R38 ;  /* 0x000000ffff357224 */ /* 0x000fe400078e0026 */
[C---:B------:R-:W-:Y:S01]  /*80d0*/  FFMA.FTZ R85, R43.reuse, R84, -R85 ;  /* 0x000000542b557223 */ /* 0x040fe20000010855 */
[----:B------:R-:W-:Y:S01]  /*80e0*/  FFMA.FTZ R83, R43, R55, R83 ;  /* 0x000000372b537223 */ /* 0x000fe20000010053 */
[----:B------:R-:W-:-:S02]  /*80f0*/  LOP3.LUT R43, R37, 0xffff0000, RZ, 0xc0, !PT ;  /* 0xffff0000252b7812 */ /* 0x000fc400078ec0ff */
[----:B------:R-:W-:Y:S01]  /*8100*/  LOP3.LUT R37, R82, 0xffff0000, RZ, 0xc0, !PT ;  /* 0xffff000052257812 */ /* 0x000fe200078ec0ff */
[C---:B------:R-:W-:Y:S01]  /*8110*/  IMAD.U32 R82, R49.reuse, 0x10000, RZ ;  /* 0x0001000031527824 */ /* 0x040fe200078e00ff */
[----:B------:R-:W-:Y:S01]  /*8120*/  LOP3.LUT R49, R49, 0xffff0000, RZ, 0xc0, !PT ;  /* 0xffff000031317812 */ /* 0x000fe200078ec0ff */
[----:B------:R-:W-:Y:S01]  /*8130*/  FMUL.FTZ R55, R52, R43 ;  /* 0x0000002b34377220 */ /* 0x000fe20000410000 */
[----:B------:R-:W-:Y:S01]  /*8140*/  F2FP.BF16.F32.PACK_AB R36, R36, R50 ;  /* 0x000000322424723e */ /* 0x000fe200000010ff */
[-C--:B------:R-:W-:Y:S02]  /*8150*/  FMUL.FTZ R52, R52, R37.reuse ;  /* 0x0000002534347220 */ /* 0x080fe40000410000 */
[----:B------:R-:W-:Y:S01]  /*8160*/  FFMA.FTZ R37, R40, R37, -R55 ;  /* 0x0000002528257223 */ /* 0x000fe20000010837 */
[----:B------:R-:W-:Y:S02]  /*8170*/  IMAD.U32 R55, R54, 0x10000, RZ ;  /* 0x0001000036377824 */ /* 0x000fe400078e00ff */
[----:B------:R-:W-:Y:S01]  /*8180*/  FFMA.FTZ R40, R40, R43, R52 ;  /* 0x0000002b28287223 */ /* 0x000fe20000010034 */
[----:B------:R-:W-:Y:S01]  /*8190*/  IMAD.U32 R52, R48, 0x10000, RZ ;  /* 0x0001000030347824 */ /* 0x000fe200078e00ff */
        /* <DEDUP_REMOVED lines=8> */
[CC--:B------:R-:W-:Y:S01]  /*8220*/  FMUL.FTZ R43, R54.reuse, R48.reuse ;  /* 0x00000030362b7220 */ /* 0x0c0fe20000410000 */
[----:B------:R-:W-:Y:S01]  /*8230*/  FMUL.FTZ R54, R54, R49 ;  /* 0x0000003136367220 */ /* 0x000fe20000410000 */
[----:B------:R-:W-:Y:S02]  /*8240*/  F2FP.BF16.F32.PACK_AB R37, R37, R85 ;  /* 0x000000552525723e */ /* 0x000fe400000010ff */
[C---:B------:R-:W-:Y:S01]  /*8250*/  FFMA.FTZ R43, R42.reuse, R49, -R43 ;  /* 0x000000312a2b7223 */ /* 0x040fe2000001082b */
[----:B------:R-:W-:Y:S01]  /*8260*/  FFMA.FTZ R54, R42, R48, R54 ;  /* 0x000000302a367223 */ /* 0x000fe20000010036 */
[----:B------:R-:W-:Y:S01]  /*8270*/  F2FP.BF16.F32.PACK_AB R83, R40, R83 ;  /* 0x000000532853723e */ /* 0x000fe200000010ff */
[----:B------:R-:W-:Y:S02]  /*8280*/  IMAD.MOV.U32 R40, RZ, RZ, R37 ;  /* 0x000000ffff287224 */ /* 0x000fe400078e0025 */
[----:B------:R-:W-:-:S02]  /*8290*/  F2FP.BF16.F32.PACK_AB R43, R43, R84 ;  /* 0x000000542b2b723e */ /* 0x000fc400000010ff */
[----:B------:R-:W-:Y:S01]  /*82a0*/  F2FP.BF16.F32.PACK_AB R54, R54, R55 ;  /* 0x000000373636723e */ /* 0x000fe200000010ff */
[----:B------:R-:W-:Y:S02]  /*82b0*/  IMAD.MOV.U32 R52, RZ, RZ, R83 ;  /* 0x000000ffff347224 */ /* 0x000fe400078e0053 */
[----:B------:R-:W-:Y:S02]  /*82c0*/  IMAD.MOV.U32 R42, RZ, RZ, R43 ;  /* 0x000000ffff2a7224 */ /* 0x000fe400078e002b */
[----:B------:R-:W-:Y:S02]  /*82d0*/  IMAD.MOV.U32 R43, RZ, RZ, R39 ;  /* 0x000000ffff2b7224 */ /* 0x000fe400078e0027 */
[----:B------:R-:W-:-:S07]  /*82e0*/  IMAD.MOV.U32 R55, RZ, RZ, R36 ;  /* 0x000000ffff377224 */ /* 0x000fce00078e0024 */
.L_x_4775:
[----:B------:R-:W-:Y:S05]  /*82f0*/  BSYNC B3 ;  /* 0x0000000000037941 */ /* 0x000fea0003800000 */
.L_x_4774:
        /* <DEDUP_REMOVED lines=12> */
.L_x_4773:
[----:B------:R-:W-:Y:S05]  /*83c0*/  BSYNC B2 ;  /* 0x0000000000027941 */ /* 0x000fea0003800000 */
.L_x_4772:
[----:B------:R-:W-:-:S13]  /*83d0*/  ISETP.NE.AND P4, PT, R20, RZ, PT ;  /* 0x000000ff1400720c */ /* 0x000fda0003f85270 */
[----:B------:R-:W-:Y:S05]  /*83e0*/  @!P4 BRA `(.L_x_4767) ;  /* 0x0000000400fcc947 */ /* 0x000fea0003800000 */
[----:B------:R-:W-:Y:S01]  /*83f0*/  LOP3.LUT P6, RZ, R18, 0x1, RZ, 0xc0, !PT ;  /* 0x0000000112ff7812 */ /* 0x000fe200078cc0ff */
[----:B------:R-:W-:Y:S01]  /*8400*/  BSSY B2, `(.L_x_4776) ;  /* 0x0000073000027945 */ /* 0x000fe20003800000 */
[----:B------:R-:W-:Y:S02]  /*8410*/  IADD3 R48, P4, P5, R106, R128, R13 ;  /* 0x000000806a307210 */ /* 0x000fe40007d9e00d */
[----:B---3--:R-:W-:Y:S02]  /*8420*/  SEL R36, R130, R148, !P6 ;  /* 0x0000009482247207 */ /* 0x008fe40007000000 */
[----:B------:R-:W-:Y:S02]  /*8430*/  IADD3.X R49, R4, R152, R112, P4, P5 ;  /* 0x0000009804317210 */ /* 0x000fe400027ea470 */
[----:B------:R-:W-:Y:S02]  /*8440*/  SHF.R.S32.HI R37, RZ, 0x1f, R36 ;  /* 0x0000001fff257819 */ /* 0x000fe40000011424 */
[----:B------:R-:W-:-:S02]  /*8450*/  ISETP.GE.AND P4, PT, R199, R121, PT ;  /* 0x00000079c700720c */ /* 0x000fc40003f86270 */
        /* <DEDUP_REMOVED lines=11> */
[----:B--2---:R-:W-:Y:S02]  /*8510*/  IMAD R40, R17, 0x4800, R37 ;  /* 0x0000480011287824 */ /* 0x004fe400078e0225 */
        /* <DEDUP_REMOVED lines=9> */
[C---:B------:R-:W-:Y:S01]  /*85b0*/  PRMT R52, R174.reuse, 0x5410, R52 ;  /* 0x00005410ae347816 */ /* 0x040fe20000000034 */
        /* <DEDUP_REMOVED lines=8> */
[----:B------:R-:W-:Y:S01]  /*8640*/  LOP3.LUT R37, R37, 0xffff0000, RZ, 0xc0, !PT ;  /* 0xffff000025257812 */ /* 0x000fe200078ec0ff */
[-C--:B------:R-:W-:Y:S01]  /*8650*/  FMUL.FTZ R80, R80, R54.reuse ;  /* 0x0000003650507220 */ /* 0x080fe20000410000 */
[----:B------:R-:W-:Y:S01]  /*8660*/  LOP3.LUT R43, R43, 0xffff0000, RZ, 0xc0, !PT ;  /* 0xffff00002b2b7812 */ /* 0x000fe200078ec0ff */
[C---:B------:R-:W-:Y:S01]  /*8670*/  FFMA.FTZ R54, R53.reuse, R54, -R81 ;  /* 0x0000003635367223 */ /* 0x040fe20000010851 */
[----:B------:R-:W-:Y:S01]  /*8680*/  SHF.R.U64 R44, R44, 0x10, R45 ;  /* 0x000000102c2c7819 */ /* 0x000fe2000000122d */
[----:B------:R-:W-:Y:S01]  /*8690*/  FFMA.FTZ R53, R53, R55, R80 ;  /* 0x0000003735357223 */ /* 0x000fe20000010050 */
[C---:B------:R-:W-:Y:S01]  /*86a0*/  FMUL.FTZ R55, R41.reuse, R52 ;  /* 0x0000003429377220 */ /* 0x040fe20000410000 */
[----:B------:R-:W-:Y:S01]  /*86b0*/  FMUL.FTZ R41, R41, R51 ;  /* 0x0000003329297220 */ /* 0x000fe20000410000 */
[----:B------:R-:W-:-:S02]  /*86c0*/  SHF.R.U64 R32, R32, 0x10, R33 ;  /* 0x0000001020207819 */ /* 0x000fc40000001221 */
[C---:B------:R-:W-:Y:S01]  /*86d0*/  FFMA.FTZ R51, R37.reuse, R51, -R55 ;  /* 0x0000003325337223 */ /* 0x040fe20000010837 */
[----:B------:R-:W-:Y:S01]  /*86e0*/  FFMA.FTZ R37, R37, R52, R41 ;  /* 0x0000003425257223 */ /* 0x000fe20000010029 */
[----:B------:R-:W-:Y:S01]  /*86f0*/  SHF.R.U32.HI R41, RZ, 0x10, R47 ;  /* 0x00000010ff297819 */ /* 0x000fe2000001162f */
[----:B------:R-:W-:Y:S01]  /*8700*/  IMAD.U32 R55, R39, 0x10000, RZ ;  /* 0x0001000027377824 */ /* 0x000fe200078e00ff */
[----:B------:R-:W-:Y:S02]  /*8710*/  SHF.R.U32.HI R52, RZ, 0x10, R35 ;  /* 0x00000010ff347819 */ /* 0x000fe40000011623 */
[C---:B------:R-:W-:Y:S02]  /*8720*/  PRMT R41, R173.reuse, 0x5410, R41 ;  /* 0x00005410ad297816 */ /* 0x040fe40000000029 */
[----:B------:R-:W-:Y:S02]  /*8730*/  PRMT R52, R173, 0x5432, R52 ;  /* 0x00005432ad347816 */ /* 0x000fe40000000034 */
[----:B------:R-:W-:Y:S01]  /*8740*/  LOP3.LUT R33, R39, 0xffff0000, RZ, 0xc0, !PT ;  /* 0xffff000027217812 */ /* 0x000fe200078ec0ff */
[C---:B------:R-:W-:Y:S01]  /*8750*/  IMAD.U32 R80, R41.reuse, 0x10000, RZ ;  /* 0x0001000029507824 */ /* 0x040fe200078e00ff */
[----:B------:R-:W-:Y:S01]  /*8760*/  LOP3.LUT R41, R41, 0xffff0000, RZ, 0xc0, !PT ;  /* 0xffff000029297812 */ /* 0x000fe200078ec0ff */
[C---:B------:R-:W-:Y:S01]  /*8770*/  IMAD.U32 R81, R52.reuse, 0x10000, RZ ;  /* 0x0001000034517824 */ /* 0x040fe200078e00ff */
[----:B------:R-:W-:Y:S01]  /*8780*/  LOP3.LUT R52, R52, 0xffff0000, RZ, 0xc0, !PT ;  /* 0xffff000034347812 */ /* 0x000fe200078ec0ff */
[----:B------:R-:W-:Y:S01]  /*8790*/  FMUL.FTZ R82, R83, R80 ;  /* 0x0000005053527220 */ /* 0x000fe20000410000 */
[----:B------:R-:W-:Y:S01]  /*87a0*/  PRMT R44, R171, 0x5410, R44 ;  /* 0x00005410ab2c7816 */ /* 0x000fe2000000002c */
[----:B------:R-:W-:Y:S01]  /*87b0*/  FMUL.FTZ R39, R43, R41 ;  /* 0x000000292b277220 */ /* 0x000fe20000410000 */
[-C--:B------:R-:W-:Y:S01]  /*87c0*/  FMUL.FTZ R83, R83, R81.reuse ;  /* 0x0000005153537220 */ /* 0x080fe20000410000 */
[----:B------:R-:W-:Y:S01]  /*87d0*/  FMUL.FTZ R43, R43, R52 ;  /* 0x000000342b2b7220 */ /* 0x000fe20000410000 */
[----:B------:R-:W-:Y:S01]  /*87e0*/  PRMT R32, R171, 0x5432, R32 ;  /* 0x00005432ab207816 */ /* 0x000fe20000000020 */
[C---:B------:R-:W-:Y:S01]  /*87f0*/  FFMA.FTZ R82, R55.reuse, R81, -R82 ;  /* 0x0000005137527223 */ /* 0x040fe20000010852 */
[----:B------:R-:W-:Y:S01]  /*8800*/  FFMA.FTZ R83, R55, R80, R83 ;  /* 0x0000005037537223 */ /* 0x000fe20000010053 */
[----:B------:R-:W-:Y:S01]  /*8810*/  FFMA.FTZ R43, R33, R41, R43 ;  /* 0x00000029212b7223 */ /* 0x000fe2000001002b */
[----:B------:R-:W-:-:S02]  /*8820*/  IMAD.U32 R55, R40, 0x10000, RZ ;  /* 0x0001000028377824 */ /* 0x000fc400078e00ff */
[----:B------:R-:W-:Y:S01]  /*8830*/  FFMA.FTZ R39, R33, R52, -R39 ;  /* 0x0000003421277223 */ /* 0x000fe20000010827 */
[----:B------:R-:W-:Y:S01]  /*8840*/  IMAD.U32 R41, R44, 0x10000, RZ ;  /* 0x000100002c297824 */ /* 0x000fe200078e00ff */
[----:B------:R-:W-:Y:S01]  /*8850*/  LOP3.LUT R40, R40, 0xffff0000, RZ, 0xc0, !PT ;  /* 0xffff000028287812 */ /* 0x000fe200078ec0ff */
[----:B------:R-:W-:Y:S01]  /*8860*/  IMAD.U32 R45, R32, 0x10000, RZ ;  /* 0x00010000202d7824 */ /* 0x000fe200078e00ff */
[----:B------:R-:W-:Y:S01]  /*8870*/  LOP3.LUT R44, R44, 0xffff0000, RZ, 0xc0, !PT ;  /* 0xffff00002c2c7812 */ /* 0x000fe200078ec0ff */
[C---:B------:R-:W-:Y:S01]  /*8880*/  FMUL.FTZ R52, R55.reuse, R41 ;  /* 0x0000002937347220 */ /* 0x040fe20000410000 */
[----:B------:R-:W-:Y:S02]  /*8890*/  IMAD.U32 R33, R36, 0x10000, RZ ;  /* 0x0001000024217824 */ /* 0x000fe400078e00ff */
[-C--:B------:R-:W-:Y:S01]  /*88a0*/  FMUL.FTZ R55, R55, R45.reuse ;  /* 0x0000002d37377220 */ /* 0x080fe20000410000 */
[----:B------:R-:W-:Y:S02]  /*88b0*/  LOP3.LUT R32, R32, 0xffff0000, RZ, 0xc0, !PT ;  /* 0xffff000020207812 */ /* 0x000fe400078ec0ff */
[----:B------:R-:W-:Y:S01]  /*88c0*/  SHF.R.U64 R46, R46, 0x10, R47 ;  /* 0x000000102e2e7819 */ /* 0x000fe2000000122f */
[C---:B------:R-:W-:Y:S01]  /*88d0*/  FFMA.FTZ R52, R33.reuse, R45, -R52 ;  /* 0x0000002d21347223 */ /* 0x040fe20000010834 */
[----:B------:R-:W-:Y:S01]  /*88e0*/  SHF.R.U64 R34, R34, 0x10, R35 ;  /* 0x0000001022227819 */ /* 0x000fe20000001223 */
[----:B------:R-:W-:Y:S01]  /*88f0*/  FFMA.FTZ R55, R33, R41, R55 ;  /* 0x0000002921377223 */ /* 0x000fe20000010037 */
[----:B------:R-:W-:Y:S01]  /*8900*/  LOP3.LUT R36, R36, 0xffff0000, RZ, 0xc0, !PT ;  /* 0xffff000024247812 */ /* 0x000fe200078ec0ff */
[C---:B------:R-:W-:Y:S01]  /*8910*/  FMUL.FTZ R33, R40.reuse, R44 ;  /* 0x0000002c28217220 */ /* 0x040fe20000410000 */
[----:B------:R-:W-:Y:S01]  /*8920*/  FMUL.FTZ R40, R40, R32 ;  /* 0x0000002028287220 */ /* 0x000fe20000410000 */
[----:B------:R-:W-:-:S02]  /*8930*/  PRMT R46, R172, 0x5410, R46 ;  /* 0x00005410ac2e7816 */ /* 0x000fc4000000002e */
[----:B------:R-:W-:Y:S01]  /*8940*/  PRMT R34, R172, 0x5432, R34 ;  /* 0x00005432ac227816 */ /* 0x000fe20000000022 */
[C---:B------:R-:W-:Y:S01]  /*8950*/  FFMA.FTZ R40, R36.reuse, R44, R40 ;  /* 0x0000002c24287223 */ /* 0x040fe20000010028 */
[----:B------:R-:W-:Y:S01]  /*8960*/  FFMA.FTZ R33, R36, R32, -R33 ;  /* 0x0000002024217223 */ /* 0x000fe20000010821 */
[C---:B------:R-:W-:Y:S01]  /*8970*/  IMAD.U32 R44, R42.reuse, 0x10000, RZ ;  /* 0x000100002a2c7824 */ /* 0x040fe200078e00ff */
[----:B------:R-:W-:Y:S01]  /*8980*/  LOP3.LUT R42, R42, 0xffff0000, RZ, 0xc0, !PT ;  /* 0xffff00002a2a7812 */ /* 0x000fe200078ec0ff */
        /* <DEDUP_REMOVED lines=23> */
[----:B------:R-:W-:Y:S01]  /*8b00*/  IMAD.MOV.U32 R38, RZ, RZ, R32 ;  /* 0x000000ffff267224 */ /* 0x000fe200078e0020 */
[----:B------:R-:W-:Y:S02]  /*8b10*/  F2FP.BF16.F32.PACK_AB R40, R40, R55 ;  /* 0x000000372828723e */ /* 0x000fe400000010ff */
[----:B------:R-:W-:-:S07]  /*8b20*/  F2FP.BF16.F32.PACK_AB R42, R42, R44 ;  /* 0x0000002c2a2a723e */ /* 0x000fce00000010ff */
.L_x_4777:
[----:B------:R-:W-:Y:S05]  /*8b30*/  BSYNC B2 ;  /* 0x0000000000027941 */ /* 0x000fea0003800000 */
.L_x_4776:
        /* <DEDUP_REMOVED lines=10> */
.L_x_4767:
[----:B------:R-:W-:Y:S05]  /*8be0*/  BSYNC B1 ;  /* 0x0000000000017941 */ /* 0x000fea0003800000 */
.L_x_4766:
[-C--:B0-2---:R-:W-:Y:S02]  /*8bf0*/  IMAD R32, R149, R126.reuse, RZ ;  /* 0x0000007e95207224 */ /* 0x085fe400078e02ff */
        /* <DEDUP_REMOVED lines=9> */
[----:B---3--:R-:W-:Y:S02]  /*8c90*/  IADD3 R37, P3, P4, R106, R124, R11 ;  /* 0x0000007c6a257210 */ /* 0x008fe40007c7e00b */
[----:B------:R-:W-:Y:S02]  /*8ca0*/  SHF.R.S32.HI R33, RZ, 0x1f, R32 ;  /* 0x0000001fff217819 */ /* 0x000fe40000011420 */
[----:B------:R-:W-:Y:S02]  /*8cb0*/  IADD3.X R36, R4, R44, R116, P3, P4 ;  /* 0x0000002c04247210 */ /* 0x000fe40001fe8474 */
[----:B------:R-:W-:Y:S02]  /*8cc0*/  LEA.HI R32, R33, R32, RZ, 0x4 ;  /* 0x0000002021207211 */ /* 0x000fe400078f20ff */
[----:B------:R-:W-:-:S02]  /*8cd0*/  SHF.R.U32.HI R38, RZ, 0x3, R206 ;  /* 0x00000003ff267819 */ /* 0x000fc400000116ce */
[----:B------:R-:W-:-:S05]  /*8ce0*/  LEA.HI.SX32 R32, R32, R119, 0x1c ;  /* 0x0000007720207211 */ /* 0x000fca00078fe2ff */
[----:B------:R-:W-:-:S05]  /*8cf0*/  IMAD.SHL.U32 R33, R32, 0x8, RZ ;  /* 0x0000000820217824 */ /* 0x000fca00078e00ff */
[----:B------:R-:W-:-:S13]  /*8d00*/  ISETP.GE.AND P3, PT, R33, R145, PT ;  /* 0x000000912100720c */ /* 0x000fda0003f66270 */
[--C-:B------:R-:W-:Y:S02]  /*8d10*/  @!P3 SHF.R.S32.HI R35, RZ, 0x1f, R33.reuse ;  /* 0x0000001fff23b819 */ /* 0x100fe40000011421 */
[--C-:B------:R-:W-:Y:S02]  /*8d20*/  @!P3 IADD3 R34, P4, P5, R106, R124, R33.reuse ;  /* 0x0000007c6a22b210 */ /* 0x100fe40007d9e021 */
[----:B------:R-:W-:Y:S02]  /*8d30*/  LOP3.LUT R33, R206, 0x38, R33, 0xf8, !PT ;  /* 0x00000038ce217812 */ /* 0x000fe400078ef821 */
[----:B------:R-:W-:Y:S02]  /*8d40*/  @!P3 IADD3.X R35, R4, R44, R35, P4, P5 ;  /* 0x0000002c0423b210 */ /* 0x000fe400027ea423 */
[----:B------:R-:W-:Y:S02]  /*8d50*/  LEA R40, P4, R37, R114, 0x1 ;  /* 0x0000007225287211 */ /* 0x000fe400078808ff */
[----:B------:R-:W-:-:S02]  /*8d60*/  LOP3.LUT R33, R33, R38, RZ, 0x3c, !PT ;  /* 0x0000002621217212 */ /* 0x000fc400078e3cff */
[----:B------:R-:W-:Y:S02]  /*8d70*/  LEA.HI.X R41, R37, R115, R36, 0x1, P4 ;  /* 0x0000007325297211 */ /* 0x000fe400020f0c24 */
[----:B------:R-:W-:-:S04]  /*8d80*/  @!P3 LEA R42, P4, R34, R114, 0x1 ;  /* 0x00000072222ab211 */ /* 0x000fc800078808ff */
[----:B------:R-:W-:Y:S02]  /*8d90*/  @!P3 LEA.HI.X R43, R34, R115, R35, 0x1, P4 ;  /* 0x00000073222bb211 */ /* 0x000fe400020f0c23 */
[----:B------:R-:W-:Y:S02]  /*8da0*/  SHF.R.S32.HI R35, RZ, 0x1f, R32 ;  /* 0x0000001fff237819 */ /* 0x000fe40000011420 */
[----:B------:R-:W-:Y:S02]  /*8db0*/  ISETP.GE.AND P4, PT, R22, R121, PT ;  /* 0x000000791600720c */ /* 0x000fe40003f86270 */
[----:B------:R-:W-:-:S04]  /*8dc0*/  LEA.HI R35, R35, R32, RZ, 0x3 ;  /* 0x0000002023237211 */ /* 0x000fc800078f18ff */
[----:B------:R-:W-:-:S05]  /*8dd0*/  SHF.R.S32.HI R32, RZ, 0x3, R35 ;  /* 0x00000003ff207819 */ /* 0x000fca0000011423 */
        /* <DEDUP_REMOVED lines=19> */
[----:B------:R-:W-:Y:S01]  /*8f10*/  PRMT R64, R168, 0x5432, R64 ;  /* 0x00005432a8407816 */ /* 0x000fe20000000040 */
[----:B------:R-:W-:Y:S01]  /*8f20*/  IMAD.U32 R53, R34, 0x10000, RZ ;  /* 0x0001000022357824 */ /* 0x000fe200078e00ff */
[----:B------:R-:W-:-:S02]  /*8f30*/  SHF.R.U64 R46, R66, 0x10, R67 ;  /* 0x00000010422e7819 */ /* 0x000fc40000001243 */
[----:B------:R-:W-:Y:S01]  /*8f40*/  SHF.R.U32.HI R66, RZ, 0x10, R67 ;  /* 0x00000010ff427819 */ /* 0x000fe20000011643 */
[----:B------:R-:W-:Y:S01]  /*8f50*/  IMAD.U32 R67, R76, 0x10000, RZ ;  /* 0x000100004c437824 */ /* 0x000fe200078e00ff */
[--C-:B------:R-:W-:Y:S01]  /*8f60*/  SHF.R.U64 R48, R78, 0x10, R79.reuse ;  /* 0x000000104e307819 */ /* 0x100fe2000000124f */
[----:B------:R-:W-:Y:S01]  /*8f70*/  IMAD.U32 R77, R64, 0x10000, RZ ;  /* 0x00010000404d7824 */ /* 0x000fe200078e00ff */
[----:B------:R-:W-:Y:S02]  /*8f80*/  SHF.R.U32.HI R78, RZ, 0x10, R79 ;  /* 0x00000010ff4e7819 */ /* 0x000fe4000001164f */
[----:B------:R-:W-:Y:S01]  /*8f90*/  LOP3.LUT R52, R37, 0xffff0000, RZ, 0xc0, !PT ;  /* 0xffff000025347812 */ /* 0x000fe200078ec0ff */
[----:B------:R-:W-:Y:S01]  /*8fa0*/  IMAD.U32 R37, R36, 0x10000, RZ ;  /* 0x0001000024257824 */ /* 0x000fe200078e00ff */
[----:B------:R-:W-:Y:S01]  /*8fb0*/  PRMT R79, R169, 0x5410, R48 ;  /* 0x00005410a94f7816 */ /* 0x000fe20000000030 */
[C---:B------:R-:W-:Y:S01]  /*8fc0*/  FMUL.FTZ R48, R51.reuse, R67 ;  /* 0x0000004333307220 */ /* 0x040fe20000410000 */
        /* <DEDUP_REMOVED lines=15> */
[C---:B------:R-:W-:Y:S01]  /*90c0*/  FMUL.FTZ R64, R55.reuse, R77 ;  /* 0x0000004d37407220 */ /* 0x040fe20000410000 */
        /* <DEDUP_REMOVED lines=15> */
[----:B------:R-:W-:Y:S01]  /*91c0*/  LOP3.LUT R66, R45, 0xffff0000, RZ, 0xc0, !PT ;  /* 0xffff00002d427812 */ /* 0x000fe200078ec0ff */
[----:B------:R-:W-:Y:S01]  /*91d0*/  FMUL.FTZ R45, R37, R50 ;  /* 0x00000032252d7220 */ /* 0x000fe20000410000 */
[----:B------:R-:W-:Y:S01]  /*91e0*/  LOP3.LUT R47, R47, 0xffff0000, RZ, 0xc0, !PT ;  /* 0xffff00002f2f7812 */ /* 0x000fe200078ec0ff */
[-C--:B------:R-:W-:Y:S01]  /*91f0*/  FMUL.FTZ R37, R37, R49.reuse ;  /* 0x0000003125257220 */ /* 0x080fe20000410000 */
[----:B------:R-:W-:Y:S01]  /*9200*/  PRMT R46, R167, 0x5410, R46 ;  /* 0x00005410a72e7816 */ /* 0x000fe2000000002e */
[----:B------:R-:W-:Y:S01]  /*9210*/  FFMA.FTZ R39, R35, R78, R39 ;  /* 0x0000004e23277223 */ /* 0x000fe20000010027 */
[C---:B------:R-:W-:Y:S01]  /*9220*/  FFMA.FTZ R45, R33.reuse, R49, -R45 ;  /* 0x00000031212d7223 */ /* 0x040fe2000001082d */
[----:B------:R-:W-:Y:S01]  /*9230*/  FFMA.FTZ R37, R33, R50, R37 ;  /* 0x0000003221257223 */ /* 0x000fe20000010025 */
[----:B------:R-:W-:Y:S01]  /*9240*/  LOP3.LUT R32, R32, 0xffff0000, RZ, 0xc0, !PT ;  /* 0xffff000020207812 */ /* 0x000fe200078ec0ff */
[-C--:B------:R-:W-:Y:S01]  /*9250*/  FMUL.FTZ R35, R36, R47.reuse ;  /* 0x0000002f24237220 */ /* 0x080fe20000410000 */
[C---:B------:R-:W-:Y:S01]  /*9260*/  IMAD.U32 R33, R79.reuse, 0x10000, RZ ;  /* 0x000100004f217824 */ /* 0x040fe200078e00ff */
[----:B------:R-:W-:Y:S01]  /*9270*/  LOP3.LUT R38, R38, 0xffff0000, RZ, 0xc0, !PT ;  /* 0xffff000026267812 */ /* 0x000fe200078ec0ff */
[-C--:B------:R-:W-:Y:S01]  /*9280*/  FMUL.FTZ R36, R36, R66.reuse ;  /* 0x0000004224247220 */ /* 0x080fe20000410000 */
[----:B------:R-:W-:Y:S01]  /*9290*/  LOP3.LUT R79, R79, 0xffff0000, RZ, 0xc0, !PT ;  /* 0xffff00004f4f7812 */ /* 0x000fe200078ec0ff */
[C---:B------:R-:W-:Y:S01]  /*92a0*/  IMAD.U32 R49, R46.reuse, 0x10000, RZ ;  /* 0x000100002e317824 */ /* 0x040fe200078e00ff */
[----:B------:R-:W-:Y:S01]  /*92b0*/  LOP3.LUT R46, R46, 0xffff0000, RZ, 0xc0, !PT ;  /* 0xffff00002e2e7812 */ /* 0x000fe200078ec0ff */
[----:B------:R-:W-:Y:S01]  /*92c0*/  FFMA.FTZ R35, R32, R66, -R35 ;  /* 0x0000004220237223 */ /* 0x000fe20000010823 */
[----:B------:R-:W-:Y:S01]  /*92d0*/  LOP3.LUT R34, R34, 0xffff0000, RZ, 0xc0, !PT ;  /* 0xffff000022227812 */ /* 0x000fe200078ec0ff */
[----:B------:R-:W-:Y:S01]  /*92e0*/  FFMA.FTZ R36, R32, R47, R36 ;  /* 0x0000002f20247223 */ /* 0x000fe20000010024 */
[C---:B------:R-:W-:Y:S01]  /*92f0*/  FMUL.FTZ R32, R65.reuse, R33 ;  /* 0x0000002141207220 */ /* 0x040fe20000410000 */
[C---:B------:R-:W-:Y:S01]  /*9300*/  FMUL.FTZ R47, R38.reuse, R79 ;  /* 0x0000004f262f7220 */ /* 0x040fe20000410000 */
[-C--:B------:R-:W-:Y:S01]  /*9310*/  FMUL.FTZ R38, R38, R46.reuse ;  /* 0x0000002e26267220 */ /* 0x080fe20000410000 */
[-C--:B------:R-:W-:Y:S01]  /*9320*/  FMUL.FTZ R65, R65, R49.reuse ;  /* 0x0000003141417220 */ /* 0x080fe20000410000 */
[----:B------:R-:W-:Y:S01]  /*9330*/  FFMA.FTZ R32, R53, R49, -R32 ;  /* 0x0000003135207223 */ /* 0x000fe20000010820 */
[C---:B------:R-:W-:Y:S01]  /*9340*/  FFMA.FTZ R47, R34.reuse, R46, -R47 ;  /* 0x0000002e222f7223 */ /* 0x040fe2000001082f */
[----:B------:R-:W-:Y:S01]  /*9350*/  FFMA.FTZ R38, R34, R79, R38 ;  /* 0x0000004f22267223 */ /* 0x000fe20000010026 */
[----:B------:R-:W-:Y:S01]  /*9360*/  F2FP.BF16.F32.PACK_AB R34, R35, R45 ;  /* 0x0000002d2322723e */ /* 0x000fe200000010ff */
        /* <DEDUP_REMOVED lines=12> */
.L_x_4781:
[----:B------:R-:W-:Y:S05]  /*9430*/  BSYNC B2 ;  /* 0x0000000000027941 */ /* 0x000fea0003800000 */
.L_x_4780:
[----:B0-----:R0:W-:Y:S04]  /*9440*/  STG.E.128 desc[UR46][R40.64], R32 ;  /* 0x0000002028007986 */ /* 0x0011e8000c101d2e */
[----:B--2---:R0:W-:Y:S02]  /*9450*/  @!P3 STG.E.128 desc[UR46][R42.64], R36 ;  /* 0x000000242a00b986 */ /* 0x0041e4000c101d2e */
.L_x_4779:
[----:B------:R-:W-:Y:S05]  /*9460*/  BSYNC B1 ;  /* 0x0000000000017941 */ /* 0x000fea0003800000 */
.L_x_4778:
[----:B------:R-:W-:Y:S01]  /*9470*/  ISETP.NE.AND P3, PT, R15, RZ, PT ;  /* 0x000000ff0f00720c */ /* 0x000fe20003f65270 */
[----:B------:R-:W-:-:S12]  /*9480*/  BSSY B1, `(.L_x_4782) ;  /* 0x0000083000017945 */ /* 0x000fd80003800000 */
[----:B------:R-:W-:Y:S05]  /*9490*/  @!P3 BRA `(.L_x_4783) ;  /* 0x000000080004b947 */ /* 0x000fea0003800000 */
[----:B0-----:R-:W-:Y:S01]  /*94a0*/  SEL R32, R130, R148, !P1 ;  /* 0x0000009482207207 */ /* 0x001fe20004800000 */
[----:B------:R-:W-:Y:S01]  /*94b0*/  BSSY B2, `(.L_x_4784) ;  /* 0x000007d000027945 */ /* 0x000fe20003800000 */
[----:B------:R-:W-:Y:S02]  /*94c0*/  IADD3 R34, P3, P4, R106, R124, R12 ;  /* 0x0000007c6a227210 */ /* 0x000fe40007c7e00c */
[----:B------:R-:W-:Y:S02]  /*94d0*/  SHF.R.S32.HI R33, RZ, 0x1f, R32 ;  /* 0x0000001fff217819 */ /* 0x000fe40000011420 */
[----:B------:R-:W-:Y:S02]  /*94e0*/  IADD3.X R35, R4, R44, R113, P3, P4 ;  /* 0x0000002c04237210 */ /* 0x000fe40001fe8471 */
[----:B------:R-:W-:Y:S02]  /*94f0*/  LEA.HI R33, R33, R32, RZ, 0x4 ;  /* 0x0000002021217211 */ /* 0x000fe400078f20ff */
[----:B---3--:R-:W-:-:S02]  /*9500*/  SHF.R.U32.HI R38, RZ, 0x3, R206 ;  /* 0x00000003ff267819 */ /* 0x008fc400000116ce */
[----:B------:R-:W-:-:S05]  /*9510*/  LEA.HI.SX32 R36, R33, R118, 0x1c ;  /* 0x0000007621247211 */ /* 0x000fca00078fe2ff */
[----:B------:R-:W-:-:S05]  /*9520*/  IMAD.SHL.U32 R37, R36, 0x8, RZ ;  /* 0x0000000824257824 */ /* 0x000fca00078e00ff */
[----:B------:R-:W-:-:S13]  /*9530*/  ISETP.GE.AND P3, PT, R37, R145, PT ;  /* 0x000000912500720c */ /* 0x000fda0003f66270 */
[--C-:B------:R-:W-:Y:S02]  /*9540*/  @!P3 SHF.R.S32.HI R33, RZ, 0x1f, R37.reuse ;  /* 0x0000001fff21b819 */ /* 0x100fe40000011425 */
[----:B------:R-:W-:-:S04]  /*9550*/  @!P3 IADD3 R32, P4, P5, R106, R124, R37 ;  /* 0x0000007c6a20b210 */ /* 0x000fc80007d9e025 */
[----:B------:R-:W-:Y:S02]  /*9560*/  @!P3 IADD3.X R33, R4, R44, R33, P4, P5 ;  /* 0x0000002c0421b210 */ /* 0x000fe400027ea421 */
[----:B------:R-:W-:-:S04]  /*9570*/  LEA R40, P4, R34, R114, 0x1 ;  /* 0x0000007222287211 */ /* 0x000fc800078808ff */
[----:B------:R-:W-:Y:S02]  /*9580*/  LEA.HI.X R41, R34, R115, R35, 0x1, P4 ;  /* 0x0000007322297211 */ /* 0x000fe400020f0c23 */
[----:B------:R-:W-:-:S04]  /*9590*/  @!P3 LEA R42, P4, R32, R114, 0x1 ;  /* 0x00000072202ab211 */ /* 0x000fc800078808ff */
[----:B------:R-:W-:Y:S02]  /*95a0*/  @!P3 LEA.HI.X R43, R32, R115, R33, 0x1, P4 ;  /* 0x00000073202bb211 */ /* 0x000fe400020f0c21 */
[----:B------:R-:W-:Y:S02]  /*95b0*/  SHF.R.S32.HI R33, RZ, 0x1f, R36 ;  /* 0x0000001fff217819 */ /* 0x000fe40000011424 */
[----:B------:R-:W-:Y:S02]  /*95c0*/  LOP3.LUT R32, R206, 0x38, R37, 0xf8, !PT ;  /* 0x00000038ce207812 */ /* 0x000fe400078ef825 */
[----:B------:R-:W-:Y:S02]  /*95d0*/  LEA.HI R33, R33, R36, RZ, 0x3 ;  /* 0x0000002421217211 */ /* 0x000fe400078f18ff */
[----:B------:R-:W-:Y:S02]  /*95e0*/  LOP3.LUT R32, R32, R38, RZ, 0x3c, !PT ;  /* 0x0000002620207212 */ /* 0x000fe400078e3cff */
[----:B------:R-:W-:-:S02]  /*95f0*/  SHF.R.S32.HI R34, RZ, 0x3, R33 ;  /* 0x00000003ff227819 */ /* 0x000fc40000011421 */
[----:B------:R-:W-:-:S03]  /*9600*/  ISETP.GE.AND P4, PT, R198, R121, PT ;  /* 0x00000079c600720c */ /* 0x000fc60003f86270 */
        /* <DEDUP_REMOVED lines=24> */
[----:B------:R-:W-:Y:S01]  /*9790*/  SHF.R.U32.HI R74, RZ, 0x10, R75 ;  /* 0x00000010ff4a7819 */ /* 0x000fe2000001164b */
[C---:B------:R-:W-:Y:S01]  /*97a0*/  FMUL.FTZ R76, R51.reuse, R66 ;  /* 0x00000042334c7220 */ /* 0x040fe20000410000 */
[----:B------:R-:W-:Y:S01]  /*97b0*/  SHF.R.U32.HI R62, RZ, 0x10, R63 ;  /* 0x00000010ff3e7819 */ /* 0x000fe2000001163f */
[----:B------:R-:W-:Y:S01]  /*97c0*/  FMUL.FTZ R72, R51, R64 ;  /* 0x0000004033487220 */ /* 0x000fe20000410000 */
[----:B------:R-:W-:Y:S01]  /*97d0*/  LOP3.LUT R52, R37, 0xffff0000, RZ, 0xc0, !PT ;  /* 0xffff000025347812 */ /* 0x000fe200078ec0ff */
[----:B------:R-:W-:Y:S01]  /*97e0*/  IMAD.U32 R37, R36, 0x10000, RZ ;  /* 0x0001000024257824 */ /* 0x000fe200078e00ff */
[----:B------:R-:W-:-:S02]  /*97f0*/  LOP3.LUT R63, R73, 0xffff0000, RZ, 0xc0, !PT ;  /* 0xffff0000493f7812 */ /* 0x000fc400078ec0ff */
[----:B------:R-:W-:Y:S02]  /*9800*/  PRMT R74, R159, 0x5432, R74 ;  /* 0x000054329f4a7816 */ /* 0x000fe4000000004a */
[----:B------:R-:W-:Y:S01]  /*9810*/  PRMT R62, R157, 0x5432, R62 ;  /* 0x000054329d3e7816 */ /* 0x000fe2000000003e */
[----:B------:R-:W-:Y:S01]  /*9820*/  FMUL.FTZ R67, R52, R63 ;  /* 0x0000003f34437220 */ /* 0x000fe20000410000 */
[----:B------:R-:W-:Y:S01]  /*9830*/  LOP3.LUT R51, R61, 0xffff0000, RZ, 0xc0, !PT ;  /* 0xffff00003d337812 */ /* 0x000fe200078ec0ff */
[----:B------:R-:W-:Y:S01]  /*9840*/  IMAD.U32 R61, R74, 0x10000, RZ ;  /* 0x000100004a3d7824 */ /* 0x000fe200078e00ff */
[----:B------:R-:W-:Y:S01]  /*9850*/  LOP3.LUT R50, R33, 0xffff0000, RZ, 0xc0, !PT ;  /* 0xffff000021327812 */ /* 0x000fe200078ec0ff */
[----:B------:R-:W-:Y:S01]  /*9860*/  IMAD.U32 R65, R62, 0x10000, RZ ;  /* 0x000100003e417824 */ /* 0x000fe200078e00ff */
[----:B------:R-:W-:Y:S01]  /*9870*/  PRMT R160, R160, 0x5410, R47 ;  /* 0x00005410a0a07816 */ /* 0x000fe2000000002f */
[-C--:B------:R-:W-:Y:S01]  /*9880*/  FMUL.FTZ R73, R52, R51.reuse ;  /* 0x0000003334497220 */ /* 0x080fe20000410000 */
[----:B------:R-:W-:Y:S01]  /*9890*/  FFMA.FTZ R47, R49, R66, -R72 ;  /* 0x00000042312f7223 */ /* 0x000fe20000010848 */
[----:B------:R-:W-:Y:S01]  /*98a0*/  FFMA.FTZ R52, R50, R51, -R67 ;  /* 0x0000003332347223 */ /* 0x000fe20000010843 */
[----:B------:R-:W-:Y:S01]  /*98b0*/  LOP3.LUT R39, R39, 0xffff0000, RZ, 0xc0, !PT ;  /* 0xffff000027277812 */ /* 0x000fe200078ec0ff */
[----:B------:R-:W-:Y:S01]  /*98c0*/  FFMA.FTZ R49, R49, R64, R76 ;  /* 0x0000004031317223 */ /* 0x000fe2000001004c */
[----:B------:R-:W-:Y:S01]  /*98d0*/  FMUL.FTZ R51, R60, R61 ;  /* 0x0000003d3c337220 */ /* 0x000fe20000410000 */
[----:B------:R-:W-:Y:S01]  /*98e0*/  LOP3.LUT R74, R74, 0xffff0000, RZ, 0xc0, !PT ;  /* 0xffff00004a4a7812 */ /* 0x000fe200078ec0ff */
[-C--:B------:R-:W-:Y:S01]  /*98f0*/  FMUL.FTZ R64, R60, R65.reuse ;  /* 0x000000413c407220 */ /* 0x080fe20000410000 */
[----:B------:R-:W-:Y:S01]  /*9900*/  PRMT R45, R158, 0x5410, R45 ;  /* 0x000054109e2d7816 */ /* 0x000fe2000000002d */
[----:B------:R-:W-:Y:S01]  /*9910*/  FFMA.FTZ R51, R54, R65, -R51 ;  /* 0x0000004136337223 */ /* 0x000fe20000010833 */
        /* <DEDUP_REMOVED lines=8> */
[----:B------:R-:W-:Y:S01]  /*99a0*/  IMAD.U32 R33, R32, 0x10000, RZ ;  /* 0x0001000020217824 */ /* 0x000fe200078e00ff */
[----:B------:R-:W-:Y:S01]  /*99b0*/  LOP3.LUT R36, R36, 0xffff0000, RZ, 0xc0, !PT ;  /* 0xffff000024247812 */ /* 0x000fe200078ec0ff */
[C---:B------:R-:W-:Y:S01]  /*99c0*/  FMUL.FTZ R66, R37.reuse, R64 ;  /* 0x0000004025427220 */ /* 0x040fe20000410000 */
[----:B------:R-:W-:Y:S01]  /*99d0*/  LOP3.LUT R39, R160, 0xffff0000, RZ, 0xc0, !PT ;  /* 0xffff0000a0277812 */ /* 0x000fe200078ec0ff */
[-C--:B------:R-:W-:Y:S01]  /*99e0*/  FMUL.FTZ R61, R37, R62.reuse ;  /* 0x0000003e253d7220 */ /* 0x080fe20000410000 */
[----:B------:R-:W-:Y:S01]  /*99f0*/  PRMT R48, R159, 0x5410, R48 ;  /* 0x000054109f307816 */ /* 0x000fe20000000030 */
[----:B------:R-:W-:Y:S01]  /*9a00*/  FFMA.FTZ R50, R50, R63, R73 ;  /* 0x0000003f32327223 */ /* 0x000fe20000010049 */
[----:B------:R-:W-:Y:S01]  /*9a10*/  LOP3.LUT R45, R45, 0xffff0000, RZ, 0xc0, !PT ;  /* 0xffff00002d2d7812 */ /* 0x000fe200078ec0ff */
[C---:B------:R-:W-:Y:S01]  /*9a20*/  FFMA.FTZ R37, R33.reuse, R62, -R66 ;  /* 0x0000003e21257223 */ /* 0x040fe20000010842 */
[----:B------:R-:W-:Y:S01]  /*9a30*/  LOP3.LUT R32, R32, 0xffff0000, RZ, 0xc0, !PT ;  /* 0xffff000020207812 */ /* 0x000fe200078ec0ff */
[----:B------:R-:W-:Y:S01]  /*9a40*/  FMUL.FTZ R63, R36, R39 ;  /* 0x00000027243f7220 */ /* 0x000fe20000410000 */
[----:B------:R-:W-:Y:S01]  /*9a50*/  LOP3.LUT R55, R34, 0xffff0000, RZ, 0xc0, !PT ;  /* 0xffff000022377812 */ /* 0x000fe200078ec0ff */
[----:B------:R-:W-:Y:S01]  /*9a60*/  FFMA.FTZ R33, R33, R64, R61 ;  /* 0x0000004021217223 */ /* 0x000fe2000001003d */
[----:B------:R-:W-:Y:S01]  /*9a70*/  PRMT R46, R157, 0x5410, R46 ;  /* 0x000054109d2e7816 */ /* 0x000fe2000000002e */
[C---:B------:R-:W-:Y:S01]  /*9a80*/  IMAD.U32 R34, R38.reuse, 0x10000, RZ ;  /* 0x0001000026227824 */ /* 0x040fe200078e00ff */
[----:B------:R-:W-:Y:S01]  /*9a90*/  LOP3.LUT R38, R38, 0xffff0000, RZ, 0xc0, !PT ;  /* 0xffff000026267812 */ /* 0x000fe200078ec0ff */
[C---:B------:R-:W-:Y:S01]  /*9aa0*/  IMAD.U32 R61, R48.reuse, 0x10000, RZ ;  /* 0x00010000303d7824 */ /* 0x040fe200078e00ff */
[----:B------:R-:W-:Y:S01]  /*9ab0*/  LOP3.LUT R48, R48, 0xffff0000, RZ, 0xc0, !PT ;  /* 0xffff000030307812 */ /* 0x000fe200078ec0ff */
[-C--:B------:R-:W-:Y:S01]  /*9ac0*/  FMUL.FTZ R65, R36, R45.reuse ;  /* 0x0000002d24417220 */ /* 0x080fe20000410000 */
[----:B------:R-:W-:Y:S01]  /*9ad0*/  FFMA.FTZ R36, R32, R45, -R63 ;  /* 0x0000002d20247223 */ /* 0x000fe2000001083f */
[C---:B------:R-:W-:Y:S01]  /*9ae0*/  IMAD.U32 R45, R46.reuse, 0x10000, RZ ;  /* 0x000100002e2d7824 */ /* 0x040fe200078e00ff */
[----:B------:R-:W-:Y:S01]  /*9af0*/  LOP3.LUT R46, R46, 0xffff0000, RZ, 0xc0, !PT ;  /* 0xffff00002e2e7812 */ /* 0x000fe200078ec0ff */
[----:B------:R-:W-:Y:S01]  /*9b00*/  FMUL.FTZ R62, R34, R61 ;  /* 0x0000003d223e7220 */ /* 0x000fe20000410000 */
[----:B------:R-:W-:Y:S01]  /*9b10*/  FMUL.FTZ R64, R38, R48 ;  /* 0x0000003026407220 */ /* 0x000fe20000410000 */
[----:B------:R-:W-:Y:S01]  /*9b20*/  FFMA.FTZ R32, R32, R39, R65 ;  /* 0x0000002720207223 */ /* 0x000fe20000010041 */
[----:B------:R-:W-:Y:S01]  /*9b30*/  FFMA.FTZ R35, R35, R74, R72 ;  /* 0x0000004a23237223 */ /* 0x000fe20000010048 */
[-C--:B------:R-:W-:Y:S01]  /*9b40*/  FMUL.FTZ R34, R34, R45.reuse ;  /* 0x0000002d22227220 */ /* 0x080fe20000410000 */
        /* <DEDUP_REMOVED lines=16> */
[----:B------:R-:W-:-:S02]  /*9c50*/  IMAD.MOV.U32 R33, RZ, RZ, R47 ;  /* 0x000000ffff217224 */ /* 0x000fc400078e002f */
[----:B------:R-:W-:Y:S02]  /*9c60*/  IMAD.MOV.U32 R34, RZ, RZ, R50 ;  /* 0x000000ffff227224 */ /* 0x000fe400078e0032 */
[----:B------:R-:W-:-:S07]  /*9c70*/  IMAD.MOV.U32 R39, RZ, RZ, R54 ;  /* 0x000000ffff277224 */ /* 0x000fce00078e0036 */
.L_x_4785:
[----:B------:R-:W-:Y:S05]  /*9c80*/  BSYNC B2 ;  /* 0x0000000000027941 */ /* 0x000fea0003800000 */
.L_x_4784:
[----:B0-----:R4:W-:Y:S04]  /*9c90*/  STG.E.128 desc[UR46][R40.64], R32 ;  /* 0x0000002028007986 */ /* 0x0019e8000c101d2e */
[----:B--2---:R4:W-:Y:S02]  /*9ca0*/  @!P3 STG.E.128 desc[UR46][R42.64], R36 ;  /* 0x000000242a00b986 */ /* 0x0049e4000c101d2e */
.L_x_4783:
[----:B------:R-:W-:Y:S05]  /*9cb0*/  BSYNC B1 ;  /* 0x0000000000017941 */ /* 0x000fea0003800000 */
.L_x_4782:
[----:B------:R-:W-:-:S13]  /*9cc0*/  ISETP.NE.AND P3, PT, R20, RZ, PT ;  /* 0x000000ff1400720c */ /* 0x000fda0003f65270 */
[----:B------:R-:W-:Y:S05]  /*9cd0*/  @!P3 BRA `(.L_x_4736) ;  /* 0x0000000800e0b947 */ /* 0x000fea0003800000 */
[----:B------:R-:W-:Y:S01]  /*9ce0*/  LOP3.LUT P5, RZ, R18, 0x1, RZ, 0xc0, !PT ;  /* 0x0000000112ff7812 */ /* 0x000fe200078ac0ff */
[----:B------:R-:W-:Y:S01]  /*9cf0*/  BSSY B1, `(.L_x_4786) ;  /* 0x0000074000017945 */ /* 0x000fe20003800000 */
[----:B0---4-:R-:W-:Y:S02]  /*9d00*/  SHF.R.U32.HI R35, RZ, 0x3, R206 ;  /* 0x00000003ff237819 */ /* 0x011fe400000116ce */
[----:B------:R-:W-:Y:S02]  /*9d10*/  SEL R148, R130, R148, !P5 ;  /* 0x0000009482947207 */ /* 0x000fe40006800000 */
[----:B------:R-:W-:Y:S02]  /*9d20*/  IADD3 R34, P3, P4, R106, R124, R13 ;  /* 0x0000007c6a227210 */ /* 0x000fe40007c7e00d */
[----:B------:R-:W-:Y:S02]  /*9d30*/  SHF.R.S32.HI R33, RZ, 0x1f, R148 ;  /* 0x0000001fff217819 */ /* 0x000fe40000011494 */
[----:B---3--:R-:W-:-:S02]  /*9d40*/  IADD3.X R37, R4, R44, R112, P3, P4 ;  /* 0x0000002c04257210 */ /* 0x008fc40001fe8470 */
[----:B------:R-:W-:Y:S02]  /*9d50*/  LEA.HI R148, R33, R148, RZ, 0x4 ;  /* 0x0000009421947211 */ /* 0x000fe400078f20ff */
[----:B------:R-:W-:Y:S02]  /*9d60*/  LEA R40, P3, R34, R114, 0x1 ;  /* 0x0000007222287211 */ /* 0x000fe400078608ff */
[----:B------:R-:W-:Y:S02]  /*9d70*/  LEA.HI.SX32 R148, R148, R117, 0x1c ;  /* 0x0000007594947211 */ /* 0x000fe400078fe2ff */
[----:B------:R-:W-:Y:S02]  /*9d80*/  LEA.HI.X R41, R34, R115, R37, 0x1, P3 ;  /* 0x0000007322297211 */ /* 0x000fe400018f0c25 */
[----:B------:R-:W-:Y:S01]  /*9d90*/  SHF.R.S32.HI R33, RZ, 0x1f, R148 ;  /* 0x0000001fff217819 */ /* 0x000fe20000011494 */
[----:B------:R-:W-:Y:S01]  /*9da0*/  IMAD.SHL.U32 R43, R148, 0x8, RZ ;  /* 0x00000008942b7824 */ /* 0x000fe200078e00ff */
[----:B------:R-:W-:-:S02]  /*9db0*/  ISETP.GE.AND P3, PT, R199, R121, PT ;  /* 0x00000079c700720c */ /* 0x000fc40003f66270 */
        /* <DEDUP_REMOVED lines=21> */
[----:B------:R-:W-:Y:S01]  /*9f10*/  LOP3.LUT R51, R39, 0xffff0000, RZ, 0xc0, !PT ;  /* 0xffff000027337812 */ /* 0x000fe200078ec0ff */
[----:B------:R-:W-:Y:S01]  /*9f20*/  IMAD.U32 R45, R36, 0x10000, RZ ;  /* 0x00010000242d7824 */ /* 0x000fe200078e00ff */
[----:B------:R-:W-:Y:S01]  /*9f30*/  SHF.R.U64 R58, R58, 0x10, R59 ;  /* 0x000000103a3a7819 */ /* 0x000fe2000000123b */
[----:B------:R-:W-:Y:S01]  /*9f40*/  IMAD.U32 R42, R32, 0x10000, RZ ;  /* 0x00010000202a7824 */ /* 0x000fe200078e00ff */
[----:B------:R-:W-:-:S02]  /*9f50*/  PRMT R39, R156, 0x5432, R69 ;  /* 0x000054329c277816 */ /* 0x000fc40000000045 */
[C---:B------:R-:W-:Y:S02]  /*9f60*/  PRMT R52, R154.reuse, 0x5410, R63 ;  /* 0x000054109a347816 */ /* 0x040fe4000000003f */
[----:B------:R-:W-:Y:S02]  /*9f70*/  SHF.R.U32.HI R56, RZ, 0x10, R59 ;  /* 0x00000010ff387819 */ /* 0x000fe4000001163b */
[----:B------:R-:W-:Y:S02]  /*9f80*/  LOP3.LUT R50, R37, 0xffff0000, RZ, 0xc0, !PT ;  /* 0xffff000025327812 */ /* 0x000fe400078ec0ff */
[----:B------:R-:W-:Y:S02]  /*9f90*/  PRMT R154, R154, 0x5432, R61 ;  /* 0x000054329a9a7816 */ /* 0x000fe4000000003d */
[----:B------:R-:W-:Y:S01]  /*9fa0*/  PRMT R37, R153, 0x5410, R58 ;  /* 0x0000541099257816 */ /* 0x000fe2000000003a */
[----:B------:R-:W-:Y:S01]  /*9fb0*/  IMAD.U32 R58, R39, 0x10000, RZ ;  /* 0x00010000273a7824 */ /* 0x000fe200078e00ff */
[----:B------:R-:W-:-:S02]  /*9fc0*/  SHF.R.U64 R48, R70, 0x10, R71 ;  /* 0x0000001046307819 */ /* 0x000fc40000001247 */
[----:B------:R-:W-:Y:S01]  /*9fd0*/  SHF.R.U32.HI R70, RZ, 0x10, R71 ;  /* 0x00000010ff467819 */ /* 0x000fe20000011647 */
[----:B------:R-:W-:Y:S01]  /*9fe0*/  FMUL.FTZ R60, R55, R58 ;  /* 0x0000003a373c7220 */ /* 0x000fe20000410000 */
[----:B------:R-:W-:Y:S01]  /*9ff0*/  PRMT R153, R153, 0x5432, R56 ;  /* 0x0000543299997816 */ /* 0x000fe20000000038 */
[----:B------:R-:W-:Y:S01]  /*a000*/  IMAD.U32 R56, R154, 0x10000, RZ ;  /* 0x000100009a387824 */ /* 0x000fe200078e00ff */
[----:B------:R-:W-:Y:S02]  /*a010*/  PRMT R156, R156, 0x5410, R57 ;  /* 0x000054109c9c7816 */ /* 0x000fe40000000039 */
[----:B------:R-:W-:Y:S01]  /*a020*/  PRMT R48, R155, 0x5410, R48 ;  /* 0x000054109b307816 */ /* 0x000fe20000000030 */
[-C--:B------:R-:W-:Y:S01]  /*a030*/  FMUL.FTZ R62, R55, R56.reuse ;  /* 0x00000038373e7220 */ /* 0x080fe20000410000 */
[----:B------:R-:W-:Y:S01]  /*a040*/  LOP3.LUT R57, R39, 0xffff0000, RZ, 0xc0, !PT ;  /* 0xffff000027397812 */ /* 0x000fe200078ec0ff */
[----:B------:R-:W-:Y:S01]  /*a050*/  FFMA.FTZ R39, R47, R56, -R60 ;  /* 0x000000382f277223 */ /* 0x000fe2000001083c */
[----:B------:R-:W-:Y:S01]  /*a060*/  PRMT R155, R155, 0x5432, R70 ;  /* 0x000054329b9b7816 */ /* 0x000fe20000000046 */
[----:B------:R-:W-:Y:S01]  /*a070*/  FFMA.FTZ R47, R47, R58, R62 ;  /* 0x0000003a2f2f7223 */ /* 0x000fe2000001003e */
[----:B------:R-:W-:Y:S01]  /*a080*/  LOP3.LUT R154, R154, 0xffff0000, RZ, 0xc0, !PT ;  /* 0xffff00009a9a7812 */ /* 0x000fe200078ec0ff */
[----:B------:R-:W-:Y:S01]  /*a090*/  FMUL.FTZ R60, R50, R57 ;  /* 0x00000039323c7220 */ /* 0x000fe20000410000 */
[----:B------:R-:W-:Y:S01]  /*a0a0*/  LOP3.LUT R49, R33, 0xffff0000, RZ, 0xc0, !PT ;  /* 0xffff000021317812 */ /* 0x000fe200078ec0ff */
[C---:B------:R-:W-:Y:S01]  /*a0b0*/  IMAD.U32 R56, R155.reuse, 0x10000, RZ ;  /* 0x000100009b387824 */ /* 0x040fe200078e00ff */
[----:B------:R-:W-:Y:S01]  /*a0c0*/  LOP3.LUT R155, R155, 0xffff0000, RZ, 0xc0, !PT ;  /* 0xffff00009b9b7812 */ /* 0x000fe200078ec0ff */
[----:B------:R-:W-:-:S02]  /*a0d0*/  IMAD.U32 R55, R153, 0x10000, RZ ;  /* 0x0001000099377824 */ /* 0x000fc400078e00ff */
[-C--:B------:R-:W-:Y:S01]  /*a0e0*/  FMUL.FTZ R58, R50, R154.reuse ;  /* 0x0000009a323a7220 */ /* 0x080fe20000410000 */
[----:B------:R-:W-:Y:S01]  /*a0f0*/  FFMA.FTZ R50, R49, R154, -R60 ;  /* 0x0000009a31327223 */ /* 0x000fe2000001083c */
[CC--:B------:R-:W-:Y:S01]  /*a100*/  FMUL.FTZ R60, R54.reuse, R56.reuse ;  /* 0x00000038363c7220 */ /* 0x0c0fe20000410000 */
[----:B------:R-:W-:Y:S01]  /*a110*/  FMUL.FTZ R59, R54, R55 ;  /* 0x00000037363b7220 */ /* 0x000fe20000410000 */
[----:B------:R-:W-:Y:S01]  /*a120*/  LOP3.LUT R153, R153, 0xffff0000, RZ, 0xc0, !PT ;  /* 0xffff000099997812 */ /* 0x000fe200078ec0ff */
[----:B------:R-:W-:Y:S01]  /*a130*/  FFMA.FTZ R54, R49, R57, R58 ;  /* 0x0000003931367223 */ /* 0x000fe2000001003a */
[----:B------:R-:W-:Y:S01]  /*a140*/  LOP3.LUT R46, R35, 0xffff0000, RZ, 0xc0, !PT ;  /* 0xffff0000232e7812 */ /* 0x000fe200078ec0ff */
[C---:B------:R-:W-:Y:S01]  /*a150*/  FFMA.FTZ R60, R53.reuse, R55, -R60 ;  /* 0x00000037353c7223 */ /* 0x040fe2000001083c */
[----:B------:R-:W-:Y:S01]  /*a160*/  FFMA.FTZ R59, R53, R56, R59 ;  /* 0x00000038353b7223 */ /* 0x000fe2000001003b */
[----:B------:R-:W-:Y:S01]  /*a170*/  FMUL.FTZ R55, R51, R155 ;  /* 0x0000009b33377220 */ /* 0x000fe20000410000 */
[----:B------:R-:W-:-:S02]  /*a180*/  IMAD.U32 R49, R52, 0x10000, RZ ;  /* 0x0001000034317824 */ /* 0x000fc400078e00ff */
[-C--:B------:R-:W-:Y:S01]  /*a190*/  FMUL.FTZ R61, R51, R153.reuse ;  /* 0x00000099333d7220 */ /* 0x080fe20000410000 */
[----:B------:R-:W-:Y:S02]  /*a1a0*/  IMAD.U32 R53, R156, 0x10000, RZ ;  /* 0x000100009c357824 */ /* 0x000fe400078e00ff */
[----:B------:R-:W-:Y:S01]  /*a1b0*/  FFMA.FTZ R153, R46, R153, -R55 ;  /* 0x000000992e997223 */ /* 0x000fe20000010837 */
[----:B------:R-:W-:Y:S01]  /*a1c0*/  LOP3.LUT R51, R52, 0xffff0000, RZ, 0xc0, !PT ;  /* 0xffff000034337812 */ /* 0x000fe200078ec0ff */
[C---:B------:R-:W-:Y:S01]  /*a1d0*/  FMUL.FTZ R52, R45.reuse, R49 ;  /* 0x000000312d347220 */ /* 0x040fe20000410000 */
[----:B------:R-:W-:Y:S01]  /*a1e0*/  LOP3.LUT R36, R36, 0xffff0000, RZ, 0xc0, !PT ;  /* 0xffff000024247812 */ /* 0x000fe200078ec0ff */
[----:B------:R-:W-:Y:S01]  /*a1f0*/  FMUL.FTZ R57, R45, R53 ;  /* 0x000000352d397220 */ /* 0x000fe20000410000 */
[----:B------:R-:W-:Y:S01]  /*a200*/  LOP3.LUT R55, R156, 0xffff0000, RZ, 0xc0, !PT ;  /* 0xffff00009c377812 */ /* 0x000fe200078ec0ff */
[----:B------:R-:W-:Y:S01]  /*a210*/  IMAD.U32 R33, R34, 0x10000, RZ ;  /* 0x0001000022217824 */ /* 0x000fe200078e00ff */
[----:B------:R-:W-:Y:S01]  /*a220*/  LOP3.LUT R32, R32, 0xffff0000, RZ, 0xc0, !PT ;  /* 0xffff000020207812 */ /* 0x000fe200078ec0ff */
[----:B------:R-:W-:Y:S01]  /*a230*/  FFMA.FTZ R57, R42, R49, -R57 ;  /* 0x000000312a397223 */ /* 0x000fe20000010839 */
[----:B------:R-:W-:Y:S01]  /*a240*/  LOP3.LUT R35, R34, 0xffff0000, RZ, 0xc0, !PT ;  /* 0xffff000022237812 */ /* 0x000fe200078ec0ff */
[----:B------:R-:W-:Y:S01]  /*a250*/  FFMA.FTZ R52, R42, R53, R52 ;  /* 0x000000352a347223 */ /* 0x000fe20000010034 */
[----:B------:R-:W-:-:S02]  /*a260*/  IMAD.U32 R34, R38, 0x10000, RZ ;  /* 0x0001000026227824 */ /* 0x000fc400078e00ff */
[C---:B------:R-:W-:Y:S01]  /*a270*/  FMUL.FTZ R45, R36.reuse, R55 ;  /* 0x00000037242d7220 */ /* 0x040fe20000410000 */
[----:B------:R-:W-:Y:S01]  /*a280*/  FMUL.FTZ R49, R36, R51 ;  /* 0x0000003324317220 */ /* 0x000fe20000410000 */
[----:B------:R-:W-:Y:S01]  /*a290*/  IMAD.U32 R42, R48, 0x10000, RZ ;  /* 0x00010000302a7824 */ /* 0x000fe200078e00ff */
[----:B------:R-:W-:Y:S01]  /*a2a0*/  LOP3.LUT R38, R38, 0xffff0000, RZ, 0xc0, !PT ;  /* 0xffff000026267812 */ /* 0x000fe200078ec0ff */
[C---:B------:R-:W-:Y:S01]  /*a2b0*/  IMAD.U32 R36, R37.reuse, 0x10000, RZ ;  /* 0x0001000025247824 */ /* 0x040fe200078e00ff */
[----:B------:R-:W-:Y:S01]  /*a2c0*/  LOP3.LUT R48, R48, 0xffff0000, RZ, 0xc0, !PT ;  /* 0xffff000030307812 */ /* 0x000fe200078ec0ff */
[----:B------:R-:W-:Y:S01]  /*a2d0*/  FFMA.FTZ R56, R46, R155, R61 ;  /* 0x0000009b2e387223 */ /* 0x000fe2000001003d */
[----:B------:R-:W-:Y:S01]  /*a2e0*/  LOP3.LUT R37, R37, 0xffff0000, RZ, 0xc0, !PT ;  /* 0xffff000025257812 */ /* 0x000fe200078ec0ff */
[C---:B------:R-:W-:Y:S01]  /*a2f0*/  FFMA.FTZ R46, R32.reuse, R51, -R45 ;  /* 0x00000033202e7223 */ /* 0x040fe2000001082d */
[----:B------:R-:W-:Y:S01]  /*a300*/  FFMA.FTZ R49, R32, R55, R49 ;  /* 0x0000003720317223 */ /* 0x000fe20000010031 */
[C---:B------:R-:W-:Y:S01]  /*a310*/  FMUL.FTZ R32, R34.reuse, R42 ;  /* 0x0000002a22207220 */ /* 0x040fe20000410000 */
[----:B------:R-:W-:Y:S01]  /*a320*/  FMUL.FTZ R45, R34, R36 ;  /* 0x00000024222d7220 */ /* 0x000fe20000410000 */
        /* <DEDUP_REMOVED lines=14> */
[----:B------:R-:W-:-:S02]  /*a410*/  F2FP.BF16.F32.PACK_AB R36, R49, R52 ;  /* 0x000000343124723e */ /* 0x000fc400000010ff */
[----:B------:R-:W-:-:S07]  /*a420*/  F2FP.BF16.F32.PACK_AB R38, R48, R45 ;  /* 0x0000002d3026723e */ /* 0x000fce00000010ff */
.L_x_4787:
[----:B------:R-:W-:Y:S05]  /*a430*/  BSYNC B1 ;  /* 0x0000000000017941 */ /* 0x000fea0003800000 */
.L_x_4786:
        /* <DEDUP_REMOVED lines=10> */
.L_x_4703:
[----:B------:R-:W2:Y:S02]  /*a4e0*/  LDL R32, [R1+0x38] ;  /* 0x0000380001207983 */ /* 0x000ea40000100800 */
[----:B--2---:R-:W-:-:S13]  /*a4f0*/  R2UR UR4, R32 ;  /* 0x00000000200472ca */ /* 0x004fda00000e0000 */
[----:B------:R-:W-:-:S06]  /*a500*/  UISETP.NE.AND UP0, UPT, UR4, 0x3, UPT ;  /* 0x000000030400788c */ /* 0x000fcc000bf05270 */
[----:B------:R-:W-:-:S13]  /*a510*/  PLOP3.LUT P2, PT, PT, PT, UP0, 0x80, 0x0 ;  /* 0x000000000000781c */ /* 0x000fda0003f4f008 */
[----:B------:R-:W-:Y:S05]  /*a520*/  @!P2 BRA `(.L_x_4788) ;  /* 0x000000000004a947 */ /* 0x000fea0003800000 */
[----:B------:R-:W-:Y:S01]  /*a530*/  BPT.TRAP 0x1 ;  /* 0x000000040000795c */ /* 0x000fe20000300000 */
.L_x_4788:
[----:B------:R-:W-:Y:S01]  /*a540*/  IMAD R31, R17, 0x8, R16 ;  /* 0x00000008111f7824 */ /* 0x000fe200078e0210 */
[----:B------:R-:W-:Y:S01]  /*a550*/  SHF.L.U32 R88, R201, 0x1f, RZ ;  /* 0x0000001fc9587819 */ /* 0x000fe200000006ff */
[----:B------:R-:W-:Y:S01]  /*a560*/  IMAD R30, R24, -0x60, R2 ;  /* 0xffffffa0181e7824 */ /* 0x000fe200078e0202 */
[----:B------:R-:W-:Y:S02]  /*a570*/  BSSY B1, `(.L_x_4789) ;  /* 0x0000004000017945 */ /* 0x000fe40003800000 */
[----:B------:R-:W0:Y:S02]  /*a580*/  SYNCS.PHASECHK.TRANS64.TRYWAIT P3, [R31+URZ+0x30890], R88 ;  /* 0x030890581f0075a7 */ /* 0x000e24000806017f */
[----:B------:R-:W-:Y:S01]  /*a590*/  VIMNMX R30, R30, 0x60, PT ;  /* 0x000000601e1e7848 */ /* 0x000fe20003fe0100 */
[----:B0-----:R-:W-:Y:S06]  /*a5a0*/  @!P3 BRA `(.L_x_4790) ;  /* 0x0000022c00b0b947 */ /* 0x001fec0003800000 */
.L_x_5169:
[----:B------:R-:W-:Y:S05]  /*a5b0*/  BSYNC B1 ;  /* 0x0000000000017941 */ /* 0x000fea0003800000 */
.L_x_4789:
[----:B------:R-:W-:Y:S01]  /*a5c0*/  ISETP.GE.AND P3, PT, R195, R30, PT ;  /* 0x0000001ec300720c */ /* 0x000fe20003f66270 */
[----:B------:R-:W-:-:S12]  /*a5d0*/  BSSY B1, `(.L_x_4791) ;  /* 0x0000014000017945 */ /* 0x000fd80003800000 */
[----:B------:R-:W-:Y:S05]  /*a5e0*/  @P3 BRA `(.L_x_4792) ;  /* 0x0000000000483947 */ /* 0x000fea0003800000 */
[----:B------:R-:W-:-:S13]  /*a5f0*/  ISETP.NE.AND P3, PT, R14, RZ, PT ;  /* 0x000000ff0e00720c */ /* 0x000fda0003f65270 */
[----:B------:R-:W1:Y:S04]  /*a600*/  @P3 LDS.128 R32, [R28+0x1e000] ;  /* 0x01e000001c203984 */ /* 0x000e680000000c00 */
[----:B-1----:R-:W-:Y:S01]  /*a610*/  @P3 STG.E.128 desc[UR46][R38.64], R32 ;  /* 0x0000002026003986 */ /* 0x002fe2000c101d2e */
        /* <DEDUP_REMOVED lines=14> */
[----:B-1----:R1:W-:Y:S02]  /*a700*/  @P3 STG.E.128 desc[UR46][R38.64+0x140], R32 ;  /* 0x0001402026003986 */ /* 0x0023e4000c101d2e */
.L_x_4792:
[----:B------:R-:W-:Y:S05]  /*a710*/  BSYNC B1 ;  /* 0x0000000000017941 */ /* 0x000fea0003800000 */
.L_x_4791:
[----:B------:R-:W-:-:S13]  /*a720*/  ISETP.GE.AND P3, PT, R219, R30, PT ;  /* 0x0000001edb00720c */ /* 0x000fda0003f66270 */
[----:B------:R-:W-:Y:S05]  /*a730*/  @P3 BRA `(.L_x_4736) ;  /* 0x0000000000483947 */ /* 0x000fea0003800000 */
[----:B------:R-:W-:-:S13]  /*a740*/  ISETP.NE.AND P3, PT, R14, RZ, PT ;  /* 0x000000ff0e00720c */ /* 0x000fda0003f65270 */
[----:B-1----:R-:W1:Y:S04]  /*a750*/  @P3 LDS.128 R32, [R28+0x20000] ;  /* 0x020000001c203984 */ /* 0x002e680000000c00 */
        /* <DEDUP_REMOVED lines=16> */
.L_x_4736:
[----:B------:R-:W-:Y:S05]  /*a860*/  BSYNC B0 ;  /* 0x0000000000007941 */ /* 0x000fea0003800000 */
.L_x_4702:
        /* <DEDUP_REMOVED lines=17> */
.L_x_4794:
[----:B------:R-:W-:Y:S05]  /*a980*/  BSYNC B0 ;  /* 0x0000000000007941 */ /* 0x000fea0003800000 */
.L_x_4793:
[----:B------:R-:W1:Y:S01]  /*a990*/  SYNCS.PHASECHK.TRANS64.TRYWAIT P2, [R31+URZ+0x308b0], R88 ;  /* 0x0308b0581f0075a7 */ /* 0x000e62000804017f */
[----:B------:R-:W-:Y:S01]  /*a9a0*/  ULDC.64 UR44, c[0x0][0x328] ;  /* 0x0000ca00002c7ab9 */ /* 0x000fe20000000a00 */
[----:B------:R-:W-:Y:S01]  /*a9b0*/  ULDC.64 UR60, c[0x0][0x318] ;  /* 0x0000c600003c7ab9 */ /* 0x000fe20000000a00 */
[----:B------:R-:W-:Y:S04]  /*a9c0*/  BSSY B0, `(.L_x_4795) ;  /* 0x0000002000007945 */ /* 0x000fe80003800000 */
[----:B-1----:R-:W-:Y:S05]  /*a9d0*/  @!P2 BRA `(.L_x_4796) ;  /* 0x0000022800b8a947 */ /* 0x002fea0003800000 */
.L_x_5170:
[----:B------:R-:W-:Y:S05]  /*a9e0*/  BSYNC B0 ;  /* 0x0000000000007941 */ /* 0x000fea0003800000 */
.L_x_4795:
[----:B------:R-:W-:Y:S01]  /*a9f0*/  ISETP.GE.AND P2, PT, R195, R30, PT ;  /* 0x0000001ec300720c */ /* 0x000fe20003f46270 */
[----:B------:R-:W-:Y:S01]  /*aa00*/  BSSY B0, `(.L_x_4797) ;  /* 0x000001e000007945 */ /* 0x000fe20003800000 */
[----:B------:R-:W-:-:S11]  /*aa10*/  IMAD.WIDE R36, R24, 0x60, R122 ;  /* 0x0000006018247825 */ /* 0x000fd600078e027a */
[----:B------:R-:W-:Y:S05]  /*aa20*/  @P2 BRA `(.L_x_4798) ;  /* 0x00000000006c2947 */ /* 0x000fea0003800000 */
[----:B------:R-:W-:Y:S01]  /*aa30*/  IMAD R35, R37, UR44, RZ ;  /* 0x0000002c25237c24 */ /* 0x000fe2000f8e02ff */
[----:B------:R-:W-:Y:S01]  /*aa40*/  ULDC UR4, c[0x0][0x2f4] ;  /* 0x0000bd0000047ab9 */ /* 0x000fe20000000800 */
[----:B0-----:R-:W-:Y:S02]  /*aa50*/  IMAD.MOV.U32 R32, RZ, RZ, R104 ;  /* 0x000000ffff207224 */ /* 0x001fe400078e0068 */
[----:B------:R-:W-:Y:S02]  /*aa60*/  IMAD.MOV.U32 R33, RZ, RZ, R27 ;  /* 0x000000ffff217224 */ /* 0x000fe400078e001b */
[C---:B------:R-:W-:Y:S02]  /*aa70*/  IMAD R35, R36.reuse, UR45, R35 ;  /* 0x0000002d24237c24 */ /* 0x040fe4000f8e0223 */
[----:B------:R-:W-:-:S04]  /*aa80*/  IMAD.WIDE.U32 R32, R36, UR44, R32 ;  /* 0x0000002c24207c25 */ /* 0x000fc8000f8e0020 */
[----:B------:R-:W-:Y:S01]  /*aa90*/  IMAD.IADD R33, R33, 0x1, R35 ;  /* 0x0000000121217824 */ /* 0x000fe200078e0223 */
[----:B------:R-:W-:-:S04]  /*aaa0*/  LEA R38, P2, R32, UR60, 0x1 ;  /* 0x0000003c20267c11 */ /* 0x000fc8000f8408ff */
        /* <DEDUP_REMOVED lines=19> */
.L_x_4798:
[----:B------:R-:W-:Y:S05]  /*abe0*/  BSYNC B0 ;  /* 0x0000000000007941 */ /* 0x000fea0003800000 */
.L_x_4797:
[----:B------:R-:W-:Y:S01]  /*abf0*/  ISETP.GE.AND P2, PT, R219, R30, PT ;  /* 0x0000001edb00720c */ /* 0x000fe20003f46270 */
[----:B------:R-:W-:-:S12]  /*ac00*/  BSSY B0, `(.L_x_4799) ;  /* 0x000001f000007945 */ /* 0x000fd80003800000 */
[----:B------:R-:W-:Y:S05]  /*ac10*/  @P2 BRA `(.L_x_4800) ;  /* 0x0000000000742947 */ /* 0x000fea0003800000 */
[----:B--2---:R-:W-:Y:S01]  /*ac20*/  IADD3 R35, P2, R36, 0x40, RZ ;  /* 0x0000004024237810 */ /* 0x004fe20007f5e0ff */
[----:B0-----:R-:W-:Y:S01]  /*ac30*/  IMAD.MOV.U32 R32, RZ, RZ, R104 ;  /* 0x000000ffff207224 */ /* 0x001fe200078e0068 */
[----:B------:R-:W-:Y:S01]  /*ac40*/  ULDC UR4, c[0x0][0x2f4] ;  /* 0x0000bd0000047ab9 */ /* 0x000fe20000000800 */
[----:B------:R-:W-:Y:S02]  /*ac50*/  IMAD.MOV.U32 R33, RZ, RZ, R27 ;  /* 0x000000ffff217224 */ /* 0x000fe400078e001b */
[----:B------:R-:W-:Y:S02]  /*ac60*/  IMAD.X R36, RZ, RZ, R37, P2 ;  /* 0x000000ffff247224 */ /* 0x000fe400010e0625 */
[----:B------:R-:W-:-:S04]  /*ac70*/  IMAD.WIDE.U32 R32, R35, UR44, R32 ;  /* 0x0000002c23207c25 */ /* 0x000fc8000f8e0020 */
[----:B------:R-:W-:-:S04]  /*ac80*/  IMAD R36, R36, UR44, RZ ;  /* 0x0000002c24247c24 */ /* 0x000fc8000f8e02ff */
[----:B------:R-:W-:Y:S01]  /*ac90*/  IMAD R35, R35, UR45, R36 ;  /* 0x0000002d23237c24 */ /* 0x000fe2000f8e0224 */
[----:B------:R-:W-:-:S03]  /*aca0*/  LEA R36, P2, R32, UR60, 0x1 ;  /* 0x0000003c20247c11 */ /* 0x000fc6000f8408ff */
        /* <DEDUP_REMOVED lines=20> */
.L_x_4800:
[----:B------:R-:W-:Y:S05]  /*adf0*/  BSYNC B0 ;  /* 0x0000000000007941 */ /* 0x000fea0003800000 */
.L_x_4799:
[----:B------:R-:W-:Y:S01]  /*ae00*/  @!PT LDS RZ, [RZ] ;  /* 0x00000000fffff984 */ /* 0x000fe20000000800 */
[----:B------:R-:W-:Y:S01]  /*ae10*/  @!PT LDS RZ, [RZ] ;  /* 0x00000000fffff984 */ /* 0x000fe20000000800 */
[----:B------:R-:W-:Y:S01]  /*ae20*/  @!PT LDS RZ, [RZ] ;  /* 0x00000000fffff984 */ /* 0x000fe20000000800 */
[----:B------:R-:W-:Y:S01]  /*ae30*/  @!PT LDS RZ, [RZ] ;  /* 0x00000000fffff984 */ /* 0x000fe20000000800 */
[----:B------:R4:W-:Y:S06]  /*ae40*/  MEMBAR.ALL.CTA ;  /* 0x0000000000007992 */ /* 0x0009ec0000008000 */
[----:B----4-:R-:W4:Y:S01]  /*ae50*/  FENCE.VIEW.ASYNC.S ;  /* 0x00000000000073c6 */ /* 0x010f220000000000 */
[----:B-1----:R-:W-:Y:S01]  /*ae60*/  @!P3 VIADD R31, R31, 0x308c0 ;  /* 0x000308c01f1fb836 */ /* 0x002fe20000000000 */
[----:B----4-:R1:W-:Y:S01]  /*ae70*/  BAR.SYNC.DEFER_BLOCKING R175, 0x80 ;  /* 0x000200af0000751d */ /* 0x0103e20000010000 */
[----:B------:R-:W-:Y:S01]  /*ae80*/  LOP3.LUT P4, RZ, R18, 0x2, RZ, 0xc0, !PT ;  /* 0x0000000212ff7812 */ /* 0x000fe2000788c0ff */
[----:B------:R-:W-:-:S02]  /*ae90*/  VIADD R17, R17, 0x1 ;  /* 0x0000000111117836 */ /* 0x000fc40000000000 */
[----:B------:R-:W-:Y:S02]  /*aea0*/  @!P3 PRMT R31, RZ, 0x654, R31 ;  /* 0x00000654ff1fb816 */ /* 0x000fe4000000001f */
[----:B------:R-:W-:Y:S02]  /*aeb0*/  PLOP3.LUT P2, PT, PT, PT, PT, 0x8, 0x0 ;  /* 0x000000000000781c */ /* 0x000fe40003f4e170 */
[----:B------:R1:W-:Y:S01]  /*aec0*/  @!P3 SYNCS.ARRIVE.TRANS64.RED.A1T0 RZ, [R31+URZ], RZ ;  /* 0x000000ff1fffb9a7 */ /* 0x0003e2000810043f */
[----:B------:R-:W-:-:S04]  /*aed0*/  ISETP.NE.AND P3, PT, R17, 0x2, PT ;  /* 0x000000021100780c */ /* 0x000fc80003f65270 */
[----:B------:R-:W-:Y:S02]  /*aee0*/  SEL R28, RZ, 0x1, P3 ;  /* 0x00000001ff1c7807 */ /* 0x000fe40001800000 */
[----:B------:R-:W-:Y:S02]  /*aef0*/  SEL R17, R17, RZ, P3 ;  /* 0x000000ff11117207 */ /* 0x000fe40001800000 */
[----:B------:R-:W-:Y:S01]  /*af00*/  LOP3.LUT R201, R201, R28, RZ, 0x3c, !PT ;  /* 0x0000001cc9c97212 */ /* 0x000fe200078e3cff */
[----:B-1----:R-:W-:Y:S06]  /*af10*/  @P4 BRA `(.L_x_4801) ;  /* 0xffffff7c00ac4947 */ /* 0x002fec000383ffff */
.L_x_4697:
[----:B------:R-:W1:Y:S01]  /*af20*/  LDC R0, c[0x0][0x448] ;  /* 0x00011200ff007b82 */ /* 0x000e620000000800 */
[----:B------:R-:W-:Y:S01]  /*af30*/  IADD3 R7, R197, 0x1, -R196 ;  /* 0x00000001c5077810 */ /* 0x000fe20007ffe8c4 */
[----:B------:R-:W-:Y:S06]  /*af40*/  BSSY B0, `(.L_x_4802) ;  /* 0x000000d000007945 */ /* 0x000fec0003800000 */
[----:B------:R-:W4:Y:S01]  /*af50*/  LDC.64 R2, c[0x0][0x9e0] ;  /* 0x00027800ff027b82 */ /* 0x000f220000000a00 */
[----:B-1----:R-:W-:Y:S01]  /*af60*/  ISETP.NE.AND P1, PT, R0, 0x1, PT ;  /* 0x000000010000780c */ /* 0x002fe20003f25270 */
[----:B------:R-:W-:Y:S01]  /*af70*/  VIADD R0, R212, 0x7f ;  /* 0x0000007fd4007836 */ /* 0x000fe20000000000 */
[----:B----4-:R-:W-:-:S11]  /*af80*/  ISETP.GE.AND P3, PT, R3, 0x1, PT ;  /* 0x000000010300780c */ /* 0x010fd60003f66270 */
[----:B------:R-:W1:Y:S08]  /*af90*/  @P1 LDC R5, c[0x0][0x44c] ;  /* 0x00011300ff051b82 */ /* 0x000e700000000800 */
[----:B------:R-:W4:Y:S01]  /*afa0*/  @P1 LDC R4, c[0x0][0x450] ;  /* 0x00011400ff041b82 */ /* 0x000f220000000800 */
[----:B-1----:R-:W-:-:S05]  /*afb0*/  @P1 IMAD.HI.U32 R5, R0, R5, RZ ;  /* 0x0000000500051227 */ /* 0x002fca00078e00ff */
[----:B----4-:R-:W-:-:S05]  /*afc0*/  @P1 SHF.R.U32.HI R0, RZ, R4, R5 ;  /* 0x00000004ff001219 */ /* 0x010fca0000011605 */
[----:B------:R-:W-:Y:S01]  /*afd0*/  IMAD.IADD R5, R7, 0x1, R0 ;  /* 0x0000000107057824 */ /* 0x000fe200078e0200 */
[----:B------:R-:W-:Y:S06]  /*afe0*/  @P2 BRA `(.L_x_4803) ;  /* 0x0000000000082947 */ /* 0x000fec0003800000 */
[----:B------:R-:W1:Y:S02]  /*aff0*/  FENCE.VIEW.ASYNC.G ;  /* 0x00000000000073c6 */ /* 0x000e640000000100 */
[----:B-1----:R-:W-:Y:S06]  /*b000*/  BAR.ARV 0xc, 0x180 ;  /* 0x0306000000007b1d */ /* 0x002fec0000002000 */
.L_x_4803:
[----:B------:R-:W-:Y:S05]  /*b010*/  BSYNC B0 ;  /* 0x0000000000007941 */ /* 0x000fea0003800000 */
.L_x_4802:
        /* <DEDUP_REMOVED lines=13> */
.L_x_4806:
[----:B------:R-:W-:-:S13]  /*b0f0*/  ISETP.NE.AND P0, PT, R3, 0x1, PT ;  /* 0x000000010300780c */ /* 0x000fda0003f05270 */
[----:B------:R-:W1:Y:S02]  /*b100*/  @P0 LDC.64 R4, c[0x0][0x9e8] ;  /* 0x00027a00ff040b82 */ /* 0x000e640000000a00 */
[----:B-1----:R-:W-:-:S05]  /*b110*/  @P0 IMAD.HI.U32 R4, R0, R4, RZ ;  /* 0x0000000400040227 */ /* 0x002fca00078e00ff */
[----:B------:R-:W-:-:S07]  /*b120*/  @P0 SHF.R.U32.HI R0, RZ, R5, R4 ;  /* 0x00000005ff000219 */ /* 0x000fce0000011604 */
.L_x_4807:
[----:B------:R-:W-:Y:S05]  /*b130*/  BSYNC B0 ;  /* 0x0000000000007941 */ /* 0x000fea0003800000 */
.L_x_4805:
[----:B------:R-:W-:-:S05]  /*b140*/  IMAD R5, R0, R3, R3 ;  /* 0x0000000300057224 */ /* 0x000fca00078e0203 */
[----:B------:R-:W-:-:S07]  /*b150*/  VIMNMX R2, R2, R5, PT ;  /* 0x0000000502027248 */ /* 0x000fce0003fe0100 */
.L_x_4804:
[----:B------:R-:W1:Y:S01]  /*b160*/  @P1 LDC R5, c[0x0][0x44c] ;  /* 0x00011300ff051b82 */ /* 0x000e620000000800 */
[----:B------:R-:W-:Y:S01]  /*b170*/  VIADD R2, R2, 0x5f ;  /* 0x0000005f02027836 */ /* 0x000fe20000000000 */
[----:B------:R-:W-:Y:S01]  /*b180*/  ULDC UR4, c[0x0][0x9dc] ;  /* 0x0002770000047ab9 */ /* 0x000fe20000000800 */
[----:B------:R-:W-:Y:S02]  /*b190*/  IMAD.MOV.U32 R7, RZ, RZ, R212 ;  /* 0x000000ffff077224 */ /* 0x000fe400078e00d4 */
[----:B------:R-:W-:-:S03]  /*b1a0*/  IMAD.HI R2, R2, 0x2aaaaaab, RZ ;  /* 0x2aaaaaab02027827 */ /* 0x000fc600078e02ff */
[----:B------:R-:W4:Y:S01]  /*b1b0*/  @P1 LDC R9, c[0x0][0x450] ;  /* 0x00011400ff091b82 */ /* 0x000f220000000800 */
[----:B-1----:R-:W-:Y:S01]  /*b1c0*/  @P1 IMAD.HI.U32 R0, R212, R5, RZ ;  /* 0x00000005d4001227 */ /* 0x002fe200078e00ff */
[----:B------:R-:W-:-:S04]  /*b1d0*/  SHF.R.U32.HI R5, RZ, 0x1f, R2 ;  /* 0x0000001fff057819 */ /* 0x000fc80000011602 */
[----:B------:R-:W-:Y:S02]  /*b1e0*/  LEA.HI.SX32 R2, R2, R5, 0x1c ;  /* 0x0000000502027211 */ /* 0x000fe400078fe2ff */
[----:B----4-:R-:W-:Y:S02]  /*b1f0*/  @P1 SHF.R.U32.HI R7, RZ, R9, R0 ;  /* 0x00000009ff071219 */ /* 0x010fe40000011600 */
        /* <DEDUP_REMOVED lines=14> */
.L_x_4810:
[----:B------:R-:W-:-:S13]  /*b2e0*/  ISETP.NE.AND P0, PT, R3, 0x1, PT ;  /* 0x000000010300780c */ /* 0x000fda0003f05270 */
[----:B------:R-:W1:Y:S02]  /*b2f0*/  @P0 LDC.64 R4, c[0x0][0x9e8] ;  /* 0x00027a00ff040b82 */ /* 0x000e640000000a00 */
[----:B-1----:R-:W-:-:S05]  /*b300*/  @P0 IMAD.HI.U32 R4, R0, R4, RZ ;  /* 0x0000000400040227 */ /* 0x002fca00078e00ff */
[----:B------:R-:W-:-:S07]  /*b310*/  @P0 SHF.R.U32.HI R0, RZ, R5, R4 ;  /* 0x00000005ff000219 */ /* 0x000fce0000011604 */
.L_x_4811:
[----:B------:R-:W-:Y:S05]  /*b320*/  BSYNC B0 ;  /* 0x0000000000007941 */ /* 0x000fea0003800000 */
.L_x_4809:
[----:B------:R-:W-:-:S05]  /*b330*/  IMAD R3, R0, R3, RZ ;  /* 0x0000000300037224 */ /* 0x000fca00078e02ff */
[----:B------:R-:W-:-:S07]  /*b340*/  VIMNMX R2, R2, R3, !PT ;  /* 0x0000000302027248 */ /* 0x000fce0007fe0100 */
.L_x_4808:
[----:B------:R-:W-:Y:S01]  /*b350*/  IMAD.HI R2, R2, 0x2aaaaaab, RZ ;  /* 0x2aaaaaab02027827 */ /* 0x000fe200078e02ff */
[----:B------:R-:W-:Y:S03]  /*b360*/  BSSY B0, `(.L_x_4812) ;  /* 0x0000026000007945 */ /* 0x000fe60003800000 */
[----:B------:R-:W-:Y:S01]  /*b370*/  IMAD.MOV.U32 R72, RZ, RZ, RZ ;  /* 0x000000ffff487224 */ /* 0x000fe200078e00ff */
[----:B------:R-:W-:-:S04]  /*b380*/  SHF.R.U32.HI R3, RZ, 0x1f, R2 ;  /* 0x0000001fff037819 */ /* 0x000fc80000011602 */
[----:B------:R-:W-:-:S04]  /*b390*/  LEA.HI.SX32 R3, R2, R3, 0x1c ;  /* 0x0000000302037211 */ /* 0x000fc800078fe2ff */
[----:B------:R-:W-:-:S04]  /*b3a0*/  VIMNMX R213, RZ, R3, !PT ;  /* 0x00000003ffd57248 */ /* 0x000fc80007fe0100 */
[----:B------:R-:W-:-:S13]  /*b3b0*/  ISETP.GT.AND P0, PT, R151, R213, PT ;  /* 0x000000d59700720c */ /* 0x000fda0003f04270 */
[----:B------:R-:W-:Y:S05]  /*b3c0*/  @!P0 BRA `(.L_x_4813) ;  /* 0x00000000007c8947 */ /* 0x000fea0003800000 */
[----:B------:R-:W-:Y:S01]  /*b3d0*/  ISETP.NE.AND P0, PT, R216, RZ, PT ;  /* 0x000000ffd800720c */ /* 0x000fe20003f05270 */
[----:B------:R-:W-:-:S03]  /*b3e0*/  ULDC UR4, c[0x0][0x9f0] ;  /* 0x00027c0000047ab9 */ /* 0x000fc60000000800 */
[----:B------:R-:W-:-:S04]  /*b3f0*/  SEL R6, R216, UR4, P0 ;  /* 0x00000004d8067c07 */ /* 0x000fc80008000000 */
[-C--:B------:R-:W-:Y:S02]  /*b400*/  IABS R5, R6.reuse ;  /* 0x0000000600057213 */ /* 0x080fe40000000000 */
[----:B------:R-:W-:Y:S02]  /*b410*/  IADD3 R0, R6, -0x1, R151 ;  /* 0xffffffff06007810 */ /* 0x000fe40007ffe097 */
[----:B------:R-:W1:Y:S01]  /*b420*/  I2F.RP R4, R5 ;  /* 0x0000000500047306 */ /* 0x000e620000209400 */
[----:B------:R-:W-:Y:S02]  /*b430*/  IABS R9, R6 ;  /* 0x0000000600097213 */ /* 0x000fe40000000000 */
[----:B------:R-:W-:-:S05]  /*b440*/  IMAD.IADD R0, R0, 0x1, -R213 ;  /* 0x0000000100007824 */ /* 0x000fca00078e0ad5 */
[----:B-1----:R-:W1:Y:S02]  /*b450*/  MUFU.RCP R4, R4 ;  /* 0x0000000400047308 */ /* 0x002e640000001000 */
[----:B-1----:R-:W-:Y:S02]  /*b460*/  VIADD R2, R4, 0xffffffe ;  /* 0x0ffffffe04027836 */ /* 0x002fe40000000000 */
[----:B------:R-:W-:-:S04]  /*b470*/  IMAD.MOV R4, RZ, RZ, -R9 ;  /* 0x000000ffff047224 */ /* 0x000fc800078e0a09 */
[----:B------:R1:W4:Y:S02]  /*b480*/  F2I.FTZ.U32.TRUNC.NTZ R3, R2 ;  /* 0x0000000200037305 */ /* 0x000324000021f000 */
[----:B-1----:R-:W-:Y:S02]  /*b490*/  IMAD.MOV.U32 R2, RZ, RZ, RZ ;  /* 0x000000ffff027224 */ /* 0x002fe400078e00ff */
[----:B----4-:R-:W-:-:S04]  /*b4a0*/  IMAD.MOV R8, RZ, RZ, -R3 ;  /* 0x000000ffff087224 */ /* 0x010fc800078e0a03 */
        /* <DEDUP_REMOVED lines=17> */
.L_x_4813:
[----:B------:R-:W-:Y:S05]  /*b5c0*/  BSYNC B0 ;  /* 0x0000000000007941 */ /* 0x000fea0003800000 */
.L_x_4812:
[-C--:B------:R-:W-:Y:S01]  /*b5d0*/  IMAD R213, R221, R72.reuse, R213 ;  /* 0x00000048ddd57224 */ /* 0x080fe200078e02d5 */
[----:B------:R-:W-:Y:S01]  /*b5e0*/  PLOP3.LUT P0, PT, PT, PT, PT, 0x80, 0x0 ;  /* 0x000000000000781c */ /* 0x000fe20003f0f070 */
[----:B------:R-:W-:Y:S01]  /*b5f0*/  IMAD.MOV.U32 R5, RZ, RZ, RZ ;  /* 0x000000ffff057224 */ /* 0x000fe200078e00ff */
[----:B------:R-:W-:Y:S01]  /*b600*/  CS2R R118, SRZ ;  /* 0x0000000000767805 */ /* 0x000fe2000001ff00 */
[----:B------:R-:W-:Y:S01]  /*b610*/  IMAD.MOV.U32 R2, RZ, RZ, RZ ;  /* 0x000000ffff027224 */ /* 0x000fe200078e00ff */
[----:B------:R-:W-:Y:S02]  /*b620*/  VIADDMNMX R72, R213, R72, R151, PT ;  /* 0x00000048d5487246 */ /* 0x000fe40003800197 */
[----:B------:R-:W-:Y:S02]  /*b630*/  CS2R R116, SRZ ;  /* 0x0000000000747805 */ /* 0x000fe4000001ff00 */
[----:B------:R-:W-:Y:S02]  /*b640*/  CS2R R114, SRZ ;  /* 0x0000000000727805 */ /* 0x000fe4000001ff00 */
[----:B------:R-:W-:-:S02]  /*b650*/  CS2R R112, SRZ ;  /* 0x0000000000707805 */ /* 0x000fc4000001ff00 */
[----:B------:R-:W-:Y:S02]  /*b660*/  ISETP.GT.AND P1, PT, R72, R213, PT ;  /* 0x000000d54800720c */ /* 0x000fe40003f24270 */
        /* <DEDUP_REMOVED lines=36> */
[----:B--2---:R-:W-:Y:S02]  /*b8b0*/  CS2R R38, SRZ ;  /* 0x0000000000267805 */ /* 0x004fe4000001ff00 */
[----:B---3--:R-:W-:Y:S02]  /*b8c0*/  CS2R R36, SRZ ;  /* 0x0000000000247805 */ /* 0x008fe4000001ff00 */
[----:B------:R-:W-:Y:S02]  /*b8d0*/  CS2R R34, SRZ ;  /* 0x0000000000227805 */ /* 0x000fe4000001ff00 */
[----:B0-----:R-:W-:Y:S02]  /*b8e0*/  CS2R R32, SRZ ;  /* 0x0000000000207805 */ /* 0x001fe4000001ff00 */
[----:B------:R-:W-:-:S02]  /*b8f0*/  CS2R R30, SRZ ;  /* 0x00000000001e7805 */ /* 0x000fc4000001ff00 */
[----:B------:R-:W-:Y:S02]  /*b900*/  CS2R R28, SRZ ;  /* 0x00000000001c7805 */ /* 0x000fe4000001ff00 */
[----:B------:R-:W-:Y:S02]  /*b910*/  CS2R R26, SRZ ;  /* 0x00000000001a7805 */ /* 0x000fe4000001ff00 */
[----:B------:R-:W-:Y:S01]  /*b920*/  CS2R R24, SRZ ;  /* 0x0000000000187805 */ /* 0x000fe2000001ff00 */
[----:B------:R-:W-:Y:S06]  /*b930*/  @!P1 BRA `(.L_x_4814) ;  /* 0x0000014800349947 */ /* 0x000fec0003800000 */
        /* <DEDUP_REMOVED lines=33> */
.L_x_4815:
        /* <DEDUP_REMOVED lines=12> */
.L_x_4819:
[----:B-1----:R1:W2:Y:S02]  /*bc10*/  SYNCS.PHASECHK.TRANS64.TRYWAIT P0, [R16+URZ+0x30800], R3 ;  /* 0x03080003100075a7 */ /* 0x0022a4000800017f */
[----:B--2---:R-:W-:Y:S05]  /*bc20*/  @!P0 NANOSLEEP.SYNCS 0x989680 ;  /* 0x009896800000895d */ /* 0x004fea0003900000 */
[----:B------:R-:W2:Y:S02]  /*bc30*/  @!P0 SYNCS.PHASECHK.TRANS64 P0, [R16+URZ+0x30800], R3 ;  /* 0x03080003100085a7 */ /* 0x000ea4000800007f */
[----:B--2---:R-:W-:Y:S05]  /*bc40*/  @!P0 BRA `(.L_x_4819) ;  /* 0xfffffffc00f08947 */ /* 0x004fea000383ffff */
.L_x_4818:
[----:B------:R-:W-:Y:S05]  /*bc50*/  BSYNC B0 ;  /* 0x0000000000007941 */ /* 0x000fea0003800000 */
.L_x_4817:
[----:B------:R-:W-:Y:S05]  /*bc60*/  BRA `(.L_x_4820) ;  /* 0x0000007400cc7947 */ /* 0x000fea0003800000 */
.L_x_4816:
        /* <DEDUP_REMOVED lines=32> */
.L_x_4821:
[----:B------:R-:W-:Y:S01]  /*be70*/  ULDC.U8 UR4, c[0x0][0x410] ;  /* 0x0001040000047ab9 */ /* 0x000fe20000000000 */
[----:B------:R-:W-:Y:S01]  /*be80*/  BSSY B0, `(.L_x_4822) ;  /* 0x0000749000007945 */ /* 0x000fe20003800000 */
[----:B------:R-:W-:Y:S01]  /*be90*/  ISETP.NE.AND P0, PT, RZ, UR4, PT ;  /* 0x00000004ff007c0c */ /* 0x000fe2000bf05270 */
[----:B------:R-:W-:-:S12]  /*bea0*/  IMAD.IADD R67, R195, 0x1, R212 ;  /* 0x00000001c3437824 */ /* 0x000fd800078e02d4 */
[----:B------:R-:W-:Y:S05]  /*beb0*/  @!P0 BRA `(.L_x_4823) ;  /* 0x0000003800848947 */ /* 0x000fea0003800000 */
[----:B------:R-:W0:Y:S01]  /*bec0*/  LDC R73, c[0x0][0x448] ;  /* 0x00011200ff497b82 */ /* 0x000e220000000800 */
[----:B------:R-:W-:Y:S01]  /*bed0*/  IMAD R3, R222, 0x40, R67 ;  /* 0x00000040de037824 */ /* 0x000fe200078e0243 */
[----:B------:R-:W-:Y:S01]  /*bee0*/  ULDC.64 UR4, c[0x0][0x3f8] ;  /* 0x0000fe0000047ab9 */ /* 0x000fe20000000a00 */
[----:B------:R-:W-:Y:S01]  /*bef0*/  ULDC.64 UR6, c[0x0][0x408] ;  /* 0x0001020000067ab9 */ /* 0x000fe20000000a00 */
[----:B------:R-:W-:Y:S01]  /*bf00*/  IMAD.MOV.U32 R4, RZ, RZ, R24 ;  /* 0x000000ffff047224 */ /* 0x000fe200078e0018 */
[----:B------:R-:W-:Y:S01]  /*bf10*/  SHF.R.S32.HI R69, RZ, 0x1f, R204 ;  /* 0x0000001fff457819 */ /* 0x000fe200000114cc */
[----:B------:R-:W-:Y:S01]  /*bf20*/  IMAD.MOV.U32 R6, RZ, RZ, R146 ;  /* 0x000000ffff067224 */ /* 0x000fe200078e0092 */
[----:B------:R-:W-:Y:S01]  /*bf30*/  SHF.R.S32.HI R63, RZ, 0x1f, R202 ;  /* 0x0000001fff3f7819 */ /* 0x000fe200000114ca */
[----:B------:R-:W-:Y:S01]  /*bf40*/  IMAD.MOV.U32 R7, RZ, RZ, R29 ;  /* 0x000000ffff077224 */ /* 0x000fe200078e001d */
[----:B------:R-:W-:Y:S02]  /*bf50*/  SHF.R.S32.HI R80, RZ, 0x1f, R207 ;  /* 0x0000001fff507819 */ /* 0x000fe400000114cf */
[----:B------:R-:W-:-:S02]  /*bf60*/  SHF.R.S32.HI R62, RZ, 0x1f, R203 ;  /* 0x0000001fff3e7819 */ /* 0x000fc400000114cb */
[----:B------:R-:W-:Y:S02]  /*bf70*/  SHF.R.S32.HI R66, RZ, 0x1f, R205 ;  /* 0x0000001fff427819 */ /* 0x000fe400000114cd */
[----:B0-----:R-:W-:-:S13]  /*bf80*/  ISETP.NE.AND P0, PT, R73, 0x1, PT ;  /* 0x000000014900780c */ /* 0x001fda0003f05270 */
[----:B------:R-:W0:Y:S08]  /*bf90*/  @P0 LDC R0, c[0x0][0x44c] ;  /* 0x00011300ff000b82 */ /* 0x000e300000000800 */
[----:B------:R-:W1:Y:S01]  /*bfa0*/  @P0 LDC R5, c[0x0][0x450] ;  /* 0x00011400ff050b82 */ /* 0x000e620000000800 */
[----:B0-----:R-:W-:-:S05]  /*bfb0*/  @P0 IMAD.HI.U32 R0, R3, R0, RZ ;  /* 0x0000000003000227 */ /* 0x001fca00078e00ff */
[----:B-1----:R-:W-:Y:S01]  /*bfc0*/  @P0 SHF.R.U32.HI R3, RZ, R5, R0 ;  /* 0x00000005ff030219 */ /* 0x002fe20000011600 */
[----:B------:R-:W-:-:S03]  /*bfd0*/  IMAD.MOV.U32 R5, RZ, RZ, R27 ;  /* 0x000000ffff057224 */ /* 0x000fc600078e001b */
[----:B------:R-:W-:Y:S01]  /*bfe0*/  SHF.R.S32.HI R0, RZ, 0x1f, R3 ;  /* 0x0000001fff007819 */ /* 0x000fe20000011403 */
[----:B------:R-:W-:-:S04]  /*bff0*/  IMAD.WIDE.U32 R4, R3, UR4, R4 ;  /* 0x0000000403047c25 */ /* 0x000fc8000f8e0004 */
[C---:B------:R-:W-:Y:S02]  /*c000*/  IMAD R8, R0.reuse, UR4, RZ ;  /* 0x0000000400087c24 */ /* 0x040fe4000f8e02ff */
[----:B------:R-:W-:Y:S02]  /*c010*/  IMAD R0, R0, UR6, RZ ;  /* 0x0000000600007c24 */ /* 0x000fe4000f8e02ff */
[C---:B------:R-:W-:Y:S01]  /*c020*/  IMAD R9, R3.reuse, UR5, R8 ;  /* 0x0000000503097c24 */ /* 0x040fe2000f8e0208 */
[----:B------:R-:W-:Y:S01]  /*c030*/  ULDC.64 UR4, c[0x0][0x3e8] ;  /* 0x0000fa0000047ab9 */ /* 0x000fe20000000a00 */
[----:B------:R-:W-:-:S04]  /*c040*/  IMAD.WIDE.U32 R6, R3, UR6, R6 ;  /* 0x0000000603067c25 */ /* 0x000fc8000f8e0006 */
[----:B------:R-:W-:Y:S01]  /*c050*/  IMAD R11, R3, UR7, R0 ;  /* 0x00000007030b7c24 */ /* 0x000fe2000f8e0200 */
[----:B------:R-:W-:Y:S01]  /*c060*/  ULDC.64 UR6, c[0x0][0x400] ;  /* 0x0001000000067ab9 */ /* 0x000fe20000000a00 */
[----:B------:R-:W-:Y:S01]  /*c070*/  IMAD.IADD R9, R5, 0x1, R9 ;  /* 0x0000000105097824 */ /* 0x000fe200078e0209 */
[----:B------:R-:W-:Y:S01]  /*c080*/  LEA R3, P0, R4, UR4, 0x1 ;  /* 0x0000000404037c11 */ /* 0x000fe2000f8008ff */
[----:B------:R-:W-:Y:S01]  /*c090*/  IMAD.IADD R5, R7, 0x1, R11 ;  /* 0x0000000107057824 */ /* 0x000fe200078e020b */
[----:B------:R-:W-:Y:S01]  /*c0a0*/  LEA R0, P1, R6, UR6, 0x1 ;  /* 0x0000000606007c11 */ /* 0x000fe2000f8208ff */
[----:B------:R-:W-:Y:S01]  /*c0b0*/  UMOV UR4, 0xffffffff ;  /* 0xffffffff00047882 */ /* 0x000fe20000000000 */
[----:B------:R-:W-:Y:S02]  /*c0c0*/  LEA.HI.X R4, R4, UR5, R9, 0x1, P0 ;  /* 0x0000000504047c11 */ /* 0x000fe400080f0c09 */
[----:B------:R-:W-:Y:S01]  /*c0d0*/  LEA.HI.X R5, R6, UR7, R5, 0x1, P1 ;  /* 0x0000000706057c11 */ /* 0x000fe200088f0c05 */
[----:B------:R-:W-:Y:S08]  /*c0e0*/  BRA.DIV UR4, `(.L_x_4824) ;  /* 0x0000021604087947 */ /* 0x000ff0000b800000 */
[----:B------:R0:W1:Y:S04]  /*c0f0*/  SHFL.IDX PT, R7, R4, RZ, 0x1c1f ;  /* 0x001c1fff04077589 */ /* 0x00006800000e0000 */
[----:B------:R0:W2:Y:S04]  /*c100*/  SHFL.IDX PT, R6, R3, RZ, 0x1c1f ;  /* 0x001c1fff03067589 */ /* 0x0000a800000e0000 */
[----:B------:R0:W3:Y:S04]  /*c110*/  SHFL.IDX PT, R9, R5, RZ, 0x1c1f ;  /* 0x001c1fff05097589 */ /* 0x0000e800000e0000 */
[----:B------:R0:W4:Y:S02]  /*c120*/  SHFL.IDX PT, R14, R0, RZ, 0x1c1f ;  /* 0x001c1fff000e7589 */ /* 0x00012400000e0000 */
.L_x_5176:
        /* <DEDUP_REMOVED lines=16> */
[----:B------:R-:W-:Y:S01]  /*c230*/  ULDC UR4, c[0x0][0x3f4] ;  /* 0x0000fd0000047ab9 */ /* 0x000fe20000000800 */
[----:B------:R-:W-:Y:S02]  /*c240*/  CS2R R58, SRZ ;  /* 0x00000000003a7805 */ /* 0x000fe4000001ff00 */
[----:B------:R-:W-:Y:S02]  /*c250*/  ISETP.GE.AND P3, PT, R205, UR4, PT ;  /* 0x00000004cd007c0c */ /* 0x000fe4000bf66270 */
[----:B------:R-:W-:Y:S02]  /*c260*/  CS2R R60, SRZ ;  /* 0x00000000003c7805 */ /* 0x000fe4000001ff00 */
[----:B------:R-:W-:Y:S02]  /*c270*/  ISETP.GE.AND P2, PT, R203, UR4, PT ;  /* 0x00000004cb007c0c */ /* 0x000fe4000bf46270 */
[----:B------:R-:W-:Y:S02]  /*c280*/  ISETP.GE.AND P1, PT, R204, UR4, PT ;  /* 0x00000004cc007c0c */ /* 0x000fe4000bf26270 */
[----:B------:R-:W-:-:S02]  /*c290*/  ISETP.GE.AND P0, PT, R202, UR4, PT ;  /* 0x00000004ca007c0c */ /* 0x000fc4000bf06270 */
[----:B------:R-:W-:-:S03]  /*c2a0*/  ISETP.GE.AND P4, PT, R192, UR4, PT ;  /* 0x00000004c0007c0c */ /* 0x000fc6000bf86270 */
[C---:B------:R-:W-:Y:S01]  /*c2b0*/  @!P3 IMAD.SHL.U32 R31, R205.reuse, 0x2, RZ ;  /* 0x00000002cd1fb824 */ /* 0x040fe200078e00ff */
[----:B------:R-:W-:-:S03]  /*c2c0*/  @!P3 SHF.L.U64.HI R8, R205, 0x1, R66 ;  /* 0x00000001cd08b819 */ /* 0x000fc60000010242 */
[C---:B------:R-:W-:Y:S01]  /*c2d0*/  @!P2 IMAD.SHL.U32 R27, R203.reuse, 0x2, RZ ;  /* 0x00000002cb1ba824 */ /* 0x040fe200078e00ff */
[----:B------:R-:W-:Y:S01]  /*c2e0*/  @!P2 SHF.L.U64.HI R10, R203, 0x1, R62 ;  /* 0x00000001cb0aa819 */ /* 0x000fe2000001023e */
[----:B------:R-:W-:Y:S01]  /*c2f0*/  @!P1 IMAD.SHL.U32 R21, R204, 0x2, RZ ;  /* 0x00000002cc159824 */ /* 0x000fe200078e00ff */
[-C--:B--2---:R-:W-:Y:S01]  /*c300*/  @!P3 IADD3 R32, P6, R6, R31.reuse, RZ ;  /* 0x0000001f0620b210 */ /* 0x084fe20007fde0ff */
[----:B------:R-:W-:Y:S01]  /*c310*/  @!P0 IMAD.SHL.U32 R11, R202, 0x2, RZ ;  /* 0x00000002ca0b8824 */ /* 0x000fe200078e00ff */
[----:B----4-:R-:W-:Y:S01]  /*c320*/  @!P3 IADD3 R30, P5, R14, R31, RZ ;  /* 0x0000001f0e1eb210 */ /* 0x010fe20007fbe0ff */
[----:B-1----:R-:W-:Y:S01]  /*c330*/  @!P4 IMAD.WIDE R36, R192, 0x2, R6 ;  /* 0x00000002c024c825 */ /* 0x002fe200078e0206 */
[----:B------:R-:W-:-:S03]  /*c340*/  @!P0 SHF.L.U64.HI R40, R202, 0x1, R63 ;  /* 0x00000001ca288819 */ /* 0x000fc6000001023f */
[--C-:B------:R-:W-:Y:S01]  /*c350*/  @!P3 IMAD.X R33, R7, 0x1, R8.reuse, P6 ;  /* 0x000000010721b824 */ /* 0x100fe200030e0608 */
[-C--:B------:R-:W-:Y:S01]  /*c360*/  @!P2 IADD3 R28, P6, R6, R27.reuse, RZ ;  /* 0x0000001b061ca210 */ /* 0x080fe20007fde0ff */
[----:B---3--:R-:W-:Y:S01]  /*c370*/  @!P3 IMAD.X R31, R9, 0x1, R8, P5 ;  /* 0x00000001091fb824 */ /* 0x008fe200028e0608 */
[----:B------:R-:W-:Y:S01]  /*c380*/  @!P2 IADD3 R26, P5, R14, R27, RZ ;  /* 0x0000001b0e1aa210 */ /* 0x000fe20007fbe0ff */
[----:B------:R1:W5:Y:S01]  /*c390*/  @!P4 LD.E.64 R58, desc[UR46][R36.64] ;  /* 0x0000002e243ac980 */ /* 0x000362000c101b00 */
[----:B------:R-:W-:Y:S01]  /*c3a0*/  @!P1 SHF.L.U64.HI R8, R204, 0x1, R69 ;  /* 0x00000001cc089819 */ /* 0x000fe20000010245 */
[--C-:B------:R-:W-:Y:S01]  /*c3b0*/  @!P2 IMAD.X R29, R7, 0x1, R10.reuse, P6 ;  /* 0x00000001071da824 */ /* 0x100fe200030e060a */
[----:B------:R-:W-:Y:S01]  /*c3c0*/  @!P1 IADD3 R24, P6, R6, R21, RZ ;  /* 0x0000001506189210 */ /* 0x000fe20007fde0ff */
[----:B------:R-:W-:Y:S01]  /*c3d0*/  @!P2 IMAD.X R27, R9, 0x1, R10, P5 ;  /* 0x00000001091ba824 */ /* 0x000fe200028e060a */
[----:B------:R-:W-:-:S03]  /*c3e0*/  ISETP.GE.AND P5, PT, R207, UR4, PT ;  /* 0x00000004cf007c0c */ /* 0x000fc6000bfa6270 */
[----:B------:R-:W-:Y:S01]  /*c3f0*/  @!P1 IMAD.X R25, R7, 0x1, R8, P6 ;  /* 0x0000000107199824 */ /* 0x000fe200030e0608 */
[----:B------:R-:W-:-:S05]  /*c400*/  @!P1 IADD3 R20, P6, R14, R21, RZ ;  /* 0x000000150e149210 */ /* 0x000fca0007fde0ff */
[----:B------:R-:W-:Y:S01]  /*c410*/  @!P1 IMAD.X R21, R9, 0x1, R8, P6 ;  /* 0x0000000109159824 */ /* 0x000fe200030e0608 */
[-C--:B------:R-:W-:Y:S01]  /*c420*/  @!P0 IADD3 R12, P6, R6, R11.reuse, RZ ;  /* 0x0000000b060c8210 */ /* 0x080fe20007fde0ff */
[----:B------:R-:W-:Y:S02]  /*c430*/  @!P4 IMAD.MOV.U32 R8, RZ, RZ, R14 ;  /* 0x000000ffff08c224 */ /* 0x000fe400078e000e */
[----:B------:R-:W-:Y:S02]  /*c440*/  @!P5 IMAD.SHL.U32 R15, R207, 0x2, RZ ;  /* 0x00000002cf0fd824 */ /* 0x000fe400078e00ff */
[----:B------:R-:W-:Y:S01]  /*c450*/  @!P0 IMAD.X R13, R7, 0x1, R40, P6 ;  /* 0x00000001070d8824 */ /* 0x000fe200030e0628 */
[----:B------:R-:W-:Y:S01]  /*c460*/  @!P0 IADD3 R10, P6, R14, R11, RZ ;  /* 0x0000000b0e0a8210 */ /* 0x000fe20007fde0ff */
[----:B------:R-:W-:Y:S01]  /*c470*/  @!P4 IMAD.WIDE R34, R192, 0x2, R8 ;  /* 0x00000002c022c825 */ /* 0x000fe200078e0208 */
[----:B------:R-:W-:-:S03]  /*c480*/  @!P5 SHF.L.U64.HI R8, R207, 0x1, R80 ;  /* 0x00000001cf08d819 */ /* 0x000fc60000010250 */
[----:B------:R-:W-:Y:S01]  /*c490*/  @!P0 IMAD.X R11, R9, 0x1, R40, P6 ;  /* 0x00000001090b8824 */ /* 0x000fe200030e0628 */
[----:B------:R2:W5:Y:S01]  /*c4a0*/  @!P4 LD.E.64 R60, desc[UR46][R34.64] ;  /* 0x0000002e223cc980 */ /* 0x000562000c101b00 */
[-C--:B------:R-:W-:Y:S02]  /*c4b0*/  @!P5 IADD3 R6, P4, R6, R15.reuse, RZ ;  /* 0x0000000f0606d210 */ /* 0x080fe40007f9e0ff */
[----:B------:R-:W-:Y:S02]  /*c4c0*/  @!P5 IADD3 R14, P6, R14, R15, RZ ;  /* 0x0000000f0e0ed210 */ /* 0x000fe40007fde0ff */
        /* <DEDUP_REMOVED lines=8> */
[----:B-1----:R-:W-:-:S02]  /*c550*/  CS2R R36, SRZ ;  /* 0x0000000000247805 */ /* 0x002fc4000001ff00 */
[----:B--2---:R-:W-:Y:S01]  /*c560*/  CS2R R34, SRZ ;  /* 0x0000000000227805 */ /* 0x004fe2000001ff00 */
[--C-:B------:R-:W-:Y:S01]  /*c570*/  @!P5 IMAD.X R7, R7, 0x1, R8.reuse, P4 ;  /* 0x000000010707d824 */ /* 0x100fe200020e0608 */
[----:B------:R1:W5:Y:S01]  /*c580*/  @!P3 LD.E.64 R54, desc[UR46][R32.64] ;  /* 0x0000002e2036b980 */ /* 0x000362000c101b00 */
[----:B------:R-:W-:-:S03]  /*c590*/  @!P5 IMAD.X R15, R9, 0x1, R8, P6 ;  /* 0x00000001090fd824 */ /* 0x000fc600030e0608 */
[----:B------:R1:W5:Y:S04]  /*c5a0*/  @!P3 LD.E.64 R56, desc[UR46][R30.64] ;  /* 0x0000002e1e38b980 */ /* 0x000368000c101b00 */
[----:B------:R1:W5:Y:S04]  /*c5b0*/  @!P2 LD.E.64 R50, desc[UR46][R28.64] ;  /* 0x0000002e1c32a980 */ /* 0x000368000c101b00 */
[----:B------:R1:W5:Y:S04]  /*c5c0*/  @!P2 LD.E.64 R52, desc[UR46][R26.64] ;  /* 0x0000002e1a34a980 */ /* 0x000368000c101b00 */
[----:B------:R1:W5:Y:S04]  /*c5d0*/  @!P1 LD.E.64 R46, desc[UR46][R24.64] ;  /* 0x0000002e182e9980 */ /* 0x000368000c101b00 */
[----:B------:R1:W5:Y:S04]  /*c5e0*/  @!P1 LD.E.64 R48, desc[UR46][R20.64] ;  /* 0x0000002e14309980 */ /* 0x000368000c101b00 */
[----:B------:R1:W5:Y:S04]  /*c5f0*/  @!P0 LD.E.64 R42, desc[UR46][R12.64] ;  /* 0x0000002e0c2a8980 */ /* 0x000368000c101b00 */
[----:B------:R1:W5:Y:S04]  /*c600*/  @!P0 LD.E.64 R44, desc[UR46][R10.64] ;  /* 0x0000002e0a2c8980 */ /* 0x000368000c101b00 */
[----:B------:R1:W5:Y:S04]  /*c610*/  @!P5 LD.E.64 R36, desc[UR46][R6.64] ;  /* 0x0000002e0624d980 */ /* 0x000368000c101b00 */
[----:B------:R1:W5:Y:S02]  /*c620*/  @!P5 LD.E.64 R34, desc[UR46][R14.64] ;  /* 0x0000002e0e22d980 */ /* 0x000364000c101b00 */
.L_x_4826:
[----:B------:R-:W-:Y:S05]  /*c630*/  BSYNC B1 ;  /* 0x0000000000017941 */ /* 0x000fea0003800000 */
.L_x_4825:
[----:B-12--5:R-:W-:Y:S01]  /*c640*/  IMAD.MOV.U32 R6, RZ, RZ, R36 ;  /* 0x000000ffff067224 */ /* 0x026fe200078e0024 */
        /* <DEDUP_REMOVED lines=50> */
[----:B------:R1:W2:Y:S04]  /*c970*/  SHFL.IDX PT, R7, R4, 0x1, 0x1c1f ;  /* 0x003c1f0004077f89 */ /* 0x0002a800000e0000 */
[----:B------:R1:W3:Y:S04]  /*c980*/  SHFL.IDX PT, R6, R3, 0x1, 0x1c1f ;  /* 0x003c1f0003067f89 */ /* 0x0002e800000e0000 */
[----:B------:R1:W0:Y:S04]  /*c990*/  SHFL.IDX PT, R65, R5, 0x1, 0x1c1f ;  /* 0x003c1f0005417f89 */ /* 0x00022800000e0000 */
[----:B------:R1:W0:Y:S02]  /*c9a0*/  SHFL.IDX PT, R64, R0, 0x1, 0x1c1f ;  /* 0x003c1f0000407f89 */ /* 0x00022400000e0000 */
.L_x_5182:
[----:B------:R-:W-:Y:S01]  /*c9b0*/  LEA.HI R38, R39, R38, RZ, 0x2 ;  /* 0x0000002627267211 */ /* 0x000fe200078f10ff */
[----:B01----:R-:W-:Y:S01]  /*c9c0*/  VIADD R0, R67, 0x40 ;  /* 0x0000004043007836 */ /* 0x003fe20000000000 */
[----:B------:R-:W-:Y:S01]  /*c9d0*/  LOP3.LUT R4, R208, 0x18, R22, 0xf8, !PT ;  /* 0x00000018d0047812 */ /* 0x000fe200078ef816 */
[----:B------:R-:W-:Y:S01]  /*c9e0*/  BSSY B1, `(.L_x_4828) ;  /* 0x0000055000017945 */ /* 0x000fe20003800000 */
[----:B------:R-:W-:Y:S02]  /*c9f0*/  SHF.R.S32.HI R38, RZ, 0x1f, R38 ;  /* 0x0000001fff267819 */ /* 0x000fe40000011426 */
[----:B------:R-:W-:Y:S02]  /*ca00*/  CS2R R8, SRZ ;  /* 0x0000000000087805 */ /* 0x000fe4000001ff00 */
[----:B------:R-:W-:Y:S02]  /*ca10*/  ISETP.GE.AND P1, PT, R0, R73, PT ;  /* 0x000000490000720c */ /* 0x000fe40003f26270 */
[----:B------:R-:W-:-:S02]  /*ca20*/  CS2R R12, SRZ ;  /* 0x00000000000c7805 */ /* 0x000fc4000001ff00 */
[----:B------:R-:W-:Y:S02]  /*ca30*/  LEA.HI R38, R38, R195, RZ, 0x3 ;  /* 0x000000c326267211 */ /* 0x000fe400078f18ff */
[----:B------:R-:W-:Y:S02]  /*ca40*/  CS2R R20, SRZ ;  /* 0x0000000000147805 */ /* 0x000fe4000001ff00 */
[----:B------:R-:W-:Y:S02]  /*ca50*/  LOP3.LUT R3, R4, R209, RZ, 0x3c, !PT ;  /* 0x000000d104037212 */ /* 0x000fe400078e3cff */
[----:B------:R-:W-:Y:S02]  /*ca60*/  CS2R R28, SRZ ;  /* 0x00000000001c7805 */ /* 0x000fe4000001ff00 */
[----:B------:R-:W-:Y:S02]  /*ca70*/  LOP3.LUT R38, R38, 0xfffffff8, RZ, 0xc0, !PT ;  /* 0xfffffff826267812 */ /* 0x000fe400078ec0ff */
[----:B------:R-:W-:-:S02]  /*ca80*/  CS2R R32, SRZ ;  /* 0x0000000000207805 */ /* 0x000fc4000001ff00 */
[----:B------:R-:W-:Y:S01]  /*ca90*/  CS2R R40, SRZ ;  /* 0x0000000000287805 */ /* 0x000fe2000001ff00 */
[----:B------:R-:W-:Y:S01]  /*caa0*/  IMAD.IADD R3, R210, 0x1, R3 ;  /* 0x00000001d2037824 */ /* 0x000fe200078e0203 */
[----:B------:R-:W-:Y:S01]  /*cab0*/  CS2R R30, SRZ ;  /* 0x00000000001e7805 */ /* 0x000fe2000001ff00 */
[----:B------:R-:W-:Y:S01]  /*cac0*/  IMAD.IADD R38, R195, 0x1, -R38 ;  /* 0x00000001c3267824 */ /* 0x000fe200078e0a26 */
[----:B------:R-:W-:Y:S02]  /*cad0*/  CS2R R24, SRZ ;  /* 0x0000000000187805 */ /* 0x000fe4000001ff00 */
[----:B----4-:R-:W-:Y:S01]  /*cae0*/  CS2R R14, SRZ ;  /* 0x00000000000e7805 */ /* 0x010fe2000001ff00 */
[----:B------:R-:W-:Y:S01]  /*caf0*/  IMAD R3, R3, 0x2, R16 ;  /* 0x0000000203037824 */ /* 0x000fe200078e0210 */
[----:B------:R-:W-:Y:S02]  /*cb00*/  CS2R R10, SRZ ;  /* 0x00000000000a7805 */ /* 0x000fe4000001ff00 */
[----:B------:R-:W-:-:S02]  /*cb10*/  LOP3.LUT P0, RZ, R38, 0x4, RZ, 0xc0, !PT ;  /* 0x0000000426ff7812 */ /* 0x000fc4000780c0ff */
[----:B------:R-:W-:Y:S01]  /*cb20*/  CS2R R38, SRZ ;  /* 0x0000000000267805 */ /* 0x000fe2000001ff00 */
[----:B------:R-:W-:Y:S10]  /*cb30*/  @P1 BRA `(.L_x_4829) ;  /* 0x0000000000fc1947 */ /* 0x000ff40003800000 */
[----:B------:R-:W-:Y:S01]  /*cb40*/  ULDC UR4, c[0x0][0x3f4] ;  /* 0x0000fd0000047ab9 */ /* 0x000fe20000000800 */
[----:B------:R-:W-:Y:S02]  /*cb50*/  CS2R R38, SRZ ;  /* 0x0000000000267805 */ /* 0x000fe4000001ff00 */
[----:B------:R-:W-:Y:S02]  /*cb60*/  ISETP.GE.AND P4, PT, R205, UR4, PT ;  /* 0x00000004cd007c0c */ /* 0x000fe4000bf86270 */
[----:B------:R-:W-:Y:S02]  /*cb70*/  CS2R R40, SRZ ;  /* 0x0000000000287805 */ /* 0x000fe4000001ff00 */
[----:B------:R-:W-:Y:S02]  /*cb80*/  ISETP.GE.AND P3, PT, R203, UR4, PT ;  /* 0x00000004cb007c0c */ /* 0x000fe4000bf66270 */
[----:B------:R-:W-:Y:S02]  /*cb90*/  ISETP.GE.AND P2, PT, R204, UR4, PT ;  /* 0x00000004cc007c0c */ /* 0x000fe4000bf46270 */
[----:B------:R-:W-:-:S05]  /*cba0*/  ISETP.GE.AND P1, PT, R202, UR4, PT ;  /* 0x00000004ca007c0c */ /* 0x000fca000bf26270 */
[C---:B------:R-:W-:Y:S01]  /*cbb0*/  @!P4 IMAD.SHL.U32 R9, R205.reuse, 0x2, RZ ;  /* 0x00000002cd09c824 */ /* 0x040fe200078e00ff */
[----:B------:R-:W-:-:S03]  /*cbc0*/  @!P4 SHF.L.U64.HI R66, R205, 0x1, R66 ;  /* 0x00000001cd42c819 */ /* 0x000fc60000010242 */
[C---:B------:R-:W-:Y:S01]  /*cbd0*/  @!P3 IMAD.SHL.U32 R71, R203.reuse, 0x2, RZ ;  /* 0x00000002cb47b824 */ /* 0x040fe200078e00ff */
[----:B------:R-:W-:Y:S01]  /*cbe0*/  @!P3 SHF.L.U64.HI R62, R203, 0x1, R62 ;  /* 0x00000001cb3eb819 */ /* 0x000fe2000001023e */
[----:B------:R-:W-:Y:S01]  /*cbf0*/  @!P2 IMAD.SHL.U32 R67, R204, 0x2, RZ ;  /* 0x00000002cc43a824 */ /* 0x000fe200078e00ff */
[-C--:B---3--:R-:W-:Y:S01]  /*cc00*/  @!P4 IADD3 R10, P5, R6, R9.reuse, RZ ;  /* 0x00000009060ac210 */ /* 0x088fe20007fbe0ff */
[----:B------:R-:W-:Y:S01]  /*cc10*/  @!P1 IMAD.SHL.U32 R5, R202, 0x2, RZ ;  /* 0x00000002ca059824 */ /* 0x000fe200078e00ff */
[----:B------:R-:W-:Y:S02]  /*cc20*/  @!P4 IADD3 R8, P6, R64, R9, RZ ;  /* 0x000000094008c210 */ /* 0x000fe40007fde0ff */
[----:B------:R-:W-:Y:S01]  /*cc30*/  @!P2 SHF.L.U64.HI R0, R204, 0x1, R69 ;  /* 0x00000001cc00a819 */ /* 0x000fe20000010245 */
[--C-:B--2---:R-:W-:Y:S01]  /*cc40*/  @!P4 IMAD.X R11, R7, 0x1, R66.reuse, P5 ;  /* 0x00000001070bc824 */ /* 0x104fe200028e0642 */
[-C--:B------:R-:W-:Y:S01]  /*cc50*/  @!P3 IADD3 R74, P5, R6, R71.reuse, RZ ;  /* 0x00000047064ab210 */ /* 0x080fe20007fbe0ff */
[----:B------:R-:W-:Y:S01]  /*cc60*/  @!P4 IMAD.X R9, R65, 0x1, R66, P6 ;  /* 0x000000014109c824 */ /* 0x000fe200030e0642 */
[----:B------:R-:W-:-:S02]  /*cc70*/  @!P3 IADD3 R70, P6, R64, R71, RZ ;  /* 0x000000474046b210 */ /* 0x000fc40007fde0ff */
[----:B------:R-:W-:Y:S01]  /*cc80*/  @!P1 SHF.L.U64.HI R12, R202, 0x1, R63 ;  /* 0x00000001ca0c9819 */ /* 0x000fe2000001023f */
[--C-:B------:R-:W-:Y:S01]  /*cc90*/  @!P3 IMAD.X R75, R7, 0x1, R62.reuse, P5 ;  /* 0x00000001074bb824 */ /* 0x100fe200028e063e */
[-C--:B------:R-:W-:Y:S01]  /*cca0*/  @!P2 IADD3 R68, P5, R6, R67.reuse, RZ ;  /* 0x000000430644a210 */ /* 0x080fe20007fbe0ff */
[----:B------:R-:W-:Y:S01]  /*ccb0*/  @!P3 IMAD.X R71, R65, 0x1, R62, P6 ;  /* 0x000000014147b824 */ /* 0x000fe200030e063e */
[----:B------:R-:W-:-:S03]  /*ccc0*/  @!P2 IADD3 R66, P6, R64, R67, RZ ;  /* 0x000000434042a210 */ /* 0x000fc60007fde0ff */
[--C-:B------:R-:W-:Y:S01]  /*ccd0*/  @!P2 IMAD.X R69, R7, 0x1, R0.reuse, P5 ;  /* 0x000000010745a824 */ /* 0x100fe200028e0600 */
[----:B------:R-:W-:Y:S01]  /*cce0*/  @!P1 IADD3 R62, P5, R6, R5, RZ ;  /* 0x00000005063e9210 */ /* 0x000fe20007fbe0ff */
[----:B------:R-:W-:Y:S01]  /*ccf0*/  @!P2 IMAD.X R67, R65, 0x1, R0, P6 ;  /* 0x000000014143a824 */ /* 0x000fe200030e0600 */
[----:B------:R-:W-:-:S03]  /*cd00*/  ISETP.GE.AND P6, PT, R192, UR4, PT ;  /* 0x00000004c0007c0c */ /* 0x000fc6000bfc6270 */
[----:B------:R-:W-:Y:S01]  /*cd10*/  @!P1 IMAD.X R63, R7, 0x1, R12, P5 ;  /* 0x00000001073f9824 */ /* 0x000fe200028e060c */
[----:B------:R-:W-:-:S05]  /*cd20*/  @!P1 IADD3 R4, P5, R64, R5, RZ ;  /* 0x0000000540049210 */ /* 0x000fca0007fbe0ff */
[----:B------:R-:W-:Y:S01]  /*cd30*/  @!P1 IMAD.X R5, R65, 0x1, R12, P5 ;  /* 0x0000000141059824 */ /* 0x000fe200028e060c */
[----:B------:R-:W-:-:S03]  /*cd40*/  ISETP.GE.AND P5, PT, R207, UR4, PT ;  /* 0x00000004cf007c0c */ /* 0x000fc6000bfa6270 */
[----:B------:R-:W-:-:S04]  /*cd50*/  @!P6 IMAD.WIDE R12, R192, 0x2, R6 ;  /* 0x00000002c00ce825 */ /* 0x000fc800078e0206 */
[----:B------:R-:W-:Y:S01]  /*cd60*/  @!P6 IMAD.WIDE R14, R192, 0x2, R64 ;  /* 0x00000002c00ee825 */ /* 0x000fe200078e0240 */
[----:B------:R-:W5:Y:S04]  /*cd70*/  @!P6 LD.E.64 R38, desc[UR46][R12.64] ;  /* 0x0000002e0c26e980 */ /* 0x000f68000c101b00 */
[----:B------:R0:W5:Y:S01]  /*cd80*/  @!P6 LD.E.64 R40, desc[UR46][R14.64] ;  /* 0x0000002e0e28e980 */ /* 0x000162000c101b00 */
[C---:B------:R-:W-:Y:S01]  /*cd90*/  @!P5 IMAD.SHL.U32 R21, R207.reuse, 0x2, RZ ;  /* 0x00000002cf15d824 */ /* 0x040fe200078e00ff */
[----:B------:R-:W-:Y:S02]  /*cda0*/  @!P5 SHF.L.U64.HI R80, R207, 0x1, R80 ;  /* 0x00000001cf50d819 */ /* 0x000fe40000010250 */
[----:B------:R-:W-:Y:S02]  /*cdb0*/  CS2R R26, SRZ ;  /* 0x00000000001a7805 */ /* 0x000fe4000001ff00 */
[----:B------:R-:W-:-:S02]  /*cdc0*/  @!P5 IADD3 R6, P6, R6, R21, RZ ;  /* 0x000000150606d210 */ /* 0x000fc40007fde0ff */
[----:B------:R-:W-:Y:S02]  /*cdd0*/  CS2R R32, SRZ ;  /* 0x0000000000207805 */ /* 0x000fe4000001ff00 */
[----:B------:R-:W-:Y:S01]  /*cde0*/  CS2R R30, SRZ ;  /* 0x00000000001e7805 */ /* 0x000fe2000001ff00 */
[----:B------:R1:W5:Y:S01]  /*cdf0*/  @!P4 LD.E.64 R26, desc[UR46][R10.64] ;  /* 0x0000002e0a1ac980 */ /* 0x000362000c101b00 */
[----:B------:R-:W-:Y:S01]  /*ce00*/  @!P5 IMAD.X R7, R7, 0x1, R80, P6 ;  /* 0x000000010707d824 */ /* 0x000fe200030e0650 */
[----:B------:R-:W-:Y:S02]  /*ce10*/  @!P5 IADD3 R64, P6, R64, R21, RZ ;  /* 0x000000154040d210 */ /* 0x000fe40007fde0ff */
[----:B------:R2:W5:Y:S01]  /*ce20*/  @!P4 LD.E.64 R32, desc[UR46][R8.64] ;  /* 0x0000002e0820c980 */ /* 0x000562000c101b00 */
[----:B------:R-:W-:Y:S02]  /*ce30*/  CS2R R28, SRZ ;  /* 0x00000000001c7805 */ /* 0x000fe4000001ff00 */
[----:B------:R-:W-:-:S02]  /*ce40*/  CS2R R24, SRZ ;  /* 0x0000000000187805 */ /* 0x000fc4000001ff00 */
[----:B------:R-:W-:Y:S02]  /*ce50*/  CS2R R20, SRZ ;  /* 0x0000000000147805 */ /* 0x000fe4000001ff00 */
[----:B0-----:R-:W-:Y:S02]  /*ce60*/  CS2R R14, SRZ ;  /* 0x00000000000e7805 */ /* 0x001fe4000001ff00 */
[----:B------:R-:W-:Y:S02]  /*ce70*/  CS2R R12, SRZ ;  /* 0x00000000000c7805 */ /* 0x000fe4000001ff00 */
[----:B-1----:R-:W-:Y:S01]  /*ce80*/  CS2R R10, SRZ ;  /* 0x00000000000a7805 */ /* 0x002fe2000001ff00 */
[----:B------:R-:W-:Y:S01]  /*ce90*/  @!P5 IMAD.X R65, R65, 0x1, R80, P6 ;  /* 0x000000014141d824 */ /* 0x000fe200030e0650 */
[----:B------:R0:W5:Y:S01]  /*cea0*/  @!P3 LD.E.64 R30, desc[UR46][R74.64] ;  /* 0x0000002e4a1eb980 */ /* 0x000162000c101b00 */
[----:B--2---:R-:W-:-:S03]  /*ceb0*/  CS2R R8, SRZ ;  /* 0x0000000000087805 */ /* 0x004fc6000001ff00 */
[----:B------:R0:W5:Y:S04]  /*cec0*/  @!P3 LD.E.64 R28, desc[UR46][R70.64] ;  /* 0x0000002e461cb980 */ /* 0x000168000c101b00 */
[----:B------:R0:W5:Y:S04]  /*ced0*/  @!P2 LD.E.64 R24, desc[UR46][R68.64] ;  /* 0x0000002e4418a980 */ /* 0x000168000c101b00 */
[----:B------:R0:W5:Y:S04]  /*cee0*/  @!P2 LD.E.64 R20, desc[UR46][R66.64] ;  /* 0x0000002e4214a980 */ /* 0x000168000c101b00 */
[----:B------:R0:W5:Y:S04]  /*cef0*/  @!P1 LD.E.64 R14, desc[UR46][R62.64] ;  /* 0x0000002e3e0e9980 */ /* 0x000168000c101b00 */
[----:B------:R0:W5:Y:S04]  /*cf00*/  @!P1 LD.E.64 R12, desc[UR46][R4.64] ;  /* 0x0000002e040c9980 */ /* 0x000168000c101b00 */
[----:B------:R0:W5:Y:S04]  /*cf10*/  @!P5 LD.E.64 R10, desc[UR46][R6.64] ;  /* 0x0000002e060ad980 */ /* 0x000168000c101b00 */
[----:B------:R0:W5:Y:S02]  /*cf20*/  @!P5 LD.E.64 R8, desc[UR46][R64.64] ;  /* 0x0000002e4008d980 */ /* 0x000164000c101b00 */
.L_x_4829:
[----:B------:R-:W-:Y:S05]  /*cf30*/  BSYNC B1 ;  /* 0x0000000000017941 */ /* 0x000fea0003800000 */
.L_x_4828:
[----:B0----5:R-:W-:Y:S01]  /*cf40*/  IMAD.MOV.U32 R5, RZ, RZ, R26 ;  /* 0x000000ffff057224 */ /* 0x021fe200078e001a */
[----:B------:R-:W-:Y:S01]  /*cf50*/  LEA.HI R4, R218, R218, RZ, 0x1 ;  /* 0x000000dada047211 */ /* 0x000fe200078f08ff */
[----:B---3--:R-:W-:Y:S01]  /*cf60*/  VIADD R6, R3, 0x12400 ;  /* 0x0001240003067836 */ /* 0x008fe20000000000 */
[----:B------:R-:W-:Y:S01]  /*cf70*/  VIADDMNMX R66, R73, -R212, 0x80, PT ;  /* 0x0000008049427446 */ /* 0x000fe200038009d4 */
[----:B------:R-:W-:Y:S01]  /*cf80*/  VIADD R0, R3, 0x12440 ;  /* 0x0001244003007836 */ /* 0x000fe20000000000 */
[----:B------:R-:W-:Y:S01]  /*cf90*/  PRMT R100, R5, 0x7610, R100 ;  /* 0x0000761005647816 */ /* 0x000fe20000000064 */
[----:B------:R-:W-:Y:S01]  /*cfa0*/  @P0 VIADD R0, R6, 0xffffffc0 ;  /* 0xffffffc006000836 */ /* 0x000fe20000000000 */
[----:B------:R-:W-:Y:S01]  /*cfb0*/  LOP3.LUT R5, R4, 0xfffffffe, RZ, 0xc0, !PT ;  /* 0xfffffffe04057812 */ /* 0x000fe200078ec0ff */
[----:B------:R-:W-:Y:S01]  /*cfc0*/  IMAD.MOV.U32 R6, RZ, RZ, R27 ;  /* 0x000000ffff067224 */ /* 0x000fe200078e001b */
[----:B------:R-:W-:Y:S01]  /*cfd0*/  BSSY B1, `(.L_x_4830) ;  /* 0x0000031000017945 */ /* 0x000fe20003800000 */
[----:B--2---:R-:W-:Y:S01]  /*cfe0*/  IMAD.MOV.U32 R7, RZ, RZ, R38 ;  /* 0x000000ffff077224 */ /* 0x004fe200078e0026 */
[----:B------:R-:W-:Y:S01]  /*cff0*/  ISETP.GE.AND P1, PT, R195, R66, PT ;  /* 0x00000042c300720c */ /* 0x000fe20003f26270 */
[----:B------:R-:W-:Y:S01]  /*d000*/  IMAD.IADD R5, R218, 0x1, -R5 ;  /* 0x00000001da057824 */ /* 0x000fe200078e0a05 */
[----:B------:R-:W-:Y:S01]  /*d010*/  PRMT R101, R6, 0x7610, R101 ;  /* 0x0000761006657816 */ /* 0x000fe20000000065 */
[----:B------:R-:W-:Y:S01]  /*d020*/  IMAD.MOV.U32 R62, RZ, RZ, R39 ;  /* 0x000000ffff3e7224 */ /* 0x000fe200078e0027 */
[----:B------:R-:W-:Y:S01]  /*d030*/  PRMT R104, R7, 0x7610, R104 ;  /* 0x0000761007687816 */ /* 0x000fe20000000068 */
[----:B------:R-:W-:Y:S01]  /*d040*/  IMAD.MOV.U32 R4, RZ, RZ, R8 ;  /* 0x000000ffff047224 */ /* 0x000fe200078e0008 */
[----:B------:R-:W-:Y:S01]  /*d050*/  SHF.L.U32 R5, R5, 0x1f, RZ ;  /* 0x0000001f05057819 */ /* 0x000fe200000006ff */
[----:B------:R-:W-:Y:S01]  /*d060*/  IMAD.MOV.U32 R6, RZ, RZ, R9 ;  /* 0x000000ffff067224 */ /* 0x000fe200078e0009 */
[----:B------:R-:W-:Y:S01]  /*d070*/  PRMT R105, R62, 0x7610, R105 ;  /* 0x000076103e697816 */ /* 0x000fe20000000069 */
[----:B------:R-:W-:Y:S01]  /*d080*/  IMAD.MOV.U32 R7, RZ, RZ, R12 ;  /* 0x000000ffff077224 */ /* 0x000fe200078e000c */
[----:B------:R-:W0:Y:S01]  /*d090*/  SYNCS.PHASECHK.TRANS64.TRYWAIT P0, [R16+URZ+0x30800], R5 ;  /* 0x03080005100075a7 */ /* 0x000e22000800017f */
        /* <DEDUP_REMOVED lines=35> */
[----:B0-----:R-:W-:Y:S06]  /*d2d0*/  @!P0 BRA `(.L_x_4831) ;  /* 0x0000020400708947 */ /* 0x001fec0003800000 */
.L_x_5183:
[----:B------:R-:W-:Y:S05]  /*d2e0*/  BSYNC B1 ;  /* 0x0000000000017941 */ /* 0x000fea0003800000 */
.L_x_4830:
[----:B------:R-:W-:Y:S01]  /*d2f0*/  BSSY B1, `(.L_x_4832) ;  /* 0x000012f000017945 */ /* 0x000fe20003800000 */
        /* <DEDUP_REMOVED lines=13> */
[----:B------:R-:W-:Y:S02]  /*d3d0*/  SHF.R.U64 R112, R58, 0x10, R59 ;  /* 0x000000103a707819 */ /* 0x000fe4000000123b */
        /* <DEDUP_REMOVED lines=10> */
[----:B------:R-:W-:Y:S02]  /*d480*/  LOP3.LUT R110, R110, 0xffff0000, RZ, 0xc0, !PT ;  /* 0xffff00006e6e7812 */ /* 0x000fe400078ec0ff */
[C---:B0-----:R-:W-:Y:S01]  /*d490*/  LOP3.LUT R59, R6.reuse, 0xffff0000, RZ, 0xc0, !PT ;  /* 0xffff0000063b7812 */ /* 0x041fe200078ec0ff */
[----:B------:R-:W-:Y:S01]  /*d4a0*/  IMAD.U32 R58, R6, 0x10000, RZ ;  /* 0x00010000063a7824 */ /* 0x000fe200078e00ff */
[C---:B------:R-:W-:Y:S01]  /*d4b0*/  LOP3.LUT R61, R7.reuse, 0xffff0000, RZ, 0xc0, !PT ;  /* 0xffff0000073d7812 */ /* 0x040fe200078ec0ff */
[----:B------:R-:W-:-:S02]  /*d4c0*/  IMAD.U32 R60, R7, 0x10000, RZ ;  /* 0x00010000073c7824 */ /* 0x000fc400078e00ff */
[CC--:B------:R-:W-:Y:S01]  /*d4d0*/  FMUL.FTZ R115, R59.reuse, R113.reuse ;  /* 0x000000713b737220 */ /* 0x0c0fe20000410000 */
[----:B------:R-:W-:Y:S01]  /*d4e0*/  FMUL.FTZ R114, R59, R108 ;  /* 0x0000006c3b727220 */ /* 0x000fe20000410000 */
[----:B------:R-:W-:Y:S01]  /*d4f0*/  FMUL.FTZ R59, R61, R112 ;  /* 0x000000703d3b7220 */ /* 0x000fe20000410000 */
[----:B------:R-:W-:Y:S02]  /*d500*/  IMAD.U32 R6, R4, 0x10000, RZ ;  /* 0x0001000004067824 */ /* 0x000fe400078e00ff */
[C---:B------:R-:W-:Y:S01]  /*d510*/  FFMA.FTZ R115, R58.reuse, R108, -R115 ;  /* 0x0000006c3a737223 */ /* 0x040fe20000010873 */
[----:B------:R-:W-:Y:S02]  /*d520*/  IMAD.U32 R7, R5, 0x10000, RZ ;  /* 0x0001000005077824 */ /* 0x000fe400078e00ff */
[----:B------:R-:W-:Y:S01]  /*d530*/  FFMA.FTZ R114, R58, R113, R114 ;  /* 0x000000713a727223 */ /* 0x000fe20000010072 */
[----:B------:R-:W-:Y:S01]  /*d540*/  LOP3.LUT R4, R4, 0xffff0000, RZ, 0xc0, !PT ;  /* 0xffff000004047812 */ /* 0x000fe200078ec0ff */
[-C--:B------:R-:W-:Y:S01]  /*d550*/  FMUL.FTZ R117, R61, R110.reuse ;  /* 0x0000006e3d757220 */ /* 0x080fe20000410000 */
[----:B------:R-:W-:Y:S01]  /*d560*/  LOP3.LUT R5, R5, 0xffff0000, RZ, 0xc0, !PT ;  /* 0xffff000005057812 */ /* 0x000fe200078ec0ff */
[----:B------:R-:W-:Y:S01]  /*d570*/  FFMA.FTZ R113, R60, R110, -R59 ;  /* 0x0000006e3c717223 */ /* 0x000fe2000001083b */
[C---:B------:R-:W-:Y:S01]  /*d580*/  LOP3.LUT R108, R109.reuse, 0xffff0000, RZ, 0xc0, !PT ;  /* 0xffff00006d6c7812 */ /* 0x040fe200078ec0ff */
[----:B------:R-:W-:Y:S01]  /*d590*/  IMAD.U32 R61, R109, 0x10000, RZ ;  /* 0x000100006d3d7824 */ /* 0x000fe200078e00ff */
[C---:B------:R-:W-:Y:S01]  /*d5a0*/  LOP3.LUT R58, R111.reuse, 0xffff0000, RZ, 0xc0, !PT ;  /* 0xffff00006f3a7812 */ /* 0x040fe200078ec0ff */
[----:B------:R-:W-:-:S02]  /*d5b0*/  IMAD.U32 R59, R111, 0x10000, RZ ;  /* 0x000100006f3b7824 */ /* 0x000fc400078e00ff */
        /* <DEDUP_REMOVED lines=9> */
[----:B------:R-:W-:Y:S02]  /*d650*/  F2FP.BF16.F32.PACK_AB R6, R114, R115 ;  /* 0x000000737206723e */ /* 0x000fe400000010ff */
[----:B------:R-:W-:-:S02]  /*d660*/  F2FP.BF16.F32.PACK_AB R7, R112, R113 ;  /* 0x000000717007723e */ /* 0x000fc400000010ff */
[----:B------:R-:W-:Y:S02]  /*d670*/  F2FP.BF16.F32.PACK_AB R4, R61, R4 ;  /* 0x000000043d04723e */ /* 0x000fe400000010ff */
[----:B------:R-:W-:-:S05]  /*d680*/  F2FP.BF16.F32.PACK_AB R5, R108, R5 ;  /* 0x000000056c05723e */ /* 0x000fca00000010ff */
[----:B------:R1:W-:Y:S02]  /*d690*/  STS.128 [R3+0x12400], R4 ;  /* 0x0124000403007388 */ /* 0x0003e40000000c00 */
.L_x_4835:
[----:B------:R-:W-:Y:S05]  /*d6a0*/  BSYNC B2 ;  /* 0x0000000000027941 */ /* 0x000fea0003800000 */
.L_x_4834:
[----:B------:R-:W-:Y:S04]  /*d6b0*/  BSSY B2, `(.L_x_4836) ;  /* 0x0000030000027945 */ /* 0x000fe80003800000 */
[----:B------:R-:W-:Y:S05]  /*d6c0*/  @P1 BRA `(.L_x_4837) ;  /* 0x0000000000b81947 */ /* 0x000fea0003800000 */
[----:B01----:R-:W0:Y:S01]  /*d6d0*/  LDS.128 R4, [R0] ;  /* 0x0000000000047984 */ /* 0x003e220000000c00 */
[--C-:B------:R-:W-:Y:S02]  /*d6e0*/  SHF.R.U64 R59, R54, 0x10, R55.reuse ;  /* 0x00000010363b7819 */ /* 0x100fe40000001237 */
[----:B------:R-:W-:Y:S02]  /*d6f0*/  SHF.R.U32.HI R54, RZ, 0x10, R55 ;  /* 0x00000010ff367819 */ /* 0x000fe40000011637 */
[--C-:B------:R-:W-:Y:S02]  /*d700*/  SHF.R.U64 R55, R56, 0x10, R57.reuse ;  /* 0x0000001038377819 */ /* 0x100fe40000001239 */
[----:B------:R-:W-:Y:S02]  /*d710*/  SHF.R.U32.HI R56, RZ, 0x10, R57 ;  /* 0x00000010ff387819 */ /* 0x000fe40000011639 */
[----:B------:R-:W-:Y:S02]  /*d720*/  PRMT R97, R97, 0x5410, R54 ;  /* 0x0000541061617816 */ /* 0x000fe40000000036 */
[----:B------:R-:W-:-:S02]  /*d730*/  PRMT R99, R99, 0x5410, R56 ;  /* 0x0000541063637816 */ /* 0x000fc40000000038 */
[----:B------:R-:W-:Y:S01]  /*d740*/  PRMT R98, R98, 0x5410, R55 ;  /* 0x0000541062627816 */ /* 0x000fe20000000037 */
[----:B------:R-:W-:Y:S01]  /*d750*/  IMAD.U32 R58, R97, 0x10000, RZ ;  /* 0x00010000613a7824 */ /* 0x000fe200078e00ff */
[----:B------:R-:W-:Y:S01]  /*d760*/  PRMT R96, R96, 0x5410, R59 ;  /* 0x0000541060607816 */ /* 0x000fe2000000003b */
[C---:B------:R-:W-:Y:S01]  /*d770*/  IMAD.U32 R59, R99.reuse, 0x10000, RZ ;  /* 0x00010000633b7824 */ /* 0x040fe200078e00ff */
[----:B------:R-:W-:Y:S02]  /*d780*/  LOP3.LUT R99, R99, 0xffff0000, RZ, 0xc0, !PT ;  /* 0xffff000063637812 */ /* 0x000fe400078ec0ff */
[----:B------:R-:W-:Y:S02]  /*d790*/  LOP3.LUT R97, R97, 0xffff0000, RZ, 0xc0, !PT ;  /* 0xffff000061617812 */ /* 0x000fe400078ec0ff */
[C---:B0-----:R-:W-:Y:S01]  /*d7a0*/  LOP3.LUT R55, R6.reuse, 0xffff0000, RZ, 0xc0, !PT ;  /* 0xffff000006377812 */ /* 0x041fe200078ec0ff */
[----:B------:R-:W-:Y:S01]  /*d7b0*/  IMAD.U32 R54, R6, 0x10000, RZ ;  /* 0x0001000006367824 */ /* 0x000fe200078e00ff */
[C---:B------:R-:W-:Y:S01]  /*d7c0*/  LOP3.LUT R57, R7.reuse, 0xffff0000, RZ, 0xc0, !PT ;  /* 0xffff000007397812 */ /* 0x040fe200078ec0ff */
[----:B------:R-:W-:-:S02]  /*d7d0*/  IMAD.U32 R56, R7, 0x10000, RZ ;  /* 0x0001000007387824 */ /* 0x000fc400078e00ff */
[CC--:B------:R-:W-:Y:S01]  /*d7e0*/  FMUL.FTZ R60, R55.reuse, R58.reuse ;  /* 0x0000003a373c7220 */ /* 0x0c0fe20000410000 */
[----:B------:R-:W-:Y:S01]  /*d7f0*/  FMUL.FTZ R61, R55, R59 ;  /* 0x0000003b373d7220 */ /* 0x000fe20000410000 */
[C---:B------:R-:W-:Y:S01]  /*d800*/  FMUL.FTZ R55, R57.reuse, R99 ;  /* 0x0000006339377220 */ /* 0x040fe20000410000 */
[----:B------:R-:W-:Y:S02]  /*d810*/  IMAD.U32 R6, R4, 0x10000, RZ ;  /* 0x0001000004067824 */ /* 0x000fe400078e00ff */
[----:B------:R-:W-:Y:S01]  /*d820*/  FFMA.FTZ R109, R54, R59, R60 ;  /* 0x0000003b366d7223 */ /* 0x000fe2000001003c */
[-C--:B------:R-:W-:Y:S01]  /*d830*/  FMUL.FTZ R59, R57, R97.reuse ;  /* 0x00000061393b7220 */ /* 0x080fe20000410000 */
[----:B------:R-:W-:Y:S01]  /*d840*/  FFMA.FTZ R97, R56, R97, -R55 ;  /* 0x0000006138617223 */ /* 0x000fe20000010837 */
[C---:B------:R-:W-:Y:S01]  /*d850*/  IMAD.U32 R7, R5.reuse, 0x10000, RZ ;  /* 0x0001000005077824 */ /* 0x040fe200078e00ff */
        /* <DEDUP_REMOVED lines=21> */
.L_x_4837:
[----:B------:R-:W-:Y:S05]  /*d9b0*/  BSYNC B2 ;  /* 0x0000000000027941 */ /* 0x000fea0003800000 */
.L_x_4836:
[----:B------:R-:W-:Y:S04]  /*d9c0*/  BSSY B2, `(.L_x_4838) ;  /* 0x0000030000027945 */ /* 0x000fe80003800000 */
[----:B------:R-:W-:Y:S05]  /*d9d0*/  @P2 BRA `(.L_x_4839) ;  /* 0x0000000000b82947 */ /* 0x000fea0003800000 */
[----:B012---:R-:W0:Y:S01]  /*d9e0*/  LDS.128 R4, [R3+0x16400] ;  /* 0x0164000003047984 */ /* 0x007e220000000c00 */
        /* <DEDUP_REMOVED lines=20> */
[C---:B------:R-:W-:Y:S01]  /*db30*/  FFMA.FTZ R59, R50.reuse, R55, R56 ;  /* 0x00000037323b7223 */ /* 0x040fe20000010038 */
[----:B------:R-:W-:Y:S02]  /*db40*/  IMAD.U32 R7, R5, 0x10000, RZ ;  /* 0x0001000005077824 */ /* 0x000fe400078e00ff */
[----:B------:R-:W-:Y:S01]  /*db50*/  FFMA.FTZ R58, R50, R54, -R57 ;  /* 0x00000036323a7223 */ /* 0x000fe20000010839 */
[-C--:B------:R-:W-:Y:S01]  /*db60*/  FMUL.FTZ R55, R53, R90.reuse ;  /* 0x0000005a35377220 */ /* 0x080fe20000410000 */
[----:B------:R-:W-:Y:S01]  /*db70*/  LOP3.LUT R4, R4, 0xffff0000, RZ, 0xc0, !PT ;  /* 0xffff000004047812 */ /* 0x000fe200078ec0ff */
[C---:B------:R-:W-:Y:S01]  /*db80*/  FFMA.FTZ R90, R52.reuse, R90, -R51 ;  /* 0x0000005a345a7223 */ /* 0x040fe20000010833 */
[----:B------:R-:W-:Y:S01]  /*db90*/  LOP3.LUT R5, R5, 0xffff0000, RZ, 0xc0, !PT ;  /* 0xffff000005057812 */ /* 0x000fe200078ec0ff */
[C---:B------:R-:W-:Y:S01]  /*dba0*/  IMAD.U32 R53, R91.reuse, 0x10000, RZ ;  /* 0x000100005b357824 */ /* 0x040fe200078e00ff */
[----:B------:R-:W-:Y:S01]  /*dbb0*/  LOP3.LUT R54, R91, 0xffff0000, RZ, 0xc0, !PT ;  /* 0xffff00005b367812 */ /* 0x000fe200078ec0ff */
[C---:B------:R-:W-:Y:S01]  /*dbc0*/  IMAD.U32 R51, R89.reuse, 0x10000, RZ ;  /* 0x0001000059337824 */ /* 0x040fe200078e00ff */
        /* <DEDUP_REMOVED lines=15> */
.L_x_4839:
[----:B------:R-:W-:Y:S05]  /*dcc0*/  BSYNC B2 ;  /* 0x0000000000027941 */ /* 0x000fea0003800000 */
.L_x_4838:
[----:B------:R-:W-:Y:S04]  /*dcd0*/  BSSY B2, `(.L_x_4840) ;  /* 0x0000030000027945 */ /* 0x000fe80003800000 */
[----:B------:R-:W-:Y:S05]  /*dce0*/  @P3 BRA `(.L_x_4841) ;  /* 0x0000000000b83947 */ /* 0x000fea0003800000 */
[----:B0123--:R-:W0:Y:S01]  /*dcf0*/  LDS.128 R4, [R0+0x4000] ;  /* 0x0040000000047984 */ /* 0x00fe220000000c00 */
        /* <DEDUP_REMOVED lines=45> */
.L_x_4841:
[----:B------:R-:W-:Y:S05]  /*dfd0*/  BSYNC B2 ;  /* 0x0000000000027941 */ /* 0x000fea0003800000 */
.L_x_4840:
        /* <DEDUP_REMOVED lines=48> */
.L_x_4843:
[----:B------:R-:W-:Y:S05]  /*e2e0*/  BSYNC B2 ;  /* 0x0000000000027941 */ /* 0x000fea0003800000 */
.L_x_4842:
        /* <DEDUP_REMOVED lines=47> */
.L_x_4833:
[----:B------:R-:W-:Y:S05]  /*e5e0*/  BSYNC B1 ;  /* 0x0000000000017941 */ /* 0x000fea0003800000 */
.L_x_4832:
        /* <DEDUP_REMOVED lines=57> */
.L_x_4846:
[----:B------:R-:W-:Y:S05]  /*e980*/  BSYNC B1 ;  /* 0x0000000000017941 */ /* 0x000fea0003800000 */
.L_x_4845:
[----:B------:R-:W-:Y:S04]  /*e990*/  BSSY B1, `(.L_x_4847) ;  /* 0x0000030000017945 */ /* 0x000fe80003800000 */
[----:B------:R-:W-:Y:S05]  /*e9a0*/  @P1 BRA `(.L_x_4848) ;  /* 0x0000000000b81947 */ /* 0x000fea0003800000 */
[----:B0-----:R-:W0:Y:S01]  /*e9b0*/  LDS.128 R4, [R0+0x2000] ;  /* 0x0020000000047984 */ /* 0x001e220000000c00 */
        /* <DEDUP_REMOVED lines=45> */
.L_x_4848:
[----:B------:R-:W-:Y:S05]  /*ec90*/  BSYNC B1 ;  /* 0x0000000000017941 */ /* 0x000fea0003800000 */
.L_x_4847:
[----:B------:R-:W-:Y:S04]  /*eca0*/  BSSY B1, `(.L_x_4849) ;  /* 0x0000030000017945 */ /* 0x000fe80003800000 */
[----:B------:R-:W-:Y:S05]  /*ecb0*/  @P2 BRA `(.L_x_4850) ;  /* 0x0000000000b82947 */ /* 0x000fea0003800000 */
[----:B01----:R-:W0:Y:S01]  /*ecc0*/  LDS.128 R4, [R3+0x18400] ;  /* 0x0184000003047984 */ /* 0x003e220000000c00 */
        /* <DEDUP_REMOVED lines=45> */
.L_x_4850:
[----:B------:R-:W-:Y:S05]  /*efa0*/  BSYNC B1 ;  /* 0x0000000000017941 */ /* 0x000fea0003800000 */
.L_x_4849:
        /* <DEDUP_REMOVED lines=48> */
.L_x_4852:
[----:B------:R-:W-:Y:S05]  /*f2b0*/  BSYNC B1 ;  /* 0x0000000000017941 */ /* 0x000fea0003800000 */
.L_x_4851:
[----:B------:R-:W-:Y:S04]  /*f2c0*/  BSSY B1, `(.L_x_4853) ;  /* 0x0000030000017945 */ /* 0x000fe80003800000 */
[----:B------:R-:W-:Y:S05]  /*f2d0*/  @P4 BRA `(.L_x_4854) ;  /* 0x0000000000b84947 */ /* 0x000fea0003800000 */
[----:B0123--:R-:W0:Y:S01]  /*f2e0*/  LDS.128 R4, [R3+0x1c400] ;  /* 0x01c4000003047984 */ /* 0x00fe220000000c00 */
[--C-:B------:R-:W-:Y:S02]  /*f2f0*/  SHF.R.U64 R14, R14, 0x10, R15.reuse ;  /* 0x000000100e0e7819 */ /* 0x100fe4000000120f */
[----:B------:R-:W-:Y:S02]  /*f300*/  SHF.R.U32.HI R21, RZ, 0x10, R15 ;  /* 0x00000010ff157819 */ /* 0x000fe4000001160f */
[--C-:B------:R-:W-:Y:S02]  /*f310*/  SHF.R.U64 R15, R12, 0x10, R13.reuse ;  /* 0x000000100c0f7819 */ /* 0x100fe4000000120d */
        /* <DEDUP_REMOVED lines=14> */
[----:B------:R-:W-:Y:S01]  /*f400*/  FMUL.FTZ R25, R13, R21 ;  /* 0x000000150d197220 */ /* 0x000fe20000410000 */
[C---:B------:R-:W-:Y:S01]  /*f410*/  FMUL.FTZ R13, R15.reuse, R67 ;  /* 0x000000430f0d7220 */ /* 0x040fe20000410000 */
[----:B------:R-:W-:Y:S02]  /*f420*/  IMAD.U32 R6, R4, 0x10000, RZ ;  /* 0x0001000004067824 */ /* 0x000fe400078e00ff */
[C---:B------:R-:W-:Y:S01]  /*f430*/  FFMA.FTZ R27, R12.reuse, R21, R26 ;  /* 0x000000150c1b7223 */ /* 0x040fe2000001001a */
[----:B------:R-:W-:Y:S01]  /*f440*/  FMUL.FTZ R21, R15, R70 ;  /* 0x000000460f157220 */ /* 0x000fe20000410000 */
[C---:B------:R-:W-:Y:S02]  /*f450*/  IMAD.U32 R7, R5.reuse, 0x10000, RZ ;  /* 0x0001000005077824 */ /* 0x040fe400078e00ff */
[----:B------:R-:W-:Y:S01]  /*f460*/  FFMA.FTZ R24, R12, R20, -R25 ;  /* 0x000000140c187223 */ /* 0x000fe20000010819 */
        /* <DEDUP_REMOVED lines=11> */
[-C--:B------:R-:W-:Y:S01]  /*f520*/  FMUL.FTZ R25, R5, R12.reuse ;  /* 0x0000000c05197220 */ /* 0x080fe20000410000 */
        /* <DEDUP_REMOVED lines=9> */
.L_x_4854:
[----:B------:R-:W-:Y:S05]  /*f5c0*/  BSYNC B1 ;  /* 0x0000000000017941 */ /* 0x000fea0003800000 */
.L_x_4853:
        /* <DEDUP_REMOVED lines=18> */
[CC--:B------:R-:W-:Y:S01]  /*f6f0*/  FMUL.FTZ R13, R9.reuse, R12.reuse ;  /* 0x0000000c090d7220 */ /* 0x0c0fe20000410000 */
[----:B------:R-:W-:Y:S01]  /*f700*/  FMUL.FTZ R9, R9, R11 ;  /* 0x0000000b09097220 */ /* 0x000fe20000410000 */
[C---:B------:R-:W-:Y:S01]  /*f710*/  FMUL.FTZ R21, R7.reuse, R63 ;  /* 0x0000003f07157220 */ /* 0x040fe20000410000 */
[----:B------:R-:W-:Y:S02]  /*f720*/  IMAD.U32 R3, R4, 0x10000, RZ ;  /* 0x0001000004037824 */ /* 0x000fe400078e00ff */
[C---:B------:R-:W-:Y:S01]  /*f730*/  FFMA.FTZ R14, R8.reuse, R11, -R13 ;  /* 0x0000000b080e7223 */ /* 0x040fe2000001080d */
[----:B------:R-:W-:Y:S01]  /*f740*/  FFMA.FTZ R15, R8, R12, R9 ;  /* 0x0000000c080f7223 */ /* 0x000fe20000010009 */
[-C--:B------:R-:W-:Y:S01]  /*f750*/  FMUL.FTZ R9, R7, R65.reuse ;  /* 0x0000004107097220 */ /* 0x080fe20000410000 */
        /* <DEDUP_REMOVED lines=23> */
.L_x_4823:
[----:B------:R-:W0:Y:S01]  /*f8d0*/  LDC R25, c[0x0][0x448] ;  /* 0x00011200ff197b82 */ /* 0x000e220000000800 */
[----:B------:R-:W-:Y:S01]  /*f8e0*/  IMAD R3, R222, 0x40, R67 ;  /* 0x00000040de037824 */ /* 0x000fe200078e0243 */
[----:B------:R-:W-:Y:S01]  /*f8f0*/  ULDC.64 UR4, c[0x0][0x3f8] ;  /* 0x0000fe0000047ab9 */ /* 0x000fe20000000a00 */
[----:B------:R-:W-:Y:S01]  /*f900*/  ULDC.64 UR6, c[0x0][0x408] ;  /* 0x0001020000067ab9 */ /* 0x000fe20000000a00 */
[----:B------:R-:W-:Y:S01]  /*f910*/  IMAD.MOV.U32 R4, RZ, RZ, R24 ;  /* 0x000000ffff047224 */ /* 0x000fe200078e0018 */
[----:B------:R-:W-:Y:S01]  /*f920*/  SHF.R.S32.HI R73, RZ, 0x1f, R198 ;  /* 0x0000001fff497819 */ /* 0x000fe200000114c6 */
[----:B------:R-:W-:Y:S02]  /*f930*/  IMAD.MOV.U32 R6, RZ, RZ, R146 ;  /* 0x000000ffff067224 */ /* 0x000fe400078e0092 */
[----:B------:R-:W-:Y:S01]  /*f940*/  IMAD.MOV.U32 R7, RZ, RZ, R29 ;  /* 0x000000ffff077224 */ /* 0x000fe200078e001d */
[----:B------:R-:W-:-:S04]  /*f950*/  LEA.HI R71, R73, R198, RZ, 0x3 ;  /* 0x000000c649477211 */ /* 0x000fc800078f18ff */
        /* <DEDUP_REMOVED lines=19> */
[----:B------:R-:W-:Y:S01]  /*fa90*/  SHF.R.S32.HI R0, RZ, 0x1f, R199 ;  /* 0x0000001fff007819 */ /* 0x000fe200000114c7 */
[----:B------:R-:W-:Y:S01]  /*faa0*/  IMAD.IADD R69, R7, 0x1, R69 ;  /* 0x0000000107457824 */ /* 0x000fe200078e0245 */
[----:B------:R-:W-:-:S02]  /*fab0*/  LEA R68, P1, R6, UR6, 0x1 ;  /* 0x0000000606447c11 */ /* 0x000fc4000f8208ff */
[----:B------:R-:W-:Y:S02]  /*fac0*/  LEA.HI R3, R0, R199, RZ, 0x3 ;  /* 0x000000c700037211 */ /* 0x000fe400078f18ff */
[----:B------:R-:W-:Y:S02]  /*fad0*/  LEA.HI.X R63, R4, UR5, R63, 0x1, P0 ;  /* 0x00000005043f7c11 */ /* 0x000fe400080f0c3f */
[----:B------:R-:W-:Y:S02]  /*fae0*/  LEA.HI.X R69, R6, UR7, R69, 0x1, P1 ;  /* 0x0000000706457c11 */ /* 0x000fe400088f0c45 */
[----:B------:R-:W-:Y:S01]  /*faf0*/  SHF.R.S32.HI R20, RZ, 0x3, R3 ;  /* 0x00000003ff147819 */ /* 0x000fe20000011403 */
[----:B------:R-:W-:Y:S06]  /*fb00*/  BRA.DIV UR4, `(.L_x_4855) ;  /* 0x000001de04787947 */ /* 0x000fec000b800000 */
[----:B------:R-:W0:Y:S04]  /*fb10*/  SHFL.IDX PT, R5, R63, RZ, 0x1c1f ;  /* 0x001c1fff3f057589 */ /* 0x000e2800000e0000 */
[----:B------:R-:W1:Y:S04]  /*fb20*/  SHFL.IDX PT, R4, R62, RZ, 0x1c1f ;  /* 0x001c1fff3e047589 */ /* 0x000e6800000e0000 */
[----:B------:R2:W3:Y:S04]  /*fb30*/  SHFL.IDX PT, R7, R69, RZ, 0x1c1f ;  /* 0x001c1fff45077589 */ /* 0x0004e800000e0000 */
[----:B------:R2:W4:Y:S01]  /*fb40*/  SHFL.IDX PT, R14, R68, RZ, 0x1c1f ;  /* 0x001c1fff440e7589 */ /* 0x00052200000e0000 */
[----:B0-----:R-:W-:-:S02]  /*fb50*/  IMAD.MOV.U32 R9, RZ, RZ, R5 ;  /* 0x000000ffff097224 */ /* 0x001fc400078e0005 */
[----:B-12---:R-:W-:-:S07]  /*fb60*/  IMAD.MOV.U32 R8, RZ, RZ, R4 ;  /* 0x000000ffff087224 */ /* 0x006fce00078e0004 */
.L_x_5189:
[----:B------:R-:W-:Y:S01]  /*fb70*/  IMAD R76, R196, R25, RZ ;  /* 0x00000019c44c7224 */ /* 0x000fe200078e02ff */
[----:B------:R-:W-:Y:S01]  /*fb80*/  BSSY B1, `(.L_x_4856) ;  /* 0x000002e000017945 */ /* 0x000fe20003800000 */
[----:B---3--:R-:W-:Y:S01]  /*fb90*/  IMAD.MOV.U32 R15, RZ, RZ, R7 ;  /* 0x000000ffff0f7224 */ /* 0x008fe200078e0007 */
[----:B------:R-:W-:Y:S02]  /*fba0*/  CS2R R44, SRZ ;  /* 0x00000000002c7805 */ /* 0x000fe4000001ff00 */
[----:B------:R-:W-:Y:S02]  /*fbb0*/  CS2R R46, SRZ ;  /* 0x00000000002e7805 */ /* 0x000fe4000001ff00 */
[----:B------:R-:W-:Y:S02]  /*fbc0*/  ISETP.GE.AND P0, PT, R67, R76, PT ;  /* 0x0000004c4300720c */ /* 0x000fe40003f06270 */
        /* <DEDUP_REMOVED lines=17> */
[----:B------:R-:W-:-:S02]  /*fce0*/  CS2R R44, SRZ ;  /* 0x00000000002c7805 */ /* 0x000fc4000001ff00 */
[----:B------:R-:W-:-:S03]  /*fcf0*/  CS2R R46, SRZ ;  /* 0x00000000002e7805 */ /* 0x000fc6000001ff00 */
[----:B------:R-:W-:-:S04]  /*fd00*/  @!P0 IMAD.WIDE R6, R22, 0x2, R8 ;  /* 0x0000000216068825 */ /* 0x000fc800078e0208 */
[----:B------:R-:W-:Y:S01]  /*fd10*/  @!P1 IMAD.SHL.U32 R11, R21, 0x8, RZ ;  /* 0x00000008150b9824 */ /* 0x000fe200078e00ff */
[----:B------:R4:W5:Y:S01]  /*fd20*/  @!P0 LD.E.128 R32, desc[UR46][R6.64] ;  /* 0x0000002e06208980 */ /* 0x000962000c101d00 */
[----:B------:R-:W-:Y:S01]  /*fd30*/  @!P2 IMAD.SHL.U32 R13, R20, 0x8, RZ ;  /* 0x00000008140da824 */ /* 0x000fe200078e00ff */
[----:B------:R-:W-:Y:S01]  /*fd40*/  CS2R R28, SRZ ;  /* 0x00000000001c7805 */ /* 0x000fe2000001ff00 */
[----:B------:R-:W-:Y:S01]  /*fd50*/  @!P1 IMAD.WIDE R4, R11, 0x2, R8 ;  /* 0x000000020b049825 */ /* 0x000fe200078e0208 */
[----:B------:R-:W-:Y:S02]  /*fd60*/  CS2R R30, SRZ ;  /* 0x00000000001e7805 */ /* 0x000fe4000001ff00 */
[----:B------:R-:W-:Y:S02]  /*fd70*/  CS2R R40, SRZ ;  /* 0x0000000000287805 */ /* 0x000fe4000001ff00 */
[----:B------:R-:W-:Y:S02]  /*fd80*/  CS2R R42, SRZ ;  /* 0x00000000002a7805 */ /* 0x000fe4000001ff00 */
[----:B------:R-:W-:-:S02]  /*fd90*/  CS2R R24, SRZ ;  /* 0x0000000000187805 */ /* 0x000fc4000001ff00 */
[----:B------:R-:W-:Y:S02]  /*fda0*/  CS2R R26, SRZ ;  /* 0x00000000001a7805 */ /* 0x000fe4000001ff00 */
[----:B------:R-:W-:Y:S01]  /*fdb0*/  CS2R R36, SRZ ;  /* 0x0000000000247805 */ /* 0x000fe2000001ff00 */
[--C-:B----4-:R-:W-:Y:S01]  /*fdc0*/  @!P1 IMAD.WIDE R6, R11, 0x2, R14.reuse ;  /* 0x000000020b069825 */ /* 0x110fe200078e020e */
[----:B------:R-:W-:Y:S01]  /*fdd0*/  CS2R R38, SRZ ;  /* 0x0000000000267805 */ /* 0x000fe2000001ff00 */
[----:B------:R0:W5:Y:S02]  /*fde0*/  @!P1 LD.E.128 R28, desc[UR46][R4.64] ;  /* 0x0000002e041c9980 */ /* 0x000164000c101d00 */
[C---:B------:R-:W-:Y:S02]  /*fdf0*/  @!P2 IMAD.WIDE R10, R13.reuse, 0x2, R14 ;  /* 0x000000020d0aa825 */ /* 0x040fe400078e020e */
[----:B------:R0:W5:Y:S02]  /*fe00*/  @!P1 LD.E.128 R40, desc[UR46][R6.64] ;  /* 0x0000002e06289980 */ /* 0x000164000c101d00 */
[----:B------:R-:W-:-:S02]  /*fe10*/  @!P2 IMAD.WIDE R8, R13, 0x2, R8 ;  /* 0x000000020d08a825 */ /* 0x000fc400078e0208 */
[----:B------:R0:W5:Y:S02]  /*fe20*/  @!P2 LD.E.128 R36, desc[UR46][R10.64] ;  /* 0x0000002e0a24a980 */ /* 0x000164000c101d00 */
[----:B------:R-:W-:Y:S02]  /*fe30*/  @!P0 IMAD.WIDE R14, R22, 0x2, R14 ;  /* 0x00000002160e8825 */ /* 0x000fe400078e020e */
[----:B------:R0:W5:Y:S04]  /*fe40*/  @!P2 LD.E.128 R24, desc[UR46][R8.64] ;  /* 0x0000002e0818a980 */ /* 0x000168000c101d00 */
[----:B------:R0:W5:Y:S02]  /*fe50*/  @!P0 LD.E.128 R44, desc[UR46][R14.64] ;  /* 0x0000002e0e2c8980 */ /* 0x000164000c101d00 */
.L_x_4857:
[----:B------:R-:W-:Y:S05]  /*fe60*/  BSYNC B1 ;  /* 0x0000000000017941 */ /* 0x000fea0003800000 */
.L_x_4856:
[----:B0----5:R-:W-:Y:S01]  /*fe70*/  IMAD.MOV.U32 R4, RZ, RZ, R44 ;  /* 0x000000ffff047224 */ /* 0x021fe200078e002c */
[----:B------:R-:W-:Y:S01]  /*fe80*/  UMOV UR4, 0xffffffff ;  /* 0xffffffff00047882 */ /* 0x000fe20000000000 */
        /* <DEDUP_REMOVED lines=45> */
[----:B------:R-:W-:Y:S02]  /*10160*/  CS2R R4, SRZ ;  /* 0x0000000000047805 */ /* 0x000fe4000001ff00 */
[----:B------:R-:W-:Y:S02]  /*10170*/  PRMT R95, R6, 0x7610, R95 ;  /* 0x00007610065f7816 */ /* 0x000fe4000000005f */
[----:B------:R-:W-:Y:S01]  /*10180*/  PRMT R96, R7, 0x7610, R96 ;  /* 0x0000761007607816 */ /* 0x000fe20000000060 */
[----:B------:R-:W-:Y:S06]  /*10190*/  BRA.DIV UR4, `(.L_x_4858) ;  /* 0x000001da044c7947 */ /* 0x000fec000b800000 */
[----:B------:R-:W0:Y:S04]  /*101a0*/  SHFL.IDX PT, R63, R63, 0x1, 0x1c1f ;  /* 0x003c1f003f3f7f89 */ /* 0x000e2800000e0000 */
[----:B------:R-:W1:Y:S04]  /*101b0*/  SHFL.IDX PT, R62, R62, 0x1, 0x1c1f ;  /* 0x003c1f003e3e7f89 */ /* 0x000e6800000e0000 */
[----:B------:R-:W2:Y:S04]  /*101c0*/  SHFL.IDX PT, R69, R69, 0x1, 0x1c1f ;  /* 0x003c1f0045457f89 */ /* 0x000ea800000e0000 */
[----:B------:R-:W3:Y:S02]  /*101d0*/  SHFL.IDX PT, R68, R68, 0x1, 0x1c1f ;  /* 0x003c1f0044447f89 */ /* 0x000ee400000e0000 */
.L_x_5195:
[----:B------:R-:W-:Y:S01]  /*101e0*/  VIADD R67, R67, 0x40 ;  /* 0x0000004043437836 */ /* 0x000fe20000000000 */
[----:B------:R-:W-:Y:S01]  /*101f0*/  BSSY B1, `(.L_x_4859) ;  /* 0x000002c000017945 */ /* 0x000fe20003800000 */
[----:B------:R-:W-:Y:S02]  /*10200*/  CS2R R6, SRZ ;  /* 0x0000000000067805 */ /* 0x000fe4000001ff00 */
[----:B------:R-:W-:Y:S02]  /*10210*/  CS2R R8, SRZ ;  /* 0x0000000000087805 */ /* 0x000fe4000001ff00 */
[----:B------:R-:W-:Y:S02]  /*10220*/  CS2R R10, SRZ ;  /* 0x00000000000a7805 */ /* 0x000fe4000001ff00 */
[----:B------:R-:W-:Y:S02]  /*10230*/  ISETP.GE.AND P0, PT, R67, R76, PT ;  /* 0x0000004c4300720c */ /* 0x000fe40003f06270 */
[----:B------:R-:W-:-:S02]  /*10240*/  CS2R R12, SRZ ;  /* 0x00000000000c7805 */ /* 0x000fc4000001ff00 */
[----:B----4-:R-:W-:Y:S02]  /*10250*/  CS2R R14, SRZ ;  /* 0x00000000000e7805 */ /* 0x010fe4000001ff00 */
[----:B------:R-:W-:Y:S02]  /*10260*/  CS2R R48, SRZ ;  /* 0x0000000000307805 */ /* 0x000fe4000001ff00 */
[----:B------:R-:W-:Y:S02]  /*10270*/  CS2R R50, SRZ ;  /* 0x0000000000327805 */ /* 0x000fe4000001ff00 */
[----:B------:R-:W-:Y:S02]  /*10280*/  CS2R R52, SRZ ;  /* 0x0000000000347805 */ /* 0x000fe4000001ff00 */
[----:B------:R-:W-:Y:S02]  /*10290*/  CS2R R54, SRZ ;  /* 0x0000000000367805 */ /* 0x000fe4000001ff00 */
[----:B------:R-:W-:-:S02]  /*102a0*/  CS2R R56, SRZ ;  /* 0x0000000000387805 */ /* 0x000fc4000001ff00 */
        /* <DEDUP_REMOVED lines=9> */
[----:B------:R-:W-:Y:S02]  /*10340*/  CS2R R6, SRZ ;  /* 0x0000000000067805 */ /* 0x000fe4000001ff00 */
[----:B------:R-:W-:Y:S01]  /*10350*/  CS2R R52, SRZ ;  /* 0x0000000000347805 */ /* 0x000fe2000001ff00 */
[----:B01----:R-:W-:-:S04]  /*10360*/  @!P0 IMAD.WIDE R12, R22, 0x2, R62 ;  /* 0x00000002160c8825 */ /* 0x003fc800078e023e */
[----:B------:R-:W-:Y:S01]  /*10370*/  @!P1 IMAD.SHL.U32 R65, R21, 0x8, RZ ;  /* 0x0000000815419824 */ /* 0x000fe200078e00ff */
[----:B------:R0:W5:Y:S01]  /*10380*/  @!P0 LD.E.128 R48, desc[UR46][R12.64] ;  /* 0x0000002e0c308980 */ /* 0x000162000c101d00 */
[----:B------:R-:W-:Y:S01]  /*10390*/  @!P2 IMAD.SHL.U32 R67, R20, 0x8, RZ ;  /* 0x000000081443a824 */ /* 0x000fe200078e00ff */
[----:B------:R-:W-:Y:S01]  /*103a0*/  CS2R R54, SRZ ;  /* 0x0000000000367805 */ /* 0x000fe2000001ff00 */
[--C-:B------:R-:W-:Y:S01]  /*103b0*/  @!P1 IMAD.WIDE R60, R65, 0x2, R62.reuse ;  /* 0x00000002413c9825 */ /* 0x100fe200078e023e */
[----:B------:R-:W-:Y:S02]  /*103c0*/  CS2R R8, SRZ ;  /* 0x0000000000087805 */ /* 0x000fe4000001ff00 */
[----:B------:R-:W-:Y:S02]  /*103d0*/  CS2R R10, SRZ ;  /* 0x00000000000a7805 */ /* 0x000fe4000001ff00 */
[----:B------:R-:W-:Y:S01]  /*103e0*/  CS2R R56, SRZ ;  /* 0x0000000000387805 */ /* 0x000fe2000001ff00 */
[----:B------:R-:W-:Y:S01]  /*103f0*/  @!P2 IMAD.WIDE R62, R67, 0x2, R62 ;  /* 0x00000002433ea825 */ /* 0x000fe200078e023e */
[----:B------:R-:W-:-:S02]  /*10400*/  CS2R R58, SRZ ;  /* 0x00000000003a7805 */ /* 0x000fc4000001ff00 */
[----:B------:R-:W-:Y:S02]  /*10410*/  CS2R R14, SRZ ;  /* 0x00000000000e7805 */ /* 0x000fe4000001ff00 */
[----:B0-----:R-:W-:Y:S01]  /*10420*/  CS2R R12, SRZ ;  /* 0x00000000000c7805 */ /* 0x001fe2000001ff00 */
[--C-:B--23--:R-:W-:Y:S01]  /*10430*/  @!P1 IMAD.WIDE R64, R65, 0x2, R68.reuse ;  /* 0x0000000241409825 */ /* 0x10cfe200078e0244 */
[----:B------:R4:W5:Y:S03]  /*10440*/  @!P1 LD.E.128 R52, desc[UR46][R60.64] ;  /* 0x0000002e3c349980 */ /* 0x000966000c101d00 */
[--C-:B------:R-:W-:Y:S01]  /*10450*/  @!P2 IMAD.WIDE R66, R67, 0x2, R68.reuse ;  /* 0x000000024342a825 */ /* 0x100fe200078e0244 */
[----:B------:R4:W5:Y:S03]  /*10460*/  @!P1 LD.E.128 R8, desc[UR46][R64.64] ;  /* 0x0000002e40089980 */ /* 0x000966000c101d00 */
[----:B------:R-:W-:Y:S01]  /*10470*/  @!P0 IMAD.WIDE R68, R22, 0x2, R68 ;  /* 0x0000000216448825 */ /* 0x000fe200078e0244 */
[----:B------:R4:W5:Y:S04]  /*10480*/  @!P2 LD.E.128 R56, desc[UR46][R62.64] ;  /* 0x0000002e3e38a980 */ /* 0x000968000c101d00 */
[----:B------:R4:W5:Y:S04]  /*10490*/  @!P0 LD.E.128 R4, desc[UR46][R68.64] ;  /* 0x0000002e44048980 */ /* 0x000968000c101d00 */
[----:B------:R4:W5:Y:S02]  /*104a0*/  @!P2 LD.E.128 R12, desc[UR46][R66.64] ;  /* 0x0000002e420ca980 */ /* 0x000964000c101d00 */
.L_x_4860:
[----:B------:R-:W-:Y:S05]  /*104b0*/  BSYNC B1 ;  /* 0x0000000000017941 */ /* 0x000fea0003800000 */
.L_x_4859:
[----:B----45:R-:W-:Y:S01]  /*104c0*/  IMAD.MOV.U32 R61, RZ, RZ, R4 ;  /* 0x000000ffff3d7224 */ /* 0x030fe200078e0004 */
[----:B------:R-:W-:Y:S01]  /*104d0*/  LEA.HI R60, R218, R218, RZ, 0x1 ;  /* 0x000000dada3c7211 */ /* 0x000fe200078f08ff */
[----:B-1----:R-:W-:Y:S01]  /*104e0*/  IMAD.MOV.U32 R62, RZ, RZ, R5 ;  /* 0x000000ffff3e7224 */ /* 0x002fe200078e0005 */
[----:B------:R-:W-:Y:S01]  /*104f0*/  VIADDMNMX R76, R76, -R212, 0x80, PT ;  /* 0x000000804c4c7446 */ /* 0x000fe200038009d4 */
[----:B0-----:R-:W-:Y:S01]  /*10500*/  IMAD.MOV.U32 R63, RZ, RZ, R6 ;  /* 0x000000ffff3f7224 */ /* 0x001fe200078e0006 */
[----:B------:R-:W-:Y:S01]  /*10510*/  PRMT R97, R61, 0x7610, R97 ;  /* 0x000076103d617816 */ /* 0x000fe20000000061 */
[----:B------:R-:W-:Y:S01]  /*10520*/  IMAD.MOV.U32 R64, RZ, RZ, R7 ;  /* 0x000000ffff407224 */ /* 0x000fe200078e0007 */
[----:B------:R-:W-:Y:S01]  /*10530*/  LOP3.LUT R61, R60, 0xfffffffe, RZ, 0xc0, !PT ;  /* 0xfffffffe3c3d7812 */ /* 0x000fe200078ec0ff */
[----:B------:R-:W-:Y:S01]  /*10540*/  IMAD.MOV.U32 R60, RZ, RZ, R8 ;  /* 0x000000ffff3c7224 */ /* 0x000fe200078e0008 */
[----:B------:R-:W-:Y:S01]  /*10550*/  PRMT R98, R62, 0x7610, R98 ;  /* 0x000076103e627816 */ /* 0x000fe20000000062 */
[----:B------:R-:W-:Y:S01]  /*10560*/  IMAD.MOV.U32 R62, RZ, RZ, R9 ;  /* 0x000000ffff3e7224 */ /* 0x000fe200078e0009 */
[----:B------:R-:W-:Y:S01]  /*10570*/  PRMT R99, R63, 0x7610, R99 ;  /* 0x000076103f637816 */ /* 0x000fe20000000063 */
        /* <DEDUP_REMOVED lines=12> */
[----:B---3--:R-:W-:Y:S01]  /*10640*/  PRMT R68, R62, 0x7610, R68 ;  /* 0x000076103e447816 */ /* 0x008fe20000000044 */
[----:B------:R-:W-:Y:S01]  /*10650*/  IMAD.MOV.U32 R62, RZ, RZ, R48 ;  /* 0x000000ffff3e7224 */ /* 0x000fe200078e0030 */
[----:B------:R-:W-:Y:S01]  /*10660*/  PRMT R100, R64, 0x7610, R100 ;  /* 0x0000761040647816 */ /* 0x000fe20000000064 */
[----:B------:R-:W-:Y:S01]  /*10670*/  IMAD.MOV.U32 R64, RZ, RZ, R14 ;  /* 0x000000ffff407224 */ /* 0x000fe200078e000e */
[----:B--2---:R-:W-:Y:S01]  /*10680*/  PRMT R69, R63, 0x7610, R69 ;  /* 0x000076103f457816 */ /* 0x004fe20000000045 */
        /* <DEDUP_REMOVED lines=17> */
[----:B------:R-:W-:Y:S01]  /*107a0*/  BSSY B1, `(.L_x_4861) ;  /* 0x0000009000017945 */ /* 0x000fe20003800000 */
[----:B------:R-:W-:Y:S01]  /*107b0*/  PRMT R86, R60, 0x7610, R86 ;  /* 0x000076103c567816 */ /* 0x000fe20000000056 */
[----:B------:R-:W-:Y:S01]  /*107c0*/  IMAD.MOV.U32 R60, RZ, RZ, R58 ;  /* 0x000000ffff3c7224 */ /* 0x000fe200078e003a */
[----:B------:R-:W-:Y:S01]  /*107d0*/  PRMT R87, R62, 0x7610, R87 ;  /* 0x000076103e577816 */ /* 0x000fe20000000057 */
[----:B------:R-:W-:Y:S01]  /*107e0*/  IMAD.MOV.U32 R62, RZ, RZ, R59 ;  /* 0x000000ffff3e7224 */ /* 0x000fe200078e003b */
[----:B------:R-:W-:-:S02]  /*107f0*/  ISETP.GE.AND P1, PT, R195, R76, PT ;  /* 0x0000004cc300720c */ /* 0x000fc40003f26270 */
[----:B------:R-:W-:Y:S02]  /*10800*/  PRMT R75, R63, 0x7610, R75 ;  /* 0x000076103f4b7816 */ /* 0x000fe4000000004b */
[----:B------:R-:W-:Y:S01]  /*10810*/  PRMT R77, R64, 0x7610, R77 ;  /* 0x00007610404d7816 */ /* 0x000fe2000000004d */
[----:B0-----:R-:W-:Y:S08]  /*10820*/  @!P0 BRA `(.L_x_4862) ;  /* 0x000001d4001c8947 */ /* 0x001ff00003800000 */
.L_x_5196:
[----:B------:R-:W-:Y:S05]  /*10830*/  BSYNC B1 ;  /* 0x0000000000017941 */ /* 0x000fea0003800000 */
.L_x_4861:
        /* <DEDUP_REMOVED lines=8> */
[----:B------:R-:W-:-:S09]  /*108c0*/  ISETP.GE.AND P2, PT, R199, R89, PT ;  /* 0x00000059c700720c */ /* 0x000fd20003f46270 */
[----:B------:R-:W-:Y:S05]  /*108d0*/  @P0 BRA `(.L_x_4866) ;  /* 0x0000000400a80947 */ /* 0x000fea0003800000 */
[----:B------:R-:W-:Y:S02]  /*108e0*/  LEA.HI R62, R89, R222, RZ, 0x1d ;  /* 0x000000de593e7211 */ /* 0x000fe400078fe8ff */
[----:B------:R-:W-:Y:S02]  /*108f0*/  LOP3.LUT R60, R208, 0x38, R22, 0xf8, !PT ;  /* 0x00000038d03c7812 */ /* 0x000fe400078ef816 */
[----:B------:R-:W-:Y:S01]  /*10900*/  SHF.R.S32.HI R65, RZ, 0x1f, R62 ;  /* 0x0000001fff417819 */ /* 0x000fe2000001143e */
[----:B------:R-:W-:Y:S01]  /*10910*/  IMAD.SHL.U32 R63, R62, 0x8, RZ ;  /* 0x000000083e3f7824 */ /* 0x000fe200078e00ff */
[-C--:B0-----:R-:W-:Y:S02]  /*10920*/  LOP3.LUT R61, R60, R209.reuse, RZ, 0x3c, !PT ;  /* 0x000000d13c3d7212 */ /* 0x081fe400078e3cff */
[----:B------:R-:W-:Y:S02]  /*10930*/  LEA.HI R65, R65, R62, RZ, 0x3 ;  /* 0x0000003e41417211 */ /* 0x000fe400078f18ff */
[----:B------:R-:W-:Y:S01]  /*10940*/  LOP3.LUT R60, R208, 0x38, R63, 0xf8, !PT ;  /* 0x00000038d03c7812 */ /* 0x000fe200078ef83f */
[----:B------:R-:W-:Y:S01]  /*10950*/  IMAD.IADD R61, R210, 0x1, R61 ;  /* 0x00000001d23d7824 */ /* 0x000fe200078e023d */
[----:B------:R-:W-:Y:S01]  /*10960*/  SHF.R.U64 R120, R32, 0x10, R33 ;  /* 0x0000001020787819 */ /* 0x000fe20000001221 */
[----:B------:R-:W-:Y:S01]  /*10970*/  IMAD.SHL.U32 R65, R65, 0x400, RZ ;  /* 0x0000040041417824 */ /* 0x000fe200078e00ff */
[----:B------:R-:W-:Y:S01]  /*10980*/  LOP3.LUT R60, R60, R209, RZ, 0x3c, !PT ;  /* 0x000000d13c3c7212 */ /* 0x000fe200078e3cff */
[----:B------:R-:W-:Y:S01]  /*10990*/  IMAD R113, R61, 0x2, R16 ;  /* 0x000000023d717824 */ /* 0x000fe200078e0210 */
[----:B------:R-:W-:-:S02]  /*109a0*/  SHF.R.U64 R117, R44, 0x10, R45 ;  /* 0x000000102c757819 */ /* 0x000fc4000000122d */
[----:B------:R-:W-:Y:S02]  /*109b0*/  LOP3.LUT R65, R65, 0x7fffe000, RZ, 0xc0, !PT ;  /* 0x7fffe00041417812 */ /* 0x000fe400078ec0ff */
[----:B------:R-:W-:Y:S02]  /*109c0*/  SHF.R.U32.HI R44, RZ, 0x10, R45 ;  /* 0x00000010ff2c7819 */ /* 0x000fe4000001162d */
[----:B------:R-:W-:Y:S02]  /*109d0*/  IADD3 R65, R60, R65, R210 ;  /* 0x000000413c417210 */ /* 0x000fe40007ffe0d2 */
[----:B------:R-:W0:Y:S01]  /*109e0*/  LDS.128 R60, [R113+0x12400] ;  /* 0x01240000713c7984 */ /* 0x000e220000000c00 */
[----:B------:R-:W-:Y:S02]  /*109f0*/  SHF.R.U32.HI R32, RZ, 0x10, R33 ;  /* 0x00000010ff207819 */ /* 0x000fe40000011621 */
[----:B------:R-:W-:Y:S01]  /*10a00*/  IMAD R114, R65, 0x2, R16 ;  /* 0x0000000241727824 */ /* 0x000fe200078e0210 */
[----:B------:R-:W-:-:S02]  /*10a10*/  SHF.R.U64 R33, R34, 0x10, R35 ;  /* 0x0000001022217819 */ /* 0x000fc40000001223 */
[----:B------:R-:W-:Y:S02]  /*10a20*/  SHF.R.U32.HI R116, RZ, 0x10, R35 ;  /* 0x00000010ff747819 */ /* 0x000fe40000011623 */
[----:B------:R-:W1:Y:S01]  /*10a30*/  LDS.128 R64, [R114+0x12400] ;  /* 0x0124000072407984 */ /* 0x000e620000000c00 */
[----:B------:R-:W-:Y:S02]  /*10a40*/  PRMT R35, R75, 0x5432, R120 ;  /* 0x000054324b237816 */ /* 0x000fe40000000078 */
[----:B------:R-:W-:Y:S02]  /*10a50*/  PRMT R118, R118, 0x5410, R117 ;  /* 0x0000541076767816 */ /* 0x000fe40000000075 */
[--C-:B------:R-:W-:Y:S02]  /*10a60*/  SHF.R.U64 R45, R46, 0x10, R47.reuse ;  /* 0x000000102e2d7819 */ /* 0x100fe4000000122f */
[----:B------:R-:W-:Y:S01]  /*10a70*/  PRMT R115, R115, 0x5410, R44 ;  /* 0x0000541073737816 */ /* 0x000fe2000000002c */
[----:B------:R-:W-:Y:S01]  /*10a80*/  IMAD.U32 R125, R118, 0x10000, RZ ;  /* 0x00010000767d7824 */ /* 0x000fe200078e00ff */
[----:B------:R-:W-:-:S02]  /*10a90*/  SHF.R.U32.HI R47, RZ, 0x10, R47 ;  /* 0x00000010ff2f7819 */ /* 0x000fc4000001162f */
[----:B------:R-:W-:Y:S01]  /*10aa0*/  PRMT R34, R77, 0x5432, R32 ;  /* 0x000054324d227816 */ /* 0x000fe20000000020 */
[----:B------:R-:W-:Y:S01]  /*10ab0*/  IMAD.U32 R126, R115, 0x10000, RZ ;  /* 0x00010000737e7824 */ /* 0x000fe200078e00ff */
[----:B------:R-:W-:Y:S02]  /*10ac0*/  PRMT R44, R74, 0x5432, R47 ;  /* 0x000054324a2c7816 */ /* 0x000fe4000000002f */
[----:B------:R-:W-:Y:S02]  /*10ad0*/  PRMT R32, R78, 0x5432, R33 ;  /* 0x000054324e207816 */ /* 0x000fe40000000021 */
[----:B------:R-:W-:Y:S01]  /*10ae0*/  PRMT R33, R79, 0x5432, R116 ;  /* 0x000054324f217816 */ /* 0x000fe20000000074 */
[----:B------:R-:W-:Y:S01]  /*10af0*/  IMAD.U32 R127, R44, 0x10000, RZ ;  /* 0x000100002c7f7824 */ /* 0x000fe200078e00ff */
[----:B------:R-:W-:Y:S02]  /*10b00*/  LOP3.LUT R115, R115, 0xffff0000, RZ, 0xc0, !PT ;  /* 0xffff000073737812 */ /* 0x000fe400078ec0ff */
[----:B------:R-:W-:Y:S01]  /*10b10*/  PRMT R45, R70, 0x5432, R45 ;  /* 0x00005432462d7816 */ /* 0x000fe2000000002d */
[----:B0-----:R-:W-:Y:S01]  /*10b20*/  IMAD.U32 R117, R60, 0x10000, RZ ;  /* 0x000100003c757824 */ /* 0x001fe200078e00ff */
[C---:B------:R-:W-:Y:S01]  /*10b30*/  LOP3.LUT R46, R62.reuse, 0xffff0000, RZ, 0xc0, !PT ;  /* 0xffff00003e2e7812 */ /* 0x040fe200078ec0ff */
[----:B------:R-:W-:Y:S01]  /*10b40*/  IMAD.U32 R47, R62, 0x10000, RZ ;  /* 0x000100003e2f7824 */ /* 0x000fe200078e00ff */
[C---:B------:R-:W-:Y:S01]  /*10b50*/  LOP3.LUT R116, R61.reuse, 0xffff0000, RZ, 0xc0, !PT ;  /* 0xffff00003d747812 */ /* 0x040fe200078ec0ff */
[----:B------:R-:W-:Y:S01]  /*10b60*/  IMAD.U32 R120, R61, 0x10000, RZ ;  /* 0x000100003d787824 */ /* 0x000fe200078e00ff */
[C---:B------:R-:W-:Y:S01]  /*10b70*/  LOP3.LUT R62, R63.reuse, 0xffff0000, RZ, 0xc0, !PT ;  /* 0xffff00003f3e7812 */ /* 0x040fe200078ec0ff */
[----:B------:R-:W-:Y:S01]  /*10b80*/  IMAD.U32 R119, R63, 0x10000, RZ ;  /* 0x000100003f777824 */ /* 0x000fe200078e00ff */
[----:B------:R-:W-:Y:S01]  /*10b90*/  LOP3.LUT R60, R60, 0xffff0000, RZ, 0xc0, !PT ;  /* 0xffff00003c3c7812 */ /* 0x000fe200078ec0ff */
[C---:B-1----:R-:W-:Y:S01]  /*10ba0*/  IMAD.U32 R122, R64.reuse, 0x10000, RZ ;  /* 0x00010000407a7824 */ /* 0x042fe200078e00ff */
[----:B------:R-:W-:Y:S01]  /*10bb0*/  LOP3.LUT R121, R64, 0xffff0000, RZ, 0xc0, !PT ;  /* 0xffff000040797812 */ /* 0x000fe200078ec0ff */
[----:B------:R-:W-:Y:S01]  /*10bc0*/  IMAD.U32 R64, R35, 0x10000, RZ ;  /* 0x0001000023407824 */ /* 0x000fe200078e00ff */
[----:B------:R-:W-:Y:S01]  /*10bd0*/  LOP3.LUT R61, R66, 0xffff0000, RZ, 0xc0, !PT ;  /* 0xffff0000423d7812 */ /* 0x000fe200078ec0ff */
[----:B------:R-:W-:-:S02]  /*10be0*/  IMAD.U32 R123, R65, 0x10000, RZ ;  /* 0x00010000417b7824 */ /* 0x000fc400078e00ff */
[CC--:B------:R-:W-:Y:S01]  /*10bf0*/  FMUL.FTZ R128, R122.reuse, R125.reuse ;  /* 0x0000007d7a807220 */ /* 0x0c0fe20000410000 */
[----:B------:R-:W-:Y:S01]  /*10c00*/  FMUL.FTZ R130, R122, R64 ;  /* 0x000000407a827220 */ /* 0x000fe20000410000 */
[----:B------:R-:W-:Y:S02]  /*10c10*/  IMAD.U32 R122, R34, 0x10000, RZ ;  /* 0x00010000227a7824 */ /* 0x000fe400078e00ff */
[----:B------:R-:W-:Y:S01]  /*10c20*/  FMUL.FTZ R129, R123, R126 ;  /* 0x0000007e7b817220 */ /* 0x000fe20000410000 */
[----:B------:R-:W-:Y:S02]  /*10c30*/  IMAD.U32 R124, R67, 0x10000, RZ ;  /* 0x00010000437c7824 */ /* 0x000fe400078e00ff */
[----:B------:R-:W-:Y:S01]  /*10c40*/  FFMA.FTZ R64, R117, R64, -R128 ;  /* 0x0000004075407223 */ /* 0x000fe20000010880 */
[----:B------:R-:W-:Y:S01]  /*10c50*/  IMAD.U32 R63, R66, 0x10000, RZ ;  /* 0x00010000423f7824 */ /* 0x000fe200078e00ff */
[----:B------:R-:W-:Y:S01]  /*10c60*/  LOP3.LUT R66, R67, 0xffff0000, RZ, 0xc0, !PT ;  /* 0xffff000043427812 */ /* 0x000fe200078ec0ff */
[----:B------:R-:W-:Y:S01]  /*10c70*/  FFMA.FTZ R67, R117, R125, R130 ;  /* 0x0000007d75437223 */ /* 0x000fe20000010082 */
[-C--:B------:R-:W-:Y:S01]  /*10c80*/  FMUL.FTZ R131, R123, R122.reuse ;  /* 0x0000007a7b837220 */ /* 0x080fe20000410000 */
[----:B------:R-:W-:Y:S01]  /*10c90*/  FFMA.FTZ R117, R120, R122, -R129 ;  /* 0x0000007a78757223 */ /* 0x000fe20000010881 */
[----:B------:R-:W-:-:S02]  /*10ca0*/  IMAD.U32 R125, R33, 0x10000, RZ ;  /* 0x00010000217d7824 */ /* 0x000fc400078e00ff */
[----:B------:R-:W-:Y:S01]  /*10cb0*/  FMUL.FTZ R122, R124, R127 ;  /* 0x0000007f7c7a7220 */ /* 0x000fe20000410000 */
[----:B------:R-:W-:Y:S01]  /*10cc0*/  LOP3.LUT R123, R118, 0xffff0000, RZ, 0xc0, !PT ;  /* 0xffff0000767b7812 */ /* 0x000fe200078ec0ff */
[----:B------:R-:W-:Y:S01]  /*10cd0*/  FFMA.FTZ R120, R120, R126, R131 ;  /* 0x0000007e78787223 */ /* 0x000fe20000010083 */
[-C--:B------:R-:W-:Y:S01]  /*10ce0*/  FMUL.FTZ R124, R124, R125.reuse ;  /* 0x0000007d7c7c7220 */ /* 0x080fe20000410000 */
[----:B------:R-:W-:Y:S01]  /*10cf0*/  FFMA.FTZ R118, R119, R125, -R122 ;  /* 0x0000007d77767223 */ /* 0x000fe2000001087a */
[----:B------:R-:W-:Y:S01]  /*10d00*/  LOP3.LUT R35, R35, 0xffff0000, RZ, 0xc0, !PT ;  /* 0xffff000023237812 */ /* 0x000fe200078ec0ff */
[----:B------:R-:W-:Y:S01]  /*10d10*/  FMUL.FTZ R125, R121, R123 ;  /* 0x0000007b797d7220 */ /* 0x000fe20000410000 */
[----:B------:R-:W-:Y:S01]  /*10d20*/  LOP3.LUT R65, R65, 0xffff0000, RZ, 0xc0, !PT ;  /* 0xffff000041417812 */ /* 0x000fe200078ec0ff */
[----:B------:R-:W-:Y:S01]  /*10d30*/  FFMA.FTZ R119, R119, R127, R124 ;  /* 0x0000007f77777223 */ /* 0x000fe2000001007c */
[----:B------:R-:W-:Y:S01]  /*10d40*/  LOP3.LUT R34, R34, 0xffff0000, RZ, 0xc0, !PT ;  /* 0xffff000022227812 */ /* 0x000fe200078ec0ff */
[-C--:B------:R-:W-:Y:S01]  /*10d50*/  FMUL.FTZ R121, R121, R35.reuse ;  /* 0x0000002379797220 */ /* 0x080fe20000410000 */
[----:B------:R-:W-:Y:S01]  /*10d60*/  FFMA.FTZ R125, R60, R35, -R125 ;  /* 0x000000233c7d7223 */ /* 0x000fe2000001087d */
[----:B------:R-:W-:Y:S01]  /*10d70*/  FMUL.FTZ R35, R65, R115 ;  /* 0x0000007341237220 */ /* 0x000fe20000410000 */
[----:B------:R-:W-:-:S02]  /*10d80*/  IMAD.U32 R124, R45, 0x10000, RZ ;  /* 0x000100002d7c7824 */ /* 0x000fc400078e00ff */
[-C--:B------:R-:W-:Y:S01]  /*10d90*/  FMUL.FTZ R126, R65, R34.reuse ;  /* 0x00000022417e7220 */ /* 0x080fe20000410000 */
[----:B------:R-:W-:Y:S02]  /*10da0*/  IMAD.U32 R122, R32, 0x10000, RZ ;  /* 0x00010000207a7824 */ /* 0x000fe400078e00ff */
        /* <DEDUP_REMOVED lines=10> */
[----:B------:R-:W-:Y:S01]  /*10e50*/  LOP3.LUT R33, R33, 0xffff0000, RZ, 0xc0, !PT ;  /* 0xffff000021217812 */ /* 0x000fe200078ec0ff */
[----:B------:R-:W-:Y:S01]  /*10e60*/  FMUL.FTZ R63, R66, R35 ;  /* 0x00000023423f7220 */ /* 0x000fe20000410000 */
[----:B------:R-:W-:Y:S01]  /*10e70*/  FFMA.FTZ R60, R60, R123, R121 ;  /* 0x0000007b3c3c7223 */ /* 0x000fe20000010079 */
        /* <DEDUP_REMOVED lines=16> */
.L_x_4866:
[----:B------:R-:W-:Y:S05]  /*10f80*/  BSYNC B2 ;  /* 0x0000000000027941 */ /* 0x000fea0003800000 */
.L_x_4865:
[----:B------:R-:W-:Y:S04]  /*10f90*/  BSSY B2, `(.L_x_4867) ;  /* 0x0000071000027945 */ /* 0x000fe80003800000 */
[----:B------:R-:W-:Y:S05]  /*10fa0*/  @P1 BRA `(.L_x_4868) ;  /* 0x0000000400bc1947 */ /* 0x000fea0003800000 */
[----:B-1----:R-:W2:Y:S01]  /*10fb0*/  LDL R32, [R1+0x3c] ;  /* 0x00003c0001207983 */ /* 0x002ea20000100800 */
[----:B------:R-:W-:Y:S02]  /*10fc0*/  LEA.HI R34, R73, R198, RZ, 0x6 ;  /* 0x000000c649227211 */ /* 0x000fe400078f30ff */
[----:B------:R-:W-:Y:S02]  /*10fd0*/  LOP3.LUT R44, R208, 0x38, R71, 0xf8, !PT ;  /* 0x00000038d02c7812 */ /* 0x000fe400078ef847 */
[--C-:B------:R-:W-:Y:S01]  /*10fe0*/  SHF.R.U64 R63, R30, 0x10, R31.reuse ;  /* 0x000000101e3f7819 */ /* 0x100fe2000000121f */
[----:B------:R-:W-:Y:S01]  /*10ff0*/  IMAD.SHL.U32 R35, R34, 0x80, RZ ;  /* 0x0000008022237824 */ /* 0x000fe200078e00ff */
[----:B------:R-:W-:Y:S02]  /*11000*/  LOP3.LUT R44, R44, R209, RZ, 0x3c, !PT ;  /* 0x000000d12c2c7212 */ /* 0x000fe400078e3cff */
[----:B------:R-:W-:Y:S02]  /*11010*/  SHF.R.U32.HI R30, RZ, 0x10, R31 ;  /* 0x00000010ff1e7819 */ /* 0x000fe4000001161f */
[----:B------:R-:W-:-:S02]  /*11020*/  LOP3.LUT R35, R35, 0xffffe000, RZ, 0xc0, !PT ;  /* 0xffffe00023237812 */ /* 0x000fc400078ec0ff */
[----:B------:R-:W-:Y:S02]  /*11030*/  SHF.R.U64 R31, R40, 0x10, R41 ;  /* 0x00000010281f7819 */ /* 0x000fe40000001229 */
[----:B------:R-:W-:Y:S02]  /*11040*/  IADD3 R35, R44, R35, R210 ;  /* 0x000000232c237210 */ /* 0x000fe40007ffe0d2 */
[--C-:B------:R-:W-:Y:S02]  /*11050*/  SHF.R.U64 R65, R28, 0x10, R29.reuse ;  /* 0x000000101c417819 */ /* 0x100fe4000000121d */
[----:B------:R-:W-:Y:S02]  /*11060*/  SHF.R.U32.HI R28, RZ, 0x10, R29 ;  /* 0x00000010ff1c7819 */ /* 0x000fe4000001161d */
[----:B------:R-:W-:Y:S02]  /*11070*/  SHF.R.U32.HI R40, RZ, 0x10, R41 ;  /* 0x00000010ff287819 */ /* 0x000fe40000011629 */
[----:B------:R-:W-:-:S02]  /*11080*/  SHF.R.U64 R29, R42, 0x10, R43 ;  /* 0x000000102a1d7819 */ /* 0x000fc4000000122b */
[----:B------:R-:W-:Y:S02]  /*11090*/  PRMT R108, R108, 0x5410, R31 ;  /* 0x000054106c6c7816 */ /* 0x000fe4000000001f */
[----:B------:R-:W-:Y:S02]  /*110a0*/  PRMT R110, R110, 0x5410, R65 ;  /* 0x000054106e6e7816 */ /* 0x000fe40000000041 */
[----:B------:R-:W-:Y:S01]  /*110b0*/  SHF.R.U32.HI R42, RZ, 0x10, R43 ;  /* 0x00000010ff2a7819 */ /* 0x000fe2000001162b */
[----:B------:R-:W-:Y:S01]  /*110c0*/  IMAD.U32 R64, R108, 0x10000, RZ ;  /* 0x000100006c407824 */ /* 0x000fe200078e00ff */
[----:B------:R-:W-:Y:S02]  /*110d0*/  PRMT R111, R111, 0x5410, R28 ;  /* 0x000054106f6f7816 */ /* 0x000fe4000000001c */
[----:B------:R-:W-:Y:S02]  /*110e0*/  PRMT R107, R107, 0x5410, R40 ;  /* 0x000054106b6b7816 */ /* 0x000fe40000000028 */
[----:B------:R-:W-:-:S02]  /*110f0*/  PRMT R106, R106, 0x5410, R29 ;  /* 0x000054106a6a7816 */ /* 0x000fc4000000001d */
[----:B------:R-:W-:Y:S01]  /*11100*/  PRMT R105, R105, 0x5410, R42 ;  /* 0x0000541069697816 */ /* 0x000fe2000000002a */
[----:B------:R-:W-:Y:S01]  /*11110*/  IMAD.U32 R65, R107, 0x10000, RZ ;  /* 0x000100006b417824 */ /* 0x000fe200078e00ff */
[----:B------:R-:W-:Y:S02]  /*11120*/  PRMT R109, R109, 0x5410, R30 ;  /* 0x000054106d6d7816 */ /* 0x000fe4000000001e */
[----:B------:R-:W-:Y:S01]  /*11130*/  PRMT R112, R112, 0x5410, R63 ;  /* 0x0000541070707816 */ /* 0x000fe2000000003f */
[----:B------:R-:W-:Y:S01]  /*11140*/  IMAD.U32 R66, R105, 0x10000, RZ ;  /* 0x0001000069427824 */ /* 0x000fe200078e00ff */
[----:B------:R-:W-:Y:S02]  /*11150*/  LOP3.LUT R108, R108, 0xffff0000, RZ, 0xc0, !PT ;  /* 0xffff00006c6c7812 */ /* 0x000fe400078ec0ff */
[----:B------:R-:W-:Y:S02]  /*11160*/  LOP3.LUT R107, R107, 0xffff0000, RZ, 0xc0, !PT ;  /* 0xffff00006b6b7812 */ /* 0x000fe400078ec0ff */
[----:B------:R-:W-:-:S02]  /*11170*/  LOP3.LUT R105, R105, 0xffff0000, RZ, 0xc0, !PT ;  /* 0xffff000069697812 */ /* 0x000fc400078ec0ff */
[----:B--2---:R-:W-:Y:S02]  /*11180*/  R2UR UR4, R32 ;  /* 0x00000000200472ca */ /* 0x004fe400000e0000 */
[----:B------:R-:W-:-:S04]  /*11190*/  LEA.HI R32, R89, R21, RZ, 0x1d ;  /* 0x0000001559207211 */ /* 0x000fc800078fe8ff */
[----:B------:R-:W-:-:S04]  /*111a0*/  SHF.R.S32.HI R33, RZ, 0x1f, R32 ;  /* 0x0000001fff217819 */ /* 0x000fc80000011420 */
[----:B------:R-:W-:Y:S01]  /*111b0*/  LEA.HI R34, R33, R32, RZ, 0x3 ;  /* 0x0000002021227211 */ /* 0x000fe200078f18ff */
[----:B------:R-:W-:Y:S02]  /*111c0*/  IMAD.SHL.U32 R33, R32, 0x8, RZ ;  /* 0x0000000820217824 */ /* 0x000fe400078e00ff */
[----:B------:R-:W-:Y:S02]  /*111d0*/  LEA R60, R35, UR4, 0x1 ;  /* 0x00000004233c7c11 */ /* 0x000fe4000f8e08ff */
[----:B------:R-:W-:Y:S01]  /*111e0*/  IMAD.SHL.U32 R34, R34, 0x400, RZ ;  /* 0x0000040022227824 */ /* 0x000fe200078e00ff */
[----:B------:R-:W-:-:S04]  /*111f0*/  LOP3.LUT R32, R208, 0x38, R33, 0xf8, !PT ;  /* 0x00000038d0207812 */ /* 0x000fc800078ef821 */
[----:B------:R-:W-:Y:S02]  /*11200*/  LOP3.LUT R32, R32, R209, RZ, 0x3c, !PT ;  /* 0x000000d120207212 */ /* 0x000fe400078e3cff */
[----:B------:R-:W-:-:S04]  /*11210*/  LOP3.LUT R33, R34, 0x7fffe000, RZ, 0xc0, !PT ;  /* 0x7fffe00022217812 */ /* 0x000fc800078ec0ff */
[----:B0-----:R-:W-:Y:S02]  /*11220*/  IADD3 R61, R32, R33, R210 ;  /* 0x00000021203d7210 */ /* 0x001fe40007ffe0d2 */
        /* <DEDUP_REMOVED lines=17> */
[----:B------:R-:W-:Y:S01]  /*11340*/  FMUL.FTZ R67, R31, R64 ;  /* 0x000000401f437220 */ /* 0x000fe20000410000 */
[C---:B------:R-:W-:Y:S01]  /*11350*/  IMAD.U32 R63, R47.reuse, 0x10000, RZ ;  /* 0x000100002f3f7824 */ /* 0x040fe200078e00ff */
[----:B------:R-:W-:Y:S01]  /*11360*/  LOP3.LUT R46, R47, 0xffff0000, RZ, 0xc0, !PT ;  /* 0xffff00002f2e7812 */ /* 0x000fe200078ec0ff */
[----:B------:R-:W-:Y:S01]  /*11370*/  FMUL.FTZ R113, R31, R32 ;  /* 0x000000201f717220 */ /* 0x000fe20000410000 */
[----:B------:R-:W-:-:S02]  /*11380*/  IMAD.U32 R47, R111, 0x10000, RZ ;  /* 0x000100006f2f7824 */ /* 0x000fc400078e00ff */
[C---:B------:R-:W-:Y:S01]  /*11390*/  FFMA.FTZ R31, R40.reuse, R32, -R67 ;  /* 0x00000020281f7223 */ /* 0x040fe20000010843 */
[----:B------:R-:W-:Y:S02]  /*113a0*/  IMAD.U32 R42, R33, 0x10000, RZ ;  /* 0x00010000212a7824 */ /* 0x000fe400078e00ff */
[----:B------:R-:W-:Y:S01]  /*113b0*/  FFMA.FTZ R32, R40, R64, R113 ;  /* 0x0000004028207223 */ /* 0x000fe20000010071 */
[C---:B------:R-:W-:Y:S01]  /*113c0*/  FMUL.FTZ R67, R62.reuse, R65 ;  /* 0x000000413e437220 */ /* 0x040fe20000410000 */
[-C--:B------:R-:W-:Y:S01]  /*113d0*/  FMUL.FTZ R113, R62, R47.reuse ;  /* 0x0000002f3e717220 */ /* 0x080fe20000410000 */
[----:B------:R-:W-:Y:S02]  /*113e0*/  IMAD.U32 R40, R109, 0x10000, RZ ;  /* 0x000100006d287824 */ /* 0x000fe400078e00ff */
[----:B------:R-:W-:Y:S01]  /*113f0*/  FMUL.FTZ R62, R63, R66 ;  /* 0x000000423f3e7220 */ /* 0x000fe20000410000 */
[C---:B------:R-:W-:Y:S01]  /*11400*/  FFMA.FTZ R67, R42.reuse, R47, -R67 ;  /* 0x0000002f2a437223 */ /* 0x040fe20000010843 */
[----:B------:R-:W-:Y:S01]  /*11410*/  LOP3.LUT R111, R111, 0xffff0000, RZ, 0xc0, !PT ;  /* 0xffff00006f6f7812 */ /* 0x000fe200078ec0ff */
[-C--:B------:R-:W-:Y:S01]  /*11420*/  FMUL.FTZ R63, R63, R40.reuse ;  /* 0x000000283f3f7220 */ /* 0x080fe20000410000 */
[----:B------:R-:W-:Y:S01]  /*11430*/  FFMA.FTZ R47, R43, R40, -R62 ;  /* 0x000000282b2f7223 */ /* 0x000fe2000001083e */
[C---:B------:R-:W-:Y:S01]  /*11440*/  FMUL.FTZ R40, R35.reuse, R108 ;  /* 0x0000006c23287220 */ /* 0x040fe20000410000 */
[-C--:B------:R-:W-:Y:S01]  /*11450*/  FMUL.FTZ R62, R35, R110.reuse ;  /* 0x0000006e233e7220 */ /* 0x080fe20000410000 */
[----:B------:R-:W-:Y:S01]  /*11460*/  LOP3.LUT R33, R33, 0xffff0000, RZ, 0xc0, !PT ;  /* 0xffff000021217812 */ /* 0x000fe200078ec0ff */
[----:B------:R-:W-:Y:S01]  /*11470*/  FFMA.FTZ R113, R42, R65, R113 ;  /* 0x000000412a717223 */ /* 0x000fe20000010071 */
[----:B------:R-:W-:Y:S01]  /*11480*/  FFMA.FTZ R110, R41, R110, -R40 ;  /* 0x0000006e296e7223 */ /* 0x000fe20000010828 */
[----:B------:R-:W-:Y:S01]  /*11490*/  FMUL.FTZ R64, R44, R107 ;  /* 0x0000006b2c407220 */ /* 0x000fe20000410000 */
[----:B------:R-:W-:-:S02]  /*114a0*/  IMAD.U32 R42, R106, 0x10000, RZ ;  /* 0x000100006a2a7824 */ /* 0x000fc400078e00ff */
[-C--:B------:R-:W-:Y:S01]  /*114b0*/  FMUL.FTZ R44, R44, R111.reuse ;  /* 0x0000006f2c2c7220 */ /* 0x080fe20000410000 */
[----:B------:R-:W-:Y:S02]  /*114c0*/  IMAD.U32 R40, R112, 0x10000, RZ ;  /* 0x0001000070287824 */ /* 0x000fe400078e00ff */
[----:B------:R-:W-:Y:S01]  /*114d0*/  FFMA.FTZ R63, R43, R66, R63 ;  /* 0x000000422b3f7223 */ /* 0x000fe2000001003f */
[----:B------:R-:W-:Y:S01]  /*114e0*/  FFMA.FTZ R41, R41, R108, R62 ;  /* 0x0000006c29297223 */ /* 0x000fe2000001003e */
[----:B------:R-:W-:Y:S01]  /*114f0*/  FMUL.FTZ R62, R45, R42 ;  /* 0x0000002a2d3e7220 */ /* 0x000fe20000410000 */
[C---:B------:R-:W-:Y:S01]  /*11500*/  FFMA.FTZ R64, R33.reuse, R111, -R64 ;  /* 0x0000006f21407223 */ /* 0x040fe20000010840 */
        /* <DEDUP_REMOVED lines=23> */
[----:B------:R2:W-:Y:S04]  /*11680*/  STS.128 [R60], R28 ;  /* 0x0000001c3c007388 */ /* 0x0005e80000000c00 */
[----:B------:R2:W-:Y:S02]  /*11690*/  STS.128 [R61+0x12400], R32 ;  /* 0x012400203d007388 */ /* 0x0005e40000000c00 */
.L_x_4868:
[----:B------:R-:W-:Y:S05]  /*116a0*/  BSYNC B2 ;  /* 0x0000000000027941 */ /* 0x000fea0003800000 */
.L_x_4867:
[----:B------:R-:W-:Y:S05]  /*116b0*/  @P2 BRA `(.L_x_4864) ;  /* 0x0000000400bc2947 */ /* 0x000fea0003800000 */
[----:B--2---:R-:W2:Y:S01]  /*116c0*/  LDL R28, [R1+0x3c] ;  /* 0x00003c00011c7983 */ /* 0x004ea20000100800 */
[----:B------:R-:W-:Y:S02]  /*116d0*/  LEA.HI R89, R89, R20, RZ, 0x1d ;  /* 0x0000001459597211 */ /* 0x000fe400078fe8ff */
[----:B------:R-:W-:Y:S02]  /*116e0*/  LEA.HI R29, R0, R199, RZ, 0x6 ;  /* 0x000000c7001d7211 */ /* 0x000fe400078f30ff */
[----:B------:R-:W-:Y:S02]  /*116f0*/  LOP3.LUT R30, R208, 0x38, R3, 0xf8, !PT ;  /* 0x00000038d01e7812 */ /* 0x000fe400078ef803 */
[--C-:B------:R-:W-:Y:S01]  /*11700*/  SHF.R.U64 R42, R24, 0x10, R25.reuse ;  /* 0x00000010182a7819 */ /* 0x100fe20000001219 */
[----:B------:R-:W-:Y:S01]  /*11710*/  IMAD.SHL.U32 R31, R29, 0x80, RZ ;  /* 0x000000801d1f7824 */ /* 0x000fe200078e00ff */
[----:B------:R-:W-:Y:S02]  /*11720*/  LOP3.LUT R30, R30, R209, RZ, 0x3c, !PT ;  /* 0x000000d11e1e7212 */ /* 0x000fe400078e3cff */
[----:B------:R-:W-:-:S02]  /*11730*/  SHF.R.U32.HI R43, RZ, 0x10, R25 ;  /* 0x00000010ff2b7819 */ /* 0x000fc40000011619 */
[----:B------:R-:W-:Y:S02]  /*11740*/  LOP3.LUT R31, R31, 0xffffe000, RZ, 0xc0, !PT ;  /* 0xffffe0001f1f7812 */ /* 0x000fe400078ec0ff */
[----:B------:R-:W-:Y:S02]  /*11750*/  SHF.R.U64 R25, R36, 0x10, R37 ;  /* 0x0000001024197819 */ /* 0x000fe40000001225 */
[----:B------:R-:W-:Y:S02]  /*11760*/  IADD3 R30, R30, R31, R210 ;  /* 0x0000001f1e1e7210 */ /* 0x000fe40007ffe0d2 */
[----:B------:R-:W-:Y:S02]  /*11770*/  SHF.R.U64 R24, R38, 0x10, R39 ;  /* 0x0000001026187819 */ /* 0x000fe40000001227 */
[--C-:B------:R-:W-:Y:S02]  /*11780*/  SHF.R.U64 R26, R26, 0x10, R27.reuse ;  /* 0x000000101a1a7819 */ /* 0x100fe4000000121b */
[----:B------:R-:W-:-:S02]  /*11790*/  SHF.R.U32.HI R27, RZ, 0x10, R27 ;  /* 0x00000010ff1b7819 */ /* 0x000fc4000001161b */
[----:B------:R-:W-:Y:S02]  /*117a0*/  SHF.R.U32.HI R37, RZ, 0x10, R37 ;  /* 0x00000010ff257819 */ /* 0x000fe40000011625 */
[----:B------:R-:W-:Y:S02]  /*117b0*/  PRMT R88, R88, 0x5410, R25 ;  /* 0x0000541058587816 */ /* 0x000fe40000000019 */
[----:B------:R-:W-:Y:S02]  /*117c0*/  PRMT R91, R91, 0x5410, R24 ;  /* 0x000054105b5b7816 */ /* 0x000fe40000000018 */
[----:B------:R-:W-:Y:S02]  /*117d0*/  PRMT R95, R95, 0x5410, R26 ;  /* 0x000054105f5f7816 */ /* 0x000fe4000000001a */
[----:B------:R-:W-:Y:S02]  /*117e0*/  PRMT R96, R96, 0x5410, R27 ;  /* 0x0000541060607816 */ /* 0x000fe4000000001b */
[----:B------:R-:W-:-:S02]  /*117f0*/  PRMT R93, R93, 0x5410, R42 ;  /* 0x000054105d5d7816 */ /* 0x000fc4000000002a */
[----:B------:R-:W-:Y:S01]  /*11800*/  PRMT R94, R94, 0x5410, R43 ;  /* 0x000054105e5e7816 */ /* 0x000fe2000000002b */
[----:B------:R-:W-:Y:S01]  /*11810*/  IMAD.U32 R43, R88, 0x10000, RZ ;  /* 0x00010000582b7824 */ /* 0x000fe200078e00ff */
[----:B------:R-:W-:Y:S01]  /*11820*/  PRMT R90, R90, 0x5410, R37 ;  /* 0x000054105a5a7816 */ /* 0x000fe20000000025 */
[C---:B------:R-:W-:Y:S01]  /*11830*/  IMAD.U32 R42, R93.reuse, 0x10000, RZ ;  /* 0x000100005d2a7824 */ /* 0x040fe200078e00ff */
[----:B------:R-:W-:Y:S02]  /*11840*/  SHF.R.U32.HI R39, RZ, 0x10, R39 ;  /* 0x00000010ff277819 */ /* 0x000fe40000011627 */
[----:B------:R-:W-:Y:S01]  /*11850*/  LOP3.LUT R88, R88, 0xffff0000, RZ, 0xc0, !PT ;  /* 0xffff000058587812 */ /* 0x000fe200078ec0ff */
[----:B-1----:R-:W-:Y:S01]  /*11860*/  IMAD.U32 R44, R90, 0x10000, RZ ;  /* 0x000100005a2c7824 */ /* 0x002fe200078e00ff */
[----:B------:R-:W-:Y:S02]  /*11870*/  PRMT R92, R92, 0x5410, R39 ;  /* 0x000054105c5c7816 */ /* 0x000fe40000000027 */
[----:B------:R-:W-:-:S02]  /*11880*/  LOP3.LUT R93, R93, 0xffff0000, RZ, 0xc0, !PT ;  /* 0xffff00005d5d7812 */ /* 0x000fc400078ec0ff */
[----:B------:R-:W-:Y:S02]  /*11890*/  LOP3.LUT R90, R90, 0xffff0000, RZ, 0xc0, !PT ;  /* 0xffff00005a5a7812 */ /* 0x000fe400078ec0ff */
[----:B--2---:R-:W-:Y:S02]  /*118a0*/  R2UR UR4, R28 ;  /* 0x000000001c0472ca */ /* 0x004fe400000e0000 */
[----:B------:R-:W-:-:S04]  /*118b0*/  SHF.R.S32.HI R28, RZ, 0x1f, R89 ;  /* 0x0000001fff1c7819 */ /* 0x000fc80000011459 */
[----:B------:R-:W-:Y:S01]  /*118c0*/  LEA.HI R29, R28, R89, RZ, 0x3 ;  /* 0x000000591c1d7211 */ /* 0x000fe200078f18ff */
[----:B------:R-:W-:-:S04]  /*118d0*/  IMAD.SHL.U32 R89, R89, 0x8, RZ ;  /* 0x0000000859597824 */ /* 0x000fc800078e00ff */
[----:B------:R-:W-:Y:S01]  /*118e0*/  IMAD.SHL.U32 R29, R29, 0x400, RZ ;  /* 0x000004001d1d7824 */ /* 0x000fe200078e00ff */
[----:B------:R-:W-:Y:S02]  /*118f0*/  LOP3.LUT R28, R208, 0x38, R89, 0xf8, !PT ;  /* 0x00000038d01c7812 */ /* 0x000fe400078ef859 */
[----:B------:R-:W-:Y:S02]  /*11900*/  LEA R40, R30, UR4, 0x1 ;  /* 0x000000041e287c11 */ /* 0x000fe4000f8e08ff */
[----:B------:R-:W-:Y:S02]  /*11910*/  LOP3.LUT R28, R28, R209, RZ, 0x3c, !PT ;  /* 0x000000d11c1c7212 */ /* 0x000fe400078e3cff */
[----:B------:R-:W-:-:S04]  /*11920*/  LOP3.LUT R29, R29, 0x7fffe000, RZ, 0xc0, !PT ;  /* 0x7fffe0001d1d7812 */ /* 0x000fc800078ec0ff */
[----:B------:R-:W-:Y:S02]  /*11930*/  IADD3 R41, R28, R29, R210 ;  /* 0x0000001d1c297210 */ /* 0x000fe40007ffe0d2 */
[----:B------:R-:W1:Y:S03]  /*11940*/  LDS.128 R28, [R40] ;  /* 0x00000000281c7984 */ /* 0x000e660000000c00 */
        /* <DEDUP_REMOVED lines=17> */
[----:B0-----:R-:W-:Y:S01]  /*11a60*/  FMUL.FTZ R61, R37, R44 ;  /* 0x0000002c253d7220 */ /* 0x001fe20000410000 */
        /* <DEDUP_REMOVED lines=12> */
[----:B------:R-:W-:Y:S01]  /*11b30*/  FMUL.FTZ R24, R32, R88 ;  /* 0x0000005820187220 */ /* 0x000fe20000410000 */
[----:B------:R-:W-:Y:S02]  /*11b40*/  IMAD.U32 R26, R91, 0x10000, RZ ;  /* 0x000100005b1a7824 */ /* 0x000fe400078e00ff */
[----:B------:R-:W-:Y:S01]  /*11b50*/  FFMA.FTZ R43, R36, R42, R43 ;  /* 0x0000002a242b7223 */ /* 0x000fe2000001002b */
[-C--:B------:R-:W-:Y:S01]  /*11b60*/  FMUL.FTZ R36, R32, R93.reuse ;  /* 0x0000005d20247220 */ /* 0x080fe20000410000 */
[----:B------:R-:W-:Y:S01]  /*11b70*/  FFMA.FTZ R32, R25, R93, -R24 ;  /* 0x0000005d19207223 */ /* 0x000fe20000010818 */
[----:B------:R-:W-:Y:S01]  /*11b80*/  LOP3.LUT R34, R34, 0xffff0000, RZ, 0xc0, !PT ;  /* 0xffff000022227812 */ /* 0x000fe200078ec0ff */
[----:B------:R-:W-:Y:S01]  /*11b90*/  IMAD.U32 R24, R95, 0x10000, RZ ;  /* 0x000100005f187824 */ /* 0x000fe200078e00ff */
[----:B------:R-:W-:Y:S01]  /*11ba0*/  LOP3.LUT R35, R35, 0xffff0000, RZ, 0xc0, !PT ;  /* 0xffff000023237812 */ /* 0x000fe200078ec0ff */
[----:B------:R-:W-:Y:S01]  /*11bb0*/  FMUL.FTZ R42, R38, R26 ;  /* 0x0000001a262a7220 */ /* 0x000fe20000410000 */
[----:B------:R-:W-:Y:S01]  /*11bc0*/  LOP3.LUT R91, R91, 0xffff0000, RZ, 0xc0, !PT ;  /* 0xffff00005b5b7812 */ /* 0x000fe200078ec0ff */
[----:B------:R-:W-:Y:S01]  /*11bd0*/  FFMA.FTZ R36, R25, R88, R36 ;  /* 0x0000005819247223 */ /* 0x000fe20000010024 */
[----:B------:R-:W-:Y:S01]  /*11be0*/  LOP3.LUT R92, R92, 0xffff0000, RZ, 0xc0, !PT ;  /* 0xffff00005c5c7812 */ /* 0x000fe200078ec0ff */
[-C--:B------:R-:W-:Y:S01]  /*11bf0*/  FMUL.FTZ R38, R38, R24.reuse ;  /* 0x0000001826267220 */ /* 0x080fe20000410000 */
[----:B------:R-:W-:Y:S01]  /*11c00*/  LOP3.LUT R94, R94, 0xffff0000, RZ, 0xc0, !PT ;  /* 0xffff00005e5e7812 */ /* 0x000fe200078ec0ff */
[----:B------:R-:W-:Y:S01]  /*11c10*/  FFMA.FTZ R42, R27, R24, -R42 ;  /* 0x000000181b2a7223 */ /* 0x000fe2000001082a */
[----:B------:R-:W-:Y:S01]  /*11c20*/  LOP3.LUT R95, R95, 0xffff0000, RZ, 0xc0, !PT ;  /* 0xffff00005f5f7812 */ /* 0x000fe200078ec0ff */
[----:B------:R-:W-:Y:S01]  /*11c30*/  FMUL.FTZ R31, R33, R90 ;  /* 0x0000005a211f7220 */ /* 0x000fe20000410000 */
[----:B------:R-:W-:Y:S01]  /*11c40*/  LOP3.LUT R96, R96, 0xffff0000, RZ, 0xc0, !PT ;  /* 0xffff000060607812 */ /* 0x000fe200078ec0ff */
[C---:B------:R-:W-:Y:S01]  /*11c50*/  FMUL.FTZ R24, R34.reuse, R91 ;  /* 0x0000005b22187220 */ /* 0x040fe20000410000 */
[----:B------:R-:W-:Y:S01]  /*11c60*/  FMUL.FTZ R25, R35, R92 ;  /* 0x0000005c23197220 */ /* 0x000fe20000410000 */
[----:B------:R-:W-:Y:S01]  /*11c70*/  FMUL.FTZ R33, R33, R94 ;  /* 0x0000005e21217220 */ /* 0x000fe20000410000 */
[-C--:B------:R-:W-:Y:S01]  /*11c80*/  FMUL.FTZ R34, R34, R95.reuse ;  /* 0x0000005f22227220 */ /* 0x080fe20000410000 */
[----:B------:R-:W-:Y:S01]  /*11c90*/  FMUL.FTZ R35, R35, R96 ;  /* 0x0000006023237220 */ /* 0x000fe20000410000 */
[----:B------:R-:W-:Y:S01]  /*11ca0*/  FFMA.FTZ R94, R28, R94, -R31 ;  /* 0x0000005e1c5e7223 */ /* 0x000fe2000001081f */
[----:B------:R-:W-:Y:S01]  /*11cb0*/  FFMA.FTZ R95, R29, R95, -R24 ;  /* 0x0000005f1d5f7223 */ /* 0x000fe20000010818 */
[----:B------:R-:W-:Y:S01]  /*11cc0*/  FFMA.FTZ R96, R30, R96, -R25 ;  /* 0x000000601e607223 */ /* 0x000fe20000010819 */
[----:B------:R-:W-:Y:S01]  /*11cd0*/  FFMA.FTZ R90, R28, R90, R33 ;  /* 0x0000005a1c5a7223 */ /* 0x000fe20000010021 */
        /* <DEDUP_REMOVED lines=13> */
.L_x_4864:
[----:B------:R-:W-:Y:S05]  /*11db0*/  BSYNC B1 ;  /* 0x0000000000017941 */ /* 0x000fea0003800000 */
.L_x_4863:
[----:B------:R-:W-:-:S13]  /*11dc0*/  ISETP.GE.AND P0, PT, R219, R76, PT ;  /* 0x0000004cdb00720c */ /* 0x000fda0003f06270 */
[----:B------:R-:W-:Y:S05]  /*11dd0*/  @P0 BRA `(.L_x_4844) ;  /* 0x00000014004c0947 */ /* 0x000fea0003800000 */
[----:B-1----:R1:W5:Y:S01]  /*11de0*/  LDL R46, [R1+0x3c] ;  /* 0x00003c00012e7983 */ /* 0x0023620000100800 */
[----:B--2---:R-:W2:Y:S01]  /*11df0*/  LDC R33, c[0x0][0x3f4] ;  /* 0x0000fd00ff217b82 */ /* 0x004ea20000000800 */
[----:B------:R-:W-:Y:S01]  /*11e00*/  BSSY B1, `(.L_x_4869) ;  /* 0x0000070000017945 */ /* 0x000fe20003800000 */
[----:B------:R-:W-:Y:S02]  /*11e10*/  SHF.R.U32.HI R44, RZ, 0x3, R206 ;  /* 0x00000003ff2c7819 */ /* 0x000fe400000116ce */
[-C--:B--2---:R-:W-:Y:S02]  /*11e20*/  ISETP.GE.AND P0, PT, R22, R33.reuse, PT ;  /* 0x000000211600720c */ /* 0x084fe40003f06270 */
[-C--:B------:R-:W-:Y:S02]  /*11e30*/  ISETP.GE.AND P1, PT, R198, R33.reuse, PT ;  /* 0x00000021c600720c */ /* 0x080fe40003f26270 */
[----:B------:R-:W-:-:S09]  /*11e40*/  ISETP.GE.AND P2, PT, R199, R33, PT ;  /* 0x00000021c700720c */ /* 0x000fd20003f46270 */
[----:B-1----:R-:W-:Y:S05]  /*11e50*/  @P0 BRA `(.L_x_4870) ;  /* 0x0000000400a80947 */ /* 0x002fea0003800000 */
[----:B---3--:R-:W-:Y:S02]  /*11e60*/  LEA.HI R24, R33, R222, RZ, 0x1d ;  /* 0x000000de21187211 */ /* 0x008fe400078fe8ff */
[----:B-----5:R-:W-:Y:S02]  /*11e70*/  R2UR UR4, R46 ;  /* 0x000000002e0472ca */ /* 0x020fe400000e0000 */
[----:B------:R-:W-:Y:S01]  /*11e80*/  SHF.R.S32.HI R27, RZ, 0x1f, R24 ;  /* 0x0000001fff1b7819 */ /* 0x000fe20000011418 */
[----:B------:R-:W-:Y:S01]  /*11e90*/  IMAD.SHL.U32 R25, R24, 0x8, RZ ;  /* 0x0000000818197824 */ /* 0x000fe200078e00ff */
[C---:B------:R-:W-:Y:S02]  /*11ea0*/  LOP3.LUT R26, R206.reuse, 0x38, R22, 0xf8, !PT ;  /* 0x00000038ce1a7812 */ /* 0x040fe400078ef816 */
[----:B------:R-:W-:Y:S02]  /*11eb0*/  LEA.HI R27, R27, R24, RZ, 0x3 ;  /* 0x000000181b1b7211 */ /* 0x000fe400078f18ff */
[----:B------:R-:W-:-:S02]  /*11ec0*/  LOP3.LUT R24, R206, 0x38, R25, 0xf8, !PT ;  /* 0x00000038ce187812 */ /* 0x000fc400078ef819 */
[----:B------:R-:W-:Y:S01]  /*11ed0*/  LOP3.LUT R26, R211, R26, R44, 0xf6, !PT ;  /* 0x0000001ad31a7212 */ /* 0x000fe200078ef62c */
[----:B------:R-:W-:Y:S01]  /*11ee0*/  IMAD.SHL.U32 R27, R27, 0x400, RZ ;  /* 0x000004001b1b7824 */ /* 0x000fe200078e00ff */
[----:B------:R-:W-:Y:S02]  /*11ef0*/  LOP3.LUT R24, R24, R44, RZ, 0x3c, !PT ;  /* 0x0000002c18187212 */ /* 0x000fe400078e3cff */
[----:B------:R-:W-:Y:S02]  /*11f00*/  LEA R32, R26, UR4, 0x1 ;  /* 0x000000041a207c11 */ /* 0x000fe4000f8e08ff */
[----:B------:R-:W-:Y:S02]  /*11f10*/  LOP3.LUT R27, R27, 0x7fffe000, RZ, 0xc0, !PT ;  /* 0x7fffe0001b1b7812 */ /* 0x000fe400078ec0ff */
[----:B------:R-:W-:Y:S02]  /*11f20*/  SHF.R.U64 R36, R4, 0x10, R5 ;  /* 0x0000001004247819 */ /* 0x000fe40000001205 */
[----:B------:R-:W-:-:S02]  /*11f30*/  IADD3 R29, R24, R27, R211 ;  /* 0x0000001b181d7210 */ /* 0x000fc40007ffe0d3 */
[----:B------:R-:W1:Y:S01]  /*11f40*/  LDS.128 R24, [R32] ;  /* 0x0000000020187984 */ /* 0x000e620000000c00 */
[----:B------:R-:W-:Y:S02]  /*11f50*/  SHF.R.U32.HI R5, RZ, 0x10, R5 ;  /* 0x00000010ff057819 */ /* 0x000fe40000011605 */
[----:B------:R-:W-:Y:S01]  /*11f60*/  IMAD R34, R29, 0x2, R16 ;  /* 0x000000021d227824 */ /* 0x000fe200078e0210 */
[--C-:B------:R-:W-:Y:S02]  /*11f70*/  SHF.R.U64 R4, R6, 0x10, R7.reuse ;  /* 0x0000001006047819 */ /* 0x100fe40000001207 */
[----:B------:R-:W-:Y:S02]  /*11f80*/  SHF.R.U32.HI R7, RZ, 0x10, R7 ;  /* 0x00000010ff077819 */ /* 0x000fe40000011607 */
[----:B------:R-:W2:Y:S01]  /*11f90*/  LDS.128 R28, [R34+0x12400] ;  /* 0x01240000221c7984 */ /* 0x000ea20000000c00 */
[----:B------:R-:W-:Y:S02]  /*11fa0*/  SHF.R.U64 R40, R48, 0x10, R49 ;  /* 0x0000001030287819 */ /* 0x000fe40000001231 */
[----:B------:R-:W-:-:S02]  /*11fb0*/  PRMT R97, R97, 0x5410, R36 ;  /* 0x0000541061617816 */ /* 0x000fc40000000024 */
[----:B------:R-:W-:Y:S02]  /*11fc0*/  PRMT R98, R98, 0x5410, R5 ;  /* 0x0000541062627816 */ /* 0x000fe40000000005 */
[----:B------:R-:W-:Y:S02]  /*11fd0*/  PRMT R99, R99, 0x5410, R4 ;  /* 0x0000541063637816 */ /* 0x000fe40000000004 */
[----:B------:R-:W-:Y:S01]  /*11fe0*/  PRMT R100, R100, 0x5410, R7 ;  /* 0x0000541064647816 */ /* 0x000fe20000000007 */
[----:B------:R-:W-:Y:S01]  /*11ff0*/  IMAD.U32 R41, R98, 0x10000, RZ ;  /* 0x0001000062297824 */ /* 0x000fe200078e00ff */
[----:B------:R-:W-:Y:S01]  /*12000*/  PRMT R101, R101, 0x5410, R40 ;  /* 0x0000541065657816 */ /* 0x000fe20000000028 */
[----:B------:R-:W-:Y:S01]  /*12010*/  IMAD.U32 R40, R97, 0x10000, RZ ;  /* 0x0001000061287824 */ /* 0x000fe200078e00ff */
[----:B------:R-:W-:Y:S02]  /*12020*/  SHF.R.U32.HI R49, RZ, 0x10, R49 ;  /* 0x00000010ff317819 */ /* 0x000fe40000011631 */
[----:B------:R-:W-:Y:S01]  /*12030*/  SHF.R.U64 R38, R50, 0x10, R51 ;  /* 0x0000001032267819 */ /* 0x000fe20000001233 */
[----:B------:R-:W-:Y:S01]  /*12040*/  IMAD.U32 R39, R101, 0x10000, RZ ;  /* 0x0001000065277824 */ /* 0x000fe200078e00ff */
[----:B------:R-:W-:-:S02]  /*12050*/  PRMT R102, R102, 0x5410, R49 ;  /* 0x0000541066667816 */ /* 0x000fc40000000031 */
[----:B------:R-:W-:Y:S02]  /*12060*/  SHF.R.U32.HI R51, RZ, 0x10, R51 ;  /* 0x00000010ff337819 */ /* 0x000fe40000011633 */
[----:B------:R-:W-:Y:S02]  /*12070*/  PRMT R103, R103, 0x5410, R38 ;  /* 0x0000541067677816 */ /* 0x000fe40000000026 */
[----:B------:R-:W-:Y:S02]  /*12080*/  PRMT R104, R104, 0x5410, R51 ;  /* 0x0000541068687816 */ /* 0x000fe40000000033 */
[----:B------:R-:W-:Y:S02]  /*12090*/  LOP3.LUT R97, R97, 0xffff0000, RZ, 0xc0, !PT ;  /* 0xffff000061617812 */ /* 0x000fe400078ec0ff */
[----:B------:R-:W-:Y:S02]  /*120a0*/  LOP3.LUT R101, R101, 0xffff0000, RZ, 0xc0, !PT ;  /* 0xffff000065657812 */ /* 0x000fe400078ec0ff */
        /* <DEDUP_REMOVED lines=16> */
[----:B------:R-:W-:Y:S01]  /*121b0*/  FMUL.FTZ R47, R36, R41 ;  /* 0x00000029242f7220 */ /* 0x000fe20000410000 */
[C---:B------:R-:W-:Y:S01]  /*121c0*/  FFMA.FTZ R43, R4.reuse, R39, -R43 ;  /* 0x00000027042b7223 */ /* 0x040fe2000001082b */
[----:B------:R-:W-:Y:S02]  /*121d0*/  IMAD.U32 R38, R31, 0x10000, RZ ;  /* 0x000100001f267824 */ /* 0x000fe400078e00ff */
[----:B------:R-:W-:Y:S01]  /*121e0*/  FFMA.FTZ R45, R4, R40, R45 ;  /* 0x00000028042d7223 */ /* 0x000fe2000001002d */
[----:B------:R-:W-:Y:S02]  /*121f0*/  IMAD.U32 R39, R100, 0x10000, RZ ;  /* 0x0001000064277824 */ /* 0x000fe400078e00ff */
[----:B------:R-:W-:Y:S01]  /*12200*/  FMUL.FTZ R49, R36, R27 ;  /* 0x0000001b24317220 */ /* 0x000fe20000410000 */
[----:B------:R-:W-:Y:S01]  /*12210*/  IMAD.U32 R4, R104, 0x10000, RZ ;  /* 0x0001000068047824 */ /* 0x000fe200078e00ff */
[----:B------:R-:W-:Y:S01]  /*12220*/  LOP3.LUT R102, R102, 0xffff0000, RZ, 0xc0, !PT ;  /* 0xffff000066667812 */ /* 0x000fe200078ec0ff */
[----:B------:R-:W-:Y:S01]  /*12230*/  FMUL.FTZ R36, R38, R39 ;  /* 0x0000002726247220 */ /* 0x000fe20000410000 */
[----:B------:R-:W-:Y:S01]  /*12240*/  FFMA.FTZ R47, R6, R27, -R47 ;  /* 0x0000001b062f7223 */ /* 0x000fe2000001082f */
[-C--:B------:R-:W-:Y:S01]  /*12250*/  FMUL.FTZ R38, R38, R4.reuse ;  /* 0x0000000426267220 */ /* 0x080fe20000410000 */
[----:B------:R-:W-:Y:S01]  /*12260*/  FFMA.FTZ R49, R6, R41, R49 ;  /* 0x0000002906317223 */ /* 0x000fe20000010031 */
[----:B------:R-:W-:Y:S01]  /*12270*/  FFMA.FTZ R40, R35, R4, -R36 ;  /* 0x0000000423287223 */ /* 0x000fe20000010824 */
[----:B------:R-:W-:Y:S01]  /*12280*/  FMUL.FTZ R4, R28, R97 ;  /* 0x000000611c047220 */ /* 0x000fe20000410000 */
[----:B------:R-:W-:-:S02]  /*12290*/  IMAD.U32 R37, R30, 0x10000, RZ ;  /* 0x000100001e257824 */ /* 0x000fc400078e00ff */
[----:B------:R-:W-:Y:S01]  /*122a0*/  FMUL.FTZ R36, R28, R101 ;  /* 0x000000651c247220 */ /* 0x000fe20000410000 */
[----:B------:R-:W-:Y:S02]  /*122b0*/  IMAD.U32 R6, R99, 0x10000, RZ ;  /* 0x0001000063067824 */ /* 0x000fe400078e00ff */
[----:B------:R-:W-:Y:S01]  /*122c0*/  FMUL.FTZ R27, R29, R98 ;  /* 0x000000621d1b7220 */ /* 0x000fe20000410000 */
[----:B------:R-:W-:Y:S01]  /*122d0*/  FFMA.FTZ R35, R35, R39, R38 ;  /* 0x0000002723237223 */ /* 0x000fe20000010026 */
[----:B------:R-:W-:Y:S01]  /*122e0*/  FFMA.FTZ R28, R5, R101, -R4 ;  /* 0x00000065051c7223 */ /* 0x000fe20000010804 */
[----:B------:R-:W-:Y:S01]  /*122f0*/  FMUL.FTZ R29, R29, R102 ;  /* 0x000000661d1d7220 */ /* 0x000fe20000410000 */
[----:B------:R-:W-:Y:S01]  /*12300*/  LOP3.LUT R30, R30, 0xffff0000, RZ, 0xc0, !PT ;  /* 0xffff00001e1e7812 */ /* 0x000fe200078ec0ff */
[----:B------:R-:W-:Y:S02]  /*12310*/  IMAD.U32 R4, R103, 0x10000, RZ ;  /* 0x0001000067047824 */ /* 0x000fe400078e00ff */
[----:B------:R-:W-:Y:S01]  /*12320*/  FMUL.FTZ R38, R37, R6 ;  /* 0x0000000625267220 */ /* 0x000fe20000410000 */
[----:B------:R-:W-:Y:S01]  /*12330*/  LOP3.LUT R99, R99, 0xffff0000, RZ, 0xc0, !PT ;  /* 0xffff000063637812 */ /* 0x000fe200078ec0ff */
[C---:B------:R-:W-:Y:S01]  /*12340*/  FFMA.FTZ R102, R24.reuse, R102, -R27 ;  /* 0x0000006618667223 */ /* 0x040fe2000001081b */
[----:B------:R-:W-:Y:S01]  /*12350*/  LOP3.LUT R103, R103, 0xffff0000, RZ, 0xc0, !PT ;  /* 0xffff000067677812 */ /* 0x000fe200078ec0ff */
[----:B------:R-:W-:Y:S01]  /*12360*/  FFMA.FTZ R98, R24, R98, R29 ;  /* 0x0000006218627223 */ /* 0x000fe2000001001d */
[----:B------:R-:W-:Y:S01]  /*12370*/  LOP3.LUT R31, R31, 0xffff0000, RZ, 0xc0, !PT ;  /* 0xffff00001f1f7812 */ /* 0x000fe200078ec0ff */
[-C--:B------:R-:W-:Y:S01]  /*12380*/  FMUL.FTZ R24, R37, R4.reuse ;  /* 0x0000000425187220 */ /* 0x080fe20000410000 */
[----:B------:R-:W-:Y:S01]  /*12390*/  LOP3.LUT R100, R100, 0xffff0000, RZ, 0xc0, !PT ;  /* 0xffff000064647812 */ /* 0x000fe200078ec0ff */
[----:B------:R-:W-:Y:S01]  /*123a0*/  FFMA.FTZ R38, R7, R4, -R38 ;  /* 0x0000000407267223 */ /* 0x000fe20000010826 */
[----:B------:R-:W-:Y:S01]  /*123b0*/  LOP3.LUT R104, R104, 0xffff0000, RZ, 0xc0, !PT ;  /* 0xffff000068687812 */ /* 0x000fe200078ec0ff */
[C---:B------:R-:W-:Y:S01]  /*123c0*/  FMUL.FTZ R4, R30.reuse, R99 ;  /* 0x000000631e047220 */ /* 0x040fe20000410000 */
[----:B------:R-:W-:Y:S01]  /*123d0*/  FFMA.FTZ R36, R5, R97, R36 ;  /* 0x0000006105247223 */ /* 0x000fe20000010024 */
[----:B------:R-:W-:Y:S01]  /*123e0*/  FMUL.FTZ R30, R30, R103 ;  /* 0x000000671e1e7220 */ /* 0x000fe20000410000 */
        /* <DEDUP_REMOVED lines=17> */
.L_x_4870:
[----:B------:R-:W-:Y:S05]  /*12500*/  BSYNC B1 ;  /* 0x0000000000017941 */ /* 0x000fea0003800000 */
.L_x_4869:
[----:B------:R-:W-:Y:S04]  /*12510*/  BSSY B1, `(.L_x_4871) ;  /* 0x0000070000017945 */ /* 0x000fe80003800000 */
[----:B------:R-:W-:Y:S05]  /*12520*/  @P1 BRA `(.L_x_4872) ;  /* 0x0000000400b81947 */ /* 0x000fea0003800000 */
[----:B------:R-:W-:Y:S02]  /*12530*/  LEA.HI R21, R33, R21, RZ, 0x1d ;  /* 0x0000001521157211 */ /* 0x000fe400078fe8ff */
[----:B------:R-:W-:Y:S02]  /*12540*/  LEA.HI R73, R73, R198, RZ, 0x6 ;  /* 0x000000c649497211 */ /* 0x000fe400078f30ff */
[----:B-1----:R-:W-:Y:S01]  /*12550*/  SHF.R.S32.HI R4, RZ, 0x1f, R21 ;  /* 0x0000001fff047819 */ /* 0x002fe20000011415 */
[----:B------:R-:W-:Y:S01]  /*12560*/  IMAD.SHL.U32 R5, R21, 0x8, RZ ;  /* 0x0000000815057824 */ /* 0x000fe200078e00ff */
[----:B-----5:R-:W-:Y:S01]  /*12570*/  R2UR UR4, R46 ;  /* 0x000000002e0472ca */ /* 0x020fe200000e0000 */
[----:B------:R-:W-:Y:S01]  /*12580*/  IMAD.SHL.U32 R73, R73, 0x80, RZ ;  /* 0x0000008049497824 */ /* 0x000fe200078e00ff */
[----:B------:R-:W-:Y:S02]  /*12590*/  LEA.HI R21, R4, R21, RZ, 0x3 ;  /* 0x0000001504157211 */ /* 0x000fe400078f18ff */
[----:B------:R-:W-:-:S02]  /*125a0*/  LOP3.LUT R4, R206, 0x38, R5, 0xf8, !PT ;  /* 0x00000038ce047812 */ /* 0x000fc400078ef805 */
[----:B------:R-:W-:Y:S01]  /*125b0*/  LOP3.LUT R71, R206, 0x38, R71, 0xf8, !PT ;  /* 0x00000038ce477812 */ /* 0x000fe200078ef847 */
[----:B------:R-:W-:Y:S01]  /*125c0*/  IMAD.SHL.U32 R21, R21, 0x400, RZ ;  /* 0x0000040015157824 */ /* 0x000fe200078e00ff */
[-C--:B------:R-:W-:Y:S02]  /*125d0*/  LOP3.LUT R4, R4, R44.reuse, RZ, 0x3c, !PT ;  /* 0x0000002c04047212 */ /* 0x080fe400078e3cff */
[----:B------:R-:W-:Y:S02]  /*125e0*/  LOP3.LUT R71, R71, R44, RZ, 0x3c, !PT ;  /* 0x0000002c47477212 */ /* 0x000fe400078e3cff */
[----:B------:R-:W-:Y:S02]  /*125f0*/  LOP3.LUT R21, R21, 0x7fffe000, RZ, 0xc0, !PT ;  /* 0x7fffe00015157812 */ /* 0x000fe400078ec0ff */
[----:B------:R-:W-:Y:S02]  /*12600*/  LOP3.LUT R6, R73, 0xffffe000, RZ, 0xc0, !PT ;  /* 0xffffe00049067812 */ /* 0x000fe400078ec0ff */
[----:B------:R-:W-:-:S02]  /*12610*/  IADD3 R21, R4, R21, R211 ;  /* 0x0000001504157210 */ /* 0x000fc40007ffe0d3 */
[----:B------:R-:W-:Y:S02]  /*12620*/  IADD3 R6, R71, R6, R211 ;  /* 0x0000000647067210 */ /* 0x000fe40007ffe0d3 */
[----:B------:R-:W-:Y:S01]  /*12630*/  SHF.R.U64 R35, R52, 0x10, R53 ;  /* 0x0000001034237819 */ /* 0x000fe20000001235 */
[----:B------:R-:W-:Y:S01]  /*12640*/  IMAD R21, R21, 0x2, R16 ;  /* 0x0000000215157824 */ /* 0x000fe200078e0210 */
[----:B------:R-:W-:Y:S02]  /*12650*/  LEA R42, R6, UR4, 0x1 ;  /* 0x00000004062a7c11 */ /* 0x000fe4000f8e08ff */
[--C-:B---3--:R-:W-:Y:S02]  /*12660*/  SHF.R.U64 R29, R8, 0x10, R9.reuse ;  /* 0x00000010081d7819 */ /* 0x108fe40000001209 */
[----:B------:R-:W1:Y:S01]  /*12670*/  LDS.128 R24, [R21+0x12400] ;  /* 0x0124000015187984 */ /* 0x000e620000000c00 */
[----:B------:R-:W-:Y:S02]  /*12680*/  SHF.R.U32.HI R8, RZ, 0x10, R9 ;  /* 0x00000010ff087819 */ /* 0x000fe40000011609 */
[----:B------:R-:W-:Y:S01]  /*12690*/  PRMT R84, R84, 0x5410, R35 ;  /* 0x0000541054547816 */ /* 0x000fe20000000023 */
[----:B------:R-:W2:Y:S01]  /*126a0*/  LDS.128 R4, [R42] ;  /* 0x000000002a047984 */ /* 0x000ea20000000c00 */
[----:B------:R-:W-:-:S02]  /*126b0*/  PRMT R80, R80, 0x5410, R29 ;  /* 0x0000541050507816 */ /* 0x000fc4000000001d */
[----:B------:R-:W-:Y:S01]  /*126c0*/  SHF.R.U32.HI R52, RZ, 0x10, R53 ;  /* 0x00000010ff347819 */ /* 0x000fe20000011635 */
[----:B------:R-:W-:Y:S01]  /*126d0*/  IMAD.U32 R35, R84, 0x10000, RZ ;  /* 0x0001000054237824 */ /* 0x000fe200078e00ff */
[----:B------:R-:W-:Y:S01]  /*126e0*/  SHF.R.U64 R9, R10, 0x10, R11 ;  /* 0x000000100a097819 */ /* 0x000fe2000000120b */
[----:B------:R-:W-:Y:S01]  /*126f0*/  IMAD.U32 R37, R80, 0x10000, RZ ;  /* 0x0001000050257824 */ /* 0x000fe200078e00ff */
[----:B------:R-:W-:Y:S02]  /*12700*/  PRMT R81, R81, 0x5410, R8 ;  /* 0x0000541051517816 */ /* 0x000fe40000000008 */
[----:B------:R-:W-:Y:S02]  /*12710*/  SHF.R.U64 R31, R54, 0x10, R55 ;  /* 0x00000010361f7819 */ /* 0x000fe40000001237 */
[----:B------:R-:W-:Y:S01]  /*12720*/  SHF.R.U32.HI R10, RZ, 0x10, R11 ;  /* 0x00000010ff0a7819 */ /* 0x000fe2000001160b */
[----:B------:R-:W-:Y:S01]  /*12730*/  IMAD.U32 R32, R81, 0x10000, RZ ;  /* 0x0001000051207824 */ /* 0x000fe200078e00ff */
[----:B------:R-:W-:-:S02]  /*12740*/  SHF.R.U32.HI R54, RZ, 0x10, R55 ;  /* 0x00000010ff367819 */ /* 0x000fc40000011637 */
[----:B------:R-:W-:Y:S02]  /*12750*/  PRMT R85, R85, 0x5410, R52 ;  /* 0x0000541055557816 */ /* 0x000fe40000000034 */
[----:B------:R-:W-:Y:S02]  /*12760*/  PRMT R83, R83, 0x5410, R10 ;  /* 0x0000541053537816 */ /* 0x000fe4000000000a */
[----:B------:R-:W-:Y:S02]  /*12770*/  PRMT R87, R87, 0x5410, R54 ;  /* 0x0000541057577816 */ /* 0x000fe40000000036 */
[----:B------:R-:W-:Y:S01]  /*12780*/  PRMT R82, R82, 0x5410, R9 ;  /* 0x0000541052527816 */ /* 0x000fe20000000009 */
[----:B------:R-:W-:Y:S01]  /*12790*/  IMAD.U32 R34, R83, 0x10000, RZ ;  /* 0x0001000053227824 */ /* 0x000fe200078e00ff */
[----:B------:R-:W-:Y:S01]  /*127a0*/  PRMT R86, R86, 0x5410, R31 ;  /* 0x0000541056567816 */ /* 0x000fe2000000001f */
[C---:B-1----:R-:W-:Y:S01]  /*127b0*/  IMAD.U32 R28, R24.reuse, 0x10000, RZ ;  /* 0x00010000181c7824 */ /* 0x042fe200078e00ff */
[----:B------:R-:W-:Y:S01]  /*127c0*/  LOP3.LUT R24, R24, 0xffff0000, RZ, 0xc0, !PT ;  /* 0xffff000018187812 */ /* 0x000fe200078ec0ff */
[C---:B------:R-:W-:Y:S01]  /*127d0*/  IMAD.U32 R29, R25.reuse, 0x10000, RZ ;  /* 0x00010000191d7824 */ /* 0x040fe200078e00ff */
[----:B------:R-:W-:Y:S01]  /*127e0*/  LOP3.LUT R25, R25, 0xffff0000, RZ, 0xc0, !PT ;  /* 0xffff000019197812 */ /* 0x000fe200078ec0ff */
[----:B--2---:R-:W-:-:S02]  /*127f0*/  IMAD.U32 R8, R4, 0x10000, RZ ;  /* 0x0001000004087824 */ /* 0x004fc400078e00ff */
[C---:B------:R-:W-:Y:S01]  /*12800*/  FMUL.FTZ R39, R28.reuse, R37 ;  /* 0x000000251c277220 */ /* 0x040fe20000410000 */
[-C--:B------:R-:W-:Y:S01]  /*12810*/  FMUL.FTZ R41, R28, R35.reuse ;  /* 0x000000231c297220 */ /* 0x080fe20000410000 */
[----:B------:R-:W-:Y:S02]  /*12820*/  IMAD.U32 R9, R5, 0x10000, RZ ;  /* 0x0001000005097824 */ /* 0x000fe400078e00ff */
[----:B------:R-:W-:Y:S01]  /*12830*/  FMUL.FTZ R36, R29, R32 ;  /* 0x000000201d247220 */ /* 0x000fe20000410000 */
[----:B------:R-:W-:Y:S02]  /*12840*/  IMAD.U32 R28, R85, 0x10000, RZ ;  /* 0x00010000551c7824 */ /* 0x000fe400078e00ff */
[C---:B------:R-:W-:Y:S01]  /*12850*/  FFMA.FTZ R39, R8.reuse, R35, -R39 ;  /* 0x0000002308277223 */ /* 0x040fe20000010827 */
[----:B------:R-:W-:Y:S02]  /*12860*/  IMAD.U32 R31, R27, 0x10000, RZ ;  /* 0x000100001b1f7824 */ /* 0x000fe400078e00ff */
[----:B------:R-:W-:Y:S01]  /*12870*/  FFMA.FTZ R41, R8, R37, R41 ;  /* 0x0000002508297223 */ /* 0x000fe20000010029 */
[----:B------:R-:W-:-:S02]  /*12880*/  IMAD.U32 R8, R87, 0x10000, RZ ;  /* 0x0001000057087824 */ /* 0x000fc400078e00ff */
[-C--:B------:R-:W-:Y:S01]  /*12890*/  FMUL.FTZ R38, R29, R28.reuse ;  /* 0x0000001c1d267220 */ /* 0x080fe20000410000 */
[----:B------:R-:W-:Y:S01]  /*128a0*/  FFMA.FTZ R36, R9, R28, -R36 ;  /* 0x0000001c09247223 */ /* 0x000fe20000010824 */
[----:B------:R-:W-:Y:S01]  /*128b0*/  FMUL.FTZ R28, R31, R34 ;  /* 0x000000221f1c7220 */ /* 0x000fe20000410000 */
[----:B------:R-:W-:Y:S01]  /*128c0*/  IMAD.U32 R11, R7, 0x10000, RZ ;  /* 0x00010000070b7824 */ /* 0x000fe200078e00ff */
[----:B------:R-:W-:Y:S01]  /*128d0*/  LOP3.LUT R29, R80, 0xffff0000, RZ, 0xc0, !PT ;  /* 0xffff0000501d7812 */ /* 0x000fe200078ec0ff */
[----:B------:R-:W-:Y:S01]  /*128e0*/  FMUL.FTZ R31, R31, R8 ;  /* 0x000000081f1f7220 */ /* 0x000fe20000410000 */
[----:B------:R-:W-:Y:S01]  /*128f0*/  FFMA.FTZ R38, R9, R32, R38 ;  /* 0x0000002009267223 */ /* 0x000fe20000010026 */
[----:B------:R-:W-:Y:S01]  /*12900*/  LOP3.LUT R9, R84, 0xffff0000, RZ, 0xc0, !PT ;  /* 0xffff000054097812 */ /* 0x000fe200078ec0ff */
[C---:B------:R-:W-:Y:S01]  /*12910*/  FFMA.FTZ R37, R11.reuse, R8, -R28 ;  /* 0x000000080b257223 */ /* 0x040fe2000001081c */
[----:B------:R-:W-:Y:S01]  /*12920*/  LOP3.LUT R4, R4, 0xffff0000, RZ, 0xc0, !PT ;  /* 0xffff000004047812 */ /* 0x000fe200078ec0ff */
[----:B------:R-:W-:Y:S01]  /*12930*/  FFMA.FTZ R40, R11, R34, R31 ;  /* 0x000000220b287223 */ /* 0x000fe2000001001f */
[C---:B------:R-:W-:Y:S01]  /*12940*/  FMUL.FTZ R11, R24.reuse, R29 ;  /* 0x0000001d180b7220 */ /* 0x040fe20000410000 */
[-C--:B------:R-:W-:Y:S01]  /*12950*/  FMUL.FTZ R31, R24, R9.reuse ;  /* 0x00000009181f7220 */ /* 0x080fe20000410000 */
[----:B------:R-:W-:Y:S01]  /*12960*/  IMAD.U32 R30, R26, 0x10000, RZ ;  /* 0x000100001a1e7824 */ /* 0x000fe200078e00ff */
[----:B------:R-:W-:Y:S01]  /*12970*/  LOP3.LUT R8, R85, 0xffff0000, RZ, 0xc0, !PT ;  /* 0xffff000055087812 */ /* 0x000fe200078ec0ff */
[----:B------:R-:W-:Y:S01]  /*12980*/  FFMA.FTZ R24, R4, R9, -R11 ;  /* 0x0000000904187223 */ /* 0x000fe2000001080b */
[----:B------:R-:W-:Y:S01]  /*12990*/  LOP3.LUT R28, R81, 0xffff0000, RZ, 0xc0, !PT ;  /* 0xffff0000511c7812 */ /* 0x000fe200078ec0ff */
[----:B------:R-:W-:-:S02]  /*129a0*/  IMAD.U32 R11, R82, 0x10000, RZ ;  /* 0x00010000520b7824 */ /* 0x000fc400078e00ff */
[----:B------:R-:W-:Y:S01]  /*129b0*/  FFMA.FTZ R32, R4, R29, R31 ;  /* 0x0000001d04207223 */ /* 0x000fe2000001001f */
[----:B------:R-:W-:Y:S01]  /*129c0*/  LOP3.LUT R5, R5, 0xffff0000, RZ, 0xc0, !PT ;  /* 0xffff000005057812 */ /* 0x000fe200078ec0ff */
[----:B------:R-:W-:Y:S02]  /*129d0*/  IMAD.U32 R10, R6, 0x10000, RZ ;  /* 0x00010000060a7824 */ /* 0x000fe400078e00ff */
[----:B------:R-:W-:Y:S01]  /*129e0*/  FMUL.FTZ R29, R30, R11 ;  /* 0x0000000b1e1d7220 */ /* 0x000fe20000410000 */
[----:B------:R-:W-:Y:S02]  /*129f0*/  IMAD.U32 R9, R86, 0x10000, RZ ;  /* 0x0001000056097824 */ /* 0x000fe400078e00ff */
[C---:B------:R-:W-:Y:S01]  /*12a00*/  FMUL.FTZ R34, R25.reuse, R28 ;  /* 0x0000001c19227220 */ /* 0x040fe20000410000 */
[-C--:B------:R-:W-:Y:S01]  /*12a10*/  FMUL.FTZ R35, R25, R8.reuse ;  /* 0x0000000819237220 */ /* 0x080fe20000410000 */
[----:B------:R-:W-:Y:S01]  /*12a20*/  LOP3.LUT R26, R26, 0xffff0000, RZ, 0xc0, !PT ;  /* 0xffff00001a1a7812 */ /* 0x000fe200078ec0ff */
[-C--:B------:R-:W-:Y:S01]  /*12a30*/  FMUL.FTZ R31, R30, R9.reuse ;  /* 0x000000091e1f7220 */ /* 0x080fe20000410000 */
[----:B------:R-:W-:Y:S01]  /*12a40*/  FFMA.FTZ R29, R10, R9, -R29 ;  /* 0x000000090a1d7223 */ /* 0x000fe2000001081d */
[C---:B------:R-:W-:Y:S01]  /*12a50*/  FFMA.FTZ R25, R5.reuse, R8, -R34 ;  /* 0x0000000805197223 */ /* 0x040fe20000010822 */
[----:B------:R-:W-:Y:S01]  /*12a60*/  FFMA.FTZ R35, R5, R28, R35 ;  /* 0x0000001c05237223 */ /* 0x000fe20000010023 */
[----:B------:R-:W-:Y:S01]  /*12a70*/  LOP3.LUT R9, R82, 0xffff0000, RZ, 0xc0, !PT ;  /* 0xffff000052097812 */ /* 0x000fe200078ec0ff */
[----:B------:R-:W-:Y:S01]  /*12a80*/  FFMA.FTZ R10, R10, R11, R31 ;  /* 0x0000000b0a0a7223 */ /* 0x000fe2000001001f */
[----:B------:R-:W-:-:S02]  /*12a90*/  LOP3.LUT R27, R27, 0xffff0000, RZ, 0xc0, !PT ;  /* 0xffff00001b1b7812 */ /* 0x000fc400078ec0ff */
[----:B------:R-:W-:Y:S01]  /*12aa0*/  LOP3.LUT R5, R86, 0xffff0000, RZ, 0xc0, !PT ;  /* 0xffff000056057812 */ /* 0x000fe200078ec0ff */
[C---:B------:R-:W-:Y:S01]  /*12ab0*/  FMUL.FTZ R11, R26.reuse, R9 ;  /* 0x000000091a0b7220 */ /* 0x040fe20000410000 */
[----:B------:R-:W-:Y:S02]  /*12ac0*/  LOP3.LUT R8, R83, 0xffff0000, RZ, 0xc0, !PT ;  /* 0xffff000053087812 */ /* 0x000fe400078ec0ff */
[----:B------:R-:W-:Y:S01]  /*12ad0*/  LOP3.LUT R4, R87, 0xffff0000, RZ, 0xc0, !PT ;  /* 0xffff000057047812 */ /* 0x000fe200078ec0ff */
[-C--:B------:R-:W-:Y:S01]  /*12ae0*/  FMUL.FTZ R28, R26, R5.reuse ;  /* 0x000000051a1c7220 */ /* 0x080fe20000410000 */
[----:B------:R-:W-:Y:S01]  /*12af0*/  LOP3.LUT R6, R6, 0xffff0000, RZ, 0xc0, !PT ;  /* 0xffff000006067812 */ /* 0x000fe200078ec0ff */
[----:B------:R-:W-:Y:S01]  /*12b00*/  FMUL.FTZ R30, R27, R8 ;  /* 0x000000081b1e7220 */ /* 0x000fe20000410000 */
        /* <DEDUP_REMOVED lines=16> */
.L_x_4872:
[----:B------:R-:W-:Y:S05]  /*12c10*/  BSYNC B1 ;  /* 0x0000000000017941 */ /* 0x000fea0003800000 */
.L_x_4871:
[----:B------:R-:W-:Y:S05]  /*12c20*/  @P2 BRA `(.L_x_4844) ;  /* 0x0000000400b82947 */ /* 0x000fea0003800000 */
[----:B------:R-:W-:Y:S02]  /*12c30*/  LEA.HI R20, R33, R20, RZ, 0x1d ;  /* 0x0000001421147211 */ /* 0x000fe400078fe8ff */
[----:B------:R-:W-:Y:S02]  /*12c40*/  LEA.HI R0, R0, R199, RZ, 0x6 ;  /* 0x000000c700007211 */ /* 0x000fe400078f30ff */
[----:B------:R-:W-:Y:S02]  /*12c50*/  LOP3.LUT R3, R206, 0x38, R3, 0xf8, !PT ;  /* 0x00000038ce037812 */ /* 0x000fe400078ef803 */
[----:B-12---:R-:W-:Y:S01]  /*12c60*/  SHF.R.S32.HI R5, RZ, 0x1f, R20 ;  /* 0x0000001fff057819 */ /* 0x006fe20000011414 */
[----:B------:R-:W-:Y:S01]  /*12c70*/  IMAD.SHL.U32 R0, R0, 0x80, RZ ;  /* 0x0000008000007824 */ /* 0x000fe200078e00ff */
[----:B------:R-:W-:Y:S01]  /*12c80*/  LOP3.LUT R6, R3, R44, RZ, 0x3c, !PT ;  /* 0x0000002c03067212 */ /* 0x000fe200078e3cff */
[----:B------:R-:W-:Y:S01]  /*12c90*/  IMAD.SHL.U32 R3, R20, 0x8, RZ ;  /* 0x0000000814037824 */ /* 0x000fe200078e00ff */
[----:B------:R-:W-:-:S02]  /*12ca0*/  LEA.HI R5, R5, R20, RZ, 0x3 ;  /* 0x0000001405057211 */ /* 0x000fc400078f18ff */
[----:B------:R-:W-:Y:S02]  /*12cb0*/  LOP3.LUT R4, R0, 0xffffe000, RZ, 0xc0, !PT ;  /* 0xffffe00000047812 */ /* 0x000fe400078ec0ff */
[----:B------:R-:W-:Y:S01]  /*12cc0*/  LOP3.LUT R0, R206, 0x38, R3, 0xf8, !PT ;  /* 0x00000038ce007812 */ /* 0x000fe200078ef803 */
[----:B------:R-:W-:Y:S01]  /*12cd0*/  IMAD.SHL.U32 R5, R5, 0x400, RZ ;  /* 0x0000040005057824 */ /* 0x000fe200078e00ff */
[----:B-----5:R-:W-:Y:S02]  /*12ce0*/  R2UR UR4, R46 ;  /* 0x000000002e0472ca */ /* 0x020fe400000e0000 */
[----:B------:R-:W-:Y:S02]  /*12cf0*/  LOP3.LUT R0, R0, R44, RZ, 0x3c, !PT ;  /* 0x0000002c00007212 */ /* 0x000fe400078e3cff */
[----:B------:R-:W-:Y:S02]  /*12d00*/  LOP3.LUT R3, R5, 0x7fffe000, RZ, 0xc0, !PT ;  /* 0x7fffe00005037812 */ /* 0x000fe400078ec0ff */
[----:B------:R-:W-:-:S02]  /*12d10*/  IADD3 R4, R6, R4, R211 ;  /* 0x0000000406047210 */ /* 0x000fc40007ffe0d3 */
[----:B------:R-:W-:Y:S02]  /*12d20*/  IADD3 R3, R0, R3, R211 ;  /* 0x0000000300037210 */ /* 0x000fe40007ffe0d3 */
[----:B------:R-:W-:Y:S02]  /*12d30*/  SHF.R.U64 R0, R56, 0x10, R57 ;  /* 0x0000001038007819 */ /* 0x000fe40000001239 */
[--C-:B------:R-:W-:Y:S01]  /*12d40*/  SHF.R.U64 R21, R12, 0x10, R13.reuse ;  /* 0x000000100c157819 */ /* 0x100fe2000000120d */
[----:B------:R-:W-:Y:S01]  /*12d50*/  IMAD R3, R3, 0x2, R16 ;  /* 0x0000000203037824 */ /* 0x000fe200078e0210 */
[----:B---3--:R-:W-:Y:S02]  /*12d60*/  LEA R30, R4, UR4, 0x1 ;  /* 0x00000004041e7c11 */ /* 0x008fe4000f8e08ff */
[----:B------:R-:W-:Y:S02]  /*12d70*/  SHF.R.U32.HI R12, RZ, 0x10, R13 ;  /* 0x00000010ff0c7819 */ /* 0x000fe4000001160d */
[----:B------:R-:W1:Y:S01]  /*12d80*/  LDS.128 R8, [R3+0x12400] ;  /* 0x0124000003087984 */ /* 0x000e620000000c00 */
[----:B------:R-:W-:-:S02]  /*12d90*/  SHF.R.U64 R13, R14, 0x10, R15 ;  /* 0x000000100e0d7819 */ /* 0x000fc4000000120f */
[----:B------:R-:W-:Y:S01]  /*12da0*/  SHF.R.U64 R25, R58, 0x10, R59 ;  /* 0x000000103a197819 */ /* 0x000fe2000000123b */
[----:B------:R-:W2:Y:S01]  /*12db0*/  LDS.128 R4, [R30] ;  /* 0x000000001e047984 */ /* 0x000ea20000000c00 */
[----:B------:R-:W-:Y:S02]  /*12dc0*/  SHF.R.U32.HI R15, RZ, 0x10, R15 ;  /* 0x00000010ff0f7819 */ /* 0x000fe4000001160f */
[----:B------:R-:W-:Y:S02]  /*12dd0*/  PRMT R75, R75, 0x5410, R0 ;  /* 0x000054104b4b7816 */ /* 0x000fe40000000000 */
[----:B------:R-:W-:Y:S02]  /*12de0*/  PRMT R68, R68, 0x5410, R21 ;  /* 0x0000541044447816 */ /* 0x000fe40000000015 */
[----:B------:R-:W-:Y:S02]  /*12df0*/  SHF.R.U32.HI R56, RZ, 0x10, R57 ;  /* 0x00000010ff387819 */ /* 0x000fe40000011639 */
[----:B------:R-:W-:Y:S01]  /*12e00*/  PRMT R78, R78, 0x5410, R25 ;  /* 0x000054104e4e7816 */ /* 0x000fe20000000019 */
[----:B------:R-:W-:Y:S01]  /*12e10*/  IMAD.U32 R26, R68, 0x10000, RZ ;  /* 0x00010000441a7824 */ /* 0x000fe200078e00ff */
[----:B------:R-:W-:Y:S01]  /*12e20*/  PRMT R74, R74, 0x5410, R15 ;  /* 0x000054104a4a7816 */ /* 0x000fe2000000000f */
[----:B------:R-:W-:Y:S01]  /*12e30*/  IMAD.U32 R25, R75, 0x10000, RZ ;  /* 0x000100004b197824 */ /* 0x000fe200078e00ff */
[----:B------:R-:W-:-:S02]  /*12e40*/  PRMT R77, R77, 0x5410, R56 ;  /* 0x000054104d4d7816 */ /* 0x000fc40000000038 */
[----:B------:R-:W-:Y:S02]  /*12e50*/  PRMT R69, R69, 0x5410, R12 ;  /* 0x0000541045457816 */ /* 0x000fe4000000000c */
[----:B------:R-:W-:Y:S02]  /*12e60*/  SHF.R.U32.HI R58, RZ, 0x10, R59 ;  /* 0x00000010ff3a7819 */ /* 0x000fe4000001163b */
[----:B------:R-:W-:Y:S01]  /*12e70*/  LOP3.LUT R75, R75, 0xffff0000, RZ, 0xc0, !PT ;  /* 0xffff00004b4b7812 */ /* 0x000fe200078ec0ff */
[----:B------:R-:W-:Y:S01]  /*12e80*/  IMAD.U32 R27, R69, 0x10000, RZ ;  /* 0x00010000451b7824 */ /* 0x000fe200078e00ff */
[----:B------:R-:W-:Y:S02]  /*12e90*/  PRMT R79, R79, 0x5410, R58 ;  /* 0x000054104f4f7816 */ /* 0x000fe4000000003a */
[----:B------:R-:W-:Y:S01]  /*12ea0*/  PRMT R70, R70, 0x5410, R13 ;  /* 0x0000541046467816 */ /* 0x000fe2000000000d */
[C---:B-1----:R-:W-:Y:S01]  /*12eb0*/  IMAD.U32 R15, R8.reuse, 0x10000, RZ ;  /* 0x00010000080f7824 */ /* 0x042fe200078e00ff */
[----:B------:R-:W-:Y:S01]  /*12ec0*/  LOP3.LUT R8, R8, 0xffff0000, RZ, 0xc0, !PT ;  /* 0xffff000008087812 */ /* 0x000fe200078ec0ff */
[C---:B------:R-:W-:Y:S01]  /*12ed0*/  IMAD.U32 R20, R9.reuse, 0x10000, RZ ;  /* 0x0001000009147824 */ /* 0x040fe200078e00ff */
[----:B------:R-:W-:Y:S01]  /*12ee0*/  LOP3.LUT R9, R9, 0xffff0000, RZ, 0xc0, !PT ;  /* 0xffff000009097812 */ /* 0x000fe200078ec0ff */
[----:B--2---:R-:W-:-:S02]  /*12ef0*/  IMAD.U32 R0, R4, 0x10000, RZ ;  /* 0x0001000004007824 */ /* 0x004fc400078e00ff */
[CC--:B------:R-:W-:Y:S01]  /*12f00*/  FMUL.FTZ R29, R15.reuse, R26.reuse ;  /* 0x0000001a0f1d7220 */ /* 0x0c0fe20000410000 */
[----:B------:R-:W-:Y:S01]  /*12f10*/  FMUL.FTZ R31, R15, R25 ;  /* 0x000000190f1f7220 */ /* 0x000fe20000410000 */
[----:B------:R-:W-:Y:S02]  /*12f20*/  IMAD.U32 R15, R77, 0x10000, RZ ;  /* 0x000100004d0f7824 */ /* 0x000fe400078e00ff */
[----:B------:R-:W-:Y:S01]  /*12f30*/  FMUL.FTZ R33, R20, R27 ;  /* 0x0000001b14217220 */ /* 0x000fe20000410000 */
[----:B------:R-:W-:Y:S01]  /*12f40*/  FFMA.FTZ R28, R0, R25, -R29 ;  /* 0x00000019001c7223 */ /* 0x000fe2000001081d */
[----:B------:R-:W-:Y:S02]  /*12f50*/  IMAD.U32 R12, R5, 0x10000, RZ ;  /* 0x00010000050c7824 */ /* 0x000fe400078e00ff */
[----:B------:R-:W-:Y:S01]  /*12f60*/  FMUL.FTZ R35, R20, R15 ;  /* 0x0000000f14237220 */ /* 0x000fe20000410000 */
[----:B------:R-:W-:Y:S02]  /*12f70*/  IMAD.U32 R24, R11, 0x10000, RZ ;  /* 0x000100000b187824 */ /* 0x000fe400078e00ff */
[----:B------:R-:W-:Y:S01]  /*12f80*/  FFMA.FTZ R31, R0, R26, R31 ;  /* 0x0000001a001f7223 */ /* 0x000fe2000001001f */
[----:B------:R-:W-:-:S02]  /*12f90*/  IMAD.U32 R29, R74, 0x10000, RZ ;  /* 0x000100004a1d7824 */ /* 0x000fc400078e00ff */
[C---:B------:R-:W-:Y:S01]  /*12fa0*/  FFMA.FTZ R33, R12.reuse, R15, -R33 ;  /* 0x0000000f0c217223 */ /* 0x040fe20000010821 */
[----:B------:R-:W-:Y:S02]  /*12fb0*/  IMAD.U32 R25, R79, 0x10000, RZ ;  /* 0x000100004f197824 */ /* 0x000fe400078e00ff */
[----:B------:R-:W-:Y:S01]  /*12fc0*/  FFMA.FTZ R35, R12, R27, R35 ;  /* 0x0000001b0c237223 */ /* 0x000fe20000010023 */
[C---:B------:R-:W-:Y:S01]  /*12fd0*/  FMUL.FTZ R37, R24.reuse, R29 ;  /* 0x0000001d18257220 */ /* 0x040fe20000410000 */
[----:B------:R-:W-:Y:S02]  /*12fe0*/  IMAD.U32 R14, R7, 0x10000, RZ ;  /* 0x00010000070e7824 */ /* 0x000fe400078e00ff */
[----:B------:R-:W-:Y:S01]  /*12ff0*/  FMUL.FTZ R24, R24, R25 ;  /* 0x0000001918187220 */ /* 0x000fe20000410000 */
[----:B------:R-:W-:Y:S01]  /*13000*/  LOP3.LUT R12, R69, 0xffff0000, RZ, 0xc0, !PT ;  /* 0xffff0000450c7812 */ /* 0x000fe200078ec0ff */
[----:B------:R-:W-:Y:S01]  /*13010*/  FMUL.FTZ R27, R8, R75 ;  /* 0x0000004b081b7220 */ /* 0x000fe20000410000 */
[----:B------:R-:W-:Y:S01]  /*13020*/  LOP3.LUT R15, R68, 0xffff0000, RZ, 0xc0, !PT ;  /* 0xffff0000440f7812 */ /* 0x000fe200078ec0ff */
[C---:B------:R-:W-:Y:S01]  /*13030*/  FFMA.FTZ R29, R14.reuse, R29, R24 ;  /* 0x0000001d0e1d7223 */ /* 0x040fe20000010018 */
[----:B------:R-:W-:Y:S01]  /*13040*/  LOP3.LUT R0, R77, 0xffff0000, RZ, 0xc0, !PT ;  /* 0xffff00004d007812 */ /* 0x000fe200078ec0ff */
[----:B------:R-:W-:Y:S01]  /*13050*/  FFMA.FTZ R37, R14, R25, -R37 ;  /* 0x000000190e257223 */ /* 0x000fe20000010825 */
[----:B------:R-:W-:Y:S01]  /*13060*/  LOP3.LUT R4, R4, 0xffff0000, RZ, 0xc0, !PT ;  /* 0xffff000004047812 */ /* 0x000fe200078ec0ff */
[----:B------:R-:W-:Y:S01]  /*13070*/  FMUL.FTZ R24, R9, R12 ;  /* 0x0000000c09187220 */ /* 0x000fe20000410000 */
[----:B------:R-:W-:Y:S01]  /*13080*/  LOP3.LUT R5, R5, 0xffff0000, RZ, 0xc0, !PT ;  /* 0xffff000005057812 */ /* 0x000fe200078ec0ff */
[----:B------:R-:W-:Y:S01]  /*13090*/  FMUL.FTZ R25, R8, R15 ;  /* 0x0000000f08197220 */ /* 0x000fe20000410000 */
[----:B------:R-:W-:Y:S01]  /*130a0*/  FMUL.FTZ R9, R9, R0 ;  /* 0x0000000009097220 */ /* 0x000fe20000410000 */
[----:B------:R-:W-:-:S02]  /*130b0*/  IMAD.U32 R21, R10, 0x10000, RZ ;  /* 0x000100000a157824 */ /* 0x000fc400078e00ff */
[----:B------:R-:W-:Y:S01]  /*130c0*/  FFMA.FTZ R20, R4, R15, R27 ;  /* 0x0000000f04147223 */ /* 0x000fe2000001001b */
[----:B------:R-:W-:Y:S02]  /*130d0*/  IMAD.U32 R14, R70, 0x10000, RZ ;  /* 0x00010000460e7824 */ /* 0x000fe400078e00ff */
[----:B------:R-:W-:Y:S01]  /*130e0*/  FFMA.FTZ R25, R4, R75, -R25 ;  /* 0x0000004b04197223 */ /* 0x000fe20000010819 */
[----:B------:R-:W-:Y:S02]  /*130f0*/  IMAD.U32 R8, R78, 0x10000, RZ ;  /* 0x000100004e087824 */ /* 0x000fe400078e00ff */
[----:B------:R-:W-:Y:S01]  /*13100*/  FFMA.FTZ R12, R5, R12, R9 ;  /* 0x0000000c050c7223 */ /* 0x000fe20000010009 */
[----:B------:R-:W-:Y:S01]  /*13110*/  IMAD.U32 R13, R6, 0x10000, RZ ;  /* 0x00010000060d7824 */ /* 0x000fe200078e00ff */
[----:B------:R-:W-:Y:S01]  /*13120*/  LOP3.LUT R10, R10, 0xffff0000, RZ, 0xc0, !PT ;  /* 0xffff00000a0a7812 */ /* 0x000fe200078ec0ff */
[----:B------:R-:W-:Y:S01]  /*13130*/  FMUL.FTZ R4, R21, R14 ;  /* 0x0000000e15047220 */ /* 0x000fe20000410000 */
[----:B------:R-:W-:Y:S01]  /*13140*/  FFMA.FTZ R24, R5, R0, -R24 ;  /* 0x0000000005187223 */ /* 0x000fe20000010818 */
[-C--:B------:R-:W-:Y:S01]  /*13150*/  FMUL.FTZ R26, R21, R8.reuse ;  /* 0x00000008151a7220 */ /* 0x080fe20000410000 */
[----:B------:R-:W-:Y:S01]  /*13160*/  LOP3.LUT R9, R70, 0xffff0000, RZ, 0xc0, !PT ;  /* 0xffff000046097812 */ /* 0x000fe200078ec0ff */
[----:B------:R-:W-:Y:S01]  /*13170*/  FFMA.FTZ R15, R13, R8, -R4 ;  /* 0x000000080d0f7223 */ /* 0x000fe20000010804 */
[----:B------:R-:W-:Y:S01]  /*13180*/  LOP3.LUT R11, R11, 0xffff0000, RZ, 0xc0, !PT ;  /* 0xffff00000b0b7812 */ /* 0x000fe200078ec0ff */
[----:B------:R-:W-:Y:S01]  /*13190*/  FFMA.FTZ R26, R13, R14, R26 ;  /* 0x0000000e0d1a7223 */ /* 0x000fe2000001001a */
[----:B------:R-:W-:Y:S01]  /*131a0*/  LOP3.LUT R5, R78, 0xffff0000, RZ, 0xc0, !PT ;  /* 0xffff00004e057812 */ /* 0x000fe200078ec0ff */
[----:B------:R-:W-:Y:S01]  /*131b0*/  FMUL.FTZ R13, R10, R9 ;  /* 0x000000090a0d7220 */ /* 0x000fe20000410000 */
[----:B------:R-:W-:-:S02]  /*131c0*/  LOP3.LUT R74, R74, 0xffff0000, RZ, 0xc0, !PT ;  /* 0xffff00004a4a7812 */ /* 0x000fc400078ec0ff */
        /* <DEDUP_REMOVED lines=20> */
.L_x_4844:
[----:B------:R-:W-:Y:S05]  /*13310*/  BSYNC B0 ;  /* 0x0000000000007941 */ /* 0x000fea0003800000 */
.L_x_4822:
        /* <DEDUP_REMOVED lines=8> */
.L_x_4820:
[----:B0-234-:R-:W2:Y:S02]  /*133a0*/  LDL R0, [R1+0x38] ;  /* 0x0000380001007983 */ /* 0x01dea40000100800 */
[----:B--2---:R-:W-:-:S13]  /*133b0*/  R2UR UR4, R0 ;  /* 0x00000000000472ca */ /* 0x004fda00000e0000 */
[----:B------:R-:W-:-:S05]  /*133c0*/  IMAD.U32 R0, RZ, RZ, UR4 ;  /* 0x00000004ff007e24 */ /* 0x000fca000f8e00ff */
[----:B------:R-:W-:-:S13]  /*133d0*/  ISETP.NE.AND P0, PT, R0, 0x3, PT ;  /* 0x000000030000780c */ /* 0x000fda0003f05270 */
[----:B------:R-:W-:Y:S05]  /*133e0*/  @!P0 BRA `(.L_x_4873) ;  /* 0x0000000000048947 */ /* 0x000fea0003800000 */
[----:B------:R-:W-:Y:S01]  /*133f0*/  BPT.TRAP 0x1 ;  /* 0x000000040000795c */ /* 0x000fe20000300000 */
.L_x_4873:
[----:B------:R-:W-:Y:S01]  /*13400*/  IMAD R5, R19, 0x8, R16 ;  /* 0x0000000813057824 */ /* 0x000fe200078e0210 */
[----:B------:R-:W-:-:S04]  /*13410*/  SHF.L.U32 R0, R194, 0x1f, RZ ;  /* 0x0000001fc2007819 */ /* 0x000fc800000006ff */
[----:B------:R0:W2:Y:S01]  /*13420*/  SYNCS.PHASECHK.TRANS64.TRYWAIT P2, [R5+URZ+0x30830], R0 ;  /* 0x03083000050075a7 */ /* 0x0000a2000804017f */
[----:B------:R-:W-:Y:S05]  /*13430*/  @!P0 BRA `(.L_x_4874) ;  /* 0x0000000000048947 */ /* 0x000fea0003800000 */
[----:B------:R-:W-:Y:S01]  /*13440*/  BPT.TRAP 0x1 ;  /* 0x000000040000795c */ /* 0x000fe20000300000 */
.L_x_4874:
[----:B-1----:R-:W1:Y:S02]  /*13450*/  S2R R3, SR_TID.X ;  /* 0x0000000000037919 */ /* 0x002e640000002100 */
[----:B-1----:R-:W-:-:S04]  /*13460*/  LOP3.LUT R3, R3, 0x7f, RZ, 0xc0, !PT ;  /* 0x0000007f03037812 */ /* 0x002fc800078ec0ff */
[----:B------:R-:W-:Y:S01]  /*13470*/  ISETP.NE.AND P1, PT, R3, RZ, PT ;  /* 0x000000ff0300720c */ /* 0x000fe20003f25270 */
[----:B--2---:R-:W-:-:S12]  /*13480*/  @P2 BRA `(.L_x_4875) ;  /* 0x0000000000082947 */ /* 0x004fd80003800000 */
[----:B------:R-:W1:Y:S02]  /*13490*/  SYNCS.PHASECHK.TRANS64.TRYWAIT P2, [R5+URZ+0x30830], R0 ;  /* 0x03083000050075a7 */ /* 0x000e64000804017f */
[----:B-1----:R-:W-:Y:S05]  /*134a0*/  @!P2 BRA `(.L_x_4876) ;  /* 0x000001a80010a947 */ /* 0x002fea0003800000 */
.L_x_4875:
[----:B------:R-:W-:Y:S05]  /*134b0*/  WARPSYNC.ALL ;  /* 0x0000000000007948 */ /* 0x000fea0003800000 */
[----:B01----:R-:W-:Y:S01]  /*134c0*/  VIADD R0, R16, 0x1e400 ;  /* 0x0001e40010007836 */ /* 0x003fe20000000000 */
[----:B------:R-:W-:Y:S01]  /*134d0*/  R2UR UR52, R2 ;  /* 0x00000000023472ca */ /* 0x000fe200000e0000 */
[----:B------:R-:W-:Y:S01]  /*134e0*/  IMAD.MOV.U32 R3, RZ, RZ, 0x40000040 ;  /* 0x40000040ff037424 */ /* 0x000fe200078e00ff */
[----:B-----5:R-:W-:Y:S01]  /*134f0*/  WARPGROUP.ARRIVE ;  /* 0x00000000000079c5 */ /* 0x020fe20000000000 */
[----:B------:R-:W-:Y:S01]  /*13500*/  UMOV UR53, 0x40000040 ;  /* 0x4000004000357882 */ /* 0x000fe20000000000 */
[----:B------:R-:W-:Y:S01]  /*13510*/  SHF.R.U32.HI R0, RZ, 0x4, R0 ;  /* 0x00000004ff007819 */ /* 0x000fe20000011600 */
[----:B------:R-:W-:Y:S01]  /*13520*/  IMAD.MOV.U32 R7, RZ, RZ, 0x40000040 ;  /* 0x40000040ff077424 */ /* 0x000fe200078e00ff */
[----:B------:R-:W-:Y:S01]  /*13530*/  R2UR UR55, R3 ;  /* 0x00000000033772ca */ /* 0x000fe200000e0000 */
[----:B------:R-:W-:Y:S01]  /*13540*/  UMOV UR49, 0x40000040 ;  /* 0x4000004000317882 */ /* 0x000fe20000000000 */
[----:B------:R-:W-:Y:S01]  /*13550*/  LOP3.LUT R0, R0, 0x3fff, RZ, 0xc0, !PT ;  /* 0x00003fff00007812 */ /* 0x000fe200078ec0ff */
[----:B------:R-:W-:Y:S01]  /*13560*/  UMOV UR9, 0x40000040 ;  /* 0x4000004000097882 */ /* 0x000fe20000000000 */
[----:B------:R-:W-:Y:S01]  /*13570*/  R2UR UR51, R7 ;  /* 0x00000000073372ca */ /* 0x000fe200000e0000 */
[----:B------:R-:W-:Y:S01]  /*13580*/  IMAD.MOV.U32 R7, RZ, RZ, 0x40000040 ;  /* 0x40000040ff077424 */ /* 0x000fe200078e00ff */
[----:B------:R-:W-:Y:S01]  /*13590*/  LOP3.LUT R8, R0, 0x10000, RZ, 0xfc, !PT ;  /* 0x0001000000087812 */ /* 0x000fe200078efcff */
[----:B------:R-:W-:Y:S01]  /*135a0*/  ULOP3.LUT UR52, UR52, 0x10000, URZ, 0xfc, !UPT ;  /* 0x0001000034347892 */ /* 0x000fe2000f8efc3f */
[----:B------:R-:W-:Y:S01]  /*135b0*/  IMAD.U32 R11, RZ, RZ, UR9 ;  /* 0x00000009ff0b7e24 */ /* 0x000fe2000f8e00ff */
[----:B------:R-:W-:Y:S01]  /*135c0*/  UMOV UR57, 0x40000040 ;  /* 0x4000004000397882 */ /* 0x000fe20000000000 */
[----:B------:R-:W-:Y:S01]  /*135d0*/  R2UR UR11, R7 ;  /* 0x00000000070b72ca */ /* 0x000fe200000e0000 */
[----:B------:R-:W-:Y:S01]  /*135e0*/  IMAD R2, R19, 0x900, R8 ;  /* 0x0000090013027824 */ /* 0x000fe200078e0208 */
[----:B------:R-:W-:Y:S01]  /*135f0*/  UIADD3 UR48, UR52, 0x2, URZ ;  /* 0x0000000234307890 */ /* 0x000fe2000fffe03f */
[----:B------:R-:W-:Y:S01]  /*13600*/  IMAD.MOV.U32 R7, RZ, RZ, 0x40000040 ;  /* 0x40000040ff077424 */ /* 0x000fe200078e00ff */
[----:B------:R-:W-:Y:S01]  /*13610*/  UIADD3 UR4, UR52, 0x4, URZ ;  /* 0x0000000434047890 */ /* 0x000fe2000fffe03f */
[C---:B------:R-:W-:Y:S01]  /*13620*/  VIADD R6, R2.reuse, 0x2 ;  /* 0x0000000202067836 */ /* 0x040fe20000000000 */
[----:B------:R-:W-:Y:S01]  /*13630*/  R2UR UR54, R2 ;  /* 0x00000000023672ca */ /* 0x000fe200000e0000 */
[----:B------:R-:W-:Y:S01]  /*13640*/  UIADD3 UR56, UR52, 0x802, URZ ;  /* 0x0000080234387890 */ /* 0x000fe2000fffe03f */
[----:B------:R-:W-:Y:S01]  /*13650*/  IMAD.MOV.U32 R3, RZ, RZ, 0x40000040 ;  /* 0x40000040ff037424 */ /* 0x000fe200078e00ff */
[----:B------:R-:W-:Y:S01]  /*13660*/  UIADD3 UR40, UR52, 0x804, URZ ;  /* 0x0000080434287890 */ /* 0x000fe2000fffe03f */
[----:B------:R-:W-:Y:S01]  /*13670*/  R2UR UR50, R6 ;  /* 0x00000000063272ca */ /* 0x000fe200000e0000 */
[----:B------:R-:W-:Y:S01]  /*13680*/  VIADD R6, R2, 0x4 ;  /* 0x0000000402067836 */ /* 0x000fe20000000000 */
[----:B------:R-:W-:Y:S01]  /*13690*/  UMOV UR8, UR4 ;  /* 0x0000000400087c82 */ /* 0x000fe20008000000 */
[----:B------:R-:W-:Y:S01]  /*136a0*/  UIADD3 UR4, UR52, 0x6, URZ ;  /* 0x0000000634047890 */ /* 0x000fe2000fffe03f */
[----:B------:R-:W-:Y:S01]  /*136b0*/  IMAD.U32 R10, RZ, RZ, UR8 ;  /* 0x00000008ff0a7e24 */ /* 0x000fe2000f8e00ff */
[----:B------:R-:W-:Y:S01]  /*136c0*/  UMOV UR41, 0x40000040 ;  /* 0x4000004000297882 */ /* 0x000fe20000000000 */
[----:B------:R-:W-:Y:S01]  /*136d0*/  R2UR UR10, R6 ;  /* 0x00000000060a72ca */ /* 0x000fe200000e0000 */
[----:B------:R-:W-:Y:S01]  /*136e0*/  VIADD R6, R2, 0x6 ;  /* 0x0000000602067836 */ /* 0x000fe20000000000 */
[----:B------:R-:W-:Y:S01]  /*136f0*/  R2UR UR39, R3 ;  /* 0x00000000032772ca */ /* 0x000fe200000e0000 */
[----:B------:R-:W-:Y:S01]  /*13700*/  HGMMA.64x96x16.F32.BF16 R24, gdesc[UR52], RZ, !UPT, gsb0 ;  /* 0x01600000341879f0 */ /* 0x000fe2000c0018ff */
[----:B------:R0:W-:Y:S01]  /*13710*/  STL.64 [R1+0x30], R10 ;  /* 0x0000300a01007387 */ /* 0x0001e20000100a00 */
[----:B------:R-:W-:Y:S01]  /*13720*/  UIADD3 UR36, UR52, 0x806, URZ ;  /* 0x0000080634247890 */ /* 0x000fe2000fffe03f */
[----:B------:R-:W1:Y:S01]  /*13730*/  LDC R94, c[0x0][0x448] ;  /* 0x00011200ff5e7b82 */ /* 0x000e620000000800 */
[----:B------:R-:W-:Y:S01]  /*13740*/  UMOV UR37, 0x40000040 ;  /* 0x4000004000257882 */ /* 0x000fe20000000000 */
[----:B------:R-:W-:Y:S01]  /*13750*/  IMAD.IADD R0, R214, 0x1, R212 ;  /* 0x00000001d6007824 */ /* 0x000fe200078e02d4 */
[----:B------:R-:W-:-:S03]  /*13760*/  LOP3.LUT R18, R18, 0xffdfffff, RZ, 0xc0, !PT ;  /* 0xffdfffff12127812 */ /* 0x000fc600078ec0ff */
[----:B------:R-:W-:Y:S02]  /*13770*/  IMAD.MOV.U32 R4, RZ, RZ, R0 ;  /* 0x000000ffff047224 */ /* 0x000fe400078e0000 */
[----:B------:R-:W2:Y:S01]  /*13780*/  LDC.64 R12, c[0x0][0x9e0] ;  /* 0x00027800ff0c7b82 */ /* 0x000ea20000000a00 */
[----:B-1----:R-:W-:-:S13]  /*13790*/  ISETP.NE.AND P2, PT, R94, 0x1, PT ;  /* 0x000000015e00780c */ /* 0x002fda0003f45270 */
[----:B------:R-:W1:Y:S01]  /*137a0*/  @P2 LDC R3, c[0x0][0x44c] ;  /* 0x00011300ff032b82 */ /* 0x000e620000000800 */
[----:B------:R-:W-:-:S04]  /*137b0*/  @P2 LOP3.LUT R18, R18, 0x200000, RZ, 0xfc, !PT ;  /* 0x0020000012122812 */ /* 0x000fc800078efcff */
[----:B------:R-:W-:Y:S01]  /*137c0*/  LOP3.LUT R18, R18, 0xffefffff, RZ, 0xc0, !PT ;  /* 0xffefffff12127812 */ /* 0x000fe200078ec0ff */
[----:B------:R-:W-:Y:S02]  /*137d0*/  WARPGROUP.DEPBAR.LE gsb0, 0x0 ;  /* 0x00008000000079c5 */ /* 0x000fe40000010000 */
[----:B------:R-:W-:-:S06]  /*137e0*/  WARPGROUP.ARRIVE ;  /* 0x00000000000079c5 */ /* 0x000fcc0000000000 */
[----:B------:R-:W-:Y:S03]  /*137f0*/  HGMMA.64x96x16.F32.BF16 R24, gdesc[UR48], R24, gsb0 ;  /* 0x01600000301879f0 */ /* 0x000fe60008001818 */
[----:B------:R-:W-:Y:S02]  /*13800*/  WARPGROUP.DEPBAR.LE gsb0, 0x0 ;  /* 0x00008000000079c5 */ /* 0x000fe40000010000 */
[----:B------:R-:W-:-:S06]  /*13810*/  WARPGROUP.ARRIVE ;  /* 0x00000000000079c5 */ /* 0x000fcc0000000000 */
[----:B------:R-:W-:Y:S01]  /*13820*/  HGMMA.64x96x16.F32.BF16 R24, gdesc[UR8], R24, gsb0 ;  /* 0x01600000081879f0 */ /* 0x000fe20008001818 */
[----:B------:R-:W-:Y:S01]  /*13830*/  R2UR UR10, R6 ;  /* 0x00000000060a72ca */ /* 0x000fe200000e0000 */
[----:B------:R-:W-:Y:S01]  /*13840*/  UMOV UR8, UR4 ;  /* 0x0000000400087c82 */ /* 0x000fe20008000000 */
[----:B------:R-:W-:Y:S01]  /*13850*/  R2UR UR11, R7 ;  /* 0x00000000070b72ca */ /* 0x000fe200000e0000 */
[----:B------:R-:W-:Y:S01]  /*13860*/  UMOV UR9, 0x40000040 ;  /* 0x4000004000097882 */ /* 0x000fe20000000000 */
[----:B------:R-:W-:Y:S01]  /*13870*/  VIADD R6, R2, 0x300 ;  /* 0x0000030002067836 */ /* 0x000fe20000000000 */
[----:B------:R-:W-:Y:S01]  /*13880*/  UIADD3 UR4, UR52, 0x400, URZ ;  /* 0x0000040034047890 */ /* 0x000fe2000fffe03f */
[----:B------:R-:W-:Y:S02]  /*13890*/  IMAD.MOV.U32 R7, RZ, RZ, 0x40000040 ;  /* 0x40000040ff077424 */ /* 0x000fe400078e00ff */
[----:B0-----:R-:W-:Y:S02]  /*138a0*/  IMAD.U32 R10, RZ, RZ, UR8 ;  /* 0x00000008ff0a7e24 */ /* 0x001fe4000f8e00ff */
[----:B------:R-:W-:-:S05]  /*138b0*/  IMAD.U32 R11, RZ, RZ, UR9 ;  /* 0x00000009ff0b7e24 */ /* 0x000fca000f8e00ff */
[----:B------:R0:W-:Y:S01]  /*138c0*/  STL.64 [R1+0x28], R10 ;  /* 0x0000280a01007387 */ /* 0x0001e20000100a00 */
        /* <DEDUP_REMOVED lines=60> */
[----:B------:R-:W-:Y:S01]  /*13c90*/  ULDC UR4, c[0x0][0x9dc] ;  /* 0x0002770000047ab9 */ /* 0x000fe20000000800 */
[----:B------:R-:W-:Y:S02]  /*13ca0*/  IMAD.MOV.U32 R7, RZ, RZ, 0x40000040 ;  /* 0x40000040ff077424 */ /* 0x000fe400078e00ff */
[----:B0-----:R-:W-:Y:S01]  /*13cb0*/  IMAD.U32 R10, RZ, RZ, UR8 ;  /* 0x00000008ff0a7e24 */ /* 0x001fe2000f8e00ff */
[----:B------:R-:W-:Y:S01]  /*13cc0*/  R2UR UR58, R6 ;  /* 0x00000000063a72ca */ /* 0x000fe200000e0000 */
[----:B------:R-:W-:Y:S01]  /*13cd0*/  VIADD R6, R2, 0x604 ;  /* 0x0000060402067836 */ /* 0x000fe20000000000 */
[----:B------:R-:W-:Y:S01]  /*13ce0*/  R2UR UR59, R7 ;  /* 0x00000000073b72ca */ /* 0x000fe200000e0000 */
[----:B------:R-:W-:-:S02]  /*13cf0*/  IMAD.MOV.U32 R7, RZ, RZ, 0x40000040 ;  /* 0x40000040ff077424 */ /* 0x000fc400078e00ff */
[----:B------:R-:W-:Y:S01]  /*13d00*/  VIADD R2, R2, 0x606 ;  /* 0x0000060602027836 */ /* 0x000fe20000000000 */
[----:B------:R-:W-:Y:S01]  /*13d10*/  R2UR UR42, R6 ;  /* 0x00000000062a72ca */ /* 0x000fe200000e0000 */
[----:B------:R-:W-:Y:S01]  /*13d20*/  IMAD.U32 R11, RZ, RZ, UR9 ;  /* 0x00000009ff0b7e24 */ /* 0x000fe2000f8e00ff */
[----:B------:R-:W-:Y:S02]  /*13d30*/  R2UR UR43, R7 ;  /* 0x00000000072b72ca */ /* 0x000fe400000e0000 */
[----:B------:R-:W-:Y:S01]  /*13d40*/  R2UR UR38, R2 ;  /* 0x00000000022672ca */ /* 0x000fe200000e0000 */
[----:B------:R-:W0:Y:S01]  /*13d50*/  @P2 LDC R7, c[0x0][0x450] ;  /* 0x00011400ff072b82 */ /* 0x000e220000000800 */
[----:B-1----:R-:W-:Y:S01]  /*13d60*/  @P2 IMAD.HI.U32 R2, R0, R3, RZ ;  /* 0x0000000300022227 */ /* 0x002fe200078e00ff */
[----:B------:R1:W-:Y:S03]  /*13d70*/  STL.64 [R1], R10 ;  /* 0x0000000a01007387 */ /* 0x0003e60000100a00 */
[----:B------:R-:W-:-:S02]  /*13d80*/  IMAD.MOV.U32 R3, RZ, RZ, -0x60 ;  /* 0xffffffa0ff037424 */ /* 0x000fc400078e00ff */
[----:B------:R-:W-:-:S05]  /*13d90*/  @!P1 VIADD R0, R5, 0x30840 ;  /* 0x0003084005009836 */ /* 0x000fca0000000000 */
[----:B------:R-:W-:Y:S01]  /*13da0*/  @!P1 PRMT R0, RZ, 0x654, R0 ;  /* 0x00000654ff009816 */ /* 0x000fe20000000000 */
[----:B-1----:R-:W-:Y:S01]  /*13db0*/  IMAD.U32 R10, RZ, RZ, UR4 ;  /* 0x00000004ff0a7e24 */ /* 0x002fe2000f8e00ff */
[----:B0-----:R-:W-:Y:S01]  /*13dc0*/  @P2 SHF.R.U32.HI R4, RZ, R7, R2 ;  /* 0x00000007ff042219 */ /* 0x001fe20000011602 */
[C---:B------:R-:W-:Y:S01]  /*13dd0*/  IMAD R2, R72.reuse, R3, 0x61 ;  /* 0x0000006148027424 */ /* 0x040fe200078e0203 */
[----:B--2---:R-:W-:Y:S01]  /*13de0*/  ISETP.GE.AND P2, PT, R13, 0x1, PT ;  /* 0x000000010d00780c */ /* 0x004fe20003f46270 */
[----:B------:R-:W-:Y:S02]  /*13df0*/  IMAD R3, R72, -0x60, R197 ;  /* 0xffffffa048037824 */ /* 0x000fe400078e02c5 */
[----:B------:R-:W0:Y:S01]  /*13e00*/  SHFL.IDX PT, R7, R4, RZ, 0x1c1f ;  /* 0x001c1fff04077589 */ /* 0x000e2200000e0000 */
[----:B------:R-:W-:Y:S01]  /*13e10*/  IADD3 R5, R197, R2, -R200 ;  /* 0x00000002c5057210 */ /* 0x000fe20007ffe8c8 */
[----:B------:R-:W-:Y:S01]  /*13e20*/  VIADD R77, R2, 0xffffffff ;  /* 0xffffffff024d7836 */ /* 0x000fe20000000000 */
[----:B------:R-:W-:-:S03]  /*13e30*/  IADD3 R14, -R200, 0x60, R3 ;  /* 0x00000060c80e7810 */ /* 0x000fc60007ffe103 */
[----:B------:R-:W-:Y:S02]  /*13e40*/  IMAD.IADD R5, R5, 0x1, -R196 ;  /* 0x0000000105057824 */ /* 0x000fe400078e0ac4 */
[----:B------:R-:W-:Y:S02]  /*13e50*/  IMAD.IADD R74, R77, 0x1, -R200 ;  /* 0x000000014d4a7824 */ /* 0x000fe400078e0ac8 */
[----:B------:R-:W-:Y:S01]  /*13e60*/  IMAD.IADD R75, R5, 0x1, R12 ;  /* 0x00000001054b7824 */ /* 0x000fe200078e020c */
[----:B------:R-:W-:Y:S01]  /*13e70*/  @P2 LOP3.LUT R18, R18, 0x100000, RZ, 0xfc, !PT ;  /* 0x0010000012122812 */ /* 0x000fe200078efcff */
        /* <DEDUP_REMOVED lines=14> */
[----:B-1----:R-:W-:-:S05]  /*13f60*/  LOP3.LUT R0, RZ, R10, RZ, 0x33, !PT ;  /* 0x0000000aff007212 */ /* 0x002fca00078e33ff */
[----:B------:R-:W-:Y:S01]  /*13f70*/  IMAD.IADD R20, R5, 0x1, R0 ;  /* 0x0000000105147824 */ /* 0x000fe200078e0200 */
[----:B0-----:R-:W-:-:S03]  /*13f80*/  VIADDMNMX R0, R7, R75, R14, PT ;  /* 0x0000004b07007246 */ /* 0x001fc6000380010e */
[----:B------:R-:W-:Y:S01]  /*13f90*/  IMAD.IADD R6, R20, 0x1, R7 ;  /* 0x0000000114067824 */ /* 0x000fe200078e0207 */
        /* <DEDUP_REMOVED lines=12> */
.L_x_4879:
[----:B------:R-:W-:-:S13]  /*14060*/  ISETP.NE.AND P2, PT, R13, 0x1, PT ;  /* 0x000000010d00780c */ /* 0x000fda0003f45270 */
[----:B------:R-:W0:Y:S02]  /*14070*/  @P2 LDC.64 R2, c[0x0][0x9e8] ;  /* 0x00027a00ff022b82 */ /* 0x000e240000000a00 */
[----:B0-----:R-:W-:-:S05]  /*14080*/  @P2 IMAD.HI.U32 R2, R5, R2, RZ ;  /* 0x0000000205022227 */ /* 0x001fca00078e00ff */
[----:B------:R-:W-:-:S07]  /*14090*/  @P2 SHF.R.U32.HI R5, RZ, R3, R2 ;  /* 0x00000003ff052219 */ /* 0x000fce0000011602 */
.L_x_4880:
[----:B------:R-:W-:Y:S05]  /*140a0*/  BSYNC B0 ;  /* 0x0000000000007941 */ /* 0x000fea0003800000 */
.L_x_4878:
[----:B------:R-:W-:-:S05]  /*140b0*/  IMAD R5, R5, R13, R74 ;  /* 0x0000000d05057224 */ /* 0x000fca00078e024a */
[----:B------:R-:W-:Y:S02]  /*140c0*/  VIMNMX R6, R6, R5, !PT ;  /* 0x0000000506067248 */ /* 0x000fe40007fe0100 */
[----:B------:R-:W-:-:S07]  /*140d0*/  VIADDMNMX R0, R5, R13, R0, PT ;  /* 0x0000000d05007246 */ /* 0x000fce0003800100 */
.L_x_4877:
        /* <DEDUP_REMOVED lines=8> */
[----:B------:R-:W-:-:S04]  /*14160*/  ISETP.GT.AND P3, PT, R6, 0x8, !P6 ;  /* 0x000000080600780c */ /* 0x000fc80007764270 */
[----:B------:R-:W-:-:S04]  /*14170*/  ISETP.LT.OR P3, PT, R0, 0x9, P3 ;  /* 0x000000090000780c */ /* 0x000fc80001f61670 */
[----:B------:R-:W-:Y:S02]  /*14180*/  FSEL R97, R28, -INF , !P3 ;  /* 0xff8000001c617808 */ /* 0x000fe40005800000 */
[----:B------:R-:W-:Y:S02]  /*14190*/  ISETP.GT.AND P3, PT, R6, 0x9, !P4 ;  /* 0x000000090600780c */ /* 0x000fe40006764270 */
[----:B------:R-:W-:Y:S02]  /*141a0*/  ISETP.GE.AND P4, PT, R77, 0x11, PT ;  /* 0x000000114d00780c */ /* 0x000fe40003f86270 */
[----:B------:R-:W-:Y:S02]  /*141b0*/  ISETP.LT.OR P3, PT, R0, 0xa, P3 ;  /* 0x0000000a0000780c */ /* 0x000fe40001f61670 */
[----:B------:R-:W-:Y:S02]  /*141c0*/  P2R R78, PR, RZ, 0x10 ;  /* 0x00000010ff4e7803 */ /* 0x000fe40000000000 */
[----:B------:R-:W-:-:S02]  /*141d0*/  FSEL R95, R29, -INF , !P3 ;  /* 0xff8000001d5f7808 */ /* 0x000fc40005800000 */
[----:B------:R-:W-:Y:S02]  /*141e0*/  ISETP.GT.AND P3, PT, R6, 0x10, !P4 ;  /* 0x000000100600780c */ /* 0x000fe40006764270 */
        /* <DEDUP_REMOVED lines=11> */
[----:B------:R-:W-:-:S04]  /*142a0*/  ISETP.LT.OR P3, PT, R0, 0x19, P3 ;  /* 0x000000190000780c */ /* 0x000fc80001f61670 */
        /* <DEDUP_REMOVED lines=80> */
[----:B------:R-:W-:-:S04]  /*147b0*/  ISETP.GT.AND P5, PT, R6, RZ, !P4 ;  /* 0x000000ff0600720c */ /* 0x000fc800067a4270 */
[----:B------:R-:W-:-:S04]  /*147c0*/  ISETP.LT.OR P5, PT, R0, 0x1, P5 ;  /* 0x000000010000780c */ /* 0x000fc80002fa1670 */
[----:B------:R-:W-:Y:S02]  /*147d0*/  FSEL R24, R24, -INF , !P5 ;  /* 0xff80000018187808 */ /* 0x000fe40006800000 */
[----:B------:R-:W-:-:S04]  /*147e0*/  ISETP.GE.AND P5, PT, R77, 0x5a, PT ;  /* 0x0000005a4d00780c */ /* 0x000fc80003fa6270 */
[----:B------:R-:W-:Y:S02]  /*147f0*/  P2R R32, PR, RZ, 0x20 ;  /* 0x00000020ff207803 */ /* 0x000fe40000000000 */
[----:B------:R-:W-:Y:S02]  /*14800*/  ISETP.GT.AND P5, PT, R6, 0x59, !P5 ;  /* 0x000000590600780c */ /* 0x000fe40006fa4270 */
[----:B0-----:R-:W-:Y:S01]  /*14810*/  VIADDMNMX R6, R3, R75, R14, PT ;  /* 0x0000004b03067246 */ /* 0x001fe2000380010e */
[----:B------:R-:W-:Y:S01]  /*14820*/  IMAD.IADD R14, R20, 0x1, R3 ;  /* 0x00000001140e7824 */ /* 0x000fe200078e0203 */
[----:B------:R-:W-:-:S04]  /*14830*/  ISETP.LT.OR P5, PT, R0, 0x5a, P5 ;  /* 0x0000005a0000780c */ /* 0x000fc80002fa1670 */
[----:B------:R-:W-:Y:S02]  /*14840*/  FSEL R69, R69, -INF , !P5 ;  /* 0xff80000045457808 */ /* 0x000fe40006800000 */
[----:B------:R-:W-:-:S13]  /*14850*/  ISETP.GE.AND P5, PT, R13, 0x1, PT ;  /* 0x000000010d00780c */ /* 0x000fda0003fa6270 */
[----:B------:R-:W-:Y:S05]  /*14860*/  @!P5 BRA `(.L_x_4881) ;  /* 0x00000000004cd947 */ /* 0x000fea0003800000 */
        /* <DEDUP_REMOVED lines=11> */
.L_x_4883:
[----:B------:R-:W-:-:S13]  /*14920*/  ISETP.NE.AND P5, PT, R13, 0x1, PT ;  /* 0x000000010d00780c */ /* 0x000fda0003fa5270 */
[----:B------:R-:W0:Y:S02]  /*14930*/  @P5 LDC.64 R2, c[0x0][0x9e8] ;  /* 0x00027a00ff025b82 */ /* 0x000e240000000a00 */
[----:B0-----:R-:W-:-:S05]  /*14940*/  @P5 IMAD.HI.U32 R2, R0, R2, RZ ;  /* 0x0000000200025227 */ /* 0x001fca00078e00ff */
[----:B------:R-:W-:-:S07]  /*14950*/  @P5 SHF.R.U32.HI R0, RZ, R3, R2 ;  /* 0x00000003ff005219 */ /* 0x000fce0000011602 */
.L_x_4884:
[----:B------:R-:W-:Y:S05]  /*14960*/  BSYNC B0 ;  /* 0x0000000000007941 */ /* 0x000fea0003800000 */
.L_x_4882:
[----:B------:R-:W-:-:S05]  /*14970*/  IMAD R3, R0, R13, R74 ;  /* 0x0000000d00037224 */ /* 0x000fca00078e024a */
[----:B------:R-:W-:Y:S02]  /*14980*/  VIMNMX R14, R14, R3, !PT ;  /* 0x000000030e0e7248 */ /* 0x000fe40007fe0100 */
[----:B------:R-:W-:-:S07]  /*14990*/  VIADDMNMX R6, R3, R13, R6, PT ;  /* 0x0000000d03067246 */ /* 0x000fce0003800106 */
.L_x_4881:
[----:B------:R-:W-:Y:S01]  /*149a0*/  ISETP.GT.AND P2, PT, R14, 0x1, !P2 ;  /* 0x000000010e00780c */ /* 0x000fe20005744270 */
[----:B------:R-:W-:Y:S01]  /*149b0*/  ULDC UR4, c[0x0][0x988] ;  /* 0x0002620000047ab9 */ /* 0x000fe20000000800 */
[----:B------:R-:W-:Y:S02]  /*149c0*/  FMNMX.FTZ R0, R24, R99, !PT ;  /* 0x0000006318007209 */ /* 0x000fe40007810000 */
[----:B------:R-:W-:Y:S02]  /*149d0*/  ISETP.LT.OR P2, PT, R6, 0x2, P2 ;  /* 0x000000020600780c */ /* 0x000fe40001741670 */
[----:B------:R-:W-:Y:S02]  /*149e0*/  FMNMX.FTZ R0, R97, R0, !PT ;  /* 0x0000000061007209 */ /* 0x000fe40007810000 */
[----:B------:R-:W-:Y:S02]  /*149f0*/  FSEL R87, R27, -INF , !P2 ;  /* 0xff8000001b577808 */ /* 0x000fe40005000000 */
[----:B------:R-:W-:-:S02]  /*14a00*/  ISETP.NE.AND P2, PT, R76, RZ, PT ;  /* 0x000000ff4c00720c */ /* 0x000fc40003f45270 */
[C---:B------:R-:W-:Y:S02]  /*14a10*/  ISETP.GT.AND P6, PT, R14.reuse, 0x8, !P6 ;  /* 0x000000080e00780c */ /* 0x040fe400077c4270 */
[----:B------:R-:W-:Y:S02]  /*14a20*/  ISETP.GT.AND P2, PT, R14, 0x9, !P2 ;  /* 0x000000090e00780c */ /* 0x000fe40005744270 */
[----:B------:R-:W-:Y:S02]  /*14a30*/  FMNMX.FTZ R0, R95, R0, !PT ;  /* 0x000000005f007209 */ /* 0x000fe40007810000 */
[C---:B------:R-:W-:Y:S02]  /*14a40*/  ISETP.LT.OR P2, PT, R6.reuse, 0xa, P2 ;  /* 0x0000000a0600780c */ /* 0x040fe40001741670 */
[----:B------:R-:W-:Y:S02]  /*14a50*/  ISETP.LT.OR P6, PT, R6, 0x9, P6 ;  /* 0x000000090600780c */ /* 0x000fe400037c1670 */
[----:B------:R-:W-:-:S02]  /*14a60*/  FSEL R85, R31, -INF , !P2 ;  /* 0xff8000001f557808 */ /* 0x000fc40005000000 */
[----:B------:R-:W-:Y:S02]  /*14a70*/  ISETP.NE.AND P2, PT, R78, RZ, PT ;  /* 0x000000ff4e00720c */ /* 0x000fe40003f45270 */
[----:B------:R-:W-:Y:S02]  /*14a80*/  FMNMX.FTZ R0, R89, R0, !PT ;  /* 0x0000000059007209 */ /* 0x000fe40007810000 */
[----:B------:R-:W-:Y:S02]  /*14a90*/  ISETP.GT.AND P2, PT, R14, 0x10, !P2 ;  /* 0x000000100e00780c */ /* 0x000fe40005744270 */
[----:B------:R-:W-:Y:S02]  /*14aa0*/  FSEL R27, R30, -INF , !P6 ;  /* 0xff8000001e1b7808 */ /* 0x000fe40007000000 */
[----:B------:R-:W-:Y:S02]  /*14ab0*/  ISETP.LT.OR P2, PT, R6, 0x11, P2 ;  /* 0x000000110600780c */ /* 0x000fe40001741670 */
[----:B------:R-:W-:-:S02]  /*14ac0*/  ISETP.NE.AND P6, PT, R36, RZ, PT ;  /* 0x000000ff2400720c */ /* 0x000fc40003fc5270 */
[----:B------:R-:W-:Y:S02]  /*14ad0*/  FSEL R31, R34, -INF , !P2 ;  /* 0xff800000221f7808 */ /* 0x000fe40005000000 */
[----:B------:R-:W-:Y:S02]  /*14ae0*/  ISETP.NE.AND P2, PT, R79, RZ, PT ;  /* 0x000000ff4f00720c */ /* 0x000fe40003f45270 */
[----:B------:R-:W-:Y:S02]  /*14af0*/  FMNMX.FTZ R0, R73, R0, !PT ;  /* 0x0000000049007209 */ /* 0x000fe40007810000 */
[----:B------:R-:W-:Y:S02]  /*14b00*/  ISETP.GT.AND P2, PT, R14, 0x11, !P2 ;  /* 0x000000110e00780c */ /* 0x000fe40005744270 */
[----:B------:R-:W-:Y:S02]  /*14b10*/  FMNMX.FTZ R0, R33, R0, !PT ;  /* 0x0000000021007209 */ /* 0x000fe40007810000 */
[----:B------:R-:W-:-:S02]  /*14b20*/  ISETP.LT.OR P2, PT, R6, 0x12, P2 ;  /* 0x000000120600780c */ /* 0x000fc40001741670 */
[----:B------:R-:W-:Y:S02]  /*14b30*/  ISETP.NE.AND P5, PT, R81, RZ, PT ;  /* 0x000000ff5100720c */ /* 0x000fe40003fa5270 */
        /* <DEDUP_REMOVED lines=40> */
[----:B------:R-:W-:Y:S01]  /*14dc0*/  FMNMX.FTZ R2, R69, R0, !PT ;  /* 0x0000000045027209 */ /* 0x000fe20007810000 */
[----:B------:R-:W-:Y:S01]  /*14dd0*/  IMAD.U32 R0, RZ, RZ, UR4 ;  /* 0x00000004ff007e24 */ /* 0x000fe2000f8e00ff */
[----:B------:R-:W-:-:S02]  /*14de0*/  ISETP.GT.AND P2, PT, R14, 0x30, !P2 ;  /* 0x000000300e00780c */ /* 0x000fc40005744270 */
[----:B------:R-:W-:Y:S01]  /*14df0*/  ISETP.GT.AND P4, PT, R14, RZ, !P4 ;  /* 0x000000ff0e00720c */ /* 0x000fe20006784270 */
[----:B------:R-:W0:Y:S01]  /*14e00*/  SHFL.BFLY PT, R3, R2, 0x2, 0x1f ;  /* 0x0c401f0002037f89 */ /* 0x000e2200000e0000 */
[C---:B------:R-:W-:Y:S02]  /*14e10*/  ISETP.LT.OR P2, PT, R6.reuse, 0x31, P2 ;  /* 0x000000310600780c */ /* 0x040fe40001741670 */
[----:B------:R-:W-:Y:S02]  /*14e20*/  ISETP.LT.OR P4, PT, R6, 0x1, P4 ;  /* 0x000000010600780c */ /* 0x000fe40002781670 */
[----:B------:R-:W-:Y:S02]  /*14e30*/  FSEL R43, R50, -INF , !P2 ;  /* 0xff800000322b7808 */ /* 0x000fe40005000000 */
[----:B------:R-:W-:Y:S02]  /*14e40*/  ISETP.NE.AND P2, PT, R48, RZ, PT ;  /* 0x000000ff3000720c */ /* 0x000fe40003f45270 */
[----:B------:R-:W-:-:S02]  /*14e50*/  FSEL R26, R26, -INF , !P4 ;  /* 0xff8000001a1a7808 */ /* 0x000fc40006000000 */
[----:B------:R-:W-:Y:S02]  /*14e60*/  ISETP.GT.AND P2, PT, R14, 0x31, !P2 ;  /* 0x000000310e00780c */ /* 0x000fe40005744270 */
[----:B------:R-:W-:Y:S02]  /*14e70*/  ISETP.NE.AND P6, PT, R90, RZ, PT ;  /* 0x000000ff5a00720c */ /* 0x000fe40003fc5270 */
[----:B------:R-:W-:Y:S02]  /*14e80*/  ISETP.LT.OR P2, PT, R6, 0x32, P2 ;  /* 0x000000320600780c */ /* 0x000fe40001741670 */
[----:B------:R-:W-:Y:S02]  /*14e90*/  ISETP.NE.AND P5, PT, R60, RZ, PT ;  /* 0x000000ff3c00720c */ /* 0x000fe40003fa5270 */
[----:B------:R-:W-:Y:S02]  /*14ea0*/  FSEL R51, R51, -INF , !P2 ;  /* 0xff80000033337808 */ /* 0x000fe40005000000 */
[----:B------:R-:W-:-:S02]  /*14eb0*/  ISETP.NE.AND P2, PT, R86, RZ, PT ;  /* 0x000000ff5600720c */ /* 0x000fc40003f45270 */
[C---:B------:R-:W-:Y:S02]  /*14ec0*/  ISETP.GT.AND P3, PT, R14.reuse, 0x58, !P3 ;  /* 0x000000580e00780c */ /* 0x040fe40005f64270 */
[----:B------:R-:W-:Y:S02]  /*14ed0*/  ISETP.GT.AND P2, PT, R14, 0x38, !P2 ;  /* 0x000000380e00780c */ /* 0x000fe40005744270 */
[----:B0-----:R-:W-:Y:S02]  /*14ee0*/  FMNMX.FTZ R3, R2, R3, !PT ;  /* 0x0000000302037209 */ /* 0x001fe40007810000 */
[----:B------:R-:W-:Y:S02]  /*14ef0*/  ISETP.LT.OR P2, PT, R6, 0x39, P2 ;  /* 0x000000390600780c */ /* 0x000fe40001741670 */
[----:B------:R-:W-:Y:S01]  /*14f00*/  FMNMX.FTZ R2, R26, R87, !PT ;  /* 0x000000571a027209 */ /* 0x000fe20007810000 */
[----:B------:R-:W0:Y:S01]  /*14f10*/  SHFL.BFLY PT, R4, R3, 0x1, 0x1f ;  /* 0x0c201f0003047f89 */ /* 0x000e2200000e0000 */
        /* <DEDUP_REMOVED lines=28> */
[----:B0-----:R-:W-:Y:S02]  /*150e0*/  FMNMX.FTZ R4, R3, R4, !PT ;  /* 0x0000000403047209 */ /* 0x001fe40007810000 */
[----:B------:R-:W-:Y:S02]  /*150f0*/  FMNMX.FTZ R2, R51, R2, !PT ;  /* 0x0000000233027209 */ /* 0x000fe40007810000 */
[----:B------:R-:W-:Y:S01]  /*15100*/  ISETP.LT.OR P2, PT, R6, 0x4a, P2 ;  /* 0x0000004a0600780c */ /* 0x000fe20001741670 */
[----:B------:R-:W-:Y:S01]  /*15110*/  FMUL.FTZ R20, R4, R0 ;  /* 0x0000000004147220 */ /* 0x000fe20000410000 */
[----:B------:R-:W-:-:S02]  /*15120*/  FMNMX.FTZ R2, R47, R2, !PT ;  /* 0x000000022f027209 */ /* 0x000fc40007810000 */
[----:B------:R-:W-:Y:S02]  /*15130*/  FSEL R63, R63, -INF , !P2 ;  /* 0xff8000003f3f7808 */ /* 0x000fe40005000000 */
[----:B------:R-:W-:Y:S02]  /*15140*/  FSETP.NEU.FTZ.AND P2, PT, R4, -INF , PT ;  /* 0xff8000000400780b */ /* 0x000fe40003f5d000 */
[----:B------:R-:W-:Y:S02]  /*15150*/  ISETP.NE.AND P5, PT, R92, RZ, PT ;  /* 0x000000ff5c00720c */ /* 0x000fe40003fa5270 */
[----:B------:R-:W-:Y:S02]  /*15160*/  FMNMX.FTZ R2, R55, R2, !PT ;  /* 0x0000000237027209 */ /* 0x000fe40007810000 */
[----:B------:R-:W-:Y:S02]  /*15170*/  FSEL R20, R20, RZ, P2 ;  /* 0x000000ff14147208 */ /* 0x000fe40001000000 */
[----:B------:R-:W-:-:S02]  /*15180*/  ISETP.GT.AND P2, PT, R14, 0x50, !P5 ;  /* 0x000000500e00780c */ /* 0x000fc40006f44270 */
[----:B------:R-:W-:Y:S01]  /*15190*/  FMNMX.FTZ R2, R91, R2, !PT ;  /* 0x000000025b027209 */ /* 0x000fe20007810000 */
[-CC-:B------:R-:W-:Y:S01]  /*151a0*/  FFMA.FTZ R186, R33, R0.reuse, -R20.reuse ;  /* 0x0000000021ba7223 */ /* 0x180fe20000010814 */
[----:B------:R-:W-:Y:S01]  /*151b0*/  ISETP.LT.OR P2, PT, R6, 0x51, P2 ;  /* 0x000000510600780c */ /* 0x000fe20001741670 */
[-CC-:B------:R-:W-:Y:S01]  /*151c0*/  FFMA.FTZ R33, R37, R0.reuse, -R20.reuse ;  /* 0x0000000025217223 */ /* 0x180fe20000010814 */
[----:B------:R-:W-:Y:S01]  /*151d0*/  ISETP.NE.AND P6, PT, R28, RZ, PT ;  /* 0x000000ff1c00720c */ /* 0x000fe20003fc5270 */
[--C-:B------:R-:W-:Y:S01]  /*151e0*/  FFMA.FTZ R188, R24, R0, -R20.reuse ;  /* 0x0000000018bc7223 */ /* 0x100fe20000010814 */
[----:B------:R-:W-:Y:S01]  /*151f0*/  FMNMX.FTZ R2, R59, R2, !PT ;  /* 0x000000023b027209 */ /* 0x000fe20007810000 */
[-CC-:B------:R-:W-:Y:S01]  /*15200*/  FFMA.FTZ R99, R99, R0.reuse, -R20.reuse ;  /* 0x0000000063637223 */ /* 0x180fe20000010814 */
[----:B------:R-:W-:Y:S01]  /*15210*/  FSEL R101, R66, -INF , !P2 ;  /* 0xff80000042657808 */ /* 0x000fe20005000000 */
[--C-:B------:R-:W-:Y:S01]  /*15220*/  FFMA.FTZ R190, R97, R0, -R20.reuse ;  /* 0x0000000061be7223 */ /* 0x100fe20000010814 */
[----:B------:R-:W-:Y:S01]  /*15230*/  ISETP.GT.AND P2, PT, R14, 0x51, !P6 ;  /* 0x000000510e00780c */ /* 0x000fe20007744270 */
[----:B------:R-:W-:Y:S01]  /*15240*/  MUFU.EX2 R188, R188 ;  /* 0x000000bc00bc7308 */ /* 0x000fe20000000800 */
[----:B------:R-:W-:Y:S01]  /*15250*/  FMNMX.FTZ R2, R93, R2, !PT ;  /* 0x000000025d027209 */ /* 0x000fe20007810000 */
[-CC-:B------:R-:W-:Y:S01]  /*15260*/  FFMA.FTZ R95, R95, R0.reuse, -R20.reuse ;  /* 0x000000005f5f7223 */ /* 0x180fe20000010814 */
[----:B------:R-:W-:Y:S01]  /*15270*/  ISETP.NE.AND P5, PT, R32, RZ, PT ;  /* 0x000000ff2000720c */ /* 0x000fe20003fa5270 */
[-CC-:B------:R-:W-:Y:S01]  /*15280*/  FFMA.FTZ R184, R89, R0.reuse, -R20.reuse ;  /* 0x0000000059b87223 */ /* 0x180fe20000010814 */
[----:B------:R-:W-:Y:S01]  /*15290*/  ISETP.LT.OR P2, PT, R6, 0x52, P2 ;  /* 0x000000520600780c */ /* 0x000fe20001741670 */
[--C-:B------:R-:W-:Y:S01]  /*152a0*/  FFMA.FTZ R73, R73, R0, -R20.reuse ;  /* 0x0000000049497223 */ /* 0x100fe20000010814 */
[----:B------:R-:W-:Y:S01]  /*152b0*/  FMNMX.FTZ R2, R63, R2, !PT ;  /* 0x000000023f027209 */ /* 0x000fe20007810000 */
[----:B------:R-:W0:Y:S01]  /*152c0*/  MUFU.EX2 R99, R99 ;  /* 0x0000006300637308 */ /* 0x000e220000000800 */
[----:B------:R-:W-:Y:S01]  /*152d0*/  ISETP.GT.AND P4, PT, R14, 0x59, !P5 ;  /* 0x000000590e00780c */ /* 0x000fe20006f84270 */
[-CC-:B------:R-:W-:Y:S01]  /*152e0*/  FFMA.FTZ R180, R29, R0.reuse, -R20.reuse ;  /* 0x000000001db47223 */ /* 0x180fe20000010814 */
[C---:B------:R-:W-:Y:S01]  /*152f0*/  ISETP.LT.OR P3, PT, R6.reuse, 0x59, P3 ;  /* 0x000000590600780c */ /* 0x040fe20001f61670 */
[-CC-:B------:R-:W-:Y:S01]  /*15300*/  FFMA.FTZ R182, R7, R0.reuse, -R20.reuse ;  /* 0x0000000007b67223 */ /* 0x180fe20000010814 */
[----:B------:R-:W-:Y:S01]  /*15310*/  FSEL R67, R67, -INF , !P2 ;  /* 0xff80000043437808 */ /* 0x000fe20005000000 */
[--C-:B------:R-:W-:Y:S01]  /*15320*/  FFMA.FTZ R176, R21, R0, -R20.reuse ;  /* 0x0000000015b07223 */ /* 0x100fe20000010814 */
[----:B------:R-:W-:Y:S01]  /*15330*/  FMNMX.FTZ R2, R101, R2, !PT ;  /* 0x0000000265027209 */ /* 0x000fe20007810000 */
[----:B------:R-:W1:Y:S01]  /*15340*/  MUFU.EX2 R190, R190 ;  /* 0x000000be00be7308 */ /* 0x000e620000000800 */
[----:B------:R-:W-:Y:S01]  /*15350*/  ISETP.LT.OR P4, PT, R6, 0x5a, P4 ;  /* 0x0000005a0600780c */ /* 0x000fe20002781670 */
[-CC-:B------:R-:W-:Y:S01]  /*15360*/  FFMA.FTZ R178, R9, R0.reuse, -R20.reuse ;  /* 0x0000000009b27223 */ /* 0x180fe20000010814 */
[----:B------:R-:W-:Y:S01]  /*15370*/  FSEL R37, R70, -INF , !P3 ;  /* 0xff80000046257808 */ /* 0x000fe20005800000 */
[--C-:B------:R-:W-:Y:S01]  /*15380*/  FFMA.FTZ R172, R15, R0, -R20.reuse ;  /* 0x000000000fac7223 */ /* 0x100fe20000010814 */
[----:B------:R-:W-:Y:S01]  /*15390*/  FMNMX.FTZ R2, R67, R2, !PT ;  /* 0x0000000243027209 */ /* 0x000fe20007810000 */
[--C-:B------:R-:W-:Y:S01]  /*153a0*/  FFMA.FTZ R174, R25, R0, -R20.reuse ;  /* 0x0000000019ae7223 */ /* 0x100fe20000010814 */
[----:B------:R-:W-:Y:S01]  /*153b0*/  FSEL R71, R71, -INF , !P4 ;  /* 0xff80000047477808 */ /* 0x000fe20006000000 */
[----:B------:R-:W2:Y:S01]  /*153c0*/  MUFU.EX2 R95, R95 ;  /* 0x0000005f005f7308 */ /* 0x000ea20000000800 */
[----:B------:R-:W-:Y:S01]  /*153d0*/  FMNMX.FTZ R2, R37, R2, !PT ;  /* 0x0000000225027209 */ /* 0x000fe20007810000 */
[-CC-:B------:R-:W-:Y:S01]  /*153e0*/  FFMA.FTZ R168, R11, R0.reuse, -R20.reuse ;  /* 0x000000000ba87223 */ /* 0x180fe20000010814 */
[-CC-:B------:R-:W-:Y:S01]  /*153f0*/  FFMA.FTZ R170, R5, R0.reuse, -R20.reuse ;  /* 0x0000000005aa7223 */ /* 0x180fe20000010814 */
[--C-:B------:R-:W-:Y:S01]  /*15400*/  FFMA.FTZ R29, R41, R0, -R20.reuse ;  /* 0x00000000291d7223 */ /* 0x100fe20000010814 */
[----:B------:R-:W-:Y:S01]  /*15410*/  FMNMX.FTZ R2, R71, R2, !PT ;  /* 0x0000000247027209 */ /* 0x000fe20007810000 */
[-CC-:B------:R-:W-:Y:S01]  /*15420*/  FFMA.FTZ R7, R45, R0.reuse, -R20.reuse ;  /* 0x000000002d077223 */ /* 0x180fe20000010814 */
[-CC-:B------:R-:W-:Y:S01]  /*15430*/  FFMA.FTZ R21, R49, R0.reuse, -R20.reuse ;  /* 0x0000000031157223 */ /* 0x180fe20000010814 */
[----:B------:R-:W3:Y:S01]  /*15440*/  MUFU.EX2 R184, R184 ;  /* 0x000000b800b87308 */ /* 0x000ee20000000800 */
[-CC-:B------:R-:W-:Y:S01]  /*15450*/  FFMA.FTZ R9, R53, R0.reuse, -R20.reuse ;  /* 0x0000000035097223 */ /* 0x180fe20000010814 */
[----:B------:R-:W4:Y:S01]  /*15460*/  SHFL.BFLY PT, R3, R2, 0x2, 0x1f ;  /* 0x0c401f0002037f89 */ /* 0x000f2200000e0000 */
[-CC-:B------:R-:W-:Y:S01]  /*15470*/  FFMA.FTZ R15, R57, R0.reuse, -R20.reuse ;  /* 0x00000000390f7223 */ /* 0x180fe20000010814 */
[-CC-:B------:R-:W-:Y:S01]  /*15480*/  FFMA.FTZ R25, R61, R0.reuse, -R20.reuse ;  /* 0x000000003d197223 */ /* 0x180fe20000010814 */
[-CC-:B------:R-:W-:Y:S01]  /*15490*/  FFMA.FTZ R11, R65, R0.reuse, -R20.reuse ;  /* 0x00000000410b7223 */ /* 0x180fe20000010814 */
[----:B------:R-:W-:Y:S01]  /*154a0*/  FFMA.FTZ R5, R69, R0, -R20 ;  /* 0x0000000045057223 */ /* 0x000fe20000010814 */
[----:B------:R-:W-:Y:S01]  /*154b0*/  ISETP.NE.AND P5, PT, R94, 0x1, PT ;  /* 0x000000015e00780c */ /* 0x000fe20003fa5270 */
[----:B------:R-:W5:Y:S08]  /*154c0*/  MUFU.EX2 R73, R73 ;  /* 0x0000004900497308 */ /* 0x000f700000000800 */
[----:B------:R-:W5:Y:S04]  /*154d0*/  MUFU.EX2 R186, R186 ;  /* 0x000000ba00ba7308 */ /* 0x000f680000000800 */
[----:B------:R-:W5:Y:S04]  /*154e0*/  @P5 LDC R40, c[0x0][0x450] ;  /* 0x00011400ff285b82 */ /* 0x000f680000000800 */
[----:B------:R-:W5:Y:S01]  /*154f0*/  MUFU.EX2 R33, R33 ;  /* 0x0000002100217308 */ /* 0x000f620000000800 */
[----:B----4-:R-:W-:-:S05]  /*15500*/  FMNMX.FTZ R6, R2, R3, !PT ;  /* 0x0000000302067209 */ /* 0x010fca0007810000 */
[----:B------:R-:W4:Y:S02]  /*15510*/  SHFL.BFLY PT, R3, R6, 0x1, 0x1f ;  /* 0x0c201f0006037f89 */ /* 0x000f2400000e0000 */
[----:B------:R-:W-:Y:S08]  /*15520*/  MUFU.EX2 R180, R180 ;  /* 0x000000b400b47308 */ /* 0x000ff00000000800 */
[----:B------:R-:W-:Y:S08]  /*15530*/  MUFU.EX2 R29, R29 ;  /* 0x0000001d001d7308 */ /* 0x000ff00000000800 */
[----:B------:R-:W-:Y:S01]  /*15540*/  MUFU.EX2 R182, R182 ;  /* 0x000000b600b67308 */ /* 0x000fe20000000800 */
[----:B----4-:R-:W-:-:S07]  /*15550*/  FMNMX.FTZ R3, R6, R3, !PT ;  /* 0x0000000306037209 */ /* 0x010fce0007810000 */
[----:B------:R-:W-:Y:S01]  /*15560*/  MUFU.EX2 R7, R7 ;  /* 0x0000000700077308 */ /* 0x000fe20000000800 */
[C---:B------:R-:W-:Y:S01]  /*15570*/  FSETP.NEU.FTZ.AND P2, PT, R3.reuse, -INF , PT ;  /* 0xff8000000300780b */ /* 0x040fe20003f5d000 */
[----:B------:R-:W-:-:S06]  /*15580*/  FMUL.FTZ R2, R3, R0 ;  /* 0x0000000003027220 */ /* 0x000fcc0000410000 */
[----:B------:R-:W-:Y:S01]  /*15590*/  MUFU.EX2 R176, R176 ;  /* 0x000000b000b07308 */ /* 0x000fe20000000800 */
        /* <DEDUP_REMOVED lines=17> */
[----:B---3--:R-:W-:Y:S01]  /*156b0*/  FADD.FTZ R34, R184, R27 ;  /* 0x0000001bb8227221 */ /* 0x008fe20000010000 */
[-CC-:B------:R-:W-:Y:S01]  /*156c0*/  FFMA.FTZ R28, R77, R0.reuse, -R6.reuse ;  /* 0x000000004d1c7223 */ /* 0x180fe20000010806 */
[-CC-:B------:R-:W-:Y:S01]  /*156d0*/  FFMA.FTZ R177, R43, R0.reuse, -R6.reuse ;  /* 0x000000002bb17223 */ /* 0x180fe20000010806 */
[-C--:B------:R-:W-:Y:S01]  /*156e0*/  FFMA.FTZ R30, R51, R0.reuse, -R6 ;  /* 0x00000000331e7223 */ /* 0x080fe20000010806 */
[----:B-----5:R-:W-:Y:S01]  /*156f0*/  FADD.FTZ R31, R73, R34 ;  /* 0x00000022491f7221 */ /* 0x020fe20000010000 */
[----:B------:R-:W1:Y:S01]  /*15700*/  @P5 LDC R39, c[0x0][0x44c] ;  /* 0x00011300ff275b82 */ /* 0x000e620000000800 */
[----:B------:R-:W2:Y:S01]  /*15710*/  MUFU.EX2 R191, R191 ;  /* 0x000000bf00bf7308 */ /* 0x000ea20000000800 */
[-CC-:B------:R-:W-:Y:S01]  /*15720*/  FFMA.FTZ R47, R47, R0.reuse, -R6.reuse ;  /* 0x000000002f2f7223 */ /* 0x180fe20000010806 */
[----:B------:R-:W-:Y:S01]  /*15730*/  FADD.FTZ R36, R186, R31 ;  /* 0x0000001fba247221 */ /* 0x000fe20000010000 */
[-CC-:B------:R-:W-:Y:S01]  /*15740*/  FFMA.FTZ R55, R55, R0.reuse, -R6.reuse ;  /* 0x0000000037377223 */ /* 0x180fe20000010806 */
[-CC-:B------:R-:W-:Y:S01]  /*15750*/  FFMA.FTZ R91, R91, R0.reuse, -R6.reuse ;  /* 0x000000005b5b7223 */ /* 0x180fe20000010806 */
[-C--:B------:R-:W-:Y:S01]  /*15760*/  FFMA.FTZ R59, R59, R0.reuse, -R6 ;  /* 0x000000003b3b7223 */ /* 0x080fe20000010806 */
[----:B------:R-:W-:Y:S01]  /*15770*/  FADD.FTZ R31, R33, R36 ;  /* 0x00000024211f7221 */ /* 0x000fe20000010000 */
[-C--:B------:R-:W-:Y:S01]  /*15780*/  FFMA.FTZ R93, R93, R0.reuse, -R6 ;  /* 0x000000005d5d7223 */ /* 0x080fe20000010806 */
[----:B------:R-:W3:Y:S01]  /*15790*/  MUFU.EX2 R14, R14 ;  /* 0x0000000e000e7308 */ /* 0x000ee20000000800 */
        /* <DEDUP_REMOVED lines=8> */
[----:B--2---:R-:W-:Y:S01]  /*15820*/  FADD.FTZ R27, R191, R32 ;  /* 0x00000020bf1b7221 */ /* 0x004fe20000010000 */
[----:B------:R-:W-:Y:S01]  /*15830*/  FADD.FTZ R38, R182, R31 ;  /* 0x0000001fb6267221 */ /* 0x000fe20000010000 */
[----:B------:R-:W-:Y:S01]  /*15840*/  FFMA.FTZ R71, R71, R0, -R6 ;  /* 0x0000000047477223 */ /* 0x000fe20000010806 */
[----:B------:R-:W-:Y:S01]  /*15850*/  IMAD.MOV.U32 R35, RZ, RZ, R212 ;  /* 0x000000ffff237224 */ /* 0x000fe200078e00d4 */
[C---:B------:R-:W-:Y:S01]  /*15860*/  F2FP.BF16.F32.PACK_AB R182, R7.reuse, R182 ;  /* 0x000000b607b6723e */ /* 0x040fe200000010ff */
[----:B------:R-:W-:Y:S01]  /*15870*/  FADD.FTZ R31, R7, R38 ;  /* 0x00000026071f7221 */ /* 0x000fe20000010000 */
[----:B-1----:R-:W-:Y:S01]  /*15880*/  @P5 IMAD.HI.U32 R39, R212, R39, RZ ;  /* 0x00000027d4275227 */ /* 0x002fe200078e00ff */
[----:B------:R-:W1:Y:S03]  /*15890*/  MUFU.EX2 R20, R20 ;  /* 0x0000001400147308 */ /* 0x000e660000000800 */
[----:B---3--:R-:W-:Y:S01]  /*158a0*/  FADD.FTZ R34, R14, R27 ;  /* 0x0000001b0e227221 */ /* 0x008fe20000010000 */
[----:B------:R-:W-:Y:S01]  /*158b0*/  FADD.FTZ R38, R176, R31 ;  /* 0x0000001fb0267221 */ /* 0x000fe20000010000 */
[----:B------:R-:W-:-:S02]  /*158c0*/  F2FP.BF16.F32.PACK_AB R189, R2, R189 ;  /* 0x000000bd02bd723e */ /* 0x000fc400000010ff */
[----:B------:R-:W-:Y:S02]  /*158d0*/  @P5 SHF.R.U32.HI R35, RZ, R40, R39 ;  /* 0x00000028ff235219 */ /* 0x000fe40000011627 */
[----:B------:R-:W-:Y:S01]  /*158e0*/  ISETP.GE.AND P5, PT, R13, 0x1, PT ;  /* 0x000000010d00780c */ /* 0x000fe20003fa6270 */
[----:B------:R-:W2:Y:S01]  /*158f0*/  MUFU.EX2 R187, R187 ;  /* 0x000000bb00bb7308 */ /* 0x000ea20000000800 */
[----:B0-----:R-:W-:Y:S01]  /*15900*/  FADD.FTZ R27, R185, R34 ;  /* 0x00000022b91b7221 */ /* 0x001fe20000010000 */
[----:B------:R-:W-:Y:S01]  /*15910*/  IMAD.IADD R35, R150, 0x1, R35 ;  /* 0x0000000196237824 */ /* 0x000fe200078e0223 */
[----:B------:R-:W-:Y:S02]  /*15920*/  F2FP.BF16.F32.PACK_AB R188, R99, R188 ;  /* 0x000000bc63bc723e */ /* 0x000fe400000010ff */
[----:B------:R-:W-:Y:S01]  /*15930*/  F2FP.BF16.F32.PACK_AB R190, R95, R190 ;  /* 0x000000be5fbe723e */ /* 0x000fe200000010ff */
[----:B------:R-:W-:Y:S01]  /*15940*/  IMAD.IADD R12, R35, 0x1, R12 ;  /* 0x00000001230c7824 */ /* 0x000fe200078e020c */
[----:B------:R-:W-:Y:S01]  /*15950*/  F2FP.BF16.F32.PACK_AB R184, R73, R184 ;  /* 0x000000b849b8723e */ /* 0x000fe200000010ff */
[----:B------:R-:W0:Y:S01]  /*15960*/  MUFU.EX2 R24, R24 ;  /* 0x0000001800187308 */ /* 0x000e220000000800 */
[----:B-1----:R-:W-:Y:S01]  /*15970*/  FADD.FTZ R34, R20, R27 ;  /* 0x0000001b14227221 */ /* 0x002fe20000010000 */
[----:B------:R-:W-:-:S02]  /*15980*/  F2FP.BF16.F32.PACK_AB R186, R33, R186 ;  /* 0x000000ba21ba723e */ /* 0x000fc400000010ff */
[----:B------:R-:W-:Y:S02]  /*15990*/  F2FP.BF16.F32.PACK_AB R180, R29, R180 ;  /* 0x000000b41db4723e */ /* 0x000fe400000010ff */
[----:B------:R-:W-:Y:S02]  /*159a0*/  F2FP.BF16.F32.PACK_AB R191, R14, R191 ;  /* 0x000000bf0ebf723e */ /* 0x000fe400000010ff */
[----:B------:R-:W1:Y:S01]  /*159b0*/  MUFU.EX2 R181, R181 ;  /* 0x000000b500b57308 */ /* 0x000e620000000800 */
[----:B--2---:R-:W-:Y:S01]  /*159c0*/  FADD.FTZ R27, R187, R34 ;  /* 0x00000022bb1b7221 */ /* 0x004fe20000010000 */
[----:B------:R-:W-:-:S06]  /*159d0*/  F2FP.BF16.F32.PACK_AB R185, R20, R185 ;  /* 0x000000b914b9723e */ /* 0x000fcc00000010ff */
        /* <DEDUP_REMOVED lines=58> */
[----:B------:R-:W-:-:S05]  /*15d80*/  VIADD R7, R72, 0xfffffffe ;  /* 0xfffffffe48077836 */ /* 0x000fca0000000000 */
        /* <DEDUP_REMOVED lines=23> */
.L_x_4887:
[----:B------:R-:W-:-:S13]  /*15f00*/  ISETP.NE.AND P2, PT, R13, 0x1, PT ;  /* 0x000000010d00780c */ /* 0x000fda0003f45270 */
[----:B------:R-:W0:Y:S02]  /*15f10*/  @P2 LDC.64 R14, c[0x0][0x9e8] ;  /* 0x00027a00ff0e2b82 */ /* 0x000e240000000a00 */
[----:B0-----:R-:W-:-:S05]  /*15f20*/  @P2 IMAD.HI.U32 R14, R2, R14, RZ ;  /* 0x0000000e020e2227 */ /* 0x001fca00078e00ff */
[----:B------:R-:W-:-:S07]  /*15f30*/  @P2 SHF.R.U32.HI R2, RZ, R15, R14 ;  /* 0x0000000fff022219 */ /* 0x000fce000001160e */
.L_x_4888:
[----:B------:R-:W-:Y:S05]  /*15f40*/  BSYNC B0 ;  /* 0x0000000000007941 */ /* 0x000fea0003800000 */
.L_x_4886:
[----:B------:R-:W-:-:S05]  /*15f50*/  IMAD R13, R2, R13, R13 ;  /* 0x0000000d020d7224 */ /* 0x000fca00078e020d */
[----:B------:R-:W-:-:S07]  /*15f60*/  VIMNMX R12, R12, R13, PT ;  /* 0x0000000d0c0c7248 */ /* 0x000fce0003fe0100 */
.L_x_4885:
[----:B------:R-:W-:Y:S01]  /*15f70*/  IMAD.HI R12, R12, 0x2aaaaaab, RZ ;  /* 0x2aaaaaab0c0c7827 */ /* 0x000fe200078e02ff */
[----:B------:R-:W-:Y:S01]  /*15f80*/  ULDC UR59, c[0x0][0x9e4] ;  /* 0x00027900003b7ab9 */ /* 0x000fe20000000800 */
[----:B------:R-:W-:Y:S01]  /*15f90*/  ULDC UR58, c[0x0][0x9e4] ;  /* 0x00027900003a7ab9 */ /* 0x000fe20000000800 */
[----:B------:R-:W-:Y:S01]  /*15fa0*/  BSSY B0, `(.L_x_4889) ;  /* 0x000037f000007945 */ /* 0x000fe20003800000 */
[----:B------:R-:W-:Y:S01]  /*15fb0*/  IMAD.MOV.U32 R2, RZ, RZ, 0x3f800000 ;  /* 0x3f800000ff027424 */ /* 0x000fe200078e00ff */
[----:B------:R-:W-:Y:S02]  /*15fc0*/  SHF.R.U32.HI R9, RZ, 0x1f, R12 ;  /* 0x0000001fff097819 */ /* 0x000fe4000001160c */
[----:B------:R-:W-:Y:S02]  /*15fd0*/  CS2R R118, SRZ ;  /* 0x0000000000767805 */ /* 0x000fe4000001ff00 */
[----:B------:R-:W-:Y:S02]  /*15fe0*/  CS2R R116, SRZ ;  /* 0x0000000000747805 */ /* 0x000fe4000001ff00 */
[----:B------:R-:W-:-:S02]  /*15ff0*/  CS2R R114, SRZ ;  /* 0x0000000000727805 */ /* 0x000fc4000001ff00 */
[----:B------:R-:W-:Y:S01]  /*16000*/  LEA.HI.SX32 R14, R12, R9, 0x1c ;  /* 0x000000090c0e7211 */ /* 0x000fe200078fe2ff */
[----:B------:R-:W-:Y:S01]  /*16010*/  IMAD.MOV.U32 R9, RZ, RZ, 0x3f800000 ;  /* 0x3f800000ff097424 */ /* 0x000fe200078e00ff */
[----:B------:R-:W-:Y:S02]  /*16020*/  CS2R R112, SRZ ;  /* 0x0000000000707805 */ /* 0x000fe4000001ff00 */
[----:B------:R-:W-:Y:S02]  /*16030*/  CS2R R110, SRZ ;  /* 0x00000000006e7805 */ /* 0x000fe4000001ff00 */
[----:B------:R-:W-:Y:S02]  /*16040*/  VIMNMX R14, R213, R14, !PT ;  /* 0x0000000ed50e7248 */ /* 0x000fe40007fe0100 */
[----:B------:R-:W-:Y:S02]  /*16050*/  CS2R R108, SRZ ;  /* 0x00000000006c7805 */ /* 0x000fe4000001ff00 */
[----:B------:R-:W-:-:S02]  /*16060*/  CS2R R106, SRZ ;  /* 0x00000000006a7805 */ /* 0x000fc4000001ff00 */
[----:B------:R-:W-:Y:S02]  /*16070*/  CS2R R104, SRZ ;  /* 0x0000000000687805 */ /* 0x000fe4000001ff00 */
[----:B------:R-:W-:Y:S02]  /*16080*/  ISETP.GE.AND P2, PT, R7, R14, PT ;  /* 0x0000000e0700720c */ /* 0x000fe40003f46270 */
        /* <DEDUP_REMOVED lines=41> */
[----:B------:R-:W-:Y:S01]  /*16320*/  BSSY B1, `(.L_x_4891) ;  /* 0x0000342000017945 */ /* 0x000fe20003800000 */
[----:B------:R-:W-:Y:S02]  /*16330*/  IMAD.MOV.U32 R2, RZ, RZ, 0x3f800000 ;  /* 0x3f800000ff027424 */ /* 0x000fe400078e00ff */
[----:B------:R-:W-:-:S07]  /*16340*/  IMAD.MOV.U32 R119, RZ, RZ, RZ ;  /* 0x000000ffff777224 */ /* 0x000fce00078e00ff */
.L_x_4910:
[----:B------:R-:W-:-:S05]  /*16350*/  VIADD R15, R19, 0x1 ;  /* 0x00000001130f7836 */ /* 0x000fca0000000000 */
[----:B------:R-:W-:-:S04]  /*16360*/  ISETP.NE.AND P2, PT, R15, 0x2, PT ;  /* 0x000000020f00780c */ /* 0x000fc80003f45270 */
[----:B------:R-:W-:Y:S02]  /*16370*/  SEL R11, RZ, 0x1, P2 ;  /* 0x00000001ff0b7807 */ /* 0x000fe40001000000 */
[----:B------:R-:W-:Y:S02]  /*16380*/  SEL R15, R15, RZ, P2 ;  /* 0x000000ff0f0f7207 */ /* 0x000fe40001000000 */
[----:B------:R-:W-:Y:S01]  /*16390*/  LOP3.LUT R20, R194, R11, RZ, 0x3c, !PT ;  /* 0x0000000bc2147212 */ /* 0x000fe200078e3cff */
[----:B------:R-:W-:Y:S06]  /*163a0*/  @!P0 BRA `(.L_x_4892) ;  /* 0x0000000000048947 */ /* 0x000fec0003800000 */
[----:B------:R-:W-:Y:S01]  /*163b0*/  BPT.TRAP 0x1 ;  /* 0x000000040000795c */ /* 0x000fe20000300000 */
.L_x_4892:
[----:B------:R-:W-:Y:S01]  /*163c0*/  IMAD R0, R15, 0x8, R16 ;  /* 0x000000080f007824 */ /* 0x000fe200078e0210 */
[----:B------:R-:W-:-:S04]  /*163d0*/  SHF.L.U32 R11, R20, 0x1f, RZ ;  /* 0x0000001f140b7819 */ /* 0x000fc800000006ff */
[----:B------:R0:W1:Y:S01]  /*163e0*/  SYNCS.PHASECHK.TRANS64.TRYWAIT P2, [R0+URZ+0x30830], R11 ;  /* 0x0308300b000075a7 */ /* 0x000062000804017f */
[----:B------:R-:W-:Y:S05]  /*163f0*/  @!P0 BRA `(.L_x_4893) ;  /* 0x0000000000048947 */ /* 0x000fea0003800000 */
[----:B------:R-:W-:Y:S01]  /*16400*/  BPT.TRAP 0x1 ;  /* 0x000000040000795c */ /* 0x000fe20000300000 */
.L_x_4893:
[----:B------:R-:W-:Y:S01]  /*16410*/  IMAD R124, R15, 0x900, R8 ;  /* 0x000009000f7c7824 */ /* 0x000fe200078e0208 */
[----:B------:R-:W-:Y:S03]  /*16420*/  BSSY B2, `(.L_x_4894) ;  /* 0x0000006000027945 */ /* 0x000fe60003800000 */
[C---:B------:R-:W-:Y:S02]  /*16430*/  VIADD R12, R124.reuse, 0x2 ;  /* 0x000000027c0c7836 */ /* 0x040fe40000000000 */
[----:B------:R-:W-:Y:S01]  /*16440*/  VIADD R21, R124, 0x4 ;  /* 0x000000047c157836 */ /* 0x000fe20000000000 */
[----:B-1----:R-:W-:Y:S06]  /*16450*/  @P2 BRA `(.L_x_4895) ;  /* 0x0000000000082947 */ /* 0x002fec0003800000 */
[----:B------:R-:W1:Y:S02]  /*16460*/  SYNCS.PHASECHK.TRANS64.TRYWAIT P2, [R0+URZ+0x30830], R11 ;  /* 0x0308300b000075a7 */ /* 0x000e64000804017f */
[----:B-1----:R-:W-:Y:S05]  /*16470*/  @!P2 BRA `(.L_x_4896) ;  /* 0x000001780030a947 */ /* 0x002fea0003800000 */
.L_x_4895:
[----:B------:R-:W-:Y:S05]  /*16480*/  BSYNC B2 ;  /* 0x0000000000027941 */ /* 0x000fea0003800000 */
.L_x_4894:
[----:B------:R-:W-:Y:S01]  /*16490*/  IMAD.MOV.U32 R10, RZ, RZ, R124 ;  /* 0x000000ffff0a7224 */ /* 0x000fe200078e007c */
[----:B------:R2:W-:Y:S04]  /*164a0*/  STL.64 [R1+0x90], R16 ;  /* 0x0000901001007387 */ /* 0x0005e80000100a00 */
[----:B------:R-:W-:Y:S01]  /*164b0*/  R2UR UR54, R10 ;  /* 0x000000000a3672ca */ /* 0x000fe200000e0000 */
[----:B------:R-:W-:-:S05]  /*164c0*/  IMAD.MOV.U32 R10, RZ, RZ, R21 ;  /* 0x000000ffff0a7224 */ /* 0x000fca00078e0015 */
[----:B------:R-:W-:Y:S01]  /*164d0*/  R2UR UR34, R10 ;  /* 0x000000000a2272ca */ /* 0x000fe200000e0000 */
[----:B------:R-:W-:Y:S01]  /*164e0*/  VIADD R10, R124, 0x302 ;  /* 0x000003027c0a7836 */ /* 0x000fe20000000000 */
[----:B--2---:R-:W2:Y:S01]  /*164f0*/  LDL.64 R16, [R1+0x28] ;  /* 0x0000280001107983 */ /* 0x004ea20000100a00 */
[----:B01----:R-:W-:-:S03]  /*16500*/  IMAD.MOV.U32 R11, RZ, RZ, 0x40000040 ;  /* 0x40000040ff0b7424 */ /* 0x003fc600078e00ff */
[----:B------:R-:W-:Y:S01]  /*16510*/  R2UR UR22, R10 ;  /* 0x000000000a1672ca */ /* 0x000fe200000e0000 */
[----:B------:R-:W-:Y:S01]  /*16520*/  VIADD R10, R124, 0x306 ;  /* 0x000003067c0a7836 */ /* 0x000fe20000000000 */
[----:B------:R0:W-:Y:S01]  /*16530*/  STL.64 [R1+0x88], R14 ;  /* 0x0000880e01007387 */ /* 0x0001e20000100a00 */
[C---:B------:R-:W-:Y:S02]  /*16540*/  R2UR UR55, R11.reuse ;  /* 0x000000000b3772ca */ /* 0x040fe400000e0000 */
[C---:B------:R-:W-:Y:S02]  /*16550*/  R2UR UR35, R11.reuse ;  /* 0x000000000b2372ca */ /* 0x040fe400000e0000 */
[C---:B------:R-:W-:Y:S02]  /*16560*/  R2UR UR23, R11.reuse ;  /* 0x000000000b1772ca */ /* 0x040fe400000e0000 */
[----:B------:R-:W-:Y:S02]  /*16570*/  R2UR UR14, R10 ;  /* 0x000000000a0e72ca */ /* 0x000fe400000e0000 */
[----:B------:R-:W-:Y:S01]  /*16580*/  R2UR UR15, R11 ;  /* 0x000000000b0f72ca */ /* 0x000fe200000e0000 */
[----:B0-----:R-:W3:Y:S04]  /*16590*/  LDL.64 R14, [R1+0x20] ;  /* 0x00002000010e7983 */ /* 0x001ee80000100a00 */
[----:B------:R0:W-:Y:S04]  /*165a0*/  STL.64 [R1+0x80], R6 ;  /* 0x0000800601007387 */ /* 0x0001e80000100a00 */
[----:B0-----:R-:W4:Y:S04]  /*165b0*/  LDL.64 R6, [R1+0x18] ;  /* 0x0000180001067983 */ /* 0x001f280000100a00 */
[----:B------:R0:W-:Y:S04]  /*165c0*/  STL.64 [R1+0x78], R4 ;  /* 0x0000780401007387 */ /* 0x0001e80000100a00 */
[----:B------:R-:W2:Y:S01]  /*165d0*/  LDL.64 R10, [R1+0x30] ;  /* 0x00003000010a7983 */ /* 0x000ea20000100a00 */
[----:B------:R-:W-:Y:S01]  /*165e0*/  VIADD R120, R124, 0x6 ;  /* 0x000000067c787836 */ /* 0x000fe20000000000 */
[----:B------:R-:W-:Y:S01]  /*165f0*/  R2UR UR50, R12 ;  /* 0x000000000c3272ca */ /* 0x000fe200000e0000 */
[----:B------:R-:W-:-:S03]  /*16600*/  VIADD R12, R124, 0x300 ;  /* 0x000003007c0c7836 */ /* 0x000fc60000000000 */
[----:B------:R-:W-:Y:S01]  /*16610*/  R2UR UR30, R120 ;  /* 0x00000000781e72ca */ /* 0x000fe200000e0000 */
[----:B------:R-:W-:Y:S01]  /*16620*/  VIADD R120, R124, 0x304 ;  /* 0x000003047c787836 */ /* 0x000fe20000000000 */
[----:B------:R-:W-:Y:S01]  /*16630*/  R2UR UR26, R12 ;  /* 0x000000000c1a72ca */ /* 0x000fe200000e0000 */
[C---:B------:R-:W-:Y:S01]  /*16640*/  VIADD R12, R124.reuse, 0x600 ;  /* 0x000006007c0c7836 */ /* 0x040fe20000000000 */
[----:B0-----:R-:W4:Y:S01]  /*16650*/  LDL.64 R4, [R1+0x10] ;  /* 0x0000100001047983 */ /* 0x001f220000100a00 */
[----:B------:R-:W-:Y:S01]  /*16660*/  VIADD R122, R124, 0x604 ;  /* 0x000006047c7a7836 */ /* 0x000fe20000000000 */
[----:B------:R-:W-:Y:S01]  /*16670*/  R2UR UR18, R120 ;  /* 0x00000000781272ca */ /* 0x000fe200000e0000 */
[----:B------:R-:W-:Y:S02]  /*16680*/  VIADD R120, R124, 0x602 ;  /* 0x000006027c787836 */ /* 0x000fe40000000000 */
[----:B------:R-:W-:Y:S01]  /*16690*/  FMUL.FTZ R24, R24, R9 ;  /* 0x0000000918187220 */ /* 0x000fe20000410000 */
[----:B------:R-:W-:-:S02]  /*166a0*/  IMAD.MOV.U32 R121, RZ, RZ, 0x40000040 ;  /* 0x40000040ff797424 */ /* 0x000fc400078e00ff */
[-C--:B------:R-:W-:Y:S01]  /*166b0*/  FMUL.FTZ R25, R25, R9.reuse ;  /* 0x0000000919197220 */ /* 0x080fe20000410000 */
[----:B------:R-:W-:Y:S02]  /*166c0*/  VIADD R124, R124, 0x606 ;  /* 0x000006067c7c7836 */ /* 0x000fe40000000000 */
[-C--:B------:R-:W-:Y:S01]  /*166d0*/  FMUL.FTZ R28, R28, R9.reuse ;  /* 0x000000091c1c7220 */ /* 0x080fe20000410000 */
[----:B------:R-:W-:Y:S01]  /*166e0*/  IMAD.MOV.U32 R123, RZ, RZ, 0x40000040 ;  /* 0x40000040ff7b7424 */ /* 0x000fe200078e00ff */
[C---:B------:R-:W-:Y:S01]  /*166f0*/  R2UR UR31, R121.reuse ;  /* 0x00000000791f72ca */ /* 0x040fe200000e0000 */
[----:B------:R-:W-:Y:S01]  /*16700*/  IMAD.MOV.U32 R125, RZ, RZ, 0x40000040 ;  /* 0x40000040ff7d7424 */ /* 0x000fe200078e00ff */
[----:B------:R-:W-:Y:S01]  /*16710*/  R2UR UR19, R121 ;  /* 0x00000000791372ca */ /* 0x000fe200000e0000 */
[----:B------:R-:W-:Y:S01]  /*16720*/  IMAD.MOV.U32 R13, RZ, RZ, 0x40000040 ;  /* 0x40000040ff0d7424 */ /* 0x000fe200078e00ff */
        /* <DEDUP_REMOVED lines=17> */
[-C--:B------:R-:W-:Y:S01]  /*16840*/  FMUL.FTZ R45, R45, R9.reuse ;  /* 0x000000092d2d7220 */ /* 0x080fe20000410000 */
[----:B------:R-:W-:Y:S01]  /*16850*/  HGMMA.64x96x16.F32.BF16 R120, gdesc[UR52], RZ, !UPT, gsb0 ;  /* 0x01600000347879f0 */ /* 0x000fe2000c0018ff */
        /* <DEDUP_REMOVED lines=86> */
[----:B------:R-:W-:Y:S03]  /*16dc0*/  HGMMA.64x96x16.F32.BF16 R120, gdesc[UR48], R120, gsb0 ;  /* 0x01600000307879f0 */ /* 0x000fe60008001878 */
[----:B------:R-:W-:Y:S02]  /*16dd0*/  WARPGROUP.DEPBAR.LE gsb0, 0x0 ;  /* 0x00008000000079c5 */ /* 0x000fe40000010000 */
[----:B------:R-:W-:Y:S01]  /*16de0*/  WARPGROUP.ARRIVE ;  /* 0x00000000000079c5 */ /* 0x000fe20000000000 */
[----:B--2---:R-:W-:Y:S02]  /*16df0*/  R2UR UR32, R10 ;  /* 0x000000000a2072ca */ /* 0x004fe400000e0000 */
[----:B------:R-:W-:Y:S02]  /*16e00*/  R2UR UR33, R11 ;  /* 0x000000000b2172ca */ /* 0x000fe400000e0000 */
[----:B------:R-:W-:Y:S01]  /*16e10*/  R2UR UR28, R16 ;  /* 0x00000000101c72ca */ /* 0x000fe200000e0000 */
[----:B------:R-:W2:Y:S10]  /*16e20*/  LDL.64 R10, [R1] ;  /* 0x00000000010a7983 */ /* 0x000eb40000100a00 */
[----:B------:R-:W-:Y:S01]  /*16e30*/  HGMMA.64x96x16.F32.BF16 R120, gdesc[UR32], R120, gsb0 ;  /* 0x01600000207879f0 */ /* 0x000fe20008001878 */
[----:B------:R-:W-:-:S02]  /*16e40*/  R2UR UR29, R17 ;  /* 0x00000000111d72ca */ /* 0x000fc400000e0000 */
[----:B------:R-:W-:Y:S02]  /*16e50*/  R2UR UR10, R12 ;  /* 0x000000000c0a72ca */ /* 0x000fe400000e0000 */
[----:B------:R-:W-:Y:S02]  /*16e60*/  R2UR UR11, R13 ;  /* 0x000000000d0b72ca */ /* 0x000fe400000e0000 */
[----:B------:R-:W2:Y:S01]  /*16e70*/  LDL.64 R12, [R1+0x8] ;  /* 0x00000800010c7983 */ /* 0x000ea20000100a00 */
[----:B---3--:R-:W-:Y:S02]  /*16e80*/  R2UR UR24, R14 ;  /* 0x000000000e1872ca */ /* 0x008fe400000e0000 */
[----:B------:R-:W-:Y:S01]  /*16e90*/  R2UR UR25, R15 ;  /* 0x000000000f1972ca */ /* 0x000fe200000e0000 */
[----:B------:R0:W5:Y:S01]  /*16ea0*/  LDL.LU.64 R16, [R1+0x90] ;  /* 0x0000900001107983 */ /* 0x0001620000300a00 */
[----:B----4-:R-:W-:Y:S02]  /*16eb0*/  R2UR UR20, R6 ;  /* 0x00000000061472ca */ /* 0x010fe400000e0000 */
[----:B------:R-:W-:Y:S01]  /*16ec0*/  R2UR UR21, R7 ;  /* 0x00000000071572ca */ /* 0x000fe200000e0000 */
[----:B------:R0:W5:Y:S01]  /*16ed0*/  LDL.LU.64 R14, [R1+0x88] ;  /* 0x00008800010e7983 */ /* 0x0001620000300a00 */
[----:B------:R-:W-:-:S02]  /*16ee0*/  R2UR UR16, R4 ;  /* 0x00000000041072ca */ /* 0x000fc400000e0000 */
[----:B------:R-:W-:Y:S01]  /*16ef0*/  R2UR UR17, R5 ;  /* 0x00000000051172ca */ /* 0x000fe200000e0000 */
[----:B------:R0:W5:Y:S01]  /*16f00*/  LDL.LU.64 R6, [R1+0x80] ;  /* 0x0000800001067983 */ /* 0x0001620000300a00 */
[----:B------:R-:W-:Y:S01]  /*16f10*/  UMOV UR4, UR56 ;  /* 0x0000003800047c82 */ /* 0x000fe20008000000 */
[----:B------:R-:W-:Y:S02]  /*16f20*/  UMOV UR5, UR57 ;  /* 0x0000003900057c82 */ /* 0x000fe40008000000 */
[----:B------:R0:W5:Y:S01]  /*16f30*/  LDL.LU.64 R4, [R1+0x78] ;  /* 0x0000780001047983 */ /* 0x0001620000300a00 */
        /* <DEDUP_REMOVED lines=9> */
[----:B--2---:R-:W-:Y:S02]  /*16fd0*/  R2UR UR12, R12 ;  /* 0x000000000c0c72ca */ /* 0x004fe400000e0000 */
[----:B------:R-:W-:Y:S01]  /*16fe0*/  R2UR UR13, R13 ;  /* 0x000000000d0d72ca */ /* 0x000fe200000e0000 */
[----:B------:R-:W-:Y:S02]  /*16ff0*/  WARPGROUP.DEPBAR.LE gsb0, 0x0 ;  /* 0x00008000000079c5 */ /* 0x000fe40000010000 */
[----:B------:R-:W-:-:S06]  /*17000*/  WARPGROUP.ARRIVE ;  /* 0x00000000000079c5 */ /* 0x000fcc0000000000 */
[----:B------:R-:W-:Y:S01]  /*17010*/  HGMMA.64x96x16.F32.BF16 R120, gdesc[UR16], R120, gsb0 ;  /* 0x01600000107879f0 */ /* 0x000fe20008001878 */
[----:B------:R-:W-:Y:S02]  /*17020*/  R2UR UR8, R10 ;  /* 0x000000000a0872ca */ /* 0x000fe400000e0000 */
[----:B------:R-:W-:Y:S01]  /*17030*/  R2UR UR9, R11 ;  /* 0x000000000b0972ca */ /* 0x000fe200000e0000 */
        /* <DEDUP_REMOVED lines=16> */
[----:B0-----:R-:W-:Y:S05]  /*17140*/  @!P0 BRA `(.L_x_4897) ;  /* 0x0000000000048947 */ /* 0x001fea0003800000 */
[----:B------:R-:W-:Y:S01]  /*17150*/  BPT.TRAP 0x1 ;  /* 0x000000040000795c */ /* 0x000fe20000300000 */
.L_x_4897:
[----:B------:R-:W-:Y:S01]  /*17160*/  SHF.L.U32 R9, R194, 0x1f, RZ ;  /* 0x0000001fc2097819 */ /* 0x000fe200000006ff */
[----:B-----5:R-:W-:-:S04]  /*17170*/  IMAD R2, R19, 0x8, R16 ;  /* 0x0000000813027824 */ /* 0x020fc800078e0210 */
[----:B------:R0:W1:Y:S01]  /*17180*/  SYNCS.PHASECHK.TRANS64.TRYWAIT P2, [R2+URZ+0x30850], R9 ;  /* 0x03085009020075a7 */ /* 0x000062000804017f */
[----:B------:R-:W-:Y:S05]  /*17190*/  @!P0 BRA `(.L_x_4898) ;  /* 0x0000000000048947 */ /* 0x000fea0003800000 */
[----:B------:R-:W-:Y:S01]  /*171a0*/  BPT.TRAP 0x1 ;  /* 0x000000040000795c */ /* 0x000fe20000300000 */
.L_x_4898:
[----:B------:R-:W-:Y:S04]  /*171b0*/  BSSY B2, `(.L_x_4899) ;  /* 0x0000004000027945 */ /* 0x000fe80003800000 */
[----:B-1----:R-:W-:Y:S05]  /*171c0*/  @P2 BRA `(.L_x_4900) ;  /* 0x0000000000082947 */ /* 0x002fea0003800000 */
[----:B------:R-:W1:Y:S02]  /*171d0*/  SYNCS.PHASECHK.TRANS64.TRYWAIT P2, [R2+URZ+0x30850], R9 ;  /* 0x03085009020075a7 */ /* 0x000e64000804017f */
[----:B-1----:R-:W-:Y:S05]  /*171e0*/  @!P2 BRA `(.L_x_4901) ;  /* 0x0000016800e8a947 */ /* 0x002fea0003800000 */
.L_x_4900:
[----:B------:R-:W-:Y:S05]  /*171f0*/  BSYNC B2 ;  /* 0x0000000000027941 */ /* 0x000fea0003800000 */
.L_x_4899:
[----:B01----:R-:W-:Y:S01]  /*17200*/  VIADD R9, R16, 0x400 ;  /* 0x0000040010097836 */ /* 0x003fe20000000000 */
[----:B------:R-:W-:Y:S01]  /*17210*/  WARPGROUP.ARRIVE ;  /* 0x00000000000079c5 */ /* 0x000fe20000000000 */
[----:B------:R-:W-:Y:S01]  /*17220*/  IMAD.MOV.U32 R11, RZ, RZ, 0x40000040 ;  /* 0x40000040ff0b7424 */ /* 0x000fe200078e00ff */
[----:B------:R-:W0:Y:S01]  /*17230*/  LDC R21, c[0x0][0x448] ;  /* 0x00011200ff157b82 */ /* 0x000e220000000800 */
[----:B------:R-:W-:Y:S01]  /*17240*/  IMAD.MOV.U32 R13, RZ, RZ, 0x40000040 ;  /* 0x40000040ff0d7424 */ /* 0x000fe200078e00ff */
[----:B------:R-:W-:Y:S01]  /*17250*/  SHF.R.U32.HI R9, RZ, 0x4, R9 ;  /* 0x00000004ff097819 */ /* 0x000fe20000011609 */
[----:B------:R-:W-:Y:S01]  /*17260*/  @!P1 VIADD R0, R0, 0x30840 ;  /* 0x0003084000009836 */ /* 0x000fe20000000000 */
[----:B------:R-:W-:Y:S01]  /*17270*/  R2UR UR7, R11 ;  /* 0x000000000b0772ca */ /* 0x000fe200000e0000 */
[----:B------:R-:W-:Y:S01]  /*17280*/  IMAD.MOV.U32 R11, RZ, RZ, 0x40000040 ;  /* 0x40000040ff0b7424 */ /* 0x000fe200078e00ff */
[----:B------:R-:W-:Y:S01]  /*17290*/  LOP3.LUT R9, R9, 0x3fff, RZ, 0xc0, !PT ;  /* 0x00003fff09097812 */ /* 0x000fe200078ec0ff */
[----:B------:R-:W-:Y:S01]  /*172a0*/  ULDC UR5, c[0x0][0x9dc] ;  /* 0x0002770000057ab9 */ /* 0x000fe20000000800 */
[----:B------:R-:W-:Y:S01]  /*172b0*/  LOP3.LUT P2, RZ, R18, 0x100000, RZ, 0xc0, !PT ;  /* 0x0010000012ff7812 */ /* 0x000fe2000784c0ff */
[----:B------:R-:W-:Y:S01]  /*172c0*/  ULDC UR4, c[0x0][0x9e0] ;  /* 0x0002780000047ab9 */ /* 0x000fe20000000800 */
[----:B------:R-:W-:-:S02]  /*172d0*/  LOP3.LUT R9, R9, 0x3000000, RZ, 0xfc, !PT ;  /* 0x0300000009097812 */ /* 0x000fc400078efcff */
[----:B------:R-:W-:-:S03]  /*172e0*/  @!P1 PRMT R0, RZ, 0x654, R0 ;  /* 0x00000654ff009816 */ /* 0x000fc60000000000 */
[----:B------:R-:W-:Y:S02]  /*172f0*/  IMAD R10, R19, 0x900, R9 ;  /* 0x00000900130a7824 */ /* 0x000fe400078e0209 */
[----:B------:R-:W-:Y:S02]  /*17300*/  IMAD.IADD R9, R214, 0x1, R212 ;  /* 0x00000001d6097824 */ /* 0x000fe400078e02d4 */
[C---:B------:R-:W-:Y:S01]  /*17310*/  VIADD R12, R10.reuse, 0x80 ;  /* 0x000000800a0c7836 */ /* 0x040fe20000000000 */
[----:B------:R-:W-:Y:S02]  /*17320*/  R2UR UR6, R10 ;  /* 0x000000000a0672ca */ /* 0x000fe400000e0000 */
[----:B0-----:R-:W-:-:S11]  /*17330*/  ISETP.NE.AND P3, PT, R21, 0x1, PT ;  /* 0x000000011500780c */ /* 0x001fd60003f65270 */
        /* <DEDUP_REMOVED lines=25> */
[----:B------:R-:W-:Y:S02]  /*174d0*/  WARPGROUP.DEPBAR.LE gsb0, 0x0 ;  /* 0x00008000000079c5 */ /* 0x000fe40000010000 */
[----:B------:R-:W-:-:S14]  /*174e0*/  WARPGROUP.ARRIVE ;  /* 0x00000000000079c5 */ /* 0x000fdc0000000000 */
[----:B------:R-:W-:Y:S01]  /*174f0*/  HGMMA.64x192x16.F32.BF16 R24, R172, gdesc[UR4].tnspB, R24, gsb0 ;  /* 0x42e00004ac187df0 */ /* 0x000fe20008001818 */
[----:B------:R-:W-:Y:S02]  /*17500*/  R2UR UR6, R10 ;  /* 0x000000000a0672ca */ /* 0x000fe400000e0000 */
[----:B------:R-:W-:Y:S01]  /*17510*/  R2UR UR7, R11 ;  /* 0x000000000b0772ca */ /* 0x000fe200000e0000 */
[----:B------:R-:W0:Y:S08]  /*17520*/  @P3 LDC R10, c[0x0][0x450] ;  /* 0x00011400ff0a3b82 */ /* 0x000e300000000800 */
[----:B------:R-:W1:Y:S02]  /*17530*/  @P3 LDC R11, c[0x0][0x44c] ;  /* 0x00011300ff0b3b82 */ /* 0x000e640000000800 */
[----:B-1----:R-:W-:-:S05]  /*17540*/  @P3 IMAD.HI.U32 R11, R9, R11, RZ ;  /* 0x0000000b090b3227 */ /* 0x002fca00078e00ff */
[----:B0-----:R-:W-:Y:S01]  /*17550*/  @P3 SHF.R.U32.HI R9, RZ, R10, R11 ;  /* 0x0000000aff093219 */ /* 0x001fe2000001160b */
[----:B------:R-:W-:Y:S01]  /*17560*/  IMAD.U32 R10, RZ, RZ, UR5 ;  /* 0x00000005ff0a7e24 */ /* 0x000fe2000f8e00ff */
[----:B------:R-:W-:Y:S02]  /*17570*/  WARPGROUP.DEPBAR.LE gsb0, 0x0 ;  /* 0x00008000000079c5 */ /* 0x000fe40000010000 */
[----:B------:R-:W-:-:S06]  /*17580*/  WARPGROUP.ARRIVE ;  /* 0x00000000000079c5 */ /* 0x000fcc0000000000 */
[----:B------:R-:W-:Y:S03]  /*17590*/  HGMMA.64x192x16.F32.BF16 R24, R168, gdesc[UR4].tnspB, R24, gsb0 ;  /* 0x42e00004a8187df0 */ /* 0x000fe60008001818 */
[----:B------:R-:W-:Y:S02]  /*175a0*/  WARPGROUP.DEPBAR.LE gsb0, 0x0 ;  /* 0x00008000000079c5 */ /* 0x000fe40000010000 */
[----:B------:R-:W0:Y:S01]  /*175b0*/  SHFL.IDX PT, R170, R9, RZ, 0x1c1f ;  /* 0x001c1fff09aa7589 */ /* 0x000e2200000e0000 */
[----:B------:R-:W-:Y:S01]  /*175c0*/  IMAD R169, R7, -0x60, RZ ;  /* 0xffffffa007a97824 */ /* 0x000fe200078e02ff */
[----:B------:R1:W-:Y:S04]  /*175d0*/  @!P1 SYNCS.ARRIVE.TRANS64.RED.A1T0 RZ, [R0+URZ], RZ ;  /* 0x000000ff00ff99a7 */ /* 0x0003e8000810043f */
[----:B------:R-:W-:-:S04]  /*175e0*/  IADD3 R21, -R200, 0x1, R169 ;  /* 0x00000001c8157810 */ /* 0x000fc80007ffe1a9 */
[----:B------:R-:W-:Y:S02]  /*175f0*/  IADD3 R21, -R196, R21, R197 ;  /* 0x00000015c4157210 */ /* 0x000fe40007ffe1c5 */
[----:B-1----:R-:W-:-:S03]  /*17600*/  LOP3.LUT R0, RZ, R10, RZ, 0x33, !PT ;  /* 0x0000000aff007212 */ /* 0x002fc600078e33ff */
[----:B------:R-:W-:Y:S02]  /*17610*/  VIADD R168, R21, UR4 ;  /* 0x0000000415a87c36 */ /* 0x000fe40008000000 */
[----:B------:R-:W-:Y:S02]  /*17620*/  IMAD.IADD R21, R0, 0x1, R21 ;  /* 0x0000000100157824 */ /* 0x000fe400078e0215 */
[----:B------:R-:W-:Y:S02]  /*17630*/  IMAD.IADD R0, R169, 0x1, -R200 ;  /* 0x00000001a9007824 */ /* 0x000fe400078e0ac8 */
[--C-:B0-----:R-:W-:Y:S02]  /*17640*/  IMAD.IADD R19, R168, 0x1, R170.reuse ;  /* 0x00000001a8137824 */ /* 0x101fe400078e02aa */
[----:B------:R-:W-:Y:S01]  /*17650*/  IMAD.IADD R11, R21, 0x1, R170 ;  /* 0x00000001150b7824 */ /* 0x000fe200078e02aa */
[----:B------:R-:W-:Y:S06]  /*17660*/  @!P2 BRA `(.L_x_4902) ;  /* 0x000000000054a947 */ /* 0x000fec0003800000 */
        /* <DEDUP_REMOVED lines=12> */
.L_x_4904:
[----:B------:R-:W-:-:S05]  /*17730*/  IMAD.U32 R171, RZ, RZ, UR59 ;  /* 0x0000003bffab7e24 */ /* 0x000fca000f8e00ff */
[----:B------:R-:W-:-:S13]  /*17740*/  ISETP.NE.AND P2, PT, R171, 0x1, PT ;  /* 0x00000001ab00780c */ /* 0x000fda0003f45270 */
[----:B------:R-:W0:Y:S02]  /*17750*/  @P2 LDC.64 R12, c[0x0][0x9e8] ;  /* 0x00027a00ff0c2b82 */ /* 0x000e240000000a00 */
[----:B0-----:R-:W-:-:S05]  /*17760*/  @P2 IMAD.HI.U32 R12, R170, R12, RZ ;  /* 0x0000000caa0c2227 */ /* 0x001fca00078e00ff */
[----:B------:R-:W-:-:S07]  /*17770*/  @P2 SHF.R.U32.HI R170, RZ, R13, R12 ;  /* 0x0000000dffaa2219 */ /* 0x000fce000001160c */
.L_x_4905:
[----:B------:R-:W-:Y:S05]  /*17780*/  BSYNC B2 ;  /* 0x0000000000027941 */ /* 0x000fea0003800000 */
.L_x_4903:
[----:B------:R-:W-:-:S05]  /*17790*/  IMAD R170, R170, R171, R0 ;  /* 0x000000abaaaa7224 */ /* 0x000fca00078e0200 */
[----:B------:R-:W-:Y:S02]  /*177a0*/  VIMNMX R11, R11, R170, !PT ;  /* 0x000000aa0b0b7248 */ /* 0x000fe40007fe0100 */
[----:B------:R-:W-:-:S07]  /*177b0*/  VIADDMNMX R19, R170, R171, R19, PT ;  /* 0x000000abaa137246 */ /* 0x000fce0003800113 */
.L_x_4902:
[C---:B------:R-:W-:Y:S01]  /*177c0*/  ISETP.GE.AND P2, PT, R169.reuse, 0x2, PT ;  /* 0x00000002a900780c */ /* 0x040fe20003f46270 */
[----:B------:R-:W0:Y:S01]  /*177d0*/  SHFL.IDX PT, R9, R9, 0x1, 0x1c1f ;  /* 0x003c1f0009097f89 */ /* 0x000e2200000e0000 */
[----:B------:R-:W-:Y:S02]  /*177e0*/  ISETP.GE.AND P5, PT, R169, 0xa, PT ;  /* 0x0000000aa900780c */ /* 0x000fe40003fa6270 */
[----:B------:R-:W-:Y:S02]  /*177f0*/  ISETP.GT.AND P3, PT, R11, 0x1, !P2 ;  /* 0x000000010b00780c */ /* 0x000fe40005764270 */
[----:B------:R-:W-:Y:S02]  /*17800*/  LOP3.LUT R18, R18, 0xfffffffb, RZ, 0xc0, !PT ;  /* 0xfffffffb12127812 */ /* 0x000fe400078ec0ff */
[----:B------:R-:W-:Y:S02]  /*17810*/  ISETP.LT.OR P4, PT, R19, 0x2, P3 ;  /* 0x000000021300780c */ /* 0x000fe40001f81670 */
[----:B------:R-:W-:-:S02]  /*17820*/  ISETP.GE.AND P3, PT, R169, 0x9, PT ;  /* 0x00000009a900780c */ /* 0x000fc40003f66270 */
[----:B------:R-:W-:Y:S02]  /*17830*/  FSEL R121, R121, -INF , !P4 ;  /* 0xff80000079797808 */ /* 0x000fe40006000000 */
[----:B------:R-:W-:Y:S02]  /*17840*/  ISETP.GT.AND P4, PT, R11, 0x8, !P3 ;  /* 0x000000080b00780c */ /* 0x000fe40005f84270 */
[----:B------:R-:W-:Y:S02]  /*17850*/  @P5 LOP3.LUT R18, R18, 0x4, RZ, 0xfc, !PT ;  /* 0x0000000412125812 */ /* 0x000fe400078efcff */
[----:B------:R-:W-:Y:S02]  /*17860*/  ISETP.LT.OR P4, PT, R19, 0x9, P4 ;  /* 0x000000091300780c */ /* 0x000fe40002781670 */
[----:B------:R-:W-:Y:S02]  /*17870*/  LOP3.LUT R18, R18, 0xfffffff7, RZ, 0xc0, !PT ;  /* 0xfffffff712127812 */ /* 0x000fe400078ec0ff */
[----:B------:R-:W-:-:S02]  /*17880*/  FSEL R124, R124, -INF , !P4 ;  /* 0xff8000007c7c7808 */ /* 0x000fc40006000000 */
[----:B------:R-:W-:Y:S01]  /*17890*/  ISETP.GT.AND P4, PT, R11, 0x9, !P5 ;  /* 0x000000090b00780c */ /* 0x000fe20006f84270 */
[--C-:B0-----:R-:W-:Y:S01]  /*178a0*/  IMAD.IADD R168, R168, 0x1, R9.reuse ;  /* 0x00000001a8a87824 */ /* 0x101fe200078e0209 */
[----:B------:R-:W-:Y:S01]  /*178b0*/  ISETP.GE.AND P5, PT, R169, 0x11, PT ;  /* 0x00000011a900780c */ /* 0x000fe20003fa6270 */
[----:B------:R-:W-:Y:S01]  /*178c0*/  IMAD.IADD R21, R21, 0x1, R9 ;  /* 0x0000000115157824 */ /* 0x000fe200078e0209 */
[----:B------:R-:W-:-:S04]  /*178d0*/  ISETP.LT.OR P4, PT, R19, 0xa, P4 ;  /* 0x0000000a1300780c */ /* 0x000fc80002781670 */
        /* <DEDUP_REMOVED lines=118> */
[----:B------:R-:W-:-:S04]  /*18040*/  ISETP.GT.AND P6, PT, R11, 0x59, !P6 ;  /* 0x000000590b00780c */ /* 0x000fc800077c4270 */
[----:B------:R-:W-:-:S04]  /*18050*/  ISETP.LT.OR P6, PT, R19, 0x5a, P6 ;  /* 0x0000005a1300780c */ /* 0x000fc800037c1670 */
[----:B------:R-:W-:Y:S02]  /*18060*/  FSEL R165, R165, -INF , !P6 ;  /* 0xff800000a5a57808 */ /* 0x000fe40007000000 */
[----:B------:R-:W-:-:S13]  /*18070*/  LOP3.LUT P6, RZ, R18, 0x100000, RZ, 0xc0, !PT ;  /* 0x0010000012ff7812 */ /* 0x000fda00078cc0ff */
[----:B------:R-:W-:Y:S05]  /*18080*/  @!P6 BRA `(.L_x_4906) ;  /* 0x000000000054e947 */ /* 0x000fea0003800000 */
        /* <DEDUP_REMOVED lines=12> */
.L_x_4908:
[----:B------:R-:W-:-:S05]  /*18150*/  IMAD.U32 R11, RZ, RZ, UR59 ;  /* 0x0000003bff0b7e24 */ /* 0x000fca000f8e00ff */
[----:B------:R-:W-:-:S13]  /*18160*/  ISETP.NE.AND P6, PT, R11, 0x1, PT ;  /* 0x000000010b00780c */ /* 0x000fda0003fc5270 */
[----:B------:R-:W0:Y:S02]  /*18170*/  @P6 LDC.64 R12, c[0x0][0x9e8] ;  /* 0x00027a00ff0c6b82 */ /* 0x000e240000000a00 */
[----:B0-----:R-:W-:-:S05]  /*18180*/  @P6 IMAD.HI.U32 R12, R9, R12, RZ ;  /* 0x0000000c090c6227 */ /* 0x001fca00078e00ff */
[----:B------:R-:W-:-:S07]  /*18190*/  @P6 SHF.R.U32.HI R9, RZ, R13, R12 ;  /* 0x0000000dff096219 */ /* 0x000fce000001160c */
.L_x_4909:
[----:B------:R-:W-:Y:S05]  /*181a0*/  BSYNC B2 ;  /* 0x0000000000027941 */ /* 0x000fea0003800000 */
.L_x_4907:
[----:B------:R-:W-:-:S05]  /*181b0*/  IMAD R0, R9, R11, R0 ;  /* 0x0000000b09007224 */ /* 0x000fca00078e0200 */
[----:B------:R-:W-:Y:S02]  /*181c0*/  VIADDMNMX R168, R0, R11, R168, PT ;  /* 0x0000000b00a87246 */ /* 0x000fe400038001a8 */
[----:B------:R-:W-:-:S07]  /*181d0*/  VIMNMX R21, R21, R0, !PT ;  /* 0x0000000015157248 */ /* 0x000fce0007fe0100 */
.L_x_4906:
[C---:B------:R-:W-:Y:S01]  /*181e0*/  ISETP.GT.AND P2, PT, R21.reuse, 0x1, !P2 ;  /* 0x000000011500780c */ /* 0x040fe20005744270 */
[----:B------:R-:W-:Y:S01]  /*181f0*/  ULDC UR4, c[0x0][0x988] ;  /* 0x0002620000047ab9 */ /* 0x000fe20000000800 */
[----:B------:R-:W-:Y:S01]  /*18200*/  ISETP.GT.AND P3, PT, R21, 0x8, !P3 ;  /* 0x000000081500780c */ /* 0x000fe20005f64270 */
[----:B------:R-:W-:Y:S01]  /*18210*/  @!P1 VIADD R2, R2, 0x30860 ;  /* 0x0003086002029836 */ /* 0x000fe20000000000 */
[C---:B------:R-:W-:Y:S01]  /*18220*/  ISETP.LT.OR P2, PT, R168.reuse, 0x2, P2 ;  /* 0x00000002a800780c */ /* 0x040fe20001741670 */
[----:B------:R-:W-:Y:S01]  /*18230*/  IMAD.MOV.U32 R194, RZ, RZ, R20 ;  /* 0x000000ffffc27224 */ /* 0x000fe200078e0014 */
[----:B------:R-:W-:Y:S02]  /*18240*/  ISETP.LT.OR P3, PT, R168, 0x9, P3 ;  /* 0x00000009a800780c */ /* 0x000fe40001f61670 */
        /* <DEDUP_REMOVED lines=36> */
[----:B------:R-:W-:Y:S02]  /*18490*/  ISETP.GT.AND P2, PT, R21, 0x20, !P3 ;  /* 0x000000201500780c */ /* 0x000fe40005f44270 */
[----:B------:R-:W-:-:S02]  /*184a0*/  LOP3.LUT P3, RZ, R18, 0x20, RZ, 0xc0, !PT ;  /* 0x0000002012ff7812 */ /* 0x000fc4000786c0ff */
[----:B------:R-:W-:Y:S02]  /*184b0*/  ISETP.LT.OR P2, PT, R168, 0x21, P2 ;  /* 0x00000021a800780c */ /* 0x000fe40001741670 */
[----:B------:R-:W-:Y:S02]  /*184c0*/  FMNMX.FTZ R0, R144, R0, !PT ;  /* 0x0000000090007209 */ /* 0x000fe40007810000 */
[----:B------:R-:W-:Y:S02]  /*184d0*/  FSEL R138, R138, -INF , !P2 ;  /* 0xff8000008a8a7808 */ /* 0x000fe40005000000 */
[----:B------:R-:W-:Y:S02]  /*184e0*/  ISETP.GT.AND P2, PT, R21, 0x21, !P6 ;  /* 0x000000211500780c */ /* 0x000fe40007744270 */
[----:B------:R-:W-:Y:S02]  /*184f0*/  LOP3.LUT P6, RZ, R18, 0x10, RZ, 0xc0, !PT ;  /* 0x0000001012ff7812 */ /* 0x000fe400078cc0ff */
        /* <DEDUP_REMOVED lines=17> */
[----:B------:R-:W-:Y:S02]  /*18610*/  LOP3.LUT P2, RZ, R18, 0x1000, RZ, 0xc0, !PT ;  /* 0x0000100012ff7812 */ /* 0x000fe4000784c0ff */
[----:B------:R-:W-:-:S02]  /*18620*/  FMNMX.FTZ R0, R160, R0, !PT ;  /* 0x00000000a0007209 */ /* 0x000fc40007810000 */
[----:B------:R-:W-:Y:S02]  /*18630*/  ISETP.GT.AND P2, PT, R21, 0x30, !P2 ;  /* 0x000000301500780c */ /* 0x000fe40005744270 */
[----:B------:R-:W-:Y:S02]  /*18640*/  FMNMX.FTZ R0, R161, R0, !PT ;  /* 0x00000000a1007209 */ /* 0x000fe40007810000 */
[----:B------:R-:W-:Y:S02]  /*18650*/  ISETP.LT.OR P2, PT, R168, 0x31, P2 ;  /* 0x00000031a800780c */ /* 0x000fe40001741670 */
[----:B------:R-:W-:Y:S02]  /*18660*/  FMNMX.FTZ R0, R164, R0, !PT ;  /* 0x00000000a4007209 */ /* 0x000fe40007810000 */
[----:B------:R-:W-:Y:S02]  /*18670*/  FSEL R146, R146, -INF , !P2 ;  /* 0xff80000092927808 */ /* 0x000fe40005000000 */
[----:B------:R-:W-:-:S02]  /*18680*/  LOP3.LUT P2, RZ, R18, 0x800, RZ, 0xc0, !PT ;  /* 0x0000080012ff7812 */ /* 0x000fc4000784c0ff */
[----:B------:R-:W-:Y:S02]  /*18690*/  FMNMX.FTZ R0, R165, R0, !PT ;  /* 0x00000000a5007209 */ /* 0x000fe40007810000 */
[C---:B------:R-:W-:Y:S02]  /*186a0*/  ISETP.GT.AND P2, PT, R21.reuse, 0x31, !P2 ;  /* 0x000000311500780c */ /* 0x040fe40005744270 */
[----:B------:R-:W-:Y:S01]  /*186b0*/  ISETP.GT.AND P4, PT, R21, 0x51, !P4 ;  /* 0x000000511500780c */ /* 0x000fe20006784270 */
[----:B------:R-:W0:Y:S01]  /*186c0*/  SHFL.BFLY PT, R9, R0, 0x2, 0x1f ;  /* 0x0c401f0000097f89 */ /* 0x000e2200000e0000 */
[C---:B------:R-:W-:Y:S02]  /*186d0*/  ISETP.LT.OR P2, PT, R168.reuse, 0x32, P2 ;  /* 0x00000032a800780c */ /* 0x040fe40001741670 */
[----:B------:R-:W-:Y:S02]  /*186e0*/  ISETP.LT.OR P4, PT, R168, 0x52, P4 ;  /* 0x00000052a800780c */ /* 0x000fe40002781670 */
[----:B------:R-:W-:-:S02]  /*186f0*/  FSEL R147, R147, -INF , !P2 ;  /* 0xff80000093937808 */ /* 0x000fc40005000000 */
[----:B------:R-:W-:Y:S02]  /*18700*/  LOP3.LUT P2, RZ, R18, 0x400, RZ, 0xc0, !PT ;  /* 0x0000040012ff7812 */ /* 0x000fe4000784c0ff */
[C---:B------:R-:W-:Y:S02]  /*18710*/  ISETP.GT.AND P5, PT, R21.reuse, 0x58, !P5 ;  /* 0x000000581500780c */ /* 0x040fe40006fa4270 */
[----:B------:R-:W-:Y:S02]  /*18720*/  ISETP.GT.AND P2, PT, R21, 0x38, !P2 ;  /* 0x000000381500780c */ /* 0x000fe40005744270 */
[----:B------:R-:W-:Y:S02]  /*18730*/  FSEL R163, R163, -INF , !P4 ;  /* 0xff800000a3a37808 */ /* 0x000fe40006000000 */
[C---:B------:R-:W-:Y:S02]  /*18740*/  ISETP.LT.OR P2, PT, R168.reuse, 0x39, P2 ;  /* 0x00000039a800780c */ /* 0x040fe40001741670 */
[----:B------:R-:W-:-:S02]  /*18750*/  ISETP.LT.OR P5, PT, R168, 0x59, P5 ;  /* 0x00000059a800780c */ /* 0x000fc40002fa1670 */
[----:B------:R-:W-:Y:S02]  /*18760*/  FSEL R150, R150, -INF , !P2 ;  /* 0xff80000096967808 */ /* 0x000fe40005000000 */
[----:B------:R-:W-:Y:S02]  /*18770*/  LOP3.LUT P2, RZ, R18, 0x200, RZ, 0xc0, !PT ;  /* 0x0000020012ff7812 */ /* 0x000fe4000784c0ff */
[----:B------:R-:W-:Y:S02]  /*18780*/  FSEL R166, R166, -INF , !P5 ;  /* 0xff800000a6a67808 */ /* 0x000fe40006800000 */
[----:B------:R-:W-:Y:S02]  /*18790*/  ISETP.GT.AND P2, PT, R21, 0x39, !P2 ;  /* 0x000000391500780c */ /* 0x000fe40005744270 */
[----:B0-----:R-:W-:Y:S01]  /*187a0*/  FMNMX.FTZ R9, R0, R9, !PT ;  /* 0x0000000900097209 */ /* 0x001fe20007810000 */
[----:B------:R-:W-:Y:S01]  /*187b0*/  IMAD.U32 R0, RZ, RZ, UR4 ;  /* 0x00000004ff007e24 */ /* 0x000fe2000f8e00ff */
[----:B------:R-:W-:-:S02]  /*187c0*/  ISETP.LT.OR P2, PT, R168, 0x3a, P2 ;  /* 0x0000003aa800780c */ /* 0x000fc40001741670 */
[----:B------:R-:W-:Y:S01]  /*187d0*/  @!P1 PRMT R2, RZ, 0x654, R2 ;  /* 0x00000654ff029816 */ /* 0x000fe20000000002 */
[----:B------:R-:W0:Y:S01]  /*187e0*/  SHFL.BFLY PT, R11, R9, 0x1, 0x1f ;  /* 0x0c201f00090b7f89 */ /* 0x000e2200000e0000 */
[----:B------:R-:W-:Y:S02]  /*187f0*/  FSEL R151, R151, -INF , !P2 ;  /* 0xff80000097977808 */ /* 0x000fe40005000000 */
[----:B------:R-:W-:Y:S01]  /*18800*/  LOP3.LUT P2, RZ, R18, 0x100, RZ, 0xc0, !PT ;  /* 0x0000010012ff7812 */ /* 0x000fe2000784c0ff */
[----:B------:R1:W-:Y:S03]  /*18810*/  @!P1 SYNCS.ARRIVE.TRANS64.RED.A1T0 RZ, [R2+URZ], RZ ;  /* 0x000000ff02ff99a7 */ /* 0x0003e6000810043f */
[----:B------:R-:W-:-:S04]  /*18820*/  ISETP.GT.AND P2, PT, R21, 0x40, !P2 ;  /* 0x000000401500780c */ /* 0x000fc80005744270 */
[----:B------:R-:W-:-:S04]  /*18830*/  ISETP.LT.OR P2, PT, R168, 0x41, P2 ;  /* 0x00000041a800780c */ /* 0x000fc80001741670 */
[----:B------:R-:W-:Y:S02]  /*18840*/  FSEL R154, R154, -INF , !P2 ;  /* 0xff8000009a9a7808 */ /* 0x000fe40005000000 */
[----:B------:R-:W-:-:S04]  /*18850*/  LOP3.LUT P2, RZ, R18, 0x80, RZ, 0xc0, !PT ;  /* 0x0000008012ff7812 */ /* 0x000fc8000784c0ff */
[----:B------:R-:W-:Y:S02]  /*18860*/  ISETP.GT.AND P2, PT, R21, 0x41, !P2 ;  /* 0x000000411500780c */ /* 0x000fe40005744270 */
[----:B0-----:R-:W-:Y:S02]  /*18870*/  FMNMX.FTZ R11, R9, R11, !PT ;  /* 0x0000000b090b7209 */ /* 0x001fe40007810000 */
[----:B------:R-:W-:-:S03]  /*18880*/  ISETP.LT.OR P2, PT, R168, 0x42, P2 ;  /* 0x00000042a800780c */ /* 0x000fc60001741670 */
[----:B------:R-:W-:Y:S01]  /*18890*/  FMUL.FTZ R9, R11, R0 ;  /* 0x000000000b097220 */ /* 0x000fe20000410000 */
[----:B------:R-:W-:Y:S02]  /*188a0*/  FSEL R155, R155, -INF , !P2 ;  /* 0xff8000009b9b7808 */ /* 0x000fe40005000000 */
[----:B------:R-:W-:-:S04]  /*188b0*/  LOP3.LUT P2, RZ, R18, 0x40, RZ, 0xc0, !PT ;  /* 0x0000004012ff7812 */ /* 0x000fc8000784c0ff */
[----:B------:R-:W-:-:S04]  /*188c0*/  ISETP.GT.AND P2, PT, R21, 0x48, !P2 ;  /* 0x000000481500780c */ /* 0x000fc80005744270 */
[----:B------:R-:W-:-:S04]  /*188d0*/  ISETP.LT.OR P2, PT, R168, 0x49, P2 ;  /* 0x00000049a800780c */ /* 0x000fc80001741670 */
[----:B------:R-:W-:Y:S02]  /*188e0*/  FSEL R158, R158, -INF , !P2 ;  /* 0xff8000009e9e7808 */ /* 0x000fe40005000000 */
[----:B------:R-:W-:Y:S02]  /*188f0*/  ISETP.GT.AND P2, PT, R21, 0x49, !P3 ;  /* 0x000000491500780c */ /* 0x000fe40005f44270 */
[----:B------:R-:W-:Y:S02]  /*18900*/  LOP3.LUT P3, RZ, R18, 0x2, RZ, 0xc0, !PT ;  /* 0x0000000212ff7812 */ /* 0x000fe4000786c0ff */
[----:B------:R-:W-:-:S04]  /*18910*/  ISETP.LT.OR P2, PT, R168, 0x4a, P2 ;  /* 0x0000004aa800780c */ /* 0x000fc80001741670 */
[----:B------:R-:W-:Y:S02]  /*18920*/  FSEL R159, R159, -INF , !P2 ;  /* 0xff8000009f9f7808 */ /* 0x000fe40005000000 */
[----:B------:R-:W-:Y:S02]  /*18930*/  ISETP.GT.AND P2, PT, R21, 0x50, !P6 ;  /* 0x000000501500780c */ /* 0x000fe40007744270 */
[----:B------:R-:W-:Y:S02]  /*18940*/  LOP3.LUT P6, RZ, R18, 0x1, RZ, 0xc0, !PT ;  /* 0x0000000112ff7812 */ /* 0x000fe400078cc0ff */
[----:B------:R-:W-:-:S04]  /*18950*/  ISETP.LT.OR P2, PT, R168, 0x51, P2 ;  /* 0x00000051a800780c */ /* 0x000fc80001741670 */
[----:B------:R-:W-:Y:S02]  /*18960*/  FSEL R162, R162, -INF , !P2 ;  /* 0xff800000a2a27808 */ /* 0x000fe40005000000 */
[C---:B------:R-:W-:Y:S02]  /*18970*/  ISETP.GT.AND P2, PT, R21.reuse, RZ, !P3 ;  /* 0x000000ff1500720c */ /* 0x040fe40005f44270 */
[----:B------:R-:W-:Y:S02]  /*18980*/  ISETP.GT.AND P3, PT, R21, 0x59, !P6 ;  /* 0x000000591500780c */ /* 0x000fe40007764270 */
[C---:B------:R-:W-:Y:S02]  /*18990*/  ISETP.LT.OR P2, PT, R168.reuse, 0x1, P2 ;  /* 0x00000001a800780c */ /* 0x040fe40001741670 */
[----:B------:R-:W-:Y:S02]  /*189a0*/  ISETP.LT.OR P3, PT, R168, 0x5a, P3 ;  /* 0x0000005aa800780c */ /* 0x000fe40001f61670 */
[----:B------:R-:W-:-:S02]  /*189b0*/  FSEL R122, R122, -INF , !P2 ;  /* 0xff8000007a7a7808 */ /* 0x000fc40005000000 */
[----:B------:R-:W-:Y:S02]  /*189c0*/  FSETP.NEU.FTZ.AND P2, PT, R11, -INF , PT ;  /* 0xff8000000b00780b */ /* 0x000fe40003f5d000 */
[----:B------:R-:W-:Y:S02]  /*189d0*/  FMNMX.FTZ R12, R122, R3, !PT ;  /* 0x000000037a0c7209 */ /* 0x000fe40007810000 */
[----:B------:R-:W-:Y:S02]  /*189e0*/  FSEL R167, R167, -INF , !P3 ;  /* 0xff800000a7a77808 */ /* 0x000fe40005800000 */
[----:B------:R-:W-:Y:S02]  /*189f0*/  FMNMX.FTZ R12, R123, R12, !PT ;  /* 0x0000000c7b0c7209 */ /* 0x000fe40007810000 */
[----:B------:R-:W-:Y:S02]  /*18a00*/  FSEL R9, R9, RZ, P2 ;  /* 0x000000ff09097208 */ /* 0x000fe40001000000 */
[----:B------:R-:W-:-:S03]  /*18a10*/  FMNMX.FTZ R12, R126, R12, !PT ;  /* 0x0000000c7e0c7209 */ /* 0x000fc60007810000 */
[--C-:B------:R-:W-:Y:S01]  /*18a20*/  FFMA.FTZ R21, R129, R0, -R9.reuse ;  /* 0x0000000081157223 */ /* 0x100fe20000010809 */
[----:B------:R-:W-:Y:S01]  /*18a30*/  FMNMX.FTZ R12, R127, R12, !PT ;  /* 0x0000000c7f0c7209 */ /* 0x000fe20007810000 */
[-CC-:B------:R-:W-:Y:S01]  /*18a40*/  FFMA.FTZ R180, R136, R0.reuse, -R9.reuse ;  /* 0x0000000088b47223 */ /* 0x180fe20000010809 */
[-CC-:B------:R-:W-:Y:S01]  /*18a50*/  FFMA.FTZ R13, R121, R0.reuse, -R9.reuse ;  /* 0x00000000790d7223 */ /* 0x180fe20000010809 */
        /* <DEDUP_REMOVED lines=24> */
[----:B------:R-:W-:Y:S01]  /*18be0*/  FFMA.FTZ R170, R164, R0, -R9 ;  /* 0x00000000a4aa7223 */ /* 0x000fe20000010809 */
        /* <DEDUP_REMOVED lines=26> */
[-CC-:B------:R-:W-:Y:S01]  /*18d90*/  FFMA.FTZ R129, R153, R0.reuse, -R9.reuse ;  /* 0x0000000099817223 */ /* 0x180fe20000010809 */
[----:B------:R-:W-:-:S05]  /*18da0*/  FFMA.FTZ R9, R165, R0, -R9 ;  /* 0x00000000a5097223 */ /* 0x000fca0000010809 */
[----:B------:R-:W-:Y:S01]  /*18db0*/  MUFU.EX2 R182, R182 ;  /* 0x000000b600b67308 */ /* 0x000fe20000000800 */
[----:B------:R-:W0:Y:S07]  /*18dc0*/  SHFL.BFLY PT, R136, R12, 0x1, 0x1f ;  /* 0x0c201f000c887f89 */ /* 0x000e2e00000e0000 */
[----:B------:R-:W-:Y:S08]  /*18dd0*/  MUFU.EX2 R124, R124 ;  /* 0x0000007c007c7308 */ /* 0x000ff00000000800 */
[----:B------:R-:W-:Y:S08]  /*18de0*/  MUFU.EX2 R176, R176 ;  /* 0x000000b000b07308 */ /* 0x000ff00000000800 */
[----:B------:R-:W-:Y:S01]  /*18df0*/  MUFU.EX2 R125, R125 ;  /* 0x0000007d007d7308 */ /* 0x000fe20000000800 */
[----:B0-----:R-:W-:-:S02]  /*18e00*/  FMNMX.FTZ R12, R12, R136, !PT ;  /* 0x000000880c0c7209 */ /* 0x001fc40007810000 */
[----:B------:R-:W-:Y:S02]  /*18e10*/  FSEL R136, R11, RZ, P2 ;  /* 0x000000ff0b887208 */ /* 0x000fe40001000000 */
[C---:B------:R-:W-:Y:S01]  /*18e20*/  FSETP.NEU.FTZ.AND P2, PT, R12.reuse, -INF , PT ;  /* 0xff8000000c00780b */ /* 0x040fe20003f5d000 */
[-C--:B------:R-:W-:Y:S02]  /*18e30*/  FMUL.FTZ R137, R12, R0.reuse ;  /* 0x000000000c897220 */ /* 0x080fe40000410000 */
[----:B------:R-:W-:Y:S01]  /*18e40*/  MUFU.EX2 R178, R178 ;  /* 0x000000b200b27308 */ /* 0x000fe20000000800 */
[----:B------:R-:W-:Y:S01]  /*18e50*/  FADD.FTZ R136, -R136, R4 ;  /* 0x0000000488887221 */ /* 0x000fe20000010100 */
[----:B-1----:R-:W-:Y:S02]  /*18e60*/  FSEL R2, R12, RZ, P2 ;  /* 0x000000ff0c027208 */ /* 0x002fe40001000000 */
[----:B------:R-:W-:Y:S01]  /*18e70*/  FSEL R137, R137, RZ, P2 ;  /* 0x000000ff89897208 */ /* 0x000fe20001000000 */
[----:B------:R-:W-:Y:S01]  /*18e80*/  FMUL.FTZ R136, R136, R0 ;  /* 0x0000000088887220 */ /* 0x000fe20000410000 */
[----:B------:R-:W-:Y:S01]  /*18e90*/  ISETP.GT.AND P2, PT, R7, R14, PT ;  /* 0x0000000e0700720c */ /* 0x000fe20003f44270 */
[----:B------:R-:W-:Y:S01]  /*18ea0*/  FADD.FTZ R2, -R2, R3 ;  /* 0x0000000302027221 */ /* 0x000fe20000010100 */
[----:B------:R-:W-:Y:S01]  /*18eb0*/  MUFU.EX2 R4, R9 ;  /* 0x0000000900047308 */ /* 0x000fe20000000800 */
[-CC-:B------:R-:W-:Y:S01]  /*18ec0*/  FFMA.FTZ R189, R122, R0.reuse, -R137.reuse ;  /* 0x000000007abd7223 */ /* 0x180fe20000010889 */
[-CC-:B------:R-:W-:Y:S01]  /*18ed0*/  FFMA.FTZ R122, R123, R0.reuse, -R137.reuse ;  /* 0x000000007b7a7223 */ /* 0x180fe20000010889 */
[-C--:B------:R-:W-:Y:S01]  /*18ee0*/  FMUL.FTZ R2, R2, R0.reuse ;  /* 0x0000000002027220 */ /* 0x080fe20000410000 */
        /* <DEDUP_REMOVED lines=19> */
[--C-:B------:R-:W-:Y:S01]  /*19020*/  FFMA.FTZ R159, R159, R0, -R137.reuse ;  /* 0x000000009f9f7223 */ /* 0x100fe20000010889 */
[----:B------:R-:W1:Y:S01]  /*19030*/  MUFU.EX2 R2, R2 ;  /* 0x0000000200027308 */ /* 0x000e620000000800 */
[----:B0-----:R-:W-:Y:S01]  /*19040*/  FFMA.FTZ R6, R9, R6, R188 ;  /* 0x0000000609067223 */ /* 0x001fe200000100bc */
[-CC-:B------:R-:W-:Y:S01]  /*19050*/  FFMA.FTZ R162, R162, R0.reuse, -R137.reuse ;  /* 0x00000000a2a27223 */ /* 0x180fe20000010889 */
[-CC-:B------:R-:W-:Y:S01]  /*19060*/  FFMA.FTZ R163, R163, R0.reuse, -R137.reuse ;  /* 0x00000000a3a37223 */ /* 0x180fe20000010889 */
[-CC-:B------:R-:W-:Y:S01]  /*19070*/  FFMA.FTZ R166, R166, R0.reuse, -R137.reuse ;  /* 0x00000000a6a67223 */ /* 0x180fe20000010889 */
[----:B------:R-:W-:Y:S01]  /*19080*/  FADD.FTZ R6, R13, R6 ;  /* 0x000000060d067221 */ /* 0x000fe20000010000 */
[----:B------:R-:W-:Y:S01]  /*19090*/  FFMA.FTZ R137, R167, R0, -R137 ;  /* 0x00000000a7897223 */ /* 0x000fe20000010889 */
[----:B------:R-:W-:Y:S01]  /*190a0*/  F2FP.BF16.F32.PACK_AB R188, R13, R188 ;  /* 0x000000bc0dbc723e */ /* 0x000fe200000010ff */
[----:B------:R-:W0:Y:S01]  /*190b0*/  MUFU.EX2 R122, R122 ;  /* 0x0000007a007a7308 */ /* 0x000e220000000800 */
[----:B------:R-:W-:Y:S01]  /*190c0*/  FADD.FTZ R6, R190, R6 ;  /* 0x00000006be067221 */ /* 0x000fe20000010000 */
[----:B------:R-:W-:Y:S01]  /*190d0*/  F2FP.BF16.F32.PACK_AB R190, R19, R190 ;  /* 0x000000be13be723e */ /* 0x000fe200000010ff */
[----:B------:R-:W-:-:S02]  /*190e0*/  VIADD R7, R7, 0xffffffff ;  /* 0xffffffff07077836 */ /* 0x000fc40000000000 */
[----:B------:R-:W-:Y:S01]  /*190f0*/  FADD.FTZ R6, R19, R6 ;  /* 0x0000000613067221 */ /* 0x000fe20000010000 */
[----:B------:R-:W-:Y:S02]  /*19100*/  IMAD.MOV.U32 R19, RZ, RZ, R15 ;  /* 0x000000ffff137224 */ /* 0x000fe400078e000f */
[----:B------:R-:W2:Y:S01]  /*19110*/  MUFU.EX2 R191, R191 ;  /* 0x000000bf00bf7308 */ /* 0x000ea20000000800 */
[----:B-1----:R-:W-:Y:S01]  /*19120*/  FFMA.FTZ R5, R2, R5, R189 ;  /* 0x0000000502057223 */ /* 0x002fe200000100bd */
[----:B------:R-:W-:Y:S01]  /*19130*/  FADD.FTZ R6, R184, R6 ;  /* 0x00000006b8067221 */ /* 0x000fe20000010000 */
[----:B------:R-:W-:-:S03]  /*19140*/  F2FP.BF16.F32.PACK_AB R184, R21, R184 ;  /* 0x000000b815b8723e */ /* 0x000fc600000010ff */
[----:B------:R-:W-:Y:S02]  /*19150*/  FADD.FTZ R6, R21, R6 ;  /* 0x0000000615067221 */ /* 0x000fe40000010000 */
[----:B------:R-:W1:Y:S01]  /*19160*/  MUFU.EX2 R123, R123 ;  /* 0x0000007b007b7308 */ /* 0x000e620000000800 */
[----:B0-----:R-:W-:Y:S01]  /*19170*/  FADD.FTZ R5, R122, R5 ;  /* 0x000000057a057221 */ /* 0x001fe20000010000 */
[----:B------:R-:W-:Y:S01]  /*19180*/  FADD.FTZ R6, R186, R6 ;  /* 0x00000006ba067221 */ /* 0x000fe20000010000 */
[----:B------:R-:W-:Y:S02]  /*19190*/  F2FP.BF16.F32.PACK_AB R186, R120, R186 ;  /* 0x000000ba78ba723e */ /* 0x000fe400000010ff */
[----:B------:R-:W-:Y:S01]  /*191a0*/  F2FP.BF16.F32.PACK_AB R189, R122, R189 ;  /* 0x000000bd7abd723e */ /* 0x000fe200000010ff */
[----:B------:R-:W-:Y:S02]  /*191b0*/  FADD.FTZ R6, R120, R6 ;  /* 0x0000000678067221 */ /* 0x000fe40000010000 */
[----:B------:R-:W0:Y:S01]  /*191c0*/  MUFU.EX2 R185, R185 ;  /* 0x000000b900b97308 */ /* 0x000e220000000800 */
[----:B--2---:R-:W-:Y:S01]  /*191d0*/  FADD.FTZ R5, R191, R5 ;  /* 0x00000005bf057221 */ /* 0x004fe20000010000 */
[----:B------:R-:W-:Y:S01]  /*191e0*/  FADD.FTZ R6, R180, R6 ;  /* 0x00000006b4067221 */ /* 0x000fe20000010000 */
[----:B------:R-:W-:-:S03]  /*191f0*/  F2FP.BF16.F32.PACK_AB R180, R121, R180 ;  /* 0x000000b479b4723e */ /* 0x000fc600000010ff */
[----:B------:R-:W-:Y:S02]  /*19200*/  FADD.FTZ R6, R121, R6 ;  /* 0x0000000679067221 */ /* 0x000fe40000010000 */
[----:B------:R-:W2:Y:S01]  /*19210*/  MUFU.EX2 R126, R126 ;  /* 0x0000007e007e7308 */ /* 0x000ea20000000800 */
[C---:B-1----:R-:W-:Y:S01]  /*19220*/  FADD.FTZ R5, R123.reuse, R5 ;  /* 0x000000057b057221 */ /* 0x042fe20000010000 */
[----:B------:R-:W-:Y:S01]  /*19230*/  FADD.FTZ R6, R182, R6 ;  /* 0x00000006b6067221 */ /* 0x000fe20000010000 */
[C---:B------:R-:W-:Y:S02]  /*19240*/  F2FP.BF16.F32.PACK_AB R182, R124.reuse, R182 ;  /* 0x000000b67cb6723e */ /* 0x040fe400000010ff */
[----:B------:R-:W-:Y:S01]  /*19250*/  F2FP.BF16.F32.PACK_AB R191, R123, R191 ;  /* 0x000000bf7bbf723e */ /* 0x000fe200000010ff */
[----:B------:R-:W-:Y:S02]  /*19260*/  FADD.FTZ R6, R124, R6 ;  /* 0x000000067c067221 */ /* 0x000fe40000010000 */
[----:B------:R-:W1:Y:S01]  /*19270*/  MUFU.EX2 R187, R187 ;  /* 0x000000bb00bb7308 */ /* 0x000e620000000800 */
[----:B0-----:R-:W-:Y:S01]  /*19280*/  FADD.FTZ R5, R185, R5 ;  /* 0x00000005b9057221 */ /* 0x001fe20000010000 */
[----:B------:R-:W-:Y:S01]  /*19290*/  FADD.FTZ R6, R176, R6 ;  /* 0x00000006b0067221 */ /* 0x000fe20000010000 */
[----:B------:R-:W-:-:S03]  /*192a0*/  F2FP.BF16.F32.PACK_AB R176, R125, R176 ;  /* 0x000000b07db0723e */ /* 0x000fc600000010ff */
[----:B------:R-:W-:Y:S02]  /*192b0*/  FADD.FTZ R6, R125, R6 ;  /* 0x000000067d067221 */ /* 0x000fe40000010000 */
[----:B------:R-:W0:Y:S01]  /*192c0*/  MUFU.EX2 R127, R127 ;  /* 0x0000007f007f7308 */ /* 0x000e220000000800 */
[----:B--2---:R-:W-:Y:S01]  /*192d0*/  FADD.FTZ R5, R126, R5 ;  /* 0x000000057e057221 */ /* 0x004fe20000010000 */
[----:B------:R-:W-:Y:S01]  /*192e0*/  FADD.FTZ R6, R178, R6 ;  /* 0x00000006b2067221 */ /* 0x000fe20000010000 */
        /* <DEDUP_REMOVED lines=58> */
[----:B0-----:R-:W-:Y:S01]  /*19690*/  FADD.FTZ R6, R170, R6 ;  /* 0x00000006aa067221 */ /* 0x001fe20000010000 */
[----:B------:R-:W-:-:S03]  /*196a0*/  F2FP.BF16.F32.PACK_AB R170, R4, R170 ;  /* 0x000000aa04aa723e */ /* 0x000fc600000010ff */
[----:B------:R-:W-:-:S03]  /*196b0*/  FADD.FTZ R6, R4, R6 ;  /* 0x0000000604067221 */ /* 0x000fc60000010000 */
[----:B------:R-:W0:Y:S01]  /*196c0*/  MUFU.EX2 R137, R137 ;  /* 0x0000008900897308 */ /* 0x000e220000000800 */
[C---:B--2---:R-:W-:Y:S01]  /*196d0*/  FADD.FTZ R5, R163.reuse, R5 ;  /* 0x00000005a3057221 */ /* 0x044fe20000010000 */
[----:B------:R-:W-:-:S03]  /*196e0*/  F2FP.BF16.F32.PACK_AB R169, R163, R162 ;  /* 0x000000a2a3a9723e */ /* 0x000fc600000010ff */
[----:B-1----:R-:W-:-:S04]  /*196f0*/  FADD.FTZ R4, R166, R5 ;  /* 0x00000005a6047221 */ /* 0x002fc80000010000 */
[C---:B0-----:R-:W-:Y:S01]  /*19700*/  FADD.FTZ R5, R137.reuse, R4 ;  /* 0x0000000489057221 */ /* 0x041fe20000010000 */
[----:B------:R-:W-:Y:S01]  /*19710*/  F2FP.BF16.F32.PACK_AB R171, R137, R166 ;  /* 0x000000a689ab723e */ /* 0x000fe200000010ff */
[----:B------:R-:W-:Y:S01]  /*19720*/  IMAD.MOV.U32 R4, RZ, RZ, R11 ;  /* 0x000000ffff047224 */ /* 0x000fe200078e000b */
[----:B------:R-:W-:Y:S06]  /*19730*/  @P2 BRA `(.L_x_4910) ;  /* 0xffffffcc00042947 */ /* 0x000fec000383ffff */
[----:B------:R-:W-:Y:S05]  /*19740*/  BSYNC B1 ;  /* 0x0000000000017941 */ /* 0x000fea0003800000 */
.L_x_4891:
[----:B------:R-:W-:Y:S02]  /*19750*/  IMAD.MOV.U32 R3, RZ, RZ, R12 ;  /* 0x000000ffff037224 */ /* 0x000fe400078e000c */
[----:B------:R-:W-:Y:S02]  /*19760*/  IMAD.MOV.U32 R4, RZ, RZ, R11 ;  /* 0x000000ffff047224 */ /* 0x000fe400078e000b */
[----:B------:R-:W-:Y:S02]  /*19770*/  IMAD.MOV.U32 R19, RZ, RZ, R15 ;  /* 0x000000ffff137224 */ /* 0x000fe400078e000f */
[----:B------:R-:W-:-:S07]  /*19780*/  IMAD.MOV.U32 R194, RZ, RZ, R20 ;  /* 0x000000ffffc27224 */ /* 0x000fce00078e0014 */
.L_x_4890:
[----:B------:R-:W-:Y:S05]  /*19790*/  BSYNC B0 ;  /* 0x0000000000007941 */ /* 0x000fea0003800000 */
.L_x_4889:
[----:B------:R-:W0:Y:S01]  /*197a0*/  LDC R11, c[0x0][0x448] ;  /* 0x00011200ff0b7b82 */ /* 0x000e220000000800 */
[----:B------:R-:W-:Y:S02]  /*197b0*/  LOP3.LUT R18, R18, 0xffefffff, RZ, 0xc0, !PT ;  /* 0xffefffff12127812 */ /* 0x000fe400078ec0ff */
[----:B------:R-:W-:-:S05]  /*197c0*/  IADD3 R14, R197, 0x1, -R196 ;  /* 0x00000001c50e7810 */ /* 0x000fca0007ffe8c4 */
[----:B------:R-:W1:Y:S01]  /*197d0*/  LDC R15, c[0x0][0x9e4] ;  /* 0x00027900ff0f7b82 */ /* 0x000e620000000800 */
[----:B0-----:R-:W-:Y:S01]  /*197e0*/  ISETP.NE.AND P2, PT, R11, 0x1, PT ;  /* 0x000000010b00780c */ /* 0x001fe20003f45270 */
[----:B------:R-:W-:-:S12]  /*197f0*/  VIADD R11, R212, 0x7f ;  /* 0x0000007fd40b7836 */ /* 0x000fd80000000000 */
[----:B------:R-:W0:Y:S01]  /*19800*/  @P2 LDC R12, c[0x0][0x44c] ;  /* 0x00011300ff0c2b82 */ /* 0x000e220000000800 */
[----:B------:R-:W-:-:S04]  /*19810*/  @P2 LOP3.LUT R18, R18, 0x100000, RZ, 0xfc, !PT ;  /* 0x0010000012122812 */ /* 0x000fc800078efcff */
[----:B------:R-:W-:-:S03]  /*19820*/  LOP3.LUT R18, R18, 0xffdfffff, RZ, 0xc0, !PT ;  /* 0xffdfffff12127812 */ /* 0x000fc600078ec0ff */
[----:B------:R-:W2:Y:S01]  /*19830*/  @P2 LDC R13, c[0x0][0x450] ;  /* 0x00011400ff0d2b82 */ /* 0x000ea20000000800 */
[----:B0-----:R-:W-:-:S05]  /*19840*/  @P2 IMAD.HI.U32 R12, R11, R12, RZ ;  /* 0x0000000c0b0c2227 */ /* 0x001fca00078e00ff */
[----:B--2---:R-:W-:Y:S02]  /*19850*/  @P2 SHF.R.U32.HI R11, RZ, R13, R12 ;  /* 0x0000000dff0b2219 */ /* 0x004fe4000001160c */
[----:B-1----:R-:W-:-:S03]  /*19860*/  ISETP.GE.AND P2, PT, R15, 0x1, PT ;  /* 0x000000010f00780c */ /* 0x002fc60003f46270 */
[----:B------:R-:W-:-:S04]  /*19870*/  IMAD.IADD R11, R14, 0x1, R11 ;  /* 0x000000010e0b7824 */ /* 0x000fc800078e020b */
[----:B------:R-:W-:-:S06]  /*19880*/  IMAD.IADD R12, R11, 0x1, -R10 ;  /* 0x000000010b0c7824 */ /* 0x000fcc00078e0a0a */
[----:B------:R-:W-:Y:S01]  /*19890*/  @P2 LOP3.LUT R18, R18, 0x200000, RZ, 0xfc, !PT ;  /* 0x0020000012122812 */ /* 0x000fe200078efcff */
        /* <DEDUP_REMOVED lines=12> */
.L_x_4913:
[----:B------:R-:W-:-:S13]  /*19960*/  ISETP.NE.AND P2, PT, R15, 0x1, PT ;  /* 0x000000010f00780c */ /* 0x000fda0003f45270 */
[----:B------:R-:W0:Y:S02]  /*19970*/  @P2 LDC.64 R10, c[0x0][0x9e8] ;  /* 0x00027a00ff0a2b82 */ /* 0x000e240000000a00 */
[----:B0-----:R-:W-:-:S05]  /*19980*/  @P2 IMAD.HI.U32 R10, R13, R10, RZ ;  /* 0x0000000a0d0a2227 */ /* 0x001fca00078e00ff */
[----:B------:R-:W-:-:S07]  /*19990*/  @P2 SHF.R.U32.HI R13, RZ, R11, R10 ;  /* 0x0000000bff0d2219 */ /* 0x000fce000001160a */
.L_x_4914:
[----:B------:R-:W-:Y:S05]  /*199a0*/  BSYNC B0 ;  /* 0x0000000000007941 */ /* 0x000fea0003800000 */
.L_x_4912:
[----:B------:R-:W-:-:S05]  /*199b0*/  IMAD R13, R13, R15, RZ ;  /* 0x0000000f0d0d7224 */ /* 0x000fca00078e02ff */
[----:B------:R-:W-:-:S07]  /*199c0*/  VIMNMX R12, R12, R13, !PT ;  /* 0x0000000d0c0c7248 */ /* 0x000fce0007fe0100 */
.L_x_4911:
[----:B------:R-:W-:Y:S01]  /*199d0*/  VIADD R12, R12, 0x5f ;  /* 0x0000005f0c0c7836 */ /* 0x000fe20000000000 */
[----:B------:R-:W-:Y:S03]  /*199e0*/  BSSY B0, `(.L_x_4915) ;  /* 0x000021e000007945 */ /* 0x000fe60003800000 */
[----:B------:R-:W-:-:S05]  /*199f0*/  IMAD.HI R12, R12, 0x2aaaaaab, RZ ;  /* 0x2aaaaaab0c0c7827 */ /* 0x000fca00078e02ff */
[----:B------:R-:W-:-:S04]  /*19a00*/  SHF.R.U32.HI R11, RZ, 0x1f, R12 ;  /* 0x0000001fff0b7819 */ /* 0x000fc8000001160c */
[----:B------:R-:W-:-:S04]  /*19a10*/  LEA.HI.SX32 R14, R12, R11, 0x1c ;  /* 0x0000000b0c0e7211 */ /* 0x000fc800078fe2ff */
[----:B------:R-:W-:-:S04]  /*19a20*/  VIMNMX R14, R213, R14, !PT ;  /* 0x0000000ed50e7248 */ /* 0x000fc80007fe0100 */
[----:B------:R-:W-:-:S13]  /*19a30*/  ISETP.GE.AND P2, PT, R7, R14, PT ;  /* 0x0000000e0700720c */ /* 0x000fda0003f46270 */
[----:B------:R-:W-:Y:S05]  /*19a40*/  @!P2 BRA `(.L_x_4916) ;  /* 0x00000020005ca947 */ /* 0x000fea0003800000 */
[----:B------:R-:W-:Y:S01]  /*19a50*/  BSSY B1, `(.L_x_4916) ;  /* 0x0000216000017945 */ /* 0x000fe20003800000 */
[----:B------:R-:W-:Y:S02]  /*19a60*/  IMAD.MOV.U32 R13, RZ, RZ, R3 ;  /* 0x000000ffff0d7224 */ /* 0x000fe400078e0003 */
[----:B------:R-:W-:Y:S02]  /*19a70*/  IMAD.MOV.U32 R12, RZ, RZ, R4 ;  /* 0x000000ffff0c7224 */ /* 0x000fe400078e0004 */
[----:B------:R-:W-:Y:S02]  /*19a80*/  IMAD.MOV.U32 R11, RZ, RZ, R194 ;  /* 0x000000ffff0b7224 */ /* 0x000fe400078e00c2 */
[----:B------:R-:W-:-:S07]  /*19a90*/  IMAD.MOV.U32 R10, RZ, RZ, R19 ;  /* 0x000000ffff0a7224 */ /* 0x000fce00078e0013 */
.L_x_4927:
[----:B------:R-:W-:-:S05]  /*19aa0*/  VIADD R19, R10, 0x1 ;  /* 0x000000010a137836 */ /* 0x000fca0000000000 */
[----:B------:R-:W-:-:S04]  /*19ab0*/  ISETP.NE.AND P2, PT, R19, 0x2, PT ;  /* 0x000000021300780c */ /* 0x000fc80003f45270 */
[----:B------:R-:W-:Y:S02]  /*19ac0*/  SEL R194, RZ, 0x1, P2 ;  /* 0x00000001ffc27807 */ /* 0x000fe40001000000 */
[----:B------:R-:W-:Y:S02]  /*19ad0*/  SEL R19, R19, RZ, P2 ;  /* 0x000000ff13137207 */ /* 0x000fe40001000000 */
[----:B------:R-:W-:Y:S01]  /*19ae0*/  LOP3.LUT R194, R11, R194, RZ, 0x3c, !PT ;  /* 0x000000c20bc27212 */ /* 0x000fe200078e3cff */
[----:B------:R-:W-:Y:S06]  /*19af0*/  @!P0 BRA `(.L_x_4917) ;  /* 0x0000000000048947 */ /* 0x000fec0003800000 */
[----:B------:R-:W-:Y:S01]  /*19b00*/  BPT.TRAP 0x1 ;  /* 0x000000040000795c */ /* 0x000fe20000300000 */
.L_x_4917:
[----:B------:R-:W-:Y:S01]  /*19b10*/  IMAD R3, R19, 0x8, R16 ;  /* 0x0000000813037824 */ /* 0x000fe200078e0210 */
[----:B------:R-:W-:-:S04]  /*19b20*/  SHF.L.U32 R4, R194, 0x1f, RZ ;  /* 0x0000001fc2047819 */ /* 0x000fc800000006ff */
[----:B------:R0:W1:Y:S01]  /*19b30*/  SYNCS.PHASECHK.TRANS64.TRYWAIT P2, [R3+URZ+0x30830], R4 ;  /* 0x03083004030075a7 */ /* 0x000062000804017f */
[----:B------:R-:W-:Y:S05]  /*19b40*/  @!P0 BRA `(.L_x_4918) ;  /* 0x0000000000048947 */ /* 0x000fea0003800000 */
[----:B------:R-:W-:Y:S01]  /*19b50*/  BPT.TRAP 0x1 ;  /* 0x000000040000795c */ /* 0x000fe20000300000 */
.L_x_4918:
[----:B------:R-:W-:Y:S01]  /*19b60*/  IMAD R124, R19, 0x900, R8 ;  /* 0x00000900137c7824 */ /* 0x000fe200078e0208 */
[----:B------:R-:W-:Y:S03]  /*19b70*/  BSSY B2, `(.L_x_4919) ;  /* 0x0000006000027945 */ /* 0x000fe60003800000 */
[C---:B------:R-:W-:Y:S02]  /*19b80*/  VIADD R120, R124.reuse, 0x2 ;  /* 0x000000027c787836 */ /* 0x040fe40000000000 */
[----:B------:R-:W-:Y:S01]  /*19b90*/  VIADD R0, R124, 0x4 ;  /* 0x000000047c007836 */ /* 0x000fe20000000000 */
[----:B-1----:R-:W-:Y:S06]  /*19ba0*/  @P2 BRA `(.L_x_4920) ;  /* 0x0000000000082947 */ /* 0x002fec0003800000 */
[----:B------:R-:W1:Y:S02]  /*19bb0*/  SYNCS.PHASECHK.TRANS64.TRYWAIT P2, [R3+URZ+0x30830], R4 ;  /* 0x03083004030075a7 */ /* 0x000e64000804017f */
[----:B-1----:R-:W-:Y:S05]  /*19bc0*/  @!P2 BRA `(.L_x_4921) ;  /* 0x000001400084a947 */ /* 0x002fea0003800000 */
.L_x_4920:
[----:B------:R-:W-:Y:S05]  /*19bd0*/  BSYNC B2 ;  /* 0x0000000000027941 */ /* 0x000fea0003800000 */
.L_x_4919:
[----:B------:R2:W-:Y:S01]  /*19be0*/  STL.64 [R1+0x88], R12 ;  /* 0x0000880c01007387 */ /* 0x0005e20000100a00 */
        /* <DEDUP_REMOVED lines=48> */
[----:B--2---:R-:W2:Y:S01]  /*19ef0*/  LDL.64 R12, [R1+0x28] ;  /* 0x00002800010c7983 */ /* 0x004ea20000100a00 */
[----:B------:R-:W-:-:S02]  /*19f00*/  VIADD R2, R124, 0x306 ;  /* 0x000003067c027836 */ /* 0x000fc40000000000 */
[----:B01----:R-:W-:Y:S01]  /*19f10*/  IMAD.MOV.U32 R3, RZ, RZ, 0x40000040 ;  /* 0x40000040ff037424 */ /* 0x003fe200078e00ff */
[----:B------:R0:W-:Y:S02]  /*19f20*/  STL.64 [R1+0x80], R10 ;  /* 0x0000800a01007387 */ /* 0x0001e40000100a00 */
[----:B------:R-:W-:Y:S02]  /*19f30*/  R2UR UR14, R2 ;  /* 0x00000000020e72ca */ /* 0x000fe400000e0000 */
[----:B------:R-:W-:Y:S01]  /*19f40*/  R2UR UR15, R3 ;  /* 0x00000000030f72ca */ /* 0x000fe200000e0000 */
[----:B0-----:R-:W3:Y:S04]  /*19f50*/  LDL.64 R10, [R1+0x20] ;  /* 0x00002000010a7983 */ /* 0x001ee80000100a00 */
[----:B------:R0:W-:Y:S04]  /*19f60*/  STL.64 [R1+0x78], R6 ;  /* 0x0000780601007387 */ /* 0x0001e80000100a00 */
[----:B0-----:R-:W4:Y:S04]  /*19f70*/  LDL.64 R6, [R1+0x18] ;  /* 0x0000180001067983 */ /* 0x001f280000100a00 */
[----:B------:R0:W-:Y:S04]  /*19f80*/  STL [R1+0x70], R5 ;  /* 0x0000700501007387 */ /* 0x0001e80000100800 */
[----:B------:R-:W2:Y:S01]  /*19f90*/  LDL.64 R2, [R1+0x30] ;  /* 0x0000300001027983 */ /* 0x000ea20000100a00 */
[----:B------:R-:W-:-:S02]  /*19fa0*/  IMAD.MOV.U32 R20, RZ, RZ, R124 ;  /* 0x000000ffff147224 */ /* 0x000fc400078e007c */
[----:B------:R-:W-:-:S03]  /*19fb0*/  VIADD R122, R124, 0x6 ;  /* 0x000000067c7a7836 */ /* 0x000fc60000000000 */
[----:B------:R-:W-:Y:S01]  /*19fc0*/  R2UR UR54, R20 ;  /* 0x00000000143672ca */ /* 0x000fe200000e0000 */
[----:B------:R-:W-:Y:S01]  /*19fd0*/  IMAD.MOV.U32 R20, RZ, RZ, R0 ;  /* 0x000000ffff147224 */ /* 0x000fe200078e0000 */
[----:B------:R-:W-:Y:S01]  /*19fe0*/  R2UR UR50, R120 ;  /* 0x00000000783272ca */ /* 0x000fe200000e0000 */
[----:B------:R-:W-:Y:S01]  /*19ff0*/  VIADD R120, R124, 0x300 ;  /* 0x000003007c787836 */ /* 0x000fe20000000000 */
[----:B------:R-:W-:Y:S01]  /*1a000*/  R2UR UR30, R122 ;  /* 0x000000007a1e72ca */ /* 0x000fe200000e0000 */
[----:B------:R-:W-:Y:S01]  /*1a010*/  VIADD R122, R124, 0x304 ;  /* 0x000003047c7a7836 */ /* 0x000fe20000000000 */
[----:B------:R-:W-:Y:S01]  /*1a020*/  R2UR UR34, R20 ;  /* 0x00000000142272ca */ /* 0x000fe200000e0000 */
[----:B------:R-:W-:Y:S02]  /*1a030*/  VIADD R20, R124, 0x302 ;  /* 0x000003027c147836 */ /* 0x000fe40000000000 */
[----:B------:R-:W-:Y:S01]  /*1a040*/  IMAD.MOV.U32 R21, RZ, RZ, 0x40000040 ;  /* 0x40000040ff157424 */ /* 0x000fe200078e00ff */
[----:B------:R-:W-:Y:S01]  /*1a050*/  R2UR UR26, R120 ;  /* 0x00000000781a72ca */ /* 0x000fe200000e0000 */
[----:B------:R-:W-:Y:S01]  /*1a060*/  VIADD R120, R124, 0x602 ;  /* 0x000006027c787836 */ /* 0x000fe20000000000 */
[----:B------:R-:W-:Y:S01]  /*1a070*/  R2UR UR22, R20 ;  /* 0x00000000141672ca */ /* 0x000fe200000e0000 */
[----:B------:R-:W-:Y:S01]  /*1a080*/  VIADD R20, R124, 0x600 ;  /* 0x000006007c147836 */ /* 0x000fe20000000000 */
[----:B------:R-:W-:Y:S01]  /*1a090*/  R2UR UR18, R122 ;  /* 0x000000007a1272ca */ /* 0x000fe200000e0000 */
[C---:B------:R-:W-:Y:S01]  /*1a0a0*/  VIADD R122, R124.reuse, 0x604 ;  /* 0x000006047c7a7836 */ /* 0x040fe20000000000 */
[C---:B------:R-:W-:Y:S01]  /*1a0b0*/  R2UR UR55, R21.reuse ;  /* 0x00000000153772ca */ /* 0x040fe200000e0000 */
[----:B------:R-:W-:Y:S01]  /*1a0c0*/  IMAD.MOV.U32 R121, RZ, RZ, 0x40000040 ;  /* 0x40000040ff797424 */ /* 0x000fe200078e00ff */
[----:B0-----:R-:W4:Y:S01]  /*1a0d0*/  LDL.64 R4, [R1+0x10] ;  /* 0x0000100001047983 */ /* 0x001f220000100a00 */
[----:B------:R-:W-:Y:S01]  /*1a0e0*/  IMAD.MOV.U32 R123, RZ, RZ, 0x40000040 ;  /* 0x40000040ff7b7424 */ /* 0x000fe200078e00ff */
[----:B------:R-:W-:Y:S01]  /*1a0f0*/  R2UR UR35, R21 ;  /* 0x00000000152372ca */ /* 0x000fe200000e0000 */
[----:B------:R-:W-:Y:S01]  /*1a100*/  VIADD R124, R124, 0x606 ;  /* 0x000006067c7c7836 */ /* 0x000fe20000000000 */
        /* <DEDUP_REMOVED lines=23> */
[-C--:B------:R-:W-:Y:S01]  /*1a280*/  FMUL.FTZ R44, R44, R9.reuse ;  /* 0x000000092c2c7220 */ /* 0x080fe20000410000 */
        /* <DEDUP_REMOVED lines=63> */
[----:B------:R0:W5:Y:S01]  /*1a680*/  LDL.LU R5, [R1+0x70] ;  /* 0x0000700001057983 */ /* 0x0001620000300800 */
        /* <DEDUP_REMOVED lines=34> */
.L_x_4922:
[----:B-----5:R-:W-:Y:S01]  /*1a8b0*/  SHF.L.U32 R0, R11, 0x1f, RZ ;  /* 0x0000001f0b007819 */ /* 0x020fe200000006ff */
[----:B------:R-:W-:-:S04]  /*1a8c0*/  IMAD R15, R10, 0x8, R16 ;  /* 0x000000080a0f7824 */ /* 0x000fc800078e0210 */
[----:B------:R0:W1:Y:S01]  /*1a8d0*/  SYNCS.PHASECHK.TRANS64.TRYWAIT P2, [R15+URZ+0x30850], R0 ;  /* 0x030850000f0075a7 */ /* 0x000062000804017f */
[----:B------:R-:W-:Y:S05]  /*1a8e0*/  @!P0 BRA `(.L_x_4923) ;  /* 0x0000000000048947 */ /* 0x000fea0003800000 */
[----:B------:R-:W-:Y:S01]  /*1a8f0*/  BPT.TRAP 0x1 ;  /* 0x000000040000795c */ /* 0x000fe20000300000 */
.L_x_4923:
[----:B------:R-:W-:Y:S04]  /*1a900*/  BSSY B2, `(.L_x_4924) ;  /* 0x0000004000027945 */ /* 0x000fe80003800000 */
[----:B-1----:R-:W-:Y:S05]  /*1a910*/  @P2 BRA `(.L_x_4925) ;  /* 0x0000000000082947 */ /* 0x002fea0003800000 */
[----:B------:R-:W1:Y:S02]  /*1a920*/  SYNCS.PHASECHK.TRANS64.TRYWAIT P2, [R15+URZ+0x30850], R0 ;  /* 0x030850000f0075a7 */ /* 0x000e64000804017f */
[----:B-1----:R-:W-:Y:S05]  /*1a930*/  @!P2 BRA `(.L_x_4926) ;  /* 0x00000134003ca947 */ /* 0x002fea0003800000 */
.L_x_4925:
[----:B------:R-:W-:Y:S05]  /*1a940*/  BSYNC B2 ;  /* 0x0000000000027941 */ /* 0x000fea0003800000 */
.L_x_4924:
[----:B01----:R-:W-:Y:S01]  /*1a950*/  VIADD R0, R16, 0x400 ;  /* 0x0000040010007836 */ /* 0x003fe20000000000 */
[----:B------:R-:W-:Y:S01]  /*1a960*/  WARPGROUP.ARRIVE ;  /* 0x00000000000079c5 */ /* 0x000fe20000000000 */
[----:B------:R-:W-:Y:S01]  /*1a970*/  IMAD.MOV.U32 R3, RZ, RZ, 0x40000040 ;  /* 0x40000040ff037424 */ /* 0x000fe200078e00ff */
[----:B------:R-:W-:Y:S01]  /*1a980*/  ULDC UR4, c[0x0][0x988] ;  /* 0x0002620000047ab9 */ /* 0x000fe20000000800 */
[----:B------:R-:W-:Y:S01]  /*1a990*/  IMAD.MOV.U32 R11, RZ, RZ, 0x40000040 ;  /* 0x40000040ff0b7424 */ /* 0x000fe200078e00ff */
[----:B------:R-:W-:Y:S01]  /*1a9a0*/  SHF.R.U32.HI R0, RZ, 0x4, R0 ;  /* 0x00000004ff007819 */ /* 0x000fe20000011600 */
[----:B------:R-:W-:Y:S01]  /*1a9b0*/  @!P1 VIADD R15, R15, 0x30860 ;  /* 0x000308600f0f9836 */ /* 0x000fe20000000000 */
[----:B------:R-:W-:Y:S02]  /*1a9c0*/  R2UR UR7, R3 ;  /* 0x00000000030772ca */ /* 0x000fe400000e0000 */
[----:B------:R-:W-:Y:S02]  /*1a9d0*/  LOP3.LUT R0, R0, 0x3fff, RZ, 0xc0, !PT ;  /* 0x00003fff00007812 */ /* 0x000fe400078ec0ff */
[----:B------:R-:W-:-:S02]  /*1a9e0*/  FMNMX.FTZ R3, R122, R13, !PT ;  /* 0x0000000d7a037209 */ /* 0x000fc40007810000 */
[----:B------:R-:W-:Y:S02]  /*1a9f0*/  LOP3.LUT R0, R0, 0x3000000, RZ, 0xfc, !PT ;  /* 0x0300000000007812 */ /* 0x000fe400078efcff */
[----:B------:R-:W-:Y:S02]  /*1aa00*/  FMNMX.FTZ R3, R123, R3, !PT ;  /* 0x000000037b037209 */ /* 0x000fe40007810000 */
[----:B------:R-:W-:Y:S01]  /*1aa10*/  @!P1 PRMT R15, RZ, 0x654, R15 ;  /* 0x00000654ff0f9816 */ /* 0x000fe2000000000f */
[----:B------:R-:W-:Y:S01]  /*1aa20*/  IMAD R2, R10, 0x900, R0 ;  /* 0x000009000a027824 */ /* 0x000fe200078e0200 */
[----:B------:R-:W-:Y:S02]  /*1aa30*/  FMNMX.FTZ R0, R120, R12, !PT ;  /* 0x0000000c78007209 */ /* 0x000fe40007810000 */
[----:B------:R-:W-:Y:S01]  /*1aa40*/  FMNMX.FTZ R3, R126, R3, !PT ;  /* 0x000000037e037209 */ /* 0x000fe20007810000 */
[C---:B------:R-:W-:Y:S01]  /*1aa50*/  VIADD R10, R2.reuse, 0x80 ;  /* 0x00000080020a7836 */ /* 0x040fe20000000000 */
[----:B------:R-:W-:-:S02]  /*1aa60*/  R2UR UR6, R2 ;  /* 0x00000000020672ca */ /* 0x000fc400000e0000 */
[----:B------:R-:W-:Y:S02]  /*1aa70*/  FMNMX.FTZ R0, R121, R0, !PT ;  /* 0x0000000079007209 */ /* 0x000fe40007810000 */
[----:B------:R-:W-:Y:S02]  /*1aa80*/  FMNMX.FTZ R3, R127, R3, !PT ;  /* 0x000000037f037209 */ /* 0x000fe40007810000 */
[----:B------:R-:W-:Y:S02]  /*1aa90*/  FMNMX.FTZ R0, R124, R0, !PT ;  /* 0x000000007c007209 */ /* 0x000fe40007810000 */
[----:B------:R-:W-:Y:S02]  /*1aaa0*/  FMNMX.FTZ R3, R130, R3, !PT ;  /* 0x0000000382037209 */ /* 0x000fe40007810000 */
[----:B------:R-:W-:Y:S02]  /*1aab0*/  FMNMX.FTZ R0, R125, R0, !PT ;  /* 0x000000007d007209 */ /* 0x000fe40007810000 */
[----:B------:R-:W-:Y:S01]  /*1aac0*/  FMNMX.FTZ R3, R131, R3, !PT ;  /* 0x0000000383037209 */ /* 0x000fe20007810000 */
[----:B------:R-:W-:Y:S01]  /*1aad0*/  HGMMA.64x192x16.F32.BF16 R24, R188, gdesc[UR4].tnspB, R24, gsb0 ;  /* 0x42e00004bc187df0 */ /* 0x000fe20008001818 */
[----:B------:R-:W-:Y:S01]  /*1aae0*/  R2UR UR6, R10 ;  /* 0x000000000a0672ca */ /* 0x000fe200000e0000 */
[----:B------:R-:W-:Y:S01]  /*1aaf0*/  VIADD R10, R2, 0x100 ;  /* 0x00000100020a7836 */ /* 0x000fe20000000000 */
[----:B------:R-:W-:Y:S01]  /*1ab00*/  R2UR UR7, R11 ;  /* 0x000000000b0772ca */ /* 0x000fe200000e0000 */
[----:B------:R-:W-:Y:S01]  /*1ab10*/  IMAD.MOV.U32 R11, RZ, RZ, 0x40000040 ;  /* 0x40000040ff0b7424 */ /* 0x000fe200078e00ff */
[----:B------:R-:W-:-:S02]  /*1ab20*/  FMNMX.FTZ R0, R128, R0, !PT ;  /* 0x0000000080007209 */ /* 0x000fc40007810000 */
[----:B------:R-:W-:Y:S02]  /*1ab30*/  FMNMX.FTZ R3, R134, R3, !PT ;  /* 0x0000000386037209 */ /* 0x000fe40007810000 */
[----:B------:R-:W-:Y:S02]  /*1ab40*/  FMNMX.FTZ R0, R129, R0, !PT ;  /* 0x0000000081007209 */ /* 0x000fe40007810000 */
[----:B------:R-:W-:Y:S02]  /*1ab50*/  FMNMX.FTZ R3, R135, R3, !PT ;  /* 0x0000000387037209 */ /* 0x000fe40007810000 */
[----:B------:R-:W-:Y:S02]  /*1ab60*/  FMNMX.FTZ R0, R132, R0, !PT ;  /* 0x0000000084007209 */ /* 0x000fe40007810000 */
[----:B------:R-:W-:Y:S02]  /*1ab70*/  FMNMX.FTZ R3, R138, R3, !PT ;  /* 0x000000038a037209 */ /* 0x000fe40007810000 */
        /* <DEDUP_REMOVED lines=31> */
[C---:B------:R-:W-:Y:S01]  /*1ad70*/  ISETP.GT.AND P2, PT, R7.reuse, R14, PT ;  /* 0x0000000e0700720c */ /* 0x040fe20003f44270 */
[----:B------:R-:W-:Y:S01]  /*1ad80*/  VIADD R7, R7, 0xffffffff ;  /* 0xffffffff07077836 */ /* 0x000fe20000000000 */
[----:B------:R-:W-:-:S05]  /*1ad90*/  FMNMX.FTZ R4, R165, R0, !PT ;  /* 0x00000000a5047209 */ /* 0x000fca0007810000 */
[----:B------:R-:W0:Y:S02]  /*1ada0*/  SHFL.BFLY PT, R0, R4, 0x2, 0x1f ;  /* 0x0c401f0004007f89 */ /* 0x000e2400000e0000 */
[----:B0-----:R-:W-:-:S05]  /*1adb0*/  FMNMX.FTZ R4, R4, R0, !PT ;  /* 0x0000000004047209 */ /* 0x001fca0007810000 */
[----:B------:R-:W0:Y:S02]  /*1adc0*/  SHFL.BFLY PT, R0, R4, 0x1, 0x1f ;  /* 0x0c201f0004007f89 */ /* 0x000e2400000e0000 */
[----:B0-----:R-:W-:Y:S01]  /*1add0*/  FMNMX.FTZ R4, R4, R0, !PT ;  /* 0x0000000004047209 */ /* 0x001fe20007810000 */
[----:B------:R-:W-:-:S04]  /*1ade0*/  IMAD.U32 R0, RZ, RZ, UR4 ;  /* 0x00000004ff007e24 */ /* 0x000fc8000f8e00ff */
[----:B------:R-:W-:-:S04]  /*1adf0*/  FADD.FTZ R9, -R4, R12 ;  /* 0x0000000c04097221 */ /* 0x000fc80000010100 */
[----:B------:R-:W-:-:S06]  /*1ae00*/  FMUL.FTZ R9, R9, R0 ;  /* 0x0000000009097220 */ /* 0x000fcc0000410000 */
[----:B------:R-:W-:Y:S01]  /*1ae10*/  MUFU.EX2 R9, R9 ;  /* 0x0000000900097308 */ /* 0x000fe20000000800 */
        /* <DEDUP_REMOVED lines=19> */
[----:B------:R-:W0:Y:S01]  /*1af50*/  SHFL.BFLY PT, R10, R3, 0x2, 0x1f ;  /* 0x0c401f00030a7f89 */ /* 0x000e2200000e0000 */
[----:B------:R-:W-:-:S04]  /*1af60*/  FMUL.FTZ R11, R4, R0 ;  /* 0x00000000040b7220 */ /* 0x000fc80000410000 */
        /* <DEDUP_REMOVED lines=16> */
[----:B0-----:R-:W-:-:S07]  /*1b070*/  FMNMX.FTZ R3, R3, R10, !PT ;  /* 0x0000000a03037209 */ /* 0x001fce0007810000 */
[----:B------:R-:W0:Y:S01]  /*1b080*/  MUFU.EX2 R120, R120 ;  /* 0x0000007800787308 */ /* 0x000e220000000800 */
[----:B------:R-:W2:Y:S07]  /*1b090*/  SHFL.BFLY PT, R10, R3, 0x1, 0x1f ;  /* 0x0c201f00030a7f89 */ /* 0x000eae00000e0000 */
[----:B------:R-:W3:Y:S01]  /*1b0a0*/  MUFU.EX2 R190, R190 ;  /* 0x000000be00be7308 */ /* 0x000ee20000000800 */
[----:B-1----:R-:W-:-:S07]  /*1b0b0*/  FFMA.FTZ R6, R9, R6, R188 ;  /* 0x0000000609067223 */ /* 0x002fce00000100bc */
[----:B------:R-:W-:Y:S01]  /*1b0c0*/  MUFU.EX2 R184, R184 ;  /* 0x000000b800b87308 */ /* 0x000fe20000000800 */
[C---:B0-----:R-:W-:Y:S01]  /*1b0d0*/  FADD.FTZ R6, R120.reuse, R6 ;  /* 0x0000000678067221 */ /* 0x041fe20000010000 */
[----:B------:R-:W-:-:S06]  /*1b0e0*/  F2FP.BF16.F32.PACK_AB R188, R120, R188 ;  /* 0x000000bc78bc723e */ /* 0x000fcc00000010ff */
[----:B------:R-:W-:Y:S01]  /*1b0f0*/  MUFU.EX2 R186, R186 ;  /* 0x000000ba00ba7308 */ /* 0x000fe20000000800 */
[----:B--2---:R-:W-:Y:S01]  /*1b100*/  FMNMX.FTZ R3, R3, R10, !PT ;  /* 0x0000000a03037209 */ /* 0x004fe20007810000 */
[----:B------:R-:W-:Y:S02]  /*1b110*/  VIADD R10, R2, 0x280 ;  /* 0x00000280020a7836 */ /* 0x000fe40000000000 */
[----:B---3--:R-:W-:Y:S02]  /*1b120*/  FADD.FTZ R6, R190, R6 ;  /* 0x00000006be067221 */ /* 0x008fe40000010000 */
[----:B------:R-:W-:Y:S02]  /*1b130*/  FADD.FTZ R2, -R3, R13 ;  /* 0x0000000d03027221 */ /* 0x000fe40000010100 */
[----:B------:R-:W-:Y:S02]  /*1b140*/  MUFU.EX2 R20, R20 ;  /* 0x0000001400147308 */ /* 0x000fe40000000800 */
[----:B------:R-:W-:-:S06]  /*1b150*/  FMUL.FTZ R2, R2, R0 ;  /* 0x0000000002027220 */ /* 0x000fcc0000410000 */
        /* <DEDUP_REMOVED lines=15> */
[----:B------:R-:W-:Y:S01]  /*1b250*/  R2UR UR6, R10 ;  /* 0x000000000a0672ca */ /* 0x000fe200000e0000 */
[----:B------:R-:W-:Y:S08]  /*1b260*/  MUFU.EX2 R176, R176 ;  /* 0x000000b000b07308 */ /* 0x000ff00000000800 */
[----:B------:R-:W-:Y:S01]  /*1b270*/  MUFU.EX2 R178, R178 ;  /* 0x000000b200b27308 */ /* 0x000fe20000000800 */
[----:B------:R-:W-:-:S02]  /*1b280*/  WARPGROUP.DEPBAR.LE gsb0, 0x0 ;  /* 0x00008000000079c5 */ /* 0x000fc40000010000 */
[-CC-:B------:R-:W-:Y:S01]  /*1b290*/  FFMA.FTZ R175, R125, R0.reuse, -R11.reuse ;  /* 0x000000007daf7223 */ /* 0x180fe2000001080b */
[-CC-:B------:R-:W-:Y:S01]  /*1b2a0*/  FFMA.FTZ R173, R129, R0.reuse, -R11.reuse ;  /* 0x0000000081ad7223 */ /* 0x180fe2000001080b */
[-CC-:B------:R-:W-:Y:S01]  /*1b2b0*/  FFMA.FTZ R172, R152, R0.reuse, -R11.reuse ;  /* 0x0000000098ac7223 */ /* 0x180fe2000001080b */
[-CC-:B------:R-:W-:Y:S01]  /*1b2c0*/  FFMA.FTZ R125, R153, R0.reuse, -R11.reuse ;  /* 0x00000000997d7223 */ /* 0x180fe2000001080b */
[-CC-:B------:R-:W-:Y:S01]  /*1b2d0*/  FFMA.FTZ R174, R156, R0.reuse, -R11.reuse ;  /* 0x000000009cae7223 */ /* 0x180fe2000001080b */
[-CC-:B------:R-:W-:Y:S01]  /*1b2e0*/  FFMA.FTZ R129, R161, R0.reuse, -R11.reuse ;  /* 0x00000000a1817223 */ /* 0x180fe2000001080b */
[----:B------:R-:W-:Y:S01]  /*1b2f0*/  FFMA.FTZ R11, R165, R0, -R11 ;  /* 0x00000000a50b7223 */ /* 0x000fe2000001080b */
[----:B------:R-:W-:Y:S01]  /*1b300*/  WARPGROUP.ARRIVE ;  /* 0x00000000000079c5 */ /* 0x000fe20000000000 */
[----:B------:R-:W0:Y:S08]  /*1b310*/  MUFU.EX2 R175, R175 ;  /* 0x000000af00af7308 */ /* 0x000e300000000800 */
[----:B------:R1:W-:Y:S08]  /*1b320*/  MUFU.EX2 R13, R11 ;  /* 0x0000000b000d7308 */ /* 0x0003f00000000800 */
[----:B------:R-:W2:Y:S01]  /*1b330*/  MUFU.EX2 R173, R173 ;  /* 0x000000ad00ad7308 */ /* 0x000ea20000000800 */
[----:B-1----:R-:W-:-:S02]  /*1b340*/  IMAD.MOV.U32 R11, RZ, RZ, 0x40000040 ;  /* 0x40000040ff0b7424 */ /* 0x002fc400078e00ff */
[C---:B0-----:R-:W-:Y:S01]  /*1b350*/  FADD.FTZ R6, R175.reuse, R6 ;  /* 0x00000006af067221 */ /* 0x041fe20000010000 */
[----:B------:R-:W-:Y:S02]  /*1b360*/  F2FP.BF16.F32.PACK_AB R190, R175, R190 ;  /* 0x000000beafbe723e */ /* 0x000fe400000010ff */
[----:B------:R-:W-:Y:S01]  /*1b370*/  R2UR UR7, R11 ;  /* 0x000000000b0772ca */ /* 0x000fe200000e0000 */
[-C--:B------:R-:W-:Y:S01]  /*1b380*/  FMUL.FTZ R11, R3, R0.reuse ;  /* 0x00000000030b7220 */ /* 0x080fe20000410000 */
[----:B------:R-:W-:Y:S03]  /*1b390*/  MUFU.EX2 R172, R172 ;  /* 0x000000ac00ac7308 */ /* 0x000fe60000000800 */
[-CC-:B------:R-:W-:Y:S01]  /*1b3a0*/  FFMA.FTZ R189, R122, R0.reuse, -R11.reuse ;  /* 0x000000007abd7223 */ /* 0x180fe2000001080b */
[-CC-:B------:R-:W-:Y:S01]  /*1b3b0*/  FFMA.FTZ R10, R123, R0.reuse, -R11.reuse ;  /* 0x000000007b0a7223 */ /* 0x180fe2000001080b */
[-CC-:B------:R-:W-:Y:S01]  /*1b3c0*/  FFMA.FTZ R191, R126, R0.reuse, -R11.reuse ;  /* 0x000000007ebf7223 */ /* 0x180fe2000001080b */
[-CC-:B------:R-:W-:Y:S01]  /*1b3d0*/  FFMA.FTZ R122, R127, R0.reuse, -R11.reuse ;  /* 0x000000007f7a7223 */ /* 0x180fe2000001080b */
[-CC-:B------:R-:W-:Y:S01]  /*1b3e0*/  FFMA.FTZ R185, R130, R0.reuse, -R11.reuse ;  /* 0x0000000082b97223 */ /* 0x180fe2000001080b */
[-CC-:B------:R-:W-:Y:S01]  /*1b3f0*/  FFMA.FTZ R123, R131, R0.reuse, -R11.reuse ;  /* 0x00000000837b7223 */ /* 0x180fe2000001080b */
[----:B------:R-:W0:Y:S01]  /*1b400*/  MUFU.EX2 R189, R189 ;  /* 0x000000bd00bd7308 */ /* 0x000e220000000800 */
[----:B------:R-:W-:Y:S01]  /*1b410*/  @!P1 IMAD R131, R19, 0x8, R16 ;  /* 0x0000000813839824 */ /* 0x000fe200078e0210 */
[----:B------:R-:W-:Y:S01]  /*1b420*/  HGMMA.64x192x16.F32.BF16 R24, R168, gdesc[UR4].tnspB, R24, gsb0 ;  /* 0x42e00004a8187df0 */ /* 0x000fe20008001818 */
[-CC-:B------:R-:W-:Y:S01]  /*1b430*/  FFMA.FTZ R187, R134, R0.reuse, -R11.reuse ;  /* 0x0000000086bb7223 */ /* 0x180fe2000001080b */
[----:B------:R-:W-:Y:S01]  /*1b440*/  FFMA.FTZ R126, R135, R0, -R11 ;  /* 0x00000000877e7223 */ /* 0x000fe2000001080b */
[----:B------:R-:W-:-:S02]  /*1b450*/  @!P1 VIADD R131, R131, 0x30840 ;  /* 0x0003084083839836 */ /* 0x000fc40000000000 */
[-CC-:B------:R-:W-:Y:S01]  /*1b460*/  FFMA.FTZ R181, R138, R0.reuse, -R11.reuse ;  /* 0x000000008ab57223 */ /* 0x180fe2000001080b */
[-C--:B------:R-:W-:Y:S01]  /*1b470*/  FFMA.FTZ R127, R139, R0.reuse, -R11 ;  /* 0x000000008b7f7223 */ /* 0x080fe2000001080b */
[----:B------:R-:W1:Y:S01]  /*1b480*/  MUFU.EX2 R10, R10 ;  /* 0x0000000a000a7308 */ /* 0x000e620000000800 */
[----:B------:R-:W-:Y:S01]  /*1b490*/  FADD.FTZ R135, R184, R6 ;  /* 0x00000006b8877221 */ /* 0x000fe20000010000 */
[----:B------:R-:W-:Y:S01]  /*1b4a0*/  @!P1 PRMT R134, RZ, 0x654, R131 ;  /* 0x00000654ff869816 */ /* 0x000fe20000000083 */
[-CC-:B------:R-:W-:Y:S01]  /*1b4b0*/  FFMA.FTZ R183, R142, R0.reuse, -R11.reuse ;  /* 0x000000008eb77223 */ /* 0x180fe2000001080b */
[-C--:B------:R-:W-:Y:S01]  /*1b4c0*/  FFMA.FTZ R130, R143, R0.reuse, -R11 ;  /* 0x000000008f827223 */ /* 0x080fe2000001080b */
[----:B--2---:R-:W-:Y:S01]  /*1b4d0*/  FADD.FTZ R135, R173, R135 ;  /* 0x00000087ad877221 */ /* 0x004fe20000010000 */
[-CC-:B------:R-:W-:Y:S01]  /*1b4e0*/  FFMA.FTZ R177, R146, R0.reuse, -R11.reuse ;  /* 0x0000000092b17223 */ /* 0x180fe2000001080b */
[-C--:B------:R-:W-:Y:S01]  /*1b4f0*/  FFMA.FTZ R147, R147, R0.reuse, -R11 ;  /* 0x0000000093937223 */ /* 0x080fe2000001080b */
[----:B------:R-:W-:Y:S01]  /*1b500*/  MUFU.EX2 R191, R191 ;  /* 0x000000bf00bf7308 */ /* 0x000fe20000000800 */
[----:B0-----:R-:W-:Y:S01]  /*1b510*/  FFMA.FTZ R5, R2, R5, R189 ;  /* 0x0000000502057223 */ /* 0x001fe200000100bd */
[----:B------:R-:W-:Y:S01]  /*1b520*/  FADD.FTZ R135, R186, R135 ;  /* 0x00000087ba877221 */ /* 0x000fe20000010000 */
[-CC-:B------:R-:W-:Y:S01]  /*1b530*/  FFMA.FTZ R179, R150, R0.reuse, -R11.reuse ;  /* 0x0000000096b37223 */ /* 0x180fe2000001080b */
[-CC-:B------:R-:W-:Y:S01]  /*1b540*/  FFMA.FTZ R151, R151, R0.reuse, -R11.reuse ;  /* 0x0000000097977223 */ /* 0x180fe2000001080b */
[-C--:B------:R-:W-:Y:S01]  /*1b550*/  FFMA.FTZ R6, R154, R0.reuse, -R11 ;  /* 0x000000009a067223 */ /* 0x080fe2000001080b */
[----:B------:R-:W-:Y:S01]  /*1b560*/  FADD.FTZ R135, R20, R135 ;  /* 0x0000008714877221 */ /* 0x000fe20000010000 */
[-C--:B------:R-:W-:Y:S01]  /*1b570*/  FFMA.FTZ R158, R158, R0.reuse, -R11 ;  /* 0x000000009e9e7223 */ /* 0x080fe2000001080b */
[----:B------:R-:W-:Y:S01]  /*1b580*/  MUFU.EX2 R122, R122 ;  /* 0x0000007a007a7308 */ /* 0x000fe20000000800 */
[----:B-1----:R-:W-:Y:S01]  /*1b590*/  FADD.FTZ R5, R10, R5 ;  /* 0x000000050a057221 */ /* 0x002fe20000010000 */
[----:B------:R-:W-:Y:S01]  /*1b5a0*/  FADD.FTZ R135, R180, R135 ;  /* 0x00000087b4877221 */ /* 0x000fe20000010000 */
[-CC-:B------:R-:W-:Y:S01]  /*1b5b0*/  FFMA.FTZ R159, R159, R0.reuse, -R11.reuse ;  /* 0x000000009f9f7223 */ /* 0x180fe2000001080b */
[-CC-:B------:R-:W-:Y:S01]  /*1b5c0*/  FFMA.FTZ R162, R162, R0.reuse, -R11.reuse ;  /* 0x00000000a2a27223 */ /* 0x180fe2000001080b */
[-C--:B------:R-:W-:Y:S01]  /*1b5d0*/  FFMA.FTZ R163, R163, R0.reuse, -R11 ;  /* 0x00000000a3a37223 */ /* 0x080fe2000001080b */
[----:B------:R-:W-:Y:S01]  /*1b5e0*/  FADD.FTZ R135, R121, R135 ;  /* 0x0000008779877221 */ /* 0x000fe20000010000 */
[-CC-:B------:R-:W-:Y:S01]  /*1b5f0*/  FFMA.FTZ R166, R166, R0.reuse, -R11.reuse ;  /* 0x00000000a6a67223 */ /* 0x180fe2000001080b */
[----:B------:R-:W-:Y:S01]  /*1b600*/  MUFU.EX2 R185, R185 ;  /* 0x000000b900b97308 */ /* 0x000fe20000000800 */
[----:B------:R-:W-:Y:S01]  /*1b610*/  FFMA.FTZ R167, R167, R0, -R11 ;  /* 0x00000000a7a77223 */ /* 0x000fe2000001080b */
[----:B------:R-:W-:Y:S01]  /*1b620*/  FADD.FTZ R135, R182, R135 ;  /* 0x00000087b6877221 */ /* 0x000fe20000010000 */
[----:B------:R-:W-:-:S02]  /*1b630*/  F2FP.BF16.F32.PACK_AB R184, R173, R184 ;  /* 0x000000b8adb8723e */ /* 0x000fc400000010ff */
[----:B------:R-:W-:Y:S01]  /*1b640*/  F2FP.BF16.F32.PACK_AB R189, R10, R189 ;  /* 0x000000bd0abd723e */ /* 0x000fe200000010ff */
[----:B------:R-:W-:Y:S01]  /*1b650*/  FADD.FTZ R135, R132, R135 ;  /* 0x0000008784877221 */ /* 0x000fe20000010000 */
[----:B------:R-:W-:Y:S01]  /*1b660*/  F2FP.BF16.F32.PACK_AB R186, R20, R186 ;  /* 0x000000ba14ba723e */ /* 0x000fe200000010ff */
[----:B------:R-:W-:Y:S01]  /*1b670*/  MUFU.EX2 R123, R123 ;  /* 0x0000007b007b7308 */ /* 0x000fe20000000800 */
[----:B------:R-:W-:Y:S01]  /*1b680*/  F2FP.BF16.F32.PACK_AB R180, R121, R180 ;  /* 0x000000b479b4723e */ /* 0x000fe200000010ff */
[----:B------:R-:W-:Y:S01]  /*1b690*/  FADD.FTZ R135, R176, R135 ;  /* 0x00000087b0877221 */ /* 0x000fe20000010000 */
[----:B------:R-:W-:Y:S02]  /*1b6a0*/  F2FP.BF16.F32.PACK_AB R182, R132, R182 ;  /* 0x000000b684b6723e */ /* 0x000fe400000010ff */
[C---:B------:R-:W-:Y:S01]  /*1b6b0*/  F2FP.BF16.F32.PACK_AB R176, R21.reuse, R176 ;  /* 0x000000b015b0723e */ /* 0x040fe200000010ff */
[----:B------:R-:W-:Y:S02]  /*1b6c0*/  FADD.FTZ R135, R21, R135 ;  /* 0x0000008715877221 */ /* 0x000fe40000010000 */
[----:B------:R-:W-:Y:S02]  /*1b6d0*/  MUFU.EX2 R187, R187 ;  /* 0x000000bb00bb7308 */ /* 0x000fe40000000800 */
[----:B------:R-:W-:Y:S01]  /*1b6e0*/  FADD.FTZ R135, R178, R135 ;  /* 0x00000087b2877221 */ /* 0x000fe20000010000 */
[----:B------:R-:W-:-:S03]  /*1b6f0*/  F2FP.BF16.F32.PACK_AB R178, R124, R178 ;  /* 0x000000b27cb2723e */ /* 0x000fc600000010ff */
[----:B------:R-:W-:Y:S02]  /*1b700*/  FADD.FTZ R135, R124, R135 ;  /* 0x000000877c877221 */ /* 0x000fe40000010000 */
[----:B------:R-:W-:Y:S02]  /*1b710*/  MUFU.EX2 R126, R126 ;  /* 0x0000007e007e7308 */ /* 0x000fe40000000800 */
[----:B------:R-:W-:-:S06]  /*1b720*/  FADD.FTZ R135, R172, R135 ;  /* 0x00000087ac877221 */ /* 0x000fcc0000010000 */
        /* <DEDUP_REMOVED lines=9> */
[----:B------:R-:W1:Y:S08]  /*1b7c0*/  MUFU.EX2 R174, R174 ;  /* 0x000000ae00ae7308 */ /* 0x000e700000000800 */
[----:B------:R-:W-:Y:S01]  /*1b7d0*/  MUFU.EX2 R175, R159 ;  /* 0x0000009f00af7308 */ /* 0x000fe20000000800 */
[C---:B0-----:R-:W-:Y:S01]  /*1b7e0*/  FADD.FTZ R135, R125.reuse, R135 ;  /* 0x000000877d877221 */ /* 0x041fe20000010000 */
[----:B------:R-:W-:-:S06]  /*1b7f0*/  F2FP.BF16.F32.PACK_AB R172, R125, R172 ;  /* 0x000000ac7dac723e */ /* 0x000fcc00000010ff */
[----:B------:R-:W-:Y:S01]  /*1b800*/  MUFU.EX2 R162, R162 ;  /* 0x000000a200a27308 */ /* 0x000fe20000000800 */
[----:B-1----:R-:W-:Y:S01]  /*1b810*/  FADD.FTZ R135, R174, R135 ;  /* 0x00000087ae877221 */ /* 0x002fe20000010000 */
[----:B------:R-:W-:-:S03]  /*1b820*/  F2FP.BF16.F32.PACK_AB R174, R128, R174 ;  /* 0x000000ae80ae723e */ /* 0x000fc600000010ff */
[----:B------:R-:W-:-:S03]  /*1b830*/  FADD.FTZ R135, R128, R135 ;  /* 0x0000008780877221 */ /* 0x000fc60000010000 */
[----:B------:R-:W0:Y:S01]  /*1b840*/  MUFU.EX2 R129, R129 ;  /* 0x0000008100817308 */ /* 0x000e220000000800 */
[----:B------:R-:W-:-:S07]  /*1b850*/  FADD.FTZ R10, R12, R135 ;  /* 0x000000870c0a7221 */ /* 0x000fce0000010000 */
[----:B------:R-:W1:Y:S08]  /*1b860*/  MUFU.EX2 R163, R163 ;  /* 0x000000a300a37308 */ /* 0x000e700000000800 */
[----:B------:R-:W-:Y:S01]  /*1b870*/  MUFU.EX2 R166, R166 ;  /* 0x000000a600a67308 */ /* 0x000fe20000000800 */
[----:B0-----:R-:W-:-:S04]  /*1b880*/  FADD.FTZ R10, R129, R10 ;  /* 0x0000000a810a7221 */ /* 0x001fc80000010000 */
[----:B------:R-:W-:-:S03]  /*1b890*/  FADD.FTZ R10, R133, R10 ;  /* 0x0000000a850a7221 */ /* 0x000fc60000010000 */
[----:B------:R-:W0:Y:S01]  /*1b8a0*/  MUFU.EX2 R167, R167 ;  /* 0x000000a700a77308 */ /* 0x000e220000000800 */
[----:B------:R-:W-:Y:S02]  /*1b8b0*/  WARPGROUP.DEPBAR.LE gsb0, 0x0 ;  /* 0x00008000000079c5 */ /* 0x000fe40000010000 */
[----:B------:R2:W-:Y:S01]  /*1b8c0*/  @!P1 SYNCS.ARRIVE.TRANS64.RED.A1T0 RZ, [R134+URZ], RZ ;  /* 0x000000ff86ff99a7 */ /* 0x0005e2000810043f */
[----:B------:R-:W-:Y:S02]  /*1b8d0*/  F2FP.BF16.F32.PACK_AB R168, R129, R12 ;  /* 0x0000000c81a8723e */ /* 0x000fe400000010ff */
[----:B------:R-:W-:Y:S02]  /*1b8e0*/  F2FP.BF16.F32.PACK_AB R170, R13, R133 ;  /* 0x000000850daa723e */ /* 0x000fe400000010ff */
[----:B-1----:R-:W-:Y:S02]  /*1b8f0*/  F2FP.BF16.F32.PACK_AB R169, R163, R162 ;  /* 0x000000a2a3a9723e */ /* 0x002fe400000010ff */
[----:B0-----:R-:W-:Y:S01]  /*1b900*/  F2FP.BF16.F32.PACK_AB R171, R167, R166 ;  /* 0x000000a6a7ab723e */ /* 0x001fe200000010ff */
[----:B--2---:R-:W-:Y:S01]  /*1b910*/  FADD.FTZ R134, R191, R5 ;  /* 0x00000005bf867221 */ /* 0x004fe20000010000 */
[----:B------:R0:W-:Y:S01]  /*1b920*/  @!P1 SYNCS.ARRIVE.TRANS64.RED.A1T0 RZ, [R15+URZ], RZ ;  /* 0x000000ff0fff99a7 */ /* 0x0001e2000810043f */
[----:B------:R-:W-:Y:S01]  /*1b930*/  MUFU.EX2 R5, R151 ;  /* 0x0000009700057308 */ /* 0x000fe20000000800 */
[C---:B------:R-:W-:Y:S01]  /*1b940*/  F2FP.BF16.F32.PACK_AB R191, R122.reuse, R191 ;  /* 0x000000bf7abf723e */ /* 0x040fe200000010ff */
[----:B------:R-:W-:-:S04]  /*1b950*/  FADD.FTZ R134, R122, R134 ;  /* 0x000000867a867221 */ /* 0x000fc80000010000 */
[----:B------:R-:W-:Y:S01]  /*1b960*/  FADD.FTZ R134, R185, R134 ;  /* 0x00000086b9867221 */ /* 0x000fe20000010000 */
[----:B0-----:R-:W-:Y:S01]  /*1b970*/  FFMA.FTZ R15, R155, R0, -R11 ;  /* 0x000000009b0f7223 */ /* 0x001fe2000001080b */
[C---:B------:R-:W-:Y:S01]  /*1b980*/  F2FP.BF16.F32.PACK_AB R185, R123.reuse, R185 ;  /* 0x000000b97bb9723e */ /* 0x040fe200000010ff */
[----:B------:R-:W-:Y:S01]  /*1b990*/  MUFU.EX2 R11, R158 ;  /* 0x0000009e000b7308 */ /* 0x000fe20000000800 */
[----:B------:R-:W-:-:S04]  /*1b9a0*/  FADD.FTZ R134, R123, R134 ;  /* 0x000000867b867221 */ /* 0x000fc80000010000 */
[----:B------:R-:W-:Y:S01]  /*1b9b0*/  FADD.FTZ R134, R187, R134 ;  /* 0x00000086bb867221 */ /* 0x000fe20000010000 */
[C---:B------:R-:W-:Y:S02]  /*1b9c0*/  F2FP.BF16.F32.PACK_AB R187, R126.reuse, R187 ;  /* 0x000000bb7ebb723e */ /* 0x040fe400000010ff */
[----:B------:R-:W0:Y:S01]  /*1b9d0*/  MUFU.EX2 R15, R15 ;  /* 0x0000000f000f7308 */ /* 0x000e220000000800 */
[----:B------:R-:W-:-:S04]  /*1b9e0*/  FADD.FTZ R134, R126, R134 ;  /* 0x000000867e867221 */ /* 0x000fc80000010000 */
[----:B------:R-:W-:Y:S01]  /*1b9f0*/  FADD.FTZ R134, R181, R134 ;  /* 0x00000086b5867221 */ /* 0x000fe20000010000 */
[----:B------:R-:W-:-:S03]  /*1ba00*/  F2FP.BF16.F32.PACK_AB R181, R127, R181 ;  /* 0x000000b57fb5723e */ /* 0x000fc600000010ff */
[----:B------:R-:W-:-:S04]  /*1ba10*/  FADD.FTZ R134, R127, R134 ;  /* 0x000000867f867221 */ /* 0x000fc80000010000 */
[----:B------:R-:W-:Y:S01]  /*1ba20*/  FADD.FTZ R134, R183, R134 ;  /* 0x00000086b7867221 */ /* 0x000fe20000010000 */
[----:B------:R-:W-:-:S03]  /*1ba30*/  F2FP.BF16.F32.PACK_AB R183, R130, R183 ;  /* 0x000000b782b7723e */ /* 0x000fc600000010ff */
[----:B------:R-:W-:Y:S01]  /*1ba40*/  FADD.FTZ R134, R130, R134 ;  /* 0x0000008682867221 */ /* 0x000fe20000010000 */
[----:B0-----:R-:W-:-:S03]  /*1ba50*/  F2FP.BF16.F32.PACK_AB R173, R15, R6 ;  /* 0x000000060fad723e */ /* 0x001fc600000010ff */
        /* <DEDUP_REMOVED lines=9> */
[C---:B------:R-:W-:Y:S01]  /*1baf0*/  FADD.FTZ R5, R175.reuse, R134 ;  /* 0x00000086af057221 */ /* 0x040fe20000010000 */
[----:B------:R-:W-:Y:S01]  /*1bb00*/  F2FP.BF16.F32.PACK_AB R175, R175, R11 ;  /* 0x0000000bafaf723e */ /* 0x000fe200000010ff */
[----:B------:R-:W-:Y:S02]  /*1bb10*/  IMAD.MOV.U32 R11, RZ, RZ, R194 ;  /* 0x000000ffff0b7224 */ /* 0x000fe400078e00c2 */
[----:B------:R-:W-:-:S04]  /*1bb20*/  FADD.FTZ R6, R162, R5 ;  /* 0x00000005a2067221 */ /* 0x000fc80000010000 */
[----:B------:R-:W-:Y:S01]  /*1bb30*/  FADD.FTZ R5, R163, R6 ;  /* 0x00000006a3057221 */ /* 0x000fe20000010000 */
[----:B------:R-:W-:Y:S01]  /*1bb40*/  FADD.FTZ R6, R13, R10 ;  /* 0x0000000a0d067221 */ /* 0x000fe20000010000 */
[----:B------:R-:W-:Y:S02]  /*1bb50*/  IMAD.MOV.U32 R10, RZ, RZ, R19 ;  /* 0x000000ffff0a7224 */ /* 0x000fe400078e0013 */
[----:B------:R-:W-:Y:S01]  /*1bb60*/  FADD.FTZ R12, R166, R5 ;  /* 0x00000005a60c7221 */ /* 0x000fe20000010000 */
[----:B------:R-:W-:-:S03]  /*1bb70*/  IMAD.MOV.U32 R13, RZ, RZ, R3 ;  /* 0x000000ffff0d7224 */ /* 0x000fc600078e0003 */
[----:B------:R-:W-:Y:S01]  /*1bb80*/  FADD.FTZ R5, R167, R12 ;  /* 0x0000000ca7057221 */ /* 0x000fe20000010000 */
[----:B------:R-:W-:Y:S01]  /*1bb90*/  IMAD.MOV.U32 R12, RZ, RZ, R4 ;  /* 0x000000ffff0c7224 */ /* 0x000fe200078e0004 */
[----:B------:R-:W-:Y:S06]  /*1bba0*/  @P2 BRA `(.L_x_4927) ;  /* 0xffffffdc00bc2947 */ /* 0x000fec000383ffff */
[----:B------:R-:W-:Y:S05]  /*1bbb0*/  BSYNC B1 ;  /* 0x0000000000017941 */ /* 0x000fea0003800000 */
.L_x_4916:
[----:B------:R-:W-:Y:S05]  /*1bbc0*/  BSYNC B0 ;  /* 0x0000000000007941 */ /* 0x000fea0003800000 */
.L_x_4915:
[----:B------:R-:W-:Y:S01]  /*1bbd0*/  ISETP.GE.AND P2, PT, R7, R213, PT ;  /* 0x000000d50700720c */ /* 0x000fe20003f46270 */
[----:B------:R-:W-:-:S12]  /*1bbe0*/  BSSY B0, `(.L_x_4928) ;  /* 0x0000345000007945 */ /* 0x000fd80003800000 */
[----:B------:R-:W-:Y:S05]  /*1bbf0*/  @!P2 BRA `(.L_x_4929) ;  /* 0x00000034000ca947 */ /* 0x000fea0003800000 */
[----:B------:R-:W-:Y:S02]  /*1bc00*/  IMAD.MOV.U32 R13, RZ, RZ, R3 ;  /* 0x000000ffff0d7224 */ /* 0x000fe400078e0003 */
[----:B------:R-:W-:Y:S02]  /*1bc10*/  IMAD.MOV.U32 R12, RZ, RZ, R4 ;  /* 0x000000ffff0c7224 */ /* 0x000fe400078e0004 */
[----:B------:R-:W-:Y:S02]  /*1bc20*/  IMAD.MOV.U32 R11, RZ, RZ, R194 ;  /* 0x000000ffff0b7224 */ /* 0x000fe400078e00c2 */
[----:B------:R-:W-:-:S07]  /*1bc30*/  IMAD.MOV.U32 R10, RZ, RZ, R19 ;  /* 0x000000ffff0a7224 */ /* 0x000fce00078e0013 */
.L_x_4948:
        /* <DEDUP_REMOVED lines=8> */
.L_x_4930:
[----:B------:R-:W-:Y:S01]  /*1bcc0*/  IMAD R4, R19, 0x8, R16 ;  /* 0x0000000813047824 */ /* 0x000fe200078e0210 */
[----:B------:R-:W-:-:S04]  /*1bcd0*/  SHF.L.U32 R15, R194, 0x1f, RZ ;  /* 0x0000001fc20f7819 */ /* 0x000fc800000006ff */
[----:B------:R0:W1:Y:S01]  /*1bce0*/  SYNCS.PHASECHK.TRANS64.TRYWAIT P2, [R4+URZ+0x30830], R15 ;  /* 0x0308300f040075a7 */ /* 0x000062000804017f */
[----:B------:R-:W-:Y:S05]  /*1bcf0*/  @!P0 BRA `(.L_x_4931) ;  /* 0x0000000000048947 */ /* 0x000fea0003800000 */
[----:B------:R-:W-:Y:S01]  /*1bd00*/  BPT.TRAP 0x1 ;  /* 0x000000040000795c */ /* 0x000fe20000300000 */
.L_x_4931:
[----:B------:R-:W-:Y:S01]  /*1bd10*/  IMAD R122, R19, 0x900, R8 ;  /* 0x00000900137a7824 */ /* 0x000fe200078e0208 */
[----:B------:R-:W-:Y:S03]  /*1bd20*/  BSSY B1, `(.L_x_4932) ;  /* 0x0000006000017945 */ /* 0x000fe60003800000 */
[C---:B------:R-:W-:Y:S02]  /*1bd30*/  VIADD R20, R122.reuse, 0x2 ;  /* 0x000000027a147836 */ /* 0x040fe40000000000 */
[----:B------:R-:W-:Y:S01]  /*1bd40*/  VIADD R3, R122, 0x4 ;  /* 0x000000047a037836 */ /* 0x000fe20000000000 */
[----:B-1----:R-:W-:Y:S06]  /*1bd50*/  @P2 BRA `(.L_x_4933) ;  /* 0x0000000000082947 */ /* 0x002fec0003800000 */
[----:B------:R-:W1:Y:S02]  /*1bd60*/  SYNCS.PHASECHK.TRANS64.TRYWAIT P2, [R4+URZ+0x30830], R15 ;  /* 0x0308300f040075a7 */ /* 0x000e64000804017f */
[----:B-1----:R-:W-:Y:S05]  /*1bd70*/  @!P2 BRA `(.L_x_4934) ;  /* 0x000001200040a947 */ /* 0x002fea0003800000 */
.L_x_4933:
[----:B------:R-:W-:Y:S05]  /*1bd80*/  BSYNC B1 ;  /* 0x0000000000017941 */ /* 0x000fea0003800000 */
.L_x_4932:
[----:B------:R-:W-:Y:S02]  /*1bd90*/  IMAD.MOV.U32 R14, RZ, RZ, R122 ;  /* 0x000000ffff0e7224 */ /* 0x000fe400078e007a */
[-C--:B------:R-:W-:Y:S01]  /*1bda0*/  FMUL.FTZ R26, R26, R2.reuse ;  /* 0x000000021a1a7220 */ /* 0x080fe20000410000 */
[-C--:B------:R-:W-:Y:S01]  /*1bdb0*/  FMUL.FTZ R27, R27, R2.reuse ;  /* 0x000000021b1b7220 */ /* 0x080fe20000410000 */
[-C--:B------:R-:W-:Y:S01]  /*1bdc0*/  FMUL.FTZ R30, R30, R2.reuse ;  /* 0x000000021e1e7220 */ /* 0x080fe20000410000 */
[-C--:B------:R-:W-:Y:S01]  /*1bdd0*/  FMUL.FTZ R31, R31, R2.reuse ;  /* 0x000000021f1f7220 */ /* 0x080fe20000410000 */
[----:B------:R-:W-:Y:S01]  /*1bde0*/  R2UR UR54, R14 ;  /* 0x000000000e3672ca */ /* 0x000fe200000e0000 */
[----:B------:R-:W-:Y:S02]  /*1bdf0*/  IMAD.MOV.U32 R14, RZ, RZ, R3 ;  /* 0x000000ffff0e7224 */ /* 0x000fe400078e0003 */
        /* <DEDUP_REMOVED lines=44> */
[----:B------:R-:W-:Y:S01]  /*1c0c0*/  VIADD R2, R122, 0x306 ;  /* 0x000003067a027836 */ /* 0x000fe20000000000 */
[----:B------:R2:W-:Y:S01]  /*1c0d0*/  STL.64 [R1+0x80], R10 ;  /* 0x0000800a01007387 */ /* 0x0005e20000100a00 */
[----:B------:R-:W-:-:S03]  /*1c0e0*/  IMAD.MOV.U32 R3, RZ, RZ, 0x40000040 ;  /* 0x40000040ff037424 */ /* 0x000fc600078e00ff */
[----:B------:R-:W-:Y:S02]  /*1c0f0*/  R2UR UR14, R2 ;  /* 0x00000000020e72ca */ /* 0x000fe400000e0000 */
[----:B------:R-:W-:Y:S01]  /*1c100*/  R2UR UR15, R3 ;  /* 0x00000000030f72ca */ /* 0x000fe200000e0000 */
[----:B--2---:R-:W2:Y:S04]  /*1c110*/  LDL.64 R10, [R1+0x28] ;  /* 0x00002800010a7983 */ /* 0x004ea80000100a00 */
[----:B------:R3:W-:Y:S04]  /*1c120*/  STL.64 [R1+0x78], R6 ;  /* 0x0000780601007387 */ /* 0x0007e80000100a00 */
[----:B---3--:R-:W3:Y:S04]  /*1c130*/  LDL.64 R6, [R1+0x20] ;  /* 0x0000200001067983 */ /* 0x008ee80000100a00 */
[----:B------:R4:W-:Y:S04]  /*1c140*/  STL [R1+0x70], R5 ;  /* 0x0000700501007387 */ /* 0x0009e80000100800 */
[----:B------:R-:W2:Y:S01]  /*1c150*/  LDL.64 R2, [R1+0x30] ;  /* 0x0000300001027983 */ /* 0x000ea20000100a00 */
[----:B------:R-:W-:Y:S01]  /*1c160*/  VIADD R120, R122, 0x6 ;  /* 0x000000067a787836 */ /* 0x000fe20000000000 */
[----:B------:R-:W-:Y:S01]  /*1c170*/  R2UR UR50, R20 ;  /* 0x00000000143272ca */ /* 0x000fe200000e0000 */
[----:B------:R-:W-:Y:S01]  /*1c180*/  VIADD R20, R122, 0x300 ;  /* 0x000003007a147836 */ /* 0x000fe20000000000 */
[----:B------:R-:W-:Y:S01]  /*1c190*/  R2UR UR34, R14 ;  /* 0x000000000e2272ca */ /* 0x000fe200000e0000 */
[----:B------:R-:W-:Y:S01]  /*1c1a0*/  VIADD R14, R122, 0x302 ;  /* 0x000003027a0e7836 */ /* 0x000fe20000000000 */
[----:B------:R-:W-:Y:S01]  /*1c1b0*/  R2UR UR30, R120 ;  /* 0x00000000781e72ca */ /* 0x000fe200000e0000 */
[----:B------:R-:W-:-:S02]  /*1c1c0*/  VIADD R120, R122, 0x304 ;  /* 0x000003047a787836 */ /* 0x000fc40000000000 */
[----:B01----:R-:W-:Y:S01]  /*1c1d0*/  IMAD.MOV.U32 R15, RZ, RZ, 0x40000040 ;  /* 0x40000040ff0f7424 */ /* 0x003fe200078e00ff */
[----:B------:R-:W-:Y:S01]  /*1c1e0*/  R2UR UR26, R20 ;  /* 0x00000000141a72ca */ /* 0x000fe200000e0000 */
[----:B------:R-:W-:Y:S01]  /*1c1f0*/  VIADD R20, R122, 0x602 ;  /* 0x000006027a147836 */ /* 0x000fe20000000000 */
[----:B------:R-:W-:Y:S01]  /*1c200*/  R2UR UR22, R14 ;  /* 0x000000000e1672ca */ /* 0x000fe200000e0000 */
[----:B------:R-:W-:Y:S01]  /*1c210*/  VIADD R14, R122, 0x600 ;  /* 0x000006007a0e7836 */ /* 0x000fe20000000000 */
[----:B------:R-:W-:Y:S01]  /*1c220*/  R2UR UR18, R120 ;  /* 0x00000000781272ca */ /* 0x000fe200000e0000 */
[C---:B------:R-:W-:Y:S01]  /*1c230*/  VIADD R120, R122.reuse, 0x604 ;  /* 0x000006047a787836 */ /* 0x040fe20000000000 */
[----:B------:R-:W-:Y:S01]  /*1c240*/  R2UR UR55, R15 ;  /* 0x000000000f3772ca */ /* 0x000fe200000e0000 */
[----:B------:R-:W-:Y:S01]  /*1c250*/  IMAD.MOV.U32 R121, RZ, RZ, 0x40000040 ;  /* 0x40000040ff797424 */ /* 0x000fe200078e00ff */
[----:B----4-:R-:W4:Y:S01]  /*1c260*/  LDL.64 R4, [R1+0x18] ;  /* 0x0000180001047983 */ /* 0x010f220000100a00 */
[----:B------:R-:W-:-:S02]  /*1c270*/  VIADD R122, R122, 0x606 ;  /* 0x000006067a7a7836 */ /* 0x000fc40000000000 */
[-C--:B------:R-:W-:Y:S01]  /*1c280*/  FMUL.FTZ R24, R24, R9.reuse ;  /* 0x0000000918187220 */ /* 0x080fe20000410000 */
[----:B------:R-:W-:Y:S01]  /*1c290*/  IMAD.MOV.U32 R123, RZ, RZ, 0x40000040 ;  /* 0x40000040ff7b7424 */ /* 0x000fe200078e00ff */
[C---:B------:R-:W-:Y:S01]  /*1c2a0*/  R2UR UR31, R121.reuse ;  /* 0x00000000791f72ca */ /* 0x040fe200000e0000 */
        /* <DEDUP_REMOVED lines=17> */
[----:B------:R-:W-:Y:S01]  /*1c3c0*/  HGMMA.64x96x16.F32.BF16 R120, gdesc[UR52], RZ, !UPT, gsb0 ;  /* 0x01600000347879f0 */ /* 0x000fe2000c0018ff */
        /* <DEDUP_REMOVED lines=43> */
[----:B------:R-:W-:Y:S01]  /*1c680*/  HGMMA.64x96x16.F32.BF16 R120, gdesc[UR48], R120, gsb0 ;  /* 0x01600000307879f0 */ /* 0x000fe20008001878 */
[----:B------:R-:W-:Y:S02]  /*1c690*/  R2UR UR6, R20 ;  /* 0x00000000140672ca */ /* 0x000fe400000e0000 */
[----:B------:R-:W-:Y:S02]  /*1c6a0*/  R2UR UR7, R21 ;  /* 0x00000000150772ca */ /* 0x000fe400000e0000 */
[----:B------:R-:W4:Y:S01]  /*1c6b0*/  LDL.64 R20, [R1+0x10] ;  /* 0x0000100001147983 */ /* 0x000f220000100a00 */
[----:B------:R-:W-:Y:S02]  /*1c6c0*/  WARPGROUP.DEPBAR.LE gsb0, 0x0 ;  /* 0x00008000000079c5 */ /* 0x000fe40000010000 */
[----:B------:R-:W-:Y:S01]  /*1c6d0*/  WARPGROUP.ARRIVE ;  /* 0x00000000000079c5 */ /* 0x000fe20000000000 */
[----:B--2---:R-:W-:Y:S02]  /*1c6e0*/  R2UR UR32, R2 ;  /* 0x00000000022072ca */ /* 0x004fe400000e0000 */
[----:B------:R-:W-:-:S02]  /*1c6f0*/  R2UR UR33, R3 ;  /* 0x00000000032172ca */ /* 0x000fc400000e0000 */
        /* <DEDUP_REMOVED lines=13> */
[----:B------:R-:W-:Y:S01]  /*1c7d0*/  UMOV UR4, UR56 ;  /* 0x0000003800047c82 */ /* 0x000fe20008000000 */
[----:B------:R-:W-:-:S02]  /*1c7e0*/  UMOV UR5, UR57 ;  /* 0x0000003900057c82 */ /* 0x000fc40008000000 */
[----:B------:R0:W5:Y:S01]  /*1c7f0*/  LDL.LU R5, [R1+0x70] ;  /* 0x0000700001057983 */ /* 0x0001620000300800 */
[----:B------:R-:W-:Y:S02]  /*1c800*/  WARPGROUP.DEPBAR.LE gsb0, 0x0 ;  /* 0x00008000000079c5 */ /* 0x000fe40000010000 */
[----:B------:R-:W-:-:S06]  /*1c810*/  WARPGROUP.ARRIVE ;  /* 0x00000000000079c5 */ /* 0x000fcc0000000000 */
[----:B------:R-:W-:Y:S03]  /*1c820*/  HGMMA.64x96x16.F32.BF16 R120, gdesc[UR28], R120, gsb0 ;  /* 0x016000001c7879f0 */ /* 0x000fe60008001878 */
[----:B------:R-:W-:Y:S02]  /*1c830*/  WARPGROUP.DEPBAR.LE gsb0, 0x0 ;  /* 0x00008000000079c5 */ /* 0x000fe40000010000 */
[----:B------:R-:W-:-:S06]  /*1c840*/  WARPGROUP.ARRIVE ;  /* 0x00000000000079c5 */ /* 0x000fcc0000000000 */
[----:B------:R-:W-:Y:S01]  /*1c850*/  HGMMA.64x96x16.F32.BF16 R120, gdesc[UR24], R120, gsb0 ;  /* 0x01600000187879f0 */ /* 0x000fe20008001878 */
[----:B------:R-:W-:Y:S02]  /*1c860*/  R2UR UR16, R20 ;  /* 0x00000000141072ca */ /* 0x000fe400000e0000 */
[----:B------:R-:W-:Y:S01]  /*1c870*/  R2UR UR17, R21 ;  /* 0x00000000151172ca */ /* 0x000fe200000e0000 */
        /* <DEDUP_REMOVED lines=28> */
.L_x_4935:
[----:B-----5:R-:W-:Y:S01]  /*1ca40*/  SHF.L.U32 R2, R11, 0x1f, RZ ;  /* 0x0000001f0b027819 */ /* 0x020fe200000006ff */
[----:B------:R-:W-:-:S04]  /*1ca50*/  IMAD R14, R10, 0x8, R16 ;  /* 0x000000080a0e7824 */ /* 0x000fc800078e0210 */
[----:B------:R0:W1:Y:S01]  /*1ca60*/  SYNCS.PHASECHK.TRANS64.TRYWAIT P2, [R14+URZ+0x30850], R2 ;  /* 0x030850020e0075a7 */ /* 0x000062000804017f */
[----:B------:R-:W-:Y:S05]  /*1ca70*/  @!P0 BRA `(.L_x_4936) ;  /* 0x0000000000048947 */ /* 0x000fea0003800000 */
[----:B------:R-:W-:Y:S01]  /*1ca80*/  BPT.TRAP 0x1 ;  /* 0x000000040000795c */ /* 0x000fe20000300000 */
.L_x_4936:
[----:B------:R-:W-:Y:S04]  /*1ca90*/  BSSY B1, `(.L_x_4937) ;  /* 0x0000004000017945 */ /* 0x000fe80003800000 */
[----:B-1----:R-:W-:Y:S05]  /*1caa0*/  @P2 BRA `(.L_x_4938) ;  /* 0x0000000000082947 */ /* 0x002fea0003800000 */
[----:B------:R-:W1:Y:S02]  /*1cab0*/  SYNCS.PHASECHK.TRANS64.TRYWAIT P2, [R14+URZ+0x30850], R2 ;  /* 0x030850020e0075a7 */ /* 0x000e64000804017f */
[----:B-1----:R-:W-:Y:S05]  /*1cac0*/  @!P2 BRA `(.L_x_4939) ;  /* 0x000001140000a947 */ /* 0x002fea0003800000 */
.L_x_4938:
[----:B------:R-:W-:Y:S05]  /*1cad0*/  BSYNC B1 ;  /* 0x0000000000017941 */ /* 0x000fea0003800000 */
.L_x_4937:
[----:B01----:R-:W-:Y:S01]  /*1cae0*/  VIADD R2, R16, 0x400 ;  /* 0x0000040010027836 */ /* 0x003fe20000000000 */
[----:B------:R-:W-:Y:S01]  /*1caf0*/  WARPGROUP.ARRIVE ;  /* 0x00000000000079c5 */ /* 0x000fe20000000000 */
[----:B------:R-:W-:Y:S01]  /*1cb00*/  IMAD.MOV.U32 R3, RZ, RZ, 0x40000040 ;  /* 0x40000040ff037424 */ /* 0x000fe200078e00ff */
[----:B------:R-:W0:Y:S01]  /*1cb10*/  LDC R4, c[0x0][0x448] ;  /* 0x00011200ff047b82 */ /* 0x000e220000000800 */
[----:B------:R-:W-:Y:S01]  /*1cb20*/  IMAD.MOV.U32 R11, RZ, RZ, 0x40000040 ;  /* 0x40000040ff0b7424 */ /* 0x000fe200078e00ff */
[----:B------:R-:W-:Y:S01]  /*1cb30*/  SHF.R.U32.HI R2, RZ, 0x4, R2 ;  /* 0x00000004ff027819 */ /* 0x000fe20000011602 */
[----:B------:R-:W-:Y:S01]  /*1cb40*/  IMAD R20, R7, -0x60, RZ ;  /* 0xffffffa007147824 */ /* 0x000fe200078e02ff */
[----:B------:R-:W-:Y:S01]  /*1cb50*/  R2UR UR7, R3 ;  /* 0x00000000030772ca */ /* 0x000fe200000e0000 */
[----:B------:R-:W-:Y:S01]  /*1cb60*/  IMAD.MOV.U32 R3, RZ, RZ, 0x40000040 ;  /* 0x40000040ff037424 */ /* 0x000fe200078e00ff */
[----:B------:R-:W-:Y:S01]  /*1cb70*/  LOP3.LUT R2, R2, 0x3fff, RZ, 0xc0, !PT ;  /* 0x00003fff02027812 */ /* 0x000fe200078ec0ff */
[----:B------:R-:W-:Y:S01]  /*1cb80*/  @!P1 IMAD R0, R0, 0x8, R16 ;  /* 0x0000000800009824 */ /* 0x000fe200078e0210 */
[----:B------:R-:W-:Y:S01]  /*1cb90*/  ULDC UR4, c[0x0][0x9dc] ;  /* 0x0002770000047ab9 */ /* 0x000fe20000000800 */
[----:B------:R-:W-:Y:S01]  /*1cba0*/  ULDC UR5, c[0x0][0x9e0] ;  /* 0x0002780000057ab9 */ /* 0x000fe20000000800 */
[----:B------:R-:W-:Y:S01]  /*1cbb0*/  LOP3.LUT R2, R2, 0x3000000, RZ, 0xfc, !PT ;  /* 0x0300000002027812 */ /* 0x000fe200078efcff */
[----:B------:R-:W-:Y:S01]  /*1cbc0*/  @!P1 VIADD R0, R0, 0x30840 ;  /* 0x0003084000009836 */ /* 0x000fe20000000000 */
[----:B------:R-:W-:-:S03]  /*1cbd0*/  ULOP3.LUT UR4, URZ, UR4, URZ, 0x33, !UPT ;  /* 0x000000043f047292 */ /* 0x000fc6000f8e333f */
[----:B------:R-:W-:Y:S01]  /*1cbe0*/  IMAD R2, R10, 0x900, R2 ;  /* 0x000009000a027824 */ /* 0x000fe200078e0202 */
[----:B------:R-:W-:-:S03]  /*1cbf0*/  @!P1 PRMT R0, RZ, 0x654, R0 ;  /* 0x00000654ff009816 */ /* 0x000fc60000000000 */
[C---:B------:R-:W-:Y:S01]  /*1cc00*/  VIADD R10, R2.reuse, 0x80 ;  /* 0x00000080020a7836 */ /* 0x040fe20000000000 */
[----:B------:R-:W-:Y:S02]  /*1cc10*/  R2UR UR6, R2 ;  /* 0x00000000020672ca */ /* 0x000fe400000e0000 */
[----:B0-----:R-:W-:Y:S01]  /*1cc20*/  ISETP.NE.AND P2, PT, R4, 0x1, PT ;  /* 0x000000010400780c */ /* 0x001fe20003f45270 */
[----:B------:R-:W-:-:S10]  /*1cc30*/  IMAD.IADD R4, R214, 0x1, R212 ;  /* 0x00000001d6047824 */ /* 0x000fd400078e02d4 */
[----:B------:R-:W-:Y:S01]  /*1cc40*/  HGMMA.64x192x16.F32.BF16 R24, R188, gdesc[UR4].tnspB, R24, gsb0 ;  /* 0x42e00004bc187df0 */ /* 0x000fe20008001818 */
[----:B------:R-:W-:Y:S01]  /*1cc50*/  R2UR UR6, R10 ;  /* 0x000000000a0672ca */ /* 0x000fe200000e0000 */
[----:B------:R-:W-:Y:S01]  /*1cc60*/  VIADD R10, R2, 0x100 ;  /* 0x00000100020a7836 */ /* 0x000fe20000000000 */
[----:B------:R-:W-:Y:S01]  /*1cc70*/  R2UR UR7, R11 ;  /* 0x000000000b0772ca */ /* 0x000fe200000e0000 */
[----:B------:R-:W-:Y:S01]  /*1cc80*/  IMAD.MOV.U32 R11, RZ, RZ, 0x40000040 ;  /* 0x40000040ff0b7424 */ /* 0x000fe200078e00ff */
[----:B------:R-:W-:Y:S02]  /*1cc90*/  WARPGROUP.DEPBAR.LE gsb0, 0x0 ;  /* 0x00008000000079c5 */ /* 0x000fe40000010000 */
[----:B------:R-:W-:Y:S01]  /*1cca0*/  WARPGROUP.ARRIVE ;  /* 0x00000000000079c5 */ /* 0x000fe20000000000 */
[----:B------:R-:W0:-:S12]  /*1ccb0*/  LDC R191, c[0x0][0x9e4] ;  /* 0x00027900ffbf7b82 */ /* 0x000e180000000800 */
        /* <DEDUP_REMOVED lines=17> */
[----:B------:R-:W-:Y:S02]  /*1cdd0*/  R2UR UR7, R11 ;  /* 0x000000000b0772ca */ /* 0x000fe400000e0000 */
[----:B------:R-:W-:-:S04]  /*1cde0*/  IADD3 R11, -R200, 0x1, R20 ;  /* 0x00000001c80b7810 */ /* 0x000fc80007ffe114 */
[----:B------:R-:W-:-:S05]  /*1cdf0*/  IADD3 R11, -R196, R11, R197 ;  /* 0x0000000bc40b7210 */ /* 0x000fca0007ffe1c5 */
[C---:B------:R-:W-:Y:S02]  /*1ce00*/  VIADD R15, R11.reuse, UR5 ;  /* 0x000000050b0f7c36 */ /* 0x040fe40008000000 */
[----:B------:R-:W-:Y:S01]  /*1ce10*/  VIADD R11, R11, UR4 ;  /* 0x000000040b0b7c36 */ /* 0x000fe20008000000 */
[----:B------:R-:W-:Y:S02]  /*1ce20*/  WARPGROUP.DEPBAR.LE gsb0, 0x0 ;  /* 0x00008000000079c5 */ /* 0x000fe40000010000 */
[----:B------:R-:W-:-:S06]  /*1ce30*/  WARPGROUP.ARRIVE ;  /* 0x00000000000079c5 */ /* 0x000fcc0000000000 */
[----:B------:R-:W-:Y:S01]  /*1ce40*/  HGMMA.64x192x16.F32.BF16 R24, R172, gdesc[UR4].tnspB, R24, gsb0 ;  /* 0x42e00004ac187df0 */ /* 0x000fe20008001818 */
[----:B------:R-:W-:Y:S02]  /*1ce50*/  R2UR UR6, R2 ;  /* 0x00000000020672ca */ /* 0x000fe400000e0000 */
[----:B------:R-:W-:Y:S01]  /*1ce60*/  R2UR UR7, R3 ;  /* 0x00000000030772ca */ /* 0x000fe200000e0000 */
[----:B------:R-:W1:Y:S08]  /*1ce70*/  @P2 LDC R2, c[0x0][0x450] ;  /* 0x00011400ff022b82 */ /* 0x000e700000000800 */
[----:B------:R-:W2:Y:S02]  /*1ce80*/  @P2 LDC R3, c[0x0][0x44c] ;  /* 0x00011300ff032b82 */ /* 0x000ea40000000800 */
[----:B--2---:R-:W-:-:S05]  /*1ce90*/  @P2 IMAD.HI.U32 R3, R4, R3, RZ ;  /* 0x0000000304032227 */ /* 0x004fca00078e00ff */
[----:B-1----:R-:W-:Y:S02]  /*1cea0*/  @P2 SHF.R.U32.HI R4, RZ, R2, R3 ;  /* 0x00000002ff042219 */ /* 0x002fe40000011603 */
[----:B0-----:R-:W-:-:S03]  /*1ceb0*/  ISETP.GE.AND P2, PT, R191, 0x1, PT ;  /* 0x00000001bf00780c */ /* 0x001fc60003f46270 */
[----:B------:R-:W0:Y:S02]  /*1cec0*/  SHFL.IDX PT, R21, R4, RZ, 0x1c1f ;  /* 0x001c1fff04157589 */ /* 0x000e2400000e0000 */
[--C-:B0-----:R-:W-:Y:S02]  /*1ced0*/  IMAD.IADD R10, R15, 0x1, R21.reuse ;  /* 0x000000010f0a7824 */ /* 0x101fe400078e0215 */
[----:B------:R-:W-:Y:S01]  /*1cee0*/  IMAD.IADD R9, R11, 0x1, R21 ;  /* 0x000000010b097824 */ /* 0x000fe200078e0215 */
[----:B------:R-:W-:Y:S02]  /*1cef0*/  WARPGROUP.DEPBAR.LE gsb0, 0x0 ;  /* 0x00008000000079c5 */ /* 0x000fe40000010000 */
[----:B------:R-:W-:-:S06]  /*1cf00*/  WARPGROUP.ARRIVE ;  /* 0x00000000000079c5 */ /* 0x000fcc0000000000 */
[----:B------:R-:W-:Y:S03]  /*1cf10*/  HGMMA.64x192x16.F32.BF16 R24, R168, gdesc[UR4].tnspB, R24, gsb0 ;  /* 0x42e00004a8187df0 */ /* 0x000fe60008001818 */
[----:B------:R-:W-:Y:S02]  /*1cf20*/  WARPGROUP.DEPBAR.LE gsb0, 0x0 ;  /* 0x00008000000079c5 */ /* 0x000fe40000010000 */
[----:B------:R0:W-:Y:S02]  /*1cf30*/  @!P1 SYNCS.ARRIVE.TRANS64.RED.A1T0 RZ, [R0+URZ], RZ ;  /* 0x000000ff00ff99a7 */ /* 0x0001e4000810043f */
[----:B0-----:R-:W-:Y:S01]  /*1cf40*/  IMAD.IADD R0, R20, 0x1, -R200 ;  /* 0x0000000114007824 */ /* 0x001fe200078e0ac8 */
        /* <DEDUP_REMOVED lines=13> */
.L_x_4942:
[----:B------:R-:W-:-:S05]  /*1d020*/  IMAD.U32 R168, RZ, RZ, UR58 ;  /* 0x0000003affa87e24 */ /* 0x000fca000f8e00ff */
[----:B------:R-:W-:-:S13]  /*1d030*/  ISETP.NE.AND P2, PT, R168, 0x1, PT ;  /* 0x00000001a800780c */ /* 0x000fda0003f45270 */
[----:B------:R-:W0:Y:S02]  /*1d040*/  @P2 LDC.64 R2, c[0x0][0x9e8] ;  /* 0x00027a00ff022b82 */ /* 0x000e240000000a00 */
[----:B0-----:R-:W-:-:S05]  /*1d050*/  @P2 IMAD.HI.U32 R2, R21, R2, RZ ;  /* 0x0000000215022227 */ /* 0x001fca00078e00ff */
[----:B------:R-:W-:-:S07]  /*1d060*/  @P2 SHF.R.U32.HI R21, RZ, R3, R2 ;  /* 0x00000003ff152219 */ /* 0x000fce0000011602 */
.L_x_4943:
[----:B------:R-:W-:Y:S05]  /*1d070*/  BSYNC B1 ;  /* 0x0000000000017941 */ /* 0x000fea0003800000 */
.L_x_4941:
[----:B------:R-:W-:-:S05]  /*1d080*/  IMAD R21, R21, R168, R0 ;  /* 0x000000a815157224 */ /* 0x000fca00078e0200 */
[----:B------:R-:W-:Y:S02]  /*1d090*/  VIADDMNMX R10, R21, R168, R10, PT ;  /* 0x000000a8150a7246 */ /* 0x000fe4000380010a */
[----:B------:R-:W-:-:S07]  /*1d0a0*/  VIMNMX R9, R9, R21, !PT ;  /* 0x0000001509097248 */ /* 0x000fce0007fe0100 */
.L_x_4940:
        /* <DEDUP_REMOVED lines=153> */
.L_x_4946:
[----:B------:R-:W-:-:S05]  /*1da40*/  IMAD.U32 R9, RZ, RZ, UR58 ;  /* 0x0000003aff097e24 */ /* 0x000fca000f8e00ff */
[----:B------:R-:W-:-:S13]  /*1da50*/  ISETP.NE.AND P6, PT, R9, 0x1, PT ;  /* 0x000000010900780c */ /* 0x000fda0003fc5270 */
[----:B------:R-:W0:Y:S02]  /*1da60*/  @P6 LDC.64 R2, c[0x0][0x9e8] ;  /* 0x00027a00ff026b82 */ /* 0x000e240000000a00 */
[----:B0-----:R-:W-:-:S05]  /*1da70*/  @P6 IMAD.HI.U32 R2, R4, R2, RZ ;  /* 0x0000000204026227 */ /* 0x001fca00078e00ff */
[----:B------:R-:W-:-:S07]  /*1da80*/  @P6 SHF.R.U32.HI R4, RZ, R3, R2 ;  /* 0x00000003ff046219 */ /* 0x000fce0000011602 */
.L_x_4947:
[----:B------:R-:W-:Y:S05]  /*1da90*/  BSYNC B1 ;  /* 0x0000000000017941 */ /* 0x000fea0003800000 */
.L_x_4945:
[----:B------:R-:W-:-:S05]  /*1daa0*/  IMAD R0, R4, R9, R0 ;  /* 0x0000000904007224 */ /* 0x000fca00078e0200 */
[----:B------:R-:W-:Y:S02]  /*1dab0*/  VIADDMNMX R15, R0, R9, R15, PT ;  /* 0x00000009000f7246 */ /* 0x000fe4000380010f */
[----:B------:R-:W-:-:S07]  /*1dac0*/  VIMNMX R11, R11, R0, !PT ;  /* 0x000000000b0b7248 */ /* 0x000fce0007fe0100 */
.L_x_4944:
[C---:B------:R-:W-:Y:S01]  /*1dad0*/  ISETP.GT.AND P2, PT, R11.reuse, 0x1, !P2 ;  /* 0x000000010b00780c */ /* 0x040fe20005744270 */
[----:B------:R-:W-:Y:S01]  /*1dae0*/  ULDC UR4, c[0x0][0x988] ;  /* 0x0002620000047ab9 */ /* 0x000fe20000000800 */
[----:B------:R-:W-:Y:S02]  /*1daf0*/  ISETP.GT.AND P3, PT, R11, 0x8, !P3 ;  /* 0x000000080b00780c */ /* 0x000fe40005f64270 */
[C---:B------:R-:W-:Y:S02]  /*1db00*/  ISETP.LT.OR P2, PT, R15.reuse, 0x2, P2 ;  /* 0x000000020f00780c */ /* 0x040fe40001741670 */
[----:B------:R-:W-:Y:S02]  /*1db10*/  ISETP.LT.OR P3, PT, R15, 0x9, P3 ;  /* 0x000000090f00780c */ /* 0x000fe40001f61670 */
[----:B------:R-:W-:Y:S02]  /*1db20*/  FSEL R123, R123, -INF , !P2 ;  /* 0xff8000007b7b7808 */ /* 0x000fe40005000000 */
[----:B------:R-:W-:-:S02]  /*1db30*/  LOP3.LUT P2, RZ, R18, 0x4, RZ, 0xc0, !PT ;  /* 0x0000000412ff7812 */ /* 0x000fc4000784c0ff */
[----:B------:R-:W-:Y:S02]  /*1db40*/  FSEL R126, R126, -INF , !P3 ;  /* 0xff8000007e7e7808 */ /* 0x000fe40005800000 */
[----:B------:R-:W-:Y:S02]  /*1db50*/  ISETP.GT.AND P2, PT, R11, 0x9, !P2 ;  /* 0x000000090b00780c */ /* 0x000fe40005744270 */
[C---:B------:R-:W-:Y:S02]  /*1db60*/  LOP3.LUT P3, RZ, R18.reuse, 0x10000, RZ, 0xc0, !PT ;  /* 0x0001000012ff7812 */ /* 0x040fe4000786c0ff */
        /* <DEDUP_REMOVED lines=60> */
[----:B------:R-:W-:Y:S01]  /*1df30*/  LOP3.LUT P3, RZ, R18, 0x20, RZ, 0xc0, !PT ;  /* 0x0000002012ff7812 */ /* 0x000fe2000786c0ff */
[----:B------:R-:W0:Y:S01]  /*1df40*/  SHFL.BFLY PT, R2, R0, 0x2, 0x1f ;  /* 0x0c401f0000027f89 */ /* 0x000e2200000e0000 */
[----:B------:R-:W-:Y:S02]  /*1df50*/  FSEL R146, R146, -INF , !P2 ;  /* 0xff80000092927808 */ /* 0x000fe40005000000 */
[----:B------:R-:W-:-:S02]  /*1df60*/  LOP3.LUT P2, RZ, R18, 0x800, RZ, 0xc0, !PT ;  /* 0x0000080012ff7812 */ /* 0x000fc4000784c0ff */
[----:B------:R-:W-:Y:S02]  /*1df70*/  LOP3.LUT P6, RZ, R18, 0x10, RZ, 0xc0, !PT ;  /* 0x0000001012ff7812 */ /* 0x000fe400078cc0ff */
[C---:B------:R-:W-:Y:S02]  /*1df80*/  ISETP.GT.AND P2, PT, R11.reuse, 0x31, !P2 ;  /* 0x000000310b00780c */ /* 0x040fe40005744270 */
[----:B------:R-:W-:Y:S02]  /*1df90*/  ISETP.GT.AND P4, PT, R11, 0x51, !P4 ;  /* 0x000000510b00780c */ /* 0x000fe40006784270 */
[C---:B------:R-:W-:Y:S02]  /*1dfa0*/  ISETP.LT.OR P2, PT, R15.reuse, 0x32, P2 ;  /* 0x000000320f00780c */ /* 0x040fe40001741670 */
[----:B------:R-:W-:Y:S02]  /*1dfb0*/  ISETP.LT.OR P4, PT, R15, 0x52, P4 ;  /* 0x000000520f00780c */ /* 0x000fe40002781670 */
[----:B------:R-:W-:-:S02]  /*1dfc0*/  FSEL R147, R147, -INF , !P2 ;  /* 0xff80000093937808 */ /* 0x000fc40005000000 */
[----:B------:R-:W-:Y:S02]  /*1dfd0*/  LOP3.LUT P2, RZ, R18, 0x400, RZ, 0xc0, !PT ;  /* 0x0000040012ff7812 */ /* 0x000fe4000784c0ff */
[C---:B------:R-:W-:Y:S02]  /*1dfe0*/  ISETP.GT.AND P5, PT, R11.reuse, 0x58, !P5 ;  /* 0x000000580b00780c */ /* 0x040fe40006fa4270 */
[----:B------:R-:W-:Y:S02]  /*1dff0*/  ISETP.GT.AND P2, PT, R11, 0x38, !P2 ;  /* 0x000000380b00780c */ /* 0x000fe40005744270 */
[----:B------:R-:W-:Y:S02]  /*1e000*/  FSEL R163, R163, -INF , !P4 ;  /* 0xff800000a3a37808 */ /* 0x000fe40006000000 */
[----:B------:R-:W-:Y:S02]  /*1e010*/  ISETP.LT.OR P2, PT, R15, 0x39, P2 ;  /* 0x000000390f00780c */ /* 0x000fe40001741670 */
[----:B0-----:R-:W-:Y:S01]  /*1e020*/  FMNMX.FTZ R2, R0, R2, !PT ;  /* 0x0000000200027209 */ /* 0x001fe20007810000 */
[----:B------:R-:W-:Y:S01]  /*1e030*/  IMAD.U32 R0, RZ, RZ, UR4 ;  /* 0x00000004ff007e24 */ /* 0x000fe2000f8e00ff */
[----:B------:R-:W-:-:S02]  /*1e040*/  FSEL R150, R150, -INF , !P2 ;  /* 0xff80000096967808 */ /* 0x000fc40005000000 */
[----:B------:R-:W-:Y:S01]  /*1e050*/  LOP3.LUT P2, RZ, R18, 0x200, RZ, 0xc0, !PT ;  /* 0x0000020012ff7812 */ /* 0x000fe2000784c0ff */
[----:B------:R-:W0:Y:S01]  /*1e060*/  SHFL.BFLY PT, R4, R2, 0x1, 0x1f ;  /* 0x0c201f0002047f89 */ /* 0x000e2200000e0000 */
[----:B------:R-:W-:Y:S02]  /*1e070*/  ISETP.LT.OR P5, PT, R15, 0x59, P5 ;  /* 0x000000590f00780c */ /* 0x000fe40002fa1670 */
[----:B------:R-:W-:Y:S02]  /*1e080*/  ISETP.GT.AND P2, PT, R11, 0x39, !P2 ;  /* 0x000000390b00780c */ /* 0x000fe40005744270 */
[----:B------:R-:W-:Y:S02]  /*1e090*/  FSEL R166, R166, -INF , !P5 ;  /* 0xff800000a6a67808 */ /* 0x000fe40006800000 */
[----:B------:R-:W-:-:S04]  /*1e0a0*/  ISETP.LT.OR P2, PT, R15, 0x3a, P2 ;  /* 0x0000003a0f00780c */ /* 0x000fc80001741670 */
[----:B------:R-:W-:Y:S02]  /*1e0b0*/  FSEL R151, R151, -INF , !P2 ;  /* 0xff80000097977808 */ /* 0x000fe40005000000 */
[----:B------:R-:W-:-:S04]  /*1e0c0*/  LOP3.LUT P2, RZ, R18, 0x100, RZ, 0xc0, !PT ;  /* 0x0000010012ff7812 */ /* 0x000fc8000784c0ff */
[----:B------:R-:W-:-:S04]  /*1e0d0*/  ISETP.GT.AND P2, PT, R11, 0x40, !P2 ;  /* 0x000000400b00780c */ /* 0x000fc80005744270 */
[----:B------:R-:W-:Y:S02]  /*1e0e0*/  ISETP.LT.OR P2, PT, R15, 0x41, P2 ;  /* 0x000000410f00780c */ /* 0x000fe40001741670 */
[----:B0-----:R-:W-:Y:S02]  /*1e0f0*/  FMNMX.FTZ R4, R2, R4, !PT ;  /* 0x0000000402047209 */ /* 0x001fe40007810000 */
[----:B------:R-:W-:Y:S02]  /*1e100*/  FSEL R154, R154, -INF , !P2 ;  /* 0xff8000009a9a7808 */ /* 0x000fe40005000000 */
[----:B------:R-:W-:Y:S01]  /*1e110*/  LOP3.LUT P2, RZ, R18, 0x80, RZ, 0xc0, !PT ;  /* 0x0000008012ff7812 */ /* 0x000fe2000784c0ff */
[----:B------:R-:W-:-:S03]  /*1e120*/  FMUL.FTZ R3, R4, R0 ;  /* 0x0000000004037220 */ /* 0x000fc60000410000 */
[----:B------:R-:W-:-:S04]  /*1e130*/  ISETP.GT.AND P2, PT, R11, 0x41, !P2 ;  /* 0x000000410b00780c */ /* 0x000fc80005744270 */
[----:B------:R-:W-:-:S04]  /*1e140*/  ISETP.LT.OR P2, PT, R15, 0x42, P2 ;  /* 0x000000420f00780c */ /* 0x000fc80001741670 */
        /* <DEDUP_REMOVED lines=18> */
[----:B------:R-:W-:Y:S02]  /*1e270*/  FSEL R167, R167, -INF , !P3 ;  /* 0xff800000a7a77808 */ /* 0x000fe40005800000 */
[----:B------:R-:W-:Y:S02]  /*1e280*/  FMNMX.FTZ R2, R122, R13, !PT ;  /* 0x0000000d7a027209 */ /* 0x000fe40007810000 */
[----:B------:R-:W-:Y:S02]  /*1e290*/  FSETP.NEU.FTZ.AND P2, PT, R4, -INF , PT ;  /* 0xff8000000400780b */ /* 0x000fe40003f5d000 */
        /* <DEDUP_REMOVED lines=54> */
[----:B------:R-:W-:-:S05]  /*1e600*/  FMNMX.FTZ R2, R167, R2, !PT ;  /* 0x00000002a7027209 */ /* 0x000fca0007810000 */
[----:B------:R-:W0:Y:S02]  /*1e610*/  SHFL.BFLY PT, R9, R2, 0x2, 0x1f ;  /* 0x0c401f0002097f89 */ /* 0x000e2400000e0000 */
        /* <DEDUP_REMOVED lines=14> */
[----:B------:R-:W-:Y:S02]  /*1e700*/  FADD.FTZ R2, -R2, R12 ;  /* 0x0000000c02027221 */ /* 0x000fe40000010100 */
[----:B------:R-:W-:Y:S02]  /*1e710*/  FSEL R133, R133, RZ, P2 ;  /* 0x000000ff85857208 */ /* 0x000fe40001000000 */
[----:B------:R-:W-:-:S03]  /*1e720*/  FMUL.FTZ R2, R2, R0 ;  /* 0x0000000002027220 */ /* 0x000fc60000410000 */
        /* <DEDUP_REMOVED lines=8> */
[----:B------:R0:W1:Y:S01]  /*1e7b0*/  MUFU.EX2 R9, R2 ;  /* 0x0000000200097308 */ /* 0x0000620000000800 */
[-CC-:B------:R-:W-:Y:S01]  /*1e7c0*/  FFMA.FTZ R135, R135, R0.reuse, -R133.reuse ;  /* 0x0000000087877223 */ /* 0x180fe20000010885 */
[-CC-:B------:R-:W-:Y:S01]  /*1e7d0*/  FFMA.FTZ R181, R138, R0.reuse, -R133.reuse ;  /* 0x000000008ab57223 */ /* 0x180fe20000010885 */
[-CC-:B------:R-:W-:Y:S01]  /*1e7e0*/  FFMA.FTZ R127, R139, R0.reuse, -R133.reuse ;  /* 0x000000008b7f7223 */ /* 0x180fe20000010885 */
[-CC-:B------:R-:W-:Y:S01]  /*1e7f0*/  FFMA.FTZ R183, R142, R0.reuse, -R133.reuse ;  /* 0x000000008eb77223 */ /* 0x180fe20000010885 */
[-CC-:B------:R-:W-:Y:S01]  /*1e800*/  FFMA.FTZ R177, R146, R0.reuse, -R133.reuse ;  /* 0x0000000092b17223 */ /* 0x180fe20000010885 */
[-CC-:B------:R-:W-:Y:S01]  /*1e810*/  FFMA.FTZ R147, R147, R0.reuse, -R133.reuse ;  /* 0x0000000093937223 */ /* 0x180fe20000010885 */
[----:B------:R-:W-:Y:S01]  /*1e820*/  FFMA.FTZ R150, R150, R0, -R133 ;  /* 0x0000000096967223 */ /* 0x000fe20000010885 */
[----:B------:R-:W-:Y:S01]  /*1e830*/  MUFU.EX2 R189, R189 ;  /* 0x000000bd00bd7308 */ /* 0x000fe20000000800 */
[----:B0-----:R-:W-:-:S02]  /*1e840*/  @!P1 VIADD R2, R14, 0x30860 ;  /* 0x000308600e029836 */ /* 0x001fc40000000000 */
[-CC-:B------:R-:W-:Y:S01]  /*1e850*/  FFMA.FTZ R151, R151, R0.reuse, -R133.reuse ;  /* 0x0000000097977223 */ /* 0x180fe20000010885 */
[-CC-:B------:R-:W-:Y:S01]  /*1e860*/  FFMA.FTZ R154, R154, R0.reuse, -R133.reuse ;  /* 0x000000009a9a7223 */ /* 0x180fe20000010885 */
[-CC-:B------:R-:W-:Y:S01]  /*1e870*/  FFMA.FTZ R155, R155, R0.reuse, -R133.reuse ;  /* 0x000000009b9b7223 */ /* 0x180fe20000010885 */
[-CC-:B------:R-:W-:Y:S01]  /*1e880*/  FFMA.FTZ R158, R158, R0.reuse, -R133.reuse ;  /* 0x000000009e9e7223 */ /* 0x180fe20000010885 */
[----:B------:R-:W-:Y:S01]  /*1e890*/  @!P1 PRMT R2, RZ, 0x654, R2 ;  /* 0x00000654ff029816 */ /* 0x000fe20000000002 */
[--C-:B------:R-:W-:Y:S01]  /*1e8a0*/  FFMA.FTZ R159, R159, R0, -R133.reuse ;  /* 0x000000009f9f7223 */ /* 0x100fe20000010885 */
[----:B------:R-:W-:Y:S01]  /*1e8b0*/  MUFU.EX2 R122, R122 ;  /* 0x0000007a007a7308 */ /* 0x000fe20000000800 */
[----:B-1----:R-:W-:Y:S01]  /*1e8c0*/  FFMA.FTZ R6, R9, R6, R188 ;  /* 0x0000000609067223 */ /* 0x002fe200000100bc */
[----:B------:R0:W-:Y:S01]  /*1e8d0*/  @!P1 SYNCS.ARRIVE.TRANS64.RED.A1T0 RZ, [R2+URZ], RZ ;  /* 0x000000ff02ff99a7 */ /* 0x0001e2000810043f */
[----:B------:R-:W-:Y:S01]  /*1e8e0*/  F2FP.BF16.F32.PACK_AB R188, R10, R188 ;  /* 0x000000bc0abc723e */ /* 0x000fe200000010ff */
[-CC-:B------:R-:W-:Y:S01]  /*1e8f0*/  FFMA.FTZ R162, R162, R0.reuse, -R133.reuse ;  /* 0x00000000a2a27223 */ /* 0x180fe20000010885 */
[----:B------:R-:W-:Y:S01]  /*1e900*/  FADD.FTZ R6, R10, R6 ;  /* 0x000000060a067221 */ /* 0x000fe20000010000 */
[-CC-:B------:R-:W-:Y:S01]  /*1e910*/  FFMA.FTZ R163, R163, R0.reuse, -R133.reuse ;  /* 0x00000000a3a37223 */ /* 0x180fe20000010885 */
[----:B------:R-:W-:Y:S01]  /*1e920*/  FFMA.FTZ R166, R166, R0, -R133 ;  /* 0x00000000a6a67223 */ /* 0x000fe20000010885 */
[----:B------:R-:W-:Y:S01]  /*1e930*/  MUFU.EX2 R191, R191 ;  /* 0x000000bf00bf7308 */ /* 0x000fe20000000800 */
[----:B------:R-:W-:Y:S01]  /*1e940*/  FADD.FTZ R6, R190, R6 ;  /* 0x00000006be067221 */ /* 0x000fe20000010000 */
[----:B0-----:R-:W-:-:S02]  /*1e950*/  FSEL R2, R3, RZ, P2 ;  /* 0x000000ff03027208 */ /* 0x001fc40001000000 */
[----:B------:R-:W-:Y:S01]  /*1e960*/  ISETP.GT.AND P2, PT, R7, R213, PT ;  /* 0x000000d50700720c */ /* 0x000fe20003f44270 */
[C---:B------:R-:W-:Y:S01]  /*1e970*/  FADD.FTZ R6, R11.reuse, R6 ;  /* 0x000000060b067221 */ /* 0x040fe20000010000 */
[----:B------:R-:W-:Y:S01]  /*1e980*/  F2FP.BF16.F32.PACK_AB R190, R11, R190 ;  /* 0x000000be0bbe723e */ /* 0x000fe200000010ff */
[----:B------:R-:W-:Y:S01]  /*1e990*/  FADD.FTZ R2, -R2, R13 ;  /* 0x0000000d02027221 */ /* 0x000fe20000010100 */
[----:B------:R-:W-:Y:S01]  /*1e9a0*/  MUFU.EX2 R123, R123 ;  /* 0x0000007b007b7308 */ /* 0x000fe20000000800 */
[----:B------:R-:W-:Y:S01]  /*1e9b0*/  FADD.FTZ R6, R184, R6 ;  /* 0x00000006b8067221 */ /* 0x000fe20000010000 */
[-CC-:B------:R-:W-:Y:S01]  /*1e9c0*/  FFMA.FTZ R13, R143, R0.reuse, -R133.reuse ;  /* 0x000000008f0d7223 */ /* 0x180fe20000010885 */
[-C--:B------:R-:W-:Y:S01]  /*1e9d0*/  FMUL.FTZ R2, R2, R0.reuse ;  /* 0x0000000002027220 */ /* 0x080fe20000410000 */
[----:B------:R-:W-:Y:S01]  /*1e9e0*/  FFMA.FTZ R133, R167, R0, -R133 ;  /* 0x00000000a7857223 */ /* 0x000fe20000010885 */
[C---:B------:R-:W-:Y:S01]  /*1e9f0*/  FADD.FTZ R6, R15.reuse, R6 ;  /* 0x000000060f067221 */ /* 0x040fe20000010000 */
[----:B------:R-:W-:Y:S01]  /*1ea00*/  F2FP.BF16.F32.PACK_AB R184, R15, R184 ;  /* 0x000000b80fb8723e */ /* 0x000fe200000010ff */
[----:B------:R-:W-:Y:S01]  /*1ea10*/  VIADD R7, R7, 0xffffffff ;  /* 0xffffffff07077836 */ /* 0x000fe20000000000 */
[----:B------:R-:W-:Y:S01]  /*1ea20*/  MUFU.EX2 R185, R185 ;  /* 0x000000b900b97308 */ /* 0x000fe20000000800 */
[----:B------:R-:W-:Y:S01]  /*1ea30*/  FADD.FTZ R6, R186, R6 ;  /* 0x00000006ba067221 */ /* 0x000fe20000010000 */
[----:B------:R-:W-:Y:S01]  /*1ea40*/  F2FP.BF16.F32.PACK_AB R186, R20, R186 ;  /* 0x000000ba14ba723e */ /* 0x000fe200000010ff */
[----:B------:R-:W-:-:S02]  /*1ea50*/  IMAD.MOV.U32 R11, RZ, RZ, R194 ;  /* 0x000000ffff0b7224 */ /* 0x000fc400078e00c2 */
[----:B------:R-:W-:-:S03]  /*1ea60*/  FADD.FTZ R6, R20, R6 ;  /* 0x0000000614067221 */ /* 0x000fc60000010000 */
[----:B------:R-:W0:Y:S01]  /*1ea70*/  MUFU.EX2 R2, R2 ;  /* 0x0000000200027308 */ /* 0x000e220000000800 */
[----:B------:R-:W-:Y:S01]  /*1ea80*/  FADD.FTZ R6, R180, R6 ;  /* 0x00000006b4067221 */ /* 0x000fe20000010000 */
[----:B------:R-:W-:-:S03]  /*1ea90*/  F2FP.BF16.F32.PACK_AB R180, R21, R180 ;  /* 0x000000b415b4723e */ /* 0x000fc600000010ff */
[----:B------:R-:W-:-:S03]  /*1eaa0*/  FADD.FTZ R6, R21, R6 ;  /* 0x0000000615067221 */ /* 0x000fc60000010000 */
[----:B------:R-:W1:Y:S01]  /*1eab0*/  MUFU.EX2 R126, R126 ;  /* 0x0000007e007e7308 */ /* 0x000e620000000800 */
[----:B------:R-:W-:Y:S01]  /*1eac0*/  FADD.FTZ R6, R182, R6 ;  /* 0x00000006b6067221 */ /* 0x000fe20000010000 */
[----:B------:R-:W-:-:S03]  /*1ead0*/  F2FP.BF16.F32.PACK_AB R182, R120, R182 ;  /* 0x000000b678b6723e */ /* 0x000fc600000010ff */
[----:B------:R-:W-:-:S03]  /*1eae0*/  FADD.FTZ R6, R120, R6 ;  /* 0x0000000678067221 */ /* 0x000fc60000010000 */
[----:B------:R-:W2:Y:S01]  /*1eaf0*/  MUFU.EX2 R187, R187 ;  /* 0x000000bb00bb7308 */ /* 0x000ea20000000800 */
[----:B0-----:R-:W-:Y:S01]  /*1eb00*/  FFMA.FTZ R5, R2, R5, R189 ;  /* 0x0000000502057223 */ /* 0x001fe200000100bd */
[----:B------:R-:W-:Y:S01]  /*1eb10*/  FADD.FTZ R6, R176, R6 ;  /* 0x00000006b0067221 */ /* 0x000fe20000010000 */
[C---:B------:R-:W-:Y:S02]  /*1eb20*/  F2FP.BF16.F32.PACK_AB R176, R121.reuse, R176 ;  /* 0x000000b079b0723e */ /* 0x040fe400000010ff */
[C---:B------:R-:W-:Y:S01]  /*1eb30*/  FADD.FTZ R5, R122.reuse, R5 ;  /* 0x000000057a057221 */ /* 0x040fe20000010000 */
[----:B------:R-:W-:Y:S01]  /*1eb40*/  FADD.FTZ R6, R121, R6 ;  /* 0x0000000679067221 */ /* 0x000fe20000010000 */
[----:B------:R-:W-:Y:S01]  /*1eb50*/  F2FP.BF16.F32.PACK_AB R189, R122, R189 ;  /* 0x000000bd7abd723e */ /* 0x000fe200000010ff */
[----:B------:R-:W0:Y:S01]  /*1eb60*/  MUFU.EX2 R14, R135 ;  /* 0x00000087000e7308 */ /* 0x000e220000000800 */
[----:B------:R-:W-:Y:S01]  /*1eb70*/  FADD.FTZ R5, R191, R5 ;  /* 0x00000005bf057221 */ /* 0x000fe20000010000 */
[----:B------:R-:W-:Y:S01]  /*1eb80*/  FADD.FTZ R6, R178, R6 ;  /* 0x00000006b2067221 */ /* 0x000fe20000010000 */
[----:B------:R-:W-:-:S02]  /*1eb90*/  F2FP.BF16.F32.PACK_AB R178, R124, R178 ;  /* 0x000000b27cb2723e */ /* 0x000fc400000010ff */
[C---:B------:R-:W-:Y:S01]  /*1eba0*/  FADD.FTZ R5, R123.reuse, R5 ;  /* 0x000000057b057221 */ /* 0x040fe20000010000 */
[----:B------:R-:W-:Y:S01]  /*1ebb0*/  FADD.FTZ R6, R124, R6 ;  /* 0x000000067c067221 */ /* 0x000fe20000010000 */
[----:B------:R-:W-:Y:S01]  /*1ebc0*/  F2FP.BF16.F32.PACK_AB R191, R123, R191 ;  /* 0x000000bf7bbf723e */ /* 0x000fe200000010ff */
[----:B------:R-:W3:Y:S01]  /*1ebd0*/  MUFU.EX2 R181, R181 ;  /* 0x000000b500b57308 */ /* 0x000ee20000000800 */
[----:B------:R-:W-:Y:S01]  /*1ebe0*/  FADD.FTZ R5, R185, R5 ;  /* 0x00000005b9057221 */ /* 0x000fe20000010000 */
[----:B-1----:R-:W-:-:S03]  /*1ebf0*/  F2FP.BF16.F32.PACK_AB R185, R126, R185 ;  /* 0x000000b97eb9723e */ /* 0x002fc600000010ff */
[----:B------:R-:W-:-:S03]  /*1ec00*/  FADD.FTZ R5, R126, R5 ;  /* 0x000000057e057221 */ /* 0x000fc60000010000 */
[----:B------:R-:W1:Y:S01]  /*1ec10*/  MUFU.EX2 R127, R127 ;  /* 0x0000007f007f7308 */ /* 0x000e620000000800 */
[----:B--2---:R-:W-:Y:S01]  /*1ec20*/  FADD.FTZ R5, R187, R5 ;  /* 0x00000005bb057221 */ /* 0x004fe20000010000 */
[----:B0-----:R-:W-:-:S03]  /*1ec30*/  F2FP.BF16.F32.PACK_AB R187, R14, R187 ;  /* 0x000000bb0ebb723e */ /* 0x001fc600000010ff */
[----:B------:R-:W-:-:S03]  /*1ec40*/  FADD.FTZ R5, R14, R5 ;  /* 0x000000050e057221 */ /* 0x000fc60000010000 */
        /* <DEDUP_REMOVED lines=54> */
[----:B--2---:R-:W-:Y:S01]  /*1efb0*/  FADD.FTZ R10, R166, R5 ;  /* 0x00000005a60a7221 */ /* 0x004fe20000010000 */
[C---:B-1----:R-:W-:Y:S01]  /*1efc0*/  FADD.FTZ R6, R12.reuse, R6 ;  /* 0x000000060c067221 */ /* 0x042fe20000010000 */
[----:B------:R-:W-:Y:S01]  /*1efd0*/  F2FP.BF16.F32.PACK_AB R170, R12, R170 ;  /* 0x000000aa0caa723e */ /* 0x000fe200000010ff */
[----:B------:R-:W-:Y:S02]  /*1efe0*/  IMAD.MOV.U32 R12, RZ, RZ, R4 ;  /* 0x000000ffff0c7224 */ /* 0x000fe400078e0004 */
[C---:B0-----:R-:W-:Y:S01]  /*1eff0*/  FADD.FTZ R5, R133.reuse, R10 ;  /* 0x0000000a85057221 */ /* 0x041fe20000010000 */
[----:B------:R-:W-:Y:S01]  /*1f000*/  F2FP.BF16.F32.PACK_AB R171, R133, R166 ;  /* 0x000000a685ab723e */ /* 0x000fe200000010ff */
[----:B------:R-:W-:Y:S01]  /*1f010*/  IMAD.MOV.U32 R10, RZ, RZ, R19 ;  /* 0x000000ffff0a7224 */ /* 0x000fe200078e0013 */
[----:B------:R-:W-:Y:S06]  /*1f020*/  @P2 BRA `(.L_x_4948) ;  /* 0xffffffcc00042947 */ /* 0x000fec000383ffff */
.L_x_4929:
[----:B------:R-:W-:Y:S05]  /*1f030*/  BSYNC B0 ;  /* 0x0000000000007941 */ /* 0x000fea0003800000 */
.L_x_4928:
        /* <DEDUP_REMOVED lines=99> */
.L_x_4949:
[----:B------:R-:W-:Y:S01]  /*1f670*/  IMAD R2, R19, 0x8, R16 ;  /* 0x0000000813027824 */ /* 0x000fe200078e0210 */
[----:B------:R-:W-:-:S04]  /*1f680*/  SHF.L.U32 R9, R194, 0x1f, RZ ;  /* 0x0000001fc2097819 */ /* 0x000fc800000006ff */
[----:B------:R0:W1:Y:S01]  /*1f690*/  SYNCS.PHASECHK.TRANS64.TRYWAIT P2, [R2+URZ+0x30850], R9 ;  /* 0x03085009020075a7 */ /* 0x000062000804017f */
[----:B------:R-:W-:Y:S05]  /*1f6a0*/  @!P0 BRA `(.L_x_4950) ;  /* 0x0000000000048947 */ /* 0x000fea0003800000 */
[----:B------:R-:W-:Y:S01]  /*1f6b0*/  BPT.TRAP 0x1 ;  /* 0x000000040000795c */ /* 0x000fe20000300000 */
.L_x_4950:
        /* <DEDUP_REMOVED lines=9> */
.L_x_4952:
[----:B------:R-:W-:Y:S05]  /*1f750*/  BSYNC B0 ;  /* 0x0000000000007941 */ /* 0x000fea0003800000 */
.L_x_4951:
[----:B------:R-:W-:Y:S01]  /*1f760*/  IMAD.MOV.U32 R8, RZ, RZ, R7 ;  /* 0x000000ffff087224 */ /* 0x000fe200078e0007 */
[----:B------:R-:W-:Y:S01]  /*1f770*/  WARPGROUP.ARRIVE ;  /* 0x00000000000079c5 */ /* 0x000fe20000000000 */
[----:B01----:R-:W-:Y:S01]  /*1f780*/  IMAD.MOV.U32 R9, RZ, RZ, 0x40000040 ;  /* 0x40000040ff097424 */ /* 0x003fe200078e00ff */
[----:B------:R-:W0:Y:S01]  /*1f790*/  SHFL.BFLY PT, R10, R5, 0x2, 0x1f ;  /* 0x0c401f00050a7f89 */ /* 0x000e2200000e0000 */
[----:B------:R-:W-:Y:S01]  /*1f7a0*/  VIADD R19, R19, 0x1 ;  /* 0x0000000113137836 */ /* 0x000fe20000000000 */
[----:B------:R-:W-:Y:S01]  /*1f7b0*/  R2UR UR6, R8 ;  /* 0x00000000080672ca */ /* 0x000fe200000e0000 */
[----:B------:R-:W-:Y:S01]  /*1f7c0*/  VIADD R8, R7, 0x80 ;  /* 0x0000008007087836 */ /* 0x000fe20000000000 */
[----:B------:R-:W-:Y:S01]  /*1f7d0*/  R2UR UR7, R9 ;  /* 0x00000000090772ca */ /* 0x000fe200000e0000 */
[----:B------:R-:W-:Y:S01]  /*1f7e0*/  IMAD.MOV.U32 R9, RZ, RZ, 0x40000040 ;  /* 0x40000040ff097424 */ /* 0x000fe200078e00ff */
[----:B------:R-:W-:Y:S01]  /*1f7f0*/  ISETP.NE.AND P2, PT, R19, 0x2, PT ;  /* 0x000000021300780c */ /* 0x000fe20003f45270 */
[----:B------:R-:W-:-:S03]  /*1f800*/  VIADD R218, R218, 0x1 ;  /* 0x00000001dada7836 */ /* 0x000fc60000000000 */
[----:B------:R-:W-:-:S07]  /*1f810*/  SEL R19, R19, RZ, P2 ;  /* 0x000000ff13137207 */ /* 0x000fce0001000000 */
[----:B------:R-:W-:Y:S01]  /*1f820*/  HGMMA.64x192x16.F32.BF16 R24, R188, gdesc[UR4].tnspB, R24, gsb0 ;  /* 0x42e00004bc187df0 */ /* 0x000fe20008001818 */
[----:B------:R-:W-:Y:S01]  /*1f830*/  R2UR UR6, R8 ;  /* 0x00000000080672ca */ /* 0x000fe200000e0000 */
[----:B------:R-:W-:Y:S01]  /*1f840*/  VIADD R8, R7, 0x100 ;  /* 0x0000010007087836 */ /* 0x000fe20000000000 */
[----:B------:R-:W-:Y:S01]  /*1f850*/  R2UR UR7, R9 ;  /* 0x00000000090772ca */ /* 0x000fe200000e0000 */
[----:B------:R-:W-:Y:S02]  /*1f860*/  IMAD.MOV.U32 R9, RZ, RZ, 0x40000040 ;  /* 0x40000040ff097424 */ /* 0x000fe400078e00ff */
[----:B0-----:R-:W-:Y:S01]  /*1f870*/  FADD.FTZ R10, R10, R5 ;  /* 0x000000050a0a7221 */ /* 0x001fe20000010000 */
[----:B------:R-:W-:-:S04]  /*1f880*/  SEL R5, RZ, 0x1, P2 ;  /* 0x00000001ff057807 */ /* 0x000fc80001000000 */
[----:B------:R-:W-:Y:S01]  /*1f890*/  LOP3.LUT R194, R194, R5, RZ, 0x3c, !PT ;  /* 0x00000005c2c27212 */ /* 0x000fe200078e3cff */
[----:B------:R-:W-:Y:S01]  /*1f8a0*/  IMAD.MOV.U32 R5, RZ, RZ, -0x800000 ;  /* 0xff800000ff057424 */ /* 0x000fe200078e00ff */
        /* <DEDUP_REMOVED lines=21> */
[----:B------:R-:W0:Y:S01]  /*1fa00*/  SHFL.BFLY PT, R7, R6, 0x2, 0x1f ;  /* 0x0c401f0006077f89 */ /* 0x000e2200000e0000 */
[----:B------:R-:W-:Y:S02]  /*1fa10*/  WARPGROUP.DEPBAR.LE gsb0, 0x0 ;  /* 0x00008000000079c5 */ /* 0x000fe40000010000 */
[----:B------:R-:W-:-:S12]  /*1fa20*/  WARPGROUP.ARRIVE ;  /* 0x00000000000079c5 */ /* 0x000fd80000000000 */
[----:B------:R-:W-:Y:S01]  /*1fa30*/  HGMMA.64x192x16.F32.BF16 R24, R172, gdesc[UR4].tnspB, R24, gsb0 ;  /* 0x42e00004ac187df0 */ /* 0x000fe20008001818 */
[----:B------:R-:W-:Y:S01]  /*1fa40*/  R2UR UR6, R8 ;  /* 0x00000000080672ca */ /* 0x000fe200000e0000 */
[----:B0-----:R-:W-:Y:S01]  /*1fa50*/  FADD.FTZ R8, R7, R6 ;  /* 0x0000000607087221 */ /* 0x001fe20000010000 */
[----:B------:R-:W-:Y:S02]  /*1fa60*/  R2UR UR7, R9 ;  /* 0x00000000090772ca */ /* 0x000fe400000e0000 */
[----:B------:R-:W0:Y:S04]  /*1fa70*/  SHFL.BFLY PT, R9, R10, 0x1, 0x1f ;  /* 0x0c201f000a097f89 */ /* 0x000e2800000e0000 */
[----:B------:R-:W1:Y:S01]  /*1fa80*/  SHFL.BFLY PT, R7, R8, 0x1, 0x1f ;  /* 0x0c201f0008077f89 */ /* 0x000e6200000e0000 */
[----:B0-----:R-:W-:Y:S01]  /*1fa90*/  FADD.FTZ R14, R10, R9 ;  /* 0x000000090a0e7221 */ /* 0x001fe20000010000 */
[----:B-1----:R-:W-:-:S04]  /*1faa0*/  FADD.FTZ R13, R8, R7 ;  /* 0x00000007080d7221 */ /* 0x002fc80000010000 */
[----:B------:R-:W-:Y:S02]  /*1fab0*/  FSETP.NE.FTZ.AND P3, PT, R14, RZ, PT ;  /* 0x000000ff0e00720b */ /* 0x000fe40003f75000 */
[----:B------:R-:W-:Y:S01]  /*1fac0*/  CS2R R6, SRZ ;  /* 0x0000000000067805 */ /* 0x000fe2000001ff00 */
[----:B------:R-:W-:Y:S01]  /*1fad0*/  @!P1 VIADD R8, R2, 0x30860 ;  /* 0x0003086002089836 */ /* 0x000fe20000000000 */
[----:B------:R-:W-:Y:S01]  /*1fae0*/  FSETP.NE.FTZ.AND P0, PT, R13, RZ, PT ;  /* 0x000000ff0d00720b */ /* 0x000fe20003f15000 */
[----:B------:R-:W-:-:S03]  /*1faf0*/  IMAD.MOV.U32 R2, RZ, RZ, -0x800000 ;  /* 0xff800000ff027424 */ /* 0x000fc600078e00ff */
[----:B------:R-:W-:-:S05]  /*1fb00*/  @!P1 PRMT R8, RZ, 0x654, R8 ;  /* 0x00000654ff089816 */ /* 0x000fca0000000008 */
[----:B------:R-:W0:Y:S01]  /*1fb10*/  @P3 MUFU.LG2 R12, R14 ;  /* 0x0000000e000c3308 */ /* 0x000e220000000c00 */
[----:B------:R-:W-:-:S03]  /*1fb20*/  @P3 FMUL.FTZ R15, R0, 0.69314718246459960938 ;  /* 0x3f317218000f3820 */ /* 0x000fc60000410000 */
[----:B------:R-:W-:-:S04]  /*1fb30*/  @P0 FMUL.FTZ R9, R0, 0.69314718246459960938 ;  /* 0x3f31721800090820 */ /* 0x000fc80000410000 */
[----:B------:R-:W1:Y:S08]  /*1fb40*/  @P0 MUFU.LG2 R11, R13 ;  /* 0x0000000d000b0308 */ /* 0x000e700000000c00 */
[----:B------:R-:W2:Y:S01]  /*1fb50*/  @P0 MUFU.RCP R7, R13 ;  /* 0x0000000d00070308 */ /* 0x000ea20000001000 */
[----:B0-----:R-:W-:-:S04]  /*1fb60*/  @P3 FMUL.FTZ R12, R12, 0.69314718246459960938 ;  /* 0x3f3172180c0c3820 */ /* 0x001fc80000410000 */
[----:B------:R-:W-:-:S03]  /*1fb70*/  @P3 FFMA.FTZ R5, R15, R3, R12 ;  /* 0x000000030f053223 */ /* 0x000fc6000001000c */
[----:B------:R-:W0:Y:S01]  /*1fb80*/  @P3 MUFU.RCP R6, R14 ;  /* 0x0000000e00063308 */ /* 0x000e220000001000 */
[----:B-1----:R-:W-:-:S04]  /*1fb90*/  @P0 FMUL.FTZ R0, R11, 0.69314718246459960938 ;  /* 0x3f3172180b000820 */ /* 0x002fc80000410000 */
[----:B------:R-:W-:Y:S01]  /*1fba0*/  @P0 FFMA.FTZ R2, R9, R4, R0 ;  /* 0x0000000409020223 */ /* 0x000fe20000010000 */
[----:B------:R-:W-:Y:S01]  /*1fbb0*/  PLOP3.LUT P0, PT, PT, PT, PT, 0x8, 0x0 ;  /* 0x000000000000781c */ /* 0x000fe20003f0e170 */
        /* <DEDUP_REMOVED lines=101> */
.L_x_4814:
        /* <DEDUP_REMOVED lines=13> */
[----:B------:R-:W-:Y:S02]  /*202e0*/  MOV R6, R16 ;  /* 0x0000001000067202 */ /* 0x000fe40000000f00 */
[----:B---3--:R-:W-:Y:S01]  /*202f0*/  MOV R7, R3 ;  /* 0x0000000300077202 */ /* 0x008fe20000000f00 */
[----:B------:R-:W-:Y:S02]  /*20300*/  BAR.SYNC.DEFER_BLOCKING 0x1, 0x100 ;  /* 0x0044000000007b1d */ /* 0x000fe40000010000 */
[----:B--2---:R-:W-:-:S03]  /*20310*/  IMAD.WIDE R12, R0, 0x2, R6 ;  /* 0x00000002000c7825 */ /* 0x004fc600078e0206 */
[C---:B------:R-:W-:Y:S02]  /*20320*/  IADD3 R74, P2, R12.reuse, 0x20, RZ ;  /* 0x000000200c4a7810 */ /* 0x040fe40007f5e0ff */
[----:B------:R-:W-:Y:S02]  /*20330*/  IADD3 R84, P1, R12, 0x40, RZ ;  /* 0x000000400c547810 */ /* 0x000fe40007f3e0ff */
[----:B------:R-:W-:Y:S01]  /*20340*/  LOP3.LUT R141, R74, 0x380, RZ, 0xc0, !PT ;  /* 0x000003804a8d7812 */ /* 0x000fe200078ec0ff */
[--C-:B------:R-:W-:Y:S01]  /*20350*/  IMAD.X R75, RZ, RZ, R13.reuse, P2 ;  /* 0x000000ffff4b7224 */ /* 0x100fe200010e060d */
[----:B------:R-:W-:Y:S01]  /*20360*/  LOP3.LUT R143, R84, 0x380, RZ, 0xc0, !PT ;  /* 0x00000380548f7812 */ /* 0x000fe200078ec0ff */
[----:B------:R-:W-:Y:S01]  /*20370*/  IMAD.X R85, RZ, RZ, R13, P1 ;  /* 0x000000ffff557224 */ /* 0x000fe200008e060d */
[----:B------:R-:W-:Y:S02]  /*20380*/  IADD3 R86, P6, R12, 0x60, RZ ;  /* 0x000000600c567810 */ /* 0x000fe40007fde0ff */
[----:B------:R-:W-:-:S02]  /*20390*/  SHF.R.U64 R141, R141, 0x3, RZ ;  /* 0x000000038d8d7819 */ /* 0x000fc400000012ff */
[----:B------:R-:W-:Y:S01]  /*203a0*/  SHF.R.U64 R143, R143, 0x3, RZ ;  /* 0x000000038f8f7819 */ /* 0x000fe200000012ff */
[--C-:B------:R-:W-:Y:S01]  /*203b0*/  IMAD.X R87, RZ, RZ, R13.reuse, P6 ;  /* 0x000000ffff577224 */ /* 0x100fe200030e060d */
[C---:B------:R-:W-:Y:S02]  /*203c0*/  IADD3 R14, P0, R12.reuse, 0x4020, RZ ;  /* 0x000040200c0e7810 */ /* 0x040fe40007f1e0ff */
[----:B-1----:R-:W-:Y:S02]  /*203d0*/  IADD3 R56, P4, R12, 0x4040, RZ ;  /* 0x000040400c387810 */ /* 0x002fe40007f9e0ff */
[----:B------:R-:W-:Y:S01]  /*203e0*/  LOP3.LUT R145, R86, 0x380, RZ, 0xc0, !PT ;  /* 0x0000038056917812 */ /* 0x000fe200078ec0ff */
[--C-:B------:R-:W-:Y:S01]  /*203f0*/  IMAD.X R91, RZ, RZ, R13.reuse, P0 ;  /* 0x000000ffff5b7224 */ /* 0x100fe200000e060d */
[----:B------:R-:W-:Y:S01]  /*20400*/  LOP3.LUT R74, R141, R74, RZ, 0x3c, !PT ;  /* 0x0000004a8d4a7212 */ /* 0x000fe200078e3cff */
[----:B------:R-:W-:Y:S01]  /*20410*/  IMAD.X R93, RZ, RZ, R13, P4 ;  /* 0x000000ffff5d7224 */ /* 0x000fe200020e060d */
[----:B------:R-:W-:-:S02]  /*20420*/  LOP3.LUT R84, R143, R84, RZ, 0x3c, !PT ;  /* 0x000000548f547212 */ /* 0x000fc400078e3cff */
[----:B------:R-:W-:Y:S02]  /*20430*/  IADD3 R88, P5, R12, 0x4000, RZ ;  /* 0x000040000c587810 */ /* 0x000fe40007fbe0ff */
[----:B------:R-:W-:Y:S02]  /*20440*/  LOP3.LUT R141, R14, 0x380, RZ, 0xc0, !PT ;  /* 0x000003800e8d7812 */ /* 0x000fe400078ec0ff */
[----:B------:R-:W-:Y:S01]  /*20450*/  LOP3.LUT R143, R56, 0x380, RZ, 0xc0, !PT ;  /* 0x00000380388f7812 */ /* 0x000fe200078ec0ff */
[----:B------:R-:W-:Y:S01]  /*20460*/  IMAD.X R89, RZ, RZ, R13, P5 ;  /* 0x000000ffff597224 */ /* 0x000fe200028e060d */
[----:B------:R-:W-:Y:S02]  /*20470*/  SHF.R.U64 R145, R145, 0x3, RZ ;  /* 0x0000000391917819 */ /* 0x000fe400000012ff */
[C---:B------:R-:W-:Y:S02]  /*20480*/  LOP3.LUT R73, R12.reuse, 0x380, RZ, 0xc0, !PT ;  /* 0x000003800c497812 */ /* 0x040fe400078ec0ff */
[----:B------:R-:W-:-:S02]  /*20490*/  IADD3 R72, P3, R12, 0x4060, RZ ;  /* 0x000040600c487810 */ /* 0x000fc40007f7e0ff */
[C---:B------:R-:W-:Y:S02]  /*204a0*/  IADD3 R15, P2, R12.reuse, 0x8000, RZ ;  /* 0x000080000c0f7810 */ /* 0x040fe40007f5e0ff */
[----:B------:R-:W-:Y:S01]  /*204b0*/  SHF.R.U64 R141, R141, 0x3, RZ ;  /* 0x000000038d8d7819 */ /* 0x000fe200000012ff */
[--C-:B------:R-:W-:Y:S01]  /*204c0*/  IMAD.X R95, RZ, RZ, R13.reuse, P3 ;  /* 0x000000ffff5f7224 */ /* 0x100fe200018e060d */
[----:B------:R-:W-:Y:S01]  /*204d0*/  SHF.R.U64 R143, R143, 0x3, RZ ;  /* 0x000000038f8f7819 */ /* 0x000fe200000012ff */
[--C-:B------:R-:W-:Y:S01]  /*204e0*/  IMAD.X R97, RZ, RZ, R13.reuse, P2 ;  /* 0x000000ffff617224 */ /* 0x100fe200010e060d */
[C---:B------:R-:W-:Y:S02]  /*204f0*/  IADD3 R0, P1, R12.reuse, 0x8020, RZ ;  /* 0x000080200c007810 */ /* 0x040fe40007f3e0ff */
[C---:B------:R-:W-:Y:S02]  /*20500*/  IADD3 R3, P6, R12.reuse, 0x8040, RZ ;  /* 0x000080400c037810 */ /* 0x040fe40007fde0ff */
[----:B------:R-:W-:Y:S01]  /*20510*/  IADD3 R4, P5, R12, 0x8060, RZ ;  /* 0x000080600c047810 */ /* 0x000fe20007fbe0ff */
[--C-:B------:R-:W-:Y:S01]  /*20520*/  IMAD.X R99, RZ, RZ, R13.reuse, P1 ;  /* 0x000000ffff637224 */ /* 0x100fe200008e060d */
[----:B------:R-:W-:Y:S01]  /*20530*/  LOP3.LUT R147, R88, 0x380, RZ, 0xc0, !PT ;  /* 0x0000038058937812 */ /* 0x000fe200078ec0ff */
[----:B------:R-:W-:Y:S01]  /*20540*/  IMAD.X R139, RZ, RZ, R13, P6 ;  /* 0x000000ffff8b7224 */ /* 0x000fe200030e060d */
[----:B------:R-:W-:-:S02]  /*20550*/  LOP3.LUT R86, R145, R86, RZ, 0x3c, !PT ;  /* 0x0000005691567212 */ /* 0x000fc400078e3cff */
[----:B------:R-:W-:Y:S02]  /*20560*/  SHF.R.U64 R73, R73, 0x3, RZ ;  /* 0x0000000349497819 */ /* 0x000fe400000012ff */
[----:B------:R-:W-:Y:S02]  /*20570*/  LOP3.LUT R145, R72, 0x380, RZ, 0xc0, !PT ;  /* 0x0000038048917812 */ /* 0x000fe400078ec0ff */
[----:B------:R-:W-:Y:S02]  /*20580*/  LOP3.LUT R96, R15, 0x380, RZ, 0xc0, !PT ;  /* 0x000003800f607812 */ /* 0x000fe400078ec0ff */
[----:B------:R-:W-:Y:S02]  /*20590*/  LOP3.LUT R90, R141, R14, RZ, 0x3c, !PT ;  /* 0x0000000e8d5a7212 */ /* 0x000fe400078e3cff */
[----:B------:R-:W-:Y:S02]  /*205a0*/  LOP3.LUT R92, R143, R56, RZ, 0x3c, !PT ;  /* 0x000000388f5c7212 */ /* 0x000fe400078e3cff */
[----:B------:R-:W-:-:S02]  /*205b0*/  LOP3.LUT R141, R0, 0x380, RZ, 0xc0, !PT ;  /* 0x00000380008d7812 */ /* 0x000fc400078ec0ff */
[----:B------:R-:W-:Y:S02]  /*205c0*/  LOP3.LUT R56, R3, 0x380, RZ, 0xc0, !PT ;  /* 0x0000038003387812 */ /* 0x000fe400078ec0ff */
[----:B------:R-:W-:Y:S02]  /*205d0*/  SHF.R.U64 R147, R147, 0x3, RZ ;  /* 0x0000000393937819 */ /* 0x000fe400000012ff */
[----:B------:R-:W-:Y:S02]  /*205e0*/  LOP3.LUT R143, R4, 0x380, RZ, 0xc0, !PT ;  /* 0x00000380048f7812 */ /* 0x000fe400078ec0ff */
[----:B------:R-:W-:Y:S01]  /*205f0*/  LOP3.LUT R12, R73, R12, RZ, 0x3c, !PT ;  /* 0x0000000c490c7212 */ /* 0x000fe200078e3cff */
[----:B------:R-:W-:Y:S01]  /*20600*/  IMAD.X R73, RZ, RZ, R13, P5 ;  /* 0x000000ffff497224 */ /* 0x000fe200028e060d */
[----:B------:R-:W-:Y:S02]  /*20610*/  SHF.R.U64 R145, R145, 0x3, RZ ;  /* 0x0000000391917819 */ /* 0x000fe400000012ff */
[----:B------:R-:W-:-:S02]  /*20620*/  SHF.R.U64 R96, R96, 0x3, RZ ;  /* 0x0000000360607819 */ /* 0x000fc400000012ff */
[----:B------:R-:W-:Y:S02]  /*20630*/  SHF.R.U64 R141, R141, 0x3, RZ ;  /* 0x000000038d8d7819 */ /* 0x000fe400000012ff */
[----:B------:R-:W-:Y:S02]  /*20640*/  SHF.R.U64 R56, R56, 0x3, RZ ;  /* 0x0000000338387819 */ /* 0x000fe400000012ff */
[----:B------:R-:W-:Y:S02]  /*20650*/  LOP3.LUT R88, R147, R88, RZ, 0x3c, !PT ;  /* 0x0000005893587212 */ /* 0x000fe400078e3cff */
[----:B------:R-:W-:Y:S02]  /*20660*/  SHF.R.U64 R143, R143, 0x3, RZ ;  /* 0x000000038f8f7819 */ /* 0x000fe400000012ff */
[----:B------:R-:W-:Y:S02]  /*20670*/  LOP3.LUT R94, R145, R72, RZ, 0x3c, !PT ;  /* 0x00000048915e7212 */ /* 0x000fe400078e3cff */
[----:B------:R-:W-:-:S02]  /*20680*/  LOP3.LUT R96, R96, R15, RZ, 0x3c, !PT ;  /* 0x0000000f60607212 */ /* 0x000fc400078e3cff */
[----:B------:R-:W-:Y:S02]  /*20690*/  MOV R142, R12 ;  /* 0x0000000c008e7202 */ /* 0x000fe40000000f00 */
[----:B------:R-:W-:Y:S02]  /*206a0*/  F2FP.BF16.F32.PACK_AB R12, R25, R24 ;  /* 0x00000018190c723e */ /* 0x000fe400000010ff */
[----:B------:R-:W-:Y:S02]  /*206b0*/  F2FP.BF16.F32.PACK_AB R13, R27, R26 ;  /* 0x0000001a1b0d723e */ /* 0x000fe400000010ff */
[----:B------:R-:W-:Y:S02]  /*206c0*/  F2FP.BF16.F32.PACK_AB R14, R29, R28 ;  /* 0x0000001c1d0e723e */ /* 0x000fe400000010ff */
[----:B------:R-:W-:Y:S02]  /*206d0*/  F2FP.BF16.F32.PACK_AB R15, R31, R30 ;  /* 0x0000001e1f0f723e */ /* 0x000fe400000010ff */
[----:B------:R-:W-:-:S02]  /*206e0*/  MOV R145, R84 ;  /* 0x0000005400917202 */ /* 0x000fc40000000f00 */
[----:B------:R-:W-:Y:S01]  /*206f0*/  MOV R144, R86 ;  /* 0x0000005600907202 */ /* 0x000fe20000000f00 */
[----:B------:R1:W-:Y:S01]  /*20700*/  STSM.16.M88.4 [R142], R12 ;  /* 0x0000000c8e007844 */ /* 0x0003e20000000200 */
[----:B------:R-:W-:Y:S02]  /*20710*/  LOP3.LUT R98, R141, R0, RZ, 0x3c, !PT ;  /* 0x000000008d627212 */ /* 0x000fe400078e3cff */
[----:B------:R-:W-:Y:S02]  /*20720*/  LOP3.LUT R138, R56, R3, RZ, 0x3c, !PT ;  /* 0x00000003388a7212 */ /* 0x000fe400078e3cff */
[----:B------:R-:W-:Y:S02]  /*20730*/  MOV R75, R74 ;  /* 0x0000004a004b7202 */ /* 0x000fe40000000f00 */
[----:B------:R-:W-:Y:S02]  /*20740*/  F2FP.BF16.F32.PACK_AB R84, R33, R32 ;  /* 0x000000202154723e */ /* 0x000fe400000010ff */
[----:B------:R-:W-:-:S02]  /*20750*/  F2FP.BF16.F32.PACK_AB R85, R35, R34 ;  /* 0x000000222355723e */ /* 0x000fc400000010ff */
[----:B------:R-:W-:Y:S02]  /*20760*/  F2FP.BF16.F32.PACK_AB R86, R37, R36 ;  /* 0x000000242556723e */ /* 0x000fe400000010ff */
[----:B------:R-:W-:Y:S02]  /*20770*/  F2FP.BF16.F32.PACK_AB R87, R39, R38 ;  /* 0x000000262757723e */ /* 0x000fe400000010ff */
[----:B------:R-:W-:Y:S02]  /*20780*/  LOP3.LUT R72, R143, R4, RZ, 0x3c, !PT ;  /* 0x000000048f487212 */ /* 0x000fe400078e3cff */
[----:B------:R-:W-:Y:S01]  /*20790*/  MOV R0, R88 ;  /* 0x0000005800007202 */ /* 0x000fe20000000f00 */
[----:B------:R2:W-:Y:S01]  /*207a0*/  STSM.16.M88.4 [R75], R84 ;  /* 0x000000544b007844 */ /* 0x0005e20000000200 */
[----:B------:R-:W-:Y:S01]  /*207b0*/  MOV R56, R90 ;  /* 0x0000005a00387202 */ /* 0x000fe20000000f00 */
[----:B-1----:R-:W1:Y:S01]  /*207c0*/  LDC.64 R142, c[0x0][0xc00] ;  /* 0x00030000ff8e7b82 */ /* 0x002e620000000a00 */
[----:B------:R-:W-:-:S02]  /*207d0*/  MOV R140, R92 ;  /* 0x0000005c008c7202 */ /* 0x000fc40000000f00 */
[----:B------:R-:W-:Y:S02]  /*207e0*/  MOV R141, R94 ;  /* 0x0000005e008d7202 */ /* 0x000fe40000000f00 */
[----:B------:R-:W-:Y:S02]  /*207f0*/  F2FP.BF16.F32.PACK_AB R88, R41, R40 ;  /* 0x000000282958723e */ /* 0x000fe400000010ff */
[----:B------:R-:W-:Y:S02]  /*20800*/  F2FP.BF16.F32.PACK_AB R89, R43, R42 ;  /* 0x0000002a2b59723e */ /* 0x000fe400000010ff */
[----:B------:R-:W-:Y:S02]  /*20810*/  F2FP.BF16.F32.PACK_AB R90, R45, R44 ;  /* 0x0000002c2d5a723e */ /* 0x000fe400000010ff */
[----:B------:R-:W-:Y:S02]  /*20820*/  F2FP.BF16.F32.PACK_AB R91, R47, R46 ;  /* 0x0000002e2f5b723e */ /* 0x000fe400000010ff */
[----:B------:R-:W-:-:S02]  /*20830*/  F2FP.BF16.F32.PACK_AB R92, R49, R48 ;  /* 0x00000030315c723e */ /* 0x000fc400000010ff */
[----:B------:R-:W-:Y:S01]  /*20840*/  F2FP.BF16.F32.PACK_AB R93, R51, R50 ;  /* 0x00000032335d723e */ /* 0x000fe200000010ff */
[----:B------:R3:W-:Y:S01]  /*20850*/  STSM.16.M88.4 [R145], R88 ;  /* 0x0000005891007844 */ /* 0x0007e20000000200 */
[----:B------:R-:W-:Y:S02]  /*20860*/  F2FP.BF16.F32.PACK_AB R94, R53, R52 ;  /* 0x00000034355e723e */ /* 0x000fe400000010ff */
[----:B------:R-:W-:Y:S02]  /*20870*/  F2FP.BF16.F32.PACK_AB R95, R55, R54 ;  /* 0x00000036375f723e */ /* 0x000fe400000010ff */
[----:B------:R-:W-:Y:S02]  /*20880*/  MOV R4, R72 ;  /* 0x0000004800047202 */ /* 0x000fe40000000f00 */
[----:B------:R-:W-:Y:S01]  /*20890*/  F2FP.BF16.F32.PACK_AB R12, R9, R8 ;  /* 0x00000008090c723e */ /* 0x000fe200000010ff */
[----:B------:R-:W-:Y:S01]  /*208a0*/  STSM.16.M88.4 [R144], R92 ;  /* 0x0000005c90007844 */ /* 0x000fe20000000200 */
[----:B------:R-:W-:-:S02]  /*208b0*/  F2FP.BF16.F32.PACK_AB R13, R127, R126 ;  /* 0x0000007e7f0d723e */ /* 0x000fc400000010ff */
[----:B------:R-:W-:Y:S02]  /*208c0*/  F2FP.BF16.F32.PACK_AB R14, R61, R60 ;  /* 0x0000003c3d0e723e */ /* 0x000fe400000010ff */
[----:B------:R-:W-:Y:S02]  /*208d0*/  F2FP.BF16.F32.PACK_AB R15, R63, R62 ;  /* 0x0000003e3f0f723e */ /* 0x000fe400000010ff */
[----:B------:R-:W-:Y:S02]  /*208e0*/  F2FP.BF16.F32.PACK_AB R72, R65, R64 ;  /* 0x000000404148723e */ /* 0x000fe400000010ff */
[----:B------:R-:W-:Y:S01]  /*208f0*/  F2FP.BF16.F32.PACK_AB R73, R67, R66 ;  /* 0x000000424349723e */ /* 0x000fe200000010ff */
[----:B------:R4:W-:Y:S01]  /*20900*/  STSM.16.M88.4 [R0], R12 ;  /* 0x0000000c00007844 */ /* 0x0009e20000000200 */
[----:B------:R-:W-:Y:S02]  /*20910*/  F2FP.BF16.F32.PACK_AB R74, R69, R68 ;  /* 0x00000044454a723e */ /* 0x000fe400000010ff */
[----:B--2---:R-:W-:-:S02]  /*20920*/  F2FP.BF16.F32.PACK_AB R75, R71, R70 ;  /* 0x00000046474b723e */ /* 0x004fc400000010ff */
[----:B------:R-:W-:Y:S02]  /*20930*/  F2FP.BF16.F32.PACK_AB R84, R11, R10 ;  /* 0x0000000a0b54723e */ /* 0x000fe400000010ff */
[----:B------:R-:W-:Y:S01]  /*20940*/  F2FP.BF16.F32.PACK_AB R85, R129, R128 ;  /* 0x000000808155723e */ /* 0x000fe200000010ff */
[----:B------:R-:W-:Y:S01]  /*20950*/  STSM.16.M88.4 [R56], R72 ;  /* 0x0000004838007844 */ /* 0x000fe20000000200 */
[----:B------:R-:W-:Y:S02]  /*20960*/  F2FP.BF16.F32.PACK_AB R86, R77, R76 ;  /* 0x0000004c4d56723e */ /* 0x000fe400000010ff */
[----:B------:R-:W-:Y:S02]  /*20970*/  F2FP.BF16.F32.PACK_AB R87, R79, R78 ;  /* 0x0000004e4f57723e */ /* 0x000fe400000010ff */
[----:B---3--:R-:W-:Y:S02]  /*20980*/  F2FP.BF16.F32.PACK_AB R88, R81, R80 ;  /* 0x000000505158723e */ /* 0x008fe400000010ff */
[----:B------:R-:W-:Y:S01]  /*20990*/  F2FP.BF16.F32.PACK_AB R89, R83, R82 ;  /* 0x000000525359723e */ /* 0x000fe200000010ff */
[----:B------:R1:W-:Y:S01]  /*209a0*/  STSM.16.M88.4 [R140], R84 ;  /* 0x000000548c007844 */ /* 0x0003e20000000200 */
[----:B------:R-:W-:Y:S01]  /*209b0*/  F2FP.BF16.F32.PACK_AB R90, R21, R20 ;  /* 0x00000014155a723e */ /* 0x000fe200000010ff */
[----:B----4-:R-:W-:Y:S01]  /*209c0*/  IMAD.MOV.U32 R0, RZ, RZ, RZ ;  /* 0x000000ffff007224 */ /* 0x010fe200078e00ff */
[----:B------:R-:W-:-:S02]  /*209d0*/  F2FP.BF16.F32.PACK_AB R91, R131, R130 ;  /* 0x00000082835b723e */ /* 0x000fc400000010ff */
[----:B------:R-:W-:Y:S02]  /*209e0*/  MOV R96, R96 ;  /* 0x0000006000607202 */ /* 0x000fe40000000f00 */
[----:B------:R-:W-:Y:S01]  /*209f0*/  F2FP.BF16.F32.PACK_AB R92, R121, R120 ;  /* 0x00000078795c723e */ /* 0x000fe200000010ff */
[----:B------:R-:W-:Y:S01]  /*20a00*/  STSM.16.M88.4 [R141], R88 ;  /* 0x000000588d007844 */ /* 0x000fe20000000200 */
[----:B------:R-:W-:Y:S02]  /*20a10*/  F2FP.BF16.F32.PACK_AB R93, R133, R132 ;  /* 0x00000084855d723e */ /* 0x000fe400000010ff */
[----:B------:R-:W-:Y:S02]  /*20a20*/  F2FP.BF16.F32.PACK_AB R94, R123, R122 ;  /* 0x0000007a7b5e723e */ /* 0x000fe400000010ff */
[----:B------:R-:W-:Y:S02]  /*20a30*/  F2FP.BF16.F32.PACK_AB R95, R135, R134 ;  /* 0x00000086875f723e */ /* 0x000fe400000010ff */
[----:B------:R-:W-:Y:S01]  /*20a40*/  MOV R3, R98 ;  /* 0x0000006200037202 */ /* 0x000fe20000000f00 */
[----:B-1----:R-:W-:Y:S01]  /*20a50*/  IMAD.WIDE R84, R217, 0x4, R142 ;  /* 0x00000004d9547825 */ /* 0x002fe200078e028e */
[----:B------:R-:W-:Y:S01]  /*20a60*/  F2FP.BF16.F32.PACK_AB R97, R137, R136 ;  /* 0x000000888961723e */ /* 0x000fe200000010ff */
[----:B------:R1:W-:Y:S01]  /*20a70*/  STSM.16.M88.4 [R96], R92 ;  /* 0x0000005c60007844 */ /* 0x0003e20000000200 */
[----:B------:R-:W-:-:S02]  /*20a80*/  F2FP.BF16.F32.PACK_AB R98, R101, R100 ;  /* 0x000000646562723e */ /* 0x000fc400000010ff */
[----:B------:R-:W-:Y:S02]  /*20a90*/  MOV R138, R138 ;  /* 0x0000008a008a7202 */ /* 0x000fe40000000f00 */
[----:B------:R-:W-:Y:S02]  /*20aa0*/  F2FP.BF16.F32.PACK_AB R12, R105, R104 ;  /* 0x00000068690c723e */ /* 0x000fe400000010ff */
[----:B------:R-:W-:Y:S02]  /*20ab0*/  F2FP.BF16.F32.PACK_AB R13, R107, R106 ;  /* 0x0000006a6b0d723e */ /* 0x000fe400000010ff */
[----:B------:R-:W-:Y:S02]  /*20ac0*/  F2FP.BF16.F32.PACK_AB R14, R109, R108 ;  /* 0x0000006c6d0e723e */ /* 0x000fe400000010ff */
[----:B------:R-:W-:Y:S02]  /*20ad0*/  F2FP.BF16.F32.PACK_AB R15, R111, R110 ;  /* 0x0000006e6f0f723e */ /* 0x000fe400000010ff */
[----:B------:R-:W-:-:S02]  /*20ae0*/  F2FP.BF16.F32.PACK_AB R72, R113, R112 ;  /* 0x000000707148723e */ /* 0x000fc400000010ff */
[----:B------:R-:W-:Y:S02]  /*20af0*/  F2FP.BF16.F32.PACK_AB R73, R115, R114 ;  /* 0x000000727349723e */ /* 0x000fe400000010ff */
[----:B------:R-:W-:Y:S02]  /*20b00*/  F2FP.BF16.F32.PACK_AB R74, R117, R116 ;  /* 0x00000074754a723e */ /* 0x000fe400000010ff */
[----:B------:R-:W-:Y:S02]  /*20b10*/  F2FP.BF16.F32.PACK_AB R75, R119, R118 ;  /* 0x00000076774b723e */ /* 0x000fe400000010ff */
[----:B------:R-:W-:Y:S02]  /*20b20*/  ISETP.NE.U32.AND P0, PT, RZ, UR4, PT ;  /* 0x00000004ff007c0c */ /* 0x000fe4000bf05070 */
[----:B------:R-:W-:Y:S02]  /*20b30*/  ISETP.NE.U32.AND P1, PT, RZ, UR6, PT ;  /* 0x00000006ff007c0c */ /* 0x000fe4000bf25070 */
[----:B------:R-:W-:Y:S01]  /*20b40*/  ISETP.NE.AND P2, PT, R216, RZ, PT ;  /* 0x000000ffd800720c */ /* 0x000fe20003f45270 */
[----:B------:R-:W-:Y:S01]  /*20b50*/  IMAD.MOV.U32 R56, RZ, RZ, 0x9b8 ;  /* 0x000009b8ff387424 */ /* 0x000fe200078e00ff */
[----:B-1----:R-:W-:Y:S01]  /*20b60*/  F2FP.BF16.F32.PACK_AB R96, R125, R124 ;  /* 0x0000007c7d60723e */ /* 0x002fe200000010ff */
[----:B------:R-:W1:Y:S01]  /*20b70*/  LDC R88, c[0x0][0xbe8] ;  /* 0x0002fa00ff587b82 */ /* 0x000e620000000800 */
[----:B------:R-:W-:-:S02]  /*20b80*/  F2FP.BF16.F32.PACK_AB R99, R103, R102 ;  /* 0x000000666763723e */ /* 0x000fc400000010ff */
[----:B------:R-:W-:-:S03]  /*20b90*/  ISETP.NE.AND.EX P0, PT, RZ, UR5, PT, P0 ;  /* 0x00000005ff007c0c */ /* 0x000fc6000bf05300 */
[----:B------:R-:W-:Y:S02]  /*20ba0*/  STSM.16.M88.4 [R3], R96 ;  /* 0x0000006003007844 */ /* 0x000fe40000000200 */
[----:B------:R-:W2:Y:S02]  /*20bb0*/  LDC.64 R86, c[0x0][0xba8] ;  /* 0x0002ea00ff567b82 */ /* 0x000ea40000000a00 */
[----:B------:R3:W-:Y:S04]  /*20bc0*/  STSM.16.M88.4 [R138], R12 ;  /* 0x0000000c8a007844 */ /* 0x0007e80000000200 */
[----:B------:R4:W-:Y:S02]  /*20bd0*/  STSM.16.M88.4 [R4], R72 ;  /* 0x0000004804007844 */ /* 0x0009e40000000200 */
[----:B------:R-:W-:Y:S06]  /*20be0*/  BAR.SYNC.DEFER_BLOCKING 0x1, 0x100 ;  /* 0x0044000000007b1d */ /* 0x000fec0000010000 */
[----:B------:R-:W2:Y:S01]  /*20bf0*/  @P0 LDG.E R0, desc[UR46][R84.64] ;  /* 0x0000002e54000981 */ /* 0x000ea2000c1e1900 */
[----:B------:R-:W-:Y:S01]  /*20c00*/  ULDC UR6, c[0x0][0xa88] ;  /* 0x0002a20000067ab9 */ /* 0x000fe20000000800 */
[----:B------:R-:W-:Y:S01]  /*20c10*/  ISETP.NE.AND.EX P1, PT, RZ, UR7, PT, P1 ;  /* 0x00000007ff007c0c */ /* 0x000fe2000bf25310 */
[----:B------:R-:W-:Y:S01]  /*20c20*/  IMAD.U32 R91, RZ, RZ, UR6 ;  /* 0x00000006ff5b7e24 */ /* 0x000fe2000f8e00ff */
[----:B------:R-:W-:-:S02]  /*20c30*/  ULDC UR6, c[0x0][0xad4] ;  /* 0x0002b50000067ab9 */ /* 0x000fc40000000800 */
[----:B------:R-:W-:-:S04]  /*20c40*/  SEL R216, R216, UR6, P2 ;  /* 0x00000006d8d87c07 */ /* 0x000fc80009000000 */
[----:B------:R-:W-:-:S04]  /*20c50*/  ISETP.GT.AND P3, PT, R216, 0x1, PT ;  /* 0x00000001d800780c */ /* 0x000fc80003f64270 */
[----:B------:R-:W-:Y:S01]  /*20c60*/  SEL R56, R56, 0x978, P3 ;  /* 0x0000097838387807 */ /* 0x000fe20001800000 */
[----:B---3--:R-:W3:Y:S08]  /*20c70*/  @P1 LDC.64 R12, c[0x0][0xc08] ;  /* 0x00030200ff0c1b82 */ /* 0x008ef00000000a00 */
[----:B------:R-:W0:Y:S08]  /*20c80*/  LDC.64 R14, c[0x0][R56+0x220] ;  /* 0x00008800380e7b82 */ /* 0x000e300000000a00 */
[----:B----4-:R-:W4:Y:S01]  /*20c90*/  LDC.64 R72, c[0x0][R56+0x218] ;  /* 0x0000860038487b82 */ /* 0x010f220000000a00 */
[----:B-1----:R-:W-:-:S07]  /*20ca0*/  ISETP.NE.AND P4, PT, R88, 0x1, PT ;  /* 0x000000015800780c */ /* 0x002fce0003f85270 */
[----:B------:R-:W1:Y:S01]  /*20cb0*/  LDC.64 R74, c[0x0][R56+0x228] ;  /* 0x00008a00384a7b82 */ /* 0x000e620000000a00 */
[----:B---3--:R-:W-:-:S05]  /*20cc0*/  @P1 IMAD.WIDE R12, R217, 0x4, R12 ;  /* 0x00000004d90c1825 */ /* 0x008fca00078e020c */
[----:B------:R3:W5:Y:S01]  /*20cd0*/  @P1 LDG.E R91, desc[UR46][R12.64] ;  /* 0x0000002e0c5b1981 */ /* 0x000762000c1e1900 */
[----:B------:R-:W-:Y:S01]  /*20ce0*/  ISETP.NE.U32.AND P2, PT, RZ, UR4, PT ;  /* 0x00000004ff007c0c */ /* 0x000fe2000bf45070 */
[----:B------:R-:W4:Y:S01]  /*20cf0*/  @P4 LDC R90, c[0x0][0xbec] ;  /* 0x0002fb00ff5a4b82 */ /* 0x000f220000000800 */
[----:B------:R-:W-:Y:S02]  /*20d00*/  SHF.R.S32.HI R4, RZ, 0x1f, R217 ;  /* 0x0000001fff047819 */ /* 0x000fe400000114d9 */
[----:B------:R-:W-:Y:S02]  /*20d10*/  ISETP.NE.AND.EX P2, PT, RZ, UR5, PT, P2 ;  /* 0x00000005ff007c0c */ /* 0x000fe4000bf45320 */
[----:B------:R-:W-:Y:S02]  /*20d20*/  SEL R93, R221, RZ, P3 ;  /* 0x000000ffdd5d7207 */ /* 0x000fe40001800000 */
[----:B------:R-:W-:Y:S01]  /*20d30*/  SEL R3, R217, RZ, !P2 ;  /* 0x000000ffd9037207 */ /* 0x000fe20005000000 */
[----:B---3--:R3:W3:Y:S01]  /*20d40*/  LDC.64 R12, c[0x0][R56+0x210] ;  /* 0x00008400380c7b82 */ /* 0x0086e20000000a00 */
[----:B------:R-:W-:-:S07]  /*20d50*/  SEL R89, R4, RZ, !P2 ;  /* 0x000000ff04597207 */ /* 0x000fce0005000000 */
[----:B------:R-:W1:Y:S01]  /*20d60*/  @P4 LDC R99, c[0x0][0xbf0] ;  /* 0x0002fc00ff634b82 */ /* 0x000e620000000800 */
[----:B0-----:R-:W-:-:S07]  /*20d70*/  IMAD R4, R15, R3, RZ ;  /* 0x000000030f047224 */ /* 0x001fce00078e02ff */
[----:B--2---:R-:W0:Y:S01]  /*20d80*/  @!P3 LDC R86, c[0x0][0xb50] ;  /* 0x0002d400ff56bb82 */ /* 0x004e220000000800 */
[----:B------:R-:W-:Y:S02]  /*20d90*/  IMAD R97, R14, R89, R4 ;  /* 0x000000590e617224 */ /* 0x000fe400078e0204 */
[----:B------:R-:W-:Y:S02]  /*20da0*/  IMAD.IADD R89, R214, 0x1, R212 ;  /* 0x00000001d6597824 */ /* 0x000fe400078e02d4 */
[----:B------:R-:W-:-:S03]  /*20db0*/  IMAD.WIDE.U32 R14, R14, R3, RZ ;  /* 0x000000030e0e7225 */ /* 0x000fc600078e00ff */
[----:B------:R-:W2:Y:S01]  /*20dc0*/  @!P3 LDC R87, c[0x0][0xb54] ;  /* 0x0002d500ff57bb82 */ /* 0x000ea20000000800 */
[----:B----4-:R-:W-:-:S04]  /*20dd0*/  @P4 IMAD.HI.U32 R4, R89, R90, RZ ;  /* 0x0000005a59044227 */ /* 0x010fc800078e00ff */
[-C--:B------:R-:W-:Y:S02]  /*20de0*/  IMAD R95, R73, R215.reuse, RZ ;  /* 0x000000d7495f7224 */ /* 0x080fe400078e02ff */
[----:B------:R-:W-:-:S04]  /*20df0*/  IMAD.WIDE.U32 R72, R72, R215, RZ ;  /* 0x000000d748487225 */ /* 0x000fc800078e00ff */
[----:B------:R-:W-:Y:S02]  /*20e00*/  IMAD.IADD R97, R15, 0x1, R97 ;  /* 0x000000010f617824 */ /* 0x000fe400078e0261 */
[----:B------:R-:W-:Y:S01]  /*20e10*/  IMAD.MOV.U32 R15, RZ, RZ, R89 ;  /* 0x000000ffff0f7224 */ /* 0x000fe200078e0059 */
[----:B-1----:R-:W-:Y:S01]  /*20e20*/  @P4 SHF.R.U32.HI R15, RZ, R99, R4 ;  /* 0x00000063ff0f4219 */ /* 0x002fe20000011604 */
[----:B------:R-:W-:Y:S02]  /*20e30*/  IMAD.IADD R73, R73, 0x1, R95 ;  /* 0x0000000149497824 */ /* 0x000fe400078e025f */
[-C--:B------:R-:W-:Y:S01]  /*20e40*/  IMAD R95, R75, R93.reuse, RZ ;  /* 0x0000005d4b5f7224 */ /* 0x080fe200078e02ff */
[----:B------:R-:W-:Y:S01]  /*20e50*/  SHF.R.S32.HI R4, RZ, 0x1f, R15 ;  /* 0x0000001fff047819 */ /* 0x000fe2000001140f */
[----:B------:R-:W-:-:S04]  /*20e60*/  IMAD.WIDE.U32 R74, R74, R93, RZ ;  /* 0x0000005d4a4a7225 */ /* 0x000fc800078e00ff */
[----:B------:R-:W-:Y:S01]  /*20e70*/  IMAD.IADD R95, R75, 0x1, R95 ;  /* 0x000000014b5f7824 */ /* 0x000fe200078e025f */
[--C-:B------:R-:W-:Y:S01]  /*20e80*/  IADD3 R14, P2, P5, R14, R72, R0.reuse ;  /* 0x000000480e0e7210 */ /* 0x100fe20007d5e000 */
[----:B------:R-:W-:Y:S01]  /*20e90*/  IMAD.MOV R72, RZ, RZ, -R15 ;  /* 0x000000ffff487224 */ /* 0x000fe200078e0a0f */
[----:B---3--:R-:W-:-:S04]  /*20ea0*/  SHF.R.S32.HI R56, RZ, 0x1f, R0 ;  /* 0x0000001fff387819 */ /* 0x008fc80000011400 */
[----:B------:R-:W-:Y:S02]  /*20eb0*/  IADD3.X R73, R97, R73, R56, P2, P5 ;  /* 0x0000004961497210 */ /* 0x000fe400017ea438 */
[----:B------:R-:W-:Y:S01]  /*20ec0*/  IADD3 R74, P2, P5, R15, R14, R74 ;  /* 0x0000000e0f4a7210 */ /* 0x000fe20007d5e04a */
        /* <DEDUP_REMOVED lines=8> */
[----:B--2---:R-:W-:Y:S01]  /*20f50*/  LEA.HI.X R4, R74, R87, R4, 0x2, P2 ;  /* 0x000000574a047211 */ /* 0x004fe200010f1404 */
[----:B------:R-:W-:Y:S06]  /*20f60*/  @P1 BRA `(.L_x_4956) ;  /* 0x0000000000101947 */ /* 0x000fec0003800000 */
[----:B------:R-:W-:Y:S05]  /*20f70*/  @!P0 BRA `(.L_x_4956) ;  /* 0x00000000000c8947 */ /* 0x000fea0003800000 */
[----:B------:R-:W2:Y:S04]  /*20f80*/  LDG.E R12, desc[UR46][R84.64] ;  /* 0x0000002e540c7981 */ /* 0x000ea8000c1e1900 */
[----:B-----5:R-:W2:Y:S02]  /*20f90*/  LDG.E R91, desc[UR46][R84.64+0x4] ;  /* 0x0000042e545b7981 */ /* 0x020ea4000c1e1900 */
[----:B--2---:R-:W-:-:S07]  /*20fa0*/  IMAD.IADD R91, R91, 0x1, -R12 ;  /* 0x000000015b5b7824 */ /* 0x004fce00078e0a0c */
.L_x_4956:
[----:B------:R-:W2:Y:S04]  /*20fb0*/  LDL R72, [R1+0x64] ;  /* 0x0000640001487983 */ /* 0x000ea80000100800 */
[----:B------:R-:W3:Y:S04]  /*20fc0*/  LDL R73, [R1+0x50] ;  /* 0x0000500001497983 */ /* 0x000ee80000100800 */
[----:B------:R-:W-:Y:S04]  /*20fd0*/  SHFL.IDX PT, R12, R86, RZ, 0x1c1f ;  /* 0x001c1fff560c7589 */ /* 0x000fe800000e0000 */
[----:B------:R-:W0:Y:S04]  /*20fe0*/  SHFL.IDX PT, R13, R4, RZ, 0x1c1f ;  /* 0x001c1fff040d7589 */ /* 0x000e2800000e0000 */
[----:B------:R-:W-:Y:S04]  /*20ff0*/  SHFL.IDX PT, R14, R86, 0x1, 0x1c1f ;  /* 0x003c1f00560e7f89 */ /* 0x000fe800000e0000 */
[----:B------:R-:W1:Y:S01]  /*21000*/  SHFL.IDX PT, R15, R4, 0x1, 0x1c1f ;  /* 0x003c1f00040f7f89 */ /* 0x000e6200000e0000 */
[----:B--2---:R-:W-:-:S02]  /*21010*/  IMAD.IADD R75, R72, 0x1, R212 ;  /* 0x00000001484b7824 */ /* 0x004fc400078e02d4 */
[----:B-----5:R-:W-:Y:S01]  /*21020*/  IMAD R72, R91, R88, RZ ;  /* 0x000000585b487224 */ /* 0x020fe200078e02ff */
[----:B---3--:R-:W-:Y:S01]  /*21030*/  LOP3.LUT P0, RZ, R73, 0x3, RZ, 0xc0, !PT ;  /* 0x0000000349ff7812 */ /* 0x008fe2000780c0ff */
[----:B------:R-:W-:-:S03]  /*21040*/  VIADD R73, R75, 0x8 ;  /* 0x000000084b497836 */ /* 0x000fc60000000000 */
[-C--:B------:R-:W-:Y:S02]  /*21050*/  ISETP.GE.OR P1, PT, R75, R72.reuse, P0 ;  /* 0x000000484b00720c */ /* 0x080fe40000726670 */
[----:B------:R-:W-:-:S11]  /*21060*/  ISETP.GE.OR P0, PT, R73, R72, P0 ;  /* 0x000000484900720c */ /* 0x000fd60000706670 */
[----:B0-----:R0:W-:Y:S04]  /*21070*/  @!P1 ST.E desc[UR46][R12.64], R2 ;  /* 0x000000020c009985 */ /* 0x0011e8000c10192e */
[----:B-1----:R0:W-:Y:S01]  /*21080*/  @!P0 ST.E desc[UR46][R14.64], R5 ;  /* 0x000000050e008985 */ /* 0x0021e2000c10192e */
[----:B------:R-:W-:Y:S05]  /*21090*/  @P3 BRA `(.L_x_4957) ;  /* 0x0000000c00503947 */ /* 0x000fea0003800000 */
[----:B0-----:R-:W0:Y:S01]  /*210a0*/  S2R R2, SR_TID.X ;  /* 0x0000000000027919 */ /* 0x001e220000002100 */
[----:B------:R-:W1:Y:S01]  /*210b0*/  @P4 LDC R69, c[0x0][0xbec] ;  /* 0x0002fb00ff454b82 */ /* 0x000e620000000800 */
[----:B------:R-:W-:Y:S02]  /*210c0*/  ULDC.64 UR4, c[0x0][0xaa0] ;  /* 0x0002a80000047ab9 */ /* 0x000fe40000000a00 */
[----:B------:R-:W-:-:S05]  /*210d0*/  IMAD R65, R56, UR4, RZ ;  /* 0x0000000438417c24 */ /* 0x000fca000f8e02ff */
        /* <DEDUP_REMOVED lines=8> */
[----:B------:R-:W-:Y:S02]  /*21160*/  IMAD R5, R21, 0x40, R2 ;  /* 0x0000004015057824 */ /* 0x000fe400078e0202 */
[----:B------:R-:W-:Y:S02]  /*21170*/  IMAD R67, R0, UR5, R65 ;  /* 0x0000000500437c24 */ /* 0x000fe4000f8e0241 */
[----:B------:R-:W-:-:S04]  /*21180*/  IMAD.WIDE R6, R5, 0x2, R6 ;  /* 0x0000000205067825 */ /* 0x000fc800078e0206 */
[----:B------:R-:W-:Y:S01]  /*21190*/  IMAD.WIDE.U32 R64, R0, UR4, RZ ;  /* 0x0000000400407c25 */ /* 0x000fe2000f8e00ff */
[C---:B------:R-:W-:Y:S01]  /*211a0*/  IADD3 R9, P3, R6.reuse, 0x1000, RZ ;  /* 0x0000100006097810 */ /* 0x040fe20007f7e0ff */
[----:B------:R-:W-:Y:S01]  /*211b0*/  ULDC.64 UR4, c[0x0][0xae8] ;  /* 0x0002ba0000047ab9 */ /* 0x000fe20000000a00 */
[C---:B------:R-:W-:Y:S01]  /*211c0*/  IADD3 R13, P2, R6.reuse, 0x2000, RZ ;  /* 0x00002000060d7810 */ /* 0x040fe20007f5e0ff */
[----:B------:R-:W-:Y:S01]  /*211d0*/  IMAD.IADD R65, R65, 0x1, R67 ;  /* 0x0000000141417824 */ /* 0x000fe200078e0243 */
[----:B------:R-:W-:Y:S01]  /*211e0*/  IADD3 R25, P6, R6, 0x3000, RZ ;  /* 0x0000300006197810 */ /* 0x000fe20007fde0ff */
[----:B------:R-:W-:Y:S01]  /*211f0*/  IMAD R67, R20, 0x20, R21 ;  /* 0x0000002014437824 */ /* 0x000fe200078e0215 */
[C---:B------:R-:W-:Y:S02]  /*21200*/  IADD3 R29, P5, R6.reuse, 0x4000, RZ ;  /* 0x00004000061d7810 */ /* 0x040fe40007fbe0ff */
[----:B------:R-:W-:Y:S01]  /*21210*/  IADD3 R33, P1, R6, 0x5000, RZ ;  /* 0x0000500006217810 */ /* 0x000fe20007f3e0ff */
[----:B------:R-:W-:Y:S01]  /*21220*/  IMAD.IADD R56, R212, 0x1, R67 ;  /* 0x00000001d4387824 */ /* 0x000fe200078e0243 */
[----:B------:R-:W-:-:S02]  /*21230*/  LOP3.LUT R8, R9, 0x380, RZ, 0xc0, !PT ;  /* 0x0000038009087812 */ /* 0x000fc400078ec0ff */
[----:B------:R-:W-:Y:S02]  /*21240*/  LOP3.LUT R12, R13, 0x380, RZ, 0xc0, !PT ;  /* 0x000003800d0c7812 */ /* 0x000fe400078ec0ff */
[----:B------:R-:W-:Y:S02]  /*21250*/  LOP3.LUT R24, R25, 0x380, RZ, 0xc0, !PT ;  /* 0x0000038019187812 */ /* 0x000fe400078ec0ff */
[----:B------:R-:W-:Y:S01]  /*21260*/  LOP3.LUT R28, R29, 0x380, RZ, 0xc0, !PT ;  /* 0x000003801d1c7812 */ /* 0x000fe200078ec0ff */
[----:B------:R-:W-:Y:S01]  /*21270*/  IMAD.WIDE.U32 R64, R215, UR4, R64 ;  /* 0x00000004d7407c25 */ /* 0x000fe2000f8e0040 */
[----:B------:R-:W-:Y:S02]  /*21280*/  LOP3.LUT R32, R33, 0x380, RZ, 0xc0, !PT ;  /* 0x0000038021207812 */ /* 0x000fe400078ec0ff */
[----:B------:R-:W-:Y:S01]  /*21290*/  SHF.R.U64 R8, R8, 0x3, RZ ;  /* 0x0000000308087819 */ /* 0x000fe200000012ff */
[----:B-1----:R-:W-:Y:S01]  /*212a0*/  @P4 IMAD.HI.U32 R0, R56, R69, RZ ;  /* 0x0000004538004227 */ /* 0x002fe200078e00ff */
[----:B------:R-:W-:-:S02]  /*212b0*/  SHF.R.U64 R12, R12, 0x3, RZ ;  /* 0x000000030c0c7819 */ /* 0x000fc400000012ff */
[----:B------:R-:W-:Y:S02]  /*212c0*/  SHF.R.U64 R24, R24, 0x3, RZ ;  /* 0x0000000318187819 */ /* 0x000fe400000012ff */
[----:B------:R-:W-:Y:S02]  /*212d0*/  SHF.R.U64 R28, R28, 0x3, RZ ;  /* 0x000000031c1c7819 */ /* 0x000fe400000012ff */
[----:B------:R-:W-:Y:S01]  /*212e0*/  SHF.R.S32.HI R20, RZ, 0x1f, R3 ;  /* 0x0000001fff147819 */ /* 0x000fe20000011403 */
[----:B------:R-:W-:Y:S01]  /*212f0*/  IMAD R65, R215, UR5, R65 ;  /* 0x00000005d7417c24 */ /* 0x000fe2000f8e0241 */
[----:B------:R-:W-:Y:S01]  /*21300*/  SHF.R.U64 R32, R32, 0x3, RZ ;  /* 0x0000000320207819 */ /* 0x000fe200000012ff */
[----:B------:R-:W-:Y:S01]  /*21310*/  ULDC.64 UR4, c[0x0][0xaf0] ;  /* 0x0002bc0000047ab9 */ /* 0x000fe20000000a00 */
[----:B------:R-:W-:Y:S01]  /*21320*/  LOP3.LUT R8, R8, R9, RZ, 0x3c, !PT ;  /* 0x0000000908087212 */ /* 0x000fe200078e3cff */
[----:B------:R-:W-:Y:S01]  /*21330*/  IMAD.MOV.U32 R67, RZ, RZ, R56 ;  /* 0x000000ffff437224 */ /* 0x000fe200078e0038 */
        /* <DEDUP_REMOVED lines=8> */
[----:B--2---:R-:W-:Y:S01]  /*213c0*/  @P4 SHF.R.U32.HI R67, RZ, R71, R0 ;  /* 0x00000047ff434219 */ /* 0x004fe20000011600 */
[----:B------:R-:W-:Y:S01]  /*213d0*/  IMAD R20, R20, UR4, RZ ;  /* 0x0000000414147c24 */ /* 0x000fe2000f8e02ff */
[C---:B------:R-:W-:Y:S01]  /*213e0*/  IADD3 R37, P0, R6.reuse, 0x6000, RZ ;  /* 0x0000600006257810 */ /* 0x040fe20007f1e0ff */
[----:B------:R-:W-:Y:S01]  /*213f0*/  IMAD.X R33, RZ, RZ, R7, P1 ;  /* 0x000000ffff217224 */ /* 0x000fe200008e0607 */
[C---:B------:R-:W-:Y:S01]  /*21400*/  IADD3 R41, P3, R6.reuse, 0x7000, RZ ;  /* 0x0000700006297810 */ /* 0x040fe20007f7e0ff */
[----:B------:R-:W-:Y:S01]  /*21410*/  IMAD.WIDE.U32 R64, R3, UR4, R64 ;  /* 0x0000000403407c25 */ /* 0x000fe2000f8e0040 */
[C---:B------:R-:W-:Y:S01]  /*21420*/  IADD3 R45, P2, R6.reuse, 0x8000, RZ ;  /* 0x00008000062d7810 */ /* 0x040fe20007f5e0ff */
[----:B------:R-:W5:Y:S01]  /*21430*/  LD.E.128 R12, desc[UR46][R12.64] ;  /* 0x0000002e0c0c7980 */ /* 0x000f62000c101d00 */
[----:B------:R-:W-:-:S02]  /*21440*/  IADD3 R49, P6, R6, 0x9000, RZ ;  /* 0x0000900006317810 */ /* 0x000fc40007fde0ff */
[C---:B------:R-:W-:Y:S01]  /*21450*/  IADD3 R53, P5, R6.reuse, 0xa000, RZ ;  /* 0x0000a00006357810 */ /* 0x040fe20007fbe0ff */
[----:B------:R-:W-:Y:S01]  /*21460*/  IMAD R69, R3, UR5, R20 ;  /* 0x0000000503457c24 */ /* 0x000fe2000f8e0214 */
[----:B------:R-:W-:Y:S01]  /*21470*/  IADD3 R5, P1, R6, 0xb000, RZ ;  /* 0x0000b00006057810 */ /* 0x000fe20007f3e0ff */
[--C-:B------:R-:W-:Y:S01]  /*21480*/  IMAD.MOV R3, RZ, RZ, -R67.reuse ;  /* 0x000000ffff037224 */ /* 0x100fe200078e0a43 */
[----:B------:R-:W-:Y:S01]  /*21490*/  SHF.R.S32.HI R0, RZ, 0x1f, R67 ;  /* 0x0000001fff007819 */ /* 0x000fe20000011443 */
[----:B------:R-:W-:Y:S01]  /*214a0*/  ULDC.64 UR4, c[0x0][0xae0] ;  /* 0x0002b80000047ab9 */ /* 0x000fe20000000a00 */
[----:B------:R-:W-:Y:S01]  /*214b0*/  LOP3.LUT R36, R37, 0x380, RZ, 0xc0, !PT ;  /* 0x0000038025247812 */ /* 0x000fe200078ec0ff */
[----:B------:R-:W5:Y:S01]  /*214c0*/  LD.E.128 R24, desc[UR46][R24.64] ;  /* 0x0000002e18187980 */ /* 0x000f62000c101d00 */
[----:B------:R-:W-:Y:S02]  /*214d0*/  LOP3.LUT R40, R41, 0x380, RZ, 0xc0, !PT ;  /* 0x0000038029287812 */ /* 0x000fe400078ec0ff */
[----:B------:R-:W-:Y:S01]  /*214e0*/  LOP3.LUT R44, R45, 0x380, RZ, 0xc0, !PT ;  /* 0x000003802d2c7812 */ /* 0x000fe200078ec0ff */
[----:B------:R-:W5:Y:S01]  /*214f0*/  LD.E.128 R28, desc[UR46][R28.64] ;  /* 0x0000002e1c1c7980 */ /* 0x000f62000c101d00 */
[----:B------:R-:W-:-:S02]  /*21500*/  LOP3.LUT R48, R49, 0x380, RZ, 0xc0, !PT ;  /* 0x0000038031307812 */ /* 0x000fc400078ec0ff */
[----:B------:R-:W-:Y:S02]  /*21510*/  LOP3.LUT R52, R53, 0x380, RZ, 0xc0, !PT ;  /* 0x0000038035347812 */ /* 0x000fe400078ec0ff */
[----:B------:R-:W-:Y:S01]  /*21520*/  LOP3.LUT R11, R6, 0x380, RZ, 0xc0, !PT ;  /* 0x00000380060b7812 */ /* 0x000fe200078ec0ff */
[----:B------:R-:W-:Y:S01]  /*21530*/  IMAD.IADD R65, R65, 0x1, R69 ;  /* 0x0000000141417824 */ /* 0x000fe200078e0245 */
[----:B------:R-:W-:Y:S01]  /*21540*/  LOP3.LUT R4, R5, 0x380, RZ, 0xc0, !PT ;  /* 0x0000038005047812 */ /* 0x000fe200078ec0ff */
[----:B------:R-:W-:Y:S01]  /*21550*/  IMAD R0, R0, UR4, RZ ;  /* 0x0000000400007c24 */ /* 0x000fe2000f8e02ff */
[----:B------:R-:W-:Y:S01]  /*21560*/  SHF.R.U64 R36, R36, 0x3, RZ ;  /* 0x0000000324247819 */ /* 0x000fe200000012ff */
[----:B------:R-:W-:Y:S01]  /*21570*/  IMAD R3, R88, R3, R56 ;  /* 0x0000000358037224 */ /* 0x000fe200078e0238 */
[----:B------:R-:W-:Y:S01]  /*21580*/  SHF.R.U64 R40, R40, 0x3, RZ ;  /* 0x0000000328287819 */ /* 0x000fe200000012ff */
[----:B------:R-:W-:Y:S01]  /*21590*/  IMAD.X R61, RZ, RZ, R7, P1 ;  /* 0x000000ffff3d7224 */ /* 0x000fe200008e0607 */
[----:B------:R-:W-:Y:S01]  /*215a0*/  SHF.R.U64 R44, R44, 0x3, RZ ;  /* 0x000000032c2c7819 */ /* 0x000fe200000012ff */
[----:B------:R-:W5:Y:S01]  /*215b0*/  LD.E.128 R32, desc[UR46][R32.64] ;  /* 0x0000002e20207980 */ /* 0x000f62000c101d00 */
[----:B------:R-:W-:-:S02]  /*215c0*/  SHF.R.U64 R48, R48, 0x3, RZ ;  /* 0x0000000330307819 */ /* 0x000fc400000012ff */
[----:B------:R-:W-:Y:S02]  /*215d0*/  SHF.R.U64 R52, R52, 0x3, RZ ;  /* 0x0000000334347819 */ /* 0x000fe400000012ff */
[----:B------:R-:W-:Y:S02]  /*215e0*/  SHF.R.U64 R11, R11, 0x3, RZ ;  /* 0x000000030b0b7819 */ /* 0x000fe400000012ff */
[----:B------:R-:W-:Y:S01]  /*215f0*/  SHF.R.U64 R4, R4, 0x3, RZ ;  /* 0x0000000304047819 */ /* 0x000fe200000012ff */
[C---:B------:R-:W-:Y:S01]  /*21600*/  IMAD.WIDE.U32 R64, R67.reuse, UR4, R64 ;  /* 0x0000000443407c25 */ /* 0x040fe2000f8e0040 */
[----:B------:R-:W-:Y:S02]  /*21610*/  LOP3.LUT R36, R36, R37, RZ, 0x3c, !PT ;  /* 0x0000002524247212 */ /* 0x000fe400078e3cff */
        /* <DEDUP_REMOVED lines=13> */
[----:B------:R-:W-:Y:S01]  /*216f0*/  ULDC.64 UR4, c[0x0][0xad8] ;  /* 0x0002b60000047ab9 */ /* 0x000fe20000000a00 */
[----:B------:R-:W-:Y:S01]  /*21700*/  IMAD.IADD R65, R65, 0x1, R67 ;  /* 0x0000000141417824 */ /* 0x000fe200078e0243 */
[----:B------:R-:W5:Y:S02]  /*21710*/  LD.E.128 R4, desc[UR46][R6.64] ;  /* 0x0000002e06047980 */ /* 0x000f64000c101d00 */
[----:B------:R-:W-:-:S02]  /*21720*/  IMAD R0, R0, UR4, RZ ;  /* 0x0000000400007c24 */ /* 0x000fc4000f8e02ff */
[----:B------:R-:W5:Y:S01]  /*21730*/  LD.E.128 R8, desc[UR46][R8.64] ;  /* 0x0000002e08087980 */ /* 0x000f62000c101d00 */
[----:B------:R-:W-:-:S03]  /*21740*/  IMAD.IADD R69, R21, 0x1, R212 ;  /* 0x0000000115457824 */ /* 0x000fc600078e02d4 */
[----:B------:R-:W5:Y:S01]  /*21750*/  LD.E.128 R36, desc[UR46][R36.64] ;  /* 0x0000002e24247980 */ /* 0x000f62000c101d00 */
[----:B------:R-:W-:-:S03]  /*21760*/  IMAD R67, R3, UR5, R0 ;  /* 0x0000000503437c24 */ /* 0x000fc6000f8e0200 */
[----:B------:R-:W5:Y:S01]  /*21770*/  LD.E.128 R40, desc[UR46][R40.64] ;  /* 0x0000002e28287980 */ /* 0x000f62000c101d00 */
[----:B------:R-:W-:Y:S01]  /*21780*/  IMAD.WIDE.U32 R20, R3, UR4, R64 ;  /* 0x0000000403147c25 */ /* 0x000fe2000f8e0040 */
[----:B------:R-:W-:Y:S02]  /*21790*/  ULDC.64 UR4, c[0x0][0xa80] ;  /* 0x0002a00000047ab9 */ /* 0x000fe40000000a00 */
[----:B------:R-:W5:Y:S04]  /*217a0*/  LD.E.128 R44, desc[UR46][R44.64] ;  /* 0x0000002e2c2c7980 */ /* 0x000f68000c101d00 */
[----:B------:R-:W5:Y:S04]  /*217b0*/  LD.E.128 R48, desc[UR46][R48.64] ;  /* 0x0000002e30307980 */ /* 0x000f68000c101d00 */
[----:B------:R-:W5:Y:S04]  /*217c0*/  LD.E.128 R52, desc[UR46][R52.64] ;  /* 0x0000002e34347980 */ /* 0x000f68000c101d00 */
[----:B------:R-:W5:Y:S01]  /*217d0*/  LD.E.128 R60, desc[UR46][R60.64] ;  /* 0x0000002e3c3c7980 */ /* 0x000f62000c101d00 */
[----:B------:R-:W-:Y:S01]  /*217e0*/  @!PT LDS RZ, [RZ] ;  /* 0x00000000fffff984 */ /* 0x000fe20000000800 */
[----:B------:R-:W-:Y:S01]  /*217f0*/  @!PT LDS RZ, [RZ] ;  /* 0x00000000fffff984 */ /* 0x000fe20000000800 */
[----:B------:R-:W-:Y:S01]  /*21800*/  @!PT LDS RZ, [RZ] ;  /* 0x00000000fffff984 */ /* 0x000fe20000000800 */
[----:B------:R-:W-:Y:S01]  /*21810*/  @!PT LDS RZ, [RZ] ;  /* 0x00000000fffff984 */ /* 0x000fe20000000800 */
[----:B------:R0:W-:Y:S06]  /*21820*/  MEMBAR.ALL.CTA ;  /* 0x0000000000007992 */ /* 0x0001ec0000008000 */
[----:B0-----:R-:W0:Y:S01]  /*21830*/  FENCE.VIEW.ASYNC.S ;  /* 0x00000000000073c6 */ /* 0x001e220000000000 */
[----:B------:R-:W-:Y:S01]  /*21840*/  IMAD.IADD R21, R21, 0x1, R67 ;  /* 0x0000000115157824 */ /* 0x000fe200078e0243 */
[----:B------:R-:W-:-:S04]  /*21850*/  LEA R56, P2, R20, UR4, 0x1 ;  /* 0x0000000414387c11 */ /* 0x000fc8000f8408ff */
[----:B------:R-:W-:Y:S02]  /*21860*/  LEA.HI.X R68, R20, UR5, R21, 0x1, P2 ;  /* 0x0000000514447c11 */ /* 0x000fe400090f0c15 */
[C---:B------:R-:W-:Y:S01]  /*21870*/  ISETP.GE.AND P2, PT, R69.reuse, R72, PT ;  /* 0x000000484500720c */ /* 0x040fe20003f46270 */
[----:B------:R-:W-:Y:S02]  /*21880*/  VIADD R0, R16, 0x30820 ;  /* 0x0003082010007836 */ /* 0x000fe40000000000 */
[----:B------:R-:W-:-:S03]  /*21890*/  VIADD R3, R69, 0x20 ;  /* 0x0000002045037836 */ /* 0x000fc60000000000 */
[----:B------:R-:W-:Y:S01]  /*218a0*/  PRMT R0, RZ, 0x654, R0 ;  /* 0x00000654ff007816 */ /* 0x000fe20000000000 */
[----:B------:R-:W-:Y:S01]  /*218b0*/  VIADD R65, R69, 0x40 ;  /* 0x0000004045417836 */ /* 0x000fe20000000000 */
[-C--:B------:R-:W-:Y:S01]  /*218c0*/  ISETP.GE.AND P1, PT, R3, R72.reuse, PT ;  /* 0x000000480300720c */ /* 0x080fe20003f26270 */
[C---:B------:R-:W-:Y:S02]  /*218d0*/  VIADD R70, R2.reuse, 0x80 ;  /* 0x0000008002467836 */ /* 0x040fe40000000000 */
[----:B------:R-:W-:Y:S01]  /*218e0*/  VIADD R74, R2, 0x40 ;  /* 0x00000040024a7836 */ /* 0x000fe20000000000 */
[----:B0-----:R0:W1:Y:S01]  /*218f0*/  SHFL.IDX PT, R67, R56, RZ, 0x181f ;  /* 0x00181fff38437589 */ /* 0x00106200000e0000 */
[----:B------:R-:W-:Y:S01]  /*21900*/  BSSY B1, `(.L_x_4958) ;  /* 0x0000015000017945 */ /* 0x000fe20003800000 */
[----:B------:R2:W-:Y:S02]  /*21910*/  SYNCS.ARRIVE.TRANS64.RED.A1T0 RZ, [R0+URZ], RZ ;  /* 0x000000ff00ff79a7 */ /* 0x0005e4000810043f */
[----:B------:R0:W3:Y:S01]  /*21920*/  SHFL.IDX PT, R3, R68, RZ, 0x181f ;  /* 0x00181fff44037589 */ /* 0x0000e200000e0000 */
[----:B------:R-:W-:-:S02]  /*21930*/  ISETP.GE.AND P0, PT, R65, R72, PT ;  /* 0x000000484100720c */ /* 0x000fc40003f06270 */
[----:B------:R-:W-:Y:S02]  /*21940*/  SHF.R.S32.HI R73, RZ, 0x1f, R2 ;  /* 0x0000001fff497819 */ /* 0x000fe40000011402 */
[----:B------:R-:W-:Y:S02]  /*21950*/  SHF.R.S32.HI R71, RZ, 0x1f, R70 ;  /* 0x0000001fff477819 */ /* 0x000fe40000011446 */
[----:B--2---:R-:W-:Y:S01]  /*21960*/  SHF.R.S32.HI R0, RZ, 0x1f, R74 ;  /* 0x0000001fff007819 */ /* 0x004fe2000001144a */
[----:B0-----:R-:W-:Y:S06]  /*21970*/  @P2 BRA `(.L_x_4959) ;  /* 0x0000000000342947 */ /* 0x001fec0003800000 */
[----:B------:R-:W-:Y:S02]  /*21980*/  ULDC UR4, c[0x0][0xac8] ;  /* 0x0002b20000047ab9 */ /* 0x000fe40000000800 */
[----:B------:R-:W-:Y:S02]  /*21990*/  ISETP.GE.AND P4, PT, R2, UR4, PT ;  /* 0x0000000402007c0c */ /* 0x000fe4000bf86270 */
[----:B------:R-:W-:Y:S02]  /*219a0*/  ISETP.GE.AND P3, PT, R74, UR4, PT ;  /* 0x000000044a007c0c */ /* 0x000fe4000bf66270 */
[----:B------:R-:W-:-:S09]  /*219b0*/  ISETP.GE.AND P2, PT, R70, UR4, PT ;  /* 0x0000000446007c0c */ /* 0x000fd2000bf46270 */
[-C--:B-1----:R-:W-:Y:S02]  /*219c0*/  @!P4 LEA R20, P6, R2, R67.reuse, 0x1 ;  /* 0x000000430214c211 */ /* 0x082fe400078c08ff */
[----:B------:R-:W-:Y:S02]  /*219d0*/  @!P3 LEA R64, P5, R74, R67, 0x1 ;  /* 0x000000434a40b211 */ /* 0x000fe400078a08ff */
[----:B---3--:R-:W-:Y:S02]  /*219e0*/  @!P4 LEA.HI.X R21, R2, R3, R73, 0x1, P6 ;  /* 0x000000030215c211 */ /* 0x008fe400030f0c49 */
[----:B------:R-:W-:Y:S02]  /*219f0*/  @!P2 LEA R66, P6, R70, R67, 0x1 ;  /* 0x000000434642a211 */ /* 0x000fe400078c08ff */
[-C--:B------:R-:W-:Y:S01]  /*21a00*/  @!P3 LEA.HI.X R65, R74, R3.reuse, R0, 0x1, P5 ;  /* 0x000000034a41b211 */ /* 0x080fe200028f0c00 */
[----:B-----5:R0:W-:Y:S01]  /*21a10*/  @!P4 ST.E.128 desc[UR46][R20.64], R4 ;  /* 0x000000041400c985 */ /* 0x0201e2000c101d2e */
[----:B------:R-:W-:-:S03]  /*21a20*/  @!P2 LEA.HI.X R67, R70, R3, R71, 0x1, P6 ;  /* 0x000000034643a211 */ /* 0x000fc600030f0c47 */
[----:B------:R0:W-:Y:S04]  /*21a30*/  @!P3 ST.E.128 desc[UR46][R64.64], R28 ;  /* 0x0000001c4000b985 */ /* 0x0001e8000c101d2e */
[----:B------:R0:W-:Y:S02]  /*21a40*/  @!P2 ST.E.128 desc[UR46][R66.64], R44 ;  /* 0x0000002c4200a985 */ /* 0x0001e4000c101d2e */
.L_x_4959:
[----:B------:R-:W-:Y:S05]  /*21a50*/  BSYNC B1 ;  /* 0x0000000000017941 */ /* 0x000fea0003800000 */
.L_x_4958:
[----:B---3--:R2:W3:Y:S01]  /*21a60*/  SHFL.IDX PT, R3, R68, 0x1, 0x181f ;  /* 0x00381f0044037f89 */ /* 0x0084e200000e0000 */
[----:B------:R-:W-:Y:S03]  /*21a70*/  BSSY B1, `(.L_x_4960) ;  /* 0x0000010000017945 */ /* 0x000fe60003800000 */
[----:B0-----:R2:W0:Y:S01]  /*21a80*/  SHFL.IDX PT, R21, R56, 0x1, 0x181f ;  /* 0x00381f0038157f89 */ /* 0x00142200000e0000 */
[----:B------:R-:W-:Y:S05]  /*21a90*/  @P1 BRA `(.L_x_4961) ;  /* 0x0000000000341947 */ /* 0x000fea0003800000 */
[----:B------:R-:W-:Y:S02]  /*21aa0*/  ULDC UR4, c[0x0][0xac8] ;  /* 0x0002b20000047ab9 */ /* 0x000fe40000000800 */
[----:B------:R-:W-:Y:S02]  /*21ab0*/  ISETP.GE.AND P4, PT, R2, UR4, PT ;  /* 0x0000000402007c0c */ /* 0x000fe4000bf86270 */
[----:B------:R-:W-:Y:S02]  /*21ac0*/  ISETP.GE.AND P5, PT, R74, UR4, PT ;  /* 0x000000044a007c0c */ /* 0x000fe4000bfa6270 */
[----:B------:R-:W-:-:S09]  /*21ad0*/  ISETP.GE.AND P6, PT, R70, UR4, PT ;  /* 0x0000000446007c0c */ /* 0x000fd2000bfc6270 */
[-C--:B0----5:R-:W-:Y:S02]  /*21ae0*/  @!P4 LEA R4, P1, R2, R21.reuse, 0x1 ;  /* 0x000000150204c211 */ /* 0x0a1fe400078208ff */
        /* <DEDUP_REMOVED lines=8> */
.L_x_4961:
[----:B------:R-:W-:Y:S05]  /*21b70*/  BSYNC B1 ;  /* 0x0000000000017941 */ /* 0x000fea0003800000 */
.L_x_4960:
[----:B---3--:R3:W0:Y:S01]  /*21b80*/  SHFL.IDX PT, R3, R68, 0x2, 0x181f ;  /* 0x00581f0044037f89 */ /* 0x00862200000e0000 */
[----:B------:R-:W-:Y:S03]  /*21b90*/  BSSY B1, `(.L_x_4962) ;  /* 0x0000010000017945 */ /* 0x000fe60003800000 */
[----:B----45:R3:W4:Y:S01]  /*21ba0*/  SHFL.IDX PT, R9, R56, 0x2, 0x181f ;  /* 0x00581f0038097f89 */ /* 0x03072200000e0000 */
        /* <DEDUP_REMOVED lines=14> */
.L_x_4963:
[----:B------:R-:W-:Y:S05]  /*21c90*/  BSYNC B1 ;  /* 0x0000000000017941 */ /* 0x000fea0003800000 */
.L_x_4962:
[----:B0-----:R-:W-:Y:S01]  /*21ca0*/  VIADD R3, R69, 0x60 ;  /* 0x0000006045037836 */ /* 0x001fe20000000000 */
[----:B----4-:R0:W4:Y:S04]  /*21cb0*/  SHFL.IDX PT, R9, R68, 0x3, 0x181f ;  /* 0x00781f0044097f89 */ /* 0x01012800000e0000 */
[----:B------:R-:W-:Y:S01]  /*21cc0*/  ISETP.GE.AND P0, PT, R3, R72, PT ;  /* 0x000000480300720c */ /* 0x000fe20003f06270 */
[----:B------:R0:W0:-:S12]  /*21cd0*/  SHFL.IDX PT, R11, R56, 0x3, 0x181f ;  /* 0x00781f00380b7f89 */ /* 0x00001800000e0000 */
[----:B------:R-:W-:Y:S05]  /*21ce0*/  @P0 BRA `(.L_x_4964) ;  /* 0x0000002000100947 */ /* 0x000fea0003800000 */
[----:B------:R-:W-:Y:S02]  /*21cf0*/  ULDC UR4, c[0x0][0xac8] ;  /* 0x0002b20000047ab9 */ /* 0x000fe40000000800 */
[----:B------:R-:W-:Y:S02]  /*21d00*/  ISETP.GE.AND P2, PT, R2, UR4, PT ;  /* 0x0000000402007c0c */ /* 0x000fe4000bf46270 */
[----:B------:R-:W-:-:S11]  /*21d10*/  ISETP.GE.AND P3, PT, R74, UR4, PT ;  /* 0x000000044a007c0c */ /* 0x000fd6000bf66270 */
[-C--:B0-----:R-:W-:Y:S02]  /*21d20*/  @!P2 LEA R4, P0, R2, R11.reuse, 0x1 ;  /* 0x0000000b0204a211 */ /* 0x081fe400078008ff */
[----:B------:R-:W-:Y:S02]  /*21d30*/  @!P3 LEA R6, P1, R74, R11, 0x1 ;  /* 0x0000000b4a06b211 */ /* 0x000fe400078208ff */
[-C--:B----4-:R-:W-:Y:S02]  /*21d40*/  @!P2 LEA.HI.X R5, R2, R9.reuse, R73, 0x1, P0 ;  /* 0x000000090205a211 */ /* 0x090fe400000f0c49 */
[----:B------:R-:W-:Y:S02]  /*21d50*/  @!P3 LEA.HI.X R7, R74, R9, R0, 0x1, P1 ;  /* 0x000000094a07b211 */ /* 0x000fe400008f0c00 */
[----:B------:R-:W-:Y:S01]  /*21d60*/  ISETP.GE.AND P0, PT, R70, UR4, PT ;  /* 0x0000000446007c0c */ /* 0x000fe2000bf06270 */
[----:B------:R0:W-:Y:S04]  /*21d70*/  @!P2 ST.E.128 desc[UR46][R4.64], R24 ;  /* 0x000000180400a985 */ /* 0x0001e8000c101d2e */
[----:B------:R0:W-:Y:S08]  /*21d80*/  @!P3 ST.E.128 desc[UR46][R6.64], R40 ;  /* 0x000000280600b985 */ /* 0x0001f0000c101d2e */
[----:B------:R-:W-:Y:S05]  /*21d90*/  @P0 BRA `(.L_x_4964) ;  /* 0x0000001c00e40947 */ /* 0x000fea0003800000 */
[----:B------:R-:W-:-:S04]  /*21da0*/  LEA R2, P0, R70, R11, 0x1 ;  /* 0x0000000b46027211 */ /* 0x000fc800078008ff */
[----:B------:R-:W-:-:S05]  /*21db0*/  LEA.HI.X R3, R70, R9, R71, 0x1, P0 ;  /* 0x0000000946037211 */ /* 0x000fca00000f0c47 */
[----:B------:R4:W-:Y:S01]  /*21dc0*/  ST.E.128 desc[UR46][R2.64], R60 ;  /* 0x0000003c02007985 */ /* 0x0009e2000c101d2e */
[----:B------:R-:W-:Y:S05]  /*21dd0*/  BRA `(.L_x_4964) ;  /* 0x0000001c00d47947 */ /* 0x000fea0003800000 */
.L_x_4957:
[----:B0-----:R-:W0:Y:S01]  /*21de0*/  @P4 LDC R2, c[0x0][0xbec] ;  /* 0x0002fb00ff024b82 */ /* 0x001e220000000800 */
[----:B------:R-:W-:Y:S01]  /*21df0*/  ULDC.64 UR4, c[0x0][0xb08] ;  /* 0x0002c20000047ab9 */ /* 0x000fe20000000a00 */
[----:B------:R-:W-:Y:S01]  /*21e00*/  ULDC.64 UR6, c[0x0][0xb30] ;  /* 0x0002cc0000067ab9 */ /* 0x000fe20000000a00 */
[----:B------:R-:W-:Y:S01]  /*21e10*/  IMAD R7, R56, UR4, RZ ;  /* 0x0000000438077c24 */ /* 0x000fe2000f8e02ff */
[----:B------:R-:W-:Y:S01]  /*21e20*/  ISETP.GE.AND P0, PT, R75, R72, PT ;  /* 0x000000484b00720c */ /* 0x000fe20003f06270 */
[C---:B------:R-:W-:Y:S01]  /*21e30*/  IMAD.WIDE.U32 R4, R0.reuse, UR4, RZ ;  /* 0x0000000400047c25 */ /* 0x040fe2000f8e00ff */
[----:B------:R-:W-:Y:S01]  /*21e40*/  BSSY B1, `(.L_x_4965) ;  /* 0x00000aa000017945 */ /* 0x000fe20003800000 */
[----:B------:R-:W-:Y:S01]  /*21e50*/  SHF.R.S32.HI R74, RZ, 0x1f, R223 ;  /* 0x0000001fff4a7819 */ /* 0x000fe200000114df */
[----:B------:R-:W1:Y:S01]  /*21e60*/  @P4 LDC R13, c[0x0][0xbf0] ;  /* 0x0002fc00ff0d4b82 */ /* 0x000e620000000800 */
[----:B------:R-:W-:Y:S01]  /*21e70*/  IMAD R7, R0, UR5, R7 ;  /* 0x0000000500077c24 */ /* 0x000fe2000f8e0207 */
[----:B------:R-:W-:Y:S01]  /*21e80*/  ULDC.64 UR4, c[0x0][0xb38] ;  /* 0x0002ce0000047ab9 */ /* 0x000fe20000000a00 */
[----:B------:R-:W-:Y:S01]  /*21e90*/  SHF.R.S32.HI R0, RZ, 0x1f, R3 ;  /* 0x0000001fff007819 */ /* 0x000fe20000011403 */
        /* <DEDUP_REMOVED lines=11> */
[----:B0-----:R-:W-:Y:S01]  /*21f50*/  @P4 IMAD.HI.U32 R2, R89, R2, RZ ;  /* 0x0000000259024227 */ /* 0x001fe200078e00ff */
[----:B------:R-:W-:Y:S02]  /*21f60*/  SHF.R.S32.HI R91, RZ, 0x1f, R229 ;  /* 0x0000001fff5b7819 */ /* 0x000fe400000114e5 */
[----:B------:R-:W-:Y:S01]  /*21f70*/  SHF.R.S32.HI R92, RZ, 0x1f, R230 ;  /* 0x0000001fff5c7819 */ /* 0x000fe200000114e6 */
[----:B------:R-:W-:Y:S01]  /*21f80*/  IMAD R0, R0, UR4, RZ ;  /* 0x0000000400007c24 */ /* 0x000fe2000f8e02ff */
[----:B------:R-:W-:Y:S01]  /*21f90*/  SHF.R.S32.HI R93, RZ, 0x1f, R231 ;  /* 0x0000001fff5d7819 */ /* 0x000fe200000114e7 */
[----:B------:R-:W-:Y:S01]  /*21fa0*/  IMAD.WIDE.U32 R4, R3, UR4, R4 ;  /* 0x0000000403047c25 */ /* 0x000fe2000f8e0004 */
[----:B------:R-:W-:-:S02]  /*21fb0*/  SHF.R.S32.HI R94, RZ, 0x1f, R232 ;  /* 0x0000001fff5e7819 */ /* 0x000fc400000114e8 */
[----:B------:R-:W-:Y:S01]  /*21fc0*/  SHF.R.S32.HI R95, RZ, 0x1f, R233 ;  /* 0x0000001fff5f7819 */ /* 0x000fe200000114e9 */
[----:B------:R-:W-:Y:S01]  /*21fd0*/  IMAD R7, R3, UR5, R0 ;  /* 0x0000000503077c24 */ /* 0x000fe2000f8e0200 */
[----:B------:R-:W-:Y:S01]  /*21fe0*/  ULDC.64 UR4, c[0x0][0xb48] ;  /* 0x0002d20000047ab9 */ /* 0x000fe20000000a00 */
[----:B------:R-:W-:Y:S01]  /*21ff0*/  IMAD.MOV.U32 R3, RZ, RZ, R89 ;  /* 0x000000ffff037224 */ /* 0x000fe200078e0059 */
[----:B-1----:R-:W-:Y:S01]  /*22000*/  @P4 SHF.R.U32.HI R3, RZ, R13, R2 ;  /* 0x0000000dff034219 */ /* 0x002fe20000011602 */
[----:B------:R-:W-:Y:S01]  /*22010*/  IMAD.IADD R5, R5, 0x1, R7 ;  /* 0x0000000105057824 */ /* 0x000fe200078e0207 */
[----:B------:R-:W-:Y:S01]  /*22020*/  SHF.R.S32.HI R96, RZ, 0x1f, R234 ;  /* 0x0000001fff607819 */ /* 0x000fe200000114ea */
[----:B------:R-:W-:Y:S01]  /*22030*/  VIADD R2, R16, 0x30820 ;  /* 0x0003082010027836 */ /* 0x000fe20000000000 */
[--C-:B------:R-:W-:Y:S01]  /*22040*/  SHF.R.S32.HI R0, RZ, 0x1f, R3.reuse ;  /* 0x0000001fff007819 */ /* 0x100fe20000011403 */
[----:B------:R-:W-:Y:S01]  /*22050*/  IMAD.MOV R7, RZ, RZ, -R3 ;  /* 0x000000ffff077224 */ /* 0x000fe200078e0a03 */
[----:B------:R-:W-:Y:S01]  /*22060*/  SHF.R.S32.HI R97, RZ, 0x1f, R235 ;  /* 0x0000001fff617819 */ /* 0x000fe200000114eb */
[----:B------:R-:W-:Y:S01]  /*22070*/  IMAD.WIDE.U32 R4, R221, UR4, R4 ;  /* 0x00000004dd047c25 */ /* 0x000fe2000f8e0004 */
[----:B------:R-:W-:-:S02]  /*22080*/  PRMT R2, RZ, 0x654, R2 ;  /* 0x00000654ff027816 */ /* 0x000fc40000000002 */
[----:B------:R-:W-:Y:S01]  /*22090*/  SHF.R.S32.HI R98, RZ, 0x1f, R236 ;  /* 0x0000001fff627819 */ /* 0x000fe200000114ec */
[----:B------:R-:W-:Y:S01]  /*220a0*/  IMAD R7, R88, R7, R89 ;  /* 0x0000000758077224 */ /* 0x000fe200078e0259 */
[----:B------:R0:W-:Y:S01]  /*220b0*/  SYNCS.ARRIVE.TRANS64.RED.A1T0 RZ, [R2+URZ], RZ ;  /* 0x000000ff02ff79a7 */ /* 0x0001e2000810043f */
[----:B------:R-:W-:Y:S01]  /*220c0*/  IMAD R0, R0, UR6, RZ ;  /* 0x0000000600007c24 */ /* 0x000fe2000f8e02ff */
[----:B------:R-:W-:Y:S01]  /*220d0*/  SHF.R.S32.HI R99, RZ, 0x1f, R237 ;  /* 0x0000001fff637819 */ /* 0x000fe200000114ed */
[----:B------:R-:W-:Y:S01]  /*220e0*/  IMAD R5, R221, UR5, R5 ;  /* 0x00000005dd057c24 */ /* 0x000fe2000f8e0205 */
[----:B------:R-:W-:Y:S01]  /*220f0*/  ULDC.64 UR4, c[0x0][0xb28] ;  /* 0x0002ca0000047ab9 */ /* 0x000fe20000000a00 */
[C---:B------:R-:W-:Y:S01]  /*22100*/  IMAD R13, R3.reuse, UR7, R0 ;  /* 0x00000007030d7c24 */ /* 0x040fe2000f8e0200 */
[----:B------:R-:W-:Y:S01]  /*22110*/  SHF.R.S32.HI R0, RZ, 0x1f, R7 ;  /* 0x0000001fff007819 */ /* 0x000fe20000011407 */
[----:B------:R-:W-:Y:S01]  /*22120*/  IMAD.WIDE.U32 R4, R3, UR6, R4 ;  /* 0x0000000603047c25 */ /* 0x000fe2000f8e0004 */
[----:B------:R-:W-:-:S02]  /*22130*/  SHF.R.S32.HI R139, RZ, 0x1f, R139 ;  /* 0x0000001fff8b7819 */ /* 0x000fc4000001148b */
[----:B------:R-:W-:Y:S01]  /*22140*/  SHF.R.S32.HI R141, RZ, 0x1f, R141 ;  /* 0x0000001fff8d7819 */ /* 0x000fe2000001148d */
[----:B------:R-:W-:Y:S02]  /*22150*/  IMAD R0, R0, UR4, RZ ;  /* 0x0000000400007c24 */ /* 0x000fe4000f8e02ff */
[----:B------:R-:W-:Y:S02]  /*22160*/  IMAD.IADD R5, R5, 0x1, R13 ;  /* 0x0000000105057824 */ /* 0x000fe400078e020d */
[C---:B------:R-:W-:Y:S02]  /*22170*/  IMAD R3, R7.reuse, UR5, R0 ;  /* 0x0000000507037c24 */ /* 0x040fe4000f8e0200 */
[----:B------:R-:W-:Y:S01]  /*22180*/  IMAD.WIDE.U32 R4, R7, UR4, R4 ;  /* 0x0000000407047c25 */ /* 0x000fe2000f8e0004 */
[----:B------:R-:W-:-:S03]  /*22190*/  ULDC.64 UR4, c[0x0][0xb00] ;  /* 0x0002c00000047ab9 */ /* 0x000fc60000000a00 */
[----:B------:R-:W-:Y:S01]  /*221a0*/  IMAD.IADD R3, R5, 0x1, R3 ;  /* 0x0000000105037824 */ /* 0x000fe200078e0203 */
[----:B------:R-:W-:Y:S01]  /*221b0*/  LEA R0, P1, R4, UR4, 0x2 ;  /* 0x0000000404007c11 */ /* 0x000fe2000f8210ff */
[C---:B------:R-:W-:Y:S02]  /*221c0*/  VIADD R143, R200.reuse, 0x8 ;  /* 0x00000008c88f7836 */ /* 0x040fe40000000000 */
[----:B------:R-:W-:Y:S01]  /*221d0*/  VIADD R138, R200, 0x18 ;  /* 0x00000018c88a7836 */ /* 0x000fe20000000000 */
[----:B------:R-:W-:Y:S01]  /*221e0*/  LEA.HI.X R14, R4, UR5, R3, 0x2, P1 ;  /* 0x00000005040e7c11 */ /* 0x000fe200088f1403 */
[----:B0-----:R0:W1:Y:S01]  /*221f0*/  SHFL.IDX PT, R2, R0, RZ, 0x1c1f ;  /* 0x001c1fff00027589 */ /* 0x00106200000e0000 */
[C---:B------:R-:W-:Y:S01]  /*22200*/  VIADD R140, R200.reuse, 0x10 ;  /* 0x00000010c88c7836 */ /* 0x040fe20000000000 */
[----:B------:R-:W-:Y:S01]  /*22210*/  SHF.R.S32.HI R143, RZ, 0x1f, R143 ;  /* 0x0000001fff8f7819 */ /* 0x000fe2000001148f */
[----:B------:R-:W-:Y:S01]  /*22220*/  VIADD R142, R200, 0x8 ;  /* 0x00000008c88e7836 */ /* 0x000fe20000000000 */
[----:B------:R0:W2:Y:S01]  /*22230*/  SHFL.IDX PT, R3, R14, RZ, 0x1c1f ;  /* 0x001c1fff0e037589 */ /* 0x0000a200000e0000 */
[----:B------:R-:W-:Y:S05]  /*22240*/  @P0 BRA `(.L_x_4966) ;  /* 0x0000000400a40947 */ /* 0x000fea0003800000 */
[----:B------:R-:W-:Y:S01]  /*22250*/  ULDC UR4, c[0x0][0xac8] ;  /* 0x0002b20000047ab9 */ /* 0x000fe20000000800 */
[----:B------:R-:W-:Y:S01]  /*22260*/  VIADD R15, R200, 0xa8 ;  /* 0x000000a8c80f7836 */ /* 0x000fe20000000000 */
[----:B------:R-:W-:Y:S02]  /*22270*/  ISETP.GE.AND P4, PT, R142, UR4, PT ;  /* 0x000000048e007c0c */ /* 0x000fe4000bf86270 */
[----:B------:R-:W-:Y:S02]  /*22280*/  ISETP.GE.AND P3, PT, R140, UR4, PT ;  /* 0x000000048c007c0c */ /* 0x000fe4000bf66270 */
[----:B------:R-:W-:Y:S02]  /*22290*/  ISETP.GE.AND P5, PT, R200, UR4, PT ;  /* 0x00000004c8007c0c */ /* 0x000fe4000bfa6270 */
[----:B------:R-:W-:Y:S02]  /*222a0*/  ISETP.GE.AND P0, PT, R138, UR4, PT ;  /* 0x000000048a007c0c */ /* 0x000fe4000bf06270 */
[----:B------:R-:W-:-:S05]  /*222b0*/  ISETP.GE.AND P1, PT, R237, UR4, PT ;  /* 0x00000004ed007c0c */ /* 0x000fca000bf26270 */
[-C--:B-1----:R-:W-:Y:S02]  /*222c0*/  @!P4 LEA R4, P2, R142, R2.reuse, 0x2 ;  /* 0x000000028e04c211 */ /* 0x082fe400078410ff */
[----:B------:R-:W-:Y:S02]  /*222d0*/  @!P3 LEA R6, P6, R140, R2, 0x2 ;  /* 0x000000028c06b211 */ /* 0x000fe400078c10ff */
[-C--:B--2---:R-:W-:Y:S01]  /*222e0*/  @!P4 LEA.HI.X R5, R142, R3.reuse, R143, 0x2, P2 ;  /* 0x000000038e05c211 */ /* 0x084fe200010f148f */
[----:B------:R-:W-:Y:S01]  /*222f0*/  @!P5 IMAD.WIDE R12, R200, 0x4, R2 ;  /* 0x00000004c80cd825 */ /* 0x000fe200078e0202 */
[----:B------:R-:W-:Y:S02]  /*22300*/  ISETP.GE.AND P2, PT, R236, UR4, PT ;  /* 0x00000004ec007c0c */ /* 0x000fe4000bf46270 */
[----:B------:R-:W-:Y:S02]  /*22310*/  @!P3 LEA.HI.X R7, R140, R3, R141, 0x2, P6 ;  /* 0x000000038c07b211 */ /* 0x000fe400030f148d */
[----:B------:R1:W-:Y:S04]  /*22320*/  @!P5 ST.E.64 desc[UR46][R12.64], R24 ;  /* 0x000000180c00d985 */ /* 0x0003e8000c101b2e */
[----:B------:R2:W-:Y:S01]  /*22330*/  @!P4 ST.E.64 desc[UR46][R4.64], R28 ;  /* 0x0000001c0400c985 */ /* 0x0005e2000c101b2e */
[----:B------:R-:W-:-:S03]  /*22340*/  ISETP.GE.AND P4, PT, R234, UR4, PT ;  /* 0x00000004ea007c0c */ /* 0x000fc6000bf86270 */
[----:B------:R3:W-:Y:S01]  /*22350*/  @!P3 ST.E.64 desc[UR46][R6.64], R32 ;  /* 0x000000200600b985 */ /* 0x0007e2000c101b2e */
[----:B------:R-:W-:Y:S01]  /*22360*/  ISETP.GE.AND P3, PT, R235, UR4, PT ;  /* 0x00000004eb007c0c */ /* 0x000fe2000bf66270 */
[----:B-1----:R-:W-:Y:S01]  /*22370*/  VIADD R25, R200, 0xb0 ;  /* 0x000000b0c8197836 */ /* 0x002fe20000000000 */
[CC--:B--2---:R-:W-:Y:S02]  /*22380*/  @!P0 LEA R4, P6, R138.reuse, R2.reuse, 0x2 ;  /* 0x000000028a048211 */ /* 0x0c4fe400078c10ff */
[CC--:B---3--:R-:W-:Y:S02]  /*22390*/  @!P1 LEA R6, P5, R237.reuse, R2.reuse, 0x2 ;  /* 0x00000002ed069211 */ /* 0x0c8fe400078a10ff */
[-C--:B------:R-:W-:Y:S02]  /*223a0*/  @!P0 LEA.HI.X R5, R138, R3.reuse, R139, 0x2, P6 ;  /* 0x000000038a058211 */ /* 0x080fe400030f148b */
[----:B------:R-:W-:Y:S02]  /*223b0*/  @!P2 LEA R12, P6, R236, R2, 0x2 ;  /* 0x00000002ec0ca211 */ /* 0x000fe400078c10ff */
[----:B------:R-:W-:Y:S01]  /*223c0*/  @!P1 LEA.HI.X R7, R237, R3, R99, 0x2, P5 ;  /* 0x00000003ed079211 */ /* 0x000fe200028f1463 */
[----:B------:R1:W-:Y:S01]  /*223d0*/  @!P0 ST.E.64 desc[UR46][R4.64], R36 ;  /* 0x0000002404008985 */ /* 0x0003e2000c101b2e */
[----:B------:R-:W-:-:S02]  /*223e0*/  ISETP.GE.AND P5, PT, R233, UR4, PT ;  /* 0x00000004e9007c0c */ /* 0x000fc4000bfa6270 */
[-C--:B------:R-:W-:Y:S01]  /*223f0*/  @!P2 LEA.HI.X R13, R236, R3.reuse, R98, 0x2, P6 ;  /* 0x00000003ec0da211 */ /* 0x080fe200030f1462 */
[----:B------:R2:W-:Y:S01]  /*22400*/  @!P1 ST.E.64 desc[UR46][R6.64], R40 ;  /* 0x0000002806009985 */ /* 0x0005e2000c101b2e */
[----:B------:R-:W-:Y:S02]  /*22410*/  ISETP.GE.AND P0, PT, R232, UR4, PT ;  /* 0x00000004e8007c0c */ /* 0x000fe4000bf06270 */
[----:B------:R-:W-:Y:S01]  /*22420*/  ISETP.GE.AND P1, PT, R231, UR4, PT ;  /* 0x00000004e7007c0c */ /* 0x000fe2000bf26270 */
[----:B------:R3:W-:Y:S01]  /*22430*/  @!P2 ST.E.64 desc[UR46][R12.64], R44 ;  /* 0x0000002c0c00a985 */ /* 0x0007e2000c101b2e */
[CC--:B-1----:R-:W-:Y:S02]  /*22440*/  @!P3 LEA R4, P6, R235.reuse, R2.reuse, 0x2 ;  /* 0x00000002eb04b211 */ /* 0x0c2fe400078c10ff */
[----:B--2---:R-:W-:Y:S02]  /*22450*/  @!P4 LEA R6, P2, R234, R2, 0x2 ;  /* 0x00000002ea06c211 */ /* 0x004fe400078410ff */
[----:B------:R-:W-:-:S02]  /*22460*/  @!P3 LEA.HI.X R5, R235, R3, R97, 0x2, P6 ;  /* 0x00000003eb05b211 */ /* 0x000fc400030f1461 */
[----:B------:R-:W-:Y:S02]  /*22470*/  @!P4 LEA.HI.X R7, R234, R3, R96, 0x2, P2 ;  /* 0x00000003ea07c211 */ /* 0x000fe400010f1460 */
[----:B------:R-:W-:Y:S01]  /*22480*/  ISETP.GE.AND P2, PT, R230, UR4, PT ;  /* 0x00000004e6007c0c */ /* 0x000fe2000bf46270 */
[----:B------:R1:W-:Y:S01]  /*22490*/  @!P3 ST.E.64 desc[UR46][R4.64], R48 ;  /* 0x000000300400b985 */ /* 0x0003e2000c101b2e */
[----:B---3--:R-:W-:-:S03]  /*224a0*/  @!P5 LEA R12, P6, R233, R2, 0x2 ;  /* 0x00000002e90cd211 */ /* 0x008fc600078c10ff */
[----:B------:R2:W-:Y:S01]  /*224b0*/  @!P4 ST.E.64 desc[UR46][R6.64], R52 ;  /* 0x000000340600c985 */ /* 0x0005e2000c101b2e */
[----:B------:R-:W-:-:S05]  /*224c0*/  @!P5 LEA.HI.X R13, R233, R3, R95, 0x2, P6 ;  /* 0x00000003e90dd211 */ /* 0x000fca00030f145f */
[----:B------:R3:W-:Y:S01]  /*224d0*/  @!P5 ST.E.64 desc[UR46][R12.64], R8 ;  /* 0x000000080c00d985 */ /* 0x0007e2000c101b2e */
[----:B------:R-:W-:Y:S02]  /*224e0*/  ISETP.GE.AND P5, PT, R229, UR4, PT ;  /* 0x00000004e5007c0c */ /* 0x000fe4000bfa6270 */
[----:B-1----:R-:W-:-:S04]  /*224f0*/  @!P0 LEA R4, P4, R232, R2, 0x2 ;  /* 0x00000002e8048211 */ /* 0x002fc800078810ff */
[-C--:B------:R-:W-:Y:S02]  /*22500*/  @!P0 LEA.HI.X R5, R232, R3.reuse, R94, 0x2, P4 ;  /* 0x00000003e8058211 */ /* 0x080fe400020f145e */
[----:B------:R-:W-:Y:S02]  /*22510*/  ISETP.GE.AND P4, PT, R228, UR4, PT ;  /* 0x00000004e4007c0c */ /* 0x000fe4000bf86270 */
[CC--:B--2---:R-:W-:Y:S01]  /*22520*/  @!P1 LEA R6, P3, R231.reuse, R2.reuse, 0x2 ;  /* 0x00000002e7069211 */ /* 0x0c4fe200078610ff */
[----:B------:R1:W-:Y:S01]  /*22530*/  @!P0 ST.E.64 desc[UR46][R4.64], R60 ;  /* 0x0000003c04008985 */ /* 0x0003e2000c101b2e */
[----:B---3--:R-:W-:Y:S01]  /*22540*/  @!P2 LEA R8, P6, R230, R2, 0x2 ;  /* 0x00000002e608a211 */ /* 0x008fe200078c10ff */
[----:B------:R-:W-:Y:S01]  /*22550*/  VIADD R13, R200, 0xa0 ;  /* 0x000000a0c80d7836 */ /* 0x000fe20000000000 */
[-C--:B------:R-:W-:Y:S02]  /*22560*/  @!P1 LEA.HI.X R7, R231, R3.reuse, R93, 0x2, P3 ;  /* 0x00000003e7079211 */ /* 0x080fe400018f145d */
[----:B------:R-:W-:-:S02]  /*22570*/  @!P2 LEA.HI.X R9, R230, R3, R92, 0x2, P6 ;  /* 0x00000003e609a211 */ /* 0x000fc400030f145c */
[----:B------:R-:W-:Y:S01]  /*22580*/  ISETP.GE.AND P3, PT, R227, UR4, PT ;  /* 0x00000004e3007c0c */ /* 0x000fe2000bf66270 */
[----:B------:R2:W-:Y:S01]  /*22590*/  @!P1 ST.E.64 desc[UR46][R6.64], R64 ;  /* 0x0000004006009985 */ /* 0x0005e2000c101b2e */
[----:B------:R-:W-:-:S03]  /*225a0*/  ISETP.GE.AND P0, PT, R225, UR4, PT ;  /* 0x00000004e1007c0c */ /* 0x000fc6000bf06270 */
[----:B------:R3:W-:Y:S01]  /*225b0*/  @!P2 ST.E.64 desc[UR46][R8.64], R68 ;  /* 0x000000440800a985 */ /* 0x0007e2000c101b2e */
[----:B------:R-:W-:Y:S02]  /*225c0*/  ISETP.GE.AND P2, PT, R226, UR4, PT ;  /* 0x00000004e2007c0c */ /* 0x000fe4000bf46270 */
[----:B-1----:R-:W-:-:S04]  /*225d0*/  @!P5 LEA R4, P6, R229, R2, 0x2 ;  /* 0x00000002e504d211 */ /* 0x002fc800078c10ff */
[----:B------:R-:W-:Y:S02]  /*225e0*/  @!P5 LEA.HI.X R5, R229, R3, R91, 0x2, P6 ;  /* 0x00000003e505d211 */ /* 0x000fe400030f145b */
[----:B--2---:R-:W-:-:S03]  /*225f0*/  @!P4 LEA R6, P1, R228, R2, 0x2 ;  /* 0x00000002e406c211 */ /* 0x004fc600078210ff */
[----:B------:R1:W-:Y:S01]  /*22600*/  @!P5 ST.E.64 desc[UR46][R4.64], R10 ;  /* 0x0000000a0400d985 */ /* 0x0003e2000c101b2e */
[-C--:B------:R-:W-:Y:S02]  /*22610*/  @!P4 LEA.HI.X R7, R228, R3.reuse, R90, 0x2, P1 ;  /* 0x00000003e407c211 */ /* 0x080fe400008f145a */
[----:B------:R-:W-:Y:S02]  /*22620*/  ISETP.GE.AND P1, PT, R224, UR4, PT ;  /* 0x00000004e0007c0c */ /* 0x000fe4000bf26270 */
[CC--:B---3--:R-:W-:Y:S01]  /*22630*/  @!P3 LEA R8, P6, R227.reuse, R2.reuse, 0x2 ;  /* 0x00000002e308b211 */ /* 0x0c8fe200078c10ff */
[----:B------:R2:W-:Y:S03]  /*22640*/  @!P4 ST.E.64 desc[UR46][R6.64], R76 ;  /* 0x0000004c0600c985 */ /* 0x0005e6000c101b2e */
        /* <DEDUP_REMOVED lines=10> */
[----:B------:R-:W-:Y:S02]  /*226f0*/  SHF.R.S32.HI R11, RZ, 0x1f, R220 ;  /* 0x0000001fff0b7819 */ /* 0x000fe400000114dc */
[CC--:B-1----:R-:W-:Y:S01]  /*22700*/  @!P1 LEA R8, P6, R224.reuse, R2.reuse, 0x2 ;  /* 0x00000002e0089211 */ /* 0x0c2fe200078c10ff */
[----:B------:R-:W-:Y:S01]  /*22710*/  @!P0 ST.E.64 desc[UR46][R6.64], R120 ;  /* 0x0000007806008985 */ /* 0x000fe2000c101b2e */
[----:B------:R-:W-:Y:S02]  /*22720*/  ISETP.GE.AND P0, PT, R25, UR4, PT ;  /* 0x0000000419007c0c */ /* 0x000fe4000bf06270 */
[----:B------:R-:W-:Y:S02]  /*22730*/  @!P1 LEA.HI.X R9, R224, R3, R84, 0x2, P6 ;  /* 0x00000003e0099211 */ /* 0x000fe400030f1454 */
[----:B------:R-:W-:Y:S01]  /*22740*/  @!P3 LEA R10, P6, R220, R2, 0x2 ;  /* 0x00000002dc0ab211 */ /* 0x000fe200078c10ff */
[----:B--2---:R-:W-:Y:S01]  /*22750*/  VIADD R21, R200, 0xb8 ;  /* 0x000000b8c8157836 */ /* 0x004fe20000000000 */
[----:B------:R-:W-:Y:S01]  /*22760*/  SHF.R.S32.HI R4, RZ, 0x1f, R13 ;  /* 0x0000001fff047819 */ /* 0x000fe2000001140d */
[----:B------:R1:W-:Y:S01]  /*22770*/  @!P1 ST.E.64 desc[UR46][R8.64], R122 ;  /* 0x0000007a08009985 */ /* 0x0003e2000c101b2e */
[----:B------:R-:W-:-:S02]  /*22780*/  ISETP.GE.AND P1, PT, R15, UR4, PT ;  /* 0x000000040f007c0c */ /* 0x000fc4000bf26270 */
[----:B------:R-:W-:Y:S02]  /*22790*/  @!P3 LEA.HI.X R11, R220, R3, R11, 0x2, P6 ;  /* 0x00000003dc0bb211 */ /* 0x000fe400030f140b */
[-C--:B------:R-:W-:Y:S02]  /*227a0*/  @!P2 LEA R12, P6, R223, R2.reuse, 0x2 ;  /* 0x00000002df0ca211 */ /* 0x080fe400078c10ff */
[----:B------:R-:W-:Y:S02]  /*227b0*/  SHF.R.S32.HI R5, RZ, 0x1f, R25 ;  /* 0x0000001fff057819 */ /* 0x000fe40000011419 */
[----:B-1----:R-:W-:-:S04]  /*227c0*/  @!P4 LEA R8, P5, R13, R2, 0x2 ;  /* 0x000000020d08c211 */ /* 0x002fc800078a10ff */
[-C--:B------:R-:W-:Y:S02]  /*227d0*/  @!P4 LEA.HI.X R9, R13, R3.reuse, R4, 0x2, P5 ;  /* 0x000000030d09c211 */ /* 0x080fe400028f1404 */
[----:B------:R-:W-:Y:S02]  /*227e0*/  ISETP.GE.AND P5, PT, R21, UR4, PT ;  /* 0x0000000415007c0c */ /* 0x000fe4000bfa6270 */
[-C--:B------:R-:W-:Y:S02]  /*227f0*/  @!P2 LEA.HI.X R13, R223, R3.reuse, R74, 0x2, P6 ;  /* 0x00000003df0da211 */ /* 0x080fe400030f144a */
[----:B------:R-:W-:Y:S02]  /*22800*/  SHF.R.S32.HI R4, RZ, 0x1f, R15 ;  /* 0x0000001fff047819 */ /* 0x000fe4000001140f */
[CC--:B------:R-:W-:Y:S01]  /*22810*/  @!P1 LEA R6, P6, R15.reuse, R2.reuse, 0x2 ;  /* 0x000000020f069211 */ /* 0x0c0fe200078c10ff */
[----:B------:R3:W-:Y:S03]  /*22820*/  @!P2 ST.E.64 desc[UR46][R12.64], R124 ;  /* 0x0000007c0c00a985 */ /* 0x0007e6000c101b2e */
[----:B------:R-:W-:Y:S01]  /*22830*/  @!P1 LEA.HI.X R7, R15, R3, R4, 0x2, P6 ;  /* 0x000000030f079211 */ /* 0x000fe200030f1404 */
[----:B------:R3:W-:Y:S01]  /*22840*/  @!P3 ST.E.64 desc[UR46][R10.64], R100 ;  /* 0x000000640a00b985 */ /* 0x0007e2000c101b2e */
[----:B------:R-:W-:-:S02]  /*22850*/  @!P0 LEA R4, P6, R25, R2, 0x2 ;  /* 0x0000000219048211 */ /* 0x000fc400078c10ff */
[----:B------:R-:W-:Y:S01]  /*22860*/  SHF.R.S32.HI R15, RZ, 0x1f, R21 ;  /* 0x0000001fff0f7819 */ /* 0x000fe20000011415 */
[----:B------:R3:W-:Y:S01]  /*22870*/  @!P4 ST.E.64 desc[UR46][R8.64], R104 ;  /* 0x000000680800c985 */ /* 0x0007e2000c101b2e */
[-C--:B------:R-:W-:Y:S02]  /*22880*/  @!P0 LEA.HI.X R5, R25, R3.reuse, R5, 0x2, P6 ;  /* 0x0000000319058211 */ /* 0x080fe400030f1405 */
[C---:B------:R-:W-:Y:S01]  /*22890*/  @!P5 LEA R2, P6, R21.reuse, R2, 0x2 ;  /* 0x000000021502d211 */ /* 0x040fe200078c10ff */
[----:B------:R3:W-:Y:S03]  /*228a0*/  @!P1 ST.E.64 desc[UR46][R6.64], R108 ;  /* 0x0000006c06009985 */ /* 0x0007e6000c101b2e */
[----:B------:R-:W-:Y:S01]  /*228b0*/  @!P5 LEA.HI.X R3, R21, R3, R15, 0x2, P6 ;  /* 0x000000031503d211 */ /* 0x000fe200030f140f */
[----:B------:R3:W-:Y:S04]  /*228c0*/  @!P0 ST.E.64 desc[UR46][R4.64], R112 ;  /* 0x0000007004008985 */ /* 0x0007e8000c101b2e */
[----:B------:R3:W-:Y:S04]  /*228d0*/  @!P5 ST.E.64 desc[UR46][R2.64], R116 ;  /* 0x000000740200d985 */ /* 0x0007e8000c101b2e */
.L_x_4966:
[----:B------:R-:W-:Y:S05]  /*228e0*/  BSYNC B1 ;  /* 0x0000000000017941 */ /* 0x000fea0003800000 */
.L_x_4965:
[----:B------:R-:W-:Y:S01]  /*228f0*/  ISETP.GE.AND P0, PT, R73, R72, PT ;  /* 0x000000484900720c */ /* 0x000fe20003f06270 */
[----:B--23--:R2:W3:Y:S04]  /*22900*/  SHFL.IDX PT, R3, R14, 0x1, 0x1c1f ;  /* 0x003c1f000e037f89 */ /* 0x00c4e800000e0000 */
[----:B-1----:R2:W1:Y:S08]  /*22910*/  SHFL.IDX PT, R2, R0, 0x1, 0x1c1f ;  /* 0x003c1f0000027f89 */ /* 0x00247000000e0000 */
[----:B--2---:R-:W-:Y:S05]  /*22920*/  @P0 BRA `(.L_x_4964) ;  /* 0x0000001400000947 */ /* 0x004fea0003800000 */
        /* <DEDUP_REMOVED lines=8> */
[----:B0-----:R-:W-:-:S03]  /*229b0*/  SHF.R.S32.HI R0, RZ, 0x1f, R25 ;  /* 0x0000001fff007819 */ /* 0x001fc60000011419 */
[-C--:B-1----:R-:W-:Y:S02]  /*229c0*/  @!P1 LEA R6, P5, R142, R2.reuse, 0x2 ;  /* 0x000000028e069211 */ /* 0x082fe400078a10ff */
[-C--:B------:R-:W-:Y:S02]  /*229d0*/  @!P0 LEA R8, P6, R140, R2.reuse, 0x2 ;  /* 0x000000028c088211 */ /* 0x080fe400078c10ff */
[-C--:B---3--:R-:W-:Y:S01]  /*229e0*/  @!P1 LEA.HI.X R7, R142, R3.reuse, R143, 0x2, P5 ;  /* 0x000000038e079211 */ /* 0x088fe200028f148f */
[----:B------:R-:W-:Y:S01]  /*229f0*/  @!P2 IMAD.WIDE R4, R200, 0x4, R2 ;  /* 0x00000004c804a825 */ /* 0x000fe200078e0202 */
[----:B------:R-:W-:Y:S02]  /*22a00*/  ISETP.GE.AND P5, PT, R236, UR4, PT ;  /* 0x00000004ec007c0c */ /* 0x000fe4000bfa6270 */
[----:B------:R-:W-:Y:S02]  /*22a10*/  @!P0 LEA.HI.X R9, R140, R3, R141, 0x2, P6 ;  /* 0x000000038c098211 */ /* 0x000fe400030f148d */
[----:B------:R0:W-:Y:S01]  /*22a20*/  @!P2 ST.E.64 desc[UR46][R4.64], R26 ;  /* 0x0000001a0400a985 */ /* 0x0001e2000c101b2e */
[----:B------:R-:W-:-:S02]  /*22a30*/  @!P3 LEA R10, P6, R138, R2, 0x2 ;  /* 0x000000028a0ab211 */ /* 0x000fc400078c10ff */
[-C--:B------:R-:W-:Y:S01]  /*22a40*/  @!P4 LEA R12, P2, R237, R2.reuse, 0x2 ;  /* 0x00000002ed0cc211 */ /* 0x080fe200078410ff */
[----:B------:R1:W-:Y:S01]  /*22a50*/  @!P1 ST.E.64 desc[UR46][R6.64], R30 ;  /* 0x0000001e06009985 */ /* 0x0003e2000c101b2e */
[----:B------:R-:W-:Y:S02]  /*22a60*/  ISETP.GE.AND P1, PT, R234, UR4, PT ;  /* 0x00000004ea007c0c */ /* 0x000fe4000bf26270 */
[-C--:B------:R-:W-:Y:S01]  /*22a70*/  @!P3 LEA.HI.X R11, R138, R3.reuse, R139, 0x2, P6 ;  /* 0x000000038a0bb211 */ /* 0x080fe200030f148b */
[----:B------:R2:W-:Y:S01]  /*22a80*/  @!P0 ST.E.64 desc[UR46][R8.64], R34 ;  /* 0x0000002208008985 */ /* 0x0005e2000c101b2e */
[----:B------:R-:W-:Y:S02]  /*22a90*/  ISETP.GE.AND P0, PT, R235, UR4, PT ;  /* 0x00000004eb007c0c */ /* 0x000fe4000bf06270 */
[----:B------:R-:W-:Y:S01]  /*22aa0*/  @!P5 LEA R14, P6, R236, R2, 0x2 ;  /* 0x00000002ec0ed211 */ /* 0x000fe200078c10ff */
[----:B------:R3:W-:Y:S01]  /*22ab0*/  @!P3 ST.E.64 desc[UR46][R10.64], R38 ;  /* 0x000000260a00b985 */ /* 0x0007e2000c101b2e */
[----:B------:R-:W-:Y:S01]  /*22ac0*/  @!P4 LEA.HI.X R13, R237, R3, R99, 0x2, P2 ;  /* 0x00000003ed0dc211 */ /* 0x000fe200010f1463 */
[----:B0-----:R-:W-:Y:S01]  /*22ad0*/  VIADD R27, R200, 0xa8 ;  /* 0x000000a8c81b7836 */ /* 0x001fe20000000000 */
[----:B------:R-:W-:-:S02]  /*22ae0*/  ISETP.GE.AND P2, PT, R233, UR4, PT ;  /* 0x00000004e9007c0c */ /* 0x000fc4000bf46270 */
[-C--:B------:R-:W-:Y:S01]  /*22af0*/  @!P5 LEA.HI.X R15, R236, R3.reuse, R98, 0x2, P6 ;  /* 0x00000003ec0fd211 */ /* 0x080fe200030f1462 */
[----:B------:R0:W-:Y:S01]  /*22b00*/  @!P4 ST.E.64 desc[UR46][R12.64], R42 ;  /* 0x0000002a0c00c985 */ /* 0x0001e2000c101b2e */
[----:B------:R-:W-:Y:S02]  /*22b10*/  ISETP.GE.AND P3, PT, R232, UR4, PT ;  /* 0x00000004e8007c0c */ /* 0x000fe4000bf66270 */
[----:B------:R-:W-:Y:S01]  /*22b20*/  ISETP.GE.AND P4, PT, R231, UR4, PT ;  /* 0x00000004e7007c0c */ /* 0x000fe2000bf86270 */
[----:B------:R4:W-:Y:S01]  /*22b30*/  @!P5 ST.E.64 desc[UR46][R14.64], R46 ;  /* 0x0000002e0e00d985 */ /* 0x0009e2000c101b2e */
[CC--:B------:R-:W-:Y:S02]  /*22b40*/  @!P0 LEA R4, P6, R235.reuse, R2.reuse, 0x2 ;  /* 0x00000002eb048211 */ /* 0x0c0fe400078c10ff */
[----:B-1----:R-:W-:Y:S02]  /*22b50*/  @!P1 LEA R6, P5, R234, R2, 0x2 ;  /* 0x00000002ea069211 */ /* 0x002fe400078a10ff */
[----:B------:R-:W-:-:S02]  /*22b60*/  @!P0 LEA.HI.X R5, R235, R3, R97, 0x2, P6 ;  /* 0x00000003eb058211 */ /* 0x000fc400030f1461 */
[CC--:B--2---:R-:W-:Y:S02]  /*22b70*/  @!P2 LEA R8, P6, R233.reuse, R2.reuse, 0x2 ;  /* 0x00000002e908a211 */ /* 0x0c4fe400078c10ff */
[-C--:B------:R-:W-:Y:S01]  /*22b80*/  @!P1 LEA.HI.X R7, R234, R3.reuse, R96, 0x2, P5 ;  /* 0x00000003ea079211 */ /* 0x080fe200028f1460 */
[----:B------:R1:W-:Y:S01]  /*22b90*/  @!P0 ST.E.64 desc[UR46][R4.64], R50 ;  /* 0x0000003204008985 */ /* 0x0003e2000c101b2e */
[----:B------:R-:W-:Y:S02]  /*22ba0*/  ISETP.GE.AND P5, PT, R230, UR4, PT ;  /* 0x00000004e6007c0c */ /* 0x000fe4000bfa6270 */
[----:B------:R-:W-:Y:S01]  /*22bb0*/  @!P2 LEA.HI.X R9, R233, R3, R95, 0x2, P6 ;  /* 0x00000003e909a211 */ /* 0x000fe200030f145f */
[----:B------:R2:W-:Y:S01]  /*22bc0*/  @!P1 ST.E.64 desc[UR46][R6.64], R54 ;  /* 0x0000003606009985 */ /* 0x0005e2000c101b2e */
[-C--:B---3--:R-:W-:Y:S02]  /*22bd0*/  @!P3 LEA R10, P1, R232, R2.reuse, 0x2 ;  /* 0x00000002e80ab211 */ /* 0x088fe400078210ff */
[----:B0-----:R-:W-:Y:S01]  /*22be0*/  @!P4 LEA R12, P0, R231, R2, 0x2 ;  /* 0x00000002e70cc211 */ /* 0x001fe200078010ff */
[----:B------:R0:W-:Y:S01]  /*22bf0*/  @!P2 ST.E.64 desc[UR46][R8.64], R126 ;  /* 0x0000007e0800a985 */ /* 0x0001e2000c101b2e */
[----:B------:R-:W-:-:S02]  /*22c00*/  ISETP.GE.AND P2, PT, R229, UR4, PT ;  /* 0x00000004e5007c0c */ /* 0x000fc4000bf46270 */
[-C--:B------:R-:W-:Y:S02]  /*22c10*/  @!P3 LEA.HI.X R11, R232, R3.reuse, R94, 0x2, P1 ;  /* 0x00000003e80bb211 */ /* 0x080fe400008f145e */
[----:B------:R-:W-:Y:S02]  /*22c20*/  ISETP.GE.AND P1, PT, R228, UR4, PT ;  /* 0x00000004e4007c0c */ /* 0x000fe4000bf26270 */
[C---:B----4-:R-:W-:Y:S01]  /*22c30*/  @!P5 LEA R14, P6, R230.reuse, R2, 0x2 ;  /* 0x00000002e60ed211 */ /* 0x050fe200078c10ff */
[----:B------:R3:W-:Y:S01]  /*22c40*/  @!P3 ST.E.64 desc[UR46][R10.64], R62 ;  /* 0x0000003e0a00b985 */ /* 0x0007e2000c101b2e */
[-C--:B------:R-:W-:Y:S02]  /*22c50*/  @!P4 LEA.HI.X R13, R231, R3.reuse, R93, 0x2, P0 ;  /* 0x00000003e70dc211 */ /* 0x080fe400000f145d */
[----:B------:R-:W-:Y:S02]  /*22c60*/  @!P5 LEA.HI.X R15, R230, R3, R92, 0x2, P6 ;  /* 0x00000003e60fd211 */ /* 0x000fe400030f145c */
[----:B------:R-:W-:Y:S01]  /*22c70*/  ISETP.GE.AND P0, PT, R227, UR4, PT ;  /* 0x00000004e3007c0c */ /* 0x000fe2000bf06270 */
[----:B------:R4:W-:Y:S01]  /*22c80*/  @!P4 ST.E.64 desc[UR46][R12.64], R66 ;  /* 0x000000420c00c985 */ /* 0x0009e2000c101b2e */
[----:B------:R-:W-:-:S02]  /*22c90*/  ISETP.GE.AND P3, PT, R226, UR4, PT ;  /* 0x00000004e2007c0c */ /* 0x000fc4000bf66270 */
[-C--:B-1----:R-:W-:Y:S01]  /*22ca0*/  @!P2 LEA R4, P6, R229, R2.reuse, 0x2 ;  /* 0x00000002e504a211 */ /* 0x082fe200078c10ff */
[----:B------:R-:W-:Y:S01]  /*22cb0*/  @!P5 ST.E.64 desc[UR46][R14.64], R70 ;  /* 0x000000460e00d985 */ /* 0x000fe2000c101b2e */
[----:B------:R-:W-:Y:S02]  /*22cc0*/  ISETP.GE.AND P4, PT, R225, UR4, PT ;  /* 0x00000004e1007c0c */ /* 0x000fe4000bf86270 */
[CC--:B--2---:R-:W-:Y:S02]  /*22cd0*/  @!P1 LEA R6, P5, R228.reuse, R2.reuse, 0x2 ;  /* 0x00000002e4069211 */ /* 0x0c4fe400078a10ff */
[-C--:B------:R-:W-:Y:S02]  /*22ce0*/  @!P2 LEA.HI.X R5, R229, R3.reuse, R91, 0x2, P6 ;  /* 0x00000003e505a211 */ /* 0x080fe400030f145b */
[----:B------:R-:W-:Y:S02]  /*22cf0*/  @!P1 LEA.HI.X R7, R228, R3, R90, 0x2, P5 ;  /* 0x00000003e4079211 */ /* 0x000fe400028f145a */
[----:B0-----:R-:W-:Y:S01]  /*22d00*/  @!P0 LEA R8, P6, R227, R2, 0x2 ;  /* 0x00000002e3088211 */ /* 0x001fe200078c10ff */
[----:B------:R0:W-:Y:S01]  /*22d10*/  @!P2 ST.E.64 desc[UR46][R4.64], R128 ;  /* 0x000000800400a985 */ /* 0x0001e2000c101b2e */
[----:B------:R-:W-:-:S02]  /*22d20*/  ISETP.GE.AND P2, PT, R224, UR4, PT ;  /* 0x00000004e0007c0c */ /* 0x000fc4000bf46270 */
[-C--:B------:R-:W-:Y:S01]  /*22d30*/  @!P0 LEA.HI.X R9, R227, R3.reuse, R87, 0x2, P6 ;  /* 0x00000003e3098211 */ /* 0x080fe200030f1457 */
[----:B------:R1:W-:Y:S01]  /*22d40*/  @!P1 ST.E.64 desc[UR46][R6.64], R78 ;  /* 0x0000004e06009985 */ /* 0x0003e2000c101b2e */
[CC--:B---3--:R-:W-:Y:S02]  /*22d50*/  @!P3 LEA R10, P1, R226.reuse, R2.reuse, 0x2 ;  /* 0x00000002e20ab211 */ /* 0x0c8fe400078210ff */
[----:B----4-:R-:W-:Y:S01]  /*22d60*/  @!P4 LEA R12, P5, R225, R2, 0x2 ;  /* 0x00000002e10cc211 */ /* 0x010fe200078a10ff */
[----:B------:R2:W-:Y:S01]  /*22d70*/  @!P0 ST.E.64 desc[UR46][R8.64], R82 ;  /* 0x0000005208008985 */ /* 0x0005e2000c101b2e */
[-C--:B------:R-:W-:Y:S02]  /*22d80*/  @!P3 LEA.HI.X R11, R226, R3.reuse, R86, 0x2, P1 ;  /* 0x00000003e20bb211 */ /* 0x080fe400008f1456 */
[----:B------:R-:W-:Y:S02]  /*22d90*/  ISETP.GE.AND P1, PT, R223, UR4, PT ;  /* 0x00000004df007c0c */ /* 0x000fe4000bf26270 */
[----:B------:R-:W-:Y:S01]  /*22da0*/  @!P4 LEA.HI.X R13, R225, R3, R85, 0x2, P5 ;  /* 0x00000003e10dc211 */ /* 0x000fe200028f1455 */
[----:B------:R3:W-:Y:S01]  /*22db0*/  @!P3 ST.E.64 desc[UR46][R10.64], R130 ;  /* 0x000000820a00b985 */ /* 0x0007e2000c101b2e */
[----:B------:R-:W-:-:S02]  /*22dc0*/  ISETP.GE.AND P0, PT, R220, UR4, PT ;  /* 0x00000004dc007c0c */ /* 0x000fc4000bf06270 */
[CC--:B0-----:R-:W-:Y:S01]  /*22dd0*/  @!P2 LEA R4, P5, R224.reuse, R2.reuse, 0x2 ;  /* 0x00000002e004a211 */ /* 0x0c1fe200078a10ff */
[----:B------:R0:W-:Y:S01]  /*22de0*/  @!P4 ST.E.64 desc[UR46][R12.64], R132 ;  /* 0x000000840c00c985 */ /* 0x0001e2000c101b2e */
[----:B------:R-:W-:Y:S02]  /*22df0*/  ISETP.GE.AND P4, PT, R25, UR4, PT ;  /* 0x0000000419007c0c */ /* 0x000fe4000bf86270 */
[----:B------:R-:W-:Y:S02]  /*22e00*/  ISETP.GE.AND P3, PT, R27, UR4, PT ;  /* 0x000000041b007c0c */ /* 0x000fe4000bf66270 */
[----:B------:R-:W-:Y:S02]  /*22e10*/  @!P2 LEA.HI.X R5, R224, R3, R84, 0x2, P5 ;  /* 0x00000003e005a211 */ /* 0x000fe400028f1454 */
[-C--:B-1----:R-:W-:Y:S02]  /*22e20*/  @!P1 LEA R6, P6, R223, R2.reuse, 0x2 ;  /* 0x00000002df069211 */ /* 0x082fe400078c10ff */
[----:B------:R-:W-:Y:S01]  /*22e30*/  SHF.R.S32.HI R15, RZ, 0x1f, R220 ;  /* 0x0000001fff0f7819 */ /* 0x000fe200000114dc */
[----:B------:R1:W-:Y:S01]  /*22e40*/  @!P2 ST.E.64 desc[UR46][R4.64], R134 ;  /* 0x000000860400a985 */ /* 0x0003e2000c101b2e */
[----:B--2---:R-:W-:-:S02]  /*22e50*/  @!P0 LEA R8, P5, R220, R2, 0x2 ;  /* 0x00000002dc088211 */ /* 0x004fc400078a10ff */
[-C--:B------:R-:W-:Y:S02]  /*22e60*/  @!P1 LEA.HI.X R7, R223, R3.reuse, R74, 0x2, P6 ;  /* 0x00000003df079211 */ /* 0x080fe400030f144a */
[----:B------:R-:W-:Y:S02]  /*22e70*/  ISETP.GE.AND P6, PT, R21, UR4, PT ;  /* 0x0000000415007c0c */ /* 0x000fe4000bfc6270 */
[----:B------:R-:W-:Y:S01]  /*22e80*/  @!P0 LEA.HI.X R9, R220, R3, R15, 0x2, P5 ;  /* 0x00000003dc098211 */ /* 0x000fe200028f140f */
[----:B------:R1:W-:Y:S01]  /*22e90*/  @!P1 ST.E.64 desc[UR46][R6.64], R136 ;  /* 0x0000008806009985 */ /* 0x0003e2000c101b2e */
[----:B---3--:R-:W-:-:S03]  /*22ea0*/  @!P4 LEA R10, P5, R25, R2, 0x2 ;  /* 0x00000002190ac211 */ /* 0x008fc600078a10ff */
[----:B------:R1:W-:Y:S01]  /*22eb0*/  @!P0 ST.E.64 desc[UR46][R8.64], R102 ;  /* 0x0000006608008985 */ /* 0x0003e2000c101b2e */
[-C--:B------:R-:W-:Y:S02]  /*22ec0*/  @!P4 LEA.HI.X R11, R25, R3.reuse, R0, 0x2, P5 ;  /* 0x00000003190bc211 */ /* 0x080fe400028f1400 */
[----:B------:R-:W-:Y:S02]  /*22ed0*/  SHF.R.S32.HI R0, RZ, 0x1f, R27 ;  /* 0x0000001fff007819 */ /* 0x000fe4000001141b */
[C---:B0-----:R-:W-:Y:S01]  /*22ee0*/  @!P3 LEA R12, P5, R27.reuse, R2, 0x2 ;  /* 0x000000021b0cb211 */ /* 0x041fe200078a10ff */
[----:B------:R1:W-:Y:S03]  /*22ef0*/  @!P4 ST.E.64 desc[UR46][R10.64], R106 ;  /* 0x0000006a0a00c985 */ /* 0x0003e6000c101b2e */
[----:B------:R-:W-:Y:S02]  /*22f00*/  @!P3 LEA.HI.X R13, R27, R3, R0, 0x2, P5 ;  /* 0x000000031b0db211 */ /* 0x000fe400028f1400 */
[----:B------:R-:W-:-:S02]  /*22f10*/  SHF.R.S32.HI R0, RZ, 0x1f, R21 ;  /* 0x0000001fff007819 */ /* 0x000fc40000011415 */
[C---:B------:R-:W-:Y:S01]  /*22f20*/  @!P6 LEA R14, P5, R21.reuse, R2, 0x2 ;  /* 0x00000002150ee211 */ /* 0x040fe200078a10ff */
[----:B------:R1:W-:Y:S03]  /*22f30*/  @!P3 ST.E.64 desc[UR46][R12.64], R110 ;  /* 0x0000006e0c00b985 */ /* 0x0003e6000c101b2e */
[----:B------:R-:W-:Y:S01]  /*22f40*/  @!P6 LEA.HI.X R15, R21, R3, R0, 0x2, P5 ;  /* 0x00000003150fe211 */ /* 0x000fe200028f1400 */
[----:B------:R-:W-:-:S04]  /*22f50*/  VIADD R21, R200, 0xb8 ;  /* 0x000000b8c8157836 */ /* 0x000fc80000000000 */
[----:B------:R1:W-:Y:S01]  /*22f60*/  @!P6 ST.E.64 desc[UR46][R14.64], R114 ;  /* 0x000000720e00e985 */ /* 0x0003e2000c101b2e */
[----:B------:R-:W-:-:S13]  /*22f70*/  ISETP.GE.AND P0, PT, R21, UR4, PT ;  /* 0x0000000415007c0c */ /* 0x000fda000bf06270 */
[----:B-1----:R-:W-:Y:S05]  /*22f80*/  @P0 BRA `(.L_x_4964) ;  /* 0x0000000c00680947 */ /* 0x002fea0003800000 */
[----:B------:R-:W-:Y:S02]  /*22f90*/  LEA R2, P0, R21, R2, 0x2 ;  /* 0x0000000215027211 */ /* 0x000fe400078010ff */
[----:B------:R-:W-:-:S04]  /*22fa0*/  SHF.R.S32.HI R0, RZ, 0x1f, R21 ;  /* 0x0000001fff007819 */ /* 0x000fc80000011415 */
[----:B------:R-:W-:-:S05]  /*22fb0*/  LEA.HI.X R3, R21, R3, R0, 0x2, P0 ;  /* 0x0000000315037211 */ /* 0x000fca00000f1400 */
[----:B------:R0:W-:Y:S01]  /*22fc0*/  ST.E.64 desc[UR46][R2.64], R118 ;  /* 0x0000007602007985 */ /* 0x0001e2000c101b2e */
[----:B------:R-:W-:Y:S05]  /*22fd0*/  BRA `(.L_x_4964) ;  /* 0x0000000c00547947 */ /* 0x000fea0003800000 */
.L_x_4955:
[----:B------:R-:W-:Y:S01]  /*22fe0*/  ULDC.64 UR4, c[0x0][0xc08] ;  /* 0x0003020000047ab9 */ /* 0x000fe20000000a00 */
[----:B------:R-:W2:Y:S01]  /*22ff0*/  LDC.64 R2, c[0x0][0xc00] ;  /* 0x00030000ff027b82 */ /* 0x000ea20000000a00 */
[----:B------:R-:W-:Y:S01]  /*23000*/  ISETP.NE.U32.AND P0, PT, RZ, UR4, PT ;  /* 0x00000004ff007c0c */ /* 0x000fe2000bf05070 */
[----:B------:R-:W-:-:S03]  /*23010*/  IMAD.MOV.U32 R15, RZ, RZ, RZ ;  /* 0x000000ffff0f7224 */ /* 0x000fc600078e00ff */
[----:B------:R-:W-:Y:S01]  /*23020*/  ISETP.NE.AND.EX P1, PT, RZ, UR5, PT, P0 ;  /* 0x00000005ff007c0c */ /* 0x000fe2000bf25300 */
[----:B------:R-:W-:Y:S02]  /*23030*/  ULDC.64 UR4, c[0x0][0xc00] ;  /* 0x0003000000047ab9 */ /* 0x000fe40000000a00 */
[----:B------:R-:W-:-:S04]  /*23040*/  ISETP.NE.U32.AND P0, PT, RZ, UR4, PT ;  /* 0x00000004ff007c0c */ /* 0x000fc8000bf05070 */
[----:B------:R-:W-:-:S06]  /*23050*/  ISETP.NE.AND.EX P0, PT, RZ, UR5, PT, P0 ;  /* 0x00000005ff007c0c */ /* 0x000fcc000bf05300 */
[----:B------:R-:W3:Y:S01]  /*23060*/  @P1 LDC.64 R4, c[0x0][0xc08] ;  /* 0x00030200ff041b82 */ /* 0x000ee20000000a00 */
[----:B------:R-:W-:Y:S02]  /*23070*/  ULDC UR4, c[0x0][0xa88] ;  /* 0x0002a20000047ab9 */ /* 0x000fe40000000800 */
[----:B------:R-:W-:Y:S02]  /*23080*/  IMAD.U32 R0, RZ, RZ, UR4 ;  /* 0x00000004ff007e24 */ /* 0x000fe4000f8e00ff */
[----:B--2---:R-:W-:-:S05]  /*23090*/  IMAD.WIDE R2, R217, 0x4, R2 ;  /* 0x00000004d9027825 */ /* 0x004fca00078e0202 */
[----:B------:R2:W5:Y:S01]  /*230a0*/  @P0 LDG.E R15, desc[UR46][R2.64] ;  /* 0x0000002e020f0981 */ /* 0x000562000c1e1900 */
[----:B---3--:R-:W-:-:S05]  /*230b0*/  @P1 IMAD.WIDE R4, R217, 0x4, R4 ;  /* 0x00000004d9041825 */ /* 0x008fca00078e0204 */
[----:B------:R2:W5:Y:S01]  /*230c0*/  @P1 LDG.E R0, desc[UR46][R4.64] ;  /* 0x0000002e04001981 */ /* 0x000562000c1e1900 */
[----:B------:R-:W-:Y:S02]  /*230d0*/  ISETP.NE.AND P2, PT, R216, RZ, PT ;  /* 0x000000ffd800720c */ /* 0x000fe40003f45270 */
[----:B------:R-:W-:Y:S01]  /*230e0*/  SHF.R.S32.HI R26, RZ, 0x1f, R217 ;  /* 0x0000001fff1a7819 */ /* 0x000fe200000114d9 */
[----:B------:R-:W3:Y:S10]  /*230f0*/  S2R R29, SR_TID.X ;  /* 0x00000000001d7919 */ /* 0x000ef40000002100 */
        /* <DEDUP_REMOVED lines=9> */
.L_x_4967:
[----:B------:R-:W-:Y:S01]  /*23190*/  BSSY B1, `(.L_x_4968) ;  /* 0x0000035000017945 */ /* 0x000fe20003800000 */
[----:B------:R-:W-:Y:S02]  /*231a0*/  SEL R27, R217, RZ, !P0 ;  /* 0x000000ffd91b7207 */ /* 0x000fe40004000000 */
[----:B------:R-:W-:Y:S02]  /*231b0*/  SEL R26, R26, RZ, !P0 ;  /* 0x000000ff1a1a7207 */ /* 0x000fe40004000000 */
[----:B-----5:R-:W-:Y:S01]  /*231c0*/  SHF.R.S32.HI R24, RZ, 0x1f, R15 ;  /* 0x0000001fff187819 */ /* 0x020fe2000001140f */
[----:B------:R-:W-:Y:S06]  /*231d0*/  @P3 BRA `(.L_x_4969) ;  /* 0x0000000000c03947 */ /* 0x000fec0003800000 */
[----:B------:R-:W2:Y:S01]  /*231e0*/  LDC R31, c[0x0][0xbe8] ;  /* 0x0002fa00ff1f7b82 */ /* 0x000ea20000000800 */
[----:B------:R-:W-:Y:S01]  /*231f0*/  IADD3 R29, R212, -0x80, R29 ;  /* 0xffffff80d41d7810 */ /* 0x000fe20007ffe01d */
        /* <DEDUP_REMOVED lines=8> */
[----:B------:R-:W-:Y:S02]  /*23280*/  SEL R20, R20, 0x978, P0 ;  /* 0x0000097814147807 */ /* 0x000fe40000000000 */
[----:B------:R-:W-:-:S03]  /*23290*/  SEL R221, R221, RZ, P0 ;  /* 0x000000ffdddd7207 */ /* 0x000fc60000000000 */
[----:B------:R-:W3:Y:S08]  /*232a0*/  LDC.64 R8, c[0x0][R20+0x220] ;  /* 0x0000880014087b82 */ /* 0x000ef00000000a00 */
[----:B------:R-:W4:Y:S08]  /*232b0*/  LDC.64 R6, c[0x0][R20+0x218] ;  /* 0x0000860014067b82 */ /* 0x000f300000000a00 */
[----:B------:R-:W5:Y:S08]  /*232c0*/  LDC.64 R10, c[0x0][R20+0x228] ;  /* 0x00008a00140a7b82 */ /* 0x000f700000000a00 */
[----:B------:R-:W0:Y:S08]  /*232d0*/  LDC.64 R4, c[0x0][R20+0x210] ;  /* 0x0000840014047b82 */ /* 0x000e300000000a00 */
[----:B------:R-:W1:Y:S08]  /*232e0*/  @P1 LDC R14, c[0x0][0xbec] ;  /* 0x0002fb00ff0e1b82 */ /* 0x000e700000000800 */
[----:B------:R-:W5:Y:S01]  /*232f0*/  @P1 LDC R33, c[0x0][0xbf0] ;  /* 0x0002fc00ff211b82 */ /* 0x000f620000000800 */
[----:B---3--:R-:W-:-:S07]  /*23300*/  IMAD R9, R9, R27, RZ ;  /* 0x0000001b09097224 */ /* 0x008fce00078e02ff */
[----:B--2---:R-:W2:Y:S01]  /*23310*/  @!P0 LDC R2, c[0x0][0xb50] ;  /* 0x0002d400ff028b82 */ /* 0x004ea20000000800 */
[----:B------:R-:W-:-:S04]  /*23320*/  IMAD.WIDE.U32 R12, R8, R27, RZ ;  /* 0x0000001b080c7225 */ /* 0x000fc800078e00ff */
[----:B------:R-:W-:Y:S02]  /*23330*/  IMAD R9, R8, R26, R9 ;  /* 0x0000001a08097224 */ /* 0x000fe400078e0209 */
[----:B-1----:R-:W-:Y:S01]  /*23340*/  @P1 IMAD.HI.U32 R14, R29, R14, RZ ;  /* 0x0000000e1d0e1227 */ /* 0x002fe200078e00ff */
[----:B------:R-:W1:Y:S03]  /*23350*/  @!P0 LDC R3, c[0x0][0xb54] ;  /* 0x0002d500ff038b82 */ /* 0x000e660000000800 */
[-C--:B----4-:R-:W-:Y:S02]  /*23360*/  IMAD R25, R7, R215.reuse, RZ ;  /* 0x000000d707197224 */ /* 0x090fe400078e02ff */
[----:B------:R-:W-:Y:S01]  /*23370*/  IMAD.WIDE.U32 R6, R6, R215, RZ ;  /* 0x000000d706067225 */ /* 0x000fe200078e00ff */
[----:B-----5:R-:W-:-:S03]  /*23380*/  @P1 SHF.R.U32.HI R21, RZ, R33, R14 ;  /* 0x00000021ff151219 */ /* 0x020fc6000001160e */
        /* <DEDUP_REMOVED lines=12> */
[----:B0-----:R-:W-:Y:S01]  /*23450*/  IMAD R5, R5, R9, RZ ;  /* 0x0000000905057224 */ /* 0x001fe200078e02ff */
[----:B------:R-:W-:-:S05]  /*23460*/  SHF.R.S32.HI R11, RZ, 0x1f, R9 ;  /* 0x0000001fff0b7819 */ /* 0x000fca0000011409 */
[C---:B------:R-:W-:Y:S02]  /*23470*/  IMAD R11, R4.reuse, R11, R5 ;  /* 0x0000000b040b7224 */ /* 0x040fe400078e0205 */
[----:B------:R-:W-:-:S04]  /*23480*/  IMAD.WIDE.U32 R4, R4, R9, R6 ;  /* 0x0000000904047225 */ /* 0x000fc800078e0006 */
[----:B------:R-:W-:Y:S01]  /*23490*/  IMAD.IADD R5, R5, 0x1, R11 ;  /* 0x0000000105057824 */ /* 0x000fe200078e020b */
[----:B--2---:R-:W-:-:S04]  /*234a0*/  LEA R2, P0, R4, R2, 0x2 ;  /* 0x0000000204027211 */ /* 0x004fc800078010ff */
[----:B-1----:R-:W-:Y:S01]  /*234b0*/  LEA.HI.X R3, R4, R3, R5, 0x2, P0 ;  /* 0x0000000304037211 */ /* 0x002fe200000f1405 */
[----:B------:R-:W-:-:S05]  /*234c0*/  IMAD.MOV.U32 R5, RZ, RZ, -0x800000 ;  /* 0xff800000ff057424 */ /* 0x000fca00078e00ff */
[----:B------:R2:W-:Y:S03]  /*234d0*/  STG.E desc[UR46][R2.64], R5 ;  /* 0x0000000502007986 */ /* 0x0005e6000c10192e */
.L_x_4969:
[----:B------:R-:W-:Y:S05]  /*234e0*/  BSYNC B1 ;  /* 0x0000000000017941 */ /* 0x000fea0003800000 */
.L_x_4968:
        /* <DEDUP_REMOVED lines=23> */
[----:B------:R-:W-:Y:S02]  /*23660*/  IMAD.IADD R8, R212, 0x1, R5 ;  /* 0x00000001d4087824 */ /* 0x000fe400078e0205 */
        /* <DEDUP_REMOVED lines=16> */
[----:B------:R-:W-:Y:S02]  /*23770*/  IMAD.IADD R212, R10, 0x1, R212 ;  /* 0x000000010ad47824 */ /* 0x000fe400078e02d4 */
        /* <DEDUP_REMOVED lines=36> */
.L_x_4971:
[----:B------:R-:W-:Y:S05]  /*239c0*/  BSYNC B1 ;  /* 0x0000000000017941 */ /* 0x000fea0003800000 */
.L_x_4970:
        /* <DEDUP_REMOVED lines=17> */
.L_x_4973:
[----:B------:R-:W-:Y:S05]  /*23ae0*/  BSYNC B1 ;  /* 0x0000000000017941 */ /* 0x000fea0003800000 */
.L_x_4972:
        /* <DEDUP_REMOVED lines=17> */
.L_x_4975:
[----:B------:R-:W-:Y:S05]  /*23c00*/  BSYNC B1 ;  /* 0x0000000000017941 */ /* 0x000fea0003800000 */
.L_x_4974:
[----:B0-----:R-:W-:Y:S01]  /*23c10*/  VIADD R0, R212, 0x60 ;  /* 0x00000060d4007836 */ /* 0x001fe20000000000 */
[----:B--2-4-:R-:W4:Y:S04]  /*23c20*/  SHFL.IDX PT, R5, R5, 0x3, 0x181f ;  /* 0x00781f0005057f89 */ /* 0x014f2800000e0000 */
[----:B------:R-:W-:Y:S01]  /*23c30*/  ISETP.GE.AND P0, PT, R0, R9, PT ;  /* 0x000000090000720c */ /* 0x000fe20003f06270 */
[----:B------:R0:W2:-:S12]  /*23c40*/  SHFL.IDX PT, R2, R4, 0x3, 0x181f ;  /* 0x00781f0004027f89 */ /* 0x00009800000e0000 */
[----:B0-----:R-:W-:Y:S05]  /*23c50*/  @P0 BRA `(.L_x_4964) ;  /* 0x0000000000340947 */ /* 0x001fea0003800000 */
[----:B------:R-:W-:Y:S02]  /*23c60*/  ULDC UR4, c[0x0][0xac8] ;  /* 0x0002b20000047ab9 */ /* 0x000fe40000000800 */
[----:B------:R-:W-:Y:S02]  /*23c70*/  ISETP.GE.AND P3, PT, R13, UR4, PT ;  /* 0x000000040d007c0c */ /* 0x000fe4000bf66270 */
[----:B------:R-:W-:Y:S02]  /*23c80*/  ISETP.GE.AND P4, PT, R11, UR4, PT ;  /* 0x000000040b007c0c */ /* 0x000fe4000bf86270 */
[----:B------:R-:W-:-:S09]  /*23c90*/  ISETP.GE.AND P5, PT, R7, UR4, PT ;  /* 0x0000000407007c0c */ /* 0x000fd2000bfa6270 */
[-C--:B--2---:R-:W-:Y:S02]  /*23ca0*/  @!P3 LEA R12, P0, R13, R2.reuse, 0x1 ;  /* 0x000000020d0cb211 */ /* 0x084fe400078008ff */
        /* <DEDUP_REMOVED lines=8> */
.L_x_4964:
[----:B------:R-:W-:Y:S05]  /*23d30*/  BSYNC B0 ;  /* 0x0000000000007941 */ /* 0x000fea0003800000 */
.L_x_4954:
[----:B------:R-:W-:Y:S02]  /*23d40*/  ULDC UR4, c[0x0][0xc3c] ;  /* 0x00030f0000047ab9 */ /* 0x000fe40000000800 */
[----:B-1----:R-:W-:-:S13]  /*23d50*/  ISETP.GE.AND P0, PT, R59, UR4, PT ;  /* 0x000000043b007c0c */ /* 0x002fda000bf06270 */
[----:B------:R-:W-:Y:S05]  /*23d60*/  @!P0 BRA `(.L_x_4976) ;  /* 0xfffffdd400488947 */ /* 0x000fea000383ffff */
[----:B------:R-:W-:Y:S05]  /*23d70*/  BRA `(.L_x_4683) ;  /* 0x00000094008c7947 */ /* 0x000fea0003800000 */
.L_x_4681:
        /* <DEDUP_REMOVED lines=18> */
.L_x_4977:
[----:B------:R-:W-:Y:S01]  /*23ea0*/  LOP3.LUT R0, R6, 0x1f, RZ, 0xc0, !PT ;  /* 0x0000001f06007812 */ /* 0x000fe200078ec0ff */
[----:B------:R-:W-:Y:S01]  /*23eb0*/  ULDC UR4, c[0x0][0xc3c] ;  /* 0x00030f0000047ab9 */ /* 0x000fe20000000800 */
[----:B------:R-:W-:Y:S01]  /*23ec0*/  IMAD.MOV.U32 R8, RZ, RZ, RZ ;  /* 0x000000ffff087224 */ /* 0x000fe200078e00ff */
[----:B------:R-:W0:Y:S01]  /*23ed0*/  S2UR UR6, SR_CTAID.X ;  /* 0x00000000000679c3 */ /* 0x000e220000002500 */
[----:B------:R-:W-:Y:S01]  /*23ee0*/  ISETP.NE.AND P0, PT, R0, 0x1f, PT ;  /* 0x0000001f0000780c */ /* 0x000fe20003f05270 */
[----:B------:R-:W-:-:S03]  /*23ef0*/  ULDC UR5, c[0x0][0xc38] ;  /* 0x00030e0000057ab9 */ /* 0x000fc60000000800 */
[----:B------:R-:W-:-:S13]  /*23f00*/  ISETP.GE.OR P1, PT, R0, UR4, !P0 ;  /* 0x0000000400007c0c */ /* 0x000fda000c726670 */
[----:B------:R-:W1:Y:S08]  /*23f10*/  @!P1 LDC.64 R2, c[0x0][0xc80] ;  /* 0x00032000ff029b82 */ /* 0x000e700000000a00 */
[----:B------:R-:W2:Y:S01]  /*23f20*/  @!P1 LDC.64 R4, c[0x0][0xc78] ;  /* 0x00031e00ff049b82 */ /* 0x000ea20000000a00 */
[----:B-1----:R-:W-:-:S05]  /*23f30*/  @!P1 IMAD.WIDE.U32 R2, R0, 0x4, R2 ;  /* 0x0000000400029825 */ /* 0x002fca00078e0002 */
        /* <DEDUP_REMOVED lines=33> */
.L_x_4981:
        /* <DEDUP_REMOVED lines=39> */
.L_x_4979:
        /* <DEDUP_REMOVED lines=12> */
.L_x_4982:
        /* <DEDUP_REMOVED lines=63> */
.L_x_4983:
[----:B-1----:R-:W1:Y:S02]  /*24870*/  LDC.64 R2, c[0x0][0xc90] ;  /* 0x00032400ff027b82 */ /* 0x002e640000000a00 */
        /* <DEDUP_REMOVED lines=60> */
.L_x_4984:
[----:B01----:R-:W-:-:S05]  /*24c40*/  LOP3.LUT R3, RZ, R2, RZ, 0x33, !PT ;  /* 0x00000002ff037212 */ /* 0x003fca00078e33ff */
[----:B------:R-:W-:-:S05]  /*24c50*/  IMAD.IADD R2, R4, 0x1, R3 ;  /* 0x0000000104027824 */ /* 0x000fca00078e0203 */
[----:B------:R1:W-:Y:S01]  /*24c60*/  STL [R1+0x4], R2 ;  /* 0x0000040201007387 */ /* 0x0003e20000100800 */
[----:B------:R-:W-:Y:S05]  /*24c70*/  BRA `(.L_x_4985) ;  /* 0x0000000000107947 */ /* 0x000fea0003800000 */
.L_x_4980:
[----:B------:R-:W-:Y:S01]  /*24c80*/  IMAD.U32 R2, RZ, RZ, UR6 ;  /* 0x00000006ff027e24 */ /* 0x000fe2000f8e00ff */
[----:B------:R0:W-:Y:S04]  /*24c90*/  STL [R1+0x4], RZ ;  /* 0x000004ff01007387 */ /* 0x0001e80000100800 */
[----:B------:R0:W-:Y:S04]  /*24ca0*/  STL [R1+0x8], RZ ;  /* 0x000008ff01007387 */ /* 0x0001e80000100800 */
[----:B------:R0:W-:Y:S02]  /*24cb0*/  STL [R1], R2 ;  /* 0x0000000201007387 */ /* 0x0001e40000100800 */
.L_x_4985:
        /* <DEDUP_REMOVED lines=10> */
.L_x_4978:
        /* <DEDUP_REMOVED lines=8> */
[----:B----4-:R-:W2:Y:S01]  /*24de0*/  LDL R0, [R1+0x6c] ;  /* 0x00006c0001007983 */ /* 0x010ea20000100800 */
[----:B------:R-:W4:Y:S01]  /*24df0*/  S2UR UR5, SR_CgaCtaId ;  /* 0x00000000000579c3 */ /* 0x000f220000008800 */
        /* <DEDUP_REMOVED lines=10> */
[----:B----4-:R-:W-:-:S06]  /*24ea0*/  ULEA UR4, UR5, UR4, 0x18 ;  /* 0x0000000405047291 */ /* 0x010fcc000f8ec03f */
        /* <DEDUP_REMOVED lines=9> */
[----:B------:R-:W-:Y:S02]  /*24f40*/  IMAD.SHL.U32 R6, R6, 0x10, RZ ;  /* 0x0000001006067824 */ /* 0x000fe400078e00ff */
[----:B------:R-:W-:Y:S02]  /*24f50*/  IMAD R2, R2, 0x2, R19 ;  /* 0x0000000202027824 */ /* 0x000fe400078e0213 */
[----:B------:R0:W-:Y:S04]  /*24f60*/  STL [R1+0x28], R3 ;  /* 0x0000280301007387 */ /* 0x0001e80000100800 */
[----:B------:R1:W-:Y:S04]  /*24f70*/  STL [R1+0x2c], R2 ;  /* 0x00002c0201007387 */ /* 0x0003e80000100800 */
[----:B------:R-:W-:Y:S01]  /*24f80*/  STL [R1+0x58], RZ ;  /* 0x000058ff01007387 */ /* 0x000fe20000100800 */
[----:B------:R-:W-:-:S02]  /*24f90*/  @P0 LOP3.LUT R18, R18, 0x1, RZ, 0xfc, !PT ;  /* 0x0000000112120812 */ /* 0x000fc400078efcff */
[----:B0-----:R-:W-:Y:S02]  /*24fa0*/  SHF.R.U32.HI R3, RZ, 0x3, R4 ;  /* 0x00000003ff037819 */ /* 0x001fe40000011604 */
[----:B------:R-:W-:Y:S01]  /*24fb0*/  ISETP.NE.OR P0, PT, R4, RZ, !P0 ;  /* 0x000000ff0400720c */ /* 0x000fe20004705670 */
[----:B-1----:R-:W-:Y:S01]  /*24fc0*/  IMAD.MOV.U32 R2, RZ, RZ, 0x1 ;  /* 0x00000001ff027424 */ /* 0x002fe200078e00ff */
[----:B------:R-:W-:Y:S01]  /*24fd0*/  LOP3.LUT R3, R3, 0x70, R6, 0xf8, !PT ;  /* 0x0000007003037812 */ /* 0x000fe200078ef806 */
[----:B------:R-:W-:Y:S01]  /*24fe0*/  IMAD.MOV.U32 R3, RZ, RZ, 0x1 ;  /* 0x00000001ff037424 */ /* 0x000fe200078e00ff */
[----:B------:R-:W-:Y:S02]  /*24ff0*/  LOP3.LUT R18, R18, 0xfffffff7, RZ, 0xc0, !PT ;  /* 0xfffffff712127812 */ /* 0x000fe400078ec0ff */
[----:B------:R0:W-:Y:S04]  /*25000*/  STL [R1+0x20], R2 ;  /* 0x0000200201007387 */ /* 0x0001e80000100800 */
[----:B------:R1:W-:Y:S03]  /*25010*/  STL [R1+0x1c], RZ ;  /* 0x00001cff01007387 */ /* 0x0003e60000100800 */
[----:B------:R-:W-:Y:S01]  /*25020*/  @P0 LOP3.LUT R18, R18, 0x8, RZ, 0xfc, !PT ;  /* 0x0000000812120812 */ /* 0x000fe200078efcff */
[----:B------:R1:W-:Y:S01]  /*25030*/  STL [R1+0x10], RZ ;  /* 0x000010ff01007387 */ /* 0x0003e20000100800 */
[----:B0-----:R-:W-:-:S03]  /*25040*/  LOP3.LUT R2, R0, 0x40, RZ, 0xfc, !PT ;  /* 0x0000004000027812 */ /* 0x001fc600078efcff */
[----:B------:R1:W-:Y:S01]  /*25050*/  STL [R1+0x14], R3 ;  /* 0x0000140301007387 */ /* 0x0003e20000100800 */
[----:B------:R-:W-:-:S07]  /*25060*/  LOP3.LUT R0, R0, 0x80, RZ, 0xfc, !PT ;  /* 0x0000008000007812 */ /* 0x000fce00078efcff */
.L_x_5156:
[----:B------:R-:W2:Y:S01]  /*25070*/  LDL R14, [R1+0xc] ;  /* 0x00000c00010e7983 */ /* 0x000ea20000100800 */
[----:B------:R-:W2:Y:S01]  /*25080*/  LDC.64 R12, c[0x0][0xa00] ;  /* 0x00028000ff0c7b82 */ /* 0x000ea20000000a00 */
[----:B------:R-:W-:Y:S05]  /*25090*/  YIELD ;  /* 0x0000000000007946 */ /* 0x000fea0003800000 */
[----:B------:R-:W-:Y:S01]  /*250a0*/  ULDC.64 UR4, c[0x0][0xa28] ;  /* 0x00028a0000047ab9 */ /* 0x000fe20000000a00 */
[----:B0--3--:R-:W-:Y:S02]  /*250b0*/  CS2R R6, SRZ ;  /* 0x0000000000067805 */ /* 0x009fe4000001ff00 */
[----:B------:R-:W-:Y:S01]  /*250c0*/  ISETP.NE.U32.AND P0, PT, RZ, UR4, PT ;  /* 0x00000004ff007c0c */ /* 0x000fe2000bf05070 */
[----:B------:R-:W-:Y:S01]  /*250d0*/  ULDC.64 UR8, c[0x0][0xa18] ;  /* 0x0002860000087ab9 */ /* 0x000fe20000000a00 */
[----:B------:R-:W0:Y:S01]  /*250e0*/  LDC.64 R4, c[0x0][0xa08] ;  /* 0x00028200ff047b82 */ /* 0x000e220000000a00 */
[----:B------:R-:W-:Y:S01]  /*250f0*/  ULDC.64 UR6, c[0x0][0xa08] ;  /* 0x0002820000067ab9 */ /* 0x000fe20000000a00 */
[----:B------:R-:W-:Y:S01]  /*25100*/  ISETP.NE.AND.EX P0, PT, RZ, UR5, PT, P0 ;  /* 0x00000005ff007c0c */ /* 0x000fe2000bf05300 */
[----:B------:R-:W-:-:S02]  /*25110*/  ULDC.64 UR4, c[0x0][0xa00] ;  /* 0x0002800000047ab9 */ /* 0x000fc40000000a00 */
[----:B------:R-:W-:-:S04]  /*25120*/  ISETP.NE.U32.AND P1, PT, RZ, UR4, PT ;  /* 0x00000004ff007c0c */ /* 0x000fc8000bf25070 */
[----:B------:R-:W-:Y:S01]  /*25130*/  ISETP.NE.AND.EX P1, PT, RZ, UR5, PT, P1 ;  /* 0x00000005ff007c0c */ /* 0x000fe2000bf25310 */
[----:B------:R-:W-:Y:S01]  /*25140*/  ULDC.64 UR4, c[0x0][0xa10] ;  /* 0x0002840000047ab9 */ /* 0x000fe20000000a00 */
[----:B------:R-:W-:-:S04]  /*25150*/  ISETP.NE.U32.AND P3, PT, RZ, UR8, PT ;  /* 0x00000008ff007c0c */ /* 0x000fc8000bf65070 */
[----:B------:R-:W-:Y:S01]  /*25160*/  ISETP.NE.AND.EX P3, PT, RZ, UR9, PT, P3 ;  /* 0x00000009ff007c0c */ /* 0x000fe2000bf65330 */
[----:B-1----:R-:W1:-:S12]  /*25170*/  @P0 LDC.64 R2, c[0x0][0xa28] ;  /* 0x00028a00ff020b82 */ /* 0x002e580000000a00 */
[----:B---3--:R-:W3:Y:S01]  /*25180*/  @P3 LDC.64 R10, c[0x0][0xa18] ;  /* 0x00028600ff0a3b82 */ /* 0x008ee20000000a00 */
        /* <DEDUP_REMOVED lines=11> */
[----:B------:R-:W-:Y:S01]  /*25240*/  IMAD.MOV.U32 R0, RZ, RZ, RZ ;  /* 0x000000ffff007224 */ /* 0x000fe200078e00ff */
[----:B-1----:R-:W1:Y:S01]  /*25250*/  LDC.64 R2, c[0x0][0xa10] ;  /* 0x00028400ff027b82 */ /* 0x002e620000000a00 */
[----:B0-----:R-:W-:-:S10]  /*25260*/  IMAD.WIDE R4, R14, 0x4, R4 ;  /* 0x000000040e047825 */ /* 0x001fd400078e0204 */
[----:B------:R0:W5:Y:S01]  /*25270*/  @P2 LDG.E R8, desc[UR46][R4.64] ;  /* 0x0000002e04082981 */ /* 0x000162000c1e1900 */
[----:B-1----:R-:W-:-:S05]  /*25280*/  IMAD.WIDE R2, R14, 0x4, R2 ;  /* 0x000000040e027825 */ /* 0x002fca00078e0202 */
        /* <DEDUP_REMOVED lines=15> */
[----:B-1----:R-:W-:Y:S01]  /*25380*/  IMAD.U32 R7, RZ, RZ, UR4 ;  /* 0x00000004ff077e24 */ /* 0x002fe2000f8e00ff */
[----:B0-----:R-:W-:Y:S06]  /*25390*/  @P3 BRA `(.L_x_4987) ;  /* 0x0000000000143947 */ /* 0x001fec0003800000 */
[----:B------:R-:W-:Y:S05]  /*253a0*/  @!P1 BRA `(.L_x_4987) ;  /* 0x0000000000109947 */ /* 0x000fea0003800000 */
[----:B------:R-:W2:Y:S04]  /*253b0*/  LDG.E R9, desc[UR46][R12.64] ;  /* 0x0000002e0c097981 */ /* 0x000ea8000c1e1900 */
[----:B------:R-:W2:Y:S02]  /*253c0*/  LDG.E R12, desc[UR46][R12.64+0x4] ;  /* 0x0000042e0c0c7981 */ /* 0x000ea4000c1e1900 */
[----:B--2--5:R-:W-:-:S05]  /*253d0*/  IMAD.IADD R15, R12, 0x1, -R9 ;  /* 0x000000010c0f7824 */ /* 0x024fca00078e0a09 */
[----:B------:R0:W-:Y:S02]  /*253e0*/  STL [R1+0x38], R15 ;  /* 0x0000380f01007387 */ /* 0x0001e40000100800 */
.L_x_4987:
        /* <DEDUP_REMOVED lines=12> */
[----:B------:R-:W1:Y:S02]  /*254b0*/  LDC.64 R4, c[0x0][0xa20] ;  /* 0x00028800ff047b82 */ /* 0x000e640000000a00 */
[----:B-1----:R-:W-:-:S05]  /*254c0*/  IMAD.WIDE R4, R14, 0x4, R4 ;  /* 0x000000040e047825 */ /* 0x002fca00078e0204 */
[----:B------:R1:W5:Y:S01]  /*254d0*/  LDG.E R7, desc[UR46][R4.64] ;  /* 0x0000002e04077981 */ /* 0x000362000c1e1900 */
[----:B------:R-:W-:Y:S05]  /*254e0*/  BRA `(.L_x_4989) ;  /* 0x0000000000107947 */ /* 0x000fea0003800000 */
.L_x_4988:
[----:B------:R-:W-:Y:S05]  /*254f0*/  @!P2 BRA `(.L_x_4989) ;  /* 0x00000000000ca947 */ /* 0x000fea0003800000 */
[----:B------:R-:W2:Y:S04]  /*25500*/  LDG.E R7, desc[UR46][R4.64] ;  /* 0x0000002e04077981 */ /* 0x000ea8000c1e1900 */
[----:B------:R-:W2:Y:S02]  /*25510*/  LDG.E R4, desc[UR46][R4.64+0x4] ;  /* 0x0000042e04047981 */ /* 0x000ea4000c1e1900 */
[----:B--2---:R-:W-:-:S07]  /*25520*/  IMAD.IADD R7, R4, 0x1, -R7 ;  /* 0x0000000104077824 */ /* 0x004fce00078e0a07 */
.L_x_4989:
[----:B------:R-:W2:Y:S04]  /*25530*/  LDL.LU R8, [R1+0x4] ;  /* 0x0000040001087983 */ /* 0x000ea80000300800 */
[----:B-1----:R-:W3:Y:S04]  /*25540*/  @P0 LDG.E R4, desc[UR46][R2.64] ;  /* 0x0000002e02040981 */ /* 0x002ee8000c1e1900 */
        /* <DEDUP_REMOVED lines=8> */
[----:B------:R2:W-:Y:S01]  /*255d0*/  STL [R1+0x34], R12 ;  /* 0x0000340c01007387 */ /* 0x0005e20000100800 */
[----:B---3--:R-:W-:Y:S02]  /*255e0*/  @P0 IMAD.IADD R10, R2, 0x1, -R4 ;  /* 0x00000001020a0824 */ /* 0x008fe400078e0a04 */
[----:B-1----:R-:W-:-:S04]  /*255f0*/  @P1 IMAD.HI.U32 R2, R7, R3, RZ ;  /* 0x0000000307021227 */ /* 0x002fc800078e00ff */
[----:B------:R-:W-:Y:S01]  /*25600*/  IMAD.IADD R6, R9, 0x1, R10 ;  /* 0x0000000109067824 */ /* 0x000fe200078e020a */
[----:B----4-:R-:W-:-:S03]  /*25610*/  @P1 SHF.R.U32.HI R7, RZ, R5, R2 ;  /* 0x00000005ff071219 */ /* 0x010fc60000011602 */
[C---:B------:R-:W-:Y:S01]  /*25620*/  VIADD R2, R6.reuse, 0x5f ;  /* 0x0000005f06027836 */ /* 0x040fe20000000000 */
[----:B------:R-:W-:-:S03]  /*25630*/  IADD3 R21, R6, 0x1, -R15 ;  /* 0x0000000106157810 */ /* 0x000fc60007ffe80f */
[----:B------:R-:W-:-:S04]  /*25640*/  IMAD.HI R2, R2, 0x2aaaaaab, RZ ;  /* 0x2aaaaaab02027827 */ /* 0x000fc800078e02ff */
[----:B------:R-:W-:Y:S01]  /*25650*/  IMAD.IADD R7, R21, 0x1, R7 ;  /* 0x0000000115077824 */ /* 0x000fe200078e0207 */
[----:B------:R-:W-:-:S04]  /*25660*/  SHF.R.U32.HI R3, RZ, 0x1f, R2 ;  /* 0x0000001fff037819 */ /* 0x000fc80000011602 */
[----:B------:R-:W-:Y:S02]  /*25670*/  LEA.HI.SX32 R11, R2, R3, 0x1c ;  /* 0x00000003020b7211 */ /* 0x000fe400078fe2ff */
[----:B------:R-:W1:Y:S03]  /*25680*/  LDC.64 R2, c[0x0][0x9e0] ;  /* 0x00027800ff027b82 */ /* 0x000e660000000a00 */
        /* <DEDUP_REMOVED lines=15> */
.L_x_4992:
[----:B------:R-:W-:-:S13]  /*25780*/  ISETP.NE.AND P3, PT, R3, 0x1, PT ;  /* 0x000000010300780c */ /* 0x000fda0003f65270 */
[----:B------:R-:W1:Y:S02]  /*25790*/  @P3 LDC.64 R4, c[0x0][0x9e8] ;  /* 0x00027a00ff043b82 */ /* 0x000e640000000a00 */
[----:B-1----:R-:W-:-:S05]  /*257a0*/  @P3 IMAD.HI.U32 R4, R2, R4, RZ ;  /* 0x0000000402043227 */ /* 0x002fca00078e00ff */
[----:B------:R-:W-:-:S07]  /*257b0*/  @P3 SHF.R.U32.HI R2, RZ, R5, R4 ;  /* 0x00000005ff023219 */ /* 0x000fce0000011604 */
.L_x_4993:
[----:B------:R-:W-:Y:S05]  /*257c0*/  BSYNC B0 ;  /* 0x0000000000007941 */ /* 0x000fea0003800000 */
.L_x_4991:
[----:B------:R-:W-:-:S05]  /*257d0*/  IMAD R2, R2, R3, R3 ;  /* 0x0000000302027224 */ /* 0x000fca00078e0203 */
[----:B------:R-:W-:-:S07]  /*257e0*/  VIMNMX R8, R8, R2, PT ;  /* 0x0000000208087248 */ /* 0x000fce0003fe0100 */
.L_x_4990:
[----:B------:R-:W1:Y:S01]  /*257f0*/  @P1 LDC R4, c[0x0][0x44c] ;  /* 0x00011300ff041b82 */ /* 0x000e620000000800 */
[----:B------:R-:W-:Y:S01]  /*25800*/  VIADD R8, R8, 0x5f ;  /* 0x0000005f08087836 */ /* 0x000fe20000000000 */
[----:B------:R-:W-:Y:S01]  /*25810*/  ULDC UR4, c[0x0][0x9dc] ;  /* 0x0002770000047ab9 */ /* 0x000fe20000000800 */
[----:B------:R-:W-:Y:S02]  /*25820*/  IMAD.MOV.U32 R2, RZ, RZ, R12 ;  /* 0x000000ffff027224 */ /* 0x000fe400078e000c */
[----:B------:R-:W-:-:S03]  /*25830*/  IMAD.HI R8, R8, 0x2aaaaaab, RZ ;  /* 0x2aaaaaab08087827 */ /* 0x000fc600078e02ff */
[----:B------:R-:W2:Y:S01]  /*25840*/  @P1 LDC R5, c[0x0][0x450] ;  /* 0x00011400ff051b82 */ /* 0x000ea20000000800 */
[----:B------:R-:W-:Y:S01]  /*25850*/  IMAD.IADD R20, R6, 0x1, -R15 ;  /* 0x0000000106147824 */ /* 0x000fe200078e0a0f */
[----:B------:R-:W-:-:S04]  /*25860*/  SHF.R.U32.HI R7, RZ, 0x1f, R8 ;  /* 0x0000001fff077819 */ /* 0x000fc80000011608 */
[----:B------:R-:W-:-:S04]  /*25870*/  LEA.HI.SX32 R7, R8, R7, 0x1c ;  /* 0x0000000708077211 */ /* 0x000fc800078fe2ff */
[----:B------:R-:W-:Y:S01]  /*25880*/  VIMNMX R7, R11, R7, PT ;  /* 0x000000070b077248 */ /* 0x000fe20003fe0100 */
[----:B-1----:R-:W-:-:S05]  /*25890*/  @P1 IMAD.HI.U32 R4, R12, R4, RZ ;  /* 0x000000040c041227 */ /* 0x002fca00078e00ff */
[----:B--2---:R-:W-:-:S05]  /*258a0*/  @P1 SHF.R.U32.HI R2, RZ, R5, R4 ;  /* 0x00000005ff021219 */ /* 0x004fca0000011604 */
        /* <DEDUP_REMOVED lines=13> */
.L_x_4996:
[----:B------:R-:W-:-:S13]  /*25980*/  ISETP.NE.AND P1, PT, R3, 0x1, PT ;  /* 0x000000010300780c */ /* 0x000fda0003f25270 */
[----:B------:R-:W1:Y:S02]  /*25990*/  @P1 LDC.64 R4, c[0x0][0x9e8] ;  /* 0x00027a00ff041b82 */ /* 0x000e640000000a00 */
[----:B-1----:R-:W-:-:S05]  /*259a0*/  @P1 IMAD.HI.U32 R4, R2, R4, RZ ;  /* 0x0000000402041227 */ /* 0x002fca00078e00ff */
[----:B------:R-:W-:-:S07]  /*259b0*/  @P1 SHF.R.U32.HI R2, RZ, R5, R4 ;  /* 0x00000005ff021219 */ /* 0x000fce0000011604 */
.L_x_4997:
[----:B------:R-:W-:Y:S05]  /*259c0*/  BSYNC B0 ;  /* 0x0000000000007941 */ /* 0x000fea0003800000 */
.L_x_4995:
[----:B------:R-:W-:-:S05]  /*259d0*/  IMAD R2, R2, R3, RZ ;  /* 0x0000000302027224 */ /* 0x000fca00078e02ff */
[----:B------:R-:W-:-:S07]  /*259e0*/  VIMNMX R6, R6, R2, !PT ;  /* 0x0000000206067248 */ /* 0x000fce0007fe0100 */
.L_x_4994:
[----:B------:R-:W-:Y:S01]  /*259f0*/  IMAD.HI R6, R6, 0x2aaaaaab, RZ ;  /* 0x2aaaaaab06067827 */ /* 0x000fe200078e02ff */
[----:B------:R-:W-:Y:S01]  /*25a00*/  LOP3.LUT R12, R17, 0xff, RZ, 0xc0, !PT ;  /* 0x000000ff110c7812 */ /* 0x000fe200078ec0ff */
[----:B------:R-:W-:Y:S01]  /*25a10*/  BSSY B0, `(.L_x_4998) ;  /* 0x0000027000007945 */ /* 0x000fe20003800000 */
[----:B------:R-:W-:Y:S01]  /*25a20*/  SHF.R.U32.HI R17, RZ, 0x10, R17 ;  /* 0x00000010ff117819 */ /* 0x000fe20000011611 */
[----:B------:R-:W-:Y:S01]  /*25a30*/  IMAD.MOV.U32 R2, RZ, RZ, RZ ;  /* 0x000000ffff027224 */ /* 0x000fe200078e00ff */
[----:B------:R-:W-:Y:S01]  /*25a40*/  SHF.R.U32.HI R4, RZ, 0x1f, R6 ;  /* 0x0000001fff047819 */ /* 0x000fe20000011606 */
[----:B------:R1:W-:Y:S03]  /*25a50*/  STL [R1+0x50], R12 ;  /* 0x0000500c01007387 */ /* 0x0003e60000100800 */
[----:B------:R-:W-:-:S04]  /*25a60*/  LEA.HI.SX32 R4, R6, R4, 0x1c ;  /* 0x0000000406047211 */ /* 0x000fc800078fe2ff */
        /* <DEDUP_REMOVED lines=33> */
.L_x_4999:
[----:B------:R-:W-:Y:S05]  /*25c80*/  BSYNC B0 ;  /* 0x0000000000007941 */ /* 0x000fea0003800000 */
.L_x_4998:
[----:B------:R-:W-:Y:S01]  /*25c90*/  IMAD R4, R12, R2, R4 ;  /* 0x000000020c047224 */ /* 0x000fe200078e0204 */
[----:B------:R-:W-:Y:S01]  /*25ca0*/  BSSY B0, `(.L_x_5000) ;  /* 0x0000157000007945 */ /* 0x000fe20003800000 */
[----:B------:R-:W-:-:S03]  /*25cb0*/  PLOP3.LUT P5, PT, PT, PT, PT, 0x80, 0x0 ;  /* 0x000000000000781c */ /* 0x000fc60003faf070 */
        /* <DEDUP_REMOVED lines=22> */
.L_x_5199:
[----:B--2---:R-:W-:Y:S02]  /*25e20*/  ISETP.NE.AND P0, PT, R14, RZ, PT ;  /* 0x000000ff0e00720c */ /* 0x004fe40003f05270 */
[----:B------:R-:W-:-:S11]  /*25e30*/  PLOP3.LUT P2, PT, PT, PT, PT, 0x8, 0x0 ;  /* 0x000000000000781c */ /* 0x000fd60003f4e170 */
[----:B------:R-:W-:Y:S05]  /*25e40*/  @P0 BRA `(.L_x_5003) ;  /* 0x00000000000c0947 */ /* 0x000fea0003800000 */
[----:B------:R-:W-:-:S03]  /*25e50*/  UMOV UR4, 0xffffffff ;  /* 0xffffffff00047882 */ /* 0x000fc60000000000 */
[----:B------:R-:W-:Y:S05]  /*25e60*/  BRA.DIV UR4, `(.L_x_5004) ;  /* 0x0000008204747947 */ /* 0x000fea000b800000 */
[----:B------:R-:W-:-:S13]  /*25e70*/  ELECT P2, URZ, PT ;  /* 0x00000000003f782f */ /* 0x000fda0003840000 */
.L_x_5003:
        /* <DEDUP_REMOVED lines=9> */
.L_x_5202:
[----:B------:R-:W-:Y:S05]  /*25f10*/  BSYNC B1 ;  /* 0x0000000000017941 */ /* 0x000fea0003800000 */
.L_x_5005:
        /* <DEDUP_REMOVED lines=12> */
.L_x_5203:
[----:B------:R-:W-:Y:S05]  /*25fe0*/  BSYNC B2 ;  /* 0x0000000000027941 */ /* 0x000fea0003800000 */
.L_x_5009:
[----:B------:R-:W-:Y:S04]  /*25ff0*/  BSSY B2, `(.L_x_5011) ;  /* 0x0000007000027945 */ /* 0x000fe80003800000 */
[----:B------:R-:W-:Y:S05]  /*26000*/  @P4 BRA `(.L_x_5012) ;  /* 0x0000000000144947 */ /* 0x000fea0003800000 */
[----:B------:R-:W-:Y:S01]  /*26010*/  LOP3.LUT P0, RZ, R18, 0x1, RZ, 0xc0, !PT ;  /* 0x0000000112ff7812 */ /* 0x000fe2000780c0ff */
[----:B-1----:R-:W-:-:S04]  /*26020*/  IMAD.MOV.U32 R4, RZ, RZ, 0x9000 ;  /* 0x00009000ff047424 */ /* 0x002fc800078e00ff */
[----:B------:R3:W-:Y:S08]  /*26030*/  SYNCS.ARRIVE.TRANS64 RZ, [R6+URZ+0x30890], R4 ;  /* 0x0308900406ff79a7 */ /* 0x0007f0000800003f */
[----:B------:R-:W-:Y:S05]  /*26040*/  @!P0 BRA `(.L_x_5012) ;  /* 0x0000000000048947 */ /* 0x000fea0003800000 */
[----:B------:R-:W-:Y:S01]  /*26050*/  BPT.TRAP 0x1 ;  /* 0x000000040000795c */ /* 0x000fe20000300000 */
.L_x_5012:
[----:B------:R-:W-:Y:S05]  /*26060*/  BSYNC B2 ;  /* 0x0000000000027941 */ /* 0x000fea0003800000 */
.L_x_5011:
        /* <DEDUP_REMOVED lines=11> */
[----:B------:R-:W-:Y:S02]  /*26120*/  VIADD R4, R6, 0x30890 ;  /* 0x0003089006047836 */ /* 0x000fe40000000000 */
[----:B------:R-:W-:-:S07]  /*26130*/  VIADD R7, R8, 0x1e400 ;  /* 0x0001e40008077836 */ /* 0x000fce0000000000 */
.L_x_5013:
        /* <DEDUP_REMOVED lines=16> */
.L_x_5014:
        /* <DEDUP_REMOVED lines=16> */
.L_x_5015:
        /* <DEDUP_REMOVED lines=13> */
.L_x_5204:
[----:B------:R-:W-:Y:S05]  /*26410*/  BSYNC B2 ;  /* 0x0000000000027941 */ /* 0x000fea0003800000 */
.L_x_5016:
[----:B------:R-:W-:Y:S01]  /*26420*/  BSSY B2, `(.L_x_5018) ;  /* 0x0000009000027945 */ /* 0x000fe20003800000 */
[----:B-12---:R-:W-:Y:S02]  /*26430*/  IMAD.MOV.U32 R10, RZ, RZ, 0x0 ;  /* 0x00000000ff0a7424 */ /* 0x006fe400078e00ff */
[----:B------:R-:W-:Y:S01]  /*26440*/  IMAD.MOV.U32 R11, RZ, RZ, 0x12f00000 ;  /* 0x12f00000ff0b7424 */ /* 0x000fe200078e00ff */
[----:B------:R-:W-:Y:S06]  /*26450*/  @P4 BRA `(.L_x_5019) ;  /* 0x0000000000144947 */ /* 0x000fec0003800000 */
[----:B------:R-:W-:Y:S01]  /*26460*/  LOP3.LUT P0, RZ, R18, 0x1, RZ, 0xc0, !PT ;  /* 0x0000000112ff7812 */ /* 0x000fe2000780c0ff */
[----:B------:R-:W-:-:S04]  /*26470*/  IMAD.MOV.U32 R4, RZ, RZ, 0x9000 ;  /* 0x00009000ff047424 */ /* 0x000fc800078e00ff */
[----:B------:R1:W-:Y:S08]  /*26480*/  SYNCS.ARRIVE.TRANS64 RZ, [R6+URZ+0x308b0], R4 ;  /* 0x0308b00406ff79a7 */ /* 0x0003f0000800003f */
[----:B------:R-:W-:Y:S05]  /*26490*/  @!P0 BRA `(.L_x_5019) ;  /* 0x0000000000048947 */ /* 0x000fea0003800000 */
[----:B------:R-:W-:Y:S01]  /*264a0*/  BPT.TRAP 0x1 ;  /* 0x000000040000795c */ /* 0x000fe20000300000 */
.L_x_5019:
[----:B------:R-:W-:Y:S05]  /*264b0*/  BSYNC B2 ;  /* 0x0000000000027941 */ /* 0x000fea0003800000 */
.L_x_5018:
[----:B------:R-:W-:Y:S01]  /*264c0*/  R2UR UR10, R14 ;  /* 0x000000000e0a72ca */ /* 0x000fe200000e0000 */
[----:B------:R-:W-:Y:S01]  /*264d0*/  UIADD3 UR4, UP0, UR36, 0x670, URZ ;  /* 0x0000067024047890 */ /* 0x000fe2000ff1e03f */
[----:B------:R-:W-:Y:S01]  /*264e0*/  R2UR UR6, R10 ;  /* 0x000000000a0672ca */ /* 0x000fe200000e0000 */
[----:B-1----:R-:W-:Y:S01]  /*264f0*/  VIADD R6, R6, 0x308b0 ;  /* 0x000308b006067836 */ /* 0x002fe20000000000 */
[----:B------:R-:W-:Y:S01]  /*26500*/  R2UR UR7, R11 ;  /* 0x000000000b0772ca */ /* 0x000fe200000e0000 */
[----:B------:R-:W-:Y:S01]  /*26510*/  VIADD R4, R8, 0x400 ;  /* 0x0000040008047836 */ /* 0x000fe20000000000 */
[----:B------:R-:W-:Y:S01]  /*26520*/  PLOP3.LUT P0, PT, PT, PT, PT, 0x80, 0x0 ;  /* 0x000000000000781c */ /* 0x000fe20003f0f070 */
[----:B------:R-:W-:-:S12]  /*26530*/  UIADD3.X UR5, URZ, UR37, URZ, UP0, !UPT ;  /* 0x000000253f057290 */ /* 0x000fd800087fe43f */
.L_x_5020:
        /* <DEDUP_REMOVED lines=10> */
[----:B------:R-:W-:Y:S01]  /*265e0*/  R2UR UR10, R13 ;  /* 0x000000000d0a72ca */ /* 0x000fe200000e0000 */
[----:B------:R-:W-:Y:S01]  /*265f0*/  VIADD R4, R8, 0x3400 ;  /* 0x0000340008047836 */ /* 0x000fe20000000000 */
[----:B------:R-:W-:Y:S02]  /*26600*/  R2UR UR6, R10 ;  /* 0x000000000a0672ca */ /* 0x000fe400000e0000 */
[----:B------:R-:W-:Y:S02]  /*26610*/  R2UR UR7, R11 ;  /* 0x000000000b0772ca */ /* 0x000fe400000e0000 */
[----:B------:R-:W-:-:S13]  /*26620*/  PLOP3.LUT P0, PT, PT, PT, PT, 0x80, 0x0 ;  /* 0x000000000000781c */ /* 0x000fda0003f0f070 */
.L_x_5021:
        /* <DEDUP_REMOVED lines=15> */
.L_x_5022:
        /* <DEDUP_REMOVED lines=10> */
.L_x_5008:
[----:B------:R-:W-:Y:S05]  /*267c0*/  BSYNC B1 ;  /* 0x0000000000017941 */ /* 0x000fea0003800000 */
.L_x_5007:
[----:B-1----:R-:W2:Y:S04]  /*267d0*/  LDL.LU R4, [R1+0x1c] ;  /* 0x00001c0001047983 */ /* 0x002ea80000300800 */
        /* <DEDUP_REMOVED lines=12> */
.L_x_5039:
        /* <DEDUP_REMOVED lines=13> */
.L_x_5205:
[----:B------:R-:W-:Y:S05]  /*26970*/  BSYNC B2 ;  /* 0x0000000000027941 */ /* 0x000fea0003800000 */
.L_x_5025:
[----:B------:R-:W-:Y:S04]  /*26980*/  BSSY B2, `(.L_x_5027) ;  /* 0x0000007000027945 */ /* 0x000fe80003800000 */
[----:B------:R-:W-:Y:S05]  /*26990*/  @P1 BRA `(.L_x_5028) ;  /* 0x0000000000141947 */ /* 0x000fea0003800000 */
[----:B------:R-:W-:Y:S01]  /*269a0*/  LOP3.LUT P0, RZ, R18, 0x1, RZ, 0xc0, !PT ;  /* 0x0000000112ff7812 */ /* 0x000fe2000780c0ff */
[----:B------:R-:W-:-:S04]  /*269b0*/  IMAD.MOV.U32 R4, RZ, RZ, 0x9000 ;  /* 0x00009000ff047424 */ /* 0x000fc800078e00ff */
[----:B------:R2:W-:Y:S08]  /*269c0*/  SYNCS.ARRIVE.TRANS64 RZ, [R8+URZ+0x30890], R4 ;  /* 0x0308900408ff79a7 */ /* 0x0005f0000800003f */
[----:B------:R-:W-:Y:S05]  /*269d0*/  @!P0 BRA `(.L_x_5028) ;  /* 0x0000000000048947 */ /* 0x000fea0003800000 */
[----:B------:R-:W-:Y:S01]  /*269e0*/  BPT.TRAP 0x1 ;  /* 0x000000040000795c */ /* 0x000fe20000300000 */
.L_x_5028:
[----:B------:R-:W-:Y:S05]  /*269f0*/  BSYNC B2 ;  /* 0x0000000000027941 */ /* 0x000fea0003800000 */
.L_x_5027:
        /* <DEDUP_REMOVED lines=12> */
.L_x_5029:
        /* <DEDUP_REMOVED lines=12> */
[----:B------:R-:W-:Y:S01]  /*26b80*/  VIADD R10, R6, 0x21400 ;  /* 0x00021400060a7836 */ /* 0x000fe20000000000 */
[----:B------:R-:W-:Y:S01]  /*26b90*/  UMOV UR6, 0x0 ;  /* 0x0000000000067882 */ /* 0x000fe20000000000 */
[----:B------:R-:W-:Y:S01]  /*26ba0*/  UMOV UR7, 0x12f00000 ;  /* 0x12f0000000077882 */ /* 0x000fe20000000000 */
[----:B------:R-:W-:-:S15]  /*26bb0*/  R2UR UR10, R14 ;  /* 0x000000000e0a72ca */ /* 0x000fde00000e0000 */
.L_x_5030:
        /* <DEDUP_REMOVED lines=16> */
.L_x_5031:
        /* <DEDUP_REMOVED lines=10> */
[----:B------:R-:W2:Y:S01]  /*26d60*/  SYNCS.PHASECHK.TRANS64.TRYWAIT P0, [R8+URZ+0x308c0], R7 ;  /* 0x0308c007080075a7 */ /* 0x000ea2000800017f */
[----:B------:R-:W-:Y:S04]  /*26d70*/  BSSY B2, `(.L_x_5032) ;  /* 0x0000002000027945 */ /* 0x000fe80003800000 */
[----:B--2---:R-:W-:Y:S05]  /*26d80*/  @!P0 BRA `(.L_x_5033) ;  /* 0x0000007400208947 */ /* 0x004fea0003800000 */
.L_x_5206:
[----:B------:R-:W-:Y:S05]  /*26d90*/  BSYNC B2 ;  /* 0x0000000000027941 */ /* 0x000fea0003800000 */
.L_x_5032:
        /* <DEDUP_REMOVED lines=9> */
.L_x_5035:
[----:B------:R-:W-:Y:S05]  /*26e30*/  BSYNC B2 ;  /* 0x0000000000027941 */ /* 0x000fea0003800000 */
.L_x_5034:
[----:B------:R-:W-:Y:S01]  /*26e40*/  R2UR UR10, R12 ;  /* 0x000000000c0a72ca */ /* 0x000fe200000e0000 */
[----:B------:R-:W-:Y:S01]  /*26e50*/  UIADD3 UR4, UP0, UR36, 0x670, URZ ;  /* 0x0000067024047890 */ /* 0x000fe2000ff1e03f */
[----:B------:R-:W-:Y:S01]  /*26e60*/  R2UR UR6, R10 ;  /* 0x000000000a0672ca */ /* 0x000fe200000e0000 */
[----:B-123--:R-:W-:Y:S01]  /*26e70*/  VIADD R8, R8, 0x308b0 ;  /* 0x000308b008087836 */ /* 0x00efe20000000000 */
[----:B------:R-:W-:Y:S01]  /*26e80*/  R2UR UR7, R11 ;  /* 0x000000000b0772ca */ /* 0x000fe200000e0000 */
[----:B------:R-:W-:Y:S01]  /*26e90*/  VIADD R4, R6, 0x400 ;  /* 0x0000040006047836 */ /* 0x000fe20000000000 */
[----:B------:R-:W-:Y:S01]  /*26ea0*/  PLOP3.LUT P0, PT, PT, PT, PT, 0x80, 0x0 ;  /* 0x000000000000781c */ /* 0x000fe20003f0f070 */
[----:B------:R-:W-:-:S12]  /*26eb0*/  UIADD3.X UR5, URZ, UR37, URZ, UP0, !UPT ;  /* 0x000000253f057290 */ /* 0x000fd800087fe43f */
.L_x_5036:
        /* <DEDUP_REMOVED lines=15> */
.L_x_5037:
        /* <DEDUP_REMOVED lines=15> */
.L_x_5038:
        /* <DEDUP_REMOVED lines=10> */
.L_x_5024:
[----:B------:R-:W-:Y:S05]  /*27140*/  BSYNC B1 ;  /* 0x0000000000017941 */ /* 0x000fea0003800000 */
.L_x_5023:
        /* <DEDUP_REMOVED lines=12> */
.L_x_5001:
[----:B------:R-:W-:Y:S05]  /*27210*/  BSYNC B0 ;  /* 0x0000000000007941 */ /* 0x000fea0003800000 */
.L_x_5000:
[----:B-12---:R-:W2:Y:S01]  /*27220*/  LDL R7, [R1+0x34] ;  /* 0x0000340001077983 */ /* 0x006ea20000100800 */
[----:B------:R-:W1:Y:S01]  /*27230*/  LDC R0, c[0x0][0x448] ;  /* 0x00011200ff007b82 */ /* 0x000e620000000800 */
[----:B------:R-:W-:Y:S07]  /*27240*/  @!P5 WARPSYNC.ALL ;  /* 0x000000000000d948 */ /* 0x000fee0003800000 */
[----:B------:R-:W-:Y:S01]  /*27250*/  @!P5 BAR.SYNC.DEFER_BLOCKING 0xc, 0x180 ;  /* 0x030600000000db1d */ /* 0x000fe20000010000 */
[----:B-1----:R-:W-:-:S13]  /*27260*/  ISETP.NE.AND P0, PT, R0, 0x1, PT ;  /* 0x000000010000780c */ /* 0x002fda0003f05270 */
[----:B------:R-:W1:Y:S08]  /*27270*/  @P0 LDC R0, c[0x0][0x44c] ;  /* 0x00011300ff000b82 */ /* 0x000e700000000800 */
[----:B------:R-:W3:Y:S01]  /*27280*/  @P0 LDC R3, c[0x0][0x450] ;  /* 0x00011400ff030b82 */ /* 0x000ee20000000800 */
[----:B--2---:R-:W-:-:S04]  /*27290*/  VIADD R2, R7, 0x7f ;  /* 0x0000007f07027836 */ /* 0x004fc80000000000 */
[----:B-1----:R-:W-:-:S05]  /*272a0*/  @P0 IMAD.HI.U32 R0, R2, R0, RZ ;  /* 0x0000000002000227 */ /* 0x002fca00078e00ff */
[----:B---3--:R-:W-:-:S05]  /*272b0*/  @P0 SHF.R.U32.HI R2, RZ, R3, R0 ;  /* 0x00000003ff020219 */ /* 0x008fca0000011600 */
        /* <DEDUP_REMOVED lines=16> */
.L_x_5042:
[----:B------:R-:W-:-:S13]  /*273c0*/  ISETP.NE.AND P2, PT, R3, 0x1, PT ;  /* 0x000000010300780c */ /* 0x000fda0003f45270 */
[----:B------:R-:W1:Y:S02]  /*273d0*/  @P2 LDC.64 R4, c[0x0][0x9e8] ;  /* 0x00027a00ff042b82 */ /* 0x000e640000000a00 */
[----:B-1----:R-:W-:-:S05]  /*273e0*/  @P2 IMAD.HI.U32 R4, R6, R4, RZ ;  /* 0x0000000406042227 */ /* 0x002fca00078e00ff */
[----:B------:R-:W-:-:S07]  /*273f0*/  @P2 SHF.R.U32.HI R6, RZ, R5, R4 ;  /* 0x00000005ff062219 */ /* 0x000fce0000011604 */
.L_x_5043:
[----:B------:R-:W-:Y:S05]  /*27400*/  BSYNC B0 ;  /* 0x0000000000007941 */ /* 0x000fea0003800000 */
.L_x_5041:
[----:B------:R-:W-:-:S05]  /*27410*/  IMAD R6, R6, R3, R3 ;  /* 0x0000000306067224 */ /* 0x000fca00078e0203 */
[----:B------:R-:W-:-:S07]  /*27420*/  VIMNMX R2, R2, R6, PT ;  /* 0x0000000602027248 */ /* 0x000fce0003fe0100 */
.L_x_5040:
[----:B------:R-:W2:Y:S01]  /*27430*/  LDL R6, [R1+0x5c] ;  /* 0x00005c0001067983 */ /* 0x000ea20000100800 */
[----:B------:R-:W1:Y:S01]  /*27440*/  @P0 LDC R0, c[0x0][0x44c] ;  /* 0x00011300ff000b82 */ /* 0x000e620000000800 */
[----:B------:R-:W-:Y:S01]  /*27450*/  VIADD R2, R2, 0x5f ;  /* 0x0000005f02027836 */ /* 0x000fe20000000000 */
[----:B------:R-:W-:Y:S01]  /*27460*/  ULDC UR4, c[0x0][0x9dc] ;  /* 0x0002770000047ab9 */ /* 0x000fe20000000800 */
[----:B------:R-:W-:Y:S02]  /*27470*/  IMAD.MOV.U32 R4, RZ, RZ, R7 ;  /* 0x000000ffff047224 */ /* 0x000fe400078e0007 */
[----:B------:R-:W-:-:S03]  /*27480*/  IMAD.HI R2, R2, 0x2aaaaaab, RZ ;  /* 0x2aaaaaab02027827 */ /* 0x000fc600078e02ff */
[----:B------:R-:W3:Y:S01]  /*27490*/  @P0 LDC R5, c[0x0][0x450] ;  /* 0x00011400ff050b82 */ /* 0x000ee20000000800 */
[----:B-1----:R-:W-:-:S05]  /*274a0*/  @P0 IMAD.HI.U32 R0, R7, R0, RZ ;  /* 0x0000000007000227 */ /* 0x002fca00078e00ff */
[----:B---3--:R-:W-:-:S05]  /*274b0*/  @P0 SHF.R.U32.HI R4, RZ, R5, R0 ;  /* 0x00000005ff040219 */ /* 0x008fca0000011600 */
[----:B------:R-:W-:Y:S01]  /*274c0*/  IMAD.IADD R0, R20, 0x1, R4 ;  /* 0x0000000114007824 */ /* 0x000fe200078e0204 */
[----:B------:R-:W-:-:S04]  /*274d0*/  SHF.R.U32.HI R4, RZ, 0x1f, R2 ;  /* 0x0000001fff047819 */ /* 0x000fc80000011602 */
[----:B------:R-:W-:Y:S01]  /*274e0*/  LEA.HI.SX32 R7, R2, R4, 0x1c ;  /* 0x0000000402077211 */ /* 0x000fe200078fe2ff */
        /* <DEDUP_REMOVED lines=14> */
.L_x_5046:
[----:B------:R-:W-:-:S13]  /*275d0*/  ISETP.NE.AND P0, PT, R3, 0x1, PT ;  /* 0x000000010300780c */ /* 0x000fda0003f05270 */
[----:B------:R-:W1:Y:S02]  /*275e0*/  @P0 LDC.64 R4, c[0x0][0x9e8] ;  /* 0x00027a00ff040b82 */ /* 0x000e640000000a00 */
[----:B-1----:R-:W-:-:S05]  /*275f0*/  @P0 IMAD.HI.U32 R4, R0, R4, RZ ;  /* 0x0000000400040227 */ /* 0x002fca00078e00ff */
[----:B------:R-:W-:-:S07]  /*27600*/  @P0 SHF.R.U32.HI R0, RZ, R5, R4 ;  /* 0x00000005ff000219 */ /* 0x000fce0000011604 */
.L_x_5047:
[----:B------:R-:W-:Y:S05]  /*27610*/  BSYNC B0 ;  /* 0x0000000000007941 */ /* 0x000fea0003800000 */
.L_x_5045:
[----:B------:R-:W-:-:S05]  /*27620*/  IMAD R0, R0, R3, RZ ;  /* 0x0000000300007224 */ /* 0x000fca00078e02ff */
[----:B------:R-:W-:-:S07]  /*27630*/  VIMNMX R2, R2, R0, !PT ;  /* 0x0000000002027248 */ /* 0x000fce0007fe0100 */
.L_x_5044:
[----:B------:R-:W-:Y:S01]  /*27640*/  IMAD.HI R2, R2, 0x2aaaaaab, RZ ;  /* 0x2aaaaaab02027827 */ /* 0x000fe200078e02ff */
[----:B------:R-:W-:Y:S01]  /*27650*/  ISETP.NE.AND P1, PT, R17, RZ, PT ;  /* 0x000000ff1100720c */ /* 0x000fe20003f25270 */
[----:B------:R-:W-:Y:S03]  /*27660*/  BSSY B0, `(.L_x_5048) ;  /* 0x0000025000007945 */ /* 0x000fe60003800000 */
[----:B------:R-:W-:-:S04]  /*27670*/  SHF.R.U32.HI R0, RZ, 0x1f, R2 ;  /* 0x0000001fff007819 */ /* 0x000fc80000011602 */
[----:B------:R-:W-:-:S04]  /*27680*/  LEA.HI.SX32 R0, R2, R0, 0x1c ;  /* 0x0000000002007211 */ /* 0x000fc800078fe2ff */
[----:B------:R-:W-:Y:S01]  /*27690*/  VIMNMX R8, RZ, R0, !PT ;  /* 0x00000000ff087248 */ /* 0x000fe20007fe0100 */
[----:B------:R-:W1:Y:S03]  /*276a0*/  @!P1 LDC R17, c[0x0][0x9f0] ;  /* 0x00027c00ff119b82 */ /* 0x000e660000000800 */
        /* <DEDUP_REMOVED lines=32> */
.L_x_5049:
[----:B------:R-:W-:Y:S05]  /*278b0*/  BSYNC B0 ;  /* 0x0000000000007941 */ /* 0x000fea0003800000 */
.L_x_5048:
        /* <DEDUP_REMOVED lines=14> */
[----:B------:R-:W-:Y:S02]  /*279a0*/  VOTEU.ANY UR4, UPT, PT ;  /* 0x0000000000047886 */ /* 0x000fe400038e0100 */
[----:B------:R-:W2:Y:S08]  /*279b0*/  FLO.U32 R0, UR4 ;  /* 0x0000000400007d00 */ /* 0x000eb000080e0000 */
[----:B------:R-:W3:Y:S01]  /*279c0*/  POPC R4, UR4 ;  /* 0x0000000400047d09 */ /* 0x000ee20008000000 */
[----:B--2---:R-:W-:-:S02]  /*279d0*/  ISETP.EQ.U32.AND P0, PT, R0, R3, PT ;  /* 0x000000030000720c */ /* 0x004fc40003f02070 */
[----:B------:R-:W3:Y:S11]  /*279e0*/  LDC.64 R2, c[0x0][0xc60] ;  /* 0x00031800ff027b82 */ /* 0x000ef60000000a00 */
        /* <DEDUP_REMOVED lines=8> */
.L_x_5051:
        /* <DEDUP_REMOVED lines=20> */
.L_x_5054:
[----:B------:R-:W-:Y:S05]  /*27bb0*/  BSYNC B6 ;  /* 0x0000000000067941 */ /* 0x000fea0003800000 */
.L_x_5053:
        /* <DEDUP_REMOVED lines=20> */
.L_x_5057:
        /* <DEDUP_REMOVED lines=15> */
.L_x_5056:
[----:B------:R-:W-:Y:S05]  /*27df0*/  BSYNC B6 ;  /* 0x0000000000067941 */ /* 0x000fea0003800000 */
.L_x_5055:
[----:B------:R-:W2:Y:S01]  /*27e00*/  LDL R0, [R1+0xc] ;  /* 0x00000c0001007983 */ /* 0x000ea20000100800 */
[----:B------:R-:W-:Y:S02]  /*27e10*/  ULDC.64 UR4, c[0x0][0x9f8] ;  /* 0x00027e0000047ab9 */ /* 0x000fe40000000a00 */
[----:B------:R-:W-:Y:S01]  /*27e20*/  ISETP.NE.U32.AND P0, PT, RZ, UR4, PT ;  /* 0x00000004ff007c0c */ /* 0x000fe2000bf05070 */
[----:B-1----:R-:W3:Y:S03]  /*27e30*/  LDL R17, [R1+0x44] ;  /* 0x0000440001117983 */ /* 0x002ee60000100800 */
        /* <DEDUP_REMOVED lines=20> */
.L_x_5209:
        /* <DEDUP_REMOVED lines=9> */
.L_x_5212:
[----:B------:R-:W-:Y:S05]  /*28010*/  @!P6 BRA `(.L_x_5059) ;  /* 0x000000040020e947 */ /* 0x000fea0003800000 */
[----:B------:R-:W-:-:S04]  /*28020*/  ISETP.NE.U32.AND P0, PT, R2, RZ, PT ;  /* 0x000000ff0200720c */ /* 0x000fc80003f05070 */
[----:B------:R-:W-:-:S13]  /*28030*/  ISETP.NE.AND.EX P0, PT, R3, RZ, PT, P0 ;  /* 0x000000ff0300720c */ /* 0x000fda0003f05300 */
[----:B------:R-:W-:Y:S05]  /*28040*/  @!P0 BRA `(.L_x_5061) ;  /* 0x0000000000508947 */ /* 0x000fea0003800000 */
[----:B------:R-:W3:Y:S01]  /*28050*/  LDC R6, c[0x0][0x43c] ;  /* 0x00010f00ff067b82 */ /* 0x000ee20000000800 */
[----:B------:R-:W-:Y:S01]  /*28060*/  IMAD.MOV.U32 R9, RZ, RZ, R0 ;  /* 0x000000ffff097224 */ /* 0x000fe200078e0000 */
[----:B------:R-:W-:-:S03]  /*28070*/  ULDC.64 UR4, c[0x0][0x428] ;  /* 0x00010a0000047ab9 */ /* 0x000fc60000000a00 */
        /* <DEDUP_REMOVED lines=17> */
.L_x_5061:
[----:B------:R-:W4:Y:S04]  /*28190*/  LDL R0, [R1+0x10] ;  /* 0x0000100001007983 */ /* 0x000f280000100800 */
[----:B---3--:R-:W3:Y:S01]  /*281a0*/  LDL R2, [R1+0x14] ;  /* 0x0000140001027983 */ /* 0x008ee20000100800 */
[----:B----4-:R-:W-:Y:S01]  /*281b0*/  IMAD R0, R0, 0x8, R19 ;  /* 0x0000000800007824 */ /* 0x010fe200078e0213 */
[----:B---3--:R-:W-:-:S04]  /*281c0*/  SHF.L.U32 R2, R2, 0x1f, RZ ;  /* 0x0000001f02027819 */ /* 0x008fc800000006ff */
[----:B------:R-:W3:Y:S02]  /*281d0*/  SYNCS.PHASECHK.TRANS64.TRYWAIT P0, [R0+URZ+0x30840], R2 ;  /* 0x03084002000075a7 */ /* 0x000ee4000800017f */
[----:B---3--:R-:W-:Y:S05]  /*281e0*/  @!P0 BRA `(.L_x_5062) ;  /* 0x0000006000708947 */ /* 0x008fea0003800000 */
.L_x_5213:
        /* <DEDUP_REMOVED lines=9> */
.L_x_5063:
[----:B--2---:R-:W2:Y:S04]  /*28280*/  LDL R4, [R1+0x10] ;  /* 0x0000100001047983 */ /* 0x004ea80000100800 */
[----:B------:R-:W2:Y:S04]  /*28290*/  LDL R3, [R1+0x4] ;  /* 0x0000040001037983 */ /* 0x000ea80000100800 */
[----:B---34-:R-:W3:Y:S01]  /*282a0*/  LDL R2, [R1+0x18] ;  /* 0x0000180001027983 */ /* 0x018ee20000100800 */
        /* <DEDUP_REMOVED lines=12> */
[----:B--2---:R-:W-:Y:S01]  /*28370*/  IMAD R0, R4, 0x9000, R19 ;  /* 0x0000900004007824 */ /* 0x004fe200078e0213 */
[----:B------:R-:W-:-:S04]  /*28380*/  R2UR UR11, R3 ;  /* 0x00000000030b72ca */ /* 0x000fc800000e0000 */
        /* <DEDUP_REMOVED lines=10> */
[----:B--2---:R-:W-:Y:S01]  /*28430*/  UMOV UR8, UR15 ;  /* 0x0000000f00087c82 */ /* 0x004fe20008000000 */
[----:B------:R-:W-:Y:S02]  /*28440*/  UMOV UR10, UR17 ;  /* 0x00000011000a7c82 */ /* 0x000fe40008000000 */
[----:B------:R2:W-:Y:S02]  /*28450*/  UTMALDG.4D [UR8], [UR4], desc[UR6] ;  /* 0x00000608040075b4 */ /* 0x0005e40008019000 */
[----:B--2---:R-:W-:Y:S01]  /*28460*/  UMOV UR8, UR16 ;  /* 0x0000001000087c82 */ /* 0x004fe20008000000 */
[----:B------:R-:W-:-:S02]  /*28470*/  UMOV UR10, UR14 ;  /* 0x0000000e000a7c82 */ /* 0x000fc40008000000 */
[----:B------:R3:W-:Y:S02]  /*28480*/  UTMALDG.4D [UR8], [UR4], desc[UR6] ;  /* 0x00000608040075b4 */ /* 0x0007e40008019000 */
[----:B---3--:R-:W-:Y:S01]  /*28490*/  NOP ;  /* 0x0000000000007918 */ /* 0x008fe20000000000 */
.L_x_5059:
        /* <DEDUP_REMOVED lines=31> */
.L_x_5065:
[----:B------:R-:W-:Y:S05]  /*28690*/  BSYNC B6 ;  /* 0x0000000000067941 */ /* 0x000fea0003800000 */
.L_x_5064:
        /* <DEDUP_REMOVED lines=65> */
[----:B------:R-:W-:Y:S01]  /*28ab0*/  ISETP.GE.AND P1, PT, R9, UR4, PT ;  /* 0x0000000409007c0c */ /* 0x000fe2000bf26270 */
[----:B------:R-:W-:-:S12]  /*28ac0*/  BRA.DIV UR5, `(.L_x_5066) ;  /* 0x0000005a054c7947 */ /* 0x000fd8000b800000 */
[----:B------:R-:W2:Y:S04]  /*28ad0*/  LDL.LU R6, [R1+0x38] ;  /* 0x0000380001067983 */ /* 0x000ea80000300800 */
[----:B------:R-:W3:Y:S04]  /*28ae0*/  LDL.LU R11, [R1+0x34] ;  /* 0x00003400010b7983 */ /* 0x000ee80000300800 */
[----:B------:R-:W4:Y:S01]  /*28af0*/  LDL R9, [R1+0x2c] ;  /* 0x00002c0001097983 */ /* 0x000f220000100800 */
[----:B--2---:R-:W-:-:S03]  /*28b00*/  IMAD R2, R6, R7, RZ ;  /* 0x0000000706027224 */ /* 0x004fc600078e02ff */
[----:B------:R-:W0:Y:S01]  /*28b10*/  SHFL.IDX PT, R7, R4, RZ, 0x181f ;  /* 0x00181fff04077589 */ /* 0x000e2200000e0000 */
[----:B---3--:R-:W-:-:S03]  /*28b20*/  IMAD.IADD R0, R10, 0x1, R11 ;  /* 0x000000010a007824 */ /* 0x008fc600078e020b */
[----:B------:R-:W1:Y:S01]  /*28b30*/  SHFL.IDX PT, R6, R3, RZ, 0x181f ;  /* 0x00181fff03067589 */ /* 0x000e6200000e0000 */
[C---:B------:R-:W-:Y:S01]  /*28b40*/  VIADD R5, R0.reuse, 0x10 ;  /* 0x0000001000057836 */ /* 0x040fe20000000000 */
[----:B------:R-:W-:-:S13]  /*28b50*/  ISETP.GE.AND P2, PT, R0, R2, PT ;  /* 0x000000020000720c */ /* 0x000fda0003f46270 */
[----:B0-----:R-:W-:-:S05]  /*28b60*/  @!P2 LEA R7, P4, R8, R7, 0x1 ;  /* 0x000000070807a211 */ /* 0x001fca00078808ff */
[----:B-1----:R-:W-:-:S05]  /*28b70*/  @!P2 IMAD.X R6, RZ, RZ, R6, P4 ;  /* 0x000000ffff06a224 */ /* 0x002fca00020e0606 */
[----:B------:R-:W-:-:S04]  /*28b80*/  @!P2 LOP3.LUT R7, R7, R6, RZ, 0x3c, !PT ;  /* 0x000000060707a212 */ /* 0x000fc800078e3cff */
[----:B------:R-:W-:-:S04]  /*28b90*/  @!P2 LOP3.LUT R6, R7, R6, RZ, 0x3c, !PT ;  /* 0x000000060706a212 */ /* 0x000fc800078e3cff */
[----:B------:R-:W-:-:S05]  /*28ba0*/  @!P2 LOP3.LUT R7, R7, R6, RZ, 0x3c, !PT ;  /* 0x000000060707a212 */ /* 0x000fca00078e3cff */
[----:B------:R-:W-:Y:S01]  /*28bb0*/  @!PT LDS RZ, [RZ] ;  /* 0x00000000fffff984 */ /* 0x000fe20000000800 */
[----:B----4-:R-:W-:Y:S04]  /*28bc0*/  @!P2 LDGSTS.E.BYPASS.LTC128B.128 [R9+0x12400], desc[UR46][R6.64], !P3 ;  /* 0x124000000609afae */ /* 0x010fe8000d901d6e */
        /* <DEDUP_REMOVED lines=69> */
.L_x_5230:
        /* <DEDUP_REMOVED lines=13> */
.L_x_5068:
[----:B------:R-:W-:Y:S05]  /*290f0*/  BSYNC B0 ;  /* 0x0000000000007941 */ /* 0x000fea0003800000 */
.L_x_5067:
[----:B------:R-:W-:Y:S01]  /*29100*/  NOP ;  /* 0x0000000000007918 */ /* 0x000fe20000000000 */
[----:B------:R-:W-:-:S13]  /*29110*/  PLOP3.LUT P0, PT, PT, PT, PT, 0x80, 0x0 ;  /* 0x000000000000781c */ /* 0x000fda0003f0f070 */
.L_x_5069:
        /* <DEDUP_REMOVED lines=18> */
.L_x_5231:
[----:B------:R-:W-:Y:S05]  /*29240*/  BSYNC B0 ;  /* 0x0000000000007941 */ /* 0x000fea0003800000 */
.L_x_5070:
[----:B------:R-:W4:Y:S04]  /*29250*/  LDL R2, [R1+0x44] ;  /* 0x0000440001027983 */ /* 0x000f280000100800 */
[----:B0-----:R-:W5:Y:S01]  /*29260*/  LDL R4, [R1+0x30] ;  /* 0x0000300001047983 */ /* 0x001f620000100800 */
[----:B------:R-:W-:Y:S01]  /*29270*/  BSSY B0, `(.L_x_5072) ;  /* 0x000024d000007945 */ /* 0x000fe20003800000 */
[----:B----4-:R-:W-:-:S05]  /*29280*/  VIADD R0, R2, 0xfffffffe ;  /* 0xfffffffe02007836 */ /* 0x010fca0000000000 */
[----:B-----5:R-:W-:-:S13]  /*29290*/  ISETP.GE.AND P0, PT, R0, R4, PT ;  /* 0x000000040000720c */ /* 0x020fda0003f06270 */
[----:B------:R-:W-:Y:S05]  /*292a0*/  @!P0 BRA `(.L_x_5073) ;  /* 0x0000002400248947 */ /* 0x000fea0003800000 */
[----:B--2---:R-:W2:Y:S04]  /*292b0*/  LDL.LU R3, [R1+0x50] ;  /* 0x0000500001037983 */ /* 0x004ea80000300800 */
[----:B---3--:R-:W3:Y:S04]  /*292c0*/  LDL.LU R7, [R1+0x40] ;  /* 0x0000400001077983 */ /* 0x008ee80000300800 */
        /* <DEDUP_REMOVED lines=52> */
.L_x_5078:
[----:B------:R-:W-:Y:S01]  /*29610*/  IMAD R3, R8, 0x8, R19 ;  /* 0x0000000808037824 */ /* 0x000fe200078e0213 */
[----:B------:R-:W-:Y:S01]  /*29620*/  SHF.L.U32 R2, R9, 0x1f, RZ ;  /* 0x0000001f09027819 */ /* 0x000fe200000006ff */
[----:B------:R-:W-:Y:S03]  /*29630*/  BSSY B3, `(.L_x_5079) ;  /* 0x0000003000037945 */ /* 0x000fe60003800000 */
[----:B------:R-:W1:Y:S02]  /*29640*/  SYNCS.PHASECHK.TRANS64.TRYWAIT P0, [R3+URZ+0x30840], R2 ;  /* 0x03084002030075a7 */ /* 0x000e64000800017f */
[----:B-1----:R-:W-:Y:S05]  /*29650*/  @!P0 BRA `(.L_x_5080) ;  /* 0x0000005800588947 */ /* 0x002fea0003800000 */
.L_x_5232:
[----:B------:R-:W-:Y:S05]  /*29660*/  BSYNC B3 ;  /* 0x0000000000037941 */ /* 0x000fea0003800000 */
.L_x_5079:
        /* <DEDUP_REMOVED lines=10> */
.L_x_5082:
[----:B------:R-:W-:Y:S05]  /*29710*/  BSYNC B3 ;  /* 0x0000000000037941 */ /* 0x000fea0003800000 */
.L_x_5081:
        /* <DEDUP_REMOVED lines=12> */
.L_x_5083:
        /* <DEDUP_REMOVED lines=16> */
.L_x_5084:
        /* <DEDUP_REMOVED lines=16> */
.L_x_5085:
        /* <DEDUP_REMOVED lines=17> */
.L_x_5233:
[----:B------:R-:W-:Y:S05]  /*29af0*/  BSYNC B3 ;  /* 0x0000000000037941 */ /* 0x000fea0003800000 */
.L_x_5086:
        /* <DEDUP_REMOVED lines=10> */
.L_x_5088:
[----:B------:R-:W-:Y:S01]  /*29ba0*/  LOP3.LUT P0, RZ, R18, 0x8, RZ, 0xc0, !PT ;  /* 0x0000000812ff7812 */ /* 0x000fe2000780c0ff */
[----:B------:R-:W-:-:S12]  /*29bb0*/  BSSY B3, `(.L_x_5089) ;  /* 0x0000003000037945 */ /* 0x000fd80003800000 */
[----:B------:R-:W-:Y:S05]  /*29bc0*/  @P0 BRA `(.L_x_5090) ;  /* 0x0000000000040947 */ /* 0x000fea0003800000 */
[----:B------:R-:W-:Y:S01]  /*29bd0*/  BPT.TRAP 0x1 ;  /* 0x000000040000795c */ /* 0x000fe20000300000 */
.L_x_5090:
[----:B------:R-:W-:Y:S05]  /*29be0*/  BSYNC B3 ;  /* 0x0000000000037941 */ /* 0x000fea0003800000 */
.L_x_5089:
        /* <DEDUP_REMOVED lines=13> */
.L_x_5091:
        /* <DEDUP_REMOVED lines=15> */
.L_x_5092:
        /* <DEDUP_REMOVED lines=15> */
.L_x_5093:
        /* <DEDUP_REMOVED lines=12> */
.L_x_5077:
[----:B------:R-:W-:Y:S05]  /*29f60*/  BSYNC B1 ;  /* 0x0000000000017941 */ /* 0x000fea0003800000 */
.L_x_5076:
[----:B0-----:R-:W2:Y:S04]  /*29f70*/  LDL.LU R0, [R1+0x44] ;  /* 0x0000440001007983 */ /* 0x001ea80000300800 */
[----:B------:R0:W-:Y:S04]  /*29f80*/  STL [R1+0x10], R8 ;  /* 0x0000100801007387 */ /* 0x0001e80000100800 */
[----:B------:R0:W-:Y:S02]  /*29f90*/  STL [R1+0x14], R9 ;  /* 0x0000140901007387 */ /* 0x0001e40000100800 */
[----:B0-2---:R-:W-:-:S07]  /*29fa0*/  VIADD R0, R0, 0xfffffffd ;  /* 0xfffffffd00007836 */ /* 0x005fce0000000000 */
.L_x_5075:
[----:B------:R-:W-:Y:S05]  /*29fb0*/  BSYNC B2 ;  /* 0x0000000000027941 */ /* 0x000fea0003800000 */
.L_x_5074:
[----:B------:R-:W-:-:S05]  /*29fc0*/  VIADD R10, R10, 0xfffffffe ;  /* 0xfffffffe0a0a7836 */ /* 0x000fca0000000000 */
[----:B------:R-:W-:-:S13]  /*29fd0*/  ISETP.NE.AND P0, PT, R10, R7, PT ;  /* 0x000000070a00720c */ /* 0x000fda0003f05270 */
[----:B------:R-:W-:Y:S05]  /*29fe0*/  @!P0 BRA `(.L_x_5073) ;  /* 0x0000001400d48947 */ /* 0x000fea0003800000 */
[----:B------:R-:W-:-:S07]  /*29ff0*/  IMAD.MOV.U32 R9, RZ, RZ, R17 ;  /* 0x000000ffff097224 */ /* 0x000fce00078e0011 */
.L_x_5130:
        /* <DEDUP_REMOVED lines=35> */
.L_x_5096:
[----:B------:R-:W-:Y:S01]  /*2a230*/  IMAD R3, R4, 0x8, R19 ;  /* 0x0000000804037824 */ /* 0x000fe200078e0213 */
[----:B------:R-:W-:Y:S01]  /*2a240*/  SHF.L.U32 R2, R5, 0x1f, RZ ;  /* 0x0000001f05027819 */ /* 0x000fe200000006ff */
[----:B------:R-:W-:Y:S03]  /*2a250*/  BSSY B2, `(.L_x_5097) ;  /* 0x0000003000027945 */ /* 0x000fe60003800000 */
[----:B------:R-:W1:Y:S02]  /*2a260*/  SYNCS.PHASECHK.TRANS64.TRYWAIT P0, [R3+URZ+0x30840], R2 ;  /* 0x03084002030075a7 */ /* 0x000e64000800017f */
[----:B-1----:R-:W-:Y:S05]  /*2a270*/  @!P0 BRA `(.L_x_5098) ;  /* 0x0000004c00788947 */ /* 0x002fea0003800000 */
.L_x_5234:
[----:B------:R-:W-:Y:S05]  /*2a280*/  BSYNC B2 ;  /* 0x0000000000027941 */ /* 0x000fea0003800000 */
.L_x_5097:
        /* <DEDUP_REMOVED lines=10> */
.L_x_5100:
[----:B------:R-:W-:Y:S05]  /*2a330*/  BSYNC B2 ;  /* 0x0000000000027941 */ /* 0x000fea0003800000 */
.L_x_5099:
        /* <DEDUP_REMOVED lines=12> */
.L_x_5101:
        /* <DEDUP_REMOVED lines=16> */
.L_x_5102:
        /* <DEDUP_REMOVED lines=16> */
.L_x_5103:
        /* <DEDUP_REMOVED lines=17> */
.L_x_5235:
[----:B------:R-:W-:Y:S05]  /*2a710*/  BSYNC B2 ;  /* 0x0000000000027941 */ /* 0x000fea0003800000 */
.L_x_5104:
        /* <DEDUP_REMOVED lines=10> */
.L_x_5106:
[----:B------:R-:W-:Y:S01]  /*2a7c0*/  LOP3.LUT P0, RZ, R18, 0x8, RZ, 0xc0, !PT ;  /* 0x0000000812ff7812 */ /* 0x000fe2000780c0ff */
[----:B------:R-:W-:-:S12]  /*2a7d0*/  BSSY B2, `(.L_x_5107) ;  /* 0x0000003000027945 */ /* 0x000fd80003800000 */
[----:B------:R-:W-:Y:S05]  /*2a7e0*/  @P0 BRA `(.L_x_5108) ;  /* 0x0000000000040947 */ /* 0x000fea0003800000 */
[----:B------:R-:W-:Y:S01]  /*2a7f0*/  BPT.TRAP 0x1 ;  /* 0x000000040000795c */ /* 0x000fe20000300000 */
.L_x_5108:
[----:B------:R-:W-:Y:S05]  /*2a800*/  BSYNC B2 ;  /* 0x0000000000027941 */ /* 0x000fea0003800000 */
.L_x_5107:
        /* <DEDUP_REMOVED lines=13> */
.L_x_5109:
        /* <DEDUP_REMOVED lines=15> */
.L_x_5110:
        /* <DEDUP_REMOVED lines=15> */
.L_x_5111:
        /* <DEDUP_REMOVED lines=12> */
.L_x_5095:
[----:B------:R-:W-:Y:S05]  /*2ab80*/  BSYNC B1 ;  /* 0x0000000000017941 */ /* 0x000fea0003800000 */
.L_x_5094:
        /* <DEDUP_REMOVED lines=35> */
.L_x_5114:
[----:B------:R-:W-:Y:S01]  /*2adc0*/  IMAD R3, R11, 0x8, R19 ;  /* 0x000000080b037824 */ /* 0x000fe200078e0213 */
[----:B------:R-:W-:Y:S01]  /*2add0*/  SHF.L.U32 R2, R10, 0x1f, RZ ;  /* 0x0000001f0a027819 */ /* 0x000fe200000006ff */
[----:B------:R-:W-:Y:S03]  /*2ade0*/  BSSY B2, `(.L_x_5115) ;  /* 0x0000003000027945 */ /* 0x000fe60003800000 */
[----:B------:R-:W2:Y:S02]  /*2adf0*/  SYNCS.PHASECHK.TRANS64.TRYWAIT P0, [R3+URZ+0x30840], R2 ;  /* 0x03084002030075a7 */ /* 0x000ea4000800017f */
[----:B--2---:R-:W-:Y:S05]  /*2ae00*/  @!P0 BRA `(.L_x_5116) ;  /* 0x0000004000bc8947 */ /* 0x004fea0003800000 */
.L_x_5236:
[----:B------:R-:W-:Y:S05]  /*2ae10*/  BSYNC B2 ;  /* 0x0000000000027941 */ /* 0x000fea0003800000 */
.L_x_5115:
        /* <DEDUP_REMOVED lines=10> */
.L_x_5118:
[----:B------:R-:W-:Y:S05]  /*2aec0*/  BSYNC B2 ;  /* 0x0000000000027941 */ /* 0x000fea0003800000 */
.L_x_5117:
        /* <DEDUP_REMOVED lines=13> */
.L_x_5119:
        /* <DEDUP_REMOVED lines=16> */
.L_x_5120:
        /* <DEDUP_REMOVED lines=16> */
.L_x_5121:
        /* <DEDUP_REMOVED lines=15> */
.L_x_5237:
[----:B------:R-:W-:Y:S05]  /*2b290*/  BSYNC B2 ;  /* 0x0000000000027941 */ /* 0x000fea0003800000 */
.L_x_5122:
        /* <DEDUP_REMOVED lines=10> */
.L_x_5124:
[----:B------:R-:W-:Y:S01]  /*2b340*/  LOP3.LUT P0, RZ, R18, 0x8, RZ, 0xc0, !PT ;  /* 0x0000000812ff7812 */ /* 0x000fe2000780c0ff */
[----:B------:R-:W-:-:S12]  /*2b350*/  BSSY B2, `(.L_x_5125) ;  /* 0x0000003000027945 */ /* 0x000fd80003800000 */
[----:B------:R-:W-:Y:S05]  /*2b360*/  @P0 BRA `(.L_x_5126) ;  /* 0x0000000000040947 */ /* 0x000fea0003800000 */
[----:B------:R-:W-:Y:S01]  /*2b370*/  BPT.TRAP 0x1 ;  /* 0x000000040000795c */ /* 0x000fe20000300000 */
.L_x_5126:
[----:B------:R-:W-:Y:S05]  /*2b380*/  BSYNC B2 ;  /* 0x0000000000027941 */ /* 0x000fea0003800000 */
.L_x_5125:
        /* <DEDUP_REMOVED lines=12> */
.L_x_5127:
        /* <DEDUP_REMOVED lines=15> */
.L_x_5128:
        /* <DEDUP_REMOVED lines=15> */
.L_x_5129:
        /* <DEDUP_REMOVED lines=12> */
.L_x_5113:
[----:B------:R-:W-:Y:S05]  /*2b6f0*/  BSYNC B1 ;  /* 0x0000000000017941 */ /* 0x000fea0003800000 */
.L_x_5112:
[----:B------:R-:W2:Y:S01]  /*2b700*/  LDL R2, [R1+0x30] ;  /* 0x0000300001027983 */ /* 0x000ea20000100800 */
[----:B------:R-:W-:Y:S01]  /*2b710*/  VIADD R0, R0, 0xfffffffe ;  /* 0xfffffffe00007836 */ /* 0x000fe20000000000 */
[----:B--2---:R-:W-:-:S13]  /*2b720*/  ISETP.GT.AND P0, PT, R6, R2, PT ;  /* 0x000000020600720c */ /* 0x004fda0003f04270 */
[----:B------:R-:W-:Y:S05]  /*2b730*/  @P0 BRA `(.L_x_5130) ;  /* 0xffffffe800300947 */ /* 0x000fea000383ffff */
.L_x_5073:
[----:B------:R-:W-:Y:S05]  /*2b740*/  BSYNC B0 ;  /* 0x0000000000007941 */ /* 0x000fea0003800000 */
.L_x_5072:
[----:B------:R-:W4:Y:S01]  /*2b750*/  S2R R2, SR_TID.X ;  /* 0x0000000000027919 */ /* 0x000f220000002100 */
[----:B------:R-:W-:Y:S01]  /*2b760*/  BSSY B0, `(.L_x_5131) ;  /* 0x0000011000007945 */ /* 0x000fe20003800000 */
[----:B----4-:R-:W-:-:S04]  /*2b770*/  LOP3.LUT R2, R2, 0x7f, RZ, 0xc0, !PT ;  /* 0x0000007f02027812 */ /* 0x010fc800078ec0ff */
[----:B------:R-:W-:-:S13]  /*2b780*/  ISETP.NE.AND P0, PT, R2, RZ, PT ;  /* 0x000000ff0200720c */ /* 0x000fda0003f05270 */
[----:B------:R-:W-:Y:S05]  /*2b790*/  @P0 BRA `(.L_x_5132) ;  /* 0x0000000000340947 */ /* 0x000fea0003800000 */
[----:B------:R-:W4:Y:S01]  /*2b7a0*/  S2R R2, SR_LANEID ;  /* 0x0000000000027919 */ /* 0x000f220000000000 */
[----:B------:R-:W-:Y:S01]  /*2b7b0*/  VOTEU.ANY UR4, UPT, PT ;  /* 0x0000000000047886 */ /* 0x000fe200038e0100 */
[----:B-1----:R-:W1:Y:S01]  /*2b7c0*/  LDC.64 R4, c[0x0][0xc60] ;  /* 0x00031800ff047b82 */ /* 0x002e620000000a00 */
[----:B------:R-:W4:Y:S02]  /*2b7d0*/  FLO.U32 R0, UR4 ;  /* 0x0000000400007d00 */ /* 0x000f2400080e0000 */
[----:B----4-:R-:W-:-:S06]  /*2b7e0*/  ISETP.EQ.U32.AND P0, PT, R0, R2, PT ;  /* 0x000000020000720c */ /* 0x010fcc0003f02070 */
[----:B------:R-:W1:Y:S07]  /*2b7f0*/  POPC R2, UR4 ;  /* 0x0000000400027d09 */ /* 0x000e6e0008000000 */
[----:B-1----:R-:W4:Y:S04]  /*2b800*/  @P0 ATOMG.E.ADD.STRONG.GPU PT, R2, desc[UR46][R4.64], R2 ;  /* 0x00000002040209a8 */ /* 0x002f2800081ee1ee */
[----:B----4-:R1:W4:Y:S02]  /*2b810*/  SHFL.IDX PT, R2, R2, R0, 0x1f ;  /* 0x00001f0002027589 */ /* 0x01032400000e0000 */
[----:B-1----:R-:W1:Y:S02]  /*2b820*/  S2R R0, SR_LTMASK ;  /* 0x0000000000007919 */ /* 0x002e640000003900 */
[----:B-1----:R-:W-:-:S06]  /*2b830*/  LOP3.LUT R0, R0, UR4, RZ, 0xc0, !PT ;  /* 0x0000000400007c12 */ /* 0x002fcc000f8ec0ff */
[----:B------:R-:W4:Y:S02]  /*2b840*/  POPC R0, R0 ;  /* 0x0000000000007309 */ /* 0x000f240000000000 */
[----:B----4-:R-:W-:-:S05]  /*2b850*/  IADD3 R0, R2, UR39, R0 ;  /* 0x0000002702007c10 */ /* 0x010fca000fffe000 */
[----:B------:R4:W-:Y:S02]  /*2b860*/  STL [R1], R0 ;  /* 0x0000000001007387 */ /* 0x0009e40000100800 */
.L_x_5132:
[----:B------:R-:W-:Y:S05]  /*2b870*/  BSYNC B0 ;  /* 0x0000000000007941 */ /* 0x000fea0003800000 */
.L_x_5131:
[----:B------:R-:W-:Y:S01]  /*2b880*/  LOP3.LUT P0, RZ, R18, 0x4, RZ, 0xc0, !PT ;  /* 0x0000000412ff7812 */ /* 0x000fe2000780c0ff */
[----:B------:R-:W-:-:S12]  /*2b890*/  BSSY B0, `(.L_x_5133) ;  /* 0x000004e000007945 */ /* 0x000fd80003800000 */
[----:B------:R-:W-:Y:S05]  /*2b8a0*/  @!P0 BRA `(.L_x_5134) ;  /* 0x0000000400308947 */ /* 0x000fea0003800000 */
[----:B----4-:R-:W4:Y:S04]  /*2b8b0*/  LDL R0, [R1+0x10] ;  /* 0x0000100001007983 */ /* 0x010f280000100800 */
[----:B------:R-:W5:Y:S01]  /*2b8c0*/  LDL R2, [R1+0x14] ;  /* 0x0000140001027983 */ /* 0x000f620000100800 */
[----:B------:R-:W-:Y:S01]  /*2b8d0*/  BSSY B1, `(.L_x_5135) ;  /* 0x0000005000017945 */ /* 0x000fe20003800000 */
[----:B----4-:R-:W-:Y:S01]  /*2b8e0*/  IMAD R0, R0, 0x8, R19 ;  /* 0x0000000800007824 */ /* 0x010fe200078e0213 */
[----:B-----5:R-:W-:-:S04]  /*2b8f0*/  SHF.L.U32 R2, R2, 0x1f, RZ ;  /* 0x0000001f02027819 */ /* 0x020fc800000006ff */
[----:B------:R-:W4:Y:S02]  /*2b900*/  SYNCS.PHASECHK.TRANS64.TRYWAIT P0, [R0+URZ+0x30860], R2 ;  /* 0x03086002000075a7 */ /* 0x000f24000800017f */
[----:B----4-:R-:W-:Y:S05]  /*2b910*/  @!P0 BRA `(.L_x_5136) ;  /* 0x0000003800208947 */ /* 0x010fea0003800000 */
.L_x_5238:
[----:B------:R-:W-:Y:S05]  /*2b920*/  BSYNC B1 ;  /* 0x0000000000017941 */ /* 0x000fea0003800000 */
.L_x_5135:
[----:B--2---:R-:W2:Y:S01]  /*2b930*/  S2R R3, SR_TID.X ;  /* 0x0000000000037919 */ /* 0x004ea20000002100 */
[----:B------:R-:W-:-:S04]  /*2b940*/  UPRMT UR4, UR38, 0x9910, URZ ;  /* 0x0000991026047896 */ /* 0x000fc8000800003f */
[----:B------:R-:W-:Y:S01]  /*2b950*/  UISETP.NE.AND UP0, UPT, UR4, 0x2, UPT ;  /* 0x000000020400788c */ /* 0x000fe2000bf05270 */
[----:B--2---:R-:W-:-:S04]  /*2b960*/  LOP3.LUT R3, R3, 0x7f, RZ, 0xc0, !PT ;  /* 0x0000007f03037812 */ /* 0x004fc800078ec0ff */
[----:B------:R-:W-:-:S13]  /*2b970*/  ISETP.NE.AND P0, PT, R3, RZ, PT ;  /* 0x000000ff0300720c */ /* 0x000fda0003f05270 */
[----:B----4-:R-:W-:-:S04]  /*2b980*/  @!P0 IMAD.MOV.U32 R2, RZ, RZ, 0x9000 ;  /* 0x00009000ff028424 */ /* 0x010fc800078e00ff */
[----:B------:R2:W-:Y:S01]  /*2b990*/  @!P0 SYNCS.ARRIVE.TRANS64 RZ, [R0+URZ+0x30850], R2 ;  /* 0x0308500200ff89a7 */ /* 0x0005e2000800003f */
[----:B------:R-:W-:-:S13]  /*2b9a0*/  PLOP3.LUT P0, PT, PT, PT, UP0, 0x80, 0x0 ;  /* 0x000000000000781c */ /* 0x000fda0003f0f008 */
[----:B--2---:R-:W-:Y:S05]  /*2b9b0*/  @P0 BRA `(.L_x_5137) ;  /* 0x0000000000040947 */ /* 0x004fea0003800000 */
[----:B------:R-:W-:Y:S01]  /*2b9c0*/  BPT.TRAP 0x1 ;  /* 0x000000040000795c */ /* 0x000fe20000300000 */
.L_x_5137:
[----:B------:R-:W-:Y:S01]  /*2b9d0*/  LOP3.LUT P0, RZ, R18, 0x8, RZ, 0xc0, !PT ;  /* 0x0000000812ff7812 */ /* 0x000fe2000780c0ff */
[----:B------:R-:W-:-:S12]  /*2b9e0*/  BSSY B1, `(.L_x_5138) ;  /* 0x0000003000017945 */ /* 0x000fd80003800000 */
[----:B------:R-:W-:Y:S05]  /*2b9f0*/  @P0 BRA `(.L_x_5139) ;  /* 0x0000000000040947 */ /* 0x000fea0003800000 */
[----:B------:R-:W-:Y:S01]  /*2ba00*/  BPT.TRAP 0x1 ;  /* 0x000000040000795c */ /* 0x000fe20000300000 */
.L_x_5139:
[----:B------:R-:W-:Y:S05]  /*2ba10*/  BSYNC B1 ;  /* 0x0000000000017941 */ /* 0x000fea0003800000 */
.L_x_5138:
[----:B------:R-:W2:Y:S04]  /*2ba20*/  LDL.LU R4, [R1+0x18] ;  /* 0x0000180001047983 */ /* 0x000ea80000300800 */
[----:B------:R-:W2:Y:S04]  /*2ba30*/  LDL.LU R3, [R1+0x4] ;  /* 0x0000040001037983 */ /* 0x000ea80000300800 */
[----:B------:R-:W4:Y:S01]  /*2ba40*/  LDL R2, [R1+0x10] ;  /* 0x0000100001027983 */ /* 0x000f220000100800 */
        /* <DEDUP_REMOVED lines=8> */
[----:B----4-:R-:W-:-:S04]  /*2bad0*/  IMAD R2, R2, 0x9000, R19 ;  /* 0x0000900002027824 */ /* 0x010fc800078e0213 */
[----:B------:R-:W-:-:S07]  /*2bae0*/  VIADD R4, R2, 0x400 ;  /* 0x0000040002047836 */ /* 0x000fce0000000000 */
.L_x_5140:
        /* <DEDUP_REMOVED lines=15> */
.L_x_5141:
        /* <DEDUP_REMOVED lines=15> */
.L_x_5142:
        /* <DEDUP_REMOVED lines=10> */
.L_x_5134:
[----:B------:R-:W-:Y:S05]  /*2bd70*/  BSYNC B0 ;  /* 0x0000000000007941 */ /* 0x000fea0003800000 */
.L_x_5133:
[----:B-1----:R-:W4:Y:S04]  /*2bd80*/  LDL.LU R5, [R1+0x10] ;  /* 0x0000100001057983 */ /* 0x002f280000300800 */
[----:B------:R-:W5:Y:S01]  /*2bd90*/  LDL.LU R4, [R1+0x14] ;  /* 0x0000140001047983 */ /* 0x000f620000300800 */
[----:B----4-:R-:W-:-:S05]  /*2bda0*/  VIADD R0, R5, 0x1 ;  /* 0x0000000105007836 */ /* 0x010fca0000000000 */
[----:B------:R-:W-:-:S04]  /*2bdb0*/  ISETP.NE.AND P0, PT, R0, 0x2, PT ;  /* 0x000000020000780c */ /* 0x000fc80003f05270 */
[----:B------:R-:W-:Y:S02]  /*2bdc0*/  SEL R2, RZ, 0x1, P0 ;  /* 0x00000001ff027807 */ /* 0x000fe40000000000 */
[----:B------:R-:W-:Y:S02]  /*2bdd0*/  SEL R0, R0, RZ, P0 ;  /* 0x000000ff00007207 */ /* 0x000fe40000000000 */
[----:B-----5:R-:W-:-:S03]  /*2bde0*/  LOP3.LUT R4, R4, R2, RZ, 0x3c, !PT ;  /* 0x0000000204047212 */ /* 0x020fc600078e3cff */
[----:B------:R4:W-:Y:S04]  /*2bdf0*/  STL [R1+0x10], R0 ;  /* 0x0000100001007387 */ /* 0x0009e80000100800 */
[----:B------:R4:W-:Y:S02]  /*2be00*/  STL [R1+0x14], R4 ;  /* 0x0000140401007387 */ /* 0x0009e40000100800 */
.L_x_5052:
[----:B------:R-:W-:Y:S05]  /*2be10*/  BSYNC B7 ;  /* 0x0000000000077941 */ /* 0x000fea0003800000 */
.L_x_5050:
[----:B------:R-:W-:-:S13]  /*2be20*/  LOP3.LUT P0, RZ, R18, 0x10, RZ, 0xc0, !PT ;  /* 0x0000001012ff7812 */ /* 0x000fda000780c0ff */
[----:B------:R-:W-:Y:S05]  /*2be30*/  @!P0 BRA `(.L_x_5143) ;  /* 0x00000000002c8947 */ /* 0x000fea0003800000 */
[----:B------:R-:W-:Y:S05]  /*2be40*/  WARPSYNC.ALL ;  /* 0x0000000000007948 */ /* 0x000fea0003800000 */
[----:B------:R-:W5:Y:S08]  /*2be50*/  S2UR UR5, SR_CgaCtaId ;  /* 0x00000000000579c3 */ /* 0x000f700000008800 */
[----:B------:R-:W-:Y:S06]  /*2be60*/  BAR.SYNC.DEFER_BLOCKING 0x5, 0x180 ;  /* 0x0146000000007b1d */ /* 0x000fec0000010000 */
[----:B------:R-:W-:-:S02]  /*2be70*/  UMOV UR4, 0x400 ;  /* 0x0000040000047882 */ /* 0x000fc40000000000 */
[----:B-----5:R-:W-:-:S06]  /*2be80*/  ULEA UR4, UR5, UR4, 0x18 ;  /* 0x0000000405047291 */ /* 0x020fcc000f8ec03f */
[----:B------:R-:W-:-:S05]  /*2be90*/  IMAD.U32 R19, RZ, RZ, UR4 ;  /* 0x00000004ff137e24 */ /* 0x000fca000f8e00ff */
[----:B---34-:R-:W3:Y:S04]  /*2bea0*/  LDS.128 R4, [R19+0x308d0] ;  /* 0x0308d00013047984 */ /* 0x018ee80000000c00 */
[----:B---3--:R3:W-:Y:S04]  /*2beb0*/  STL.64 [R1], R4 ;  /* 0x0000000401007387 */ /* 0x0087e80000100a00 */
[----:B------:R3:W-:Y:S01]  /*2bec0*/  STL.64 [R1+0x8], R6 ;  /* 0x0000080601007387 */ /* 0x0007e20000100a00 */
[----:B------:R-:W-:Y:S06]  /*2bed0*/  BAR.ARV 0x4, 0x180 ;  /* 0x0106000000007b1d */ /* 0x000fec0000002000 */
[----:B------:R-:W-:Y:S05]  /*2bee0*/  BRA `(.L_x_5144) ;  /* 0x00000010002c7947 */ /* 0x000fea0003800000 */
.L_x_5143:
[----:B------:R-:W5:Y:S01]  /*2bef0*/  LDL R16, [R1+0x28] ;  /* 0x0000280001107983 */ /* 0x000f620000100800 */
[----:B------:R-:W-:Y:S01]  /*2bf00*/  UMOV UR4, 0xffffffff ;  /* 0xffffffff00047882 */ /* 0x000fe20000000000 */
[----:B-----5:R-:W-:Y:S02]  /*2bf10*/  ISETP.NE.AND P5, PT, R16, 0x1f, PT ;  /* 0x0000001f1000780c */ /* 0x020fe40003fa5270 */
[----:B------:R-:W-:Y:S11]  /*2bf20*/  BRA.DIV UR4, `(.L_x_5145) ;  /* 0x0000003204b07947 */ /* 0x000ff6000b800000 */
[----:B--2---:R-:W4:Y:S01]  /*2bf30*/  LDL R3, [R1+0xc] ;  /* 0x00000c0001037983 */ /* 0x004f220000100800 */
[----:B------:R-:W-:-:S03]  /*2bf40*/  ULDC UR4, c[0x0][0xc3c] ;  /* 0x00030f0000047ab9 */ /* 0x000fc60000000800 */
[----:B------:R-:W0:Y:S01]  /*2bf50*/  LDL.LU R2, [R1] ;  /* 0x0000000001027983 */ /* 0x000e220000300800 */
[----:B------:R-:W-:Y:S01]  /*2bf60*/  LOP3.LUT P4, RZ, R18, 0x1, RZ, 0xc0, !PT ;  /* 0x0000000112ff7812 */ /* 0x000fe2000788c0ff */
[----:B----4-:R-:W-:Y:S02]  /*2bf70*/  IMAD.IADD R0, R3, 0x1, R16 ;  /* 0x0000000103007824 */ /* 0x010fe400078e0210 */
[----:B0-----:R-:W-:-:S03]  /*2bf80*/  IMAD.MOV.U32 R10, RZ, RZ, R2 ;  /* 0x000000ffff0a7224 */ /* 0x001fc600078e0002 */
[----:B------:R-:W-:-:S13]  /*2bf90*/  ISETP.GE.OR P0, PT, R0, UR4, !P5 ;  /* 0x0000000400007c0c */ /* 0x000fda000ef06670 */
[----:B------:R-:W0:Y:S08]  /*2bfa0*/  @!P0 LDC.64 R2, c[0x0][0xc80] ;  /* 0x00032000ff028b82 */ /* 0x000e300000000a00 */
[----:B---3--:R-:W2:Y:S01]  /*2bfb0*/  @!P0 LDC.64 R6, c[0x0][0xc78] ;  /* 0x00031e00ff068b82 */ /* 0x008ea20000000a00 */
[----:B0-----:R-:W-:-:S05]  /*2bfc0*/  @!P0 IMAD.WIDE R2, R0, 0x4, R2 ;  /* 0x0000000400028825 */ /* 0x001fca00078e0202 */
        /* <DEDUP_REMOVED lines=12> */
[----:B--2---:R-:W-:Y:S01]  /*2c090*/  @!P0 IMAD.MOV.U32 R6, RZ, RZ, R2 ;  /* 0x000000ffff068224 */ /* 0x004fe200078e0002 */
        /* <DEDUP_REMOVED lines=17> */
[----:B------:R0:W2:Y:S02]  /*2c1b0*/  SHFL.IDX PT, R9, R7, 0x1f, 0x1f ;  /* 0x03e01f0007097f89 */ /* 0x0000a400000e0000 */
.L_x_5248:
[----:B------:R-:W-:Y:S02]  /*2c1c0*/  ULDC UR4, c[0x0][0xc38] ;  /* 0x00030e0000047ab9 */ /* 0x000fe40000000800 */
[----:B------:R-:W-:-:S04]  /*2c1d0*/  IMAD.U32 R2, RZ, RZ, UR4 ;  /* 0x00000004ff027e24 */ /* 0x000fc8000f8e00ff */
[----:B--2---:R-:W-:-:S04]  /*2c1e0*/  IMAD R9, R9, R2, RZ ;  /* 0x0000000209097224 */ /* 0x004fc800078e02ff */
[----:B------:R-:W-:-:S05]  /*2c1f0*/  IMAD.IADD R0, R0, 0x1, R9 ;  /* 0x0000000100007824 */ /* 0x000fca00078e0209 */
[----:B------:R-:W-:-:S13]  /*2c200*/  ISETP.GT.AND P4, PT, R0, R5, PT ;  /* 0x000000050000720c */ /* 0x000fda0003f84270 */
[----:B------:R-:W-:Y:S05]  /*2c210*/  @P4 BRA `(.L_x_5146) ;  /* 0x0000000000ac4947 */ /* 0x000fea0003800000 */
.L_x_5149:
[----:B------:R-:W2:Y:S01]  /*2c220*/  LDL.LU R3, [R1+0xc] ;  /* 0x00000c0001037983 */ /* 0x000ea20000300800 */
[----:B------:R-:W3:Y:S01]  /*2c230*/  LDC R2, c[0x0][0xc3c] ;  /* 0x00030f00ff027b82 */ /* 0x000ee20000000800 */
[----:B--2---:R-:W-:-:S05]  /*2c240*/  VIADD R3, R3, 0x1f ;  /* 0x0000001f03037836 */ /* 0x004fca0000000000 */
[----:B---3--:R-:W-:-:S13]  /*2c250*/  ISETP.GE.AND P4, PT, R3, R2, PT ;  /* 0x000000020300720c */ /* 0x008fda0003f86270 */
[----:B------:R-:W-:Y:S05]  /*2c260*/  @P4 BRA `(.L_x_5147) ;  /* 0x0000000800e84947 */ /* 0x000fea0003800000 */
[----:B------:R-:W2:Y:S04]  /*2c270*/  LDL R4, [R1+0x28] ;  /* 0x0000280001047983 */ /* 0x000ea80000100800 */
[----:B------:R3:W-:Y:S01]  /*2c280*/  STL [R1+0xc], R3 ;  /* 0x00000c0301007387 */ /* 0x0007e20000100800 */
[----:B--2---:R-:W-:Y:S02]  /*2c290*/  IMAD.IADD R6, R3, 0x1, R4 ;  /* 0x0000000103067824 */ /* 0x004fe400078e0204 */
[----:B------:R-:W-:-:S03]  /*2c2a0*/  IMAD.MOV.U32 R4, RZ, RZ, RZ ;  /* 0x000000ffff047224 */ /* 0x000fc600078e00ff */
[----:B------:R-:W-:-:S13]  /*2c2b0*/  ISETP.GE.OR P4, PT, R6, R2, !P5 ;  /* 0x000000020600720c */ /* 0x000fda0006f86670 */
[----:B---3--:R-:W2:Y:S02]  /*2c2c0*/  @!P4 LDC.64 R2, c[0x0][0xc80] ;  /* 0x00032000ff02cb82 */ /* 0x008ea40000000a00 */
[----:B--2---:R-:W-:-:S05]  /*2c2d0*/  @!P4 IMAD.WIDE R2, R6, 0x4, R2 ;  /* 0x000000040602c825 */ /* 0x004fca00078e0202 */
[----:B------:R2:W3:Y:S02]  /*2c2e0*/  @!P4 LDG.E R4, desc[UR46][R2.64] ;  /* 0x0000002e0204c981 */ /* 0x0004e4000c1e1900 */
[----:B--2---:R-:W2:Y:S02]  /*2c2f0*/  @!P4 LDC.64 R2, c[0x0][0xc78] ;  /* 0x00031e00ff02cb82 */ /* 0x004ea40000000a00 */
[----:B--2---:R-:W-:-:S04]  /*2c300*/  @!P4 IMAD.WIDE R2, R6, 0x4, R2 ;  /* 0x000000040602c825 */ /* 0x004fc800078e0202 */
[----:B------:R-:W-:-:S06]  /*2c310*/  IMAD.MOV.U32 R6, RZ, RZ, RZ ;  /* 0x000000ffff067224 */ /* 0x000fcc00078e00ff */
[----:B------:R-:W3:Y:S01]  /*2c320*/  @!P4 LDG.E R6, desc[UR46][R2.64] ;  /* 0x0000002e0206c981 */ /* 0x000ee2000c1e1900 */
[----:B------:R-:W-:Y:S01]  /*2c330*/  UMOV UR4, 0xffffffff ;  /* 0xffffffff00047882 */ /* 0x000fe20000000000 */
[----:B---3--:R-:W-:Y:S02]  /*2c340*/  IMAD R2, R6, R4, RZ ;  /* 0x0000000406027224 */ /* 0x008fe400078e02ff */
[----:B------:R-:W-:Y:S05]  /*2c350*/  BRA.DIV UR4, `(.L_x_5148) ;  /* 0x0000003604047947 */ /* 0x000fea000b800000 */
[----:B------:R-:W2:Y:S01]  /*2c360*/  SHFL.UP PT, R3, R2, 0x1, RZ ;  /* 0x0420000002037989 */ /* 0x000ea200000e00ff */
[----:B------:R-:W-:-:S04]  /*2c370*/  LOP3.LUT P4, RZ, R18, 0x1, RZ, 0xc0, !PT ;  /* 0x0000000112ff7812 */ /* 0x000fc8000788c0ff */
[----:B--2---:R-:W-:-:S05]  /*2c380*/  SEL R3, R3, RZ, P4 ;  /* 0x000000ff03037207 */ /* 0x004fca0002000000 */
[----:B------:R-:W-:-:S05]  /*2c390*/  IMAD.IADD R2, R2, 0x1, R3 ;  /* 0x0000000102027824 */ /* 0x000fca00078e0203 */
[----:B------:R-:W2:Y:S02]  /*2c3a0*/  SHFL.UP PT, R3, R2, 0x2, RZ ;  /* 0x0440000002037989 */ /* 0x000ea400000e00ff */
        /* <DEDUP_REMOVED lines=10> */
[----:B0-----:R-:W-:-:S05]  /*2c450*/  IMAD.IADD R7, R2, 0x1, R3 ;  /* 0x0000000102077824 */ /* 0x001fca00078e0203 */
[----:B------:R0:W2:Y:S02]  /*2c460*/  SHFL.IDX PT, R9, R7, 0x1f, 0x1f ;  /* 0x03e01f0007097f89 */ /* 0x0000a400000e0000 */
.L_x_5256:
[----:B------:R-:W-:Y:S02]  /*2c470*/  ULDC UR4, c[0x0][0xc38] ;  /* 0x00030e0000047ab9 */ /* 0x000fe40000000800 */
[----:B------:R-:W-:-:S04]  /*2c480*/  IMAD.U32 R2, RZ, RZ, UR4 ;  /* 0x00000004ff027e24 */ /* 0x000fc8000f8e00ff */
[----:B--2---:R-:W-:-:S04]  /*2c490*/  IMAD R9, R9, R2, RZ ;  /* 0x0000000209097224 */ /* 0x004fc800078e02ff */
[----:B------:R-:W-:-:S05]  /*2c4a0*/  IMAD.IADD R0, R9, 0x1, R0 ;  /* 0x0000000109007824 */ /* 0x000fca00078e0200 */
[----:B------:R-:W-:-:S13]  /*2c4b0*/  ISETP.GT.AND P4, PT, R0, R5, PT ;  /* 0x000000050000720c */ /* 0x000fda0003f84270 */
[----:B------:R-:W-:Y:S05]  /*2c4c0*/  @!P4 BRA `(.L_x_5149) ;  /* 0xfffffffc0054c947 */ /* 0x000fea000383ffff */
.L_x_5146:
[----:B------:R-:W-:Y:S01]  /*2c4d0*/  IMAD.IADD R9, R0, 0x1, -R9 ;  /* 0x0000000100097824 */ /* 0x000fe200078e0a09 */
[----:B------:R-:W-:-:S03]  /*2c4e0*/  UMOV UR4, 0xffffffff ;  /* 0xffffffff00047882 */ /* 0x000fc60000000000 */
[----:B------:R-:W-:-:S05]  /*2c4f0*/  IMAD R0, R7, R2, R9 ;  /* 0x0000000207007224 */ /* 0x000fca00078e0209 */
[----:B------:R-:W-:Y:S01]  /*2c500*/  ISETP.GT.AND P6, PT, R0, R5, PT ;  /* 0x000000050000720c */ /* 0x000fe20003fc4270 */
[----:B------:R-:W-:-:S12]  /*2c510*/  BRA.DIV UR4, `(.L_x_5150) ;  /* 0x0000003604707947 */ /* 0x000fd8000b800000 */
[----:B------:R-:W2:Y:S01]  /*2c520*/  LDL.LU R10, [R1+0xc] ;  /* 0x00000c00010a7983 */ /* 0x000ea20000300800 */
[----:B------:R-:W-:-:S04]  /*2c530*/  VOTE.ANY R0, PT, !P6 ;  /* 0x0000000000007806 */ /* 0x000fc800070e0100 */
[----:B------:R-:W3:Y:S02]  /*2c540*/  POPC R3, R0 ;  /* 0x0000000000037309 */ /* 0x000ee40000000000 */
[----:B---3--:R3:W4:Y:S04]  /*2c550*/  SHFL.IDX PT, R4, R4, R3, 0x1f ;  /* 0x00001f0304047589 */ /* 0x00872800000e0000 */
[----:B------:R3:W0:Y:S01]  /*2c560*/  SHFL.IDX PT, R6, R6, R3, 0x1f ;  /* 0x00001f0306067589 */ /* 0x00062200000e0000 */
[----:B--2---:R-:W-:-:S05]  /*2c570*/  IMAD.IADD R10, R3, 0x1, R10 ;  /* 0x00000001030a7824 */ /* 0x004fca00078e020a */
[----:B0---4-:R3:W-:Y:S02]  /*2c580*/  STL [R1+0xc], R10 ;  /* 0x00000c0a01007387 */ /* 0x0117e40000100800 */
.L_x_5261:
[----:B------:R-:W-:-:S13]  /*2c590*/  ISETP.NE.AND P0, PT, R0, RZ, PT ;  /* 0x000000ff0000720c */ /* 0x000fda0003f05270 */
[----:B------:R-:W-:Y:S05]  /*2c5a0*/  @!P0 BRA `(.L_x_5151) ;  /* 0x0000000000148947 */ /* 0x000fea0003800000 */
[----:B------:R-:W-:Y:S01]  /*2c5b0*/  UMOV UR4, 0xffffffff ;  /* 0xffffffff00047882 */ /* 0x000fe20000000000 */
[----:B---3--:R-:W-:Y:S02]  /*2c5c0*/  VIADD R3, R3, 0xffffffff ;  /* 0xffffffff03037836 */ /* 0x008fe40000000000 */
[----:B------:R-:W-:Y:S05]  /*2c5d0*/  BRA.DIV UR4, `(.L_x_5152) ;  /* 0x0000003604a87947 */ /* 0x000fea000b800000 */
[----:B------:R2:W3:Y:S02]  /*2c5e0*/  SHFL.IDX PT, R3, R7, R3, 0x1f ;  /* 0x00001f0307037589 */ /* 0x0004e400000e0000 */
.L_x_5264:
[----:B---3--:R-:W-:-:S07]  /*2c5f0*/  IMAD.MOV.U32 R8, RZ, RZ, R3 ;  /* 0x000000ffff087224 */ /* 0x008fce00078e0003 */
.L_x_5151:
[----:B------:R-:W-:Y:S01]  /*2c600*/  ISETP.NE.AND P0, PT, R6, 0x1, PT ;  /* 0x000000010600780c */ /* 0x000fe20003f05270 */
[----:B------:R-:W-:-:S05]  /*2c610*/  IMAD R0, R8, R2, R9 ;  /* 0x0000000208007224 */ /* 0x000fca00078e0209 */
[----:B------:R4:W-:Y:S02]  /*2c620*/  STL [R1], R0 ;  /* 0x0000000001007387 */ /* 0x0009e40000100800 */
[----:B----4-:R-:W-:-:S05]  /*2c630*/  IMAD.IADD R0, R5, 0x1, -R0 ;  /* 0x0000000105007824 */ /* 0x010fca00078e0a00 */
[----:B------:R-:W-:Y:S05]  /*2c640*/  @!P0 BRA `(.L_x_5153) ;  /* 0x0000000000e48947 */ /* 0x000fea0003800000 */
[----:B------:R-:W-:-:S04]  /*2c650*/  IABS R5, R4 ;  /* 0x0000000400057213 */ /* 0x000fc80000000000 */
[----:B------:R-:W4:Y:S08]  /*2c660*/  I2F.RP R2, R5 ;  /* 0x0000000500027306 */ /* 0x000f300000209400 */
[----:B----4-:R-:W4:Y:S02]  /*2c670*/  MUFU.RCP R2, R2 ;  /* 0x0000000200027308 */ /* 0x010f240000001000 */
[----:B----4-:R-:W-:-:S06]  /*2c680*/  VIADD R2, R2, 0xffffffe ;  /* 0x0ffffffe02027836 */ /* 0x010fcc0000000000 */
[----:B---3--:R-:W3:Y:S02]  /*2c690*/  F2I.FTZ.U32.TRUNC.NTZ R3, R2 ;  /* 0x0000000200037305 */ /* 0x008ee4000021f000 */
[----:B---3--:R-:W-:-:S04]  /*2c6a0*/  IMAD.MOV R2, RZ, RZ, -R3 ;  /* 0x000000ffff027224 */ /* 0x008fc800078e0a03 */
        /* <DEDUP_REMOVED lines=14> */
[----:B------:R-:W3:Y:S07]  /*2c790*/  I2F.RP R2, R5 ;  /* 0x0000000500027306 */ /* 0x000eee0000209400 */
[----:B------:R-:W-:Y:S01]  /*2c7a0*/  @P0 VIADD R8, R8, 0x1 ;  /* 0x0000000108080836 */ /* 0x000fe20000000000 */
[----:B---3--:R-:W3:Y:S02]  /*2c7b0*/  MUFU.RCP R2, R2 ;  /* 0x0000000200027308 */ /* 0x008ee40000001000 */
[----:B---3--:R-:W-:-:S06]  /*2c7c0*/  VIADD R2, R2, 0xffffffe ;  /* 0x0ffffffe02027836 */ /* 0x008fcc0000000000 */
[----:B------:R-:W3:Y:S02]  /*2c7d0*/  F2I.FTZ.U32.TRUNC.NTZ R3, R2 ;  /* 0x0000000200037305 */ /* 0x000ee4000021f000 */
[----:B---3--:R-:W-:-:S04]  /*2c7e0*/  IMAD.MOV R2, RZ, RZ, -R3 ;  /* 0x000000ffff027224 */ /* 0x008fc800078e0a03 */
[----:B--2---:R-:W-:Y:S02]  /*2c7f0*/  IMAD R7, R2, R5, RZ ;  /* 0x0000000502077224 */ /* 0x004fe400078e02ff */
        /* <DEDUP_REMOVED lines=30> */
.L_x_5153:
[----:B---3--:R-:W3:Y:S01]  /*2c9e0*/  LDL R3, [R1+0xc] ;  /* 0x00000c0001037983 */ /* 0x008ee20000100800 */
[----:B--2---:R-:W3:Y:S02]  /*2c9f0*/  LDC.64 R6, c[0x0][0xc90] ;  /* 0x00032400ff067b82 */ /* 0x004ee40000000a00 */
[----:B---3--:R-:W-:-:S05]  /*2ca00*/  IMAD.WIDE R6, R3, 0x4, R6 ;  /* 0x0000000403067825 */ /* 0x008fca00078e0206 */
[----:B------:R-:W2:Y:S02]  /*2ca10*/  LDG.E R3, desc[UR46][R6.64] ;  /* 0x0000002e06037981 */ /* 0x000ea4000c1e1900 */
[----:B--2---:R-:W-:-:S05]  /*2ca20*/  IMAD R5, R4, R3, RZ ;  /* 0x0000000304057224 */ /* 0x004fca00078e02ff */
[----:B------:R-:W-:-:S04]  /*2ca30*/  IABS R8, R5 ;  /* 0x0000000500087213 */ /* 0x000fc80000000000 */
[----:B------:R-:W2:Y:S08]  /*2ca40*/  I2F.RP R6, R8 ;  /* 0x0000000800067306 */ /* 0x000eb00000209400 */
[----:B--2---:R-:W2:Y:S02]  /*2ca50*/  MUFU.RCP R6, R6 ;  /* 0x0000000600067308 */ /* 0x004ea40000001000 */
[----:B--2---:R-:W-:-:S06]  /*2ca60*/  VIADD R6, R6, 0xffffffe ;  /* 0x0ffffffe06067836 */ /* 0x004fcc0000000000 */
[----:B------:R-:W2:Y:S02]  /*2ca70*/  F2I.FTZ.U32.TRUNC.NTZ R7, R6 ;  /* 0x0000000600077305 */ /* 0x000ea4000021f000 */
[----:B--2---:R-:W-:-:S04]  /*2ca80*/  IMAD.MOV R6, RZ, RZ, -R7 ;  /* 0x000000ffff067224 */ /* 0x004fc800078e0a07 */
        /* <DEDUP_REMOVED lines=24> */
[----:B------:R-:W2:Y:S08]  /*2cc10*/  I2F.RP R2, R9 ;  /* 0x0000000900027306 */ /* 0x000eb00000209400 */
[----:B--2---:R-:W2:Y:S02]  /*2cc20*/  MUFU.RCP R2, R2 ;  /* 0x0000000200027308 */ /* 0x004ea40000001000 */
[----:B--2---:R-:W-:-:S06]  /*2cc30*/  VIADD R2, R2, 0xffffffe ;  /* 0x0ffffffe02027836 */ /* 0x004fcc0000000000 */
[----:B------:R2:W3:Y:S02]  /*2cc40*/  F2I.FTZ.U32.TRUNC.NTZ R3, R2 ;  /* 0x0000000200037305 */ /* 0x0004e4000021f000 */
[----:B--2---:R-:W-:Y:S02]  /*2cc50*/  IMAD.MOV.U32 R2, RZ, RZ, RZ ;  /* 0x000000ffff027224 */ /* 0x004fe400078e00ff */
[----:B---3--:R-:W-:-:S04]  /*2cc60*/  IMAD.MOV R0, RZ, RZ, -R3 ;  /* 0x000000ffff007224 */ /* 0x008fc800078e0a03 */
        /* <DEDUP_REMOVED lines=22> */
.L_x_5154:
[----:B------:R-:W-:-:S05]  /*2cdd0*/  LOP3.LUT R0, RZ, R0, RZ, 0x33, !PT ;  /* 0x00000000ff007212 */ /* 0x000fca00078e33ff */
[----:B------:R-:W-:-:S05]  /*2cde0*/  IMAD.IADD R0, R4, 0x1, R0 ;  /* 0x0000000104007824 */ /* 0x000fca00078e0200 */
[----:B------:R4:W-:Y:S01]  /*2cdf0*/  STL [R1+0x4], R0 ;  /* 0x0000040001007387 */ /* 0x0009e20000100800 */
[----:B------:R-:W-:Y:S05]  /*2ce00*/  BRA `(.L_x_5155) ;  /* 0x0000000000287947 */ /* 0x000fea0003800000 */
.L_x_5147:
        /* <DEDUP_REMOVED lines=10> */
.L_x_5155:
[----:B--2-4-:R-:W2:Y:S04]  /*2ceb0*/  LDL R0, [R1+0x28] ;  /* 0x0000280001007983 */ /* 0x014ea80000100800 */
[----:B---3--:R-:W0:Y:S04]  /*2cec0*/  LDL R2, [R1+0xc] ;  /* 0x00000c0001027983 */ /* 0x008e280000100800 */
[----:B------:R-:W3:Y:S04]  /*2ced0*/  LDL R3, [R1+0x8] ;  /* 0x0000080001037983 */ /* 0x000ee80000100800 */
[----:B------:R-:W4:Y:S04]  /*2cee0*/  LDL R4, [R1] ;  /* 0x0000000001047983 */ /* 0x000f280000100800 */
[----:B------:R-:W4:Y:S01]  /*2cef0*/  LDL R5, [R1+0x4] ;  /* 0x0000040001057983 */ /* 0x000f220000100800 */
[----:B------:R-:W-:Y:S05]  /*2cf00*/  WARPSYNC.ALL ;  /* 0x0000000000007948 */ /* 0x000fea0003800000 */
[----:B------:R-:W-:Y:S01]  /*2cf10*/  BAR.SYNC.DEFER_BLOCKING 0x4, 0x180 ;  /* 0x0106000000007b1d */ /* 0x000fe20000010000 */
[----:B--2---:R-:W-:-:S13]  /*2cf20*/  ISETP.NE.AND P0, PT, R0, RZ, PT ;  /* 0x000000ff0000720c */ /* 0x004fda0003f05270 */
[----:B------:R-:W2:Y:S01]  /*2cf30*/  @!P0 S2R R0, SR_CgaCtaId ;  /* 0x0000000000008919 */ /* 0x000ea20000008800 */
[----:B0-----:R-:W-:Y:S01]  /*2cf40*/  IMAD.MOV.U32 R7, RZ, RZ, R2 ;  /* 0x000000ffff077224 */ /* 0x001fe200078e0002 */
[----:B------:R-:W-:Y:S01]  /*2cf50*/  @!P0 MOV R2, 0x400 ;  /* 0x0000040000028802 */ /* 0x000fe20000000f00 */
[----:B---3--:R-:W-:-:S03]  /*2cf60*/  IMAD.MOV.U32 R6, RZ, RZ, R3 ;  /* 0x000000ffff067224 */ /* 0x008fc600078e0003 */
[----:B--2---:R-:W-:-:S05]  /*2cf70*/  @!P0 LEA R19, R0, R2, 0x18 ;  /* 0x0000000200138211 */ /* 0x004fca00078ec0ff */
[----:B----4-:R0:W-:Y:S01]  /*2cf80*/  @!P0 STS.128 [R19+0x308d0], R4 ;  /* 0x0308d00413008388 */ /* 0x0101e20000000c00 */
[----:B------:R-:W-:Y:S06]  /*2cf90*/  BAR.ARV 0x5, 0x180 ;  /* 0x0146000000007b1d */ /* 0x000fec0000002000 */
.L_x_5144:
[----:B--2---:R-:W2:Y:S01]  /*2cfa0*/  LDL R0, [R1+0xc] ;  /* 0x00000c0001007983 */ /* 0x004ea20000100800 */
[----:B------:R-:W-:Y:S02]  /*2cfb0*/  ULDC UR4, c[0x0][0xc3c] ;  /* 0x00030f0000047ab9 */ /* 0x000fe40000000800 */
[----:B--2---:R-:W-:-:S13]  /*2cfc0*/  ISETP.GE.AND P0, PT, R0, UR4, PT ;  /* 0x0000000400007c0c */ /* 0x004fda000bf06270 */
[----:B------:R-:W-:Y:S05]  /*2cfd0*/  @!P0 BRA `(.L_x_5156) ;  /* 0xffffff8000248947 */ /* 0x000fea000383ffff */
[----:B------:R-:W-:Y:S05]  /*2cfe0*/  BSYNC B8 ;  /* 0x0000000000087941 */ /* 0x000fea0003800000 */
.L_x_4986:
[----:B----4-:R-:W2:Y:S01]  /*2cff0*/  LDL.LU R0, [R1+0x58] ;  /* 0x0000580001007983 */ /* 0x010ea20000300800 */
[----:B------:R-:W-:Y:S01]  /*2d000*/  BSSY B0, `(.L_x_5157) ;  /* 0x000000b000007945 */ /* 0x000fe20003800000 */
[----:B0--3--:R-:W0:Y:S01]  /*2d010*/  S2R R5, SR_CgaCtaId ;  /* 0x0000000000057919 */ /* 0x009e220000008800 */
[----:B--2---:R-:W-:-:S05]  /*2d020*/  VIADD R0, R0, 0x1 ;  /* 0x0000000100007836 */ /* 0x004fca0000000000 */
[----:B-1----:R-:W-:-:S04]  /*2d030*/  LEA.HI R2, R0, R0, RZ, 0x1 ;  /* 0x0000000000027211 */ /* 0x002fc800078f08ff */
[----:B------:R-:W-:-:S05]  /*2d040*/  LOP3.LUT R3, R2, 0xfffffffe, RZ, 0xc0, !PT ;  /* 0xfffffffe02037812 */ /* 0x000fca00078ec0ff */
[----:B------:R-:W-:Y:S01]  /*2d050*/  IMAD.IADD R3, R0, 0x1, -R3 ;  /* 0x0000000100037824 */ /* 0x000fe200078e0a03 */
[----:B------:R-:W-:-:S04]  /*2d060*/  MOV R0, 0x400 ;  /* 0x0000040000007802 */ /* 0x000fc80000000f00 */
[----:B0-----:R-:W-:Y:S02]  /*2d070*/  LEA R0, R5, R0, 0x18 ;  /* 0x0000000005007211 */ /* 0x001fe400078ec0ff */
[----:B------:R-:W-:-:S04]  /*2d080*/  SHF.L.U32 R3, R3, 0x1f, RZ ;  /* 0x0000001f03037819 */ /* 0x000fc800000006ff */
[----:B------:R-:W0:Y:S02]  /*2d090*/  SYNCS.PHASECHK.TRANS64.TRYWAIT P0, [R0+URZ+0x30820], R3 ;  /* 0x03082003000075a7 */ /* 0x000e24000800017f */
[----:B0-----:R-:W-:Y:S05]  /*2d0a0*/  @!P0 BRA `(.L_x_5158) ;  /* 0x0000002c00208947 */ /* 0x001fea0003800000 */
.L_x_5265:
[----:B------:R-:W-:Y:S05]  /*2d0b0*/  BSYNC B0 ;  /* 0x0000000000007941 */ /* 0x000fea0003800000 */
.L_x_5157:
[----:B------:R-:W-:-:S03]  /*2d0c0*/  UMOV UR4, 0xffffffff ;  /* 0xffffffff00047882 */ /* 0x000fc60000000000 */
[----:B------:R-:W-:Y:S05]  /*2d0d0*/  BRA.DIV UR4, `(.L_x_5159) ;  /* 0x0000002e04287947 */ /* 0x000fea000b800000 */
[----:B------:R-:W1:Y:S02]  /*2d0e0*/  S2R R2, SR_TID.X ;  /* 0x0000000000027919 */ /* 0x000e640000002100 */
[----:B-1----:R-:W-:-:S04]  /*2d0f0*/  SHF.R.U32.HI R2, RZ, 0x5, R2 ;  /* 0x00000005ff027819 */ /* 0x002fc80000011602 */
[----:B------:R-:W-:-:S05]  /*2d100*/  LOP3.LUT R2, R2, 0x3, RZ, 0xc0, !PT ;  /* 0x0000000302027812 */ /* 0x000fca00078ec0ff */
[----:B------:R1:W2:Y:S02]  /*2d110*/  SHFL.IDX PT, R14, R2, RZ, 0x1f ;  /* 0x00001fff020e7589 */ /* 0x0002a400000e0000 */
.L_x_5268:
[----:B--2---:R-:W-:-:S13]  /*2d120*/  ISETP.NE.AND P0, PT, R14, RZ, PT ;  /* 0x000000ff0e00720c */ /* 0x004fda0003f05270 */
[----:B------:R-:W-:Y:S05]  /*2d130*/  @P0 BRA `(.L_x_4683) ;  /* 0x00000000009c0947 */ /* 0x000fea0003800000 */
[----:B------:R-:W-:-:S03]  /*2d140*/  UMOV UR4, 0xffffffff ;  /* 0xffffffff00047882 */ /* 0x000fc60000000000 */
[----:B------:R-:W-:Y:S05]  /*2d150*/  BRA.DIV UR4, `(.L_x_5160) ;  /* 0x0000002e043c7947 */ /* 0x000fea000b800000 */
[----:B------:R-:W-:-:S13]  /*2d160*/  ELECT P6, URZ, PT ;  /* 0x00000000003f782f */ /* 0x000fda00038c0000 */
.L_x_5271:
        /* <DEDUP_REMOVED lines=8> */
.L_x_5161:
        /* <DEDUP_REMOVED lines=14> */
.L_x_5272:
[----:B------:R-:W1:Y:S02]  /*2d2d0*/  SYNCS.PHASECHK.TRANS64.TRYWAIT P0, [R7+URZ], R2 ;  /* 0x00000002070075a7 */ /* 0x000e64000800017f */
[----:B-1----:R-:W-:Y:S05]  /*2d2e0*/  @!P0 BRA `(.L_x_5163) ;  /* 0x0000002c000c8947 */ /* 0x002fea0003800000 */
.L_x_5273:
[----:B------:R-:W-:Y:S05]  /*2d2f0*/  @!P2 BRA `(.L_x_5164) ;  /* 0x000000000004a947 */ /* 0x000fea0003800000 */
[----:B------:R-:W-:Y:S01]  /*2d300*/  BPT.TRAP 0x1 ;  /* 0x000000040000795c */ /* 0x000fe20000300000 */
.L_x_5164:
[----:B------:R-:W2:Y:S01]  /*2d310*/  LDL.LU R4, [R1+0x10] ;  /* 0x0000100001047983 */ /* 0x000ea20000300800 */
[----:B------:R-:W-:-:S04]  /*2d320*/  VIADD R0, R0, 0x30860 ;  /* 0x0003086000007836 */ /* 0x000fc80000000000 */
[----:B--2---:R-:W-:-:S04]  /*2d330*/  IMAD R4, R4, 0x8, R0 ;  /* 0x0000000804047824 */ /* 0x004fc800078e0200 */
[----:B------:R-:W2:Y:S02]  /*2d340*/  SYNCS.PHASECHK.TRANS64.TRYWAIT P0, [R4+URZ], R5 ;  /* 0x00000005040075a7 */ /* 0x000ea4000800017f */
[----:B--2---:R-:W-:Y:S05]  /*2d350*/  @!P0 BRA `(.L_x_5165) ;  /* 0x0000002c00048947 */ /* 0x004fea0003800000 */
.L_x_5274:
[----:B------:R-:W-:-:S07]  /*2d360*/  IMAD R3, R3, 0x8, R0 ;  /* 0x0000000803037824 */ /* 0x000fce00078e0200 */
.L_x_5166:
[----:B---3--:R3:W4:Y:S02]  /*2d370*/  SYNCS.PHASECHK.TRANS64.TRYWAIT P0, [R3+URZ], R2 ;  /* 0x00000002030075a7 */ /* 0x008724000800017f */
[----:B----4-:R-:W-:Y:S05]  /*2d380*/  @!P0 NANOSLEEP.SYNCS 0x989680 ;  /* 0x009896800000895d */ /* 0x010fea0003900000 */
[----:B------:R-:W4:Y:S02]  /*2d390*/  @!P0 SYNCS.PHASECHK.TRANS64 P0, [R3+URZ], R2 ;  /* 0x00000002030085a7 */ /* 0x000f24000800007f */
[----:B----4-:R-:W-:Y:S05]  /*2d3a0*/  @!P0 BRA `(.L_x_5166) ;  /* 0xfffffffc00f08947 */ /* 0x010fea000383ffff */
.L_x_4683:
[----:B------:R-:W-:Y:S05]  /*2d3b0*/  BSYNC B9 ;  /* 0x0000000000097941 */ /* 0x000fea0003800000 */
.L_x_4680:
[----:B------:R-:W-:Y:S05]  /*2d3c0*/  EXIT ;  /* 0x000000000000794d */ /* 0x000fea0003800000 */
.L_x_4711:
[----:B0-----:R0:W1:Y:S02]  /*2d3d0*/  SYNCS.PHASECHK.TRANS64.TRYWAIT P5, [R31+URZ+0x30890], R88 ;  /* 0x030890581f0075a7 */ /* 0x00106400080a017f */
[----:B-1----:R-:W-:Y:S05]  /*2d3e0*/  @!P5 NANOSLEEP.SYNCS 0x989680 ;  /* 0x009896800000d95d */ /* 0x002fea0003900000 */
[----:B------:R-:W1:Y:S02]  /*2d3f0*/  @!P5 SYNCS.PHASECHK.TRANS64 P5, [R31+URZ+0x30890], R88 ;  /* 0x030890581f00d5a7 */ /* 0x000e6400080a007f */
[----:B-1----:R-:W-:Y:S05]  /*2d400*/  @!P5 BRA `(.L_x_4711) ;  /* 0xfffffffc00f0d947 */ /* 0x002fea000383ffff */
[----:B------:R-:W-:Y:S05]  /*2d410*/  BRA `(.L_x_5167) ;  /* 0xfffffd6800407947 */ /* 0x000fea000383ffff */
.L_x_4765:
[----:B-1----:R1:W3:Y:S02]  /*2d420*/  SYNCS.PHASECHK.TRANS64.TRYWAIT P5, [R31+URZ+0x30890], R88 ;  /* 0x030890581f0075a7 */ /* 0x0022e400080a017f */
[----:B---3--:R-:W-:Y:S05]  /*2d430*/  @!P5 NANOSLEEP.SYNCS 0x989680 ;  /* 0x009896800000d95d */ /* 0x008fea0003900000 */
[----:B------:R-:W3:Y:S02]  /*2d440*/  @!P5 SYNCS.PHASECHK.TRANS64 P5, [R31+URZ+0x30890], R88 ;  /* 0x030890581f00d5a7 */ /* 0x000ee400080a007f */
[----:B---3--:R-:W-:Y:S05]  /*2d450*/  @!P5 BRA `(.L_x_4765) ;  /* 0xfffffffc00f0d947 */ /* 0x008fea000383ffff */
[----:B------:R-:W-:Y:S05]  /*2d460*/  BRA `(.L_x_5168) ;  /* 0xfffffd9c009c7947 */ /* 0x000fea000383ffff */
.L_x_4790:
[----:B0-----:R0:W1:Y:S02]  /*2d470*/  SYNCS.PHASECHK.TRANS64.TRYWAIT P3, [R31+URZ+0x30890], R88 ;  /* 0x030890581f0075a7 */ /* 0x001064000806017f */
[----:B-1----:R-:W-:Y:S05]  /*2d480*/  @!P3 NANOSLEEP.SYNCS 0x989680 ;  /* 0x009896800000b95d */ /* 0x002fea0003900000 */
[----:B------:R-:W1:Y:S02]  /*2d490*/  @!P3 SYNCS.PHASECHK.TRANS64 P3, [R31+URZ+0x30890], R88 ;  /* 0x030890581f00b5a7 */ /* 0x000e64000806007f */
[----:B-1----:R-:W-:Y:S05]  /*2d4a0*/  @!P3 BRA `(.L_x_4790) ;  /* 0xfffffffc00f0b947 */ /* 0x002fea000383ffff */
[----:B------:R-:W-:Y:S05]  /*2d4b0*/  BRA `(.L_x_5169) ;  /* 0xfffffdd0003c7947 */ /* 0x000fea000383ffff */
.L_x_4796:
[----:B-1----:R1:W2:Y:S02]  /*2d4c0*/  SYNCS.PHASECHK.TRANS64.TRYWAIT P2, [R31+URZ+0x308b0], R88 ;  /* 0x0308b0581f0075a7 */ /* 0x0022a4000804017f */
[----:B--2---:R-:W-:Y:S05]  /*2d4d0*/  @!P2 NANOSLEEP.SYNCS 0x989680 ;  /* 0x009896800000a95d */ /* 0x004fea0003900000 */
[----:B------:R-:W2:Y:S02]  /*2d4e0*/  @!P2 SYNCS.PHASECHK.TRANS64 P2, [R31+URZ+0x308b0], R88 ;  /* 0x0308b0581f00a5a7 */ /* 0x000ea4000804007f */
[----:B--2---:R-:W-:Y:S05]  /*2d4f0*/  @!P2 BRA `(.L_x_4796) ;  /* 0xfffffffc00f0a947 */ /* 0x004fea000383ffff */
[----:B------:R-:W-:Y:S05]  /*2d500*/  BRA `(.L_x_5170) ;  /* 0xfffffdd400347947 */ /* 0x000fea000383ffff */
.L_x_4824:
        /* <DEDUP_REMOVED lines=8> */
.L_x_5172:
[----:B------:R-:W-:Y:S05]  /*2d590*/  BSYNC B1 ;  /* 0x0000000000017941 */ /* 0x000fea0003800000 */
.L_x_5171:
        /* <DEDUP_REMOVED lines=8> */
.L_x_5173:
[----:B------:R-:W-:Y:S02]  /*2d620*/  IMAD.MOV.U32 R13, RZ, RZ, R5 ;  /* 0x000000ffff0d7224 */ /* 0x000fe400078e0005 */
[----:B------:R-:W-:-:S07]  /*2d630*/  IMAD.MOV.U32 R6, RZ, RZ, R14 ;  /* 0x000000ffff067224 */ /* 0x000fce00078e000e */
[----:B------:R-:W-:Y:S05]  /*2d640*/  WARPSYNC.COLLECTIVE R15, `(.L_x_5174) ;  /* 0x000000000f087348 */ /* 0x000fea0003c00000 */
[----:B------:R0:W1:Y:S02]  /*2d650*/  SHFL.IDX P6, R14, R13, R12, R11 ;  /* 0x0000000c0d0e7389 */ /* 0x00006400000c000b */
[----:B01----:R-:W-:Y:S01]  /*2d660*/  ENDCOLLECTIVE ;  /* 0x000000000000791b */ /* 0x003fe20003800000 */
.L_x_5174:
[----:B------:R-:W-:Y:S02]  /*2d670*/  IMAD.MOV.U32 R13, RZ, RZ, R0 ;  /* 0x000000ffff0d7224 */ /* 0x000fe400078e0000 */
[----:B------:R-:W-:-:S07]  /*2d680*/  IMAD.MOV.U32 R9, RZ, RZ, R14 ;  /* 0x000000ffff097224 */ /* 0x000fce00078e000e */
[----:B------:R-:W-:Y:S05]  /*2d690*/  WARPSYNC.COLLECTIVE R15, `(.L_x_5175) ;  /* 0x000000000f087348 */ /* 0x000fea0003c00000 */
[----:B------:R0:W1:Y:S02]  /*2d6a0*/  SHFL.IDX P6, R14, R13, R12, R11 ;  /* 0x0000000c0d0e7389 */ /* 0x00006400000c000b */
[----:B01----:R-:W-:Y:S01]  /*2d6b0*/  ENDCOLLECTIVE ;  /* 0x000000000000791b */ /* 0x003fe20003800000 */
.L_x_5175:
[----:B------:R-:W-:Y:S05]  /*2d6c0*/  BRA `(.L_x_5176) ;  /* 0xfffffde800987947 */ /* 0x000fea000383ffff */
.L_x_4827:
[----:B------:R-:W-:Y:S01]  /*2d6d0*/  BSSY B1, `(.L_x_5177) ;  /* 0x0000008000017945 */ /* 0x000fe20003800000 */
[----:B------:R-:W-:Y:S02]  /*2d6e0*/  IMAD.MOV.U32 R13, RZ, RZ, R4 ;  /* 0x000000ffff0d7224 */ /* 0x000fe400078e0004 */
[----:B------:R-:W-:Y:S02]  /*2d6f0*/  IMAD.MOV.U32 R12, RZ, RZ, 0x1 ;  /* 0x00000001ff0c7424 */ /* 0x000fe400078e00ff */
[----:B------:R-:W-:Y:S02]  /*2d700*/  IMAD.MOV.U32 R11, RZ, RZ, 0x1c1f ;  /* 0x00001c1fff0b7424 */ /* 0x000fe400078e00ff */
[----:B------:R-:W-:-:S07]  /*2d710*/  IMAD.MOV.U32 R15, RZ, RZ, -0x1 ;  /* 0xffffffffff0f7424 */ /* 0x000fce00078e00ff */
[----:B0---4-:R-:W-:Y:S05]  /*2d720*/  WARPSYNC.COLLECTIVE R15, `(.L_x_5178) ;  /* 0x000000000f087348 */ /* 0x011fea0003c00000 */
[----:B----4-:R1:W2:Y:S02]  /*2d730*/  SHFL.IDX P6, R14, R13, R12, R11 ;  /* 0x0000000c0d0e7389 */ /* 0x0102a400000c000b */
[----:B012---:R-:W-:Y:S01]  /*2d740*/  ENDCOLLECTIVE ;  /* 0x000000000000791b */ /* 0x007fe20003800000 */
.L_x_5178:
[----:B------:R-:W-:Y:S05]  /*2d750*/  BSYNC B1 ;  /* 0x0000000000017941 */ /* 0x000fea0003800000 */
.L_x_5177:
        /* <DEDUP_REMOVED lines=8> */
.L_x_5179:
[----:B------:R-:W-:Y:S02]  /*2d7e0*/  IMAD.MOV.U32 R13, RZ, RZ, R5 ;  /* 0x000000ffff0d7224 */ /* 0x000fe400078e0005 */
[----:B------:R-:W-:-:S07]  /*2d7f0*/  IMAD.MOV.U32 R6, RZ, RZ, R14 ;  /* 0x000000ffff067224 */ /* 0x000fce00078e000e */
[----:B------:R-:W-:Y:S05]  /*2d800*/  WARPSYNC.COLLECTIVE R15, `(.L_x_5180) ;  /* 0x000000000f087348 */ /* 0x000fea0003c00000 */
[----:B------:R0:W1:Y:S02]  /*2d810*/  SHFL.IDX P6, R14, R13, R12, R11 ;  /* 0x0000000c0d0e7389 */ /* 0x00006400000c000b */
[----:B01----:R-:W-:Y:S01]  /*2d820*/  ENDCOLLECTIVE ;  /* 0x000000000000791b */ /* 0x003fe20003800000 */
.L_x_5180:
[----:B------:R-:W-:Y:S02]  /*2d830*/  IMAD.MOV.U32 R13, RZ, RZ, R0 ;  /* 0x000000ffff0d7224 */ /* 0x000fe400078e0000 */
[----:B------:R-:W-:-:S07]  /*2d840*/  IMAD.MOV.U32 R65, RZ, RZ, R14 ;  /* 0x000000ffff417224 */ /* 0x000fce00078e000e */
[----:B------:R-:W-:Y:S05]  /*2d850*/  WARPSYNC.COLLECTIVE R15, `(.L_x_5181) ;  /* 0x000000000f087348 */ /* 0x000fea0003c00000 */
[----:B------:R0:W1:Y:S02]  /*2d860*/  SHFL.IDX P6, R14, R13, R12, R11 ;  /* 0x0000000c0d0e7389 */ /* 0x00006400000c000b */
[----:B01----:R-:W-:Y:S01]  /*2d870*/  ENDCOLLECTIVE ;  /* 0x000000000000791b */ /* 0x003fe20003800000 */
.L_x_5181:
[----:B------:R-:W-:Y:S01]  /*2d880*/  IMAD.MOV.U32 R64, RZ, RZ, R14 ;  /* 0x000000ffff407224 */ /* 0x000fe200078e000e */
[----:B------:R-:W-:Y:S06]  /*2d890*/  BRA `(.L_x_5182) ;  /* 0xfffffdf000447947 */ /* 0x000fec000383ffff */
.L_x_4831:
[----:B0-----:R0:W1:Y:S02]  /*2d8a0*/  SYNCS.PHASECHK.TRANS64.TRYWAIT P0, [R16+URZ+0x30800], R5 ;  /* 0x03080005100075a7 */ /* 0x001064000800017f */
[----:B-1----:R-:W-:Y:S05]  /*2d8b0*/  @!P0 NANOSLEEP.SYNCS 0x989680 ;  /* 0x009896800000895d */ /* 0x002fea0003900000 */
[----:B------:R-:W1:Y:S02]  /*2d8c0*/  @!P0 SYNCS.PHASECHK.TRANS64 P0, [R16+URZ+0x30800], R5 ;  /* 0x03080005100085a7 */ /* 0x000e64000800007f */
[----:B-1----:R-:W-:Y:S05]  /*2d8d0*/  @!P0 BRA `(.L_x_4831) ;  /* 0xfffffffc00f08947 */ /* 0x002fea000383ffff */
[----:B------:R-:W-:Y:S05]  /*2d8e0*/  BRA `(.L_x_5183) ;  /* 0xfffffdf8007c7947 */ /* 0x000fea000383ffff */
.L_x_4855:
        /* <DEDUP_REMOVED lines=8> */
.L_x_5185:
[----:B------:R-:W-:Y:S05]  /*2d970*/  BSYNC B1 ;  /* 0x0000000000017941 */ /* 0x000fea0003800000 */
.L_x_5184:
        /* <DEDUP_REMOVED lines=8> */
.L_x_5186:
[----:B------:R-:W-:Y:S02]  /*2da00*/  IMAD.MOV.U32 R9, RZ, RZ, R5 ;  /* 0x000000ffff097224 */ /* 0x000fe400078e0005 */
[----:B------:R-:W-:Y:S02]  /*2da10*/  IMAD.MOV.U32 R13, RZ, RZ, R69 ;  /* 0x000000ffff0d7224 */ /* 0x000fe400078e0045 */
[----:B------:R-:W-:-:S07]  /*2da20*/  IMAD.MOV.U32 R4, RZ, RZ, R14 ;  /* 0x000000ffff047224 */ /* 0x000fce00078e000e */
[----:B------:R-:W-:Y:S05]  /*2da30*/  WARPSYNC.COLLECTIVE R15, `(.L_x_5187) ;  /* 0x000000000f087348 */ /* 0x000fea0003c00000 */
[----:B------:R0:W1:Y:S02]  /*2da40*/  SHFL.IDX P6, R14, R13, R12, R11 ;  /* 0x0000000c0d0e7389 */ /* 0x00006400000c000b */
[----:B01----:R-:W-:Y:S01]  /*2da50*/  ENDCOLLECTIVE ;  /* 0x000000000000791b */ /* 0x003fe20003800000 */
.L_x_5187:
[----:B------:R-:W-:Y:S02]  /*2da60*/  IMAD.MOV.U32 R8, RZ, RZ, R4 ;  /* 0x000000ffff087224 */ /* 0x000fe400078e0004 */
[----:B------:R-:W-:Y:S02]  /*2da70*/  IMAD.MOV.U32 R13, RZ, RZ, R68 ;  /* 0x000000ffff0d7224 */ /* 0x000fe400078e0044 */
[----:B------:R-:W-:-:S07]  /*2da80*/  IMAD.MOV.U32 R7, RZ, RZ, R14 ;  /* 0x000000ffff077224 */ /* 0x000fce00078e000e */
[----:B------:R-:W-:Y:S05]  /*2da90*/  WARPSYNC.COLLECTIVE R15, `(.L_x_5188) ;  /* 0x000000000f087348 */ /* 0x000fea0003c00000 */
[----:B------:R0:W1:Y:S02]  /*2daa0*/  SHFL.IDX P6, R14, R13, R12, R11 ;  /* 0x0000000c0d0e7389 */ /* 0x00006400000c000b */
[----:B01----:R-:W-:Y:S01]  /*2dab0*/  ENDCOLLECTIVE ;  /* 0x000000000000791b */ /* 0x003fe20003800000 */
.L_x_5188:
[----:B------:R-:W-:Y:S05]  /*2dac0*/  BRA `(.L_x_5189) ;  /* 0xfffffe2000287947 */ /* 0x000fea000383ffff */
.L_x_4858:
[----:B------:R-:W-:Y:S01]  /*2dad0*/  BSSY B1, `(.L_x_5190) ;  /* 0x0000008000017945 */ /* 0x000fe20003800000 */
[----:B------:R-:W-:Y:S02]  /*2dae0*/  IMAD.MOV.U32 R13, RZ, RZ, R63 ;  /* 0x000000ffff0d7224 */ /* 0x000fe400078e003f */
[----:B------:R-:W-:Y:S02]  /*2daf0*/  IMAD.MOV.U32 R12, RZ, RZ, 0x1 ;  /* 0x00000001ff0c7424 */ /* 0x000fe400078e00ff */
[----:B------:R-:W-:Y:S02]  /*2db00*/  IMAD.MOV.U32 R11, RZ, RZ, 0x1c1f ;  /* 0x00001c1fff0b7424 */ /* 0x000fe400078e00ff */
[----:B------:R-:W-:-:S07]  /*2db10*/  IMAD.MOV.U32 R15, RZ, RZ, -0x1 ;  /* 0xffffffffff0f7424 */ /* 0x000fce00078e00ff */
[----:B----4-:R-:W-:Y:S05]  /*2db20*/  WARPSYNC.COLLECTIVE R15, `(.L_x_5191) ;  /* 0x000000000f087348 */ /* 0x010fea0003c00000 */
[----:B----4-:R0:W1:Y:S02]  /*2db30*/  SHFL.IDX P6, R14, R13, R12, R11 ;  /* 0x0000000c0d0e7389 */ /* 0x01006400000c000b */
[----:B01----:R-:W-:Y:S01]  /*2db40*/  ENDCOLLECTIVE ;  /* 0x000000000000791b */ /* 0x003fe20003800000 */
.L_x_5191:
[----:B------:R-:W-:Y:S05]  /*2db50*/  BSYNC B1 ;  /* 0x0000000000017941 */ /* 0x000fea0003800000 */
.L_x_5190:
        /* <DEDUP_REMOVED lines=8> */
.L_x_5192:
[----:B------:R-:W-:Y:S02]  /*2dbe0*/  IMAD.MOV.U32 R13, RZ, RZ, R69 ;  /* 0x000000ffff0d7224 */ /* 0x000fe400078e0045 */
[----:B------:R-:W-:-:S07]  /*2dbf0*/  IMAD.MOV.U32 R62, RZ, RZ, R14 ;  /* 0x000000ffff3e7224 */ /* 0x000fce00078e000e */
[----:B------:R-:W-:Y:S05]  /*2dc00*/  WARPSYNC.COLLECTIVE R15, `(.L_x_5193) ;  /* 0x000000000f087348 */ /* 0x000fea0003c00000 */
[----:B------:R0:W1:Y:S02]  /*2dc10*/  SHFL.IDX P6, R14, R13, R12, R11 ;  /* 0x0000000c0d0e7389 */ /* 0x00006400000c000b */
[----:B01----:R-:W-:Y:S01]  /*2dc20*/  ENDCOLLECTIVE ;  /* 0x000000000000791b */ /* 0x003fe20003800000 */
.L_x_5193:
[----:B------:R-:W-:Y:S02]  /*2dc30*/  IMAD.MOV.U32 R13, RZ, RZ, R68 ;  /* 0x000000ffff0d7224 */ /* 0x000fe400078e0044 */
[----:B------:R-:W-:-:S07]  /*2dc40*/  IMAD.MOV.U32 R69, RZ, RZ, R14 ;  /* 0x000000ffff457224 */ /* 0x000fce00078e000e */
[----:B------:R-:W-:Y:S05]  /*2dc50*/  WARPSYNC.COLLECTIVE R15, `(.L_x_5194) ;  /* 0x000000000f087348 */ /* 0x000fea0003c00000 */
[----:B------:R0:W1:Y:S02]  /*2dc60*/  SHFL.IDX P6, R14, R13, R12, R11 ;  /* 0x0000000c0d0e7389 */ /* 0x00006400000c000b */
[----:B01----:R-:W-:Y:S01]  /*2dc70*/  ENDCOLLECTIVE ;  /* 0x000000000000791b */ /* 0x003fe20003800000 */
.L_x_5194:
[----:B------:R-:W-:Y:S01]  /*2dc80*/  IMAD.MOV.U32 R68, RZ, RZ, R14 ;  /* 0x000000ffff447224 */ /* 0x000fe200078e000e */
[----:B------:R-:W-:Y:S06]  /*2dc90*/  BRA `(.L_x_5195) ;  /* 0xfffffe2400507947 */ /* 0x000fec000383ffff */
.L_x_4862:
[----:B0-----:R0:W1:Y:S02]  /*2dca0*/  SYNCS.PHASECHK.TRANS64.TRYWAIT P0, [R16+URZ+0x30800], R61 ;  /* 0x0308003d100075a7 */ /* 0x001064000800017f */
[----:B-1----:R-:W-:Y:S05]  /*2dcb0*/  @!P0 NANOSLEEP.SYNCS 0x989680 ;  /* 0x009896800000895d */ /* 0x002fea0003900000 */
[----:B------:R-:W1:Y:S02]  /*2dcc0*/  @!P0 SYNCS.PHASECHK.TRANS64 P0, [R16+URZ+0x30800], R61 ;  /* 0x0308003d100085a7 */ /* 0x000e64000800007f */
[----:B-1----:R-:W-:Y:S05]  /*2dcd0*/  @!P0 BRA `(.L_x_4862) ;  /* 0xfffffffc00f08947 */ /* 0x002fea000383ffff */
[----:B------:R-:W-:Y:S05]  /*2dce0*/  BRA `(.L_x_5196) ;  /* 0xfffffe2800d07947 */ /* 0x000fea000383ffff */
.L_x_4876:
[----:B-1----:R1:W2:Y:S02]  /*2dcf0*/  SYNCS.PHASECHK.TRANS64.TRYWAIT P2, [R5+URZ+0x30830], R0 ;  /* 0x03083000050075a7 */ /* 0x0022a4000804017f */
[----:B--2---:R-:W-:Y:S05]  /*2dd00*/  @!P2 NANOSLEEP.SYNCS 0x989680 ;  /* 0x009896800000a95d */ /* 0x004fea0003900000 */
[----:B------:R-:W2:Y:S02]  /*2dd10*/  @!P2 SYNCS.PHASECHK.TRANS64 P2, [R5+URZ+0x30830], R0 ;  /* 0x030830000500a5a7 */ /* 0x000ea4000804007f */
[----:B--2---:R-:W-:Y:S05]  /*2dd20*/  @!P2 BRA `(.L_x_4876) ;  /* 0xfffffffc00f0a947 */ /* 0x004fea000383ffff */
[----:B------:R-:W-:Y:S05]  /*2dd30*/  BRA `(.L_x_4875) ;  /* 0xfffffe5400dc7947 */ /* 0x000fea000383ffff */
.L_x_4896:
[----:B-1----:R1:W2:Y:S02]  /*2dd40*/  SYNCS.PHASECHK.TRANS64.TRYWAIT P2, [R0+URZ+0x30830], R11 ;  /* 0x0308300b000075a7 */ /* 0x0022a4000804017f */
[----:B--2---:R-:W-:Y:S05]  /*2dd50*/  @!P2 NANOSLEEP.SYNCS 0x989680 ;  /* 0x009896800000a95d */ /* 0x004fea0003900000 */
[----:B------:R-:W2:Y:S02]  /*2dd60*/  @!P2 SYNCS.PHASECHK.TRANS64 P2, [R0+URZ+0x30830], R11 ;  /* 0x0308300b0000a5a7 */ /* 0x000ea4000804007f */
[----:B--2---:R-:W-:Y:S05]  /*2dd70*/  @!P2 BRA `(.L_x_4896) ;  /* 0xfffffffc00f0a947 */ /* 0x004fea000383ffff */
[----:B------:R-:W-:Y:S05]  /*2dd80*/  BRA `(.L_x_4895) ;  /* 0xfffffe8400bc7947 */ /* 0x000fea000383ffff */
.L_x_4901:
[----:B-1----:R1:W2:Y:S02]  /*2dd90*/  SYNCS.PHASECHK.TRANS64.TRYWAIT P2, [R2+URZ+0x30850], R9 ;  /* 0x03085009020075a7 */ /* 0x0022a4000804017f */
[----:B--2---:R-:W-:Y:S05]  /*2dda0*/  @!P2 NANOSLEEP.SYNCS 0x989680 ;  /* 0x009896800000a95d */ /* 0x004fea0003900000 */
[----:B------:R-:W2:Y:S02]  /*2ddb0*/  @!P2 SYNCS.PHASECHK.TRANS64 P2, [R2+URZ+0x30850], R9 ;  /* 0x030850090200a5a7 */ /* 0x000ea4000804007f */
[----:B--2---:R-:W-:Y:S05]  /*2ddc0*/  @!P2 BRA `(.L_x_4901) ;  /* 0xfffffffc00f0a947 */ /* 0x004fea000383ffff */
[----:B------:R-:W-:Y:S05]  /*2ddd0*/  BRA `(.L_x_4900) ;  /* 0xfffffe9400047947 */ /* 0x000fea000383ffff */
.L_x_4921:
[----:B-1----:R1:W2:Y:S02]  /*2dde0*/  SYNCS.PHASECHK.TRANS64.TRYWAIT P2, [R3+URZ+0x30830], R4 ;  /* 0x03083004030075a7 */ /* 0x0022a4000804017f */
[----:B--2---:R-:W-:Y:S05]  /*2ddf0*/  @!P2 NANOSLEEP.SYNCS 0x989680 ;  /* 0x009896800000a95d */ /* 0x004fea0003900000 */
[----:B------:R-:W2:Y:S02]  /*2de00*/  @!P2 SYNCS.PHASECHK.TRANS64 P2, [R3+URZ+0x30830], R4 ;  /* 0x030830040300a5a7 */ /* 0x000ea4000804007f */
[----:B--2---:R-:W-:Y:S05]  /*2de10*/  @!P2 BRA `(.L_x_4921) ;  /* 0xfffffffc00f0a947 */ /* 0x004fea000383ffff */
[----:B------:R-:W-:Y:S05]  /*2de20*/  BRA `(.L_x_4920) ;  /* 0xfffffebc00687947 */ /* 0x000fea000383ffff */
.L_x_4926:
[----:B-1----:R1:W2:Y:S02]  /*2de30*/  SYNCS.PHASECHK.TRANS64.TRYWAIT P2, [R15+URZ+0x30850], R0 ;  /* 0x030850000f0075a7 */ /* 0x0022a4000804017f */
[----:B--2---:R-:W-:Y:S05]  /*2de40*/  @!P2 NANOSLEEP.SYNCS 0x989680 ;  /* 0x009896800000a95d */ /* 0x004fea0003900000 */
[----:B------:R-:W2:Y:S02]  /*2de50*/  @!P2 SYNCS.PHASECHK.TRANS64 P2, [R15+URZ+0x30850], R0 ;  /* 0x030850000f00a5a7 */ /* 0x000ea4000804007f */
[----:B--2---:R-:W-:Y:S05]  /*2de60*/  @!P2 BRA `(.L_x_4926) ;  /* 0xfffffffc00f0a947 */ /* 0x004fea000383ffff */
[----:B------:R-:W-:Y:S05]  /*2de70*/  BRA `(.L_x_4925) ;  /* 0xfffffec800b07947 */ /* 0x000fea000383ffff */
.L_x_4934:
[----:B-1----:R1:W2:Y:S02]  /*2de80*/  SYNCS.PHASECHK.TRANS64.TRYWAIT P2, [R4+URZ+0x30830], R15 ;  /* 0x0308300f040075a7 */ /* 0x0022a4000804017f */
[----:B--2---:R-:W-:Y:S05]  /*2de90*/  @!P2 NANOSLEEP.SYNCS 0x989680 ;  /* 0x009896800000a95d */ /* 0x004fea0003900000 */
[----:B------:R-:W2:Y:S02]  /*2dea0*/  @!P2 SYNCS.PHASECHK.TRANS64 P2, [R4+URZ+0x30830], R15 ;  /* 0x0308300f0400a5a7 */ /* 0x000ea4000804007f */
[----:B--2---:R-:W-:Y:S05]  /*2deb0*/  @!P2 BRA `(.L_x_4934) ;  /* 0xfffffffc00f0a947 */ /* 0x004fea000383ffff */
[----:B------:R-:W-:Y:S05]  /*2dec0*/  BRA `(.L_x_4933) ;  /* 0xfffffedc00ac7947 */ /* 0x000fea000383ffff */
.L_x_4939:
[----:B-1----:R1:W2:Y:S02]  /*2ded0*/  SYNCS.PHASECHK.TRANS64.TRYWAIT P2, [R14+URZ+0x30850], R2 ;  /* 0x030850020e0075a7 */ /* 0x0022a4000804017f */
[----:B--2---:R-:W-:Y:S05]  /*2dee0*/  @!P2 NANOSLEEP.SYNCS 0x989680 ;  /* 0x009896800000a95d */ /* 0x004fea0003900000 */
[----:B------:R-:W2:Y:S02]  /*2def0*/  @!P2 SYNCS.PHASECHK.TRANS64 P2, [R14+URZ+0x30850], R2 ;  /* 0x030850020e00a5a7 */ /* 0x000ea4000804007f */
[----:B--2---:R-:W-:Y:S05]  /*2df00*/  @!P2 BRA `(.L_x_4939) ;  /* 0xfffffffc00f0a947 */ /* 0x004fea000383ffff */
[----:B------:R-:W-:Y:S05]  /*2df10*/  BRA `(.L_x_4938) ;  /* 0xfffffee800ec7947 */ /* 0x000fea000383ffff */
.L_x_4953:
[----:B-1----:R1:W2:Y:S02]  /*2df20*/  SYNCS.PHASECHK.TRANS64.TRYWAIT P0, [R2+URZ+0x30850], R9 ;  /* 0x03085009020075a7 */ /* 0x0022a4000800017f */
[----:B--2---:R-:W-:Y:S05]  /*2df30*/  @!P0 NANOSLEEP.SYNCS 0x989680 ;  /* 0x009896800000895d */ /* 0x004fea0003900000 */
[----:B------:R-:W2:Y:S02]  /*2df40*/  @!P0 SYNCS.PHASECHK.TRANS64 P0, [R2+URZ+0x30850], R9 ;  /* 0x03085009020085a7 */ /* 0x000ea4000800007f */
[----:B--2---:R-:W-:Y:S05]  /*2df50*/  @!P0 BRA `(.L_x_4953) ;  /* 0xfffffffc00f08947 */ /* 0x004fea000383ffff */
[----:B------:R-:W-:Y:S05]  /*2df60*/  BRA `(.L_x_4952) ;  /* 0xffffff1400f87947 */ /* 0x000fea000383ffff */
.L_x_5002:
        /* <DEDUP_REMOVED lines=11> */
.L_x_5198:
[----:B------:R-:W-:Y:S05]  /*2e020*/  BSYNC B1 ;  /* 0x0000000000017941 */ /* 0x000fea0003800000 */
.L_x_5197:
[----:B------:R-:W-:Y:S05]  /*2e030*/  BRA `(.L_x_5199) ;  /* 0xffffff7c00787947 */ /* 0x000fea000383ffff */
.L_x_5004:
[----:B------:R-:W-:Y:S01]  /*2e040*/  BSSY B1, `(.L_x_5200) ;  /* 0x0000006000017945 */ /* 0x000fe20003800000 */
[----:B0-----:R-:W-:-:S07]  /*2e050*/  IMAD.MOV.U32 R15, RZ, RZ, -0x1 ;  /* 0xffffffffff0f7424 */ /* 0x001fce00078e00ff */
[----:B-1----:R-:W-:Y:S05]  /*2e060*/  WARPSYNC.COLLECTIVE R15, `(.L_x_5201) ;  /* 0x000000000f0c7348 */ /* 0x002fea0003c00000 */
[----:B------:R-:W-:Y:S02]  /*2e070*/  ELECT P6, UR62, PT ;  /* 0x00000000003e782f */ /* 0x000fe400038c0000 */
[----:B------:R-:W-:Y:S01]  /*2e080*/  MOV R14, UR62 ;  /* 0x0000003e000e7c02 */ /* 0x000fe20008000f00 */
[----:B-1----:R-:W-:Y:S10]  /*2e090*/  ENDCOLLECTIVE ;  /* 0x000000000000791b */ /* 0x002ff40003800000 */
.L_x_5201:
[----:B------:R-:W-:Y:S05]  /*2e0a0*/  BSYNC B1 ;  /* 0x0000000000017941 */ /* 0x000fea0003800000 */
.L_x_5200:
[----:B------:R-:W-:Y:S01]  /*2e0b0*/  PLOP3.LUT P2, PT, P6, PT, PT, 0x80, 0x0 ;  /* 0x000000000000781c */ /* 0x000fe2000374f070 */
[----:B------:R-:W-:-:S12]  /*2e0c0*/  BRA `(.L_x_5003) ;  /* 0xffffff7c006c7947 */ /* 0x000fd8000383ffff */
.L_x_5006:
[----:B-1----:R1:W2:Y:S02]  /*2e0d0*/  SYNCS.PHASECHK.TRANS64.TRYWAIT P0, [R19+URZ+0x30820], R4 ;  /* 0x03082004130075a7 */ /* 0x0022a4000800017f */
[----:B--2---:R-:W-:Y:S05]  /*2e0e0*/  @!P0 NANOSLEEP.SYNCS 0x989680 ;  /* 0x009896800000895d */ /* 0x004fea0003900000 */
[----:B------:R-:W2:Y:S02]  /*2e0f0*/  @!P0 SYNCS.PHASECHK.TRANS64 P0, [R19+URZ+0x30820], R4 ;  /* 0x03082004130085a7 */ /* 0x000ea4000800007f */
[----:B--2---:R-:W-:Y:S05]  /*2e100*/  @!P0 BRA `(.L_x_5006) ;  /* 0xfffffffc00f08947 */ /* 0x004fea000383ffff */
[----:B------:R-:W-:Y:S05]  /*2e110*/  BRA `(.L_x_5202) ;  /* 0xffffff7c007c7947 */ /* 0x000fea000383ffff */
.L_x_5010:
[----:B--2---:R2:W3:Y:S02]  /*2e120*/  SYNCS.PHASECHK.TRANS64.TRYWAIT P0, [R6+URZ+0x308a0], R10 ;  /* 0x0308a00a060075a7 */ /* 0x0044e4000800017f */
[----:B---3--:R-:W-:Y:S05]  /*2e130*/  @!P0 NANOSLEEP.SYNCS 0x989680 ;  /* 0x009896800000895d */ /* 0x008fea0003900000 */
[----:B------:R-:W3:Y:S02]  /*2e140*/  @!P0 SYNCS.PHASECHK.TRANS64 P0, [R6+URZ+0x308a0], R10 ;  /* 0x0308a00a060085a7 */ /* 0x000ee4000800007f */
[----:B---3--:R-:W-:Y:S05]  /*2e150*/  @!P0 BRA `(.L_x_5010) ;  /* 0xfffffffc00f08947 */ /* 0x008fea000383ffff */
[----:B------:R-:W-:Y:S05]  /*2e160*/  BRA `(.L_x_5203) ;  /* 0xffffff7c009c7947 */ /* 0x000fea000383ffff */
.L_x_5017:
[----:B-1----:R1:W3:Y:S02]  /*2e170*/  SYNCS.PHASECHK.TRANS64.TRYWAIT P0, [R6+URZ+0x308c0], R10 ;  /* 0x0308c00a060075a7 */ /* 0x0022e4000800017f */
[----:B---3--:R-:W-:Y:S05]  /*2e180*/  @!P0 NANOSLEEP.SYNCS 0x989680 ;  /* 0x009896800000895d */ /* 0x008fea0003900000 */
[----:B------:R-:W3:Y:S02]  /*2e190*/  @!P0 SYNCS.PHASECHK.TRANS64 P0, [R6+URZ+0x308c0], R10 ;  /* 0x0308c00a060085a7 */ /* 0x000ee4000800007f */
[----:B---3--:R-:W-:Y:S05]  /*2e1a0*/  @!P0 BRA `(.L_x_5017) ;  /* 0xfffffffc00f08947 */ /* 0x008fea000383ffff */
[----:B------:R-:W-:Y:S05]  /*2e1b0*/  BRA `(.L_x_5204) ;  /* 0xffffff8000947947 */ /* 0x000fea000383ffff */
.L_x_5026:
[----:B-1----:R1:W2:Y:S02]  /*2e1c0*/  SYNCS.PHASECHK.TRANS64.TRYWAIT P0, [R8+URZ+0x308a0], R7 ;  /* 0x0308a007080075a7 */ /* 0x0022a4000800017f */
[----:B--2---:R-:W-:Y:S05]  /*2e1d0*/  @!P0 NANOSLEEP.SYNCS 0x989680 ;  /* 0x009896800000895d */ /* 0x004fea0003900000 */
[----:B------:R-:W2:Y:S02]  /*2e1e0*/  @!P0 SYNCS.PHASECHK.TRANS64 P0, [R8+URZ+0x308a0], R7 ;  /* 0x0308a007080085a7 */ /* 0x000ea4000800007f */
[----:B--2---:R-:W-:Y:S05]  /*2e1f0*/  @!P0 BRA `(.L_x_5026) ;  /* 0xfffffffc00f08947 */ /* 0x004fea000383ffff */
[----:B------:R-:W-:Y:S05]  /*2e200*/  BRA `(.L_x_5205) ;  /* 0xffffff8400d87947 */ /* 0x000fea000383ffff */
.L_x_5033:
[----:B--2---:R2:W3:Y:S02]  /*2e210*/  SYNCS.PHASECHK.TRANS64.TRYWAIT P0, [R8+URZ+0x308c0], R7 ;  /* 0x0308c007080075a7 */ /* 0x0044e4000800017f */
[----:B---3--:R-:W-:Y:S05]  /*2e220*/  @!P0 NANOSLEEP.SYNCS 0x989680 ;  /* 0x009896800000895d */ /* 0x008fea0003900000 */
[----:B------:R-:W3:Y:S02]  /*2e230*/  @!P0 SYNCS.PHASECHK.TRANS64 P0, [R8+URZ+0x308c0], R7 ;  /* 0x0308c007080085a7 */ /* 0x000ee4000800007f */
[----:B---3--:R-:W-:Y:S05]  /*2e240*/  @!P0 BRA `(.L_x_5033) ;  /* 0xfffffffc00f08947 */ /* 0x008fea000383ffff */
[----:B------:R-:W-:Y:S05]  /*2e250*/  BRA `(.L_x_5206) ;  /* 0xffffff8800cc7947 */ /* 0x000fea000383ffff */
.L_x_5058:
        /* <DEDUP_REMOVED lines=11> */
.L_x_5208:
[----:B------:R-:W-:Y:S05]  /*2e310*/  BSYNC B0 ;  /* 0x0000000000007941 */ /* 0x000fea0003800000 */
.L_x_5207:
[----:B------:R-:W-:Y:S05]  /*2e320*/  BRA `(.L_x_5209) ;  /* 0xffffff9c00147947 */ /* 0x000fea000383ffff */
.L_x_5060:
[----:B------:R-:W-:Y:S01]  /*2e330*/  BSSY B0, `(.L_x_5210) ;  /* 0x0000006000007945 */ /* 0x000fe20003800000 */
[----:B0-----:R-:W-:-:S07]  /*2e340*/  IMAD.MOV.U32 R15, RZ, RZ, -0x1 ;  /* 0xffffffffff0f7424 */ /* 0x001fce00078e00ff */
[----:B-12---:R-:W-:Y:S05]  /*2e350*/  WARPSYNC.COLLECTIVE R15, `(.L_x_5211) ;  /* 0x000000000f0c7348 */ /* 0x006fea0003c00000 */
[----:B------:R-:W-:Y:S02]  /*2e360*/  ELECT P6, UR62, PT ;  /* 0x00000000003e782f */ /* 0x000fe400038c0000 */
[----:B------:R-:W-:Y:S01]  /*2e370*/  MOV R14, UR62 ;  /* 0x0000003e000e7c02 */ /* 0x000fe20008000f00 */
[----:B-12---:R-:W-:Y:S10]  /*2e380*/  ENDCOLLECTIVE ;  /* 0x000000000000791b */ /* 0x006ff40003800000 */
.L_x_5211:
[----:B------:R-:W-:Y:S05]  /*2e390*/  BSYNC B0 ;  /* 0x0000000000007941 */ /* 0x000fea0003800000 */
.L_x_5210:
[----:B------:R-:W-:Y:S05]  /*2e3a0*/  BRA `(.L_x_5212) ;  /* 0xffffff9c00187947 */ /* 0x000fea000383ffff */
.L_x_5062:
[----:B---3--:R3:W4:Y:S02]  /*2e3b0*/  SYNCS.PHASECHK.TRANS64.TRYWAIT P0, [R0+URZ+0x30840], R2 ;  /* 0x03084002000075a7 */ /* 0x008724000800017f */
[----:B----4-:R-:W-:Y:S05]  /*2e3c0*/  @!P0 NANOSLEEP.SYNCS 0x989680 ;  /* 0x009896800000895d */ /* 0x010fea0003900000 */
[----:B------:R-:W4:Y:S02]  /*2e3d0*/  @!P0 SYNCS.PHASECHK.TRANS64 P0, [R0+URZ+0x30840], R2 ;  /* 0x03084002000085a7 */ /* 0x000f24000800007f */
[----:B----4-:R-:W-:Y:S05]  /*2e3e0*/  @!P0 BRA `(.L_x_5062) ;  /* 0xfffffffc00f08947 */ /* 0x010fea000383ffff */
[----:B------:R-:W-:Y:S05]  /*2e3f0*/  BRA `(.L_x_5213) ;  /* 0xffffff9c007c7947 */ /* 0x000fea000383ffff */
.L_x_5066:
        /* <DEDUP_REMOVED lines=9> */
.L_x_5214:
[----:B------:R-:W-:Y:S02]  /*2e490*/  IMAD.MOV.U32 R13, RZ, RZ, R4 ;  /* 0x000000ffff0d7224 */ /* 0x000fe400078e0004 */
[----:B------:R-:W-:-:S07]  /*2e4a0*/  IMAD.MOV.U32 R6, RZ, RZ, R14 ;  /* 0x000000ffff067224 */ /* 0x000fce00078e000e */
[----:B------:R-:W-:Y:S05]  /*2e4b0*/  WARPSYNC.COLLECTIVE R15, `(.L_x_5215) ;  /* 0x000000000f087348 */ /* 0x000fea0003c00000 */
[----:B------:R0:W1:Y:S02]  /*2e4c0*/  SHFL.IDX P6, R14, R13, R12, R11 ;  /* 0x0000000c0d0e7389 */ /* 0x00006400000c000b */
[----:B01----:R-:W-:Y:S01]  /*2e4d0*/  ENDCOLLECTIVE ;  /* 0x000000000000791b */ /* 0x003fe20003800000 */
.L_x_5215:
[----:B------:R-:W-:Y:S02]  /*2e4e0*/  IMAD R2, R9, R7, RZ ;  /* 0x0000000709027224 */ /* 0x000fe400078e02ff */
[----:B------:R0:W5:Y:S01]  /*2e4f0*/  LDL R9, [R1+0x2c] ;  /* 0x00002c0001097983 */ /* 0x0001620000100800 */
[----:B------:R-:W-:Y:S02]  /*2e500*/  IMAD.IADD R0, R10, 0x1, R5 ;  /* 0x000000010a007824 */ /* 0x000fe400078e0205 */
[----:B------:R-:W-:Y:S02]  /*2e510*/  IMAD.MOV.U32 R7, RZ, RZ, R14 ;  /* 0x000000ffff077224 */ /* 0x000fe400078e000e */
[----:B------:R-:W-:Y:S01]  /*2e520*/  IMAD.MOV.U32 R13, RZ, RZ, R3 ;  /* 0x000000ffff0d7224 */ /* 0x000fe200078e0003 */
[C---:B------:R-:W-:Y:S01]  /*2e530*/  ISETP.GE.AND P2, PT, R0.reuse, R2, PT ;  /* 0x000000020000720c */ /* 0x040fe20003f46270 */
[----:B------:R-:W-:Y:S02]  /*2e540*/  IMAD.MOV.U32 R12, RZ, RZ, 0x1 ;  /* 0x00000001ff0c7424 */ /* 0x000fe400078e00ff */
[----:B0-----:R-:W-:-:S10]  /*2e550*/  VIADD R5, R0, 0x10 ;  /* 0x0000001000057836 */ /* 0x001fd40000000000 */
[----:B-----5:R-:W-:Y:S05]  /*2e560*/  WARPSYNC.COLLECTIVE R15, `(.L_x_5216) ;  /* 0x000000000f087348 */ /* 0x020fea0003c00000 */
[----:B------:R0:W1:Y:S02]  /*2e570*/  SHFL.IDX P6, R14, R13, R12, R11 ;  /* 0x0000000c0d0e7389 */ /* 0x00006400000c000b */
[----:B01---5:R-:W-:Y:S01]  /*2e580*/  ENDCOLLECTIVE ;  /* 0x000000000000791b */ /* 0x023fe20003800000 */
.L_x_5216:
        /* <DEDUP_REMOVED lines=17> */
.L_x_5217:
[----:B------:R-:W-:Y:S02]  /*2e6a0*/  IMAD.MOV.U32 R13, RZ, RZ, R3 ;  /* 0x000000ffff0d7224 */ /* 0x000fe400078e0003 */
[----:B------:R-:W-:Y:S02]  /*2e6b0*/  IMAD.MOV.U32 R12, RZ, RZ, 0x2 ;  /* 0x00000002ff0c7424 */ /* 0x000fe400078e00ff */
[----:B------:R-:W-:-:S07]  /*2e6c0*/  IMAD.MOV.U32 R5, RZ, RZ, R14 ;  /* 0x000000ffff057224 */ /* 0x000fce00078e000e */
[----:B------:R-:W-:Y:S05]  /*2e6d0*/  WARPSYNC.COLLECTIVE R15, `(.L_x_5218) ;  /* 0x000000000f087348 */ /* 0x000fea0003c00000 */
[----:B------:R0:W1:Y:S02]  /*2e6e0*/  SHFL.IDX P6, R14, R13, R12, R11 ;  /* 0x0000000c0d0e7389 */ /* 0x00006400000c000b */
[----:B01----:R-:W-:Y:S01]  /*2e6f0*/  ENDCOLLECTIVE ;  /* 0x000000000000791b */ /* 0x003fe20003800000 */
.L_x_5218:
        /* <DEDUP_REMOVED lines=17> */
.L_x_5219:
[----:B------:R-:W-:Y:S02]  /*2e810*/  IMAD.MOV.U32 R13, RZ, RZ, R3 ;  /* 0x000000ffff0d7224 */ /* 0x000fe400078e0003 */
[----:B------:R-:W-:Y:S02]  /*2e820*/  IMAD.MOV.U32 R12, RZ, RZ, 0x3 ;  /* 0x00000003ff0c7424 */ /* 0x000fe400078e00ff */
[----:B------:R-:W-:-:S07]  /*2e830*/  IMAD.MOV.U32 R5, RZ, RZ, R14 ;  /* 0x000000ffff057224 */ /* 0x000fce00078e000e */
[----:B------:R-:W-:Y:S05]  /*2e840*/  WARPSYNC.COLLECTIVE R15, `(.L_x_5220) ;  /* 0x000000000f087348 */ /* 0x000fea0003c00000 */
[----:B------:R0:W1:Y:S02]  /*2e850*/  SHFL.IDX P6, R14, R13, R12, R11 ;  /* 0x0000000c0d0e7389 */ /* 0x00006400000c000b */
[----:B01----:R-:W-:Y:S01]  /*2e860*/  ENDCOLLECTIVE ;  /* 0x000000000000791b */ /* 0x003fe20003800000 */
.L_x_5220:
        /* <DEDUP_REMOVED lines=17> */
.L_x_5221:
[----:B------:R-:W-:Y:S02]  /*2e980*/  IMAD.MOV.U32 R13, RZ, RZ, R3 ;  /* 0x000000ffff0d7224 */ /* 0x000fe400078e0003 */
[----:B------:R-:W-:Y:S02]  /*2e990*/  IMAD.MOV.U32 R12, RZ, RZ, 0x4 ;  /* 0x00000004ff0c7424 */ /* 0x000fe400078e00ff */
[----:B------:R-:W-:-:S07]  /*2e9a0*/  IMAD.MOV.U32 R5, RZ, RZ, R14 ;  /* 0x000000ffff057224 */ /* 0x000fce00078e000e */
[----:B------:R-:W-:Y:S05]  /*2e9b0*/  WARPSYNC.COLLECTIVE R15, `(.L_x_5222) ;  /* 0x000000000f087348 */ /* 0x000fea0003c00000 */
[----:B------:R0:W1:Y:S02]  /*2e9c0*/  SHFL.IDX P6, R14, R13, R12, R11 ;  /* 0x0000000c0d0e7389 */ /* 0x00006400000c000b */
[----:B01----:R-:W-:Y:S01]  /*2e9d0*/  ENDCOLLECTIVE ;  /* 0x000000000000791b */ /* 0x003fe20003800000 */
.L_x_5222:
        /* <DEDUP_REMOVED lines=17> */
.L_x_5223:
[----:B------:R-:W-:Y:S02]  /*2eaf0*/  IMAD.MOV.U32 R13, RZ, RZ, R3 ;  /* 0x000000ffff0d7224 */ /* 0x000fe400078e0003 */
[----:B------:R-:W-:Y:S02]  /*2eb00*/  IMAD.MOV.U32 R12, RZ, RZ, 0x5 ;  /* 0x00000005ff0c7424 */ /* 0x000fe400078e00ff */
[----:B------:R-:W-:-:S07]  /*2eb10*/  IMAD.MOV.U32 R5, RZ, RZ, R14 ;  /* 0x000000ffff057224 */ /* 0x000fce00078e000e */
[----:B------:R-:W-:Y:S05]  /*2eb20*/  WARPSYNC.COLLECTIVE R15, `(.L_x_5224) ;  /* 0x000000000f087348 */ /* 0x000fea0003c00000 */
[----:B------:R0:W1:Y:S02]  /*2eb30*/  SHFL.IDX P6, R14, R13, R12, R11 ;  /* 0x0000000c0d0e7389 */ /* 0x00006400000c000b */
[----:B01----:R-:W-:Y:S01]  /*2eb40*/  ENDCOLLECTIVE ;  /* 0x000000000000791b */ /* 0x003fe20003800000 */
.L_x_5224:
        /* <DEDUP_REMOVED lines=17> */
.L_x_5225:
[----:B------:R-:W-:Y:S02]  /*2ec60*/  IMAD.MOV.U32 R13, RZ, RZ, R3 ;  /* 0x000000ffff0d7224 */ /* 0x000fe400078e0003 */
[----:B------:R-:W-:Y:S02]  /*2ec70*/  IMAD.MOV.U32 R12, RZ, RZ, 0x6 ;  /* 0x00000006ff0c7424 */ /* 0x000fe400078e00ff */
[----:B------:R-:W-:-:S07]  /*2ec80*/  IMAD.MOV.U32 R5, RZ, RZ, R14 ;  /* 0x000000ffff057224 */ /* 0x000fce00078e000e */
[----:B------:R-:W-:Y:S05]  /*2ec90*/  WARPSYNC.COLLECTIVE R15, `(.L_x_5226) ;  /* 0x000000000f087348 */ /* 0x000fea0003c00000 */
[----:B------:R0:W1:Y:S02]  /*2eca0*/  SHFL.IDX P6, R14, R13, R12, R11 ;  /* 0x0000000c0d0e7389 */ /* 0x00006400000c000b */
[----:B01----:R-:W-:Y:S01]  /*2ecb0*/  ENDCOLLECTIVE ;  /* 0x000000000000791b */ /* 0x003fe20003800000 */
.L_x_5226:
        /* <DEDUP_REMOVED lines=17> */
.L_x_5227:
[----:B------:R-:W-:Y:S02]  /*2edd0*/  IMAD.MOV.U32 R13, RZ, RZ, R3 ;  /* 0x000000ffff0d7224 */ /* 0x000fe400078e0003 */
[----:B------:R-:W-:Y:S02]  /*2ede0*/  IMAD.MOV.U32 R12, RZ, RZ, 0x7 ;  /* 0x00000007ff0c7424 */ /* 0x000fe400078e00ff */
[----:B------:R-:W-:-:S07]  /*2edf0*/  IMAD.MOV.U32 R5, RZ, RZ, R14 ;  /* 0x000000ffff057224 */ /* 0x000fce00078e000e */
[----:B------:R-:W-:Y:S05]  /*2ee00*/  WARPSYNC.COLLECTIVE R15, `(.L_x_5228) ;  /* 0x000000000f087348 */ /* 0x000fea0003c00000 */
[----:B------:R0:W1:Y:S02]  /*2ee10*/  SHFL.IDX P6, R14, R13, R12, R11 ;  /* 0x0000000c0d0e7389 */ /* 0x00006400000c000b */
[----:B01----:R-:W-:Y:S01]  /*2ee20*/  ENDCOLLECTIVE ;  /* 0x000000000000791b */ /* 0x003fe20003800000 */
.L_x_5228:
        /* <DEDUP_REMOVED lines=14> */
.L_x_5229:
[----:B------:R-:W-:Y:S01]  /*2ef10*/  @!PT LDS RZ, [RZ] ;  /* 0x00000000fffff984 */ /* 0x000fe20000000800 */
[----:B------:R-:W-:Y:S01]  /*2ef20*/  @!PT LDS RZ, [RZ] ;  /* 0x00000000fffff984 */ /* 0x000fe20000000800 */
[----:B------:R-:W-:Y:S01]  /*2ef30*/  @!PT LDS RZ, [RZ] ;  /* 0x00000000fffff984 */ /* 0x000fe20000000800 */
[----:B------:R3:W-:Y:S01]  /*2ef40*/  @!P2 LDGSTS.E.BYPASS.LTC128B.128 [R9+0x1d400], desc[UR46][R6.64+0x100], !P1 ;  /* 0x1d4001000609afae */ /* 0x0007e2000c901d6e */
[----:B------:R-:W-:Y:S01]  /*2ef50*/  IMAD.MOV.U32 R3, RZ, RZ, R14 ;  /* 0x000000ffff037224 */ /* 0x000fe200078e000e */
[----:B------:R-:W-:Y:S06]  /*2ef60*/  BRA `(.L_x_5230) ;  /* 0xffffffa0002c7947 */ /* 0x000fec000383ffff */
.L_x_5071:
[----:B----4-:R4:W0:Y:S02]  /*2ef70*/  SYNCS.PHASECHK.TRANS64.TRYWAIT P0, [R19+URZ+0x30820], R0 ;  /* 0x03082000130075a7 */ /* 0x010824000800017f */
[----:B0-----:R-:W-:Y:S05]  /*2ef80*/  @!P0 NANOSLEEP.SYNCS 0x989680 ;  /* 0x009896800000895d */ /* 0x001fea0003900000 */
[----:B------:R-:W0:Y:S02]  /*2ef90*/  @!P0 SYNCS.PHASECHK.TRANS64 P0, [R19+URZ+0x30820], R0 ;  /* 0x03082000130085a7 */ /* 0x000e24000800007f */
[----:B0-----:R-:W-:Y:S05]  /*2efa0*/  @!P0 BRA `(.L_x_5071) ;  /* 0xfffffffc00f08947 */ /* 0x001fea000383ffff */
[----:B------:R-:W-:Y:S05]  /*2efb0*/  BRA `(.L_x_5231) ;  /* 0xffffffa000a07947 */ /* 0x000fea000383ffff */
.L_x_5080:
[----:B-1----:R1:W2:Y:S02]  /*2efc0*/  SYNCS.PHASECHK.TRANS64.TRYWAIT P0, [R3+URZ+0x30840], R2 ;  /* 0x03084002030075a7 */ /* 0x0022a4000800017f */
[----:B--2---:R-:W-:Y:S05]  /*2efd0*/  @!P0 NANOSLEEP.SYNCS 0x989680 ;  /* 0x009896800000895d */ /* 0x004fea0003900000 */
[----:B------:R-:W2:Y:S02]  /*2efe0*/  @!P0 SYNCS.PHASECHK.TRANS64 P0, [R3+URZ+0x30840], R2 ;  /* 0x03084002030085a7 */ /* 0x000ea4000800007f */
[----:B--2---:R-:W-:Y:S05]  /*2eff0*/  @!P0 BRA `(.L_x_5080) ;  /* 0xfffffffc00f08947 */ /* 0x004fea000383ffff */
[----:B------:R-:W-:Y:S05]  /*2f000*/  BRA `(.L_x_5232) ;  /* 0xffffffa400947947 */ /* 0x000fea000383ffff */
.L_x_5087:
[----:B0-----:R0:W1:Y:S02]  /*2f010*/  SYNCS.PHASECHK.TRANS64.TRYWAIT P0, [R2+URZ+0x30860], R3 ;  /* 0x03086003020075a7 */ /* 0x001064000800017f */
[----:B-1----:R-:W-:Y:S05]  /*2f020*/  @!P0 NANOSLEEP.SYNCS 0x989680 ;  /* 0x009896800000895d */ /* 0x002fea0003900000 */
[----:B------:R-:W1:Y:S02]  /*2f030*/  @!P0 SYNCS.PHASECHK.TRANS64 P0, [R2+URZ+0x30860], R3 ;  /* 0x03086003020085a7 */ /* 0x000e64000800007f */
[----:B-1----:R-:W-:Y:S05]  /*2f040*/  @!P0 BRA `(.L_x_5087) ;  /* 0xfffffffc00f08947 */ /* 0x002fea000383ffff */
[----:B------:R-:W-:Y:S05]  /*2f050*/  BRA `(.L_x_5233) ;  /* 0xffffffa800a47947 */ /* 0x000fea000383ffff */
.L_x_5098:
[----:B-1----:R1:W2:Y:S02]  /*2f060*/  SYNCS.PHASECHK.TRANS64.TRYWAIT P0, [R3+URZ+0x30840], R2 ;  /* 0x03084002030075a7 */ /* 0x0022a4000800017f */
[----:B--2---:R-:W-:Y:S05]  /*2f070*/  @!P0 NANOSLEEP.SYNCS 0x989680 ;  /* 0x009896800000895d */ /* 0x004fea0003900000 */
[----:B------:R-:W2:Y:S02]  /*2f080*/  @!P0 SYNCS.PHASECHK.TRANS64 P0, [R3+URZ+0x30840], R2 ;  /* 0x03084002030085a7 */ /* 0x000ea4000800007f */
[----:B--2---:R-:W-:Y:S05]  /*2f090*/  @!P0 BRA `(.L_x_5098) ;  /* 0xfffffffc00f08947 */ /* 0x004fea000383ffff */
[----:B------:R-:W-:Y:S05]  /*2f0a0*/  BRA `(.L_x_5234) ;  /* 0xffffffb000747947 */ /* 0x000fea000383ffff */
.L_x_5105:
[----:B0-----:R0:W1:Y:S02]  /*2f0b0*/  SYNCS.PHASECHK.TRANS64.TRYWAIT P0, [R2+URZ+0x30860], R3 ;  /* 0x03086003020075a7 */ /* 0x001064000800017f */
[----:B-1----:R-:W-:Y:S05]  /*2f0c0*/  @!P0 NANOSLEEP.SYNCS 0x989680 ;  /* 0x009896800000895d */ /* 0x002fea0003900000 */
[----:B------:R-:W1:Y:S02]  /*2f0d0*/  @!P0 SYNCS.PHASECHK.TRANS64 P0, [R2+URZ+0x30860], R3 ;  /* 0x03086003020085a7 */ /* 0x000e64000800007f */
[----:B-1----:R-:W-:Y:S05]  /*2f0e0*/  @!P0 BRA `(.L_x_5105) ;  /* 0xfffffffc00f08947 */ /* 0x002fea000383ffff */
[----:B------:R-:W-:Y:S05]  /*2f0f0*/  BRA `(.L_x_5235) ;  /* 0xffffffb400847947 */ /* 0x000fea000383ffff */
.L_x_5116:
[----:B--2---:R2:W3:Y:S02]  /*2f100*/  SYNCS.PHASECHK.TRANS64.TRYWAIT P0, [R3+URZ+0x30840], R2 ;  /* 0x03084002030075a7 */ /* 0x0044e4000800017f */
[----:B---3--:R-:W-:Y:S05]  /*2f110*/  @!P0 NANOSLEEP.SYNCS 0x989680 ;  /* 0x009896800000895d */ /* 0x008fea0003900000 */
[----:B------:R-:W3:Y:S02]  /*2f120*/  @!P0 SYNCS.PHASECHK.TRANS64 P0, [R3+URZ+0x30840], R2 ;  /* 0x03084002030085a7 */ /* 0x000ee4000800007f */
[----:B---3--:R-:W-:Y:S05]  /*2f130*/  @!P0 BRA `(.L_x_5116) ;  /* 0xfffffffc00f08947 */ /* 0x008fea000383ffff */
[----:B------:R-:W-:Y:S05]  /*2f140*/  BRA `(.L_x_5236) ;  /* 0xffffffbc00307947 */ /* 0x000fea000383ffff */
.L_x_5123:
[----:B0-----:R0:W1:Y:S02]  /*2f150*/  SYNCS.PHASECHK.TRANS64.TRYWAIT P0, [R2+URZ+0x30860], R5 ;  /* 0x03086005020075a7 */ /* 0x001064000800017f */
[----:B-1----:R-:W-:Y:S05]  /*2f160*/  @!P0 NANOSLEEP.SYNCS 0x989680 ;  /* 0x009896800000895d */ /* 0x002fea0003900000 */
[----:B------:R-:W1:Y:S02]  /*2f170*/  @!P0 SYNCS.PHASECHK.TRANS64 P0, [R2+URZ+0x30860], R5 ;  /* 0x03086005020085a7 */ /* 0x000e64000800007f */
[----:B-1----:R-:W-:Y:S05]  /*2f180*/  @!P0 BRA `(.L_x_5123) ;  /* 0xfffffffc00f08947 */ /* 0x002fea000383ffff */
[----:B------:R-:W-:Y:S05]  /*2f190*/  BRA `(.L_x_5237) ;  /* 0xffffffc0003c7947 */ /* 0x000fea000383ffff */
.L_x_5136:
[----:B----4-:R4:W0:Y:S02]  /*2f1a0*/  SYNCS.PHASECHK.TRANS64.TRYWAIT P0, [R0+URZ+0x30860], R2 ;  /* 0x03086002000075a7 */ /* 0x010824000800017f */
[----:B0-----:R-:W-:Y:S05]  /*2f1b0*/  @!P0 NANOSLEEP.SYNCS 0x989680 ;  /* 0x009896800000895d */ /* 0x001fea0003900000 */
[----:B------:R-:W0:Y:S02]  /*2f1c0*/  @!P0 SYNCS.PHASECHK.TRANS64 P0, [R0+URZ+0x30860], R2 ;  /* 0x03086002000085a7 */ /* 0x000e24000800007f */
[----:B0-----:R-:W-:Y:S05]  /*2f1d0*/  @!P0 BRA `(.L_x_5136) ;  /* 0xfffffffc00f08947 */ /* 0x001fea000383ffff */
[----:B------:R-:W-:Y:S05]  /*2f1e0*/  BRA `(.L_x_5238) ;  /* 0xffffffc400cc7947 */ /* 0x000fea000383ffff */
.L_x_5145:
[----:B--2-4-:R-:W2:Y:S01]  /*2f1f0*/  LDL R0, [R1] ;  /* 0x0000000001007983 */ /* 0x014ea20000100800 */
[----:B------:R-:W-:Y:S01]  /*2f200*/  BSSY B0, `(.L_x_5239) ;  /* 0x0000008000007945 */ /* 0x000fe20003800000 */
[----:B------:R-:W-:Y:S02]  /*2f210*/  IMAD.MOV.U32 R12, RZ, RZ, RZ ;  /* 0x000000ffff0c7224 */ /* 0x000fe400078e00ff */
[----:B0-----:R-:W-:Y:S02]  /*2f220*/  IMAD.MOV.U32 R11, RZ, RZ, 0x1f ;  /* 0x0000001fff0b7424 */ /* 0x001fe400078e00ff */
[----:B------:R-:W-:Y:S02]  /*2f230*/  IMAD.MOV.U32 R15, RZ, RZ, -0x1 ;  /* 0xffffffffff0f7424 */ /* 0x000fe400078e00ff */
[----:B--2---:R-:W-:-:S07]  /*2f240*/  IMAD.MOV.U32 R13, RZ, RZ, R0 ;  /* 0x000000ffff0d7224 */ /* 0x004fce00078e0000 */
[----:B-1-3--:R-:W-:Y:S05]  /*2f250*/  WARPSYNC.COLLECTIVE R15, `(.L_x_5240) ;  /* 0x000000000f087348 */ /* 0x00afea0003c00000 */
[----:B------:R0:W2:Y:S02]  /*2f260*/  SHFL.IDX P6, R14, R13, R12, R11 ;  /* 0x0000000c0d0e7389 */ /* 0x0000a400000c000b */
[----:B0123--:R-:W-:Y:S01]  /*2f270*/  ENDCOLLECTIVE ;  /* 0x000000000000791b */ /* 0x00ffe20003800000 */
.L_x_5240:
[----:B------:R-:W-:Y:S05]  /*2f280*/  BSYNC B0 ;  /* 0x0000000000007941 */ /* 0x000fea0003800000 */
.L_x_5239:
        /* <DEDUP_REMOVED lines=10> */
.L_x_5241:
[----:B------:R-:W-:Y:S01]  /*2f330*/  ULDC UR4, c[0x0][0xc3c] ;  /* 0x00030f0000047ab9 */ /* 0x000fe20000000800 */
        /* <DEDUP_REMOVED lines=23> */
.L_x_5242:
        /* <DEDUP_REMOVED lines=9> */
.L_x_5243:
        /* <DEDUP_REMOVED lines=8> */
.L_x_5244:
        /* <DEDUP_REMOVED lines=8> */
.L_x_5245:
        /* <DEDUP_REMOVED lines=8> */
.L_x_5246:
        /* <DEDUP_REMOVED lines=9> */
.L_x_5247:
[----:B------:R-:W-:Y:S01]  /*2f750*/  IMAD.MOV.U32 R9, RZ, RZ, R14 ;  /* 0x000000ffff097224 */ /* 0x000fe200078e000e */
[----:B------:R-:W-:Y:S06]  /*2f760*/  BRA `(.L_x_5248) ;  /* 0xffffffc800947947 */ /* 0x000fec000383ffff */
.L_x_5148:
[----:B------:R-:W-:Y:S01]  /*2f770*/  BSSY B0, `(.L_x_5249) ;  /* 0x0000008000007945 */ /* 0x000fe20003800000 */
[----:B------:R-:W-:Y:S02]  /*2f780*/  IMAD.MOV.U32 R13, RZ, RZ, R2 ;  /* 0x000000ffff0d7224 */ /* 0x000fe400078e0002 */
[----:B------:R-:W-:Y:S02]  /*2f790*/  IMAD.MOV.U32 R12, RZ, RZ, 0x1 ;  /* 0x00000001ff0c7424 */ /* 0x000fe400078e00ff */
[----:B------:R-:W-:Y:S02]  /*2f7a0*/  IMAD.MOV.U32 R11, RZ, RZ, RZ ;  /* 0x000000ffff0b7224 */ /* 0x000fe400078e00ff */
[----:B------:R-:W-:-:S07]  /*2f7b0*/  IMAD.MOV.U32 R15, RZ, RZ, -0x1 ;  /* 0xffffffffff0f7424 */ /* 0x000fce00078e00ff */
[----:B01----:R-:W-:Y:S05]  /*2f7c0*/  WARPSYNC.COLLECTIVE R15, `(.L_x_5250) ;  /* 0x000000000f087348 */ /* 0x003fea0003c00000 */
[----:B------:R2:W3:Y:S02]  /*2f7d0*/  SHFL.UP P6, R14, R13, R12, R11 ;  /* 0x0400000c0d0e7389 */ /* 0x0004e400000c000b */
[----:B0123--:R-:W-:Y:S01]  /*2f7e0*/  ENDCOLLECTIVE ;  /* 0x000000000000791b */ /* 0x00ffe20003800000 */
.L_x_5250:
[----:B------:R-:W-:Y:S05]  /*2f7f0*/  BSYNC B0 ;  /* 0x0000000000007941 */ /* 0x000fea0003800000 */
.L_x_5249:
        /* <DEDUP_REMOVED lines=11> */
.L_x_5251:
        /* <DEDUP_REMOVED lines=8> */
.L_x_5252:
        /* <DEDUP_REMOVED lines=8> */
.L_x_5253:
        /* <DEDUP_REMOVED lines=8> */
.L_x_5254:
        /* <DEDUP_REMOVED lines=9> */
.L_x_5255:
[----:B------:R-:W-:Y:S01]  /*2fac0*/  IMAD.MOV.U32 R9, RZ, RZ, R14 ;  /* 0x000000ffff097224 */ /* 0x000fe200078e000e */
[----:B------:R-:W-:Y:S06]  /*2fad0*/  BRA `(.L_x_5256) ;  /* 0xffffffc800647947 */ /* 0x000fec000383ffff */
.L_x_5150:
[----:B------:R-:W-:Y:S01]  /*2fae0*/  BSSY B0, `(.L_x_5257) ;  /* 0x0000006000007945 */ /* 0x000fe20003800000 */
[----:B------:R-:W-:Y:S01]  /*2faf0*/  PLOP3.LUT P6, PT, P6, PT, PT, 0x8, 0x0 ;  /* 0x000000000000781c */ /* 0x000fe200037ce170 */
[----:B------:R-:W-:-:S12]  /*2fb00*/  IMAD.MOV.U32 R15, RZ, RZ, -0x1 ;  /* 0xffffffffff0f7424 */ /* 0x000fd800078e00ff */
[----:B01----:R-:W-:Y:S05]  /*2fb10*/  WARPSYNC.COLLECTIVE R15, `(.L_x_5258) ;  /* 0x000000000f087348 */ /* 0x003fea0003c00000 */
[----:B------:R-:W-:Y:S01]  /*2fb20*/  VOTE.ANY R14, PT, P6 ;  /* 0x00000000000e7806 */ /* 0x000fe200030e0100 */
[----:B01----:R-:W-:Y:S06]  /*2fb30*/  ENDCOLLECTIVE ;  /* 0x000000000000791b */ /* 0x003fec0003800000 */
.L_x_5258:
[----:B------:R-:W-:Y:S05]  /*2fb40*/  BSYNC B0 ;  /* 0x0000000000007941 */ /* 0x000fea0003800000 */
.L_x_5257:
        /* <DEDUP_REMOVED lines=10> */
.L_x_5259:
[----:B------:R-:W-:Y:S02]  /*2fbf0*/  IMAD.MOV.U32 R13, RZ, RZ, R6 ;  /* 0x000000ffff0d7224 */ /* 0x000fe400078e0006 */
[----:B------:R-:W-:-:S07]  /*2fc00*/  IMAD.MOV.U32 R4, RZ, RZ, R14 ;  /* 0x000000ffff047224 */ /* 0x000fce00078e000e */
[----:B------:R-:W-:Y:S05]  /*2fc10*/  WARPSYNC.COLLECTIVE R15, `(.L_x_5260) ;  /* 0x000000000f087348 */ /* 0x000fea0003c00000 */
[----:B------:R0:W1:Y:S02]  /*2fc20*/  SHFL.IDX P6, R14, R13, R12, R11 ;  /* 0x0000000c0d0e7389 */ /* 0x00006400000c000b */
[----:B01----:R-:W-:Y:S01]  /*2fc30*/  ENDCOLLECTIVE ;  /* 0x000000000000791b */ /* 0x003fe20003800000 */
.L_x_5260:
[----:B------:R-:W-:Y:S02]  /*2fc40*/  IMAD.MOV.U32 R6, RZ, RZ, R14 ;  /* 0x000000ffff067224 */ /* 0x000fe400078e000e */
[----:B------:R-:W-:-:S05]  /*2fc50*/  IMAD.IADD R10, R3, 0x1, R10 ;  /* 0x00000001030a7824 */ /* 0x000fca00078e020a */
[----:B------:R0:W-:Y:S01]  /*2fc60*/  STL [R1+0xc], R10 ;  /* 0x00000c0a01007387 */ /* 0x0001e20000100800 */
[----:B------:R-:W-:Y:S05]  /*2fc70*/  BRA `(.L_x_5261) ;  /* 0xffffffc800447947 */ /* 0x000fea000383ffff */
.L_x_5152:
        /* <DEDUP_REMOVED lines=8> */
.L_x_5263:
[----:B------:R-:W-:Y:S05]  /*2fd00*/  BSYNC B0 ;  /* 0x0000000000007941 */ /* 0x000fea0003800000 */
.L_x_5262:
[----:B------:R-:W-:Y:S01]  /*2fd10*/  IMAD.MOV.U32 R3, RZ, RZ, R14 ;  /* 0x000000ffff037224 */ /* 0x000fe200078e000e */
[----:B------:R-:W-:Y:S06]  /*2fd20*/  BRA `(.L_x_5264) ;  /* 0xffffffc800307947 */ /* 0x000fec000383ffff */
.L_x_5158:
[----:B0-----:R0:W1:Y:S02]  /*2fd30*/  SYNCS.PHASECHK.TRANS64.TRYWAIT P0, [R0+URZ+0x30820], R3 ;  /* 0x03082003000075a7 */ /* 0x001064000800017f */
[----:B-1----:R-:W-:Y:S05]  /*2fd40*/  @!P0 NANOSLEEP.SYNCS 0x989680 ;  /* 0x009896800000895d */ /* 0x002fea0003900000 */
[----:B------:R-:W1:Y:S02]  /*2fd50*/  @!P0 SYNCS.PHASECHK.TRANS64 P0, [R0+URZ+0x30820], R3 ;  /* 0x03082003000085a7 */ /* 0x000e64000800007f */
[----:B-1----:R-:W-:Y:S05]  /*2fd60*/  @!P0 BRA `(.L_x_5158) ;  /* 0xfffffffc00f08947 */ /* 0x002fea000383ffff */
[----:B------:R-:W-:Y:S05]  /*2fd70*/  BRA `(.L_x_5265) ;  /* 0xffffffd000cc7947 */ /* 0x000fea000383ffff */
.L_x_5159:
        /* <DEDUP_REMOVED lines=11> */
.L_x_5267:
[----:B------:R-:W-:Y:S05]  /*2fe30*/  BSYNC B0 ;  /* 0x0000000000007941 */ /* 0x000fea0003800000 */
.L_x_5266:
[----:B------:R-:W-:Y:S05]  /*2fe40*/  BRA `(.L_x_5268) ;  /* 0xffffffd000b47947 */ /* 0x000fea000383ffff */
.L_x_5160:
[----:B------:R-:W-:Y:S01]  /*2fe50*/  BSSY B0, `(.L_x_5269) ;  /* 0x0000006000007945 */ /* 0x000fe20003800000 */
[----:B------:R-:W-:-:S07]  /*2fe60*/  IMAD.MOV.U32 R15, RZ, RZ, -0x1 ;  /* 0xffffffffff0f7424 */ /* 0x000fce00078e00ff */
[----:B01----:R-:W-:Y:S05]  /*2fe70*/  WARPSYNC.COLLECTIVE R15, `(.L_x_5270) ;  /* 0x000000000f0c7348 */ /* 0x003fea0003c00000 */
[----:B------:R-:W-:Y:S02]  /*2fe80*/  ELECT P6, UR62, PT ;  /* 0x00000000003e782f */ /* 0x000fe400038c0000 */
[----:B------:R-:W-:Y:S01]  /*2fe90*/  MOV R14, UR62 ;  /* 0x0000003e000e7c02 */ /* 0x000fe20008000f00 */
[----:B01----:R-:W-:Y:S10]  /*2fea0*/  ENDCOLLECTIVE ;  /* 0x000000000000791b */ /* 0x003ff40003800000 */
.L_x_5270:
[----:B------:R-:W-:Y:S05]  /*2feb0*/  BSYNC B0 ;  /* 0x0000000000007941 */ /* 0x000fea0003800000 */
.L_x_5269:
[----:B------:R-:W-:Y:S05]  /*2fec0*/  BRA `(.L_x_5271) ;  /* 0xffffffd000a87947 */ /* 0x000fea000383ffff */
.L_x_5162:
[----:B0-----:R0:W1:Y:S02]  /*2fed0*/  SYNCS.PHASECHK.TRANS64.TRYWAIT P0, [R6+URZ], R5 ;  /* 0x00000005060075a7 */ /* 0x001064000800017f */
[----:B-1----:R-:W-:Y:S05]  /*2fee0*/  @!P0 NANOSLEEP.SYNCS 0x989680 ;  /* 0x009896800000895d */ /* 0x002fea0003900000 */
[----:B------:R-:W1:Y:S02]  /*2fef0*/  @!P0 SYNCS.PHASECHK.TRANS64 P0, [R6+URZ], R5 ;  /* 0x00000005060085a7 */ /* 0x000e64000800007f */
[----:B-1----:R-:W-:Y:S05]  /*2ff00*/  @!P0 BRA `(.L_x_5162) ;  /* 0xfffffffc00f08947 */ /* 0x002fea000383ffff */
[----:B------:R-:W-:Y:S05]  /*2ff10*/  BRA `(.L_x_5272) ;  /* 0xffffffd000ec7947 */ /* 0x000fea000383ffff */
.L_x_5163:
[----:B-1----:R1:W2:Y:S02]  /*2ff20*/  SYNCS.PHASECHK.TRANS64.TRYWAIT P0, [R7+URZ], R2 ;  /* 0x00000002070075a7 */ /* 0x0022a4000800017f */
[----:B--2---:R-:W-:Y:S05]  /*2ff30*/  @!P0 NANOSLEEP.SYNCS 0x989680 ;  /* 0x009896800000895d */ /* 0x004fea0003900000 */
[----:B------:R-:W2:Y:S02]  /*2ff40*/  @!P0 SYNCS.PHASECHK.TRANS64 P0, [R7+URZ], R2 ;  /* 0x00000002070085a7 */ /* 0x000ea4000800007f */
[----:B--2---:R-:W-:Y:S05]  /*2ff50*/  @!P0 BRA `(.L_x_5163) ;  /* 0xfffffffc00f08947 */ /* 0x004fea000383ffff */
[----:B------:R-:W-:Y:S05]  /*2ff60*/  BRA `(.L_x_5273) ;  /* 0xffffffd000e07947 */ /* 0x000fea000383ffff */
.L_x_5165:
[----:B--2---:R2:W3:Y:S02]  /*2ff70*/  SYNCS.PHASECHK.TRANS64.TRYWAIT P0, [R4+URZ], R5 ;  /* 0x00000005040075a7 */ /* 0x0044e4000800017f */
[----:B---3--:R-:W-:Y:S05]  /*2ff80*/  @!P0 NANOSLEEP.SYNCS 0x989680 ;  /* 0x009896800000895d */ /* 0x008fea0003900000 */
[----:B------:R-:W3:Y:S02]  /*2ff90*/  @!P0 SYNCS.PHASECHK.TRANS64 P0, [R4+URZ], R5 ;  /* 0x00000005040085a7 */ /* 0x000ee4000800007f */
[----:B---3--:R-:W-:Y:S05]  /*2ffa0*/  @!P0 BRA `(.L_x_5165) ;  /* 0xfffffffc00f08947 */ /* 0x008fea000383ffff */
[----:B------:R-:W-:Y:S05]  /*2ffb0*/  BRA `(.L_x_5274) ;  /* 0xffffffd000e87947 */ /* 0x000fea000383ffff */
.L_x_5275:
        /* <DEDUP_REMOVED lines=12> */
.L_x_14853:


//--------------------- .text._ZN7cutlass13device_kernelIN5flash11enable_sm90INS1_16FlashAttnFwdSm90INS1_25CollectiveMainloopFwdSm90ILi2EN4cute5tupleIJNS5_1CILi1EEES8_S8_EEENS6_IJNS7_ILi128EEENS7_ILi112EEENS7_ILi192EEEEEELi192ENS_10bfloat16_tEfNS_4arch4Sm90ELb1ELb0ELb0ELb0ELb0ELb0ELb0ELb1ELb1ELb1ELb1ELb0EEENS1_21CollectiveEpilogueFwdINS6_IJSA_SC_SB_EEES9_SE_SG_Li256ELb0ELb1ELb1ELb0EEENS1_19SingleTileSchedulerILb0ELb1ELb1ELi128EEEEEEEEEvNT_6ParamsE --------------------------
	.section	.text._ZN7cutlass13device_kernelIN5flash11enable_sm90INS1_16FlashAttnFwdSm90INS1_25CollectiveMainloopFwdSm90ILi2EN4cute5tupleIJNS5_1CILi1EEES8_S8_EEENS6_IJNS7_ILi128EEENS7_ILi112EEENS7_ILi192EEEEEELi192ENS_10bfloat16_tEfNS_4arch4Sm90ELb1ELb0ELb0ELb0ELb0ELb0ELb0ELb1ELb1ELb1ELb1ELb0EEENS1_21CollectiveEpilogueFwdINS6_IJSA_SC_SB_EEES9_SE_SG_Li256ELb0ELb1ELb1ELb0EEENS1_19SingleTileSchedulerILb0ELb1ELb1ELi128EEEEEEEEEvNT_6ParamsE,"ax",@progbits
	.align	128
.text._ZN7cutlass13device_kernelIN5flash11enable_sm90INS1_16FlashAttnFwdSm90INS1_25CollectiveMainloopFwdSm90ILi2EN4cute5tupleIJNS5_1CILi1EEES8_S8_EEENS6_IJNS7_ILi128EEENS7_ILi112EEENS7_ILi192EEEEEELi192ENS_10bfloat16_tEfNS_4arch4Sm90ELb1ELb0ELb0ELb0ELb0ELb0ELb0ELb1ELb1ELb1ELb1ELb0EEENS1_21CollectiveEpilogueFwdINS6_IJSA_SC_SB_EEES9_SE_SG_Li256ELb0ELb1ELb1ELb0EEENS1_19SingleTileSchedulerILb0ELb1ELb1ELi128EEEEEEEEEvNT_6ParamsE:
        .type           _ZN7cutlass13device_kernelIN5flash11enable_sm90INS1_16FlashAttnFwdSm90INS1_25CollectiveMainloopFwdSm90ILi2EN4cute5tupleIJNS5_1CILi1EEES8_S8_EEENS6_IJNS7_ILi128EEENS7_ILi112EEENS7_ILi192EEEEEELi192ENS_10bfloat16_tEfNS_4arch4Sm90ELb1ELb0ELb0ELb0ELb0ELb0ELb0ELb1ELb1ELb1ELb1ELb0EEENS1_21CollectiveEpilogueFwdINS6_IJSA_SC_SB_EEES9_SE_SG_Li256ELb0ELb1ELb1ELb0EEENS1_19SingleTileSchedulerILb0ELb1ELb1ELi128EEEEEEEEEvNT_6ParamsE,@function
        .size           _ZN7cutlass13device_kernelIN5flash11enable_sm90INS1_16FlashAttnFwdSm90INS1_25CollectiveMainloopFwdSm90ILi2EN4cute5tupleIJNS5_1CILi1EEES8_S8_EEENS6_IJNS7_ILi128EEENS7_ILi112EEENS7_ILi192EEEEEELi192ENS_10bfloat16_tEfNS_4arch4Sm90ELb1ELb0ELb0ELb0ELb0ELb0ELb0ELb1ELb1ELb1ELb1ELb0EEENS1_21CollectiveEpilogueFwdINS6_IJSA_SC_SB_EEES9_SE_SG_Li256ELb0ELb1ELb1ELb0EEENS1_19SingleTileSchedulerILb0ELb1ELb1ELi128EEEEEEEEEvNT_6ParamsE,(.L_x_14854 - _ZN7cutlass13device_kernelIN5flash11enable_sm90INS1_16FlashAttnFwdSm90INS1_25CollectiveMainloopFwdSm90ILi2EN4cute5tupleIJNS5_1CILi1EEES8_S8_EEENS6_IJNS7_ILi128EEENS7_ILi112EEENS7_ILi192EEEEEELi192ENS_10bfloat16_tEfNS_4arch4Sm90ELb1ELb0ELb0ELb0ELb0ELb0ELb0ELb1ELb1ELb1ELb1ELb0EEENS1_21CollectiveEpilogueFwdINS6_IJSA_SC_SB_EEES9_SE_SG_Li256ELb0ELb1ELb1ELb0EEENS1_19SingleTileSchedulerILb0ELb1ELb1ELi128EEEEEEEEEvNT_6ParamsE)
        .other          _ZN7cutlass13device_kernelIN5flash11enable_sm90INS1_16FlashAttnFwdSm90INS1_25CollectiveMainloopFwdSm90ILi2EN4cute5tupleIJNS5_1CILi1EEES8_S8_EEENS6_IJNS7_ILi128EEENS7_ILi112EEENS7_ILi192EEEEEELi192ENS_10bfloat16_tEfNS_4arch4Sm90ELb1ELb0ELb0ELb0ELb0ELb0ELb0ELb1ELb1ELb1ELb1ELb0EEENS1_21CollectiveEpilogueFwdINS6_IJSA_SC_SB_EEES9_SE_SG_Li256ELb0ELb1ELb1ELb0EEENS1_19SingleTileSchedulerILb0ELb1ELb1ELi128EEEEEEEEEvNT_6ParamsE,@"STO_CUDA_ENTRY STV_DEFAULT"
_ZN7cutlass13device_kernelIN5flash11enable_sm90INS1_16FlashAttnFwdSm90INS1_25CollectiveMainloopFwdSm90ILi2EN4cute5tupleIJNS5_1CILi1EEES8_S8_EEENS6_IJNS7_ILi128EEENS7_ILi112EEENS7_ILi192EEEEEELi192ENS_10bfloat16_tEfNS_4arch4Sm90ELb1ELb0ELb0ELb0ELb0ELb0ELb0ELb1ELb1ELb1ELb1ELb0EEENS1_21CollectiveEpilogueFwdINS6_IJSA_SC_SB_EEES9_SE_SG_Li256ELb0ELb1ELb1ELb0EEENS1_19SingleTileSchedulerILb0ELb1ELb1ELi128EEEEEEEEEvNT_6ParamsE:
        /* <DEDUP_REMOVED lines=18> */
.L_x_5277:
[----:B------:R-:W-:Y:S05]  /*0120*/  BSYNC B0 ;  /* 0x0000000000007941 */ /* 0x000fea0003800000 */
.L_x_5276:
        /* <DEDUP_REMOVED lines=41> */
.L_x_5278:
        /* <DEDUP_REMOVED lines=22> */
.L_x_5279:
        /* <DEDUP_REMOVED lines=18> */
.L_x_5280:
        /* <DEDUP_REMOVED lines=22> */
.L_x_5281:
        /* <DEDUP_REMOVED lines=22> */
.L_x_5282:
        /* <DEDUP_REMOVED lines=9> */
.L_x_5285:
        /* <DEDUP_REMOVED lines=19> */
[----:B------:R-:W1:Y:S01]  /*0ac0*/  S2UR UR38, SR_CTAID.X ;  /* 0x00000000002679c3 */ /* 0x000e620000002500 */
[----:B------:R-:W-:Y:S01]  /*0ad0*/  ULDC UR4, c[0x0][0x448] ;  /* 0x0001120000047ab9 */ /* 0x000fe20000000800 */
[----:B------:R-:W-:Y:S01]  /*0ae0*/  ULDC UR6, c[0x0][0x424] ;  /* 0x0001090000067ab9 */ /* 0x000fe20000000800 */
[----:B------:R-:W-:Y:S01]  /*0af0*/  UISETP.NE.AND UP1, UPT, UR4, 0x1, UPT ;  /* 0x000000010400788c */ /* 0x000fe2000bf25270 */
[----:B------:R-:W-:Y:S02]  /*0b00*/  ULDC UR7, c[0x0][0x288] ;  /* 0x0000a20000077ab9 */ /* 0x000fe40000000800 */
[----:B------:R-:W-:Y:S01]  /*0b10*/  ULDC.64 UR4, c[0x0][0x418] ;  /* 0x0001060000047ab9 */ /* 0x000fe20000000a00 */
[----:B------:R-:W-:Y:S02]  /*0b20*/  UIADD3 UR7, -UR7, 0x70, URZ ;  /* 0x0000007007077890 */ /* 0x000fe4000fffe13f */
[----:B------:R-:W-:Y:S01]  /*0b30*/  UISETP.NE.U32.AND UP0, UPT, UR4, URZ, UPT ;  /* 0x0000003f0400728c */ /* 0x000fe2000bf05070 */
[----:B------:R-:W-:Y:S01]  /*0b40*/  ULDC UR48, c[0x0][0x2f0] ;  /* 0x0000bc0000307ab9 */ /* 0x000fe20000000800 */
[----:B------:R-:W-:-:S02]  /*0b50*/  USHF.R.U32.HI UR11, URZ, 0x10, UR8 ;  /* 0x000000103f0b7899 */ /* 0x000fc40008011608 */
[----:B------:R-:W-:Y:S01]  /*0b60*/  UISETP.NE.AND.EX UP0, UPT, UR5, URZ, UPT, UP0 ;  /* 0x0000003f0500728c */ /* 0x000fe2000bf05300 */
[----:B------:R-:W-:Y:S02]  /*0b70*/  @UP1 ULDC UR9, c[0x0][0x450] ;  /* 0x0001140000091ab9 */ /* 0x000fe40000000800 */
[----:B------:R-:W-:Y:S01]  /*0b80*/  @UP1 ULDC UR5, c[0x0][0x44c] ;  /* 0x0001130000051ab9 */ /* 0x000fe20000000800 */
[----:B------:R-:W-:-:S04]  /*0b90*/  USEL UR10, UR6, 0x1, UP0 ;  /* 0x00000001060a7887 */ /* 0x000fc80008000000 */
[----:B------:R-:W-:Y:S02]  /*0ba0*/  UIMAD UR7, UR10, UR48, UR7 ;  /* 0x000000300a0772a4 */ /* 0x000fe4000f8e0207 */
[----:B-1----:R-:W-:Y:S01]  /*0bb0*/  USHF.L.U32 UR38, UR38, 0x7, URZ ;  /* 0x0000000726267899 */ /* 0x002fe2000800063f */
[----:B------:R-:W-:-:S03]  /*0bc0*/  IMAD.U32 R17, RZ, RZ, UR10 ;  /* 0x0000000aff117e24 */ /* 0x000fc6000f8e00ff */
[----:B------:R-:W-:Y:S02]  /*0bd0*/  @UP1 UIADD3 UR4, UR38, 0x7f, URZ ;  /* 0x0000007f26041890 */ /* 0x000fe4000fffe03f */
[----:B------:R-:W-:Y:S02]  /*0be0*/  UIADD3 UR6, UR38, 0x7f, URZ ;  /* 0x0000007f26067890 */ /* 0x000fe4000fffe03f */
[----:B------:R-:W-:-:S04]  /*0bf0*/  UIMAD.WIDE.U32 UR4, UR4, UR5, URZ ;  /* 0x00000005040472a5 */ /* 0x000fc8000f8e003f */
[----:B------:R-:W-:Y:S02]  /*0c00*/  @UP1 USHF.R.U32.HI UR6, URZ, UR9, UR5 ;  /* 0x000000093f061299 */ /* 0x000fe40008011605 */
[----:B------:R-:W-:Y:S02]  /*0c10*/  UIMAD UR5, UR10, UR48, 0x6f ;  /* 0x0000006f0a0574a4 */ /* 0x000fe4000f8e0230 */
[----:B------:R-:W-:Y:S01]  /*0c20*/  UIADD3 UR7, UR7, UR6, URZ ;  /* 0x0000000607077290 */ /* 0x000fe2000fffe03f */
[----:B------:R-:W-:Y:S02]  /*0c30*/  UMOV UR4, URZ ;  /* 0x0000003f00047c82 */ /* 0x000fe40008000000 */
[----:B------:R-:W-:Y:S01]  /*0c40*/  UMOV UR6, URZ ;  /* 0x0000003f00067c82 */ /* 0x000fe20008000000 */
[----:B------:R-:W-:Y:S02]  /*0c50*/  UIMAD.WIDE UR4, UR5, -0x6db6db6d, UR4 ;  /* 0x92492493050478a5 */ /* 0x000fe4000f8e0204 */
[----:B------:R-:W-:-:S02]  /*0c60*/  UIMAD.WIDE UR6, UR7, -0x6db6db6d, UR6 ;  /* 0x92492493070678a5 */ /* 0x000fc4000f8e0206 */
[----:B------:R-:W-:Y:S02]  /*0c70*/  USHF.R.U32.HI UR4, URZ, 0x1f, UR5 ;  /* 0x0000001f3f047899 */ /* 0x000fe40008011605 */
[----:B------:R-:W-:Y:S02]  /*0c80*/  USHF.R.U32.HI UR6, URZ, 0x1f, UR7 ;  /* 0x0000001f3f067899 */ /* 0x000fe40008011607 */
[----:B------:R-:W-:Y:S02]  /*0c90*/  ULEA.HI.SX32 UR4, UR5, UR4, 0x1a ;  /* 0x0000000405047291 */ /* 0x000fe4000f8fd23f */
[----:B------:R-:W-:Y:S02]  /*0ca0*/  ULEA.HI.SX32 UR6, UR7, UR6, 0x1a ;  /* 0x0000000607067291 */ /* 0x000fe4000f8fd23f */
[----:B------:R-:W-:Y:S02]  /*0cb0*/  ULOP3.LUT UR7, UR8, 0xffff, URZ, 0xc0, !UPT ;  /* 0x0000ffff08077892 */ /* 0x000fe4000f8ec03f */
[----:B------:R-:W-:-:S04]  /*0cc0*/  UISETP.LT.AND UP0, UPT, UR4, UR6, UPT ;  /* 0x000000060400728c */ /* 0x000fc8000bf01270 */
[----:B------:R-:W-:Y:S02]  /*0cd0*/  USEL UR10, UR4, UR6, UP0 ;  /* 0x00000006040a7287 */ /* 0x000fe40008000000 */
[----:B------:R-:W-:Y:S02]  /*0ce0*/  UISETP.NE.AND UP0, UPT, UR11, URZ, UPT ;  /* 0x0000003f0b00728c */ /* 0x000fe4000bf05270 */
[----:B------:R-:W-:Y:S01]  /*0cf0*/  UISETP.GE.AND UP1, UPT, UR10, 0x1, UPT ;  /* 0x000000010a00788c */ /* 0x000fe2000bf26270 */
[----:B------:R-:W-:-:S05]  /*0d00*/  UMOV UR4, URZ ;  /* 0x0000003f00047c82 */ /* 0x000fca0008000000 */
[----:B------:R-:W-:-:S03]  /*0d10*/  PLOP3.LUT P0, PT, PT, PT, UP1, 0x80, 0x0 ;  /* 0x000000000000781c */ /* 0x000fc60003f0f018 */
[----:B------:R-:W-:-:S10]  /*0d20*/  @!UP0 ULDC UR11, c[0x0][0x9f0] ;  /* 0x00027c00000b8ab9 */ /* 0x000fd40000000800 */
[----:B------:R-:W-:Y:S05]  /*0d30*/  @!P0 BRA `(.L_x_5287) ;  /* 0x0000000000848947 */ /* 0x000fea0003800000 */
[----:B------:R-:W-:Y:S01]  /*0d40*/  IMAD.U32 R3, RZ, RZ, UR11 ;  /* 0x0000000bff037e24 */ /* 0x000fe2000f8e00ff */
[----:B------:R-:W-:Y:S01]  /*0d50*/  UIADD3 UR6, UR11, -0x1, UR10 ;  /* 0xffffffff0b067890 */ /* 0x000fe2000fffe00a */
[----:B------:R-:W-:-:S03]  /*0d60*/  UMOV UR4, URZ ;  /* 0x0000003f00047c82 */ /* 0x000fc60008000000 */
        /* <DEDUP_REMOVED lines=30> */
.L_x_5287:
[----:B------:R-:W-:Y:S01]  /*0f50*/  UIMAD UR6, UR7, UR4, URZ ;  /* 0x00000004070672a4 */ /* 0x000fe2000f8e023f */
[----:B------:R-:W-:Y:S01]  /*0f60*/  IMAD.U32 R0, RZ, RZ, UR10 ;  /* 0x0000000aff007e24 */ /* 0x000fe2000f8e00ff */
[----:B0-----:R-:W0:Y:S01]  /*0f70*/  S2R R2, SR_TID.X ;  /* 0x0000000000027919 */ /* 0x001e220000002100 */
[----:B------:R-:W-:Y:S01]  /*0f80*/  IMAD.U32 R3, RZ, RZ, UR4 ;  /* 0x00000004ff037e24 */ /* 0x000fe2000f8e00ff */
[----:B------:R-:W-:Y:S02]  /*0f90*/  R2UR UR5, R17 ;  /* 0x00000000110572ca */ /* 0x000fe400000e0000 */
[----:B------:R-:W-:Y:S01]  /*0fa0*/  CS2R R118, SRZ ;  /* 0x0000000000767805 */ /* 0x000fe2000001ff00 */
[----:B------:R-:W-:Y:S01]  /*0fb0*/  IMAD.U32 R18, RZ, RZ, UR6 ;  /* 0x00000006ff127e24 */ /* 0x000fe2000f8e00ff */
[----:B------:R-:W-:Y:S02]  /*0fc0*/  PLOP3.LUT P0, PT, PT, PT, PT, 0x80, 0x0 ;  /* 0x000000000000781c */ /* 0x000fe40003f0f070 */
[----:B------:R-:W-:-:S02]  /*0fd0*/  CS2R R116, SRZ ;  /* 0x0000000000747805 */ /* 0x000fc4000001ff00 */
[----:B------:R-:W-:Y:S02]  /*0fe0*/  VIADDMNMX R0, R3, UR6, R0, PT ;  /* 0x0000000603007c46 */ /* 0x000fe4000b800100 */
[----:B------:R-:W-:Y:S02]  /*0ff0*/  CS2R R114, SRZ ;  /* 0x0000000000727805 */ /* 0x000fe4000001ff00 */
[----:B------:R-:W-:Y:S02]  /*1000*/  CS2R R112, SRZ ;  /* 0x0000000000707805 */ /* 0x000fe4000001ff00 */
[----:B------:R-:W-:Y:S02]  /*1010*/  CS2R R110, SRZ ;  /* 0x00000000006e7805 */ /* 0x000fe4000001ff00 */
[----:B------:R-:W-:Y:S02]  /*1020*/  R2UR UR39, R0 ;  /* 0x00000000002772ca */ /* 0x000fe400000e0000 */
[----:B------:R-:W-:-:S02]  /*1030*/  CS2R R108, SRZ ;  /* 0x00000000006c7805 */ /* 0x000fc4000001ff00 */
[----:B------:R-:W-:Y:S02]  /*1040*/  CS2R R106, SRZ ;  /* 0x00000000006a7805 */ /* 0x000fe4000001ff00 */
[----:B------:R-:W-:Y:S01]  /*1050*/  CS2R R104, SRZ ;  /* 0x0000000000687805 */ /* 0x000fe2000001ff00 */
[----:B------:R-:W-:Y:S01]  /*1060*/  UIMAD UR48, UR5, UR48, URZ ;  /* 0x00000030053072a4 */ /* 0x000fe2000f8e023f */
        /* <DEDUP_REMOVED lines=8> */
[----:B------:R-:W-:Y:S01]  /*10f0*/  UISETP.GT.AND UP0, UPT, UR39, UR6, UPT ;  /* 0x000000062700728c */ /* 0x000fe2000bf04270 */
[----:B------:R-:W-:Y:S02]  /*1100*/  CS2R R86, SRZ ;  /* 0x0000000000567805 */ /* 0x000fe4000001ff00 */
[----:B------:R-:W-:-:S02]  /*1110*/  CS2R R84, SRZ ;  /* 0x0000000000547805 */ /* 0x000fc4000001ff00 */
[----:B------:R-:W-:Y:S02]  /*1120*/  CS2R R82, SRZ ;  /* 0x0000000000527805 */ /* 0x000fe4000001ff00 */
[----:B------:R-:W-:Y:S02]  /*1130*/  CS2R R80, SRZ ;  /* 0x0000000000507805 */ /* 0x000fe4000001ff00 */
[----:B------:R-:W-:Y:S02]  /*1140*/  CS2R R78, SRZ ;  /* 0x00000000004e7805 */ /* 0x000fe4000001ff00 */
[----:B------:R-:W-:Y:S02]  /*1150*/  PLOP3.LUT P1, PT, PT, PT, UP0, 0x80, 0x0 ;  /* 0x000000000000781c */ /* 0x000fe40003f2f008 */
        /* <DEDUP_REMOVED lines=65> */
.L_x_5289:
[----:B------:R-:W-:Y:S02]  /*1570*/  R2UR UR4, R16 ;  /* 0x00000000100472ca */ /* 0x000fe400000e0000 */
[----:B------:R-:W-:-:S11]  /*1580*/  SHF.L.U32 R0, RZ, 0x1f, RZ ;  /* 0x0000001fff007819 */ /* 0x000fd600000006ff */
[----:B------:R-:W0:Y:S02]  /*1590*/  SYNCS.PHASECHK.TRANS64.TRYWAIT P0, [UR4+0x36800], R0 ;  /* 0x03680000ff0075a7 */ /* 0x000e240008000144 */
[----:B0-----:R-:W-:Y:S05]  /*15a0*/  @!P0 BRA `(.L_x_5290) ;  /* 0x0000013800648947 */ /* 0x001fea0003800000 */
.L_x_5411:
[----:B------:R-:W2:Y:S02]  /*15b0*/  LDL R2, [R1+0xc] ;  /* 0x00000c0001027983 */ /* 0x000ea40000100800 */
[----:B--2---:R-:W-:-:S13]  /*15c0*/  R2UR UR4, R2 ;  /* 0x00000000020472ca */ /* 0x004fda00000e0000 */
[----:B------:R-:W-:-:S06]  /*15d0*/  ULOP3.LUT UR4, UR4, 0x1, URZ, 0xfc, !UPT ;  /* 0x0000000104047892 */ /* 0x000fcc000f8efc3f */
[----:B------:R-:W-:-:S05]  /*15e0*/  IMAD.U32 R2, RZ, RZ, UR4 ;  /* 0x00000004ff027e24 */ /* 0x000fca000f8e00ff */
[----:B------:R-:W-:-:S13]  /*15f0*/  ISETP.NE.AND P0, PT, R2, 0x3, PT ;  /* 0x000000030200780c */ /* 0x000fda0003f05270 */
[----:B------:R-:W-:Y:S05]  /*1600*/  @!P0 BRA `(.L_x_5291) ;  /* 0x0000000000048947 */ /* 0x000fea0003800000 */
[----:B------:R-:W-:Y:S01]  /*1610*/  BPT.TRAP 0x1 ;  /* 0x000000040000795c */ /* 0x000fe20000300000 */
.L_x_5291:
[----:B------:R-:W-:-:S13]  /*1620*/  R2UR UR4, R16 ;  /* 0x00000000100472ca */ /* 0x000fda00000e0000 */
[----:B------:R1:W2:Y:S01]  /*1630*/  SYNCS.PHASECHK.TRANS64.TRYWAIT P2, [UR4+0x36830], R0 ;  /* 0x03683000ff0075a7 */ /* 0x0002a20008040144 */
[----:B------:R-:W-:Y:S05]  /*1640*/  @!P0 BRA `(.L_x_5292) ;  /* 0x0000000000048947 */ /* 0x000fea0003800000 */
[----:B------:R-:W-:Y:S01]  /*1650*/  BPT.TRAP 0x1 ;  /* 0x000000040000795c */ /* 0x000fe20000300000 */
.L_x_5292:
        /* <DEDUP_REMOVED lines=9> */
.L_x_5293:
        /* <DEDUP_REMOVED lines=18> */
[----:B------:R-:W-:Y:S01]  /*1810*/  R2UR UR21, R5 ;  /* 0x00000000051572ca */ /* 0x000fe200000e0000 */
[----:B------:R-:W-:Y:S01]  /*1820*/  USHF.R.U32.HI UR4, URZ, 0x4, UR4 ;  /* 0x000000043f047899 */ /* 0x000fe20008011604 */
[----:B------:R-:W-:Y:S01]  /*1830*/  R2UR UR6, R4 ;  /* 0x00000000040672ca */ /* 0x000fe200000e0000 */
[----:B------:R-:W-:Y:S01]  /*1840*/  UMOV UR27, 0x40000040 ;  /* 0x40000040001b7882 */ /* 0x000fe20000000000 */
[----:B------:R-:W-:Y:S01]  /*1850*/  UMOV UR29, 0x40000040 ;  /* 0x40000040001d7882 */ /* 0x000fe20000000000 */
[----:B------:R-:W-:Y:S01]  /*1860*/  ULOP3.LUT UR4, UR4, 0x3fff, URZ, 0xc0, !UPT ;  /* 0x00003fff04047892 */ /* 0x000fe2000f8ec03f */
[----:B0-----:R-:W-:Y:S01]  /*1870*/  LOP3.LUT R3, R80, 0xffffff80, RZ, 0xc0, !PT ;  /* 0xffffff8050037812 */ /* 0x001fe200078ec0ff */
[----:B------:R-:W-:Y:S01]  /*1880*/  UMOV UR31, 0x40000040 ;  /* 0x40000040001f7882 */ /* 0x000fe20000000000 */
[----:B------:R-:W-:Y:S01]  /*1890*/  UMOV UR33, 0x40000040 ;  /* 0x4000004000217882 */ /* 0x000fe20000000000 */
[----:B------:R-:W-:Y:S01]  /*18a0*/  ULOP3.LUT UR50, UR4, 0x10000, URZ, 0xfc, !UPT ;  /* 0x0001000004327892 */ /* 0x000fe2000f8efc3f */
[----:B------:R-:W-:Y:S01]  /*18b0*/  LEA.HI R23, R23, R22, RZ, 0x2 ;  /* 0x0000001617177211 */ /* 0x000fe200078f10ff */
[----:B------:R-:W-:Y:S01]  /*18c0*/  UMOV UR35, 0x40000040 ;  /* 0x4000004000237882 */ /* 0x000fe20000000000 */
[----:B------:R-:W-:Y:S01]  /*18d0*/  UMOV UR37, 0x40000040 ;  /* 0x4000004000257882 */ /* 0x000fe20000000000 */
[----:B------:R-:W-:Y:S01]  /*18e0*/  UIADD3 UR4, UR50, 0x80, URZ ;  /* 0x0000008032047890 */ /* 0x000fe2000fffe03f */
[----:B------:R-:W-:Y:S01]  /*18f0*/  IMAD.IADD R3, R22, 0x1, -R3 ;  /* 0x0000000116037824 */ /* 0x000fe200078e0a03 */
[----:B------:R-:W-:Y:S01]  /*1900*/  UIADD3 UR18, UR50, 0x100, URZ ;  /* 0x0000010032127890 */ /* 0x000fe2000fffe03f */
[----:B------:R-:W-:Y:S01]  /*1910*/  LOP3.LUT R23, R23, 0xfffffffc, RZ, 0xc0, !PT ;  /* 0xfffffffc17177812 */ /* 0x000fe200078ec0ff */
[----:B------:R-:W-:Y:S01]  /*1920*/  UMOV UR10, UR50 ;  /* 0x00000032000a7c82 */ /* 0x000fe20008000000 */
[----:B------:R-:W-:Y:S01]  /*1930*/  UIADD3 UR22, UR50, 0x300, URZ ;  /* 0x0000030032167890 */ /* 0x000fe2000fffe03f */
[----:B------:R-:W-:Y:S01]  /*1940*/  HGMMA.64x16x16.F32.BF16 R72, gdesc[UR8], RZ, !UPT, gsb0 ;  /* 0x00200000084879f0 */ /* 0x000fe2000c0018ff */
[----:B------:R-:W-:Y:S01]  /*1950*/  UMOV UR14, UR4 ;  /* 0x00000004000e7c82 */ /* 0x000fe20008000000 */
[----:B------:R-:W-:Y:S01]  /*1960*/  R2UR UR8, R4 ;  /* 0x00000000040872ca */ /* 0x000fe200000e0000 */
[----:B------:R-:W-:Y:S01]  /*1970*/  UIADD3 UR10, UR50, 0x180, URZ ;  /* 0x00000180320a7890 */ /* 0x000fe2000fffe03f */
[----:B------:R-:W-:Y:S01]  /*1980*/  R2UR UR9, R5 ;  /* 0x00000000050972ca */ /* 0x000fe200000e0000 */
[----:B------:R-:W-:Y:S01]  /*1990*/  UMOV UR11, 0x40000040 ;  /* 0x40000040000b7882 */ /* 0x000fe20000000000 */
[----:B------:R-:W-:Y:S01]  /*19a0*/  UIADD3 UR4, UR6, 0x2, URZ ;  /* 0x0000000206047890 */ /* 0x000fe2000fffe03f */
[----:B-1----:R-:W-:Y:S01]  /*19b0*/  SHF.R.S32.HI R0, RZ, 0x1f, R3 ;  /* 0x0000001fff007819 */ /* 0x002fe20000011403 */
[----:B------:R-:W-:Y:S01]  /*19c0*/  UIADD3 UR7, UR50, 0x202, URZ ;  /* 0x0000020232077890 */ /* 0x000fe2000fffe03f */
[----:B------:R-:W-:Y:S01]  /*19d0*/  IMAD.IADD R23, R22, 0x1, -R23 ;  /* 0x0000000116177824 */ /* 0x000fe200078e0a17 */
        /* <DEDUP_REMOVED lines=9> */
[----:B------:R-:W-:Y:S01]  /*1a70*/  LEA.HI R8, R81, R81, RZ, 0x1 ;  /* 0x0000005151087211 */ /* 0x000fe200078f08ff */
[----:B------:R-:W-:Y:S01]  /*1a80*/  UIADD3 UR34, UR50, 0x700, URZ ;  /* 0x0000070032227890 */ /* 0x000fe2000fffe03f */
[----:B------:R-:W-:Y:S01]  /*1a90*/  SHF.R.S32.HI R6, RZ, 0x5, R6 ;  /* 0x00000005ff067819 */ /* 0x000fe20000011406 */
[----:B------:R-:W-:Y:S01]  /*1aa0*/  UIADD3 UR36, UR6, 0x802, URZ ;  /* 0x0000080206247890 */ /* 0x000fe2000fffe03f */
[-C--:B------:R-:W-:Y:S01]  /*1ab0*/  LEA.HI R7, R7, R0.reuse, RZ, 0x3 ;  /* 0x0000000007077211 */ /* 0x080fe200078f18ff */
[----:B------:R-:W-:Y:S01]  /*1ac0*/  UIADD3 UR42, UR50, 0x702, URZ ;  /* 0x00000702322a7890 */ /* 0x000fe2000fffe03f */
[----:B------:R-:W-:Y:S01]  /*1ad0*/  LOP3.LUT R8, R8, 0x3fffffe, RZ, 0xc0, !PT ;  /* 0x03fffffe08087812 */ /* 0x000fe200078ec0ff */
[----:B------:R-:W-:Y:S01]  /*1ae0*/  UMOV UR41, UR37 ;  /* 0x0000002500297c82 */ /* 0x000fe20008000000 */
[----:B------:R-:W-:Y:S01]  /*1af0*/  UMOV UR43, 0x40000040 ;  /* 0x40000040002b7882 */ /* 0x000fe20000000000 */
[----:B------:R-:W-:Y:S01]  /*1b00*/  UIADD3 UR44, UR6, 0x806, URZ ;  /* 0x00000806062c7890 */ /* 0x000fe2000fffe03f */
[----:B------:R-:W-:Y:S01]  /*1b10*/  LEA.HI R9, R23, R23, RZ, 0x1 ;  /* 0x0000001717097211 */ /* 0x000fe200078f08ff */
[----:B------:R-:W-:Y:S01]  /*1b20*/  UMOV UR40, UR36 ;  /* 0x0000002400287c82 */ /* 0x000fe20008000000 */
[----:B------:R-:W-:Y:S01]  /*1b30*/  UIADD3 UR46, UR50, 0x706, URZ ;  /* 0x00000706322e7890 */ /* 0x000fe2000fffe03f */
[----:B------:R-:W-:Y:S01]  /*1b40*/  LEA R6, R6, UR38, 0x4 ;  /* 0x0000002606067c11 */ /* 0x000fe2000f8e20ff */
[----:B------:R-:W-:Y:S01]  /*1b50*/  UMOV UR45, 0x40000040 ;  /* 0x40000040002d7882 */ /* 0x000fe20000000000 */
[----:B------:R-:W-:Y:S01]  /*1b60*/  UMOV UR47, 0x40000040 ;  /* 0x40000040002f7882 */ /* 0x000fe20000000000 */
[----:B------:R-:W-:Y:S01]  /*1b70*/  LOP3.LUT R7, R7, 0xfffffff8, RZ, 0xc0, !PT ;  /* 0xfffffff807077812 */ /* 0x000fe200078ec0ff */
[----:B------:R-:W-:Y:S01]  /*1b80*/  IMAD.IADD R8, R81, 0x1, -R8 ;  /* 0x0000000151087824 */ /* 0x000fe200078e0a08 */
[----:B------:R-:W-:Y:S01]  /*1b90*/  LOP3.LUT R10, R9, 0x1ffffffe, RZ, 0xc0, !PT ;  /* 0x1ffffffe090a7812 */ /* 0x000fe200078ec0ff */
[----:B------:R-:W-:Y:S01]  /*1ba0*/  IMAD.U32 R12, RZ, RZ, UR50 ;  /* 0x00000032ff0c7e24 */ /* 0x000fe2000f8e00ff */
[----:B------:R-:W-:Y:S01]  /*1bb0*/  IADD3 R7, R6, R0, -R7 ;  /* 0x0000000006077210 */ /* 0x000fe20007ffe807 */
[----:B------:R-:W-:Y:S01]  /*1bc0*/  UMOV UR60, URZ ;  /* 0x0000003f003c7c82 */ /* 0x000fe20008000000 */
[----:B------:R-:W-:Y:S01]  /*1bd0*/  LOP3.LUT R2, R2, 0x7ffffffc, RZ, 0xc0, !PT ;  /* 0x7ffffffc02027812 */ /* 0x000fe200078ec0ff */
[----:B------:R-:W-:-:S02]  /*1be0*/  IMAD.IADD R10, R23, 0x1, -R10 ;  /* 0x00000001170a7824 */ /* 0x000fc400078e0a0a */
[----:B------:R-:W-:Y:S02]  /*1bf0*/  IMAD R7, R8, 0x40, R7 ;  /* 0x0000004008077824 */ /* 0x000fe400078e0207 */
[----:B------:R-:W-:Y:S02]  /*1c00*/  IMAD.IADD R13, R3, 0x1, -R2 ;  /* 0x00000001030d7824 */ /* 0x000fe400078e0a02 */
[----:B------:R-:W-:Y:S02]  /*1c10*/  IMAD R11, R10, 0x8, R7 ;  /* 0x000000080a0b7824 */ /* 0x000fe400078e0207 */
[----:B------:R-:W-:Y:S01]  /*1c20*/  IMAD.U32 R3, RZ, RZ, UR48 ;  /* 0x00000030ff037e24 */ /* 0x000fe2000f8e00ff */
[----:B------:R-:W-:Y:S02]  /*1c30*/  WARPGROUP.DEPBAR.LE gsb0, 0x0 ;  /* 0x00008000000079c5 */ /* 0x000fe40000010000 */
[----:B------:R-:W-:Y:S01]  /*1c40*/  WARPGROUP.ARRIVE ;  /* 0x00000000000079c5 */ /* 0x000fe20000000000 */
[----:B------:R-:W-:-:S05]  /*1c50*/  IMAD.MOV.U32 R6, RZ, RZ, R11 ;  /* 0x000000ffff067224 */ /* 0x000fca00078e000b */
        /* <DEDUP_REMOVED lines=132> */
[----:B------:R-:W-:Y:S02]  /*24a0*/  UIADD3 UR10, UR50, 0x286, URZ ;  /* 0x00000286320a7890 */ /* 0x000fe4000fffe03f */
[----:B------:R-:W-:Y:S02]  /*24b0*/  UIADD3 UR11, UR6, 0x804, URZ ;  /* 0x00000804060b7890 */ /* 0x000fe4000fffe03f */
[----:B------:R-:W-:Y:S01]  /*24c0*/  UIADD3 UR6, UR50, 0x904, URZ ;  /* 0x0000090432067890 */ /* 0x000fe2000fffe03f */
        /* <DEDUP_REMOVED lines=36> */
[----:B------:R-:W-:Y:S01]  /*2710*/  UIADD3 UR14, UR39, -0x2, URZ ;  /* 0xfffffffe270e7890 */ /* 0x000fe2000fffe03f */
        /* <DEDUP_REMOVED lines=233> */
[----:B------:R-:W-:Y:S02]  /*35b0*/  ULDC UR7, c[0x0][0x448] ;  /* 0x0001120000077ab9 */ /* 0x000fe40000000800 */
[----:B------:R-:W-:Y:S02]  /*35c0*/  UISETP.NE.AND UP0, UPT, UR7, 0x1, UPT ;  /* 0x000000010700788c */ /* 0x000fe4000bf05270 */
[----:B------:R-:W-:-:S04]  /*35d0*/  UIADD3 UR7, UR50, 0x984, URZ ;  /* 0x0000098432077890 */ /* 0x000fc8000fffe03f */
[----:B------:R-:W-:-:S05]  /*35e0*/  PLOP3.LUT P2, PT, PT, PT, UP0, 0x80, 0x0 ;  /* 0x000000000000781c */ /* 0x000fca0003f4f008 */
[----:B------:R-:W-:Y:S02]  /*35f0*/  @UP0 ULDC UR10, c[0x0][0x44c] ;  /* 0x00011300000a0ab9 */ /* 0x000fe40000000800 */
[----:B------:R-:W-:Y:S01]  /*3600*/  UIMAD.WIDE.U32 UR10, UR38, UR10, URZ ;  /* 0x0000000a260a72a5 */ /* 0x000fe2000f8e003f */
        /* <DEDUP_REMOVED lines=26> */
[----:B------:R-:W-:Y:S01]  /*37b0*/  @UP0 ULDC UR7, c[0x0][0x450] ;  /* 0x0001140000070ab9 */ /* 0x000fe20000000800 */
[----:B------:R-:W-:Y:S02]  /*37c0*/  WARPGROUP.DEPBAR.LE gsb0, 0x0 ;  /* 0x00008000000079c5 */ /* 0x000fe40000010000 */
[----:B------:R-:W-:-:S06]  /*37d0*/  WARPGROUP.ARRIVE ;  /* 0x00000000000079c5 */ /* 0x000fcc0000000000 */
[----:B------:R-:W-:Y:S01]  /*37e0*/  HGMMA.64x16x16.F32.BF16 R32, gdesc[UR40], R32, gsb0 ;  /* 0x00200000282079f0 */ /* 0x000fe20008001820 */
[----:B------:R-:W-:Y:S01]  /*37f0*/  UMOV UR42, UR6 ;  /* 0x00000006002a7c82 */ /* 0x000fe20008000000 */
[----:B------:R-:W-:Y:S01]  /*3800*/  UMOV UR43, 0x40000040 ;  /* 0x40000040002b7882 */ /* 0x000fe20000000000 */
[----:B------:R-:W-:Y:S02]  /*3810*/  @UP0 ULDC UR6, c[0x0][0x44c] ;  /* 0x0001130000060ab9 */ /* 0x000fe40000000800 */
[----:B------:R-:W-:Y:S01]  /*3820*/  @P2 IMAD.HI.U32 R0, R11, UR6, RZ ;  /* 0x000000060b002c27 */ /* 0x000fe2000f8e00ff */
[----:B------:R-:W-:-:S04]  /*3830*/  UIMAD UR6, UR39, -0x70, UR48 ;  /* 0xffffff90270678a4 */ /* 0x000fc8000f8e0230 */
[----:B------:R-:W-:Y:S01]  /*3840*/  @P2 SHF.R.U32.HI R6, RZ, UR7, R0 ;  /* 0x00000007ff062c19 */ /* 0x000fe20008011600 */
[----:B------:R-:W-:Y:S01]  /*3850*/  UMOV UR7, 0xffffff90 ;  /* 0xffffff9000077882 */ /* 0x000fe20000000000 */
[----:B------:R-:W-:Y:S02]  /*3860*/  UIADD3 UR6, UR6, 0x70, URZ ;  /* 0x0000007006067890 */ /* 0x000fe4000fffe03f */
[----:B------:R-:W-:Y:S01]  /*3870*/  UIMAD UR7, UR39, UR7, 0x71 ;  /* 0x00000071270774a4 */ /* 0x000fe2000f8e0207 */
[----:B------:R-:W0:Y:S03]  /*3880*/  SHFL.IDX PT, R7, R6, 0x1, 0x1c1f ;  /* 0x003c1f0006077f89 */ /* 0x000e2600000e0000 */
[----:B------:R-:W-:Y:S01]  /*3890*/  IMAD.U32 R2, RZ, RZ, UR6 ;  /* 0x00000006ff027e24 */ /* 0x000fe2000f8e00ff */
[----:B------:R-:W-:Y:S01]  /*38a0*/  ULDC UR6, c[0x0][0x288] ;  /* 0x0000a20000067ab9 */ /* 0x000fe20000000800 */
[----:B------:R-:W-:Y:S01]  /*38b0*/  IMAD.U32 R0, RZ, RZ, UR7 ;  /* 0x00000007ff007e24 */ /* 0x000fe2000f8e00ff */
[----:B------:R-:W1:Y:S01]  /*38c0*/  SHFL.IDX PT, R6, R6, RZ, 0x1c1f ;  /* 0x001c1fff06067589 */ /* 0x000e6200000e0000 */
[C---:B------:R-:W-:Y:S01]  /*38d0*/  IMAD R2, R13.reuse, -0x2, R2 ;  /* 0xfffffffe0d027824 */ /* 0x040fe200078e0202 */
[----:B------:R-:W-:Y:S01]  /*38e0*/  ULDC UR7, c[0x0][0x988] ;  /* 0x0002620000077ab9 */ /* 0x000fe20000000800 */
[----:B------:R-:W-:-:S05]  /*38f0*/  IMAD R0, R13, -0x2, R0 ;  /* 0xfffffffe0d007824 */ /* 0x000fca00078e0200 */
[----:B------:R-:W-:-:S04]  /*3900*/  IADD3 R3, R0, -UR6, R3 ;  /* 0x8000000600037c10 */ /* 0x000fc8000fffe003 */
[----:B0-----:R-:W-:-:S04]  /*3910*/  VIADDMNMX R7, R7, R3, R2, PT ;  /* 0x0000000307077246 */ /* 0x001fc80003800102 */
[C---:B------:R-:W-:Y:S02]  /*3920*/  ISETP.GT.AND P3, PT, R7.reuse, RZ, PT ;  /* 0x000000ff0700720c */ /* 0x040fe40003f64270 */
[C---:B------:R-:W-:Y:S02]  /*3930*/  ISETP.GT.AND P4, PT, R7.reuse, 0x1, PT ;  /* 0x000000010700780c */ /* 0x040fe40003f84270 */
[----:B------:R-:W-:Y:S02]  /*3940*/  ISETP.GT.AND P5, PT, R7, 0x8, PT ;  /* 0x000000080700780c */ /* 0x000fe40003fa4270 */
[----:B-1----:R-:W-:Y:S01]  /*3950*/  VIADDMNMX R3, R6, R3, R2, PT ;  /* 0x0000000306037246 */ /* 0x002fe20003800102 */
        /* <DEDUP_REMOVED lines=12> */
[----:B------:R-:W-:Y:S01]  /*3a20*/  ISETP.GT.AND P3, PT, R7, 0x9, PT ;  /* 0x000000090700780c */ /* 0x000fe20003f64270 */
[----:B------:R-:W-:Y:S01]  /*3a30*/  HGMMA.64x16x16.F32.BF16 R64, gdesc[UR44], R64, gsb0 ;  /* 0x002000002c4079f0 */ /* 0x000fe20008001840 */
[----:B------:R-:W-:Y:S01]  /*3a40*/  UIADD3 UR46, UR50, 0x806, URZ ;  /* 0x00000806322e7890 */ /* 0x000fe2000fffe03f */
[----:B------:R-:W-:Y:S01]  /*3a50*/  FSEL R23, R78, -INF , P5 ;  /* 0xff8000004e177808 */ /* 0x000fe20002800000 */
[----:B------:R-:W-:Y:S01]  /*3a60*/  UMOV UR47, 0x40000040 ;  /* 0x40000040002f7882 */ /* 0x000fe20000000000 */
[----:B------:R-:W-:-:S02]  /*3a70*/  FMNMX.FTZ R0, R9, R75, !PT ;  /* 0x0000004b09007209 */ /* 0x000fc40007810000 */
[----:B------:R-:W-:Y:S02]  /*3a80*/  ISETP.GT.AND P4, PT, R7, 0x10, PT ;  /* 0x000000100700780c */ /* 0x000fe40003f84270 */
[----:B------:R-:W-:Y:S02]  /*3a90*/  FSEL R79, R79, -INF , P3 ;  /* 0xff8000004f4f7808 */ /* 0x000fe40001800000 */
[----:B------:R-:W-:Y:S02]  /*3aa0*/  FMNMX.FTZ R0, R23, R0, !PT ;  /* 0x0000000017007209 */ /* 0x000fe40007810000 */
[----:B------:R-:W-:Y:S02]  /*3ab0*/  ISETP.GT.AND P3, PT, R7, 0x11, PT ;  /* 0x000000110700780c */ /* 0x000fe40003f64270 */
[----:B------:R-:W-:Y:S02]  /*3ac0*/  FMNMX.FTZ R0, R79, R0, !PT ;  /* 0x000000004f007209 */ /* 0x000fe40007810000 */
[----:B------:R-:W-:-:S04]  /*3ad0*/  ISETP.GT.AND P5, PT, R3, 0x8, PT ;  /* 0x000000080300780c */ /* 0x000fc80003fa4270 */
        /* <DEDUP_REMOVED lines=17> */
[----:B------:R-:W-:Y:S01]  /*3bf0*/  FMNMX.FTZ R0, R71, R0, !PT ;  /* 0x0000000047007209 */ /* 0x000fe20007810000 */
        /* <DEDUP_REMOVED lines=44> */
[----:B------:R-:W-:Y:S01]  /*3ec0*/  FSEL R101, R46, -INF , P4 ;  /* 0xff8000002e657808 */ /* 0x000fe20002000000 */
[----:B------:R-:W-:Y:S01]  /*3ed0*/  IMAD.U32 R46, RZ, RZ, UR49 ;  /* 0x00000031ff2e7e24 */ /* 0x000fe2000f8e00ff */
        /* <DEDUP_REMOVED lines=22> */
[----:B------:R-:W-:Y:S02]  /*4040*/  FSEL R113, R26, -INF , P4 ;  /* 0xff8000001a717808 */ /* 0x000fe40002000000 */
[----:B------:R-:W-:Y:S02]  /*4050*/  ISETP.GT.AND P4, PT, R7, 0x68, PT ;  /* 0x000000680700780c */ /* 0x000fe40003f84270 */
[----:B------:R-:W-:Y:S02]  /*4060*/  FSEL R115, R27, -INF , P3 ;  /* 0xff8000001b737808 */ /* 0x000fe40001800000 */
[----:B------:R-:W-:-:S02]  /*4070*/  FMNMX.FTZ R0, R113, R0, !PT ;  /* 0x0000000071007209 */ /* 0x000fc40007810000 */
[----:B------:R-:W-:Y:S02]  /*4080*/  ISETP.GT.AND P3, PT, R7, 0x69, PT ;  /* 0x000000690700780c */ /* 0x000fe40003f64270 */
[----:B------:R-:W-:Y:S02]  /*4090*/  FSEL R117, R30, -INF , P4 ;  /* 0xff8000001e757808 */ /* 0x000fe40002000000 */
[----:B------:R-:W-:Y:S02]  /*40a0*/  FMNMX.FTZ R0, R115, R0, !PT ;  /* 0x0000000073007209 */ /* 0x000fe40007810000 */
[----:B------:R-:W-:Y:S02]  /*40b0*/  FSEL R119, R31, -INF , P3 ;  /* 0xff8000001f777808 */ /* 0x000fe40001800000 */
[----:B------:R-:W-:Y:S02]  /*40c0*/  FMNMX.FTZ R0, R117, R0, !PT ;  /* 0x0000000075007209 */ /* 0x000fe40007810000 */
[----:B------:R-:W-:-:S02]  /*40d0*/  ISETP.GT.AND P4, PT, R3, 0x1, PT ;  /* 0x000000010300780c */ /* 0x000fc40003f84270 */
[----:B------:R-:W-:Y:S01]  /*40e0*/  FMNMX.FTZ R8, R119, R0, !PT ;  /* 0x0000000077087209 */ /* 0x000fe20007810000 */
[----:B------:R-:W-:Y:S01]  /*40f0*/  IMAD.U32 R0, RZ, RZ, UR7 ;  /* 0x00000007ff007e24 */ /* 0x000fe2000f8e00ff */
[----:B------:R-:W-:Y:S01]  /*4100*/  FSEL R73, R73, -INF , P4 ;  /* 0xff80000049497808 */ /* 0x000fe20002000000 */
[----:B------:R-:W-:Y:S01]  /*4110*/  @UP0 ULDC UR7, c[0x0][0x450] ;  /* 0x0001140000070ab9 */ /* 0x000fe20000000800 */
[----:B------:R-:W-:Y:S01]  /*4120*/  ISETP.GT.AND P4, PT, R3, 0x11, PT ;  /* 0x000000110300780c */ /* 0x000fe20003f84270 */
[----:B------:R-:W0:Y:S01]  /*4130*/  SHFL.BFLY PT, R7, R8, 0x2, 0x1f ;  /* 0x0c401f0008077f89 */ /* 0x000e2200000e0000 */
[----:B------:R-:W-:Y:S02]  /*4140*/  @UP0 USHF.R.U32.HI UR38, URZ, UR7, UR11 ;  /* 0x000000073f260299 */ /* 0x000fe4000801160b */
[----:B------:R-:W-:Y:S02]  /*4150*/  FSEL R65, R65, -INF , P4 ;  /* 0xff80000041417808 */ /* 0x000fe40002000000 */
[----:B------:R-:W-:Y:S01]  /*4160*/  ISETP.GT.AND P4, PT, R3, 0x19, PT ;  /* 0x000000190300780c */ /* 0x000fe20003f84270 */
[----:B------:R-:W-:-:S03]  /*4170*/  UIADD3 UR39, UR38, -UR6, UR48 ;  /* 0x8000000626277290 */ /* 0x000fc6000fffe030 */
[----:B------:R-:W-:Y:S01]  /*4180*/  FSEL R69, R69, -INF , P4 ;  /* 0xff80000045457808 */ /* 0x000fe20002000000 */
[----:B------:R-:W-:Y:S01]  /*4190*/  UMOV UR38, URZ ;  /* 0x0000003f00267c82 */ /* 0x000fe20008000000 */
[----:B------:R-:W-:Y:S01]  /*41a0*/  ISETP.GT.AND P4, PT, R3, 0x21, PT ;  /* 0x000000210300780c */ /* 0x000fe20003f84270 */
[----:B------:R-:W-:-:S03]  /*41b0*/  UIMAD.WIDE UR38, UR39, -0x6db6db6d, UR38 ;  /* 0x92492493272678a5 */ /* 0x000fc6000f8e0226 */
[----:B------:R-:W-:Y:S01]  /*41c0*/  FSEL R57, R57, -INF , P4 ;  /* 0xff80000039397808 */ /* 0x000fe20002000000 */
[----:B------:R-:W-:Y:S01]  /*41d0*/  USHF.R.U32.HI UR6, URZ, 0x1f, UR39 ;  /* 0x0000001f3f067899 */ /* 0x000fe20008011627 */
[----:B------:R-:W-:-:S03]  /*41e0*/  ISETP.GT.AND P4, PT, R3, 0x29, PT ;  /* 0x000000290300780c */ /* 0x000fc60003f84270 */
[----:B------:R-:W-:Y:S01]  /*41f0*/  ULEA.HI.SX32 UR6, UR39, UR6, 0x1a ;  /* 0x0000000627067291 */ /* 0x000fe2000f8fd23f */
[----:B------:R-:W-:Y:S02]  /*4200*/  FSEL R61, R61, -INF , P4 ;  /* 0xff8000003d3d7808 */ /* 0x000fe40002000000 */
[----:B------:R-:W-:Y:S01]  /*4210*/  ISETP.GT.AND P4, PT, R3, 0x31, PT ;  /* 0x000000310300780c */ /* 0x000fe20003f84270 */
[----:B------:R-:W-:Y:S01]  /*4220*/  UISETP.LT.AND UP1, UPT, UR15, UR6, UPT ;  /* 0x000000060f00728c */ /* 0x000fe2000bf21270 */
[----:B0-----:R-:W-:Y:S02]  /*4230*/  FMNMX.FTZ R10, R8, R7, !PT ;  /* 0x00000007080a7209 */ /* 0x001fe40007810000 */
[----:B------:R-:W-:Y:S01]  /*4240*/  FSEL R49, R49, -INF , P4 ;  /* 0xff80000031317808 */ /* 0x000fe20002000000 */
[----:B------:R-:W-:Y:S01]  /*4250*/  USEL UR7, UR15, UR6, !UP1 ;  /* 0x000000060f077287 */ /* 0x000fe2000c800000 */
[----:B------:R-:W-:Y:S01]  /*4260*/  ISETP.GT.AND P4, PT, R3, 0x39, PT ;  /* 0x000000390300780c */ /* 0x000fe20003f84270 */
[----:B------:R-:W0:Y:S01]  /*4270*/  SHFL.BFLY PT, R7, R10, 0x1, 0x1f ;  /* 0x0c201f000a077f89 */ /* 0x000e2200000e0000 */
[----:B------:R-:W-:Y:S01]  /*4280*/  UMOV UR6, URZ ;  /* 0x0000003f00067c82 */ /* 0x000fe20008000000 */
[----:B------:R-:W-:Y:S01]  /*4290*/  UISETP.GE.AND UP1, UPT, UR14, UR7, UPT ;  /* 0x000000070e00728c */ /* 0x000fe2000bf26270 */
[----:B------:R-:W-:Y:S01]  /*42a0*/  FSEL R53, R53, -INF , P4 ;  /* 0xff80000035357808 */ /* 0x000fe20002000000 */
[----:B------:R-:W-:Y:S01]  /*42b0*/  IMAD.U32 R204, RZ, RZ, UR7 ;  /* 0x00000007ffcc7e24 */ /* 0x000fe2000f8e00ff */
[----:B------:R-:W-:-:S04]  /*42c0*/  ISETP.GT.AND P4, PT, R3, 0x41, PT ;  /* 0x000000410300780c */ /* 0x000fc80003f84270 */
[----:B------:R-:W-:Y:S02]  /*42d0*/  FSEL R41, R41, -INF , P4 ;  /* 0xff80000029297808 */ /* 0x000fe40002000000 */
[----:B------:R-:W-:-:S04]  /*42e0*/  ISETP.GT.AND P4, PT, R3, 0x49, PT ;  /* 0x000000490300780c */ /* 0x000fc80003f84270 */
[----:B------:R-:W-:Y:S02]  /*42f0*/  FSEL R45, R45, -INF , P4 ;  /* 0xff8000002d2d7808 */ /* 0x000fe40002000000 */
[----:B------:R-:W-:-:S04]  /*4300*/  ISETP.GT.AND P4, PT, R3, 0x51, PT ;  /* 0x000000510300780c */ /* 0x000fc80003f84270 */
[----:B------:R-:W-:Y:S02]  /*4310*/  FSEL R33, R33, -INF , P4 ;  /* 0xff80000021217808 */ /* 0x000fe40002000000 */
[----:B------:R-:W-:Y:S02]  /*4320*/  ISETP.GT.AND P4, PT, R3, 0x59, PT ;  /* 0x000000590300780c */ /* 0x000fe40003f84270 */
[----:B0-----:R-:W-:Y:S02]  /*4330*/  FMNMX.FTZ R7, R10, R7, !PT ;  /* 0x000000070a077209 */ /* 0x001fe40007810000 */
[----:B------:R-:W-:Y:S02]  /*4340*/  FSEL R37, R37, -INF , P4 ;  /* 0xff80000025257808 */ /* 0x000fe40002000000 */
[C---:B------:R-:W-:Y:S01]  /*4350*/  FSETP.NEU.FTZ.AND P3, PT, R7.reuse, -INF , PT ;  /* 0xff8000000700780b */ /* 0x040fe20003f7d000 */
[----:B------:R-:W-:Y:S01]  /*4360*/  FMUL.FTZ R14, R7, R0 ;  /* 0x00000000070e7220 */ /* 0x000fe20000410000 */
[----:B------:R-:W-:-:S04]  /*4370*/  ISETP.GT.AND P4, PT, R3, 0x61, PT ;  /* 0x000000610300780c */ /* 0x000fc80003f84270 */
[----:B------:R-:W-:Y:S02]  /*4380*/  FSEL R14, R14, RZ, P3 ;  /* 0x000000ff0e0e7208 */ /* 0x000fe40001800000 */
[----:B------:R-:W-:Y:S02]  /*4390*/  ISETP.GT.AND P3, PT, R3, RZ, PT ;  /* 0x000000ff0300720c */ /* 0x000fe40003f64270 */
[----:B------:R-:W-:Y:S01]  /*43a0*/  FSEL R25, R25, -INF , P4 ;  /* 0xff80000019197808 */ /* 0x000fe20002000000 */
[-CC-:B------:R-:W-:Y:S01]  /*43b0*/  FFMA.FTZ R201, R9, R0.reuse, -R14.reuse ;  /* 0x0000000009c97223 */ /* 0x180fe2000001080e */
[----:B------:R-:W-:Y:S01]  /*43c0*/  FSEL R9, R72, -INF , P3 ;  /* 0xff80000048097808 */ /* 0x000fe20001800000 */
[-CC-:B------:R-:W-:Y:S01]  /*43d0*/  FFMA.FTZ R203, R23, R0.reuse, -R14.reuse ;  /* 0x0000000017cb7223 */ /* 0x180fe2000001080e */
[----:B------:R-:W-:Y:S01]  /*43e0*/  ISETP.GT.AND P3, PT, R3, 0x9, PT ;  /* 0x000000090300780c */ /* 0x000fe20003f64270 */
[-CC-:B------:R-:W-:Y:S01]  /*43f0*/  FFMA.FTZ R59, R59, R0.reuse, -R14.reuse ;  /* 0x000000003b3b7223 */ /* 0x180fe2000001080e */
[----:B------:R-:W-:Y:S01]  /*4400*/  FMNMX.FTZ R6, R9, R73, !PT ;  /* 0x0000004909067209 */ /* 0x000fe20007810000 */
[-CC-:B------:R-:W-:Y:S01]  /*4410*/  FFMA.FTZ R63, R63, R0.reuse, -R14.reuse ;  /* 0x000000003f3f7223 */ /* 0x180fe2000001080e */
[----:B------:R-:W-:Y:S01]  /*4420*/  FSEL R77, R77, -INF , P3 ;  /* 0xff8000004d4d7808 */ /* 0x000fe20001800000 */
[----:B------:R-:W-:Y:S01]  /*4430*/  MUFU.EX2 R22, R59 ;  /* 0x0000003b00167308 */ /* 0x000fe20000000800 */
[----:B------:R-:W-:Y:S01]  /*4440*/  ISETP.GT.AND P3, PT, R3, 0x10, PT ;  /* 0x000000100300780c */ /* 0x000fe20003f64270 */
[--C-:B------:R-:W-:Y:S01]  /*4450*/  FFMA.FTZ R2, R75, R0, -R14.reuse ;  /* 0x000000004b027223 */ /* 0x100fe2000001080e */
[----:B------:R-:W-:Y:S01]  /*4460*/  FMNMX.FTZ R6, R15, R6, !PT ;  /* 0x000000060f067209 */ /* 0x000fe20007810000 */
[-CC-:B------:R-:W-:Y:S01]  /*4470*/  FFMA.FTZ R8, R79, R0.reuse, -R14.reuse ;  /* 0x000000004f087223 */ /* 0x180fe2000001080e */
[----:B------:R-:W-:Y:S01]  /*4480*/  FSEL R21, R64, -INF , P3 ;  /* 0xff80000040157808 */ /* 0x000fe20001800000 */
[--C-:B------:R-:W-:Y:S01]  /*4490*/  FFMA.FTZ R197, R81, R0, -R14.reuse ;  /* 0x0000000051c57223 */ /* 0x100fe2000001080e */
[----:B------:R-:W-:Y:S01]  /*44a0*/  FMNMX.FTZ R6, R77, R6, !PT ;  /* 0x000000064d067209 */ /* 0x000fe20007810000 */
        /* <DEDUP_REMOVED lines=16> */
[----:B------:R-:W0:Y:S01]  /*45b0*/  MUFU.EX2 R2, R2 ;  /* 0x0000000200027308 */ /* 0x000e220000000800 */
[----:B------:R-:W-:Y:S01]  /*45c0*/  ISETP.GT.AND P3, PT, R3, 0x28, PT ;  /* 0x000000280300780c */ /* 0x000fe20003f64270 */
[--C-:B------:R-:W-:Y:S01]  /*45d0*/  FFMA.FTZ R91, R91, R0, -R14.reuse ;  /* 0x000000005b5b7223 */ /* 0x100fe2000001080e */
[----:B------:R-:W-:Y:S01]  /*45e0*/  FMNMX.FTZ R6, R27, R6, !PT ;  /* 0x000000061b067209 */ /* 0x000fe20007810000 */
[-CC-:B------:R-:W-:Y:S01]  /*45f0*/  FFMA.FTZ R93, R93, R0.reuse, -R14.reuse ;  /* 0x000000005d5d7223 */ /* 0x180fe2000001080e */
[----:B------:R-:W-:Y:S01]  /*4600*/  FSEL R31, R60, -INF , P3 ;  /* 0xff8000003c1f7808 */ /* 0x000fe20001800000 */
[--C-:B------:R-:W-:Y:S01]  /*4610*/  FFMA.FTZ R95, R95, R0, -R14.reuse ;  /* 0x000000005f5f7223 */ /* 0x100fe2000001080e */
[----:B------:R-:W-:Y:S01]  /*4620*/  FMNMX.FTZ R6, R57, R6, !PT ;  /* 0x0000000639067209 */ /* 0x000fe20007810000 */
[-CC-:B------:R-:W-:Y:S01]  /*4630*/  FFMA.FTZ R97, R97, R0.reuse, -R14.reuse ;  /* 0x0000000061617223 */ /* 0x180fe2000001080e */
        /* <DEDUP_REMOVED lines=21> */
[----:B------:R-:W-:Y:S01]  /*4790*/  FFMA.FTZ R119, R119, R0, -R14 ;  /* 0x0000000077777223 */ /* 0x000fe2000001080e */
[----:B------:R-:W-:Y:S01]  /*47a0*/  FMNMX.FTZ R6, R53, R6, !PT ;  /* 0x0000000635067209 */ /* 0x000fe20007810000 */
[----:B------:R-:W-:Y:S01]  /*47b0*/  MUFU.EX2 R203, R203 ;  /* 0x000000cb00cb7308 */ /* 0x000fe20000000800 */
[----:B------:R-:W-:Y:S01]  /*47c0*/  ISETP.GT.AND P3, PT, R3, 0x48, PT ;  /* 0x000000480300780c */ /* 0x000fe20003f64270 */
[----:B0-----:R-:W-:Y:S01]  /*47d0*/  FADD.FTZ R42, R201, R2 ;  /* 0x00000002c92a7221 */ /* 0x001fe20000010000 */
[----:B------:R-:W-:-:S02]  /*47e0*/  FMNMX.FTZ R6, R43, R6, !PT ;  /* 0x000000062b067209 */ /* 0x000fc40007810000 */
[----:B------:R-:W-:Y:S02]  /*47f0*/  CS2R R82, SRZ ;  /* 0x0000000000527805 */ /* 0x000fe4000001ff00 */
[----:B------:R-:W-:Y:S02]  /*4800*/  FSEL R47, R44, -INF , P3 ;  /* 0xff8000002c2f7808 */ /* 0x000fe40001800000 */
[----:B------:R-:W-:Y:S02]  /*4810*/  CS2R R80, SRZ ;  /* 0x0000000000507805 */ /* 0x000fe4000001ff00 */
[----:B------:R-:W-:Y:S01]  /*4820*/  FMNMX.FTZ R6, R41, R6, !PT ;  /* 0x0000000629067209 */ /* 0x000fe20007810000 */
[----:B------:R-:W-:Y:S01]  /*4830*/  MUFU.EX2 R8, R8 ;  /* 0x0000000800087308 */ /* 0x000fe20000000800 */
[----:B------:R-:W-:Y:S02]  /*4840*/  ISETP.GT.AND P3, PT, R3, 0x50, PT ;  /* 0x000000500300780c */ /* 0x000fe40003f64270 */
[----:B------:R-:W-:-:S02]  /*4850*/  CS2R R78, SRZ ;  /* 0x00000000004e7805 */ /* 0x000fc4000001ff00 */
[----:B------:R-:W-:Y:S02]  /*4860*/  FMNMX.FTZ R6, R47, R6, !PT ;  /* 0x000000062f067209 */ /* 0x000fe40007810000 */
[----:B------:R-:W-:Y:S02]  /*4870*/  CS2R R74, SRZ ;  /* 0x00000000004a7805 */ /* 0x000fe4000001ff00 */
[----:B------:R-:W-:Y:S02]  /*4880*/  FSEL R51, R32, -INF , P3 ;  /* 0xff80000020337808 */ /* 0x000fe40001800000 */
[----:B------:R-:W-:Y:S02]  /*4890*/  CS2R R66, SRZ ;  /* 0x0000000000427805 */ /* 0x000fe4000001ff00 */
[----:B------:R-:W-:Y:S01]  /*48a0*/  FMNMX.FTZ R6, R45, R6, !PT ;  /* 0x000000062d067209 */ /* 0x000fe20007810000 */
[----:B------:R-:W-:Y:S01]  /*48b0*/  MUFU.EX2 R197, R197 ;  /* 0x000000c500c57308 */ /* 0x000fe20000000800 */
[----:B------:R-:W-:-:S02]  /*48c0*/  ISETP.GT.AND P3, PT, R3, 0x58, PT ;  /* 0x000000580300780c */ /* 0x000fc40003f64270 */
[----:B------:R-:W-:Y:S02]  /*48d0*/  FMNMX.FTZ R6, R51, R6, !PT ;  /* 0x0000000633067209 */ /* 0x000fe40007810000 */
[----:B------:R-:W-:Y:S02]  /*48e0*/  FSEL R55, R36, -INF , P3 ;  /* 0xff80000024377808 */ /* 0x000fe40001800000 */
[----:B------:R-:W-:Y:S01]  /*48f0*/  FMNMX.FTZ R6, R33, R6, !PT ;  /* 0x0000000621067209 */ /* 0x000fe20007810000 */
[----:B------:R-:W-:Y:S01]  /*4900*/  MUFU.EX2 R10, R10 ;  /* 0x0000000a000a7308 */ /* 0x000fe20000000800 */
[----:B------:R-:W-:Y:S02]  /*4910*/  ISETP.GT.AND P3, PT, R3, 0x60, PT ;  /* 0x000000600300780c */ /* 0x000fe40003f64270 */
[----:B------:R-:W-:Y:S02]  /*4920*/  FMNMX.FTZ R6, R55, R6, !PT ;  /* 0x0000000637067209 */ /* 0x000fe40007810000 */
[----:B------:R-:W-:-:S02]  /*4930*/  FSEL R59, R24, -INF , P3 ;  /* 0xff800000183b7808 */ /* 0x000fc40001800000 */
[----:B------:R-:W-:Y:S01]  /*4940*/  FMNMX.FTZ R6, R37, R6, !PT ;  /* 0x0000000625067209 */ /* 0x000fe20007810000 */
[----:B------:R-:W-:Y:S01]  /*4950*/  MUFU.EX2 R199, R199 ;  /* 0x000000c700c77308 */ /* 0x000fe20000000800 */
[----:B------:R-:W-:Y:S02]  /*4960*/  ISETP.GT.AND P3, PT, R3, 0x68, PT ;  /* 0x000000680300780c */ /* 0x000fe40003f64270 */
[----:B------:R-:W-:Y:S02]  /*4970*/  FMNMX.FTZ R6, R59, R6, !PT ;  /* 0x000000063b067209 */ /* 0x000fe40007810000 */
[----:B------:R-:W-:Y:S02]  /*4980*/  ISETP.GT.AND P4, PT, R3, 0x69, PT ;  /* 0x000000690300780c */ /* 0x000fe40003f84270 */
[----:B------:R-:W-:Y:S01]  /*4990*/  FSEL R63, R28, -INF , P3 ;  /* 0xff8000001c3f7808 */ /* 0x000fe20001800000 */
[----:B------:R0:W-:Y:S01]  /*49a0*/  MUFU.EX2 R20, R71 ;  /* 0x0000004700147308 */ /* 0x0001e20000000800 */
[----:B------:R-:W-:-:S02]  /*49b0*/  FMNMX.FTZ R6, R25, R6, !PT ;  /* 0x0000000619067209 */ /* 0x000fc40007810000 */
[----:B------:R-:W-:Y:S02]  /*49c0*/  FSEL R29, R29, -INF , P4 ;  /* 0xff8000001d1d7808 */ /* 0x000fe40002000000 */
[----:B------:R-:W-:Y:S02]  /*49d0*/  FMNMX.FTZ R6, R63, R6, !PT ;  /* 0x000000063f067209 */ /* 0x000fe40007810000 */
[----:B------:R-:W-:Y:S01]  /*49e0*/  F2FP.BF16.F32.PACK_AB R201, R2, R201 ;  /* 0x000000c902c9723e */ /* 0x000fe200000010ff */
[----:B------:R-:W1:Y:S01]  /*49f0*/  MUFU.EX2 R85, R85 ;  /* 0x0000005500557308 */ /* 0x000e620000000800 */
[----:B------:R-:W-:Y:S02]  /*4a00*/  FMNMX.FTZ R6, R29, R6, !PT ;  /* 0x000000061d067209 */ /* 0x000fe40007810000 */
[----:B0-----:R-:W-:-:S03]  /*4a10*/  CS2R R70, SRZ ;  /* 0x0000000000467805 */ /* 0x001fc6000001ff00 */
[----:B------:R-:W0:Y:S02]  /*4a20*/  SHFL.BFLY PT, R3, R6, 0x2, 0x1f ;  /* 0x0c401f0006037f89 */ /* 0x000e2400000e0000 */
[----:B------:R-:W2:Y:S08]  /*4a30*/  MUFU.EX2 R87, R87 ;  /* 0x0000005700577308 */ /* 0x000eb00000000800 */
[----:B------:R-:W-:Y:S01]  /*4a40*/  MUFU.EX2 R89, R89 ;  /* 0x0000005900597308 */ /* 0x000fe20000000800 */
[----:B-1----:R-:W-:-:S07]  /*4a50*/  F2FP.BF16.F32.PACK_AB R193, R22, R85 ;  /* 0x0000005516c1723e */ /* 0x002fce00000010ff */
[----:B------:R1:W3:Y:S01]  /*4a60*/  MUFU.EX2 R24, R91 ;  /* 0x0000005b00187308 */ /* 0x0002e20000000800 */
[----:B--2---:R-:W-:Y:S02]  /*4a70*/  F2FP.BF16.F32.PACK_AB R195, R26, R87 ;  /* 0x000000571ac3723e */ /* 0x004fe400000010ff */
[----:B0-----:R-:W-:-:S05]  /*4a80*/  FMNMX.FTZ R3, R6, R3, !PT ;  /* 0x0000000306037209 */ /* 0x001fca0007810000 */
[----:B------:R-:W-:Y:S01]  /*4a90*/  MUFU.EX2 R93, R93 ;  /* 0x0000005d005d7308 */ /* 0x000fe20000000800 */
[----:B-1----:R-:W-:Y:S01]  /*4aa0*/  CS2R R90, SRZ ;  /* 0x00000000005a7805 */ /* 0x002fe2000001ff00 */
[----:B------:R-:W0:Y:S06]  /*4ab0*/  SHFL.BFLY PT, R6, R3, 0x1, 0x1f ;  /* 0x0c201f0003067f89 */ /* 0x000e2c00000e0000 */
[----:B------:R1:W2:Y:S01]  /*4ac0*/  MUFU.EX2 R28, R95 ;  /* 0x0000005f001c7308 */ /* 0x0002a20000000800 */
[----:B---3--:R-:W-:-:S07]  /*4ad0*/  F2FP.BF16.F32.PACK_AB R189, R24, R89 ;  /* 0x0000005918bd723e */ /* 0x008fce00000010ff */
[----:B------:R-:W-:Y:S01]  /*4ae0*/  MUFU.EX2 R97, R97 ;  /* 0x0000006100617308 */ /* 0x000fe20000000800 */
[----:B-1----:R-:W-:-:S07]  /*4af0*/  CS2R R94, SRZ ;  /* 0x00000000005e7805 */ /* 0x002fce000001ff00 */
[----:B------:R1:W-:Y:S01]  /*4b00*/  MUFU.EX2 R30, R99 ;  /* 0x00000063001e7308 */ /* 0x0003e20000000800 */
[----:B--2---:R-:W-:Y:S02]  /*4b10*/  F2FP.BF16.F32.PACK_AB R191, R28, R93 ;  /* 0x0000005d1cbf723e */ /* 0x004fe400000010ff */
[----:B0-----:R-:W-:-:S04]  /*4b20*/  FMNMX.FTZ R6, R3, R6, !PT ;  /* 0x0000000603067209 */ /* 0x001fc80007810000 */
[C---:B------:R-:W-:Y:S01]  /*4b30*/  FSETP.NEU.FTZ.AND P3, PT, R6.reuse, -INF , PT ;  /* 0xff8000000600780b */ /* 0x040fe20003f7d000 */
[----:B------:R-:W-:Y:S01]  /*4b40*/  FMUL.FTZ R3, R6, R0 ;  /* 0x0000000006037220 */ /* 0x000fe20000410000 */
[----:B------:R-:W-:Y:S01]  /*4b50*/  MUFU.EX2 R101, R101 ;  /* 0x0000006500657308 */ /* 0x000fe20000000800 */
[----:B-1----:R-:W-:-:S03]  /*4b60*/  CS2R R98, SRZ ;  /* 0x0000000000627805 */ /* 0x002fc6000001ff00 */
[----:B------:R-:W-:Y:S01]  /*4b70*/  FSEL R14, R3, RZ, P3 ;  /* 0x000000ff030e7208 */ /* 0x000fe20001800000 */
[----:B------:R-:W-:Y:S01]  /*4b80*/  FADD.FTZ R3, R203, R42 ;  /* 0x0000002acb037221 */ /* 0x000fe20000010000 */
[C---:B------:R-:W-:Y:S02]  /*4b90*/  F2FP.BF16.F32.PACK_AB R203, R8.reuse, R203 ;  /* 0x000000cb08cb723e */ /* 0x040fe400000010ff */
[----:B------:R-:W-:Y:S01]  /*4ba0*/  MUFU.EX2 R32, R103 ;  /* 0x0000006700207308 */ /* 0x000fe20000000800 */
[-CC-:B------:R-:W-:Y:S01]  /*4bb0*/  FFMA.FTZ R73, R73, R0.reuse, -R14.reuse ;  /* 0x0000000049497223 */ /* 0x180fe2000001080e */
[-CC-:B------:R-:W-:Y:S01]  /*4bc0*/  FFMA.FTZ R9, R9, R0.reuse, -R14.reuse ;  /* 0x0000000009097223 */ /* 0x180fe2000001080e */
[-CC-:B------:R-:W-:Y:S01]  /*4bd0*/  FFMA.FTZ R15, R15, R0.reuse, -R14.reuse ;  /* 0x000000000f0f7223 */ /* 0x180fe2000001080e */
[-CC-:B------:R-:W-:Y:S01]  /*4be0*/  FFMA.FTZ R77, R77, R0.reuse, -R14.reuse ;  /* 0x000000004d4d7223 */ /* 0x180fe2000001080e */
[-CC-:B------:R-:W-:Y:S01]  /*4bf0*/  FFMA.FTZ R21, R21, R0.reuse, -R14.reuse ;  /* 0x0000000015157223 */ /* 0x180fe2000001080e */
[----:B------:R-:W-:Y:S01]  /*4c00*/  FADD.FTZ R42, R8, R3 ;  /* 0x00000003082a7221 */ /* 0x000fe20000010000 */
[-CC-:B------:R-:W-:Y:S01]  /*4c10*/  FFMA.FTZ R65, R65, R0.reuse, -R14.reuse ;  /* 0x0000000041417223 */ /* 0x180fe2000001080e */
[----:B------:R0:W-:Y:S01]  /*4c20*/  MUFU.EX2 R200, R9 ;  /* 0x0000000900c87308 */ /* 0x0001e20000000800 */
[-C--:B------:R-:W-:Y:S01]  /*4c30*/  FFMA.FTZ R23, R23, R0.reuse, -R14 ;  /* 0x0000000017177223 */ /* 0x080fe2000001080e */
[----:B------:R-:W-:Y:S01]  /*4c40*/  FADD.FTZ R3, R197, R42 ;  /* 0x0000002ac5037221 */ /* 0x000fe20000010000 */
[-CC-:B------:R-:W-:Y:S01]  /*4c50*/  FFMA.FTZ R69, R69, R0.reuse, -R14.reuse ;  /* 0x0000000045457223 */ /* 0x180fe2000001080e */
[-CC-:B------:R-:W-:Y:S01]  /*4c60*/  FFMA.FTZ R27, R27, R0.reuse, -R14.reuse ;  /* 0x000000001b1b7223 */ /* 0x180fe2000001080e */
[-CC-:B------:R-:W-:Y:S01]  /*4c70*/  FFMA.FTZ R57, R57, R0.reuse, -R14.reuse ;  /* 0x0000000039397223 */ /* 0x180fe2000001080e */
[----:B------:R-:W-:Y:S01]  /*4c80*/  FADD.FTZ R44, R10, R3 ;  /* 0x000000030a2c7221 */ /* 0x000fe20000010000 */
[-CC-:B------:R-:W-:Y:S01]  /*4c90*/  FFMA.FTZ R31, R31, R0.reuse, -R14.reuse ;  /* 0x000000001f1f7223 */ /* 0x180fe2000001080e */
[----:B------:R-:W1:Y:S01]  /*4ca0*/  MUFU.EX2 R73, R73 ;  /* 0x0000004900497308 */ /* 0x000e620000000800 */
[-C--:B------:R-:W-:Y:S01]  /*4cb0*/  FFMA.FTZ R61, R61, R0.reuse, -R14 ;  /* 0x000000003d3d7223 */ /* 0x080fe2000001080e */
[----:B0-----:R-:W-:Y:S01]  /*4cc0*/  FADD.FTZ R9, R199, R44 ;  /* 0x0000002cc7097221 */ /* 0x001fe20000010000 */
[-CC-:B------:R-:W-:Y:S01]  /*4cd0*/  FFMA.FTZ R35, R35, R0.reuse, -R14.reuse ;  /* 0x0000000023237223 */ /* 0x180fe2000001080e */
[-CC-:B------:R-:W-:Y:S01]  /*4ce0*/  FFMA.FTZ R49, R49, R0.reuse, -R14.reuse ;  /* 0x0000000031317223 */ /* 0x180fe2000001080e */
[-CC-:B------:R-:W-:Y:S01]  /*4cf0*/  FFMA.FTZ R39, R39, R0.reuse, -R14.reuse ;  /* 0x0000000027277223 */ /* 0x180fe2000001080e */
[----:B------:R-:W-:Y:S01]  /*4d00*/  FADD.FTZ R44, R20, R9 ;  /* 0x00000009142c7221 */ /* 0x000fe20000010000 */
[-CC-:B------:R-:W-:Y:S01]  /*4d10*/  FFMA.FTZ R53, R53, R0.reuse, -R14.reuse ;  /* 0x0000000035357223 */ /* 0x180fe2000001080e */
[----:B------:R-:W0:Y:S01]  /*4d20*/  MUFU.EX2 R15, R15 ;  /* 0x0000000f000f7308 */ /* 0x000e220000000800 */
[-C--:B------:R-:W-:Y:S01]  /*4d30*/  FFMA.FTZ R43, R43, R0.reuse, -R14 ;  /* 0x000000002b2b7223 */ /* 0x080fe2000001080e */
[----:B------:R-:W-:Y:S01]  /*4d40*/  FADD.FTZ R9, R85, R44 ;  /* 0x0000002c55097221 */ /* 0x000fe20000010000 */
[-CC-:B------:R-:W-:Y:S01]  /*4d50*/  FFMA.FTZ R41, R41, R0.reuse, -R14.reuse ;  /* 0x0000000029297223 */ /* 0x180fe2000001080e */
[-CC-:B------:R-:W-:Y:S01]  /*4d60*/  FFMA.FTZ R47, R47, R0.reuse, -R14.reuse ;  /* 0x000000002f2f7223 */ /* 0x180fe2000001080e */
[-CC-:B------:R-:W-:Y:S01]  /*4d70*/  FFMA.FTZ R45, R45, R0.reuse, -R14.reuse ;  /* 0x000000002d2d7223 */ /* 0x180fe2000001080e */
[----:B------:R-:W-:Y:S01]  /*4d80*/  FADD.FTZ R44, R22, R9 ;  /* 0x00000009162c7221 */ /* 0x000fe20000010000 */
[-CC-:B------:R-:W-:Y:S01]  /*4d90*/  FFMA.FTZ R51, R51, R0.reuse, -R14.reuse ;  /* 0x0000000033337223 */ /* 0x180fe2000001080e */
[----:B------:R-:W2:Y:S01]  /*4da0*/  MUFU.EX2 R202, R77 ;  /* 0x0000004d00ca7308 */ /* 0x000ea20000000800 */
[----:B-1----:R-:W-:Y:S01]  /*4db0*/  FADD.FTZ R42, R200, R73 ;  /* 0x00000049c82a7221 */ /* 0x002fe20000010000 */
        /* <DEDUP_REMOVED lines=8> */
[----:B------:R-:W-:Y:S01]  /*4e40*/  FFMA.FTZ R14, R29, R0, -R14 ;  /* 0x000000001d0e7223 */ /* 0x000fe2000001080e */
[----:B------:R-:W-:-:S02]  /*4e50*/  PLOP3.LUT P3, PT, PT, PT, UP1, 0x80, 0x0 ;  /* 0x000000000000781c */ /* 0x000fc40003f6f018 */
[----:B------:R-:W-:Y:S02]  /*4e60*/  CS2R R102, SRZ ;  /* 0x0000000000667805 */ /* 0x000fe4000001ff00 */
[----:B------:R-:W-:Y:S01]  /*4e70*/  F2FP.BF16.F32.PACK_AB R199, R20, R199 ;  /* 0x000000c714c7723e */ /* 0x000fe200000010ff */
[----:B------:R-:W-:Y:S01]  /*4e80*/  IMAD.U32 R20, RZ, RZ, UR14 ;  /* 0x0000000eff147e24 */ /* 0x000fe2000f8e00ff */
[----:B------:R-:W-:Y:S01]  /*4e90*/  F2FP.BF16.F32.PACK_AB R197, R10, R197 ;  /* 0x000000c50ac5723e */ /* 0x000fe200000010ff */
[----:B------:R0:W3:Y:S01]  /*4ea0*/  MUFU.EX2 R196, R65 ;  /* 0x0000004100c47308 */ /* 0x0000e20000000800 */
[----:B--2---:R-:W-:Y:S01]  /*4eb0*/  FADD.FTZ R42, R202, R3 ;  /* 0x00000003ca2a7221 */ /* 0x004fe20000010000 */
[----:B------:R-:W-:Y:S02]  /*4ec0*/  F2FP.BF16.F32.PACK_AB R185, R30, R97 ;  /* 0x000000611eb9723e */ /* 0x000fe400000010ff */
[----:B------:R-:W-:Y:S02]  /*4ed0*/  CS2R R84, SRZ ;  /* 0x0000000000547805 */ /* 0x000fe4000001ff00 */
[----:B------:R-:W-:-:S02]  /*4ee0*/  F2FP.BF16.F32.PACK_AB R187, R32, R101 ;  /* 0x0000006520bb723e */ /* 0x000fc400000010ff */
[----:B------:R-:W-:Y:S02]  /*4ef0*/  CS2R R76, SRZ ;  /* 0x00000000004c7805 */ /* 0x000fe4000001ff00 */
[----:B------:R-:W-:Y:S02]  /*4f00*/  F2FP.BF16.F32.PACK_AB R200, R73, R200 ;  /* 0x000000c849c8723e */ /* 0x000fe400000010ff */
[----:B------:R-:W-:Y:S01]  /*4f10*/  CS2R R72, SRZ ;  /* 0x0000000000487805 */ /* 0x000fe2000001ff00 */
[----:B------:R-:W2:Y:S01]  /*4f20*/  MUFU.EX2 R23, R23 ;  /* 0x0000001700177308 */ /* 0x000ea20000000800 */
[----:B-1----:R-:W-:Y:S01]  /*4f30*/  FADD.FTZ R3, R21, R42 ;  /* 0x0000002a15037221 */ /* 0x002fe20000010000 */
[----:B------:R-:W-:Y:S02]  /*4f40*/  F2FP.BF16.F32.PACK_AB R202, R202, R15 ;  /* 0x0000000fcaca723e */ /* 0x000fe400000010ff */
[----:B0-----:R-:W-:-:S04]  /*4f50*/  CS2R R64, SRZ ;  /* 0x0000000000407805 */ /* 0x001fc8000001ff00 */
[----:B------:R0:W1:Y:S01]  /*4f60*/  MUFU.EX2 R198, R69 ;  /* 0x0000004500c67308 */ /* 0x0000620000000800 */
[C---:B---3--:R-:W-:Y:S01]  /*4f70*/  FADD.FTZ R42, R196.reuse, R3 ;  /* 0x00000003c42a7221 */ /* 0x048fe20000010000 */
[----:B------:R-:W-:Y:S01]  /*4f80*/  FADD.FTZ R3, R87, R44 ;  /* 0x0000002c57037221 */ /* 0x000fe20000010000 */
[----:B------:R-:W-:Y:S02]  /*4f90*/  F2FP.BF16.F32.PACK_AB R196, R196, R21 ;  /* 0x00000015c4c4723e */ /* 0x000fe400000010ff */
[----:B------:R-:W-:Y:S01]  /*4fa0*/  CS2R R86, SRZ ;  /* 0x0000000000567805 */ /* 0x000fe2000001ff00 */
[----:B------:R-:W-:Y:S01]  /*4fb0*/  FADD.FTZ R44, R26, R3 ;  /* 0x000000031a2c7221 */ /* 0x000fe20000010000 */
[----:B------:R-:W-:Y:S01]  /*4fc0*/  @!P1 VIADD R3, R46, 0x36840 ;  /* 0x000368402e039836 */ /* 0x000fe20000000000 */
[----:B------:R-:W3:Y:S01]  /*4fd0*/  MUFU.EX2 R27, R27 ;  /* 0x0000001b001b7308 */ /* 0x000ee20000000800 */
[----:B--2---:R-:W-:Y:S01]  /*4fe0*/  FADD.FTZ R9, R23, R42 ;  /* 0x0000002a17097221 */ /* 0x004fe20000010000 */
[----:B0-----:R-:W-:-:S02]  /*4ff0*/  CS2R R68, SRZ ;  /* 0x0000000000447805 */ /* 0x001fc4000001ff00 */
[----:B------:R-:W-:-:S04]  /*5000*/  @!P1 PRMT R3, RZ, 0x654, R3 ;  /* 0x00000654ff039816 */ /* 0x000fc80000000003 */
[----:B------:R0:W2:Y:S01]  /*5010*/  MUFU.EX2 R192, R57 ;  /* 0x0000003900c07308 */ /* 0x0000a20000000800 */
[C---:B-1----:R-:W-:Y:S01]  /*5020*/  FADD.FTZ R42, R198.reuse, R9 ;  /* 0x00000009c62a7221 */ /* 0x042fe20000010000 */
[----:B------:R1:W-:Y:S01]  /*5030*/  @!P1 SYNCS.ARRIVE.TRANS64.RED.A1T0 RZ, [R3+URZ], RZ ;  /* 0x000000ff03ff99a7 */ /* 0x0003e2000810043f */
[----:B------:R-:W-:-:S05]  /*5040*/  F2FP.BF16.F32.PACK_AB R198, R198, R23 ;  /* 0x00000017c6c6723e */ /* 0x000fca00000010ff */
[----:B------:R-:W1:Y:S01]  /*5050*/  MUFU.EX2 R31, R31 ;  /* 0x0000001f001f7308 */ /* 0x000e620000000800 */
[----:B---3--:R-:W-:Y:S01]  /*5060*/  FADD.FTZ R9, R27, R42 ;  /* 0x0000002a1b097221 */ /* 0x008fe20000010000 */
[----:B0-----:R-:W-:-:S06]  /*5070*/  CS2R R56, SRZ ;  /* 0x0000000000387805 */ /* 0x001fcc000001ff00 */
[----:B------:R0:W3:Y:S01]  /*5080*/  MUFU.EX2 R194, R61 ;  /* 0x0000003d00c27308 */ /* 0x0000e20000000800 */
[C---:B--2---:R-:W-:Y:S01]  /*5090*/  FADD.FTZ R42, R192.reuse, R9 ;  /* 0x00000009c02a7221 */ /* 0x044fe20000010000 */
[----:B------:R-:W-:Y:S02]  /*50a0*/  F2FP.BF16.F32.PACK_AB R192, R192, R27 ;  /* 0x0000001bc0c0723e */ /* 0x000fe400000010ff */
[----:B------:R-:W-:-:S04]  /*50b0*/  CS2R R26, SRZ ;  /* 0x00000000001a7805 */ /* 0x000fc8000001ff00 */
[----:B------:R-:W2:Y:S01]  /*50c0*/  MUFU.EX2 R35, R35 ;  /* 0x0000002300237308 */ /* 0x000ea20000000800 */
[----:B-1----:R-:W-:Y:S01]  /*50d0*/  FADD.FTZ R3, R31, R42 ;  /* 0x0000002a1f037221 */ /* 0x002fe20000010000 */
[----:B0-----:R-:W-:-:S06]  /*50e0*/  CS2R R60, SRZ ;  /* 0x00000000003c7805 */ /* 0x001fcc000001ff00 */
[----:B------:R0:W1:Y:S01]  /*50f0*/  MUFU.EX2 R188, R49 ;  /* 0x0000003100bc7308 */ /* 0x0000620000000800 */
[C---:B---3--:R-:W-:Y:S01]  /*5100*/  FADD.FTZ R42, R194.reuse, R3 ;  /* 0x00000003c22a7221 */ /* 0x048fe20000010000 */
[----:B------:R-:W-:-:S06]  /*5110*/  F2FP.BF16.F32.PACK_AB R194, R194, R31 ;  /* 0x0000001fc2c2723e */ /* 0x000fcc00000010ff */
[----:B------:R-:W3:Y:S01]  /*5120*/  MUFU.EX2 R39, R39 ;  /* 0x0000002700277308 */ /* 0x000ee20000000800 */
[----:B--2---:R-:W-:Y:S01]  /*5130*/  FADD.FTZ R3, R35, R42 ;  /* 0x0000002a23037221 */ /* 0x004fe20000010000 */
[----:B0-----:R-:W-:-:S06]  /*5140*/  CS2R R48, SRZ ;  /* 0x0000000000307805 */ /* 0x001fcc000001ff00 */
[----:B------:R0:W2:Y:S01]  /*5150*/  MUFU.EX2 R190, R53 ;  /* 0x0000003500be7308 */ /* 0x0000a20000000800 */
[C---:B-1----:R-:W-:Y:S01]  /*5160*/  FADD.FTZ R42, R188.reuse, R3 ;  /* 0x00000003bc2a7221 */ /* 0x042fe20000010000 */
[----:B------:R-:W-:-:S06]  /*5170*/  F2FP.BF16.F32.PACK_AB R188, R188, R35 ;  /* 0x00000023bcbc723e */ /* 0x000fcc00000010ff */
[----:B------:R-:W1:Y:S01]  /*5180*/  MUFU.EX2 R43, R43 ;  /* 0x0000002b002b7308 */ /* 0x000e620000000800 */
[----:B---3--:R-:W-:Y:S01]  /*5190*/  FADD.FTZ R3, R39, R42 ;  /* 0x0000002a27037221 */ /* 0x008fe20000010000 */
[----:B0-----:R-:W-:-:S06]  /*51a0*/  CS2R R52, SRZ ;  /* 0x0000000000347805 */ /* 0x001fcc000001ff00 */
[----:B------:R0:W3:Y:S01]  /*51b0*/  MUFU.EX2 R184, R41 ;  /* 0x0000002900b87308 */ /* 0x0000e20000000800 */
[C---:B--2---:R-:W-:Y:S01]  /*51c0*/  FADD.FTZ R2, R190.reuse, R3 ;  /* 0x00000003be027221 */ /* 0x044fe20000010000 */
[----:B------:R-:W-:-:S06]  /*51d0*/  F2FP.BF16.F32.PACK_AB R190, R190, R39 ;  /* 0x00000027bebe723e */ /* 0x000fcc00000010ff */
[----:B------:R-:W2:Y:S01]  /*51e0*/  MUFU.EX2 R47, R47 ;  /* 0x0000002f002f7308 */ /* 0x000ea20000000800 */
[----:B0-----:R-:W-:Y:S01]  /*51f0*/  FADD.FTZ R41, R89, R44 ;  /* 0x0000002c59297221 */ /* 0x001fe20000010000 */
[----:B-1----:R-:W-:Y:S01]  /*5200*/  FADD.FTZ R3, R43, R2 ;  /* 0x000000022b037221 */ /* 0x002fe20000010000 */
[----:B------:R-:W-:Y:S02]  /*5210*/  CS2R R88, SRZ ;  /* 0x0000000000587805 */ /* 0x000fe4000001ff00 */
[----:B------:R-:W-:-:S03]  /*5220*/  FADD.FTZ R44, R24, R41 ;  /* 0x00000029182c7221 */ /* 0x000fc60000010000 */
[----:B------:R-:W0:Y:S01]  /*5230*/  MUFU.EX2 R186, R45 ;  /* 0x0000002d00ba7308 */ /* 0x000e220000000800 */
[----:B------:R-:W-:Y:S01]  /*5240*/  FADD.FTZ R9, R93, R44 ;  /* 0x0000002c5d097221 */ /* 0x000fe20000010000 */
[C---:B---3--:R-:W-:Y:S01]  /*5250*/  FADD.FTZ R2, R184.reuse, R3 ;  /* 0x00000003b8027221 */ /* 0x048fe20000010000 */
[----:B------:R-:W-:Y:S02]  /*5260*/  F2FP.BF16.F32.PACK_AB R184, R184, R43 ;  /* 0x0000002bb8b8723e */ /* 0x000fe400000010ff */
[----:B------:R-:W-:Y:S01]  /*5270*/  CS2R R92, SRZ ;  /* 0x00000000005c7805 */ /* 0x000fe2000001ff00 */
[----:B------:R-:W-:Y:S01]  /*5280*/  FADD.FTZ R44, R28, R9 ;  /* 0x000000091c2c7221 */ /* 0x000fe20000010000 */
[----:B------:R-:W-:Y:S01]  /*5290*/  CS2R R28, SRZ ;  /* 0x00000000001c7805 */ /* 0x000fe2000001ff00 */
[----:B------:R-:W1:Y:S02]  /*52a0*/  MUFU.EX2 R105, R105 ;  /* 0x0000006900697308 */ /* 0x000e640000000800 */
[----:B------:R-:W-:Y:S01]  /*52b0*/  FADD.FTZ R9, R97, R44 ;  /* 0x0000002c61097221 */ /* 0x000fe20000010000 */
[----:B--2---:R-:W-:Y:S01]  /*52c0*/  FADD.FTZ R3, R47, R2 ;  /* 0x000000022f037221 */ /* 0x004fe20000010000 */
[----:B------:R-:W-:-:S02]  /*52d0*/  CS2R R96, SRZ ;  /* 0x0000000000607805 */ /* 0x000fc4000001ff00 */
[----:B------:R-:W-:Y:S01]  /*52e0*/  FADD.FTZ R44, R30, R9 ;  /* 0x000000091e2c7221 */ /* 0x000fe20000010000 */
[----:B------:R-:W-:Y:S01]  /*52f0*/  CS2R R30, SRZ ;  /* 0x00000000001e7805 */ /* 0x000fe2000001ff00 */
[----:B------:R-:W2:Y:S02]  /*5300*/  MUFU.EX2 R51, R51 ;  /* 0x0000003300337308 */ /* 0x000ea40000000800 */
[----:B------:R-:W-:Y:S01]  /*5310*/  FADD.FTZ R9, R101, R44 ;  /* 0x0000002c65097221 */ /* 0x000fe20000010000 */
[C---:B0-----:R-:W-:Y:S01]  /*5320*/  FADD.FTZ R2, R186.reuse, R3 ;  /* 0x00000003ba027221 */ /* 0x041fe20000010000 */
[----:B------:R-:W-:Y:S02]  /*5330*/  F2FP.BF16.F32.PACK_AB R186, R186, R47 ;  /* 0x0000002fbaba723e */ /* 0x000fe400000010ff */
[----:B------:R-:W-:Y:S01]  /*5340*/  CS2R R100, SRZ ;  /* 0x0000000000647805 */ /* 0x000fe2000001ff00 */
[----:B------:R-:W-:Y:S01]  /*5350*/  FADD.FTZ R42, R32, R9 ;  /* 0x00000009202a7221 */ /* 0x000fe20000010000 */
[----:B------:R-:W-:-:S02]  /*5360*/  CS2R R46, SRZ ;  /* 0x00000000002e7805 */ /* 0x000fc4000001ff00 */
[----:B------:R-:W-:Y:S01]  /*5370*/  CS2R R44, SRZ ;  /* 0x00000000002c7805 */ /* 0x000fe2000001ff00 */
[----:B------:R0:W3:Y:S01]  /*5380*/  MUFU.EX2 R34, R107 ;  /* 0x0000006b00227308 */ /* 0x0000e20000000800 */
[----:B-1----:R-:W-:Y:S01]  /*5390*/  FADD.FTZ R9, R105, R42 ;  /* 0x0000002a69097221 */ /* 0x002fe20000010000 */
[----:B------:R-:W-:-:S06]  /*53a0*/  CS2R R42, SRZ ;  /* 0x00000000002a7805 */ /* 0x000fcc000001ff00 */
[----:B------:R1:W4:Y:S01]  /*53b0*/  MUFU.EX2 R180, R33 ;  /* 0x0000002100b47308 */ /* 0x0003220000000800 */
[----:B--2---:R-:W-:Y:S01]  /*53c0*/  FADD.FTZ R3, R51, R2 ;  /* 0x0000000233037221 */ /* 0x004fe20000010000 */
[----:B0-----:R-:W-:-:S06]  /*53d0*/  CS2R R106, SRZ ;  /* 0x00000000006a7805 */ /* 0x001fcc000001ff00 */
[----:B------:R-:W0:Y:S01]  /*53e0*/  MUFU.EX2 R109, R109 ;  /* 0x0000006d006d7308 */ /* 0x000e220000000800 */
[C---:B---3--:R-:W-:Y:S01]  /*53f0*/  FADD.FTZ R8, R34.reuse, R9 ;  /* 0x0000000922087221 */ /* 0x048fe20000010000 */
[----:B------:R-:W-:Y:S02]  /*5400*/  F2FP.BF16.F32.PACK_AB R181, R34, R105 ;  /* 0x0000006922b5723e */ /* 0x000fe400000010ff */
[----:B------:R-:W-:Y:S02]  /*5410*/  CS2R R104, SRZ ;  /* 0x0000000000687805 */ /* 0x000fe4000001ff00 */
[----:B------:R-:W-:Y:S02]  /*5420*/  CS2R R34, SRZ ;  /* 0x0000000000227805 */ /* 0x000fe4000001ff00 */
[----:B-1----:R-:W-:Y:S01]  /*5430*/  CS2R R32, SRZ ;  /* 0x0000000000207805 */ /* 0x002fe2000001ff00 */
[----:B------:R-:W1:Y:S01]  /*5440*/  MUFU.EX2 R55, R55 ;  /* 0x0000003700377308 */ /* 0x000e620000000800 */
[C---:B----4-:R-:W-:Y:S01]  /*5450*/  FADD.FTZ R2, R180.reuse, R3 ;  /* 0x00000003b4027221 */ /* 0x050fe20000010000 */
[----:B------:R-:W-:-:S02]  /*5460*/  F2FP.BF16.F32.PACK_AB R180, R180, R51 ;  /* 0x00000033b4b4723e */ /* 0x000fc400000010ff */
        /* <DEDUP_REMOVED lines=9> */
[----:B------:R-:W-:Y:S02]  /*5500*/  CS2R R108, SRZ ;  /* 0x00000000006c7805 */ /* 0x000fe4000001ff00 */
[----:B0-----:R-:W-:Y:S02]  /*5510*/  CS2R R36, SRZ ;  /* 0x0000000000247805 */ /* 0x001fe4000001ff00 */
        /* <DEDUP_REMOVED lines=20> */
[----:B0-----:R-:W-:Y:S01]  /*5660*/  FADD.FTZ R9, R117, R8 ;  /* 0x0000000875097221 */ /* 0x001fe20000010000 */
[----:B------:R-:W-:-:S06]  /*5670*/  IMAD.U32 R8, RZ, RZ, UR6 ;  /* 0x00000006ff087e24 */ /* 0x000fcc000f8e00ff */
[----:B------:R-:W0:Y:S01]  /*5680*/  MUFU.EX2 R14, R14 ;  /* 0x0000000e000e7308 */ /* 0x000e220000000800 */
[----:B-1----:R-:W-:Y:S01]  /*5690*/  FADD.FTZ R3, R63, R2 ;  /* 0x000000023f037221 */ /* 0x002fe20000010000 */
[----:B------:R-:W-:Y:S01]  /*56a0*/  IMAD.MOV.U32 R2, RZ, RZ, 0x3f800000 ;  /* 0x3f800000ff027424 */ /* 0x000fe200078e00ff */
[----:B--2---:R-:W-:Y:S01]  /*56b0*/  CS2R R118, SRZ ;  /* 0x0000000000767805 */ /* 0x004fe2000001ff00 */
[C---:B---3--:R-:W-:Y:S01]  /*56c0*/  FADD.FTZ R9, R40.reuse, R9 ;  /* 0x0000000928097221 */ /* 0x048fe20000010000 */
[----:B------:R-:W-:Y:S02]  /*56d0*/  F2FP.BF16.F32.PACK_AB R179, R40, R117 ;  /* 0x0000007528b3723e */ /* 0x000fe400000010ff */
[----:B------:R-:W-:Y:S02]  /*56e0*/  CS2R R116, SRZ ;  /* 0x0000000000747805 */ /* 0x000fe4000001ff00 */
[----:B------:R-:W-:Y:S01]  /*56f0*/  CS2R R40, SRZ ;  /* 0x0000000000287805 */ /* 0x000fe2000001ff00 */
[C---:B0-----:R-:W-:Y:S01]  /*5700*/  FADD.FTZ R10, R14.reuse, R3 ;  /* 0x000000030e0a7221 */ /* 0x041fe20000010000 */
[----:B------:R-:W-:Y:S01]  /*5710*/  F2FP.BF16.F32.PACK_AB R178, R14, R63 ;  /* 0x0000003f0eb2723e */ /* 0x000fe200000010ff */
[----:B------:R-:W-:Y:S01]  /*5720*/  IMAD.MOV.U32 R3, RZ, RZ, 0x3f800000 ;  /* 0x3f800000ff037424 */ /* 0x000fe200078e00ff */
[----:B------:R-:W-:Y:S01]  /*5730*/  CS2R R62, SRZ ;  /* 0x00000000003e7805 */ /* 0x000fe2000001ff00 */
[----:B------:R-:W-:Y:S06]  /*5740*/  @!P3 BRA `(.L_x_5295) ;  /* 0x00000044005cb947 */ /* 0x000fec0003800000 */
[----:B------:R-:W-:Y:S01]  /*5750*/  R2UR UR58, R20 ;  /* 0x00000000143a72ca */ /* 0x000fe200000e0000 */
[----:B------:R-:W-:Y:S01]  /*5760*/  IMAD.MOV.U32 R14, RZ, RZ, R7 ;  /* 0x000000ffff0e7224 */ /* 0x000fe200078e0007 */
[----:B------:R-:W-:Y:S01]  /*5770*/  UMOV UR61, URZ ;  /* 0x0000003f003d7c82 */ /* 0x000fe20008000000 */
[----:B------:R-:W-:Y:S01]  /*5780*/  IMAD.MOV.U32 R15, RZ, RZ, R6 ;  /* 0x000000ffff0f7224 */ /* 0x000fe200078e0006 */
[----:B------:R-:W-:Y:S01]  /*5790*/  UMOV UR57, URZ ;  /* 0x0000003f00397c82 */ /* 0x000fe20008000000 */
[----:B------:R-:W-:Y:S02]  /*57a0*/  IMAD.MOV.U32 R3, RZ, RZ, 0x3f800000 ;  /* 0x3f800000ff037424 */ /* 0x000fe400078e00ff */
[----:B------:R-:W-:-:S08]  /*57b0*/  IMAD.MOV.U32 R119, RZ, RZ, RZ ;  /* 0x000000ffff777224 */ /* 0x000fd000078e00ff */
.L_x_5304:
        /* <DEDUP_REMOVED lines=8> */
.L_x_5296:
        /* <DEDUP_REMOVED lines=8> */
.L_x_5297:
[----:B-1----:R-:W-:Y:S05]  /*58c0*/  @P3 BRA `(.L_x_5298) ;  /* 0x0000000000083947 */ /* 0x002fea0003800000 */
[----:B------:R-:W1:Y:S02]  /*58d0*/  SYNCS.PHASECHK.TRANS64.TRYWAIT P3, [UR59+0x36830], R0 ;  /* 0x03683000ff0075a7 */ /* 0x000e64000806017b */
[----:B-1----:R-:W-:Y:S05]  /*58e0*/  @!P3 BRA `(.L_x_5299) ;  /* 0x000000f400ccb947 */ /* 0x002fea0003800000 */
.L_x_5298:
        /* <DEDUP_REMOVED lines=10> */
[----:B01----:R-:W-:Y:S01]  /*5990*/  MOV R0, UR41 ;  /* 0x0000002900007c02 */ /* 0x003fe20008000f00 */
[----:B------:R-:W-:Y:S01]  /*59a0*/  UMOV UR15, 0x40000040 ;  /* 0x40000040000f7882 */ /* 0x000fe20000000000 */
[----:B------:R-:W-:Y:S01]  /*59b0*/  MOV R6, UR40 ;  /* 0x0000002800067c02 */ /* 0x000fe20008000f00 */
[----:B------:R-:W-:Y:S01]  /*59c0*/  UIMAD UR56, UR60, 0xa80, UR6 ;  /* 0x00000a803c3878a4 */ /* 0x000fe2000f8e0206 */
[C---:B------:R-:W-:Y:S01]  /*59d0*/  R2UR UR40, R4.reuse ;  /* 0x00000000042872ca */ /* 0x040fe200000e0000 */
[----:B------:R-:W-:Y:S01]  /*59e0*/  UMOV UR19, 0x40000040 ;  /* 0x4000004000137882 */ /* 0x000fe20000000000 */
[C---:B------:R-:W-:Y:S01]  /*59f0*/  R2UR UR41, R5.reuse ;  /* 0x00000000052972ca */ /* 0x040fe200000e0000 */
[----:B------:R-:W-:Y:S01]  /*5a00*/  UIADD3 UR50, UR56, 0x80, URZ ;  /* 0x0000008038327890 */ /* 0x000fe2000fffe03f */
[----:B------:R-:W-:Y:S01]  /*5a10*/  MOV R7, UR45 ;  /* 0x0000002d00077c02 */ /* 0x000fe20008000f00 */
[----:B------:R-:W-:Y:S01]  /*5a20*/  UIADD3 UR6, UR56, 0x100, URZ ;  /* 0x0000010038067890 */ /* 0x000fe2000fffe03f */
[----:B------:R-:W-:Y:S01]  /*5a30*/  MOV R20, UR44 ;  /* 0x0000002c00147c02 */ /* 0x000fe20008000f00 */
[----:B------:R-:W-:Y:S01]  /*5a40*/  UMOV UR54, UR56 ;  /* 0x0000003800367c82 */ /* 0x000fe20008000000 */
[----:B------:R-:W-:Y:S01]  /*5a50*/  UIADD3 UR7, UR56, 0x180, URZ ;  /* 0x0000018038077890 */ /* 0x000fe2000fffe03f */
[----:B------:R-:W-:Y:S01]  /*5a60*/  HGMMA.64x16x16.F32.BF16 R168, gdesc[UR52], RZ, !UPT, gsb0 ;  /* 0x0020000034a879f0 */ /* 0x000fe2000c0018ff */
[C---:B------:R-:W-:Y:S01]  /*5a70*/  R2UR UR52, R4.reuse ;  /* 0x00000000043472ca */ /* 0x040fe200000e0000 */
[----:B------:R-:W-:Y:S01]  /*5a80*/  UMOV UR55, 0x40000040 ;  /* 0x4000004000377882 */ /* 0x000fe20000000000 */
[C---:B------:R-:W-:Y:S01]  /*5a90*/  R2UR UR53, R5.reuse ;  /* 0x00000000053572ca */ /* 0x040fe200000e0000 */
[----:B------:R-:W-:Y:S01]  /*5aa0*/  UMOV UR54, UR6 ;  /* 0x0000000600367c82 */ /* 0x000fe20008000000 */
[----:B------:R-:W-:Y:S01]  /*5ab0*/  R2UR UR44, R4 ;  /* 0x00000000042c72ca */ /* 0x000fe200000e0000 */
[----:B------:R-:W-:Y:S01]  /*5ac0*/  UMOV UR42, UR7 ;  /* 0x00000007002a7c82 */ /* 0x000fe20008000000 */
[----:B------:R-:W-:Y:S01]  /*5ad0*/  R2UR UR45, R5 ;  /* 0x00000000052d72ca */ /* 0x000fe200000e0000 */
[----:B------:R-:W-:Y:S01]  /*5ae0*/  UIADD3 UR6, UR56, 0x200, URZ ;  /* 0x0000020038067890 */ /* 0x000fe2000fffe03f */
[-C--:B------:R-:W-:Y:S01]  /*5af0*/  FMUL.FTZ R24, R24, R2.reuse ;  /* 0x0000000218187220 */ /* 0x080fe20000410000 */
        /* <DEDUP_REMOVED lines=578> */
.L_x_5300:
[----:B------:R-:W-:Y:S01]  /*7f20*/  R2UR UR6, R16 ;  /* 0x00000000100672ca */ /* 0x000fe200000e0000 */
[----:B------:R-:W-:-:S05]  /*7f30*/  IMAD.U32 R0, RZ, RZ, UR61 ;  /* 0x0000003dff007e24 */ /* 0x000fca000f8e00ff */
[----:B------:R-:W-:-:S07]  /*7f40*/  SHF.L.U32 R0, R0, 0x1f, RZ ;  /* 0x0000001f00007819 */ /* 0x000fce00000006ff */
[----:B------:R-:W-:-:S09]  /*7f50*/  ULEA UR11, UR57, UR6, 0x3 ;  /* 0x00000006390b7291 */ /* 0x000fd2000f8e183f */
[----:B------:R0:W1:Y:S01]  /*7f60*/  SYNCS.PHASECHK.TRANS64.TRYWAIT P3, [UR11+0x36850], R0 ;  /* 0x03685000ff0075a7 */ /* 0x000062000806014b */
[----:B------:R-:W-:Y:S05]  /*7f70*/  @!P0 BRA `(.L_x_5301) ;  /* 0x0000000000048947 */ /* 0x000fea0003800000 */
[----:B------:R-:W-:Y:S01]  /*7f80*/  BPT.TRAP 0x1 ;  /* 0x000000040000795c */ /* 0x000fe20000300000 */
.L_x_5301:
[----:B-1----:R-:W-:Y:S05]  /*7f90*/  @P3 BRA `(.L_x_5302) ;  /* 0x0000000000083947 */ /* 0x002fea0003800000 */
[----:B------:R-:W1:Y:S02]  /*7fa0*/  SYNCS.PHASECHK.TRANS64.TRYWAIT P3, [UR11+0x36850], R0 ;  /* 0x03685000ff0075a7 */ /* 0x000e64000806014b */
[----:B-1----:R-:W-:Y:S05]  /*7fb0*/  @!P3 BRA `(.L_x_5303) ;  /* 0x000000d00030b947 */ /* 0x002fea0003800000 */
.L_x_5302:
[----:B------:R-:W-:Y:S01]  /*7fc0*/  R2UR UR6, R16 ;  /* 0x00000000100672ca */ /* 0x000fe200000e0000 */
[----:B------:R-:W-:Y:S01]  /*7fd0*/  WARPGROUP.ARRIVE ;  /* 0x00000000000079c5 */ /* 0x000fe20000000000 */
[----:B------:R-:W-:Y:S01]  /*7fe0*/  UMOV UR7, 0x40000040 ;  /* 0x4000004000077882 */ /* 0x000fe20000000000 */
[----:B------:R-:W-:Y:S01]  /*7ff0*/  IMAD.MOV.U32 R6, RZ, RZ, R11 ;  /* 0x000000ffff067224 */ /* 0x000fe200078e000b */
[----:B------:R-:W-:Y:S01]  /*8000*/  R2UR UR15, R17 ;  /* 0x00000000110f72ca */ /* 0x000fe200000e0000 */
[----:B------:R-:W-:Y:S01]  /*8010*/  ULDC UR18, c[0x0][0x2f0] ;  /* 0x0000bc0000127ab9 */ /* 0x000fe20000000800 */
[----:B------:R-:W-:Y:S01]  /*8020*/  ULDC UR14, c[0x0][0x288] ;  /* 0x0000a200000e7ab9 */ /* 0x000fe20000000800 */
[----:B------:R-:W-:Y:S01]  /*8030*/  IMAD.U32 R7, RZ, RZ, UR18 ;  /* 0x00000012ff077e24 */ /* 0x000fe2000f8e00ff */
[----:B------:R-:W-:-:S05]  /*8040*/  R2UR UR61, R8 ;  /* 0x00000000083d72ca */ /* 0x000fca00000e0000 */
[----:B------:R-:W-:-:S04]  /*8050*/  UIADD3 UR6, UR6, 0x400, URZ ;  /* 0x0000040006067890 */ /* 0x000fc8000fffe03f */
[----:B------:R-:W-:-:S04]  /*8060*/  USHF.R.U32.HI UR6, URZ, 0x4, UR6 ;  /* 0x000000043f067899 */ /* 0x000fc80008011606 */
[----:B------:R-:W-:-:S04]  /*8070*/  ULOP3.LUT UR6, UR6, 0x3fff, URZ, 0xc0, !UPT ;  /* 0x00003fff06067892 */ /* 0x000fc8000f8ec03f */
[----:B------:R-:W-:-:S04]  /*8080*/  ULOP3.LUT UR6, UR6, 0x3800000, URZ, 0xfc, !UPT ;  /* 0x0380000006067892 */ /* 0x000fc8000f8efc3f */
[----:B------:R-:W-:-:S03]  /*8090*/  UIMAD UR10, UR57, 0xa80, UR6 ;  /* 0x00000a80390a78a4 */ /* 0x000fc6000f8e0206 */
[----:B------:R-:W-:-:S04]  /*80a0*/  UMOV UR57, UR60 ;  /* 0x0000003c00397c82 */ /* 0x000fc80008000000 */
        /* <DEDUP_REMOVED lines=12> */
[----:B------:R-:W-:Y:S01]  /*8170*/  @UP0 ULDC UR6, c[0x0][0x44c] ;  /* 0x0001130000060ab9 */ /* 0x000fe20000000800 */
[----:B------:R-:W-:Y:S01]  /*8180*/  UMOV UR7, 0x40000040 ;  /* 0x4000004000077882 */ /* 0x000fe20000000000 */
[----:B01----:R-:W-:Y:S01]  /*8190*/  @P2 IMAD.HI.U32 R0, R11, UR6, RZ ;  /* 0x000000060b002c27 */ /* 0x003fe2000f8e00ff */
[----:B------:R-:W-:-:S04]  /*81a0*/  @UP0 ULDC UR6, c[0x0][0x450] ;  /* 0x0001140000060ab9 */ /* 0x000fc80000000800 */
[----:B------:R-:W-:Y:S01]  /*81b0*/  @P2 SHF.R.U32.HI R6, RZ, UR6, R0 ;  /* 0x00000006ff062c19 */ /* 0x000fe20008011600 */
[----:B------:R-:W-:Y:S02]  /*81c0*/  UMOV UR6, 0x1 ;  /* 0x0000000100067882 */ /* 0x000fe40000000000 */
[----:B------:R-:W-:Y:S02]  /*81d0*/  UIMAD UR6, UR58, -0x70, UR6 ;  /* 0xffffff903a0678a4 */ /* 0x000fe4000f8e0206 */
[----:B------:R-:W0:Y:S04]  /*81e0*/  SHFL.IDX PT, R3, R6, 0x1, 0x1c1f ;  /* 0x003c1f0006037f89 */ /* 0x000e2800000e0000 */
[----:B------:R-:W-:Y:S01]  /*81f0*/  IMAD.U32 R2, RZ, RZ, UR6 ;  /* 0x00000006ff027e24 */ /* 0x000fe2000f8e00ff */
[----:B------:R-:W-:Y:S01]  /*8200*/  UIADD3 UR6, UR10, 0x180, URZ ;  /* 0x000001800a067890 */ /* 0x000fe2000fffe03f */
[----:B------:R-:W1:Y:S02]  /*8210*/  SHFL.IDX PT, R211, R6, RZ, 0x1c1f ;  /* 0x001c1fff06d37589 */ /* 0x000e6400000e0000 */
[----:B------:R-:W-:-:S04]  /*8220*/  IMAD R2, R13, -0x2, R2 ;  /* 0xfffffffe0d027824 */ /* 0x000fc800078e0202 */
[----:B------:R-:W-:-:S05]  /*8230*/  IMAD R2, R7, UR15, R2 ;  /* 0x0000000f07027c24 */ /* 0x000fca000f8e0202 */
[----:B0-----:R-:W-:-:S04]  /*8240*/  IADD3 R0, R3, -UR14, R2 ;  /* 0x8000000e03007c10 */ /* 0x001fc8000fffe002 */
        /* <DEDUP_REMOVED lines=22> */
[----:B------:R-:W-:Y:S02]  /*83b0*/  FMNMX.FTZ R20, R199, R20, !PT ;  /* 0x00000014c7147209 */ /* 0x000fe40007810000 */
[----:B-1----:R-:W-:-:S02]  /*83c0*/  IADD3 R2, R211, -UR14, R2 ;  /* 0x8000000ed3027c10 */ /* 0x002fc4000fffe002 */
[----:B------:R-:W-:Y:S02]  /*83d0*/  R2UR UR14, R204 ;  /* 0x00000000cc0e72ca */ /* 0x000fe400000e0000 */
[----:B------:R-:W-:-:S04]  /*83e0*/  ISETP.GT.AND P5, PT, R2, 0x1, PT ;  /* 0x000000010200780c */ /* 0x000fc80003fa4270 */
[----:B------:R-:W-:Y:S02]  /*83f0*/  FSEL R169, R169, -INF , P5 ;  /* 0xff800000a9a97808 */ /* 0x000fe40002800000 */
[----:B------:R-:W-:-:S04]  /*8400*/  ISETP.GT.AND P5, PT, R2, 0x9, PT ;  /* 0x000000090200780c */ /* 0x000fc80003fa4270 */
[----:B------:R-:W-:Y:S01]  /*8410*/  FSEL R173, R173, -INF , P5 ;  /* 0xff800000adad7808 */ /* 0x000fe20002800000 */
[----:B------:R-:W-:Y:S01]  /*8420*/  UISETP.GT.AND UP1, UPT, UR58, UR14, UPT ;  /* 0x0000000e3a00728c */ /* 0x000fe2000bf24270 */
[----:B------:R-:W-:Y:S01]  /*8430*/  ISETP.GT.AND P5, PT, R2, 0x11, PT ;  /* 0x000000110200780c */ /* 0x000fe20003fa4270 */
[----:B------:R-:W-:-:S03]  /*8440*/  UIADD3 UR58, UR58, -0x1, URZ ;  /* 0xffffffff3a3a7890 */ /* 0x000fc6000fffe03f */
[----:B------:R-:W-:Y:S02]  /*8450*/  FSEL R161, R161, -INF , P5 ;  /* 0xff800000a1a17808 */ /* 0x000fe40002800000 */
[----:B------:R-:W-:-:S04]  /*8460*/  ISETP.GT.AND P5, PT, R2, 0x19, PT ;  /* 0x000000190200780c */ /* 0x000fc80003fa4270 */
        /* <DEDUP_REMOVED lines=20> */
[----:B------:R-:W-:Y:S01]  /*85b0*/  FSEL R225, R125, -INF , P5 ;  /* 0xff8000007de17808 */ /* 0x000fe20002800000 */
[----:B------:R-:W-:Y:S02]  /*85c0*/  WARPGROUP.DEPBAR.LE gsb0, 0x0 ;  /* 0x00008000000079c5 */ /* 0x000fe40000010000 */
[----:B------:R-:W-:Y:S01]  /*85d0*/  WARPGROUP.ARRIVE ;  /* 0x00000000000079c5 */ /* 0x000fe20000000000 */
[----:B------:R-:W-:Y:S02]  /*85e0*/  FSEL R195, R167, -INF , P4 ;  /* 0xff800000a7c37808 */ /* 0x000fe40002000000 */
[----:B------:R-:W-:Y:S02]  /*85f0*/  ISETP.GT.AND P4, PT, R0, 0x21, PT ;  /* 0x000000210000780c */ /* 0x000fe40003f84270 */
[----:B------:R-:W-:Y:S01]  /*8600*/  FSEL R193, R154, -INF , P3 ;  /* 0xff8000009ac17808 */ /* 0x000fe20001800000 */
[----:B------:R-:W-:Y:S01]  /*8610*/  HGMMA.64x192x16.F32.BF16 R24, R188, gdesc[UR4].tnspB, R24, gsb0 ;  /* 0x42e00004bc187df0 */ /* 0x000fe20008001818 */
        /* <DEDUP_REMOVED lines=13> */
[----:B------:R-:W-:Y:S01]  /*86f0*/  FSEL R21, R146, -INF , P3 ;  /* 0xff80000092157808 */ /* 0x000fe20001800000 */
[----:B------:R-:W-:Y:S01]  /*8700*/  IMAD.U32 R146, RZ, RZ, UR11 ;  /* 0x0000000bff927e24 */ /* 0x000fe2000f8e00ff */
[----:B------:R-:W-:Y:S02]  /*8710*/  FMNMX.FTZ R20, R159, R20, !PT ;  /* 0x000000149f147209 */ /* 0x000fe40007810000 */
[----:B------:R-:W-:Y:S01]  /*8720*/  ISETP.GT.AND P3, PT, R0, 0x38, PT ;  /* 0x000000380000780c */ /* 0x000fe20003f64270 */
[----:B------:R-:W-:Y:S01]  /*8730*/  @!P1 VIADD R146, R146, 0x36860 ;  /* 0x0003686092929836 */ /* 0x000fe20000000000 */
        /* <DEDUP_REMOVED lines=30> */
[----:B------:R-:W-:-:S02]  /*8920*/  FMNMX.FTZ R20, R175, R20, !PT ;  /* 0x00000014af147209 */ /* 0x000fc40007810000 */
[----:B------:R-:W-:Y:S01]  /*8930*/  @!P1 PRMT R146, RZ, 0x654, R146 ;  /* 0x00000654ff929816 */ /* 0x000fe20000000092 */
[----:B------:R-:W-:Y:S02]  /*8940*/  WARPGROUP.DEPBAR.LE gsb0, 0x0 ;  /* 0x00008000000079c5 */ /* 0x000fe40000010000 */
[----:B------:R-:W-:Y:S01]  /*8950*/  WARPGROUP.ARRIVE ;  /* 0x00000000000079c5 */ /* 0x000fe20000000000 */
[----:B------:R-:W-:Y:S02]  /*8960*/  FSEL R189, R135, -INF , P4 ;  /* 0xff80000087bd7808 */ /* 0x000fe40002000000 */
[----:B------:R-:W-:Y:S02]  /*8970*/  ISETP.GT.AND P4, PT, R0, 0x61, PT ;  /* 0x000000610000780c */ /* 0x000fe40003f84270 */
[----:B------:R-:W-:Y:S01]  /*8980*/  FSEL R135, R122, -INF , P3 ;  /* 0xff8000007a877808 */ /* 0x000fe20001800000 */
[----:B------:R-:W-:Y:S01]  /*8990*/  HGMMA.64x192x16.F32.BF16 R24, R184, gdesc[UR4].tnspB, R24, gsb0 ;  /* 0x42e00004b8187df0 */ /* 0x000fe20008001818 */
[----:B------:R-:W-:Y:S01]  /*89a0*/  FMNMX.FTZ R20, R189, R20, !PT ;  /* 0x00000014bd147209 */ /* 0x000fe20007810000 */
[----:B------:R-:W-:Y:S01]  /*89b0*/  UIADD3 UR6, UR10, 0x280, URZ ;  /* 0x000002800a067890 */ /* 0x000fe2000fffe03f */
[----:B------:R-:W-:Y:S01]  /*89c0*/  ISETP.GT.AND P3, PT, R0, 0x68, PT ;  /* 0x000000680000780c */ /* 0x000fe20003f64270 */
[----:B------:R-:W-:Y:S01]  /*89d0*/  UMOV UR7, 0x40000040 ;  /* 0x4000004000077882 */ /* 0x000fe20000000000 */
[----:B------:R-:W-:-:S02]  /*89e0*/  FSEL R123, R123, -INF , P4 ;  /* 0xff8000007b7b7808 */ /* 0x000fc40002000000 */
[----:B------:R-:W-:Y:S02]  /*89f0*/  FMNMX.FTZ R20, R135, R20, !PT ;  /* 0x0000001487147209 */ /* 0x000fe40007810000 */
[----:B------:R-:W-:Y:S02]  /*8a00*/  ISETP.GT.AND P4, PT, R0, 0x69, PT ;  /* 0x000000690000780c */ /* 0x000fe40003f84270 */
[----:B------:R-:W-:Y:S01]  /*8a10*/  FSEL R191, R126, -INF , P3 ;  /* 0xff8000007ebf7808 */ /* 0x000fe20001800000 */
[----:B------:R-:W0:Y:S01]  /*8a20*/  LDC R0, c[0x0][0x988] ;  /* 0x00026200ff007b82 */ /* 0x000e220000000800 */
[----:B------:R-:W-:Y:S02]  /*8a30*/  FMNMX.FTZ R20, R123, R20, !PT ;  /* 0x000000147b147209 */ /* 0x000fe40007810000 */
[----:B------:R-:W-:Y:S02]  /*8a40*/  FSEL R127, R127, -INF , P4 ;  /* 0xff8000007f7f7808 */ /* 0x000fe40002000000 */
[----:B------:R-:W-:-:S02]  /*8a50*/  FMNMX.FTZ R20, R191, R20, !PT ;  /* 0x00000014bf147209 */ /* 0x000fc40007810000 */
[----:B------:R-:W-:Y:S02]  /*8a60*/  ISETP.GT.AND P4, PT, R2, RZ, PT ;  /* 0x000000ff0200720c */ /* 0x000fe40003f84270 */
[----:B------:R-:W-:Y:S02]  /*8a70*/  FMNMX.FTZ R20, R127, R20, !PT ;  /* 0x000000147f147209 */ /* 0x000fe40007810000 */
[----:B------:R-:W-:Y:S02]  /*8a80*/  FSEL R168, R168, -INF , P4 ;  /* 0xff800000a8a87808 */ /* 0x000fe40002000000 */
[----:B------:R-:W-:Y:S01]  /*8a90*/  ISETP.GT.AND P4, PT, R2, 0x8, PT ;  /* 0x000000080200780c */ /* 0x000fe20003f84270 */
[----:B------:R-:W1:Y:S01]  /*8aa0*/  SHFL.BFLY PT, R7, R20, 0x2, 0x1f ;  /* 0x0c401f0014077f89 */ /* 0x000e6200000e0000 */
[----:B------:R-:W-:-:S04]  /*8ab0*/  FMNMX.FTZ R6, R168, R15, !PT ;  /* 0x0000000fa8067209 */ /* 0x000fc80007810000 */
[----:B------:R-:W-:Y:S02]  /*8ac0*/  FMNMX.FTZ R6, R169, R6, !PT ;  /* 0x00000006a9067209 */ /* 0x000fe40007810000 */
[----:B-1----:R-:W-:-:S05]  /*8ad0*/  FMNMX.FTZ R22, R20, R7, !PT ;  /* 0x0000000714167209 */ /* 0x002fca0007810000 */
[----:B------:R-:W1:Y:S02]  /*8ae0*/  SHFL.BFLY PT, R7, R22, 0x1, 0x1f ;  /* 0x0c201f0016077f89 */ /* 0x000e6400000e0000 */
[----:B-1----:R-:W-:-:S04]  /*8af0*/  FMNMX.FTZ R7, R22, R7, !PT ;  /* 0x0000000716077209 */ /* 0x002fc80007810000 */
[C---:B------:R-:W-:Y:S01]  /*8b00*/  FSETP.NEU.FTZ.AND P3, PT, R7.reuse, -INF , PT ;  /* 0xff8000000700780b */ /* 0x040fe20003f7d000 */
[----:B0-----:R-:W-:-:S05]  /*8b10*/  FMUL.FTZ R122, R7, R0 ;  /* 0x00000000077a7220 */ /* 0x001fca0000410000 */
[----:B------:R-:W-:-:S05]  /*8b20*/  FSEL R20, R122, RZ, P3 ;  /* 0x000000ff7a147208 */ /* 0x000fca0001800000 */
        /* <DEDUP_REMOVED lines=19> */
[----:B------:R-:W-:-:S05]  /*8c60*/  FFMA.FTZ R123, R191, R0, -R20 ;  /* 0x00000000bf7b7223 */ /* 0x000fca0000010814 */
        /* <DEDUP_REMOVED lines=13> */
[----:B------:R-:W-:-:S04]  /*8d40*/  FSEL R185, R172, -INF , P4 ;  /* 0xff800000acb97808 */ /* 0x000fc80002000000 */
[----:B------:R-:W-:Y:S01]  /*8d50*/  MUFU.EX2 R138, R138 ;  /* 0x0000008a008a7308 */ /* 0x000fe20000000800 */
[----:B------:R-:W-:Y:S02]  /*8d60*/  ISETP.GT.AND P4, PT, R2, 0x10, PT ;  /* 0x000000100200780c */ /* 0x000fe40003f84270 */
[----:B------:R-:W-:Y:S01]  /*8d70*/  FMNMX.FTZ R6, R185, R6, !PT ;  /* 0x00000006b9067209 */ /* 0x000fe20007810000 */
[----:B------:R-:W-:Y:S01]  /*8d80*/  HGMMA.64x192x16.F32.BF16 R24, R180, gdesc[UR4].tnspB, R24, gsb0 ;  /* 0x42e00004b4187df0 */ /* 0x000fe20008001818 */
[----:B------:R-:W-:Y:S01]  /*8d90*/  FSEL R187, R160, -INF , P4 ;  /* 0xff800000a0bb7808 */ /* 0x000fe20002000000 */
[----:B------:R-:W-:Y:S01]  /*8da0*/  UIADD3 UR6, UR10, 0x300, URZ ;  /* 0x000003000a067890 */ /* 0x000fe2000fffe03f */
[----:B------:R-:W-:Y:S01]  /*8db0*/  FMNMX.FTZ R6, R173, R6, !PT ;  /* 0x00000006ad067209 */ /* 0x000fe20007810000 */
[----:B------:R-:W-:Y:S01]  /*8dc0*/  UMOV UR7, 0x40000040 ;  /* 0x4000004000077882 */ /* 0x000fe20000000000 */
[----:B------:R-:W-:Y:S01]  /*8dd0*/  ISETP.GT.AND P4, PT, R2, 0x18, PT ;  /* 0x000000180200780c */ /* 0x000fe20003f84270 */
[----:B------:R-:W-:Y:S01]  /*8de0*/  MUFU.EX2 R142, R142 ;  /* 0x0000008e008e7308 */ /* 0x000fe20000000800 */
[----:B------:R-:W-:-:S02]  /*8df0*/  FMNMX.FTZ R6, R187, R6, !PT ;  /* 0x00000006bb067209 */ /* 0x000fc40007810000 */
[----:B------:R-:W-:Y:S02]  /*8e00*/  FSEL R209, R164, -INF , P4 ;  /* 0xff800000a4d17808 */ /* 0x000fe40002000000 */
[----:B------:R-:W-:Y:S02]  /*8e10*/  FMNMX.FTZ R6, R161, R6, !PT ;  /* 0x00000006a1067209 */ /* 0x000fe40007810000 */
[----:B------:R-:W-:Y:S01]  /*8e20*/  ISETP.GT.AND P4, PT, R2, 0x20, PT ;  /* 0x000000200200780c */ /* 0x000fe20003f84270 */
[----:B------:R-:W-:Y:S01]  /*8e30*/  MUFU.EX2 R123, R123 ;  /* 0x0000007b007b7308 */ /* 0x000fe20000000800 */
[----:B------:R-:W-:Y:S02]  /*8e40*/  FMNMX.FTZ R6, R209, R6, !PT ;  /* 0x00000006d1067209 */ /* 0x000fe40007810000 */
[----:B------:R-:W-:Y:S02]  /*8e50*/  FSEL R207, R152, -INF , P4 ;  /* 0xff80000098cf7808 */ /* 0x000fe40002000000 */
[----:B------:R-:W-:-:S02]  /*8e60*/  FMNMX.FTZ R6, R165, R6, !PT ;  /* 0x00000006a5067209 */ /* 0x000fc40007810000 */
[----:B------:R-:W-:Y:S02]  /*8e70*/  ISETP.GT.AND P4, PT, R2, 0x28, PT ;  /* 0x000000280200780c */ /* 0x000fe40003f84270 */
[----:B------:R-:W-:Y:S02]  /*8e80*/  FMNMX.FTZ R6, R207, R6, !PT ;  /* 0x00000006cf067209 */ /* 0x000fe40007810000 */
[----:B------:R-:W-:Y:S02]  /*8e90*/  FSEL R211, R156, -INF , P4 ;  /* 0xff8000009cd37808 */ /* 0x000fe40002000000 */
[----:B------:R-:W-:Y:S02]  /*8ea0*/  FMNMX.FTZ R6, R153, R6, !PT ;  /* 0x0000000699067209 */ /* 0x000fe40007810000 */
        /* <DEDUP_REMOVED lines=10> */
[----:B------:R-:W-:Y:S01]  /*8f50*/  FSEL R213, R136, -INF , P4 ;  /* 0xff80000088d57808 */ /* 0x000fe20002000000 */
[--C-:B------:R-:W-:Y:S01]  /*8f60*/  FFMA.FTZ R136, R143, R0, -R20.reuse ;  /* 0x000000008f887223 */ /* 0x100fe20000010814 */
[----:B------:R-:W-:Y:S02]  /*8f70*/  FMNMX.FTZ R6, R149, R6, !PT ;  /* 0x0000000695067209 */ /* 0x000fe40007810000 */
[----:B------:R-:W-:Y:S02]  /*8f80*/  ISETP.GT.AND P4, PT, R2, 0x48, PT ;  /* 0x000000480200780c */ /* 0x000fe40003f84270 */
[----:B------:R-:W-:Y:S01]  /*8f90*/  FMNMX.FTZ R6, R213, R6, !PT ;  /* 0x00000006d5067209 */ /* 0x000fe20007810000 */
[----:B------:R-:W-:Y:S01]  /*8fa0*/  MUFU.EX2 R136, R136 ;  /* 0x0000008800887308 */ /* 0x000fe20000000800 */
[----:B------:R-:W-:Y:S01]  /*8fb0*/  FSEL R217, R140, -INF , P4 ;  /* 0xff8000008cd97808 */ /* 0x000fe20002000000 */
[----:B------:R-:W-:Y:S01]  /*8fc0*/  FFMA.FTZ R140, R189, R0, -R20 ;  /* 0x00000000bd8c7223 */ /* 0x000fe20000010814 */
[----:B------:R-:W-:-:S02]  /*8fd0*/  FMNMX.FTZ R6, R137, R6, !PT ;  /* 0x0000000689067209 */ /* 0x000fc40007810000 */
[----:B------:R-:W-:Y:S02]  /*8fe0*/  ISETP.GT.AND P4, PT, R2, 0x50, PT ;  /* 0x000000500200780c */ /* 0x000fe40003f84270 */
[----:B------:R-:W-:Y:S01]  /*8ff0*/  FMNMX.FTZ R6, R217, R6, !PT ;  /* 0x00000006d9067209 */ /* 0x000fe20007810000 */
[----:B------:R-:W-:Y:S01]  /*9000*/  MUFU.EX2 R140, R140 ;  /* 0x0000008c008c7308 */ /* 0x000fe20000000800 */
[----:B------:R-:W-:Y:S02]  /*9010*/  FSEL R155, R128, -INF , P4 ;  /* 0xff800000809b7808 */ /* 0x000fe40002000000 */
[----:B------:R-:W-:Y:S02]  /*9020*/  FMNMX.FTZ R6, R141, R6, !PT ;  /* 0x000000068d067209 */ /* 0x000fe40007810000 */
[----:B------:R-:W-:Y:S02]  /*9030*/  ISETP.GT.AND P4, PT, R2, 0x58, PT ;  /* 0x000000580200780c */ /* 0x000fe40003f84270 */
[----:B------:R-:W-:Y:S01]  /*9040*/  FMNMX.FTZ R6, R155, R6, !PT ;  /* 0x000000069b067209 */ /* 0x000fe20007810000 */
[----:B------:R0:W-:Y:S01]  /*9050*/  MUFU.EX2 R128, R134 ;  /* 0x0000008600807308 */ /* 0x0001e20000000800 */
[----:B------:R-:W-:Y:S01]  /*9060*/  FSEL R219, R132, -INF , P4 ;  /* 0xff80000084db7808 */ /* 0x000fe20002000000 */
[----:B------:R-:W-:Y:S01]  /*9070*/  FFMA.FTZ R132, R147, R0, -R20 ;  /* 0x0000000093847223 */ /* 0x000fe20000010814 */
[----:B------:R-:W-:-:S02]  /*9080*/  FMNMX.FTZ R6, R129, R6, !PT ;  /* 0x0000000681067209 */ /* 0x000fc40007810000 */
[----:B------:R-:W-:Y:S02]  /*9090*/  ISETP.GT.AND P4, PT, R2, 0x60, PT ;  /* 0x000000600200780c */ /* 0x000fe40003f84270 */
[----:B------:R-:W-:Y:S01]  /*90a0*/  FMNMX.FTZ R6, R219, R6, !PT ;  /* 0x00000006db067209 */ /* 0x000fe20007810000 */
[----:B------:R-:W1:Y:S01]  /*90b0*/  MUFU.EX2 R132, R132 ;  /* 0x0000008400847308 */ /* 0x000e620000000800 */
[----:B------:R-:W-:Y:S01]  /*90c0*/  FSEL R159, R120, -INF , P4 ;  /* 0xff800000789f7808 */ /* 0x000fe20002000000 */
[--C-:B0-----:R-:W-:Y:S01]  /*90d0*/  FFMA.FTZ R134, R139, R0, -R20.reuse ;  /* 0x000000008b867223 */ /* 0x101fe20000010814 */
[----:B------:R-:W-:Y:S02]  /*90e0*/  FMNMX.FTZ R6, R133, R6, !PT ;  /* 0x0000000685067209 */ /* 0x000fe40007810000 */
[----:B------:R-:W-:Y:S02]  /*90f0*/  ISETP.GT.AND P4, PT, R2, 0x68, PT ;  /* 0x000000680200780c */ /* 0x000fe40003f84270 */
[----:B------:R-:W-:Y:S01]  /*9100*/  FMNMX.FTZ R6, R159, R6, !PT ;  /* 0x000000069f067209 */ /* 0x000fe20007810000 */
[----:B------:R0:W-:Y:S01]  /*9110*/  MUFU.EX2 R120, R3 ;  /* 0x0000000300787308 */ /* 0x0001e20000000800 */
[----:B------:R-:W-:Y:S01]  /*9120*/  FSEL R223, R124, -INF , P4 ;  /* 0xff8000007cdf7808 */ /* 0x000fe20002000000 */
[--C-:B------:R-:W-:Y:S01]  /*9130*/  FFMA.FTZ R124, R23, R0, -R20.reuse ;  /* 0x00000000177c7223 */ /* 0x100fe20000010814 */
[----:B------:R-:W-:Y:S01]  /*9140*/  FMNMX.FTZ R6, R221, R6, !PT ;  /* 0x00000006dd067209 */ /* 0x000fe20007810000 */
[----:B------:R-:W-:-:S03]  /*9150*/  FFMA.FTZ R23, R167, R0, -R20 ;  /* 0x00000000a7177223 */ /* 0x000fc60000010814 */
[----:B------:R-:W-:Y:S01]  /*9160*/  FMNMX.FTZ R6, R223, R6, !PT ;  /* 0x00000006df067209 */ /* 0x000fe20007810000 */
[----:B------:R-:W2:Y:S01]  /*9170*/  MUFU.EX2 R124, R124 ;  /* 0x0000007c007c7308 */ /* 0x000ea20000000800 */
[----:B-1----:R-:W-:Y:S02]  /*9180*/  F2FP.BF16.F32.PACK_AB R189, R132, R21 ;  /* 0x0000001584bd723e */ /* 0x002fe400000010ff */
[----:B------:R-:W-:-:S05]  /*9190*/  FMNMX.FTZ R6, R225, R6, !PT ;  /* 0x00000006e1067209 */ /* 0x000fca0007810000 */
[----:B0-----:R-:W0:Y:S01]  /*91a0*/  SHFL.BFLY PT, R3, R6, 0x2, 0x1f ;  /* 0x0c401f0006037f89 */ /* 0x001e2200000e0000 */
[----:B------:R-:W1:Y:S08]  /*91b0*/  MUFU.EX2 R134, R134 ;  /* 0x0000008600867308 */ /* 0x000e700000000800 */
[----:B------:R-:W3:Y:S01]  /*91c0*/  MUFU.EX2 R23, R23 ;  /* 0x0000001700177308 */ /* 0x000ee20000000800 */
[----:B--2---:R-:W-:-:S02]  /*91d0*/  F2FP.BF16.F32.PACK_AB R191, R125, R124 ;  /* 0x0000007c7dbf723e */ /* 0x004fc400000010ff */
[----:B0-----:R-:W-:-:S05]  /*91e0*/  FMNMX.FTZ R3, R6, R3, !PT ;  /* 0x0000000306037209 */ /* 0x001fca0007810000 */
[----:B------:R-:W0:Y:S02]  /*91f0*/  SHFL.BFLY PT, R6, R3, 0x1, 0x1f ;  /* 0x0c201f0003067f89 */ /* 0x000e2400000e0000 */
[----:B0-----:R-:W-:Y:S02]  /*9200*/  FMNMX.FTZ R6, R3, R6, !PT ;  /* 0x0000000603067209 */ /* 0x001fe40007810000 */
[----:B------:R-:W-:Y:S02]  /*9210*/  FSEL R3, R7, RZ, P3 ;  /* 0x000000ff07037208 */ /* 0x000fe40001800000 */
[C---:B------:R-:W-:Y:S01]  /*9220*/  FSETP.NEU.FTZ.AND P4, PT, R6.reuse, -INF , PT ;  /* 0xff8000000600780b */ /* 0x040fe20003f9d000 */
[CC--:B------:R-:W-:Y:S01]  /*9230*/  FMUL.FTZ R144, R6.reuse, R0.reuse ;  /* 0x0000000006907220 */ /* 0x0c0fe20000410000 */
[----:B------:R-:W-:Y:S01]  /*9240*/  PLOP3.LUT P3, PT, PT, PT, UP1, 0x80, 0x0 ;  /* 0x000000000000781c */ /* 0x000fe20003f6f018 */
[----:B------:R-:W-:Y:S01]  /*9250*/  FADD.FTZ R3, -R3, R14 ;  /* 0x0000000e03037221 */ /* 0x000fe20000010100 */
[----:B------:R-:W-:Y:S01]  /*9260*/  FSEL R2, R6, RZ, P4 ;  /* 0x000000ff06027208 */ /* 0x000fe20002000000 */
[----:B------:R-:W-:Y:S01]  /*9270*/  IMAD.U32 R14, RZ, RZ, UR59 ;  /* 0x0000003bff0e7e24 */ /* 0x000fe2000f8e00ff */
[----:B------:R-:W-:Y:S01]  /*9280*/  FSEL R144, R144, RZ, P4 ;  /* 0x000000ff90907208 */ /* 0x000fe20002000000 */
[----:B------:R-:W-:-:S02]  /*9290*/  FMUL.FTZ R3, R3, R0 ;  /* 0x0000000003037220 */ /* 0x000fc40000410000 */
[----:B------:R-:W-:Y:S01]  /*92a0*/  FADD.FTZ R15, -R2, R15 ;  /* 0x0000000f020f7221 */ /* 0x000fe20000010100 */
[----:B------:R-:W-:Y:S02]  /*92b0*/  @!P1 VIADD R14, R14, 0x36840 ;  /* 0x000368400e0e9836 */ /* 0x000fe40000000000 */
[-CC-:B------:R-:W-:Y:S01]  /*92c0*/  FFMA.FTZ R200, R169, R0.reuse, -R144.reuse ;  /* 0x00000000a9c87223 */ /* 0x180fe20000010890 */
[-CC-:B------:R-:W-:Y:S01]  /*92d0*/  FFMA.FTZ R202, R185, R0.reuse, -R144.reuse ;  /* 0x00000000b9ca7223 */ /* 0x180fe20000010890 */
[-C--:B------:R-:W-:Y:S01]  /*92e0*/  FMUL.FTZ R2, R15, R0.reuse ;  /* 0x000000000f027220 */ /* 0x080fe20000410000 */
[----:B------:R-:W-:Y:S01]  /*92f0*/  MUFU.EX2 R3, R3 ;  /* 0x0000000300037308 */ /* 0x000fe20000000800 */
[-CC-:B------:R-:W-:Y:S01]  /*9300*/  FFMA.FTZ R139, R173, R0.reuse, -R144.reuse ;  /* 0x00000000ad8b7223 */ /* 0x180fe20000010890 */
[-CC-:B------:R-:W-:Y:S01]  /*9310*/  FFMA.FTZ R196, R187, R0.reuse, -R144.reuse ;  /* 0x00000000bbc47223 */ /* 0x180fe20000010890 */
[-CC-:B------:R-:W-:Y:S01]  /*9320*/  FFMA.FTZ R143, R161, R0.reuse, -R144.reuse ;  /* 0x00000000a18f7223 */ /* 0x180fe20000010890 */
[-CC-:B------:R-:W-:Y:S01]  /*9330*/  FFMA.FTZ R15, R149, R0.reuse, -R144.reuse ;  /* 0x00000000950f7223 */ /* 0x180fe20000010890 */
[-C--:B------:R-:W-:Y:S01]  /*9340*/  FFMA.FTZ R198, R209, R0.reuse, -R144 ;  /* 0x00000000d1c67223 */ /* 0x080fe20000010890 */
[----:B------:R-:W-:Y:S01]  /*9350*/  @!P1 PRMT R14, RZ, 0x654, R14 ;  /* 0x00000654ff0e9816 */ /* 0x000fe2000000000e */
        /* <DEDUP_REMOVED lines=21> */
[----:B------:R-:W-:Y:S01]  /*94b0*/  FFMA.FTZ R223, R223, R0, -R144 ;  /* 0x00000000dfdf7223 */ /* 0x000fe20000010890 */
[----:B-1----:R-:W-:Y:S01]  /*94c0*/  F2FP.BF16.F32.PACK_AB R185, R134, R121 ;  /* 0x0000007986b9723e */ /* 0x002fe200000010ff */
[----:B------:R-:W-:-:S02]  /*94d0*/  WARPGROUP.DEPBAR.LE gsb0, 0x0 ;  /* 0x00008000000079c5 */ /* 0x000fc40000010000 */
[----:B------:R-:W-:Y:S01]  /*94e0*/  WARPGROUP.ARRIVE ;  /* 0x00000000000079c5 */ /* 0x000fe20000000000 */
[-CC-:B------:R-:W-:Y:S01]  /*94f0*/  FFMA.FTZ R181, R131, R0.reuse, -R20.reuse ;  /* 0x0000000083b57223 */ /* 0x180fe20000010814 */
[-C--:B------:R-:W-:Y:S01]  /*9500*/  FFMA.FTZ R131, R135, R0.reuse, -R20 ;  /* 0x0000000087837223 */ /* 0x080fe20000010814 */
[-C--:B------:R-:W-:Y:S01]  /*9510*/  FFMA.FTZ R135, R168, R0.reuse, -R144 ;  /* 0x00000000a8877223 */ /* 0x080fe20000010890 */
[----:B------:R-:W-:Y:S01]  /*9520*/  MUFU.EX2 R139, R139 ;  /* 0x0000008b008b7308 */ /* 0x000fe20000000800 */
[-CC-:B------:R-:W-:Y:S01]  /*9530*/  FFMA.FTZ R183, R175, R0.reuse, -R20.reuse ;  /* 0x00000000afb77223 */ /* 0x180fe20000010814 */
[----:B------:R-:W-:Y:S01]  /*9540*/  HGMMA.64x192x16.F32.BF16 R24, R176, gdesc[UR4].tnspB, R24, gsb0 ;  /* 0x42e00004b0187df0 */ /* 0x000fe20008001818 */
[-C--:B------:R-:W-:Y:S01]  /*9550*/  FFMA.FTZ R20, R127, R0.reuse, -R20 ;  /* 0x000000007f147223 */ /* 0x080fe20000010814 */
[----:B------:R-:W-:Y:S01]  /*9560*/  FFMA.FTZ R144, R225, R0, -R144 ;  /* 0x00000000e1907223 */ /* 0x000fe20000010890 */
[----:B---3--:R-:W-:-:S03]  /*9570*/  F2FP.BF16.F32.PACK_AB R187, R136, R23 ;  /* 0x0000001788bb723e */ /* 0x008fc600000010ff */
[----:B------:R-:W0:Y:S08]  /*9580*/  MUFU.EX2 R135, R135 ;  /* 0x0000008700877308 */ /* 0x000e300000000800 */
[----:B------:R-:W-:Y:S08]  /*9590*/  MUFU.EX2 R196, R196 ;  /* 0x000000c400c47308 */ /* 0x000ff00000000800 */
[----:B------:R-:W-:Y:S01]  /*95a0*/  MUFU.EX2 R143, R143 ;  /* 0x0000008f008f7308 */ /* 0x000fe20000000800 */
[----:B0-----:R-:W-:Y:S01]  /*95b0*/  FFMA.FTZ R149, R2, R10, R135 ;  /* 0x0000000a02957223 */ /* 0x001fe20000010087 */
[----:B------:R-:W-:-:S03]  /*95c0*/  FFMA.FTZ R10, R3, R9, R22 ;  /* 0x00000009030a7223 */ /* 0x000fc60000010016 */
[C---:B------:R-:W-:Y:S01]  /*95d0*/  FADD.FTZ R149, R200.reuse, R149 ;  /* 0x00000095c8957221 */ /* 0x040fe20000010000 */
[C---:B------:R-:W-:Y:S01]  /*95e0*/  FADD.FTZ R10, R201.reuse, R10 ;  /* 0x0000000ac90a7221 */ /* 0x040fe20000010000 */
[----:B------:R-:W-:Y:S01]  /*95f0*/  F2FP.BF16.F32.PACK_AB R201, R201, R22 ;  /* 0x00000016c9c9723e */ /* 0x000fe200000010ff */
[----:B------:R-:W-:Y:S01]  /*9600*/  MUFU.EX2 R198, R198 ;  /* 0x000000c600c67308 */ /* 0x000fe20000000800 */
[----:B------:R-:W-:Y:S01]  /*9610*/  F2FP.BF16.F32.PACK_AB R200, R200, R135 ;  /* 0x00000087c8c8723e */ /* 0x000fe200000010ff */
[----:B------:R-:W-:Y:S01]  /*9620*/  FADD.FTZ R127, R203, R10 ;  /* 0x0000000acb7f7221 */ /* 0x000fe20000010000 */
[----:B------:R-:W-:-:S03]  /*9630*/  F2FP.BF16.F32.PACK_AB R203, R122, R203 ;  /* 0x000000cb7acb723e */ /* 0x000fc600000010ff */
[----:B------:R-:W-:Y:S02]  /*9640*/  FADD.FTZ R10, R122, R127 ;  /* 0x0000007f7a0a7221 */ /* 0x000fe40000010000 */
[----:B------:R-:W-:Y:S02]  /*9650*/  MUFU.EX2 R147, R147 ;  /* 0x0000009300937308 */ /* 0x000fe40000000800 */
        /* <DEDUP_REMOVED lines=16> */
[----:B------:R-:W-:-:S04]  /*9760*/  FADD.FTZ R127, R21, R10 ;  /* 0x0000000a157f7221 */ /* 0x000fc80000010000 */
[----:B------:R-:W-:Y:S02]  /*9770*/  FADD.FTZ R127, R132, R127 ;  /* 0x0000007f847f7221 */ /* 0x000fe40000010000 */
        /* <DEDUP_REMOVED lines=15> */
[----:B------:R-:W-:Y:S01]  /*9870*/  MUFU.EX2 R221, R221 ;  /* 0x000000dd00dd7308 */ /* 0x000fe20000000800 */
[----:B------:R-:W-:-:S02]  /*9880*/  WARPGROUP.DEPBAR.LE gsb0, 0x0 ;  /* 0x00008000000079c5 */ /* 0x000fc40000010000 */
[----:B------:R1:W-:Y:S05]  /*9890*/  @!P1 SYNCS.ARRIVE.TRANS64.RED.A1T0 RZ, [R14+URZ], RZ ;  /* 0x000000ff0eff99a7 */ /* 0x0003ea000810043f */
[----:B------:R-:W-:Y:S01]  /*98a0*/  MUFU.EX2 R176, R159 ;  /* 0x0000009f00b07308 */ /* 0x000fe20000000800 */
[----:B0-----:R-:W-:Y:S01]  /*98b0*/  F2FP.BF16.F32.PACK_AB R177, R142, R131 ;  /* 0x000000838eb1723e */ /* 0x001fe200000010ff */
[----:B-1----:R-:W-:-:S06]  /*98c0*/  FADD.FTZ R14, R202, R149 ;  /* 0x00000095ca0e7221 */ /* 0x002fcc0000010000 */
[----:B------:R-:W-:Y:S01]  /*98d0*/  MUFU.EX2 R178, R223 ;  /* 0x000000df00b27308 */ /* 0x000fe20000000800 */
[----:B------:R0:W-:Y:S01]  /*98e0*/  @!P1 SYNCS.ARRIVE.TRANS64.RED.A1T0 RZ, [R146+URZ], RZ ;  /* 0x000000ff92ff99a7 */ /* 0x0001e2000810043f */
[C---:B------:R-:W-:Y:S01]  /*98f0*/  F2FP.BF16.F32.PACK_AB R202, R139.reuse, R202 ;  /* 0x000000ca8bca723e */ /* 0x040fe200000010ff */
[----:B------:R-:W-:-:S04]  /*9900*/  FADD.FTZ R149, R139, R14 ;  /* 0x0000000e8b957221 */ /* 0x000fc80000010000 */
[----:B------:R-:W-:Y:S01]  /*9910*/  FADD.FTZ R14, R196, R149 ;  /* 0x00000095c40e7221 */ /* 0x000fe20000010000 */
[----:B------:R-:W-:Y:S01]  /*9920*/  MUFU.EX2 R144, R144 ;  /* 0x0000009000907308 */ /* 0x000fe20000000800 */
[C---:B------:R-:W-:Y:S02]  /*9930*/  F2FP.BF16.F32.PACK_AB R196, R143.reuse, R196 ;  /* 0x000000c48fc4723e */ /* 0x040fe400000010ff */
[----:B------:R-:W-:-:S04]  /*9940*/  FADD.FTZ R137, R143, R14 ;  /* 0x0000000e8f897221 */ /* 0x000fc80000010000 */
[----:B------:R-:W-:Y:S01]  /*9950*/  FADD.FTZ R14, R198, R137 ;  /* 0x00000089c60e7221 */ /* 0x000fe20000010000 */
[----:B------:R-:W1:Y:S01]  /*9960*/  MUFU.EX2 R20, R20 ;  /* 0x0000001400147308 */ /* 0x000e620000000800 */
[C---:B------:R-:W-:Y:S02]  /*9970*/  F2FP.BF16.F32.PACK_AB R198, R147.reuse, R198 ;  /* 0x000000c693c6723e */ /* 0x040fe400000010ff */
[----:B------:R-:W-:-:S04]  /*9980*/  FADD.FTZ R137, R147, R14 ;  /* 0x0000000e93897221 */ /* 0x000fc80000010000 */
[----:B------:R-:W-:Y:S01]  /*9990*/  FADD.FTZ R14, R192, R137 ;  /* 0x00000089c00e7221 */ /* 0x000fe20000010000 */
[----:B------:R-:W-:-:S03]  /*99a0*/  F2FP.BF16.F32.PACK_AB R192, R151, R192 ;  /* 0x000000c097c0723e */ /* 0x000fc600000010ff */
[----:B------:R-:W-:-:S04]  /*99b0*/  FADD.FTZ R137, R151, R14 ;  /* 0x0000000e97897221 */ /* 0x000fc80000010000 */
[----:B------:R-:W-:Y:S01]  /*99c0*/  FADD.FTZ R14, R194, R137 ;  /* 0x00000089c20e7221 */ /* 0x000fe20000010000 */
[C---:B------:R-:W-:Y:S02]  /*99d0*/  F2FP.BF16.F32.PACK_AB R194, R153.reuse, R194 ;  /* 0x000000c299c2723e */ /* 0x040fe400000010ff */
[----:B-1----:R-:W-:Y:S01]  /*99e0*/  F2FP.BF16.F32.PACK_AB R179, R20, R123 ;  /* 0x0000007b14b3723e */ /* 0x002fe200000010ff */
[----:B------:R-:W-:-:S04]  /*99f0*/  FADD.FTZ R137, R153, R14 ;  /* 0x0000000e99897221 */ /* 0x000fc80000010000 */
[----:B------:R-:W-:Y:S01]  /*9a00*/  FADD.FTZ R14, R188, R137 ;  /* 0x00000089bc0e7221 */ /* 0x000fe20000010000 */
[----:B------:R-:W-:-:S03]  /*9a10*/  F2FP.BF16.F32.PACK_AB R188, R145, R188 ;  /* 0x000000bc91bc723e */ /* 0x000fc600000010ff */
[----:B------:R-:W-:Y:S01]  /*9a20*/  FADD.FTZ R129, R145, R14 ;  /* 0x0000000e91817221 */ /* 0x000fe20000010000 */
[----:B------:R-:W-:-:S03]  /*9a30*/  FADD.FTZ R14, R124, R127 ;  /* 0x0000007f7c0e7221 */ /* 0x000fc60000010000 */
[----:B------:R-:W-:Y:S01]  /*9a40*/  FADD.FTZ R10, R190, R129 ;  /* 0x00000081be0a7221 */ /* 0x000fe20000010000 */
[----:B------:R-:W-:Y:S01]  /*9a50*/  FADD.FTZ R14, R125, R14 ;  /* 0x0000000e7d0e7221 */ /* 0x000fe20000010000 */
[C---:B------:R-:W-:Y:S02]  /*9a60*/  F2FP.BF16.F32.PACK_AB R190, R15.reuse, R190 ;  /* 0x000000be0fbe723e */ /* 0x040fe400000010ff */
[----:B------:R-:W-:-:S04]  /*9a70*/  FADD.FTZ R127, R15, R10 ;  /* 0x0000000a0f7f7221 */ /* 0x000fc80000010000 */
[----:B------:R-:W-:Y:S01]  /*9a80*/  FADD.FTZ R10, R184, R127 ;  /* 0x0000007fb80a7221 */ /* 0x000fe20000010000 */
[----:B------:R-:W-:Y:S01]  /*9a90*/  FADD.FTZ R127, R121, R14 ;  /* 0x0000000e797f7221 */ /* 0x000fe20000010000 */
[C---:B------:R-:W-:Y:S01]  /*9aa0*/  F2FP.BF16.F32.PACK_AB R184, R9.reuse, R184 ;  /* 0x000000b809b8723e */ /* 0x040fe200000010ff */
[----:B------:R-:W-:Y:S02]  /*9ab0*/  IMAD.MOV.U32 R14, RZ, RZ, R7 ;  /* 0x000000ffff0e7224 */ /* 0x000fe400078e0007 */
[----:B------:R-:W-:Y:S01]  /*9ac0*/  FADD.FTZ R129, R9, R10 ;  /* 0x0000000a09817221 */ /* 0x000fe20000010000 */
[----:B------:R-:W-:-:S03]  /*9ad0*/  FADD.FTZ R10, R134, R127 ;  /* 0x0000007f860a7221 */ /* 0x000fc60000010000 */
[----:B------:R-:W-:Y:S01]  /*9ae0*/  FADD.FTZ R129, R186, R129 ;  /* 0x00000081ba817221 */ /* 0x000fe20000010000 */
[----:B------:R-:W-:Y:S01]  /*9af0*/  FADD.FTZ R15, R23, R10 ;  /* 0x0000000a170f7221 */ /* 0x000fe20000010000 */
[C---:B------:R-:W-:Y:S02]  /*9b00*/  F2FP.BF16.F32.PACK_AB R186, R141.reuse, R186 ;  /* 0x000000ba8dba723e */ /* 0x040fe400000010ff */
[----:B------:R-:W-:Y:S01]  /*9b10*/  FADD.FTZ R129, R141, R129 ;  /* 0x000000818d817221 */ /* 0x000fe20000010000 */
[----:B------:R-:W-:-:S03]  /*9b20*/  FADD.FTZ R15, R136, R15 ;  /* 0x0000000f880f7221 */ /* 0x000fc60000010000 */
[----:B------:R-:W-:Y:S01]  /*9b30*/  FADD.FTZ R129, R180, R129 ;  /* 0x00000081b4817221 */ /* 0x000fe20000010000 */
[----:B------:R-:W-:Y:S01]  /*9b40*/  FADD.FTZ R10, R138, R15 ;  /* 0x0000000f8a0a7221 */ /* 0x000fe20000010000 */
[C---:B------:R-:W-:Y:S01]  /*9b50*/  F2FP.BF16.F32.PACK_AB R180, R22.reuse, R180 ;  /* 0x000000b416b4723e */ /* 0x040fe200000010ff */
[----:B------:R-:W-:Y:S02]  /*9b60*/  IMAD.MOV.U32 R15, RZ, RZ, R6 ;  /* 0x000000ffff0f7224 */ /* 0x000fe400078e0006 */
        /* <DEDUP_REMOVED lines=13> */
[----:B------:R-:W-:-:S03]  /*9c40*/  FADD.FTZ R10, R142, R9 ;  /* 0x000000098e0a7221 */ /* 0x000fc60000010000 */
[----:B------:R-:W-:Y:S01]  /*9c50*/  FADD.FTZ R129, R178, R129 ;  /* 0x00000081b2817221 */ /* 0x000fe20000010000 */
[----:B------:R-:W-:Y:S01]  /*9c60*/  FADD.FTZ R9, R123, R10 ;  /* 0x0000000a7b097221 */ /* 0x000fe20000010000 */
[C---:B------:R-:W-:Y:S02]  /*9c70*/  F2FP.BF16.F32.PACK_AB R178, R144.reuse, R178 ;  /* 0x000000b290b2723e */ /* 0x040fe400000010ff */
[----:B------:R-:W-:Y:S01]  /*9c80*/  FADD.FTZ R10, R144, R129 ;  /* 0x00000081900a7221 */ /* 0x000fe20000010000 */
[----:B------:R-:W-:Y:S01]  /*9c90*/  FADD.FTZ R9, R20, R9 ;  /* 0x0000000914097221 */ /* 0x000fe20000010000 */
[----:B0-----:R-:W-:Y:S06]  /*9ca0*/  @P3 BRA `(.L_x_5304) ;  /* 0xffffffb800c43947 */ /* 0x001fec000383ffff */
[----:B------:R-:W-:-:S07]  /*9cb0*/  IMAD.U32 R20, RZ, RZ, UR58 ;  /* 0x0000003aff147e24 */ /* 0x000fce000f8e00ff */
.L_x_5295:
        /* <DEDUP_REMOVED lines=10> */
.L_x_5314:
        /* <DEDUP_REMOVED lines=9> */
.L_x_5306:
        /* <DEDUP_REMOVED lines=8> */
.L_x_5307:
[----:B-1----:R-:W-:Y:S05]  /*9e70*/  @P2 BRA `(.L_x_5308) ;  /* 0x0000000000082947 */ /* 0x002fea0003800000 */
[----:B------:R-:W1:Y:S02]  /*9e80*/  SYNCS.PHASECHK.TRANS64.TRYWAIT P2, [UR61+0x36830], R0 ;  /* 0x03683000ff0075a7 */ /* 0x000e64000804017d */
[----:B-1----:R-:W-:Y:S05]  /*9e90*/  @!P2 BRA `(.L_x_5309) ;  /* 0x000000b00090a947 */ /* 0x002fea0003800000 */
.L_x_5308:
        /* <DEDUP_REMOVED lines=24> */
[----:B------:R-:W-:Y:S01]  /*a020*/  R2UR UR48, R4 ;  /* 0x00000000043072ca */ /* 0x000fe200000e0000 */
[----:B------:R-:W-:Y:S01]  /*a030*/  UIADD3 UR50, UR7, 0x200, URZ ;  /* 0x0000020007327890 */ /* 0x000fe2000fffe03f */
[----:B------:R-:W-:Y:S01]  /*a040*/  R2UR UR49, R5 ;  /* 0x00000000053172ca */ /* 0x000fe200000e0000 */
[----:B------:R-:W-:Y:S01]  /*a050*/  UMOV UR51, 0x40000040 ;  /* 0x4000004000337882 */ /* 0x000fe20000000000 */
        /* <DEDUP_REMOVED lines=591> */
.L_x_5310:
        /* <DEDUP_REMOVED lines=8> */
.L_x_5311:
[----:B-1----:R-:W-:Y:S05]  /*c5d0*/  @P2 BRA `(.L_x_5312) ;  /* 0x0000000000082947 */ /* 0x002fea0003800000 */
[----:B------:R-:W1:Y:S02]  /*c5e0*/  SYNCS.PHASECHK.TRANS64.TRYWAIT P2, [UR11+0x36850], R0 ;  /* 0x03685000ff0075a7 */ /* 0x000e64000804014b */
[----:B-1----:R-:W-:Y:S05]  /*c5f0*/  @!P2 BRA `(.L_x_5313) ;  /* 0x0000008800d0a947 */ /* 0x002fea0003800000 */
.L_x_5312:
[----:B------:R-:W-:Y:S01]  /*c600*/  R2UR UR7, R16 ;  /* 0x00000000100772ca */ /* 0x000fe200000e0000 */
[----:B------:R-:W-:Y:S01]  /*c610*/  WARPGROUP.ARRIVE ;  /* 0x00000000000079c5 */ /* 0x000fe20000000000 */
[----:B------:R-:W-:Y:S01]  /*c620*/  UMOV UR15, 0x40000040 ;  /* 0x40000040000f7882 */ /* 0x000fe20000000000 */
[----:B01----:R-:W-:Y:S02]  /*c630*/  FMNMX.FTZ R0, R168, R13, !PT ;  /* 0x0000000da8007209 */ /* 0x003fe40007810000 */
[----:B------:R-:W-:Y:S02]  /*c640*/  R2UR UR18, R20 ;  /* 0x00000000141272ca */ /* 0x000fe400000e0000 */
[----:B------:R-:W-:Y:S02]  /*c650*/  FMNMX.FTZ R3, R169, R0, !PT ;  /* 0x00000000a9037209 */ /* 0x000fe40007810000 */
[----:B------:R-:W-:Y:S02]  /*c660*/  R2UR UR19, R18 ;  /* 0x00000000121372ca */ /* 0x000fe400000e0000 */
[----:B------:R-:W-:-:S02]  /*c670*/  FMNMX.FTZ R0, R172, R3, !PT ;  /* 0x00000003ac007209 */ /* 0x000fc40007810000 */
[----:B------:R-:W-:Y:S02]  /*c680*/  UIADD3 UR7, UR7, 0x400, URZ ;  /* 0x0000040007077890 */ /* 0x000fe4000fffe03f */
[----:B------:R-:W-:Y:S02]  /*c690*/  FMNMX.FTZ R3, R173, R0, !PT ;  /* 0x00000000ad037209 */ /* 0x000fe40007810000 */
[----:B------:R-:W-:Y:S02]  /*c6a0*/  USHF.R.U32.HI UR7, URZ, 0x4, UR7 ;  /* 0x000000043f077899 */ /* 0x000fe40008011607 */
[----:B------:R-:W-:Y:S02]  /*c6b0*/  FMNMX.FTZ R0, R160, R3, !PT ;  /* 0x00000003a0007209 */ /* 0x000fe40007810000 */
[----:B------:R-:W-:Y:S02]  /*c6c0*/  ULOP3.LUT UR7, UR7, 0x3fff, URZ, 0xc0, !UPT ;  /* 0x00003fff07077892 */ /* 0x000fe4000f8ec03f */
[----:B------:R-:W-:Y:S01]  /*c6d0*/  FMNMX.FTZ R3, R161, R0, !PT ;  /* 0x00000000a1037209 */ /* 0x000fe20007810000 */
[----:B------:R-:W-:-:S02]  /*c6e0*/  UISETP.GT.AND UP0, UPT, UR18, UR19, UPT ;  /* 0x000000131200728c */ /* 0x000fc4000bf04270 */
[----:B------:R-:W-:Y:S01]  /*c6f0*/  ULOP3.LUT UR7, UR7, 0x3800000, URZ, 0xfc, !UPT ;  /* 0x0380000007077892 */ /* 0x000fe2000f8efc3f */
[----:B------:R-:W-:-:S03]  /*c700*/  FMNMX.FTZ R0, R164, R3, !PT ;  /* 0x00000003a4007209 */ /* 0x000fc60007810000 */
[----:B------:R-:W-:Y:S01]  /*c710*/  UIMAD UR6, UR6, 0xa80, UR7 ;  /* 0x00000a80060678a4 */ /* 0x000fe2000f8e0207 */
[----:B------:R-:W-:Y:S02]  /*c720*/  FMNMX.FTZ R3, R165, R0, !PT ;  /* 0x00000000a5037209 */ /* 0x000fe40007810000 */
[----:B------:R-:W-:Y:S01]  /*c730*/  UMOV UR7, 0x40000040 ;  /* 0x4000004000077882 */ /* 0x000fe20000000000 */
[----:B------:R-:W-:Y:S01]  /*c740*/  UIADD3 UR10, UR6, 0x80, URZ ;  /* 0x00000080060a7890 */ /* 0x000fe2000fffe03f */
[----:B------:R-:W-:Y:S02]  /*c750*/  FMNMX.FTZ R0, R152, R3, !PT ;  /* 0x0000000398007209 */ /* 0x000fe40007810000 */
[----:B------:R-:W-:Y:S02]  /*c760*/  PLOP3.LUT P2, PT, PT, PT, UP0, 0x80, 0x0 ;  /* 0x000000000000781c */ /* 0x000fe40003f4f008 */
[----:B------:R-:W-:Y:S01]  /*c770*/  HGMMA.64x192x16.F32.BF16 R24, R200, gdesc[UR4].tnspB, R24, gsb0 ;  /* 0x42e00004c8187df0 */ /* 0x000fe20008001818 */
[----:B------:R-:W-:Y:S01]  /*c780*/  FMNMX.FTZ R3, R153, R0, !PT ;  /* 0x0000000099037209 */ /* 0x000fe20007810000 */
[----:B------:R-:W-:Y:S01]  /*c790*/  UMOV UR14, UR10 ;  /* 0x0000000a000e7c82 */ /* 0x000fe20008000000 */
[----:B------:R-:W-:-:S02]  /*c7a0*/  UIADD3 UR10, UR6, 0x100, URZ ;  /* 0x00000100060a7890 */ /* 0x000fc4000fffe03f */
        /* <DEDUP_REMOVED lines=21> */
[----:B------:R-:W0:Y:S03]  /*c900*/  LDC R0, c[0x0][0x988] ;  /* 0x00026200ff007b82 */ /* 0x000e260000000800 */
[----:B------:R-:W1:Y:S02]  /*c910*/  SHFL.BFLY PT, R3, R14, 0x1, 0x1f ;  /* 0x0c201f000e037f89 */ /* 0x000e6400000e0000 */
[----:B-1----:R-:W-:Y:S02]  /*c920*/  FMNMX.FTZ R6, R14, R3, !PT ;  /* 0x000000030e067209 */ /* 0x002fe40007810000 */
[----:B------:R-:W-:-:S03]  /*c930*/  FMNMX.FTZ R14, R170, R11, !PT ;  /* 0x0000000baa0e7209 */ /* 0x000fc60007810000 */
[----:B------:R-:W-:Y:S01]  /*c940*/  FADD.FTZ R3, -R6, R13 ;  /* 0x0000000d06037221 */ /* 0x000fe20000010100 */
[----:B------:R-:W-:-:S03]  /*c950*/  FMNMX.FTZ R7, R171, R14, !PT ;  /* 0x0000000eab077209 */ /* 0x000fc60007810000 */
[-C--:B0-----:R-:W-:Y:S01]  /*c960*/  FMUL.FTZ R2, R3, R0.reuse ;  /* 0x0000000003027220 */ /* 0x081fe20000410000 */
[----:B------:R-:W-:Y:S01]  /*c970*/  FMNMX.FTZ R14, R174, R7, !PT ;  /* 0x00000007ae0e7209 */ /* 0x000fe20007810000 */
[----:B------:R-:W-:-:S03]  /*c980*/  FMUL.FTZ R3, R6, R0 ;  /* 0x0000000006037220 */ /* 0x000fc60000410000 */
        /* <DEDUP_REMOVED lines=22> */
[----:B------:R-:W0:Y:S01]  /*caf0*/  MUFU.EX2 R13, R13 ;  /* 0x0000000d000d7308 */ /* 0x000e220000000800 */
        /* <DEDUP_REMOVED lines=16> */
[-CC-:B------:R-:W-:Y:S01]  /*cc00*/  FFMA.FTZ R200, R169, R0.reuse, -R3.reuse ;  /* 0x00000000a9c87223 */ /* 0x180fe20000010803 */
[----:B------:R-:W-:Y:S01]  /*cc10*/  FFMA.FTZ R202, R172, R0, -R3 ;  /* 0x00000000acca7223 */ /* 0x000fe20000010803 */
[----:B------:R-:W-:Y:S01]  /*cc20*/  MUFU.EX2 R153, R153 ;  /* 0x0000009900997308 */ /* 0x000fe20000000800 */
[----:B------:R-:W-:Y:S01]  /*cc30*/  FMNMX.FTZ R14, R130, R7, !PT ;  /* 0x00000007820e7209 */ /* 0x000fe20007810000 */
[----:B------:R-:W-:Y:S01]  /*cc40*/  HGMMA.64x192x16.F32.BF16 R24, R196, gdesc[UR12].tnspB, R24, gsb0 ;  /* 0x42e0000cc4187df0 */ /* 0x000fe20008001818 */
[----:B------:R-:W-:Y:S01]  /*cc50*/  UMOV UR14, UR10 ;  /* 0x0000000a000e7c82 */ /* 0x000fe20008000000 */
[----:B------:R-:W-:Y:S01]  /*cc60*/  UMOV UR15, 0x40000040 ;  /* 0x40000040000f7882 */ /* 0x000fe20000000000 */
[----:B------:R-:W-:Y:S01]  /*cc70*/  UIADD3 UR10, UR6, 0x180, URZ ;  /* 0x00000180060a7890 */ /* 0x000fe2000fffe03f */
[----:B------:R-:W-:-:S02]  /*cc80*/  FMNMX.FTZ R7, R131, R14, !PT ;  /* 0x0000000e83077209 */ /* 0x000fc40007810000 */
[----:B------:R-:W1:Y:S02]  /*cc90*/  MUFU.EX2 R200, R200 ;  /* 0x000000c800c87308 */ /* 0x000e640000000800 */
[----:B------:R-:W-:-:S04]  /*cca0*/  FMNMX.FTZ R14, R134, R7, !PT ;  /* 0x00000007860e7209 */ /* 0x000fc80007810000 */
[----:B------:R-:W-:Y:S02]  /*ccb0*/  FMNMX.FTZ R7, R135, R14, !PT ;  /* 0x0000000e87077209 */ /* 0x000fe40007810000 */
[----:B------:R-:W2:Y:S02]  /*ccc0*/  MUFU.EX2 R202, R202 ;  /* 0x000000ca00ca7308 */ /* 0x000ea40000000800 */
[----:B------:R-:W-:-:S04]  /*ccd0*/  FMNMX.FTZ R14, R122, R7, !PT ;  /* 0x000000077a0e7209 */ /* 0x000fc80007810000 */
[----:B------:R-:W-:Y:S02]  /*cce0*/  FMNMX.FTZ R7, R123, R14, !PT ;  /* 0x0000000e7b077209 */ /* 0x000fe40007810000 */
[----:B------:R-:W-:Y:S02]  /*ccf0*/  MUFU.EX2 R145, R145 ;  /* 0x0000009100917308 */ /* 0x000fe40000000800 */
[----:B------:R-:W-:-:S04]  /*cd00*/  FMNMX.FTZ R14, R126, R7, !PT ;  /* 0x000000077e0e7209 */ /* 0x000fc80007810000 */
[----:B------:R-:W-:Y:S02]  /*cd10*/  FMNMX.FTZ R14, R127, R14, !PT ;  /* 0x0000000e7f0e7209 */ /* 0x000fe40007810000 */
[----:B------:R-:W-:Y:S03]  /*cd20*/  MUFU.EX2 R149, R149 ;  /* 0x0000009500957308 */ /* 0x000fe60000000800 */
[----:B------:R-:W3:Y:S05]  /*cd30*/  SHFL.BFLY PT, R7, R14, 0x2, 0x1f ;  /* 0x0c401f000e077f89 */ /* 0x000eea00000e0000 */
[----:B------:R-:W-:Y:S08]  /*cd40*/  MUFU.EX2 R137, R137 ;  /* 0x0000008900897308 */ /* 0x000ff00000000800 */
[----:B------:R-:W-:Y:S08]  /*cd50*/  MUFU.EX2 R141, R141 ;  /* 0x0000008d008d7308 */ /* 0x000ff00000000800 */
[----:B------:R-:W-:Y:S01]  /*cd60*/  MUFU.EX2 R129, R129 ;  /* 0x0000008100817308 */ /* 0x000fe20000000800 */
[----:B---3--:R-:W-:Y:S01]  /*cd70*/  FMNMX.FTZ R20, R14, R7, !PT ;  /* 0x000000070e147209 */ /* 0x008fe20007810000 */
[-CC-:B------:R-:W-:Y:S01]  /*cd80*/  FFMA.FTZ R14, R120, R0.reuse, -R3.reuse ;  /* 0x00000000780e7223 */ /* 0x180fe20000010803 */
[----:B------:R-:W-:-:S03]  /*cd90*/  FFMA.FTZ R120, R125, R0, -R3 ;  /* 0x000000007d787223 */ /* 0x000fc60000010803 */
[----:B------:R-:W3:Y:S02]  /*cda0*/  SHFL.BFLY PT, R7, R20, 0x1, 0x1f ;  /* 0x0c201f0014077f89 */ /* 0x000ee400000e0000 */
[----:B------:R-:W-:Y:S08]  /*cdb0*/  MUFU.EX2 R133, R133 ;  /* 0x0000008500857308 */ /* 0x000ff00000000800 */
[----:B------:R-:W-:Y:S08]  /*cdc0*/  MUFU.EX2 R14, R14 ;  /* 0x0000000e000e7308 */ /* 0x000ff00000000800 */
[----:B------:R-:W-:Y:S01]  /*cdd0*/  MUFU.EX2 R121, R121 ;  /* 0x0000007900797308 */ /* 0x000fe20000000800 */
[----:B---3--:R-:W-:-:S07]  /*cde0*/  FMNMX.FTZ R7, R20, R7, !PT ;  /* 0x0000000714077209 */ /* 0x008fce0007810000 */
[----:B------:R3:W-:Y:S01]  /*cdf0*/  MUFU.EX2 R20, R124 ;  /* 0x0000007c00147308 */ /* 0x0007e20000000800 */
[----:B------:R-:W-:-:S04]  /*ce00*/  FMUL.FTZ R125, R7, R0 ;  /* 0x00000000077d7220 */ /* 0x000fc80000410000 */
[-CC-:B------:R-:W-:Y:S01]  /*ce10*/  FFMA.FTZ R22, R170, R0.reuse, -R125.reuse ;  /* 0x00000000aa167223 */ /* 0x180fe2000001087d */
[-CC-:B------:R-:W-:Y:S01]  /*ce20*/  FFMA.FTZ R201, R171, R0.reuse, -R125.reuse ;  /* 0x00000000abc97223 */ /* 0x180fe2000001087d */
[-CC-:B------:R-:W-:Y:S01]  /*ce30*/  FFMA.FTZ R203, R174, R0.reuse, -R125.reuse ;  /* 0x00000000aecb7223 */ /* 0x180fe2000001087d */
[-CC-:B------:R-:W-:Y:S01]  /*ce40*/  FFMA.FTZ R175, R175, R0.reuse, -R125.reuse ;  /* 0x00000000afaf7223 */ /* 0x180fe2000001087d */
[-CC-:B---3--:R-:W-:Y:S01]  /*ce50*/  FFMA.FTZ R124, R167, R0.reuse, -R125.reuse ;  /* 0x00000000a77c7223 */ /* 0x188fe2000001087d */
        /* <DEDUP_REMOVED lines=22> */
[-C--:B------:R-:W-:Y:S01]  /*cfc0*/  FFMA.FTZ R198, R164, R0.reuse, -R3 ;  /* 0x00000000a4c67223 */ /* 0x080fe20000010803 */
[-CC-:B------:R-:W-:Y:S01]  /*cfd0*/  FFMA.FTZ R197, R162, R0.reuse, -R125.reuse ;  /* 0x00000000a2c57223 */ /* 0x180fe2000001087d */
[----:B------:R-:W-:Y:S02]  /*cfe0*/  FFMA.FTZ R199, R166, R0, -R125 ;  /* 0x00000000a6c77223 */ /* 0x000fe4000001087d */
[----:B------:R-:W-:Y:S01]  /*cff0*/  HGMMA.64x192x16.F32.BF16 R24, R192, gdesc[UR12].tnspB, R24, gsb0 ;  /* 0x42e0000cc0187df0 */ /* 0x000fe20008001818 */
[----:B------:R-:W-:Y:S01]  /*d000*/  UMOV UR14, UR10 ;  /* 0x0000000a000e7c82 */ /* 0x000fe20008000000 */
[----:B------:R-:W-:Y:S01]  /*d010*/  UMOV UR15, 0x40000040 ;  /* 0x40000040000f7882 */ /* 0x000fe20000000000 */
[----:B------:R-:W-:Y:S01]  /*d020*/  UIADD3 UR10, UR6, 0x200, URZ ;  /* 0x00000200060a7890 */ /* 0x000fe2000fffe03f */
[----:B------:R-:W3:Y:S08]  /*d030*/  MUFU.EX2 R196, R196 ;  /* 0x000000c400c47308 */ /* 0x000ef00000000800 */
[----:B------:R-:W-:Y:S08]  /*d040*/  MUFU.EX2 R197, R197 ;  /* 0x000000c500c57308 */ /* 0x000ff00000000800 */
[----:B------:R-:W4:Y:S08]  /*d050*/  MUFU.EX2 R198, R198 ;  /* 0x000000c600c67308 */ /* 0x000f300000000800 */
        /* <DEDUP_REMOVED lines=11> */
[----:B------:R-:W-:Y:S01]  /*d110*/  MUFU.EX2 R192, R192 ;  /* 0x000000c000c07308 */ /* 0x000fe20000000800 */
[----:B------:R-:W-:-:S07]  /*d120*/  UIADD3 UR6, UR6, 0x300, URZ ;  /* 0x0000030006067890 */ /* 0x000fce000fffe03f */
[----:B------:R-:W-:Y:S08]  /*d130*/  MUFU.EX2 R193, R193 ;  /* 0x000000c100c17308 */ /* 0x000ff00000000800 */
[----:B------:R-:W-:Y:S08]  /*d140*/  MUFU.EX2 R194, R194 ;  /* 0x000000c200c27308 */ /* 0x000ff00000000800 */
[----:B------:R-:W-:Y:S01]  /*d150*/  MUFU.EX2 R195, R195 ;  /* 0x000000c300c37308 */ /* 0x000fe20000000800 */
[----:B------:R-:W-:-:S02]  /*d160*/  WARPGROUP.DEPBAR.LE gsb0, 0x0 ;  /* 0x00008000000079c5 */ /* 0x000fc40000010000 */
[----:B------:R-:W-:Y:S01]  /*d170*/  WARPGROUP.ARRIVE ;  /* 0x00000000000079c5 */ /* 0x000fe20000000000 */
[-CC-:B------:R-:W-:Y:S01]  /*d180*/  FFMA.FTZ R188, R144, R0.reuse, -R3.reuse ;  /* 0x0000000090bc7223 */ /* 0x180fe20000010803 */
[-C--:B------:R-:W-:Y:S01]  /*d190*/  FFMA.FTZ R190, R148, R0.reuse, -R3 ;  /* 0x0000000094be7223 */ /* 0x080fe20000010803 */
[----:B------:R-:W-:Y:S02]  /*d1a0*/  IMAD.U32 R144, RZ, RZ, UR61 ;  /* 0x0000003dff907e24 */ /* 0x000fe4000f8e00ff */
[-CC-:B------:R-:W-:Y:S01]  /*d1b0*/  FFMA.FTZ R189, R146, R0.reuse, -R125.reuse ;  /* 0x0000000092bd7223 */ /* 0x180fe2000001087d */
[----:B------:R-:W-:Y:S01]  /*d1c0*/  FFMA.FTZ R191, R150, R0, -R125 ;  /* 0x0000000096bf7223 */ /* 0x000fe2000001087d */
[----:B------:R-:W-:Y:S01]  /*d1d0*/  HGMMA.64x192x16.F32.BF16 R24, R184, gdesc[UR12].tnspB, R24, gsb0 ;  /* 0x42e0000cb8187df0 */ /* 0x000fe20008001818 */
[----:B------:R-:W-:Y:S01]  /*d1e0*/  UMOV UR14, UR10 ;  /* 0x0000000a000e7c82 */ /* 0x000fe20008000000 */
[----:B------:R-:W-:Y:S01]  /*d1f0*/  UMOV UR15, 0x40000040 ;  /* 0x40000040000f7882 */ /* 0x000fe20000000000 */
[----:B------:R-:W-:Y:S01]  /*d200*/  @!P1 VIADD R144, R144, 0x36840 ;  /* 0x0003684090909836 */ /* 0x000fe20000000000 */
[----:B------:R-:W-:Y:S01]  /*d210*/  MUFU.EX2 R188, R188 ;  /* 0x000000bc00bc7308 */ /* 0x000fe20000000800 */
[----:B------:R-:W-:-:S03]  /*d220*/  IMAD.U32 R148, RZ, RZ, UR11 ;  /* 0x0000000bff947e24 */ /* 0x000fc6000f8e00ff */
[----:B------:R-:W-:Y:S01]  /*d230*/  @!P1 PRMT R146, RZ, 0x654, R144 ;  /* 0x00000654ff929816 */ /* 0x000fe20000000090 */
[----:B------:R-:W-:-:S03]  /*d240*/  @!P1 VIADD R148, R148, 0x36860 ;  /* 0x0003686094949836 */ /* 0x000fc60000000000 */
[----:B------:R-:W-:Y:S02]  /*d250*/  MUFU.EX2 R189, R189 ;  /* 0x000000bd00bd7308 */ /* 0x000fe40000000800 */
[----:B------:R-:W-:-:S06]  /*d260*/  @!P1 PRMT R148, RZ, 0x654, R148 ;  /* 0x00000654ff949816 */ /* 0x000fcc0000000094 */
        /* <DEDUP_REMOVED lines=8> */
[----:B------:R-:W-:Y:S01]  /*d2f0*/  FFMA.FTZ R140, R163, R0, -R125 ;  /* 0x00000000a38c7223 */ /* 0x000fe2000001087d */
[----:B0-----:R-:W-:Y:S01]  /*d300*/  FFMA.FTZ R147, R2, R10, R13 ;  /* 0x0000000a02937223 */ /* 0x001fe2000001000d */
[----:B------:R-:W-:Y:S01]  /*d310*/  HGMMA.64x192x16.F32.BF16 R24, R180, gdesc[UR12].tnspB, R24, gsb0 ;  /* 0x42e0000cb4187df0 */ /* 0x000fe20008001818 */
[----:B------:R-:W-:Y:S01]  /*d320*/  FFMA.FTZ R185, R138, R0, -R125 ;  /* 0x000000008ab97223 */ /* 0x000fe2000001087d */
[----:B------:R-:W-:Y:S01]  /*d330*/  MUFU.EX2 R184, R184 ;  /* 0x000000b800b87308 */ /* 0x000fe20000000800 */
[C---:B-1----:R-:W-:Y:S01]  /*d340*/  FADD.FTZ R147, R200.reuse, R147 ;  /* 0x00000093c8937221 */ /* 0x042fe20000010000 */
[----:B------:R-:W-:-:S03]  /*d350*/  F2FP.BF16.F32.PACK_AB R200, R200, R13 ;  /* 0x0000000dc8c8723e */ /* 0x000fc600000010ff */
[----:B--2---:R-:W-:Y:S01]  /*d360*/  FADD.FTZ R138, R202, R147 ;  /* 0x00000093ca8a7221 */ /* 0x004fe20000010000 */
[C---:B------:R-:W-:Y:S02]  /*d370*/  F2FP.BF16.F32.PACK_AB R202, R15.reuse, R202 ;  /* 0x000000ca0fca723e */ /* 0x040fe400000010ff */
[----:B------:R-:W-:Y:S01]  /*d380*/  MUFU.EX2 R140, R140 ;  /* 0x0000008c008c7308 */ /* 0x000fe20000000800 */
[----:B------:R-:W-:-:S04]  /*d390*/  FADD.FTZ R147, R15, R138 ;  /* 0x0000008a0f937221 */ /* 0x000fc80000010000 */
[----:B---3--:R-:W-:Y:S01]  /*d3a0*/  FADD.FTZ R138, R196, R147 ;  /* 0x00000093c48a7221 */ /* 0x008fe20000010000 */
[C---:B------:R-:W-:Y:S02]  /*d3b0*/  F2FP.BF16.F32.PACK_AB R196, R17.reuse, R196 ;  /* 0x000000c411c4723e */ /* 0x040fe400000010ff */
[----:B------:R-:W-:Y:S01]  /*d3c0*/  MUFU.EX2 R136, R136 ;  /* 0x0000008800887308 */ /* 0x000fe20000000800 */
[----:B------:R-:W-:-:S04]  /*d3d0*/  FADD.FTZ R147, R17, R138 ;  /* 0x0000008a11937221 */ /* 0x000fc80000010000 */
[----:B----4-:R-:W-:Y:S01]  /*d3e0*/  FADD.FTZ R138, R198, R147 ;  /* 0x00000093c68a7221 */ /* 0x010fe20000010000 */
[----:B------:R-:W-:Y:S02]  /*d3f0*/  F2FP.BF16.F32.PACK_AB R198, R21, R198 ;  /* 0x000000c615c6723e */ /* 0x000fe400000010ff */
[----:B------:R-:W-:Y:S08]  /*d400*/  MUFU.EX2 R185, R185 ;  /* 0x000000b900b97308 */ /* 0x000ff00000000800 */
[----:B------:R-:W-:Y:S08]  /*d410*/  MUFU.EX2 R186, R186 ;  /* 0x000000ba00ba7308 */ /* 0x000ff00000000800 */
[----:B------:R-:W-:Y:S01]  /*d420*/  MUFU.EX2 R187, R142 ;  /* 0x0000008e00bb7308 */ /* 0x000fe20000000800 */
[----:B------:R-:W-:-:S02]  /*d430*/  WARPGROUP.DEPBAR.LE gsb0, 0x0 ;  /* 0x00008000000079c5 */ /* 0x000fc40000010000 */
[----:B------:R-:W-:Y:S01]  /*d440*/  WARPGROUP.ARRIVE ;  /* 0x00000000000079c5 */ /* 0x000fe20000000000 */
[-CC-:B------:R-:W-:Y:S01]  /*d450*/  FFMA.FTZ R180, R128, R0.reuse, -R3.reuse ;  /* 0x0000000080b47223 */ /* 0x180fe20000010803 */
[-C--:B------:R-:W-:Y:S01]  /*d460*/  FFMA.FTZ R182, R132, R0.reuse, -R3 ;  /* 0x0000000084b67223 */ /* 0x080fe20000010803 */
[----:B------:R-:W-:Y:S01]  /*d470*/  FADD.FTZ R3, -R7, R11 ;  /* 0x0000000b07037221 */ /* 0x000fe20000010100 */
[-CC-:B------:R-:W-:Y:S01]  /*d480*/  FFMA.FTZ R128, R155, R0.reuse, -R125.reuse ;  /* 0x000000009b807223 */ /* 0x180fe2000001087d */
[----:B------:R-:W-:Y:S01]  /*d490*/  MUFU.EX2 R11, R120 ;  /* 0x00000078000b7308 */ /* 0x000fe20000000800 */
[----:B------:R-:W-:Y:S01]  /*d4a0*/  HGMMA.64x192x16.F32.BF16 R24, R176, gdesc[UR4].tnspB, R24, gsb0 ;  /* 0x42e00004b0187df0 */ /* 0x000fe20008001818 */
[-C--:B------:R-:W-:Y:S01]  /*d4b0*/  FMUL.FTZ R3, R3, R0.reuse ;  /* 0x0000000003037220 */ /* 0x080fe20000410000 */
[-CC-:B------:R-:W-:Y:S01]  /*d4c0*/  FFMA.FTZ R132, R159, R0.reuse, -R125.reuse ;  /* 0x000000009f847223 */ /* 0x180fe2000001087d */
[----:B------:R-:W-:Y:S01]  /*d4d0*/  FFMA.FTZ R125, R127, R0, -R125 ;  /* 0x000000007f7d7223 */ /* 0x000fe2000001087d */
[----:B------:R-:W-:Y:S01]  /*d4e0*/  R2UR UR7, R8 ;  /* 0x00000000080772ca */ /* 0x000fe200000e0000 */
[----:B------:R-:W-:-:S02]  /*d4f0*/  UIADD3 UR6, UR18, -0x1, URZ ;  /* 0xffffffff12067890 */ /* 0x000fc4000fffe03f */
[----:B------:R-:W0:Y:S08]  /*d500*/  MUFU.EX2 R3, R3 ;  /* 0x0000000300037308 */ /* 0x000e300000000800 */
[----:B------:R-:W1:Y:S08]  /*d510*/  MUFU.EX2 R120, R175 ;  /* 0x000000af00787308 */ /* 0x000e700000000800 */
[----:B------:R-:W2:Y:S01]  /*d520*/  MUFU.EX2 R128, R128 ;  /* 0x0000008000807308 */ /* 0x000ea20000000800 */
[----:B0-----:R-:W-:-:S04]  /*d530*/  FFMA.FTZ R10, R3, R9, R22 ;  /* 0x00000009030a7223 */ /* 0x001fc80000010016 */
[C---:B------:R-:W-:Y:S01]  /*d540*/  FADD.FTZ R10, R201.reuse, R10 ;  /* 0x0000000ac90a7221 */ /* 0x040fe20000010000 */
[----:B------:R-:W-:Y:S02]  /*d550*/  F2FP.BF16.F32.PACK_AB R201, R201, R22 ;  /* 0x00000016c9c9723e */ /* 0x000fe400000010ff */
[----:B------:R-:W0:Y:S01]  /*d560*/  MUFU.EX2 R132, R132 ;  /* 0x0000008400847308 */ /* 0x000e220000000800 */
[----:B------:R-:W-:Y:S01]  /*d570*/  FADD.FTZ R9, R203, R10 ;  /* 0x0000000acb097221 */ /* 0x000fe20000010000 */
[----:B-1----:R-:W-:-:S03]  /*d580*/  F2FP.BF16.F32.PACK_AB R203, R120, R203 ;  /* 0x000000cb78cb723e */ /* 0x002fc600000010ff */
[----:B------:R-:W-:-:S03]  /*d590*/  FADD.FTZ R10, R120, R9 ;  /* 0x00000009780a7221 */ /* 0x000fc60000010000 */
[----:B------:R-:W-:Y:S01]  /*d5a0*/  MUFU.EX2 R180, R180 ;  /* 0x000000b400b47308 */ /* 0x000fe20000000800 */
[----:B------:R-:W-:Y:S01]  /*d5b0*/  FADD.FTZ R9, R197, R10 ;  /* 0x0000000ac5097221 */ /* 0x000fe20000010000 */
[----:B------:R-:W-:-:S03]  /*d5c0*/  F2FP.BF16.F32.PACK_AB R197, R140, R197 ;  /* 0x000000c58cc5723e */ /* 0x000fc600000010ff */
[----:B------:R-:W-:-:S03]  /*d5d0*/  FADD.FTZ R10, R140, R9 ;  /* 0x000000098c0a7221 */ /* 0x000fc60000010000 */
[----:B------:R-:W-:Y:S01]  /*d5e0*/  MUFU.EX2 R181, R130 ;  /* 0x0000008200b57308 */ /* 0x000fe20000000800 */
[----:B------:R-:W-:Y:S01]  /*d5f0*/  FADD.FTZ R9, R199, R10 ;  /* 0x0000000ac7097221 */ /* 0x000fe20000010000 */
[----:B------:R-:W-:-:S03]  /*d600*/  F2FP.BF16.F32.PACK_AB R199, R124, R199 ;  /* 0x000000c77cc7723e */ /* 0x000fc600000010ff */
[----:B------:R-:W-:-:S03]  /*d610*/  FADD.FTZ R10, R124, R9 ;  /* 0x000000097c0a7221 */ /* 0x000fc60000010000 */
[----:B------:R-:W-:Y:S01]  /*d620*/  MUFU.EX2 R182, R182 ;  /* 0x000000b600b67308 */ /* 0x000fe20000000800 */
[----:B------:R-:W-:Y:S01]  /*d630*/  FADD.FTZ R9, R193, R10 ;  /* 0x0000000ac1097221 */ /* 0x000fe20000010000 */
[----:B--2---:R-:W-:-:S03]  /*d640*/  F2FP.BF16.F32.PACK_AB R193, R128, R193 ;  /* 0x000000c180c1723e */ /* 0x004fc600000010ff */
[----:B------:R-:W-:-:S03]  /*d650*/  FADD.FTZ R10, R128, R9 ;  /* 0x00000009800a7221 */ /* 0x000fc60000010000 */
[----:B------:R-:W-:Y:S01]  /*d660*/  MUFU.EX2 R183, R134 ;  /* 0x0000008600b77308 */ /* 0x000fe20000000800 */
[----:B------:R-:W-:Y:S01]  /*d670*/  FADD.FTZ R9, R195, R10 ;  /* 0x0000000ac3097221 */ /* 0x000fe20000010000 */
[----:B0-----:R-:W-:-:S03]  /*d680*/  F2FP.BF16.F32.PACK_AB R195, R132, R195 ;  /* 0x000000c384c3723e */ /* 0x001fc600000010ff */
[----:B------:R-:W-:-:S03]  /*d690*/  FADD.FTZ R10, R132, R9 ;  /* 0x00000009840a7221 */ /* 0x000fc60000010000 */
[----:B------:R-:W-:Y:S01]  /*d6a0*/  MUFU.EX2 R120, R125 ;  /* 0x0000007d00787308 */ /* 0x000fe20000000800 */
[----:B------:R-:W-:Y:S01]  /*d6b0*/  FADD.FTZ R9, R189, R10 ;  /* 0x0000000abd097221 */ /* 0x000fe20000010000 */
[----:B------:R-:W-:-:S03]  /*d6c0*/  F2FP.BF16.F32.PACK_AB R189, R136, R189 ;  /* 0x000000bd88bd723e */ /* 0x000fc600000010ff */
[----:B------:R-:W-:-:S04]  /*d6d0*/  FADD.FTZ R10, R136, R9 ;  /* 0x00000009880a7221 */ /* 0x000fc80000010000 */
[----:B------:R-:W-:Y:S01]  /*d6e0*/  FADD.FTZ R9, R191, R10 ;  /* 0x0000000abf097221 */ /* 0x000fe20000010000 */
[----:B------:R-:W-:-:S03]  /*d6f0*/  F2FP.BF16.F32.PACK_AB R191, R144, R191 ;  /* 0x000000bf90bf723e */ /* 0x000fc600000010ff */
[----:B------:R-:W-:-:S04]  /*d700*/  FADD.FTZ R10, R144, R9 ;  /* 0x00000009900a7221 */ /* 0x000fc80000010000 */
[----:B------:R-:W-:Y:S01]  /*d710*/  FADD.FTZ R10, R185, R10 ;  /* 0x0000000ab90a7221 */ /* 0x000fe20000010000 */
[----:B------:R-:W-:Y:S02]  /*d720*/  WARPGROUP.DEPBAR.LE gsb0, 0x0 ;  /* 0x00008000000079c5 */ /* 0x000fe40000010000 */
[----:B------:R0:W-:Y:S01]  /*d730*/  @!P1 SYNCS.ARRIVE.TRANS64.RED.A1T0 RZ, [R146+URZ], RZ ;  /* 0x000000ff92ff99a7 */ /* 0x0001e2000810043f */
[----:B------:R-:W-:Y:S01]  /*d740*/  MUFU.EX2 R177, R122 ;  /* 0x0000007a00b17308 */ /* 0x000fe20000000800 */
[----:B------:R-:W-:Y:S02]  /*d750*/  F2FP.BF16.F32.PACK_AB R176, R121, R14 ;  /* 0x0000000e79b0723e */ /* 0x000fe400000010ff */
[----:B------:R-:W-:Y:S01]  /*d760*/  F2FP.BF16.F32.PACK_AB R178, R11, R20 ;  /* 0x000000140bb2723e */ /* 0x000fe200000010ff */
[----:B------:R1:W-:Y:S04]  /*d770*/  @!P1 SYNCS.ARRIVE.TRANS64.RED.A1T0 RZ, [R148+URZ], RZ ;  /* 0x000000ff94ff99a7 */ /* 0x0003e8000810043f */
[----:B0-----:R0:W2:Y:S08]  /*d780*/  MUFU.EX2 R146, R139 ;  /* 0x0000008b00927308 */ /* 0x0010b00000000800 */
[----:B------:R-:W3:Y:S01]  /*d790*/  MUFU.EX2 R179, R126 ;  /* 0x0000007e00b37308 */ /* 0x000ee20000000800 */
[----:B0-----:R-:W-:-:S04]  /*d7a0*/  FADD.FTZ R139, R21, R138 ;  /* 0x0000008a158b7221 */ /* 0x001fc80000010000 */
[----:B------:R-:W-:Y:S01]  /*d7b0*/  FADD.FTZ R138, R192, R139 ;  /* 0x0000008bc08a7221 */ /* 0x000fe20000010000 */
[----:B------:R-:W-:-:S03]  /*d7c0*/  F2FP.BF16.F32.PACK_AB R192, R23, R192 ;  /* 0x000000c017c0723e */ /* 0x000fc600000010ff */
[----:B------:R-:W-:Y:S01]  /*d7d0*/  FADD.FTZ R127, R23, R138 ;  /* 0x0000008a177f7221 */ /* 0x000fe20000010000 */
[C---:B--2---:R-:W-:Y:S01]  /*d7e0*/  FADD.FTZ R10, R146.reuse, R10 ;  /* 0x0000000a920a7221 */ /* 0x044fe20000010000 */
        /* <DEDUP_REMOVED lines=9> */
[C---:B------:R-:W-:Y:S02]  /*d880*/  F2FP.BF16.F32.PACK_AB R188, R145.reuse, R188 ;  /* 0x000000bc91bc723e */ /* 0x040fe400000010ff */
        /* <DEDUP_REMOVED lines=11> */
[C---:B------:R-:W-:Y:S01]  /*d940*/  F2FP.BF16.F32.PACK_AB R184, R137.reuse, R184 ;  /* 0x000000b889b8723e */ /* 0x040fe200000010ff */
[----:B------:R-:W-:Y:S02]  /*d950*/  IMAD.MOV.U32 R13, RZ, RZ, R6 ;  /* 0x000000ffff0d7224 */ /* 0x000fe400078e0006 */
[----:B------:R-:W-:Y:S01]  /*d960*/  FADD.FTZ R9, R137, R22 ;  /* 0x0000001689097221 */ /* 0x000fe20000010000 */
[C---:B------:R-:W-:Y:S01]  /*d970*/  FADD.FTZ R10, R123.reuse, R10 ;  /* 0x0000000a7b0a7221 */ /* 0x040fe20000010000 */
[----:B------:R-:W-:-:S02]  /*d980*/  F2FP.BF16.F32.PACK_AB R177, R123, R177 ;  /* 0x000000b17bb1723e */ /* 0x000fc400000010ff */
        /* <DEDUP_REMOVED lines=11> */
[----:B------:R-:W-:Y:S01]  /*da40*/  FADD.FTZ R14, R20, R9 ;  /* 0x00000009140e7221 */ /* 0x000fe20000010000 */
[----:B---3--:R-:W-:Y:S01]  /*da50*/  FADD.FTZ R9, R179, R10 ;  /* 0x0000000ab3097221 */ /* 0x008fe20000010000 */
[----:B------:R-:W-:Y:S01]  /*da60*/  IMAD.U32 R20, RZ, RZ, UR6 ;  /* 0x00000006ff147e24 */ /* 0x000fe2000f8e00ff */
[----:B------:R-:W-:Y:S01]  /*da70*/  UMOV UR6, UR60 ;  /* 0x0000003c00067c82 */ /* 0x000fe20008000000 */
[----:B------:R-:W-:Y:S01]  /*da80*/  FADD.FTZ R10, R11, R14 ;  /* 0x0000000e0b0a7221 */ /* 0x000fe20000010000 */
[----:B------:R-:W-:Y:S02]  /*da90*/  IMAD.U32 R14, RZ, RZ, UR7 ;  /* 0x00000007ff0e7e24 */ /* 0x000fe4000f8e00ff */
[C---:B------:R-:W-:Y:S01]  /*daa0*/  FADD.FTZ R9, R120.reuse, R9 ;  /* 0x0000000978097221 */ /* 0x040fe20000010000 */
[----:B------:R-:W-:Y:S01]  /*dab0*/  F2FP.BF16.F32.PACK_AB R179, R120, R179 ;  /* 0x000000b378b3723e */ /* 0x000fe200000010ff */
[----:B------:R-:W-:Y:S01]  /*dac0*/  IMAD.MOV.U32 R11, RZ, RZ, R7 ;  /* 0x000000ffff0b7224 */ /* 0x000fe200078e0007 */
[----:B-1----:R-:W-:Y:S06]  /*dad0*/  @P2 BRA `(.L_x_5314) ;  /* 0xffffffc000a02947 */ /* 0x002fec000383ffff */
.L_x_5305:
        /* <DEDUP_REMOVED lines=99> */
.L_x_5315:
        /* <DEDUP_REMOVED lines=8> */
.L_x_5316:
[----:B-1----:R-:W-:Y:S05]  /*e190*/  @P2 BRA `(.L_x_5317) ;  /* 0x0000000000082947 */ /* 0x002fea0003800000 */
[----:B------:R-:W1:Y:S02]  /*e1a0*/  SYNCS.PHASECHK.TRANS64.TRYWAIT P0, [UR5+0x36850], R2 ;  /* 0x03685002ff0075a7 */ /* 0x000e640008000145 */
[----:B-1----:R-:W-:Y:S05]  /*e1b0*/  @!P0 BRA `(.L_x_5318) ;  /* 0x0000006c00f88947 */ /* 0x002fea0003800000 */
.L_x_5317:
[----:B------:R-:W-:Y:S01]  /*e1c0*/  R2UR UR4, R16 ;  /* 0x00000000100472ca */ /* 0x000fe200000e0000 */
[----:B------:R-:W-:Y:S01]  /*e1d0*/  WARPGROUP.ARRIVE ;  /* 0x00000000000079c5 */ /* 0x000fe20000000000 */
[----:B------:R-:W-:Y:S01]  /*e1e0*/  UMOV UR7, 0x40000040 ;  /* 0x4000004000077882 */ /* 0x000fe20000000000 */
[----:B-1----:R-:W1:Y:S01]  /*e1f0*/  SHFL.BFLY PT, R3, R10, 0x2, 0x1f ;  /* 0x0c401f000a037f89 */ /* 0x002e6200000e0000 */
[----:B------:R-:W-:-:S03]  /*e200*/  IMAD.U32 R11, RZ, RZ, UR5 ;  /* 0x00000005ff0b7e24 */ /* 0x000fc6000f8e00ff */
[----:B0-----:R-:W0:Y:S01]  /*e210*/  SHFL.BFLY PT, R2, R9, 0x2, 0x1f ;  /* 0x0c401f0009027f89 */ /* 0x001e2200000e0000 */
[----:B------:R-:W-:-:S05]  /*e220*/  @!P1 VIADD R11, R11, 0x36860 ;  /* 0x000368600b0b9836 */ /* 0x000fca0000000000 */
[----:B------:R-:W-:Y:S01]  /*e230*/  UIADD3 UR4, UR4, 0x400, URZ ;  /* 0x0000040004047890 */ /* 0x000fe2000fffe03f */
[----:B------:R-:W-:-:S03]  /*e240*/  @!P1 PRMT R11, RZ, 0x654, R11 ;  /* 0x00000654ff0b9816 */ /* 0x000fc6000000000b */
[----:B------:R-:W-:-:S04]  /*e250*/  USHF.R.U32.HI UR4, URZ, 0x4, UR4 ;  /* 0x000000043f047899 */ /* 0x000fc80008011604 */
[----:B------:R-:W-:-:S04]  /*e260*/  ULOP3.LUT UR4, UR4, 0x3fff, URZ, 0xc0, !UPT ;  /* 0x00003fff04047892 */ /* 0x000fc8000f8ec03f */
[----:B------:R-:W-:Y:S01]  /*e270*/  ULOP3.LUT UR4, UR4, 0x3800000, URZ, 0xfc, !UPT ;  /* 0x0380000004047892 */ /* 0x000fe2000f8efc3f */
[----:B-1----:R-:W-:-:S03]  /*e280*/  FADD.FTZ R3, R3, R10 ;  /* 0x0000000a03037221 */ /* 0x002fc60000010000 */
[----:B------:R-:W-:Y:S01]  /*e290*/  UIMAD UR60, UR60, 0xa80, UR4 ;  /* 0x00000a803c3c78a4 */ /* 0x000fe2000f8e0204 */
[----:B0-----:R-:W-:-:S03]  /*e2a0*/  FADD.FTZ R4, R2, R9 ;  /* 0x0000000902047221 */ /* 0x001fc60000010000 */
[----:B------:R-:W-:Y:S01]  /*e2b0*/  UIADD3 UR4, UR60, 0x80, URZ ;  /* 0x000000803c047890 */ /* 0x000fe2000fffe03f */
[----:B------:R-:W0:Y:S02]  /*e2c0*/  SHFL.BFLY PT, R2, R3, 0x1, 0x1f ;  /* 0x0c201f0003027f89 */ /* 0x000e2400000e0000 */
[----:B------:R-:W-:-:S06]  /*e2d0*/  UMOV UR6, UR60 ;  /* 0x0000003c00067c82 */ /* 0x000fcc0008000000 */
[----:B------:R-:W-:Y:S01]  /*e2e0*/  HGMMA.64x192x16.F32.BF16 R24, R200, gdesc[UR4].tnspB, R24, gsb0 ;  /* 0x42e00004c8187df0 */ /* 0x000fe20008001818 */
[----:B------:R-:W-:Y:S01]  /*e2f0*/  UMOV UR7, 0x40000040 ;  /* 0x4000004000077882 */ /* 0x000fe20000000000 */
[----:B------:R-:W-:Y:S01]  /*e300*/  UMOV UR6, UR4 ;  /* 0x0000000400067c82 */ /* 0x000fe20008000000 */
[----:B------:R-:W-:Y:S01]  /*e310*/  UIADD3 UR4, UR60, 0x100, URZ ;  /* 0x000001003c047890 */ /* 0x000fe2000fffe03f */
[----:B------:R-:W1:Y:S01]  /*e320*/  SHFL.BFLY PT, R5, R4, 0x1, 0x1f ;  /* 0x0c201f0004057f89 */ /* 0x000e6200000e0000 */
[----:B0-----:R-:W-:Y:S01]  /*e330*/  FADD.FTZ R12, R3, R2 ;  /* 0x00000002030c7221 */ /* 0x001fe20000010000 */
[----:B------:R-:W-:Y:S02]  /*e340*/  IMAD.MOV.U32 R3, RZ, RZ, -0x800000 ;  /* 0xff800000ff037424 */ /* 0x000fe400078e00ff */
[----:B------:R-:W-:Y:S02]  /*e350*/  IMAD.MOV.U32 R2, RZ, RZ, -0x800000 ;  /* 0xff800000ff027424 */ /* 0x000fe400078e00ff */
[----:B------:R-:W-:Y:S01]  /*e360*/  FSETP.NE.FTZ.AND P0, PT, R12, RZ, PT ;  /* 0x000000ff0c00720b */ /* 0x000fe20003f15000 */
[----:B-1----:R-:W-:Y:S01]  /*e370*/  FADD.FTZ R13, R4, R5 ;  /* 0x00000005040d7221 */ /* 0x002fe20000010000 */
[----:B------:R-:W-:-:S04]  /*e380*/  CS2R R4, SRZ ;  /* 0x0000000000047805 */ /* 0x000fc8000001ff00 */
[----:B------:R-:W-:-:S07]  /*e390*/  FSETP.NE.FTZ.AND P2, PT, R13, RZ, PT ;  /* 0x000000ff0d00720b */ /* 0x000fce0003f55000 */
[----:B------:R-:W0:Y:S01]  /*e3a0*/  @P0 MUFU.LG2 R8, R12 ;  /* 0x0000000c00080308 */ /* 0x000e220000000c00 */
[----:B------:R-:W-:-:S07]  /*e3b0*/  @P0 FMUL.FTZ R9, R0, 0.69314718246459960938 ;  /* 0x3f31721800090820 */ /* 0x000fce0000410000 */
[----:B------:R-:W1:Y:S01]  /*e3c0*/  @P2 MUFU.LG2 R10, R13 ;  /* 0x0000000d000a2308 */ /* 0x000e620000000c00 */
[----:B------:R-:W-:-:S07]  /*e3d0*/  @P2 FMUL.FTZ R15, R0, 0.69314718246459960938 ;  /* 0x3f317218000f2820 */ /* 0x000fce0000410000 */
        /* <DEDUP_REMOVED lines=137> */
.L_x_5288:
        /* <DEDUP_REMOVED lines=290> */
.L_x_5321:
[----:B------:R-:W-:Y:S05]  /*fe90*/  BSYNC B0 ;  /* 0x0000000000007941 */ /* 0x000fea0003800000 */
.L_x_5320:
[----:B------:R-:W-:Y:S01]  /*fea0*/  ISETP.GE.AND P0, PT, R18, R21, PT ;  /* 0x000000151200720c */ /* 0x000fe20003f06270 */
[----:B0--3--:R0:W2:Y:S04]  /*feb0*/  SHFL.IDX PT, R3, R6, 0x1, 0x1c1f ;  /* 0x003c1f0006037f89 */ /* 0x0090a800000e0000 */
[----:B------:R0:W3:Y:S08]  /*fec0*/  SHFL.IDX PT, R2, R0, 0x1, 0x1c1f ;  /* 0x003c1f0000027f89 */ /* 0x0000f000000e0000 */
[----:B0-----:R-:W-:Y:S05]  /*fed0*/  @P0 BRA `(.L_x_5286) ;  /* 0x0000005000100947 */ /* 0x001fea0003800000 */
        /* <DEDUP_REMOVED lines=14> */
[--C-:B-1234-:R-:W-:Y:S01]  /*ffc0*/  @!P2 IMAD.WIDE R4, R7, 0x4, R2.reuse ;  /* 0x000000040704a825 */ /* 0x11efe200078e0202 */
        /* <DEDUP_REMOVED lines=131> */
.L_x_5319:
        /* <DEDUP_REMOVED lines=62> */
.L_x_5284:
        /* <DEDUP_REMOVED lines=18> */
.L_x_5322:
[----:B------:R-:W-:Y:S01]  /*10d00*/  ULDC UR42, c[0x0][0xc50] ;  /* 0x00031400002a7ab9 */ /* 0x000fe20000000800 */
[----:B------:R-:W-:Y:S01]  /*10d10*/  UMOV UR36, UR6 ;  /* 0x0000000600247c82 */ /* 0x000fe20008000000 */
[----:B------:R-:W-:-:S11]  /*10d20*/  UISETP.NE.AND UP0, UPT, UR42, 0x1, UPT ;  /* 0x000000012a00788c */ /* 0x000fd6000bf05270 */
[----:B------:R-:W-:Y:S01]  /*10d30*/  @UP0 ULDC UR4, c[0x0][0xc54] ;  /* 0x0003150000040ab9 */ /* 0x000fe20000000800 */
[----:B------:R-:W-:Y:S01]  /*10d40*/  @UP0 ULDC UR7, c[0x0][0xc58] ;  /* 0x0003160000070ab9 */ /* 0x000fe20000000800 */
[----:B------:R-:W-:-:S04]  /*10d50*/  UIMAD.WIDE.U32 UR4, UR6, UR4, URZ ;  /* 0x00000004060472a5 */ /* 0x000fc8000f8e003f */
[----:B------:R-:W-:-:S12]  /*10d60*/  @UP0 USHF.R.U32.HI UR36, URZ, UR7, UR5 ;  /* 0x000000073f240299 */ /* 0x000fd80008011605 */
.L_x_5323:
        /* <DEDUP_REMOVED lines=14> */
[----:B------:R-:W-:Y:S02]  /*10e50*/  UISETP.NE.AND.EX UP0, UPT, UR7, URZ, UPT, UP0 ;  /* 0x0000003f0700728c */ /* 0x000fe4000bf05300 */
[----:B------:R-:W-:-:S02]  /*10e60*/  UIADD3 UR10, -UR5, 0x70, URZ ;  /* 0x00000070050a7890 */ /* 0x000fc4000fffe13f */
[----:B------:R-:W-:Y:S01]  /*10e70*/  USEL UR7, UR6, 0x1, UP0 ;  /* 0x0000000106077887 */ /* 0x000fe20008000000 */
[----:B------:R-:W-:Y:S01]  /*10e80*/  ULDC UR9, c[0x0][0x2f0] ;  /* 0x0000bc0000097ab9 */ /* 0x000fe20000000800 */
[----:B------:R-:W-:Y:S02]  /*10e90*/  UMOV UR41, URZ ;  /* 0x0000003f00297c82 */ /* 0x000fe40008000000 */
[----:B------:R-:W-:Y:S02]  /*10ea0*/  UIMAD UR10, UR7, UR9, UR10 ;  /* 0x00000009070a72a4 */ /* 0x000fe4000f8e020a */
[----:B0-----:R-:W-:-:S03]  /*10eb0*/  ULEA UR8, UR4, 0x7f, 0x7 ;  /* 0x0000007f04087891 */ /* 0x001fc6000f8e383f */
[----:B------:R-:W-:Y:S02]  /*10ec0*/  @UP1 ULDC UR4, c[0x0][0x44c] ;  /* 0x0001130000041ab9 */ /* 0x000fe40000000800 */
[----:B------:R-:W-:Y:S02]  /*10ed0*/  UIMAD.WIDE.U32 UR4, UR8, UR4, URZ ;  /* 0x00000004080472a5 */ /* 0x000fe4000f8e003f */
[----:B------:R-:W-:Y:S01]  /*10ee0*/  UMOV UR6, UR8 ;  /* 0x0000000800067c82 */ /* 0x000fe20008000000 */
[----:B------:R-:W-:Y:S02]  /*10ef0*/  @UP1 ULDC UR8, c[0x0][0x450] ;  /* 0x0001140000081ab9 */ /* 0x000fe40000000800 */
[----:B------:R-:W-:Y:S02]  /*10f00*/  @UP1 USHF.R.U32.HI UR6, URZ, UR8, UR5 ;  /* 0x000000083f061299 */ /* 0x000fe40008011605 */
[----:B------:R-:W-:Y:S02]  /*10f10*/  UIMAD UR5, UR7, UR9, 0x6f ;  /* 0x0000006f070574a4 */ /* 0x000fe4000f8e0209 */
[----:B------:R-:W-:Y:S01]  /*10f20*/  UIADD3 UR7, UR10, UR6, URZ ;  /* 0x000000060a077290 */ /* 0x000fe2000fffe03f */
[----:B------:R-:W-:-:S02]  /*10f30*/  UMOV UR4, URZ ;  /* 0x0000003f00047c82 */ /* 0x000fc40008000000 */
[----:B------:R-:W-:Y:S01]  /*10f40*/  UMOV UR6, URZ ;  /* 0x0000003f00067c82 */ /* 0x000fe20008000000 */
[----:B------:R-:W-:Y:S02]  /*10f50*/  UIMAD.WIDE UR4, UR5, -0x6db6db6d, UR4 ;  /* 0x92492493050478a5 */ /* 0x000fe4000f8e0204 */
[----:B------:R-:W-:Y:S02]  /*10f60*/  UIMAD.WIDE UR6, UR7, -0x6db6db6d, UR6 ;  /* 0x92492493070678a5 */ /* 0x000fe4000f8e0206 */
[----:B------:R-:W-:Y:S02]  /*10f70*/  USHF.R.U32.HI UR8, URZ, 0x1f, UR5 ;  /* 0x0000001f3f087899 */ /* 0x000fe40008011605 */
[----:B------:R-:W-:Y:S02]  /*10f80*/  USHF.R.U32.HI UR4, URZ, 0x1f, UR7 ;  /* 0x0000001f3f047899 */ /* 0x000fe40008011607 */
[----:B------:R-:W-:Y:S02]  /*10f90*/  ULEA.HI.SX32 UR8, UR5, UR8, 0x1a ;  /* 0x0000000805087291 */ /* 0x000fe4000f8fd23f */
[----:B------:R-:W-:-:S02]  /*10fa0*/  ULEA.HI.SX32 UR4, UR7, UR4, 0x1a ;  /* 0x0000000407047291 */ /* 0x000fc4000f8fd23f */
[----:B------:R-:W-:Y:S02]  /*10fb0*/  USHF.R.U32.HI UR10, URZ, 0x10, UR42 ;  /* 0x000000103f0a7899 */ /* 0x000fe4000801162a */
[----:B------:R-:W-:Y:S02]  /*10fc0*/  UISETP.LT.AND UP0, UPT, UR8, UR4, UPT ;  /* 0x000000040800728c */ /* 0x000fe4000bf01270 */
[----:B------:R-:W-:Y:S02]  /*10fd0*/  ULOP3.LUT UR42, UR42, 0xffff, URZ, 0xc0, !UPT ;  /* 0x0000ffff2a2a7892 */ /* 0x000fe4000f8ec03f */
[----:B------:R-:W-:Y:S02]  /*10fe0*/  USEL UR39, UR8, UR4, UP0 ;  /* 0x0000000408277287 */ /* 0x000fe40008000000 */
[----:B------:R-:W-:Y:S02]  /*10ff0*/  UISETP.NE.AND UP0, UPT, UR10, URZ, UPT ;  /* 0x0000003f0a00728c */ /* 0x000fe4000bf05270 */
[----:B------:R-:W-:-:S06]  /*11000*/  UISETP.GE.AND UP1, UPT, UR39, 0x1, UPT ;  /* 0x000000012700788c */ /* 0x000fcc000bf26270 */
[----:B------:R-:W-:-:S03]  /*11010*/  PLOP3.LUT P0, PT, PT, PT, UP1, 0x80, 0x0 ;  /* 0x000000000000781c */ /* 0x000fc60003f0f018 */
[----:B------:R-:W-:-:S10]  /*11020*/  @!UP0 ULDC UR10, c[0x0][0x9f0] ;  /* 0x00027c00000a8ab9 */ /* 0x000fd40000000800 */
[----:B------:R-:W-:Y:S05]  /*11030*/  @!P0 BRA `(.L_x_5325) ;  /* 0x0000000000848947 */ /* 0x000fea0003800000 */
[----:B------:R-:W-:Y:S01]  /*11040*/  IMAD.U32 R3, RZ, RZ, UR10 ;  /* 0x0000000aff037e24 */ /* 0x000fe2000f8e00ff */
[----:B------:R-:W-:Y:S01]  /*11050*/  UIADD3 UR6, UR10, -0x1, UR39 ;  /* 0xffffffff0a067890 */ /* 0x000fe2000fffe027 */
[----:B------:R-:W-:-:S03]  /*11060*/  UMOV UR4, URZ ;  /* 0x0000003f00047c82 */ /* 0x000fc60008000000 */
        /* <DEDUP_REMOVED lines=30> */
.L_x_5325:
[----:B------:R-:W-:Y:S01]  /*11250*/  UIMAD UR40, UR42, UR41, URZ ;  /* 0x000000292a2872a4 */ /* 0x000fe2000f8e023f */
[----:B------:R-:W-:-:S05]  /*11260*/  IMAD.U32 R0, RZ, RZ, UR39 ;  /* 0x00000027ff007e24 */ /* 0x000fca000f8e00ff */
        /* <DEDUP_REMOVED lines=30> */
.L_x_5326:
        /* <DEDUP_REMOVED lines=20> */
.L_x_5328:
        /* <DEDUP_REMOVED lines=15> */
.L_x_5327:
        /* <DEDUP_REMOVED lines=21> */
.L_x_5413:
        /* <DEDUP_REMOVED lines=8> */
.L_x_5416:
        /* <DEDUP_REMOVED lines=22> */
.L_x_5332:
[----:B0-----:R-:W-:Y:S01]  /*119b0*/  IMAD.MOV.U32 R0, RZ, RZ, 0x1 ;  /* 0x00000001ff007424 */ /* 0x001fe200078e00ff */
[----:B------:R-:W1:Y:S04]  /*119c0*/  S2R R8, SR_TID.X ;  /* 0x0000000000087919 */ /* 0x000e680000002100 */
[----:B------:R-:W-:-:S04]  /*119d0*/  SHF.L.U32 R0, R0, 0x1f, RZ ;  /* 0x0000001f00007819 */ /* 0x000fc800000006ff */
[----:B------:R-:W0:Y:S01]  /*119e0*/  SYNCS.PHASECHK.TRANS64.TRYWAIT P0, [UR38+0x36840], R0 ;  /* 0x03684000ff0075a7 */ /* 0x000e220008000166 */
[----:B-1----:R-:W-:-:S04]  /*119f0*/  LOP3.LUT R2, R8, 0x7f, RZ, 0xc0, !PT ;  /* 0x0000007f08027812 */ /* 0x002fc800078ec0ff */
[----:B------:R-:W-:Y:S01]  /*11a00*/  ISETP.NE.AND P1, PT, R2, RZ, PT ;  /* 0x000000ff0200720c */ /* 0x000fe20003f25270 */
[----:B0-----:R-:W-:-:S12]  /*11a10*/  @!P0 BRA `(.L_x_5333) ;  /* 0x0000003800388947 */ /* 0x001fd80003800000 */
.L_x_5417:
[----:B------:R-:W-:Y:S05]  /*11a20*/  @P1 BRA `(.L_x_5334) ;  /* 0x0000000000181947 */ /* 0x000fea0003800000 */
[----:B------:R-:W1:Y:S01]  /*11a30*/  S2R R2, SR_TID.X ;  /* 0x0000000000027919 */ /* 0x000e620000002100 */
[----:B0-----:R-:W-:-:S04]  /*11a40*/  IMAD.MOV.U32 R0, RZ, RZ, 0xa800 ;  /* 0x0000a800ff007424 */ /* 0x001fc800078e00ff */
[----:B------:R2:W-:Y:S01]  /*11a50*/  SYNCS.ARRIVE.TRANS64 RZ, [UR38+0x36830], R0 ;  /* 0x03683000ffff79a7 */ /* 0x0005e20008000026 */
[----:B-1----:R-:W-:-:S13]  /*11a60*/  LOP3.LUT P0, RZ, R2, 0x1f, RZ, 0xc0, !PT ;  /* 0x0000001f02ff7812 */ /* 0x002fda000780c0ff */
[----:B--2---:R-:W-:Y:S05]  /*11a70*/  @!P0 BRA `(.L_x_5334) ;  /* 0x0000000000048947 */ /* 0x004fea0003800000 */
[----:B------:R-:W-:Y:S01]  /*11a80*/  BPT.TRAP 0x1 ;  /* 0x000000040000795c */ /* 0x000fe20000300000 */
.L_x_5334:
        /* <DEDUP_REMOVED lines=28> */
[----:B------:R1:W-:Y:S01]  /*11c50*/  UTMALDG.4D [UR24], [UR4], desc[UR6] ;  /* 0x00000618040075b4 */ /* 0x0003e20008019000 */
[----:B------:R1:W-:Y:S02]  /*11c60*/  UTMALDG.4D [UR16], [UR4], desc[UR6] ;  /* 0x00000610040075b4 */ /* 0x0003e40008019000 */
[----:B-1----:R-:W-:Y:S01]  /*11c70*/  NOP ;  /* 0x0000000000007918 */ /* 0x002fe20000000000 */
.L_x_5330:
        /* <DEDUP_REMOVED lines=22> */
.L_x_5335:
[----:B------:R-:W1:Y:S01]  /*11de0*/  LDC R6, c[0x0][0x448] ;  /* 0x00011200ff067b82 */ /* 0x000e620000000800 */
[----:B------:R-:W2:Y:S01]  /*11df0*/  S2R R14, SR_TID.X ;  /* 0x00000000000e7919 */ /* 0x000ea20000002100 */
[----:B------:R-:W-:Y:S01]  /*11e00*/  USHF.R.S32.HI UR6, URZ, 0x1f, UR36 ;  /* 0x0000001f3f067899 */ /* 0x000fe20008011424 */
[----:B------:R-:W-:Y:S01]  /*11e10*/  ULDC.64 UR8, c[0x0][0x2d8] ;  /* 0x0000b60000087ab9 */ /* 0x000fe20000000a00 */
[----:B------:R-:W3:Y:S02]  /*11e20*/  S2R R15, SR_CTAID.Z ;  /* 0x00000000000f7919 */ /* 0x000ee40000002700 */
[----:B------:R-:W-:Y:S02]  /*11e30*/  UIMAD UR6, UR6, UR8, URZ ;  /* 0x00000008060672a4 */ /* 0x000fe4000f8e023f */
[----:B------:R-:W4:Y:S01]  /*11e40*/  LDC.64 R2, c[0x0][0x2e0] ;  /* 0x0000b800ff027b82 */ /* 0x000f220000000a00 */
[----:B------:R-:W5:Y:S01]  /*11e50*/  S2R R11, SR_CTAID.X ;  /* 0x00000000000b7919 */ /* 0x000f620000002500 */
[----:B------:R-:W-:-:S02]  /*11e60*/  UIMAD.WIDE.U32 UR4, UR36, UR8, URZ ;  /* 0x00000008240472a5 */ /* 0x000fc4000f8e003f */
[----:B------:R-:W-:-:S04]  /*11e70*/  UIMAD UR6, UR36, UR9, UR6 ;  /* 0x00000009240672a4 */ /* 0x000fc8000f8e0206 */
[----:B------:R-:W-:Y:S01]  /*11e80*/  UIADD3 UR5, UR5, UR6, URZ ;  /* 0x0000000605057290 */ /* 0x000fe2000fffe03f */
[----:B-1----:R-:W-:Y:S02]  /*11e90*/  ISETP.NE.AND P0, PT, R6, 0x1, PT ;  /* 0x000000010600780c */ /* 0x002fe40003f05270 */
[C---:B--2---:R-:W-:Y:S01]  /*11ea0*/  LOP3.LUT R12, R14.reuse, 0x7f, RZ, 0xc0, !PT ;  /* 0x0000007f0e0c7812 */ /* 0x044fe200078ec0ff */
[----:B------:R-:W-:-:S10]  /*11eb0*/  IMAD.SHL.U32 R13, R14, 0x10, RZ ;  /* 0x000000100e0d7824 */ /* 0x000fd400078e00ff */
[----:B------:R-:W1:Y:S01]  /*11ec0*/  @P0 LDC R9, c[0x0][0x44c] ;  /* 0x00011300ff090b82 */ /* 0x000e620000000800 */
[----:B------:R-:W-:Y:S02]  /*11ed0*/  SHF.R.U32.HI R8, RZ, 0x3, R12 ;  /* 0x00000003ff087819 */ /* 0x000fe4000001160c */
[----:B---3--:R-:W-:Y:S02]  /*11ee0*/  SHF.R.S32.HI R5, RZ, 0x1f, R15 ;  /* 0x0000001fff057819 */ /* 0x008fe4000001140f */
[----:B0-----:R-:W-:-:S03]  /*11ef0*/  LOP3.LUT R0, R8, 0x70, R13, 0xf8, !PT ;  /* 0x0000007008007812 */ /* 0x001fc600078ef80d */
[----:B------:R-:W0:Y:S01]  /*11f00*/  @P0 LDC R7, c[0x0][0x450] ;  /* 0x00011400ff070b82 */ /* 0x000e220000000800 */
[-C--:B----4-:R-:W-:Y:S02]  /*11f10*/  IMAD R4, R5, R2.reuse, RZ ;  /* 0x0000000205047224 */ /* 0x090fe400078e02ff */
[----:B-----5:R-:W-:Y:S02]  /*11f20*/  IMAD R0, R11, 0x80, R0 ;  /* 0x000000800b007824 */ /* 0x020fe400078e0200 */
[C---:B------:R-:W-:Y:S02]  /*11f30*/  IMAD R5, R15.reuse, R3, R4 ;  /* 0x000000030f057224 */ /* 0x040fe400078e0204 */
[----:B------:R-:W-:Y:S02]  /*11f40*/  IMAD.MOV.U32 R4, RZ, RZ, R0 ;  /* 0x000000ffff047224 */ /* 0x000fe400078e0000 */
[----:B------:R-:W-:Y:S01]  /*11f50*/  IMAD.WIDE.U32 R2, R15, R2, UR4 ;  /* 0x000000040f027e25 */ /* 0x000fe2000f8e0002 */
[----:B------:R-:W-:-:S03]  /*11f60*/  ULDC.64 UR4, c[0x0][0x2d0] ;  /* 0x0000b40000047ab9 */ /* 0x000fc60000000a00 */
[----:B------:R-:W-:Y:S02]  /*11f70*/  IMAD.IADD R3, R3, 0x1, R5 ;  /* 0x0000000103037824 */ /* 0x000fe400078e0205 */
[----:B-1----:R-:W-:-:S04]  /*11f80*/  @P0 IMAD.HI.U32 R10, R0, R9, RZ ;  /* 0x00000009000a0227 */ /* 0x002fc800078e00ff */
[----:B------:R-:W-:Y:S01]  /*11f90*/  IMAD.SHL.U32 R9, R12, 0x8, RZ ;  /* 0x000000080c097824 */ /* 0x000fe200078e00ff */
        /* <DEDUP_REMOVED lines=33> */
[----:B------:R-:W-:Y:S01]  /*121b0*/  IMAD R8, R11, 0x80, R8 ;  /* 0x000000800b087824 */ /* 0x000fe200078e0208 */
        /* <DEDUP_REMOVED lines=10> */
[----:B------:R-:W-:-:S05]  /*12260*/  @!P3 IMAD.WIDE.U32 R2, R10, 0x2, R2 ;  /* 0x000000020a02b825 */ /* 0x000fca00078e0002 */
[----:B------:R-:W-:Y:S04]  /*12270*/  @!P3 LDGSTS.E.BYPASS.LTC128B.128 [R21+0x15400], desc[UR6][R2.64], !P2 ;  /* 0x154000000215bfae */ /* 0x000fe8000d101d46 */
[----:B------:R-:W-:Y:S04]  /*12280*/  @!P3 LDGSTS.E.BYPASS.LTC128B.128 [R21+0x19400], desc[UR6][R2.64+0x80], !P0 ;  /* 0x194000800215bfae */ /* 0x000fe8000c101d46 */
[----:B------:R1:W-:Y:S01]  /*12290*/  @!P3 LDGSTS.E.BYPASS.LTC128B.128 [R21+0x1d400], desc[UR6][R2.64+0x100], !P1 ;  /* 0x1d4001000215bfae */ /* 0x0003e2000c901d46 */
[----:B------:R-:W-:Y:S01]  /*122a0*/  ISETP.GE.AND P3, PT, R5, R6, PT ;  /* 0x000000060500720c */ /* 0x000fe20003f66270 */
[----:B--2---:R-:W-:-:S02]  /*122b0*/  IMAD.MOV.U32 R5, RZ, RZ, R4 ;  /* 0x000000ffff057224 */ /* 0x004fc400078e0004 */
[----:B0-----:R-:W-:Y:S02]  /*122c0*/  IMAD.MOV.U32 R4, RZ, RZ, R14 ;  /* 0x000000ffff047224 */ /* 0x001fe400078e000e */
[----:B------:R-:W-:Y:S01]  /*122d0*/  SHFL.IDX PT, R14, R0, 0x2, 0x181f ;  /* 0x00581f00000e7f89 */ /* 0x000fe200000e0000 */
[----:B-1----:R-:W-:-:S07]  /*122e0*/  VIADD R3, R8, 0x20 ;  /* 0x0000002008037836 */ /* 0x002fce0000000000 */
        /* <DEDUP_REMOVED lines=60> */
.L_x_5434:
        /* <DEDUP_REMOVED lines=15> */
.L_x_5338:
[----:B------:R-:W-:Y:S05]  /*127a0*/  BSYNC B0 ;  /* 0x0000000000007941 */ /* 0x000fea0003800000 */
.L_x_5337:
        /* <DEDUP_REMOVED lines=12> */
.L_x_5435:
[----:B0-----:R-:W-:Y:S02]  /*12870*/  IMAD.MOV.U32 R9, RZ, RZ, 0x1 ;  /* 0x00000001ff097424 */ /* 0x001fe400078e00ff */
[----:B------:R-:W-:Y:S01]  /*12880*/  IMAD.MOV.U32 R8, RZ, RZ, RZ ;  /* 0x000000ffff087224 */ /* 0x000fe200078e00ff */
[----:B------:R-:W-:Y:S06]  /*12890*/  @!P1 BRA `(.L_x_5340) ;  /* 0x0000001c00a89947 */ /* 0x000fec0003800000 */
[----:B------:R-:W-:Y:S01]  /*128a0*/  UIADD3 UR4, UR42, 0x1, URZ ;  /* 0x000000012a047890 */ /* 0x000fe2000fffe03f */
[----:B-1----:R-:W-:Y:S01]  /*128b0*/  LOP3.LUT R2, RZ, UR40, RZ, 0x33, !PT ;  /* 0x00000028ff027c12 */ /* 0x002fe2000f8e33ff */
        /* <DEDUP_REMOVED lines=22> */
[----:B------:R-:W-:-:S07]  /*12a20*/  IMAD.U32 R7, RZ, RZ, UR4 ;  /* 0x00000004ff077e24 */ /* 0x000fce000f8e00ff */
.L_x_5376:
        /* <DEDUP_REMOVED lines=29> */
.L_x_5344:
[----:B------:R-:W1:Y:S01]  /*12c00*/  S2R R2, SR_TID.X ;  /* 0x0000000000027919 */ /* 0x000e620000002100 */
[----:B------:R-:W-:Y:S01]  /*12c10*/  BSSY B2, `(.L_x_5345) ;  /* 0x0000006000027945 */ /* 0x000fe20003800000 */
[----:B-1----:R-:W-:Y:S02]  /*12c20*/  LOP3.LUT R3, R2, 0x7f, RZ, 0xc0, !PT ;  /* 0x0000007f02037812 */ /* 0x002fe400078ec0ff */
[----:B------:R-:W-:Y:S02]  /*12c30*/  SHF.L.U32 R2, R6, 0x1f, RZ ;  /* 0x0000001f06027819 */ /* 0x000fe400000006ff */
[----:B------:R-:W-:Y:S02]  /*12c40*/  ISETP.NE.AND P2, PT, R3, RZ, PT ;  /* 0x000000ff0300720c */ /* 0x000fe40003f45270 */
[----:B------:R-:W1:Y:S02]  /*12c50*/  SYNCS.PHASECHK.TRANS64.TRYWAIT P0, [UR38+0x36848], R2 ;  /* 0x03684802ff0075a7 */ /* 0x000e640008000166 */
[----:B-1----:R-:W-:Y:S09]  /*12c60*/  @!P0 BRA `(.L_x_5346) ;  /* 0x0000003000948947 */ /* 0x002ff20003800000 */
.L_x_5436:
[----:B------:R-:W-:Y:S05]  /*12c70*/  BSYNC B2 ;  /* 0x0000000000027941 */ /* 0x000fea0003800000 */
.L_x_5345:
[----:B------:R-:W-:Y:S04]  /*12c80*/  BSSY B2, `(.L_x_5347) ;  /* 0x0000007000027945 */ /* 0x000fe80003800000 */
[----:B------:R-:W-:Y:S05]  /*12c90*/  @P2 BRA `(.L_x_5348) ;  /* 0x0000000000142947 */ /* 0x000fea0003800000 */
[----:B------:R-:W-:Y:S01]  /*12ca0*/  ISETP.NE.AND P0, PT, R10, RZ, PT ;  /* 0x000000ff0a00720c */ /* 0x000fe20003f05270 */
[----:B-1----:R-:W-:-:S04]  /*12cb0*/  IMAD.MOV.U32 R3, RZ, RZ, 0xa800 ;  /* 0x0000a800ff037424 */ /* 0x002fc800078e00ff */
[----:B------:R2:W-:Y:S08]  /*12cc0*/  SYNCS.ARRIVE.TRANS64 RZ, [UR38+0x36838], R3 ;  /* 0x03683803ffff79a7 */ /* 0x0005f00008000026 */
[----:B--2---:R-:W-:Y:S05]  /*12cd0*/  @!P0 BRA `(.L_x_5348) ;  /* 0x0000000000048947 */ /* 0x004fea0003800000 */
[----:B------:R-:W-:Y:S01]  /*12ce0*/  BPT.TRAP 0x1 ;  /* 0x000000040000795c */ /* 0x000fe20000300000 */
.L_x_5348:
[----:B------:R-:W-:Y:S05]  /*12cf0*/  BSYNC B2 ;  /* 0x0000000000027941 */ /* 0x000fea0003800000 */
.L_x_5347:
        /* <DEDUP_REMOVED lines=11> */
.L_x_5349:
        /* <DEDUP_REMOVED lines=13> */
.L_x_5350:
        /* <DEDUP_REMOVED lines=15> */
.L_x_5351:
        /* <DEDUP_REMOVED lines=12> */
.L_x_5437:
[----:B------:R-:W-:Y:S05]  /*13030*/  BSYNC B2 ;  /* 0x0000000000027941 */ /* 0x000fea0003800000 */
.L_x_5352:
        /* <DEDUP_REMOVED lines=9> */
.L_x_5355:
[----:B------:R-:W-:Y:S05]  /*130d0*/  BSYNC B2 ;  /* 0x0000000000027941 */ /* 0x000fea0003800000 */
.L_x_5354:
        /* <DEDUP_REMOVED lines=10> */
.L_x_5356:
        /* <DEDUP_REMOVED lines=13> */
.L_x_5357:
        /* <DEDUP_REMOVED lines=13> */
.L_x_5358:
        /* <DEDUP_REMOVED lines=10> */
.L_x_5343:
[----:B------:R-:W-:Y:S05]  /*133c0*/  BSYNC B1 ;  /* 0x0000000000017941 */ /* 0x000fea0003800000 */
.L_x_5342:
        /* <DEDUP_REMOVED lines=28> */
.L_x_5361:
[----:B------:R-:W1:Y:S01]  /*13590*/  S2R R2, SR_TID.X ;  /* 0x0000000000027919 */ /* 0x000e620000002100 */
[----:B------:R-:W-:Y:S01]  /*135a0*/  BSSY B2, `(.L_x_5362) ;  /* 0x0000006000027945 */ /* 0x000fe20003800000 */
[----:B-1----:R-:W-:Y:S02]  /*135b0*/  LOP3.LUT R3, R2, 0x7f, RZ, 0xc0, !PT ;  /* 0x0000007f02037812 */ /* 0x002fe400078ec0ff */
[----:B------:R-:W-:Y:S02]  /*135c0*/  SHF.L.U32 R2, R9, 0x1f, RZ ;  /* 0x0000001f09027819 */ /* 0x000fe400000006ff */
[----:B------:R-:W-:Y:S02]  /*135d0*/  ISETP.NE.AND P2, PT, R3, RZ, PT ;  /* 0x000000ff0300720c */ /* 0x000fe40003f45270 */
[----:B------:R-:W1:Y:S02]  /*135e0*/  SYNCS.PHASECHK.TRANS64.TRYWAIT P0, [UR38+0x36840], R2 ;  /* 0x03684002ff0075a7 */ /* 0x000e640008000166 */
[----:B-1----:R-:W-:Y:S09]  /*135f0*/  @!P0 BRA `(.L_x_5363) ;  /* 0x0000002800608947 */ /* 0x002ff20003800000 */
.L_x_5438:
[----:B------:R-:W-:Y:S05]  /*13600*/  BSYNC B2 ;  /* 0x0000000000027941 */ /* 0x000fea0003800000 */
.L_x_5362:
[----:B------:R-:W-:Y:S04]  /*13610*/  BSSY B2, `(.L_x_5364) ;  /* 0x0000007000027945 */ /* 0x000fe80003800000 */
[----:B------:R-:W-:Y:S05]  /*13620*/  @P2 BRA `(.L_x_5365) ;  /* 0x0000000000142947 */ /* 0x000fea0003800000 */
[----:B------:R-:W-:Y:S01]  /*13630*/  ISETP.NE.AND P0, PT, R10, RZ, PT ;  /* 0x000000ff0a00720c */ /* 0x000fe20003f05270 */
[----:B-1----:R-:W-:-:S04]  /*13640*/  IMAD.MOV.U32 R2, RZ, RZ, 0xa800 ;  /* 0x0000a800ff027424 */ /* 0x002fc800078e00ff */
[----:B------:R2:W-:Y:S08]  /*13650*/  SYNCS.ARRIVE.TRANS64 RZ, [UR38+0x36830], R2 ;  /* 0x03683002ffff79a7 */ /* 0x0005f00008000026 */
[----:B--2---:R-:W-:Y:S05]  /*13660*/  @!P0 BRA `(.L_x_5365) ;  /* 0x0000000000048947 */ /* 0x004fea0003800000 */
[----:B------:R-:W-:Y:S01]  /*13670*/  BPT.TRAP 0x1 ;  /* 0x000000040000795c */ /* 0x000fe20000300000 */
.L_x_5365:
[----:B------:R-:W-:Y:S05]  /*13680*/  BSYNC B2 ;  /* 0x0000000000027941 */ /* 0x000fea0003800000 */
.L_x_5364:
        /* <DEDUP_REMOVED lines=11> */
.L_x_5366:
        /* <DEDUP_REMOVED lines=14> */
.L_x_5367:
        /* <DEDUP_REMOVED lines=14> */
.L_x_5368:
        /* <DEDUP_REMOVED lines=12> */
.L_x_5439:
[----:B------:R-:W-:Y:S05]  /*139c0*/  BSYNC B2 ;  /* 0x0000000000027941 */ /* 0x000fea0003800000 */
.L_x_5369:
        /* <DEDUP_REMOVED lines=9> */
.L_x_5372:
[----:B------:R-:W-:Y:S05]  /*13a60*/  BSYNC B2 ;  /* 0x0000000000027941 */ /* 0x000fea0003800000 */
.L_x_5371:
        /* <DEDUP_REMOVED lines=10> */
.L_x_5373:
        /* <DEDUP_REMOVED lines=13> */
.L_x_5374:
        /* <DEDUP_REMOVED lines=13> */
.L_x_5375:
        /* <DEDUP_REMOVED lines=10> */
.L_x_5360:
[----:B------:R-:W-:Y:S05]  /*13d50*/  BSYNC B1 ;  /* 0x0000000000017941 */ /* 0x000fea0003800000 */
.L_x_5359:
[----:B------:R-:W-:Y:S02]  /*13d60*/  VIADD R0, R0, 0xfffffffe ;  /* 0xfffffffe00007836 */ /* 0x000fe40000000000 */
[----:B------:R-:W-:Y:S01]  /*13d70*/  IMAD.MOV.U32 R6, RZ, RZ, R9 ;  /* 0x000000ffff067224 */ /* 0x000fe200078e0009 */
[----:B------:R-:W-:Y:S06]  /*13d80*/  @P1 BRA `(.L_x_5376) ;  /* 0xffffffec00281947 */ /* 0x000fec000383ffff */
[----:B------:R-:W-:Y:S05]  /*13d90*/  BSYNC B0 ;  /* 0x0000000000007941 */ /* 0x000fea0003800000 */
.L_x_5341:
        /* <DEDUP_REMOVED lines=30> */
.L_x_5378:
[----:B------:R-:W1:Y:S01]  /*13f80*/  S2R R2, SR_TID.X ;  /* 0x0000000000027919 */ /* 0x000e620000002100 */
[----:B------:R-:W-:Y:S01]  /*13f90*/  BSSY B1, `(.L_x_5379) ;  /* 0x0000006000017945 */ /* 0x000fe20003800000 */
[----:B-1----:R-:W-:Y:S02]  /*13fa0*/  LOP3.LUT R3, R2, 0x7f, RZ, 0xc0, !PT ;  /* 0x0000007f02037812 */ /* 0x002fe400078ec0ff */
[----:B------:R-:W-:Y:S02]  /*13fb0*/  SHF.L.U32 R2, R9, 0x1f, RZ ;  /* 0x0000001f09027819 */ /* 0x000fe400000006ff */
[----:B------:R-:W-:Y:S02]  /*13fc0*/  ISETP.NE.AND P1, PT, R3, RZ, PT ;  /* 0x000000ff0300720c */ /* 0x000fe40003f25270 */
[----:B------:R-:W1:Y:S02]  /*13fd0*/  SYNCS.PHASECHK.TRANS64.TRYWAIT P0, [UR38+0x36848], R2 ;  /* 0x03684802ff0075a7 */ /* 0x000e640008000166 */
[----:B-1----:R-:W-:Y:S09]  /*13fe0*/  @!P0 BRA `(.L_x_5380) ;  /* 0x0000002000148947 */ /* 0x002ff20003800000 */
.L_x_5440:
[----:B------:R-:W-:Y:S05]  /*13ff0*/  BSYNC B1 ;  /* 0x0000000000017941 */ /* 0x000fea0003800000 */
.L_x_5379:
[----:B------:R-:W-:Y:S04]  /*14000*/  BSSY B1, `(.L_x_5381) ;  /* 0x0000007000017945 */ /* 0x000fe80003800000 */
[----:B------:R-:W-:Y:S05]  /*14010*/  @P1 BRA `(.L_x_5382) ;  /* 0x0000000000141947 */ /* 0x000fea0003800000 */
[----:B------:R-:W-:Y:S01]  /*14020*/  ISETP.NE.AND P0, PT, R10, RZ, PT ;  /* 0x000000ff0a00720c */ /* 0x000fe20003f05270 */
[----:B-1----:R-:W-:-:S04]  /*14030*/  IMAD.MOV.U32 R3, RZ, RZ, 0xa800 ;  /* 0x0000a800ff037424 */ /* 0x002fc800078e00ff */
[----:B------:R2:W-:Y:S08]  /*14040*/  SYNCS.ARRIVE.TRANS64 RZ, [UR38+0x36838], R3 ;  /* 0x03683803ffff79a7 */ /* 0x0005f00008000026 */
[----:B--2---:R-:W-:Y:S05]  /*14050*/  @!P0 BRA `(.L_x_5382) ;  /* 0x0000000000048947 */ /* 0x004fea0003800000 */
[----:B------:R-:W-:Y:S01]  /*14060*/  BPT.TRAP 0x1 ;  /* 0x000000040000795c */ /* 0x000fe20000300000 */
.L_x_5382:
[----:B------:R-:W-:Y:S05]  /*14070*/  BSYNC B1 ;  /* 0x0000000000017941 */ /* 0x000fea0003800000 */
.L_x_5381:
        /* <DEDUP_REMOVED lines=11> */
.L_x_5383:
        /* <DEDUP_REMOVED lines=14> */
.L_x_5384:
        /* <DEDUP_REMOVED lines=14> */
.L_x_5385:
        /* <DEDUP_REMOVED lines=11> */
.L_x_5441:
[----:B------:R-:W-:Y:S05]  /*143a0*/  BSYNC B1 ;  /* 0x0000000000017941 */ /* 0x000fea0003800000 */
.L_x_5386:
        /* <DEDUP_REMOVED lines=9> */
.L_x_5389:
[----:B------:R-:W-:Y:S05]  /*14440*/  BSYNC B1 ;  /* 0x0000000000017941 */ /* 0x000fea0003800000 */
.L_x_5388:
        /* <DEDUP_REMOVED lines=10> */
.L_x_5390:
        /* <DEDUP_REMOVED lines=13> */
.L_x_5391:
        /* <DEDUP_REMOVED lines=13> */
.L_x_5392:
        /* <DEDUP_REMOVED lines=10> */
.L_x_5377:
[----:B------:R-:W-:Y:S05]  /*14730*/  BSYNC B0 ;  /* 0x0000000000007941 */ /* 0x000fea0003800000 */
.L_x_5340:
        /* <DEDUP_REMOVED lines=12> */
.L_x_5442:
[----:B------:R-:W-:Y:S05]  /*14800*/  BSYNC B1 ;  /* 0x0000000000017941 */ /* 0x000fea0003800000 */
.L_x_5395:
        /* <DEDUP_REMOVED lines=8> */
.L_x_5398:
[----:B------:R-:W-:Y:S05]  /*14890*/  BSYNC B1 ;  /* 0x0000000000017941 */ /* 0x000fea0003800000 */
.L_x_5397:
        /* <DEDUP_REMOVED lines=13> */
.L_x_5399:
        /* <DEDUP_REMOVED lines=13> */
.L_x_5400:
        /* <DEDUP_REMOVED lines=13> */
.L_x_5401:
        /* <DEDUP_REMOVED lines=8> */
.L_x_5394:
[----:B------:R-:W-:Y:S05]  /*14b90*/  BSYNC B0 ;  /* 0x0000000000007941 */ /* 0x000fea0003800000 */
.L_x_5393:
[----:B0-----:R-:W-:Y:S02]  /*14ba0*/  VIADD R0, R8, 0x1 ;  /* 0x0000000108007836 */ /* 0x001fe40000000000 */
[----:B-1----:R-:W-:-:S03]  /*14bb0*/  IMAD.MOV.U32 R3, RZ, RZ, RZ ;  /* 0x000000ffff037224 */ /* 0x002fc600078e00ff */
[----:B------:R-:W-:-:S04]  /*14bc0*/  ISETP.NE.AND P0, PT, R0, 0x2, PT ;  /* 0x000000020000780c */ /* 0x000fc80003f05270 */
[----:B------:R-:W-:Y:S02]  /*14bd0*/  SEL R2, RZ, 0x1, P0 ;  /* 0x00000001ff027807 */ /* 0x000fe40000000000 */
[----:B------:R-:W-:Y:S02]  /*14be0*/  SEL R0, R0, RZ, P0 ;  /* 0x000000ff00007207 */ /* 0x000fe40000000000 */
[----:B------:R-:W-:-:S07]  /*14bf0*/  LOP3.LUT R9, R9, R2, RZ, 0x3c, !PT ;  /* 0x0000000209097212 */ /* 0x000fce00078e3cff */
.L_x_5324:
[----:B------:R-:W0:Y:S01]  /*14c00*/  S2R R5, SR_CgaCtaId ;  /* 0x0000000000057919 */ /* 0x000e220000008800 */
[----:B------:R-:W-:Y:S02]  /*14c10*/  MOV R2, 0x400 ;  /* 0x0000040000027802 */ /* 0x000fe40000000f00 */
[----:B------:R-:W-:Y:S02]  /*14c20*/  SHF.L.U32 R3, R3, 0x1f, RZ ;  /* 0x0000001f03037819 */ /* 0x000fe400000006ff */
[----:B0-----:R-:W-:-:S04]  /*14c30*/  LEA R2, R5, R2, 0x18 ;  /* 0x0000000205027211 */ /* 0x001fc800078ec0ff */
[----:B------:R-:W0:Y:S02]  /*14c40*/  SYNCS.PHASECHK.TRANS64.TRYWAIT P0, [R2+URZ+0x36820], R3 ;  /* 0x03682003020075a7 */ /* 0x000e24000800017f */
[----:B0-----:R-:W-:Y:S05]  /*14c50*/  @!P0 BRA `(.L_x_5402) ;  /* 0x00000014003c8947 */ /* 0x001fea0003800000 */
.L_x_5443:
[----:B------:R-:W-:-:S03]  /*14c60*/  UMOV UR4, 0xffffffff ;  /* 0xffffffff00047882 */ /* 0x000fc60000000000 */
[----:B------:R-:W-:Y:S05]  /*14c70*/  BRA.DIV UR4, `(.L_x_5403) ;  /* 0x0000001604487947 */ /* 0x000fea000b800000 */
[----:B0-----:R-:W0:Y:S02]  /*14c80*/  S2R R3, SR_TID.X ;  /* 0x0000000000037919 */ /* 0x001e240000002100 */
[----:B0-----:R-:W-:-:S04]  /*14c90*/  SHF.R.U32.HI R3, RZ, 0x5, R3 ;  /* 0x00000005ff037819 */ /* 0x001fc80000011603 */
[----:B------:R-:W-:-:S05]  /*14ca0*/  LOP3.LUT R3, R3, 0x3, RZ, 0xc0, !PT ;  /* 0x0000000303037812 */ /* 0x000fca00078ec0ff */
[----:B------:R0:W1:Y:S02]  /*14cb0*/  SHFL.IDX PT, R14, R3, RZ, 0x1f ;  /* 0x00001fff030e7589 */ /* 0x00006400000e0000 */
.L_x_5446:
[----:B-1----:R-:W-:-:S13]  /*14cc0*/  ISETP.NE.AND P0, PT, R14, RZ, PT ;  /* 0x000000ff0e00720c */ /* 0x002fda0003f05270 */
[----:B------:R-:W-:Y:S05]  /*14cd0*/  @P0 BRA `(.L_x_5286) ;  /* 0x0000000000900947 */ /* 0x000fea0003800000 */
[----:B------:R-:W-:-:S03]  /*14ce0*/  UMOV UR4, 0xffffffff ;  /* 0xffffffff00047882 */ /* 0x000fc60000000000 */
[----:B------:R-:W-:Y:S05]  /*14cf0*/  BRA.DIV UR4, `(.L_x_5404) ;  /* 0x00000016045c7947 */ /* 0x000fea000b800000 */
[----:B------:R-:W-:-:S13]  /*14d00*/  ELECT P6, URZ, PT ;  /* 0x00000000003f782f */ /* 0x000fda00038c0000 */
.L_x_5449:
        /* <DEDUP_REMOVED lines=8> */
.L_x_5405:
        /* <DEDUP_REMOVED lines=12> */
.L_x_5450:
[----:B------:R-:W1:Y:S02]  /*14e50*/  SYNCS.PHASECHK.TRANS64.TRYWAIT P0, [R3+URZ], R4 ;  /* 0x00000004030075a7 */ /* 0x000e64000800017f */
[----:B-1----:R-:W-:Y:S05]  /*14e60*/  @!P0 BRA `(.L_x_5407) ;  /* 0x0000001400348947 */ /* 0x002fea0003800000 */
.L_x_5451:
[----:B------:R-:W-:Y:S05]  /*14e70*/  @!P2 BRA `(.L_x_5408) ;  /* 0x000000000004a947 */ /* 0x000fea0003800000 */
[----:B------:R-:W-:Y:S01]  /*14e80*/  BPT.TRAP 0x1 ;  /* 0x000000040000795c */ /* 0x000fe20000300000 */
.L_x_5408:
[----:B-1----:R-:W-:-:S04]  /*14e90*/  VIADD R3, R2, 0x36860 ;  /* 0x0003686002037836 */ /* 0x002fc80000000000 */
[----:B------:R-:W-:-:S04]  /*14ea0*/  IMAD R0, R0, 0x8, R3 ;  /* 0x0000000800007824 */ /* 0x000fc800078e0203 */
[----:B------:R-:W1:Y:S02]  /*14eb0*/  SYNCS.PHASECHK.TRANS64.TRYWAIT P0, [R0+URZ], R5 ;  /* 0x00000005000075a7 */ /* 0x000e64000800017f */
[----:B-1----:R-:W-:Y:S05]  /*14ec0*/  @!P0 BRA `(.L_x_5409) ;  /* 0x0000001400308947 */ /* 0x002fea0003800000 */
.L_x_5452:
[----:B------:R-:W-:-:S07]  /*14ed0*/  IMAD R3, R8, 0x8, R3 ;  /* 0x0000000808037824 */ /* 0x000fce00078e0203 */
.L_x_5410:
[----:B--2---:R2:W3:Y:S02]  /*14ee0*/  SYNCS.PHASECHK.TRANS64.TRYWAIT P0, [R3+URZ], R4 ;  /* 0x00000004030075a7 */ /* 0x0044e4000800017f */
[----:B---3--:R-:W-:Y:S05]  /*14ef0*/  @!P0 NANOSLEEP.SYNCS 0x989680 ;  /* 0x009896800000895d */ /* 0x008fea0003900000 */
[----:B------:R-:W3:Y:S02]  /*14f00*/  @!P0 SYNCS.PHASECHK.TRANS64 P0, [R3+URZ], R4 ;  /* 0x00000004030085a7 */ /* 0x000ee4000800007f */
[----:B---3--:R-:W-:Y:S05]  /*14f10*/  @!P0 BRA `(.L_x_5410) ;  /* 0xfffffffc00f08947 */ /* 0x008fea000383ffff */
.L_x_5286:
[----:B------:R-:W-:Y:S05]  /*14f20*/  BSYNC B6 ;  /* 0x0000000000067941 */ /* 0x000fea0003800000 */
.L_x_5283:
[----:B------:R-:W-:Y:S05]  /*14f30*/  EXIT ;  /* 0x000000000000794d */ /* 0x000fea0003800000 */
.L_x_5290:
[----:B------:R-:W-:-:S13]  /*14f40*/  R2UR UR4, R16 ;  /* 0x00000000100472ca */ /* 0x000fda00000e0000 */
[----:B0-----:R-:W-:-:S04]  /*14f50*/  IMAD.U32 R3, RZ, RZ, UR4 ;  /* 0x00000004ff037e24 */ /* 0x001fc8000f8e00ff */
[----:B------:R0:W1:Y:S03]  /*14f60*/  SYNCS.PHASECHK.TRANS64.TRYWAIT P0, [R3+URZ+0x36800], R0 ;  /* 0x03680000030075a7 */ /* 0x000066000800017f */
[----:B-1----:R-:W-:Y:S05]  /*14f70*/  @!P0 NANOSLEEP.SYNCS 0x989680 ;  /* 0x009896800000895d */ /* 0x002fea0003900000 */
[----:B------:R-:W1:Y:S02]  /*14f80*/  @!P0 SYNCS.PHASECHK.TRANS64 P0, [R3+URZ+0x36800], R0 ;  /* 0x03680000030085a7 */ /* 0x000e64000800007f */
[----:B-1----:R-:W-:Y:S05]  /*14f90*/  @!P0 BRA `(.L_x_5290) ;  /* 0xfffffffc00e88947 */ /* 0x002fea000383ffff */
[----:B------:R-:W-:Y:S05]  /*14fa0*/  BRA `(.L_x_5411) ;  /* 0xfffffec400807947 */ /* 0x000fea000383ffff */
.L_x_5294:
[----:B------:R-:W-:-:S13]  /*14fb0*/  R2UR UR4, R16 ;  /* 0x00000000100472ca */ /* 0x000fda00000e0000 */
[----:B0-----:R-:W-:-:S04]  /*14fc0*/  IMAD.U32 R3, RZ, RZ, UR4 ;  /* 0x00000004ff037e24 */ /* 0x001fc8000f8e00ff */
[----:B------:R0:W2:Y:S03]  /*14fd0*/  SYNCS.PHASECHK.TRANS64.TRYWAIT P2, [R3+URZ+0x36830], R0 ;  /* 0x03683000030075a7 */ /* 0x0000a6000804017f */
[----:B--2---:R-:W-:Y:S05]  /*14fe0*/  @!P2 NANOSLEEP.SYNCS 0x989680 ;  /* 0x009896800000a95d */ /* 0x004fea0003900000 */
[----:B------:R-:W2:Y:S02]  /*14ff0*/  @!P2 SYNCS.PHASECHK.TRANS64 P2, [R3+URZ+0x36830], R0 ;  /* 0x036830000300a5a7 */ /* 0x000ea4000804007f */
[----:B--2---:R-:W-:Y:S05]  /*15000*/  @!P2 BRA `(.L_x_5294) ;  /* 0xfffffffc00e8a947 */ /* 0x004fea000383ffff */
[----:B------:R-:W-:Y:S05]  /*15010*/  BRA `(.L_x_5293) ;  /* 0xfffffec400b47947 */ /* 0x000fea000383ffff */
.L_x_5299:
[----:B-1----:R-:W-:-:S04]  /*15020*/  IMAD.U32 R7, RZ, RZ, UR59 ;  /* 0x0000003bff077e24 */ /* 0x002fc8000f8e00ff */
[----:B------:R1:W2:Y:S03]  /*15030*/  SYNCS.PHASECHK.TRANS64.TRYWAIT P3, [R7+URZ+0x36830], R0 ;  /* 0x03683000070075a7 */ /* 0x0002a6000806017f */
[----:B--2---:R-:W-:Y:S05]  /*15040*/  @!P3 NANOSLEEP.SYNCS 0x989680 ;  /* 0x009896800000b95d */ /* 0x004fea0003900000 */
[----:B------:R-:W2:Y:S02]  /*15050*/  @!P3 SYNCS.PHASECHK.TRANS64 P3, [R7+URZ+0x36830], R0 ;  /* 0x036830000700b5a7 */ /* 0x000ea4000806007f */
[----:B--2---:R-:W-:Y:S05]  /*15060*/  @!P3 BRA `(.L_x_5299) ;  /* 0xfffffffc00ecb947 */ /* 0x004fea000383ffff */
[----:B------:R-:W-:Y:S05]  /*15070*/  BRA `(.L_x_5298) ;  /* 0xffffff08001c7947 */ /* 0x000fea000383ffff */
.L_x_5303:
[----:B-1----:R-:W-:-:S04]  /*15080*/  IMAD.U32 R3, RZ, RZ, UR11 ;  /* 0x0000000bff037e24 */ /* 0x002fc8000f8e00ff */
[----:B------:R1:W2:Y:S03]  /*15090*/  SYNCS.PHASECHK.TRANS64.TRYWAIT P3, [R3+URZ+0x36850], R0 ;  /* 0x03685000030075a7 */ /* 0x0002a6000806017f */
[----:B--2---:R-:W-:Y:S05]  /*150a0*/  @!P3 NANOSLEEP.SYNCS 0x989680 ;  /* 0x009896800000b95d */ /* 0x004fea0003900000 */
[----:B------:R-:W2:Y:S02]  /*150b0*/  @!P3 SYNCS.PHASECHK.TRANS64 P3, [R3+URZ+0x36850], R0 ;  /* 0x036850000300b5a7 */ /* 0x000ea4000806007f */
[----:B--2---:R-:W-:Y:S05]  /*150c0*/  @!P3 BRA `(.L_x_5303) ;  /* 0xfffffffc00ecb947 */ /* 0x004fea000383ffff */
[----:B------:R-:W-:Y:S05]  /*150d0*/  BRA `(.L_x_5302) ;  /* 0xffffff2c00b87947 */ /* 0x000fea000383ffff */
.L_x_5309:
[----:B-1----:R-:W-:-:S04]  /*150e0*/  IMAD.U32 R7, RZ, RZ, UR61 ;  /* 0x0000003dff077e24 */ /* 0x002fc8000f8e00ff */
[----:B------:R1:W2:Y:S03]  /*150f0*/  SYNCS.PHASECHK.TRANS64.TRYWAIT P2, [R7+URZ+0x36830], R0 ;  /* 0x03683000070075a7 */ /* 0x0002a6000804017f */
[----:B--2---:R-:W-:Y:S05]  /*15100*/  @!P2 NANOSLEEP.SYNCS 0x989680 ;  /* 0x009896800000a95d */ /* 0x004fea0003900000 */
[----:B------:R-:W2:Y:S02]  /*15110*/  @!P2 SYNCS.PHASECHK.TRANS64 P2, [R7+URZ+0x36830], R0 ;  /* 0x036830000700a5a7 */ /* 0x000ea4000804007f */
[----:B--2---:R-:W-:Y:S05]  /*15120*/  @!P2 BRA `(.L_x_5309) ;  /* 0xfffffffc00eca947 */ /* 0x004fea000383ffff */
[----:B------:R-:W-:Y:S05]  /*15130*/  BRA `(.L_x_5308) ;  /* 0xffffff4c00587947 */ /* 0x000fea000383ffff */
.L_x_5313:
[----:B-1----:R-:W-:-:S04]  /*15140*/  IMAD.U32 R3, RZ, RZ, UR11 ;  /* 0x0000000bff037e24 */ /* 0x002fc8000f8e00ff */
[----:B------:R1:W2:Y:S03]  /*15150*/  SYNCS.PHASECHK.TRANS64.TRYWAIT P2, [R3+URZ+0x36850], R0 ;  /* 0x03685000030075a7 */ /* 0x0002a6000804017f */
[----:B--2---:R-:W-:Y:S05]  /*15160*/  @!P2 NANOSLEEP.SYNCS 0x989680 ;  /* 0x009896800000a95d */ /* 0x004fea0003900000 */
[----:B------:R-:W2:Y:S02]  /*15170*/  @!P2 SYNCS.PHASECHK.TRANS64 P2, [R3+URZ+0x36850], R0 ;  /* 0x036850000300a5a7 */ /* 0x000ea4000804007f */
[----:B--2---:R-:W-:Y:S05]  /*15180*/  @!P2 BRA `(.L_x_5313) ;  /* 0xfffffffc00eca947 */ /* 0x004fea000383ffff */
[----:B------:R-:W-:Y:S05]  /*15190*/  BRA `(.L_x_5312) ;  /* 0xffffff7400187947 */ /* 0x000fea000383ffff */
.L_x_5318:
[----:B-1----:R-:W-:-:S04]  /*151a0*/  IMAD.U32 R3, RZ, RZ, UR5 ;  /* 0x00000005ff037e24 */ /* 0x002fc8000f8e00ff */
[----:B------:R1:W2:Y:S03]  /*151b0*/  SYNCS.PHASECHK.TRANS64.TRYWAIT P0, [R3+URZ+0x36850], R2 ;  /* 0x03685002030075a7 */ /* 0x0002a6000800017f */
[----:B--2---:R-:W-:Y:S05]  /*151c0*/  @!P0 NANOSLEEP.SYNCS 0x989680 ;  /* 0x009896800000895d */ /* 0x004fea0003900000 */
[----:B------:R-:W2:Y:S02]  /*151d0*/  @!P0 SYNCS.PHASECHK.TRANS64 P0, [R3+URZ+0x36850], R2 ;  /* 0x03685002030085a7 */ /* 0x000ea4000800007f */
[----:B--2---:R-:W-:Y:S05]  /*151e0*/  @!P0 BRA `(.L_x_5318) ;  /* 0xfffffffc00ec8947 */ /* 0x004fea000383ffff */
[----:B------:R-:W-:Y:S05]  /*151f0*/  BRA `(.L_x_5317) ;  /* 0xffffff8c00f07947 */ /* 0x000fea000383ffff */
.L_x_5329:
[----:B------:R-:W-:Y:S02]  /*15200*/  IMAD.MOV.U32 R13, RZ, RZ, R0 ;  /* 0x000000ffff0d7224 */ /* 0x000fe400078e0000 */
[----:B------:R-:W-:Y:S02]  /*15210*/  IMAD.MOV.U32 R12, RZ, RZ, RZ ;  /* 0x000000ffff0c7224 */ /* 0x000fe400078e00ff */
[----:B------:R-:W-:Y:S02]  /*15220*/  IMAD.MOV.U32 R11, RZ, RZ, 0x1f ;  /* 0x0000001fff0b7424 */ /* 0x000fe400078e00ff */
[----:B------:R-:W-:-:S07]  /*15230*/  IMAD.MOV.U32 R15, RZ, RZ, -0x1 ;  /* 0xffffffffff0f7424 */ /* 0x000fce00078e00ff */
[----:B------:R-:W-:Y:S05]  /*15240*/  WARPSYNC.COLLECTIVE R15, `(.L_x_5412) ;  /* 0x000000000f087348 */ /* 0x000fea0003c00000 */
[----:B------:R0:W1:Y:S02]  /*15250*/  SHFL.IDX P6, R14, R13, R12, R11 ;  /* 0x0000000c0d0e7389 */ /* 0x00006400000c000b */
[----:B01----:R-:W-:Y:S01]  /*15260*/  ENDCOLLECTIVE ;  /* 0x000000000000791b */ /* 0x003fe20003800000 */
.L_x_5412:
[----:B------:R-:W-:Y:S05]  /*15270*/  BRA `(.L_x_5413) ;  /* 0xffffffc400547947 */ /* 0x000fea000383ffff */
.L_x_5331:
[----:B------:R-:W-:Y:S01]  /*15280*/  BSSY B0, `(.L_x_5414) ;  /* 0x0000006000007945 */ /* 0x000fe20003800000 */
[----:B------:R-:W-:-:S07]  /*15290*/  IMAD.MOV.U32 R15, RZ, RZ, -0x1 ;  /* 0xffffffffff0f7424 */ /* 0x000fce00078e00ff */
[----:B0-----:R-:W-:Y:S05]  /*152a0*/  WARPSYNC.COLLECTIVE R15, `(.L_x_5415) ;  /* 0x000000000f0c7348 */ /* 0x001fea0003c00000 */
[----:B------:R-:W-:Y:S02]  /*152b0*/  ELECT P6, UR62, PT ;  /* 0x00000000003e782f */ /* 0x000fe400038c0000 */
[----:B------:R-:W-:Y:S01]  /*152c0*/  MOV R14, UR62 ;  /* 0x0000003e000e7c02 */ /* 0x000fe20008000f00 */
[----:B0-----:R-:W-:Y:S10]  /*152d0*/  ENDCOLLECTIVE ;  /* 0x000000000000791b */ /* 0x001ff40003800000 */
.L_x_5415:
[----:B------:R-:W-:Y:S05]  /*152e0*/  BSYNC B0 ;  /* 0x0000000000007941 */ /* 0x000fea0003800000 */
.L_x_5414:
[----:B------:R-:W-:Y:S05]  /*152f0*/  BRA `(.L_x_5416) ;  /* 0xffffffc400547947 */ /* 0x000fea000383ffff */
.L_x_5333:
[----:B0-----:R-:W-:-:S04]  /*15300*/  IMAD.U32 R3, RZ, RZ, UR38 ;  /* 0x00000026ff037e24 */ /* 0x001fc8000f8e00ff */
[----:B------:R0:W1:Y:S03]  /*15310*/  SYNCS.PHASECHK.TRANS64.TRYWAIT P0, [R3+URZ+0x36840], R0 ;  /* 0x03684000030075a7 */ /* 0x000066000800017f */
[----:B-1----:R-:W-:Y:S05]  /*15320*/  @!P0 NANOSLEEP.SYNCS 0x989680 ;  /* 0x009896800000895d */ /* 0x002fea0003900000 */
[----:B------:R-:W1:Y:S02]  /*15330*/  @!P0 SYNCS.PHASECHK.TRANS64 P0, [R3+URZ+0x36840], R0 ;  /* 0x03684000030085a7 */ /* 0x000e64000800007f */
[----:B-1----:R-:W-:Y:S05]  /*15340*/  @!P0 BRA `(.L_x_5333) ;  /* 0xfffffffc00ec8947 */ /* 0x002fea000383ffff */
[----:B------:R-:W-:Y:S05]  /*15350*/  BRA `(.L_x_5417) ;  /* 0xffffffc400b07947 */ /* 0x000fea000383ffff */
.L_x_5336:
        /* <DEDUP_REMOVED lines=9> */
.L_x_5418:
[----:B------:R-:W-:Y:S02]  /*153f0*/  IMAD.MOV.U32 R13, RZ, RZ, R0 ;  /* 0x000000ffff0d7224 */ /* 0x000fe400078e0000 */
[----:B------:R-:W-:-:S07]  /*15400*/  IMAD.MOV.U32 R2, RZ, RZ, R14 ;  /* 0x000000ffff027224 */ /* 0x000fce00078e000e */
[----:B------:R-:W-:Y:S05]  /*15410*/  WARPSYNC.COLLECTIVE R15, `(.L_x_5419) ;  /* 0x000000000f087348 */ /* 0x000fea0003c00000 */
[----:B------:R0:W1:Y:S02]  /*15420*/  SHFL.IDX P6, R14, R13, R12, R11 ;  /* 0x0000000c0d0e7389 */ /* 0x00006400000c000b */
[----:B01----:R-:W-:Y:S01]  /*15430*/  ENDCOLLECTIVE ;  /* 0x000000000000791b */ /* 0x003fe20003800000 */
.L_x_5419:
        /* <DEDUP_REMOVED lines=20> */
.L_x_5420:
[----:B------:R-:W-:Y:S01]  /*15580*/  VIADD R3, R8, 0x20 ;  /* 0x0000002008037836 */ /* 0x000fe20000000000 */
[----:B------:R-:W-:Y:S01]  /*15590*/  @!P3 LEA R20, R9, UR38, 0x1 ;  /* 0x000000260914bc11 */ /* 0x000fe2000f8e08ff */
[----:B------:R-:W-:Y:S02]  /*155a0*/  IMAD.MOV.U32 R13, RZ, RZ, R0 ;  /* 0x000000ffff0d7224 */ /* 0x000fe400078e0000 */
[----:B------:R-:W-:-:S07]  /*155b0*/  IMAD.MOV.U32 R4, RZ, RZ, R14 ;  /* 0x000000ffff047224 */ /* 0x000fce00078e000e */
[----:B------:R-:W-:Y:S05]  /*155c0*/  WARPSYNC.COLLECTIVE R15, `(.L_x_5421) ;  /* 0x000000000f087348 */ /* 0x000fea0003c00000 */
[----:B------:R0:W1:Y:S02]  /*155d0*/  SHFL.IDX P6, R14, R13, R12, R11 ;  /* 0x0000000c0d0e7389 */ /* 0x00006400000c000b */
[----:B01----:R-:W-:Y:S01]  /*155e0*/  ENDCOLLECTIVE ;  /* 0x000000000000791b */ /* 0x003fe20003800000 */
.L_x_5421:
        /* <DEDUP_REMOVED lines=16> */
.L_x_5422:
[----:B------:R-:W-:Y:S01]  /*156f0*/  VIADD R5, R8, 0x30 ;  /* 0x0000003008057836 */ /* 0x000fe20000000000 */
[----:B------:R-:W-:Y:S01]  /*15700*/  @!P3 LEA R21, R9, UR38, 0x1 ;  /* 0x000000260915bc11 */ /* 0x000fe2000f8e08ff */
[----:B------:R-:W-:Y:S02]  /*15710*/  IMAD.MOV.U32 R13, RZ, RZ, R0 ;  /* 0x000000ffff0d7224 */ /* 0x000fe400078e0000 */
[----:B------:R-:W-:-:S07]  /*15720*/  IMAD.MOV.U32 R2, RZ, RZ, R14 ;  /* 0x000000ffff027224 */ /* 0x000fce00078e000e */
[----:B------:R-:W-:Y:S05]  /*15730*/  WARPSYNC.COLLECTIVE R15, `(.L_x_5423) ;  /* 0x000000000f087348 */ /* 0x000fea0003c00000 */
[----:B------:R0:W1:Y:S02]  /*15740*/  SHFL.IDX P6, R14, R13, R12, R11 ;  /* 0x0000000c0d0e7389 */ /* 0x00006400000c000b */
[----:B01----:R-:W-:Y:S01]  /*15750*/  ENDCOLLECTIVE ;  /* 0x000000000000791b */ /* 0x003fe20003800000 */
.L_x_5423:
        /* <DEDUP_REMOVED lines=16> */
.L_x_5424:
[----:B------:R-:W-:Y:S01]  /*15860*/  VIADD R3, R8, 0x40 ;  /* 0x0000004008037836 */ /* 0x000fe20000000000 */
[----:B------:R-:W-:Y:S01]  /*15870*/  @!P3 LEA R20, R9, UR38, 0x1 ;  /* 0x000000260914bc11 */ /* 0x000fe2000f8e08ff */
[----:B------:R-:W-:Y:S02]  /*15880*/  IMAD.MOV.U32 R13, RZ, RZ, R0 ;  /* 0x000000ffff0d7224 */ /* 0x000fe400078e0000 */
[----:B------:R-:W-:-:S07]  /*15890*/  IMAD.MOV.U32 R4, RZ, RZ, R14 ;  /* 0x000000ffff047224 */ /* 0x000fce00078e000e */
[----:B------:R-:W-:Y:S05]  /*158a0*/  WARPSYNC.COLLECTIVE R15, `(.L_x_5425) ;  /* 0x000000000f087348 */ /* 0x000fea0003c00000 */
[----:B------:R0:W1:Y:S02]  /*158b0*/  SHFL.IDX P6, R14, R13, R12, R11 ;  /* 0x0000000c0d0e7389 */ /* 0x00006400000c000b */
[----:B01----:R-:W-:Y:S01]  /*158c0*/  ENDCOLLECTIVE ;  /* 0x000000000000791b */ /* 0x003fe20003800000 */
.L_x_5425:
        /* <DEDUP_REMOVED lines=16> */
.L_x_5426:
[----:B------:R-:W-:Y:S01]  /*159d0*/  VIADD R5, R8, 0x50 ;  /* 0x0000005008057836 */ /* 0x000fe20000000000 */
[----:B------:R-:W-:Y:S01]  /*159e0*/  @!P3 LEA R21, R9, UR38, 0x1 ;  /* 0x000000260915bc11 */ /* 0x000fe2000f8e08ff */
[----:B------:R-:W-:Y:S02]  /*159f0*/  IMAD.MOV.U32 R13, RZ, RZ, R0 ;  /* 0x000000ffff0d7224 */ /* 0x000fe400078e0000 */
[----:B------:R-:W-:-:S07]  /*15a00*/  IMAD.MOV.U32 R2, RZ, RZ, R14 ;  /* 0x000000ffff027224 */ /* 0x000fce00078e000e */
[----:B------:R-:W-:Y:S05]  /*15a10*/  WARPSYNC.COLLECTIVE R15, `(.L_x_5427) ;  /* 0x000000000f087348 */ /* 0x000fea0003c00000 */
[----:B------:R0:W1:Y:S02]  /*15a20*/  SHFL.IDX P6, R14, R13, R12, R11 ;  /* 0x0000000c0d0e7389 */ /* 0x00006400000c000b */
[----:B01----:R-:W-:Y:S01]  /*15a30*/  ENDCOLLECTIVE ;  /* 0x000000000000791b */ /* 0x003fe20003800000 */
.L_x_5427:
        /* <DEDUP_REMOVED lines=16> */
.L_x_5428:
[----:B------:R-:W-:Y:S01]  /*15b40*/  VIADD R3, R8, 0x60 ;  /* 0x0000006008037836 */ /* 0x000fe20000000000 */
[----:B------:R-:W-:Y:S01]  /*15b50*/  @!P3 LEA R20, R9, UR38, 0x1 ;  /* 0x000000260914bc11 */ /* 0x000fe2000f8e08ff */
[----:B------:R-:W-:Y:S02]  /*15b60*/  IMAD.MOV.U32 R13, RZ, RZ, R0 ;  /* 0x000000ffff0d7224 */ /* 0x000fe400078e0000 */
[----:B------:R-:W-:-:S07]  /*15b70*/  IMAD.MOV.U32 R4, RZ, RZ, R14 ;  /* 0x000000ffff047224 */ /* 0x000fce00078e000e */
[----:B------:R-:W-:Y:S05]  /*15b80*/  WARPSYNC.COLLECTIVE R15, `(.L_x_5429) ;  /* 0x000000000f087348 */ /* 0x000fea0003c00000 */
[----:B------:R0:W1:Y:S02]  /*15b90*/  SHFL.IDX P6, R14, R13, R12, R11 ;  /* 0x0000000c0d0e7389 */ /* 0x00006400000c000b */
[----:B01----:R-:W-:Y:S01]  /*15ba0*/  ENDCOLLECTIVE ;  /* 0x000000000000791b */ /* 0x003fe20003800000 */
.L_x_5429:
        /* <DEDUP_REMOVED lines=16> */
.L_x_5430:
[----:B------:R-:W-:Y:S01]  /*15cb0*/  @!P3 LEA R21, R9, UR38, 0x1 ;  /* 0x000000260915bc11 */ /* 0x000fe2000f8e08ff */
[----:B------:R-:W-:Y:S02]  /*15cc0*/  IMAD.MOV.U32 R13, RZ, RZ, R0 ;  /* 0x000000ffff0d7224 */ /* 0x000fe400078e0000 */
[----:B------:R-:W-:-:S07]  /*15cd0*/  IMAD.MOV.U32 R2, RZ, RZ, R14 ;  /* 0x000000ffff027224 */ /* 0x000fce00078e000e */
[----:B------:R-:W-:Y:S05]  /*15ce0*/  WARPSYNC.COLLECTIVE R15, `(.L_x_5431) ;  /* 0x000000000f087348 */ /* 0x000fea0003c00000 */
[----:B------:R0:W1:Y:S02]  /*15cf0*/  SHFL.IDX P6, R14, R13, R12, R11 ;  /* 0x0000000c0d0e7389 */ /* 0x00006400000c000b */
[----:B01----:R-:W-:Y:S01]  /*15d00*/  ENDCOLLECTIVE ;  /* 0x000000000000791b */ /* 0x003fe20003800000 */
.L_x_5431:
        /* <DEDUP_REMOVED lines=15> */
.L_x_5432:
[----:B------:R-:W-:Y:S02]  /*15e00*/  IMAD.MOV.U32 R13, RZ, RZ, R0 ;  /* 0x000000ffff0d7224 */ /* 0x000fe400078e0000 */
[----:B------:R-:W-:-:S07]  /*15e10*/  IMAD.MOV.U32 R4, RZ, RZ, R14 ;  /* 0x000000ffff047224 */ /* 0x000fce00078e000e */
[----:B------:R-:W-:Y:S05]  /*15e20*/  WARPSYNC.COLLECTIVE R15, `(.L_x_5433) ;  /* 0x000000000f087348 */ /* 0x000fea0003c00000 */
[----:B------:R0:W1:Y:S02]  /*15e30*/  SHFL.IDX P6, R14, R13, R12, R11 ;  /* 0x0000000c0d0e7389 */ /* 0x00006400000c000b */
[----:B01----:R-:W-:Y:S01]  /*15e40*/  ENDCOLLECTIVE ;  /* 0x000000000000791b */ /* 0x003fe20003800000 */
.L_x_5433:
[----:B------:R-:W-:Y:S05]  /*15e50*/  BRA `(.L_x_5434) ;  /* 0xffffffc800147947 */ /* 0x000fea000383ffff */
.L_x_5339:
[----:B-1----:R-:W-:-:S04]  /*15e60*/  IMAD.U32 R3, RZ, RZ, UR38 ;  /* 0x00000026ff037e24 */ /* 0x002fc8000f8e00ff */
[----:B------:R1:W2:Y:S03]  /*15e70*/  SYNCS.PHASECHK.TRANS64.TRYWAIT P0, [R3+URZ+0x36820], R2 ;  /* 0x03682002030075a7 */ /* 0x0002a6000800017f */
[----:B--2---:R-:W-:Y:S05]  /*15e80*/  @!P0 NANOSLEEP.SYNCS 0x989680 ;  /* 0x009896800000895d */ /* 0x004fea0003900000 */
[----:B------:R-:W2:Y:S02]  /*15e90*/  @!P0 SYNCS.PHASECHK.TRANS64 P0, [R3+URZ+0x36820], R2 ;  /* 0x03682002030085a7 */ /* 0x000ea4000800007f */
[----:B--2---:R-:W-:Y:S05]  /*15ea0*/  @!P0 BRA `(.L_x_5339) ;  /* 0xfffffffc00ec8947 */ /* 0x004fea000383ffff */
[----:B------:R-:W-:Y:S05]  /*15eb0*/  BRA `(.L_x_5435) ;  /* 0xffffffc8006c7947 */ /* 0x000fea000383ffff */
.L_x_5346:
[----:B-1----:R-:W-:-:S04]  /*15ec0*/  IMAD.U32 R3, RZ, RZ, UR38 ;  /* 0x00000026ff037e24 */ /* 0x002fc8000f8e00ff */
[----:B------:R1:W2:Y:S03]  /*15ed0*/  SYNCS.PHASECHK.TRANS64.TRYWAIT P0, [R3+URZ+0x36848], R2 ;  /* 0x03684802030075a7 */ /* 0x0002a6000800017f */
[----:B--2---:R-:W-:Y:S05]  /*15ee0*/  @!P0 NANOSLEEP.SYNCS 0x989680 ;  /* 0x009896800000895d */ /* 0x004fea0003900000 */
[----:B------:R-:W2:Y:S02]  /*15ef0*/  @!P0 SYNCS.PHASECHK.TRANS64 P0, [R3+URZ+0x36848], R2 ;  /* 0x03684802030085a7 */ /* 0x000ea4000800007f */
[----:B--2---:R-:W-:Y:S05]  /*15f00*/  @!P0 BRA `(.L_x_5346) ;  /* 0xfffffffc00ec8947 */ /* 0x004fea000383ffff */
[----:B------:R-:W-:Y:S05]  /*15f10*/  BRA `(.L_x_5436) ;  /* 0xffffffcc00547947 */ /* 0x000fea000383ffff */
.L_x_5353:
[----:B0-----:R-:W-:-:S04]  /*15f20*/  IMAD.U32 R3, RZ, RZ, UR38 ;  /* 0x00000026ff037e24 */ /* 0x001fc8000f8e00ff */
[----:B------:R0:W1:Y:S03]  /*15f30*/  SYNCS.PHASECHK.TRANS64.TRYWAIT P0, [R3+URZ+0x36860], R2 ;  /* 0x03686002030075a7 */ /* 0x000066000800017f */
[----:B-1----:R-:W-:Y:S05]  /*15f40*/  @!P0 NANOSLEEP.SYNCS 0x989680 ;  /* 0x009896800000895d */ /* 0x002fea0003900000 */
[----:B------:R-:W1:Y:S02]  /*15f50*/  @!P0 SYNCS.PHASECHK.TRANS64 P0, [R3+URZ+0x36860], R2 ;  /* 0x03686002030085a7 */ /* 0x000e64000800007f */
[----:B-1----:R-:W-:Y:S05]  /*15f60*/  @!P0 BRA `(.L_x_5353) ;  /* 0xfffffffc00ec8947 */ /* 0x002fea000383ffff */
[----:B------:R-:W-:Y:S05]  /*15f70*/  BRA `(.L_x_5437) ;  /* 0xffffffd0002c7947 */ /* 0x000fea000383ffff */
.L_x_5363:
[----:B-1----:R-:W-:-:S04]  /*15f80*/  IMAD.U32 R3, RZ, RZ, UR38 ;  /* 0x00000026ff037e24 */ /* 0x002fc8000f8e00ff */
[----:B------:R1:W2:Y:S03]  /*15f90*/  SYNCS.PHASECHK.TRANS64.TRYWAIT P0, [R3+URZ+0x36840], R2 ;  /* 0x03684002030075a7 */ /* 0x0002a6000800017f */
[----:B--2---:R-:W-:Y:S05]  /*15fa0*/  @!P0 NANOSLEEP.SYNCS 0x989680 ;  /* 0x009896800000895d */ /* 0x004fea0003900000 */
[----:B------:R-:W2:Y:S02]  /*15fb0*/  @!P0 SYNCS.PHASECHK.TRANS64 P0, [R3+URZ+0x36840], R2 ;  /* 0x03684002030085a7 */ /* 0x000ea4000800007f */
[----:B--2---:R-:W-:Y:S05]  /*15fc0*/  @!P0 BRA `(.L_x_5363) ;  /* 0xfffffffc00ec8947 */ /* 0x004fea000383ffff */
[----:B------:R-:W-:Y:S05]  /*15fd0*/  BRA `(.L_x_5438) ;  /* 0xffffffd400887947 */ /* 0x000fea000383ffff */
.L_x_5370:
[----:B0-----:R-:W-:-:S04]  /*15fe0*/  IMAD.U32 R3, RZ, RZ, UR38 ;  /* 0x00000026ff037e24 */ /* 0x001fc8000f8e00ff */
[----:B------:R0:W1:Y:S03]  /*15ff0*/  SYNCS.PHASECHK.TRANS64.TRYWAIT P0, [R3+URZ+0x36868], R2 ;  /* 0x03686802030075a7 */ /* 0x000066000800017f */
[----:B-1----:R-:W-:Y:S05]  /*16000*/  @!P0 NANOSLEEP.SYNCS 0x989680 ;  /* 0x009896800000895d */ /* 0x002fea0003900000 */
[----:B------:R-:W1:Y:S02]  /*16010*/  @!P0 SYNCS.PHASECHK.TRANS64 P0, [R3+URZ+0x36868], R2 ;  /* 0x03686802030085a7 */ /* 0x000e64000800007f */
[----:B-1----:R-:W-:Y:S05]  /*16020*/  @!P0 BRA `(.L_x_5370) ;  /* 0xfffffffc00ec8947 */ /* 0x002fea000383ffff */
[----:B------:R-:W-:Y:S05]  /*16030*/  BRA `(.L_x_5439) ;  /* 0xffffffd800607947 */ /* 0x000fea000383ffff */
.L_x_5380:
[----:B-1----:R-:W-:-:S04]  /*16040*/  IMAD.U32 R3, RZ, RZ, UR38 ;  /* 0x00000026ff037e24 */ /* 0x002fc8000f8e00ff */
[----:B------:R1:W2:Y:S03]  /*16050*/  SYNCS.PHASECHK.TRANS64.TRYWAIT P0, [R3+URZ+0x36848], R2 ;  /* 0x03684802030075a7 */ /* 0x0002a6000800017f */
[----:B--2---:R-:W-:Y:S05]  /*16060*/  @!P0 NANOSLEEP.SYNCS 0x989680 ;  /* 0x009896800000895d */ /* 0x004fea0003900000 */
[----:B------:R-:W2:Y:S02]  /*16070*/  @!P0 SYNCS.PHASECHK.TRANS64 P0, [R3+URZ+0x36848], R2 ;  /* 0x03684802030085a7 */ /* 0x000ea4000800007f */
[----:B--2---:R-:W-:Y:S05]  /*16080*/  @!P0 BRA `(.L_x_5380) ;  /* 0xfffffffc00ec8947 */ /* 0x004fea000383ffff */
[----:B------:R-:W-:Y:S05]  /*16090*/  BRA `(.L_x_5440) ;  /* 0xffffffdc00d47947 */ /* 0x000fea000383ffff */
.L_x_5387:
[----:B0-----:R-:W-:-:S04]  /*160a0*/  IMAD.U32 R3, RZ, RZ, UR38 ;  /* 0x00000026ff037e24 */ /* 0x001fc8000f8e00ff */
[----:B------:R0:W1:Y:S03]  /*160b0*/  SYNCS.PHASECHK.TRANS64.TRYWAIT P0, [R3+URZ+0x36860], R2 ;  /* 0x03686002030075a7 */ /* 0x000066000800017f */
[----:B-1----:R-:W-:Y:S05]  /*160c0*/  @!P0 NANOSLEEP.SYNCS 0x989680 ;  /* 0x009896800000895d */ /* 0x002fea0003900000 */
[----:B------:R-:W1:Y:S02]  /*160d0*/  @!P0 SYNCS.PHASECHK.TRANS64 P0, [R3+URZ+0x36860], R2 ;  /* 0x03686002030085a7 */ /* 0x000e64000800007f */
[----:B-1----:R-:W-:Y:S05]  /*160e0*/  @!P0 BRA `(.L_x_5387) ;  /* 0xfffffffc00ec8947 */ /* 0x002fea000383ffff */
[----:B------:R-:W-:Y:S05]  /*160f0*/  BRA `(.L_x_5441) ;  /* 0xffffffe000a87947 */ /* 0x000fea000383ffff */
.L_x_5396:
[----:B0-----:R0:W1:Y:S02]  /*16100*/  SYNCS.PHASECHK.TRANS64.TRYWAIT P0, [R3+URZ+0x36860], R0 ;  /* 0x03686000030075a7 */ /* 0x001064000800017f */
[----:B-1----:R-:W-:Y:S05]  /*16110*/  @!P0 NANOSLEEP.SYNCS 0x989680 ;  /* 0x009896800000895d */ /* 0x002fea0003900000 */
[----:B------:R-:W1:Y:S02]  /*16120*/  @!P0 SYNCS.PHASECHK.TRANS64 P0, [R3+URZ+0x36860], R0 ;  /* 0x03686000030085a7 */ /* 0x000e64000800007f */
[----:B-1----:R-:W-:Y:S05]  /*16130*/  @!P0 BRA `(.L_x_5396) ;  /* 0xfffffffc00f08947 */ /* 0x002fea000383ffff */
[----:B------:R-:W-:Y:S05]  /*16140*/  BRA `(.L_x_5442) ;  /* 0xffffffe400ac7947 */ /* 0x000fea000383ffff */
.L_x_5402:
[----:B0-----:R0:W1:Y:S02]  /*16150*/  SYNCS.PHASECHK.TRANS64.TRYWAIT P0, [R2+URZ+0x36820], R3 ;  /* 0x03682003020075a7 */ /* 0x001064000800017f */
[----:B-1----:R-:W-:Y:S05]  /*16160*/  @!P0 NANOSLEEP.SYNCS 0x989680 ;  /* 0x009896800000895d */ /* 0x002fea0003900000 */
[----:B------:R-:W1:Y:S02]  /*16170*/  @!P0 SYNCS.PHASECHK.TRANS64 P0, [R2+URZ+0x36820], R3 ;  /* 0x03682003020085a7 */ /* 0x000e64000800007f */
[----:B-1----:R-:W-:Y:S05]  /*16180*/  @!P0 BRA `(.L_x_5402) ;  /* 0xfffffffc00f08947 */ /* 0x002fea000383ffff */
[----:B------:R-:W-:Y:S05]  /*16190*/  BRA `(.L_x_5443) ;  /* 0xffffffe800b07947 */ /* 0x000fea000383ffff */
.L_x_5403:
        /* <DEDUP_REMOVED lines=11> */
.L_x_5445:
[----:B------:R-:W-:Y:S05]  /*16250*/  BSYNC B0 ;  /* 0x0000000000007941 */ /* 0x000fea0003800000 */
.L_x_5444:
[----:B------:R-:W-:Y:S05]  /*16260*/  BRA `(.L_x_5446) ;  /* 0xffffffe800947947 */ /* 0x000fea000383ffff */
.L_x_5404:
[----:B------:R-:W-:Y:S01]  /*16270*/  BSSY B0, `(.L_x_5447) ;  /* 0x0000006000007945 */ /* 0x000fe20003800000 */
[----:B------:R-:W-:-:S07]  /*16280*/  IMAD.MOV.U32 R15, RZ, RZ, -0x1 ;  /* 0xffffffffff0f7424 */ /* 0x000fce00078e00ff */
[----:B0-----:R-:W-:Y:S05]  /*16290*/  WARPSYNC.COLLECTIVE R15, `(.L_x_5448) ;  /* 0x000000000f0c7348 */ /* 0x001fea0003c00000 */
[----:B------:R-:W-:Y:S02]  /*162a0*/  ELECT P6, UR62, PT ;  /* 0x00000000003e782f */ /* 0x000fe400038c0000 */
[----:B------:R-:W-:Y:S01]  /*162b0*/  MOV R14, UR62 ;  /* 0x0000003e000e7c02 */ /* 0x000fe20008000f00 */
[----:B0-----:R-:W-:Y:S10]  /*162c0*/  ENDCOLLECTIVE ;  /* 0x000000000000791b */ /* 0x001ff40003800000 */
.L_x_5448:
[----:B------:R-:W-:Y:S05]  /*162d0*/  BSYNC B0 ;  /* 0x0000000000007941 */ /* 0x000fea0003800000 */
.L_x_5447:
[----:B------:R-:W-:Y:S05]  /*162e0*/  BRA `(.L_x_5449) ;  /* 0xffffffe800887947 */ /* 0x000fea000383ffff */
.L_x_5406:
[----:B0-----:R0:W1:Y:S02]  /*162f0*/  SYNCS.PHASECHK.TRANS64.TRYWAIT P0, [R6+URZ], R5 ;  /* 0x00000005060075a7 */ /* 0x001064000800017f */
[----:B-1----:R-:W-:Y:S05]  /*16300*/  @!P0 NANOSLEEP.SYNCS 0x989680 ;  /* 0x009896800000895d */ /* 0x002fea0003900000 */
[----:B------:R-:W1:Y:S02]  /*16310*/  @!P0 SYNCS.PHASECHK.TRANS64 P0, [R6+URZ], R5 ;  /* 0x00000005060085a7 */ /* 0x000e64000800007f */
[----:B-1----:R-:W-:Y:S05]  /*16320*/  @!P0 BRA `(.L_x_5406) ;  /* 0xfffffffc00f08947 */ /* 0x002fea000383ffff */
[----:B------:R-:W-:Y:S05]  /*16330*/  BRA `(.L_x_5450) ;  /* 0xffffffe800c47947 */ /* 0x000fea000383ffff */
.L_x_5407:
[----:B-1----:R1:W2:Y:S02]  /*16340*/  SYNCS.PHASECHK.TRANS64.TRYWAIT P0, [R3+URZ], R4 ;  /* 0x00000004030075a7 */ /* 0x0022a4000800017f */
[----:B--2---:R-:W-:Y:S05]  /*16350*/  @!P0 NANOSLEEP.SYNCS 0x989680 ;  /* 0x009896800000895d */ /* 0x004fea0003900000 */
[----:B------:R-:W2:Y:S02]  /*16360*/  @!P0 SYNCS.PHASECHK.TRANS64 P0, [R3+URZ], R4 ;  /* 0x00000004030085a7 */ /* 0x000ea4000800007f */
[----:B--2---:R-:W-:Y:S05]  /*16370*/  @!P0 BRA `(.L_x_5407) ;  /* 0xfffffffc00f08947 */ /* 0x004fea000383ffff */
[----:B------:R-:W-:Y:S05]  /*16380*/  BRA `(.L_x_5451) ;  /* 0xffffffe800b87947 */ /* 0x000fea000383ffff */
.L_x_5409:
[----:B-1----:R1:W2:Y:S02]  /*16390*/  SYNCS.PHASECHK.TRANS64.TRYWAIT P0, [R0+URZ], R5 ;  /* 0x00000005000075a7 */ /* 0x0022a4000800017f */
[----:B--2---:R-:W-:Y:S05]  /*163a0*/  @!P0 NANOSLEEP.SYNCS 0x989680 ;  /* 0x009896800000895d */ /* 0x004fea0003900000 */
[----:B------:R-:W2:Y:S02]  /*163b0*/  @!P0 SYNCS.PHASECHK.TRANS64 P0, [R0+URZ], R5 ;  /* 0x00000005000085a7 */ /* 0x000ea4000800007f */
[----:B--2---:R-:W-:Y:S05]  /*163c0*/  @!P0 BRA `(.L_x_5409) ;  /* 0xfffffffc00f08947 */ /* 0x004fea000383ffff */
[----:B------:R-:W-:Y:S05]  /*163d0*/  BRA `(.L_x_5452) ;  /* 0xffffffe800bc7947 */ /* 0x000fea000383ffff */
.L_x_5453:
        /* <DEDUP_REMOVED lines=10> */
.L_x_14854:


//--------------------- .text._ZN7cutlass13device_kernelIN5flash11enable_sm90INS1_16FlashAttnFwdSm90INS1_25CollectiveMainloopFwdSm90ILi2EN4cute5tupleIJNS5_1CILi1EEES8_S8_EEENS6_IJNS7_ILi128EEENS7_ILi112EEENS7_ILi192EEEEEELi192ENS_10bfloat16_tEfNS_4arch4Sm90ELb1ELb0ELb0ELb1ELb0ELb0ELb0ELb1ELb1ELb1ELb1ELb0EEENS1_21CollectiveEpilogueFwdINS6_IJSA_SC_SB_EEES9_SE_SG_Li256ELb1ELb1ELb1ELb0EEENS1_36VarlenDynamicPersistentTileSchedulerILi128ELi112ELi256ELi128ELb1ELb1ELb1ELb1ELb1ELb1EEEEEEEEEvNT_6ParamsE --------------------------
	.section	.text._ZN7cutlass13device_kernelIN5flash11enable_sm90INS1_16FlashAttnFwdSm90INS1_25CollectiveMainloopFwdSm90ILi2EN4cute5tupleIJNS5_1CILi1EEES8_S8_EEENS6_IJNS7_ILi128EEENS7_ILi112EEENS7_ILi192EEEEEELi192ENS_10bfloat16_tEfNS_4arch4Sm90ELb1ELb0ELb0ELb1ELb0ELb0ELb0ELb1ELb1ELb1ELb1ELb0EEENS1_21CollectiveEpilogueFwdINS6_IJSA_SC_SB_EEES9_SE_SG_Li256ELb1ELb1ELb1ELb0EEENS1_36VarlenDynamicPersistentTileSchedulerILi128ELi112ELi256ELi128ELb1ELb1ELb1ELb1ELb1ELb1EEEEEEEEEvNT_6ParamsE,"ax",@progbits
	.align	128
.text._ZN7cutlass13device_kernelIN5flash11enable_sm90INS1_16FlashAttnFwdSm90INS1_25CollectiveMainloopFwdSm90ILi2EN4cute5tupleIJNS5_1CILi1EEES8_S8_EEENS6_IJNS7_ILi128EEENS7_ILi112EEENS7_ILi192EEEEEELi192ENS_10bfloat16_tEfNS_4arch4Sm90ELb1ELb0ELb0ELb1ELb0ELb0ELb0ELb1ELb1ELb1ELb1ELb0EEENS1_21CollectiveEpilogueFwdINS6_IJSA_SC_SB_EEES9_SE_SG_Li256ELb1ELb1ELb1ELb0EEENS1_36VarlenDynamicPersistentTileSchedulerILi128ELi112ELi256ELi128ELb1ELb1ELb1ELb1ELb1ELb1EEEEEEEEEvNT_6ParamsE:
        .type           _ZN7cutlass13device_kernelIN5flash11enable_sm90INS1_16FlashAttnFwdSm90INS1_25CollectiveMainloopFwdSm90ILi2EN4cute5tupleIJNS5_1CILi1EEES8_S8_EEENS6_IJNS7_ILi128EEENS7_ILi112EEENS7_ILi192EEEEEELi192ENS_10bfloat16_tEfNS_4arch4Sm90ELb1ELb0ELb0ELb1ELb0ELb0ELb0ELb1ELb1ELb1ELb1ELb0EEENS1_21CollectiveEpilogueFwdINS6_IJSA_SC_SB_EEES9_SE_SG_Li256ELb1ELb1ELb1ELb0EEENS1_36VarlenDynamicPersistentTileSchedulerILi128ELi112ELi256ELi128ELb1ELb1ELb1ELb1ELb1ELb1EEEEEEEEEvNT_6ParamsE,@function
        .size           _ZN7cutlass13device_kernelIN5flash11enable_sm90INS1_16FlashAttnFwdSm90INS1_25CollectiveMainloopFwdSm90ILi2EN4cute5tupleIJNS5_1CILi1EEES8_S8_EEENS6_IJNS7_ILi128EEENS7_ILi112EEENS7_ILi192EEEEEELi192ENS_10bfloat16_tEfNS_4arch4Sm90ELb1ELb0ELb0ELb1ELb0ELb0ELb0ELb1ELb1ELb1ELb1ELb0EEENS1_21CollectiveEpilogueFwdINS6_IJSA_SC_SB_EEES9_SE_SG_Li256ELb1ELb1ELb1ELb0EEENS1_36VarlenDynamicPersistentTileSchedulerILi128ELi112ELi256ELi128ELb1ELb1ELb1ELb1ELb1ELb1EEEEEEEEEvNT_6ParamsE,(.L_x_14855 - _ZN7cutlass13device_kernelIN5flash11enable_sm90INS1_16FlashAttnFwdSm90INS1_25CollectiveMainloopFwdSm90ILi2EN4cute5tupleIJNS5_1CILi1EEES8_S8_EEENS6_IJNS7_ILi128EEENS7_ILi112EEENS7_ILi192EEEEEELi192ENS_10bfloat16_tEfNS_4arch4Sm90ELb1ELb0ELb0ELb1ELb0ELb0ELb0ELb1ELb1ELb1ELb1ELb0EEENS1_21CollectiveEpilogueFwdINS6_IJSA_SC_SB_EEES9_SE_SG_Li256ELb1ELb1ELb1ELb0EEENS1_36VarlenDynamicPersistentTileSchedulerILi128ELi112ELi256ELi128ELb1ELb1ELb1ELb1ELb1ELb1EEEEEEEEEvNT_6ParamsE)
        .other          _ZN7cutlass13device_kernelIN5flash11enable_sm90INS1_16FlashAttnFwdSm90INS1_25CollectiveMainloopFwdSm90ILi2EN4cute5tupleIJNS5_1CILi1EEES8_S8_EEENS6_IJNS7_ILi128EEENS7_ILi112EEENS7_ILi192EEEEEELi192ENS_10bfloat16_tEfNS_4arch4Sm90ELb1ELb0ELb0ELb1ELb0ELb0ELb0ELb1ELb1ELb1ELb1ELb0EEENS1_21CollectiveEpilogueFwdINS6_IJSA_SC_SB_EEES9_SE_SG_Li256ELb1ELb1ELb1ELb0EEENS1_36VarlenDynamicPersistentTileSchedulerILi128ELi112ELi256ELi128ELb1ELb1ELb1ELb1ELb1ELb1EEEEEEEEEvNT_6ParamsE,@"STO_CUDA_ENTRY STV_DEFAULT"
_ZN7cutlass13device_kernelIN5flash11enable_sm90INS1_16FlashAttnFwdSm90INS1_25CollectiveMainloopFwdSm90ILi2EN4cute5tupleIJNS5_1CILi1EEES8_S8_EEENS6_IJNS7_ILi128EEENS7_ILi112EEENS7_ILi192EEEEEELi192ENS_10bfloat16_tEfNS_4arch4Sm90ELb1ELb0ELb0ELb1ELb0ELb0ELb0ELb1ELb1ELb1ELb1ELb0EEENS1_21CollectiveEpilogueFwdINS6_IJSA_SC_SB_EEES9_SE_SG_Li256ELb1ELb1ELb1ELb0EEENS1_36VarlenDynamicPersistentTileSchedulerILi128ELi112ELi256ELi128ELb1ELb1ELb1ELb1ELb1ELb1EEEEEEEEEvNT_6ParamsE:
        /* <DEDUP_REMOVED lines=18> */
.L_x_5455:
[----:B------:R-:W-:Y:S05]  /*0120*/  BSYNC B0 ;  /* 0x0000000000007941 */ /* 0x000fea0003800000 */
.L_x_5454:
        /* <DEDUP_REMOVED lines=41> */
.L_x_5456:
        /* <DEDUP_REMOVED lines=22> */
.L_x_5457:
        /* <DEDUP_REMOVED lines=18> */
.L_x_5458:
        /* <DEDUP_REMOVED lines=22> */
.L_x_5459:
        /* <DEDUP_REMOVED lines=22> */
.L_x_5460:
        /* <DEDUP_REMOVED lines=8> */
.L_x_5462:
        /* <DEDUP_REMOVED lines=16> */
[----:B------:R-:W-:Y:S01]  /*0a80*/  UMOV UR60, URZ ;  /* 0x0000003f003c7c82 */ /* 0x000fe20008000000 */
[----:B------:R-:W-:Y:S01]  /*0a90*/  R2UR UR6, R10 ;  /* 0x000000000a0672ca */ /* 0x000fe200000e0000 */
[----:B------:R-:W0:Y:S01]  /*0aa0*/  S2R R0, SR_TID.X ;  /* 0x0000000000007919 */ /* 0x000e220000002100 */
[----:B------:R-:W-:Y:S01]  /*0ab0*/  R2UR UR7, R11 ;  /* 0x000000000b0772ca */ /* 0x000fe200000e0000 */
[----:B------:R-:W-:Y:S01]  /*0ac0*/  UMOV UR36, URZ ;  /* 0x0000003f00247c82 */ /* 0x000fe20008000000 */
[----:B0-----:R-:W-:-:S05]  /*0ad0*/  VIADD R12, R0, 0xffffff80 ;  /* 0xffffff80000c7836 */ /* 0x001fca0000000000 */
[----:B------:R-:W-:-:S04]  /*0ae0*/  SHF.R.S32.HI R0, RZ, 0x1f, R12 ;  /* 0x0000001fff007819 */ /* 0x000fc8000001140c */
[CC--:B------:R-:W-:Y:S02]  /*0af0*/  LEA.HI R3, R0.reuse, R12.reuse, RZ, 0x4 ;  /* 0x0000000c00037211 */ /* 0x0c0fe400078f20ff */
[CC--:B------:R-:W-:Y:S02]  /*0b00*/  LEA.HI R4, R0.reuse, R12.reuse, RZ, 0x5 ;  /* 0x0000000c00047211 */ /* 0x0c0fe400078f28ff */
[----:B------:R-:W-:Y:S02]  /*0b10*/  SHF.R.S32.HI R6, RZ, 0x4, R3 ;  /* 0x00000004ff067819 */ /* 0x000fe40000011403 */
[----:B------:R-:W-:Y:S01]  /*0b20*/  LEA.HI R11, R0, R12, RZ, 0x2 ;  /* 0x0000000c000b7211 */ /* 0x000fe200078f10ff */
[----:B------:R-:W-:Y:S01]  /*0b30*/  IMAD.SHL.U32 R5, R4, 0x20, RZ ;  /* 0x0000002004057824 */ /* 0x000fe200078e00ff */
[C---:B------:R-:W-:Y:S02]  /*0b40*/  LOP3.LUT R4, R3.reuse, 0x3fffff0, RZ, 0xc0, !PT ;  /* 0x03fffff003047812 */ /* 0x040fe400078ec0ff */
[----:B------:R-:W-:-:S02]  /*0b50*/  LEA.HI R3, R3, R6, RZ, 0x1 ;  /* 0x0000000603037211 */ /* 0x000fc400078f08ff */
[----:B------:R-:W-:Y:S01]  /*0b60*/  LOP3.LUT R5, R5, 0xfffffc00, RZ, 0xc0, !PT ;  /* 0xfffffc0005057812 */ /* 0x000fe200078ec0ff */
[----:B------:R-:W-:Y:S01]  /*0b70*/  IMAD.IADD R4, R12, 0x1, -R4 ;  /* 0x000000010c047824 */ /* 0x000fe200078e0a04 */
[----:B------:R-:W-:Y:S02]  /*0b80*/  LOP3.LUT R3, R3, 0x1ffffffe, RZ, 0xc0, !PT ;  /* 0x1ffffffe03037812 */ /* 0x000fe400078ec0ff */
[----:B------:R-:W-:Y:S01]  /*0b90*/  LOP3.LUT R11, R11, 0xfffffffc, RZ, 0xc0, !PT ;  /* 0xfffffffc0b0b7812 */ /* 0x000fe200078ec0ff */
[----:B------:R-:W-:Y:S02]  /*0ba0*/  IMAD R4, R4, 0x40, R5 ;  /* 0x0000004004047824 */ /* 0x000fe400078e0205 */
[----:B------:R-:W-:Y:S02]  /*0bb0*/  IMAD.IADD R3, R6, 0x1, -R3 ;  /* 0x0000000106037824 */ /* 0x000fe400078e0a03 */
[----:B------:R-:W-:Y:S02]  /*0bc0*/  IMAD.IADD R11, R12, 0x1, -R11 ;  /* 0x000000010c0b7824 */ /* 0x000fe400078e0a0b */
[----:B------:R-:W-:-:S03]  /*0bd0*/  IMAD R3, R3, 0x8, R4 ;  /* 0x0000000803037824 */ /* 0x000fc600078e0204 */
[----:B------:R-:W-:Y:S02]  /*0be0*/  LEA.HI R5, R11, R11, RZ, 0x1 ;  /* 0x0000000b0b057211 */ /* 0x000fe400078f08ff */
[----:B------:R0:W-:Y:S02]  /*0bf0*/  STL [R1+0x48], R3 ;  /* 0x0000480301007387 */ /* 0x0001e40000100800 */
[----:B------:R-:W-:-:S05]  /*0c00*/  LOP3.LUT R4, R5, 0x1ffffffe, RZ, 0xc0, !PT ;  /* 0x1ffffffe05047812 */ /* 0x000fca00078ec0ff */
        /* <DEDUP_REMOVED lines=19> */
[----:B0-----:R-:W-:-:S02]  /*0d40*/  LOP3.LUT R3, R8, 0x7ffffffc, RZ, 0xc0, !PT ;  /* 0x7ffffffc08037812 */ /* 0x001fc400078ec0ff */
[----:B------:R-:W-:Y:S02]  /*0d50*/  LEA.HI R10, R10, R9, RZ, 0x3 ;  /* 0x000000090a0a7211 */ /* 0x000fe400078f18ff */
[----:B------:R-:W-:Y:S01]  /*0d60*/  SHF.R.S32.HI R7, RZ, 0x5, R7 ;  /* 0x00000005ff077819 */ /* 0x000fe20000011407 */
[----:B------:R-:W-:Y:S01]  /*0d70*/  IMAD.IADD R3, R234, 0x1, -R3 ;  /* 0x00000001ea037824 */ /* 0x000fe200078e0a03 */
[----:B------:R-:W-:-:S03]  /*0d80*/  LOP3.LUT R10, R10, 0xfffffff8, RZ, 0xc0, !PT ;  /* 0xfffffff80a0a7812 */ /* 0x000fc600078ec0ff */
[----:B------:R-:W-:Y:S02]  /*0d90*/  IMAD.SHL.U32 R18, R3, 0x2, RZ ;  /* 0x0000000203127824 */ /* 0x000fe400078e00ff */
[----:B------:R-:W-:Y:S02]  /*0da0*/  IMAD.IADD R10, R9, 0x1, -R10 ;  /* 0x00000001090a7824 */ /* 0x000fe400078e0a0a */
[C---:B------:R-:W-:Y:S02]  /*0db0*/  VIADD R230, R18.reuse, 0x8 ;  /* 0x0000000812e67836 */ /* 0x040fe40000000000 */
[----:B------:R-:W-:Y:S02]  /*0dc0*/  IMAD R7, R7, 0x10, R10 ;  /* 0x0000001007077824 */ /* 0x000fe400078e020a */
[----:B------:R-:W-:Y:S02]  /*0dd0*/  VIADD R229, R18, 0x10 ;  /* 0x0000001012e57836 */ /* 0x000fe40000000000 */
[----:B------:R-:W-:-:S02]  /*0de0*/  IMAD R5, R2, 0x40, R7 ;  /* 0x0000004002057824 */ /* 0x000fc400078e0207 */
[----:B------:R-:W-:Y:S01]  /*0df0*/  IMAD.U32 R2, RZ, RZ, UR4 ;  /* 0x00000004ff027e24 */ /* 0x000fe2000f8e00ff */
[----:B------:R-:W-:Y:S01]  /*0e00*/  SHF.R.S32.HI R0, RZ, 0x1f, R229 ;  /* 0x0000001fff007819 */ /* 0x000fe200000114e5 */
[C---:B------:R-:W-:Y:S01]  /*0e10*/  VIADD R228, R18.reuse, 0x30 ;  /* 0x0000003012e47836 */ /* 0x040fe20000000000 */
[----:B------:R-:W-:Y:S01]  /*0e20*/  STL [R1+0x44], R5 ;  /* 0x0000440501007387 */ /* 0x000fe20000100800 */
[C---:B------:R-:W-:Y:S01]  /*0e30*/  VIADD R227, R18.reuse, 0x38 ;  /* 0x0000003812e37836 */ /* 0x040fe20000000000 */
[----:B------:R-:W-:Y:S01]  /*0e40*/  UMOV UR4, URZ ;  /* 0x0000003f00047c82 */ /* 0x000fe20008000000 */
        /* <DEDUP_REMOVED lines=31> */
[----:B------:R-:W-:Y:S01]  /*1040*/  IMAD.U32 R233, RZ, RZ, UR4 ;  /* 0x00000004ffe97e24 */ /* 0x000fe2000f8e00ff */
[----:B------:R-:W-:Y:S01]  /*1050*/  SHF.R.S32.HI R2, RZ, 0x1f, R215 ;  /* 0x0000001fff027819 */ /* 0x000fe200000114d7 */
[C---:B------:R-:W-:Y:S01]  /*1060*/  VIADD R207, R18.reuse, 0x18 ;  /* 0x0000001812cf7836 */ /* 0x040fe20000000000 */
[----:B------:R-:W-:Y:S01]  /*1070*/  SHF.R.S32.HI R0, RZ, 0x1f, R214 ;  /* 0x0000001fff007819 */ /* 0x000fe200000114d6 */
[----:B------:R-:W-:Y:S01]  /*1080*/  VIADD R206, R18, 0x28 ;  /* 0x0000002812ce7836 */ /* 0x000fe20000000000 */
[----:B------:R-:W-:Y:S01]  /*1090*/  SHF.R.S32.HI R237, RZ, 0x1f, R213 ;  /* 0x0000001fffed7819 */ /* 0x000fe200000114d5 */
[----:B------:R-:W-:Y:S01]  /*10a0*/  IMAD R23, R4, 0x8, R5 ;  /* 0x0000000804177824 */ /* 0x000fe200078e0205 */
[----:B------:R-:W-:-:S02]  /*10b0*/  SHF.R.S32.HI R236, RZ, 0x1f, R212 ;  /* 0x0000001fffec7819 */ /* 0x000fc400000114d4 */
[----:B------:R-:W-:-:S07]  /*10c0*/  SHF.R.S32.HI R235, RZ, 0x1f, R211 ;  /* 0x0000001fffeb7819 */ /* 0x000fce00000114d3 */
.L_x_5520:
[----:B------:R-:W-:Y:S01]  /*10d0*/  ULDC.64 UR8, c[0x0][0xc88] ;  /* 0x0003220000087ab9 */ /* 0x000fe20000000a00 */
[----:B------:R-:W-:Y:S01]  /*10e0*/  ULDC.64 UR12, c[0x0][0x208] ;  /* 0x00008200000c7ab9 */ /* 0x000fe20000000a00 */
[----:B------:R-:W-:Y:S01]  /*10f0*/  UIMAD.WIDE UR8, UR7, 0x4, UR8 ;  /* 0x00000004070878a5 */ /* 0x000fe2000f8e0208 */
[----:B------:R-:W-:-:S05]  /*1100*/  ULDC.64 UR10, c[0x0][0xa18] ;  /* 0x00028600000a7ab9 */ /* 0x000fca0000000a00 */
[----:B01-34-:R-:W-:Y:S02]  /*1110*/  IMAD.U32 R2, RZ, RZ, UR8 ;  /* 0x00000008ff027e24 */ /* 0x01bfe4000f8e00ff */
[----:B--2---:R-:W-:Y:S01]  /*1120*/  IMAD.U32 R3, RZ, RZ, UR9 ;  /* 0x00000009ff037e24 */ /* 0x004fe2000f8e00ff */
        /* <DEDUP_REMOVED lines=19> */
[----:B------:R-:W-:-:S03]  /*1260*/  IMAD.U32 R4, RZ, RZ, UR10 ;  /* 0x0000000aff047e24 */ /* 0x000fc6000f8e00ff */
[----:B------:R-:W-:Y:S01]  /*1270*/  IMAD.U32 R5, RZ, RZ, UR11 ;  /* 0x0000000bff057e24 */ /* 0x000fe2000f8e00ff */
[----:B------:R-:W2:Y:S01]  /*1280*/  @P0 LDG.E R2, desc[UR12][R2.64] ;  /* 0x0000000c02020981 */ /* 0x000ea2000c1e1900 */
[----:B------:R-:W-:Y:S02]  /*1290*/  UISETP.NE.U32.AND UP0, UPT, UR8, URZ, UPT ;  /* 0x0000003f0800728c */ /* 0x000fe4000bf05070 */
[----:B------:R-:W-:Y:S01]  /*12a0*/  ULOP3.LUT UR7, UR6, 0xff000000, URZ, 0xc0, !UPT ;  /* 0xff00000006077892 */ /* 0x000fe2000f8ec03f */
[----:B------:R-:W3:Y:S01]  /*12b0*/  @P2 LDG.E R4, desc[UR12][R4.64] ;  /* 0x0000000c04042981 */ /* 0x000ee2000c1e1900 */
[----:B------:R-:W-:Y:S01]  /*12c0*/  ULDC UR11, c[0x0][0x288] ;  /* 0x0000a200000b7ab9 */ /* 0x000fe20000000800 */
[----:B------:R-:W-:Y:S02]  /*12d0*/  UISETP.NE.AND.EX UP0, UPT, UR9, URZ, UPT, UP0 ;  /* 0x0000003f0900728c */ /* 0x000fe4000bf05300 */
[----:B------:R-:W-:Y:S01]  /*12e0*/  ULOP3.LUT UR8, UR6, 0xff0000, URZ, 0xc0, !UPT ;  /* 0x00ff000006087892 */ /* 0x000fe2000f8ec03f */
[----:B------:R-:W-:Y:S01]  /*12f0*/  ULDC UR9, c[0x0][0x424] ;  /* 0x0001090000097ab9 */ /* 0x000fe20000000800 */
[----:B------:R-:W-:Y:S01]  /*1300*/  ULDC.64 UR12, c[0x0][0xa20] ;  /* 0x00028800000c7ab9 */ /* 0x000fe20000000a00 */
[----:B------:R-:W-:Y:S01]  /*1310*/  ULOP3.LUT UR6, UR6, 0xffff, URZ, 0xc0, !UPT ;  /* 0x0000ffff06067892 */ /* 0x000fe2000f8ec03f */
[----:B------:R-:W-:Y:S01]  /*1320*/  ISETP.NE.U32.AND P1, PT, RZ, UR12, PT ;  /* 0x0000000cff007c0c */ /* 0x000fe2000bf25070 */
[----:B------:R-:W-:-:S02]  /*1330*/  USHF.R.U32.HI UR7, URZ, 0x8, UR7 ;  /* 0x000000083f077899 */ /* 0x000fc40008011607 */
[----:B------:R-:W-:Y:S01]  /*1340*/  USEL UR9, UR9, 0x1, UP0 ;  /* 0x0000000109097887 */ /* 0x000fe20008000000 */
[----:B------:R-:W-:Y:S01]  /*1350*/  ISETP.NE.AND.EX P1, PT, RZ, UR13, PT, P1 ;  /* 0x0000000dff007c0c */ /* 0x000fe2000bf25310 */
[----:B------:R-:W-:Y:S01]  /*1360*/  ULDC UR10, c[0x0][0x2f0] ;  /* 0x0000bc00000a7ab9 */ /* 0x000fe20000000800 */
[----:B------:R-:W-:Y:S01]  /*1370*/  UMOV UR4, URZ ;  /* 0x0000003f00047c82 */ /* 0x000fe20008000000 */
[----:B------:R-:W-:Y:S01]  /*1380*/  ULEA.HI UR8, UR8, UR7, URZ, 0x10 ;  /* 0x0000000708087291 */ /* 0x000fe2000f8f803f */
[----:B------:R-:W-:Y:S01]  /*1390*/  IMAD.U32 R210, RZ, RZ, UR6 ;  /* 0x00000006ffd27e24 */ /* 0x000fe2000f8e00ff */
[----:B------:R-:W-:Y:S01]  /*13a0*/  UIMAD UR9, UR9, UR10, URZ ;  /* 0x0000000a090972a4 */ /* 0x000fe2000f8e023f */
[----:B--2---:R-:W-:Y:S02]  /*13b0*/  @P0 R2UR UR4, R2 ;  /* 0x00000000020402ca */ /* 0x004fe400000e0000 */
[----:B---3--:R-:W-:-:S13]  /*13c0*/  @P2 R2UR UR11, R4 ;  /* 0x00000000040b22ca */ /* 0x008fda00000e0000 */
[----:B------:R-:W-:Y:S01]  /*13d0*/  IMAD.U32 R16, RZ, RZ, UR11 ;  /* 0x0000000bff107e24 */ /* 0x000fe2000f8e00ff */
[----:B-----5:R-:W-:Y:S06]  /*13e0*/  @P2 BRA `(.L_x_5463) ;  /* 0x0000000000402947 */ /* 0x020fec0003800000 */
        /* <DEDUP_REMOVED lines=16> */
.L_x_5463:
        /* <DEDUP_REMOVED lines=11> */
.L_x_5464:
        /* <DEDUP_REMOVED lines=15> */
.L_x_5465:
        /* <DEDUP_REMOVED lines=70> */
.L_x_5466:
        /* <DEDUP_REMOVED lines=97> */
.L_x_5468:
        /* <DEDUP_REMOVED lines=12> */
.L_x_5651:
[----:B------:R-:W-:Y:S05]  /*21c0*/  @!P0 BRA `(.L_x_5470) ;  /* 0x0000000000048947 */ /* 0x000fea0003800000 */
[----:B------:R-:W-:Y:S01]  /*21d0*/  BPT.TRAP 0x1 ;  /* 0x000000040000795c */ /* 0x000fe20000300000 */
.L_x_5470:
[----:B0-----:R-:W-:Y:S02]  /*21e0*/  IMAD.U32 R0, RZ, RZ, UR36 ;  /* 0x00000024ff007e24 */ /* 0x001fe4000f8e00ff */
[----:B------:R-:W-:-:S03]  /*21f0*/  IMAD.U32 R3, RZ, RZ, UR60 ;  /* 0x0000003cff037e24 */ /* 0x000fc6000f8e00ff */
[----:B------:R-:W-:Y:S02]  /*2200*/  LEA R0, R0, UR39, 0x3 ;  /* 0x0000002700007c11 */ /* 0x000fe4000f8e18ff */
[----:B------:R-:W-:-:S04]  /*2210*/  SHF.L.U32 R3, R3, 0x1f, RZ ;  /* 0x0000001f03037819 */ /* 0x000fc800000006ff */
[----:B------:R0:W1:Y:S01]  /*2220*/  SYNCS.PHASECHK.TRANS64.TRYWAIT P2, [R0+URZ+0x36830], R3 ;  /* 0x03683003000075a7 */ /* 0x000062000804017f */
[----:B------:R-:W-:Y:S05]  /*2230*/  @!P0 BRA `(.L_x_5471) ;  /* 0x0000000000048947 */ /* 0x000fea0003800000 */
[----:B------:R-:W-:Y:S01]  /*2240*/  BPT.TRAP 0x1 ;  /* 0x000000040000795c */ /* 0x000fe20000300000 */
.L_x_5471:
[----:B------:R-:W2:Y:S02]  /*2250*/  S2R R2, SR_TID.X ;  /* 0x0000000000027919 */ /* 0x000ea40000002100 */
[----:B--2---:R-:W-:Y:S01]  /*2260*/  LOP3.LUT P1, RZ, R2, 0x7f, RZ, 0xc0, !PT ;  /* 0x0000007f02ff7812 */ /* 0x004fe2000782c0ff */
[----:B-1----:R-:W-:-:S12]  /*2270*/  @P2 BRA `(.L_x_5472) ;  /* 0x0000000000082947 */ /* 0x002fd80003800000 */
[----:B------:R-:W1:Y:S02]  /*2280*/  SYNCS.PHASECHK.TRANS64.TRYWAIT P2, [R0+URZ+0x36830], R3 ;  /* 0x03683003000075a7 */ /* 0x000e64000804017f */
[----:B-1----:R-:W-:Y:S05]  /*2290*/  @!P2 BRA `(.L_x_5473) ;  /* 0x0000018400e0a947 */ /* 0x002fea0003800000 */
.L_x_5472:
[----:B------:R-:W-:Y:S05]  /*22a0*/  WARPSYNC.ALL ;  /* 0x0000000000007948 */ /* 0x000fea0003800000 */
[----:B------:R-:W-:Y:S01]  /*22b0*/  UIADD3 UR4, UR39, 0x21400, URZ ;  /* 0x0002140027047890 */ /* 0x000fe2000fffe03f */
[----:B------:R-:W-:Y:S01]  /*22c0*/  WARPGROUP.ARRIVE ;  /* 0x00000000000079c5 */ /* 0x000fe20000000000 */
[----:B------:R-:W-:Y:S01]  /*22d0*/  ULOP3.LUT UR38, UR38, 0x10000, URZ, 0xfc, !UPT ;  /* 0x0001000026267892 */ /* 0x000fe2000f8efc3f */
[----:B01----:R-:W-:Y:S01]  /*22e0*/  @!P1 VIADD R0, R0, 0x36840 ;  /* 0x0003684000009836 */ /* 0x003fe20000000000 */
[----:B------:R-:W-:Y:S01]  /*22f0*/  USHF.R.U32.HI UR4, URZ, 0x4, UR4 ;  /* 0x000000043f047899 */ /* 0x000fe20008011604 */
[----:B------:R-:W-:Y:S01]  /*2300*/  CS2R R118, SRZ ;  /* 0x0000000000767805 */ /* 0x000fe2000001ff00 */
[----:B------:R-:W-:Y:S01]  /*2310*/  UMOV UR53, 0x40000040 ;  /* 0x4000004000357882 */ /* 0x000fe20000000000 */
[----:B------:R-:W-:Y:S01]  /*2320*/  UMOV UR55, 0x40000040 ;  /* 0x4000004000377882 */ /* 0x000fe20000000000 */
[----:B------:R-:W-:Y:S01]  /*2330*/  ULOP3.LUT UR4, UR4, 0x3fff, URZ, 0xc0, !UPT ;  /* 0x00003fff04047892 */ /* 0x000fe2000f8ec03f */
[----:B------:R-:W-:Y:S01]  /*2340*/  @!P1 PRMT R0, RZ, 0x654, R0 ;  /* 0x00000654ff009816 */ /* 0x000fe20000000000 */
[----:B------:R-:W-:Y:S01]  /*2350*/  UMOV UR52, UR38 ;  /* 0x0000002600347c82 */ /* 0x000fe20008000000 */
[----:B------:R-:W-:Y:S01]  /*2360*/  UMOV UR7, 0x40000040 ;  /* 0x4000004000077882 */ /* 0x000fe20000000000 */
[----:B------:R-:W-:Y:S01]  /*2370*/  ULOP3.LUT UR5, UR4, 0x10000, URZ, 0xfc, !UPT ;  /* 0x0001000004057892 */ /* 0x000fe2000f8efc3f */
[----:B------:R-:W-:Y:S01]  /*2380*/  CS2R R116, SRZ ;  /* 0x0000000000747805 */ /* 0x000fe2000001ff00 */
[----:B------:R-:W-:Y:S01]  /*2390*/  UMOV UR8, UR52 ;  /* 0x0000003400087c82 */ /* 0x000fe20008000000 */
[----:B------:R-:W-:Y:S01]  /*23a0*/  UMOV UR4, UR52 ;  /* 0x0000003400047c82 */ /* 0x000fe20008000000 */
[----:B------:R-:W-:Y:S01]  /*23b0*/  UIMAD UR37, UR36, 0xa80, UR5 ;  /* 0x00000a80242578a4 */ /* 0x000fe2000f8e0205 */
[----:B------:R-:W-:Y:S01]  /*23c0*/  CS2R R114, SRZ ;  /* 0x0000000000727805 */ /* 0x000fe2000001ff00 */
[----:B------:R-:W-:Y:S01]  /*23d0*/  IMAD.U32 R7, RZ, RZ, UR5 ;  /* 0x00000005ff077e24 */ /* 0x000fe2000f8e00ff */
[----:B------:R-:W-:Y:S01]  /*23e0*/  UMOV UR5, UR53 ;  /* 0x0000003500057c82 */ /* 0x000fe20008000000 */
[----:B------:R-:W-:Y:S01]  /*23f0*/  UIADD3 UR6, UR37, 0x80, URZ ;  /* 0x0000008025067890 */ /* 0x000fe2000fffe03f */
[----:B------:R-:W-:Y:S01]  /*2400*/  CS2R R112, SRZ ;  /* 0x0000000000707805 */ /* 0x000fe2000001ff00 */
[----:B------:R-:W-:Y:S01]  /*2410*/  UIADD3 UR10, UR37, 0x200, URZ ;  /* 0x00000200250a7890 */ /* 0x000fe2000fffe03f */
[----:B------:R-:W-:Y:S01]  /*2420*/  CS2R R110, SRZ ;  /* 0x00000000006e7805 */ /* 0x000fe2000001ff00 */
[----:B------:R-:W-:Y:S01]  /*2430*/  UMOV UR54, UR37 ;  /* 0x0000002500367c82 */ /* 0x000fe20008000000 */
[----:B------:R-:W-:Y:S01]  /*2440*/  UMOV UR9, UR53 ;  /* 0x0000003500097c82 */ /* 0x000fe20008000000 */
[----:B------:R-:W-:Y:S01]  /*2450*/  HGMMA.64x16x16.F32.BF16 R72, gdesc[UR52], RZ, !UPT, gsb0 ;  /* 0x00200000344879f0 */ /* 0x000fe2000c0018ff */
[----:B------:R-:W-:Y:S01]  /*2460*/  UMOV UR11, 0x40000040 ;  /* 0x40000040000b7882 */ /* 0x000fe20000000000 */
[----:B------:R-:W-:Y:S01]  /*2470*/  UIADD3 UR14, UR37, 0x280, URZ ;  /* 0x00000280250e7890 */ /* 0x000fe2000fffe03f */
[----:B------:R-:W-:Y:S01]  /*2480*/  R2UR UR55, R17 ;  /* 0x00000000113772ca */ /* 0x000fe200000e0000 */
[----:B------:R-:W-:Y:S01]  /*2490*/  UMOV UR12, UR52 ;  /* 0x00000034000c7c82 */ /* 0x000fe20008000000 */
[----:B------:R-:W-:Y:S01]  /*24a0*/  UMOV UR13, UR53 ;  /* 0x00000035000d7c82 */ /* 0x000fe20008000000 */
[----:B------:R-:W-:Y:S01]  /*24b0*/  UMOV UR15, 0x40000040 ;  /* 0x40000040000f7882 */ /* 0x000fe20000000000 */
[----:B------:R-:W-:Y:S01]  /*24c0*/  UIADD3 UR16, UR38, 0x2, URZ ;  /* 0x0000000226107890 */ /* 0x000fe2000fffe03f */
[----:B------:R-:W-:Y:S01]  /*24d0*/  R2UR UR54, R16 ;  /* 0x00000000103672ca */ /* 0x000fe200000e0000 */
[----:B------:R-:W-:Y:S01]  /*24e0*/  UIADD3 UR18, UR37, 0x284, URZ ;  /* 0x0000028425127890 */ /* 0x000fe2000fffe03f */
[----:B------:R-:W-:Y:S01]  /*24f0*/  CS2R R108, SRZ ;  /* 0x00000000006c7805 */ /* 0x000fe2000001ff00 */
[----:B------:R-:W-:Y:S01]  /*2500*/  UMOV UR19, 0x40000040 ;  /* 0x4000004000137882 */ /* 0x000fe20000000000 */
        /* <DEDUP_REMOVED lines=10> */
[----:B------:R-:W-:Y:S01]  /*25b0*/  IMAD.U32 R6, RZ, RZ, UR54 ;  /* 0x00000036ff067e24 */ /* 0x000fe2000f8e00ff */
        /* <DEDUP_REMOVED lines=13> */
[----:B------:R-:W-:-:S02]  /*2690*/  CS2R R92, SRZ ;  /* 0x00000000005c7805 */ /* 0x000fc4000001ff00 */
[----:B------:R-:W-:Y:S02]  /*26a0*/  CS2R R90, SRZ ;  /* 0x00000000005a7805 */ /* 0x000fe4000001ff00 */
[----:B------:R-:W-:Y:S02]  /*26b0*/  CS2R R88, SRZ ;  /* 0x0000000000587805 */ /* 0x000fe4000001ff00 */
        /* <DEDUP_REMOVED lines=86> */
[----:B------:R-:W-:Y:S02]  /*2c20*/  ULDC UR7, c[0x0][0x448] ;  /* 0x0001120000077ab9 */ /* 0x000fe40000000800 */
[----:B------:R-:W-:Y:S02]  /*2c30*/  UISETP.NE.AND UP0, UPT, UR7, 0x1, UPT ;  /* 0x000000010700788c */ /* 0x000fe4000bf05270 */
[----:B------:R-:W-:-:S04]  /*2c40*/  UIADD3 UR7, UR37, 0xa04, URZ ;  /* 0x00000a0425077890 */ /* 0x000fc8000fffe03f */
[----:B------:R-:W-:Y:S01]  /*2c50*/  PLOP3.LUT P2, PT, PT, PT, UP0, 0x80, 0x0 ;  /* 0x000000000000781c */ /* 0x000fe20003f4f008 */
        /* <DEDUP_REMOVED lines=41> */
[----:B------:R-:W-:Y:S01]  /*2ef0*/  ULDC UR11, c[0x0][0x988] ;  /* 0x00026200000b7ab9 */ /* 0x000fe20000000800 */
        /* <DEDUP_REMOVED lines=41> */
[----:B------:R-:W-:-:S12]  /*3190*/  @UP0 ULDC UR14, c[0x0][0x450] ;  /* 0x00011400000e0ab9 */ /* 0x000fd80000000800 */
        /* <DEDUP_REMOVED lines=264> */
[----:B------:R-:W-:-:S06]  /*4220*/  UIMAD UR7, UR61, -0x70, UR55 ;  /* 0xffffff903d0778a4 */ /* 0x000fcc000f8e0237 */
[----:B------:R-:W-:Y:S01]  /*4230*/  IMAD.U32 R5, RZ, RZ, UR7 ;  /* 0x00000007ff057e24 */ /* 0x000fe2000f8e00ff */
[----:B------:R-:W-:Y:S02]  /*4240*/  WARPGROUP.DEPBAR.LE gsb0, 0x0 ;  /* 0x00008000000079c5 */ /* 0x000fe40000010000 */
[----:B------:R-:W-:-:S06]  /*4250*/  WARPGROUP.ARRIVE ;  /* 0x00000000000079c5 */ /* 0x000fcc0000000000 */
[----:B------:R-:W-:Y:S01]  /*4260*/  HGMMA.64x16x16.F32.BF16 R32, gdesc[UR48], R32, gsb0 ;  /* 0x00200000302079f0 */ /* 0x000fe20008001820 */
[----:B------:R-:W-:Y:S01]  /*4270*/  UMOV UR48, UR6 ;  /* 0x0000000600307c82 */ /* 0x000fe20008000000 */
[----:B------:R-:W-:Y:S01]  /*4280*/  UMOV UR49, 0x40000040 ;  /* 0x4000004000317882 */ /* 0x000fe20000000000 */
[----:B------:R-:W-:Y:S01]  /*4290*/  UMOV UR50, UR10 ;  /* 0x0000000a00327c82 */ /* 0x000fe20008000000 */
[----:B------:R-:W-:Y:S01]  /*42a0*/  UMOV UR51, 0x40000040 ;  /* 0x4000004000337882 */ /* 0x000fe20000000000 */
[----:B------:R-:W-:Y:S01]  /*42b0*/  @UP0 ULDC UR6, c[0x0][0x44c] ;  /* 0x0001130000060ab9 */ /* 0x000fe20000000800 */
[----:B------:R-:W-:Y:S01]  /*42c0*/  UMOV UR10, UR15 ;  /* 0x0000000f000a7c82 */ /* 0x000fe20008000000 */
[----:B------:R-:W-:Y:S01]  /*42d0*/  @P2 IMAD.HI.U32 R3, R2, UR6, RZ ;  /* 0x0000000602032c27 */ /* 0x000fe2000f8e00ff */
[----:B------:R-:W-:-:S04]  /*42e0*/  @UP0 ULDC UR6, c[0x0][0x450] ;  /* 0x0001140000060ab9 */ /* 0x000fc80000000800 */
[----:B------:R-:W-:Y:S01]  /*42f0*/  @P2 SHF.R.U32.HI R2, RZ, UR6, R3 ;  /* 0x00000006ff022c19 */ /* 0x000fe20008011603 */
[----:B------:R-:W-:-:S04]  /*4300*/  UIMAD UR6, UR61, -0x70, URZ ;  /* 0xffffff903d0678a4 */ /* 0x000fc8000f8e023f */
[----:B------:R-:W0:Y:S02]  /*4310*/  SHFL.IDX PT, R4, R2, 0x1, 0x1c1f ;  /* 0x003c1f0002047f89 */ /* 0x000e2400000e0000 */
[----:B------:R-:W-:Y:S01]  /*4320*/  IMAD.U32 R3, RZ, RZ, UR6 ;  /* 0x00000006ff037e24 */ /* 0x000fe2000f8e00ff */
[----:B------:R-:W-:Y:S01]  /*4330*/  @UP0 ULDC UR6, c[0x0][0x44c] ;  /* 0x0001130000060ab9 */ /* 0x000fe20000000800 */
[----:B------:R-:W1:Y:S01]  /*4340*/  SHFL.IDX PT, R2, R2, RZ, 0x1c1f ;  /* 0x001c1fff02027589 */ /* 0x000e6200000e0000 */
[----:B------:R-:W-:Y:S01]  /*4350*/  UIMAD.WIDE.U32 UR6, UR15, UR6, URZ ;  /* 0x000000060f0672a5 */ /* 0x000fe2000f8e003f */
[----:B------:R-:W-:Y:S02]  /*4360*/  R2UR UR15, R19 ;  /* 0x00000000130f72ca */ /* 0x000fe400000e0000 */
[----:B------:R-:W-:Y:S01]  /*4370*/  IADD3 R3, -R18, 0x71, R3 ;  /* 0x0000007112037810 */ /* 0x000fe20007ffe103 */
[----:B------:R-:W-:-:S03]  /*4380*/  @UP0 USHF.R.U32.HI UR10, URZ, UR14, UR7 ;  /* 0x0000000e3f0a0299 */ /* 0x000fc60008011607 */
[----:B------:R-:W-:Y:S01]  /*4390*/  IADD3 R6, -R6, UR55, R3 ;  /* 0x0000003706067c10 */ /* 0x000fe2000fffe103 */
[----:B------:R-:W-:Y:S01]  /*43a0*/  UIADD3 UR7, UR10, UR55, -UR54 ;  /* 0x000000370a077290 */ /* 0x000fe2000fffe836 */
[----:B------:R-:W-:Y:S01]  /*43b0*/  IADD3 R3, -R18, 0x70, R5 ;  /* 0x0000007012037810 */ /* 0x000fe20007ffe105 */
[----:B------:R-:W-:Y:S02]  /*43c0*/  UMOV UR6, URZ ;  /* 0x0000003f00067c82 */ /* 0x000fe40008000000 */
[----:B------:R-:W-:-:S04]  /*43d0*/  UIMAD.WIDE UR6, UR7, -0x6db6db6d, UR6 ;  /* 0x92492493070678a5 */ /* 0x000fc8000f8e0206 */
[----:B------:R-:W-:Y:S01]  /*43e0*/  USHF.R.U32.HI UR6, URZ, 0x1f, UR7 ;  /* 0x0000001f3f067899 */ /* 0x000fe20008011607 */
[----:B0-----:R-:W-:-:S03]  /*43f0*/  VIADDMNMX R4, R4, R6, R3, PT ;  /* 0x0000000604047246 */ /* 0x001fc60003800103 */
[----:B------:R-:W-:Y:S01]  /*4400*/  ULEA.HI.SX32 UR6, UR7, UR6, 0x1a ;  /* 0x0000000607067291 */ /* 0x000fe2000f8fd23f */
[----:B------:R-:W-:-:S03]  /*4410*/  ISETP.GT.AND P3, PT, R4, RZ, PT ;  /* 0x000000ff0400720c */ /* 0x000fc60003f64270 */
[----:B------:R-:W-:Y:S01]  /*4420*/  UISETP.LT.AND UP1, UPT, UR15, UR6, UPT ;  /* 0x000000060f00728c */ /* 0x000fe2000bf21270 */
[C---:B------:R-:W-:Y:S02]  /*4430*/  ISETP.GT.AND P4, PT, R4.reuse, 0x1, PT ;  /* 0x000000010400780c */ /* 0x040fe40003f84270 */
[----:B------:R-:W-:Y:S01]  /*4440*/  ISETP.GT.AND P5, PT, R4, 0x8, PT ;  /* 0x000000080400780c */ /* 0x000fe20003fa4270 */
[----:B------:R-:W-:Y:S01]  /*4450*/  USEL UR7, UR15, UR6, !UP1 ;  /* 0x000000060f077287 */ /* 0x000fe2000c800000 */
        /* <DEDUP_REMOVED lines=86> */
[----:B------:R-:W-:Y:S01]  /*49c0*/  ISETP.GT.AND P3, PT, R4, 0x49, PT ;  /* 0x000000490400780c */ /* 0x000fe20003f64270 */
[----:B------:R-:W-:Y:S01]  /*49d0*/  UIADD3 UR37, UR61, -0x2, URZ ;  /* 0xfffffffe3d257890 */ /* 0x000fe2000fffe03f */
[----:B------:R-:W-:-:S02]  /*49e0*/  FSEL R46, R46, -INF , P4 ;  /* 0xff8000002e2e7808 */ /* 0x000fc40002000000 */
[----:B------:R-:W-:Y:S01]  /*49f0*/  FMNMX.FTZ R5, R43, R82, !PT ;  /* 0x000000522b057209 */ /* 0x000fe20007810000 */
[----:B------:R-:W-:Y:S01]  /*4a00*/  UISETP.GE.AND UP1, UPT, UR37, UR7, UPT ;  /* 0x000000072500728c */ /* 0x000fe2000bf26270 */
        /* <DEDUP_REMOVED lines=21> */
[----:B------:R-:W-:Y:S01]  /*4b60*/  FSEL R26, R26, -INF , P4 ;  /* 0xff8000001a1a7808 */ /* 0x000fe20002000000 */
[----:B------:R0:W-:Y:S01]  /*4b70*/  @!P1 SYNCS.ARRIVE.TRANS64.RED.A1T0 RZ, [R0+URZ], RZ ;  /* 0x000000ff00ff99a7 */ /* 0x0001e2000810043f */
[----:B------:R-:W-:Y:S02]  /*4b80*/  ISETP.GT.AND P4, PT, R4, 0x68, PT ;  /* 0x000000680400780c */ /* 0x000fe40003f84270 */
[----:B------:R-:W-:Y:S02]  /*4b90*/  FSEL R27, R27, -INF , P3 ;  /* 0xff8000001b1b7808 */ /* 0x000fe40001800000 */
[----:B------:R-:W-:Y:S02]  /*4ba0*/  FMNMX.FTZ R82, R26, R5, !PT ;  /* 0x000000051a527209 */ /* 0x000fe40007810000 */
[----:B------:R-:W-:Y:S02]  /*4bb0*/  ISETP.GT.AND P3, PT, R4, 0x69, PT ;  /* 0x000000690400780c */ /* 0x000fe40003f64270 */
[----:B------:R-:W-:-:S02]  /*4bc0*/  FSEL R30, R30, -INF , P4 ;  /* 0xff8000001e1e7808 */ /* 0x000fc40002000000 */
[----:B------:R-:W-:Y:S02]  /*4bd0*/  FMNMX.FTZ R5, R27, R82, !PT ;  /* 0x000000521b057209 */ /* 0x000fe40007810000 */
[----:B------:R-:W-:Y:S02]  /*4be0*/  CS2R R82, SRZ ;  /* 0x0000000000527805 */ /* 0x000fe4000001ff00 */
[----:B------:R-:W-:Y:S02]  /*4bf0*/  FSEL R31, R31, -INF , P3 ;  /* 0xff8000001f1f7808 */ /* 0x000fe40001800000 */
[----:B------:R-:W-:Y:S02]  /*4c00*/  FMNMX.FTZ R4, R30, R5, !PT ;  /* 0x000000051e047209 */ /* 0x000fe40007810000 */
[----:B------:R-:W-:Y:S02]  /*4c10*/  ISETP.GT.AND P4, PT, R3, 0x1, PT ;  /* 0x000000010300780c */ /* 0x000fe40003f84270 */
[----:B------:R-:W-:-:S02]  /*4c20*/  FMNMX.FTZ R9, R31, R4, !PT ;  /* 0x000000041f097209 */ /* 0x000fc40007810000 */
[----:B------:R-:W-:Y:S02]  /*4c30*/  FSEL R73, R73, -INF , P4 ;  /* 0xff80000049497808 */ /* 0x000fe40002000000 */
[----:B------:R-:W-:Y:S01]  /*4c40*/  ISETP.GT.AND P4, PT, R3, 0x11, PT ;  /* 0x000000110300780c */ /* 0x000fe20003f84270 */
[----:B------:R-:W1:Y:S03]  /*4c50*/  SHFL.BFLY PT, R4, R9, 0x2, 0x1f ;  /* 0x0c401f0009047f89 */ /* 0x000e6600000e0000 */
[----:B------:R-:W-:Y:S02]  /*4c60*/  FSEL R65, R65, -INF , P4 ;  /* 0xff80000041417808 */ /* 0x000fe40002000000 */
[----:B------:R-:W-:-:S04]  /*4c70*/  ISETP.GT.AND P4, PT, R3, 0x19, PT ;  /* 0x000000190300780c */ /* 0x000fc80003f84270 */
        /* <DEDUP_REMOVED lines=9> */
[----:B------:R-:W1:Y:S03]  /*4d10*/  SHFL.BFLY PT, R4, R11, 0x1, 0x1f ;  /* 0x0c201f000b047f89 */ /* 0x000e6600000e0000 */
[----:B------:R-:W-:-:S02]  /*4d20*/  FSEL R53, R53, -INF , P4 ;  /* 0xff80000035357808 */ /* 0x000fc40002000000 */
        /* <DEDUP_REMOVED lines=9> */
[C---:B------:R-:W-:Y:S01]  /*4dc0*/  FSETP.NEU.FTZ.AND P3, PT, R4.reuse, -INF , PT ;  /* 0xff8000000400780b */ /* 0x040fe20003f7d000 */
[----:B------:R-:W-:Y:S01]  /*4dd0*/  FMUL.FTZ R5, R4, UR11 ;  /* 0x0000000b04057c20 */ /* 0x000fe20008410000 */
[----:B------:R-:W-:-:S04]  /*4de0*/  ISETP.GT.AND P4, PT, R3, 0x61, PT ;  /* 0x000000610300780c */ /* 0x000fc80003f84270 */
[----:B------:R-:W-:Y:S02]  /*4df0*/  FSEL R5, R5, RZ, P3 ;  /* 0x000000ff05057208 */ /* 0x000fe40001800000 */
[----:B------:R-:W-:Y:S02]  /*4e00*/  ISETP.GT.AND P3, PT, R3, RZ, PT ;  /* 0x000000ff0300720c */ /* 0x000fe40003f64270 */
[----:B------:R-:W-:Y:S01]  /*4e10*/  FSEL R25, R25, -INF , P4 ;  /* 0xff80000019197808 */ /* 0x000fe20002000000 */
[--C-:B------:R-:W-:Y:S01]  /*4e20*/  FFMA.FTZ R2, R8, UR11, -R5.reuse ;  /* 0x0000000b08027c23 */ /* 0x100fe20008010805 */
[----:B------:R-:W-:Y:S01]  /*4e30*/  FSEL R72, R72, -INF , P3 ;  /* 0xff80000048487808 */ /* 0x000fe20001800000 */
[--C-:B------:R-:W-:Y:S01]  /*4e40*/  FFMA.FTZ R10, R10, UR11, -R5.reuse ;  /* 0x0000000b0a0a7c23 */ /* 0x100fe20008010805 */
[----:B------:R-:W-:Y:S01]  /*4e50*/  ISETP.GT.AND P3, PT, R3, 0x9, PT ;  /* 0x000000090300780c */ /* 0x000fe20003f64270 */
[--C-:B------:R-:W-:Y:S01]  /*4e60*/  FFMA.FTZ R12, R12, UR11, -R5.reuse ;  /* 0x0000000b0c0c7c23 */ /* 0x100fe20008010805 */
[----:B------:R-:W-:Y:S01]  /*4e70*/  FMNMX.FTZ R9, R72, R73, !PT ;  /* 0x0000004948097209 */ /* 0x000fe20007810000 */
        /* <DEDUP_REMOVED lines=13> */
[----:B------:R-:W-:Y:S01]  /*4f50*/  FMNMX.FTZ R6, R64, R9, !PT ;  /* 0x0000000940067209 */ /* 0x000fe20007810000 */
[--C-:B------:R-:W-:Y:S01]  /*4f60*/  FFMA.FTZ R197, R66, UR11, -R5.reuse ;  /* 0x0000000b42c57c23 */ /* 0x100fe20008010805 */
[----:B------:R-:W-:Y:S01]  /*4f70*/  FSEL R68, R68, -INF , P3 ;  /* 0xff80000044447808 */ /* 0x000fe20001800000 */
[--C-:B------:R-:W-:Y:S01]  /*4f80*/  FFMA.FTZ R199, R70, UR11, -R5.reuse ;  /* 0x0000000b46c77c23 */ /* 0x100fe20008010805 */
[----:B------:R-:W-:Y:S01]  /*4f90*/  FMNMX.FTZ R9, R65, R6, !PT ;  /* 0x0000000641097209 */ /* 0x000fe20007810000 */
[----:B------:R-:W1:Y:S01]  /*4fa0*/  MUFU.EX2 R201, R201 ;  /* 0x000000c900c97308 */ /* 0x000e620000000800 */
[----:B------:R-:W-:Y:S01]  /*4fb0*/  ISETP.GT.AND P3, PT, R3, 0x20, PT ;  /* 0x000000200300780c */ /* 0x000fe20003f64270 */
[--C-:B------:R-:W-:Y:S01]  /*4fc0*/  FFMA.FTZ R185, R42, UR11, -R5.reuse ;  /* 0x0000000b2ab97c23 */ /* 0x100fe20008010805 */
[----:B------:R-:W-:Y:S01]  /*4fd0*/  FMNMX.FTZ R8, R68, R9, !PT ;  /* 0x0000000944087209 */ /* 0x000fe20007810000 */
[--C-:B------:R-:W-:Y:S01]  /*4fe0*/  FFMA.FTZ R181, R34, UR11, -R5.reuse ;  /* 0x0000000b22b57c23 */ /* 0x100fe20008010805 */
[----:B------:R-:W-:Y:S01]  /*4ff0*/  FSEL R56, R56, -INF , P3 ;  /* 0xff80000038387808 */ /* 0x000fe20001800000 */
[--C-:B------:R-:W-:Y:S01]  /*5000*/  FFMA.FTZ R183, R38, UR11, -R5.reuse ;  /* 0x0000000b26b77c23 */ /* 0x100fe20008010805 */
[----:B------:R-:W-:Y:S01]  /*5010*/  FMNMX.FTZ R9, R69, R8, !PT ;  /* 0x0000000845097209 */ /* 0x000fe20007810000 */
[----:B------:R2:W-:Y:S01]  /*5020*/  MUFU.EX2 R6, R10 ;  /* 0x0000000a00067308 */ /* 0x0005e20000000800 */
[----:B------:R-:W-:Y:S01]  /*5030*/  ISETP.GT.AND P3, PT, R3, 0x28, PT ;  /* 0x000000280300780c */ /* 0x000fe20003f64270 */
[--C-:B------:R-:W-:Y:S01]  /*5040*/  FFMA.FTZ R177, R26, UR11, -R5.reuse ;  /* 0x0000000b1ab17c23 */ /* 0x100fe20008010805 */
[----:B------:R-:W-:Y:S01]  /*5050*/  FMNMX.FTZ R8, R56, R9, !PT ;  /* 0x0000000938087209 */ /* 0x000fe20007810000 */
[--C-:B------:R-:W-:Y:S01]  /*5060*/  FFMA.FTZ R179, R30, UR11, -R5.reuse ;  /* 0x0000000b1eb37c23 */ /* 0x100fe20008010805 */
[----:B------:R-:W-:Y:S01]  /*5070*/  FSEL R60, R60, -INF , P3 ;  /* 0xff8000003c3c7808 */ /* 0x000fe20001800000 */
[--C-:B------:R-:W-:Y:S01]  /*5080*/  FFMA.FTZ R193, R58, UR11, -R5.reuse ;  /* 0x0000000b3ac17c23 */ /* 0x100fe20008010805 */
[----:B------:R-:W-:Y:S01]  /*5090*/  FMNMX.FTZ R9, R57, R8, !PT ;  /* 0x0000000839097209 */ /* 0x000fe20007810000 */
[----:B------:R-:W3:Y:S01]  /*50a0*/  MUFU.EX2 R203, R203 ;  /* 0x000000cb00cb7308 */ /* 0x000ee20000000800 */
[----:B------:R-:W-:Y:S01]  /*50b0*/  ISETP.GT.AND P3, PT, R3, 0x30, PT ;  /* 0x000000300300780c */ /* 0x000fe20003f64270 */
[--C-:B------:R-:W-:Y:S01]  /*50c0*/  FFMA.FTZ R195, R62, UR11, -R5.reuse ;  /* 0x0000000b3ec37c23 */ /* 0x100fe20008010805 */
[----:B--2---:R-:W-:Y:S01]  /*50d0*/  FMNMX.FTZ R10, R60, R9, !PT ;  /* 0x000000093c0a7209 */ /* 0x004fe20007810000 */
        /* <DEDUP_REMOVED lines=12> */
[----:B------:R-:W4:Y:S01]  /*51a0*/  MUFU.EX2 R197, R197 ;  /* 0x000000c500c57308 */ /* 0x000f220000000800 */
        /* <DEDUP_REMOVED lines=9> */
[----:B------:R-:W-:Y:S01]  /*5240*/  FFMA.FTZ R30, R31, UR11, -R5 ;  /* 0x0000000b1f1e7c23 */ /* 0x000fe20008010805 */
[----:B------:R-:W-:-:S02]  /*5250*/  FMNMX.FTZ R12, R15, R12, !PT ;  /* 0x0000000c0f0c7209 */ /* 0x000fc40007810000 */
[----:B------:R-:W-:Y:S02]  /*5260*/  CS2R R78, SRZ ;  /* 0x00000000004e7805 */ /* 0x000fe4000001ff00 */
[----:B------:R-:W-:Y:S02]  /*5270*/  FSEL R44, R44, -INF , P3 ;  /* 0xff8000002c2c7808 */ /* 0x000fe40001800000 */
[----:B------:R-:W-:Y:S02]  /*5280*/  CS2R R74, SRZ ;  /* 0x00000000004a7805 */ /* 0x000fe4000001ff00 */
[----:B------:R-:W-:Y:S01]  /*5290*/  FMNMX.FTZ R9, R41, R12, !PT ;  /* 0x0000000c29097209 */ /* 0x000fe20007810000 */
[----:B------:R-:W5:Y:S01]  /*52a0*/  MUFU.EX2 R199, R199 ;  /* 0x000000c700c77308 */ /* 0x000f620000000800 */
[----:B------:R-:W-:Y:S02]  /*52b0*/  ISETP.GT.AND P3, PT, R3, 0x50, PT ;  /* 0x000000500300780c */ /* 0x000fe40003f64270 */
[----:B------:R-:W-:-:S02]  /*52c0*/  CS2R R70, SRZ ;  /* 0x0000000000467805 */ /* 0x000fc4000001ff00 */
[----:B--2---:R-:W-:Y:S02]  /*52d0*/  FMNMX.FTZ R14, R44, R9, !PT ;  /* 0x000000092c0e7209 */ /* 0x004fe40007810000 */
[----:B------:R-:W-:Y:S02]  /*52e0*/  CS2R R66, SRZ ;  /* 0x0000000000427805 */ /* 0x000fe4000001ff00 */
[----:B------:R-:W-:Y:S02]  /*52f0*/  FSEL R32, R32, -INF , P3 ;  /* 0xff80000020207808 */ /* 0x000fe40001800000 */
[----:B------:R-:W-:Y:S02]  /*5300*/  CS2R R62, SRZ ;  /* 0x00000000003e7805 */ /* 0x000fe4000001ff00 */
[----:B------:R-:W-:Y:S01]  /*5310*/  FMNMX.FTZ R9, R45, R14, !PT ;  /* 0x0000000e2d097209 */ /* 0x000fe20007810000 */
[----:B------:R2:W-:Y:S01]  /*5320*/  MUFU.EX2 R12, R20 ;  /* 0x00000014000c7308 */ /* 0x0005e20000000800 */
[----:B------:R-:W-:-:S02]  /*5330*/  ISETP.GT.AND P3, PT, R3, 0x58, PT ;  /* 0x000000580300780c */ /* 0x000fc40003f64270 */
[----:B------:R-:W-:Y:S02]  /*5340*/  CS2R R58, SRZ ;  /* 0x00000000003a7805 */ /* 0x000fe4000001ff00 */
[----:B------:R-:W-:Y:S02]  /*5350*/  FMNMX.FTZ R14, R32, R9, !PT ;  /* 0x00000009200e7209 */ /* 0x000fe40007810000 */
[----:B------:R-:W-:Y:S02]  /*5360*/  FSEL R36, R36, -INF , P3 ;  /* 0xff80000024247808 */ /* 0x000fe40001800000 */
[----:B------:R-:W-:Y:S01]  /*5370*/  FMNMX.FTZ R9, R33, R14, !PT ;  /* 0x0000000e21097209 */ /* 0x000fe20007810000 */
[----:B------:R-:W0:Y:S01]  /*5380*/  MUFU.EX2 R193, R193 ;  /* 0x000000c100c17308 */ /* 0x000e220000000800 */
[----:B------:R-:W-:Y:S02]  /*5390*/  ISETP.GT.AND P3, PT, R3, 0x60, PT ;  /* 0x000000600300780c */ /* 0x000fe40003f64270 */
[----:B--2---:R-:W-:-:S02]  /*53a0*/  FMNMX.FTZ R20, R36, R9, !PT ;  /* 0x0000000924147209 */ /* 0x004fc40007810000 */
[----:B------:R-:W-:Y:S02]  /*53b0*/  FSEL R24, R24, -INF , P3 ;  /* 0xff80000018187808 */ /* 0x000fe40001800000 */
[----:B------:R-:W-:Y:S01]  /*53c0*/  FMNMX.FTZ R9, R37, R20, !PT ;  /* 0x0000001425097209 */ /* 0x000fe20007810000 */
[----:B------:R-:W-:Y:S01]  /*53d0*/  MUFU.EX2 R195, R195 ;  /* 0x000000c300c37308 */ /* 0x000fe20000000800 */
[C---:B------:R-:W-:Y:S02]  /*53e0*/  ISETP.GT.AND P3, PT, R3.reuse, 0x68, PT ;  /* 0x000000680300780c */ /* 0x040fe40003f64270 */
[----:B------:R-:W-:Y:S02]  /*53f0*/  FMNMX.FTZ R20, R24, R9, !PT ;  /* 0x0000000918147209 */ /* 0x000fe40007810000 */
[----:B------:R-:W-:Y:S02]  /*5400*/  FSEL R9, R28, -INF , P3 ;  /* 0xff8000001c097808 */ /* 0x000fe40001800000 */
[----:B------:R-:W-:Y:S01]  /*5410*/  ISETP.GT.AND P4, PT, R3, 0x69, PT ;  /* 0x000000690300780c */ /* 0x000fe20003f84270 */
[----:B------:R2:W-:Y:S01]  /*5420*/  MUFU.EX2 R14, R80 ;  /* 0x00000050000e7308 */ /* 0x0005e20000000800 */
[----:B------:R-:W-:-:S02]  /*5430*/  FMNMX.FTZ R28, R25, R20, !PT ;  /* 0x00000014191c7209 */ /* 0x000fc40007810000 */
[----:B------:R-:W-:Y:S02]  /*5440*/  FSEL R29, R29, -INF , P4 ;  /* 0xff8000001d1d7808 */ /* 0x000fe40002000000 */
[----:B------:R-:W-:-:S03]  /*5450*/  FMNMX.FTZ R28, R9, R28, !PT ;  /* 0x0000001c091c7209 */ /* 0x000fc60007810000 */
[----:B------:R-:W-:Y:S01]  /*5460*/  MUFU.EX2 R189, R189 ;  /* 0x000000bd00bd7308 */ /* 0x000fe20000000800 */
[----:B------:R-:W-:Y:S01]  /*5470*/  FMNMX.FTZ R3, R29, R28, !PT ;  /* 0x0000001c1d037209 */ /* 0x000fe20007810000 */
[----:B------:R-:W-:Y:S01]  /*5480*/  FFMA.FTZ R28, R55, UR11, -R5 ;  /* 0x0000000b371c7c23 */ /* 0x000fe20008010805 */
[----:B--2---:R-:W-:-:S03]  /*5490*/  CS2R R80, SRZ ;  /* 0x0000000000507805 */ /* 0x004fc6000001ff00 */
[----:B------:R-:W2:Y:S02]  /*54a0*/  SHFL.BFLY PT, R50, R3, 0x2, 0x1f ;  /* 0x0c401f0003327f89 */ /* 0x000ea400000e0000 */
[----:B------:R-:W-:Y:S08]  /*54b0*/  MUFU.EX2 R20, R51 ;  /* 0x0000003300147308 */ /* 0x000ff00000000800 */
[----:B------:R-:W-:Y:S08]  /*54c0*/  MUFU.EX2 R191, R191 ;  /* 0x000000bf00bf7308 */ /* 0x000ff00000000800 */
[----:B------:R-:W-:Y:S01]  /*54d0*/  MUFU.EX2 R28, R28 ;  /* 0x0000001c001c7308 */ /* 0x000fe20000000800 */
[----:B--2---:R-:W-:-:S07]  /*54e0*/  FMNMX.FTZ R50, R3, R50, !PT ;  /* 0x0000003203327209 */ /* 0x004fce0007810000 */
[----:B------:R-:W-:Y:S01]  /*54f0*/  MUFU.EX2 R185, R185 ;  /* 0x000000b900b97308 */ /* 0x000fe20000000800 */
[----:B------:R-:W2:Y:S07]  /*5500*/  SHFL.BFLY PT, R3, R50, 0x1, 0x1f ;  /* 0x0c201f0032037f89 */ /* 0x000eae00000e0000 */
[----:B------:R-:W-:Y:S08]  /*5510*/  MUFU.EX2 R40, R40 ;  /* 0x0000002800287308 */ /* 0x000ff00000000800 */
[----:B------:R-:W-:Y:S08]  /*5520*/  MUFU.EX2 R187, R187 ;  /* 0x000000bb00bb7308 */ /* 0x000ff00000000800 */
[----:B------:R-:W-:Y:S01]  /*5530*/  MUFU.EX2 R42, R42 ;  /* 0x0000002a002a7308 */ /* 0x000fe20000000800 */
[----:B--2---:R-:W-:Y:S01]  /*5540*/  FMNMX.FTZ R3, R50, R3, !PT ;  /* 0x0000000332037209 */ /* 0x004fe20007810000 */
[----:B-1----:R-:W-:Y:S01]  /*5550*/  FADD.FTZ R50, R201, R2 ;  /* 0x00000002c9327221 */ /* 0x002fe20000010000 */
[----:B------:R-:W-:-:S02]  /*5560*/  F2FP.BF16.F32.PACK_AB R201, R2, R201 ;  /* 0x000000c902c9723e */ /* 0x000fc400000010ff */
[C---:B------:R-:W-:Y:S01]  /*5570*/  FSETP.NEU.FTZ.AND P3, PT, R3.reuse, -INF , PT ;  /* 0xff8000000300780b */ /* 0x040fe20003f7d000 */
[----:B------:R-:W-:Y:S01]  /*5580*/  FMUL.FTZ R11, R3, UR11 ;  /* 0x0000000b030b7c20 */ /* 0x000fe20008410000 */
[----:B---3--:R-:W-:Y:S01]  /*5590*/  FADD.FTZ R5, R203, R50 ;  /* 0x00000032cb057221 */ /* 0x008fe20000010000 */
[----:B------:R-:W-:Y:S01]  /*55a0*/  MUFU.EX2 R181, R181 ;  /* 0x000000b500b57308 */ /* 0x000fe20000000800 */
[C---:B------:R-:W-:Y:S02]  /*55b0*/  F2FP.BF16.F32.PACK_AB R203, R6.reuse, R203 ;  /* 0x000000cb06cb723e */ /* 0x040fe400000010ff */
[----:B------:R-:W-:Y:S01]  /*55c0*/  FSEL R46, R11, RZ, P3 ;  /* 0x000000ff0b2e7208 */ /* 0x000fe20001800000 */
[----:B------:R-:W-:Y:S01]  /*55d0*/  FADD.FTZ R50, R6, R5 ;  /* 0x0000000506327221 */ /* 0x000fe20000010000 */
[----:B------:R-:W-:-:S03]  /*55e0*/  PLOP3.LUT P3, PT, PT, PT, UP1, 0x80, 0x0 ;  /* 0x000000000000781c */ /* 0x000fc60003f6f018 */
[--C-:B------:R-:W-:Y:S01]  /*55f0*/  FFMA.FTZ R200, R72, UR11, -R46.reuse ;  /* 0x0000000b48c87c23 */ /* 0x100fe2000801082e */
[--C-:B------:R-:W-:Y:S01]  /*5600*/  FFMA.FTZ R11, R73, UR11, -R46.reuse ;  /* 0x0000000b490b7c23 */ /* 0x100fe2000801082e */
[--C-:B------:R-:W-:Y:S01]  /*5610*/  FFMA.FTZ R202, R76, UR11, -R46.reuse ;  /* 0x0000000b4cca7c23 */ /* 0x100fe2000801082e */
[--C-:B------:R-:W-:Y:S01]  /*5620*/  FFMA.FTZ R13, R77, UR11, -R46.reuse ;  /* 0x0000000b4d0d7c23 */ /* 0x100fe2000801082e */
[--C-:B------:R-:W-:Y:S01]  /*5630*/  FFMA.FTZ R196, R64, UR11, -R46.reuse ;  /* 0x0000000b40c47c23 */ /* 0x100fe2000801082e */
[----:B------:R-:W-:Y:S01]  /*5640*/  FFMA.FTZ R65, R65, UR11, -R46 ;  /* 0x0000000b41417c23 */ /* 0x000fe2000801082e */
[----:B------:R-:W-:Y:S01]  /*5650*/  MUFU.EX2 R200, R200 ;  /* 0x000000c800c87308 */ /* 0x000fe20000000800 */
[----:B----4-:R-:W-:Y:S01]  /*5660*/  FADD.FTZ R5, R197, R50 ;  /* 0x00000032c5057221 */ /* 0x010fe20000010000 */
[--C-:B------:R-:W-:Y:S01]  /*5670*/  FFMA.FTZ R68, R68, UR11, -R46.reuse ;  /* 0x0000000b44447c23 */ /* 0x100fe2000801082e */
[--C-:B------:R-:W-:Y:S01]  /*5680*/  FFMA.FTZ R69, R69, UR11, -R46.reuse ;  /* 0x0000000b45457c23 */ /* 0x100fe2000801082e */
[--C-:B------:R-:W-:Y:S01]  /*5690*/  FFMA.FTZ R56, R56, UR11, -R46.reuse ;  /* 0x0000000b38387c23 */ /* 0x100fe2000801082e */
[----:B------:R-:W-:Y:S01]  /*56a0*/  FADD.FTZ R50, R8, R5 ;  /* 0x0000000508327221 */ /* 0x000fe20000010000 */
[--C-:B------:R-:W-:Y:S01]  /*56b0*/  FFMA.FTZ R57, R57, UR11, -R46.reuse ;  /* 0x0000000b39397c23 */ /* 0x100fe2000801082e */
[----:B------:R-:W-:Y:S01]  /*56c0*/  FFMA.FTZ R60, R60, UR11, -R46 ;  /* 0x0000000b3c3c7c23 */ /* 0x000fe2000801082e */
[----:B------:R-:W1:Y:S01]  /*56d0*/  MUFU.EX2 R11, R11 ;  /* 0x0000000b000b7308 */ /* 0x000e620000000800 */
[----:B-----5:R-:W-:Y:S01]  /*56e0*/  FADD.FTZ R21, R199, R50 ;  /* 0x00000032c7157221 */ /* 0x020fe20000010000 */
[--C-:B------:R-:W-:Y:S01]  /*56f0*/  FFMA.FTZ R61, R61, UR11, -R46.reuse ;  /* 0x0000000b3d3d7c23 */ /* 0x100fe2000801082e */
[--C-:B------:R-:W-:Y:S01]  /*5700*/  FFMA.FTZ R48, R48, UR11, -R46.reuse ;  /* 0x0000000b30307c23 */ /* 0x100fe2000801082e */
[--C-:B------:R-:W-:Y:S01]  /*5710*/  FFMA.FTZ R49, R49, UR11, -R46.reuse ;  /* 0x0000000b31317c23 */ /* 0x100fe2000801082e */
[----:B------:R-:W-:Y:S01]  /*5720*/  FADD.FTZ R54, R10, R21 ;  /* 0x000000150a367221 */ /* 0x000fe20000010000 */
[--C-:B------:R-:W-:Y:S01]  /*5730*/  FFMA.FTZ R52, R52, UR11, -R46.reuse ;  /* 0x0000000b34347c23 */ /* 0x100fe2000801082e */
[----:B------:R-:W-:Y:S01]  /*5740*/  FFMA.FTZ R53, R53, UR11, -R46 ;  /* 0x0000000b35357c23 */ /* 0x000fe2000801082e */
[----:B------:R-:W2:Y:S01]  /*5750*/  MUFU.EX2 R202, R202 ;  /* 0x000000ca00ca7308 */ /* 0x000ea20000000800 */
[----:B0-----:R-:W-:Y:S01]  /*5760*/  FADD.FTZ R21, R193, R54 ;  /* 0x00000036c1157221 */ /* 0x001fe20000010000 */
[--C-:B------:R-:W-:Y:S01]  /*5770*/  FFMA.FTZ R15, R15, UR11, -R46.reuse ;  /* 0x0000000b0f0f7c23 */ /* 0x100fe2000801082e */
[--C-:B------:R-:W-:Y:S01]  /*5780*/  FFMA.FTZ R41, R41, UR11, -R46.reuse ;  /* 0x0000000b29297c23 */ /* 0x100fe2000801082e */
[--C-:B------:R-:W-:Y:S01]  /*5790*/  FFMA.FTZ R44, R44, UR11, -R46.reuse ;  /* 0x0000000b2c2c7c23 */ /* 0x100fe2000801082e */
[----:B------:R-:W-:Y:S01]  /*57a0*/  FADD.FTZ R54, R12, R21 ;  /* 0x000000150c367221 */ /* 0x000fe20000010000 */
[--C-:B------:R-:W-:Y:S01]  /*57b0*/  FFMA.FTZ R45, R45, UR11, -R46.reuse ;  /* 0x0000000b2d2d7c23 */ /* 0x100fe2000801082e */
[----:B------:R-:W-:Y:S01]  /*57c0*/  FFMA.FTZ R32, R32, UR11, -R46 ;  /* 0x0000000b20207c23 */ /* 0x000fe2000801082e */
[----:B------:R-:W0:Y:S01]  /*57d0*/  MUFU.EX2 R13, R13 ;  /* 0x0000000d000d7308 */ /* 0x000e220000000800 */
[----:B-1----:R-:W-:Y:S01]  /*57e0*/  FADD.FTZ R5, R200, R11 ;  /* 0x0000000bc8057221 */ /* 0x002fe20000010000 */
        /* <DEDUP_REMOVED lines=9> */
[--C-:B------:R-:W-:Y:S01]  /*5880*/  FFMA.FTZ R25, R25, UR11, -R46.reuse ;  /* 0x0000000b19197c23 */ /* 0x100fe2000801082e */
[--C-:B------:R-:W-:Y:S01]  /*5890*/  FFMA.FTZ R9, R9, UR11, -R46.reuse ;  /* 0x0000000b09097c23 */ /* 0x100fe2000801082e */
[----:B------:R-:W-:Y:S01]  /*58a0*/  FFMA.FTZ R29, R29, UR11, -R46 ;  /* 0x0000000b1d1d7c23 */ /* 0x000fe2000801082e */
[----:B------:R-:W-:Y:S01]  /*58b0*/  FADD.FTZ R54, R20, R21 ;  /* 0x0000001514367221 */ /* 0x000fe20000010000 */
[----:B------:R-:W-:Y:S01]  /*58c0*/  F2FP.BF16.F32.PACK_AB R200, R11, R200 ;  /* 0x000000c80bc8723e */ /* 0x000fe200000010ff */
[----:B------:R-:W2:Y:S01]  /*58d0*/  MUFU.EX2 R65, R65 ;  /* 0x0000004100417308 */ /* 0x000ea20000000800 */
[----:B0-----:R-:W-:Y:S01]  /*58e0*/  FADD.FTZ R5, R13, R50 ;  /* 0x000000320d057221 */ /* 0x001fe20000010000 */
[----:B------:R-:W-:Y:S01]  /*58f0*/  FADD.FTZ R21, R191, R54 ;  /* 0x00000036bf157221 */ /* 0x000fe20000010000 */
[----:B------:R-:W-:Y:S01]  /*5900*/  F2FP.BF16.F32.PACK_AB R197, R8, R197 ;  /* 0x000000c508c5723e */ /* 0x000fe200000010ff */
[----:B------:R-:W-:Y:S01]  /*5910*/  IMAD.U32 R8, RZ, RZ, UR7 ;  /* 0x00000007ff087e24 */ /* 0x000fe2000f8e00ff */
[----:B------:R-:W-:-:S02]  /*5920*/  F2FP.BF16.F32.PACK_AB R191, R28, R191 ;  /* 0x000000bf1cbf723e */ /* 0x000fc400000010ff */
[----:B------:R-:W-:Y:S02]  /*5930*/  CS2R R76, SRZ ;  /* 0x00000000004c7805 */ /* 0x000fe4000001ff00 */
[----:B------:R-:W-:Y:S01]  /*5940*/  F2FP.BF16.F32.PACK_AB R199, R10, R199 ;  /* 0x000000c70ac7723e */ /* 0x000fe200000010ff */
[----:B------:R-:W0:Y:S01]  /*5950*/  MUFU.EX2 R68, R68 ;  /* 0x0000004400447308 */ /* 0x000e220000000800 */
[----:B-1----:R-:W-:Y:S01]  /*5960*/  FADD.FTZ R50, R196, R5 ;  /* 0x00000005c4327221 */ /* 0x002fe20000010000 */
[----:B------:R-:W-:Y:S02]  /*5970*/  F2FP.BF16.F32.PACK_AB R193, R12, R193 ;  /* 0x000000c10cc1723e */ /* 0x000fe400000010ff */
[----:B------:R-:W-:Y:S02]  /*5980*/  CS2R R72, SRZ ;  /* 0x0000000000487805 */ /* 0x000fe4000001ff00 */
[----:B------:R-:W-:Y:S02]  /*5990*/  F2FP.BF16.F32.PACK_AB R195, R14, R195 ;  /* 0x000000c30ec3723e */ /* 0x000fe400000010ff */
[----:B------:R-:W-:-:S02]  /*59a0*/  CS2R R54, SRZ ;  /* 0x0000000000367805 */ /* 0x000fc4000001ff00 */
[----:B------:R-:W-:Y:S02]  /*59b0*/  F2FP.BF16.F32.PACK_AB R189, R20, R189 ;  /* 0x000000bd14bd723e */ /* 0x000fe400000010ff */
[----:B------:R-:W-:Y:S01]  /*59c0*/  CS2R R46, SRZ ;  /* 0x00000000002e7805 */ /* 0x000fe2000001ff00 */
[----:B------:R-:W1:Y:S01]  /*59d0*/  MUFU.EX2 R69, R69 ;  /* 0x0000004500457308 */ /* 0x000e620000000800 */
[C---:B--2---:R-:W-:Y:S01]  /*59e0*/  FADD.FTZ R5, R65.reuse, R50 ;  /* 0x0000003241057221 */ /* 0x044fe20000010000 */
[----:B------:R-:W-:Y:S02]  /*59f0*/  F2FP.BF16.F32.PACK_AB R196, R65, R196 ;  /* 0x000000c441c4723e */ /* 0x000fe400000010ff */
[----:B------:R-:W-:Y:S02]  /*5a00*/  CS2R R64, SRZ ;  /* 0x0000000000407805 */ /* 0x000fe4000001ff00 */
[----:B------:R-:W-:Y:S02]  /*5a10*/  F2FP.BF16.F32.PACK_AB R202, R13, R202 ;  /* 0x000000ca0dca723e */ /* 0x000fe400000010ff */
        /* <DEDUP_REMOVED lines=12> */
[----:B------:R-:W-:Y:S01]  /*5ae0*/  CS2R R56, SRZ ;  /* 0x0000000000387805 */ /* 0x000fe2000001ff00 */
[----:B------:R-:W-:Y:S01]  /*5af0*/  FADD.FTZ R21, R185, R50 ;  /* 0x00000032b9157221 */ /* 0x000fe20000010000 */
[----:B------:R-:W-:Y:S01]  /*5b00*/  F2FP.BF16.F32.PACK_AB R185, R40, R185 ;  /* 0x000000b928b9723e */ /* 0x000fe200000010ff */
[----:B------:R-:W0:Y:S01]  /*5b10*/  MUFU.EX2 R48, R48 ;  /* 0x0000003000307308 */ /* 0x000e220000000800 */
[----:B-1----:R-:W-:Y:S01]  /*5b20*/  FADD.FTZ R0, R60, R5 ;  /* 0x000000053c007221 */ /* 0x002fe20000010000 */
[----:B------:R-:W-:-:S04]  /*5b30*/  FADD.FTZ R50, R40, R21 ;  /* 0x0000001528327221 */ /* 0x000fc80000010000 */
[----:B------:R-:W-:Y:S01]  /*5b40*/  FADD.FTZ R21, R187, R50 ;  /* 0x00000032bb157221 */ /* 0x000fe20000010000 */
[C---:B------:R-:W-:Y:S01]  /*5b50*/  F2FP.BF16.F32.PACK_AB R187, R42.reuse, R187 ;  /* 0x000000bb2abb723e */ /* 0x040fe200000010ff */
[----:B------:R-:W1:Y:S01]  /*5b60*/  MUFU.EX2 R49, R49 ;  /* 0x0000003100317308 */ /* 0x000e620000000800 */
[C---:B--2---:R-:W-:Y:S01]  /*5b70*/  FADD.FTZ R5, R61.reuse, R0 ;  /* 0x000000003d057221 */ /* 0x044fe20000010000 */
[----:B------:R-:W-:Y:S01]  /*5b80*/  FADD.FTZ R2, R42, R21 ;  /* 0x000000152a027221 */ /* 0x000fe20000010000 */
[----:B------:R-:W-:Y:S02]  /*5b90*/  F2FP.BF16.F32.PACK_AB R194, R61, R60 ;  /* 0x0000003c3dc2723e */ /* 0x000fe400000010ff */
[----:B------:R-:W-:Y:S02]  /*5ba0*/  CS2R R60, SRZ ;  /* 0x00000000003c7805 */ /* 0x000fe4000001ff00 */
[----:B------:R-:W-:Y:S01]  /*5bb0*/  CS2R R50, SRZ ;  /* 0x0000000000327805 */ /* 0x000fe2000001ff00 */
[----:B------:R-:W-:Y:S01]  /*5bc0*/  FADD.FTZ R21, R181, R2 ;  /* 0x00000002b5157221 */ /* 0x000fe20000010000 */
[----:B------:R-:W-:Y:S01]  /*5bd0*/  CS2R R42, SRZ ;  /* 0x00000000002a7805 */ /* 0x000fe2000001ff00 */
        /* <DEDUP_REMOVED lines=10> */
[----:B------:R-:W-:Y:S02]  /*5c80*/  F2FP.BF16.F32.PACK_AB R190, R53, R52 ;  /* 0x0000003435be723e */ /* 0x000fe400000010ff */
[----:B------:R-:W-:-:S04]  /*5c90*/  CS2R R52, SRZ ;  /* 0x0000000000347805 */ /* 0x000fc8000001ff00 */
        /* <DEDUP_REMOVED lines=9> */
[----:B------:R-:W-:-:S06]  /*5d30*/  F2FP.BF16.F32.PACK_AB R184, R184, R15 ;  /* 0x0000000fb8b8723e */ /* 0x000fcc00000010ff */
[----:B------:R-:W2:Y:S01]  /*5d40*/  MUFU.EX2 R45, R45 ;  /* 0x0000002d002d7308 */ /* 0x000ea20000000800 */
[----:B-1----:R-:W-:-:S07]  /*5d50*/  FADD.FTZ R21, R183, R0 ;  /* 0x00000000b7157221 */ /* 0x002fce0000010000 */
[----:B------:R-:W1:Y:S01]  /*5d60*/  MUFU.EX2 R32, R32 ;  /* 0x0000002000207308 */ /* 0x000e620000000800 */
[----:B0-----:R-:W-:-:S07]  /*5d70*/  FADD.FTZ R0, R44, R5 ;  /* 0x000000052c007221 */ /* 0x001fce0000010000 */
[----:B------:R-:W0:Y:S01]  /*5d80*/  MUFU.EX2 R33, R33 ;  /* 0x0000002100217308 */ /* 0x000e220000000800 */
[C---:B--2---:R-:W-:Y:S01]  /*5d90*/  FADD.FTZ R5, R45.reuse, R0 ;  /* 0x000000002d057221 */ /* 0x044fe20000010000 */
[----:B------:R-:W-:Y:S02]  /*5da0*/  F2FP.BF16.F32.PACK_AB R186, R45, R44 ;  /* 0x0000002c2dba723e */ /* 0x000fe400000010ff */
[----:B------:R-:W-:-:S04]  /*5db0*/  CS2R R44, SRZ ;  /* 0x00000000002c7805 */ /* 0x000fc8000001ff00 */
[----:B------:R-:W2:Y:S01]  /*5dc0*/  MUFU.EX2 R36, R36 ;  /* 0x0000002400247308 */ /* 0x000ea20000000800 */
[----:B-1----:R-:W-:-:S07]  /*5dd0*/  FADD.FTZ R0, R32, R5 ;  /* 0x0000000520007221 */ /* 0x002fce0000010000 */
[----:B------:R-:W1:Y:S01]  /*5de0*/  MUFU.EX2 R38, R38 ;  /* 0x0000002600267308 */ /* 0x000e620000000800 */
[C---:B0-----:R-:W-:Y:S01]  /*5df0*/  FADD.FTZ R5, R33.reuse, R0 ;  /* 0x0000000021057221 */ /* 0x041fe20000010000 */
[----:B------:R-:W-:Y:S02]  /*5e00*/  F2FP.BF16.F32.PACK_AB R180, R33, R32 ;  /* 0x0000002021b4723e */ /* 0x000fe400000010ff */
[----:B------:R-:W-:-:S04]  /*5e10*/  CS2R R32, SRZ ;  /* 0x0000000000207805 */ /* 0x000fc8000001ff00 */
[----:B------:R-:W0:Y:S01]  /*5e20*/  MUFU.EX2 R37, R37 ;  /* 0x0000002500257308 */ /* 0x000e220000000800 */
[----:B--2---:R-:W-:-:S07]  /*5e30*/  FADD.FTZ R0, R36, R5 ;  /* 0x0000000524007221 */ /* 0x004fce0000010000 */
[----:B------:R-:W2:Y:S01]  /*5e40*/  MUFU.EX2 R177, R177 ;  /* 0x000000b100b17308 */ /* 0x000ea20000000800 */
[C---:B-1----:R-:W-:Y:S01]  /*5e50*/  FADD.FTZ R2, R38.reuse, R21 ;  /* 0x0000001526027221 */ /* 0x042fe20000010000 */
[----:B------:R-:W-:Y:S02]  /*5e60*/  F2FP.BF16.F32.PACK_AB R183, R38, R183 ;  /* 0x000000b726b7723e */ /* 0x000fe400000010ff */
[----:B------:R-:W-:-:S04]  /*5e70*/  CS2R R38, SRZ ;  /* 0x0000000000267805 */ /* 0x000fc8000001ff00 */
[----:B------:R-:W1:Y:S01]  /*5e80*/  MUFU.EX2 R24, R24 ;  /* 0x0000001800187308 */ /* 0x000e620000000800 */
[C---:B0-----:R-:W-:Y:S01]  /*5e90*/  FADD.FTZ R11, R37.reuse, R0 ;  /* 0x00000000250b7221 */ /* 0x041fe20000010000 */
[----:B------:R-:W-:Y:S02]  /*5ea0*/  F2FP.BF16.F32.PACK_AB R182, R37, R36 ;  /* 0x0000002425b6723e */ /* 0x000fe400000010ff */
[----:B------:R-:W-:-:S04]  /*5eb0*/  CS2R R36, SRZ ;  /* 0x0000000000247805 */ /* 0x000fc8000001ff00 */
[----:B------:R-:W0:Y:S01]  /*5ec0*/  MUFU.EX2 R26, R26 ;  /* 0x0000001a001a7308 */ /* 0x000e220000000800 */
[----:B--2---:R-:W-:-:S07]  /*5ed0*/  FADD.FTZ R21, R177, R2 ;  /* 0x00000002b1157221 */ /* 0x004fce0000010000 */
[----:B------:R-:W2:Y:S01]  /*5ee0*/  MUFU.EX2 R25, R25 ;  /* 0x0000001900197308 */ /* 0x000ea20000000800 */
[----:B-1----:R-:W-:-:S07]  /*5ef0*/  FADD.FTZ R0, R24, R11 ;  /* 0x0000000b18007221 */ /* 0x002fce0000010000 */
[----:B------:R-:W1:Y:S01]  /*5f00*/  MUFU.EX2 R179, R179 ;  /* 0x000000b300b37308 */ /* 0x000e620000000800 */
[C---:B0-----:R-:W-:Y:S01]  /*5f10*/  FADD.FTZ R2, R26.reuse, R21 ;  /* 0x000000151a027221 */ /* 0x041fe20000010000 */
[----:B------:R-:W-:Y:S02]  /*5f20*/  F2FP.BF16.F32.PACK_AB R177, R26, R177 ;  /* 0x000000b11ab1723e */ /* 0x000fe400000010ff */
[----:B------:R-:W-:-:S04]  /*5f30*/  CS2R R26, SRZ ;  /* 0x00000000001a7805 */ /* 0x000fc8000001ff00 */
[----:B------:R-:W0:Y:S01]  /*5f40*/  MUFU.EX2 R9, R9 ;  /* 0x0000000900097308 */ /* 0x000e220000000800 */
[C---:B--2---:R-:W-:Y:S01]  /*5f50*/  FADD.FTZ R0, R25.reuse, R0 ;  /* 0x0000000019007221 */ /* 0x044fe20000010000 */
[----:B------:R-:W-:Y:S02]  /*5f60*/  F2FP.BF16.F32.PACK_AB R176, R25, R24 ;  /* 0x0000001819b0723e */ /* 0x000fe400000010ff */
[----:B------:R-:W-:-:S04]  /*5f70*/  CS2R R24, SRZ ;  /* 0x0000000000187805 */ /* 0x000fc8000001ff00 */
[----:B------:R-:W2:Y:S01]  /*5f80*/  MUFU.EX2 R30, R30 ;  /* 0x0000001e001e7308 */ /* 0x000ea20000000800 */
[----:B-1----:R-:W-:Y:S01]  /*5f90*/  FADD.FTZ R21, R179, R2 ;  /* 0x00000002b3157221 */ /* 0x002fe20000010000 */
[----:B------:R-:W-:-:S06]  /*5fa0*/  IMAD.MOV.U32 R2, RZ, RZ, 0x3f800000 ;  /* 0x3f800000ff027424 */ /* 0x000fcc00078e00ff */
[----:B------:R1:W3:Y:S01]  /*5fb0*/  MUFU.EX2 R178, R29 ;  /* 0x0000001d00b27308 */ /* 0x0002e20000000800 */
[----:B0-----:R-:W-:Y:S01]  /*5fc0*/  FADD.FTZ R11, R9, R0 ;  /* 0x00000000090b7221 */ /* 0x001fe20000010000 */
[----:B------:R-:W-:Y:S02]  /*5fd0*/  IMAD.MOV.U32 R0, RZ, RZ, 0x3f800000 ;  /* 0x3f800000ff007424 */ /* 0x000fe400078e00ff */
[C---:B--2---:R-:W-:Y:S01]  /*5fe0*/  FADD.FTZ R5, R30.reuse, R21 ;  /* 0x000000151e057221 */ /* 0x044fe20000010000 */
[----:B------:R-:W-:Y:S02]  /*5ff0*/  F2FP.BF16.F32.PACK_AB R179, R30, R179 ;  /* 0x000000b31eb3723e */ /* 0x000fe400000010ff */
[----:B------:R-:W-:Y:S02]  /*6000*/  CS2R R30, SRZ ;  /* 0x00000000001e7805 */ /* 0x000fe4000001ff00 */
[----:B-1----:R-:W-:Y:S01]  /*6010*/  CS2R R28, SRZ ;  /* 0x00000000001c7805 */ /* 0x002fe2000001ff00 */
[C---:B---3--:R-:W-:Y:S01]  /*6020*/  FADD.FTZ R6, R178.reuse, R11 ;  /* 0x0000000bb2067221 */ /* 0x048fe20000010000 */
[----:B------:R-:W-:Y:S01]  /*6030*/  F2FP.BF16.F32.PACK_AB R178, R178, R9 ;  /* 0x00000009b2b2723e */ /* 0x000fe200000010ff */
[----:B------:R-:W-:Y:S06]  /*6040*/  @!P3 BRA `(.L_x_5474) ;  /* 0x00000044004cb947 */ /* 0x000fec0003800000 */
[----:B------:R-:W-:Y:S01]  /*6050*/  IMAD.MOV.U32 R9, RZ, RZ, R4 ;  /* 0x000000ffff097224 */ /* 0x000fe200078e0004 */
[----:B------:R-:W-:Y:S01]  /*6060*/  UMOV UR61, UR60 ;  /* 0x0000003c003d7c82 */ /* 0x000fe20008000000 */
[----:B------:R-:W-:Y:S01]  /*6070*/  IMAD.MOV.U32 R10, RZ, RZ, R3 ;  /* 0x000000ffff0a7224 */ /* 0x000fe200078e0003 */
[----:B------:R-:W-:Y:S01]  /*6080*/  UMOV UR7, UR36 ;  /* 0x0000002400077c82 */ /* 0x000fe20008000000 */
[----:B------:R-:W-:Y:S02]  /*6090*/  IMAD.MOV.U32 R2, RZ, RZ, 0x3f800000 ;  /* 0x3f800000ff027424 */ /* 0x000fe400078e00ff */
[----:B------:R-:W-:-:S07]  /*60a0*/  IMAD.MOV.U32 R119, RZ, RZ, RZ ;  /* 0x000000ffff777224 */ /* 0x000fce00078e00ff */
.L_x_5483:
[----:B------:R-:W-:-:S04]  /*60b0*/  UIADD3 UR6, UR7, 0x1, URZ ;  /* 0x0000000107067890 */ /* 0x000fc8000fffe03f */
[----:B------:R-:W-:-:S04]  /*60c0*/  UISETP.NE.AND UP1, UPT, UR6, 0x2, UPT ;  /* 0x000000020600788c */ /* 0x000fc8000bf25270 */
[----:B------:R-:W-:Y:S02]  /*60d0*/  USEL UR60, URZ, 0x1, UP1 ;  /* 0x000000013f3c7887 */ /* 0x000fe40008800000 */
[----:B------:R-:W-:Y:S02]  /*60e0*/  USEL UR36, UR6, URZ, UP1 ;  /* 0x0000003f06247287 */ /* 0x000fe40008800000 */
[----:B------:R-:W-:Y:S01]  /*60f0*/  ULOP3.LUT UR60, UR61, UR60, URZ, 0x3c, !UPT ;  /* 0x0000003c3d3c7292 */ /* 0x000fe2000f8e3c3f */
[----:B------:R-:W-:Y:S11]  /*6100*/  @!P0 BRA `(.L_x_5475) ;  /* 0x0000000000048947 */ /* 0x000ff60003800000 */
[----:B------:R-:W-:Y:S01]  /*6110*/  BPT.TRAP 0x1 ;  /* 0x000000040000795c */ /* 0x000fe20000300000 */
.L_x_5475:
[----:B------:R-:W-:Y:S01]  /*6120*/  ULEA UR38, UR36, UR39, 0x3 ;  /* 0x0000002724267291 */ /* 0x000fe2000f8e183f */
[----:B------:R-:W-:-:S05]  /*6130*/  IMAD.U32 R3, RZ, RZ, UR60 ;  /* 0x0000003cff037e24 */ /* 0x000fca000f8e00ff */
[----:B------:R-:W-:-:S04]  /*6140*/  SHF.L.U32 R3, R3, 0x1f, RZ ;  /* 0x0000001f03037819 */ /* 0x000fc800000006ff */
[----:B------:R0:W1:Y:S01]  /*6150*/  SYNCS.PHASECHK.TRANS64.TRYWAIT P3, [UR38+0x36830], R3 ;  /* 0x03683003ff0075a7 */ /* 0x0000620008060166 */
[----:B------:R-:W-:Y:S05]  /*6160*/  @!P0 BRA `(.L_x_5476) ;  /* 0x0000000000048947 */ /* 0x000fea0003800000 */
[----:B------:R-:W-:Y:S01]  /*6170*/  BPT.TRAP 0x1 ;  /* 0x000000040000795c */ /* 0x000fe20000300000 */
.L_x_5476:
[----:B-1----:R-:W-:Y:S05]  /*6180*/  @P3 BRA `(.L_x_5477) ;  /* 0x0000000000083947 */ /* 0x002fea0003800000 */
[----:B------:R-:W1:Y:S02]  /*6190*/  SYNCS.PHASECHK.TRANS64.TRYWAIT P3, [UR38+0x36830], R3 ;  /* 0x03683003ff0075a7 */ /* 0x000e640008060166 */
[----:B-1----:R-:W-:Y:S05]  /*61a0*/  @!P3 BRA `(.L_x_5478) ;  /* 0x000001480030b947 */ /* 0x002fea0003800000 */
.L_x_5477:
[----:B------:R-:W-:Y:S01]  /*61b0*/  R2UR UR6, R7 ;  /* 0x00000000070672ca */ /* 0x000fe200000e0000 */
[----:B------:R-:W-:Y:S01]  /*61c0*/  WARPGROUP.ARRIVE ;  /* 0x00000000000079c5 */ /* 0x000fe20000000000 */
[----:B------:R-:W-:Y:S01]  /*61d0*/  UMOV UR56, UR52 ;  /* 0x0000003400387c82 */ /* 0x000fe20008000000 */
[----:B------:R-:W-:Y:S01]  /*61e0*/  UMOV UR57, UR53 ;  /* 0x0000003500397c82 */ /* 0x000fe20008000000 */
[----:B------:R-:W-:Y:S01]  /*61f0*/  UMOV UR59, 0x40000040 ;  /* 0x40000040003b7882 */ /* 0x000fe20000000000 */
[----:B------:R-:W-:Y:S01]  /*6200*/  UMOV UR55, 0x40000040 ;  /* 0x4000004000377882 */ /* 0x000fe20000000000 */
[----:B01----:R-:W-:Y:S01]  /*6210*/  MOV R3, UR49 ;  /* 0x0000003100037c02 */ /* 0x003fe20008000f00 */
[----:B------:R-:W-:Y:S01]  /*6220*/  UMOV UR49, UR53 ;  /* 0x0000003500317c82 */ /* 0x000fe20008000000 */
[----:B------:R-:W-:Y:S01]  /*6230*/  MOV R4, UR48 ;  /* 0x0000003000047c02 */ /* 0x000fe20008000f00 */
[----:B------:R-:W-:Y:S01]  /*6240*/  UMOV UR48, UR52 ;  /* 0x0000003400307c82 */ /* 0x000fe20008000000 */
[----:B------:R-:W-:Y:S01]  /*6250*/  UMOV UR51, 0x40000040 ;  /* 0x4000004000337882 */ /* 0x000fe20000000000 */
[----:B------:R-:W-:Y:S01]  /*6260*/  UMOV UR19, 0x40000040 ;  /* 0x4000004000137882 */ /* 0x000fe20000000000 */
[----:B------:R-:W-:Y:S01]  /*6270*/  UMOV UR23, 0x40000040 ;  /* 0x4000004000177882 */ /* 0x000fe20000000000 */
[----:B------:R-:W-:Y:S01]  /*6280*/  UIMAD UR6, UR36, 0xa80, UR6 ;  /* 0x00000a80240678a4 */ /* 0x000fe2000f8e0206 */
        /* <DEDUP_REMOVED lines=132> */
[----:B------:R-:W-:Y:S01]  /*6ad0*/  FMUL.FTZ R119, R119, R2 ;  /* 0x0000000277777220 */ /* 0x000fe20000410000 */
[----:B------:R-:W-:-:S02]  /*6ae0*/  WARPGROUP.DEPBAR.LE gsb0, 0x0 ;  /* 0x00008000000079c5 */ /* 0x000fc40000010000 */
[----:B------:R-:W-:-:S06]  /*6af0*/  WARPGROUP.ARRIVE ;  /* 0x00000000000079c5 */ /* 0x000fcc0000000000 */
[----:B------:R-:W-:Y:S01]  /*6b00*/  HGMMA.64x16x16.F32.BF16 R144, gdesc[UR56], RZ, !UPT, gsb0 ;  /* 0x00200000389079f0 */ /* 0x000fe2000c0018ff */
[----:B------:R-:W-:Y:S01]  /*6b10*/  UMOV UR56, UR52 ;  /* 0x0000003400387c82 */ /* 0x000fe20008000000 */
[----:B------:R-:W-:Y:S01]  /*6b20*/  UMOV UR57, UR53 ;  /* 0x0000003500397c82 */ /* 0x000fe20008000000 */
[----:B------:R-:W-:Y:S01]  /*6b30*/  UMOV UR58, UR10 ;  /* 0x0000000a003a7c82 */ /* 0x000fe20008000000 */
[----:B------:R-:W-:Y:S01]  /*6b40*/  UMOV UR59, 0x40000040 ;  /* 0x40000040003b7882 */ /* 0x000fe20000000000 */
[----:B------:R-:W-:Y:S01]  /*6b50*/  UIADD3 UR10, UR6, 0x82, URZ ;  /* 0x00000082060a7890 */ /* 0x000fe2000fffe03f */
[----:B------:R-:W-:Y:S02]  /*6b60*/  WARPGROUP.DEPBAR.LE gsb0, 0x0 ;  /* 0x00008000000079c5 */ /* 0x000fe40000010000 */
[----:B------:R-:W-:-:S06]  /*6b70*/  WARPGROUP.ARRIVE ;  /* 0x00000000000079c5 */ /* 0x000fcc0000000000 */
[----:B------:R-:W-:Y:S01]  /*6b80*/  HGMMA.64x16x16.F32.BF16 R136, gdesc[UR52], RZ, !UPT, gsb0 ;  /* 0x00200000348879f0 */ /* 0x000fe2000c0018ff */
[----:B------:R-:W-:Y:S01]  /*6b90*/  UMOV UR54, UR11 ;  /* 0x0000000b00367c82 */ /* 0x000fe20008000000 */
[----:B------:R-:W-:Y:S01]  /*6ba0*/  UMOV UR55, 0x40000040 ;  /* 0x4000004000377882 */ /* 0x000fe20000000000 */
        /* <DEDUP_REMOVED lines=455> */
.L_x_5479:
[----:B------:R-:W-:Y:S01]  /*8820*/  ULEA UR10, UR7, UR39, 0x3 ;  /* 0x00000027070a7291 */ /* 0x000fe2000f8e183f */
[----:B------:R-:W-:-:S05]  /*8830*/  IMAD.U32 R0, RZ, RZ, UR61 ;  /* 0x0000003dff007e24 */ /* 0x000fca000f8e00ff */
[----:B------:R-:W-:-:S04]  /*8840*/  SHF.L.U32 R0, R0, 0x1f, RZ ;  /* 0x0000001f00007819 */ /* 0x000fc800000006ff */
[----:B------:R0:W1:Y:S01]  /*8850*/  SYNCS.PHASECHK.TRANS64.TRYWAIT P3, [UR10+0x36850], R0 ;  /* 0x03685000ff0075a7 */ /* 0x000062000806014a */
[----:B------:R-:W-:Y:S05]  /*8860*/  @!P0 BRA `(.L_x_5480) ;  /* 0x0000000000048947 */ /* 0x000fea0003800000 */
[----:B------:R-:W-:Y:S01]  /*8870*/  BPT.TRAP 0x1 ;  /* 0x000000040000795c */ /* 0x000fe20000300000 */
.L_x_5480:
[----:B-1----:R-:W-:Y:S05]  /*8880*/  @P3 BRA `(.L_x_5481) ;  /* 0x0000000000083947 */ /* 0x002fea0003800000 */
[----:B------:R-:W1:Y:S02]  /*8890*/  SYNCS.PHASECHK.TRANS64.TRYWAIT P3, [UR10+0x36850], R0 ;  /* 0x03685000ff0075a7 */ /* 0x000e64000806014a */
[----:B-1----:R-:W-:Y:S05]  /*88a0*/  @!P3 BRA `(.L_x_5482) ;  /* 0x000001200088b947 */ /* 0x002fea0003800000 */
.L_x_5481:
[----:B------:R-:W-:Y:S01]  /*88b0*/  UIADD3 UR6, UR39, 0x400, URZ ;  /* 0x0000040027067890 */ /* 0x000fe2000fffe03f */
[----:B------:R-:W-:Y:S01]  /*88c0*/  WARPGROUP.ARRIVE ;  /* 0x00000000000079c5 */ /* 0x000fe20000000000 */
[----:B------:R-:W-:Y:S01]  /*88d0*/  R2UR UR18, R22 ;  /* 0x00000000161272ca */ /* 0x000fe200000e0000 */
[----:B------:R-:W-:Y:S01]  /*88e0*/  UMOV UR61, UR60 ;  /* 0x0000003c003d7c82 */ /* 0x000fe20008000000 */
[----:B------:R-:W-:Y:S01]  /*88f0*/  USHF.R.U32.HI UR6, URZ, 0x4, UR6 ;  /* 0x000000043f067899 */ /* 0x000fe20008011606 */
[----:B------:R-:W-:Y:S02]  /*8900*/  R2UR UR15, R16 ;  /* 0x00000000100f72ca */ /* 0x000fe400000e0000 */
[----:B------:R-:W-:Y:S01]  /*8910*/  R2UR UR11, R17 ;  /* 0x00000000110b72ca */ /* 0x000fe200000e0000 */
[----:B------:R-:W-:-:S04]  /*8920*/  ULOP3.LUT UR6, UR6, 0x3fff, URZ, 0xc0, !UPT ;  /* 0x00003fff06067892 */ /* 0x000fc8000f8ec03f */
[----:B------:R-:W-:-:S03]  /*8930*/  ULOP3.LUT UR6, UR6, 0x3800000, URZ, 0xfc, !UPT ;  /* 0x0380000006067892 */ /* 0x000fc6000f8efc3f */
[----:B------:R-:W-:Y:S01]  /*8940*/  VIADD R3, R23, UR18 ;  /* 0x0000001217037c36 */ /* 0x000fe20008000000 */
[----:B------:R-:W-:Y:S02]  /*8950*/  UIMAD UR14, UR7, 0xa80, UR6 ;  /* 0x00000a80070e78a4 */ /* 0x000fe4000f8e0206 */
[----:B------:R-:W-:Y:S01]  /*8960*/  IMAD.U32 R4, RZ, RZ, UR15 ;  /* 0x0000000fff047e24 */ /* 0x000fe2000f8e00ff */
[----:B------:R-:W-:Y:S01]  /*8970*/  UMOV UR7, 0x40000040 ;  /* 0x4000004000077882 */ /* 0x000fe20000000000 */
[----:B------:R-:W-:-:S03]  /*8980*/  R2UR UR15, R8 ;  /* 0x00000000080f72ca */ /* 0x000fc600000e0000 */
[----:B------:R-:W-:Y:S02]  /*8990*/  UMOV UR6, UR14 ;  /* 0x0000000e00067c82 */ /* 0x000fe40008000000 */
[----:B------:R-:W-:Y:S01]  /*89a0*/  HGMMA.64x192x16.F32.BF16 R24, R200, gdesc[UR4].tnspB, R24, gsb0 ;  /* 0x42e00004c8187df0 */ /* 0x000fe20008001818 */
[----:B------:R-:W-:Y:S01]  /*89b0*/  UIADD3 UR6, UR14, 0x80, URZ ;  /* 0x000000800e067890 */ /* 0x000fe2000fffe03f */
[----:B------:R-:W-:-:S06]  /*89c0*/  UMOV UR7, 0x40000040 ;  /* 0x4000004000077882 */ /* 0x000fcc0000000000 */
[----:B------:R-:W-:Y:S01]  /*89d0*/  UISETP.GT.AND UP1, UPT, UR37, UR15, UPT ;  /* 0x0000000f2500728c */ /* 0x000fe2000bf24270 */
[----:B------:R-:W-:Y:S02]  /*89e0*/  WARPGROUP.DEPBAR.LE gsb0, 0x0 ;  /* 0x00008000000079c5 */ /* 0x000fe40000010000 */
[----:B------:R-:W-:-:S09]  /*89f0*/  WARPGROUP.ARRIVE ;  /* 0x00000000000079c5 */ /* 0x000fd20000000000 */
        /* <DEDUP_REMOVED lines=16> */
[----:B------:R-:W-:Y:S02]  /*8b00*/  UIMAD UR6, UR37, -0x70, URZ ;  /* 0xffffff90250678a4 */ /* 0x000fe4000f8e023f */
[----:B------:R-:W-:Y:S02]  /*8b10*/  UIADD3 UR37, UR37, -0x1, URZ ;  /* 0xffffffff25257890 */ /* 0x000fe4000fffe03f */
[----:B------:R-:W0:Y:S02]  /*8b20*/  SHFL.IDX PT, R2, R3, 0x1, 0x1c1f ;  /* 0x003c1f0003027f89 */ /* 0x000e2400000e0000 */
[----:B------:R-:W-:Y:S01]  /*8b30*/  IMAD.U32 R11, RZ, RZ, UR6 ;  /* 0x00000006ff0b7e24 */ /* 0x000fe2000f8e00ff */
[----:B------:R-:W-:Y:S01]  /*8b40*/  UIADD3 UR6, UR14, 0x200, URZ ;  /* 0x000002000e067890 */ /* 0x000fe2000fffe03f */
[----:B------:R-:W1:Y:S03]  /*8b50*/  SHFL.IDX PT, R3, R3, RZ, 0x1c1f ;  /* 0x001c1fff03037589 */ /* 0x000e6600000e0000 */
[----:B------:R-:W-:-:S04]  /*8b60*/  IADD3 R0, -R18, 0x1, R11 ;  /* 0x0000000112007810 */ /* 0x000fc80007ffe10b */
[----:B------:R-:W-:Y:S01]  /*8b70*/  IADD3 R0, -R4, UR11, R0 ;  /* 0x0000000b04007c10 */ /* 0x000fe2000fffe100 */
[----:B------:R-:W-:-:S04]  /*8b80*/  ULDC UR11, c[0x0][0x988] ;  /* 0x00026200000b7ab9 */ /* 0x000fc80000000800 */
[C---:B0-----:R-:W-:Y:S02]  /*8b90*/  IMAD.IADD R2, R0.reuse, 0x1, R2 ;  /* 0x0000000100027824 */ /* 0x041fe400078e0202 */
[----:B-1----:R-:W-:-:S03]  /*8ba0*/  IMAD.IADD R0, R0, 0x1, R3 ;  /* 0x0000000100007824 */ /* 0x002fc600078e0203 */
        /* <DEDUP_REMOVED lines=81> */
[----:B------:R-:W-:Y:S01]  /*90c0*/  FSEL R127, R127, -INF , P5 ;  /* 0xff8000007f7f7808 */ /* 0x000fe20002800000 */
[----:B------:R-:W-:Y:S02]  /*90d0*/  WARPGROUP.DEPBAR.LE gsb0, 0x0 ;  /* 0x00008000000079c5 */ /* 0x000fe40000010000 */
[----:B------:R-:W-:Y:S01]  /*90e0*/  WARPGROUP.ARRIVE ;  /* 0x00000000000079c5 */ /* 0x000fe20000000000 */
[----:B------:R-:W-:-:S02]  /*90f0*/  FMNMX.FTZ R4, R126, R4, !PT ;  /* 0x000000047e047209 */ /* 0x000fc40007810000 */
[C---:B------:R-:W-:Y:S02]  /*9100*/  ISETP.GT.AND P6, PT, R0.reuse, RZ, PT ;  /* 0x000000ff0000720c */ /* 0x040fe40003fc4270 */
[----:B------:R-:W-:Y:S01]  /*9110*/  FMNMX.FTZ R4, R127, R4, !PT ;  /* 0x000000047f047209 */ /* 0x000fe20007810000 */
[----:B------:R-:W-:Y:S01]  /*9120*/  HGMMA.64x192x16.F32.BF16 R24, R184, gdesc[UR4].tnspB, R24, gsb0 ;  /* 0x42e00004b8187df0 */ /* 0x000fe20008001818 */
[----:B------:R-:W-:Y:S01]  /*9130*/  UIADD3 UR6, UR14, 0x280, URZ ;  /* 0x000002800e067890 */ /* 0x000fe2000fffe03f */
[----:B------:R-:W-:Y:S01]  /*9140*/  ISETP.GT.AND P5, PT, R0, 0x1, PT ;  /* 0x000000010000780c */ /* 0x000fe20003fa4270 */
[----:B------:R-:W-:Y:S01]  /*9150*/  UMOV UR7, 0x40000040 ;  /* 0x4000004000077882 */ /* 0x000fe20000000000 */
[----:B------:R-:W0:Y:S01]  /*9160*/  SHFL.BFLY PT, R2, R4, 0x2, 0x1f ;  /* 0x0c401f0004027f89 */ /* 0x000e2200000e0000 */
[----:B------:R-:W-:Y:S02]  /*9170*/  FSEL R168, R168, -INF , P6 ;  /* 0xff800000a8a87808 */ /* 0x000fe40003000000 */
[----:B------:R-:W-:-:S02]  /*9180*/  ISETP.GT.AND P4, PT, R0, 0x8, PT ;  /* 0x000000080000780c */ /* 0x000fc40003f84270 */
[----:B------:R-:W-:Y:S02]  /*9190*/  FSEL R169, R169, -INF , P5 ;  /* 0xff800000a9a97808 */ /* 0x000fe40002800000 */
[----:B------:R-:W-:Y:S02]  /*91a0*/  ISETP.GT.AND P6, PT, R0, 0x9, PT ;  /* 0x000000090000780c */ /* 0x000fe40003fc4270 */
[----:B------:R-:W-:Y:S02]  /*91b0*/  FSEL R172, R172, -INF , P4 ;  /* 0xff800000acac7808 */ /* 0x000fe40002000000 */
[----:B------:R-:W-:Y:S02]  /*91c0*/  FSEL R173, R173, -INF , P6 ;  /* 0xff800000adad7808 */ /* 0x000fe40003000000 */
[C---:B------:R-:W-:Y:S02]  /*91d0*/  ISETP.GT.AND P6, PT, R0.reuse, 0x10, PT ;  /* 0x000000100000780c */ /* 0x040fe40003fc4270 */
[----:B------:R-:W-:-:S02]  /*91e0*/  ISETP.GT.AND P5, PT, R0, 0x11, PT ;  /* 0x000000110000780c */ /* 0x000fc40003fa4270 */
[----:B------:R-:W-:Y:S02]  /*91f0*/  FSEL R160, R160, -INF , P6 ;  /* 0xff800000a0a07808 */ /* 0x000fe40003000000 */
[C---:B------:R-:W-:Y:S02]  /*9200*/  ISETP.GT.AND P4, PT, R0.reuse, 0x18, PT ;  /* 0x000000180000780c */ /* 0x040fe40003f84270 */
[----:B------:R-:W-:Y:S02]  /*9210*/  FSEL R161, R161, -INF , P5 ;  /* 0xff800000a1a17808 */ /* 0x000fe40002800000 */
[----:B------:R-:W-:Y:S02]  /*9220*/  ISETP.GT.AND P6, PT, R0, 0x19, PT ;  /* 0x000000190000780c */ /* 0x000fe40003fc4270 */
[----:B0-----:R-:W-:Y:S02]  /*9230*/  FMNMX.FTZ R4, R4, R2, !PT ;  /* 0x0000000204047209 */ /* 0x001fe40007810000 */
[----:B------:R-:W-:-:S02]  /*9240*/  FSEL R164, R164, -INF , P4 ;  /* 0xff800000a4a47808 */ /* 0x000fc40002000000 */
[----:B------:R-:W-:Y:S01]  /*9250*/  FSEL R165, R165, -INF , P6 ;  /* 0xff800000a5a57808 */ /* 0x000fe20003000000 */
[----:B------:R-:W0:Y:S01]  /*9260*/  SHFL.BFLY PT, R2, R4, 0x1, 0x1f ;  /* 0x0c201f0004027f89 */ /* 0x000e2200000e0000 */
[C---:B------:R-:W-:Y:S02]  /*9270*/  ISETP.GT.AND P6, PT, R0.reuse, 0x20, PT ;  /* 0x000000200000780c */ /* 0x040fe40003fc4270 */
[----:B------:R-:W-:Y:S02]  /*9280*/  ISETP.GT.AND P5, PT, R0, 0x21, PT ;  /* 0x000000210000780c */ /* 0x000fe40003fa4270 */
[----:B------:R-:W-:Y:S02]  /*9290*/  FSEL R152, R152, -INF , P6 ;  /* 0xff80000098987808 */ /* 0x000fe40003000000 */
        /* <DEDUP_REMOVED lines=8> */
[----:B------:R-:W-:Y:S02]  /*9320*/  ISETP.GT.AND P4, PT, R0, 0x38, PT ;  /* 0x000000380000780c */ /* 0x000fe40003f84270 */
[----:B0-----:R-:W-:Y:S02]  /*9330*/  FMNMX.FTZ R4, R4, R2, !PT ;  /* 0x0000000204047209 */ /* 0x001fe40007810000 */
[----:B------:R-:W-:Y:S02]  /*9340*/  FMNMX.FTZ R2, R168, R10, !PT ;  /* 0x0000000aa8027209 */ /* 0x000fe40007810000 */
[----:B------:R-:W-:Y:S01]  /*9350*/  FSEL R145, R145, -INF , P5 ;  /* 0xff80000091917808 */ /* 0x000fe20002800000 */
[----:B------:R-:W-:Y:S01]  /*9360*/  FMUL.FTZ R11, R4, UR11 ;  /* 0x0000000b040b7c20 */ /* 0x000fe20008410000 */
[----:B------:R-:W-:Y:S02]  /*9370*/  FMNMX.FTZ R3, R169, R2, !PT ;  /* 0x00000002a9037209 */ /* 0x000fe40007810000 */
[----:B------:R-:W-:-:S02]  /*9380*/  ISETP.GT.AND P6, PT, R0, 0x39, PT ;  /* 0x000000390000780c */ /* 0x000fc40003fc4270 */
[----:B------:R-:W-:Y:S02]  /*9390*/  FMNMX.FTZ R2, R172, R3, !PT ;  /* 0x00000003ac027209 */ /* 0x000fe40007810000 */
[----:B------:R-:W-:Y:S02]  /*93a0*/  FSEL R148, R148, -INF , P4 ;  /* 0xff80000094947808 */ /* 0x000fe40002000000 */
[----:B------:R-:W-:Y:S02]  /*93b0*/  FMNMX.FTZ R3, R173, R2, !PT ;  /* 0x00000002ad037209 */ /* 0x000fe40007810000 */
[----:B------:R-:W-:Y:S02]  /*93c0*/  FSEL R149, R149, -INF , P6 ;  /* 0xff80000095957808 */ /* 0x000fe40003000000 */
[----:B------:R-:W-:Y:S02]  /*93d0*/  FMNMX.FTZ R2, R160, R3, !PT ;  /* 0x00000003a0027209 */ /* 0x000fe40007810000 */
[----:B------:R-:W-:-:S02]  /*93e0*/  ISETP.GT.AND P6, PT, R0, 0x40, PT ;  /* 0x000000400000780c */ /* 0x000fc40003fc4270 */
        /* <DEDUP_REMOVED lines=9> */
[----:B------:R-:W-:Y:S02]  /*9480*/  FSETP.NEU.FTZ.AND P3, PT, R4, -INF , PT ;  /* 0xff8000000400780b */ /* 0x000fe40003f7d000 */
[----:B------:R-:W-:Y:S02]  /*9490*/  FMNMX.FTZ R2, R156, R3, !PT ;  /* 0x000000039c027209 */ /* 0x000fe40007810000 */
[----:B------:R-:W-:-:S02]  /*94a0*/  ISETP.GT.AND P6, PT, R0, 0x49, PT ;  /* 0x000000490000780c */ /* 0x000fc40003fc4270 */
[----:B------:R-:W-:Y:S02]  /*94b0*/  FMNMX.FTZ R3, R157, R2, !PT ;  /* 0x000000029d037209 */ /* 0x000fe40007810000 */
[----:B------:R-:W-:Y:S02]  /*94c0*/  FSEL R140, R140, -INF , P4 ;  /* 0xff8000008c8c7808 */ /* 0x000fe40002000000 */
[----:B------:R-:W-:Y:S02]  /*94d0*/  FMNMX.FTZ R2, R144, R3, !PT ;  /* 0x0000000390027209 */ /* 0x000fe40007810000 */
[----:B------:R-:W-:Y:S02]  /*94e0*/  FSEL R11, R11, RZ, P3 ;  /* 0x000000ff0b0b7208 */ /* 0x000fe40001800000 */
[----:B------:R-:W-:Y:S02]  /*94f0*/  FMNMX.FTZ R3, R145, R2, !PT ;  /* 0x0000000291037209 */ /* 0x000fe40007810000 */
[----:B------:R-:W-:Y:S01]  /*9500*/  FSEL R141, R141, -INF , P6 ;  /* 0xff8000008d8d7808 */ /* 0x000fe20003000000 */
[--C-:B------:R-:W-:Y:S01]  /*9510*/  FFMA.FTZ R193, R154, UR11, -R11.reuse ;  /* 0x0000000b9ac17c23 */ /* 0x100fe2000801080b */
[----:B------:R-:W-:Y:S01]  /*9520*/  FMNMX.FTZ R2, R148, R3, !PT ;  /* 0x0000000394027209 */ /* 0x000fe20007810000 */
[--C-:B------:R-:W-:Y:S01]  /*9530*/  FFMA.FTZ R20, R155, UR11, -R11.reuse ;  /* 0x0000000b9b147c23 */ /* 0x100fe2000801080b */
[----:B------:R-:W-:Y:S01]  /*9540*/  ISETP.GT.AND P6, PT, R0, 0x50, PT ;  /* 0x000000500000780c */ /* 0x000fe20003fc4270 */
[--C-:B------:R-:W-:Y:S01]  /*9550*/  FFMA.FTZ R195, R158, UR11, -R11.reuse ;  /* 0x0000000b9ec37c23 */ /* 0x100fe2000801080b */
[----:B------:R-:W-:Y:S01]  /*9560*/  FMNMX.FTZ R3, R149, R2, !PT ;  /* 0x0000000295037209 */ /* 0x000fe20007810000 */
        /* <DEDUP_REMOVED lines=8> */
[--C-:B------:R-:W-:Y:S01]  /*95f0*/  FFMA.FTZ R203, R174, UR11, -R11.reuse ;  /* 0x0000000baecb7c23 */ /* 0x100fe2000801080b */
[----:B------:R-:W-:Y:S01]  /*9600*/  ISETP.GT.AND P4, PT, R0, 0x58, PT ;  /* 0x000000580000780c */ /* 0x000fe20003f84270 */
[----:B------:R-:W-:Y:S01]  /*9610*/  MUFU.EX2 R201, R201 ;  /* 0x000000c900c97308 */ /* 0x000fe20000000800 */
        /* <DEDUP_REMOVED lines=26> */
[C---:B------:R-:W-:Y:S01]  /*97c0*/  ISETP.GT.AND P4, PT, R0.reuse, 0x68, PT ;  /* 0x000000680000780c */ /* 0x040fe20003f84270 */
        /* <DEDUP_REMOVED lines=8> */
[----:B------:R-:W-:Y:S01]  /*9850*/  FFMA.FTZ R124, R139, UR11, -R11 ;  /* 0x0000000b8b7c7c23 */ /* 0x000fe2000801080b */
[----:B------:R-:W-:-:S02]  /*9860*/  FMNMX.FTZ R3, R158, R3, !PT ;  /* 0x000000039e037209 */ /* 0x000fc40007810000 */
[----:B------:R-:W-:Y:S01]  /*9870*/  FSEL R159, R125, -INF , P6 ;  /* 0xff8000007d9f7808 */ /* 0x000fe20003000000 */
[----:B------:R-:W-:Y:S01]  /*9880*/  FFMA.FTZ R125, R147, UR11, -R11 ;  /* 0x0000000b937d7c23 */ /* 0x000fe2000801080b */
[----:B------:R-:W-:Y:S01]  /*9890*/  FMNMX.FTZ R0, R146, R3, !PT ;  /* 0x0000000392007209 */ /* 0x000fe20007810000 */
[----:B------:R-:W-:Y:S03]  /*98a0*/  MUFU.EX2 R14, R14 ;  /* 0x0000000e000e7308 */ /* 0x000fe60000000800 */
[----:B------:R-:W-:-:S05]  /*98b0*/  FMNMX.FTZ R0, R159, R0, !PT ;  /* 0x000000009f007209 */ /* 0x000fca0007810000 */
[----:B------:R-:W0:Y:S01]  /*98c0*/  SHFL.BFLY PT, R2, R0, 0x2, 0x1f ;  /* 0x0c401f0000027f89 */ /* 0x000e2200000e0000 */
[----:B------:R-:W-:Y:S08]  /*98d0*/  MUFU.EX2 R199, R199 ;  /* 0x000000c700c77308 */ /* 0x000ff00000000800 */
[----:B------:R-:W-:Y:S08]  /*98e0*/  MUFU.EX2 R15, R15 ;  /* 0x0000000f000f7308 */ /* 0x000ff00000000800 */
[----:B------:R-:W-:Y:S01]  /*98f0*/  MUFU.EX2 R193, R193 ;  /* 0x000000c100c17308 */ /* 0x000fe20000000800 */
[----:B------:R-:W-:-:S02]  /*9900*/  WARPGROUP.DEPBAR.LE gsb0, 0x0 ;  /* 0x00008000000079c5 */ /* 0x000fc40000010000 */
[----:B------:R-:W-:Y:S01]  /*9910*/  WARPGROUP.ARRIVE ;  /* 0x00000000000079c5 */ /* 0x000fe20000000000 */
[----:B0-----:R-:W-:Y:S01]  /*9920*/  FMNMX.FTZ R2, R0, R2, !PT ;  /* 0x0000000200027209 */ /* 0x001fe20007810000 */
[--C-:B------:R-:W-:Y:S01]  /*9930*/  FFMA.FTZ R185, R138, UR11, -R11.reuse ;  /* 0x0000000b8ab97c23 */ /* 0x100fe2000801080b */
[----:B------:R-:W-:Y:S01]  /*9940*/  FSEL R0, R4, RZ, P3 ;  /* 0x000000ff04007208 */ /* 0x000fe20001800000 */
[----:B------:R-:W-:Y:S01]  /*9950*/  FFMA.FTZ R187, R142, UR11, -R11 ;  /* 0x0000000b8ebb7c23 */ /* 0x000fe2000801080b */
[----:B------:R-:W-:Y:S01]  /*9960*/  MUFU.EX2 R20, R20 ;  /* 0x0000001400147308 */ /* 0x000fe20000000800 */
[----:B------:R-:W-:Y:S01]  /*9970*/  HGMMA.64x192x16.F32.BF16 R24, R180, gdesc[UR4].tnspB, R24, gsb0 ;  /* 0x42e00004b4187df0 */ /* 0x000fe20008001818 */
[----:B------:R-:W-:Y:S01]  /*9980*/  UIADD3 UR6, UR14, 0x300, URZ ;  /* 0x000003000e067890 */ /* 0x000fe2000fffe03f */
[----:B------:R-:W0:Y:S01]  /*9990*/  SHFL.BFLY PT, R3, R2, 0x1, 0x1f ;  /* 0x0c201f0002037f89 */ /* 0x000e2200000e0000 */
[----:B------:R-:W-:Y:S01]  /*99a0*/  UMOV UR7, 0x40000040 ;  /* 0x4000004000077882 */ /* 0x000fe20000000000 */
[----:B------:R-:W-:Y:S01]  /*99b0*/  FADD.FTZ R0, -R0, R9 ;  /* 0x0000000900007221 */ /* 0x000fe20000010100 */
[----:B------:R-:W-:-:S02]  /*99c0*/  PLOP3.LUT P3, PT, PT, PT, UP1, 0x80, 0x0 ;  /* 0x000000000000781c */ /* 0x000fc40003f6f018 */
[----:B------:R-:W-:Y:S08]  /*99d0*/  MUFU.EX2 R195, R195 ;  /* 0x000000c300c37308 */ /* 0x000ff00000000800 */
[----:B------:R-:W-:Y:S08]  /*99e0*/  MUFU.EX2 R21, R21 ;  /* 0x0000001500157308 */ /* 0x000ff00000000800 */
[----:B------:R-:W-:Y:S01]  /*99f0*/  MUFU.EX2 R189, R189 ;  /* 0x000000bd00bd7308 */ /* 0x000fe20000000800 */
[----:B0-----:R-:W-:Y:S01]  /*9a00*/  FMNMX.FTZ R3, R2, R3, !PT ;  /* 0x0000000302037209 */ /* 0x001fe20007810000 */
[----:B------:R-:W-:-:S03]  /*9a10*/  FMUL.FTZ R2, R0, UR11 ;  /* 0x0000000b00027c20 */ /* 0x000fc60008410000 */
[----:B------:R-:W-:-:S03]  /*9a20*/  FSETP.NEU.FTZ.AND P4, PT, R3, -INF , PT ;  /* 0xff8000000300780b */ /* 0x000fc60003f9d000 */
[----:B------:R-:W-:Y:S01]  /*9a30*/  MUFU.EX2 R125, R125 ;  /* 0x0000007d007d7308 */ /* 0x000fe20000000800 */
[----:B------:R-:W-:-:S05]  /*9a40*/  FSEL R9, R3, RZ, P4 ;  /* 0x000000ff03097208 */ /* 0x000fca0002000000 */
[----:B------:R-:W-:Y:S02]  /*9a50*/  FADD.FTZ R9, -R9, R10 ;  /* 0x0000000a09097221 */ /* 0x000fe40000010100 */
[----:B------:R-:W0:Y:S01]  /*9a60*/  MUFU.EX2 R2, R2 ;  /* 0x0000000200027308 */ /* 0x000e220000000800 */
[----:B------:R-:W-:Y:S02]  /*9a70*/  IMAD.U32 R10, RZ, RZ, UR38 ;  /* 0x00000026ff0a7e24 */ /* 0x000fe4000f8e00ff */
[----:B------:R-:W-:Y:S02]  /*9a80*/  FMUL.FTZ R0, R9, UR11 ;  /* 0x0000000b09007c20 */ /* 0x000fe40008410000 */
[----:B------:R-:W-:-:S03]  /*9a90*/  @!P1 VIADD R10, R10, 0x36840 ;  /* 0x000368400a0a9836 */ /* 0x000fc60000000000 */
[----:B------:R-:W-:Y:S02]  /*9aa0*/  MUFU.EX2 R191, R191 ;  /* 0x000000bf00bf7308 */ /* 0x000fe40000000800 */
[----:B------:R-:W-:-:S06]  /*9ab0*/  @!P1 PRMT R10, RZ, 0x654, R10 ;  /* 0x00000654ff0a9816 */ /* 0x000fcc000000000a */
[----:B------:R-:W-:Y:S01]  /*9ac0*/  MUFU.EX2 R0, R0 ;  /* 0x0000000000007308 */ /* 0x000fe20000000800 */
[----:B0-----:R-:W-:Y:S01]  /*9ad0*/  FFMA.FTZ R147, R2, R5, R201 ;  /* 0x0000000502937223 */ /* 0x001fe200000100c9 */
        /* <DEDUP_REMOVED lines=14> */
[----:B------:R-:W-:Y:S01]  /*9bc0*/  FMUL.FTZ R131, R3, UR11 ;  /* 0x0000000b03837c20 */ /* 0x000fe20008410000 */
[--C-:B------:R-:W-:Y:S01]  /*9bd0*/  FFMA.FTZ R183, R134, UR11, -R11.reuse ;  /* 0x0000000b86b77c23 */ /* 0x100fe2000801080b */
[----:B------:R-:W-:Y:S02]  /*9be0*/  FFMA.FTZ R11, R127, UR11, -R11 ;  /* 0x0000000b7f0b7c23 */ /* 0x000fe4000801080b */
[----:B------:R-:W-:Y:S01]  /*9bf0*/  HGMMA.64x192x16.F32.BF16 R24, R176, gdesc[UR4].tnspB, R24, gsb0 ;  /* 0x42e00004b0187df0 */ /* 0x000fe20008001818 */
[----:B------:R-:W-:Y:S01]  /*9c00*/  FSEL R131, R131, RZ, P4 ;  /* 0x000000ff83837208 */ /* 0x000fe20002000000 */
[----:B------:R-:W-:Y:S01]  /*9c10*/  MUFU.EX2 R181, R181 ;  /* 0x000000b500b57308 */ /* 0x000fe20000000800 */
[----:B------:R-:W-:-:S03]  /*9c20*/  UMOV UR7, UR36 ;  /* 0x0000002400077c82 */ /* 0x000fc60008000000 */
        /* <DEDUP_REMOVED lines=8> */
[----:B------:R-:W-:Y:S02]  /*9cb0*/  IMAD.U32 R145, RZ, RZ, UR10 ;  /* 0x0000000aff917e24 */ /* 0x000fe4000f8e00ff */
[--C-:B------:R-:W-:Y:S01]  /*9cc0*/  FFMA.FTZ R138, R161, UR11, -R131.reuse ;  /* 0x0000000ba18a7c23 */ /* 0x100fe20008010883 */
[--C-:B------:R-:W-:Y:S01]  /*9cd0*/  FFMA.FTZ R184, R136, UR11, -R131.reuse ;  /* 0x0000000b88b87c23 */ /* 0x100fe20008010883 */
[----:B------:R-:W-:Y:S01]  /*9ce0*/  FFMA.FTZ R198, R164, UR11, -R131 ;  /* 0x0000000ba4c67c23 */ /* 0x000fe20008010883 */
[----:B------:R-:W-:-:S02]  /*9cf0*/  @!P1 VIADD R136, R145, 0x36860 ;  /* 0x0003686091889836 */ /* 0x000fc40000000000 */
[--C-:B------:R-:W-:Y:S01]  /*9d00*/  FFMA.FTZ R139, R165, UR11, -R131.reuse ;  /* 0x0000000ba58b7c23 */ /* 0x100fe20008010883 */
[----:B------:R-:W1:Y:S01]  /*9d10*/  MUFU.EX2 R134, R134 ;  /* 0x0000008600867308 */ /* 0x000e620000000800 */
[--C-:B------:R-:W-:Y:S01]  /*9d20*/  FFMA.FTZ R192, R152, UR11, -R131.reuse ;  /* 0x0000000b98c07c23 */ /* 0x100fe20008010883 */
[--C-:B------:R-:W-:Y:S01]  /*9d30*/  FFMA.FTZ R142, R153, UR11, -R131.reuse ;  /* 0x0000000b998e7c23 */ /* 0x100fe20008010883 */
[----:B------:R-:W-:Y:S01]  /*9d40*/  @!P1 PRMT R136, RZ, 0x654, R136 ;  /* 0x00000654ff889816 */ /* 0x000fe20000000088 */
[--C-:B------:R-:W-:Y:S01]  /*9d50*/  FFMA.FTZ R194, R156, UR11, -R131.reuse ;  /* 0x0000000b9cc27c23 */ /* 0x100fe20008010883 */
[--C-:B------:R-:W-:Y:S01]  /*9d60*/  FFMA.FTZ R143, R157, UR11, -R131.reuse ;  /* 0x0000000b9d8f7c23 */ /* 0x100fe20008010883 */
[--C-:B------:R-:W-:Y:S01]  /*9d70*/  FFMA.FTZ R182, R132, UR11, -R131.reuse ;  /* 0x0000000b84b67c23 */ /* 0x100fe20008010883 */
[----:B------:R-:W-:Y:S01]  /*9d80*/  FFMA.FTZ R137, R137, UR11, -R131 ;  /* 0x0000000b89897c23 */ /* 0x000fe20008010883 */
[----:B------:R-:W2:Y:S01]  /*9d90*/  MUFU.EX2 R202, R202 ;  /* 0x000000ca00ca7308 */ /* 0x000ea20000000800 */
[----:B0-----:R-:W-:Y:S01]  /*9da0*/  FFMA.FTZ R145, R0, R6, R200 ;  /* 0x0000000600917223 */ /* 0x001fe200000100c8 */
[----:B------:R-:W-:Y:S01]  /*9db0*/  FADD.FTZ R6, R12, R147 ;  /* 0x000000930c067221 */ /* 0x000fe20000010000 */
[--C-:B------:R-:W-:Y:S01]  /*9dc0*/  FFMA.FTZ R190, R148, UR11, -R131.reuse ;  /* 0x0000000b94be7c23 */ /* 0x100fe20008010883 */
[--C-:B------:R-:W-:Y:S01]  /*9dd0*/  FFMA.FTZ R9, R149, UR11, -R131.reuse ;  /* 0x0000000b95097c23 */ /* 0x100fe20008010883 */
[--C-:B------:R-:W-:Y:S01]  /*9de0*/  FFMA.FTZ R186, R140, UR11, -R131.reuse ;  /* 0x0000000b8cba7c23 */ /* 0x100fe20008010883 */
[--C-:B------:R-:W-:Y:S01]  /*9df0*/  FFMA.FTZ R180, R154, UR11, -R131.reuse ;  /* 0x0000000b9ab47c23 */ /* 0x100fe20008010883 */
[----:B------:R-:W-:Y:S01]  /*9e00*/  FFMA.FTZ R133, R133, UR11, -R131 ;  /* 0x0000000b85857c23 */ /* 0x000fe20008010883 */
[----:B------:R-:W0:Y:S01]  /*9e10*/  MUFU.EX2 R135, R135 ;  /* 0x0000008700877308 */ /* 0x000e220000000800 */
[----:B-1----:R-:W-:Y:S01]  /*9e20*/  FADD.FTZ R145, R134, R145 ;  /* 0x0000009186917221 */ /* 0x002fe20000010000 */
[--C-:B------:R-:W-:Y:S01]  /*9e30*/  FFMA.FTZ R155, R155, UR11, -R131.reuse ;  /* 0x0000000b9b9b7c23 */ /* 0x100fe20008010883 */
[--C-:B------:R-:W-:Y:S01]  /*9e40*/  FFMA.FTZ R158, R158, UR11, -R131.reuse ;  /* 0x0000000b9e9e7c23 */ /* 0x100fe20008010883 */
[----:B------:R-:W-:Y:S01]  /*9e50*/  FFMA.FTZ R146, R146, UR11, -R131 ;  /* 0x0000000b92927c23 */ /* 0x000fe20008010883 */
[----:B------:R-:W-:-:S03]  /*9e60*/  F2FP.BF16.F32.PACK_AB R200, R134, R200 ;  /* 0x000000c886c8723e */ /* 0x000fc600000010ff */
        /* <DEDUP_REMOVED lines=20> */
[----:B------:R-:W1:Y:S01]  /*9fb0*/  MUFU.EX2 R158, R158 ;  /* 0x0000009e009e7308 */ /* 0x000e620000000800 */
[----:B------:R-:W-:-:S02]  /*9fc0*/  WARPGROUP.DEPBAR.LE gsb0, 0x0 ;  /* 0x00008000000079c5 */ /* 0x000fc40000010000 */
[----:B------:R2:W-:Y:S01]  /*9fd0*/  @!P1 SYNCS.ARRIVE.TRANS64.RED.A1T0 RZ, [R10+URZ], RZ ;  /* 0x000000ff0aff99a7 */ /* 0x0005e2000810043f */
[----:B------:R-:W-:-:S04]  /*9fe0*/  F2FP.BF16.F32.PACK_AB R177, R123, R122 ;  /* 0x0000007a7bb1723e */ /* 0x000fc800000010ff */
[----:B------:R-:W-:Y:S01]  /*9ff0*/  MUFU.EX2 R146, R146 ;  /* 0x0000009200927308 */ /* 0x000fe20000000800 */
[----:B--2---:R-:W-:Y:S01]  /*a000*/  FADD.FTZ R10, R202, R145 ;  /* 0x00000091ca0a7221 */ /* 0x004fe20000010000 */
[----:B------:R2:W-:Y:S01]  /*a010*/  @!P1 SYNCS.ARRIVE.TRANS64.RED.A1T0 RZ, [R136+URZ], RZ ;  /* 0x000000ff88ff99a7 */ /* 0x0005e2000810043f */
[C---:B0-----:R-:W-:Y:S02]  /*a020*/  F2FP.BF16.F32.PACK_AB R202, R135.reuse, R202 ;  /* 0x000000ca87ca723e */ /* 0x041fe400000010ff */
[----:B------:R-:W-:-:S03]  /*a030*/  FADD.FTZ R127, R135, R10 ;  /* 0x0000000a877f7221 */ /* 0x000fc60000010000 */
[----:B------:R-:W0:Y:S01]  /*a040*/  MUFU.EX2 R11, R11 ;  /* 0x0000000b000b7308 */ /* 0x000e220000000800 */
[----:B-1----:R-:W-:Y:S01]  /*a050*/  F2FP.BF16.F32.PACK_AB R176, R158, R155 ;  /* 0x0000009b9eb0723e */ /* 0x002fe200000010ff */
[----:B--2---:R-:W-:Y:S01]  /*a060*/  FADD.FTZ R136, R203, R6 ;  /* 0x00000006cb887221 */ /* 0x004fe20000010000 */
[----:B------:R-:W-:Y:S01]  /*a070*/  FFMA.FTZ R6, R141, UR11, -R131 ;  /* 0x0000000b8d067c23 */ /* 0x000fe20008010883 */
[----:B------:R-:W-:Y:S01]  /*a080*/  FADD.FTZ R141, R196, R127 ;  /* 0x0000007fc48d7221 */ /* 0x000fe20000010000 */
[----:B------:R-:W-:Y:S01]  /*a090*/  FFMA.FTZ R127, R129, UR11, -R131 ;  /* 0x0000000b817f7c23 */ /* 0x000fe20008010883 */
[C---:B------:R-:W-:Y:S01]  /*a0a0*/  FADD.FTZ R136, R13.reuse, R136 ;  /* 0x000000880d887221 */ /* 0x040fe20000010000 */
[----:B------:R-:W-:Y:S01]  /*a0b0*/  F2FP.BF16.F32.PACK_AB R203, R13, R203 ;  /* 0x000000cb0dcb723e */ /* 0x000fe200000010ff */
[----:B------:R-:W-:Y:S01]  /*a0c0*/  FADD.FTZ R141, R138, R141 ;  /* 0x0000008d8a8d7221 */ /* 0x000fe20000010000 */
[----:B------:R-:W-:Y:S01]  /*a0d0*/  MUFU.EX2 R6, R6 ;  /* 0x0000000600067308 */ /* 0x000fe20000000800 */
[----:B------:R-:W-:Y:S01]  /*a0e0*/  FADD.FTZ R129, R197, R136 ;  /* 0x00000088c5817221 */ /* 0x000fe20000010000 */
[----:B------:R-:W-:Y:S01]  /*a0f0*/  FFMA.FTZ R131, R159, UR11, -R131 ;  /* 0x0000000b9f837c23 */ /* 0x000fe20008010883 */
[----:B------:R-:W-:Y:S01]  /*a100*/  FADD.FTZ R132, R198, R141 ;  /* 0x0000008dc6847221 */ /* 0x000fe20000010000 */
[----:B------:R-:W-:Y:S01]  /*a110*/  F2FP.BF16.F32.PACK_AB R196, R138, R196 ;  /* 0x000000c48ac4723e */ /* 0x000fe200000010ff */
[C---:B------:R-:W-:Y:S01]  /*a120*/  FADD.FTZ R10, R14.reuse, R129 ;  /* 0x000000810e0a7221 */ /* 0x040fe20000010000 */
[----:B------:R-:W-:Y:S01]  /*a130*/  F2FP.BF16.F32.PACK_AB R197, R14, R197 ;  /* 0x000000c50ec5723e */ /* 0x000fe200000010ff */
[----:B------:R-:W-:Y:S01]  /*a140*/  FADD.FTZ R129, R139, R132 ;  /* 0x000000848b817221 */ /* 0x000fe20000010000 */
[----:B------:R-:W-:Y:S01]  /*a150*/  MUFU.EX2 R127, R127 ;  /* 0x0000007f007f7308 */ /* 0x000fe20000000800 */
[----:B------:R-:W-:Y:S01]  /*a160*/  FADD.FTZ R10, R199, R10 ;  /* 0x0000000ac70a7221 */ /* 0x000fe20000010000 */
[----:B------:R-:W-:Y:S01]  /*a170*/  F2FP.BF16.F32.PACK_AB R199, R15, R199 ;  /* 0x000000c70fc7723e */ /* 0x000fe200000010ff */
[----:B------:R-:W-:Y:S01]  /*a180*/  FADD.FTZ R129, R192, R129 ;  /* 0x00000081c0817221 */ /* 0x000fe20000010000 */
[----:B------:R-:W-:Y:S01]  /*a190*/  F2FP.BF16.F32.PACK_AB R198, R139, R198 ;  /* 0x000000c68bc6723e */ /* 0x000fe200000010ff */
[----:B------:R-:W-:Y:S01]  /*a1a0*/  FADD.FTZ R10, R15, R10 ;  /* 0x0000000a0f0a7221 */ /* 0x000fe20000010000 */
[C---:B------:R-:W-:Y:S01]  /*a1b0*/  F2FP.BF16.F32.PACK_AB R192, R142.reuse, R192 ;  /* 0x000000c08ec0723e */ /* 0x040fe200000010ff */
[----:B------:R-:W-:Y:S01]  /*a1c0*/  FADD.FTZ R129, R142, R129 ;  /* 0x000000818e817221 */ /* 0x000fe20000010000 */
[----:B------:R-:W1:Y:S01]  /*a1d0*/  MUFU.EX2 R131, R131 ;  /* 0x0000008300837308 */ /* 0x000e620000000800 */
[----:B------:R-:W-:Y:S01]  /*a1e0*/  FADD.FTZ R137, R193, R10 ;  /* 0x0000000ac1897221 */ /* 0x000fe20000010000 */
[----:B------:R-:W-:Y:S01]  /*a1f0*/  F2FP.BF16.F32.PACK_AB R193, R20, R193 ;  /* 0x000000c114c1723e */ /* 0x000fe200000010ff */
[----:B------:R-:W-:Y:S01]  /*a200*/  FADD.FTZ R12, R194, R129 ;  /* 0x00000081c20c7221 */ /* 0x000fe20000010000 */
[----:B------:R-:W-:Y:S01]  /*a210*/  F2FP.BF16.F32.PACK_AB R194, R143, R194 ;  /* 0x000000c28fc2723e */ /* 0x000fe200000010ff */
[----:B------:R-:W-:Y:S01]  /*a220*/  FADD.FTZ R10, R20, R137 ;  /* 0x00000089140a7221 */ /* 0x000fe20000010000 */
[----:B0-----:R-:W-:Y:S01]  /*a230*/  F2FP.BF16.F32.PACK_AB R179, R11, R126 ;  /* 0x0000007e0bb3723e */ /* 0x001fe200000010ff */
[----:B------:R-:W-:-:S02]  /*a240*/  FADD.FTZ R13, R143, R12 ;  /* 0x0000000c8f0d7221 */ /* 0x000fc40000010000 */
[----:B------:R-:W-:Y:S01]  /*a250*/  FADD.FTZ R10, R195, R10 ;  /* 0x0000000ac30a7221 */ /* 0x000fe20000010000 */
[C---:B------:R-:W-:Y:S01]  /*a260*/  F2FP.BF16.F32.PACK_AB R195, R21.reuse, R195 ;  /* 0x000000c315c3723e */ /* 0x040fe200000010ff */
[----:B------:R-:W-:Y:S01]  /*a270*/  FADD.FTZ R13, R188, R13 ;  /* 0x0000000dbc0d7221 */ /* 0x000fe20000010000 */
[C---:B------:R-:W-:Y:S01]  /*a280*/  F2FP.BF16.F32.PACK_AB R188, R144.reuse, R188 ;  /* 0x000000bc90bc723e */ /* 0x040fe200000010ff */
[----:B------:R-:W-:Y:S02]  /*a290*/  FADD.FTZ R10, R21, R10 ;  /* 0x0000000a150a7221 */ /* 0x000fe40000010000 */
[----:B------:R-:W-:Y:S02]  /*a2a0*/  FADD.FTZ R13, R144, R13 ;  /* 0x0000000d900d7221 */ /* 0x000fe40000010000 */
[----:B------:R-:W-:Y:S01]  /*a2b0*/  FADD.FTZ R10, R189, R10 ;  /* 0x0000000abd0a7221 */ /* 0x000fe20000010000 */
[----:B------:R-:W-:Y:S01]  /*a2c0*/  F2FP.BF16.F32.PACK_AB R189, R125, R189 ;  /* 0x000000bd7dbd723e */ /* 0x000fe200000010ff */
[----:B------:R-:W-:Y:S01]  /*a2d0*/  FADD.FTZ R12, R190, R13 ;  /* 0x0000000dbe0c7221 */ /* 0x000fe20000010000 */
[----:B------:R-:W-:Y:S01]  /*a2e0*/  F2FP.BF16.F32.PACK_AB R190, R9, R190 ;  /* 0x000000be09be723e */ /* 0x000fe200000010ff */
[----:B------:R-:W-:Y:S01]  /*a2f0*/  FADD.FTZ R10, R125, R10 ;  /* 0x0000000a7d0a7221 */ /* 0x000fe20000010000 */
[----:B-1----:R-:W-:Y:S01]  /*a300*/  F2FP.BF16.F32.PACK_AB R178, R131, R146 ;  /* 0x0000009283b2723e */ /* 0x002fe200000010ff */
[----:B------:R-:W-:-:S02]  /*a310*/  FADD.FTZ R15, R9, R12 ;  /* 0x0000000c090f7221 */ /* 0x000fc40000010000 */
[----:B------:R-:W-:Y:S01]  /*a320*/  FADD.FTZ R13, R191, R10 ;  /* 0x0000000abf0d7221 */ /* 0x000fe20000010000 */
[----:B------:R-:W-:Y:S01]  /*a330*/  F2FP.BF16.F32.PACK_AB R191, R120, R191 ;  /* 0x000000bf78bf723e */ /* 0x000fe200000010ff */
        /* <DEDUP_REMOVED lines=8> */
[----:B------:R-:W-:-:S02]  /*a3c0*/  FADD.FTZ R10, R124, R13 ;  /* 0x0000000d7c0a7221 */ /* 0x000fc40000010000 */
[----:B------:R-:W-:Y:S02]  /*a3d0*/  FADD.FTZ R15, R6, R15 ;  /* 0x0000000f060f7221 */ /* 0x000fe40000010000 */
[----:B------:R-:W-:Y:S01]  /*a3e0*/  FADD.FTZ R10, R187, R10 ;  /* 0x0000000abb0a7221 */ /* 0x000fe20000010000 */
[----:B------:R-:W-:-:S03]  /*a3f0*/  F2FP.BF16.F32.PACK_AB R187, R121, R187 ;  /* 0x000000bb79bb723e */ /* 0x000fc600000010ff */
[----:B------:R-:W-:Y:S01]  /*a400*/  FADD.FTZ R9, R121, R10 ;  /* 0x0000000a79097221 */ /* 0x000fe20000010000 */
[----:B------:R-:W-:Y:S01]  /*a410*/  FADD.FTZ R10, R180, R15 ;  /* 0x0000000fb40a7221 */ /* 0x000fe20000010000 */
[C---:B------:R-:W-:Y:S02]  /*a420*/  F2FP.BF16.F32.PACK_AB R180, R127.reuse, R180 ;  /* 0x000000b47fb4723e */ /* 0x040fe400000010ff */
[----:B------:R-:W-:Y:S01]  /*a430*/  FADD.FTZ R12, R128, R9 ;  /* 0x00000009800c7221 */ /* 0x000fe20000010000 */
[----:B------:R-:W-:Y:S01]  /*a440*/  FADD.FTZ R5, R127, R10 ;  /* 0x0000000a7f057221 */ /* 0x000fe20000010000 */
[----:B------:R-:W-:Y:S02]  /*a450*/  IMAD.MOV.U32 R10, RZ, RZ, R3 ;  /* 0x000000ffff0a7224 */ /* 0x000fe400078e0003 */
[C---:B------:R-:W-:Y:S01]  /*a460*/  FADD.FTZ R12, R181.reuse, R12 ;  /* 0x0000000cb50c7221 */ /* 0x040fe20000010000 */
[----:B------:R-:W-:Y:S01]  /*a470*/  FADD.FTZ R6, R182, R5 ;  /* 0x00000005b6067221 */ /* 0x000fe20000010000 */
[----:B------:R-:W-:-:S02]  /*a480*/  F2FP.BF16.F32.PACK_AB R181, R181, R128 ;  /* 0x00000080b5b5723e */ /* 0x000fc400000010ff */
[----:B------:R-:W-:Y:S01]  /*a490*/  FADD.FTZ R5, R183, R12 ;  /* 0x0000000cb7057221 */ /* 0x000fe20000010000 */
[C---:B------:R-:W-:Y:S01]  /*a4a0*/  FADD.FTZ R6, R133.reuse, R6 ;  /* 0x0000000685067221 */ /* 0x040fe20000010000 */
[----:B------:R-:W-:Y:S02]  /*a4b0*/  F2FP.BF16.F32.PACK_AB R182, R133, R182 ;  /* 0x000000b685b6723e */ /* 0x000fe400000010ff */
[C---:B------:R-:W-:Y:S01]  /*a4c0*/  FADD.FTZ R5, R130.reuse, R5 ;  /* 0x0000000582057221 */ /* 0x040fe20000010000 */
[----:B------:R-:W-:Y:S01]  /*a4d0*/  FADD.FTZ R9, R155, R6 ;  /* 0x000000069b097221 */ /* 0x000fe20000010000 */
[----:B------:R-:W-:Y:S02]  /*a4e0*/  F2FP.BF16.F32.PACK_AB R183, R130, R183 ;  /* 0x000000b782b7723e */ /* 0x000fe400000010ff */
[----:B------:R-:W-:Y:S01]  /*a4f0*/  FADD.FTZ R6, R122, R5 ;  /* 0x000000057a067221 */ /* 0x000fe20000010000 */
[----:B------:R-:W-:-:S03]  /*a500*/  FADD.FTZ R9, R158, R9 ;  /* 0x000000099e097221 */ /* 0x000fc60000010000 */
[----:B------:R-:W-:Y:S01]  /*a510*/  FADD.FTZ R5, R123, R6 ;  /* 0x000000067b057221 */ /* 0x000fe20000010000 */
[----:B------:R-:W-:-:S03]  /*a520*/  FADD.FTZ R9, R146, R9 ;  /* 0x0000000992097221 */ /* 0x000fc60000010000 */
[----:B------:R-:W-:Y:S01]  /*a530*/  FADD.FTZ R5, R126, R5 ;  /* 0x000000057e057221 */ /* 0x000fe20000010000 */
[----:B------:R-:W-:Y:S01]  /*a540*/  FADD.FTZ R6, R131, R9 ;  /* 0x0000000983067221 */ /* 0x000fe20000010000 */
[----:B------:R-:W-:Y:S02]  /*a550*/  IMAD.MOV.U32 R9, RZ, RZ, R4 ;  /* 0x000000ffff097224 */ /* 0x000fe400078e0004 */
[----:B------:R-:W-:Y:S01]  /*a560*/  FADD.FTZ R5, R11, R5 ;  /* 0x000000050b057221 */ /* 0x000fe20000010000 */
[----:B------:R-:W-:Y:S06]  /*a570*/  @P3 BRA `(.L_x_5483) ;  /* 0xffffffb800cc3947 */ /* 0x000fec000383ffff */
.L_x_5474:
[----:B------:R-:W-:-:S13]  /*a580*/  R2UR UR6, R19 ;  /* 0x00000000130672ca */ /* 0x000fda00000e0000 */
[----:B------:R-:W-:-:S06]  /*a590*/  UISETP.GE.AND UP0, UPT, UR37, UR6, UPT ;  /* 0x000000062500728c */ /* 0x000fcc000bf06270 */
[----:B------:R-:W-:-:S13]  /*a5a0*/  PLOP3.LUT P2, PT, PT, PT, UP0, 0x80, 0x0 ;  /* 0x000000000000781c */ /* 0x000fda0003f4f008 */
[----:B------:R-:W-:Y:S05]  /*a5b0*/  @!P2 BRA `(.L_x_5484) ;  /* 0x0000003c0048a947 */ /* 0x000fea0003800000 */
[----:B------:R-:W-:Y:S01]  /*a5c0*/  IMAD.MOV.U32 R8, RZ, RZ, R4 ;  /* 0x000000ffff087224 */ /* 0x000fe200078e0004 */
[----:B------:R-:W-:Y:S01]  /*a5d0*/  UMOV UR38, UR60 ;  /* 0x0000003c00267c82 */ /* 0x000fe20008000000 */
[----:B------:R-:W-:Y:S01]  /*a5e0*/  IMAD.MOV.U32 R9, RZ, RZ, R3 ;  /* 0x000000ffff097224 */ /* 0x000fe200078e0003 */
[----:B------:R-:W-:Y:S01]  /*a5f0*/  UMOV UR7, UR36 ;  /* 0x0000002400077c82 */ /* 0x000fe20008000000 */
[----:B------:R-:W-:-:S05]  /*a600*/  ULDC UR61, c[0x0][0x988] ;  /* 0x00026200003d7ab9 */ /* 0x000fca0000000800 */
.L_x_5493:
[----:B------:R-:W-:-:S04]  /*a610*/  UIADD3 UR36, UR7, 0x1, URZ ;  /* 0x0000000107247890 */ /* 0x000fc8000fffe03f */
[----:B------:R-:W-:-:S04]  /*a620*/  UISETP.NE.AND UP0, UPT, UR36, 0x2, UPT ;  /* 0x000000022400788c */ /* 0x000fc8000bf05270 */
[----:B------:R-:W-:Y:S02]  /*a630*/  USEL UR60, URZ, 0x1, UP0 ;  /* 0x000000013f3c7887 */ /* 0x000fe40008000000 */
[----:B------:R-:W-:Y:S02]  /*a640*/  USEL UR36, UR36, URZ, UP0 ;  /* 0x0000003f24247287 */ /* 0x000fe40008000000 */
[----:B------:R-:W-:Y:S01]  /*a650*/  ULOP3.LUT UR60, UR38, UR60, URZ, 0x3c, !UPT ;  /* 0x0000003c263c7292 */ /* 0x000fe2000f8e3c3f */
[----:B------:R-:W-:Y:S11]  /*a660*/  @!P0 BRA `(.L_x_5485) ;  /* 0x0000000000048947 */ /* 0x000ff60003800000 */
[----:B------:R-:W-:Y:S01]  /*a670*/  BPT.TRAP 0x1 ;  /* 0x000000040000795c */ /* 0x000fe20000300000 */
.L_x_5485:
[----:B------:R-:W-:Y:S01]  /*a680*/  ULEA UR6, UR36, UR39, 0x3 ;  /* 0x0000002724067291 */ /* 0x000fe2000f8e183f */
[----:B------:R-:W-:-:S05]  /*a690*/  IMAD.U32 R3, RZ, RZ, UR60 ;  /* 0x0000003cff037e24 */ /* 0x000fca000f8e00ff */
[----:B------:R-:W-:-:S04]  /*a6a0*/  SHF.L.U32 R3, R3, 0x1f, RZ ;  /* 0x0000001f03037819 */ /* 0x000fc800000006ff */
[----:B------:R0:W1:Y:S01]  /*a6b0*/  SYNCS.PHASECHK.TRANS64.TRYWAIT P2, [UR6+0x36830], R3 ;  /* 0x03683003ff0075a7 */ /* 0x0000620008040146 */
[----:B------:R-:W-:Y:S05]  /*a6c0*/  @!P0 BRA `(.L_x_5486) ;  /* 0x0000000000048947 */ /* 0x000fea0003800000 */
[----:B------:R-:W-:Y:S01]  /*a6d0*/  BPT.TRAP 0x1 ;  /* 0x000000040000795c */ /* 0x000fe20000300000 */
.L_x_5486:
[----:B-1----:R-:W-:Y:S05]  /*a6e0*/  @P2 BRA `(.L_x_5487) ;  /* 0x0000000000082947 */ /* 0x002fea0003800000 */
[----:B------:R-:W1:Y:S02]  /*a6f0*/  SYNCS.PHASECHK.TRANS64.TRYWAIT P2, [UR6+0x36830], R3 ;  /* 0x03683003ff0075a7 */ /* 0x000e640008040146 */
[----:B-1----:R-:W-:Y:S05]  /*a700*/  @!P2 BRA `(.L_x_5488) ;  /* 0x000001040008a947 */ /* 0x002fea0003800000 */
.L_x_5487:
        /* <DEDUP_REMOVED lines=11> */
[----:B------:R-:W-:Y:S01]  /*a7c0*/  MOV R10, UR49 ;  /* 0x00000031000a7c02 */ /* 0x000fe20008000f00 */
[----:B------:R-:W-:Y:S01]  /*a7d0*/  UMOV UR49, UR53 ;  /* 0x0000003500317c82 */ /* 0x000fe20008000000 */
[----:B------:R-:W-:Y:S01]  /*a7e0*/  UIMAD UR6, UR36, 0xa80, UR6 ;  /* 0x00000a80240678a4 */ /* 0x000fe2000f8e0206 */
[----:B------:R-:W-:Y:S01]  /*a7f0*/  MOV R11, UR48 ;  /* 0x00000030000b7c02 */ /* 0x000fe20008000f00 */
[----:B------:R-:W-:Y:S01]  /*a800*/  UMOV UR48, UR52 ;  /* 0x0000003400307c82 */ /* 0x000fe20008000000 */
        /* <DEDUP_REMOVED lines=605> */
.L_x_5489:
[----:B------:R-:W-:Y:S01]  /*cde0*/  ULEA UR10, UR7, UR39, 0x3 ;  /* 0x00000027070a7291 */ /* 0x000fe2000f8e183f */
[----:B------:R-:W-:-:S05]  /*cdf0*/  IMAD.U32 R0, RZ, RZ, UR38 ;  /* 0x00000026ff007e24 */ /* 0x000fca000f8e00ff */
[----:B------:R-:W-:-:S04]  /*ce00*/  SHF.L.U32 R0, R0, 0x1f, RZ ;  /* 0x0000001f00007819 */ /* 0x000fc800000006ff */
[----:B------:R0:W1:Y:S01]  /*ce10*/  SYNCS.PHASECHK.TRANS64.TRYWAIT P2, [UR10+0x36850], R0 ;  /* 0x03685000ff0075a7 */ /* 0x000062000804014a */
[----:B------:R-:W-:Y:S05]  /*ce20*/  @!P0 BRA `(.L_x_5490) ;  /* 0x0000000000048947 */ /* 0x000fea0003800000 */
[----:B------:R-:W-:Y:S01]  /*ce30*/  BPT.TRAP 0x1 ;  /* 0x000000040000795c */ /* 0x000fe20000300000 */
.L_x_5490:
[----:B-1----:R-:W-:Y:S05]  /*ce40*/  @P2 BRA `(.L_x_5491) ;  /* 0x0000000000082947 */ /* 0x002fea0003800000 */
[----:B------:R-:W1:Y:S02]  /*ce50*/  SYNCS.PHASECHK.TRANS64.TRYWAIT P2, [UR10+0x36850], R0 ;  /* 0x03685000ff0075a7 */ /* 0x000e64000804014a */
[----:B-1----:R-:W-:Y:S05]  /*ce60*/  @!P2 BRA `(.L_x_5492) ;  /* 0x000000dc0048a947 */ /* 0x002fea0003800000 */
.L_x_5491:
[----:B------:R-:W-:Y:S01]  /*ce70*/  UIADD3 UR6, UR39, 0x400, URZ ;  /* 0x0000040027067890 */ /* 0x000fe2000fffe03f */
[----:B------:R-:W-:Y:S01]  /*ce80*/  WARPGROUP.ARRIVE ;  /* 0x00000000000079c5 */ /* 0x000fe20000000000 */
[----:B01----:R-:W-:Y:S01]  /*ce90*/  FMNMX.FTZ R0, R168, R9, !PT ;  /* 0x00000009a8007209 */ /* 0x003fe20007810000 */
[----:B------:R-:W-:Y:S01]  /*cea0*/  UMOV UR11, UR61 ;  /* 0x0000003d000b7c82 */ /* 0x000fe20008000000 */
[----:B------:R-:W-:Y:S01]  /*ceb0*/  USHF.R.U32.HI UR6, URZ, 0x4, UR6 ;  /* 0x000000043f067899 */ /* 0x000fe20008011606 */
[----:B------:R-:W-:Y:S01]  /*cec0*/  R2UR UR15, R19 ;  /* 0x00000000130f72ca */ /* 0x000fe200000e0000 */
[----:B------:R-:W-:Y:S01]  /*ced0*/  UMOV UR38, UR60 ;  /* 0x0000003c00267c82 */ /* 0x000fe20008000000 */
[----:B------:R-:W-:Y:S01]  /*cee0*/  FMNMX.FTZ R3, R169, R0, !PT ;  /* 0x00000000a9037209 */ /* 0x000fe20007810000 */
[----:B------:R-:W-:-:S03]  /*cef0*/  ULOP3.LUT UR6, UR6, 0x3fff, URZ, 0xc0, !UPT ;  /* 0x00003fff06067892 */ /* 0x000fc6000f8ec03f */
[----:B------:R-:W-:Y:S01]  /*cf00*/  FMNMX.FTZ R0, R172, R3, !PT ;  /* 0x00000003ac007209 */ /* 0x000fe20007810000 */
[----:B------:R-:W-:-:S03]  /*cf10*/  ULOP3.LUT UR6, UR6, 0x3800000, URZ, 0xfc, !UPT ;  /* 0x0380000006067892 */ /* 0x000fc6000f8efc3f */
[----:B------:R-:W-:Y:S01]  /*cf20*/  FMNMX.FTZ R3, R173, R0, !PT ;  /* 0x00000000ad037209 */ /* 0x000fe20007810000 */
[----:B------:R-:W-:Y:S02]  /*cf30*/  UIMAD UR14, UR7, 0xa80, UR6 ;  /* 0x00000a80070e78a4 */ /* 0x000fe4000f8e0206 */
[----:B------:R-:W-:Y:S01]  /*cf40*/  UISETP.GT.AND UP0, UPT, UR37, UR15, UPT ;  /* 0x0000000f2500728c */ /* 0x000fe2000bf04270 */
[----:B------:R-:W-:Y:S01]  /*cf50*/  FMNMX.FTZ R0, R160, R3, !PT ;  /* 0x00000003a0007209 */ /* 0x000fe20007810000 */
[----:B------:R-:W-:Y:S01]  /*cf60*/  UMOV UR7, 0x40000040 ;  /* 0x4000004000077882 */ /* 0x000fe20000000000 */
[----:B------:R-:W-:Y:S02]  /*cf70*/  UIADD3 UR37, UR37, -0x1, URZ ;  /* 0xffffffff25257890 */ /* 0x000fe4000fffe03f */
[----:B------:R-:W-:Y:S01]  /*cf80*/  UMOV UR6, UR14 ;  /* 0x0000000e00067c82 */ /* 0x000fe20008000000 */
[----:B------:R-:W-:Y:S01]  /*cf90*/  FMNMX.FTZ R3, R161, R0, !PT ;  /* 0x00000000a1037209 */ /* 0x000fe20007810000 */
[----:B------:R-:W-:Y:S01]  /*cfa0*/  HGMMA.64x192x16.F32.BF16 R24, R200, gdesc[UR4].tnspB, R24, gsb0 ;  /* 0x42e00004c8187df0 */ /* 0x000fe20008001818 */
[----:B------:R-:W-:Y:S01]  /*cfb0*/  UIADD3 UR6, UR14, 0x80, URZ ;  /* 0x000000800e067890 */ /* 0x000fe2000fffe03f */
[----:B------:R-:W-:Y:S01]  /*cfc0*/  PLOP3.LUT P2, PT, PT, PT, UP0, 0x80, 0x0 ;  /* 0x000000000000781c */ /* 0x000fe20003f4f008 */
        /* <DEDUP_REMOVED lines=26> */
[----:B0-----:R-:W-:Y:S02]  /*d170*/  FMNMX.FTZ R3, R4, R3, !PT ;  /* 0x0000000304037209 */ /* 0x001fe40007810000 */
[----:B------:R-:W-:-:S03]  /*d180*/  FMNMX.FTZ R4, R170, R8, !PT ;  /* 0x00000008aa047209 */ /* 0x000fc60007810000 */
[----:B------:R-:W-:Y:S01]  /*d190*/  FADD.FTZ R2, -R3, R9 ;  /* 0x0000000903027221 */ /* 0x000fe20000010100 */
[----:B------:R-:W-:-:S03]  /*d1a0*/  FMNMX.FTZ R11, R171, R4, !PT ;  /* 0x00000004ab0b7209 */ /* 0x000fc60007810000 */
[----:B------:R-:W-:Y:S01]  /*d1b0*/  FMUL.FTZ R10, R2, UR11 ;  /* 0x0000000b020a7c20 */ /* 0x000fe20008410000 */
[----:B------:R-:W-:Y:S01]  /*d1c0*/  FMNMX.FTZ R4, R174, R11, !PT ;  /* 0x0000000bae047209 */ /* 0x000fe20007810000 */
[----:B------:R-:W-:Y:S02]  /*d1d0*/  FMUL.FTZ R2, R3, UR11 ;  /* 0x0000000b03027c20 */ /* 0x000fe40008410000 */
[----:B------:R0:W-:Y:S01]  /*d1e0*/  MUFU.EX2 R0, R10 ;  /* 0x0000000a00007308 */ /* 0x0001e20000000800 */
        /* <DEDUP_REMOVED lines=10> */
[--C-:B0-----:R-:W-:Y:S01]  /*d290*/  FFMA.FTZ R10, R153, UR11, -R2.reuse ;  /* 0x0000000b990a7c23 */ /* 0x101fe20008010802 */
        /* <DEDUP_REMOVED lines=19> */
[----:B------:R-:W-:Y:S01]  /*d3d0*/  FMNMX.FTZ R11, R151, R4, !PT ;  /* 0x00000004970b7209 */ /* 0x000fe20007810000 */
[--C-:B------:R-:W-:Y:S01]  /*d3e0*/  FFMA.FTZ R200, R168, UR11, -R2.reuse ;  /* 0x0000000ba8c87c23 */ /* 0x100fe20008010802 */
[----:B------:R-:W-:Y:S01]  /*d3f0*/  FFMA.FTZ R202, R172, UR11, -R2 ;  /* 0x0000000bacca7c23 */ /* 0x000fe20008010802 */
[----:B------:R-:W-:Y:S01]  /*d400*/  MUFU.EX2 R10, R10 ;  /* 0x0000000a000a7308 */ /* 0x000fe20000000800 */
[----:B------:R-:W-:Y:S01]  /*d410*/  FMNMX.FTZ R4, R138, R11, !PT ;  /* 0x0000000b8a047209 */ /* 0x000fe20007810000 */
[----:B------:R-:W-:Y:S01]  /*d420*/  HGMMA.64x192x16.F32.BF16 R24, R196, gdesc[UR4].tnspB, R24, gsb0 ;  /* 0x42e00004c4187df0 */ /* 0x000fe20008001818 */
[----:B------:R-:W-:Y:S01]  /*d430*/  UIADD3 UR6, UR14, 0x100, URZ ;  /* 0x000001000e067890 */ /* 0x000fe2000fffe03f */
[----:B------:R-:W-:Y:S01]  /*d440*/  UMOV UR7, 0x40000040 ;  /* 0x4000004000077882 */ /* 0x000fe20000000000 */
        /* <DEDUP_REMOVED lines=8> */
[----:B0-----:R-:W-:Y:S01]  /*d4d0*/  FFMA.FTZ R6, R0, R6, R200 ;  /* 0x0000000600067223 */ /* 0x001fe200000100c8 */
[----:B------:R-:W-:Y:S02]  /*d4e0*/  FMNMX.FTZ R4, R134, R11, !PT ;  /* 0x0000000b86047209 */ /* 0x000fe40007810000 */
[----:B------:R-:W-:Y:S02]  /*d4f0*/  F2FP.BF16.F32.PACK_AB R200, R9, R200 ;  /* 0x000000c809c8723e */ /* 0x000fe400000010ff */
[----:B------:R-:W-:Y:S02]  /*d500*/  FMNMX.FTZ R11, R135, R4, !PT ;  /* 0x00000004870b7209 */ /* 0x000fe40007810000 */
[----:B------:R-:W-:Y:S02]  /*d510*/  MUFU.EX2 R13, R13 ;  /* 0x0000000d000d7308 */ /* 0x000fe40000000800 */
[----:B------:R-:W-:-:S04]  /*d520*/  FMNMX.FTZ R4, R122, R11, !PT ;  /* 0x0000000b7a047209 */ /* 0x000fc80007810000 */
[----:B------:R-:W-:Y:S02]  /*d530*/  FMNMX.FTZ R11, R123, R4, !PT ;  /* 0x000000047b0b7209 */ /* 0x000fe40007810000 */
[----:B------:R-:W-:Y:S02]  /*d540*/  MUFU.EX2 R14, R14 ;  /* 0x0000000e000e7308 */ /* 0x000fe40000000800 */
[----:B------:R-:W-:-:S04]  /*d550*/  FMNMX.FTZ R4, R126, R11, !PT ;  /* 0x0000000b7e047209 */ /* 0x000fc80007810000 */
[----:B------:R-:W-:Y:S02]  /*d560*/  FMNMX.FTZ R4, R127, R4, !PT ;  /* 0x000000047f047209 */ /* 0x000fe40007810000 */
[----:B------:R-:W-:Y:S03]  /*d570*/  MUFU.EX2 R11, R149 ;  /* 0x00000095000b7308 */ /* 0x000fe60000000800 */
[----:B------:R-:W0:Y:S05]  /*d580*/  SHFL.BFLY PT, R21, R4, 0x2, 0x1f ;  /* 0x0c401f0004157f89 */ /* 0x000e2a00000e0000 */
[----:B------:R-:W-:Y:S08]  /*d590*/  MUFU.EX2 R20, R20 ;  /* 0x0000001400147308 */ /* 0x000ff00000000800 */
[----:B------:R-:W-:Y:S08]  /*d5a0*/  MUFU.EX2 R120, R120 ;  /* 0x0000007800787308 */ /* 0x000ff00000000800 */
[----:B------:R-:W-:Y:S01]  /*d5b0*/  MUFU.EX2 R121, R121 ;  /* 0x0000007900797308 */ /* 0x000fe20000000800 */
[----:B0-----:R-:W-:Y:S01]  /*d5c0*/  FMNMX.FTZ R137, R4, R21, !PT ;  /* 0x0000001504897209 */ /* 0x001fe20007810000 */
[--C-:B------:R-:W-:Y:S01]  /*d5d0*/  FFMA.FTZ R21, R129, UR11, -R2.reuse ;  /* 0x0000000b81157c23 */ /* 0x100fe20008010802 */
[----:B------:R-:W-:-:S03]  /*d5e0*/  FFMA.FTZ R129, R125, UR11, -R2 ;  /* 0x0000000b7d817c23 */ /* 0x000fc60008010802 */
[----:B------:R-:W0:Y:S02]  /*d5f0*/  SHFL.BFLY PT, R4, R137, 0x1, 0x1f ;  /* 0x0c201f0089047f89 */ /* 0x000e2400000e0000 */
[----:B------:R-:W-:Y:S01]  /*d600*/  MUFU.EX2 R21, R21 ;  /* 0x0000001500157308 */ /* 0x000fe20000000800 */
[----:B0-----:R-:W-:-:S05]  /*d610*/  FMNMX.FTZ R4, R137, R4, !PT ;  /* 0x0000000489047209 */ /* 0x001fca0007810000 */
[----:B------:R-:W-:-:S04]  /*d620*/  FMUL.FTZ R125, R4, UR11 ;  /* 0x0000000b047d7c20 */ /* 0x000fc80008410000 */
        /* <DEDUP_REMOVED lines=12> */
[----:B------:R-:W-:-:S02]  /*d6f0*/  FFMA.FTZ R126, R126, UR11, -R125 ;  /* 0x0000000b7e7e7c23 */ /* 0x000fc4000801087d */
[----:B------:R-:W-:Y:S08]  /*d700*/  MUFU.EX2 R124, R124 ;  /* 0x0000007c007c7308 */ /* 0x000ff00000000800 */
[----:B------:R-:W-:Y:S08]  /*d710*/  MUFU.EX2 R203, R203 ;  /* 0x000000cb00cb7308 */ /* 0x000ff00000000800 */
[----:B------:R-:W-:Y:S08]  /*d720*/  MUFU.EX2 R137, R137 ;  /* 0x0000008900897308 */ /* 0x000ff00000000800 */
[----:B------:R-:W-:Y:S08]  /*d730*/  MUFU.EX2 R134, R134 ;  /* 0x0000008600867308 */ /* 0x000ff00000000800 */
[----:B------:R-:W0:Y:S08]  /*d740*/  MUFU.EX2 R135, R135 ;  /* 0x0000008700877308 */ /* 0x000e300000000800 */
        /* <DEDUP_REMOVED lines=10> */
[----:B------:R-:W-:-:S07]  /*d7f0*/  UMOV UR7, 0x40000040 ;  /* 0x4000004000077882 */ /* 0x000fce0000000000 */
        /* <DEDUP_REMOVED lines=20> */
[----:B------:R-:W-:Y:S02]  /*d940*/  IMAD.U32 R144, RZ, RZ, UR36 ;  /* 0x00000024ff907e24 */ /* 0x000fe4000f8e00ff */
[--C-:B------:R-:W-:Y:S01]  /*d950*/  FFMA.FTZ R189, R146, UR11, -R125.reuse ;  /* 0x0000000b92bd7c23 */ /* 0x100fe2000801087d */
[----:B------:R-:W-:Y:S01]  /*d960*/  IMAD.U32 R146, RZ, RZ, UR10 ;  /* 0x0000000aff927e24 */ /* 0x000fe2000f8e00ff */
[----:B------:R-:W-:Y:S01]  /*d970*/  HGMMA.64x192x16.F32.BF16 R24, R184, gdesc[UR4].tnspB, R24, gsb0 ;  /* 0x42e00004b8187df0 */ /* 0x000fe20008001818 */
[----:B------:R-:W-:Y:S01]  /*d980*/  UIADD3 UR6, UR14, 0x280, URZ ;  /* 0x000002800e067890 */ /* 0x000fe2000fffe03f */
[----:B------:R-:W-:Y:S01]  /*d990*/  @!P1 LEA R144, R144, UR39, 0x3 ;  /* 0x0000002790909c11 */ /* 0x000fe2000f8e18ff */
[----:B------:R-:W-:Y:S01]  /*d9a0*/  UMOV UR7, 0x40000040 ;  /* 0x4000004000077882 */ /* 0x000fe20000000000 */
[----:B------:R-:W-:Y:S01]  /*d9b0*/  @!P1 VIADD R146, R146, 0x36860 ;  /* 0x0003686092929836 */ /* 0x000fe20000000000 */
[----:B------:R-:W-:Y:S01]  /*d9c0*/  MUFU.EX2 R188, R188 ;  /* 0x000000bc00bc7308 */ /* 0x000fe20000000800 */
[----:B------:R-:W-:Y:S01]  /*d9d0*/  FFMA.FTZ R191, R150, UR11, -R125 ;  /* 0x0000000b96bf7c23 */ /* 0x000fe2000801087d */
[----:B------:R-:W-:-:S02]  /*d9e0*/  @!P1 VIADD R144, R144, 0x36840 ;  /* 0x0003684090909836 */ /* 0x000fc40000000000 */
[----:B------:R-:W-:-:S03]  /*d9f0*/  @!P1 PRMT R146, RZ, 0x654, R146 ;  /* 0x00000654ff929816 */ /* 0x000fc60000000092 */
[----:B------:R-:W-:Y:S01]  /*da00*/  @!P1 PRMT R145, RZ, 0x654, R144 ;  /* 0x00000654ff919816 */ /* 0x000fe20000000090 */
        /* <DEDUP_REMOVED lines=8> */
[----:B------:R-:W-:Y:S01]  /*da90*/  FFMA.FTZ R136, R141, UR11, -R2 ;  /* 0x0000000b8d887c23 */ /* 0x000fe20008010802 */
[--C-:B------:R-:W-:Y:S01]  /*daa0*/  FFMA.FTZ R185, R138, UR11, -R125.reuse ;  /* 0x0000000b8ab97c23 */ /* 0x100fe2000801087d */
[--C-:B------:R-:W-:Y:S01]  /*dab0*/  FFMA.FTZ R140, R159, UR11, -R125.reuse ;  /* 0x0000000b9f8c7c23 */ /* 0x100fe2000801087d */
[----:B------:R-:W-:Y:S01]  /*dac0*/  HGMMA.64x192x16.F32.BF16 R24, R180, gdesc[UR4].tnspB, R24, gsb0 ;  /* 0x42e00004b4187df0 */ /* 0x000fe20008001818 */
[----:B------:R-:W-:Y:S01]  /*dad0*/  UIADD3 UR6, UR14, 0x300, URZ ;  /* 0x000003000e067890 */ /* 0x000fe2000fffe03f */
[--C-:B------:R-:W-:Y:S01]  /*dae0*/  FFMA.FTZ R141, R147, UR11, -R125.reuse ;  /* 0x0000000b938d7c23 */ /* 0x100fe2000801087d */
[----:B------:R-:W-:Y:S01]  /*daf0*/  UMOV UR7, 0x40000040 ;  /* 0x4000004000077882 */ /* 0x000fe20000000000 */
[----:B------:R-:W-:Y:S01]  /*db00*/  MUFU.EX2 R184, R184 ;  /* 0x000000b800b87308 */ /* 0x000fe20000000800 */
[----:B------:R-:W-:-:S07]  /*db10*/  FFMA.FTZ R187, R142, UR11, -R125 ;  /* 0x0000000b8ebb7c23 */ /* 0x000fce000801087d */
        /* <DEDUP_REMOVED lines=11> */
[----:B------:R-:W-:Y:S01]  /*dbd0*/  FADD.FTZ R2, -R4, R8 ;  /* 0x0000000804027221 */ /* 0x000fe20000010100 */
[--C-:B------:R-:W-:Y:S01]  /*dbe0*/  FFMA.FTZ R132, R163, UR11, -R125.reuse ;  /* 0x0000000ba3847c23 */ /* 0x100fe2000801087d */
[----:B------:R-:W-:Y:S01]  /*dbf0*/  HGMMA.64x192x16.F32.BF16 R24, R176, gdesc[UR4].tnspB, R24, gsb0 ;  /* 0x42e00004b0187df0 */ /* 0x000fe20008001818 */
[----:B------:R-:W-:Y:S01]  /*dc00*/  MUFU.EX2 R8, R129 ;  /* 0x0000008100087308 */ /* 0x000fe20000000800 */
[----:B------:R-:W-:Y:S01]  /*dc10*/  FMUL.FTZ R2, R2, UR11 ;  /* 0x0000000b02027c20 */ /* 0x000fe20008410000 */
[--C-:B------:R-:W-:Y:S01]  /*dc20*/  FFMA.FTZ R133, R167, UR11, -R125.reuse ;  /* 0x0000000ba7857c23 */ /* 0x100fe2000801087d */
[----:B------:R-:W-:Y:S01]  /*dc30*/  FFMA.FTZ R181, R130, UR11, -R125 ;  /* 0x0000000b82b57c23 */ /* 0x000fe2000801087d */
[----:B------:R-:W-:Y:S01]  /*dc40*/  UMOV UR7, UR36 ;  /* 0x0000002400077c82 */ /* 0x000fe20008000000 */
[----:B0-----:R-:W-:-:S03]  /*dc50*/  F2FP.BF16.F32.PACK_AB R183, R135, R134 ;  /* 0x0000008687b7723e */ /* 0x001fc600000010ff */
[----:B------:R-:W0:Y:S08]  /*dc60*/  MUFU.EX2 R2, R2 ;  /* 0x0000000200027308 */ /* 0x000e300000000800 */
[----:B------:R-:W1:Y:S08]  /*dc70*/  MUFU.EX2 R129, R175 ;  /* 0x000000af00817308 */ /* 0x000e700000000800 */
[----:B------:R-:W2:Y:S01]  /*dc80*/  MUFU.EX2 R132, R132 ;  /* 0x0000008400847308 */ /* 0x000ea20000000800 */
[----:B0-----:R-:W-:Y:S01]  /*dc90*/  FFMA.FTZ R5, R2, R5, R201 ;  /* 0x0000000502057223 */ /* 0x001fe200000100c9 */
[----:B------:R-:W-:-:S03]  /*dca0*/  F2FP.BF16.F32.PACK_AB R201, R124, R201 ;  /* 0x000000c97cc9723e */ /* 0x000fc600000010ff */
[----:B------:R-:W-:-:S03]  /*dcb0*/  FADD.FTZ R138, R124, R5 ;  /* 0x000000057c8a7221 */ /* 0x000fc60000010000 */
[----:B------:R-:W0:Y:S01]  /*dcc0*/  MUFU.EX2 R133, R133 ;  /* 0x0000008500857308 */ /* 0x000e220000000800 */
[----:B------:R-:W-:Y:S01]  /*dcd0*/  FADD.FTZ R138, R203, R138 ;  /* 0x0000008acb8a7221 */ /* 0x000fe20000010000 */
[----:B-1----:R-:W-:-:S03]  /*dce0*/  F2FP.BF16.F32.PACK_AB R203, R129, R203 ;  /* 0x000000cb81cb723e */ /* 0x002fc600000010ff */
[----:B------:R-:W-:-:S03]  /*dcf0*/  FADD.FTZ R138, R129, R138 ;  /* 0x0000008a818a7221 */ /* 0x000fc60000010000 */
[----:B------:R-:W-:Y:S08]  /*dd00*/  MUFU.EX2 R180, R180 ;  /* 0x000000b400b47308 */ /* 0x000ff00000000800 */
[----:B------:R-:W-:Y:S08]  /*dd10*/  MUFU.EX2 R181, R181 ;  /* 0x000000b500b57308 */ /* 0x000ff00000000800 */
[----:B------:R-:W-:Y:S08]  /*dd20*/  MUFU.EX2 R124, R131 ;  /* 0x00000083007c7308 */ /* 0x000ff00000000800 */
[----:B------:R-:W-:Y:S08]  /*dd30*/  MUFU.EX2 R182, R182 ;  /* 0x000000b600b67308 */ /* 0x000ff00000000800 */
[----:B------:R-:W-:Y:S01]  /*dd40*/  MUFU.EX2 R128, R128 ;  /* 0x0000008000807308 */ /* 0x000fe20000000800 */
[----:B------:R-:W-:-:S02]  /*dd50*/  WARPGROUP.DEPBAR.LE gsb0, 0x0 ;  /* 0x00008000000079c5 */ /* 0x000fc40000010000 */
[----:B------:R1:W-:Y:S05]  /*dd60*/  @!P1 SYNCS.ARRIVE.TRANS64.RED.A1T0 RZ, [R145+URZ], RZ ;  /* 0x000000ff91ff99a7 */ /* 0x0003ea000810043f */
[----:B------:R-:W-:Y:S01]  /*dd70*/  MUFU.EX2 R179, R126 ;  /* 0x0000007e00b37308 */ /* 0x000fe20000000800 */
[----:B------:R-:W-:Y:S02]  /*dd80*/  F2FP.BF16.F32.PACK_AB R178, R8, R121 ;  /* 0x0000007908b2723e */ /* 0x000fe400000010ff */
[----:B------:R-:W-:Y:S01]  /*dd90*/  F2FP.BF16.F32.PACK_AB R176, R120, R20 ;  /* 0x0000001478b0723e */ /* 0x000fe200000010ff */
[----:B-1----:R-:W-:Y:S01]  /*dda0*/  FADD.FTZ R145, R9, R6 ;  /* 0x0000000609917221 */ /* 0x002fe20000010000 */
[----:B------:R1:W-:Y:S01]  /*ddb0*/  @!P1 SYNCS.ARRIVE.TRANS64.RED.A1T0 RZ, [R146+URZ], RZ ;  /* 0x000000ff92ff99a7 */ /* 0x0003e2000810043f */
[----:B------:R-:W-:Y:S01]  /*ddc0*/  FFMA.FTZ R6, R139, UR11, -R125 ;  /* 0x0000000b8b067c23 */ /* 0x000fe2000801087d */
[----:B------:R-:W-:Y:S01]  /*ddd0*/  FADD.FTZ R139, R197, R138 ;  /* 0x0000008ac58b7221 */ /* 0x000fe20000010000 */
[----:B--2---:R-:W-:-:S03]  /*dde0*/  F2FP.BF16.F32.PACK_AB R197, R132, R197 ;  /* 0x000000c584c5723e */ /* 0x004fc600000010ff */
[----:B------:R-:W-:Y:S01]  /*ddf0*/  FADD.FTZ R130, R132, R139 ;  /* 0x0000008b84827221 */ /* 0x000fe20000010000 */
[----:B------:R-:W-:Y:S01]  /*de00*/  MUFU.EX2 R6, R6 ;  /* 0x0000000600067308 */ /* 0x000fe20000000800 */
[----:B-1----:R-:W-:Y:S01]  /*de10*/  FADD.FTZ R146, R202, R145 ;  /* 0x00000091ca927221 */ /* 0x002fe20000010000 */
[----:B------:R-:W-:Y:S01]  /*de20*/  F2FP.BF16.F32.PACK_AB R202, R17, R202 ;  /* 0x000000ca11ca723e */ /* 0x000fe200000010ff */
[----:B------:R-:W-:Y:S01]  /*de30*/  FADD.FTZ R130, R199, R130 ;  /* 0x00000082c7827221 */ /* 0x000fe20000010000 */
[----:B0-----:R-:W-:Y:S01]  /*de40*/  F2FP.BF16.F32.PACK_AB R199, R133, R199 ;  /* 0x000000c785c7723e */ /* 0x001fe200000010ff */
[----:B------:R-:W-:Y:S02]  /*de50*/  FADD.FTZ R5, R17, R146 ;  /* 0x0000009211057221 */ /* 0x000fe40000010000 */
[----:B------:R-:W-:Y:S02]  /*de60*/  FADD.FTZ R130, R133, R130 ;  /* 0x0000008285827221 */ /* 0x000fe40000010000 */
[----:B------:R-:W-:Y:S01]  /*de70*/  FADD.FTZ R5, R196, R5 ;  /* 0x00000005c4057221 */ /* 0x000fe20000010000 */
[C---:B------:R-:W-:Y:S01]  /*de80*/  F2FP.BF16.F32.PACK_AB R196, R16.reuse, R196 ;  /* 0x000000c410c4723e */ /* 0x040fe200000010ff */
[----:B------:R-:W-:Y:S01]  /*de90*/  FADD.FTZ R130, R193, R130 ;  /* 0x00000082c1827221 */ /* 0x000fe20000010000 */
[----:B------:R-:W-:Y:S01]  /*dea0*/  F2FP.BF16.F32.PACK_AB R193, R137, R193 ;  /* 0x000000c189c1723e */ /* 0x000fe200000010ff */
[----:B------:R-:W-:-:S02]  /*deb0*/  FADD.FTZ R5, R16, R5 ;  /* 0x0000000510057221 */ /* 0x000fc40000010000 */
[----:B------:R-:W-:Y:S02]  /*dec0*/  FADD.FTZ R130, R137, R130 ;  /* 0x0000008289827221 */ /* 0x000fe40000010000 */
[----:B------:R-:W-:Y:S01]  /*ded0*/  FADD.FTZ R139, R198, R5 ;  /* 0x00000005c68b7221 */ /* 0x000fe20000010000 */
[----:B------:R-:W-:Y:S01]  /*dee0*/  F2FP.BF16.F32.PACK_AB R198, R12, R198 ;  /* 0x000000c60cc6723e */ /* 0x000fe200000010ff */
[----:B------:R-:W-:Y:S01]  /*def0*/  FADD.FTZ R9, R195, R130 ;  /* 0x00000082c3097221 */ /* 0x000fe20000010000 */
[----:B------:R-:W-:Y:S01]  /*df00*/  FFMA.FTZ R5, R122, UR11, -R125 ;  /* 0x0000000b7a057c23 */ /* 0x000fe2000801087d */
[----:B------:R-:W-:Y:S01]  /*df10*/  FADD.FTZ R139, R12, R139 ;  /* 0x0000008b0c8b7221 */ /* 0x000fe20000010000 */
[----:B------:R-:W-:Y:S01]  /*df20*/  MUFU.EX2 R122, R143 ;  /* 0x0000008f007a7308 */ /* 0x000fe20000000800 */
[----:B------:R-:W-:Y:S01]  /*df30*/  FADD.FTZ R130, R140, R9 ;  /* 0x000000098c827221 */ /* 0x000fe20000010000 */
[----:B------:R-:W-:Y:S01]  /*df40*/  FFMA.FTZ R125, R127, UR11, -R125 ;  /* 0x0000000b7f7d7c23 */ /* 0x000fe2000801087d */
[----:B------:R-:W-:Y:S01]  /*df50*/  FADD.FTZ R139, R192, R139 ;  /* 0x0000008bc08b7221 */ /* 0x000fe20000010000 */
[----:B------:R-:W-:Y:S01]  /*df60*/  F2FP.BF16.F32.PACK_AB R192, R10, R192 ;  /* 0x000000c00ac0723e */ /* 0x000fe200000010ff */
[----:B------:R-:W-:Y:S01]  /*df70*/  FADD.FTZ R130, R189, R130 ;  /* 0x00000082bd827221 */ /* 0x000fe20000010000 */
[----:B------:R-:W-:Y:S01]  /*df80*/  F2FP.BF16.F32.PACK_AB R195, R140, R195 ;  /* 0x000000c38cc3723e */ /* 0x000fe200000010ff */
[----:B------:R-:W-:Y:S01]  /*df90*/  FADD.FTZ R139, R10, R139 ;  /* 0x0000008b0a8b7221 */ /* 0x000fe20000010000 */
[----:B------:R-:W0:Y:S01]  /*dfa0*/  MUFU.EX2 R5, R5 ;  /* 0x0000000500057308 */ /* 0x000e220000000800 */
[C---:B------:R-:W-:Y:S01]  /*dfb0*/  FADD.FTZ R130, R141.reuse, R130 ;  /* 0x000000828d827221 */ /* 0x040fe20000010000 */
[----:B------:R-:W-:Y:S01]  /*dfc0*/  F2FP.BF16.F32.PACK_AB R189, R141, R189 ;  /* 0x000000bd8dbd723e */ /* 0x000fe200000010ff */
        /* <DEDUP_REMOVED lines=30> */
[----:B------:R-:W0:Y:S01]  /*e1b0*/  MUFU.EX2 R12, R125 ;  /* 0x0000007d000c7308 */ /* 0x000e220000000800 */
[----:B------:R-:W-:Y:S01]  /*e1c0*/  F2FP.BF16.F32.PACK_AB R181, R124, R181 ;  /* 0x000000b57cb5723e */ /* 0x000fe200000010ff */
[----:B------:R-:W-:Y:S01]  /*e1d0*/  FADD.FTZ R11, R182, R11 ;  /* 0x0000000bb60b7221 */ /* 0x000fe20000010000 */
[----:B------:R-:W-:Y:S01]  /*e1e0*/  FADD.FTZ R6, R134, R9 ;  /* 0x0000000986067221 */ /* 0x000fe20000010000 */
[----:B------:R-:W-:-:S02]  /*e1f0*/  F2FP.BF16.F32.PACK_AB R182, R128, R182 ;  /* 0x000000b680b6723e */ /* 0x000fc400000010ff */
        /* <DEDUP_REMOVED lines=8> */
[----:B0-----:R-:W-:Y:S02]  /*e280*/  F2FP.BF16.F32.PACK_AB R179, R12, R179 ;  /* 0x000000b30cb3723e */ /* 0x001fe400000010ff */
[----:B------:R-:W-:Y:S01]  /*e290*/  FADD.FTZ R6, R8, R5 ;  /* 0x0000000508067221 */ /* 0x000fe20000010000 */
[----:B------:R-:W-:Y:S01]  /*e2a0*/  FADD.FTZ R5, R12, R9 ;  /* 0x000000090c057221 */ /* 0x000fe20000010000 */
[----:B------:R-:W-:Y:S02]  /*e2b0*/  IMAD.MOV.U32 R8, RZ, RZ, R4 ;  /* 0x000000ffff087224 */ /* 0x000fe400078e0004 */
[----:B------:R-:W-:Y:S01]  /*e2c0*/  IMAD.MOV.U32 R9, RZ, RZ, R3 ;  /* 0x000000ffff097224 */ /* 0x000fe200078e0003 */
[----:B------:R-:W-:Y:S06]  /*e2d0*/  @P2 BRA `(.L_x_5493) ;  /* 0xffffffc000cc2947 */ /* 0x000fec000383ffff */
.L_x_5484:
        /* <DEDUP_REMOVED lines=99> */
.L_x_5494:
[----:B------:R-:W-:Y:S01]  /*e910*/  ULEA UR5, UR36, UR39, 0x3 ;  /* 0x0000002724057291 */ /* 0x000fe2000f8e183f */
[----:B------:R-:W-:-:S05]  /*e920*/  IMAD.U32 R0, RZ, RZ, UR60 ;  /* 0x0000003cff007e24 */ /* 0x000fca000f8e00ff */
[----:B------:R-:W-:-:S04]  /*e930*/  SHF.L.U32 R0, R0, 0x1f, RZ ;  /* 0x0000001f00007819 */ /* 0x000fc800000006ff */
[----:B------:R0:W1:Y:S01]  /*e940*/  SYNCS.PHASECHK.TRANS64.TRYWAIT P2, [UR5+0x36850], R0 ;  /* 0x03685000ff0075a7 */ /* 0x0000620008040145 */
[----:B------:R-:W-:Y:S05]  /*e950*/  @!P0 BRA `(.L_x_5495) ;  /* 0x0000000000048947 */ /* 0x000fea0003800000 */
[----:B------:R-:W-:Y:S01]  /*e960*/  BPT.TRAP 0x1 ;  /* 0x000000040000795c */ /* 0x000fe20000300000 */
.L_x_5495:
[----:B-1----:R-:W-:Y:S05]  /*e970*/  @P2 BRA `(.L_x_5496) ;  /* 0x0000000000082947 */ /* 0x002fea0003800000 */
[----:B------:R-:W1:Y:S02]  /*e980*/  SYNCS.PHASECHK.TRANS64.TRYWAIT P0, [UR5+0x36850], R0 ;  /* 0x03685000ff0075a7 */ /* 0x000e640008000145 */
[----:B-1----:R-:W-:Y:S05]  /*e990*/  @!P0 BRA `(.L_x_5497) ;  /* 0x000000c000948947 */ /* 0x002fea0003800000 */
.L_x_5496:
[----:B------:R-:W-:Y:S01]  /*e9a0*/  UIADD3 UR39, UR39, 0x400, URZ ;  /* 0x0000040027277890 */ /* 0x000fe2000fffe03f */
[----:B------:R-:W-:Y:S01]  /*e9b0*/  WARPGROUP.ARRIVE ;  /* 0x00000000000079c5 */ /* 0x000fe20000000000 */
[----:B------:R-:W-:Y:S01]  /*e9c0*/  UMOV UR7, 0x40000040 ;  /* 0x4000004000077882 */ /* 0x000fe20000000000 */
[----:B-1----:R-:W1:Y:S01]  /*e9d0*/  SHFL.BFLY PT, R7, R6, 0x2, 0x1f ;  /* 0x0c401f0006077f89 */ /* 0x002e6200000e0000 */
[----:B------:R-:W-:Y:S01]  /*e9e0*/  USHF.R.U32.HI UR39, URZ, 0x4, UR39 ;  /* 0x000000043f277899 */ /* 0x000fe20008011627 */
[----:B------:R-:W-:Y:S01]  /*e9f0*/  IMAD.U32 R11, RZ, RZ, UR5 ;  /* 0x00000005ff0b7e24 */ /* 0x000fe2000f8e00ff */
[----:B------:R-:W-:Y:S01]  /*ea00*/  R2UR UR8, R233 ;  /* 0x00000000e90872ca */ /* 0x000fe200000e0000 */
[----:B0-----:R-:W0:Y:S01]  /*ea10*/  SHFL.BFLY PT, R0, R5, 0x2, 0x1f ;  /* 0x0c401f0005007f89 */ /* 0x001e2200000e0000 */
[----:B------:R-:W-:Y:S01]  /*ea20*/  ULOP3.LUT UR39, UR39, 0x3fff, URZ, 0xc0, !UPT ;  /* 0x00003fff27277892 */ /* 0x000fe2000f8ec03f */
[----:B------:R-:W-:Y:S02]  /*ea30*/  @!P1 VIADD R11, R11, 0x36860 ;  /* 0x000368600b0b9836 */ /* 0x000fe40000000000 */
[----:B------:R-:W-:Y:S01]  /*ea40*/  IMAD.MOV.U32 R8, RZ, RZ, RZ ;  /* 0x000000ffff087224 */ /* 0x000fe200078e00ff */
[----:B------:R-:W-:-:S02]  /*ea50*/  ULOP3.LUT UR4, UR39, 0x3800000, URZ, 0xfc, !UPT ;  /* 0x0380000027047892 */ /* 0x000fc4000f8efc3f */
[----:B------:R-:W-:Y:S02]  /*ea60*/  @!P1 PRMT R11, RZ, 0x654, R11 ;  /* 0x00000654ff0b9816 */ /* 0x000fe4000000000b */
[----:B------:R-:W-:Y:S02]  /*ea70*/  UIMAD UR4, UR36, 0xa80, UR4 ;  /* 0x00000a80240478a4 */ /* 0x000fe4000f8e0204 */
[----:B------:R-:W-:Y:S02]  /*ea80*/  UIADD3 UR36, UR36, 0x1, URZ ;  /* 0x0000000124247890 */ /* 0x000fe4000fffe03f */
[----:B------:R-:W-:Y:S02]  /*ea90*/  UIADD3 UR8, UR8, 0x1, URZ ;  /* 0x0000000108087890 */ /* 0x000fe4000fffe03f */
[----:B------:R-:W-:Y:S01]  /*eaa0*/  UISETP.NE.AND UP0, UPT, UR36, 0x2, UPT ;  /* 0x000000022400788c */ /* 0x000fe2000bf05270 */
[----:B------:R-:W-:Y:S02]  /*eab0*/  UMOV UR6, UR4 ;  /* 0x0000000400067c82 */ /* 0x000fe40008000000 */
[----:B------:R-:W-:Y:S01]  /*eac0*/  HGMMA.64x192x16.F32.BF16 R24, R200, gdesc[UR4].tnspB, R24, gsb0 ;  /* 0x42e00004c8187df0 */ /* 0x000fe20008001818 */
[----:B------:R-:W-:Y:S01]  /*ead0*/  UIADD3 UR6, UR4, 0x80, URZ ;  /* 0x0000008004067890 */ /* 0x000fe2000fffe03f */
[----:B-1----:R-:W-:Y:S01]  /*eae0*/  FADD.FTZ R7, R7, R6 ;  /* 0x0000000607077221 */ /* 0x002fe20000010000 */
[----:B------:R-:W-:Y:S01]  /*eaf0*/  UMOV UR7, 0x40000040 ;  /* 0x4000004000077882 */ /* 0x000fe20000000000 */
[----:B------:R-:W-:-:S02]  /*eb00*/  IMAD.U32 R6, RZ, RZ, UR11 ;  /* 0x0000000bff067e24 */ /* 0x000fc4000f8e00ff */
[----:B0-----:R-:W-:Y:S01]  /*eb10*/  FADD.FTZ R2, R0, R5 ;  /* 0x0000000500027221 */ /* 0x001fe20000010000 */
[----:B------:R-:W-:Y:S01]  /*eb20*/  IMAD.MOV.U32 R5, RZ, RZ, RZ ;  /* 0x000000ffff057224 */ /* 0x000fe200078e00ff */
[----:B------:R-:W0:Y:S01]  /*eb30*/  SHFL.BFLY PT, R0, R7, 0x1, 0x1f ;  /* 0x0c201f0007007f89 */ /* 0x000e2200000e0000 */
[----:B------:R-:W-:Y:S01]  /*eb40*/  IMAD.U32 R233, RZ, RZ, UR8 ;  /* 0x00000008ffe97e24 */ /* 0x000fe2000f8e00ff */
[----:B------:R-:W-:Y:S02]  /*eb50*/  USEL UR36, UR36, URZ, UP0 ;  /* 0x0000003f24247287 */ /* 0x000fe40008000000 */
[----:B------:R-:W1:Y:S01]  /*eb60*/  SHFL.BFLY PT, R9, R2, 0x1, 0x1f ;  /* 0x0c201f0002097f89 */ /* 0x000e6200000e0000 */
[----:B0-----:R-:W-:Y:S01]  /*eb70*/  FADD.FTZ R12, R7, R0 ;  /* 0x00000000070c7221 */ /* 0x001fe20000010000 */
[----:B------:R-:W-:Y:S02]  /*eb80*/  IMAD.U32 R7, RZ, RZ, UR11 ;  /* 0x0000000bff077e24 */ /* 0x000fe4000f8e00ff */
[----:B------:R-:W-:-:S02]  /*eb90*/  IMAD.MOV.U32 R0, RZ, RZ, -0x800000 ;  /* 0xff800000ff007424 */ /* 0x000fc400078e00ff */
        /* <DEDUP_REMOVED lines=10> */
[----:B------:R-:W-:Y:S02]  /*ec40*/  PLOP3.LUT P0, PT, PT, PT, PT, 0x8, 0x0 ;  /* 0x000000000000781c */ /* 0x000fe40003f0e170 */
[----:B------:R-:W0:Y:S01]  /*ec50*/  @P2 MUFU.RCP R5, R13 ;  /* 0x0000000d00052308 */ /* 0x000e220000001000 */
[----:B--2---:R-:W-:Y:S01]  /*ec60*/  @P2 FMUL.FTZ R12, R7, 0.69314718246459960938 ;  /* 0x3f317218070c2820 */ /* 0x004fe20000410000 */
        /* <DEDUP_REMOVED lines=131> */
.L_x_5467:
        /* <DEDUP_REMOVED lines=20> */
[----:B------:R-:W-:-:S02]  /*f5e0*/  R2UR UR17, R22 ;  /* 0x00000000161172ca */ /* 0x000fc400000e0000 */
[----:B------:R-:W-:Y:S02]  /*f5f0*/  R2UR UR18, R208 ;  /* 0x00000000d01272ca */ /* 0x000fe400000e0000 */
[----:B------:R-:W-:Y:S01]  /*f600*/  R2UR UR23, R210 ;  /* 0x00000000d21772ca */ /* 0x000fe200000e0000 */
        /* <DEDUP_REMOVED lines=42> */
[----:B------:R-:W-:Y:S02]  /*f8b0*/  LOP3.LUT R92, R8, R135, RZ, 0x3c, !PT ;  /* 0x00000087085c7212 */ /* 0x000fe400078e3cff */
[----:B------:R-:W-:Y:S02]  /*f8c0*/  LOP3.LUT R16, R10, R19, RZ, 0x3c, !PT ;  /* 0x000000130a107212 */ /* 0x000fe400078e3cff */
        /* <DEDUP_REMOVED lines=12> */
[----:B------:R-:W-:Y:S02]  /*f990*/  LOP3.LUT R84, R84, R131, RZ, 0x3c, !PT ;  /* 0x0000008354547212 */ /* 0x000fe400078e3cff */
[----:B------:R-:W-:-:S02]  /*f9a0*/  LOP3.LUT R86, R3, R86, RZ, 0x3c, !PT ;  /* 0x0000005603567212 */ /* 0x000fc400078e3cff */
[----:B------:R-:W-:Y:S02]  /*f9b0*/  LOP3.LUT R88, R6, R133, RZ, 0x3c, !PT ;  /* 0x0000008506587212 */ /* 0x000fe400078e3cff */
[----:B------:R-:W-:Y:S02]  /*f9c0*/  LOP3.LUT R90, R7, R90, RZ, 0x3c, !PT ;  /* 0x0000005a075a7212 */ /* 0x000fe400078e3cff */
[----:B------:R-:W-:Y:S02]  /*f9d0*/  LOP3.LUT R94, R8, R137, RZ, 0x3c, !PT ;  /* 0x00000089085e7212 */ /* 0x000fe400078e3cff */
[----:B------:R-:W-:Y:S02]  /*f9e0*/  LOP3.LUT R8, R10, R139, RZ, 0x3c, !PT ;  /* 0x0000008b0a087212 */ /* 0x000fe400078e3cff */
[----:B------:R-:W-:Y:S02]  /*f9f0*/  MOV R3, R4 ;  /* 0x0000000400037202 */ /* 0x000fe40000000f00 */
[----:B------:R-:W-:-:S02]  /*fa00*/  LOP3.LUT R10, R19, R130, RZ, 0x3c, !PT ;  /* 0x00000082130a7212 */ /* 0x000fc400078e3cff */
[----:B------:R-:W-:Y:S02]  /*fa10*/  F2FP.BF16.F32.PACK_AB R4, R25, R24 ;  /* 0x000000181904723e */ /* 0x000fe400000010ff */
[----:B------:R-:W-:Y:S02]  /*fa20*/  F2FP.BF16.F32.PACK_AB R5, R27, R26 ;  /* 0x0000001a1b05723e */ /* 0x000fe400000010ff */
[----:B------:R-:W-:Y:S02]  /*fa30*/  F2FP.BF16.F32.PACK_AB R6, R29, R28 ;  /* 0x0000001c1d06723e */ /* 0x000fe400000010ff */
[----:B------:R-:W-:Y:S02]  /*fa40*/  F2FP.BF16.F32.PACK_AB R7, R31, R30 ;  /* 0x0000001e1f07723e */ /* 0x000fe400000010ff */
[----:B------:R-:W-:Y:S02]  /*fa50*/  MOV R134, R16 ;  /* 0x0000001000867202 */ /* 0x000fe40000000f00 */
[----:B------:R-:W-:Y:S01]  /*fa60*/  MOV R133, R84 ;  /* 0x0000005400857202 */ /* 0x000fe20000000f00 */
[----:B------:R0:W-:Y:S01]  /*fa70*/  STSM.16.M88.4 [R3], R4 ;  /* 0x0000000403007844 */ /* 0x0001e20000000200 */
        /* <DEDUP_REMOVED lines=15> */
[----:B0-----:R-:W-:Y:S01]  /*fb70*/  MOV R3, R10 ;  /* 0x0000000a00037202 */ /* 0x001fe20000000f00 */
[----:B------:R0:W-:Y:S01]  /*fb80*/  STSM.16.M88.4 [R14], R88 ;  /* 0x000000580e007844 */ /* 0x0001e20000000200 */
[----:B------:R-:W-:Y:S02]  /*fb90*/  F2FP.BF16.F32.PACK_AB R4, R49, R48 ;  /* 0x000000303104723e */ /* 0x000fe400000010ff */
[----:B------:R-:W-:Y:S02]  /*fba0*/  F2FP.BF16.F32.PACK_AB R5, R51, R50 ;  /* 0x000000323305723e */ /* 0x000fe400000010ff */
[----:B------:R-:W-:Y:S02]  /*fbb0*/  F2FP.BF16.F32.PACK_AB R6, R53, R52 ;  /* 0x000000343506723e */ /* 0x000fe400000010ff */
[----:B------:R-:W-:-:S02]  /*fbc0*/  F2FP.BF16.F32.PACK_AB R7, R55, R54 ;  /* 0x000000363707723e */ /* 0x000fc400000010ff */
[----:B------:R-:W-:Y:S02]  /*fbd0*/  F2FP.BF16.F32.PACK_AB R8, R57, R56 ;  /* 0x000000383908723e */ /* 0x000fe400000010ff */
[----:B------:R-:W-:Y:S01]  /*fbe0*/  F2FP.BF16.F32.PACK_AB R9, R59, R58 ;  /* 0x0000003a3b09723e */ /* 0x000fe200000010ff */
[----:B------:R-:W-:Y:S01]  /*fbf0*/  STSM.16.M88.4 [R134], R4 ;  /* 0x0000000486007844 */ /* 0x000fe20000000200 */
[----:B------:R-:W-:Y:S02]  /*fc00*/  F2FP.BF16.F32.PACK_AB R10, R61, R60 ;  /* 0x0000003c3d0a723e */ /* 0x000fe400000010ff */
[----:B------:R-:W-:Y:S02]  /*fc10*/  F2FP.BF16.F32.PACK_AB R11, R63, R62 ;  /* 0x0000003e3f0b723e */ /* 0x000fe400000010ff */
[----:B------:R-:W-:Y:S02]  /*fc20*/  F2FP.BF16.F32.PACK_AB R12, R65, R64 ;  /* 0x00000040410c723e */ /* 0x000fe400000010ff */
[----:B-1----:R-:W-:Y:S01]  /*fc30*/  F2FP.BF16.F32.PACK_AB R13, R67, R66 ;  /* 0x00000042430d723e */ /* 0x002fe200000010ff */
[----:B------:R-:W-:Y:S01]  /*fc40*/  STSM.16.M88.4 [R133], R8 ;  /* 0x0000000885007844 */ /* 0x000fe20000000200 */
[----:B0-----:R-:W-:-:S02]  /*fc50*/  F2FP.BF16.F32.PACK_AB R14, R69, R68 ;  /* 0x00000044450e723e */ /* 0x001fc400000010ff */
[----:B------:R-:W-:Y:S02]  /*fc60*/  F2FP.BF16.F32.PACK_AB R15, R71, R70 ;  /* 0x00000046470f723e */ /* 0x000fe400000010ff */
[----:B------:R-:W-:Y:S02]  /*fc70*/  F2FP.BF16.F32.PACK_AB R84, R73, R72 ;  /* 0x000000484954723e */ /* 0x000fe400000010ff */
[----:B------:R-:W-:Y:S01]  /*fc80*/  F2FP.BF16.F32.PACK_AB R85, R75, R74 ;  /* 0x0000004a4b55723e */ /* 0x000fe200000010ff */
[----:B------:R-:W-:Y:S01]  /*fc90*/  STSM.16.M88.4 [R19], R12 ;  /* 0x0000000c13007844 */ /* 0x000fe20000000200 */
        /* <DEDUP_REMOVED lines=13> */
[----:B------:R-:W-:Y:S01]  /*fd70*/  F2FP.BF16.F32.PACK_AB R95, R129, R128 ;  /* 0x00000080815f723e */ /* 0x000fe200000010ff */
[----:B0-----:R-:W-:Y:S01]  /*fd80*/  IMAD.U32 R17, RZ, RZ, UR13 ;  /* 0x0000000dff117e24 */ /* 0x001fe2000f8e00ff */
[----:B------:R-:W-:Y:S02]  /*fd90*/  F2FP.BF16.F32.PACK_AB R4, R97, R96 ;  /* 0x000000606104723e */ /* 0x000fe400000010ff */
        /* <DEDUP_REMOVED lines=9> */
[----:B------:R-:W-:Y:S01]  /*fe30*/  F2FP.BF16.F32.PACK_AB R11, R111, R110 ;  /* 0x0000006e6f0b723e */ /* 0x000fe200000010ff */
[----:B------:R-:W-:Y:S01]  /*fe40*/  ULDC.64 UR12, c[0x0][0xc08] ;  /* 0x00030200000c7ab9 */ /* 0x000fe20000000a00 */
        /* <DEDUP_REMOVED lines=8> */
[----:B------:R-:W-:-:S07]  /*fed0*/  ISETP.NE.AND.EX P0, PT, RZ, UR15, PT, P0 ;  /* 0x0000000fff007c0c */ /* 0x000fce000bf05300 */
[----:B0-----:R-:W0:Y:S06]  /*fee0*/  LDC R3, c[0x0][0xbe8] ;  /* 0x0002fa00ff037b82 */ /* 0x001e2c0000000800 */
[----:B------:R-:W2:Y:S01]  /*fef0*/  @P0 LDG.E R19, desc[UR20][R16.64] ;  /* 0x0000001410130981 */ /* 0x000ea2000c1e1900 */
[----:B------:R-:W-:Y:S01]  /*ff00*/  UISETP.NE.U32.AND UP0, UPT, UR12, URZ, UPT ;  /* 0x0000003f0c00728c */ /* 0x000fe2000bf05070 */
[----:B------:R-:W-:-:S03]  /*ff10*/  ULDC UR4, c[0x0][0xa88] ;  /* 0x0002a20000047ab9 */ /* 0x000fc60000000800 */
[----:B------:R-:W-:Y:S01]  /*ff20*/  UISETP.NE.AND.EX UP0, UPT, UR13, URZ, UPT, UP0 ;  /* 0x0000003f0d00728c */ /* 0x000fe2000bf05300 */
[----:B------:R-:W-:Y:S01]  /*ff30*/  IMAD.U32 R10, RZ, RZ, UR4 ;  /* 0x00000004ff0a7e24 */ /* 0x000fe2000f8e00ff */
[----:B------:R-:W-:-:S04]  /*ff40*/  ULDC UR4, c[0x0][0xad4] ;  /* 0x0002b50000047ab9 */ /* 0x000fc80000000800 */
[----:B------:R-:W-:Y:S02]  /*ff50*/  PLOP3.LUT P4, PT, PT, PT, UP0, 0x80, 0x0 ;  /* 0x000000000000781c */ /* 0x000fe40003f8f008 */
[----:B0-----:R-:W-:-:S03]  /*ff60*/  ISETP.NE.AND P1, PT, R3, 0x1, PT ;  /* 0x000000010300780c */ /* 0x001fc60003f25270 */
[----:B------:R-:W-:-:S04]  /*ff70*/  @UP0 ULEA UR12, UP1, UR9, UR12, 0x2 ;  /* 0x0000000c090c0291 */ /* 0x000fc8000f82103f */
[----:B------:R-:W-:Y:S02]  /*ff80*/  @UP0 ULEA.HI.X UR13, UR9, UR13, UR16, 0x2, UP1 ;  /* 0x0000000d090d0291 */ /* 0x000fe400088f1410 */
[----:B------:R-:W-:Y:S01]  /*ff90*/  UISETP.NE.AND UP0, UPT, UR19, URZ, UPT ;  /* 0x0000003f1300728c */ /* 0x000fe2000bf05270 */
[----:B------:R-:W-:-:S03]  /*ffa0*/  IMAD.U32 R4, RZ, RZ, UR12 ;  /* 0x0000000cff047e24 */ /* 0x000fc6000f8e00ff */
[----:B------:R-:W0:Y:S01]  /*ffb0*/  @P1 LDC R6, c[0x0][0xbec] ;  /* 0x0002fb00ff061b82 */ /* 0x000e220000000800 */
[----:B------:R-:W-:Y:S01]  /*ffc0*/  USEL UR4, UR19, UR4, UP0 ;  /* 0x0000000413047287 */ /* 0x000fe20008000000 */
[----:B------:R-:W-:Y:S01]  /*ffd0*/  IMAD.U32 R5, RZ, RZ, UR13 ;  /* 0x0000000dff057e24 */ /* 0x000fe2000f8e00ff */
[----:B------:R-:W-:Y:S02]  /*ffe0*/  UMOV UR22, 0x9b8 ;  /* 0x000009b800167882 */ /* 0x000fe40000000000 */
[----:B------:R-:W-:-:S03]  /*fff0*/  UISETP.GT.AND UP1, UPT, UR4, 0x1, UPT ;  /* 0x000000010400788c */ /* 0x000fc6000bf24270 */
[----:B------:R-:W1:Y:S01]  /*10000*/  @P1 LDC R9, c[0x0][0xbf0] ;  /* 0x0002fc00ff091b82 */ /* 0x000e620000000800 */
[----:B------:R-:W-:Y:S01]  /*10010*/  USEL UR22, UR22, 0x978, UP1 ;  /* 0x0000097816167887 */ /* 0x000fe20008800000 */
[----:B------:R0:W5:Y:S01]  /*10020*/  @P4 LDG.E R10, desc[UR20][R4.64] ;  /* 0x00000014040a4981 */ /* 0x000162000c1e1900 */
[----:B------:R-:W-:Y:S01]  /*10030*/  UISETP.NE.U32.AND UP0, UPT, UR14, URZ, UPT ;  /* 0x0000003f0e00728c */ /* 0x000fe2000bf05070 */
[----:B------:R-:W-:Y:S01]  /*10040*/  VIADD R15, R23, UR17 ;  /* 0x00000011170f7c36 */ /* 0x000fe20008000000 */
[----:B------:R-:W-:Y:S01]  /*10050*/  UMOV UR4, URZ ;  /* 0x0000003f00047c82 */ /* 0x000fe20008000000 */
[----:B------:R-:W-:Y:S02]  /*10060*/  USEL UR20, UR18, URZ, UP1 ;  /* 0x0000003f12147287 */ /* 0x000fe40008800000 */
[----:B------:R-:W-:Y:S01]  /*10070*/  UISETP.NE.AND.EX UP0, UPT, UR15, URZ, UPT, UP0 ;  /* 0x0000003f0f00728c */ /* 0x000fe2000bf05300 */
[----:B------:R-:W-:-:S03]  /*10080*/  IMAD.MOV.U32 R7, RZ, RZ, R15 ;  /* 0x000000ffff077224 */ /* 0x000fc600078e000f */
        /* <DEDUP_REMOVED lines=46> */
.L_x_5500:
[----:B------:R-:W2:Y:S01]  /*10370*/  LDL R5, [R1+0x44] ;  /* 0x0000440001057983 */ /* 0x000ea20000100800 */
[----:B------:R-:W-:Y:S01]  /*10380*/  R2UR UR12, R22 ;  /* 0x00000000160c72ca */ /* 0x000fe200000e0000 */
[----:B-----5:R-:W-:Y:S01]  /*10390*/  IMAD R16, R10, R3, RZ ;  /* 0x000000030a107224 */ /* 0x020fe200078e02ff */
[----:B------:R-:W-:Y:S01]  /*103a0*/  LOP3.LUT P0, RZ, R234, 0x3, RZ, 0xc0, !PT ;  /* 0x00000003eaff7812 */ /* 0x000fe2000780c0ff */
[----:B------:R-:W-:Y:S04]  /*103b0*/  SHFL.IDX PT, R6, R11, RZ, 0x1c1f ;  /* 0x001c1fff0b067589 */ /* 0x000fe800000e0000 */
[----:B------:R-:W0:Y:S04]  /*103c0*/  SHFL.IDX PT, R7, R4, RZ, 0x1c1f ;  /* 0x001c1fff04077589 */ /* 0x000e2800000e0000 */
[----:B------:R-:W-:Y:S04]  /*103d0*/  SHFL.IDX PT, R8, R11, 0x1, 0x1c1f ;  /* 0x003c1f000b087f89 */ /* 0x000fe800000e0000 */
[----:B------:R-:W1:Y:S01]  /*103e0*/  SHFL.IDX PT, R9, R4, 0x1, 0x1c1f ;  /* 0x003c1f0004097f89 */ /* 0x000e6200000e0000 */
[----:B--2---:R-:W-:Y:S01]  /*103f0*/  VIADD R13, R5, UR12 ;  /* 0x0000000c050d7c36 */ /* 0x004fe20008000000 */
[----:B------:R-:W-:-:S03]  /*10400*/  ULDC.64 UR12, c[0x0][0x208] ;  /* 0x00008200000c7ab9 */ /* 0x000fc60000000a00 */
[C---:B------:R-:W-:Y:S01]  /*10410*/  VIADD R5, R13.reuse, 0x8 ;  /* 0x000000080d057836 */ /* 0x040fe20000000000 */
[----:B------:R-:W-:-:S04]  /*10420*/  ISETP.GE.OR P2, PT, R13, R16, P0 ;  /* 0x000000100d00720c */ /* 0x000fc80000746670 */
[----:B------:R-:W-:-:S09]  /*10430*/  ISETP.GE.OR P0, PT, R5, R16, P0 ;  /* 0x000000100500720c */ /* 0x000fd20000706670 */
[----:B0-----:R0:W-:Y:S04]  /*10440*/  @!P2 ST.E desc[UR12][R6.64], R0 ;  /* 0x000000000600a985 */ /* 0x0011e8000c10190c */
[----:B-1----:R0:W-:Y:S01]  /*10450*/  @!P0 ST.E desc[UR12][R8.64], R2 ;  /* 0x0000000208008985 */ /* 0x0021e2000c10190c */
[----:B------:R-:W-:-:S13]  /*10460*/  PLOP3.LUT P0, PT, PT, PT, UP1, 0x80, 0x0 ;  /* 0x000000000000781c */ /* 0x000fda0003f0f018 */
[----:B0-----:R-:W-:Y:S05]  /*10470*/  @P0 BRA `(.L_x_5501) ;  /* 0x0000000c00640947 */ /* 0x001fea0003800000 */
[----:B------:R-:W-:Y:S01]  /*10480*/  R2UR UR17, R22 ;  /* 0x00000000161172ca */ /* 0x000fe200000e0000 */
[----:B------:R-:W-:Y:S01]  /*10490*/  IMAD.SHL.U32 R22, R204, 0x8, RZ ;  /* 0x00000008cc167824 */ /* 0x000fe200078e00ff */
[----:B------:R-:W0:Y:S01]  /*104a0*/  @P1 LDC R2, c[0x0][0xbec] ;  /* 0x0002fb00ff021b82 */ /* 0x000e220000000800 */
[----:B------:R-:W-:Y:S01]  /*104b0*/  IMAD.MOV.U32 R5, RZ, RZ, 0x2 ;  /* 0x00000002ff057424 */ /* 0x000fe200078e00ff */
[----:B------:R-:W-:Y:S01]  /*104c0*/  ULDC.64 UR12, c[0x0][0x208] ;  /* 0x00008200000c7ab9 */ /* 0x000fe20000000a00 */
[----:B------:R-:W-:Y:S01]  /*104d0*/  IMAD R4, R231, 0x40, R22 ;  /* 0x00000040e7047824 */ /* 0x000fe200078e0216 */
[----:B------:R-:W-:Y:S01]  /*104e0*/  ULDC.64 UR14, c[0x0][0xaa0] ;  /* 0x0002a800000e7ab9 */ /* 0x000fe20000000a00 */
[----:B------:R-:W-:Y:S02]  /*104f0*/  R2UR UR18, R210 ;  /* 0x00000000d21272ca */ /* 0x000fe400000e0000 */
        /* <DEDUP_REMOVED lines=87> */
[----:B0-----:R-:W-:Y:S01]  /*10a70*/  @P1 IMAD.HI.U32 R0, R19, R2, RZ ;  /* 0x0000000213001227 */ /* 0x001fe200078e00ff */
[----:B------:R-:W-:-:S03]  /*10a80*/  UIMAD UR11, UR18, UR13, UR11 ;  /* 0x0000000d120b72a4 */ /* 0x000fc6000f8e020b */
[----:B------:R-:W-:Y:S02]  /*10a90*/  ULDC.64 UR12, c[0x0][0xaf0] ;  /* 0x0002bc00000c7ab9 */ /* 0x000fe40000000a00 */
[----:B------:R-:W-:Y:S01]  /*10aa0*/  UIMAD UR4, UR4, UR12, URZ ;  /* 0x0000000c040472a4 */ /* 0x000fe2000f8e023f */
[----:B------:R-:W-:Y:S01]  /*10ab0*/  IMAD.MOV.U32 R17, RZ, RZ, R19 ;  /* 0x000000ffff117224 */ /* 0x000fe200078e0013 */
[----:B-1----:R-:W-:Y:S01]  /*10ac0*/  @P1 SHF.R.U32.HI R17, RZ, R21, R0 ;  /* 0x00000015ff111219 */ /* 0x002fe20000011600 */
        /* <DEDUP_REMOVED lines=15> */
[----:B------:R-:W-:Y:S02]  /*10bc0*/  IMAD.IADD R3, R3, 0x1, R61 ;  /* 0x0000000103037824 */ /* 0x000fe400078e023d */
[----:B------:R-:W-:Y:S02]  /*10bd0*/  IMAD R0, R0, UR10, RZ ;  /* 0x0000000a00007c24 */ /* 0x000fe4000f8e02ff */
[----:B------:R-:W-:Y:S01]  /*10be0*/  VIADD R63, R231, UR17 ;  /* 0x00000011e73f7c36 */ /* 0x000fe20008000000 */
[----:B------:R-:W-:Y:S01]  /*10bf0*/  UIADD3 UR8, UR8, 0x36820, URZ ;  /* 0x0003682008087890 */ /* 0x000fe2000fffe03f */
[C---:B------:R-:W-:Y:S02]  /*10c00*/  IMAD R21, R19.reuse, UR11, R0 ;  /* 0x0000000b13157c24 */ /* 0x040fe4000f8e0200 */
[----:B------:R-:W-:Y:S01]  /*10c10*/  IMAD.WIDE.U32 R2, R19, UR10, R2 ;  /* 0x0000000a13027c25 */ /* 0x000fe2000f8e0002 */
[----:B------:R-:W-:Y:S01]  /*10c20*/  ISETP.GE.AND P2, PT, R63, R16, PT ;  /* 0x000000103f00720c */ /* 0x000fe20003f46270 */
[----:B------:R-:W-:-:S02]  /*10c30*/  ULDC.64 UR10, c[0x0][0xa80] ;  /* 0x0002a000000a7ab9 */ /* 0x000fc40000000a00 */
[----:B------:R-:W-:Y:S01]  /*10c40*/  VIADD R17, R63, 0x20 ;  /* 0x000000203f117836 */ /* 0x000fe20000000000 */
[----:B------:R-:W-:Y:S01]  /*10c50*/  UPRMT UR8, URZ, 0x654, UR8 ;  /* 0x000006543f087896 */ /* 0x000fe20008000008 */
[----:B------:R-:W-:Y:S01]  /*10c60*/  IMAD.IADD R3, R3, 0x1, R21 ;  /* 0x0000000103037824 */ /* 0x000fe200078e0215 */
[C---:B------:R-:W-:Y:S01]  /*10c70*/  LEA R0, P3, R2.reuse, UR10, 0x1 ;  /* 0x0000000a02007c11 */ /* 0x040fe2000f8608ff */
[----:B------:R-:W-:Y:S01]  /*10c80*/  VIADD R19, R63, 0x40 ;  /* 0x000000403f137836 */ /* 0x000fe20000000000 */
[-C--:B------:R-:W-:Y:S02]  /*10c90*/  ISETP.GE.AND P0, PT, R17, R16.reuse, PT ;  /* 0x000000101100720c */ /* 0x080fe40003f06270 */
[----:B------:R-:W-:Y:S01]  /*10ca0*/  LEA.HI.X R17, R2, UR11, R3, 0x1, P3 ;  /* 0x0000000b02117c11 */ /* 0x000fe200098f0c03 */
[C---:B------:R-:W-:Y:S01]  /*10cb0*/  VIADD R65, R22.reuse, 0x40 ;  /* 0x0000004016417836 */ /* 0x040fe20000000000 */
[----:B------:R-:W-:Y:S01]  /*10cc0*/  ISETP.GE.AND P1, PT, R19, R16, PT ;  /* 0x000000101300720c */ /* 0x000fe20003f26270 */
[----:B------:R-:W-:Y:S01]  /*10cd0*/  VIADD R62, R22, 0x80 ;  /* 0x00000080163e7836 */ /* 0x000fe20000000000 */
[----:B--2---:R-:W-:Y:S01]  /*10ce0*/  SYNCS.ARRIVE.TRANS64.RED.A1T0 RZ, [UR8], RZ ;  /* 0x000000ffffff79a7 */ /* 0x004fe20008100408 */
[----:B------:R0:W1:Y:S01]  /*10cf0*/  SHFL.IDX PT, R60, R0, RZ, 0x181f ;  /* 0x00181fff003c7589 */ /* 0x00006200000e0000 */
[----:B------:R-:W-:Y:S03]  /*10d00*/  BSSY B1, `(.L_x_5502) ;  /* 0x0000014000017945 */ /* 0x000fe60003800000 */
[----:B------:R0:W2:Y:S01]  /*10d10*/  SHFL.IDX PT, R19, R17, RZ, 0x181f ;  /* 0x00181fff11137589 */ /* 0x0000a200000e0000 */
[----:B------:R-:W-:-:S02]  /*10d20*/  SHF.R.S32.HI R64, RZ, 0x1f, R22 ;  /* 0x0000001fff407819 */ /* 0x000fc40000011416 */
        /* <DEDUP_REMOVED lines=8> */
[CC--:B-1----:R-:W-:Y:S02]  /*10db0*/  @!P4 LEA R2, P6, R22.reuse, R60.reuse, 0x1 ;  /* 0x0000003c1602c211 */ /* 0x0c2fe400078c08ff */
[CC--:B------:R-:W-:Y:S02]  /*10dc0*/  @!P3 LEA R20, P5, R65.reuse, R60.reuse, 0x1 ;  /* 0x0000003c4114b211 */ /* 0x0c0fe400078a08ff */
[-C--:B--2---:R-:W-:Y:S02]  /*10dd0*/  @!P4 LEA.HI.X R3, R22, R19.reuse, R64, 0x1, P6 ;  /* 0x000000131603c211 */ /* 0x084fe400030f0c40 */
[C---:B------:R-:W-:Y:S02]  /*10de0*/  @!P2 LEA R60, P6, R62.reuse, R60, 0x1 ;  /* 0x0000003c3e3ca211 */ /* 0x040fe400078c08ff */
[-C--:B------:R-:W-:Y:S01]  /*10df0*/  @!P3 LEA.HI.X R21, R65, R19.reuse, R66, 0x1, P5 ;  /* 0x000000134115b211 */ /* 0x080fe200028f0c42 */
[----:B-----5:R3:W-:Y:S01]  /*10e00*/  @!P4 ST.E.128 desc[UR8][R2.64], R4 ;  /* 0x000000040200c985 */ /* 0x0207e2000c101d08 */
[----:B------:R-:W-:-:S03]  /*10e10*/  @!P2 LEA.HI.X R61, R62, R19, R67, 0x1, P6 ;  /* 0x000000133e3da211 */ /* 0x000fc600030f0c43 */
[----:B------:R3:W-:Y:S04]  /*10e20*/  @!P3 ST.E.128 desc[UR8][R20.64], R28 ;  /* 0x0000001c1400b985 */ /* 0x0007e8000c101d08 */
[----:B------:R3:W-:Y:S02]  /*10e30*/  @!P2 ST.E.128 desc[UR8][R60.64], R44 ;  /* 0x0000002c3c00a985 */ /* 0x0007e4000c101d08 */
.L_x_5503:
[----:B------:R-:W-:Y:S05]  /*10e40*/  BSYNC B1 ;  /* 0x0000000000017941 */ /* 0x000fea0003800000 */
.L_x_5502:
        /* <DEDUP_REMOVED lines=10> */
[CC--:B------:R-:W-:Y:S02]  /*10ef0*/  @!P5 LEA R4, P2, R65.reuse, R6.reuse, 0x1 ;  /* 0x000000064104d211 */ /* 0x0c0fe400078408ff */
[----:B------:R-:W-:Y:S02]  /*10f00*/  @!P6 LEA R6, P3, R62, R6, 0x1 ;  /* 0x000000063e06e211 */ /* 0x000fe400078608ff */
[-C--:B----4-:R-:W-:Y:S02]  /*10f10*/  @!P4 LEA.HI.X R3, R22, R7.reuse, R64, 0x1, P0 ;  /* 0x000000071603c211 */ /* 0x090fe400000f0c40 */
[-C--:B------:R-:W-:Y:S02]  /*10f20*/  @!P5 LEA.HI.X R5, R65, R7.reuse, R66, 0x1, P2 ;  /* 0x000000074105d211 */ /* 0x080fe400010f0c42 */
[----:B------:R-:W-:Y:S01]  /*10f30*/  @!P6 LEA.HI.X R7, R62, R7, R67, 0x1, P3 ;  /* 0x000000073e07e211 */ /* 0x000fe200018f0c43 */
[----:B------:R0:W-:Y:S04]  /*10f40*/  @!P4 ST.E.128 desc[UR8][R2.64], R8 ;  /* 0x000000080200c985 */ /* 0x0001e8000c101d08 */
[----:B------:R0:W-:Y:S04]  /*10f50*/  @!P5 ST.E.128 desc[UR8][R4.64], R32 ;  /* 0x000000200400d985 */ /* 0x0001e8000c101d08 */
[----:B------:R0:W-:Y:S02]  /*10f60*/  @!P6 ST.E.128 desc[UR8][R6.64], R48 ;  /* 0x000000300600e985 */ /* 0x0001e4000c101d08 */
.L_x_5505:
[----:B------:R-:W-:Y:S05]  /*10f70*/  BSYNC B1 ;  /* 0x0000000000017941 */ /* 0x000fea0003800000 */
.L_x_5504:
        /* <DEDUP_REMOVED lines=18> */
.L_x_5507:
[----:B------:R-:W-:Y:S05]  /*110a0*/  BSYNC B1 ;  /* 0x0000000000017941 */ /* 0x000fea0003800000 */
.L_x_5506:
[----:B0-----:R-:W-:Y:S01]  /*110b0*/  VIADD R3, R63, 0x60 ;  /* 0x000000603f037836 */ /* 0x001fe20000000000 */
[----:B---3--:R-:W0:Y:S04]  /*110c0*/  SHFL.IDX PT, R17, R17, 0x3, 0x181f ;  /* 0x00781f0011117f89 */ /* 0x008e2800000e0000 */
[----:B------:R-:W-:Y:S01]  /*110d0*/  ISETP.GE.AND P0, PT, R3, R16, PT ;  /* 0x000000100300720c */ /* 0x000fe20003f06270 */
[----:B------:R-:W3:-:S12]  /*110e0*/  SHFL.IDX PT, R0, R0, 0x3, 0x181f ;  /* 0x00781f0000007f89 */ /* 0x000ed800000e0000 */
[----:B------:R-:W-:Y:S05]  /*110f0*/  @P0 BRA `(.L_x_5508) ;  /* 0x0000002000640947 */ /* 0x000fea0003800000 */
[----:B------:R-:W-:Y:S01]  /*11100*/  ULDC UR4, c[0x0][0xac8] ;  /* 0x0002b20000047ab9 */ /* 0x000fe20000000800 */
[----:B------:R-:W-:Y:S01]  /*11110*/  ULDC.64 UR8, c[0x0][0x208] ;  /* 0x0000820000087ab9 */ /* 0x000fe20000000a00 */
[----:B------:R-:W-:Y:S02]  /*11120*/  ISETP.GE.AND P2, PT, R22, UR4, PT ;  /* 0x0000000416007c0c */ /* 0x000fe4000bf46270 */
[----:B------:R-:W-:-:S11]  /*11130*/  ISETP.GE.AND P3, PT, R65, UR4, PT ;  /* 0x0000000441007c0c */ /* 0x000fd6000bf66270 */
[CC--:B---3--:R-:W-:Y:S02]  /*11140*/  @!P2 LEA R2, P0, R22.reuse, R0.reuse, 0x1 ;  /* 0x000000001602a211 */ /* 0x0c8fe400078008ff */
[C---:B------:R-:W-:Y:S02]  /*11150*/  @!P3 LEA R4, P1, R65.reuse, R0, 0x1 ;  /* 0x000000004104b211 */ /* 0x040fe400078208ff */
[-C--:B0-----:R-:W-:Y:S02]  /*11160*/  @!P2 LEA.HI.X R3, R22, R17.reuse, R64, 0x1, P0 ;  /* 0x000000111603a211 */ /* 0x081fe400000f0c40 */
        /* <DEDUP_REMOVED lines=10> */
.L_x_5501:
        /* <DEDUP_REMOVED lines=39> */
[----:B------:R-:W-:Y:S01]  /*11480*/  UIMAD UR4, UR17, UR13, UR11 ;  /* 0x0000000d110472a4 */ /* 0x000fe2000f8e020b */
[----:B------:R-:W-:Y:S02]  /*11490*/  SHF.R.S32.HI R93, RZ, 0x1f, R223 ;  /* 0x0000001fff5d7819 */ /* 0x000fe400000114df */
[----:B------:R-:W-:Y:S01]  /*114a0*/  ULDC.64 UR12, c[0x0][0xb30] ;  /* 0x0002cc00000c7ab9 */ /* 0x000fe20000000a00 */
[----:B------:R-:W-:Y:S01]  /*114b0*/  IMAD R9, R3, R2, R15 ;  /* 0x0000000203097224 */ /* 0x000fe200078e020f */
[----:B------:R-:W-:Y:S01]  /*114c0*/  SHF.R.S32.HI R94, RZ, 0x1f, R224 ;  /* 0x0000001fff5e7819 */ /* 0x000fe200000114e0 */
[----:B------:R-:W-:Y:S01]  /*114d0*/  IMAD R0, R0, UR12, RZ ;  /* 0x0000000c00007c24 */ /* 0x000fe2000f8e02ff */
[----:B------:R-:W-:Y:S01]  /*114e0*/  SHF.R.S32.HI R95, RZ, 0x1f, R225 ;  /* 0x0000001fff5f7819 */ /* 0x000fe200000114e1 */
[----:B------:R-:W-:Y:S01]  /*114f0*/  IMAD.U32 R3, RZ, RZ, UR11 ;  /* 0x0000000bff037e24 */ /* 0x000fe2000f8e00ff */
        /* <DEDUP_REMOVED lines=23> */
[----:B------:R-:W-:Y:S01]  /*11670*/  VIADD R13, R18, 0x20 ;  /* 0x00000020120d7836 */ /* 0x000fe20000000000 */
[----:B------:R-:W-:Y:S01]  /*11680*/  ISETP.GE.AND P4, PT, R230, UR4, PT ;  /* 0x00000004e6007c0c */ /* 0x000fe2000bf86270 */
[----:B------:R-:W-:Y:S01]  /*11690*/  ULDC.64 UR8, c[0x0][0x208] ;  /* 0x0000820000087ab9 */ /* 0x000fe20000000a00 */
[----:B------:R-:W-:Y:S02]  /*116a0*/  ISETP.GE.AND P3, PT, R229, UR4, PT ;  /* 0x00000004e5007c0c */ /* 0x000fe4000bf66270 */
[----:B------:R-:W-:Y:S02]  /*116b0*/  ISETP.GE.AND P5, PT, R18, UR4, PT ;  /* 0x0000000412007c0c */ /* 0x000fe4000bfa6270 */
[----:B------:R-:W-:Y:S02]  /*116c0*/  ISETP.GE.AND P0, PT, R13, UR4, PT ;  /* 0x000000040d007c0c */ /* 0x000fe4000bf06270 */
[----:B------:R-:W-:-:S02]  /*116d0*/  ISETP.GE.AND P1, PT, R207, UR4, PT ;  /* 0x00000004cf007c0c */ /* 0x000fc4000bf26270 */
[----:B------:R-:W-:Y:S02]  /*116e0*/  SHF.R.S32.HI R12, RZ, 0x1f, R13 ;  /* 0x0000001fff0c7819 */ /* 0x000fe4000001140d */
[----:B------:R-:W-:Y:S02]  /*116f0*/  SHF.R.S32.HI R17, RZ, 0x1f, R206 ;  /* 0x0000001fff117819 */ /* 0x000fe400000114ce */
[-C--:B-1----:R-:W-:Y:S02]  /*11700*/  @!P4 LEA R8, P6, R230, R2.reuse, 0x2 ;  /* 0x00000002e608c211 */ /* 0x082fe400078c10ff */
[C---:B------:R-:W-:Y:S01]  /*11710*/  @!P3 LEA R10, P2, R229.reuse, R2, 0x2 ;  /* 0x00000002e50ab211 */ /* 0x040fe200078410ff */
[----:B--2---:R-:W-:Y:S01]  /*11720*/  @!P5 IMAD.WIDE R6, R18, 0x4, R2 ;  /* 0x000000041206d825 */ /* 0x004fe200078e0202 */
[-C--:B------:R-:W-:Y:S02]  /*11730*/  @!P4 LEA.HI.X R9, R230, R3.reuse, R134, 0x2, P6 ;  /* 0x00000003e609c211 */ /* 0x080fe400030f1486 */
[----:B------:R-:W-:-:S02]  /*11740*/  @!P3 LEA.HI.X R11, R229, R3, R133, 0x2, P2 ;  /* 0x00000003e50bb211 */ /* 0x000fc400010f1485 */
[----:B------:R-:W-:Y:S01]  /*11750*/  ISETP.GE.AND P2, PT, R206, UR4, PT ;  /* 0x00000004ce007c0c */ /* 0x000fe2000bf46270 */
[----:B------:R1:W-:Y:S01]  /*11760*/  @!P5 ST.E.64 desc[UR8][R6.64], R24 ;  /* 0x000000180600d985 */ /* 0x0003e2000c101b08 */
[----:B------:R-:W-:-:S03]  /*11770*/  @!P0 LEA R14, P6, R13, R2, 0x2 ;  /* 0x000000020d0e8211 */ /* 0x000fc600078c10ff */
[----:B------:R2:W-:Y:S01]  /*11780*/  @!P4 ST.E.64 desc[UR8][R8.64], R28 ;  /* 0x0000001c0800c985 */ /* 0x0005e2000c101b08 */
[-C--:B------:R-:W-:Y:S02]  /*11790*/  @!P0 LEA.HI.X R15, R13, R3.reuse, R12, 0x2, P6 ;  /* 0x000000030d0f8211 */ /* 0x080fe400030f140c */
[----:B------:R-:W-:Y:S01]  /*117a0*/  SHF.R.S32.HI R13, RZ, 0x1f, R207 ;  /* 0x0000001fff0d7819 */ /* 0x000fe200000114cf */
[----:B------:R3:W-:Y:S01]  /*117b0*/  @!P3 ST.E.64 desc[UR8][R10.64], R32 ;  /* 0x000000200a00b985 */ /* 0x0007e2000c101b08 */
[----:B------:R-:W-:Y:S02]  /*117c0*/  ISETP.GE.AND P3, PT, R228, UR4, PT ;  /* 0x00000004e4007c0c */ /* 0x000fe4000bf66270 */
[----:B------:R-:W-:Y:S02]  /*117d0*/  @!P1 LEA R12, P5, R207, R2, 0x2 ;  /* 0x00000002cf0c9211 */ /* 0x000fe400078a10ff */
[----:B------:R-:W-:Y:S02]  /*117e0*/  ISETP.GE.AND P4, PT, R227, UR4, PT ;  /* 0x00000004e3007c0c */ /* 0x000fe4000bf86270 */
[----:B------:R-:W-:-:S02]  /*117f0*/  @!P1 LEA.HI.X R13, R207, R3, R13, 0x2, P5 ;  /* 0x00000003cf0d9211 */ /* 0x000fc400028f140d */
[----:B------:R-:W-:Y:S02]  /*11800*/  ISETP.GE.AND P5, PT, R226, UR4, PT ;  /* 0x00000004e2007c0c */ /* 0x000fe4000bfa6270 */
[-C--:B------:R-:W-:Y:S01]  /*11810*/  @!P2 LEA R84, P6, R206, R2.reuse, 0x2 ;  /* 0x00000002ce54a211 */ /* 0x080fe200078c10ff */
[----:B------:R-:W-:Y:S02]  /*11820*/  @!P1 ST.E.64 desc[UR8][R12.64], R36 ;  /* 0x000000240c009985 */ /* 0x000fe4000c101b08 */
[----:B-1----:R-:W-:Y:S02]  /*11830*/  @!P3 LEA R6, P1, R228, R2, 0x2 ;  /* 0x00000002e406b211 */ /* 0x002fe400078210ff */
[-C--:B------:R-:W-:Y:S01]  /*11840*/  @!P2 LEA.HI.X R85, R206, R3.reuse, R17, 0x2, P6 ;  /* 0x00000003ce55a211 */ /* 0x080fe200030f1411 */
[----:B------:R1:W-:Y:S01]  /*11850*/  @!P0 ST.E.64 desc[UR8][R14.64], R40 ;  /* 0x000000280e008985 */ /* 0x0003e2000c101b08 */
[----:B------:R-:W-:Y:S02]  /*11860*/  @!P3 LEA.HI.X R7, R228, R3, R132, 0x2, P1 ;  /* 0x00000003e407b211 */ /* 0x000fe400008f1484 */
[----:B------:R-:W-:Y:S01]  /*11870*/  ISETP.GE.AND P1, PT, R224, UR4, PT ;  /* 0x00000004e0007c0c */ /* 0x000fe2000bf26270 */
[----:B------:R-:W-:Y:S01]  /*11880*/  @!P2 ST.E.64 desc[UR8][R84.64], R44 ;  /* 0x0000002c5400a985 */ /* 0x000fe2000c101b08 */
[----:B------:R-:W-:-:S02]  /*11890*/  ISETP.GE.AND P0, PT, R225, UR4, PT ;  /* 0x00000004e1007c0c */ /* 0x000fc4000bf06270 */
[CC--:B--2---:R-:W-:Y:S01]  /*118a0*/  @!P4 LEA R8, P2, R227.reuse, R2.reuse, 0x2 ;  /* 0x00000002e308c211 */ /* 0x0c4fe200078410ff */
[----:B------:R2:W-:Y:S01]  /*118b0*/  @!P3 ST.E.64 desc[UR8][R6.64], R48 ;  /* 0x000000300600b985 */ /* 0x0005e2000c101b08 */
[CC--:B---3--:R-:W-:Y:S02]  /*118c0*/  @!P5 LEA R10, P6, R226.reuse, R2.reuse, 0x2 ;  /* 0x00000002e20ad211 */ /* 0x0c8fe400078c10ff */
[-C--:B------:R-:W-:Y:S02]  /*118d0*/  @!P4 LEA.HI.X R9, R227, R3.reuse, R131, 0x2, P2 ;  /* 0x00000003e309c211 */ /* 0x080fe400010f1483 */
[----:B------:R-:W-:Y:S02]  /*118e0*/  ISETP.GE.AND P2, PT, R223, UR4, PT ;  /* 0x00000004df007c0c */ /* 0x000fe4000bf46270 */
[----:B------:R-:W-:Y:S01]  /*118f0*/  @!P5 LEA.HI.X R11, R226, R3, R130, 0x2, P6 ;  /* 0x00000003e20bd211 */ /* 0x000fe200030f1482 */
[----:B------:R3:W-:Y:S01]  /*11900*/  @!P4 ST.E.64 desc[UR8][R8.64], R52 ;  /* 0x000000340800c985 */ /* 0x0007e2000c101b08 */
[----:B-1----:R-:W-:-:S02]  /*11910*/  @!P1 LEA R14, P3, R224, R2, 0x2 ;  /* 0x00000002e00e9211 */ /* 0x002fc400078610ff */
[----:B------:R-:W-:Y:S01]  /*11920*/  @!P0 LEA R12, P6, R225, R2, 0x2 ;  /* 0x00000002e10c8211 */ /* 0x000fe200078c10ff */
[----:B------:R1:W-:Y:S01]  /*11930*/  @!P5 ST.E.64 desc[UR8][R10.64], R56 ;  /* 0x000000380a00d985 */ /* 0x0003e2000c101b08 */
[----:B------:R-:W-:Y:S02]  /*11940*/  ISETP.GE.AND P5, PT, R222, UR4, PT ;  /* 0x00000004de007c0c */ /* 0x000fe4000bfa6270 */
[----:B------:R-:W-:Y:S02]  /*11950*/  ISETP.GE.AND P4, PT, R221, UR4, PT ;  /* 0x00000004dd007c0c */ /* 0x000fe4000bf86270 */
[-C--:B------:R-:W-:Y:S02]  /*11960*/  @!P1 LEA.HI.X R15, R224, R3.reuse, R94, 0x2, P3 ;  /* 0x00000003e00f9211 */ /* 0x080fe400018f145e */
[----:B------:R-:W-:Y:S02]  /*11970*/  ISETP.GE.AND P3, PT, R220, UR4, PT ;  /* 0x00000004dc007c0c */ /* 0x000fe4000bf66270 */
[----:B------:R-:W-:-:S02]  /*11980*/  @!P0 LEA.HI.X R13, R225, R3, R95, 0x2, P6 ;  /* 0x00000003e10d8211 */ /* 0x000fc400030f145f */
[----:B------:R-:W-:-:S03]  /*11990*/  @!P2 LEA R24, P6, R223, R2, 0x2 ;  /* 0x00000002df18a211 */ /* 0x000fc600078c10ff */
        /* <DEDUP_REMOVED lines=8> */
[----:B-1----:R-:W-:Y:S01]  /*11a20*/  @!P3 LEA R10, P6, R220, R2, 0x2 ;  /* 0x00000002dc0ab211 */ /* 0x002fe200078c10ff */
[----:B------:R1:W-:Y:S01]  /*11a30*/  @!P5 ST.E.64 desc[UR8][R6.64], R72 ;  /* 0x000000480600d985 */ /* 0x0003e2000c101b08 */
[----:B------:R-:W-:-:S02]  /*11a40*/  ISETP.GE.AND P1, PT, R218, UR4, PT ;  /* 0x00000004da007c0c */ /* 0x000fc4000bf26270 */
[-C--:B------:R-:W-:Y:S02]  /*11a50*/  @!P4 LEA.HI.X R9, R221, R3.reuse, R91, 0x2, P0 ;  /* 0x00000003dd09c211 */ /* 0x080fe400000f145b */
[----:B------:R-:W-:Y:S02]  /*11a60*/  ISETP.GE.AND P0, PT, R217, UR4, PT ;  /* 0x00000004d9007c0c */ /* 0x000fe4000bf06270 */
[----:B------:R-:W-:Y:S01]  /*11a70*/  @!P3 LEA.HI.X R11, R220, R3, R90, 0x2, P6 ;  /* 0x00000003dc0bb211 */ /* 0x000fe200030f145a */
[----:B------:R5:W-:Y:S02]  /*11a80*/  @!P4 ST.E.64 desc[UR8][R8.64], R76 ;  /* 0x0000004c0800c985 */ /* 0x000be4000c101b08 */
[----:B----4-:R-:W-:Y:S02]  /*11a90*/  @!P2 LEA R12, P4, R219, R2, 0x2 ;  /* 0x00000002db0ca211 */ /* 0x010fe400078810ff */
[----:B------:R4:W-:Y:S01]  /*11aa0*/  @!P3 ST.E.64 desc[UR8][R10.64], R80 ;  /* 0x000000500a00b985 */ /* 0x0009e2000c101b08 */
[----:B------:R-:W-:-:S02]  /*11ab0*/  ISETP.GE.AND P3, PT, R216, UR4, PT ;  /* 0x00000004d8007c0c */ /* 0x000fc4000bf66270 */
[CC--:B--2---:R-:W-:Y:S02]  /*11ac0*/  @!P1 LEA R14, P5, R218.reuse, R2.reuse, 0x2 ;  /* 0x00000002da0e9211 */ /* 0x0c4fe400078a10ff */
[-C--:B------:R-:W-:Y:S02]  /*11ad0*/  @!P2 LEA.HI.X R13, R219, R3.reuse, R89, 0x2, P4 ;  /* 0x00000003db0da211 */ /* 0x080fe400020f1459 */
[----:B---3--:R-:W-:Y:S02]  /*11ae0*/  @!P0 LEA R24, P6, R217, R2, 0x2 ;  /* 0x00000002d9188211 */ /* 0x008fe400078c10ff */
[----:B------:R-:W-:Y:S01]  /*11af0*/  ISETP.GE.AND P4, PT, R215, UR4, PT ;  /* 0x00000004d7007c0c */ /* 0x000fe2000bf86270 */
[----:B------:R2:W-:Y:S01]  /*11b00*/  @!P2 ST.E.64 desc[UR8][R12.64], R20 ;  /* 0x000000140c00a985 */ /* 0x0005e2000c101b08 */
[-C--:B------:R-:W-:Y:S02]  /*11b10*/  @!P1 LEA.HI.X R15, R218, R3.reuse, R88, 0x2, P5 ;  /* 0x00000003da0f9211 */ /* 0x080fe400028f1458 */
[----:B------:R-:W-:-:S02]  /*11b20*/  @!P0 LEA.HI.X R25, R217, R3, R87, 0x2, P6 ;  /* 0x00000003d9198211 */ /* 0x000fc400030f1457 */
[----:B------:R-:W-:Y:S01]  /*11b30*/  ISETP.GE.AND P2, PT, R214, UR4, PT ;  /* 0x00000004d6007c0c */ /* 0x000fe2000bf46270 */
[----:B------:R3:W-:Y:S01]  /*11b40*/  @!P1 ST.E.64 desc[UR8][R14.64], R120 ;  /* 0x000000780e009985 */ /* 0x0007e2000c101b08 */
[----:B-1----:R-:W-:Y:S02]  /*11b50*/  @!P3 LEA R6, P5, R216, R2, 0x2 ;  /* 0x00000002d806b211 */ /* 0x002fe400078a10ff */
[----:B------:R-:W-:Y:S01]  /*11b60*/  ISETP.GE.AND P1, PT, R213, UR4, PT ;  /* 0x00000004d5007c0c */ /* 0x000fe2000bf26270 */
[----:B------:R1:W-:Y:S01]  /*11b70*/  @!P0 ST.E.64 desc[UR8][R24.64], R122 ;  /* 0x0000007a18008985 */ /* 0x0003e2000c101b08 */
[----:B------:R-:W-:Y:S02]  /*11b80*/  ISETP.GE.AND P0, PT, R212, UR4, PT ;  /* 0x00000004d4007c0c */ /* 0x000fe4000bf06270 */
[----:B------:R-:W-:Y:S02]  /*11b90*/  @!P3 LEA.HI.X R7, R216, R3, R86, 0x2, P5 ;  /* 0x00000003d807b211 */ /* 0x000fe400028f1456 */
[----:B------:R-:W-:-:S02]  /*11ba0*/  ISETP.GE.AND P5, PT, R211, UR4, PT ;  /* 0x00000004d3007c0c */ /* 0x000fc4000bfa6270 */
[CC--:B-----5:R-:W-:Y:S01]  /*11bb0*/  @!P4 LEA R8, P6, R215.reuse, R2.reuse, 0x2 ;  /* 0x00000002d708c211 */ /* 0x0e0fe200078c10ff */
[----:B------:R1:W-:Y:S01]  /*11bc0*/  @!P3 ST.E.64 desc[UR8][R6.64], R96 ;  /* 0x000000600600b985 */ /* 0x0003e2000c101b08 */
[CC--:B----4-:R-:W-:Y:S02]  /*11bd0*/  @!P2 LEA R10, P3, R214.reuse, R2.reuse, 0x2 ;  /* 0x00000002d60aa211 */ /* 0x0d0fe400078610ff */
[-C--:B------:R-:W-:Y:S02]  /*11be0*/  @!P4 LEA.HI.X R9, R215, R3.reuse, R22, 0x2, P6 ;  /* 0x00000003d709c211 */ /* 0x080fe400030f1416 */
[-C--:B--2---:R-:W-:Y:S02]  /*11bf0*/  @!P1 LEA R12, P6, R213, R2.reuse, 0x2 ;  /* 0x00000002d50c9211 */ /* 0x084fe400078c10ff */
[----:B------:R-:W-:Y:S01]  /*11c00*/  @!P2 LEA.HI.X R11, R214, R3, R19, 0x2, P3 ;  /* 0x00000003d60ba211 */ /* 0x000fe200018f1413 */
[----:B------:R1:W-:Y:S01]  /*11c10*/  @!P4 ST.E.64 desc[UR8][R8.64], R100 ;  /* 0x000000640800c985 */ /* 0x0003e2000c101b08 */
[----:B---3--:R-:W-:-:S02]  /*11c20*/  @!P0 LEA R14, P4, R212, R2, 0x2 ;  /* 0x00000002d40e8211 */ /* 0x008fc400078810ff */
        /* <DEDUP_REMOVED lines=8> */
.L_x_5510:
[----:B------:R-:W-:Y:S05]  /*11cb0*/  BSYNC B1 ;  /* 0x0000000000017941 */ /* 0x000fea0003800000 */
.L_x_5509:
[----:B------:R-:W-:Y:S01]  /*11cc0*/  ISETP.GE.AND P0, PT, R5, R16, PT ;  /* 0x000000100500720c */ /* 0x000fe20003f06270 */
[----:B-1----:R1:W3:Y:S04]  /*11cd0*/  SHFL.IDX PT, R7, R4, 0x1, 0x1c1f ;  /* 0x003c1f0004077f89 */ /* 0x0022e800000e0000 */
[----:B------:R1:W4:Y:S08]  /*11ce0*/  SHFL.IDX PT, R6, R0, 0x1, 0x1c1f ;  /* 0x003c1f0000067f89 */ /* 0x00033000000e0000 */
[----:B-1----:R-:W-:Y:S05]  /*11cf0*/  @P0 BRA `(.L_x_5508) ;  /* 0x0000001400640947 */ /* 0x002fea0003800000 */
        /* <DEDUP_REMOVED lines=8> */
[----:B0-----:R-:W-:Y:S02]  /*11d80*/  SHF.R.S32.HI R0, RZ, 0x1f, R207 ;  /* 0x0000001fff007819 */ /* 0x001fe400000114cf */
[----:B------:R-:W-:Y:S02]  /*11d90*/  SHF.R.S32.HI R14, RZ, 0x1f, R13 ;  /* 0x0000001fff0e7819 */ /* 0x000fe4000001140d */
[-C--:B----4-:R-:W-:Y:S01]  /*11da0*/  @!P2 LEA R4, P0, R230, R6.reuse, 0x2 ;  /* 0x00000006e604a211 */ /* 0x090fe200078010ff */
[----:B--23--:R-:W-:Y:S02]  /*11db0*/  @!P1 IMAD.WIDE R2, R18, 0x4, R6 ;  /* 0x0000000412029825 */ /* 0x00cfe400078e0206 */
[----:B------:R-:W-:Y:S02]  /*11dc0*/  @!P5 LEA R8, P6, R229, R6, 0x2 ;  /* 0x00000006e508d211 */ /* 0x000fe400078c10ff */
[----:B------:R-:W-:Y:S01]  /*11dd0*/  @!P2 LEA.HI.X R5, R230, R7, R134, 0x2, P0 ;  /* 0x00000007e605a211 */ /* 0x000fe200000f1486 */
[----:B------:R0:W-:Y:S01]  /*11de0*/  @!P1 ST.E.64 desc[UR8][R2.64], R26 ;  /* 0x0000001a02009985 */ /* 0x0001e2000c101b08 */
[----:B------:R-:W-:-:S02]  /*11df0*/  ISETP.GE.AND P0, PT, R206, UR4, PT ;  /* 0x00000004ce007c0c */ /* 0x000fc4000bf06270 */
[-C--:B------:R-:W-:Y:S01]  /*11e00*/  @!P5 LEA.HI.X R9, R229, R7.reuse, R133, 0x2, P6 ;  /* 0x00000007e509d211 */ /* 0x080fe200030f1485 */
[----:B------:R1:W-:Y:S01]  /*11e10*/  @!P2 ST.E.64 desc[UR8][R4.64], R30 ;  /* 0x0000001e0400a985 */ /* 0x0003e2000c101b08 */
[CC--:B------:R-:W-:Y:S02]  /*11e20*/  @!P4 LEA R10, P2, R207.reuse, R6.reuse, 0x2 ;  /* 0x00000006cf0ac211 */ /* 0x0c0fe400078410ff */
[----:B------:R-:W-:Y:S01]  /*11e30*/  ISETP.GE.AND P1, PT, R228, UR4, PT ;  /* 0x00000004e4007c0c */ /* 0x000fe2000bf26270 */
[----:B------:R-:W-:Y:S01]  /*11e40*/  @!P5 ST.E.64 desc[UR8][R8.64], R34 ;  /* 0x000000220800d985 */ /* 0x000fe2000c101b08 */
[----:B------:R-:W-:Y:S02]  /*11e50*/  @!P4 LEA.HI.X R11, R207, R7, R0, 0x2, P2 ;  /* 0x00000007cf0bc211 */ /* 0x000fe400010f1400 */
[----:B------:R-:W-:Y:S02]  /*11e60*/  ISETP.GE.AND P2, PT, R227, UR4, PT ;  /* 0x00000004e3007c0c */ /* 0x000fe4000bf46270 */
[----:B------:R-:W-:Y:S01]  /*11e70*/  @!P3 LEA R12, P6, R13, R6, 0x2 ;  /* 0x000000060d0cb211 */ /* 0x000fe200078c10ff */
[----:B------:R2:W-:Y:S01]  /*11e80*/  @!P4 ST.E.64 desc[UR8][R10.64], R38 ;  /* 0x000000260a00c985 */ /* 0x0005e2000c101b08 */
[----:B0-----:R-:W-:-:S02]  /*11e90*/  SHF.R.S32.HI R3, RZ, 0x1f, R206 ;  /* 0x0000001fff037819 */ /* 0x001fc400000114ce */
[CC--:B------:R-:W-:Y:S02]  /*11ea0*/  @!P0 LEA R2, P4, R206.reuse, R6.reuse, 0x2 ;  /* 0x00000006ce028211 */ /* 0x0c0fe400078810ff */
[-C--:B------:R-:W-:Y:S02]  /*11eb0*/  @!P3 LEA.HI.X R13, R13, R7.reuse, R14, 0x2, P6 ;  /* 0x000000070d0db211 */ /* 0x080fe400030f140e */
[----:B------:R-:W-:Y:S02]  /*11ec0*/  @!P0 LEA.HI.X R3, R206, R7, R3, 0x2, P4 ;  /* 0x00000007ce038211 */ /* 0x000fe400020f1403 */
[----:B------:R-:W-:Y:S01]  /*11ed0*/  ISETP.GE.AND P4, PT, R225, UR4, PT ;  /* 0x00000004e1007c0c */ /* 0x000fe2000bf86270 */
[----:B------:R0:W-:Y:S01]  /*11ee0*/  @!P3 ST.E.64 desc[UR8][R12.64], R42 ;  /* 0x0000002a0c00b985 */ /* 0x0001e2000c101b08 */
[----:B------:R-:W-:Y:S02]  /*11ef0*/  ISETP.GE.AND P3, PT, R226, UR4, PT ;  /* 0x00000004e2007c0c */ /* 0x000fe4000bf66270 */
[-C--:B-1----:R-:W-:Y:S01]  /*11f00*/  @!P1 LEA R4, P5, R228, R6.reuse, 0x2 ;  /* 0x00000006e4049211 */ /* 0x082fe200078a10ff */
[----:B------:R1:W-:Y:S01]  /*11f10*/  @!P0 ST.E.64 desc[UR8][R2.64], R46 ;  /* 0x0000002e02008985 */ /* 0x0003e2000c101b08 */
[----:B------:R-:W-:-:S02]  /*11f20*/  @!P2 LEA R14, P6, R227, R6, 0x2 ;  /* 0x00000006e30ea211 */ /* 0x000fc400078c10ff */
[-C--:B------:R-:W-:Y:S02]  /*11f30*/  @!P1 LEA.HI.X R5, R228, R7.reuse, R132, 0x2, P5 ;  /* 0x00000007e4059211 */ /* 0x080fe400028f1484 */
[----:B------:R-:W-:Y:S02]  /*11f40*/  ISETP.GE.AND P5, PT, R224, UR4, PT ;  /* 0x00000004e0007c0c */ /* 0x000fe4000bfa6270 */
[----:B------:R-:W-:Y:S01]  /*11f50*/  @!P2 LEA.HI.X R15, R227, R7, R131, 0x2, P6 ;  /* 0x00000007e30fa211 */ /* 0x000fe200030f1483 */
[----:B------:R3:W-:Y:S01]  /*11f60*/  @!P1 ST.E.64 desc[UR8][R4.64], R50 ;  /* 0x0000003204009985 */ /* 0x0007e2000c101b08 */
[-C--:B--2---:R-:W-:Y:S02]  /*11f70*/  @!P4 LEA R10, P0, R225, R6.reuse, 0x2 ;  /* 0x00000006e10ac211 */ /* 0x084fe400078010ff */
[----:B------:R-:W-:Y:S01]  /*11f80*/  @!P3 LEA R8, P6, R226, R6, 0x2 ;  /* 0x00000006e208b211 */ /* 0x000fe200078c10ff */
[----:B------:R2:W-:Y:S01]  /*11f90*/  @!P2 ST.E.64 desc[UR8][R14.64], R54 ;  /* 0x000000360e00a985 */ /* 0x0005e2000c101b08 */
[----:B------:R-:W-:-:S02]  /*11fa0*/  ISETP.GE.AND P2, PT, R223, UR4, PT ;  /* 0x00000004df007c0c */ /* 0x000fc4000bf46270 */
[----:B------:R-:W-:Y:S02]  /*11fb0*/  ISETP.GE.AND P1, PT, R222, UR4, PT ;  /* 0x00000004de007c0c */ /* 0x000fe4000bf26270 */
[-C--:B------:R-:W-:Y:S02]  /*11fc0*/  @!P4 LEA.HI.X R11, R225, R7.reuse, R95, 0x2, P0 ;  /* 0x00000007e10bc211 */ /* 0x080fe400000f145f */
[----:B------:R-:W-:Y:S02]  /*11fd0*/  ISETP.GE.AND P0, PT, R221, UR4, PT ;  /* 0x00000004dd007c0c */ /* 0x000fe4000bf06270 */
[----:B------:R-:W-:Y:S02]  /*11fe0*/  @!P3 LEA.HI.X R9, R226, R7, R130, 0x2, P6 ;  /* 0x00000007e209b211 */ /* 0x000fe400030f1482 */
[----:B0-----:R-:W-:-:S03]  /*11ff0*/  @!P5 LEA R12, P6, R224, R6, 0x2 ;  /* 0x00000006e00cd211 */ /* 0x001fc600078c10ff */
[----:B------:R0:W-:Y:S01]  /*12000*/  @!P3 ST.E.64 desc[UR8][R8.64], R58 ;  /* 0x0000003a0800b985 */ /* 0x0001e2000c101b08 */
[-C--:B------:R-:W-:Y:S02]  /*12010*/  @!P5 LEA.HI.X R13, R224, R7.reuse, R94, 0x2, P6 ;  /* 0x00000007e00dd211 */ /* 0x080fe400030f145e */
[CC--:B-1----:R-:W-:Y:S01]  /*12020*/  @!P2 LEA R2, P6, R223.reuse, R6.reuse, 0x2 ;  /* 0x00000006df02a211 */ /* 0x0c2fe200078c10ff */
[----:B------:R1:W-:Y:S01]  /*12030*/  @!P4 ST.E.64 desc[UR8][R10.64], R62 ;  /* 0x0000003e0a00c985 */ /* 0x0003e2000c101b08 */
[-C--:B---3--:R-:W-:Y:S02]  /*12040*/  @!P1 LEA R4, P3, R222, R6.reuse, 0x2 ;  /* 0x00000006de049211 */ /* 0x088fe400078610ff */
[----:B------:R-:W-:Y:S01]  /*12050*/  @!P2 LEA.HI.X R3, R223, R7, R93, 0x2, P6 ;  /* 0x00000007df03a211 */ /* 0x000fe200030f145d */
[----:B------:R3:W-:Y:S01]  /*12060*/  @!P5 ST.E.64 desc[UR8][R12.64], R66 ;  /* 0x000000420c00d985 */ /* 0x0007e2000c101b08 */
[----:B------:R-:W-:Y:S02]  /*12070*/  ISETP.GE.AND P5, PT, R220, UR4, PT ;  /* 0x00000004dc007c0c */ /* 0x000fe4000bfa6270 */
[----:B------:R-:W-:Y:S01]  /*12080*/  ISETP.GE.AND P4, PT, R219, UR4, PT ;  /* 0x00000004db007c0c */ /* 0x000fe2000bf86270 */
[----:B------:R4:W-:Y:S01]  /*12090*/  @!P2 ST.E.64 desc[UR8][R2.64], R70 ;  /* 0x000000460200a985 */ /* 0x0009e2000c101b08 */
[----:B--2---:R-:W-:-:S02]  /*120a0*/  @!P0 LEA R14, P6, R221, R6, 0x2 ;  /* 0x00000006dd0e8211 */ /* 0x004fc400078c10ff */
[-C--:B------:R-:W-:Y:S02]  /*120b0*/  @!P1 LEA.HI.X R5, R222, R7.reuse, R92, 0x2, P3 ;  /* 0x00000007de059211 */ /* 0x080fe400018f145c */
[----:B------:R-:W-:Y:S02]  /*120c0*/  @!P0 LEA.HI.X R15, R221, R7, R91, 0x2, P6 ;  /* 0x00000007dd0f8211 */ /* 0x000fe400030f145b */
[----:B------:R-:W-:Y:S01]  /*120d0*/  ISETP.GE.AND P3, PT, R218, UR4, PT ;  /* 0x00000004da007c0c */ /* 0x000fe2000bf66270 */
[----:B------:R2:W-:Y:S02]  /*120e0*/  @!P1 ST.E.64 desc[UR8][R4.64], R74 ;  /* 0x0000004a04009985 */ /* 0x0005e4000c101b08 */
[----:B0-----:R-:W-:Y:S02]  /*120f0*/  @!P5 LEA R8, P1, R220, R6, 0x2 ;  /* 0x00000006dc08d211 */ /* 0x001fe400078210ff */
[----:B------:R-:W-:Y:S01]  /*12100*/  @!P0 ST.E.64 desc[UR8][R14.64], R78 ;  /* 0x0000004e0e008985 */ /* 0x000fe2000c101b08 */
[----:B------:R-:W-:-:S02]  /*12110*/  ISETP.GE.AND P0, PT, R217, UR4, PT ;  /* 0x00000004d9007c0c */ /* 0x000fc4000bf06270 */
[CC--:B-1----:R-:W-:Y:S02]  /*12120*/  @!P4 LEA R10, P2, R219.reuse, R6.reuse, 0x2 ;  /* 0x00000006db0ac211 */ /* 0x0c2fe400078410ff */
        /* <DEDUP_REMOVED lines=15> */
[----:B--2---:R-:W-:-:S02]  /*12220*/  @!P1 LEA R4, P6, R216, R6, 0x2 ;  /* 0x00000006d8049211 */ /* 0x004fc400078c10ff */
[CC--:B0-----:R-:W-:Y:S02]  /*12230*/  @!P4 LEA R8, P0, R215.reuse, R6.reuse, 0x2 ;  /* 0x00000006d708c211 */ /* 0x0c1fe400078010ff */
[-C--:B------:R-:W-:Y:S02]  /*12240*/  @!P1 LEA.HI.X R5, R216, R7.reuse, R86, 0x2, P6 ;  /* 0x00000007d8059211 */ /* 0x080fe400030f1456 */
[-C--:B------:R-:W-:Y:S02]  /*12250*/  @!P4 LEA.HI.X R9, R215, R7.reuse, R22, 0x2, P0 ;  /* 0x00000007d709c211 */ /* 0x080fe400000f1416 */
[-C--:B-1----:R-:W-:Y:S01]  /*12260*/  @!P3 LEA R10, P6, R214, R6.reuse, 0x2 ;  /* 0x00000006d60ab211 */ /* 0x082fe200078c10ff */
        /* <DEDUP_REMOVED lines=17> */
.L_x_5499:
        /* <DEDUP_REMOVED lines=39> */
.L_x_5511:
        /* <DEDUP_REMOVED lines=64> */
.L_x_5513:
[----:B------:R-:W-:Y:S05]  /*129f0*/  BSYNC B1 ;  /* 0x0000000000017941 */ /* 0x000fea0003800000 */
.L_x_5512:
        /* <DEDUP_REMOVED lines=14> */
[----:B------:R-:W-:Y:S02]  /*12ae0*/  ULDC.64 UR10, c[0x0][0xae8] ;  /* 0x0002ba00000a7ab9 */ /* 0x000fe40000000a00 */
[----:B------:R-:W-:Y:S01]  /*12af0*/  UIMAD.WIDE.U32 UR8, UR17, UR10, UR8 ;  /* 0x0000000a110872a5 */ /* 0x000fe2000f8e0008 */
[----:B------:R-:W-:Y:S02]  /*12b00*/  VIADD R6, R2, UR16 ;  /* 0x0000001002067c36 */ /* 0x000fe40008000000 */
[----:B------:R-:W-:Y:S01]  /*12b10*/  VIADD R8, R231, UR16 ;  /* 0x00000010e7087c36 */ /* 0x000fe20008000000 */
[----:B------:R-:W-:Y:S01]  /*12b20*/  UIMAD UR9, UR17, UR11, UR9 ;  /* 0x0000000b110972a4 */ /* 0x000fe2000f8e0209 */
[----:B0-----:R-:W-:Y:S02]  /*12b30*/  IMAD.MOV.U32 R5, RZ, RZ, R6 ;  /* 0x000000ffff057224 */ /* 0x001fe400078e0006 */
[----:B------:R-:W-:Y:S01]  /*12b40*/  ULDC.64 UR10, c[0x0][0xaf0] ;  /* 0x0002bc00000a7ab9 */ /* 0x000fe20000000a00 */
[----:B-1----:R-:W-:Y:S01]  /*12b50*/  ISETP.NE.AND P0, PT, R11, 0x1, PT ;  /* 0x000000010b00780c */ /* 0x002fe20003f05270 */
[----:B------:R-:W-:-:S04]  /*12b60*/  UIMAD UR13, UR13, UR10, URZ ;  /* 0x0000000a0d0d72a4 */ /* 0x000fc8000f8e023f */
[----:B------:R-:W-:Y:S02]  /*12b70*/  UIMAD UR4, UR12, UR11, UR13 ;  /* 0x0000000b0c0472a4 */ /* 0x000fe4000f8e020d */
[----:B------:R-:W-:-:S03]  /*12b80*/  UIMAD.WIDE.U32 UR12, UR12, UR10, UR8 ;  /* 0x0000000a0c0c72a5 */ /* 0x000fc6000f8e0008 */
[----:B------:R-:W-:Y:S01]  /*12b90*/  ULDC.64 UR8, c[0x0][0xae0] ;  /* 0x0002b80000087ab9 */ /* 0x000fe20000000a00 */
[----:B------:R-:W-:Y:S02]  /*12ba0*/  UIADD3 UR4, UR13, UR4, URZ ;  /* 0x000000040d047290 */ /* 0x000fe4000fffe03f */
[----:B------:R-:W0:Y:S08]  /*12bb0*/  @P0 LDC R3, c[0x0][0xbec] ;  /* 0x0002fb00ff030b82 */ /* 0x000e300000000800 */
        /* <DEDUP_REMOVED lines=9> */
[----:B------:R-:W-:Y:S02]  /*12c50*/  IMAD.U32 R2, RZ, RZ, UR12 ;  /* 0x0000000cff027e24 */ /* 0x000fe4000f8e00ff */
[C---:B------:R-:W-:Y:S01]  /*12c60*/  IMAD R9, R5.reuse, UR9, R4 ;  /* 0x0000000905097c24 */ /* 0x040fe2000f8e0204 */
[----:B------:R-:W-:Y:S01]  /*12c70*/  SHF.R.S32.HI R4, RZ, 0x1f, R7 ;  /* 0x0000001fff047819 */ /* 0x000fe20000011407 */
[----:B------:R-:W-:Y:S01]  /*12c80*/  IMAD.WIDE.U32 R2, R5, UR8, R2 ;  /* 0x0000000805027c25 */ /* 0x000fe2000f8e0002 */
[----:B------:R-:W-:-:S03]  /*12c90*/  ULDC.64 UR8, c[0x0][0xad8] ;  /* 0x0002b60000087ab9 */ /* 0x000fc60000000a00 */
[----:B------:R-:W-:Y:S02]  /*12ca0*/  IMAD.IADD R3, R3, 0x1, R9 ;  /* 0x0000000103037824 */ /* 0x000fe400078e0209 */
[----:B------:R-:W-:Y:S02]  /*12cb0*/  IMAD R6, R4, UR8, RZ ;  /* 0x0000000804067c24 */ /* 0x000fe4000f8e02ff */
[----:B-----5:R-:W-:Y:S02]  /*12cc0*/  IMAD R11, R0, R11, RZ ;  /* 0x0000000b000b7224 */ /* 0x020fe400078e02ff */
[C---:B------:R-:W-:Y:S02]  /*12cd0*/  VIADD R4, R8.reuse, 0x40 ;  /* 0x0000004008047836 */ /* 0x040fe40000000000 */
[C---:B------:R-:W-:Y:S01]  /*12ce0*/  IMAD R5, R7.reuse, UR9, R6 ;  /* 0x0000000907057c24 */ /* 0x040fe2000f8e0206 */
[-C--:B------:R-:W-:Y:S01]  /*12cf0*/  ISETP.GE.AND P2, PT, R8, R11.reuse, PT ;  /* 0x0000000b0800720c */ /* 0x080fe20003f46270 */
[----:B------:R-:W-:Y:S01]  /*12d00*/  IMAD.WIDE.U32 R2, R7, UR8, R2 ;  /* 0x0000000807027c25 */ /* 0x000fe2000f8e0002 */
[----:B------:R-:W-:Y:S01]  /*12d10*/  ULDC.64 UR8, c[0x0][0xa80] ;  /* 0x0002a00000087ab9 */ /* 0x000fe20000000a00 */
[----:B------:R-:W-:-:S02]  /*12d20*/  ISETP.GE.AND P1, PT, R4, R11, PT ;  /* 0x0000000b0400720c */ /* 0x000fc40003f26270 */
[----:B------:R-:W-:Y:S01]  /*12d30*/  IMAD.IADD R3, R3, 0x1, R5 ;  /* 0x0000000103037824 */ /* 0x000fe200078e0205 */
[----:B------:R-:W-:Y:S01]  /*12d40*/  LEA R4, P3, R2, UR8, 0x1 ;  /* 0x0000000802047c11 */ /* 0x000fe2000f8608ff */
[----:B------:R-:W-:Y:S02]  /*12d50*/  VIADD R0, R8, 0x20 ;  /* 0x0000002008007836 */ /* 0x000fe40000000000 */
[----:B------:R-:W-:Y:S01]  /*12d60*/  IMAD.SHL.U32 R7, R204, 0x8, RZ ;  /* 0x00000008cc077824 */ /* 0x000fe200078e00ff */
[----:B------:R-:W-:Y:S02]  /*12d70*/  LEA.HI.X R5, R2, UR9, R3, 0x1, P3 ;  /* 0x0000000902057c11 */ /* 0x000fe400098f0c03 */
[----:B------:R-:W-:Y:S01]  /*12d80*/  ISETP.GE.AND P0, PT, R0, R11, PT ;  /* 0x0000000b0000720c */ /* 0x000fe20003f06270 */
[C---:B------:R-:W-:Y:S01]  /*12d90*/  VIADD R13, R7.reuse, 0x80 ;  /* 0x00000080070d7836 */ /* 0x040fe20000000000 */
[----:B------:R0:W1:Y:S01]  /*12da0*/  SHFL.IDX PT, R2, R4, RZ, 0x181f ;  /* 0x00181fff04027589 */ /* 0x00006200000e0000 */
[----:B------:R-:W-:Y:S01]  /*12db0*/  VIADD R9, R7, 0x40 ;  /* 0x0000004007097836 */ /* 0x000fe20000000000 */
[----:B------:R-:W-:-:S02]  /*12dc0*/  SHF.R.S32.HI R12, RZ, 0x1f, R7 ;  /* 0x0000001fff0c7819 */ /* 0x000fc40000011407 */
        /* <DEDUP_REMOVED lines=18> */
.L_x_5515:
[----:B------:R-:W-:Y:S05]  /*12ef0*/  BSYNC B1 ;  /* 0x0000000000017941 */ /* 0x000fea0003800000 */
.L_x_5514:
        /* <DEDUP_REMOVED lines=18> */
.L_x_5517:
[----:B------:R-:W-:Y:S05]  /*13020*/  BSYNC B1 ;  /* 0x0000000000017941 */ /* 0x000fea0003800000 */
.L_x_5516:
        /* <DEDUP_REMOVED lines=18> */
.L_x_5519:
[----:B------:R-:W-:Y:S05]  /*13150*/  BSYNC B1 ;  /* 0x0000000000017941 */ /* 0x000fea0003800000 */
.L_x_5518:
        /* <DEDUP_REMOVED lines=19> */
.L_x_5508:
[----:B------:R-:W-:Y:S05]  /*13290*/  BSYNC B0 ;  /* 0x0000000000007941 */ /* 0x000fea0003800000 */
.L_x_5498:
[----:B------:R-:W-:Y:S02]  /*132a0*/  ULDC UR4, c[0x0][0xc3c] ;  /* 0x00030f0000047ab9 */ /* 0x000fe40000000800 */
[----:B------:R-:W-:-:S06]  /*132b0*/  UISETP.GE.AND UP0, UPT, UR7, UR4, UPT ;  /* 0x000000040700728c */ /* 0x000fcc000bf06270 */
[----:B------:R-:W-:-:S13]  /*132c0*/  PLOP3.LUT P0, PT, PT, PT, UP0, 0x80, 0x0 ;  /* 0x000000000000781c */ /* 0x000fda0003f0f008 */
[----:B------:R-:W-:Y:S05]  /*132d0*/  @!P0 BRA `(.L_x_5520) ;  /* 0xfffffedc007c8947 */ /* 0x000fea000383ffff */
[----:B------:R-:W-:Y:S05]  /*132e0*/  EXIT ;  /* 0x000000000000794d */ /* 0x000fea0003800000 */
.L_x_5461:
        /* <DEDUP_REMOVED lines=18> */
.L_x_5521:
[----:B0-----:R-:W0:Y:S01]  /*13410*/  S2R R0, SR_TID.X ;  /* 0x0000000000007919 */ /* 0x001e220000002100 */
[----:B------:R-:W-:Y:S01]  /*13420*/  ULDC UR4, c[0x0][0xc3c] ;  /* 0x00030f0000047ab9 */ /* 0x000fe20000000800 */
[----:B------:R-:W-:Y:S01]  /*13430*/  ULDC.64 UR6, c[0x0][0x208] ;  /* 0x0000820000067ab9 */ /* 0x000fe20000000a00 */
[----:B------:R-:W-:Y:S01]  /*13440*/  ULDC UR5, c[0x0][0xc38] ;  /* 0x00030e0000057ab9 */ /* 0x000fe20000000800 */
[----:B0-----:R-:W-:-:S04]  /*13450*/  LOP3.LUT R0, R0, 0x1f, RZ, 0xc0, !PT ;  /* 0x0000001f00007812 */ /* 0x001fc800078ec0ff */
[----:B------:R-:W-:-:S04]  /*13460*/  ISETP.NE.AND P0, PT, R0, 0x1f, PT ;  /* 0x0000001f0000780c */ /* 0x000fc80003f05270 */
[----:B------:R-:W-:-:S13]  /*13470*/  ISETP.GE.OR P1, PT, R0, UR4, !P0 ;  /* 0x0000000400007c0c */ /* 0x000fda000c726670 */
[----:B------:R-:W0:Y:S08]  /*13480*/  @!P1 LDC.64 R2, c[0x0][0xc80] ;  /* 0x00032000ff029b82 */ /* 0x000e300000000a00 */
[----:B------:R-:W1:Y:S01]  /*13490*/  @!P1 LDC.64 R4, c[0x0][0xc78] ;  /* 0x00031e00ff049b82 */ /* 0x000e620000000a00 */
[----:B0-----:R-:W-:-:S05]  /*134a0*/  @!P1 IMAD.WIDE.U32 R2, R0, 0x4, R2 ;  /* 0x0000000400029825 */ /* 0x001fca00078e0002 */
[----:B------:R1:W2:Y:S02]  /*134b0*/  @!P1 LDG.E R6, desc[UR6][R2.64] ;  /* 0x0000000602069981 */ /* 0x0002a4000c1e1900 */
[----:B-1----:R-:W-:-:S04]  /*134c0*/  @!P1 IMAD.WIDE.U32 R2, R0, 0x4, R4 ;  /* 0x0000000400029825 */ /* 0x002fc800078e0004 */
[----:B------:R-:W-:-:S06]  /*134d0*/  IMAD.MOV.U32 R5, RZ, RZ, RZ ;  /* 0x000000ffff057224 */ /* 0x000fcc00078e00ff */
        /* <DEDUP_REMOVED lines=32> */
.L_x_5525:
        /* <DEDUP_REMOVED lines=40> */
.L_x_5523:
        /* <DEDUP_REMOVED lines=10> */
[----:B------:R-:W-:-:S06]  /*13a00*/  VIADD R8, R10, 0xffffffff ;  /* 0xffffffff0a087836 */ /* 0x000fcc0000000000 */
[----:B------:R3:W4:Y:S02]  /*13a10*/  SHFL.IDX PT, R8, R3, R8, 0x1f ;  /* 0x00001f0803087589 */ /* 0x00072400000e0000 */
.L_x_5526:
[----:B---34-:R-:W-:Y:S01]  /*13a20*/  IMAD R3, R8, UR5, R9 ;  /* 0x0000000508037c24 */ /* 0x018fe2000f8e0209 */
[----:B-1----:R-:W-:Y:S01]  /*13a30*/  ISETP.NE.AND P0, PT, R7, 0x1, PT ;  /* 0x000000010700780c */ /* 0x002fe20003f05270 */
[----:B------:R-:W-:-:S03]  /*13a40*/  VIADD R13, R10, UR4 ;  /* 0x000000040a0d7c36 */ /* 0x000fc60008000000 */
[----:B------:R1:W-:Y:S01]  /*13a50*/  STL [R1], R3 ;  /* 0x0000000301007387 */ /* 0x0003e20000100800 */
[----:B0-----:R-:W-:-:S03]  /*13a60*/  IADD3 R5, -R3, UR6, RZ ;  /* 0x0000000603057c10 */ /* 0x001fc6000fffe1ff */
[----:B------:R1:W-:Y:S05]  /*13a70*/  STL [R1+0xc], R13 ;  /* 0x00000c0d01007387 */ /* 0x0003ea0000100800 */
[----:B------:R-:W-:Y:S05]  /*13a80*/  @!P0 BRA `(.L_x_5527) ;  /* 0x0000000000e08947 */ /* 0x000fea0003800000 */
[----:B--2---:R-:W-:Y:S01]  /*13a90*/  IABS R6, R4 ;  /* 0x0000000400067213 */ /* 0x004fe20000000000 */
[----:B------:R-:W-:Y:S01]  /*13aa0*/  IMAD.MOV.U32 R2, RZ, RZ, RZ ;  /* 0x000000ffff027224 */ /* 0x000fe200078e00ff */
[----:B------:R-:W-:Y:S02]  /*13ab0*/  IABS R8, R7 ;  /* 0x0000000700087213 */ /* 0x000fe40000000000 */
[----:B------:R-:W0:Y:S08]  /*13ac0*/  I2F.RP R9, R6 ;  /* 0x0000000600097306 */ /* 0x000e300000209400 */
[----:B------:R-:W-:Y:S08]  /*13ad0*/  I2F.RP R12, R8 ;  /* 0x00000008000c7306 */ /* 0x000ff00000209400 */
[----:B0-----:R-:W1:Y:S02]  /*13ae0*/  MUFU.RCP R9, R9 ;  /* 0x0000000900097308 */ /* 0x001e640000001000 */
[----:B-1----:R-:W-:-:S06]  /*13af0*/  VIADD R3, R9, 0xffffffe ;  /* 0x0ffffffe09037836 */ /* 0x002fcc0000000000 */
[----:B------:R-:W0:Y:S02]  /*13b00*/  F2I.FTZ.U32.TRUNC.NTZ R3, R3 ;  /* 0x0000000300037305 */ /* 0x000e24000021f000 */
[----:B0-----:R-:W-:-:S04]  /*13b10*/  IMAD.MOV R11, RZ, RZ, -R3 ;  /* 0x000000ffff0b7224 */ /* 0x001fc800078e0a03 */
[----:B------:R-:W-:-:S04]  /*13b20*/  IMAD R11, R11, R6, RZ ;  /* 0x000000060b0b7224 */ /* 0x000fc800078e02ff */
[----:B------:R-:W-:Y:S01]  /*13b30*/  IMAD.HI.U32 R10, R3, R11, R2 ;  /* 0x0000000b030a7227 */ /* 0x000fe200078e0002 */
[----:B------:R-:W-:Y:S01]  /*13b40*/  IABS R11, R5 ;  /* 0x00000005000b7213 */ /* 0x000fe20000000000 */
[----:B------:R-:W0:Y:S01]  /*13b50*/  MUFU.RCP R2, R12 ;  /* 0x0000000c00027308 */ /* 0x000e220000001000 */
[----:B------:R-:W-:-:S03]  /*13b60*/  IABS R3, R4 ;  /* 0x0000000400037213 */ /* 0x000fc60000000000 */
[----:B------:R-:W-:-:S04]  /*13b70*/  IMAD.HI.U32 R9, R10, R11, RZ ;  /* 0x0000000b0a097227 */ /* 0x000fc800078e00ff */
[----:B------:R-:W-:-:S04]  /*13b80*/  IMAD.MOV R14, RZ, RZ, -R3 ;  /* 0x000000ffff0e7224 */ /* 0x000fc800078e0a03 */
[----:B------:R-:W-:Y:S02]  /*13b90*/  IMAD R11, R9, R14, R11 ;  /* 0x0000000e090b7224 */ /* 0x000fe400078e020b */
[----:B0-----:R-:W-:-:S03]  /*13ba0*/  VIADD R3, R2, 0xffffffe ;  /* 0x0ffffffe02037836 */ /* 0x001fc60000000000 */
[----:B------:R-:W-:Y:S01]  /*13bb0*/  ISETP.GT.U32.AND P1, PT, R6, R11, PT ;  /* 0x0000000b0600720c */ /* 0x000fe20003f24070 */
[----:B------:R-:W-:Y:S02]  /*13bc0*/  IMAD.MOV.U32 R2, RZ, RZ, RZ ;  /* 0x000000ffff027224 */ /* 0x000fe400078e00ff */
[----:B------:R-:W0:Y:S10]  /*13bd0*/  F2I.FTZ.U32.TRUNC.NTZ R3, R3 ;  /* 0x0000000300037305 */ /* 0x000e34000021f000 */
[----:B------:R-:W-:-:S02]  /*13be0*/  @!P1 IMAD.IADD R11, R11, 0x1, -R6 ;  /* 0x000000010b0b9824 */ /* 0x000fc400078e0a06 */
[----:B------:R-:W-:Y:S01]  /*13bf0*/  @!P1 VIADD R9, R9, 0x1 ;  /* 0x0000000109099836 */ /* 0x000fe20000000000 */
[----:B------:R-:W-:Y:S02]  /*13c00*/  ISETP.NE.AND P1, PT, R4, RZ, PT ;  /* 0x000000ff0400720c */ /* 0x000fe40003f25270 */
[----:B------:R-:W-:Y:S01]  /*13c10*/  ISETP.GE.U32.AND P0, PT, R11, R6, PT ;  /* 0x000000060b00720c */ /* 0x000fe20003f06070 */
[----:B0-----:R-:W-:-:S04]  /*13c20*/  IMAD.MOV R11, RZ, RZ, -R3 ;  /* 0x000000ffff0b7224 */ /* 0x001fc800078e0a03 */
[----:B------:R-:W-:-:S04]  /*13c30*/  IMAD R11, R11, R8, RZ ;  /* 0x000000080b0b7224 */ /* 0x000fc800078e02ff */
[----:B------:R-:W-:Y:S01]  /*13c40*/  IMAD.HI.U32 R6, R3, R11, R2 ;  /* 0x0000000b03067227 */ /* 0x000fe200078e0002 */
[----:B------:R-:W-:-:S03]  /*13c50*/  LOP3.LUT R2, R5, R4, RZ, 0x3c, !PT ;  /* 0x0000000405027212 */ /* 0x000fc600078e3cff */
[----:B------:R-:W-:Y:S01]  /*13c60*/  @P0 VIADD R9, R9, 0x1 ;  /* 0x0000000109090836 */ /* 0x000fe20000000000 */
[----:B------:R-:W-:Y:S02]  /*13c70*/  ISETP.GE.AND P2, PT, R2, RZ, PT ;  /* 0x000000ff0200720c */ /* 0x000fe40003f46270 */
[----:B------:R-:W-:-:S05]  /*13c80*/  IABS R2, R7 ;  /* 0x0000000700027213 */ /* 0x000fca0000000000 */
[----:B------:R-:W-:-:S06]  /*13c90*/  IMAD.MOV R2, RZ, RZ, -R2 ;  /* 0x000000ffff027224 */ /* 0x000fcc00078e0a02 */
[----:B------:R-:W-:Y:S01]  /*13ca0*/  @!P2 IMAD.MOV R9, RZ, RZ, -R9 ;  /* 0x000000ffff09a224 */ /* 0x000fe200078e0a09 */
[----:B------:R-:W-:-:S04]  /*13cb0*/  @!P1 LOP3.LUT R9, RZ, R4, RZ, 0x33, !PT ;  /* 0x00000004ff099212 */ /* 0x000fc800078e33ff */
[----:B------:R-:W-:-:S05]  /*13cc0*/  IABS R3, R9 ;  /* 0x0000000900037213 */ /* 0x000fca0000000000 */
        /* <DEDUP_REMOVED lines=12> */
[--C-:B------:R-:W-:Y:S02]  /*13d90*/  IMAD.MOV R2, RZ, RZ, -R6.reuse ;  /* 0x000000ffff027224 */ /* 0x100fe400078e0a06 */
[C---:B------:R-:W-:Y:S02]  /*13da0*/  IMAD R6, R7.reuse, 0x1000000, R6 ;  /* 0x0100000007067824 */ /* 0x040fe400078e0206 */
[--C-:B------:R-:W-:Y:S02]  /*13db0*/  IMAD R7, R7, R2, R9.reuse ;  /* 0x0000000207077224 */ /* 0x100fe400078e0209 */
[----:B------:R-:W-:Y:S02]  /*13dc0*/  IMAD.MOV R2, RZ, RZ, -R9 ;  /* 0x000000ffff027224 */ /* 0x000fe400078e0a09 */
[----:B------:R-:W-:Y:S02]  /*13dd0*/  IMAD R3, R7, 0x10000, R6 ;  /* 0x0001000007037824 */ /* 0x000fe400078e0206 */
[----:B------:R-:W-:-:S03]  /*13de0*/  IMAD R2, R4, R2, R5 ;  /* 0x0000000204027224 */ /* 0x000fc600078e0205 */
[----:B------:R0:W-:Y:S01]  /*13df0*/  STL [R1+0x8], R3 ;  /* 0x0000080301007387 */ /* 0x0001e20000100800 */
[----:B------:R-:W-:Y:S05]  /*13e00*/  BRA `(.L_x_5528) ;  /* 0x0000000000f87947 */ /* 0x000fea0003800000 */
.L_x_5527:
[----:B-1----:R-:W0:Y:S01]  /*13e10*/  LDC.64 R2, c[0x0][0xc90] ;  /* 0x00032400ff027b82 */ /* 0x002e220000000a00 */
[----:B------:R-:W-:Y:S01]  /*13e20*/  ULDC.64 UR6, c[0x0][0x208] ;  /* 0x0000820000067ab9 */ /* 0x000fe20000000a00 */
[----:B0-----:R-:W-:-:S05]  /*13e30*/  IMAD.WIDE R2, R13, 0x4, R2 ;  /* 0x000000040d027825 */ /* 0x001fca00078e0202 */
[----:B------:R0:W2:Y:S02]  /*13e40*/  LDG.E R7, desc[UR6][R2.64] ;  /* 0x0000000602077981 */ /* 0x0000a4000c1e1900 */
        /* <DEDUP_REMOVED lines=29> */
[----:B------:R-:W-:-:S04]  /*14020*/  VIADDMNMX R7, R10, UR5, R7, PT ;  /* 0x000000050a077c46 */ /* 0x000fc8000b800107 */
[-C--:B------:R-:W-:Y:S02]  /*14030*/  IABS R9, R7.reuse ;  /* 0x0000000700097213 */ /* 0x080fe40000000000 */
        /* <DEDUP_REMOVED lines=11> */
[----:B------:R-:W-:Y:S02]  /*140f0*/  LOP3.LUT R3, R5, R7, RZ, 0x3c, !PT ;  /* 0x0000000705037212 */ /* 0x000fe400078e3cff */
[----:B------:R-:W-:Y:S01]  /*14100*/  IADD3 R5, R8, 0x1000000, R5 ;  /* 0x0100000008057810 */ /* 0x000fe20007ffe005 */
        /* <DEDUP_REMOVED lines=10> */
[----:B------:R-:W-:Y:S01]  /*141b0*/  @!P1 LOP3.LUT R2, RZ, R7, RZ, 0x33, !PT ;  /* 0x00000007ff029212 */ /* 0x000fe200078e33ff */
[----:B------:R-:W-:-:S04]  /*141c0*/  IMAD.MOV R7, RZ, RZ, -R7 ;  /* 0x000000ffff077224 */ /* 0x000fc800078e0a07 */
[----:B------:R-:W-:-:S05]  /*141d0*/  IMAD R3, R2, R7, R5 ;  /* 0x0000000702037224 */ /* 0x000fca00078e0205 */
[----:B------:R1:W-:Y:S02]  /*141e0*/  STL [R1+0x8], R3 ;  /* 0x0000080301007387 */ /* 0x0003e40000100800 */
.L_x_5528:
[----:B01----:R-:W-:-:S05]  /*141f0*/  LOP3.LUT R3, RZ, R2, RZ, 0x33, !PT ;  /* 0x00000002ff037212 */ /* 0x003fca00078e33ff */
[----:B------:R-:W-:-:S05]  /*14200*/  IMAD.IADD R2, R4, 0x1, R3 ;  /* 0x0000000104027824 */ /* 0x000fca00078e0203 */
[----:B------:R1:W-:Y:S01]  /*14210*/  STL [R1+0x4], R2 ;  /* 0x0000040201007387 */ /* 0x0003e20000100800 */
[----:B------:R-:W-:Y:S05]  /*14220*/  BRA `(.L_x_5529) ;  /* 0x0000000000107947 */ /* 0x000fea0003800000 */
.L_x_5524:
[----:B------:R-:W-:Y:S01]  /*14230*/  IMAD.U32 R2, RZ, RZ, UR6 ;  /* 0x00000006ff027e24 */ /* 0x000fe2000f8e00ff */
[----:B------:R0:W-:Y:S04]  /*14240*/  STL [R1+0x4], RZ ;  /* 0x000004ff01007387 */ /* 0x0001e80000100800 */
[----:B------:R0:W-:Y:S04]  /*14250*/  STL [R1+0x8], RZ ;  /* 0x000008ff01007387 */ /* 0x0001e80000100800 */
[----:B------:R0:W-:Y:S02]  /*14260*/  STL [R1], R2 ;  /* 0x0000000201007387 */ /* 0x0001e40000100800 */
.L_x_5529:
        /* <DEDUP_REMOVED lines=10> */
.L_x_5522:
        /* <DEDUP_REMOVED lines=8> */
[----:B---3--:R-:W2:Y:S01]  /*14390*/  S2R R5, SR_TID.X ;  /* 0x0000000000057919 */ /* 0x008ea20000002100 */
        /* <DEDUP_REMOVED lines=9> */
[----:B0-----:R-:W-:-:S05]  /*14430*/  IMAD.SHL.U32 R0, R5, 0x8, RZ ;  /* 0x0000000805007824 */ /* 0x001fca00078e00ff */
[C---:B-1----:R-:W-:Y:S02]  /*14440*/  LOP3.LUT R2, R0.reuse, 0x1f8, RZ, 0xc0, !PT ;  /* 0x000001f800027812 */ /* 0x042fe400078ec0ff */
        /* <DEDUP_REMOVED lines=14> */
.L_x_5638:
        /* <DEDUP_REMOVED lines=52> */
[----:B------:R-:W-:Y:S01]  /*14870*/  IMAD.MOV.U32 R10, RZ, RZ, R9 ;  /* 0x000000ffff0a7224 */ /* 0x000fe200078e0009 */
[----:B------:R-:W-:Y:S06]  /*14880*/  @P2 BRA `(.L_x_5531) ;  /* 0x0000000000182947 */ /* 0x000fec0003800000 */
[----:B------:R-:W-:Y:S05]  /*14890*/  @!P1 BRA `(.L_x_5531) ;  /* 0x0000000000149947 */ /* 0x000fea0003800000 */
[----:B------:R-:W-:Y:S02]  /*148a0*/  ULDC.64 UR4, c[0x0][0x208] ;  /* 0x0000820000047ab9 */ /* 0x000fe40000000a00 */
[----:B------:R-:W2:Y:S04]  /*148b0*/  LDG.E R7, desc[UR4][R2.64] ;  /* 0x0000000402077981 */ /* 0x000ea8000c1e1900 */
[----:B------:R-:W2:Y:S02]  /*148c0*/  LDG.E R2, desc[UR4][R2.64+0x4] ;  /* 0x0000040402027981 */ /* 0x000ea4000c1e1900 */
[----:B--2---:R-:W-:-:S05]  /*148d0*/  IMAD.IADD R10, R2, 0x1, -R7 ;  /* 0x00000001020a7824 */ /* 0x004fca00078e0a07 */
[----:B------:R1:W-:Y:S02]  /*148e0*/  STL [R1+0x38], R10 ;  /* 0x0000380a01007387 */ /* 0x0003e40000100800 */
.L_x_5531:
[----:B------:R-:W0:Y:S01]  /*148f0*/  LDL.LU R3, [R1+0x8] ;  /* 0x0000080001037983 */ /* 0x000e220000300800 */
[----:B------:R-:W-:Y:S02]  /*14900*/  ULDC.64 UR4, c[0x0][0xa20] ;  /* 0x0002880000047ab9 */ /* 0x000fe40000000a00 */
[----:B------:R-:W-:-:S04]  /*14910*/  ISETP.NE.U32.AND P1, PT, RZ, UR4, PT ;  /* 0x00000004ff007c0c */ /* 0x000fc8000bf25070 */
[----:B------:R-:W-:Y:S02]  /*14920*/  ISETP.NE.AND.EX P1, PT, RZ, UR5, PT, P1 ;  /* 0x00000005ff007c0c */ /* 0x000fe4000bf25310 */
[C---:B0-----:R-:W-:Y:S02]  /*14930*/  LOP3.LUT R9, R3.reuse, 0xff000000, RZ, 0xc0, !PT ;  /* 0xff00000003097812 */ /* 0x041fe400078ec0ff */
        /* <DEDUP_REMOVED lines=14> */
.L_x_5532:
[----:B------:R-:W-:Y:S05]  /*14a20*/  @!P0 BRA `(.L_x_5533) ;  /* 0x0000000000108947 */ /* 0x000fea0003800000 */
[----:B------:R-:W-:Y:S02]  /*14a30*/  ULDC.64 UR4, c[0x0][0x208] ;  /* 0x0000820000047ab9 */ /* 0x000fe40000000a00 */
[----:B------:R-:W2:Y:S04]  /*14a40*/  LDG.E R6, desc[UR4][R4.64] ;  /* 0x0000000404067981 */ /* 0x000ea8000c1e1900 */
[----:B------:R-:W2:Y:S02]  /*14a50*/  LDG.E R4, desc[UR4][R4.64+0x4] ;  /* 0x0000040404047981 */ /* 0x000ea4000c1e1900 */
[----:B--2---:R-:W-:-:S07]  /*14a60*/  IMAD.IADD R6, R4, 0x1, -R6 ;  /* 0x0000000104067824 */ /* 0x004fce00078e0a06 */
.L_x_5533:
[----:B0-----:R-:W3:Y:S01]  /*14a70*/  LDL R2, [R1+0x4] ;  /* 0x0000040001027983 */ /* 0x001ee20000100800 */
[----:B-----5:R-:W-:Y:S01]  /*14a80*/  IMAD.IADD R6, R6, 0x1, -R0 ;  /* 0x0000000106067824 */ /* 0x020fe200078e0a00 */
[----:B------:R-:W-:Y:S01]  /*14a90*/  BSSY B0, `(.L_x_5534) ;  /* 0x000003c000007945 */ /* 0x000fe20003800000 */
[----:B------:R-:W0:Y:S01]  /*14aa0*/  LDC R0, c[0x0][0x448] ;  /* 0x00011200ff007b82 */ /* 0x000e220000000800 */
[----:B------:R-:W-:Y:S02]  /*14ab0*/  IMAD.MOV.U32 R4, RZ, RZ, RZ ;  /* 0x000000ffff047224 */ /* 0x000fe400078e00ff */
[----:B------:R-:W-:Y:S02]  /*14ac0*/  VIADD R5, R6, 0x6f ;  /* 0x0000006f06057836 */ /* 0x000fe40000000000 */
[----:B--2---:R-:W-:Y:S02]  /*14ad0*/  IMAD.MOV.U32 R7, RZ, RZ, RZ ;  /* 0x000000ffff077224 */ /* 0x004fe400078e00ff */
[----:B------:R-:W-:Y:S01]  /*14ae0*/  IMAD.HI R4, R5, -0x6db6db6d, R4 ;  /* 0x9249249305047827 */ /* 0x000fe200078e0204 */
[----:B0-----:R-:W-:-:S13]  /*14af0*/  ISETP.NE.AND P0, PT, R0, 0x1, PT ;  /* 0x000000010000780c */ /* 0x001fda0003f05270 */
[----:B------:R-:W0:Y:S08]  /*14b00*/  @P0 LDC R0, c[0x0][0x44c] ;  /* 0x00011300ff000b82 */ /* 0x000e300000000800 */
[----:B------:R-:W2:Y:S01]  /*14b10*/  @P0 LDC R3, c[0x0][0x450] ;  /* 0x00011400ff030b82 */ /* 0x000ea20000000800 */
[----:B---3--:R-:W-:-:S04]  /*14b20*/  IMAD.SHL.U32 R2, R2, 0x80, RZ ;  /* 0x0000008002027824 */ /* 0x008fc800078e00ff */
[----:B------:R-:W-:-:S04]  /*14b30*/  VIADD R2, R2, 0x7f ;  /* 0x0000007f02027836 */ /* 0x000fc80000000000 */
[----:B0-----:R-:W-:-:S05]  /*14b40*/  @P0 IMAD.HI.U32 R0, R2, R0, RZ ;  /* 0x0000000002000227 */ /* 0x001fca00078e00ff */
[----:B--2---:R-:W-:Y:S02]  /*14b50*/  @P0 SHF.R.U32.HI R2, RZ, R3, R0 ;  /* 0x00000003ff020219 */ /* 0x004fe40000011600 */
[----:B------:R-:W-:Y:S02]  /*14b60*/  IADD3 R3, R6, 0x70, -R10 ;  /* 0x0000007006037810 */ /* 0x000fe40007ffe80a */
[----:B------:R-:W-:Y:S02]  /*14b70*/  SHF.R.U32.HI R0, RZ, 0x1f, R4 ;  /* 0x0000001fff007819 */ /* 0x000fe40000011604 */
[----:B-1----:R-:W-:Y:S01]  /*14b80*/  LOP3.LUT R10, R9, 0xff, RZ, 0xc0, !PT ;  /* 0x000000ff090a7812 */ /* 0x002fe200078ec0ff */
[----:B------:R-:W-:Y:S01]  /*14b90*/  IMAD.IADD R3, R3, 0x1, R2 ;  /* 0x0000000103037824 */ /* 0x000fe200078e0202 */
[----:B------:R-:W-:Y:S01]  /*14ba0*/  LEA.HI.SX32 R0, R4, R0, 0x1a ;  /* 0x0000000004007211 */ /* 0x000fe200078fd2ff */
[----:B------:R-:W-:-:S04]  /*14bb0*/  IMAD.MOV.U32 R2, RZ, RZ, RZ ;  /* 0x000000ffff027224 */ /* 0x000fc800078e00ff */
[----:B------:R-:W-:-:S05]  /*14bc0*/  IMAD.HI R2, R3, -0x6db6db6d, R2 ;  /* 0x9249249303027827 */ /* 0x000fca00078e0202 */
[----:B------:R-:W-:-:S04]  /*14bd0*/  SHF.R.U32.HI R3, RZ, 0x1f, R2 ;  /* 0x0000001fff037819 */ /* 0x000fc80000011602 */
[----:B------:R-:W-:-:S04]  /*14be0*/  LEA.HI.SX32 R3, R2, R3, 0x1a ;  /* 0x0000000302037211 */ /* 0x000fc800078fd2ff */
[----:B------:R-:W-:Y:S02]  /*14bf0*/  VIMNMX R8, R0, R3, PT ;  /* 0x0000000300087248 */ /* 0x000fe40003fe0100 */
[----:B------:R-:W-:Y:S01]  /*14c00*/  SHF.R.U32.HI R0, RZ, 0x10, R9 ;  /* 0x00000010ff007819 */ /* 0x000fe20000011609 */
[----:B------:R-:W-:Y:S01]  /*14c10*/  IMAD.MOV.U32 R9, RZ, RZ, R7 ;  /* 0x000000ffff097224 */ /* 0x000fe200078e0007 */
[----:B------:R-:W-:Y:S01]  /*14c20*/  ISETP.GE.AND P1, PT, R8, 0x1, PT ;  /* 0x000000010800780c */ /* 0x000fe20003f26270 */
[----:B------:R0:W-:Y:S01]  /*14c30*/  STL [R1+0x30], R8 ;  /* 0x0000300801007387 */ /* 0x0001e20000100800 */
[----:B------:R-:W-:-:S03]  /*14c40*/  ISETP.NE.AND P0, PT, R0, RZ, PT ;  /* 0x000000ff0000720c */ /* 0x000fc60003f05270 */
[----:B------:R0:W-:Y:S04]  /*14c50*/  STL [R1+0x3c], R7 ;  /* 0x00003c0701007387 */ /* 0x0001e80000100800 */
[----:B------:R0:W-:Y:S06]  /*14c60*/  STL [R1+0x48], R10 ;  /* 0x0000480a01007387 */ /* 0x0001ec0000100800 */
[----:B------:R-:W1:Y:S01]  /*14c70*/  @!P0 LDC R0, c[0x0][0x9f0] ;  /* 0x00027c00ff008b82 */ /* 0x000e620000000800 */
[----:B------:R-:W-:Y:S05]  /*14c80*/  @!P1 BRA `(.L_x_5535) ;  /* 0x0000000000709947 */ /* 0x000fea0003800000 */
        /* <DEDUP_REMOVED lines=8> */
[----:B0-----:R-:W-:Y:S01]  /*14d10*/  IMAD.HI.U32 R7, R3, R5, R2 ;  /* 0x0000000503077227 */ /* 0x001fe200078e0002 */
        /* <DEDUP_REMOVED lines=19> */
.L_x_5535:
[----:B------:R-:W-:Y:S05]  /*14e50*/  BSYNC B0 ;  /* 0x0000000000007941 */ /* 0x000fea0003800000 */
.L_x_5534:
        /* <DEDUP_REMOVED lines=14> */
[----:B------:R-:W3:Y:S01]  /*14f40*/  LDC.64 R2, c[0x0][0xc60] ;  /* 0x00031800ff027b82 */ /* 0x000ee20000000a00 */
[----:B------:R-:W1:Y:S01]  /*14f50*/  FLO.U32 R0, UR4 ;  /* 0x0000000400007d00 */ /* 0x000e6200080e0000 */
[----:B------:R-:W-:Y:S01]  /*14f60*/  ULDC.64 UR6, c[0x0][0x208] ;  /* 0x0000820000067ab9 */ /* 0x000fe20000000a00 */
[----:B-1----:R-:W-:-:S06]  /*14f70*/  ISETP.EQ.U32.AND P0, PT, R0, R5, PT ;  /* 0x000000050000720c */ /* 0x002fcc0003f02070 */
[----:B------:R-:W3:Y:S07]  /*14f80*/  POPC R5, UR4 ;  /* 0x0000000400057d09 */ /* 0x000eee0008000000 */
[----:B---3--:R-:W3:Y:S01]  /*14f90*/  @P0 ATOMG.E.ADD.STRONG.GPU PT, R3, desc[UR6][R2.64], R5 ;  /* 0x00000005020309a8 */ /* 0x008ee200081ee1c6 */
[----:B------:R-:W1:Y:S02]  /*14fa0*/  S2R R4, SR_LTMASK ;  /* 0x0000000000047919 */ /* 0x000e640000003900 */
[----:B-1----:R-:W-:-:S04]  /*14fb0*/  LOP3.LUT R4, R4, UR4, RZ, 0xc0, !PT ;  /* 0x0000000404047c12 */ /* 0x002fc8000f8ec0ff */
[----:B0-----:R-:W0:Y:S01]  /*14fc0*/  POPC R7, R4 ;  /* 0x0000000400077309 */ /* 0x001e220000000000 */
[----:B---3--:R-:W0:Y:S02]  /*14fd0*/  SHFL.IDX PT, R0, R3, R0, 0x1f ;  /* 0x00001f0003007589 */ /* 0x008e2400000e0000 */
[----:B0-----:R-:W-:-:S05]  /*14fe0*/  IADD3 R0, R0, UR38, R7 ;  /* 0x0000002600007c10 */ /* 0x001fca000fffe007 */
[----:B------:R3:W-:Y:S01]  /*14ff0*/  STL [R1], R0 ;  /* 0x0000000001007387 */ /* 0x0007e20000100800 */
[----:B------:R-:W-:Y:S05]  /*15000*/  BRA `(.L_x_5538) ;  /* 0x0000004000ec7947 */ /* 0x000fea0003800000 */
.L_x_5537:
        /* <DEDUP_REMOVED lines=19> */
[----:B-12---:R-:W-:Y:S05]  /*15140*/  CALL.ABS.NOINC R2 ;  /* 0x0000000002007343 */ /* 0x006fea0003c00000 */
.L_x_5540:
[----:B------:R-:W-:Y:S05]  /*15150*/  BSYNC B6 ;  /* 0x0000000000067941 */ /* 0x000fea0003800000 */
.L_x_5539:
        /* <DEDUP_REMOVED lines=10> */
[----:B------:R-:W-:Y:S02]  /*15200*/  IMAD.U32 R5, RZ, RZ, UR7 ;  /* 0x00000007ff057e24 */ /* 0x000fe4000f8e00ff */
[----:B------:R-:W-:Y:S02]  /*15210*/  IMAD.U32 R6, RZ, RZ, UR8 ;  /* 0x00000008ff067e24 */ /* 0x000fe4000f8e00ff */
[----:B0-----:R-:W-:-:S02]  /*15220*/  IMAD.U32 R7, RZ, RZ, UR9 ;  /* 0x00000009ff077e24 */ /* 0x001fc4000f8e00ff */
[----:B------:R-:W-:Y:S02]  /*15230*/  IMAD.U32 R10, RZ, RZ, UR4 ;  /* 0x00000004ff0a7e24 */ /* 0x000fe4000f8e00ff */
[----:B------:R-:W-:Y:S02]  /*15240*/  IMAD.U32 R11, RZ, RZ, UR5 ;  /* 0x00000005ff0b7e24 */ /* 0x000fe4000f8e00ff */
[----:B------:R-:W-:Y:S02]  /*15250*/  IMAD.MOV.U32 R8, RZ, RZ, 0x70 ;  /* 0x00000070ff087424 */ /* 0x000fe400078e00ff */
[----:B------:R-:W-:Y:S02]  /*15260*/  IMAD.MOV.U32 R12, RZ, RZ, 0x1 ;  /* 0x00000001ff0c7424 */ /* 0x000fe400078e00ff */
[----:B-1----:R-:W-:-:S07]  /*15270*/  IMAD.MOV.U32 R13, RZ, RZ, RZ ;  /* 0x000000ffff0d7224 */ /* 0x002fce00078e00ff */
[----:B------:R-:W-:-:S07]  /*15280*/  LEPC R20, `(.L_x_5543) ;  /* 0x000000001014794e */ /* 0x000fce0000000000 */
[----:B--23--:R-:W-:Y:S05]  /*15290*/  CALL.ABS.NOINC R2 ;  /* 0x0000000002007343 */ /* 0x00cfea0003c00000 */
.L_x_5543:
        /* <DEDUP_REMOVED lines=16> */
.L_x_5542:
[----:B------:R-:W-:Y:S05]  /*153a0*/  BSYNC B6 ;  /* 0x0000000000067941 */ /* 0x000fea0003800000 */
.L_x_5541:
[----:B------:R-:W3:Y:S01]  /*153b0*/  LDL.LU R4, [R1+0x1c] ;  /* 0x00001c0001047983 */ /* 0x000ee20000300800 */
[----:B------:R-:W-:-:S03]  /*153c0*/  ULDC.64 UR4, c[0x0][0x9f8] ;  /* 0x00027e0000047ab9 */ /* 0x000fc60000000a00 */
[----:B0-----:R-:W4:Y:S01]  /*153d0*/  LDL R7, [R1+0x10] ;  /* 0x0000100001077983 */ /* 0x001f220000100800 */
        /* <DEDUP_REMOVED lines=22> */
.L_x_5654:
        /* <DEDUP_REMOVED lines=9> */
.L_x_5657:
[----:B------:R-:W-:Y:S05]  /*155d0*/  @!P6 BRA `(.L_x_5545) ;  /* 0x000000040024e947 */ /* 0x000fea0003800000 */
[----:B------:R-:W-:-:S04]  /*155e0*/  ISETP.NE.U32.AND P0, PT, R2, RZ, PT ;  /* 0x000000ff0200720c */ /* 0x000fc80003f05070 */
[----:B------:R-:W-:-:S13]  /*155f0*/  ISETP.NE.AND.EX P0, PT, R3, RZ, PT, P0 ;  /* 0x000000ff0300720c */ /* 0x000fda0003f05300 */
[----:B------:R-:W-:Y:S05]  /*15600*/  @!P0 BRA `(.L_x_5547) ;  /* 0x0000000000548947 */ /* 0x000fea0003800000 */
[----:B------:R-:W0:Y:S01]  /*15610*/  LDC R6, c[0x0][0x43c] ;  /* 0x00010f00ff067b82 */ /* 0x000e220000000800 */
[----:B--2---:R-:W-:Y:S01]  /*15620*/  IMAD.MOV.U32 R9, RZ, RZ, R0 ;  /* 0x000000ffff097224 */ /* 0x004fe200078e0000 */
        /* <DEDUP_REMOVED lines=19> */
.L_x_5547:
[----:B0-----:R-:W4:Y:S01]  /*15760*/  LDL R2, [R1+0x14] ;  /* 0x0000140001027983 */ /* 0x001f220000100800 */
[----:B---3--:R-:W-:Y:S01]  /*15770*/  IMAD R0, R19, 0x8, R18 ;  /* 0x0000000813007824 */ /* 0x008fe200078e0212 */
[----:B----4-:R-:W-:-:S04]  /*15780*/  SHF.L.U32 R2, R2, 0x1f, RZ ;  /* 0x0000001f02027819 */ /* 0x010fc800000006ff */
[----:B------:R-:W0:Y:S02]  /*15790*/  SYNCS.PHASECHK.TRANS64.TRYWAIT P0, [R0+URZ+0x36840], R2 ;  /* 0x03684002000075a7 */ /* 0x000e24000800017f */
[----:B0-----:R-:W-:Y:S05]  /*157a0*/  @!P0 BRA `(.L_x_5548) ;  /* 0x00000054007c8947 */ /* 0x001fea0003800000 */
.L_x_5658:
        /* <DEDUP_REMOVED lines=11> */
.L_x_5549:
        /* <DEDUP_REMOVED lines=13> */
[----:B------:R-:W-:Y:S01]  /*15930*/  UIADD3 UR9, UR9, 0x36830, URZ ;  /* 0x0003683009097890 */ /* 0x000fe2000fffe03f */
[----:B------:R-:W-:-:S05]  /*15940*/  P2R R0, PR, RZ, 0x1 ;  /* 0x00000001ff007803 */ /* 0x000fca0000000000 */
[----:B------:R0:W-:Y:S01]  /*15950*/  STL [R1+0x20], R0 ;  /* 0x0000200001007387 */ /* 0x0001e20000100800 */
[----:B------:R-:W-:Y:S02]  /*15960*/  UIADD3 UR14, UR8, 0x21400, URZ ;  /* 0x00021400080e7890 */ /* 0x000fe4000fffe03f */
[----:B------:R-:W-:Y:S02]  /*15970*/  UIADD3 UR15, UR8, 0x24c00, URZ ;  /* 0x00024c00080f7890 */ /* 0x000fe4000fffe03f */
[----:B------:R-:W-:-:S03]  /*15980*/  UIADD3 UR17, UR8, 0x28400, URZ ;  /* 0x0002840008117890 */ /* 0x000fc6000fffe03f */
[----:B------:R-:W-:Y:S01]  /*15990*/  UMOV UR8, UR14 ;  /* 0x0000000e00087c82 */ /* 0x000fe20008000000 */
        /* <DEDUP_REMOVED lines=10> */
[----:B------:R-:W-:Y:S02]  /*15a40*/  UMOV UR10, UR14 ;  /* 0x0000000e000a7c82 */ /* 0x000fe40008000000 */
[----:B------:R0:W-:Y:S02]  /*15a50*/  UTMALDG.4D [UR8], [UR4], desc[UR6] ;  /* 0x00000608040075b4 */ /* 0x0001e40008019000 */
[----:B0-----:R-:W-:Y:S01]  /*15a60*/  NOP ;  /* 0x0000000000007918 */ /* 0x001fe20000000000 */
.L_x_5545:
        /* <DEDUP_REMOVED lines=39> */
[----:B0-2---:R-:W-:Y:S05]  /*15ce0*/  CALL.ABS.NOINC R2 ;  /* 0x0000000002007343 */ /* 0x005fea0003c00000 */
.L_x_5551:
[----:B------:R-:W-:Y:S05]  /*15cf0*/  BSYNC B6 ;  /* 0x0000000000067941 */ /* 0x000fea0003800000 */
.L_x_5550:
[----:B0-----:R-:W3:Y:S01]  /*15d00*/  LDL.LU R0, [R1+0x44] ;  /* 0x0000440001007983 */ /* 0x001ee20000300800 */
[----:B------:R-:W-:Y:S01]  /*15d10*/  ULDC.64 UR4, c[0x0][0x2d8] ;  /* 0x0000b60000047ab9 */ /* 0x000fe20000000a00 */
[----:B------:R-:W0:Y:S01]  /*15d20*/  LDC R7, c[0x0][0x448] ;  /* 0x00011200ff077b82 */ /* 0x000e220000000800 */
[----:B------:R-:W-:Y:S01]  /*15d30*/  ULDC.64 UR6, c[0x0][0x280] ;  /* 0x0000a00000067ab9 */ /* 0x000fe20000000a00 */
[----:B------:R-:W4:Y:S04]  /*15d40*/  LDL.LU R5, [R1+0x34] ;  /* 0x0000340001057983 */ /* 0x000f280000300800 */
[----:B------:R-:W4:Y:S04]  /*15d50*/  LDL.LU.64 R2, [R1+0x50] ;  /* 0x0000500001027983 */ /* 0x000f280000300a00 */
[----:B------:R-:W3:Y:S04]  /*15d60*/  LDL.LU R4, [R1+0x2c] ;  /* 0x00002c0001047983 */ /* 0x000ee80000300800 */
[----:B--2---:R-:W2:Y:S01]  /*15d70*/  LDL R9, [R1+0x4] ;  /* 0x0000040001097983 */ /* 0x004ea20000100800 */
[----:B------:R-:W1:Y:S01]  /*15d80*/  S2R R10, SR_TID.X ;  /* 0x00000000000a7919 */ /* 0x000e620000002100 */
[----:B0-----:R-:W-:-:S13]  /*15d90*/  ISETP.NE.AND P0, PT, R7, 0x1, PT ;  /* 0x000000010700780c */ /* 0x001fda0003f05270 */
[----:B------:R-:W0:Y:S01]  /*15da0*/  @P0 LDC R6, c[0x0][0x450] ;  /* 0x00011400ff060b82 */ /* 0x000e220000000800 */
[----:B-1----:R-:W-:-:S05]  /*15db0*/  IMAD.SHL.U32 R10, R10, 0x8, RZ ;  /* 0x000000080a0a7824 */ /* 0x002fca00078e00ff */
[----:B------:R-:W-:-:S04]  /*15dc0*/  LOP3.LUT R10, R10, 0x38, RZ, 0xc0, !PT ;  /* 0x000000380a0a7812 */ /* 0x000fc800078ec0ff */
[C---:B------:R-:W-:Y:S02]  /*15dd0*/  LOP3.LUT R11, R10.reuse, 0x40, RZ, 0xfc, !PT ;  /* 0x000000400a0b7812 */ /* 0x040fe400078efcff */
        /* <DEDUP_REMOVED lines=10> */
[----:B------:R-:W3:Y:S02]  /*15e80*/  S2R R4, SR_TID.X ;  /* 0x0000000000047919 */ /* 0x000ee40000002100 */
[----:B------:R-:W-:Y:S01]  /*15e90*/  IMAD.IADD R3, R3, 0x1, R0 ;  /* 0x0000000103037824 */ /* 0x000fe200078e0200 */
[----:B-1----:R-:W-:-:S04]  /*15ea0*/  LOP3.LUT R5, R5, 0x7f, RZ, 0xc0, !PT ;  /* 0x0000007f05057812 */ /* 0x002fc800078ec0ff */
[----:B------:R-:W-:Y:S01]  /*15eb0*/  SHF.R.U32.HI R5, RZ, 0x3, R5 ;  /* 0x00000003ff057819 */ /* 0x000fe20000011605 */
[----:B---3--:R-:W-:-:S05]  /*15ec0*/  IMAD.SHL.U32 R4, R4, 0x10, RZ ;  /* 0x0000001004047824 */ /* 0x008fca00078e00ff */
[----:B------:R-:W-:Y:S02]  /*15ed0*/  LOP3.LUT R4, R5, 0x70, R4, 0xf8, !PT ;  /* 0x0000007005047812 */ /* 0x000fe400078ef804 */
[----:B------:R-:W1:Y:S03]  /*15ee0*/  @P0 LDC R5, c[0x0][0x44c] ;  /* 0x00011300ff050b82 */ /* 0x000e660000000800 */
[----:B--2---:R-:W-:-:S04]  /*15ef0*/  IMAD R0, R9, 0x80, R4 ;  /* 0x0000008009007824 */ /* 0x004fc800078e0204 */
        /* <DEDUP_REMOVED lines=9> */
[----:B------:R-:W-:Y:S01]  /*15f90*/  ULDC.64 UR4, c[0x0][0x2c8] ;  /* 0x0000b20000047ab9 */ /* 0x000fe20000000a00 */
[----:B------:R-:W0:Y:S02]  /*15fa0*/  S2R R5, SR_TID.X ;  /* 0x0000000000057919 */ /* 0x000e240000002100 */
        /* <DEDUP_REMOVED lines=10> */
[----:B------:R-:W-:Y:S01]  /*16050*/  ISETP.GE.AND P1, PT, R11, UR4, PT ;  /* 0x000000040b007c0c */ /* 0x000fe2000bf26270 */
[----:B0-----:R-:W-:-:S05]  /*16060*/  IMAD.SHL.U32 R8, R5, 0x8, RZ ;  /* 0x0000000805087824 */ /* 0x001fca00078e00ff */
[----:B------:R-:W-:-:S04]  /*16070*/  LOP3.LUT R8, R8, 0x38, RZ, 0xc0, !PT ;  /* 0x0000003808087812 */ /* 0x000fc800078ec0ff */
[----:B------:R-:W-:Y:S01]  /*16080*/  ISETP.GE.AND P2, PT, R8, UR4, PT ;  /* 0x0000000408007c0c */ /* 0x000fe2000bf46270 */
[----:B------:R-:W-:Y:S01]  /*16090*/  UMOV UR4, 0xffffffff ;  /* 0xffffffff00047882 */ /* 0x000fe20000000000 */
[----:B------:R-:W-:Y:S02]  /*160a0*/  LEA.HI.X R3, R2, UR7, R0, 0x1, P3 ;  /* 0x0000000702037c11 */ /* 0x000fe400098f0c00 */
[----:B-1----:R-:W-:Y:S09]  /*160b0*/  BRA.DIV UR4, `(.L_x_5552) ;  /* 0x0000004e044c7947 */ /* 0x002ff2000b800000 */
[----:B------:R-:W0:Y:S02]  /*160c0*/  S2R R6, SR_TID.X ;  /* 0x0000000000067919 */ /* 0x000e240000002100 */
[----:B0-----:R-:W-:-:S04]  /*160d0*/  LOP3.LUT R6, R6, 0x7f, RZ, 0xc0, !PT ;  /* 0x0000007f06067812 */ /* 0x001fc800078ec0ff */
[----:B------:R-:W-:Y:S02]  /*160e0*/  SHF.R.U32.HI R9, RZ, 0x3, R6 ;  /* 0x00000003ff097819 */ /* 0x000fe40000011606 */
[----:B------:R-:W2:Y:S04]  /*160f0*/  LDL.LU R6, [R1+0x4] ;  /* 0x0000040001067983 */ /* 0x000ea80000300800 */
[----:B------:R-:W3:Y:S01]  /*16100*/  LDL.LU R8, [R1+0x38] ;  /* 0x0000380001087983 */ /* 0x000ee20000300800 */
[----:B------:R-:W-:Y:S01]  /*16110*/  ULDC.64 UR4, c[0x0][0x208] ;  /* 0x0000820000047ab9 */ /* 0x000fe20000000a00 */
[----:B--2---:R-:W-:Y:S02]  /*16120*/  IMAD R2, R6, 0x80, R9 ;  /* 0x0000008006027824 */ /* 0x004fe400078e0209 */
[----:B------:R-:W0:Y:S01]  /*16130*/  S2R R6, SR_TID.X ;  /* 0x0000000000067919 */ /* 0x000e220000002100 */
[----:B---3--:R-:W-:-:S02]  /*16140*/  IMAD R0, R8, R7, RZ ;  /* 0x0000000708007224 */ /* 0x008fc400078e02ff */
[----:B------:R-:W1:Y:S01]  /*16150*/  SHFL.IDX PT, R7, R4, RZ, 0x181f ;  /* 0x00181fff04077589 */ /* 0x000e6200000e0000 */
[C---:B------:R-:W-:Y:S02]  /*16160*/  VIADD R5, R2.reuse, 0x10 ;  /* 0x0000001002057836 */ /* 0x040fe40000000000 */
[-C--:B------:R-:W-:Y:S01]  /*16170*/  ISETP.GE.AND P4, PT, R2, R0.reuse, PT ;  /* 0x000000000200720c */ /* 0x080fe20003f86270 */
[----:B------:R-:W-:Y:S02]  /*16180*/  SHFL.IDX PT, R9, R3, 0x1, 0x181f ;  /* 0x00381f0003097f89 */ /* 0x000fe400000e0000 */
[----:B------:R-:W-:Y:S02]  /*16190*/  ISETP.GE.AND P3, PT, R5, R0, PT ;  /* 0x000000000500720c */ /* 0x000fe40003f66270 */
[----:B------:R-:W-:Y:S01]  /*161a0*/  SHFL.IDX PT, R5, R4, 0x1, 0x181f ;  /* 0x00381f0004057f89 */ /* 0x000fe200000e0000 */
[----:B0-----:R-:W-:-:S03]  /*161b0*/  IMAD.SHL.U32 R11, R6, 0x8, RZ ;  /* 0x00000008060b7824 */ /* 0x001fc600078e00ff */
[----:B------:R-:W0:Y:S02]  /*161c0*/  SHFL.IDX PT, R6, R3, RZ, 0x181f ;  /* 0x00181fff03067589 */ /* 0x000e2400000e0000 */
[----:B------:R-:W-:-:S04]  /*161d0*/  LOP3.LUT R11, R11, 0x38, RZ, 0xc0, !PT ;  /* 0x000000380b0b7812 */ /* 0x000fc800078ec0ff */
[----:B-1----:R-:W-:-:S05]  /*161e0*/  @!P4 LEA R7, P5, R11, R7, 0x1 ;  /* 0x000000070b07c211 */ /* 0x002fca00078a08ff */
[----:B0-----:R-:W-:Y:S01]  /*161f0*/  @!P4 IMAD.X R6, RZ, RZ, R6, P5 ;  /* 0x000000ffff06c224 */ /* 0x001fe200028e0606 */
[----:B------:R-:W-:-:S04]  /*16200*/  @!P3 LEA R8, P5, R11, R5, 0x1 ;  /* 0x000000050b08b211 */ /* 0x000fc800078a08ff */
[----:B------:R-:W-:Y:S01]  /*16210*/  @!P4 LOP3.LUT R7, R7, R6, RZ, 0x3c, !PT ;  /* 0x000000060707c212 */ /* 0x000fe200078e3cff */
[----:B------:R-:W-:-:S03]  /*16220*/  @!P3 IMAD.X R5, RZ, RZ, R9, P5 ;  /* 0x000000ffff05b224 */ /* 0x000fc600028e0609 */
[----:B------:R-:W-:-:S04]  /*16230*/  @!P4 LOP3.LUT R6, R7, R6, RZ, 0x3c, !PT ;  /* 0x000000060706c212 */ /* 0x000fc800078e3cff */
[----:B------:R-:W-:-:S05]  /*16240*/  @!P4 LOP3.LUT R7, R7, R6, RZ, 0x3c, !PT ;  /* 0x000000060707c212 */ /* 0x000fca00078e3cff */
[----:B-----5:R-:W-:Y:S04]  /*16250*/  @!P4 LDGSTS.E.BYPASS.LTC128B.128 [R10+0x15400], desc[UR4][R6.64], !P2 ;  /* 0x15400000060acfae */ /* 0x020fe8000d101d44 */
[----:B------:R-:W-:Y:S04]  /*16260*/  @!P4 LDGSTS.E.BYPASS.LTC128B.128 [R10+0x19400], desc[UR4][R6.64+0x80], !P1 ;  /* 0x19400080060acfae */ /* 0x000fe8000c901d44 */
[----:B------:R0:W-:Y:S02]  /*16270*/  @!P4 LDGSTS.E.BYPASS.LTC128B.128 [R10+0x1d400], desc[UR4][R6.64+0x100], !P0 ;  /* 0x1d400100060acfae */ /* 0x0001e4000c101d44 */
[----:B0-----:R-:W-:-:S02]  /*16280*/  @!P3 IMAD.MOV.U32 R6, RZ, RZ, R8 ;  /* 0x000000ffff06b224 */ /* 0x001fc400078e0008 */
[----:B------:R-:W-:Y:S01]  /*16290*/  @!P3 IMAD.MOV.U32 R7, RZ, RZ, R5 ;  /* 0x000000ffff07b224 */ /* 0x000fe200078e0005 */
[----:B------:R-:W-:Y:S01]  /*162a0*/  SHFL.IDX PT, R8, R3, 0x2, 0x181f ;  /* 0x00581f0003087f89 */ /* 0x000fe200000e0000 */
[----:B------:R-:W-:-:S03]  /*162b0*/  VIADD R5, R2, 0x20 ;  /* 0x0000002002057836 */ /* 0x000fc60000000000 */
[----:B------:R-:W-:Y:S04]  /*162c0*/  @!P3 LDGSTS.E.BYPASS.LTC128B.128 [R10+0x15c00], desc[UR4][R6.64], !P2 ;  /* 0x15c00000060abfae */ /* 0x000fe8000d101d44 */
[----:B------:R-:W-:Y:S04]  /*162d0*/  @!P3 LDGSTS.E.BYPASS.LTC128B.128 [R10+0x19c00], desc[UR4][R6.64+0x80], !P1 ;  /* 0x19c00080060abfae */ /* 0x000fe8000c901d44 */
[----:B------:R0:W-:Y:S01]  /*162e0*/  @!P3 LDGSTS.E.BYPASS.LTC128B.128 [R10+0x1dc00], desc[UR4][R6.64+0x100], !P0 ;  /* 0x1dc00100060abfae */ /* 0x0001e2000c101d44 */
[----:B------:R-:W-:-:S03]  /*162f0*/  ISETP.GE.AND P3, PT, R5, R0, PT ;  /* 0x000000000500720c */ /* 0x000fc60003f66270 */
[----:B------:R-:W1:Y:S10]  /*16300*/  SHFL.IDX PT, R5, R4, 0x2, 0x181f ;  /* 0x00581f0004057f89 */ /* 0x000e7400000e0000 */
        /* <DEDUP_REMOVED lines=53> */
.L_x_5675:
        /* <DEDUP_REMOVED lines=16> */
.L_x_5554:
[----:B------:R-:W-:Y:S05]  /*16760*/  BSYNC B0 ;  /* 0x0000000000007941 */ /* 0x000fea0003800000 */
.L_x_5553:
[----:B------:R-:W-:Y:S01]  /*16770*/  NOP ;  /* 0x0000000000007918 */ /* 0x000fe20000000000 */
[----:B------:R-:W-:Y:S01]  /*16780*/  PLOP3.LUT P0, PT, PT, PT, PT, 0x80, 0x0 ;  /* 0x000000000000781c */ /* 0x000fe20003f0f070 */
[----:B0-----:R-:W-:-:S12]  /*16790*/  VIADD R6, R18, 0x36800 ;  /* 0x0003680012067836 */ /* 0x001fd80000000000 */
.L_x_5555:
        /* <DEDUP_REMOVED lines=18> */
.L_x_5676:
[----:B------:R-:W-:Y:S05]  /*168c0*/  BSYNC B0 ;  /* 0x0000000000007941 */ /* 0x000fea0003800000 */
.L_x_5556:
        /* <DEDUP_REMOVED lines=55> */
.L_x_5564:
[----:B------:R-:W-:Y:S01]  /*16c40*/  IMAD R3, R9, 0x8, R18 ;  /* 0x0000000809037824 */ /* 0x000fe200078e0212 */
[----:B------:R-:W-:Y:S01]  /*16c50*/  SHF.L.U32 R2, R13, 0x1f, RZ ;  /* 0x0000001f0d027819 */ /* 0x000fe200000006ff */
[----:B------:R-:W-:Y:S03]  /*16c60*/  BSSY B3, `(.L_x_5565) ;  /* 0x0000003000037945 */ /* 0x000fe60003800000 */
[----:B------:R-:W1:Y:S02]  /*16c70*/  SYNCS.PHASECHK.TRANS64.TRYWAIT P0, [R3+URZ+0x36840], R2 ;  /* 0x03684002030075a7 */ /* 0x000e64000800017f */
[----:B-1----:R-:W-:Y:S05]  /*16c80*/  @!P0 BRA `(.L_x_5566) ;  /* 0x0000004c00648947 */ /* 0x002fea0003800000 */
.L_x_5677:
[----:B------:R-:W-:Y:S05]  /*16c90*/  BSYNC B3 ;  /* 0x0000000000037941 */ /* 0x000fea0003800000 */
.L_x_5565:
        /* <DEDUP_REMOVED lines=12> */
.L_x_5568:
[----:B------:R-:W-:Y:S05]  /*16d60*/  BSYNC B3 ;  /* 0x0000000000037941 */ /* 0x000fea0003800000 */
.L_x_5567:
        /* <DEDUP_REMOVED lines=12> */
.L_x_5569:
        /* <DEDUP_REMOVED lines=16> */
.L_x_5570:
        /* <DEDUP_REMOVED lines=16> */
.L_x_5571:
        /* <DEDUP_REMOVED lines=16> */
.L_x_5678:
[----:B------:R-:W-:Y:S05]  /*17130*/  BSYNC B3 ;  /* 0x0000000000037941 */ /* 0x000fea0003800000 */
.L_x_5572:
        /* <DEDUP_REMOVED lines=12> */
.L_x_5575:
[----:B------:R-:W-:Y:S05]  /*17200*/  BSYNC B3 ;  /* 0x0000000000037941 */ /* 0x000fea0003800000 */
.L_x_5574:
        /* <DEDUP_REMOVED lines=13> */
.L_x_5576:
        /* <DEDUP_REMOVED lines=15> */
.L_x_5577:
        /* <DEDUP_REMOVED lines=15> */
.L_x_5578:
        /* <DEDUP_REMOVED lines=12> */
.L_x_5563:
[----:B------:R-:W-:Y:S05]  /*17580*/  BSYNC B1 ;  /* 0x0000000000017941 */ /* 0x000fea0003800000 */
.L_x_5562:
[----:B0-----:R-:W2:Y:S01]  /*17590*/  LDL.LU R0, [R1+0x40] ;  /* 0x0000400001007983 */ /* 0x001ea20000300800 */
[----:B------:R-:W-:-:S03]  /*175a0*/  IMAD.MOV.U32 R19, RZ, RZ, R9 ;  /* 0x000000ffff137224 */ /* 0x000fc600078e0009 */
[----:B------:R0:W-:Y:S02]  /*175b0*/  STL [R1+0x14], R13 ;  /* 0x0000140d01007387 */ /* 0x0001e40000100800 */
[----:B0-2---:R-:W-:-:S07]  /*175c0*/  VIADD R0, R0, 0xfffffffd ;  /* 0xfffffffd00007836 */ /* 0x005fce0000000000 */
.L_x_5561:
[----:B------:R-:W-:Y:S05]  /*175d0*/  BSYNC B2 ;  /* 0x0000000000027941 */ /* 0x000fea0003800000 */
.L_x_5560:
[----:B------:R-:W-:Y:S01]  /*175e0*/  VIADD R12, R12, 0xfffffffe ;  /* 0xfffffffe0c0c7836 */ /* 0x000fe20000000000 */
[----:B------:R-:W-:-:S04]  /*175f0*/  LOP3.LUT R4, RZ, R4, RZ, 0x33, !PT ;  /* 0x00000004ff047212 */ /* 0x000fc800078e33ff */
[----:B------:R-:W-:-:S13]  /*17600*/  ISETP.NE.AND P0, PT, R12, R4, PT ;  /* 0x000000040c00720c */ /* 0x000fda0003f05270 */
[----:B------:R-:W-:Y:S05]  /*17610*/  @!P0 BRA `(.L_x_5559) ;  /* 0x0000001400cc8947 */ /* 0x000fea0003800000 */
[----:B------:R-:W-:-:S07]  /*17620*/  IMAD.MOV.U32 R9, RZ, RZ, R17 ;  /* 0x000000ffff097224 */ /* 0x000fce00078e0011 */
.L_x_5613:
        /* <DEDUP_REMOVED lines=36> */
.L_x_5581:
[----:B------:R-:W-:Y:S01]  /*17870*/  IMAD R3, R4, 0x8, R18 ;  /* 0x0000000804037824 */ /* 0x000fe200078e0212 */
[----:B------:R-:W-:Y:S01]  /*17880*/  SHF.L.U32 R2, R5, 0x1f, RZ ;  /* 0x0000001f05027819 */ /* 0x000fe200000006ff */
[----:B------:R-:W-:Y:S03]  /*17890*/  BSSY B2, `(.L_x_5582) ;  /* 0x0000003000027945 */ /* 0x000fe60003800000 */
[----:B------:R-:W1:Y:S02]  /*178a0*/  SYNCS.PHASECHK.TRANS64.TRYWAIT P0, [R3+URZ+0x36840], R2 ;  /* 0x03684002030075a7 */ /* 0x000e64000800017f */
[----:B-1----:R-:W-:Y:S05]  /*178b0*/  @!P0 BRA `(.L_x_5583) ;  /* 0x0000004000808947 */ /* 0x002fea0003800000 */
.L_x_5679:
[----:B------:R-:W-:Y:S05]  /*178c0*/  BSYNC B2 ;  /* 0x0000000000027941 */ /* 0x000fea0003800000 */
.L_x_5582:
        /* <DEDUP_REMOVED lines=12> */
.L_x_5585:
[----:B------:R-:W-:Y:S05]  /*17990*/  BSYNC B2 ;  /* 0x0000000000027941 */ /* 0x000fea0003800000 */
.L_x_5584:
        /* <DEDUP_REMOVED lines=12> */
.L_x_5586:
        /* <DEDUP_REMOVED lines=16> */
.L_x_5587:
        /* <DEDUP_REMOVED lines=16> */
.L_x_5588:
        /* <DEDUP_REMOVED lines=16> */
.L_x_5680:
[----:B------:R-:W-:Y:S05]  /*17d60*/  BSYNC B2 ;  /* 0x0000000000027941 */ /* 0x000fea0003800000 */
.L_x_5589:
        /* <DEDUP_REMOVED lines=11> */
.L_x_5592:
[----:B------:R-:W-:Y:S05]  /*17e20*/  BSYNC B2 ;  /* 0x0000000000027941 */ /* 0x000fea0003800000 */
.L_x_5591:
        /* <DEDUP_REMOVED lines=12> */
.L_x_5593:
        /* <DEDUP_REMOVED lines=15> */
.L_x_5594:
        /* <DEDUP_REMOVED lines=15> */
.L_x_5595:
        /* <DEDUP_REMOVED lines=12> */
.L_x_5580:
[----:B------:R-:W-:Y:S05]  /*18190*/  BSYNC B1 ;  /* 0x0000000000017941 */ /* 0x000fea0003800000 */
.L_x_5579:
        /* <DEDUP_REMOVED lines=36> */
.L_x_5598:
[----:B------:R-:W-:Y:S01]  /*183e0*/  IMAD R2, R19, 0x8, R18 ;  /* 0x0000000813027824 */ /* 0x000fe200078e0212 */
[----:B------:R-:W-:Y:S01]  /*183f0*/  SHF.L.U32 R3, R12, 0x1f, RZ ;  /* 0x0000001f0c037819 */ /* 0x000fe200000006ff */
[----:B------:R-:W-:Y:S03]  /*18400*/  BSSY B2, `(.L_x_5599) ;  /* 0x0000003000027945 */ /* 0x000fe60003800000 */
[----:B------:R-:W2:Y:S02]  /*18410*/  SYNCS.PHASECHK.TRANS64.TRYWAIT P0, [R2+URZ+0x36840], R3 ;  /* 0x03684003020075a7 */ /* 0x000ea4000800017f */
[----:B--2---:R-:W-:Y:S05]  /*18420*/  @!P0 BRA `(.L_x_5600) ;  /* 0x0000003400cc8947 */ /* 0x004fea0003800000 */
.L_x_5681:
[----:B------:R-:W-:Y:S05]  /*18430*/  BSYNC B2 ;  /* 0x0000000000027941 */ /* 0x000fea0003800000 */
.L_x_5599:
        /* <DEDUP_REMOVED lines=12> */
.L_x_5602:
[----:B------:R-:W-:Y:S05]  /*18500*/  BSYNC B2 ;  /* 0x0000000000027941 */ /* 0x000fea0003800000 */
.L_x_5601:
        /* <DEDUP_REMOVED lines=13> */
.L_x_5603:
        /* <DEDUP_REMOVED lines=16> */
.L_x_5604:
        /* <DEDUP_REMOVED lines=16> */
.L_x_5605:
        /* <DEDUP_REMOVED lines=15> */
.L_x_5682:
[----:B------:R-:W-:Y:S05]  /*188d0*/  BSYNC B2 ;  /* 0x0000000000027941 */ /* 0x000fea0003800000 */
.L_x_5606:
        /* <DEDUP_REMOVED lines=11> */
.L_x_5609:
[----:B------:R-:W-:Y:S05]  /*18990*/  BSYNC B2 ;  /* 0x0000000000027941 */ /* 0x000fea0003800000 */
.L_x_5608:
        /* <DEDUP_REMOVED lines=12> */
.L_x_5610:
        /* <DEDUP_REMOVED lines=15> */
.L_x_5611:
        /* <DEDUP_REMOVED lines=15> */
.L_x_5612:
        /* <DEDUP_REMOVED lines=12> */
.L_x_5597:
[----:B------:R-:W-:Y:S05]  /*18d00*/  BSYNC B1 ;  /* 0x0000000000017941 */ /* 0x000fea0003800000 */
.L_x_5596:
[----:B------:R-:W2:Y:S01]  /*18d10*/  LDL R2, [R1+0x28] ;  /* 0x0000280001027983 */ /* 0x000ea20000100800 */
[----:B------:R-:W-:Y:S01]  /*18d20*/  VIADD R0, R0, 0xfffffffe ;  /* 0xfffffffe00007836 */ /* 0x000fe20000000000 */
[----:B--2---:R-:W-:-:S13]  /*18d30*/  ISETP.GT.AND P0, PT, R7, R2, PT ;  /* 0x000000020700720c */ /* 0x004fda0003f04270 */
[----:B------:R-:W-:Y:S05]  /*18d40*/  @P0 BRA `(.L_x_5613) ;  /* 0xffffffe800380947 */ /* 0x000fea000383ffff */
.L_x_5559:
[----:B------:R-:W-:Y:S05]  /*18d50*/  BSYNC B0 ;  /* 0x0000000000007941 */ /* 0x000fea0003800000 */
.L_x_5558:
        /* <DEDUP_REMOVED lines=19> */
.L_x_5615:
[----:B------:R-:W-:Y:S05]  /*18e90*/  BSYNC B0 ;  /* 0x0000000000007941 */ /* 0x000fea0003800000 */
.L_x_5614:
        /* <DEDUP_REMOVED lines=11> */
.L_x_5683:
[----:B------:R-:W-:Y:S05]  /*18f50*/  BSYNC B1 ;  /* 0x0000000000017941 */ /* 0x000fea0003800000 */
.L_x_5618:
        /* <DEDUP_REMOVED lines=9> */
.L_x_5621:
[----:B------:R-:W-:Y:S05]  /*18ff0*/  BSYNC B1 ;  /* 0x0000000000017941 */ /* 0x000fea0003800000 */
.L_x_5620:
        /* <DEDUP_REMOVED lines=12> */
.L_x_5622:
        /* <DEDUP_REMOVED lines=15> */
.L_x_5623:
        /* <DEDUP_REMOVED lines=15> */
.L_x_5624:
        /* <DEDUP_REMOVED lines=10> */
.L_x_5617:
[----:B------:R-:W-:Y:S05]  /*19340*/  BSYNC B0 ;  /* 0x0000000000007941 */ /* 0x000fea0003800000 */
.L_x_5616:
[----:B------:R-:W2:Y:S01]  /*19350*/  LDL.LU R4, [R1+0x14] ;  /* 0x0000140001047983 */ /* 0x000ea20000300800 */
[----:B------:R-:W-:-:S05]  /*19360*/  VIADD R19, R19, 0x1 ;  /* 0x0000000113137836 */ /* 0x000fca0000000000 */
[----:B------:R-:W-:-:S04]  /*19370*/  ISETP.NE.AND P0, PT, R19, 0x2, PT ;  /* 0x000000021300780c */ /* 0x000fc80003f05270 */
[----:B------:R-:W-:Y:S02]  /*19380*/  SEL R0, RZ, 0x1, P0 ;  /* 0x00000001ff007807 */ /* 0x000fe40000000000 */
[----:B------:R-:W-:Y:S02]  /*19390*/  SEL R19, R19, RZ, P0 ;  /* 0x000000ff13137207 */ /* 0x000fe40000000000 */
[----:B--2---:R-:W-:-:S05]  /*193a0*/  LOP3.LUT R4, R4, R0, RZ, 0x3c, !PT ;  /* 0x0000000004047212 */ /* 0x004fca00078e3cff */
[----:B------:R2:W-:Y:S02]  /*193b0*/  STL [R1+0x14], R4 ;  /* 0x0000140401007387 */ /* 0x0005e40000100800 */
.L_x_5538:
[----:B------:R-:W-:Y:S05]  /*193c0*/  BSYNC B7 ;  /* 0x0000000000077941 */ /* 0x000fea0003800000 */
.L_x_5536:
        /* <DEDUP_REMOVED lines=14> */
.L_x_5625:
[----:B------:R-:W0:Y:S01]  /*194b0*/  S2R R0, SR_TID.X ;  /* 0x0000000000007919 */ /* 0x000e220000002100 */
[----:B------:R-:W-:Y:S01]  /*194c0*/  UMOV UR4, 0xffffffff ;  /* 0xffffffff00047882 */ /* 0x000fe20000000000 */
[----:B0-----:R-:W-:-:S04]  /*194d0*/  LOP3.LUT R10, R0, 0x1f, RZ, 0xc0, !PT ;  /* 0x0000001f000a7812 */ /* 0x001fc800078ec0ff */
[----:B------:R-:W-:Y:S01]  /*194e0*/  ISETP.NE.AND P0, PT, R10, 0x1f, PT ;  /* 0x0000001f0a00780c */ /* 0x000fe20003f05270 */
[----:B------:R-:W-:-:S12]  /*194f0*/  BRA.DIV UR4, `(.L_x_5627) ;  /* 0x0000002604d47947 */ /* 0x000fd8000b800000 */
[----:B------:R-:W3:Y:S01]  /*19500*/  LDL.LU R3, [R1] ;  /* 0x0000000001037983 */ /* 0x000ee20000300800 */
[----:B------:R-:W-:-:S03]  /*19510*/  ULDC UR4, c[0x0][0xc3c] ;  /* 0x00030f0000047ab9 */ /* 0x000fc60000000800 */
[----:B-1----:R-:W4:Y:S01]  /*19520*/  LDL R8, [R1+0xc] ;  /* 0x00000c0001087983 */ /* 0x002f220000100800 */
[----:B------:R-:W-:Y:S01]  /*19530*/  ULDC.64 UR6, c[0x0][0x208] ;  /* 0x0000820000067ab9 */ /* 0x000fe20000000a00 */
[----:B----4-:R-:W-:Y:S02]  /*19540*/  IMAD.IADD R0, R8, 0x1, R10 ;  /* 0x0000000108007824 */ /* 0x010fe400078e020a */
[----:B---3--:R-:W-:-:S03]  /*19550*/  IMAD.MOV.U32 R8, RZ, RZ, R3 ;  /* 0x000000ffff087224 */ /* 0x008fc600078e0003 */
[----:B------:R-:W-:-:S13]  /*19560*/  ISETP.GE.OR P1, PT, R0, UR4, !P0 ;  /* 0x0000000400007c0c */ /* 0x000fda000c726670 */
[----:B------:R-:W0:Y:S08]  /*19570*/  @!P1 LDC.64 R2, c[0x0][0xc80] ;  /* 0x00032000ff029b82 */ /* 0x000e300000000a00 */
[----:B------:R-:W1:Y:S01]  /*19580*/  @!P1 LDC.64 R6, c[0x0][0xc78] ;  /* 0x00031e00ff069b82 */ /* 0x000e620000000a00 */
[----:B0-----:R-:W-:-:S05]  /*19590*/  @!P1 IMAD.WIDE R2, R0, 0x4, R2 ;  /* 0x0000000400029825 */ /* 0x001fca00078e0202 */
[----:B------:R1:W3:Y:S02]  /*195a0*/  @!P1 LDG.E R5, desc[UR6][R2.64] ;  /* 0x0000000602059981 */ /* 0x0002e4000c1e1900 */
[----:B-1----:R-:W-:-:S06]  /*195b0*/  @!P1 IMAD.WIDE R2, R0, 0x4, R6 ;  /* 0x0000000400029825 */ /* 0x002fcc00078e0206 */
[----:B------:R-:W4:Y:S01]  /*195c0*/  @!P1 LDG.E R2, desc[UR6][R2.64] ;  /* 0x0000000602029981 */ /* 0x000f22000c1e1900 */
[----:B------:R-:W-:Y:S02]  /*195d0*/  CS2R R6, SRZ ;  /* 0x0000000000067805 */ /* 0x000fe4000001ff00 */
[C---:B------:R-:W-:Y:S02]  /*195e0*/  ISETP.GE.U32.AND P2, PT, R10.reuse, 0x2, PT ;  /* 0x000000020a00780c */ /* 0x040fe40003f46070 */
[C---:B------:R-:W-:Y:S01]  /*195f0*/  ISETP.GE.U32.AND P3, PT, R10.reuse, 0x4, PT ;  /* 0x000000040a00780c */ /* 0x040fe20003f66070 */
[----:B--2---:R-:W-:Y:S01]  /*19600*/  SHFL.IDX PT, R4, R8, RZ, 0x1f ;  /* 0x00001fff08047589 */ /* 0x004fe200000e0000 */
[C---:B------:R-:W-:Y:S02]  /*19610*/  ISETP.GE.U32.AND P4, PT, R10.reuse, 0x8, PT ;  /* 0x000000080a00780c */ /* 0x040fe40003f86070 */
[----:B------:R-:W-:Y:S01]  /*19620*/  ISETP.GE.U32.AND P5, PT, R10, 0x10, PT ;  /* 0x000000100a00780c */ /* 0x000fe20003fa6070 */
[----:B------:R-:W-:Y:S01]  /*19630*/  SHFL.IDX PT, R0, R8, 0x1, 0x1f ;  /* 0x00201f0008007f89 */ /* 0x000fe200000e0000 */
[----:B---3--:R-:W-:-:S02]  /*19640*/  @!P1 IMAD.MOV.U32 R6, RZ, RZ, R5 ;  /* 0x000000ffff069224 */ /* 0x008fc400078e0005 */
[----:B----4-:R-:W-:Y:S01]  /*19650*/  @!P1 IMAD.MOV.U32 R7, RZ, RZ, R2 ;  /* 0x000000ffff079224 */ /* 0x010fe200078e0002 */
[----:B------:R-:W-:-:S03]  /*19660*/  ISETP.NE.AND P1, PT, R10, RZ, PT ;  /* 0x000000ff0a00720c */ /* 0x000fc60003f25270 */
[----:B------:R-:W-:-:S05]  /*19670*/  IMAD R2, R7, R6, RZ ;  /* 0x0000000607027224 */ /* 0x000fca00078e02ff */
[----:B------:R-:W0:Y:S02]  /*19680*/  SHFL.UP PT, R3, R2, 0x1, RZ ;  /* 0x0420000002037989 */ /* 0x000e2400000e00ff */
[----:B0-----:R-:W-:-:S05]  /*19690*/  SEL R5, R3, RZ, P1 ;  /* 0x000000ff03057207 */ /* 0x001fca0000800000 */
[----:B------:R-:W-:Y:S02]  /*196a0*/  IMAD.IADD R2, R2, 0x1, R5 ;  /* 0x0000000102027824 */ /* 0x000fe400078e0205 */
[----:B------:R-:W-:-:S03]  /*196b0*/  IMAD.MOV.U32 R5, RZ, RZ, RZ ;  /* 0x000000ffff057224 */ /* 0x000fc600078e00ff */
        /* <DEDUP_REMOVED lines=13> */
.L_x_5693:
[----:B------:R-:W-:Y:S02]  /*19790*/  ULDC UR4, c[0x0][0xc38] ;  /* 0x00030e0000047ab9 */ /* 0x000fe40000000800 */
[----:B------:R-:W-:-:S04]  /*197a0*/  IMAD.U32 R8, RZ, RZ, UR4 ;  /* 0x00000004ff087e24 */ /* 0x000fc8000f8e00ff */
[----:B-1----:R-:W-:-:S04]  /*197b0*/  IMAD R9, R9, R8, RZ ;  /* 0x0000000809097224 */ /* 0x002fc800078e02ff */
[----:B------:R-:W-:-:S05]  /*197c0*/  IMAD.IADD R0, R0, 0x1, R9 ;  /* 0x0000000100007824 */ /* 0x000fca00078e0209 */
[----:B------:R-:W-:-:S13]  /*197d0*/  ISETP.GT.AND P6, PT, R0, R4, PT ;  /* 0x000000040000720c */ /* 0x000fda0003fc4270 */
[----:B------:R-:W-:Y:S05]  /*197e0*/  @P6 BRA `(.L_x_5628) ;  /* 0x0000000000b06947 */ /* 0x000fea0003800000 */
.L_x_5631:
        /* <DEDUP_REMOVED lines=38> */
.L_x_5701:
[----:B------:R-:W-:Y:S02]  /*19a50*/  ULDC UR4, c[0x0][0xc38] ;  /* 0x00030e0000047ab9 */ /* 0x000fe40000000800 */
[----:B------:R-:W-:-:S04]  /*19a60*/  IMAD.U32 R8, RZ, RZ, UR4 ;  /* 0x00000004ff087e24 */ /* 0x000fc8000f8e00ff */
[----:B-1----:R-:W-:-:S04]  /*19a70*/  IMAD R9, R9, R8, RZ ;  /* 0x0000000809097224 */ /* 0x002fc800078e02ff */
[----:B------:R-:W-:-:S05]  /*19a80*/  IMAD.IADD R0, R9, 0x1, R0 ;  /* 0x0000000109007824 */ /* 0x000fca00078e0200 */
[----:B------:R-:W-:-:S13]  /*19a90*/  ISETP.GT.AND P6, PT, R0, R4, PT ;  /* 0x000000040000720c */ /* 0x000fda0003fc4270 */
[----:B------:R-:W-:Y:S05]  /*19aa0*/  @!P6 BRA `(.L_x_5631) ;  /* 0xfffffffc0050e947 */ /* 0x000fea000383ffff */
.L_x_5628:
        /* <DEDUP_REMOVED lines=12> */
.L_x_5706:
[----:B------:R-:W-:-:S13]  /*19b70*/  ISETP.NE.AND P0, PT, R3, RZ, PT ;  /* 0x000000ff0300720c */ /* 0x000fda0003f05270 */
[----:B------:R-:W-:Y:S05]  /*19b80*/  @!P0 BRA `(.L_x_5633) ;  /* 0x0000000000148947 */ /* 0x000fea0003800000 */
[----:B------:R-:W-:Y:S01]  /*19b90*/  UMOV UR4, 0xffffffff ;  /* 0xffffffff00047882 */ /* 0x000fe20000000000 */
[----:B---3--:R-:W-:Y:S02]  /*19ba0*/  VIADD R10, R10, 0xffffffff ;  /* 0xffffffff0a0a7836 */ /* 0x008fe40000000000 */
[----:B------:R-:W-:Y:S05]  /*19bb0*/  BRA.DIV UR4, `(.L_x_5634) ;  /* 0x0000002a04c47947 */ /* 0x000fea000b800000 */
[----:B0-----:R0:W1:Y:S02]  /*19bc0*/  SHFL.IDX PT, R2, R2, R10, 0x1f ;  /* 0x00001f0a02027589 */ /* 0x00106400000e0000 */
.L_x_5709:
[----:B-1----:R-:W-:-:S07]  /*19bd0*/  IMAD.MOV.U32 R5, RZ, RZ, R2 ;  /* 0x000000ffff057224 */ /* 0x002fce00078e0002 */
.L_x_5633:
        /* <DEDUP_REMOVED lines=31> */
[----:B---3--:R-:W-:Y:S02]  /*19dd0*/  IMAD R6, R2, R5, RZ ;  /* 0x0000000502067224 */ /* 0x008fe400078e02ff */
        /* <DEDUP_REMOVED lines=30> */
.L_x_5635:
[----:B------:R-:W2:Y:S01]  /*19fc0*/  LDL R5, [R1+0xc] ;  /* 0x00000c0001057983 */ /* 0x000ea20000100800 */
[----:B0-----:R-:W2:Y:S01]  /*19fd0*/  LDC.64 R2, c[0x0][0xc90] ;  /* 0x00032400ff027b82 */ /* 0x001ea20000000a00 */
[----:B------:R-:W-:Y:S01]  /*19fe0*/  ULDC.64 UR4, c[0x0][0x208] ;  /* 0x0000820000047ab9 */ /* 0x000fe20000000a00 */
[----:B--2---:R-:W-:-:S05]  /*19ff0*/  IMAD.WIDE R2, R5, 0x4, R2 ;  /* 0x0000000405027825 */ /* 0x004fca00078e0202 */
[----:B---3--:R-:W2:Y:S02]  /*1a000*/  LDG.E R6, desc[UR4][R2.64] ;  /* 0x0000000402067981 */ /* 0x008ea4000c1e1900 */
        /* <DEDUP_REMOVED lines=59> */
.L_x_5636:
[----:B0-----:R-:W-:-:S05]  /*1a3c0*/  LOP3.LUT R3, RZ, R4, RZ, 0x33, !PT ;  /* 0x00000004ff037212 */ /* 0x001fca00078e33ff */
[----:B------:R-:W-:-:S05]  /*1a3d0*/  IMAD.IADD R0, R0, 0x1, R3 ;  /* 0x0000000100007824 */ /* 0x000fca00078e0203 */
[----:B------:R2:W-:Y:S01]  /*1a3e0*/  STL [R1+0x4], R0 ;  /* 0x0000040001007387 */ /* 0x0005e20000100800 */
[----:B------:R-:W-:Y:S05]  /*1a3f0*/  BRA `(.L_x_5637) ;  /* 0x0000000000287947 */ /* 0x000fea0003800000 */
.L_x_5629:
        /* <DEDUP_REMOVED lines=10> */
.L_x_5637:
[----:B0-----:R-:W3:Y:S04]  /*1a4a0*/  LDL R3, [R1+0x8] ;  /* 0x0000080001037983 */ /* 0x001ee80000100800 */
[----:B-1----:R-:W4:Y:S04]  /*1a4b0*/  LDL R2, [R1+0xc] ;  /* 0x00000c0001027983 */ /* 0x002f280000100800 */
[----:B------:R-:W5:Y:S04]  /*1a4c0*/  LDL R4, [R1] ;  /* 0x0000000001047983 */ /* 0x000f680000100800 */
[----:B------:R-:W5:Y:S01]  /*1a4d0*/  LDL R5, [R1+0x4] ;  /* 0x0000040001057983 */ /* 0x000f620000100800 */
[----:B------:R-:W-:Y:S05]  /*1a4e0*/  WARPSYNC.ALL ;  /* 0x0000000000007948 */ /* 0x000fea0003800000 */
[----:B--2---:R-:W0:Y:S02]  /*1a4f0*/  S2R R0, SR_TID.X ;  /* 0x0000000000007919 */ /* 0x004e240000002100 */
        /* <DEDUP_REMOVED lines=10> */
.L_x_5626:
[----:B------:R-:W2:Y:S01]  /*1a5a0*/  LDL R0, [R1+0xc] ;  /* 0x00000c0001007983 */ /* 0x000ea20000100800 */
[----:B------:R-:W-:Y:S02]  /*1a5b0*/  ULDC UR4, c[0x0][0xc3c] ;  /* 0x00030f0000047ab9 */ /* 0x000fe40000000800 */
[----:B--2---:R-:W-:-:S13]  /*1a5c0*/  ISETP.GE.AND P0, PT, R0, UR4, PT ;  /* 0x0000000400007c0c */ /* 0x004fda000bf06270 */
[----:B------:R-:W-:Y:S05]  /*1a5d0*/  @!P0 BRA `(.L_x_5638) ;  /* 0xffffff9c00d48947 */ /* 0x000fea000383ffff */
[----:B------:R-:W-:Y:S05]  /*1a5e0*/  BSYNC B8 ;  /* 0x0000000000087941 */ /* 0x000fea0003800000 */
.L_x_5530:
[----:B0-----:R-:W2:Y:S01]  /*1a5f0*/  LDL.LU R0, [R1+0x58] ;  /* 0x0000580001007983 */ /* 0x001ea20000300800 */
[----:B------:R-:W-:Y:S01]  /*1a600*/  BSSY B0, `(.L_x_5639) ;  /* 0x000000b000007945 */ /* 0x000fe20003800000 */
[----:B-1-3--:R-:W0:Y:S01]  /*1a610*/  S2R R5, SR_CgaCtaId ;  /* 0x0000000000057919 */ /* 0x00ae220000008800 */
        /* <DEDUP_REMOVED lines=9> */
.L_x_5710:
[----:B------:R-:W-:Y:S05]  /*1a6b0*/  BSYNC B0 ;  /* 0x0000000000007941 */ /* 0x000fea0003800000 */
.L_x_5639:
[----:B------:R-:W-:-:S03]  /*1a6c0*/  UMOV UR4, 0xffffffff ;  /* 0xffffffff00047882 */ /* 0x000fc60000000000 */
[----:B------:R-:W-:Y:S05]  /*1a6d0*/  BRA.DIV UR4, `(.L_x_5641) ;  /* 0x00000022043c7947 */ /* 0x000fea000b800000 */
[----:B------:R-:W1:Y:S02]  /*1a6e0*/  S2R R2, SR_TID.X ;  /* 0x0000000000027919 */ /* 0x000e640000002100 */
[----:B-1----:R-:W-:-:S04]  /*1a6f0*/  SHF.R.U32.HI R2, RZ, 0x5, R2 ;  /* 0x00000005ff027819 */ /* 0x002fc80000011602 */
[----:B------:R-:W-:-:S05]  /*1a700*/  LOP3.LUT R2, R2, 0x3, RZ, 0xc0, !PT ;  /* 0x0000000302027812 */ /* 0x000fca00078ec0ff */
[----:B------:R1:W2:Y:S02]  /*1a710*/  SHFL.IDX PT, R14, R2, RZ, 0x1f ;  /* 0x00001fff020e7589 */ /* 0x0002a400000e0000 */
.L_x_5713:
[----:B--2---:R-:W-:Y:S01]  /*1a720*/  ISETP.NE.AND P0, PT, R14, RZ, PT ;  /* 0x000000ff0e00720c */ /* 0x004fe20003f05270 */
[----:B------:R-:W-:-:S12]  /*1a730*/  BSSY B0, `(.L_x_5642) ;  /* 0x0000027000007945 */ /* 0x000fd80003800000 */
[----:B------:R-:W-:Y:S05]  /*1a740*/  @P0 BRA `(.L_x_5643) ;  /* 0x0000000000940947 */ /* 0x000fea0003800000 */
[----:B------:R-:W-:-:S03]  /*1a750*/  UMOV UR4, 0xffffffff ;  /* 0xffffffff00047882 */ /* 0x000fc60000000000 */
[----:B------:R-:W-:Y:S05]  /*1a760*/  BRA.DIV UR4, `(.L_x_5644) ;  /* 0x00000022044c7947 */ /* 0x000fea000b800000 */
[----:B------:R-:W-:-:S13]  /*1a770*/  ELECT P6, URZ, PT ;  /* 0x00000000003f782f */ /* 0x000fda00038c0000 */
.L_x_5716:
        /* <DEDUP_REMOVED lines=8> */
.L_x_5645:
        /* <DEDUP_REMOVED lines=13> */
.L_x_5717:
[----:B------:R-:W1:Y:S02]  /*1a8d0*/  SYNCS.PHASECHK.TRANS64.TRYWAIT P0, [R7+URZ], R2 ;  /* 0x00000002070075a7 */ /* 0x000e64000800017f */
[----:B-1----:R-:W-:Y:S05]  /*1a8e0*/  @!P0 BRA `(.L_x_5647) ;  /* 0x0000002000208947 */ /* 0x002fea0003800000 */
.L_x_5718:
[----:B------:R-:W-:Y:S05]  /*1a8f0*/  @!P2 BRA `(.L_x_5648) ;  /* 0x000000000004a947 */ /* 0x000fea0003800000 */
[----:B------:R-:W-:Y:S01]  /*1a900*/  BPT.TRAP 0x1 ;  /* 0x000000040000795c */ /* 0x000fe20000300000 */
.L_x_5648:
[----:B------:R-:W-:-:S04]  /*1a910*/  VIADD R0, R0, 0x36860 ;  /* 0x0003686000007836 */ /* 0x000fc80000000000 */
[----:B------:R-:W-:-:S04]  /*1a920*/  IMAD R4, R19, 0x8, R0 ;  /* 0x0000000813047824 */ /* 0x000fc800078e0200 */
[----:B------:R-:W2:Y:S02]  /*1a930*/  SYNCS.PHASECHK.TRANS64.TRYWAIT P0, [R4+URZ], R5 ;  /* 0x00000005040075a7 */ /* 0x000ea4000800017f */
[----:B--2---:R-:W-:Y:S05]  /*1a940*/  @!P0 BRA `(.L_x_5649) ;  /* 0x00000020001c8947 */ /* 0x004fea0003800000 */
.L_x_5719:
[----:B------:R-:W-:-:S07]  /*1a950*/  IMAD R3, R3, 0x8, R0 ;  /* 0x0000000803037824 */ /* 0x000fce00078e0200 */
.L_x_5650:
[----:B---3--:R3:W4:Y:S02]  /*1a960*/  SYNCS.PHASECHK.TRANS64.TRYWAIT P0, [R3+URZ], R2 ;  /* 0x00000002030075a7 */ /* 0x008724000800017f */
[----:B----4-:R-:W-:Y:S05]  /*1a970*/  @!P0 NANOSLEEP.SYNCS 0x989680 ;  /* 0x009896800000895d */ /* 0x010fea0003900000 */
[----:B------:R-:W4:Y:S02]  /*1a980*/  @!P0 SYNCS.PHASECHK.TRANS64 P0, [R3+URZ], R2 ;  /* 0x00000002030085a7 */ /* 0x000f24000800007f */
[----:B----4-:R-:W-:Y:S05]  /*1a990*/  @!P0 BRA `(.L_x_5650) ;  /* 0xfffffffc00f08947 */ /* 0x010fea000383ffff */
.L_x_5643:
[----:B------:R-:W-:Y:S05]  /*1a9a0*/  BSYNC B0 ;  /* 0x0000000000007941 */ /* 0x000fea0003800000 */
.L_x_5642:
[----:B------:R-:W-:Y:S05]  /*1a9b0*/  EXIT ;  /* 0x000000000000794d */ /* 0x000fea0003800000 */
.L_x_5469:
[----:B0-----:R-:W-:-:S04]  /*1a9c0*/  IMAD.U32 R3, RZ, RZ, UR39 ;  /* 0x00000027ff037e24 */ /* 0x001fc8000f8e00ff */
[----:B------:R0:W1:Y:S03]  /*1a9d0*/  SYNCS.PHASECHK.TRANS64.TRYWAIT P1, [R3+URZ+0x36800], R0 ;  /* 0x03680000030075a7 */ /* 0x000066000802017f */
[----:B-1----:R-:W-:Y:S05]  /*1a9e0*/  @!P1 NANOSLEEP.SYNCS 0x989680 ;  /* 0x009896800000995d */ /* 0x002fea0003900000 */
[----:B------:R-:W1:Y:S02]  /*1a9f0*/  @!P1 SYNCS.PHASECHK.TRANS64 P1, [R3+URZ+0x36800], R0 ;  /* 0x03680000030095a7 */ /* 0x000e64000802007f */
[----:B-1----:R-:W-:Y:S05]  /*1aa00*/  @!P1 BRA `(.L_x_5469) ;  /* 0xfffffffc00ec9947 */ /* 0x002fea000383ffff */
[----:B------:R-:W-:Y:S05]  /*1aa10*/  BRA `(.L_x_5651) ;  /* 0xfffffe7400e87947 */ /* 0x000fea000383ffff */
.L_x_5473:
[----:B-1----:R1:W2:Y:S02]  /*1aa20*/  SYNCS.PHASECHK.TRANS64.TRYWAIT P2, [R0+URZ+0x36830], R3 ;  /* 0x03683003000075a7 */ /* 0x0022a4000804017f */
[----:B--2---:R-:W-:Y:S05]  /*1aa30*/  @!P2 NANOSLEEP.SYNCS 0x989680 ;  /* 0x009896800000a95d */ /* 0x004fea0003900000 */
[----:B------:R-:W2:Y:S02]  /*1aa40*/  @!P2 SYNCS.PHASECHK.TRANS64 P2, [R0+URZ+0x36830], R3 ;  /* 0x036830030000a5a7 */ /* 0x000ea4000804007f */
[----:B--2---:R-:W-:Y:S05]  /*1aa50*/  @!P2 BRA `(.L_x_5473) ;  /* 0xfffffffc00f0a947 */ /* 0x004fea000383ffff */
[----:B------:R-:W-:Y:S05]  /*1aa60*/  BRA `(.L_x_5472) ;  /* 0xfffffe78000c7947 */ /* 0x000fea000383ffff */
.L_x_5478:
[----:B-1----:R-:W-:-:S04]  /*1aa70*/  IMAD.U32 R4, RZ, RZ, UR38 ;  /* 0x00000026ff047e24 */ /* 0x002fc8000f8e00ff */
[----:B------:R1:W2:Y:S03]  /*1aa80*/  SYNCS.PHASECHK.TRANS64.TRYWAIT P3, [R4+URZ+0x36830], R3 ;  /* 0x03683003040075a7 */ /* 0x0002a6000806017f */
[----:B--2---:R-:W-:Y:S05]  /*1aa90*/  @!P3 NANOSLEEP.SYNCS 0x989680 ;  /* 0x009896800000b95d */ /* 0x004fea0003900000 */
[----:B------:R-:W2:Y:S02]  /*1aaa0*/  @!P3 SYNCS.PHASECHK.TRANS64 P3, [R4+URZ+0x36830], R3 ;  /* 0x036830030400b5a7 */ /* 0x000ea4000806007f */
[----:B--2---:R-:W-:Y:S05]  /*1aab0*/  @!P3 BRA `(.L_x_5478) ;  /* 0xfffffffc00ecb947 */ /* 0x004fea000383ffff */
[----:B------:R-:W-:Y:S05]  /*1aac0*/  BRA `(.L_x_5477) ;  /* 0xfffffeb400b87947 */ /* 0x000fea000383ffff */
.L_x_5482:
[----:B-1----:R-:W-:-:S04]  /*1aad0*/  IMAD.U32 R2, RZ, RZ, UR10 ;  /* 0x0000000aff027e24 */ /* 0x002fc8000f8e00ff */
[----:B------:R1:W2:Y:S03]  /*1aae0*/  SYNCS.PHASECHK.TRANS64.TRYWAIT P3, [R2+URZ+0x36850], R0 ;  /* 0x03685000020075a7 */ /* 0x0002a6000806017f */
[----:B--2---:R-:W-:Y:S05]  /*1aaf0*/  @!P3 NANOSLEEP.SYNCS 0x989680 ;  /* 0x009896800000b95d */ /* 0x004fea0003900000 */
[----:B------:R-:W2:Y:S02]  /*1ab00*/  @!P3 SYNCS.PHASECHK.TRANS64 P3, [R2+URZ+0x36850], R0 ;  /* 0x036850000200b5a7 */ /* 0x000ea4000806007f */
[----:B--2---:R-:W-:Y:S05]  /*1ab10*/  @!P3 BRA `(.L_x_5482) ;  /* 0xfffffffc00ecb947 */ /* 0x004fea000383ffff */
[----:B------:R-:W-:Y:S05]  /*1ab20*/  BRA `(.L_x_5481) ;  /* 0xfffffedc00607947 */ /* 0x000fea000383ffff */
.L_x_5488:
[----:B-1----:R-:W-:-:S04]  /*1ab30*/  IMAD.U32 R4, RZ, RZ, UR6 ;  /* 0x00000006ff047e24 */ /* 0x002fc8000f8e00ff */
[----:B------:R1:W2:Y:S03]  /*1ab40*/  SYNCS.PHASECHK.TRANS64.TRYWAIT P2, [R4+URZ+0x36830], R3 ;  /* 0x03683003040075a7 */ /* 0x0002a6000804017f */
[----:B--2---:R-:W-:Y:S05]  /*1ab50*/  @!P2 NANOSLEEP.SYNCS 0x989680 ;  /* 0x009896800000a95d */ /* 0x004fea0003900000 */
[----:B------:R-:W2:Y:S02]  /*1ab60*/  @!P2 SYNCS.PHASECHK.TRANS64 P2, [R4+URZ+0x36830], R3 ;  /* 0x036830030400a5a7 */ /* 0x000ea4000804007f */
[----:B--2---:R-:W-:Y:S05]  /*1ab70*/  @!P2 BRA `(.L_x_5488) ;  /* 0xfffffffc00eca947 */ /* 0x004fea000383ffff */
[----:B------:R-:W-:Y:S05]  /*1ab80*/  BRA `(.L_x_5487) ;  /* 0xfffffef800e07947 */ /* 0x000fea000383ffff */
.L_x_5492:
[----:B-1----:R-:W-:-:S04]  /*1ab90*/  IMAD.U32 R2, RZ, RZ, UR10 ;  /* 0x0000000aff027e24 */ /* 0x002fc8000f8e00ff */
[----:B------:R1:W2:Y:S03]  /*1aba0*/  SYNCS.PHASECHK.TRANS64.TRYWAIT P2, [R2+URZ+0x36850], R0 ;  /* 0x03685000020075a7 */ /* 0x0002a6000804017f */
[----:B--2---:R-:W-:Y:S05]  /*1abb0*/  @!P2 NANOSLEEP.SYNCS 0x989680 ;  /* 0x009896800000a95d */ /* 0x004fea0003900000 */
[----:B------:R-:W2:Y:S02]  /*1abc0*/  @!P2 SYNCS.PHASECHK.TRANS64 P2, [R2+URZ+0x36850], R0 ;  /* 0x036850000200a5a7 */ /* 0x000ea4000804007f */
[----:B--2---:R-:W-:Y:S05]  /*1abd0*/  @!P2 BRA `(.L_x_5492) ;  /* 0xfffffffc00eca947 */ /* 0x004fea000383ffff */
[----:B------:R-:W-:Y:S05]  /*1abe0*/  BRA `(.L_x_5491) ;  /* 0xffffff2000a07947 */ /* 0x000fea000383ffff */
.L_x_5497:
[----:B-1----:R-:W-:-:S04]  /*1abf0*/  IMAD.U32 R7, RZ, RZ, UR5 ;  /* 0x00000005ff077e24 */ /* 0x002fc8000f8e00ff */
[----:B------:R1:W2:Y:S03]  /*1ac00*/  SYNCS.PHASECHK.TRANS64.TRYWAIT P0, [R7+URZ+0x36850], R0 ;  /* 0x03685000070075a7 */ /* 0x0002a6000800017f */
[----:B--2---:R-:W-:Y:S05]  /*1ac10*/  @!P0 NANOSLEEP.SYNCS 0x989680 ;  /* 0x009896800000895d */ /* 0x004fea0003900000 */
[----:B------:R-:W2:Y:S02]  /*1ac20*/  @!P0 SYNCS.PHASECHK.TRANS64 P0, [R7+URZ+0x36850], R0 ;  /* 0x03685000070085a7 */ /* 0x000ea4000800007f */
[----:B--2---:R-:W-:Y:S05]  /*1ac30*/  @!P0 BRA `(.L_x_5497) ;  /* 0xfffffffc00ec8947 */ /* 0x004fea000383ffff */
[----:B------:R-:W-:Y:S05]  /*1ac40*/  BRA `(.L_x_5496) ;  /* 0xffffff3c00547947 */ /* 0x000fea000383ffff */
.L_x_5544:
        /* <DEDUP_REMOVED lines=11> */
.L_x_5653:
[----:B------:R-:W-:Y:S05]  /*1ad00*/  BSYNC B0 ;  /* 0x0000000000007941 */ /* 0x000fea0003800000 */
.L_x_5652:
[----:B------:R-:W-:Y:S05]  /*1ad10*/  BRA `(.L_x_5654) ;  /* 0xffffffa800087947 */ /* 0x000fea000383ffff */
.L_x_5546:
[----:B------:R-:W-:Y:S01]  /*1ad20*/  BSSY B0, `(.L_x_5655) ;  /* 0x0000006000007945 */ /* 0x000fe20003800000 */
[----:B------:R-:W-:-:S07]  /*1ad30*/  IMAD.MOV.U32 R15, RZ, RZ, -0x1 ;  /* 0xffffffffff0f7424 */ /* 0x000fce00078e00ff */
[----:B--23--:R-:W-:Y:S05]  /*1ad40*/  WARPSYNC.COLLECTIVE R15, `(.L_x_5656) ;  /* 0x000000000f0c7348 */ /* 0x00cfea0003c00000 */
[----:B------:R-:W-:Y:S02]  /*1ad50*/  ELECT P6, UR62, PT ;  /* 0x00000000003e782f */ /* 0x000fe400038c0000 */
[----:B------:R-:W-:Y:S01]  /*1ad60*/  MOV R14, UR62 ;  /* 0x0000003e000e7c02 */ /* 0x000fe20008000f00 */
[----:B--23--:R-:W-:Y:S10]  /*1ad70*/  ENDCOLLECTIVE ;  /* 0x000000000000791b */ /* 0x00cff40003800000 */
.L_x_5656:
[----:B------:R-:W-:Y:S05]  /*1ad80*/  BSYNC B0 ;  /* 0x0000000000007941 */ /* 0x000fea0003800000 */
.L_x_5655:
[----:B------:R-:W-:Y:S05]  /*1ad90*/  BRA `(.L_x_5657) ;  /* 0xffffffa8000c7947 */ /* 0x000fea000383ffff */
.L_x_5548:
[----:B0-----:R0:W1:Y:S02]  /*1ada0*/  SYNCS.PHASECHK.TRANS64.TRYWAIT P0, [R0+URZ+0x36840], R2 ;  /* 0x03684002000075a7 */ /* 0x001064000800017f */
[----:B-1----:R-:W-:Y:S05]  /*1adb0*/  @!P0 NANOSLEEP.SYNCS 0x989680 ;  /* 0x009896800000895d */ /* 0x002fea0003900000 */
[----:B------:R-:W1:Y:S02]  /*1adc0*/  @!P0 SYNCS.PHASECHK.TRANS64 P0, [R0+URZ+0x36840], R2 ;  /* 0x03684002000085a7 */ /* 0x000e64000800007f */
[----:B-1----:R-:W-:Y:S05]  /*1add0*/  @!P0 BRA `(.L_x_5548) ;  /* 0xfffffffc00f08947 */ /* 0x002fea000383ffff */
[----:B------:R-:W-:Y:S05]  /*1ade0*/  BRA `(.L_x_5658) ;  /* 0xffffffa800707947 */ /* 0x000fea000383ffff */
.L_x_5552:
[----:B------:R-:W2:Y:S01]  /*1adf0*/  LDL.LU R11, [R1+0x38] ;  /* 0x00003800010b7983 */ /* 0x000ea20000300800 */
[----:B------:R-:W-:Y:S01]  /*1ae00*/  IMAD.MOV.U32 R13, RZ, RZ, R3 ;  /* 0x000000ffff0d7224 */ /* 0x000fe200078e0003 */
[----:B------:R-:W-:Y:S01]  /*1ae10*/  LOP3.LUT R5, R5, 0x7f, RZ, 0xc0, !PT ;  /* 0x0000007f05057812 */ /* 0x000fe200078ec0ff */
[----:B------:R-:W-:Y:S02]  /*1ae20*/  IMAD.MOV.U32 R12, RZ, RZ, RZ ;  /* 0x000000ffff0c7224 */ /* 0x000fe400078e00ff */
[----:B------:R-:W-:Y:S01]  /*1ae30*/  IMAD.MOV.U32 R15, RZ, RZ, -0x1 ;  /* 0xffffffffff0f7424 */ /* 0x000fe200078e00ff */
        /* <DEDUP_REMOVED lines=9> */
.L_x_5659:
[----:B------:R-:W-:Y:S02]  /*1aed0*/  IMAD.MOV.U32 R13, RZ, RZ, R4 ;  /* 0x000000ffff0d7224 */ /* 0x000fe400078e0004 */
[----:B------:R-:W-:-:S07]  /*1aee0*/  IMAD.MOV.U32 R6, RZ, RZ, R14 ;  /* 0x000000ffff067224 */ /* 0x000fce00078e000e */
[----:B------:R-:W-:Y:S05]  /*1aef0*/  WARPSYNC.COLLECTIVE R15, `(.L_x_5660) ;  /* 0x000000000f087348 */ /* 0x000fea0003c00000 */
[----:B------:R0:W1:Y:S02]  /*1af00*/  SHFL.IDX P6, R14, R13, R12, R11 ;  /* 0x0000000c0d0e7389 */ /* 0x00006400000c000b */
[----:B01----:R-:W-:Y:S01]  /*1af10*/  ENDCOLLECTIVE ;  /* 0x000000000000791b */ /* 0x003fe20003800000 */
.L_x_5660:
        /* <DEDUP_REMOVED lines=19> */
.L_x_5661:
[----:B------:R-:W-:Y:S02]  /*1b050*/  IMAD.MOV.U32 R13, RZ, RZ, R4 ;  /* 0x000000ffff0d7224 */ /* 0x000fe400078e0004 */
[----:B------:R-:W-:-:S07]  /*1b060*/  IMAD.MOV.U32 R9, RZ, RZ, R14 ;  /* 0x000000ffff097224 */ /* 0x000fce00078e000e */
[----:B------:R-:W-:Y:S05]  /*1b070*/  WARPSYNC.COLLECTIVE R15, `(.L_x_5662) ;  /* 0x000000000f087348 */ /* 0x000fea0003c00000 */
[----:B------:R0:W1:Y:S02]  /*1b080*/  SHFL.IDX P6, R14, R13, R12, R11 ;  /* 0x0000000c0d0e7389 */ /* 0x00006400000c000b */
[----:B01----:R-:W-:Y:S01]  /*1b090*/  ENDCOLLECTIVE ;  /* 0x000000000000791b */ /* 0x003fe20003800000 */
.L_x_5662:
        /* <DEDUP_REMOVED lines=20> */
.L_x_5663:
[----:B------:R-:W-:Y:S02]  /*1b1e0*/  IMAD.MOV.U32 R13, RZ, RZ, R4 ;  /* 0x000000ffff0d7224 */ /* 0x000fe400078e0004 */
[----:B------:R-:W-:-:S05]  /*1b1f0*/  IMAD.SHL.U32 R9, R9, 0x8, RZ ;  /* 0x0000000809097824 */ /* 0x000fca00078e00ff */
[----:B------:R-:W-:Y:S01]  /*1b200*/  LOP3.LUT R9, R9, 0x38, RZ, 0xc0, !PT ;  /* 0x0000003809097812 */ /* 0x000fe200078ec0ff */
[----:B------:R-:W-:-:S07]  /*1b210*/  IMAD.MOV.U32 R8, RZ, RZ, R14 ;  /* 0x000000ffff087224 */ /* 0x000fce00078e000e */
[----:B------:R-:W-:Y:S05]  /*1b220*/  WARPSYNC.COLLECTIVE R15, `(.L_x_5664) ;  /* 0x000000000f087348 */ /* 0x000fea0003c00000 */
[----:B------:R0:W1:Y:S02]  /*1b230*/  SHFL.IDX P6, R14, R13, R12, R11 ;  /* 0x0000000c0d0e7389 */ /* 0x00006400000c000b */
[----:B01----:R-:W-:Y:S01]  /*1b240*/  ENDCOLLECTIVE ;  /* 0x000000000000791b */ /* 0x003fe20003800000 */
.L_x_5664:
        /* <DEDUP_REMOVED lines=19> */
.L_x_5665:
[----:B------:R-:W-:Y:S02]  /*1b380*/  IMAD.MOV.U32 R13, RZ, RZ, R4 ;  /* 0x000000ffff0d7224 */ /* 0x000fe400078e0004 */
[----:B------:R-:W-:-:S07]  /*1b390*/  IMAD.MOV.U32 R6, RZ, RZ, R14 ;  /* 0x000000ffff067224 */ /* 0x000fce00078e000e */
[----:B------:R-:W-:Y:S05]  /*1b3a0*/  WARPSYNC.COLLECTIVE R15, `(.L_x_5666) ;  /* 0x000000000f087348 */ /* 0x000fea0003c00000 */
[----:B------:R0:W1:Y:S02]  /*1b3b0*/  SHFL.IDX P6, R14, R13, R12, R11 ;  /* 0x0000000c0d0e7389 */ /* 0x00006400000c000b */
[----:B01----:R-:W-:Y:S01]  /*1b3c0*/  ENDCOLLECTIVE ;  /* 0x000000000000791b */ /* 0x003fe20003800000 */
.L_x_5666:
        /* <DEDUP_REMOVED lines=19> */
.L_x_5667:
[----:B------:R-:W-:Y:S02]  /*1b500*/  IMAD.MOV.U32 R13, RZ, RZ, R4 ;  /* 0x000000ffff0d7224 */ /* 0x000fe400078e0004 */
[----:B------:R-:W-:-:S07]  /*1b510*/  IMAD.MOV.U32 R6, RZ, RZ, R14 ;  /* 0x000000ffff067224 */ /* 0x000fce00078e000e */
[----:B------:R-:W-:Y:S05]  /*1b520*/  WARPSYNC.COLLECTIVE R15, `(.L_x_5668) ;  /* 0x000000000f087348 */ /* 0x000fea0003c00000 */
[----:B------:R0:W1:Y:S02]  /*1b530*/  SHFL.IDX P6, R14, R13, R12, R11 ;  /* 0x0000000c0d0e7389 */ /* 0x00006400000c000b */
[----:B01----:R-:W-:Y:S01]  /*1b540*/  ENDCOLLECTIVE ;  /* 0x000000000000791b */ /* 0x003fe20003800000 */
.L_x_5668:
        /* <DEDUP_REMOVED lines=19> */
.L_x_5669:
[----:B------:R-:W-:Y:S02]  /*1b680*/  IMAD.MOV.U32 R13, RZ, RZ, R4 ;  /* 0x000000ffff0d7224 */ /* 0x000fe400078e0004 */
[----:B------:R-:W-:-:S07]  /*1b690*/  IMAD.MOV.U32 R6, RZ, RZ, R14 ;  /* 0x000000ffff067224 */ /* 0x000fce00078e000e */
[----:B------:R-:W-:Y:S05]  /*1b6a0*/  WARPSYNC.COLLECTIVE R15, `(.L_x_5670) ;  /* 0x000000000f087348 */ /* 0x000fea0003c00000 */
[----:B------:R0:W1:Y:S02]  /*1b6b0*/  SHFL.IDX P6, R14, R13, R12, R11 ;  /* 0x0000000c0d0e7389 */ /* 0x00006400000c000b */
[----:B01----:R-:W-:Y:S01]  /*1b6c0*/  ENDCOLLECTIVE ;  /* 0x000000000000791b */ /* 0x003fe20003800000 */
.L_x_5670:
        /* <DEDUP_REMOVED lines=17> */
.L_x_5671:
[----:B------:R-:W-:-:S05]  /*1b7e0*/  VIADD R7, R2, 0x60 ;  /* 0x0000006002077836 */ /* 0x000fca0000000000 */
[----:B------:R-:W-:Y:S01]  /*1b7f0*/  ISETP.GE.AND P4, PT, R7, R0, PT ;  /* 0x000000000700720c */ /* 0x000fe20003f86270 */
[----:B------:R-:W-:Y:S02]  /*1b800*/  IMAD.MOV.U32 R13, RZ, RZ, R4 ;  /* 0x000000ffff0d7224 */ /* 0x000fe400078e0004 */
[----:B------:R-:W-:-:S10]  /*1b810*/  IMAD.MOV.U32 R6, RZ, RZ, R14 ;  /* 0x000000ffff067224 */ /* 0x000fd400078e000e */
[----:B------:R-:W-:Y:S05]  /*1b820*/  WARPSYNC.COLLECTIVE R15, `(.L_x_5672) ;  /* 0x000000000f087348 */ /* 0x000fea0003c00000 */
[----:B------:R0:W1:Y:S02]  /*1b830*/  SHFL.IDX P6, R14, R13, R12, R11 ;  /* 0x0000000c0d0e7389 */ /* 0x00006400000c000b */
[----:B01----:R-:W-:Y:S01]  /*1b840*/  ENDCOLLECTIVE ;  /* 0x000000000000791b */ /* 0x003fe20003800000 */
.L_x_5672:
        /* <DEDUP_REMOVED lines=17> */
.L_x_5673:
[----:B------:R-:W-:Y:S02]  /*1b960*/  IMAD.MOV.U32 R13, RZ, RZ, R4 ;  /* 0x000000ffff0d7224 */ /* 0x000fe400078e0004 */
[----:B------:R-:W-:-:S07]  /*1b970*/  IMAD.MOV.U32 R5, RZ, RZ, R14 ;  /* 0x000000ffff057224 */ /* 0x000fce00078e000e */
[----:B------:R-:W-:Y:S05]  /*1b980*/  WARPSYNC.COLLECTIVE R15, `(.L_x_5674) ;  /* 0x000000000f087348 */ /* 0x000fea0003c00000 */
[----:B------:R0:W1:Y:S02]  /*1b990*/  SHFL.IDX P6, R14, R13, R12, R11 ;  /* 0x0000000c0d0e7389 */ /* 0x00006400000c000b */
[----:B01----:R-:W-:Y:S01]  /*1b9a0*/  ENDCOLLECTIVE ;  /* 0x000000000000791b */ /* 0x003fe20003800000 */
.L_x_5674:
[----:B------:R-:W-:Y:S01]  /*1b9b0*/  IMAD.MOV.U32 R3, RZ, RZ, R14 ;  /* 0x000000ffff037224 */ /* 0x000fe200078e000e */
[----:B------:R-:W-:Y:S06]  /*1b9c0*/  BRA `(.L_x_5675) ;  /* 0xffffffac00247947 */ /* 0x000fec000383ffff */
.L_x_5557:
[----:B0-----:R0:W3:Y:S02]  /*1b9d0*/  SYNCS.PHASECHK.TRANS64.TRYWAIT P0, [R18+URZ+0x36820], R0 ;  /* 0x03682000120075a7 */ /* 0x0010e4000800017f */
[----:B---3--:R-:W-:Y:S05]  /*1b9e0*/  @!P0 NANOSLEEP.SYNCS 0x989680 ;  /* 0x009896800000895d */ /* 0x008fea0003900000 */
[----:B------:R-:W3:Y:S02]  /*1b9f0*/  @!P0 SYNCS.PHASECHK.TRANS64 P0, [R18+URZ+0x36820], R0 ;  /* 0x03682000120085a7 */ /* 0x000ee4000800007f */
[----:B---3--:R-:W-:Y:S05]  /*1ba00*/  @!P0 BRA `(.L_x_5557) ;  /* 0xfffffffc00f08947 */ /* 0x008fea000383ffff */
[----:B------:R-:W-:Y:S05]  /*1ba10*/  BRA `(.L_x_5676) ;  /* 0xffffffac00a87947 */ /* 0x000fea000383ffff */
.L_x_5566:
[----:B-1----:R1:W2:Y:S02]  /*1ba20*/  SYNCS.PHASECHK.TRANS64.TRYWAIT P0, [R3+URZ+0x36840], R2 ;  /* 0x03684002030075a7 */ /* 0x0022a4000800017f */
[----:B--2---:R-:W-:Y:S05]  /*1ba30*/  @!P0 NANOSLEEP.SYNCS 0x989680 ;  /* 0x009896800000895d */ /* 0x004fea0003900000 */
[----:B------:R-:W2:Y:S02]  /*1ba40*/  @!P0 SYNCS.PHASECHK.TRANS64 P0, [R3+URZ+0x36840], R2 ;  /* 0x03684002030085a7 */ /* 0x000ea4000800007f */
[----:B--2---:R-:W-:Y:S05]  /*1ba50*/  @!P0 BRA `(.L_x_5566) ;  /* 0xfffffffc00f08947 */ /* 0x004fea000383ffff */
[----:B------:R-:W-:Y:S05]  /*1ba60*/  BRA `(.L_x_5677) ;  /* 0xffffffb000887947 */ /* 0x000fea000383ffff */
.L_x_5573:
[----:B-1----:R1:W2:Y:S02]  /*1ba70*/  SYNCS.PHASECHK.TRANS64.TRYWAIT P0, [R3+URZ+0x60], R2 ;  /* 0x00006002030075a7 */ /* 0x0022a4000800017f */
[----:B--2---:R-:W-:Y:S05]  /*1ba80*/  @!P0 NANOSLEEP.SYNCS 0x989680 ;  /* 0x009896800000895d */ /* 0x004fea0003900000 */
[----:B------:R-:W2:Y:S02]  /*1ba90*/  @!P0 SYNCS.PHASECHK.TRANS64 P0, [R3+URZ+0x60], R2 ;  /* 0x00006002030085a7 */ /* 0x000ea4000800007f */
[----:B--2---:R-:W-:Y:S05]  /*1baa0*/  @!P0 BRA `(.L_x_5573) ;  /* 0xfffffffc00f08947 */ /* 0x004fea000383ffff */
[----:B------:R-:W-:Y:S05]  /*1bab0*/  BRA `(.L_x_5678) ;  /* 0xffffffb4009c7947 */ /* 0x000fea000383ffff */
.L_x_5583:
[----:B-1----:R1:W2:Y:S02]  /*1bac0*/  SYNCS.PHASECHK.TRANS64.TRYWAIT P0, [R3+URZ+0x36840], R2 ;  /* 0x03684002030075a7 */ /* 0x0022a4000800017f */
[----:B--2---:R-:W-:Y:S05]  /*1bad0*/  @!P0 NANOSLEEP.SYNCS 0x989680 ;  /* 0x009896800000895d */ /* 0x004fea0003900000 */
[----:B------:R-:W2:Y:S02]  /*1bae0*/  @!P0 SYNCS.PHASECHK.TRANS64 P0, [R3+URZ+0x36840], R2 ;  /* 0x03684002030085a7 */ /* 0x000ea4000800007f */
[----:B--2---:R-:W-:Y:S05]  /*1baf0*/  @!P0 BRA `(.L_x_5583) ;  /* 0xfffffffc00f08947 */ /* 0x004fea000383ffff */
[----:B------:R-:W-:Y:S05]  /*1bb00*/  BRA `(.L_x_5679) ;  /* 0xffffffbc006c7947 */ /* 0x000fea000383ffff */
.L_x_5590:
[----:B0-----:R0:W1:Y:S02]  /*1bb10*/  SYNCS.PHASECHK.TRANS64.TRYWAIT P0, [R2+URZ+0x60], R3 ;  /* 0x00006003020075a7 */ /* 0x001064000800017f */
[----:B-1----:R-:W-:Y:S05]  /*1bb20*/  @!P0 NANOSLEEP.SYNCS 0x989680 ;  /* 0x009896800000895d */ /* 0x002fea0003900000 */
[----:B------:R-:W1:Y:S02]  /*1bb30*/  @!P0 SYNCS.PHASECHK.TRANS64 P0, [R2+URZ+0x60], R3 ;  /* 0x00006003020085a7 */ /* 0x000e64000800007f */
[----:B-1----:R-:W-:Y:S05]  /*1bb40*/  @!P0 BRA `(.L_x_5590) ;  /* 0xfffffffc00f08947 */ /* 0x002fea000383ffff */
[----:B------:R-:W-:Y:S05]  /*1bb50*/  BRA `(.L_x_5680) ;  /* 0xffffffc000807947 */ /* 0x000fea000383ffff */
.L_x_5600:
[----:B--2---:R2:W3:Y:S02]  /*1bb60*/  SYNCS.PHASECHK.TRANS64.TRYWAIT P0, [R2+URZ+0x36840], R3 ;  /* 0x03684003020075a7 */ /* 0x0044e4000800017f */
[----:B---3--:R-:W-:Y:S05]  /*1bb70*/  @!P0 NANOSLEEP.SYNCS 0x989680 ;  /* 0x009896800000895d */ /* 0x008fea0003900000 */
[----:B------:R-:W3:Y:S02]  /*1bb80*/  @!P0 SYNCS.PHASECHK.TRANS64 P0, [R2+URZ+0x36840], R3 ;  /* 0x03684003020085a7 */ /* 0x000ee4000800007f */
[----:B---3--:R-:W-:Y:S05]  /*1bb90*/  @!P0 BRA `(.L_x_5600) ;  /* 0xfffffffc00f08947 */ /* 0x008fea000383ffff */
[----:B------:R-:W-:Y:S05]  /*1bba0*/  BRA `(.L_x_5681) ;  /* 0xffffffc800207947 */ /* 0x000fea000383ffff */
.L_x_5607:
[----:B0-----:R0:W1:Y:S02]  /*1bbb0*/  SYNCS.PHASECHK.TRANS64.TRYWAIT P0, [R2+URZ+0x60], R5 ;  /* 0x00006005020075a7 */ /* 0x001064000800017f */
[----:B-1----:R-:W-:Y:S05]  /*1bbc0*/  @!P0 NANOSLEEP.SYNCS 0x989680 ;  /* 0x009896800000895d */ /* 0x002fea0003900000 */
[----:B------:R-:W1:Y:S02]  /*1bbd0*/  @!P0 SYNCS.PHASECHK.TRANS64 P0, [R2+URZ+0x60], R5 ;  /* 0x00006005020085a7 */ /* 0x000e64000800007f */
[----:B-1----:R-:W-:Y:S05]  /*1bbe0*/  @!P0 BRA `(.L_x_5607) ;  /* 0xfffffffc00f08947 */ /* 0x002fea000383ffff */
[----:B------:R-:W-:Y:S05]  /*1bbf0*/  BRA `(.L_x_5682) ;  /* 0xffffffcc00347947 */ /* 0x000fea000383ffff */
.L_x_5619:
[----:B--2---:R2:W3:Y:S02]  /*1bc00*/  SYNCS.PHASECHK.TRANS64.TRYWAIT P0, [R0+URZ+0x36860], R2 ;  /* 0x03686002000075a7 */ /* 0x0044e4000800017f */
[----:B---3--:R-:W-:Y:S05]  /*1bc10*/  @!P0 NANOSLEEP.SYNCS 0x989680 ;  /* 0x009896800000895d */ /* 0x008fea0003900000 */
[----:B------:R-:W3:Y:S02]  /*1bc20*/  @!P0 SYNCS.PHASECHK.TRANS64 P0, [R0+URZ+0x36860], R2 ;  /* 0x03686002000085a7 */ /* 0x000ee4000800007f */
[----:B---3--:R-:W-:Y:S05]  /*1bc30*/  @!P0 BRA `(.L_x_5619) ;  /* 0xfffffffc00f08947 */ /* 0x008fea000383ffff */
[----:B------:R-:W-:Y:S05]  /*1bc40*/  BRA `(.L_x_5683) ;  /* 0xffffffd000c07947 */ /* 0x000fea000383ffff */
.L_x_5627:
        /* <DEDUP_REMOVED lines=9> */
.L_x_5685:
[----:B------:R-:W-:Y:S05]  /*1bce0*/  BSYNC B0 ;  /* 0x0000000000007941 */ /* 0x000fea0003800000 */
.L_x_5684:
        /* <DEDUP_REMOVED lines=9> */
.L_x_5686:
        /* <DEDUP_REMOVED lines=26> */
.L_x_5687:
        /* <DEDUP_REMOVED lines=8> */
.L_x_5688:
        /* <DEDUP_REMOVED lines=8> */
.L_x_5689:
        /* <DEDUP_REMOVED lines=8> */
.L_x_5690:
        /* <DEDUP_REMOVED lines=8> */
.L_x_5691:
        /* <DEDUP_REMOVED lines=9> */
.L_x_5692:
[----:B------:R-:W-:Y:S01]  /*1c1b0*/  IMAD.MOV.U32 R9, RZ, RZ, R14 ;  /* 0x000000ffff097224 */ /* 0x000fe200078e000e */
[----:B------:R-:W-:Y:S06]  /*1c1c0*/  BRA `(.L_x_5693) ;  /* 0xffffffd400707947 */ /* 0x000fec000383ffff */
.L_x_5630:
        /* <DEDUP_REMOVED lines=8> */
.L_x_5695:
[----:B------:R-:W-:Y:S05]  /*1c250*/  BSYNC B0 ;  /* 0x0000000000007941 */ /* 0x000fea0003800000 */
.L_x_5694:
        /* <DEDUP_REMOVED lines=10> */
.L_x_5696:
        /* <DEDUP_REMOVED lines=8> */
.L_x_5697:
        /* <DEDUP_REMOVED lines=8> */
.L_x_5698:
        /* <DEDUP_REMOVED lines=8> */
.L_x_5699:
        /* <DEDUP_REMOVED lines=9> */
.L_x_5700:
[----:B------:R-:W-:Y:S01]  /*1c510*/  IMAD.MOV.U32 R9, RZ, RZ, R14 ;  /* 0x000000ffff097224 */ /* 0x000fe200078e000e */
[----:B------:R-:W-:Y:S06]  /*1c520*/  BRA `(.L_x_5701) ;  /* 0xffffffd400487947 */ /* 0x000fec000383ffff */
.L_x_5632:
[----:B------:R-:W-:Y:S01]  /*1c530*/  BSSY B0, `(.L_x_5702) ;  /* 0x0000006000007945 */ /* 0x000fe20003800000 */
[----:B------:R-:W-:Y:S01]  /*1c540*/  PLOP3.LUT P6, PT, P6, PT, PT, 0x8, 0x0 ;  /* 0x000000000000781c */ /* 0x000fe200037ce170 */
[----:B------:R-:W-:-:S12]  /*1c550*/  IMAD.MOV.U32 R15, RZ, RZ, -0x1 ;  /* 0xffffffffff0f7424 */ /* 0x000fd800078e00ff */
[----:B0-----:R-:W-:Y:S05]  /*1c560*/  WARPSYNC.COLLECTIVE R15, `(.L_x_5703) ;  /* 0x000000000f087348 */ /* 0x001fea0003c00000 */
[----:B------:R-:W-:Y:S01]  /*1c570*/  VOTE.ANY R14, PT, P6 ;  /* 0x00000000000e7806 */ /* 0x000fe200030e0100 */
[----:B0-----:R-:W-:Y:S06]  /*1c580*/  ENDCOLLECTIVE ;  /* 0x000000000000791b */ /* 0x001fec0003800000 */
.L_x_5703:
[----:B------:R-:W-:Y:S05]  /*1c590*/  BSYNC B0 ;  /* 0x0000000000007941 */ /* 0x000fea0003800000 */
.L_x_5702:
        /* <DEDUP_REMOVED lines=10> */
.L_x_5704:
[----:B------:R-:W-:Y:S02]  /*1c640*/  IMAD.MOV.U32 R13, RZ, RZ, R7 ;  /* 0x000000ffff0d7224 */ /* 0x000fe400078e0007 */
[----:B------:R-:W-:-:S07]  /*1c650*/  IMAD.MOV.U32 R0, RZ, RZ, R14 ;  /* 0x000000ffff007224 */ /* 0x000fce00078e000e */
[----:B------:R-:W-:Y:S05]  /*1c660*/  WARPSYNC.COLLECTIVE R15, `(.L_x_5705) ;  /* 0x000000000f087348 */ /* 0x000fea0003c00000 */
[----:B------:R0:W1:Y:S02]  /*1c670*/  SHFL.IDX P6, R14, R13, R12, R11 ;  /* 0x0000000c0d0e7389 */ /* 0x00006400000c000b */
[----:B01----:R-:W-:Y:S01]  /*1c680*/  ENDCOLLECTIVE ;  /* 0x000000000000791b */ /* 0x003fe20003800000 */
.L_x_5705:
[----:B------:R-:W-:Y:S02]  /*1c690*/  IMAD.MOV.U32 R7, RZ, RZ, R14 ;  /* 0x000000ffff077224 */ /* 0x000fe400078e000e */
[----:B------:R-:W-:-:S05]  /*1c6a0*/  IMAD.IADD R6, R10, 0x1, R16 ;  /* 0x000000010a067824 */ /* 0x000fca00078e0210 */
[----:B------:R0:W-:Y:S01]  /*1c6b0*/  STL [R1+0xc], R6 ;  /* 0x00000c0601007387 */ /* 0x0001e20000100800 */
[----:B------:R-:W-:Y:S05]  /*1c6c0*/  BRA `(.L_x_5706) ;  /* 0xffffffd400287947 */ /* 0x000fea000383ffff */
.L_x_5634:
        /* <DEDUP_REMOVED lines=8> */
.L_x_5708:
[----:B------:R-:W-:Y:S05]  /*1c750*/  BSYNC B0 ;  /* 0x0000000000007941 */ /* 0x000fea0003800000 */
.L_x_5707:
[----:B------:R-:W-:Y:S01]  /*1c760*/  IMAD.MOV.U32 R2, RZ, RZ, R14 ;  /* 0x000000ffff027224 */ /* 0x000fe200078e000e */
[----:B------:R-:W-:Y:S06]  /*1c770*/  BRA `(.L_x_5709) ;  /* 0xffffffd400147947 */ /* 0x000fec000383ffff */
.L_x_5640:
[----:B0-----:R0:W1:Y:S02]  /*1c780*/  SYNCS.PHASECHK.TRANS64.TRYWAIT P0, [R0+URZ+0x36820], R3 ;  /* 0x03682003000075a7 */ /* 0x001064000800017f */
[----:B-1----:R-:W-:Y:S05]  /*1c790*/  @!P0 NANOSLEEP.SYNCS 0x989680 ;  /* 0x009896800000895d */ /* 0x002fea0003900000 */
[----:B------:R-:W1:Y:S02]  /*1c7a0*/  @!P0 SYNCS.PHASECHK.TRANS64 P0, [R0+URZ+0x36820], R3 ;  /* 0x03682003000085a7 */ /* 0x000e64000800007f */
[----:B-1----:R-:W-:Y:S05]  /*1c7b0*/  @!P0 BRA `(.L_x_5640) ;  /* 0xfffffffc00f08947 */ /* 0x002fea000383ffff */
[----:B------:R-:W-:Y:S05]  /*1c7c0*/  BRA `(.L_x_5710) ;  /* 0xffffffdc00b87947 */ /* 0x000fea000383ffff */
.L_x_5641:
        /* <DEDUP_REMOVED lines=11> */
.L_x_5712:
[----:B------:R-:W-:Y:S05]  /*1c880*/  BSYNC B0 ;  /* 0x0000000000007941 */ /* 0x000fea0003800000 */
.L_x_5711:
[----:B------:R-:W-:Y:S05]  /*1c890*/  BRA `(.L_x_5713) ;  /* 0xffffffdc00a07947 */ /* 0x000fea000383ffff */
.L_x_5644:
[----:B------:R-:W-:Y:S01]  /*1c8a0*/  BSSY B1, `(.L_x_5714) ;  /* 0x0000006000017945 */ /* 0x000fe20003800000 */
[----:B------:R-:W-:-:S07]  /*1c8b0*/  IMAD.MOV.U32 R15, RZ, RZ, -0x1 ;  /* 0xffffffffff0f7424 */ /* 0x000fce00078e00ff */
[----:B01----:R-:W-:Y:S05]  /*1c8c0*/  WARPSYNC.COLLECTIVE R15, `(.L_x_5715) ;  /* 0x000000000f0c7348 */ /* 0x003fea0003c00000 */
[----:B------:R-:W-:Y:S02]  /*1c8d0*/  ELECT P6, UR62, PT ;  /* 0x00000000003e782f */ /* 0x000fe400038c0000 */
[----:B------:R-:W-:Y:S01]  /*1c8e0*/  MOV R14, UR62 ;  /* 0x0000003e000e7c02 */ /* 0x000fe20008000f00 */
[----:B01----:R-:W-:Y:S10]  /*1c8f0*/  ENDCOLLECTIVE ;  /* 0x000000000000791b */ /* 0x003ff40003800000 */
.L_x_5715:
[----:B------:R-:W-:Y:S05]  /*1c900*/  BSYNC B1 ;  /* 0x0000000000017941 */ /* 0x000fea0003800000 */
.L_x_5714:
[----:B------:R-:W-:Y:S05]  /*1c910*/  BRA `(.L_x_5716) ;  /* 0xffffffdc00987947 */ /* 0x000fea000383ffff */
.L_x_5646:
[----:B0-----:R0:W1:Y:S02]  /*1c920*/  SYNCS.PHASECHK.TRANS64.TRYWAIT P0, [R6+URZ], R5 ;  /* 0x00000005060075a7 */ /* 0x001064000800017f */
[----:B-1----:R-:W-:Y:S05]  /*1c930*/  @!P0 NANOSLEEP.SYNCS 0x989680 ;  /* 0x009896800000895d */ /* 0x002fea0003900000 */
[----:B------:R-:W1:Y:S02]  /*1c940*/  @!P0 SYNCS.PHASECHK.TRANS64 P0, [R6+URZ], R5 ;  /* 0x00000005060085a7 */ /* 0x000e64000800007f */
[----:B-1----:R-:W-:Y:S05]  /*1c950*/  @!P0 BRA `(.L_x_5646) ;  /* 0xfffffffc00f08947 */ /* 0x002fea000383ffff */
[----:B------:R-:W-:Y:S05]  /*1c960*/  BRA `(.L_x_5717) ;  /* 0xffffffdc00d87947 */ /* 0x000fea000383ffff */
.L_x_5647:
[----:B-1----:R1:W2:Y:S02]  /*1c970*/  SYNCS.PHASECHK.TRANS64.TRYWAIT P0, [R7+URZ], R2 ;  /* 0x00000002070075a7 */ /* 0x0022a4000800017f */
[----:B--2---:R-:W-:Y:S05]  /*1c980*/  @!P0 NANOSLEEP.SYNCS 0x989680 ;  /* 0x009896800000895d */ /* 0x004fea0003900000 */
[----:B------:R-:W2:Y:S02]  /*1c990*/  @!P0 SYNCS.PHASECHK.TRANS64 P0, [R7+URZ], R2 ;  /* 0x00000002070085a7 */ /* 0x000ea4000800007f */
[----:B--2---:R-:W-:Y:S05]  /*1c9a0*/  @!P0 BRA `(.L_x_5647) ;  /* 0xfffffffc00f08947 */ /* 0x004fea000383ffff */
[----:B------:R-:W-:Y:S05]  /*1c9b0*/  BRA `(.L_x_5718) ;  /* 0xffffffdc00cc7947 */ /* 0x000fea000383ffff */
.L_x_5649:
[----:B--2---:R2:W3:Y:S02]  /*1c9c0*/  SYNCS.PHASECHK.TRANS64.TRYWAIT P0, [R4+URZ], R5 ;  /* 0x00000005040075a7 */ /* 0x0044e4000800017f */
[----:B---3--:R-:W-:Y:S05]  /*1c9d0*/  @!P0 NANOSLEEP.SYNCS 0x989680 ;  /* 0x009896800000895d */ /* 0x008fea0003900000 */
[----:B------:R-:W3:Y:S02]  /*1c9e0*/  @!P0 SYNCS.PHASECHK.TRANS64 P0, [R4+URZ], R5 ;  /* 0x00000005040085a7 */ /* 0x000ee4000800007f */
[----:B---3--:R-:W-:Y:S05]  /*1c9f0*/  @!P0 BRA `(.L_x_5649) ;  /* 0xfffffffc00f08947 */ /* 0x008fea000383ffff */
[----:B------:R-:W-:Y:S05]  /*1ca00*/  BRA `(.L_x_5719) ;  /* 0xffffffdc00d07947 */ /* 0x000fea000383ffff */
.L_x_5720:
        /* <DEDUP_REMOVED lines=15> */
.L_x_14855:


//--------------------- .text._ZN7cutlass13device_kernelIN5flash11enable_sm90INS1_16FlashAttnFwdSm90INS1_25CollectiveMainloopFwdSm90ILi2EN4cute5tupleIJNS5_1CILi1EEES8_S8_EEENS6_IJNS7_ILi128EEENS7_ILi112EEENS7_ILi192EEEEEELi192ENS_10bfloat16_tEfNS_4arch4Sm90ELb1ELb0ELb0ELb1ELb0ELb1ELb0ELb1ELb1ELb1ELb1ELb0EEENS1_21CollectiveEpilogueFwdINS6_IJSA_SC_SB_EEES9_SE_SG_Li256ELb1ELb1ELb1ELb0EEENS1_36VarlenDynamicPersistentTileSchedulerILi128ELi112ELi256ELi128ELb1ELb1ELb1ELb1ELb1ELb1EEEEEEEEEvNT_6ParamsE --------------------------
	.section	.text._ZN7cutlass13device_kernelIN5flash11enable_sm90INS1_16FlashAttnFwdSm90INS1_25CollectiveMainloopFwdSm90ILi2EN4cute5tupleIJNS5_1CILi1EEES8_S8_EEENS6_IJNS7_ILi128EEENS7_ILi112EEENS7_ILi192EEEEEELi192ENS_10bfloat16_tEfNS_4arch4Sm90ELb1ELb0ELb0ELb1ELb0ELb1ELb0ELb1ELb1ELb1ELb1ELb0EEENS1_21CollectiveEpilogueFwdINS6_IJSA_SC_SB_EEES9_SE_SG_Li256ELb1ELb1ELb1ELb0EEENS1_36VarlenDynamicPersistentTileSchedulerILi128ELi112ELi256ELi128ELb1ELb1ELb1ELb1ELb1ELb1EEEEEEEEEvNT_6ParamsE,"ax",@progbits
	.align	128
.text._ZN7cutlass13device_kernelIN5flash11enable_sm90INS1_16FlashAttnFwdSm90INS1_25CollectiveMainloopFwdSm90ILi2EN4cute5tupleIJNS5_1CILi1EEES8_S8_EEENS6_IJNS7_ILi128EEENS7_ILi112EEENS7_ILi192EEEEEELi192ENS_10bfloat16_tEfNS_4arch4Sm90ELb1ELb0ELb0ELb1ELb0ELb1ELb0ELb1ELb1ELb1ELb1ELb0EEENS1_21CollectiveEpilogueFwdINS6_IJSA_SC_SB_EEES9_SE_SG_Li256ELb1ELb1ELb1ELb0EEENS1_36VarlenDynamicPersistentTileSchedulerILi128ELi112ELi256ELi128ELb1ELb1ELb1ELb1ELb1ELb1EEEEEEEEEvNT_6ParamsE:
        .type           _ZN7cutlass13device_kernelIN5flash11enable_sm90INS1_16FlashAttnFwdSm90INS1_25CollectiveMainloopFwdSm90ILi2EN4cute5tupleIJNS5_1CILi1EEES8_S8_EEENS6_IJNS7_ILi128EEENS7_ILi112EEENS7_ILi192EEEEEELi192ENS_10bfloat16_tEfNS_4arch4Sm90ELb1ELb0ELb0ELb1ELb0ELb1ELb0ELb1ELb1ELb1ELb1ELb0EEENS1_21CollectiveEpilogueFwdINS6_IJSA_SC_SB_EEES9_SE_SG_Li256ELb1ELb1ELb1ELb0EEENS1_36VarlenDynamicPersistentTileSchedulerILi128ELi112ELi256ELi128ELb1ELb1ELb1ELb1ELb1ELb1EEEEEEEEEvNT_6ParamsE,@function
        .size           _ZN7cutlass13device_kernelIN5flash11enable_sm90INS1_16FlashAttnFwdSm90INS1_25CollectiveMainloopFwdSm90ILi2EN4cute5tupleIJNS5_1CILi1EEES8_S8_EEENS6_IJNS7_ILi128EEENS7_ILi112EEENS7_ILi192EEEEEELi192ENS_10bfloat16_tEfNS_4arch4Sm90ELb1ELb0ELb0ELb1ELb0ELb1ELb0ELb1ELb1ELb1ELb1ELb0EEENS1_21CollectiveEpilogueFwdINS6_IJSA_SC_SB_EEES9_SE_SG_Li256ELb1ELb1ELb1ELb0EEENS1_36VarlenDynamicPersistentTileSchedulerILi128ELi112ELi256ELi128ELb1ELb1ELb1ELb1ELb1ELb1EEEEEEEEEvNT_6ParamsE,(.L_x_14856 - _ZN7cutlass13device_kernelIN5flash11enable_sm90INS1_16FlashAttnFwdSm90INS1_25CollectiveMainloopFwdSm90ILi2EN4cute5tupleIJNS5_1CILi1EEES8_S8_EEENS6_IJNS7_ILi128EEENS7_ILi112EEENS7_ILi192EEEEEELi192ENS_10bfloat16_tEfNS_4arch4Sm90ELb1ELb0ELb0ELb1ELb0ELb1ELb0ELb1ELb1ELb1ELb1ELb0EEENS1_21CollectiveEpilogueFwdINS6_IJSA_SC_SB_EEES9_SE_SG_Li256ELb1ELb1ELb1ELb0EEENS1_36VarlenDynamicPersistentTileSchedulerILi128ELi112ELi256ELi128ELb1ELb1ELb1ELb1ELb1ELb1EEEEEEEEEvNT_6ParamsE)
        .other          _ZN7cutlass13device_kernelIN5flash11enable_sm90INS1_16FlashAttnFwdSm90INS1_25CollectiveMainloopFwdSm90ILi2EN4cute5tupleIJNS5_1CILi1EEES8_S8_EEENS6_IJNS7_ILi128EEENS7_ILi112EEENS7_ILi192EEEEEELi192ENS_10bfloat16_tEfNS_4arch4Sm90ELb1ELb0ELb0ELb1ELb0ELb1ELb0ELb1ELb1ELb1ELb1ELb0EEENS1_21CollectiveEpilogueFwdINS6_IJSA_SC_SB_EEES9_SE_SG_Li256ELb1ELb1ELb1ELb0EEENS1_36VarlenDynamicPersistentTileSchedulerILi128ELi112ELi256ELi128ELb1ELb1ELb1ELb1ELb1ELb1EEEEEEEEEvNT_6ParamsE,@"STO_CUDA_ENTRY STV_DEFAULT"
_ZN7cutlass13device_kernelIN5flash11enable_sm90INS1_16FlashAttnFwdSm90INS1_25CollectiveMainloopFwdSm90ILi2EN4cute5tupleIJNS5_1CILi1EEES8_S8_EEENS6_IJNS7_ILi128EEENS7_ILi112EEENS7_ILi192EEEEEELi192ENS_10bfloat16_tEfNS_4arch4Sm90ELb1ELb0ELb0ELb1ELb0ELb1ELb0ELb1ELb1ELb1ELb1ELb0EEENS1_21CollectiveEpilogueFwdINS6_IJSA_SC_SB_EEES9_SE_SG_Li256ELb1ELb1ELb1ELb0EEENS1_36VarlenDynamicPersistentTileSchedulerILi128ELi112ELi256ELi128ELb1ELb1ELb1ELb1ELb1ELb1EEEEEEEEEvNT_6ParamsE:
        /* <DEDUP_REMOVED lines=24> */
.L_x_5722:
[----:B------:R-:W-:Y:S05]  /*0180*/  BSYNC B0 ;  /* 0x0000000000007941 */ /* 0x000fea0003800000 */
.L_x_5721:
        /* <DEDUP_REMOVED lines=41> */
.L_x_5723:
        /* <DEDUP_REMOVED lines=22> */
.L_x_5724:
        /* <DEDUP_REMOVED lines=18> */
.L_x_5725:
        /* <DEDUP_REMOVED lines=22> */
.L_x_5726:
        /* <DEDUP_REMOVED lines=22> */
.L_x_5727:
        /* <DEDUP_REMOVED lines=10> */
.L_x_5730:
        /* <DEDUP_REMOVED lines=21> */
[----:B------:R-:W-:Y:S01]  /*0b50*/  SHF.R.S32.HI R3, RZ, 0x1f, R6 ;  /* 0x0000001fff037819 */ /* 0x000fe20000011406 */
[----:B------:R-:W-:-:S03]  /*0b60*/  IMAD.MOV.U32 R205, RZ, RZ, RZ ;  /* 0x000000ffffcd7224 */ /* 0x000fc600078e00ff */
[----:B0-----:R-:W-:-:S04]  /*0b70*/  LEA.HI R2, R3, R6, RZ, 0x4 ;  /* 0x0000000603027211 */ /* 0x001fc800078f20ff */
        /* <DEDUP_REMOVED lines=14> */
[----:B------:R0:W-:Y:S03]  /*0c60*/  STL [R1+0x6c], R21 ;  /* 0x00006c1501007387 */ /* 0x0001e60000100800 */
[CC--:B------:R-:W-:Y:S02]  /*0c70*/  LEA.HI R12, R9.reuse, R21.reuse, RZ, 0x2 ;  /* 0x00000015090c7211 */ /* 0x0c0fe400078f10ff */
[----:B------:R-:W-:Y:S02]  /*0c80*/  LEA.HI R9, R9, R21, RZ, 0x5 ;  /* 0x0000001509097211 */ /* 0x000fe400078f28ff */
[--C-:B------:R-:W-:Y:S02]  /*0c90*/  SHF.R.S32.HI R8, RZ, 0x2, R12.reuse ;  /* 0x00000002ff087819 */ /* 0x100fe4000001140c */
[----:B------:R-:W-:-:S02]  /*0ca0*/  SHF.R.S32.HI R5, RZ, 0x1f, R12 ;  /* 0x0000001fff057819 */ /* 0x000fc4000001140c */
[----:B------:R-:W-:Y:S02]  /*0cb0*/  LOP3.LUT R12, R12, 0x7ffffffc, RZ, 0xc0, !PT ;  /* 0x7ffffffc0c0c7812 */ /* 0x000fe400078ec0ff */
[----:B------:R-:W-:-:S03]  /*0cc0*/  LEA.HI R5, R5, R8, RZ, 0x3 ;  /* 0x0000000805057211 */ /* 0x000fc600078f18ff */
[----:B------:R-:W-:Y:S01]  /*0cd0*/  IMAD.IADD R12, R21, 0x1, -R12 ;  /* 0x00000001150c7824 */ /* 0x000fe200078e0a0c */
[----:B------:R-:W-:Y:S02]  /*0ce0*/  LOP3.LUT R11, R5, 0xfffffff8, RZ, 0xc0, !PT ;  /* 0xfffffff8050b7812 */ /* 0x000fe400078ec0ff */
[----:B------:R-:W-:Y:S01]  /*0cf0*/  SHF.R.S32.HI R5, RZ, 0x7, R0 ;  /* 0x00000007ff057819 */ /* 0x000fe20000011400 */
[----:B------:R-:W-:Y:S02]  /*0d00*/  IMAD.SHL.U32 R225, R12, 0x2, RZ ;  /* 0x000000020ce17824 */ /* 0x000fe400078e00ff */
[----:B------:R-:W-:Y:S01]  /*0d10*/  IMAD.IADD R11, R8, 0x1, -R11 ;  /* 0x00000001080b7824 */ /* 0x000fe200078e0a0b */
[----:B------:R-:W-:Y:S01]  /*0d20*/  LEA.HI R8, R3, R6, RZ, 0x2 ;  /* 0x0000000603087211 */ /* 0x000fe200078f10ff */
[C---:B------:R-:W-:Y:S01]  /*0d30*/  VIADD R29, R225.reuse, 0x10 ;  /* 0x00000010e11d7836 */ /* 0x040fe20000000000 */
[----:B------:R-:W-:Y:S01]  /*0d40*/  LOP3.LUT R3, R2, 0x3fffff0, RZ, 0xc0, !PT ;  /* 0x03fffff002037812 */ /* 0x000fe200078ec0ff */
[C---:B------:R-:W-:Y:S01]  /*0d50*/  VIADD R26, R225.reuse, 0x28 ;  /* 0x00000028e11a7836 */ /* 0x040fe20000000000 */
[----:B------:R-:W-:Y:S01]  /*0d60*/  LEA.HI R0, R0, R5, RZ, 0x1 ;  /* 0x0000000500007211 */ /* 0x000fe200078f08ff */
[C---:B------:R-:W-:Y:S01]  /*0d70*/  VIADD R30, R225.reuse, 0x8 ;  /* 0x00000008e11e7836 */ /* 0x040fe20000000000 */
[----:B------:R-:W-:Y:S01]  /*0d80*/  SHF.R.S32.HI R2, RZ, 0x5, R9 ;  /* 0x00000005ff027819 */ /* 0x000fe20000011409 */
[----:B------:R-:W-:Y:S01]  /*0d90*/  IMAD.IADD R3, R6, 0x1, -R3 ;  /* 0x0000000106037824 */ /* 0x000fe200078e0a03 */
[----:B------:R-:W-:Y:S01]  /*0da0*/  LOP3.LUT R0, R0, 0x3fffffe, RZ, 0xc0, !PT ;  /* 0x03fffffe00007812 */ /* 0x000fe200078ec0ff */
[----:B0-----:R-:W-:Y:S01]  /*0db0*/  VIADD R21, R225, 0x40 ;  /* 0x00000040e1157836 */ /* 0x001fe20000000000 */
[----:B------:R-:W-:Y:S01]  /*0dc0*/  SHF.R.S32.HI R204, RZ, 0x2, R8 ;  /* 0x00000002ffcc7819 */ /* 0x000fe20000011408 */
[----:B------:R-:W-:Y:S01]  /*0dd0*/  IMAD R10, R4, 0x10, R3 ;  /* 0x00000010040a7824 */ /* 0x000fe200078e0203 */
[----:B------:R-:W-:Y:S01]  /*0de0*/  LOP3.LUT R9, R8, 0xfffffffc, RZ, 0xc0, !PT ;  /* 0xfffffffc08097812 */ /* 0x000fe200078ec0ff */
[----:B------:R-:W-:Y:S01]  /*0df0*/  IMAD.IADD R0, R5, 0x1, -R0 ;  /* 0x0000000105007824 */ /* 0x000fe200078e0a00 */
[----:B------:R-:W-:Y:S01]  /*0e00*/  SHF.R.S32.HI R3, RZ, 0x1f, R8 ;  /* 0x0000001fff037819 */ /* 0x000fe20000011408 */
[----:B------:R-:W-:-:S02]  /*0e10*/  IMAD R11, R2, 0x10, R11 ;  /* 0x00000010020b7824 */ /* 0x000fc400078e020b */
[----:B------:R-:W-:Y:S01]  /*0e20*/  VIADD R234, R204, 0x40 ;  /* 0x00000040ccea7836 */ /* 0x000fe20000000000 */
[----:B------:R-:W-:Y:S01]  /*0e30*/  LEA.HI R3, R3, R204, RZ, 0x3 ;  /* 0x000000cc03037211 */ /* 0x000fe200078f18ff */
[----:B------:R-:W-:Y:S02]  /*0e40*/  IMAD R20, R0, 0x40, R11 ;  /* 0x0000004000147824 */ /* 0x000fe400078e020b */
[----:B------:R-:W-:Y:S01]  /*0e50*/  IMAD.U32 R0, RZ, RZ, UR5 ;  /* 0x00000005ff007e24 */ /* 0x000fe2000f8e00ff */
[----:B------:R-:W-:Y:S01]  /*0e60*/  LOP3.LUT R3, R3, 0xfffffff8, RZ, 0xc0, !PT ;  /* 0xfffffff803037812 */ /* 0x000fe200078ec0ff */
[----:B------:R-:W-:Y:S01]  /*0e70*/  IMAD.IADD R6, R6, 0x1, -R9 ;  /* 0x0000000106067824 */ /* 0x000fe200078e0a09 */
[----:B------:R-:W-:Y:S01]  /*0e80*/  STL [R1+0x70], R20 ;  /* 0x0000701401007387 */ /* 0x000fe20000100800 */
[----:B------:R-:W-:Y:S02]  /*0e90*/  IMAD.SHL.U32 R215, R234, 0x40, RZ ;  /* 0x00000040ead77824 */ /* 0x000fe400078e00ff */
[----:B------:R-:W-:Y:S01]  /*0ea0*/  IMAD R2, R10, 0x8, R7 ;  /* 0x000000080a027824 */ /* 0x000fe200078e0207 */
[----:B------:R0:W-:Y:S01]  /*0eb0*/  STL [R1+0x4c], R0 ;  /* 0x00004c0001007387 */ /* 0x0001e20000100800 */
[----:B------:R-:W-:Y:S01]  /*0ec0*/  IMAD.U32 R5, RZ, RZ, UR4 ;  /* 0x00000004ff057e24 */ /* 0x000fe2000f8e00ff */
[----:B------:R-:W-:Y:S01]  /*0ed0*/  SHF.R.S32.HI R7, RZ, 0x1f, R234 ;  /* 0x0000001fff077819 */ /* 0x000fe200000114ea */
[----:B------:R-:W-:Y:S01]  /*0ee0*/  IMAD.IADD R3, R204, 0x1, -R3 ;  /* 0x00000001cc037824 */ /* 0x000fe200078e0a03 */
[----:B------:R-:W-:Y:S01]  /*0ef0*/  LOP3.LUT R215, R215, 0x1c0, RZ, 0xc0, !PT ;  /* 0x000001c0d7d77812 */ /* 0x000fe200078ec0ff */
[----:B------:R-:W-:Y:S01]  /*0f00*/  IMAD.MOV.U32 R9, RZ, RZ, R13 ;  /* 0x000000ffff097224 */ /* 0x000fe200078e000d */
[----:B------:R1:W-:Y:S01]  /*0f10*/  STL [R1+0x50], R5 ;  /* 0x0000500501007387 */ /* 0x0003e20000100800 */
[----:B------:R-:W-:Y:S01]  /*0f20*/  LEA.HI R7, R7, R234, RZ, 0x3 ;  /* 0x000000ea07077211 */ /* 0x000fe200078f18ff */
[----:B------:R-:W-:Y:S01]  /*0f30*/  IMAD.SHL.U32 R3, R3, 0x40, RZ ;  /* 0x0000004003037824 */ /* 0x000fe200078e00ff */
[C---:B0-----:R-:W-:Y:S01]  /*0f40*/  LEA.HI R0, R6.reuse, R6, RZ, 0x1 ;  /* 0x0000000606007211 */ /* 0x041fe200078f08ff */
[----:B------:R-:W-:-:S02]  /*0f50*/  IMAD.SHL.U32 R18, R6, 0x8, RZ ;  /* 0x0000000806127824 */ /* 0x000fc400078e00ff */
[----:B------:R-:W-:Y:S01]  /*0f60*/  IMAD.SHL.U32 R7, R7, 0x40, RZ ;  /* 0x0000004007077824 */ /* 0x000fe200078e00ff */
[----:B------:R-:W-:Y:S01]  /*0f70*/  LOP3.LUT R216, R3, 0x1c0, RZ, 0xc0, !PT ;  /* 0x000001c003d87812 */ /* 0x000fe200078ec0ff */
[----:B------:R-:W-:Y:S01]  /*0f80*/  IMAD.SHL.U32 R22, R6, 0x4, RZ ;  /* 0x0000000406167824 */ /* 0x000fe200078e00ff */
[----:B-1----:R-:W-:Y:S01]  /*0f90*/  LOP3.LUT R5, R0, 0x1ffffffe, RZ, 0xc0, !PT ;  /* 0x1ffffffe00057812 */ /* 0x002fe200078ec0ff */
[----:B------:R-:W-:Y:S01]  /*0fa0*/  VIADD R27, R225, 0x20 ;  /* 0x00000020e11b7836 */ /* 0x000fe20000000000 */
[----:B------:R-:W-:Y:S01]  /*0fb0*/  SHF.R.U32.HI R0, RZ, 0x3, R215 ;  /* 0x00000003ff007819 */ /* 0x000fe200000116d7 */
[----:B------:R-:W-:Y:S01]  /*0fc0*/  IMAD.SHL.U32 R0, R2, 0x8, RZ ;  /* 0x0000000802007824 */ /* 0x000fe200078e00ff */
[----:B------:R-:W-:Y:S01]  /*0fd0*/  SHF.R.S32.HI R2, RZ, 0x1f, R29 ;  /* 0x0000001fff027819 */ /* 0x000fe2000001141d */
[----:B------:R-:W-:Y:S01]  /*0fe0*/  IMAD.IADD R5, R6, 0x1, -R5 ;  /* 0x0000000106057824 */ /* 0x000fe200078e0a05 */
[----:B------:R-:W-:Y:S01]  /*0ff0*/  LOP3.LUT R219, R7, 0xfffffe00, RZ, 0xc0, !PT ;  /* 0xfffffe0007db7812 */ /* 0x000fe200078ec0ff */
[C---:B------:R-:W-:Y:S01]  /*1000*/  VIADD R13, R225.reuse, 0x58 ;  /* 0x00000058e10d7836 */ /* 0x040fe20000000000 */
[----:B------:R0:W-:Y:S01]  /*1010*/  STL [R1+0x74], R0 ;  /* 0x0000740001007387 */ /* 0x0001e20000100800 */
[----:B------:R-:W-:Y:S01]  /*1020*/  IMAD.MOV.U32 R10, RZ, RZ, R14 ;  /* 0x000000ffff0a7224 */ /* 0x000fe200078e000e */
[----:B------:R-:W-:Y:S01]  /*1030*/  SHF.R.S32.HI R2, RZ, 0x1f, R26 ;  /* 0x0000001fff027819 */ /* 0x000fe2000001141a */
[C---:B------:R-:W-:Y:S01]  /*1040*/  VIADD R24, R225.reuse, 0x38 ;  /* 0x00000038e1187836 */ /* 0x040fe20000000000 */
[----:B------:R-:W-:Y:S01]  /*1050*/  SHF.R.S32.HI R7, RZ, 0x1f, R30 ;  /* 0x0000001fff077819 */ /* 0x000fe2000001141e */
[C---:B------:R-:W-:Y:S01]  /*1060*/  VIADD R6, R225.reuse, 0x70 ;  /* 0x00000070e1067836 */ /* 0x040fe20000000000 */
[----:B------:R-:W-:Y:S01]  /*1070*/  SHF.R.S32.HI R2, RZ, 0x1f, R21 ;  /* 0x0000001fff027819 */ /* 0x000fe20000011415 */
[----:B------:R-:W-:Y:S01]  /*1080*/  IMAD.MOV.U32 R11, RZ, RZ, R15 ;  /* 0x000000ffff0b7224 */ /* 0x000fe200078e000f */
[----:B------:R-:W-:Y:S01]  /*1090*/  SHF.R.S32.HI R7, RZ, 0x1f, R27 ;  /* 0x0000001fff077819 */ /* 0x000fe2000001141b */
        /* <DEDUP_REMOVED lines=11> */
[----:B------:R-:W-:Y:S01]  /*1150*/  SHF.R.U32.HI R217, RZ, 0x3, R216 ;  /* 0x00000003ffd97819 */ /* 0x000fe200000116d8 */
        /* <DEDUP_REMOVED lines=17> */
[C---:B------:R-:W-:Y:S02]  /*1270*/  IMAD.IADD R206, R22.reuse, 0x1, R211 ;  /* 0x0000000116ce7824 */ /* 0x040fe400078e02d3 */
[----:B------:R-:W-:Y:S02]  /*1280*/  IMAD.IADD R207, R22, 0x1, R210 ;  /* 0x0000000116cf7824 */ /* 0x000fe400078e02d2 */
[----:B------:R-:W-:Y:S02]  /*1290*/  VIADD R235, R225, 0x98 ;  /* 0x00000098e1eb7836 */ /* 0x000fe40000000000 */
[----:B------:R-:W-:-:S07]  /*12a0*/  IMAD R227, R5, 0x8, R20 ;  /* 0x0000000805e37824 */ /* 0x000fce00078e0214 */
.L_x_5962:
[----:B0-----:R-:W0:Y:S01]  /*12b0*/  LDC.64 R230, c[0x0][0xc88] ;  /* 0x00032200ffe67b82 */ /* 0x001e220000000a00 */
[----:B------:R-:W-:Y:S01]  /*12c0*/  ULDC.64 UR4, c[0x0][0xa28] ;  /* 0x00028a0000047ab9 */ /* 0x000fe20000000a00 */
[----:B------:R-:W-:Y:S01]  /*12d0*/  ULDC.64 UR8, c[0x0][0xa18] ;  /* 0x0002860000087ab9 */ /* 0x000fe20000000a00 */
[----:B------:R-:W-:Y:S01]  /*12e0*/  ULDC.64 UR6, c[0x0][0xa08] ;  /* 0x0002820000067ab9 */ /* 0x000fe20000000a00 */
[----:B0-----:R-:W-:-:S06]  /*12f0*/  IMAD.WIDE R230, R11, 0x4, R230 ;  /* 0x000000040be67825 */ /* 0x001fcc00078e02e6 */
[----:B--2---:R-:W2:Y:S01]  /*1300*/  LDG.E R230, desc[UR60][R230.64] ;  /* 0x0000003ce6e67981 */ /* 0x004ea2000c1e1900 */
        /* <DEDUP_REMOVED lines=8> */
[----:B--2-4-:R-:W-:Y:S01]  /*1390*/  SHF.R.S32.HI R0, RZ, 0x1f, R230 ;  /* 0x0000001fff007819 */ /* 0x014fe200000114e6 */
[C---:B------:R-:W-:Y:S02]  /*13a0*/  IMAD.SHL.U32 R231, R230.reuse, 0x4, RZ ;  /* 0x00000004e6e77824 */ /* 0x040fe400078e00ff */
[C---:B---3--:R-:W-:Y:S02]  /*13b0*/  @P2 LEA R2, P3, R230.reuse, UR4, 0x2 ;  /* 0x00000004e6022c11 */ /* 0x048fe4000f8610ff */
[C-C-:B------:R-:W-:Y:S01]  /*13c0*/  SHF.L.U64.HI R232, R230.reuse, 0x2, R0.reuse ;  /* 0x00000002e6e87819 */ /* 0x140fe20000010200 */
[----:B------:R0:W-:Y:S01]  /*13d0*/  STL [R1+0x68], R0 ;  /* 0x0000680001007387 */ /* 0x0001e20000100800 */
[----:B------:R-:W-:Y:S01]  /*13e0*/  @P2 LEA.HI.X R3, R230, UR5, R0, 0x2, P3 ;  /* 0x00000005e6032c11 */ /* 0x000fe200098f1400 */
[----:B------:R-:W-:Y:S01]  /*13f0*/  ULDC UR4, c[0x0][0x288] ;  /* 0x0000a20000047ab9 */ /* 0x000fe20000000800 */
[----:B------:R-:W-:-:S03]  /*1400*/  IADD3 R6, P4, R231, UR6, RZ ;  /* 0x00000006e7067c10 */ /* 0x000fc6000ff9e0ff */
[----:B------:R1:W5:Y:S01]  /*1410*/  @P2 LDG.E R8, desc[UR60][R2.64] ;  /* 0x0000003c02082981 */ /* 0x000362000c1e1900 */
[----:B------:R-:W-:Y:S01]  /*1420*/  @P1 IADD3 R4, P2, R231, UR8, RZ ;  /* 0x00000008e7041c10 */ /* 0x000fe2000ff5e0ff */
        /* <DEDUP_REMOVED lines=19> */
[----:B------:R-:W-:Y:S02]  /*1560*/  LEA.HI R229, R0, R3, RZ, 0x10 ;  /* 0x0000000300e57211 */ /* 0x000fe400078f80ff */
        /* <DEDUP_REMOVED lines=11> */
.L_x_5732:
[----:B------:R-:W-:Y:S02]  /*1620*/  IMAD.U32 R2, RZ, RZ, UR5 ;  /* 0x00000005ff027e24 */ /* 0x000fe4000f8e00ff */
[----:B------:R-:W-:Y:S01]  /*1630*/  IMAD.U32 R25, RZ, RZ, UR4 ;  /* 0x00000004ff197e24 */ /* 0x000fe2000f8e00ff */
[----:B------:R-:W-:Y:S06]  /*1640*/  @!P2 BRA `(.L_x_5733) ;  /* 0x000000000010a947 */ /* 0x000fec0003800000 */
[----:B------:R-:W-:-:S04]  /*1650*/  IADD3 R4, P0, R231, UR8, RZ ;  /* 0x00000008e7047c10 */ /* 0x000fc8000ff1e0ff */
[----:B------:R-:W-:-:S05]  /*1660*/  IADD3.X R5, R232, UR9, RZ, P0, !PT ;  /* 0x00000009e8057c10 */ /* 0x000fca00087fe4ff */
[----:B------:R0:W5:Y:S01]  /*1670*/  LDG.E R25, desc[UR60][R4.64] ;  /* 0x0000003c04197981 */ /* 0x000162000c1e1900 */
[----:B------:R-:W-:Y:S05]  /*1680*/  BRA `(.L_x_5734) ;  /* 0x0000000000107947 */ /* 0x000fea0003800000 */
.L_x_5733:
[----:B------:R-:W-:Y:S05]  /*1690*/  @!P0 BRA `(.L_x_5734) ;  /* 0x00000000000c8947 */ /* 0x000fea0003800000 */
[----:B------:R-:W2:Y:S04]  /*16a0*/  LDG.E R0, desc[UR60][R6.64] ;  /* 0x0000003c06007981 */ /* 0x000ea8000c1e1900 */
[----:B------:R-:W2:Y:S02]  /*16b0*/  LDG.E R25, desc[UR60][R6.64+0x4] ;  /* 0x0000043c06197981 */ /* 0x000ea4000c1e1900 */
[----:B--2---:R-:W-:-:S07]  /*16c0*/  IMAD.IADD R25, R25, 0x1, -R0 ;  /* 0x0000000119197824 */ /* 0x004fce00078e0a00 */
.L_x_5734:
[----:B------:R-:W-:Y:S01]  /*16d0*/  ULDC.64 UR4, c[0x0][0xa10] ;  /* 0x0002840000047ab9 */ /* 0x000fe20000000a00 */
[----:B------:R-:W1:Y:S01]  /*16e0*/  LDC R10, c[0x0][0x448] ;  /* 0x00011200ff0a7b82 */ /* 0x000e620000000800 */
[----:B------:R-:W-:-:S04]  /*16f0*/  ISETP.NE.U32.AND P0, PT, RZ, UR4, PT ;  /* 0x00000004ff007c0c */ /* 0x000fc8000bf05070 */
        /* <DEDUP_REMOVED lines=9> */
[----:B------:R-:W-:-:S04]  /*1790*/  @P1 IADD3 R6, P2, R231, UR4, RZ ;  /* 0x00000004e7061c10 */ /* 0x000fc8000ff5e0ff */
[----:B------:R-:W-:-:S05]  /*17a0*/  @P1 IADD3.X R7, R232, UR5, RZ, P2, !PT ;  /* 0x00000005e8071c10 */ /* 0x000fca00097fe4ff */
[----:B------:R3:W5:Y:S01]  /*17b0*/  @P1 LDG.E R146, desc[UR60][R6.64] ;  /* 0x0000003c06921981 */ /* 0x000762000c1e1900 */
[----:B-1----:R-:W-:Y:S01]  /*17c0*/  ISETP.NE.AND P1, PT, R10, 0x1, PT ;  /* 0x000000010a00780c */ /* 0x002fe20003f25270 */
[----:B------:R-:W-:Y:S01]  /*17d0*/  IMAD.SHL.U32 R223, R9, 0x80, RZ ;  /* 0x0000008009df7824 */ /* 0x000fe200078e00ff */
[----:B------:R-:W-:Y:S01]  /*17e0*/  BSSY B0, `(.L_x_5735) ;  /* 0x0000037000007945 */ /* 0x000fe20003800000 */
[----:B------:R-:W-:Y:S01]  /*17f0*/  IMAD.IADD R9, R25, 0x1, -R8 ;  /* 0x0000000119097824 */ /* 0x000fe200078e0a08 */
[----:B------:R-:W-:Y:S01]  /*1800*/  LOP3.LUT R236, R229, 0xff, RZ, 0xc0, !PT ;  /* 0x000000ffe5ec7812 */ /* 0x000fe200078ec0ff */
[----:B0-----:R-:W-:Y:S01]  /*1810*/  VIADD R4, R223, 0x7f ;  /* 0x0000007fdf047836 */ /* 0x001fe20000000000 */
[----:B------:R-:W-:Y:S01]  /*1820*/  SHF.R.U32.HI R229, RZ, 0x10, R229 ;  /* 0x00000010ffe57819 */ /* 0x000fe200000116e5 */
[----:B---3--:R-:W-:-:S06]  /*1830*/  IMAD.MOV.U32 R6, RZ, RZ, RZ ;  /* 0x000000ffff067224 */ /* 0x008fcc00078e00ff */
[----:B------:R-:W0:Y:S08]  /*1840*/  @P1 LDC R11, c[0x0][0x44c] ;  /* 0x00011300ff0b1b82 */ /* 0x000e300000000800 */
[----:B------:R-:W1:Y:S01]  /*1850*/  @P1 LDC R5, c[0x0][0x450] ;  /* 0x00011400ff051b82 */ /* 0x000e620000000800 */
[----:B--2---:R-:W-:Y:S02]  /*1860*/  @P0 IMAD.IADD R2, R3, 0x1, -R0 ;  /* 0x0000000103020824 */ /* 0x004fe400078e0a00 */
[----:B0-----:R-:W-:-:S04]  /*1870*/  @P1 IMAD.HI.U32 R0, R4, R11, RZ ;  /* 0x0000000b04001227 */ /* 0x001fc800078e00ff */
[----:B------:R-:W-:Y:S01]  /*1880*/  IMAD.IADD R226, R9, 0x1, R2 ;  /* 0x0000000109e27824 */ /* 0x000fe200078e0202 */
[----:B-1----:R-:W-:-:S03]  /*1890*/  @P1 SHF.R.U32.HI R4, RZ, R5, R0 ;  /* 0x00000005ff041219 */ /* 0x002fc60000011600 */
[C---:B------:R-:W-:Y:S01]  /*18a0*/  VIADD R5, R226.reuse, 0x6f ;  /* 0x0000006fe2057836 */ /* 0x040fe20000000000 */
[----:B------:R-:W-:-:S05]  /*18b0*/  IADD3 R150, R226, 0x70, -R224 ;  /* 0x00000070e2967810 */ /* 0x000fca0007ffe8e0 */
[----:B------:R-:W-:Y:S02]  /*18c0*/  IMAD.IADD R7, R150, 0x1, R4 ;  /* 0x0000000196077824 */ /* 0x000fe400078e0204 */
[----:B------:R-:W-:Y:S02]  /*18d0*/  IMAD.MOV.U32 R4, RZ, RZ, RZ ;  /* 0x000000ffff047224 */ /* 0x000fe400078e00ff */
[----:B------:R-:W-:-:S04]  /*18e0*/  IMAD.HI R6, R7, -0x6db6db6d, R6 ;  /* 0x9249249307067827 */ /* 0x000fc800078e0206 */
[----:B------:R-:W-:Y:S01]  /*18f0*/  IMAD.HI R4, R5, -0x6db6db6d, R4 ;  /* 0x9249249305047827 */ /* 0x000fe200078e0204 */
[----:B------:R-:W-:-:S04]  /*1900*/  SHF.R.U32.HI R3, RZ, 0x1f, R6 ;  /* 0x0000001fff037819 */ /* 0x000fc80000011606 */
[----:B------:R-:W-:Y:S02]  /*1910*/  SHF.R.U32.HI R151, RZ, 0x1f, R4 ;  /* 0x0000001fff977819 */ /* 0x000fe40000011604 */
[----:B------:R-:W-:Y:S01]  /*1920*/  LEA.HI.SX32 R6, R6, R3, 0x1a ;  /* 0x0000000306067211 */ /* 0x000fe200078fd2ff */
[----:B------:R-:W-:Y:S01]  /*1930*/  IMAD.MOV.U32 R3, RZ, RZ, RZ ;  /* 0x000000ffff037224 */ /* 0x000fe200078e00ff */
[----:B------:R-:W-:-:S04]  /*1940*/  LEA.HI.SX32 R151, R4, R151, 0x1a ;  /* 0x0000009704977211 */ /* 0x000fc800078fd2ff */
[----:B------:R-:W-:-:S04]  /*1950*/  VIMNMX R10, R151, R6, PT ;  /* 0x00000006970a7248 */ /* 0x000fc80003fe0100 */
[----:B------:R-:W-:-:S13]  /*1960*/  ISETP.GE.AND P0, PT, R10, 0x1, PT ;  /* 0x000000010a00780c */ /* 0x000fda0003f06270 */
[----:B------:R-:W-:Y:S05]  /*1970*/  @!P0 BRA `(.L_x_5736) ;  /* 0x0000000000748947 */ /* 0x000fea0003800000 */
[----:B------:R-:W-:Y:S01]  /*1980*/  ISETP.NE.AND P0, PT, R229, RZ, PT ;  /* 0x000000ffe500720c */ /* 0x000fe20003f05270 */
[----:B------:R-:W-:-:S03]  /*1990*/  ULDC UR4, c[0x0][0x9f0] ;  /* 0x00027c0000047ab9 */ /* 0x000fc60000000800 */
[----:B------:R-:W-:-:S04]  /*19a0*/  SEL R11, R229, UR4, P0 ;  /* 0x00000004e50b7c07 */ /* 0x000fc80008000000 */
[-C--:B------:R-:W-:Y:S02]  /*19b0*/  IABS R6, R11.reuse ;  /* 0x0000000b00067213 */ /* 0x080fe40000000000 */
[----:B------:R-:W-:Y:S02]  /*19c0*/  IADD3 R0, R11, -0x1, R10 ;  /* 0xffffffff0b007810 */ /* 0x000fe40007ffe00a */
[----:B------:R-:W0:Y:S01]  /*19d0*/  I2F.RP R3, R6 ;  /* 0x0000000600037306 */ /* 0x000e220000209400 */
[-C--:B------:R-:W-:Y:S02]  /*19e0*/  IABS R12, R11.reuse ;  /* 0x0000000b000c7213 */ /* 0x080fe40000000000 */
        /* <DEDUP_REMOVED lines=22> */
.L_x_5736:
[----:B------:R-:W-:Y:S05]  /*1b50*/  BSYNC B0 ;  /* 0x0000000000007941 */ /* 0x000fea0003800000 */
.L_x_5735:
        /* <DEDUP_REMOVED lines=38> */
.L_x_5739:
[----:B------:R-:W-:Y:S05]  /*1dc0*/  BSYNC B6 ;  /* 0x0000000000067941 */ /* 0x000fea0003800000 */
.L_x_5738:
        /* <DEDUP_REMOVED lines=20> */
.L_x_5741:
[----:B------:R-:W-:Y:S05]  /*1f10*/  BSYNC B6 ;  /* 0x0000000000067941 */ /* 0x000fea0003800000 */
.L_x_5740:
[----:B------:R-:W-:Y:S01]  /*1f20*/  ULDC.64 UR4, c[0x0][0x9f8] ;  /* 0x00027e0000047ab9 */ /* 0x000fe20000000a00 */
[----:B------:R-:W-:Y:S01]  /*1f30*/  IMAD.MOV.U32 R6, RZ, RZ, R230 ;  /* 0x000000ffff067224 */ /* 0x000fe200078e00e6 */
[----:B------:R-:W-:Y:S01]  /*1f40*/  ISETP.NE.U32.AND P0, PT, RZ, UR4, PT ;  /* 0x00000004ff007c0c */ /* 0x000fe2000bf05070 */
[----:B------:R-:W2:Y:S01]  /*1f50*/  LDL.LU R20, [R1+0x10] ;  /* 0x0000100001147983 */ /* 0x000ea20000300800 */
[----:B------:R-:W-:Y:S01]  /*1f60*/  ULDC UR6, c[0x0][0x2f4] ;  /* 0x0000bd0000067ab9 */ /* 0x000fe20000000800 */
[----:B------:R-:W0:Y:S01]  /*1f70*/  LDC.64 R110, c[0x0][0x300] ;  /* 0x0000c000ff6e7b82 */ /* 0x000e220000000a00 */
[----:B------:R-:W-:Y:S01]  /*1f80*/  ISETP.NE.AND.EX P0, PT, RZ, UR5, PT, P0 ;  /* 0x00000005ff007c0c */ /* 0x000fe2000bf05300 */
[----:B------:R-:W1:Y:S01]  /*1f90*/  S2R R3, SR_TID.X ;  /* 0x0000000000037919 */ /* 0x000e620000002100 */
[----:B------:R-:W-:Y:S02]  /*1fa0*/  VIADD R0, R18, 0x60 ;  /* 0x0000006012007836 */ /* 0x000fe40000000000 */
[----:B------:R-:W-:Y:S01]  /*1fb0*/  IMAD.IADD R121, R26, 0x1, R25 ;  /* 0x000000011a797824 */ /* 0x000fe200078e0219 */
[----:B------:R-:W-:Y:S01]  /*1fc0*/  SHF.R.S32.HI R19, RZ, 0x1f, R18 ;  /* 0x0000001fff137819 */ /* 0x000fe20000011412 */
[----:B------:R-:W-:Y:S01]  /*1fd0*/  ULDC.64 UR8, c[0x0][0xa08] ;  /* 0x0002820000087ab9 */ /* 0x000fe20000000a00 */
[----:B------:R-:W3:Y:S06]  /*1fe0*/  LDC.64 R104, c[0x0][0x3f8] ;  /* 0x0000fe00ff687b82 */ /* 0x000eec0000000a00 */
[----:B------:R-:W-:-:S02]  /*1ff0*/  @P0 IADD3 R4, P1, R231, UR4, RZ ;  /* 0x00000004e7040c10 */ /* 0x000fc4000ff3e0ff */
[----:B------:R-:W4:Y:S02]  /*2000*/  LDC.64 R98, c[0x0][0x408] ;  /* 0x00010200ff627b82 */ /* 0x000f240000000a00 */
[----:B------:R-:W-:Y:S01]  /*2010*/  @P0 IADD3.X R5, R232, UR5, RZ, P1, !PT ;  /* 0x00000005e8050c10 */ /* 0x000fe20008ffe4ff */
[----:B------:R-:W-:-:S04]  /*2020*/  ULDC.64 UR4, c[0x0][0x330] ;  /* 0x0000cc0000047ab9 */ /* 0x000fc80000000a00 */
[----:B------:R1:W2:Y:S01]  /*2030*/  @P0 LDG.E R6, desc[UR60][R4.64] ;  /* 0x0000003c04060981 */ /* 0x0002a2000c1e1900 */
[----:B------:R-:W-:Y:S01]  /*2040*/  ISETP.GE.AND P1, PT, R206, UR6, PT ;  /* 0x00000006ce007c0c */ /* 0x000fe2000bf26270 */
[----:B------:R-:W-:Y:S01]  /*2050*/  IMAD.WIDE.U32 R112, R228, UR4, R18 ;  /* 0x00000004e4707c25 */ /* 0x000fe2000f8e0012 */
[----:B------:R-:W-:Y:S01]  /*2060*/  ISETP.GE.AND P0, PT, R18, UR6, PT ;  /* 0x0000000612007c0c */ /* 0x000fe2000bf06270 */
[----:B------:R-:W0:Y:S01]  /*2070*/  LDC R15, c[0x0][0x3f4] ;  /* 0x0000fd00ff0f7b82 */ /* 0x000e220000000800 */
[----:B------:R-:W-:Y:S01]  /*2080*/  SEL R7, RZ, 0xffffffff, P1 ;  /* 0xffffffffff077807 */ /* 0x000fe20000800000 */
[----:B------:R-:W-:Y:S01]  /*2090*/  IMAD R113, R228, UR5, R113 ;  /* 0x00000005e4717c24 */ /* 0x000fe2000f8e0271 */
[----:B------:R-:W-:Y:S01]  /*20a0*/  ISETP.GE.AND P1, PT, R0, UR6, PT ;  /* 0x0000000600007c0c */ /* 0x000fe2000bf26270 */
[----:B------:R-:W-:Y:S01]  /*20b0*/  ULDC.64 UR4, c[0x0][0x308] ;  /* 0x0000c20000047ab9 */ /* 0x000fe20000000a00 */
[----:B------:R-:W-:Y:S01]  /*20c0*/  SHF.R.S32.HI R13, RZ, 0x1f, R121 ;  /* 0x0000001fff0d7819 */ /* 0x000fe20000011479 */
[----:B-1----:R-:W-:Y:S01]  /*20d0*/  IMAD.SHL.U32 R4, R7, 0x2, RZ ;  /* 0x0000000207047824 */ /* 0x002fe200078e00ff */
[----:B------:R-:W-:Y:S01]  /*20e0*/  SEL R5, RZ, 0x8, P1 ;  /* 0x00000008ff057807 */ /* 0x000fe20000800000 */
[----:B------:R-:W-:Y:S01]  /*20f0*/  VIADD R8, R3, 0xffffff80 ;  /* 0xffffff8003087836 */ /* 0x000fe20000000000 */
[----:B------:R-:W-:Y:S01]  /*2100*/  SEL R3, RZ, 0x1, P0 ;  /* 0x00000001ff037807 */ /* 0x000fe20000000000 */
[----:B---3--:R-:W-:Y:S01]  /*2110*/  IMAD.WIDE.U32 R106, R204, R104, R18 ;  /* 0x00000068cc6a7225 */ /* 0x008fe200078e0012 */
[----:B------:R-:W-:Y:S01]  /*2120*/  ISETP.GE.AND P0, PT, R207, UR6, PT ;  /* 0x00000006cf007c0c */ /* 0x000fe2000bf06270 */
[----:B------:R-:W1:Y:S01]  /*2130*/  S2R R152, SR_TID.X ;  /* 0x0000000000987919 */ /* 0x000e620000002100 */
[----:B------:R-:W-:Y:S01]  /*2140*/  LOP3.LUT R3, R4, 0x2, R3, 0xe2, !PT ;  /* 0x0000000204037812 */ /* 0x000fe200078ee203 */
[----:B----4-:R-:W-:Y:S01]  /*2150*/  IMAD.WIDE.U32 R100, R204, R98, R18 ;  /* 0x00000062cc647225 */ /* 0x010fe200078e0012 */
[----:B------:R-:W-:-:S02]  /*2160*/  SEL R4, RZ, 0x4, P0 ;  /* 0x00000004ff047807 */ /* 0x000fc40000000000 */
[----:B------:R-:W-:Y:S01]  /*2170*/  SHF.R.S32.HI R7, RZ, 0x1f, R8 ;  /* 0x0000001fff077819 */ /* 0x000fe20000011408 */
[----:B------:R-:W-:Y:S01]  /*2180*/  IMAD R29, R105, 0x70, RZ ;  /* 0x00000070691d7824 */ /* 0x000fe200078e02ff */
[----:B------:R-:W-:Y:S01]  /*2190*/  LOP3.LUT R27, R5, R3, R4, 0xfe, !PT ;  /* 0x00000003051b7212 */ /* 0x000fe200078efe04 */
[----:B------:R-:W-:Y:S01]  /*21a0*/  VIADD R3, R18, 0x80 ;  /* 0x0000008012037836 */ /* 0x000fe20000000000 */
[----:B------:R-:W-:Y:S01]  /*21b0*/  LEA.HI R9, R7, R8, RZ, 0x2 ;  /* 0x0000000807097211 */ /* 0x000fe200078f10ff */
[-C--:B0-----:R-:W-:Y:S01]  /*21c0*/  IMAD R8, R13, R110.reuse, RZ ;  /* 0x0000006e0d087224 */ /* 0x081fe200078e02ff */
[----:B------:R-:W-:Y:S01]  /*21d0*/  SHF.R.S32.HI R148, RZ, 0x1f, R204 ;  /* 0x0000001fff947819 */ /* 0x000fe200000114cc */
[----:B------:R-:W-:Y:S01]  /*21e0*/  IMAD.WIDE.U32 R4, R121, R110, RZ ;  /* 0x0000006e79047225 */ /* 0x000fe200078e00ff */
[----:B------:R-:W-:Y:S02]  /*21f0*/  ISETP.GE.AND P0, PT, R3, UR6, PT ;  /* 0x0000000603007c0c */ /* 0x000fe4000bf06270 */
[----:B------:R-:W-:Y:S01]  /*2200*/  SHF.R.S32.HI R9, RZ, 0x1f, R9 ;  /* 0x0000001fff097819 */ /* 0x000fe20000011409 */
[----:B------:R-:W-:Y:S01]  /*2210*/  IMAD R7, R121, R111, R8 ;  /* 0x0000006f79077224 */ /* 0x000fe200078e0208 */
[----:B------:R-:W-:Y:S01]  /*2220*/  SEL R8, RZ, 0x10, P0 ;  /* 0x00000010ff087807 */ /* 0x000fe20000000000 */
[----:B------:R-:W-:Y:S01]  /*2230*/  IMAD R133, R111, 0x70, RZ ;  /* 0x000000706f857824 */ /* 0x000fe200078e02ff */
[----:B------:R-:W-:Y:S01]  /*2240*/  ISETP.NE.U32.AND P0, PT, RZ, UR8, PT ;  /* 0x00000008ff007c0c */ /* 0x000fe2000bf05070 */
[----:B------:R-:W-:Y:S01]  /*2250*/  IMAD.IADD R5, R5, 0x1, R7 ;  /* 0x0000000105057824 */ /* 0x000fe200078e0207 */
[----:B------:R-:W-:Y:S01]  /*2260*/  LEA.HI R9, R9, R204, RZ, 0x3 ;  /* 0x000000cc09097211 */ /* 0x000fe200078f18ff */
[----:B------:R-:W-:Y:S01]  /*2270*/  IMAD.SHL.U32 R137, R110, 0x40, RZ ;  /* 0x000000406e897824 */ /* 0x000fe200078e00ff */
[----:B------:R-:W-:Y:S01]  /*2280*/  ISETP.NE.AND.EX P0, PT, RZ, UR9, PT, P0 ;  /* 0x00000009ff007c0c */ /* 0x000fe2000bf05300 */
[----:B------:R-:W-:Y:S01]  /*2290*/  IMAD.WIDE.U32 R4, R228, UR4, R4 ;  /* 0x00000004e4047c25 */ /* 0x000fe2000f8e0004 */
[----:B------:R-:W-:-:S02]  /*22a0*/  LOP3.LUT R9, R9, 0xfffffff8, RZ, 0xc0, !PT ;  /* 0xfffffff809097812 */ /* 0x000fc400078ec0ff */
[----:B------:R-:W-:Y:S01]  /*22b0*/  LOP3.LUT R27, R27, R8, RZ, 0xfc, !PT ;  /* 0x000000081b1b7212 */ /* 0x000fe200078efcff */
[----:B------:R-:W-:Y:S01]  /*22c0*/  IMAD R5, R228, UR5, R5 ;  /* 0x00000005e4057c24 */ /* 0x000fe2000f8e0205 */
[----:B------:R-:W-:Y:S01]  /*22d0*/  ULDC.64 UR4, c[0x0][0x310] ;  /* 0x0000c40000047ab9 */ /* 0x000fe20000000a00 */
[----:B------:R-:W-:Y:S01]  /*22e0*/  IMAD.IADD R132, R204, 0x1, -R9 ;  /* 0x00000001cc847824 */ /* 0x000fe200078e0a09 */
[--C-:B------:R-:W-:Y:S01]  /*22f0*/  SHF.R.S32.HI R23, RZ, 0x1f, R22.reuse ;  /* 0x0000001fff177819 */ /* 0x100fe20000011416 */
[----:B------:R-:W-:Y:S01]  /*2300*/  IMAD R135, R99, 0x70, RZ ;  /* 0x0000007063877824 */ /* 0x000fe200078e02ff */
[----:B------:R-:W-:Y:S01]  /*2310*/  ISETP.GE.AND P2, PT, R207, R15, PT ;  /* 0x0000000fcf00720c */ /* 0x000fe20003f46270 */
[----:B------:R-:W-:Y:S01]  /*2320*/  IMAD.SHL.U32 R124, R15, 0x2, RZ ;  /* 0x000000020f7c7824 */ /* 0x000fe200078e00ff */
[----:B------:R-:W-:Y:S01]  /*2330*/  LOP3.LUT P1, RZ, R132, 0x4, RZ, 0xc0, !PT ;  /* 0x0000000484ff7812 */ /* 0x000fe2000782c0ff */
[----:B------:R-:W-:Y:S01]  /*2340*/  IMAD.WIDE.U32 R108, R204, R104, R22 ;  /* 0x00000068cc6c7225 */ /* 0x000fe200078e0016 */
[----:B------:R-:W-:-:S02]  /*2350*/  SHF.R.U32.HI R28, RZ, 0x3, R215 ;  /* 0x00000003ff1c7819 */ /* 0x000fc400000116d7 */
[C---:B------:R-:W-:Y:S01]  /*2360*/  IADD3 R120, P3, R204.reuse, R121, RZ ;  /* 0x00000079cc787210 */ /* 0x040fe20007f7e0ff */
[----:B------:R-:W-:Y:S01]  /*2370*/  IMAD.WIDE.U32 R102, R204, R98, R22 ;  /* 0x00000062cc667225 */ /* 0x000fe200078e0016 */
[----:B------:R-:W-:Y:S02]  /*2380*/  SHF.L.U64.HI R136, R110, 0x6, R111 ;  /* 0x000000066e887819 */ /* 0x000fe4000001026f */
[----:B------:R-:W-:Y:S01]  /*2390*/  SHF.R.S32.HI R149, RZ, 0x1f, R234 ;  /* 0x0000001fff957819 */ /* 0x000fe200000114ea */
[----:B------:R-:W-:Y:S01]  /*23a0*/  IMAD.X R121, R13, 0x1, R148, P3 ;  /* 0x000000010d797824 */ /* 0x000fe200018e0694 */
[----:B-1----:R-:W-:Y:S02]  /*23b0*/  LEA.HI R152, R152, 0x8, RZ, 0x19 ;  /* 0x0000000898987811 */ /* 0x002fe400078fc8ff */
[----:B--2---:R-:W-:-:S04]  /*23c0*/  LOP3.LUT R20, R20, 0xfffffffb, RZ, 0xc0, !PT ;  /* 0xfffffffb14147812 */ /* 0x004fc800078ec0ff */
[----:B------:R-:W-:Y:S02]  /*23d0*/  @P1 LOP3.LUT R20, R20, 0x4, RZ, 0xfc, !PT ;  /* 0x0000000414141812 */ /* 0x000fe400078efcff */
[----:B------:R-:W-:Y:S02]  /*23e0*/  ISETP.GE.AND P1, PT, R206, R15, PT ;  /* 0x0000000fce00720c */ /* 0x000fe40003f26270 */
[----:B------:R-:W-:-:S04]  /*23f0*/  LOP3.LUT R20, R20, 0xfffffffe, RZ, 0xc0, !PT ;  /* 0xfffffffe14147812 */ /* 0x000fc800078ec0ff */
[----:B------:R-:W-:-:S05]  /*2400*/  @P2 LOP3.LUT R20, R20, 0x1, RZ, 0xfc, !PT ;  /* 0x0000000114142812 */ /* 0x000fca00078efcff */
[----:B------:R0:W-:Y:S01]  /*2410*/  STL [R1+0x10], R20 ;  /* 0x0000101401007387 */ /* 0x0001e20000100800 */
[----:B------:R-:W-:Y:S02]  /*2420*/  SHF.R.S32.HI R7, RZ, 0x1f, R6 ;  /* 0x0000001fff077819 */ /* 0x000fe40000011406 */
[----:B------:R-:W-:Y:S01]  /*2430*/  SEL R37, R6, RZ, !P0 ;  /* 0x000000ff06257207 */ /* 0x000fe20004000000 */
[----:B------:R-:W-:Y:S01]  /*2440*/  IMAD R6, R148, R104, RZ ;  /* 0x0000006894067224 */ /* 0x000fe200078e02ff */
[----:B------:R-:W-:-:S03]  /*2450*/  SEL R8, R7, RZ, !P0 ;  /* 0x000000ff07087207 */ /* 0x000fc60004000000 */
[----:B------:R-:W-:-:S04]  /*2460*/  IMAD.WIDE.U32 R114, R37, UR4, R4 ;  /* 0x0000000425727c25 */ /* 0x000fc8000f8e0004 */
[----:B------:R-:W-:Y:S02]  /*2470*/  IMAD R10, R8, UR4, RZ ;  /* 0x00000004080a7c24 */ /* 0x000fe4000f8e02ff */
[----:B------:R-:W-:Y:S02]  /*2480*/  IMAD R9, R204, R105, R6 ;  /* 0x00000069cc097224 */ /* 0x000fe400078e0206 */
[----:B------:R-:W-:Y:S01]  /*2490*/  IMAD R11, R37, UR5, R10 ;  /* 0x00000005250b7c24 */ /* 0x000fe2000f8e020a */
[----:B------:R-:W-:Y:S01]  /*24a0*/  ULDC.64 UR4, c[0x0][0x338] ;  /* 0x0000ce0000047ab9 */ /* 0x000fe20000000a00 */
[-C--:B------:R-:W-:Y:S02]  /*24b0*/  IMAD R4, R148, R110.reuse, RZ ;  /* 0x0000006e94047224 */ /* 0x080fe400078e02ff */
[----:B------:R-:W-:-:S04]  /*24c0*/  IMAD.WIDE.U32 R6, R204, R110, R18 ;  /* 0x0000006ecc067225 */ /* 0x000fc800078e0012 */
[----:B------:R-:W-:Y:S01]  /*24d0*/  IMAD R10, R204, R111, R4 ;  /* 0x0000006fcc0a7224 */ /* 0x000fe200078e0204 */
[----:B------:R-:W-:Y:S01]  /*24e0*/  IADD3 R4, P0, R114, R6, RZ ;  /* 0x0000000672047210 */ /* 0x000fe20007f1e0ff */
[----:B------:R-:W-:Y:S02]  /*24f0*/  IMAD.IADD R5, R115, 0x1, R11 ;  /* 0x0000000173057824 */ /* 0x000fe400078e020b */
[----:B------:R-:W-:Y:S02]  /*2500*/  IMAD R8, R8, UR4, RZ ;  /* 0x0000000408087c24 */ /* 0x000fe4000f8e02ff */
[----:B------:R-:W-:Y:S01]  /*2510*/  IMAD.IADD R109, R109, 0x1, R9 ;  /* 0x000000016d6d7824 */ /* 0x000fe200078e0209 */
[----:B------:R-:W-:Y:S01]  /*2520*/  IADD3.X R6, R5, R7, R10, P0, !PT ;  /* 0x0000000705067210 */ /* 0x000fe200007fe40a */
[----:B------:R-:W-:Y:S01]  /*2530*/  IMAD R7, R148, R98, RZ ;  /* 0x0000006294077224 */ /* 0x000fe200078e02ff */
[----:B------:R-:W-:Y:S01]  /*2540*/  ISETP.GE.AND P0, PT, R18, R15, PT ;  /* 0x0000000f1200720c */ /* 0x000fe20003f06270 */
[----:B------:R-:W-:Y:S01]  /*2550*/  IMAD.IADD R107, R9, 0x1, R107 ;  /* 0x00000001096b7824 */ /* 0x000fe200078e026b */
[C---:B------:R-:W-:Y:S01]  /*2560*/  SEL R9, R15.reuse, RZ, P1 ;  /* 0x000000ff0f097207 */ /* 0x040fe20000800000 */
[----:B------:R-:W-:Y:S01]  /*2570*/  IMAD R11, R204, R99, R7 ;  /* 0x00000063cc0b7224 */ /* 0x000fe200078e0207 */
[----:B------:R-:W-:Y:S01]  /*2580*/  SEL R7, R15, RZ, P0 ;  /* 0x000000ff0f077207 */ /* 0x000fe20000000000 */
[----:B------:R-:W-:-:S04]  /*2590*/  IMAD.WIDE.U32 R112, R37, UR4, R112 ;  /* 0x0000000425707c25 */ /* 0x000fc8000f8e0070 */
[----:B------:R-:W-:Y:S01]  /*25a0*/  IMAD R37, R37, UR5, R8 ;  /* 0x0000000525257c24 */ /* 0x000fe2000f8e0208 */
[----:B------:R-:W-:Y:S01]  /*25b0*/  SEL R8, R15, RZ, P2 ;  /* 0x000000ff0f087207 */ /* 0x000fe20001000000 */
[----:B------:R-:W-:Y:S02]  /*25c0*/  IMAD.IADD R7, R18, 0x1, R7 ;  /* 0x0000000112077824 */ /* 0x000fe400078e0207 */
[----:B------:R-:W-:Y:S02]  /*25d0*/  IMAD.IADD R9, R206, 0x1, R9 ;  /* 0x00000001ce097824 */ /* 0x000fe400078e0209 */
[----:B------:R-:W-:Y:S01]  /*25e0*/  IMAD.IADD R12, R207, 0x1, R8 ;  /* 0x00000001cf0c7824 */ /* 0x000fe200078e0208 */
[----:B------:R-:W-:Y:S01]  /*25f0*/  SHF.R.S32.HI R8, RZ, 0x1f, R7 ;  /* 0x0000001fff087819 */ /* 0x000fe20000011407 */
[----:B------:R-:W-:Y:S01]  /*2600*/  IMAD.IADD R103, R103, 0x1, R11 ;  /* 0x0000000167677824 */ /* 0x000fe200078e020b */
[----:B------:R-:W-:Y:S01]  /*2610*/  SHF.R.S32.HI R10, RZ, 0x1f, R9 ;  /* 0x0000001fff0a7819 */ /* 0x000fe20000011409 */
[----:B------:R-:W-:Y:S01]  /*2620*/  IMAD.IADD R101, R11, 0x1, R101 ;  /* 0x000000010b657824 */ /* 0x000fe200078e0265 */
[-C--:B0-----:R-:W-:Y:S01]  /*2630*/  LEA.HI R20, R8, R7.reuse, RZ, 0x3 ;  /* 0x0000000708147211 */ /* 0x081fe200078f18ff */
[----:B-----5:R-:W-:Y:S01]  /*2640*/  IMAD.WIDE.U32 R108, R146, R104, R108 ;  /* 0x00000068926c7225 */ /* 0x020fe200078e006c */
[----:B------:R-:W-:-:S02]  /*2650*/  LEA.HI R7, R8, R7, RZ, 0x6 ;  /* 0x0000000708077211 */ /* 0x000fc400078f30ff */
[-C--:B------:R-:W-:Y:S01]  /*2660*/  LEA.HI R8, R10, R9.reuse, RZ, 0x6 ;  /* 0x000000090a087211 */ /* 0x080fe200078f30ff */
[----:B------:R-:W-:Y:S01]  /*2670*/  IMAD.WIDE.U32 R106, R146, R104, R106 ;  /* 0x00000068926a7225 */ /* 0x000fe200078e006a */
[----:B------:R-:W-:Y:S02]  /*2680*/  LEA.HI R21, R10, R9, RZ, 0x3 ;  /* 0x000000090a157211 */ /* 0x000fe400078f18ff */
[----:B------:R-:W-:Y:S01]  /*2690*/  SHF.R.S32.HI R7, RZ, 0x6, R7 ;  /* 0x00000006ff077819 */ /* 0x000fe20000011407 */
[-C--:B------:R-:W-:Y:S01]  /*26a0*/  IMAD.WIDE.U32 R102, R146, R98.reuse, R102 ;  /* 0x0000006292667225 */ /* 0x080fe200078e0066 */
[----:B------:R-:W-:Y:S02]  /*26b0*/  SHF.R.S32.HI R9, RZ, 0x6, R8 ;  /* 0x00000006ff097819 */ /* 0x000fe40000011408 */
[C---:B------:R-:W-:Y:S01]  /*26c0*/  LOP3.LUT R8, R216.reuse, 0x38, R20, 0xf8, !PT ;  /* 0x00000038d8087812 */ /* 0x040fe200078ef814 */
[C---:B------:R-:W-:Y:S01]  /*26d0*/  IMAD R144, R7.reuse, 0x1c00, R218 ;  /* 0x00001c0007907824 */ /* 0x040fe200078e02da */
[----:B------:R-:W-:Y:S01]  /*26e0*/  LOP3.LUT R10, R216, 0x38, R21, 0xf8, !PT ;  /* 0x00000038d80a7812 */ /* 0x000fe200078ef815 */
[--C-:B------:R-:W-:Y:S01]  /*26f0*/  IMAD R142, R7, 0x1c00, R219.reuse ;  /* 0x00001c00078e7824 */ /* 0x100fe200078e02db */
[----:B------:R-:W-:Y:S01]  /*2700*/  SHF.R.S32.HI R25, RZ, 0x1f, R12 ;  /* 0x0000001fff197819 */ /* 0x000fe2000001140c */
[C---:B------:R-:W-:Y:S01]  /*2710*/  IMAD R143, R9.reuse, 0x1c00, R218 ;  /* 0x00001c00098f7824 */ /* 0x040fe200078e02da */
[-C--:B------:R-:W-:Y:S01]  /*2720*/  LOP3.LUT R7, R8, R217.reuse, RZ, 0x3c, !PT ;  /* 0x000000d908077212 */ /* 0x080fe200078e3cff */
[----:B------:R-:W-:Y:S01]  /*2730*/  IMAD R140, R9, 0x1c00, R219 ;  /* 0x00001c00098c7824 */ /* 0x000fe200078e02db */
[----:B------:R-:W-:Y:S01]  /*2740*/  LOP3.LUT R10, R10, R217, RZ, 0x3c, !PT ;  /* 0x000000d90a0a7212 */ /* 0x000fe200078e3cff */
[----:B------:R-:W-:Y:S01]  /*2750*/  IMAD.WIDE.U32 R100, R146, R98, R100 ;  /* 0x0000006292647225 */ /* 0x000fe200078e0064 */
[----:B------:R-:W-:-:S02]  /*2760*/  LEA.HI R26, R25, R12, RZ, 0x3 ;  /* 0x0000000c191a7211 */ /* 0x000fc400078f18ff */
[----:B------:R-:W-:Y:S01]  /*2770*/  LEA.HI R12, R25, R12, RZ, 0x6 ;  /* 0x0000000c190c7211 */ /* 0x000fe200078f30ff */
[----:B------:R-:W-:Y:S01]  /*2780*/  IMAD.IADD R144, R144, 0x1, R7 ;  /* 0x0000000190907824 */ /* 0x000fe200078e0207 */
[----:B------:R-:W-:Y:S01]  /*2790*/  LOP3.LUT R7, R215, 0x38, R21, 0xf8, !PT ;  /* 0x00000038d7077812 */ /* 0x000fe200078ef815 */
[----:B------:R-:W-:Y:S01]  /*27a0*/  IMAD.IADD R143, R143, 0x1, R10 ;  /* 0x000000018f8f7824 */ /* 0x000fe200078e020a */
[----:B------:R-:W-:Y:S01]  /*27b0*/  SHF.R.S32.HI R12, RZ, 0x6, R12 ;  /* 0x00000006ff0c7819 */ /* 0x000fe2000001140c */
[----:B------:R-:W-:Y:S01]  /*27c0*/  IMAD.WIDE.U32 R110, R110, 0x70, RZ ;  /* 0x000000706e6e7825 */ /* 0x000fe200078e00ff */
[----:B------:R-:W-:Y:S02]  /*27d0*/  LOP3.LUT R10, R215, 0x38, R26, 0xf8, !PT ;  /* 0x00000038d70a7812 */ /* 0x000fe400078ef81a */
[-C--:B------:R-:W-:Y:S01]  /*27e0*/  LOP3.LUT R7, R7, R28.reuse, RZ, 0x3c, !PT ;  /* 0x0000001c07077212 */ /* 0x080fe200078e3cff */
[----:B------:R-:W-:Y:S01]  /*27f0*/  IMAD R139, R12, 0x1c00, R219 ;  /* 0x00001c000c8b7824 */ /* 0x000fe200078e02db */
[----:B------:R-:W-:Y:S01]  /*2800*/  LOP3.LUT R10, R10, R28, RZ, 0x3c, !PT ;  /* 0x0000001c0a0a7212 */ /* 0x000fe200078e3cff */
[----:B------:R-:W-:Y:S01]  /*2810*/  IMAD R141, R12, 0x1c00, R218 ;  /* 0x00001c000c8d7824 */ /* 0x000fe200078e02da */
[----:B------:R-:W-:Y:S01]  /*2820*/  SHF.R.S32.HI R9, RZ, 0x1f, R146 ;  /* 0x0000001fff097819 */ /* 0x000fe20000011492 */
[----:B------:R-:W-:Y:S01]  /*2830*/  IMAD.IADD R140, R140, 0x1, R7 ;  /* 0x000000018c8c7824 */ /* 0x000fe200078e0207 */
[C---:B------:R-:W-:Y:S01]  /*2840*/  LOP3.LUT R8, R216.reuse, 0x38, R26, 0xf8, !PT ;  /* 0x00000038d8087812 */ /* 0x040fe200078ef81a */
[----:B------:R-:W-:Y:S01]  /*2850*/  IMAD.IADD R139, R139, 0x1, R10 ;  /* 0x000000018b8b7824 */ /* 0x000fe200078e020a */
[----:B------:R-:W-:Y:S01]  /*2860*/  LOP3.LUT R11, R215, 0x38, R20, 0xf8, !PT ;  /* 0x00000038d70b7812 */ /* 0x000fe200078ef814 */
[C---:B------:R-:W-:Y:S01]  /*2870*/  IMAD R7, R9.reuse, R104, RZ ;  /* 0x0000006809077224 */ /* 0x040fe200078e02ff */
[----:B------:R-:W-:Y:S01]  /*2880*/  LOP3.LUT R12, R216, 0x18, R18, 0xf8, !PT ;  /* 0x00000018d80c7812 */ /* 0x000fe200078ef812 */
[----:B------:R-:W-:Y:S01]  /*2890*/  IMAD R10, R9, R98, RZ ;  /* 0x00000062090a7224 */ /* 0x000fe200078e02ff */
[----:B------:R-:W-:Y:S01]  /*28a0*/  LOP3.LUT R8, R8, R217, RZ, 0x3c, !PT ;  /* 0x000000d908087212 */ /* 0x000fe200078e3cff */
[----:B------:R-:W-:Y:S01]  /*28b0*/  VIADD R9, R18, 0xa0 ;  /* 0x000000a012097836 */ /* 0x000fe20000000000 */
[----:B------:R-:W-:Y:S01]  /*28c0*/  LOP3.LUT R11, R11, R28, RZ, 0x3c, !PT ;  /* 0x0000001c0b0b7212 */ /* 0x000fe200078e3cff */
[----:B------:R-:W-:Y:S01]  /*28d0*/  IMAD R31, R146, R105, R7 ;  /* 0x00000069921f7224 */ /* 0x000fe200078e0207 */
[----:B------:R-:W-:Y:S01]  /*28e0*/  LOP3.LUT R25, R12, R217, RZ, 0x3c, !PT ;  /* 0x000000d90c197212 */ /* 0x000fe200078e3cff */
[----:B------:R-:W-:Y:S01]  /*28f0*/  IMAD.IADD R141, R141, 0x1, R8 ;  /* 0x000000018d8d7824 */ /* 0x000fe200078e0208 */
[----:B------:R-:W-:Y:S01]  /*2900*/  ISETP.GE.AND P2, PT, R9, UR6, PT ;  /* 0x0000000609007c0c */ /* 0x000fe2000bf46270 */
[----:B------:R-:W-:Y:S01]  /*2910*/  IMAD.IADD R142, R142, 0x1, R11 ;  /* 0x000000018e8e7824 */ /* 0x000fe200078e020b */
[C---:B------:R-:W-:Y:S01]  /*2920*/  SHF.L.U64.HI R7, R104.reuse, 0x6, R105 ;  /* 0x0000000668077819 */ /* 0x040fe20000010269 */
[----:B------:R-:W-:Y:S01]  /*2930*/  IMAD.SHL.U32 R8, R104, 0x40, RZ ;  /* 0x0000004068087824 */ /* 0x000fe200078e00ff */
[----:B------:R-:W-:Y:S01]  /*2940*/  SEL R28, RZ, 0x20, P2 ;  /* 0x00000020ff1c7807 */ /* 0x000fe20001000000 */
[----:B------:R-:W-:Y:S01]  /*2950*/  IMAD R33, R146, R99, R10 ;  /* 0x0000006392217224 */ /* 0x000fe200078e020a */
[----:B------:R-:W-:Y:S01]  /*2960*/  SHF.L.U64.HI R10, R98, 0x6, R99 ;  /* 0x00000006620a7819 */ /* 0x000fe20000010263 */
[----:B------:R-:W-:Y:S01]  /*2970*/  IMAD.IADD R138, R218, 0x1, R25 ;  /* 0x00000001da8a7824 */ /* 0x000fe200078e0219 */
[----:B------:R-:W-:Y:S01]  /*2980*/  SHF.R.S32.HI R117, RZ, 0x3, R20 ;  /* 0x00000003ff757819 */ /* 0x000fe20000011414 */
[----:B------:R-:W-:Y:S01]  /*2990*/  IMAD.WIDE.U32 R104, R104, 0x70, RZ ;  /* 0x0000007068687825 */ /* 0x000fe200078e00ff */
[----:B------:R-:W-:-:S02]  /*29a0*/  SHF.R.S32.HI R116, RZ, 0x3, R21 ;  /* 0x00000003ff747819 */ /* 0x000fc40000011415 */
[----:B------:R-:W-:Y:S01]  /*29b0*/  SHF.R.S32.HI R25, RZ, 0x3, R26 ;  /* 0x00000003ff197819 */ /* 0x000fe2000001141a */
[C---:B------:R-:W-:Y:S01]  /*29c0*/  IMAD.SHL.U32 R11, R98.reuse, 0x40, RZ ;  /* 0x00000040620b7824 */ /* 0x040fe200078e00ff */
[----:B------:R-:W-:Y:S01]  /*29d0*/  LOP3.LUT R35, R27, R28, RZ, 0xfc, !PT ;  /* 0x0000001c1b237212 */ /* 0x000fe200078efcff */
[----:B------:R-:W-:Y:S01]  /*29e0*/  IMAD.WIDE.U32 R98, R98, 0x70, RZ ;  /* 0x0000007062627825 */ /* 0x000fe200078e00ff */
[----:B------:R-:W-:Y:S02]  /*29f0*/  LOP3.LUT R20, R20, 0xfffffff8, RZ, 0xc0, !PT ;  /* 0xfffffff814147812 */ /* 0x000fe400078ec0ff */
[----:B------:R-:W-:Y:S01]  /*2a00*/  LOP3.LUT R21, R21, 0xfffffff8, RZ, 0xc0, !PT ;  /* 0xfffffff815157812 */ /* 0x000fe200078ec0ff */
[----:B------:R-:W-:Y:S01]  /*2a10*/  IMAD.IADD R12, R109, 0x1, R31 ;  /* 0x000000016d0c7824 */ /* 0x000fe200078e021f */
        /* <DEDUP_REMOVED lines=12> */
[----:B------:R-:W-:Y:S01]  /*2ae0*/  SHF.R.S32.HI R28, RZ, 0x1f, R20 ;  /* 0x0000001fff1c7819 */ /* 0x000fe20000011414 */
[----:B------:R-:W-:Y:S01]  /*2af0*/  IMAD.IADD R36, R113, 0x1, R37 ;  /* 0x0000000171247824 */ /* 0x000fe200078e0225 */
[----:B------:R-:W-:-:S02]  /*2b00*/  SHF.R.S32.HI R29, RZ, 0x1f, R21 ;  /* 0x0000001fff1d7819 */ /* 0x000fc40000011415 */
[----:B------:R-:W-:Y:S02]  /*2b10*/  SHF.R.S32.HI R30, RZ, 0x1f, R26 ;  /* 0x0000001fff1e7819 */ /* 0x000fe4000001141a */
[----:B------:R-:W-:-:S07]  /*2b20*/  LOP3.LUT R35, R35, 0x20, RZ, 0xc0, !PT ;  /* 0x0000002023237812 */ /* 0x000fce00078ec0ff */
.L_x_5841:
[----:B-12---:R-:W2:Y:S01]  /*2b30*/  LDL.LU R41, [R1+0x10] ;  /* 0x0000100001297983 */ /* 0x006ea20000300800 */
[----:B-----5:R-:W-:Y:S01]  /*2b40*/  VIADD R49, R24, 0xffffffff ;  /* 0xffffffff18317836 */ /* 0x020fe20000000000 */
[----:B------:R-:W0:Y:S01]  /*2b50*/  LDC.64 R122, c[0x0][0x2e8] ;  /* 0x0000ba00ff7a7b82 */ /* 0x000e220000000a00 */
        /* <DEDUP_REMOVED lines=14> */
[----:B------:R-:W-:Y:S02]  /*2c40*/  ISETP.GT.AND P3, PT, R49, R125, PT ;  /* 0x0000007d3100720c */ /* 0x000fe40003f64270 */
[----:B0-----:R-:W-:-:S02]  /*2c50*/  LEA R44, P2, R24, R122, 0x1 ;  /* 0x0000007a182c7211 */ /* 0x001fc400078408ff */
[----:B------:R-:W-:Y:S02]  /*2c60*/  LEA R46, P4, R39, R122, 0x1 ;  /* 0x0000007a272e7211 */ /* 0x000fe400078808ff */
[-C--:B------:R-:W-:Y:S01]  /*2c70*/  LEA.HI.X R45, R24, R123.reuse, R38, 0x1, P2 ;  /* 0x0000007b182d7211 */ /* 0x080fe200010f0c26 */
[----:B------:R-:W-:Y:S01]  /*2c80*/  IMAD.MOV.U32 R24, RZ, RZ, R49 ;  /* 0x000000ffff187224 */ /* 0x000fe200078e0031 */
[----:B-1----:R-:W-:Y:S02]  /*2c90*/  ISETP.GE.AND P2, PT, R119, 0x1, PT ;  /* 0x000000017700780c */ /* 0x002fe40003f46270 */
[----:B------:R-:W-:Y:S01]  /*2ca0*/  LEA.HI.X R47, R39, R123, R40, 0x1, P4 ;  /* 0x0000007b272f7211 */ /* 0x000fe200020f0c28 */
[C---:B------:R-:W-:Y:S02]  /*2cb0*/  VIADD R39, R37.reuse, 0x20 ;  /* 0x0000002025277836 */ /* 0x040fe40000000000 */
[C---:B------:R-:W-:Y:S02]  /*2cc0*/  @P5 VIADD R39, R37.reuse, 0xffffffe0 ;  /* 0xffffffe025275836 */ /* 0x040fe40000000000 */
[----:B------:R-:W-:-:S02]  /*2cd0*/  IMAD R37, R37, 0x2, R118 ;  /* 0x0000000225257824 */ /* 0x000fc400078e0276 */
        /* <DEDUP_REMOVED lines=8> */
[-C--:B------:R-:W-:Y:S02]  /*2d60*/  IMAD R43, R135, R49.reuse, RZ ;  /* 0x00000031872b7224 */ /* 0x080fe400078e02ff */
[----:B0-----:R-:W-:Y:S02]  /*2d70*/  IMAD R41, R42, R104, R39 ;  /* 0x000000682a297224 */ /* 0x001fe400078e0227 */
        /* <DEDUP_REMOVED lines=64> */
.L_x_5746:
[----:B------:R-:W-:Y:S05]  /*3180*/  BSYNC B1 ;  /* 0x0000000000017941 */ /* 0x000fea0003800000 */
.L_x_5745:
        /* <DEDUP_REMOVED lines=56> */
.L_x_5748:
[----:B------:R-:W-:Y:S05]  /*3510*/  BSYNC B1 ;  /* 0x0000000000017941 */ /* 0x000fea0003800000 */
.L_x_5747:
[----:B01----:R-:W2:Y:S01]  /*3520*/  LDL R40, [R1+0x4c] ;  /* 0x00004c0001287983 */ /* 0x003ea20000100800 */
        /* <DEDUP_REMOVED lines=82> */
[----:B------:R-:W-:Y:S06]  /*3a50*/  @!P2 BRA `(.L_x_5749) ;  /* 0x000000000004a947 */ /* 0x000fec0003800000 */
[----:B------:R-:W-:Y:S01]  /*3a60*/  BPT.TRAP 0x1 ;  /* 0x000000040000795c */ /* 0x000fe20000300000 */
.L_x_5749:
[----:B------:R-:W-:Y:S01]  /*3a70*/  IMAD R96, R17, 0x8, R16 ;  /* 0x0000000811607824 */ /* 0x000fe200078e0210 */
[----:B------:R-:W-:Y:S01]  /*3a80*/  SHF.L.U32 R97, R209, 0x1f, RZ ;  /* 0x0000001fd1617819 */ /* 0x000fe200000006ff */
[----:B------:R-:W-:Y:S03]  /*3a90*/  BSSY B1, `(.L_x_5750) ;  /* 0x0000003000017945 */ /* 0x000fe60003800000 */
[----:B------:R-:W0:Y:S02]  /*3aa0*/  SYNCS.PHASECHK.TRANS64.TRYWAIT P5, [R96+URZ+0x36890], R97 ;  /* 0x03689061600075a7 */ /* 0x000e2400080a017f */
[----:B0-----:R-:W-:Y:S05]  /*3ab0*/  @!P5 BRA `(.L_x_5751) ;  /* 0x000002c80004d947 */ /* 0x001fea0003800000 */
.L_x_6137:
[----:B------:R-:W-:Y:S05]  /*3ac0*/  BSYNC B1 ;  /* 0x0000000000017941 */ /* 0x000fea0003800000 */
.L_x_5750:
        /* <DEDUP_REMOVED lines=55> */
.L_x_5757:
[----:B------:R-:W-:Y:S05]  /*3e40*/  BSYNC B3 ;  /* 0x0000000000037941 */ /* 0x000fea0003800000 */
.L_x_5756:
[----:B--2---:R1:W-:Y:S02]  /*3e50*/  STG.E.128 desc[UR60][R46.64], R40 ;  /* 0x000000282e007986 */ /* 0x0043e4000c101d3c */
.L_x_5755:
[----:B------:R-:W-:Y:S05]  /*3e60*/  BSYNC B2 ;  /* 0x0000000000027941 */ /* 0x000fea0003800000 */
.L_x_5754:
        /* <DEDUP_REMOVED lines=10> */
[C---:B------:R-:W-:Y:S02]  /*3f10*/  PRMT R91, R167.reuse, 0x5410, R91 ;  /* 0x00005410a75b7816 */ /* 0x040fe4000000005b */
[----:B------:R-:W-:Y:S02]  /*3f20*/  PRMT R88, R167, 0x5432, R88 ;  /* 0x00005432a7587816 */ /* 0x000fe40000000058 */
[----:B------:R-:W-:Y:S02]  /*3f30*/  SHF.R.U32.HI R92, RZ, 0x10, R93 ;  /* 0x00000010ff5c7819 */ /* 0x000fe4000001165d */
[----:B------:R-:W-:-:S02]  /*3f40*/  LOP3.LUT R122, R41, 0xffff0000, RZ, 0xc0, !PT ;  /* 0xffff0000297a7812 */ /* 0x000fc400078ec0ff */
[C---:B------:R-:W-:Y:S01]  /*3f50*/  LOP3.LUT R93, R91.reuse, 0xffff0000, RZ, 0xc0, !PT ;  /* 0xffff00005b5d7812 */ /* 0x040fe200078ec0ff */
[----:B------:R-:W-:Y:S01]  /*3f60*/  IMAD.U32 R91, R91, 0x10000, RZ ;  /* 0x000100005b5b7824 */ /* 0x000fe200078e00ff */
[C---:B------:R-:W-:Y:S01]  /*3f70*/  LOP3.LUT R90, R88.reuse, 0xffff0000, RZ, 0xc0, !PT ;  /* 0xffff0000585a7812 */ /* 0x040fe200078ec0ff */
[----:B------:R-:W-:Y:S01]  /*3f80*/  IMAD.U32 R88, R88, 0x10000, RZ ;  /* 0x0001000058587824 */ /* 0x000fe200078e00ff */
[----:B------:R-:W-:Y:S01]  /*3f90*/  SHF.R.U32.HI R94, RZ, 0x10, R95 ;  /* 0x00000010ff5e7819 */ /* 0x000fe2000001165f */
        /* <DEDUP_REMOVED lines=36> */
.L_x_5761:
[----:B------:R-:W-:Y:S05]  /*41e0*/  BSYNC B3 ;  /* 0x0000000000037941 */ /* 0x000fea0003800000 */
.L_x_5760:
[----:B--2---:R2:W-:Y:S02]  /*41f0*/  STG.E.128 desc[UR60][R46.64+0x40], R40 ;  /* 0x000040282e007986 */ /* 0x0045e4000c101d3c */
.L_x_5759:
[----:B------:R-:W-:Y:S05]  /*4200*/  BSYNC B2 ;  /* 0x0000000000027941 */ /* 0x000fea0003800000 */
.L_x_5758:
        /* <DEDUP_REMOVED lines=25> */
[C---:B------:R-:W-:Y:S02]  /*43a0*/  PRMT R41, R166.reuse, 0x5432, R88 ;  /* 0x00005432a6297816 */ /* 0x040fe40000000058 */
        /* <DEDUP_REMOVED lines=29> */
.L_x_5765:
[----:B------:R-:W-:Y:S05]  /*4580*/  BSYNC B3 ;  /* 0x0000000000037941 */ /* 0x000fea0003800000 */
.L_x_5764:
[----:B--2---:R3:W-:Y:S02]  /*4590*/  STG.E.128 desc[UR60][R46.64+0x80], R40 ;  /* 0x000080282e007986 */ /* 0x0047e4000c101d3c */
.L_x_5763:
[----:B------:R-:W-:Y:S05]  /*45a0*/  BSYNC B2 ;  /* 0x0000000000027941 */ /* 0x000fea0003800000 */
.L_x_5762:
        /* <DEDUP_REMOVED lines=9> */
[----:B------:R-:W-:Y:S02]  /*4640*/  SHF.R.U32.HI R80, RZ, 0x10, R81 ;  /* 0x00000010ff507819 */ /* 0x000fe40000011651 */
[----:B------:R-:W-:Y:S02]  /*4650*/  PRMT R84, R169, 0x5432, R84 ;  /* 0x00005432a9547816 */ /* 0x000fe40000000054 */
[----:B------:R-:W-:Y:S02]  /*4660*/  PRMT R81, R164, 0x5410, R85 ;  /* 0x00005410a4517816 */ /* 0x000fe40000000055 */
[----:B------:R-:W-:-:S02]  /*4670*/  SHF.R.U32.HI R82, RZ, 0x10, R83 ;  /* 0x00000010ff527819 */ /* 0x000fc40000011653 */
[C---:B--2---:R-:W-:Y:S01]  /*4680*/  LOP3.LUT R86, R41.reuse, 0xffff0000, RZ, 0xc0, !PT ;  /* 0xffff000029567812 */ /* 0x044fe200078ec0ff */
[----:B------:R-:W-:Y:S01]  /*4690*/  IMAD.U32 R41, R41, 0x10000, RZ ;  /* 0x0001000029297824 */ /* 0x000fe200078e00ff */
[----:B------:R-:W-:Y:S02]  /*46a0*/  LOP3.LUT R85, R84, 0xffff0000, RZ, 0xc0, !PT ;  /* 0xffff000054557812 */ /* 0x000fe400078ec0ff */
[C---:B------:R-:W-:Y:S01]  /*46b0*/  LOP3.LUT R83, R81.reuse, 0xffff0000, RZ, 0xc0, !PT ;  /* 0xffff000051537812 */ /* 0x040fe200078ec0ff */
[----:B------:R-:W-:Y:S01]  /*46c0*/  IMAD.U32 R81, R81, 0x10000, RZ ;  /* 0x0001000051517824 */ /* 0x000fe200078e00ff */
[----:B------:R-:W-:Y:S01]  /*46d0*/  PRMT R82, R170, 0x5432, R82 ;  /* 0x00005432aa527816 */ /* 0x000fe20000000052 */
[----:B------:R-:W-:Y:S01]  /*46e0*/  FMUL.FTZ R87, R86, R85 ;  /* 0x0000005556577220 */ /* 0x000fe20000410000 */
[----:B------:R-:W-:Y:S01]  /*46f0*/  PRMT R80, R164, 0x5432, R80 ;  /* 0x00005432a4507816 */ /* 0x000fe20000000050 */
[-C--:B------:R-:W-:Y:S01]  /*4700*/  FMUL.FTZ R86, R86, R83.reuse ;  /* 0x0000005356567220 */ /* 0x080fe20000410000 */
[C---:B------:R-:W-:Y:S01]  /*4710*/  LOP3.LUT R88, R42.reuse, 0xffff0000, RZ, 0xc0, !PT ;  /* 0xffff00002a587812 */ /* 0x040fe200078ec0ff */
[----:B------:R-:W-:Y:S01]  /*4720*/  FFMA.FTZ R83, R41, R83, -R87 ;  /* 0x0000005329537223 */ /* 0x000fe20000010857 */
[----:B------:R-:W-:-:S02]  /*4730*/  IMAD.U32 R42, R42, 0x10000, RZ ;  /* 0x000100002a2a7824 */ /* 0x000fc400078e00ff */
[----:B------:R-:W-:Y:S01]  /*4740*/  FFMA.FTZ R41, R41, R85, R86 ;  /* 0x0000005529297223 */ /* 0x000fe20000010056 */
[C---:B------:R-:W-:Y:S01]  /*4750*/  IMAD.U32 R85, R82.reuse, 0x10000, RZ ;  /* 0x0001000052557824 */ /* 0x040fe200078e00ff */
[----:B------:R-:W-:Y:S01]  /*4760*/  LOP3.LUT R82, R82, 0xffff0000, RZ, 0xc0, !PT ;  /* 0xffff000052527812 */ /* 0x000fe200078ec0ff */
[C---:B------:R-:W-:Y:S01]  /*4770*/  IMAD.U32 R86, R80.reuse, 0x10000, RZ ;  /* 0x0001000050567824 */ /* 0x040fe200078e00ff */
[----:B------:R-:W-:Y:S01]  /*4780*/  LOP3.LUT R80, R80, 0xffff0000, RZ, 0xc0, !PT ;  /* 0xffff000050507812 */ /* 0x000fe200078ec0ff */
[C---:B------:R-:W-:Y:S01]  /*4790*/  FMUL.FTZ R87, R88.reuse, R85 ;  /* 0x0000005558577220 */ /* 0x040fe20000410000 */
[----:B------:R-:W-:Y:S01]  /*47a0*/  F2FP.BF16.F32.PACK_AB R41, R41, R83 ;  /* 0x000000532929723e */ /* 0x000fe200000010ff */
[-C--:B------:R-:W-:Y:S02]  /*47b0*/  FMUL.FTZ R88, R88, R86.reuse ;  /* 0x0000005658587220 */ /* 0x080fe40000410000 */
[----:B------:R-:W-:Y:S01]  /*47c0*/  FFMA.FTZ R87, R42, R86, -R87 ;  /* 0x000000562a577223 */ /* 0x000fe20000010857 */
[----:B------:R-:W-:-:S02]  /*47d0*/  IMAD.U32 R86, R84, 0x10000, RZ ;  /* 0x0001000054567824 */ /* 0x000fc400078e00ff */
        /* <DEDUP_REMOVED lines=10> */
[C---:B------:R-:W-:Y:S01]  /*4880*/  FMUL.FTZ R80, R40.reuse, R86 ;  /* 0x0000005628507220 */ /* 0x040fe20000410000 */
[----:B------:R-:W-:-:S03]  /*4890*/  FMUL.FTZ R40, R40, R81 ;  /* 0x0000005128287220 */ /* 0x000fc60000410000 */
[----:B------:R-:W-:Y:S01]  /*48a0*/  F2FP.BF16.F32.PACK_AB R42, R42, R84 ;  /* 0x000000542a2a723e */ /* 0x000fe200000010ff */
[C---:B------:R-:W-:Y:S01]  /*48b0*/  FFMA.FTZ R80, R85.reuse, R81, -R80 ;  /* 0x0000005155507223 */ /* 0x040fe20000010850 */
[----:B------:R-:W-:-:S03]  /*48c0*/  FFMA.FTZ R40, R85, R86, R40 ;  /* 0x0000005655287223 */ /* 0x000fc60000010028 */
[----:B------:R-:W-:Y:S02]  /*48d0*/  IMAD.MOV.U32 R43, RZ, RZ, R42 ;  /* 0x000000ffff2b7224 */ /* 0x000fe400078e002a */
[----:B------:R-:W-:Y:S01]  /*48e0*/  F2FP.BF16.F32.PACK_AB R40, R40, R80 ;  /* 0x000000502828723e */ /* 0x000fe200000010ff */
[----:B------:R-:W-:-:S07]  /*48f0*/  IMAD.MOV.U32 R42, RZ, RZ, R87 ;  /* 0x000000ffff2a7224 */ /* 0x000fce00078e0057 */
.L_x_5769:
[----:B------:R-:W-:Y:S05]  /*4900*/  BSYNC B3 ;  /* 0x0000000000037941 */ /* 0x000fea0003800000 */
.L_x_5768:
[----:B--2---:R4:W-:Y:S02]  /*4910*/  STG.E.128 desc[UR60][R46.64+0xc0], R40 ;  /* 0x0000c0282e007986 */ /* 0x0049e4000c101d3c */
.L_x_5767:
[----:B------:R-:W-:Y:S05]  /*4920*/  BSYNC B2 ;  /* 0x0000000000027941 */ /* 0x000fea0003800000 */
.L_x_5766:
        /* <DEDUP_REMOVED lines=53> */
.L_x_5773:
[----:B------:R-:W-:Y:S05]  /*4c80*/  BSYNC B3 ;  /* 0x0000000000037941 */ /* 0x000fea0003800000 */
.L_x_5772:
[----:B--2---:R1:W-:Y:S02]  /*4c90*/  STG.E.128 desc[UR60][R46.64+0x100], R40 ;  /* 0x000100282e007986 */ /* 0x0043e4000c101d3c */
.L_x_5771:
[----:B------:R-:W-:Y:S05]  /*4ca0*/  BSYNC B2 ;  /* 0x0000000000027941 */ /* 0x000fea0003800000 */
.L_x_5770:
        /* <DEDUP_REMOVED lines=52> */
.L_x_5775:
[----:B------:R-:W-:Y:S05]  /*4ff0*/  BSYNC B2 ;  /* 0x0000000000027941 */ /* 0x000fea0003800000 */
.L_x_5774:
[----:B--2---:R1:W-:Y:S02]  /*5000*/  STG.E.128 desc[UR60][R46.64+0x140], R40 ;  /* 0x000140282e007986 */ /* 0x0043e4000c101d3c */
.L_x_5753:
[----:B------:R-:W-:Y:S05]  /*5010*/  BSYNC B1 ;  /* 0x0000000000017941 */ /* 0x000fea0003800000 */
.L_x_5752:
        /* <DEDUP_REMOVED lines=19> */
[----:B------:R-:W-:Y:S01]  /*5150*/  LOP3.LUT R41, R47, 0xffff0000, RZ, 0xc0, !PT ;  /* 0xffff00002f297812 */ /* 0x000fe200078ec0ff */
        /* <DEDUP_REMOVED lines=10> */
[----:B------:R-:W-:Y:S01]  /*5200*/  FFMA.FTZ R77, R71, R41, R77 ;  /* 0x00000029474d7223 */ /* 0x000fe2000001004d */
[C---:B------:R-:W-:Y:S01]  /*5210*/  FMUL.FTZ R78, R42.reuse, R74 ;  /* 0x0000004a2a4e7220 */ /* 0x040fe20000410000 */
[-C--:B------:R-:W-:Y:S01]  /*5220*/  FMUL.FTZ R41, R42, R75.reuse ;  /* 0x0000004b2a297220 */ /* 0x080fe20000410000 */
[----:B------:R-:W-:Y:S01]  /*5230*/  LOP3.LUT R42, R161, 0xffff0000, RZ, 0xc0, !PT ;  /* 0xffff0000a12a7812 */ /* 0x000fe200078ec0ff */
[----:B------:R-:W-:Y:S01]  /*5240*/  IMAD.U32 R46, R46, 0x10000, RZ ;  /* 0x000100002e2e7824 */ /* 0x000fe200078e00ff */
[----:B------:R-:W-:Y:S01]  /*5250*/  LOP3.LUT R68, R68, 0xffff0000, RZ, 0xc0, !PT ;  /* 0xffff000044447812 */ /* 0x000fe200078ec0ff */
[----:B------:R-:W-:Y:S01]  /*5260*/  FFMA.FTZ R76, R71, R72, -R76 ;  /* 0x00000048474c7223 */ /* 0x000fe2000001084c */
[C---:B------:R-:W-:Y:S01]  /*5270*/  FFMA.FTZ R78, R70.reuse, R75, -R78 ;  /* 0x0000004b464e7223 */ /* 0x040fe2000001084e */
[----:B------:R-:W-:Y:S01]  /*5280*/  FFMA.FTZ R41, R70, R74, R41 ;  /* 0x0000004a46297223 */ /* 0x000fe20000010029 */
[----:B------:R-:W-:Y:S01]  /*5290*/  FMUL.FTZ R70, R69, R42 ;  /* 0x0000002a45467220 */ /* 0x000fe20000410000 */
[----:B------:R-:W-:Y:S01]  /*52a0*/  FMUL.FTZ R72, R40, R47 ;  /* 0x0000002f28487220 */ /* 0x000fe20000410000 */
[----:B------:R-:W-:-:S02]  /*52b0*/  IMAD.U32 R43, R43, 0x10000, RZ ;  /* 0x000100002b2b7824 */ /* 0x000fc400078e00ff */
[----:B------:R-:W-:Y:S01]  /*52c0*/  FMUL.FTZ R69, R69, R68 ;  /* 0x0000004445457220 */ /* 0x000fe20000410000 */
[-C--:B------:R-:W-:Y:S01]  /*52d0*/  FMUL.FTZ R40, R40, R46.reuse ;  /* 0x0000002e28287220 */ /* 0x080fe20000410000 */
[----:B------:R-:W-:Y:S01]  /*52e0*/  FFMA.FTZ R72, R73, R46, -R72 ;  /* 0x0000002e49487223 */ /* 0x000fe20000010848 */
[C---:B------:R-:W-:Y:S01]  /*52f0*/  FFMA.FTZ R70, R43.reuse, R68, -R70 ;  /* 0x000000442b467223 */ /* 0x040fe20000010846 */
[----:B------:R-:W-:Y:S01]  /*5300*/  FFMA.FTZ R69, R43, R42, R69 ;  /* 0x0000002a2b457223 */ /* 0x000fe20000010045 */
[----:B------:R-:W-:Y:S01]  /*5310*/  FFMA.FTZ R47, R73, R47, R40 ;  /* 0x0000002f492f7223 */ /* 0x000fe20000010028 */
[----:B------:R-:W-:Y:S02]  /*5320*/  F2FP.BF16.F32.PACK_AB R76, R77, R76 ;  /* 0x0000004c4d4c723e */ /* 0x000fe400000010ff */
[----:B------:R-:W-:Y:S02]  /*5330*/  F2FP.BF16.F32.PACK_AB R42, R41, R78 ;  /* 0x0000004e292a723e */ /* 0x000fe400000010ff */
[----:B------:R-:W-:Y:S01]  /*5340*/  F2FP.BF16.F32.PACK_AB R43, R69, R70 ;  /* 0x00000046452b723e */ /* 0x000fe200000010ff */
[----:B------:R-:W-:Y:S01]  /*5350*/  IMAD.MOV.U32 R41, RZ, RZ, R76 ;  /* 0x000000ffff297224 */ /* 0x000fe200078e004c */
[----:B------:R-:W-:-:S07]  /*5360*/  F2FP.BF16.F32.PACK_AB R40, R47, R72 ;  /* 0x000000482f28723e */ /* 0x000fce00000010ff */
.L_x_5780:
[----:B------:R-:W-:Y:S05]  /*5370*/  BSYNC B2 ;  /* 0x0000000000027941 */ /* 0x000fea0003800000 */
.L_x_5779:
[----:B--2---:R1:W-:Y:S02]  /*5380*/  STG.E.128 desc[UR60][R44.64], R40 ;  /* 0x000000282c007986 */ /* 0x0043e4000c101d3c */
.L_x_5778:
[----:B------:R-:W-:Y:S05]  /*5390*/  BSYNC B1 ;  /* 0x0000000000017941 */ /* 0x000fea0003800000 */
.L_x_5777:
        /* <DEDUP_REMOVED lines=28> */
[----:B------:R-:W-:Y:S01]  /*5560*/  FMUL.FTZ R71, R67, R70 ;  /* 0x0000004643477220 */ /* 0x000fe20000410000 */
[----:B------:R-:W-:Y:S01]  /*5570*/  LOP3.LUT R156, R156, 0xffff0000, RZ, 0xc0, !PT ;  /* 0xffff00009c9c7812 */ /* 0x000fe200078ec0ff */
[----:B------:R-:W-:Y:S01]  /*5580*/  IMAD.U32 R66, R66, 0x10000, RZ ;  /* 0x0001000042427824 */ /* 0x000fe200078e00ff */
[C---:B------:R-:W-:Y:S01]  /*5590*/  LOP3.LUT R67, R40.reuse, 0xffff0000, RZ, 0xc0, !PT ;  /* 0xffff000028437812 */ /* 0x040fe200078ec0ff */
[----:B------:R-:W-:-:S02]  /*55a0*/  IMAD.U32 R41, R40, 0x10000, RZ ;  /* 0x0001000028297824 */ /* 0x000fc400078e00ff */
[----:B------:R-:W-:Y:S01]  /*55b0*/  FFMA.FTZ R40, R69, R70, -R74 ;  /* 0x0000004645287223 */ /* 0x000fe2000001084a */
[----:B------:R-:W-:Y:S02]  /*55c0*/  IMAD.U32 R64, R64, 0x10000, RZ ;  /* 0x0001000040407824 */ /* 0x000fe400078e00ff */
[C---:B------:R-:W-:Y:S01]  /*55d0*/  FFMA.FTZ R68, R46.reuse, R68, -R73 ;  /* 0x000000442e447223 */ /* 0x040fe20000010849 */
[----:B------:R-:W-:Y:S01]  /*55e0*/  FFMA.FTZ R47, R46, R65, R47 ;  /* 0x000000412e2f7223 */ /* 0x000fe2000001002f */
[CC--:B------:R-:W-:Y:S01]  /*55f0*/  FMUL.FTZ R46, R42.reuse, R157.reuse ;  /* 0x0000009d2a2e7220 */ /* 0x0c0fe20000410000 */
[----:B------:R-:W-:Y:S01]  /*5600*/  FMUL.FTZ R70, R42, R156 ;  /* 0x0000009c2a467220 */ /* 0x000fe20000410000 */
[----:B------:R-:W-:Y:S01]  /*5610*/  FMUL.FTZ R42, R67, R66 ;  /* 0x00000042432a7220 */ /* 0x000fe20000410000 */
[----:B------:R-:W-:Y:S02]  /*5620*/  IMAD.U32 R43, R43, 0x10000, RZ ;  /* 0x000100002b2b7824 */ /* 0x000fe400078e00ff */
        /* <DEDUP_REMOVED lines=8> */
[----:B------:R-:W-:Y:S01]  /*56b0*/  F2FP.BF16.F32.PACK_AB R40, R67, R42 ;  /* 0x0000002a4328723e */ /* 0x000fe200000010ff */
[----:B------:R-:W-:Y:S01]  /*56c0*/  IMAD.MOV.U32 R42, RZ, RZ, R68 ;  /* 0x000000ffff2a7224 */ /* 0x000fe200078e0044 */
[----:B------:R-:W-:-:S07]  /*56d0*/  F2FP.BF16.F32.PACK_AB R43, R43, R46 ;  /* 0x0000002e2b2b723e */ /* 0x000fce00000010ff */
.L_x_5784:
[----:B------:R-:W-:Y:S05]  /*56e0*/  BSYNC B2 ;  /* 0x0000000000027941 */ /* 0x000fea0003800000 */
.L_x_5783:
[----:B--2---:R1:W-:Y:S02]  /*56f0*/  STG.E.128 desc[UR60][R44.64+0x40], R40 ;  /* 0x000040282c007986 */ /* 0x0043e4000c101d3c */
.L_x_5782:
[----:B------:R-:W-:Y:S05]  /*5700*/  BSYNC B1 ;  /* 0x0000000000017941 */ /* 0x000fea0003800000 */
.L_x_5781:
        /* <DEDUP_REMOVED lines=11> */
[----:B------:R-:W-:Y:S02]  /*57c0*/  PRMT R47, R155, 0x5432, R64 ;  /* 0x000054329b2f7816 */ /* 0x000fe40000000040 */
[C---:B------:R-:W-:Y:S02]  /*57d0*/  PRMT R64, R154.reuse, 0x5410, R65 ;  /* 0x000054109a407816 */ /* 0x040fe40000000041 */
[----:B------:R-:W-:-:S02]  /*57e0*/  PRMT R154, R154, 0x5432, R61 ;  /* 0x000054329a9a7816 */ /* 0x000fc4000000003d */
[----:B------:R-:W-:Y:S01]  /*57f0*/  SHF.R.U32.HI R62, RZ, 0x10, R63 ;  /* 0x00000010ff3e7819 */ /* 0x000fe2000001163f */
[----:B------:R-:W-:Y:S01]  /*5800*/  IMAD.U32 R65, R64, 0x10000, RZ ;  /* 0x0001000040417824 */ /* 0x000fe200078e00ff */
[----:B------:R-:W-:Y:S02]  /*5810*/  LOP3.LUT R61, R41, 0xffff0000, RZ, 0xc0, !PT ;  /* 0xffff0000293d7812 */ /* 0x000fe400078ec0ff */
[C---:B------:R-:W-:Y:S01]  /*5820*/  LOP3.LUT R66, R154.reuse, 0xffff0000, RZ, 0xc0, !PT ;  /* 0xffff00009a427812 */ /* 0x040fe200078ec0ff */
[----:B------:R-:W-:Y:S01]  /*5830*/  IMAD.U32 R154, R154, 0x10000, RZ ;  /* 0x000100009a9a7824 */ /* 0x000fe200078e00ff */
[----:B------:R-:W-:Y:S01]  /*5840*/  PRMT R155, R155, 0x5410, R62 ;  /* 0x000054109b9b7816 */ /* 0x000fe2000000003e */
[----:B------:R-:W-:Y:S01]  /*5850*/  IMAD.U32 R62, R41, 0x10000, RZ ;  /* 0x00010000293e7824 */ /* 0x000fe200078e00ff */
[----:B------:R-:W-:Y:S01]  /*5860*/  LOP3.LUT R63, R47, 0xffff0000, RZ, 0xc0, !PT ;  /* 0xffff00002f3f7812 */ /* 0x000fe200078ec0ff */
[----:B------:R-:W-:Y:S01]  /*5870*/  FMUL.FTZ R69, R61, R66 ;  /* 0x000000423d457220 */ /* 0x000fe20000410000 */
[----:B------:R-:W-:Y:S01]  /*5880*/  LOP3.LUT R60, R42, 0xffff0000, RZ, 0xc0, !PT ;  /* 0xffff00002a3c7812 */ /* 0x000fe200078ec0ff */
[----:B------:R-:W-:Y:S01]  /*5890*/  IMAD.U32 R67, R155, 0x10000, RZ ;  /* 0x000100009b437824 */ /* 0x000fe200078e00ff */
[----:B------:R-:W-:Y:S01]  /*58a0*/  LOP3.LUT R42, R43, 0xffff0000, RZ, 0xc0, !PT ;  /* 0xffff00002b2a7812 */ /* 0x000fe200078ec0ff */
[-C--:B------:R-:W-:Y:S01]  /*58b0*/  FMUL.FTZ R71, R61, R63.reuse ;  /* 0x0000003f3d477220 */ /* 0x080fe20000410000 */
[C---:B------:R-:W-:Y:S01]  /*58c0*/  IMAD.U32 R41, R40.reuse, 0x10000, RZ ;  /* 0x0001000028297824 */ /* 0x040fe200078e00ff */
        /* <DEDUP_REMOVED lines=24> */
.L_x_5788:
[----:B------:R-:W-:Y:S05]  /*5a50*/  BSYNC B2 ;  /* 0x0000000000027941 */ /* 0x000fea0003800000 */
.L_x_5787:
[----:B--2---:R1:W-:Y:S02]  /*5a60*/  STG.E.128 desc[UR60][R44.64+0x80], R40 ;  /* 0x000080282c007986 */ /* 0x0043e4000c101d3c */
.L_x_5786:
[----:B------:R-:W-:Y:S05]  /*5a70*/  BSYNC B1 ;  /* 0x0000000000017941 */ /* 0x000fea0003800000 */
.L_x_5785:
        /* <DEDUP_REMOVED lines=52> */
.L_x_5792:
[----:B------:R-:W-:Y:S05]  /*5dc0*/  BSYNC B2 ;  /* 0x0000000000027941 */ /* 0x000fea0003800000 */
.L_x_5791:
[----:B--2---:R1:W-:Y:S02]  /*5dd0*/  STG.E.128 desc[UR60][R44.64+0xc0], R40 ;  /* 0x0000c0282c007986 */ /* 0x0043e4000c101d3c */
.L_x_5790:
[----:B------:R-:W-:Y:S05]  /*5de0*/  BSYNC B1 ;  /* 0x0000000000017941 */ /* 0x000fea0003800000 */
.L_x_5789:
        /* <DEDUP_REMOVED lines=33> */
[----:B------:R-:W-:Y:S01]  /*6000*/  IMAD.U32 R54, R54, 0x10000, RZ ;  /* 0x0001000036367824 */ /* 0x000fe200078e00ff */
[----:B------:R-:W-:Y:S01]  /*6010*/  LOP3.LUT R131, R131, 0xffff0000, RZ, 0xc0, !PT ;  /* 0xffff000083837812 */ /* 0x000fe200078ec0ff */
[C---:B------:R-:W-:Y:S01]  /*6020*/  FFMA.FTZ R61, R42.reuse, R55, -R61 ;  /* 0x000000372a3d7223 */ /* 0x040fe2000001083d */
[----:B------:R-:W-:Y:S01]  /*6030*/  FFMA.FTZ R58, R42, R58, R43 ;  /* 0x0000003a2a3a7223 */ /* 0x000fe2000001002b */
[----:B------:R-:W-:Y:S01]  /*6040*/  FFMA.FTZ R63, R46, R56, -R63 ;  /* 0x000000382e3f7223 */ /* 0x000fe2000001083f */
[----:B------:R-:W-:Y:S01]  /*6050*/  FMUL.FTZ R42, R40, R57 ;  /* 0x00000039282a7220 */ /* 0x000fe20000410000 */
[----:B------:R-:W-:Y:S01]  /*6060*/  FFMA.FTZ R46, R46, R59, R47 ;  /* 0x0000003b2e2e7223 */ /* 0x000fe2000001002f */
        /* <DEDUP_REMOVED lines=13> */
.L_x_5796:
[----:B------:R-:W-:Y:S05]  /*6140*/  BSYNC B2 ;  /* 0x0000000000027941 */ /* 0x000fea0003800000 */
.L_x_5795:
[----:B--2---:R1:W-:Y:S02]  /*6150*/  STG.E.128 desc[UR60][R44.64+0x100], R40 ;  /* 0x000100282c007986 */ /* 0x0043e4000c101d3c */
.L_x_5794:
[----:B------:R-:W-:Y:S05]  /*6160*/  BSYNC B1 ;  /* 0x0000000000017941 */ /* 0x000fea0003800000 */
.L_x_5793:
        /* <DEDUP_REMOVED lines=52> */
.L_x_5798:
[----:B------:R-:W-:Y:S05]  /*64b0*/  BSYNC B1 ;  /* 0x0000000000017941 */ /* 0x000fea0003800000 */
.L_x_5797:
[----:B--2---:R1:W-:Y:S01]  /*64c0*/  STG.E.128 desc[UR60][R44.64+0x140], R40 ;  /* 0x000140282c007986 */ /* 0x0043e2000c101d3c */
[----:B------:R-:W-:Y:S05]  /*64d0*/  BRA `(.L_x_5776) ;  /* 0x0000004000487947 */ /* 0x000fea0003800000 */
.L_x_5744:
        /* <DEDUP_REMOVED lines=47> */
.L_x_5800:
[----:B------:R-:W-:Y:S05]  /*67d0*/  BSYNC B1 ;  /* 0x0000000000017941 */ /* 0x000fea0003800000 */
.L_x_5799:
        /* <DEDUP_REMOVED lines=47> */
.L_x_5802:
[----:B------:R-:W-:Y:S05]  /*6ad0*/  BSYNC B1 ;  /* 0x0000000000017941 */ /* 0x000fea0003800000 */
.L_x_5801:
[----:B0-----:R-:W2:Y:S01]  /*6ae0*/  LDL R88, [R1+0x4c] ;  /* 0x00004c0001587983 */ /* 0x001ea20000100800 */
        /* <DEDUP_REMOVED lines=19> */
[----:B------:R-:W-:-:S05]  /*6c20*/  IMAD.MOV.U32 R91, RZ, RZ, R61 ;  /* 0x000000ffff5b7224 */ /* 0x000fca00078e003d */
[----:B------:R-:W-:Y:S02]  /*6c30*/  PRMT R167, R91, 0x7610, R167 ;  /* 0x000076105ba77816 */ /* 0x000fe400000000a7 */
        /* <DEDUP_REMOVED lines=19> */
[----:B------:R-:W-:Y:S02]  /*6d70*/  IMAD.MOV.U32 R88, RZ, RZ, R62 ;  /* 0x000000ffff587224 */ /* 0x000fe400078e003e */
[----:B------:R-:W-:Y:S01]  /*6d80*/  IMAD.MOV.U32 R90, RZ, RZ, R60 ;  /* 0x000000ffff5a7224 */ /* 0x000fe200078e003c */
[----:B------:R-:W-:Y:S01]  /*6d90*/  PRMT R166, R89, 0x7610, R166 ;  /* 0x0000761059a67816 */ /* 0x000fe200000000a6 */
[----:B-----5:R-:W-:-:S03]  /*6da0*/  IMAD.MOV.U32 R89, RZ, RZ, R66 ;  /* 0x000000ffff597224 */ /* 0x020fc600078e0042 */
        /* <DEDUP_REMOVED lines=38> */
.L_x_5803:
        /* <DEDUP_REMOVED lines=8> */
.L_x_6138:
[----:B------:R-:W-:Y:S05]  /*7090*/  BSYNC B1 ;  /* 0x0000000000017941 */ /* 0x000fea0003800000 */
.L_x_5804:
        /* <DEDUP_REMOVED lines=42> */
[----:B0-----:R-:W-:Y:S01]  /*7340*/  IMAD.U32 R167, R93, 0x10000, RZ ;  /* 0x000100005da77824 */ /* 0x001fe200078e00ff */
[----:B------:R-:W-:Y:S01]  /*7350*/  SHF.R.U32.HI R51, RZ, 0x10, R51 ;  /* 0x00000010ff337819 */ /* 0x000fe20000011633 */
[----:B------:R-:W-:Y:S01]  /*7360*/  IMAD.U32 R163, R49, 0x10000, RZ ;  /* 0x0001000031a37824 */ /* 0x000fe200078e00ff */
[----:B------:R-:W-:Y:S01]  /*7370*/  PRMT R63, R166, 0x5410, R63 ;  /* 0x00005410a63f7816 */ /* 0x000fe2000000003f */
[----:B------:R-:W-:Y:S01]  /*7380*/  IMAD.U32 R166, R50, 0x10000, RZ ;  /* 0x0001000032a67824 */ /* 0x000fe200078e00ff */
[----:B------:R-:W-:-:S02]  /*7390*/  PRMT R51, R164, 0x5410, R51 ;  /* 0x00005410a4337816 */ /* 0x000fc40000000033 */
        /* <DEDUP_REMOVED lines=29> */
[C---:B------:R-:W-:Y:S02]  /*7570*/  FMUL.FTZ R91, R95.reuse, R63 ;  /* 0x0000003f5f5b7220 */ /* 0x040fe40000410000 */
        /* <DEDUP_REMOVED lines=46> */
.L_x_5811:
[----:B------:R-:W-:Y:S05]  /*7860*/  BSYNC B3 ;  /* 0x0000000000037941 */ /* 0x000fea0003800000 */
.L_x_5810:
        /* <DEDUP_REMOVED lines=12> */
.L_x_5809:
[----:B------:R-:W-:Y:S05]  /*7930*/  BSYNC B2 ;  /* 0x0000000000027941 */ /* 0x000fea0003800000 */
.L_x_5808:
        /* <DEDUP_REMOVED lines=116> */
.L_x_5815:
[----:B------:R-:W-:Y:S05]  /*8080*/  BSYNC B3 ;  /* 0x0000000000037941 */ /* 0x000fea0003800000 */
.L_x_5814:
        /* <DEDUP_REMOVED lines=12> */
.L_x_5813:
[----:B------:R-:W-:Y:S05]  /*8150*/  BSYNC B2 ;  /* 0x0000000000027941 */ /* 0x000fea0003800000 */
.L_x_5812:
        /* <DEDUP_REMOVED lines=52> */
[C---:B------:R-:W-:Y:S01]  /*84a0*/  IMAD.U32 R63, R47.reuse, 0x10000, RZ ;  /* 0x000100002f3f7824 */ /* 0x040fe200078e00ff */
        /* <DEDUP_REMOVED lines=9> */
[C---:B------:R-:W-:Y:S01]  /*8540*/  PRMT R52, R172.reuse, 0x5410, R52 ;  /* 0x00005410ac347816 */ /* 0x040fe20000000034 */
        /* <DEDUP_REMOVED lines=56> */
.L_x_5817:
[----:B------:R-:W-:Y:S05]  /*88d0*/  BSYNC B2 ;  /* 0x0000000000027941 */ /* 0x000fea0003800000 */
.L_x_5816:
        /* <DEDUP_REMOVED lines=10> */
.L_x_5807:
[----:B------:R-:W-:Y:S05]  /*8980*/  BSYNC B1 ;  /* 0x0000000000017941 */ /* 0x000fea0003800000 */
.L_x_5806:
        /* <DEDUP_REMOVED lines=81> */
[C---:B------:R-:W-:Y:S01]  /*8ea0*/  FFMA.FTZ R72, R62.reuse, R57, -R72 ;  /* 0x000000393e487223 */ /* 0x040fe20000010848 */
        /* <DEDUP_REMOVED lines=50> */
.L_x_5821:
[----:B------:R-:W-:Y:S05]  /*91d0*/  BSYNC B2 ;  /* 0x0000000000027941 */ /* 0x000fea0003800000 */
.L_x_5820:
[----:B0-----:R0:W-:Y:S04]  /*91e0*/  STG.E.128 desc[UR60][R48.64], R40 ;  /* 0x0000002830007986 */ /* 0x0011e8000c101d3c */
[----:B--2---:R0:W-:Y:S02]  /*91f0*/  @!P3 STG.E.128 desc[UR60][R50.64], R44 ;  /* 0x0000002c3200b986 */ /* 0x0041e4000c101d3c */
.L_x_5819:
[----:B------:R-:W-:Y:S05]  /*9200*/  BSYNC B1 ;  /* 0x0000000000017941 */ /* 0x000fea0003800000 */
.L_x_5818:
        /* <DEDUP_REMOVED lines=47> */
[----:B------:R-:W-:Y:S01]  /*9500*/  SHF.R.U64 R56, R82, 0x10, R83 ;  /* 0x0000001052387819 */ /* 0x000fe20000001253 */
[----:B------:R-:W-:Y:S01]  /*9510*/  IMAD.U32 R74, R68, 0x10000, RZ ;  /* 0x00010000444a7824 */ /* 0x000fe200078e00ff */
[----:B------:R-:W-:Y:S01]  /*9520*/  SHF.R.U64 R54, R70, 0x10, R71 ;  /* 0x0000001046367819 */ /* 0x000fe20000001247 */
[----:B------:R-:W-:Y:S01]  /*9530*/  IMAD.U32 R72, R80, 0x10000, RZ ;  /* 0x0001000050487824 */ /* 0x000fe200078e00ff */
[----:B------:R-:W-:-:S02]  /*9540*/  SHF.R.U32.HI R82, RZ, 0x10, R83 ;  /* 0x00000010ff527819 */ /* 0x000fc40000011653 */
[----:B------:R-:W-:Y:S01]  /*9550*/  SHF.R.U32.HI R70, RZ, 0x10, R71 ;  /* 0x00000010ff467819 */ /* 0x000fe20000011647 */
[----:B------:R-:W-:Y:S01]  /*9560*/  FMUL.FTZ R84, R59, R72 ;  /* 0x000000483b547220 */ /* 0x000fe20000410000 */
[----:B------:R-:W-:Y:S02]  /*9570*/  PRMT R162, R162, 0x5410, R55 ;  /* 0x00005410a2a27816 */ /* 0x000fe40000000037 */
[----:B------:R-:W-:Y:S01]  /*9580*/  LOP3.LUT R60, R45, 0xffff0000, RZ, 0xc0, !PT ;  /* 0xffff00002d3c7812 */ /* 0x000fe200078ec0ff */
[-C--:B------:R-:W-:Y:S01]  /*9590*/  FFMA.FTZ R84, R57, R74.reuse, -R84 ;  /* 0x0000004a39547223 */ /* 0x080fe20000010854 */
[----:B------:R-:W-:Y:S01]  /*95a0*/  LOP3.LUT R55, R80, 0xffff0000, RZ, 0xc0, !PT ;  /* 0xffff000050377812 */ /* 0x000fe200078ec0ff */
[----:B------:R-:W-:Y:S01]  /*95b0*/  FMUL.FTZ R80, R59, R74 ;  /* 0x0000004a3b507220 */ /* 0x000fe20000410000 */
[----:B------:R-:W-:Y:S01]  /*95c0*/  PRMT R82, R161, 0x5432, R82 ;  /* 0x00005432a1527816 */ /* 0x000fe20000000052 */
[----:B------:R-:W-:Y:S01]  /*95d0*/  IMAD.U32 R45, R44, 0x10000, RZ ;  /* 0x000100002c2d7824 */ /* 0x000fe200078e00ff */
[----:B------:R-:W-:Y:S01]  /*95e0*/  PRMT R70, R159, 0x5432, R70 ;  /* 0x000054329f467816 */ /* 0x000fe20000000046 */
[----:B------:R-:W-:Y:S01]  /*95f0*/  FMUL.FTZ R73, R60, R55 ;  /* 0x000000373c497220 */ /* 0x000fe20000410000 */
[----:B------:R-:W-:Y:S01]  /*9600*/  LOP3.LUT R58, R41, 0xffff0000, RZ, 0xc0, !PT ;  /* 0xffff0000293a7812 */ /* 0x000fe200078ec0ff */
[----:B------:R-:W-:Y:S01]  /*9610*/  IMAD.U32 R59, R82, 0x10000, RZ ;  /* 0x00010000523b7824 */ /* 0x000fe200078e00ff */
[----:B------:R-:W-:Y:S01]  /*9620*/  LOP3.LUT R71, R68, 0xffff0000, RZ, 0xc0, !PT ;  /* 0xffff000044477812 */ /* 0x000fe200078ec0ff */
[----:B------:R-:W-:-:S02]  /*9630*/  IMAD.U32 R68, R70, 0x10000, RZ ;  /* 0x0001000046447824 */ /* 0x000fc400078e00ff */
[----:B------:R-:W-:Y:S01]  /*9640*/  FFMA.FTZ R80, R57, R72, R80 ;  /* 0x0000004839507223 */ /* 0x000fe20000010050 */
[----:B------:R-:W-:Y:S01]  /*9650*/  LOP3.LUT R47, R47, 0xffff0000, RZ, 0xc0, !PT ;  /* 0xffff00002f2f7812 */ /* 0x000fe200078ec0ff */
[----:B------:R-:W-:Y:S02]  /*9660*/  IMAD.U32 R41, R40, 0x10000, RZ ;  /* 0x0001000028297824 */ /* 0x000fe400078e00ff */
[-C--:B------:R-:W-:Y:S01]  /*9670*/  FMUL.FTZ R75, R60, R71.reuse ;  /* 0x000000473c4b7220 */ /* 0x080fe20000410000 */
[----:B------:R-:W-:Y:S01]  /*9680*/  FFMA.FTZ R57, R58, R71, -R73 ;  /* 0x000000473a397223 */ /* 0x000fe20000010849 */
        /* <DEDUP_REMOVED lines=8> */
[----:B------:R-:W-:Y:S01]  /*9710*/  FFMA.FTZ R59, R62, R59, R60 ;  /* 0x0000003b3e3b7223 */ /* 0x000fe2000001003c */
[----:B------:R-:W-:Y:S01]  /*9720*/  FMUL.FTZ R68, R47, R82 ;  /* 0x000000522f447220 */ /* 0x000fe20000410000 */
[----:B------:R-:W-:Y:S01]  /*9730*/  IMAD.U32 R60, R162, 0x10000, RZ ;  /* 0x00010000a23c7824 */ /* 0x000fe200078e00ff */
[----:B------:R-:W-:Y:S01]  /*9740*/  LOP3.LUT R44, R44, 0xffff0000, RZ, 0xc0, !PT ;  /* 0xffff00002c2c7812 */ /* 0x000fe200078ec0ff */
[----:B------:R-:W-:-:S02]  /*9750*/  IMAD.U32 R62, R53, 0x10000, RZ ;  /* 0x00010000353e7824 */ /* 0x000fc400078e00ff */
[-C--:B------:R-:W-:Y:S01]  /*9760*/  FMUL.FTZ R72, R47, R70.reuse ;  /* 0x000000462f487220 */ /* 0x080fe20000410000 */
[----:B------:R-:W-:Y:S01]  /*9770*/  LOP3.LUT R63, R162, 0xffff0000, RZ, 0xc0, !PT ;  /* 0xffff0000a23f7812 */ /* 0x000fe200078ec0ff */
[----:B------:R-:W-:Y:S01]  /*9780*/  FFMA.FTZ R47, R43, R70, -R68 ;  /* 0x000000462b2f7223 */ /* 0x000fe20000010844 */
[C---:B------:R-:W-:Y:S01]  /*9790*/  FMUL.FTZ R68, R45.reuse, R60 ;  /* 0x0000003c2d447220 */ /* 0x040fe20000410000 */
[----:B------:R-:W-:Y:S01]  /*97a0*/  LOP3.LUT R40, R40, 0xffff0000, RZ, 0xc0, !PT ;  /* 0xffff000028287812 */ /* 0x000fe200078ec0ff */
[----:B------:R-:W-:Y:S01]  /*97b0*/  FMUL.FTZ R45, R45, R62 ;  /* 0x0000003e2d2d7220 */ /* 0x000fe20000410000 */
[----:B------:R-:W-:Y:S01]  /*97c0*/  LOP3.LUT R53, R53, 0xffff0000, RZ, 0xc0, !PT ;  /* 0xffff000035357812 */ /* 0x000fe200078ec0ff */
[----:B------:R-:W-:Y:S01]  /*97d0*/  FFMA.FTZ R82, R43, R82, R72 ;  /* 0x000000522b527223 */ /* 0x000fe20000010048 */
[----:B------:R-:W-:Y:S01]  /*97e0*/  PRMT R56, R161, 0x5410, R56 ;  /* 0x00005410a1387816 */ /* 0x000fe20000000038 */
[----:B------:R-:W-:Y:S01]  /*97f0*/  FMUL.FTZ R43, R44, R63 ;  /* 0x0000003f2c2b7220 */ /* 0x000fe20000410000 */
[----:B------:R-:W-:Y:S01]  /*9800*/  PRMT R54, R159, 0x5410, R54 ;  /* 0x000054109f367816 */ /* 0x000fe20000000036 */
[C---:B------:R-:W-:Y:S01]  /*9810*/  FFMA.FTZ R62, R41.reuse, R62, -R68 ;  /* 0x0000003e293e7223 */ /* 0x040fe20000010844 */
[----:B------:R-:W-:Y:S01]  /*9820*/  FFMA.FTZ R41, R41, R60, R45 ;  /* 0x0000003c29297223 */ /* 0x000fe2000001002d */
[----:B------:R-:W-:Y:S01]  /*9830*/  LOP3.LUT R46, R46, 0xffff0000, RZ, 0xc0, !PT ;  /* 0xffff00002e2e7812 */ /* 0x000fe200078ec0ff */
[-C--:B------:R-:W-:Y:S01]  /*9840*/  FMUL.FTZ R71, R44, R53.reuse ;  /* 0x000000352c477220 */ /* 0x080fe20000410000 */
[----:B------:R-:W-:Y:S01]  /*9850*/  FFMA.FTZ R43, R40, R53, -R43 ;  /* 0x00000035282b7223 */ /* 0x000fe2000001082b */
[C---:B------:R-:W-:Y:S01]  /*9860*/  LOP3.LUT R45, R56.reuse, 0xffff0000, RZ, 0xc0, !PT ;  /* 0xffff0000382d7812 */ /* 0x040fe200078ec0ff */
[----:B------:R-:W-:Y:S01]  /*9870*/  IMAD.U32 R60, R56, 0x10000, RZ ;  /* 0x00010000383c7824 */ /* 0x000fe200078e00ff */
[C---:B------:R-:W-:Y:S01]  /*9880*/  LOP3.LUT R53, R54.reuse, 0xffff0000, RZ, 0xc0, !PT ;  /* 0xffff000036357812 */ /* 0x040fe200078ec0ff */
[----:B------:R-:W-:-:S02]  /*9890*/  IMAD.U32 R44, R54, 0x10000, RZ ;  /* 0x00010000362c7824 */ /* 0x000fc400078e00ff */
[----:B------:R-:W-:Y:S01]  /*98a0*/  FFMA.FTZ R40, R40, R63, R71 ;  /* 0x0000003f28287223 */ /* 0x000fe20000010047 */
[----:B------:R-:W-:Y:S01]  /*98b0*/  LOP3.LUT R42, R42, 0xffff0000, RZ, 0xc0, !PT ;  /* 0xffff00002a2a7812 */ /* 0x000fe200078ec0ff */
[C---:B------:R-:W-:Y:S01]  /*98c0*/  FMUL.FTZ R54, R69.reuse, R60 ;  /* 0x0000003c45367220 */ /* 0x040fe20000410000 */
[C---:B------:R-:W-:Y:S01]  /*98d0*/  FMUL.FTZ R63, R46.reuse, R45 ;  /* 0x0000002d2e3f7220 */ /* 0x040fe20000410000 */
[----:B------:R-:W-:Y:S01]  /*98e0*/  FMUL.FTZ R69, R69, R44 ;  /* 0x0000002c45457220 */ /* 0x000fe20000410000 */
[-C--:B------:R-:W-:Y:S01]  /*98f0*/  FMUL.FTZ R46, R46, R53.reuse ;  /* 0x000000352e2e7220 */ /* 0x080fe20000410000 */
[----:B------:R-:W-:Y:S01]  /*9900*/  F2FP.BF16.F32.PACK_AB R47, R47, R58 ;  /* 0x0000003a2f2f723e */ /* 0x000fe200000010ff */
        /* <DEDUP_REMOVED lines=15> */
.L_x_5825:
[----:B------:R-:W-:Y:S05]  /*9a00*/  BSYNC B2 ;  /* 0x0000000000027941 */ /* 0x000fea0003800000 */
.L_x_5824:
[----:B0-----:R4:W-:Y:S04]  /*9a10*/  STG.E.128 desc[UR60][R48.64], R40 ;  /* 0x0000002830007986 */ /* 0x0019e8000c101d3c */
[----:B--2---:R4:W-:Y:S02]  /*9a20*/  @!P3 STG.E.128 desc[UR60][R50.64], R44 ;  /* 0x0000002c3200b986 */ /* 0x0049e4000c101d3c */
.L_x_5823:
[----:B------:R-:W-:Y:S05]  /*9a30*/  BSYNC B1 ;  /* 0x0000000000017941 */ /* 0x000fea0003800000 */
.L_x_5822:
[----:B------:R-:W-:-:S13]  /*9a40*/  ISETP.NE.AND P3, PT, R32, RZ, PT ;  /* 0x000000ff2000720c */ /* 0x000fda0003f65270 */
[----:B------:R-:W-:Y:S05]  /*9a50*/  @!P3 BRA `(.L_x_5776) ;  /* 0x0000000800e8b947 */ /* 0x000fea0003800000 */
[----:B0---4-:R-:W2:Y:S01]  /*9a60*/  LDL R40, [R1+0x10] ;  /* 0x0000100001287983 */ /* 0x011ea20000100800 */
[----:B------:R-:W-:Y:S01]  /*9a70*/  SHF.R.U32.HI R43, RZ, 0x3, R215 ;  /* 0x00000003ff2b7819 */ /* 0x000fe200000116d7 */
[----:B------:R-:W-:Y:S01]  /*9a80*/  BSSY B1, `(.L_x_5826) ;  /* 0x0000075000017945 */ /* 0x000fe20003800000 */
[----:B------:R-:W-:-:S04]  /*9a90*/  IADD3 R42, P3, P4, R114, R126, R26 ;  /* 0x0000007e722a7210 */ /* 0x000fc80007c7e01a */
[----:B---3--:R-:W-:Y:S02]  /*9aa0*/  IADD3.X R45, R5, R52, R30, P3, P4 ;  /* 0x00000034052d7210 */ /* 0x008fe40001fe841e */
[----:B------:R-:W-:-:S04]  /*9ab0*/  LEA R48, P3, R42, R122, 0x1 ;  /* 0x0000007a2a307211 */ /* 0x000fc800078608ff */
[----:B------:R-:W-:Y:S02]  /*9ac0*/  LEA.HI.X R49, R42, R123, R45, 0x1, P3 ;  /* 0x0000007b2a317211 */ /* 0x000fe400018f0c2d */
[----:B------:R-:W-:Y:S02]  /*9ad0*/  ISETP.GE.AND P3, PT, R207, R119, PT ;  /* 0x00000077cf00720c */ /* 0x000fe40003f66270 */
[----:B--2---:R-:W-:-:S04]  /*9ae0*/  LOP3.LUT P5, RZ, R40, 0x1, RZ, 0xc0, !PT ;  /* 0x0000000128ff7812 */ /* 0x004fc800078ac0ff */
[----:B------:R-:W-:-:S04]  /*9af0*/  SEL R147, R124, R147, !P5 ;  /* 0x000000937c937207 */ /* 0x000fc80006800000 */
[----:B------:R-:W-:-:S04]  /*9b00*/  SHF.R.S32.HI R40, RZ, 0x1f, R147 ;  /* 0x0000001fff287819 */ /* 0x000fc80000011493 */
        /* <DEDUP_REMOVED lines=20> */
[----:B0-----:R-:W-:Y:S01]  /*9c50*/  IMAD.U32 R60, R41, 0x10000, RZ ;  /* 0x00010000293c7824 */ /* 0x001fe200078e00ff */
[--C-:B------:R-:W-:Y:S01]  /*9c60*/  SHF.R.U64 R68, R64, 0x10, R65.reuse ;  /* 0x0000001040447819 */ /* 0x100fe20000001241 */
[----:B------:R-:W-:Y:S01]  /*9c70*/  IMAD.U32 R62, R47, 0x10000, RZ ;  /* 0x000100002f3e7824 */ /* 0x000fe200078e00ff */
[----:B------:R-:W-:Y:S01]  /*9c80*/  SHF.R.U32.HI R64, RZ, 0x10, R65 ;  /* 0x00000010ff407819 */ /* 0x000fe20000011641 */
[----:B------:R-:W-:Y:S01]  /*9c90*/  IMAD.U32 R56, R43, 0x10000, RZ ;  /* 0x000100002b387824 */ /* 0x000fe200078e00ff */
[----:B------:R-:W-:Y:S02]  /*9ca0*/  PRMT R65, R157, 0x5432, R76 ;  /* 0x000054329d417816 */ /* 0x000fe4000000004c */
[----:B------:R-:W-:-:S02]  /*9cb0*/  PRMT R57, R155, 0x5410, R68 ;  /* 0x000054109b397816 */ /* 0x000fc40000000044 */
[----:B------:R-:W-:Y:S01]  /*9cc0*/  SHF.R.U64 R55, R66, 0x10, R67 ;  /* 0x0000001042377819 */ /* 0x000fe20000001243 */
[----:B------:R-:W-:Y:S01]  /*9cd0*/  IMAD.U32 R66, R65, 0x10000, RZ ;  /* 0x0001000041427824 */ /* 0x000fe200078e00ff */
[--C-:B------:R-:W-:Y:S02]  /*9ce0*/  SHF.R.U64 R59, R78, 0x10, R79.reuse ;  /* 0x000000104e3b7819 */ /* 0x100fe4000000124f */
[----:B------:R-:W-:Y:S02]  /*9cf0*/  PRMT R155, R155, 0x5432, R64 ;  /* 0x000054329b9b7816 */ /* 0x000fe40000000040 */
[----:B------:R-:W-:Y:S02]  /*9d00*/  PRMT R157, R157, 0x5410, R58 ;  /* 0x000054109d9d7816 */ /* 0x000fe4000000003a */
[----:B------:R-:W-:Y:S01]  /*9d10*/  SHF.R.U32.HI R79, RZ, 0x10, R79 ;  /* 0x00000010ff4f7819 */ /* 0x000fe2000001164f */
[----:B------:R-:W-:Y:S01]  /*9d20*/  IMAD.U32 R64, R155, 0x10000, RZ ;  /* 0x000100009b407824 */ /* 0x000fe200078e00ff */
[----:B------:R-:W-:Y:S01]  /*9d30*/  PRMT R58, R156, 0x5410, R59 ;  /* 0x000054109c3a7816 */ /* 0x000fe2000000003b */
[C---:B------:R-:W-:Y:S01]  /*9d40*/  FMUL.FTZ R59, R63.reuse, R66 ;  /* 0x000000423f3b7220 */ /* 0x040fe20000410000 */
[----:B------:R-:W-:Y:S01]  /*9d50*/  SHF.R.U32.HI R67, RZ, 0x10, R67 ;  /* 0x00000010ff437819 */ /* 0x000fe20000011643 */
[-C--:B------:R-:W-:Y:S01]  /*9d60*/  FMUL.FTZ R63, R63, R64.reuse ;  /* 0x000000403f3f7220 */ /* 0x080fe20000410000 */
[----:B------:R-:W-:Y:S01]  /*9d70*/  LOP3.LUT R61, R45, 0xffff0000, RZ, 0xc0, !PT ;  /* 0xffff00002d3d7812 */ /* 0x000fe200078ec0ff */
[C---:B------:R-:W-:Y:S01]  /*9d80*/  FFMA.FTZ R59, R60.reuse, R64, -R59 ;  /* 0x000000403c3b7223 */ /* 0x040fe2000001083b */
[----:B------:R-:W-:Y:S01]  /*9d90*/  LOP3.LUT R65, R65, 0xffff0000, RZ, 0xc0, !PT ;  /* 0xffff000041417812 */ /* 0x000fe200078ec0ff */
[----:B------:R-:W-:Y:S01]  /*9da0*/  FFMA.FTZ R60, R60, R66, R63 ;  /* 0x000000423c3c7223 */ /* 0x000fe2000001003f */
[----:B------:R-:W-:Y:S01]  /*9db0*/  PRMT R55, R154, 0x5410, R55 ;  /* 0x000054109a377816 */ /* 0x000fe20000000037 */
[----:B------:R-:W-:Y:S01]  /*9dc0*/  IMAD.U32 R45, R44, 0x10000, RZ ;  /* 0x000100002c2d7824 */ /* 0x000fe200078e00ff */
[----:B------:R-:W-:Y:S01]  /*9dd0*/  PRMT R79, R156, 0x5432, R79 ;  /* 0x000054329c4f7816 */ /* 0x000fe2000000004f */
[----:B------:R-:W-:Y:S01]  /*9de0*/  FMUL.FTZ R69, R61, R65 ;  /* 0x000000413d457220 */ /* 0x000fe20000410000 */
[----:B------:R-:W-:Y:S01]  /*9df0*/  PRMT R154, R154, 0x5432, R67 ;  /* 0x000054329a9a7816 */ /* 0x000fe20000000043 */
[----:B------:R-:W-:Y:S01]  /*9e00*/  IMAD.U32 R66, R157, 0x10000, RZ ;  /* 0x000100009d427824 */ /* 0x000fe200078e00ff */
        /* <DEDUP_REMOVED lines=9> */
[----:B------:R-:W-:Y:S01]  /*9ea0*/  FMUL.FTZ R62, R62, R63 ;  /* 0x0000003f3e3e7220 */ /* 0x000fe20000410000 */
[----:B------:R-:W-:Y:S01]  /*9eb0*/  LOP3.LUT R53, R43, 0xffff0000, RZ, 0xc0, !PT ;  /* 0xffff00002b357812 */ /* 0x000fe200078ec0ff */
[----:B------:R-:W-:Y:S01]  /*9ec0*/  FFMA.FTZ R61, R54, R65, R61 ;  /* 0x00000041363d7223 */ /* 0x000fe2000001003d */
[----:B------:R-:W-:Y:S01]  /*9ed0*/  LOP3.LUT R154, R154, 0xffff0000, RZ, 0xc0, !PT ;  /* 0xffff00009a9a7812 */ /* 0x000fe200078ec0ff */
[C---:B------:R-:W-:Y:S01]  /*9ee0*/  FFMA.FTZ R54, R56.reuse, R63, -R69 ;  /* 0x0000003f38367223 */ /* 0x040fe20000010845 */
[----:B------:R-:W-:Y:S01]  /*9ef0*/  FMUL.FTZ R70, R47, R68 ;  /* 0x000000442f467220 */ /* 0x000fe20000410000 */
[----:B------:R-:W-:Y:S01]  /*9f00*/  FFMA.FTZ R56, R56, R67, R62 ;  /* 0x0000004338387223 */ /* 0x000fe2000001003e */
[----:B------:R-:W-:Y:S01]  /*9f10*/  IMAD.U32 R62, R57, 0x10000, RZ ;  /* 0x00010000393e7824 */ /* 0x000fe200078e00ff */
[----:B------:R-:W-:Y:S01]  /*9f20*/  LOP3.LUT R44, R44, 0xffff0000, RZ, 0xc0, !PT ;  /* 0xffff00002c2c7812 */ /* 0x000fe200078ec0ff */
[-C--:B------:R-:W-:Y:S01]  /*9f30*/  FFMA.FTZ R63, R53, R154.reuse, -R70 ;  /* 0x0000009a353f7223 */ /* 0x080fe20000010846 */
[----:B------:R-:W-:Y:S01]  /*9f40*/  FMUL.FTZ R72, R47, R154 ;  /* 0x0000009a2f487220 */ /* 0x000fe20000410000 */
[----:B------:R-:W-:Y:S01]  /*9f50*/  LOP3.LUT R157, R157, 0xffff0000, RZ, 0xc0, !PT ;  /* 0xffff00009d9d7812 */ /* 0x000fe200078ec0ff */
[----:B------:R-:W-:Y:S01]  /*9f60*/  FMUL.FTZ R70, R45, R66 ;  /* 0x000000422d467220 */ /* 0x000fe20000410000 */
[----:B------:R-:W-:Y:S01]  /*9f70*/  LOP3.LUT R57, R57, 0xffff0000, RZ, 0xc0, !PT ;  /* 0xffff000039397812 */ /* 0x000fe200078ec0ff */
[----:B------:R-:W-:-:S02]  /*9f80*/  IMAD.U32 R41, R40, 0x10000, RZ ;  /* 0x0001000028297824 */ /* 0x000fc400078e00ff */
[----:B------:R-:W-:Y:S01]  /*9f90*/  FMUL.FTZ R45, R45, R62 ;  /* 0x0000003e2d2d7220 */ /* 0x000fe20000410000 */
[----:B------:R-:W-:Y:S01]  /*9fa0*/  LOP3.LUT R40, R40, 0xffff0000, RZ, 0xc0, !PT ;  /* 0xffff000028287812 */ /* 0x000fe200078ec0ff */
[----:B------:R-:W-:Y:S01]  /*9fb0*/  FFMA.FTZ R65, R53, R68, R72 ;  /* 0x0000004435417223 */ /* 0x000fe20000010048 */
[C---:B------:R-:W-:Y:S01]  /*9fc0*/  IMAD.U32 R43, R42.reuse, 0x10000, RZ ;  /* 0x000100002a2b7824 */ /* 0x040fe200078e00ff */
        /* <DEDUP_REMOVED lines=32> */
.L_x_5827:
[----:B------:R-:W-:Y:S05]  /*a1d0*/  BSYNC B1 ;  /* 0x0000000000017941 */ /* 0x000fea0003800000 */
.L_x_5826:
        /* <DEDUP_REMOVED lines=10> */
.L_x_5743:
[----:B------:R-:W2:Y:S02]  /*a280*/  LDL R40, [R1+0x4c] ;  /* 0x00004c0001287983 */ /* 0x000ea40000100800 */
[----:B--2---:R-:W-:-:S13]  /*a290*/  R2UR UR4, R40 ;  /* 0x00000000280472ca */ /* 0x004fda00000e0000 */
[----:B------:R-:W-:-:S06]  /*a2a0*/  UISETP.NE.AND UP0, UPT, UR4, 0x3, UPT ;  /* 0x000000030400788c */ /* 0x000fcc000bf05270 */
[----:B------:R-:W-:-:S13]  /*a2b0*/  PLOP3.LUT P2, PT, PT, PT, UP0, 0x80, 0x0 ;  /* 0x000000000000781c */ /* 0x000fda0003f4f008 */
[----:B------:R-:W-:Y:S05]  /*a2c0*/  @!P2 BRA `(.L_x_5828) ;  /* 0x000000000004a947 */ /* 0x000fea0003800000 */
[----:B------:R-:W-:Y:S01]  /*a2d0*/  BPT.TRAP 0x1 ;  /* 0x000000040000795c */ /* 0x000fe20000300000 */
.L_x_5828:
[----:B------:R-:W-:Y:S01]  /*a2e0*/  IMAD R96, R17, 0x8, R16 ;  /* 0x0000000811607824 */ /* 0x000fe200078e0210 */
[----:B------:R-:W-:Y:S01]  /*a2f0*/  SHF.L.U32 R97, R209, 0x1f, RZ ;  /* 0x0000001fd1617819 */ /* 0x000fe200000006ff */
[----:B------:R-:W-:Y:S01]  /*a300*/  IMAD R39, R24, -0x70, R2 ;  /* 0xffffff9018277824 */ /* 0x000fe200078e0202 */
[----:B------:R-:W-:Y:S02]  /*a310*/  BSSY B1, `(.L_x_5829) ;  /* 0x0000004000017945 */ /* 0x000fe40003800000 */
[----:B------:R-:W1:Y:S02]  /*a320*/  SYNCS.PHASECHK.TRANS64.TRYWAIT P3, [R96+URZ+0x36890], R97 ;  /* 0x03689061600075a7 */ /* 0x000e64000806017f */
[----:B------:R-:W-:Y:S01]  /*a330*/  VIMNMX R39, R39, 0x70, PT ;  /* 0x0000007027277848 */ /* 0x000fe20003fe0100 */
[----:B-1----:R-:W-:Y:S06]  /*a340*/  @!P3 BRA `(.L_x_5830) ;  /* 0x000002600008b947 */ /* 0x002fec0003800000 */
.L_x_6139:
[----:B------:R-:W-:Y:S05]  /*a350*/  BSYNC B1 ;  /* 0x0000000000017941 */ /* 0x000fea0003800000 */
.L_x_5829:
        /* <DEDUP_REMOVED lines=21> */
.L_x_5832:
[----:B------:R-:W-:Y:S05]  /*a4b0*/  BSYNC B1 ;  /* 0x0000000000017941 */ /* 0x000fea0003800000 */
.L_x_5831:
        /* <DEDUP_REMOVED lines=20> */
.L_x_5776:
[----:B------:R-:W-:Y:S05]  /*a600*/  BSYNC B0 ;  /* 0x0000000000007941 */ /* 0x000fea0003800000 */
.L_x_5742:
        /* <DEDUP_REMOVED lines=17> */
.L_x_5834:
[----:B------:R-:W-:Y:S05]  /*a720*/  BSYNC B0 ;  /* 0x0000000000007941 */ /* 0x000fea0003800000 */
.L_x_5833:
[----:B------:R-:W1:Y:S01]  /*a730*/  SYNCS.PHASECHK.TRANS64.TRYWAIT P2, [R96+URZ+0x368b0], R97 ;  /* 0x0368b061600075a7 */ /* 0x000e62000804017f */
[----:B------:R-:W-:Y:S01]  /*a740*/  ULDC.64 UR4, c[0x0][0x318] ;  /* 0x0000c60000047ab9 */ /* 0x000fe20000000a00 */
[----:B------:R-:W-:Y:S01]  /*a750*/  ULDC.64 UR6, c[0x0][0x328] ;  /* 0x0000ca0000067ab9 */ /* 0x000fe20000000a00 */
[----:B0-----:R-:W-:Y:S01]  /*a760*/  IMAD.U32 R40, RZ, RZ, UR4 ;  /* 0x00000004ff287e24 */ /* 0x001fe2000f8e00ff */
[----:B------:R-:W-:Y:S01]  /*a770*/  BSSY B0, `(.L_x_5835) ;  /* 0x0000009000007945 */ /* 0x000fe20003800000 */
[----:B------:R-:W-:Y:S02]  /*a780*/  IMAD.U32 R42, RZ, RZ, UR6 ;  /* 0x00000006ff2a7e24 */ /* 0x000fe4000f8e00ff */
[----:B------:R-:W-:Y:S01]  /*a790*/  IMAD.U32 R41, RZ, RZ, UR7 ;  /* 0x00000007ff297e24 */ /* 0x000fe2000f8e00ff */
[----:B------:R0:W-:Y:S04]  /*a7a0*/  STL [R1+0x40], R40 ;  /* 0x0000402801007387 */ /* 0x0001e80000100800 */
[----:B------:R2:W-:Y:S01]  /*a7b0*/  STL [R1+0x48], R42 ;  /* 0x0000482a01007387 */ /* 0x0005e20000100800 */
[----:B0-----:R-:W-:-:S05]  /*a7c0*/  IMAD.U32 R40, RZ, RZ, UR5 ;  /* 0x00000005ff287e24 */ /* 0x001fca000f8e00ff */
[----:B------:R2:W-:Y:S04]  /*a7d0*/  STL [R1+0x14], R40 ;  /* 0x0000142801007387 */ /* 0x0005e80000100800 */
[----:B------:R2:W-:Y:S02]  /*a7e0*/  STL [R1+0x44], R41 ;  /* 0x0000442901007387 */ /* 0x0005e40000100800 */
[----:B-12---:R-:W-:Y:S05]  /*a7f0*/  @!P2 BRA `(.L_x_5836) ;  /* 0x0000025800f0a947 */ /* 0x006fea0003800000 */
.L_x_6140:
[----:B------:R-:W-:Y:S05]  /*a800*/  BSYNC B0 ;  /* 0x0000000000007941 */ /* 0x000fea0003800000 */
.L_x_5835:
[----:B------:R1:W5:Y:S04]  /*a810*/  LDL R51, [R1+0x48] ;  /* 0x0000480001337983 */ /* 0x0003680000100800 */
[----:B------:R1:W5:Y:S04]  /*a820*/  LDL R50, [R1+0x44] ;  /* 0x0000440001327983 */ /* 0x0003680000100800 */
[----:B------:R1:W5:Y:S04]  /*a830*/  LDL R49, [R1+0x40] ;  /* 0x0000400001317983 */ /* 0x0003680000100800 */
[----:B------:R1:W5:Y:S01]  /*a840*/  LDL R48, [R1+0x14] ;  /* 0x0000140001307983 */ /* 0x0003620000100800 */
[----:B------:R-:W-:Y:S01]  /*a850*/  ISETP.GE.AND P2, PT, R204, R39, PT ;  /* 0x00000027cc00720c */ /* 0x000fe20003f46270 */
[----:B------:R-:W-:Y:S01]  /*a860*/  BSSY B0, `(.L_x_5837) ;  /* 0x0000022000007945 */ /* 0x000fe20003800000 */
[----:B------:R-:W-:-:S11]  /*a870*/  IMAD.WIDE R44, R24, 0x70, R120 ;  /* 0x00000070182c7825 */ /* 0x000fd600078e0278 */
[----:B-1----:R-:W-:Y:S05]  /*a880*/  @P2 BRA `(.L_x_5838) ;  /* 0x00000000007c2947 */ /* 0x002fea0003800000 */
[----:B-----5:R-:W-:Y:S01]  /*a890*/  R2UR UR7, R51 ;  /* 0x00000000330772ca */ /* 0x020fe200000e0000 */
[----:B------:R-:W-:Y:S01]  /*a8a0*/  IMAD.MOV.U32 R40, RZ, RZ, R112 ;  /* 0x000000ffff287224 */ /* 0x000fe200078e0070 */
        /* <DEDUP_REMOVED lines=12> */
[----:B------:R-:W1:Y:S04]  /*a970*/  @!P2 LDS.128 R40, [R37] ;  /* 0x000000002528a984 */ /* 0x000e680000000c00 */
[----:B-1----:R-:W-:Y:S01]  /*a980*/  @!P2 STG.E.128 desc[UR60][R46.64], R40 ;  /* 0x000000282e00a986 */ /* 0x002fe2000c101d3c */
[----:B------:R-:W-:-:S13]  /*a990*/  ISETP.GE.AND P2, PT, R206, UR4, PT ;  /* 0x00000004ce007c0c */ /* 0x000fda000bf46270 */
[----:B------:R-:W1:Y:S04]  /*a9a0*/  @!P2 LDS.128 R40, [R38] ;  /* 0x000000002628a984 */ /* 0x000e680000000c00 */
[----:B-1----:R-:W-:Y:S01]  /*a9b0*/  @!P2 STG.E.128 desc[UR60][R46.64+0x40], R40 ;  /* 0x000040282e00a986 */ /* 0x002fe2000c101d3c */
[----:B------:R-:W-:-:S13]  /*a9c0*/  ISETP.GE.AND P2, PT, R207, UR4, PT ;  /* 0x00000004cf007c0c */ /* 0x000fda000bf46270 */
[----:B------:R-:W1:Y:S04]  /*a9d0*/  @!P2 LDS.128 R40, [R37+0x3800] ;  /* 0x003800002528a984 */ /* 0x000e680000000c00 */
        /* <DEDUP_REMOVED lines=9> */
[----:B-1----:R1:W-:Y:S02]  /*aa70*/  @!P2 STG.E.128 desc[UR60][R46.64+0x140], R40 ;  /* 0x000140282e00a986 */ /* 0x0023e4000c101d3c */
.L_x_5838:
[----:B------:R-:W-:Y:S05]  /*aa80*/  BSYNC B0 ;  /* 0x0000000000007941 */ /* 0x000fea0003800000 */
.L_x_5837:
[----:B------:R-:W-:Y:S01]  /*aa90*/  ISETP.GE.AND P2, PT, R234, R39, PT ;  /* 0x00000027ea00720c */ /* 0x000fe20003f46270 */
[----:B------:R-:W-:-:S12]  /*aaa0*/  BSSY B0, `(.L_x_5839) ;  /* 0x0000023000007945 */ /* 0x000fd80003800000 */
[----:B------:R-:W-:Y:S05]  /*aab0*/  @P2 BRA `(.L_x_5840) ;  /* 0x0000000000842947 */ /* 0x000fea0003800000 */
[----:B-----5:R-:W-:Y:S01]  /*aac0*/  R2UR UR7, R51 ;  /* 0x00000000330772ca */ /* 0x020fe200000e0000 */
[----:B-1----:R-:W-:Y:S01]  /*aad0*/  IMAD.MOV.U32 R40, RZ, RZ, R112 ;  /* 0x000000ffff287224 */ /* 0x002fe200078e0070 */
        /* <DEDUP_REMOVED lines=31> */
.L_x_5840:
[----:B------:R-:W-:Y:S05]  /*acd0*/  BSYNC B0 ;  /* 0x0000000000007941 */ /* 0x000fea0003800000 */
.L_x_5839:
[----:B------:R-:W3:Y:S01]  /*ace0*/  LDL R37, [R1+0x10] ;  /* 0x0000100001257983 */ /* 0x000ee20000100800 */
        /* <DEDUP_REMOVED lines=13> */
[----:B------:R-:W-:Y:S02]  /*adc0*/  SEL R38, RZ, 0x1, P3 ;  /* 0x00000001ff267807 */ /* 0x000fe40001800000 */
[----:B------:R-:W-:Y:S02]  /*add0*/  SEL R17, R17, RZ, P3 ;  /* 0x000000ff11117207 */ /* 0x000fe40001800000 */
[----:B------:R-:W-:Y:S02]  /*ade0*/  LOP3.LUT R209, R209, R38, RZ, 0x3c, !PT ;  /* 0x00000026d1d17212 */ /* 0x000fe400078e3cff */
[----:B---3--:R-:W-:-:S13]  /*adf0*/  LOP3.LUT P4, RZ, R37, 0x2, RZ, 0xc0, !PT ;  /* 0x0000000225ff7812 */ /* 0x008fda000788c0ff */
[----:B0-----:R-:W-:Y:S05]  /*ae00*/  @P4 BRA `(.L_x_5841) ;  /* 0xffffff7c00484947 */ /* 0x001fea000383ffff */
.L_x_5737:
[----:B------:R-:W0:Y:S01]  /*ae10*/  LDC R0, c[0x0][0x448] ;  /* 0x00011200ff007b82 */ /* 0x000e220000000800 */
[----:B------:R-:W-:Y:S01]  /*ae20*/  VIADD R3, R223, 0x7f ;  /* 0x0000007fdf037836 */ /* 0x000fe20000000000 */
[----:B------:R-:W-:Y:S01]  /*ae30*/  BSSY B0, `(.L_x_5842) ;  /* 0x0000011000007945 */ /* 0x000fe20003800000 */
[----:B------:R-:W-:Y:S01]  /*ae40*/  IMAD.MOV.U32 R2, RZ, RZ, RZ ;  /* 0x000000ffff027224 */ /* 0x000fe200078e00ff */
[----:B0-----:R-:W-:-:S13]  /*ae50*/  ISETP.NE.AND P0, PT, R0, 0x1, PT ;  /* 0x000000010000780c */ /* 0x001fda0003f05270 */
[----:B------:R-:W0:Y:S08]  /*ae60*/  @P0 LDC R0, c[0x0][0x44c] ;  /* 0x00011300ff000b82 */ /* 0x000e300000000800 */
[----:B------:R-:W3:Y:S01]  /*ae70*/  @P0 LDC R5, c[0x0][0x450] ;  /* 0x00011400ff050b82 */ /* 0x000ee20000000800 */
[----:B0-----:R-:W-:-:S05]  /*ae80*/  @P0 IMAD.HI.U32 R0, R3, R0, RZ ;  /* 0x0000000003000227 */ /* 0x001fca00078e00ff */
[----:B---3--:R-:W-:-:S05]  /*ae90*/  @P0 SHF.R.U32.HI R3, RZ, R5, R0 ;  /* 0x00000005ff030219 */ /* 0x008fca0000011600 */
[----:B------:R-:W-:-:S04]  /*aea0*/  IMAD.IADD R3, R150, 0x1, R3 ;  /* 0x0000000196037824 */ /* 0x000fc800078e0203 */
[----:B------:R-:W-:-:S05]  /*aeb0*/  IMAD.HI R2, R3, -0x6db6db6d, R2 ;  /* 0x9249249303027827 */ /* 0x000fca00078e0202 */
[----:B------:R-:W-:-:S04]  /*aec0*/  SHF.R.U32.HI R3, RZ, 0x1f, R2 ;  /* 0x0000001fff037819 */ /* 0x000fc80000011602 */
[----:B------:R-:W-:Y:S01]  /*aed0*/  LEA.HI.SX32 R2, R2, R3, 0x1a ;  /* 0x0000000302027211 */ /* 0x000fe200078fd2ff */
[----:B------:R-:W-:-:S03]  /*aee0*/  IMAD.MOV.U32 R3, RZ, RZ, RZ ;  /* 0x000000ffff037224 */ /* 0x000fc600078e00ff */
[----:B------:R-:W-:-:S04]  /*aef0*/  VIMNMX R151, R151, R2, PT ;  /* 0x0000000297977248 */ /* 0x000fc80003fe0100 */
[----:B------:R-:W-:Y:S01]  /*af00*/  ISETP.GE.AND P0, PT, R151, 0x1, PT ;  /* 0x000000019700780c */ /* 0x000fe20003f06270 */
[----:B------:R-:W-:-:S12]  /*af10*/  @P2 BRA `(.L_x_5843) ;  /* 0x0000000000082947 */ /* 0x000fd80003800000 */
[----:B------:R-:W0:Y:S02]  /*af20*/  FENCE.VIEW.ASYNC.G ;  /* 0x00000000000073c6 */ /* 0x000e240000000100 */
[----:B0-----:R-:W-:Y:S06]  /*af30*/  BAR.ARV 0xc, 0x180 ;  /* 0x0306000000007b1d */ /* 0x001fec0000002000 */
.L_x_5843:
[----:B------:R-:W-:Y:S05]  /*af40*/  BSYNC B0 ;  /* 0x0000000000007941 */ /* 0x000fea0003800000 */
.L_x_5842:
[----:B------:R-:W-:Y:S04]  /*af50*/  BSSY B0, `(.L_x_5844) ;  /* 0x000001f000007945 */ /* 0x000fe80003800000 */
[----:B------:R-:W-:Y:S05]  /*af60*/  @!P0 BRA `(.L_x_5845) ;  /* 0x0000000000748947 */ /* 0x000fea0003800000 */
[----:B------:R-:W-:Y:S01]  /*af70*/  ISETP.NE.AND P0, PT, R229, RZ, PT ;  /* 0x000000ffe500720c */ /* 0x000fe20003f05270 */
[----:B------:R-:W-:-:S03]  /*af80*/  ULDC UR4, c[0x0][0x9f0] ;  /* 0x00027c0000047ab9 */ /* 0x000fc60000000800 */
        /* <DEDUP_REMOVED lines=10> */
[----:B------:R0:W3:Y:S01]  /*b030*/  F2I.FTZ.U32.TRUNC.NTZ R3, R2 ;  /* 0x0000000200037305 */ /* 0x0000e2000021f000 */
[----:B------:R-:W-:Y:S01]  /*b040*/  ISETP.GE.AND P2, PT, R0, RZ, PT ;  /* 0x000000ff0000720c */ /* 0x000fe20003f46270 */
[----:B0-----:R-:W-:Y:S02]  /*b050*/  IMAD.MOV.U32 R2, RZ, RZ, RZ ;  /* 0x000000ffff027224 */ /* 0x001fe400078e00ff */
[----:B---3--:R-:W-:-:S04]  /*b060*/  IMAD.MOV R8, RZ, RZ, -R3 ;  /* 0x000000ffff087224 */ /* 0x008fc800078e0a03 */
        /* <DEDUP_REMOVED lines=13> */
.L_x_5845:
[----:B------:R-:W-:Y:S05]  /*b140*/  BSYNC B0 ;  /* 0x0000000000007941 */ /* 0x000fea0003800000 */
.L_x_5844:
[-C--:B------:R-:W-:Y:S01]  /*b150*/  IMAD R222, R236, R3.reuse, RZ ;  /* 0x00000003ecde7224 */ /* 0x080fe200078e02ff */
[----:B------:R-:W-:Y:S01]  /*b160*/  PLOP3.LUT P0, PT, PT, PT, PT, 0x80, 0x0 ;  /* 0x000000000000781c */ /* 0x000fe20003f0f070 */
[----:B------:R-:W-:Y:S01]  /*b170*/  IMAD.MOV.U32 R6, RZ, RZ, RZ ;  /* 0x000000ffff067224 */ /* 0x000fe200078e00ff */
[----:B------:R-:W-:Y:S02]  /*b180*/  CS2R R118, SRZ ;  /* 0x0000000000767805 */ /* 0x000fe4000001ff00 */
[----:B------:R-:W-:Y:S02]  /*b190*/  CS2R R116, SRZ ;  /* 0x0000000000747805 */ /* 0x000fe4000001ff00 */
[----:B------:R-:W-:Y:S01]  /*b1a0*/  VIADDMNMX R2, R222, R3, R151, PT ;  /* 0x00000003de027246 */ /* 0x000fe20003800197 */
[----:B------:R-:W-:Y:S01]  /*b1b0*/  IMAD.MOV.U32 R3, RZ, RZ, RZ ;  /* 0x000000ffff037224 */ /* 0x000fe200078e00ff */
        /* <DEDUP_REMOVED lines=33> */
[----:B-----5:R-:W-:Y:S02]  /*b3d0*/  CS2R R50, SRZ ;  /* 0x0000000000327805 */ /* 0x020fe4000001ff00 */
[----:B------:R-:W-:Y:S02]  /*b3e0*/  CS2R R48, SRZ ;  /* 0x0000000000307805 */ /* 0x000fe4000001ff00 */
[----:B-1----:R-:W-:Y:S02]  /*b3f0*/  CS2R R46, SRZ ;  /* 0x00000000002e7805 */ /* 0x002fe4000001ff00 */
[----:B--2---:R-:W-:Y:S02]  /*b400*/  CS2R R44, SRZ ;  /* 0x00000000002c7805 */ /* 0x004fe4000001ff00 */
        /* <DEDUP_REMOVED lines=44> */
.L_x_5847:
        /* <DEDUP_REMOVED lines=12> */
.L_x_5851:
[----:B-1----:R1:W2:Y:S02]  /*b790*/  SYNCS.PHASECHK.TRANS64.TRYWAIT P0, [R16+URZ+0x36800], R3 ;  /* 0x03680003100075a7 */ /* 0x0022a4000800017f */
[----:B--2---:R-:W-:Y:S05]  /*b7a0*/  @!P0 NANOSLEEP.SYNCS 0x989680 ;  /* 0x009896800000895d */ /* 0x004fea0003900000 */
[----:B------:R-:W2:Y:S02]  /*b7b0*/  @!P0 SYNCS.PHASECHK.TRANS64 P0, [R16+URZ+0x36800], R3 ;  /* 0x03680003100085a7 */ /* 0x000ea4000800007f */
[----:B--2---:R-:W-:Y:S05]  /*b7c0*/  @!P0 BRA `(.L_x_5851) ;  /* 0xfffffffc00f08947 */ /* 0x004fea000383ffff */
.L_x_5850:
[----:B------:R-:W-:Y:S05]  /*b7d0*/  BSYNC B0 ;  /* 0x0000000000007941 */ /* 0x000fea0003800000 */
.L_x_5849:
[----:B------:R-:W-:Y:S05]  /*b7e0*/  BRA `(.L_x_5852) ;  /* 0x0000007400fc7947 */ /* 0x000fea0003800000 */
.L_x_5848:
[----:B------:R-:W2:Y:S01]  /*b7f0*/  LDL R0, [R1+0x50] ;  /* 0x0000500001007983 */ /* 0x000ea20000100800 */
[----:B------:R-:W-:Y:S01]  /*b800*/  ULDC.64 UR6, c[0x0][0x408] ;  /* 0x0001020000067ab9 */ /* 0x000fe20000000a00 */
[----:B--2---:R-:W-:Y:S02]  /*b810*/  R2UR UR4, R0 ;  /* 0x00000000000472ca */ /* 0x004fe400000e0000 */
[----:B------:R-:W-:-:S05]  /*b820*/  SHF.R.S32.HI R0, RZ, 0x1f, R146 ;  /* 0x0000001fff007819 */ /* 0x000fca0000011492 */
        /* <DEDUP_REMOVED lines=28> */
.L_x_5853:
[----:B------:R-:W-:Y:S01]  /*b9f0*/  ULDC.U8 UR4, c[0x0][0x410] ;  /* 0x0001040000047ab9 */ /* 0x000fe20000000000 */
[----:B------:R-:W-:Y:S01]  /*ba00*/  BSSY B0, `(.L_x_5854) ;  /* 0x0000755000007945 */ /* 0x000fe20003800000 */
[----:B------:R-:W-:Y:S01]  /*ba10*/  ISETP.NE.AND P0, PT, RZ, UR4, PT ;  /* 0x00000004ff007c0c */ /* 0x000fe2000bf05270 */
[----:B------:R-:W-:-:S12]  /*ba20*/  IMAD.IADD R64, R204, 0x1, R223 ;  /* 0x00000001cc407824 */ /* 0x000fd800078e02df */
[----:B------:R-:W-:Y:S05]  /*ba30*/  @!P0 BRA `(.L_x_5855) ;  /* 0x0000003800a88947 */ /* 0x000fea0003800000 */
[----:B------:R-:W0:Y:S01]  /*ba40*/  LDC R21, c[0x0][0x448] ;  /* 0x00011200ff157b82 */ /* 0x000e220000000800 */
[----:B------:R-:W-:Y:S01]  /*ba50*/  LEA.HI R38, R38, R73, RZ, 0x2 ;  /* 0x0000004926267211 */ /* 0x000fe200078f10ff */
[----:B------:R-:W-:Y:S01]  /*ba60*/  ULDC.64 UR4, c[0x0][0x3f8] ;  /* 0x0000fe0000047ab9 */ /* 0x000fe20000000a00 */
[----:B------:R-:W-:Y:S01]  /*ba70*/  ULDC.64 UR6, c[0x0][0x408] ;  /* 0x0001020000067ab9 */ /* 0x000fe20000000a00 */
[----:B------:R-:W-:Y:S01]  /*ba80*/  IMAD.MOV.U32 R6, RZ, RZ, R24 ;  /* 0x000000ffff067224 */ /* 0x000fe200078e0018 */
[----:B------:R-:W-:Y:S01]  /*ba90*/  LOP3.LUT R4, R38, 0xfffffffc, RZ, 0xc0, !PT ;  /* 0xfffffffc26047812 */ /* 0x000fe200078ec0ff */
[----:B------:R-:W-:Y:S01]  /*baa0*/  IMAD.MOV.U32 R7, RZ, RZ, R27 ;  /* 0x000000ffff077224 */ /* 0x000fe200078e001b */
[----:B------:R-:W-:Y:S01]  /*bab0*/  SHF.R.S32.HI R79, RZ, 0x1f, R212 ;  /* 0x0000001fff4f7819 */ /* 0x000fe200000114d4 */
[----:B------:R-:W-:Y:S01]  /*bac0*/  IMAD.MOV.U32 R8, RZ, RZ, R146 ;  /* 0x000000ffff087224 */ /* 0x000fe200078e0092 */
[----:B------:R-:W-:Y:S01]  /*bad0*/  SHF.R.S32.HI R77, RZ, 0x1f, R210 ;  /* 0x0000001fff4d7819 */ /* 0x000fe200000114d2 */
[----:B------:R-:W-:Y:S01]  /*bae0*/  IMAD.IADD R3, R73, 0x1, -R4 ;  /* 0x0000000149037824 */ /* 0x000fe200078e0a04 */
[----:B------:R-:W-:Y:S01]  /*baf0*/  SHF.R.S32.HI R76, RZ, 0x1f, R211 ;  /* 0x0000001fff4c7819 */ /* 0x000fe200000114d3 */
[----:B------:R-:W-:Y:S01]  /*bb00*/  IMAD.MOV.U32 R9, RZ, RZ, R29 ;  /* 0x000000ffff097224 */ /* 0x000fe200078e001d */
[----:B------:R-:W-:Y:S01]  /*bb10*/  SHF.R.S32.HI R78, RZ, 0x1f, R213 ;  /* 0x0000001fff4e7819 */ /* 0x000fe200000114d5 */
[----:B------:R-:W-:Y:S01]  /*bb20*/  IMAD R3, R3, 0x40, R64 ;  /* 0x0000004003037824 */ /* 0x000fe200078e0240 */
        /* <DEDUP_REMOVED lines=26> */
.L_x_6146:
        /* <DEDUP_REMOVED lines=19> */
[----:B------:R-:W-:Y:S02]  /*be00*/  ISETP.GE.AND P2, PT, R211, UR4, PT ;  /* 0x00000004d3007c0c */ /* 0x000fe4000bf46270 */
[----:B------:R-:W-:Y:S02]  /*be10*/  ISETP.GE.AND P1, PT, R212, UR4, PT ;  /* 0x00000004d4007c0c */ /* 0x000fe4000bf26270 */
[----:B------:R-:W-:Y:S02]  /*be20*/  ISETP.GE.AND P0, PT, R210, UR4, PT ;  /* 0x00000004d2007c0c */ /* 0x000fe4000bf06270 */
[----:B------:R-:W-:-:S05]  /*be30*/  ISETP.GE.AND P4, PT, R22, UR4, PT ;  /* 0x0000000416007c0c */ /* 0x000fca000bf86270 */
[C---:B------:R-:W-:Y:S01]  /*be40*/  @!P3 IMAD.SHL.U32 R31, R213.reuse, 0x2, RZ ;  /* 0x00000002d51fb824 */ /* 0x040fe200078e00ff */
[----:B------:R-:W-:Y:S01]  /*be50*/  @!P3 SHF.L.U64.HI R20, R213, 0x1, R78 ;  /* 0x00000001d514b819 */ /* 0x000fe2000001024e */
[C---:B------:R-:W-:Y:S01]  /*be60*/  @!P2 IMAD.SHL.U32 R27, R211.reuse, 0x2, RZ ;  /* 0x00000002d31ba824 */ /* 0x040fe200078e00ff */
[----:B------:R-:W-:Y:S01]  /*be70*/  @!P2 SHF.L.U64.HI R10, R211, 0x1, R76 ;  /* 0x00000001d30aa819 */ /* 0x000fe2000001024c */
[----:B------:R-:W-:Y:S01]  /*be80*/  @!P1 IMAD.SHL.U32 R21, R212, 0x2, RZ ;  /* 0x00000002d4159824 */ /* 0x000fe200078e00ff */
[-C--:B--2---:R-:W-:Y:S02]  /*be90*/  @!P3 IADD3 R32, P6, R6, R31.reuse, RZ ;  /* 0x0000001f0620b210 */ /* 0x084fe40007fde0ff */
[----:B----4-:R-:W-:Y:S02]  /*bea0*/  @!P3 IADD3 R30, P5, R14, R31, RZ ;  /* 0x0000001f0e1eb210 */ /* 0x010fe40007fbe0ff */
[----:B------:R-:W-:Y:S01]  /*beb0*/  @!P1 SHF.L.U64.HI R12, R212, 0x1, R79 ;  /* 0x00000001d40c9819 */ /* 0x000fe2000001024f */
[--C-:B-1----:R-:W-:Y:S01]  /*bec0*/  @!P3 IMAD.X R33, R5, 0x1, R20.reuse, P6 ;  /* 0x000000010521b824 */ /* 0x102fe200030e0614 */
[-C--:B------:R-:W-:Y:S01]  /*bed0*/  @!P2 IADD3 R28, P6, R6, R27.reuse, RZ ;  /* 0x0000001b061ca210 */ /* 0x080fe20007fde0ff */
[----:B---3--:R-:W-:Y:S01]  /*bee0*/  @!P3 IMAD.X R31, R7, 0x1, R20, P5 ;  /* 0x00000001071fb824 */ /* 0x008fe200028e0614 */
[----:B------:R-:W-:Y:S01]  /*bef0*/  @!P2 IADD3 R26, P5, R14, R27, RZ ;  /* 0x0000001b0e1aa210 */ /* 0x000fe20007fbe0ff */
[----:B------:R-:W-:-:S02]  /*bf00*/  @!P0 IMAD.SHL.U32 R11, R210, 0x2, RZ ;  /* 0x00000002d20b8824 */ /* 0x000fc400078e00ff */
[--C-:B------:R-:W-:Y:S01]  /*bf10*/  @!P2 IMAD.X R29, R5, 0x1, R10.reuse, P6 ;  /* 0x00000001051da824 */ /* 0x100fe200030e060a */
[-C--:B------:R-:W-:Y:S01]  /*bf20*/  @!P1 IADD3 R24, P6, R6, R21.reuse, RZ ;  /* 0x0000001506189210 */ /* 0x080fe20007fde0ff */
[----:B------:R-:W-:Y:S01]  /*bf30*/  @!P2 IMAD.X R27, R7, 0x1, R10, P5 ;  /* 0x00000001071ba824 */ /* 0x000fe200028e060a */
[----:B------:R-:W-:Y:S01]  /*bf40*/  ISETP.GE.AND P5, PT, R214, UR4, PT ;  /* 0x00000004d6007c0c */ /* 0x000fe2000bfa6270 */
[----:B------:R-:W-:Y:S02]  /*bf50*/  @!P4 IMAD.MOV.U32 R8, RZ, RZ, R6 ;  /* 0x000000ffff08c224 */ /* 0x000fe400078e0006 */
[----:B------:R-:W-:Y:S01]  /*bf60*/  @!P1 IMAD.X R25, R5, 0x1, R12, P6 ;  /* 0x0000000105199824 */ /* 0x000fe200030e060c */
[----:B------:R-:W-:Y:S01]  /*bf70*/  @!P1 IADD3 R20, P6, R14, R21, RZ ;  /* 0x000000150e149210 */ /* 0x000fe20007fde0ff */
[----:B------:R-:W-:Y:S01]  /*bf80*/  @!P4 IMAD.MOV.U32 R9, RZ, RZ, R5 ;  /* 0x000000ffff09c224 */ /* 0x000fe200078e0005 */
[----:B------:R-:W-:-:S03]  /*bf90*/  @!P0 SHF.L.U64.HI R10, R210, 0x1, R77 ;  /* 0x00000001d20a8819 */ /* 0x000fc6000001024d */
[----:B------:R-:W-:Y:S01]  /*bfa0*/  @!P1 IMAD.X R21, R7, 0x1, R12, P6 ;  /* 0x0000000107159824 */ /* 0x000fe200030e060c */
[----:B------:R-:W-:Y:S01]  /*bfb0*/  @!P0 IADD3 R12, P6, R6, R11, RZ ;  /* 0x0000000b060c8210 */ /* 0x000fe20007fde0ff */
[----:B------:R-:W-:Y:S01]  /*bfc0*/  @!P4 IMAD.WIDE R8, R22, 0x2, R8 ;  /* 0x000000021608c825 */ /* 0x000fe200078e0208 */
[----:B------:R-:W-:-:S03]  /*bfd0*/  CS2R R60, SRZ ;  /* 0x00000000003c7805 */ /* 0x000fc6000001ff00 */
[----:B------:R-:W-:Y:S01]  /*bfe0*/  @!P4 IMAD.MOV.U32 R15, RZ, RZ, R7 ;  /* 0x000000ffff0fc224 */ /* 0x000fe200078e0007 */
[----:B------:R1:W5:Y:S01]  /*bff0*/  @!P4 LD.E.64 R58, desc[UR60][R8.64] ;  /* 0x0000003c083ac980 */ /* 0x000362000c101b00 */
[----:B------:R-:W-:Y:S02]  /*c000*/  @!P0 IMAD.X R13, R5, 0x1, R10, P6 ;  /* 0x00000001050d8824 */ /* 0x000fe400030e060a */
[----:B------:R-:W-:-:S04]  /*c010*/  @!P4 IMAD.WIDE R34, R22, 0x2, R14 ;  /* 0x000000021622c825 */ /* 0x000fc800078e020e */
[----:B------:R-:W-:Y:S01]  /*c020*/  @!P5 IMAD.SHL.U32 R15, R214, 0x2, RZ ;  /* 0x00000002d60fd824 */ /* 0x000fe200078e00ff */
[----:B------:R2:W5:Y:S01]  /*c030*/  @!P4 LD.E.64 R60, desc[UR60][R34.64] ;  /* 0x0000003c223cc980 */ /* 0x000562000c101b00 */
[----:B-1----:R-:W-:Y:S02]  /*c040*/  SHF.R.S32.HI R9, RZ, 0x1f, R214 ;  /* 0x0000001fff097819 */ /* 0x002fe400000114d6 */
[----:B------:R-:W-:Y:S02]  /*c050*/  @!P0 IADD3 R8, P6, R14, R11, RZ ;  /* 0x0000000b0e088210 */ /* 0x000fe40007fde0ff */
[----:B------:R-:W-:-:S03]  /*c060*/  @!P5 SHF.L.U64.HI R36, R214, 0x1, R9 ;  /* 0x00000001d624d819 */ /* 0x000fc60000010209 */
[----:B------:R-:W-:Y:S01]  /*c070*/  @!P0 IMAD.X R9, R7, 0x1, R10, P6 ;  /* 0x0000000107098824 */ /* 0x000fe200030e060a */
[-C--:B------:R-:W-:Y:S02]  /*c080*/  @!P5 IADD3 R10, P4, R6, R15.reuse, RZ ;  /* 0x0000000f060ad210 */ /* 0x080fe40007f9e0ff */
[----:B------:R-:W-:Y:S02]  /*c090*/  @!P5 IADD3 R14, P6, R14, R15, RZ ;  /* 0x0000000f0e0ed210 */ /* 0x000fe40007fde0ff */
[----:B------:R-:W-:Y:S02]  /*c0a0*/  CS2R R54, SRZ ;  /* 0x0000000000367805 */ /* 0x000fe4000001ff00 */
[----:B------:R-:W-:Y:S01]  /*c0b0*/  CS2R R56, SRZ ;  /* 0x0000000000387805 */ /* 0x000fe2000001ff00 */
[--C-:B------:R-:W-:Y:S01]  /*c0c0*/  @!P5 IMAD.X R11, R5, 0x1, R36.reuse, P4 ;  /* 0x00000001050bd824 */ /* 0x100fe200020e0624 */
[----:B------:R-:W-:Y:S01]  /*c0d0*/  CS2R R50, SRZ ;  /* 0x0000000000327805 */ /* 0x000fe2000001ff00 */
[----:B------:R-:W-:Y:S01]  /*c0e0*/  @!P5 IMAD.X R15, R7, 0x1, R36, P6 ;  /* 0x00000001070fd824 */ /* 0x000fe200030e0624 */
[----:B------:R-:W-:-:S02]  /*c0f0*/  CS2R R52, SRZ ;  /* 0x0000000000347805 */ /* 0x000fc4000001ff00 */
[----:B------:R-:W-:Y:S02]  /*c100*/  CS2R R46, SRZ ;  /* 0x00000000002e7805 */ /* 0x000fe4000001ff00 */
[----:B------:R-:W-:Y:S02]  /*c110*/  CS2R R48, SRZ ;  /* 0x0000000000307805 */ /* 0x000fe4000001ff00 */
[----:B------:R-:W-:Y:S02]  /*c120*/  CS2R R42, SRZ ;  /* 0x00000000002a7805 */ /* 0x000fe4000001ff00 */
[----:B------:R-:W-:Y:S02]  /*c130*/  CS2R R44, SRZ ;  /* 0x00000000002c7805 */ /* 0x000fe4000001ff00 */
[----:B------:R-:W-:Y:S02]  /*c140*/  CS2R R36, SRZ ;  /* 0x0000000000247805 */ /* 0x000fe4000001ff00 */
[----:B--2---:R-:W-:Y:S01]  /*c150*/  CS2R R34, SRZ ;  /* 0x0000000000227805 */ /* 0x004fe2000001ff00 */
        /* <DEDUP_REMOVED lines=10> */
.L_x_5858:
[----:B------:R-:W-:Y:S05]  /*c200*/  BSYNC B1 ;  /* 0x0000000000017941 */ /* 0x000fea0003800000 */
.L_x_5857:
[----:B-1---5:R-:W-:Y:S01]  /*c210*/  IMAD.MOV.U32 R5, RZ, RZ, R36 ;  /* 0x000000ffff057224 */ /* 0x022fe200078e0024 */
[----:B------:R-:W-:Y:S01]  /*c220*/  UMOV UR4, 0xffffffff ;  /* 0xffffffff00047882 */ /* 0x000fe20000000000 */
[----:B--2---:R-:W-:Y:S01]  /*c230*/  IMAD.MOV.U32 R6, RZ, RZ, R37 ;  /* 0x000000ffff067224 */ /* 0x004fe200078e0025 */
[----:B------:R-:W-:Y:S01]  /*c240*/  CS2R R26, SRZ ;  /* 0x00000000001a7805 */ /* 0x000fe2000001ff00 */
        /* <DEDUP_REMOVED lines=47> */
[----:B0-----:R-:W0:Y:S04]  /*c540*/  SHFL.IDX PT, R0, R0, 0x1, 0x1c1f ;  /* 0x003c1f0000007f89 */ /* 0x001e2800000e0000 */
[----:B------:R1:W2:Y:S04]  /*c550*/  SHFL.IDX PT, R65, R4, 0x1, 0x1c1f ;  /* 0x003c1f0004417f89 */ /* 0x0002a800000e0000 */
[----:B------:R-:W3:Y:S04]  /*c560*/  SHFL.IDX PT, R63, R63, 0x1, 0x1c1f ;  /* 0x003c1f003f3f7f89 */ /* 0x000ee800000e0000 */
[----:B------:R1:W0:Y:S02]  /*c570*/  SHFL.IDX PT, R62, R3, 0x1, 0x1c1f ;  /* 0x003c1f00033e7f89 */ /* 0x00022400000e0000 */
.L_x_6152:
[----:B-1----:R-:W-:Y:S01]  /*c580*/  SHF.R.S32.HI R3, RZ, 0x1f, R38 ;  /* 0x0000001fff037819 */ /* 0x002fe20000011426 */
[----:B------:R-:W-:Y:S01]  /*c590*/  BSSY B1, `(.L_x_5860) ;  /* 0x000005b000017945 */ /* 0x000fe20003800000 */
[----:B------:R-:W-:Y:S02]  /*c5a0*/  LOP3.LUT R4, R216, 0x18, R18, 0xf8, !PT ;  /* 0x00000018d8047812 */ /* 0x000fe400078ef812 */
[----:B------:R-:W-:Y:S02]  /*c5b0*/  CS2R R38, SRZ ;  /* 0x0000000000267805 */ /* 0x000fe4000001ff00 */
[----:B------:R-:W-:Y:S02]  /*c5c0*/  LEA.HI R3, R3, R204, RZ, 0x3 ;  /* 0x000000cc03037211 */ /* 0x000fe400078f18ff */
[----:B------:R-:W-:Y:S02]  /*c5d0*/  CS2R R8, SRZ ;  /* 0x0000000000087805 */ /* 0x000fe4000001ff00 */
[----:B------:R-:W-:-:S02]  /*c5e0*/  CS2R R12, SRZ ;  /* 0x00000000000c7805 */ /* 0x000fc4000001ff00 */
[----:B------:R-:W-:Y:S02]  /*c5f0*/  CS2R R20, SRZ ;  /* 0x0000000000147805 */ /* 0x000fe4000001ff00 */
[----:B------:R-:W-:Y:S01]  /*c600*/  LOP3.LUT R5, R3, 0xfffffff8, RZ, 0xc0, !PT ;  /* 0xfffffff803057812 */ /* 0x000fe200078ec0ff */
[----:B------:R-:W-:Y:S01]  /*c610*/  VIADD R3, R64, 0x40 ;  /* 0x0000004040037836 */ /* 0x000fe20000000000 */
[----:B------:R-:W-:Y:S02]  /*c620*/  CS2R R28, SRZ ;  /* 0x00000000001c7805 */ /* 0x000fe4000001ff00 */
[----:B------:R-:W-:Y:S02]  /*c630*/  CS2R R32, SRZ ;  /* 0x0000000000207805 */ /* 0x000fe4000001ff00 */
[----:B------:R-:W-:Y:S01]  /*c640*/  CS2R R40, SRZ ;  /* 0x0000000000287805 */ /* 0x000fe2000001ff00 */
[----:B------:R-:W-:Y:S01]  /*c650*/  IMAD.IADD R5, R204, 0x1, -R5 ;  /* 0x00000001cc057824 */ /* 0x000fe200078e0a05 */
[----:B------:R-:W-:-:S02]  /*c660*/  ISETP.GE.AND P1, PT, R3, R66, PT ;  /* 0x000000420300720c */ /* 0x000fc40003f26270 */
[----:B------:R-:W-:Y:S02]  /*c670*/  CS2R R30, SRZ ;  /* 0x00000000001e7805 */ /* 0x000fe4000001ff00 */
[----:B------:R-:W-:Y:S02]  /*c680*/  LOP3.LUT R3, R4, R217, RZ, 0x3c, !PT ;  /* 0x000000d904037212 */ /* 0x000fe400078e3cff */
[----:B------:R-:W-:Y:S02]  /*c690*/  CS2R R24, SRZ ;  /* 0x0000000000187805 */ /* 0x000fe4000001ff00 */
[----:B------:R-:W-:Y:S02]  /*c6a0*/  LOP3.LUT P0, RZ, R5, 0x4, RZ, 0xc0, !PT ;  /* 0x0000000405ff7812 */ /* 0x000fe4000780c0ff */
[----:B----4-:R-:W-:Y:S02]  /*c6b0*/  CS2R R14, SRZ ;  /* 0x00000000000e7805 */ /* 0x010fe4000001ff00 */
[----:B------:R-:W-:Y:S01]  /*c6c0*/  CS2R R10, SRZ ;  /* 0x00000000000a7805 */ /* 0x000fe2000001ff00 */
[----:B------:R-:W-:-:S04]  /*c6d0*/  IMAD.IADD R3, R218, 0x1, R3 ;  /* 0x00000001da037824 */ /* 0x000fc800078e0203 */
[----:B------:R-:W-:Y:S01]  /*c6e0*/  IMAD R3, R3, 0x2, R16 ;  /* 0x0000000203037824 */ /* 0x000fe200078e0210 */
        /* <DEDUP_REMOVED lines=8> */
[----:B------:R-:W-:-:S03]  /*c770*/  SHF.R.S32.HI R33, RZ, 0x1f, R214 ;  /* 0x0000001fff217819 */ /* 0x000fc600000114d6 */
[C---:B------:R-:W-:Y:S01]  /*c780*/  @!P4 IMAD.SHL.U32 R24, R213.reuse, 0x2, RZ ;  /* 0x00000002d518c824 */ /* 0x040fe200078e00ff */
[----:B------:R-:W-:-:S03]  /*c790*/  @!P4 SHF.L.U64.HI R78, R213, 0x1, R78 ;  /* 0x00000001d54ec819 */ /* 0x000fc6000001024e */
[C---:B------:R-:W-:Y:S01]  /*c7a0*/  @!P3 IMAD.SHL.U32 R14, R211.reuse, 0x2, RZ ;  /* 0x00000002d30eb824 */ /* 0x040fe200078e00ff */
[----:B------:R-:W-:Y:S01]  /*c7b0*/  @!P3 SHF.L.U64.HI R76, R211, 0x1, R76 ;  /* 0x00000001d34cb819 */ /* 0x000fe2000001024c */
[----:B------:R-:W-:Y:S01]  /*c7c0*/  @!P2 IMAD.SHL.U32 R10, R212, 0x2, RZ ;  /* 0x00000002d40aa824 */ /* 0x000fe200078e00ff */
[CC--:B--2---:R-:W-:Y:S01]  /*c7d0*/  @!P4 IADD3 R28, P5, R65.reuse, R24.reuse, RZ ;  /* 0x00000018411cc210 */ /* 0x0c4fe20007fbe0ff */
[----:B------:R-:W-:Y:S01]  /*c7e0*/  @!P1 IMAD.SHL.U32 R4, R210, 0x2, RZ ;  /* 0x00000002d2049824 */ /* 0x000fe200078e00ff */
[----:B0-----:R-:W-:Y:S02]  /*c7f0*/  @!P4 IADD3 R24, P6, R62, R24, RZ ;  /* 0x000000183e18c210 */ /* 0x001fe40007fde0ff */
[----:B------:R-:W-:Y:S01]  /*c800*/  @!P2 SHF.L.U64.HI R79, R212, 0x1, R79 ;  /* 0x00000001d44fa819 */ /* 0x000fe2000001024f */
[--C-:B------:R-:W-:Y:S01]  /*c810*/  @!P4 IMAD.X R29, R0, 0x1, R78.reuse, P5 ;  /* 0x00000001001dc824 */ /* 0x100fe200028e064e */
[-C--:B------:R-:W-:Y:S01]  /*c820*/  @!P3 IADD3 R20, P5, R65, R14.reuse, RZ ;  /* 0x0000000e4114b210 */ /* 0x080fe20007fbe0ff */
[----:B---3--:R-:W-:Y:S01]  /*c830*/  @!P4 IMAD.X R25, R63, 0x1, R78, P6 ;  /* 0x000000013f19c824 */ /* 0x008fe200030e064e */
        /* <DEDUP_REMOVED lines=14> */
[----:B------:R-:W-:Y:S02]  /*c920*/  @!P6 IMAD.MOV.U32 R26, RZ, RZ, R65 ;  /* 0x000000ffff1ae224 */ /* 0x000fe400078e0041 */
[----:B------:R-:W-:Y:S02]  /*c930*/  @!P6 IMAD.MOV.U32 R27, RZ, RZ, R0 ;  /* 0x000000ffff1be224 */ /* 0x000fe400078e0000 */
[----:B------:R-:W-:Y:S02]  /*c940*/  @!P6 IMAD.MOV.U32 R6, RZ, RZ, R62 ;  /* 0x000000ffff06e224 */ /* 0x000fe400078e003e */
[----:B------:R-:W-:Y:S02]  /*c950*/  @!P6 IMAD.MOV.U32 R7, RZ, RZ, R63 ;  /* 0x000000ffff07e224 */ /* 0x000fe400078e003f */
[----:B------:R-:W-:-:S04]  /*c960*/  @!P6 IMAD.WIDE R26, R22, 0x2, R26 ;  /* 0x00000002161ae825 */ /* 0x000fc800078e021a */
[----:B------:R-:W-:Y:S01]  /*c970*/  @!P6 IMAD.WIDE R6, R22, 0x2, R6 ;  /* 0x000000021606e825 */ /* 0x000fe200078e0206 */
[----:B------:R-:W5:Y:S03]  /*c980*/  @!P6 LD.E.64 R38, desc[UR60][R26.64] ;  /* 0x0000003c1a26e980 */ /* 0x000f66000c101b00 */
[C---:B------:R-:W-:Y:S01]  /*c990*/  @!P5 IMAD.SHL.U32 R31, R214.reuse, 0x2, RZ ;  /* 0x00000002d61fd824 */ /* 0x040fe200078e00ff */
[----:B------:R0:W5:Y:S01]  /*c9a0*/  @!P6 LD.E.64 R40, desc[UR60][R6.64] ;  /* 0x0000003c0628e980 */ /* 0x000162000c101b00 */
[----:B------:R-:W-:-:S03]  /*c9b0*/  @!P5 SHF.L.U64.HI R30, R214, 0x1, R33 ;  /* 0x00000001d61ed819 */ /* 0x000fc60000010221 */
[----:B0-----:R-:W-:Y:S02]  /*c9c0*/  @!P5 IADD3 R6, P6, R65, R31, RZ ;  /* 0x0000001f4106d210 */ /* 0x001fe40007fde0ff */
[----:B------:R-:W-:-:S03]  /*c9d0*/  CS2R R26, SRZ ;  /* 0x00000000001a7805 */ /* 0x000fc6000001ff00 */
[--C-:B------:R-:W-:Y:S01]  /*c9e0*/  @!P5 IMAD.X R7, R0, 0x1, R30.reuse, P6 ;  /* 0x000000010007d824 */ /* 0x100fe200030e061e */
[----:B------:R-:W-:Y:S02]  /*c9f0*/  @!P5 IADD3 R62, P6, R62, R31, RZ ;  /* 0x0000001f3e3ed210 */ /* 0x000fe40007fde0ff */
[----:B------:R0:W5:Y:S01]  /*ca00*/  @!P4 LD.E.64 R26, desc[UR60][R28.64] ;  /* 0x0000003c1c1ac980 */ /* 0x000162000c101b00 */
[----:B------:R-:W-:Y:S02]  /*ca10*/  CS2R R32, SRZ ;  /* 0x0000000000207805 */ /* 0x000fe4000001ff00 */
[----:B------:R-:W-:Y:S01]  /*ca20*/  @!P5 IMAD.X R63, R63, 0x1, R30, P6 ;  /* 0x000000013f3fd824 */ /* 0x000fe200030e061e */
[----:B------:R-:W-:-:S03]  /*ca30*/  CS2R R30, SRZ ;  /* 0x00000000001e7805 */ /* 0x000fc6000001ff00 */
[----:B------:R1:W5:Y:S01]  /*ca40*/  @!P4 LD.E.64 R32, desc[UR60][R24.64] ;  /* 0x0000003c1820c980 */ /* 0x000362000c101b00 */
[----:B0-----:R-:W-:-:S03]  /*ca50*/  CS2R R28, SRZ ;  /* 0x00000000001c7805 */ /* 0x001fc6000001ff00 */
[----:B------:R0:W5:Y:S04]  /*ca60*/  @!P3 LD.E.64 R30, desc[UR60][R20.64] ;  /* 0x0000003c141eb980 */ /* 0x000168000c101b00 */
[----:B------:R2:W5:Y:S01]  /*ca70*/  @!P3 LD.E.64 R28, desc[UR60][R14.64] ;  /* 0x0000003c0e1cb980 */ /* 0x000562000c101b00 */
[----:B-1----:R-:W-:Y:S02]  /*ca80*/  CS2R R24, SRZ ;  /* 0x0000000000187805 */ /* 0x002fe4000001ff00 */
[----:B0-----:R-:W-:-:S04]  /*ca90*/  CS2R R20, SRZ ;  /* 0x0000000000147805 */ /* 0x001fc8000001ff00 */
[----:B------:R0:W5:Y:S01]  /*caa0*/  @!P2 LD.E.64 R24, desc[UR60][R12.64] ;  /* 0x0000003c0c18a980 */ /* 0x000162000c101b00 */
[----:B--2---:R-:W-:-:S03]  /*cab0*/  CS2R R14, SRZ ;  /* 0x00000000000e7805 */ /* 0x004fc6000001ff00 */
[----:B------:R1:W5:Y:S04]  /*cac0*/  @!P2 LD.E.64 R20, desc[UR60][R10.64] ;  /* 0x0000003c0a14a980 */ /* 0x000368000c101b00 */
[----:B------:R2:W5:Y:S01]  /*cad0*/  @!P1 LD.E.64 R14, desc[UR60][R8.64] ;  /* 0x0000003c080e9980 */ /* 0x000562000c101b00 */
[----:B0-----:R-:W-:Y:S02]  /*cae0*/  CS2R R12, SRZ ;  /* 0x00000000000c7805 */ /* 0x001fe4000001ff00 */
[----:B-1----:R-:W-:-:S04]  /*caf0*/  CS2R R10, SRZ ;  /* 0x00000000000a7805 */ /* 0x002fc8000001ff00 */
[----:B------:R1:W5:Y:S01]  /*cb00*/  @!P1 LD.E.64 R12, desc[UR60][R4.64] ;  /* 0x0000003c040c9980 */ /* 0x000362000c101b00 */
[----:B--2---:R-:W-:-:S03]  /*cb10*/  CS2R R8, SRZ ;  /* 0x0000000000087805 */ /* 0x004fc6000001ff00 */
[----:B------:R1:W5:Y:S04]  /*cb20*/  @!P5 LD.E.64 R10, desc[UR60][R6.64] ;  /* 0x0000003c060ad980 */ /* 0x000368000c101b00 */
[----:B------:R1:W5:Y:S02]  /*cb30*/  @!P5 LD.E.64 R8, desc[UR60][R62.64] ;  /* 0x0000003c3e08d980 */ /* 0x000364000c101b00 */
.L_x_5861:
[----:B------:R-:W-:Y:S05]  /*cb40*/  BSYNC B1 ;  /* 0x0000000000017941 */ /* 0x000fea0003800000 */
.L_x_5860:
[----:B-1----:R-:W-:Y:S01]  /*cb50*/  LEA.HI R4, R233, R233, RZ, 0x1 ;  /* 0x000000e9e9047211 */ /* 0x002fe200078f08ff */
[----:B-----5:R-:W-:Y:S01]  /*cb60*/  IMAD.MOV.U32 R5, RZ, RZ, R26 ;  /* 0x000000ffff057224 */ /* 0x020fe200078e001a */
[----:B------:R-:W-:Y:S01]  /*cb70*/  BSSY B1, `(.L_x_5862) ;  /* 0x0000038000017945 */ /* 0x000fe20003800000 */
[C---:B------:R-:W-:Y:S01]  /*cb80*/  VIADD R6, R3.reuse, 0x15400 ;  /* 0x0001540003067836 */ /* 0x040fe20000000000 */
[----:B------:R-:W-:Y:S01]  /*cb90*/  LOP3.LUT R4, R4, 0xfffffffe, RZ, 0xc0, !PT ;  /* 0xfffffffe04047812 */ /* 0x000fe200078ec0ff */
[----:B0-----:R-:W-:Y:S01]  /*cba0*/  VIADD R0, R3, 0x15440 ;  /* 0x0001544003007836 */ /* 0x001fe20000000000 */
[----:B------:R-:W-:Y:S01]  /*cbb0*/  PRMT R96, R5, 0x7610, R96 ;  /* 0x0000761005607816 */ /* 0x000fe20000000060 */
[----:B------:R-:W-:Y:S02]  /*cbc0*/  IMAD.MOV.U32 R5, RZ, RZ, R27 ;  /* 0x000000ffff057224 */ /* 0x000fe400078e001b */
[----:B------:R-:W-:Y:S02]  /*cbd0*/  IMAD.IADD R4, R233, 0x1, -R4 ;  /* 0x00000001e9047824 */ /* 0x000fe400078e0a04 */
[----:B------:R-:W-:Y:S01]  /*cbe0*/  @P0 VIADD R0, R6, 0xffffffc0 ;  /* 0xffffffc006000836 */ /* 0x000fe20000000000 */
[----:B------:R-:W-:Y:S01]  /*cbf0*/  PRMT R97, R5, 0x7610, R97 ;  /* 0x0000761005617816 */ /* 0x000fe20000000061 */
[----:B------:R-:W-:Y:S01]  /*cc00*/  IMAD.MOV.U32 R6, RZ, RZ, R38 ;  /* 0x000000ffff067224 */ /* 0x000fe200078e0026 */
[----:B------:R-:W-:Y:S01]  /*cc10*/  SHF.L.U32 R5, R4, 0x1f, RZ ;  /* 0x0000001f04057819 */ /* 0x000fe200000006ff */
[----:B------:R-:W-:-:S02]  /*cc20*/  IMAD.MOV.U32 R7, RZ, RZ, R39 ;  /* 0x000000ffff077224 */ /* 0x000fc400078e0027 */
[----:B------:R-:W-:Y:S01]  /*cc30*/  IMAD.MOV.U32 R4, RZ, RZ, R13 ;  /* 0x000000ffff047224 */ /* 0x000fe200078e000d */
[----:B------:R-:W0:Y:S01]  /*cc40*/  SYNCS.PHASECHK.TRANS64.TRYWAIT P0, [R16+URZ+0x36800], R5 ;  /* 0x03680005100075a7 */ /* 0x000e22000800017f */
[----:B------:R-:W-:Y:S01]  /*cc50*/  PRMT R100, R6, 0x7610, R100 ;  /* 0x0000761006647816 */ /* 0x000fe20000000064 */
[----:B------:R-:W-:Y:S01]  /*cc60*/  IMAD.MOV.U32 R6, RZ, RZ, R8 ;  /* 0x000000ffff067224 */ /* 0x000fe200078e0008 */
[----:B------:R-:W-:Y:S01]  /*cc70*/  PRMT R101, R7, 0x7610, R101 ;  /* 0x0000761007657816 */ /* 0x000fe20000000065 */
        /* <DEDUP_REMOVED lines=29> */
[----:B------:R-:W-:Y:S01]  /*ce50*/  VIADDMNMX R63, R66, -R223, 0x80, PT ;  /* 0x00000080423f7446 */ /* 0x000fe200038009df */
[----:B--2---:R-:W-:Y:S01]  /*ce60*/  IMAD.MOV.U32 R65, RZ, RZ, R15 ;  /* 0x000000ffff417224 */ /* 0x004fe200078e000f */
        /* <DEDUP_REMOVED lines=8> */
.L_x_6153:
[----:B------:R-:W-:Y:S05]  /*cef0*/  BSYNC B1 ;  /* 0x0000000000017941 */ /* 0x000fea0003800000 */
.L_x_5862:
[----:B------:R-:W-:Y:S01]  /*cf00*/  BSSY B1, `(.L_x_5864) ;  /* 0x000012f000017945 */ /* 0x000fe20003800000 */
[----:B------:R-:W-:Y:S02]  /*cf10*/  PRMT R65, R4, 0x7610, R65 ;  /* 0x0000761004417816 */ /* 0x000fe40000000041 */
[----:B------:R-:W-:Y:S01]  /*cf20*/  PRMT R66, R6, 0x7610, R66 ;  /* 0x0000761006427816 */ /* 0x000fe20000000042 */
[----:B------:R-:W-:Y:S06]  /*cf30*/  @P1 BRA `(.L_x_5865) ;  /* 0x0000001000ac1947 */ /* 0x000fec0003800000 */
[----:B0-----:R-:W0:Y:S01]  /*cf40*/  LDC R5, c[0x0][0x3f4] ;  /* 0x0000fd00ff057b82 */ /* 0x001e220000000800 */
        /* <DEDUP_REMOVED lines=54> */
.L_x_5867:
[----:B------:R-:W-:Y:S05]  /*d2b0*/  BSYNC B2 ;  /* 0x0000000000027941 */ /* 0x000fea0003800000 */
.L_x_5866:
[----:B------:R-:W-:Y:S04]  /*d2c0*/  BSSY B2, `(.L_x_5868) ;  /* 0x0000030000027945 */ /* 0x000fe80003800000 */
[----:B------:R-:W-:Y:S05]  /*d2d0*/  @P1 BRA `(.L_x_5869) ;  /* 0x0000000000b81947 */ /* 0x000fea0003800000 */
[----:B0-----:R-:W0:Y:S01]  /*d2e0*/  LDS.128 R4, [R0] ;  /* 0x0000000000047984 */ /* 0x001e220000000c00 */
        /* <DEDUP_REMOVED lines=20> */
[C---:B------:R-:W-:Y:S01]  /*d430*/  FFMA.FTZ R109, R54.reuse, R59, R108 ;  /* 0x0000003b366d7223 */ /* 0x040fe2000001006c */
[-C--:B------:R-:W-:Y:S01]  /*d440*/  FMUL.FTZ R59, R57, R105.reuse ;  /* 0x00000069393b7220 */ /* 0x080fe20000410000 */
        /* <DEDUP_REMOVED lines=22> */
[----:B------:R1:W-:Y:S02]  /*d5b0*/  STS.128 [R0], R4 ;  /* 0x0000000400007388 */ /* 0x0003e40000000c00 */
.L_x_5869:
[----:B------:R-:W-:Y:S05]  /*d5c0*/  BSYNC B2 ;  /* 0x0000000000027941 */ /* 0x000fea0003800000 */
.L_x_5868:
[----:B------:R-:W-:Y:S04]  /*d5d0*/  BSSY B2, `(.L_x_5870) ;  /* 0x0000030000027945 */ /* 0x000fe80003800000 */
[----:B------:R-:W-:Y:S05]  /*d5e0*/  @P2 BRA `(.L_x_5871) ;  /* 0x0000000000b82947 */ /* 0x000fea0003800000 */
[----:B01----:R-:W0:Y:S01]  /*d5f0*/  LDS.128 R4, [R3+0x19400] ;  /* 0x0194000003047984 */ /* 0x003e220000000c00 */
        /* <DEDUP_REMOVED lines=45> */
.L_x_5871:
[----:B------:R-:W-:Y:S05]  /*d8d0*/  BSYNC B2 ;  /* 0x0000000000027941 */ /* 0x000fea0003800000 */
.L_x_5870:
[----:B------:R-:W-:Y:S04]  /*d8e0*/  BSSY B2, `(.L_x_5872) ;  /* 0x0000030000027945 */ /* 0x000fe80003800000 */
        /* <DEDUP_REMOVED lines=47> */
.L_x_5873:
[----:B------:R-:W-:Y:S05]  /*dbe0*/  BSYNC B2 ;  /* 0x0000000000027941 */ /* 0x000fea0003800000 */
.L_x_5872:
        /* <DEDUP_REMOVED lines=48> */
.L_x_5875:
[----:B------:R-:W-:Y:S05]  /*def0*/  BSYNC B2 ;  /* 0x0000000000027941 */ /* 0x000fea0003800000 */
.L_x_5874:
[----:B------:R-:W-:Y:S05]  /*df00*/  @P5 BRA `(.L_x_5865) ;  /* 0x0000000000b85947 */ /* 0x000fea0003800000 */
[----:B01234-:R-:W0:Y:S01]  /*df10*/  LDS.128 R4, [R0+0x8000] ;  /* 0x0080000000047984 */ /* 0x01fe220000000c00 */
        /* <DEDUP_REMOVED lines=45> */
.L_x_5865:
[----:B------:R-:W-:Y:S05]  /*e1f0*/  BSYNC B1 ;  /* 0x0000000000017941 */ /* 0x000fea0003800000 */
.L_x_5864:
        /* <DEDUP_REMOVED lines=57> */
.L_x_5878:
[----:B------:R-:W-:Y:S05]  /*e590*/  BSYNC B1 ;  /* 0x0000000000017941 */ /* 0x000fea0003800000 */
.L_x_5877:
        /* <DEDUP_REMOVED lines=48> */
.L_x_5880:
[----:B------:R-:W-:Y:S05]  /*e8a0*/  BSYNC B1 ;  /* 0x0000000000017941 */ /* 0x000fea0003800000 */
.L_x_5879:
        /* <DEDUP_REMOVED lines=48> */
.L_x_5882:
[----:B------:R-:W-:Y:S05]  /*ebb0*/  BSYNC B1 ;  /* 0x0000000000017941 */ /* 0x000fea0003800000 */
.L_x_5881:
        /* <DEDUP_REMOVED lines=48> */
.L_x_5884:
[----:B------:R-:W-:Y:S05]  /*eec0*/  BSYNC B1 ;  /* 0x0000000000017941 */ /* 0x000fea0003800000 */
.L_x_5883:
        /* <DEDUP_REMOVED lines=48> */
.L_x_5886:
[----:B------:R-:W-:Y:S05]  /*f1d0*/  BSYNC B1 ;  /* 0x0000000000017941 */ /* 0x000fea0003800000 */
.L_x_5885:
        /* <DEDUP_REMOVED lines=48> */
.L_x_5855:
        /* <DEDUP_REMOVED lines=8> */
[----:B------:R-:W-:Y:S02]  /*f560*/  IMAD.MOV.U32 R7, RZ, RZ, R29 ;  /* 0x000000ffff077224 */ /* 0x000fe400078e001d */
[----:B------:R-:W-:Y:S01]  /*f570*/  IMAD.IADD R73, R73, 0x1, -R38 ;  /* 0x0000000149497824 */ /* 0x000fe200078e0a26 */
[----:B------:R-:W-:-:S03]  /*f580*/  LEA.HI R69, R21, R206, RZ, 0x3 ;  /* 0x000000ce15457211 */ /* 0x000fc600078f18ff */
[----:B------:R-:W-:Y:S01]  /*f590*/  IMAD R3, R73, 0x40, R64 ;  /* 0x0000004049037824 */ /* 0x000fe200078e0240 */
        /* <DEDUP_REMOVED lines=33> */
.L_x_6159:
        /* <DEDUP_REMOVED lines=37> */
[----:B------:R-:W-:Y:S01]  /*fa00*/  CS2R R38, SRZ ;  /* 0x0000000000267805 */ /* 0x000fe2000001ff00 */
[--C-:B----4-:R-:W-:Y:S01]  /*fa10*/  @!P2 IMAD.WIDE R10, R25, 0x2, R14.reuse ;  /* 0x00000002190aa825 */ /* 0x110fe200078e020e */
[----:B------:R-:W-:Y:S01]  /*fa20*/  CS2R R24, SRZ ;  /* 0x0000000000187805 */ /* 0x000fe2000001ff00 */
[----:B------:R0:W5:Y:S02]  /*fa30*/  @!P1 LD.E.128 R28, desc[UR60][R4.64] ;  /* 0x0000003c041c9980 */ /* 0x000164000c101d00 */
[--C-:B------:R-:W-:Y:S02]  /*fa40*/  @!P1 IMAD.WIDE R8, R13, 0x2, R14.reuse ;  /* 0x000000020d089825 */ /* 0x100fe400078e020e */
[----:B------:R0:W5:Y:S02]  /*fa50*/  @!P2 LD.E.128 R36, desc[UR60][R10.64] ;  /* 0x0000003c0a24a980 */ /* 0x000164000c101d00 */
[----:B------:R-:W-:-:S02]  /*fa60*/  @!P0 IMAD.WIDE R14, R18, 0x2, R14 ;  /* 0x00000002120e8825 */ /* 0x000fc400078e020e */
[----:B------:R0:W5:Y:S04]  /*fa70*/  @!P1 LD.E.128 R40, desc[UR60][R8.64] ;  /* 0x0000003c08289980 */ /* 0x000168000c101d00 */
[----:B------:R0:W5:Y:S04]  /*fa80*/  @!P0 LD.E.128 R44, desc[UR60][R14.64] ;  /* 0x0000003c0e2c8980 */ /* 0x000168000c101d00 */
[----:B------:R0:W5:Y:S02]  /*fa90*/  @!P2 LD.E.128 R24, desc[UR60][R6.64] ;  /* 0x0000003c0618a980 */ /* 0x000164000c101d00 */
.L_x_5889:
[----:B------:R-:W-:Y:S05]  /*faa0*/  BSYNC B1 ;  /* 0x0000000000017941 */ /* 0x000fea0003800000 */
.L_x_5888:
        /* <DEDUP_REMOVED lines=55> */
.L_x_6165:
        /* <DEDUP_REMOVED lines=45> */
.L_x_5892:
[----:B------:R-:W-:Y:S05]  /*100f0*/  BSYNC B1 ;  /* 0x0000000000017941 */ /* 0x000fea0003800000 */
.L_x_5891:
[----:B----4-:R-:W-:Y:S01]  /*10100*/  LEA.HI R60, R233, R233, RZ, 0x1 ;  /* 0x000000e9e93c7211 */ /* 0x010fe200078f08ff */
[----:B-----5:R-:W-:Y:S01]  /*10110*/  IMAD.MOV.U32 R61, RZ, RZ, R4 ;  /* 0x000000ffff3d7224 */ /* 0x020fe200078e0004 */
[----:B--2---:R-:W-:Y:S01]  /*10120*/  VIADDMNMX R71, R75, -R223, 0x80, PT ;  /* 0x000000804b477446 */ /* 0x004fe200038009df */
[----:B-1----:R-:W-:Y:S01]  /*10130*/  IMAD.MOV.U32 R62, RZ, RZ, R5 ;  /* 0x000000ffff3e7224 */ /* 0x002fe200078e0005 */
[----:B------:R-:W-:Y:S01]  /*10140*/  LOP3.LUT R60, R60, 0xfffffffe, RZ, 0xc0, !PT ;  /* 0xfffffffe3c3c7812 */ /* 0x000fe200078ec0ff */
[----:B0-----:R-:W-:Y:S01]  /*10150*/  IMAD.MOV.U32 R63, RZ, RZ, R7 ;  /* 0x000000ffff3f7224 */ /* 0x001fe200078e0007 */
        /* <DEDUP_REMOVED lines=17> */
[----:B---3--:R-:W-:Y:S01]  /*10270*/  PRMT R70, R62, 0x7610, R70 ;  /* 0x000076103e467816 */ /* 0x008fe20000000046 */
        /* <DEDUP_REMOVED lines=22> */
[----:B------:R-:W-:Y:S01]  /*103e0*/  IMAD.MOV.U32 R64, RZ, RZ, R57 ;  /* 0x000000ffff407224 */ /* 0x000fe200078e0039 */
        /* <DEDUP_REMOVED lines=8> */
.L_x_6166:
[----:B------:R-:W-:Y:S05]  /*10470*/  BSYNC B1 ;  /* 0x0000000000017941 */ /* 0x000fea0003800000 */
.L_x_5893:
        /* <DEDUP_REMOVED lines=24> */
[--C-:B------:R-:W-:Y:S02]  /*10600*/  SHF.R.U64 R121, R34, 0x10, R35.reuse ;  /* 0x0000001022797819 */ /* 0x100fe40000001223 */
[----:B------:R-:W-:Y:S02]  /*10610*/  IADD3 R65, R60, R65, R218 ;  /* 0x000000413c417210 */ /* 0x000fe40007ffe0da */
[----:B------:R-:W0:Y:S01]  /*10620*/  LDS.128 R60, [R82+0x15400] ;  /* 0x01540000523c7984 */ /* 0x000e220000000c00 */
[----:B------:R-:W-:Y:S02]  /*10630*/  SHF.R.U32.HI R120, RZ, 0x10, R35 ;  /* 0x00000010ff787819 */ /* 0x000fe40000011623 */
[----:B------:R-:W-:Y:S01]  /*10640*/  IMAD R83, R65, 0x2, R16 ;  /* 0x0000000241537824 */ /* 0x000fe200078e0210 */
[----:B------:R-:W-:-:S02]  /*10650*/  PRMT R118, R118, 0x5410, R119 ;  /* 0x0000541076767816 */ /* 0x000fc40000000077 */
[----:B------:R-:W-:Y:S02]  /*10660*/  SHF.R.U32.HI R117, RZ, 0x10, R45 ;  /* 0x00000010ff757819 */ /* 0x000fe4000001162d */
[----:B------:R-:W1:Y:S01]  /*10670*/  LDS.128 R64, [R83+0x15400] ;  /* 0x0154000053407984 */ /* 0x000e620000000c00 */
[----:B------:R-:W-:Y:S01]  /*10680*/  PRMT R34, R78, 0x5432, R123 ;  /* 0x000054324e227816 */ /* 0x000fe2000000007b */
[----:B------:R-:W-:Y:S01]  /*10690*/  IMAD.U32 R126, R118, 0x10000, RZ ;  /* 0x00010000767e7824 */ /* 0x000fe200078e00ff */
[--C-:B------:R-:W-:Y:S02]  /*106a0*/  SHF.R.U64 R45, R46, 0x10, R47.reuse ;  /* 0x000000102e2d7819 */ /* 0x100fe4000000122f */
[----:B------:R-:W-:Y:S01]  /*106b0*/  SHF.R.U32.HI R116, RZ, 0x10, R47 ;  /* 0x00000010ff747819 */ /* 0x000fe2000001162f */
[----:B------:R-:W-:Y:S01]  /*106c0*/  IMAD.U32 R125, R34, 0x10000, RZ ;  /* 0x00010000227d7824 */ /* 0x000fe200078e00ff */
[----:B------:R-:W-:Y:S02]  /*106d0*/  SHF.R.U32.HI R32, RZ, 0x10, R33 ;  /* 0x00000010ff207819 */ /* 0x000fe40000011621 */
[----:B------:R-:W-:-:S02]  /*106e0*/  PRMT R35, R81, 0x5432, R120 ;  /* 0x0000543251237816 */ /* 0x000fc40000000078 */
[----:B------:R-:W-:Y:S02]  /*106f0*/  PRMT R46, R74, 0x5432, R117 ;  /* 0x000054324a2e7816 */ /* 0x000fe40000000075 */
[----:B------:R-:W-:Y:S02]  /*10700*/  PRMT R44, R76, 0x5432, R45 ;  /* 0x000054324c2c7816 */ /* 0x000fe4000000002d */
[----:B------:R-:W-:Y:S01]  /*10710*/  PRMT R45, R77, 0x5432, R116 ;  /* 0x000054324d2d7816 */ /* 0x000fe20000000074 */
[----:B------:R-:W-:Y:S01]  /*10720*/  IMAD.U32 R127, R46, 0x10000, RZ ;  /* 0x000100002e7f7824 */ /* 0x000fe200078e00ff */
[----:B------:R-:W-:Y:S02]  /*10730*/  PRMT R33, R79, 0x5432, R32 ;  /* 0x000054324f217816 */ /* 0x000fe40000000020 */
[----:B------:R-:W-:Y:S02]  /*10740*/  PRMT R32, R80, 0x5432, R121 ;  /* 0x0000543250207816 */ /* 0x000fe40000000079 */
        /* <DEDUP_REMOVED lines=11> */
[----:B------:R-:W-:Y:S01]  /*10800*/  IMAD.U32 R123, R65, 0x10000, RZ ;  /* 0x00010000417b7824 */ /* 0x000fe200078e00ff */
[----:B------:R-:W-:Y:S01]  /*10810*/  LOP3.LUT R63, R66, 0xffff0000, RZ, 0xc0, !PT ;  /* 0xffff0000423f7812 */ /* 0x000fe200078ec0ff */
[C---:B------:R-:W-:Y:S01]  /*10820*/  FMUL.FTZ R128, R120.reuse, R126 ;  /* 0x0000007e78807220 */ /* 0x040fe20000410000 */
[----:B------:R-:W-:Y:S01]  /*10830*/  FMUL.FTZ R130, R120, R125 ;  /* 0x0000007d78827220 */ /* 0x000fe20000410000 */
[----:B------:R-:W-:Y:S01]  /*10840*/  IMAD.U32 R64, R66, 0x10000, RZ ;  /* 0x0001000042407824 */ /* 0x000fe200078e00ff */
[C---:B------:R-:W-:Y:S01]  /*10850*/  LOP3.LUT R66, R67.reuse, 0xffff0000, RZ, 0xc0, !PT ;  /* 0xffff000043427812 */ /* 0x040fe200078ec0ff */
[----:B------:R-:W-:-:S02]  /*10860*/  IMAD.U32 R124, R67, 0x10000, RZ ;  /* 0x00010000437c7824 */ /* 0x000fc400078e00ff */
[----:B------:R-:W-:Y:S01]  /*10870*/  FFMA.FTZ R67, R119, R125, -R128 ;  /* 0x0000007d77437223 */ /* 0x000fe20000010880 */
[----:B------:R-:W-:Y:S02]  /*10880*/  IMAD.U32 R120, R33, 0x10000, RZ ;  /* 0x0001000021787824 */ /* 0x000fe400078e00ff */
[----:B------:R-:W-:Y:S01]  /*10890*/  FMUL.FTZ R129, R123, R127 ;  /* 0x0000007f7b817220 */ /* 0x000fe20000410000 */
[----:B------:R-:W-:Y:S01]  /*108a0*/  FFMA.FTZ R119, R119, R126, R130 ;  /* 0x0000007e77777223 */ /* 0x000fe20000010082 */
[----:B------:R-:W-:Y:S01]  /*108b0*/  IMAD.U32 R128, R45, 0x10000, RZ ;  /* 0x000100002d807824 */ /* 0x000fe200078e00ff */
[----:B------:R-:W-:Y:S01]  /*108c0*/  LOP3.LUT R126, R118, 0xffff0000, RZ, 0xc0, !PT ;  /* 0xffff0000767e7812 */ /* 0x000fe200078ec0ff */
[----:B------:R-:W-:Y:S02]  /*108d0*/  IMAD.U32 R125, R35, 0x10000, RZ ;  /* 0x00010000237d7824 */ /* 0x000fe400078e00ff */
[-C--:B------:R-:W-:Y:S01]  /*108e0*/  FMUL.FTZ R123, R123, R120.reuse ;  /* 0x000000787b7b7220 */ /* 0x080fe20000410000 */
[----:B------:R-:W-:Y:S01]  /*108f0*/  FFMA.FTZ R120, R122, R120, -R129 ;  /* 0x000000787a787223 */ /* 0x000fe20000010881 */
[C---:B------:R-:W-:Y:S01]  /*10900*/  FMUL.FTZ R130, R124.reuse, R128 ;  /* 0x000000807c827220 */ /* 0x040fe20000410000 */
[----:B------:R-:W-:Y:S01]  /*10910*/  FMUL.FTZ R129, R124, R125 ;  /* 0x0000007d7c817220 */ /* 0x000fe20000410000 */
[C---:B------:R-:W-:Y:S01]  /*10920*/  FMUL.FTZ R124, R117.reuse, R126 ;  /* 0x0000007e757c7220 */ /* 0x040fe20000410000 */
[----:B------:R-:W-:Y:S01]  /*10930*/  FFMA.FTZ R122, R122, R127, R123 ;  /* 0x0000007f7a7a7223 */ /* 0x000fe2000001007b */
[----:B------:R-:W-:Y:S01]  /*10940*/  LOP3.LUT R123, R46, 0xffff0000, RZ, 0xc0, !PT ;  /* 0xffff00002e7b7812 */ /* 0x000fe200078ec0ff */
[-C--:B------:R-:W-:Y:S01]  /*10950*/  FMUL.FTZ R46, R117, R34.reuse ;  /* 0x00000022752e7220 */ /* 0x080fe20000410000 */
[----:B------:R-:W-:Y:S01]  /*10960*/  FFMA.FTZ R34, R47, R34, -R124 ;  /* 0x000000222f227223 */ /* 0x000fe2000001087c */
[----:B------:R-:W-:Y:S01]  /*10970*/  IMAD.U32 R124, R44, 0x10000, RZ ;  /* 0x000100002c7c7824 */ /* 0x000fe200078e00ff */
[----:B------:R-:W-:Y:S01]  /*10980*/  LOP3.LUT R65, R65, 0xffff0000, RZ, 0xc0, !PT ;  /* 0xffff000041417812 */ /* 0x000fe200078ec0ff */
[----:B------:R-:W-:-:S02]  /*10990*/  IMAD.U32 R117, R32, 0x10000, RZ ;  /* 0x0001000020757824 */ /* 0x000fc400078e00ff */
[----:B------:R-:W-:Y:S01]  /*109a0*/  FFMA.FTZ R46, R47, R126, R46 ;  /* 0x0000007e2f2e7223 */ /* 0x000fe2000001002e */
[-C--:B------:R-:W-:Y:S01]  /*109b0*/  FMUL.FTZ R126, R64, R124.reuse ;  /* 0x0000007c407e7220 */ /* 0x080fe20000410000 */
[----:B------:R-:W-:Y:S01]  /*109c0*/  LOP3.LUT R44, R44, 0xffff0000, RZ, 0xc0, !PT ;  /* 0xffff00002c2c7812 */ /* 0x000fe200078ec0ff */
[----:B------:R-:W-:Y:S01]  /*109d0*/  FMUL.FTZ R64, R64, R117 ;  /* 0x0000007540407220 */ /* 0x000fe20000410000 */
[----:B------:R-:W-:Y:S01]  /*109e0*/  LOP3.LUT R45, R45, 0xffff0000, RZ, 0xc0, !PT ;  /* 0xffff00002d2d7812 */ /* 0x000fe200078ec0ff */
[----:B------:R-:W-:Y:S01]  /*109f0*/  FFMA.FTZ R118, R121, R125, -R130 ;  /* 0x0000007d79767223 */ /* 0x000fe20000010882 */
[----:B------:R-:W-:Y:S01]  /*10a00*/  LOP3.LUT R33, R33, 0xffff0000, RZ, 0xc0, !PT ;  /* 0xffff000021217812 */ /* 0x000fe200078ec0ff */
[C---:B------:R-:W-:Y:S01]  /*10a10*/  FFMA.FTZ R126, R61.reuse, R117, -R126 ;  /* 0x000000753d7e7223 */ /* 0x040fe2000001087e */
[----:B------:R-:W-:Y:S01]  /*10a20*/  LOP3.LUT R32, R32, 0xffff0000, RZ, 0xc0, !PT ;  /* 0xffff000020207812 */ /* 0x000fe200078ec0ff */
[----:B------:R-:W-:Y:S01]  /*10a30*/  FFMA.FTZ R64, R61, R124, R64 ;  /* 0x0000007c3d407223 */ /* 0x000fe20000010040 */
[----:B------:R-:W-:Y:S01]  /*10a40*/  LOP3.LUT R35, R35, 0xffff0000, RZ, 0xc0, !PT ;  /* 0xffff000023237812 */ /* 0x000fe200078ec0ff */
[----:B------:R-:W-:Y:S01]  /*10a50*/  FFMA.FTZ R121, R121, R128, R129 ;  /* 0x0000008079797223 */ /* 0x000fe20000010081 */
[----:B------:R-:W-:Y:S01]  /*10a60*/  FMUL.FTZ R125, R65, R123 ;  /* 0x0000007b417d7220 */ /* 0x000fe20000410000 */
[----:B------:R-:W-:Y:S01]  /*10a70*/  FMUL.FTZ R47, R63, R44 ;  /* 0x0000002c3f2f7220 */ /* 0x000fe20000410000 */
[C---:B------:R-:W-:Y:S01]  /*10a80*/  FMUL.FTZ R61, R66.reuse, R45 ;  /* 0x0000002d423d7220 */ /* 0x040fe20000410000 */
        /* <DEDUP_REMOVED lines=16> */
[----:B------:R1:W-:Y:S01]  /*10b90*/  STS.128 [R82+0x15400], R32 ;  /* 0x0154002052007388 */ /* 0x0003e20000000c00 */
[----:B------:R-:W-:-:S05]  /*10ba0*/  F2FP.BF16.F32.PACK_AB R47, R66, R121 ;  /* 0x00000079422f723e */ /* 0x000fca00000010ff */
[----:B------:R1:W-:Y:S02]  /*10bb0*/  STS.128 [R83+0x15400], R44 ;  /* 0x0154002c53007388 */ /* 0x0003e40000000c00 */
.L_x_5898:
[----:B------:R-:W-:Y:S05]  /*10bc0*/  BSYNC B2 ;  /* 0x0000000000027941 */ /* 0x000fea0003800000 */
.L_x_5897:
[----:B------:R-:W-:Y:S04]  /*10bd0*/  BSSY B2, `(.L_x_5899) ;  /* 0x0000071000027945 */ /* 0x000fe80003800000 */
[----:B------:R-:W-:Y:S05]  /*10be0*/  @P1 BRA `(.L_x_5900) ;  /* 0x0000000400bc1947 */ /* 0x000fea0003800000 */
[----:B-1----:R-:W2:Y:S01]  /*10bf0*/  LDL R32, [R1+0x50] ;  /* 0x0000500001207983 */ /* 0x002ea20000100800 */
        /* <DEDUP_REMOVED lines=9> */
[----:B------:R-:W-:Y:S02]  /*10c90*/  SHF.R.U32.HI R31, RZ, 0x10, R31 ;  /* 0x00000010ff1f7819 */ /* 0x000fe4000001161f */
[----:B------:R-:W-:Y:S02]  /*10ca0*/  SHF.R.U32.HI R41, RZ, 0x10, R41 ;  /* 0x00000010ff297819 */ /* 0x000fe40000011629 */
[----:B------:R-:W-:Y:S02]  /*10cb0*/  PRMT R109, R109, 0x5410, R30 ;  /* 0x000054106d6d7816 */ /* 0x000fe4000000001e */
[----:B------:R-:W-:-:S02]  /*10cc0*/  PRMT R115, R115, 0x5410, R64 ;  /* 0x0000541073737816 */ /* 0x000fc40000000040 */
[----:B------:R-:W-:Y:S01]  /*10cd0*/  SHF.R.U64 R28, R42, 0x10, R43 ;  /* 0x000000102a1c7819 */ /* 0x000fe2000000122b */
[----:B------:R-:W-:Y:S01]  /*10ce0*/  IMAD.U32 R64, R109, 0x10000, RZ ;  /* 0x000100006d407824 */ /* 0x000fe200078e00ff */
[----:B------:R-:W-:Y:S02]  /*10cf0*/  PRMT R112, R112, 0x5410, R31 ;  /* 0x0000541070707816 */ /* 0x000fe4000000001f */
[----:B------:R-:W-:Y:S02]  /*10d00*/  PRMT R110, R110, 0x5410, R41 ;  /* 0x000054106e6e7816 */ /* 0x000fe40000000029 */
[----:B------:R-:W-:Y:S02]  /*10d10*/  SHF.R.U32.HI R29, RZ, 0x10, R29 ;  /* 0x00000010ff1d7819 */ /* 0x000fe4000001161d */
[----:B------:R-:W-:Y:S01]  /*10d20*/  SHF.R.U32.HI R43, RZ, 0x10, R43 ;  /* 0x00000010ff2b7819 */ /* 0x000fe2000001162b */
[----:B------:R-:W-:Y:S01]  /*10d30*/  IMAD.U32 R65, R110, 0x10000, RZ ;  /* 0x000100006e417824 */ /* 0x000fe200078e00ff */
[----:B------:R-:W-:-:S02]  /*10d40*/  PRMT R114, R114, 0x5410, R29 ;  /* 0x0000541072727816 */ /* 0x000fc4000000001d */
[----:B------:R-:W-:Y:S02]  /*10d50*/  PRMT R108, R108, 0x5410, R43 ;  /* 0x000054106c6c7816 */ /* 0x000fe4000000002b */
[----:B------:R-:W-:Y:S02]  /*10d60*/  PRMT R111, R111, 0x5410, R28 ;  /* 0x000054106f6f7816 */ /* 0x000fe4000000001c */
[----:B------:R-:W-:Y:S02]  /*10d70*/  PRMT R113, R113, 0x5410, R62 ;  /* 0x0000541071717816 */ /* 0x000fe4000000003e */
[----:B------:R-:W-:Y:S02]  /*10d80*/  LOP3.LUT R109, R109, 0xffff0000, RZ, 0xc0, !PT ;  /* 0xffff00006d6d7812 */ /* 0x000fe400078ec0ff */
[----:B------:R-:W-:Y:S02]  /*10d90*/  LOP3.LUT R110, R110, 0xffff0000, RZ, 0xc0, !PT ;  /* 0xffff00006e6e7812 */ /* 0x000fe400078ec0ff */
[----:B--2---:R-:W-:-:S02]  /*10da0*/  R2UR UR4, R32 ;  /* 0x00000000200472ca */ /* 0x004fc400000e0000 */
        /* <DEDUP_REMOVED lines=15> */
[----:B------:R-:W-:Y:S01]  /*10ea0*/  IMAD.U32 R32, R115, 0x10000, RZ ;  /* 0x0001000073207824 */ /* 0x000fe200078e00ff */
[C---:B------:R-:W-:Y:S01]  /*10eb0*/  LOP3.LUT R28, R34.reuse, 0xffff0000, RZ, 0xc0, !PT ;  /* 0xffff0000221c7812 */ /* 0x040fe200078ec0ff */
[----:B------:R-:W-:Y:S01]  /*10ec0*/  IMAD.U32 R29, R34, 0x10000, RZ ;  /* 0x00010000221d7824 */ /* 0x000fe200078e00ff */
[C---:B------:R-:W-:Y:S01]  /*10ed0*/  LOP3.LUT R34, R35.reuse, 0xffff0000, RZ, 0xc0, !PT ;  /* 0xffff000023227812 */ /* 0x040fe200078ec0ff */
[----:B------:R-:W-:Y:S01]  /*10ee0*/  IMAD.U32 R43, R35, 0x10000, RZ ;  /* 0x00010000232b7824 */ /* 0x000fe200078e00ff */
[----:B------:R-:W-:Y:S01]  /*10ef0*/  LOP3.LUT R115, R115, 0xffff0000, RZ, 0xc0, !PT ;  /* 0xffff000073737812 */ /* 0x000fe200078ec0ff */
[----:B-1----:R-:W-:Y:S01]  /*10f00*/  IMAD.U32 R31, R44, 0x10000, RZ ;  /* 0x000100002c1f7824 */ /* 0x002fe200078e00ff */
[C---:B------:R-:W-:Y:S01]  /*10f10*/  LOP3.LUT R30, R46.reuse, 0xffff0000, RZ, 0xc0, !PT ;  /* 0xffff00002e1e7812 */ /* 0x040fe200078ec0ff */
[----:B------:R-:W-:Y:S01]  /*10f20*/  IMAD.U32 R62, R46, 0x10000, RZ ;  /* 0x000100002e3e7824 */ /* 0x000fe200078e00ff */
[----:B------:R-:W-:Y:S01]  /*10f30*/  LOP3.LUT R46, R47, 0xffff0000, RZ, 0xc0, !PT ;  /* 0xffff00002f2e7812 */ /* 0x000fe200078ec0ff */
[C---:B------:R-:W-:Y:S01]  /*10f40*/  FMUL.FTZ R66, R31.reuse, R64 ;  /* 0x000000401f427220 */ /* 0x040fe20000410000 */
[----:B------:R-:W-:Y:S01]  /*10f50*/  FMUL.FTZ R82, R31, R32 ;  /* 0x000000201f527220 */ /* 0x000fe20000410000 */
[----:B------:R-:W-:Y:S01]  /*10f60*/  IMAD.U32 R35, R45, 0x10000, RZ ;  /* 0x000100002d237824 */ /* 0x000fe200078e00ff */
[----:B------:R-:W-:Y:S01]  /*10f70*/  LOP3.LUT R44, R44, 0xffff0000, RZ, 0xc0, !PT ;  /* 0xffff00002c2c7812 */ /* 0x000fe200078ec0ff */
[----:B------:R-:W-:-:S02]  /*10f80*/  IMAD.U32 R63, R47, 0x10000, RZ ;  /* 0x000100002f3f7824 */ /* 0x000fc400078e00ff */
[C---:B------:R-:W-:Y:S01]  /*10f90*/  FFMA.FTZ R31, R41.reuse, R32, -R66 ;  /* 0x00000020291f7223 */ /* 0x040fe20000010842 */
[----:B------:R-:W-:Y:S02]  /*10fa0*/  IMAD.U32 R47, R114, 0x10000, RZ ;  /* 0x00010000722f7824 */ /* 0x000fe400078e00ff */
[----:B------:R-:W-:Y:S01]  /*10fb0*/  FFMA.FTZ R32, R41, R64, R82 ;  /* 0x0000004029207223 */ /* 0x000fe20000010052 */
[----:B------:R-:W-:Y:S02]  /*10fc0*/  IMAD.U32 R66, R108, 0x10000, RZ ;  /* 0x000100006c427824 */ /* 0x000fe400078e00ff */
[C---:B------:R-:W-:Y:S01]  /*10fd0*/  FMUL.FTZ R67, R35.reuse, R65 ;  /* 0x0000004123437220 */ /* 0x040fe20000410000 */
[----:B------:R-:W-:Y:S02]  /*10fe0*/  IMAD.U32 R64, R112, 0x10000, RZ ;  /* 0x0001000070407824 */ /* 0x000fe400078e00ff */
[----:B------:R-:W-:Y:S01]  /*10ff0*/  FMUL.FTZ R41, R35, R47 ;  /* 0x0000002f23297220 */ /* 0x000fe20000410000 */
[----:B------:R-:W-:-:S02]  /*11000*/  IMAD.U32 R42, R33, 0x10000, RZ ;  /* 0x00010000212a7824 */ /* 0x000fc400078e00ff */
[C---:B------:R-:W-:Y:S01]  /*11010*/  FMUL.FTZ R82, R63.reuse, R66 ;  /* 0x000000423f527220 */ /* 0x040fe20000410000 */
[-C--:B------:R-:W-:Y:S01]  /*11020*/  FMUL.FTZ R63, R63, R64.reuse ;  /* 0x000000403f3f7220 */ /* 0x080fe20000410000 */
[----:B------:R-:W-:Y:S01]  /*11030*/  LOP3.LUT R45, R45, 0xffff0000, RZ, 0xc0, !PT ;  /* 0xffff00002d2d7812 */ /* 0x000fe200078ec0ff */
[C---:B------:R-:W-:Y:S01]  /*11040*/  FFMA.FTZ R35, R42.reuse, R47, -R67 ;  /* 0x0000002f2a237223 */ /* 0x040fe20000010843 */
[----:B------:R-:W-:Y:S01]  /*11050*/  FFMA.FTZ R42, R42, R65, R41 ;  /* 0x000000412a2a7223 */ /* 0x000fe20000010029 */
[C---:B------:R-:W-:Y:S01]  /*11060*/  FFMA.FTZ R41, R43.reuse, R64, -R82 ;  /* 0x000000402b297223 */ /* 0x040fe20000010852 */
[----:B------:R-:W-:Y:S01]  /*11070*/  FFMA.FTZ R63, R43, R66, R63 ;  /* 0x000000422b3f7223 */ /* 0x000fe2000001003f */
[C---:B------:R-:W-:Y:S01]  /*11080*/  FMUL.FTZ R43, R44.reuse, R109 ;  /* 0x0000006d2c2b7220 */ /* 0x040fe20000410000 */
[----:B------:R-:W-:Y:S01]  /*11090*/  FMUL.FTZ R47, R44, R115 ;  /* 0x000000732c2f7220 */ /* 0x000fe20000410000 */
[----:B------:R-:W-:Y:S01]  /*110a0*/  LOP3.LUT R114, R114, 0xffff0000, RZ, 0xc0, !PT ;  /* 0xffff000072727812 */ /* 0x000fe200078ec0ff */
[----:B------:R-:W-:-:S02]  /*110b0*/  IMAD.U32 R44, R111, 0x10000, RZ ;  /* 0x000100006f2c7824 */ /* 0x000fc400078e00ff */
[C---:B------:R-:W-:Y:S01]  /*110c0*/  FFMA.FTZ R64, R40.reuse, R115, -R43 ;  /* 0x0000007328407223 */ /* 0x040fe2000001082b */
[----:B------:R-:W-:Y:S01]  /*110d0*/  FFMA.FTZ R47, R40, R109, R47 ;  /* 0x0000006d282f7223 */ /* 0x000fe2000001002f */
[----:B------:R-:W-:Y:S01]  /*110e0*/  LOP3.LUT R33, R33, 0xffff0000, RZ, 0xc0, !PT ;  /* 0xffff000021217812 */ /* 0x000fe200078ec0ff */
[----:B------:R-:W-:Y:S02]  /*110f0*/  IMAD.U32 R43, R113, 0x10000, RZ ;  /* 0x00010000712b7824 */ /* 0x000fe400078e00ff */
[C---:B------:R-:W-:Y:S01]  /*11100*/  FMUL.FTZ R66, R45.reuse, R110 ;  /* 0x0000006e2d427220 */ /* 0x040fe20000410000 */
[C---:B------:R-:W-:Y:S01]  /*11110*/  FMUL.FTZ R40, R62.reuse, R44 ;  /* 0x0000002c3e287220 */ /* 0x040fe20000410000 */
[-C--:B------:R-:W-:Y:S01]  /*11120*/  FMUL.FTZ R45, R45, R114.reuse ;  /* 0x000000722d2d7220 */ /* 0x080fe20000410000 */
[-C--:B------:R-:W-:Y:S01]  /*11130*/  FMUL.FTZ R62, R62, R43.reuse ;  /* 0x0000002b3e3e7220 */ /* 0x080fe20000410000 */
[----:B------:R-:W-:Y:S01]  /*11140*/  FFMA.FTZ R66, R33, R114, -R66 ;  /* 0x0000007221427223 */ /* 0x000fe20000010842 */
[----:B------:R-:W-:Y:S01]  /*11150*/  FFMA.FTZ R40, R29, R43, -R40 ;  /* 0x0000002b1d287223 */ /* 0x000fe20000010828 */
        /* <DEDUP_REMOVED lines=8> */
[----:B------:R-:W-:Y:S01]  /*111e0*/  F2FP.BF16.F32.PACK_AB R32, R47, R32 ;  /* 0x000000202f20723e */ /* 0x000fe200000010ff */
        /* <DEDUP_REMOVED lines=13> */
[----:B------:R-:W-:-:S05]  /*112c0*/  F2FP.BF16.F32.PACK_AB R35, R46, R63 ;  /* 0x0000003f2e23723e */ /* 0x000fca00000010ff */
[----:B------:R2:W-:Y:S02]  /*112d0*/  STS.128 [R61+0x15400], R32 ;  /* 0x015400203d007388 */ /* 0x0005e40000000c00 */
.L_x_5900:
[----:B------:R-:W-:Y:S05]  /*112e0*/  BSYNC B2 ;  /* 0x0000000000027941 */ /* 0x000fea0003800000 */
.L_x_5899:
[----:B------:R-:W-:Y:S05]  /*112f0*/  @P2 BRA `(.L_x_5896) ;  /* 0x0000000400bc2947 */ /* 0x000fea0003800000 */
[----:B--2---:R-:W2:Y:S01]  /*11300*/  LDL R28, [R1+0x50] ;  /* 0x00005000011c7983 */ /* 0x004ea20000100800 */
[----:B------:R-:W-:Y:S02]  /*11310*/  LEA.HI R75, R75, R20, RZ, 0x1d ;  /* 0x000000144b4b7211 */ /* 0x000fe400078fe8ff */
[----:B------:R-:W-:Y:S02]  /*11320*/  LEA.HI R29, R0, R207, RZ, 0x6 ;  /* 0x000000cf001d7211 */ /* 0x000fe400078f30ff */
[----:B------:R-:W-:Y:S02]  /*11330*/  LOP3.LUT R30, R216, 0x38, R3, 0xf8, !PT ;  /* 0x00000038d81e7812 */ /* 0x000fe400078ef803 */
[----:B-1----:R-:W-:Y:S01]  /*11340*/  SHF.R.U64 R45, R24, 0x10, R25 ;  /* 0x00000010182d7819 */ /* 0x002fe20000001219 */
[----:B------:R-:W-:Y:S01]  /*11350*/  IMAD.SHL.U32 R31, R29, 0x80, RZ ;  /* 0x000000801d1f7824 */ /* 0x000fe200078e00ff */
[----:B------:R-:W-:Y:S02]  /*11360*/  LOP3.LUT R30, R30, R217, RZ, 0x3c, !PT ;  /* 0x000000d91e1e7212 */ /* 0x000fe400078e3cff */
[----:B------:R-:W-:-:S02]  /*11370*/  SHF.R.U64 R43, R26, 0x10, R27 ;  /* 0x000000101a2b7819 */ /* 0x000fc4000000121b */
[----:B------:R-:W-:Y:S02]  /*11380*/  LOP3.LUT R31, R31, 0xffffe000, RZ, 0xc0, !PT ;  /* 0xffffe0001f1f7812 */ /* 0x000fe400078ec0ff */
[----:B------:R-:W-:Y:S02]  /*11390*/  SHF.R.U32.HI R24, RZ, 0x10, R25 ;  /* 0x00000010ff187819 */ /* 0x000fe40000011619 */
[----:B------:R-:W-:Y:S02]  /*113a0*/  IADD3 R30, R30, R31, R218 ;  /* 0x0000001f1e1e7210 */ /* 0x000fe40007ffe0da */
[----:B------:R-:W-:Y:S02]  /*113b0*/  SHF.R.U32.HI R26, RZ, 0x10, R27 ;  /* 0x00000010ff1a7819 */ /* 0x000fe4000001161b */
[----:B------:R-:W-:Y:S02]  /*113c0*/  SHF.R.U64 R27, R36, 0x10, R37 ;  /* 0x00000010241b7819 */ /* 0x000fe40000001225 */
[----:B------:R-:W-:-:S02]  /*113d0*/  SHF.R.U64 R25, R38, 0x10, R39 ;  /* 0x0000001026197819 */ /* 0x000fc40000001227 */
[----:B------:R-:W-:Y:S02]  /*113e0*/  SHF.R.U32.HI R36, RZ, 0x10, R37 ;  /* 0x00000010ff247819 */ /* 0x000fe40000011625 */
[----:B------:R-:W-:Y:S02]  /*113f0*/  PRMT R97, R97, 0x5410, R24 ;  /* 0x0000541061617816 */ /* 0x000fe40000000018 */
[----:B------:R-:W-:Y:S02]  /*11400*/  PRMT R92, R92, 0x5410, R27 ;  /* 0x000054105c5c7816 */ /* 0x000fe4000000001b */
[----:B------:R-:W-:Y:S02]  /*11410*/  PRMT R94, R94, 0x5410, R25 ;  /* 0x000054105e5e7816 */ /* 0x000fe40000000019 */
[----:B------:R-:W-:Y:S02]  /*11420*/  PRMT R99, R99, 0x5410, R26 ;  /* 0x0000541063637816 */ /* 0x000fe4000000001a */
[----:B------:R-:W-:-:S02]  /*11430*/  PRMT R96, R96, 0x5410, R45 ;  /* 0x0000541060607816 */ /* 0x000fc4000000002d */
[----:B------:R-:W-:Y:S02]  /*11440*/  PRMT R93, R93, 0x5410, R36 ;  /* 0x000054105d5d7816 */ /* 0x000fe40000000024 */
[----:B------:R-:W-:Y:S01]  /*11450*/  PRMT R98, R98, 0x5410, R43 ;  /* 0x0000541062627816 */ /* 0x000fe2000000002b */
[----:B------:R-:W-:Y:S01]  /*11460*/  IMAD.U32 R43, R92, 0x10000, RZ ;  /* 0x000100005c2b7824 */ /* 0x000fe200078e00ff */
[----:B------:R-:W-:Y:S01]  /*11470*/  SHF.R.U32.HI R38, RZ, 0x10, R39 ;  /* 0x00000010ff267819 */ /* 0x000fe20000011627 */
[----:B------:R-:W-:Y:S01]  /*11480*/  IMAD.U32 R42, R96, 0x10000, RZ ;  /* 0x00010000602a7824 */ /* 0x000fe200078e00ff */
[----:B------:R-:W-:Y:S01]  /*11490*/  LOP3.LUT R92, R92, 0xffff0000, RZ, 0xc0, !PT ;  /* 0xffff00005c5c7812 */ /* 0x000fe200078ec0ff */
[----:B------:R-:W-:Y:S01]  /*114a0*/  IMAD.U32 R44, R93, 0x10000, RZ ;  /* 0x000100005d2c7824 */ /* 0x000fe200078e00ff */
        /* <DEDUP_REMOVED lines=48> */
[----:B------:R-:W-:Y:S01]  /*117b0*/  FFMA.FTZ R96, R25, R96, -R24 ;  /* 0x0000006019607223 */ /* 0x000fe20000010818 */
[----:B------:R-:W-:Y:S01]  /*117c0*/  IMAD.U32 R24, R98, 0x10000, RZ ;  /* 0x0001000062187824 */ /* 0x000fe200078e00ff */
[----:B------:R-:W-:Y:S01]  /*117d0*/  LOP3.LUT R97, R97, 0xffff0000, RZ, 0xc0, !PT ;  /* 0xffff000061617812 */ /* 0x000fe200078ec0ff */
[----:B------:R-:W-:Y:S01]  /*117e0*/  FMUL.FTZ R44, R38, R26 ;  /* 0x0000001a262c7220 */ /* 0x000fe20000410000 */
[----:B------:R-:W-:Y:S01]  /*117f0*/  LOP3.LUT R94, R94, 0xffff0000, RZ, 0xc0, !PT ;  /* 0xffff00005e5e7812 */ /* 0x000fe200078ec0ff */
[----:B------:R-:W-:Y:S01]  /*11800*/  FMUL.FTZ R38, R38, R24 ;  /* 0x0000001826267220 */ /* 0x000fe20000410000 */
[----:B------:R-:W-:Y:S01]  /*11810*/  LOP3.LUT R35, R35, 0xffff0000, RZ, 0xc0, !PT ;  /* 0xffff000023237812 */ /* 0x000fe200078ec0ff */
[----:B------:R-:W-:Y:S01]  /*11820*/  FFMA.FTZ R43, R36, R42, R43 ;  /* 0x0000002a242b7223 */ /* 0x000fe2000001002b */
[----:B------:R-:W-:Y:S01]  /*11830*/  LOP3.LUT R98, R98, 0xffff0000, RZ, 0xc0, !PT ;  /* 0xffff000062627812 */ /* 0x000fe200078ec0ff */
[----:B------:R-:W-:Y:S01]  /*11840*/  FFMA.FTZ R44, R27, R24, -R44 ;  /* 0x000000181b2c7223 */ /* 0x000fe2000001082c */
[----:B------:R-:W-:Y:S01]  /*11850*/  LOP3.LUT R95, R95, 0xffff0000, RZ, 0xc0, !PT ;  /* 0xffff00005f5f7812 */ /* 0x000fe200078ec0ff */
[----:B------:R-:W-:Y:S01]  /*11860*/  FMUL.FTZ R31, R33, R93 ;  /* 0x0000005d211f7220 */ /* 0x000fe20000410000 */
[----:B------:R-:W-:Y:S01]  /*11870*/  LOP3.LUT R99, R99, 0xffff0000, RZ, 0xc0, !PT ;  /* 0xffff000063637812 */ /* 0x000fe200078ec0ff */
[----:B------:R-:W-:Y:S01]  /*11880*/  FMUL.FTZ R42, R33, R97 ;  /* 0x00000061212a7220 */ /* 0x000fe20000410000 */
[----:B------:R-:W-:Y:S01]  /*11890*/  FFMA.FTZ R32, R25, R92, R32 ;  /* 0x0000005c19207223 */ /* 0x000fe20000010020 */
[C---:B------:R-:W-:Y:S01]  /*118a0*/  FMUL.FTZ R24, R34.reuse, R94 ;  /* 0x0000005e22187220 */ /* 0x040fe20000410000 */
[----:B------:R-:W-:Y:S01]  /*118b0*/  FFMA.FTZ R38, R27, R26, R38 ;  /* 0x0000001a1b267223 */ /* 0x000fe20000010026 */
[-C--:B------:R-:W-:Y:S01]  /*118c0*/  FMUL.FTZ R25, R34, R98.reuse ;  /* 0x0000006222197220 */ /* 0x080fe20000410000 */
[C---:B------:R-:W-:Y:S01]  /*118d0*/  FMUL.FTZ R33, R35.reuse, R95 ;  /* 0x0000005f23217220 */ /* 0x040fe20000410000 */
[----:B------:R-:W-:Y:S01]  /*118e0*/  FMUL.FTZ R26, R35, R99 ;  /* 0x00000063231a7220 */ /* 0x000fe20000410000 */
[----:B------:R-:W-:Y:S01]  /*118f0*/  FFMA.FTZ R36, R28, R97, -R31 ;  /* 0x000000611c247223 */ /* 0x000fe2000001081f */
[C---:B------:R-:W-:Y:S01]  /*11900*/  FFMA.FTZ R27, R29.reuse, R98, -R24 ;  /* 0x000000621d1b7223 */ /* 0x040fe20000010818 */
[----:B------:R-:W-:Y:S01]  /*11910*/  FFMA.FTZ R31, R29, R94, R25 ;  /* 0x0000005e1d1f7223 */ /* 0x000fe20000010019 */
        /* <DEDUP_REMOVED lines=13> */
.L_x_5896:
[----:B------:R-:W-:Y:S05]  /*119f0*/  BSYNC B1 ;  /* 0x0000000000017941 */ /* 0x000fea0003800000 */
.L_x_5895:
        /* <DEDUP_REMOVED lines=10> */
[----:B------:R-:W-:Y:S02]  /*11aa0*/  LEA.HI R73, R33, R73, RZ, 0x1d ;  /* 0x0000004921497211 */ /* 0x000fe400078fe8ff */
[----:B-----5:R-:W-:Y:S02]  /*11ab0*/  R2UR UR4, R46 ;  /* 0x000000002e0472ca */ /* 0x020fe400000e0000 */
[----:B---3--:R-:W-:Y:S01]  /*11ac0*/  SHF.R.S32.HI R26, RZ, 0x1f, R73 ;  /* 0x0000001fff1a7819 */ /* 0x008fe20000011449 */
        /* <DEDUP_REMOVED lines=20> */
[----:B------:R-:W-:Y:S01]  /*11c10*/  PRMT R102, R102, 0x5410, R5 ;  /* 0x0000541066667816 */ /* 0x000fe20000000005 */
[----:B------:R-:W-:Y:S01]  /*11c20*/  IMAD.U32 R40, R100, 0x10000, RZ ;  /* 0x0001000064287824 */ /* 0x000fe200078e00ff */
[----:B------:R-:W-:Y:S01]  /*11c30*/  PRMT R103, R103, 0x5410, R6 ;  /* 0x0000541067677816 */ /* 0x000fe20000000006 */
[----:B------:R-:W-:Y:S01]  /*11c40*/  IMAD.U32 R41, R101, 0x10000, RZ ;  /* 0x0001000065297824 */ /* 0x000fe200078e00ff */
[----:B------:R-:W-:Y:S02]  /*11c50*/  PRMT R104, R104, 0x5410, R39 ;  /* 0x0000541068687816 */ /* 0x000fe40000000027 */
[----:B------:R-:W-:Y:S02]  /*11c60*/  SHF.R.U32.HI R48, RZ, 0x10, R49 ;  /* 0x00000010ff307819 */ /* 0x000fe40000011631 */
[----:B------:R-:W-:Y:S01]  /*11c70*/  SHF.R.U64 R37, R50, 0x10, R51 ;  /* 0x0000001032257819 */ /* 0x000fe20000001233 */
[----:B------:R-:W-:Y:S01]  /*11c80*/  IMAD.U32 R39, R104, 0x10000, RZ ;  /* 0x0001000068277824 */ /* 0x000fe200078e00ff */
[----:B------:R-:W-:-:S02]  /*11c90*/  PRMT R105, R105, 0x5410, R48 ;  /* 0x0000541069697816 */ /* 0x000fc40000000030 */
[----:B------:R-:W-:Y:S02]  /*11ca0*/  SHF.R.U32.HI R50, RZ, 0x10, R51 ;  /* 0x00000010ff327819 */ /* 0x000fe40000011633 */
[----:B------:R-:W-:Y:S02]  /*11cb0*/  LOP3.LUT R100, R100, 0xffff0000, RZ, 0xc0, !PT ;  /* 0xffff000064647812 */ /* 0x000fe400078ec0ff */
[----:B------:R-:W-:Y:S02]  /*11cc0*/  PRMT R107, R107, 0x5410, R50 ;  /* 0x000054106b6b7816 */ /* 0x000fe40000000032 */
[----:B------:R-:W-:Y:S02]  /*11cd0*/  LOP3.LUT R104, R104, 0xffff0000, RZ, 0xc0, !PT ;  /* 0xffff000068687812 */ /* 0x000fe400078ec0ff */
[----:B------:R-:W-:Y:S02]  /*11ce0*/  LOP3.LUT R101, R101, 0xffff0000, RZ, 0xc0, !PT ;  /* 0xffff000065657812 */ /* 0x000fe400078ec0ff */
[----:B------:R-:W-:Y:S01]  /*11cf0*/  PRMT R106, R106, 0x5410, R37 ;  /* 0x000054106a6a7816 */ /* 0x000fe20000000025 */
        /* <DEDUP_REMOVED lines=24> */
[----:B------:R-:W-:Y:S01]  /*11e80*/  FFMA.FTZ R49, R6, R41, R49 ;  /* 0x0000002906317223 */ /* 0x000fe20000010031 */
[-C--:B------:R-:W-:Y:S01]  /*11e90*/  FMUL.FTZ R38, R38, R4.reuse ;  /* 0x0000000426267220 */ /* 0x080fe20000410000 */
[----:B------:R-:W-:Y:S01]  /*11ea0*/  FFMA.FTZ R47, R6, R27, -R47 ;  /* 0x0000001b062f7223 */ /* 0x000fe2000001082f */
[C---:B------:R-:W-:Y:S01]  /*11eb0*/  FFMA.FTZ R41, R35.reuse, R4, -R36 ;  /* 0x0000000423297223 */ /* 0x040fe20000010824 */
[C---:B------:R-:W-:Y:S01]  /*11ec0*/  FMUL.FTZ R4, R28.reuse, R100 ;  /* 0x000000641c047220 */ /* 0x040fe20000410000 */
[----:B------:R-:W-:Y:S01]  /*11ed0*/  FFMA.FTZ R35, R35, R39, R38 ;  /* 0x0000002723237223 */ /* 0x000fe20000010026 */
[----:B------:R-:W-:Y:S01]  /*11ee0*/  FMUL.FTZ R28, R28, R104 ;  /* 0x000000681c1c7220 */ /* 0x000fe20000410000 */
[----:B------:R-:W-:-:S02]  /*11ef0*/  IMAD.U32 R37, R30, 0x10000, RZ ;  /* 0x000100001e257824 */ /* 0x000fc400078e00ff */
[----:B------:R-:W-:Y:S01]  /*11f00*/  FFMA.FTZ R104, R5, R104, -R4 ;  /* 0x0000006805687223 */ /* 0x000fe20000010804 */
[----:B------:R-:W-:Y:S02]  /*11f10*/  IMAD.U32 R6, R102, 0x10000, RZ ;  /* 0x0001000066067824 */ /* 0x000fe400078e00ff */
[C---:B------:R-:W-:Y:S01]  /*11f20*/  FMUL.FTZ R27, R29.reuse, R101 ;  /* 0x000000651d1b7220 */ /* 0x040fe20000410000 */
[-C--:B------:R-:W-:Y:S01]  /*11f30*/  FMUL.FTZ R38, R29, R105.reuse ;  /* 0x000000691d267220 */ /* 0x080fe20000410000 */
[----:B------:R-:W-:Y:S01]  /*11f40*/  IMAD.U32 R4, R106, 0x10000, RZ ;  /* 0x000100006a047824 */ /* 0x000fe200078e00ff */
[----:B------:R-:W-:Y:S01]  /*11f50*/  LOP3.LUT R30, R30, 0xffff0000, RZ, 0xc0, !PT ;  /* 0xffff00001e1e7812 */ /* 0x000fe200078ec0ff */
[----:B------:R-:W-:Y:S01]  /*11f60*/  FMUL.FTZ R40, R37, R6 ;  /* 0x0000000625287220 */ /* 0x000fe20000410000 */
[----:B------:R-:W-:Y:S01]  /*11f70*/  LOP3.LUT R106, R106, 0xffff0000, RZ, 0xc0, !PT ;  /* 0xffff00006a6a7812 */ /* 0x000fe200078ec0ff */
[C---:B------:R-:W-:Y:S01]  /*11f80*/  FFMA.FTZ R36, R24.reuse, R105, -R27 ;  /* 0x0000006918247223 */ /* 0x040fe2000001081b */
[----:B------:R-:W-:Y:S01]  /*11f90*/  LOP3.LUT R31, R31, 0xffff0000, RZ, 0xc0, !PT ;  /* 0xffff00001f1f7812 */ /* 0x000fe200078ec0ff */
[----:B------:R-:W-:Y:S01]  /*11fa0*/  FFMA.FTZ R38, R24, R101, R38 ;  /* 0x0000006518267223 */ /* 0x000fe20000010026 */
[----:B------:R-:W-:Y:S01]  /*11fb0*/  LOP3.LUT R102, R102, 0xffff0000, RZ, 0xc0, !PT ;  /* 0xffff000066667812 */ /* 0x000fe200078ec0ff */
[----:B------:R-:W-:Y:S01]  /*11fc0*/  FMUL.FTZ R24, R37, R4 ;  /* 0x0000000425187220 */ /* 0x000fe20000410000 */
[----:B------:R-:W-:Y:S01]  /*11fd0*/  LOP3.LUT R103, R103, 0xffff0000, RZ, 0xc0, !PT ;  /* 0xffff000067677812 */ /* 0x000fe200078ec0ff */
[----:B------:R-:W-:Y:S01]  /*11fe0*/  FFMA.FTZ R28, R5, R100, R28 ;  /* 0x00000064051c7223 */ /* 0x000fe2000001001c */
[----:B------:R-:W-:Y:S01]  /*11ff0*/  LOP3.LUT R107, R107, 0xffff0000, RZ, 0xc0, !PT ;  /* 0xffff00006b6b7812 */ /* 0x000fe200078ec0ff */
[C---:B------:R-:W-:Y:S01]  /*12000*/  FFMA.FTZ R40, R7.reuse, R4, -R40 ;  /* 0x0000000407287223 */ /* 0x040fe20000010828 */
[C---:B------:R-:W-:Y:S01]  /*12010*/  FMUL.FTZ R5, R30.reuse, R106 ;  /* 0x0000006a1e057220 */ /* 0x040fe20000410000 */
[----:B------:R-:W-:Y:S01]  /*12020*/  FFMA.FTZ R7, R7, R6, R24 ;  /* 0x0000000607077223 */ /* 0x000fe20000010018 */
[-C--:B------:R-:W-:Y:S01]  /*12030*/  FMUL.FTZ R4, R30, R102.reuse ;  /* 0x000000661e047220 */ /* 0x080fe20000410000 */
[C---:B------:R-:W-:Y:S01]  /*12040*/  FMUL.FTZ R29, R31.reuse, R103 ;  /* 0x000000671f1d7220 */ /* 0x040fe20000410000 */
[-C--:B------:R-:W-:Y:S01]  /*12050*/  FMUL.FTZ R6, R31, R107.reuse ;  /* 0x0000006b1f067220 */ /* 0x080fe20000410000 */
        /* <DEDUP_REMOVED lines=14> */
.L_x_5902:
[----:B------:R-:W-:Y:S05]  /*12140*/  BSYNC B1 ;  /* 0x0000000000017941 */ /* 0x000fea0003800000 */
.L_x_5901:
        /* <DEDUP_REMOVED lines=16> */
[----:B---3--:R-:W-:-:S02]  /*12250*/  IADD3 R25, R4, R5, R219 ;  /* 0x0000000504197210 */ /* 0x008fc40007ffe0db */
[----:B------:R-:W-:Y:S02]  /*12260*/  IADD3 R6, R69, R6, R219 ;  /* 0x0000000645067210 */ /* 0x000fe40007ffe0db */
[----:B------:R-:W-:Y:S01]  /*12270*/  SHF.R.U64 R35, R52, 0x10, R53 ;  /* 0x0000001034237819 */ /* 0x000fe20000001235 */
[----:B------:R-:W-:Y:S01]  /*12280*/  IMAD R28, R25, 0x2, R16 ;  /* 0x00000002191c7824 */ /* 0x000fe200078e0210 */
[----:B------:R-:W-:Y:S02]  /*12290*/  LEA R21, R6, UR4, 0x1 ;  /* 0x0000000406157c11 */ /* 0x000fe4000f8e08ff */
[--C-:B------:R-:W-:Y:S02]  /*122a0*/  SHF.R.U64 R29, R8, 0x10, R9.reuse ;  /* 0x00000010081d7819 */ /* 0x100fe40000001209 */
        /* <DEDUP_REMOVED lines=9> */
[----:B------:R-:W-:Y:S02]  /*12340*/  SHF.R.U64 R9, R10, 0x10, R11 ;  /* 0x000000100a097819 */ /* 0x000fe4000000120b */
        /* <DEDUP_REMOVED lines=18> */
[----:B------:R-:W-:Y:S02]  /*12470*/  IMAD.U32 R9, R5, 0x10000, RZ ;  /* 0x0001000005097824 */ /* 0x000fe400078e00ff */
[C---:B------:R-:W-:Y:S01]  /*12480*/  FFMA.FTZ R37, R8.reuse, R34, -R37 ;  /* 0x0000002208257223 */ /* 0x040fe20000010825 */
[----:B------:R-:W-:Y:S01]  /*12490*/  FFMA.FTZ R39, R8, R35, R39 ;  /* 0x0000002308277223 */ /* 0x000fe20000010027 */
[----:B------:R-:W-:Y:S02]  /*124a0*/  IMAD.U32 R32, R27, 0x10000, RZ ;  /* 0x000100001b207824 */ /* 0x000fe400078e00ff */
[----:B------:R-:W-:Y:S01]  /*124b0*/  FMUL.FTZ R30, R30, R29 ;  /* 0x0000001d1e1e7220 */ /* 0x000fe20000410000 */
[----:B------:R-:W-:-:S02]  /*124c0*/  IMAD.U32 R34, R87, 0x10000, RZ ;  /* 0x0001000057227824 */ /* 0x000fc400078e00ff */
[----:B------:R-:W-:Y:S01]  /*124d0*/  FFMA.FTZ R38, R9, R29, -R38 ;  /* 0x0000001d09267223 */ /* 0x000fe20000010826 */
[----:B------:R-:W-:Y:S01]  /*124e0*/  IMAD.U32 R8, R91, 0x10000, RZ ;  /* 0x000100005b087824 */ /* 0x000fe200078e00ff */
[----:B------:R-:W-:Y:S01]  /*124f0*/  LOP3.LUT R29, R84, 0xffff0000, RZ, 0xc0, !PT ;  /* 0xffff0000541d7812 */ /* 0x000fe200078ec0ff */
[----:B------:R-:W-:Y:S02]  /*12500*/  IMAD.U32 R11, R7, 0x10000, RZ ;  /* 0x00010000070b7824 */ /* 0x000fe400078e00ff */
[C---:B------:R-:W-:Y:S01]  /*12510*/  FMUL.FTZ R40, R32.reuse, R34 ;  /* 0x0000002220287220 */ /* 0x040fe20000410000 */
        /* <DEDUP_REMOVED lines=51> */
.L_x_5904:
[----:B------:R-:W-:Y:S05]  /*12850*/  BSYNC B1 ;  /* 0x0000000000017941 */ /* 0x000fea0003800000 */
.L_x_5903:
[----:B------:R-:W-:Y:S05]  /*12860*/  @P2 BRA `(.L_x_5876) ;  /* 0x0000000400b82947 */ /* 0x000fea0003800000 */
[----:B------:R-:W-:Y:S02]  /*12870*/  LEA.HI R20, R33, R20, RZ, 0x1d ;  /* 0x0000001421147211 */ /* 0x000fe400078fe8ff */
[----:B------:R-:W-:Y:S02]  /*12880*/  LEA.HI R0, R0, R207, RZ, 0x6 ;  /* 0x000000cf00007211 */ /* 0x000fe400078f30ff */
[----:B-12---:R-:W-:Y:S02]  /*12890*/  LOP3.LUT R5, R215, 0x38, R3, 0xf8, !PT ;  /* 0x00000038d7057812 */ /* 0x006fe400078ef803 */
[----:B------:R-:W-:Y:S01]  /*128a0*/  SHF.R.S32.HI R3, RZ, 0x1f, R20 ;  /* 0x0000001fff037819 */ /* 0x000fe20000011414 */
[----:B------:R-:W-:Y:S01]  /*128b0*/  IMAD.SHL.U32 R4, R0, 0x80, RZ ;  /* 0x0000008000047824 */ /* 0x000fe200078e00ff */
[----:B-----5:R-:W-:Y:S01]  /*128c0*/  R2UR UR4, R46 ;  /* 0x000000002e0472ca */ /* 0x020fe200000e0000 */
[----:B------:R-:W-:Y:S01]  /*128d0*/  IMAD.SHL.U32 R0, R20, 0x8, RZ ;  /* 0x0000000814007824 */ /* 0x000fe200078e00ff */
[----:B------:R-:W-:-:S02]  /*128e0*/  LEA.HI R3, R3, R20, RZ, 0x3 ;  /* 0x0000001403037211 */ /* 0x000fc400078f18ff */
[-C--:B------:R-:W-:Y:S02]  /*128f0*/  LOP3.LUT R5, R5, R44.reuse, RZ, 0x3c, !PT ;  /* 0x0000002c05057212 */ /* 0x080fe400078e3cff */
[----:B------:R-:W-:Y:S01]  /*12900*/  LOP3.LUT R0, R215, 0x38, R0, 0xf8, !PT ;  /* 0x00000038d7007812 */ /* 0x000fe200078ef800 */
[----:B------:R-:W-:Y:S01]  /*12910*/  IMAD.SHL.U32 R3, R3, 0x400, RZ ;  /* 0x0000040003037824 */ /* 0x000fe200078e00ff */
[----:B------:R-:W-:Y:S02]  /*12920*/  LOP3.LUT R4, R4, 0xffffe000, RZ, 0xc0, !PT ;  /* 0xffffe00004047812 */ /* 0x000fe400078ec0ff */
[----:B------:R-:W-:Y:S02]  /*12930*/  LOP3.LUT R0, R0, R44, RZ, 0x3c, !PT ;  /* 0x0000002c00007212 */ /* 0x000fe400078e3cff */
[----:B------:R-:W-:Y:S02]  /*12940*/  LOP3.LUT R3, R3, 0x7fffe000, RZ, 0xc0, !PT ;  /* 0x7fffe00003037812 */ /* 0x000fe400078ec0ff */
[----:B------:R-:W-:-:S02]  /*12950*/  IADD3 R4, R5, R4, R219 ;  /* 0x0000000405047210 */ /* 0x000fc40007ffe0db */
[----:B------:R-:W-:Y:S02]  /*12960*/  IADD3 R3, R0, R3, R219 ;  /* 0x0000000300037210 */ /* 0x000fe40007ffe0db */
[----:B---3--:R-:W-:Y:S02]  /*12970*/  LEA R30, R4, UR4, 0x1 ;  /* 0x00000004041e7c11 */ /* 0x008fe4000f8e08ff */
[----:B------:R-:W-:Y:S01]  /*12980*/  SHF.R.U64 R25, R12, 0x10, R13 ;  /* 0x000000100c197819 */ /* 0x000fe2000000120d */
[----:B------:R-:W-:Y:S01]  /*12990*/  IMAD R3, R3, 0x2, R16 ;  /* 0x0000000203037824 */ /* 0x000fe200078e0210 */
[----:B------:R-:W-:Y:S01]  /*129a0*/  SHF.R.U64 R29, R56, 0x10, R57 ;  /* 0x00000010381d7819 */ /* 0x000fe20000001239 */
[----:B------:R-:W1:Y:S01]  /*129b0*/  LDS.128 R4, [R30] ;  /* 0x000000001e047984 */ /* 0x000e620000000c00 */
[----:B------:R-:W-:Y:S02]  /*129c0*/  PRMT R70, R70, 0x5410, R25 ;  /* 0x0000541046467816 */ /* 0x000fe40000000019 */
[----:B------:R-:W-:Y:S01]  /*129d0*/  SHF.R.U32.HI R21, RZ, 0x10, R13 ;  /* 0x00000010ff157819 */ /* 0x000fe2000001160d */
[----:B------:R-:W2:Y:S01]  /*129e0*/  LDS.128 R8, [R3+0x15400] ;  /* 0x0154000003087984 */ /* 0x000ea20000000c00 */
[----:B------:R-:W-:Y:S01]  /*129f0*/  SHF.R.U64 R13, R14, 0x10, R15 ;  /* 0x000000100e0d7819 */ /* 0x000fe2000000120f */
[----:B------:R-:W-:Y:S01]  /*12a00*/  IMAD.U32 R26, R70, 0x10000, RZ ;  /* 0x00010000461a7824 */ /* 0x000fe200078e00ff */
[----:B------:R-:W-:-:S02]  /*12a10*/  PRMT R78, R78, 0x5410, R29 ;  /* 0x000054104e4e7816 */ /* 0x000fc4000000001d */
[----:B------:R-:W-:Y:S02]  /*12a20*/  SHF.R.U32.HI R56, RZ, 0x10, R57 ;  /* 0x00000010ff387819 */ /* 0x000fe40000011639 */
[----:B------:R-:W-:Y:S01]  /*12a30*/  SHF.R.U64 R27, R58, 0x10, R59 ;  /* 0x000000103a1b7819 */ /* 0x000fe2000000123b */
[----:B------:R-:W-:Y:S01]  /*12a40*/  IMAD.U32 R25, R78, 0x10000, RZ ;  /* 0x000100004e197824 */ /* 0x000fe200078e00ff */
[----:B------:R-:W-:Y:S02]  /*12a50*/  SHF.R.U32.HI R14, RZ, 0x10, R15 ;  /* 0x00000010ff0e7819 */ /* 0x000fe4000001160f */
[----:B------:R-:W-:Y:S02]  /*12a60*/  PRMT R74, R74, 0x5410, R21 ;  /* 0x000054104a4a7816 */ /* 0x000fe40000000015 */
[----:B------:R-:W-:Y:S02]  /*12a70*/  PRMT R79, R79, 0x5410, R56 ;  /* 0x000054104f4f7816 */ /* 0x000fe40000000038 */
[----:B------:R-:W-:Y:S01]  /*12a80*/  PRMT R80, R80, 0x5410, R27 ;  /* 0x0000541050507816 */ /* 0x000fe2000000001b */
[----:B------:R-:W-:Y:S01]  /*12a90*/  IMAD.U32 R29, R74, 0x10000, RZ ;  /* 0x000100004a1d7824 */ /* 0x000fe200078e00ff */
[----:B------:R-:W-:-:S02]  /*12aa0*/  SHF.R.U32.HI R58, RZ, 0x10, R59 ;  /* 0x00000010ff3a7819 */ /* 0x000fc4000001163b */
[----:B------:R-:W-:Y:S02]  /*12ab0*/  PRMT R77, R77, 0x5410, R14 ;  /* 0x000054104d4d7816 */ /* 0x000fe4000000000e */
[----:B------:R-:W-:Y:S02]  /*12ac0*/  PRMT R81, R81, 0x5410, R58 ;  /* 0x0000541051517816 */ /* 0x000fe4000000003a */
[----:B------:R-:W-:Y:S01]  /*12ad0*/  PRMT R76, R76, 0x5410, R13 ;  /* 0x000054104c4c7816 */ /* 0x000fe2000000000d */
[----:B------:R-:W-:Y:S01]  /*12ae0*/  IMAD.U32 R31, R77, 0x10000, RZ ;  /* 0x000100004d1f7824 */ /* 0x000fe200078e00ff */
[----:B------:R-:W-:Y:S01]  /*12af0*/  LOP3.LUT R74, R74, 0xffff0000, RZ, 0xc0, !PT ;  /* 0xffff00004a4a7812 */ /* 0x000fe200078ec0ff */
[C---:B-1----:R-:W-:Y:S01]  /*12b00*/  IMAD.U32 R0, R4.reuse, 0x10000, RZ ;  /* 0x0001000004007824 */ /* 0x042fe200078e00ff */
        /* <DEDUP_REMOVED lines=10> */
[----:B------:R-:W-:Y:S01]  /*12bb0*/  FFMA.FTZ R28, R0, R25, -R27 ;  /* 0x00000019001c7223 */ /* 0x000fe2000001081b */
[C---:B------:R-:W-:Y:S01]  /*12bc0*/  FMUL.FTZ R27, R20.reuse, R29 ;  /* 0x0000001d141b7220 */ /* 0x040fe20000410000 */
[----:B------:R-:W-:Y:S02]  /*12bd0*/  IMAD.U32 R24, R11, 0x10000, RZ ;  /* 0x000100000b187824 */ /* 0x000fe400078e00ff */
[-C--:B------:R-:W-:Y:S01]  /*12be0*/  FMUL.FTZ R35, R20, R15.reuse ;  /* 0x0000000f14237220 */ /* 0x080fe20000410000 */
[----:B------:R-:W-:Y:S02]  /*12bf0*/  IMAD.U32 R14, R7, 0x10000, RZ ;  /* 0x00010000070e7824 */ /* 0x000fe400078e00ff */
[----:B------:R-:W-:Y:S01]  /*12c00*/  FFMA.FTZ R20, R12, R15, -R27 ;  /* 0x0000000f0c147223 */ /* 0x000fe2000001081b */
[----:B------:R-:W-:Y:S02]  /*12c10*/  IMAD.U32 R25, R81, 0x10000, RZ ;  /* 0x0001000051197824 */ /* 0x000fe400078e00ff */
[----:B------:R-:W-:Y:S01]  /*12c20*/  FMUL.FTZ R15, R24, R31 ;  /* 0x0000001f180f7220 */ /* 0x000fe20000410000 */
[----:B------:R-:W-:Y:S01]  /*12c30*/  FFMA.FTZ R33, R0, R26, R33 ;  /* 0x0000001a00217223 */ /* 0x000fe20000010021 */
[----:B------:R-:W-:Y:S01]  /*12c40*/  LOP3.LUT R27, R70, 0xffff0000, RZ, 0xc0, !PT ;  /* 0xffff0000461b7812 */ /* 0x000fe200078ec0ff */
[-C--:B------:R-:W-:Y:S01]  /*12c50*/  FMUL.FTZ R24, R24, R25.reuse ;  /* 0x0000001918187220 */ /* 0x080fe20000410000 */
[----:B------:R-:W-:Y:S01]  /*12c60*/  FFMA.FTZ R26, R14, R25, -R15 ;  /* 0x000000190e1a7223 */ /* 0x000fe2000001080f */
[----:B------:R-:W-:Y:S01]  /*12c70*/  LOP3.LUT R15, R78, 0xffff0000, RZ, 0xc0, !PT ;  /* 0xffff00004e0f7812 */ /* 0x000fe200078ec0ff */
[----:B------:R-:W-:Y:S01]  /*12c80*/  FFMA.FTZ R35, R12, R29, R35 ;  /* 0x0000001d0c237223 */ /* 0x000fe20000010023 */
[----:B------:R-:W-:Y:S01]  /*12c90*/  LOP3.LUT R0, R79, 0xffff0000, RZ, 0xc0, !PT ;  /* 0xffff00004f007812 */ /* 0x000fe200078ec0ff */
[----:B------:R-:W-:Y:S01]  /*12ca0*/  FMUL.FTZ R25, R8, R27 ;  /* 0x0000001b08197220 */ /* 0x000fe20000410000 */
[----:B------:R-:W-:-:S02]  /*12cb0*/  IMAD.U32 R21, R10, 0x10000, RZ ;  /* 0x000100000a157824 */ /* 0x000fc400078e00ff */
[----:B------:R-:W-:Y:S01]  /*12cc0*/  FMUL.FTZ R29, R8, R15 ;  /* 0x0000000f081d7220 */ /* 0x000fe20000410000 */
[----:B------:R-:W-:Y:S02]  /*12cd0*/  IMAD.U32 R12, R76, 0x10000, RZ ;  /* 0x000100004c0c7824 */ /* 0x000fe400078e00ff */
[----:B------:R-:W-:Y:S01]  /*12ce0*/  FFMA.FTZ R31, R14, R31, R24 ;  /* 0x0000001f0e1f7223 */ /* 0x000fe20000010018 */
[C---:B------:R-:W-:Y:S01]  /*12cf0*/  FMUL.FTZ R24, R9.reuse, R74 ;  /* 0x0000004a09187220 */ /* 0x040fe20000410000 */
[----:B------:R-:W-:Y:S01]  /*12d00*/  FFMA.FTZ R25, R4, R15, -R25 ;  /* 0x0000000f04197223 */ /* 0x000fe20000010819 */
[----:B------:R-:W-:Y:S02]  /*12d10*/  IMAD.U32 R8, R80, 0x10000, RZ ;  /* 0x0001000050087824 */ /* 0x000fe400078e00ff */
[----:B------:R-:W-:Y:S01]  /*12d20*/  FMUL.FTZ R9, R9, R0 ;  /* 0x0000000009097220 */ /* 0x000fe20000410000 */
[----:B------:R-:W-:Y:S01]  /*12d30*/  FFMA.FTZ R14, R4, R27, R29 ;  /* 0x0000001b040e7223 */ /* 0x000fe2000001001d */
[----:B------:R-:W-:-:S02]  /*12d40*/  IMAD.U32 R13, R6, 0x10000, RZ ;  /* 0x00010000060d7824 */ /* 0x000fc400078e00ff */
        /* <DEDUP_REMOVED lines=8> */
[----:B------:R-:W-:Y:S02]  /*12dd0*/  LOP3.LUT R11, R11, 0xffff0000, RZ, 0xc0, !PT ;  /* 0xffff00000b0b7812 */ /* 0x000fe400078ec0ff */
        /* <DEDUP_REMOVED lines=23> */
.L_x_5876:
[----:B------:R-:W-:Y:S05]  /*12f50*/  BSYNC B0 ;  /* 0x0000000000007941 */ /* 0x000fea0003800000 */
.L_x_5854:
        /* <DEDUP_REMOVED lines=8> */
.L_x_5852:
[----:B0--3--:R-:W3:Y:S02]  /*12fe0*/  LDL R0, [R1+0x4c] ;  /* 0x00004c0001007983 */ /* 0x009ee40000100800 */
[----:B---3--:R-:W-:-:S13]  /*12ff0*/  R2UR UR4, R0 ;  /* 0x00000000000472ca */ /* 0x008fda00000e0000 */
[----:B------:R-:W-:-:S05]  /*13000*/  IMAD.U32 R0, RZ, RZ, UR4 ;  /* 0x00000004ff007e24 */ /* 0x000fca000f8e00ff */
[----:B------:R-:W-:-:S13]  /*13010*/  ISETP.NE.AND P0, PT, R0, 0x3, PT ;  /* 0x000000030000780c */ /* 0x000fda0003f05270 */
[----:B------:R-:W-:Y:S05]  /*13020*/  @!P0 BRA `(.L_x_5905) ;  /* 0x0000000000048947 */ /* 0x000fea0003800000 */
[----:B------:R-:W-:Y:S01]  /*13030*/  BPT.TRAP 0x1 ;  /* 0x000000040000795c */ /* 0x000fe20000300000 */
.L_x_5905:
[----:B-12-4-:R-:W-:Y:S01]  /*13040*/  IMAD R3, R205, 0x8, R16 ;  /* 0x00000008cd037824 */ /* 0x016fe200078e0210 */
[----:B------:R-:W-:-:S04]  /*13050*/  SHF.L.U32 R0, R208, 0x1f, RZ ;  /* 0x0000001fd0007819 */ /* 0x000fc800000006ff */
[----:B------:R0:W1:Y:S01]  /*13060*/  SYNCS.PHASECHK.TRANS64.TRYWAIT P2, [R3+URZ+0x36830], R0 ;  /* 0x03683000030075a7 */ /* 0x000062000804017f */
[----:B------:R-:W-:Y:S05]  /*13070*/  @!P0 BRA `(.L_x_5906) ;  /* 0x0000000000048947 */ /* 0x000fea0003800000 */
[----:B------:R-:W-:Y:S01]  /*13080*/  BPT.TRAP 0x1 ;  /* 0x000000040000795c */ /* 0x000fe20000300000 */
.L_x_5906:
[----:B------:R-:W2:Y:S02]  /*13090*/  S2R R4, SR_TID.X ;  /* 0x0000000000047919 */ /* 0x000ea40000002100 */
[----:B--2---:R-:W-:-:S04]  /*130a0*/  LOP3.LUT R4, R4, 0x7f, RZ, 0xc0, !PT ;  /* 0x0000007f04047812 */ /* 0x004fc800078ec0ff */
[----:B------:R-:W-:Y:S01]  /*130b0*/  ISETP.NE.AND P1, PT, R4, RZ, PT ;  /* 0x000000ff0400720c */ /* 0x000fe20003f25270 */
[----:B-1----:R-:W-:-:S12]  /*130c0*/  @P2 BRA `(.L_x_5907) ;  /* 0x0000000000082947 */ /* 0x002fd80003800000 */
[----:B------:R-:W1:Y:S02]  /*130d0*/  SYNCS.PHASECHK.TRANS64.TRYWAIT P2, [R3+URZ+0x36830], R0 ;  /* 0x03683000030075a7 */ /* 0x000e64000804017f */
[----:B-1----:R-:W-:Y:S05]  /*130e0*/  @!P2 BRA `(.L_x_5908) ;  /* 0x000001d800c0a947 */ /* 0x002fea0003800000 */
.L_x_5907:
        /* <DEDUP_REMOVED lines=11> */
[----:B------:R-:W-:Y:S01]  /*131a0*/  UMOV UR5, UR17 ;  /* 0x0000001100057c82 */ /* 0x000fe20008000000 */
[----:B------:R-:W-:Y:S01]  /*131b0*/  R2UR UR7, R7 ;  /* 0x00000000070772ca */ /* 0x000fe200000e0000 */
[----:B------:R-:W-:Y:S01]  /*131c0*/  IMAD.MOV.U32 R7, RZ, RZ, 0x40000040 ;  /* 0x40000040ff077424 */ /* 0x000fe200078e00ff */
[----:B------:R-:W-:Y:S01]  /*131d0*/  LOP3.LUT R220, R0, 0x10000, RZ, 0xfc, !PT ;  /* 0x0001000000dc7812 */ /* 0x000fe200078efcff */
[----:B------:R-:W-:Y:S01]  /*131e0*/  ULOP3.LUT UR20, UR20, 0x10000, URZ, 0xfc, !UPT ;  /* 0x0001000014147892 */ /* 0x000fe2000f8efc3f */
[----:B------:R-:W-:Y:S01]  /*131f0*/  IMAD.U32 R13, RZ, RZ, UR9 ;  /* 0x00000009ff0d7e24 */ /* 0x000fe2000f8e00ff */
[----:B------:R-:W-:Y:S01]  /*13200*/  UMOV UR13, UR17 ;  /* 0x00000011000d7c82 */ /* 0x000fe20008000000 */
[----:B------:R-:W-:Y:S01]  /*13210*/  IMAD.MOV.U32 R9, RZ, RZ, 0x40000040 ;  /* 0x40000040ff097424 */ /* 0x000fe200078e00ff */
[----:B------:R-:W-:Y:S01]  /*13220*/  UMOV UR25, 0x40000040 ;  /* 0x4000004000197882 */ /* 0x000fe20000000000 */
[----:B------:R-:W-:Y:S01]  /*13230*/  IMAD R4, R205, 0xa80, R220 ;  /* 0x00000a80cd047824 */ /* 0x000fe200078e02dc */
[----:B------:R-:W-:Y:S01]  /*13240*/  UMOV UR23, UR25 ;  /* 0x0000001900177c82 */ /* 0x000fe20008000000 */
[----:B------:R-:W-:Y:S01]  /*13250*/  UMOV UR8, UR20 ;  /* 0x0000001400087c82 */ /* 0x000fe20008000000 */
[----:B------:R-:W-:Y:S01]  /*13260*/  R2UR UR15, R9 ;  /* 0x00000000090f72ca */ /* 0x000fe200000e0000 */
[C---:B------:R-:W-:Y:S01]  /*13270*/  VIADD R6, R4.reuse, 0x80 ;  /* 0x0000008004067836 */ /* 0x040fe20000000000 */
[----:B------:R-:W-:Y:S01]  /*13280*/  R2UR UR10, R4 ;  /* 0x00000000040a72ca */ /* 0x000fe200000e0000 */
[----:B------:R-:W-:Y:S01]  /*13290*/  UMOV UR16, UR8 ;  /* 0x0000000800107c82 */ /* 0x000fe20008000000 */
[----:B------:R-:W-:Y:S01]  /*132a0*/  IMAD.U32 R12, RZ, RZ, UR8 ;  /* 0x00000008ff0c7e24 */ /* 0x000fe2000f8e00ff */
[----:B------:R-:W-:Y:S01]  /*132b0*/  UMOV UR4, UR16 ;  /* 0x0000001000047c82 */ /* 0x000fe20008000000 */
[----:B------:R-:W-:Y:S01]  /*132c0*/  R2UR UR6, R6 ;  /* 0x00000000060672ca */ /* 0x000fe200000e0000 */
[C---:B------:R-:W-:Y:S01]  /*132d0*/  VIADD R6, R4.reuse, 0x100 ;  /* 0x0000010004067836 */ /* 0x040fe20000000000 */
[----:B------:R-:W-:Y:S01]  /*132e0*/  UMOV UR12, UR16 ;  /* 0x00000010000c7c82 */ /* 0x000fe20008000000 */
[C---:B------:R-:W-:Y:S01]  /*132f0*/  VIADD R8, R4.reuse, 0x200 ;  /* 0x0000020004087836 */ /* 0x040fe20000000000 */
[----:B------:R0:W-:Y:S01]  /*13300*/  STL.64 [R1+0x38], R12 ;  /* 0x0000380c01007387 */ /* 0x0001e20000100a00 */
[----:B------:R-:W-:Y:S01]  /*13310*/  IMAD.MOV.U32 R9, RZ, RZ, 0x40000040 ;  /* 0x40000040ff097424 */ /* 0x000fe200078e00ff */
[----:B------:R-:W-:Y:S01]  /*13320*/  UIADD3 UR52, UR20, 0x406, URZ ;  /* 0x0000040614347890 */ /* 0x000fe2000fffe03f */
[----:B------:R-:W-:Y:S01]  /*13330*/  VIADD R10, R4, 0xa04 ;  /* 0x00000a04040a7836 */ /* 0x000fe20000000000 */
[----:B------:R-:W-:Y:S01]  /*13340*/  R2UR UR14, R8 ;  /* 0x00000000080e72ca */ /* 0x000fe200000e0000 */
[----:B------:R-:W-:Y:S01]  /*13350*/  HGMMA.64x16x16.F32.BF16 R72, gdesc[UR8], RZ, !UPT, gsb0 ;  /* 0x00200000084879f0 */ /* 0x000fe2000c0018ff */
[----:B------:R-:W-:Y:S01]  /*13360*/  UMOV UR8, UR16 ;  /* 0x0000001000087c82 */ /* 0x000fe20008000000 */
[----:B------:R-:W-:Y:S01]  /*13370*/  UMOV UR9, UR17 ;  /* 0x0000001100097c82 */ /* 0x000fe20008000000 */
[----:B------:R-:W-:Y:S01]  /*13380*/  VIADD R8, R4, 0x300 ;  /* 0x0000030004087836 */ /* 0x000fe20000000000 */
[----:B------:R-:W-:Y:S01]  /*13390*/  R2UR UR19, R9 ;  /* 0x00000000091372ca */ /* 0x000fe200000e0000 */
[----:B------:R-:W-:Y:S01]  /*133a0*/  IMAD.MOV.U32 R9, RZ, RZ, 0x40000040 ;  /* 0x40000040ff097424 */ /* 0x000fe200078e00ff */
[----:B------:R-:W-:Y:S01]  /*133b0*/  UMOV UR53, 0x40000040 ;  /* 0x4000004000357882 */ /* 0x000fe20000000000 */
[----:B0-----:R-:W-:Y:S01]  /*133c0*/  IMAD.U32 R13, RZ, RZ, UR25 ;  /* 0x00000019ff0d7e24 */ /* 0x001fe2000f8e00ff */
[----:B------:R-:W-:Y:S01]  /*133d0*/  R2UR UR18, R8 ;  /* 0x00000000081272ca */ /* 0x000fe200000e0000 */
[----:B------:R-:W-:Y:S01]  /*133e0*/  VIADD R8, R4, 0x202 ;  /* 0x0000020204087836 */ /* 0x000fe20000000000 */
[----:B------:R-:W-:Y:S01]  /*133f0*/  UIADD3 UR48, UR20, 0x800, URZ ;  /* 0x0000080014307890 */ /* 0x000fe2000fffe03f */
[----:B------:R-:W-:Y:S01]  /*13400*/  IMAD.MOV.U32 R11, RZ, RZ, 0x40000040 ;  /* 0x40000040ff0b7424 */ /* 0x000fe200078e00ff */
[----:B------:R-:W-:Y:S01]  /*13410*/  UMOV UR49, 0x40000040 ;  /* 0x4000004000317882 */ /* 0x000fe20000000000 */
[----:B------:R-:W-:Y:S01]  /*13420*/  UIADD3 UR44, UR20, 0x802, URZ ;  /* 0x00000802142c7890 */ /* 0x000fe2000fffe03f */
[----:B------:R-:W0:Y:S01]  /*13430*/  LDC R0, c[0x0][0x448] ;  /* 0x00011200ff007b82 */ /* 0x000e220000000800 */
[----:B------:R-:W-:Y:S01]  /*13440*/  UMOV UR45, 0x40000040 ;  /* 0x40000040002d7882 */ /* 0x000fe20000000000 */
[----:B------:R-:W-:Y:S01]  /*13450*/  UIADD3 UR40, UR20, 0x804, URZ ;  /* 0x0000080414287890 */ /* 0x000fe2000fffe03f */
[----:B------:R-:W-:Y:S01]  /*13460*/  @!P1 VIADD R3, R3, 0x36840 ;  /* 0x0003684003039836 */ /* 0x000fe20000000000 */
[----:B------:R-:W-:Y:S01]  /*13470*/  UMOV UR41, 0x40000040 ;  /* 0x4000004000297882 */ /* 0x000fe20000000000 */
[----:B------:R-:W-:Y:S01]  /*13480*/  UIADD3 UR36, UR20, 0x806, URZ ;  /* 0x0000080614247890 */ /* 0x000fe2000fffe03f */
[----:B------:R-:W-:Y:S01]  /*13490*/  BSSY B0, `(.L_x_5909) ;  /* 0x0000a04000007945 */ /* 0x000fe20003800000 */
        /* <DEDUP_REMOVED lines=12> */
[----:B0-----:R-:W-:-:S13]  /*13560*/  ISETP.NE.AND P2, PT, R0, 0x1, PT ;  /* 0x000000010000780c */ /* 0x001fda0003f45270 */
[----:B------:R-:W0:Y:S01]  /*13570*/  @P2 LDC R5, c[0x0][0x44c] ;  /* 0x00011300ff052b82 */ /* 0x000e220000000800 */
        /* <DEDUP_REMOVED lines=29> */
[----:B------:R-:W-:Y:S02]  /*13750*/  UMOV UR9, UR23 ;  /* 0x0000001700097c82 */ /* 0x000fe40008000000 */
[----:B------:R-:W-:Y:S02]  /*13760*/  WARPGROUP.DEPBAR.LE gsb0, 0x0 ;  /* 0x00008000000079c5 */ /* 0x000fe40000010000 */
[----:B-----5:R-:W-:-:S06]  /*13770*/  WARPGROUP.ARRIVE ;  /* 0x00000000000079c5 */ /* 0x020fcc0000000000 */
[----:B------:R-:W-:Y:S01]  /*13780*/  HGMMA.64x16x16.F32.BF16 R40, gdesc[UR12], RZ, !UPT, gsb0 ;  /* 0x002000000c2879f0 */ /* 0x000fe2000c0018ff */
[----:B------:R-:W-:Y:S02]  /*13790*/  UMOV UR13, UR23 ;  /* 0x00000017000d7c82 */ /* 0x000fe40008000000 */
[----:B------:R-:W-:Y:S02]  /*137a0*/  WARPGROUP.DEPBAR.LE gsb0, 0x0 ;  /* 0x00008000000079c5 */ /* 0x000fe40000010000 */
[----:B------:R-:W-:-:S06]  /*137b0*/  WARPGROUP.ARRIVE ;  /* 0x00000000000079c5 */ /* 0x000fcc0000000000 */
[----:B------:R-:W-:Y:S01]  /*137c0*/  HGMMA.64x16x16.F32.BF16 R32, gdesc[UR4], RZ, !UPT, gsb0 ;  /* 0x00200000042079f0 */ /* 0x000fe2000c0018ff */
        /* <DEDUP_REMOVED lines=12> */
[----:B------:R-:W-:Y:S01]  /*13890*/  VIADD R6, R4, 0x182 ;  /* 0x0000018204067836 */ /* 0x000fe20000000000 */
[----:B------:R-:W-:Y:S01]  /*138a0*/  UMOV UR12, UR22 ;  /* 0x00000016000c7c82 */ /* 0x000fe20008000000 */
[----:B------:R-:W-:-:S02]  /*138b0*/  IMAD.MOV.U32 R7, RZ, RZ, 0x40000040 ;  /* 0x40000040ff077424 */ /* 0x000fc400078e00ff */
[----:B------:R-:W-:Y:S01]  /*138c0*/  IMAD.U32 R12, RZ, RZ, UR24 ;  /* 0x00000018ff0c7e24 */ /* 0x000fe2000f8e00ff */
[----:B------:R-:W-:Y:S01]  /*138d0*/  R2UR UR14, R6 ;  /* 0x00000000060e72ca */ /* 0x000fe200000e0000 */
[----:B------:R-:W-:Y:S01]  /*138e0*/  VIADD R6, R4, 0x282 ;  /* 0x0000028204067836 */ /* 0x000fe20000000000 */
[----:B------:R-:W-:Y:S01]  /*138f0*/  R2UR UR15, R7 ;  /* 0x00000000070f72ca */ /* 0x000fe200000e0000 */
[----:B------:R-:W-:Y:S01]  /*13900*/  IMAD.MOV.U32 R7, RZ, RZ, 0x40000040 ;  /* 0x40000040ff077424 */ /* 0x000fe200078e00ff */
[----:B------:R1:W-:Y:S01]  /*13910*/  STL.64 [R1+0x30], R12 ;  /* 0x0000300c01007387 */ /* 0x0003e20000100a00 */
        /* <DEDUP_REMOVED lines=17> */
[----:B-1----:R-:W-:Y:S01]  /*13a30*/  IMAD.U32 R13, RZ, RZ, UR25 ;  /* 0x00000019ff0d7e24 */ /* 0x002fe2000f8e00ff */
        /* <DEDUP_REMOVED lines=113> */
[----:B------:R-:W-:Y:S01]  /*14150*/  UMOV UR12, UR24 ;  /* 0x00000018000c7c82 */ /* 0x000fe20008000000 */
[----:B------:R-:W-:Y:S01]  /*14160*/  UMOV UR13, UR25 ;  /* 0x00000019000d7c82 */ /* 0x000fe20008000000 */
[----:B------:R-:W-:Y:S01]  /*14170*/  UMOV UR4, UR12 ;  /* 0x0000000c00047c82 */ /* 0x000fe20008000000 */
[----:B------:R-:W-:Y:S01]  /*14180*/  UMOV UR5, UR13 ;  /* 0x0000000d00057c82 */ /* 0x000fe20008000000 */
        /* <DEDUP_REMOVED lines=182> */
[----:B------:R1:W-:Y:S01]  /*14cf0*/  STL.64 [R1], R12 ;  /* 0x0000000c01007387 */ /* 0x0003e20000100a00 */
        /* <DEDUP_REMOVED lines=255> */
[----:B------:R-:W-:Y:S02]  /*15cf0*/  R2UR UR11, R9 ;  /* 0x00000000090b72ca */ /* 0x000fe400000e0000 */
[----:B------:R-:W2:Y:S01]  /*15d00*/  @P2 LDC R9, c[0x0][0x450] ;  /* 0x00011400ff092b82 */ /* 0x000ea20000000800 */
        /* <DEDUP_REMOVED lines=36> */
[----:B------:R-:W-:-:S04]  /*15f50*/  IMAD.IADD R10, R227, 0x1, R223 ;  /* 0x00000001e30a7824 */ /* 0x000fc800078e02df */
[----:B0-----:R-:W-:-:S05]  /*15f60*/  @P2 IMAD.HI.U32 R0, R10, R5, RZ ;  /* 0x000000050a002227 */ /* 0x001fca00078e00ff */
[----:B--2---:R-:W-:Y:S01]  /*15f70*/  @P2 SHF.R.U32.HI R10, RZ, R9, R0 ;  /* 0x00000009ff0a2219 */ /* 0x004fe20000011600 */
[----:B------:R-:W-:-:S04]  /*15f80*/  IMAD R0, R2, -0x70, RZ ;  /* 0xffffff9002007824 */ /* 0x000fc800078e02ff */
[----:B------:R-:W0:Y:S01]  /*15f90*/  SHFL.IDX PT, R9, R10, 0x1, 0x1c1f ;  /* 0x003c1f000a097f89 */ /* 0x000e2200000e0000 */
[----:B------:R-:W-:-:S04]  /*15fa0*/  IADD3 R5, -R225, 0x71, R0 ;  /* 0x00000071e1057810 */ /* 0x000fc80007ffe100 */
[----:B------:R-:W-:Y:S01]  /*15fb0*/  IADD3 R81, -R224, R5, R226 ;  /* 0x00000005e0517210 */ /* 0x000fe20007ffe1e2 */
[----:B------:R-:W-:Y:S01]  /*15fc0*/  IMAD.MOV.U32 R5, RZ, RZ, 0x40000040 ;  /* 0x40000040ff057424 */ /* 0x000fe200078e00ff */
        /* <DEDUP_REMOVED lines=39> */
[----:B------:R-:W-:Y:S02]  /*16240*/  IMAD R6, R2, -0x70, R226 ;  /* 0xffffff9002067824 */ /* 0x000fe400078e02e2 */
[----:B------:R-:W-:-:S03]  /*16250*/  IMAD.MOV.U32 R7, RZ, RZ, 0x40000040 ;  /* 0x40000040ff077424 */ /* 0x000fc600078e00ff */
[----:B-1----:R-:W-:Y:S01]  /*16260*/  IADD3 R12, -R225, 0x70, R6 ;  /* 0x00000070e10c7810 */ /* 0x002fe20007ffe106 */
[C---:B------:R-:W-:Y:S01]  /*16270*/  VIADD R6, R4.reuse, 0x906 ;  /* 0x0000090604067836 */ /* 0x040fe20000000000 */
[----:B------:R-:W-:Y:S01]  /*16280*/  R2UR UR11, R7 ;  /* 0x00000000070b72ca */ /* 0x000fe200000e0000 */
[----:B------:R-:W-:Y:S01]  /*16290*/  VIADD R4, R4, 0xa06 ;  /* 0x00000a0604047836 */ /* 0x000fe20000000000 */
[----:B0-----:R-:W-:Y:S01]  /*162a0*/  VIADDMNMX R0, R9, R81, R12, PT ;  /* 0x0000005109007246 */ /* 0x001fe2000380010c */
[----:B------:R-:W-:Y:S01]  /*162b0*/  IMAD.MOV.U32 R9, RZ, RZ, 0x40000040 ;  /* 0x40000040ff097424 */ /* 0x000fe200078e00ff */
[----:B------:R-:W-:Y:S02]  /*162c0*/  R2UR UR10, R6 ;  /* 0x00000000060a72ca */ /* 0x000fe400000e0000 */
[C---:B------:R-:W-:Y:S02]  /*162d0*/  ISETP.GT.AND P3, PT, R0.reuse, RZ, PT ;  /* 0x000000ff0000720c */ /* 0x040fe40003f64270 */
[----:B------:R-:W-:-:S02]  /*162e0*/  ISETP.GT.AND P4, PT, R0, 0x1, PT ;  /* 0x000000010000780c */ /* 0x000fc40003f84270 */
[----:B------:R-:W-:Y:S02]  /*162f0*/  ISETP.GT.AND P5, PT, R0, 0x8, PT ;  /* 0x000000080000780c */ /* 0x000fe40003fa4270 */
[----:B------:R-:W-:Y:S02]  /*16300*/  FSEL R83, R74, -INF , P3 ;  /* 0xff8000004a537808 */ /* 0x000fe40001800000 */
[----:B------:R-:W-:Y:S02]  /*16310*/  FSEL R95, R75, -INF , P4 ;  /* 0xff8000004b5f7808 */ /* 0x000fe40002000000 */
[----:B------:R-:W-:Y:S02]  /*16320*/  ISETP.GT.AND P3, PT, R0, 0x9, PT ;  /* 0x000000090000780c */ /* 0x000fe40003f64270 */
[----:B------:R-:W-:Y:S02]  /*16330*/  FSEL R87, R78, -INF , P5 ;  /* 0xff8000004e577808 */ /* 0x000fe40002800000 */
[----:B------:R-:W-:-:S02]  /*16340*/  FMNMX.FTZ R6, R83, R95, !PT ;  /* 0x0000005f53067209 */ /* 0x000fc40007810000 */
[C---:B------:R-:W-:Y:S02]  /*16350*/  ISETP.GT.AND P4, PT, R0.reuse, 0x10, PT ;  /* 0x000000100000780c */ /* 0x040fe40003f84270 */
[----:B------:R-:W-:Y:S02]  /*16360*/  FSEL R91, R79, -INF , P3 ;  /* 0xff8000004f5b7808 */ /* 0x000fe40001800000 */
[----:B------:R-:W-:Y:S02]  /*16370*/  FMNMX.FTZ R6, R87, R6, !PT ;  /* 0x0000000657067209 */ /* 0x000fe40007810000 */
[----:B------:R-:W-:Y:S02]  /*16380*/  ISETP.GT.AND P3, PT, R0, 0x11, PT ;  /* 0x000000110000780c */ /* 0x000fe40003f64270 */
[----:B------:R-:W-:Y:S02]  /*16390*/  FSEL R93, R66, -INF , P4 ;  /* 0xff800000425d7808 */ /* 0x000fe40002000000 */
[----:B------:R-:W-:-:S02]  /*163a0*/  FMNMX.FTZ R6, R91, R6, !PT ;  /* 0x000000065b067209 */ /* 0x000fc40007810000 */
[C---:B------:R-:W-:Y:S02]  /*163b0*/  ISETP.GT.AND P4, PT, R0.reuse, 0x18, PT ;  /* 0x000000180000780c */ /* 0x040fe40003f84270 */
[----:B------:R-:W-:Y:S02]  /*163c0*/  FSEL R89, R67, -INF , P3 ;  /* 0xff80000043597808 */ /* 0x000fe40001800000 */
[----:B------:R-:W-:Y:S01]  /*163d0*/  FMNMX.FTZ R6, R93, R6, !PT ;  /* 0x000000065d067209 */ /* 0x000fe20007810000 */
[----:B------:R-:W-:Y:S02]  /*163e0*/  WARPGROUP.DEPBAR.LE gsb0, 0x0 ;  /* 0x00008000000079c5 */ /* 0x000fe40000010000 */
[----:B------:R-:W-:Y:S01]  /*163f0*/  WARPGROUP.ARRIVE ;  /* 0x00000000000079c5 */ /* 0x000fe20000000000 */
[----:B------:R-:W-:Y:S02]  /*16400*/  ISETP.GT.AND P3, PT, R0, 0x19, PT ;  /* 0x000000190000780c */ /* 0x000fe40003f64270 */
[----:B------:R-:W-:-:S02]  /*16410*/  FSEL R85, R70, -INF , P4 ;  /* 0xff80000046557808 */ /* 0x000fc40002000000 */
[----:B------:R-:W-:Y:S01]  /*16420*/  FMNMX.FTZ R6, R89, R6, !PT ;  /* 0x0000000659067209 */ /* 0x000fe20007810000 */
[----:B------:R-:W-:Y:S01]  /*16430*/  HGMMA.64x16x16.F32.BF16 R48, gdesc[UR4], R48, gsb0 ;  /* 0x00200000043079f0 */ /* 0x000fe20008001830 */
[----:B------:R-:W-:Y:S01]  /*16440*/  R2UR UR6, R8 ;  /* 0x00000000080672ca */ /* 0x000fe200000e0000 */
[----:B------:R-:W-:Y:S01]  /*16450*/  UMOV UR4, UR36 ;  /* 0x0000002400047c82 */ /* 0x000fe20008000000 */
[----:B------:R-:W-:Y:S01]  /*16460*/  R2UR UR7, R9 ;  /* 0x00000000090772ca */ /* 0x000fe200000e0000 */
[----:B------:R-:W-:Y:S01]  /*16470*/  UMOV UR5, UR37 ;  /* 0x0000002500057c82 */ /* 0x000fe20008000000 */
        /* <DEDUP_REMOVED lines=24> */
[C---:B------:R-:W-:Y:S02]  /*16600*/  ISETP.GT.AND P3, PT, R0.reuse, 0x39, PT ;  /* 0x000000390000780c */ /* 0x040fe40003f64270 */
[----:B------:R-:W-:Y:S02]  /*16610*/  FMNMX.FTZ R6, R51, R6, !PT ;  /* 0x0000000633067209 */ /* 0x000fe40007810000 */
[----:B------:R-:W-:Y:S02]  /*16620*/  FSEL R55, R55, -INF , P3 ;  /* 0xff80000037377808 */ /* 0x000fe40001800000 */
[----:B------:R-:W-:Y:S01]  /*16630*/  ISETP.GT.AND P3, PT, R0, 0x41, PT ;  /* 0x000000410000780c */ /* 0x000fe20003f64270 */
[----:B------:R-:W-:Y:S02]  /*16640*/  WARPGROUP.DEPBAR.LE gsb0, 0x0 ;  /* 0x00008000000079c5 */ /* 0x000fe40000010000 */
[----:B------:R-:W-:Y:S01]  /*16650*/  WARPGROUP.ARRIVE ;  /* 0x00000000000079c5 */ /* 0x000fe20000000000 */
[----:B------:R-:W-:-:S02]  /*16660*/  FSEL R59, R43, -INF , P3 ;  /* 0xff8000002b3b7808 */ /* 0x000fc40001800000 */
        /* <DEDUP_REMOVED lines=14> */
[----:B------:R-:W-:Y:S01]  /*16750*/  FMNMX.FTZ R6, R59, R6, !PT ;  /* 0x000000063b067209 */ /* 0x000fe20007810000 */
[----:B------:R-:W0:Y:S01]  /*16760*/  @P2 LDC R46, c[0x0][0x450] ;  /* 0x00011400ff2e2b82 */ /* 0x000e220000000800 */
[----:B------:R-:W-:-:S02]  /*16770*/  ISETP.GT.AND P4, PT, R0, 0x50, PT ;  /* 0x000000500000780c */ /* 0x000fc40003f84270 */
[----:B------:R-:W-:Y:S02]  /*16780*/  FSEL R47, R47, -INF , P3 ;  /* 0xff8000002f2f7808 */ /* 0x000fe40001800000 */
[----:B------:R-:W-:Y:S02]  /*16790*/  FMNMX.FTZ R6, R21, R6, !PT ;  /* 0x0000000615067209 */ /* 0x000fe40007810000 */
[----:B------:R-:W-:Y:S02]  /*167a0*/  ISETP.GT.AND P3, PT, R0, 0x51, PT ;  /* 0x000000510000780c */ /* 0x000fe40003f64270 */
[----:B------:R-:W-:Y:S01]  /*167b0*/  FMNMX.FTZ R6, R47, R6, !PT ;  /* 0x000000062f067209 */ /* 0x000fe20007810000 */
[----:B------:R-:W-:Y:S02]  /*167c0*/  WARPGROUP.DEPBAR.LE gsb0, 0x0 ;  /* 0x00008000000079c5 */ /* 0x000fe40000010000 */
[----:B------:R-:W-:Y:S01]  /*167d0*/  WARPGROUP.ARRIVE ;  /* 0x00000000000079c5 */ /* 0x000fe20000000000 */
[----:B------:R-:W-:-:S02]  /*167e0*/  FSEL R43, R34, -INF , P4 ;  /* 0xff800000222b7808 */ /* 0x000fc40002000000 */
[C---:B------:R-:W-:Y:S01]  /*167f0*/  ISETP.GT.AND P4, PT, R0.reuse, 0x58, PT ;  /* 0x000000580000780c */ /* 0x040fe20003f84270 */
[----:B------:R-:W1:Y:S01]  /*16800*/  SHFL.IDX PT, R34, R10, RZ, 0x1c1f ;  /* 0x001c1fff0a227589 */ /* 0x000e6200000e0000 */
[----:B------:R-:W-:Y:S01]  /*16810*/  FSEL R35, R35, -INF , P3 ;  /* 0xff80000023237808 */ /* 0x000fe20001800000 */
[----:B------:R-:W-:Y:S01]  /*16820*/  HGMMA.64x16x16.F32.BF16 R24, gdesc[UR4], R24, gsb0 ;  /* 0x00200000041879f0 */ /* 0x000fe20008001818 */
[----:B------:R-:W-:Y:S01]  /*16830*/  FMNMX.FTZ R6, R43, R6, !PT ;  /* 0x000000062b067209 */ /* 0x000fe20007810000 */
[----:B------:R-:W-:Y:S01]  /*16840*/  ULDC UR4, c[0x0][0x988] ;  /* 0x0002620000047ab9 */ /* 0x000fe20000000800 */
[----:B------:R-:W-:Y:S02]  /*16850*/  ISETP.GT.AND P3, PT, R0, 0x59, PT ;  /* 0x000000590000780c */ /* 0x000fe40003f64270 */
[----:B------:R-:W-:Y:S02]  /*16860*/  FSEL R13, R38, -INF , P4 ;  /* 0xff800000260d7808 */ /* 0x000fe40002000000 */
[----:B------:R-:W-:-:S02]  /*16870*/  FMNMX.FTZ R6, R35, R6, !PT ;  /* 0x0000000623067209 */ /* 0x000fc40007810000 */
[C---:B------:R-:W-:Y:S02]  /*16880*/  ISETP.GT.AND P4, PT, R0.reuse, 0x60, PT ;  /* 0x000000600000780c */ /* 0x040fe40003f84270 */
[----:B------:R-:W-:Y:S02]  /*16890*/  FSEL R39, R39, -INF , P3 ;  /* 0xff80000027277808 */ /* 0x000fe40001800000 */
[----:B------:R-:W-:Y:S02]  /*168a0*/  FMNMX.FTZ R6, R13, R6, !PT ;  /* 0x000000060d067209 */ /* 0x000fe40007810000 */
[----:B------:R-:W-:Y:S02]  /*168b0*/  ISETP.GT.AND P3, PT, R0, 0x61, PT ;  /* 0x000000610000780c */ /* 0x000fe40003f64270 */
[----:B------:R-:W-:Y:S02]  /*168c0*/  FMNMX.FTZ R6, R39, R6, !PT ;  /* 0x0000000627067209 */ /* 0x000fe40007810000 */
[----:B-1----:R-:W-:-:S04]  /*168d0*/  VIADDMNMX R34, R34, R81, R12, PT ;  /* 0x0000005122227246 */ /* 0x002fc8000380010c */
[----:B------:R-:W-:Y:S01]  /*168e0*/  ISETP.GT.AND P5, PT, R34, 0x8, PT ;  /* 0x000000082200780c */ /* 0x000fe20003fa4270 */
[----:B------:R-:W-:Y:S02]  /*168f0*/  WARPGROUP.DEPBAR.LE gsb0, 0x0 ;  /* 0x00008000000079c5 */ /* 0x000fe40000010000 */
[----:B------:R-:W-:Y:S02]  /*16900*/  FSEL R15, R26, -INF , P4 ;  /* 0xff8000001a0f7808 */ /* 0x000fe40002000000 */
[C---:B------:R-:W-:Y:S02]  /*16910*/  ISETP.GT.AND P4, PT, R0.reuse, 0x68, PT ;  /* 0x000000680000780c */ /* 0x040fe40003f84270 */
[----:B------:R-:W-:Y:S02]  /*16920*/  FSEL R27, R27, -INF , P3 ;  /* 0xff8000001b1b7808 */ /* 0x000fe40001800000 */
[----:B------:R-:W-:Y:S02]  /*16930*/  FMNMX.FTZ R6, R15, R6, !PT ;  /* 0x000000060f067209 */ /* 0x000fe40007810000 */
[----:B------:R-:W-:Y:S01]  /*16940*/  ISETP.GT.AND P3, PT, R0, 0x69, PT ;  /* 0x000000690000780c */ /* 0x000fe20003f64270 */
[----:B------:R-:W-:Y:S01]  /*16950*/  IMAD.U32 R0, RZ, RZ, UR4 ;  /* 0x00000004ff007e24 */ /* 0x000fe2000f8e00ff */
[----:B------:R-:W-:-:S02]  /*16960*/  FSEL R11, R30, -INF , P4 ;  /* 0xff8000001e0b7808 */ /* 0x000fc40002000000 */
[----:B------:R-:W-:Y:S02]  /*16970*/  FMNMX.FTZ R6, R27, R6, !PT ;  /* 0x000000061b067209 */ /* 0x000fe40007810000 */
[----:B------:R-:W-:Y:S02]  /*16980*/  FSEL R31, R31, -INF , P3 ;  /* 0xff8000001f1f7808 */ /* 0x000fe40001800000 */
[----:B------:R-:W-:Y:S02]  /*16990*/  FMNMX.FTZ R6, R11, R6, !PT ;  /* 0x000000060b067209 */ /* 0x000fe40007810000 */
[----:B------:R-:W-:Y:S02]  /*169a0*/  ISETP.GT.AND P4, PT, R34, 0x1, PT ;  /* 0x000000012200780c */ /* 0x000fe40003f84270 */
[----:B------:R-:W-:-:S05]  /*169b0*/  FMNMX.FTZ R6, R31, R6, !PT ;  /* 0x000000061f067209 */ /* 0x000fca0007810000 */
[----:B------:R-:W1:Y:S02]  /*169c0*/  SHFL.BFLY PT, R97, R6, 0x2, 0x1f ;  /* 0x0c401f0006617f89 */ /* 0x000e6400000e0000 */
[----:B-1----:R-:W-:Y:S02]  /*169d0*/  FMNMX.FTZ R97, R6, R97, !PT ;  /* 0x0000006106617209 */ /* 0x002fe40007810000 */
[----:B------:R-:W-:Y:S02]  /*169e0*/  FSEL R6, R73, -INF , P4 ;  /* 0xff80000049067808 */ /* 0x000fe40002000000 */
[----:B------:R-:W-:Y:S01]  /*169f0*/  FSEL R73, R76, -INF , P5 ;  /* 0xff8000004c497808 */ /* 0x000fe20002800000 */
[----:B------:R-:W1:Y:S01]  /*16a00*/  SHFL.BFLY PT, R4, R97, 0x1, 0x1f ;  /* 0x0c201f0061047f89 */ /* 0x000e6200000e0000 */
        /* <DEDUP_REMOVED lines=8> */
[----:B-1----:R-:W-:Y:S02]  /*16a90*/  FMNMX.FTZ R4, R97, R4, !PT ;  /* 0x0000000461047209 */ /* 0x002fe40007810000 */
[----:B------:R-:W-:Y:S02]  /*16aa0*/  CS2R R96, SRZ ;  /* 0x0000000000607805 */ /* 0x000fe4000001ff00 */
[----:B------:R-:W-:Y:S02]  /*16ab0*/  ISETP.GT.AND P4, PT, R34, 0x31, PT ;  /* 0x000000312200780c */ /* 0x000fe40003f84270 */
[C---:B------:R-:W-:Y:S01]  /*16ac0*/  FSETP.NEU.FTZ.AND P3, PT, R4.reuse, -INF , PT ;  /* 0xff8000000400780b */ /* 0x040fe20003f7d000 */
[----:B------:R-:W-:Y:S01]  /*16ad0*/  FMUL.FTZ R14, R4, R0 ;  /* 0x00000000040e7220 */ /* 0x000fe20000410000 */
[----:B------:R-:W-:-:S02]  /*16ae0*/  FSEL R49, R49, -INF , P4 ;  /* 0xff80000031317808 */ /* 0x000fc40002000000 */
[----:B------:R-:W-:Y:S02]  /*16af0*/  ISETP.GT.AND P4, PT, R34, 0x39, PT ;  /* 0x000000392200780c */ /* 0x000fe40003f84270 */
[----:B------:R-:W-:Y:S02]  /*16b00*/  FSEL R14, R14, RZ, P3 ;  /* 0x000000ff0e0e7208 */ /* 0x000fe40001800000 */
[----:B------:R-:W-:Y:S02]  /*16b10*/  ISETP.GT.AND P3, PT, R34, RZ, PT ;  /* 0x000000ff2200720c */ /* 0x000fe40003f64270 */
[----:B------:R-:W-:Y:S01]  /*16b20*/  FSEL R53, R53, -INF , P4 ;  /* 0xff80000035357808 */ /* 0x000fe20002000000 */
[-CC-:B------:R-:W-:Y:S01]  /*16b30*/  FFMA.FTZ R201, R83, R0.reuse, -R14.reuse ;  /* 0x0000000053c97223 */ /* 0x180fe2000001080e */
[----:B------:R-:W-:Y:S01]  /*16b40*/  FSEL R81, R72, -INF , P3 ;  /* 0xff80000048517808 */ /* 0x000fe20001800000 */
[-CC-:B------:R-:W-:Y:S01]  /*16b50*/  FFMA.FTZ R203, R87, R0.reuse, -R14.reuse ;  /* 0x0000000057cb7223 */ /* 0x180fe2000001080e */
[C---:B------:R-:W-:Y:S01]  /*16b60*/  ISETP.GT.AND P3, PT, R34.reuse, 0x9, PT ;  /* 0x000000092200780c */ /* 0x040fe20003f64270 */
[--C-:B------:R-:W-:Y:S01]  /*16b70*/  FFMA.FTZ R20, R91, R0, -R14.reuse ;  /* 0x000000005b147223 */ /* 0x100fe2000001080e */
[----:B------:R-:W-:Y:S01]  /*16b80*/  FMNMX.FTZ R10, R81, R6, !PT ;  /* 0x00000006510a7209 */ /* 0x000fe20007810000 */
[-CC-:B------:R-:W-:Y:S01]  /*16b90*/  FFMA.FTZ R197, R93, R0.reuse, -R14.reuse ;  /* 0x000000005dc57223 */ /* 0x180fe2000001080e */
[----:B------:R-:W-:Y:S01]  /*16ba0*/  FSEL R77, R77, -INF , P3 ;  /* 0xff8000004d4d7808 */ /* 0x000fe20001800000 */
        /* <DEDUP_REMOVED lines=16> */
[--C-:B------:R-:W-:Y:S01]  /*16cb0*/  FFMA.FTZ R189, R7, R0, -R14.reuse ;  /* 0x0000000007bd7223 */ /* 0x100fe2000001080e */
[----:B------:R-:W-:Y:S01]  /*16cc0*/  ISETP.GT.AND P3, PT, R34, 0x20, PT ;  /* 0x000000202200780c */ /* 0x000fe20003f64270 */
[----:B------:R1:W-:Y:S01]  /*16cd0*/  MUFU.EX2 R10, R20 ;  /* 0x00000014000a7308 */ /* 0x0003e20000000800 */
[----:B------:R-:W-:Y:S01]  /*16ce0*/  FMNMX.FTZ R12, R87, R12, !PT ;  /* 0x0000000c570c7209 */ /* 0x000fe20007810000 */
[-CC-:B------:R-:W-:Y:S01]  /*16cf0*/  FFMA.FTZ R185, R9, R0.reuse, -R14.reuse ;  /* 0x0000000009b97223 */ /* 0x180fe2000001080e */
[----:B------:R-:W-:Y:S01]  /*16d00*/  FSEL R91, R56, -INF , P3 ;  /* 0xff800000385b7808 */ /* 0x000fe20001800000 */
[--C-:B------:R-:W-:Y:S01]  /*16d10*/  FFMA.FTZ R179, R11, R0, -R14.reuse ;  /* 0x000000000bb37223 */ /* 0x100fe2000001080e */
[----:B------:R-:W-:Y:S01]  /*16d20*/  FMNMX.FTZ R12, R69, R12, !PT ;  /* 0x0000000c450c7209 */ /* 0x000fe20007810000 */
[--C-:B------:R-:W-:Y:S01]  /*16d30*/  FFMA.FTZ R183, R13, R0, -R14.reuse ;  /* 0x000000000db77223 */ /* 0x100fe2000001080e */
[----:B------:R-:W-:Y:S01]  /*16d40*/  ISETP.GT.AND P3, PT, R34, 0x28, PT ;  /* 0x000000282200780c */ /* 0x000fe20003f64270 */
[----:B------:R-:W-:Y:S01]  /*16d50*/  MUFU.EX2 R201, R201 ;  /* 0x000000c900c97308 */ /* 0x000fe20000000800 */
[----:B------:R-:W-:Y:S01]  /*16d60*/  FMNMX.FTZ R12, R91, R12, !PT ;  /* 0x0000000c5b0c7209 */ /* 0x000fe20007810000 */
[-CC-:B------:R-:W-:Y:S01]  /*16d70*/  FFMA.FTZ R177, R15, R0.reuse, -R14.reuse ;  /* 0x000000000fb17223 */ /* 0x180fe2000001080e */
[----:B------:R-:W-:Y:S01]  /*16d80*/  FSEL R93, R60, -INF , P3 ;  /* 0xff8000003c5d7808 */ /* 0x000fe20001800000 */
[--C-:B------:R-:W-:Y:S01]  /*16d90*/  FFMA.FTZ R187, R21, R0, -R14.reuse ;  /* 0x0000000015bb7223 */ /* 0x100fe2000001080e */
[----:B-1----:R-:W-:Y:S01]  /*16da0*/  FMNMX.FTZ R20, R57, R12, !PT ;  /* 0x0000000c39147209 */ /* 0x002fe20007810000 */
[--C-:B------:R-:W-:Y:S01]  /*16db0*/  FFMA.FTZ R27, R27, R0, -R14.reuse ;  /* 0x000000001b1b7223 */ /* 0x100fe2000001080e */
[----:B------:R-:W-:Y:S01]  /*16dc0*/  ISETP.GT.AND P3, PT, R34, 0x30, PT ;  /* 0x000000302200780c */ /* 0x000fe20003f64270 */
[----:B------:R1:W-:Y:S01]  /*16dd0*/  MUFU.EX2 R12, R26 ;  /* 0x0000001a000c7308 */ /* 0x0003e20000000800 */
[----:B------:R-:W-:Y:S01]  /*16de0*/  FMNMX.FTZ R20, R93, R20, !PT ;  /* 0x000000145d147209 */ /* 0x000fe20007810000 */
[----:B------:R-:W-:Y:S01]  /*16df0*/  FFMA.FTZ R181, R43, R0, -R14 ;  /* 0x000000002bb57223 */ /* 0x000fe2000001080e */
[----:B------:R-:W-:-:S02]  /*16e00*/  FSEL R89, R48, -INF , P3 ;  /* 0xff80000030597808 */ /* 0x000fc40001800000 */
[----:B------:R-:W-:Y:S02]  /*16e10*/  FMNMX.FTZ R20, R61, R20, !PT ;  /* 0x000000143d147209 */ /* 0x000fe40007810000 */
[----:B------:R-:W-:Y:S01]  /*16e20*/  ISETP.GT.AND P3, PT, R34, 0x38, PT ;  /* 0x000000382200780c */ /* 0x000fe20003f64270 */
[----:B------:R-:W2:Y:S01]  /*16e30*/  MUFU.EX2 R8, R8 ;  /* 0x0000000800087308 */ /* 0x000ea20000000800 */
[----:B------:R-:W-:Y:S02]  /*16e40*/  FMNMX.FTZ R20, R89, R20, !PT ;  /* 0x0000001459147209 */ /* 0x000fe40007810000 */
[----:B------:R-:W-:Y:S02]  /*16e50*/  FSEL R85, R52, -INF , P3 ;  /* 0xff80000034557808 */ /* 0x000fe40001800000 */
[----:B-1----:R-:W-:Y:S02]  /*16e60*/  FMNMX.FTZ R26, R49, R20, !PT ;  /* 0x00000014311a7209 */ /* 0x002fe40007810000 */
[----:B------:R-:W-:Y:S01]  /*16e70*/  ISETP.GT.AND P3, PT, R34, 0x40, PT ;  /* 0x000000402200780c */ /* 0x000fe20003f64270 */
[----:B------:R1:W-:Y:S01]  /*16e80*/  MUFU.EX2 R20, R30 ;  /* 0x0000001e00147308 */ /* 0x0003e20000000800 */
[----:B------:R-:W-:-:S02]  /*16e90*/  FMNMX.FTZ R26, R85, R26, !PT ;  /* 0x0000001a551a7209 */ /* 0x000fc40007810000 */
[----:B------:R-:W-:Y:S02]  /*16ea0*/  ISETP.GT.AND P4, PT, R34, 0x41, PT ;  /* 0x000000412200780c */ /* 0x000fe40003f84270 */
[----:B------:R-:W-:Y:S02]  /*16eb0*/  FSEL R79, R40, -INF , P3 ;  /* 0xff800000284f7808 */ /* 0x000fe40001800000 */
[----:B------:R-:W-:Y:S01]  /*16ec0*/  FMNMX.FTZ R26, R53, R26, !PT ;  /* 0x0000001a351a7209 */ /* 0x000fe20007810000 */
[----:B------:R-:W3:Y:S01]  /*16ed0*/  MUFU.EX2 R203, R203 ;  /* 0x000000cb00cb7308 */ /* 0x000ee20000000800 */
[----:B------:R-:W-:Y:S02]  /*16ee0*/  ISETP.GT.AND P3, PT, R34, 0x48, PT ;  /* 0x000000482200780c */ /* 0x000fe40003f64270 */
[----:B------:R-:W-:Y:S02]  /*16ef0*/  FSEL R75, R41, -INF , P4 ;  /* 0xff800000294b7808 */ /* 0x000fe40002000000 */
[----:B------:R-:W-:-:S02]  /*16f00*/  FMNMX.FTZ R26, R79, R26, !PT ;  /* 0x0000001a4f1a7209 */ /* 0x000fc40007810000 */
[----:B------:R-:W-:Y:S01]  /*16f10*/  ISETP.GT.AND P4, PT, R34, 0x49, PT ;  /* 0x000000492200780c */ /* 0x000fe20003f84270 */
[----:B------:R-:W4:Y:S01]  /*16f20*/  MUFU.EX2 R197, R197 ;  /* 0x000000c500c57308 */ /* 0x000f220000000800 */
[----:B------:R-:W-:Y:S02]  /*16f30*/  FSEL R41, R44, -INF , P3 ;  /* 0xff8000002c297808 */ /* 0x000fe40001800000 */
[----:B-1----:R-:W-:Y:S01]  /*16f40*/  FMNMX.FTZ R30, R75, R26, !PT ;  /* 0x0000001a4b1e7209 */ /* 0x002fe20007810000 */
[----:B------:R-:W1:Y:S01]  /*16f50*/  @P2 LDC R44, c[0x0][0x44c] ;  /* 0x00011300ff2c2b82 */ /* 0x000e620000000800 */
[----:B------:R-:W-:Y:S02]  /*16f60*/  FSEL R45, R45, -INF , P4 ;  /* 0xff8000002d2d7808 */ /* 0x000fe40002000000 */
[----:B------:R-:W-:Y:S01]  /*16f70*/  ISETP.GT.AND P3, PT, R34, 0x50, PT ;  /* 0x000000502200780c */ /* 0x000fe20003f64270 */
[----:B------:R-:W4:Y:S01]  /*16f80*/  MUFU.EX2 R199, R199 ;  /* 0x000000c700c77308 */ /* 0x000f220000000800 */
[----:B------:R-:W-:-:S02]  /*16f90*/  FMNMX.FTZ R30, R41, R30, !PT ;  /* 0x0000001e291e7209 */ /* 0x000fc40007810000 */
[----:B------:R-:W-:Y:S02]  /*16fa0*/  ISETP.GT.AND P4, PT, R34, 0x51, PT ;  /* 0x000000512200780c */ /* 0x000fe40003f84270 */
[----:B------:R-:W-:Y:S02]  /*16fb0*/  FSEL R71, R32, -INF , P3 ;  /* 0xff80000020477808 */ /* 0x000fe40001800000 */
[----:B------:R-:W-:Y:S01]  /*16fc0*/  FMNMX.FTZ R30, R45, R30, !PT ;  /* 0x0000001e2d1e7209 */ /* 0x000fe20007810000 */
[----:B------:R0:W-:Y:S01]  /*16fd0*/  MUFU.EX2 R26, R38 ;  /* 0x00000026001a7308 */ /* 0x0001e20000000800 */
[----:B------:R-:W-:Y:S02]  /*16fe0*/  ISETP.GT.AND P3, PT, R34, 0x58, PT ;  /* 0x000000582200780c */ /* 0x000fe40003f64270 */
[----:B------:R-:W-:Y:S02]  /*16ff0*/  FSEL R33, R33, -INF , P4 ;  /* 0xff80000021217808 */ /* 0x000fe40002000000 */
[----:B------:R-:W-:-:S02]  /*17000*/  FMNMX.FTZ R30, R71, R30, !PT ;  /* 0x0000001e471e7209 */ /* 0x000fc40007810000 */
[----:B------:R-:W-:Y:S01]  /*17010*/  ISETP.GT.AND P4, PT, R34, 0x59, PT ;  /* 0x000000592200780c */ /* 0x000fe20003f84270 */
[----:B------:R-:W-:Y:S01]  /*17020*/  MUFU.EX2 R193, R193 ;  /* 0x000000c100c17308 */ /* 0x000fe20000000800 */
[----:B------:R-:W-:Y:S01]  /*17030*/  FSEL R67, R36, -INF , P3 ;  /* 0xff80000024437808 */ /* 0x000fe20001800000 */
[--C-:B------:R-:W-:Y:S01]  /*17040*/  FFMA.FTZ R36, R63, R0, -R14.reuse ;  /* 0x000000003f247223 */ /* 0x100fe2000001080e */
[----:B------:R-:W-:Y:S01]  /*17050*/  FMNMX.FTZ R32, R33, R30, !PT ;  /* 0x0000001e21207209 */ /* 0x000fe20007810000 */
[----:B0-----:R-:W-:Y:S01]  /*17060*/  FFMA.FTZ R38, R39, R0, -R14 ;  /* 0x0000000027267223 */ /* 0x001fe2000001080e */
[----:B------:R-:W-:Y:S01]  /*17070*/  FSEL R37, R37, -INF , P4 ;  /* 0xff80000025257808 */ /* 0x000fe20002000000 */
[----:B-1----:R-:W-:Y:S01]  /*17080*/  @P2 IMAD.HI.U32 R39, R223, R44, RZ ;  /* 0x0000002cdf272227 */ /* 0x002fe200078e00ff */
[----:B------:R-:W-:Y:S01]  /*17090*/  ISETP.GT.AND P3, PT, R34, 0x60, PT ;  /* 0x000000602200780c */ /* 0x000fe20003f64270 */
[----:B------:R0:W-:Y:S01]  /*170a0*/  MUFU.EX2 R30, R36 ;  /* 0x00000024001e7308 */ /* 0x0001e20000000800 */
[----:B------:R-:W-:-:S02]  /*170b0*/  FMNMX.FTZ R32, R67, R32, !PT ;  /* 0x0000002043207209 */ /* 0x000fc40007810000 */
[----:B------:R-:W-:Y:S02]  /*170c0*/  ISETP.GT.AND P4, PT, R34, 0x61, PT ;  /* 0x000000612200780c */ /* 0x000fe40003f84270 */
[----:B------:R-:W-:Y:S01]  /*170d0*/  FSEL R63, R24, -INF , P3 ;  /* 0xff800000183f7808 */ /* 0x000fe20001800000 */
[----:B------:R-:W-:Y:S01]  /*170e0*/  FFMA.FTZ R24, R51, R0, -R14 ;  /* 0x0000000033187223 */ /* 0x000fe2000001080e */
[----:B------:R-:W-:Y:S01]  /*170f0*/  FMNMX.FTZ R32, R37, R32, !PT ;  /* 0x0000002025207209 */ /* 0x000fe20007810000 */
[----:B------:R-:W-:Y:S01]  /*17100*/  MUFU.EX2 R195, R195 ;  /* 0x000000c300c37308 */ /* 0x000fe20000000800 */
[----:B------:R-:W-:Y:S02]  /*17110*/  ISETP.GT.AND P3, PT, R34, 0x68, PT ;  /* 0x000000682200780c */ /* 0x000fe40003f64270 */
[----:B------:R-:W-:Y:S02]  /*17120*/  CS2R R50, SRZ ;  /* 0x0000000000327805 */ /* 0x000fe4000001ff00 */
[----:B------:R-:W-:-:S02]  /*17130*/  FSEL R25, R25, -INF , P4 ;  /* 0xff80000019197808 */ /* 0x000fc40002000000 */
[----:B------:R-:W-:Y:S02]  /*17140*/  FMNMX.FTZ R32, R63, R32, !PT ;  /* 0x000000203f207209 */ /* 0x000fe40007810000 */
[----:B------:R-:W-:Y:S01]  /*17150*/  ISETP.GT.AND P4, PT, R34, 0x69, PT ;  /* 0x000000692200780c */ /* 0x000fe20003f84270 */
[--C-:B------:R-:W-:Y:S01]  /*17160*/  FFMA.FTZ R34, R47, R0, -R14.reuse ;  /* 0x000000002f227223 */ /* 0x100fe2000001080e */
[----:B------:R-:W-:Y:S01]  /*17170*/  FSEL R95, R28, -INF , P3 ;  /* 0xff8000001c5f7808 */ /* 0x000fe20001800000 */
[----:B------:R-:W-:Y:S01]  /*17180*/  IMAD.MOV.U32 R47, RZ, RZ, R223 ;  /* 0x000000ffff2f7224 */ /* 0x000fe200078e00df */
[----:B------:R-:W-:Y:S01]  /*17190*/  FMNMX.FTZ R32, R25, R32, !PT ;  /* 0x0000002019207209 */ /* 0x000fe20007810000 */
[----:B------:R-:W-:Y:S01]  /*171a0*/  MUFU.EX2 R189, R189 ;  /* 0x000000bd00bd7308 */ /* 0x000fe20000000800 */
[----:B------:R-:W-:Y:S01]  /*171b0*/  FSEL R29, R29, -INF , P4 ;  /* 0xff8000001d1d7808 */ /* 0x000fe20002000000 */
[----:B------:R-:W-:Y:S01]  /*171c0*/  FFMA.FTZ R28, R55, R0, -R14 ;  /* 0x00000000371c7223 */ /* 0x000fe2000001080e */
[----:B------:R-:W-:-:S02]  /*171d0*/  FMNMX.FTZ R32, R95, R32, !PT ;  /* 0x000000205f207209 */ /* 0x000fc40007810000 */
[----:B------:R-:W-:Y:S02]  /*171e0*/  CS2R R54, SRZ ;  /* 0x0000000000367805 */ /* 0x000fe4000001ff00 */
[----:B------:R-:W-:Y:S02]  /*171f0*/  @P2 SHF.R.U32.HI R47, RZ, R46, R39 ;  /* 0x0000002eff2f2219 */ /* 0x000fe40000011627 */
[----:B------:R-:W-:Y:S01]  /*17200*/  FMNMX.FTZ R5, R29, R32, !PT ;  /* 0x000000201d057209 */ /* 0x000fe20007810000 */
[----:B------:R-:W-:Y:S01]  /*17210*/  MUFU.EX2 R24, R24 ;  /* 0x0000001800187308 */ /* 0x000fe20000000800 */
[--C-:B------:R-:W-:Y:S01]  /*17220*/  FFMA.FTZ R32, R59, R0, -R14.reuse ;  /* 0x000000003b207223 */ /* 0x100fe2000001080e */
[----:B------:R-:W-:Y:S02]  /*17230*/  CS2R R58, SRZ ;  /* 0x00000000003a7805 */ /* 0x000fe4000001ff00 */
[----:B0-----:R-:W0:Y:S04]  /*17240*/  SHFL.BFLY PT, R36, R5, 0x2, 0x1f ;  /* 0x0c401f0005247f89 */ /* 0x001e2800000e0000 */
        /* <DEDUP_REMOVED lines=11> */
[----:B0-----:R-:W-:-:S04]  /*17300*/  FMNMX.FTZ R5, R7, R40, !PT ;  /* 0x0000002807057209 */ /* 0x001fc80007810000 */
[C---:B------:R-:W-:Y:S01]  /*17310*/  FSETP.NEU.FTZ.AND P3, PT, R5.reuse, -INF , PT ;  /* 0xff8000000500780b */ /* 0x040fe20003f7d000 */
[----:B------:R-:W-:Y:S02]  /*17320*/  FMUL.FTZ R42, R5, R0 ;  /* 0x00000000052a7220 */ /* 0x000fe40000410000 */
[----:B------:R0:W-:Y:S03]  /*17330*/  MUFU.EX2 R40, R27 ;  /* 0x0000001b00287308 */ /* 0x0001e60000000800 */
[----:B------:R-:W-:-:S05]  /*17340*/  FSEL R42, R42, RZ, P3 ;  /* 0x000000ff2a2a7208 */ /* 0x000fca0001800000 */
[-CC-:B------:R-:W-:Y:S01]  /*17350*/  FFMA.FTZ R200, R81, R0.reuse, -R42.reuse ;  /* 0x0000000051c87223 */ /* 0x180fe2000001082a */
[-CC-:B------:R-:W-:Y:S01]  /*17360*/  FFMA.FTZ R9, R6, R0.reuse, -R42.reuse ;  /* 0x0000000006097223 */ /* 0x180fe2000001082a */
[-C--:B------:R-:W-:Y:S01]  /*17370*/  FFMA.FTZ R202, R73, R0.reuse, -R42 ;  /* 0x0000000049ca7223 */ /* 0x080fe2000001082a */
[----:B--2---:R-:W-:Y:S01]  /*17380*/  FADD.FTZ R6, R201, R8 ;  /* 0x00000008c9067221 */ /* 0x004fe20000010000 */
[-CC-:B------:R-:W-:Y:S01]  /*17390*/  FFMA.FTZ R11, R77, R0.reuse, -R42.reuse ;  /* 0x000000004d0b7223 */ /* 0x180fe2000001082a */
[-C--:B------:R-:W-:Y:S01]  /*173a0*/  FFMA.FTZ R196, R83, R0.reuse, -R42 ;  /* 0x0000000053c47223 */ /* 0x080fe2000001082a */
[----:B------:R-:W-:Y:S01]  /*173b0*/  MUFU.EX2 R200, R200 ;  /* 0x000000c800c87308 */ /* 0x000fe20000000800 */
[----:B---3--:R-:W-:Y:S01]  /*173c0*/  FADD.FTZ R7, R203, R6 ;  /* 0x00000006cb077221 */ /* 0x008fe20000010000 */
[-CC-:B------:R-:W-:Y:S01]  /*173d0*/  FFMA.FTZ R13, R65, R0.reuse, -R42.reuse ;  /* 0x00000000410d7223 */ /* 0x180fe2000001082a */
[-CC-:B------:R-:W-:Y:S01]  /*173e0*/  FFMA.FTZ R198, R87, R0.reuse, -R42.reuse ;  /* 0x0000000057c67223 */ /* 0x180fe2000001082a */
[-CC-:B------:R-:W-:Y:S01]  /*173f0*/  FFMA.FTZ R15, R69, R0.reuse, -R42.reuse ;  /* 0x00000000450f7223 */ /* 0x180fe2000001082a */
[----:B------:R-:W-:Y:S01]  /*17400*/  FADD.FTZ R6, R10, R7 ;  /* 0x000000070a067221 */ /* 0x000fe20000010000 */
[-CC-:B------:R-:W-:Y:S01]  /*17410*/  FFMA.FTZ R192, R91, R0.reuse, -R42.reuse ;  /* 0x000000005bc07223 */ /* 0x180fe2000001082a */
[-C--:B------:R-:W-:Y:S01]  /*17420*/  FFMA.FTZ R21, R57, R0.reuse, -R42 ;  /* 0x0000000039157223 */ /* 0x080fe2000001082a */
[----:B------:R-:W1:Y:S01]  /*17430*/  MUFU.EX2 R9, R9 ;  /* 0x0000000900097308 */ /* 0x000e620000000800 */
[----:B----4-:R-:W-:Y:S01]  /*17440*/  FADD.FTZ R7, R197, R6 ;  /* 0x00000006c5077221 */ /* 0x010fe20000010000 */
[-CC-:B------:R-:W-:Y:S01]  /*17450*/  FFMA.FTZ R194, R93, R0.reuse, -R42.reuse ;  /* 0x000000005dc27223 */ /* 0x180fe2000001082a */
[-CC-:B0-----:R-:W-:Y:S01]  /*17460*/  FFMA.FTZ R27, R61, R0.reuse, -R42.reuse ;  /* 0x000000003d1b7223 */ /* 0x181fe2000001082a */
[-CC-:B------:R-:W-:Y:S01]  /*17470*/  FFMA.FTZ R188, R89, R0.reuse, -R42.reuse ;  /* 0x0000000059bc7223 */ /* 0x180fe2000001082a */
[----:B------:R-:W-:Y:S01]  /*17480*/  FADD.FTZ R6, R12, R7 ;  /* 0x000000070c067221 */ /* 0x000fe20000010000 */
[-CC-:B------:R-:W-:Y:S01]  /*17490*/  FFMA.FTZ R186, R41, R0.reuse, -R42.reuse ;  /* 0x0000000029ba7223 */ /* 0x180fe2000001082a */
[-C--:B------:R-:W-:Y:S01]  /*174a0*/  FFMA.FTZ R31, R49, R0.reuse, -R42 ;  /* 0x00000000311f7223 */ /* 0x080fe2000001082a */
[----:B------:R-:W0:Y:S01]  /*174b0*/  MUFU.EX2 R202, R202 ;  /* 0x000000ca00ca7308 */ /* 0x000e220000000800 */
[----:B------:R-:W-:Y:S01]  /*174c0*/  FADD.FTZ R39, R199, R6 ;  /* 0x00000006c7277221 */ /* 0x000fe20000010000 */
[----:B------:R-:W-:Y:S01]  /*174d0*/  @!P1 PRMT R6, RZ, 0x654, R3 ;  /* 0x00000654ff069816 */ /* 0x000fe20000000003 */
[-CC-:B------:R-:W-:Y:S01]  /*174e0*/  FFMA.FTZ R190, R85, R0.reuse, -R42.reuse ;  /* 0x0000000055be7223 */ /* 0x180fe2000001082a */
[-CC-:B------:R-:W-:Y:S01]  /*174f0*/  FFMA.FTZ R35, R53, R0.reuse, -R42.reuse ;  /* 0x0000000035237223 */ /* 0x180fe2000001082a */
[----:B------:R-:W-:Y:S01]  /*17500*/  FADD.FTZ R46, R20, R39 ;  /* 0x00000027142e7221 */ /* 0x000fe20000010000 */
[----:B------:R2:W-:Y:S01]  /*17510*/  @!P1 SYNCS.ARRIVE.TRANS64.RED.A1T0 RZ, [R6+URZ], RZ ;  /* 0x000000ff06ff99a7 */ /* 0x0005e2000810043f */
[-C--:B------:R-:W-:Y:S01]  /*17520*/  FFMA.FTZ R184, R79, R0.reuse, -R42 ;  /* 0x000000004fb87223 */ /* 0x080fe2000001082a */
[----:B------:R-:W3:Y:S01]  /*17530*/  MUFU.EX2 R11, R11 ;  /* 0x0000000b000b7308 */ /* 0x000ee20000000800 */
[----:B-1----:R-:W-:Y:S01]  /*17540*/  FADD.FTZ R7, R200, R9 ;  /* 0x00000009c8077221 */ /* 0x002fe20000010000 */
[----:B------:R-:W-:Y:S01]  /*17550*/  FADD.FTZ R43, R193, R46 ;  /* 0x0000002ec12b7221 */ /* 0x000fe20000010000 */
[-CC-:B------:R-:W-:Y:S01]  /*17560*/  FFMA.FTZ R75, R75, R0.reuse, -R42.reuse ;  /* 0x000000004b4b7223 */ /* 0x180fe2000001082a */
[-CC-:B------:R-:W-:Y:S01]  /*17570*/  FFMA.FTZ R45, R45, R0.reuse, -R42.reuse ;  /* 0x000000002d2d7223 */ /* 0x180fe2000001082a */
[----:B------:R-:W-:Y:S01]  /*17580*/  FFMA.FTZ R71, R71, R0, -R42 ;  /* 0x0000000047477223 */ /* 0x000fe2000001082a */
[----:B------:R-:W-:Y:S01]  /*17590*/  FADD.FTZ R46, R26, R43 ;  /* 0x0000002b1a2e7221 */ /* 0x000fe20000010000 */
[----:B--2---:R-:W-:Y:S01]  /*175a0*/  IMAD.MOV.U32 R6, RZ, RZ, RZ ;  /* 0x000000ffff067224 */ /* 0x004fe200078e00ff */
[----:B------:R-:W1:Y:S01]  /*175b0*/  MUFU.EX2 R196, R196 ;  /* 0x000000c400c47308 */ /* 0x000e620000000800 */
[----:B0-----:R-:W-:Y:S01]  /*175c0*/  FADD.FTZ R44, R202, R7 ;  /* 0x00000007ca2c7221 */ /* 0x001fe20000010000 */
[----:B------:R-:W-:Y:S01]  /*175d0*/  IADD3 R7, R47, R226, -R224 ;  /* 0x000000e22f077210 */ /* 0x000fe20007ffe8e0 */
[----:B------:R-:W-:Y:S01]  /*175e0*/  FADD.FTZ R41, R195, R46 ;  /* 0x0000002ec3297221 */ /* 0x000fe20000010000 */
[-CC-:B------:R-:W-:Y:S01]  /*175f0*/  FFMA.FTZ R33, R33, R0.reuse, -R42.reuse ;  /* 0x0000000021217223 */ /* 0x180fe2000001082a */
[-CC-:B------:R-:W-:Y:S01]  /*17600*/  FFMA.FTZ R67, R67, R0.reuse, -R42.reuse ;  /* 0x0000000043437223 */ /* 0x180fe2000001082a */
[----:B------:R-:W-:Y:S01]  /*17610*/  FFMA.FTZ R37, R37, R0, -R42 ;  /* 0x0000000025257223 */ /* 0x000fe2000001082a */
[----:B------:R-:W-:Y:S01]  /*17620*/  FADD.FTZ R46, R30, R41 ;  /* 0x000000291e2e7221 */ /* 0x000fe20000010000 */
[----:B------:R-:W0:Y:S01]  /*17630*/  MUFU.EX2 R13, R13 ;  /* 0x0000000d000d7308 */ /* 0x000e220000000800 */
[----:B---3--:R-:W-:Y:S01]  /*17640*/  FADD.FTZ R39, R11, R44 ;  /* 0x0000002c0b277221 */ /* 0x008fe20000010000 */
[----:B------:R-:W-:-:S04]  /*17650*/  IMAD.HI R221, R7, -0x6db6db6d, R6 ;  /* 0x9249249307dd7827 */ /* 0x000fc800078e0206 */
[----:B------:R-:W-:Y:S01]  /*17660*/  FADD.FTZ R41, R189, R46 ;  /* 0x0000002ebd297221 */ /* 0x000fe20000010000 */
[-CC-:B------:R-:W-:Y:S01]  /*17670*/  FFMA.FTZ R63, R63, R0.reuse, -R42.reuse ;  /* 0x000000003f3f7223 */ /* 0x180fe2000001082a */
[-CC-:B------:R-:W-:Y:S01]  /*17680*/  FFMA.FTZ R25, R25, R0.reuse, -R42.reuse ;  /* 0x0000000019197223 */ /* 0x180fe2000001082a */
[-CC-:B------:R-:W-:Y:S01]  /*17690*/  FFMA.FTZ R95, R95, R0.reuse, -R42.reuse ;  /* 0x000000005f5f7223 */ /* 0x180fe2000001082a */
[----:B------:R-:W-:Y:S01]  /*176a0*/  FFMA.FTZ R29, R29, R0, -R42 ;  /* 0x000000001d1d7223 */ /* 0x000fe2000001082a */
[----:B------:R-:W2:Y:S01]  /*176b0*/  MUFU.EX2 R198, R198 ;  /* 0x000000c600c67308 */ /* 0x000ea20000000800 */
[----:B-1----:R-:W-:Y:S01]  /*176c0*/  FADD.FTZ R44, R196, R39 ;  /* 0x00000027c42c7221 */ /* 0x002fe20000010000 */
[----:B------:R-:W-:Y:S02]  /*176d0*/  F2FP.BF16.F32.PACK_AB R201, R8, R201 ;  /* 0x000000c908c9723e */ /* 0x000fe400000010ff */
[----:B------:R-:W-:Y:S02]  /*176e0*/  CS2R R92, SRZ ;  /* 0x00000000005c7805 */ /* 0x000fe4000001ff00 */
[----:B------:R-:W-:Y:S01]  /*176f0*/  F2FP.BF16.F32.PACK_AB R203, R10, R203 ;  /* 0x000000cb0acb723e */ /* 0x000fe200000010ff */
[----:B------:R-:W-:Y:S01]  /*17700*/  VIADD R10, R2, 0xfffffffe ;  /* 0xfffffffe020a7836 */ /* 0x000fe20000000000 */
[----:B------:R-:W-:Y:S01]  /*17710*/  F2FP.BF16.F32.PACK_AB R200, R9, R200 ;  /* 0x000000c809c8723e */ /* 0x000fe200000010ff */
[----:B------:R-:W-:Y:S01]  /*17720*/  IMAD.MOV.U32 R2, RZ, RZ, 0x3f800000 ;  /* 0x3f800000ff027424 */ /* 0x000fe200078e00ff */
[----:B------:R-:W1:Y:S01]  /*17730*/  MUFU.EX2 R15, R15 ;  /* 0x0000000f000f7308 */ /* 0x000e620000000800 */
[----:B0-----:R-:W-:Y:S01]  /*17740*/  FADD.FTZ R39, R13, R44 ;  /* 0x0000002c0d277221 */ /* 0x001fe20000010000 */
[----:B------:R-:W-:-:S02]  /*17750*/  F2FP.BF16.F32.PACK_AB R193, R26, R193 ;  /* 0x000000c11ac1723e */ /* 0x000fc400000010ff */
[----:B------:R-:W-:Y:S02]  /*17760*/  CS2R R90, SRZ ;  /* 0x00000000005a7805 */ /* 0x000fe4000001ff00 */
[----:B------:R-:W-:Y:S02]  /*17770*/  F2FP.BF16.F32.PACK_AB R195, R30, R195 ;  /* 0x000000c31ec3723e */ /* 0x000fe400000010ff */
[----:B------:R-:W-:Y:S02]  /*17780*/  CS2R R88, SRZ ;  /* 0x0000000000587805 */ /* 0x000fe4000001ff00 */
[----:B------:R-:W-:Y:S02]  /*17790*/  F2FP.BF16.F32.PACK_AB R189, R24, R189 ;  /* 0x000000bd18bd723e */ /* 0x000fe400000010ff */
[----:B------:R-:W-:Y:S01]  /*177a0*/  CS2R R86, SRZ ;  /* 0x0000000000567805 */ /* 0x000fe2000001ff00 */
[----:B------:R-:W0:Y:S01]  /*177b0*/  MUFU.EX2 R192, R192 ;  /* 0x000000c000c07308 */ /* 0x000e220000000800 */
[----:B--2---:R-:W-:Y:S01]  /*177c0*/  FADD.FTZ R44, R198, R39 ;  /* 0x00000027c62c7221 */ /* 0x004fe20000010000 */
[----:B------:R-:W-:-:S02]  /*177d0*/  F2FP.BF16.F32.PACK_AB R197, R12, R197 ;  /* 0x000000c50cc5723e */ /* 0x000fc400000010ff */
[----:B------:R-:W-:Y:S02]  /*177e0*/  CS2R R84, SRZ ;  /* 0x0000000000547805 */ /* 0x000fe4000001ff00 */
[----:B------:R-:W-:Y:S02]  /*177f0*/  F2FP.BF16.F32.PACK_AB R199, R20, R199 ;  /* 0x000000c714c7723e */ /* 0x000fe400000010ff */
[----:B------:R-:W-:Y:S02]  /*17800*/  CS2R R82, SRZ ;  /* 0x0000000000527805 */ /* 0x000fe4000001ff00 */
[----:B------:R-:W-:Y:S02]  /*17810*/  F2FP.BF16.F32.PACK_AB R202, R11, R202 ;  /* 0x000000ca0bca723e */ /* 0x000fe400000010ff */
[----:B------:R-:W-:Y:S01]  /*17820*/  CS2R R80, SRZ ;  /* 0x0000000000507805 */ /* 0x000fe2000001ff00 */
[----:B------:R-:W2:Y:S01]  /*17830*/  MUFU.EX2 R21, R21 ;  /* 0x0000001500157308 */ /* 0x000ea20000000800 */
[----:B-1----:R-:W-:Y:S01]  /*17840*/  FADD.FTZ R39, R15, R44 ;  /* 0x0000002c0f277221 */ /* 0x002fe20000010000 */
[----:B------:R-:W-:Y:S01]  /*17850*/  FADD.FTZ R44, R24, R41 ;  /* 0x00000029182c7221 */ /* 0x000fe20000010000 */
[----:B------:R-:W-:-:S02]  /*17860*/  F2FP.BF16.F32.PACK_AB R196, R13, R196 ;  /* 0x000000c40dc4723e */ /* 0x000fc400000010ff */
[----:B------:R-:W-:Y:S02]  /*17870*/  CS2R R78, SRZ ;  /* 0x00000000004e7805 */ /* 0x000fe4000001ff00 */
[----:B------:R-:W-:Y:S01]  /*17880*/  F2FP.BF16.F32.PACK_AB R198, R15, R198 ;  /* 0x000000c60fc6723e */ /* 0x000fe200000010ff */
[----:B------:R-:W-:Y:S01]  /*17890*/  FADD.FTZ R41, R191, R44 ;  /* 0x0000002cbf297221 */ /* 0x000fe20000010000 */
[----:B------:R-:W-:Y:S01]  /*178a0*/  F2FP.BF16.F32.PACK_AB R191, R28, R191 ;  /* 0x000000bf1cbf723e */ /* 0x000fe200000010ff */
[----:B------:R-:W1:Y:S01]  /*178b0*/  MUFU.EX2 R194, R194 ;  /* 0x000000c200c27308 */ /* 0x000e620000000800 */
[----:B0-----:R-:W-:Y:S01]  /*178c0*/  FADD.FTZ R6, R192, R39 ;  /* 0x00000027c0067221 */ /* 0x001fe20000010000 */
[----:B------:R-:W-:Y:S01]  /*178d0*/  FADD.FTZ R44, R28, R41 ;  /* 0x000000291c2c7221 */ /* 0x000fe20000010000 */
[----:B------:R-:W-:Y:S02]  /*178e0*/  CS2R R76, SRZ ;  /* 0x00000000004c7805 */ /* 0x000fe4000001ff00 */
[----:B------:R-:W-:-:S02]  /*178f0*/  CS2R R72, SRZ ;  /* 0x0000000000487805 */ /* 0x000fc4000001ff00 */
[----:B------:R-:W-:Y:S01]  /*17900*/  CS2R R68, SRZ ;  /* 0x0000000000447805 */ /* 0x000fe2000001ff00 */
[----:B------:R-:W-:Y:S01]  /*17910*/  FADD.FTZ R41, R185, R44 ;  /* 0x0000002cb9297221 */ /* 0x000fe20000010000 */
[----:B------:R-:W-:Y:S01]  /*17920*/  SHF.R.U32.HI R44, RZ, 0x1f, R221 ;  /* 0x0000001fff2c7819 */ /* 0x000fe200000116dd */
[----:B------:R-:W0:Y:S01]  /*17930*/  MUFU.EX2 R27, R27 ;  /* 0x0000001b001b7308 */ /* 0x000e220000000800 */
[----:B--2---:R-:W-:Y:S01]  /*17940*/  FADD.FTZ R39, R21, R6 ;  /* 0x0000000615277221 */ /* 0x004fe20000010000 */
[C---:B------:R-:W-:Y:S01]  /*17950*/  FADD.FTZ R42, R32.reuse, R41 ;  /* 0x00000029202a7221 */ /* 0x040fe20000010000 */
[----:B------:R-:W-:Y:S02]  /*17960*/  LEA.HI.SX32 R221, R221, R44, 0x1a ;  /* 0x0000002cdddd7211 */ /* 0x000fe400078fd2ff */
[----:B------:R-:W-:Y:S02]  /*17970*/  CS2R R64, SRZ ;  /* 0x0000000000407805 */ /* 0x000fe4000001ff00 */
[----:B------:R-:W-:Y:S01]  /*17980*/  F2FP.BF16.F32.PACK_AB R185, R32, R185 ;  /* 0x000000b920b9723e */ /* 0x000fe200000010ff */
[----:B------:R-:W-:Y:S01]  /*17990*/  FADD.FTZ R41, R187, R42 ;  /* 0x0000002abb297221 */ /* 0x000fe20000010000 */
[----:B------:R-:W-:Y:S01]  /*179a0*/  VIMNMX R221, R222, R221, !PT ;  /* 0x000000dddedd7248 */ /* 0x000fe20007fe0100 */
[----:B------:R-:W2:Y:S01]  /*179b0*/  MUFU.EX2 R188, R188 ;  /* 0x000000bc00bc7308 */ /* 0x000ea20000000800 */
[----:B-1----:R-:W-:Y:S01]  /*179c0*/  FADD.FTZ R6, R194, R39 ;  /* 0x00000027c2067221 */ /* 0x002fe20000010000 */
[----:B------:R-:W-:Y:S01]  /*179d0*/  FADD.FTZ R8, R34, R41 ;  /* 0x0000002922087221 */ /* 0x000fe20000010000 */
[----:B------:R-:W-:-:S02]  /*179e0*/  ISETP.GE.AND P3, PT, R10, R221, PT ;  /* 0x000000dd0a00720c */ /* 0x000fc40003f66270 */
[----:B------:R-:W-:Y:S02]  /*179f0*/  CS2R R60, SRZ ;  /* 0x00000000003c7805 */ /* 0x000fe4000001ff00 */
[----:B------:R-:W-:Y:S02]  /*17a00*/  F2FP.BF16.F32.PACK_AB R187, R34, R187 ;  /* 0x000000bb22bb723e */ /* 0x000fe400000010ff */
[----:B------:R-:W-:Y:S02]  /*17a10*/  CS2R R56, SRZ ;  /* 0x0000000000387805 */ /* 0x000fe4000001ff00 */
[----:B------:R-:W-:Y:S01]  /*17a20*/  F2FP.BF16.F32.PACK_AB R192, R21, R192 ;  /* 0x000000c015c0723e */ /* 0x000fe200000010ff */
[----:B------:R-:W1:Y:S01]  /*17a30*/  MUFU.EX2 R31, R31 ;  /* 0x0000001f001f7308 */ /* 0x000e620000000800 */
[C---:B0-----:R-:W-:Y:S01]  /*17a40*/  FADD.FTZ R39, R27.reuse, R6 ;  /* 0x000000061b277221 */ /* 0x041fe20000010000 */
[----:B------:R-:W-:Y:S02]  /*17a50*/  F2FP.BF16.F32.PACK_AB R194, R27, R194 ;  /* 0x000000c21bc2723e */ /* 0x000fe400000010ff */
[----:B------:R-:W-:-:S02]  /*17a60*/  CS2R R52, SRZ ;  /* 0x0000000000347805 */ /* 0x000fc4000001ff00 */
[----:B------:R-:W-:Y:S02]  /*17a70*/  CS2R R48, SRZ ;  /* 0x0000000000307805 */ /* 0x000fe4000001ff00 */
[----:B------:R-:W-:Y:S02]  /*17a80*/  CS2R R46, SRZ ;  /* 0x00000000002e7805 */ /* 0x000fe4000001ff00 */
[----:B------:R-:W-:Y:S02]  /*17a90*/  CS2R R42, SRZ ;  /* 0x00000000002a7805 */ /* 0x000fe4000001ff00 */
[----:B------:R-:W-:Y:S01]  /*17aa0*/  CS2R R26, SRZ ;  /* 0x00000000001a7805 */ /* 0x000fe2000001ff00 */
[----:B------:R-:W0:Y:S01]  /*17ab0*/  MUFU.EX2 R190, R190 ;  /* 0x000000be00be7308 */ /* 0x000e220000000800 */
[----:B--2---:R-:W-:-:S07]  /*17ac0*/  FADD.FTZ R6, R188, R39 ;  /* 0x00000027bc067221 */ /* 0x004fce0000010000 */
[----:B------:R-:W2:Y:S01]  /*17ad0*/  MUFU.EX2 R35, R35 ;  /* 0x0000002300237308 */ /* 0x000ea20000000800 */
[C---:B-1----:R-:W-:Y:S01]  /*17ae0*/  FADD.FTZ R39, R31.reuse, R6 ;  /* 0x000000061f277221 */ /* 0x042fe20000010000 */
[----:B------:R-:W-:Y:S02]  /*17af0*/  F2FP.BF16.F32.PACK_AB R188, R31, R188 ;  /* 0x000000bc1fbc723e */ /* 0x000fe400000010ff */
[----:B------:R-:W-:-:S04]  /*17b00*/  CS2R R30, SRZ ;  /* 0x00000000001e7805 */ /* 0x000fc8000001ff00 */
[----:B------:R-:W-:Y:S01]  /*17b10*/  MUFU.EX2 R184, R184 ;  /* 0x000000b800b87308 */ /* 0x000fe20000000800 */
[----:B0-----:R-:W-:Y:S01]  /*17b20*/  FADD.FTZ R6, R190, R39 ;  /* 0x00000027be067221 */ /* 0x001fe20000010000 */
[----:B------:R-:W-:-:S06]  /*17b30*/  FADD.FTZ R39, R181, R8 ;  /* 0x00000008b5277221 */ /* 0x000fcc0000010000 */
[----:B------:R0:W-:Y:S01]  /*17b40*/  MUFU.EX2 R3, R75 ;  /* 0x0000004b00037308 */ /* 0x0001e20000000800 */
[----:B--2---:R-:W-:-:S07]  /*17b50*/  F2FP.BF16.F32.PACK_AB R190, R35, R190 ;  /* 0x000000be23be723e */ /* 0x004fce00000010ff */
[----:B------:R-:W1:Y:S01]  /*17b60*/  MUFU.EX2 R36, R36 ;  /* 0x0000002400247308 */ /* 0x000e620000000800 */
[----:B0-----:R-:W-:-:S07]  /*17b70*/  CS2R R74, SRZ ;  /* 0x00000000004a7805 */ /* 0x001fce000001ff00 */
[----:B------:R-:W-:Y:S08]  /*17b80*/  MUFU.EX2 R186, R186 ;  /* 0x000000ba00ba7308 */ /* 0x000ff00000000800 */
[----:B------:R-:W0:Y:S01]  /*17b90*/  MUFU.EX2 R183, R183 ;  /* 0x000000b700b77308 */ /* 0x000e220000000800 */
[C---:B-1----:R-:W-:Y:S01]  /*17ba0*/  FADD.FTZ R8, R36.reuse, R39 ;  /* 0x0000002724087221 */ /* 0x042fe20000010000 */
[----:B------:R-:W-:-:S06]  /*17bb0*/  F2FP.BF16.F32.PACK_AB R181, R36, R181 ;  /* 0x000000b524b5723e */ /* 0x000fcc00000010ff */
[----:B------:R1:W2:Y:S08]  /*17bc0*/  MUFU.EX2 R7, R45 ;  /* 0x0000002d00077308 */ /* 0x0002b00000000800 */
[----:B------:R3:W-:Y:S01]  /*17bd0*/  MUFU.EX2 R180, R33 ;  /* 0x0000002100b47308 */ /* 0x0007e20000000800 */
[----:B0-----:R-:W-:Y:S01]  /*17be0*/  FADD.FTZ R39, R183, R8 ;  /* 0x00000008b7277221 */ /* 0x001fe20000010000 */
[----:B-1----:R-:W-:-:S06]  /*17bf0*/  CS2R R44, SRZ ;  /* 0x00000000002c7805 */ /* 0x002fcc000001ff00 */
[----:B------:R-:W0:Y:S01]  /*17c00*/  MUFU.EX2 R38, R38 ;  /* 0x0000002600267308 */ /* 0x000e220000000800 */
[----:B---3--:R-:W-:Y:S01]  /*17c10*/  FADD.FTZ R33, R35, R6 ;  /* 0x0000000623217221 */ /* 0x008fe20000010000 */
[----:B------:R-:W-:-:S03]  /*17c20*/  CS2R R34, SRZ ;  /* 0x0000000000227805 */ /* 0x000fc6000001ff00 */
[----:B------:R-:W-:Y:S01]  /*17c30*/  FADD.FTZ R6, R184, R33 ;  /* 0x00000021b8067221 */ /* 0x000fe20000010000 */
[C---:B------:R-:W-:Y:S02]  /*17c40*/  F2FP.BF16.F32.PACK_AB R184, R3.reuse, R184 ;  /* 0x000000b803b8723e */ /* 0x040fe400000010ff */
[----:B------:R-:W1:Y:S01]  /*17c50*/  MUFU.EX2 R71, R71 ;  /* 0x0000004700477308 */ /* 0x000e620000000800 */
[----:B------:R-:W-:Y:S01]  /*17c60*/  FADD.FTZ R33, R3, R6 ;  /* 0x0000000603217221 */ /* 0x000fe20000010000 */
[----:B------:R-:W-:-:S03]  /*17c70*/  IMAD.MOV.U32 R3, RZ, RZ, 0x3f800000 ;  /* 0x3f800000ff037424 */ /* 0x000fc600078e00ff */
[----:B------:R-:W-:Y:S01]  /*17c80*/  FADD.FTZ R6, R186, R33 ;  /* 0x00000021ba067221 */ /* 0x000fe20000010000 */
[C---:B--2---:R-:W-:Y:S02]  /*17c90*/  F2FP.BF16.F32.PACK_AB R186, R7.reuse, R186 ;  /* 0x000000ba07ba723e */ /* 0x044fe400000010ff */
[----:B------:R-:W2:Y:S01]  /*17ca0*/  MUFU.EX2 R177, R177 ;  /* 0x000000b100b17308 */ /* 0x000ea20000000800 */
[----:B------:R-:W-:Y:S01]  /*17cb0*/  FADD.FTZ R6, R7, R6 ;  /* 0x0000000607067221 */ /* 0x000fe20000010000 */
[C---:B0-----:R-:W-:Y:S01]  /*17cc0*/  FADD.FTZ R8, R38.reuse, R39 ;  /* 0x0000002726087221 */ /* 0x041fe20000010000 */
[----:B------:R-:W-:Y:S02]  /*17cd0*/  F2FP.BF16.F32.PACK_AB R183, R38, R183 ;  /* 0x000000b726b7723e */ /* 0x000fe400000010ff */
[----:B------:R-:W-:-:S03]  /*17ce0*/  CS2R R38, SRZ ;  /* 0x0000000000267805 */ /* 0x000fc6000001ff00 */
[----:B------:R-:W-:Y:S01]  /*17cf0*/  MUFU.EX2 R67, R67 ;  /* 0x0000004300437308 */ /* 0x000fe20000000800 */
[----:B-1----:R-:W-:-:S04]  /*17d00*/  FADD.FTZ R33, R71, R6 ;  /* 0x0000000647217221 */ /* 0x002fc80000010000 */
[C---:B------:R-:W-:Y:S01]  /*17d10*/  FADD.FTZ R6, R180.reuse, R33 ;  /* 0x00000021b4067221 */ /* 0x040fe20000010000 */
[----:B------:R-:W-:Y:S02]  /*17d20*/  F2FP.BF16.F32.PACK_AB R180, R180, R71 ;  /* 0x00000047b4b4723e */ /* 0x000fe400000010ff */
[----:B------:R-:W-:Y:S01]  /*17d30*/  CS2R R70, SRZ ;  /* 0x0000000000467805 */ /* 0x000fe2000001ff00 */
[----:B------:R-:W0:Y:S08]  /*17d40*/  MUFU.EX2 R179, R179 ;  /* 0x000000b300b37308 */ /* 0x000e300000000800 */
[----:B------:R2:W1:Y:S08]  /*17d50*/  MUFU.EX2 R182, R37 ;  /* 0x0000002500b67308 */ /* 0x0004700000000800 */
[----:B------:R-:W3:Y:S01]  /*17d60*/  MUFU.EX2 R63, R63 ;  /* 0x0000003f003f7308 */ /* 0x000ee20000000800 */
[----:B--2---:R-:W-:Y:S01]  /*17d70*/  FADD.FTZ R37, R177, R8 ;  /* 0x00000008b1257221 */ /* 0x004fe20000010000 */
[----:B------:R-:W-:-:S03]  /*17d80*/  F2FP.BF16.F32.PACK_AB R177, R40, R177 ;  /* 0x000000b128b1723e */ /* 0x000fc600000010ff */
[----:B------:R-:W-:Y:S01]  /*17d90*/  FADD.FTZ R8, R40, R37 ;  /* 0x0000002528087221 */ /* 0x000fe20000010000 */
[----:B------:R-:W-:Y:S02]  /*17da0*/  CS2R R40, SRZ ;  /* 0x0000000000287805 */ /* 0x000fe4000001ff00 */
[----:B------:R-:W-:Y:S01]  /*17db0*/  CS2R R36, SRZ ;  /* 0x0000000000247805 */ /* 0x000fe2000001ff00 */
[----:B------:R2:W4:Y:S01]  /*17dc0*/  MUFU.EX2 R176, R25 ;  /* 0x0000001900b07308 */ /* 0x0005220000000800 */
[----:B0-----:R-:W-:-:S07]  /*17dd0*/  FADD.FTZ R33, R179, R8 ;  /* 0x00000008b3217221 */ /* 0x001fce0000010000 */
[----:B------:R-:W0:Y:S01]  /*17de0*/  MUFU.EX2 R95, R95 ;  /* 0x0000005f005f7308 */ /* 0x000e220000000800 */
[----:B--2---:R-:W-:-:S04]  /*17df0*/  FADD.FTZ R25, R67, R6 ;  /* 0x0000000643197221 */ /* 0x004fc80000010000 */
[C---:B-1----:R-:W-:Y:S01]  /*17e00*/  FADD.FTZ R8, R182.reuse, R25 ;  /* 0x00000019b6087221 */ /* 0x042fe20000010000 */
[----:B------:R-:W-:Y:S02]  /*17e10*/  F2FP.BF16.F32.PACK_AB R182, R182, R67 ;  /* 0x00000043b6b6723e */ /* 0x000fe400000010ff */
[----:B------:R-:W-:Y:S01]  /*17e20*/  CS2R R66, SRZ ;  /* 0x0000000000427805 */ /* 0x000fe2000001ff00 */
[----:B------:R1:W2:Y:S01]  /*17e30*/  MUFU.EX2 R178, R29 ;  /* 0x0000001d00b27308 */ /* 0x0002a20000000800 */
[----:B---3--:R-:W-:Y:S01]  /*17e40*/  FADD.FTZ R9, R63, R8 ;  /* 0x000000083f097221 */ /* 0x008fe20000010000 */
[----:B------:R-:W-:-:S03]  /*17e50*/  CS2R R24, SRZ ;  /* 0x0000000000187805 */ /* 0x000fc6000001ff00 */
[C---:B----4-:R-:W-:Y:S01]  /*17e60*/  FADD.FTZ R8, R176.reuse, R9 ;  /* 0x00000009b0087221 */ /* 0x050fe20000010000 */
[----:B------:R-:W-:Y:S02]  /*17e70*/  F2FP.BF16.F32.PACK_AB R176, R176, R63 ;  /* 0x0000003fb0b0723e */ /* 0x000fe400000010ff */
[----:B------:R-:W-:Y:S01]  /*17e80*/  CS2R R62, SRZ ;  /* 0x00000000003e7805 */ /* 0x000fe2000001ff00 */
[----:B------:R-:W3:Y:S01]  /*17e90*/  MUFU.EX2 R14, R14 ;  /* 0x0000000e000e7308 */ /* 0x000ee20000000800 */
[----:B0-----:R-:W-:Y:S01]  /*17ea0*/  FADD.FTZ R7, R95, R8 ;  /* 0x000000085f077221 */ /* 0x001fe20000010000 */
[----:B-1----:R-:W-:-:S03]  /*17eb0*/  CS2R R28, SRZ ;  /* 0x00000000001c7805 */ /* 0x002fc6000001ff00 */
[C---:B--2---:R-:W-:Y:S01]  /*17ec0*/  FADD.FTZ R7, R178.reuse, R7 ;  /* 0x00000007b2077221 */ /* 0x044fe20000010000 */
[----:B------:R-:W-:Y:S02]  /*17ed0*/  F2FP.BF16.F32.PACK_AB R178, R178, R95 ;  /* 0x0000005fb2b2723e */ /* 0x000fe400000010ff */
[----:B------:R-:W-:Y:S01]  /*17ee0*/  CS2R R94, SRZ ;  /* 0x00000000005e7805 */ /* 0x000fe2000001ff00 */
[C---:B---3--:R-:W-:Y:S01]  /*17ef0*/  FADD.FTZ R6, R14.reuse, R33 ;  /* 0x000000210e067221 */ /* 0x048fe20000010000 */
[----:B------:R-:W-:Y:S02]  /*17f00*/  F2FP.BF16.F32.PACK_AB R179, R14, R179 ;  /* 0x000000b30eb3723e */ /* 0x000fe400000010ff */
        /* <DEDUP_REMOVED lines=9> */
.L_x_5921:
[----:B------:R-:W-:-:S05]  /*17fa0*/  VIADD R0, R12, 0x1 ;  /* 0x000000010c007836 */ /* 0x000fca0000000000 */
[----:B------:R-:W-:-:S04]  /*17fb0*/  ISETP.NE.AND P3, PT, R0, 0x2, PT ;  /* 0x000000020000780c */ /* 0x000fc80003f65270 */
[----:B------:R-:W-:Y:S02]  /*17fc0*/  SEL R208, RZ, 0x1, P3 ;  /* 0x00000001ffd07807 */ /* 0x000fe40001800000 */
[----:B------:R-:W-:Y:S02]  /*17fd0*/  SEL R205, R0, RZ, P3 ;  /* 0x000000ff00cd7207 */ /* 0x000fe40001800000 */
[----:B------:R-:W-:Y:S01]  /*17fe0*/  LOP3.LUT R208, R11, R208, RZ, 0x3c, !PT ;  /* 0x000000d00bd07212 */ /* 0x000fe200078e3cff */
[----:B------:R-:W-:Y:S06]  /*17ff0*/  @!P0 BRA `(.L_x_5911) ;  /* 0x0000000000048947 */ /* 0x000fec0003800000 */
[----:B------:R-:W-:Y:S01]  /*18000*/  BPT.TRAP 0x1 ;  /* 0x000000040000795c */ /* 0x000fe20000300000 */
.L_x_5911:
[----:B------:R-:W-:Y:S01]  /*18010*/  IMAD R13, R205, 0x8, R16 ;  /* 0x00000008cd0d7824 */ /* 0x000fe200078e0210 */
[----:B------:R-:W-:-:S04]  /*18020*/  SHF.L.U32 R4, R208, 0x1f, RZ ;  /* 0x0000001fd0047819 */ /* 0x000fc800000006ff */
[----:B------:R0:W1:Y:S01]  /*18030*/  SYNCS.PHASECHK.TRANS64.TRYWAIT P3, [R13+URZ+0x36830], R4 ;  /* 0x036830040d0075a7 */ /* 0x000062000806017f */
[----:B------:R-:W-:Y:S05]  /*18040*/  @!P0 BRA `(.L_x_5912) ;  /* 0x0000000000048947 */ /* 0x000fea0003800000 */
[----:B------:R-:W-:Y:S01]  /*18050*/  BPT.TRAP 0x1 ;  /* 0x000000040000795c */ /* 0x000fe20000300000 */
.L_x_5912:
[----:B------:R-:W-:Y:S01]  /*18060*/  IMAD R0, R205, 0xa80, R220 ;  /* 0x00000a80cd007824 */ /* 0x000fe200078e02dc */
[----:B------:R-:W-:Y:S03]  /*18070*/  BSSY B2, `(.L_x_5913) ;  /* 0x0000006000027945 */ /* 0x000fe60003800000 */
[C---:B------:R-:W-:Y:S02]  /*18080*/  VIADD R20, R0.reuse, 0x80 ;  /* 0x0000008000147836 */ /* 0x040fe40000000000 */
[----:B------:R-:W-:Y:S01]  /*18090*/  VIADD R120, R0, 0x100 ;  /* 0x0000010000787836 */ /* 0x000fe20000000000 */
[----:B-1----:R-:W-:Y:S06]  /*180a0*/  @P3 BRA `(.L_x_5914) ;  /* 0x0000000000083947 */ /* 0x002fec0003800000 */
[----:B------:R-:W1:Y:S02]  /*180b0*/  SYNCS.PHASECHK.TRANS64.TRYWAIT P3, [R13+URZ+0x36830], R4 ;  /* 0x036830040d0075a7 */ /* 0x000e64000806017f */
[----:B-1----:R-:W-:Y:S05]  /*180c0*/  @!P3 BRA `(.L_x_5915) ;  /* 0x0000018800dcb947 */ /* 0x002fea0003800000 */
.L_x_5914:
[----:B------:R-:W-:Y:S05]  /*180d0*/  BSYNC B2 ;  /* 0x0000000000027941 */ /* 0x000fea0003800000 */
.L_x_5913:
[----:B------:R-:W2:Y:S04]  /*180e0*/  LDL.64 R14, [R1+0x30] ;  /* 0x00003000010e7983 */ /* 0x000ea80000100a00 */
[----:B------:R-:W3:Y:S01]  /*180f0*/  LDL.64 R122, [R1+0x38] ;  /* 0x00003800017a7983 */ /* 0x000ee20000100a00 */
[----:B------:R-:W-:Y:S01]  /*18100*/  WARPGROUP.ARRIVE ;  /* 0x00000000000079c5 */ /* 0x000fe20000000000 */
[----:B------:R-:W-:Y:S01]  /*18110*/  IMAD.MOV.U32 R21, RZ, RZ, 0x40000040 ;  /* 0x40000040ff157424 */ /* 0x000fe200078e00ff */
[----:B------:R-:W-:-:S04]  /*18120*/  R2UR UR6, R20 ;  /* 0x00000000140672ca */ /* 0x000fc800000e0000 */
[C---:B------:R-:W-:Y:S01]  /*18130*/  R2UR UR7, R21.reuse ;  /* 0x00000000150772ca */ /* 0x040fe200000e0000 */
[----:B------:R-:W-:Y:S01]  /*18140*/  IMAD.MOV.U32 R20, RZ, RZ, R120 ;  /* 0x000000ffff147224 */ /* 0x000fe200078e0078 */
[----:B------:R-:W-:-:S04]  /*18150*/  R2UR UR19, R21 ;  /* 0x00000000151372ca */ /* 0x000fc800000e0000 */
[----:B------:R-:W-:Y:S01]  /*18160*/  R2UR UR18, R20 ;  /* 0x00000000141272ca */ /* 0x000fe200000e0000 */
[----:B------:R-:W-:Y:S01]  /*18170*/  VIADD R20, R0, 0x200 ;  /* 0x0000020000147836 */ /* 0x000fe20000000000 */
[----:B------:R-:W-:-:S04]  /*18180*/  R2UR UR15, R21 ;  /* 0x00000000150f72ca */ /* 0x000fc800000e0000 */
[----:B------:R-:W-:Y:S02]  /*18190*/  R2UR UR14, R20 ;  /* 0x00000000140e72ca */ /* 0x000fe400000e0000 */
[----:B--2---:R-:W-:Y:S01]  /*181a0*/  R2UR UR42, R14 ;  /* 0x000000000e2a72ca */ /* 0x004fe200000e0000 */
[----:B------:R-:W-:Y:S01]  /*181b0*/  IMAD.MOV.U32 R14, RZ, RZ, R0 ;  /* 0x000000ffff0e7224 */ /* 0x000fe200078e0000 */
[----:B------:R-:W-:Y:S01]  /*181c0*/  R2UR UR43, R15 ;  /* 0x000000000f2b72ca */ /* 0x000fe200000e0000 */
[----:B------:R-:W-:Y:S01]  /*181d0*/  IMAD.MOV.U32 R15, RZ, RZ, 0x40000040 ;  /* 0x40000040ff0f7424 */ /* 0x000fe200078e00ff */
[----:B---3--:R-:W-:Y:S02]  /*181e0*/  R2UR UR28, R122 ;  /* 0x000000007a1c72ca */ /* 0x008fe400000e0000 */
[----:B------:R-:W-:Y:S02]  /*181f0*/  R2UR UR29, R123 ;  /* 0x000000007b1d72ca */ /* 0x000fe400000e0000 */
[----:B------:R-:W-:Y:S01]  /*18200*/  R2UR UR26, R14 ;  /* 0x000000000e1a72ca */ /* 0x000fe200000e0000 */
[----:B------:R-:W2:Y:S01]  /*18210*/  LDL.64 R122, [R1+0x28] ;  /* 0x00002800017a7983 */ /* 0x000ea20000100a00 */
[----:B------:R-:W-:-:S07]  /*18220*/  R2UR UR27, R15 ;  /* 0x000000000f1b72ca */ /* 0x000fce00000e0000 */
[----:B------:R-:W-:Y:S02]  /*18230*/  UMOV UR24, UR28 ;  /* 0x0000001c00187c82 */ /* 0x000fe40008000000 */
[----:B------:R-:W-:-:S04]  /*18240*/  UMOV UR25, UR29 ;  /* 0x0000001d00197c82 */ /* 0x000fc80008000000 */
        /* <DEDUP_REMOVED lines=18> */
[----:B------:R-:W-:Y:S01]  /*18370*/  HGMMA.64x16x16.F32.BF16 R144, gdesc[UR20], RZ, !UPT, gsb0 ;  /* 0x00200000149079f0 */ /* 0x000fe2000c0018ff */
[----:B------:R-:W-:Y:S01]  /*18380*/  UMOV UR12, UR28 ;  /* 0x0000001c000c7c82 */ /* 0x000fe20008000000 */
[----:B------:R-:W-:Y:S01]  /*18390*/  UMOV UR13, UR29 ;  /* 0x0000001d000d7c82 */ /* 0x000fe20008000000 */
[----:B------:R-:W-:Y:S01]  /*183a0*/  VIADD R120, R0, 0x280 ;  /* 0x0000028000787836 */ /* 0x000fe20000000000 */
[----:B------:R-:W-:Y:S02]  /*183b0*/  WARPGROUP.DEPBAR.LE gsb0, 0x0 ;  /* 0x00008000000079c5 */ /* 0x000fe40000010000 */
[----:B------:R-:W-:-:S06]  /*183c0*/  WARPGROUP.ARRIVE ;  /* 0x00000000000079c5 */ /* 0x000fcc0000000000 */
[----:B------:R-:W-:Y:S01]  /*183d0*/  HGMMA.64x16x16.F32.BF16 R136, gdesc[UR12], RZ, !UPT, gsb0 ;  /* 0x002000000c8879f0 */ /* 0x000fe2000c0018ff */
[----:B------:R-:W-:Y:S01]  /*183e0*/  IMAD.MOV.U32 R121, RZ, RZ, 0x40000040 ;  /* 0x40000040ff797424 */ /* 0x000fe200078e00ff */
[----:B------:R-:W-:-:S04]  /*183f0*/  R2UR UR10, R120 ;  /* 0x00000000780a72ca */ /* 0x000fc800000e0000 */
[----:B------:R-:W-:Y:S01]  /*18400*/  R2UR UR11, R121 ;  /* 0x00000000790b72ca */ /* 0x000fe200000e0000 */
[----:B------:R-:W-:Y:S01]  /*18410*/  UMOV UR8, UR28 ;  /* 0x0000001c00087c82 */ /* 0x000fe20008000000 */
[----:B------:R-:W-:Y:S01]  /*18420*/  UMOV UR9, UR29 ;  /* 0x0000001d00097c82 */ /* 0x000fe20008000000 */
[----:B------:R-:W-:Y:S02]  /*18430*/  WARPGROUP.DEPBAR.LE gsb0, 0x0 ;  /* 0x00008000000079c5 */ /* 0x000fe40000010000 */
[----:B------:R-:W-:-:S08]  /*18440*/  WARPGROUP.ARRIVE ;  /* 0x00000000000079c5 */ /* 0x000fd00000000000 */
[----:B------:R-:W-:Y:S01]  /*18450*/  HGMMA.64x16x16.F32.BF16 R128, gdesc[UR8], RZ, !UPT, gsb0 ;  /* 0x00200000088079f0 */ /* 0x000fe2000c0018ff */
[C---:B------:R-:W-:Y:S02]  /*18460*/  VIADD R14, R0.reuse, 0x300 ;  /* 0x00000300000e7836 */ /* 0x040fe40000000000 */
[----:B------:R-:W-:Y:S02]  /*18470*/  VIADD R120, R0, 0x182 ;  /* 0x0000018200787836 */ /* 0x000fe40000000000 */
[----:B------:R-:W-:Y:S01]  /*18480*/  IMAD.MOV.U32 R121, RZ, RZ, 0x40000040 ;  /* 0x40000040ff797424 */ /* 0x000fe200078e00ff */
[----:B------:R-:W-:Y:S02]  /*18490*/  R2UR UR58, R14 ;  /* 0x000000000e3a72ca */ /* 0x000fe400000e0000 */
[----:B------:R-:W-:Y:S02]  /*184a0*/  R2UR UR59, R15 ;  /* 0x000000000f3b72ca */ /* 0x000fe400000e0000 */
[----:B------:R-:W-:Y:S01]  /*184b0*/  R2UR UR26, R120 ;  /* 0x00000000781a72ca */ /* 0x000fe200000e0000 */
[----:B------:R-:W-:Y:S01]  /*184c0*/  VIADD R120, R0, 0x302 ;  /* 0x0000030200787836 */ /* 0x000fe20000000000 */
[----:B------:R-:W-:Y:S01]  /*184d0*/  R2UR UR27, R121 ;  /* 0x00000000791b72ca */ /* 0x000fe200000e0000 */
[----:B------:R-:W-:Y:S01]  /*184e0*/  IMAD.MOV.U32 R121, RZ, RZ, 0x40000040 ;  /* 0x40000040ff797424 */ /* 0x000fe200078e00ff */
[----:B--2---:R-:W-:-:S02]  /*184f0*/  R2UR UR38, R122 ;  /* 0x000000007a2672ca */ /* 0x004fc400000e0000 */
[----:B------:R-:W-:Y:S02]  /*18500*/  R2UR UR46, R120 ;  /* 0x00000000782e72ca */ /* 0x000fe400000e0000 */
[----:B------:R-:W-:Y:S02]  /*18510*/  R2UR UR47, R121 ;  /* 0x00000000792f72ca */ /* 0x000fe400000e0000 */
[----:B------:R-:W-:Y:S01]  /*18520*/  R2UR UR39, R123 ;  /* 0x000000007b2772ca */ /* 0x000fe200000e0000 */
[----:B------:R-:W-:Y:S01]  /*18530*/  UMOV UR56, UR28 ;  /* 0x0000001c00387c82 */ /* 0x000fe20008000000 */
[----:B------:R-:W-:Y:S01]  /*18540*/  UMOV UR57, UR29 ;  /* 0x0000001d00397c82 */ /* 0x000fe20008000000 */
[----:B------:R-:W-:Y:S02]  /*18550*/  WARPGROUP.DEPBAR.LE gsb0, 0x0 ;  /* 0x00008000000079c5 */ /* 0x000fe40000010000 */
[----:B------:R-:W-:-:S06]  /*18560*/  WARPGROUP.ARRIVE ;  /* 0x00000000000079c5 */ /* 0x000fcc0000000000 */
[----:B------:R-:W-:Y:S01]  /*18570*/  HGMMA.64x16x16.F32.BF16 R120, gdesc[UR56], RZ, !UPT, gsb0 ;  /* 0x00200000387879f0 */ /* 0x000fe2000c0018ff */
        /* <DEDUP_REMOVED lines=27> */
[----:B------:R-:W-:Y:S01]  /*18730*/  UMOV UR24, UR42 ;  /* 0x0000002a00187c82 */ /* 0x000fe20008000000 */
[----:B------:R-:W-:Y:S01]  /*18740*/  UMOV UR25, UR43 ;  /* 0x0000002b00197c82 */ /* 0x000fe20008000000 */
[----:B------:R-:W-:Y:S01]  /*18750*/  VIADD R14, R0, 0x202 ;  /* 0x00000202000e7836 */ /* 0x000fe20000000000 */
[----:B------:R-:W-:Y:S02]  /*18760*/  WARPGROUP.DEPBAR.LE gsb0, 0x0 ;  /* 0x00008000000079c5 */ /* 0x000fe40000010000 */
[----:B------:R-:W-:-:S06]  /*18770*/  WARPGROUP.ARRIVE ;  /* 0x00000000000079c5 */ /* 0x000fcc0000000000 */
[----:B------:R-:W-:Y:S01]  /*18780*/  HGMMA.64x16x16.F32.BF16 R144, gdesc[UR24], R144, gsb0 ;  /* 0x00200000189079f0 */ /* 0x000fe20008001890 */
[----:B------:R-:W-:Y:S01]  /*18790*/  IMAD.MOV.U32 R15, RZ, RZ, 0x40000040 ;  /* 0x40000040ff0f7424 */ /* 0x000fe200078e00ff */
[----:B------:R-:W-:-:S04]  /*187a0*/  R2UR UR22, R14 ;  /* 0x000000000e1672ca */ /* 0x000fc800000e0000 */
        /* <DEDUP_REMOVED lines=12> */
[----:B------:R-:W-:Y:S01]  /*18870*/  MOV R5, UR45 ;  /* 0x0000002d00057c02 */ /* 0x000fe20008000f00 */
[----:B------:R-:W-:Y:S02]  /*18880*/  WARPGROUP.DEPBAR.LE gsb0, 0x0 ;  /* 0x00008000000079c5 */ /* 0x000fe40000010000 */
[----:B------:R-:W-:Y:S01]  /*18890*/  WARPGROUP.ARRIVE ;  /* 0x00000000000079c5 */ /* 0x000fe20000000000 */
[----:B01----:R-:W-:Y:S01]  /*188a0*/  MOV R4, UR44 ;  /* 0x0000002c00047c02 */ /* 0x003fe20008000f00 */
[----:B------:R-:W-:Y:S01]  /*188b0*/  VIADD R14, R0, 0x4 ;  /* 0x00000004000e7836 */ /* 0x000fe20000000000 */
[----:B------:R-:W-:Y:S01]  /*188c0*/  UMOV UR12, UR38 ;  /* 0x00000026000c7c82 */ /* 0x000fe20008000000 */
[----:B------:R-:W-:Y:S01]  /*188d0*/  IMAD.MOV.U32 R15, RZ, RZ, 0x40000040 ;  /* 0x40000040ff0f7424 */ /* 0x000fe200078e00ff */
[----:B------:R-:W-:-:S02]  /*188e0*/  UMOV UR13, UR39 ;  /* 0x00000027000d7c82 */ /* 0x000fc40008000000 */
[----:B------:R-:W-:Y:S01]  /*188f0*/  HGMMA.64x16x16.F32.BF16 R128, gdesc[UR16], R128, gsb0 ;  /* 0x00200000108079f0 */ /* 0x000fe20008001880 */
[----:B------:R-:W-:Y:S01]  /*18900*/  UMOV UR44, UR42 ;  /* 0x0000002a002c7c82 */ /* 0x000fe20008000000 */
[----:B------:R-:W-:Y:S01]  /*18910*/  UMOV UR45, UR43 ;  /* 0x0000002b002d7c82 */ /* 0x000fe20008000000 */
[----:B------:R-:W-:Y:S01]  /*18920*/  UMOV UR8, UR38 ;  /* 0x0000002600087c82 */ /* 0x000fe20008000000 */
[----:B------:R-:W-:Y:S01]  /*18930*/  UMOV UR9, UR39 ;  /* 0x0000002700097c82 */ /* 0x000fe20008000000 */
[----:B------:R-:W2:Y:S01]  /*18940*/  LDL.64 R20, [R1+0x20] ;  /* 0x0000200001147983 */ /* 0x000ea20000100a00 */
[----:B------:R-:W-:Y:S02]  /*18950*/  WARPGROUP.DEPBAR.LE gsb0, 0x0 ;  /* 0x00008000000079c5 */ /* 0x000fe40000010000 */
        /* <DEDUP_REMOVED lines=178> */
[----:B------:R-:W-:-:S09]  /*19480*/  UMOV UR17, UR39 ;  /* 0x0000002700117c82 */ /* 0x000fd20008000000 */
        /* <DEDUP_REMOVED lines=152> */
[----:B------:R-:W-:Y:S01]  /*19e10*/  R2UR UR45, R5 ;  /* 0x00000000052d72ca */ /* 0x000fe200000e0000 */
[----:B------:R-:W-:Y:S01]  /*19e20*/  IMAD.MOV.U32 R5, RZ, RZ, 0x40000040 ;  /* 0x40000040ff057424 */ /* 0x000fe200078e00ff */
[----:B------:R-:W-:Y:S01]  /*19e30*/  R2UR UR44, R4 ;  /* 0x00000000042c72ca */ /* 0x000fe200000e0000 */
[----:B------:R-:W-:-:S03]  /*19e40*/  VIADD R4, R0, 0x406 ;  /* 0x0000040600047836 */ /* 0x000fc60000000000 */
        /* <DEDUP_REMOVED lines=395> */
.L_x_5916:
[----:B------:R-:W-:Y:S01]  /*1b700*/  SHF.L.U32 R0, R11, 0x1f, RZ ;  /* 0x0000001f0b007819 */ /* 0x000fe200000006ff */
[----:B------:R-:W-:-:S04]  /*1b710*/  IMAD R11, R12, 0x8, R16 ;  /* 0x000000080c0b7824 */ /* 0x000fc800078e0210 */
[----:B------:R0:W1:Y:S01]  /*1b720*/  SYNCS.PHASECHK.TRANS64.TRYWAIT P3, [R11+URZ+0x36850], R0 ;  /* 0x036850000b0075a7 */ /* 0x000062000806017f */
[----:B------:R-:W-:Y:S05]  /*1b730*/  @!P0 BRA `(.L_x_5917) ;  /* 0x0000000000048947 */ /* 0x000fea0003800000 */
[----:B------:R-:W-:Y:S01]  /*1b740*/  BPT.TRAP 0x1 ;  /* 0x000000040000795c */ /* 0x000fe20000300000 */
.L_x_5917:
[----:B------:R-:W-:Y:S04]  /*1b750*/  BSSY B2, `(.L_x_5918) ;  /* 0x0000004000027945 */ /* 0x000fe80003800000 */
[----:B-1----:R-:W-:Y:S05]  /*1b760*/  @P3 BRA `(.L_x_5919) ;  /* 0x0000000000083947 */ /* 0x002fea0003800000 */
[----:B------:R-:W1:Y:S02]  /*1b770*/  SYNCS.PHASECHK.TRANS64.TRYWAIT P3, [R11+URZ+0x36850], R0 ;  /* 0x036850000b0075a7 */ /* 0x000e64000806017f */
[----:B-1----:R-:W-:Y:S05]  /*1b780*/  @!P3 BRA `(.L_x_5920) ;  /* 0x000001540040b947 */ /* 0x002fea0003800000 */
.L_x_5919:
[----:B------:R-:W-:Y:S05]  /*1b790*/  BSYNC B2 ;  /* 0x0000000000027941 */ /* 0x000fea0003800000 */
.L_x_5918:
        /* <DEDUP_REMOVED lines=9> */
[----:B------:R-:W-:Y:S01]  /*1b830*/  LOP3.LUT R0, R0, 0x3fff, RZ, 0xc0, !PT ;  /* 0x00003fff00007812 */ /* 0x000fe200078ec0ff */
[----:B------:R-:W0:Y:S01]  /*1b840*/  @P2 LDC R3, c[0x0][0x450] ;  /* 0x00011400ff032b82 */ /* 0x000e220000000800 */
[----:B------:R-:W-:-:S02]  /*1b850*/  @!P1 PRMT R13, RZ, 0x654, R13 ;  /* 0x00000654ff0d9816 */ /* 0x000fc4000000000d */
[----:B------:R-:W-:Y:S02]  /*1b860*/  LOP3.LUT R0, R0, 0x3800000, RZ, 0xfc, !PT ;  /* 0x0380000000007812 */ /* 0x000fe400078efcff */
[----:B------:R-:W-:-:S03]  /*1b870*/  @!P1 PRMT R11, RZ, 0x654, R11 ;  /* 0x00000654ff0b9816 */ /* 0x000fc6000000000b */
[----:B------:R-:W-:Y:S02]  /*1b880*/  IMAD R2, R12, 0xa80, R0 ;  /* 0x00000a800c027824 */ /* 0x000fe400078e0200 */
[----:B------:R-:W-:Y:S02]  /*1b890*/  IMAD.IADD R0, R227, 0x1, R223 ;  /* 0x00000001e3007824 */ /* 0x000fe400078e02df */
[C---:B------:R-:W-:Y:S01]  /*1b8a0*/  VIADD R4, R2.reuse, 0x80 ;  /* 0x0000008002047836 */ /* 0x040fe20000000000 */
[----:B------:R-:W-:-:S13]  /*1b8b0*/  R2UR UR6, R2 ;  /* 0x00000000020672ca */ /* 0x000fda00000e0000 */
        /* <DEDUP_REMOVED lines=16> */
[----:B------:R-:W1:Y:S01]  /*1b9c0*/  @P2 LDC R4, c[0x0][0x44c] ;  /* 0x00011300ff042b82 */ /* 0x000e620000000800 */
[----:B------:R-:W-:Y:S01]  /*1b9d0*/  R2UR UR7, R5 ;  /* 0x00000000050772ca */ /* 0x000fe200000e0000 */
[----:B------:R-:W-:Y:S02]  /*1b9e0*/  IMAD.MOV.U32 R5, RZ, RZ, 0x40000040 ;  /* 0x40000040ff057424 */ /* 0x000fe400078e00ff */
[----:B-1----:R-:W-:-:S05]  /*1b9f0*/  @P2 IMAD.HI.U32 R4, R0, R4, RZ ;  /* 0x0000000400042227 */ /* 0x002fca00078e00ff */
[----:B0-----:R-:W-:Y:S01]  /*1ba00*/  @P2 SHF.R.U32.HI R0, RZ, R3, R4 ;  /* 0x00000003ff002219 */ /* 0x001fe20000011604 */
[----:B------:R-:W-:Y:S02]  /*1ba10*/  VIADD R4, R2, 0x200 ;  /* 0x0000020002047836 */ /* 0x000fe40000000000 */
[----:B------:R-:W-:Y:S02]  /*1ba20*/  IMAD R3, R10, -0x70, RZ ;  /* 0xffffff900a037824 */ /* 0x000fe400078e02ff */
[----:B------:R-:W-:Y:S03]  /*1ba30*/  SHFL.IDX PT, R12, R0, 0x1, 0x1c1f ;  /* 0x003c1f00000c7f89 */ /* 0x000fe600000e0000 */
[----:B------:R-:W-:-:S04]  /*1ba40*/  IADD3 R3, -R225, 0x1, R3 ;  /* 0x00000001e1037810 */ /* 0x000fc80007ffe103 */
[----:B------:R-:W-:Y:S01]  /*1ba50*/  IADD3 R3, -R224, R3, R226 ;  /* 0x00000003e0037210 */ /* 0x000fe20007ffe1e2 */
[----:B------:R-:W-:Y:S02]  /*1ba60*/  WARPGROUP.DEPBAR.LE gsb0, 0x0 ;  /* 0x00008000000079c5 */ /* 0x000fe40000010000 */
[----:B------:R-:W-:-:S06]  /*1ba70*/  WARPGROUP.ARRIVE ;  /* 0x00000000000079c5 */ /* 0x000fcc0000000000 */
[----:B------:R-:W-:Y:S01]  /*1ba80*/  HGMMA.64x192x16.F32.BF16 R24, R188, gdesc[UR4].tnspB, R24, gsb0 ;  /* 0x42e00004bc187df0 */ /* 0x000fe20008001818 */
[----:B------:R-:W-:Y:S02]  /*1ba90*/  R2UR UR6, R4 ;  /* 0x00000000040672ca */ /* 0x000fe400000e0000 */
[----:B------:R0:W1:Y:S01]  /*1baa0*/  SHFL.IDX PT, R4, R0, RZ, 0x1c1f ;  /* 0x001c1fff00047589 */ /* 0x00006200000e0000 */
[----:B------:R-:W-:Y:S01]  /*1bab0*/  R2UR UR7, R5 ;  /* 0x00000000050772ca */ /* 0x000fe200000e0000 */
[----:B0-----:R-:W-:Y:S02]  /*1bac0*/  IMAD.U32 R0, RZ, RZ, UR4 ;  /* 0x00000004ff007e24 */ /* 0x001fe4000f8e00ff */
[----:B-1----:R-:W-:-:S05]  /*1bad0*/  IMAD.IADD R4, R3, 0x1, R4 ;  /* 0x0000000103047824 */ /* 0x002fca00078e0204 */
        /* <DEDUP_REMOVED lines=81> */
[----:B------:R-:W-:Y:S02]  /*1bff0*/  FSEL R125, R125, -INF , P5 ;  /* 0xff8000007d7d7808 */ /* 0x000fe40002800000 */
[----:B------:R-:W-:-:S04]  /*1c000*/  FMNMX.FTZ R5, R124, R5, !PT ;  /* 0x000000057c057209 */ /* 0x000fc80007810000 */
[----:B------:R-:W-:Y:S01]  /*1c010*/  FMNMX.FTZ R14, R125, R5, !PT ;  /* 0x000000057d0e7209 */ /* 0x000fe20007810000 */
[----:B------:R-:W-:-:S04]  /*1c020*/  IMAD.MOV.U32 R5, RZ, RZ, 0x40000040 ;  /* 0x40000040ff057424 */ /* 0x000fc800078e00ff */
[----:B------:R-:W0:Y:S01]  /*1c030*/  SHFL.BFLY PT, R4, R14, 0x2, 0x1f ;  /* 0x0c401f000e047f89 */ /* 0x000e2200000e0000 */
[----:B------:R-:W-:Y:S02]  /*1c040*/  WARPGROUP.DEPBAR.LE gsb0, 0x0 ;  /* 0x00008000000079c5 */ /* 0x000fe40000010000 */
[----:B------:R-:W-:-:S06]  /*1c050*/  WARPGROUP.ARRIVE ;  /* 0x00000000000079c5 */ /* 0x000fcc0000000000 */
[----:B------:R-:W-:Y:S01]  /*1c060*/  HGMMA.64x192x16.F32.BF16 R24, R184, gdesc[UR4].tnspB, R24, gsb0 ;  /* 0x42e00004b8187df0 */ /* 0x000fe20008001818 */
[----:B------:R-:W-:Y:S02]  /*1c070*/  R2UR UR7, R5 ;  /* 0x00000000050772ca */ /* 0x000fe400000e0000 */
[----:B0-----:R-:W-:Y:S01]  /*1c080*/  FMNMX.FTZ R14, R14, R4, !PT ;  /* 0x000000040e0e7209 */ /* 0x001fe20007810000 */
[----:B------:R-:W-:-:S04]  /*1c090*/  VIADD R4, R2, 0x280 ;  /* 0x0000028002047836 */ /* 0x000fc80000000000 */
[----:B------:R-:W0:Y:S01]  /*1c0a0*/  SHFL.BFLY PT, R15, R14, 0x1, 0x1f ;  /* 0x0c201f000e0f7f89 */ /* 0x000e2200000e0000 */
[----:B------:R-:W-:Y:S01]  /*1c0b0*/  R2UR UR6, R4 ;  /* 0x00000000040672ca */ /* 0x000fe200000e0000 */
[----:B------:R-:W-:-:S05]  /*1c0c0*/  IMAD.IADD R4, R3, 0x1, R12 ;  /* 0x0000000103047824 */ /* 0x000fca00078e020c */
        /* <DEDUP_REMOVED lines=8> */
[----:B------:R-:W-:Y:S02]  /*1c150*/  FSEL R175, R175, -INF , P5 ;  /* 0xff800000afaf7808 */ /* 0x000fe40002800000 */
[----:B0-----:R-:W-:Y:S02]  /*1c160*/  FMNMX.FTZ R5, R14, R15, !PT ;  /* 0x0000000f0e057209 */ /* 0x001fe40007810000 */
[C---:B------:R-:W-:Y:S02]  /*1c170*/  ISETP.GT.AND P4, PT, R4.reuse, 0x10, PT ;  /* 0x000000100400780c */ /* 0x040fe40003f84270 */
[C---:B------:R-:W-:Y:S01]  /*1c180*/  FSETP.NEU.FTZ.AND P3, PT, R5.reuse, -INF , PT ;  /* 0xff8000000500780b */ /* 0x040fe20003f7d000 */
[----:B------:R-:W-:Y:S01]  /*1c190*/  FMUL.FTZ R14, R5, R0 ;  /* 0x00000000050e7220 */ /* 0x000fe20000410000 */
[----:B------:R-:W-:-:S02]  /*1c1a0*/  ISETP.GT.AND P5, PT, R4, 0x11, PT ;  /* 0x000000110400780c */ /* 0x000fc40003fa4270 */
[----:B------:R-:W-:Y:S02]  /*1c1b0*/  FSEL R162, R162, -INF , P4 ;  /* 0xff800000a2a27808 */ /* 0x000fe40002000000 */
[----:B------:R-:W-:Y:S02]  /*1c1c0*/  FSEL R3, R14, RZ, P3 ;  /* 0x000000ff0e037208 */ /* 0x000fe40001800000 */
[----:B------:R-:W-:Y:S02]  /*1c1d0*/  FMNMX.FTZ R14, R171, R12, !PT ;  /* 0x0000000cab0e7209 */ /* 0x000fe40007810000 */
        /* <DEDUP_REMOVED lines=17> */
[-CC-:B------:R-:W-:Y:S01]  /*1c2f0*/  FFMA.FTZ R202, R172, R0.reuse, -R3.reuse ;  /* 0x00000000acca7223 */ /* 0x180fe20000010803 */
[----:B------:R-:W-:Y:S01]  /*1c300*/  ISETP.GT.AND P4, PT, R4, 0x20, PT ;  /* 0x000000200400780c */ /* 0x000fe20003f84270 */
[-CC-:B------:R-:W-:Y:S01]  /*1c310*/  FFMA.FTZ R173, R173, R0.reuse, -R3.reuse ;  /* 0x00000000adad7223 */ /* 0x180fe20000010803 */
[----:B------:R-:W-:Y:S01]  /*1c320*/  FMNMX.FTZ R15, R166, R15, !PT ;  /* 0x0000000fa60f7209 */ /* 0x000fe20007810000 */
[-CC-:B------:R-:W-:Y:S01]  /*1c330*/  FFMA.FTZ R161, R161, R0.reuse, -R3.reuse ;  /* 0x00000000a1a17223 */ /* 0x180fe20000010803 */
[----:B------:R-:W-:Y:S01]  /*1c340*/  ISETP.GT.AND P5, PT, R4, 0x21, PT ;  /* 0x000000210400780c */ /* 0x000fe20003fa4270 */
[-CC-:B------:R-:W-:Y:S01]  /*1c350*/  FFMA.FTZ R198, R164, R0.reuse, -R3.reuse ;  /* 0x00000000a4c67223 */ /* 0x180fe20000010803 */
[----:B------:R-:W-:Y:S01]  /*1c360*/  FSEL R154, R154, -INF , P4 ;  /* 0xff8000009a9a7808 */ /* 0x000fe20002000000 */
        /* <DEDUP_REMOVED lines=10> */
[----:B------:R-:W-:Y:S01]  /*1c410*/  FFMA.FTZ R125, R125, R0, -R3 ;  /* 0x000000007d7d7223 */ /* 0x000fe20000010803 */
[----:B------:R-:W-:Y:S01]  /*1c420*/  FSEL R158, R158, -INF , P4 ;  /* 0xff8000009e9e7808 */ /* 0x000fe20002000000 */
[----:B------:R-:W-:Y:S01]  /*1c430*/  MUFU.EX2 R200, R200 ;  /* 0x000000c800c87308 */ /* 0x000fe20000000800 */
[----:B------:R-:W-:-:S02]  /*1c440*/  FMNMX.FTZ R20, R155, R15, !PT ;  /* 0x0000000f9b147209 */ /* 0x000fc40007810000 */
[----:B------:R-:W-:Y:S02]  /*1c450*/  FSEL R159, R159, -INF , P5 ;  /* 0xff8000009f9f7808 */ /* 0x000fe40002800000 */
[----:B------:R-:W-:Y:S02]  /*1c460*/  ISETP.GT.AND P4, PT, R4, 0x30, PT ;  /* 0x000000300400780c */ /* 0x000fe40003f84270 */
[----:B------:R-:W-:Y:S01]  /*1c470*/  FMNMX.FTZ R20, R158, R20, !PT ;  /* 0x000000149e147209 */ /* 0x000fe20007810000 */
[----:B------:R-:W-:Y:S01]  /*1c480*/  MUFU.EX2 R12, R169 ;  /* 0x000000a9000c7308 */ /* 0x000fe20000000800 */
[----:B------:R-:W-:Y:S02]  /*1c490*/  ISETP.GT.AND P5, PT, R4, 0x31, PT ;  /* 0x000000310400780c */ /* 0x000fe40003fa4270 */
[----:B------:R-:W-:Y:S02]  /*1c4a0*/  FSEL R146, R146, -INF , P4 ;  /* 0xff80000092927808 */ /* 0x000fe40002000000 */
[----:B------:R-:W-:-:S02]  /*1c4b0*/  FMNMX.FTZ R20, R159, R20, !PT ;  /* 0x000000149f147209 */ /* 0x000fc40007810000 */
[----:B------:R-:W-:Y:S01]  /*1c4c0*/  ISETP.GT.AND P4, PT, R4, 0x38, PT ;  /* 0x000000380400780c */ /* 0x000fe20003f84270 */
[----:B------:R-:W-:Y:S01]  /*1c4d0*/  MUFU.EX2 R202, R202 ;  /* 0x000000ca00ca7308 */ /* 0x000fe20000000800 */
[----:B------:R-:W-:Y:S02]  /*1c4e0*/  FSEL R147, R147, -INF , P5 ;  /* 0xff80000093937808 */ /* 0x000fe40002800000 */
[----:B------:R-:W-:Y:S02]  /*1c4f0*/  FMNMX.FTZ R20, R146, R20, !PT ;  /* 0x0000001492147209 */ /* 0x000fe40007810000 */
[----:B------:R-:W-:Y:S02]  /*1c500*/  ISETP.GT.AND P5, PT, R4, 0x39, PT ;  /* 0x000000390400780c */ /* 0x000fe40003fa4270 */
        /* <DEDUP_REMOVED lines=18> */
[C---:B------:R-:W-:Y:S02]  /*1c630*/  ISETP.GT.AND P4, PT, R4.reuse, 0x50, PT ;  /* 0x000000500400780c */ /* 0x040fe40003f84270 */
[----:B------:R-:W-:Y:S02]  /*1c640*/  FSEL R143, R143, -INF , P5 ;  /* 0xff8000008f8f7808 */ /* 0x000fe40002800000 */
[----:B------:R-:W-:Y:S01]  /*1c650*/  ISETP.GT.AND P5, PT, R4, 0x51, PT ;  /* 0x000000510400780c */ /* 0x000fe20003fa4270 */
[----:B------:R0:W-:Y:S08]  /*1c660*/  MUFU.EX2 R21, R153 ;  /* 0x0000009900157308 */ /* 0x0001f00000000800 */
[----:B------:R-:W-:Y:S01]  /*1c670*/  MUFU.EX2 R20, R165 ;  /* 0x000000a500147308 */ /* 0x000fe20000000800 */
[----:B0-----:R-:W-:-:S02]  /*1c680*/  FMNMX.FTZ R153, R142, R152, !PT ;  /* 0x000000988e997209 */ /* 0x001fc40007810000 */
[----:B------:R-:W-:Y:S02]  /*1c690*/  FSEL R152, R130, -INF , P4 ;  /* 0xff80000082987808 */ /* 0x000fe40002000000 */
[----:B------:R-:W-:Y:S02]  /*1c6a0*/  FMNMX.FTZ R130, R143, R153, !PT ;  /* 0x000000998f827209 */ /* 0x000fe40007810000 */
[----:B------:R-:W-:Y:S01]  /*1c6b0*/  ISETP.GT.AND P4, PT, R4, 0x58, PT ;  /* 0x000000580400780c */ /* 0x000fe20003f84270 */
[----:B------:R-:W-:Y:S01]  /*1c6c0*/  MUFU.EX2 R192, R192 ;  /* 0x000000c000c07308 */ /* 0x000fe20000000800 */
[----:B------:R-:W-:Y:S02]  /*1c6d0*/  FSEL R153, R131, -INF , P5 ;  /* 0xff80000083997808 */ /* 0x000fe40002800000 */
[----:B------:R-:W-:Y:S02]  /*1c6e0*/  FMNMX.FTZ R130, R152, R130, !PT ;  /* 0x0000008298827209 */ /* 0x000fe40007810000 */
[----:B------:R-:W-:-:S02]  /*1c6f0*/  ISETP.GT.AND P5, PT, R4, 0x59, PT ;  /* 0x000000590400780c */ /* 0x000fc40003fa4270 */
[----:B------:R-:W-:Y:S01]  /*1c700*/  FSEL R156, R134, -INF , P4 ;  /* 0xff800000869c7808 */ /* 0x000fe20002000000 */
[----:B------:R-:W-:Y:S01]  /*1c710*/  FFMA.FTZ R134, R141, R0, -R3 ;  /* 0x000000008d867223 */ /* 0x000fe20000010803 */
[----:B------:R-:W-:Y:S01]  /*1c720*/  FMNMX.FTZ R131, R153, R130, !PT ;  /* 0x0000008299837209 */ /* 0x000fe20007810000 */
[----:B------:R-:W-:Y:S01]  /*1c730*/  MUFU.EX2 R194, R194 ;  /* 0x000000c200c27308 */ /* 0x000fe20000000800 */
[----:B------:R-:W-:Y:S02]  /*1c740*/  FSEL R135, R135, -INF , P5 ;  /* 0xff80000087877808 */ /* 0x000fe40002800000 */
[----:B------:R-:W-:Y:S02]  /*1c750*/  ISETP.GT.AND P4, PT, R4, 0x60, PT ;  /* 0x000000600400780c */ /* 0x000fe40003f84270 */
[----:B------:R-:W-:Y:S02]  /*1c760*/  FMNMX.FTZ R131, R156, R131, !PT ;  /* 0x000000839c837209 */ /* 0x000fe40007810000 */
[----:B------:R-:W-:Y:S01]  /*1c770*/  ISETP.GT.AND P5, PT, R4, 0x61, PT ;  /* 0x000000610400780c */ /* 0x000fe20003fa4270 */
[----:B------:R0:W-:Y:S01]  /*1c780*/  MUFU.EX2 R130, R157 ;  /* 0x0000009d00827308 */ /* 0x0001e20000000800 */
[----:B------:R-:W-:-:S02]  /*1c790*/  FMNMX.FTZ R131, R135, R131, !PT ;  /* 0x0000008387837209 */ /* 0x000fc40007810000 */
[----:B------:R-:W-:Y:S02]  /*1c7a0*/  FSEL R144, R123, -INF , P5 ;  /* 0xff8000007b907808 */ /* 0x000fe40002800000 */
[----:B------:R-:W-:-:S03]  /*1c7b0*/  ISETP.GT.AND P5, PT, R4, 0x69, PT ;  /* 0x000000690400780c */ /* 0x000fc60003fa4270 */
[----:B------:R-:W-:Y:S01]  /*1c7c0*/  MUFU.EX2 R188, R188 ;  /* 0x000000bc00bc7308 */ /* 0x000fe20000000800 */
[----:B0-----:R-:W-:Y:S02]  /*1c7d0*/  FSEL R157, R122, -INF , P4 ;  /* 0xff8000007a9d7808 */ /* 0x001fe40002000000 */
[----:B------:R-:W-:Y:S02]  /*1c7e0*/  ISETP.GT.AND P4, PT, R4, 0x68, PT ;  /* 0x000000680400780c */ /* 0x000fe40003f84270 */
[----:B------:R-:W-:Y:S02]  /*1c7f0*/  FMNMX.FTZ R131, R157, R131, !PT ;  /* 0x000000839d837209 */ /* 0x000fe40007810000 */
[----:B------:R-:W-:Y:S01]  /*1c800*/  FSEL R160, R126, -INF , P4 ;  /* 0xff8000007ea07808 */ /* 0x000fe20002000000 */
[----:B------:R-:W-:Y:S01]  /*1c810*/  FFMA.FTZ R126, R145, R0, -R3 ;  /* 0x00000000917e7223 */ /* 0x000fe20000010803 */
[----:B------:R-:W-:Y:S01]  /*1c820*/  FMNMX.FTZ R131, R144, R131, !PT ;  /* 0x0000008390837209 */ /* 0x000fe20007810000 */
[----:B------:R-:W-:Y:S01]  /*1c830*/  MUFU.EX2 R190, R190 ;  /* 0x000000be00be7308 */ /* 0x000fe20000000800 */
[----:B------:R-:W-:Y:S01]  /*1c840*/  FSEL R145, R127, -INF , P5 ;  /* 0xff8000007f917808 */ /* 0x000fe20002800000 */
[----:B------:R-:W-:-:S02]  /*1c850*/  WARPGROUP.DEPBAR.LE gsb0, 0x0 ;  /* 0x00008000000079c5 */ /* 0x000fc40000010000 */
[----:B------:R-:W-:Y:S01]  /*1c860*/  WARPGROUP.ARRIVE ;  /* 0x00000000000079c5 */ /* 0x000fe20000000000 */
[----:B------:R-:W-:Y:S01]  /*1c870*/  FMNMX.FTZ R4, R160, R131, !PT ;  /* 0x00000083a0047209 */ /* 0x000fe20007810000 */
[-CC-:B------:R-:W-:Y:S01]  /*1c880*/  FFMA.FTZ R127, R149, R0.reuse, -R3.reuse ;  /* 0x00000000957f7223 */ /* 0x180fe20000010803 */
[-CC-:B------:R-:W-:Y:S01]  /*1c890*/  FFMA.FTZ R184, R136, R0.reuse, -R3.reuse ;  /* 0x0000000088b87223 */ /* 0x180fe20000010803 */
[--C-:B------:R-:W-:Y:S01]  /*1c8a0*/  FFMA.FTZ R131, R137, R0, -R3.reuse ;  /* 0x0000000089837223 */ /* 0x100fe20000010803 */
[----:B------:R-:W-:Y:S01]  /*1c8b0*/  FMNMX.FTZ R4, R145, R4, !PT ;  /* 0x0000000491047209 */ /* 0x000fe20007810000 */
[----:B------:R-:W-:Y:S01]  /*1c8c0*/  HGMMA.64x192x16.F32.BF16 R24, R180, gdesc[UR4].tnspB, R24, gsb0 ;  /* 0x42e00004b4187df0 */ /* 0x000fe20008001818 */
[----:B------:R-:W-:Y:S01]  /*1c8d0*/  FFMA.FTZ R186, R140, R0, -R3 ;  /* 0x000000008cba7223 */ /* 0x000fe20000010803 */
[----:B------:R-:W-:Y:S02]  /*1c8e0*/  MUFU.EX2 R126, R126 ;  /* 0x0000007e007e7308 */ /* 0x000fe40000000800 */
[----:B------:R-:W0:Y:S06]  /*1c8f0*/  SHFL.BFLY PT, R122, R4, 0x2, 0x1f ;  /* 0x0c401f00047a7f89 */ /* 0x000e2c00000e0000 */
[----:B------:R-:W-:Y:S08]  /*1c900*/  MUFU.EX2 R127, R127 ;  /* 0x0000007f007f7308 */ /* 0x000ff00000000800 */
[----:B------:R-:W-:Y:S08]  /*1c910*/  MUFU.EX2 R184, R184 ;  /* 0x000000b800b87308 */ /* 0x000ff00000000800 */
[----:B------:R-:W-:Y:S01]  /*1c920*/  MUFU.EX2 R131, R131 ;  /* 0x0000008300837308 */ /* 0x000fe20000000800 */
[----:B0-----:R-:W-:-:S05]  /*1c930*/  FMNMX.FTZ R4, R4, R122, !PT ;  /* 0x0000007a04047209 */ /* 0x001fca0007810000 */
[----:B------:R-:W0:Y:S02]  /*1c940*/  SHFL.BFLY PT, R122, R4, 0x1, 0x1f ;  /* 0x0c201f00047a7f89 */ /* 0x000e2400000e0000 */
[----:B------:R-:W-:Y:S08]  /*1c950*/  MUFU.EX2 R186, R186 ;  /* 0x000000ba00ba7308 */ /* 0x000ff00000000800 */
[----:B------:R-:W-:Y:S08]  /*1c960*/  MUFU.EX2 R134, R134 ;  /* 0x0000008600867308 */ /* 0x000ff00000000800 */
[----:B------:R-:W-:Y:S01]  /*1c970*/  MUFU.EX2 R120, R120 ;  /* 0x0000007800787308 */ /* 0x000fe20000000800 */
[----:B0-----:R-:W-:Y:S01]  /*1c980*/  FMNMX.FTZ R4, R4, R122, !PT ;  /* 0x0000007a04047209 */ /* 0x001fe20007810000 */
[----:B------:R-:W-:-:S06]  /*1c990*/  VIADD R122, R2, 0x300 ;  /* 0x00000300027a7836 */ /* 0x000fcc0000000000 */
[----:B------:R-:W-:Y:S01]  /*1c9a0*/  MUFU.EX2 R121, R121 ;  /* 0x0000007900797308 */ /* 0x000fe20000000800 */
[----:B------:R-:W-:Y:S02]  /*1c9b0*/  FSETP.NEU.FTZ.AND P4, PT, R4, -INF , PT ;  /* 0xff8000000400780b */ /* 0x000fe40003f9d000 */
[----:B------:R-:W-:Y:S02]  /*1c9c0*/  R2UR UR6, R122 ;  /* 0x000000007a0672ca */ /* 0x000fe400000e0000 */
[----:B------:R-:W-:-:S03]  /*1c9d0*/  FSEL R123, R4, RZ, P4 ;  /* 0x000000ff047b7208 */ /* 0x000fc60002000000 */
[----:B------:R-:W-:Y:S02]  /*1c9e0*/  MUFU.EX2 R124, R124 ;  /* 0x0000007c007c7308 */ /* 0x000fe40000000800 */
[----:B------:R-:W-:Y:S01]  /*1c9f0*/  FADD.FTZ R8, -R123, R8 ;  /* 0x000000087b087221 */ /* 0x000fe20000010100 */
[----:B------:R-:W-:-:S03]  /*1ca00*/  IMAD.MOV.U32 R123, RZ, RZ, 0x40000040 ;  /* 0x40000040ff7b7424 */ /* 0x000fc600078e00ff */
[-C--:B------:R-:W-:Y:S02]  /*1ca10*/  FMUL.FTZ R8, R8, R0.reuse ;  /* 0x0000000008087220 */ /* 0x080fe40000410000 */
[----:B------:R-:W-:Y:S01]  /*1ca20*/  MUFU.EX2 R125, R125 ;  /* 0x0000007d007d7308 */ /* 0x000fe20000000800 */
[----:B------:R-:W-:Y:S01]  /*1ca30*/  R2UR UR7, R123 ;  /* 0x000000007b0772ca */ /* 0x000fe200000e0000 */
[----:B------:R-:W-:Y:S02]  /*1ca40*/  WARPGROUP.DEPBAR.LE gsb0, 0x0 ;  /* 0x00008000000079c5 */ /* 0x000fe40000010000 */
[----:B------:R-:W-:Y:S01]  /*1ca50*/  WARPGROUP.ARRIVE ;  /* 0x00000000000079c5 */ /* 0x000fe20000000000 */
[-CC-:B------:R-:W-:Y:S01]  /*1ca60*/  FFMA.FTZ R180, R128, R0.reuse, -R3.reuse ;  /* 0x0000000080b47223 */ /* 0x180fe20000010803 */
[-CC-:B------:R-:W-:Y:S01]  /*1ca70*/  FFMA.FTZ R128, R129, R0.reuse, -R3.reuse ;  /* 0x0000000081807223 */ /* 0x180fe20000010803 */
[-CC-:B------:R-:W-:Y:S01]  /*1ca80*/  FFMA.FTZ R129, R133, R0.reuse, -R3.reuse ;  /* 0x0000000085817223 */ /* 0x180fe20000010803 */
[-C--:B------:R-:W-:Y:S01]  /*1ca90*/  FFMA.FTZ R182, R132, R0.reuse, -R3 ;  /* 0x0000000084b67223 */ /* 0x080fe20000010803 */
[----:B------:R-:W-:-:S05]  /*1caa0*/  FMUL.FTZ R133, R4, R0 ;  /* 0x0000000004857220 */ /* 0x000fca0000410000 */
[----:B------:R-:W-:Y:S01]  /*1cab0*/  HGMMA.64x192x16.F32.BF16 R24, R176, gdesc[UR4].tnspB, R24, gsb0 ;  /* 0x42e00004b0187df0 */ /* 0x000fe20008001818 */
[----:B------:R-:W-:Y:S01]  /*1cac0*/  FSEL R3, R5, RZ, P3 ;  /* 0x000000ff05037208 */ /* 0x000fe20001800000 */
[----:B------:R-:W-:Y:S01]  /*1cad0*/  MUFU.EX2 R180, R180 ;  /* 0x000000b400b47308 */ /* 0x000fe20000000800 */
[C---:B------:R-:W-:Y:S01]  /*1cae0*/  ISETP.GT.AND P3, PT, R10.reuse, R221, PT ;  /* 0x000000dd0a00720c */ /* 0x040fe20003f64270 */
[----:B------:R-:W-:Y:S01]  /*1caf0*/  VIADD R10, R10, 0xffffffff ;  /* 0xffffffff0a0a7836 */ /* 0x000fe20000000000 */
[----:B------:R-:W-:Y:S01]  /*1cb00*/  FSEL R133, R133, RZ, P4 ;  /* 0x000000ff85857208 */ /* 0x000fe20002000000 */
[----:B------:R-:W-:-:S04]  /*1cb10*/  FADD.FTZ R3, -R3, R9 ;  /* 0x0000000903037221 */ /* 0x000fc80000010100 */
[-CC-:B------:R-:W-:Y:S01]  /*1cb20*/  FFMA.FTZ R201, R170, R0.reuse, -R133.reuse ;  /* 0x00000000aac97223 */ /* 0x180fe20000010885 */
[-C--:B------:R-:W-:Y:S01]  /*1cb30*/  FMUL.FTZ R3, R3, R0.reuse ;  /* 0x0000000003037220 */ /* 0x080fe20000410000 */
        /* <DEDUP_REMOVED lines=19> */
[----:B------:R1:W2:Y:S01]  /*1cc70*/  MUFU.EX2 R3, R8 ;  /* 0x0000000800037308 */ /* 0x0002a20000000800 */
[----:B0-----:R-:W-:Y:S01]  /*1cc80*/  FFMA.FTZ R7, R2, R7, R200 ;  /* 0x0000000702077223 */ /* 0x001fe200000100c8 */
[-CC-:B------:R-:W-:Y:S01]  /*1cc90*/  FFMA.FTZ R181, R152, R0.reuse, -R133.reuse ;  /* 0x0000000098b57223 */ /* 0x180fe20000010885 */
[-CC-:B------:R-:W-:Y:S01]  /*1cca0*/  FFMA.FTZ R183, R156, R0.reuse, -R133.reuse ;  /* 0x000000009cb77223 */ /* 0x180fe20000010885 */
[-C--:B------:R-:W-:Y:S01]  /*1ccb0*/  FFMA.FTZ R135, R135, R0.reuse, -R133 ;  /* 0x0000000087877223 */ /* 0x080fe20000010885 */
[----:B------:R-:W-:Y:S01]  /*1ccc0*/  FADD.FTZ R7, R12, R7 ;  /* 0x000000070c077221 */ /* 0x000fe20000010000 */
[-CC-:B------:R-:W-:Y:S01]  /*1ccd0*/  FFMA.FTZ R157, R157, R0.reuse, -R133.reuse ;  /* 0x000000009d9d7223 */ /* 0x180fe20000010885 */
[-C--:B------:R-:W-:Y:S01]  /*1cce0*/  FFMA.FTZ R144, R144, R0.reuse, -R133 ;  /* 0x0000000090907223 */ /* 0x080fe20000010885 */
[----:B------:R-:W0:Y:S01]  /*1ccf0*/  MUFU.EX2 R132, R132 ;  /* 0x0000008400847308 */ /* 0x000e220000000800 */
[----:B------:R-:W-:Y:S01]  /*1cd00*/  FADD.FTZ R7, R202, R7 ;  /* 0x00000007ca077221 */ /* 0x000fe20000010000 */
[-CC-:B-1----:R-:W-:Y:S01]  /*1cd10*/  FFMA.FTZ R8, R151, R0.reuse, -R133.reuse ;  /* 0x0000000097087223 */ /* 0x182fe20000010885 */
[----:B------:R-:W-:Y:S01]  /*1cd20*/  FFMA.FTZ R160, R160, R0, -R133 ;  /* 0x00000000a0a07223 */ /* 0x000fe20000010885 */
[----:B------:R-:W-:Y:S01]  /*1cd30*/  F2FP.BF16.F32.PACK_AB R200, R12, R200 ;  /* 0x000000c80cc8723e */ /* 0x000fe200000010ff */
[C---:B------:R-:W-:Y:S01]  /*1cd40*/  FADD.FTZ R7, R14.reuse, R7 ;  /* 0x000000070e077221 */ /* 0x040fe20000010000 */
[----:B------:R-:W-:Y:S01]  /*1cd50*/  F2FP.BF16.F32.PACK_AB R202, R14, R202 ;  /* 0x000000ca0eca723e */ /* 0x000fe200000010ff */
[----:B------:R-:W-:Y:S01]  /*1cd60*/  IMAD.MOV.U32 R12, RZ, RZ, R205 ;  /* 0x000000ffff0c7224 */ /* 0x000fe200078e00cd */
[----:B------:R-:W1:Y:S01]  /*1cd70*/  MUFU.EX2 R203, R203 ;  /* 0x000000cb00cb7308 */ /* 0x000e620000000800 */
[----:B--2---:R-:W-:-:S07]  /*1cd80*/  FFMA.FTZ R6, R3, R6, R201 ;  /* 0x0000000603067223 */ /* 0x004fce00000100c9 */
[----:B------:R-:W2:Y:S01]  /*1cd90*/  MUFU.EX2 R136, R136 ;  /* 0x0000008800887308 */ /* 0x000ea20000000800 */
[C---:B0-----:R-:W-:Y:S01]  /*1cda0*/  FADD.FTZ R6, R132.reuse, R6 ;  /* 0x0000000684067221 */ /* 0x041fe20000010000 */
[----:B------:R-:W-:-:S06]  /*1cdb0*/  F2FP.BF16.F32.PACK_AB R201, R132, R201 ;  /* 0x000000c984c9723e */ /* 0x000fcc00000010ff */
[----:B------:R-:W0:Y:S08]  /*1cdc0*/  MUFU.EX2 R197, R197 ;  /* 0x000000c500c57308 */ /* 0x000e300000000800 */
[----:B------:R-:W3:Y:S08]  /*1cdd0*/  MUFU.EX2 R141, R141 ;  /* 0x0000008d008d7308 */ /* 0x000ef00000000800 */
[----:B------:R-:W4:Y:S08]  /*1cde0*/  MUFU.EX2 R199, R199 ;  /* 0x000000c700c77308 */ /* 0x000f300000000800 */
[----:B------:R-:W5:Y:S08]  /*1cdf0*/  MUFU.EX2 R137, R137 ;  /* 0x0000008900897308 */ /* 0x000f700000000800 */
        /* <DEDUP_REMOVED lines=20> */
[----:B------:R1:W-:Y:S03]  /*1cf40*/  @!P1 SYNCS.ARRIVE.TRANS64.RED.A1T0 RZ, [R11+URZ], RZ ;  /* 0x000000ff0bff99a7 */ /* 0x0003e6000810043f */
[----:B------:R-:W5:Y:S01]  /*1cf50*/  MUFU.EX2 R6, R139 ;  /* 0x0000008b00067308 */ /* 0x000f620000000800 */
[C---:B--2---:R-:W-:Y:S01]  /*1cf60*/  F2FP.BF16.F32.PACK_AB R203, R136.reuse, R203 ;  /* 0x000000cb88cb723e */ /* 0x044fe200000010ff */
[----:B------:R-:W-:-:S04]  /*1cf70*/  FADD.FTZ R13, R136, R13 ;  /* 0x0000000d880d7221 */ /* 0x000fc80000010000 */
[----:B0-----:R-:W-:Y:S01]  /*1cf80*/  FADD.FTZ R13, R197, R13 ;  /* 0x0000000dc50d7221 */ /* 0x001fe20000010000 */
[----:B-1----:R-:W-:Y:S01]  /*1cf90*/  FADD.FTZ R11, R196, R7 ;  /* 0x00000007c40b7221 */ /* 0x002fe20000010000 */
[----:B------:R-:W-:Y:S01]  /*1cfa0*/  FFMA.FTZ R7, R143, R0, -R133 ;  /* 0x000000008f077223 */ /* 0x000fe20000010885 */
[----:B------:R-:W-:Y:S01]  /*1cfb0*/  MUFU.EX2 R135, R135 ;  /* 0x0000008700877308 */ /* 0x000fe20000000800 */
[----:B---3--:R-:W-:Y:S01]  /*1cfc0*/  FADD.FTZ R13, R141, R13 ;  /* 0x0000000d8d0d7221 */ /* 0x008fe20000010000 */
[C---:B------:R-:W-:Y:S01]  /*1cfd0*/  FADD.FTZ R11, R15.reuse, R11 ;  /* 0x0000000b0f0b7221 */ /* 0x040fe20000010000 */
[----:B------:R-:W-:Y:S02]  /*1cfe0*/  F2FP.BF16.F32.PACK_AB R196, R15, R196 ;  /* 0x000000c40fc4723e */ /* 0x000fe400000010ff */
[----:B----4-:R-:W-:Y:S01]  /*1cff0*/  FADD.FTZ R13, R199, R13 ;  /* 0x0000000dc70d7221 */ /* 0x010fe20000010000 */
[----:B------:R-:W-:Y:S01]  /*1d000*/  FADD.FTZ R122, R198, R11 ;  /* 0x0000000bc67a7221 */ /* 0x000fe20000010000 */
[-C--:B------:R-:W-:Y:S01]  /*1d010*/  FFMA.FTZ R11, R153, R0.reuse, -R133 ;  /* 0x00000000990b7223 */ /* 0x080fe20000010885 */
[----:B------:R-:W0:Y:S01]  /*1d020*/  MUFU.EX2 R7, R7 ;  /* 0x0000000700077308 */ /* 0x000e220000000800 */
[----:B-----5:R-:W-:Y:S01]  /*1d030*/  FADD.FTZ R13, R137, R13 ;  /* 0x0000000d890d7221 */ /* 0x020fe20000010000 */
[----:B------:R-:W-:Y:S01]  /*1d040*/  FADD.FTZ R122, R20, R122 ;  /* 0x0000007a147a7221 */ /* 0x000fe20000010000 */
[----:B------:R-:W-:Y:S01]  /*1d050*/  FFMA.FTZ R133, R145, R0, -R133 ;  /* 0x0000000091857223 */ /* 0x000fe20000010885 */
[----:B------:R-:W-:Y:S01]  /*1d060*/  F2FP.BF16.F32.PACK_AB R197, R141, R197 ;  /* 0x000000c58dc5723e */ /* 0x000fe200000010ff */
[----:B------:R-:W-:Y:S01]  /*1d070*/  FADD.FTZ R13, R193, R13 ;  /* 0x0000000dc10d7221 */ /* 0x000fe20000010000 */
[----:B------:R-:W-:Y:S01]  /*1d080*/  FADD.FTZ R122, R192, R122 ;  /* 0x0000007ac07a7221 */ /* 0x000fe20000010000 */
[----:B------:R-:W-:Y:S01]  /*1d090*/  F2FP.BF16.F32.PACK_AB R198, R20, R198 ;  /* 0x000000c614c6723e */ /* 0x000fe200000010ff */
[----:B------:R-:W1:Y:S01]  /*1d0a0*/  MUFU.EX2 R11, R11 ;  /* 0x0000000b000b7308 */ /* 0x000e620000000800 */
[----:B------:R-:W-:Y:S01]  /*1d0b0*/  FADD.FTZ R13, R140, R13 ;  /* 0x0000000d8c0d7221 */ /* 0x000fe20000010000 */
[----:B------:R-:W-:Y:S01]  /*1d0c0*/  FADD.FTZ R122, R21, R122 ;  /* 0x0000007a157a7221 */ /* 0x000fe20000010000 */
[----:B------:R-:W-:-:S02]  /*1d0d0*/  F2FP.BF16.F32.PACK_AB R199, R137, R199 ;  /* 0x000000c789c7723e */ /* 0x000fc400000010ff */
[----:B------:R-:W-:Y:S01]  /*1d0e0*/  FADD.FTZ R13, R195, R13 ;  /* 0x0000000dc30d7221 */ /* 0x000fe20000010000 */
[----:B------:R-:W-:Y:S01]  /*1d0f0*/  FADD.FTZ R122, R194, R122 ;  /* 0x0000007ac27a7221 */ /* 0x000fe20000010000 */
[----:B------:R-:W-:Y:S01]  /*1d100*/  F2FP.BF16.F32.PACK_AB R192, R21, R192 ;  /* 0x000000c015c0723e */ /* 0x000fe200000010ff */
[----:B------:R-:W2:Y:S01]  /*1d110*/  MUFU.EX2 R157, R157 ;  /* 0x0000009d009d7308 */ /* 0x000ea20000000800 */
[----:B------:R-:W-:Y:S01]  /*1d120*/  FADD.FTZ R13, R148, R13 ;  /* 0x0000000d940d7221 */ /* 0x000fe20000010000 */
[----:B------:R-:W-:Y:S01]  /*1d130*/  FADD.FTZ R122, R130, R122 ;  /* 0x0000007a827a7221 */ /* 0x000fe20000010000 */
[----:B------:R-:W-:Y:S02]  /*1d140*/  F2FP.BF16.F32.PACK_AB R193, R140, R193 ;  /* 0x000000c18cc1723e */ /* 0x000fe400000010ff */
[----:B------:R-:W-:Y:S01]  /*1d150*/  FADD.FTZ R13, R189, R13 ;  /* 0x0000000dbd0d7221 */ /* 0x000fe20000010000 */
[----:B------:R-:W-:Y:S01]  /*1d160*/  FADD.FTZ R122, R188, R122 ;  /* 0x0000007abc7a7221 */ /* 0x000fe20000010000 */
[C---:B------:R-:W-:Y:S01]  /*1d170*/  F2FP.BF16.F32.PACK_AB R189, R9.reuse, R189 ;  /* 0x000000bd09bd723e */ /* 0x040fe200000010ff */
[----:B------:R-:W3:Y:S01]  /*1d180*/  MUFU.EX2 R144, R144 ;  /* 0x0000009000907308 */ /* 0x000ee20000000800 */
[----:B------:R-:W-:Y:S01]  /*1d190*/  FADD.FTZ R13, R9, R13 ;  /* 0x0000000d090d7221 */ /* 0x000fe20000010000 */
[----:B------:R-:W-:Y:S01]  /*1d1a0*/  FADD.FTZ R122, R126, R122 ;  /* 0x0000007a7e7a7221 */ /* 0x000fe20000010000 */
[----:B------:R-:W-:Y:S01]  /*1d1b0*/  F2FP.BF16.F32.PACK_AB R194, R130, R194 ;  /* 0x000000c282c2723e */ /* 0x000fe200000010ff */
[----:B------:R-:W-:-:S02]  /*1d1c0*/  IMAD.MOV.U32 R9, RZ, RZ, R5 ;  /* 0x000000ffff097224 */ /* 0x000fc400078e0005 */
[----:B------:R-:W-:Y:S01]  /*1d1d0*/  FADD.FTZ R13, R191, R13 ;  /* 0x0000000dbf0d7221 */ /* 0x000fe20000010000 */
[----:B------:R-:W-:Y:S01]  /*1d1e0*/  FADD.FTZ R122, R190, R122 ;  /* 0x0000007abe7a7221 */ /* 0x000fe20000010000 */
[C---:B------:R-:W-:Y:S01]  /*1d1f0*/  F2FP.BF16.F32.PACK_AB R191, R8.reuse, R191 ;  /* 0x000000bf08bf723e */ /* 0x040fe200000010ff */
[----:B------:R-:W4:Y:S01]  /*1d200*/  MUFU.EX2 R160, R160 ;  /* 0x000000a000a07308 */ /* 0x000f220000000800 */
[----:B------:R-:W-:Y:S01]  /*1d210*/  FADD.FTZ R13, R8, R13 ;  /* 0x0000000d080d7221 */ /* 0x000fe20000010000 */
[----:B------:R-:W-:Y:S01]  /*1d220*/  FADD.FTZ R122, R127, R122 ;  /* 0x0000007a7f7a7221 */ /* 0x000fe20000010000 */
[----:B------:R-:W-:Y:S01]  /*1d230*/  F2FP.BF16.F32.PACK_AB R195, R148, R195 ;  /* 0x000000c394c3723e */ /* 0x000fe200000010ff */
[----:B------:R-:W-:Y:S02]  /*1d240*/  IMAD.MOV.U32 R8, RZ, RZ, R4 ;  /* 0x000000ffff087224 */ /* 0x000fe400078e0004 */
[----:B------:R-:W-:Y:S01]  /*1d250*/  FADD.FTZ R13, R185, R13 ;  /* 0x0000000db90d7221 */ /* 0x000fe20000010000 */
[----:B------:R-:W-:Y:S01]  /*1d260*/  FADD.FTZ R122, R184, R122 ;  /* 0x0000007ab87a7221 */ /* 0x000fe20000010000 */
[C---:B------:R-:W-:Y:S01]  /*1d270*/  F2FP.BF16.F32.PACK_AB R185, R6.reuse, R185 ;  /* 0x000000b906b9723e */ /* 0x040fe200000010ff */
[----:B------:R-:W5:Y:S01]  /*1d280*/  MUFU.EX2 R133, R133 ;  /* 0x0000008500857308 */ /* 0x000f620000000800 */
[----:B------:R-:W-:Y:S01]  /*1d290*/  FADD.FTZ R13, R6, R13 ;  /* 0x0000000d060d7221 */ /* 0x000fe20000010000 */
[----:B------:R-:W-:Y:S01]  /*1d2a0*/  FADD.FTZ R122, R131, R122 ;  /* 0x0000007a837a7221 */ /* 0x000fe20000010000 */
[----:B------:R-:W-:-:S02]  /*1d2b0*/  F2FP.BF16.F32.PACK_AB R188, R126, R188 ;  /* 0x000000bc7ebc723e */ /* 0x000fc400000010ff */
[----:B------:R-:W-:Y:S01]  /*1d2c0*/  FADD.FTZ R13, R187, R13 ;  /* 0x0000000dbb0d7221 */ /* 0x000fe20000010000 */
[----:B------:R-:W-:Y:S01]  /*1d2d0*/  FADD.FTZ R122, R186, R122 ;  /* 0x0000007aba7a7221 */ /* 0x000fe20000010000 */
[C---:B0-----:R-:W-:Y:S02]  /*1d2e0*/  F2FP.BF16.F32.PACK_AB R187, R7.reuse, R187 ;  /* 0x000000bb07bb723e */ /* 0x041fe400000010ff */
[----:B------:R-:W-:Y:S01]  /*1d2f0*/  FADD.FTZ R13, R7, R13 ;  /* 0x0000000d070d7221 */ /* 0x000fe20000010000 */
[----:B------:R-:W-:Y:S01]  /*1d300*/  FADD.FTZ R122, R134, R122 ;  /* 0x0000007a867a7221 */ /* 0x000fe20000010000 */
[----:B------:R-:W-:Y:S02]  /*1d310*/  F2FP.BF16.F32.PACK_AB R190, R127, R190 ;  /* 0x000000be7fbe723e */ /* 0x000fe400000010ff */
[----:B------:R-:W-:Y:S01]  /*1d320*/  FADD.FTZ R13, R181, R13 ;  /* 0x0000000db50d7221 */ /* 0x000fe20000010000 */
[----:B------:R-:W-:Y:S01]  /*1d330*/  FADD.FTZ R122, R180, R122 ;  /* 0x0000007ab47a7221 */ /* 0x000fe20000010000 */
[----:B-1----:R-:W-:-:S02]  /*1d340*/  F2FP.BF16.F32.PACK_AB R181, R11, R181 ;  /* 0x000000b50bb5723e */ /* 0x002fc400000010ff */
[----:B------:R-:W-:Y:S01]  /*1d350*/  FADD.FTZ R13, R11, R13 ;  /* 0x0000000d0b0d7221 */ /* 0x000fe20000010000 */
[----:B------:R-:W-:Y:S01]  /*1d360*/  FADD.FTZ R122, R128, R122 ;  /* 0x0000007a807a7221 */ /* 0x000fe20000010000 */
[----:B------:R-:W-:Y:S01]  /*1d370*/  F2FP.BF16.F32.PACK_AB R184, R131, R184 ;  /* 0x000000b883b8723e */ /* 0x000fe200000010ff */
[----:B------:R-:W-:Y:S02]  /*1d380*/  IMAD.MOV.U32 R11, RZ, RZ, R208 ;  /* 0x000000ffff0b7224 */ /* 0x000fe400078e00d0 */
[----:B------:R-:W-:Y:S01]  /*1d390*/  FADD.FTZ R13, R183, R13 ;  /* 0x0000000db70d7221 */ /* 0x000fe20000010000 */
[----:B------:R-:W-:Y:S01]  /*1d3a0*/  FADD.FTZ R122, R182, R122 ;  /* 0x0000007ab67a7221 */ /* 0x000fe20000010000 */
[----:B------:R-:W-:Y:S02]  /*1d3b0*/  F2FP.BF16.F32.PACK_AB R186, R134, R186 ;  /* 0x000000ba86ba723e */ /* 0x000fe400000010ff */
[----:B------:R-:W-:Y:S01]  /*1d3c0*/  FADD.FTZ R13, R135, R13 ;  /* 0x0000000d870d7221 */ /* 0x000fe20000010000 */
[----:B------:R-:W-:Y:S01]  /*1d3d0*/  FADD.FTZ R122, R129, R122 ;  /* 0x0000007a817a7221 */ /* 0x000fe20000010000 */
[----:B------:R-:W-:-:S02]  /*1d3e0*/  F2FP.BF16.F32.PACK_AB R180, R128, R180 ;  /* 0x000000b480b4723e */ /* 0x000fc400000010ff */
[----:B--2---:R-:W-:Y:S01]  /*1d3f0*/  FADD.FTZ R13, R157, R13 ;  /* 0x0000000d9d0d7221 */ /* 0x004fe20000010000 */
[----:B------:R-:W-:Y:S01]  /*1d400*/  FADD.FTZ R122, R120, R122 ;  /* 0x0000007a787a7221 */ /* 0x000fe20000010000 */
[----:B------:R-:W-:Y:S02]  /*1d410*/  F2FP.BF16.F32.PACK_AB R182, R129, R182 ;  /* 0x000000b681b6723e */ /* 0x000fe400000010ff */
[----:B---3--:R-:W-:Y:S01]  /*1d420*/  FADD.FTZ R13, R144, R13 ;  /* 0x0000000d900d7221 */ /* 0x008fe20000010000 */
[----:B------:R-:W-:Y:S01]  /*1d430*/  FADD.FTZ R122, R121, R122 ;  /* 0x0000007a797a7221 */ /* 0x000fe20000010000 */
[----:B------:R-:W-:Y:S02]  /*1d440*/  F2FP.BF16.F32.PACK_AB R183, R135, R183 ;  /* 0x000000b787b7723e */ /* 0x000fe400000010ff */
[----:B----4-:R-:W-:Y:S01]  /*1d450*/  FADD.FTZ R13, R160, R13 ;  /* 0x0000000da00d7221 */ /* 0x010fe20000010000 */
[----:B------:R-:W-:Y:S01]  /*1d460*/  FADD.FTZ R122, R124, R122 ;  /* 0x0000007a7c7a7221 */ /* 0x000fe20000010000 */
[----:B------:R-:W-:-:S02]  /*1d470*/  F2FP.BF16.F32.PACK_AB R177, R144, R157 ;  /* 0x0000009d90b1723e */ /* 0x000fc400000010ff */
[----:B-----5:R-:W-:Y:S01]  /*1d480*/  FADD.FTZ R6, R133, R13 ;  /* 0x0000000d85067221 */ /* 0x020fe20000010000 */
[----:B------:R-:W-:Y:S01]  /*1d490*/  FADD.FTZ R7, R125, R122 ;  /* 0x0000007a7d077221 */ /* 0x000fe20000010000 */
[----:B------:R-:W-:Y:S01]  /*1d4a0*/  F2FP.BF16.F32.PACK_AB R179, R133, R160 ;  /* 0x000000a085b3723e */ /* 0x000fe200000010ff */
[----:B------:R-:W-:Y:S06]  /*1d4b0*/  @P3 BRA `(.L_x_5921) ;  /* 0xffffffa800b83947 */ /* 0x000fec000383ffff */
[----:B------:R-:W-:Y:S05]  /*1d4c0*/  BSYNC B1 ;  /* 0x0000000000017941 */ /* 0x000fea0003800000 */
.L_x_5910:
[----:B------:R-:W-:Y:S05]  /*1d4d0*/  BSYNC B0 ;  /* 0x0000000000007941 */ /* 0x000fea0003800000 */
.L_x_5909:
[----:B------:R-:W-:Y:S01]  /*1d4e0*/  ISETP.GE.AND P2, PT, R10, R222, PT ;  /* 0x000000de0a00720c */ /* 0x000fe20003f46270 */
[----:B------:R-:W-:-:S12]  /*1d4f0*/  BSSY B0, `(.L_x_5922) ;  /* 0x00004d8000007945 */ /* 0x000fd80003800000 */
[----:B------:R-:W-:Y:S05]  /*1d500*/  @!P2 BRA `(.L_x_5923) ;  /* 0x0000004c0058a947 */ /* 0x000fea0003800000 */
[----:B------:R-:W-:Y:S02]  /*1d510*/  IMAD.MOV.U32 R8, RZ, RZ, R4 ;  /* 0x000000ffff087224 */ /* 0x000fe400078e0004 */
[----:B------:R-:W-:Y:S02]  /*1d520*/  IMAD.MOV.U32 R9, RZ, RZ, R5 ;  /* 0x000000ffff097224 */ /* 0x000fe400078e0005 */
[----:B------:R-:W-:Y:S02]  /*1d530*/  IMAD.MOV.U32 R11, RZ, RZ, R208 ;  /* 0x000000ffff0b7224 */ /* 0x000fe400078e00d0 */
[----:B------:R-:W-:-:S07]  /*1d540*/  IMAD.MOV.U32 R12, RZ, RZ, R205 ;  /* 0x000000ffff0c7224 */ /* 0x000fce00078e00cd */
.L_x_5934:
        /* <DEDUP_REMOVED lines=8> */
.L_x_5924:
[----:B------:R-:W-:Y:S01]  /*1d5d0*/  IMAD R4, R205, 0x8, R16 ;  /* 0x00000008cd047824 */ /* 0x000fe200078e0210 */
[----:B------:R-:W-:-:S04]  /*1d5e0*/  SHF.L.U32 R5, R208, 0x1f, RZ ;  /* 0x0000001fd0057819 */ /* 0x000fc800000006ff */
[----:B------:R0:W1:Y:S01]  /*1d5f0*/  SYNCS.PHASECHK.TRANS64.TRYWAIT P2, [R4+URZ+0x36830], R5 ;  /* 0x03683005040075a7 */ /* 0x000062000804017f */
[----:B------:R-:W-:Y:S05]  /*1d600*/  @!P0 BRA `(.L_x_5925) ;  /* 0x0000000000048947 */ /* 0x000fea0003800000 */
[----:B------:R-:W-:Y:S01]  /*1d610*/  BPT.TRAP 0x1 ;  /* 0x000000040000795c */ /* 0x000fe20000300000 */
.L_x_5925:
[----:B------:R-:W-:Y:S01]  /*1d620*/  IMAD R0, R205, 0xa80, R220 ;  /* 0x00000a80cd007824 */ /* 0x000fe200078e02dc */
[----:B------:R-:W-:Y:S03]  /*1d630*/  BSSY B1, `(.L_x_5926) ;  /* 0x0000006000017945 */ /* 0x000fe60003800000 */
[C---:B------:R-:W-:Y:S02]  /*1d640*/  VIADD R20, R0.reuse, 0x80 ;  /* 0x0000008000147836 */ /* 0x040fe40000000000 */
[----:B------:R-:W-:Y:S01]  /*1d650*/  VIADD R120, R0, 0x100 ;  /* 0x0000010000787836 */ /* 0x000fe20000000000 */
[----:B-1----:R-:W-:Y:S06]  /*1d660*/  @P2 BRA `(.L_x_5927) ;  /* 0x0000000000082947 */ /* 0x002fec0003800000 */
[----:B------:R-:W1:Y:S02]  /*1d670*/  SYNCS.PHASECHK.TRANS64.TRYWAIT P2, [R4+URZ+0x36830], R5 ;  /* 0x03683005040075a7 */ /* 0x000e64000804017f */
[----:B-1----:R-:W-:Y:S05]  /*1d680*/  @!P2 BRA `(.L_x_5928) ;  /* 0x000001340094a947 */ /* 0x002fea0003800000 */
.L_x_5927:
[----:B------:R-:W-:Y:S05]  /*1d690*/  BSYNC B1 ;  /* 0x0000000000017941 */ /* 0x000fea0003800000 */
.L_x_5926:
        /* <DEDUP_REMOVED lines=121> */
[----:B01----:R-:W-:Y:S01]  /*1de30*/  MOV R5, UR45 ;  /* 0x0000002d00057c02 */ /* 0x003fe20008000f00 */
[----:B------:R-:W-:Y:S02]  /*1de40*/  WARPGROUP.DEPBAR.LE gsb0, 0x0 ;  /* 0x00008000000079c5 */ /* 0x000fe40000010000 */
[----:B------:R-:W-:Y:S01]  /*1de50*/  WARPGROUP.ARRIVE ;  /* 0x00000000000079c5 */ /* 0x000fe20000000000 */
[----:B------:R-:W-:Y:S01]  /*1de60*/  MOV R4, UR44 ;  /* 0x0000002c00047c02 */ /* 0x000fe20008000f00 */
        /* <DEDUP_REMOVED lines=741> */
.L_x_5929:
[----:B------:R-:W-:Y:S01]  /*20cc0*/  SHF.L.U32 R0, R11, 0x1f, RZ ;  /* 0x0000001f0b007819 */ /* 0x000fe200000006ff */
[----:B------:R-:W-:-:S04]  /*20cd0*/  IMAD R11, R12, 0x8, R16 ;  /* 0x000000080c0b7824 */ /* 0x000fc800078e0210 */
[----:B------:R0:W1:Y:S01]  /*20ce0*/  SYNCS.PHASECHK.TRANS64.TRYWAIT P2, [R11+URZ+0x36850], R0 ;  /* 0x036850000b0075a7 */ /* 0x000062000804017f */
[----:B------:R-:W-:Y:S05]  /*20cf0*/  @!P0 BRA `(.L_x_5930) ;  /* 0x0000000000048947 */ /* 0x000fea0003800000 */
[----:B------:R-:W-:Y:S01]  /*20d00*/  BPT.TRAP 0x1 ;  /* 0x000000040000795c */ /* 0x000fe20000300000 */
.L_x_5930:
[----:B------:R-:W-:Y:S04]  /*20d10*/  BSSY B1, `(.L_x_5931) ;  /* 0x0000004000017945 */ /* 0x000fe80003800000 */
[----:B-1----:R-:W-:Y:S05]  /*20d20*/  @P2 BRA `(.L_x_5932) ;  /* 0x0000000000082947 */ /* 0x002fea0003800000 */
[----:B------:R-:W1:Y:S02]  /*20d30*/  SYNCS.PHASECHK.TRANS64.TRYWAIT P2, [R11+URZ+0x36850], R0 ;  /* 0x036850000b0075a7 */ /* 0x000e64000804017f */
[----:B-1----:R-:W-:Y:S05]  /*20d40*/  @!P2 BRA `(.L_x_5933) ;  /* 0x000000fc00f8a947 */ /* 0x002fea0003800000 */
.L_x_5932:
[----:B------:R-:W-:Y:S05]  /*20d50*/  BSYNC B1 ;  /* 0x0000000000017941 */ /* 0x000fea0003800000 */
.L_x_5931:
[----:B01----:R-:W-:Y:S01]  /*20d60*/  VIADD R0, R16, 0x400 ;  /* 0x0000040010007836 */ /* 0x003fe20000000000 */
[----:B------:R-:W-:Y:S01]  /*20d70*/  WARPGROUP.ARRIVE ;  /* 0x00000000000079c5 */ /* 0x000fe20000000000 */
[----:B------:R-:W-:Y:S01]  /*20d80*/  IMAD.MOV.U32 R15, RZ, RZ, 0x40000040 ;  /* 0x40000040ff0f7424 */ /* 0x000fe200078e00ff */
[----:B------:R-:W-:Y:S01]  /*20d90*/  FMNMX.FTZ R4, R170, R8, !PT ;  /* 0x00000008aa047209 */ /* 0x000fe20007810000 */
[----:B------:R-:W-:Y:S01]  /*20da0*/  IMAD.MOV.U32 R3, RZ, RZ, 0x40000040 ;  /* 0x40000040ff037424 */ /* 0x000fe200078e00ff */
[----:B------:R-:W-:Y:S01]  /*20db0*/  SHF.R.U32.HI R0, RZ, 0x4, R0 ;  /* 0x00000004ff007819 */ /* 0x000fe20000011600 */
[----:B------:R-:W-:Y:S01]  /*20dc0*/  ULDC UR4, c[0x0][0x988] ;  /* 0x0002620000047ab9 */ /* 0x000fe20000000800 */
[----:B------:R-:W-:Y:S01]  /*20dd0*/  R2UR UR7, R15 ;  /* 0x000000000f0772ca */ /* 0x000fe200000e0000 */
[----:B------:R-:W-:Y:S01]  /*20de0*/  @!P1 IMAD R13, R13, 0x8, R16 ;  /* 0x000000080d0d9824 */ /* 0x000fe200078e0210 */
[----:B------:R-:W-:Y:S01]  /*20df0*/  LOP3.LUT R0, R0, 0x3fff, RZ, 0xc0, !PT ;  /* 0x00003fff00007812 */ /* 0x000fe200078ec0ff */
[----:B------:R-:W-:Y:S01]  /*20e00*/  @!P1 VIADD R11, R11, 0x36860 ;  /* 0x000368600b0b9836 */ /* 0x000fe20000000000 */
[----:B------:R-:W-:Y:S01]  /*20e10*/  FMNMX.FTZ R4, R171, R4, !PT ;  /* 0x00000004ab047209 */ /* 0x000fe20007810000 */
[----:B------:R-:W-:Y:S01]  /*20e20*/  @!P1 VIADD R13, R13, 0x36840 ;  /* 0x000368400d0d9836 */ /* 0x000fe20000000000 */
[----:B------:R-:W-:-:S02]  /*20e30*/  LOP3.LUT R0, R0, 0x3800000, RZ, 0xfc, !PT ;  /* 0x0380000000007812 */ /* 0x000fc400078efcff */
[----:B------:R-:W-:Y:S02]  /*20e40*/  FMNMX.FTZ R4, R174, R4, !PT ;  /* 0x00000004ae047209 */ /* 0x000fe40007810000 */
[----:B------:R-:W-:Y:S01]  /*20e50*/  @!P1 PRMT R11, RZ, 0x654, R11 ;  /* 0x00000654ff0b9816 */ /* 0x000fe2000000000b */
[----:B------:R-:W-:Y:S01]  /*20e60*/  IMAD R14, R12, 0xa80, R0 ;  /* 0x00000a800c0e7824 */ /* 0x000fe200078e0200 */
[----:B------:R-:W-:Y:S02]  /*20e70*/  FMNMX.FTZ R0, R168, R9, !PT ;  /* 0x00000009a8007209 */ /* 0x000fe40007810000 */
[----:B------:R-:W-:Y:S01]  /*20e80*/  FMNMX.FTZ R4, R175, R4, !PT ;  /* 0x00000004af047209 */ /* 0x000fe20007810000 */
[C---:B------:R-:W-:Y:S01]  /*20e90*/  VIADD R2, R14.reuse, 0x80 ;  /* 0x000000800e027836 */ /* 0x040fe20000000000 */
[----:B------:R-:W-:Y:S02]  /*20ea0*/  R2UR UR6, R14 ;  /* 0x000000000e0672ca */ /* 0x000fe400000e0000 */
[----:B------:R-:W-:-:S02]  /*20eb0*/  FMNMX.FTZ R0, R169, R0, !PT ;  /* 0x00000000a9007209 */ /* 0x000fc40007810000 */
        /* <DEDUP_REMOVED lines=55> */
[----:B------:R-:W-:-:S04]  /*21230*/  FMNMX.FTZ R0, R124, R0, !PT ;  /* 0x000000007c007209 */ /* 0x000fc80007810000 */
[----:B------:R-:W-:-:S05]  /*21240*/  FMNMX.FTZ R5, R125, R0, !PT ;  /* 0x000000007d057209 */ /* 0x000fca0007810000 */
[----:B------:R-:W0:Y:S02]  /*21250*/  SHFL.BFLY PT, R0, R5, 0x2, 0x1f ;  /* 0x0c401f0005007f89 */ /* 0x000e2400000e0000 */
[----:B0-----:R-:W-:-:S05]  /*21260*/  FMNMX.FTZ R5, R5, R0, !PT ;  /* 0x0000000005057209 */ /* 0x001fca0007810000 */
[----:B------:R-:W0:Y:S02]  /*21270*/  SHFL.BFLY PT, R0, R5, 0x1, 0x1f ;  /* 0x0c201f0005007f89 */ /* 0x000e2400000e0000 */
[----:B0-----:R-:W-:Y:S01]  /*21280*/  FMNMX.FTZ R5, R5, R0, !PT ;  /* 0x0000000005057209 */ /* 0x001fe20007810000 */
[----:B------:R-:W-:Y:S01]  /*21290*/  IMAD.U32 R0, RZ, RZ, UR4 ;  /* 0x00000004ff007e24 */ /* 0x000fe2000f8e00ff */
        /* <DEDUP_REMOVED lines=25> */
[----:B------:R-:W-:Y:S01]  /*21430*/  FADD.FTZ R2, -R5, R9 ;  /* 0x0000000905027221 */ /* 0x000fe20000010100 */
[----:B------:R-:W-:Y:S01]  /*21440*/  R2UR UR7, R3 ;  /* 0x00000000030772ca */ /* 0x000fe200000e0000 */
[----:B------:R-:W0:Y:S01]  /*21450*/  SHFL.BFLY PT, R9, R4, 0x2, 0x1f ;  /* 0x0c401f0004097f89 */ /* 0x000e2200000e0000 */
[-C--:B------:R-:W-:Y:S01]  /*21460*/  FMUL.FTZ R3, R5, R0.reuse ;  /* 0x0000000005037220 */ /* 0x080fe20000410000 */
[----:B------:R-:W-:-:S03]  /*21470*/  FMUL.FTZ R2, R2, R0 ;  /* 0x0000000002027220 */ /* 0x000fc60000410000 */
        /* <DEDUP_REMOVED lines=19> */
[----:B0-----:R-:W-:Y:S01]  /*215b0*/  FMNMX.FTZ R4, R4, R9, !PT ;  /* 0x0000000904047209 */ /* 0x001fe20007810000 */
[----:B------:R-:W-:-:S06]  /*215c0*/  FFMA.FTZ R9, R120, R0, -R3 ;  /* 0x0000000078097223 */ /* 0x000fcc0000010803 */
[----:B------:R-:W0:Y:S08]  /*215d0*/  MUFU.EX2 R200, R200 ;  /* 0x000000c800c87308 */ /* 0x000e300000000800 */
[----:B------:R-:W1:Y:S08]  /*215e0*/  MUFU.EX2 R21, R21 ;  /* 0x0000001500157308 */ /* 0x000e700000000800 */
[----:B------:R-:W2:Y:S01]  /*215f0*/  MUFU.EX2 R202, R202 ;  /* 0x000000ca00ca7308 */ /* 0x000ea20000000800 */
[----:B0-----:R-:W-:-:S07]  /*21600*/  FFMA.FTZ R7, R2, R7, R200 ;  /* 0x0000000702077223 */ /* 0x001fce00000100c8 */
[----:B------:R-:W0:Y:S01]  /*21610*/  MUFU.EX2 R168, R168 ;  /* 0x000000a800a87308 */ /* 0x000e220000000800 */
[C---:B-1----:R-:W-:Y:S01]  /*21620*/  FADD.FTZ R7, R21.reuse, R7 ;  /* 0x0000000715077221 */ /* 0x042fe20000010000 */
[----:B------:R-:W-:-:S06]  /*21630*/  F2FP.BF16.F32.PACK_AB R200, R21, R200 ;  /* 0x000000c815c8723e */ /* 0x000fcc00000010ff */
[----:B------:R-:W-:Y:S01]  /*21640*/  MUFU.EX2 R196, R196 ;  /* 0x000000c400c47308 */ /* 0x000fe20000000800 */
[----:B--2---:R-:W-:-:S07]  /*21650*/  FADD.FTZ R7, R202, R7 ;  /* 0x00000007ca077221 */ /* 0x004fce0000010000 */
        /* <DEDUP_REMOVED lines=20> */
[----:B------:R-:W-:Y:S01]  /*217a0*/  FFMA.FTZ R186, R140, R0, -R3 ;  /* 0x000000008cba7223 */ /* 0x000fe20000010803 */
[----:B------:R-:W0:Y:S02]  /*217b0*/  SHFL.BFLY PT, R137, R4, 0x1, 0x1f ;  /* 0x0c201f0004897f89 */ /* 0x000e2400000e0000 */
[----:B------:R-:W-:Y:S01]  /*217c0*/  HGMMA.64x192x16.F32.BF16 R24, R180, gdesc[UR4].tnspB, R24, gsb0 ;  /* 0x42e00004b4187df0 */ /* 0x000fe20008001818 */
[----:B------:R-:W-:Y:S08]  /*217d0*/  MUFU.EX2 R184, R184 ;  /* 0x000000b800b87308 */ /* 0x000ff00000000800 */
[----:B------:R-:W-:Y:S08]  /*217e0*/  MUFU.EX2 R136, R136 ;  /* 0x0000008800887308 */ /* 0x000ff00000000800 */
[----:B------:R-:W-:Y:S01]  /*217f0*/  MUFU.EX2 R186, R186 ;  /* 0x000000ba00ba7308 */ /* 0x000fe20000000800 */
[----:B0-----:R-:W-:-:S05]  /*21800*/  FMNMX.FTZ R4, R4, R137, !PT ;  /* 0x0000008904047209 */ /* 0x001fca0007810000 */
[----:B------:R-:W-:-:S04]  /*21810*/  FADD.FTZ R120, -R4, R8 ;  /* 0x0000000804787221 */ /* 0x000fc80000010100 */
[-C--:B------:R-:W-:Y:S01]  /*21820*/  FMUL.FTZ R120, R120, R0.reuse ;  /* 0x0000000078787220 */ /* 0x080fe20000410000 */
[----:B------:R-:W-:Y:S02]  /*21830*/  WARPGROUP.DEPBAR.LE gsb0, 0x0 ;  /* 0x00008000000079c5 */ /* 0x000fe40000010000 */
[-CC-:B------:R-:W-:Y:S01]  /*21840*/  FFMA.FTZ R180, R128, R0.reuse, -R3.reuse ;  /* 0x0000000080b47223 */ /* 0x180fe20000010803 */
[-CC-:B------:R-:W-:Y:S01]  /*21850*/  FFMA.FTZ R128, R129, R0.reuse, -R3.reuse ;  /* 0x0000000081807223 */ /* 0x180fe20000010803 */
[-CC-:B------:R-:W-:Y:S01]  /*21860*/  FFMA.FTZ R182, R132, R0.reuse, -R3.reuse ;  /* 0x0000000084b67223 */ /* 0x180fe20000010803 */
[-CC-:B------:R-:W-:Y:S01]  /*21870*/  FFMA.FTZ R129, R133, R0.reuse, -R3.reuse ;  /* 0x0000000085817223 */ /* 0x180fe20000010803 */
[-CC-:B------:R-:W-:Y:S01]  /*21880*/  FFMA.FTZ R132, R121, R0.reuse, -R3.reuse ;  /* 0x0000000079847223 */ /* 0x180fe20000010803 */
[-C--:B------:R-:W-:Y:S01]  /*21890*/  FFMA.FTZ R3, R125, R0.reuse, -R3 ;  /* 0x000000007d037223 */ /* 0x080fe20000010803 */
[----:B------:R-:W-:Y:S01]  /*218a0*/  IMAD.MOV.U32 R121, RZ, RZ, 0x40000040 ;  /* 0x40000040ff797424 */ /* 0x000fe200078e00ff */
[----:B------:R-:W-:Y:S01]  /*218b0*/  WARPGROUP.ARRIVE ;  /* 0x00000000000079c5 */ /* 0x000fe20000000000 */
[-C--:B------:R-:W-:Y:S01]  /*218c0*/  FMUL.FTZ R125, R4, R0.reuse ;  /* 0x00000000047d7220 */ /* 0x080fe20000410000 */
[----:B------:R-:W-:Y:S02]  /*218d0*/  MUFU.EX2 R8, R3 ;  /* 0x0000000300087308 */ /* 0x000fe40000000800 */
[----:B------:R-:W-:Y:S01]  /*218e0*/  R2UR UR7, R121 ;  /* 0x00000000790772ca */ /* 0x000fe200000e0000 */
        /* <DEDUP_REMOVED lines=14> */
[----:B0-----:R-:W-:-:S02]  /*219d0*/  VIADD R120, R14, 0x300 ;  /* 0x000003000e787836 */ /* 0x001fc40000000000 */
[-CC-:B------:R-:W-:Y:S01]  /*219e0*/  FFMA.FTZ R189, R146, R0.reuse, -R125.reuse ;  /* 0x0000000092bd7223 */ /* 0x180fe2000001087d */
[-CC-:B------:R-:W-:Y:S01]  /*219f0*/  FFMA.FTZ R14, R147, R0.reuse, -R125.reuse ;  /* 0x00000000930e7223 */ /* 0x180fe2000001087d */
[-CC-:B------:R-:W-:Y:S01]  /*21a00*/  FFMA.FTZ R191, R150, R0.reuse, -R125.reuse ;  /* 0x0000000096bf7223 */ /* 0x180fe2000001087d */
[-CC-:B------:R-:W-:Y:S01]  /*21a10*/  FFMA.FTZ R151, R151, R0.reuse, -R125.reuse ;  /* 0x0000000097977223 */ /* 0x180fe2000001087d */
[----:B------:R-:W-:Y:S01]  /*21a20*/  R2UR UR6, R120 ;  /* 0x00000000780672ca */ /* 0x000fe200000e0000 */
[-C--:B------:R-:W-:Y:S01]  /*21a30*/  FFMA.FTZ R185, R138, R0.reuse, -R125 ;  /* 0x000000008ab97223 */ /* 0x080fe2000001087d */
[----:B------:R-:W0:Y:S01]  /*21a40*/  MUFU.EX2 R133, R133 ;  /* 0x0000008500857308 */ /* 0x000e220000000800 */
[----:B------:R-:W-:Y:S01]  /*21a50*/  @!P1 PRMT R120, RZ, 0x654, R13 ;  /* 0x00000654ff789816 */ /* 0x000fe2000000000d */
[-CC-:B------:R-:W-:Y:S01]  /*21a60*/  FFMA.FTZ R139, R139, R0.reuse, -R125.reuse ;  /* 0x000000008b8b7223 */ /* 0x180fe2000001087d */
[-CC-:B------:R-:W-:Y:S01]  /*21a70*/  FFMA.FTZ R187, R142, R0.reuse, -R125.reuse ;  /* 0x000000008ebb7223 */ /* 0x180fe2000001087d */
[-CC-:B------:R-:W-:Y:S01]  /*21a80*/  FFMA.FTZ R181, R130, R0.reuse, -R125.reuse ;  /* 0x0000000082b57223 */ /* 0x180fe2000001087d */
[-CC-:B------:R-:W-:Y:S01]  /*21a90*/  FFMA.FTZ R183, R134, R0.reuse, -R125.reuse ;  /* 0x0000000086b77223 */ /* 0x180fe2000001087d */
[-CC-:B------:R-:W-:Y:S01]  /*21aa0*/  FFMA.FTZ R135, R135, R0.reuse, -R125.reuse ;  /* 0x0000000087877223 */ /* 0x180fe2000001087d */
[----:B------:R-:W-:Y:S01]  /*21ab0*/  FFMA.FTZ R122, R122, R0, -R125 ;  /* 0x000000007a7a7223 */ /* 0x000fe2000001087d */
[----:B------:R-:W-:Y:S01]  /*21ac0*/  MUFU.EX2 R203, R203 ;  /* 0x000000cb00cb7308 */ /* 0x000fe20000000800 */
[----:B-1----:R-:W-:Y:S01]  /*21ad0*/  FFMA.FTZ R6, R3, R6, R201 ;  /* 0x0000000603067223 */ /* 0x002fe200000100c9 */
[-CC-:B------:R-:W-:Y:S01]  /*21ae0*/  FFMA.FTZ R123, R123, R0.reuse, -R125.reuse ;  /* 0x000000007b7b7223 */ /* 0x180fe2000001087d */
[----:B------:R-:W-:Y:S01]  /*21af0*/  HGMMA.64x192x16.F32.BF16 R24, R176, gdesc[UR4].tnspB, R24, gsb0 ;  /* 0x42e00004b0187df0 */ /* 0x000fe20008001818 */
[----:B------:R-:W-:-:S04]  /*21b00*/  FFMA.FTZ R126, R126, R0, -R125 ;  /* 0x000000007e7e7223 */ /* 0x000fc8000001087d */
        /* <DEDUP_REMOVED lines=28> */
[----:B------:R-:W-:-:S02]  /*21cd0*/  WARPGROUP.DEPBAR.LE gsb0, 0x0 ;  /* 0x00008000000079c5 */ /* 0x000fc40000010000 */
[----:B------:R2:W-:Y:S01]  /*21ce0*/  @!P1 SYNCS.ARRIVE.TRANS64.RED.A1T0 RZ, [R120+URZ], RZ ;  /* 0x000000ff78ff99a7 */ /* 0x0005e2000810043f */
[----:B0-----:R-:W-:Y:S02]  /*21cf0*/  F2FP.BF16.F32.PACK_AB R176, R132, R9 ;  /* 0x0000000984b0723e */ /* 0x001fe400000010ff */
[----:B------:R-:W-:Y:S02]  /*21d00*/  F2FP.BF16.F32.PACK_AB R178, R8, R124 ;  /* 0x0000007c08b2723e */ /* 0x000fe400000010ff */
[----:B-1----:R-:W-:Y:S01]  /*21d10*/  F2FP.BF16.F32.PACK_AB R177, R123, R122 ;  /* 0x0000007a7bb1723e */ /* 0x002fe200000010ff */
[----:B--2---:R-:W-:Y:S01]  /*21d20*/  FADD.FTZ R120, R203, R6 ;  /* 0x00000006cb787221 */ /* 0x004fe20000010000 */
[----:B------:R0:W-:Y:S01]  /*21d30*/  @!P1 SYNCS.ARRIVE.TRANS64.RED.A1T0 RZ, [R11+URZ], RZ ;  /* 0x000000ff0bff99a7 */ /* 0x0001e2000810043f */
[----:B------:R-:W1:Y:S01]  /*21d40*/  MUFU.EX2 R6, R139 ;  /* 0x0000008b00067308 */ /* 0x000e620000000800 */
[C---:B------:R-:W-:Y:S01]  /*21d50*/  F2FP.BF16.F32.PACK_AB R203, R137.reuse, R203 ;  /* 0x000000cb89cb723e */ /* 0x040fe200000010ff */
[----:B------:R-:W-:-:S04]  /*21d60*/  FADD.FTZ R120, R137, R120 ;  /* 0x0000007889787221 */ /* 0x000fc80000010000 */
[----:B------:R-:W-:Y:S01]  /*21d70*/  FADD.FTZ R120, R197, R120 ;  /* 0x00000078c5787221 */ /* 0x000fe20000010000 */
[----:B0-----:R-:W-:Y:S01]  /*21d80*/  FADD.FTZ R11, R196, R7 ;  /* 0x00000007c40b7221 */ /* 0x001fe20000010000 */
[----:B------:R-:W-:Y:S01]  /*21d90*/  FFMA.FTZ R7, R143, R0, -R125 ;  /* 0x000000008f077223 */ /* 0x000fe2000001087d */
[C---:B------:R-:W-:Y:S01]  /*21da0*/  F2FP.BF16.F32.PACK_AB R196, R160.reuse, R196 ;  /* 0x000000c4a0c4723e */ /* 0x040fe200000010ff */
[C---:B------:R-:W-:Y:S01]  /*21db0*/  FADD.FTZ R120, R145.reuse, R120 ;  /* 0x0000007891787221 */ /* 0x040fe20000010000 */
[----:B------:R-:W-:Y:S01]  /*21dc0*/  FADD.FTZ R11, R160, R11 ;  /* 0x0000000ba00b7221 */ /* 0x000fe20000010000 */
[----:B------:R-:W-:Y:S02]  /*21dd0*/  F2FP.BF16.F32.PACK_AB R197, R145, R197 ;  /* 0x000000c591c5723e */ /* 0x000fe400000010ff */
[----:B------:R-:W-:Y:S01]  /*21de0*/  FADD.FTZ R120, R199, R120 ;  /* 0x00000078c7787221 */ /* 0x000fe20000010000 */
[----:B------:R-:W-:Y:S01]  /*21df0*/  FADD.FTZ R121, R198, R11 ;  /* 0x0000000bc6797221 */ /* 0x000fe20000010000 */
[----:B------:R-:W0:Y:S01]  /*21e00*/  MUFU.EX2 R7, R7 ;  /* 0x0000000700077308 */ /* 0x000e220000000800 */
[-C--:B------:R-:W-:Y:S01]  /*21e10*/  FFMA.FTZ R11, R131, R0.reuse, -R125 ;  /* 0x00000000830b7223 */ /* 0x080fe2000001087d */
[----:B------:R-:W-:Y:S01]  /*21e20*/  FADD.FTZ R120, R140, R120 ;  /* 0x000000788c787221 */ /* 0x000fe20000010000 */
[C---:B------:R-:W-:Y:S01]  /*21e30*/  FADD.FTZ R121, R12.reuse, R121 ;  /* 0x000000790c797221 */ /* 0x040fe20000010000 */
[----:B------:R-:W-:Y:S01]  /*21e40*/  FFMA.FTZ R125, R127, R0, -R125 ;  /* 0x000000007f7d7223 */ /* 0x000fe2000001087d */
[----:B------:R-:W-:Y:S01]  /*21e50*/  F2FP.BF16.F32.PACK_AB R198, R12, R198 ;  /* 0x000000c60cc6723e */ /* 0x000fe200000010ff */
[----:B------:R-:W-:Y:S01]  /*21e60*/  FADD.FTZ R120, R193, R120 ;  /* 0x00000078c1787221 */ /* 0x000fe20000010000 */
[----:B------:R-:W-:Y:S01]  /*21e70*/  FADD.FTZ R121, R192, R121 ;  /* 0x00000079c0797221 */ /* 0x000fe20000010000 */
[----:B------:R-:W2:Y:S01]  /*21e80*/  MUFU.EX2 R11, R11 ;  /* 0x0000000b000b7308 */ /* 0x000ea20000000800 */
[----:B------:R-:W-:Y:S01]  /*21e90*/  F2FP.BF16.F32.PACK_AB R199, R140, R199 ;  /* 0x000000c78cc7723e */ /* 0x000fe200000010ff */
[----:B------:R-:W-:Y:S01]  /*21ea0*/  FADD.FTZ R120, R141, R120 ;  /* 0x000000788d787221 */ /* 0x000fe20000010000 */
[C---:B------:R-:W-:Y:S01]  /*21eb0*/  FADD.FTZ R121, R153.reuse, R121 ;  /* 0x0000007999797221 */ /* 0x040fe20000010000 */
[----:B------:R-:W-:Y:S01]  /*21ec0*/  F2FP.BF16.F32.PACK_AB R192, R153, R192 ;  /* 0x000000c099c0723e */ /* 0x000fe200000010ff */
[----:B------:R-:W-:-:S02]  /*21ed0*/  IMAD.MOV.U32 R12, RZ, RZ, R205 ;  /* 0x000000ffff0c7224 */ /* 0x000fc400078e00cd */
[----:B------:R-:W-:Y:S01]  /*21ee0*/  FADD.FTZ R120, R195, R120 ;  /* 0x00000078c3787221 */ /* 0x000fe20000010000 */
[----:B------:R-:W-:Y:S01]  /*21ef0*/  FADD.FTZ R121, R194, R121 ;  /* 0x00000079c2797221 */ /* 0x000fe20000010000 */
[----:B------:R-:W3:Y:S01]  /*21f00*/  MUFU.EX2 R125, R125 ;  /* 0x0000007d007d7308 */ /* 0x000ee20000000800 */
[----:B------:R-:W-:Y:S01]  /*21f10*/  F2FP.BF16.F32.PACK_AB R193, R141, R193 ;  /* 0x000000c18dc1723e */ /* 0x000fe200000010ff */
        /* <DEDUP_REMOVED lines=11> */
[----:B------:R-:W-:Y:S02]  /*21fd0*/  F2FP.BF16.F32.PACK_AB R189, R14, R189 ;  /* 0x000000bd0ebd723e */ /* 0x000fe400000010ff */
[----:B------:R-:W-:Y:S01]  /*21fe0*/  FADD.FTZ R120, R13, R120 ;  /* 0x000000780d787221 */ /* 0x000fe20000010000 */
[C---:B------:R-:W-:Y:S01]  /*21ff0*/  FADD.FTZ R121, R144.reuse, R121 ;  /* 0x0000007990797221 */ /* 0x040fe20000010000 */
[----:B------:R-:W-:-:S02]  /*22000*/  F2FP.BF16.F32.PACK_AB R190, R144, R190 ;  /* 0x000000be90be723e */ /* 0x000fc400000010ff */
[----:B------:R-:W-:Y:S01]  /*22010*/  FADD.FTZ R120, R185, R120 ;  /* 0x00000078b9787221 */ /* 0x000fe20000010000 */
[----:B------:R-:W-:Y:S01]  /*22020*/  FADD.FTZ R121, R184, R121 ;  /* 0x00000079b8797221 */ /* 0x000fe20000010000 */
[C---:B-1----:R-:W-:Y:S02]  /*22030*/  F2FP.BF16.F32.PACK_AB R185, R6.reuse, R185 ;  /* 0x000000b906b9723e */ /* 0x042fe400000010ff */
[----:B------:R-:W-:Y:S01]  /*22040*/  FADD.FTZ R120, R6, R120 ;  /* 0x0000007806787221 */ /* 0x000fe20000010000 */
[----:B------:R-:W-:Y:S01]  /*22050*/  FADD.FTZ R121, R136, R121 ;  /* 0x0000007988797221 */ /* 0x000fe20000010000 */
[----:B------:R-:W-:Y:S02]  /*22060*/  F2FP.BF16.F32.PACK_AB R191, R13, R191 ;  /* 0x000000bf0dbf723e */ /* 0x000fe400000010ff */
[----:B------:R-:W-:Y:S01]  /*22070*/  FADD.FTZ R120, R187, R120 ;  /* 0x00000078bb787221 */ /* 0x000fe20000010000 */
[----:B------:R-:W-:Y:S01]  /*22080*/  FADD.FTZ R121, R186, R121 ;  /* 0x00000079ba797221 */ /* 0x000fe20000010000 */
[----:B0-----:R-:W-:-:S02]  /*22090*/  F2FP.BF16.F32.PACK_AB R187, R7, R187 ;  /* 0x000000bb07bb723e */ /* 0x001fc400000010ff */
[----:B------:R-:W-:Y:S01]  /*220a0*/  FADD.FTZ R120, R7, R120 ;  /* 0x0000007807787221 */ /* 0x000fe20000010000 */
[----:B------:R-:W-:Y:S01]  /*220b0*/  FADD.FTZ R121, R20, R121 ;  /* 0x0000007914797221 */ /* 0x000fe20000010000 */
[----:B------:R-:W-:Y:S02]  /*220c0*/  F2FP.BF16.F32.PACK_AB R184, R136, R184 ;  /* 0x000000b888b8723e */ /* 0x000fe400000010ff */
[----:B------:R-:W-:Y:S01]  /*220d0*/  FADD.FTZ R120, R181, R120 ;  /* 0x00000078b5787221 */ /* 0x000fe20000010000 */
[----:B------:R-:W-:Y:S01]  /*220e0*/  FADD.FTZ R121, R180, R121 ;  /* 0x00000079b4797221 */ /* 0x000fe20000010000 */
[C---:B--2---:R-:W-:Y:S02]  /*220f0*/  F2FP.BF16.F32.PACK_AB R181, R11.reuse, R181 ;  /* 0x000000b50bb5723e */ /* 0x044fe400000010ff */
[----:B------:R-:W-:Y:S01]  /*22100*/  FADD.FTZ R120, R11, R120 ;  /* 0x000000780b787221 */ /* 0x000fe20000010000 */
[----:B------:R-:W-:Y:S01]  /*22110*/  FADD.FTZ R121, R128, R121 ;  /* 0x0000007980797221 */ /* 0x000fe20000010000 */
[----:B------:R-:W-:Y:S01]  /*22120*/  F2FP.BF16.F32.PACK_AB R186, R20, R186 ;  /* 0x000000ba14ba723e */ /* 0x000fe200000010ff */
[----:B------:R-:W-:-:S02]  /*22130*/  IMAD.MOV.U32 R11, RZ, RZ, R208 ;  /* 0x000000ffff0b7224 */ /* 0x000fc400078e00d0 */
[----:B------:R-:W-:Y:S01]  /*22140*/  FADD.FTZ R120, R183, R120 ;  /* 0x00000078b7787221 */ /* 0x000fe20000010000 */
[----:B------:R-:W-:Y:S01]  /*22150*/  FADD.FTZ R121, R182, R121 ;  /* 0x00000079b6797221 */ /* 0x000fe20000010000 */
[----:B------:R-:W-:Y:S02]  /*22160*/  F2FP.BF16.F32.PACK_AB R180, R128, R180 ;  /* 0x000000b480b4723e */ /* 0x000fe400000010ff */
[----:B------:R-:W-:Y:S01]  /*22170*/  FADD.FTZ R120, R135, R120 ;  /* 0x0000007887787221 */ /* 0x000fe20000010000 */
[C---:B------:R-:W-:Y:S01]  /*22180*/  FADD.FTZ R121, R129.reuse, R121 ;  /* 0x0000007981797221 */ /* 0x040fe20000010000 */
[----:B------:R-:W-:Y:S02]  /*22190*/  F2FP.BF16.F32.PACK_AB R182, R129, R182 ;  /* 0x000000b681b6723e */ /* 0x000fe400000010ff */
[----:B------:R-:W-:Y:S01]  /*221a0*/  FADD.FTZ R120, R122, R120 ;  /* 0x000000787a787221 */ /* 0x000fe20000010000 */
[----:B------:R-:W-:Y:S01]  /*221b0*/  FADD.FTZ R121, R9, R121 ;  /* 0x0000007909797221 */ /* 0x000fe20000010000 */
[----:B------:R-:W-:Y:S01]  /*221c0*/  F2FP.BF16.F32.PACK_AB R183, R135, R183 ;  /* 0x000000b787b7723e */ /* 0x000fe200000010ff */
[----:B------:R-:W-:-:S02]  /*221d0*/  IMAD.MOV.U32 R9, RZ, RZ, R5 ;  /* 0x000000ffff097224 */ /* 0x000fc400078e0005 */
[----:B------:R-:W-:Y:S01]  /*221e0*/  FADD.FTZ R120, R123, R120 ;  /* 0x000000787b787221 */ /* 0x000fe20000010000 */
[----:B------:R-:W-:Y:S01]  /*221f0*/  FADD.FTZ R121, R132, R121 ;  /* 0x0000007984797221 */ /* 0x000fe20000010000 */
[----:B---3--:R-:W-:Y:S02]  /*22200*/  F2FP.BF16.F32.PACK_AB R179, R125, R126 ;  /* 0x0000007e7db3723e */ /* 0x008fe400000010ff */
[----:B------:R-:W-:Y:S01]  /*22210*/  FADD.FTZ R120, R126, R120 ;  /* 0x000000787e787221 */ /* 0x000fe20000010000 */
[----:B------:R-:W-:-:S03]  /*22220*/  FADD.FTZ R121, R124, R121 ;  /* 0x000000797c797221 */ /* 0x000fc60000010000 */
[----:B------:R-:W-:Y:S01]  /*22230*/  FADD.FTZ R6, R125, R120 ;  /* 0x000000787d067221 */ /* 0x000fe20000010000 */
[----:B------:R-:W-:Y:S01]  /*22240*/  FADD.FTZ R7, R8, R121 ;  /* 0x0000007908077221 */ /* 0x000fe20000010000 */
[----:B------:R-:W-:Y:S01]  /*22250*/  IMAD.MOV.U32 R8, RZ, RZ, R4 ;  /* 0x000000ffff087224 */ /* 0x000fe200078e0004 */
[----:B------:R-:W-:Y:S06]  /*22260*/  @P2 BRA `(.L_x_5934) ;  /* 0xffffffb000b82947 */ /* 0x000fec000383ffff */
.L_x_5923:
[----:B------:R-:W-:Y:S05]  /*22270*/  BSYNC B0 ;  /* 0x0000000000007941 */ /* 0x000fea0003800000 */
.L_x_5922:
        /* <DEDUP_REMOVED lines=99> */
.L_x_5935:
[----:B------:R-:W-:Y:S01]  /*228b0*/  IMAD R8, R205, 0x8, R16 ;  /* 0x00000008cd087824 */ /* 0x000fe200078e0210 */
[----:B------:R-:W-:-:S04]  /*228c0*/  SHF.L.U32 R3, R208, 0x1f, RZ ;  /* 0x0000001fd0037819 */ /* 0x000fc800000006ff */
[----:B------:R0:W1:Y:S01]  /*228d0*/  SYNCS.PHASECHK.TRANS64.TRYWAIT P2, [R8+URZ+0x36850], R3 ;  /* 0x03685003080075a7 */ /* 0x000062000804017f */
[----:B------:R-:W-:Y:S05]  /*228e0*/  @!P0 BRA `(.L_x_5936) ;  /* 0x0000000000048947 */ /* 0x000fea0003800000 */
[----:B------:R-:W-:Y:S01]  /*228f0*/  BPT.TRAP 0x1 ;  /* 0x000000040000795c */ /* 0x000fe20000300000 */
.L_x_5936:
        /* <DEDUP_REMOVED lines=9> */
.L_x_5938:
[----:B------:R-:W-:Y:S05]  /*22990*/  BSYNC B0 ;  /* 0x0000000000007941 */ /* 0x000fea0003800000 */
.L_x_5937:
        /* <DEDUP_REMOVED lines=9> */
[----:B------:R-:W-:-:S02]  /*22a30*/  VIADD R205, R205, 0x1 ;  /* 0x00000001cdcd7836 */ /* 0x000fc40000000000 */
[----:B------:R-:W-:-:S03]  /*22a40*/  VIADD R233, R233, 0x1 ;  /* 0x00000001e9e97836 */ /* 0x000fc60000000000 */
[----:B------:R-:W-:-:S04]  /*22a50*/  ISETP.NE.AND P2, PT, R205, 0x2, PT ;  /* 0x00000002cd00780c */ /* 0x000fc80003f45270 */
[----:B------:R-:W-:Y:S01]  /*22a60*/  SEL R205, R205, RZ, P2 ;  /* 0x000000ffcdcd7207 */ /* 0x000fe20001000000 */
        /* <DEDUP_REMOVED lines=41> */
[----:B------:R-:W-:-:S02]  /*22d00*/  IMAD.MOV.U32 R7, RZ, RZ, RZ ;  /* 0x000000ffff077224 */ /* 0x000fc400078e00ff */
[----:B-1----:R-:W-:Y:S01]  /*22d10*/  FADD.FTZ R9, R3, R6 ;  /* 0x0000000603097221 */ /* 0x002fe20000010000 */
[----:B------:R-:W-:Y:S01]  /*22d20*/  IMAD.MOV.U32 R6, RZ, RZ, -0x800000 ;  /* 0xff800000ff067424 */ /* 0x000fe200078e00ff */
[----:B------:R-:W0:Y:S04]  /*22d30*/  SHFL.BFLY PT, R3, R2, 0x1, 0x1f ;  /* 0x0c201f0002037f89 */ /* 0x000e2800000e0000 */
[----:B------:R-:W1:Y:S01]  /*22d40*/  SHFL.BFLY PT, R10, R9, 0x1, 0x1f ;  /* 0x0c201f00090a7f89 */ /* 0x000e6200000e0000 */
[----:B0-----:R-:W-:Y:S01]  /*22d50*/  FADD.FTZ R13, R2, R3 ;  /* 0x00000003020d7221 */ /* 0x001fe20000010000 */
[----:B------:R-:W-:Y:S01]  /*22d60*/  IMAD.MOV.U32 R2, RZ, RZ, RZ ;  /* 0x000000ffff027224 */ /* 0x000fe200078e00ff */
[----:B------:R-:W-:Y:S01]  /*22d70*/  SEL R3, RZ, 0x1, P2 ;  /* 0x00000001ff037807 */ /* 0x000fe20001000000 */
[----:B-1----:R-:W-:-:S02]  /*22d80*/  FADD.FTZ R14, R9, R10 ;  /* 0x0000000a090e7221 */ /* 0x002fc40000010000 */
[----:B------:R-:W-:Y:S02]  /*22d90*/  FSETP.NE.FTZ.AND P0, PT, R13, RZ, PT ;  /* 0x000000ff0d00720b */ /* 0x000fe40003f15000 */
        /* <DEDUP_REMOVED lines=115> */
.L_x_5846:
        /* <DEDUP_REMOVED lines=13> */
[----:B------:R-:W4:Y:S01]  /*235a0*/  LDL.LU R144, [R1+0x68] ;  /* 0x0000680001907983 */ /* 0x000f220000300800 */
[----:B------:R-:W-:Y:S02]  /*235b0*/  MOV R140, R16 ;  /* 0x00000010008c7202 */ /* 0x000fe40000000f00 */
[----:B---3--:R-:W-:Y:S01]  /*235c0*/  MOV R141, R7 ;  /* 0x00000007008d7202 */ /* 0x008fe20000000f00 */
[----:B------:R-:W-:Y:S02]  /*235d0*/  BAR.SYNC.DEFER_BLOCKING 0x1, 0x100 ;  /* 0x0044000000007b1d */ /* 0x000fe40000010000 */
[----:B--2---:R-:W-:-:S03]  /*235e0*/  IMAD.WIDE R12, R0, 0x2, R140 ;  /* 0x00000002000c7825 */ /* 0x004fc600078e028c */
[C---:B------:R-:W-:Y:S02]  /*235f0*/  IADD3 R86, P2, R12.reuse, 0x20, RZ ;  /* 0x000000200c567810 */ /* 0x040fe40007f5e0ff */
[C---:B------:R-:W-:Y:S02]  /*23600*/  IADD3 R90, P6, R12.reuse, 0x60, RZ ;  /* 0x000000600c5a7810 */ /* 0x040fe40007fde0ff */
[----:B------:R-:W-:Y:S02]  /*23610*/  IADD3 R92, P5, R12, 0x4000, RZ ;  /* 0x000040000c5c7810 */ /* 0x000fe40007fbe0ff */
[----:B------:R-:W-:Y:S02]  /*23620*/  LOP3.LUT R98, R86, 0x380, RZ, 0xc0, !PT ;  /* 0x0000038056627812 */ /* 0x000fe400078ec0ff */
[----:B------:R-:W-:Y:S02]  /*23630*/  LOP3.LUT R94, R90, 0x380, RZ, 0xc0, !PT ;  /* 0x000003805a5e7812 */ /* 0x000fe400078ec0ff */
[----:B------:R-:W-:-:S02]  /*23640*/  LOP3.LUT R96, R92, 0x380, RZ, 0xc0, !PT ;  /* 0x000003805c607812 */ /* 0x000fc400078ec0ff */
[----:B------:R-:W-:Y:S01]  /*23650*/  SHF.R.U64 R98, R98, 0x3, RZ ;  /* 0x0000000362627819 */ /* 0x000fe200000012ff */
[----:B------:R-:W-:Y:S01]  /*23660*/  IMAD.X R87, RZ, RZ, R13, P2 ;  /* 0x000000ffff577224 */ /* 0x000fe200010e060d */
[C---:B-1----:R-:W-:Y:S02]  /*23670*/  IADD3 R8, P0, R12.reuse, 0x4020, RZ ;  /* 0x000040200c087810 */ /* 0x042fe40007f1e0ff */
[----:B------:R-:W-:Y:S02]  /*23680*/  IADD3 R15, P4, R12, 0x4040, RZ ;  /* 0x000040400c0f7810 */ /* 0x000fe40007f9e0ff */
[----:B------:R-:W-:Y:S02]  /*23690*/  SHF.R.U64 R94, R94, 0x3, RZ ;  /* 0x000000035e5e7819 */ /* 0x000fe400000012ff */
[C---:B------:R-:W-:Y:S02]  /*236a0*/  IADD3 R88, P1, R12.reuse, 0x40, RZ ;  /* 0x000000400c587810 */ /* 0x040fe40007f3e0ff */
[----:B------:R-:W-:-:S02]  /*236b0*/  IADD3 R84, P3, R12, 0x4060, RZ ;  /* 0x000040600c547810 */ /* 0x000fc40007f7e0ff */
[----:B------:R-:W-:Y:S02]  /*236c0*/  SHF.R.U64 R96, R96, 0x3, RZ ;  /* 0x0000000360607819 */ /* 0x000fe400000012ff */
[C---:B------:R-:W-:Y:S02]  /*236d0*/  LOP3.LUT R85, R12.reuse, 0x380, RZ, 0xc0, !PT ;  /* 0x000003800c557812 */ /* 0x040fe400078ec0ff */
[----:B------:R-:W-:Y:S02]  /*236e0*/  IADD3 R14, P2, R12, 0x8000, RZ ;  /* 0x000080000c0e7810 */ /* 0x000fe40007f5e0ff */
[----:B------:R-:W-:Y:S02]  /*236f0*/  LOP3.LUT R86, R98, R86, RZ, 0x3c, !PT ;  /* 0x0000005662567212 */ /* 0x000fe400078e3cff */
[----:B------:R-:W-:Y:S02]  /*23700*/  LOP3.LUT R90, R94, R90, RZ, 0x3c, !PT ;  /* 0x0000005a5e5a7212 */ /* 0x000fe400078e3cff */
[----:B------:R-:W-:-:S02]  /*23710*/  LOP3.LUT R107, R8, 0x380, RZ, 0xc0, !PT ;  /* 0x00000380086b7812 */ /* 0x000fc400078ec0ff */
[----:B------:R-:W-:Y:S02]  /*23720*/  LOP3.LUT R98, R15, 0x380, RZ, 0xc0, !PT ;  /* 0x000003800f627812 */ /* 0x000fe400078ec0ff */
[----:B------:R-:W-:Y:S02]  /*23730*/  LOP3.LUT R100, R88, 0x380, RZ, 0xc0, !PT ;  /* 0x0000038058647812 */ /* 0x000fe400078ec0ff */
[----:B------:R-:W-:Y:S02]  /*23740*/  LOP3.LUT R92, R96, R92, RZ, 0x3c, !PT ;  /* 0x0000005c605c7212 */ /* 0x000fe400078e3cff */
[----:B------:R-:W-:Y:S02]  /*23750*/  LOP3.LUT R94, R84, 0x380, RZ, 0xc0, !PT ;  /* 0x00000380545e7812 */ /* 0x000fe400078ec0ff */
[----:B------:R-:W-:Y:S02]  /*23760*/  SHF.R.U64 R85, R85, 0x3, RZ ;  /* 0x0000000355557819 */ /* 0x000fe400000012ff */
[----:B------:R-:W-:Y:S01]  /*23770*/  LOP3.LUT R96, R14, 0x380, RZ, 0xc0, !PT ;  /* 0x000003800e607812 */ /* 0x000fe200078ec0ff */
[--C-:B------:R-:W-:Y:S01]  /*23780*/  IMAD.X R89, RZ, RZ, R13.reuse, P1 ;  /* 0x000000ffff597224 */ /* 0x100fe200008e060d */
[----:B------:R-:W-:Y:S01]  /*23790*/  SHF.R.U64 R107, R107, 0x3, RZ ;  /* 0x000000036b6b7819 */ /* 0x000fe200000012ff */
[--C-:B------:R-:W-:Y:S01]  /*237a0*/  IMAD.X R91, RZ, RZ, R13.reuse, P6 ;  /* 0x000000ffff5b7224 */ /* 0x100fe200030e060d */
[----:B------:R-:W-:Y:S01]  /*237b0*/  SHF.R.U64 R98, R98, 0x3, RZ ;  /* 0x0000000362627819 */ /* 0x000fe200000012ff */
[----:B------:R-:W-:Y:S01]  /*237c0*/  IMAD.X R93, RZ, RZ, R13, P5 ;  /* 0x000000ffff5d7224 */ /* 0x000fe200028e060d */
[----:B------:R-:W-:-:S02]  /*237d0*/  IADD3 R0, P1, R12, 0x8020, RZ ;  /* 0x000080200c007810 */ /* 0x000fc40007f3e0ff */
[C---:B------:R-:W-:Y:S02]  /*237e0*/  IADD3 R2, P6, R12.reuse, 0x8040, RZ ;  /* 0x000080400c027810 */ /* 0x040fe40007fde0ff */
[----:B------:R-:W-:Y:S02]  /*237f0*/  IADD3 R7, P5, R12, 0x8060, RZ ;  /* 0x000080600c077810 */ /* 0x000fe40007fbe0ff */
[----:B------:R-:W-:Y:S02]  /*23800*/  SHF.R.U64 R100, R100, 0x3, RZ ;  /* 0x0000000364647819 */ /* 0x000fe400000012ff */
[----:B------:R-:W-:Y:S02]  /*23810*/  SHF.R.U64 R143, R94, 0x3, RZ ;  /* 0x000000035e8f7819 */ /* 0x000fe400000012ff */
[----:B------:R-:W-:Y:S02]  /*23820*/  LOP3.LUT R12, R85, R12, RZ, 0x3c, !PT ;  /* 0x0000000c550c7212 */ /* 0x000fe400078e3cff */
[----:B------:R-:W-:-:S02]  /*23830*/  SHF.R.U64 R145, R96, 0x3, RZ ;  /* 0x0000000360917819 */ /* 0x000fc400000012ff */
[----:B------:R-:W-:Y:S02]  /*23840*/  LOP3.LUT R94, R107, R8, RZ, 0x3c, !PT ;  /* 0x000000086b5e7212 */ /* 0x000fe400078e3cff */
[----:B------:R-:W-:Y:S01]  /*23850*/  LOP3.LUT R96, R98, R15, RZ, 0x3c, !PT ;  /* 0x0000000f62607212 */ /* 0x000fe200078e3cff */
[--C-:B------:R-:W-:Y:S01]  /*23860*/  IMAD.X R95, RZ, RZ, R13.reuse, P0 ;  /* 0x000000ffff5f7224 */ /* 0x100fe200000e060d */
[----:B------:R-:W-:Y:S01]  /*23870*/  LOP3.LUT R88, R100, R88, RZ, 0x3c, !PT ;  /* 0x0000005864587212 */ /* 0x000fe200078e3cff */
[--C-:B------:R-:W-:Y:S01]  /*23880*/  IMAD.X R97, RZ, RZ, R13.reuse, P4 ;  /* 0x000000ffff617224 */ /* 0x100fe200020e060d */
[----:B------:R-:W-:Y:S01]  /*23890*/  LOP3.LUT R98, R143, R84, RZ, 0x3c, !PT ;  /* 0x000000548f627212 */ /* 0x000fe200078e3cff */
[--C-:B------:R-:W-:Y:S01]  /*238a0*/  IMAD.X R99, RZ, RZ, R13.reuse, P3 ;  /* 0x000000ffff637224 */ /* 0x100fe200018e060d */
[----:B------:R-:W-:Y:S01]  /*238b0*/  LOP3.LUT R8, R7, 0x380, RZ, 0xc0, !PT ;  /* 0x0000038007087812 */ /* 0x000fe200078ec0ff */
[--C-:B------:R-:W-:Y:S01]  /*238c0*/  IMAD.X R101, RZ, RZ, R13.reuse, P2 ;  /* 0x000000ffff657224 */ /* 0x100fe200010e060d */
[----:B------:R-:W-:Y:S01]  /*238d0*/  LOP3.LUT R100, R145, R14, RZ, 0x3c, !PT ;  /* 0x0000000e91647212 */ /* 0x000fe200078e3cff */
[--C-:B------:R-:W-:Y:S01]  /*238e0*/  IMAD.X R103, RZ, RZ, R13.reuse, P1 ;  /* 0x000000ffff677224 */ /* 0x100fe200008e060d */
[----:B------:R-:W-:Y:S01]  /*238f0*/  MOV R143, R12 ;  /* 0x0000000c008f7202 */ /* 0x000fe20000000f00 */
[--C-:B------:R-:W-:Y:S01]  /*23900*/  IMAD.X R105, RZ, RZ, R13.reuse, P6 ;  /* 0x000000ffff697224 */ /* 0x100fe200030e060d */
[----:B------:R-:W-:Y:S01]  /*23910*/  LOP3.LUT R107, R0, 0x380, RZ, 0xc0, !PT ;  /* 0x00000380006b7812 */ /* 0x000fe200078ec0ff */
[----:B------:R-:W-:Y:S01]  /*23920*/  IMAD.X R85, RZ, RZ, R13, P5 ;  /* 0x000000ffff557224 */ /* 0x000fe200028e060d */
[----:B------:R-:W-:-:S02]  /*23930*/  F2FP.BF16.F32.PACK_AB R12, R25, R24 ;  /* 0x00000018190c723e */ /* 0x000fc400000010ff */
[----:B------:R-:W-:Y:S02]  /*23940*/  F2FP.BF16.F32.PACK_AB R13, R27, R26 ;  /* 0x0000001a1b0d723e */ /* 0x000fe400000010ff */
[----:B------:R-:W-:Y:S02]  /*23950*/  F2FP.BF16.F32.PACK_AB R14, R29, R28 ;  /* 0x0000001c1d0e723e */ /* 0x000fe400000010ff */
[----:B------:R-:W-:Y:S02]  /*23960*/  F2FP.BF16.F32.PACK_AB R15, R31, R30 ;  /* 0x0000001e1f0f723e */ /* 0x000fe400000010ff */
[----:B------:R-:W-:Y:S02]  /*23970*/  SHF.R.U64 R8, R8, 0x3, RZ ;  /* 0x0000000308087819 */ /* 0x000fe400000012ff */
[----:B------:R-:W-:Y:S01]  /*23980*/  SHF.R.U64 R107, R107, 0x3, RZ ;  /* 0x000000036b6b7819 */ /* 0x000fe200000012ff */
[----:B------:R1:W-:Y:S01]  /*23990*/  STSM.16.M88.4 [R143], R12 ;  /* 0x0000000c8f007844 */ /* 0x0003e20000000200 */
[----:B------:R-:W-:-:S02]  /*239a0*/  LOP3.LUT R84, R8, R7, RZ, 0x3c, !PT ;  /* 0x0000000708547212 */ /* 0x000fc400078e3cff */
[----:B------:R-:W-:Y:S02]  /*239b0*/  LOP3.LUT R102, R107, R0, RZ, 0x3c, !PT ;  /* 0x000000006b667212 */ /* 0x000fe400078e3cff */
[----:B------:R-:W-:Y:S02]  /*239c0*/  MOV R86, R86 ;  /* 0x0000005600567202 */ /* 0x000fe40000000f00 */
[----:B------:R-:W-:Y:S02]  /*239d0*/  MOV R8, R92 ;  /* 0x0000005c00087202 */ /* 0x000fe40000000f00 */
[----:B------:R-:W-:Y:S02]  /*239e0*/  MOV R106, R94 ;  /* 0x0000005e006a7202 */ /* 0x000fe40000000f00 */
[----:B------:R-:W-:Y:S02]  /*239f0*/  MOV R107, R96 ;  /* 0x00000060006b7202 */ /* 0x000fe40000000f00 */
[----:B------:R-:W-:-:S02]  /*23a00*/  MOV R142, R98 ;  /* 0x00000062008e7202 */ /* 0x000fc40000000f00 */
[----:B-1----:R-:W-:Y:S02]  /*23a10*/  MOV R12, R88 ;  /* 0x00000058000c7202 */ /* 0x002fe40000000f00 */
        /* <DEDUP_REMOVED lines=11> */
[----:B------:R-:W-:Y:S02]  /*23ad0*/  F2FP.BF16.F32.PACK_AB R98, R53, R52 ;  /* 0x000000343562723e */ /* 0x000fe400000010ff */
        /* <DEDUP_REMOVED lines=8> */
[----:B------:R-:W-:Y:S02]  /*23b60*/  F2FP.BF16.F32.PACK_AB R84, R65, R64 ;  /* 0x000000404154723e */ /* 0x000fe400000010ff */
[----:B------:R-:W-:Y:S02]  /*23b70*/  F2FP.BF16.F32.PACK_AB R85, R67, R66 ;  /* 0x000000424355723e */ /* 0x000fe400000010ff */
[----:B------:R-:W-:-:S02]  /*23b80*/  F2FP.BF16.F32.PACK_AB R87, R71, R70 ;  /* 0x000000464757723e */ /* 0x000fc400000010ff */
[----:B-1----:R-:W-:Y:S02]  /*23b90*/  F2FP.BF16.F32.PACK_AB R86, R69, R68 ;  /* 0x000000444556723e */ /* 0x002fe400000010ff */
[----:B--2---:R-:W-:Y:S02]  /*23ba0*/  F2FP.BF16.F32.PACK_AB R12, R57, R56 ;  /* 0x00000038390c723e */ /* 0x004fe400000010ff */
[----:B------:R-:W-:Y:S02]  /*23bb0*/  SHF.R.U64 R145, R145, 0x3, RZ ;  /* 0x0000000391917819 */ /* 0x000fe400000012ff */
[----:B---3--:R-:W-:Y:S02]  /*23bc0*/  F2FP.BF16.F32.PACK_AB R13, R59, R58 ;  /* 0x0000003a3b0d723e */ /* 0x008fe400000010ff */
        /* <DEDUP_REMOVED lines=26> */
[----:B-1----:R-:W1:Y:S01]  /*23d70*/  LDC.64 R90, c[0x0][0xba8] ;  /* 0x0002ea00ff5a7b82 */ /* 0x002e620000000a00 */
[----:B------:R-:W-:-:S02]  /*23d80*/  F2FP.BF16.F32.PACK_AB R106, R109, R108 ;  /* 0x0000006c6d6a723e */ /* 0x000fc400000010ff */
[----:B------:R-:W-:Y:S02]  /*23d90*/  F2FP.BF16.F32.PACK_AB R107, R111, R110 ;  /* 0x0000006e6f6b723e */ /* 0x000fe400000010ff */
[----:B------:R-:W-:Y:S02]  /*23da0*/  F2FP.BF16.F32.PACK_AB R12, R113, R112 ;  /* 0x00000070710c723e */ /* 0x000fe400000010ff */
[----:B--2---:R-:W-:Y:S01]  /*23db0*/  F2FP.BF16.F32.PACK_AB R100, R123, R122 ;  /* 0x0000007a7b64723e */ /* 0x004fe200000010ff */
[----:B------:R-:W2:Y:S01]  /*23dc0*/  LDC R92, c[0x0][0xbe8] ;  /* 0x0002fa00ff5c7b82 */ /* 0x000ea20000000800 */
[----:B------:R-:W-:Y:S02]  /*23dd0*/  F2FP.BF16.F32.PACK_AB R13, R115, R114 ;  /* 0x00000072730d723e */ /* 0x000fe400000010ff */
[----:B------:R-:W-:Y:S02]  /*23de0*/  F2FP.BF16.F32.PACK_AB R14, R117, R116 ;  /* 0x00000074750e723e */ /* 0x000fe400000010ff */
[----:B------:R-:W-:Y:S01]  /*23df0*/  F2FP.BF16.F32.PACK_AB R15, R119, R118 ;  /* 0x00000076770f723e */ /* 0x000fe200000010ff */
[----:B------:R3:W-:Y:S04]  /*23e00*/  STSM.16.M88.4 [R0], R100 ;  /* 0x0000006400007844 */ /* 0x0007e80000000200 */
[----:B------:R0:W-:Y:S04]  /*23e10*/  STSM.16.M88.4 [R2], R104 ;  /* 0x0000006802007844 */ /* 0x0001e80000000200 */
[----:B------:R4:W-:Y:S01]  /*23e20*/  STSM.16.M88.4 [R7], R12 ;  /* 0x0000000c07007844 */ /* 0x0009e20000000200 */
[----:B------:R-:W-:Y:S01]  /*23e30*/  BAR.SYNC.DEFER_BLOCKING 0x1, 0x100 ;  /* 0x0044000000007b1d */ /* 0x000fe20000010000 */
[----:B------:R-:W-:-:S04]  /*23e40*/  ISETP.NE.U32.AND P0, PT, RZ, UR6, PT ;  /* 0x00000006ff007c0c */ /* 0x000fc8000bf05070 */
[----:B------:R-:W-:Y:S02]  /*23e50*/  ISETP.NE.AND.EX P0, PT, RZ, UR7, PT, P0 ;  /* 0x00000007ff007c0c */ /* 0x000fe4000bf05300 */
[----:B------:R-:W-:Y:S01]  /*23e60*/  IADD3 R84, P1, R231, UR6, RZ ;  /* 0x00000006e7547c10 */ /* 0x000fe2000ff3e0ff */
[----:B---3--:R-:W-:-:S03]  /*23e70*/  IMAD.MOV.U32 R0, RZ, RZ, RZ ;  /* 0x000000ffff007224 */ /* 0x008fc600078e00ff */
[----:B------:R-:W-:-:S07]  /*23e80*/  IADD3.X R85, R232, UR7, RZ, P1, !PT ;  /* 0x00000007e8557c10 */ /* 0x000fce0008ffe4ff */
[----:B------:R-:W3:Y:S01]  /*23e90*/  @P0 LDG.E R0, desc[UR60][R84.64] ;  /* 0x0000003c54000981 */ /* 0x000ee2000c1e1900 */
[----:B------:R-:W-:-:S04]  /*23ea0*/  ISETP.NE.U32.AND P1, PT, RZ, UR4, PT ;  /* 0x00000004ff007c0c */ /* 0x000fc8000bf25070 */
[----:B------:R-:W-:Y:S01]  /*23eb0*/  ISETP.NE.AND.EX P1, PT, RZ, UR5, PT, P1 ;  /* 0x00000005ff007c0c */ /* 0x000fe2000bf25310 */
[----:B0-----:R-:W-:-:S12]  /*23ec0*/  IMAD.MOV.U32 R2, RZ, RZ, 0x9b8 ;  /* 0x000009b8ff027424 */ /* 0x001fd800078e00ff */
[----:B----4-:R-:W-:Y:S01]  /*23ed0*/  @P1 IADD3 R12, P2, R231, UR4, RZ ;  /* 0x00000004e70c1c10 */ /* 0x010fe2000ff5e0ff */
        /* <DEDUP_REMOVED lines=9> */
[----:B------:R-:W4:Y:S08]  /*23f70*/  LDC.64 R14, c[0x0][R2+0x220] ;  /* 0x00008800020e7b82 */ /* 0x000f300000000a00 */
[----:B------:R-:W1:Y:S01]  /*23f80*/  LDC.64 R86, c[0x0][R2+0x218] ;  /* 0x0000860002567b82 */ /* 0x000e620000000a00 */
[----:B--2---:R-:W-:-:S07]  /*23f90*/  ISETP.NE.AND P4, PT, R92, 0x1, PT ;  /* 0x000000015c00780c */ /* 0x004fce0003f85270 */
[----:B------:R-:W2:Y:S01]  /*23fa0*/  LDC.64 R88, c[0x0][R2+0x228] ;  /* 0x00008a0002587b82 */ /* 0x000ea20000000a00 */
[----:B------:R-:W-:-:S07]  /*23fb0*/  ISETP.NE.U32.AND P2, PT, RZ, UR6, PT ;  /* 0x00000006ff007c0c */ /* 0x000fce000bf45070 */
[----:B0-----:R0:W0:Y:S01]  /*23fc0*/  LDC.64 R12, c[0x0][R2+0x210] ;  /* 0x00008400020c7b82 */ /* 0x0010220000000a00 */
[----:B------:R-:W-:-:S07]  /*23fd0*/  ISETP.NE.AND.EX P2, PT, RZ, UR7, PT, P2 ;  /* 0x00000007ff007c0c */ /* 0x000fce000bf45320 */
[----:B------:R-:W2:Y:S01]  /*23fe0*/  @P4 LDC R94, c[0x0][0xbec] ;  /* 0x0002fb00ff5e4b82 */ /* 0x000ea20000000800 */
[----:B------:R-:W-:-:S07]  /*23ff0*/  SEL R230, R230, RZ, !P2 ;  /* 0x000000ffe6e67207 */ /* 0x000fce0005000000 */
[----:B------:R-:W0:Y:S01]  /*24000*/  @P4 LDC R101, c[0x0][0xbf0] ;  /* 0x0002fc00ff654b82 */ /* 0x000e220000000800 */
[----:B------:R-:W-:Y:S01]  /*24010*/  SEL R7, R144, RZ, !P2 ;  /* 0x000000ff90077207 */ /* 0x000fe20005000000 */
[----:B----4-:R-:W-:-:S06]  /*24020*/  IMAD R8, R15, R230, RZ ;  /* 0x000000e60f087224 */ /* 0x010fcc00078e02ff */
[----:B-1----:R-:W1:Y:S01]  /*24030*/  @!P3 LDC R90, c[0x0][0xb50] ;  /* 0x0002d400ff5abb82 */ /* 0x002e620000000800 */
[C---:B------:R-:W-:Y:S02]  /*24040*/  IMAD R99, R14.reuse, R7, R8 ;  /* 0x000000070e637224 */ /* 0x040fe400078e0208 */
[----:B------:R-:W-:Y:S02]  /*24050*/  IMAD.IADD R7, R227, 0x1, R223 ;  /* 0x00000001e3077824 */ /* 0x000fe400078e02df */
[----:B------:R-:W-:Y:S01]  /*24060*/  IMAD.WIDE.U32 R14, R14, R230, RZ ;  /* 0x000000e60e0e7225 */ /* 0x000fe200078e00ff */
[----:B------:R-:W-:Y:S02]  /*24070*/  SEL R95, R236, RZ, P3 ;  /* 0x000000ffec5f7207 */ /* 0x000fe40001800000 */
[----:B------:R-:W4:Y:S01]  /*24080*/  @!P3 LDC R91, c[0x0][0xb54] ;  /* 0x0002d500ff5bbb82 */ /* 0x000f220000000800 */
[----:B--2---:R-:W-:-:S04]  /*24090*/  @P4 IMAD.HI.U32 R8, R7, R94, RZ ;  /* 0x0000005e07084227 */ /* 0x004fc800078e00ff */
[-C--:B------:R-:W-:Y:S02]  /*240a0*/  IMAD R97, R87, R228.reuse, RZ ;  /* 0x000000e457617224 */ /* 0x080fe400078e02ff */
[----:B------:R-:W-:-:S04]  /*240b0*/  IMAD.WIDE.U32 R86, R86, R228, RZ ;  /* 0x000000e456567225 */ /* 0x000fc800078e00ff */
[----:B------:R-:W-:Y:S02]  /*240c0*/  IMAD.IADD R99, R15, 0x1, R99 ;  /* 0x000000010f637824 */ /* 0x000fe400078e0263 */
[----:B------:R-:W-:Y:S01]  /*240d0*/  IMAD.MOV.U32 R15, RZ, RZ, R7 ;  /* 0x000000ffff0f7224 */ /* 0x000fe200078e0007 */
[----:B0-----:R-:W-:Y:S01]  /*240e0*/  @P4 SHF.R.U32.HI R15, RZ, R101, R8 ;  /* 0x00000065ff0f4219 */ /* 0x001fe20000011608 */
[----:B------:R-:W-:Y:S02]  /*240f0*/  IMAD.IADD R87, R87, 0x1, R97 ;  /* 0x0000000157577824 */ /* 0x000fe400078e0261 */
[-C--:B------:R-:W-:Y:S02]  /*24100*/  IMAD R97, R89, R95.reuse, RZ ;  /* 0x0000005f59617224 */ /* 0x080fe400078e02ff */
[----:B------:R-:W-:Y:S01]  /*24110*/  IMAD.WIDE.U32 R88, R88, R95, RZ ;  /* 0x0000005f58587225 */ /* 0x000fe200078e00ff */
[----:B------:R-:W-:-:S03]  /*24120*/  SHF.R.S32.HI R8, RZ, 0x1f, R15 ;  /* 0x0000001fff087819 */ /* 0x000fc6000001140f */
[----:B------:R-:W-:Y:S01]  /*24130*/  IMAD.IADD R97, R89, 0x1, R97 ;  /* 0x0000000159617824 */ /* 0x000fe200078e0261 */
[--C-:B---3--:R-:W-:Y:S02]  /*24140*/  IADD3 R14, P2, P5, R14, R86, R0.reuse ;  /* 0x000000560e0e7210 */ /* 0x108fe40007d5e000 */
[----:B------:R-:W-:Y:S01]  /*24150*/  SHF.R.S32.HI R2, RZ, 0x1f, R0 ;  /* 0x0000001fff027819 */ /* 0x000fe20000011400 */
[----:B------:R-:W-:-:S03]  /*24160*/  IMAD.MOV R86, RZ, RZ, -R15 ;  /* 0x000000ffff567224 */ /* 0x000fc600078e0a0f */
        /* <DEDUP_REMOVED lines=8> */
[----:B-1----:R-:W-:-:S03]  /*241f0*/  LEA R90, P2, R88, R90, 0x2 ;  /* 0x0000005a585a7211 */ /* 0x002fc600078410ff */
[----:B------:R-:W-:-:S05]  /*24200*/  IMAD.IADD R8, R89, 0x1, R87 ;  /* 0x0000000159087824 */ /* 0x000fca00078e0257 */
[----:B----4-:R-:W-:Y:S01]  /*24210*/  LEA.HI.X R91, R88, R91, R8, 0x2, P2 ;  /* 0x0000005b585b7211 */ /* 0x010fe200010f1408 */
[----:B------:R-:W-:Y:S06]  /*24220*/  @P1 BRA `(.L_x_5942) ;  /* 0x0000000000101947 */ /* 0x000fec0003800000 */
[----:B------:R-:W-:Y:S05]  /*24230*/  @!P0 BRA `(.L_x_5942) ;  /* 0x00000000000c8947 */ /* 0x000fea0003800000 */
[----:B------:R-:W2:Y:S04]  /*24240*/  LDG.E R8, desc[UR60][R84.64] ;  /* 0x0000003c54087981 */ /* 0x000ea8000c1e1900 */
[----:B-----5:R-:W2:Y:S02]  /*24250*/  LDG.E R93, desc[UR60][R84.64+0x4] ;  /* 0x0000043c545d7981 */ /* 0x020ea4000c1e1900 */
[----:B--2---:R-:W-:-:S07]  /*24260*/  IMAD.IADD R93, R93, 0x1, -R8 ;  /* 0x000000015d5d7824 */ /* 0x004fce00078e0a08 */
.L_x_5942:
        /* <DEDUP_REMOVED lines=27> */
[----:B------:R-:W-:Y:S02]  /*24420*/  IMAD R21, R2, UR4, RZ ;  /* 0x0000000402157c24 */ /* 0x000fe4000f8e02ff */
[----:B------:R-:W-:-:S04]  /*24430*/  IMAD.WIDE R140, R5, 0x2, R140 ;  /* 0x00000002058c7825 */ /* 0x000fc800078e028c */
[----:B------:R-:W-:Y:S01]  /*24440*/  IMAD R21, R0, UR5, R21 ;  /* 0x0000000500157c24 */ /* 0x000fe2000f8e0215 */
[----:B------:R-:W-:Y:S01]  /*24450*/  IADD3 R13, P3, R140, 0x1000, RZ ;  /* 0x000010008c0d7810 */ /* 0x000fe20007f7e0ff */
[----:B------:R-:W-:Y:S01]  /*24460*/  IMAD.WIDE.U32 R64, R0, UR4, RZ ;  /* 0x0000000400407c25 */ /* 0x000fe2000f8e00ff */
[C---:B------:R-:W-:Y:S01]  /*24470*/  IADD3 R25, P2, R140.reuse, 0x2000, RZ ;  /* 0x000020008c197810 */ /* 0x040fe20007f5e0ff */
[----:B------:R-:W-:Y:S01]  /*24480*/  ULDC.64 UR4, c[0x0][0xae8] ;  /* 0x0002ba0000047ab9 */ /* 0x000fe20000000a00 */
[C---:B------:R-:W-:Y:S01]  /*24490*/  IADD3 R29, P6, R140.reuse, 0x3000, RZ ;  /* 0x000030008c1d7810 */ /* 0x040fe20007fde0ff */
[----:B------:R-:W-:Y:S01]  /*244a0*/  IMAD R0, R67, 0x20, R20 ;  /* 0x0000002043007824 */ /* 0x000fe200078e0214 */
[C---:B------:R-:W-:Y:S01]  /*244b0*/  IADD3 R33, P5, R140.reuse, 0x4000, RZ ;  /* 0x000040008c217810 */ /* 0x040fe20007fbe0ff */
[----:B------:R-:W-:Y:S01]  /*244c0*/  IMAD.IADD R65, R65, 0x1, R21 ;  /* 0x0000000141417824 */ /* 0x000fe200078e0215 */
        /* <DEDUP_REMOVED lines=27> */
[C---:B------:R-:W-:Y:S01]  /*24680*/  IADD3 R41, P0, R140.reuse, 0x6000, RZ ;  /* 0x000060008c297810 */ /* 0x040fe20007f1e0ff */
[----:B------:R-:W-:Y:S01]  /*24690*/  IMAD R67, R67, UR4, RZ ;  /* 0x0000000443437c24 */ /* 0x000fe2000f8e02ff */
[C---:B------:R-:W-:Y:S01]  /*246a0*/  IADD3 R45, P3, R140.reuse, 0x7000, RZ ;  /* 0x000070008c2d7810 */ /* 0x040fe20007f7e0ff */
[----:B------:R-:W-:Y:S01]  /*246b0*/  IMAD.X R37, RZ, RZ, R141, P1 ;  /* 0x000000ffff257224 */ /* 0x000fe200008e068d */
[C---:B------:R-:W-:Y:S01]  /*246c0*/  IADD3 R49, P2, R140.reuse, 0x8000, RZ ;  /* 0x000080008c317810 */ /* 0x040fe20007f5e0ff */
[----:B------:R-:W5:Y:S01]  /*246d0*/  LD.E.128 R12, desc[UR60][R12.64] ;  /* 0x0000003c0c0c7980 */ /* 0x000f62000c101d00 */
[----:B------:R-:W-:-:S02]  /*246e0*/  IADD3 R53, P6, R140, 0x9000, RZ ;  /* 0x000090008c357810 */ /* 0x000fc40007fde0ff */
[C---:B------:R-:W-:Y:S01]  /*246f0*/  IADD3 R57, P5, R140.reuse, 0xa000, RZ ;  /* 0x0000a0008c397810 */ /* 0x040fe20007fbe0ff */
[----:B------:R-:W5:Y:S01]  /*24700*/  LD.E.128 R24, desc[UR60][R24.64] ;  /* 0x0000003c18187980 */ /* 0x000f62000c101d00 */
[----:B--2---:R-:W-:Y:S02]  /*24710*/  @P4 SHF.R.U32.HI R21, RZ, R71, R0 ;  /* 0x00000047ff154219 */ /* 0x004fe40000011600 */
[----:B------:R-:W-:Y:S01]  /*24720*/  IADD3 R5, P1, R140, 0xb000, RZ ;  /* 0x0000b0008c057810 */ /* 0x000fe20007f3e0ff */
[C---:B------:R-:W-:Y:S01]  /*24730*/  IMAD R67, R230.reuse, UR5, R67 ;  /* 0x00000005e6437c24 */ /* 0x040fe2000f8e0243 */
[----:B------:R-:W-:Y:S01]  /*24740*/  LOP3.LUT R40, R41, 0x380, RZ, 0xc0, !PT ;  /* 0x0000038029287812 */ /* 0x000fe200078ec0ff */
[----:B------:R-:W-:Y:S01]  /*24750*/  IMAD.WIDE.U32 R230, R230, UR4, R64 ;  /* 0x00000004e6e67c25 */ /* 0x000fe2000f8e0040 */
[----:B------:R-:W-:Y:S01]  /*24760*/  LOP3.LUT R44, R45, 0x380, RZ, 0xc0, !PT ;  /* 0x000003802d2c7812 */ /* 0x000fe200078ec0ff */
[----:B------:R-:W-:Y:S01]  /*24770*/  ULDC.64 UR4, c[0x0][0xae0] ;  /* 0x0002b80000047ab9 */ /* 0x000fe20000000a00 */
[----:B------:R-:W-:Y:S01]  /*24780*/  LOP3.LUT R48, R49, 0x380, RZ, 0xc0, !PT ;  /* 0x0000038031307812 */ /* 0x000fe200078ec0ff */
[----:B------:R-:W-:Y:S01]  /*24790*/  IMAD.MOV R65, RZ, RZ, -R21 ;  /* 0x000000ffff417224 */ /* 0x000fe200078e0a15 */
[----:B------:R-:W-:Y:S01]  /*247a0*/  LOP3.LUT R52, R53, 0x380, RZ, 0xc0, !PT ;  /* 0x0000038035347812 */ /* 0x000fe200078ec0ff */
[----:B------:R-:W-:Y:S01]  /*247b0*/  IMAD.X R61, RZ, RZ, R141, P1 ;  /* 0x000000ffff3d7224 */ /* 0x000fe200008e068d */
[----:B------:R-:W-:Y:S01]  /*247c0*/  LOP3.LUT R56, R57, 0x380, RZ, 0xc0, !PT ;  /* 0x0000038039387812 */ /* 0x000fe200078ec0ff */
[----:B------:R-:W5:Y:S01]  /*247d0*/  LD.E.128 R28, desc[UR60][R28.64] ;  /* 0x0000003c1c1c7980 */ /* 0x000f62000c101d00 */
[----:B------:R-:W-:-:S02]  /*247e0*/  SHF.R.S32.HI R0, RZ, 0x1f, R21 ;  /* 0x0000001fff007819 */ /* 0x000fc40000011415 */
[----:B------:R-:W-:Y:S02]  /*247f0*/  LOP3.LUT R4, R5, 0x380, RZ, 0xc0, !PT ;  /* 0x0000038005047812 */ /* 0x000fe400078ec0ff */
[----:B------:R-:W-:Y:S01]  /*24800*/  LOP3.LUT R7, R140, 0x380, RZ, 0xc0, !PT ;  /* 0x000003808c077812 */ /* 0x000fe200078ec0ff */
[----:B------:R-:W-:Y:S01]  /*24810*/  IMAD.IADD R231, R231, 0x1, R67 ;  /* 0x00000001e7e77824 */ /* 0x000fe200078e0243 */
[----:B------:R-:W-:Y:S01]  /*24820*/  SHF.R.U64 R40, R40, 0x3, RZ ;  /* 0x0000000328287819 */ /* 0x000fe200000012ff */
        /* <DEDUP_REMOVED lines=8> */
[----:B------:R-:W-:Y:S02]  /*248b0*/  SHF.R.U64 R4, R4, 0x3, RZ ;  /* 0x0000000304047819 */ /* 0x000fe400000012ff */
[----:B------:R-:W-:Y:S01]  /*248c0*/  SHF.R.U64 R7, R7, 0x3, RZ ;  /* 0x0000000307077819 */ /* 0x000fe200000012ff */
[----:B------:R-:W-:Y:S01]  /*248d0*/  IMAD.WIDE.U32 R230, R21, UR4, R230 ;  /* 0x0000000415e67c25 */ /* 0x000fe2000f8e00e6 */
[----:B------:R-:W-:Y:S02]  /*248e0*/  LOP3.LUT R40, R40, R41, RZ, 0x3c, !PT ;  /* 0x0000002928287212 */ /* 0x000fe400078e3cff */
        /* <DEDUP_REMOVED lines=11> */
[----:B------:R-:W-:Y:S01]  /*249a0*/  IMAD R21, R21, UR5, R0 ;  /* 0x0000000515157c24 */ /* 0x000fe2000f8e0200 */
[----:B------:R-:W-:Y:S01]  /*249b0*/  SHF.R.S32.HI R0, RZ, 0x1f, R65 ;  /* 0x0000001fff007819 */ /* 0x000fe20000011441 */
[----:B------:R-:W-:Y:S01]  /*249c0*/  ULDC.64 UR4, c[0x0][0xad8] ;  /* 0x0002b60000047ab9 */ /* 0x000fe20000000a00 */
[----:B------:R-:W5:Y:S01]  /*249d0*/  LD.E.128 R40, desc[UR60][R40.64] ;  /* 0x0000003c28287980 */ /* 0x000f62000c101d00 */
[----:B------:R-:W-:-:S02]  /*249e0*/  IMAD.IADD R231, R231, 0x1, R21 ;  /* 0x00000001e7e77824 */ /* 0x000fc400078e0215 */
[----:B------:R-:W-:Y:S01]  /*249f0*/  IMAD R0, R0, UR4, RZ ;  /* 0x0000000400007c24 */ /* 0x000fe2000f8e02ff */
[----:B------:R0:W5:Y:S01]  /*24a00*/  LD.E.128 R4, desc[UR60][R140.64] ;  /* 0x0000003c8c047980 */ /* 0x000162000c101d00 */
[----:B------:R-:W-:-:S03]  /*24a10*/  IMAD.IADD R223, R20, 0x1, R223 ;  /* 0x0000000114df7824 */ /* 0x000fc600078e02df */
[----:B------:R-:W5:Y:S04]  /*24a20*/  LD.E.128 R44, desc[UR60][R44.64] ;  /* 0x0000003c2c2c7980 */ /* 0x000f68000c101d00 */
[----:B------:R-:W5:Y:S04]  /*24a30*/  LD.E.128 R48, desc[UR60][R48.64] ;  /* 0x0000003c30307980 */ /* 0x000f68000c101d00 */
[----:B------:R-:W5:Y:S04]  /*24a40*/  LD.E.128 R52, desc[UR60][R52.64] ;  /* 0x0000003c34347980 */ /* 0x000f68000c101d00 */
[----:B------:R-:W5:Y:S04]  /*24a50*/  LD.E.128 R56, desc[UR60][R56.64] ;  /* 0x0000003c38387980 */ /* 0x000f68000c101d00 */
[----:B------:R-:W5:Y:S01]  /*24a60*/  LD.E.128 R60, desc[UR60][R60.64] ;  /* 0x0000003c3c3c7980 */ /* 0x000f62000c101d00 */
[C---:B------:R-:W-:Y:S01]  /*24a70*/  IMAD R69, R65.reuse, UR5, R0 ;  /* 0x0000000541457c24 */ /* 0x040fe2000f8e0200 */
[----:B------:R-:W-:Y:S01]  /*24a80*/  @!PT LDS RZ, [RZ] ;  /* 0x00000000fffff984 */ /* 0x000fe20000000800 */
[----:B------:R-:W-:Y:S01]  /*24a90*/  @!PT LDS RZ, [RZ] ;  /* 0x00000000fffff984 */ /* 0x000fe20000000800 */
[----:B------:R-:W-:Y:S01]  /*24aa0*/  @!PT LDS RZ, [RZ] ;  /* 0x00000000fffff984 */ /* 0x000fe20000000800 */
[----:B------:R-:W-:Y:S01]  /*24ab0*/  @!PT LDS RZ, [RZ] ;  /* 0x00000000fffff984 */ /* 0x000fe20000000800 */
[----:B------:R1:W-:Y:S06]  /*24ac0*/  MEMBAR.ALL.CTA ;  /* 0x0000000000007992 */ /* 0x0003ec0000008000 */
[----:B-1----:R-:W1:Y:S01]  /*24ad0*/  FENCE.VIEW.ASYNC.S ;  /* 0x00000000000073c6 */ /* 0x002e620000000000 */
[----:B------:R-:W-:Y:S01]  /*24ae0*/  IMAD.WIDE.U32 R20, R65, UR4, R230 ;  /* 0x0000000441147c25 */ /* 0x000fe2000f8e00e6 */
[----:B------:R-:W-:-:S03]  /*24af0*/  ULDC.64 UR4, c[0x0][0xa80] ;  /* 0x0002a00000047ab9 */ /* 0x000fc60000000a00 */
[----:B------:R-:W-:Y:S01]  /*24b00*/  IMAD.IADD R21, R21, 0x1, R69 ;  /* 0x0000000115157824 */ /* 0x000fe200078e0245 */
[----:B------:R-:W-:Y:S01]  /*24b10*/  LEA R2, P2, R20, UR4, 0x1 ;  /* 0x0000000414027c11 */ /* 0x000fe2000f8408ff */
[----:B------:R-:W-:-:S03]  /*24b20*/  VIADD R0, R16, 0x36820 ;  /* 0x0003682010007836 */ /* 0x000fc60000000000 */
[----:B------:R-:W-:Y:S02]  /*24b30*/  LEA.HI.X R68, R20, UR5, R21, 0x1, P2 ;  /* 0x0000000514447c11 */ /* 0x000fe400090f0c15 */
[CC--:B------:R-:W-:Y:S02]  /*24b40*/  ISETP.GE.AND P2, PT, R223.reuse, R8.reuse, PT ;  /* 0x00000008df00720c */ /* 0x0c0fe40003f46270 */
[----:B------:R-:W-:Y:S01]  /*24b50*/  PRMT R0, RZ, 0x654, R0 ;  /* 0x00000654ff007816 */ /* 0x000fe20000000000 */
[C---:B------:R-:W-:Y:S02]  /*24b60*/  VIADD R65, R223.reuse, 0x20 ;  /* 0x00000020df417836 */ /* 0x040fe40000000000 */
[----:B------:R-:W-:Y:S02]  /*24b70*/  VIADD R67, R223, 0x40 ;  /* 0x00000040df437836 */ /* 0x000fe40000000000 */
[C---:B------:R-:W-:Y:S02]  /*24b80*/  VIADD R71, R3.reuse, 0x80 ;  /* 0x0000008003477836 */ /* 0x040fe40000000000 */
[----:B------:R-:W-:Y:S01]  /*24b90*/  VIADD R73, R3, 0x40 ;  /* 0x0000004003497836 */ /* 0x000fe20000000000 */
[----:B-1----:R0:W1:Y:S01]  /*24ba0*/  SHFL.IDX PT, R66, R2, RZ, 0x181f ;  /* 0x00181fff02427589 */ /* 0x00206200000e0000 */
[----:B------:R-:W-:Y:S01]  /*24bb0*/  BSSY B1, `(.L_x_5944) ;  /* 0x0000016000017945 */ /* 0x000fe20003800000 */
[----:B------:R2:W-:Y:S01]  /*24bc0*/  SYNCS.ARRIVE.TRANS64.RED.A1T0 RZ, [R0+URZ], RZ ;  /* 0x000000ff00ff79a7 */ /* 0x0005e2000810043f */
[----:B------:R-:W-:-:S02]  /*24bd0*/  ISETP.GE.AND P1, PT, R65, R8, PT ;  /* 0x000000084100720c */ /* 0x000fc40003f26270 */
[----:B------:R-:W-:Y:S02]  /*24be0*/  ISETP.GE.AND P0, PT, R67, R8, PT ;  /* 0x000000084300720c */ /* 0x000fe40003f06270 */
[----:B------:R-:W-:Y:S01]  /*24bf0*/  SHF.R.S32.HI R69, RZ, 0x1f, R3 ;  /* 0x0000001fff457819 */ /* 0x000fe20000011403 */
[----:B--2---:R0:W2:Y:S01]  /*24c00*/  SHFL.IDX PT, R0, R68, RZ, 0x181f ;  /* 0x00181fff44007589 */ /* 0x0040a200000e0000 */
[----:B------:R-:W-:Y:S02]  /*24c10*/  SHF.R.S32.HI R70, RZ, 0x1f, R73 ;  /* 0x0000001fff467819 */ /* 0x000fe40000011449 */
[----:B------:R-:W-:Y:S01]  /*24c20*/  SHF.R.S32.HI R72, RZ, 0x1f, R71 ;  /* 0x0000001fff487819 */ /* 0x000fe20000011447 */
[----:B------:R-:W-:Y:S06]  /*24c30*/  @P2 BRA `(.L_x_5945) ;  /* 0x0000000000342947 */ /* 0x000fec0003800000 */
        /* <DEDUP_REMOVED lines=13> */
.L_x_5945:
[----:B------:R-:W-:Y:S05]  /*24d10*/  BSYNC B1 ;  /* 0x0000000000017941 */ /* 0x000fea0003800000 */
.L_x_5944:
[----:B--2---:R2:W4:Y:S01]  /*24d20*/  SHFL.IDX PT, R0, R68, 0x1, 0x181f ;  /* 0x00381f0044007f89 */ /* 0x00452200000e0000 */
[----:B------:R-:W-:Y:S03]  /*24d30*/  BSSY B1, `(.L_x_5946) ;  /* 0x0000010000017945 */ /* 0x000fe60003800000 */
[----:B---3--:R2:W3:Y:S01]  /*24d40*/  SHFL.IDX PT, R20, R2, 0x1, 0x181f ;  /* 0x00381f0002147f89 */ /* 0x0084e200000e0000 */
[----:B------:R-:W-:Y:S05]  /*24d50*/  @P1 BRA `(.L_x_5947) ;  /* 0x0000000000341947 */ /* 0x000fea0003800000 */
[----:B------:R-:W-:Y:S02]  /*24d60*/  ULDC UR4, c[0x0][0xac8] ;  /* 0x0002b20000047ab9 */ /* 0x000fe40000000800 */
[----:B------:R-:W-:Y:S02]  /*24d70*/  ISETP.GE.AND P4, PT, R3, UR4, PT ;  /* 0x0000000403007c0c */ /* 0x000fe4000bf86270 */
[----:B------:R-:W-:Y:S02]  /*24d80*/  ISETP.GE.AND P5, PT, R73, UR4, PT ;  /* 0x0000000449007c0c */ /* 0x000fe4000bfa6270 */
[----:B------:R-:W-:-:S09]  /*24d90*/  ISETP.GE.AND P6, PT, R71, UR4, PT ;  /* 0x0000000447007c0c */ /* 0x000fd2000bfc6270 */
[-C--:B---3-5:R-:W-:Y:S02]  /*24da0*/  @!P4 LEA R4, P1, R3, R20.reuse, 0x1 ;  /* 0x000000140304c211 */ /* 0x0a8fe400078208ff */
        /* <DEDUP_REMOVED lines=8> */
.L_x_5947:
[----:B------:R-:W-:Y:S05]  /*24e30*/  BSYNC B1 ;  /* 0x0000000000017941 */ /* 0x000fea0003800000 */
.L_x_5946:
[----:B----4-:R4:W0:Y:S01]  /*24e40*/  SHFL.IDX PT, R0, R68, 0x2, 0x181f ;  /* 0x00581f0044007f89 */ /* 0x01082200000e0000 */
[----:B------:R-:W-:Y:S03]  /*24e50*/  BSSY B1, `(.L_x_5948) ;  /* 0x0000010000017945 */ /* 0x000fe60003800000 */
[----:B---3-5:R4:W3:Y:S01]  /*24e60*/  SHFL.IDX PT, R12, R2, 0x2, 0x181f ;  /* 0x00581f00020c7f89 */ /* 0x0288e200000e0000 */
        /* <DEDUP_REMOVED lines=14> */
.L_x_5949:
[----:B------:R-:W-:Y:S05]  /*24f50*/  BSYNC B1 ;  /* 0x0000000000017941 */ /* 0x000fea0003800000 */
.L_x_5948:
[----:B0-----:R-:W-:Y:S01]  /*24f60*/  VIADD R5, R223, 0x60 ;  /* 0x00000060df057836 */ /* 0x001fe20000000000 */
[----:B--2-4-:R-:W0:Y:S04]  /*24f70*/  SHFL.IDX PT, R68, R68, 0x3, 0x181f ;  /* 0x00781f0044447f89 */ /* 0x014e2800000e0000 */
[----:B------:R-:W-:Y:S01]  /*24f80*/  ISETP.GE.AND P0, PT, R5, R8, PT ;  /* 0x000000080500720c */ /* 0x000fe20003f06270 */
[----:B------:R2:W4:-:S12]  /*24f90*/  SHFL.IDX PT, R0, R2, 0x3, 0x181f ;  /* 0x00781f0002007f89 */ /* 0x00051800000e0000 */
[----:B--2---:R-:W-:Y:S05]  /*24fa0*/  @P0 BRA `(.L_x_5950) ;  /* 0x0000002000800947 */ /* 0x004fea0003800000 */
[----:B------:R-:W-:Y:S02]  /*24fb0*/  ULDC UR4, c[0x0][0xac8] ;  /* 0x0002b20000047ab9 */ /* 0x000fe40000000800 */
[----:B------:R-:W-:Y:S02]  /*24fc0*/  ISETP.GE.AND P2, PT, R3, UR4, PT ;  /* 0x0000000403007c0c */ /* 0x000fe4000bf46270 */
[----:B------:R-:W-:-:S11]  /*24fd0*/  ISETP.GE.AND P3, PT, R73, UR4, PT ;  /* 0x0000000449007c0c */ /* 0x000fd6000bf66270 */
[-C--:B----4-:R-:W-:Y:S02]  /*24fe0*/  @!P2 LEA R2, P0, R3, R0.reuse, 0x1 ;  /* 0x000000000302a211 */ /* 0x090fe400078008ff */
[----:B------:R-:W-:Y:S02]  /*24ff0*/  @!P3 LEA R4, P1, R73, R0, 0x1 ;  /* 0x000000004904b211 */ /* 0x000fe400078208ff */
[-C--:B0-----:R-:W-:Y:S02]  /*25000*/  @!P2 LEA.HI.X R3, R3, R68.reuse, R69, 0x1, P0 ;  /* 0x000000440303a211 */ /* 0x081fe400000f0c45 */
        /* <DEDUP_REMOVED lines=9> */
.L_x_5943:
        /* <DEDUP_REMOVED lines=11> */
[----:B------:R-:W-:-:S02]  /*25150*/  VIADD R89, R225, 0x88 ;  /* 0x00000088e1597836 */ /* 0x000fc40000000000 */
        /* <DEDUP_REMOVED lines=10> */
[----:B0-----:R-:W-:Y:S01]  /*25200*/  @P4 IMAD.HI.U32 R6, R7, R6, RZ ;  /* 0x0000000607064227 */ /* 0x001fe200078e00ff */
[----:B------:R-:W-:-:S03]  /*25210*/  SHF.R.S32.HI R94, RZ, 0x1f, R94 ;  /* 0x0000001fff5e7819 */ /* 0x000fc6000001145e */
[C---:B------:R-:W-:Y:S02]  /*25220*/  IMAD R15, R230.reuse, UR5, R13 ;  /* 0x00000005e60f7c24 */ /* 0x040fe4000f8e020d */
[----:B------:R-:W-:Y:S01]  /*25230*/  IMAD.WIDE.U32 R2, R230, UR4, R2 ;  /* 0x00000004e6027c25 */ /* 0x000fe2000f8e0002 */
[----:B------:R-:W-:-:S03]  /*25240*/  ULDC.64 UR4, c[0x0][0xb48] ;  /* 0x0002d20000047ab9 */ /* 0x000fc60000000a00 */
[----:B------:R-:W-:Y:S01]  /*25250*/  IMAD.MOV.U32 R13, RZ, RZ, R7 ;  /* 0x000000ffff0d7224 */ /* 0x000fe200078e0007 */
[----:B-1----:R-:W-:Y:S01]  /*25260*/  @P4 SHF.R.U32.HI R13, RZ, R87, R6 ;  /* 0x00000057ff0d4219 */ /* 0x002fe20000011606 */
        /* <DEDUP_REMOVED lines=21> */
[C---:B------:R-:W-:Y:S01]  /*253c0*/  VIADD R98, R225.reuse, 0x68 ;  /* 0x00000068e1627836 */ /* 0x040fe20000000000 */
        /* <DEDUP_REMOVED lines=46> */
[----:B------:R-:W-:Y:S01]  /*256b0*/  VIADD R153, R225, 0x8 ;  /* 0x00000008e1997836 */ /* 0x000fe20000000000 */
[----:B012---:R-:W-:Y:S06]  /*256c0*/  @P0 BRA `(.L_x_5952) ;  /* 0x0000000400a40947 */ /* 0x007fec0003800000 */
[----:B------:R-:W-:Y:S02]  /*256d0*/  ULDC UR4, c[0x0][0xac8] ;  /* 0x0002b20000047ab9 */ /* 0x000fe40000000800 */
[----:B------:R-:W-:Y:S02]  /*256e0*/  ISETP.GE.AND P4, PT, R153, UR4, PT ;  /* 0x0000000499007c0c */ /* 0x000fe4000bf86270 */
[----:B------:R-:W-:Y:S02]  /*256f0*/  ISETP.GE.AND P3, PT, R151, UR4, PT ;  /* 0x0000000497007c0c */ /* 0x000fe4000bf66270 */
[----:B------:R-:W-:Y:S02]  /*25700*/  ISETP.GE.AND P5, PT, R225, UR4, PT ;  /* 0x00000004e1007c0c */ /* 0x000fe4000bfa6270 */
[----:B------:R-:W-:Y:S02]  /*25710*/  ISETP.GE.AND P0, PT, R149, UR4, PT ;  /* 0x0000000495007c0c */ /* 0x000fe4000bf06270 */
[----:B------:R-:W-:-:S05]  /*25720*/  ISETP.GE.AND P1, PT, R147, UR4, PT ;  /* 0x0000000493007c0c */ /* 0x000fca000bf26270 */
[-C--:B------:R-:W-:Y:S02]  /*25730*/  @!P4 LEA R6, P2, R153, R2.reuse, 0x2 ;  /* 0x000000029906c211 */ /* 0x080fe400078410ff */
[----:B------:R-:W-:Y:S02]  /*25740*/  @!P3 LEA R12, P6, R151, R2, 0x2 ;  /* 0x00000002970cb211 */ /* 0x000fe400078c10ff */
[-C--:B------:R-:W-:Y:S01]  /*25750*/  @!P4 LEA.HI.X R7, R153, R3.reuse, R154, 0x2, P2 ;  /* 0x000000039907c211 */ /* 0x080fe200010f149a */
        /* <DEDUP_REMOVED lines=8> */
[----:B0-----:R-:W-:Y:S01]  /*257e0*/  VIADD R25, R225, 0xa0 ;  /* 0x000000a0e1197836 */ /* 0x001fe20000000000 */
[----:B------:R-:W-:Y:S02]  /*257f0*/  SHF.R.S32.HI R24, RZ, 0x1f, R235 ;  /* 0x0000001fff187819 */ /* 0x000fe400000114eb */
[-C--:B-1----:R-:W-:Y:S01]  /*25800*/  @!P0 LEA R6, P6, R149, R2.reuse, 0x2 ;  /* 0x0000000295068211 */ /* 0x082fe200078c10ff */
[----:B------:R-:W-:Y:S01]  /*25810*/  VIADD R29, R225, 0xb8 ;  /* 0x000000b8e11d7836 */ /* 0x000fe20000000000 */
[-C--:B--2---:R-:W-:Y:S01]  /*25820*/  @!P1 LEA R12, P5, R147, R2.reuse, 0x2 ;  /* 0x00000002930c9211 */ /* 0x084fe200078a10ff */
[----:B------:R-:W-:Y:S01]  /*25830*/  VIADD R33, R225, 0xa8 ;  /* 0x000000a8e1217836 */ /* 0x000fe20000000000 */
[----:B------:R-:W-:Y:S02]  /*25840*/  @!P0 LEA.HI.X R7, R149, R3, R150, 0x2, P6 ;  /* 0x0000000395078211 */ /* 0x000fe400030f1496 */
[----:B------:R-:W-:-:S02]  /*25850*/  @!P2 LEA R14, P6, R145, R2, 0x2 ;  /* 0x00000002910ea211 */ /* 0x000fc400078c10ff */
[-C--:B------:R-:W-:Y:S01]  /*25860*/  @!P1 LEA.HI.X R13, R147, R3.reuse, R148, 0x2, P5 ;  /* 0x00000003930d9211 */ /* 0x080fe200028f1494 */
[----:B------:R0:W-:Y:S01]  /*25870*/  @!P0 ST.E.64 desc[UR60][R6.64], R36 ;  /* 0x0000002406008985 */ /* 0x0001e2000c101b3c */
[----:B------:R-:W-:Y:S02]  /*25880*/  ISETP.GE.AND P5, PT, R107, UR4, PT ;  /* 0x000000046b007c0c */ /* 0x000fe4000bfa6270 */
[----:B------:R-:W-:Y:S01]  /*25890*/  @!P2 LEA.HI.X R15, R145, R3, R146, 0x2, P6 ;  /* 0x00000003910fa211 */ /* 0x000fe200030f1492 */
[----:B------:R1:W-:Y:S01]  /*258a0*/  @!P1 ST.E.64 desc[UR60][R12.64], R40 ;  /* 0x000000280c009985 */ /* 0x0003e2000c101b3c */
[----:B------:R-:W-:Y:S02]  /*258b0*/  ISETP.GE.AND P0, PT, R105, UR4, PT ;  /* 0x0000000469007c0c */ /* 0x000fe4000bf06270 */
[----:B------:R-:W-:Y:S01]  /*258c0*/  ISETP.GE.AND P1, PT, R103, UR4, PT ;  /* 0x0000000467007c0c */ /* 0x000fe2000bf26270 */
[----:B------:R2:W-:Y:S01]  /*258d0*/  @!P2 ST.E.64 desc[UR60][R14.64], R44 ;  /* 0x0000002c0e00a985 */ /* 0x0005e2000c101b3c */
[-C--:B0-----:R-:W-:Y:S01]  /*258e0*/  @!P3 LEA R6, P6, R143, R2.reuse, 0x2 ;  /* 0x000000028f06b211 */ /* 0x081fe200078c10ff */
[----:B------:R-:W-:Y:S01]  /*258f0*/  VIADD R37, R225, 0xb0 ;  /* 0x000000b0e1257836 */ /* 0x000fe20000000000 */
[----:B-1----:R-:W-:-:S02]  /*25900*/  @!P4 LEA R12, P2, R141, R2, 0x2 ;  /* 0x000000028d0cc211 */ /* 0x002fc400078410ff */
        /* <DEDUP_REMOVED lines=15> */
[-C--:B------:R-:W-:Y:S02]  /*25a00*/  @!P1 LEA.HI.X R13, R103, R3.reuse, R104, 0x2, P3 ;  /* 0x00000003670d9211 */ /* 0x080fe400018f1468 */
[----:B------:R-:W-:-:S02]  /*25a10*/  @!P2 LEA.HI.X R15, R101, R3, R102, 0x2, P6 ;  /* 0x00000003650fa211 */ /* 0x000fc400030f1466 */
[----:B------:R-:W-:Y:S01]  /*25a20*/  ISETP.GE.AND P3, PT, R95, UR4, PT ;  /* 0x000000045f007c0c */ /* 0x000fe2000bf66270 */
        /* <DEDUP_REMOVED lines=10> */
[CC--:B--2---:R-:W-:Y:S01]  /*25ad0*/  @!P3 LEA R14, P6, R95.reuse, R2.reuse, 0x2 ;  /* 0x000000025f0eb211 */ /* 0x0c4fe200078c10ff */
[----:B------:R1:W-:Y:S03]  /*25ae0*/  @!P4 ST.E.64 desc[UR60][R12.64], R76 ;  /* 0x0000004c0c00c985 */ /* 0x0003e6000c101b3c */
[----:B------:R-:W-:Y:S02]  /*25af0*/  @!P3 LEA.HI.X R15, R95, R3, R96, 0x2, P6 ;  /* 0x000000035f0fb211 */ /* 0x000fe400030f1460 */
[----:B0-----:R-:W-:-:S03]  /*25b00*/  @!P2 LEA R6, P4, R93, R2, 0x2 ;  /* 0x000000025d06a211 */ /* 0x001fc600078810ff */
[----:B------:R0:W-:Y:S01]  /*25b10*/  @!P3 ST.E.64 desc[UR60][R14.64], R80 ;  /* 0x000000500e00b985 */ /* 0x0001e2000c101b3c */
[----:B------:R-:W-:Y:S02]  /*25b20*/  ISETP.GE.AND P3, PT, R235, UR4, PT ;  /* 0x00000004eb007c0c */ /* 0x000fe4000bf66270 */
[-C--:B------:R-:W-:Y:S02]  /*25b30*/  @!P2 LEA.HI.X R7, R93, R3.reuse, R94, 0x2, P4 ;  /* 0x000000035d07a211 */ /* 0x080fe400020f145e */
[----:B------:R-:W-:Y:S02]  /*25b40*/  ISETP.GE.AND P4, PT, R25, UR4, PT ;  /* 0x0000000419007c0c */ /* 0x000fe4000bf86270 */
[C---:B-1----:R-:W-:Y:S01]  /*25b50*/  @!P0 LEA R12, P5, R90.reuse, R2, 0x2 ;  /* 0x000000025a0c8211 */ /* 0x042fe200078a10ff */
[----:B------:R1:W-:Y:S01]  /*25b60*/  @!P2 ST.E.64 desc[UR60][R6.64], R4 ;  /* 0x000000040600a985 */ /* 0x0003e2000c101b3c */
[----:B------:R-:W-:Y:S02]  /*25b70*/  ISETP.GE.AND P2, PT, R237, UR4, PT ;  /* 0x00000004ed007c0c */ /* 0x000fe4000bf46270 */
[----:B------:R-:W-:-:S02]  /*25b80*/  @!P0 LEA.HI.X R13, R90, R3, R91, 0x2, P5 ;  /* 0x000000035a0d8211 */ /* 0x000fc400028f145b */
[----:B0-----:R-:W-:-:S03]  /*25b90*/  @!P1 LEA R14, P6, R88, R2, 0x2 ;  /* 0x00000002580e9211 */ /* 0x001fc600078c10ff */
[----:B------:R0:W-:Y:S01]  /*25ba0*/  @!P0 ST.E.64 desc[UR60][R12.64], R20 ;  /* 0x000000140c008985 */ /* 0x0001e2000c101b3c */
[----:B------:R-:W-:Y:S02]  /*25bb0*/  ISETP.GE.AND P0, PT, R37, UR4, PT ;  /* 0x0000000425007c0c */ /* 0x000fe4000bf06270 */
[----:B------:R-:W-:Y:S02]  /*25bc0*/  @!P1 LEA.HI.X R15, R88, R3, R89, 0x2, P6 ;  /* 0x00000003580f9211 */ /* 0x000fe400030f1459 */
[----:B-1----:R-:W-:-:S03]  /*25bd0*/  SHF.R.S32.HI R4, RZ, 0x1f, R25 ;  /* 0x0000001fff047819 */ /* 0x002fc60000011419 */
[----:B------:R1:W-:Y:S01]  /*25be0*/  @!P1 ST.E.64 desc[UR60][R14.64], R120 ;  /* 0x000000780e009985 */ /* 0x0003e2000c101b3c */
[----:B------:R-:W-:Y:S02]  /*25bf0*/  ISETP.GE.AND P1, PT, R33, UR4, PT ;  /* 0x0000000421007c0c */ /* 0x000fe4000bf26270 */
[----:B------:R-:W-:Y:S02]  /*25c00*/  SHF.R.S32.HI R5, RZ, 0x1f, R37 ;  /* 0x0000001fff057819 */ /* 0x000fe40000011425 */
[----:B0-----:R-:W-:-:S04]  /*25c10*/  @!P4 LEA R12, P5, R25, R2, 0x2 ;  /* 0x00000002190cc211 */ /* 0x001fc800078a10ff */
[-C--:B------:R-:W-:Y:S02]  /*25c20*/  @!P4 LEA.HI.X R13, R25, R3.reuse, R4, 0x2, P5 ;  /* 0x00000003190dc211 */ /* 0x080fe400028f1404 */
[----:B------:R-:W-:Y:S02]  /*25c30*/  ISETP.GE.AND P5, PT, R29, UR4, PT ;  /* 0x000000041d007c0c */ /* 0x000fe4000bfa6270 */
[CC--:B-1----:R-:W-:Y:S02]  /*25c40*/  @!P3 LEA R14, P6, R235.reuse, R2.reuse, 0x2 ;  /* 0x00000002eb0eb211 */ /* 0x0c2fe400078c10ff */
[----:B------:R-:W-:Y:S02]  /*25c50*/  SHF.R.S32.HI R4, RZ, 0x1f, R33 ;  /* 0x0000001fff047819 */ /* 0x000fe40000011421 */
[----:B------:R-:W-:Y:S02]  /*25c60*/  @!P3 LEA.HI.X R15, R235, R3, R24, 0x2, P6 ;  /* 0x00000003eb0fb211 */ /* 0x000fe400030f1418 */
[----:B------:R-:W-:-:S02]  /*25c70*/  @!P2 LEA R20, P6, R237, R2, 0x2 ;  /* 0x00000002ed14a211 */ /* 0x000fc400078c10ff */
[----:B------:R-:W-:Y:S02]  /*25c80*/  SHF.R.S32.HI R24, RZ, 0x1f, R29 ;  /* 0x0000001fff187819 */ /* 0x000fe4000001141d */
[----:B------:R-:W-:Y:S02]  /*25c90*/  @!P2 LEA.HI.X R21, R237, R3, R86, 0x2, P6 ;  /* 0x00000003ed15a211 */ /* 0x000fe400030f1456 */
[----:B------:R-:W-:-:S03]  /*25ca0*/  @!P1 LEA R6, P6, R33, R2, 0x2 ;  /* 0x0000000221069211 */ /* 0x000fc600078c10ff */
[----:B------:R0:W-:Y:S01]  /*25cb0*/  @!P2 ST.E.64 desc[UR60][R20.64], R122 ;  /* 0x0000007a1400a985 */ /* 0x0001e2000c101b3c */
[-C--:B------:R-:W-:Y:S02]  /*25cc0*/  @!P1 LEA.HI.X R7, R33, R3.reuse, R4, 0x2, P6 ;  /* 0x0000000321079211 */ /* 0x080fe400030f1404 */
[CC--:B------:R-:W-:Y:S01]  /*25cd0*/  @!P0 LEA R4, P6, R37.reuse, R2.reuse, 0x2 ;  /* 0x0000000225048211 */ /* 0x0c0fe200078c10ff */
[----:B------:R0:W-:Y:S03]  /*25ce0*/  @!P3 ST.E.64 desc[UR60][R14.64], R124 ;  /* 0x0000007c0e00b985 */ /* 0x0001e6000c101b3c */
[----:B------:R-:W-:Y:S01]  /*25cf0*/  @!P0 LEA.HI.X R5, R37, R3, R5, 0x2, P6 ;  /* 0x0000000325058211 */ /* 0x000fe200030f1405 */
[----:B------:R0:W-:Y:S01]  /*25d00*/  @!P4 ST.E.64 desc[UR60][R12.64], R126 ;  /* 0x0000007e0c00c985 */ /* 0x0001e2000c101b3c */
[----:B------:R-:W-:-:S03]  /*25d10*/  @!P5 LEA R2, P6, R29, R2, 0x2 ;  /* 0x000000021d02d211 */ /* 0x000fc600078c10ff */
[----:B------:R0:W-:Y:S01]  /*25d20*/  @!P1 ST.E.64 desc[UR60][R6.64], R108 ;  /* 0x0000006c06009985 */ /* 0x0001e2000c101b3c */
[----:B------:R-:W-:-:S03]  /*25d30*/  @!P5 LEA.HI.X R3, R29, R3, R24, 0x2, P6 ;  /* 0x000000031d03d211 */ /* 0x000fc600030f1418 */
[----:B------:R0:W-:Y:S04]  /*25d40*/  @!P0 ST.E.64 desc[UR60][R4.64], R112 ;  /* 0x0000007004008985 */ /* 0x0001e8000c101b3c */
[----:B------:R0:W-:Y:S02]  /*25d50*/  @!P5 ST.E.64 desc[UR60][R2.64], R116 ;  /* 0x000000740200d985 */ /* 0x0001e4000c101b3c */
.L_x_5952:
[----:B------:R-:W-:Y:S05]  /*25d60*/  BSYNC B1 ;  /* 0x0000000000017941 */ /* 0x000fea0003800000 */
.L_x_5951:
[----:B------:R-:W-:Y:S01]  /*25d70*/  ISETP.GE.AND P0, PT, R84, R8, PT ;  /* 0x000000085400720c */ /* 0x000fe20003f06270 */
[----:B0-----:R0:W1:Y:S04]  /*25d80*/  SHFL.IDX PT, R3, R85, 0x1, 0x1c1f ;  /* 0x003c1f0055037f89 */ /* 0x00106800000e0000 */
[----:B------:R0:W2:Y:S08]  /*25d90*/  SHFL.IDX PT, R2, R0, 0x1, 0x1c1f ;  /* 0x003c1f0000027f89 */ /* 0x0000b000000e0000 */
[----:B0-----:R-:W-:Y:S05]  /*25da0*/  @P0 BRA `(.L_x_5950) ;  /* 0x0000001400000947 */ /* 0x001fea0003800000 */
[----:B------:R-:W-:Y:S01]  /*25db0*/  ULDC UR4, c[0x0][0xac8] ;  /* 0x0002b20000047ab9 */ /* 0x000fe20000000800 */
[----:B------:R-:W-:Y:S01]  /*25dc0*/  VIADD R29, R225, 0xb0 ;  /* 0x000000b0e11d7836 */ /* 0x000fe20000000000 */
[----:B------:R-:W-:Y:S02]  /*25dd0*/  ISETP.GE.AND P1, PT, R153, UR4, PT ;  /* 0x0000000499007c0c */ /* 0x000fe4000bf26270 */
[----:B------:R-:W-:Y:S02]  /*25de0*/  ISETP.GE.AND P0, PT, R151, UR4, PT ;  /* 0x0000000497007c0c */ /* 0x000fe4000bf06270 */
[----:B------:R-:W-:Y:S02]  /*25df0*/  ISETP.GE.AND P2, PT, R225, UR4, PT ;  /* 0x00000004e1007c0c */ /* 0x000fe4000bf46270 */
[----:B------:R-:W-:Y:S02]  /*25e00*/  ISETP.GE.AND P3, PT, R149, UR4, PT ;  /* 0x0000000495007c0c */ /* 0x000fe4000bf66270 */
[----:B------:R-:W-:-:S02]  /*25e10*/  ISETP.GE.AND P4, PT, R147, UR4, PT ;  /* 0x0000000493007c0c */ /* 0x000fc4000bf86270 */
[----:B------:R-:W-:-:S03]  /*25e20*/  SHF.R.S32.HI R8, RZ, 0x1f, R235 ;  /* 0x0000001fff087819 */ /* 0x000fc600000114eb */
[-C--:B--2---:R-:W-:Y:S02]  /*25e30*/  @!P1 LEA R6, P5, R153, R2.reuse, 0x2 ;  /* 0x0000000299069211 */ /* 0x084fe400078a10ff */
[-C--:B------:R-:W-:Y:S02]  /*25e40*/  @!P0 LEA R12, P6, R151, R2.reuse, 0x2 ;  /* 0x00000002970c8211 */ /* 0x080fe400078c10ff */
[-C--:B-1----:R-:W-:Y:S01]  /*25e50*/  @!P1 LEA.HI.X R7, R153, R3.reuse, R154, 0x2, P5 ;  /* 0x0000000399079211 */ /* 0x082fe200028f149a */
        /* <DEDUP_REMOVED lines=21> */
[-C--:B------:R-:W-:Y:S02]  /*25fb0*/  @!P0 LEA R4, P6, R143, R2.reuse, 0x2 ;  /* 0x000000028f048211 */ /* 0x080fe400078c10ff */
[----:B-1----:R-:W-:Y:S02]  /*25fc0*/  @!P1 LEA R6, P5, R141, R2, 0x2 ;  /* 0x000000028d069211 */ /* 0x002fe400078a10ff */
[----:B------:R-:W-:-:S02]  /*25fd0*/  @!P0 LEA.HI.X R5, R143, R3, R144, 0x2, P6 ;  /* 0x000000038f058211 */ /* 0x000fc400030f1490 */
[-C--:B--2---:R-:W-:Y:S02]  /*25fe0*/  @!P2 LEA R12, P6, R107, R2.reuse, 0x2 ;  /* 0x000000026b0ca211 */ /* 0x084fe400078c10ff */
        /* <DEDUP_REMOVED lines=11> */
[----:B----4-:R-:W-:Y:S01]  /*260a0*/  @!P5 LEA R24, P6, R101, R2, 0x2 ;  /* 0x000000026518d211 */ /* 0x010fe200078c10ff */
[----:B------:R3:W-:Y:S01]  /*260b0*/  @!P3 ST.E.64 desc[UR60][R14.64], R62 ;  /* 0x0000003e0e00b985 */ /* 0x0007e2000c101b3c */
[-C--:B------:R-:W-:Y:S02]  /*260c0*/  @!P4 LEA.HI.X R21, R103, R3.reuse, R104, 0x2, P0 ;  /* 0x000000036715c211 */ /* 0x080fe400000f1468 */
[----:B------:R-:W-:Y:S02]  /*260d0*/  @!P5 LEA.HI.X R25, R101, R3, R102, 0x2, P6 ;  /* 0x000000036519d211 */ /* 0x000fe400030f1466 */
[----:B------:R-:W-:Y:S01]  /*260e0*/  ISETP.GE.AND P0, PT, R95, UR4, PT ;  /* 0x000000045f007c0c */ /* 0x000fe2000bf06270 */
[----:B------:R-:W-:Y:S01]  /*260f0*/  @!P4 ST.E.64 desc[UR60][R20.64], R66 ;  /* 0x000000421400c985 */ /* 0x000fe2000c101b3c */
[----:B------:R-:W-:-:S02]  /*26100*/  ISETP.GE.AND P3, PT, R93, UR4, PT ;  /* 0x000000045d007c0c */ /* 0x000fc4000bf66270 */
[-C--:B-1----:R-:W-:Y:S01]  /*26110*/  @!P2 LEA R4, P6, R99, R2.reuse, 0x2 ;  /* 0x000000026304a211 */ /* 0x082fe200078c10ff */
[----:B------:R1:W-:Y:S01]  /*26120*/  @!P5 ST.E.64 desc[UR60][R24.64], R70 ;  /* 0x000000461800d985 */ /* 0x0003e2000c101b3c */
[----:B------:R-:W-:Y:S02]  /*26130*/  ISETP.GE.AND P4, PT, R90, UR4, PT ;  /* 0x000000045a007c0c */ /* 0x000fe4000bf86270 */
[-C--:B--2---:R-:W-:Y:S02]  /*26140*/  @!P1 LEA R6, P5, R97, R2.reuse, 0x2 ;  /* 0x0000000261069211 */ /* 0x084fe400078a10ff */
[-C--:B------:R-:W-:Y:S02]  /*26150*/  @!P2 LEA.HI.X R5, R99, R3.reuse, R100, 0x2, P6 ;  /* 0x000000036305a211 */ /* 0x080fe400030f1464 */
[----:B------:R-:W-:Y:S02]  /*26160*/  @!P1 LEA.HI.X R7, R97, R3, R98, 0x2, P5 ;  /* 0x0000000361079211 */ /* 0x000fe400028f1462 */
[----:B0-----:R-:W-:Y:S01]  /*26170*/  @!P0 LEA R12, P6, R95, R2, 0x2 ;  /* 0x000000025f0c8211 */ /* 0x001fe200078c10ff */
[----:B------:R0:W-:Y:S01]  /*26180*/  @!P2 ST.E.64 desc[UR60][R4.64], R74 ;  /* 0x0000004a0400a985 */ /* 0x0001e2000c101b3c */
[----:B------:R-:W-:-:S02]  /*26190*/  ISETP.GE.AND P2, PT, R88, UR4, PT ;  /* 0x0000000458007c0c */ /* 0x000fc4000bf46270 */
[-C--:B------:R-:W-:Y:S01]  /*261a0*/  @!P0 LEA.HI.X R13, R95, R3.reuse, R96, 0x2, P6 ;  /* 0x000000035f0d8211 */ /* 0x080fe200030f1460 */
[----:B------:R2:W-:Y:S01]  /*261b0*/  @!P1 ST.E.64 desc[UR60][R6.64], R78 ;  /* 0x0000004e06009985 */ /* 0x0005e2000c101b3c */
[-C--:B---3--:R-:W-:Y:S01]  /*261c0*/  @!P3 LEA R14, P1, R93, R2.reuse, 0x2 ;  /* 0x000000025d0eb211 */ /* 0x088fe200078210ff */
[----:B-1----:R-:W-:Y:S01]  /*261d0*/  VIADD R25, R225, 0xa8 ;  /* 0x000000a8e1197836 */ /* 0x002fe20000000000 */
[C---:B------:R-:W-:Y:S01]  /*261e0*/  @!P4 LEA R20, P5, R90.reuse, R2, 0x2 ;  /* 0x000000025a14c211 */ /* 0x040fe200078a10ff */
        /* <DEDUP_REMOVED lines=11> */
[-C--:B--2---:R-:W-:Y:S02]  /*262a0*/  @!P1 LEA R6, P6, R237, R2.reuse, 0x2 ;  /* 0x00000002ed069211 */ /* 0x084fe400078c10ff */
[----:B------:R-:W-:Y:S01]  /*262b0*/  SHF.R.S32.HI R0, RZ, 0x1f, R27 ;  /* 0x0000001fff007819 */ /* 0x000fe2000001141b */
[----:B------:R4:W-:Y:S01]  /*262c0*/  @!P2 ST.E.64 desc[UR60][R4.64], R132 ;  /* 0x000000840400a985 */ /* 0x0009e2000c101b3c */
[----:B-1----:R-:W-:-:S02]  /*262d0*/  @!P0 LEA R12, P5, R235, R2, 0x2 ;  /* 0x00000002eb0c8211 */ /* 0x002fc400078a10ff */
[-C--:B------:R-:W-:Y:S02]  /*262e0*/  @!P1 LEA.HI.X R7, R237, R3.reuse, R86, 0x2, P6 ;  /* 0x00000003ed079211 */ /* 0x080fe400030f1456 */
[----:B------:R-:W-:Y:S02]  /*262f0*/  ISETP.GE.AND P6, PT, R29, UR4, PT ;  /* 0x000000041d007c0c */ /* 0x000fe4000bfc6270 */
[----:B------:R-:W-:Y:S01]  /*26300*/  @!P0 LEA.HI.X R13, R235, R3, R8, 0x2, P5 ;  /* 0x00000003eb0d8211 */ /* 0x000fe200028f1408 */
[----:B------:R4:W-:Y:S01]  /*26310*/  @!P1 ST.E.64 desc[UR60][R6.64], R134 ;  /* 0x0000008606009985 */ /* 0x0009e2000c101b3c */
[----:B---3--:R-:W-:-:S03]  /*26320*/  @!P4 LEA R14, P5, R27, R2, 0x2 ;  /* 0x000000021b0ec211 */ /* 0x008fc600078a10ff */
[----:B------:R4:W-:Y:S01]  /*26330*/  @!P0 ST.E.64 desc[UR60][R12.64], R136 ;  /* 0x000000880c008985 */ /* 0x0009e2000c101b3c */
[-C--:B------:R-:W-:Y:S01]  /*26340*/  @!P4 LEA.HI.X R15, R27, R3.reuse, R0, 0x2, P5 ;  /* 0x000000031b0fc211 */ /* 0x080fe200028f1400 */
[----:B------:R-:W-:Y:S01]  /*26350*/  VIADD R27, R225, 0xb8 ;  /* 0x000000b8e11b7836 */ /* 0x000fe20000000000 */
[----:B------:R-:W-:Y:S02]  /*26360*/  SHF.R.S32.HI R0, RZ, 0x1f, R25 ;  /* 0x0000001fff007819 */ /* 0x000fe40000011419 */
[----:B0-----:R-:W-:Y:S01]  /*26370*/  @!P3 LEA R20, P5, R25, R2, 0x2 ;  /* 0x000000021914b211 */ /* 0x001fe200078a10ff */
[----:B------:R4:W-:Y:S01]  /*26380*/  @!P4 ST.E.64 desc[UR60][R14.64], R138 ;  /* 0x0000008a0e00c985 */ /* 0x0009e2000c101b3c */
[----:B------:R-:W-:Y:S02]  /*26390*/  ISETP.GE.AND P0, PT, R27, UR4, PT ;  /* 0x000000041b007c0c */ /* 0x000fe4000bf06270 */
[----:B------:R-:W-:Y:S02]  /*263a0*/  @!P3 LEA.HI.X R21, R25, R3, R0, 0x2, P5 ;  /* 0x000000031915b211 */ /* 0x000fe400028f1400 */
[----:B------:R-:W-:-:S02]  /*263b0*/  SHF.R.S32.HI R0, RZ, 0x1f, R29 ;  /* 0x0000001fff007819 */ /* 0x000fc4000001141d */
[C---:B------:R-:W-:Y:S01]  /*263c0*/  @!P6 LEA R24, P5, R29.reuse, R2, 0x2 ;  /* 0x000000021d18e211 */ /* 0x040fe200078a10ff */
[----:B------:R4:W-:Y:S03]  /*263d0*/  @!P3 ST.E.64 desc[UR60][R20.64], R110 ;  /* 0x0000006e1400b985 */ /* 0x0009e6000c101b3c */
[----:B------:R-:W-:-:S05]  /*263e0*/  @!P6 LEA.HI.X R25, R29, R3, R0, 0x2, P5 ;  /* 0x000000031d19e211 */ /* 0x000fca00028f1400 */
[----:B------:R4:W-:Y:S01]  /*263f0*/  @!P6 ST.E.64 desc[UR60][R24.64], R114 ;  /* 0x000000721800e985 */ /* 0x0009e2000c101b3c */
[----:B------:R-:W-:Y:S05]  /*26400*/  @P0 BRA `(.L_x_5950) ;  /* 0x0000000c00680947 */ /* 0x000fea0003800000 */
[----:B------:R-:W-:Y:S02]  /*26410*/  LEA R2, P0, R27, R2, 0x2 ;  /* 0x000000021b027211 */ /* 0x000fe400078010ff */
[----:B------:R-:W-:-:S04]  /*26420*/  SHF.R.S32.HI R0, RZ, 0x1f, R27 ;  /* 0x0000001fff007819 */ /* 0x000fc8000001141b */
[----:B------:R-:W-:-:S05]  /*26430*/  LEA.HI.X R3, R27, R3, R0, 0x2, P0 ;  /* 0x000000031b037211 */ /* 0x000fca00000f1400 */
[----:B------:R0:W-:Y:S01]  /*26440*/  ST.E.64 desc[UR60][R2.64], R118 ;  /* 0x0000007602007985 */ /* 0x0001e2000c101b3c */
[----:B------:R-:W-:Y:S05]  /*26450*/  BRA `(.L_x_5950) ;  /* 0x0000000c00547947 */ /* 0x000fea0003800000 */
.L_x_5941:
        /* <DEDUP_REMOVED lines=26> */
.L_x_5953:
[----:B------:R-:W2:Y:S01]  /*26600*/  LDL.LU R2, [R1+0x68] ;  /* 0x0000680001027983 */ /* 0x000ea20000300800 */
[----:B------:R-:W-:Y:S01]  /*26610*/  BSSY B1, `(.L_x_5954) ;  /* 0x0000035000017945 */ /* 0x000fe20003800000 */
[----:B------:R-:W-:Y:S02]  /*26620*/  SEL R33, R230, RZ, !P0 ;  /* 0x000000ffe6217207 */ /* 0x000fe40004000000 */
[----:B-----5:R-:W-:Y:S02]  /*26630*/  SHF.R.S32.HI R26, RZ, 0x1f, R25 ;  /* 0x0000001fff1a7819 */ /* 0x020fe40000011419 */
[----:B--2---:R-:W-:Y:S01]  /*26640*/  SEL R28, R2, RZ, !P0 ;  /* 0x000000ff021c7207 */ /* 0x004fe20004000000 */
        /* <DEDUP_REMOVED lines=15> */
[----:B-1----:R-:W1:Y:S08]  /*26740*/  @P1 LDC R8, c[0x0][0xbec] ;  /* 0x0002fb00ff081b82 */ /* 0x002e700000000800 */
[----:B------:R-:W0:Y:S08]  /*26750*/  LDC.64 R4, c[0x0][R24+0x210] ;  /* 0x0000840018047b82 */ /* 0x000e300000000a00 */
[----:B------:R-:W5:Y:S01]  /*26760*/  @P1 LDC R31, c[0x0][0xbf0] ;  /* 0x0002fc00ff1f1b82 */ /* 0x000f620000000800 */
[----:B-1----:R-:W-:-:S07]  /*26770*/  @P1 IMAD.HI.U32 R8, R35, R8, RZ ;  /* 0x0000000823081227 */ /* 0x002fce00078e00ff */
[----:B--2---:R-:W1:Y:S01]  /*26780*/  @!P0 LDC R2, c[0x0][0xb50] ;  /* 0x0002d400ff028b82 */ /* 0x004e620000000800 */
        /* <DEDUP_REMOVED lines=10> */
[----:B------:R-:W-:Y:S02]  /*26830*/  IMAD.MOV R12, RZ, RZ, -R27 ;  /* 0x000000ffff0c7224 */ /* 0x000fe400078e0a1b */
[----:B------:R-:W-:Y:S02]  /*26840*/  IMAD.IADD R31, R21, 0x1, R31 ;  /* 0x00000001151f7824 */ /* 0x000fe400078e021f */
[----:B------:R-:W-:-:S04]  /*26850*/  IMAD.WIDE.U32 R6, R14, R13, RZ ;  /* 0x0000000d0e067225 */ /* 0x000fc800078e00ff */
[----:B------:R-:W-:Y:S02]  /*26860*/  IMAD R15, R15, R13, RZ ;  /* 0x0000000d0f0f7224 */ /* 0x000fe400078e02ff */
[----:B------:R-:W-:Y:S01]  /*26870*/  IMAD R13, R37, R12, R35 ;  /* 0x0000000c250d7224 */ /* 0x000fe200078e0223 */
[----:B------:R-:W-:Y:S01]  /*26880*/  IADD3.X R12, R31, R29, R26, P1, P3 ;  /* 0x0000001d1f0c7210 */ /* 0x000fe20000fe641a */
[----:B------:R-:W-:Y:S01]  /*26890*/  IMAD.IADD R15, R7, 0x1, R15 ;  /* 0x00000001070f7824 */ /* 0x000fe200078e020f */
[----:B------:R-:W-:Y:S01]  /*268a0*/  IADD3 R6, P0, P1, R27, R8, R6 ;  /* 0x000000081b067210 */ /* 0x000fe2000791e006 */
[----:B0-----:R-:W-:Y:S01]  /*268b0*/  IMAD R5, R5, R13, RZ ;  /* 0x0000000d05057224 */ /* 0x001fe200078e02ff */
[----:B------:R-:W-:-:S04]  /*268c0*/  SHF.R.S32.HI R27, RZ, 0x1f, R27 ;  /* 0x0000001fff1b7819 */ /* 0x000fc8000001141b */
[----:B------:R-:W-:Y:S02]  /*268d0*/  IADD3.X R7, R27, R12, R15, P0, P1 ;  /* 0x0000000c1b077210 */ /* 0x000fe400007e240f */
[----:B------:R-:W-:-:S05]  /*268e0*/  SHF.R.S32.HI R15, RZ, 0x1f, R13 ;  /* 0x0000001fff0f7819 */ /* 0x000fca000001140d */
[C---:B------:R-:W-:Y:S02]  /*268f0*/  IMAD R15, R4.reuse, R15, R5 ;  /* 0x0000000f040f7224 */ /* 0x040fe400078e0205 */
[----:B------:R-:W-:-:S04]  /*26900*/  IMAD.WIDE.U32 R4, R4, R13, R6 ;  /* 0x0000000d04047225 */ /* 0x000fc800078e0006 */
[----:B------:R-:W-:Y:S01]  /*26910*/  IMAD.IADD R5, R5, 0x1, R15 ;  /* 0x0000000105057824 */ /* 0x000fe200078e020f */
[----:B-1----:R-:W-:-:S04]  /*26920*/  LEA R2, P0, R4, R2, 0x2 ;  /* 0x0000000204027211 */ /* 0x002fc800078010ff */
[----:B--2---:R-:W-:Y:S01]  /*26930*/  LEA.HI.X R3, R4, R3, R5, 0x2, P0 ;  /* 0x0000000304037211 */ /* 0x004fe200000f1405 */
[----:B------:R-:W-:-:S05]  /*26940*/  IMAD.MOV.U32 R5, RZ, RZ, -0x800000 ;  /* 0xff800000ff057424 */ /* 0x000fca00078e00ff */
[----:B------:R2:W-:Y:S03]  /*26950*/  STG.E desc[UR60][R2.64], R5 ;  /* 0x0000000502007986 */ /* 0x0005e6000c10193c */
.L_x_5955:
[----:B------:R-:W-:Y:S05]  /*26960*/  BSYNC B1 ;  /* 0x0000000000017941 */ /* 0x000fea0003800000 */
.L_x_5954:
        /* <DEDUP_REMOVED lines=23> */
[----:B-1----:R-:W-:Y:S02]  /*26ae0*/  IMAD.IADD R8, R223, 0x1, R4 ;  /* 0x00000001df087824 */ /* 0x002fe400078e0204 */
        /* <DEDUP_REMOVED lines=33> */
[----:B------:R1:W2:Y:S01]  /*26d00*/  SHFL.IDX PT, R2, R4, RZ, 0x181f ;  /* 0x00181fff04027589 */ /* 0x0002a200000e0000 */
[----:B------:R-:W-:Y:S01]  /*26d10*/  VIADD R15, R21, 0x80 ;  /* 0x00000080150f7836 */ /* 0x000fe20000000000 */
[----:B------:R-:W-:Y:S02]  /*26d20*/  SHF.R.S32.HI R14, RZ, 0x1f, R21 ;  /* 0x0000001fff0e7819 */ /* 0x000fe40000011415 */
[----:B------:R1:W3:Y:S01]  /*26d30*/  SHFL.IDX PT, R0, R5, RZ, 0x181f ;  /* 0x00181fff05007589 */ /* 0x0002e200000e0000 */
[----:B------:R-:W-:Y:S02]  /*26d40*/  SHF.R.S32.HI R6, RZ, 0x1f, R7 ;  /* 0x0000001fff067819 */ /* 0x000fe40000011407 */
[----:B------:R-:W-:Y:S01]  /*26d50*/  SHF.R.S32.HI R12, RZ, 0x1f, R15 ;  /* 0x0000001fff0c7819 */ /* 0x000fe2000001140f */
[----:B------:R-:W-:Y:S06]  /*26d60*/  @P2 BRA `(.L_x_5957) ;  /* 0x0000000000342947 */ /* 0x000fec0003800000 */
[----:B------:R-:W-:Y:S02]  /*26d70*/  ULDC UR4, c[0x0][0xac8] ;  /* 0x0002b20000047ab9 */ /* 0x000fe40000000800 */
[----:B------:R-:W-:Y:S02]  /*26d80*/  ISETP.GE.AND P4, PT, R21, UR4, PT ;  /* 0x0000000415007c0c */ /* 0x000fe4000bf86270 */
[----:B------:R-:W-:Y:S02]  /*26d90*/  ISETP.GE.AND P3, PT, R7, UR4, PT ;  /* 0x0000000407007c0c */ /* 0x000fe4000bf66270 */
[----:B------:R-:W-:-:S09]  /*26da0*/  ISETP.GE.AND P2, PT, R15, UR4, PT ;  /* 0x000000040f007c0c */ /* 0x000fd2000bf46270 */
[-C--:B--2---:R-:W-:Y:S02]  /*26db0*/  @!P4 LEA R24, P6, R21, R2.reuse, 0x1 ;  /* 0x000000021518c211 */ /* 0x084fe400078c08ff */
[----:B------:R-:W-:Y:S02]  /*26dc0*/  @!P3 LEA R26, P5, R7, R2, 0x1 ;  /* 0x00000002071ab211 */ /* 0x000fe400078a08ff */
[----:B---3--:R-:W-:Y:S02]  /*26dd0*/  @!P4 LEA.HI.X R25, R21, R0, R14, 0x1, P6 ;  /* 0x000000001519c211 */ /* 0x008fe400030f0c0e */
[----:B------:R-:W-:Y:S02]  /*26de0*/  @!P2 LEA R2, P6, R15, R2, 0x1 ;  /* 0x000000020f02a211 */ /* 0x000fe400078c08ff */
[-C--:B------:R-:W-:Y:S01]  /*26df0*/  @!P3 LEA.HI.X R27, R7, R0.reuse, R6, 0x1, P5 ;  /* 0x00000000071bb211 */ /* 0x080fe200028f0c06 */
[----:B------:R4:W-:Y:S01]  /*26e00*/  @!P4 ST.E.128 desc[UR60][R24.64], RZ ;  /* 0x000000ff1800c985 */ /* 0x0009e2000c101d3c */
[----:B------:R-:W-:-:S03]  /*26e10*/  @!P2 LEA.HI.X R3, R15, R0, R12, 0x1, P6 ;  /* 0x000000000f03a211 */ /* 0x000fc600030f0c0c */
[----:B------:R4:W-:Y:S04]  /*26e20*/  @!P3 ST.E.128 desc[UR60][R26.64], RZ ;  /* 0x000000ff1a00b985 */ /* 0x0009e8000c101d3c */
[----:B------:R4:W-:Y:S02]  /*26e30*/  @!P2 ST.E.128 desc[UR60][R2.64], RZ ;  /* 0x000000ff0200a985 */ /* 0x0009e4000c101d3c */
.L_x_5957:
[----:B------:R-:W-:Y:S05]  /*26e40*/  BSYNC B1 ;  /* 0x0000000000017941 */ /* 0x000fea0003800000 */
.L_x_5956:
[----:B---3--:R3:W0:Y:S01]  /*26e50*/  SHFL.IDX PT, R0, R5, 0x1, 0x181f ;  /* 0x00381f0005007f89 */ /* 0x00862200000e0000 */
[----:B------:R-:W-:Y:S03]  /*26e60*/  BSSY B1, `(.L_x_5958) ;  /* 0x0000010000017945 */ /* 0x000fe60003800000 */
[----:B--2-4-:R3:W2:Y:S01]  /*26e70*/  SHFL.IDX PT, R2, R4, 0x1, 0x181f ;  /* 0x00381f0004027f89 */ /* 0x0146a200000e0000 */
[----:B------:R-:W-:Y:S05]  /*26e80*/  @P0 BRA `(.L_x_5959) ;  /* 0x0000000000340947 */ /* 0x000fea0003800000 */
[----:B------:R-:W-:Y:S02]  /*26e90*/  ULDC UR4, c[0x0][0xac8] ;  /* 0x0002b20000047ab9 */ /* 0x000fe40000000800 */
        /* <DEDUP_REMOVED lines=12> */
.L_x_5959:
[----:B------:R-:W-:Y:S05]  /*26f60*/  BSYNC B1 ;  /* 0x0000000000017941 */ /* 0x000fea0003800000 */
.L_x_5958:
[----:B0-----:R0:W0:Y:S01]  /*26f70*/  SHFL.IDX PT, R0, R5, 0x2, 0x181f ;  /* 0x00581f0005007f89 */ /* 0x00102200000e0000 */
[----:B------:R-:W-:Y:S03]  /*26f80*/  BSSY B1, `(.L_x_5960) ;  /* 0x0000010000017945 */ /* 0x000fe60003800000 */
[----:B--2-4-:R2:W4:Y:S01]  /*26f90*/  SHFL.IDX PT, R2, R4, 0x2, 0x181f ;  /* 0x00581f0004027f89 */ /* 0x01452200000e0000 */
        /* <DEDUP_REMOVED lines=14> */
.L_x_5961:
[----:B------:R-:W-:Y:S05]  /*27080*/  BSYNC B1 ;  /* 0x0000000000017941 */ /* 0x000fea0003800000 */
.L_x_5960:
[----:B0-----:R-:W-:Y:S01]  /*27090*/  VIADD R0, R8, 0x60 ;  /* 0x0000006008007836 */ /* 0x001fe20000000000 */
[----:B-1-3--:R-:W0:Y:S04]  /*270a0*/  SHFL.IDX PT, R5, R5, 0x3, 0x181f ;  /* 0x00781f0005057f89 */ /* 0x00ae2800000e0000 */
[----:B------:R-:W-:Y:S01]  /*270b0*/  ISETP.GE.AND P0, PT, R0, R13, PT ;  /* 0x0000000d0000720c */ /* 0x000fe20003f06270 */
[----:B----4-:R1:W3:-:S12]  /*270c0*/  SHFL.IDX PT, R2, R4, 0x3, 0x181f ;  /* 0x00781f0004027f89 */ /* 0x0102d800000e0000 */
[----:B-1----:R-:W-:Y:S05]  /*270d0*/  @P0 BRA `(.L_x_5950) ;  /* 0x0000000000340947 */ /* 0x002fea0003800000 */
        /* <DEDUP_REMOVED lines=13> */
.L_x_5950:
[----:B------:R-:W-:Y:S05]  /*271b0*/  BSYNC B0 ;  /* 0x0000000000007941 */ /* 0x000fea0003800000 */
.L_x_5940:
[----:B------:R-:W-:Y:S02]  /*271c0*/  ULDC UR4, c[0x0][0xc3c] ;  /* 0x00030f0000047ab9 */ /* 0x000fe40000000800 */
[----:B-1----:R-:W-:-:S13]  /*271d0*/  ISETP.GE.AND P0, PT, R11, UR4, PT ;  /* 0x000000040b007c0c */ /* 0x002fda000bf06270 */
[----:B------:R-:W-:Y:S05]  /*271e0*/  @!P0 BRA `(.L_x_5962) ;  /* 0xfffffda000308947 */ /* 0x000fea000383ffff */
[----:B------:R-:W-:Y:S05]  /*271f0*/  BRA `(.L_x_5731) ;  /* 0x00000090002c7947 */ /* 0x000fea0003800000 */
.L_x_5729:
        /* <DEDUP_REMOVED lines=20> */
.L_x_5963:
        /* <DEDUP_REMOVED lines=43> */
.L_x_5967:
        /* <DEDUP_REMOVED lines=39> */
.L_x_5965:
        /* <DEDUP_REMOVED lines=12> */
.L_x_5968:
        /* <DEDUP_REMOVED lines=63> */
.L_x_5969:
        /* <DEDUP_REMOVED lines=61> */
.L_x_5970:
[----:B01----:R-:W-:-:S05]  /*280e0*/  LOP3.LUT R3, RZ, R2, RZ, 0x33, !PT ;  /* 0x00000002ff037212 */ /* 0x003fca00078e33ff */
[----:B------:R-:W-:-:S05]  /*280f0*/  IMAD.IADD R2, R4, 0x1, R3 ;  /* 0x0000000104027824 */ /* 0x000fca00078e0203 */
[----:B------:R1:W-:Y:S01]  /*28100*/  STL [R1+0x4], R2 ;  /* 0x0000040201007387 */ /* 0x0003e20000100800 */
[----:B------:R-:W-:Y:S05]  /*28110*/  BRA `(.L_x_5971) ;  /* 0x0000000000107947 */ /* 0x000fea0003800000 */
.L_x_5966:
[----:B------:R-:W-:Y:S01]  /*28120*/  IMAD.U32 R2, RZ, RZ, UR6 ;  /* 0x00000006ff027e24 */ /* 0x000fe2000f8e00ff */
[----:B------:R0:W-:Y:S04]  /*28130*/  STL [R1+0x4], RZ ;  /* 0x000004ff01007387 */ /* 0x0001e80000100800 */
[----:B------:R0:W-:Y:S04]  /*28140*/  STL [R1+0x8], RZ ;  /* 0x000008ff01007387 */ /* 0x0001e80000100800 */
[----:B------:R0:W-:Y:S02]  /*28150*/  STL [R1], R2 ;  /* 0x0000000201007387 */ /* 0x0001e40000100800 */
.L_x_5971:
        /* <DEDUP_REMOVED lines=10> */
.L_x_5964:
        /* <DEDUP_REMOVED lines=10> */
[----:B------:R-:W4:Y:S01]  /*282a0*/  S2UR UR5, SR_CgaCtaId ;  /* 0x00000000000579c3 */ /* 0x000f220000008800 */
[----:B------:R-:W-:Y:S01]  /*282b0*/  LOP3.LUT R5, R6, 0x7f, RZ, 0xc0, !PT ;  /* 0x0000007f06057812 */ /* 0x000fe200078ec0ff */
[----:B------:R-:W-:Y:S01]  /*282c0*/  UMOV UR4, 0x400 ;  /* 0x0000040000047882 */ /* 0x000fe20000000000 */
[----:B------:R-:W-:Y:S01]  /*282d0*/  BSSY B8, `(.L_x_5972) ;  /* 0x00007c3000087945 */ /* 0x000fe20003800000 */
[----:B------:R-:W-:Y:S01]  /*282e0*/  IMAD.MOV.U32 R19, RZ, RZ, RZ ;  /* 0x000000ffff137224 */ /* 0x000fe200078e00ff */
[C---:B------:R-:W-:Y:S01]  /*282f0*/  ISETP.NE.AND P1, PT, R5.reuse, RZ, PT ;  /* 0x000000ff0500720c */ /* 0x040fe20003f25270 */
[----:B01----:R-:W-:Y:S01]  /*28300*/  IMAD.SHL.U32 R2, R5, 0x8, RZ ;  /* 0x0000000805027824 */ /* 0x003fe200078e00ff */
[----:B------:R-:W-:Y:S01]  /*28310*/  ULDC.64 UR36, c[0x0][0x198] ;  /* 0x0000660000247ab9 */ /* 0x000fe20000000a00 */
        /* <DEDUP_REMOVED lines=21> */
[----:B------:R-:W-:Y:S02]  /*28470*/  IMAD R2, R3, 0x2, R18 ;  /* 0x0000000203027824 */ /* 0x000fe400078e0212 */
[----:B------:R-:W-:-:S03]  /*28480*/  IMAD.MOV.U32 R3, RZ, RZ, 0x1 ;  /* 0x00000001ff037424 */ /* 0x000fc600078e00ff */
[----:B------:R0:W-:Y:S01]  /*28490*/  STL [R1+0x30], R2 ;  /* 0x0000300201007387 */ /* 0x0001e20000100800 */
[----:B------:R-:W-:-:S03]  /*284a0*/  @P0 LOP3.LUT R4, R4, 0x8, RZ, 0xfc, !PT ;  /* 0x0000000804040812 */ /* 0x000fc600078efcff */
[----:B------:R-:W-:Y:S04]  /*284b0*/  STL [R1+0x64], RZ ;  /* 0x000064ff01007387 */ /* 0x000fe80000100800 */
[----:B------:R-:W-:Y:S01]  /*284c0*/  STL [R1+0x10], R4 ;  /* 0x0000100401007387 */ /* 0x000fe20000100800 */
[----:B0-----:R-:W-:-:S05]  /*284d0*/  IMAD.MOV.U32 R2, RZ, RZ, 0x1 ;  /* 0x00000001ff027424 */ /* 0x001fca00078e00ff */
[----:B------:R0:W-:Y:S04]  /*284e0*/  STL [R1+0x24], R2 ;  /* 0x0000240201007387 */ /* 0x0001e80000100800 */
[----:B------:R1:W-:Y:S04]  /*284f0*/  STL [R1+0x20], RZ ;  /* 0x000020ff01007387 */ /* 0x0003e80000100800 */
[----:B------:R1:W-:Y:S01]  /*28500*/  STL [R1+0x18], R3 ;  /* 0x0000180301007387 */ /* 0x0003e20000100800 */
[C---:B0-----:R-:W-:Y:S02]  /*28510*/  LOP3.LUT R2, R0.reuse, 0x40, RZ, 0xfc, !PT ;  /* 0x0000004000027812 */ /* 0x041fe400078efcff */
[----:B------:R-:W-:-:S07]  /*28520*/  LOP3.LUT R0, R0, 0x80, RZ, 0xfc, !PT ;  /* 0x0000008000007812 */ /* 0x000fce00078efcff */
.L_x_6126:
[----:B------:R-:W2:Y:S01]  /*28530*/  LDL R0, [R1+0xc] ;  /* 0x00000c0001007983 */ /* 0x000ea20000100800 */
[----:B-1----:R-:W2:Y:S01]  /*28540*/  LDC.64 R2, c[0x0][0xc88] ;  /* 0x00032200ff027b82 */ /* 0x002ea20000000a00 */
[----:B------:R-:W-:Y:S05]  /*28550*/  YIELD ;  /* 0x0000000000007946 */ /* 0x000fea0003800000 */
[----:B------:R-:W-:Y:S01]  /*28560*/  ULDC.64 UR4, c[0x0][0xa28] ;  /* 0x00028a0000047ab9 */ /* 0x000fe20000000a00 */
[----:B------:R-:W-:Y:S01]  /*28570*/  ULDC.64 UR10, c[0x0][0xa18] ;  /* 0x00028600000a7ab9 */ /* 0x000fe20000000a00 */
[----:B------:R-:W-:Y:S01]  /*28580*/  ISETP.NE.U32.AND P0, PT, RZ, UR4, PT ;  /* 0x00000004ff007c0c */ /* 0x000fe2000bf05070 */
[----:B------:R-:W-:Y:S01]  /*28590*/  ULDC.64 UR6, c[0x0][0xa08] ;  /* 0x0002820000067ab9 */ /* 0x000fe20000000a00 */
[----:B--2---:R-:W-:Y:S01]  /*285a0*/  IMAD.WIDE R2, R0, 0x4, R2 ;  /* 0x0000000400027825 */ /* 0x004fe200078e0202 */
[----:B------:R-:W-:-:S04]  /*285b0*/  ULDC.64 UR8, c[0x0][0xa10] ;  /* 0x0002840000087ab9 */ /* 0x000fc80000000a00 */
[----:B0-----:R-:W2:Y:S01]  /*285c0*/  LDG.E R4, desc[UR60][R2.64] ;  /* 0x0000003c02047981 */ /* 0x001ea2000c1e1900 */
[----:B------:R-:W-:Y:S01]  /*285d0*/  ISETP.NE.AND.EX P0, PT, RZ, UR5, PT, P0 ;  /* 0x00000005ff007c0c */ /* 0x000fe2000bf05300 */
[----:B------:R-:W-:Y:S01]  /*285e0*/  IMAD.MOV.U32 R0, RZ, RZ, RZ ;  /* 0x000000ffff007224 */ /* 0x000fe200078e00ff */
[----:B------:R-:W-:-:S04]  /*285f0*/  ISETP.NE.U32.AND P3, PT, RZ, UR10, PT ;  /* 0x0000000aff007c0c */ /* 0x000fc8000bf65070 */
[----:B------:R-:W-:Y:S01]  /*28600*/  ISETP.NE.AND.EX P3, PT, RZ, UR11, PT, P3 ;  /* 0x0000000bff007c0c */ /* 0x000fe2000bf65330 */
[----:B------:R-:W-:Y:S01]  /*28610*/  IMAD.MOV.U32 R12, RZ, RZ, RZ ;  /* 0x000000ffff0c7224 */ /* 0x000fe200078e00ff */
[----:B--2---:R-:W-:Y:S01]  /*28620*/  SHF.R.S32.HI R5, RZ, 0x1f, R4 ;  /* 0x0000001fff057819 */ /* 0x004fe20000011404 */
[----:B------:R-:W-:-:S04]  /*28630*/  IMAD.SHL.U32 R15, R4, 0x4, RZ ;  /* 0x00000004040f7824 */ /* 0x000fc800078e00ff */
        /* <DEDUP_REMOVED lines=45> */
[----:B------:R-:W2:Y:S04]  /*28910*/  LDG.E R12, desc[UR60][R2.64] ;  /* 0x0000003c020c7981 */ /* 0x000ea8000c1e1900 */
[----:B------:R-:W2:Y:S02]  /*28920*/  LDG.E R2, desc[UR60][R2.64+0x4] ;  /* 0x0000043c02027981 */ /* 0x000ea4000c1e1900 */
[----:B--2--5:R-:W-:-:S05]  /*28930*/  IMAD.IADD R13, R2, 0x1, -R12 ;  /* 0x00000001020d7824 */ /* 0x024fca00078e0a0c */
[----:B------:R0:W-:Y:S02]  /*28940*/  STL [R1+0x50], R13 ;  /* 0x0000500d01007387 */ /* 0x0001e40000100800 */
.L_x_5973:
        /* <DEDUP_REMOVED lines=14> */
[----:B-1----:R-:W-:-:S04]  /*28a30*/  IADD3 R2, P1, R15, UR4, RZ ;  /* 0x000000040f027c10 */ /* 0x002fc8000ff3e0ff */
[----:B------:R-:W-:-:S05]  /*28a40*/  IADD3.X R3, R14, UR5, RZ, P1, !PT ;  /* 0x000000050e037c10 */ /* 0x000fca0008ffe4ff */
[----:B------:R2:W5:Y:S01]  /*28a50*/  LDG.E R8, desc[UR60][R2.64] ;  /* 0x0000003c02087981 */ /* 0x000562000c1e1900 */
[----:B------:R-:W-:Y:S05]  /*28a60*/  BRA `(.L_x_5975) ;  /* 0x0000000000107947 */ /* 0x000fea0003800000 */
.L_x_5974:
[----:B------:R-:W-:Y:S05]  /*28a70*/  @!P2 BRA `(.L_x_5975) ;  /* 0x00000000000ca947 */ /* 0x000fea0003800000 */
[----:B------:R-:W2:Y:S04]  /*28a80*/  LDG.E R8, desc[UR60][R6.64] ;  /* 0x0000003c06087981 */ /* 0x000ea8000c1e1900 */
[----:B------:R-:W2:Y:S02]  /*28a90*/  LDG.E R6, desc[UR60][R6.64+0x4] ;  /* 0x0000043c06067981 */ /* 0x000ea4000c1e1900 */
[----:B--2---:R-:W-:-:S07]  /*28aa0*/  IMAD.IADD R8, R6, 0x1, -R8 ;  /* 0x0000000106087824 */ /* 0x004fce00078e0a08 */
.L_x_5975:
[----:B-12---:R-:W2:Y:S01]  /*28ab0*/  @P0 LDG.E R2, desc[UR60][R4.64] ;  /* 0x0000003c04020981 */ /* 0x006ea2000c1e1900 */
[----:B------:R-:W1:Y:S03]  /*28ac0*/  LDC R3, c[0x0][0x448] ;  /* 0x00011200ff037b82 */ /* 0x000e660000000800 */
[----:B------:R-:W3:Y:S04]  /*28ad0*/  LDL R6, [R1+0x4] ;  /* 0x0000040001067983 */ /* 0x000ee80000100800 */
[----:B------:R4:W2:Y:S01]  /*28ae0*/  @P0 LDG.E R4, desc[UR60][R4.64+0x4] ;  /* 0x0000043c04040981 */ /* 0x0008a2000c1e1900 */
[----:B-1----:R-:W-:-:S13]  /*28af0*/  ISETP.NE.AND P1, PT, R3, 0x1, PT ;  /* 0x000000010300780c */ /* 0x002fda0003f25270 */
[----:B------:R-:W1:Y:S08]  /*28b00*/  @P1 LDC R3, c[0x0][0x44c] ;  /* 0x00011300ff031b82 */ /* 0x000e700000000800 */
[----:B----4-:R-:W4:Y:S01]  /*28b10*/  @P1 LDC R5, c[0x0][0x450] ;  /* 0x00011400ff051b82 */ /* 0x010f220000000800 */
[----:B-----5:R-:W-:Y:S01]  /*28b20*/  IMAD.IADD R7, R8, 0x1, -R0 ;  /* 0x0000000108077824 */ /* 0x020fe200078e0a00 */
[----:B------:R-:W-:-:S05]  /*28b30*/  LOP3.LUT R11, R17, 0xff, RZ, 0xc0, !PT ;  /* 0x000000ff110b7812 */ /* 0x000fca00078ec0ff */
[----:B------:R0:W-:Y:S01]  /*28b40*/  STL [R1+0x60], R11 ;  /* 0x0000600b01007387 */ /* 0x0001e20000100800 */
[----:B------:R-:W-:Y:S01]  /*28b50*/  BSSY B0, `(.L_x_5976) ;  /* 0x0000034000007945 */ /* 0x000fe20003800000 */
[----:B------:R-:W-:Y:S01]  /*28b60*/  SHF.R.U32.HI R17, RZ, 0x10, R17 ;  /* 0x00000010ff117819 */ /* 0x000fe20000011611 */
[----:B--2---:R-:W-:Y:S02]  /*28b70*/  @P0 IMAD.IADD R9, R4, 0x1, -R2 ;  /* 0x0000000104090824 */ /* 0x004fe400078e0a02 */
[----:B---3--:R-:W-:-:S04]  /*28b80*/  IMAD.SHL.U32 R2, R6, 0x80, RZ ;  /* 0x0000008006027824 */ /* 0x008fc800078e00ff */
[----:B------:R-:W-:-:S04]  /*28b90*/  VIADD R2, R2, 0x7f ;  /* 0x0000007f02027836 */ /* 0x000fc80000000000 */
[----:B-1----:R-:W-:-:S04]  /*28ba0*/  @P1 IMAD.HI.U32 R0, R2, R3, RZ ;  /* 0x0000000302001227 */ /* 0x002fc800078e00ff */
[----:B------:R-:W-:Y:S01]  /*28bb0*/  IMAD.MOV.U32 R4, RZ, RZ, R2 ;  /* 0x000000ffff047224 */ /* 0x000fe200078e0002 */
[----:B----4-:R-:W-:Y:S01]  /*28bc0*/  @P1 SHF.R.U32.HI R4, RZ, R5, R0 ;  /* 0x00000005ff041219 */ /* 0x010fe20000011600 */
[----:B------:R-:W-:Y:S02]  /*28bd0*/  IMAD.IADD R0, R7, 0x1, R9 ;  /* 0x0000000107007824 */ /* 0x000fe400078e0209 */
[----:B------:R-:W-:Y:S02]  /*28be0*/  IMAD.MOV.U32 R2, RZ, RZ, RZ ;  /* 0x000000ffff027224 */ /* 0x000fe400078e00ff */
[C---:B------:R-:W-:Y:S01]  /*28bf0*/  VIADD R3, R0.reuse, 0x6f ;  /* 0x0000006f00037836 */ /* 0x040fe20000000000 */
[----:B------:R-:W-:-:S03]  /*28c00*/  IADD3 R21, R0, 0x70, -R13 ;  /* 0x0000007000157810 */ /* 0x000fc60007ffe80d */
[----:B------:R-:W-:-:S04]  /*28c10*/  IMAD.HI R5, R3, -0x6db6db6d, R2 ;  /* 0x9249249303057827 */ /* 0x000fc800078e0202 */
[----:B------:R-:W-:-:S04]  /*28c20*/  IMAD.IADD R3, R21, 0x1, R4 ;  /* 0x0000000115037824 */ /* 0x000fc800078e0204 */
[----:B------:R-:W-:Y:S01]  /*28c30*/  IMAD.HI R2, R3, -0x6db6db6d, R2 ;  /* 0x9249249303027827 */ /* 0x000fe200078e0202 */
[----:B------:R-:W-:-:S04]  /*28c40*/  SHF.R.U32.HI R20, RZ, 0x1f, R5 ;  /* 0x0000001fff147819 */ /* 0x000fc80000011605 */
[----:B------:R-:W-:Y:S02]  /*28c50*/  SHF.R.U32.HI R6, RZ, 0x1f, R2 ;  /* 0x0000001fff067819 */ /* 0x000fe40000011602 */
[----:B------:R-:W-:Y:S02]  /*28c60*/  LEA.HI.SX32 R20, R5, R20, 0x1a ;  /* 0x0000001405147211 */ /* 0x000fe400078fd2ff */
[----:B------:R-:W-:-:S04]  /*28c70*/  LEA.HI.SX32 R6, R2, R6, 0x1a ;  /* 0x0000000602067211 */ /* 0x000fc800078fd2ff */
[----:B------:R-:W-:-:S04]  /*28c80*/  VIMNMX R6, R20, R6, PT ;  /* 0x0000000614067248 */ /* 0x000fc80003fe0100 */
[----:B------:R-:W-:Y:S01]  /*28c90*/  ISETP.GE.AND P1, PT, R6, 0x1, PT ;  /* 0x000000010600780c */ /* 0x000fe20003f26270 */
[----:B------:R-:W-:-:S12]  /*28ca0*/  IMAD.MOV.U32 R0, RZ, RZ, RZ ;  /* 0x000000ffff007224 */ /* 0x000fd800078e00ff */
        /* <DEDUP_REMOVED lines=30> */
.L_x_5977:
[----:B------:R-:W-:Y:S05]  /*28e90*/  BSYNC B0 ;  /* 0x0000000000007941 */ /* 0x000fea0003800000 */
.L_x_5976:
        /* <DEDUP_REMOVED lines=8> */
[----:B------:R-:W-:Y:S02]  /*28f20*/  ISETP.GT.AND P1, PT, R2, R0, PT ;  /* 0x000000000200720c */ /* 0x000fe40003f24270 */
[----:B------:R-:W-:-:S05]  /*28f30*/  SHF.R.U32.HI R4, RZ, 0x4, R0 ;  /* 0x00000004ff047819 */ /* 0x000fca0000011600 */
[----:B------:R-:W-:-:S04]  /*28f40*/  IMAD.WIDE.U32 R4, R4, 0x24924925, RZ ;  /* 0x2492492504047825 */ /* 0x000fc800078e00ff */
[----:B------:R-:W-:Y:S02]  /*28f50*/  IMAD.MOV.U32 R9, RZ, RZ, R5 ;  /* 0x000000ffff097224 */ /* 0x000fe400078e0005 */
[----:B------:R-:W-:Y:S02]  /*28f60*/  @P1 VIADD R3, R2, 0x6f ;  /* 0x0000006f02031836 */ /* 0x000fe40000000000 */
[----:B------:R-:W-:Y:S02]  /*28f70*/  @P1 IMAD.MOV.U32 R2, RZ, RZ, RZ ;  /* 0x000000ffff021224 */ /* 0x000fe400078e00ff */
[----:B------:R-:W-:Y:S02]  /*28f80*/  IMAD.MOV.U32 R7, RZ, RZ, R9 ;  /* 0x000000ffff077224 */ /* 0x000fe400078e0009 */
        /* <DEDUP_REMOVED lines=12> */
.L_x_6169:
[----:B-1----:R-:W-:Y:S02]  /*29050*/  ISETP.NE.AND P0, PT, R14, RZ, PT ;  /* 0x000000ff0e00720c */ /* 0x002fe40003f05270 */
[----:B------:R-:W-:-:S11]  /*29060*/  PLOP3.LUT P2, PT, PT, PT, PT, 0x8, 0x0 ;  /* 0x000000000000781c */ /* 0x000fd60003f4e170 */
[----:B------:R-:W-:Y:S05]  /*29070*/  @P0 BRA `(.L_x_5981) ;  /* 0x00000000000c0947 */ /* 0x000fea0003800000 */
[----:B------:R-:W-:-:S03]  /*29080*/  UMOV UR4, 0xffffffff ;  /* 0xffffffff00047882 */ /* 0x000fc60000000000 */
[----:B------:R-:W-:Y:S05]  /*29090*/  BRA.DIV UR4, `(.L_x_5982) ;  /* 0x0000007e04807947 */ /* 0x000fea000b800000 */
[----:B------:R-:W-:-:S13]  /*290a0*/  ELECT P2, URZ, PT ;  /* 0x00000000003f782f */ /* 0x000fda0003840000 */
.L_x_5981:
        /* <DEDUP_REMOVED lines=9> */
.L_x_6172:
[----:B------:R-:W-:Y:S05]  /*29140*/  BSYNC B1 ;  /* 0x0000000000017941 */ /* 0x000fea0003800000 */
.L_x_5983:
        /* <DEDUP_REMOVED lines=12> */
.L_x_6173:
[----:B------:R-:W-:Y:S05]  /*29210*/  BSYNC B2 ;  /* 0x0000000000027941 */ /* 0x000fea0003800000 */
.L_x_5987:
        /* <DEDUP_REMOVED lines=8> */
.L_x_5990:
[----:B------:R-:W-:Y:S05]  /*292a0*/  BSYNC B2 ;  /* 0x0000000000027941 */ /* 0x000fea0003800000 */
.L_x_5989:
        /* <DEDUP_REMOVED lines=10> */
[----:B--2---:R-:W-:-:S02]  /*29350*/  IMAD R6, R2, 0xa800, R18 ;  /* 0x0000a80002067824 */ /* 0x004fc400078e0212 */
[----:B------:R-:W-:Y:S02]  /*29360*/  VIADD R2, R5, 0x36890 ;  /* 0x0003689005027836 */ /* 0x000fe40000000000 */
[----:B------:R-:W-:-:S07]  /*29370*/  VIADD R4, R6, 0x21400 ;  /* 0x0002140006047836 */ /* 0x000fce0000000000 */
.L_x_5991:
        /* <DEDUP_REMOVED lines=16> */
.L_x_5992:
        /* <DEDUP_REMOVED lines=16> */
.L_x_5993:
        /* <DEDUP_REMOVED lines=13> */
.L_x_6174:
[----:B------:R-:W-:Y:S05]  /*29650*/  BSYNC B2 ;  /* 0x0000000000027941 */ /* 0x000fea0003800000 */
.L_x_5994:
        /* <DEDUP_REMOVED lines=10> */
.L_x_5997:
[----:B------:R-:W-:Y:S05]  /*29700*/  BSYNC B2 ;  /* 0x0000000000027941 */ /* 0x000fea0003800000 */
.L_x_5996:
        /* <DEDUP_REMOVED lines=8> */
.L_x_5998:
        /* <DEDUP_REMOVED lines=15> */
.L_x_5999:
        /* <DEDUP_REMOVED lines=15> */
.L_x_6000:
        /* <DEDUP_REMOVED lines=10> */
.L_x_5986:
[----:B------:R-:W-:Y:S05]  /*29a10*/  BSYNC B1 ;  /* 0x0000000000017941 */ /* 0x000fea0003800000 */
.L_x_5985:
        /* <DEDUP_REMOVED lines=13> */
.L_x_6017:
        /* <DEDUP_REMOVED lines=13> */
.L_x_6175:
[----:B------:R-:W-:Y:S05]  /*29bc0*/  BSYNC B2 ;  /* 0x0000000000027941 */ /* 0x000fea0003800000 */
.L_x_6003:
        /* <DEDUP_REMOVED lines=8> */
.L_x_6006:
[----:B------:R-:W-:Y:S05]  /*29c50*/  BSYNC B2 ;  /* 0x0000000000027941 */ /* 0x000fea0003800000 */
.L_x_6005:
        /* <DEDUP_REMOVED lines=12> */
.L_x_6007:
        /* <DEDUP_REMOVED lines=16> */
.L_x_6008:
        /* <DEDUP_REMOVED lines=16> */
.L_x_6009:
        /* <DEDUP_REMOVED lines=13> */
.L_x_6176:
[----:B------:R-:W-:Y:S05]  /*29ff0*/  BSYNC B2 ;  /* 0x0000000000027941 */ /* 0x000fea0003800000 */
.L_x_6010:
        /* <DEDUP_REMOVED lines=10> */
.L_x_6013:
[----:B------:R-:W-:Y:S05]  /*2a0a0*/  BSYNC B2 ;  /* 0x0000000000027941 */ /* 0x000fea0003800000 */
.L_x_6012:
        /* <DEDUP_REMOVED lines=8> */
.L_x_6014:
        /* <DEDUP_REMOVED lines=15> */
.L_x_6015:
        /* <DEDUP_REMOVED lines=15> */
.L_x_6016:
        /* <DEDUP_REMOVED lines=10> */
.L_x_6002:
[----:B------:R-:W-:Y:S05]  /*2a3b0*/  BSYNC B1 ;  /* 0x0000000000017941 */ /* 0x000fea0003800000 */
.L_x_6001:
        /* <DEDUP_REMOVED lines=12> */
.L_x_5979:
[----:B------:R-:W-:Y:S05]  /*2a480*/  BSYNC B0 ;  /* 0x0000000000007941 */ /* 0x000fea0003800000 */
.L_x_5978:
        /* <DEDUP_REMOVED lines=12> */
[----:B-1----:R-:W-:Y:S01]  /*2a550*/  @P0 SHF.R.U32.HI R0, RZ, R3, R2 ;  /* 0x00000003ff000219 */ /* 0x002fe20000011602 */
[----:B------:R-:W-:-:S04]  /*2a560*/  IMAD.MOV.U32 R2, RZ, RZ, RZ ;  /* 0x000000ffff027224 */ /* 0x000fc800078e00ff */
[----:B------:R-:W-:-:S04]  /*2a570*/  IMAD.IADD R3, R21, 0x1, R0 ;  /* 0x0000000115037824 */ /* 0x000fc800078e0200 */
[----:B------:R-:W-:-:S05]  /*2a580*/  IMAD.HI R2, R3, -0x6db6db6d, R2 ;  /* 0x9249249303027827 */ /* 0x000fca00078e0202 */
        /* <DEDUP_REMOVED lines=34> */
.L_x_6019:
[----:B------:R-:W-:Y:S05]  /*2a7b0*/  BSYNC B0 ;  /* 0x0000000000007941 */ /* 0x000fea0003800000 */
.L_x_6018:
        /* <DEDUP_REMOVED lines=14> */
[----:B------:R-:W-:Y:S02]  /*2a8a0*/  VOTEU.ANY UR4, UPT, PT ;  /* 0x0000000000047886 */ /* 0x000fe400038e0100 */
[----:B------:R-:W0:Y:S08]  /*2a8b0*/  FLO.U32 R0, UR4 ;  /* 0x0000000400007d00 */ /* 0x000e3000080e0000 */
[----:B------:R-:W1:Y:S01]  /*2a8c0*/  POPC R4, UR4 ;  /* 0x0000000400047d09 */ /* 0x000e620008000000 */
[----:B0-----:R-:W-:-:S02]  /*2a8d0*/  ISETP.EQ.U32.AND P0, PT, R0, R3, PT ;  /* 0x000000030000720c */ /* 0x001fc40003f02070 */
[----:B------:R-:W1:Y:S11]  /*2a8e0*/  LDC.64 R2, c[0x0][0xc60] ;  /* 0x00031800ff027b82 */ /* 0x000e760000000a00 */
        /* <DEDUP_REMOVED lines=8> */
.L_x_6021:
        /* <DEDUP_REMOVED lines=20> */
.L_x_6024:
[----:B------:R-:W-:Y:S05]  /*2aab0*/  BSYNC B6 ;  /* 0x0000000000067941 */ /* 0x000fea0003800000 */
.L_x_6023:
        /* <DEDUP_REMOVED lines=20> */
.L_x_6027:
        /* <DEDUP_REMOVED lines=15> */
.L_x_6026:
[----:B------:R-:W-:Y:S05]  /*2acf0*/  BSYNC B6 ;  /* 0x0000000000067941 */ /* 0x000fea0003800000 */
.L_x_6025:
        /* <DEDUP_REMOVED lines=25> */
.L_x_6179:
        /* <DEDUP_REMOVED lines=11> */
.L_x_6182:
        /* <DEDUP_REMOVED lines=24> */
.L_x_6031:
[----:B-1----:R-:W2:Y:S01]  /*2b0c0*/  LDL R2, [R1+0x18] ;  /* 0x0000180001027983 */ /* 0x002ea20000100800 */
[----:B0-----:R-:W-:Y:S01]  /*2b0d0*/  IMAD R0, R19, 0x8, R18 ;  /* 0x0000000813007824 */ /* 0x001fe200078e0212 */
[----:B--2---:R-:W-:-:S04]  /*2b0e0*/  SHF.L.U32 R2, R2, 0x1f, RZ ;  /* 0x0000001f02027819 */ /* 0x004fc800000006ff */
[----:B------:R-:W0:Y:S02]  /*2b0f0*/  SYNCS.PHASECHK.TRANS64.TRYWAIT P0, [R0+URZ+0x36840], R2 ;  /* 0x03684002000075a7 */ /* 0x000e24000800017f */
[----:B0-----:R-:W-:Y:S05]  /*2b100*/  @!P0 BRA `(.L_x_6032) ;  /* 0x0000006000408947 */ /* 0x001fea0003800000 */
.L_x_6183:
        /* <DEDUP_REMOVED lines=10> */
.L_x_6033:
        /* <DEDUP_REMOVED lines=34> */
.L_x_6029:
        /* <DEDUP_REMOVED lines=40> */
.L_x_6035:
[----:B------:R-:W-:Y:S05]  /*2b650*/  BSYNC B6 ;  /* 0x0000000000067941 */ /* 0x000fea0003800000 */
.L_x_6034:
        /* <DEDUP_REMOVED lines=63> */
[----:B------:R-:W-:-:S05]  /*2ba50*/  SHF.R.U32.HI R11, RZ, 0x3, R11 ;  /* 0x00000003ff0b7819 */ /* 0x000fca000001160b */
[----:B------:R-:W-:-:S04]  /*2ba60*/  IMAD R0, R10, 0x80, R11 ;  /* 0x000000800a007824 */ /* 0x000fc800078e020b */
[----:B------:R-:W-:Y:S02]  /*2ba70*/  VIADD R5, R0, 0x10 ;  /* 0x0000001000057836 */ /* 0x000fe40000000000 */
[----:B--2---:R-:W-:Y:S02]  /*2ba80*/  IMAD R2, R6, R7, RZ ;  /* 0x0000000706027224 */ /* 0x004fe400078e02ff */
        /* <DEDUP_REMOVED lines=74> */
[----:B------:R1:W2:Y:S04]  /*2bf30*/  SHFL.IDX PT, R5, R3, 0x7, 0x181f ;  /* 0x00f81f0003057f89 */ /* 0x0002a800000e0000 */
[----:B------:R1:W-:Y:S04]  /*2bf40*/  @!P2 LDGSTS.E.BYPASS.LTC128B.128 [R9+0x18400], desc[UR60][R6.64], !P3 ;  /* 0x184000000609afae */ /* 0x0003e8000d901d7c */
[----:B------:R1:W-:Y:S04]  /*2bf50*/  @!P2 LDGSTS.E.BYPASS.LTC128B.128 [R9+0x1c400], desc[UR60][R6.64+0x80], !P0 ;  /* 0x1c4000800609afae */ /* 0x0003e8000c101d7c */
[----:B------:R1:W-:Y:S04]  /*2bf60*/  @!P2 LDGSTS.E.BYPASS.LTC128B.128 [R9+0x20400], desc[UR60][R6.64+0x100], !P1 ;  /* 0x204001000609afae */ /* 0x0003e8000c901d7c */
[----:B------:R1:W3:Y:S02]  /*2bf70*/  SHFL.IDX PT, R3, R4, 0x7, 0x181f ;  /* 0x00f81f0004037f89 */ /* 0x0002e400000e0000 */
.L_x_6200:
[----:B------:R-:W-:Y:S01]  /*2bf80*/  VIADD R0, R0, 0x70 ;  /* 0x0000007000007836 */ /* 0x000fe20000000000 */
[----:B------:R-:W-:Y:S04]  /*2bf90*/  BSSY B0, `(.L_x_6037) ;  /* 0x000000c000007945 */ /* 0x000fe80003800000 */
[----:B------:R-:W-:-:S13]  /*2bfa0*/  ISETP.GE.AND P2, PT, R0, R2, PT ;  /* 0x000000020000720c */ /* 0x000fda0003f46270 */
[----:B------:R-:W-:Y:S05]  /*2bfb0*/  @P2 BRA `(.L_x_6038) ;  /* 0x0000000000242947 */ /* 0x000fea0003800000 */
[----:B-1----:R-:W4:Y:S01]  /*2bfc0*/  LDL R4, [R1+0x30] ;  /* 0x0000300001047983 */ /* 0x002f220000100800 */
[----:B---3--:R-:W-:-:S05]  /*2bfd0*/  LEA R2, P2, R8, R3, 0x1 ;  /* 0x0000000308027211 */ /* 0x008fca00078408ff */
[----:B--2---:R-:W-:-:S05]  /*2bfe0*/  IMAD.X R3, RZ, RZ, R5, P2 ;  /* 0x000000ffff037224 */ /* 0x004fca00010e0605 */
[----:B------:R-:W-:Y:S01]  /*2bff0*/  @!PT LDS RZ, [RZ] ;  /* 0x00000000fffff984 */ /* 0x000fe20000000800 */
[----:B------:R-:W-:Y:S01]  /*2c000*/  @!PT LDS RZ, [RZ] ;  /* 0x00000000fffff984 */ /* 0x000fe20000000800 */
[----:B------:R-:W-:Y:S01]  /*2c010*/  @!PT LDS RZ, [RZ] ;  /* 0x00000000fffff984 */ /* 0x000fe20000000800 */
[----:B----4-:R4:W-:Y:S04]  /*2c020*/  LDGSTS.E.BYPASS.LTC128B.128 [R4+0x18c00], desc[UR60][R2.64], !P3 ;  /* 0x18c0000002047fae */ /* 0x0109e8000d901d7c */
[----:B------:R4:W-:Y:S04]  /*2c030*/  LDGSTS.E.BYPASS.LTC128B.128 [R4+0x1cc00], desc[UR60][R2.64+0x80], !P0 ;  /* 0x1cc0008002047fae */ /* 0x0009e8000c101d7c */
[----:B------:R4:W-:Y:S02]  /*2c040*/  LDGSTS.E.BYPASS.LTC128B.128 [R4+0x20c00], desc[UR60][R2.64+0x100], !P1 ;  /* 0x20c0010002047fae */ /* 0x0009e4000c901d7c */
.L_x_6038:
[----:B------:R-:W-:Y:S05]  /*2c050*/  BSYNC B0 ;  /* 0x0000000000007941 */ /* 0x000fea0003800000 */
.L_x_6037:
[----:B------:R-:W-:Y:S01]  /*2c060*/  NOP ;  /* 0x0000000000007918 */ /* 0x000fe20000000000 */
[----:B------:R-:W-:-:S13]  /*2c070*/  PLOP3.LUT P0, PT, PT, PT, PT, 0x80, 0x0 ;  /* 0x000000000000781c */ /* 0x000fda0003f0f070 */
.L_x_6039:
        /* <DEDUP_REMOVED lines=18> */
.L_x_6201:
[----:B------:R-:W-:Y:S05]  /*2c1a0*/  BSYNC B0 ;  /* 0x0000000000007941 */ /* 0x000fea0003800000 */
.L_x_6040:
[----:B------:R-:W4:Y:S04]  /*2c1b0*/  LDL R2, [R1+0x48] ;  /* 0x0000480001027983 */ /* 0x000f280000100800 */
[----:B-1-3--:R-:W3:Y:S01]  /*2c1c0*/  LDL R3, [R1+0x34] ;  /* 0x0000340001037983 */ /* 0x00aee20000100800 */
[----:B------:R-:W-:Y:S01]  /*2c1d0*/  BSSY B0, `(.L_x_6042) ;  /* 0x0000249000007945 */ /* 0x000fe20003800000 */
[----:B----4-:R-:W-:-:S05]  /*2c1e0*/  VIADD R0, R2, 0xfffffffe ;  /* 0xfffffffe02007836 */ /* 0x010fca0000000000 */
[----:B---3--:R-:W-:-:S13]  /*2c1f0*/  ISETP.GE.AND P0, PT, R0, R3, PT ;  /* 0x000000030000720c */ /* 0x008fda0003f06270 */
[----:B------:R-:W-:Y:S05]  /*2c200*/  @!P0 BRA `(.L_x_6043) ;  /* 0x0000002400148947 */ /* 0x000fea0003800000 */
[----:B------:R-:W3:Y:S04]  /*2c210*/  LDL.LU R2, [R1+0x60] ;  /* 0x0000600001027983 */ /* 0x000ee80000300800 */
[----:B--2---:R-:W2:Y:S04]  /*2c220*/  LDL.LU R5, [R1+0x44] ;  /* 0x0000440001057983 */ /* 0x004ea80000300800 */
[----:B------:R-:W0:Y:S01]  /*2c230*/  LDL.LU R4, [R1+0x40] ;  /* 0x0000400001047983 */ /* 0x000e220000300800 */
[----:B------:R-:W-:Y:S01]  /*2c240*/  BSSY B2, `(.L_x_6044) ;  /* 0x00000c7000027945 */ /* 0x000fe20003800000 */
[----:B---3--:R-:W-:-:S04]  /*2c250*/  VIADD R2, R2, 0x1 ;  /* 0x0000000102027836 */ /* 0x008fc80000000000 */
[----:B--2---:R-:W-:-:S05]  /*2c260*/  IMAD R2, R2, R5, RZ ;  /* 0x0000000502027224 */ /* 0x004fca00078e02ff */
[----:B0-----:R-:W-:Y:S02]  /*2c270*/  VIMNMX R6, R4, R2, PT ;  /* 0x0000000204067248 */ /* 0x001fe40003fe0100 */
        /* <DEDUP_REMOVED lines=41> */
.L_x_6048:
[----:B------:R-:W-:Y:S01]  /*2c510*/  IMAD R3, R8, 0x8, R18 ;  /* 0x0000000808037824 */ /* 0x000fe200078e0212 */
[----:B------:R-:W-:Y:S01]  /*2c520*/  SHF.L.U32 R2, R10, 0x1f, RZ ;  /* 0x0000001f0a027819 */ /* 0x000fe200000006ff */
[----:B------:R-:W-:Y:S03]  /*2c530*/  BSSY B3, `(.L_x_6049) ;  /* 0x0000003000037945 */ /* 0x000fe60003800000 */
[----:B------:R-:W1:Y:S02]  /*2c540*/  SYNCS.PHASECHK.TRANS64.TRYWAIT P0, [R3+URZ+0x36840], R2 ;  /* 0x03684002030075a7 */ /* 0x000e64000800017f */
[----:B-1----:R-:W-:Y:S05]  /*2c550*/  @!P0 BRA `(.L_x_6050) ;  /* 0x0000005800388947 */ /* 0x002fea0003800000 */
.L_x_6202:
[----:B------:R-:W-:Y:S05]  /*2c560*/  BSYNC B3 ;  /* 0x0000000000037941 */ /* 0x000fea0003800000 */
.L_x_6049:
        /* <DEDUP_REMOVED lines=11> */
.L_x_6052:
[----:B------:R-:W-:Y:S05]  /*2c620*/  BSYNC B3 ;  /* 0x0000000000037941 */ /* 0x000fea0003800000 */
.L_x_6051:
        /* <DEDUP_REMOVED lines=12> */
.L_x_6053:
        /* <DEDUP_REMOVED lines=16> */
.L_x_6054:
        /* <DEDUP_REMOVED lines=16> */
.L_x_6055:
        /* <DEDUP_REMOVED lines=16> */
.L_x_6203:
[----:B------:R-:W-:Y:S05]  /*2c9f0*/  BSYNC B3 ;  /* 0x0000000000037941 */ /* 0x000fea0003800000 */
.L_x_6056:
        /* <DEDUP_REMOVED lines=10> */
.L_x_6058:
[----:B------:R-:W2:Y:S01]  /*2caa0*/  LDL R3, [R1+0x10] ;  /* 0x0000100001037983 */ /* 0x000ea20000100800 */
[----:B------:R-:W-:Y:S01]  /*2cab0*/  BSSY B3, `(.L_x_6059) ;  /* 0x0000004000037945 */ /* 0x000fe20003800000 */
[----:B--2---:R-:W-:-:S13]  /*2cac0*/  LOP3.LUT P0, RZ, R3, 0x8, RZ, 0xc0, !PT ;  /* 0x0000000803ff7812 */ /* 0x004fda000780c0ff */
[----:B------:R-:W-:Y:S05]  /*2cad0*/  @P0 BRA `(.L_x_6060) ;  /* 0x0000000000040947 */ /* 0x000fea0003800000 */
[----:B------:R-:W-:Y:S01]  /*2cae0*/  BPT.TRAP 0x1 ;  /* 0x000000040000795c */ /* 0x000fe20000300000 */
.L_x_6060:
[----:B------:R-:W-:Y:S05]  /*2caf0*/  BSYNC B3 ;  /* 0x0000000000037941 */ /* 0x000fea0003800000 */
.L_x_6059:
        /* <DEDUP_REMOVED lines=12> */
.L_x_6061:
        /* <DEDUP_REMOVED lines=15> */
.L_x_6062:
        /* <DEDUP_REMOVED lines=15> */
.L_x_6063:
        /* <DEDUP_REMOVED lines=12> */
.L_x_6047:
[----:B------:R-:W-:Y:S05]  /*2ce60*/  BSYNC B1 ;  /* 0x0000000000017941 */ /* 0x000fea0003800000 */
.L_x_6046:
[----:B0-----:R-:W2:Y:S01]  /*2ce70*/  LDL.LU R0, [R1+0x48] ;  /* 0x0000480001007983 */ /* 0x001ea20000300800 */
[----:B------:R-:W-:-:S03]  /*2ce80*/  IMAD.MOV.U32 R19, RZ, RZ, R8 ;  /* 0x000000ffff137224 */ /* 0x000fc600078e0008 */
[----:B------:R0:W-:Y:S02]  /*2ce90*/  STL [R1+0x18], R10 ;  /* 0x0000180a01007387 */ /* 0x0001e40000100800 */
[----:B0-2---:R-:W-:-:S07]  /*2cea0*/  VIADD R0, R0, 0xfffffffd ;  /* 0xfffffffd00007836 */ /* 0x005fce0000000000 */
.L_x_6045:
[----:B------:R-:W-:Y:S05]  /*2ceb0*/  BSYNC B2 ;  /* 0x0000000000027941 */ /* 0x000fea0003800000 */
.L_x_6044:
[----:B------:R-:W-:Y:S01]  /*2cec0*/  VIADD R9, R9, 0xfffffffe ;  /* 0xfffffffe09097836 */ /* 0x000fe20000000000 */
[----:B------:R-:W-:-:S04]  /*2ced0*/  LOP3.LUT R6, RZ, R6, RZ, 0x33, !PT ;  /* 0x00000006ff067212 */ /* 0x000fc800078e33ff */
[----:B------:R-:W-:-:S13]  /*2cee0*/  ISETP.NE.AND P0, PT, R9, R6, PT ;  /* 0x000000060900720c */ /* 0x000fda0003f05270 */
[----:B------:R-:W-:Y:S05]  /*2cef0*/  @!P0 BRA `(.L_x_6043) ;  /* 0x0000001400d88947 */ /* 0x000fea0003800000 */
[----:B------:R-:W-:-:S07]  /*2cf00*/  IMAD.MOV.U32 R9, RZ, RZ, R17 ;  /* 0x000000ffff097224 */ /* 0x000fce00078e0011 */
.L_x_6100:
        /* <DEDUP_REMOVED lines=35> */
.L_x_6066:
[----:B------:R-:W-:Y:S01]  /*2d140*/  IMAD R3, R4, 0x8, R18 ;  /* 0x0000000804037824 */ /* 0x000fe200078e0212 */
[----:B------:R-:W-:Y:S01]  /*2d150*/  SHF.L.U32 R2, R5, 0x1f, RZ ;  /* 0x0000001f05027819 */ /* 0x000fe200000006ff */
[----:B------:R-:W-:Y:S03]  /*2d160*/  BSSY B2, `(.L_x_6067) ;  /* 0x0000003000027945 */ /* 0x000fe60003800000 */
[----:B------:R-:W1:Y:S02]  /*2d170*/  SYNCS.PHASECHK.TRANS64.TRYWAIT P0, [R3+URZ+0x36840], R2 ;  /* 0x03684002030075a7 */ /* 0x000e64000800017f */
[----:B-1----:R-:W-:Y:S05]  /*2d180*/  @!P0 BRA `(.L_x_6068) ;  /* 0x0000004c00548947 */ /* 0x002fea0003800000 */
.L_x_6204:
[----:B------:R-:W-:Y:S05]  /*2d190*/  BSYNC B2 ;  /* 0x0000000000027941 */ /* 0x000fea0003800000 */
.L_x_6067:
        /* <DEDUP_REMOVED lines=11> */
.L_x_6070:
[----:B------:R-:W-:Y:S05]  /*2d250*/  BSYNC B2 ;  /* 0x0000000000027941 */ /* 0x000fea0003800000 */
.L_x_6069:
        /* <DEDUP_REMOVED lines=12> */
.L_x_6071:
        /* <DEDUP_REMOVED lines=16> */
.L_x_6072:
        /* <DEDUP_REMOVED lines=16> */
.L_x_6073:
        /* <DEDUP_REMOVED lines=16> */
.L_x_6205:
[----:B------:R-:W-:Y:S05]  /*2d620*/  BSYNC B2 ;  /* 0x0000000000027941 */ /* 0x000fea0003800000 */
.L_x_6074:
        /* <DEDUP_REMOVED lines=10> */
.L_x_6076:
[----:B------:R-:W2:Y:S01]  /*2d6d0*/  LDL R3, [R1+0x10] ;  /* 0x0000100001037983 */ /* 0x000ea20000100800 */
[----:B------:R-:W-:Y:S01]  /*2d6e0*/  BSSY B2, `(.L_x_6077) ;  /* 0x0000004000027945 */ /* 0x000fe20003800000 */
[----:B--2---:R-:W-:-:S13]  /*2d6f0*/  LOP3.LUT P0, RZ, R3, 0x8, RZ, 0xc0, !PT ;  /* 0x0000000803ff7812 */ /* 0x004fda000780c0ff */
[----:B------:R-:W-:Y:S05]  /*2d700*/  @P0 BRA `(.L_x_6078) ;  /* 0x0000000000040947 */ /* 0x000fea0003800000 */
[----:B------:R-:W-:Y:S01]  /*2d710*/  BPT.TRAP 0x1 ;  /* 0x000000040000795c */ /* 0x000fe20000300000 */
.L_x_6078:
[----:B------:R-:W-:Y:S05]  /*2d720*/  BSYNC B2 ;  /* 0x0000000000027941 */ /* 0x000fea0003800000 */
.L_x_6077:
        /* <DEDUP_REMOVED lines=12> */
.L_x_6079:
        /* <DEDUP_REMOVED lines=15> */
.L_x_6080:
        /* <DEDUP_REMOVED lines=15> */
.L_x_6081:
        /* <DEDUP_REMOVED lines=12> */
.L_x_6065:
[----:B------:R-:W-:Y:S05]  /*2da90*/  BSYNC B1 ;  /* 0x0000000000017941 */ /* 0x000fea0003800000 */
.L_x_6064:
        /* <DEDUP_REMOVED lines=35> */
.L_x_6084:
[----:B------:R-:W-:Y:S01]  /*2dcd0*/  IMAD R3, R19, 0x8, R18 ;  /* 0x0000000813037824 */ /* 0x000fe200078e0212 */
[----:B------:R-:W-:Y:S01]  /*2dce0*/  SHF.L.U32 R2, R10, 0x1f, RZ ;  /* 0x0000001f0a027819 */ /* 0x000fe200000006ff */
[----:B------:R-:W-:Y:S03]  /*2dcf0*/  BSSY B2, `(.L_x_6085) ;  /* 0x0000003000027945 */ /* 0x000fe60003800000 */
[----:B------:R-:W2:Y:S02]  /*2dd00*/  SYNCS.PHASECHK.TRANS64.TRYWAIT P0, [R3+URZ+0x36840], R2 ;  /* 0x03684002030075a7 */ /* 0x000ea4000800017f */
[----:B--2---:R-:W-:Y:S05]  /*2dd10*/  @!P0 BRA `(.L_x_6086) ;  /* 0x0000004000988947 */ /* 0x004fea0003800000 */
.L_x_6206:
[----:B------:R-:W-:Y:S05]  /*2dd20*/  BSYNC B2 ;  /* 0x0000000000027941 */ /* 0x000fea0003800000 */
.L_x_6085:
        /* <DEDUP_REMOVED lines=11> */
.L_x_6088:
[----:B------:R-:W-:Y:S05]  /*2dde0*/  BSYNC B2 ;  /* 0x0000000000027941 */ /* 0x000fea0003800000 */
.L_x_6087:
        /* <DEDUP_REMOVED lines=12> */
.L_x_6089:
        /* <DEDUP_REMOVED lines=16> */
.L_x_6090:
        /* <DEDUP_REMOVED lines=16> */
.L_x_6091:
        /* <DEDUP_REMOVED lines=15> */
.L_x_6207:
[----:B------:R-:W-:Y:S05]  /*2e1a0*/  BSYNC B2 ;  /* 0x0000000000027941 */ /* 0x000fea0003800000 */
.L_x_6092:
        /* <DEDUP_REMOVED lines=10> */
.L_x_6094:
[----:B------:R-:W2:Y:S01]  /*2e250*/  LDL R3, [R1+0x10] ;  /* 0x0000100001037983 */ /* 0x000ea20000100800 */
[----:B------:R-:W-:Y:S01]  /*2e260*/  BSSY B2, `(.L_x_6095) ;  /* 0x0000004000027945 */ /* 0x000fe20003800000 */
[----:B--2---:R-:W-:-:S13]  /*2e270*/  LOP3.LUT P0, RZ, R3, 0x8, RZ, 0xc0, !PT ;  /* 0x0000000803ff7812 */ /* 0x004fda000780c0ff */
[----:B------:R-:W-:Y:S05]  /*2e280*/  @P0 BRA `(.L_x_6096) ;  /* 0x0000000000040947 */ /* 0x000fea0003800000 */
[----:B------:R-:W-:Y:S01]  /*2e290*/  BPT.TRAP 0x1 ;  /* 0x000000040000795c */ /* 0x000fe20000300000 */
.L_x_6096:
[----:B------:R-:W-:Y:S05]  /*2e2a0*/  BSYNC B2 ;  /* 0x0000000000027941 */ /* 0x000fea0003800000 */
.L_x_6095:
        /* <DEDUP_REMOVED lines=12> */
.L_x_6097:
        /* <DEDUP_REMOVED lines=15> */
.L_x_6098:
        /* <DEDUP_REMOVED lines=15> */
.L_x_6099:
        /* <DEDUP_REMOVED lines=12> */
.L_x_6083:
[----:B------:R-:W-:Y:S05]  /*2e610*/  BSYNC B1 ;  /* 0x0000000000017941 */ /* 0x000fea0003800000 */
.L_x_6082:
[----:B------:R-:W2:Y:S01]  /*2e620*/  LDL R2, [R1+0x34] ;  /* 0x0000340001027983 */ /* 0x000ea20000100800 */
[----:B------:R-:W-:Y:S01]  /*2e630*/  VIADD R0, R0, 0xfffffffe ;  /* 0xfffffffe00007836 */ /* 0x000fe20000000000 */
[----:B--2---:R-:W-:-:S13]  /*2e640*/  ISETP.GT.AND P0, PT, R6, R2, PT ;  /* 0x000000020600720c */ /* 0x004fda0003f04270 */
[----:B------:R-:W-:Y:S05]  /*2e650*/  @P0 BRA `(.L_x_6100) ;  /* 0xffffffe8002c0947 */ /* 0x000fea000383ffff */
.L_x_6043:
[----:B------:R-:W-:Y:S05]  /*2e660*/  BSYNC B0 ;  /* 0x0000000000007941 */ /* 0x000fea0003800000 */
.L_x_6042:
[----:B------:R-:W3:Y:S01]  /*2e670*/  S2R R2, SR_TID.X ;  /* 0x0000000000027919 */ /* 0x000ee20000002100 */
[----:B------:R-:W-:Y:S01]  /*2e680*/  BSSY B0, `(.L_x_6101) ;  /* 0x0000011000007945 */ /* 0x000fe20003800000 */
[----:B---3--:R-:W-:-:S04]  /*2e690*/  LOP3.LUT R2, R2, 0x7f, RZ, 0xc0, !PT ;  /* 0x0000007f02027812 */ /* 0x008fc800078ec0ff */
[----:B------:R-:W-:-:S13]  /*2e6a0*/  ISETP.NE.AND P0, PT, R2, RZ, PT ;  /* 0x000000ff0200720c */ /* 0x000fda0003f05270 */
[----:B------:R-:W-:Y:S05]  /*2e6b0*/  @P0 BRA `(.L_x_6102) ;  /* 0x0000000000340947 */ /* 0x000fea0003800000 */
[----:B------:R-:W3:Y:S01]  /*2e6c0*/  S2R R2, SR_LANEID ;  /* 0x0000000000027919 */ /* 0x000ee20000000000 */
[----:B------:R-:W-:Y:S01]  /*2e6d0*/  VOTEU.ANY UR4, UPT, PT ;  /* 0x0000000000047886 */ /* 0x000fe200038e0100 */
[----:B--2---:R-:W2:Y:S01]  /*2e6e0*/  LDC.64 R4, c[0x0][0xc60] ;  /* 0x00031800ff047b82 */ /* 0x004ea20000000a00 */
[----:B------:R-:W3:Y:S02]  /*2e6f0*/  FLO.U32 R0, UR4 ;  /* 0x0000000400007d00 */ /* 0x000ee400080e0000 */
[----:B---3--:R-:W-:-:S06]  /*2e700*/  ISETP.EQ.U32.AND P0, PT, R0, R2, PT ;  /* 0x000000020000720c */ /* 0x008fcc0003f02070 */
[----:B------:R-:W2:Y:S07]  /*2e710*/  POPC R2, UR4 ;  /* 0x0000000400027d09 */ /* 0x000eae0008000000 */
[----:B--2---:R-:W2:Y:S04]  /*2e720*/  @P0 ATOMG.E.ADD.STRONG.GPU PT, R2, desc[UR60][R4.64], R2 ;  /* 0x00000002040209a8 */ /* 0x004ea800081ee1fc */
[----:B--2---:R2:W3:Y:S02]  /*2e730*/  SHFL.IDX PT, R2, R2, R0, 0x1f ;  /* 0x00001f0002027589 */ /* 0x0044e400000e0000 */
[----:B--2---:R-:W2:Y:S02]  /*2e740*/  S2R R0, SR_LTMASK ;  /* 0x0000000000007919 */ /* 0x004ea40000003900 */
[----:B--2---:R-:W-:-:S06]  /*2e750*/  LOP3.LUT R0, R0, UR4, RZ, 0xc0, !PT ;  /* 0x0000000400007c12 */ /* 0x004fcc000f8ec0ff */
[----:B------:R-:W3:Y:S02]  /*2e760*/  POPC R0, R0 ;  /* 0x0000000000007309 */ /* 0x000ee40000000000 */
[----:B---3--:R-:W-:-:S05]  /*2e770*/  IADD3 R0, R2, UR39, R0 ;  /* 0x0000002702007c10 */ /* 0x008fca000fffe000 */
[----:B------:R3:W-:Y:S02]  /*2e780*/  STL [R1], R0 ;  /* 0x0000000001007387 */ /* 0x0007e40000100800 */
.L_x_6102:
[----:B------:R-:W-:Y:S05]  /*2e790*/  BSYNC B0 ;  /* 0x0000000000007941 */ /* 0x000fea0003800000 */
.L_x_6101:
[----:B---3--:R-:W3:Y:S01]  /*2e7a0*/  LDL R0, [R1+0x10] ;  /* 0x0000100001007983 */ /* 0x008ee20000100800 */
[----:B------:R-:W-:Y:S01]  /*2e7b0*/  BSSY B0, `(.L_x_6103) ;  /* 0x000004e000007945 */ /* 0x000fe20003800000 */
[----:B---3--:R-:W-:-:S13]  /*2e7c0*/  LOP3.LUT P0, RZ, R0, 0x4, RZ, 0xc0, !PT ;  /* 0x0000000400ff7812 */ /* 0x008fda000780c0ff */
[----:B------:R-:W-:Y:S05]  /*2e7d0*/  @!P0 BRA `(.L_x_6104) ;  /* 0x00000004002c8947 */ /* 0x000fea0003800000 */
[----:B------:R-:W3:Y:S01]  /*2e7e0*/  LDL R2, [R1+0x18] ;  /* 0x0000180001027983 */ /* 0x000ee20000100800 */
[----:B------:R-:W-:Y:S01]  /*2e7f0*/  IMAD R0, R19, 0x8, R18 ;  /* 0x0000000813007824 */ /* 0x000fe200078e0212 */
[----:B------:R-:W-:Y:S01]  /*2e800*/  BSSY B1, `(.L_x_6105) ;  /* 0x0000004000017945 */ /* 0x000fe20003800000 */
[----:B---3--:R-:W-:-:S04]  /*2e810*/  SHF.L.U32 R2, R2, 0x1f, RZ ;  /* 0x0000001f02027819 */ /* 0x008fc800000006ff */
[----:B------:R-:W3:Y:S02]  /*2e820*/  SYNCS.PHASECHK.TRANS64.TRYWAIT P0, [R0+URZ+0x36860], R2 ;  /* 0x03686002000075a7 */ /* 0x000ee4000800017f */
[----:B---3--:R-:W-:Y:S05]  /*2e830*/  @!P0 BRA `(.L_x_6106) ;  /* 0x0000003400f88947 */ /* 0x008fea0003800000 */
.L_x_6208:
[----:B------:R-:W-:Y:S05]  /*2e840*/  BSYNC B1 ;  /* 0x0000000000017941 */ /* 0x000fea0003800000 */
.L_x_6105:
[----:B------:R-:W4:Y:S01]  /*2e850*/  S2R R3, SR_TID.X ;  /* 0x0000000000037919 */ /* 0x000f220000002100 */
[----:B------:R-:W-:-:S04]  /*2e860*/  UPRMT UR4, UR38, 0x9910, URZ ;  /* 0x0000991026047896 */ /* 0x000fc8000800003f */
[----:B------:R-:W-:Y:S01]  /*2e870*/  UISETP.NE.AND UP0, UPT, UR4, 0x2, UPT ;  /* 0x000000020400788c */ /* 0x000fe2000bf05270 */
[----:B----4-:R-:W-:-:S04]  /*2e880*/  LOP3.LUT R3, R3, 0x7f, RZ, 0xc0, !PT ;  /* 0x0000007f03037812 */ /* 0x010fc800078ec0ff */
[----:B------:R-:W-:-:S13]  /*2e890*/  ISETP.NE.AND P0, PT, R3, RZ, PT ;  /* 0x000000ff0300720c */ /* 0x000fda0003f05270 */
[----:B---3--:R-:W-:-:S04]  /*2e8a0*/  @!P0 IMAD.MOV.U32 R2, RZ, RZ, 0xa800 ;  /* 0x0000a800ff028424 */ /* 0x008fc800078e00ff */
[----:B------:R3:W-:Y:S01]  /*2e8b0*/  @!P0 SYNCS.ARRIVE.TRANS64 RZ, [R0+URZ+0x36850], R2 ;  /* 0x0368500200ff89a7 */ /* 0x0007e2000800003f */
[----:B------:R-:W-:-:S13]  /*2e8c0*/  PLOP3.LUT P0, PT, PT, PT, UP0, 0x80, 0x0 ;  /* 0x000000000000781c */ /* 0x000fda0003f0f008 */
[----:B---3--:R-:W-:Y:S05]  /*2e8d0*/  @P0 BRA `(.L_x_6107) ;  /* 0x0000000000040947 */ /* 0x008fea0003800000 */
[----:B------:R-:W-:Y:S01]  /*2e8e0*/  BPT.TRAP 0x1 ;  /* 0x000000040000795c */ /* 0x000fe20000300000 */
.L_x_6107:
[----:B------:R-:W3:Y:S01]  /*2e8f0*/  LDL R2, [R1+0x10] ;  /* 0x0000100001027983 */ /* 0x000ee20000100800 */
[----:B------:R-:W-:Y:S01]  /*2e900*/  BSSY B1, `(.L_x_6108) ;  /* 0x0000004000017945 */ /* 0x000fe20003800000 */
[----:B---3--:R-:W-:-:S13]  /*2e910*/  LOP3.LUT P0, RZ, R2, 0x8, RZ, 0xc0, !PT ;  /* 0x0000000802ff7812 */ /* 0x008fda000780c0ff */
[----:B------:R-:W-:Y:S05]  /*2e920*/  @P0 BRA `(.L_x_6109) ;  /* 0x0000000000040947 */ /* 0x000fea0003800000 */
[----:B------:R-:W-:Y:S01]  /*2e930*/  BPT.TRAP 0x1 ;  /* 0x000000040000795c */ /* 0x000fe20000300000 */
.L_x_6109:
[----:B------:R-:W-:Y:S05]  /*2e940*/  BSYNC B1 ;  /* 0x0000000000017941 */ /* 0x000fea0003800000 */
.L_x_6108:
[----:B------:R-:W3:Y:S04]  /*2e950*/  LDL.LU R3, [R1+0x1c] ;  /* 0x00001c0001037983 */ /* 0x000ee80000300800 */
[----:B------:R-:W3:Y:S01]  /*2e960*/  LDL.LU R2, [R1+0x8] ;  /* 0x0000080001027983 */ /* 0x000ee20000300800 */
        /* <DEDUP_REMOVED lines=10> */
.L_x_6110:
        /* <DEDUP_REMOVED lines=10> */
[----:B------:R-:W-:Y:S01]  /*2eab0*/  PLOP3.LUT P0, PT, PT, PT, PT, 0x80, 0x0 ;  /* 0x000000000000781c */ /* 0x000fe20003f0f070 */
[----:B------:R-:W-:Y:S01]  /*2eac0*/  VIADD R4, R2, 0x3c00 ;  /* 0x00003c0002047836 */ /* 0x000fe20000000000 */
[----:B------:R-:W-:Y:S01]  /*2ead0*/  UMOV UR6, 0x0 ;  /* 0x0000000000067882 */ /* 0x000fe20000000000 */
[----:B------:R-:W-:Y:S01]  /*2eae0*/  UMOV UR7, 0x14f00000 ;  /* 0x14f0000000077882 */ /* 0x000fe20000000000 */
[----:B------:R-:W-:-:S09]  /*2eaf0*/  UMOV UR10, 0x40 ;  /* 0x00000040000a7882 */ /* 0x000fd20000000000 */
.L_x_6111:
        /* <DEDUP_REMOVED lines=15> */
.L_x_6112:
        /* <DEDUP_REMOVED lines=10> */
.L_x_6104:
[----:B------:R-:W-:Y:S05]  /*2ec90*/  BSYNC B0 ;  /* 0x0000000000007941 */ /* 0x000fea0003800000 */
.L_x_6103:
[----:B------:R-:W3:Y:S01]  /*2eca0*/  LDL.LU R4, [R1+0x18] ;  /* 0x0000180001047983 */ /* 0x000ee20000300800 */
[----:B------:R-:W-:-:S05]  /*2ecb0*/  VIADD R19, R19, 0x1 ;  /* 0x0000000113137836 */ /* 0x000fca0000000000 */
[----:B------:R-:W-:-:S04]  /*2ecc0*/  ISETP.NE.AND P0, PT, R19, 0x2, PT ;  /* 0x000000021300780c */ /* 0x000fc80003f05270 */
[----:B------:R-:W-:Y:S02]  /*2ecd0*/  SEL R0, RZ, 0x1, P0 ;  /* 0x00000001ff007807 */ /* 0x000fe40000000000 */
[----:B------:R-:W-:Y:S02]  /*2ece0*/  SEL R19, R19, RZ, P0 ;  /* 0x000000ff13137207 */ /* 0x000fe40000000000 */
[----:B---3--:R-:W-:-:S05]  /*2ecf0*/  LOP3.LUT R4, R4, R0, RZ, 0x3c, !PT ;  /* 0x0000000004047212 */ /* 0x008fca00078e3cff */
[----:B------:R3:W-:Y:S02]  /*2ed00*/  STL [R1+0x18], R4 ;  /* 0x0000180401007387 */ /* 0x0007e40000100800 */
.L_x_6022:
[----:B------:R-:W-:Y:S05]  /*2ed10*/  BSYNC B7 ;  /* 0x0000000000077941 */ /* 0x000fea0003800000 */
.L_x_6020:
[----:B0-----:R-:W4:Y:S02]  /*2ed20*/  LDL R10, [R1+0x10] ;  /* 0x00001000010a7983 */ /* 0x001f240000100800 */
[----:B----4-:R-:W-:-:S13]  /*2ed30*/  LOP3.LUT P0, RZ, R10, 0x10, RZ, 0xc0, !PT ;  /* 0x000000100aff7812 */ /* 0x010fda000780c0ff */
[----:B------:R-:W-:Y:S05]  /*2ed40*/  @!P0 BRA `(.L_x_6113) ;  /* 0x00000000002c8947 */ /* 0x000fea0003800000 */
[----:B------:R-:W-:Y:S05]  /*2ed50*/  WARPSYNC.ALL ;  /* 0x0000000000007948 */ /* 0x000fea0003800000 */
[----:B------:R-:W0:Y:S08]  /*2ed60*/  S2UR UR5, SR_CgaCtaId ;  /* 0x00000000000579c3 */ /* 0x000e300000008800 */
[----:B------:R-:W-:Y:S06]  /*2ed70*/  BAR.SYNC.DEFER_BLOCKING 0x5, 0x180 ;  /* 0x0146000000007b1d */ /* 0x000fec0000010000 */
[----:B------:R-:W-:-:S02]  /*2ed80*/  UMOV UR4, 0x400 ;  /* 0x0000040000047882 */ /* 0x000fc40000000000 */
[----:B0-----:R-:W-:-:S06]  /*2ed90*/  ULEA UR4, UR5, UR4, 0x18 ;  /* 0x0000000405047291 */ /* 0x001fcc000f8ec03f */
[----:B------:R-:W-:-:S05]  /*2eda0*/  IMAD.U32 R18, RZ, RZ, UR4 ;  /* 0x00000004ff127e24 */ /* 0x000fca000f8e00ff */
[----:B-123--:R-:W0:Y:S04]  /*2edb0*/  LDS.128 R4, [R18+0x368d0] ;  /* 0x0368d00012047984 */ /* 0x00ee280000000c00 */
[----:B0-----:R0:W-:Y:S04]  /*2edc0*/  STL.64 [R1], R4 ;  /* 0x0000000401007387 */ /* 0x0011e80000100a00 */
[----:B------:R0:W-:Y:S01]  /*2edd0*/  STL.64 [R1+0x8], R6 ;  /* 0x0000080601007387 */ /* 0x0001e20000100a00 */
[----:B------:R-:W-:Y:S06]  /*2ede0*/  BAR.ARV 0x4, 0x180 ;  /* 0x0106000000007b1d */ /* 0x000fec0000002000 */
[----:B------:R-:W-:Y:S05]  /*2edf0*/  BRA `(.L_x_6114) ;  /* 0x0000001000307947 */ /* 0x000fea0003800000 */
.L_x_6113:
[----:B------:R-:W4:Y:S01]  /*2ee00*/  LDL R16, [R1+0x2c] ;  /* 0x00002c0001107983 */ /* 0x000f220000100800 */
[----:B------:R-:W-:Y:S01]  /*2ee10*/  UMOV UR4, 0xffffffff ;  /* 0xffffffff00047882 */ /* 0x000fe20000000000 */
[----:B----4-:R-:W-:Y:S02]  /*2ee20*/  ISETP.NE.AND P5, PT, R16, 0x1f, PT ;  /* 0x0000001f1000780c */ /* 0x010fe40003fa5270 */
        /* <DEDUP_REMOVED lines=8> */
[----:B------:R-:W0:Y:S08]  /*2eeb0*/  @!P0 LDC.64 R2, c[0x0][0xc80] ;  /* 0x00032000ff028b82 */ /* 0x000e300000000a00 */
[----:B-1----:R-:W1:Y:S01]  /*2eec0*/  @!P0 LDC.64 R6, c[0x0][0xc78] ;  /* 0x00031e00ff068b82 */ /* 0x002e620000000a00 */
[----:B0-----:R-:W-:-:S05]  /*2eed0*/  @!P0 IMAD.WIDE R2, R0, 0x4, R2 ;  /* 0x0000000400028825 */ /* 0x001fca00078e0202 */
[----:B------:R1:W4:Y:S02]  /*2eee0*/  @!P0 LDG.E R8, desc[UR60][R2.64] ;  /* 0x0000003c02088981 */ /* 0x000324000c1e1900 */
[----:B-1----:R-:W-:-:S06]  /*2eef0*/  @!P0 IMAD.WIDE R2, R0, 0x4, R6 ;  /* 0x0000000400028825 */ /* 0x002fcc00078e0206 */
[----:B------:R-:W5:Y:S01]  /*2ef00*/  @!P0 LDG.E R2, desc[UR60][R2.64] ;  /* 0x0000003c02028981 */ /* 0x000f62000c1e1900 */
[----:B---3--:R-:W-:Y:S01]  /*2ef10*/  IMAD.MOV.U32 R4, RZ, RZ, RZ ;  /* 0x000000ffff047224 */ /* 0x008fe200078e00ff */
[C---:B------:R-:W-:Y:S01]  /*2ef20*/  ISETP.GE.U32.AND P1, PT, R16.reuse, 0x4, PT ;  /* 0x000000041000780c */ /* 0x040fe20003f26070 */
[----:B------:R-:W-:Y:S01]  /*2ef30*/  IMAD.MOV.U32 R6, RZ, RZ, RZ ;  /* 0x000000ffff067224 */ /* 0x000fe200078e00ff */
[C---:B------:R-:W-:Y:S01]  /*2ef40*/  ISETP.GE.U32.AND P2, PT, R16.reuse, 0x8, PT ;  /* 0x000000081000780c */ /* 0x040fe20003f46070 */
[----:B--2---:R-:W-:Y:S01]  /*2ef50*/  SHFL.IDX PT, R5, R10, RZ, 0x1f ;  /* 0x00001fff0a057589 */ /* 0x004fe200000e0000 */
[----:B------:R-:W-:-:S03]  /*2ef60*/  ISETP.GE.U32.AND P3, PT, R16, 0x10, PT ;  /* 0x000000101000780c */ /* 0x000fc60003f66070 */
[----:B------:R-:W-:Y:S01]  /*2ef70*/  SHFL.IDX PT, R0, R10, 0x1, 0x1f ;  /* 0x00201f000a007f89 */ /* 0x000fe200000e0000 */
[----:B----4-:R-:W-:Y:S02]  /*2ef80*/  @!P0 IMAD.MOV.U32 R4, RZ, RZ, R8 ;  /* 0x000000ffff048224 */ /* 0x010fe400078e0008 */
[----:B------:R-:W-:Y:S02]  /*2ef90*/  IMAD.MOV.U32 R8, RZ, RZ, RZ ;  /* 0x000000ffff087224 */ /* 0x000fe400078e00ff */
[----:B-----5:R-:W-:Y:S01]  /*2efa0*/  @!P0 IMAD.MOV.U32 R6, RZ, RZ, R2 ;  /* 0x000000ffff068224 */ /* 0x020fe200078e0002 */
        /* <DEDUP_REMOVED lines=18> */
.L_x_6218:
[----:B------:R-:W-:Y:S02]  /*2f0d0*/  ULDC UR4, c[0x0][0xc38] ;  /* 0x00030e0000047ab9 */ /* 0x000fe40000000800 */
[----:B------:R-:W-:-:S04]  /*2f0e0*/  IMAD.U32 R2, RZ, RZ, UR4 ;  /* 0x00000004ff027e24 */ /* 0x000fc8000f8e00ff */
[----:B-1----:R-:W-:-:S04]  /*2f0f0*/  IMAD R9, R9, R2, RZ ;  /* 0x0000000209097224 */ /* 0x002fc800078e02ff */
[----:B------:R-:W-:-:S05]  /*2f100*/  IMAD.IADD R0, R0, 0x1, R9 ;  /* 0x0000000100007824 */ /* 0x000fca00078e0209 */
[----:B------:R-:W-:-:S13]  /*2f110*/  ISETP.GT.AND P4, PT, R0, R5, PT ;  /* 0x000000050000720c */ /* 0x000fda0003f84270 */
[----:B------:R-:W-:Y:S05]  /*2f120*/  @P4 BRA `(.L_x_6116) ;  /* 0x0000000000b04947 */ /* 0x000fea0003800000 */
.L_x_6119:
        /* <DEDUP_REMOVED lines=38> */
.L_x_6226:
[----:B------:R-:W-:Y:S02]  /*2f390*/  ULDC UR4, c[0x0][0xc38] ;  /* 0x00030e0000047ab9 */ /* 0x000fe40000000800 */
[----:B------:R-:W-:-:S04]  /*2f3a0*/  IMAD.U32 R2, RZ, RZ, UR4 ;  /* 0x00000004ff027e24 */ /* 0x000fc8000f8e00ff */
[----:B-1----:R-:W-:-:S04]  /*2f3b0*/  IMAD R9, R9, R2, RZ ;  /* 0x0000000209097224 */ /* 0x002fc800078e02ff */
[----:B------:R-:W-:-:S05]  /*2f3c0*/  IMAD.IADD R0, R9, 0x1, R0 ;  /* 0x0000000109007824 */ /* 0x000fca00078e0200 */
[----:B------:R-:W-:-:S13]  /*2f3d0*/  ISETP.GT.AND P4, PT, R0, R5, PT ;  /* 0x000000050000720c */ /* 0x000fda0003f84270 */
[----:B------:R-:W-:Y:S05]  /*2f3e0*/  @!P4 BRA `(.L_x_6119) ;  /* 0xfffffffc0050c947 */ /* 0x000fea000383ffff */
.L_x_6116:
        /* <DEDUP_REMOVED lines=12> */
.L_x_6231:
[----:B------:R-:W-:-:S13]  /*2f4b0*/  ISETP.NE.AND P0, PT, R0, RZ, PT ;  /* 0x000000ff0000720c */ /* 0x000fda0003f05270 */
[----:B------:R-:W-:Y:S05]  /*2f4c0*/  @!P0 BRA `(.L_x_6121) ;  /* 0x0000000000148947 */ /* 0x000fea0003800000 */
[----:B------:R-:W-:Y:S01]  /*2f4d0*/  UMOV UR4, 0xffffffff ;  /* 0xffffffff00047882 */ /* 0x000fe20000000000 */
[----:B-1----:R-:W-:Y:S02]  /*2f4e0*/  VIADD R3, R3, 0xffffffff ;  /* 0xffffffff03037836 */ /* 0x002fe40000000000 */
[----:B------:R-:W-:Y:S05]  /*2f4f0*/  BRA.DIV UR4, `(.L_x_6122) ;  /* 0x0000003604847947 */ /* 0x000fea000b800000 */
[----:B------:R1:W2:Y:S02]  /*2f500*/  SHFL.IDX PT, R3, R7, R3, 0x1f ;  /* 0x00001f0307037589 */ /* 0x0002a400000e0000 */
.L_x_6234:
[----:B--2---:R-:W-:-:S07]  /*2f510*/  IMAD.MOV.U32 R8, RZ, RZ, R3 ;  /* 0x000000ffff087224 */ /* 0x004fce00078e0003 */
.L_x_6121:
        /* <DEDUP_REMOVED lines=62> */
.L_x_6123:
[----:B-1----:R-:W2:Y:S01]  /*2f900*/  LDL R3, [R1+0xc] ;  /* 0x00000c0001037983 */ /* 0x002ea20000100800 */
[----:B0-----:R-:W2:Y:S02]  /*2f910*/  LDC.64 R6, c[0x0][0xc90] ;  /* 0x00032400ff067b82 */ /* 0x001ea40000000a00 */
        /* <DEDUP_REMOVED lines=61> */
.L_x_6124:
[----:B------:R-:W-:-:S05]  /*2fcf0*/  LOP3.LUT R0, RZ, R0, RZ, 0x33, !PT ;  /* 0x00000000ff007212 */ /* 0x000fca00078e33ff */
[----:B------:R-:W-:-:S05]  /*2fd00*/  IMAD.IADD R0, R4, 0x1, R0 ;  /* 0x0000000104007824 */ /* 0x000fca00078e0200 */
[----:B------:R2:W-:Y:S01]  /*2fd10*/  STL [R1+0x4], R0 ;  /* 0x0000040001007387 */ /* 0x0005e20000100800 */
[----:B------:R-:W-:Y:S05]  /*2fd20*/  BRA `(.L_x_6125) ;  /* 0x0000000000287947 */ /* 0x000fea0003800000 */
.L_x_6117:
        /* <DEDUP_REMOVED lines=10> */
.L_x_6125:
        /* <DEDUP_REMOVED lines=15> */
.L_x_6114:
[----:B------:R-:W2:Y:S01]  /*2fec0*/  LDL R0, [R1+0xc] ;  /* 0x00000c0001007983 */ /* 0x000ea20000100800 */
[----:B------:R-:W-:Y:S02]  /*2fed0*/  ULDC UR4, c[0x0][0xc3c] ;  /* 0x00030f0000047ab9 */ /* 0x000fe40000000800 */
[----:B--2---:R-:W-:-:S13]  /*2fee0*/  ISETP.GE.AND P0, PT, R0, UR4, PT ;  /* 0x0000000400007c0c */ /* 0x004fda000bf06270 */
[----:B------:R-:W-:Y:S05]  /*2fef0*/  @!P0 BRA `(.L_x_6126) ;  /* 0xffffff84008c8947 */ /* 0x000fea000383ffff */
[----:B------:R-:W-:Y:S05]  /*2ff00*/  BSYNC B8 ;  /* 0x0000000000087941 */ /* 0x000fea0003800000 */
.L_x_5972:
        /* <DEDUP_REMOVED lines=12> */
.L_x_6235:
[----:B------:R-:W-:Y:S05]  /*2ffd0*/  BSYNC B0 ;  /* 0x0000000000007941 */ /* 0x000fea0003800000 */
.L_x_6127:
[----:B------:R-:W-:-:S03]  /*2ffe0*/  UMOV UR4, 0xffffffff ;  /* 0xffffffff00047882 */ /* 0x000fc60000000000 */
[----:B------:R-:W-:Y:S05]  /*2fff0*/  BRA.DIV UR4, `(.L_x_6129) ;  /* 0x0000002e04047947 */ /* 0x000fea000b800000 */
[----:B------:R-:W1:Y:S02]  /*30000*/  S2R R2, SR_TID.X ;  /* 0x0000000000027919 */ /* 0x000e640000002100 */
[----:B-1----:R-:W-:-:S04]  /*30010*/  SHF.R.U32.HI R2, RZ, 0x5, R2 ;  /* 0x00000005ff027819 */ /* 0x002fc80000011602 */
[----:B------:R-:W-:-:S05]  /*30020*/  LOP3.LUT R2, R2, 0x3, RZ, 0xc0, !PT ;  /* 0x0000000302027812 */ /* 0x000fca00078ec0ff */
[----:B------:R1:W2:Y:S02]  /*30030*/  SHFL.IDX PT, R14, R2, RZ, 0x1f ;  /* 0x00001fff020e7589 */ /* 0x0002a400000e0000 */
.L_x_6238:
[----:B--2---:R-:W-:-:S13]  /*30040*/  ISETP.NE.AND P0, PT, R14, RZ, PT ;  /* 0x000000ff0e00720c */ /* 0x004fda0003f05270 */
[----:B------:R-:W-:Y:S05]  /*30050*/  @P0 BRA `(.L_x_5731) ;  /* 0x0000000000940947 */ /* 0x000fea0003800000 */
[----:B------:R-:W-:-:S03]  /*30060*/  UMOV UR4, 0xffffffff ;  /* 0xffffffff00047882 */ /* 0x000fc60000000000 */
[----:B------:R-:W-:Y:S05]  /*30070*/  BRA.DIV UR4, `(.L_x_6130) ;  /* 0x0000002e04187947 */ /* 0x000fea000b800000 */
[----:B------:R-:W-:-:S13]  /*30080*/  ELECT P6, URZ, PT ;  /* 0x00000000003f782f */ /* 0x000fda00038c0000 */
.L_x_6241:
        /* <DEDUP_REMOVED lines=8> */
.L_x_6131:
        /* <DEDUP_REMOVED lines=13> */
.L_x_6242:
[----:B------:R-:W1:Y:S02]  /*301e0*/  SYNCS.PHASECHK.TRANS64.TRYWAIT P0, [R7+URZ], R2 ;  /* 0x00000002070075a7 */ /* 0x000e64000800017f */
[----:B-1----:R-:W-:Y:S05]  /*301f0*/  @!P0 BRA `(.L_x_6133) ;  /* 0x0000002800ec8947 */ /* 0x002fea0003800000 */
.L_x_6243:
[----:B------:R-:W-:Y:S05]  /*30200*/  @!P2 BRA `(.L_x_6134) ;  /* 0x000000000004a947 */ /* 0x000fea0003800000 */
[----:B------:R-:W-:Y:S01]  /*30210*/  BPT.TRAP 0x1 ;  /* 0x000000040000795c */ /* 0x000fe20000300000 */
.L_x_6134:
[----:B------:R-:W-:-:S04]  /*30220*/  VIADD R0, R0, 0x36860 ;  /* 0x0003686000007836 */ /* 0x000fc80000000000 */
[----:B------:R-:W-:-:S04]  /*30230*/  IMAD R4, R19, 0x8, R0 ;  /* 0x0000000813047824 */ /* 0x000fc800078e0200 */
[----:B------:R-:W2:Y:S02]  /*30240*/  SYNCS.PHASECHK.TRANS64.TRYWAIT P0, [R4+URZ], R5 ;  /* 0x00000005040075a7 */ /* 0x000ea4000800017f */
[----:B--2---:R-:W-:Y:S05]  /*30250*/  @!P0 BRA `(.L_x_6135) ;  /* 0x0000002800e88947 */ /* 0x004fea0003800000 */
.L_x_6244:
[----:B------:R-:W-:-:S07]  /*30260*/  IMAD R3, R3, 0x8, R0 ;  /* 0x0000000803037824 */ /* 0x000fce00078e0200 */
.L_x_6136:
[----:B---3--:R3:W4:Y:S02]  /*30270*/  SYNCS.PHASECHK.TRANS64.TRYWAIT P0, [R3+URZ], R2 ;  /* 0x00000002030075a7 */ /* 0x008724000800017f */
[----:B----4-:R-:W-:Y:S05]  /*30280*/  @!P0 NANOSLEEP.SYNCS 0x989680 ;  /* 0x009896800000895d */ /* 0x010fea0003900000 */
[----:B------:R-:W4:Y:S02]  /*30290*/  @!P0 SYNCS.PHASECHK.TRANS64 P0, [R3+URZ], R2 ;  /* 0x00000002030085a7 */ /* 0x000f24000800007f */
[----:B----4-:R-:W-:Y:S05]  /*302a0*/  @!P0 BRA `(.L_x_6136) ;  /* 0xfffffffc00f08947 */ /* 0x010fea000383ffff */
.L_x_5731:
[----:B------:R-:W-:Y:S05]  /*302b0*/  BSYNC B9 ;  /* 0x0000000000097941 */ /* 0x000fea0003800000 */
.L_x_5728:
[----:B------:R-:W-:Y:S05]  /*302c0*/  EXIT ;  /* 0x000000000000794d */ /* 0x000fea0003800000 */
.L_x_5751:
[----:B0-----:R0:W1:Y:S02]  /*302d0*/  SYNCS.PHASECHK.TRANS64.TRYWAIT P5, [R96+URZ+0x36890], R97 ;  /* 0x03689061600075a7 */ /* 0x00106400080a017f */
[----:B-1----:R-:W-:Y:S05]  /*302e0*/  @!P5 NANOSLEEP.SYNCS 0x989680 ;  /* 0x009896800000d95d */ /* 0x002fea0003900000 */
[----:B------:R-:W1:Y:S02]  /*302f0*/  @!P5 SYNCS.PHASECHK.TRANS64 P5, [R96+URZ+0x36890], R97 ;  /* 0x036890616000d5a7 */ /* 0x000e6400080a007f */
[----:B-1----:R-:W-:Y:S05]  /*30300*/  @!P5 BRA `(.L_x_5751) ;  /* 0xfffffffc00f0d947 */ /* 0x002fea000383ffff */
[----:B------:R-:W-:Y:S05]  /*30310*/  BRA `(.L_x_6137) ;  /* 0xfffffd3400e87947 */ /* 0x000fea000383ffff */
.L_x_5805:
[----:B-1----:R1:W3:Y:S02]  /*30320*/  SYNCS.PHASECHK.TRANS64.TRYWAIT P5, [R96+URZ+0x36890], R97 ;  /* 0x03689061600075a7 */ /* 0x0022e400080a017f */
[----:B---3--:R-:W-:Y:S05]  /*30330*/  @!P5 NANOSLEEP.SYNCS 0x989680 ;  /* 0x009896800000d95d */ /* 0x008fea0003900000 */
[----:B------:R-:W3:Y:S02]  /*30340*/  @!P5 SYNCS.PHASECHK.TRANS64 P5, [R96+URZ+0x36890], R97 ;  /* 0x036890616000d5a7 */ /* 0x000ee400080a007f */
[----:B---3--:R-:W-:Y:S05]  /*30350*/  @!P5 BRA `(.L_x_5805) ;  /* 0xfffffffc00f0d947 */ /* 0x008fea000383ffff */
[----:B------:R-:W-:Y:S05]  /*30360*/  BRA `(.L_x_6138) ;  /* 0xfffffd6c00487947 */ /* 0x000fea000383ffff */
.L_x_5830:
[----:B-1----:R1:W2:Y:S02]  /*30370*/  SYNCS.PHASECHK.TRANS64.TRYWAIT P3, [R96+URZ+0x36890], R97 ;  /* 0x03689061600075a7 */ /* 0x0022a4000806017f */
[----:B--2---:R-:W-:Y:S05]  /*30380*/  @!P3 NANOSLEEP.SYNCS 0x989680 ;  /* 0x009896800000b95d */ /* 0x004fea0003900000 */
[----:B------:R-:W2:Y:S02]  /*30390*/  @!P3 SYNCS.PHASECHK.TRANS64 P3, [R96+URZ+0x36890], R97 ;  /* 0x036890616000b5a7 */ /* 0x000ea4000806007f */
[----:B--2---:R-:W-:Y:S05]  /*303a0*/  @!P3 BRA `(.L_x_5830) ;  /* 0xfffffffc00f0b947 */ /* 0x004fea000383ffff */
[----:B------:R-:W-:Y:S05]  /*303b0*/  BRA `(.L_x_6139) ;  /* 0xfffffd9c00e47947 */ /* 0x000fea000383ffff */
.L_x_5836:
[----:B0-----:R0:W1:Y:S02]  /*303c0*/  SYNCS.PHASECHK.TRANS64.TRYWAIT P2, [R96+URZ+0x368b0], R97 ;  /* 0x0368b061600075a7 */ /* 0x001064000804017f */
[----:B-1----:R-:W-:Y:S05]  /*303d0*/  @!P2 NANOSLEEP.SYNCS 0x989680 ;  /* 0x009896800000a95d */ /* 0x002fea0003900000 */
[----:B------:R-:W1:Y:S02]  /*303e0*/  @!P2 SYNCS.PHASECHK.TRANS64 P2, [R96+URZ+0x368b0], R97 ;  /* 0x0368b0616000a5a7 */ /* 0x000e64000804007f */
[----:B-1----:R-:W-:Y:S05]  /*303f0*/  @!P2 BRA `(.L_x_5836) ;  /* 0xfffffffc00f0a947 */ /* 0x002fea000383ffff */
[----:B------:R-:W-:Y:S05]  /*30400*/  BRA `(.L_x_6140) ;  /* 0xfffffda000fc7947 */ /* 0x000fea000383ffff */
.L_x_5856:
        /* <DEDUP_REMOVED lines=8> */
.L_x_6142:
[----:B------:R-:W-:Y:S05]  /*30490*/  BSYNC B1 ;  /* 0x0000000000017941 */ /* 0x000fea0003800000 */
.L_x_6141:
        /* <DEDUP_REMOVED lines=8> */
.L_x_6143:
[----:B------:R-:W-:Y:S02]  /*30520*/  IMAD.MOV.U32 R13, RZ, RZ, R63 ;  /* 0x000000ffff0d7224 */ /* 0x000fe400078e003f */
[----:B------:R-:W-:-:S07]  /*30530*/  IMAD.MOV.U32 R6, RZ, RZ, R14 ;  /* 0x000000ffff067224 */ /* 0x000fce00078e000e */
[----:B------:R-:W-:Y:S05]  /*30540*/  WARPSYNC.COLLECTIVE R15, `(.L_x_6144) ;  /* 0x000000000f087348 */ /* 0x000fea0003c00000 */
[----:B------:R0:W1:Y:S02]  /*30550*/  SHFL.IDX P6, R14, R13, R12, R11 ;  /* 0x0000000c0d0e7389 */ /* 0x00006400000c000b */
[----:B01----:R-:W-:Y:S01]  /*30560*/  ENDCOLLECTIVE ;  /* 0x000000000000791b */ /* 0x003fe20003800000 */
.L_x_6144:
[----:B------:R-:W-:Y:S02]  /*30570*/  IMAD.MOV.U32 R13, RZ, RZ, R3 ;  /* 0x000000ffff0d7224 */ /* 0x000fe400078e0003 */
[----:B------:R-:W-:-:S07]  /*30580*/  IMAD.MOV.U32 R7, RZ, RZ, R14 ;  /* 0x000000ffff077224 */ /* 0x000fce00078e000e */
[----:B------:R-:W-:Y:S05]  /*30590*/  WARPSYNC.COLLECTIVE R15, `(.L_x_6145) ;  /* 0x000000000f087348 */ /* 0x000fea0003c00000 */
[----:B------:R0:W1:Y:S02]  /*305a0*/  SHFL.IDX P6, R14, R13, R12, R11 ;  /* 0x0000000c0d0e7389 */ /* 0x00006400000c000b */
[----:B01----:R-:W-:Y:S01]  /*305b0*/  ENDCOLLECTIVE ;  /* 0x000000000000791b */ /* 0x003fe20003800000 */
.L_x_6145:
[----:B------:R-:W-:Y:S05]  /*305c0*/  BRA `(.L_x_6146) ;  /* 0xfffffdb400c07947 */ /* 0x000fea000383ffff */
.L_x_5859:
        /* <DEDUP_REMOVED lines=8> */
.L_x_6148:
[----:B------:R-:W-:Y:S05]  /*30650*/  BSYNC B1 ;  /* 0x0000000000017941 */ /* 0x000fea0003800000 */
.L_x_6147:
        /* <DEDUP_REMOVED lines=8> */
.L_x_6149:
[----:B------:R-:W-:Y:S02]  /*306e0*/  IMAD.MOV.U32 R13, RZ, RZ, R63 ;  /* 0x000000ffff0d7224 */ /* 0x000fe400078e003f */
[----:B------:R-:W-:-:S07]  /*306f0*/  IMAD.MOV.U32 R65, RZ, RZ, R14 ;  /* 0x000000ffff417224 */ /* 0x000fce00078e000e */
[----:B------:R-:W-:Y:S05]  /*30700*/  WARPSYNC.COLLECTIVE R15, `(.L_x_6150) ;  /* 0x000000000f087348 */ /* 0x000fea0003c00000 */
[----:B------:R0:W1:Y:S02]  /*30710*/  SHFL.IDX P6, R14, R13, R12, R11 ;  /* 0x0000000c0d0e7389 */ /* 0x00006400000c000b */
[----:B01----:R-:W-:Y:S01]  /*30720*/  ENDCOLLECTIVE ;  /* 0x000000000000791b */ /* 0x003fe20003800000 */
.L_x_6150:
[----:B------:R-:W-:Y:S02]  /*30730*/  IMAD.MOV.U32 R13, RZ, RZ, R3 ;  /* 0x000000ffff0d7224 */ /* 0x000fe400078e0003 */
[----:B------:R-:W-:-:S07]  /*30740*/  IMAD.MOV.U32 R63, RZ, RZ, R14 ;  /* 0x000000ffff3f7224 */ /* 0x000fce00078e000e */
[----:B------:R-:W-:Y:S05]  /*30750*/  WARPSYNC.COLLECTIVE R15, `(.L_x_6151) ;  /* 0x000000000f087348 */ /* 0x000fea0003c00000 */
[----:B------:R0:W1:Y:S02]  /*30760*/  SHFL.IDX P6, R14, R13, R12, R11 ;  /* 0x0000000c0d0e7389 */ /* 0x00006400000c000b */
[----:B01----:R-:W-:Y:S01]  /*30770*/  ENDCOLLECTIVE ;  /* 0x000000000000791b */ /* 0x003fe20003800000 */
.L_x_6151:
[----:B------:R-:W-:Y:S01]  /*30780*/  IMAD.MOV.U32 R62, RZ, RZ, R14 ;  /* 0x000000ffff3e7224 */ /* 0x000fe200078e000e */
[----:B------:R-:W-:Y:S06]  /*30790*/  BRA `(.L_x_6152) ;  /* 0xfffffdbc00787947 */ /* 0x000fec000383ffff */
.L_x_5863:
[----:B0-----:R0:W1:Y:S02]  /*307a0*/  SYNCS.PHASECHK.TRANS64.TRYWAIT P0, [R16+URZ+0x36800], R5 ;  /* 0x03680005100075a7 */ /* 0x001064000800017f */
[----:B-1----:R-:W-:Y:S05]  /*307b0*/  @!P0 NANOSLEEP.SYNCS 0x989680 ;  /* 0x009896800000895d */ /* 0x002fea0003900000 */
[----:B------:R-:W1:Y:S02]  /*307c0*/  @!P0 SYNCS.PHASECHK.TRANS64 P0, [R16+URZ+0x36800], R5 ;  /* 0x03680005100085a7 */ /* 0x000e64000800007f */
[----:B-1----:R-:W-:Y:S05]  /*307d0*/  @!P0 BRA `(.L_x_5863) ;  /* 0xfffffffc00f08947 */ /* 0x002fea000383ffff */
[----:B------:R-:W-:Y:S05]  /*307e0*/  BRA `(.L_x_6153) ;  /* 0xfffffdc400c07947 */ /* 0x000fea000383ffff */
.L_x_5887:
        /* <DEDUP_REMOVED lines=8> */
.L_x_6155:
[----:B------:R-:W-:Y:S05]  /*30870*/  BSYNC B1 ;  /* 0x0000000000017941 */ /* 0x000fea0003800000 */
.L_x_6154:
        /* <DEDUP_REMOVED lines=8> */
.L_x_6156:
[----:B------:R-:W-:Y:S02]  /*30900*/  IMAD.MOV.U32 R9, RZ, RZ, R5 ;  /* 0x000000ffff097224 */ /* 0x000fe400078e0005 */
[----:B------:R-:W-:Y:S02]  /*30910*/  IMAD.MOV.U32 R13, RZ, RZ, R71 ;  /* 0x000000ffff0d7224 */ /* 0x000fe400078e0047 */
[----:B------:R-:W-:-:S07]  /*30920*/  IMAD.MOV.U32 R4, RZ, RZ, R14 ;  /* 0x000000ffff047224 */ /* 0x000fce00078e000e */
[----:B------:R-:W-:Y:S05]  /*30930*/  WARPSYNC.COLLECTIVE R15, `(.L_x_6157) ;  /* 0x000000000f087348 */ /* 0x000fea0003c00000 */
[----:B------:R0:W1:Y:S02]  /*30940*/  SHFL.IDX P6, R14, R13, R12, R11 ;  /* 0x0000000c0d0e7389 */ /* 0x00006400000c000b */
[----:B01----:R-:W-:Y:S01]  /*30950*/  ENDCOLLECTIVE ;  /* 0x000000000000791b */ /* 0x003fe20003800000 */
.L_x_6157:
[----:B------:R-:W-:Y:S02]  /*30960*/  IMAD.MOV.U32 R8, RZ, RZ, R4 ;  /* 0x000000ffff087224 */ /* 0x000fe400078e0004 */
[----:B------:R-:W-:Y:S02]  /*30970*/  IMAD.MOV.U32 R13, RZ, RZ, R70 ;  /* 0x000000ffff0d7224 */ /* 0x000fe400078e0046 */
[----:B------:R-:W-:-:S07]  /*30980*/  IMAD.MOV.U32 R7, RZ, RZ, R14 ;  /* 0x000000ffff077224 */ /* 0x000fce00078e000e */
[----:B------:R-:W-:Y:S05]  /*30990*/  WARPSYNC.COLLECTIVE R15, `(.L_x_6158) ;  /* 0x000000000f087348 */ /* 0x000fea0003c00000 */
[----:B------:R0:W1:Y:S02]  /*309a0*/  SHFL.IDX P6, R14, R13, R12, R11 ;  /* 0x0000000c0d0e7389 */ /* 0x00006400000c000b */
[----:B01----:R-:W-:Y:S01]  /*309b0*/  ENDCOLLECTIVE ;  /* 0x000000000000791b */ /* 0x003fe20003800000 */
.L_x_6158:
[----:B------:R-:W-:Y:S05]  /*309c0*/  BRA `(.L_x_6159) ;  /* 0xfffffdec00787947 */ /* 0x000fea000383ffff */
.L_x_5890:
        /* <DEDUP_REMOVED lines=8> */
.L_x_6161:
[----:B------:R-:W-:Y:S05]  /*30a50*/  BSYNC B1 ;  /* 0x0000000000017941 */ /* 0x000fea0003800000 */
.L_x_6160:
        /* <DEDUP_REMOVED lines=8> */
.L_x_6162:
[----:B------:R-:W-:Y:S02]  /*30ae0*/  IMAD.MOV.U32 R13, RZ, RZ, R71 ;  /* 0x000000ffff0d7224 */ /* 0x000fe400078e0047 */
[----:B------:R-:W-:-:S07]  /*30af0*/  IMAD.MOV.U32 R62, RZ, RZ, R14 ;  /* 0x000000ffff3e7224 */ /* 0x000fce00078e000e */
[----:B------:R-:W-:Y:S05]  /*30b00*/  WARPSYNC.COLLECTIVE R15, `(.L_x_6163) ;  /* 0x000000000f087348 */ /* 0x000fea0003c00000 */
[----:B------:R0:W1:Y:S02]  /*30b10*/  SHFL.IDX P6, R14, R13, R12, R11 ;  /* 0x0000000c0d0e7389 */ /* 0x00006400000c000b */
[----:B01----:R-:W-:Y:S01]  /*30b20*/  ENDCOLLECTIVE ;  /* 0x000000000000791b */ /* 0x003fe20003800000 */
.L_x_6163:
[----:B------:R-:W-:Y:S02]  /*30b30*/  IMAD.MOV.U32 R13, RZ, RZ, R70 ;  /* 0x000000ffff0d7224 */ /* 0x000fe400078e0046 */
[----:B------:R-:W-:-:S07]  /*30b40*/  IMAD.MOV.U32 R71, RZ, RZ, R14 ;  /* 0x000000ffff477224 */ /* 0x000fce00078e000e */
[----:B------:R-:W-:Y:S05]  /*30b50*/  WARPSYNC.COLLECTIVE R15, `(.L_x_6164) ;  /* 0x000000000f087348 */ /* 0x000fea0003c00000 */
[----:B------:R0:W1:Y:S02]  /*30b60*/  SHFL.IDX P6, R14, R13, R12, R11 ;  /* 0x0000000c0d0e7389 */ /* 0x00006400000c000b */
[----:B01----:R-:W-:Y:S01]  /*30b70*/  ENDCOLLECTIVE ;  /* 0x000000000000791b */ /* 0x003fe20003800000 */
.L_x_6164:
[----:B------:R-:W-:Y:S01]  /*30b80*/  IMAD.MOV.U32 R70, RZ, RZ, R14 ;  /* 0x000000ffff467224 */ /* 0x000fe200078e000e */
[----:B------:R-:W-:Y:S06]  /*30b90*/  BRA `(.L_x_6165) ;  /* 0xfffffdf000a07947 */ /* 0x000fec000383ffff */
.L_x_5894:
[----:B0-----:R0:W1:Y:S02]  /*30ba0*/  SYNCS.PHASECHK.TRANS64.TRYWAIT P0, [R16+URZ+0x36800], R61 ;  /* 0x0368003d100075a7 */ /* 0x001064000800017f */
[----:B-1----:R-:W-:Y:S05]  /*30bb0*/  @!P0 NANOSLEEP.SYNCS 0x989680 ;  /* 0x009896800000895d */ /* 0x002fea0003900000 */
[----:B------:R-:W1:Y:S02]  /*30bc0*/  @!P0 SYNCS.PHASECHK.TRANS64 P0, [R16+URZ+0x36800], R61 ;  /* 0x0368003d100085a7 */ /* 0x000e64000800007f */
[----:B-1----:R-:W-:Y:S05]  /*30bd0*/  @!P0 BRA `(.L_x_5894) ;  /* 0xfffffffc00f08947 */ /* 0x002fea000383ffff */
[----:B------:R-:W-:Y:S05]  /*30be0*/  BRA `(.L_x_6166) ;  /* 0xfffffdf800207947 */ /* 0x000fea000383ffff */
.L_x_5908:
[----:B-1----:R1:W2:Y:S02]  /*30bf0*/  SYNCS.PHASECHK.TRANS64.TRYWAIT P2, [R3+URZ+0x36830], R0 ;  /* 0x03683000030075a7 */ /* 0x0022a4000804017f */
[----:B--2---:R-:W-:Y:S05]  /*30c00*/  @!P2 NANOSLEEP.SYNCS 0x989680 ;  /* 0x009896800000a95d */ /* 0x004fea0003900000 */
[----:B------:R-:W2:Y:S02]  /*30c10*/  @!P2 SYNCS.PHASECHK.TRANS64 P2, [R3+URZ+0x36830], R0 ;  /* 0x036830000300a5a7 */ /* 0x000ea4000804007f */
[----:B--2---:R-:W-:Y:S05]  /*30c20*/  @!P2 BRA `(.L_x_5908) ;  /* 0xfffffffc00f0a947 */ /* 0x004fea000383ffff */
[----:B------:R-:W-:Y:S05]  /*30c30*/  BRA `(.L_x_5907) ;  /* 0xfffffe24002c7947 */ /* 0x000fea000383ffff */
.L_x_5915:
[----:B-1----:R1:W2:Y:S02]  /*30c40*/  SYNCS.PHASECHK.TRANS64.TRYWAIT P3, [R13+URZ+0x36830], R4 ;  /* 0x036830040d0075a7 */ /* 0x0022a4000806017f */
[----:B--2---:R-:W-:Y:S05]  /*30c50*/  @!P3 NANOSLEEP.SYNCS 0x989680 ;  /* 0x009896800000b95d */ /* 0x004fea0003900000 */
[----:B------:R-:W2:Y:S02]  /*30c60*/  @!P3 SYNCS.PHASECHK.TRANS64 P3, [R13+URZ+0x36830], R4 ;  /* 0x036830040d00b5a7 */ /* 0x000ea4000806007f */
[----:B--2---:R-:W-:Y:S05]  /*30c70*/  @!P3 BRA `(.L_x_5915) ;  /* 0xfffffffc00f0b947 */ /* 0x004fea000383ffff */
[----:B------:R-:W-:Y:S05]  /*30c80*/  BRA `(.L_x_5914) ;  /* 0xfffffe7400107947 */ /* 0x000fea000383ffff */
.L_x_5920:
[----:B-1----:R1:W2:Y:S02]  /*30c90*/  SYNCS.PHASECHK.TRANS64.TRYWAIT P3, [R11+URZ+0x36850], R0 ;  /* 0x036850000b0075a7 */ /* 0x0022a4000806017f */
[----:B--2---:R-:W-:Y:S05]  /*30ca0*/  @!P3 NANOSLEEP.SYNCS 0x989680 ;  /* 0x009896800000b95d */ /* 0x004fea0003900000 */
[----:B------:R-:W2:Y:S02]  /*30cb0*/  @!P3 SYNCS.PHASECHK.TRANS64 P3, [R11+URZ+0x36850], R0 ;  /* 0x036850000b00b5a7 */ /* 0x000ea4000806007f */
[----:B--2---:R-:W-:Y:S05]  /*30cc0*/  @!P3 BRA `(.L_x_5920) ;  /* 0xfffffffc00f0b947 */ /* 0x004fea000383ffff */
[----:B------:R-:W-:Y:S05]  /*30cd0*/  BRA `(.L_x_5919) ;  /* 0xfffffea800ac7947 */ /* 0x000fea000383ffff */
.L_x_5928:
[----:B-1----:R1:W2:Y:S02]  /*30ce0*/  SYNCS.PHASECHK.TRANS64.TRYWAIT P2, [R4+URZ+0x36830], R5 ;  /* 0x03683005040075a7 */ /* 0x0022a4000804017f */
[----:B--2---:R-:W-:Y:S05]  /*30cf0*/  @!P2 NANOSLEEP.SYNCS 0x989680 ;  /* 0x009896800000a95d */ /* 0x004fea0003900000 */
[----:B------:R-:W2:Y:S02]  /*30d00*/  @!P2 SYNCS.PHASECHK.TRANS64 P2, [R4+URZ+0x36830], R5 ;  /* 0x036830050400a5a7 */ /* 0x000ea4000804007f */
[----:B--2---:R-:W-:Y:S05]  /*30d10*/  @!P2 BRA `(.L_x_5928) ;  /* 0xfffffffc00f0a947 */ /* 0x004fea000383ffff */
[----:B------:R-:W-:Y:S05]  /*30d20*/  BRA `(.L_x_5927) ;  /* 0xfffffec800587947 */ /* 0x000fea000383ffff */
.L_x_5933:
[----:B-1----:R1:W2:Y:S02]  /*30d30*/  SYNCS.PHASECHK.TRANS64.TRYWAIT P2, [R11+URZ+0x36850], R0 ;  /* 0x036850000b0075a7 */ /* 0x0022a4000804017f */
[----:B--2---:R-:W-:Y:S05]  /*30d40*/  @!P2 NANOSLEEP.SYNCS 0x989680 ;  /* 0x009896800000a95d */ /* 0x004fea0003900000 */
[----:B------:R-:W2:Y:S02]  /*30d50*/  @!P2 SYNCS.PHASECHK.TRANS64 P2, [R11+URZ+0x36850], R0 ;  /* 0x036850000b00a5a7 */ /* 0x000ea4000804007f */
[----:B--2---:R-:W-:Y:S05]  /*30d60*/  @!P2 BRA `(.L_x_5933) ;  /* 0xfffffffc00f0a947 */ /* 0x004fea000383ffff */
[----:B------:R-:W-:Y:S05]  /*30d70*/  BRA `(.L_x_5932) ;  /* 0xfffffefc00f47947 */ /* 0x000fea000383ffff */
.L_x_5939:
[----:B-1----:R1:W2:Y:S02]  /*30d80*/  SYNCS.PHASECHK.TRANS64.TRYWAIT P0, [R8+URZ+0x36850], R3 ;  /* 0x03685003080075a7 */ /* 0x0022a4000800017f */
[----:B--2---:R-:W-:Y:S05]  /*30d90*/  @!P0 NANOSLEEP.SYNCS 0x989680 ;  /* 0x009896800000895d */ /* 0x004fea0003900000 */
[----:B------:R-:W2:Y:S02]  /*30da0*/  @!P0 SYNCS.PHASECHK.TRANS64 P0, [R8+URZ+0x36850], R3 ;  /* 0x03685003080085a7 */ /* 0x000ea4000800007f */
[----:B--2---:R-:W-:Y:S05]  /*30db0*/  @!P0 BRA `(.L_x_5939) ;  /* 0xfffffffc00f08947 */ /* 0x004fea000383ffff */
[----:B------:R-:W-:Y:S05]  /*30dc0*/  BRA `(.L_x_5938) ;  /* 0xffffff1800f07947 */ /* 0x000fea000383ffff */
.L_x_5980:
        /* <DEDUP_REMOVED lines=11> */
.L_x_6168:
[----:B------:R-:W-:Y:S05]  /*30e80*/  BSYNC B1 ;  /* 0x0000000000017941 */ /* 0x000fea0003800000 */
.L_x_6167:
[----:B------:R-:W-:Y:S05]  /*30e90*/  BRA `(.L_x_6169) ;  /* 0xffffff80006c7947 */ /* 0x000fea000383ffff */
.L_x_5982:
[----:B------:R-:W-:Y:S01]  /*30ea0*/  BSSY B1, `(.L_x_6170) ;  /* 0x0000006000017945 */ /* 0x000fe20003800000 */
[----:B------:R-:W-:-:S07]  /*30eb0*/  IMAD.MOV.U32 R15, RZ, RZ, -0x1 ;  /* 0xffffffffff0f7424 */ /* 0x000fce00078e00ff */
[----:B0-----:R-:W-:Y:S05]  /*30ec0*/  WARPSYNC.COLLECTIVE R15, `(.L_x_6171) ;  /* 0x000000000f0c7348 */ /* 0x001fea0003c00000 */
[----:B------:R-:W-:Y:S02]  /*30ed0*/  ELECT P6, UR62, PT ;  /* 0x00000000003e782f */ /* 0x000fe400038c0000 */
[----:B------:R-:W-:Y:S01]  /*30ee0*/  MOV R14, UR62 ;  /* 0x0000003e000e7c02 */ /* 0x000fe20008000f00 */
[----:B0-----:R-:W-:Y:S10]  /*30ef0*/  ENDCOLLECTIVE ;  /* 0x000000000000791b */ /* 0x001ff40003800000 */
.L_x_6171:
[----:B------:R-:W-:Y:S05]  /*30f00*/  BSYNC B1 ;  /* 0x0000000000017941 */ /* 0x000fea0003800000 */
.L_x_6170:
[----:B------:R-:W-:Y:S01]  /*30f10*/  PLOP3.LUT P2, PT, P6, PT, PT, 0x80, 0x0 ;  /* 0x000000000000781c */ /* 0x000fe2000374f070 */
[----:B------:R-:W-:-:S12]  /*30f20*/  BRA `(.L_x_5981) ;  /* 0xffffff8000607947 */ /* 0x000fd8000383ffff */
.L_x_5984:
[----:B0-----:R0:W1:Y:S02]  /*30f30*/  SYNCS.PHASECHK.TRANS64.TRYWAIT P0, [R18+URZ+0x36820], R2 ;  /* 0x03682002120075a7 */ /* 0x001064000800017f */
[----:B-1----:R-:W-:Y:S05]  /*30f40*/  @!P0 NANOSLEEP.SYNCS 0x989680 ;  /* 0x009896800000895d */ /* 0x002fea0003900000 */
[----:B------:R-:W1:Y:S02]  /*30f50*/  @!P0 SYNCS.PHASECHK.TRANS64 P0, [R18+URZ+0x36820], R2 ;  /* 0x03682002120085a7 */ /* 0x000e64000800007f */
[----:B-1----:R-:W-:Y:S05]  /*30f60*/  @!P0 BRA `(.L_x_5984) ;  /* 0xfffffffc00f08947 */ /* 0x002fea000383ffff */
[----:B------:R-:W-:Y:S05]  /*30f70*/  BRA `(.L_x_6172) ;  /* 0xffffff8000707947 */ /* 0x000fea000383ffff */
.L_x_5988:
[----:B-1----:R1:W2:Y:S02]  /*30f80*/  SYNCS.PHASECHK.TRANS64.TRYWAIT P0, [R5+URZ+0x368a0], R8 ;  /* 0x0368a008050075a7 */ /* 0x0022a4000800017f */
[----:B--2---:R-:W-:Y:S05]  /*30f90*/  @!P0 NANOSLEEP.SYNCS 0x989680 ;  /* 0x009896800000895d */ /* 0x004fea0003900000 */
[----:B------:R-:W2:Y:S02]  /*30fa0*/  @!P0 SYNCS.PHASECHK.TRANS64 P0, [R5+URZ+0x368a0], R8 ;  /* 0x0368a008050085a7 */ /* 0x000ea4000800007f */
[----:B--2---:R-:W-:Y:S05]  /*30fb0*/  @!P0 BRA `(.L_x_5988) ;  /* 0xfffffffc00f08947 */ /* 0x004fea000383ffff */
[----:B------:R-:W-:Y:S05]  /*30fc0*/  BRA `(.L_x_6173) ;  /* 0xffffff8000907947 */ /* 0x000fea000383ffff */
.L_x_5995:
[----:B0-----:R0:W2:Y:S02]  /*30fd0*/  SYNCS.PHASECHK.TRANS64.TRYWAIT P0, [R5+URZ+0x368c0], R8 ;  /* 0x0368c008050075a7 */ /* 0x0010a4000800017f */
[----:B--2---:R-:W-:Y:S05]  /*30fe0*/  @!P0 NANOSLEEP.SYNCS 0x989680 ;  /* 0x009896800000895d */ /* 0x004fea0003900000 */
[----:B------:R-:W2:Y:S02]  /*30ff0*/  @!P0 SYNCS.PHASECHK.TRANS64 P0, [R5+URZ+0x368c0], R8 ;  /* 0x0368c008050085a7 */ /* 0x000ea4000800007f */
[----:B--2---:R-:W-:Y:S05]  /*31000*/  @!P0 BRA `(.L_x_5995) ;  /* 0xfffffffc00f08947 */ /* 0x004fea000383ffff */
[----:B------:R-:W-:Y:S05]  /*31010*/  BRA `(.L_x_6174) ;  /* 0xffffff84008c7947 */ /* 0x000fea000383ffff */
.L_x_6004:
[----:B0-----:R0:W1:Y:S02]  /*31020*/  SYNCS.PHASECHK.TRANS64.TRYWAIT P0, [R6+URZ+0x368a0], R5 ;  /* 0x0368a005060075a7 */ /* 0x001064000800017f */
[----:B-1----:R-:W-:Y:S05]  /*31030*/  @!P0 NANOSLEEP.SYNCS 0x989680 ;  /* 0x009896800000895d */ /* 0x002fea0003900000 */
[----:B------:R-:W1:Y:S02]  /*31040*/  @!P0 SYNCS.PHASECHK.TRANS64 P0, [R6+URZ+0x368a0], R5 ;  /* 0x0368a005060085a7 */ /* 0x000e64000800007f */
[----:B-1----:R-:W-:Y:S05]  /*31050*/  @!P0 BRA `(.L_x_6004) ;  /* 0xfffffffc00f08947 */ /* 0x002fea000383ffff */
[----:B------:R-:W-:Y:S05]  /*31060*/  BRA `(.L_x_6175) ;  /* 0xffffff8800d47947 */ /* 0x000fea000383ffff */
.L_x_6011:
[----:B-1----:R1:W2:Y:S02]  /*31070*/  SYNCS.PHASECHK.TRANS64.TRYWAIT P0, [R6+URZ+0x368c0], R5 ;  /* 0x0368c005060075a7 */ /* 0x0022a4000800017f */
[----:B--2---:R-:W-:Y:S05]  /*31080*/  @!P0 NANOSLEEP.SYNCS 0x989680 ;  /* 0x009896800000895d */ /* 0x004fea0003900000 */
[----:B------:R-:W2:Y:S02]  /*31090*/  @!P0 SYNCS.PHASECHK.TRANS64 P0, [R6+URZ+0x368c0], R5 ;  /* 0x0368c005060085a7 */ /* 0x000ea4000800007f */
[----:B--2---:R-:W-:Y:S05]  /*310a0*/  @!P0 BRA `(.L_x_6011) ;  /* 0xfffffffc00f08947 */ /* 0x004fea000383ffff */
[----:B------:R-:W-:Y:S05]  /*310b0*/  BRA `(.L_x_6176) ;  /* 0xffffff8c00cc7947 */ /* 0x000fea000383ffff */
.L_x_6028:
        /* <DEDUP_REMOVED lines=11> */
.L_x_6178:
[----:B------:R-:W-:Y:S05]  /*31170*/  BSYNC B0 ;  /* 0x0000000000007941 */ /* 0x000fea0003800000 */
.L_x_6177:
[----:B------:R-:W-:Y:S05]  /*31180*/  BRA `(.L_x_6179) ;  /* 0xffffff9c00407947 */ /* 0x000fea000383ffff */
.L_x_6030:
[----:B------:R-:W-:Y:S01]  /*31190*/  BSSY B0, `(.L_x_6180) ;  /* 0x0000006000007945 */ /* 0x000fe20003800000 */
[----:B------:R-:W-:-:S07]  /*311a0*/  IMAD.MOV.U32 R15, RZ, RZ, -0x1 ;  /* 0xffffffffff0f7424 */ /* 0x000fce00078e00ff */
[----:B0-----:R-:W-:Y:S05]  /*311b0*/  WARPSYNC.COLLECTIVE R15, `(.L_x_6181) ;  /* 0x000000000f0c7348 */ /* 0x001fea0003c00000 */
[----:B------:R-:W-:Y:S02]  /*311c0*/  ELECT P6, UR62, PT ;  /* 0x00000000003e782f */ /* 0x000fe400038c0000 */
[----:B------:R-:W-:Y:S01]  /*311d0*/  MOV R14, UR62 ;  /* 0x0000003e000e7c02 */ /* 0x000fe20008000f00 */
[----:B0-----:R-:W-:Y:S10]  /*311e0*/  ENDCOLLECTIVE ;  /* 0x000000000000791b */ /* 0x001ff40003800000 */
.L_x_6181:
[----:B------:R-:W-:Y:S05]  /*311f0*/  BSYNC B0 ;  /* 0x0000000000007941 */ /* 0x000fea0003800000 */
.L_x_6180:
[----:B------:R-:W-:Y:S05]  /*31200*/  BRA `(.L_x_6182) ;  /* 0xffffff9c004c7947 */ /* 0x000fea000383ffff */
.L_x_6032:
[----:B0-----:R0:W1:Y:S02]  /*31210*/  SYNCS.PHASECHK.TRANS64.TRYWAIT P0, [R0+URZ+0x36840], R2 ;  /* 0x03684002000075a7 */ /* 0x001064000800017f */
[----:B-1----:R-:W-:Y:S05]  /*31220*/  @!P0 NANOSLEEP.SYNCS 0x989680 ;  /* 0x009896800000895d */ /* 0x002fea0003900000 */
[----:B------:R-:W1:Y:S02]  /*31230*/  @!P0 SYNCS.PHASECHK.TRANS64 P0, [R0+URZ+0x36840], R2 ;  /* 0x03684002000085a7 */ /* 0x000e64000800007f */
[----:B-1----:R-:W-:Y:S05]  /*31240*/  @!P0 BRA `(.L_x_6032) ;  /* 0xfffffffc00f08947 */ /* 0x002fea000383ffff */
[----:B------:R-:W-:Y:S05]  /*31250*/  BRA `(.L_x_6183) ;  /* 0xffffff9c00ac7947 */ /* 0x000fea000383ffff */
.L_x_6036:
        /* <DEDUP_REMOVED lines=9> */
.L_x_6184:
[----:B------:R-:W-:Y:S02]  /*312f0*/  IMAD.MOV.U32 R13, RZ, RZ, R4 ;  /* 0x000000ffff0d7224 */ /* 0x000fe400078e0004 */
[----:B------:R-:W-:-:S07]  /*31300*/  IMAD.MOV.U32 R6, RZ, RZ, R14 ;  /* 0x000000ffff067224 */ /* 0x000fce00078e000e */
[----:B------:R-:W-:Y:S05]  /*31310*/  WARPSYNC.COLLECTIVE R15, `(.L_x_6185) ;  /* 0x000000000f087348 */ /* 0x000fea0003c00000 */
[----:B------:R0:W1:Y:S02]  /*31320*/  SHFL.IDX P6, R14, R13, R12, R11 ;  /* 0x0000000c0d0e7389 */ /* 0x00006400000c000b */
[----:B01----:R-:W-:Y:S01]  /*31330*/  ENDCOLLECTIVE ;  /* 0x000000000000791b */ /* 0x003fe20003800000 */
.L_x_6185:
[----:B------:R-:W-:-:S04]  /*31340*/  LOP3.LUT R5, R5, 0x7f, RZ, 0xc0, !PT ;  /* 0x0000007f05057812 */ /* 0x000fc800078ec0ff */
[----:B------:R-:W-:Y:S01]  /*31350*/  SHF.R.U32.HI R0, RZ, 0x3, R5 ;  /* 0x00000003ff007819 */ /* 0x000fe20000011605 */
[----:B------:R-:W-:Y:S02]  /*31360*/  IMAD R2, R9, R7, RZ ;  /* 0x0000000709027224 */ /* 0x000fe400078e02ff */
[----:B------:R0:W5:Y:S02]  /*31370*/  LDL R9, [R1+0x30] ;  /* 0x0000300001097983 */ /* 0x0001640000100800 */
[----:B------:R-:W-:Y:S02]  /*31380*/  IMAD R0, R10, 0x80, R0 ;  /* 0x000000800a007824 */ /* 0x000fe400078e0200 */
        /* <DEDUP_REMOVED lines=8> */
.L_x_6186:
        /* <DEDUP_REMOVED lines=17> */
.L_x_6187:
[----:B------:R-:W-:Y:S02]  /*31520*/  IMAD.MOV.U32 R13, RZ, RZ, R3 ;  /* 0x000000ffff0d7224 */ /* 0x000fe400078e0003 */
[----:B------:R-:W-:Y:S02]  /*31530*/  IMAD.MOV.U32 R12, RZ, RZ, 0x2 ;  /* 0x00000002ff0c7424 */ /* 0x000fe400078e00ff */
[----:B------:R-:W-:-:S07]  /*31540*/  IMAD.MOV.U32 R5, RZ, RZ, R14 ;  /* 0x000000ffff057224 */ /* 0x000fce00078e000e */
[----:B------:R-:W-:Y:S05]  /*31550*/  WARPSYNC.COLLECTIVE R15, `(.L_x_6188) ;  /* 0x000000000f087348 */ /* 0x000fea0003c00000 */
[----:B------:R0:W1:Y:S02]  /*31560*/  SHFL.IDX P6, R14, R13, R12, R11 ;  /* 0x0000000c0d0e7389 */ /* 0x00006400000c000b */
[----:B01----:R-:W-:Y:S01]  /*31570*/  ENDCOLLECTIVE ;  /* 0x000000000000791b */ /* 0x003fe20003800000 */
.L_x_6188:
        /* <DEDUP_REMOVED lines=17> */
.L_x_6189:
[----:B------:R-:W-:Y:S02]  /*31690*/  IMAD.MOV.U32 R13, RZ, RZ, R3 ;  /* 0x000000ffff0d7224 */ /* 0x000fe400078e0003 */
[----:B------:R-:W-:Y:S02]  /*316a0*/  IMAD.MOV.U32 R12, RZ, RZ, 0x3 ;  /* 0x00000003ff0c7424 */ /* 0x000fe400078e00ff */
[----:B------:R-:W-:-:S07]  /*316b0*/  IMAD.MOV.U32 R5, RZ, RZ, R14 ;  /* 0x000000ffff057224 */ /* 0x000fce00078e000e */
[----:B------:R-:W-:Y:S05]  /*316c0*/  WARPSYNC.COLLECTIVE R15, `(.L_x_6190) ;  /* 0x000000000f087348 */ /* 0x000fea0003c00000 */
[----:B------:R0:W1:Y:S02]  /*316d0*/  SHFL.IDX P6, R14, R13, R12, R11 ;  /* 0x0000000c0d0e7389 */ /* 0x00006400000c000b */
[----:B01----:R-:W-:Y:S01]  /*316e0*/  ENDCOLLECTIVE ;  /* 0x000000000000791b */ /* 0x003fe20003800000 */
.L_x_6190:
        /* <DEDUP_REMOVED lines=17> */
.L_x_6191:
[----:B------:R-:W-:Y:S02]  /*31800*/  IMAD.MOV.U32 R13, RZ, RZ, R3 ;  /* 0x000000ffff0d7224 */ /* 0x000fe400078e0003 */
[----:B------:R-:W-:Y:S02]  /*31810*/  IMAD.MOV.U32 R12, RZ, RZ, 0x4 ;  /* 0x00000004ff0c7424 */ /* 0x000fe400078e00ff */
[----:B------:R-:W-:-:S07]  /*31820*/  IMAD.MOV.U32 R5, RZ, RZ, R14 ;  /* 0x000000ffff057224 */ /* 0x000fce00078e000e */
[----:B------:R-:W-:Y:S05]  /*31830*/  WARPSYNC.COLLECTIVE R15, `(.L_x_6192) ;  /* 0x000000000f087348 */ /* 0x000fea0003c00000 */
[----:B------:R0:W1:Y:S02]  /*31840*/  SHFL.IDX P6, R14, R13, R12, R11 ;  /* 0x0000000c0d0e7389 */ /* 0x00006400000c000b */
[----:B01----:R-:W-:Y:S01]  /*31850*/  ENDCOLLECTIVE ;  /* 0x000000000000791b */ /* 0x003fe20003800000 */
.L_x_6192:
        /* <DEDUP_REMOVED lines=17> */
.L_x_6193:
[----:B------:R-:W-:Y:S02]  /*31970*/  IMAD.MOV.U32 R13, RZ, RZ, R3 ;  /* 0x000000ffff0d7224 */ /* 0x000fe400078e0003 */
[----:B------:R-:W-:Y:S02]  /*31980*/  IMAD.MOV.U32 R12, RZ, RZ, 0x5 ;  /* 0x00000005ff0c7424 */ /* 0x000fe400078e00ff */
[----:B------:R-:W-:-:S07]  /*31990*/  IMAD.MOV.U32 R5, RZ, RZ, R14 ;  /* 0x000000ffff057224 */ /* 0x000fce00078e000e */
[----:B------:R-:W-:Y:S05]  /*319a0*/  WARPSYNC.COLLECTIVE R15, `(.L_x_6194) ;  /* 0x000000000f087348 */ /* 0x000fea0003c00000 */
[----:B------:R0:W1:Y:S02]  /*319b0*/  SHFL.IDX P6, R14, R13, R12, R11 ;  /* 0x0000000c0d0e7389 */ /* 0x00006400000c000b */
[----:B01----:R-:W-:Y:S01]  /*319c0*/  ENDCOLLECTIVE ;  /* 0x000000000000791b */ /* 0x003fe20003800000 */
.L_x_6194:
        /* <DEDUP_REMOVED lines=17> */
.L_x_6195:
[----:B------:R-:W-:Y:S02]  /*31ae0*/  IMAD.MOV.U32 R13, RZ, RZ, R3 ;  /* 0x000000ffff0d7224 */ /* 0x000fe400078e0003 */
[----:B------:R-:W-:Y:S02]  /*31af0*/  IMAD.MOV.U32 R12, RZ, RZ, 0x6 ;  /* 0x00000006ff0c7424 */ /* 0x000fe400078e00ff */
[----:B------:R-:W-:-:S07]  /*31b00*/  IMAD.MOV.U32 R5, RZ, RZ, R14 ;  /* 0x000000ffff057224 */ /* 0x000fce00078e000e */
[----:B------:R-:W-:Y:S05]  /*31b10*/  WARPSYNC.COLLECTIVE R15, `(.L_x_6196) ;  /* 0x000000000f087348 */ /* 0x000fea0003c00000 */
[----:B------:R0:W1:Y:S02]  /*31b20*/  SHFL.IDX P6, R14, R13, R12, R11 ;  /* 0x0000000c0d0e7389 */ /* 0x00006400000c000b */
[----:B01----:R-:W-:Y:S01]  /*31b30*/  ENDCOLLECTIVE ;  /* 0x000000000000791b */ /* 0x003fe20003800000 */
.L_x_6196:
        /* <DEDUP_REMOVED lines=17> */
.L_x_6197:
[----:B------:R-:W-:Y:S02]  /*31c50*/  IMAD.MOV.U32 R13, RZ, RZ, R3 ;  /* 0x000000ffff0d7224 */ /* 0x000fe400078e0003 */
[----:B------:R-:W-:Y:S02]  /*31c60*/  IMAD.MOV.U32 R12, RZ, RZ, 0x7 ;  /* 0x00000007ff0c7424 */ /* 0x000fe400078e00ff */
[----:B------:R-:W-:-:S07]  /*31c70*/  IMAD.MOV.U32 R5, RZ, RZ, R14 ;  /* 0x000000ffff057224 */ /* 0x000fce00078e000e */
[----:B------:R-:W-:Y:S05]  /*31c80*/  WARPSYNC.COLLECTIVE R15, `(.L_x_6198) ;  /* 0x000000000f087348 */ /* 0x000fea0003c00000 */
[----:B------:R0:W1:Y:S02]  /*31c90*/  SHFL.IDX P6, R14, R13, R12, R11 ;  /* 0x0000000c0d0e7389 */ /* 0x00006400000c000b */
[----:B01----:R-:W-:Y:S01]  /*31ca0*/  ENDCOLLECTIVE ;  /* 0x000000000000791b */ /* 0x003fe20003800000 */
.L_x_6198:
        /* <DEDUP_REMOVED lines=14> */
.L_x_6199:
[----:B------:R-:W-:Y:S01]  /*31d90*/  @!PT LDS RZ, [RZ] ;  /* 0x00000000fffff984 */ /* 0x000fe20000000800 */
[----:B------:R-:W-:Y:S01]  /*31da0*/  @!PT LDS RZ, [RZ] ;  /* 0x00000000fffff984 */ /* 0x000fe20000000800 */
[----:B------:R-:W-:Y:S01]  /*31db0*/  @!PT LDS RZ, [RZ] ;  /* 0x00000000fffff984 */ /* 0x000fe20000000800 */
[----:B------:R0:W-:Y:S01]  /*31dc0*/  @!P2 LDGSTS.E.BYPASS.LTC128B.128 [R9+0x20400], desc[UR60][R6.64+0x100], !P1 ;  /* 0x204001000609afae */ /* 0x0001e2000c901d7c */
[----:B------:R-:W-:Y:S01]  /*31dd0*/  IMAD.MOV.U32 R3, RZ, RZ, R14 ;  /* 0x000000ffff037224 */ /* 0x000fe200078e000e */
[----:B------:R-:W-:Y:S06]  /*31de0*/  BRA `(.L_x_6200) ;  /* 0xffffffa000647947 */ /* 0x000fec000383ffff */
.L_x_6041:
[----:B----4-:R4:W0:Y:S02]  /*31df0*/  SYNCS.PHASECHK.TRANS64.TRYWAIT P0, [R18+URZ+0x36820], R0 ;  /* 0x03682000120075a7 */ /* 0x010824000800017f */
[----:B0-----:R-:W-:Y:S05]  /*31e00*/  @!P0 NANOSLEEP.SYNCS 0x989680 ;  /* 0x009896800000895d */ /* 0x001fea0003900000 */
[----:B------:R-:W0:Y:S02]  /*31e10*/  @!P0 SYNCS.PHASECHK.TRANS64 P0, [R18+URZ+0x36820], R0 ;  /* 0x03682000120085a7 */ /* 0x000e24000800007f */
[----:B0-----:R-:W-:Y:S05]  /*31e20*/  @!P0 BRA `(.L_x_6041) ;  /* 0xfffffffc00f08947 */ /* 0x001fea000383ffff */
[----:B------:R-:W-:Y:S05]  /*31e30*/  BRA `(.L_x_6201) ;  /* 0xffffffa000d87947 */ /* 0x000fea000383ffff */
.L_x_6050:
[----:B-1----:R1:W2:Y:S02]  /*31e40*/  SYNCS.PHASECHK.TRANS64.TRYWAIT P0, [R3+URZ+0x36840], R2 ;  /* 0x03684002030075a7 */ /* 0x0022a4000800017f */
[----:B--2---:R-:W-:Y:S05]  /*31e50*/  @!P0 NANOSLEEP.SYNCS 0x989680 ;  /* 0x009896800000895d */ /* 0x004fea0003900000 */
[----:B------:R-:W2:Y:S02]  /*31e60*/  @!P0 SYNCS.PHASECHK.TRANS64 P0, [R3+URZ+0x36840], R2 ;  /* 0x03684002030085a7 */ /* 0x000ea4000800007f */
[----:B--2---:R-:W-:Y:S05]  /*31e70*/  @!P0 BRA `(.L_x_6050) ;  /* 0xfffffffc00f08947 */ /* 0x004fea000383ffff */
[----:B------:R-:W-:Y:S05]  /*31e80*/  BRA `(.L_x_6202) ;  /* 0xffffffa400b47947 */ /* 0x000fea000383ffff */
.L_x_6057:
[----:B0-----:R0:W1:Y:S02]  /*31e90*/  SYNCS.PHASECHK.TRANS64.TRYWAIT P0, [R2+URZ+0x36860], R3 ;  /* 0x03686003020075a7 */ /* 0x001064000800017f */
[----:B-1----:R-:W-:Y:S05]  /*31ea0*/  @!P0 NANOSLEEP.SYNCS 0x989680 ;  /* 0x009896800000895d */ /* 0x002fea0003900000 */
[----:B------:R-:W1:Y:S02]  /*31eb0*/  @!P0 SYNCS.PHASECHK.TRANS64 P0, [R2+URZ+0x36860], R3 ;  /* 0x03686003020085a7 */ /* 0x000e64000800007f */
[----:B-1----:R-:W-:Y:S05]  /*31ec0*/  @!P0 BRA `(.L_x_6057) ;  /* 0xfffffffc00f08947 */ /* 0x002fea000383ffff */
[----:B------:R-:W-:Y:S05]  /*31ed0*/  BRA `(.L_x_6203) ;  /* 0xffffffa800c47947 */ /* 0x000fea000383ffff */
.L_x_6068:
[----:B-1----:R1:W2:Y:S02]  /*31ee0*/  SYNCS.PHASECHK.TRANS64.TRYWAIT P0, [R3+URZ+0x36840], R2 ;  /* 0x03684002030075a7 */ /* 0x0022a4000800017f */
[----:B--2---:R-:W-:Y:S05]  /*31ef0*/  @!P0 NANOSLEEP.SYNCS 0x989680 ;  /* 0x009896800000895d */ /* 0x004fea0003900000 */
[----:B------:R-:W2:Y:S02]  /*31f00*/  @!P0 SYNCS.PHASECHK.TRANS64 P0, [R3+URZ+0x36840], R2 ;  /* 0x03684002030085a7 */ /* 0x000ea4000800007f */
[----:B--2---:R-:W-:Y:S05]  /*31f10*/  @!P0 BRA `(.L_x_6068) ;  /* 0xfffffffc00f08947 */ /* 0x004fea000383ffff */
[----:B------:R-:W-:Y:S05]  /*31f20*/  BRA `(.L_x_6204) ;  /* 0xffffffb000987947 */ /* 0x000fea000383ffff */
.L_x_6075:
[----:B0-----:R0:W1:Y:S02]  /*31f30*/  SYNCS.PHASECHK.TRANS64.TRYWAIT P0, [R2+URZ+0x36860], R3 ;  /* 0x03686003020075a7 */ /* 0x001064000800017f */
[----:B-1----:R-:W-:Y:S05]  /*31f40*/  @!P0 NANOSLEEP.SYNCS 0x989680 ;  /* 0x009896800000895d */ /* 0x002fea0003900000 */
[----:B------:R-:W1:Y:S02]  /*31f50*/  @!P0 SYNCS.PHASECHK.TRANS64 P0, [R2+URZ+0x36860], R3 ;  /* 0x03686003020085a7 */ /* 0x000e64000800007f */
[----:B-1----:R-:W-:Y:S05]  /*31f60*/  @!P0 BRA `(.L_x_6075) ;  /* 0xfffffffc00f08947 */ /* 0x002fea000383ffff */
[----:B------:R-:W-:Y:S05]  /*31f70*/  BRA `(.L_x_6205) ;  /* 0xffffffb400a87947 */ /* 0x000fea000383ffff */
.L_x_6086:
[----:B--2---:R2:W3:Y:S02]  /*31f80*/  SYNCS.PHASECHK.TRANS64.TRYWAIT P0, [R3+URZ+0x36840], R2 ;  /* 0x03684002030075a7 */ /* 0x0044e4000800017f */
[----:B---3--:R-:W-:Y:S05]  /*31f90*/  @!P0 NANOSLEEP.SYNCS 0x989680 ;  /* 0x009896800000895d */ /* 0x008fea0003900000 */
[----:B------:R-:W3:Y:S02]  /*31fa0*/  @!P0 SYNCS.PHASECHK.TRANS64 P0, [R3+URZ+0x36840], R2 ;  /* 0x03684002030085a7 */ /* 0x000ee4000800007f */
[----:B---3--:R-:W-:Y:S05]  /*31fb0*/  @!P0 BRA `(.L_x_6086) ;  /* 0xfffffffc00f08947 */ /* 0x008fea000383ffff */
[----:B------:R-:W-:Y:S05]  /*31fc0*/  BRA `(.L_x_6206) ;  /* 0xffffffbc00547947 */ /* 0x000fea000383ffff */
.L_x_6093:
[----:B0-----:R0:W1:Y:S02]  /*31fd0*/  SYNCS.PHASECHK.TRANS64.TRYWAIT P0, [R2+URZ+0x36860], R5 ;  /* 0x03686005020075a7 */ /* 0x001064000800017f */
[----:B-1----:R-:W-:Y:S05]  /*31fe0*/  @!P0 NANOSLEEP.SYNCS 0x989680 ;  /* 0x009896800000895d */ /* 0x002fea0003900000 */
[----:B------:R-:W1:Y:S02]  /*31ff0*/  @!P0 SYNCS.PHASECHK.TRANS64 P0, [R2+URZ+0x36860], R5 ;  /* 0x03686005020085a7 */ /* 0x000e64000800007f */
[----:B-1----:R-:W-:Y:S05]  /*32000*/  @!P0 BRA `(.L_x_6093) ;  /* 0xfffffffc00f08947 */ /* 0x002fea000383ffff */
[----:B------:R-:W-:Y:S05]  /*32010*/  BRA `(.L_x_6207) ;  /* 0xffffffc000607947 */ /* 0x000fea000383ffff */
.L_x_6106:
[----:B---3--:R3:W4:Y:S02]  /*32020*/  SYNCS.PHASECHK.TRANS64.TRYWAIT P0, [R0+URZ+0x36860], R2 ;  /* 0x03686002000075a7 */ /* 0x008724000800017f */
[----:B----4-:R-:W-:Y:S05]  /*32030*/  @!P0 NANOSLEEP.SYNCS 0x989680 ;  /* 0x009896800000895d */ /* 0x010fea0003900000 */
[----:B------:R-:W4:Y:S02]  /*32040*/  @!P0 SYNCS.PHASECHK.TRANS64 P0, [R0+URZ+0x36860], R2 ;  /* 0x03686002000085a7 */ /* 0x000f24000800007f */
[----:B----4-:R-:W-:Y:S05]  /*32050*/  @!P0 BRA `(.L_x_6106) ;  /* 0xfffffffc00f08947 */ /* 0x010fea000383ffff */
[----:B------:R-:W-:Y:S05]  /*32060*/  BRA `(.L_x_6208) ;  /* 0xffffffc400f47947 */ /* 0x000fea000383ffff */
.L_x_6115:
[----:B------:R-:W4:Y:S01]  /*32070*/  LDL R0, [R1] ;  /* 0x0000000001007983 */ /* 0x000f220000100800 */
[----:B------:R-:W-:Y:S01]  /*32080*/  BSSY B0, `(.L_x_6209) ;  /* 0x0000008000007945 */ /* 0x000fe20003800000 */
[----:B------:R-:W-:Y:S02]  /*32090*/  IMAD.MOV.U32 R12, RZ, RZ, RZ ;  /* 0x000000ffff0c7224 */ /* 0x000fe400078e00ff */
[----:B------:R-:W-:Y:S02]  /*320a0*/  IMAD.MOV.U32 R11, RZ, RZ, 0x1f ;  /* 0x0000001fff0b7424 */ /* 0x000fe400078e00ff */
[----:B------:R-:W-:Y:S02]  /*320b0*/  IMAD.MOV.U32 R15, RZ, RZ, -0x1 ;  /* 0xffffffffff0f7424 */ /* 0x000fe400078e00ff */
[----:B----4-:R-:W-:-:S07]  /*320c0*/  IMAD.MOV.U32 R13, RZ, RZ, R0 ;  /* 0x000000ffff0d7224 */ /* 0x010fce00078e0000 */
[----:B-123--:R-:W-:Y:S05]  /*320d0*/  WARPSYNC.COLLECTIVE R15, `(.L_x_6210) ;  /* 0x000000000f087348 */ /* 0x00efea0003c00000 */
[----:B------:R0:W4:Y:S02]  /*320e0*/  SHFL.IDX P6, R14, R13, R12, R11 ;  /* 0x0000000c0d0e7389 */ /* 0x00012400000c000b */
[----:B01234-:R-:W-:Y:S01]  /*320f0*/  ENDCOLLECTIVE ;  /* 0x000000000000791b */ /* 0x01ffe20003800000 */
.L_x_6210:
[----:B------:R-:W-:Y:S05]  /*32100*/  BSYNC B0 ;  /* 0x0000000000007941 */ /* 0x000fea0003800000 */
.L_x_6209:
        /* <DEDUP_REMOVED lines=10> */
.L_x_6211:
        /* <DEDUP_REMOVED lines=24> */
.L_x_6212:
        /* <DEDUP_REMOVED lines=9> */
.L_x_6213:
        /* <DEDUP_REMOVED lines=8> */
.L_x_6214:
        /* <DEDUP_REMOVED lines=8> */
.L_x_6215:
        /* <DEDUP_REMOVED lines=8> */
.L_x_6216:
        /* <DEDUP_REMOVED lines=9> */
.L_x_6217:
[----:B------:R-:W-:Y:S01]  /*325d0*/  IMAD.MOV.U32 R9, RZ, RZ, R14 ;  /* 0x000000ffff097224 */ /* 0x000fe200078e000e */
[----:B------:R-:W-:Y:S06]  /*325e0*/  BRA `(.L_x_6218) ;  /* 0xffffffc800b87947 */ /* 0x000fec000383ffff */
.L_x_6118:
        /* <DEDUP_REMOVED lines=8> */
.L_x_6220:
[----:B------:R-:W-:Y:S05]  /*32670*/  BSYNC B0 ;  /* 0x0000000000007941 */ /* 0x000fea0003800000 */
.L_x_6219:
        /* <DEDUP_REMOVED lines=12> */
.L_x_6221:
        /* <DEDUP_REMOVED lines=8> */
.L_x_6222:
        /* <DEDUP_REMOVED lines=8> */
.L_x_6223:
        /* <DEDUP_REMOVED lines=8> */
.L_x_6224:
        /* <DEDUP_REMOVED lines=9> */
.L_x_6225:
[----:B------:R-:W-:Y:S01]  /*32950*/  IMAD.MOV.U32 R9, RZ, RZ, R14 ;  /* 0x000000ffff097224 */ /* 0x000fe200078e000e */
[----:B------:R-:W-:Y:S06]  /*32960*/  BRA `(.L_x_6226) ;  /* 0xffffffc800887947 */ /* 0x000fec000383ffff */
.L_x_6120:
[----:B------:R-:W-:Y:S01]  /*32970*/  BSSY B0, `(.L_x_6227) ;  /* 0x0000006000007945 */ /* 0x000fe20003800000 */
[----:B------:R-:W-:Y:S01]  /*32980*/  PLOP3.LUT P6, PT, P6, PT, PT, 0x8, 0x0 ;  /* 0x000000000000781c */ /* 0x000fe200037ce170 */
[----:B------:R-:W-:-:S12]  /*32990*/  IMAD.MOV.U32 R15, RZ, RZ, -0x1 ;  /* 0xffffffffff0f7424 */ /* 0x000fd800078e00ff */
[----:B0-----:R-:W-:Y:S05]  /*329a0*/  WARPSYNC.COLLECTIVE R15, `(.L_x_6228) ;  /* 0x000000000f087348 */ /* 0x001fea0003c00000 */
[----:B------:R-:W-:Y:S01]  /*329b0*/  VOTE.ANY R14, PT, P6 ;  /* 0x00000000000e7806 */ /* 0x000fe200030e0100 */
[----:B0-----:R-:W-:Y:S06]  /*329c0*/  ENDCOLLECTIVE ;  /* 0x000000000000791b */ /* 0x001fec0003800000 */
.L_x_6228:
[----:B------:R-:W-:Y:S05]  /*329d0*/  BSYNC B0 ;  /* 0x0000000000007941 */ /* 0x000fea0003800000 */
.L_x_6227:
        /* <DEDUP_REMOVED lines=10> */
.L_x_6229:
[----:B------:R-:W-:Y:S02]  /*32a80*/  IMAD.MOV.U32 R13, RZ, RZ, R6 ;  /* 0x000000ffff0d7224 */ /* 0x000fe400078e0006 */
[----:B------:R-:W-:-:S07]  /*32a90*/  IMAD.MOV.U32 R4, RZ, RZ, R14 ;  /* 0x000000ffff047224 */ /* 0x000fce00078e000e */
[----:B------:R-:W-:Y:S05]  /*32aa0*/  WARPSYNC.COLLECTIVE R15, `(.L_x_6230) ;  /* 0x000000000f087348 */ /* 0x000fea0003c00000 */
[----:B------:R0:W1:Y:S02]  /*32ab0*/  SHFL.IDX P6, R14, R13, R12, R11 ;  /* 0x0000000c0d0e7389 */ /* 0x00006400000c000b */
[----:B01----:R-:W-:Y:S01]  /*32ac0*/  ENDCOLLECTIVE ;  /* 0x000000000000791b */ /* 0x003fe20003800000 */
.L_x_6230:
[----:B------:R-:W-:Y:S02]  /*32ad0*/  IMAD.MOV.U32 R6, RZ, RZ, R14 ;  /* 0x000000ffff067224 */ /* 0x000fe400078e000e */
[----:B------:R-:W-:-:S05]  /*32ae0*/  IMAD.IADD R10, R3, 0x1, R10 ;  /* 0x00000001030a7824 */ /* 0x000fca00078e020a */
[----:B------:R0:W-:Y:S01]  /*32af0*/  STL [R1+0xc], R10 ;  /* 0x00000c0a01007387 */ /* 0x0001e20000100800 */
[----:B------:R-:W-:Y:S05]  /*32b00*/  BRA `(.L_x_6231) ;  /* 0xffffffc800687947 */ /* 0x000fea000383ffff */
.L_x_6122:
        /* <DEDUP_REMOVED lines=8> */
.L_x_6233:
[----:B------:R-:W-:Y:S05]  /*32b90*/  BSYNC B0 ;  /* 0x0000000000007941 */ /* 0x000fea0003800000 */
.L_x_6232:
[----:B------:R-:W-:Y:S01]  /*32ba0*/  IMAD.MOV.U32 R3, RZ, RZ, R14 ;  /* 0x000000ffff037224 */ /* 0x000fe200078e000e */
[----:B------:R-:W-:Y:S06]  /*32bb0*/  BRA `(.L_x_6234) ;  /* 0xffffffc800547947 */ /* 0x000fec000383ffff */
.L_x_6128:
[----:B0-----:R0:W1:Y:S02]  /*32bc0*/  SYNCS.PHASECHK.TRANS64.TRYWAIT P0, [R0+URZ+0x36820], R3 ;  /* 0x03682003000075a7 */ /* 0x001064000800017f */
[----:B-1----:R-:W-:Y:S05]  /*32bd0*/  @!P0 NANOSLEEP.SYNCS 0x989680 ;  /* 0x009896800000895d */ /* 0x002fea0003900000 */
[----:B------:R-:W1:Y:S02]  /*32be0*/  @!P0 SYNCS.PHASECHK.TRANS64 P0, [R0+URZ+0x36820], R3 ;  /* 0x03682003000085a7 */ /* 0x000e64000800007f */
[----:B-1----:R-:W-:Y:S05]  /*32bf0*/  @!P0 BRA `(.L_x_6128) ;  /* 0xfffffffc00f08947 */ /* 0x002fea000383ffff */
[----:B------:R-:W-:Y:S05]  /*32c00*/  BRA `(.L_x_6235) ;  /* 0xffffffd000f07947 */ /* 0x000fea000383ffff */
.L_x_6129:
        /* <DEDUP_REMOVED lines=11> */
.L_x_6237:
[----:B------:R-:W-:Y:S05]  /*32cc0*/  BSYNC B0 ;  /* 0x0000000000007941 */ /* 0x000fea0003800000 */
.L_x_6236:
[----:B------:R-:W-:Y:S05]  /*32cd0*/  BRA `(.L_x_6238) ;  /* 0xffffffd000d87947 */ /* 0x000fea000383ffff */
.L_x_6130:
[----:B------:R-:W-:Y:S01]  /*32ce0*/  BSSY B0, `(.L_x_6239) ;  /* 0x0000006000007945 */ /* 0x000fe20003800000 */
[----:B------:R-:W-:-:S07]  /*32cf0*/  IMAD.MOV.U32 R15, RZ, RZ, -0x1 ;  /* 0xffffffffff0f7424 */ /* 0x000fce00078e00ff */
[----:B01----:R-:W-:Y:S05]  /*32d00*/  WARPSYNC.COLLECTIVE R15, `(.L_x_6240) ;  /* 0x000000000f0c7348 */ /* 0x003fea0003c00000 */
[----:B------:R-:W-:Y:S02]  /*32d10*/  ELECT P6, UR62, PT ;  /* 0x00000000003e782f */ /* 0x000fe400038c0000 */
[----:B------:R-:W-:Y:S01]  /*32d20*/  MOV R14, UR62 ;  /* 0x0000003e000e7c02 */ /* 0x000fe20008000f00 */
[----:B01----:R-:W-:Y:S10]  /*32d30*/  ENDCOLLECTIVE ;  /* 0x000000000000791b */ /* 0x003ff40003800000 */
.L_x_6240:
[----:B------:R-:W-:Y:S05]  /*32d40*/  BSYNC B0 ;  /* 0x0000000000007941 */ /* 0x000fea0003800000 */
.L_x_6239:
[----:B------:R-:W-:Y:S05]  /*32d50*/  BRA `(.L_x_6241) ;  /* 0xffffffd000cc7947 */ /* 0x000fea000383ffff */
.L_x_6132:
[----:B0-----:R0:W1:Y:S02]  /*32d60*/  SYNCS.PHASECHK.TRANS64.TRYWAIT P0, [R6+URZ], R5 ;  /* 0x00000005060075a7 */ /* 0x001064000800017f */
[----:B-1----:R-:W-:Y:S05]  /*32d70*/  @!P0 NANOSLEEP.SYNCS 0x989680 ;  /* 0x009896800000895d */ /* 0x002fea0003900000 */
[----:B------:R-:W1:Y:S02]  /*32d80*/  @!P0 SYNCS.PHASECHK.TRANS64 P0, [R6+URZ], R5 ;  /* 0x00000005060085a7 */ /* 0x000e64000800007f */
[----:B-1----:R-:W-:Y:S05]  /*32d90*/  @!P0 BRA `(.L_x_6132) ;  /* 0xfffffffc00f08947 */ /* 0x002fea000383ffff */
[----:B------:R-:W-:Y:S05]  /*32da0*/  BRA `(.L_x_6242) ;  /* 0xffffffd4000c7947 */ /* 0x000fea000383ffff */
.L_x_6133:
[----:B-1----:R1:W2:Y:S02]  /*32db0*/  SYNCS.PHASECHK.TRANS64.TRYWAIT P0, [R7+URZ], R2 ;  /* 0x00000002070075a7 */ /* 0x0022a4000800017f */
[----:B--2---:R-:W-:Y:S05]  /*32dc0*/  @!P0 NANOSLEEP.SYNCS 0x989680 ;  /* 0x009896800000895d */ /* 0x004fea0003900000 */
[----:B------:R-:W2:Y:S02]  /*32dd0*/  @!P0 SYNCS.PHASECHK.TRANS64 P0, [R7+URZ], R2 ;  /* 0x00000002070085a7 */ /* 0x000ea4000800007f */
[----:B--2---:R-:W-:Y:S05]  /*32de0*/  @!P0 BRA `(.L_x_6133) ;  /* 0xfffffffc00f08947 */ /* 0x004fea000383ffff */
[----:B------:R-:W-:Y:S05]  /*32df0*/  BRA `(.L_x_6243) ;  /* 0xffffffd400007947 */ /* 0x000fea000383ffff */
.L_x_6135:
[----:B--2---:R2:W3:Y:S02]  /*32e00*/  SYNCS.PHASECHK.TRANS64.TRYWAIT P0, [R4+URZ], R5 ;  /* 0x00000005040075a7 */ /* 0x0044e4000800017f */
[----:B---3--:R-:W-:Y:S05]  /*32e10*/  @!P0 NANOSLEEP.SYNCS 0x989680 ;  /* 0x009896800000895d */ /* 0x008fea0003900000 */
[----:B------:R-:W3:Y:S02]  /*32e20*/  @!P0 SYNCS.PHASECHK.TRANS64 P0, [R4+URZ], R5 ;  /* 0x00000005040085a7 */ /* 0x000ee4000800007f */
[----:B---3--:R-:W-:Y:S05]  /*32e30*/  @!P0 BRA `(.L_x_6135) ;  /* 0xfffffffc00f08947 */ /* 0x008fea000383ffff */
[----:B------:R-:W-:Y:S05]  /*32e40*/  BRA `(.L_x_6244) ;  /* 0xffffffd400047947 */ /* 0x000fea000383ffff */
.L_x_6245:
        /* <DEDUP_REMOVED lines=11> */
.L_x_14856:


//--------------------- .text._ZN7cutlass13device_kernelIN5flash11enable_sm90INS1_16FlashAttnFwdSm90INS1_25CollectiveMainloopFwdSm90ILi2EN4cute5tupleIJNS5_1CILi1EEES8_S8_EEENS6_IJNS7_ILi128EEENS7_ILi176EEESA_EEELi128ENS_10bfloat16_tEfNS_4arch4Sm90ELb0ELb0ELb0ELb0ELb0ELb0ELb0ELb1ELb1ELb1ELb1ELb0EEENS1_21CollectiveEpilogueFwdINS6_IJSA_SA_SB_EEES9_SD_SF_Li256ELb0ELb1ELb1ELb0EEENS1_19SingleTileSchedulerILb0ELb1ELb1ELi128EEEEEEEEEvNT_6ParamsE --------------------------
	.section	.text._ZN7cutlass13device_kernelIN5flash11enable_sm90INS1_16FlashAttnFwdSm90INS1_25CollectiveMainloopFwdSm90ILi2EN4cute5tupleIJNS5_1CILi1EEES8_S8_EEENS6_IJNS7_ILi128EEENS7_ILi176EEESA_EEELi128ENS_10bfloat16_tEfNS_4arch4Sm90ELb0ELb0ELb0ELb0ELb0ELb0ELb0ELb1ELb1ELb1ELb1ELb0EEENS1_21CollectiveEpilogueFwdINS6_IJSA_SA_SB_EEES9_SD_SF_Li256ELb0ELb1ELb1ELb0EEENS1_19SingleTileSchedulerILb0ELb1ELb1ELi128EEEEEEEEEvNT_6ParamsE,"ax",@progbits
	.align	128
.text._ZN7cutlass13device_kernelIN5flash11enable_sm90INS1_16FlashAttnFwdSm90INS1_25CollectiveMainloopFwdSm90ILi2EN4cute5tupleIJNS5_1CILi1EEES8_S8_EEENS6_IJNS7_ILi128EEENS7_ILi176EEESA_EEELi128ENS_10bfloat16_tEfNS_4arch4Sm90ELb0ELb0ELb0ELb0ELb0ELb0ELb0ELb1ELb1ELb1ELb1ELb0EEENS1_21CollectiveEpilogueFwdINS6_IJSA_SA_SB_EEES9_SD_SF_Li256ELb0ELb1ELb1ELb0EEENS1_19SingleTileSchedulerILb0ELb1ELb1ELi128EEEEEEEEEvNT_6ParamsE:
        .type           _ZN7cutlass13device_kernelIN5flash11enable_sm90INS1_16FlashAttnFwdSm90INS1_25CollectiveMainloopFwdSm90ILi2EN4cute5tupleIJNS5_1CILi1EEES8_S8_EEENS6_IJNS7_ILi128EEENS7_ILi176EEESA_EEELi128ENS_10bfloat16_tEfNS_4arch4Sm90ELb0ELb0ELb0ELb0ELb0ELb0ELb0ELb1ELb1ELb1ELb1ELb0EEENS1_21CollectiveEpilogueFwdINS6_IJSA_SA_SB_EEES9_SD_SF_Li256ELb0ELb1ELb1ELb0EEENS1_19SingleTileSchedulerILb0ELb1ELb1ELi128EEEEEEEEEvNT_6ParamsE,@function
        .size           _ZN7cutlass13device_kernelIN5flash11enable_sm90INS1_16FlashAttnFwdSm90INS1_25CollectiveMainloopFwdSm90ILi2EN4cute5tupleIJNS5_1CILi1EEES8_S8_EEENS6_IJNS7_ILi128EEENS7_ILi176EEESA_EEELi128ENS_10bfloat16_tEfNS_4arch4Sm90ELb0ELb0ELb0ELb0ELb0ELb0ELb0ELb1ELb1ELb1ELb1ELb0EEENS1_21CollectiveEpilogueFwdINS6_IJSA_SA_SB_EEES9_SD_SF_Li256ELb0ELb1ELb1ELb0EEENS1_19SingleTileSchedulerILb0ELb1ELb1ELi128EEEEEEEEEvNT_6ParamsE,(.L_x_14857 - _ZN7cutlass13device_kernelIN5flash11enable_sm90INS1_16FlashAttnFwdSm90INS1_25CollectiveMainloopFwdSm90ILi2EN4cute5tupleIJNS5_1CILi1EEES8_S8_EEENS6_IJNS7_ILi128EEENS7_ILi176EEESA_EEELi128ENS_10bfloat16_tEfNS_4arch4Sm90ELb0ELb0ELb0ELb0ELb0ELb0ELb0ELb1ELb1ELb1ELb1ELb0EEENS1_21CollectiveEpilogueFwdINS6_IJSA_SA_SB_EEES9_SD_SF_Li256ELb0ELb1ELb1ELb0EEENS1_19SingleTileSchedulerILb0ELb1ELb1ELi128EEEEEEEEEvNT_6ParamsE)
        .other          _ZN7cutlass13device_kernelIN5flash11enable_sm90INS1_16FlashAttnFwdSm90INS1_25CollectiveMainloopFwdSm90ILi2EN4cute5tupleIJNS5_1CILi1EEES8_S8_EEENS6_IJNS7_ILi128EEENS7_ILi176EEESA_EEELi128ENS_10bfloat16_tEfNS_4arch4Sm90ELb0ELb0ELb0ELb0ELb0ELb0ELb0ELb1ELb1ELb1ELb1ELb0EEENS1_21CollectiveEpilogueFwdINS6_IJSA_SA_SB_EEES9_SD_SF_Li256ELb0ELb1ELb1ELb0EEENS1_19SingleTileSchedulerILb0ELb1ELb1ELi128EEEEEEEEEvNT_6ParamsE,@"STO_CUDA_ENTRY STV_DEFAULT"
_ZN7cutlass13device_kernelIN5flash11enable_sm90INS1_16FlashAttnFwdSm90INS1_25CollectiveMainloopFwdSm90ILi2EN4cute5tupleIJNS5_1CILi1EEES8_S8_EEENS6_IJNS7_ILi128EEENS7_ILi176EEESA_EEELi128ENS_10bfloat16_tEfNS_4arch4Sm90ELb0ELb0ELb0ELb0ELb0ELb0ELb0ELb1ELb1ELb1ELb1ELb0EEENS1_21CollectiveEpilogueFwdINS6_IJSA_SA_SB_EEES9_SD_SF_Li256ELb0ELb1ELb1ELb0EEENS1_19SingleTileSchedulerILb0ELb1ELb1ELi128EEEEEEEEEvNT_6ParamsE:
[----:B------:R-:W0:Y:S02]  /*0000*/  LDC R1, c[0x0][0x28] ;  /* 0x00000a00ff017b82 */ /* 0x000e240000000800 */
[----:B0-----:R-:W-:Y:S01]  /*0010*/  VIADD R1, R1, 0xfffffff0 ;  /* 0xfffffff001017836 */ /* 0x001fe20000000000 */
[----:B------:R-:W0:Y:S01]  /*0020*/  S2R R3, SR_TID.X ;  /* 0x0000000000037919 */ /* 0x000e220000002100 */
[----:B------:R-:W-:Y:S01]  /*0030*/  ELECT P0, URZ, PT ;  /* 0x00000000003f782f */ /* 0x000fe20003800000 */
[----:B------:R-:W-:Y:S01]  /*0040*/  BSSY B0, `(.L_x_6246) ;  /* 0x000000e000007945 */ /* 0x000fe20003800000 */
[--C-:B0-----:R-:W-:Y:S02]  /*0050*/  SHF.R.U32.HI R0, RZ, 0x5, R3.reuse ;  /* 0x00000005ff007819 */ /* 0x101fe40000011603 */
[----:B------:R-:W-:-:S03]  /*0060*/  SHF.R.U32.HI R22, RZ, 0x7, R3 ;  /* 0x00000007ff167819 */ /* 0x000fc60000011603 */
        /* <DEDUP_REMOVED lines=11> */
.L_x_6247:
[----:B------:R-:W-:Y:S05]  /*0120*/  BSYNC B0 ;  /* 0x0000000000007941 */ /* 0x000fea0003800000 */
.L_x_6246:
        /* <DEDUP_REMOVED lines=41> */
.L_x_6248:
        /* <DEDUP_REMOVED lines=22> */
.L_x_6249:
        /* <DEDUP_REMOVED lines=18> */
.L_x_6250:
        /* <DEDUP_REMOVED lines=22> */
.L_x_6251:
        /* <DEDUP_REMOVED lines=22> */
.L_x_6252:
        /* <DEDUP_REMOVED lines=9> */
.L_x_6255:
[----:B------:R-:W-:-:S08]  /*0990*/  NOP ;  /* 0x0000000000007918 */ /* 0x000fd00000000000 */
[----:B------:R-:W1:Y:S02]  /*09a0*/  USETMAXREG.TRY_ALLOC.CTAPOOL UP0, 0xf0 ;  /* 0x000000f0000079c8 */ /* 0x000e640008000600 */
[----:B-1----:R-:W-:-:S13]  /*09b0*/  PLOP3.LUT P0, PT, PT, PT, UP0, 0x80, 0x0 ;  /* 0x000000000000781c */ /* 0x002fda0003f0f008 */
[----:B------:R-:W-:Y:S05]  /*09c0*/  @!P0 BRA `(.L_x_6255) ;  /* 0xfffffffc00f08947 */ /* 0x000fea000383ffff */
[----:B------:R-:W1:Y:S01]  /*09d0*/  S2R R6, SR_TID.X ;  /* 0x0000000000067919 */ /* 0x000e620000002100 */
[----:B------:R-:W2:Y:S01]  /*09e0*/  S2UR UR6, SR_CTAID.Y ;  /* 0x00000000000679c3 */ /* 0x000ea20000002600 */
[----:B------:R-:W-:Y:S02]  /*09f0*/  ULDC UR7, c[0x0][0xc50] ;  /* 0x0003140000077ab9 */ /* 0x000fe40000000800 */
[----:B------:R-:W-:-:S05]  /*0a00*/  UISETP.NE.AND UP0, UPT, UR7, 0x1, UPT ;  /* 0x000000010700788c */ /* 0x000fca000bf05270 */
[----:B------:R-:W3:Y:S06]  /*0a10*/  S2UR UR8, SR_CTAID.Z ;  /* 0x00000000000879c3 */ /* 0x000eec0000002700 */
[----:B------:R-:W-:Y:S01]  /*0a20*/  @UP0 ULDC UR4, c[0x0][0xc54] ;  /* 0x0003150000040ab9 */ /* 0x000fe20000000800 */
[----:B------:R-:W-:Y:S01]  /*0a30*/  @UP0 ULDC UR9, c[0x0][0xc58] ;  /* 0x0003160000090ab9 */ /* 0x000fe20000000800 */
[----:B--2---:R-:W-:Y:S02]  /*0a40*/  UIMAD.WIDE.U32 UR4, UR6, UR4, URZ ;  /* 0x00000004060472a5 */ /* 0x004fe4000f8e003f */
[----:B------:R-:W-:-:S02]  /*0a50*/  UMOV UR10, UR6 ;  /* 0x00000006000a7c82 */ /* 0x000fc40008000000 */
[----:B------:R-:W-:Y:S01]  /*0a60*/  @UP0 USHF.R.U32.HI UR10, URZ, UR9, UR5 ;  /* 0x000000093f0a0299 */ /* 0x000fe20008011605 */
[----:B-1----:R-:W-:-:S03]  /*0a70*/  LOP3.LUT R0, R6, 0xffffff80, RZ, 0xc0, !PT ;  /* 0xffffff8006007812 */ /* 0x002fc600078ec0ff */
[----:B------:R-:W-:Y:S02]  /*0a80*/  UIADD3 UR4, -UR10, URZ, URZ ;  /* 0x0000003f0a047290 */ /* 0x000fe4000fffe13f */
[----:B------:R-:W-:Y:S01]  /*0a90*/  IMAD.U32 R19, RZ, RZ, UR10 ;  /* 0x0000000aff137e24 */ /* 0x000fe2000f8e00ff */
[----:B------:R-:W-:Y:S06]  /*0aa0*/  BAR.ARV 0x8, 0x180 ;  /* 0x0206000000007b1d */ /* 0x000fec0000002000 */
[----:B------:R-:W-:Y:S01]  /*0ab0*/  ISETP.NE.AND P0, PT, R0, 0x80, PT ;  /* 0x000000800000780c */ /* 0x000fe20003f05270 */
[----:B------:R-:W-:-:S12]  /*0ac0*/  UIMAD UR7, UR7, UR4, UR6 ;  /* 0x00000004070772a4 */ /* 0x000fd8000f8e0206 */
[----:B------:R-:W-:Y:S06]  /*0ad0*/  @!P0 BAR.ARV 0x9, 0x100 ;  /* 0x0244000000008b1d */ /* 0x000fec0000002000 */
[----:B---3--:R-:W-:-:S13]  /*0ae0*/  ISETP.LE.AND P0, PT, RZ, UR8, PT ;  /* 0x00000008ff007c0c */ /* 0x008fda000bf03270 */
        /* <DEDUP_REMOVED lines=8> */
[----:B------:R-:W-:-:S04]  /*0b70*/  UIMAD UR36, UR36, UR4, URZ ;  /* 0x00000004242472a4 */ /* 0x000fc8000f8e023f */
[----:B------:R-:W-:Y:S02]  /*0b80*/  UISETP.GE.AND UP0, UPT, UR36, 0x1, UPT ;  /* 0x000000012400788c */ /* 0x000fe4000bf06270 */
[----:B------:R-:W-:-:S04]  /*0b90*/  UIADD3 UR4, UR36, 0xaf, URZ ;  /* 0x000000af24047890 */ /* 0x000fc8000fffe03f */
[----:B------:R-:W-:Y:S01]  /*0ba0*/  PLOP3.LUT P0, PT, PT, PT, UP0, 0x80, 0x0 ;  /* 0x000000000000781c */ /* 0x000fe20003f0f008 */
[----:B------:R-:W-:-:S04]  /*0bb0*/  UIMAD.WIDE UR4, UR4, 0x2e8ba2e9, URZ ;  /* 0x2e8ba2e9040478a5 */ /* 0x000fc8000f8e023f */
        /* <DEDUP_REMOVED lines=40> */
.L_x_6257:
[----:B------:R-:W-:Y:S01]  /*0e40*/  UIMAD UR5, UR9, UR4, URZ ;  /* 0x00000004090572a4 */ /* 0x000fe2000f8e023f */
[----:B------:R-:W-:Y:S01]  /*0e50*/  IMAD.U32 R0, RZ, RZ, UR6 ;  /* 0x00000006ff007e24 */ /* 0x000fe2000f8e00ff */
[----:B------:R-:W-:Y:S01]  /*0e60*/  PLOP3.LUT P0, PT, PT, PT, PT, 0x80, 0x0 ;  /* 0x000000000000781c */ /* 0x000fe20003f0f070 */
[----:B------:R-:W-:Y:S01]  /*0e70*/  IMAD.U32 R3, RZ, RZ, UR4 ;  /* 0x00000004ff037e24 */ /* 0x000fe2000f8e00ff */
[----:B------:R-:W-:Y:S01]  /*0e80*/  CS2R R86, SRZ ;  /* 0x0000000000567805 */ /* 0x000fe2000001ff00 */
[----:B------:R-:W-:Y:S01]  /*0e90*/  VIADD R23, R6, 0xffffff80 ;  /* 0xffffff8006177836 */ /* 0x000fe20000000000 */
[----:B------:R-:W-:Y:S01]  /*0ea0*/  CS2R R60, SRZ ;  /* 0x00000000003c7805 */ /* 0x000fe2000001ff00 */
[----:B------:R-:W-:Y:S01]  /*0eb0*/  IMAD.U32 R17, RZ, RZ, UR5 ;  /* 0x00000005ff117e24 */ /* 0x000fe2000f8e00ff */
[----:B------:R-:W-:Y:S01]  /*0ec0*/  VIADDMNMX R0, R3, UR5, R0, PT ;  /* 0x0000000503007c46 */ /* 0x000fe2000b800100 */
[----:B------:R-:W-:Y:S01]  /*0ed0*/  IMAD.MOV.U32 R16, RZ, RZ, RZ ;  /* 0x000000ffff107224 */ /* 0x000fe200078e00ff */
[----:B------:R-:W-:-:S02]  /*0ee0*/  CS2R R54, SRZ ;  /* 0x0000000000367805 */ /* 0x000fc4000001ff00 */
[----:B------:R-:W-:Y:S02]  /*0ef0*/  CS2R R48, SRZ ;  /* 0x0000000000307805 */ /* 0x000fe4000001ff00 */
[----:B------:R-:W-:Y:S01]  /*0f00*/  R2UR UR52, R0 ;  /* 0x00000000003472ca */ /* 0x000fe200000e0000 */
        /* <DEDUP_REMOVED lines=10> */
[----:B0-----:R-:W-:-:S02]  /*0fb0*/  CS2R R2, SRZ ;  /* 0x0000000000027805 */ /* 0x001fc4000001ff00 */
[----:B------:R-:W-:Y:S01]  /*0fc0*/  CS2R R38, SRZ ;  /* 0x0000000000267805 */ /* 0x000fe2000001ff00 */
[----:B------:R-:W-:Y:S01]  /*0fd0*/  UISETP.GT.AND UP0, UPT, UR52, UR5, UPT ;  /* 0x000000053400728c */ /* 0x000fe2000bf04270 */
[----:B------:R-:W-:Y:S02]  /*0fe0*/  CS2R R96, SRZ ;  /* 0x0000000000607805 */ /* 0x000fe4000001ff00 */
[----:B------:R-:W-:Y:S02]  /*0ff0*/  CS2R R46, SRZ ;  /* 0x00000000002e7805 */ /* 0x000fe4000001ff00 */
[----:B------:R-:W-:Y:S02]  /*1000*/  CS2R R44, SRZ ;  /* 0x00000000002c7805 */ /* 0x000fe4000001ff00 */
[----:B------:R-:W-:Y:S02]  /*1010*/  CS2R R34, SRZ ;  /* 0x0000000000227805 */ /* 0x000fe4000001ff00 */
[----:B------:R-:W-:-:S02]  /*1020*/  CS2R R28, SRZ ;  /* 0x00000000001c7805 */ /* 0x000fc4000001ff00 */
[----:B------:R-:W-:Y:S02]  /*1030*/  PLOP3.LUT P1, PT, PT, PT, UP0, 0x80, 0x0 ;  /* 0x000000000000781c */ /* 0x000fe40003f2f008 */
        /* <DEDUP_REMOVED lines=25> */
[----:B------:R-:W-:Y:S02]  /*11d0*/  ULEA.HI UR4, UR7, UR7, URZ, 0x1 ;  /* 0x0000000707047291 */ /* 0x000fe4000f8f083f */
[----:B------:R-:W-:Y:S02]  /*11e0*/  IMAD.U32 R18, RZ, RZ, UR7 ;  /* 0x00000007ff127e24 */ /* 0x000fe4000f8e00ff */
        /* <DEDUP_REMOVED lines=22> */
.L_x_6259:
[----:B------:R-:W-:Y:S02]  /*1350*/  R2UR UR4, R16 ;  /* 0x00000000100472ca */ /* 0x000fe400000e0000 */
[----:B------:R-:W-:-:S11]  /*1360*/  SHF.L.U32 R0, RZ, 0x1f, RZ ;  /* 0x0000001fff007819 */ /* 0x000fd600000006ff */
[----:B------:R-:W0:Y:S02]  /*1370*/  SYNCS.PHASECHK.TRANS64.TRYWAIT P0, [UR4+0x34800], R0 ;  /* 0x03480000ff0075a7 */ /* 0x000e240008000144 */
[----:B0-----:R-:W-:Y:S05]  /*1380*/  @!P0 BRA `(.L_x_6260) ;  /* 0x000000f800588947 */ /* 0x001fea0003800000 */
.L_x_6364:
[----:B------:R-:W2:Y:S02]  /*1390*/  LDL R2, [R1+0x8] ;  /* 0x0000080001027983 */ /* 0x000ea40000100800 */
[----:B--2---:R-:W-:-:S13]  /*13a0*/  R2UR UR4, R2 ;  /* 0x00000000020472ca */ /* 0x004fda00000e0000 */
[----:B------:R-:W-:-:S06]  /*13b0*/  ULOP3.LUT UR4, UR4, 0x1, URZ, 0xfc, !UPT ;  /* 0x0000000104047892 */ /* 0x000fcc000f8efc3f */
[----:B------:R-:W-:-:S05]  /*13c0*/  IMAD.U32 R2, RZ, RZ, UR4 ;  /* 0x00000004ff027e24 */ /* 0x000fca000f8e00ff */
[----:B------:R-:W-:-:S13]  /*13d0*/  ISETP.NE.AND P0, PT, R2, 0x3, PT ;  /* 0x000000030200780c */ /* 0x000fda0003f05270 */
[----:B------:R-:W-:Y:S05]  /*13e0*/  @!P0 BRA `(.L_x_6261) ;  /* 0x0000000000048947 */ /* 0x000fea0003800000 */
[----:B------:R-:W-:Y:S01]  /*13f0*/  BPT.TRAP 0x1 ;  /* 0x000000040000795c */ /* 0x000fe20000300000 */
.L_x_6261:
[----:B------:R-:W-:-:S13]  /*1400*/  R2UR UR4, R16 ;  /* 0x00000000100472ca */ /* 0x000fda00000e0000 */
[----:B------:R1:W2:Y:S01]  /*1410*/  SYNCS.PHASECHK.TRANS64.TRYWAIT P2, [UR4+0x34830], R0 ;  /* 0x03483000ff0075a7 */ /* 0x0002a20008040144 */
[----:B------:R-:W-:Y:S05]  /*1420*/  @!P0 BRA `(.L_x_6262) ;  /* 0x0000000000048947 */ /* 0x000fea0003800000 */
[----:B------:R-:W-:Y:S01]  /*1430*/  BPT.TRAP 0x1 ;  /* 0x000000040000795c */ /* 0x000fe20000300000 */
.L_x_6262:
[----:B------:R-:W3:Y:S02]  /*1440*/  S2R R2, SR_TID.X ;  /* 0x0000000000027919 */ /* 0x000ee40000002100 */
[----:B---3--:R-:W-:-:S04]  /*1450*/  LOP3.LUT R2, R2, 0x7f, RZ, 0xc0, !PT ;  /* 0x0000007f02027812 */ /* 0x008fc800078ec0ff */
[----:B------:R-:W-:Y:S01]  /*1460*/  ISETP.NE.AND P1, PT, R2, RZ, PT ;  /* 0x000000ff0200720c */ /* 0x000fe20003f25270 */
[----:B------:R-:W-:Y:S01]  /*1470*/  IMAD.U32 R2, RZ, RZ, UR37 ;  /* 0x00000025ff027e24 */ /* 0x000fe2000f8e00ff */
[----:B--2---:R-:W-:Y:S11]  /*1480*/  @P2 BRA `(.L_x_6263) ;  /* 0x00000000000c2947 */ /* 0x004ff60003800000 */
[----:B------:R-:W-:-:S13]  /*1490*/  R2UR UR4, R16 ;  /* 0x00000000100472ca */ /* 0x000fda00000e0000 */
[----:B------:R-:W2:Y:S02]  /*14a0*/  SYNCS.PHASECHK.TRANS64.TRYWAIT P2, [UR4+0x34830], R0 ;  /* 0x03483000ff0075a7 */ /* 0x000ea40008040144 */
[----:B--2---:R-:W-:Y:S05]  /*14b0*/  @!P2 BRA `(.L_x_6264) ;  /* 0x000000f80028a947 */ /* 0x004fea0003800000 */
.L_x_6263:
[----:B------:R-:W-:Y:S05]  /*14c0*/  WARPSYNC.ALL ;  /* 0x0000000000007948 */ /* 0x000fea0003800000 */
[----:B01----:R-:W-:Y:S01]  /*14d0*/  IMAD.MOV.U32 R0, RZ, RZ, RZ ;  /* 0x000000ffff007224 */ /* 0x003fe200078e00ff */
        /* <DEDUP_REMOVED lines=25> */
[----:B------:R-:W-:Y:S01]  /*1670*/  LOP3.LUT R80, R80, 0xffffff80, RZ, 0xc0, !PT ;  /* 0xffffff8050507812 */ /* 0x000fe200078ec0ff */
[----:B------:R-:W-:Y:S01]  /*1680*/  UMOV UR29, UR33 ;  /* 0x00000021001d7c82 */ /* 0x000fe20008000000 */
[----:B------:R-:W-:Y:S01]  /*1690*/  UMOV UR31, 0x40000040 ;  /* 0x40000040001f7882 */ /* 0x000fe20000000000 */
[----:B------:R-:W-:Y:S01]  /*16a0*/  ULOP3.LUT UR60, UR4, 0x10000, URZ, 0xfc, !UPT ;  /* 0x00010000043c7892 */ /* 0x000fe2000f8efc3f */
[----:B------:R-:W-:Y:S01]  /*16b0*/  IMAD.MOV.U32 R4, RZ, RZ, -0x2 ;  /* 0xfffffffeff047424 */ /* 0x000fe200078e00ff */
[----:B------:R-:W-:Y:S01]  /*16c0*/  UMOV UR35, 0x40000040 ;  /* 0x4000004000237882 */ /* 0x000fe20000000000 */
[----:B------:R-:W-:Y:S01]  /*16d0*/  IMAD.IADD R80, R23, 0x1, -R80 ;  /* 0x0000000117507824 */ /* 0x000fe200078e0a50 */
[----:B------:R-:W-:Y:S01]  /*16e0*/  UIADD3 UR14, UR60, 0x80, URZ ;  /* 0x000000803c0e7890 */ /* 0x000fe2000fffe03f */
[----:B------:R-:W-:Y:S01]  /*16f0*/  P2R R11, PR, RZ, 0x2 ;  /* 0x00000002ff0b7803 */ /* 0x000fe20000000000 */
[----:B------:R-:W-:Y:S01]  /*1700*/  UIADD3 UR18, UR60, 0x180, URZ ;  /* 0x000001803c127890 */ /* 0x000fe2000fffe03f */
[----:B------:R-:W-:Y:S01]  /*1710*/  P2R R9, PR, RZ, 0x1 ;  /* 0x00000001ff097803 */ /* 0x000fe20000000000 */
        /* <DEDUP_REMOVED lines=8> */
[----:B------:R-:W-:Y:S01]  /*17a0*/  SHF.R.S32.HI R5, RZ, 0x1f, R80 ;  /* 0x0000001fff057819 */ /* 0x000fe20000011450 */
[----:B------:R-:W-:Y:S01]  /*17b0*/  UIADD3 UR7, UR60, 0x2, URZ ;  /* 0x000000023c077890 */ /* 0x000fe2000fffe03f */
[--C-:B------:R-:W-:Y:S01]  /*17c0*/  IMAD.MOV.U32 R85, RZ, RZ, R87.reuse ;  /* 0x000000ffff557224 */ /* 0x100fe200078e0057 */
[----:B------:R-:W-:Y:S01]  /*17d0*/  UIADD3 UR24, UR6, 0x404, URZ ;  /* 0x0000040406187890 */ /* 0x000fe2000fffe03f */
[----:B------:R-:W-:Y:S01]  /*17e0*/  LEA.HI R5, R5, R80, RZ, 0x2 ;  /* 0x0000005005057211 */ /* 0x000fe200078f10ff */
[----:B------:R-:W-:Y:S01]  /*17f0*/  UIADD3 UR26, UR60, 0x584, URZ ;  /* 0x000005843c1a7890 */ /* 0x000fe2000fffe03f */
[--C-:B------:R-:W-:Y:S01]  /*1800*/  IMAD.MOV.U32 R83, RZ, RZ, R87.reuse ;  /* 0x000000ffff537224 */ /* 0x100fe200078e0057 */
[----:B------:R-:W-:Y:S01]  /*1810*/  UIADD3 UR32, UR6, 0x406, URZ ;  /* 0x0000040606207890 */ /* 0x000fe2000fffe03f */
[----:B------:R-:W-:Y:S01]  /*1820*/  LOP3.LUT R5, R5, 0x7ffffffc, RZ, 0xc0, !PT ;  /* 0x7ffffffc05057812 */ /* 0x000fe200078ec0ff */
[----:B------:R-:W-:Y:S01]  /*1830*/  UIADD3 UR30, UR60, 0x586, URZ ;  /* 0x000005863c1e7890 */ /* 0x000fe2000fffe03f */
[----:B------:R-:W-:Y:S01]  /*1840*/  IMAD.MOV.U32 R81, RZ, RZ, R87 ;  /* 0x000000ffff517224 */ /* 0x000fe200078e0057 */
[----:B------:R-:W-:-:S02]  /*1850*/  UIADD3 UR34, UR60, 0x786, URZ ;  /* 0x000007863c227890 */ /* 0x000fc4000fffe03f */
[----:B------:R-:W-:Y:S01]  /*1860*/  IMAD.IADD R5, R80, 0x1, -R5 ;  /* 0x0000000150057824 */ /* 0x000fe200078e0a05 */
[----:B------:R-:W-:Y:S01]  /*1870*/  UMOV UR28, UR32 ;  /* 0x00000020001c7c82 */ /* 0x000fe20008000000 */
[----:B------:R-:W-:Y:S02]  /*1880*/  UIADD3 UR38, UR60, 0x806, URZ ;  /* 0x000008063c267890 */ /* 0x000fe4000fffe03f */
[----:B------:R-:W-:Y:S01]  /*1890*/  IMAD R5, R5, R4, 0xb0 ;  /* 0x000000b005057424 */ /* 0x000fe200078e0204 */
[----:B------:R-:W-:Y:S01]  /*18a0*/  UMOV UR37, UR33 ;  /* 0x0000002100257c82 */ /* 0x000fe20008000000 */
[----:B------:R-:W-:Y:S01]  /*18b0*/  UMOV UR39, 0x40000040 ;  /* 0x4000004000277882 */ /* 0x000fe20000000000 */
[----:B------:R-:W-:Y:S01]  /*18c0*/  UIADD3 UR42, UR60, 0x886, URZ ;  /* 0x000008863c2a7890 */ /* 0x000fe2000fffe03f */
[----:B------:R-:W-:Y:S01]  /*18d0*/  VIADD R5, R5, UR36 ;  /* 0x0000002405057c36 */ /* 0x000fe20008000000 */
[----:B------:R-:W-:Y:S01]  /*18e0*/  UMOV UR36, UR32 ;  /* 0x0000002000247c82 */ /* 0x000fe20008000000 */
[----:B------:R-:W-:Y:S01]  /*18f0*/  UMOV UR40, UR32 ;  /* 0x0000002000287c82 */ /* 0x000fe20008000000 */
[----:B------:R-:W-:Y:S01]  /*1900*/  UMOV UR41, UR33 ;  /* 0x0000002100297c82 */ /* 0x000fe20008000000 */
[----:B------:R-:W-:Y:S01]  /*1910*/  UMOV UR43, 0x40000040 ;  /* 0x40000040002b7882 */ /* 0x000fe20000000000 */
[----:B------:R-:W-:Y:S01]  /*1920*/  UIADD3 UR46, UR60, 0x906, URZ ;  /* 0x000009063c2e7890 */ /* 0x000fe2000fffe03f */
[----:B------:R-:W-:Y:S01]  /*1930*/  IMAD.U32 R4, RZ, RZ, UR52 ;  /* 0x00000034ff047e24 */ /* 0x000fe2000f8e00ff */
[----:B------:R-:W-:Y:S01]  /*1940*/  UMOV UR44, UR32 ;  /* 0x00000020002c7c82 */ /* 0x000fe20008000000 */
[----:B------:R-:W-:Y:S01]  /*1950*/  UMOV UR45, UR33 ;  /* 0x00000021002d7c82 */ /* 0x000fe20008000000 */
[----:B------:R-:W-:Y:S01]  /*1960*/  UMOV UR47, 0x40000040 ;  /* 0x40000040002f7882 */ /* 0x000fe20000000000 */
[----:B------:R-:W-:Y:S01]  /*1970*/  UIADD3 UR50, UR60, 0x986, URZ ;  /* 0x000009863c327890 */ /* 0x000fe2000fffe03f */
[----:B------:R-:W-:Y:S01]  /*1980*/  IMAD R7, R4, -0xb0, R5 ;  /* 0xffffff5004077824 */ /* 0x000fe200078e0205 */
[----:B------:R-:W-:Y:S01]  /*1990*/  UMOV UR48, UR32 ;  /* 0x0000002000307c82 */ /* 0x000fe20008000000 */
[----:B------:R-:W-:Y:S01]  /*19a0*/  UMOV UR49, UR33 ;  /* 0x0000002100317c82 */ /* 0x000fe20008000000 */
[----:B------:R-:W-:Y:S01]  /*19b0*/  UMOV UR51, 0x40000040 ;  /* 0x4000004000337882 */ /* 0x000fe20000000000 */
[----:B------:R-:W-:Y:S01]  /*19c0*/  UIADD3 UR52, UR52, -0x2, URZ ;  /* 0xfffffffe34347890 */ /* 0x000fe2000fffe03f */
[----:B------:R-:W-:-:S02]  /*19d0*/  ISETP.GT.AND P2, PT, R7, RZ, PT ;  /* 0x000000ff0700720c */ /* 0x000fc40003f44270 */
[C---:B------:R-:W-:Y:S02]  /*19e0*/  ISETP.GT.AND P3, PT, R7.reuse, 0x1, PT ;  /* 0x000000010700780c */ /* 0x040fe40003f64270 */
[C---:B------:R-:W-:Y:S02]  /*19f0*/  ISETP.GT.AND P4, PT, R7.reuse, 0x8, PT ;  /* 0x000000080700780c */ /* 0x040fe40003f84270 */
[C---:B------:R-:W-:Y:S02]  /*1a00*/  ISETP.GT.AND P5, PT, R7.reuse, 0x9, PT ;  /* 0x000000090700780c */ /* 0x040fe40003fa4270 */
[C---:B------:R-:W-:Y:S01]  /*1a10*/  ISETP.GT.AND P6, PT, R7.reuse, 0x61, PT ;  /* 0x000000610700780c */ /* 0x040fe20003fc4270 */
[----:B------:R-:W-:Y:S02]  /*1a20*/  WARPGROUP.DEPBAR.LE gsb0, 0x0 ;  /* 0x00008000000079c5 */ /* 0x000fe40000010000 */
[----:B------:R-:W-:Y:S01]  /*1a30*/  WARPGROUP.ARRIVE ;  /* 0x00000000000079c5 */ /* 0x000fe20000000000 */
[----:B------:R-:W-:-:S02]  /*1a40*/  ISETP.GT.AND P1, PT, R7, 0x89, PT ;  /* 0x000000890700780c */ /* 0x000fc40003f24270 */
[----:B------:R-:W-:-:S03]  /*1a50*/  ISETP.GT.AND P0, PT, R7, 0x90, PT ;  /* 0x000000900700780c */ /* 0x000fc60003f04270 */
        /* <DEDUP_REMOVED lines=483> */
[----:B------:R-:W-:Y:S02]  /*3890*/  FSEL R114, R114, -INF , P2 ;  /* 0xff80000072727808 */ /* 0x000fe40001000000 */
[----:B------:R-:W-:Y:S02]  /*38a0*/  FSEL R154, R117, -INF , P5 ;  /* 0xff800000759a7808 */ /* 0x000fe40002800000 */
[----:B------:R-:W-:-:S02]  /*38b0*/  ISETP.GT.AND P2, PT, R7, 0x10, PT ;  /* 0x000000100700780c */ /* 0x000fc40003f44270 */
[----:B------:R-:W-:Y:S02]  /*38c0*/  FMNMX.FTZ R5, R152, R5, !PT ;  /* 0x0000000598057209 */ /* 0x000fe40007810000 */
[----:B------:R-:W-:Y:S02]  /*38d0*/  FSEL R115, R115, -INF , P3 ;  /* 0xff80000073737808 */ /* 0x000fe40001800000 */
[C---:B------:R-:W-:Y:S02]  /*38e0*/  ISETP.GT.AND P3, PT, R7.reuse, 0x11, PT ;  /* 0x000000110700780c */ /* 0x040fe40003f64270 */
[----:B------:R-:W-:Y:S02]  /*38f0*/  FMNMX.FTZ R5, R154, R5, !PT ;  /* 0x000000059a057209 */ /* 0x000fe40007810000 */
        /* <DEDUP_REMOVED lines=17> */
[----:B------:R-:W-:Y:S02]  /*3a10*/  FSEL R162, R109, -INF , P5 ;  /* 0xff8000006da27808 */ /* 0x000fe40002800000 */
[----:B------:R-:W-:Y:S02]  /*3a20*/  ISETP.GT.AND P2, PT, R7, 0x20, PT ;  /* 0x000000200700780c */ /* 0x000fe40003f44270 */
[----:B------:R-:W-:Y:S02]  /*3a30*/  FMNMX.FTZ R5, R160, R5, !PT ;  /* 0x00000005a0057209 */ /* 0x000fe40007810000 */
[----:B------:R-:W-:Y:S02]  /*3a40*/  FSEL R8, R107, -INF , P3 ;  /* 0xff8000006b087808 */ /* 0x000fe40001800000 */
[----:B------:R-:W-:-:S02]  /*3a50*/  ISETP.GT.AND P3, PT, R7, 0x21, PT ;  /* 0x000000210700780c */ /* 0x000fc40003f64270 */
[----:B------:R-:W-:Y:S02]  /*3a60*/  FMNMX.FTZ R5, R162, R5, !PT ;  /* 0x00000005a2057209 */ /* 0x000fe40007810000 */
[----:B------:R-:W-:Y:S02]  /*3a70*/  FSEL R110, R110, -INF , P4 ;  /* 0xff8000006e6e7808 */ /* 0x000fe40002000000 */
[----:B------:R-:W-:Y:S02]  /*3a80*/  ISETP.GT.AND P4, PT, R7, 0x28, PT ;  /* 0x000000280700780c */ /* 0x000fe40003f84270 */
        /* <DEDUP_REMOVED lines=8> */
[----:B------:R-:W-:Y:S01]  /*3b10*/  FSEL R168, R100, -INF , P4 ;  /* 0xff80000064a87808 */ /* 0x000fe20002000000 */
[----:B------:R-:W-:Y:S01]  /*3b20*/  UIADD3 UR30, UR60, 0xa06, URZ ;  /* 0x00000a063c1e7890 */ /* 0x000fe2000fffe03f */
[----:B------:R-:W-:Y:S01]  /*3b30*/  FMNMX.FTZ R5, R166, R5, !PT ;  /* 0x00000005a6057209 */ /* 0x000fe20007810000 */
[----:B------:R-:W-:Y:S01]  /*3b40*/  UMOV UR28, UR32 ;  /* 0x00000020001c7c82 */ /* 0x000fe20008000000 */
[----:B------:R-:W-:Y:S01]  /*3b50*/  FSEL R98, R98, -INF , P2 ;  /* 0xff80000062627808 */ /* 0x000fe20001000000 */
[----:B------:R-:W-:Y:S01]  /*3b60*/  UMOV UR29, UR33 ;  /* 0x00000021001d7c82 */ /* 0x000fe20008000000 */
[----:B------:R-:W-:Y:S01]  /*3b70*/  FSEL R170, R101, -INF , P5 ;  /* 0xff80000065aa7808 */ /* 0x000fe20002800000 */
[----:B------:R-:W-:Y:S01]  /*3b80*/  UMOV UR31, 0x40000040 ;  /* 0x40000040001f7882 */ /* 0x000fe20000000000 */
        /* <DEDUP_REMOVED lines=18> */
[----:B------:R-:W-:Y:S02]  /*3cb0*/  FSEL R144, R93, -INF , P5 ;  /* 0xff8000005d907808 */ /* 0x000fe40002800000 */
[----:B------:R-:W-:Y:S02]  /*3cc0*/  ISETP.GT.AND P2, PT, R7, 0x40, PT ;  /* 0x000000400700780c */ /* 0x000fe40003f44270 */
[----:B------:R-:W-:Y:S02]  /*3cd0*/  FMNMX.FTZ R5, R190, R5, !PT ;  /* 0x00000005be057209 */ /* 0x000fe40007810000 */
[----:B------:R-:W-:-:S02]  /*3ce0*/  FSEL R80, R91, -INF , P3 ;  /* 0xff8000005b507808 */ /* 0x000fc40001800000 */
[C---:B------:R-:W-:Y:S02]  /*3cf0*/  ISETP.GT.AND P3, PT, R7.reuse, 0x41, PT ;  /* 0x000000410700780c */ /* 0x040fe40003f64270 */
[----:B------:R-:W-:Y:S02]  /*3d00*/  FMNMX.FTZ R5, R144, R5, !PT ;  /* 0x0000000590057209 */ /* 0x000fe40007810000 */
[----:B------:R-:W-:Y:S02]  /*3d10*/  FSEL R94, R94, -INF , P4 ;  /* 0xff8000005e5e7808 */ /* 0x000fe40002000000 */
[----:B------:R-:W-:Y:S02]  /*3d20*/  ISETP.GT.AND P4, PT, R7, 0x48, PT ;  /* 0x000000480700780c */ /* 0x000fe40003f84270 */
[----:B------:R-:W-:Y:S02]  /*3d30*/  FSEL R82, R95, -INF , P5 ;  /* 0xff8000005f527808 */ /* 0x000fe40002800000 */
[----:B------:R-:W-:Y:S01]  /*3d40*/  ISETP.GT.AND P5, PT, R7, 0x49, PT ;  /* 0x000000490700780c */ /* 0x000fe20003fa4270 */
[----:B------:R-:W-:-:S02]  /*3d50*/  WARPGROUP.DEPBAR.LE gsb0, 0x0 ;  /* 0x00008000000079c5 */ /* 0x000fc40000010000 */
[----:B------:R-:W-:Y:S01]  /*3d60*/  WARPGROUP.ARRIVE ;  /* 0x00000000000079c5 */ /* 0x000fe20000000000 */
[----:B------:R-:W-:Y:S02]  /*3d70*/  FSEL R192, R72, -INF , P2 ;  /* 0xff80000048c07808 */ /* 0x000fe40001000000 */
[----:B------:R-:W-:Y:S01]  /*3d80*/  FSEL R146, R73, -INF , P3 ;  /* 0xff80000049927808 */ /* 0x000fe20001800000 */
[----:B------:R-:W-:Y:S01]  /*3d90*/  IMAD.MOV.U32 R73, RZ, RZ, R87 ;  /* 0x000000ffff497224 */ /* 0x000fe200078e0057 */
[----:B------:R-:W-:Y:S01]  /*3da0*/  FMNMX.FTZ R5, R192, R5, !PT ;  /* 0x00000005c0057209 */ /* 0x000fe20007810000 */
[----:B------:R-:W-:Y:S01]  /*3db0*/  HGMMA.64x16x16.F32.BF16 R64, gdesc[UR36], R64, gsb0 ;  /* 0x00200000244079f0 */ /* 0x000fe20008001840 */
[----:B------:R-:W-:Y:S02]  /*3dc0*/  FSEL R142, R76, -INF , P4 ;  /* 0xff8000004c8e7808 */ /* 0x000fe40002000000 */
[----:B------:R-:W-:Y:S02]  /*3dd0*/  FMNMX.FTZ R5, R146, R5, !PT ;  /* 0x0000000592057209 */ /* 0x000fe40007810000 */
[----:B------:R-:W-:-:S02]  /*3de0*/  FSEL R74, R74, -INF , P2 ;  /* 0xff8000004a4a7808 */ /* 0x000fc40001000000 */
[----:B------:R-:W-:Y:S01]  /*3df0*/  FSEL R108, R77, -INF , P5 ;  /* 0xff8000004d6c7808 */ /* 0x000fe20002800000 */
[--C-:B------:R-:W-:Y:S01]  /*3e00*/  IMAD.MOV.U32 R77, RZ, RZ, R87.reuse ;  /* 0x000000ffff4d7224 */ /* 0x100fe200078e0057 */
[----:B------:R-:W-:Y:S02]  /*3e10*/  ISETP.GT.AND P2, PT, R7, 0x50, PT ;  /* 0x000000500700780c */ /* 0x000fe40003f44270 */
[----:B------:R-:W-:Y:S02]  /*3e20*/  FMNMX.FTZ R5, R142, R5, !PT ;  /* 0x000000058e057209 */ /* 0x000fe40007810000 */
[----:B------:R-:W-:Y:S01]  /*3e30*/  FSEL R72, R75, -INF , P3 ;  /* 0xff8000004b487808 */ /* 0x000fe20001800000 */
[----:B------:R-:W-:Y:S01]  /*3e40*/  IMAD.MOV.U32 R75, RZ, RZ, R87 ;  /* 0x000000ffff4b7224 */ /* 0x000fe200078e0057 */
[----:B------:R-:W-:Y:S02]  /*3e50*/  ISETP.GT.AND P3, PT, R7, 0x51, PT ;  /* 0x000000510700780c */ /* 0x000fe40003f64270 */
[----:B------:R-:W-:-:S02]  /*3e60*/  FMNMX.FTZ R5, R108, R5, !PT ;  /* 0x000000056c057209 */ /* 0x000fc40007810000 */
[----:B------:R-:W-:Y:S02]  /*3e70*/  FSEL R78, R78, -INF , P4 ;  /* 0xff8000004e4e7808 */ /* 0x000fe40002000000 */
[----:B------:R-:W-:Y:S02]  /*3e80*/  ISETP.GT.AND P4, PT, R7, 0x58, PT ;  /* 0x000000580700780c */ /* 0x000fe40003f84270 */
[----:B------:R-:W-:Y:S01]  /*3e90*/  FSEL R76, R79, -INF , P5 ;  /* 0xff8000004f4c7808 */ /* 0x000fe20002800000 */
[----:B------:R-:W-:Y:S01]  /*3ea0*/  IMAD.MOV.U32 R79, RZ, RZ, R87 ;  /* 0x000000ffff4f7224 */ /* 0x000fe200078e0057 */
[----:B------:R-:W-:Y:S01]  /*3eb0*/  ISETP.GT.AND P5, PT, R7, 0x59, PT ;  /* 0x000000590700780c */ /* 0x000fe20003fa4270 */
[----:B------:R-:W-:Y:S02]  /*3ec0*/  WARPGROUP.DEPBAR.LE gsb0, 0x0 ;  /* 0x00008000000079c5 */ /* 0x000fe40000010000 */
[----:B------:R-:W-:Y:S01]  /*3ed0*/  WARPGROUP.ARRIVE ;  /* 0x00000000000079c5 */ /* 0x000fe20000000000 */
[----:B------:R-:W-:-:S02]  /*3ee0*/  FSEL R140, R64, -INF , P2 ;  /* 0xff800000408c7808 */ /* 0x000fc40001000000 */
[----:B------:R-:W-:Y:S01]  /*3ef0*/  FSEL R124, R65, -INF , P3 ;  /* 0xff800000417c7808 */ /* 0x000fe20001800000 */
[--C-:B------:R-:W-:Y:S01]  /*3f00*/  IMAD.MOV.U32 R65, RZ, RZ, R87.reuse ;  /* 0x000000ffff417224 */ /* 0x100fe200078e0057 */
[----:B------:R-:W-:Y:S01]  /*3f10*/  FMNMX.FTZ R5, R140, R5, !PT ;  /* 0x000000058c057209 */ /* 0x000fe20007810000 */
[----:B------:R-:W-:Y:S01]  /*3f20*/  HGMMA.64x16x16.F32.BF16 R56, gdesc[UR40], R56, gsb0 ;  /* 0x00200000283879f0 */ /* 0x000fe20008001838 */
[----:B------:R-:W-:Y:S02]  /*3f30*/  FSEL R122, R68, -INF , P4 ;  /* 0xff800000447a7808 */ /* 0x000fe40002000000 */
[----:B------:R-:W-:Y:S02]  /*3f40*/  FMNMX.FTZ R5, R124, R5, !PT ;  /* 0x000000057c057209 */ /* 0x000fe40007810000 */
[----:B------:R-:W-:Y:S02]  /*3f50*/  FSEL R66, R66, -INF , P2 ;  /* 0xff80000042427808 */ /* 0x000fe40001000000 */
[----:B------:R-:W-:Y:S01]  /*3f60*/  FSEL R112, R69, -INF , P5 ;  /* 0xff80000045707808 */ /* 0x000fe20002800000 */
[----:B------:R-:W-:Y:S01]  /*3f70*/  IMAD.MOV.U32 R69, RZ, RZ, R87 ;  /* 0x000000ffff457224 */ /* 0x000fe200078e0057 */
[----:B------:R-:W-:-:S02]  /*3f80*/  ISETP.GT.AND P2, PT, R7, 0x60, PT ;  /* 0x000000600700780c */ /* 0x000fc40003f44270 */
[----:B------:R-:W-:Y:S02]  /*3f90*/  FMNMX.FTZ R5, R122, R5, !PT ;  /* 0x000000057a057209 */ /* 0x000fe40007810000 */
[----:B------:R-:W-:Y:S01]  /*3fa0*/  FSEL R68, R71, -INF , P5 ;  /* 0xff80000047447808 */ /* 0x000fe20002800000 */
[----:B------:R-:W-:Y:S01]  /*3fb0*/  IMAD.MOV.U32 R71, RZ, RZ, R87 ;  /* 0x000000ffff477224 */ /* 0x000fe200078e0057 */
[----:B------:R-:W-:Y:S02]  /*3fc0*/  FMNMX.FTZ R5, R112, R5, !PT ;  /* 0x0000000570057209 */ /* 0x000fe40007810000 */
[C---:B------:R-:W-:Y:S02]  /*3fd0*/  ISETP.GT.AND P5, PT, R7.reuse, 0x68, PT ;  /* 0x000000680700780c */ /* 0x040fe40003fa4270 */
[----:B------:R-:W-:Y:S02]  /*3fe0*/  FSEL R70, R70, -INF , P4 ;  /* 0xff80000046467808 */ /* 0x000fe40002000000 */
[----:B------:R-:W-:-:S02]  /*3ff0*/  ISETP.GT.AND P4, PT, R7, 0x69, PT ;  /* 0x000000690700780c */ /* 0x000fc40003f84270 */
[----:B------:R-:W-:Y:S01]  /*4000*/  FSEL R64, R67, -INF , P3 ;  /* 0xff80000043407808 */ /* 0x000fe20001800000 */
[----:B------:R-:W-:Y:S01]  /*4010*/  IMAD.MOV.U32 R67, RZ, RZ, R87 ;  /* 0x000000ffff437224 */ /* 0x000fe200078e0057 */
        /* <DEDUP_REMOVED lines=15> */
[----:B------:R-:W-:Y:S01]  /*4110*/  ISETP.GT.AND P5, PT, R7, 0x79, PT ;  /* 0x000000790700780c */ /* 0x000fe20003fa4270 */
[----:B------:R-:W-:Y:S02]  /*4120*/  WARPGROUP.DEPBAR.LE gsb0, 0x0 ;  /* 0x00008000000079c5 */ /* 0x000fe40000010000 */
[----:B------:R-:W-:Y:S01]  /*4130*/  WARPGROUP.ARRIVE ;  /* 0x00000000000079c5 */ /* 0x000fe20000000000 */
[----:B------:R-:W-:Y:S02]  /*4140*/  FSEL R86, R48, -INF , P3 ;  /* 0xff80000030567808 */ /* 0x000fe40001800000 */
[----:B------:R-:W-:Y:S02]  /*4150*/  FSEL R48, R59, -INF , P6 ;  /* 0xff8000003b307808 */ /* 0x000fe40003000000 */
[----:B------:R-:W-:Y:S01]  /*4160*/  ISETP.GT.AND P6, PT, R7, 0x78, PT ;  /* 0x000000780700780c */ /* 0x000fe20003fc4270 */
[----:B------:R-:W-:Y:S01]  /*4170*/  HGMMA.64x16x16.F32.BF16 R40, gdesc[UR48], R40, gsb0 ;  /* 0x00200000302879f0 */ /* 0x000fe20008001828 */
[----:B------:R-:W-:-:S02]  /*4180*/  FSEL R56, R49, -INF , P2 ;  /* 0xff80000031387808 */ /* 0x000fc40001000000 */
[----:B------:R-:W-:Y:S02]  /*4190*/  FMNMX.FTZ R5, R86, R5, !PT ;  /* 0x0000000556057209 */ /* 0x000fe40007810000 */
[----:B------:R-:W-:Y:S02]  /*41a0*/  FSEL R10, R52, -INF , P6 ;  /* 0xff800000340a7808 */ /* 0x000fe40003000000 */
[----:B------:R-:W-:Y:S02]  /*41b0*/  FMNMX.FTZ R5, R56, R5, !PT ;  /* 0x0000000538057209 */ /* 0x000fe40007810000 */
[----:B------:R-:W-:Y:S01]  /*41c0*/  FSEL R52, R63, -INF , P4 ;  /* 0xff8000003f347808 */ /* 0x000fe20002000000 */
[----:B------:R-:W-:Y:S01]  /*41d0*/  IMAD.MOV.U32 R63, RZ, RZ, R87 ;  /* 0x000000ffff3f7224 */ /* 0x000fe200078e0057 */
[----:B------:R-:W-:Y:S02]  /*41e0*/  ISETP.GT.AND P4, PT, R7, 0x80, PT ;  /* 0x000000800700780c */ /* 0x000fe40003f84270 */
[----:B------:R-:W-:-:S02]  /*41f0*/  FSEL R60, R53, -INF , P5 ;  /* 0xff800000353c7808 */ /* 0x000fc40002800000 */
[----:B------:R-:W-:Y:S02]  /*4200*/  FMNMX.FTZ R5, R10, R5, !PT ;  /* 0x000000050a057209 */ /* 0x000fe40007810000 */
[----:B------:R-:W-:Y:S02]  /*4210*/  FSEL R50, R50, -INF , P3 ;  /* 0xff80000032327808 */ /* 0x000fe40001800000 */
[C---:B------:R-:W-:Y:S02]  /*4220*/  ISETP.GT.AND P3, PT, R7.reuse, 0x81, PT ;  /* 0x000000810700780c */ /* 0x040fe40003f64270 */
[----:B------:R-:W-:Y:S02]  /*4230*/  FMNMX.FTZ R5, R60, R5, !PT ;  /* 0x000000053c057209 */ /* 0x000fe40007810000 */
[----:B------:R-:W-:Y:S02]  /*4240*/  FSEL R54, R54, -INF , P6 ;  /* 0xff80000036367808 */ /* 0x000fe40003000000 */
[----:B------:R-:W-:Y:S01]  /*4250*/  ISETP.GT.AND P6, PT, R7, 0xa9, PT ;  /* 0x000000a90700780c */ /* 0x000fe20003fc4270 */
[----:B------:R-:W-:-:S02]  /*4260*/  WARPGROUP.DEPBAR.LE gsb0, 0x0 ;  /* 0x00008000000079c5 */ /* 0x000fc40000010000 */
[----:B------:R-:W-:Y:S01]  /*4270*/  WARPGROUP.ARRIVE ;  /* 0x00000000000079c5 */ /* 0x000fe20000000000 */
[----:B------:R-:W-:Y:S02]  /*4280*/  FSEL R84, R40, -INF , P4 ;  /* 0xff80000028547808 */ /* 0x000fe40002000000 */
[----:B------:R-:W-:Y:S02]  /*4290*/  FSEL R40, R51, -INF , P2 ;  /* 0xff80000033287808 */ /* 0x000fe40001000000 */
[----:B------:R-:W-:Y:S01]  /*42a0*/  ISETP.GT.AND P2, PT, R7, 0x88, PT ;  /* 0x000000880700780c */ /* 0x000fe20003f44270 */
        /* <DEDUP_REMOVED lines=9> */
[----:B------:R-:W-:Y:S02]  /*4340*/  FSEL R116, R45, -INF , P1 ;  /* 0xff8000002d747808 */ /* 0x000fe40000800000 */
[----:B------:R-:W-:Y:S02]  /*4350*/  FMNMX.FTZ R5, R96, R5, !PT ;  /* 0x0000000560057209 */ /* 0x000fe40007810000 */
[----:B------:R-:W-:Y:S02]  /*4360*/  ISETP.GT.AND P1, PT, R7, 0x91, PT ;  /* 0x000000910700780c */ /* 0x000fe40003f24270 */
[----:B------:R-:W-:-:S02]  /*4370*/  FMNMX.FTZ R5, R116, R5, !PT ;  /* 0x0000000574057209 */ /* 0x000fc40007810000 */
[----:B------:R-:W-:Y:S02]  /*4380*/  FSEL R46, R46, -INF , P2 ;  /* 0xff8000002e2e7808 */ /* 0x000fe40001000000 */
[C---:B------:R-:W-:Y:S02]  /*4390*/  ISETP.GT.AND P2, PT, R7.reuse, 0x99, PT ;  /* 0x000000990700780c */ /* 0x040fe40003f44270 */
[----:B------:R-:W-:Y:S02]  /*43a0*/  FSEL R42, R42, -INF , P4 ;  /* 0xff8000002a2a7808 */ /* 0x000fe40002000000 */
[----:B------:R-:W-:Y:S02]  /*43b0*/  ISETP.GT.AND P4, PT, R7, 0xa1, PT ;  /* 0x000000a10700780c */ /* 0x000fe40003f84270 */
[----:B------:R-:W-:Y:S02]  /*43c0*/  FSEL R44, R55, -INF , P5 ;  /* 0xff800000372c7808 */ /* 0x000fe40002800000 */
[----:B------:R-:W-:-:S02]  /*43d0*/  ISETP.GT.AND P5, PT, R7, 0xa8, PT ;  /* 0x000000a80700780c */ /* 0x000fc40003fa4270 */
[----:B------:R-:W-:Y:S02]  /*43e0*/  P2R R21, PR, RZ, 0x4 ;  /* 0x00000004ff157803 */ /* 0x000fe40000000000 */
[----:B------:R-:W-:Y:S01]  /*43f0*/  P2R R41, PR, RZ, 0x2 ;  /* 0x00000002ff297803 */ /* 0x000fe20000000000 */
[----:B------:R-:W-:Y:S02]  /*4400*/  WARPGROUP.DEPBAR.LE gsb0, 0x0 ;  /* 0x00008000000079c5 */ /* 0x000fe40000010000 */
[----:B------:R-:W-:Y:S01]  /*4410*/  WARPGROUP.ARRIVE ;  /* 0x00000000000079c5 */ /* 0x000fe20000000000 */
[----:B------:R-:W-:Y:S02]  /*4420*/  FSEL R126, R32, -INF , P0 ;  /* 0xff800000207e7808 */ /* 0x000fe40000000000 */
[----:B------:R-:W-:Y:S02]  /*4430*/  ISETP.GT.AND P0, PT, R7, 0x98, PT ;  /* 0x000000980700780c */ /* 0x000fe40003f04270 */
[----:B------:R-:W-:Y:S01]  /*4440*/  FSEL R128, R33, -INF , P1 ;  /* 0xff80000021807808 */ /* 0x000fe20000800000 */
[----:B------:R-:W-:Y:S01]  /*4450*/  HGMMA.64x16x16.F32.BF16 R24, gdesc[UR28], R24, gsb0 ;  /* 0x002000001c1879f0 */ /* 0x000fe20008001818 */
[----:B------:R-:W-:-:S02]  /*4460*/  FMNMX.FTZ R5, R126, R5, !PT ;  /* 0x000000057e057209 */ /* 0x000fc40007810000 */
[----:B------:R-:W-:Y:S02]  /*4470*/  FSEL R36, R36, -INF , P0 ;  /* 0xff80000024247808 */ /* 0x000fe40000000000 */
[----:B------:R-:W-:Y:S02]  /*4480*/  FMNMX.FTZ R5, R128, R5, !PT ;  /* 0x0000000580057209 */ /* 0x000fe40007810000 */
[----:B------:R-:W-:Y:S02]  /*4490*/  FSEL R32, R43, -INF , P3 ;  /* 0xff8000002b207808 */ /* 0x000fe40001800000 */
[----:B------:R-:W-:Y:S02]  /*44a0*/  FSEL R130, R37, -INF , P2 ;  /* 0xff80000025827808 */ /* 0x000fe40001000000 */
[----:B------:R-:W-:Y:S02]  /*44b0*/  FMNMX.FTZ R5, R36, R5, !PT ;  /* 0x0000000524057209 */ /* 0x000fe40007810000 */
[----:B------:R-:W-:-:S02]  /*44c0*/  ISETP.GT.AND P3, PT, R7, 0xa0, PT ;  /* 0x000000a00700780c */ /* 0x000fc40003f64270 */
[----:B------:R-:W-:Y:S02]  /*44d0*/  FMNMX.FTZ R5, R130, R5, !PT ;  /* 0x0000000582057209 */ /* 0x000fe40007810000 */
[----:B------:R-:W-:Y:S02]  /*44e0*/  P2R R33, PR, RZ, 0x1 ;  /* 0x00000001ff217803 */ /* 0x000fe40000000000 */
[C---:B------:R-:W-:Y:S02]  /*44f0*/  ISETP.GT.AND P0, PT, R7.reuse, 0x89, PT ;  /* 0x000000890700780c */ /* 0x040fe40003f04270 */
[----:B------:R-:W-:-:S04]  /*4500*/  ISETP.GT.AND P1, PT, R7, 0x90, PT ;  /* 0x000000900700780c */ /* 0x000fc80003f24270 */
[----:B------:R-:W-:Y:S02]  /*4510*/  FSEL R34, R34, -INF , P1 ;  /* 0xff80000022227808 */ /* 0x000fe40000800000 */
[----:B------:R-:W-:Y:S01]  /*4520*/  ISETP.NE.AND P1, PT, R41, RZ, PT ;  /* 0x000000ff2900720c */ /* 0x000fe20003f25270 */
[----:B------:R-:W-:Y:S02]  /*4530*/  WARPGROUP.DEPBAR.LE gsb0, 0x0 ;  /* 0x00008000000079c5 */ /* 0x000fe40000010000 */
[----:B------:R-:W-:Y:S02]  /*4540*/  FSEL R132, R24, -INF , P3 ;  /* 0xff80000018847808 */ /* 0x000fe40001800000 */
[----:B------:R-:W-:Y:S02]  /*4550*/  FSEL R136, R25, -INF , P4 ;  /* 0xff80000019887808 */ /* 0x000fe40002000000 */
[----:B------:R-:W-:Y:S02]  /*4560*/  FMNMX.FTZ R5, R132, R5, !PT ;  /* 0x0000000584057209 */ /* 0x000fe40007810000 */
[----:B------:R-:W-:-:S02]  /*4570*/  FSEL R134, R28, -INF , P5 ;  /* 0xff8000001c867808 */ /* 0x000fc40002800000 */
[----:B------:R-:W-:Y:S02]  /*4580*/  FMNMX.FTZ R5, R136, R5, !PT ;  /* 0x0000000588057209 */ /* 0x000fe40007810000 */
[----:B------:R-:W-:Y:S02]  /*4590*/  FSEL R138, R29, -INF , P6 ;  /* 0xff8000001d8a7808 */ /* 0x000fe40003000000 */
[----:B------:R-:W-:Y:S02]  /*45a0*/  FMNMX.FTZ R5, R134, R5, !PT ;  /* 0x0000000586057209 */ /* 0x000fe40007810000 */
[----:B------:R-:W-:Y:S02]  /*45b0*/  FSEL R24, R47, -INF , P0 ;  /* 0xff8000002f187808 */ /* 0x000fe40000000000 */
[----:B------:R-:W-:Y:S01]  /*45c0*/  FMNMX.FTZ R13, R138, R5, !PT ;  /* 0x000000058a0d7209 */ /* 0x000fe20007810000 */
[----:B------:R-:W-:Y:S01]  /*45d0*/  IMAD.U32 R5, RZ, RZ, UR6 ;  /* 0x00000006ff057e24 */ /* 0x000fe2000f8e00ff */
[----:B------:R-:W-:-:S02]  /*45e0*/  ISETP.NE.AND P0, PT, R33, RZ, PT ;  /* 0x000000ff2100720c */ /* 0x000fc40003f05270 */
[----:B------:R-:W-:Y:S01]  /*45f0*/  FSEL R28, R35, -INF , P1 ;  /* 0xff800000231c7808 */ /* 0x000fe20000800000 */
[----:B------:R-:W0:Y:S01]  /*4600*/  SHFL.BFLY PT, R4, R13, 0x2, 0x1f ;  /* 0x0c401f000d047f89 */ /* 0x000e2200000e0000 */
[----:B------:R-:W-:Y:S02]  /*4610*/  FSEL R38, R38, -INF , P0 ;  /* 0xff80000026267808 */ /* 0x000fe40000000000 */
[----:B------:R-:W-:Y:S02]  /*4620*/  FSEL R26, R26, -INF , P3 ;  /* 0xff8000001a1a7808 */ /* 0x000fe40001800000 */
[----:B------:R-:W-:Y:S02]  /*4630*/  FSEL R30, R30, -INF , P5 ;  /* 0xff8000001e1e7808 */ /* 0x000fe40002800000 */
[----:B------:R-:W-:Y:S02]  /*4640*/  ISETP.NE.AND P0, PT, R9, RZ, PT ;  /* 0x000000ff0900720c */ /* 0x000fe40003f05270 */
[----:B------:R-:W-:-:S02]  /*4650*/  ISETP.NE.AND P1, PT, R11, RZ, PT ;  /* 0x000000ff0b00720c */ /* 0x000fc40003f25270 */
[----:B------:R-:W-:Y:S02]  /*4660*/  R2UR UR6, R17 ;  /* 0x00000000110672ca */ /* 0x000fe400000e0000 */
[----:B0-----:R-:W-:-:S11]  /*4670*/  FMNMX.FTZ R15, R13, R4, !PT ;  /* 0x000000040d0f7209 */ /* 0x001fd60007810000 */
[----:B------:R-:W-:-:S03]  /*4680*/  UISETP.GE.AND UP0, UPT, UR52, UR6, UPT ;  /* 0x000000063400728c */ /* 0x000fc6000bf06270 */
[----:B------:R-:W-:Y:S01]  /*4690*/  UMOV UR6, URZ ;  /* 0x0000003f00067c82 */ /* 0x000fe20008000000 */
[----:B------:R-:W0:Y:S02]  /*46a0*/  SHFL.BFLY PT, R4, R15, 0x1, 0x1f ;  /* 0x0c201f000f047f89 */ /* 0x000e2400000e0000 */
[----:B0-----:R-:W-:-:S04]  /*46b0*/  FMNMX.FTZ R4, R15, R4, !PT ;  /* 0x000000040f047209 */ /* 0x001fc80007810000 */
[C---:B------:R-:W-:Y:S01]  /*46c0*/  FSETP.NEU.FTZ.AND P2, PT, R4.reuse, -INF , PT ;  /* 0xff8000000400780b */ /* 0x040fe20003f5d000 */
[----:B------:R-:W-:-:S05]  /*46d0*/  FMUL.FTZ R23, R4, R5 ;  /* 0x0000000504177220 */ /* 0x000fca0000410000 */
[----:B------:R-:W-:Y:S02]  /*46e0*/  FSEL R23, R23, RZ, P2 ;  /* 0x000000ff17177208 */ /* 0x000fe40001000000 */
[----:B------:R-:W-:Y:S02]  /*46f0*/  ISETP.NE.AND P2, PT, R21, RZ, PT ;  /* 0x000000ff1500720c */ /* 0x000fe40003f45270 */
        /* <DEDUP_REMOVED lines=31> */
[----:B------:R-:W1:Y:S01]  /*48f0*/  MUFU.EX2 R178, R178 ;  /* 0x000000b200b27308 */ /* 0x000e620000000800 */
[----:B------:R-:W-:Y:S01]  /*4900*/  FMNMX.FTZ R29, R14, R25, !PT ;  /* 0x000000190e1d7209 */ /* 0x000fe20007810000 */
[-CC-:B------:R-:W-:Y:S01]  /*4910*/  FFMA.FTZ R174, R174, R5.reuse, -R23.reuse ;  /* 0x00000005aeae7223 */ /* 0x180fe20000010817 */
[-CC-:B------:R-:W-:Y:S01]  /*4920*/  FFMA.FTZ R190, R190, R5.reuse, -R23.reuse ;  /* 0x00000005bebe7223 */ /* 0x180fe20000010817 */
[--C-:B------:R-:W-:Y:S01]  /*4930*/  FFMA.FTZ R144, R144, R5, -R23.reuse ;  /* 0x0000000590907223 */ /* 0x100fe20000010817 */
[----:B------:R-:W-:Y:S01]  /*4940*/  FMNMX.FTZ R29, R102, R29, !PT ;  /* 0x0000001d661d7209 */ /* 0x000fe20007810000 */
[-CC-:B------:R-:W-:Y:S01]  /*4950*/  FFMA.FTZ R192, R192, R5.reuse, -R23.reuse ;  /* 0x00000005c0c07223 */ /* 0x180fe20000010817 */
[----:B------:R-:W-:Y:S01]  /*4960*/  FFMA.FTZ R146, R146, R5, -R23 ;  /* 0x0000000592927223 */ /* 0x000fe20000010817 */
[----:B------:R-:W2:Y:S01]  /*4970*/  MUFU.EX2 R9, R9 ;  /* 0x0000000900097308 */ /* 0x000ea20000000800 */
[----:B------:R-:W-:Y:S01]  /*4980*/  FMNMX.FTZ R29, R20, R29, !PT ;  /* 0x0000001d141d7209 */ /* 0x000fe20007810000 */
[----:B0-----:R-:W-:Y:S01]  /*4990*/  FADD.FTZ R57, R176, R7 ;  /* 0x00000007b0397221 */ /* 0x001fe20000010000 */
        /* <DEDUP_REMOVED lines=13> */
[----:B------:R-:W3:Y:S01]  /*4a70*/  MUFU.EX2 R11, R11 ;  /* 0x0000000b000b7308 */ /* 0x000ee20000000800 */
[----:B------:R-:W-:Y:S01]  /*4a80*/  FMNMX.FTZ R33, R82, R33, !PT ;  /* 0x0000002152217209 */ /* 0x000fe20007810000 */
[-CC-:B------:R-:W-:Y:S01]  /*4a90*/  FFMA.FTZ R202, R100, R5.reuse, -R23.reuse ;  /* 0x0000000564ca7223 */ /* 0x180fe20000010817 */
[-CC-:B------:R-:W-:Y:S01]  /*4aa0*/  FFMA.FTZ R208, R84, R5.reuse, -R23.reuse ;  /* 0x0000000554d07223 */ /* 0x180fe20000010817 */
[--C-:B------:R-:W-:Y:S01]  /*4ab0*/  FFMA.FTZ R210, R96, R5, -R23.reuse ;  /* 0x0000000560d27223 */ /* 0x100fe20000010817 */
[----:B------:R-:W-:Y:S01]  /*4ac0*/  FMNMX.FTZ R33, R74, R33, !PT ;  /* 0x000000214a217209 */ /* 0x000fe20007810000 */
[--C-:B------:R-:W-:Y:S01]  /*4ad0*/  FFMA.FTZ R212, R126, R5, -R23.reuse ;  /* 0x000000057ed47223 */ /* 0x100fe20000010817 */
[----:B------:R-:W-:Y:S01]  /*4ae0*/  F2FP.BF16.F32.PACK_AB R176, R7, R176 ;  /* 0x000000b007b0723e */ /* 0x000fe200000010ff */
[----:B------:R-:W4:Y:S01]  /*4af0*/  MUFU.EX2 R182, R182 ;  /* 0x000000b600b67308 */ /* 0x000f220000000800 */
[----:B------:R-:W-:Y:S01]  /*4b00*/  FMNMX.FTZ R35, R72, R33, !PT ;  /* 0x0000002148237209 */ /* 0x000fe20007810000 */
[-CC-:B------:R-:W-:Y:S01]  /*4b10*/  FFMA.FTZ R51, R130, R5.reuse, -R23.reuse ;  /* 0x0000000582337223 */ /* 0x180fe20000010817 */
[-CC-:B------:R-:W-:Y:S01]  /*4b20*/  FFMA.FTZ R216, R132, R5.reuse, -R23.reuse ;  /* 0x0000000584d87223 */ /* 0x180fe20000010817 */
[--C-:B------:R-:W-:Y:S01]  /*4b30*/  FFMA.FTZ R136, R136, R5, -R23.reuse ;  /* 0x0000000588887223 */ /* 0x100fe20000010817 */
[----:B------:R-:W-:Y:S01]  /*4b40*/  FMNMX.FTZ R35, R78, R35, !PT ;  /* 0x000000234e237209 */ /* 0x000fe20007810000 */
[----:B------:R-:W-:Y:S01]  /*4b50*/  FFMA.FTZ R218, R134, R5, -R23 ;  /* 0x0000000586da7223 */ /* 0x000fe20000010817 */
[----:B------:R-:W-:Y:S01]  /*4b60*/  IMAD.MOV.U32 R84, RZ, RZ, R87 ;  /* 0x000000ffff547224 */ /* 0x000fe200078e0057 */
[----:B------:R-:W5:Y:S01]  /*4b70*/  MUFU.EX2 R13, R13 ;  /* 0x0000000d000d7308 */ /* 0x000f620000000800 */
[----:B------:R-:W-:-:S04]  /*4b80*/  FMNMX.FTZ R35, R76, R35, !PT ;  /* 0x000000234c237209 */ /* 0x000fc80007810000 */
[----:B------:R-:W-:-:S03]  /*4b90*/  FMNMX.FTZ R35, R66, R35, !PT ;  /* 0x0000002342237209 */ /* 0x000fc60007810000 */
[----:B------:R-:W5:Y:S01]  /*4ba0*/  MUFU.EX2 R184, R184 ;  /* 0x000000b800b87308 */ /* 0x000f620000000800 */
[----:B------:R-:W-:-:S04]  /*4bb0*/  FMNMX.FTZ R37, R64, R35, !PT ;  /* 0x0000002340257209 */ /* 0x000fc80007810000 */
[----:B------:R-:W-:-:S03]  /*4bc0*/  FMNMX.FTZ R37, R70, R37, !PT ;  /* 0x0000002546257209 */ /* 0x000fc60007810000 */
[----:B------:R-:W5:Y:S01]  /*4bd0*/  MUFU.EX2 R15, R15 ;  /* 0x0000000f000f7308 */ /* 0x000f620000000800 */
        /* <DEDUP_REMOVED lines=31> */
[----:B------:R-:W-:-:S04]  /*4dd0*/  FFMA.FTZ R45, R88, R5, -R23 ;  /* 0x00000005582d7223 */ /* 0x000fc80000010817 */
[----:B------:R-:W1:Y:S02]  /*4de0*/  SHFL.BFLY PT, R49, R10, 0x2, 0x1f ;  /* 0x0c401f000a317f89 */ /* 0x000e6400000e0000 */
[----:B------:R-:W-:Y:S08]  /*4df0*/  MUFU.EX2 R196, R196 ;  /* 0x000000c400c47308 */ /* 0x000ff00000000800 */
[----:B------:R-:W-:Y:S08]  /*4e00*/  MUFU.EX2 R37, R124 ;  /* 0x0000007c00257308 */ /* 0x000ff00000000800 */
[----:B------:R-:W-:Y:S01]  /*4e10*/  MUFU.EX2 R198, R198 ;  /* 0x000000c600c67308 */ /* 0x000fe20000000800 */
[----:B-1----:R-:W-:Y:S01]  /*4e20*/  FMNMX.FTZ R53, R10, R49, !PT ;  /* 0x000000310a357209 */ /* 0x002fe20007810000 */
[----:B------:R-:W-:-:S06]  /*4e30*/  FFMA.FTZ R49, R128, R5, -R23 ;  /* 0x0000000580317223 */ /* 0x000fcc0000010817 */
[----:B------:R-:W-:Y:S01]  /*4e40*/  MUFU.EX2 R41, R112 ;  /* 0x0000007000297308 */ /* 0x000fe20000000800 */
[----:B------:R-:W1:Y:S07]  /*4e50*/  SHFL.BFLY PT, R10, R53, 0x1, 0x1f ;  /* 0x0c201f00350a7f89 */ /* 0x000e6e00000e0000 */
[----:B------:R-:W-:Y:S08]  /*4e60*/  MUFU.EX2 R200, R200 ;  /* 0x000000c800c87308 */ /* 0x000ff00000000800 */
[----:B------:R-:W-:Y:S08]  /*4e70*/  MUFU.EX2 R43, R104 ;  /* 0x00000068002b7308 */ /* 0x000ff00000000800 */
[----:B------:R-:W-:Y:S01]  /*4e80*/  MUFU.EX2 R202, R202 ;  /* 0x000000ca00ca7308 */ /* 0x000fe20000000800 */
[----:B-1----:R-:W-:-:S04]  /*4e90*/  FMNMX.FTZ R10, R53, R10, !PT ;  /* 0x0000000a350a7209 */ /* 0x002fc80007810000 */
[C---:B------:R-:W-:Y:S01]  /*4ea0*/  FSETP.NEU.FTZ.AND P2, PT, R10.reuse, -INF , PT ;  /* 0xff8000000a00780b */ /* 0x040fe20003f5d000 */
[----:B------:R-:W-:Y:S02]  /*4eb0*/  FMUL.FTZ R36, R10, R5 ;  /* 0x000000050a247220 */ /* 0x000fe40000410000 */
[----:B------:R-:W-:Y:S03]  /*4ec0*/  MUFU.EX2 R39, R47 ;  /* 0x0000002f00277308 */ /* 0x000fe60000000800 */
[----:B------:R-:W-:Y:S02]  /*4ed0*/  FSEL R55, R36, RZ, P2 ;  /* 0x000000ff24377208 */ /* 0x000fe40001000000 */
[----:B------:R-:W-:-:S03]  /*4ee0*/  PLOP3.LUT P2, PT, PT, PT, UP0, 0x80, 0x0 ;  /* 0x000000000000781c */ /* 0x000fc60003f4f008 */
[----:B------:R-:W-:Y:S01]  /*4ef0*/  MUFU.EX2 R204, R204 ;  /* 0x000000cc00cc7308 */ /* 0x000fe20000000800 */
[-C--:B------:R-:W-:Y:S01]  /*4f00*/  FFMA.FTZ R197, R66, R5.reuse, -R55 ;  /* 0x0000000542c57223 */ /* 0x080fe20000010837 */
[----:B------:R-:W-:Y:S01]  /*4f10*/  FADD.FTZ R66, R178, R57 ;  /* 0x00000039b2427221 */ /* 0x000fe20000010000 */
[-CC-:B------:R-:W-:Y:S01]  /*4f20*/  FFMA.FTZ R177, R114, R5.reuse, -R55.reuse ;  /* 0x0000000572b17223 */ /* 0x180fe20000010837 */
[-CC-:B------:R-:W-:Y:S01]  /*4f30*/  FFMA.FTZ R36, R115, R5.reuse, -R55.reuse ;  /* 0x0000000573247223 */ /* 0x180fe20000010837 */
[-CC-:B------:R-:W-:Y:S01]  /*4f40*/  FFMA.FTZ R179, R118, R5.reuse, -R55.reuse ;  /* 0x0000000576b37223 */ /* 0x180fe20000010837 */
[----:B--2---:R-:W-:Y:S01]  /*4f50*/  FADD.FTZ R57, R9, R66 ;  /* 0x0000004209397221 */ /* 0x004fe20000010000 */
[-CC-:B------:R-:W-:Y:S01]  /*4f60*/  FFMA.FTZ R6, R6, R5.reuse, -R55.reuse ;  /* 0x0000000506067223 */ /* 0x180fe20000010837 */
[-C--:B------:R-:W-:Y:S01]  /*4f70*/  FFMA.FTZ R181, R106, R5.reuse, -R55 ;  /* 0x000000056ab57223 */ /* 0x080fe20000010837 */
[----:B------:R-:W-:Y:S01]  /*4f80*/  MUFU.EX2 R177, R177 ;  /* 0x000000b100b17308 */ /* 0x000fe20000000800 */
[----:B0-----:R-:W-:Y:S01]  /*4f90*/  FADD.FTZ R66, R180, R57 ;  /* 0x00000039b4427221 */ /* 0x001fe20000010000 */
[-CC-:B------:R-:W-:Y:S01]  /*4fa0*/  FFMA.FTZ R8, R8, R5.reuse, -R55.reuse ;  /* 0x0000000508087223 */ /* 0x180fe20000010837 */
[-CC-:B------:R-:W-:Y:S01]  /*4fb0*/  FFMA.FTZ R183, R110, R5.reuse, -R55.reuse ;  /* 0x000000056eb77223 */ /* 0x180fe20000010837 */
[-CC-:B------:R-:W-:Y:S01]  /*4fc0*/  FFMA.FTZ R201, R58, R5.reuse, -R55.reuse ;  /* 0x000000053ac97223 */ /* 0x180fe20000010837 */
[----:B---3--:R-:W-:Y:S01]  /*4fd0*/  FADD.FTZ R57, R11, R66 ;  /* 0x000000420b397221 */ /* 0x008fe20000010000 */
[-CC-:B------:R-:W-:Y:S01]  /*4fe0*/  FFMA.FTZ R66, R68, R5.reuse, -R55.reuse ;  /* 0x0000000544427223 */ /* 0x180fe20000010837 */
[-C--:B------:R-:W-:Y:S01]  /*4ff0*/  FFMA.FTZ R12, R12, R5.reuse, -R55 ;  /* 0x000000050c0c7223 */ /* 0x080fe20000010837 */
[----:B------:R-:W0:Y:S01]  /*5000*/  MUFU.EX2 R36, R36 ;  /* 0x0000002400247308 */ /* 0x000e220000000800 */
[----:B----4-:R-:W-:Y:S01]  /*5010*/  FADD.FTZ R68, R182, R57 ;  /* 0x00000039b6447221 */ /* 0x010fe20000010000 */
[-CC-:B------:R-:W-:Y:S01]  /*5020*/  FFMA.FTZ R185, R98, R5.reuse, -R55.reuse ;  /* 0x0000000562b97223 */ /* 0x180fe20000010837 */
[-CC-:B------:R-:W-:Y:S01]  /*5030*/  FFMA.FTZ R14, R14, R5.reuse, -R55.reuse ;  /* 0x000000050e0e7223 */ /* 0x180fe20000010837 */
[-CC-:B------:R-:W-:Y:S01]  /*5040*/  FFMA.FTZ R187, R102, R5.reuse, -R55.reuse ;  /* 0x0000000566bb7223 */ /* 0x180fe20000010837 */
[----:B-----5:R-:W-:Y:S01]  /*5050*/  FADD.FTZ R57, R13, R68 ;  /* 0x000000440d397221 */ /* 0x020fe20000010000 */
        /* <DEDUP_REMOVED lines=11> */
[----:B0-----:R-:W-:Y:S01]  /*5110*/  FADD.FTZ R58, R177, R36 ;  /* 0x00000024b13a7221 */ /* 0x001fe20000010000 */
[----:B------:R-:W-:Y:S01]  /*5120*/  FADD.FTZ R68, R186, R59 ;  /* 0x0000003bba447221 */ /* 0x000fe20000010000 */
[-CC-:B------:R-:W-:Y:S01]  /*5130*/  FFMA.FTZ R72, R72, R5.reuse, -R55.reuse ;  /* 0x0000000548487223 */ /* 0x180fe20000010837 */
[-CC-:B------:R-:W-:Y:S01]  /*5140*/  FFMA.FTZ R195, R78, R5.reuse, -R55.reuse ;  /* 0x000000054ec37223 */ /* 0x180fe20000010837 */
[-CC-:B------:R-:W-:Y:S01]  /*5150*/  FFMA.FTZ R74, R76, R5.reuse, -R55.reuse ;  /* 0x000000054c4a7223 */ /* 0x180fe20000010837 */
[----:B------:R-:W-:Y:S01]  /*5160*/  FADD.FTZ R59, R21, R68 ;  /* 0x00000044153b7221 */ /* 0x000fe20000010000 */
[-C--:B------:R-:W-:Y:S01]  /*5170*/  FFMA.FTZ R64, R64, R5.reuse, -R55 ;  /* 0x0000000540407223 */ /* 0x080fe20000010837 */
[----:B------:R-:W0:Y:S01]  /*5180*/  MUFU.EX2 R181, R181 ;  /* 0x000000b500b57308 */ /* 0x000e220000000800 */
        /* <DEDUP_REMOVED lines=8> */
[----:B--2---:R-:W-:Y:S01]  /*5210*/  FADD.FTZ R58, R6, R57 ;  /* 0x00000039063a7221 */ /* 0x004fe20000010000 */
[----:B------:R-:W-:Y:S01]  /*5220*/  FADD.FTZ R62, R190, R59 ;  /* 0x0000003bbe3e7221 */ /* 0x000fe20000010000 */
[-C--:B------:R-:W-:Y:S01]  /*5230*/  FFMA.FTZ R32, R32, R5.reuse, -R55 ;  /* 0x0000000520207223 */ /* 0x080fe20000010837 */
[-C--:B------:R-:W-:Y:S01]  /*5240*/  FFMA.FTZ R47, R116, R5.reuse, -R23 ;  /* 0x00000005742f7223 */ /* 0x080fe20000010817 */
[-CC-:B------:R-:W-:Y:S01]  /*5250*/  FFMA.FTZ R40, R40, R5.reuse, -R55.reuse ;  /* 0x0000000528287223 */ /* 0x180fe20000010837 */
[----:B------:R-:W-:Y:S01]  /*5260*/  FADD.FTZ R61, R29, R62 ;  /* 0x0000003e1d3d7221 */ /* 0x000fe20000010000 */
[----:B------:R-:W-:Y:S01]  /*5270*/  IMAD.U32 R62, RZ, RZ, UR53 ;  /* 0x00000035ff3e7e24 */ /* 0x000fe2000f8e00ff */
[----:B------:R-:W2:Y:S01]  /*5280*/  MUFU.EX2 R183, R183 ;  /* 0x000000b700b77308 */ /* 0x000ea20000000800 */
[----:B0-----:R-:W-:Y:S01]  /*5290*/  FADD.FTZ R57, R181, R58 ;  /* 0x0000003ab5397221 */ /* 0x001fe20000010000 */
[----:B------:R-:W-:Y:S01]  /*52a0*/  F2FP.BF16.F32.PACK_AB R178, R9, R178 ;  /* 0x000000b209b2723e */ /* 0x000fe200000010ff */
[-CC-:B------:R-:W-:Y:S01]  /*52b0*/  FFMA.FTZ R54, R54, R5.reuse, -R55.reuse ;  /* 0x0000000536367223 */ /* 0x180fe20000010837 */
[-CC-:B------:R-:W-:Y:S01]  /*52c0*/  FFMA.FTZ R24, R24, R5.reuse, -R55.reuse ;  /* 0x0000000518187223 */ /* 0x180fe20000010837 */
[-CC-:B------:R-:W-:Y:S01]  /*52d0*/  FFMA.FTZ R42, R42, R5.reuse, -R55.reuse ;  /* 0x000000052a2a7223 */ /* 0x180fe20000010837 */
[-CC-:B------:R-:W-:Y:S01]  /*52e0*/  FFMA.FTZ R46, R46, R5.reuse, -R55.reuse ;  /* 0x000000052e2e7223 */ /* 0x180fe20000010837 */
[-C--:B------:R-:W-:Y:S01]  /*52f0*/  FFMA.FTZ R34, R34, R5.reuse, -R55 ;  /* 0x0000000522227223 */ /* 0x080fe20000010837 */
[----:B------:R-:W0:Y:S01]  /*5300*/  MUFU.EX2 R12, R12 ;  /* 0x0000000c000c7308 */ /* 0x000e220000000800 */
[----:B-1----:R-:W-:Y:S01]  /*5310*/  FADD.FTZ R58, R8, R57 ;  /* 0x00000039083a7221 */ /* 0x002fe20000010000 */
[-CC-:B------:R-:W-:Y:S01]  /*5320*/  FFMA.FTZ R28, R28, R5.reuse, -R55.reuse ;  /* 0x000000051c1c7223 */ /* 0x180fe20000010837 */
[-CC-:B------:R-:W-:Y:S01]  /*5330*/  FFMA.FTZ R38, R38, R5.reuse, -R55.reuse ;  /* 0x0000000526267223 */ /* 0x180fe20000010837 */
[-CC-:B------:R-:W-:Y:S01]  /*5340*/  FFMA.FTZ R92, R92, R5.reuse, -R55.reuse ;  /* 0x000000055c5c7223 */ /* 0x180fe20000010837 */
[-CC-:B------:R-:W-:Y:S01]  /*5350*/  FFMA.FTZ R26, R26, R5.reuse, -R55.reuse ;  /* 0x000000051a1a7223 */ /* 0x180fe20000010837 */
[--C-:B------:R-:W-:Y:S01]  /*5360*/  FFMA.FTZ R86, R86, R5, -R55.reuse ;  /* 0x0000000556567223 */ /* 0x100fe20000010837 */
[----:B------:R-:W-:Y:S01]  /*5370*/  F2FP.BF16.F32.PACK_AB R179, R6, R179 ;  /* 0x000000b306b3723e */ /* 0x000fe200000010ff */
[----:B------:R-:W1:Y:S01]  /*5380*/  MUFU.EX2 R185, R185 ;  /* 0x000000b900b97308 */ /* 0x000e620000000800 */
[----:B--2---:R-:W-:Y:S01]  /*5390*/  FADD.FTZ R57, R183, R58 ;  /* 0x0000003ab7397221 */ /* 0x004fe20000010000 */
[-C--:B------:R-:W-:Y:S01]  /*53a0*/  FFMA.FTZ R30, R30, R5.reuse, -R55 ;  /* 0x000000051e1e7223 */ /* 0x080fe20000010837 */
[----:B------:R-:W-:Y:S01]  /*53b0*/  FFMA.FTZ R23, R138, R5, -R23 ;  /* 0x000000058a177223 */ /* 0x000fe20000010817 */
[----:B------:R-:W-:Y:S01]  /*53c0*/  F2FP.BF16.F32.PACK_AB R181, R8, R181 ;  /* 0x000000b508b5723e */ /* 0x000fe200000010ff */
[--C-:B------:R-:W-:Y:S01]  /*53d0*/  IMAD.MOV.U32 R82, RZ, RZ, R87.reuse ;  /* 0x000000ffff527224 */ /* 0x100fe200078e0057 */
[----:B------:R-:W-:Y:S01]  /*53e0*/  F2FP.BF16.F32.PACK_AB R188, R25, R188 ;  /* 0x000000bc19bc723e */ /* 0x000fe200000010ff */
[----:B------:R-:W-:Y:S01]  /*53f0*/  IMAD.MOV.U32 R78, RZ, RZ, R87 ;  /* 0x000000ffff4e7224 */ /* 0x000fe200078e0057 */
[----:B------:R-:W2:Y:S01]  /*5400*/  MUFU.EX2 R14, R14 ;  /* 0x0000000e000e7308 */ /* 0x000ea20000000800 */
[----:B0-----:R-:W-:Y:S01]  /*5410*/  FADD.FTZ R58, R12, R57 ;  /* 0x000000390c3a7221 */ /* 0x001fe20000010000 */
[-C--:B------:R-:W-:Y:S01]  /*5420*/  FFMA.FTZ R57, R50, R5.reuse, -R55 ;  /* 0x0000000532397223 */ /* 0x080fe20000010837 */
[----:B------:R-:W-:Y:S01]  /*5430*/  FADD.FTZ R50, R192, R61 ;  /* 0x0000003dc0327221 */ /* 0x000fe20000010000 */
[----:B------:R-:W-:Y:S01]  /*5440*/  FFMA.FTZ R55, R56, R5, -R55 ;  /* 0x0000000538377223 */ /* 0x000fe20000010837 */
[----:B------:R-:W-:Y:S01]  /*5450*/  F2FP.BF16.F32.PACK_AB R183, R12, R183 ;  /* 0x000000b70cb7723e */ /* 0x000fe200000010ff */
[----:B------:R-:W-:-:S02]  /*5460*/  IMAD.U32 R12, RZ, RZ, UR6 ;  /* 0x00000006ff0c7e24 */ /* 0x000fc4000f8e00ff */
[----:B------:R-:W-:Y:S01]  /*5470*/  FADD.FTZ R61, R33, R50 ;  /* 0x00000032213d7221 */ /* 0x000fe20000010000 */
[----:B------:R-:W0:Y:S01]  /*5480*/  MUFU.EX2 R187, R187 ;  /* 0x000000bb00bb7308 */ /* 0x000e220000000800 */
[----:B-1----:R-:W-:Y:S01]  /*5490*/  FADD.FTZ R59, R185, R58 ;  /* 0x0000003ab93b7221 */ /* 0x002fe20000010000 */
[----:B------:R-:W-:Y:S02]  /*54a0*/  @!P1 VIADD R50, R62, 0x34840 ;  /* 0x000348403e329836 */ /* 0x000fe40000000000 */
[----:B------:R-:W-:Y:S01]  /*54b0*/  FADD.FTZ R62, R194, R61 ;  /* 0x0000003dc23e7221 */ /* 0x000fe20000010000 */
[----:B------:R-:W-:Y:S01]  /*54c0*/  F2FP.BF16.F32.PACK_AB R190, R29, R190 ;  /* 0x000000be1dbe723e */ /* 0x000fe200000010ff */
[----:B------:R-:W-:Y:S01]  /*54d0*/  IMAD.MOV.U32 R76, RZ, RZ, R87 ;  /* 0x000000ffff4c7224 */ /* 0x000fe200078e0057 */
[----:B------:R-:W-:Y:S01]  /*54e0*/  F2FP.BF16.F32.PACK_AB R192, R33, R192 ;  /* 0x000000c021c0723e */ /* 0x000fe200000010ff */
[C---:B------:R-:W-:Y:S01]  /*54f0*/  FADD.FTZ R61, R35.reuse, R62 ;  /* 0x0000003e233d7221 */ /* 0x040fe20000010000 */
[----:B------:R-:W1:Y:S01]  /*5500*/  MUFU.EX2 R20, R20 ;  /* 0x0000001400147308 */ /* 0x000e620000000800 */
[----:B--2---:R-:W-:Y:S01]  /*5510*/  FADD.FTZ R58, R14, R59 ;  /* 0x0000003b0e3a7221 */ /* 0x004fe20000010000 */
[----:B------:R-:W-:Y:S01]  /*5520*/  @!P1 PRMT R50, RZ, 0x654, R50 ;  /* 0x00000654ff329816 */ /* 0x000fe20000000032 */
[--C-:B------:R-:W-:Y:S01]  /*5530*/  IMAD.MOV.U32 R70, RZ, RZ, R87.reuse ;  /* 0x000000ffff467224 */ /* 0x100fe200078e0057 */
[----:B------:R-:W-:Y:S01]  /*5540*/  F2FP.BF16.F32.PACK_AB R194, R35, R194 ;  /* 0x000000c223c2723e */ /* 0x000fe200000010ff */
[--C-:B------:R-:W-:Y:S01]  /*5550*/  IMAD.MOV.U32 R68, RZ, RZ, R87.reuse ;  /* 0x000000ffff447224 */ /* 0x100fe200078e0057 */
[----:B------:R2:W-:Y:S01]  /*5560*/  @!P1 SYNCS.ARRIVE.TRANS64.RED.A1T0 RZ, [R50+URZ], RZ ;  /* 0x000000ff32ff99a7 */ /* 0x0005e2000810043f */
[----:B------:R-:W-:Y:S01]  /*5570*/  F2FP.BF16.F32.PACK_AB R177, R36, R177 ;  /* 0x000000b124b1723e */ /* 0x000fe200000010ff */
[----:B------:R-:W3:Y:S01]  /*5580*/  MUFU.EX2 R189, R189 ;  /* 0x000000bd00bd7308 */ /* 0x000ee20000000800 */
[----:B0-----:R-:W-:Y:S01]  /*5590*/  FADD.FTZ R59, R187, R58 ;  /* 0x0000003abb3b7221 */ /* 0x001fe20000010000 */
[----:B------:R-:W-:Y:S01]  /*55a0*/  F2FP.BF16.F32.PACK_AB R180, R11, R180 ;  /* 0x000000b40bb4723e */ /* 0x000fe200000010ff */
[--C-:B------:R-:W-:Y:S01]  /*55b0*/  IMAD.MOV.U32 R62, RZ, RZ, R87.reuse ;  /* 0x000000ffff3e7224 */ /* 0x100fe200078e0057 */
[----:B------:R-:W-:Y:S01]  /*55c0*/  F2FP.BF16.F32.PACK_AB R182, R13, R182 ;  /* 0x000000b60db6723e */ /* 0x000fe200000010ff */
[--C-:B------:R-:W-:Y:S01]  /*55d0*/  IMAD.MOV.U32 R56, RZ, RZ, R87.reuse ;  /* 0x000000ffff387224 */ /* 0x100fe200078e0057 */
[----:B------:R-:W-:Y:S01]  /*55e0*/  F2FP.BF16.F32.PACK_AB R184, R15, R184 ;  /* 0x000000b80fb8723e */ /* 0x000fe200000010ff */
[----:B------:R-:W-:Y:S01]  /*55f0*/  IMAD.MOV.U32 R36, RZ, RZ, R87 ;  /* 0x000000ffff247224 */ /* 0x000fe200078e0057 */
[----:B------:R-:W2:Y:S01]  /*5600*/  MUFU.EX2 R60, R60 ;  /* 0x0000003c003c7308 */ /* 0x000ea20000000800 */
[----:B-1----:R-:W-:Y:S01]  /*5610*/  FADD.FTZ R58, R20, R59 ;  /* 0x0000003b143a7221 */ /* 0x002fe20000010000 */
[----:B------:R-:W-:Y:S01]  /*5620*/  F2FP.BF16.F32.PACK_AB R186, R21, R186 ;  /* 0x000000ba15ba723e */ /* 0x000fe200000010ff */
[--C-:B------:R-:W-:Y:S01]  /*5630*/  IMAD.MOV.U32 R35, RZ, RZ, R87.reuse ;  /* 0x000000ffff237224 */ /* 0x100fe200078e0057 */
[----:B------:R-:W-:Y:S01]  /*5640*/  F2FP.BF16.F32.PACK_AB R185, R14, R185 ;  /* 0x000000b90eb9723e */ /* 0x000fe200000010ff */
[--C-:B------:R-:W-:Y:S01]  /*5650*/  IMAD.MOV.U32 R33, RZ, RZ, R87.reuse ;  /* 0x000000ffff217224 */ /* 0x100fe200078e0057 */
[----:B------:R-:W-:Y:S01]  /*5660*/  F2FP.BF16.F32.PACK_AB R187, R20, R187 ;  /* 0x000000bb14bb723e */ /* 0x000fe200000010ff */
[----:B------:R-:W-:Y:S01]  /*5670*/  IMAD.MOV.U32 R29, RZ, RZ, R87 ;  /* 0x000000ffff1d7224 */ /* 0x000fe200078e0057 */
[----:B------:R-:W0:Y:S01]  /*5680*/  MUFU.EX2 R191, R191 ;  /* 0x000000bf00bf7308 */ /* 0x000e220000000800 */
[----:B---3--:R-:W-:Y:S01]  /*5690*/  FADD.FTZ R59, R189, R58 ;  /* 0x0000003abd3b7221 */ /* 0x008fe20000010000 */
[----:B------:R-:W-:Y:S01]  /*56a0*/  FADD.FTZ R58, R196, R61 ;  /* 0x0000003dc43a7221 */ /* 0x000fe20000010000 */
[----:B------:R-:W-:Y:S01]  /*56b0*/  F2FP.BF16.F32.PACK_AB R196, R37, R196 ;  /* 0x000000c425c4723e */ /* 0x000fe200000010ff */
[----:B------:R-:W-:-:S02]  /*56c0*/  IMAD.MOV.U32 R25, RZ, RZ, R87 ;  /* 0x000000ffff197224 */ /* 0x000fc400078e0057 */
        /* <DEDUP_REMOVED lines=14> */
[----:B------:R-:W-:Y:S01]  /*57b0*/  FADD.FTZ R61, R43, R58 ;  /* 0x0000003a2b3d7221 */ /* 0x000fe20000010000 */
[----:B------:R-:W-:Y:S01]  /*57c0*/  IMAD.MOV.U32 R58, RZ, RZ, R87 ;  /* 0x000000ffff3a7224 */ /* 0x000fe200078e0057 */
        /* <DEDUP_REMOVED lines=10> */
[----:B------:R-:W-:-:S05]  /*5870*/  IMAD.MOV.U32 R72, RZ, RZ, R87 ;  /* 0x000000ffff487224 */ /* 0x000fca00078e0057 */
[----:B------:R-:W-:Y:S01]  /*5880*/  MUFU.EX2 R197, R197 ;  /* 0x000000c500c57308 */ /* 0x000fe20000000800 */
[----:B-1----:R-:W-:Y:S01]  /*5890*/  FADD.FTZ R59, R195, R50 ;  /* 0x00000032c33b7221 */ /* 0x002fe20000010000 */
[----:B------:R-:W-:Y:S01]  /*58a0*/  FADD.FTZ R50, R202, R61 ;  /* 0x0000003dca327221 */ /* 0x000fe20000010000 */
[----:B------:R-:W-:-:S03]  /*58b0*/  F2FP.BF16.F32.PACK_AB R202, R39, R202 ;  /* 0x000000ca27ca723e */ /* 0x000fc600000010ff */
[----:B------:R-:W-:Y:S01]  /*58c0*/  FADD.FTZ R61, R39, R50 ;  /* 0x00000032273d7221 */ /* 0x000fe20000010000 */
[----:B------:R-:W-:Y:S01]  /*58d0*/  IMAD.MOV.U32 R39, RZ, RZ, R87 ;  /* 0x000000ffff277224 */ /* 0x000fe200078e0057 */
[----:B------:R-:W-:Y:S01]  /*58e0*/  MUFU.EX2 R64, R64 ;  /* 0x0000004000407308 */ /* 0x000fe20000000800 */
[----:B--2---:R-:W-:Y:S01]  /*58f0*/  F2FP.BF16.F32.PACK_AB R195, R74, R195 ;  /* 0x000000c34ac3723e */ /* 0x004fe200000010ff */
[----:B------:R-:W-:Y:S01]  /*5900*/  FADD.FTZ R50, R204, R61 ;  /* 0x0000003dcc327221 */ /* 0x000fe20000010000 */
[----:B------:R-:W-:-:S05]  /*5910*/  IMAD.MOV.U32 R61, RZ, RZ, R87 ;  /* 0x000000ffff3d7224 */ /* 0x000fca00078e0057 */
[----:B------:R-:W0:Y:S08]  /*5920*/  MUFU.EX2 R27, R27 ;  /* 0x0000001b001b7308 */ /* 0x000e300000000800 */
[----:B------:R-:W1:Y:S08]  /*5930*/  MUFU.EX2 R199, R199 ;  /* 0x000000c700c77308 */ /* 0x000e700000000800 */
[----:B------:R-:W2:Y:S01]  /*5940*/  MUFU.EX2 R206, R206 ;  /* 0x000000ce00ce7308 */ /* 0x000ea20000000800 */
[----:B0-----:R-:W-:-:S07]  /*5950*/  F2FP.BF16.F32.PACK_AB R204, R27, R204 ;  /* 0x000000cc1bcc723e */ /* 0x001fce00000010ff */
[----:B------:R-:W0:Y:S08]  /*5960*/  MUFU.EX2 R66, R66 ;  /* 0x0000004200427308 */ /* 0x000e300000000800 */
[----:B------:R3:W-:Y:S08]  /*5970*/  MUFU.EX2 R207, R44 ;  /* 0x0000002c00cf7308 */ /* 0x0007f00000000800 */
[----:B------:R-:W4:Y:S01]  /*5980*/  MUFU.EX2 R31, R31 ;  /* 0x0000001f001f7308 */ /* 0x000f220000000800 */
[----:B---3--:R-:W-:Y:S01]  /*5990*/  FADD.FTZ R44, R74, R59 ;  /* 0x0000003b4a2c7221 */ /* 0x008fe20000010000 */
[----:B------:R-:W-:-:S03]  /*59a0*/  IMAD.MOV.U32 R74, RZ, RZ, R87 ;  /* 0x000000ffff4a7224 */ /* 0x000fc600078e0057 */
[----:B------:R-:W-:Y:S01]  /*59b0*/  FADD.FTZ R59, R197, R44 ;  /* 0x0000002cc53b7221 */ /* 0x000fe20000010000 */
[C---:B------:R-:W-:Y:S02]  /*59c0*/  F2FP.BF16.F32.PACK_AB R197, R64.reuse, R197 ;  /* 0x000000c540c5723e */ /* 0x040fe400000010ff */
[----:B------:R-:W-:Y:S01]  /*59d0*/  MUFU.EX2 R201, R201 ;  /* 0x000000c900c97308 */ /* 0x000fe20000000800 */
[----:B------:R-:W-:Y:S01]  /*59e0*/  FADD.FTZ R44, R64, R59 ;  /* 0x0000003b402c7221 */ /* 0x000fe20000010000 */
[----:B------:R-:W-:Y:S01]  /*59f0*/  FADD.FTZ R59, R27, R50 ;  /* 0x000000321b3b7221 */ /* 0x000fe20000010000 */
[----:B------:R-:W-:Y:S02]  /*5a00*/  IMAD.MOV.U32 R64, RZ, RZ, R87 ;  /* 0x000000ffff407224 */ /* 0x000fe400078e0057 */
[----:B-1----:R-:W-:Y:S01]  /*5a10*/  FADD.FTZ R7, R199, R44 ;  /* 0x0000002cc7077221 */ /* 0x002fe20000010000 */
[----:B--2---:R-:W-:Y:S01]  /*5a20*/  FADD.FTZ R44, R206, R59 ;  /* 0x0000003bce2c7221 */ /* 0x004fe20000010000 */
[----:B0-----:R-:W-:Y:S01]  /*5a30*/  F2FP.BF16.F32.PACK_AB R199, R66, R199 ;  /* 0x000000c742c7723e */ /* 0x001fe200000010ff */
[----:B------:R-:W0:Y:S01]  /*5a40*/  MUFU.EX2 R208, R208 ;  /* 0x000000d000d07308 */ /* 0x000e220000000800 */
[C---:B----4-:R-:W-:Y:S01]  /*5a50*/  F2FP.BF16.F32.PACK_AB R206, R31.reuse, R206 ;  /* 0x000000ce1fce723e */ /* 0x050fe200000010ff */
[----:B------:R-:W-:Y:S01]  /*5a60*/  FADD.FTZ R9, R31, R44 ;  /* 0x0000002c1f097221 */ /* 0x000fe20000010000 */
[----:B------:R-:W-:-:S02]  /*5a70*/  IMAD.MOV.U32 R59, RZ, RZ, R87 ;  /* 0x000000ffff3b7224 */ /* 0x000fc400078e0057 */
[--C-:B------:R-:W-:Y:S02]  /*5a80*/  IMAD.MOV.U32 R50, RZ, RZ, R87.reuse ;  /* 0x000000ffff327224 */ /* 0x100fe400078e0057 */
[--C-:B------:R-:W-:Y:S01]  /*5a90*/  IMAD.MOV.U32 R31, RZ, RZ, R87.reuse ;  /* 0x000000ffff1f7224 */ /* 0x100fe200078e0057 */
[----:B------:R-:W-:Y:S01]  /*5aa0*/  MUFU.EX2 R48, R48 ;  /* 0x0000003000307308 */ /* 0x000fe20000000800 */
[----:B------:R-:W-:-:S07]  /*5ab0*/  IMAD.MOV.U32 R27, RZ, RZ, R87 ;  /* 0x000000ffff1b7224 */ /* 0x000fce00078e0057 */
[----:B------:R-:W1:Y:S01]  /*5ac0*/  MUFU.EX2 R45, R45 ;  /* 0x0000002d002d7308 */ /* 0x000e620000000800 */
[----:B0-----:R-:W-:-:S07]  /*5ad0*/  FADD.FTZ R44, R208, R9 ;  /* 0x00000009d02c7221 */ /* 0x001fce0000010000 */
[----:B------:R-:W0:Y:S08]  /*5ae0*/  MUFU.EX2 R203, R203 ;  /* 0x000000cb00cb7308 */ /* 0x000e300000000800 */
[----:B------:R-:W2:Y:S01]  /*5af0*/  MUFU.EX2 R210, R210 ;  /* 0x000000d200d27308 */ /* 0x000ea20000000800 */
[C---:B-1----:R-:W-:Y:S01]  /*5b00*/  FADD.FTZ R9, R45.reuse, R44 ;  /* 0x0000002c2d097221 */ /* 0x042fe20000010000 */
[----:B------:R-:W-:Y:S01]  /*5b10*/  F2FP.BF16.F32.PACK_AB R208, R45, R208 ;  /* 0x000000d02dd0723e */ /* 0x000fe200000010ff */
[----:B------:R-:W-:-:S02]  /*5b20*/  IMAD.MOV.U32 R45, RZ, RZ, R87 ;  /* 0x000000ffff2d7224 */ /* 0x000fc400078e0057 */
[----:B------:R-:W-:-:S03]  /*5b30*/  IMAD.MOV.U32 R44, RZ, RZ, R87 ;  /* 0x000000ffff2c7224 */ /* 0x000fc600078e0057 */
[----:B------:R-:W1:Y:S08]  /*5b40*/  MUFU.EX2 R52, R52 ;  /* 0x0000003400347308 */ /* 0x000e700000000800 */
        /* <DEDUP_REMOVED lines=8> */
[----:B------:R-:W-:-:S03]  /*5bd0*/  IMAD.MOV.U32 R48, RZ, RZ, R87 ;  /* 0x000000ffff307224 */ /* 0x000fc600078e0057 */
[----:B0-----:R-:W-:Y:S01]  /*5be0*/  FADD.FTZ R7, R203, R32 ;  /* 0x00000020cb077221 */ /* 0x001fe20000010000 */
[----:B--2---:R-:W-:Y:S01]  /*5bf0*/  FADD.FTZ R32, R210, R9 ;  /* 0x00000009d2207221 */ /* 0x004fe20000010000 */
[----:B-1----:R-:W-:Y:S01]  /*5c00*/  F2FP.BF16.F32.PACK_AB R203, R52, R203 ;  /* 0x000000cb34cb723e */ /* 0x002fe200000010ff */
[----:B------:R-:W-:Y:S01]  /*5c10*/  MUFU.EX2 R212, R212 ;  /* 0x000000d400d47308 */ /* 0x000fe20000000800 */
[C---:B----4-:R-:W-:Y:S01]  /*5c20*/  F2FP.BF16.F32.PACK_AB R210, R47.reuse, R210 ;  /* 0x000000d22fd2723e */ /* 0x050fe200000010ff */
[----:B------:R-:W-:Y:S01]  /*5c30*/  FADD.FTZ R9, R47, R32 ;  /* 0x000000202f097221 */ /* 0x000fe20000010000 */
[--C-:B------:R-:W-:Y:S02]  /*5c40*/  IMAD.MOV.U32 R47, RZ, RZ, R87.reuse ;  /* 0x000000ffff2f7224 */ /* 0x100fe400078e0057 */
[----:B------:R-:W-:-:S03]  /*5c50*/  IMAD.MOV.U32 R32, RZ, RZ, R87 ;  /* 0x000000ffff207224 */ /* 0x000fc600078e0057 */
[----:B------:R-:W0:Y:S08]  /*5c60*/  MUFU.EX2 R40, R40 ;  /* 0x0000002800287308 */ /* 0x000e300000000800 */
[----:B------:R-:W1:Y:S08]  /*5c70*/  MUFU.EX2 R49, R49 ;  /* 0x0000003100317308 */ /* 0x000e700000000800 */
[----:B------:R-:W2:Y:S01]  /*5c80*/  MUFU.EX2 R54, R54 ;  /* 0x0000003600367308 */ /* 0x000ea20000000800 */
[----:B0-----:R-:W-:-:S07]  /*5c90*/  F2FP.BF16.F32.PACK_AB R205, R40, R57 ;  /* 0x0000003928cd723e */ /* 0x001fce00000010ff */
[----:B------:R0:W-:Y:S08]  /*5ca0*/  MUFU.EX2 R211, R24 ;  /* 0x0000001800d37308 */ /* 0x0001f00000000800 */
[----:B------:R-:W3:Y:S01]  /*5cb0*/  MUFU.EX2 R42, R42 ;  /* 0x0000002a002a7308 */ /* 0x000ee20000000800 */
[----:B0-----:R-:W-:Y:S01]  /*5cc0*/  FADD.FTZ R24, R52, R7 ;  /* 0x0000000734187221 */ /* 0x001fe20000010000 */
[----:B------:R-:W-:-:S03]  /*5cd0*/  IMAD.MOV.U32 R52, RZ, RZ, R87 ;  /* 0x000000ffff347224 */ /* 0x000fc600078e0057 */
[----:B------:R-:W-:Y:S01]  /*5ce0*/  FADD.FTZ R7, R57, R24 ;  /* 0x0000001839077221 */ /* 0x000fe20000010000 */
[----:B------:R-:W-:Y:S01]  /*5cf0*/  FADD.FTZ R24, R212, R9 ;  /* 0x00000009d4187221 */ /* 0x000fe20000010000 */
[C---:B-1----:R-:W-:Y:S01]  /*5d00*/  F2FP.BF16.F32.PACK_AB R212, R49.reuse, R212 ;  /* 0x000000d431d4723e */ /* 0x042fe200000010ff */
[----:B------:R-:W0:Y:S01]  /*5d10*/  MUFU.EX2 R46, R46 ;  /* 0x0000002e002e7308 */ /* 0x000e220000000800 */
[----:B------:R-:W-:Y:S01]  /*5d20*/  FADD.FTZ R7, R40, R7 ;  /* 0x0000000728077221 */ /* 0x000fe20000010000 */
[----:B------:R-:W-:Y:S01]  /*5d30*/  FADD.FTZ R9, R49, R24 ;  /* 0x0000001831097221 */ /* 0x000fe20000010000 */
[----:B------:R-:W-:Y:S02]  /*5d40*/  IMAD.MOV.U32 R57, RZ, RZ, R87 ;  /* 0x000000ffff397224 */ /* 0x000fe400078e0057 */
[----:B--2---:R-:W-:Y:S01]  /*5d50*/  FADD.FTZ R24, R54, R7 ;  /* 0x0000000736187221 */ /* 0x004fe20000010000 */
[--C-:B------:R-:W-:Y:S02]  /*5d60*/  IMAD.MOV.U32 R49, RZ, RZ, R87.reuse ;  /* 0x000000ffff317224 */ /* 0x100fe400078e0057 */
[----:B------:R-:W1:Y:S01]  /*5d70*/  MUFU.EX2 R34, R34 ;  /* 0x0000002200227308 */ /* 0x000e620000000800 */
[C---:B------:R-:W-:Y:S01]  /*5d80*/  FADD.FTZ R7, R207.reuse, R24 ;  /* 0x00000018cf077221 */ /* 0x040fe20000010000 */
[----:B------:R-:W-:Y:S01]  /*5d90*/  F2FP.BF16.F32.PACK_AB R207, R207, R54 ;  /* 0x00000036cfcf723e */ /* 0x000fe200000010ff */
[----:B------:R-:W-:-:S02]  /*5da0*/  IMAD.MOV.U32 R54, RZ, RZ, R87 ;  /* 0x000000ffff367224 */ /* 0x000fc400078e0057 */
[----:B---3--:R-:W-:Y:S01]  /*5db0*/  FADD.FTZ R24, R42, R7 ;  /* 0x000000072a187221 */ /* 0x008fe20000010000 */
[--C-:B------:R-:W-:Y:S02]  /*5dc0*/  IMAD.MOV.U32 R40, RZ, RZ, R87.reuse ;  /* 0x000000ffff287224 */ /* 0x100fe400078e0057 */
[----:B------:R-:W2:Y:S01]  /*5dd0*/  MUFU.EX2 R213, R28 ;  /* 0x0000001c00d57308 */ /* 0x000ea20000000800 */
[C---:B------:R-:W-:Y:S01]  /*5de0*/  FADD.FTZ R7, R209.reuse, R24 ;  /* 0x00000018d1077221 */ /* 0x040fe20000010000 */
[----:B------:R-:W-:Y:S01]  /*5df0*/  F2FP.BF16.F32.PACK_AB R209, R209, R42 ;  /* 0x0000002ad1d1723e */ /* 0x000fe200000010ff */
[----:B------:R-:W-:Y:S02]  /*5e00*/  IMAD.MOV.U32 R42, RZ, RZ, R87 ;  /* 0x000000ffff2a7224 */ /* 0x000fe400078e0057 */
[----:B0-----:R-:W-:-:S03]  /*5e10*/  FADD.FTZ R24, R46, R7 ;  /* 0x000000072e187221 */ /* 0x001fc60000010000 */
[----:B------:R-:W0:Y:S01]  /*5e20*/  MUFU.EX2 R214, R214 ;  /* 0x000000d600d67308 */ /* 0x000e220000000800 */
[C---:B------:R-:W-:Y:S01]  /*5e30*/  FADD.FTZ R7, R211.reuse, R24 ;  /* 0x00000018d3077221 */ /* 0x040fe20000010000 */
[----:B------:R-:W-:Y:S01]  /*5e40*/  F2FP.BF16.F32.PACK_AB R211, R211, R46 ;  /* 0x0000002ed3d3723e */ /* 0x000fe200000010ff */
[----:B------:R-:W-:Y:S02]  /*5e50*/  IMAD.MOV.U32 R46, RZ, RZ, R87 ;  /* 0x000000ffff2e7224 */ /* 0x000fe400078e0057 */
[----:B-1----:R-:W-:Y:S01]  /*5e60*/  FADD.FTZ R6, R34, R7 ;  /* 0x0000000722067221 */ /* 0x002fe20000010000 */
[--C-:B------:R-:W-:Y:S02]  /*5e70*/  IMAD.MOV.U32 R24, RZ, RZ, R87.reuse ;  /* 0x000000ffff187224 */ /* 0x100fe400078e0057 */
        /* <DEDUP_REMOVED lines=18> */
[----:B------:R1:W3:Y:S01]  /*5fa0*/  MUFU.EX2 R217, R86 ;  /* 0x0000005600d97308 */ /* 0x0002e20000000800 */
[----:B--2---:R-:W-:-:S07]  /*5fb0*/  FADD.FTZ R6, R26, R7 ;  /* 0x000000071a067221 */ /* 0x004fce0000010000 */
[----:B------:R-:W2:Y:S01]  /*5fc0*/  MUFU.EX2 R218, R218 ;  /* 0x000000da00da7308 */ /* 0x000ea20000000800 */
[C---:B0-----:R-:W-:Y:S01]  /*5fd0*/  FADD.FTZ R9, R53.reuse, R28 ;  /* 0x0000001c35097221 */ /* 0x041fe20000010000 */
[----:B------:R-:W-:Y:S01]  /*5fe0*/  F2FP.BF16.F32.PACK_AB R216, R53, R216 ;  /* 0x000000d835d8723e */ /* 0x000fe200000010ff */
[--C-:B-1----:R-:W-:Y:S02]  /*5ff0*/  IMAD.MOV.U32 R86, RZ, RZ, R87.reuse ;  /* 0x000000ffff567224 */ /* 0x102fe400078e0057 */
[----:B------:R-:W-:-:S03]  /*6000*/  IMAD.MOV.U32 R53, RZ, RZ, R87 ;  /* 0x000000ffff357224 */ /* 0x000fc600078e0057 */
[----:B------:R-:W0:Y:S01]  /*6010*/  MUFU.EX2 R30, R30 ;  /* 0x0000001e001e7308 */ /* 0x000e220000000800 */
[C---:B---3--:R-:W-:Y:S01]  /*6020*/  FADD.FTZ R7, R217.reuse, R6 ;  /* 0x00000006d9077221 */ /* 0x048fe20000010000 */
[----:B------:R-:W-:Y:S01]  /*6030*/  F2FP.BF16.F32.PACK_AB R217, R217, R26 ;  /* 0x0000001ad9d9723e */ /* 0x000fe200000010ff */
[----:B------:R-:W-:-:S05]  /*6040*/  IMAD.MOV.U32 R26, RZ, RZ, R87 ;  /* 0x000000ffff1a7224 */ /* 0x000fca00078e0057 */
[----:B------:R-:W1:Y:S01]  /*6050*/  MUFU.EX2 R23, R23 ;  /* 0x0000001700177308 */ /* 0x000e620000000800 */
[----:B--2---:R-:W-:-:S07]  /*6060*/  FADD.FTZ R28, R218, R9 ;  /* 0x00000009da1c7221 */ /* 0x004fce0000010000 */
[----:B------:R-:W2:Y:S01]  /*6070*/  MUFU.EX2 R55, R55 ;  /* 0x0000003700377308 */ /* 0x000ea20000000800 */
[----:B0-----:R-:W-:Y:S01]  /*6080*/  FADD.FTZ R8, R30, R7 ;  /* 0x000000071e087221 */ /* 0x001fe20000010000 */
[C---:B-1----:R-:W-:Y:S01]  /*6090*/  FADD.FTZ R9, R23.reuse, R28 ;  /* 0x0000001c17097221 */ /* 0x042fe20000010000 */
[----:B------:R-:W-:Y:S01]  /*60a0*/  F2FP.BF16.F32.PACK_AB R218, R23, R218 ;  /* 0x000000da17da723e */ /* 0x000fe200000010ff */
[--C-:B------:R-:W-:Y:S02]  /*60b0*/  IMAD.MOV.U32 R28, RZ, RZ, R87.reuse ;  /* 0x000000ffff1c7224 */ /* 0x100fe400078e0057 */
[C---:B--2---:R-:W-:Y:S01]  /*60c0*/  FADD.FTZ R8, R55.reuse, R8 ;  /* 0x0000000837087221 */ /* 0x044fe20000010000 */
[----:B------:R-:W-:Y:S01]  /*60d0*/  F2FP.BF16.F32.PACK_AB R219, R55, R30 ;  /* 0x0000001e37db723e */ /* 0x000fe200000010ff */
[--C-:B------:R-:W-:Y:S02]  /*60e0*/  IMAD.MOV.U32 R55, RZ, RZ, R87.reuse ;  /* 0x000000ffff377224 */ /* 0x100fe400078e0057 */
[----:B------:R-:W-:Y:S01]  /*60f0*/  IMAD.MOV.U32 R30, RZ, RZ, R87 ;  /* 0x000000ffff1e7224 */ /* 0x000fe200078e0057 */
[----:B------:R-:W-:Y:S06]  /*6100*/  @!P2 BRA `(.L_x_6265) ;  /* 0x0000004c0034a947 */ /* 0x000fec0003800000 */
[----:B------:R-:W-:Y:S01]  /*6110*/  UMOV UR6, URZ ;  /* 0x0000003f00067c82 */ /* 0x000fe20008000000 */
[----:B------:R-:W-:Y:S01]  /*6120*/  IMAD.U32 R14, RZ, RZ, UR52 ;  /* 0x00000034ff0e7e24 */ /* 0x000fe2000f8e00ff */
[----:B------:R-:W-:Y:S01]  /*6130*/  CS2R R86, SRZ ;  /* 0x0000000000567805 */ /* 0x000fe2000001ff00 */
[----:B------:R-:W-:Y:S01]  /*6140*/  IMAD.MOV.U32 R7, RZ, RZ, R10 ;  /* 0x000000ffff077224 */ /* 0x000fe200078e000a */
[----:B------:R-:W-:Y:S01]  /*6150*/  CS2R R84, SRZ ;  /* 0x0000000000547805 */ /* 0x000fe2000001ff00 */
[----:B------:R-:W-:Y:S01]  /*6160*/  IMAD.MOV.U32 R11, RZ, RZ, R4 ;  /* 0x000000ffff0b7224 */ /* 0x000fe200078e0004 */
        /* <DEDUP_REMOVED lines=30> */
[----:B------:R-:W-:Y:S01]  /*6350*/  IMAD.U32 R13, RZ, RZ, UR6 ;  /* 0x00000006ff0d7e24 */ /* 0x000fe2000f8e00ff */
[----:B------:R-:W-:-:S06]  /*6360*/  UMOV UR61, URZ ;  /* 0x0000003f003d7c82 */ /* 0x000fcc0008000000 */
.L_x_6274:
[----:B------:R-:W-:Y:S01]  /*6370*/  R2UR UR11, R18 ;  /* 0x00000000120b72ca */ /* 0x000fe200000e0000 */
[----:B------:R-:W-:Y:S01]  /*6380*/  UIADD3 UR6, UR61, 0x1, URZ ;  /* 0x000000013d067890 */ /* 0x000fe2000fffe03f */
[----:B------:R-:W-:-:S03]  /*6390*/  R2UR UR10, R13 ;  /* 0x000000000d0a72ca */ /* 0x000fc600000e0000 */
[----:B------:R-:W-:-:S04]  /*63a0*/  UISETP.NE.AND UP0, UPT, UR6, 0x2, UPT ;  /* 0x000000020600788c */ /* 0x000fc8000bf05270 */
[----:B------:R-:W-:Y:S02]  /*63b0*/  USEL UR7, URZ, 0x1, UP0 ;  /* 0x000000013f077887 */ /* 0x000fe40008000000 */
[----:B------:R-:W-:Y:S02]  /*63c0*/  USEL UR6, UR6, URZ, UP0 ;  /* 0x0000003f06067287 */ /* 0x000fe40008000000 */
[----:B------:R-:W-:Y:S02]  /*63d0*/  ISETP.NE.AND P3, PT, RZ, UR11, PT ;  /* 0x0000000bff007c0c */ /* 0x000fe4000bf65270 */
[----:B------:R-:W-:Y:S02]  /*63e0*/  ULOP3.LUT UR7, UR10, UR7, URZ, 0x3c, !UPT ;  /* 0x000000070a077292 */ /* 0x000fe4000f8e3c3f */
[----:B------:R-:W-:-:S04]  /*63f0*/  IMAD.U32 R0, RZ, RZ, UR6 ;  /* 0x00000006ff007e24 */ /* 0x000fc8000f8e00ff */
[----:B------:R-:W-:-:S05]  /*6400*/  IMAD.U32 R12, RZ, RZ, UR7 ;  /* 0x00000007ff0c7e24 */ /* 0x000fca000f8e00ff */
[----:B------:R-:W-:Y:S05]  /*6410*/  @P3 BRA `(.L_x_6266) ;  /* 0x0000000000343947 */ /* 0x000fea0003800000 */
[----:B------:R-:W-:Y:S05]  /*6420*/  @!P0 BRA `(.L_x_6267) ;  /* 0x0000000000048947 */ /* 0x000fea0003800000 */
[----:B------:R-:W-:Y:S01]  /*6430*/  BPT.TRAP 0x1 ;  /* 0x000000040000795c */ /* 0x000fe20000300000 */
.L_x_6267:
        /* <DEDUP_REMOVED lines=8> */
.L_x_6268:
[----:B-1----:R-:W-:Y:S05]  /*64c0*/  @P2 BRA `(.L_x_6266) ;  /* 0x0000000000082947 */ /* 0x002fea0003800000 */
[----:B------:R-:W1:Y:S02]  /*64d0*/  SYNCS.PHASECHK.TRANS64.TRYWAIT P2, [R5+URZ+0x34830], R4 ;  /* 0x03483004050075a7 */ /* 0x000e64000804017f */
[----:B-1----:R-:W-:Y:S05]  /*64e0*/  @!P2 BRA `(.L_x_6269) ;  /* 0x000000a80038a947 */ /* 0x002fea0003800000 */
.L_x_6266:
[----:B01----:R-:W-:Y:S01]  /*64f0*/  VIADD R4, R22, 0x8 ;  /* 0x0000000816047836 */ /* 0x003fe20000000000 */
[----:B------:R-:W-:Y:S01]  /*6500*/  R2UR UR30, R0 ;  /* 0x00000000001e72ca */ /* 0x000fe200000e0000 */
[----:B------:R-:W-:Y:S01]  /*6510*/  UMOV UR31, 0x40000040 ;  /* 0x40000040001f7882 */ /* 0x000fe20000000000 */
[C---:B------:R-:W-:Y:S01]  /*6520*/  R2UR UR28, R2.reuse ;  /* 0x00000000021c72ca */ /* 0x040fe200000e0000 */
[----:B------:R-:W-:Y:S01]  /*6530*/  UMOV UR51, 0x40000040 ;  /* 0x4000004000337882 */ /* 0x000fe20000000000 */
[----:B------:R0:W-:Y:S01]  /*6540*/  BAR.SYNC.DEFER_BLOCKING R4, 0x100 ;  /* 0x000400040000751d */ /* 0x0001e20000010000 */
[C---:B------:R-:W-:Y:S02]  /*6550*/  R2UR UR29, R3.reuse ;  /* 0x00000000031d72ca */ /* 0x040fe400000e0000 */
[C---:B------:R-:W-:Y:S02]  /*6560*/  R2UR UR48, R2.reuse ;  /* 0x00000000023072ca */ /* 0x040fe400000e0000 */
[C---:B------:R-:W-:Y:S01]  /*6570*/  R2UR UR49, R3.reuse ;  /* 0x00000000033172ca */ /* 0x040fe200000e0000 */
[----:B------:R-:W-:Y:S01]  /*6580*/  UMOV UR55, 0x40000040 ;  /* 0x4000004000377882 */ /* 0x000fe20000000000 */
[C---:B------:R-:W-:Y:S01]  /*6590*/  R2UR UR52, R2.reuse ;  /* 0x00000000023472ca */ /* 0x040fe200000e0000 */
[----:B------:R-:W-:Y:S01]  /*65a0*/  UMOV UR39, 0x40000040 ;  /* 0x4000004000277882 */ /* 0x000fe20000000000 */
[----:B------:R-:W-:Y:S01]  /*65b0*/  UIMAD UR30, UR30, 0xb00, UR60 ;  /* 0x00000b001e1e78a4 */ /* 0x000fe2000f8e023c */
[C---:B------:R-:W-:Y:S01]  /*65c0*/  R2UR UR53, R3.reuse ;  /* 0x00000000033572ca */ /* 0x040fe200000e0000 */
[----:B------:R-:W-:Y:S01]  /*65d0*/  UMOV UR43, 0x40000040 ;  /* 0x40000040002b7882 */ /* 0x000fe20000000000 */
[C---:B------:R-:W-:Y:S01]  /*65e0*/  R2UR UR36, R2.reuse ;  /* 0x00000000022472ca */ /* 0x040fe200000e0000 */
[----:B------:R-:W-:Y:S01]  /*65f0*/  UIADD3 UR50, UR30, 0x80, URZ ;  /* 0x000000801e327890 */ /* 0x000fe2000fffe03f */
[C---:B------:R-:W-:Y:S01]  /*6600*/  R2UR UR37, R3.reuse ;  /* 0x00000000032572ca */ /* 0x040fe200000e0000 */
[----:B------:R-:W-:Y:S01]  /*6610*/  UIADD3 UR54, UR30, 0x100, URZ ;  /* 0x000001001e367890 */ /* 0x000fe2000fffe03f */
[C---:B------:R-:W-:Y:S01]  /*6620*/  R2UR UR40, R2.reuse ;  /* 0x00000000022872ca */ /* 0x040fe200000e0000 */
[----:B------:R-:W-:Y:S01]  /*6630*/  UIADD3 UR38, UR30, 0x180, URZ ;  /* 0x000001801e267890 */ /* 0x000fe2000fffe03f */
[C---:B------:R-:W-:Y:S01]  /*6640*/  R2UR UR41, R3.reuse ;  /* 0x00000000032972ca */ /* 0x040fe200000e0000 */
[----:B------:R-:W-:Y:S01]  /*6650*/  UIADD3 UR42, UR30, 0x200, URZ ;  /* 0x000002001e2a7890 */ /* 0x000fe2000fffe03f */
[----:B------:R-:W-:Y:S01]  /*6660*/  R2UR UR44, R2 ;  /* 0x00000000022c72ca */ /* 0x000fe200000e0000 */
[----:B------:R-:W-:Y:S01]  /*6670*/  UIADD3 UR46, UR30, 0x280, URZ ;  /* 0x000002801e2e7890 */ /* 0x000fe2000fffe03f */
[----:B------:R-:W-:Y:S01]  /*6680*/  R2UR UR45, R3 ;  /* 0x00000000032d72ca */ /* 0x000fe200000e0000 */
[----:B------:R-:W-:Y:S01]  /*6690*/  UMOV UR47, 0x40000040 ;  /* 0x40000040002f7882 */ /* 0x000fe20000000000 */
[----:B------:R-:W-:Y:S01]  /*66a0*/  WARPGROUP.ARRIVE ;  /* 0x00000000000079c5 */ /* 0x000fe20000000000 */
[----:B------:R-:W-:Y:S01]  /*66b0*/  UIADD3 UR6, UR30, 0x2, URZ ;  /* 0x000000021e067890 */ /* 0x000fe2000fffe03f */
[----:B------:R-:W-:Y:S01]  /*66c0*/  MOV R5, UR33 ;  /* 0x0000002100057c02 */ /* 0x000fe20008000f00 */
[----:B------:R-:W-:Y:S01]  /*66d0*/  UMOV UR7, 0x40000040 ;  /* 0x4000004000077882 */ /* 0x000fe20000000000 */
[----:B------:R-:W-:Y:S01]  /*66e0*/  UIADD3 UR10, UR30, 0x82, URZ ;  /* 0x000000821e0a7890 */ /* 0x000fe2000fffe03f */
[----:B------:R-:W-:Y:S01]  /*66f0*/  MOV R6, UR32 ;  /* 0x0000002000067c02 */ /* 0x000fe20008000f00 */
[----:B------:R-:W-:Y:S01]  /*6700*/  HGMMA.64x16x16.F32.BF16 R168, gdesc[UR28], RZ, !UPT, gsb0 ;  /* 0x002000001ca879f0 */ /* 0x000fe2000c0018ff */
[----:B------:R-:W-:Y:S01]  /*6710*/  UMOV UR32, UR4 ;  /* 0x0000000400207c82 */ /* 0x000fe20008000000 */
[----:B------:R-:W-:Y:S01]  /*6720*/  UMOV UR33, UR5 ;  /* 0x0000000500217c82 */ /* 0x000fe20008000000 */
[----:B------:R-:W-:Y:S01]  /*6730*/  UMOV UR35, 0x40000040 ;  /* 0x4000004000237882 */ /* 0x000fe20000000000 */
[----:B------:R-:W-:Y:S01]  /*6740*/  UIADD3 UR11, UR30, 0x102, URZ ;  /* 0x000001021e0b7890 */ /* 0x000fe2000fffe03f */
[----:B------:R-:W-:Y:S01]  /*6750*/  UMOV UR34, UR10 ;  /* 0x0000000a00227c82 */ /* 0x000fe20008000000 */
[----:B------:R-:W-:Y:S01]  /*6760*/  UIADD3 UR58, UR30, 0x402, URZ ;  /* 0x000004021e3a7890 */ /* 0x000fe2000fffe03f */
[----:B------:R-:W-:Y:S01]  /*6770*/  UMOV UR56, UR4 ;  /* 0x0000000400387c82 */ /* 0x000fe20008000000 */
[----:B------:R-:W-:Y:S01]  /*6780*/  UMOV UR57, UR5 ;  /* 0x0000000500397c82 */ /* 0x000fe20008000000 */
[----:B------:R-:W-:Y:S01]  /*6790*/  UMOV UR59, 0x40000040 ;  /* 0x40000040003b7882 */ /* 0x000fe20000000000 */
[----:B------:R-:W-:-:S02]  /*67a0*/  UIADD3 UR10, UR30, 0x502, URZ ;  /* 0x000005021e0a7890 */ /* 0x000fc4000fffe03f */
[----:B------:R-:W-:Y:S01]  /*67b0*/  UIADD3 UR14, UR30, 0x6, URZ ;  /* 0x000000061e0e7890 */ /* 0x000fe2000fffe03f */
[----:B------:R-:W-:Y:S01]  /*67c0*/  UMOV UR15, 0x40000040 ;  /* 0x40000040000f7882 */ /* 0x000fe20000000000 */
[----:B------:R-:W-:Y:S01]  /*67d0*/  UIADD3 UR18, UR30, 0x580, URZ ;  /* 0x000005801e127890 */ /* 0x000fe2000fffe03f */
[----:B------:R-:W-:Y:S01]  /*67e0*/  UMOV UR19, 0x40000040 ;  /* 0x4000004000137882 */ /* 0x000fe20000000000 */
[----:B------:R-:W-:Y:S01]  /*67f0*/  UIADD3 UR22, UR30, 0x582, URZ ;  /* 0x000005821e167890 */ /* 0x000fe2000fffe03f */
[----:B------:R-:W-:Y:S01]  /*6800*/  UMOV UR23, 0x40000040 ;  /* 0x4000004000177882 */ /* 0x000fe20000000000 */
[----:B------:R-:W-:Y:S01]  /*6810*/  UIADD3 UR26, UR30, 0x584, URZ ;  /* 0x000005841e1a7890 */ /* 0x000fe2000fffe03f */
[----:B------:R-:W-:Y:S01]  /*6820*/  UMOV UR27, 0x40000040 ;  /* 0x40000040001b7882 */ /* 0x000fe20000000000 */
        /* <DEDUP_REMOVED lines=140> */
[----:B------:R-:W-:-:S05]  /*70f0*/  UIADD3 UR7, UR30, 0x104, URZ ;  /* 0x000001041e077890 */ /* 0x000fca000fffe03f */
        /* <DEDUP_REMOVED lines=293> */
[----:B------:R-:W-:Y:S01]  /*8350*/  UIADD3 UR34, UR30, 0x586, URZ ;  /* 0x000005861e227890 */ /* 0x000fe2000fffe03f */
[----:B------:R-:W-:Y:S01]  /*8360*/  R2UR UR32, R6 ;  /* 0x00000000062072ca */ /* 0x000fe200000e0000 */
[----:B------:R-:W-:-:S10]  /*8370*/  UMOV UR35, 0x40000040 ;  /* 0x4000004000237882 */ /* 0x000fd40000000000 */
[----:B------:R-:W-:Y:S02]  /*8380*/  UMOV UR29, UR33 ;  /* 0x00000021001d7c82 */ /* 0x000fe40008000000 */
        /* <DEDUP_REMOVED lines=62> */
[----:B------:R-:W-:-:S07]  /*8770*/  UIADD3 UR6, UR30, 0x986, URZ ;  /* 0x000009861e067890 */ /* 0x000fce000fffe03f */
        /* <DEDUP_REMOVED lines=40> */
[----:B0-----:R-:W-:Y:S05]  /*8a00*/  @P3 BRA `(.L_x_6270) ;  /* 0x0000000000343947 */ /* 0x001fea0003800000 */
[----:B------:R-:W-:Y:S05]  /*8a10*/  @!P0 BRA `(.L_x_6271) ;  /* 0x0000000000048947 */ /* 0x000fea0003800000 */
[----:B------:R-:W-:Y:S01]  /*8a20*/  BPT.TRAP 0x1 ;  /* 0x000000040000795c */ /* 0x000fe20000300000 */
.L_x_6271:
        /* <DEDUP_REMOVED lines=8> */
.L_x_6272:
[----:B-1----:R-:W-:Y:S05]  /*8ab0*/  @P2 BRA `(.L_x_6270) ;  /* 0x0000000000082947 */ /* 0x002fea0003800000 */
[----:B------:R-:W1:Y:S02]  /*8ac0*/  SYNCS.PHASECHK.TRANS64.TRYWAIT P2, [UR6+0x34850], R4 ;  /* 0x03485004ff0075a7 */ /* 0x000e640008040146 */
[----:B-1----:R-:W-:Y:S05]  /*8ad0*/  @!P2 BRA `(.L_x_6273) ;  /* 0x0000008000d0a947 */ /* 0x002fea0003800000 */
.L_x_6270:
[----:B------:R-:W-:Y:S01]  /*8ae0*/  R2UR UR14, R16 ;  /* 0x00000000100e72ca */ /* 0x000fe200000e0000 */
[----:B------:R-:W-:Y:S01]  /*8af0*/  WARPGROUP.ARRIVE ;  /* 0x00000000000079c5 */ /* 0x000fe20000000000 */
[----:B------:R-:W-:Y:S01]  /*8b00*/  UMOV UR7, 0x40000040 ;  /* 0x4000004000077882 */ /* 0x000fe20000000000 */
[----:B------:R-:W-:Y:S01]  /*8b10*/  UMOV UR11, 0x40000040 ;  /* 0x40000040000b7882 */ /* 0x000fe20000000000 */
[----:B01----:R-:W-:-:S04]  /*8b20*/  FMNMX.FTZ R4, R168, R11, !PT ;  /* 0x0000000ba8047209 */ /* 0x003fc80007810000 */
[----:B------:R-:W-:-:S04]  /*8b30*/  FMNMX.FTZ R5, R169, R4, !PT ;  /* 0x00000004a9057209 */ /* 0x000fc80007810000 */
        /* <DEDUP_REMOVED lines=10> */
[----:B------:R-:W-:Y:S01]  /*8be0*/  FMNMX.FTZ R5, R165, R4, !PT ;  /* 0x00000004a5057209 */ /* 0x000fe20007810000 */
[----:B------:R-:W-:-:S03]  /*8bf0*/  UIADD3 UR10, UR6, 0x80, URZ ;  /* 0x00000080060a7890 */ /* 0x000fc6000fffe03f */
[----:B------:R-:W-:Y:S02]  /*8c00*/  FMNMX.FTZ R4, R152, R5, !PT ;  /* 0x0000000598047209 */ /* 0x000fe40007810000 */
[----:B------:R-:W-:Y:S01]  /*8c10*/  HGMMA.64x128x16.F32.BF16 R24, R176, gdesc[UR4].tnspB, R24, gsb0 ;  /* 0x41e00004b0187df0 */ /* 0x000fe20008001818 */
        /* <DEDUP_REMOVED lines=37> */
[----:B------:R-:W-:Y:S02]  /*8e70*/  WARPGROUP.ARRIVE ;  /* 0x00000000000079c5 */ /* 0x000fe40000000000 */
[----:B------:R-:W0:Y:S04]  /*8e80*/  SHFL.BFLY PT, R5, R10, 0x2, 0x1f ;  /* 0x0c401f000a057f89 */ /* 0x000e2800000e0000 */
[----:B------:R-:W-:Y:S01]  /*8e90*/  HGMMA.64x128x16.F32.BF16 R24, R180, gdesc[UR8].tnspB, R24, gsb0 ;  /* 0x41e00008b4187df0 */ /* 0x000fe20008001818 */
[----:B------:R-:W-:Y:S01]  /*8ea0*/  UIADD3 UR10, UR6, 0x100, URZ ;  /* 0x00000100060a7890 */ /* 0x000fe2000fffe03f */
[----:B------:R-:W-:Y:S01]  /*8eb0*/  UMOV UR11, 0x40000040 ;  /* 0x40000040000b7882 */ /* 0x000fe20000000000 */
[----:B0-----:R-:W-:-:S02]  /*8ec0*/  FMNMX.FTZ R13, R10, R5, !PT ;  /* 0x000000050a0d7209 */ /* 0x001fc40007810000 */
[----:B------:R-:W0:Y:S01]  /*8ed0*/  LDC R5, c[0x0][0x988] ;  /* 0x00026200ff057b82 */ /* 0x000e220000000800 */
[----:B------:R-:W-:Y:S02]  /*8ee0*/  FMNMX.FTZ R10, R170, R7, !PT ;  /* 0x00000007aa0a7209 */ /* 0x000fe40007810000 */
[----:B------:R-:W1:Y:S02]  /*8ef0*/  SHFL.BFLY PT, R4, R13, 0x1, 0x1f ;  /* 0x0c201f000d047f89 */ /* 0x000e6400000e0000 */
[----:B-1----:R-:W-:Y:S02]  /*8f00*/  FMNMX.FTZ R4, R13, R4, !PT ;  /* 0x000000040d047209 */ /* 0x002fe40007810000 */
[----:B------:R-:W-:-:S03]  /*8f10*/  FMNMX.FTZ R13, R171, R10, !PT ;  /* 0x0000000aab0d7209 */ /* 0x000fc60007810000 */
[----:B0-----:R-:W-:Y:S01]  /*8f20*/  FMUL.FTZ R220, R4, R5 ;  /* 0x0000000504dc7220 */ /* 0x001fe20000410000 */
[----:B------:R-:W-:Y:S01]  /*8f30*/  FMNMX.FTZ R10, R174, R13, !PT ;  /* 0x0000000dae0a7209 */ /* 0x000fe20007810000 */
[----:B------:R-:W-:Y:S02]  /*8f40*/  FADD.FTZ R6, -R4, R11 ;  /* 0x0000000b04067221 */ /* 0x000fe40000010100 */
        /* <DEDUP_REMOVED lines=32> */
[-C--:B------:R-:W-:Y:S01]  /*9150*/  FFMA.FTZ R92, R92, R5.reuse, -R220 ;  /* 0x000000055c5c7223 */ /* 0x080fe200000108dc */
[----:B------:R-:W-:Y:S01]  /*9160*/  FMNMX.FTZ R149, R159, R10, !PT ;  /* 0x0000000a9f957209 */ /* 0x000fe20007810000 */
[----:B------:R-:W-:Y:S01]  /*9170*/  FMUL.FTZ R6, R6, R5 ;  /* 0x0000000506067220 */ /* 0x000fe20000410000 */
[----:B------:R-:W-:Y:S02]  /*9180*/  MUFU.EX2 R11, R11 ;  /* 0x0000000b000b7308 */ /* 0x000fe40000000800 */
[----:B------:R-:W-:-:S04]  /*9190*/  FMNMX.FTZ R10, R146, R149, !PT ;  /* 0x00000095920a7209 */ /* 0x000fc80007810000 */
[----:B------:R-:W-:Y:S02]  /*91a0*/  FMNMX.FTZ R149, R147, R10, !PT ;  /* 0x0000000a93957209 */ /* 0x000fe40007810000 */
[----:B------:R-:W0:Y:S02]  /*91b0*/  MUFU.EX2 R6, R6 ;  /* 0x0000000600067308 */ /* 0x000e240000000800 */
[----:B------:R-:W-:-:S04]  /*91c0*/  FMNMX.FTZ R10, R150, R149, !PT ;  /* 0x00000095960a7209 */ /* 0x000fc80007810000 */
[----:B------:R-:W-:Y:S02]  /*91d0*/  FMNMX.FTZ R149, R151, R10, !PT ;  /* 0x0000000a97957209 */ /* 0x000fe40007810000 */
[----:B------:R-:W1:Y:S02]  /*91e0*/  MUFU.EX2 R176, R176 ;  /* 0x000000b000b07308 */ /* 0x000e640000000800 */
[----:B------:R-:W-:-:S04]  /*91f0*/  FMNMX.FTZ R10, R138, R149, !PT ;  /* 0x000000958a0a7209 */ /* 0x000fc80007810000 */
[----:B------:R-:W-:Y:S02]  /*9200*/  FMNMX.FTZ R149, R139, R10, !PT ;  /* 0x0000000a8b957209 */ /* 0x000fe40007810000 */
[----:B------:R-:W-:Y:S01]  /*9210*/  MUFU.EX2 R178, R178 ;  /* 0x000000b200b27308 */ /* 0x000fe20000000800 */
[----:B0-----:R-:W-:Y:S01]  /*9220*/  FFMA.FTZ R9, R6, R9, R11 ;  /* 0x0000000906097223 */ /* 0x001fe2000001000b */
[----:B------:R-:W-:-:S04]  /*9230*/  FMNMX.FTZ R10, R142, R149, !PT ;  /* 0x000000958e0a7209 */ /* 0x000fc80007810000 */
[----:B------:R-:W-:Y:S02]  /*9240*/  FMNMX.FTZ R149, R143, R10, !PT ;  /* 0x0000000a8f957209 */ /* 0x000fe40007810000 */
[----:B------:R-:W-:Y:S01]  /*9250*/  MUFU.EX2 R169, R169 ;  /* 0x000000a900a97308 */ /* 0x000fe20000000800 */
[----:B-1----:R-:W-:Y:S01]  /*9260*/  FADD.FTZ R9, R176, R9 ;  /* 0x00000009b0097221 */ /* 0x002fe20000010000 */
[----:B------:R-:W-:Y:S02]  /*9270*/  FMNMX.FTZ R10, R130, R149, !PT ;  /* 0x00000095820a7209 */ /* 0x000fe40007810000 */
[----:B------:R-:W-:Y:S02]  /*9280*/  F2FP.BF16.F32.PACK_AB R176, R176, R11 ;  /* 0x0000000bb0b0723e */ /* 0x000fe400000010ff */
[----:B------:R-:W-:Y:S02]  /*9290*/  FMNMX.FTZ R149, R131, R10, !PT ;  /* 0x0000000a83957209 */ /* 0x000fe40007810000 */
[----:B------:R-:W-:Y:S02]  /*92a0*/  MUFU.EX2 R161, R161 ;  /* 0x000000a100a17308 */ /* 0x000fe40000000800 */
[----:B------:R-:W-:Y:S01]  /*92b0*/  FMNMX.FTZ R10, R134, R149, !PT ;  /* 0x00000095860a7209 */ /* 0x000fe20007810000 */
[----:B------:R-:W-:-:S03]  /*92c0*/  FFMA.FTZ R149, R129, R5, -R220 ;  /* 0x0000000581957223 */ /* 0x000fc600000108dc */
[----:B------:R-:W-:Y:S02]  /*92d0*/  FMNMX.FTZ R129, R135, R10, !PT ;  /* 0x0000000a87817209 */ /* 0x000fe40007810000 */
[----:B------:R-:W-:Y:S01]  /*92e0*/  MUFU.EX2 R15, R15 ;  /* 0x0000000f000f7308 */ /* 0x000fe20000000800 */
[----:B------:R-:W-:Y:S02]  /*92f0*/  WARPGROUP.DEPBAR.LE gsb0, 0x0 ;  /* 0x00008000000079c5 */ /* 0x000fe40000010000 */
[----:B------:R-:W-:Y:S01]  /*9300*/  WARPGROUP.ARRIVE ;  /* 0x00000000000079c5 */ /* 0x000fe20000000000 */
[----:B------:R-:W-:Y:S01]  /*9310*/  FMNMX.FTZ R10, R122, R129, !PT ;  /* 0x000000817a0a7209 */ /* 0x000fe20007810000 */
[-CC-:B------:R-:W-:Y:S01]  /*9320*/  FFMA.FTZ R180, R160, R5.reuse, -R220.reuse ;  /* 0x00000005a0b47223 */ /* 0x180fe200000108dc */
[--C-:B------:R-:W-:Y:S02]  /*9330*/  FFMA.FTZ R182, R164, R5, -R220.reuse ;  /* 0x00000005a4b67223 */ /* 0x100fe400000108dc */
[----:B------:R-:W-:Y:S01]  /*9340*/  MUFU.EX2 R21, R21 ;  /* 0x0000001500157308 */ /* 0x000fe20000000800 */
[----:B------:R-:W-:Y:S01]  /*9350*/  FMNMX.FTZ R129, R123, R10, !PT ;  /* 0x0000000a7b817209 */ /* 0x000fe20007810000 */
[----:B------:R-:W-:Y:S01]  /*9360*/  HGMMA.64x128x16.F32.BF16 R24, R184, gdesc[UR8].tnspB, R24, gsb0 ;  /* 0x41e00008b8187df0 */ /* 0x000fe20008001818 */
[----:B------:R-:W-:Y:S01]  /*9370*/  UIADD3 UR10, UR6, 0x180, URZ ;  /* 0x00000180060a7890 */ /* 0x000fe2000fffe03f */
[----:B------:R-:W-:Y:S01]  /*9380*/  UMOV UR11, 0x40000040 ;  /* 0x40000040000b7882 */ /* 0x000fe20000000000 */
[----:B------:R-:W-:Y:S01]  /*9390*/  FMNMX.FTZ R10, R126, R129, !PT ;  /* 0x000000817e0a7209 */ /* 0x000fe20007810000 */
[----:B------:R-:W-:-:S02]  /*93a0*/  FFMA.FTZ R129, R133, R5, -R220 ;  /* 0x0000000585817223 */ /* 0x000fc400000108dc */
        /* <DEDUP_REMOVED lines=37> */
[----:B------:R-:W-:-:S05]  /*9600*/  @!P1 LEA R133, R0, UR14, 0x3 ;  /* 0x0000000e00859c11 */ /* 0x000fca000f8e18ff */
[----:B------:R-:W-:Y:S01]  /*9610*/  MUFU.EX2 R97, R97 ;  /* 0x0000006100617308 */ /* 0x000fe20000000800 */
[----:B------:R-:W-:Y:S01]  /*9620*/  FADD.FTZ R100, -R10, R7 ;  /* 0x000000070a647221 */ /* 0x000fe20000010100 */
[----:B------:R-:W-:Y:S01]  /*9630*/  @!P1 VIADD R133, R133, 0x34840 ;  /* 0x0003484085859836 */ /* 0x000fe20000000000 */
[----:B------:R-:W-:Y:S02]  /*9640*/  WARPGROUP.DEPBAR.LE gsb0, 0x0 ;  /* 0x00008000000079c5 */ /* 0x000fe40000010000 */
[----:B------:R-:W-:Y:S01]  /*9650*/  WARPGROUP.ARRIVE ;  /* 0x00000000000079c5 */ /* 0x000fe20000000000 */
[-CC-:B------:R-:W-:Y:S01]  /*9660*/  FFMA.FTZ R184, R152, R5.reuse, -R220.reuse ;  /* 0x0000000598b87223 */ /* 0x180fe200000108dc */
[----:B------:R-:W-:Y:S01]  /*9670*/  FFMA.FTZ R186, R156, R5, -R220 ;  /* 0x000000059cba7223 */ /* 0x000fe200000108dc */
[----:B------:R-:W-:Y:S01]  /*9680*/  @!P1 PRMT R133, RZ, 0x654, R133 ;  /* 0x00000654ff859816 */ /* 0x000fe20000000085 */
[----:B------:R-:W-:Y:S02]  /*9690*/  MUFU.EX2 R96, R96 ;  /* 0x0000006000607308 */ /* 0x000fe40000000800 */
[----:B------:R-:W-:Y:S01]  /*96a0*/  HGMMA.64x128x16.F32.BF16 R24, R188, gdesc[UR8].tnspB, R24, gsb0 ;  /* 0x41e00008bc187df0 */ /* 0x000fe20008001818 */
[----:B------:R-:W-:Y:S01]  /*96b0*/  UIADD3 UR10, UR6, 0x200, URZ ;  /* 0x00000200060a7890 */ /* 0x000fe2000fffe03f */
[----:B------:R-:W-:-:S04]  /*96c0*/  UMOV UR11, 0x40000040 ;  /* 0x40000040000b7882 */ /* 0x000fc80000000000 */
        /* <DEDUP_REMOVED lines=10> */
[----:B------:R-:W-:Y:S01]  /*9770*/  HGMMA.64x128x16.F32.BF16 R24, R192, gdesc[UR8].tnspB, R24, gsb0 ;  /* 0x41e00008c0187df0 */ /* 0x000fe20008001818 */
[----:B------:R-:W-:Y:S01]  /*9780*/  UIADD3 UR10, UR6, 0x280, URZ ;  /* 0x00000280060a7890 */ /* 0x000fe2000fffe03f */
[----:B------:R-:W-:Y:S01]  /*9790*/  MUFU.EX2 R188, R188 ;  /* 0x000000bc00bc7308 */ /* 0x000fe20000000800 */
[----:B------:R-:W-:-:S07]  /*97a0*/  UMOV UR11, 0x40000040 ;  /* 0x40000040000b7882 */ /* 0x000fce0000000000 */
[----:B------:R-:W-:Y:S01]  /*97b0*/  MUFU.EX2 R190, R190 ;  /* 0x000000be00be7308 */ /* 0x000fe20000000800 */
[----:B------:R-:W-:Y:S02]  /*97c0*/  WARPGROUP.DEPBAR.LE gsb0, 0x0 ;  /* 0x00008000000079c5 */ /* 0x000fe40000010000 */
        /* <DEDUP_REMOVED lines=33> */
[----:B------:R-:W-:Y:S01]  /*99e0*/  UMOV UR11, 0x40000040 ;  /* 0x40000040000b7882 */ /* 0x000fe20000000000 */
[----:B------:R-:W-:-:S06]  /*99f0*/  UIADD3 UR6, UR6, 0x500, URZ ;  /* 0x0000050006067890 */ /* 0x000fcc000fffe03f */
[----:B------:R-:W-:Y:S01]  /*9a00*/  MUFU.EX2 R206, R206 ;  /* 0x000000ce00ce7308 */ /* 0x000fe20000000800 */
[----:B------:R-:W-:Y:S02]  /*9a10*/  WARPGROUP.DEPBAR.LE gsb0, 0x0 ;  /* 0x00008000000079c5 */ /* 0x000fe40000010000 */
[----:B------:R-:W-:Y:S01]  /*9a20*/  WARPGROUP.ARRIVE ;  /* 0x00000000000079c5 */ /* 0x000fe20000000000 */
[-CC-:B------:R-:W-:Y:S01]  /*9a30*/  FFMA.FTZ R208, R104, R5.reuse, -R220.reuse ;  /* 0x0000000568d07223 */ /* 0x180fe200000108dc */
[-C--:B------:R-:W-:Y:S01]  /*9a40*/  FMUL.FTZ R104, R10, R5.reuse ;  /* 0x000000050a687220 */ /* 0x080fe20000410000 */
[-CC-:B------:R-:W-:Y:S01]  /*9a50*/  FFMA.FTZ R210, R108, R5.reuse, -R220.reuse ;  /* 0x000000056cd27223 */ /* 0x180fe200000108dc */
[-C--:B------:R-:W-:Y:S01]  /*9a60*/  FFMA.FTZ R220, R93, R5.reuse, -R220 ;  /* 0x000000055ddc7223 */ /* 0x080fe200000108dc */
[-C--:B------:R-:W-:Y:S01]  /*9a70*/  FMUL.FTZ R93, R100, R5.reuse ;  /* 0x00000005645d7220 */ /* 0x080fe20000410000 */
[----:B------:R-:W-:Y:S01]  /*9a80*/  HGMMA.64x128x16.F32.BF16 R24, R212, gdesc[UR8].tnspB, R24, gsb0 ;  /* 0x41e00008d4187df0 */ /* 0x000fe20008001818 */
[-CC-:B------:R-:W-:Y:S01]  /*9a90*/  FFMA.FTZ R100, R170, R5.reuse, -R104.reuse ;  /* 0x00000005aa647223 */ /* 0x180fe20000010868 */
[-CC-:B------:R-:W-:Y:S01]  /*9aa0*/  FFMA.FTZ R177, R171, R5.reuse, -R104.reuse ;  /* 0x00000005abb17223 */ /* 0x180fe20000010868 */
[-CC-:B------:R-:W-:Y:S01]  /*9ab0*/  FFMA.FTZ R179, R174, R5.reuse, -R104.reuse ;  /* 0x00000005aeb37223 */ /* 0x180fe20000010868 */
[-CC-:B------:R-:W-:Y:S01]  /*9ac0*/  FFMA.FTZ R197, R130, R5.reuse, -R104.reuse ;  /* 0x0000000582c57223 */ /* 0x180fe20000010868 */
[----:B------:R-:W-:Y:S01]  /*9ad0*/  MUFU.EX2 R93, R93 ;  /* 0x0000005d005d7308 */ /* 0x000fe20000000800 */
[-CC-:B------:R-:W-:Y:S01]  /*9ae0*/  FFMA.FTZ R130, R131, R5.reuse, -R104.reuse ;  /* 0x0000000583827223 */ /* 0x180fe20000010868 */
[-CC-:B------:R-:W-:Y:S01]  /*9af0*/  FFMA.FTZ R108, R175, R5.reuse, -R104.reuse ;  /* 0x00000005af6c7223 */ /* 0x180fe20000010868 */
[----:B------:R-:W-:Y:S01]  /*9b00*/  IADD3 R131, -R22, 0xb, RZ ;  /* 0x0000000b16837810 */ /* 0x000fe20007ffe1ff */
        /* <DEDUP_REMOVED lines=21> */
[----:B0-----:R-:W-:Y:S01]  /*9c60*/  FFMA.FTZ R8, R93, R8, R100 ;  /* 0x000000085d087223 */ /* 0x001fe20000010064 */
        /* <DEDUP_REMOVED lines=32> */
[----:B------:R-:W-:Y:S02]  /*9e70*/  F2FP.BF16.F32.PACK_AB R212, R97, R20 ;  /* 0x0000001461d4723e */ /* 0x000fe400000010ff */
[----:B------:R-:W-:Y:S02]  /*9e80*/  F2FP.BF16.F32.PACK_AB R214, R101, R96 ;  /* 0x0000006065d6723e */ /* 0x000fe400000010ff */
[----:B------:R-:W-:Y:S01]  /*9e90*/  MUFU.EX2 R136, R136 ;  /* 0x0000008800887308 */ /* 0x000fe20000000800 */
[----:B------:R-:W-:Y:S01]  /*9ea0*/  HGMMA.64x128x16.F32.BF16 R24, R216, gdesc[UR4].tnspB, R24, gsb0 ;  /* 0x41e00004d8187df0 */ /* 0x000fe20008001818 */
[----:B------:R-:W-:Y:S01]  /*9eb0*/  R2UR UR6, R14 ;  /* 0x000000000e0672ca */ /* 0x000fe200000e0000 */
[----:B-1----:R-:W-:Y:S01]  /*9ec0*/  FADD.FTZ R14, R177, R8 ;  /* 0x00000008b10e7221 */ /* 0x002fe20000010000 */
[----:B------:R-:W-:Y:S01]  /*9ed0*/  FFMA.FTZ R8, R123, R5, -R104 ;  /* 0x000000057b087223 */ /* 0x000fe20000010868 */
[----:B------:R-:W-:-:S02]  /*9ee0*/  F2FP.BF16.F32.PACK_AB R177, R177, R100 ;  /* 0x00000064b1b1723e */ /* 0x000fc400000010ff */
[----:B------:R-:W-:Y:S01]  /*9ef0*/  R2UR UR7, R17 ;  /* 0x00000000110772ca */ /* 0x000fe200000e0000 */
[----:B------:R-:W-:Y:S08]  /*9f00*/  MUFU.EX2 R195, R195 ;  /* 0x000000c300c37308 */ /* 0x000ff00000000800 */
[----:B------:R-:W-:Y:S04]  /*9f10*/  MUFU.EX2 R138, R138 ;  /* 0x0000008a008a7308 */ /* 0x000fe80000000800 */
[----:B------:R-:W-:Y:S01]  /*9f20*/  UISETP.GT.AND UP0, UPT, UR6, UR7, UPT ;  /* 0x000000070600728c */ /* 0x000fe2000bf04270 */
[----:B------:R-:W-:Y:S01]  /*9f30*/  R2UR UR7, R12 ;  /* 0x000000000c0772ca */ /* 0x000fe200000e0000 */
[----:B------:R-:W-:-:S02]  /*9f40*/  UIADD3 UR6, UR6, -0x1, URZ ;  /* 0xffffffff06067890 */ /* 0x000fc4000fffe03f */
[----:B------:R-:W-:Y:S02]  /*9f50*/  MUFU.EX2 R197, R197 ;  /* 0x000000c500c57308 */ /* 0x000fe40000000800 */
[----:B------:R-:W-:-:S06]  /*9f60*/  PLOP3.LUT P2, PT, PT, PT, UP0, 0x80, 0x0 ;  /* 0x000000000000781c */ /* 0x000fcc0003f4f008 */
        /* <DEDUP_REMOVED lines=13> */
[----:B------:R-:W0:Y:S01]  /*a040*/  MUFU.EX2 R111, R111 ;  /* 0x0000006f006f7308 */ /* 0x000e220000000800 */
[----:B------:R-:W-:-:S02]  /*a050*/  WARPGROUP.DEPBAR.LE gsb0, 0x0 ;  /* 0x00008000000079c5 */ /* 0x000fc40000010000 */
[----:B------:R1:W-:Y:S06]  /*a060*/  BAR.ARV R131, 0x100 ;  /* 0x000400830000751d */ /* 0x0003ec0000002000 */
[----:B------:R2:W-:Y:S01]  /*a070*/  @!P1 SYNCS.ARRIVE.TRANS64.RED.A1T0 RZ, [R133+URZ], RZ ;  /* 0x000000ff85ff99a7 */ /* 0x0005e2000810043f */
[----:B------:R-:W-:Y:S01]  /*a080*/  MUFU.EX2 R99, R99 ;  /* 0x0000006300637308 */ /* 0x000fe20000000800 */
[----:B0-----:R-:W-:Y:S01]  /*a090*/  F2FP.BF16.F32.PACK_AB R211, R111, R110 ;  /* 0x0000006e6fd3723e */ /* 0x001fe200000010ff */
[----:B------:R-:W-:Y:S01]  /*a0a0*/  FMUL.FTZ R24, R24, R6 ;  /* 0x0000000618187220 */ /* 0x000fe20000410000 */
[----:B------:R-:W-:Y:S01]  /*a0b0*/  F2FP.BF16.F32.PACK_AB R216, R89, R88 ;  /* 0x0000005859d8723e */ /* 0x000fe200000010ff */
[-C--:B------:R-:W-:Y:S01]  /*a0c0*/  FMUL.FTZ R25, R25, R6.reuse ;  /* 0x0000000619197220 */ /* 0x080fe20000410000 */
[-C--:B------:R-:W-:Y:S01]  /*a0d0*/  FMUL.FTZ R28, R28, R6.reuse ;  /* 0x000000061c1c7220 */ /* 0x080fe20000410000 */
[-C--:B------:R-:W-:Y:S01]  /*a0e0*/  FMUL.FTZ R29, R29, R6.reuse ;  /* 0x000000061d1d7220 */ /* 0x080fe20000410000 */
[----:B--2---:R-:W-:Y:S01]  /*a0f0*/  IMAD.U32 R133, RZ, RZ, UR61 ;  /* 0x0000003dff857e24 */ /* 0x004fe2000f8e00ff */
[----:B------:R-:W-:Y:S01]  /*a100*/  MUFU.EX2 R103, R103 ;  /* 0x0000006700677308 */ /* 0x000fe20000000800 */
[----:B------:R-:W-:Y:S01]  /*a110*/  R2UR UR61, R0 ;  /* 0x00000000003d72ca */ /* 0x000fe200000e0000 */
[-C--:B------:R-:W-:Y:S01]  /*a120*/  FMUL.FTZ R32, R32, R6.reuse ;  /* 0x0000000620207220 */ /* 0x080fe20000410000 */
[-C--:B------:R-:W-:Y:S01]  /*a130*/  FMUL.FTZ R33, R33, R6.reuse ;  /* 0x0000000621217220 */ /* 0x080fe20000410000 */
[----:B------:R-:W-:Y:S01]  /*a140*/  @!P1 LEA R122, R133, UR14, 0x3 ;  /* 0x0000000e857a9c11 */ /* 0x000fe2000f8e18ff */
[-C--:B------:R-:W-:Y:S01]  /*a150*/  FMUL.FTZ R36, R36, R6.reuse ;  /* 0x0000000624247220 */ /* 0x080fe20000410000 */
[-C--:B------:R-:W-:Y:S01]  /*a160*/  FMUL.FTZ R37, R37, R6.reuse ;  /* 0x0000000625257220 */ /* 0x080fe20000410000 */
[----:B------:R-:W-:Y:S01]  /*a170*/  FMUL.FTZ R40, R40, R6 ;  /* 0x0000000628287220 */ /* 0x000fe20000410000 */
[----:B------:R-:W-:Y:S01]  /*a180*/  MUFU.EX2 R90, R90 ;  /* 0x0000005a005a7308 */ /* 0x000fe20000000800 */
[----:B-1----:R-:W-:-:S02]  /*a190*/  @!P1 VIADD R131, R122, 0x34860 ;  /* 0x000348607a839836 */ /* 0x002fc40000000000 */
[----:B------:R-:W-:Y:S01]  /*a1a0*/  FADD.FTZ R122, R178, R9 ;  /* 0x00000009b27a7221 */ /* 0x000fe20000010000 */
[----:B------:R-:W-:Y:S01]  /*a1b0*/  FADD.FTZ R9, R179, R14 ;  /* 0x0000000eb3097221 */ /* 0x000fe20000010000 */
[C---:B------:R-:W-:Y:S01]  /*a1c0*/  F2FP.BF16.F32.PACK_AB R179, R108.reuse, R179 ;  /* 0x000000b36cb3723e */ /* 0x040fe200000010ff */
[----:B------:R-:W-:Y:S01]  /*a1d0*/  FMUL.FTZ R41, R41, R6 ;  /* 0x0000000629297220 */ /* 0x000fe20000410000 */
[----:B------:R-:W-:Y:S01]  /*a1e0*/  FADD.FTZ R123, R169, R122 ;  /* 0x0000007aa97b7221 */ /* 0x000fe20000010000 */
[----:B------:R-:W-:Y:S01]  /*a1f0*/  FADD.FTZ R14, R108, R9 ;  /* 0x000000096c0e7221 */ /* 0x000fe20000010000 */
[----:B------:R-:W-:Y:S01]  /*a200*/  MUFU.EX2 R91, R91 ;  /* 0x0000005b005b7308 */ /* 0x000fe20000000800 */
[----:B------:R-:W-:Y:S01]  /*a210*/  @!P1 PRMT R131, RZ, 0x654, R131 ;  /* 0x00000654ff839816 */ /* 0x000fe20000000083 */
[----:B------:R-:W-:Y:S01]  /*a220*/  FADD.FTZ R122, R180, R123 ;  /* 0x0000007bb47a7221 */ /* 0x000fe20000010000 */
[----:B------:R-:W-:Y:S01]  /*a230*/  FADD.FTZ R9, R181, R14 ;  /* 0x0000000eb5097221 */ /* 0x000fe20000010000 */
[----:B------:R-:W-:Y:S01]  /*a240*/  FFMA.FTZ R14, R127, R5, -R104 ;  /* 0x000000057f0e7223 */ /* 0x000fe20000010868 */
[C---:B------:R-:W-:Y:S01]  /*a250*/  F2FP.BF16.F32.PACK_AB R181, R112.reuse, R181 ;  /* 0x000000b570b5723e */ /* 0x040fe200000010ff */
[----:B------:R-:W-:Y:S01]  /*a260*/  FADD.FTZ R123, R161, R122 ;  /* 0x0000007aa17b7221 */ /* 0x000fe20000010000 */
[----:B------:R-:W-:Y:S01]  /*a270*/  FADD.FTZ R122, R112, R9 ;  /* 0x00000009707a7221 */ /* 0x000fe20000010000 */
[----:B------:R-:W-:Y:S01]  /*a280*/  MUFU.EX2 R94, R94 ;  /* 0x0000005e005e7308 */ /* 0x000fe20000000800 */
[----:B------:R0:W-:Y:S01]  /*a290*/  @!P1 SYNCS.ARRIVE.TRANS64.RED.A1T0 RZ, [R131+URZ], RZ ;  /* 0x000000ff83ff99a7 */ /* 0x0001e2000810043f */
[----:B------:R-:W-:Y:S01]  /*a2a0*/  FADD.FTZ R114, R182, R123 ;  /* 0x0000007bb6727221 */ /* 0x000fe20000010000 */
[----:B------:R-:W-:Y:S01]  /*a2b0*/  FADD.FTZ R9, R183, R122 ;  /* 0x0000007ab7097221 */ /* 0x000fe20000010000 */
[C---:B------:R-:W-:Y:S01]  /*a2c0*/  F2FP.BF16.F32.PACK_AB R182, R15.reuse, R182 ;  /* 0x000000b60fb6723e */ /* 0x040fe200000010ff */
[----:B------:R-:W-:Y:S01]  /*a2d0*/  FMUL.FTZ R44, R44, R6 ;  /* 0x000000062c2c7220 */ /* 0x000fe20000410000 */
[----:B------:R-:W-:Y:S01]  /*a2e0*/  FADD.FTZ R123, R15, R114 ;  /* 0x000000720f7b7221 */ /* 0x000fe20000010000 */
[----:B------:R-:W-:Y:S01]  /*a2f0*/  FADD.FTZ R114, R116, R9 ;  /* 0x0000000974727221 */ /* 0x000fe20000010000 */
[----:B------:R-:W-:Y:S01]  /*a300*/  MUFU.EX2 R14, R14 ;  /* 0x0000000e000e7308 */ /* 0x000fe20000000800 */
[----:B------:R-:W-:Y:S01]  /*a310*/  F2FP.BF16.F32.PACK_AB R178, R169, R178 ;  /* 0x000000b2a9b2723e */ /* 0x000fe200000010ff */
[----:B------:R-:W-:Y:S01]  /*a320*/  FADD.FTZ R118, R184, R123 ;  /* 0x0000007bb8767221 */ /* 0x000fe20000010000 */
[----:B------:R-:W-:Y:S01]  /*a330*/  FADD.FTZ R9, R185, R114 ;  /* 0x00000072b9097221 */ /* 0x000fe20000010000 */
[----:B------:R-:W-:Y:S01]  /*a340*/  F2FP.BF16.F32.PACK_AB R180, R161, R180 ;  /* 0x000000b4a1b4723e */ /* 0x000fe200000010ff */
[----:B------:R-:W-:Y:S01]  /*a350*/  FMUL.FTZ R45, R45, R6 ;  /* 0x000000062d2d7220 */ /* 0x000fe20000410000 */
[----:B------:R-:W-:Y:S01]  /*a360*/  FADD.FTZ R123, R21, R118 ;  /* 0x00000076157b7221 */ /* 0x000fe20000010000 */
[----:B------:R-:W-:Y:S01]  /*a370*/  FADD.FTZ R106, R120, R9 ;  /* 0x00000009786a7221 */ /* 0x000fe20000010000 */
[-C--:B------:R-:W-:Y:S01]  /*a380*/  FFMA.FTZ R9, R98, R5.reuse, -R104 ;  /* 0x0000000562097223 */ /* 0x080fe20000010868 */
[----:B------:R-:W1:Y:S01]  /*a390*/  MUFU.EX2 R7, R220 ;  /* 0x000000dc00077308 */ /* 0x000e620000000800 */
[----:B------:R-:W-:Y:S01]  /*a3a0*/  FADD.FTZ R114, R186, R123 ;  /* 0x0000007bba727221 */ /* 0x000fe20000010000 */
[----:B------:R-:W-:Y:S01]  /*a3b0*/  FADD.FTZ R123, R187, R106 ;  /* 0x0000006abb7b7221 */ /* 0x000fe20000010000 */
[----:B------:R-:W-:Y:S01]  /*a3c0*/  FFMA.FTZ R106, R102, R5, -R104 ;  /* 0x00000005666a7223 */ /* 0x000fe20000010868 */
[C---:B------:R-:W-:Y:S01]  /*a3d0*/  F2FP.BF16.F32.PACK_AB R186, R13.reuse, R186 ;  /* 0x000000ba0dba723e */ /* 0x040fe200000010ff */
[----:B------:R-:W-:Y:S01]  /*a3e0*/  FADD.FTZ R127, R13, R114 ;  /* 0x000000720d7f7221 */ /* 0x000fe20000010000 */
[----:B------:R-:W-:Y:S01]  /*a3f0*/  FADD.FTZ R114, R124, R123 ;  /* 0x0000007b7c727221 */ /* 0x000fe20000010000 */
[----:B------:R-:W-:Y:S01]  /*a400*/  F2FP.BF16.F32.PACK_AB R183, R116, R183 ;  /* 0x000000b774b7723e */ /* 0x000fe200000010ff */
[----:B------:R2:W3:Y:S01]  /*a410*/  MUFU.EX2 R98, R115 ;  /* 0x0000007300627308 */ /* 0x0004e20000000800 */
[----:B------:R-:W-:Y:S01]  /*a420*/  FADD.FTZ R118, R188, R127 ;  /* 0x0000007fbc767221 */ /* 0x000fe20000010000 */
[----:B------:R-:W-:Y:S01]  /*a430*/  FADD.FTZ R123, R189, R114 ;  /* 0x00000072bd7b7221 */ /* 0x000fe20000010000 */
[----:B------:R-:W-:Y:S01]  /*a440*/  F2FP.BF16.F32.PACK_AB R184, R21, R184 ;  /* 0x000000b815b8723e */ /* 0x000fe200000010ff */
[----:B------:R-:W-:Y:S01]  /*a450*/  FMUL.FTZ R48, R48, R6 ;  /* 0x0000000630307220 */ /* 0x000fe20000410000 */
[----:B------:R-:W-:Y:S01]  /*a460*/  FADD.FTZ R127, R23, R118 ;  /* 0x00000076177f7221 */ /* 0x000fe20000010000 */
[----:B------:R-:W-:Y:S01]  /*a470*/  FADD.FTZ R102, R128, R123 ;  /* 0x0000007b80667221 */ /* 0x000fe20000010000 */
[----:B------:R-:W-:Y:S01]  /*a480*/  F2FP.BF16.F32.PACK_AB R185, R120, R185 ;  /* 0x000000b978b9723e */ /* 0x000fe200000010ff */
[----:B------:R4:W-:Y:S01]  /*a490*/  MUFU.EX2 R112, R9 ;  /* 0x0000000900707308 */ /* 0x0009e20000000800 */
[----:B------:R-:W-:Y:S01]  /*a4a0*/  FADD.FTZ R114, R190, R127 ;  /* 0x0000007fbe727221 */ /* 0x000fe20000010000 */
[----:B--2---:R-:W-:Y:S01]  /*a4b0*/  FADD.FTZ R115, R191, R102 ;  /* 0x00000066bf737221 */ /* 0x004fe20000010000 */
[----:B-1----:R-:W-:Y:S01]  /*a4c0*/  F2FP.BF16.F32.PACK_AB R218, R7, R92 ;  /* 0x0000005c07da723e */ /* 0x002fe200000010ff */
[----:B------:R-:W-:Y:S01]  /*a4d0*/  FMUL.FTZ R49, R49, R6 ;  /* 0x0000000631317220 */ /* 0x000fe20000410000 */
[----:B------:R-:W-:Y:S01]  /*a4e0*/  FADD.FTZ R123, R145, R114 ;  /* 0x00000072917b7221 */ /* 0x000fe20000010000 */
[----:B------:R-:W-:Y:S01]  /*a4f0*/  FADD.FTZ R114, R132, R115 ;  /* 0x0000007384727221 */ /* 0x000fe20000010000 */
[----:B------:R-:W-:Y:S01]  /*a500*/  F2FP.BF16.F32.PACK_AB R187, R124, R187 ;  /* 0x000000bb7cbb723e */ /* 0x000fe200000010ff */
[----:B------:R-:W1:Y:S01]  /*a510*/  MUFU.EX2 R102, R119 ;  /* 0x0000007700667308 */ /* 0x000e620000000800 */
[----:B------:R-:W-:Y:S01]  /*a520*/  FADD.FTZ R104, R192, R123 ;  /* 0x0000007bc0687221 */ /* 0x000fe20000010000 */
[----:B------:R-:W-:Y:S01]  /*a530*/  FADD.FTZ R11, R193, R114 ;  /* 0x00000072c10b7221 */ /* 0x000fe20000010000 */
[----:B------:R-:W-:Y:S01]  /*a540*/  F2FP.BF16.F32.PACK_AB R188, R23, R188 ;  /* 0x000000bc17bc723e */ /* 0x000fe200000010ff */
[----:B------:R-:W-:Y:S01]  /*a550*/  FMUL.FTZ R52, R52, R6 ;  /* 0x0000000634347220 */ /* 0x000fe20000410000 */
[----:B------:R-:W-:Y:S01]  /*a560*/  FADD.FTZ R115, R137, R104 ;  /* 0x0000006889737221 */ /* 0x000fe20000010000 */
[----:B------:R-:W-:Y:S01]  /*a570*/  FADD.FTZ R104, R136, R11 ;  /* 0x0000000b88687221 */ /* 0x000fe20000010000 */
[----:B------:R-:W-:Y:S01]  /*a580*/  F2FP.BF16.F32.PACK_AB R189, R128, R189 ;  /* 0x000000bd80bd723e */ /* 0x000fe200000010ff */
[----:B------:R-:W-:Y:S01]  /*a590*/  MUFU.EX2 R95, R95 ;  /* 0x0000005f005f7308 */ /* 0x000fe20000000800 */
[----:B------:R-:W-:Y:S01]  /*a5a0*/  FADD.FTZ R114, R194, R115 ;  /* 0x00000073c2727221 */ /* 0x000fe20000010000 */
[----:B------:R-:W-:Y:S01]  /*a5b0*/  FADD.FTZ R11, R195, R104 ;  /* 0x00000068c30b7221 */ /* 0x000fe20000010000 */
[----:B------:R-:W-:Y:S01]  /*a5c0*/  F2FP.BF16.F32.PACK_AB R190, R145, R190 ;  /* 0x000000be91be723e */ /* 0x000fe200000010ff */
[----:B------:R-:W-:Y:S01]  /*a5d0*/  FMUL.FTZ R53, R53, R6 ;  /* 0x0000000635357220 */ /* 0x000fe20000410000 */
[----:B------:R-:W-:Y:S01]  /*a5e0*/  FADD.FTZ R115, R141, R114 ;  /* 0x000000728d737221 */ /* 0x000fe20000010000 */
[----:B------:R-:W-:Y:S01]  /*a5f0*/  FADD.FTZ R104, R138, R11 ;  /* 0x0000000b8a687221 */ /* 0x000fe20000010000 */
[----:B------:R-:W-:Y:S01]  /*a600*/  F2FP.BF16.F32.PACK_AB R191, R132, R191 ;  /* 0x000000bf84bf723e */ /* 0x000fe200000010ff */
[----:B------:R2:W5:Y:S01]  /*a610*/  MUFU.EX2 R114, R106 ;  /* 0x0000006a00727308 */ /* 0x0005620000000800 */
[----:B------:R-:W-:Y:S01]  /*a620*/  FADD.FTZ R108, R196, R115 ;  /* 0x00000073c46c7221 */ /* 0x000fe20000010000 */
[----:B------:R-:W-:Y:S01]  /*a630*/  FADD.FTZ R11, R197, R104 ;  /* 0x00000068c50b7221 */ /* 0x000fe20000010000 */
[----:B------:R-:W-:Y:S01]  /*a640*/  F2FP.BF16.F32.PACK_AB R192, R137, R192 ;  /* 0x000000c089c0723e */ /* 0x000fe200000010ff */
[-C--:B------:R-:W-:Y:S01]  /*a650*/  FMUL.FTZ R56, R56, R6.reuse ;  /* 0x0000000638387220 */ /* 0x080fe20000410000 */
[----:B------:R-:W-:Y:S01]  /*a660*/  FADD.FTZ R15, R149, R108 ;  /* 0x0000006c950f7221 */ /* 0x000fe20000010000 */
[----:B------:R-:W-:Y:S01]  /*a670*/  FADD.FTZ R104, R130, R11 ;  /* 0x0000000b82687221 */ /* 0x000fe20000010000 */
[----:B------:R-:W-:Y:S01]  /*a680*/  F2FP.BF16.F32.PACK_AB R193, R136, R193 ;  /* 0x000000c188c1723e */ /* 0x000fe200000010ff */
[----:B------:R-:W-:Y:S01]  /*a690*/  FMUL.FTZ R57, R57, R6 ;  /* 0x0000000639397220 */ /* 0x000fe20000410000 */
[----:B------:R-:W-:Y:S01]  /*a6a0*/  FADD.FTZ R108, R198, R15 ;  /* 0x0000000fc66c7221 */ /* 0x000fe20000010000 */
[----:B------:R-:W-:Y:S01]  /*a6b0*/  FADD.FTZ R11, R199, R104 ;  /* 0x00000068c70b7221 */ /* 0x000fe20000010000 */
[----:B------:R-:W-:Y:S01]  /*a6c0*/  F2FP.BF16.F32.PACK_AB R194, R141, R194 ;  /* 0x000000c28dc2723e */ /* 0x000fe200000010ff */
[-C--:B------:R-:W-:Y:S01]  /*a6d0*/  FMUL.FTZ R60, R60, R6.reuse ;  /* 0x000000063c3c7220 */ /* 0x080fe20000410000 */
        /* <DEDUP_REMOVED lines=18> */
[----:B------:R-:W-:Y:S01]  /*a800*/  IMAD.U32 R14, RZ, RZ, UR6 ;  /* 0x00000006ff0e7e24 */ /* 0x000fe2000f8e00ff */
[----:B------:R-:W-:Y:S01]  /*a810*/  F2FP.BF16.F32.PACK_AB R197, R130, R197 ;  /* 0x000000c582c5723e */ /* 0x000fe200000010ff */
[----:B------:R-:W-:Y:S01]  /*a820*/  FADD.FTZ R108, R204, R13 ;  /* 0x0000000dcc6c7221 */ /* 0x000fe20000010000 */
[----:B----4-:R-:W-:Y:S01]  /*a830*/  FADD.FTZ R9, R205, R104 ;  /* 0x00000068cd097221 */ /* 0x010fe20000010000 */
[----:B------:R-:W-:Y:S01]  /*a840*/  IMAD.U32 R13, RZ, RZ, UR7 ;  /* 0x00000007ff0d7e24 */ /* 0x000fe2000f8e00ff */
[----:B------:R-:W-:Y:S01]  /*a850*/  F2FP.BF16.F32.PACK_AB R198, R129, R198 ;  /* 0x000000c681c6723e */ /* 0x000fe200000010ff */
[----:B------:R-:W-:Y:S01]  /*a860*/  FADD.FTZ R11, R113, R108 ;  /* 0x0000006c710b7221 */ /* 0x000fe20000010000 */
[----:B---3--:R-:W-:Y:S01]  /*a870*/  FADD.FTZ R104, R98, R9 ;  /* 0x0000000962687221 */ /* 0x008fe20000010000 */
[----:B------:R-:W-:Y:S01]  /*a880*/  F2FP.BF16.F32.PACK_AB R199, R134, R199 ;  /* 0x000000c786c7723e */ /* 0x000fe200000010ff */
[----:B------:R-:W-:Y:S01]  /*a890*/  FMUL.FTZ R69, R69, R6 ;  /* 0x0000000645457220 */ /* 0x000fe20000410000 */
[----:B------:R-:W-:Y:S01]  /*a8a0*/  FADD.FTZ R108, R206, R11 ;  /* 0x0000000bce6c7221 */ /* 0x000fe20000010000 */
[----:B------:R-:W-:Y:S01]  /*a8b0*/  FADD.FTZ R9, R207, R104 ;  /* 0x00000068cf097221 */ /* 0x000fe20000010000 */
[----:B------:R-:W-:Y:S01]  /*a8c0*/  F2FP.BF16.F32.PACK_AB R200, R121, R200 ;  /* 0x000000c879c8723e */ /* 0x000fe200000010ff */
[----:B------:R-:W-:Y:S01]  /*a8d0*/  FMUL.FTZ R72, R72, R6 ;  /* 0x0000000648487220 */ /* 0x000fe20000410000 */
[----:B------:R-:W-:Y:S01]  /*a8e0*/  FADD.FTZ R11, R117, R108 ;  /* 0x0000006c750b7221 */ /* 0x000fe20000010000 */
[----:B-1----:R-:W-:Y:S01]  /*a8f0*/  FADD.FTZ R104, R102, R9 ;  /* 0x0000000966687221 */ /* 0x002fe20000010000 */
[----:B------:R-:W-:Y:S01]  /*a900*/  F2FP.BF16.F32.PACK_AB R202, R125, R202 ;  /* 0x000000ca7dca723e */ /* 0x000fe200000010ff */
[----:B------:R-:W-:Y:S01]  /*a910*/  FMUL.FTZ R73, R73, R6 ;  /* 0x0000000649497220 */ /* 0x000fe20000410000 */
[----:B--2---:R-:W-:Y:S01]  /*a920*/  FADD.FTZ R106, R208, R11 ;  /* 0x0000000bd06a7221 */ /* 0x004fe20000010000 */
        /* <DEDUP_REMOVED lines=24> */
[----:B-----5:R-:W-:Y:S01]  /*aab0*/  FADD.FTZ R9, R114, R9 ;  /* 0x0000000972097221 */ /* 0x020fe20000010000 */
        /* <DEDUP_REMOVED lines=11> */
[C---:B------:R-:W-:Y:S01]  /*ab70*/  FADD.FTZ R9, R91.reuse, R9 ;  /* 0x000000095b097221 */ /* 0x040fe20000010000 */
        /* <DEDUP_REMOVED lines=35> */
[----:B------:R-:W-:-:S02]  /*adb0*/  IMAD.MOV.U32 R7, RZ, RZ, R10 ;  /* 0x000000ffff077224 */ /* 0x000fc400078e000a */
[----:B------:R-:W-:Y:S01]  /*adc0*/  IMAD.MOV.U32 R11, RZ, RZ, R4 ;  /* 0x000000ffff0b7224 */ /* 0x000fe200078e0004 */
[----:B0-----:R-:W-:Y:S06]  /*add0*/  @P2 BRA `(.L_x_6274) ;  /* 0xffffffb400642947 */ /* 0x001fec000383ffff */
.L_x_6265:
[----:B------:R-:W-:Y:S06]  /*ade0*/  BAR.ARV 0x8, 0x180 ;  /* 0x0206000000007b1d */ /* 0x000fec0000002000 */
[----:B------:R-:W-:Y:S05]  /*adf0*/  @!P0 BRA `(.L_x_6275) ;  /* 0x0000000000048947 */ /* 0x000fea0003800000 */
[----:B------:R-:W-:Y:S01]  /*ae00*/  BPT.TRAP 0x1 ;  /* 0x000000040000795c */ /* 0x000fe20000300000 */
.L_x_6275:
        /* <DEDUP_REMOVED lines=8> */
.L_x_6276:
[----:B-1----:R-:W-:Y:S05]  /*ae90*/  @P2 BRA `(.L_x_6277) ;  /* 0x0000000000082947 */ /* 0x002fea0003800000 */
[----:B------:R-:W1:Y:S02]  /*aea0*/  SYNCS.PHASECHK.TRANS64.TRYWAIT P0, [R11+URZ+0x34850], R2 ;  /* 0x034850020b0075a7 */ /* 0x000e64000800017f */
[----:B-1----:R-:W-:Y:S05]  /*aeb0*/  @!P0 BRA `(.L_x_6278) ;  /* 0x0000005c00f08947 */ /* 0x002fea0003800000 */
.L_x_6277:
[----:B------:R-:W-:Y:S01]  /*aec0*/  R2UR UR4, R16 ;  /* 0x00000000100472ca */ /* 0x000fe200000e0000 */
[----:B------:R-:W-:Y:S01]  /*aed0*/  WARPGROUP.ARRIVE ;  /* 0x00000000000079c5 */ /* 0x000fe20000000000 */
[----:B------:R-:W-:Y:S01]  /*aee0*/  R2UR UR5, R0 ;  /* 0x00000000000572ca */ /* 0x000fe200000e0000 */
[----:B------:R-:W-:Y:S01]  /*aef0*/  UMOV UR7, 0x40000040 ;  /* 0x4000004000077882 */ /* 0x000fe20000000000 */
[----:B------:R-:W2:Y:S01]  /*af00*/  SHFL.BFLY PT, R0, R9, 0x2, 0x1f ;  /* 0x0c401f0009007f89 */ /* 0x000ea200000e0000 */
[----:B------:R-:W-:Y:S02]  /*af10*/  IMAD.MOV.U32 R17, RZ, RZ, RZ ;  /* 0x000000ffff117224 */ /* 0x000fe400078e00ff */
[----:B------:R-:W-:Y:S01]  /*af20*/  IMAD.MOV.U32 R16, RZ, RZ, -0x800000 ;  /* 0xff800000ff107424 */ /* 0x000fe200078e00ff */
[----:B------:R-:W0:Y:S05]  /*af30*/  SHFL.BFLY PT, R3, R8, 0x2, 0x1f ;  /* 0x0c401f0008037f89 */ /* 0x000e2a00000e0000 */
[----:B------:R-:W-:-:S04]  /*af40*/  UIADD3 UR4, UR4, 0x400, URZ ;  /* 0x0000040004047890 */ /* 0x000fc8000fffe03f */
[----:B------:R-:W-:-:S04]  /*af50*/  USHF.R.U32.HI UR4, URZ, 0x4, UR4 ;  /* 0x000000043f047899 */ /* 0x000fc80008011604 */
[----:B------:R-:W-:-:S04]  /*af60*/  ULOP3.LUT UR4, UR4, 0x3fff, URZ, 0xc0, !UPT ;  /* 0x00003fff04047892 */ /* 0x000fc8000f8ec03f */
[----:B------:R-:W-:Y:S01]  /*af70*/  ULOP3.LUT UR4, UR4, 0x5800000, URZ, 0xfc, !UPT ;  /* 0x0580000004047892 */ /* 0x000fe2000f8efc3f */
[----:B--2---:R-:W-:-:S03]  /*af80*/  FADD.FTZ R0, R0, R9 ;  /* 0x0000000900007221 */ /* 0x004fc60000010000 */
[----:B------:R-:W-:Y:S01]  /*af90*/  UIMAD UR4, UR5, 0xb00, UR4 ;  /* 0x00000b00050478a4 */ /* 0x000fe2000f8e0204 */
[----:B------:R-:W-:Y:S02]  /*afa0*/  @!P1 VIADD R9, R11, 0x34860 ;  /* 0x000348600b099836 */ /* 0x000fe40000000000 */
[----:B01----:R-:W-:Y:S01]  /*afb0*/  FADD.FTZ R2, R3, R8 ;  /* 0x0000000803027221 */ /* 0x003fe20000010000 */
[----:B------:R-:W-:Y:S01]  /*afc0*/  IMAD.MOV.U32 R8, RZ, RZ, RZ ;  /* 0x000000ffff087224 */ /* 0x000fe200078e00ff */
[----:B------:R-:W0:Y:S01]  /*afd0*/  SHFL.BFLY PT, R3, R0, 0x1, 0x1f ;  /* 0x0c201f0000037f89 */ /* 0x000e2200000e0000 */
[----:B------:R-:W-:Y:S01]  /*afe0*/  @!P1 PRMT R9, RZ, 0x654, R9 ;  /* 0x00000654ff099816 */ /* 0x000fe20000000009 */
[----:B------:R-:W-:Y:S02]  /*aff0*/  UMOV UR6, UR4 ;  /* 0x0000000400067c82 */ /* 0x000fe40008000000 */
[----:B------:R-:W-:Y:S01]  /*b000*/  HGMMA.64x128x16.F32.BF16 R24, R176, gdesc[UR4].tnspB, R24, gsb0 ;  /* 0x41e00004b0187df0 */ /* 0x000fe20008001818 */
[----:B------:R-:W-:Y:S01]  /*b010*/  UIADD3 UR6, UR4, 0x80, URZ ;  /* 0x0000008004067890 */ /* 0x000fe2000fffe03f */
[----:B------:R-:W1:Y:S01]  /*b020*/  SHFL.BFLY PT, R7, R2, 0x1, 0x1f ;  /* 0x0c201f0002077f89 */ /* 0x000e6200000e0000 */
[----:B------:R-:W-:Y:S01]  /*b030*/  UMOV UR7, 0x40000040 ;  /* 0x4000004000077882 */ /* 0x000fe20000000000 */
[----:B0-----:R-:W-:Y:S01]  /*b040*/  FADD.FTZ R12, R0, R3 ;  /* 0x00000003000c7221 */ /* 0x001fe20000010000 */
[----:B------:R-:W-:-:S04]  /*b050*/  IMAD.MOV.U32 R0, RZ, RZ, -0x800000 ;  /* 0xff800000ff007424 */ /* 0x000fc800078e00ff */
[----:B------:R-:W-:Y:S01]  /*b060*/  FSETP.NE.FTZ.AND P0, PT, R12, RZ, PT ;  /* 0x000000ff0c00720b */ /* 0x000fe20003f15000 */
[----:B-1----:R-:W-:-:S05]  /*b070*/  FADD.FTZ R13, R2, R7 ;  /* 0x00000007020d7221 */ /* 0x002fca0000010000 */
        /* <DEDUP_REMOVED lines=14> */
[----:B------:R-:W-:Y:S01]  /*b160*/  HGMMA.64x128x16.F32.BF16 R24, R180, gdesc[UR4].tnspB, R24, gsb0 ;  /* 0x41e00004b4187df0 */ /* 0x000fe20008001818 */
[----:B------:R-:W-:Y:S01]  /*b170*/  UIADD3 UR6, UR4, 0x100, URZ ;  /* 0x0000010004067890 */ /* 0x000fe2000fffe03f */
[----:B------:R-:W-:Y:S01]  /*b180*/  UMOV UR7, 0x40000040 ;  /* 0x4000004000077882 */ /* 0x000fe20000000000 */
[----:B------:R-:W-:Y:S02]  /*b190*/  WARPGROUP.DEPBAR.LE gsb0, 0x0 ;  /* 0x00008000000079c5 */ /* 0x000fe40000010000 */
[----:B------:R-:W-:-:S07]  /*b1a0*/  WARPGROUP.ARRIVE ;  /* 0x00000000000079c5 */ /* 0x000fce0000000000 */
        /* <DEDUP_REMOVED lines=33> */
[----:B------:R-:W-:Y:S01]  /*b3c0*/  UIADD3 UR4, UR4, 0x500, URZ ;  /* 0x0000050004047890 */ /* 0x000fe2000fffe03f */
[----:B------:R-:W-:Y:S02]  /*b3d0*/  WARPGROUP.DEPBAR.LE gsb0, 0x0 ;  /* 0x00008000000079c5 */ /* 0x000fe40000010000 */
[----:B------:R-:W-:-:S06]  /*b3e0*/  WARPGROUP.ARRIVE ;  /* 0x00000000000079c5 */ /* 0x000fcc0000000000 */
[----:B------:R-:W-:Y:S01]  /*b3f0*/  HGMMA.64x128x16.F32.BF16 R24, R212, gdesc[UR4].tnspB, R24, gsb0 ;  /* 0x41e00004d4187df0 */ /* 0x000fe20008001818 */
[----:B------:R-:W-:Y:S01]  /*b400*/  UMOV UR6, UR4 ;  /* 0x0000000400067c82 */ /* 0x000fe20008000000 */
[----:B------:R-:W-:Y:S01]  /*b410*/  UMOV UR7, 0x40000040 ;  /* 0x4000004000077882 */ /* 0x000fe20000000000 */
[----:B------:R-:W-:Y:S02]  /*b420*/  WARPGROUP.DEPBAR.LE gsb0, 0x0 ;  /* 0x00008000000079c5 */ /* 0x000fe40000010000 */
[----:B------:R-:W-:-:S07]  /*b430*/  WARPGROUP.ARRIVE ;  /* 0x00000000000079c5 */ /* 0x000fce0000000000 */
[----:B------:R-:W-:Y:S03]  /*b440*/  HGMMA.64x128x16.F32.BF16 R24, R216, gdesc[UR4].tnspB, R24, gsb0 ;  /* 0x41e00004d8187df0 */ /* 0x000fe60008001818 */
[----:B------:R-:W-:Y:S02]  /*b450*/  WARPGROUP.DEPBAR.LE gsb0, 0x0 ;  /* 0x00008000000079c5 */ /* 0x000fe40000010000 */
        /* <DEDUP_REMOVED lines=65> */
.L_x_6258:
        /* <DEDUP_REMOVED lines=10> */
[----:B------:R-:W4:Y:S01]  /*b910*/  LDC.64 R68, c[0x0][0xbd8] ;  /* 0x0002f600ff447b82 */ /* 0x000f220000000a00 */
[----:B------:R-:W-:Y:S02]  /*b920*/  UIMAD.WIDE.U32 UR4, UR13, UR8, URZ ;  /* 0x000000080d0472a5 */ /* 0x000fe4000f8e003f */
[----:B------:R-:W-:-:S04]  /*b930*/  UIMAD UR6, UR7, UR8, URZ ;  /* 0x00000008070672a4 */ /* 0x000fc8000f8e023f */
[----:B------:R-:W-:Y:S01]  /*b940*/  UIMAD UR6, UR13, UR9, UR6 ;  /* 0x000000090d0672a4 */ /* 0x000fe2000f8e0206 */
[----:B-1----:R-:W-:Y:S01]  /*b950*/  ISETP.NE.AND P0, PT, R71, 0x1, PT ;  /* 0x000000014700780c */ /* 0x002fe20003f05270 */
[----:B------:R-:W1:Y:S01]  /*b960*/  S2UR UR11, SR_CTAID.Y ;  /* 0x00000000000b79c3 */ /* 0x000e620000002600 */
[----:B------:R-:W-:Y:S01]  /*b970*/  ULDC.64 UR8, c[0x0][0xb38] ;  /* 0x0002ce0000087ab9 */ /* 0x000fe20000000a00 */
[----:B------:R-:W-:Y:S02]  /*b980*/  UIADD3 UR6, UR5, UR6, URZ ;  /* 0x0000000605067290 */ /* 0x000fe4000fffe03f */
[----:B------:R-:W-:Y:S01]  /*b990*/  UIMAD UR7, UR7, UR8, URZ ;  /* 0x00000008070772a4 */ /* 0x000fe2000f8e023f */
[----:B0-----:R-:W-:Y:S01]  /*b9a0*/  VIADD R59, R17, 0xffffff80 ;  /* 0xffffff80113b7836 */ /* 0x001fe20000000000 */
[----:B---3--:R-:W-:Y:S02]  /*b9b0*/  USHF.R.S32.HI UR10, URZ, 0x1f, UR12 ;  /* 0x0000001f3f0a7899 */ /* 0x008fe4000801140c */
[----:B------:R-:W1:Y:S02]  /*b9c0*/  LDC R75, c[0x0][0xc50] ;  /* 0x00031400ff4b7b82 */ /* 0x000e640000000800 */
[----:B------:R-:W-:-:S04]  /*b9d0*/  SHF.R.S32.HI R22, RZ, 0x1f, R59 ;  /* 0x0000001fff167819 */ /* 0x000fc8000001143b */
[CC--:B------:R-:W-:Y:S02]  /*b9e0*/  LEA.HI R17, R22.reuse, R59.reuse, RZ, 0x7 ;  /* 0x0000003b16117211 */ /* 0x0c0fe400078f38ff */
[----:B------:R-:W0:Y:S01]  /*b9f0*/  LDC.64 R72, c[0x0][0xb40] ;  /* 0x0002d000ff487b82 */ /* 0x000e220000000a00 */
[----:B------:R-:W-:Y:S02]  /*ba00*/  LEA.HI R22, R22, R59, RZ, 0x2 ;  /* 0x0000003b16167211 */ /* 0x000fe400078f10ff */
[----:B------:R-:W-:Y:S02]  /*ba10*/  LOP3.LUT R18, R17, 0xffffff80, RZ, 0xc0, !PT ;  /* 0xffffff8011127812 */ /* 0x000fe400078ec0ff */
[----:B------:R-:W-:Y:S02]  /*ba20*/  SHF.R.S32.HI R58, RZ, 0x7, R17 ;  /* 0x00000007ff3a7819 */ /* 0x000fe40000011411 */
[----:B------:R-:W-:Y:S01]  /*ba30*/  LOP3.LUT R22, R22, 0xfffffffc, RZ, 0xc0, !PT ;  /* 0xfffffffc16167812 */ /* 0x000fe200078ec0ff */
[----:B------:R-:W-:Y:S01]  /*ba40*/  IMAD.IADD R70, R59, 0x1, -R18 ;  /* 0x000000013b467824 */ /* 0x000fe200078e0a12 */
[----:B------:R-:W-:Y:S01]  /*ba50*/  LEA.HI R17, R17, R58, RZ, 0x1 ;  /* 0x0000003a11117211 */ /* 0x000fe200078f08ff */
[----:B------:R-:W3:Y:S02]  /*ba60*/  @P0 LDC R67, c[0x0][0xbf0] ;  /* 0x0002fc00ff430b82 */ /* 0x000ee40000000800 */
[----:B------:R-:W-:Y:S01]  /*ba70*/  IMAD.IADD R22, R59, 0x1, -R22 ;  /* 0x000000013b167824 */ /* 0x000fe200078e0a16 */
[----:B------:R-:W-:-:S02]  /*ba80*/  SHF.R.S32.HI R63, RZ, 0x1f, R70 ;  /* 0x0000001fff3f7819 */ /* 0x000fc40000011446 */
[----:B------:R-:W-:Y:S02]  /*ba90*/  LOP3.LUT R17, R17, 0x3fffffe, RZ, 0xc0, !PT ;  /* 0x03fffffe11117812 */ /* 0x000fe400078ec0ff */
[----:B------:R-:W-:Y:S01]  /*baa0*/  LEA.HI R77, R63, R70, RZ, 0x2 ;  /* 0x000000463f4d7211 */ /* 0x000fe200078f10ff */
[----:B------:R-:W5:Y:S02]  /*bab0*/  @P0 LDC R79, c[0x0][0xbec] ;  /* 0x0002fb00ff4f0b82 */ /* 0x000f640000000800 */
[----:B------:R-:W-:Y:S01]  /*bac0*/  IMAD.IADD R17, R58, 0x1, -R17 ;  /* 0x000000013a117824 */ /* 0x000fe200078e0a11 */
[--C-:B------:R-:W-:Y:S02]  /*bad0*/  SHF.R.S32.HI R18, RZ, 0x2, R77.reuse ;  /* 0x00000002ff127819 */ /* 0x100fe4000001144d */
[----:B------:R-:W-:Y:S01]  /*bae0*/  SHF.R.S32.HI R23, RZ, 0x1f, R77 ;  /* 0x0000001fff177819 */ /* 0x000fe2000001144d */
[----:B0-----:R-:W-:Y:S01]  /*baf0*/  IMAD R66, R72, UR10, RZ ;  /* 0x0000000a48427c24 */ /* 0x001fe2000f8e02ff */
[----:B------:R-:W-:Y:S01]  /*bb00*/  LEA.HI R58, R22, R22, RZ, 0x1 ;  /* 0x00000016163a7211 */ /* 0x000fe200078f08ff */
[----:B------:R-:W0:Y:S01]  /*bb10*/  @P0 LDC R74, c[0x0][0xbf0] ;  /* 0x0002fc00ff4a0b82 */ /* 0x000e220000000800 */
[----:B------:R-:W-:-:S02]  /*bb20*/  LEA.HI R23, R23, R18, RZ, 0x3 ;  /* 0x0000001217177211 */ /* 0x000fc400078f18ff */
[----:B------:R-:W-:Y:S02]  /*bb30*/  LOP3.LUT R59, R58, 0x1ffffffe, RZ, 0xc0, !PT ;  /* 0x1ffffffe3a3b7812 */ /* 0x000fe400078ec0ff */
[----:B------:R-:W-:Y:S02]  /*bb40*/  LOP3.LUT R23, R23, 0xfffffff8, RZ, 0xc0, !PT ;  /* 0xfffffff817177812 */ /* 0x000fe400078ec0ff */
[----:B------:R-:W-:Y:S01]  /*bb50*/  LOP3.LUT R77, R77, 0x7ffffffc, RZ, 0xc0, !PT ;  /* 0x7ffffffc4d4d7812 */ /* 0x000fe200078ec0ff */
[----:B------:R-:W-:Y:S02]  /*bb60*/  IMAD.IADD R58, R22, 0x1, -R59 ;  /* 0x00000001163a7824 */ /* 0x000fe400078e0a3b */
[----:B------:R-:W-:Y:S01]  /*bb70*/  IMAD.IADD R23, R18, 0x1, -R23 ;  /* 0x0000000112177824 */ /* 0x000fe200078e0a17 */
[----:B------:R-:W-:Y:S01]  /*bb80*/  LEA.HI R18, R63, R70, RZ, 0x5 ;  /* 0x000000463f127211 */ /* 0x000fe200078f28ff */
[----:B------:R-:W-:Y:S01]  /*bb90*/  IMAD.U32 R22, RZ, RZ, UR4 ;  /* 0x00000004ff167e24 */ /* 0x000fe2000f8e00ff */
[----:B------:R-:W1:Y:S02]  /*bba0*/  @P0 LDC R63, c[0x0][0xbec] ;  /* 0x0002fb00ff3f0b82 */ /* 0x000e640000000800 */
[----:B------:R-:W-:-:S05]  /*bbb0*/  SHF.R.S32.HI R18, RZ, 0x5, R18 ;  /* 0x00000005ff127819 */ /* 0x000fca0000011412 */
[----:B------:R-:W-:Y:S02]  /*bbc0*/  IMAD R18, R18, 0x10, R23 ;  /* 0x0000001012127824 */ /* 0x000fe400078e0217 */
[----:B------:R-:W-:Y:S01]  /*bbd0*/  IMAD.U32 R23, RZ, RZ, UR5 ;  /* 0x00000005ff177e24 */ /* 0x000fe2000f8e00ff */
[----:B------:R-:W-:Y:S01]  /*bbe0*/  UIMAD.WIDE.U32 UR4, UR13, UR8, URZ ;  /* 0x000000080d0472a5 */ /* 0x000fe2000f8e003f */
[----:B------:R-:W-:Y:S02]  /*bbf0*/  IMAD R17, R17, 0x40, R18 ;  /* 0x0000004011117824 */ /* 0x000fe400078e0212 */
[----:B----4-:R-:W-:Y:S02]  /*bc00*/  IMAD R18, R68, UR10, RZ ;  /* 0x0000000a44127c24 */ /* 0x010fe4000f8e02ff */
[----:B------:R-:W-:Y:S01]  /*bc10*/  IMAD.U32 R23, RZ, RZ, UR6 ;  /* 0x00000006ff177e24 */ /* 0x000fe2000f8e00ff */
[----:B------:R-:W-:Y:S01]  /*bc20*/  UIMAD UR6, UR13, UR9, UR7 ;  /* 0x000000090d0672a4 */ /* 0x000fe2000f8e0207 */
[----:B------:R-:W-:-:S02]  /*bc30*/  IMAD R58, R58, 0x8, R17 ;  /* 0x000000083a3a7824 */ /* 0x000fc400078e0211 */
[----:B------:R-:W-:Y:S01]  /*bc40*/  IMAD R65, R69, UR12, R18 ;  /* 0x0000000c45417c24 */ /* 0x000fe2000f8e0212 */
[----:B------:R-:W-:Y:S01]  /*bc50*/  UIADD3 UR6, UR5, UR6, URZ ;  /* 0x0000000605067290 */ /* 0x000fe2000fffe03f */
[----:B--2---:R-:W-:Y:S01]  /*bc60*/  IMAD R18, R64, 0x80, R58 ;  /* 0x0000008040127824 */ /* 0x004fe200078e023a */
[----:B------:R-:W-:Y:S01]  /*bc70*/  ULDC.64 UR8, c[0x0][0xb28] ;  /* 0x0002ca0000087ab9 */ /* 0x000fe20000000a00 */
[----:B------:R-:W-:-:S04]  /*bc80*/  IMAD.WIDE.U32 R22, R68, UR12, R22 ;  /* 0x0000000c44167c25 */ /* 0x000fc8000f8e0016 */
[----:B------:R-:W-:Y:S02]  /*bc90*/  IMAD R68, RZ, RZ, -UR13 ;  /* 0x8000000dff447e24 */ /* 0x000fe4000f8e02ff */
[----:B-1----:R-:W-:-:S04]  /*bca0*/  @P0 IMAD.HI.U32 R62, R18, R63, RZ ;  /* 0x0000003f123e0227 */ /* 0x002fc800078e00ff */
[----:B------:R-:W-:Y:S02]  /*bcb0*/  IMAD.U32 R59, RZ, RZ, UR5 ;  /* 0x00000005ff3b7e24 */ /* 0x000fe4000f8e00ff */
[----:B------:R-:W-:Y:S02]  /*bcc0*/  IMAD R75, R75, R68, UR11 ;  /* 0x0000000b4b4b7e24 */ /* 0x000fe4000f8e0244 */
[----:B------:R-:W-:Y:S01]  /*bcd0*/  IMAD.U32 R58, RZ, RZ, UR4 ;  /* 0x00000004ff3a7e24 */ /* 0x000fe2000f8e00ff */
[----:B------:R-:W-:Y:S01]  /*bce0*/  ULDC.64 UR4, c[0x0][0xbe0] ;  /* 0x0002f80000047ab9 */ /* 0x000fe20000000a00 */
[----:B------:R-:W-:Y:S01]  /*bcf0*/  IMAD.U32 R59, RZ, RZ, UR6 ;  /* 0x00000006ff3b7e24 */ /* 0x000fe2000f8e00ff */
[----:B------:R-:W-:Y:S01]  /*bd00*/  ULDC.64 UR6, c[0x0][0xb48] ;  /* 0x0002d20000067ab9 */ /* 0x000fe20000000a00 */
[----:B------:R-:W-:Y:S01]  /*bd10*/  IMAD.MOV.U32 R63, RZ, RZ, R18 ;  /* 0x000000ffff3f7224 */ /* 0x000fe200078e0012 */
[----:B---3--:R-:W-:Y:S01]  /*bd20*/  @P0 SHF.R.U32.HI R63, RZ, R67, R62 ;  /* 0x00000043ff3f0219 */ /* 0x008fe2000001163e */
[----:B------:R-:W-:Y:S01]  /*bd30*/  IMAD R67, R73, UR12, R66 ;  /* 0x0000000c49437c24 */ /* 0x000fe2000f8e0242 */
[----:B------:R-:W-:Y:S01]  /*bd40*/  SHF.R.S32.HI R66, RZ, 0x1f, R75 ;  /* 0x0000001fff427819 */ /* 0x000fe2000001144b */
[----:B------:R-:W-:-:S04]  /*bd50*/  IMAD.WIDE.U32 R58, R72, UR12, R58 ;  /* 0x0000000c483a7c25 */ /* 0x000fc8000f8e003a */
[----:B------:R-:W-:Y:S02]  /*bd60*/  IMAD.IADD R23, R23, 0x1, R65 ;  /* 0x0000000117177824 */ /* 0x000fe400078e0241 */
[----:B-----5:R-:W-:-:S04]  /*bd70*/  @P0 IMAD.HI.U32 R79, R18, R79, RZ ;  /* 0x0000004f124f0227 */ /* 0x020fc800078e00ff */
[----:B------:R-:W-:Y:S02]  /*bd80*/  IMAD.IADD R59, R59, 0x1, R67 ;  /* 0x000000013b3b7824 */ /* 0x000fe400078e0243 */
[----:B------:R-:W-:Y:S02]  /*bd90*/  IMAD R67, R66, UR6, RZ ;  /* 0x0000000642437c24 */ /* 0x000fe4000f8e02ff */
[----:B------:R-:W-:-:S04]  /*bda0*/  IMAD.WIDE.U32 R22, R75, UR4, R22 ;  /* 0x000000044b167c25 */ /* 0x000fc8000f8e0016 */
[----:B------:R-:W-:Y:S01]  /*bdb0*/  IMAD.MOV.U32 R65, RZ, RZ, R18 ;  /* 0x000000ffff417224 */ /* 0x000fe200078e0012 */
[----:B0-----:R-:W-:Y:S01]  /*bdc0*/  @P0 SHF.R.U32.HI R65, RZ, R74, R79 ;  /* 0x0000004aff410219 */ /* 0x001fe2000001164f */
[----:B------:R-:W-:Y:S01]  /*bdd0*/  IMAD R62, R66, UR4, RZ ;  /* 0x00000004423e7c24 */ /* 0x000fe2000f8e02ff */
[----:B------:R-:W-:Y:S01]  /*bde0*/  BAR.SYNC.DEFER_BLOCKING 0x1, 0x100 ;  /* 0x0044000000007b1d */ /* 0x000fe20000010000 */
[C---:B------:R-:W-:Y:S01]  /*bdf0*/  IMAD R69, R75.reuse, UR7, R67 ;  /* 0x000000074b457c24 */ /* 0x040fe2000f8e0243 */
[--C-:B------:R-:W-:Y:S01]  /*be00*/  SHF.R.S32.HI R67, RZ, 0x1f, R63.reuse ;  /* 0x0000001fff437819 */ /* 0x100fe2000001143f */
[----:B------:R-:W-:Y:S01]  /*be10*/  IMAD R66, R75, UR5, R62 ;  /* 0x000000054b427c24 */ /* 0x000fe2000f8e023e */
[----:B------:R-:W-:Y:S01]  /*be20*/  IADD3 R22, P0, R63, R22, RZ ;  /* 0x000000163f167210 */ /* 0x000fe20007f1e0ff */
[----:B------:R-:W-:Y:S01]  /*be30*/  IMAD.MOV R63, RZ, RZ, -R63 ;  /* 0x000000ffff3f7224 */ /* 0x000fe200078e0a3f */
        /* <DEDUP_REMOVED lines=30> */
[----:B0-----:R-:W-:Y:S01]  /*c020*/  ULEA UR4, UR5, UR4, 0x18 ;  /* 0x0000000405047291 */ /* 0x001fe2000f8ec03f */
[----:B------:R-:W-:Y:S01]  /*c030*/  IMAD R17, R64, 0x80, R17 ;  /* 0x0000008040117824 */ /* 0x000fe200078e0211 */
[----:B------:R-:W-:Y:S01]  /*c040*/  LEA.HI.X R63, R22, UR7, R63, 0x2, P0 ;  /* 0x00000007163f7c11 */ /* 0x000fe200080f143f */
[----:B------:R-:W-:Y:S01]  /*c050*/  IMAD R18, R71, UR6, RZ ;  /* 0x0000000647127c24 */ /* 0x000fe2000f8e02ff */
[----:B------:R-:W-:Y:S01]  /*c060*/  LEA.HI.X R76, R58, UR9, R23, 0x2, P1 ;  /* 0x000000093a4c7c11 */ /* 0x000fe200088f1417 */
[----:B------:R-:W-:Y:S01]  /*c070*/  SHFL.IDX PT, R22, R62, RZ, 0x1c1f ;  /* 0x001c1fff3e167589 */ /* 0x000fe200000e0000 */
[C---:B------:R-:W-:Y:S01]  /*c080*/  LOP3.LUT P0, RZ, R70.reuse, 0x3, RZ, 0xc0, !PT ;  /* 0x0000000346ff7812 */ /* 0x040fe2000780c0ff */
[C---:B------:R-:W-:Y:S01]  /*c090*/  VIADD R69, R17.reuse, 0x8 ;  /* 0x0000000811457836 */ /* 0x040fe20000000000 */
[----:B------:R-:W-:Y:S01]  /*c0a0*/  UIADD3 UR4, UR4, 0x34820, URZ ;  /* 0x0003482004047890 */ /* 0x000fe2000fffe03f */
[----:B------:R-:W0:Y:S01]  /*c0b0*/  SHFL.IDX PT, R23, R63, RZ, 0x1c1f ;  /* 0x001c1fff3f177589 */ /* 0x000e2200000e0000 */
[-C--:B------:R-:W-:Y:S01]  /*c0c0*/  ISETP.GE.OR P1, PT, R17, R18.reuse, P0 ;  /* 0x000000121100720c */ /* 0x080fe20000726670 */
[----:B------:R-:W-:Y:S01]  /*c0d0*/  IMAD.IADD R71, R70, 0x1, -R77 ;  /* 0x0000000146477824 */ /* 0x000fe200078e0a4d */
[-C--:B------:R-:W-:Y:S01]  /*c0e0*/  ISETP.GE.OR P0, PT, R69, R18.reuse, P0 ;  /* 0x000000124500720c */ /* 0x080fe20000706670 */
[----:B------:R-:W-:Y:S01]  /*c0f0*/  SHFL.IDX PT, R58, R62, 0x1, 0x1c1f ;  /* 0x003c1f003e3a7f89 */ /* 0x000fe200000e0000 */
[----:B------:R-:W-:Y:S01]  /*c100*/  ISETP.GE.AND P2, PT, R17, R18, PT ;  /* 0x000000121100720c */ /* 0x000fe20003f46270 */
[----:B------:R-:W-:Y:S01]  /*c110*/  UPRMT UR4, URZ, 0x654, UR4 ;  /* 0x000006543f047896 */ /* 0x000fe20008000004 */
[----:B------:R-:W-:Y:S01]  /*c120*/  IMAD.SHL.U32 R71, R71, 0x2, RZ ;  /* 0x0000000247477824 */ /* 0x000fe200078e00ff */
[----:B------:R-:W1:Y:S04]  /*c130*/  SHFL.IDX PT, R59, R63, 0x1, 0x1c1f ;  /* 0x003c1f003f3b7f89 */ /* 0x000e6800000e0000 */
        /* <DEDUP_REMOVED lines=12> */
[----:B------:R-:W-:Y:S01]  /*c200*/  VIADD R62, R71, 0x28 ;  /* 0x00000028473e7836 */ /* 0x000fe20000000000 */
[----:B------:R-:W-:Y:S01]  /*c210*/  ISETP.GE.AND P0, PT, R58, UR4, PT ;  /* 0x000000043a007c0c */ /* 0x000fe2000bf06270 */
[----:B------:R-:W-:Y:S01]  /*c220*/  ULDC.64 UR6, c[0x0][0x208] ;  /* 0x0000820000067ab9 */ /* 0x000fe20000000a00 */
[----:B------:R-:W-:Y:S01]  /*c230*/  ISETP.GE.AND P1, PT, R59, UR4, PT ;  /* 0x000000043b007c0c */ /* 0x000fe2000bf26270 */
[----:B------:R-:W-:-:S02]  /*c240*/  VIADD R63, R71, 0x30 ;  /* 0x00000030473f7836 */ /* 0x000fc40000000000 */
[C---:B------:R-:W-:Y:S02]  /*c250*/  VIADD R64, R71.reuse, 0x38 ;  /* 0x0000003847407836 */ /* 0x040fe40000000000 */
[----:B------:R-:W-:Y:S01]  /*c260*/  VIADD R65, R71, 0x40 ;  /* 0x0000004047417836 */ /* 0x000fe20000000000 */
[----:B------:R-:W-:Y:S01]  /*c270*/  ISETP.GE.AND P4, PT, R63, UR4, PT ;  /* 0x000000043f007c0c */ /* 0x000fe2000bf86270 */
[C-C-:B---34-:R-:W-:Y:S01]  /*c280*/  @!P2 IMAD.WIDE R16, R71.reuse, 0x4, R66.reuse ;  /* 0x000000044710a825 */ /* 0x158fe200078e0242 */
[----:B------:R-:W-:Y:S02]  /*c290*/  ISETP.GE.AND P5, PT, R64, UR4, PT ;  /* 0x0000000440007c0c */ /* 0x000fe4000bfa6270 */
[----:B------:R-:W-:Y:S01]  /*c2a0*/  @!P3 LEA.HI R0, R0, R0, RZ, 0x1 ;  /* 0x000000000000b211 */ /* 0x000fe200078f08ff */
[----:B------:R-:W-:Y:S01]  /*c2b0*/  VIADD R68, R71, 0x50 ;  /* 0x0000005047447836 */ /* 0x000fe20000000000 */
        /* <DEDUP_REMOVED lines=17> */
[----:B------:R-:W-:-:S04]  /*c3d0*/  @!P2 LEA.HI R0, R0, R0, RZ, 0x1 ;  /* 0x000000000000a211 */ /* 0x000fc800078f08ff */
[----:B------:R0:W-:Y:S01]  /*c3e0*/  @!P0 ST.E.64 desc[UR6][R16.64], R90 ;  /* 0x0000005a10008985 */ /* 0x0001e2000c101b06 */
[----:B------:R-:W-:Y:S02]  /*c3f0*/  @!P3 LEA.HI R62, R62, R62, RZ, 0x1 ;  /* 0x0000003e3e3eb211 */ /* 0x000fe400078f08ff */
[----:B-1----:R-:W-:Y:S02]  /*c400*/  @!P1 LOP3.LUT R23, R59, 0xfffffffe, RZ, 0xc0, !PT ;  /* 0xfffffffe3b179812 */ /* 0x002fe400078ec0ff */
[----:B------:R-:W-:Y:S02]  /*c410*/  @!P2 LOP3.LUT R59, R0, 0xfffffffe, RZ, 0xc0, !PT ;  /* 0xfffffffe003ba812 */ /* 0x000fe400078ec0ff */
[----:B------:R-:W-:Y:S01]  /*c420*/  @!P3 LOP3.LUT R63, R62, 0xfffffffe, RZ, 0xc0, !PT ;  /* 0xfffffffe3e3fb812 */ /* 0x000fe200078ec0ff */
[--C-:B------:R-:W-:Y:S01]  /*c430*/  @!P1 IMAD.WIDE R22, R23, 0x4, R66.reuse ;  /* 0x0000000417169825 */ /* 0x100fe200078e0242 */
[----:B------:R-:W-:Y:S02]  /*c440*/  @!P6 LEA.HI R0, R65, R65, RZ, 0x1 ;  /* 0x000000414100e211 */ /* 0x000fe400078f08ff */
[----:B------:R-:W-:Y:S01]  /*c450*/  @!P4 LOP3.LUT R65, R58, 0xfffffffe, RZ, 0xc0, !PT ;  /* 0xfffffffe3a41c812 */ /* 0x000fe200078ec0ff */
[--C-:B------:R-:W-:Y:S01]  /*c460*/  @!P2 IMAD.WIDE R58, R59, 0x4, R66.reuse ;  /* 0x000000043b3aa825 */ /* 0x100fe200078e0242 */
[----:B------:R-:W-:Y:S01]  /*c470*/  @!P6 LOP3.LUT R75, R0, 0xfffffffe, RZ, 0xc0, !PT ;  /* 0xfffffffe004be812 */ /* 0x000fe200078ec0ff */
[----:B------:R1:W-:Y:S01]  /*c480*/  @!P1 ST.E.64 desc[UR6][R22.64], R94 ;  /* 0x0000005e16009985 */ /* 0x0003e2000c101b06 */
[----:B------:R-:W-:Y:S01]  /*c490*/  ISETP.GE.AND P1, PT, R68, UR4, PT ;  /* 0x0000000444007c0c */ /* 0x000fe2000bf26270 */
[----:B0-----:R-:W-:-:S02]  /*c4a0*/  @!P3 IMAD.WIDE R16, R63, 0x4, R66 ;  /* 0x000000043f10b825 */ /* 0x001fc400078e0242 */
[----:B------:R0:W-:Y:S01]  /*c4b0*/  @!P2 ST.E.64 desc[UR6][R58.64], R36 ;  /* 0x000000243a00a985 */ /* 0x0001e2000c101b06 */
[----:B------:R-:W-:Y:S01]  /*c4c0*/  ISETP.GE.AND P2, PT, R70, UR4, PT ;  /* 0x0000000446007c0c */ /* 0x000fe2000bf46270 */
[----:B------:R-:W-:Y:S02]  /*c4d0*/  VIADD R0, R71, 0x48 ;  /* 0x0000004847007836 */ /* 0x000fe40000000000 */
[--C-:B------:R-:W-:Y:S01]  /*c4e0*/  @!P5 IMAD.WIDE R62, R73, 0x4, R66.reuse ;  /* 0x00000004493ed825 */ /* 0x100fe200078e0242 */
[----:B------:R2:W-:Y:S01]  /*c4f0*/  @!P3 ST.E.64 desc[UR6][R16.64], R32 ;  /* 0x000000201000b985 */ /* 0x0005e2000c101b06 */
[----:B------:R-:W-:Y:S02]  /*c500*/  ISETP.GE.AND P3, PT, R72, UR4, PT ;  /* 0x0000000448007c0c */ /* 0x000fe4000bf66270 */
[----:B------:R-:W-:Y:S01]  /*c510*/  ISETP.GE.AND P0, PT, R0, UR4, PT ;  /* 0x0000000400007c0c */ /* 0x000fe2000bf06270 */
[----:B-1----:R-:W-:Y:S01]  /*c520*/  @!P4 IMAD.WIDE R22, R65, 0x4, R66 ;  /* 0x000000044116c825 */ /* 0x002fe200078e0242 */
[----:B------:R-:W-:-:S03]  /*c530*/  @!P1 LEA.HI R68, R68, R68, RZ, 0x1 ;  /* 0x0000004444449211 */ /* 0x000fc600078f08ff */
[----:B------:R-:W-:Y:S01]  /*c540*/  @!P6 IMAD.WIDE R64, R75, 0x4, R66 ;  /* 0x000000044b40e825 */ /* 0x000fe200078e0242 */
[----:B------:R1:W-:Y:S01]  /*c550*/  @!P4 ST.E.64 desc[UR6][R22.64], R28 ;  /* 0x0000001c1600c985 */ /* 0x0003e2000c101b06 */
[----:B------:R-:W-:Y:S02]  /*c560*/  @!P2 LEA.HI R70, R70, R70, RZ, 0x1 ;  /* 0x000000464646a211 */ /* 0x000fe400078f08ff */
[C---:B0-----:R-:W-:Y:S01]  /*c570*/  VIADD R36, R71.reuse, 0x68 ;  /* 0x0000006847247836 */ /* 0x041fe20000000000 */
[----:B------:R0:W-:Y:S01]  /*c580*/  @!P5 ST.E.64 desc[UR6][R62.64], R44 ;  /* 0x0000002c3e00d985 */ /* 0x0001e2000c101b06 */
[C---:B--2---:R-:W-:Y:S02]  /*c590*/  VIADD R17, R71.reuse, 0x78 ;  /* 0x0000007847117836 */ /* 0x044fe40000000000 */
[----:B------:R-:W-:Y:S01]  /*c5a0*/  @!P0 LEA.HI R0, R0, R0, RZ, 0x1 ;  /* 0x0000000000008211 */ /* 0x000fe200078f08ff */
[----:B------:R-:W-:Y:S01]  /*c5b0*/  VIADD R37, R71, 0x70 ;  /* 0x0000007047257836 */ /* 0x000fe20000000000 */
[----:B------:R2:W-:Y:S01]  /*c5c0*/  @!P6 ST.E.64 desc[UR6][R64.64], R96 ;  /* 0x000000604000e985 */ /* 0x0005e2000c101b06 */
[----:B------:R-:W-:-:S02]  /*c5d0*/  ISETP.GE.AND P4, PT, R36, UR4, PT ;  /* 0x0000000424007c0c */ /* 0x000fc4000bf86270 */
[----:B------:R-:W-:Y:S02]  /*c5e0*/  ISETP.GE.AND P6, PT, R17, UR4, PT ;  /* 0x0000000411007c0c */ /* 0x000fe4000bfc6270 */
[----:B------:R-:W-:Y:S02]  /*c5f0*/  ISETP.GE.AND P5, PT, R37, UR4, PT ;  /* 0x0000000425007c0c */ /* 0x000fe4000bfa6270 */
[----:B------:R-:W-:Y:S02]  /*c600*/  @!P3 LEA.HI R72, R72, R72, RZ, 0x1 ;  /* 0x000000484848b211 */ /* 0x000fe400078f08ff */
[----:B-1----:R-:W-:Y:S02]  /*c610*/  @!P1 LOP3.LUT R23, R68, 0xfffffffe, RZ, 0xc0, !PT ;  /* 0xfffffffe44179812 */ /* 0x002fe400078ec0ff */
[----:B------:R-:W-:Y:S02]  /*c620*/  @!P2 LOP3.LUT R29, R70, 0xfffffffe, RZ, 0xc0, !PT ;  /* 0xfffffffe461da812 */ /* 0x000fe400078ec0ff */
[----:B------:R-:W-:-:S02]  /*c630*/  @!P3 LOP3.LUT R33, R72, 0xfffffffe, RZ, 0xc0, !PT ;  /* 0xfffffffe4821b812 */ /* 0x000fc400078ec0ff */
[----:B------:R-:W-:Y:S01]  /*c640*/  @!P4 LEA.HI R36, R36, R36, RZ, 0x1 ;  /* 0x000000242424c211 */ /* 0x000fe200078f08ff */
[--C-:B------:R-:W-:Y:S01]  /*c650*/  @!P2 IMAD.WIDE R28, R29, 0x4, R66.reuse ;  /* 0x000000041d1ca825 */ /* 0x100fe200078e0242 */
[----:B------:R-:W-:Y:S02]  /*c660*/  @!P6 LEA.HI R22, R17, R17, RZ, 0x1 ;  /* 0x000000111116e211 */ /* 0x000fe400078f08ff */
[----:B------:R-:W-:Y:S01]  /*c670*/  @!P5 LEA.HI R16, R37, R37, RZ, 0x1 ;  /* 0x000000252510d211 */ /* 0x000fe200078f08ff */
[--C-:B------:R-:W-:Y:S01]  /*c680*/  @!P3 IMAD.WIDE R32, R33, 0x4, R66.reuse ;  /* 0x000000042120b825 */ /* 0x100fe200078e0242 */
[----:B------:R-:W-:Y:S02]  /*c690*/  @!P0 LOP3.LUT R17, R0, 0xfffffffe, RZ, 0xc0, !PT ;  /* 0xfffffffe00118812 */ /* 0x000fe400078ec0ff */
[----:B------:R-:W-:Y:S02]  /*c6a0*/  @!P4 LOP3.LUT R37, R36, 0xfffffffe, RZ, 0xc0, !PT ;  /* 0xfffffffe2425c812 */ /* 0x000fe400078ec0ff */
[----:B0-----:R-:W-:Y:S01]  /*c6b0*/  @!P5 LOP3.LUT R45, R16, 0xfffffffe, RZ, 0xc0, !PT ;  /* 0xfffffffe102dd812 */ /* 0x001fe200078ec0ff */
[----:B------:R-:W-:Y:S01]  /*c6c0*/  @!P0 IMAD.WIDE R16, R17, 0x4, R66 ;  /* 0x0000000411108825 */ /* 0x000fe200078e0242 */
[----:B------:R-:W-:-:S03]  /*c6d0*/  @!P6 LOP3.LUT R59, R22, 0xfffffffe, RZ, 0xc0, !PT ;  /* 0xfffffffe163be812 */ /* 0x000fc600078ec0ff */
        /* <DEDUP_REMOVED lines=9> */
[----:B------:R2:W-:Y:S04]  /*c770*/  @!P5 ST.E.64 desc[UR6][R44.64], R48 ;  /* 0x000000302c00d985 */ /* 0x0005e8000c101b06 */
[----:B------:R2:W-:Y:S02]  /*c780*/  @!P6 ST.E.64 desc[UR6][R58.64], R60 ;  /* 0x0000003c3a00e985 */ /* 0x0005e4000c101b06 */
.L_x_6281:
[----:B------:R-:W-:Y:S05]  /*c790*/  BSYNC B0 ;  /* 0x0000000000007941 */ /* 0x000fea0003800000 */
.L_x_6280:
[----:B------:R-:W-:Y:S01]  /*c7a0*/  ISETP.GE.AND P0, PT, R69, R18, PT ;  /* 0x000000124500720c */ /* 0x000fe20003f06270 */
[----:B--2---:R0:W1:Y:S04]  /*c7b0*/  SHFL.IDX PT, R23, R76, 0x1, 0x1c1f ;  /* 0x003c1f004c177f89 */ /* 0x00406800000e0000 */
[----:B------:R0:W2:Y:S08]  /*c7c0*/  SHFL.IDX PT, R22, R74, 0x1, 0x1c1f ;  /* 0x003c1f004a167f89 */ /* 0x0000b000000e0000 */
[----:B0-----:R-:W-:Y:S05]  /*c7d0*/  @P0 BRA `(.L_x_6256) ;  /* 0x00000044003c0947 */ /* 0x001fea0003800000 */
[----:B------:R-:W-:Y:S01]  /*c7e0*/  ULDC UR4, c[0x0][0xac8] ;  /* 0x0002b20000047ab9 */ /* 0x000fe20000000800 */
[C---:B------:R-:W-:Y:S01]  /*c7f0*/  VIADD R0, R71.reuse, 0x8 ;  /* 0x0000000847007836 */ /* 0x040fe20000000000 */
[C---:B------:R-:W-:Y:S01]  /*c800*/  ISETP.GE.AND P0, PT, R71.reuse, UR4, PT ;  /* 0x0000000447007c0c */ /* 0x040fe2000bf06270 */
[C---:B------:R-:W-:Y:S01]  /*c810*/  VIADD R4, R71.reuse, 0x10 ;  /* 0x0000001047047836 */ /* 0x040fe20000000000 */
[----:B------:R-:W-:Y:S01]  /*c820*/  ULDC.64 UR6, c[0x0][0x208] ;  /* 0x0000820000067ab9 */ /* 0x000fe20000000a00 */
[C---:B------:R-:W-:Y:S01]  /*c830*/  VIADD R6, R71.reuse, 0x18 ;  /* 0x0000001847067836 */ /* 0x040fe20000000000 */
[----:B------:R-:W-:Y:S01]  /*c840*/  ISETP.GE.AND P5, PT, R0, UR4, PT ;  /* 0x0000000400007c0c */ /* 0x000fe2000bfa6270 */
[C---:B------:R-:W-:Y:S01]  /*c850*/  VIADD R13, R71.reuse, 0x28 ;  /* 0x00000028470d7836 */ /* 0x040fe20000000000 */
[----:B------:R-:W-:Y:S01]  /*c860*/  ISETP.GE.AND P6, PT, R4, UR4, PT ;  /* 0x0000000404007c0c */ /* 0x000fe2000bfc6270 */
[C---:B------:R-:W-:Y:S02]  /*c870*/  VIADD R12, R71.reuse, 0x20 ;  /* 0x00000020470c7836 */ /* 0x040fe40000000000 */
[----:B------:R-:W-:Y:S01]  /*c880*/  VIADD R17, R71, 0x38 ;  /* 0x0000003847117836 */ /* 0x000fe20000000000 */
[----:B------:R-:W-:Y:S01]  /*c890*/  ISETP.GE.AND P3, PT, R13, UR4, PT ;  /* 0x000000040d007c0c */ /* 0x000fe2000bf66270 */
[C---:B------:R-:W-:Y:S01]  /*c8a0*/  VIADD R16, R71.reuse, 0x30 ;  /* 0x0000003047107836 */ /* 0x040fe20000000000 */
[----:B------:R-:W-:Y:S01]  /*c8b0*/  ISETP.GE.AND P4, PT, R12, UR4, PT ;  /* 0x000000040c007c0c */ /* 0x000fe2000bf86270 */
[----:B-12---:R-:W-:Y:S01]  /*c8c0*/  @!P0 IMAD.WIDE R2, R71, 0x4, R22 ;  /* 0x0000000447028825 */ /* 0x006fe200078e0216 */
[----:B------:R-:W-:-:S02]  /*c8d0*/  ISETP.GE.AND P1, PT, R17, UR4, PT ;  /* 0x0000000411007c0c */ /* 0x000fc4000bf26270 */
[----:B------:R-:W-:Y:S01]  /*c8e0*/  ISETP.GE.AND P2, PT, R16, UR4, PT ;  /* 0x0000000410007c0c */ /* 0x000fe2000bf46270 */
[C---:B------:R-:W-:Y:S01]  /*c8f0*/  VIADD R24, R71.reuse, 0x40 ;  /* 0x0000004047187836 */ /* 0x040fe20000000000 */
[----:B------:R0:W-:Y:S01]  /*c900*/  @!P0 ST.E.64 desc[UR6][R2.64], R52 ;  /* 0x0000003402008985 */ /* 0x0001e2000c101b06 */
[----:B------:R-:W-:Y:S01]  /*c910*/  ISETP.GE.AND P0, PT, R6, UR4, PT ;  /* 0x0000000406007c0c */ /* 0x000fe2000bf06270 */
[C---:B------:R-:W-:Y:S01]  /*c920*/  VIADD R28, R71.reuse, 0x48 ;  /* 0x00000048471c7836 */ /* 0x040fe20000000000 */
[----:B------:R-:W-:Y:S01]  /*c930*/  @!P5 LEA.HI R0, R0, R0, RZ, 0x1 ;  /* 0x000000000000d211 */ /* 0x000fe200078f08ff */
[----:B------:R-:W-:Y:S01]  /*c940*/  VIADD R32, R71, 0x70 ;  /* 0x0000007047207836 */ /* 0x000fe20000000000 */
[----:B------:R-:W-:Y:S02]  /*c950*/  @!P6 LEA.HI R4, R4, R4, RZ, 0x1 ;  /* 0x000000040404e211 */ /* 0x000fe400078f08ff */
[----:B------:R-:W-:Y:S02]  /*c960*/  @!P5 LOP3.LUT R5, R0, 0xfffffffe, RZ, 0xc0, !PT ;  /* 0xfffffffe0005d812 */ /* 0x000fe400078ec0ff */
[----:B------:R-:W-:-:S02]  /*c970*/  @!P6 LOP3.LUT R7, R4, 0xfffffffe, RZ, 0xc0, !PT ;  /* 0xfffffffe0407e812 */ /* 0x000fc400078ec0ff */
[----:B------:R-:W-:Y:S02]  /*c980*/  @!P3 LEA.HI R0, R13, R13, RZ, 0x1 ;  /* 0x0000000d0d00b211 */ /* 0x000fe400078f08ff */
[----:B------:R-:W-:Y:S01]  /*c990*/  @!P4 LEA.HI R12, R12, R12, RZ, 0x1 ;  /* 0x0000000c0c0cc211 */ /* 0x000fe200078f08ff */
[--C-:B0-----:R-:W-:Y:S01]  /*c9a0*/  @!P5 IMAD.WIDE R2, R5, 0x4, R22.reuse ;  /* 0x000000040502d825 */ /* 0x101fe200078e0216 */
[----:B------:R-:W-:Y:S02]  /*c9b0*/  @!P0 LEA.HI R6, R6, R6, RZ, 0x1 ;  /* 0x0000000606068211 */ /* 0x000fe400078f08ff */
[----:B------:R-:W-:Y:S01]  /*c9c0*/  @!P1 LEA.HI R18, R17, R17, RZ, 0x1 ;  /* 0x0000001111129211 */ /* 0x000fe200078f08ff */
[----:B------:R-:W-:Y:S01]  /*c9d0*/  @!P6 IMAD.WIDE R4, R7, 0x4, R22 ;  /* 0x000000040704e825 */ /* 0x000fe200078e0216 */
[----:B------:R-:W-:Y:S01]  /*c9e0*/  @!P0 LOP3.LUT R7, R6, 0xfffffffe, RZ, 0xc0, !PT ;  /* 0xfffffffe06078812 */ /* 0x000fe200078ec0ff */
[----:B------:R0:W-:Y:S01]  /*c9f0*/  @!P5 ST.E.64 desc[UR6][R2.64], R40 ;  /* 0x000000280200d985 */ /* 0x0001e2000c101b06 */
[----:B------:R-:W-:-:S02]  /*ca00*/  ISETP.GE.AND P5, PT, R24, UR4, PT ;  /* 0x0000000418007c0c */ /* 0x000fc4000bfa6270 */
[----:B------:R-:W-:Y:S01]  /*ca10*/  @!P2 LEA.HI R16, R16, R16, RZ, 0x1 ;  /* 0x000000101010a211 */ /* 0x000fe200078f08ff */
[----:B------:R1:W-:Y:S01]  /*ca20*/  @!P6 ST.E.64 desc[UR6][R4.64], R56 ;  /* 0x000000380400e985 */ /* 0x0003e2000c101b06 */
[----:B------:R-:W-:Y:S01]  /*ca30*/  @!P3 LOP3.LUT R17, R0, 0xfffffffe, RZ, 0xc0, !PT ;  /* 0xfffffffe0011b812 */ /* 0x000fe200078ec0ff */
[----:B------:R-:W-:Y:S01]  /*ca40*/  VIADD R0, R71, 0x50 ;  /* 0x0000005047007836 */ /* 0x000fe20000000000 */
[----:B------:R-:W-:Y:S02]  /*ca50*/  @!P4 LOP3.LUT R13, R12, 0xfffffffe, RZ, 0xc0, !PT ;  /* 0xfffffffe0c0dc812 */ /* 0x000fe400078ec0ff */
[----:B------:R-:W-:Y:S02]  /*ca60*/  @!P2 LOP3.LUT R25, R16, 0xfffffffe, RZ, 0xc0, !PT ;  /* 0xfffffffe1019a812 */ /* 0x000fe400078ec0ff */
[----:B------:R-:W-:Y:S02]  /*ca70*/  ISETP.GE.AND P6, PT, R28, UR4, PT ;  /* 0x000000041c007c0c */ /* 0x000fe4000bfc6270 */
[----:B------:R-:W-:Y:S01]  /*ca80*/  @!P1 LOP3.LUT R29, R18, 0xfffffffe, RZ, 0xc0, !PT ;  /* 0xfffffffe121d9812 */ /* 0x000fe200078ec0ff */
[----:B0-----:R-:W-:Y:S01]  /*ca90*/  @!P0 IMAD.WIDE R2, R7, 0x4, R22 ;  /* 0x0000000407028825 */ /* 0x001fe200078e0216 */
[----:B------:R-:W-:-:S03]  /*caa0*/  @!P5 LEA.HI R24, R24, R24, RZ, 0x1 ;  /* 0x000000181818d211 */ /* 0x000fc600078f08ff */
[--C-:B-1----:R-:W-:Y:S01]  /*cab0*/  @!P4 IMAD.WIDE R4, R13, 0x4, R22.reuse ;  /* 0x000000040d04c825 */ /* 0x102fe200078e0216 */
[----:B------:R0:W-:Y:S01]  /*cac0*/  @!P0 ST.E.64 desc[UR6][R2.64], R10 ;  /* 0x0000000a02008985 */ /* 0x0001e2000c101b06 */
[----:B------:R-:W-:Y:S02]  /*cad0*/  ISETP.GE.AND P0, PT, R0, UR4, PT ;  /* 0x0000000400007c0c */ /* 0x000fe4000bf06270 */
[--C-:B------:R-:W-:Y:S01]  /*cae0*/  @!P3 IMAD.WIDE R6, R17, 0x4, R22.reuse ;  /* 0x000000041106b825 */ /* 0x100fe200078e0216 */
[----:B------:R1:W-:Y:S01]  /*caf0*/  @!P4 ST.E.64 desc[UR6][R4.64], R20 ;  /* 0x000000140400c985 */ /* 0x0003e2000c101b06 */
[----:B------:R-:W-:Y:S02]  /*cb00*/  @!P6 LEA.HI R28, R28, R28, RZ, 0x1 ;  /* 0x0000001c1c1ce211 */ /* 0x000fe400078f08ff */
[----:B------:R-:W-:Y:S01]  /*cb10*/  @!P2 IMAD.WIDE R12, R25, 0x4, R22 ;  /* 0x00000004190ca825 */ /* 0x000fe200078e0216 */
[----:B------:R2:W-:Y:S01]  /*cb20*/  @!P3 ST.E.64 desc[UR6][R6.64], R30 ;  /* 0x0000001e0600b985 */ /* 0x0005e2000c101b06 */
[----:B------:R-:W-:-:S02]  /*cb30*/  ISETP.GE.AND P4, PT, R32, UR4, PT ;  /* 0x0000000420007c0c */ /* 0x000fc4000bf86270 */
[--C-:B------:R-:W-:Y:S01]  /*cb40*/  @!P1 IMAD.WIDE R16, R29, 0x4, R22.reuse ;  /* 0x000000041d109825 */ /* 0x100fe200078e0216 */
[----:B------:R-:W-:Y:S01]  /*cb50*/  @!P2 ST.E.64 desc[UR6][R12.64], R34 ;  /* 0x000000220c00a985 */ /* 0x000fe2000c101b06 */
[----:B0-----:R-:W-:Y:S02]  /*cb60*/  @!P5 LOP3.LUT R3, R24, 0xfffffffe, RZ, 0xc0, !PT ;  /* 0xfffffffe1803d812 */ /* 0x001fe400078ec0ff */
[C---:B------:R-:W-:Y:S01]  /*cb70*/  VIADD R18, R71.reuse, 0x58 ;  /* 0x0000005847127836 */ /* 0x040fe20000000000 */
[----:B------:R-:W-:Y:S01]  /*cb80*/  @!P1 ST.E.64 desc[UR6][R16.64], R46 ;  /* 0x0000002e10009985 */ /* 0x000fe2000c101b06 */
[C---:B------:R-:W-:Y:S01]  /*cb90*/  VIADD R25, R71.reuse, 0x60 ;  /* 0x0000006047197836 */ /* 0x040fe20000000000 */
[----:B------:R-:W-:Y:S01]  /*cba0*/  @!P0 LEA.HI R0, R0, R0, RZ, 0x1 ;  /* 0x0000000000008211 */ /* 0x000fe200078f08ff */
[----:B------:R-:W-:Y:S01]  /*cbb0*/  VIADD R29, R71, 0x68 ;  /* 0x00000068471d7836 */ /* 0x000fe20000000000 */
[----:B------:R-:W-:Y:S01]  /*cbc0*/  ISETP.GE.AND P1, PT, R18, UR4, PT ;  /* 0x0000000412007c0c */ /* 0x000fe2000bf26270 */
[----:B------:R-:W-:Y:S01]  /*cbd0*/  @!P5 IMAD.WIDE R2, R3, 0x4, R22 ;  /* 0x000000040302d825 */ /* 0x000fe200078e0216 */
[----:B------:R-:W-:-:S02]  /*cbe0*/  ISETP.GE.AND P2, PT, R25, UR4, PT ;  /* 0x0000000419007c0c */ /* 0x000fc4000bf46270 */
[----:B------:R-:W-:Y:S01]  /*cbf0*/  ISETP.GE.AND P3, PT, R29, UR4, PT ;  /* 0x000000041d007c0c */ /* 0x000fe2000bf66270 */
[----:B------:R-:W-:Y:S01]  /*cc00*/  VIADD R71, R71, 0x78 ;  /* 0x0000007847477836 */ /* 0x000fe20000000000 */
[----:B-1----:R-:W-:Y:S01]  /*cc10*/  @!P6 LOP3.LUT R5, R28, 0xfffffffe, RZ, 0xc0, !PT ;  /* 0xfffffffe1c05e812 */ /* 0x002fe200078ec0ff */
[----:B------:R0:W-:Y:S01]  /*cc20*/  @!P5 ST.E.64 desc[UR6][R2.64], R38 ;  /* 0x000000260200d985 */ /* 0x0001e2000c101b06 */
[----:B--2---:R-:W-:Y:S02]  /*cc30*/  @!P0 LOP3.LUT R7, R0, 0xfffffffe, RZ, 0xc0, !PT ;  /* 0xfffffffe00078812 */ /* 0x004fe400078ec0ff */
[----:B------:R-:W-:Y:S01]  /*cc40*/  @!P4 LEA.HI R32, R32, R32, RZ, 0x1 ;  /* 0x000000202020c211 */ /* 0x000fe200078f08ff */
[----:B------:R-:W-:Y:S02]  /*cc50*/  @!P6 IMAD.WIDE R4, R5, 0x4, R22 ;  /* 0x000000040504e825 */ /* 0x000fe400078e0216 */
[----:B------:R-:W-:Y:S02]  /*cc60*/  @!P1 LEA.HI R18, R18, R18, RZ, 0x1 ;  /* 0x0000001212129211 */ /* 0x000fe400078f08ff */
[----:B------:R-:W-:Y:S01]  /*cc70*/  @!P2 LEA.HI R25, R25, R25, RZ, 0x1 ;  /* 0x000000191919a211 */ /* 0x000fe200078f08ff */
[----:B------:R1:W-:Y:S01]  /*cc80*/  @!P6 ST.E.64 desc[UR6][R4.64], R50 ;  /* 0x000000320400e985 */ /* 0x0003e2000c101b06 */
[----:B------:R-:W-:-:S02]  /*cc90*/  @!P3 LEA.HI R29, R29, R29, RZ, 0x1 ;  /* 0x0000001d1d1db211 */ /* 0x000fc400078f08ff */
[----:B------:R-:W-:Y:S01]  /*cca0*/  @!P1 LOP3.LUT R11, R18, 0xfffffffe, RZ, 0xc0, !PT ;  /* 0xfffffffe120b9812 */ /* 0x000fe200078ec0ff */
[--C-:B0-----:R-:W-:Y:S01]  /*ccb0*/  @!P0 IMAD.WIDE R2, R7, 0x4, R22.reuse ;  /* 0x0000000407028825 */ /* 0x101fe200078e0216 */
[----:B------:R-:W-:Y:S02]  /*ccc0*/  @!P2 LOP3.LUT R25, R25, 0xfffffffe, RZ, 0xc0, !PT ;  /* 0xfffffffe1919a812 */ /* 0x000fe400078ec0ff */
[----:B------:R-:W-:Y:S02]  /*ccd0*/  @!P3 LOP3.LUT R29, R29, 0xfffffffe, RZ, 0xc0, !PT ;  /* 0xfffffffe1d1db812 */ /* 0x000fe400078ec0ff */
[----:B------:R0:W-:Y:S01]  /*cce0*/  @!P0 ST.E.64 desc[UR6][R2.64], R8 ;  /* 0x0000000802008985 */ /* 0x0001e2000c101b06 */
[----:B------:R-:W-:Y:S01]  /*ccf0*/  ISETP.GE.AND P0, PT, R71, UR4, PT ;  /* 0x0000000447007c0c */ /* 0x000fe2000bf06270 */
        /* <DEDUP_REMOVED lines=12> */
[----:B0-----:R-:W-:-:S05]  /*cdc0*/  LOP3.LUT R3, R71, 0xfffffffe, RZ, 0xc0, !PT ;  /* 0xfffffffe47037812 */ /* 0x001fca00078ec0ff */
[----:B------:R-:W-:-:S05]  /*cdd0*/  IMAD.WIDE R2, R3, 0x4, R22 ;  /* 0x0000000403027825 */ /* 0x000fca00078e0216 */
[----:B------:R0:W-:Y:S01]  /*cde0*/  ST.E.64 desc[UR4][R2.64], R86 ;  /* 0x0000005602007985 */ /* 0x0001e2000c101b04 */
[----:B------:R-:W-:Y:S05]  /*cdf0*/  BRA `(.L_x_6256) ;  /* 0x0000003c00b47947 */ /* 0x000fea0003800000 */
.L_x_6279:
        /* <DEDUP_REMOVED lines=62> */
.L_x_6254:
        /* <DEDUP_REMOVED lines=18> */
.L_x_6282:
[----:B------:R-:W-:Y:S01]  /*d300*/  ULDC UR7, c[0x0][0xc50] ;  /* 0x0003140000077ab9 */ /* 0x000fe20000000800 */
[----:B------:R-:W-:Y:S01]  /*d310*/  UMOV UR36, UR6 ;  /* 0x0000000600247c82 */ /* 0x000fe20008000000 */
[----:B------:R-:W-:-:S11]  /*d320*/  UISETP.NE.AND UP0, UPT, UR7, 0x1, UPT ;  /* 0x000000010700788c */ /* 0x000fd6000bf05270 */
[----:B------:R-:W-:Y:S01]  /*d330*/  @UP0 ULDC UR4, c[0x0][0xc54] ;  /* 0x0003150000040ab9 */ /* 0x000fe20000000800 */
[----:B------:R-:W-:Y:S01]  /*d340*/  @UP0 ULDC UR8, c[0x0][0xc58] ;  /* 0x0003160000080ab9 */ /* 0x000fe20000000800 */
[----:B------:R-:W-:-:S04]  /*d350*/  UIMAD.WIDE.U32 UR4, UR6, UR4, URZ ;  /* 0x00000004060472a5 */ /* 0x000fc8000f8e003f */
[----:B------:R-:W-:-:S12]  /*d360*/  @UP0 USHF.R.U32.HI UR36, URZ, UR8, UR5 ;  /* 0x000000083f240299 */ /* 0x000fd80008011605 */
.L_x_6283:
        /* <DEDUP_REMOVED lines=59> */
.L_x_6285:
        /* <DEDUP_REMOVED lines=32> */
.L_x_6286:
        /* <DEDUP_REMOVED lines=20> */
.L_x_6288:
        /* <DEDUP_REMOVED lines=15> */
.L_x_6287:
        /* <DEDUP_REMOVED lines=22> */
.L_x_6366:
        /* <DEDUP_REMOVED lines=8> */
.L_x_6369:
        /* <DEDUP_REMOVED lines=22> */
.L_x_6292:
[----:B-1----:R-:W-:Y:S01]  /*de90*/  IMAD.MOV.U32 R0, RZ, RZ, 0x1 ;  /* 0x00000001ff007424 */ /* 0x002fe200078e00ff */
[----:B------:R-:W1:Y:S04]  /*dea0*/  S2R R9, SR_TID.X ;  /* 0x0000000000097919 */ /* 0x000e680000002100 */
[----:B------:R-:W-:-:S04]  /*deb0*/  SHF.L.U32 R0, R0, 0x1f, RZ ;  /* 0x0000001f00007819 */ /* 0x000fc800000006ff */
[----:B------:R-:W3:Y:S01]  /*dec0*/  SYNCS.PHASECHK.TRANS64.TRYWAIT P0, [UR38+0x34840], R0 ;  /* 0x03484000ff0075a7 */ /* 0x000ee20008000166 */
[----:B-1----:R-:W-:-:S04]  /*ded0*/  LOP3.LUT R2, R9, 0x7f, RZ, 0xc0, !PT ;  /* 0x0000007f09027812 */ /* 0x002fc800078ec0ff */
[----:B------:R-:W-:Y:S01]  /*dee0*/  ISETP.NE.AND P1, PT, R2, RZ, PT ;  /* 0x000000ff0200720c */ /* 0x000fe20003f25270 */
[----:B---3--:R-:W-:-:S12]  /*def0*/  @!P0 BRA `(.L_x_6293) ;  /* 0x0000003000348947 */ /* 0x008fd80003800000 */
.L_x_6370:
[----:B------:R-:W-:Y:S05]  /*df00*/  @P1 BRA `(.L_x_6294) ;  /* 0x0000000000181947 */ /* 0x000fea0003800000 */
[----:B------:R-:W3:Y:S01]  /*df10*/  S2R R2, SR_TID.X ;  /* 0x0000000000027919 */ /* 0x000ee20000002100 */
[----:B-1----:R-:W-:-:S04]  /*df20*/  IMAD.MOV.U32 R0, RZ, RZ, 0xb000 ;  /* 0x0000b000ff007424 */ /* 0x002fc800078e00ff */
[----:B------:R4:W-:Y:S01]  /*df30*/  SYNCS.ARRIVE.TRANS64 RZ, [UR38+0x34830], R0 ;  /* 0x03483000ffff79a7 */ /* 0x0009e20008000026 */
[----:B---3--:R-:W-:-:S13]  /*df40*/  LOP3.LUT P0, RZ, R2, 0x1f, RZ, 0xc0, !PT ;  /* 0x0000001f02ff7812 */ /* 0x008fda000780c0ff */
[----:B----4-:R-:W-:Y:S05]  /*df50*/  @!P0 BRA `(.L_x_6294) ;  /* 0x0000000000048947 */ /* 0x010fea0003800000 */
[----:B------:R-:W-:Y:S01]  /*df60*/  BPT.TRAP 0x1 ;  /* 0x000000040000795c */ /* 0x000fe20000300000 */
.L_x_6294:
        /* <DEDUP_REMOVED lines=10> */
[----:B------:R-:W-:Y:S01]  /*e010*/  UIMAD UR11, UR11, 0xb0, URZ ;  /* 0x000000b00b0b78a4 */ /* 0x000fe2000f8e023f */
        /* <DEDUP_REMOVED lines=9> */
[----:B------:R3:W-:Y:S01]  /*e0b0*/  UTMALDG.4D [UR8], [UR4], desc[UR6] ;  /* 0x00000608040075b4 */ /* 0x0007e20008019000 */
[----:B------:R-:W-:Y:S01]  /*e0c0*/  @P0 LOP3.LUT R17, R17, 0x2, RZ, 0xfc, !PT ;  /* 0x0000000211110812 */ /* 0x000fe200078efcff */
[----:B------:R3:W-:Y:S02]  /*e0d0*/  UTMALDG.4D [UR16], [UR4], desc[UR6] ;  /* 0x00000610040075b4 */ /* 0x0007e40008019000 */
[----:B---3--:R-:W-:-:S04]  /*e0e0*/  NOP ;  /* 0x0000000000007918 */ /* 0x008fc80000000000 */
.L_x_6290:
        /* <DEDUP_REMOVED lines=22> */
.L_x_6295:
[----:B------:R-:W3:Y:S01]  /*e250*/  LDC R6, c[0x0][0x448] ;  /* 0x00011200ff067b82 */ /* 0x000ee20000000800 */
[----:B------:R-:W4:Y:S01]  /*e260*/  S2R R14, SR_TID.X ;  /* 0x00000000000e7919 */ /* 0x000f220000002100 */
[----:B------:R-:W-:Y:S01]  /*e270*/  USHF.R.S32.HI UR6, URZ, 0x1f, UR36 ;  /* 0x0000001f3f067899 */ /* 0x000fe20008011424 */
[----:B------:R-:W-:Y:S01]  /*e280*/  ULDC.64 UR8, c[0x0][0x2d8] ;  /* 0x0000b60000087ab9 */ /* 0x000fe20000000a00 */
[----:B------:R-:W5:Y:S02]  /*e290*/  S2R R15, SR_CTAID.Z ;  /* 0x00000000000f7919 */ /* 0x000f640000002700 */
[----:B------:R-:W-:Y:S02]  /*e2a0*/  UIMAD UR6, UR6, UR8, URZ ;  /* 0x00000008060672a4 */ /* 0x000fe4000f8e023f */
[----:B-1----:R-:W1:Y:S01]  /*e2b0*/  LDC.64 R2, c[0x0][0x2e0] ;  /* 0x0000b800ff027b82 */ /* 0x002e620000000a00 */
[----:B------:R-:W1:Y:S01]  /*e2c0*/  S2R R12, SR_CTAID.X ;  /* 0x00000000000c7919 */ /* 0x000e620000002500 */
        /* <DEDUP_REMOVED lines=11> */
[-C--:B-1----:R-:W-:Y:S02]  /*e380*/  IMAD R4, R11, R2.reuse, RZ ;  /* 0x000000020b047224 */ /* 0x082fe400078e02ff */
[----:B------:R-:W-:Y:S02]  /*e390*/  IMAD R0, R12, 0x80, R0 ;  /* 0x000000800c007824 */ /* 0x000fe400078e0200 */
[C---:B------:R-:W-:Y:S02]  /*e3a0*/  IMAD R5, R15.reuse, R3, R4 ;  /* 0x000000030f057224 */ /* 0x040fe400078e0204 */
[----:B------:R-:W-:Y:S02]  /*e3b0*/  IMAD.MOV.U32 R4, RZ, RZ, R0 ;  /* 0x000000ffff047224 */ /* 0x000fe400078e0000 */
[----:B------:R-:W-:Y:S01]  /*e3c0*/  IMAD.WIDE.U32 R2, R15, R2, UR4 ;  /* 0x000000040f027e25 */ /* 0x000fe2000f8e0002 */
[----:B------:R-:W-:-:S03]  /*e3d0*/  ULDC.64 UR4, c[0x0][0x2d0] ;  /* 0x0000b40000047ab9 */ /* 0x000fc60000000a00 */
[----:B------:R-:W-:Y:S02]  /*e3e0*/  IMAD.IADD R3, R3, 0x1, R5 ;  /* 0x0000000103037824 */ /* 0x000fe400078e0205 */
[----:B--2---:R-:W-:-:S05]  /*e3f0*/  @P0 IMAD.HI.U32 R10, R0, R9, RZ ;  /* 0x00000009000a0227 */ /* 0x004fca00078e00ff */
        /* <DEDUP_REMOVED lines=24> */
[----:B------:R-:W-:Y:S01]  /*e580*/  ISETP.GE.AND P0, PT, R2, UR4, PT ;  /* 0x0000000402007c0c */ /* 0x000fe2000bf06270 */
[----:B------:R-:W-:Y:S01]  /*e590*/  IMAD.SHL.U32 R2, R13, 0x8, RZ ;  /* 0x000000080d027824 */ /* 0x000fe200078e00ff */
        /* <DEDUP_REMOVED lines=20> */
[----:B------:R1:W-:Y:S01]  /*e6e0*/  @!P2 LDGSTS.E.BYPASS.LTC128B.128 [R21+0x1a400], desc[UR6][R2.64+0x80], !P0 ;  /* 0x1a4000800215afae */ /* 0x0003e2000c101d46 */
[----:B------:R-:W-:Y:S01]  /*e6f0*/  ISETP.GE.AND P2, PT, R5, R6, PT ;  /* 0x000000060500720c */ /* 0x000fe20003f46270 */
[----:B------:R-:W-:Y:S02]  /*e700*/  IMAD.MOV.U32 R5, RZ, RZ, R4 ;  /* 0x000000ffff057224 */ /* 0x000fe400078e0004 */
[----:B-1----:R-:W1:Y:S01]  /*e710*/  SHFL.IDX PT, R2, R7, 0x2, 0x181f ;  /* 0x00581f0007027f89 */ /* 0x002e6200000e0000 */
[----:B0-----:R-:W-:-:S09]  /*e720*/  IMAD.MOV.U32 R4, RZ, RZ, R14 ;  /* 0x000000ffff047224 */ /* 0x001fd200078e000e */
[----:B------:R-:W-:Y:S01]  /*e730*/  @!P2 LEA R20, R9, UR38, 0x1 ;  /* 0x000000260914ac11 */ /* 0x000fe2000f8e08ff */
[----:B------:R-:W-:Y:S01]  /*e740*/  VIADD R3, R8, 0x20 ;  /* 0x0000002008037836 */ /* 0x000fe20000000000 */
[----:B------:R-:W0:Y:S01]  /*e750*/  SHFL.IDX PT, R14, R0, 0x2, 0x181f ;  /* 0x00581f00000e7f89 */ /* 0x000e2200000e0000 */
[----:B------:R-:W-:-:S05]  /*e760*/  @!P2 IMAD.WIDE.U32 R4, R10, 0x2, R4 ;  /* 0x000000020a04a825 */ /* 0x000fca00078e0004 */
[----:B------:R-:W-:Y:S04]  /*e770*/  @!P2 LDGSTS.E.BYPASS.LTC128B.128 [R20+0x16c00], desc[UR6][R4.64], !P1 ;  /* 0x16c000000414afae */ /* 0x000fe8000c901d46 */
[----:B------:R2:W-:Y:S01]  /*e780*/  @!P2 LDGSTS.E.BYPASS.LTC128B.128 [R20+0x1ac00], desc[UR6][R4.64+0x80], !P0 ;  /* 0x1ac000800414afae */ /* 0x0005e2000c101d46 */
[----:B------:R-:W-:Y:S01]  /*e790*/  ISETP.GE.AND P2, PT, R3, R6, PT ;  /* 0x000000060300720c */ /* 0x000fe20003f46270 */
[----:B-1----:R-:W-:Y:S02]  /*e7a0*/  IMAD.MOV.U32 R3, RZ, RZ, R2 ;  /* 0x000000ffff037224 */ /* 0x002fe400078e0002 */
[----:B--2---:R-:W1:Y:S01]  /*e7b0*/  SHFL.IDX PT, R4, R7, 0x3, 0x181f ;  /* 0x00781f0007047f89 */ /* 0x004e6200000e0000 */
[----:B------:R-:W-:-:S09]  /*e7c0*/  VIADD R5, R8, 0x30 ;  /* 0x0000003008057836 */ /* 0x000fd20000000000 */
[----:B------:R-:W-:Y:S01]  /*e7d0*/  @!P2 LEA R21, R9, UR38, 0x1 ;  /* 0x000000260915ac11 */ /* 0x000fe2000f8e08ff */
[----:B0-----:R-:W-:Y:S02]  /*e7e0*/  IMAD.MOV.U32 R2, RZ, RZ, R14 ;  /* 0x000000ffff027224 */ /* 0x001fe400078e000e */
[----:B------:R-:W0:Y:S02]  /*e7f0*/  SHFL.IDX PT, R14, R0, 0x3, 0x181f ;  /* 0x00781f00000e7f89 */ /* 0x000e2400000e0000 */
[----:B------:R-:W-:-:S05]  /*e800*/  @!P2 IMAD.WIDE.U32 R2, R10, 0x2, R2 ;  /* 0x000000020a02a825 */ /* 0x000fca00078e0002 */
[----:B------:R-:W-:Y:S04]  /*e810*/  @!P2 LDGSTS.E.BYPASS.LTC128B.128 [R21+0x17400], desc[UR6][R2.64], !P1 ;  /* 0x174000000215afae */ /* 0x000fe8000c901d46 */
[----:B------:R2:W-:Y:S01]  /*e820*/  @!P2 LDGSTS.E.BYPASS.LTC128B.128 [R21+0x1b400], desc[UR6][R2.64+0x80], !P0 ;  /* 0x1b4000800215afae */ /* 0x0005e2000c101d46 */
[----:B------:R-:W-:Y:S01]  /*e830*/  ISETP.GE.AND P2, PT, R5, R6, PT ;  /* 0x000000060500720c */ /* 0x000fe20003f46270 */
[----:B-1----:R-:W-:Y:S02]  /*e840*/  IMAD.MOV.U32 R5, RZ, RZ, R4 ;  /* 0x000000ffff057224 */ /* 0x002fe400078e0004 */
[----:B--2---:R-:W1:Y:S01]  /*e850*/  SHFL.IDX PT, R2, R7, 0x4, 0x181f ;  /* 0x00981f0007027f89 */ /* 0x004e6200000e0000 */
        /* <DEDUP_REMOVED lines=29> */
[----:B--2---:R1:W2:Y:S01]  /*ea30*/  SHFL.IDX PT, R20, R7, 0x7, 0x181f ;  /* 0x00f81f0007147f89 */ /* 0x0042a200000e0000 */
[----:B0-----:R-:W-:-:S09]  /*ea40*/  IMAD.MOV.U32 R2, RZ, RZ, R14 ;  /* 0x000000ffff027224 */ /* 0x001fd200078e000e */
[----:B------:R-:W-:Y:S01]  /*ea50*/  @!P2 LEA R21, R9, UR38, 0x1 ;  /* 0x000000260915ac11 */ /* 0x000fe2000f8e08ff */
[----:B------:R1:W0:Y:S01]  /*ea60*/  SHFL.IDX PT, R14, R0, 0x7, 0x181f ;  /* 0x00f81f00000e7f89 */ /* 0x00022200000e0000 */
[----:B------:R-:W-:-:S05]  /*ea70*/  @!P2 IMAD.WIDE.U32 R2, R10, 0x2, R2 ;  /* 0x000000020a02a825 */ /* 0x000fca00078e0002 */
[----:B------:R1:W-:Y:S04]  /*ea80*/  @!P2 LDGSTS.E.BYPASS.LTC128B.128 [R21+0x19400], desc[UR6][R2.64], !P1 ;  /* 0x194000000215afae */ /* 0x0003e8000c901d46 */
[----:B------:R1:W-:Y:S02]  /*ea90*/  @!P2 LDGSTS.E.BYPASS.LTC128B.128 [R21+0x1d400], desc[UR6][R2.64+0x80], !P0 ;  /* 0x1d4000800215afae */ /* 0x0003e4000c101d46 */
.L_x_6387:
[----:B-1----:R-:W-:Y:S01]  /*eaa0*/  VIADD R3, R8, 0x70 ;  /* 0x0000007008037836 */ /* 0x002fe20000000000 */
[----:B------:R-:W-:Y:S01]  /*eab0*/  BSSY B0, `(.L_x_6297) ;  /* 0x000000d000007945 */ /* 0x000fe20003800000 */
[----:B0-----:R-:W-:-:S03]  /*eac0*/  IMAD.MOV.U32 R2, RZ, RZ, R14 ;  /* 0x000000ffff027224 */ /* 0x001fc600078e000e */
[----:B------:R-:W-:Y:S01]  /*ead0*/  ISETP.GE.AND P2, PT, R3, R6, PT ;  /* 0x000000060300720c */ /* 0x000fe20003f46270 */
[----:B--2---:R-:W-:-:S12]  /*eae0*/  IMAD.MOV.U32 R3, RZ, RZ, R20 ;  /* 0x000000ffff037224 */ /* 0x004fd800078e0014 */
        /* <DEDUP_REMOVED lines=8> */
[----:B------:R0:W-:Y:S02]  /*eb70*/  LDGSTS.E.BYPASS.LTC128B.128 [R9+0x1dc00], desc[UR4][R2.64+0x80], !P0 ;  /* 0x1dc0008002097fae */ /* 0x0001e4000c101d44 */
.L_x_6298:
[----:B------:R-:W-:Y:S05]  /*eb80*/  BSYNC B0 ;  /* 0x0000000000007941 */ /* 0x000fea0003800000 */
.L_x_6297:
[----:B------:R-:W-:Y:S01]  /*eb90*/  NOP ;  /* 0x0000000000007918 */ /* 0x000fe20000000000 */
[----:B------:R-:W-:Y:S01]  /*eba0*/  SYNCS.ARRIVE.TRANS64.RED.A0T1 RZ, [UR38+0x34800], RZ ;  /* 0x034800ffffff79a7 */ /* 0x000fe20008200426 */
[----:B------:R-:W-:Y:S01]  /*ebb0*/  IMAD.MOV.U32 R0, RZ, RZ, 0x1 ;  /* 0x00000001ff007424 */ /* 0x000fe200078e00ff */
[----:B------:R-:W-:Y:S04]  /*ebc0*/  ARRIVES.LDGSTSBAR.64.TRANSCNT [UR38+0x34800] ;  /* 0x03480000ff0079b0 */ /* 0x000fe80008000aa6 */
[----:B------:R-:W-:Y:S01]  /*ebd0*/  SHF.L.U32 R0, R0, 0x1f, RZ ;  /* 0x0000001f00007819 */ /* 0x000fe200000006ff */
[----:B------:R-:W-:Y:S01]  /*ebe0*/  NOP ;  /* 0x0000000000007918 */ /* 0x000fe20000000000 */
[----:B0-----:R-:W2:Y:S01]  /*ebf0*/  LDL.LU R3, [R1+0x4] ;  /* 0x0000040001037983 */ /* 0x001ea20000300800 */
[----:B------:R-:W-:Y:S01]  /*ec00*/  SYNCS.ARRIVE.TRANS64.A1T0 RZ, [UR38+0x34800], RZ ;  /* 0x034800ffffff79a7 */ /* 0x000fe20008100026 */
[----:B------:R-:W0:Y:S01]  /*ec10*/  SYNCS.PHASECHK.TRANS64.TRYWAIT P0, [UR38+0x34820], R0 ;  /* 0x03482000ff0075a7 */ /* 0x000e220008000166 */
[----:B--2---:R-:W-:-:S05]  /*ec20*/  VIADD R6, R3, 0xfffffffe ;  /* 0xfffffffe03067836 */ /* 0x004fca0000000000 */
[----:B------:R-:W-:Y:S01]  /*ec30*/  ISETP.GE.AND P1, PT, R6, UR39, PT ;  /* 0x0000002706007c0c */ /* 0x000fe2000bf26270 */
[----:B0-----:R-:W-:-:S12]  /*ec40*/  @!P0 BRA `(.L_x_6299) ;  /* 0x0000002c009c8947 */ /* 0x001fd80003800000 */
.L_x_6388:
[----:B------:R-:W-:Y:S02]  /*ec50*/  IMAD.MOV.U32 R10, RZ, RZ, 0x1 ;  /* 0x00000001ff0a7424 */ /* 0x000fe400078e00ff */
[----:B0-----:R-:W-:Y:S01]  /*ec60*/  IMAD.MOV.U32 R0, RZ, RZ, RZ ;  /* 0x000000ffff007224 */ /* 0x001fe200078e00ff */
        /* <DEDUP_REMOVED lines=26> */
.L_x_6332:
        /* <DEDUP_REMOVED lines=28> */
.L_x_6304:
[----:B------:R-:W1:Y:S01]  /*efd0*/  S2R R2, SR_TID.X ;  /* 0x0000000000027919 */ /* 0x000e620000002100 */
[----:B------:R-:W-:Y:S01]  /*efe0*/  BSSY B2, `(.L_x_6305) ;  /* 0x0000006000027945 */ /* 0x000fe20003800000 */
[----:B-1----:R-:W-:Y:S02]  /*eff0*/  LOP3.LUT R3, R2, 0x7f, RZ, 0xc0, !PT ;  /* 0x0000007f02037812 */ /* 0x002fe400078ec0ff */
[----:B------:R-:W-:Y:S02]  /*f000*/  SHF.L.U32 R2, R7, 0x1f, RZ ;  /* 0x0000001f07027819 */ /* 0x000fe400000006ff */
[----:B------:R-:W-:Y:S02]  /*f010*/  ISETP.NE.AND P2, PT, R3, RZ, PT ;  /* 0x000000ff0300720c */ /* 0x000fe40003f45270 */
[----:B------:R-:W1:Y:S02]  /*f020*/  SYNCS.PHASECHK.TRANS64.TRYWAIT P0, [UR38+0x34848], R2 ;  /* 0x03484802ff0075a7 */ /* 0x000e640008000166 */
[----:B-1----:R-:W-:Y:S09]  /*f030*/  @!P0 BRA `(.L_x_6306) ;  /* 0x0000002800b88947 */ /* 0x002ff20003800000 */
.L_x_6389:
[----:B------:R-:W-:Y:S05]  /*f040*/  BSYNC B2 ;  /* 0x0000000000027941 */ /* 0x000fea0003800000 */
.L_x_6305:
[----:B------:R-:W-:Y:S04]  /*f050*/  BSSY B2, `(.L_x_6307) ;  /* 0x0000007000027945 */ /* 0x000fe80003800000 */
[----:B------:R-:W-:Y:S05]  /*f060*/  @P2 BRA `(.L_x_6308) ;  /* 0x0000000000142947 */ /* 0x000fea0003800000 */
[----:B------:R-:W-:Y:S01]  /*f070*/  ISETP.NE.AND P0, PT, R9, RZ, PT ;  /* 0x000000ff0900720c */ /* 0x000fe20003f05270 */
[----:B-1----:R-:W-:-:S04]  /*f080*/  IMAD.MOV.U32 R3, RZ, RZ, 0xb000 ;  /* 0x0000b000ff037424 */ /* 0x002fc800078e00ff */
[----:B------:R2:W-:Y:S08]  /*f090*/  SYNCS.ARRIVE.TRANS64 RZ, [UR38+0x34838], R3 ;  /* 0x03483803ffff79a7 */ /* 0x0005f00008000026 */
[----:B--2---:R-:W-:Y:S05]  /*f0a0*/  @!P0 BRA `(.L_x_6308) ;  /* 0x0000000000048947 */ /* 0x004fea0003800000 */
[----:B------:R-:W-:Y:S01]  /*f0b0*/  BPT.TRAP 0x1 ;  /* 0x000000040000795c */ /* 0x000fe20000300000 */
.L_x_6308:
[----:B------:R-:W-:Y:S05]  /*f0c0*/  BSYNC B2 ;  /* 0x0000000000027941 */ /* 0x000fea0003800000 */
.L_x_6307:
        /* <DEDUP_REMOVED lines=11> */
.L_x_6309:
        /* <DEDUP_REMOVED lines=13> */
.L_x_6310:
        /* <DEDUP_REMOVED lines=12> */
.L_x_6390:
[----:B------:R-:W-:Y:S05]  /*f310*/  BSYNC B2 ;  /* 0x0000000000027941 */ /* 0x000fea0003800000 */
.L_x_6311:
        /* <DEDUP_REMOVED lines=9> */
.L_x_6314:
[----:B------:R-:W-:Y:S05]  /*f3b0*/  BSYNC B2 ;  /* 0x0000000000027941 */ /* 0x000fea0003800000 */
.L_x_6313:
        /* <DEDUP_REMOVED lines=10> */
.L_x_6315:
        /* <DEDUP_REMOVED lines=13> */
.L_x_6316:
        /* <DEDUP_REMOVED lines=10> */
.L_x_6303:
[----:B------:R-:W-:Y:S05]  /*f5d0*/  BSYNC B1 ;  /* 0x0000000000017941 */ /* 0x000fea0003800000 */
.L_x_6302:
        /* <DEDUP_REMOVED lines=27> */
.L_x_6319:
[----:B------:R-:W1:Y:S01]  /*f790*/  S2R R2, SR_TID.X ;  /* 0x0000000000027919 */ /* 0x000e620000002100 */
[----:B------:R-:W-:Y:S01]  /*f7a0*/  BSSY B2, `(.L_x_6320) ;  /* 0x0000006000027945 */ /* 0x000fe20003800000 */
[----:B-1----:R-:W-:Y:S02]  /*f7b0*/  LOP3.LUT R3, R2, 0x7f, RZ, 0xc0, !PT ;  /* 0x0000007f02037812 */ /* 0x002fe400078ec0ff */
[----:B------:R-:W-:Y:S02]  /*f7c0*/  SHF.L.U32 R2, R10, 0x1f, RZ ;  /* 0x0000001f0a027819 */ /* 0x000fe400000006ff */
[----:B------:R-:W-:Y:S02]  /*f7d0*/  ISETP.NE.AND P2, PT, R3, RZ, PT ;  /* 0x000000ff0300720c */ /* 0x000fe40003f45270 */
[----:B------:R-:W1:Y:S02]  /*f7e0*/  SYNCS.PHASECHK.TRANS64.TRYWAIT P0, [UR38+0x34840], R2 ;  /* 0x03484002ff0075a7 */ /* 0x000e640008000166 */
[----:B-1----:R-:W-:Y:S09]  /*f7f0*/  @!P0 BRA `(.L_x_6321) ;  /* 0x0000002000f88947 */ /* 0x002ff20003800000 */
.L_x_6391:
[----:B------:R-:W-:Y:S05]  /*f800*/  BSYNC B2 ;  /* 0x0000000000027941 */ /* 0x000fea0003800000 */
.L_x_6320:
[----:B------:R-:W-:Y:S04]  /*f810*/  BSSY B2, `(.L_x_6322) ;  /* 0x0000007000027945 */ /* 0x000fe80003800000 */
[----:B------:R-:W-:Y:S05]  /*f820*/  @P2 BRA `(.L_x_6323) ;  /* 0x0000000000142947 */ /* 0x000fea0003800000 */
[----:B------:R-:W-:Y:S01]  /*f830*/  ISETP.NE.AND P0, PT, R9, RZ, PT ;  /* 0x000000ff0900720c */ /* 0x000fe20003f05270 */
[----:B-1----:R-:W-:-:S04]  /*f840*/  IMAD.MOV.U32 R2, RZ, RZ, 0xb000 ;  /* 0x0000b000ff027424 */ /* 0x002fc800078e00ff */
[----:B------:R2:W-:Y:S08]  /*f850*/  SYNCS.ARRIVE.TRANS64 RZ, [UR38+0x34830], R2 ;  /* 0x03483002ffff79a7 */ /* 0x0005f00008000026 */
[----:B--2---:R-:W-:Y:S05]  /*f860*/  @!P0 BRA `(.L_x_6323) ;  /* 0x0000000000048947 */ /* 0x004fea0003800000 */
[----:B------:R-:W-:Y:S01]  /*f870*/  BPT.TRAP 0x1 ;  /* 0x000000040000795c */ /* 0x000fe20000300000 */
.L_x_6323:
[----:B------:R-:W-:Y:S05]  /*f880*/  BSYNC B2 ;  /* 0x0000000000027941 */ /* 0x000fea0003800000 */
.L_x_6322:
        /* <DEDUP_REMOVED lines=11> */
.L_x_6324:
        /* <DEDUP_REMOVED lines=14> */
.L_x_6325:
        /* <DEDUP_REMOVED lines=12> */
.L_x_6392:
[----:B------:R-:W-:Y:S05]  /*fae0*/  BSYNC B2 ;  /* 0x0000000000027941 */ /* 0x000fea0003800000 */
.L_x_6326:
        /* <DEDUP_REMOVED lines=9> */
.L_x_6329:
[----:B------:R-:W-:Y:S05]  /*fb80*/  BSYNC B2 ;  /* 0x0000000000027941 */ /* 0x000fea0003800000 */
.L_x_6328:
        /* <DEDUP_REMOVED lines=10> */
.L_x_6330:
        /* <DEDUP_REMOVED lines=13> */
.L_x_6331:
        /* <DEDUP_REMOVED lines=10> */
.L_x_6318:
[----:B------:R-:W-:Y:S05]  /*fda0*/  BSYNC B1 ;  /* 0x0000000000017941 */ /* 0x000fea0003800000 */
.L_x_6317:
[----:B------:R-:W-:Y:S02]  /*fdb0*/  VIADD R6, R6, 0xfffffffe ;  /* 0xfffffffe06067836 */ /* 0x000fe40000000000 */
[----:B------:R-:W-:Y:S01]  /*fdc0*/  IMAD.MOV.U32 R7, RZ, RZ, R10 ;  /* 0x000000ffff077224 */ /* 0x000fe200078e000a */
[----:B------:R-:W-:Y:S06]  /*fdd0*/  @P1 BRA `(.L_x_6332) ;  /* 0xfffffff0000c1947 */ /* 0x000fec000383ffff */
[----:B------:R-:W-:Y:S05]  /*fde0*/  BSYNC B0 ;  /* 0x0000000000007941 */ /* 0x000fea0003800000 */
.L_x_6301:
        /* <DEDUP_REMOVED lines=29> */
.L_x_6334:
[----:B------:R-:W1:Y:S01]  /*ffc0*/  S2R R2, SR_TID.X ;  /* 0x0000000000027919 */ /* 0x000e620000002100 */
[----:B------:R-:W-:Y:S01]  /*ffd0*/  BSSY B1, `(.L_x_6335) ;  /* 0x0000006000017945 */ /* 0x000fe20003800000 */
[----:B-1----:R-:W-:Y:S02]  /*ffe0*/  LOP3.LUT R3, R2, 0x7f, RZ, 0xc0, !PT ;  /* 0x0000007f02037812 */ /* 0x002fe400078ec0ff */
[----:B------:R-:W-:Y:S02]  /*fff0*/  SHF.L.U32 R2, R10, 0x1f, RZ ;  /* 0x0000001f0a027819 */ /* 0x000fe400000006ff */
[----:B------:R-:W-:Y:S02]  /*10000*/  ISETP.NE.AND P1, PT, R3, RZ, PT ;  /* 0x000000ff0300720c */ /* 0x000fe40003f25270 */
[----:B------:R-:W1:Y:S02]  /*10010*/  SYNCS.PHASECHK.TRANS64.TRYWAIT P0, [UR38+0x34848], R2 ;  /* 0x03484802ff0075a7 */ /* 0x000e640008000166 */
[----:B-1----:R-:W-:Y:S09]  /*10020*/  @!P0 BRA `(.L_x_6336) ;  /* 0x0000001c001c8947 */ /* 0x002ff20003800000 */
.L_x_6393:
[----:B------:R-:W-:Y:S05]  /*10030*/  BSYNC B1 ;  /* 0x0000000000017941 */ /* 0x000fea0003800000 */
.L_x_6335:
[----:B------:R-:W-:Y:S04]  /*10040*/  BSSY B1, `(.L_x_6337) ;  /* 0x0000007000017945 */ /* 0x000fe80003800000 */
[----:B------:R-:W-:Y:S05]  /*10050*/  @P1 BRA `(.L_x_6338) ;  /* 0x0000000000141947 */ /* 0x000fea0003800000 */
[----:B------:R-:W-:Y:S01]  /*10060*/  ISETP.NE.AND P0, PT, R9, RZ, PT ;  /* 0x000000ff0900720c */ /* 0x000fe20003f05270 */
[----:B-1----:R-:W-:-:S04]  /*10070*/  IMAD.MOV.U32 R3, RZ, RZ, 0xb000 ;  /* 0x0000b000ff037424 */ /* 0x002fc800078e00ff */
[----:B------:R2:W-:Y:S08]  /*10080*/  SYNCS.ARRIVE.TRANS64 RZ, [UR38+0x34838], R3 ;  /* 0x03483803ffff79a7 */ /* 0x0005f00008000026 */
[----:B--2---:R-:W-:Y:S05]  /*10090*/  @!P0 BRA `(.L_x_6338) ;  /* 0x0000000000048947 */ /* 0x004fea0003800000 */
[----:B------:R-:W-:Y:S01]  /*100a0*/  BPT.TRAP 0x1 ;  /* 0x000000040000795c */ /* 0x000fe20000300000 */
.L_x_6338:
[----:B------:R-:W-:Y:S05]  /*100b0*/  BSYNC B1 ;  /* 0x0000000000017941 */ /* 0x000fea0003800000 */
.L_x_6337:
        /* <DEDUP_REMOVED lines=11> */
.L_x_6339:
        /* <DEDUP_REMOVED lines=14> */
.L_x_6340:
        /* <DEDUP_REMOVED lines=11> */
.L_x_6394:
[----:B------:R-:W-:Y:S05]  /*10300*/  BSYNC B1 ;  /* 0x0000000000017941 */ /* 0x000fea0003800000 */
.L_x_6341:
        /* <DEDUP_REMOVED lines=9> */
.L_x_6344:
[----:B------:R-:W-:Y:S05]  /*103a0*/  BSYNC B1 ;  /* 0x0000000000017941 */ /* 0x000fea0003800000 */
.L_x_6343:
        /* <DEDUP_REMOVED lines=10> */
.L_x_6345:
        /* <DEDUP_REMOVED lines=13> */
.L_x_6346:
        /* <DEDUP_REMOVED lines=10> */
.L_x_6333:
[----:B------:R-:W-:Y:S05]  /*105c0*/  BSYNC B0 ;  /* 0x0000000000007941 */ /* 0x000fea0003800000 */
.L_x_6300:
        /* <DEDUP_REMOVED lines=11> */
.L_x_6395:
[----:B------:R-:W-:Y:S05]  /*10680*/  BSYNC B1 ;  /* 0x0000000000017941 */ /* 0x000fea0003800000 */
.L_x_6349:
        /* <DEDUP_REMOVED lines=8> */
.L_x_6352:
[----:B------:R-:W-:Y:S05]  /*10710*/  BSYNC B1 ;  /* 0x0000000000017941 */ /* 0x000fea0003800000 */
.L_x_6351:
        /* <DEDUP_REMOVED lines=13> */
.L_x_6353:
        /* <DEDUP_REMOVED lines=13> */
.L_x_6354:
        /* <DEDUP_REMOVED lines=8> */
.L_x_6348:
[----:B------:R-:W-:Y:S05]  /*10940*/  BSYNC B0 ;  /* 0x0000000000007941 */ /* 0x000fea0003800000 */
.L_x_6347:
[----:B------:R-:W-:-:S05]  /*10950*/  VIADD R0, R0, 0x1 ;  /* 0x0000000100007836 */ /* 0x000fca0000000000 */
[----:B------:R-:W-:-:S04]  /*10960*/  ISETP.NE.AND P0, PT, R0, 0x2, PT ;  /* 0x000000020000780c */ /* 0x000fc80003f05270 */
[----:B0-----:R-:W-:Y:S02]  /*10970*/  SEL R3, RZ, 0x1, P0 ;  /* 0x00000001ff037807 */ /* 0x001fe40000000000 */
[----:B------:R-:W-:Y:S02]  /*10980*/  SEL R0, R0, RZ, P0 ;  /* 0x000000ff00007207 */ /* 0x000fe40000000000 */
[----:B------:R-:W-:Y:S01]  /*10990*/  LOP3.LUT R10, R10, R3, RZ, 0x3c, !PT ;  /* 0x000000030a0a7212 */ /* 0x000fe200078e3cff */
[----:B------:R-:W-:-:S07]  /*109a0*/  IMAD.MOV.U32 R3, RZ, RZ, RZ ;  /* 0x000000ffff037224 */ /* 0x000fce00078e00ff */
.L_x_6284:
[----:B------:R-:W0:Y:S01]  /*109b0*/  S2R R5, SR_CgaCtaId ;  /* 0x0000000000057919 */ /* 0x000e220000008800 */
[----:B------:R-:W-:Y:S02]  /*109c0*/  MOV R2, 0x400 ;  /* 0x0000040000027802 */ /* 0x000fe40000000f00 */
[----:B------:R-:W-:Y:S02]  /*109d0*/  SHF.L.U32 R3, R3, 0x1f, RZ ;  /* 0x0000001f03037819 */ /* 0x000fe400000006ff */
[----:B0-----:R-:W-:-:S04]  /*109e0*/  LEA R2, R5, R2, 0x18 ;  /* 0x0000000205027211 */ /* 0x001fc800078ec0ff */
[----:B------:R-:W0:Y:S02]  /*109f0*/  SYNCS.PHASECHK.TRANS64.TRYWAIT P0, [R2+URZ+0x34820], R3 ;  /* 0x03482003020075a7 */ /* 0x000e24000800017f */
[----:B0-----:R-:W-:Y:S05]  /*10a00*/  @!P0 BRA `(.L_x_6355) ;  /* 0x0000001000e88947 */ /* 0x001fea0003800000 */
.L_x_6396:
[----:B------:R-:W-:-:S03]  /*10a10*/  UMOV UR4, 0xffffffff ;  /* 0xffffffff00047882 */ /* 0x000fc60000000000 */
[----:B------:R-:W-:Y:S05]  /*10a20*/  BRA.DIV UR4, `(.L_x_6356) ;  /* 0x0000001204f47947 */ /* 0x000fea000b800000 */
[----:B0-----:R-:W0:Y:S02]  /*10a30*/  S2R R3, SR_TID.X ;  /* 0x0000000000037919 */ /* 0x001e240000002100 */
[----:B0-----:R-:W-:-:S04]  /*10a40*/  SHF.R.U32.HI R3, RZ, 0x5, R3 ;  /* 0x00000005ff037819 */ /* 0x001fc80000011603 */
[----:B------:R-:W-:-:S05]  /*10a50*/  LOP3.LUT R3, R3, 0x3, RZ, 0xc0, !PT ;  /* 0x0000000303037812 */ /* 0x000fca00078ec0ff */
[----:B------:R0:W1:Y:S02]  /*10a60*/  SHFL.IDX PT, R14, R3, RZ, 0x1f ;  /* 0x00001fff030e7589 */ /* 0x00006400000e0000 */
.L_x_6399:
[----:B-1----:R-:W-:-:S13]  /*10a70*/  ISETP.NE.AND P0, PT, R14, RZ, PT ;  /* 0x000000ff0e00720c */ /* 0x002fda0003f05270 */
[----:B------:R-:W-:Y:S05]  /*10a80*/  @P0 BRA `(.L_x_6256) ;  /* 0x0000000000900947 */ /* 0x000fea0003800000 */
[----:B------:R-:W-:-:S03]  /*10a90*/  UMOV UR4, 0xffffffff ;  /* 0xffffffff00047882 */ /* 0x000fc60000000000 */
[----:B------:R-:W-:Y:S05]  /*10aa0*/  BRA.DIV UR4, `(.L_x_6357) ;  /* 0x0000001604087947 */ /* 0x000fea000b800000 */
[----:B------:R-:W-:-:S13]  /*10ab0*/  ELECT P6, URZ, PT ;  /* 0x00000000003f782f */ /* 0x000fda00038c0000 */
.L_x_6402:
        /* <DEDUP_REMOVED lines=8> */
.L_x_6358:
        /* <DEDUP_REMOVED lines=12> */
.L_x_6403:
[----:B------:R-:W1:Y:S02]  /*10c00*/  SYNCS.PHASECHK.TRANS64.TRYWAIT P0, [R8+URZ], R5 ;  /* 0x00000005080075a7 */ /* 0x000e64000800017f */
[----:B-1----:R-:W-:Y:S05]  /*10c10*/  @!P0 BRA `(.L_x_6360) ;  /* 0x0000001000e08947 */ /* 0x002fea0003800000 */
.L_x_6404:
[----:B------:R-:W-:Y:S05]  /*10c20*/  @!P2 BRA `(.L_x_6361) ;  /* 0x000000000004a947 */ /* 0x000fea0003800000 */
[----:B------:R-:W-:Y:S01]  /*10c30*/  BPT.TRAP 0x1 ;  /* 0x000000040000795c */ /* 0x000fe20000300000 */
.L_x_6361:
[----:B------:R-:W-:-:S04]  /*10c40*/  VIADD R3, R2, 0x34860 ;  /* 0x0003486002037836 */ /* 0x000fc80000000000 */
[----:B0-----:R-:W-:-:S04]  /*10c50*/  IMAD R7, R0, 0x8, R3 ;  /* 0x0000000800077824 */ /* 0x001fc800078e0203 */
[----:B------:R-:W0:Y:S02]  /*10c60*/  SYNCS.PHASECHK.TRANS64.TRYWAIT P0, [R7+URZ], R4 ;  /* 0x00000004070075a7 */ /* 0x000e24000800017f */
[----:B0-----:R-:W-:Y:S05]  /*10c70*/  @!P0 BRA `(.L_x_6362) ;  /* 0x0000001000dc8947 */ /* 0x001fea0003800000 */
.L_x_6405:
[----:B------:R-:W-:-:S07]  /*10c80*/  IMAD R6, R6, 0x8, R3 ;  /* 0x0000000806067824 */ /* 0x000fce00078e0203 */
.L_x_6363:
[----:B--2---:R2:W3:Y:S02]  /*10c90*/  SYNCS.PHASECHK.TRANS64.TRYWAIT P0, [R6+URZ], R5 ;  /* 0x00000005060075a7 */ /* 0x0044e4000800017f */
[----:B---3--:R-:W-:Y:S05]  /*10ca0*/  @!P0 NANOSLEEP.SYNCS 0x989680 ;  /* 0x009896800000895d */ /* 0x008fea0003900000 */
[----:B------:R-:W3:Y:S02]  /*10cb0*/  @!P0 SYNCS.PHASECHK.TRANS64 P0, [R6+URZ], R5 ;  /* 0x00000005060085a7 */ /* 0x000ee4000800007f */
[----:B---3--:R-:W-:Y:S05]  /*10cc0*/  @!P0 BRA `(.L_x_6363) ;  /* 0xfffffffc00f08947 */ /* 0x008fea000383ffff */
.L_x_6256:
[----:B------:R-:W-:Y:S05]  /*10cd0*/  BSYNC B6 ;  /* 0x0000000000067941 */ /* 0x000fea0003800000 */
.L_x_6253:
[----:B------:R-:W-:Y:S05]  /*10ce0*/  EXIT ;  /* 0x000000000000794d */ /* 0x000fea0003800000 */
.L_x_6260:
[----:B------:R-:W-:-:S13]  /*10cf0*/  R2UR UR4, R16 ;  /* 0x00000000100472ca */ /* 0x000fda00000e0000 */
[----:B0-----:R-:W-:-:S04]  /*10d00*/  IMAD.U32 R3, RZ, RZ, UR4 ;  /* 0x00000004ff037e24 */ /* 0x001fc8000f8e00ff */
[----:B------:R0:W1:Y:S03]  /*10d10*/  SYNCS.PHASECHK.TRANS64.TRYWAIT P0, [R3+URZ+0x34800], R0 ;  /* 0x03480000030075a7 */ /* 0x000066000800017f */
[----:B-1----:R-:W-:Y:S05]  /*10d20*/  @!P0 NANOSLEEP.SYNCS 0x989680 ;  /* 0x009896800000895d */ /* 0x002fea0003900000 */
[----:B------:R-:W1:Y:S02]  /*10d30*/  @!P0 SYNCS.PHASECHK.TRANS64 P0, [R3+URZ+0x34800], R0 ;  /* 0x03480000030085a7 */ /* 0x000e64000800007f */
[----:B-1----:R-:W-:Y:S05]  /*10d40*/  @!P0 BRA `(.L_x_6260) ;  /* 0xfffffffc00e88947 */ /* 0x002fea000383ffff */
[----:B------:R-:W-:Y:S05]  /*10d50*/  BRA `(.L_x_6364) ;  /* 0xffffff04008c7947 */ /* 0x000fea000383ffff */
.L_x_6264:
[----:B------:R-:W-:-:S13]  /*10d60*/  R2UR UR4, R16 ;  /* 0x00000000100472ca */ /* 0x000fda00000e0000 */
[----:B0-----:R-:W-:-:S04]  /*10d70*/  IMAD.U32 R3, RZ, RZ, UR4 ;  /* 0x00000004ff037e24 */ /* 0x001fc8000f8e00ff */
[----:B------:R0:W2:Y:S03]  /*10d80*/  SYNCS.PHASECHK.TRANS64.TRYWAIT P2, [R3+URZ+0x34830], R0 ;  /* 0x03483000030075a7 */ /* 0x0000a6000804017f */
[----:B--2---:R-:W-:Y:S05]  /*10d90*/  @!P2 NANOSLEEP.SYNCS 0x989680 ;  /* 0x009896800000a95d */ /* 0x004fea0003900000 */
[----:B------:R-:W2:Y:S02]  /*10da0*/  @!P2 SYNCS.PHASECHK.TRANS64 P2, [R3+URZ+0x34830], R0 ;  /* 0x034830000300a5a7 */ /* 0x000ea4000804007f */
[----:B--2---:R-:W-:Y:S05]  /*10db0*/  @!P2 BRA `(.L_x_6264) ;  /* 0xfffffffc00e8a947 */ /* 0x004fea000383ffff */
[----:B------:R-:W-:Y:S05]  /*10dc0*/  BRA `(.L_x_6263) ;  /* 0xffffff0400bc7947 */ /* 0x000fea000383ffff */
.L_x_6269:
[----:B-1----:R1:W2:Y:S02]  /*10dd0*/  SYNCS.PHASECHK.TRANS64.TRYWAIT P2, [R5+URZ+0x34830], R4 ;  /* 0x03483004050075a7 */ /* 0x0022a4000804017f */
[----:B--2---:R-:W-:Y:S05]  /*10de0*/  @!P2 NANOSLEEP.SYNCS 0x989680 ;  /* 0x009896800000a95d */ /* 0x004fea0003900000 */
[----:B------:R-:W2:Y:S02]  /*10df0*/  @!P2 SYNCS.PHASECHK.TRANS64 P2, [R5+URZ+0x34830], R4 ;  /* 0x034830040500a5a7 */ /* 0x000ea4000804007f */
[----:B--2---:R-:W-:Y:S05]  /*10e00*/  @!P2 BRA `(.L_x_6269) ;  /* 0xfffffffc00f0a947 */ /* 0x004fea000383ffff */
[----:B------:R-:W-:Y:S05]  /*10e10*/  BRA `(.L_x_6266) ;  /* 0xffffff5400b47947 */ /* 0x000fea000383ffff */
.L_x_6273:
[----:B-1----:R-:W-:-:S04]  /*10e20*/  IMAD.U32 R5, RZ, RZ, UR6 ;  /* 0x00000006ff057e24 */ /* 0x002fc8000f8e00ff */
[----:B------:R1:W2:Y:S03]  /*10e30*/  SYNCS.PHASECHK.TRANS64.TRYWAIT P2, [R5+URZ+0x34850], R4 ;  /* 0x03485004050075a7 */ /* 0x0002a6000804017f */
[----:B--2---:R-:W-:Y:S05]  /*10e40*/  @!P2 NANOSLEEP.SYNCS 0x989680 ;  /* 0x009896800000a95d */ /* 0x004fea0003900000 */
[----:B------:R-:W2:Y:S02]  /*10e50*/  @!P2 SYNCS.PHASECHK.TRANS64 P2, [R5+URZ+0x34850], R4 ;  /* 0x034850040500a5a7 */ /* 0x000ea4000804007f */
[----:B--2---:R-:W-:Y:S05]  /*10e60*/  @!P2 BRA `(.L_x_6273) ;  /* 0xfffffffc00eca947 */ /* 0x004fea000383ffff */
[----:B------:R-:W-:Y:S05]  /*10e70*/  BRA `(.L_x_6270) ;  /* 0xffffff7c00187947 */ /* 0x000fea000383ffff */
.L_x_6278:
[----:B-1----:R1:W2:Y:S02]  /*10e80*/  SYNCS.PHASECHK.TRANS64.TRYWAIT P0, [R11+URZ+0x34850], R2 ;  /* 0x034850020b0075a7 */ /* 0x0022a4000800017f */
[----:B--2---:R-:W-:Y:S05]  /*10e90*/  @!P0 NANOSLEEP.SYNCS 0x989680 ;  /* 0x009896800000895d */ /* 0x004fea0003900000 */
[----:B------:R-:W2:Y:S02]  /*10ea0*/  @!P0 SYNCS.PHASECHK.TRANS64 P0, [R11+URZ+0x34850], R2 ;  /* 0x034850020b0085a7 */ /* 0x000ea4000800007f */
[----:B--2---:R-:W-:Y:S05]  /*10eb0*/  @!P0 BRA `(.L_x_6278) ;  /* 0xfffffffc00f08947 */ /* 0x004fea000383ffff */
[----:B------:R-:W-:Y:S05]  /*10ec0*/  BRA `(.L_x_6277) ;  /* 0xffffff9c00fc7947 */ /* 0x000fea000383ffff */
.L_x_6289:
[----:B------:R-:W-:Y:S02]  /*10ed0*/  IMAD.MOV.U32 R13, RZ, RZ, R0 ;  /* 0x000000ffff0d7224 */ /* 0x000fe400078e0000 */
[----:B------:R-:W-:Y:S02]  /*10ee0*/  IMAD.MOV.U32 R12, RZ, RZ, RZ ;  /* 0x000000ffff0c7224 */ /* 0x000fe400078e00ff */
[----:B------:R-:W-:Y:S02]  /*10ef0*/  IMAD.MOV.U32 R11, RZ, RZ, 0x1f ;  /* 0x0000001fff0b7424 */ /* 0x000fe400078e00ff */
[----:B------:R-:W-:-:S07]  /*10f00*/  IMAD.MOV.U32 R15, RZ, RZ, -0x1 ;  /* 0xffffffffff0f7424 */ /* 0x000fce00078e00ff */
[----:B0-----:R-:W-:Y:S05]  /*10f10*/  WARPSYNC.COLLECTIVE R15, `(.L_x_6365) ;  /* 0x000000000f087348 */ /* 0x001fea0003c00000 */
[----:B------:R1:W2:Y:S02]  /*10f20*/  SHFL.IDX P6, R14, R13, R12, R11 ;  /* 0x0000000c0d0e7389 */ /* 0x0002a400000c000b */
[----:B012---:R-:W-:Y:S01]  /*10f30*/  ENDCOLLECTIVE ;  /* 0x000000000000791b */ /* 0x007fe20003800000 */
.L_x_6365:
[----:B------:R-:W-:Y:S05]  /*10f40*/  BRA `(.L_x_6366) ;  /* 0xffffffcc00587947 */ /* 0x000fea000383ffff */
.L_x_6291:
[----:B------:R-:W-:Y:S01]  /*10f50*/  BSSY B0, `(.L_x_6367) ;  /* 0x0000006000007945 */ /* 0x000fe20003800000 */
[----:B------:R-:W-:-:S07]  /*10f60*/  IMAD.MOV.U32 R15, RZ, RZ, -0x1 ;  /* 0xffffffffff0f7424 */ /* 0x000fce00078e00ff */
[----:B01----:R-:W-:Y:S05]  /*10f70*/  WARPSYNC.COLLECTIVE R15, `(.L_x_6368) ;  /* 0x000000000f0c7348 */ /* 0x003fea0003c00000 */
[----:B------:R-:W-:Y:S02]  /*10f80*/  ELECT P6, UR62, PT ;  /* 0x00000000003e782f */ /* 0x000fe400038c0000 */
[----:B------:R-:W-:Y:S01]  /*10f90*/  MOV R14, UR62 ;  /* 0x0000003e000e7c02 */ /* 0x000fe20008000f00 */
[----:B01----:R-:W-:Y:S10]  /*10fa0*/  ENDCOLLECTIVE ;  /* 0x000000000000791b */ /* 0x003ff40003800000 */
.L_x_6368:
[----:B------:R-:W-:Y:S05]  /*10fb0*/  BSYNC B0 ;  /* 0x0000000000007941 */ /* 0x000fea0003800000 */
.L_x_6367:
[----:B------:R-:W-:Y:S05]  /*10fc0*/  BRA `(.L_x_6369) ;  /* 0xffffffcc00587947 */ /* 0x000fea000383ffff */
.L_x_6293:
[----:B-1----:R-:W-:-:S04]  /*10fd0*/  IMAD.U32 R3, RZ, RZ, UR38 ;  /* 0x00000026ff037e24 */ /* 0x002fc8000f8e00ff */
[----:B------:R1:W3:Y:S03]  /*10fe0*/  SYNCS.PHASECHK.TRANS64.TRYWAIT P0, [R3+URZ+0x34840], R0 ;  /* 0x03484000030075a7 */ /* 0x0002e6000800017f */
[----:B---3--:R-:W-:Y:S05]  /*10ff0*/  @!P0 NANOSLEEP.SYNCS 0x989680 ;  /* 0x009896800000895d */ /* 0x008fea0003900000 */
[----:B------:R-:W3:Y:S02]  /*11000*/  @!P0 SYNCS.PHASECHK.TRANS64 P0, [R3+URZ+0x34840], R0 ;  /* 0x03484000030085a7 */ /* 0x000ee4000800007f */
[----:B---3--:R-:W-:Y:S05]  /*11010*/  @!P0 BRA `(.L_x_6293) ;  /* 0xfffffffc00ec8947 */ /* 0x008fea000383ffff */
[----:B------:R-:W-:Y:S05]  /*11020*/  BRA `(.L_x_6370) ;  /* 0xffffffcc00b47947 */ /* 0x000fea000383ffff */
.L_x_6296:
        /* <DEDUP_REMOVED lines=9> */
.L_x_6371:
[----:B------:R-:W-:Y:S02]  /*110c0*/  IMAD.MOV.U32 R13, RZ, RZ, R0 ;  /* 0x000000ffff0d7224 */ /* 0x000fe400078e0000 */
[----:B------:R-:W-:-:S07]  /*110d0*/  IMAD.MOV.U32 R2, RZ, RZ, R14 ;  /* 0x000000ffff027224 */ /* 0x000fce00078e000e */
[----:B------:R-:W-:Y:S05]  /*110e0*/  WARPSYNC.COLLECTIVE R15, `(.L_x_6372) ;  /* 0x000000000f087348 */ /* 0x000fea0003c00000 */
[----:B------:R0:W1:Y:S02]  /*110f0*/  SHFL.IDX P6, R14, R13, R12, R11 ;  /* 0x0000000c0d0e7389 */ /* 0x00006400000c000b */
[----:B01----:R-:W-:Y:S01]  /*11100*/  ENDCOLLECTIVE ;  /* 0x000000000000791b */ /* 0x003fe20003800000 */
.L_x_6372:
        /* <DEDUP_REMOVED lines=14> */
[----:B------:R0:W-:Y:S01]  /*111f0*/  @!P2 LDGSTS.E.BYPASS.LTC128B.128 [R21+0x1a400], desc[UR6][R2.64+0x80], !P0 ;  /* 0x1a4000800215afae */ /* 0x0001e2000c101d46 */
[----:B------:R-:W-:-:S13]  /*11200*/  ISETP.GE.AND P2, PT, R5, R6, PT ;  /* 0x000000060500720c */ /* 0x000fda0003f46270 */
[----:B0-----:R-:W-:Y:S05]  /*11210*/  WARPSYNC.COLLECTIVE R15, `(.L_x_6373) ;  /* 0x000000000f087348 */ /* 0x001fea0003c00000 */
[----:B------:R1:W2:Y:S02]  /*11220*/  SHFL.IDX P6, R14, R13, R12, R11 ;  /* 0x0000000c0d0e7389 */ /* 0x0002a400000c000b */
[----:B012---:R-:W-:Y:S01]  /*11230*/  ENDCOLLECTIVE ;  /* 0x000000000000791b */ /* 0x007fe20003800000 */
.L_x_6373:
[----:B------:R-:W-:Y:S01]  /*11240*/  VIADD R3, R8, 0x20 ;  /* 0x0000002008037836 */ /* 0x000fe20000000000 */
[----:B------:R-:W-:Y:S01]  /*11250*/  @!P2 LEA R20, R9, UR38, 0x1 ;  /* 0x000000260914ac11 */ /* 0x000fe2000f8e08ff */
[----:B------:R-:W-:Y:S02]  /*11260*/  IMAD.MOV.U32 R13, RZ, RZ, R0 ;  /* 0x000000ffff0d7224 */ /* 0x000fe400078e0000 */
[----:B------:R-:W-:-:S07]  /*11270*/  IMAD.MOV.U32 R4, RZ, RZ, R14 ;  /* 0x000000ffff047224 */ /* 0x000fce00078e000e */
[----:B------:R-:W-:Y:S05]  /*11280*/  WARPSYNC.COLLECTIVE R15, `(.L_x_6374) ;  /* 0x000000000f087348 */ /* 0x000fea0003c00000 */
[----:B------:R0:W1:Y:S02]  /*11290*/  SHFL.IDX P6, R14, R13, R12, R11 ;  /* 0x0000000c0d0e7389 */ /* 0x00006400000c000b */
[----:B01----:R-:W-:Y:S01]  /*112a0*/  ENDCOLLECTIVE ;  /* 0x000000000000791b */ /* 0x003fe20003800000 */
.L_x_6374:
        /* <DEDUP_REMOVED lines=15> */
.L_x_6375:
[----:B------:R-:W-:Y:S01]  /*113a0*/  VIADD R5, R8, 0x30 ;  /* 0x0000003008057836 */ /* 0x000fe20000000000 */
[----:B------:R-:W-:Y:S01]  /*113b0*/  @!P2 LEA R21, R9, UR38, 0x1 ;  /* 0x000000260915ac11 */ /* 0x000fe2000f8e08ff */
[----:B------:R-:W-:Y:S02]  /*113c0*/  IMAD.MOV.U32 R13, RZ, RZ, R0 ;  /* 0x000000ffff0d7224 */ /* 0x000fe400078e0000 */
[----:B------:R-:W-:-:S07]  /*113d0*/  IMAD.MOV.U32 R2, RZ, RZ, R14 ;  /* 0x000000ffff027224 */ /* 0x000fce00078e000e */
[----:B------:R-:W-:Y:S05]  /*113e0*/  WARPSYNC.COLLECTIVE R15, `(.L_x_6376) ;  /* 0x000000000f087348 */ /* 0x000fea0003c00000 */
[----:B------:R0:W1:Y:S02]  /*113f0*/  SHFL.IDX P6, R14, R13, R12, R11 ;  /* 0x0000000c0d0e7389 */ /* 0x00006400000c000b */
[----:B01----:R-:W-:Y:S01]  /*11400*/  ENDCOLLECTIVE ;  /* 0x000000000000791b */ /* 0x003fe20003800000 */
.L_x_6376:
        /* <DEDUP_REMOVED lines=15> */
.L_x_6377:
[----:B------:R-:W-:Y:S01]  /*11500*/  VIADD R3, R8, 0x40 ;  /* 0x0000004008037836 */ /* 0x000fe20000000000 */
[----:B------:R-:W-:Y:S01]  /*11510*/  @!P2 LEA R20, R9, UR38, 0x1 ;  /* 0x000000260914ac11 */ /* 0x000fe2000f8e08ff */
[----:B------:R-:W-:Y:S02]  /*11520*/  IMAD.MOV.U32 R13, RZ, RZ, R0 ;  /* 0x000000ffff0d7224 */ /* 0x000fe400078e0000 */
[----:B------:R-:W-:-:S07]  /*11530*/  IMAD.MOV.U32 R4, RZ, RZ, R14 ;  /* 0x000000ffff047224 */ /* 0x000fce00078e000e */
[----:B------:R-:W-:Y:S05]  /*11540*/  WARPSYNC.COLLECTIVE R15, `(.L_x_6378) ;  /* 0x000000000f087348 */ /* 0x000fea0003c00000 */
[----:B------:R0:W1:Y:S02]  /*11550*/  SHFL.IDX P6, R14, R13, R12, R11 ;  /* 0x0000000c0d0e7389 */ /* 0x00006400000c000b */
[----:B01----:R-:W-:Y:S01]  /*11560*/  ENDCOLLECTIVE ;  /* 0x000000000000791b */ /* 0x003fe20003800000 */
.L_x_6378:
        /* <DEDUP_REMOVED lines=15> */
.L_x_6379:
[----:B------:R-:W-:Y:S01]  /*11660*/  VIADD R5, R8, 0x50 ;  /* 0x0000005008057836 */ /* 0x000fe20000000000 */
[----:B------:R-:W-:Y:S01]  /*11670*/  @!P2 LEA R21, R9, UR38, 0x1 ;  /* 0x000000260915ac11 */ /* 0x000fe2000f8e08ff */
[----:B------:R-:W-:Y:S02]  /*11680*/  IMAD.MOV.U32 R13, RZ, RZ, R0 ;  /* 0x000000ffff0d7224 */ /* 0x000fe400078e0000 */
[----:B------:R-:W-:-:S07]  /*11690*/  IMAD.MOV.U32 R2, RZ, RZ, R14 ;  /* 0x000000ffff027224 */ /* 0x000fce00078e000e */
[----:B------:R-:W-:Y:S05]  /*116a0*/  WARPSYNC.COLLECTIVE R15, `(.L_x_6380) ;  /* 0x000000000f087348 */ /* 0x000fea0003c00000 */
[----:B------:R0:W1:Y:S02]  /*116b0*/  SHFL.IDX P6, R14, R13, R12, R11 ;  /* 0x0000000c0d0e7389 */ /* 0x00006400000c000b */
[----:B01----:R-:W-:Y:S01]  /*116c0*/  ENDCOLLECTIVE ;  /* 0x000000000000791b */ /* 0x003fe20003800000 */
.L_x_6380:
        /* <DEDUP_REMOVED lines=15> */
.L_x_6381:
[----:B------:R-:W-:Y:S01]  /*117c0*/  VIADD R3, R8, 0x60 ;  /* 0x0000006008037836 */ /* 0x000fe20000000000 */
[----:B------:R-:W-:Y:S01]  /*117d0*/  @!P2 LEA R20, R9, UR38, 0x1 ;  /* 0x000000260914ac11 */ /* 0x000fe2000f8e08ff */
[----:B------:R-:W-:Y:S02]  /*117e0*/  IMAD.MOV.U32 R13, RZ, RZ, R0 ;  /* 0x000000ffff0d7224 */ /* 0x000fe400078e0000 */
[----:B------:R-:W-:-:S07]  /*117f0*/  IMAD.MOV.U32 R4, RZ, RZ, R14 ;  /* 0x000000ffff047224 */ /* 0x000fce00078e000e */
[----:B------:R-:W-:Y:S05]  /*11800*/  WARPSYNC.COLLECTIVE R15, `(.L_x_6382) ;  /* 0x000000000f087348 */ /* 0x000fea0003c00000 */
[----:B------:R0:W1:Y:S02]  /*11810*/  SHFL.IDX P6, R14, R13, R12, R11 ;  /* 0x0000000c0d0e7389 */ /* 0x00006400000c000b */
[----:B01----:R-:W-:Y:S01]  /*11820*/  ENDCOLLECTIVE ;  /* 0x000000000000791b */ /* 0x003fe20003800000 */
.L_x_6382:
        /* <DEDUP_REMOVED lines=15> */
.L_x_6383:
[----:B------:R-:W-:Y:S01]  /*11920*/  @!P2 LEA R21, R9, UR38, 0x1 ;  /* 0x000000260915ac11 */ /* 0x000fe2000f8e08ff */
[----:B------:R-:W-:Y:S02]  /*11930*/  IMAD.MOV.U32 R13, RZ, RZ, R0 ;  /* 0x000000ffff0d7224 */ /* 0x000fe400078e0000 */
[----:B------:R-:W-:-:S07]  /*11940*/  IMAD.MOV.U32 R2, RZ, RZ, R14 ;  /* 0x000000ffff027224 */ /* 0x000fce00078e000e */
[----:B------:R-:W-:Y:S05]  /*11950*/  WARPSYNC.COLLECTIVE R15, `(.L_x_6384) ;  /* 0x000000000f087348 */ /* 0x000fea0003c00000 */
[----:B------:R0:W1:Y:S02]  /*11960*/  SHFL.IDX P6, R14, R13, R12, R11 ;  /* 0x0000000c0d0e7389 */ /* 0x00006400000c000b */
[----:B01----:R-:W-:Y:S01]  /*11970*/  ENDCOLLECTIVE ;  /* 0x000000000000791b */ /* 0x003fe20003800000 */
.L_x_6384:
        /* <DEDUP_REMOVED lines=10> */
[----:B------:R0:W-:Y:S02]  /*11a20*/  @!P2 LDGSTS.E.BYPASS.LTC128B.128 [R21+0x1d400], desc[UR4][R2.64+0x80], !P0 ;  /* 0x1d4000800215afae */ /* 0x0001e4000c101d44 */
[----:B0-----:R-:W-:Y:S05]  /*11a30*/  WARPSYNC.COLLECTIVE R15, `(.L_x_6385) ;  /* 0x000000000f087348 */ /* 0x001fea0003c00000 */
[----:B------:R1:W2:Y:S02]  /*11a40*/  SHFL.IDX P6, R14, R13, R12, R11 ;  /* 0x0000000c0d0e7389 */ /* 0x0002a400000c000b */
[----:B012---:R-:W-:Y:S01]  /*11a50*/  ENDCOLLECTIVE ;  /* 0x000000000000791b */ /* 0x007fe20003800000 */
.L_x_6385:
[----:B------:R-:W-:Y:S02]  /*11a60*/  IMAD.MOV.U32 R13, RZ, RZ, R0 ;  /* 0x000000ffff0d7224 */ /* 0x000fe400078e0000 */
[----:B------:R-:W-:-:S07]  /*11a70*/  IMAD.MOV.U32 R20, RZ, RZ, R14 ;  /* 0x000000ffff147224 */ /* 0x000fce00078e000e */
[----:B------:R-:W-:Y:S05]  /*11a80*/  WARPSYNC.COLLECTIVE R15, `(.L_x_6386) ;  /* 0x000000000f087348 */ /* 0x000fea0003c00000 */
[----:B------:R0:W1:Y:S02]  /*11a90*/  SHFL.IDX P6, R14, R13, R12, R11 ;  /* 0x0000000c0d0e7389 */ /* 0x00006400000c000b */
[----:B01----:R-:W-:Y:S01]  /*11aa0*/  ENDCOLLECTIVE ;  /* 0x000000000000791b */ /* 0x003fe20003800000 */
.L_x_6386:
[----:B------:R-:W-:Y:S05]  /*11ab0*/  BRA `(.L_x_6387) ;  /* 0xffffffcc00f87947 */ /* 0x000fea000383ffff */
.L_x_6299:
[----:B0-----:R-:W-:-:S04]  /*11ac0*/  IMAD.U32 R3, RZ, RZ, UR38 ;  /* 0x00000026ff037e24 */ /* 0x001fc8000f8e00ff */
[----:B------:R0:W1:Y:S03]  /*11ad0*/  SYNCS.PHASECHK.TRANS64.TRYWAIT P0, [R3+URZ+0x34820], R0 ;  /* 0x03482000030075a7 */ /* 0x000066000800017f */
[----:B-1----:R-:W-:Y:S05]  /*11ae0*/  @!P0 NANOSLEEP.SYNCS 0x989680 ;  /* 0x009896800000895d */ /* 0x002fea0003900000 */
[----:B------:R-:W1:Y:S02]  /*11af0*/  @!P0 SYNCS.PHASECHK.TRANS64 P0, [R3+URZ+0x34820], R0 ;  /* 0x03482000030085a7 */ /* 0x000e64000800007f */
[----:B-1----:R-:W-:Y:S05]  /*11b00*/  @!P0 BRA `(.L_x_6299) ;  /* 0xfffffffc00ec8947 */ /* 0x002fea000383ffff */
[----:B------:R-:W-:Y:S05]  /*11b10*/  BRA `(.L_x_6388) ;  /* 0xffffffd0004c7947 */ /* 0x000fea000383ffff */
.L_x_6306:
[----:B-1----:R-:W-:-:S04]  /*11b20*/  IMAD.U32 R3, RZ, RZ, UR38 ;  /* 0x00000026ff037e24 */ /* 0x002fc8000f8e00ff */
[----:B------:R1:W2:Y:S03]  /*11b30*/  SYNCS.PHASECHK.TRANS64.TRYWAIT P0, [R3+URZ+0x34848], R2 ;  /* 0x03484802030075a7 */ /* 0x0002a6000800017f */
[----:B--2---:R-:W-:Y:S05]  /*11b40*/  @!P0 NANOSLEEP.SYNCS 0x989680 ;  /* 0x009896800000895d */ /* 0x004fea0003900000 */
[----:B------:R-:W2:Y:S02]  /*11b50*/  @!P0 SYNCS.PHASECHK.TRANS64 P0, [R3+URZ+0x34848], R2 ;  /* 0x03484802030085a7 */ /* 0x000ea4000800007f */
[----:B--2---:R-:W-:Y:S05]  /*11b60*/  @!P0 BRA `(.L_x_6306) ;  /* 0xfffffffc00ec8947 */ /* 0x004fea000383ffff */
[----:B------:R-:W-:Y:S05]  /*11b70*/  BRA `(.L_x_6389) ;  /* 0xffffffd400307947 */ /* 0x000fea000383ffff */
.L_x_6312:
[----:B0-----:R-:W-:-:S04]  /*11b80*/  IMAD.U32 R3, RZ, RZ, UR38 ;  /* 0x00000026ff037e24 */ /* 0x001fc8000f8e00ff */
[----:B------:R0:W1:Y:S03]  /*11b90*/  SYNCS.PHASECHK.TRANS64.TRYWAIT P0, [R3+URZ+0x34860], R2 ;  /* 0x03486002030075a7 */ /* 0x000066000800017f */
[----:B-1----:R-:W-:Y:S05]  /*11ba0*/  @!P0 NANOSLEEP.SYNCS 0x989680 ;  /* 0x009896800000895d */ /* 0x002fea0003900000 */
[----:B------:R-:W1:Y:S02]  /*11bb0*/  @!P0 SYNCS.PHASECHK.TRANS64 P0, [R3+URZ+0x34860], R2 ;  /* 0x03486002030085a7 */ /* 0x000e64000800007f */
[----:B-1----:R-:W-:Y:S05]  /*11bc0*/  @!P0 BRA `(.L_x_6312) ;  /* 0xfffffffc00ec8947 */ /* 0x002fea000383ffff */
[----:B------:R-:W-:Y:S05]  /*11bd0*/  BRA `(.L_x_6390) ;  /* 0xffffffd400cc7947 */ /* 0x000fea000383ffff */
.L_x_6321:
[----:B-1----:R-:W-:-:S04]  /*11be0*/  IMAD.U32 R3, RZ, RZ, UR38 ;  /* 0x00000026ff037e24 */ /* 0x002fc8000f8e00ff */
[----:B------:R1:W2:Y:S03]  /*11bf0*/  SYNCS.PHASECHK.TRANS64.TRYWAIT P0, [R3+URZ+0x34840], R2 ;  /* 0x03484002030075a7 */ /* 0x0002a6000800017f */
[----:B--2---:R-:W-:Y:S05]  /*11c00*/  @!P0 NANOSLEEP.SYNCS 0x989680 ;  /* 0x009896800000895d */ /* 0x004fea0003900000 */
[----:B------:R-:W2:Y:S02]  /*11c10*/  @!P0 SYNCS.PHASECHK.TRANS64 P0, [R3+URZ+0x34840], R2 ;  /* 0x03484002030085a7 */ /* 0x000ea4000800007f */
[----:B--2---:R-:W-:Y:S05]  /*11c20*/  @!P0 BRA `(.L_x_6321) ;  /* 0xfffffffc00ec8947 */ /* 0x004fea000383ffff */
[----:B------:R-:W-:Y:S05]  /*11c30*/  BRA `(.L_x_6391) ;  /* 0xffffffd800f07947 */ /* 0x000fea000383ffff */
.L_x_6327:
[----:B0-----:R-:W-:-:S04]  /*11c40*/  IMAD.U32 R3, RZ, RZ, UR38 ;  /* 0x00000026ff037e24 */ /* 0x001fc8000f8e00ff */
[----:B------:R0:W1:Y:S03]  /*11c50*/  SYNCS.PHASECHK.TRANS64.TRYWAIT P0, [R3+URZ+0x34868], R2 ;  /* 0x03486802030075a7 */ /* 0x000066000800017f */
[----:B-1----:R-:W-:Y:S05]  /*11c60*/  @!P0 NANOSLEEP.SYNCS 0x989680 ;  /* 0x009896800000895d */ /* 0x002fea0003900000 */
[----:B------:R-:W1:Y:S02]  /*11c70*/  @!P0 SYNCS.PHASECHK.TRANS64 P0, [R3+URZ+0x34868], R2 ;  /* 0x03486802030085a7 */ /* 0x000e64000800007f */
[----:B-1----:R-:W-:Y:S05]  /*11c80*/  @!P0 BRA `(.L_x_6327) ;  /* 0xfffffffc00ec8947 */ /* 0x002fea000383ffff */
[----:B------:R-:W-:Y:S05]  /*11c90*/  BRA `(.L_x_6392) ;  /* 0xffffffdc00907947 */ /* 0x000fea000383ffff */
.L_x_6336:
[----:B-1----:R-:W-:-:S04]  /*11ca0*/  IMAD.U32 R3, RZ, RZ, UR38 ;  /* 0x00000026ff037e24 */ /* 0x002fc8000f8e00ff */
[----:B------:R1:W2:Y:S03]  /*11cb0*/  SYNCS.PHASECHK.TRANS64.TRYWAIT P0, [R3+URZ+0x34848], R2 ;  /* 0x03484802030075a7 */ /* 0x0002a6000800017f */
[----:B--2---:R-:W-:Y:S05]  /*11cc0*/  @!P0 NANOSLEEP.SYNCS 0x989680 ;  /* 0x009896800000895d */ /* 0x004fea0003900000 */
[----:B------:R-:W2:Y:S02]  /*11cd0*/  @!P0 SYNCS.PHASECHK.TRANS64 P0, [R3+URZ+0x34848], R2 ;  /* 0x03484802030085a7 */ /* 0x000ea4000800007f */
[----:B--2---:R-:W-:Y:S05]  /*11ce0*/  @!P0 BRA `(.L_x_6336) ;  /* 0xfffffffc00ec8947 */ /* 0x004fea000383ffff */
[----:B------:R-:W-:Y:S05]  /*11cf0*/  BRA `(.L_x_6393) ;  /* 0xffffffe000cc7947 */ /* 0x000fea000383ffff */
.L_x_6342:
[----:B0-----:R-:W-:-:S04]  /*11d00*/  IMAD.U32 R3, RZ, RZ, UR38 ;  /* 0x00000026ff037e24 */ /* 0x001fc8000f8e00ff */
[----:B------:R0:W1:Y:S03]  /*11d10*/  SYNCS.PHASECHK.TRANS64.TRYWAIT P0, [R3+URZ+0x34860], R2 ;  /* 0x03486002030075a7 */ /* 0x000066000800017f */
[----:B-1----:R-:W-:Y:S05]  /*11d20*/  @!P0 NANOSLEEP.SYNCS 0x989680 ;  /* 0x009896800000895d */ /* 0x002fea0003900000 */
[----:B------:R-:W1:Y:S02]  /*11d30*/  @!P0 SYNCS.PHASECHK.TRANS64 P0, [R3+URZ+0x34860], R2 ;  /* 0x03486002030085a7 */ /* 0x000e64000800007f */
[----:B-1----:R-:W-:Y:S05]  /*11d40*/  @!P0 BRA `(.L_x_6342) ;  /* 0xfffffffc00ec8947 */ /* 0x002fea000383ffff */
[----:B------:R-:W-:Y:S05]  /*11d50*/  BRA `(.L_x_6394) ;  /* 0xffffffe400687947 */ /* 0x000fea000383ffff */
.L_x_6350:
[----:B0-----:R0:W1:Y:S02]  /*11d60*/  SYNCS.PHASECHK.TRANS64.TRYWAIT P0, [R3+URZ+0x34860], R2 ;  /* 0x03486002030075a7 */ /* 0x001064000800017f */
[----:B-1----:R-:W-:Y:S05]  /*11d70*/  @!P0 NANOSLEEP.SYNCS 0x989680 ;  /* 0x009896800000895d */ /* 0x002fea0003900000 */
[----:B------:R-:W1:Y:S02]  /*11d80*/  @!P0 SYNCS.PHASECHK.TRANS64 P0, [R3+URZ+0x34860], R2 ;  /* 0x03486002030085a7 */ /* 0x000e64000800007f */
[----:B-1----:R-:W-:Y:S05]  /*11d90*/  @!P0 BRA `(.L_x_6350) ;  /* 0xfffffffc00f08947 */ /* 0x002fea000383ffff */
[----:B------:R-:W-:Y:S05]  /*11da0*/  BRA `(.L_x_6395) ;  /* 0xffffffe800347947 */ /* 0x000fea000383ffff */
.L_x_6355:
[----:B0-----:R0:W1:Y:S02]  /*11db0*/  SYNCS.PHASECHK.TRANS64.TRYWAIT P0, [R2+URZ+0x34820], R3 ;  /* 0x03482003020075a7 */ /* 0x001064000800017f */
[----:B-1----:R-:W-:Y:S05]  /*11dc0*/  @!P0 NANOSLEEP.SYNCS 0x989680 ;  /* 0x009896800000895d */ /* 0x002fea0003900000 */
[----:B------:R-:W1:Y:S02]  /*11dd0*/  @!P0 SYNCS.PHASECHK.TRANS64 P0, [R2+URZ+0x34820], R3 ;  /* 0x03482003020085a7 */ /* 0x000e64000800007f */
[----:B-1----:R-:W-:Y:S05]  /*11de0*/  @!P0 BRA `(.L_x_6355) ;  /* 0xfffffffc00f08947 */ /* 0x002fea000383ffff */
[----:B------:R-:W-:Y:S05]  /*11df0*/  BRA `(.L_x_6396) ;  /* 0xffffffec00047947 */ /* 0x000fea000383ffff */
.L_x_6356:
        /* <DEDUP_REMOVED lines=11> */
.L_x_6398:
[----:B------:R-:W-:Y:S05]  /*11eb0*/  BSYNC B0 ;  /* 0x0000000000007941 */ /* 0x000fea0003800000 */
.L_x_6397:
[----:B------:R-:W-:Y:S05]  /*11ec0*/  BRA `(.L_x_6399) ;  /* 0xffffffe800e87947 */ /* 0x000fea000383ffff */
.L_x_6357:
[----:B------:R-:W-:Y:S01]  /*11ed0*/  BSSY B0, `(.L_x_6400) ;  /* 0x0000006000007945 */ /* 0x000fe20003800000 */
[----:B------:R-:W-:-:S07]  /*11ee0*/  IMAD.MOV.U32 R15, RZ, RZ, -0x1 ;  /* 0xffffffffff0f7424 */ /* 0x000fce00078e00ff */
[----:B0-----:R-:W-:Y:S05]  /*11ef0*/  WARPSYNC.COLLECTIVE R15, `(.L_x_6401) ;  /* 0x000000000f0c7348 */ /* 0x001fea0003c00000 */
[----:B------:R-:W-:Y:S02]  /*11f00*/  ELECT P6, UR62, PT ;  /* 0x00000000003e782f */ /* 0x000fe400038c0000 */
[----:B------:R-:W-:Y:S01]  /*11f10*/  MOV R14, UR62 ;  /* 0x0000003e000e7c02 */ /* 0x000fe20008000f00 */
[----:B0-----:R-:W-:Y:S10]  /*11f20*/  ENDCOLLECTIVE ;  /* 0x000000000000791b */ /* 0x001ff40003800000 */
.L_x_6401:
[----:B------:R-:W-:Y:S05]  /*11f30*/  BSYNC B0 ;  /* 0x0000000000007941 */ /* 0x000fea0003800000 */
.L_x_6400:
[----:B------:R-:W-:Y:S05]  /*11f40*/  BRA `(.L_x_6402) ;  /* 0xffffffe800dc7947 */ /* 0x000fea000383ffff */
.L_x_6359:
[----:B0-----:R0:W1:Y:S02]  /*11f50*/  SYNCS.PHASECHK.TRANS64.TRYWAIT P0, [R7+URZ], R4 ;  /* 0x00000004070075a7 */ /* 0x001064000800017f */
[----:B-1----:R-:W-:Y:S05]  /*11f60*/  @!P0 NANOSLEEP.SYNCS 0x989680 ;  /* 0x009896800000895d */ /* 0x002fea0003900000 */
[----:B------:R-:W1:Y:S02]  /*11f70*/  @!P0 SYNCS.PHASECHK.TRANS64 P0, [R7+URZ], R4 ;  /* 0x00000004070085a7 */ /* 0x000e64000800007f */
[----:B-1----:R-:W-:Y:S05]  /*11f80*/  @!P0 BRA `(.L_x_6359) ;  /* 0xfffffffc00f08947 */ /* 0x002fea000383ffff */
[----:B------:R-:W-:Y:S05]  /*11f90*/  BRA `(.L_x_6403) ;  /* 0xffffffec00187947 */ /* 0x000fea000383ffff */
.L_x_6360:
[----:B-1----:R1:W2:Y:S02]  /*11fa0*/  SYNCS.PHASECHK.TRANS64.TRYWAIT P0, [R8+URZ], R5 ;  /* 0x00000005080075a7 */ /* 0x0022a4000800017f */
[----:B--2---:R-:W-:Y:S05]  /*11fb0*/  @!P0 NANOSLEEP.SYNCS 0x989680 ;  /* 0x009896800000895d */ /* 0x004fea0003900000 */
[----:B------:R-:W2:Y:S02]  /*11fc0*/  @!P0 SYNCS.PHASECHK.TRANS64 P0, [R8+URZ], R5 ;  /* 0x00000005080085a7 */ /* 0x000ea4000800007f */
[----:B--2---:R-:W-:Y:S05]  /*11fd0*/  @!P0 BRA `(.L_x_6360) ;  /* 0xfffffffc00f08947 */ /* 0x004fea000383ffff */
[----:B------:R-:W-:Y:S05]  /*11fe0*/  BRA `(.L_x_6404) ;  /* 0xffffffec000c7947 */ /* 0x000fea000383ffff */
.L_x_6362:
[----:B0-----:R0:W2:Y:S02]  /*11ff0*/  SYNCS.PHASECHK.TRANS64.TRYWAIT P0, [R7+URZ], R4 ;  /* 0x00000004070075a7 */ /* 0x0010a4000800017f */
[----:B--2---:R-:W-:Y:S05]  /*12000*/  @!P0 NANOSLEEP.SYNCS 0x989680 ;  /* 0x009896800000895d */ /* 0x004fea0003900000 */
[----:B------:R-:W2:Y:S02]  /*12010*/  @!P0 SYNCS.PHASECHK.TRANS64 P0, [R7+URZ], R4 ;  /* 0x00000004070085a7 */ /* 0x000ea4000800007f */
[----:B--2---:R-:W-:Y:S05]  /*12020*/  @!P0 BRA `(.L_x_6362) ;  /* 0xfffffffc00f08947 */ /* 0x004fea000383ffff */
[----:B------:R-:W-:Y:S05]  /*12030*/  BRA `(.L_x_6405) ;  /* 0xffffffec00107947 */ /* 0x000fea000383ffff */
.L_x_6406:
        /* <DEDUP_REMOVED lines=12> */
.L_x_14857:


//--------------------- .text._ZN7cutlass13device_kernelIN5flash11enable_sm90INS1_16FlashAttnFwdSm90INS1_25CollectiveMainloopFwdSm90ILi2EN4cute5tupleIJNS5_1CILi1EEES8_S8_EEENS6_IJNS7_ILi128EEENS7_ILi176EEESA_EEELi128ENS_10bfloat16_tEfNS_4arch4Sm90ELb0ELb0ELb0ELb1ELb0ELb0ELb0ELb1ELb1ELb1ELb1ELb0EEENS1_21CollectiveEpilogueFwdINS6_IJSA_SA_SB_EEES9_SD_SF_Li256ELb1ELb1ELb1ELb0EEENS1_36VarlenDynamicPersistentTileSchedulerILi128ELi176ELi256ELi128ELb1ELb1ELb1ELb0ELb1ELb1EEEEEEEEEvNT_6ParamsE --------------------------
	.section	.text._ZN7cutlass13device_kernelIN5flash11enable_sm90INS1_16FlashAttnFwdSm90INS1_25CollectiveMainloopFwdSm90ILi2EN4cute5tupleIJNS5_1CILi1EEES8_S8_EEENS6_IJNS7_ILi128EEENS7_ILi176EEESA_EEELi128ENS_10bfloat16_tEfNS_4arch4Sm90ELb0ELb0ELb0ELb1ELb0ELb0ELb0ELb1ELb1ELb1ELb1ELb0EEENS1_21CollectiveEpilogueFwdINS6_IJSA_SA_SB_EEES9_SD_SF_Li256ELb1ELb1ELb1ELb0EEENS1_36VarlenDynamicPersistentTileSchedulerILi128ELi176ELi256ELi128ELb1ELb1ELb1ELb0ELb1ELb1EEEEEEEEEvNT_6ParamsE,"ax",@progbits
	.align	128
.text._ZN7cutlass13device_kernelIN5flash11enable_sm90INS1_16FlashAttnFwdSm90INS1_25CollectiveMainloopFwdSm90ILi2EN4cute5tupleIJNS5_1CILi1EEES8_S8_EEENS6_IJNS7_ILi128EEENS7_ILi176EEESA_EEELi128ENS_10bfloat16_tEfNS_4arch4Sm90ELb0ELb0ELb0ELb1ELb0ELb0ELb0ELb1ELb1ELb1ELb1ELb0EEENS1_21CollectiveEpilogueFwdINS6_IJSA_SA_SB_EEES9_SD_SF_Li256ELb1ELb1ELb1ELb0EEENS1_36VarlenDynamicPersistentTileSchedulerILi128ELi176ELi256ELi128ELb1ELb1ELb1ELb0ELb1ELb1EEEEEEEEEvNT_6ParamsE:
        .type           _ZN7cutlass13device_kernelIN5flash11enable_sm90INS1_16FlashAttnFwdSm90INS1_25CollectiveMainloopFwdSm90ILi2EN4cute5tupleIJNS5_1CILi1EEES8_S8_EEENS6_IJNS7_ILi128EEENS7_ILi176EEESA_EEELi128ENS_10bfloat16_tEfNS_4arch4Sm90ELb0ELb0ELb0ELb1ELb0ELb0ELb0ELb1ELb1ELb1ELb1ELb0EEENS1_21CollectiveEpilogueFwdINS6_IJSA_SA_SB_EEES9_SD_SF_Li256ELb1ELb1ELb1ELb0EEENS1_36VarlenDynamicPersistentTileSchedulerILi128ELi176ELi256ELi128ELb1ELb1ELb1ELb0ELb1ELb1EEEEEEEEEvNT_6ParamsE,@function
        .size           _ZN7cutlass13device_kernelIN5flash11enable_sm90INS1_16FlashAttnFwdSm90INS1_25CollectiveMainloopFwdSm90ILi2EN4cute5tupleIJNS5_1CILi1EEES8_S8_EEENS6_IJNS7_ILi128EEENS7_ILi176EEESA_EEELi128ENS_10bfloat16_tEfNS_4arch4Sm90ELb0ELb0ELb0ELb1ELb0ELb0ELb0ELb1ELb1ELb1ELb1ELb0EEENS1_21CollectiveEpilogueFwdINS6_IJSA_SA_SB_EEES9_SD_SF_Li256ELb1ELb1ELb1ELb0EEENS1_36VarlenDynamicPersistentTileSchedulerILi128ELi176ELi256ELi128ELb1ELb1ELb1ELb0ELb1ELb1EEEEEEEEEvNT_6ParamsE,(.L_x_14858 - _ZN7cutlass13device_kernelIN5flash11enable_sm90INS1_16FlashAttnFwdSm90INS1_25CollectiveMainloopFwdSm90ILi2EN4cute5tupleIJNS5_1CILi1EEES8_S8_EEENS6_IJNS7_ILi128EEENS7_ILi176EEESA_EEELi128ENS_10bfloat16_tEfNS_4arch4Sm90ELb0ELb0ELb0ELb1ELb0ELb0ELb0ELb1ELb1ELb1ELb1ELb0EEENS1_21CollectiveEpilogueFwdINS6_IJSA_SA_SB_EEES9_SD_SF_Li256ELb1ELb1ELb1ELb0EEENS1_36VarlenDynamicPersistentTileSchedulerILi128ELi176ELi256ELi128ELb1ELb1ELb1ELb0ELb1ELb1EEEEEEEEEvNT_6ParamsE)
        .other          _ZN7cutlass13device_kernelIN5flash11enable_sm90INS1_16FlashAttnFwdSm90INS1_25CollectiveMainloopFwdSm90ILi2EN4cute5tupleIJNS5_1CILi1EEES8_S8_EEENS6_IJNS7_ILi128EEENS7_ILi176EEESA_EEELi128ENS_10bfloat16_tEfNS_4arch4Sm90ELb0ELb0ELb0ELb1ELb0ELb0ELb0ELb1ELb1ELb1ELb1ELb0EEENS1_21CollectiveEpilogueFwdINS6_IJSA_SA_SB_EEES9_SD_SF_Li256ELb1ELb1ELb1ELb0EEENS1_36VarlenDynamicPersistentTileSchedulerILi128ELi176ELi256ELi128ELb1ELb1ELb1ELb0ELb1ELb1EEEEEEEEEvNT_6ParamsE,@"STO_CUDA_ENTRY STV_DEFAULT"
_ZN7cutlass13device_kernelIN5flash11enable_sm90INS1_16FlashAttnFwdSm90INS1_25CollectiveMainloopFwdSm90ILi2EN4cute5tupleIJNS5_1CILi1EEES8_S8_EEENS6_IJNS7_ILi128EEENS7_ILi176EEESA_EEELi128ENS_10bfloat16_tEfNS_4arch4Sm90ELb0ELb0ELb0ELb1ELb0ELb0ELb0ELb1ELb1ELb1ELb1ELb0EEENS1_21CollectiveEpilogueFwdINS6_IJSA_SA_SB_EEES9_SD_SF_Li256ELb1ELb1ELb1ELb0EEENS1_36VarlenDynamicPersistentTileSchedulerILi128ELi176ELi256ELi128ELb1ELb1ELb1ELb0ELb1ELb1EEEEEEEEEvNT_6ParamsE:
        /* <DEDUP_REMOVED lines=18> */
.L_x_6408:
[----:B------:R-:W-:Y:S05]  /*0120*/  BSYNC B0 ;  /* 0x0000000000007941 */ /* 0x000fea0003800000 */
.L_x_6407:
        /* <DEDUP_REMOVED lines=41> */
.L_x_6409:
        /* <DEDUP_REMOVED lines=22> */
.L_x_6410:
        /* <DEDUP_REMOVED lines=18> */
.L_x_6411:
        /* <DEDUP_REMOVED lines=22> */
.L_x_6412:
        /* <DEDUP_REMOVED lines=22> */
.L_x_6413:
        /* <DEDUP_REMOVED lines=8> */
.L_x_6415:
[----:B------:R-:W-:-:S08]  /*0980*/  NOP ;  /* 0x0000000000007918 */ /* 0x000fd00000000000 */
[----:B------:R-:W1:Y:S02]  /*0990*/  USETMAXREG.TRY_ALLOC.CTAPOOL UP0, 0xf0 ;  /* 0x000000f0000079c8 */ /* 0x000e640008000600 */
[----:B-1----:R-:W-:-:S13]  /*09a0*/  PLOP3.LUT P0, PT, PT, PT, UP0, 0x80, 0x0 ;  /* 0x000000000000781c */ /* 0x002fda0003f0f008 */
[----:B------:R-:W-:Y:S05]  /*09b0*/  @!P0 BRA `(.L_x_6415) ;  /* 0xfffffffc00f08947 */ /* 0x000fea000383ffff */
[----:B0-----:R-:W0:Y:S01]  /*09c0*/  S2R R2, SR_TID.X ;  /* 0x0000000000027919 */ /* 0x001e220000002100 */
[----:B------:R-:W1:Y:S01]  /*09d0*/  S2UR UR5, SR_CgaCtaId ;  /* 0x00000000000579c3 */ /* 0x000e620000008800 */
[----:B------:R-:W-:-:S07]  /*09e0*/  UMOV UR4, 0x400 ;  /* 0x0000040000047882 */ /* 0x000fce0000000000 */
[----:B------:R-:W-:Y:S06]  /*09f0*/  BAR.ARV 0x8, 0x180 ;  /* 0x0206000000007b1d */ /* 0x000fec0000002000 */
[----:B-1----:R-:W-:Y:S01]  /*0a00*/  ULEA UR4, UR5, UR4, 0x18 ;  /* 0x0000000405047291 */ /* 0x002fe2000f8ec03f */
[----:B0-----:R-:W-:-:S04]  /*0a10*/  LOP3.LUT R0, R2, 0xffffff80, RZ, 0xc0, !PT ;  /* 0xffffff8002007812 */ /* 0x001fc800078ec0ff */
[----:B------:R-:W-:-:S13]  /*0a20*/  ISETP.NE.AND P0, PT, R0, 0x80, PT ;  /* 0x000000800000780c */ /* 0x000fda0003f05270 */
[----:B------:R-:W-:Y:S08]  /*0a30*/  @!P0 BAR.ARV 0x9, 0x100 ;  /* 0x0244000000008b1d */ /* 0x000ff00000002000 */
[----:B------:R-:W-:Y:S06]  /*0a40*/  BAR.SYNC.DEFER_BLOCKING 0x5, 0x180 ;  /* 0x0146000000007b1d */ /* 0x000fec0000010000 */
[----:B------:R-:W0:Y:S01]  /*0a50*/  LDS.128 R12, [UR4+0x348d0] ;  /* 0x0348d004ff0c7984 */ /* 0x000e220008000c00 */
[----:B------:R-:W-:Y:S01]  /*0a60*/  ULDC UR4, c[0x0][0xc3c] ;  /* 0x00030f0000047ab9 */ /* 0x000fe20000000800 */
[----:B------:R-:W-:Y:S06]  /*0a70*/  BAR.ARV 0x4, 0x180 ;  /* 0x0106000000007b1d */ /* 0x000fec0000002000 */
[----:B0-----:R-:W-:-:S13]  /*0a80*/  ISETP.GE.AND P0, PT, R15, UR4, PT ;  /* 0x000000040f007c0c */ /* 0x001fda000bf06270 */
[----:B------:R-:W-:Y:S05]  /*0a90*/  @P0 EXIT ;  /* 0x000000000000094d */ /* 0x000fea0003800000 */
[----:B------:R-:W2:Y:S01]  /*0aa0*/  LDL R3, [R1+0x6c] ;  /* 0x00006c0001037983 */ /* 0x000ea20000100800 */
[----:B------:R-:W-:Y:S01]  /*0ab0*/  VIADD R16, R2, 0xffffff80 ;  /* 0xffffff8002107836 */ /* 0x000fe20000000000 */
[----:B------:R-:W-:Y:S02]  /*0ac0*/  R2UR UR6, R13 ;  /* 0x000000000d0672ca */ /* 0x000fe400000e0000 */
[----:B------:R-:W-:Y:S02]  /*0ad0*/  R2UR UR5, R14 ;  /* 0x000000000e0572ca */ /* 0x000fe400000e0000 */
[----:B------:R-:W-:-:S04]  /*0ae0*/  SHF.R.S32.HI R0, RZ, 0x1f, R16 ;  /* 0x0000001fff007819 */ /* 0x000fc80000011410 */
[CC--:B------:R-:W-:Y:S02]  /*0af0*/  LEA.HI R2, R0.reuse, R16.reuse, RZ, 0x7 ;  /* 0x0000001000027211 */ /* 0x0c0fe400078f38ff */
[CC--:B------:R-:W-:Y:S02]  /*0b00*/  LEA.HI R4, R0.reuse, R16.reuse, RZ, 0x5 ;  /* 0x0000001000047211 */ /* 0x0c0fe400078f28ff */
[----:B------:R-:W-:Y:S02]  /*0b10*/  LEA.HI R11, R0, R16, RZ, 0x2 ;  /* 0x00000010000b7211 */ /* 0x000fe400078f10ff */
[----:B------:R-:W-:Y:S01]  /*0b20*/  SHF.R.S32.HI R17, RZ, 0x7, R2 ;  /* 0x00000007ff117819 */ /* 0x000fe20000011402 */
[----:B------:R-:W-:Y:S01]  /*0b30*/  IMAD.SHL.U32 R5, R4, 0x20, RZ ;  /* 0x0000002004057824 */ /* 0x000fe200078e00ff */
[----:B------:R-:W-:-:S04]  /*0b40*/  LOP3.LUT R11, R11, 0xfffffffc, RZ, 0xc0, !PT ;  /* 0xfffffffc0b0b7812 */ /* 0x000fc800078ec0ff */
[----:B------:R-:W-:Y:S01]  /*0b50*/  LOP3.LUT R5, R5, 0xfffffc00, RZ, 0xc0, !PT ;  /* 0xfffffc0005057812 */ /* 0x000fe200078ec0ff */
[----:B------:R-:W-:Y:S01]  /*0b60*/  IMAD.IADD R11, R16, 0x1, -R11 ;  /* 0x00000001100b7824 */ /* 0x000fe200078e0a0b */
[----:B--2---:R-:W-:Y:S02]  /*0b70*/  R2UR UR4, R3 ;  /* 0x00000000030472ca */ /* 0x004fe400000e0000 */
[C---:B------:R-:W-:Y:S02]  /*0b80*/  LOP3.LUT R3, R2.reuse, 0xffffff80, RZ, 0xc0, !PT ;  /* 0xffffff8002037812 */ /* 0x040fe400078ec0ff */
[----:B------:R-:W-:-:S03]  /*0b90*/  LEA.HI R2, R2, R17, RZ, 0x1 ;  /* 0x0000001102027211 */ /* 0x000fc600078f08ff */
[----:B------:R-:W-:Y:S01]  /*0ba0*/  IMAD.IADD R12, R16, 0x1, -R3 ;  /* 0x00000001100c7824 */ /* 0x000fe200078e0a03 */
[CC--:B------:R-:W-:Y:S02]  /*0bb0*/  LEA.HI R3, R0.reuse, R16.reuse, RZ, 0x4 ;  /* 0x0000001000037211 */ /* 0x0c0fe400078f20ff */
[----:B------:R-:W-:Y:S02]  /*0bc0*/  LEA.HI R0, R0, R16, RZ, 0x3 ;  /* 0x0000001000007211 */ /* 0x000fe400078f18ff */
[----:B------:R-:W-:Y:S01]  /*0bd0*/  SHF.R.S32.HI R7, RZ, 0x1f, R12 ;  /* 0x0000001fff077819 */ /* 0x000fe2000001140c */
[----:B------:R-:W-:Y:S01]  /*0be0*/  ULOP3.LUT UR4, UR4, 0x1, URZ, 0xfc, !UPT ;  /* 0x0000000104047892 */ /* 0x000fe2000f8efc3f */
[----:B------:R-:W-:Y:S02]  /*0bf0*/  LOP3.LUT R4, R3, 0x3fffff0, RZ, 0xc0, !PT ;  /* 0x03fffff003047812 */ /* 0x000fe400078ec0ff */
[----:B------:R-:W-:Y:S02]  /*0c00*/  LEA.HI R8, R7, R12, RZ, 0x2 ;  /* 0x0000000c07087211 */ /* 0x000fe400078f10ff */
[----:B------:R-:W-:Y:S01]  /*0c10*/  LOP3.LUT R23, R0, 0xfffffff8, RZ, 0xc0, !PT ;  /* 0xfffffff800177812 */ /* 0x000fe200078ec0ff */
[----:B------:R-:W-:Y:S01]  /*0c20*/  IMAD.IADD R4, R16, 0x1, -R4 ;  /* 0x0000000110047824 */ /* 0x000fe200078e0a04 */
[----:B------:R-:W-:-:S02]  /*0c30*/  SHF.R.S32.HI R9, RZ, 0x2, R8 ;  /* 0x00000002ff097819 */ /* 0x000fc40000011408 */
[----:B------:R-:W-:Y:S01]  /*0c40*/  SHF.R.S32.HI R6, RZ, 0x1f, R8 ;  /* 0x0000001fff067819 */ /* 0x000fe20000011408 */
[----:B------:R-:W-:Y:S01]  /*0c50*/  IMAD R4, R4, 0x40, R5 ;  /* 0x0000004004047824 */ /* 0x000fe200078e0205 */
[----:B------:R-:W-:Y:S01]  /*0c60*/  LOP3.LUT R8, R8, 0x7ffffffc, RZ, 0xc0, !PT ;  /* 0x7ffffffc08087812 */ /* 0x000fe200078ec0ff */
[----:B------:R-:W-:Y:S01]  /*0c70*/  IMAD.IADD R23, R16, 0x1, -R23 ;  /* 0x0000000110177824 */ /* 0x000fe200078e0a17 */
[----:B------:R-:W-:Y:S01]  /*0c80*/  LEA.HI R6, R6, R9, RZ, 0x3 ;  /* 0x0000000906067211 */ /* 0x000fe200078f18ff */
[----:B------:R-:W-:Y:S01]  /*0c90*/  IMAD.MOV.U32 R16, RZ, RZ, RZ ;  /* 0x000000ffff107224 */ /* 0x000fe200078e00ff */
[----:B------:R-:W-:Y:S01]  /*0ca0*/  LOP3.LUT R2, R2, 0x3fffffe, RZ, 0xc0, !PT ;  /* 0x03fffffe02027812 */ /* 0x000fe200078ec0ff */
[----:B------:R-:W-:Y:S01]  /*0cb0*/  IMAD.IADD R8, R12, 0x1, -R8 ;  /* 0x000000010c087824 */ /* 0x000fe200078e0a08 */
[----:B------:R-:W-:Y:S02]  /*0cc0*/  LOP3.LUT R10, R6, 0xfffffff8, RZ, 0xc0, !PT ;  /* 0xfffffff8060a7812 */ /* 0x000fe400078ec0ff */
[----:B------:R-:W-:Y:S01]  /*0cd0*/  SHF.R.S32.HI R6, RZ, 0x4, R3 ;  /* 0x00000004ff067819 */ /* 0x000fe20000011403 */
[----:B------:R-:W-:Y:S01]  /*0ce0*/  IMAD.IADD R2, R17, 0x1, -R2 ;  /* 0x0000000111027824 */ /* 0x000fe200078e0a02 */
[----:B------:R-:W-:Y:S01]  /*0cf0*/  LEA.HI R7, R7, R12, RZ, 0x5 ;  /* 0x0000000c07077211 */ /* 0x000fe200078f28ff */
[----:B------:R-:W-:Y:S01]  /*0d00*/  IMAD.SHL.U32 R17, R23, 0x8, RZ ;  /* 0x0000000817117824 */ /* 0x000fe200078e00ff */
[----:B------:R-:W-:Y:S01]  /*0d10*/  LEA.HI R3, R3, R6, RZ, 0x1 ;  /* 0x0000000603037211 */ /* 0x000fe200078f08ff */
[----:B------:R-:W-:Y:S01]  /*0d20*/  IMAD.IADD R10, R9, 0x1, -R10 ;  /* 0x00000001090a7824 */ /* 0x000fe200078e0a0a */
[----:B------:R-:W-:Y:S01]  /*0d30*/  SHF.R.S32.HI R7, RZ, 0x5, R7 ;  /* 0x00000005ff077819 */ /* 0x000fe20000011407 */
[----:B------:R-:W-:Y:S01]  /*0d40*/  VIADD R22, R17, 0x40 ;  /* 0x0000004011167836 */ /* 0x000fe20000000000 */
[----:B------:R-:W-:-:S02]  /*0d50*/  LOP3.LUT R3, R3, 0x1ffffffe, RZ, 0xc0, !PT ;  /* 0x1ffffffe03037812 */ /* 0x000fc400078ec0ff */
[----:B------:R-:W-:Y:S01]  /*0d60*/  LEA.HI R5, R11, R11, RZ, 0x1 ;  /* 0x0000000b0b057211 */ /* 0x000fe200078f08ff */
[----:B------:R-:W-:Y:S02]  /*0d70*/  IMAD R7, R7, 0x10, R10 ;  /* 0x0000001007077824 */ /* 0x000fe400078e020a */
[----:B------:R-:W-:Y:S01]  /*0d80*/  IMAD.IADD R3, R6, 0x1, -R3 ;  /* 0x0000000106037824 */ /* 0x000fe200078e0a03 */
[----:B------:R-:W-:Y:S01]  /*0d90*/  LOP3.LUT R6, R5, 0x1ffffffe, RZ, 0xc0, !PT ;  /* 0x1ffffffe05067812 */ /* 0x000fe200078ec0ff */
[----:B------:R-:W-:Y:S02]  /*0da0*/  IMAD R5, R2, 0x40, R7 ;  /* 0x0000004002057824 */ /* 0x000fe400078e0207 */
[----:B------:R-:W-:Y:S01]  /*0db0*/  IMAD R3, R3, 0x8, R4 ;  /* 0x0000000803037824 */ /* 0x000fe200078e0204 */
[----:B------:R-:W-:Y:S01]  /*0dc0*/  SHF.R.S32.HI R4, RZ, 0x1f, R17 ;  /* 0x0000001fff047819 */ /* 0x000fe20000011411 */
[----:B------:R-:W-:Y:S02]  /*0dd0*/  IMAD.IADD R6, R11, 0x1, -R6 ;  /* 0x000000010b067824 */ /* 0x000fe400078e0a06 */
[----:B------:R-:W-:Y:S01]  /*0de0*/  IMAD.U32 R2, RZ, RZ, UR4 ;  /* 0x00000004ff027e24 */ /* 0x000fe2000f8e00ff */
[----:B------:R0:W-:Y:S01]  /*0df0*/  STL [R1+0x64], R3 ;  /* 0x0000640301007387 */ /* 0x0001e20000100800 */
[----:B------:R-:W-:-:S03]  /*0e00*/  IMAD.MOV.U32 R7, RZ, RZ, R15 ;  /* 0x000000ffff077224 */ /* 0x000fc600078e000f */
[----:B------:R-:W-:Y:S04]  /*0e10*/  STL [R1+0x5c], R5 ;  /* 0x00005c0501007387 */ /* 0x000fe80000100800 */
[----:B------:R-:W-:Y:S01]  /*0e20*/  STL [R1+0x10], RZ ;  /* 0x000010ff01007387 */ /* 0x000fe20000100800 */
[----:B0-----:R-:W-:Y:S01]  /*0e30*/  IMAD.SHL.U32 R3, R8, 0x2, RZ ;  /* 0x0000000208037824 */ /* 0x001fe200078e00ff */
[----:B------:R-:W-:Y:S02]  /*0e40*/  SHF.R.S32.HI R8, RZ, 0x3, R0 ;  /* 0x00000003ff087819 */ /* 0x000fe40000011400 */
[----:B------:R-:W-:Y:S01]  /*0e50*/  STL [R1+0x68], R2 ;  /* 0x0000680201007387 */ /* 0x000fe20000100800 */
[----:B------:R-:W-:Y:S01]  /*0e60*/  SHF.R.S32.HI R0, RZ, 0x1f, R22 ;  /* 0x0000001fff007819 */ /* 0x000fe20000011416 */
[----:B------:R-:W-:-:S02]  /*0e70*/  VIADD R237, R3, 0x8 ;  /* 0x0000000803ed7836 */ /* 0x000fc40000000000 */
        /* <DEDUP_REMOVED lines=12> */
[----:B------:R-:W-:Y:S01]  /*0f40*/  IMAD R0, R6, 0x8, R5 ;  /* 0x0000000806007824 */ /* 0x000fe200078e0205 */
[----:B------:R-:W-:Y:S01]  /*0f50*/  SHF.R.S32.HI R4, RZ, 0x1f, R236 ;  /* 0x0000001fff047819 */ /* 0x000fe200000114ec */
[----:B------:R-:W-:-:S02]  /*0f60*/  VIADD R233, R3, 0x28 ;  /* 0x0000002803e97836 */ /* 0x000fc40000000000 */
[C---:B------:R-:W-:Y:S01]  /*0f70*/  VIADD R232, R3.reuse, 0x30 ;  /* 0x0000003003e87836 */ /* 0x040fe20000000000 */
[----:B------:R1:W-:Y:S01]  /*0f80*/  STL [R1+0x60], R0 ;  /* 0x0000600001007387 */ /* 0x0003e20000100800 */
[C---:B------:R-:W-:Y:S01]  /*0f90*/  VIADD R230, R3.reuse, 0x40 ;  /* 0x0000004003e67836 */ /* 0x040fe20000000000 */
[----:B------:R-:W-:Y:S01]  /*0fa0*/  SHF.R.S32.HI R4, RZ, 0x1f, R233 ;  /* 0x0000001fff047819 */ /* 0x000fe200000114e9 */
[C---:B------:R-:W-:Y:S02]  /*0fb0*/  VIADD R229, R3.reuse, 0x48 ;  /* 0x0000004803e57836 */ /* 0x040fe40000000000 */
[C---:B------:R-:W-:Y:S01]  /*0fc0*/  VIADD R227, R3.reuse, 0x58 ;  /* 0x0000005803e37836 */ /* 0x040fe20000000000 */
[----:B------:R-:W-:Y:S01]  /*0fd0*/  SHF.R.S32.HI R4, RZ, 0x1f, R230 ;  /* 0x0000001fff047819 */ /* 0x000fe200000114e6 */
[C---:B------:R-:W-:Y:S02]  /*0fe0*/  VIADD R226, R3.reuse, 0x60 ;  /* 0x0000006003e27836 */ /* 0x040fe40000000000 */
[C---:B------:R-:W-:Y:S01]  /*0ff0*/  VIADD R224, R3.reuse, 0x70 ;  /* 0x0000007003e07836 */ /* 0x040fe20000000000 */
[----:B------:R-:W-:Y:S01]  /*1000*/  SHF.R.S32.HI R4, RZ, 0x1f, R227 ;  /* 0x0000001fff047819 */ /* 0x000fe200000114e3 */
[----:B------:R-:W-:Y:S01]  /*1010*/  VIADD R223, R3, 0x78 ;  /* 0x0000007803df7836 */ /* 0x000fe20000000000 */
[----:B0-----:R-:W-:Y:S01]  /*1020*/  SHF.R.S32.HI R3, RZ, 0x1f, R235 ;  /* 0x0000001fff037819 */ /* 0x001fe200000114eb */
[----:B------:R-:W-:Y:S01]  /*1030*/  IMAD.MOV.U32 R2, RZ, RZ, RZ ;  /* 0x000000ffff027224 */ /* 0x000fe200078e00ff */
[----:B------:R-:W-:-:S02]  /*1040*/  SHF.R.S32.HI R3, RZ, 0x1f, R232 ;  /* 0x0000001fff037819 */ /* 0x000fc400000114e8 */
[----:B------:R-:W-:Y:S02]  /*1050*/  SHF.R.S32.HI R3, RZ, 0x1f, R229 ;  /* 0x0000001fff037819 */ /* 0x000fe400000114e5 */
[----:B------:R-:W-:Y:S02]  /*1060*/  SHF.R.S32.HI R3, RZ, 0x1f, R226 ;  /* 0x0000001fff037819 */ /* 0x000fe400000114e2 */
[----:B------:R-:W-:Y:S02]  /*1070*/  SHF.R.S32.HI R4, RZ, 0x1f, R224 ;  /* 0x0000001fff047819 */ /* 0x000fe400000114e0 */
[----:B-1----:R-:W-:-:S07]  /*1080*/  SHF.R.S32.HI R3, RZ, 0x1f, R223 ;  /* 0x0000001fff037819 */ /* 0x002fce00000114df */
.L_x_6462:
[----:B0123--:R-:W0:Y:S01]  /*1090*/  LDC.64 R4, c[0x0][0xc88] ;  /* 0x00032200ff047b82 */ /* 0x00fe220000000a00 */
[----:B------:R-:W-:Y:S01]  /*10a0*/  ULDC.64 UR12, c[0x0][0x208] ;  /* 0x00008200000c7ab9 */ /* 0x000fe20000000a00 */
[----:B------:R-:W-:Y:S01]  /*10b0*/  ULDC.64 UR8, c[0x0][0xa28] ;  /* 0x00028a0000087ab9 */ /* 0x000fe20000000a00 */
[----:B------:R-:W-:Y:S01]  /*10c0*/  ULDC.64 UR10, c[0x0][0xa20] ;  /* 0x00028800000a7ab9 */ /* 0x000fe20000000a00 */
[----:B0-----:R-:W-:-:S06]  /*10d0*/  IMAD.WIDE R4, R7, 0x4, R4 ;  /* 0x0000000407047825 */ /* 0x001fcc00078e0204 */
        /* <DEDUP_REMOVED lines=14> */
[----:B------:R-:W-:Y:S01]  /*11c0*/  IMAD.U32 R4, RZ, RZ, UR8 ;  /* 0x00000008ff047e24 */ /* 0x000fe2000f8e00ff */
[----:B------:R-:W-:Y:S02]  /*11d0*/  STL [R1+0xc], R0 ;  /* 0x00000c0001007387 */ /* 0x000fe40000100800 */
[----:B------:R-:W-:Y:S01]  /*11e0*/  @UP1 ULEA.HI.X UR11, UR4, UR11, UR7, 0x2, UP0 ;  /* 0x0000000b040b1291 */ /* 0x000fe200080f1407 */
[----:B------:R-:W-:Y:S01]  /*11f0*/  IMAD.U32 R5, RZ, RZ, UR9 ;  /* 0x00000009ff057e24 */ /* 0x000fe2000f8e00ff */
[----:B------:R0:W-:Y:S01]  /*1200*/  STL [R1+0x14], R3 ;  /* 0x0000140301007387 */ /* 0x0001e20000100800 */
[----:B------:R-:W-:Y:S01]  /*1210*/  IMAD.U32 R6, RZ, RZ, UR10 ;  /* 0x0000000aff067e24 */ /* 0x000fe2000f8e00ff */
[----:B------:R-:W-:Y:S01]  /*1220*/  ULDC.64 UR8, c[0x0][0x418] ;  /* 0x0001060000087ab9 */ /* 0x000fe20000000a00 */
[----:B------:R-:W-:Y:S01]  /*1230*/  ULDC UR4, c[0x0][0x424] ;  /* 0x0001090000047ab9 */ /* 0x000fe20000000800 */
[----:B------:R-:W-:Y:S01]  /*1240*/  IMAD.U32 R7, RZ, RZ, UR11 ;  /* 0x0000000bff077e24 */ /* 0x000fe2000f8e00ff */
[----:B------:R-:W2:Y:S01]  /*1250*/  @P0 LDG.E R4, desc[UR12][R4.64] ;  /* 0x0000000c04040981 */ /* 0x000ea2000c1e1900 */
[----:B------:R-:W-:-:S03]  /*1260*/  ULDC UR7, c[0x0][0x2f0] ;  /* 0x0000bc0000077ab9 */ /* 0x000fc60000000800 */
[----:B------:R-:W3:Y:S01]  /*1270*/  @P1 LDG.E R6, desc[UR12][R6.64] ;  /* 0x0000000c06061981 */ /* 0x000ee2000c1e1900 */
[----:B0-----:R-:W-:Y:S01]  /*1280*/  IMAD.U32 R3, RZ, RZ, UR6 ;  /* 0x00000006ff037e24 */ /* 0x001fe2000f8e00ff */
[----:B------:R-:W-:Y:S02]  /*1290*/  UISETP.NE.U32.AND UP0, UPT, UR8, URZ, UPT ;  /* 0x0000003f0800728c */ /* 0x000fe4000bf05070 */
[----:B------:R-:W-:Y:S02]  /*12a0*/  ULOP3.LUT UR6, UR5, 0xffff, URZ, 0xc0, !UPT ;  /* 0x0000ffff05067892 */ /* 0x000fe4000f8ec03f */
[----:B------:R0:W-:Y:S01]  /*12b0*/  STL [R1], R3 ;  /* 0x0000000301007387 */ /* 0x0001e20000100800 */
[----:B------:R-:W-:Y:S01]  /*12c0*/  UISETP.NE.AND.EX UP0, UPT, UR9, URZ, UPT, UP0 ;  /* 0x0000003f0900728c */ /* 0x000fe2000bf05300 */
[----:B------:R-:W-:Y:S02]  /*12d0*/  UMOV UR48, URZ ;  /* 0x0000003f00307c82 */ /* 0x000fe40008000000 */
[----:B------:R-:W-:Y:S01]  /*12e0*/  IMAD.U32 R222, RZ, RZ, UR6 ;  /* 0x00000006ffde7e24 */ /* 0x000fe2000f8e00ff */
[----:B------:R-:W-:-:S02]  /*12f0*/  USEL UR4, UR4, 0x1, UP0 ;  /* 0x0000000104047887 */ /* 0x000fc40008000000 */
[----:B------:R-:W-:Y:S02]  /*1300*/  ULOP3.LUT UR6, UR5, 0xff0000, URZ, 0xc0, !UPT ;  /* 0x00ff000005067892 */ /* 0x000fe4000f8ec03f */
[----:B------:R-:W-:Y:S02]  /*1310*/  UIMAD UR4, UR4, UR7, URZ ;  /* 0x00000007040472a4 */ /* 0x000fe4000f8e023f */
[----:B------:R-:W-:Y:S01]  /*1320*/  ULOP3.LUT UR7, UR5, 0xff000000, URZ, 0xc0, !UPT ;  /* 0xff00000005077892 */ /* 0x000fe2000f8ec03f */
[----:B--2---:R-:W-:-:S04]  /*1330*/  @P0 R2UR UR48, R4 ;  /* 0x00000000043002ca */ /* 0x004fc800000e0000 */
        /* <DEDUP_REMOVED lines=17> */
.L_x_6416:
        /* <DEDUP_REMOVED lines=52> */
.L_x_6417:
[----:B------:R-:W-:Y:S01]  /*1790*/  R2UR UR5, R221 ;  /* 0x00000000dd0572ca */ /* 0x000fe200000e0000 */
[----:B------:R-:W-:Y:S01]  /*17a0*/  IMAD.U32 R0, RZ, RZ, UR9 ;  /* 0x00000009ff007e24 */ /* 0x000fe2000f8e00ff */
[----:B------:R-:W-:Y:S01]  /*17b0*/  PLOP3.LUT P0, PT, PT, PT, PT, 0x80, 0x0 ;  /* 0x000000000000781c */ /* 0x000fe20003f0f070 */
[----:B------:R-:W-:Y:S01]  /*17c0*/  IMAD.U32 R3, RZ, RZ, UR4 ;  /* 0x00000004ff037e24 */ /* 0x000fe2000f8e00ff */
        /* <DEDUP_REMOVED lines=9> */
[----:B------:R-:W-:Y:S01]  /*1860*/  UIMAD UR5, UR5, UR4, URZ ;  /* 0x00000004050572a4 */ /* 0x000fe2000f8e023f */
[----:B------:R-:W-:-:S02]  /*1870*/  CS2R R68, SRZ ;  /* 0x0000000000447805 */ /* 0x000fc4000001ff00 */
[----:B------:R-:W-:Y:S02]  /*1880*/  CS2R R66, SRZ ;  /* 0x0000000000427805 */ /* 0x000fe4000001ff00 */
[----:B------:R-:W-:Y:S02]  /*1890*/  CS2R R64, SRZ ;  /* 0x0000000000407805 */ /* 0x000fe4000001ff00 */
[----:B------:R-:W-:Y:S02]  /*18a0*/  CS2R R62, SRZ ;  /* 0x00000000003e7805 */ /* 0x000fe4000001ff00 */
[----:B------:R-:W-:Y:S02]  /*18b0*/  CS2R R60, SRZ ;  /* 0x00000000003c7805 */ /* 0x000fe4000001ff00 */
[----:B------:R-:W-:Y:S01]  /*18c0*/  VIADDMNMX R3, R3, UR5, R0, PT ;  /* 0x0000000503037c46 */ /* 0x000fe2000b800100 */
[----:B------:R-:W-:Y:S01]  /*18d0*/  IMAD.U32 R18, RZ, RZ, UR5 ;  /* 0x00000005ff127e24 */ /* 0x000fe2000f8e00ff */
[----:B------:R-:W-:Y:S01]  /*18e0*/  CS2R R58, SRZ ;  /* 0x00000000003a7805 */ /* 0x000fe2000001ff00 */
[----:B------:R-:W-:Y:S01]  /*18f0*/  IMAD.MOV.U32 R0, RZ, RZ, RZ ;  /* 0x000000ffff007224 */ /* 0x000fe200078e00ff */
[----:B------:R-:W-:Y:S01]  /*1900*/  R2UR UR49, R3 ;  /* 0x00000000033172ca */ /* 0x000fe200000e0000 */
        /* <DEDUP_REMOVED lines=19> */
[----:B------:R-:W-:-:S11]  /*1a40*/  CS2R R20, SRZ ;  /* 0x0000000000147805 */ /* 0x000fd6000001ff00 */
[----:B------:R-:W-:Y:S05]  /*1a50*/  @!P1 BRA `(.L_x_6418) ;  /* 0x000000a800fc9947 */ /* 0x000fea0003800000 */
        /* <DEDUP_REMOVED lines=37> */
.L_x_6419:
[----:B------:R-:W2:Y:S04]  /*1cb0*/  LDL R20, [R1+0x10] ;  /* 0x0000100001147983 */ /* 0x000ea80000100800 */
[----:B------:R-:W3:Y:S01]  /*1cc0*/  LDL R21, [R1+0x68] ;  /* 0x0000680001157983 */ /* 0x000ee20000100800 */
[----:B------:R-:W0:Y:S01]  /*1cd0*/  S2UR UR5, SR_CgaCtaId ;  /* 0x00000000000579c3 */ /* 0x000e220000008800 */
[----:B------:R-:W-:Y:S02]  /*1ce0*/  UMOV UR4, 0x400 ;  /* 0x0000040000047882 */ /* 0x000fe40000000000 */
[----:B0-----:R-:W-:Y:S01]  /*1cf0*/  ULEA UR4, UR5, UR4, 0x18 ;  /* 0x0000000405047291 */ /* 0x001fe2000f8ec03f */
[----:B------:R-:W-:Y:S01]  /*1d00*/  BSSY B0, `(.L_x_6420) ;  /* 0x000000b000007945 */ /* 0x000fe20003800000 */
[----:B--2---:R-:W-:-:S04]  /*1d10*/  LEA.HI R0, R20, R20, RZ, 0x1 ;  /* 0x0000001414007211 */ /* 0x004fc800078f08ff */
[----:B------:R-:W-:-:S05]  /*1d20*/  LOP3.LUT R0, R0, 0xfffffffe, RZ, 0xc0, !PT ;  /* 0xfffffffe00007812 */ /* 0x000fca00078ec0ff */
[----:B------:R-:W-:Y:S02]  /*1d30*/  IMAD.IADD R3, R20, 0x1, -R0 ;  /* 0x0000000114037824 */ /* 0x000fe400078e0a00 */
[----:B------:R-:W-:-:S03]  /*1d40*/  IMAD.U32 R0, RZ, RZ, UR4 ;  /* 0x00000004ff007e24 */ /* 0x000fc6000f8e00ff */
[----:B------:R-:W-:-:S04]  /*1d50*/  SHF.L.U32 R3, R3, 0x1f, RZ ;  /* 0x0000001f03037819 */ /* 0x000fc800000006ff */
[----:B------:R-:W0:Y:S01]  /*1d60*/  SYNCS.PHASECHK.TRANS64.TRYWAIT P1, [R0+URZ+0x34800], R3 ;  /* 0x03480003000075a7 */ /* 0x000e22000802017f */
[----:B---3--:R-:W-:-:S13]  /*1d70*/  R2UR UR6, R21 ;  /* 0x00000000150672ca */ /* 0x008fda00000e0000 */
[----:B------:R-:W-:-:S05]  /*1d80*/  IMAD.U32 R4, RZ, RZ, UR6 ;  /* 0x00000006ff047e24 */ /* 0x000fca000f8e00ff */
[----:B------:R-:W-:Y:S01]  /*1d90*/  ISETP.NE.AND P0, PT, R4, 0x3, PT ;  /* 0x000000030400780c */ /* 0x000fe20003f05270 */
[----:B0-----:R-:W-:-:S12]  /*1da0*/  @!P1 BRA `(.L_x_6421) ;  /* 0x0000014000a09947 */ /* 0x001fd80003800000 */
.L_x_6582:
[----:B------:R-:W-:Y:S05]  /*1db0*/  BSYNC B0 ;  /* 0x0000000000007941 */ /* 0x000fea0003800000 */
.L_x_6420:
[----:B------:R-:W-:Y:S05]  /*1dc0*/  @!P0 BRA `(.L_x_6422) ;  /* 0x0000000000048947 */ /* 0x000fea0003800000 */
[----:B------:R-:W-:Y:S01]  /*1dd0*/  BPT.TRAP 0x1 ;  /* 0x000000040000795c */ /* 0x000fe20000300000 */
.L_x_6422:
[----:B------:R-:W-:Y:S01]  /*1de0*/  IMAD R11, R2, 0x8, R0 ;  /* 0x00000008020b7824 */ /* 0x000fe200078e0200 */
[----:B------:R-:W-:-:S04]  /*1df0*/  SHF.L.U32 R4, R16, 0x1f, RZ ;  /* 0x0000001f10047819 */ /* 0x000fc800000006ff */
[----:B------:R1:W2:Y:S01]  /*1e00*/  SYNCS.PHASECHK.TRANS64.TRYWAIT P2, [R11+URZ+0x34830], R4 ;  /* 0x034830040b0075a7 */ /* 0x0002a2000804017f */
[----:B------:R-:W-:Y:S05]  /*1e10*/  @!P0 BRA `(.L_x_6423) ;  /* 0x0000000000048947 */ /* 0x000fea0003800000 */
[----:B------:R-:W-:Y:S01]  /*1e20*/  BPT.TRAP 0x1 ;  /* 0x000000040000795c */ /* 0x000fe20000300000 */
.L_x_6423:
[----:B0-----:R-:W0:Y:S01]  /*1e30*/  S2R R3, SR_TID.X ;  /* 0x0000000000037919 */ /* 0x001e220000002100 */
[----:B------:R-:W-:Y:S01]  /*1e40*/  IMAD.MOV.U32 R87, RZ, RZ, RZ ;  /* 0x000000ffff577224 */ /* 0x000fe200078e00ff */
[----:B0-----:R-:W-:Y:S01]  /*1e50*/  LOP3.LUT P1, RZ, R3, 0x7f, RZ, 0xc0, !PT ;  /* 0x0000007f03ff7812 */ /* 0x001fe2000782c0ff */
[----:B--2---:R-:W-:-:S12]  /*1e60*/  @P2 BRA `(.L_x_6424) ;  /* 0x0000000000082947 */ /* 0x004fd80003800000 */
[----:B------:R-:W0:Y:S02]  /*1e70*/  SYNCS.PHASECHK.TRANS64.TRYWAIT P2, [R11+URZ+0x34830], R4 ;  /* 0x034830040b0075a7 */ /* 0x000e24000804017f */
[----:B0-----:R-:W-:Y:S05]  /*1e80*/  @!P2 BRA `(.L_x_6425) ;  /* 0x00000140007ca947 */ /* 0x001fea0003800000 */
.L_x_6424:
[----:B------:R-:W-:Y:S05]  /*1e90*/  WARPSYNC.ALL ;  /* 0x0000000000007948 */ /* 0x000fea0003800000 */
[----:B------:R-:W-:Y:S01]  /*1ea0*/  R2UR UR4, R0 ;  /* 0x00000000000472ca */ /* 0x000fe200000e0000 */
[----:B------:R-:W2:Y:S01]  /*1eb0*/  LDL R10, [R1+0x4] ;  /* 0x00000400010a7983 */ /* 0x000ea20000100800 */
[----:B------:R-:W-:Y:S01]  /*1ec0*/  R2UR UR6, R2 ;  /* 0x00000000020672ca */ /* 0x000fe200000e0000 */
[----:B------:R-:W-:Y:S01]  /*1ed0*/  WARPGROUP.ARRIVE ;  /* 0x00000000000079c5 */ /* 0x000fe20000000000 */
        /* <DEDUP_REMOVED lines=9> */
[----:B------:R-:W-:Y:S01]  /*1f70*/  UIADD3 UR4, UR4, 0x1e400, URZ ;  /* 0x0001e40004047890 */ /* 0x000fe2000fffe03f */
[----:B------:R-:W-:Y:S01]  /*1f80*/  IMAD.U32 R12, RZ, RZ, UR48 ;  /* 0x00000030ff0c7e24 */ /* 0x000fe2000f8e00ff */
[----:B------:R-:W-:Y:S01]  /*1f90*/  UMOV UR41, 0x40000040 ;  /* 0x4000004000297882 */ /* 0x000fe20000000000 */
[----:B------:R-:W-:Y:S01]  /*1fa0*/  UMOV UR43, 0x40000040 ;  /* 0x40000040002b7882 */ /* 0x000fe20000000000 */
[----:B------:R-:W-:Y:S01]  /*1fb0*/  USHF.R.U32.HI UR4, URZ, 0x4, UR4 ;  /* 0x000000043f047899 */ /* 0x000fe20008011604 */
[----:B------:R-:W-:Y:S01]  /*1fc0*/  IMAD.U32 R9, RZ, RZ, UR41 ;  /* 0x00000029ff097e24 */ /* 0x000fe2000f8e00ff */
[----:B------:R-:W-:Y:S01]  /*1fd0*/  UMOV UR47, 0x40000040 ;  /* 0x40000040002f7882 */ /* 0x000fe20000000000 */
[----:B------:R-:W-:Y:S01]  /*1fe0*/  IMAD.U32 R21, RZ, RZ, UR49 ;  /* 0x00000031ff157e24 */ /* 0x000fe2000f8e00ff */
[----:B------:R-:W-:Y:S01]  /*1ff0*/  ULOP3.LUT UR4, UR4, 0x3fff, URZ, 0xc0, !UPT ;  /* 0x00003fff04047892 */ /* 0x000fe2000f8ec03f */
[----:B------:R-:W-:Y:S01]  /*2000*/  P2R R15, PR, RZ, 0x2 ;  /* 0x00000002ff0f7803 */ /* 0x000fe20000000000 */
[----:B------:R-:W-:Y:S01]  /*2010*/  UIADD3 UR61, UR49, -0x2, URZ ;  /* 0xfffffffe313d7890 */ /* 0x000fe2000fffe03f */
[----:B------:R-:W-:Y:S01]  /*2020*/  P2R R13, PR, RZ, 0x1 ;  /* 0x00000001ff0d7803 */ /* 0x000fe20000000000 */
[----:B------:R-:W-:Y:S01]  /*2030*/  ULOP3.LUT UR5, UR4, 0x10000, URZ, 0xfc, !UPT ;  /* 0x0001000004057892 */ /* 0x000fe2000f8efc3f */
[----:B------:R-:W-:Y:S01]  /*2040*/  R2UR UR50, R18 ;  /* 0x00000000123272ca */ /* 0x000fe200000e0000 */
[----:B------:R-:W-:Y:S01]  /*2050*/  ULOP3.LUT UR4, UR36, 0x10000, URZ, 0xfc, !UPT ;  /* 0x0001000024047892 */ /* 0x000fe2000f8efc3f */
[----:B------:R-:W-:Y:S01]  /*2060*/  IMAD.MOV.U32 R86, RZ, RZ, R87 ;  /* 0x000000ffff567224 */ /* 0x000fe200078e0057 */
[----:B------:R-:W-:-:S02]  /*2070*/  UIMAD UR6, UR6, 0xb00, UR5 ;  /* 0x00000b00060678a4 */ /* 0x000fc4000f8e0205 */
[----:B------:R-:W-:Y:S01]  /*2080*/  IMAD.U32 R3, RZ, RZ, UR5 ;  /* 0x00000005ff037e24 */ /* 0x000fe2000f8e00ff */
[----:B------:R-:W-:Y:S01]  /*2090*/  UMOV UR5, 0x40000040 ;  /* 0x4000004000057882 */ /* 0x000fe20000000000 */
[----:B------:R-:W-:Y:S01]  /*20a0*/  UIADD3 UR18, UR6, 0x80, URZ ;  /* 0x0000008006127890 */ /* 0x000fe2000fffe03f */
[----:B------:R-:W-:Y:S01]  /*20b0*/  UMOV UR16, UR4 ;  /* 0x0000000400107c82 */ /* 0x000fe20008000000 */
[----:B------:R-:W-:Y:S01]  /*20c0*/  UMOV UR17, UR5 ;  /* 0x0000000500117c82 */ /* 0x000fe20008000000 */
[----:B------:R-:W-:Y:S02]  /*20d0*/  UIADD3 UR10, UR6, 0x100, URZ ;  /* 0x00000100060a7890 */ /* 0x000fe4000fffe03f */
[----:B------:R-:W-:Y:S01]  /*20e0*/  HGMMA.64x16x16.F32.BF16 R112, gdesc[UR4], RZ, !UPT, gsb0 ;  /* 0x00200000047079f0 */ /* 0x000fe2000c0018ff */
[----:B------:R-:W-:Y:S01]  /*20f0*/  UMOV UR8, UR4 ;  /* 0x0000000400087c82 */ /* 0x000fe20008000000 */
[----:B------:R-:W-:Y:S01]  /*2100*/  UMOV UR9, UR5 ;  /* 0x0000000500097c82 */ /* 0x000fe20008000000 */
[----:B------:R-:W-:Y:S01]  /*2110*/  UIADD3 UR14, UR6, 0x180, URZ ;  /* 0x00000180060e7890 */ /* 0x000fe2000fffe03f */
        /* <DEDUP_REMOVED lines=17> */
[----:B------:R-:W-:-:S02]  /*2230*/  UIADD3 UR7, UR4, 0x2, URZ ;  /* 0x0000000204077890 */ /* 0x000fc4000fffe03f */
[----:B------:R-:W-:Y:S02]  /*2240*/  UIADD3 UR46, UR6, 0x684, URZ ;  /* 0x00000684062e7890 */ /* 0x000fe4000fffe03f */
[----:B------:R-:W-:-:S03]  /*2250*/  UISETP.GE.AND UP0, UPT, UR61, UR50, UPT ;  /* 0x000000323d00728c */ /* 0x000fc6000bf06270 */
[----:B------:R-:W-:Y:S01]  /*2260*/  UMOV UR40, UR7 ;  /* 0x0000000700287c82 */ /* 0x000fe20008000000 */
[----:B------:R-:W-:Y:S01]  /*2270*/  UIADD3 UR7, UR4, 0x4, URZ ;  /* 0x0000000404077890 */ /* 0x000fe2000fffe03f */
[----:B------:R-:W-:Y:S01]  /*2280*/  IMAD.U32 R8, RZ, RZ, UR40 ;  /* 0x00000028ff087e24 */ /* 0x000fe2000f8e00ff */
        /* <DEDUP_REMOVED lines=26> */
[----:B------:R-:W-:Y:S01]  /*2430*/  UIADD3 UR18, UR6, 0x82, URZ ;  /* 0x0000008206127890 */ /* 0x000fe2000fffe03f */
[----:B------:R-:W-:Y:S01]  /*2440*/  UMOV UR16, UR40 ;  /* 0x0000002800107c82 */ /* 0x000fe20008000000 */
[----:B------:R-:W-:Y:S01]  /*2450*/  UMOV UR17, UR41 ;  /* 0x0000002900117c82 */ /* 0x000fe20008000000 */
[----:B------:R-:W-:Y:S01]  /*2460*/  UMOV UR19, 0x40000040 ;  /* 0x4000004000137882 */ /* 0x000fe20000000000 */
[----:B--2---:R-:W-:-:S05]  /*2470*/  IADD3 R12, R12, 0xb0, -R10 ;  /* 0x000000b00c0c7810 */ /* 0x004fca0007ffe80a */
        /* <DEDUP_REMOVED lines=82> */
[----:B------:R-:W-:Y:S01]  /*29a0*/  UMOV UR40, UR16 ;  /* 0x0000001000287c82 */ /* 0x000fe20008000000 */
[----:B------:R-:W-:Y:S01]  /*29b0*/  UMOV UR41, UR17 ;  /* 0x0000001100297c82 */ /* 0x000fe20008000000 */
[----:B------:R-:W-:Y:S01]  /*29c0*/  IMAD.U32 R6, RZ, RZ, UR16 ;  /* 0x00000010ff067e24 */ /* 0x000fe2000f8e00ff */
[----:B------:R-:W-:Y:S01]  /*29d0*/  UMOV UR12, UR40 ;  /* 0x00000028000c7c82 */ /* 0x000fe20008000000 */
[----:B------:R-:W-:Y:S01]  /*29e0*/  IMAD.U32 R7, RZ, RZ, UR17 ;  /* 0x00000011ff077e24 */ /* 0x000fe2000f8e00ff */
[----:B------:R-:W-:Y:S01]  /*29f0*/  UMOV UR13, UR41 ;  /* 0x00000029000d7c82 */ /* 0x000fe20008000000 */
        /* <DEDUP_REMOVED lines=79> */
[----:B01----:R-:W-:Y:S01]  /*2ef0*/  IMAD.U32 R4, RZ, RZ, UR16 ;  /* 0x00000010ff047e24 */ /* 0x003fe2000f8e00ff */
        /* <DEDUP_REMOVED lines=373> */
[----:B------:R-:W-:Y:S02]  /*4650*/  FSEL R101, R101, -INF , P5 ;  /* 0xff80000065657808 */ /* 0x000fe40002800000 */
[----:B------:R-:W-:-:S02]  /*4660*/  ISETP.GT.AND P2, PT, R12, 0x30, PT ;  /* 0x000000300c00780c */ /* 0x000fc40003f44270 */
[----:B------:R-:W-:Y:S02]  /*4670*/  FMNMX.FTZ R10, R100, R21, !PT ;  /* 0x00000015640a7209 */ /* 0x000fe40007810000 */
[----:B------:R-:W-:Y:S02]  /*4680*/  FSEL R99, R99, -INF , P3 ;  /* 0xff80000063637808 */ /* 0x000fe40001800000 */
        /* <DEDUP_REMOVED lines=63> */
[----:B------:R-:W-:Y:S02]  /*4a80*/  FMNMX.FTZ R21, R69, R10, !PT ;  /* 0x0000000a45157209 */ /* 0x000fe40007810000 */
        /* <DEDUP_REMOVED lines=17> */
[----:B------:R-:W-:Y:S02]  /*4ba0*/  FSEL R58, R58, -INF , P2 ;  /* 0xff8000003a3a7808 */ /* 0x000fe40001000000 */
[----:B------:R-:W-:Y:S02]  /*4bb0*/  ISETP.GT.AND P2, PT, R12, 0x71, PT ;  /* 0x000000710c00780c */ /* 0x000fe40003f44270 */
[----:B------:R-:W-:Y:S02]  /*4bc0*/  FMNMX.FTZ R21, R61, R10, !PT ;  /* 0x0000000a3d157209 */ /* 0x000fe40007810000 */
[----:B------:R-:W-:-:S02]  /*4bd0*/  FSEL R59, R59, -INF , P6 ;  /* 0xff8000003b3b7808 */ /* 0x000fc40003000000 */
[----:B------:R-:W-:Y:S02]  /*4be0*/  ISETP.GT.AND P6, PT, R12, 0x78, PT ;  /* 0x000000780c00780c */ /* 0x000fe40003fc4270 */
        /* <DEDUP_REMOVED lines=10> */
[----:B------:R-:W-:Y:S01]  /*4c90*/  UMOV UR22, UR7 ;  /* 0x0000000700167c82 */ /* 0x000fe20008000000 */
[----:B------:R-:W-:Y:S01]  /*4ca0*/  UMOV UR23, 0x40000040 ;  /* 0x4000004000177882 */ /* 0x000fe20000000000 */
[----:B------:R-:W-:Y:S02]  /*4cb0*/  FSEL R52, R52, -INF , P6 ;  /* 0xff80000034347808 */ /* 0x000fe40003000000 */
[----:B------:R-:W-:Y:S02]  /*4cc0*/  FMNMX.FTZ R21, R49, R10, !PT ;  /* 0x0000000a31157209 */ /* 0x000fe40007810000 */
[----:B------:R-:W-:-:S02]  /*4cd0*/  FSEL R53, R53, -INF , P5 ;  /* 0xff80000035357808 */ /* 0x000fc40002800000 */
[----:B------:R-:W-:Y:S02]  /*4ce0*/  FMNMX.FTZ R10, R52, R21, !PT ;  /* 0x00000015340a7209 */ /* 0x000fe40007810000 */
[----:B------:R-:W-:Y:S02]  /*4cf0*/  FSEL R50, R50, -INF , P3 ;  /* 0xff80000032327808 */ /* 0x000fe40001800000 */
[C---:B------:R-:W-:Y:S02]  /*4d00*/  ISETP.GT.AND P3, PT, R12.reuse, 0x81, PT ;  /* 0x000000810c00780c */ /* 0x040fe40003f64270 */
[----:B------:R-:W-:Y:S02]  /*4d10*/  FMNMX.FTZ R21, R53, R10, !PT ;  /* 0x0000000a35157209 */ /* 0x000fe40007810000 */
[----:B------:R-:W-:Y:S02]  /*4d20*/  FSEL R51, R51, -INF , P2 ;  /* 0xff80000033337808 */ /* 0x000fe40001000000 */
[----:B------:R-:W-:-:S02]  /*4d30*/  ISETP.GT.AND P2, PT, R12, 0x88, PT ;  /* 0x000000880c00780c */ /* 0x000fc40003f44270 */
        /* <DEDUP_REMOVED lines=15> */
[----:B------:R-:W-:-:S02]  /*4e30*/  FMNMX.FTZ R21, R44, R21, !PT ;  /* 0x000000152c157209 */ /* 0x000fc40007810000 */
[----:B------:R-:W-:Y:S02]  /*4e40*/  ISETP.GT.AND P1, PT, R12, 0x91, PT ;  /* 0x000000910c00780c */ /* 0x000fe40003f24270 */
[----:B------:R-:W-:Y:S02]  /*4e50*/  FMNMX.FTZ R21, R20, R21, !PT ;  /* 0x0000001514157209 */ /* 0x000fe40007810000 */
[----:B------:R-:W-:Y:S02]  /*4e60*/  FSEL R46, R46, -INF , P2 ;  /* 0xff8000002e2e7808 */ /* 0x000fe40001000000 */
[C---:B------:R-:W-:Y:S02]  /*4e70*/  ISETP.GT.AND P2, PT, R12.reuse, 0x99, PT ;  /* 0x000000990c00780c */ /* 0x040fe40003f44270 */
[----:B------:R-:W-:Y:S02]  /*4e80*/  FSEL R43, R43, -INF , P3 ;  /* 0xff8000002b2b7808 */ /* 0x000fe40001800000 */
[----:B------:R-:W-:-:S02]  /*4e90*/  ISETP.GT.AND P3, PT, R12, 0xa0, PT ;  /* 0x000000a00c00780c */ /* 0x000fc40003f64270 */
[----:B------:R-:W-:Y:S02]  /*4ea0*/  FSEL R42, R42, -INF , P4 ;  /* 0xff8000002a2a7808 */ /* 0x000fe40002000000 */
[----:B------:R-:W-:Y:S02]  /*4eb0*/  ISETP.GT.AND P4, PT, R12, 0xa1, PT ;  /* 0x000000a10c00780c */ /* 0x000fe40003f84270 */
[----:B------:R-:W-:Y:S01]  /*4ec0*/  P2R R45, PR, RZ, 0x2 ;  /* 0x00000002ff2d7803 */ /* 0x000fe20000000000 */
[----:B------:R-:W-:Y:S02]  /*4ed0*/  WARPGROUP.DEPBAR.LE gsb0, 0x0 ;  /* 0x00008000000079c5 */ /* 0x000fe40000010000 */
[----:B------:R-:W-:Y:S01]  /*4ee0*/  WARPGROUP.ARRIVE ;  /* 0x00000000000079c5 */ /* 0x000fe20000000000 */
[----:B------:R-:W-:Y:S02]  /*4ef0*/  FSEL R32, R32, -INF , P0 ;  /* 0xff80000020207808 */ /* 0x000fe40000000000 */
[----:B------:R-:W-:-:S02]  /*4f00*/  ISETP.GT.AND P0, PT, R12, 0x98, PT ;  /* 0x000000980c00780c */ /* 0x000fc40003f04270 */
[----:B------:R-:W-:Y:S01]  /*4f10*/  FSEL R80, R33, -INF , P1 ;  /* 0xff80000021507808 */ /* 0x000fe20000800000 */
[----:B------:R-:W-:Y:S01]  /*4f20*/  HGMMA.64x16x16.F32.BF16 R24, gdesc[UR20], R24, gsb0 ;  /* 0x00200000141879f0 */ /* 0x000fe20008001818 */
[----:B------:R-:W-:Y:S02]  /*4f30*/  FMNMX.FTZ R21, R32, R21, !PT ;  /* 0x0000001520157209 */ /* 0x000fe40007810000 */
[----:B------:R-:W-:Y:S02]  /*4f40*/  FSEL R81, R36, -INF , P0 ;  /* 0xff80000024517808 */ /* 0x000fe40000000000 */
[----:B------:R-:W-:Y:S02]  /*4f50*/  FMNMX.FTZ R10, R80, R21, !PT ;  /* 0x00000015500a7209 */ /* 0x000fe40007810000 */
[----:B------:R-:W-:Y:S02]  /*4f60*/  FSEL R84, R37, -INF , P2 ;  /* 0xff80000025547808 */ /* 0x000fe40001000000 */
[----:B------:R-:W-:-:S02]  /*4f70*/  FMNMX.FTZ R21, R81, R10, !PT ;  /* 0x0000000a51157209 */ /* 0x000fc40007810000 */
[----:B------:R-:W-:Y:S02]  /*4f80*/  P2R R33, PR, RZ, 0x4 ;  /* 0x00000004ff217803 */ /* 0x000fe40000000000 */
[----:B------:R-:W-:Y:S02]  /*4f90*/  FMNMX.FTZ R21, R84, R21, !PT ;  /* 0x0000001554157209 */ /* 0x000fe40007810000 */
[----:B------:R-:W-:Y:S02]  /*4fa0*/  P2R R41, PR, RZ, 0x1 ;  /* 0x00000001ff297803 */ /* 0x000fe40000000000 */
[C---:B------:R-:W-:Y:S02]  /*4fb0*/  ISETP.GT.AND P0, PT, R12.reuse, 0x89, PT ;  /* 0x000000890c00780c */ /* 0x040fe40003f04270 */
[----:B------:R-:W-:Y:S02]  /*4fc0*/  ISETP.GT.AND P1, PT, R12, 0x90, PT ;  /* 0x000000900c00780c */ /* 0x000fe40003f24270 */
[----:B------:R-:W-:-:S02]  /*4fd0*/  FSEL R47, R47, -INF , P0 ;  /* 0xff8000002f2f7808 */ /* 0x000fc40000000000 */
[----:B------:R-:W-:Y:S02]  /*4fe0*/  ISETP.NE.AND P0, PT, R41, RZ, PT ;  /* 0x000000ff2900720c */ /* 0x000fe40003f05270 */
[----:B------:R-:W-:Y:S02]  /*4ff0*/  FSEL R34, R34, -INF , P1 ;  /* 0xff80000022227808 */ /* 0x000fe40000800000 */
[----:B------:R-:W-:Y:S02]  /*5000*/  ISETP.NE.AND P1, PT, R45, RZ, PT ;  /* 0x000000ff2d00720c */ /* 0x000fe40003f25270 */
[----:B------:R-:W-:Y:S02]  /*5010*/  FSEL R38, R38, -INF , P0 ;  /* 0xff80000026267808 */ /* 0x000fe40000000000 */
[----:B------:R-:W-:Y:S02]  /*5020*/  FSEL R35, R35, -INF , P1 ;  /* 0xff80000023237808 */ /* 0x000fe40000800000 */
[----:B------:R-:W-:-:S02]  /*5030*/  ISETP.NE.AND P0, PT, R13, RZ, PT ;  /* 0x000000ff0d00720c */ /* 0x000fc40003f05270 */
[----:B------:R-:W-:-:S13]  /*5040*/  ISETP.NE.AND P1, PT, R15, RZ, PT ;  /* 0x000000ff0f00720c */ /* 0x000fda0003f25270 */
[----:B------:R-:W-:Y:S01]  /*5050*/  @!P1 VIADD R11, R11, 0x34840 ;  /* 0x000348400b0b9836 */ /* 0x000fe20000000000 */
[----:B------:R-:W-:Y:S02]  /*5060*/  WARPGROUP.DEPBAR.LE gsb0, 0x0 ;  /* 0x00008000000079c5 */ /* 0x000fe40000010000 */
[----:B------:R-:W-:Y:S02]  /*5070*/  FSEL R36, R24, -INF , P3 ;  /* 0xff80000018247808 */ /* 0x000fe40001800000 */
        /* <DEDUP_REMOVED lines=9> */
[----:B------:R-:W-:Y:S01]  /*5110*/  @!P1 PRMT R11, RZ, 0x654, R11 ;  /* 0x00000654ff0b9816 */ /* 0x000fe2000000000b */
[----:B------:R-:W0:Y:S03]  /*5120*/  SHFL.BFLY PT, R10, R21, 0x2, 0x1f ;  /* 0x0c401f00150a7f89 */ /* 0x000e2600000e0000 */
[----:B------:R1:W-:Y:S01]  /*5130*/  @!P1 SYNCS.ARRIVE.TRANS64.RED.A1T0 RZ, [R11+URZ], RZ ;  /* 0x000000ff0bff99a7 */ /* 0x0003e2000810043f */
[----:B0-----:R-:W-:-:S05]  /*5140*/  FMNMX.FTZ R25, R21, R10, !PT ;  /* 0x0000000a15197209 */ /* 0x001fca0007810000 */
[----:B------:R-:W0:Y:S02]  /*5150*/  SHFL.BFLY PT, R10, R25, 0x1, 0x1f ;  /* 0x0c201f00190a7f89 */ /* 0x000e2400000e0000 */
[----:B0-----:R-:W-:-:S04]  /*5160*/  FMNMX.FTZ R10, R25, R10, !PT ;  /* 0x0000000a190a7209 */ /* 0x001fc80007810000 */
[C---:B------:R-:W-:Y:S01]  /*5170*/  FSETP.NEU.FTZ.AND P2, PT, R10.reuse, -INF , PT ;  /* 0xff8000000a00780b */ /* 0x040fe20003f5d000 */
[----:B------:R-:W-:-:S05]  /*5180*/  FMUL.FTZ R83, R10, UR11 ;  /* 0x0000000b0a537c20 */ /* 0x000fca0008410000 */
[----:B------:R-:W-:Y:S02]  /*5190*/  FSEL R83, R83, RZ, P2 ;  /* 0x000000ff53537208 */ /* 0x000fe40001000000 */
[----:B------:R-:W-:Y:S02]  /*51a0*/  ISETP.NE.AND P2, PT, R33, RZ, PT ;  /* 0x000000ff2100720c */ /* 0x000fe40003f45270 */
[----:B------:R-:W-:Y:S01]  /*51b0*/  FMNMX.FTZ R33, R114, R115, !PT ;  /* 0x0000007372217209 */ /* 0x000fe20007810000 */
[--C-:B------:R-:W-:Y:S01]  /*51c0*/  FFMA.FTZ R200, R56, UR11, -R83.reuse ;  /* 0x0000000b38c87c23 */ /* 0x100fe20008010853 */
[--C-:B------:R-:W-:Y:S01]  /*51d0*/  FFMA.FTZ R56, R61, UR11, -R83.reuse ;  /* 0x0000000b3d387c23 */ /* 0x100fe20008010853 */
        /* <DEDUP_REMOVED lines=18> */
[----:B------:R-:W0:Y:S01]  /*5300*/  MUFU.EX2 R13, R13 ;  /* 0x0000000d000d7308 */ /* 0x000e220000000800 */
[--C-:B------:R-:W-:Y:S01]  /*5310*/  FFMA.FTZ R25, R109, UR11, -R83.reuse ;  /* 0x0000000b6d197c23 */ /* 0x100fe20008010853 */
[--C-:B------:R-:W-:Y:S01]  /*5320*/  FFMA.FTZ R27, R49, UR11, -R83.reuse ;  /* 0x0000000b311b7c23 */ /* 0x100fe20008010853 */
[----:B------:R-:W-:Y:S01]  /*5330*/  FMNMX.FTZ R37, R111, R12, !PT ;  /* 0x0000000c6f257209 */ /* 0x000fe20007810000 */
[--C-:B------:R-:W-:Y:S01]  /*5340*/  FFMA.FTZ R49, R14, UR11, -R83.reuse ;  /* 0x0000000b0e317c23 */ /* 0x100fe20008010853 */
[--C-:B------:R-:W-:Y:S01]  /*5350*/  FFMA.FTZ R184, R96, UR11, -R83.reuse ;  /* 0x0000000b60b87c23 */ /* 0x100fe20008010853 */
[--C-:B------:R-:W-:Y:S01]  /*5360*/  FFMA.FTZ R29, R97, UR11, -R83.reuse ;  /* 0x0000000b611d7c23 */ /* 0x100fe20008010853 */
[----:B------:R-:W-:Y:S01]  /*5370*/  FMNMX.FTZ R12, R98, R37, !PT ;  /* 0x00000025620c7209 */ /* 0x000fe20007810000 */
[----:B------:R-:W2:Y:S01]  /*5380*/  MUFU.EX2 R178, R178 ;  /* 0x000000b200b27308 */ /* 0x000ea20000000800 */
[--C-:B------:R-:W-:Y:S01]  /*5390*/  FFMA.FTZ R214, R81, UR11, -R83.reuse ;  /* 0x0000000b51d67c23 */ /* 0x100fe20008010853 */
[--C-:B------:R-:W-:Y:S01]  /*53a0*/  FFMA.FTZ R186, R100, UR11, -R83.reuse ;  /* 0x0000000b64ba7c23 */ /* 0x100fe20008010853 */
[----:B------:R-:W-:Y:S01]  /*53b0*/  FMNMX.FTZ R41, R99, R12, !PT ;  /* 0x0000000c63297209 */ /* 0x000fe20007810000 */
[--C-:B------:R-:W-:Y:S01]  /*53c0*/  FFMA.FTZ R33, R101, UR11, -R83.reuse ;  /* 0x0000000b65217c23 */ /* 0x100fe20008010853 */
[--C-:B------:R-:W-:Y:S01]  /*53d0*/  FFMA.FTZ R188, R88, UR11, -R83.reuse ;  /* 0x0000000b58bc7c23 */ /* 0x100fe20008010853 */
[--C-:B------:R-:W-:Y:S01]  /*53e0*/  FFMA.FTZ R37, R89, UR11, -R83.reuse ;  /* 0x0000000b59257c23 */ /* 0x100fe20008010853 */
[----:B------:R-:W-:Y:S01]  /*53f0*/  FMNMX.FTZ R12, R102, R41, !PT ;  /* 0x00000029660c7209 */ /* 0x000fe20007810000 */
[----:B------:R-:W3:Y:S01]  /*5400*/  MUFU.EX2 R15, R15 ;  /* 0x0000000f000f7308 */ /* 0x000ee20000000800 */
[--C-:B------:R-:W-:Y:S01]  /*5410*/  FFMA.FTZ R192, R72, UR11, -R83.reuse ;  /* 0x0000000b48c07c23 */ /* 0x100fe20008010853 */
[--C-:B------:R-:W-:Y:S01]  /*5420*/  FFMA.FTZ R194, R76, UR11, -R83.reuse ;  /* 0x0000000b4cc27c23 */ /* 0x100fe20008010853 */
[----:B------:R-:W-:Y:S01]  /*5430*/  FMNMX.FTZ R41, R103, R12, !PT ;  /* 0x0000000c67297209 */ /* 0x000fe20007810000 */
[--C-:B------:R-:W-:Y:S01]  /*5440*/  FFMA.FTZ R196, R64, UR11, -R83.reuse ;  /* 0x0000000b40c47c23 */ /* 0x100fe20008010853 */
[--C-:B------:R-:W-:Y:S01]  /*5450*/  FFMA.FTZ R65, R65, UR11, -R83.reuse ;  /* 0x0000000b41417c23 */ /* 0x100fe20008010853 */
[--C-:B------:R-:W-:Y:S01]  /*5460*/  FFMA.FTZ R198, R68, UR11, -R83.reuse ;  /* 0x0000000b44c67c23 */ /* 0x100fe20008010853 */
[----:B------:R-:W-:Y:S01]  /*5470*/  FMNMX.FTZ R12, R90, R41, !PT ;  /* 0x000000295a0c7209 */ /* 0x000fe20007810000 */
[----:B------:R-:W4:Y:S01]  /*5480*/  MUFU.EX2 R180, R180 ;  /* 0x000000b400b47308 */ /* 0x000f220000000800 */
[--C-:B------:R-:W-:Y:S01]  /*5490*/  FFMA.FTZ R41, R93, UR11, -R83.reuse ;  /* 0x0000000b5d297c23 */ /* 0x100fe20008010853 */
[--C-:B------:R-:W-:Y:S01]  /*54a0*/  FFMA.FTZ R69, R69, UR11, -R83.reuse ;  /* 0x0000000b45457c23 */ /* 0x100fe20008010853 */
[----:B------:R-:W-:Y:S01]  /*54b0*/  FMNMX.FTZ R45, R91, R12, !PT ;  /* 0x0000000c5b2d7209 */ /* 0x000fe20007810000 */
[--C-:B------:R-:W-:Y:S01]  /*54c0*/  FFMA.FTZ R57, R57, UR11, -R83.reuse ;  /* 0x0000000b39397c23 */ /* 0x100fe20008010853 */
[--C-:B------:R-:W-:Y:S01]  /*54d0*/  FFMA.FTZ R208, R40, UR11, -R83.reuse ;  /* 0x0000000b28d07c23 */ /* 0x100fe20008010853 */
[--C-:B------:R-:W-:Y:S01]  /*54e0*/  FFMA.FTZ R210, R44, UR11, -R83.reuse ;  /* 0x0000000b2cd27c23 */ /* 0x100fe20008010853 */
[----:B------:R-:W-:Y:S01]  /*54f0*/  FMNMX.FTZ R12, R94, R45, !PT ;  /* 0x0000002d5e0c7209 */ /* 0x000fe20007810000 */
[----:B------:R-:W5:Y:S01]  /*5500*/  MUFU.EX2 R21, R21 ;  /* 0x0000001500157308 */ /* 0x000f620000000800 */
[--C-:B------:R-:W-:Y:S01]  /*5510*/  FFMA.FTZ R212, R32, UR11, -R83.reuse ;  /* 0x0000000b20d47c23 */ /* 0x100fe20008010853 */
[--C-:B------:R-:W-:Y:S01]  /*5520*/  FFMA.FTZ R216, R36, UR11, -R83.reuse ;  /* 0x0000000b24d87c23 */ /* 0x100fe20008010853 */
[----:B------:R-:W-:Y:S01]  /*5530*/  FMNMX.FTZ R45, R95, R12, !PT ;  /* 0x0000000c5f2d7209 */ /* 0x000fe20007810000 */
[--C-:B------:R-:W-:Y:S01]  /*5540*/  FFMA.FTZ R81, R82, UR11, -R83.reuse ;  /* 0x0000000b52517c23 */ /* 0x100fe20008010853 */
[----:B------:R-:W-:Y:S01]  /*5550*/  FFMA.FTZ R218, R28, UR11, -R83 ;  /* 0x0000000b1cda7c23 */ /* 0x000fe20008010853 */
[----:B------:R-:W-:Y:S01]  /*5560*/  IMAD.MOV.U32 R82, RZ, RZ, R87 ;  /* 0x000000ffff527224 */ /* 0x000fe200078e0057 */
[----:B------:R-:W-:Y:S01]  /*5570*/  FMNMX.FTZ R12, R74, R45, !PT ;  /* 0x0000002d4a0c7209 */ /* 0x000fe20007810000 */
[----:B------:R-:W-:Y:S01]  /*5580*/  FFMA.FTZ R45, R73, UR11, -R83 ;  /* 0x0000000b492d7c23 */ /* 0x000fe20008010853 */
[----:B------:R-:W1:Y:S01]  /*5590*/  MUFU.EX2 R182, R182 ;  /* 0x000000b600b67308 */ /* 0x000e620000000800 */
[--C-:B------:R-:W-:Y:S01]  /*55a0*/  IMAD.MOV.U32 R76, RZ, RZ, R87.reuse ;  /* 0x000000ffff4c7224 */ /* 0x100fe200078e0057 */
[----:B------:R-:W-:Y:S01]  /*55b0*/  FMNMX.FTZ R73, R75, R12, !PT ;  /* 0x0000000c4b497209 */ /* 0x000fe20007810000 */
[----:B------:R-:W-:-:S03]  /*55c0*/  IMAD.MOV.U32 R72, RZ, RZ, R87 ;  /* 0x000000ffff487224 */ /* 0x000fc600078e0057 */
[----:B------:R-:W-:Y:S02]  /*55d0*/  FMNMX.FTZ R12, R78, R73, !PT ;  /* 0x000000494e0c7209 */ /* 0x000fe40007810000 */
[----:B------:R-:W1:Y:S02]  /*55e0*/  MUFU.EX2 R25, R25 ;  /* 0x0000001900197308 */ /* 0x000e640000000800 */
[----:B------:R-:W-:-:S04]  /*55f0*/  FMNMX.FTZ R73, R79, R12, !PT ;  /* 0x0000000c4f497209 */ /* 0x000fc80007810000 */
[----:B------:R-:W-:Y:S01]  /*5600*/  FMNMX.FTZ R12, R66, R73, !PT ;  /* 0x00000049420c7209 */ /* 0x000fe20007810000 */
[----:B------:R-:W-:Y:S01]  /*5610*/  FFMA.FTZ R73, R77, UR11, -R83 ;  /* 0x0000000b4d497c23 */ /* 0x000fe20008010853 */
[----:B------:R-:W1:Y:S02]  /*5620*/  MUFU.EX2 R184, R184 ;  /* 0x000000b800b87308 */ /* 0x000e640000000800 */
[----:B------:R-:W-:-:S04]  /*5630*/  FMNMX.FTZ R77, R67, R12, !PT ;  /* 0x0000000c434d7209 */ /* 0x000fc80007810000 */
[----:B------:R-:W-:Y:S02]  /*5640*/  FMNMX.FTZ R12, R70, R77, !PT ;  /* 0x0000004d460c7209 */ /* 0x000fe40007810000 */
[----:B------:R-:W1:Y:S02]  /*5650*/  MUFU.EX2 R29, R29 ;  /* 0x0000001d001d7308 */ /* 0x000e640000000800 */
        /* <DEDUP_REMOVED lines=21> */
[----:B------:R-:W-:Y:S01]  /*57b0*/  MUFU.EX2 R192, R192 ;  /* 0x000000c000c07308 */ /* 0x000fe20000000800 */
[----:B------:R-:W-:Y:S01]  /*57c0*/  IMAD.MOV.U32 R84, RZ, RZ, R87 ;  /* 0x000000ffff547224 */ /* 0x000fe200078e0057 */
[----:B------:R-:W-:Y:S02]  /*57d0*/  FMNMX.FTZ R61, R35, R12, !PT ;  /* 0x0000000c233d7209 */ /* 0x000fe40007810000 */
[----:B------:R-:W-:Y:S02]  /*57e0*/  FSEL R12, R39, -INF , P2 ;  /* 0xff800000270c7808 */ /* 0x000fe40001000000 */
[----:B------:R-:W-:Y:S02]  /*57f0*/  FMNMX.FTZ R61, R38, R61, !PT ;  /* 0x0000003d263d7209 */ /* 0x000fe40007810000 */
[----:B------:R0:W-:Y:S02]  /*5800*/  MUFU.EX2 R39, R56 ;  /* 0x0000003800277308 */ /* 0x0001e40000000800 */
[----:B------:R-:W-:-:S04]  /*5810*/  FMNMX.FTZ R61, R12, R61, !PT ;  /* 0x0000003d0c3d7209 */ /* 0x000fc80007810000 */
[----:B------:R-:W-:Y:S02]  /*5820*/  FMNMX.FTZ R61, R26, R61, !PT ;  /* 0x0000003d1a3d7209 */ /* 0x000fe40007810000 */
[----:B------:R-:W-:Y:S01]  /*5830*/  MUFU.EX2 R45, R45 ;  /* 0x0000002d002d7308 */ /* 0x000fe20000000800 */
[----:B0-----:R-:W-:Y:S01]  /*5840*/  FSEL R56, R31, -INF , P6 ;  /* 0xff8000001f387808 */ /* 0x001fe20003000000 */
[--C-:B------:R-:W-:Y:S01]  /*5850*/  FFMA.FTZ R31, R53, UR11, -R83.reuse ;  /* 0x0000000b351f7c23 */ /* 0x100fe20008010853 */
[----:B------:R-:W-:Y:S01]  /*5860*/  FMNMX.FTZ R61, R48, R61, !PT ;  /* 0x0000003d303d7209 */ /* 0x000fe20007810000 */
[----:B------:R-:W-:-:S03]  /*5870*/  FFMA.FTZ R53, R20, UR11, -R83 ;  /* 0x0000000b14357c23 */ /* 0x000fc60008010853 */
        /* <DEDUP_REMOVED lines=8> */
[--C-:B------:R-:W-:Y:S01]  /*5900*/  FFMA.FTZ R61, R80, UR11, -R83.reuse ;  /* 0x0000000b503d7c23 */ /* 0x100fe20008010853 */
[----:B------:R-:W-:-:S05]  /*5910*/  FFMA.FTZ R83, R24, UR11, -R83 ;  /* 0x0000000b18537c23 */ /* 0x000fca0008010853 */
[----:B------:R-:W-:Y:S01]  /*5920*/  MUFU.EX2 R198, R198 ;  /* 0x000000c600c67308 */ /* 0x000fe20000000800 */
[----:B------:R-:W-:Y:S01]  /*5930*/  IMAD.MOV.U32 R80, RZ, RZ, R87 ;  /* 0x000000ffff507224 */ /* 0x000fe200078e0057 */
[----:B------:R-:W0:Y:S06]  /*5940*/  SHFL.BFLY PT, R85, R52, 0x1, 0x1f ;  /* 0x0c201f0034557f89 */ /* 0x000e2c00000e0000 */
[----:B------:R-:W-:Y:S08]  /*5950*/  MUFU.EX2 R69, R69 ;  /* 0x0000004500457308 */ /* 0x000ff00000000800 */
[----:B------:R-:W-:Y:S08]  /*5960*/  MUFU.EX2 R200, R200 ;  /* 0x000000c800c87308 */ /* 0x000ff00000000800 */
[----:B------:R-:W-:Y:S01]  /*5970*/  MUFU.EX2 R57, R57 ;  /* 0x0000003900397308 */ /* 0x000fe20000000800 */
[----:B0-----:R-:W-:-:S04]  /*5980*/  FMNMX.FTZ R92, R52, R85, !PT ;  /* 0x00000055345c7209 */ /* 0x001fc80007810000 */
[C---:B------:R-:W-:Y:S01]  /*5990*/  FSETP.NEU.FTZ.AND P2, PT, R92.reuse, -INF , PT ;  /* 0xff8000005c00780b */ /* 0x040fe20003f5d000 */
[----:B------:R-:W-:Y:S02]  /*59a0*/  FMUL.FTZ R85, R92, UR11 ;  /* 0x0000000b5c557c20 */ /* 0x000fe40008410000 */
[----:B------:R-:W-:Y:S03]  /*59b0*/  MUFU.EX2 R202, R202 ;  /* 0x000000ca00ca7308 */ /* 0x000fe60000000800 */
[----:B------:R-:W-:Y:S02]  /*59c0*/  FSEL R85, R85, RZ, P2 ;  /* 0x000000ff55557208 */ /* 0x000fe40001000000 */
[----:B------:R-:W-:-:S03]  /*59d0*/  PLOP3.LUT P2, PT, PT, PT, UP0, 0x80, 0x0 ;  /* 0x000000000000781c */ /* 0x000fc60003f4f008 */
[----:B------:R-:W-:Y:S01]  /*59e0*/  MUFU.EX2 R204, R204 ;  /* 0x000000cc00cc7308 */ /* 0x000fe20000000800 */
[----:B------:R-:W-:Y:S01]  /*59f0*/  FFMA.FTZ R60, R75, UR11, -R85 ;  /* 0x0000000b4b3c7c23 */ /* 0x000fe20008010855 */
[----:B------:R-:W-:Y:S01]  /*5a00*/  FADD.FTZ R75, R176, R13 ;  /* 0x0000000db04b7221 */ /* 0x000fe20000010000 */
[--C-:B------:R-:W-:Y:S01]  /*5a10*/  FFMA.FTZ R197, R66, UR11, -R85.reuse ;  /* 0x0000000b42c57c23 */ /* 0x100fe20008010855 */
[--C-:B------:R-:W-:Y:S01]  /*5a20*/  FFMA.FTZ R177, R114, UR11, -R85.reuse ;  /* 0x0000000b72b17c23 */ /* 0x100fe20008010855 */
[----:B------:R-:W-:Y:S01]  /*5a30*/  FFMA.FTZ R20, R115, UR11, -R85 ;  /* 0x0000000b73147c23 */ /* 0x000fe20008010855 */
[----:B--2---:R-:W-:Y:S01]  /*5a40*/  FADD.FTZ R14, R178, R75 ;  /* 0x0000004bb20e7221 */ /* 0x004fe20000010000 */
[--C-:B------:R-:W-:Y:S01]  /*5a50*/  FFMA.FTZ R66, R67, UR11, -R85.reuse ;  /* 0x0000000b43427c23 */ /* 0x100fe20008010855 */
[--C-:B------:R-:W-:Y:S01]  /*5a60*/  FFMA.FTZ R179, R118, UR11, -R85.reuse ;  /* 0x0000000b76b37c23 */ /* 0x100fe20008010855 */
[--C-:B------:R-:W-:Y:S01]  /*5a70*/  FFMA.FTZ R24, R119, UR11, -R85.reuse ;  /* 0x0000000b77187c23 */ /* 0x100fe20008010855 */
[----:B---3--:R-:W-:Y:S01]  /*5a80*/  FADD.FTZ R67, R15, R14 ;  /* 0x0000000e0f437221 */ /* 0x008fe20000010000 */
[----:B------:R-:W-:Y:S01]  /*5a90*/  MUFU.EX2 R177, R177 ;  /* 0x000000b100b17308 */ /* 0x000fe20000000800 */
[--C-:B------:R-:W-:Y:S01]  /*5aa0*/  FFMA.FTZ R181, R106, UR11, -R85.reuse ;  /* 0x0000000b6ab57c23 */ /* 0x100fe20008010855 */
[----:B------:R-:W-:Y:S01]  /*5ab0*/  FFMA.FTZ R28, R107, UR11, -R85 ;  /* 0x0000000b6b1c7c23 */ /* 0x000fe20008010855 */
[----:B----4-:R-:W-:Y:S01]  /*5ac0*/  FADD.FTZ R14, R180, R67 ;  /* 0x00000043b40e7221 */ /* 0x010fe20000010000 */
[--C-:B------:R-:W-:Y:S01]  /*5ad0*/  FFMA.FTZ R183, R110, UR11, -R85.reuse ;  /* 0x0000000b6eb77c23 */ /* 0x100fe20008010855 */
[--C-:B------:R-:W-:Y:S01]  /*5ae0*/  FFMA.FTZ R201, R58, UR11, -R85.reuse ;  /* 0x0000000b3ac97c23 */ /* 0x100fe20008010855 */
[--C-:B------:R-:W-:Y:S01]  /*5af0*/  FFMA.FTZ R32, R111, UR11, -R85.reuse ;  /* 0x0000000b6f207c23 */ /* 0x100fe20008010855 */
[----:B-----5:R-:W-:Y:S01]  /*5b00*/  FADD.FTZ R67, R21, R14 ;  /* 0x0000000e15437221 */ /* 0x020fe20000010000 */
[----:B------:R-:W0:Y:S01]  /*5b10*/  MUFU.EX2 R20, R20 ;  /* 0x0000001400147308 */ /* 0x000e220000000800 */
[--C-:B------:R-:W-:Y:S01]  /*5b20*/  FFMA.FTZ R185, R98, UR11, -R85.reuse ;  /* 0x0000000b62b97c23 */ /* 0x100fe20008010855 */
[----:B------:R-:W-:Y:S01]  /*5b30*/  FFMA.FTZ R199, R70, UR11, -R85 ;  /* 0x0000000b46c77c23 */ /* 0x000fe20008010855 */
[----:B-1----:R-:W-:Y:S01]  /*5b40*/  FADD.FTZ R14, R182, R67 ;  /* 0x00000043b60e7221 */ /* 0x002fe20000010000 */
[--C-:B------:R-:W-:Y:S01]  /*5b50*/  FFMA.FTZ R36, R99, UR11, -R85.reuse ;  /* 0x0000000b63247c23 */ /* 0x100fe20008010855 */
[--C-:B------:R-:W-:Y:S01]  /*5b60*/  FFMA.FTZ R187, R102, UR11, -R85.reuse ;  /* 0x0000000b66bb7c23 */ /* 0x100fe20008010855 */
[--C-:B------:R-:W-:Y:S01]  /*5b70*/  FFMA.FTZ R203, R62, UR11, -R85.reuse ;  /* 0x0000000b3ecb7c23 */ /* 0x100fe20008010855 */
[----:B------:R-:W-:Y:S01]  /*5b80*/  FADD.FTZ R67, R25, R14 ;  /* 0x0000000e19437221 */ /* 0x000fe20000010000 */
[----:B------:R-:W1:Y:S01]  /*5b90*/  MUFU.EX2 R179, R179 ;  /* 0x000000b300b37308 */ /* 0x000e620000000800 */
        /* <DEDUP_REMOVED lines=8> */
[----:B0-----:R-:W-:Y:S01]  /*5c20*/  FADD.FTZ R14, R177, R20 ;  /* 0x00000014b10e7221 */ /* 0x001fe20000010000 */
[----:B------:R-:W-:Y:S01]  /*5c30*/  FFMA.FTZ R58, R59, UR11, -R85 ;  /* 0x0000000b3b3a7c23 */ /* 0x000fe20008010855 */
[----:B------:R-:W-:Y:S01]  /*5c40*/  FADD.FTZ R70, R186, R67 ;  /* 0x00000043ba467221 */ /* 0x000fe20000010000 */
[--C-:B------:R-:W-:Y:S01]  /*5c50*/  FFMA.FTZ R52, R95, UR11, -R85.reuse ;  /* 0x0000000b5f347c23 */ /* 0x100fe20008010855 */
[--C-:B------:R-:W-:Y:S01]  /*5c60*/  FFMA.FTZ R193, R74, UR11, -R85.reuse ;  /* 0x0000000b4ac17c23 */ /* 0x100fe20008010855 */
[--C-:B------:R-:W-:Y:S01]  /*5c70*/  FFMA.FTZ R195, R78, UR11, -R85.reuse ;  /* 0x0000000b4ec37c23 */ /* 0x100fe20008010855 */
[----:B------:R-:W-:Y:S01]  /*5c80*/  FADD.FTZ R67, R33, R70 ;  /* 0x0000004621437221 */ /* 0x000fe20000010000 */
[----:B------:R-:W0:Y:S01]  /*5c90*/  MUFU.EX2 R181, R181 ;  /* 0x000000b500b57308 */ /* 0x000e220000000800 */
[----:B-1----:R-:W-:Y:S01]  /*5ca0*/  FADD.FTZ R59, R179, R14 ;  /* 0x0000000eb33b7221 */ /* 0x002fe20000010000 */
[----:B------:R-:W-:Y:S01]  /*5cb0*/  FFMA.FTZ R64, R79, UR11, -R85 ;  /* 0x0000000b4f407c23 */ /* 0x000fe20008010855 */
[----:B------:R-:W-:Y:S01]  /*5cc0*/  FADD.FTZ R62, R188, R67 ;  /* 0x00000043bc3e7221 */ /* 0x000fe20000010000 */
[--C-:B------:R-:W-:Y:S01]  /*5cd0*/  FFMA.FTZ R207, R54, UR11, -R85.reuse ;  /* 0x0000000b36cf7c23 */ /* 0x100fe20008010855 */
[--C-:B------:R-:W-:Y:S01]  /*5ce0*/  FFMA.FTZ R68, R71, UR11, -R85.reuse ;  /* 0x0000000b47447c23 */ /* 0x100fe20008010855 */
[----:B------:R-:W-:Y:S01]  /*5cf0*/  FFMA.FTZ R211, R46, UR11, -R85 ;  /* 0x0000000b2ed37c23 */ /* 0x000fe20008010855 */
[----:B------:R-:W-:Y:S01]  /*5d00*/  FADD.FTZ R67, R37, R62 ;  /* 0x0000003e25437221 */ /* 0x000fe20000010000 */
[----:B------:R-:W1:Y:S01]  /*5d10*/  MUFU.EX2 R28, R28 ;  /* 0x0000001c001c7308 */ /* 0x000e620000000800 */
[----:B--2---:R-:W-:Y:S01]  /*5d20*/  FADD.FTZ R14, R24, R59 ;  /* 0x0000003b180e7221 */ /* 0x004fe20000010000 */
[----:B------:R-:W-:Y:S01]  /*5d30*/  FFMA.FTZ R62, R63, UR11, -R85 ;  /* 0x0000000b3f3e7c23 */ /* 0x000fe20008010855 */
[----:B------:R-:W-:Y:S01]  /*5d40*/  FADD.FTZ R70, R190, R67 ;  /* 0x00000043be467221 */ /* 0x000fe20000010000 */
[----:B------:R-:W-:Y:S01]  /*5d50*/  F2FP.BF16.F32.PACK_AB R176, R13, R176 ;  /* 0x000000b00db0723e */ /* 0x000fe200000010ff */
        /* <DEDUP_REMOVED lines=9> */
[----:B------:R-:W-:Y:S01]  /*5df0*/  F2FP.BF16.F32.PACK_AB R178, R15, R178 ;  /* 0x000000b20fb2723e */ /* 0x000fe200000010ff */
[----:B------:R-:W-:Y:S01]  /*5e00*/  FFMA.FTZ R35, R35, UR11, -R85 ;  /* 0x0000000b23237c23 */ /* 0x000fe20008010855 */
[----:B------:R-:W0:Y:S01]  /*5e10*/  MUFU.EX2 R32, R32 ;  /* 0x0000002000207308 */ /* 0x000e220000000800 */
[----:B-1----:R-:W-:Y:S01]  /*5e20*/  FADD.FTZ R14, R28, R59 ;  /* 0x0000003b1c0e7221 */ /* 0x002fe20000010000 */
[--C-:B------:R-:W-:Y:S01]  /*5e30*/  FFMA.FTZ R38, R38, UR11, -R85.reuse ;  /* 0x0000000b26267c23 */ /* 0x100fe20008010855 */
[--C-:B------:R-:W-:Y:S01]  /*5e40*/  FFMA.FTZ R48, R48, UR11, -R85.reuse ;  /* 0x0000000b30307c23 */ /* 0x100fe20008010855 */
[----:B------:R-:W-:Y:S01]  /*5e50*/  F2FP.BF16.F32.PACK_AB R177, R20, R177 ;  /* 0x000000b114b1723e */ /* 0x000fe200000010ff */
[--C-:B------:R-:W-:Y:S01]  /*5e60*/  FFMA.FTZ R30, R30, UR11, -R85.reuse ;  /* 0x0000000b1e1e7c23 */ /* 0x100fe20008010855 */
[----:B------:R-:W-:Y:S01]  /*5e70*/  FFMA.FTZ R56, R56, UR11, -R85 ;  /* 0x0000000b38387c23 */ /* 0x000fe20008010855 */
[----:B------:R-:W-:Y:S01]  /*5e80*/  F2FP.BF16.F32.PACK_AB R182, R25, R182 ;  /* 0x000000b619b6723e */ /* 0x000fe200000010ff */
[----:B------:R-:W1:Y:S01]  /*5e90*/  MUFU.EX2 R185, R185 ;  /* 0x000000b900b97308 */ /* 0x000e620000000800 */
[----:B--2---:R-:W-:Y:S01]  /*5ea0*/  FADD.FTZ R59, R183, R14 ;  /* 0x0000000eb73b7221 */ /* 0x004fe20000010000 */
[----:B------:R-:W-:Y:S01]  /*5eb0*/  F2FP.BF16.F32.PACK_AB R184, R29, R184 ;  /* 0x000000b81db8723e */ /* 0x000fe200000010ff */
[--C-:B------:R-:W-:Y:S01]  /*5ec0*/  IMAD.MOV.U32 R79, RZ, RZ, R87.reuse ;  /* 0x000000ffff4f7224 */ /* 0x100fe200078e0057 */
[----:B------:R-:W-:Y:S01]  /*5ed0*/  F2FP.BF16.F32.PACK_AB R186, R33, R186 ;  /* 0x000000ba21ba723e */ /* 0x000fe200000010ff */
[--C-:B------:R-:W-:Y:S01]  /*5ee0*/  IMAD.MOV.U32 R78, RZ, RZ, R87.reuse ;  /* 0x000000ffff4e7224 */ /* 0x100fe200078e0057 */
[----:B------:R-:W-:Y:S01]  /*5ef0*/  F2FP.BF16.F32.PACK_AB R188, R37, R188 ;  /* 0x000000bc25bc723e */ /* 0x000fe200000010ff */
[----:B------:R-:W-:Y:S01]  /*5f00*/  IMAD.MOV.U32 R75, RZ, RZ, R87 ;  /* 0x000000ffff4b7224 */ /* 0x000fe200078e0057 */
[----:B------:R-:W2:Y:S01]  /*5f10*/  MUFU.EX2 R36, R36 ;  /* 0x0000002400247308 */ /* 0x000ea20000000800 */
[----:B0-----:R-:W-:Y:S01]  /*5f20*/  FADD.FTZ R14, R32, R59 ;  /* 0x0000003b200e7221 */ /* 0x001fe20000010000 */
[----:B------:R-:W-:Y:S01]  /*5f30*/  F2FP.BF16.F32.PACK_AB R190, R41, R190 ;  /* 0x000000be29be723e */ /* 0x000fe200000010ff */
[--C-:B------:R-:W-:Y:S01]  /*5f40*/  IMAD.MOV.U32 R74, RZ, RZ, R87.reuse ;  /* 0x000000ffff4a7224 */ /* 0x100fe200078e0057 */
[----:B------:R-:W-:Y:S01]  /*5f50*/  F2FP.BF16.F32.PACK_AB R192, R45, R192 ;  /* 0x000000c02dc0723e */ /* 0x000fe200000010ff */
[--C-:B------:R-:W-:Y:S01]  /*5f60*/  IMAD.MOV.U32 R71, RZ, RZ, R87.reuse ;  /* 0x000000ffff477224 */ /* 0x100fe200078e0057 */
[----:B------:R-:W-:Y:S01]  /*5f70*/  F2FP.BF16.F32.PACK_AB R179, R24, R179 ;  /* 0x000000b318b3723e */ /* 0x000fe200000010ff */
[--C-:B------:R-:W-:Y:S01]  /*5f80*/  IMAD.MOV.U32 R67, RZ, RZ, R87.reuse ;  /* 0x000000ffff437224 */ /* 0x100fe200078e0057 */
[----:B------:R-:W0:Y:S01]  /*5f90*/  MUFU.EX2 R187, R187 ;  /* 0x000000bb00bb7308 */ /* 0x000e220000000800 */
[----:B-1----:R-:W-:Y:S01]  /*5fa0*/  FADD.FTZ R59, R185, R14 ;  /* 0x0000000eb93b7221 */ /* 0x002fe20000010000 */
[----:B------:R-:W-:Y:S01]  /*5fb0*/  F2FP.BF16.F32.PACK_AB R181, R28, R181 ;  /* 0x000000b51cb5723e */ /* 0x000fe200000010ff */
[--C-:B------:R-:W-:Y:S01]  /*5fc0*/  IMAD.MOV.U32 R63, RZ, RZ, R87.reuse ;  /* 0x000000ffff3f7224 */ /* 0x100fe200078e0057 */
[----:B------:R-:W-:Y:S01]  /*5fd0*/  F2FP.BF16.F32.PACK_AB R183, R32, R183 ;  /* 0x000000b720b7723e */ /* 0x000fe200000010ff */
[--C-:B------:R-:W-:Y:S01]  /*5fe0*/  IMAD.MOV.U32 R41, RZ, RZ, R87.reuse ;  /* 0x000000ffff297224 */ /* 0x100fe200078e0057 */
[----:B------:R-:W-:Y:S01]  /*5ff0*/  F2FP.BF16.F32.PACK_AB R180, R21, R180 ;  /* 0x000000b415b4723e */ /* 0x000fe200000010ff */
[----:B------:R-:W-:Y:S01]  /*6000*/  IMAD.MOV.U32 R37, RZ, RZ, R87 ;  /* 0x000000ffff257224 */ /* 0x000fe200078e0057 */
[----:B------:R-:W1:Y:S01]  /*6010*/  MUFU.EX2 R40, R40 ;  /* 0x0000002800287308 */ /* 0x000e620000000800 */
[C---:B--2---:R-:W-:Y:S01]  /*6020*/  FADD.FTZ R14, R36.reuse, R59 ;  /* 0x0000003b240e7221 */ /* 0x044fe20000010000 */
[----:B------:R-:W-:Y:S01]  /*6030*/  FADD.FTZ R59, R45, R50 ;  /* 0x000000322d3b7221 */ /* 0x000fe20000010000 */
[----:B------:R-:W-:Y:S01]  /*6040*/  FFMA.FTZ R50, R51, UR11, -R85 ;  /* 0x0000000b33327c23 */ /* 0x000fe20008010855 */
[----:B------:R-:W-:Y:S01]  /*6050*/  F2FP.BF16.F32.PACK_AB R185, R36, R185 ;  /* 0x000000b924b9723e */ /* 0x000fe200000010ff */
[----:B------:R-:W-:-:S02]  /*6060*/  IMAD.MOV.U32 R45, RZ, RZ, R87 ;  /* 0x000000ffff2d7224 */ /* 0x000fc400078e0057 */
[----:B------:R-:W-:Y:S01]  /*6070*/  FADD.FTZ R70, R194, R59 ;  /* 0x0000003bc2467221 */ /* 0x000fe20000010000 */
[----:B------:R-:W-:Y:S01]  /*6080*/  F2FP.BF16.F32.PACK_AB R194, R73, R194 ;  /* 0x000000c249c2723e */ /* 0x000fe200000010ff */
[----:B------:R-:W2:Y:S01]  /*6090*/  MUFU.EX2 R189, R189 ;  /* 0x000000bd00bd7308 */ /* 0x000ea20000000800 */
[----:B0-----:R-:W-:Y:S01]  /*60a0*/  FADD.FTZ R51, R187, R14 ;  /* 0x0000000ebb337221 */ /* 0x001fe20000010000 */
[--C-:B------:R-:W-:Y:S02]  /*60b0*/  IMAD.MOV.U32 R36, RZ, RZ, R87.reuse ;  /* 0x000000ffff247224 */ /* 0x100fe400078e0057 */
[--C-:B------:R-:W-:Y:S02]  /*60c0*/  IMAD.MOV.U32 R33, RZ, RZ, R87.reuse ;  /* 0x000000ffff217224 */ /* 0x100fe400078e0057 */
[----:B------:R-:W-:Y:S02]  /*60d0*/  IMAD.MOV.U32 R32, RZ, RZ, R87 ;  /* 0x000000ffff207224 */ /* 0x000fe400078e0057 */
[----:B------:R-:W0:Y:S01]  /*60e0*/  MUFU.EX2 R44, R44 ;  /* 0x0000002c002c7308 */ /* 0x000e220000000800 */
[C---:B-1----:R-:W-:Y:S01]  /*60f0*/  FADD.FTZ R14, R40.reuse, R51 ;  /* 0x00000033280e7221 */ /* 0x042fe20000010000 */
[----:B------:R-:W-:Y:S01]  /*6100*/  FADD.FTZ R51, R73, R70 ;  /* 0x0000004649337221 */ /* 0x000fe20000010000 */
[----:B------:R-:W-:Y:S01]  /*6110*/  F2FP.BF16.F32.PACK_AB R187, R40, R187 ;  /* 0x000000bb28bb723e */ /* 0x000fe200000010ff */
[----:B------:R-:W-:-:S02]  /*6120*/  IMAD.MOV.U32 R73, RZ, RZ, R87 ;  /* 0x000000ffff497224 */ /* 0x000fc400078e0057 */
[----:B------:R-:W-:Y:S01]  /*6130*/  FADD.FTZ R54, R196, R51 ;  /* 0x00000033c4367221 */ /* 0x000fe20000010000 */
[----:B------:R-:W-:Y:S01]  /*6140*/  F2FP.BF16.F32.PACK_AB R196, R65, R196 ;  /* 0x000000c441c4723e */ /* 0x000fe200000010ff */
[----:B------:R-:W1:Y:S01]  /*6150*/  MUFU.EX2 R191, R191 ;  /* 0x000000bf00bf7308 */ /* 0x000e620000000800 */
[----:B--2---:R-:W-:Y:S01]  /*6160*/  FADD.FTZ R11, R189, R14 ;  /* 0x0000000ebd0b7221 */ /* 0x004fe20000010000 */
[----:B------:R-:W-:Y:S01]  /*6170*/  FADD.FTZ R51, R65, R54 ;  /* 0x0000003641337221 */ /* 0x000fe20000010000 */
[--C-:B------:R-:W-:Y:S02]  /*6180*/  IMAD.MOV.U32 R70, RZ, RZ, R87.reuse ;  /* 0x000000ffff467224 */ /* 0x100fe400078e0057 */
[----:B------:R-:W-:Y:S02]  /*6190*/  IMAD.MOV.U32 R65, RZ, RZ, R87 ;  /* 0x000000ffff417224 */ /* 0x000fe400078e0057 */
[----:B------:R-:W-:Y:S01]  /*61a0*/  FADD.FTZ R54, R198, R51 ;  /* 0x00000033c6367221 */ /* 0x000fe20000010000 */
[C---:B------:R-:W-:Y:S01]  /*61b0*/  F2FP.BF16.F32.PACK_AB R198, R69.reuse, R198 ;  /* 0x000000c645c6723e */ /* 0x040fe200000010ff */
[----:B------:R-:W2:Y:S01]  /*61c0*/  MUFU.EX2 R52, R52 ;  /* 0x0000003400347308 */ /* 0x000ea20000000800 */
[C---:B0-----:R-:W-:Y:S01]  /*61d0*/  FADD.FTZ R14, R44.reuse, R11 ;  /* 0x0000000b2c0e7221 */ /* 0x041fe20000010000 */
[----:B------:R-:W-:Y:S01]  /*61e0*/  FADD.FTZ R51, R69, R54 ;  /* 0x0000003645337221 */ /* 0x000fe20000010000 */
[----:B------:R-:W-:Y:S01]  /*61f0*/  F2FP.BF16.F32.PACK_AB R189, R44, R189 ;  /* 0x000000bd2cbd723e */ /* 0x000fe200000010ff */
[----:B------:R-:W-:-:S02]  /*6200*/  IMAD.MOV.U32 R69, RZ, RZ, R87 ;  /* 0x000000ffff457224 */ /* 0x000fc400078e0057 */
[----:B------:R-:W-:Y:S01]  /*6210*/  FADD.FTZ R46, R200, R51 ;  /* 0x00000033c82e7221 */ /* 0x000fe20000010000 */
[----:B------:R-:W-:Y:S01]  /*6220*/  F2FP.BF16.F32.PACK_AB R200, R57, R200 ;  /* 0x000000c839c8723e */ /* 0x000fe200000010ff */
[----:B------:R-:W0:Y:S01]  /*6230*/  MUFU.EX2 R193, R193 ;  /* 0x000000c100c17308 */ /* 0x000e220000000800 */
[----:B-1----:R-:W-:Y:S01]  /*6240*/  FADD.FTZ R11, R191, R14 ;  /* 0x0000000ebf0b7221 */ /* 0x002fe20000010000 */
[----:B------:R-:W-:Y:S01]  /*6250*/  FADD.FTZ R59, R57, R46 ;  /* 0x0000002e393b7221 */ /* 0x000fe20000010000 */
[----:B------:R-:W-:Y:S01]  /*6260*/  FFMA.FTZ R46, R26, UR11, -R85 ;  /* 0x0000000b1a2e7c23 */ /* 0x000fe20008010855 */
[----:B------:R-:W-:Y:S02]  /*6270*/  IMAD.MOV.U32 R57, RZ, RZ, R87 ;  /* 0x000000ffff397224 */ /* 0x000fe400078e0057 */
[----:B------:R-:W-:Y:S01]  /*6280*/  FADD.FTZ R54, R202, R59 ;  /* 0x0000003bca367221 */ /* 0x000fe20000010000 */
[----:B------:R-:W-:Y:S01]  /*6290*/  F2FP.BF16.F32.PACK_AB R202, R39, R202 ;  /* 0x000000ca27ca723e */ /* 0x000fe200000010ff */
        /* <DEDUP_REMOVED lines=9> */
[--C-:B------:R-:W-:Y:S02]  /*6330*/  IMAD.MOV.U32 R29, RZ, RZ, R87.reuse ;  /* 0x000000ffff1d7224 */ /* 0x100fe400078e0057 */
[----:B------:R-:W-:Y:S02]  /*6340*/  IMAD.MOV.U32 R28, RZ, RZ, R87 ;  /* 0x000000ffff1c7224 */ /* 0x000fe400078e0057 */
[----:B------:R-:W0:Y:S01]  /*6350*/  MUFU.EX2 R64, R64 ;  /* 0x0000004000407308 */ /* 0x000e220000000800 */
[----:B-1----:R-:W-:Y:S01]  /*6360*/  FADD.FTZ R14, R60, R11 ;  /* 0x0000000b3c0e7221 */ /* 0x002fe20000010000 */
[----:B------:R-:W-:Y:S01]  /*6370*/  FFMA.FTZ R11, R12, UR11, -R85 ;  /* 0x0000000b0c0b7c23 */ /* 0x000fe20008010855 */
[----:B------:R-:W-:Y:S01]  /*6380*/  F2FP.BF16.F32.PACK_AB R193, R60, R193 ;  /* 0x000000c13cc1723e */ /* 0x000fe200000010ff */
[----:B------:R-:W-:-:S02]  /*6390*/  IMAD.MOV.U32 R85, RZ, RZ, R87 ;  /* 0x000000ffff557224 */ /* 0x000fc400078e0057 */
[--C-:B------:R-:W-:Y:S02]  /*63a0*/  IMAD.MOV.U32 R60, RZ, RZ, R87.reuse ;  /* 0x000000ffff3c7224 */ /* 0x100fe400078e0057 */
[----:B------:R-:W1:Y:S01]  /*63b0*/  MUFU.EX2 R197, R197 ;  /* 0x000000c500c57308 */ /* 0x000e620000000800 */
[----:B--2---:R-:W-:Y:S01]  /*63c0*/  FADD.FTZ R51, R195, R14 ;  /* 0x0000000ec3337221 */ /* 0x004fe20000010000 */
[--C-:B------:R-:W-:Y:S02]  /*63d0*/  IMAD.MOV.U32 R25, RZ, RZ, R87.reuse ;  /* 0x000000ffff197224 */ /* 0x100fe400078e0057 */
[----:B------:R-:W-:-:S04]  /*63e0*/  IMAD.MOV.U32 R24, RZ, RZ, R87 ;  /* 0x000000ffff187224 */ /* 0x000fc800078e0057 */
        /* <DEDUP_REMOVED lines=14> */
[----:B------:R-:W-:Y:S01]  /*64d0*/  F2FP.BF16.F32.PACK_AB R199, R68, R199 ;  /* 0x000000c744c7723e */ /* 0x000fe200000010ff */
[----:B------:R-:W-:-:S05]  /*64e0*/  IMAD.MOV.U32 R68, RZ, RZ, R87 ;  /* 0x000000ffff447224 */ /* 0x000fca00078e0057 */
        /* <DEDUP_REMOVED lines=12> */
[----:B------:R-:W-:Y:S01]  /*65b0*/  MUFU.EX2 R27, R27 ;  /* 0x0000001b001b7308 */ /* 0x000fe20000000800 */
[----:B0-----:R-:W-:-:S07]  /*65c0*/  FADD.FTZ R13, R205, R14 ;  /* 0x0000000ecd0d7221 */ /* 0x001fce0000010000 */
[----:B------:R-:W0:Y:S01]  /*65d0*/  MUFU.EX2 R207, R207 ;  /* 0x000000cf00cf7308 */ /* 0x000e220000000800 */
[C---:B-1----:R-:W-:Y:S01]  /*65e0*/  FADD.FTZ R14, R50.reuse, R13 ;  /* 0x0000000d320e7221 */ /* 0x042fe20000010000 */
[----:B------:R-:W-:Y:S01]  /*65f0*/  F2FP.BF16.F32.PACK_AB R205, R50, R205 ;  /* 0x000000cd32cd723e */ /* 0x000fe200000010ff */
[----:B------:R-:W-:-:S05]  /*6600*/  IMAD.MOV.U32 R50, RZ, RZ, R87 ;  /* 0x000000ffff327224 */ /* 0x000fca00078e0057 */
[----:B------:R-:W-:Y:S08]  /*6610*/  MUFU.EX2 R206, R206 ;  /* 0x000000ce00ce7308 */ /* 0x000ff00000000800 */
[----:B------:R1:W2:Y:S01]  /*6620*/  MUFU.EX2 R42, R55 ;  /* 0x00000037002a7308 */ /* 0x0002a20000000800 */
[----:B0-----:R-:W-:-:S07]  /*6630*/  FADD.FTZ R13, R207, R14 ;  /* 0x0000000ecf0d7221 */ /* 0x001fce0000010000 */
[----:B------:R-:W0:Y:S01]  /*6640*/  MUFU.EX2 R31, R31 ;  /* 0x0000001f001f7308 */ /* 0x000e220000000800 */
[----:B-1----:R-:W-:Y:S01]  /*6650*/  FADD.FTZ R55, R39, R54 ;  /* 0x0000003627377221 */ /* 0x002fe20000010000 */
[----:B------:R-:W-:-:S03]  /*6660*/  IMAD.MOV.U32 R39, RZ, RZ, R87 ;  /* 0x000000ffff277224 */ /* 0x000fc600078e0057 */
[----:B------:R-:W-:Y:S01]  /*6670*/  FADD.FTZ R26, R204, R55 ;  /* 0x00000037cc1a7221 */ /* 0x000fe20000010000 */
[C---:B------:R-:W-:Y:S01]  /*6680*/  F2FP.BF16.F32.PACK_AB R204, R27.reuse, R204 ;  /* 0x000000cc1bcc723e */ /* 0x040fe200000010ff */
[----:B------:R-:W-:Y:S01]  /*6690*/  IMAD.MOV.U32 R55, RZ, RZ, R87 ;  /* 0x000000ffff377224 */ /* 0x000fe200078e0057 */
[----:B------:R-:W1:Y:S01]  /*66a0*/  MUFU.EX2 R209, R209 ;  /* 0x000000d100d17308 */ /* 0x000e620000000800 */
[----:B------:R-:W-:Y:S01]  /*66b0*/  FADD.FTZ R51, R27, R26 ;  /* 0x0000001a1b337221 */ /* 0x000fe20000010000 */
[C---:B--2---:R-:W-:Y:S01]  /*66c0*/  FADD.FTZ R14, R42.reuse, R13 ;  /* 0x0000000d2a0e7221 */ /* 0x044fe20000010000 */
[----:B------:R-:W-:Y:S01]  /*66d0*/  F2FP.BF16.F32.PACK_AB R207, R42, R207 ;  /* 0x000000cf2acf723e */ /* 0x000fe200000010ff */
[----:B------:R-:W-:Y:S02]  /*66e0*/  IMAD.MOV.U32 R42, RZ, RZ, R87 ;  /* 0x000000ffff2a7224 */ /* 0x000fe400078e0057 */
[----:B------:R-:W-:Y:S01]  /*66f0*/  FADD.FTZ R54, R206, R51 ;  /* 0x00000033ce367221 */ /* 0x000fe20000010000 */
[--C-:B------:R-:W-:Y:S01]  /*6700*/  IMAD.MOV.U32 R51, RZ, RZ, R87.reuse ;  /* 0x000000ffff337224 */ /* 0x100fe200078e0057 */
[----:B------:R-:W2:Y:S02]  /*6710*/  MUFU.EX2 R208, R208 ;  /* 0x000000d000d07308 */ /* 0x000ea40000000800 */
[C---:B0-----:R-:W-:Y:S01]  /*6720*/  FADD.FTZ R15, R31.reuse, R54 ;  /* 0x000000361f0f7221 */ /* 0x041fe20000010000 */
[----:B------:R-:W-:Y:S01]  /*6730*/  F2FP.BF16.F32.PACK_AB R206, R31, R206 ;  /* 0x000000ce1fce723e */ /* 0x000fe200000010ff */
[----:B------:R-:W-:-:S02]  /*6740*/  IMAD.MOV.U32 R31, RZ, RZ, R87 ;  /* 0x000000ffff1f7224 */ /* 0x000fc400078e0057 */
[----:B------:R-:W-:Y:S02]  /*6750*/  IMAD.MOV.U32 R27, RZ, RZ, R87 ;  /* 0x000000ffff1b7224 */ /* 0x000fe400078e0057 */
[----:B------:R0:W3:Y:S01]  /*6760*/  MUFU.EX2 R12, R43 ;  /* 0x0000002b000c7308 */ /* 0x0000e20000000800 */
[----:B-1----:R-:W-:-:S07]  /*6770*/  FADD.FTZ R13, R209, R14 ;  /* 0x0000000ed10d7221 */ /* 0x002fce0000010000 */
[----:B------:R-:W1:Y:S01]  /*6780*/  MUFU.EX2 R49, R49 ;  /* 0x0000003100317308 */ /* 0x000e620000000800 */
[----:B--2---:R-:W-:Y:S01]  /*6790*/  FADD.FTZ R54, R208, R15 ;  /* 0x0000000fd0367221 */ /* 0x004fe20000010000 */
[----:B0-----:R-:W-:-:S06]  /*67a0*/  IMAD.MOV.U32 R43, RZ, RZ, R87 ;  /* 0x000000ffff2b7224 */ /* 0x001fcc00078e0057 */
[----:B------:R-:W0:Y:S01]  /*67b0*/  MUFU.EX2 R211, R211 ;  /* 0x000000d300d37308 */ /* 0x000e220000000800 */
[C---:B---3--:R-:W-:Y:S01]  /*67c0*/  FADD.FTZ R14, R12.reuse, R13 ;  /* 0x0000000d0c0e7221 */ /* 0x048fe20000010000 */
[----:B------:R-:W-:-:S06]  /*67d0*/  F2FP.BF16.F32.PACK_AB R209, R12, R209 ;  /* 0x000000d10cd1723e */ /* 0x000fcc00000010ff */
[----:B------:R-:W2:Y:S01]  /*67e0*/  MUFU.EX2 R210, R210 ;  /* 0x000000d200d27308 */ /* 0x000ea20000000800 */
[C---:B-1----:R-:W-:Y:S01]  /*67f0*/  FADD.FTZ R15, R49.reuse, R54 ;  /* 0x00000036310f7221 */ /* 0x042fe20000010000 */
[----:B------:R-:W-:Y:S01]  /*6800*/  F2FP.BF16.F32.PACK_AB R208, R49, R208 ;  /* 0x000000d031d0723e */ /* 0x000fe200000010ff */
[----:B------:R-:W-:-:S05]  /*6810*/  IMAD.MOV.U32 R49, RZ, RZ, R87 ;  /* 0x000000ffff317224 */ /* 0x000fca00078e0057 */
[----:B------:R1:W3:Y:S01]  /*6820*/  MUFU.EX2 R26, R47 ;  /* 0x0000002f001a7308 */ /* 0x0002e20000000800 */
[----:B0-----:R-:W-:-:S07]  /*6830*/  FADD.FTZ R13, R211, R14 ;  /* 0x0000000ed30d7221 */ /* 0x001fce0000010000 */
[----:B------:R-:W0:Y:S01]  /*6840*/  MUFU.EX2 R53, R53 ;  /* 0x0000003500357308 */ /* 0x000e220000000800 */
[----:B--2---:R-:W-:Y:S01]  /*6850*/  FADD.FTZ R54, R210, R15 ;  /* 0x0000000fd2367221 */ /* 0x004fe20000010000 */
[----:B-1----:R-:W-:-:S06]  /*6860*/  IMAD.MOV.U32 R47, RZ, RZ, R87 ;  /* 0x000000ffff2f7224 */ /* 0x002fcc00078e0057 */
[----:B------:R-:W1:Y:S01]  /*6870*/  MUFU.EX2 R34, R34 ;  /* 0x0000002200227308 */ /* 0x000e620000000800 */
[C---:B---3--:R-:W-:Y:S01]  /*6880*/  FADD.FTZ R13, R26.reuse, R13 ;  /* 0x0000000d1a0d7221 */ /* 0x048fe20000010000 */
        /* <DEDUP_REMOVED lines=16> */
[C---:B-1----:R-:W-:Y:S01]  /*6990*/  FADD.FTZ R15, R61.reuse, R54 ;  /* 0x000000363d0f7221 */ /* 0x042fe20000010000 */
[----:B------:R-:W-:Y:S01]  /*69a0*/  F2FP.BF16.F32.PACK_AB R212, R61, R212 ;  /* 0x000000d43dd4723e */ /* 0x000fe200000010ff */
[----:B------:R-:W-:-:S05]  /*69b0*/  IMAD.MOV.U32 R61, RZ, RZ, R87 ;  /* 0x000000ffff3d7224 */ /* 0x000fca00078e0057 */
        /* <DEDUP_REMOVED lines=12> */
[----:B------:R2:W3:Y:S01]  /*6a80*/  MUFU.EX2 R217, R48 ;  /* 0x0000003000d97308 */ /* 0x0004e20000000800 */
[----:B0-----:R-:W-:-:S07]  /*6a90*/  FADD.FTZ R20, R46, R13 ;  /* 0x0000000d2e147221 */ /* 0x001fce0000010000 */
[----:B------:R-:W0:Y:S01]  /*6aa0*/  MUFU.EX2 R81, R81 ;  /* 0x0000005100517308 */ /* 0x000e220000000800 */
[----:B-1----:R-:W-:Y:S01]  /*6ab0*/  FADD.FTZ R54, R216, R15 ;  /* 0x0000000fd8367221 */ /* 0x002fe20000010000 */
[----:B--2---:R-:W-:-:S06]  /*6ac0*/  IMAD.MOV.U32 R48, RZ, RZ, R87 ;  /* 0x000000ffff307224 */ /* 0x004fcc00078e0057 */
[----:B------:R-:W1:Y:S01]  /*6ad0*/  MUFU.EX2 R30, R30 ;  /* 0x0000001e001e7308 */ /* 0x000e620000000800 */
[C---:B---3--:R-:W-:Y:S01]  /*6ae0*/  FADD.FTZ R13, R217.reuse, R20 ;  /* 0x00000014d90d7221 */ /* 0x048fe20000010000 */
[----:B------:R-:W-:Y:S01]  /*6af0*/  F2FP.BF16.F32.PACK_AB R217, R217, R46 ;  /* 0x0000002ed9d9723e */ /* 0x000fe200000010ff */
[----:B------:R-:W-:-:S05]  /*6b00*/  IMAD.MOV.U32 R46, RZ, RZ, R87 ;  /* 0x000000ffff2e7224 */ /* 0x000fca00078e0057 */
[----:B------:R-:W2:Y:S01]  /*6b10*/  MUFU.EX2 R218, R218 ;  /* 0x000000da00da7308 */ /* 0x000ea20000000800 */
[C---:B0-----:R-:W-:Y:S01]  /*6b20*/  FADD.FTZ R15, R81.reuse, R54 ;  /* 0x00000036510f7221 */ /* 0x041fe20000010000 */
[----:B------:R-:W-:Y:S01]  /*6b30*/  F2FP.BF16.F32.PACK_AB R216, R81, R216 ;  /* 0x000000d851d8723e */ /* 0x000fe200000010ff */
[--C-:B------:R-:W-:Y:S02]  /*6b40*/  IMAD.MOV.U32 R81, RZ, RZ, R87.reuse ;  /* 0x000000ffff517224 */ /* 0x100fe400078e0057 */
[----:B------:R-:W-:-:S03]  /*6b50*/  IMAD.MOV.U32 R54, RZ, RZ, R87 ;  /* 0x000000ffff367224 */ /* 0x000fc600078e0057 */
[----:B------:R0:W3:Y:S01]  /*6b60*/  MUFU.EX2 R219, R56 ;  /* 0x0000003800db7308 */ /* 0x0000e20000000800 */
[----:B-1----:R-:W-:-:S07]  /*6b70*/  FADD.FTZ R12, R30, R13 ;  /* 0x0000000d1e0c7221 */ /* 0x002fce0000010000 */
[----:B------:R-:W1:Y:S01]  /*6b80*/  MUFU.EX2 R83, R83 ;  /* 0x0000005300537308 */ /* 0x000e620000000800 */
[----:B--2---:R-:W-:Y:S01]  /*6b90*/  FADD.FTZ R14, R218, R15 ;  /* 0x0000000fda0e7221 */ /* 0x004fe20000010000 */
[--C-:B0-----:R-:W-:Y:S02]  /*6ba0*/  IMAD.MOV.U32 R56, RZ, RZ, R87.reuse ;  /* 0x000000ffff387224 */ /* 0x101fe400078e0057 */
[C---:B---3--:R-:W-:Y:S01]  /*6bb0*/  FADD.FTZ R13, R219.reuse, R12 ;  /* 0x0000000cdb0d7221 */ /* 0x048fe20000010000 */
[----:B------:R-:W-:Y:S01]  /*6bc0*/  F2FP.BF16.F32.PACK_AB R219, R219, R30 ;  /* 0x0000001edbdb723e */ /* 0x000fe200000010ff */
[--C-:B------:R-:W-:Y:S02]  /*6bd0*/  IMAD.MOV.U32 R30, RZ, RZ, R87.reuse ;  /* 0x000000ffff1e7224 */ /* 0x100fe400078e0057 */
[C---:B-1----:R-:W-:Y:S01]  /*6be0*/  FADD.FTZ R14, R83.reuse, R14 ;  /* 0x0000000e530e7221 */ /* 0x042fe20000010000 */
        /* <DEDUP_REMOVED lines=38> */
[----:B------:R-:W-:-:S07]  /*6e50*/  CS2R R24, SRZ ;  /* 0x0000000000187805 */ /* 0x000fce000001ff00 */
.L_x_6435:
[----:B------:R-:W-:Y:S01]  /*6e60*/  R2UR UR10, R19 ;  /* 0x00000000130a72ca */ /* 0x000fe200000e0000 */
[----:B------:R-:W-:-:S04]  /*6e70*/  UIADD3 UR6, UR60, 0x1, URZ ;  /* 0x000000013c067890 */ /* 0x000fc8000fffe03f */
[----:B------:R-:W-:-:S04]  /*6e80*/  UISETP.NE.AND UP0, UPT, UR6, 0x2, UPT ;  /* 0x000000020600788c */ /* 0x000fc8000bf05270 */
[----:B------:R-:W-:Y:S02]  /*6e90*/  USEL UR7, URZ, 0x1, UP0 ;  /* 0x000000013f077887 */ /* 0x000fe40008000000 */
[----:B------:R-:W-:Y:S02]  /*6ea0*/  USEL UR6, UR6, URZ, UP0 ;  /* 0x0000003f06067287 */ /* 0x000fe40008000000 */
[----:B------:R-:W-:Y:S02]  /*6eb0*/  ISETP.NE.AND P3, PT, RZ, UR10, PT ;  /* 0x0000000aff007c0c */ /* 0x000fe4000bf65270 */
[----:B------:R-:W-:Y:S02]  /*6ec0*/  LOP3.LUT R16, R15, UR7, RZ, 0x3c, !PT ;  /* 0x000000070f107c12 */ /* 0x000fe4000f8e3cff */
[----:B------:R-:W-:-:S09]  /*6ed0*/  IMAD.U32 R2, RZ, RZ, UR6 ;  /* 0x00000006ff027e24 */ /* 0x000fd2000f8e00ff */
[----:B------:R-:W-:Y:S05]  /*6ee0*/  @P3 BRA `(.L_x_6427) ;  /* 0x0000000000343947 */ /* 0x000fea0003800000 */
[----:B------:R-:W-:Y:S05]  /*6ef0*/  @!P0 BRA `(.L_x_6428) ;  /* 0x0000000000048947 */ /* 0x000fea0003800000 */
[----:B------:R-:W-:Y:S01]  /*6f00*/  BPT.TRAP 0x1 ;  /* 0x000000040000795c */ /* 0x000fe20000300000 */
.L_x_6428:
[----:B------:R-:W0:Y:S01]  /*6f10*/  S2UR UR7, SR_CgaCtaId ;  /* 0x00000000000779c3 */ /* 0x000e220000008800 */
[----:B------:R-:W-:Y:S01]  /*6f20*/  UMOV UR6, 0x400 ;  /* 0x0000040000067882 */ /* 0x000fe20000000000 */
[----:B------:R-:W-:Y:S01]  /*6f30*/  SHF.L.U32 R21, R16, 0x1f, RZ ;  /* 0x0000001f10157819 */ /* 0x000fe200000006ff */
[----:B0-----:R-:W-:-:S06]  /*6f40*/  ULEA UR6, UR7, UR6, 0x18 ;  /* 0x0000000607067291 */ /* 0x001fcc000f8ec03f */
[----:B------:R-:W-:-:S04]  /*6f50*/  LEA R0, R2, UR6, 0x3 ;  /* 0x0000000602007c11 */ /* 0x000fc8000f8e18ff */
[----:B------:R0:W1:Y:S01]  /*6f60*/  SYNCS.PHASECHK.TRANS64.TRYWAIT P2, [R0+URZ+0x34830], R21 ;  /* 0x03483015000075a7 */ /* 0x000062000804017f */
[----:B------:R-:W-:Y:S05]  /*6f70*/  @!P0 BRA `(.L_x_6429) ;  /* 0x0000000000048947 */ /* 0x000fea0003800000 */
[----:B------:R-:W-:Y:S01]  /*6f80*/  BPT.TRAP 0x1 ;  /* 0x000000040000795c */ /* 0x000fe20000300000 */
.L_x_6429:
[----:B-1----:R-:W-:Y:S05]  /*6f90*/  @P2 BRA `(.L_x_6427) ;  /* 0x0000000000082947 */ /* 0x002fea0003800000 */
[----:B------:R-:W1:Y:S02]  /*6fa0*/  SYNCS.PHASECHK.TRANS64.TRYWAIT P2, [R0+URZ+0x34830], R21 ;  /* 0x03483015000075a7 */ /* 0x000e64000804017f */
[----:B-1----:R-:W-:Y:S05]  /*6fb0*/  @!P2 BRA `(.L_x_6430) ;  /* 0x000000f00044a947 */ /* 0x002fea0003800000 */
.L_x_6427:
[----:B------:R-:W2:Y:S01]  /*6fc0*/  S2R R10, SR_TID.X ;  /* 0x00000000000a7919 */ /* 0x000ea20000002100 */
[----:B------:R-:W-:Y:S01]  /*6fd0*/  R2UR UR7, R3 ;  /* 0x00000000030772ca */ /* 0x000fe200000e0000 */
[----:B------:R-:W-:Y:S01]  /*6fe0*/  UMOV UR24, UR4 ;  /* 0x0000000400187c82 */ /* 0x000fe20008000000 */
[----:B------:R-:W-:Y:S01]  /*6ff0*/  R2UR UR6, R2 ;  /* 0x00000000020672ca */ /* 0x000fe200000e0000 */
[----:B------:R-:W-:Y:S01]  /*7000*/  UMOV UR25, UR5 ;  /* 0x0000000500197c82 */ /* 0x000fe20008000000 */
[----:B------:R-:W-:Y:S01]  /*7010*/  UMOV UR27, 0x40000040 ;  /* 0x40000040001b7882 */ /* 0x000fe20000000000 */
[----:B------:R-:W-:Y:S01]  /*7020*/  UMOV UR28, UR4 ;  /* 0x00000004001c7c82 */ /* 0x000fe20008000000 */
        /* <DEDUP_REMOVED lines=9> */
[----:B------:R-:W-:Y:S01]  /*70c0*/  UIMAD UR6, UR6, 0xb00, UR7 ;  /* 0x00000b00060678a4 */ /* 0x000fe2000f8e0207 */
[----:B------:R-:W-:Y:S01]  /*70d0*/  R2UR UR18, R8 ;  /* 0x00000000081272ca */ /* 0x000fe200000e0000 */
[----:B------:R-:W-:Y:S01]  /*70e0*/  UMOV UR41, UR5 ;  /* 0x0000000500297c82 */ /* 0x000fe20008000000 */
[----:B------:R-:W-:Y:S01]  /*70f0*/  UMOV UR7, 0x40000040 ;  /* 0x4000004000077882 */ /* 0x000fe20000000000 */
[----:B------:R-:W-:Y:S01]  /*7100*/  UIADD3 UR26, UR6, 0x80, URZ ;  /* 0x00000080061a7890 */ /* 0x000fe2000fffe03f */
[----:B------:R-:W-:Y:S01]  /*7110*/  R2UR UR19, R9 ;  /* 0x00000000091372ca */ /* 0x000fe200000e0000 */
[----:B------:R-:W-:Y:S01]  /*7120*/  UIADD3 UR30, UR6, 0x100, URZ ;  /* 0x00000100061e7890 */ /* 0x000fe2000fffe03f */
[----:B------:R-:W-:Y:S01]  /*7130*/  R2UR UR14, R6 ;  /* 0x00000000060e72ca */ /* 0x000fe200000e0000 */
[----:B------:R-:W-:Y:S01]  /*7140*/  UIADD3 UR34, UR6, 0x180, URZ ;  /* 0x0000018006227890 */ /* 0x000fe2000fffe03f */
[----:B------:R-:W-:Y:S01]  /*7150*/  R2UR UR15, R7 ;  /* 0x00000000070f72ca */ /* 0x000fe200000e0000 */
[----:B------:R-:W-:Y:S01]  /*7160*/  UIADD3 UR38, UR6, 0x200, URZ ;  /* 0x0000020006267890 */ /* 0x000fe2000fffe03f */
[----:B------:R-:W-:Y:S01]  /*7170*/  R2UR UR11, R5 ;  /* 0x00000000050b72ca */ /* 0x000fe200000e0000 */
[----:B------:R-:W-:Y:S01]  /*7180*/  UIADD3 UR42, UR6, 0x280, URZ ;  /* 0x00000280062a7890 */ /* 0x000fe2000fffe03f */
[----:B------:R-:W-:Y:S01]  /*7190*/  UMOV UR43, 0x40000040 ;  /* 0x40000040002b7882 */ /* 0x000fe20000000000 */
[----:B------:R-:W-:Y:S01]  /*71a0*/  UIADD3 UR46, UR6, 0x300, URZ ;  /* 0x00000300062e7890 */ /* 0x000fe2000fffe03f */
[----:B--2---:R-:W-:Y:S01]  /*71b0*/  SHF.R.U32.HI R10, RZ, 0x7, R10 ;  /* 0x00000007ff0a7819 */ /* 0x004fe2000001160a */
[----:B------:R-:W-:Y:S01]  /*71c0*/  UMOV UR44, UR4 ;  /* 0x00000004002c7c82 */ /* 0x000fe20008000000 */
[----:B------:R-:W-:Y:S01]  /*71d0*/  UMOV UR45, UR5 ;  /* 0x00000005002d7c82 */ /* 0x000fe20008000000 */
[----:B------:R-:W-:Y:S01]  /*71e0*/  UMOV UR47, 0x40000040 ;  /* 0x40000040002f7882 */ /* 0x000fe20000000000 */
[----:B------:R-:W-:Y:S01]  /*71f0*/  UIADD3 UR50, UR6, 0x400, URZ ;  /* 0x0000040006327890 */ /* 0x000fe2000fffe03f */
[----:B01----:R-:W-:Y:S01]  /*7200*/  VIADD R0, R10, 0x8 ;  /* 0x000000080a007836 */ /* 0x003fe20000000000 */
[----:B------:R-:W-:Y:S01]  /*7210*/  UMOV UR48, UR4 ;  /* 0x0000000400307c82 */ /* 0x000fe20008000000 */
[----:B------:R-:W-:Y:S01]  /*7220*/  UMOV UR49, UR5 ;  /* 0x0000000500317c82 */ /* 0x000fe20008000000 */
[----:B------:R-:W-:Y:S01]  /*7230*/  UMOV UR51, 0x40000040 ;  /* 0x4000004000337882 */ /* 0x000fe20000000000 */
[----:B------:R-:W-:Y:S01]  /*7240*/  UIADD3 UR54, UR6, 0x480, URZ ;  /* 0x0000048006367890 */ /* 0x000fe2000fffe03f */
[----:B------:R0:W-:Y:S01]  /*7250*/  BAR.SYNC.DEFER_BLOCKING R0, 0x100 ;  /* 0x000400000000751d */ /* 0x0001e20000010000 */
[----:B------:R-:W-:-:S02]  /*7260*/  UIADD3 UR58, UR6, 0x500, URZ ;  /* 0x00000500063a7890 */ /* 0x000fc4000fffe03f */
[----:B------:R-:W-:Y:S02]  /*7270*/  UIADD3 UR10, UR6, 0x82, URZ ;  /* 0x00000082060a7890 */ /* 0x000fe4000fffe03f */
[----:B------:R-:W-:Y:S01]  /*7280*/  UIADD3 UR22, UR6, 0x586, URZ ;  /* 0x0000058606167890 */ /* 0x000fe2000fffe03f */
[----:B------:R-:W-:Y:S01]  /*7290*/  UMOV UR52, UR4 ;  /* 0x0000000400347c82 */ /* 0x000fe20008000000 */
[----:B------:R-:W-:Y:S01]  /*72a0*/  UMOV UR53, UR5 ;  /* 0x0000000500357c82 */ /* 0x000fe20008000000 */
[----:B------:R-:W-:Y:S01]  /*72b0*/  UMOV UR55, 0x40000040 ;  /* 0x4000004000377882 */ /* 0x000fe20000000000 */
[----:B------:R-:W-:Y:S01]  /*72c0*/  UMOV UR56, UR4 ;  /* 0x0000000400387c82 */ /* 0x000fe20008000000 */
[----:B------:R-:W-:Y:S01]  /*72d0*/  UMOV UR57, UR5 ;  /* 0x0000000500397c82 */ /* 0x000fe20008000000 */
[----:B------:R-:W-:Y:S01]  /*72e0*/  UMOV UR59, 0x40000040 ;  /* 0x40000040003b7882 */ /* 0x000fe20000000000 */
[----:B------:R-:W-:Y:S01]  /*72f0*/  UMOV UR23, 0x40000040 ;  /* 0x4000004000177882 */ /* 0x000fe20000000000 */
[----:B------:R-:W-:-:S06]  /*7300*/  WARPGROUP.ARRIVE ;  /* 0x00000000000079c5 */ /* 0x000fcc0000000000 */
[----:B------:R-:W-:Y:S01]  /*7310*/  HGMMA.64x16x16.F32.BF16 R168, gdesc[UR4], RZ, !UPT, gsb0 ;  /* 0x0020000004a879f0 */ /* 0x000fe2000c0018ff */
[----:B------:R-:W-:Y:S02]  /*7320*/  UIADD3 UR7, UR6, 0x380, URZ ;  /* 0x0000038006077890 */ /* 0x000fe4000fffe03f */
        /* <DEDUP_REMOVED lines=64> */
[----:B------:R-:W-:Y:S01]  /*7730*/  R2UR UR10, R4 ;  /* 0x00000000040a72ca */ /* 0x000fe200000e0000 */
        /* <DEDUP_REMOVED lines=495> */
.L_x_6432:
[----:B------:R-:W0:Y:S01]  /*9630*/  S2UR UR7, SR_CgaCtaId ;  /* 0x00000000000779c3 */ /* 0x000e220000008800 */
[----:B------:R-:W-:Y:S01]  /*9640*/  UMOV UR6, 0x400 ;  /* 0x0000040000067882 */ /* 0x000fe20000000000 */
[----:B------:R-:W-:Y:S01]  /*9650*/  SHF.L.U32 R0, R15, 0x1f, RZ ;  /* 0x0000001f0f007819 */ /* 0x000fe200000006ff */
[----:B0-----:R-:W-:-:S04]  /*9660*/  ULEA UR6, UR7, UR6, 0x18 ;  /* 0x0000000607067291 */ /* 0x001fc8000f8ec03f */
[----:B------:R-:W-:-:S09]  /*9670*/  ULEA UR6, UR60, UR6, 0x3 ;  /* 0x000000063c067291 */ /* 0x000fd2000f8e183f */
[----:B------:R0:W1:Y:S01]  /*9680*/  SYNCS.PHASECHK.TRANS64.TRYWAIT P2, [UR6+0x34850], R0 ;  /* 0x03485000ff0075a7 */ /* 0x0000620008040146 */
[----:B------:R-:W-:Y:S05]  /*9690*/  @!P0 BRA `(.L_x_6433) ;  /* 0x0000000000048947 */ /* 0x000fea0003800000 */
[----:B------:R-:W-:Y:S01]  /*96a0*/  BPT.TRAP 0x1 ;  /* 0x000000040000795c */ /* 0x000fe20000300000 */
.L_x_6433:
[----:B-1----:R-:W-:Y:S05]  /*96b0*/  @P2 BRA `(.L_x_6431) ;  /* 0x0000000000082947 */ /* 0x002fea0003800000 */
[----:B------:R-:W1:Y:S02]  /*96c0*/  SYNCS.PHASECHK.TRANS64.TRYWAIT P2, [UR6+0x34850], R0 ;  /* 0x03485000ff0075a7 */ /* 0x000e640008040146 */
[----:B-1----:R-:W-:Y:S05]  /*96d0*/  @!P2 BRA `(.L_x_6434) ;  /* 0x000000c80090a947 */ /* 0x002fea0003800000 */
.L_x_6431:
[----:B------:R-:W2:Y:S01]  /*96e0*/  S2UR UR7, SR_CgaCtaId ;  /* 0x00000000000779c3 */ /* 0x000ea20000008800 */
[----:B------:R-:W-:Y:S01]  /*96f0*/  UMOV UR6, 0x400 ;  /* 0x0000040000067882 */ /* 0x000fe20000000000 */
[----:B------:R-:W-:Y:S01]  /*9700*/  WARPGROUP.ARRIVE ;  /* 0x00000000000079c5 */ /* 0x000fe20000000000 */
[----:B-1----:R-:W-:Y:S01]  /*9710*/  FMNMX.FTZ R10, R168, R12, !PT ;  /* 0x0000000ca80a7209 */ /* 0x002fe20007810000 */
[----:B------:R-:W-:Y:S01]  /*9720*/  ULDC UR11, c[0x0][0x988] ;  /* 0x00026200000b7ab9 */ /* 0x000fe20000000800 */
[----:B------:R-:W-:Y:S02]  /*9730*/  R2UR UR14, R18 ;  /* 0x00000000120e72ca */ /* 0x000fe400000e0000 */
[----:B------:R-:W-:-:S04]  /*9740*/  FMNMX.FTZ R10, R169, R10, !PT ;  /* 0x0000000aa90a7209 */ /* 0x000fc80007810000 */
[----:B------:R-:W-:-:S04]  /*9750*/  FMNMX.FTZ R10, R172, R10, !PT ;  /* 0x0000000aac0a7209 */ /* 0x000fc80007810000 */
[----:B------:R-:W-:-:S03]  /*9760*/  FMNMX.FTZ R10, R173, R10, !PT ;  /* 0x0000000aad0a7209 */ /* 0x000fc60007810000 */
[----:B------:R-:W-:Y:S01]  /*9770*/  UISETP.GT.AND UP0, UPT, UR61, UR14, UPT ;  /* 0x0000000e3d00728c */ /* 0x000fe2000bf04270 */
[----:B------:R-:W-:Y:S01]  /*9780*/  FMNMX.FTZ R10, R160, R10, !PT ;  /* 0x0000000aa00a7209 */ /* 0x000fe20007810000 */
[----:B------:R-:W-:-:S03]  /*9790*/  UIADD3 UR61, UR61, -0x1, URZ ;  /* 0xffffffff3d3d7890 */ /* 0x000fc6000fffe03f */
[----:B------:R-:W-:Y:S01]  /*97a0*/  FMNMX.FTZ R10, R161, R10, !PT ;  /* 0x0000000aa10a7209 */ /* 0x000fe20007810000 */
[----:B--2---:R-:W-:Y:S01]  /*97b0*/  ULEA UR6, UR7, UR6, 0x18 ;  /* 0x0000000607067291 */ /* 0x004fe2000f8ec03f */
[----:B------:R-:W-:Y:S02]  /*97c0*/  PLOP3.LUT P2, PT, PT, PT, UP0, 0x80, 0x0 ;  /* 0x000000000000781c */ /* 0x000fe40003f4f008 */
[----:B------:R-:W-:Y:S01]  /*97d0*/  UMOV UR7, 0x40000040 ;  /* 0x4000004000077882 */ /* 0x000fe20000000000 */
[----:B------:R-:W-:Y:S02]  /*97e0*/  FMNMX.FTZ R10, R164, R10, !PT ;  /* 0x0000000aa40a7209 */ /* 0x000fe40007810000 */
[----:B0-----:R-:W-:Y:S02]  /*97f0*/  IMAD.U32 R0, RZ, RZ, UR6 ;  /* 0x00000006ff007e24 */ /* 0x001fe4000f8e00ff */
[----:B------:R-:W-:-:S03]  /*9800*/  FMNMX.FTZ R10, R165, R10, !PT ;  /* 0x0000000aa50a7209 */ /* 0x000fc60007810000 */
[----:B------:R-:W-:Y:S02]  /*9810*/  R2UR UR6, R0 ;  /* 0x00000000000672ca */ /* 0x000fe400000e0000 */
[----:B------:R-:W-:-:S04]  /*9820*/  FMNMX.FTZ R10, R152, R10, !PT ;  /* 0x0000000a980a7209 */ /* 0x000fc80007810000 */
[----:B------:R-:W-:-:S04]  /*9830*/  FMNMX.FTZ R10, R153, R10, !PT ;  /* 0x0000000a990a7209 */ /* 0x000fc80007810000 */
[----:B------:R-:W-:-:S03]  /*9840*/  FMNMX.FTZ R10, R156, R10, !PT ;  /* 0x0000000a9c0a7209 */ /* 0x000fc60007810000 */
[----:B------:R-:W-:Y:S01]  /*9850*/  UIADD3 UR6, UR6, 0x400, URZ ;  /* 0x0000040006067890 */ /* 0x000fe2000fffe03f */
[----:B------:R-:W-:-:S03]  /*9860*/  FMNMX.FTZ R10, R157, R10, !PT ;  /* 0x0000000a9d0a7209 */ /* 0x000fc60007810000 */
[----:B------:R-:W-:Y:S01]  /*9870*/  USHF.R.U32.HI UR6, URZ, 0x4, UR6 ;  /* 0x000000043f067899 */ /* 0x000fe20008011606 */
[----:B------:R-:W-:-:S03]  /*9880*/  FMNMX.FTZ R10, R144, R10, !PT ;  /* 0x0000000a900a7209 */ /* 0x000fc60007810000 */
[----:B------:R-:W-:Y:S01]  /*9890*/  ULOP3.LUT UR6, UR6, 0x3fff, URZ, 0xc0, !UPT ;  /* 0x00003fff06067892 */ /* 0x000fe2000f8ec03f */
[----:B------:R-:W-:-:S03]  /*98a0*/  FMNMX.FTZ R10, R145, R10, !PT ;  /* 0x0000000a910a7209 */ /* 0x000fc60007810000 */
[----:B------:R-:W-:Y:S01]  /*98b0*/  ULOP3.LUT UR6, UR6, 0x5800000, URZ, 0xfc, !UPT ;  /* 0x0580000006067892 */ /* 0x000fe2000f8efc3f */
[----:B------:R-:W-:-:S03]  /*98c0*/  FMNMX.FTZ R10, R148, R10, !PT ;  /* 0x0000000a940a7209 */ /* 0x000fc60007810000 */
[----:B------:R-:W-:Y:S01]  /*98d0*/  UIMAD UR10, UR60, 0xb00, UR6 ;  /* 0x00000b003c0a78a4 */ /* 0x000fe2000f8e0206 */
[----:B------:R-:W-:-:S04]  /*98e0*/  FMNMX.FTZ R10, R149, R10, !PT ;  /* 0x0000000a950a7209 */ /* 0x000fc80007810000 */
[----:B------:R-:W-:Y:S02]  /*98f0*/  FMNMX.FTZ R10, R136, R10, !PT ;  /* 0x0000000a880a7209 */ /* 0x000fe40007810000 */
[----:B------:R-:W-:Y:S02]  /*9900*/  UMOV UR6, UR10 ;  /* 0x0000000a00067c82 */ /* 0x000fe40008000000 */
[----:B------:R-:W-:Y:S01]  /*9910*/  HGMMA.64x128x16.F32.BF16 R24, R176, gdesc[UR4].tnspB, R24, gsb0 ;  /* 0x41e00004b0187df0 */ /* 0x000fe20008001818 */
        /* <DEDUP_REMOVED lines=31> */
[----:B------:R-:W0:Y:S01]  /*9b10*/  SHFL.BFLY PT, R15, R10, 0x1, 0x1f ;  /* 0x0c201f000a0f7f89 */ /* 0x000e2200000e0000 */
[----:B------:R-:W-:Y:S02]  /*9b20*/  WARPGROUP.DEPBAR.LE gsb0, 0x0 ;  /* 0x00008000000079c5 */ /* 0x000fe40000010000 */
[----:B------:R-:W-:-:S06]  /*9b30*/  WARPGROUP.ARRIVE ;  /* 0x00000000000079c5 */ /* 0x000fcc0000000000 */
[----:B------:R-:W-:Y:S01]  /*9b40*/  HGMMA.64x128x16.F32.BF16 R24, R180, gdesc[UR4].tnspB, R24, gsb0 ;  /* 0x41e00004b4187df0 */ /* 0x000fe20008001818 */
[----:B------:R-:W-:Y:S01]  /*9b50*/  UIADD3 UR6, UR10, 0x100, URZ ;  /* 0x000001000a067890 */ /* 0x000fe2000fffe03f */
[----:B------:R-:W-:Y:S01]  /*9b60*/  UMOV UR7, 0x40000040 ;  /* 0x4000004000077882 */ /* 0x000fe20000000000 */
[----:B0-----:R-:W-:-:S05]  /*9b70*/  FMNMX.FTZ R10, R10, R15, !PT ;  /* 0x0000000f0a0a7209 */ /* 0x001fca0007810000 */
[C---:B------:R-:W-:Y:S01]  /*9b80*/  FMUL.FTZ R15, R10.reuse, UR11 ;  /* 0x0000000b0a0f7c20 */ /* 0x040fe20008410000 */
[----:B------:R-:W-:-:S03]  /*9b90*/  FADD.FTZ R12, -R10, R12 ;  /* 0x0000000c0a0c7221 */ /* 0x000fc60000010100 */
        /* <DEDUP_REMOVED lines=14> */
[----:B------:R-:W-:Y:S01]  /*9c80*/  FMUL.FTZ R12, R12, UR11 ;  /* 0x0000000b0c0c7c20 */ /* 0x000fe20008410000 */
[----:B------:R-:W-:Y:S08]  /*9c90*/  MUFU.EX2 R176, R176 ;  /* 0x000000b000b07308 */ /* 0x000ff00000000800 */
[----:B------:R-:W0:Y:S08]  /*9ca0*/  MUFU.EX2 R12, R12 ;  /* 0x0000000c000c7308 */ /* 0x000e300000000800 */
[----:B------:R-:W1:Y:S08]  /*9cb0*/  MUFU.EX2 R20, R20 ;  /* 0x0000001400147308 */ /* 0x000e700000000800 */
[----:B------:R-:W2:Y:S08]  /*9cc0*/  MUFU.EX2 R178, R178 ;  /* 0x000000b200b27308 */ /* 0x000eb00000000800 */
[----:B------:R-:W3:Y:S08]  /*9cd0*/  MUFU.EX2 R168, R168 ;  /* 0x000000a800a87308 */ /* 0x000ef00000000800 */
        /* <DEDUP_REMOVED lines=12> */
[----:B------:R-:W-:Y:S02]  /*9da0*/  FFMA.FTZ R160, R165, UR11, -R15 ;  /* 0x0000000ba5a07c23 */ /* 0x000fe4000801080f */
[----:B------:R-:W-:Y:S01]  /*9db0*/  MUFU.EX2 R89, R89 ;  /* 0x0000005900597308 */ /* 0x000fe20000000800 */
[----:B------:R-:W-:Y:S01]  /*9dc0*/  HGMMA.64x128x16.F32.BF16 R24, R184, gdesc[UR4].tnspB, R24, gsb0 ;  /* 0x41e00004b8187df0 */ /* 0x000fe20008001818 */
[----:B------:R-:W-:Y:S01]  /*9dd0*/  UIADD3 UR6, UR10, 0x180, URZ ;  /* 0x000001800a067890 */ /* 0x000fe2000fffe03f */
[----:B------:R-:W-:-:S05]  /*9de0*/  UMOV UR7, 0x40000040 ;  /* 0x4000004000077882 */ /* 0x000fca0000000000 */
[----:B------:R-:W-:Y:S08]  /*9df0*/  MUFU.EX2 R180, R180 ;  /* 0x000000b400b47308 */ /* 0x000ff00000000800 */
[----:B------:R-:W-:Y:S08]  /*9e00*/  MUFU.EX2 R182, R182 ;  /* 0x000000b600b67308 */ /* 0x000ff00000000800 */
[----:B------:R-:W-:Y:S01]  /*9e10*/  MUFU.EX2 R160, R160 ;  /* 0x000000a000a07308 */ /* 0x000fe20000000800 */
[----:B------:R-:W-:-:S02]  /*9e20*/  WARPGROUP.DEPBAR.LE gsb0, 0x0 ;  /* 0x00008000000079c5 */ /* 0x000fc40000010000 */
[----:B------:R-:W-:Y:S01]  /*9e30*/  WARPGROUP.ARRIVE ;  /* 0x00000000000079c5 */ /* 0x000fe20000000000 */
[--C-:B------:R-:W-:Y:S01]  /*9e40*/  FFMA.FTZ R184, R152, UR11, -R15.reuse ;  /* 0x0000000b98b87c23 */ /* 0x100fe2000801080f */
[----:B------:R-:W-:Y:S01]  /*9e50*/  FMNMX.FTZ R152, R170, R11, !PT ;  /* 0x0000000baa987209 */ /* 0x000fe20007810000 */
[----:B------:R-:W-:-:S03]  /*9e60*/  FFMA.FTZ R186, R156, UR11, -R15 ;  /* 0x0000000b9cba7c23 */ /* 0x000fc6000801080f */
[----:B------:R-:W-:Y:S01]  /*9e70*/  HGMMA.64x128x16.F32.BF16 R24, R188, gdesc[UR4].tnspB, R24, gsb0 ;  /* 0x41e00004bc187df0 */ /* 0x000fe20008001818 */
[----:B------:R-:W-:Y:S01]  /*9e80*/  UIADD3 UR6, UR10, 0x200, URZ ;  /* 0x000002000a067890 */ /* 0x000fe2000fffe03f */
[----:B------:R-:W-:Y:S01]  /*9e90*/  FMNMX.FTZ R152, R171, R152, !PT ;  /* 0x00000098ab987209 */ /* 0x000fe20007810000 */
[----:B------:R-:W-:Y:S01]  /*9ea0*/  UMOV UR7, 0x40000040 ;  /* 0x4000004000077882 */ /* 0x000fe20000000000 */
        /* <DEDUP_REMOVED lines=44> */
[----:B------:R-:W-:Y:S01]  /*a170*/  HGMMA.64x128x16.F32.BF16 R24, R192, gdesc[UR4].tnspB, R24, gsb0 ;  /* 0x41e00004c0187df0 */ /* 0x000fe20008001818 */
[----:B------:R-:W-:Y:S01]  /*a180*/  UIADD3 UR6, UR10, 0x280, URZ ;  /* 0x000002800a067890 */ /* 0x000fe2000fffe03f */
[----:B------:R-:W-:Y:S01]  /*a190*/  FFMA.FTZ R145, R149, UR11, -R15 ;  /* 0x0000000b95917c23 */ /* 0x000fe2000801080f */
[----:B------:R-:W-:Y:S01]  /*a1a0*/  UMOV UR7, 0x40000040 ;  /* 0x4000004000077882 */ /* 0x000fe20000000000 */
[----:B------:R-:W-:Y:S01]  /*a1b0*/  FMNMX.FTZ R156, R102, R156, !PT ;  /* 0x0000009c669c7209 */ /* 0x000fe20007810000 */
[----:B------:R-:W-:Y:S03]  /*a1c0*/  MUFU.EX2 R188, R188 ;  /* 0x000000bc00bc7308 */ /* 0x000fe60000000800 */
[----:B------:R-:W-:-:S04]  /*a1d0*/  FMNMX.FTZ R156, R103, R156, !PT ;  /* 0x0000009c679c7209 */ /* 0x000fc80007810000 */
[----:B------:R-:W-:Y:S01]  /*a1e0*/  FMNMX.FTZ R156, R90, R156, !PT ;  /* 0x0000009c5a9c7209 */ /* 0x000fe20007810000 */
        /* <DEDUP_REMOVED lines=9> */
[----:B------:R-:W-:Y:S01]  /*a280*/  @!P1 IMAD R141, R2, 0x8, R0 ;  /* 0x00000008028d9824 */ /* 0x000fe200078e0200 */
[----:B------:R-:W-:Y:S01]  /*a290*/  HGMMA.64x128x16.F32.BF16 R24, R196, gdesc[UR4].tnspB, R24, gsb0 ;  /* 0x41e00004c4187df0 */ /* 0x000fe20008001818 */
[----:B------:R-:W-:Y:S01]  /*a2a0*/  UIADD3 UR6, UR10, 0x300, URZ ;  /* 0x000003000a067890 */ /* 0x000fe2000fffe03f */
[----:B------:R-:W-:Y:S01]  /*a2b0*/  MUFU.EX2 R192, R192 ;  /* 0x000000c000c07308 */ /* 0x000fe20000000800 */
[----:B------:R-:W-:Y:S01]  /*a2c0*/  UMOV UR7, 0x40000040 ;  /* 0x4000004000077882 */ /* 0x000fe20000000000 */
[----:B------:R-:W-:-:S05]  /*a2d0*/  @!P1 VIADD R141, R141, 0x34840 ;  /* 0x000348408d8d9836 */ /* 0x000fca0000000000 */
[----:B------:R-:W-:Y:S01]  /*a2e0*/  @!P1 PRMT R141, RZ, 0x654, R141 ;  /* 0x00000654ff8d9816 */ /* 0x000fe2000000008d */
[----:B------:R-:W-:Y:S08]  /*a2f0*/  MUFU.EX2 R136, R136 ;  /* 0x0000008800887308 */ /* 0x000ff00000000800 */
[----:B------:R-:W-:Y:S08]  /*a300*/  MUFU.EX2 R194, R194 ;  /* 0x000000c200c27308 */ /* 0x000ff00000000800 */
[----:B------:R-:W-:Y:S01]  /*a310*/  MUFU.EX2 R137, R137 ;  /* 0x0000008900897308 */ /* 0x000fe20000000800 */
[----:B------:R-:W-:-:S02]  /*a320*/  WARPGROUP.DEPBAR.LE gsb0, 0x0 ;  /* 0x00008000000079c5 */ /* 0x000fc40000010000 */
[----:B------:R-:W-:-:S06]  /*a330*/  WARPGROUP.ARRIVE ;  /* 0x00000000000079c5 */ /* 0x000fcc0000000000 */
[----:B------:R-:W4:Y:S01]  /*a340*/  S2R R199, SR_TID.X ;  /* 0x0000000000c77919 */ /* 0x000f220000002100 */
[--C-:B------:R-:W-:Y:S01]  /*a350*/  FFMA.FTZ R196, R128, UR11, -R15.reuse ;  /* 0x0000000b80c47c23 */ /* 0x100fe2000801080f */
[--C-:B------:R-:W-:Y:S01]  /*a360*/  FFMA.FTZ R198, R132, UR11, -R15.reuse ;  /* 0x0000000b84c67c23 */ /* 0x100fe2000801080f */
[----:B------:R-:W-:Y:S01]  /*a370*/  FFMA.FTZ R128, R133, UR11, -R15 ;  /* 0x0000000b85807c23 */ /* 0x000fe2000801080f */
[----:B------:R-:W-:Y:S01]  /*a380*/  HGMMA.64x128x16.F32.BF16 R24, R200, gdesc[UR4].tnspB, R24, gsb0 ;  /* 0x41e00004c8187df0 */ /* 0x000fe20008001818 */
[----:B------:R-:W-:Y:S02]  /*a390*/  UIADD3 UR6, UR10, 0x380, URZ ;  /* 0x000003800a067890 */ /* 0x000fe4000fffe03f */
[----:B------:R-:W-:Y:S01]  /*a3a0*/  MUFU.EX2 R196, R196 ;  /* 0x000000c400c47308 */ /* 0x000fe20000000800 */
[----:B------:R-:W-:-:S07]  /*a3b0*/  UMOV UR7, 0x40000040 ;  /* 0x4000004000077882 */ /* 0x000fce0000000000 */
[----:B------:R-:W-:Y:S08]  /*a3c0*/  MUFU.EX2 R198, R198 ;  /* 0x000000c600c67308 */ /* 0x000ff00000000800 */
[----:B------:R-:W-:Y:S01]  /*a3d0*/  MUFU.EX2 R128, R128 ;  /* 0x0000008000807308 */ /* 0x000fe20000000800 */
[----:B----4-:R-:W-:Y:S01]  /*a3e0*/  SHF.R.U32.HI R169, RZ, 0x7, R199 ;  /* 0x00000007ffa97819 */ /* 0x010fe200000116c7 */
[----:B------:R-:W-:-:S02]  /*a3f0*/  WARPGROUP.DEPBAR.LE gsb0, 0x0 ;  /* 0x00008000000079c5 */ /* 0x000fc40000010000 */
[----:B------:R-:W-:Y:S01]  /*a400*/  WARPGROUP.ARRIVE ;  /* 0x00000000000079c5 */ /* 0x000fe20000000000 */
[--C-:B------:R-:W-:Y:S01]  /*a410*/  FFMA.FTZ R200, R120, UR11, -R15.reuse ;  /* 0x0000000b78c87c23 */ /* 0x100fe2000801080f */
[--C-:B------:R-:W-:Y:S01]  /*a420*/  FFMA.FTZ R120, R121, UR11, -R15.reuse ;  /* 0x0000000b79787c23 */ /* 0x100fe2000801080f */
[--C-:B------:R-:W-:Y:S01]  /*a430*/  FFMA.FTZ R202, R124, UR11, -R15.reuse ;  /* 0x0000000b7cca7c23 */ /* 0x100fe2000801080f */
[----:B------:R-:W-:Y:S02]  /*a440*/  FFMA.FTZ R121, R125, UR11, -R15 ;  /* 0x0000000b7d797c23 */ /* 0x000fe4000801080f */
[----:B------:R-:W-:Y:S01]  /*a450*/  HGMMA.64x128x16.F32.BF16 R24, R204, gdesc[UR4].tnspB, R24, gsb0 ;  /* 0x41e00004cc187df0 */ /* 0x000fe20008001818 */
        /* <DEDUP_REMOVED lines=9> */
[--C-:B------:R-:W-:Y:S01]  /*a4f0*/  FFMA.FTZ R112, R113, UR11, -R15.reuse ;  /* 0x0000000b71707c23 */ /* 0x100fe2000801080f */
[----:B------:R-:W-:Y:S01]  /*a500*/  FMNMX.FTZ R113, R91, R156, !PT ;  /* 0x0000009c5b717209 */ /* 0x000fe20007810000 */
[--C-:B------:R-:W-:Y:S02]  /*a510*/  FFMA.FTZ R206, R116, UR11, -R15.reuse ;  /* 0x0000000b74ce7c23 */ /* 0x100fe4000801080f */
[----:B------:R-:W-:Y:S01]  /*a520*/  HGMMA.64x128x16.F32.BF16 R24, R208, gdesc[UR4].tnspB, R24, gsb0 ;  /* 0x41e00004d0187df0 */ /* 0x000fe20008001818 */
[----:B------:R-:W-:Y:S01]  /*a530*/  UIADD3 UR6, UR10, 0x480, URZ ;  /* 0x000004800a067890 */ /* 0x000fe2000fffe03f */
[----:B------:R-:W-:Y:S01]  /*a540*/  FMNMX.FTZ R116, R94, R113, !PT ;  /* 0x000000715e747209 */ /* 0x000fe20007810000 */
[----:B------:R-:W-:Y:S01]  /*a550*/  UMOV UR7, 0x40000040 ;  /* 0x4000004000077882 */ /* 0x000fe20000000000 */
[----:B------:R-:W-:Y:S01]  /*a560*/  FFMA.FTZ R113, R117, UR11, -R15 ;  /* 0x0000000b75717c23 */ /* 0x000fe2000801080f */
[----:B------:R-:W-:Y:S01]  /*a570*/  MUFU.EX2 R204, R204 ;  /* 0x000000cc00cc7308 */ /* 0x000fe20000000800 */
[----:B------:R-:W-:-:S05]  /*a580*/  FMNMX.FTZ R116, R95, R116, !PT ;  /* 0x000000745f747209 */ /* 0x000fca0007810000 */
[----:B------:R-:W4:Y:S02]  /*a590*/  SHFL.BFLY PT, R117, R116, 0x2, 0x1f ;  /* 0x0c401f0074757f89 */ /* 0x000f2400000e0000 */
[----:B------:R-:W-:Y:S08]  /*a5a0*/  MUFU.EX2 R112, R112 ;  /* 0x0000007000707308 */ /* 0x000ff00000000800 */
[----:B------:R-:W-:Y:S08]  /*a5b0*/  MUFU.EX2 R206, R206 ;  /* 0x000000ce00ce7308 */ /* 0x000ff00000000800 */
[----:B------:R-:W-:Y:S01]  /*a5c0*/  MUFU.EX2 R113, R113 ;  /* 0x0000007100717308 */ /* 0x000fe20000000800 */
[----:B----4-:R-:W-:Y:S01]  /*a5d0*/  FMNMX.FTZ R116, R116, R117, !PT ;  /* 0x0000007574747209 */ /* 0x010fe20007810000 */
[----:B------:R-:W-:Y:S01]  /*a5e0*/  FFMA.FTZ R117, R92, UR11, -R15 ;  /* 0x0000000b5c757c23 */ /* 0x000fe2000801080f */
[----:B------:R-:W-:-:S02]  /*a5f0*/  WARPGROUP.DEPBAR.LE gsb0, 0x0 ;  /* 0x00008000000079c5 */ /* 0x000fc40000010000 */
[----:B------:R-:W-:Y:S01]  /*a600*/  WARPGROUP.ARRIVE ;  /* 0x00000000000079c5 */ /* 0x000fe20000000000 */
[--C-:B------:R-:W-:Y:S01]  /*a610*/  FFMA.FTZ R210, R108, UR11, -R15.reuse ;  /* 0x0000000b6cd27c23 */ /* 0x100fe2000801080f */
[--C-:B------:R-:W-:Y:S01]  /*a620*/  FFMA.FTZ R208, R104, UR11, -R15.reuse ;  /* 0x0000000b68d07c23 */ /* 0x100fe2000801080f */
[----:B------:R-:W4:Y:S01]  /*a630*/  SHFL.BFLY PT, R108, R116, 0x1, 0x1f ;  /* 0x0c201f00746c7f89 */ /* 0x000f2200000e0000 */
[--C-:B------:R-:W-:Y:S01]  /*a640*/  FFMA.FTZ R104, R105, UR11, -R15.reuse ;  /* 0x0000000b69687c23 */ /* 0x100fe2000801080f */
[----:B------:R-:W-:Y:S01]  /*a650*/  FFMA.FTZ R105, R109, UR11, -R15 ;  /* 0x0000000b6d697c23 */ /* 0x000fe2000801080f */
[----:B------:R-:W-:Y:S01]  /*a660*/  HGMMA.64x128x16.F32.BF16 R24, R212, gdesc[UR4].tnspB, R24, gsb0 ;  /* 0x41e00004d4187df0 */ /* 0x000fe20008001818 */
[----:B------:R-:W-:Y:S01]  /*a670*/  UIADD3 UR6, UR10, 0x500, URZ ;  /* 0x000005000a067890 */ /* 0x000fe2000fffe03f */
[----:B------:R-:W-:Y:S01]  /*a680*/  MUFU.EX2 R208, R208 ;  /* 0x000000d000d07308 */ /* 0x000fe20000000800 */
[----:B------:R-:W-:-:S07]  /*a690*/  UMOV UR7, 0x40000040 ;  /* 0x4000004000077882 */ /* 0x000fce0000000000 */
[----:B------:R-:W-:Y:S08]  /*a6a0*/  MUFU.EX2 R104, R104 ;  /* 0x0000006800687308 */ /* 0x000ff00000000800 */
[----:B------:R-:W-:Y:S01]  /*a6b0*/  MUFU.EX2 R210, R210 ;  /* 0x000000d200d27308 */ /* 0x000fe20000000800 */
[----:B----4-:R-:W-:Y:S01]  /*a6c0*/  FMNMX.FTZ R92, R116, R108, !PT ;  /* 0x0000006c745c7209 */ /* 0x010fe20007810000 */
[----:B------:R-:W-:-:S04]  /*a6d0*/  FFMA.FTZ R116, R93, UR11, -R15 ;  /* 0x0000000b5d747c23 */ /* 0x000fc8000801080f */
[C---:B------:R-:W-:Y:S01]  /*a6e0*/  FADD.FTZ R15, -R92.reuse, R11 ;  /* 0x0000000b5c0f7221 */ /* 0x040fe20000010100 */
[----:B------:R-:W-:Y:S01]  /*a6f0*/  FMUL.FTZ R93, R92, UR11 ;  /* 0x0000000b5c5d7c20 */ /* 0x000fe20008410000 */
[----:B------:R4:W-:Y:S02]  /*a700*/  MUFU.EX2 R11, R116 ;  /* 0x00000074000b7308 */ /* 0x0009e40000000800 */
[----:B------:R-:W-:Y:S01]  /*a710*/  FMUL.FTZ R15, R15, UR11 ;  /* 0x0000000b0f0f7c20 */ /* 0x000fe20008410000 */
[--C-:B------:R-:W-:Y:S01]  /*a720*/  FFMA.FTZ R177, R170, UR11, -R93.reuse ;  /* 0x0000000baab17c23 */ /* 0x100fe2000801085d */
[--C-:B------:R-:W-:Y:S01]  /*a730*/  FFMA.FTZ R109, R171, UR11, -R93.reuse ;  /* 0x0000000bab6d7c23 */ /* 0x100fe2000801085d */
[--C-:B------:R-:W-:Y:S01]  /*a740*/  FFMA.FTZ R179, R174, UR11, -R93.reuse ;  /* 0x0000000baeb37c23 */ /* 0x100fe2000801085d */
[--C-:B------:R-:W-:Y:S01]  /*a750*/  FFMA.FTZ R197, R130, UR11, -R93.reuse ;  /* 0x0000000b82c57c23 */ /* 0x100fe2000801085d */
[--C-:B------:R-:W-:Y:S01]  /*a760*/  FFMA.FTZ R130, R131, UR11, -R93.reuse ;  /* 0x0000000b83827c23 */ /* 0x100fe2000801085d */
[----:B------:R-:W-:Y:S01]  /*a770*/  MUFU.EX2 R15, R15 ;  /* 0x0000000f000f7308 */ /* 0x000fe20000000800 */
[--C-:B----4-:R-:W-:Y:S01]  /*a780*/  FFMA.FTZ R116, R175, UR11, -R93.reuse ;  /* 0x0000000baf747c23 */ /* 0x110fe2000801085d */
[--C-:B------:R-:W-:Y:S01]  /*a790*/  FFMA.FTZ R131, R134, UR11, -R93.reuse ;  /* 0x0000000b86837c23 */ /* 0x100fe2000801085d */
[----:B------:R-:W-:Y:S01]  /*a7a0*/  IADD3 R134, -R169, 0xb, RZ ;  /* 0x0000000ba9867810 */ /* 0x000fe20007ffe1ff */
[--C-:B------:R-:W-:Y:S01]  /*a7b0*/  FFMA.FTZ R181, R162, UR11, -R93.reuse ;  /* 0x0000000ba2b57c23 */ /* 0x100fe2000801085d */
[--C-:B------:R-:W-:Y:S01]  /*a7c0*/  FFMA.FTZ R199, R135, UR11, -R93.reuse ;  /* 0x0000000b87c77c23 */ /* 0x100fe2000801085d */
[----:B0-----:R-:W-:Y:S01]  /*a7d0*/  FFMA.FTZ R135, R12, R14, R176 ;  /* 0x0000000e0c877223 */ /* 0x001fe200000100b0 */
[--C-:B------:R-:W-:Y:S01]  /*a7e0*/  FFMA.FTZ R201, R122, UR11, -R93.reuse ;  /* 0x0000000b7ac97c23 */ /* 0x100fe2000801085d */
[----:B------:R-:W0:Y:S01]  /*a7f0*/  MUFU.EX2 R177, R177 ;  /* 0x000000b100b17308 */ /* 0x000e220000000800 */
[----:B------:R-:W-:Y:S01]  /*a800*/  FFMA.FTZ R183, R166, UR11, -R93 ;  /* 0x0000000ba6b77c23 */ /* 0x000fe2000801085d */
[----:B-1----:R-:W-:Y:S01]  /*a810*/  FADD.FTZ R135, R20, R135 ;  /* 0x0000008714877221 */ /* 0x002fe20000010000 */
[--C-:B------:R-:W-:Y:S01]  /*a820*/  FFMA.FTZ R124, R167, UR11, -R93.reuse ;  /* 0x0000000ba77c7c23 */ /* 0x100fe2000801085d */
[--C-:B------:R-:W-:Y:S01]  /*a830*/  FFMA.FTZ R185, R154, UR11, -R93.reuse ;  /* 0x0000000b9ab97c23 */ /* 0x100fe2000801085d */
[----:B------:R-:W-:Y:S01]  /*a840*/  FFMA.FTZ R125, R155, UR11, -R93 ;  /* 0x0000000b9b7d7c23 */ /* 0x000fe2000801085d */
[----:B--2---:R-:W-:Y:S01]  /*a850*/  FADD.FTZ R135, R178, R135 ;  /* 0x00000087b2877221 */ /* 0x004fe20000010000 */
[--C-:B------:R-:W-:Y:S01]  /*a860*/  FFMA.FTZ R203, R126, UR11, -R93.reuse ;  /* 0x0000000b7ecb7c23 */ /* 0x100fe2000801085d */
[----:B------:R-:W1:Y:S01]  /*a870*/  MUFU.EX2 R109, R109 ;  /* 0x0000006d006d7308 */ /* 0x000e620000000800 */
[----:B------:R-:W-:Y:S01]  /*a880*/  FFMA.FTZ R187, R158, UR11, -R93 ;  /* 0x0000000b9ebb7c23 */ /* 0x000fe2000801085d */
[----:B---3--:R-:W-:Y:S01]  /*a890*/  FADD.FTZ R135, R168, R135 ;  /* 0x00000087a8877221 */ /* 0x008fe20000010000 */
[--C-:B------:R-:W-:Y:S01]  /*a8a0*/  FFMA.FTZ R132, R159, UR11, -R93.reuse ;  /* 0x0000000b9f847c23 */ /* 0x100fe2000801085d */
[--C-:B------:R-:W-:Y:S01]  /*a8b0*/  FFMA.FTZ R189, R146, UR11, -R93.reuse ;  /* 0x0000000b92bd7c23 */ /* 0x100fe2000801085d */
[--C-:B------:R-:W-:Y:S01]  /*a8c0*/  FFMA.FTZ R205, R114, UR11, -R93.reuse ;  /* 0x0000000b72cd7c23 */ /* 0x100fe2000801085d */
[--C-:B------:R-:W-:Y:S01]  /*a8d0*/  FFMA.FTZ R133, R147, UR11, -R93.reuse ;  /* 0x0000000b93857c23 */ /* 0x100fe2000801085d */
[----:B------:R-:W-:Y:S01]  /*a8e0*/  FFMA.FTZ R207, R118, UR11, -R93 ;  /* 0x0000000b76cf7c23 */ /* 0x000fe2000801085d */
[----:B------:R-:W2:Y:S01]  /*a8f0*/  MUFU.EX2 R179, R179 ;  /* 0x000000b300b37308 */ /* 0x000ea20000000800 */
[----:B0-----:R-:W-:Y:S01]  /*a900*/  FFMA.FTZ R14, R15, R13, R177 ;  /* 0x0000000d0f0e7223 */ /* 0x001fe200000100b1 */
[--C-:B------:R-:W-:Y:S01]  /*a910*/  FFMA.FTZ R13, R123, UR11, -R93.reuse ;  /* 0x0000000b7b0d7c23 */ /* 0x100fe2000801085d */
[--C-:B------:R-:W-:Y:S01]  /*a920*/  FFMA.FTZ R209, R106, UR11, -R93.reuse ;  /* 0x0000000b6ad17c23 */ /* 0x100fe2000801085d */
[--C-:B------:R-:W-:Y:S01]  /*a930*/  FFMA.FTZ R191, R150, UR11, -R93.reuse ;  /* 0x0000000b96bf7c23 */ /* 0x100fe2000801085d */
[--C-:B------:R-:W-:Y:S01]  /*a940*/  FFMA.FTZ R140, R151, UR11, -R93.reuse ;  /* 0x0000000b978c7c23 */ /* 0x100fe2000801085d */
[--C-:B------:R-:W-:Y:S01]  /*a950*/  FFMA.FTZ R193, R138, UR11, -R93.reuse ;  /* 0x0000000b8ac17c23 */ /* 0x100fe2000801085d */
[--C-:B------:R-:W-:Y:S01]  /*a960*/  FFMA.FTZ R211, R110, UR11, -R93.reuse ;  /* 0x0000000b6ed37c23 */ /* 0x100fe2000801085d */
[----:B------:R-:W0:Y:S01]  /*a970*/  MUFU.EX2 R116, R116 ;  /* 0x0000007400747308 */ /* 0x000e220000000800 */
[----:B-1----:R-:W-:Y:S01]  /*a980*/  FADD.FTZ R14, R109, R14 ;  /* 0x0000000e6d0e7221 */ /* 0x002fe20000010000 */
[--C-:B------:R-:W-:Y:S01]  /*a990*/  FFMA.FTZ R138, R139, UR11, -R93.reuse ;  /* 0x0000000b8b8a7c23 */ /* 0x100fe2000801085d */
[--C-:B------:R-:W-:Y:S01]  /*a9a0*/  FFMA.FTZ R195, R142, UR11, -R93.reuse ;  /* 0x0000000b8ec37c23 */ /* 0x100fe2000801085d */
[--C-:B------:R-:W-:Y:S01]  /*a9b0*/  FFMA.FTZ R115, R115, UR11, -R93.reuse ;  /* 0x0000000b73737c23 */ /* 0x100fe2000801085d */
[--C-:B------:R-:W-:Y:S01]  /*a9c0*/  FFMA.FTZ R139, R143, UR11, -R93.reuse ;  /* 0x0000000b8f8b7c23 */ /* 0x100fe2000801085d */
[--C-:B------:R-:W-:Y:S01]  /*a9d0*/  FFMA.FTZ R119, R119, UR11, -R93.reuse ;  /* 0x0000000b77777c23 */ /* 0x100fe2000801085d */
[--C-:B------:R-:W-:Y:S01]  /*a9e0*/  FFMA.FTZ R111, R111, UR11, -R93.reuse ;  /* 0x0000000b6f6f7c23 */ /* 0x100fe2000801085d */
[----:B------:R1:W-:Y:S01]  /*a9f0*/  MUFU.EX2 R108, R117 ;  /* 0x00000075006c7308 */ /* 0x0003e20000000800 */
[----:B--2---:R-:W-:Y:S01]  /*aa00*/  FADD.FTZ R123, R179, R14 ;  /* 0x0000000eb37b7221 */ /* 0x004fe20000010000 */
[--C-:B------:R-:W-:Y:S01]  /*aa10*/  FFMA.FTZ R102, R102, UR11, -R93.reuse ;  /* 0x0000000b66667c23 */ /* 0x100fe2000801085d */
[--C-:B------:R-:W-:Y:S01]  /*aa20*/  FFMA.FTZ R103, R103, UR11, -R93.reuse ;  /* 0x0000000b67677c23 */ /* 0x100fe2000801085d */
[--C-:B------:R-:W-:Y:S01]  /*aa30*/  FFMA.FTZ R91, R91, UR11, -R93.reuse ;  /* 0x0000000b5b5b7c23 */ /* 0x100fe2000801085d */
[----:B------:R-:W-:Y:S01]  /*aa40*/  FFMA.FTZ R94, R94, UR11, -R93 ;  /* 0x0000000b5e5e7c23 */ /* 0x000fe2000801085d */
[----:B------:R-:W-:-:S02]  /*aa50*/  F2FP.BF16.F32.PACK_AB R176, R20, R176 ;  /* 0x000000b014b0723e */ /* 0x000fc400000010ff */
[----:B------:R-:W2:Y:S01]  /*aa60*/  MUFU.EX2 R181, R181 ;  /* 0x000000b500b57308 */ /* 0x000ea20000000800 */
[----:B-1----:R-:W-:Y:S01]  /*aa70*/  FFMA.FTZ R117, R163, UR11, -R93 ;  /* 0x0000000ba3757c23 */ /* 0x002fe2000801085d */
[C---:B0-----:R-:W-:Y:S01]  /*aa80*/  FADD.FTZ R14, R116.reuse, R123 ;  /* 0x0000007b740e7221 */ /* 0x041fe20000010000 */
[----:B------:R-:W-:Y:S02]  /*aa90*/  F2FP.BF16.F32.PACK_AB R179, R116, R179 ;  /* 0x000000b374b3723e */ /* 0x000fe400000010ff */
[----:B------:R-:W-:Y:S02]  /*aaa0*/  F2FP.BF16.F32.PACK_AB R178, R168, R178 ;  /* 0x000000b2a8b2723e */ /* 0x000fe400000010ff */
[----:B------:R-:W-:Y:S01]  /*aab0*/  F2FP.BF16.F32.PACK_AB R177, R109, R177 ;  /* 0x000000b16db1723e */ /* 0x000fe200000010ff */
[----:B------:R-:W0:Y:S08]  /*aac0*/  MUFU.EX2 R117, R117 ;  /* 0x0000007500757308 */ /* 0x000e300000000800 */
[----:B------:R-:W1:Y:S01]  /*aad0*/  MUFU.EX2 R183, R183 ;  /* 0x000000b700b77308 */ /* 0x000e620000000800 */
[----:B--2---:R-:W-:Y:S01]  /*aae0*/  FADD.FTZ R126, R181, R14 ;  /* 0x0000000eb57e7221 */ /* 0x004fe20000010000 */
[----:B------:R-:W-:-:S06]  /*aaf0*/  FFMA.FTZ R14, R127, UR11, -R93 ;  /* 0x0000000b7f0e7c23 */ /* 0x000fcc000801085d */
        /* <DEDUP_REMOVED lines=10> */
[----:B------:R-:W-:-:S06]  /*aba0*/  FFMA.FTZ R114, R107, UR11, -R93 ;  /* 0x0000000b6b727c23 */ /* 0x000fcc000801085d */
[----:B------:R-:W0:Y:S01]  /*abb0*/  MUFU.EX2 R132, R132 ;  /* 0x0000008400847308 */ /* 0x000e220000000800 */
[C---:B-1----:R-:W-:Y:S01]  /*abc0*/  FADD.FTZ R106, R125.reuse, R106 ;  /* 0x0000006a7d6a7221 */ /* 0x042fe20000010000 */
[----:B------:R-:W-:Y:S02]  /*abd0*/  WARPGROUP.DEPBAR.LE gsb0, 0x0 ;  /* 0x00008000000079c5 */ /* 0x000fe40000010000 */
[----:B------:R-:W-:Y:S01]  /*abe0*/  WARPGROUP.ARRIVE ;  /* 0x00000000000079c5 */ /* 0x000fe20000000000 */
[----:B------:R-:W-:Y:S02]  /*abf0*/  F2FP.BF16.F32.PACK_AB R185, R125, R185 ;  /* 0x000000b97db9723e */ /* 0x000fe400000010ff */
[----:B------:R-:W-:Y:S01]  /*ac00*/  F2FP.BF16.F32.PACK_AB R212, R97, R96 ;  /* 0x0000006061d4723e */ /* 0x000fe200000010ff */
[----:B------:R-:W1:Y:S01]  /*ac10*/  MUFU.EX2 R189, R189 ;  /* 0x000000bd00bd7308 */ /* 0x000e620000000800 */
[----:B--2---:R-:W-:Y:S01]  /*ac20*/  FADD.FTZ R127, R187, R106 ;  /* 0x0000006abb7f7221 */ /* 0x004fe20000010000 */
[----:B------:R-:W-:Y:S01]  /*ac30*/  HGMMA.64x128x16.F32.BF16 R24, R216, gdesc[UR4].tnspB, R24, gsb0 ;  /* 0x41e00004d8187df0 */ /* 0x000fe20008001818 */
[--C-:B------:R-:W-:Y:S01]  /*ac40*/  FFMA.FTZ R106, R99, UR11, -R93.reuse ;  /* 0x0000000b636a7c23 */ /* 0x100fe2000801085d */
[----:B------:R-:W-:Y:S01]  /*ac50*/  FFMA.FTZ R99, R90, UR11, -R93 ;  /* 0x0000000b5a637c23 */ /* 0x000fe2000801085d */
[----:B------:R-:W-:-:S03]  /*ac60*/  F2FP.BF16.F32.PACK_AB R214, R101, R100 ;  /* 0x0000006465d6723e */ /* 0x000fc600000010ff */
        /* <DEDUP_REMOVED lines=8> */
[----:B------:R-:W2:Y:S08]  /*acf0*/  MUFU.EX2 R193, R193 ;  /* 0x000000c100c17308 */ /* 0x000eb00000000800 */
        /* <DEDUP_REMOVED lines=12> */
[----:B------:R-:W-:Y:S01]  /*adc0*/  MUFU.EX2 R207, R207 ;  /* 0x000000cf00cf7308 */ /* 0x000fe20000000800 */
[----:B------:R-:W-:-:S02]  /*add0*/  WARPGROUP.DEPBAR.LE gsb0, 0x0 ;  /* 0x00008000000079c5 */ /* 0x000fc40000010000 */
[----:B------:R0:W-:Y:S06]  /*ade0*/  BAR.ARV R134, 0x100 ;  /* 0x000400860000751d */ /* 0x0001ec0000002000 */
[----:B------:R1:W-:Y:S01]  /*adf0*/  @!P1 SYNCS.ARRIVE.TRANS64.RED.A1T0 RZ, [R141+URZ], RZ ;  /* 0x000000ff8dff99a7 */ /* 0x0003e2000810043f */
[----:B------:R-:W-:Y:S01]  /*ae00*/  MUFU.EX2 R209, R209 ;  /* 0x000000d100d17308 */ /* 0x000fe20000000800 */
[----:B------:R-:W-:Y:S01]  /*ae10*/  F2FP.BF16.F32.PACK_AB R218, R11, R108 ;  /* 0x0000006c0bda723e */ /* 0x000fe200000010ff */
[-C--:B------:R-:W-:Y:S01]  /*ae20*/  FMUL.FTZ R24, R24, R12.reuse ;  /* 0x0000000c18187220 */ /* 0x080fe20000410000 */
[-C--:B------:R-:W-:Y:S01]  /*ae30*/  FMUL.FTZ R25, R25, R12.reuse ;  /* 0x0000000c19197220 */ /* 0x080fe20000410000 */
[-C--:B------:R-:W-:Y:S01]  /*ae40*/  FMUL.FTZ R28, R28, R12.reuse ;  /* 0x0000000c1c1c7220 */ /* 0x080fe20000410000 */
[-C--:B------:R-:W-:Y:S01]  /*ae50*/  FMUL.FTZ R29, R29, R12.reuse ;  /* 0x0000000c1d1d7220 */ /* 0x080fe20000410000 */
[-C--:B------:R-:W-:Y:S01]  /*ae60*/  FMUL.FTZ R32, R32, R12.reuse ;  /* 0x0000000c20207220 */ /* 0x080fe20000410000 */
[----:B-1----:R-:W-:Y:S01]  /*ae70*/  IMAD.U32 R141, RZ, RZ, UR60 ;  /* 0x0000003cff8d7e24 */ /* 0x002fe2000f8e00ff */
[----:B------:R-:W-:Y:S01]  /*ae80*/  MUFU.EX2 R211, R211 ;  /* 0x000000d300d37308 */ /* 0x000fe20000000800 */
[----:B------:R-:W-:Y:S01]  /*ae90*/  R2UR UR60, R2 ;  /* 0x00000000023c72ca */ /* 0x000fe200000e0000 */
[----:B------:R-:W-:Y:S01]  /*aea0*/  FMUL.FTZ R33, R33, R12 ;  /* 0x0000000c21217220 */ /* 0x000fe20000410000 */
[----:B------:R-:W-:-:S02]  /*aeb0*/  @!P1 IMAD R122, R141, 0x8, R0 ;  /* 0x000000088d7a9824 */ /* 0x000fc400078e0200 */
[-C--:B------:R-:W-:Y:S01]  /*aec0*/  FMUL.FTZ R36, R36, R12.reuse ;  /* 0x0000000c24247220 */ /* 0x080fe20000410000 */
[-C--:B------:R-:W-:Y:S01]  /*aed0*/  FMUL.FTZ R37, R37, R12.reuse ;  /* 0x0000000c25257220 */ /* 0x080fe20000410000 */
[-C--:B------:R-:W-:Y:S01]  /*aee0*/  FMUL.FTZ R40, R40, R12.reuse ;  /* 0x0000000c28287220 */ /* 0x080fe20000410000 */
[----:B------:R-:W-:Y:S01]  /*aef0*/  @!P1 VIADD R122, R122, 0x34860 ;  /* 0x000348607a7a9836 */ /* 0x000fe20000000000 */
[----:B------:R-:W-:Y:S01]  /*af00*/  MUFU.EX2 R105, R105 ;  /* 0x0000006900697308 */ /* 0x000fe20000000800 */
[-C--:B------:R-:W-:Y:S01]  /*af10*/  FMUL.FTZ R41, R41, R12.reuse ;  /* 0x0000000c29297220 */ /* 0x080fe20000410000 */
[-C--:B------:R-:W-:Y:S01]  /*af20*/  FMUL.FTZ R44, R44, R12.reuse ;  /* 0x0000000c2c2c7220 */ /* 0x080fe20000410000 */
[-C--:B------:R-:W-:Y:S01]  /*af30*/  FMUL.FTZ R45, R45, R12.reuse ;  /* 0x0000000c2d2d7220 */ /* 0x080fe20000410000 */
[----:B------:R-:W-:Y:S01]  /*af40*/  @!P1 PRMT R122, RZ, 0x654, R122 ;  /* 0x00000654ff7a9816 */ /* 0x000fe2000000007a */
[-C--:B------:R-:W-:Y:S01]  /*af50*/  FMUL.FTZ R48, R48, R12.reuse ;  /* 0x0000000c30307220 */ /* 0x080fe20000410000 */
[-C--:B------:R-:W-:Y:S01]  /*af60*/  FMUL.FTZ R49, R49, R12.reuse ;  /* 0x0000000c31317220 */ /* 0x080fe20000410000 */
[-C--:B------:R-:W-:Y:S01]  /*af70*/  FMUL.FTZ R52, R52, R12.reuse ;  /* 0x0000000c34347220 */ /* 0x080fe20000410000 */
[----:B------:R1:W-:Y:S01]  /*af80*/  @!P1 SYNCS.ARRIVE.TRANS64.RED.A1T0 RZ, [R122+URZ], RZ ;  /* 0x000000ff7aff99a7 */ /* 0x0003e2000810043f */
[----:B------:R-:W-:Y:S01]  /*af90*/  MUFU.EX2 R106, R106 ;  /* 0x0000006a006a7308 */ /* 0x000fe20000000800 */
[-C--:B------:R-:W-:Y:S01]  /*afa0*/  FMUL.FTZ R53, R53, R12.reuse ;  /* 0x0000000c35357220 */ /* 0x080fe20000410000 */
[-C--:B------:R-:W-:Y:S01]  /*afb0*/  FMUL.FTZ R56, R56, R12.reuse ;  /* 0x0000000c38387220 */ /* 0x080fe20000410000 */
[-C--:B------:R-:W-:Y:S01]  /*afc0*/  FMUL.FTZ R57, R57, R12.reuse ;  /* 0x0000000c39397220 */ /* 0x080fe20000410000 */
[-C--:B------:R-:W-:Y:S01]  /*afd0*/  FMUL.FTZ R60, R60, R12.reuse ;  /* 0x0000000c3c3c7220 */ /* 0x080fe20000410000 */
[-C--:B------:R-:W-:Y:S01]  /*afe0*/  FMUL.FTZ R61, R61, R12.reuse ;  /* 0x0000000c3d3d7220 */ /* 0x080fe20000410000 */
[----:B------:R-:W-:Y:S01]  /*aff0*/  FMUL.FTZ R64, R64, R12 ;  /* 0x0000000c40407220 */ /* 0x000fe20000410000 */
[----:B-1----:R-:W-:Y:S01]  /*b000*/  FADD.FTZ R122, R180, R135 ;  /* 0x00000087b47a7221 */ /* 0x002fe20000010000 */
[----:B------:R-:W-:Y:S01]  /*b010*/  F2FP.BF16.F32.PACK_AB R180, R21, R180 ;  /* 0x000000b415b4723e */ /* 0x000fe200000010ff */
[----:B------:R-:W-:Y:S01]  /*b020*/  MUFU.EX2 R102, R102 ;  /* 0x0000006600667308 */ /* 0x000fe20000000800 */
[-C--:B------:R-:W-:Y:S01]  /*b030*/  FMUL.FTZ R65, R65, R12.reuse ;  /* 0x0000000c41417220 */ /* 0x080fe20000410000 */
[----:B------:R-:W-:Y:S01]  /*b040*/  FADD.FTZ R123, R21, R122 ;  /* 0x0000007a157b7221 */ /* 0x000fe20000010000 */
[-C--:B------:R-:W-:Y:S01]  /*b050*/  FMUL.FTZ R68, R68, R12.reuse ;  /* 0x0000000c44447220 */ /* 0x080fe20000410000 */
[-C--:B------:R-:W-:Y:S01]  /*b060*/  FMUL.FTZ R69, R69, R12.reuse ;  /* 0x0000000c45457220 */ /* 0x080fe20000410000 */
[-C--:B------:R-:W-:Y:S01]  /*b070*/  FMUL.FTZ R72, R72, R12.reuse ;  /* 0x0000000c48487220 */ /* 0x080fe20000410000 */
[----:B------:R-:W-:Y:S01]  /*b080*/  FADD.FTZ R123, R182, R123 ;  /* 0x0000007bb67b7221 */ /* 0x000fe20000010000 */
[-C--:B------:R-:W-:Y:S01]  /*b090*/  FMUL.FTZ R73, R73, R12.reuse ;  /* 0x0000000c49497220 */ /* 0x080fe20000410000 */
        /* <DEDUP_REMOVED lines=9> */
[----:B------:R-:W-:Y:S01]  /*b130*/  FMUL.FTZ R85, R85, R12 ;  /* 0x0000000c55557220 */ /* 0x000fe20000410000 */
[----:B------:R-:W-:Y:S01]  /*b140*/  FADD.FTZ R107, R153, R118 ;  /* 0x00000076996b7221 */ /* 0x000fe20000010000 */
[-C--:B------:R-:W-:Y:S01]  /*b150*/  FMUL.FTZ R26, R26, R15.reuse ;  /* 0x0000000f1a1a7220 */ /* 0x080fe20000410000 */
[-C--:B------:R-:W-:Y:S01]  /*b160*/  FMUL.FTZ R27, R27, R15.reuse ;  /* 0x0000000f1b1b7220 */ /* 0x080fe20000410000 */
[-C--:B------:R-:W-:Y:S01]  /*b170*/  FMUL.FTZ R30, R30, R15.reuse ;  /* 0x0000000f1e1e7220 */ /* 0x080fe20000410000 */
[----:B------:R-:W-:Y:S01]  /*b180*/  FADD.FTZ R123, R186, R107 ;  /* 0x0000006bba7b7221 */ /* 0x000fe20000010000 */
[--C-:B------:R-:W-:Y:S01]  /*b190*/  FFMA.FTZ R107, R98, UR11, -R93.reuse ;  /* 0x0000000b626b7c23 */ /* 0x100fe2000801085d */
[----:B------:R-:W-:Y:S01]  /*b1a0*/  FFMA.FTZ R93, R95, UR11, -R93 ;  /* 0x0000000b5f5d7c23 */ /* 0x000fe2000801085d */
[----:B------:R0:W1:Y:S01]  /*b1b0*/  MUFU.EX2 R98, R115 ;  /* 0x0000007300627308 */ /* 0x0000620000000800 */
[----:B------:R-:W-:Y:S01]  /*b1c0*/  FADD.FTZ R123, R152, R123 ;  /* 0x0000007b987b7221 */ /* 0x000fe20000010000 */
[-C--:B------:R-:W-:Y:S01]  /*b1d0*/  FMUL.FTZ R31, R31, R15.reuse ;  /* 0x0000000f1f1f7220 */ /* 0x080fe20000410000 */
[-C--:B------:R-:W-:Y:S01]  /*b1e0*/  FMUL.FTZ R34, R34, R15.reuse ;  /* 0x0000000f22227220 */ /* 0x080fe20000410000 */
[-C--:B------:R-:W-:Y:S01]  /*b1f0*/  FMUL.FTZ R35, R35, R15.reuse ;  /* 0x0000000f23237220 */ /* 0x080fe20000410000 */
[----:B------:R-:W-:Y:S01]  /*b200*/  FADD.FTZ R123, R188, R123 ;  /* 0x0000007bbc7b7221 */ /* 0x000fe20000010000 */
[-C--:B------:R-:W-:Y:S01]  /*b210*/  FMUL.FTZ R38, R38, R15.reuse ;  /* 0x0000000f26267220 */ /* 0x080fe20000410000 */
[-C--:B------:R-:W-:Y:S01]  /*b220*/  FMUL.FTZ R39, R39, R15.reuse ;  /* 0x0000000f27277220 */ /* 0x080fe20000410000 */
[----:B------:R-:W-:Y:S01]  /*b230*/  MUFU.EX2 R107, R107 ;  /* 0x0000006b006b7308 */ /* 0x000fe20000000800 */
[----:B------:R-:W-:Y:S01]  /*b240*/  FADD.FTZ R123, R144, R123 ;  /* 0x0000007b907b7221 */ /* 0x000fe20000010000 */
[----:B0-----:R-:W-:Y:S01]  /*b250*/  FADD.FTZ R115, R191, R110 ;  /* 0x0000006ebf737221 */ /* 0x001fe20000010000 */
[-C--:B------:R-:W-:Y:S01]  /*b260*/  FMUL.FTZ R42, R42, R15.reuse ;  /* 0x0000000f2a2a7220 */ /* 0x080fe20000410000 */
[-C--:B------:R-:W-:Y:S01]  /*b270*/  FMUL.FTZ R43, R43, R15.reuse ;  /* 0x0000000f2b2b7220 */ /* 0x080fe20000410000 */
[----:B------:R-:W-:Y:S01]  /*b280*/  FADD.FTZ R90, R190, R123 ;  /* 0x0000007bbe5a7221 */ /* 0x000fe20000010000 */
[----:B------:R-:W-:Y:S01]  /*b290*/  FADD.FTZ R110, R140, R115 ;  /* 0x000000738c6e7221 */ /* 0x000fe20000010000 */
[-C--:B------:R-:W-:Y:S01]  /*b2a0*/  FMUL.FTZ R46, R46, R15.reuse ;  /* 0x0000000f2e2e7220 */ /* 0x080fe20000410000 */
[----:B------:R-:W-:Y:S01]  /*b2b0*/  MUFU.EX2 R91, R91 ;  /* 0x0000005b005b7308 */ /* 0x000fe20000000800 */
[----:B------:R-:W-:Y:S01]  /*b2c0*/  FADD.FTZ R123, R145, R90 ;  /* 0x0000005a917b7221 */ /* 0x000fe20000010000 */
[----:B--2---:R-:W-:Y:S01]  /*b2d0*/  FADD.FTZ R95, R193, R110 ;  /* 0x0000006ec15f7221 */ /* 0x004fe20000010000 */
[-C--:B------:R-:W-:Y:S01]  /*b2e0*/  FMUL.FTZ R47, R47, R15.reuse ;  /* 0x0000000f2f2f7220 */ /* 0x080fe20000410000 */
[-C--:B------:R-:W-:Y:S01]  /*b2f0*/  FMUL.FTZ R50, R50, R15.reuse ;  /* 0x0000000f32327220 */ /* 0x080fe20000410000 */
[----:B------:R-:W-:Y:S01]  /*b300*/  FADD.FTZ R123, R192, R123 ;  /* 0x0000007bc07b7221 */ /* 0x000fe20000010000 */
[----:B---3--:R-:W-:Y:S01]  /*b310*/  FADD.FTZ R20, R138, R95 ;  /* 0x0000005f8a147221 */ /* 0x008fe20000010000 */
[-C--:B------:R-:W-:Y:S01]  /*b320*/  FMUL.FTZ R51, R51, R15.reuse ;  /* 0x0000000f33337220 */ /* 0x080fe20000410000 */
[----:B------:R-:W0:Y:S01]  /*b330*/  MUFU.EX2 R90, R119 ;  /* 0x00000077005a7308 */ /* 0x000e220000000800 */
[----:B------:R-:W-:Y:S01]  /*b340*/  FADD.FTZ R123, R136, R123 ;  /* 0x0000007b887b7221 */ /* 0x000fe20000010000 */
[----:B----4-:R-:W-:Y:S01]  /*b350*/  FADD.FTZ R116, R195, R20 ;  /* 0x00000014c3747221 */ /* 0x010fe20000010000 */
[-C--:B------:R-:W-:Y:S01]  /*b360*/  FMUL.FTZ R54, R54, R15.reuse ;  /* 0x0000000f36367220 */ /* 0x080fe20000410000 */
[-C--:B------:R-:W-:Y:S01]  /*b370*/  FMUL.FTZ R55, R55, R15.reuse ;  /* 0x0000000f37377220 */ /* 0x080fe20000410000 */
[----:B------:R-:W-:Y:S01]  /*b380*/  FADD.FTZ R110, R194, R123 ;  /* 0x0000007bc26e7221 */ /* 0x000fe20000010000 */
[----:B-----5:R-:W-:Y:S01]  /*b390*/  FADD.FTZ R116, R139, R116 ;  /* 0x000000748b747221 */ /* 0x020fe20000010000 */
[-C--:B------:R-:W-:Y:S01]  /*b3a0*/  FMUL.FTZ R58, R58, R15.reuse ;  /* 0x0000000f3a3a7220 */ /* 0x080fe20000410000 */
[----:B------:R2:W3:Y:S01]  /*b3b0*/  MUFU.EX2 R20, R114 ;  /* 0x0000007200147308 */ /* 0x0004e20000000800 */
[----:B------:R-:W-:Y:S01]  /*b3c0*/  FADD.FTZ R21, R137, R110 ;  /* 0x0000006e89157221 */ /* 0x000fe20000010000 */
[-C--:B------:R-:W-:Y:S01]  /*b3d0*/  FMUL.FTZ R59, R59, R15.reuse ;  /* 0x0000000f3b3b7220 */ /* 0x080fe20000410000 */
[-C--:B------:R-:W-:Y:S01]  /*b3e0*/  FMUL.FTZ R62, R62, R15.reuse ;  /* 0x0000000f3e3e7220 */ /* 0x080fe20000410000 */
[-C--:B------:R-:W-:Y:S01]  /*b3f0*/  FMUL.FTZ R63, R63, R15.reuse ;  /* 0x0000000f3f3f7220 */ /* 0x080fe20000410000 */
[----:B------:R-:W-:Y:S01]  /*b400*/  FADD.FTZ R110, R196, R21 ;  /* 0x00000015c46e7221 */ /* 0x000fe20000010000 */
[----:B------:R-:W-:Y:S01]  /*b410*/  FADD.FTZ R21, R197, R116 ;  /* 0x00000074c5157221 */ /* 0x000fe20000010000 */
[-C--:B------:R-:W-:Y:S01]  /*b420*/  FMUL.FTZ R66, R66, R15.reuse ;  /* 0x0000000f42427220 */ /* 0x080fe20000410000 */
[----:B------:R-:W-:Y:S01]  /*b430*/  MUFU.EX2 R219, R94 ;  /* 0x0000005e00db7308 */ /* 0x000fe20000000800 */
[----:B------:R-:W-:Y:S01]  /*b440*/  FADD.FTZ R95, R129, R110 ;  /* 0x0000006e815f7221 */ /* 0x000fe20000010000 */
[----:B------:R-:W-:Y:S01]  /*b450*/  FADD.FTZ R110, R130, R21 ;  /* 0x00000015826e7221 */ /* 0x000fe20000010000 */
[-C--:B------:R-:W-:Y:S01]  /*b460*/  FMUL.FTZ R67, R67, R15.reuse ;  /* 0x0000000f43437220 */ /* 0x080fe20000410000 */
[-C--:B------:R-:W-:Y:S01]  /*b470*/  FMUL.FTZ R70, R70, R15.reuse ;  /* 0x0000000f46467220 */ /* 0x080fe20000410000 */
[----:B------:R-:W-:Y:S01]  /*b480*/  FADD.FTZ R95, R198, R95 ;  /* 0x0000005fc65f7221 */ /* 0x000fe20000010000 */
[----:B--2---:R-:W-:Y:S01]  /*b490*/  FADD.FTZ R114, R131, R110 ;  /* 0x0000006e83727221 */ /* 0x004fe20000010000 */
[-C--:B------:R-:W-:Y:S01]  /*b4a0*/  FMUL.FTZ R71, R71, R15.reuse ;  /* 0x0000000f47477220 */ /* 0x080fe20000410000 */
[----:B------:R-:W2:Y:S01]  /*b4b0*/  MUFU.EX2 R110, R111 ;  /* 0x0000006f006e7308 */ /* 0x000ea20000000800 */
[----:B------:R-:W-:Y:S01]  /*b4c0*/  FADD.FTZ R95, R128, R95 ;  /* 0x0000005f805f7221 */ /* 0x000fe20000010000 */
[----:B------:R-:W-:Y:S01]  /*b4d0*/  FADD.FTZ R114, R199, R114 ;  /* 0x00000072c7727221 */ /* 0x000fe20000010000 */
[-C--:B------:R-:W-:Y:S01]  /*b4e0*/  FMUL.FTZ R74, R74, R15.reuse ;  /* 0x0000000f4a4a7220 */ /* 0x080fe20000410000 */
[----:B------:R-:W-:Y:S01]  /*b4f0*/  FMUL.FTZ R75, R75, R15 ;  /* 0x0000000f4b4b7220 */ /* 0x000fe20000410000 */
[----:B------:R-:W-:Y:S01]  /*b500*/  FADD.FTZ R95, R200, R95 ;  /* 0x0000005fc85f7221 */ /* 0x000fe20000010000 */
[----:B------:R-:W-:Y:S01]  /*b510*/  FADD.FTZ R114, R201, R114 ;  /* 0x00000072c9727221 */ /* 0x000fe20000010000 */
[C---:B------:R-:W-:Y:S01]  /*b520*/  F2FP.BF16.F32.PACK_AB R201, R13.reuse, R201 ;  /* 0x000000c90dc9723e */ /* 0x040fe200000010ff */
[----:B------:R-:W4:Y:S01]  /*b530*/  MUFU.EX2 R93, R93 ;  /* 0x0000005d005d7308 */ /* 0x000f220000000800 */
[----:B------:R-:W-:Y:S01]  /*b540*/  FADD.FTZ R95, R120, R95 ;  /* 0x0000005f785f7221 */ /* 0x000fe20000010000 */
[----:B------:R-:W-:Y:S01]  /*b550*/  FADD.FTZ R114, R13, R114 ;  /* 0x000000720d727221 */ /* 0x000fe20000010000 */
[-C--:B------:R-:W-:Y:S01]  /*b560*/  FMUL.FTZ R78, R78, R15.reuse ;  /* 0x0000000f4e4e7220 */ /* 0x080fe20000410000 */
[----:B------:R-:W-:Y:S01]  /*b570*/  FMUL.FTZ R79, R79, R15 ;  /* 0x0000000f4f4f7220 */ /* 0x000fe20000410000 */
[----:B------:R-:W-:Y:S01]  /*b580*/  FADD.FTZ R116, R202, R95 ;  /* 0x0000005fca747221 */ /* 0x000fe20000010000 */
[----:B------:R-:W-:Y:S01]  /*b590*/  FADD.FTZ R21, R203, R114 ;  /* 0x00000072cb157221 */ /* 0x000fe20000010000 */
[----:B------:R-:W-:Y:S01]  /*b5a0*/  F2FP.BF16.F32.PACK_AB R203, R14, R203 ;  /* 0x000000cb0ecb723e */ /* 0x000fe200000010ff */
[-C--:B------:R-:W-:Y:S01]  /*b5b0*/  FMUL.FTZ R82, R82, R15.reuse ;  /* 0x0000000f52527220 */ /* 0x080fe20000410000 */
[----:B------:R-:W-:Y:S01]  /*b5c0*/  FADD.FTZ R95, R121, R116 ;  /* 0x00000074795f7221 */ /* 0x000fe20000010000 */
[----:B------:R-:W-:Y:S01]  /*b5d0*/  FADD.FTZ R114, R14, R21 ;  /* 0x000000150e727221 */ /* 0x000fe20000010000 */
[-C--:B------:R-:W-:Y:S01]  /*b5e0*/  FMUL.FTZ R83, R83, R15.reuse ;  /* 0x0000000f53537220 */ /* 0x080fe20000410000 */
[----:B------:R-:W-:Y:S01]  /*b5f0*/  FMUL.FTZ R86, R86, R15 ;  /* 0x0000000f56567220 */ /* 0x000fe20000410000 */
[----:B------:R-:W-:Y:S01]  /*b600*/  FADD.FTZ R95, R204, R95 ;  /* 0x0000005fcc5f7221 */ /* 0x000fe20000010000 */
[----:B------:R-:W-:Y:S01]  /*b610*/  FADD.FTZ R21, R205, R114 ;  /* 0x00000072cd157221 */ /* 0x000fe20000010000 */
[----:B-1----:R-:W-:Y:S01]  /*b620*/  F2FP.BF16.F32.PACK_AB R205, R98, R205 ;  /* 0x000000cd62cd723e */ /* 0x002fe200000010ff */
[----:B------:R-:W-:Y:S01]  /*b630*/  FMUL.FTZ R87, R87, R15 ;  /* 0x0000000f57577220 */ /* 0x000fe20000410000 */
[----:B------:R-:W-:Y:S01]  /*b640*/  FADD.FTZ R95, R112, R95 ;  /* 0x0000005f705f7221 */ /* 0x000fe20000010000 */
[----:B------:R-:W-:Y:S01]  /*b650*/  FADD.FTZ R114, R98, R21 ;  /* 0x0000001562727221 */ /* 0x000fe20000010000 */
[----:B------:R-:W-:Y:S01]  /*b660*/  F2FP.BF16.F32.PACK_AB R182, R160, R182 ;  /* 0x000000b6a0b6723e */ /* 0x000fe200000010ff */
[----:B------:R-:W-:-:S02]  /*b670*/  IMAD.MOV.U32 R15, RZ, RZ, R16 ;  /* 0x000000ffff0f7224 */ /* 0x000fc400078e0010 */
[----:B------:R-:W-:Y:S01]  /*b680*/  FADD.FTZ R116, R206, R95 ;  /* 0x0000005fce747221 */ /* 0x000fe20000010000 */
[----:B------:R-:W-:Y:S01]  /*b690*/  FADD.FTZ R21, R207, R114 ;  /* 0x00000072cf157221 */ /* 0x000fe20000010000 */
[----:B------:R-:W-:Y:S01]  /*b6a0*/  F2FP.BF16.F32.PACK_AB R184, R153, R184 ;  /* 0x000000b899b8723e */ /* 0x000fe200000010ff */
[----:B------:R-:W-:Y:S02]  /*b6b0*/  IMAD.MOV.U32 R12, RZ, RZ, R10 ;  /* 0x000000ffff0c7224 */ /* 0x000fe400078e000a */
[----:B------:R-:W-:Y:S01]  /*b6c0*/  FADD.FTZ R95, R113, R116 ;  /* 0x00000074715f7221 */ /* 0x000fe20000010000 */
[----:B0-----:R-:W-:Y:S01]  /*b6d0*/  FADD.FTZ R114, R90, R21 ;  /* 0x000000155a727221 */ /* 0x001fe20000010000 */
[----:B------:R-:W-:Y:S02]  /*b6e0*/  F2FP.BF16.F32.PACK_AB R186, R152, R186 ;  /* 0x000000ba98ba723e */ /* 0x000fe400000010ff */
[----:B------:R-:W-:Y:S01]  /*b6f0*/  FADD.FTZ R95, R208, R95 ;  /* 0x0000005fd05f7221 */ /* 0x000fe20000010000 */
[----:B------:R-:W-:Y:S01]  /*b700*/  FADD.FTZ R21, R209, R114 ;  /* 0x00000072d1157221 */ /* 0x000fe20000010000 */
[----:B---3--:R-:W-:-:S02]  /*b710*/  F2FP.BF16.F32.PACK_AB R209, R20, R209 ;  /* 0x000000d114d1723e */ /* 0x008fc400000010ff */
[----:B------:R-:W-:Y:S01]  /*b720*/  FADD.FTZ R95, R104, R95 ;  /* 0x0000005f685f7221 */ /* 0x000fe20000010000 */
[----:B------:R-:W-:Y:S01]  /*b730*/  FADD.FTZ R114, R20, R21 ;  /* 0x0000001514727221 */ /* 0x000fe20000010000 */
[----:B------:R-:W-:Y:S02]  /*b740*/  F2FP.BF16.F32.PACK_AB R188, R144, R188 ;  /* 0x000000bc90bc723e */ /* 0x000fe400000010ff */
[----:B------:R-:W-:Y:S01]  /*b750*/  FADD.FTZ R116, R210, R95 ;  /* 0x0000005fd2747221 */ /* 0x000fe20000010000 */
[----:B------:R-:W-:Y:S01]  /*b760*/  FADD.FTZ R13, R211, R114 ;  /* 0x00000072d30d7221 */ /* 0x000fe20000010000 */
[----:B------:R-:W-:Y:S02]  /*b770*/  F2FP.BF16.F32.PACK_AB R190, R145, R190 ;  /* 0x000000be91be723e */ /* 0x000fe400000010ff */
[----:B------:R-:W-:Y:S01]  /*b780*/  FADD.FTZ R21, R105, R116 ;  /* 0x0000007469157221 */ /* 0x000fe20000010000 */
[----:B--2---:R-:W-:Y:S01]  /*b790*/  FADD.FTZ R14, R110, R13 ;  /* 0x0000000d6e0e7221 */ /* 0x004fe20000010000 */
        /* <DEDUP_REMOVED lines=23> */
[----:B------:R-:W-:Y:S01]  /*b910*/  F2FP.BF16.F32.PACK_AB R199, R199, R131 ;  /* 0x00000083c7c7723e */ /* 0x000fe200000010ff */
[----:B----4-:R-:W-:Y:S01]  /*b920*/  FADD.FTZ R13, R93, R20 ;  /* 0x000000145d0d7221 */ /* 0x010fe20000010000 */
[----:B------:R-:W-:Y:S01]  /*b930*/  F2FP.BF16.F32.PACK_AB R200, R120, R200 ;  /* 0x000000c878c8723e */ /* 0x000fe200000010ff */
[----:B------:R-:W-:Y:S01]  /*b940*/  IMAD.MOV.U32 R11, RZ, RZ, R92 ;  /* 0x000000ffff0b7224 */ /* 0x000fe200078e005c */
        /* <DEDUP_REMOVED lines=12> */
[----:B------:R-:W-:Y:S06]  /*ba10*/  @P2 BRA `(.L_x_6435) ;  /* 0xffffffb400102947 */ /* 0x000fec000383ffff */
.L_x_6426:
[----:B------:R-:W-:Y:S06]  /*ba20*/  BAR.ARV 0x8, 0x180 ;  /* 0x0206000000007b1d */ /* 0x000fec0000002000 */
[----:B------:R-:W-:Y:S05]  /*ba30*/  @!P0 BRA `(.L_x_6436) ;  /* 0x0000000000048947 */ /* 0x000fea0003800000 */
[----:B------:R-:W-:Y:S01]  /*ba40*/  BPT.TRAP 0x1 ;  /* 0x000000040000795c */ /* 0x000fe20000300000 */
.L_x_6436:
[----:B------:R-:W-:Y:S01]  /*ba50*/  IMAD R8, R2, 0x8, R0 ;  /* 0x0000000802087824 */ /* 0x000fe200078e0200 */
[----:B------:R-:W-:-:S04]  /*ba60*/  SHF.L.U32 R3, R16, 0x1f, RZ ;  /* 0x0000001f10037819 */ /* 0x000fc800000006ff */
[----:B------:R0:W1:Y:S01]  /*ba70*/  SYNCS.PHASECHK.TRANS64.TRYWAIT P2, [R8+URZ+0x34850], R3 ;  /* 0x03485003080075a7 */ /* 0x000062000804017f */
[----:B------:R-:W-:Y:S05]  /*ba80*/  @!P0 BRA `(.L_x_6437) ;  /* 0x0000000000048947 */ /* 0x000fea0003800000 */
[----:B------:R-:W-:Y:S01]  /*ba90*/  BPT.TRAP 0x1 ;  /* 0x000000040000795c */ /* 0x000fe20000300000 */
.L_x_6437:
[----:B-1----:R-:W-:Y:S05]  /*baa0*/  @P2 BRA `(.L_x_6438) ;  /* 0x0000000000082947 */ /* 0x002fea0003800000 */
[----:B------:R-:W1:Y:S02]  /*bab0*/  SYNCS.PHASECHK.TRANS64.TRYWAIT P0, [R8+URZ+0x34850], R3 ;  /* 0x03485003080075a7 */ /* 0x000e64000800017f */
[----:B-1----:R-:W-:Y:S05]  /*bac0*/  @!P0 BRA `(.L_x_6439) ;  /* 0x000000a400ac8947 */ /* 0x002fea0003800000 */
.L_x_6438:
[----:B------:R-:W-:Y:S05]  /*bad0*/  WARPSYNC.ALL ;  /* 0x0000000000007948 */ /* 0x000fea0003800000 */
[----:B------:R-:W-:Y:S01]  /*bae0*/  VIADD R0, R0, 0x400 ;  /* 0x0000040000007836 */ /* 0x000fe20000000000 */
[----:B------:R-:W2:Y:S01]  /*baf0*/  LDL.LU R15, [R1+0x10] ;  /* 0x00001000010f7983 */ /* 0x000ea20000300800 */
[----:B------:R-:W-:Y:S01]  /*bb00*/  WARPGROUP.ARRIVE ;  /* 0x00000000000079c5 */ /* 0x000fe20000000000 */
[----:B------:R-:W-:Y:S02]  /*bb10*/  IMAD.MOV.U32 R7, RZ, RZ, 0x40000040 ;  /* 0x40000040ff077424 */ /* 0x000fe400078e00ff */
[----:B------:R-:W-:Y:S01]  /*bb20*/  SHF.R.U32.HI R0, RZ, 0x4, R0 ;  /* 0x00000004ff007819 */ /* 0x000fe20000011600 */
[----:B01----:R-:W0:Y:S01]  /*bb30*/  SHFL.BFLY PT, R3, R14, 0x2, 0x1f ;  /* 0x0c401f000e037f89 */ /* 0x003e2200000e0000 */
[----:B------:R-:W-:-:S02]  /*bb40*/  @!P1 VIADD R8, R8, 0x34860 ;  /* 0x0003486008089836 */ /* 0x000fc40000000000 */
[----:B------:R-:W-:Y:S01]  /*bb50*/  LOP3.LUT R0, R0, 0x3fff, RZ, 0xc0, !PT ;  /* 0x00003fff00007812 */ /* 0x000fe200078ec0ff */
[----:B------:R-:W-:Y:S02]  /*bb60*/  VIADD R9, R2, 0x1 ;  /* 0x0000000102097836 */ /* 0x000fe40000000000 */
[----:B------:R-:W-:Y:S02]  /*bb70*/  @!P1 PRMT R8, RZ, 0x654, R8 ;  /* 0x00000654ff089816 */ /* 0x000fe40000000008 */
[----:B------:R-:W-:Y:S02]  /*bb80*/  LOP3.LUT R5, R0, 0x5800000, RZ, 0xfc, !PT ;  /* 0x0580000000057812 */ /* 0x000fe400078efcff */
[----:B------:R-:W1:Y:S01]  /*bb90*/  SHFL.BFLY PT, R0, R13, 0x2, 0x1f ;  /* 0x0c401f000d007f89 */ /* 0x000e6200000e0000 */
[----:B------:R-:W-:Y:S02]  /*bba0*/  ISETP.NE.AND P2, PT, R9, 0x2, PT ;  /* 0x000000020900780c */ /* 0x000fe40003f45270 */
[----:B------:R-:W-:-:S02]  /*bbb0*/  IMAD R4, R2, 0xb00, R5 ;  /* 0x00000b0002047824 */ /* 0x000fc400078e0205 */
[----:B------:R-:W-:Y:S02]  /*bbc0*/  IMAD.MOV.U32 R5, RZ, RZ, 0x40000040 ;  /* 0x40000040ff057424 */ /* 0x000fe400078e00ff */
[C---:B------:R-:W-:Y:S01]  /*bbd0*/  VIADD R6, R4.reuse, 0x80 ;  /* 0x0000008004067836 */ /* 0x040fe20000000000 */
[----:B------:R-:W-:Y:S01]  /*bbe0*/  R2UR UR6, R4 ;  /* 0x00000000040672ca */ /* 0x000fe200000e0000 */
[----:B------:R-:W-:Y:S01]  /*bbf0*/  IMAD.MOV.U32 R2, RZ, RZ, RZ ;  /* 0x000000ffff027224 */ /* 0x000fe200078e00ff */
[----:B------:R-:W-:Y:S01]  /*bc00*/  R2UR UR7, R5 ;  /* 0x00000000050772ca */ /* 0x000fe200000e0000 */
[----:B------:R-:W-:Y:S02]  /*bc10*/  IMAD.MOV.U32 R5, RZ, RZ, 0x40000040 ;  /* 0x40000040ff057424 */ /* 0x000fe400078e00ff */
[----:B0-----:R-:W-:Y:S01]  /*bc20*/  FADD.FTZ R3, R3, R14 ;  /* 0x0000000e03037221 */ /* 0x001fe20000010000 */
[----:B------:R-:W-:-:S09]  /*bc30*/  IMAD.U32 R14, RZ, RZ, UR11 ;  /* 0x0000000bff0e7e24 */ /* 0x000fd2000f8e00ff */
[----:B------:R-:W-:Y:S01]  /*bc40*/  HGMMA.64x128x16.F32.BF16 R24, R176, gdesc[UR4].tnspB, R24, gsb0 ;  /* 0x41e00004b0187df0 */ /* 0x000fe20008001818 */
[----:B------:R-:W-:Y:S01]  /*bc50*/  R2UR UR6, R6 ;  /* 0x00000000060672ca */ /* 0x000fe200000e0000 */
[----:B------:R-:W-:Y:S01]  /*bc60*/  VIADD R6, R4, 0x100 ;  /* 0x0000010004067836 */ /* 0x000fe20000000000 */
[----:B------:R-:W-:Y:S01]  /*bc70*/  R2UR UR7, R7 ;  /* 0x00000000070772ca */ /* 0x000fe200000e0000 */
[----:B------:R-:W-:Y:S01]  /*bc80*/  IMAD.MOV.U32 R7, RZ, RZ, 0x40000040 ;  /* 0x40000040ff077424 */ /* 0x000fe200078e00ff */
[----:B------:R-:W-:Y:S02]  /*bc90*/  WARPGROUP.DEPBAR.LE gsb0, 0x0 ;  /* 0x00008000000079c5 */ /* 0x000fe40000010000 */
[----:B------:R-:W-:-:S09]  /*bca0*/  WARPGROUP.ARRIVE ;  /* 0x00000000000079c5 */ /* 0x000fd20000000000 */
[----:B------:R-:W-:Y:S01]  /*bcb0*/  HGMMA.64x128x16.F32.BF16 R24, R180, gdesc[UR4].tnspB, R24, gsb0 ;  /* 0x41e00004b4187df0 */ /* 0x000fe20008001818 */
[----:B------:R-:W-:Y:S01]  /*bcc0*/  R2UR UR6, R6 ;  /* 0x00000000060672ca */ /* 0x000fe200000e0000 */
[----:B------:R-:W-:Y:S01]  /*bcd0*/  VIADD R6, R4, 0x180 ;  /* 0x0000018004067836 */ /* 0x000fe20000000000 */
[----:B------:R-:W-:Y:S01]  /*bce0*/  R2UR UR7, R7 ;  /* 0x00000000070772ca */ /* 0x000fe200000e0000 */
[----:B------:R-:W-:Y:S02]  /*bcf0*/  IMAD.MOV.U32 R7, RZ, RZ, 0x40000040 ;  /* 0x40000040ff077424 */ /* 0x000fe400078e00ff */
[----:B--2---:R-:W-:-:S05]  /*bd00*/  VIADD R15, R15, 0x1 ;  /* 0x000000010f0f7836 */ /* 0x004fca0000000000 */
[----:B------:R-:W-:Y:S01]  /*bd10*/  STL [R1+0x10], R15 ;  /* 0x0000100f01007387 */ /* 0x000fe20000100800 */
[----:B------:R-:W-:Y:S02]  /*bd20*/  WARPGROUP.DEPBAR.LE gsb0, 0x0 ;  /* 0x00008000000079c5 */ /* 0x000fe40000010000 */
[----:B------:R-:W-:-:S06]  /*bd30*/  WARPGROUP.ARRIVE ;  /* 0x00000000000079c5 */ /* 0x000fcc0000000000 */
        /* <DEDUP_REMOVED lines=37> */
[C---:B------:R-:W-:Y:S01]  /*bf90*/  VIADD R6, R4.reuse, 0x480 ;  /* 0x0000048004067836 */ /* 0x040fe20000000000 */
[----:B------:R-:W-:Y:S01]  /*bfa0*/  R2UR UR7, R7 ;  /* 0x00000000070772ca */ /* 0x000fe200000e0000 */
[----:B------:R-:W-:Y:S02]  /*bfb0*/  IMAD.MOV.U32 R7, RZ, RZ, 0x40000040 ;  /* 0x40000040ff077424 */ /* 0x000fe400078e00ff */
[----:B------:R-:W-:Y:S01]  /*bfc0*/  VIADD R4, R4, 0x500 ;  /* 0x0000050004047836 */ /* 0x000fe20000000000 */
[----:B------:R-:W-:Y:S02]  /*bfd0*/  WARPGROUP.DEPBAR.LE gsb0, 0x0 ;  /* 0x00008000000079c5 */ /* 0x000fe40000010000 */
[----:B------:R-:W-:-:S07]  /*bfe0*/  WARPGROUP.ARRIVE ;  /* 0x00000000000079c5 */ /* 0x000fce0000000000 */
[----:B------:R-:W-:Y:S01]  /*bff0*/  HGMMA.64x128x16.F32.BF16 R24, R208, gdesc[UR4].tnspB, R24, gsb0 ;  /* 0x41e00004d0187df0 */ /* 0x000fe20008001818 */
[----:B------:R-:W-:Y:S02]  /*c000*/  R2UR UR6, R6 ;  /* 0x00000000060672ca */ /* 0x000fe400000e0000 */
[----:B------:R-:W-:Y:S01]  /*c010*/  R2UR UR7, R7 ;  /* 0x00000000070772ca */ /* 0x000fe200000e0000 */
[----:B------:R-:W-:Y:S02]  /*c020*/  WARPGROUP.DEPBAR.LE gsb0, 0x0 ;  /* 0x00008000000079c5 */ /* 0x000fe40000010000 */
[----:B------:R-:W-:-:S10]  /*c030*/  WARPGROUP.ARRIVE ;  /* 0x00000000000079c5 */ /* 0x000fd40000000000 */
[----:B------:R-:W-:Y:S01]  /*c040*/  HGMMA.64x128x16.F32.BF16 R24, R212, gdesc[UR4].tnspB, R24, gsb0 ;  /* 0x41e00004d4187df0 */ /* 0x000fe20008001818 */
[----:B------:R-:W-:Y:S01]  /*c050*/  R2UR UR6, R4 ;  /* 0x00000000040672ca */ /* 0x000fe200000e0000 */
[----:B-1----:R-:W-:Y:S01]  /*c060*/  FADD.FTZ R4, R0, R13 ;  /* 0x0000000d00047221 */ /* 0x002fe20000010000 */
[----:B------:R-:W-:Y:S01]  /*c070*/  R2UR UR7, R5 ;  /* 0x00000000050772ca */ /* 0x000fe200000e0000 */
[----:B------:R-:W0:Y:S04]  /*c080*/  SHFL.BFLY PT, R0, R3, 0x1, 0x1f ;  /* 0x0c201f0003007f89 */ /* 0x000e2800000e0000 */
[----:B------:R-:W1:Y:S01]  /*c090*/  SHFL.BFLY PT, R5, R4, 0x1, 0x1f ;  /* 0x0c201f0004057f89 */ /* 0x000e6200000e0000 */
[----:B0-----:R-:W-:Y:S01]  /*c0a0*/  FADD.FTZ R11, R3, R0 ;  /* 0x00000000030b7221 */ /* 0x001fe20000010000 */
[----:B------:R-:W-:Y:S01]  /*c0b0*/  SEL R3, RZ, 0x1, P2 ;  /* 0x00000001ff037807 */ /* 0x000fe20001000000 */
[----:B------:R-:W-:-:S02]  /*c0c0*/  IMAD.MOV.U32 R0, RZ, RZ, -0x800000 ;  /* 0xff800000ff007424 */ /* 0x000fc400078e00ff */
[----:B-1----:R-:W-:Y:S01]  /*c0d0*/  FADD.FTZ R12, R4, R5 ;  /* 0x00000005040c7221 */ /* 0x002fe20000010000 */
        /* <DEDUP_REMOVED lines=19> */
[----:B------:R-:W-:Y:S03]  /*c210*/  HGMMA.64x128x16.F32.BF16 R24, R216, gdesc[UR4].tnspB, R24, gsb0 ;  /* 0x41e00004d8187df0 */ /* 0x000fe60008001818 */
        /* <DEDUP_REMOVED lines=66> */
[----:B-1----:R-:W-:-:S07]  /*c640*/  SEL R2, R9, RZ, P2 ;  /* 0x000000ff09027207 */ /* 0x002fce0001000000 */
.L_x_6418:
[----:B------:R-:W0:Y:S01]  /*c650*/  S2R R5, SR_CgaCtaId ;  /* 0x0000000000057919 */ /* 0x000e220000008800 */
[----:B------:R-:W-:Y:S01]  /*c660*/  MOV R18, 0x400 ;  /* 0x0000040000127802 */ /* 0x000fe20000000f00 */
[----:B------:R-:W-:Y:S01]  /*c670*/  BSSY B0, `(.L_x_6440) ;  /* 0x0000343000007945 */ /* 0x000fe20003800000 */
[----:B------:R-:W-:Y:S02]  /*c680*/  BAR.SYNC.DEFER_BLOCKING 0x5, 0x180 ;  /* 0x0146000000007b1d */ /* 0x000fe40000010000 */
[----:B0-----:R-:W-:-:S05]  /*c690*/  LEA R18, R5, R18, 0x18 ;  /* 0x0000001205127211 */ /* 0x001fca00078ec0ff */
[----:B------:R-:W0:Y:S02]  /*c6a0*/  LDS.128 R4, [R18+0x348d0] ;  /* 0x0348d00012047984 */ /* 0x000e240000000c00 */
[----:B0-----:R-:W-:Y:S02]  /*c6b0*/  R2UR UR6, R5 ;  /* 0x00000000050672ca */ /* 0x001fe400000e0000 */
[----:B------:R-:W-:Y:S01]  /*c6c0*/  R2UR UR5, R6 ;  /* 0x00000000060572ca */ /* 0x000fe200000e0000 */
[----:B------:R-:W-:Y:S06]  /*c6d0*/  BAR.ARV 0x4, 0x180 ;  /* 0x0106000000007b1d */ /* 0x000fec0000002000 */
[----:B------:R-:W-:Y:S08]  /*c6e0*/  @P0 BRA `(.L_x_6441) ;  /* 0x0000002400540947 */ /* 0x000ff00003800000 */
[----:B------:R-:W2:Y:S01]  /*c6f0*/  LDL.LU R10, [R1+0xc] ;  /* 0x00000c00010a7983 */ /* 0x000ea20000300800 */
[----:B------:R-:W-:-:S03]  /*c700*/  ULDC.64 UR10, c[0x0][0xc00] ;  /* 0x00030000000a7ab9 */ /* 0x000fc60000000a00 */
[----:B------:R-:W3:Y:S04]  /*c710*/  LDL.LU R9, [R1+0x14] ;  /* 0x0000140001097983 */ /* 0x000ee80000300800 */
[----:B------:R-:W4:Y:S04]  /*c720*/  LDL R8, [R1+0x64] ;  /* 0x0000640001087983 */ /* 0x000f280000100800 */
[----:B------:R-:W4:Y:S01]  /*c730*/  LDL R104, [R1] ;  /* 0x0000000001687983 */ /* 0x000f220000100800 */
[----:B------:R-:W-:Y:S01]  /*c740*/  ULDC.64 UR20, c[0x0][0x208] ;  /* 0x0000820000147ab9 */ /* 0x000fe20000000a00 */
[----:B------:R-:W-:-:S02]  /*c750*/  R2UR UR17, R220 ;  /* 0x00000000dc1172ca */ /* 0x000fc400000e0000 */
[----:B------:R-:W4:Y:S01]  /*c760*/  LDL R106, [R1+0x60] ;  /* 0x00006000016a7983 */ /* 0x000f220000100800 */
[----:B------:R-:W-:Y:S02]  /*c770*/  R2UR UR15, R221 ;  /* 0x00000000dd0f72ca */ /* 0x000fe400000e0000 */
[----:B------:R-:W-:Y:S01]  /*c780*/  R2UR UR19, R222 ;  /* 0x00000000de1372ca */ /* 0x000fe200000e0000 */
[----:B------:R-:W-:Y:S01]  /*c790*/  BAR.SYNC.DEFER_BLOCKING 0x1, 0x100 ;  /* 0x0044000000007b1d */ /* 0x000fe20000010000 */
[----:B--2---:R-:W-:Y:S02]  /*c7a0*/  R2UR UR14, R10 ;  /* 0x000000000a0e72ca */ /* 0x004fe400000e0000 */
[----:B---3--:R-:W-:-:S03]  /*c7b0*/  R2UR UR13, R9 ;  /* 0x00000000090d72ca */ /* 0x008fc600000e0000 */
[----:B------:R-:W0:Y:S01]  /*c7c0*/  S2R R9, SR_SWINHI ;  /* 0x0000000000097919 */ /* 0x000e220000002f00 */
[----:B------:R-:W-:Y:S01]  /*c7d0*/  UMOV UR18, 0x9b8 ;  /* 0x000009b800127882 */ /* 0x000fe20000000000 */
[----:B----4-:R-:W-:Y:S02]  /*c7e0*/  R2UR UR16, R104 ;  /* 0x00000000681072ca */ /* 0x010fe400000e0000 */
[----:B------:R-:W-:Y:S02]  /*c7f0*/  MOV R4, R18 ;  /* 0x0000001200047202 */ /* 0x000fe40000000f00 */
[----:B0-----:R-:W-:-:S03]  /*c800*/  MOV R5, R9 ;  /* 0x0000000900057202 */ /* 0x001fc60000000f00 */
[----:B------:R-:W-:-:S03]  /*c810*/  IMAD.WIDE R8, R8, 0x2, R4 ;  /* 0x0000000208087825 */ /* 0x000fc600078e0204 */
[C---:B------:R-:W-:Y:S02]  /*c820*/  LOP3.LUT R11, R8.reuse, 0x380, RZ, 0xc0, !PT ;  /* 0x00000380080b7812 */ /* 0x040fe400078ec0ff */
[C---:B------:R-:W-:Y:S02]  /*c830*/  IADD3 R19, P6, R8.reuse, 0x20, RZ ;  /* 0x0000002008137810 */ /* 0x040fe40007fde0ff */
[----:B------:R-:W-:Y:S02]  /*c840*/  SHF.R.U64 R11, R11, 0x3, RZ ;  /* 0x000000030b0b7819 */ /* 0x000fe400000012ff */
[C---:B------:R-:W-:Y:S02]  /*c850*/  IADD3 R12, P4, R8.reuse, 0x60, RZ ;  /* 0x00000060080c7810 */ /* 0x040fe40007f9e0ff */
[----:B------:R-:W-:Y:S02]  /*c860*/  LOP3.LUT R6, R19, 0x380, RZ, 0xc0, !PT ;  /* 0x0000038013067812 */ /* 0x000fe400078ec0ff */
[----:B------:R-:W-:-:S02]  /*c870*/  IADD3 R35, P5, R8, 0x40, RZ ;  /* 0x0000004008237810 */ /* 0x000fc40007fbe0ff */
[C---:B------:R-:W-:Y:S02]  /*c880*/  IADD3 R99, P3, R8.reuse, 0x4000, RZ ;  /* 0x0000400008637810 */ /* 0x040fe40007f7e0ff */
[C---:B------:R-:W-:Y:S02]  /*c890*/  IADD3 R101, P2, R8.reuse, 0x4020, RZ ;  /* 0x0000402008657810 */ /* 0x040fe40007f5e0ff */
[C---:B------:R-:W-:Y:S02]  /*c8a0*/  IADD3 R103, P1, R8.reuse, 0x4040, RZ ;  /* 0x0000404008677810 */ /* 0x040fe40007f3e0ff */
[----:B------:R-:W-:Y:S02]  /*c8b0*/  IADD3 R105, P0, R8, 0x4060, RZ ;  /* 0x0000406008697810 */ /* 0x000fe40007f1e0ff */
[----:B------:R-:W-:Y:S02]  /*c8c0*/  LOP3.LUT R8, R11, R8, RZ, 0x3c, !PT ;  /* 0x000000080b087212 */ /* 0x000fe400078e3cff */
[----:B------:R-:W-:-:S02]  /*c8d0*/  LOP3.LUT R11, R12, 0x380, RZ, 0xc0, !PT ;  /* 0x000003800c0b7812 */ /* 0x000fc400078ec0ff */
[----:B------:R-:W-:Y:S02]  /*c8e0*/  SHF.R.U64 R6, R6, 0x3, RZ ;  /* 0x0000000306067819 */ /* 0x000fe400000012ff */
[----:B------:R-:W-:Y:S02]  /*c8f0*/  SHF.R.U64 R11, R11, 0x3, RZ ;  /* 0x000000030b0b7819 */ /* 0x000fe400000012ff */
[----:B------:R-:W-:Y:S02]  /*c900*/  LOP3.LUT R32, R6, R19, RZ, 0x3c, !PT ;  /* 0x0000001306207212 */ /* 0x000fe400078e3cff */
[----:B------:R-:W-:Y:S02]  /*c910*/  LOP3.LUT R14, R99, 0x380, RZ, 0xc0, !PT ;  /* 0x00000380630e7812 */ /* 0x000fe400078ec0ff */
[----:B------:R-:W-:Y:S02]  /*c920*/  LOP3.LUT R6, R101, 0x380, RZ, 0xc0, !PT ;  /* 0x0000038065067812 */ /* 0x000fe400078ec0ff */
[----:B------:R-:W-:-:S02]  /*c930*/  LOP3.LUT R10, R35, 0x380, RZ, 0xc0, !PT ;  /* 0x00000380230a7812 */ /* 0x000fc400078ec0ff */
[----:B------:R-:W-:Y:S02]  /*c940*/  LOP3.LUT R28, R11, R12, RZ, 0x3c, !PT ;  /* 0x0000000c0b1c7212 */ /* 0x000fe400078e3cff */
[----:B------:R-:W-:Y:S02]  /*c950*/  SHF.R.U64 R14, R14, 0x3, RZ ;  /* 0x000000030e0e7819 */ /* 0x000fe400000012ff */
[----:B------:R-:W-:Y:S02]  /*c960*/  LOP3.LUT R12, R103, 0x380, RZ, 0xc0, !PT ;  /* 0x00000380670c7812 */ /* 0x000fe400078ec0ff */
[----:B------:R-:W-:Y:S02]  /*c970*/  SHF.R.U64 R6, R6, 0x3, RZ ;  /* 0x0000000306067819 */ /* 0x000fe400000012ff */
[----:B------:R-:W-:Y:S02]  /*c980*/  SHF.R.U64 R10, R10, 0x3, RZ ;  /* 0x000000030a0a7819 */ /* 0x000fe400000012ff */
[----:B------:R-:W-:Y:S01]  /*c990*/  LOP3.LUT R34, R105, 0x380, RZ, 0xc0, !PT ;  /* 0x0000038069227812 */ /* 0x000fe200078ec0ff */
[--C-:B------:R-:W-:Y:S01]  /*c9a0*/  IMAD.X R27, RZ, RZ, R9.reuse, P3 ;  /* 0x000000ffff1b7224 */ /* 0x100fe200018e0609 */
[----:B------:R-:W-:Y:S01]  /*c9b0*/  LOP3.LUT R26, R14, R99, RZ, 0x3c, !PT ;  /* 0x000000630e1a7212 */ /* 0x000fe200078e3cff */
[--C-:B------:R-:W-:Y:S01]  /*c9c0*/  IMAD.X R25, RZ, RZ, R9.reuse, P2 ;  /* 0x000000ffff197224 */ /* 0x100fe200010e0609 */
[----:B------:R-:W-:Y:S01]  /*c9d0*/  SHF.R.U64 R12, R12, 0x3, RZ ;  /* 0x000000030c0c7819 */ /* 0x000fe200000012ff */
[--C-:B------:R-:W-:Y:S01]  /*c9e0*/  IMAD.X R33, RZ, RZ, R9.reuse, P6 ;  /* 0x000000ffff217224 */ /* 0x100fe200030e0609 */
[----:B------:R-:W-:Y:S01]  /*c9f0*/  LOP3.LUT R24, R6, R101, RZ, 0x3c, !PT ;  /* 0x0000006506187212 */ /* 0x000fe200078e3cff */
[--C-:B------:R-:W-:Y:S01]  /*ca00*/  IMAD.X R31, RZ, RZ, R9.reuse, P5 ;  /* 0x000000ffff1f7224 */ /* 0x100fe200028e0609 */
[----:B------:R-:W-:Y:S01]  /*ca10*/  LOP3.LUT R30, R10, R35, RZ, 0x3c, !PT ;  /* 0x000000230a1e7212 */ /* 0x000fe200078e3cff */
[--C-:B------:R-:W-:Y:S01]  /*ca20*/  IMAD.X R29, RZ, RZ, R9.reuse, P4 ;  /* 0x000000ffff1d7224 */ /* 0x100fe200020e0609 */
[----:B------:R-:W-:Y:S01]  /*ca30*/  SHF.R.U64 R34, R34, 0x3, RZ ;  /* 0x0000000322227819 */ /* 0x000fe200000012ff */
[--C-:B------:R-:W-:Y:S01]  /*ca40*/  IMAD.X R15, RZ, RZ, R9.reuse, P1 ;  /* 0x000000ffff0f7224 */ /* 0x100fe200008e0609 */
[----:B------:R-:W-:Y:S01]  /*ca50*/  MOV R19, R8 ;  /* 0x0000000800137202 */ /* 0x000fe20000000f00 */
        /* <DEDUP_REMOVED lines=10> */
[----:B------:R-:W-:Y:S02]  /*cb00*/  MOV R101, R30 ;  /* 0x0000001e00657202 */ /* 0x000fe40000000f00 */
[----:B------:R-:W-:Y:S02]  /*cb10*/  MOV R100, R28 ;  /* 0x0000001c00647202 */ /* 0x000fe40000000f00 */
        /* <DEDUP_REMOVED lines=8> */
[----:B------:R0:W-:Y:S01]  /*cba0*/  STSM.16.M88.4 [R19], R8 ;  /* 0x0000000813007844 */ /* 0x0001e20000000200 */
[----:B------:R-:W-:-:S02]  /*cbb0*/  F2FP.BF16.F32.PACK_AB R32, R49, R48 ;  /* 0x000000303120723e */ /* 0x000fc400000010ff */
[----:B------:R-:W-:Y:S02]  /*cbc0*/  F2FP.BF16.F32.PACK_AB R33, R51, R50 ;  /* 0x000000323321723e */ /* 0x000fe400000010ff */
[----:B------:R-:W-:Y:S02]  /*cbd0*/  F2FP.BF16.F32.PACK_AB R34, R53, R52 ;  /* 0x000000343522723e */ /* 0x000fe400000010ff */
[----:B------:R-:W-:Y:S01]  /*cbe0*/  F2FP.BF16.F32.PACK_AB R35, R55, R54 ;  /* 0x000000363723723e */ /* 0x000fe200000010ff */
[----:B------:R1:W-:Y:S01]  /*cbf0*/  STSM.16.M88.4 [R102], R24 ;  /* 0x0000001866007844 */ /* 0x0003e20000000200 */
[----:B------:R-:W-:Y:S02]  /*cc00*/  MOV R6, R14 ;  /* 0x0000000e00067202 */ /* 0x000fe40000000f00 */
[----:B------:R-:W-:Y:S01]  /*cc10*/  F2FP.BF16.F32.PACK_AB R14, R69, R68 ;  /* 0x00000044450e723e */ /* 0x000fe200000010ff */
[----:B------:R2:W-:Y:S01]  /*cc20*/  STSM.16.M88.4 [R101], R28 ;  /* 0x0000001c65007844 */ /* 0x0005e20000000200 */
[----:B------:R-:W-:-:S02]  /*cc30*/  F2FP.BF16.F32.PACK_AB R15, R71, R70 ;  /* 0x00000046470f723e */ /* 0x000fc400000010ff */
[----:B0-----:R-:W-:Y:S02]  /*cc40*/  MOV R19, R12 ;  /* 0x0000000c00137202 */ /* 0x001fe40000000f00 */
[----:B------:R-:W-:Y:S02]  /*cc50*/  F2FP.BF16.F32.PACK_AB R8, R57, R56 ;  /* 0x000000383908723e */ /* 0x000fe400000010ff */
[----:B------:R-:W-:Y:S02]  /*cc60*/  F2FP.BF16.F32.PACK_AB R9, R59, R58 ;  /* 0x0000003a3b09723e */ /* 0x000fe400000010ff */
[----:B------:R-:W-:Y:S02]  /*cc70*/  F2FP.BF16.F32.PACK_AB R10, R61, R60 ;  /* 0x0000003c3d0a723e */ /* 0x000fe400000010ff */
[----:B------:R-:W-:Y:S02]  /*cc80*/  F2FP.BF16.F32.PACK_AB R11, R63, R62 ;  /* 0x0000003e3f0b723e */ /* 0x000fe400000010ff */
[----:B------:R-:W-:-:S02]  /*cc90*/  F2FP.BF16.F32.PACK_AB R12, R65, R64 ;  /* 0x00000040410c723e */ /* 0x000fc400000010ff */
[----:B------:R-:W-:Y:S02]  /*cca0*/  F2FP.BF16.F32.PACK_AB R13, R67, R66 ;  /* 0x00000042430d723e */ /* 0x000fe400000010ff */
[----:B-1----:R-:W-:Y:S02]  /*ccb0*/  F2FP.BF16.F32.PACK_AB R24, R73, R72 ;  /* 0x000000484918723e */ /* 0x002fe400000010ff */
[----:B------:R-:W-:Y:S02]  /*ccc0*/  F2FP.BF16.F32.PACK_AB R25, R75, R74 ;  /* 0x0000004a4b19723e */ /* 0x000fe400000010ff */
[----:B------:R-:W-:Y:S02]  /*ccd0*/  F2FP.BF16.F32.PACK_AB R26, R77, R76 ;  /* 0x0000004c4d1a723e */ /* 0x000fe400000010ff */
[----:B------:R-:W-:Y:S01]  /*cce0*/  F2FP.BF16.F32.PACK_AB R27, R79, R78 ;  /* 0x0000004e4f1b723e */ /* 0x000fe200000010ff */
[----:B------:R0:W-:Y:S01]  /*ccf0*/  STSM.16.M88.4 [R100], R32 ;  /* 0x0000002064007844 */ /* 0x0001e20000000200 */
[----:B--2---:R-:W-:-:S02]  /*cd00*/  F2FP.BF16.F32.PACK_AB R28, R81, R80 ;  /* 0x00000050511c723e */ /* 0x004fc400000010ff */
[----:B------:R-:W-:Y:S02]  /*cd10*/  F2FP.BF16.F32.PACK_AB R29, R83, R82 ;  /* 0x00000052531d723e */ /* 0x000fe400000010ff */
[----:B------:R-:W-:Y:S02]  /*cd20*/  F2FP.BF16.F32.PACK_AB R30, R85, R84 ;  /* 0x00000054551e723e */ /* 0x000fe400000010ff */
[----:B------:R-:W-:Y:S01]  /*cd30*/  F2FP.BF16.F32.PACK_AB R31, R87, R86 ;  /* 0x00000056571f723e */ /* 0x000fe200000010ff */
[----:B------:R-:W-:Y:S04]  /*cd40*/  STSM.16.M88.4 [R99], R8 ;  /* 0x0000000863007844 */ /* 0x000fe80000000200 */
[----:B------:R-:W-:Y:S04]  /*cd50*/  STSM.16.M88.4 [R98], R12 ;  /* 0x0000000c62007844 */ /* 0x000fe80000000200 */
[----:B------:R-:W-:Y:S04]  /*cd60*/  STSM.16.M88.4 [R6], R24 ;  /* 0x0000001806007844 */ /* 0x000fe80000000200 */
        /* <DEDUP_REMOVED lines=8> */
[----:B0-----:R-:W-:Y:S01]  /*cdf0*/  IMAD.U32 R32, RZ, RZ, UR7 ;  /* 0x00000007ff207e24 */ /* 0x001fe2000f8e00ff */
[----:B-1----:R-:W0:Y:S03]  /*ce00*/  LDC R19, c[0x0][0xbe8] ;  /* 0x0002fa00ff137b82 */ /* 0x002e260000000800 */
[----:B------:R-:W-:Y:S01]  /*ce10*/  IMAD.U32 R33, RZ, RZ, UR8 ;  /* 0x00000008ff217e24 */ /* 0x000fe2000f8e00ff */
[----:B------:R-:W-:-:S04]  /*ce20*/  ULDC.64 UR8, c[0x0][0xc08] ;  /* 0x0003020000087ab9 */ /* 0x000fc80000000a00 */
        /* <DEDUP_REMOVED lines=12> */
[----:B------:R-:W-:-:S04]  /*cef0*/  USEL UR4, UR17, UR4, UP0 ;  /* 0x0000000411047287 */ /* 0x000fc80008000000 */
[----:B------:R-:W-:Y:S02]  /*cf00*/  UISETP.GT.AND UP1, UPT, UR4, 0x1, UPT ;  /* 0x000000010400788c */ /* 0x000fe4000bf24270 */
[----:B------:R-:W1:Y:S02]  /*cf10*/  @P1 LDC R13, c[0x0][0xbf0] ;  /* 0x0002fc00ff0d1b82 */ /* 0x000e640000000800 */
[----:B------:R-:W-:Y:S02]  /*cf20*/  USEL UR18, UR18, 0x978, UP1 ;  /* 0x0000097812127887 */ /* 0x000fe40008800000 */
[----:B------:R-:W-:Y:S01]  /*cf30*/  UISETP.NE.U32.AND UP0, UPT, UR10, URZ, UPT ;  /* 0x0000003f0a00728c */ /* 0x000fe2000bf05070 */
[----:B------:R-:W-:-:S03]  /*cf40*/  IMAD.U32 R15, RZ, RZ, UR16 ;  /* 0x00000010ff0f7e24 */ /* 0x000fc6000f8e00ff */
[----:B------:R-:W-:Y:S01]  /*cf50*/  UISETP.NE.AND.EX UP0, UPT, UR11, URZ, UPT, UP0 ;  /* 0x0000003f0b00728c */ /* 0x000fe2000bf05300 */
[----:B------:R-:W-:Y:S01]  /*cf60*/  IMAD.U32 R8, RZ, RZ, UR8 ;  /* 0x00000008ff087e24 */ /* 0x000fe2000f8e00ff */
[----:B------:R-:W-:Y:S01]  /*cf70*/  UMOV UR4, URZ ;  /* 0x0000003f00047c82 */ /* 0x000fe20008000000 */
[----:B------:R-:W-:Y:S01]  /*cf80*/  IMAD.U32 R9, RZ, RZ, UR9 ;  /* 0x00000009ff097e24 */ /* 0x000fe2000f8e00ff */
[----:B------:R-:W-:Y:S01]  /*cf90*/  USEL UR7, UR14, URZ, !UP0 ;  /* 0x0000003f0e077287 */ /* 0x000fe2000c000000 */
[----:B------:R-:W-:Y:S01]  /*cfa0*/  IMAD R15, R15, 0x80, R106 ;  /* 0x000000800f0f7824 */ /* 0x000fe200078e026a */
[----:B------:R-:W-:Y:S01]  /*cfb0*/  ULDC.64 UR10, c[0x0][UR18+0x220] ;  /* 0x00008800120a7abb */ /* 0x000fe20008000a00 */
[----:B------:R-:W-:Y:S01]  /*cfc0*/  USEL UR16, UR15, URZ, UP1 ;  /* 0x0000003f0f107287 */ /* 0x000fe20008800000 */
[----:B------:R0:W5:Y:S01]  /*cfd0*/  @P4 LDG.E R6, desc[UR20][R8.64] ;  /* 0x0000001408064981 */ /* 0x000162000c1e1900 */
[----:B------:R-:W-:Y:S01]  /*cfe0*/  USEL UR17, UR13, URZ, !UP0 ;  /* 0x0000003f0d117287 */ /* 0x000fe2000c000000 */
[----:B------:R-:W-:Y:S01]  /*cff0*/  ULDC.64 UR8, c[0x0][UR18+0x218] ;  /* 0x0000860012087abb */ /* 0x000fe20008000a00 */
[----:B------:R-:W-:Y:S01]  /*d000*/  UIMAD UR11, UR11, UR7, URZ ;  /* 0x000000070b0b72a4 */ /* 0x000fe2000f8e023f */
[----:B------:R-:W-:Y:S01]  /*d010*/  ULDC.64 UR12, c[0x0][UR18+0x228] ;  /* 0x00008a00120c7abb */ /* 0x000fe20008000a00 */
[----:B------:R-:W-:Y:S01]  /*d020*/  UIMAD.WIDE.U32 UR14, UR8, UR19, URZ ;  /* 0x00000013080e72a5 */ /* 0x000fe2000f8e003f */
[----:B0-----:R-:W-:Y:S01]  /*d030*/  @P1 IMAD.HI.U32 R8, R15, R10, RZ ;  /* 0x0000000a0f081227 */ /* 0x001fe200078e00ff */
[----:B------:R-:W-:-:S02]  /*d040*/  UIMAD UR19, UR9, UR19, URZ ;  /* 0x00000013091372a4 */ /* 0x000fc4000f8e023f */
[----:B------:R-:W-:Y:S01]  /*d050*/  UIMAD.WIDE.U32 UR20, UR12, UR16, URZ ;  /* 0x000000100c1472a5 */ /* 0x000fe2000f8e003f */
[----:B------:R-:W-:Y:S01]  /*d060*/  IMAD.MOV.U32 R11, RZ, RZ, R15 ;  /* 0x000000ffff0b7224 */ /* 0x000fe200078e000f */
[----:B------:R-:W-:Y:S01]  /*d070*/  UIMAD.WIDE.U32 UR8, UR10, UR7, URZ ;  /* 0x000000070a0872a5 */ /* 0x000fe2000f8e003f */
[----:B-1----:R-:W-:Y:S01]  /*d080*/  @P1 SHF.R.U32.HI R11, RZ, R13, R8 ;  /* 0x0000000dff0b1219 */ /* 0x002fe20000011608 */
[----:B------:R-:W-:Y:S02]  /*d090*/  UIMAD UR12, UR13, UR16, URZ ;  /* 0x000000100d0c72a4 */ /* 0x000fe4000f8e023f */
[----:B------:R-:W-:Y:S02]  /*d0a0*/  UIMAD UR11, UR10, UR17, UR11 ;  /* 0x000000110a0b72a4 */ /* 0x000fe4000f8e020b */
[----:B------:R-:W-:Y:S02]  /*d0b0*/  UIADD3 UR12, UR21, UR12, URZ ;  /* 0x0000000c150c7290 */ /* 0x000fe4000fffe03f */
[----:B------:R-:W-:Y:S01]  /*d0c0*/  UIADD3 UR10, UR9, UR11, URZ ;  /* 0x0000000b090a7290 */ /* 0x000fe2000fffe03f */
[----:B------:R-:W-:Y:S01]  /*d0d0*/  IMAD.MOV R10, RZ, RZ, -R11 ;  /* 0x000000ffff0a7224 */ /* 0x000fe200078e0a0b */
[----:B------:R-:W-:Y:S01]  /*d0e0*/  UIADD3 UR19, UR15, UR19, URZ ;  /* 0x000000130f137290 */ /* 0x000fe2000fffe03f */
[----:B------:R-:W-:-:S02]  /*d0f0*/  IMAD.U32 R8, RZ, RZ, UR20 ;  /* 0x00000014ff087e24 */ /* 0x000fc4000f8e00ff */
[----:B------:R-:W-:Y:S01]  /*d100*/  IMAD.U32 R9, RZ, RZ, UR21 ;  /* 0x00000015ff097e24 */ /* 0x000fe2000f8e00ff */
[----:B------:R-:W-:Y:S01]  /*d110*/  SHF.R.S32.HI R9, RZ, 0x1f, R11 ;  /* 0x0000001fff097819 */ /* 0x000fe2000001140b */
[----:B------:R-:W-:Y:S02]  /*d120*/  IMAD R13, R19, R10, R15 ;  /* 0x0000000a130d7224 */ /* 0x000fe400078e020f */
[----:B------:R-:W-:Y:S01]  /*d130*/  IMAD.U32 R12, RZ, RZ, UR12 ;  /* 0x0000000cff0c7e24 */ /* 0x000fe2000f8e00ff */
[----:B------:R-:W-:Y:S01]  /*d140*/  ULDC.64 UR12, c[0x0][0xba8] ;  /* 0x0002ea00000c7ab9 */ /* 0x000fe20000000a00 */
[----:B------:R-:W-:Y:S01]  /*d150*/  @!UP1 ULDC UR12, c[0x0][0xb50] ;  /* 0x0002d400000c9ab9 */ /* 0x000fe20000000800 */
[----:B------:R-:W-:Y:S01]  /*d160*/  SHF.R.S32.HI R10, RZ, 0x1f, R13 ;  /* 0x0000001fff0a7819 */ /* 0x000fe2000001140d */
[----:B------:R-:W-:Y:S01]  /*d170*/  @!UP1 ULDC UR13, c[0x0][0xb54] ;  /* 0x0002d500000d9ab9 */ /* 0x000fe20000000800 */
[----:B--2---:R-:W-:-:S13]  /*d180*/  @P0 R2UR UR4, R34 ;  /* 0x00000000220402ca */ /* 0x004fda00000e0000 */
[----:B------:R-:W-:Y:S02]  /*d190*/  UIADD3 UR14, UP0, UP2, UR8, UR14, UR4 ;  /* 0x0000000e080e7290 */ /* 0x000fe4000fa1e004 */
[----:B------:R-:W-:-:S04]  /*d1a0*/  USHF.R.S32.HI UR11, URZ, 0x1f, UR4 ;  /* 0x0000001f3f0b7899 */ /* 0x000fc80008011404 */
[----:B------:R-:W-:Y:S01]  /*d1b0*/  UIADD3.X UR10, UR10, UR19, UR11, UP0, UP2 ;  /* 0x000000130a0a7290 */ /* 0x000fe200087e440b */
[----:B------:R-:W-:Y:S01]  /*d1c0*/  IADD3 R8, P2, P3, R11, UR14, R8 ;  /* 0x0000000e0b087c10 */ /* 0x000fe2000fb5e008 */
[----:B------:R-:W-:Y:S02]  /*d1d0*/  ULDC.64 UR8, c[0x0][UR18+0x210] ;  /* 0x0000840012087abb */ /* 0x000fe40008000a00 */
[----:B------:R-:W-:Y:S02]  /*d1e0*/  IMAD R11, R13, UR9, RZ ;  /* 0x000000090d0b7c24 */ /* 0x000fe4000f8e02ff */
[----:B------:R-:W-:Y:S02]  /*d1f0*/  IADD3.X R9, R9, UR10, R12, P2, P3 ;  /* 0x0000000a09097c10 */ /* 0x000fe400097e640c */
[----:B------:R-:W-:Y:S02]  /*d200*/  IMAD R11, R10, UR8, R11 ;  /* 0x000000080a0b7c24 */ /* 0x000fe4000f8e020b */
        /* <DEDUP_REMOVED lines=10> */
.L_x_6442:
[----:B------:R-:W2:Y:S01]  /*d2b0*/  LDL R24, [R1+0x5c] ;  /* 0x00005c0001187983 */ /* 0x000ea20000100800 */
[----:B------:R-:W0:Y:S01]  /*d2c0*/  S2R R10, SR_TID.X ;  /* 0x00000000000a7919 */ /* 0x000e220000002100 */
[----:B------:R-:W-:Y:S02]  /*d2d0*/  R2UR UR8, R104 ;  /* 0x00000000680872ca */ /* 0x000fe400000e0000 */
[----:B------:R-:W-:Y:S04]  /*d2e0*/  SHFL.IDX PT, R8, R12, RZ, 0x1c1f ;  /* 0x001c1fff0c087589 */ /* 0x000fe800000e0000 */
[----:B------:R-:W1:Y:S01]  /*d2f0*/  SHFL.IDX PT, R9, R13, RZ, 0x1c1f ;  /* 0x001c1fff0d097589 */ /* 0x000e6200000e0000 */
[----:B0-----:R-:W-:-:S05]  /*d300*/  VIADD R25, R10, 0xffffff80 ;  /* 0xffffff800a197836 */ /* 0x001fca0000000000 */
[----:B------:R-:W-:-:S04]  /*d310*/  SHF.R.S32.HI R14, RZ, 0x1f, R25 ;  /* 0x0000001fff0e7819 */ /* 0x000fc80000011419 */
[----:B------:R-:W-:-:S04]  /*d320*/  LEA.HI R14, R14, R25, RZ, 0x7 ;  /* 0x000000190e0e7211 */ /* 0x000fc800078f38ff */
[----:B------:R-:W-:Y:S01]  /*d330*/  LOP3.LUT R14, R14, 0xffffff80, RZ, 0xc0, !PT ;  /* 0xffffff800e0e7812 */ /* 0x000fe200078ec0ff */
[----:B------:R-:W-:Y:S04]  /*d340*/  SHFL.IDX PT, R10, R12, 0x1, 0x1c1f ;  /* 0x003c1f000c0a7f89 */ /* 0x000fe800000e0000 */
[----:B------:R-:W-:Y:S02]  /*d350*/  IMAD.IADD R14, R25, 0x1, -R14 ;  /* 0x00000001190e7824 */ /* 0x000fe400078e0a0e */
[----:B------:R-:W-:Y:S01]  /*d360*/  IMAD.U32 R25, RZ, RZ, UR8 ;  /* 0x00000008ff197e24 */ /* 0x000fe2000f8e00ff */
[----:B------:R-:W0:Y:S01]  /*d370*/  SHFL.IDX PT, R11, R13, 0x1, 0x1c1f ;  /* 0x003c1f000d0b7f89 */ /* 0x000e2200000e0000 */
[----:B-----5:R-:W-:Y:S01]  /*d380*/  IMAD R6, R6, R19, RZ ;  /* 0x0000001306067224 */ /* 0x020fe200078e02ff */
[----:B------:R-:W-:Y:S01]  /*d390*/  LOP3.LUT P0, RZ, R14, 0x3, RZ, 0xc0, !PT ;  /* 0x000000030eff7812 */ /* 0x000fe2000780c0ff */
[----:B------:R-:W-:Y:S01]  /*d3a0*/  ULDC.64 UR8, c[0x0][0x208] ;  /* 0x0000820000087ab9 */ /* 0x000fe20000000a00 */
[----:B--2---:R-:W-:-:S04]  /*d3b0*/  IMAD R25, R25, 0x80, R24 ;  /* 0x0000008019197824 */ /* 0x004fc800078e0218 */
[C---:B------:R-:W-:Y:S01]  /*d3c0*/  VIADD R27, R25.reuse, 0x8 ;  /* 0x00000008191b7836 */ /* 0x040fe20000000000 */
[----:B------:R-:W-:-:S04]  /*d3d0*/  ISETP.GE.OR P2, PT, R25, R6, P0 ;  /* 0x000000061900720c */ /* 0x000fc80000746670 */
[----:B------:R-:W-:-:S09]  /*d3e0*/  ISETP.GE.OR P0, PT, R27, R6, P0 ;  /* 0x000000061b00720c */ /* 0x000fd20000706670 */
[----:B-1----:R1:W-:Y:S04]  /*d3f0*/  @!P2 ST.E desc[UR8][R8.64], R3 ;  /* 0x000000030800a985 */ /* 0x0023e8000c101908 */
[----:B0-----:R1:W-:Y:S01]  /*d400*/  @!P0 ST.E desc[UR8][R10.64], R0 ;  /* 0x000000000a008985 */ /* 0x0013e2000c101908 */
[----:B------:R-:W-:-:S13]  /*d410*/  PLOP3.LUT P0, PT, PT, PT, UP1, 0x80, 0x0 ;  /* 0x000000000000781c */ /* 0x000fda0003f0f018 */
[----:B-1----:R-:W-:Y:S05]  /*d420*/  @P0 BRA `(.L_x_6443) ;  /* 0x0000000800cc0947 */ /* 0x002fea0003800000 */
[----:B------:R-:W0:Y:S01]  /*d430*/  S2R R14, SR_TID.X ;  /* 0x00000000000e7919 */ /* 0x000e220000002100 */
[----:B------:R-:W1:Y:S01]  /*d440*/  @P1 LDC R20, c[0x0][0xbec] ;  /* 0x0002fb00ff141b82 */ /* 0x000e620000000800 */
[----:B------:R-:W-:Y:S01]  /*d450*/  ULDC.64 UR8, c[0x0][0x208] ;  /* 0x0000820000087ab9 */ /* 0x000fe20000000a00 */
[----:B------:R-:W-:Y:S01]  /*d460*/  R2UR UR14, R104 ;  /* 0x00000000680e72ca */ /* 0x000fe200000e0000 */
[----:B------:R-:W-:Y:S01]  /*d470*/  ULDC.64 UR12, c[0x0][0xaa0] ;  /* 0x0002a800000c7ab9 */ /* 0x000fe20000000a00 */
[----:B------:R-:W-:Y:S01]  /*d480*/  R2UR UR15, R222 ;  /* 0x00000000de0f72ca */ /* 0x000fe200000e0000 */
[----:B0-----:R-:W-:-:S05]  /*d490*/  VIADD R14, R14, 0xffffff80 ;  /* 0xffffff800e0e7836 */ /* 0x001fca0000000000 */
[----:B------:R-:W-:-:S04]  /*d4a0*/  SHF.R.S32.HI R98, RZ, 0x1f, R14 ;  /* 0x0000001fff627819 */ /* 0x000fc8000001140e */
[----:B------:R-:W-:-:S04]  /*d4b0*/  LEA.HI R98, R98, R14, RZ, 0x3 ;  /* 0x0000000e62627211 */ /* 0x000fc800078f18ff */
[----:B------:R-:W-:-:S05]  /*d4c0*/  SHF.R.S32.HI R98, RZ, 0x3, R98 ;  /* 0x00000003ff627819 */ /* 0x000fca0000011462 */
        /* <DEDUP_REMOVED lines=8> */
[C---:B------:R-:W-:Y:S02]  /*d550*/  IADD3 R37, P2, R4.reuse, 0x5000, RZ ;  /* 0x0000500004257810 */ /* 0x040fe40007f5e0ff */
[C---:B------:R-:W-:Y:S02]  /*d560*/  IADD3 R41, P0, R4.reuse, 0x6000, RZ ;  /* 0x0000600004297810 */ /* 0x040fe40007f1e0ff */
[----:B------:R-:W-:Y:S02]  /*d570*/  LOP3.LUT R9, R4, 0x380, RZ, 0xc0, !PT ;  /* 0x0000038004097812 */ /* 0x000fe400078ec0ff */
[----:B------:R-:W-:Y:S01]  /*d580*/  LOP3.LUT R12, R12, R13, RZ, 0x3c, !PT ;  /* 0x0000000d0c0c7212 */ /* 0x000fe200078e3cff */
[----:B------:R-:W-:Y:S01]  /*d590*/  IMAD.X R13, RZ, RZ, R5, P6 ;  /* 0x000000ffff0d7224 */ /* 0x000fe200030e0605 */
[----:B------:R-:W-:Y:S02]  /*d5a0*/  LOP3.LUT R24, R25, 0x380, RZ, 0xc0, !PT ;  /* 0x0000038019187812 */ /* 0x000fe400078ec0ff */
[----:B------:R-:W-:-:S02]  /*d5b0*/  LOP3.LUT R28, R29, 0x380, RZ, 0xc0, !PT ;  /* 0x000003801d1c7812 */ /* 0x000fc400078ec0ff */
[----:B------:R-:W-:Y:S01]  /*d5c0*/  LOP3.LUT R32, R33, 0x380, RZ, 0xc0, !PT ;  /* 0x0000038021207812 */ /* 0x000fe200078ec0ff */
[----:B------:R-:W-:Y:S01]  /*d5d0*/  UIMAD UR10, UR11, UR12, URZ ;  /* 0x0000000c0b0a72a4 */ /* 0x000fe2000f8e023f */
[----:B------:R-:W-:Y:S01]  /*d5e0*/  LOP3.LUT R36, R37, 0x380, RZ, 0xc0, !PT ;  /* 0x0000038025247812 */ /* 0x000fe200078ec0ff */
[----:B------:R-:W5:Y:S01]  /*d5f0*/  LD.E.128 R12, desc[UR8][R12.64] ;  /* 0x000000080c0c7980 */ /* 0x000f62000c101d00 */
[----:B------:R-:W-:Y:S02]  /*d600*/  LOP3.LUT R40, R41, 0x380, RZ, 0xc0, !PT ;  /* 0x0000038029287812 */ /* 0x000fe400078ec0ff */
[----:B------:R-:W-:Y:S02]  /*d610*/  IADD3 R3, P6, R4, 0x7000, RZ ;  /* 0x0000700004037810 */ /* 0x000fe40007fde0ff */
[----:B------:R-:W-:Y:S02]  /*d620*/  SHF.R.U64 R9, R9, 0x3, RZ ;  /* 0x0000000309097819 */ /* 0x000fe400000012ff */
[----:B------:R-:W-:Y:S01]  /*d630*/  SHF.R.U64 R24, R24, 0x3, RZ ;  /* 0x0000000318187819 */ /* 0x000fe200000012ff */
[----:B------:R-:W-:Y:S01]  /*d640*/  IMAD.X R45, RZ, RZ, R5, P6 ;  /* 0x000000ffff2d7224 */ /* 0x000fe200030e0605 */
[----:B------:R-:W-:-:S02]  /*d650*/  SHF.R.U64 R28, R28, 0x3, RZ ;  /* 0x000000031c1c7819 */ /* 0x000fc400000012ff */
[----:B------:R-:W-:Y:S02]  /*d660*/  SHF.R.U64 R32, R32, 0x3, RZ ;  /* 0x0000000320207819 */ /* 0x000fe400000012ff */
[----:B------:R-:W-:Y:S02]  /*d670*/  SHF.R.U64 R36, R36, 0x3, RZ ;  /* 0x0000000324247819 */ /* 0x000fe400000012ff */
[----:B------:R-:W-:Y:S02]  /*d680*/  SHF.R.U64 R40, R40, 0x3, RZ ;  /* 0x0000000328287819 */ /* 0x000fe400000012ff */
[----:B------:R-:W-:Y:S02]  /*d690*/  LOP3.LUT R0, R3, 0x380, RZ, 0xc0, !PT ;  /* 0x0000038003007812 */ /* 0x000fe400078ec0ff */
        /* <DEDUP_REMOVED lines=11> */
[----:B------:R-:W-:Y:S01]  /*d750*/  SHF.R.U64 R0, R0, 0x3, RZ ;  /* 0x0000000300007819 */ /* 0x000fe200000012ff */
[----:B------:R0:W5:Y:S03]  /*d760*/  LD.E.128 R8, desc[UR8][R4.64] ;  /* 0x0000000804087980 */ /* 0x000166000c101d00 */
[----:B------:R-:W-:Y:S01]  /*d770*/  LOP3.LUT R44, R0, R3, RZ, 0x3c, !PT ;  /* 0x00000003002c7212 */ /* 0x000fe200078e3cff */
[----:B------:R-:W5:Y:S01]  /*d780*/  LD.E.128 R24, desc[UR8][R24.64] ;  /* 0x0000000818187980 */ /* 0x000f62000c101d00 */
[----:B------:R-:W-:-:S03]  /*d790*/  UIMAD UR10, UR4, UR13, UR10 ;  /* 0x0000000d040a72a4 */ /* 0x000fc6000f8e020a */
[----:B------:R-:W5:Y:S01]  /*d7a0*/  LD.E.128 R28, desc[UR8][R28.64] ;  /* 0x000000081c1c7980 */ /* 0x000f62000c101d00 */
[----:B0-----:R-:W0:Y:S03]  /*d7b0*/  @P1 LDC R5, c[0x0][0xbf0] ;  /* 0x0002fc00ff051b82 */ /* 0x001e260000000800 */
[----:B------:R-:W5:Y:S01]  /*d7c0*/  LD.E.128 R32, desc[UR8][R32.64] ;  /* 0x0000000820207980 */ /* 0x000f62000c101d00 */
[----:B------:R-:W-:-:S03]  /*d7d0*/  IMAD R0, R23, 0x20, R98 ;  /* 0x0000002017007824 */ /* 0x000fc600078e0262 */
[----:B------:R-:W5:Y:S01]  /*d7e0*/  LD.E.128 R36, desc[UR8][R36.64] ;  /* 0x0000000824247980 */ /* 0x000f62000c101d00 */
[----:B------:R-:W-:-:S03]  /*d7f0*/  IMAD.U32 R21, RZ, RZ, UR14 ;  /* 0x0000000eff157e24 */ /* 0x000fc6000f8e00ff */
[----:B------:R-:W5:Y:S04]  /*d800*/  LD.E.128 R40, desc[UR8][R40.64] ;  /* 0x0000000828287980 */ /* 0x000f68000c101d00 */
[----:B------:R-:W5:Y:S01]  /*d810*/  LD.E.128 R44, desc[UR8][R44.64] ;  /* 0x000000082c2c7980 */ /* 0x000f62000c101d00 */
[----:B------:R-:W-:Y:S01]  /*d820*/  UIMAD.WIDE.U32 UR8, UR4, UR12, URZ ;  /* 0x0000000c040872a5 */ /* 0x000fe2000f8e003f */
[----:B------:R-:W-:Y:S01]  /*d830*/  IMAD R21, R21, 0x80, R0 ;  /* 0x0000008015157824 */ /* 0x000fe200078e0200 */
        /* <DEDUP_REMOVED lines=8> */
[----:B------:R-:W-:-:S02]  /*d8c0*/  ULDC.64 UR12, c[0x0][0xaf0] ;  /* 0x0002bc00000c7ab9 */ /* 0x000fc40000000a00 */
[----:B------:R-:W-:Y:S02]  /*d8d0*/  ULDC.64 UR10, c[0x0][0xae8] ;  /* 0x0002ba00000a7ab9 */ /* 0x000fe40000000a00 */
[----:B------:R-:W-:Y:S01]  /*d8e0*/  UIMAD.WIDE.U32 UR8, UR15, UR10, UR8 ;  /* 0x0000000a0f0872a5 */ /* 0x000fe2000f8e0008 */
[----:B-1----:R-:W-:Y:S01]  /*d8f0*/  @P1 IMAD.HI.U32 R0, R21, R20, RZ ;  /* 0x0000001415001227 */ /* 0x002fe200078e00ff */
[----:B------:R-:W-:Y:S02]  /*d900*/  UIMAD UR4, UR4, UR12, URZ ;  /* 0x0000000c040472a4 */ /* 0x000fe4000f8e023f */
[----:B------:R-:W-:Y:S01]  /*d910*/  UIMAD UR9, UR15, UR11, UR9 ;  /* 0x0000000b0f0972a4 */ /* 0x000fe2000f8e0209 */
[----:B------:R-:W-:Y:S01]  /*d920*/  IMAD.MOV.U32 R3, RZ, RZ, R21 ;  /* 0x000000ffff037224 */ /* 0x000fe200078e0015 */
[----:B0-----:R-:W-:Y:S01]  /*d930*/  @P1 SHF.R.U32.HI R3, RZ, R5, R0 ;  /* 0x00000005ff031219 */ /* 0x001fe20000011600 */
        /* <DEDUP_REMOVED lines=18> */
[----:B------:R-:W-:Y:S02]  /*da60*/  IMAD R49, R49, 0x80, R98 ;  /* 0x0000008031317824 */ /* 0x000fe400078e0262 */
[C---:B------:R-:W-:Y:S02]  /*da70*/  IMAD R21, R19.reuse, UR9, R0 ;  /* 0x0000000913157c24 */ /* 0x040fe4000f8e0200 */
[----:B------:R-:W-:Y:S01]  /*da80*/  IMAD.WIDE.U32 R4, R19, UR8, R4 ;  /* 0x0000000813047c25 */ /* 0x000fe2000f8e0004 */
[----:B------:R-:W-:Y:S01]  /*da90*/  ISETP.GE.AND P2, PT, R49, R6, PT ;  /* 0x000000063100720c */ /* 0x000fe20003f46270 */
[----:B------:R-:W-:-:S02]  /*daa0*/  ULDC.64 UR8, c[0x0][0xa80] ;  /* 0x0002a00000087ab9 */ /* 0x000fc40000000a00 */
[----:B------:R-:W-:Y:S02]  /*dab0*/  VIADD R3, R49, 0x20 ;  /* 0x0000002031037836 */ /* 0x000fe40000000000 */
[----:B------:R-:W-:Y:S01]  /*dac0*/  VIADD R18, R18, 0x34820 ;  /* 0x0003482012127836 */ /* 0x000fe20000000000 */
[C---:B------:R-:W-:Y:S01]  /*dad0*/  LEA R0, P3, R4.reuse, UR8, 0x1 ;  /* 0x0000000804007c11 */ /* 0x040fe2000f8608ff */
[----:B------:R-:W-:Y:S01]  /*dae0*/  IMAD.IADD R5, R5, 0x1, R21 ;  /* 0x0000000105057824 */ /* 0x000fe200078e0215 */
[-C--:B------:R-:W-:Y:S01]  /*daf0*/  ISETP.GE.AND P0, PT, R3, R6.reuse, PT ;  /* 0x000000060300720c */ /* 0x080fe20003f06270 */
[----:B------:R-:W-:Y:S01]  /*db00*/  VIADD R3, R49, 0x40 ;  /* 0x0000004031037836 */ /* 0x000fe20000000000 */
[----:B------:R-:W-:Y:S02]  /*db10*/  PRMT R18, RZ, 0x654, R18 ;  /* 0x00000654ff127816 */ /* 0x000fe40000000012 */
[----:B------:R-:W-:Y:S01]  /*db20*/  LEA.HI.X R20, R4, UR9, R5, 0x1, P3 ;  /* 0x0000000904147c11 */ /* 0x000fe200098f0c05 */
[----:B------:R-:W-:Y:S01]  /*db30*/  BSSY B1, `(.L_x_6444) ;  /* 0x0000012000017945 */ /* 0x000fe20003800000 */
[----:B------:R-:W-:Y:S01]  /*db40*/  ISETP.GE.AND P1, PT, R3, R6, PT ;  /* 0x000000060300720c */ /* 0x000fe20003f26270 */
[----:B--2---:R0:W-:Y:S02]  /*db50*/  SYNCS.ARRIVE.TRANS64.RED.A1T0 RZ, [R18+URZ], RZ ;  /* 0x000000ff12ff79a7 */ /* 0x0041e4000810043f */
[----:B------:R1:W2:Y:S01]  /*db60*/  SHFL.IDX PT, R3, R20, RZ, 0x181f ;  /* 0x00181fff14037589 */ /* 0x0002a200000e0000 */
[----:B------:R-:W-:-:S02]  /*db70*/  SHF.R.S32.HI R48, RZ, 0x1f, R22 ;  /* 0x0000001fff307819 */ /* 0x000fc40000011416 */
[----:B------:R-:W-:Y:S01]  /*db80*/  SHF.R.S32.HI R50, RZ, 0x1f, R17 ;  /* 0x0000001fff327819 */ /* 0x000fe20000011411 */
[----:B0-----:R1:W0:Y:S01]  /*db90*/  SHFL.IDX PT, R18, R0, RZ, 0x181f ;  /* 0x00181fff00127589 */ /* 0x00122200000e0000 */
[----:B------:R-:W-:Y:S05]  /*dba0*/  @P2 BRA `(.L_x_6445) ;  /* 0x0000000000282947 */ /* 0x000fea0003800000 */
[----:B------:R-:W-:Y:S01]  /*dbb0*/  ULDC UR4, c[0x0][0xac8] ;  /* 0x0002b20000047ab9 */ /* 0x000fe20000000800 */
[----:B------:R-:W-:Y:S01]  /*dbc0*/  ULDC.64 UR8, c[0x0][0x208] ;  /* 0x0000820000087ab9 */ /* 0x000fe20000000a00 */
[----:B------:R-:W-:Y:S02]  /*dbd0*/  ISETP.GE.AND P2, PT, R17, UR4, PT ;  /* 0x0000000411007c0c */ /* 0x000fe4000bf46270 */
[----:B------:R-:W-:-:S11]  /*dbe0*/  ISETP.GE.AND P3, PT, R22, UR4, PT ;  /* 0x0000000416007c0c */ /* 0x000fd6000bf66270 */
[CC--:B0-----:R-:W-:Y:S02]  /*dbf0*/  @!P2 LEA R4, P4, R17.reuse, R18.reuse, 0x1 ;  /* 0x000000121104a211 */ /* 0x0c1fe400078808ff */
[C---:B------:R-:W-:Y:S02]  /*dc00*/  @!P3 LEA R18, P5, R22.reuse, R18, 0x1 ;  /* 0x000000121612b211 */ /* 0x040fe400078a08ff */
[-C--:B--2---:R-:W-:Y:S02]  /*dc10*/  @!P2 LEA.HI.X R5, R17, R3.reuse, R50, 0x1, P4 ;  /* 0x000000031105a211 */ /* 0x084fe400020f0c32 */
[----:B------:R-:W-:-:S03]  /*dc20*/  @!P3 LEA.HI.X R19, R22, R3, R48, 0x1, P5 ;  /* 0x000000031613b211 */ /* 0x000fc600028f0c30 */
[----:B-----5:R3:W-:Y:S04]  /*dc30*/  @!P2 ST.E.128 desc[UR8][R4.64], R8 ;  /* 0x000000080400a985 */ /* 0x0207e8000c101d08 */
[----:B------:R3:W-:Y:S02]  /*dc40*/  @!P3 ST.E.128 desc[UR8][R18.64], R32 ;  /* 0x000000201200b985 */ /* 0x0007e4000c101d08 */
.L_x_6445:
[----:B------:R-:W-:Y:S05]  /*dc50*/  BSYNC B1 ;  /* 0x0000000000017941 */ /* 0x000fea0003800000 */
.L_x_6444:
[----:B--2---:R2:W4:Y:S01]  /*dc60*/  SHFL.IDX PT, R3, R20, 0x1, 0x181f ;  /* 0x00381f0014037f89 */ /* 0x00452200000e0000 */
[----:B------:R-:W-:Y:S03]  /*dc70*/  BSSY B1, `(.L_x_6446) ;  /* 0x000000d000017945 */ /* 0x000fe60003800000 */
[----:B---3-5:R2:W3:Y:S01]  /*dc80*/  SHFL.IDX PT, R8, R0, 0x1, 0x181f ;  /* 0x00381f0000087f89 */ /* 0x0284e200000e0000 */
[----:B------:R-:W-:Y:S05]  /*dc90*/  @P0 BRA `(.L_x_6447) ;  /* 0x0000000000280947 */ /* 0x000fea0003800000 */
[----:B------:R-:W-:Y:S01]  /*dca0*/  ULDC UR4, c[0x0][0xac8] ;  /* 0x0002b20000047ab9 */ /* 0x000fe20000000800 */
[----:B------:R-:W-:Y:S01]  /*dcb0*/  ULDC.64 UR8, c[0x0][0x208] ;  /* 0x0000820000087ab9 */ /* 0x000fe20000000a00 */
[----:B------:R-:W-:Y:S02]  /*dcc0*/  ISETP.GE.AND P3, PT, R17, UR4, PT ;  /* 0x0000000411007c0c */ /* 0x000fe4000bf66270 */
[----:B------:R-:W-:-:S11]  /*dcd0*/  ISETP.GE.AND P4, PT, R22, UR4, PT ;  /* 0x0000000416007c0c */ /* 0x000fd6000bf86270 */
[CC--:B---3--:R-:W-:Y:S02]  /*dce0*/  @!P3 LEA R4, P0, R17.reuse, R8.reuse, 0x1 ;  /* 0x000000081104b211 */ /* 0x0c8fe400078008ff */
[C---:B------:R-:W-:Y:S02]  /*dcf0*/  @!P4 LEA R8, P2, R22.reuse, R8, 0x1 ;  /* 0x000000081608c211 */ /* 0x040fe400078408ff */
[-C--:B----4-:R-:W-:Y:S02]  /*dd00*/  @!P3 LEA.HI.X R5, R17, R3.reuse, R50, 0x1, P0 ;  /* 0x000000031105b211 */ /* 0x090fe400000f0c32 */
[----:B------:R-:W-:-:S03]  /*dd10*/  @!P4 LEA.HI.X R9, R22, R3, R48, 0x1, P2 ;  /* 0x000000031609c211 */ /* 0x000fc600010f0c30 */
[----:B------:R3:W-:Y:S04]  /*dd20*/  @!P3 ST.E.128 desc[UR8][R4.64], R12 ;  /* 0x0000000c0400b985 */ /* 0x0007e8000c101d08 */
[----:B------:R3:W-:Y:S02]  /*dd30*/  @!P4 ST.E.128 desc[UR8][R8.64], R36 ;  /* 0x000000240800c985 */ /* 0x0007e4000c101d08 */
.L_x_6447:
[----:B------:R-:W-:Y:S05]  /*dd40*/  BSYNC B1 ;  /* 0x0000000000017941 */ /* 0x000fea0003800000 */
.L_x_6446:
[----:B----4-:R4:W0:Y:S01]  /*dd50*/  SHFL.IDX PT, R3, R20, 0x2, 0x181f ;  /* 0x00581f0014037f89 */ /* 0x01082200000e0000 */
[----:B------:R-:W-:Y:S03]  /*dd60*/  BSSY B1, `(.L_x_6448) ;  /* 0x000000d000017945 */ /* 0x000fe60003800000 */
[----:B---3--:R4:W3:Y:S01]  /*dd70*/  SHFL.IDX PT, R8, R0, 0x2, 0x181f ;  /* 0x00581f0000087f89 */ /* 0x0088e200000e0000 */
        /* <DEDUP_REMOVED lines=8> */
[----:B------:R-:W-:-:S03]  /*de00*/  @!P3 LEA.HI.X R9, R22, R3, R48, 0x1, P1 ;  /* 0x000000031609b211 */ /* 0x000fc600008f0c30 */
[----:B------:R0:W-:Y:S04]  /*de10*/  @!P2 ST.E.128 desc[UR8][R4.64], R24 ;  /* 0x000000180400a985 */ /* 0x0001e8000c101d08 */
[----:B------:R0:W-:Y:S02]  /*de20*/  @!P3 ST.E.128 desc[UR8][R8.64], R40 ;  /* 0x000000280800b985 */ /* 0x0001e4000c101d08 */
.L_x_6449:
[----:B------:R-:W-:Y:S05]  /*de30*/  BSYNC B1 ;  /* 0x0000000000017941 */ /* 0x000fea0003800000 */
.L_x_6448:
[----:B0-----:R-:W-:Y:S01]  /*de40*/  VIADD R3, R49, 0x60 ;  /* 0x0000006031037836 */ /* 0x001fe20000000000 */
[----:B-12-4-:R-:W4:Y:S04]  /*de50*/  SHFL.IDX PT, R20, R20, 0x3, 0x181f ;  /* 0x00781f0014147f89 */ /* 0x016f2800000e0000 */
[----:B------:R-:W-:Y:S01]  /*de60*/  ISETP.GE.AND P0, PT, R3, R6, PT ;  /* 0x000000060300720c */ /* 0x000fe20003f06270 */
[----:B------:R-:W0:-:S12]  /*de70*/  SHFL.IDX PT, R0, R0, 0x3, 0x181f ;  /* 0x00781f0000007f89 */ /* 0x000e1800000e0000 */
[----:B------:R-:W-:Y:S05]  /*de80*/  @P0 BRA `(.L_x_6450) ;  /* 0x0000001c00040947 */ /* 0x000fea0003800000 */
[----:B------:R-:W-:Y:S01]  /*de90*/  ULDC UR4, c[0x0][0xac8] ;  /* 0x0002b20000047ab9 */ /* 0x000fe20000000800 */
[----:B------:R-:W-:Y:S01]  /*dea0*/  ULDC.64 UR8, c[0x0][0x208] ;  /* 0x0000820000087ab9 */ /* 0x000fe20000000a00 */
[----:B------:R-:W-:-:S13]  /*deb0*/  ISETP.GE.AND P1, PT, R17, UR4, PT ;  /* 0x0000000411007c0c */ /* 0x000fda000bf26270 */
[----:B0-----:R-:W-:-:S04]  /*dec0*/  @!P1 LEA R4, P0, R17, R0, 0x1 ;  /* 0x0000000011049211 */ /* 0x001fc800078008ff */
[----:B----4-:R-:W-:Y:S02]  /*ded0*/  @!P1 LEA.HI.X R5, R17, R20, R50, 0x1, P0 ;  /* 0x0000001411059211 */ /* 0x010fe400000f0c32 */
[----:B------:R-:W-:-:S03]  /*dee0*/  ISETP.GE.AND P0, PT, R22, UR4, PT ;  /* 0x0000000416007c0c */ /* 0x000fc6000bf06270 */
[----:B------:R0:W-:Y:S10]  /*def0*/  @!P1 ST.E.128 desc[UR8][R4.64], R28 ;  /* 0x0000001c04009985 */ /* 0x0001f4000c101d08 */
[----:B------:R-:W-:Y:S05]  /*df00*/  @P0 BRA `(.L_x_6450) ;  /* 0x0000001800e40947 */ /* 0x000fea0003800000 */
[----:B0-----:R-:W-:Y:S01]  /*df10*/  LEA R4, P0, R22, R0, 0x1 ;  /* 0x0000000016047211 */ /* 0x001fe200078008ff */
[----:B------:R-:W-:-:S03]  /*df20*/  ULDC.64 UR8, c[0x0][0x208] ;  /* 0x0000820000087ab9 */ /* 0x000fc60000000a00 */
[----:B------:R-:W-:-:S05]  /*df30*/  LEA.HI.X R5, R22, R20, R48, 0x1, P0 ;  /* 0x0000001416057211 */ /* 0x000fca00000f0c30 */
[----:B------:R0:W-:Y:S01]  /*df40*/  ST.E.128 desc[UR8][R4.64], R44 ;  /* 0x0000002c04007985 */ /* 0x0001e2000c101d08 */
[----:B------:R-:W-:Y:S05]  /*df50*/  BRA `(.L_x_6450) ;  /* 0x0000001800d07947 */ /* 0x000fea0003800000 */
.L_x_6443:
[----:B------:R0:W5:Y:S01]  /*df60*/  LDL R103, [R1+0x4] ;  /* 0x0000040001677983 */ /* 0x0001620000100800 */
[----:B------:R-:W-:Y:S01]  /*df70*/  ULDC.64 UR12, c[0x0][0xb08] ;  /* 0x0002c200000c7ab9 */ /* 0x000fe20000000a00 */
[----:B------:R-:W-:Y:S01]  /*df80*/  R2UR UR15, R222 ;  /* 0x00000000de0f72ca */ /* 0x000fe200000e0000 */
[----:B------:R-:W-:Y:S01]  /*df90*/  UIMAD UR10, UR11, UR12, URZ ;  /* 0x0000000c0b0a72a4 */ /* 0x000fe2000f8e023f */
[----:B------:R-:W1:Y:S01]  /*dfa0*/  @P1 LDC R0, c[0x0][0xbec] ;  /* 0x0002fb00ff001b82 */ /* 0x000e620000000800 */
[----:B------:R-:W-:Y:S01]  /*dfb0*/  UIMAD.WIDE.U32 UR8, UR4, UR12, URZ ;  /* 0x0000000c040872a5 */ /* 0x000fe2000f8e003f */
[----:B------:R-:W-:Y:S01]  /*dfc0*/  R2UR UR14, R221 ;  /* 0x00000000dd0e72ca */ /* 0x000fe200000e0000 */
[----:B------:R-:W-:Y:S01]  /*dfd0*/  UIMAD UR10, UR4, UR13, UR10 ;  /* 0x0000000d040a72a4 */ /* 0x000fe2000f8e020a */
[----:B------:R-:W-:Y:S01]  /*dfe0*/  IMAD.MOV.U32 R3, RZ, RZ, R15 ;  /* 0x000000ffff037224 */ /* 0x000fe200078e000f */
[----:B------:R-:W-:Y:S01]  /*dff0*/  USHF.R.S32.HI UR4, URZ, 0x1f, UR7 ;  /* 0x0000001f3f047899 */ /* 0x000fe20008011407 */
[----:B------:R-:W-:Y:S01]  /*e000*/  ISETP.GE.AND P0, PT, R25, R6, PT ;  /* 0x000000061900720c */ /* 0x000fe20003f06270 */
[----:B------:R-:W-:Y:S01]  /*e010*/  UIADD3 UR9, UR9, UR10, URZ ;  /* 0x0000000a09097290 */ /* 0x000fe2000fffe03f */
[----:B------:R-:W2:Y:S01]  /*e020*/  @P1 LDC R5, c[0x0][0xbf0] ;  /* 0x0002fc00ff051b82 */ /* 0x000ea20000000800 */
[----:B------:R-:W-:Y:S01]  /*e030*/  VIADD R18, R18, 0x34820 ;  /* 0x0003482012127836 */ /* 0x000fe20000000000 */
[----:B------:R-:W-:Y:S01]  /*e040*/  ULDC.64 UR10, c[0x0][0xb38] ;  /* 0x0002ce00000a7ab9 */ /* 0x000fe20000000a00 */
[----:B------:R-:W-:Y:S01]  /*e050*/  BSSY B1, `(.L_x_6451) ;  /* 0x0000076000017945 */ /* 0x000fe20003800000 */
[----:B------:R-:W-:Y:S01]  /*e060*/  UIMAD.WIDE.U32 UR8, UR15, UR10, UR8 ;  /* 0x0000000a0f0872a5 */ /* 0x000fe2000f8e0008 */
[----:B------:R-:W-:-:S02]  /*e070*/  SHF.R.S32.HI R24, RZ, 0x1f, R223 ;  /* 0x0000001fff187819 */ /* 0x000fc400000114df */
[----:B------:R-:W-:Y:S01]  /*e080*/  PRMT R18, RZ, 0x654, R18 ;  /* 0x00000654ff127816 */ /* 0x000fe20000000012 */
[----:B------:R-:W-:Y:S01]  /*e090*/  UIMAD UR9, UR15, UR11, UR9 ;  /* 0x0000000b0f0972a4 */ /* 0x000fe2000f8e0209 */
[----:B------:R-:W-:Y:S02]  /*e0a0*/  SHF.R.S32.HI R26, RZ, 0x1f, R224 ;  /* 0x0000001fff1a7819 */ /* 0x000fe400000114e0 */
[----:B------:R-:W-:Y:S01]  /*e0b0*/  ULDC.64 UR10, c[0x0][0xb40] ;  /* 0x0002d000000a7ab9 */ /* 0x000fe20000000a00 */
[----:B------:R0:W-:Y:S01]  /*e0c0*/  SYNCS.ARRIVE.TRANS64.RED.A1T0 RZ, [R18+URZ], RZ ;  /* 0x000000ff12ff79a7 */ /* 0x0001e2000810043f */
[----:B------:R-:W-:Y:S01]  /*e0d0*/  UIMAD UR4, UR4, UR10, URZ ;  /* 0x0000000a040472a4 */ /* 0x000fe2000f8e023f */
[----:B------:R-:W-:Y:S01]  /*e0e0*/  SHF.R.S32.HI R28, RZ, 0x1f, R225 ;  /* 0x0000001fff1c7819 */ /* 0x000fe200000114e1 */
[----:B------:R-:W-:Y:S01]  /*e0f0*/  UIMAD.WIDE.U32 UR8, UR7, UR10, UR8 ;  /* 0x0000000a070872a5 */ /* 0x000fe2000f8e0008 */
[----:B-1----:R-:W-:Y:S01]  /*e100*/  @P1 IMAD.HI.U32 R0, R15, R0, RZ ;  /* 0x000000000f001227 */ /* 0x002fe200078e00ff */
[----:B------:R-:W-:Y:S01]  /*e110*/  UIMAD UR4, UR7, UR11, UR4 ;  /* 0x0000000b070472a4 */ /* 0x000fe2000f8e0204 */
[----:B------:R-:W-:-:S02]  /*e120*/  SHF.R.S32.HI R29, RZ, 0x1f, R226 ;  /* 0x0000001fff1d7819 */ /* 0x000fc400000114e2 */
[----:B------:R-:W-:Y:S01]  /*e130*/  ULDC.64 UR10, c[0x0][0xb48] ;  /* 0x0002d200000a7ab9 */ /* 0x000fe20000000a00 */
[----:B------:R-:W-:Y:S01]  /*e140*/  UIADD3 UR9, UR9, UR4, URZ ;  /* 0x0000000409097290 */ /* 0x000fe2000fffe03f */
[----:B------:R-:W-:Y:S02]  /*e150*/  SHF.R.S32.HI R30, RZ, 0x1f, R227 ;  /* 0x0000001fff1e7819 */ /* 0x000fe400000114e3 */
[----:B--2---:R-:W-:Y:S01]  /*e160*/  @P1 SHF.R.U32.HI R3, RZ, R5, R0 ;  /* 0x00000005ff031219 */ /* 0x004fe20000011600 */
[----:B------:R-:W-:Y:S01]  /*e170*/  UIMAD.WIDE.U32 UR8, UR14, UR10, UR8 ;  /* 0x0000000a0e0872a5 */ /* 0x000fe2000f8e0008 */
[----:B------:R-:W-:Y:S02]  /*e180*/  SHF.R.S32.HI R31, RZ, 0x1f, R228 ;  /* 0x0000001fff1f7819 */ /* 0x000fe400000114e4 */
[--C-:B------:R-:W-:Y:S01]  /*e190*/  SHF.R.S32.HI R0, RZ, 0x1f, R3.reuse ;  /* 0x0000001fff007819 */ /* 0x100fe20000011403 */
[----:B------:R-:W-:Y:S01]  /*e1a0*/  IMAD.MOV R4, RZ, RZ, -R3 ;  /* 0x000000ffff047224 */ /* 0x000fe200078e0a03 */
[----:B------:R-:W-:-:S02]  /*e1b0*/  UIMAD UR4, UR14, UR11, UR9 ;  /* 0x0000000b0e0472a4 */ /* 0x000fc4000f8e0209 */
        /* <DEDUP_REMOVED lines=23> */
[----:B------:R-:W-:-:S03]  /*e330*/  ULDC.64 UR8, c[0x0][0xb00] ;  /* 0x0002c00000087ab9 */ /* 0x000fc60000000a00 */
[----:B------:R-:W-:Y:S01]  /*e340*/  IMAD.IADD R3, R5, 0x1, R3 ;  /* 0x0000000105037824 */ /* 0x000fe200078e0203 */
[----:B------:R-:W-:-:S04]  /*e350*/  LEA R0, P1, R4, UR8, 0x2 ;  /* 0x0000000804007c11 */ /* 0x000fc8000f8210ff */
[----:B------:R-:W-:Y:S01]  /*e360*/  LEA.HI.X R3, R4, UR9, R3, 0x2, P1 ;  /* 0x0000000904037c11 */ /* 0x000fe200088f1403 */
[----:B------:R0:W1:Y:S04]  /*e370*/  SHFL.IDX PT, R8, R0, RZ, 0x1c1f ;  /* 0x001c1fff00087589 */ /* 0x00006800000e0000 */
[----:B------:R0:W2:Y:S01]  /*e380*/  SHFL.IDX PT, R9, R3, RZ, 0x1c1f ;  /* 0x001c1fff03097589 */ /* 0x0000a200000e0000 */
[----:B------:R-:W-:Y:S05]  /*e390*/  @P0 BRA `(.L_x_6452) ;  /* 0x0000000400040947 */ /* 0x000fea0003800000 */
[----:B------:R-:W-:Y:S01]  /*e3a0*/  ULDC UR4, c[0x0][0xac8] ;  /* 0x0002b20000047ab9 */ /* 0x000fe20000000800 */
[----:B------:R-:W-:Y:S01]  /*e3b0*/  ULDC.64 UR8, c[0x0][0x208] ;  /* 0x0000820000087ab9 */ /* 0x000fe20000000a00 */
[----:B-----5:R-:W-:Y:S02]  /*e3c0*/  ISETP.GE.AND P3, PT, R103, UR4, PT ;  /* 0x0000000467007c0c */ /* 0x020fe4000bf66270 */
[----:B------:R-:W-:Y:S02]  /*e3d0*/  ISETP.GE.AND P2, PT, R237, UR4, PT ;  /* 0x00000004ed007c0c */ /* 0x000fe4000bf46270 */
[----:B------:R-:W-:Y:S02]  /*e3e0*/  ISETP.GE.AND P1, PT, R236, UR4, PT ;  /* 0x00000004ec007c0c */ /* 0x000fe4000bf26270 */
[----:B------:R-:W-:Y:S02]  /*e3f0*/  ISETP.GE.AND P0, PT, R235, UR4, PT ;  /* 0x00000004eb007c0c */ /* 0x000fe4000bf06270 */
[----:B------:R-:W-:-:S05]  /*e400*/  ISETP.GE.AND P4, PT, R233, UR4, PT ;  /* 0x00000004e9007c0c */ /* 0x000fca000bf86270 */
[----:B-12---:R-:W-:Y:S02]  /*e410*/  @!P3 IMAD.WIDE R4, R103, 0x4, R8 ;  /* 0x000000046704b825 */ /* 0x006fe400078e0208 */
[CC--:B------:R-:W-:Y:S02]  /*e420*/  @!P2 LEA R10, P6, R237.reuse, R8.reuse, 0x2 ;  /* 0x00000008ed0aa211 */ /* 0x0c0fe400078c10ff */
[-C--:B------:R-:W-:Y:S01]  /*e430*/  @!P1 LEA R12, P5, R236, R8.reuse, 0x2 ;  /* 0x00000008ec0c9211 */ /* 0x080fe200078a10ff */
[----:B------:R1:W-:Y:S01]  /*e440*/  @!P3 ST.E.64 desc[UR8][R4.64], R20 ;  /* 0x000000140400b985 */ /* 0x0003e2000c101b08 */
[----:B------:R-:W-:Y:S02]  /*e450*/  ISETP.GE.AND P3, PT, R234, UR4, PT ;  /* 0x00000004ea007c0c */ /* 0x000fe4000bf66270 */
        /* <DEDUP_REMOVED lines=8> */
[-C--:B-1----:R-:W-:Y:S01]  /*e4e0*/  @!P3 LEA R4, P6, R234, R8.reuse, 0x2 ;  /* 0x00000008ea04b211 */ /* 0x082fe200078c10ff */
[----:B------:R1:W-:Y:S01]  /*e4f0*/  @!P0 ST.E.64 desc[UR8][R14.64], R36 ;  /* 0x000000240e008985 */ /* 0x0003e2000c101b08 */
[----:B0-----:R-:W-:-:S02]  /*e500*/  @!P4 LEA R18, P0, R233, R8, 0x2 ;  /* 0x00000008e912c211 */ /* 0x001fc400078010ff */
[----:B------:R-:W-:Y:S02]  /*e510*/  ISETP.GE.AND P1, PT, R230, UR4, PT ;  /* 0x00000004e6007c0c */ /* 0x000fe4000bf26270 */
[-C--:B------:R-:W-:Y:S02]  /*e520*/  @!P4 LEA.HI.X R19, R233, R9.reuse, R98, 0x2, P0 ;  /* 0x00000009e913c211 */ /* 0x080fe400000f1462 */
[----:B------:R-:W-:Y:S02]  /*e530*/  @!P3 LEA.HI.X R5, R234, R9, R99, 0x2, P6 ;  /* 0x00000009ea05b211 */ /* 0x000fe400030f1463 */
[----:B------:R-:W-:Y:S02]  /*e540*/  ISETP.GE.AND P0, PT, R229, UR4, PT ;  /* 0x00000004e5007c0c */ /* 0x000fe4000bf06270 */
[----:B------:R-:W-:Y:S01]  /*e550*/  @!P5 LEA R20, P6, R232, R8, 0x2 ;  /* 0x00000008e814d211 */ /* 0x000fe200078c10ff */
[----:B------:R0:W-:Y:S01]  /*e560*/  @!P3 ST.E.64 desc[UR8][R4.64], R40 ;  /* 0x000000280400b985 */ /* 0x0001e2000c101b08 */
[----:B------:R-:W-:-:S02]  /*e570*/  ISETP.GE.AND P3, PT, R228, UR4, PT ;  /* 0x00000004e4007c0c */ /* 0x000fc4000bf66270 */
[----:B------:R-:W-:Y:S01]  /*e580*/  @!P5 LEA.HI.X R21, R232, R9, R35, 0x2, P6 ;  /* 0x00000009e815d211 */ /* 0x000fe200030f1423 */
[----:B------:R4:W-:Y:S01]  /*e590*/  @!P4 ST.E.64 desc[UR8][R18.64], R44 ;  /* 0x0000002c1200c985 */ /* 0x0009e2000c101b08 */
[----:B--2---:R-:W-:-:S03]  /*e5a0*/  @!P2 LEA R10, P4, R231, R8, 0x2 ;  /* 0x00000008e70aa211 */ /* 0x004fc600078810ff */
[----:B------:R-:W-:Y:S01]  /*e5b0*/  @!P5 ST.E.64 desc[UR8][R20.64], R48 ;  /* 0x000000301400d985 */ /* 0x000fe2000c101b08 */
[CC--:B---3--:R-:W-:Y:S02]  /*e5c0*/  @!P1 LEA R12, P5, R230.reuse, R8.reuse, 0x2 ;  /* 0x00000008e60c9211 */ /* 0x0c8fe400078a10ff */
[-C--:B------:R-:W-:Y:S02]  /*e5d0*/  @!P2 LEA.HI.X R11, R231, R9.reuse, R34, 0x2, P4 ;  /* 0x00000009e70ba211 */ /* 0x080fe400020f1422 */
[----:B-1----:R-:W-:Y:S02]  /*e5e0*/  @!P0 LEA R14, P6, R229, R8, 0x2 ;  /* 0x00000008e50e8211 */ /* 0x002fe400078c10ff */
[----:B------:R-:W-:Y:S01]  /*e5f0*/  ISETP.GE.AND P4, PT, R227, UR4, PT ;  /* 0x00000004e3007c0c */ /* 0x000fe2000bf86270 */
[----:B------:R1:W-:Y:S01]  /*e600*/  @!P2 ST.E.64 desc[UR8][R10.64], R52 ;  /* 0x000000340a00a985 */ /* 0x0003e2000c101b08 */
[-C--:B------:R-:W-:Y:S02]  /*e610*/  @!P1 LEA.HI.X R13, R230, R9.reuse, R33, 0x2, P5 ;  /* 0x00000009e60d9211 */ /* 0x080fe400028f1421 */
[----:B------:R-:W-:-:S02]  /*e620*/  @!P0 LEA.HI.X R15, R229, R9, R32, 0x2, P6 ;  /* 0x00000009e50f8211 */ /* 0x000fc400030f1420 */
[----:B------:R-:W-:Y:S01]  /*e630*/  ISETP.GE.AND P2, PT, R226, UR4, PT ;  /* 0x00000004e2007c0c */ /* 0x000fe2000bf46270 */
[----:B------:R2:W-:Y:S01]  /*e640*/  @!P1 ST.E.64 desc[UR8][R12.64], R56 ;  /* 0x000000380c009985 */ /* 0x0005e2000c101b08 */
[----:B0-----:R-:W-:Y:S02]  /*e650*/  @!P3 LEA R4, P5, R228, R8, 0x2 ;  /* 0x00000008e404b211 */ /* 0x001fe400078a10ff */
[----:B------:R-:W-:Y:S01]  /*e660*/  ISETP.GE.AND P1, PT, R225, UR4, PT ;  /* 0x00000004e1007c0c */ /* 0x000fe2000bf26270 */
[----:B------:R0:W-:Y:S01]  /*e670*/  @!P0 ST.E.64 desc[UR8][R14.64], R60 ;  /* 0x0000003c0e008985 */ /* 0x0001e2000c101b08 */
[----:B------:R-:W-:Y:S02]  /*e680*/  ISETP.GE.AND P0, PT, R224, UR4, PT ;  /* 0x00000004e0007c0c */ /* 0x000fe4000bf06270 */
[----:B------:R-:W-:Y:S02]  /*e690*/  @!P3 LEA.HI.X R5, R228, R9, R31, 0x2, P5 ;  /* 0x00000009e405b211 */ /* 0x000fe400028f141f */
[----:B------:R-:W-:-:S02]  /*e6a0*/  ISETP.GE.AND P5, PT, R223, UR4, PT ;  /* 0x00000004df007c0c */ /* 0x000fc4000bfa6270 */
[CC--:B----4-:R-:W-:Y:S01]  /*e6b0*/  @!P4 LEA R18, P6, R227.reuse, R8.reuse, 0x2 ;  /* 0x00000008e312c211 */ /* 0x0d0fe200078c10ff */
[----:B------:R3:W-:Y:S01]  /*e6c0*/  @!P3 ST.E.64 desc[UR8][R4.64], R64 ;  /* 0x000000400400b985 */ /* 0x0007e2000c101b08 */
[CC--:B-1----:R-:W-:Y:S02]  /*e6d0*/  @!P2 LEA R10, P3, R226.reuse, R8.reuse, 0x2 ;  /* 0x00000008e20aa211 */ /* 0x0c2fe400078610ff */
[-C--:B------:R-:W-:Y:S02]  /*e6e0*/  @!P4 LEA.HI.X R19, R227, R9.reuse, R30, 0x2, P6 ;  /* 0x00000009e313c211 */ /* 0x080fe400030f141e */
[-C--:B--2---:R-:W-:Y:S02]  /*e6f0*/  @!P1 LEA R12, P6, R225, R8.reuse, 0x2 ;  /* 0x00000008e10c9211 */ /* 0x084fe400078c10ff */
[----:B------:R-:W-:Y:S01]  /*e700*/  @!P2 LEA.HI.X R11, R226, R9, R29, 0x2, P3 ;  /* 0x00000009e20ba211 */ /* 0x000fe200018f141d */
[----:B------:R3:W-:Y:S01]  /*e710*/  @!P4 ST.E.64 desc[UR8][R18.64], R68 ;  /* 0x000000441200c985 */ /* 0x0007e2000c101b08 */
[----:B0-----:R-:W-:-:S02]  /*e720*/  @!P0 LEA R14, P4, R224, R8, 0x2 ;  /* 0x00000008e00e8211 */ /* 0x001fc400078810ff */
        /* <DEDUP_REMOVED lines=8> */
.L_x_6452:
[----:B------:R-:W-:Y:S05]  /*e7b0*/  BSYNC B1 ;  /* 0x0000000000017941 */ /* 0x000fea0003800000 */
.L_x_6451:
        /* <DEDUP_REMOVED lines=8> */
[----:B-----5:R-:W-:Y:S02]  /*e840*/  ISETP.GE.AND P2, PT, R103, UR4, PT ;  /* 0x0000000467007c0c */ /* 0x020fe4000bf46270 */
[----:B------:R-:W-:Y:S02]  /*e850*/  ISETP.GE.AND P4, PT, R234, UR4, PT ;  /* 0x00000004ea007c0c */ /* 0x000fe4000bf86270 */
[----:B------:R-:W-:-:S05]  /*e860*/  ISETP.GE.AND P3, PT, R235, UR4, PT ;  /* 0x00000004eb007c0c */ /* 0x000fca000bf66270 */
[CC--:B-1----:R-:W-:Y:S02]  /*e870*/  @!P1 LEA R10, P5, R237.reuse, R8.reuse, 0x2 ;  /* 0x00000008ed0a9211 */ /* 0x0c2fe400078a10ff */
[CC--:B------:R-:W-:Y:S02]  /*e880*/  @!P0 LEA R12, P6, R236.reuse, R8.reuse, 0x2 ;  /* 0x00000008ec0c8211 */ /* 0x0c0fe400078c10ff */
[-C--:B---3--:R-:W-:Y:S01]  /*e890*/  @!P1 LEA.HI.X R11, R237, R9.reuse, R102, 0x2, P5 ;  /* 0x00000009ed0b9211 */ /* 0x088fe200028f1466 */
[----:B------:R-:W-:Y:S01]  /*e8a0*/  @!P2 IMAD.WIDE R4, R103, 0x4, R8 ;  /* 0x000000046704a825 */ /* 0x000fe200078e0208 */
[----:B------:R-:W-:Y:S02]  /*e8b0*/  ISETP.GE.AND P5, PT, R233, UR4, PT ;  /* 0x00000004e9007c0c */ /* 0x000fe4000bfa6270 */
[----:B------:R-:W-:Y:S02]  /*e8c0*/  @!P0 LEA.HI.X R13, R236, R9, R101, 0x2, P6 ;  /* 0x00000009ec0d8211 */ /* 0x000fe400030f1465 */
[----:B------:R1:W-:Y:S01]  /*e8d0*/  @!P2 ST.E.64 desc[UR8][R4.64], R92 ;  /* 0x0000005c0400a985 */ /* 0x0003e2000c101b08 */
[----:B0-----:R-:W-:-:S02]  /*e8e0*/  @!P4 LEA R18, P2, R234, R8, 0x2 ;  /* 0x00000008ea12c211 */ /* 0x001fc400078410ff */
[----:B------:R-:W-:Y:S01]  /*e8f0*/  @!P3 LEA R14, P6, R235, R8, 0x2 ;  /* 0x00000008eb0eb211 */ /* 0x000fe200078c10ff */
[----:B------:R-:W-:Y:S01]  /*e900*/  @!P1 ST.E.64 desc[UR8][R10.64], R94 ;  /* 0x0000005e0a009985 */ /* 0x000fe2000c101b08 */
[----:B------:R-:W-:Y:S02]  /*e910*/  ISETP.GE.AND P1, PT, R231, UR4, PT ;  /* 0x00000004e7007c0c */ /* 0x000fe4000bf26270 */
[-C--:B------:R-:W-:Y:S01]  /*e920*/  @!P4 LEA.HI.X R19, R234, R9.reuse, R99, 0x2, P2 ;  /* 0x00000009ea13c211 */ /* 0x080fe200010f1463 */
[----:B------:R0:W-:Y:S01]  /*e930*/  @!P0 ST.E.64 desc[UR8][R12.64], R96 ;  /* 0x000000600c008985 */ /* 0x0001e2000c101b08 */
[----:B------:R-:W-:Y:S02]  /*e940*/  ISETP.GE.AND P0, PT, R232, UR4, PT ;  /* 0x00000004e8007c0c */ /* 0x000fe4000bf06270 */
[----:B------:R-:W-:Y:S02]  /*e950*/  ISETP.GE.AND P2, PT, R230, UR4, PT ;  /* 0x00000004e6007c0c */ /* 0x000fe4000bf46270 */
[----:B------:R-:W-:-:S02]  /*e960*/  @!P3 LEA.HI.X R15, R235, R9, R100, 0x2, P6 ;  /* 0x00000009eb0fb211 */ /* 0x000fc400030f1464 */
[----:B------:R-:W-:-:S03]  /*e970*/  @!P5 LEA R20, P6, R233, R8, 0x2 ;  /* 0x00000008e914d211 */ /* 0x000fc600078c10ff */
[----:B------:R2:W-:Y:S01]  /*e980*/  @!P3 ST.E.64 desc[UR8][R14.64], R38 ;  /* 0x000000260e00b985 */ /* 0x0005e2000c101b08 */
[-C--:B------:R-:W-:Y:S02]  /*e990*/  @!P5 LEA.HI.X R21, R233, R9.reuse, R98, 0x2, P6 ;  /* 0x00000009e915d211 */ /* 0x080fe400030f1462 */
[----:B------:R-:W-:Y:S01]  /*e9a0*/  ISETP.GE.AND P3, PT, R229, UR4, PT ;  /* 0x00000004e5007c0c */ /* 0x000fe2000bf66270 */
[----:B------:R3:W-:Y:S01]  /*e9b0*/  @!P4 ST.E.64 desc[UR8][R18.64], R42 ;  /* 0x0000002a1200c985 */ /* 0x0007e2000c101b08 */
[-C--:B-1----:R-:W-:Y:S02]  /*e9c0*/  @!P0 LEA R4, P4, R232, R8.reuse, 0x2 ;  /* 0x00000008e8048211 */ /* 0x082fe400078810ff */
[-C--:B0-----:R-:W-:Y:S01]  /*e9d0*/  @!P2 LEA R12, P6, R230, R8.reuse, 0x2 ;  /* 0x00000008e60ca211 */ /* 0x081fe200078c10ff */
[----:B------:R-:W-:Y:S01]  /*e9e0*/  @!P5 ST.E.64 desc[UR8][R20.64], R46 ;  /* 0x0000002e1400d985 */ /* 0x000fe2000c101b08 */
[----:B------:R-:W-:Y:S02]  /*e9f0*/  @!P1 LEA R10, P5, R231, R8, 0x2 ;  /* 0x00000008e70a9211 */ /* 0x000fe400078a10ff */
[----:B------:R-:W-:-:S02]  /*ea00*/  @!P0 LEA.HI.X R5, R232, R9, R35, 0x2, P4 ;  /* 0x00000009e8058211 */ /* 0x000fc400020f1423 */
[----:B------:R-:W-:Y:S02]  /*ea10*/  ISETP.GE.AND P4, PT, R228, UR4, PT ;  /* 0x00000004e4007c0c */ /* 0x000fe4000bf86270 */
[-C--:B------:R-:W-:Y:S01]  /*ea20*/  @!P1 LEA.HI.X R11, R231, R9.reuse, R34, 0x2, P5 ;  /* 0x00000009e70b9211 */ /* 0x080fe200028f1422 */
[----:B------:R-:W-:Y:S01]  /*ea30*/  @!P0 ST.E.64 desc[UR8][R4.64], R50 ;  /* 0x0000003204008985 */ /* 0x000fe2000c101b08 */
[----:B------:R-:W-:Y:S02]  /*ea40*/  @!P2 LEA.HI.X R13, R230, R9, R33, 0x2, P6 ;  /* 0x00000009e60da211 */ /* 0x000fe400030f1421 */
[----:B------:R-:W-:Y:S01]  /*ea50*/  ISETP.GE.AND P0, PT, R225, UR4, PT ;  /* 0x00000004e1007c0c */ /* 0x000fe2000bf06270 */
[----:B------:R0:W-:Y:S01]  /*ea60*/  @!P1 ST.E.64 desc[UR8][R10.64], R54 ;  /* 0x000000360a009985 */ /* 0x0001e2000c101b08 */
[----:B------:R-:W-:Y:S02]  /*ea70*/  ISETP.GE.AND P1, PT, R226, UR4, PT ;  /* 0x00000004e2007c0c */ /* 0x000fe4000bf26270 */
[----:B--2---:R-:W-:Y:S01]  /*ea80*/  @!P3 LEA R14, P5, R229, R8, 0x2 ;  /* 0x00000008e50eb211 */ /* 0x004fe200078a10ff */
[----:B------:R1:W-:Y:S01]  /*ea90*/  @!P2 ST.E.64 desc[UR8][R12.64], R58 ;  /* 0x0000003a0c00a985 */ /* 0x0003e2000c101b08 */
[----:B------:R-:W-:-:S02]  /*eaa0*/  ISETP.GE.AND P2, PT, R227, UR4, PT ;  /* 0x00000004e3007c0c */ /* 0x000fc4000bf46270 */
[CC--:B---3--:R-:W-:Y:S02]  /*eab0*/  @!P4 LEA R18, P6, R228.reuse, R8.reuse, 0x2 ;  /* 0x00000008e412c211 */ /* 0x0c8fe400078c10ff */
[-C--:B------:R-:W-:Y:S02]  /*eac0*/  @!P3 LEA.HI.X R15, R229, R9.reuse, R32, 0x2, P5 ;  /* 0x00000009e50fb211 */ /* 0x080fe400028f1420 */
[----:B------:R-:W-:Y:S02]  /*ead0*/  @!P4 LEA.HI.X R19, R228, R9, R31, 0x2, P6 ;  /* 0x00000009e413c211 */ /* 0x000fe400030f141f */
[----:B------:R-:W-:Y:S01]  /*eae0*/  ISETP.GE.AND P5, PT, R224, UR4, PT ;  /* 0x00000004e0007c0c */ /* 0x000fe2000bfa6270 */
[----:B------:R2:W-:Y:S01]  /*eaf0*/  @!P3 ST.E.64 desc[UR8][R14.64], R62 ;  /* 0x0000003e0e00b985 */ /* 0x0005e2000c101b08 */
[----:B0-----:R-:W-:-:S03]  /*eb00*/  @!P1 LEA R10, P6, R226, R8, 0x2 ;  /* 0x00000008e20a9211 */ /* 0x001fc600078c10ff */
[-C--:B------:R-:W-:Y:S01]  /*eb10*/  @!P2 LEA R4, P3, R227, R8.reuse, 0x2 ;  /* 0x00000008e304a211 */ /* 0x080fe200078610ff */
[----:B------:R2:W-:Y:S01]  /*eb20*/  @!P4 ST.E.64 desc[UR8][R18.64], R66 ;  /* 0x000000421200c985 */ /* 0x0005e2000c101b08 */
[-C--:B-1----:R-:W-:Y:S02]  /*eb30*/  @!P0 LEA R12, P4, R225, R8.reuse, 0x2 ;  /* 0x00000008e10c8211 */ /* 0x082fe400078810ff */
[-C--:B------:R-:W-:Y:S02]  /*eb40*/  @!P2 LEA.HI.X R5, R227, R9.reuse, R30, 0x2, P3 ;  /* 0x00000009e305a211 */ /* 0x080fe400018f141e */
[-C--:B------:R-:W-:Y:S02]  /*eb50*/  @!P1 LEA.HI.X R11, R226, R9.reuse, R29, 0x2, P6 ;  /* 0x00000009e20b9211 */ /* 0x080fe400030f141d */
[----:B------:R-:W-:Y:S01]  /*eb60*/  @!P0 LEA.HI.X R13, R225, R9, R28, 0x2, P4 ;  /* 0x00000009e10d8211 */ /* 0x000fe200020f141c */
[----:B------:R2:W-:Y:S01]  /*eb70*/  @!P2 ST.E.64 desc[UR8][R4.64], R70 ;  /* 0x000000460400a985 */ /* 0x0005e2000c101b08 */
[----:B------:R-:W-:-:S03]  /*eb80*/  @!P5 LEA R20, P3, R224, R8, 0x2 ;  /* 0x00000008e014d211 */ /* 0x000fc600078610ff */
[----:B------:R2:W-:Y:S01]  /*eb90*/  @!P1 ST.E.64 desc[UR8][R10.64], R74 ;  /* 0x0000004a0a009985 */ /* 0x0005e2000c101b08 */
[----:B------:R-:W-:-:S03]  /*eba0*/  @!P5 LEA.HI.X R21, R224, R9, R26, 0x2, P3 ;  /* 0x00000009e015d211 */ /* 0x000fc600018f141a */
[----:B------:R2:W-:Y:S01]  /*ebb0*/  @!P0 ST.E.64 desc[UR8][R12.64], R78 ;  /* 0x0000004e0c008985 */ /* 0x0005e2000c101b08 */
[----:B------:R-:W-:-:S03]  /*ebc0*/  ISETP.GE.AND P0, PT, R223, UR4, PT ;  /* 0x00000004df007c0c */ /* 0x000fc6000bf06270 */
[----:B------:R2:W-:Y:S10]  /*ebd0*/  @!P5 ST.E.64 desc[UR8][R20.64], R82 ;  /* 0x000000521400d985 */ /* 0x0005f4000c101b08 */
[----:B------:R-:W-:Y:S05]  /*ebe0*/  @P0 BRA `(.L_x_6450) ;  /* 0x0000000c00ac0947 */ /* 0x000fea0003800000 */
[----:B--2---:R-:W-:Y:S01]  /*ebf0*/  LEA R4, P0, R223, R8, 0x2 ;  /* 0x00000008df047211 */ /* 0x004fe200078010ff */
[----:B------:R-:W-:-:S03]  /*ec00*/  ULDC.64 UR8, c[0x0][0x208] ;  /* 0x0000820000087ab9 */ /* 0x000fc60000000a00 */
[----:B------:R-:W-:-:S05]  /*ec10*/  LEA.HI.X R5, R223, R9, R24, 0x2, P0 ;  /* 0x00000009df057211 */ /* 0x000fca00000f1418 */
[----:B------:R0:W-:Y:S01]  /*ec20*/  ST.E.64 desc[UR8][R4.64], R86 ;  /* 0x0000005604007985 */ /* 0x0001e2000c101b08 */
[----:B------:R-:W-:Y:S05]  /*ec30*/  BRA `(.L_x_6450) ;  /* 0x0000000c00987947 */ /* 0x000fea0003800000 */
.L_x_6441:
        /* <DEDUP_REMOVED lines=41> */
.L_x_6453:
[----:B------:R-:W-:Y:S01]  /*eed0*/  R2UR UR7, R11 ;  /* 0x000000000b0772ca */ /* 0x000fe200000e0000 */
[----:B------:R-:W-:Y:S01]  /*eee0*/  BSSY B1, `(.L_x_6454) ;  /* 0x0000040000017945 */ /* 0x000fe20003800000 */
[----:B------:R-:W-:-:S11]  /*eef0*/  R2UR UR8, R10 ;  /* 0x000000000a0872ca */ /* 0x000fd600000e0000 */
[----:B------:R-:W-:Y:S02]  /*ef00*/  USEL UR7, UR7, URZ, !UP0 ;  /* 0x0000003f07077287 */ /* 0x000fe4000c000000 */
[----:B------:R-:W-:Y:S01]  /*ef10*/  USEL UR20, UR8, URZ, !UP0 ;  /* 0x0000003f08147287 */ /* 0x000fe2000c000000 */
[----:B------:R-:W-:Y:S11]  /*ef20*/  @P0 BRA `(.L_x_6455) ;  /* 0x0000000000ec0947 */ /* 0x000ff60003800000 */
[----:B------:R-:W2:Y:S01]  /*ef30*/  LDL R3, [R1] ;  /* 0x0000000001037983 */ /* 0x000ea20000100800 */
[----:B------:R-:W0:Y:S02]  /*ef40*/  LDC R11, c[0x0][0xbe8] ;  /* 0x0002fa00ff0b7b82 */ /* 0x000e240000000800 */
[----:B0----5:R-:W-:Y:S01]  /*ef50*/  IMAD R4, R0, R11, RZ ;  /* 0x0000000b00047224 */ /* 0x021fe200078e02ff */
[----:B--2---:R-:W-:-:S13]  /*ef60*/  R2UR UR8, R3 ;  /* 0x00000000030872ca */ /* 0x004fda00000e0000 */
[----:B------:R-:W-:-:S04]  /*ef70*/  IMAD.U32 R3, RZ, RZ, UR8 ;  /* 0x00000008ff037e24 */ /* 0x000fc8000f8e00ff */
[----:B------:R-:W-:-:S04]  /*ef80*/  IMAD R3, R3, 0x80, R6 ;  /* 0x0000008003037824 */ /* 0x000fc800078e0206 */
[----:B------:R-:W-:-:S05]  /*ef90*/  VIADD R6, R3, 0xffffff80 ;  /* 0xffffff8003067836 */ /* 0x000fca0000000000 */
[----:B------:R-:W-:-:S13]  /*efa0*/  ISETP.GE.AND P0, PT, R6, R4, PT ;  /* 0x000000040600720c */ /* 0x000fda0003f06270 */
[----:B------:R-:W-:Y:S05]  /*efb0*/  @P0 BRA `(.L_x_6455) ;  /* 0x0000000000c80947 */ /* 0x000fea0003800000 */
[----:B------:R-:W-:Y:S01]  /*efc0*/  ISETP.NE.AND P0, PT, R11, 0x1, PT ;  /* 0x000000010b00780c */ /* 0x000fe20003f05270 */
[----:B------:R-:W-:Y:S01]  /*efd0*/  UMOV UR17, 0x9b8 ;  /* 0x000009b800117882 */ /* 0x000fe20000000000 */
[----:B------:R-:W-:Y:S01]  /*efe0*/  R2UR UR9, R220 ;  /* 0x00000000dc0972ca */ /* 0x000fe200000e0000 */
[----:B------:R-:W-:Y:S01]  /*eff0*/  ULDC.64 UR24, c[0x0][0x208] ;  /* 0x0000820000187ab9 */ /* 0x000fe20000000a00 */
[----:B------:R-:W-:Y:S02]  /*f000*/  R2UR UR8, R221 ;  /* 0x00000000dd0872ca */ /* 0x000fe400000e0000 */
        /* <DEDUP_REMOVED lines=12> */
[----:B------:R-:W-:Y:S02]  /*f0d0*/  UIMAD.WIDE.U32 UR22, UR12, UR16, URZ ;  /* 0x000000100c1672a5 */ /* 0x000fe4000f8e003f */
[----:B------:R-:W-:Y:S01]  /*f0e0*/  UIMAD UR18, UR9, UR18, URZ ;  /* 0x00000012091272a4 */ /* 0x000fe2000f8e023f */
[----:B------:R-:W-:Y:S01]  /*f0f0*/  IMAD.MOV.U32 R3, RZ, RZ, R6 ;  /* 0x000000ffff037224 */ /* 0x000fe200078e0006 */
[----:B------:R-:W-:-:S02]  /*f100*/  UIMAD UR12, UR13, UR16, URZ ;  /* 0x000000100d0c72a4 */ /* 0x000fc4000f8e023f */
[----:B------:R-:W-:Y:S01]  /*f110*/  UIMAD.WIDE.U32 UR8, UR10, UR7, URZ ;  /* 0x000000070a0872a5 */ /* 0x000fe2000f8e003f */
[----:B-1----:R-:W-:Y:S01]  /*f120*/  @P0 SHF.R.U32.HI R3, RZ, R5, R4 ;  /* 0x00000005ff030219 */ /* 0x002fe20000011604 */
[----:B------:R-:W-:Y:S01]  /*f130*/  UIMAD UR11, UR10, UR20, UR11 ;  /* 0x000000140a0b72a4 */ /* 0x000fe2000f8e020b */
[----:B------:R-:W-:Y:S01]  /*f140*/  IMAD.U32 R4, RZ, RZ, UR22 ;  /* 0x00000016ff047e24 */ /* 0x000fe2000f8e00ff */
[----:B------:R-:W-:Y:S02]  /*f150*/  UIADD3 UR12, UR23, UR12, URZ ;  /* 0x0000000c170c7290 */ /* 0x000fe4000fffe03f */
[----:B------:R-:W-:Y:S01]  /*f160*/  IMAD.U32 R5, RZ, RZ, UR23 ;  /* 0x00000017ff057e24 */ /* 0x000fe2000f8e00ff */
[----:B------:R-:W-:Y:S01]  /*f170*/  UIADD3 UR18, UR15, UR18, URZ ;  /* 0x000000120f127290 */ /* 0x000fe2000fffe03f */
[--C-:B------:R-:W-:Y:S01]  /*f180*/  IMAD.MOV R9, RZ, RZ, -R3.reuse ;  /* 0x000000ffff097224 */ /* 0x100fe200078e0a03 */
[----:B------:R-:W-:Y:S01]  /*f190*/  UIADD3 UR14, UP1, UP2, UR8, UR14, UR4 ;  /* 0x0000000e080e7290 */ /* 0x000fe2000fa3e004 */
[----:B------:R-:W-:Y:S01]  /*f1a0*/  SHF.R.S32.HI R5, RZ, 0x1f, R3 ;  /* 0x0000001fff057819 */ /* 0x000fe20000011403 */
[----:B------:R-:W-:Y:S01]  /*f1b0*/  UIADD3 UR10, UR9, UR11, URZ ;  /* 0x0000000b090a7290 */ /* 0x000fe2000fffe03f */
[----:B------:R-:W-:-:S02]  /*f1c0*/  IMAD R9, R11, R9, R6 ;  /* 0x000000090b097224 */ /* 0x000fc400078e0206 */
[----:B------:R-:W-:Y:S01]  /*f1d0*/  IMAD.U32 R8, RZ, RZ, UR12 ;  /* 0x0000000cff087e24 */ /* 0x000fe2000f8e00ff */
[----:B------:R-:W-:Y:S01]  /*f1e0*/  UIADD3.X UR10, UR10, UR18, UR19, UP1, UP2 ;  /* 0x000000120a0a7290 */ /* 0x000fe20008fe4413 */
[----:B------:R-:W-:Y:S01]  /*f1f0*/  IADD3 R4, P0, P1, R3, UR14, R4 ;  /* 0x0000000e03047c10 */ /* 0x000fe2000f91e004 */
[----:B------:R-:W-:Y:S01]  /*f200*/  ULDC.64 UR8, c[0x0][UR17+0x210] ;  /* 0x0000840011087abb */ /* 0x000fe20008000a00 */
[----:B------:R-:W-:Y:S01]  /*f210*/  SHF.R.S32.HI R3, RZ, 0x1f, R9 ;  /* 0x0000001fff037819 */ /* 0x000fe20000011409 */
        /* <DEDUP_REMOVED lines=12> */
.L_x_6455:
[----:B------:R-:W-:Y:S05]  /*f2e0*/  BSYNC B1 ;  /* 0x0000000000017941 */ /* 0x000fea0003800000 */
.L_x_6454:
[----:B------:R-:W-:-:S13]  /*f2f0*/  R2UR UR8, R220 ;  /* 0x00000000dc0872ca */ /* 0x000fda00000e0000 */
[----:B------:R-:W-:-:S06]  /*f300*/  UISETP.GT.AND UP0, UPT, UR8, 0x1, UPT ;  /* 0x000000010800788c */ /* 0x000fcc000bf04270 */
[----:B------:R-:W-:-:S13]  /*f310*/  PLOP3.LUT P0, PT, PT, PT, UP0, 0x80, 0x0 ;  /* 0x000000000000781c */ /* 0x000fda0003f0f008 */
[----:B------:R-:W-:Y:S05]  /*f320*/  @P0 BRA `(.L_x_6450) ;  /* 0x0000000400dc0947 */ /* 0x000fea0003800000 */
[----:B0-----:R-:W2:Y:S01]  /*f330*/  LDL.LU R3, [R1] ;  /* 0x0000000001037983 */ /* 0x001ea20000300800 */
[----:B------:R-:W0:Y:S01]  /*f340*/  LDC R13, c[0x0][0xbe8] ;  /* 0x0002fa00ff0d7b82 */ /* 0x000e220000000800 */
[----:B------:R-:W-:Y:S01]  /*f350*/  ULDC.64 UR12, c[0x0][0xaa0] ;  /* 0x0002a800000c7ab9 */ /* 0x000fe20000000a00 */
[----:B------:R-:W-:Y:S01]  /*f360*/  SHF.R.S32.HI R10, RZ, 0x1f, R12 ;  /* 0x0000001fff0a7819 */ /* 0x000fe2000001140c */
[----:B------:R-:W-:Y:S01]  /*f370*/  UIMAD UR10, UR19, UR12, URZ ;  /* 0x0000000c130a72a4 */ /* 0x000fe2000f8e023f */
[----:B------:R-:W-:Y:S01]  /*f380*/  R2UR UR15, R222 ;  /* 0x00000000de0f72ca */ /* 0x000fe200000e0000 */
[----:B------:R-:W-:Y:S01]  /*f390*/  UIMAD.WIDE.U32 UR8, UR4, UR12, URZ ;  /* 0x0000000c040872a5 */ /* 0x000fe2000f8e003f */
[----:B------:R-:W-:Y:S01]  /*f3a0*/  LEA.HI R10, R10, R12, RZ, 0x3 ;  /* 0x0000000c0a0a7211 */ /* 0x000fe200078f18ff */
[----:B------:R-:W-:Y:S01]  /*f3b0*/  UIMAD UR10, UR4, UR13, UR10 ;  /* 0x0000000d040a72a4 */ /* 0x000fe2000f8e020a */
[----:B------:R-:W-:Y:S01]  /*f3c0*/  BSSY B1, `(.L_x_6456) ;  /* 0x0000040000017945 */ /* 0x000fe20003800000 */
[----:B------:R-:W-:-:S02]  /*f3d0*/  SHF.R.S32.HI R12, RZ, 0x1f, R22 ;  /* 0x0000001fff0c7819 */ /* 0x000fc40000011416 */
[----:B------:R-:W-:Y:S01]  /*f3e0*/  SHF.R.S32.HI R10, RZ, 0x3, R10 ;  /* 0x00000003ff0a7819 */ /* 0x000fe2000001140a */
[----:B------:R-:W-:Y:S01]  /*f3f0*/  UIADD3 UR9, UR9, UR10, URZ ;  /* 0x0000000a09097290 */ /* 0x000fe2000fffe03f */
[----:B------:R-:W-:Y:S02]  /*f400*/  SHF.R.S32.HI R14, RZ, 0x1f, R17 ;  /* 0x0000001fff0e7819 */ /* 0x000fe40000011411 */
[----:B------:R-:W-:Y:S02]  /*f410*/  ULDC.64 UR10, c[0x0][0xae8] ;  /* 0x0002ba00000a7ab9 */ /* 0x000fe40000000a00 */
[----:B------:R-:W-:-:S04]  /*f420*/  UIMAD.WIDE.U32 UR8, UR15, UR10, UR8 ;  /* 0x0000000a0f0872a5 */ /* 0x000fc8000f8e0008 */
[----:B------:R-:W-:Y:S01]  /*f430*/  UIMAD UR9, UR15, UR11, UR9 ;  /* 0x0000000b0f0972a4 */ /* 0x000fe2000f8e0209 */
[----:B0-----:R-:W-:Y:S02]  /*f440*/  ISETP.NE.AND P0, PT, R13, 0x1, PT ;  /* 0x000000010d00780c */ /* 0x001fe40003f05270 */
[----:B------:R-:W-:Y:S02]  /*f450*/  ULDC.64 UR10, c[0x0][0xaf0] ;  /* 0x0002bc00000a7ab9 */ /* 0x000fe40000000a00 */
[----:B------:R-:W-:Y:S02]  /*f460*/  UIMAD UR4, UR20, UR10, URZ ;  /* 0x0000000a140472a4 */ /* 0x000fe4000f8e023f */
[----:B------:R-:W-:Y:S02]  /*f470*/  UIMAD.WIDE.U32 UR8, UR7, UR10, UR8 ;  /* 0x0000000a070872a5 */ /* 0x000fe4000f8e0008 */
[----:B------:R-:W-:-:S03]  /*f480*/  UIMAD UR4, UR7, UR11, UR4 ;  /* 0x0000000b070472a4 */ /* 0x000fc6000f8e0204 */
[----:B------:R-:W-:Y:S01]  /*f490*/  ULDC.64 UR10, c[0x0][0xae0] ;  /* 0x0002b800000a7ab9 */ /* 0x000fe20000000a00 */
[----:B------:R-:W-:Y:S01]  /*f4a0*/  UIADD3 UR4, UR9, UR4, URZ ;  /* 0x0000000409047290 */ /* 0x000fe2000fffe03f */
[----:B------:R-:W0:Y:S08]  /*f4b0*/  @P0 LDC R5, c[0x0][0xbec] ;  /* 0x0002fb00ff050b82 */ /* 0x000e300000000800 */
[----:B------:R-:W1:Y:S01]  /*f4c0*/  @P0 LDC R9, c[0x0][0xbf0] ;  /* 0x0002fc00ff090b82 */ /* 0x000e620000000800 */
[----:B--2---:R-:W-:Y:S01]  /*f4d0*/  R2UR UR14, R3 ;  /* 0x00000000030e72ca */ /* 0x004fe200000e0000 */
[----:B------:R-:W-:-:S12]  /*f4e0*/  IMAD R3, R23, 0x20, R10 ;  /* 0x0000002017037824 */ /* 0x000fd800078e020a */
[----:B------:R-:W-:-:S04]  /*f4f0*/  IMAD.U32 R8, RZ, RZ, UR14 ;  /* 0x0000000eff087e24 */ /* 0x000fc8000f8e00ff */
[----:B------:R-:W-:-:S04]  /*f500*/  IMAD R8, R8, 0x80, R3 ;  /* 0x0000008008087824 */ /* 0x000fc800078e0203 */
[----:B0-----:R-:W-:-:S04]  /*f510*/  @P0 IMAD.HI.U32 R4, R8, R5, RZ ;  /* 0x0000000508040227 */ /* 0x001fc800078e00ff */
[----:B------:R-:W-:Y:S01]  /*f520*/  IMAD.MOV.U32 R3, RZ, RZ, R8 ;  /* 0x000000ffff037224 */ /* 0x000fe200078e0008 */
[----:B-1----:R-:W-:Y:S01]  /*f530*/  @P0 SHF.R.U32.HI R3, RZ, R9, R4 ;  /* 0x00000009ff030219 */ /* 0x002fe20000011604 */
[----:B------:R-:W-:Y:S02]  /*f540*/  IMAD.U32 R5, RZ, RZ, UR9 ;  /* 0x00000009ff057e24 */ /* 0x000fe4000f8e00ff */
[----:B------:R-:W-:Y:S01]  /*f550*/  IMAD.U32 R5, RZ, RZ, UR4 ;  /* 0x00000004ff057e24 */ /* 0x000fe2000f8e00ff */
        /* <DEDUP_REMOVED lines=11> */
[----:B------:R-:W-:Y:S02]  /*f610*/  IMAD R6, R3, UR8, RZ ;  /* 0x0000000803067c24 */ /* 0x000fe4000f8e02ff */
[----:B------:R-:W-:Y:S02]  /*f620*/  IMAD R8, R8, 0x80, R10 ;  /* 0x0000008008087824 */ /* 0x000fe400078e020a */
[----:B-----5:R-:W-:Y:S02]  /*f630*/  IMAD R13, R0, R13, RZ ;  /* 0x0000000d000d7224 */ /* 0x020fe400078e02ff */
[----:B------:R-:W-:-:S02]  /*f640*/  IMAD R3, R9, UR9, R6 ;  /* 0x0000000909037c24 */ /* 0x000fc4000f8e0206 */
[----:B------:R-:W-:Y:S01]  /*f650*/  IMAD.WIDE.U32 R4, R9, UR8, R4 ;  /* 0x0000000809047c25 */ /* 0x000fe2000f8e0004 */
[C---:B------:R-:W-:Y:S01]  /*f660*/  ISETP.GE.AND P2, PT, R8.reuse, R13, PT ;  /* 0x0000000d0800720c */ /* 0x040fe20003f46270 */
[----:B------:R-:W-:Y:S02]  /*f670*/  ULDC.64 UR8, c[0x0][0xa80] ;  /* 0x0002a00000087ab9 */ /* 0x000fe40000000a00 */
[----:B------:R-:W-:Y:S01]  /*f680*/  VIADD R0, R8, 0x20 ;  /* 0x0000002008007836 */ /* 0x000fe20000000000 */
[----:B------:R-:W-:Y:S01]  /*f690*/  LEA R6, P3, R4, UR8, 0x1 ;  /* 0x0000000804067c11 */ /* 0x000fe2000f8608ff */
[----:B------:R-:W-:-:S03]  /*f6a0*/  IMAD.IADD R3, R5, 0x1, R3 ;  /* 0x0000000105037824 */ /* 0x000fc600078e0203 */
[-C--:B------:R-:W-:Y:S01]  /*f6b0*/  ISETP.GE.AND P1, PT, R0, R13.reuse, PT ;  /* 0x0000000d0000720c */ /* 0x080fe20003f26270 */
[----:B------:R-:W-:Y:S01]  /*f6c0*/  VIADD R0, R8, 0x40 ;  /* 0x0000004008007836 */ /* 0x000fe20000000000 */
[----:B------:R-:W-:Y:S02]  /*f6d0*/  LEA.HI.X R3, R4, UR9, R3, 0x1, P3 ;  /* 0x0000000904037c11 */ /* 0x000fe400098f0c03 */
[----:B------:R0:W1:Y:S02]  /*f6e0*/  SHFL.IDX PT, R4, R6, RZ, 0x181f ;  /* 0x00181fff06047589 */ /* 0x00006400000e0000 */
[----:B------:R-:W-:Y:S02]  /*f6f0*/  ISETP.GE.AND P0, PT, R0, R13, PT ;  /* 0x0000000d0000720c */ /* 0x000fe40003f06270 */
[----:B------:R0:W2:Y:S01]  /*f700*/  SHFL.IDX PT, R0, R3, RZ, 0x181f ;  /* 0x00181fff03007589 */ /* 0x0000a200000e0000 */
[----:B------:R-:W-:Y:S10]  /*f710*/  @P2 BRA `(.L_x_6457) ;  /* 0x0000000000282947 */ /* 0x000ff40003800000 */
[----:B------:R-:W-:Y:S01]  /*f720*/  ULDC UR4, c[0x0][0xac8] ;  /* 0x0002b20000047ab9 */ /* 0x000fe20000000800 */
[----:B------:R-:W-:Y:S01]  /*f730*/  ULDC.64 UR8, c[0x0][0x208] ;  /* 0x0000820000087ab9 */ /* 0x000fe20000000a00 */
[----:B------:R-:W-:Y:S02]  /*f740*/  ISETP.GE.AND P4, PT, R17, UR4, PT ;  /* 0x0000000411007c0c */ /* 0x000fe4000bf86270 */
[----:B------:R-:W-:-:S11]  /*f750*/  ISETP.GE.AND P5, PT, R22, UR4, PT ;  /* 0x0000000416007c0c */ /* 0x000fd6000bfa6270 */
[CC--:B-1----:R-:W-:Y:S02]  /*f760*/  @!P4 LEA R10, P2, R17.reuse, R4.reuse, 0x1 ;  /* 0x00000004110ac211 */ /* 0x0c2fe400078408ff */
[C---:B------:R-:W-:Y:S02]  /*f770*/  @!P5 LEA R4, P3, R22.reuse, R4, 0x1 ;  /* 0x000000041604d211 */ /* 0x040fe400078608ff */
[-C--:B--2---:R-:W-:Y:S02]  /*f780*/  @!P4 LEA.HI.X R11, R17, R0.reuse, R14, 0x1, P2 ;  /* 0x00000000110bc211 */ /* 0x084fe400010f0c0e */
[----:B------:R-:W-:-:S03]  /*f790*/  @!P5 LEA.HI.X R5, R22, R0, R12, 0x1, P3 ;  /* 0x000000001605d211 */ /* 0x000fc600018f0c0c */
[----:B------:R3:W-:Y:S04]  /*f7a0*/  @!P4 ST.E.128 desc[UR8][R10.64], RZ ;  /* 0x000000ff0a00c985 */ /* 0x0007e8000c101d08 */
[----:B------:R3:W-:Y:S02]  /*f7b0*/  @!P5 ST.E.128 desc[UR8][R4.64], RZ ;  /* 0x000000ff0400d985 */ /* 0x0007e4000c101d08 */
.L_x_6457:
[----:B------:R-:W-:Y:S05]  /*f7c0*/  BSYNC B1 ;  /* 0x0000000000017941 */ /* 0x000fea0003800000 */
.L_x_6456:
[----:B--2---:R2:W4:Y:S01]  /*f7d0*/  SHFL.IDX PT, R0, R3, 0x1, 0x181f ;  /* 0x00381f0003007f89 */ /* 0x00452200000e0000 */
[----:B------:R-:W-:Y:S03]  /*f7e0*/  BSSY B1, `(.L_x_6458) ;  /* 0x000000d000017945 */ /* 0x000fe60003800000 */
[----:B-1-3--:R2:W1:Y:S01]  /*f7f0*/  SHFL.IDX PT, R4, R6, 0x1, 0x181f ;  /* 0x00381f0006047f89 */ /* 0x00a46200000e0000 */
[----:B------:R-:W-:Y:S05]  /*f800*/  @P1 BRA `(.L_x_6459) ;  /* 0x0000000000281947 */ /* 0x000fea0003800000 */
[----:B------:R-:W-:Y:S01]  /*f810*/  ULDC UR4, c[0x0][0xac8] ;  /* 0x0002b20000047ab9 */ /* 0x000fe20000000800 */
[----:B------:R-:W-:Y:S01]  /*f820*/  ULDC.64 UR8, c[0x0][0x208] ;  /* 0x0000820000087ab9 */ /* 0x000fe20000000a00 */
[----:B------:R-:W-:Y:S02]  /*f830*/  ISETP.GE.AND P3, PT, R17, UR4, PT ;  /* 0x0000000411007c0c */ /* 0x000fe4000bf66270 */
[----:B------:R-:W-:-:S11]  /*f840*/  ISETP.GE.AND P4, PT, R22, UR4, PT ;  /* 0x0000000416007c0c */ /* 0x000fd6000bf86270 */
[CC--:B-1----:R-:W-:Y:S02]  /*f850*/  @!P3 LEA R10, P1, R17.reuse, R4.reuse, 0x1 ;  /* 0x00000004110ab211 */ /* 0x0c2fe400078208ff */
[C---:B------:R-:W-:Y:S02]  /*f860*/  @!P4 LEA R4, P2, R22.reuse, R4, 0x1 ;  /* 0x000000041604c211 */ /* 0x040fe400078408ff */
[-C--:B----4-:R-:W-:Y:S02]  /*f870*/  @!P3 LEA.HI.X R11, R17, R0.reuse, R14, 0x1, P1 ;  /* 0x00000000110bb211 */ /* 0x090fe400008f0c0e */
[----:B------:R-:W-:-:S03]  /*f880*/  @!P4 LEA.HI.X R5, R22, R0, R12, 0x1, P2 ;  /* 0x000000001605c211 */ /* 0x000fc600010f0c0c */
[----:B------:R3:W-:Y:S04]  /*f890*/  @!P3 ST.E.128 desc[UR8][R10.64], RZ ;  /* 0x000000ff0a00b985 */ /* 0x0007e8000c101d08 */
[----:B------:R3:W-:Y:S02]  /*f8a0*/  @!P4 ST.E.128 desc[UR8][R4.64], RZ ;  /* 0x000000ff0400c985 */ /* 0x0007e4000c101d08 */
.L_x_6459:
[----:B------:R-:W-:Y:S05]  /*f8b0*/  BSYNC B1 ;  /* 0x0000000000017941 */ /* 0x000fea0003800000 */
.L_x_6458:
[----:B----4-:R4:W0:Y:S01]  /*f8c0*/  SHFL.IDX PT, R0, R3, 0x2, 0x181f ;  /* 0x00581f0003007f89 */ /* 0x01082200000e0000 */
        /* <DEDUP_REMOVED lines=9> */
[-C--:B0-----:R-:W-:Y:S02]  /*f960*/  @!P2 LEA.HI.X R11, R17, R0.reuse, R14, 0x1, P0 ;  /* 0x00000000110ba211 */ /* 0x081fe400000f0c0e */
[----:B------:R-:W-:-:S03]  /*f970*/  @!P3 LEA.HI.X R5, R22, R0, R12, 0x1, P1 ;  /* 0x000000001605b211 */ /* 0x000fc600008f0c0c */
[----:B------:R3:W-:Y:S04]  /*f980*/  @!P2 ST.E.128 desc[UR8][R10.64], RZ ;  /* 0x000000ff0a00a985 */ /* 0x0007e8000c101d08 */
[----:B------:R3:W-:Y:S02]  /*f990*/  @!P3 ST.E.128 desc[UR8][R4.64], RZ ;  /* 0x000000ff0400b985 */ /* 0x0007e4000c101d08 */
.L_x_6461:
[----:B------:R-:W-:Y:S05]  /*f9a0*/  BSYNC B1 ;  /* 0x0000000000017941 */ /* 0x000fea0003800000 */
.L_x_6460:
        /* <DEDUP_REMOVED lines=8> */
[----:B------:R-:W-:-:S11]  /*fa30*/  ISETP.GE.AND P3, PT, R22, UR4, PT ;  /* 0x0000000416007c0c */ /* 0x000fd6000bf66270 */
[CC--:B---3--:R-:W-:Y:S02]  /*fa40*/  @!P2 LEA R8, P0, R17.reuse, R4.reuse, 0x1 ;  /* 0x000000041108a211 */ /* 0x0c8fe400078008ff */
[C---:B------:R-:W-:Y:S02]  /*fa50*/  @!P3 LEA R4, P1, R22.reuse, R4, 0x1 ;  /* 0x000000041604b211 */ /* 0x040fe400078208ff */
[-C--:B--2---:R-:W-:Y:S02]  /*fa60*/  @!P2 LEA.HI.X R9, R17, R3.reuse, R14, 0x1, P0 ;  /* 0x000000031109a211 */ /* 0x084fe400000f0c0e */
[----:B------:R-:W-:-:S03]  /*fa70*/  @!P3 LEA.HI.X R5, R22, R3, R12, 0x1, P1 ;  /* 0x000000031605b211 */ /* 0x000fc600008f0c0c */
[----:B------:R1:W-:Y:S04]  /*fa80*/  @!P2 ST.E.128 desc[UR8][R8.64], RZ ;  /* 0x000000ff0800a985 */ /* 0x0003e8000c101d08 */
[----:B------:R1:W-:Y:S02]  /*fa90*/  @!P3 ST.E.128 desc[UR8][R4.64], RZ ;  /* 0x000000ff0400b985 */ /* 0x0003e4000c101d08 */
.L_x_6450:
[----:B------:R-:W-:Y:S05]  /*faa0*/  BSYNC B0 ;  /* 0x0000000000007941 */ /* 0x000fea0003800000 */
.L_x_6440:
[----:B------:R-:W-:Y:S02]  /*fab0*/  ULDC UR4, c[0x0][0xc3c] ;  /* 0x00030f0000047ab9 */ /* 0x000fe40000000800 */
[----:B------:R-:W-:-:S13]  /*fac0*/  ISETP.GE.AND P0, PT, R7, UR4, PT ;  /* 0x0000000407007c0c */ /* 0x000fda000bf06270 */
[----:B------:R-:W-:Y:S05]  /*fad0*/  @!P0 BRA `(.L_x_6462) ;  /* 0xffffff14006c8947 */ /* 0x000fea000383ffff */
[----:B------:R-:W-:Y:S05]  /*fae0*/  EXIT ;  /* 0x000000000000794d */ /* 0x000fea0003800000 */
.L_x_6414:
        /* <DEDUP_REMOVED lines=20> */
.L_x_6463:
        /* <DEDUP_REMOVED lines=45> */
.L_x_6467:
        /* <DEDUP_REMOVED lines=39> */
.L_x_6465:
        /* <DEDUP_REMOVED lines=20> */
.L_x_6468:
        /* <DEDUP_REMOVED lines=54> */
.L_x_6466:
[----:B------:R-:W-:Y:S01]  /*10610*/  IMAD.U32 R2, RZ, RZ, UR6 ;  /* 0x00000006ff027e24 */ /* 0x000fe2000f8e00ff */
[----:B------:R0:W-:Y:S04]  /*10620*/  STL [R1+0x4], RZ ;  /* 0x000004ff01007387 */ /* 0x0001e80000100800 */
[----:B------:R0:W-:Y:S04]  /*10630*/  STL [R1+0x8], RZ ;  /* 0x000008ff01007387 */ /* 0x0001e80000100800 */
[----:B------:R0:W-:Y:S02]  /*10640*/  STL [R1], R2 ;  /* 0x0000000201007387 */ /* 0x0001e40000100800 */
.L_x_6469:
        /* <DEDUP_REMOVED lines=10> */
.L_x_6464:
        /* <DEDUP_REMOVED lines=23> */
[----:B------:R-:W-:Y:S02]  /*10860*/  SHF.R.U32.HI R4, RZ, 0x3, R4 ;  /* 0x00000003ff047819 */ /* 0x000fe40000011604 */
[----:B------:R-:W-:Y:S02]  /*10870*/  LOP3.LUT R0, R0, 0x40, RZ, 0xfc, !PT ;  /* 0x0000004000007812 */ /* 0x000fe400078efcff */
[----:B------:R-:W-:Y:S01]  /*10880*/  LOP3.LUT R3, R3, 0x200, R2, 0xf8, !PT ;  /* 0x0000020003037812 */ /* 0x000fe200078ef802 */
[----:B------:R-:W-:-:S04]  /*10890*/  IMAD.SHL.U32 R2, R5, 0x10, RZ ;  /* 0x0000001005027824 */ /* 0x000fc800078e00ff */
[----:B------:R-:W-:Y:S01]  /*108a0*/  IMAD R3, R3, 0x2, R18 ;  /* 0x0000000203037824 */ /* 0x000fe200078e0212 */
[----:B------:R-:W-:Y:S01]  /*108b0*/  LOP3.LUT R4, R4, 0x70, R2, 0xf8, !PT ;  /* 0x0000007004047812 */ /* 0x000fe200078ef802 */
[----:B------:R-:W-:-:S03]  /*108c0*/  IMAD.MOV.U32 R2, RZ, RZ, 0x1 ;  /* 0x00000001ff027424 */ /* 0x000fc600078e00ff */
[----:B------:R0:W-:Y:S04]  /*108d0*/  STL [R1+0x28], R3 ;  /* 0x0000280301007387 */ /* 0x0001e80000100800 */
[----:B------:R0:W-:Y:S04]  /*108e0*/  STL [R1+0x14], R2 ;  /* 0x0000140201007387 */ /* 0x0001e80000100800 */
[----:B------:R0:W-:Y:S02]  /*108f0*/  STL [R1+0x48], RZ ;  /* 0x000048ff01007387 */ /* 0x0001e40000100800 */
.L_x_6569:
[----:B--2---:R-:W2:Y:S01]  /*10900*/  LDL R0, [R1+0xc] ;  /* 0x00000c0001007983 */ /* 0x004ea20000100800 */
[----:B0-----:R-:W2:Y:S01]  /*10910*/  LDC.64 R2, c[0x0][0xc88] ;  /* 0x00032200ff027b82 */ /* 0x001ea20000000a00 */
        /* <DEDUP_REMOVED lines=57> */
.L_x_6471:
        /* <DEDUP_REMOVED lines=19> */
.L_x_6472:
[----:B------:R-:W-:Y:S05]  /*10de0*/  @!P0 BRA `(.L_x_6473) ;  /* 0x0000000000108947 */ /* 0x000fea0003800000 */
[----:B------:R-:W-:Y:S02]  /*10df0*/  ULDC.64 UR4, c[0x0][0x208] ;  /* 0x0000820000047ab9 */ /* 0x000fe40000000a00 */
[----:B------:R-:W2:Y:S04]  /*10e00*/  LDG.E R6, desc[UR4][R4.64] ;  /* 0x0000000404067981 */ /* 0x000ea8000c1e1900 */
[----:B------:R-:W2:Y:S02]  /*10e10*/  LDG.E R4, desc[UR4][R4.64+0x4] ;  /* 0x0000040404047981 */ /* 0x000ea4000c1e1900 */
[----:B--2---:R-:W-:-:S07]  /*10e20*/  IMAD.IADD R6, R4, 0x1, -R6 ;  /* 0x0000000104067824 */ /* 0x004fce00078e0a06 */
.L_x_6473:
        /* <DEDUP_REMOVED lines=45> */
.L_x_6475:
[----:B------:R-:W-:Y:S05]  /*11100*/  BSYNC B0 ;  /* 0x0000000000007941 */ /* 0x000fea0003800000 */
.L_x_6474:
        /* <DEDUP_REMOVED lines=14> */
[----:B------:R-:W5:Y:S01]  /*111f0*/  LDC.64 R2, c[0x0][0xc60] ;  /* 0x00031800ff027b82 */ /* 0x000f620000000a00 */
[----:B------:R-:W4:Y:S01]  /*11200*/  FLO.U32 R0, UR4 ;  /* 0x0000000400007d00 */ /* 0x000f2200080e0000 */
[----:B------:R-:W-:Y:S01]  /*11210*/  ULDC.64 UR6, c[0x0][0x208] ;  /* 0x0000820000067ab9 */ /* 0x000fe20000000a00 */
[----:B----4-:R-:W-:-:S06]  /*11220*/  ISETP.EQ.U32.AND P0, PT, R0, R5, PT ;  /* 0x000000050000720c */ /* 0x010fcc0003f02070 */
[----:B------:R-:W5:Y:S07]  /*11230*/  POPC R5, UR4 ;  /* 0x0000000400057d09 */ /* 0x000f6e0008000000 */
        /* <DEDUP_REMOVED lines=8> */
.L_x_6477:
        /* <DEDUP_REMOVED lines=20> */
.L_x_6480:
[----:B------:R-:W-:Y:S05]  /*11400*/  BSYNC B6 ;  /* 0x0000000000067941 */ /* 0x000fea0003800000 */
.L_x_6479:
        /* <DEDUP_REMOVED lines=20> */
.L_x_6483:
        /* <DEDUP_REMOVED lines=16> */
.L_x_6482:
[----:B------:R-:W-:Y:S05]  /*11650*/  BSYNC B6 ;  /* 0x0000000000067941 */ /* 0x000fea0003800000 */
.L_x_6481:
        /* <DEDUP_REMOVED lines=25> */
.L_x_6585:
[----:B--2---:R-:W2:Y:S01]  /*117f0*/  LDL.LU R4, [R1+0x1c] ;  /* 0x00001c0001047983 */ /* 0x004ea20000300800 */
[----:B------:R-:W-:Y:S02]  /*11800*/  PLOP3.LUT P1, PT, PT, PT, PT, 0x8, 0x0 ;  /* 0x000000000000781c */ /* 0x000fe40003f2e170 */
[----:B---3--:R-:W-:Y:S01]  /*11810*/  ISETP.NE.AND P0, PT, R14, RZ, PT ;  /* 0x000000ff0e00720c */ /* 0x008fe20003f05270 */
        /* <DEDUP_REMOVED lines=8> */
.L_x_6588:
        /* <DEDUP_REMOVED lines=8> */
[----:B---3--:R-:W-:Y:S01]  /*11920*/  IMAD.MOV.U32 R0, RZ, RZ, R9 ;  /* 0x000000ffff007224 */ /* 0x008fe200078e0009 */
        /* <DEDUP_REMOVED lines=16> */
.L_x_6487:
[----:B--2---:R-:W2:Y:S01]  /*11a30*/  LDL R2, [R1+0x14] ;  /* 0x0000140001027983 */ /* 0x004ea20000100800 */
[----:B---3--:R-:W-:Y:S01]  /*11a40*/  IMAD R0, R19, 0x8, R18 ;  /* 0x0000000813007824 */ /* 0x008fe200078e0212 */
[----:B--2---:R-:W-:-:S04]  /*11a50*/  SHF.L.U32 R2, R2, 0x1f, RZ ;  /* 0x0000001f02027819 */ /* 0x004fc800000006ff */
[----:B------:R-:W2:Y:S02]  /*11a60*/  SYNCS.PHASECHK.TRANS64.TRYWAIT P0, [R0+URZ+0x34840], R2 ;  /* 0x03484002000075a7 */ /* 0x000ea4000800017f */
[----:B--2---:R-:W-:Y:S05]  /*11a70*/  @!P0 BRA `(.L_x_6488) ;  /* 0x0000004800288947 */ /* 0x004fea0003800000 */
.L_x_6589:
        /* <DEDUP_REMOVED lines=11> */
.L_x_6489:
[----:B------:R-:W3:Y:S04]  /*11b30*/  LDL R4, [R1+0x8] ;  /* 0x0000080001047983 */ /* 0x000ee80000100800 */
[----:B------:R-:W4:Y:S04]  /*11b40*/  LDL R3, [R1+0x18] ;  /* 0x0000180001037983 */ /* 0x000f280000100800 */
[----:B--2---:R-:W2:Y:S01]  /*11b50*/  LDL.LU R2, [R1+0x1c] ;  /* 0x00001c0001027983 */ /* 0x004ea20000300800 */
[----:B------:R-:W-:Y:S01]  /*11b60*/  R2UR UR9, R0 ;  /* 0x00000000000972ca */ /* 0x000fe200000e0000 */
[----:B------:R-:W-:Y:S01]  /*11b70*/  IMAD R0, R19, 0xb000, R18 ;  /* 0x0000b00013007824 */ /* 0x000fe200078e0212 */
[----:B------:R-:W-:Y:S01]  /*11b80*/  PLOP3.LUT P0, PT, PT, PT, PT, 0x80, 0x0 ;  /* 0x000000000000781c */ /* 0x000fe20003f0f070 */
[----:B------:R-:W-:Y:S01]  /*11b90*/  UIADD3 UR4, UP0, UR36, 0x370, URZ ;  /* 0x0000037024047890 */ /* 0x000fe2000ff1e03f */
[----:B------:R-:W-:Y:S01]  /*11ba0*/  R2UR UR12, R16 ;  /* 0x00000000100c72ca */ /* 0x000fe200000e0000 */
[----:B------:R-:W-:Y:S01]  /*11bb0*/  UMOV UR10, URZ ;  /* 0x0000003f000a7c82 */ /* 0x000fe20008000000 */
[----:B------:R-:W-:Y:S01]  /*11bc0*/  R2UR UR6, R0 ;  /* 0x00000000000672ca */ /* 0x000fe200000e0000 */
[----:B------:R-:W-:Y:S01]  /*11bd0*/  UMOV UR7, 0x14f00000 ;  /* 0x14f0000000077882 */ /* 0x000fe20000000000 */
[----:B-----5:R-:W-:Y:S01]  /*11be0*/  R2UR UR13, R17 ;  /* 0x00000000110d72ca */ /* 0x020fe200000e0000 */
[----:B------:R-:W-:-:S04]  /*11bf0*/  UMOV UR15, 0x40 ;  /* 0x00000040000f7882 */ /* 0x000fc80000000000 */
[----:B------:R-:W-:-:S06]  /*11c00*/  UIADD3 UR9, UR9, 0x34830, URZ ;  /* 0x0003483009097890 */ /* 0x000fcc000fffe03f */
[----:B------:R-:W-:Y:S02]  /*11c10*/  UIADD3 UR8, UR6, 0x1e400, URZ ;  /* 0x0001e40006087890 */ /* 0x000fe4000fffe03f */
[----:B------:R-:W-:-:S03]  /*11c20*/  UIADD3 UR14, UR6, 0x23c00, URZ ;  /* 0x00023c00060e7890 */ /* 0x000fc6000fffe03f */
        /* <DEDUP_REMOVED lines=9> */
[----:B---3--:R-:W-:Y:S01]  /*11cc0*/  UMOV UR8, UR14 ;  /* 0x0000000e00087c82 */ /* 0x008fe20008000000 */
[----:B------:R-:W-:Y:S02]  /*11cd0*/  UMOV UR10, UR15 ;  /* 0x0000000f000a7c82 */ /* 0x000fe40008000000 */
[----:B------:R2:W-:Y:S02]  /*11ce0*/  UTMALDG.4D [UR8], [UR4], desc[UR6] ;  /* 0x00000608040075b4 */ /* 0x0005e40008019000 */
[----:B--2---:R-:W-:Y:S01]  /*11cf0*/  NOP ;  /* 0x0000000000007918 */ /* 0x004fe20000000000 */
.L_x_6485:
[----:B------:R-:W2:Y:S04]  /*11d00*/  LDL.LU R3, [R1+0x34] ;  /* 0x0000340001037983 */ /* 0x000ea80000300800 */
[----:B------:R-:W4:Y:S04]  /*11d10*/  LDL.LU R5, [R1+0x2c] ;  /* 0x00002c0001057983 */ /* 0x000f280000300800 */
        /* <DEDUP_REMOVED lines=11> */
[----:B----4-:R-:W-:-:S03]  /*11dd0*/  SEL R5, R5, RZ, !P0 ;  /* 0x000000ff05057207 */ /* 0x010fc60004000000 */
        /* <DEDUP_REMOVED lines=26> */
.L_x_6491:
[----:B------:R-:W-:Y:S05]  /*11f80*/  BSYNC B6 ;  /* 0x0000000000067941 */ /* 0x000fea0003800000 */
.L_x_6490:
[----:B--2---:R-:W2:Y:S01]  /*11f90*/  LDL.LU R0, [R1+0x3c] ;  /* 0x00003c0001007983 */ /* 0x004ea20000300800 */
[----:B------:R-:W3:Y:S01]  /*11fa0*/  LDC R8, c[0x0][0x448] ;  /* 0x00011200ff087b82 */ /* 0x000ee20000000800 */
[----:B------:R-:W-:Y:S01]  /*11fb0*/  ULDC.64 UR4, c[0x0][0x2d8] ;  /* 0x0000b60000047ab9 */ /* 0x000fe20000000a00 */
[----:B------:R-:W-:Y:S01]  /*11fc0*/  ULDC.64 UR6, c[0x0][0x280] ;  /* 0x0000a00000067ab9 */ /* 0x000fe20000000a00 */
[----:B------:R-:W4:Y:S04]  /*11fd0*/  LDL.LU R4, [R1+0x34] ;  /* 0x0000340001047983 */ /* 0x000f280000300800 */
[----:B------:R-:W4:Y:S04]  /*11fe0*/  LDL.LU.64 R2, [R1+0x50] ;  /* 0x0000500001027983 */ /* 0x000f280000300a00 */
[----:B------:R-:W2:Y:S04]  /*11ff0*/  LDL.LU R6, [R1+0x2c] ;  /* 0x00002c0001067983 */ /* 0x000ea80000300800 */
[----:B------:R-:W2:Y:S01]  /*12000*/  LDL.LU R5, [R1+0x4] ;  /* 0x0000040001057983 */ /* 0x000ea20000300800 */
[----:B---3--:R-:W-:Y:S01]  /*12010*/  ISETP.NE.AND P0, PT, R8, 0x1, PT ;  /* 0x000000010800780c */ /* 0x008fe20003f05270 */
[----:B------:R-:W3:-:S12]  /*12020*/  S2R R9, SR_TID.X ;  /* 0x0000000000097919 */ /* 0x000ed80000002100 */
[----:B------:R-:W0:Y:S01]  /*12030*/  @P0 LDC R7, c[0x0][0x450] ;  /* 0x00011400ff070b82 */ /* 0x000e220000000800 */
[----:B---3--:R-:W-:-:S05]  /*12040*/  IMAD.SHL.U32 R9, R9, 0x8, RZ ;  /* 0x0000000809097824 */ /* 0x008fca00078e00ff */
[----:B------:R-:W-:-:S04]  /*12050*/  LOP3.LUT R9, R9, 0x38, RZ, 0xc0, !PT ;  /* 0x0000003809097812 */ /* 0x000fc800078ec0ff */
[----:B------:R-:W-:Y:S01]  /*12060*/  LOP3.LUT R9, R9, 0x40, RZ, 0xfc, !PT ;  /* 0x0000004009097812 */ /* 0x000fe200078efcff */
[----:B----4-:R-:W-:Y:S02]  /*12070*/  IMAD.MOV.U32 R3, RZ, RZ, R4 ;  /* 0x000000ffff037224 */ /* 0x010fe400078e0004 */
[----:B------:R-:W3:Y:S01]  /*12080*/  S2R R4, SR_TID.X ;  /* 0x0000000000047919 */ /* 0x000ee20000002100 */
[----:B------:R-:W-:-:S04]  /*12090*/  IMAD.WIDE.U32 R2, R16, UR4, R2 ;  /* 0x0000000410027c25 */ /* 0x000fc8000f8e0002 */
[----:B------:R-:W-:Y:S01]  /*120a0*/  IMAD R3, R16, UR5, R3 ;  /* 0x0000000510037c24 */ /* 0x000fe2000f8e0203 */
[----:B------:R-:W-:Y:S02]  /*120b0*/  ULDC.64 UR4, c[0x0][0x2e0] ;  /* 0x0000b80000047ab9 */ /* 0x000fe40000000a00 */
[----:B--2---:R-:W-:Y:S02]  /*120c0*/  IMAD R0, R0, UR4, RZ ;  /* 0x0000000400007c24 */ /* 0x004fe4000f8e02ff */
[----:B------:R-:W-:-:S04]  /*120d0*/  IMAD.WIDE.U32 R2, R6, UR4, R2 ;  /* 0x0000000406027c25 */ /* 0x000fc8000f8e0002 */
[----:B------:R-:W-:Y:S01]  /*120e0*/  IMAD R0, R6, UR5, R0 ;  /* 0x0000000506007c24 */ /* 0x000fe2000f8e0200 */
[----:B------:R-:W-:Y:S01]  /*120f0*/  ULDC.64 UR4, c[0x0][0x2d0] ;  /* 0x0000b40000047ab9 */ /* 0x000fe20000000a00 */
[C---:B---3--:R-:W-:Y:S01]  /*12100*/  LOP3.LUT R6, R4.reuse, 0x7f, RZ, 0xc0, !PT ;  /* 0x0000007f04067812 */ /* 0x048fe200078ec0ff */
[----:B------:R-:W-:-:S03]  /*12110*/  IMAD.SHL.U32 R4, R4, 0x10, RZ ;  /* 0x0000001004047824 */ /* 0x000fc600078e00ff */
[----:B------:R-:W-:-:S04]  /*12120*/  SHF.R.U32.HI R6, RZ, 0x3, R6 ;  /* 0x00000003ff067819 */ /* 0x000fc80000011606 */
[----:B------:R-:W-:Y:S02]  /*12130*/  LOP3.LUT R4, R6, 0x70, R4, 0xf8, !PT ;  /* 0x0000007006047812 */ /* 0x000fe400078ef804 */
[----:B------:R-:W2:Y:S01]  /*12140*/  @P0 LDC R6, c[0x0][0x44c] ;  /* 0x00011300ff060b82 */ /* 0x000ea20000000800 */
[----:B------:R-:W-:Y:S02]  /*12150*/  IMAD.SHL.U32 R5, R5, 0x80, RZ ;  /* 0x0000008005057824 */ /* 0x000fe400078e00ff */
[----:B------:R-:W-:-:S03]  /*12160*/  IMAD.IADD R3, R3, 0x1, R0 ;  /* 0x0000000103037824 */ /* 0x000fc600078e0200 */
[----:B------:R-:W-:-:S05]  /*12170*/  LOP3.LUT R0, R4, R5, RZ, 0xfc, !PT ;  /* 0x0000000504007212 */ /* 0x000fca00078efcff */
[----:B------:R-:W-:Y:S02]  /*12180*/  IMAD.MOV.U32 R4, RZ, RZ, R0 ;  /* 0x000000ffff047224 */ /* 0x000fe400078e0000 */
[----:B--2---:R-:W-:-:S05]  /*12190*/  @P0 IMAD.HI.U32 R6, R0, R6, RZ ;  /* 0x0000000600060227 */ /* 0x004fca00078e00ff */
        /* <DEDUP_REMOVED lines=18> */
[----:B------:R-:W-:-:S05]  /*122c0*/  IMAD.IADD R0, R3, 0x1, R0 ;  /* 0x0000000103007824 */ /* 0x000fca00078e0200 */
[----:B------:R-:W-:Y:S01]  /*122d0*/  LEA.HI.X R3, R2, UR7, R0, 0x1, P2 ;  /* 0x0000000702037c11 */ /* 0x000fe200090f0c00 */
[----:B-1----:R-:W-:-:S05]  /*122e0*/  IMAD.SHL.U32 R10, R7, 0x8, RZ ;  /* 0x00000008070a7824 */ /* 0x002fca00078e00ff */
[----:B------:R-:W-:-:S04]  /*122f0*/  LOP3.LUT R10, R10, 0x38, RZ, 0xc0, !PT ;  /* 0x000000380a0a7812 */ /* 0x000fc800078ec0ff */
[----:B------:R-:W-:Y:S01]  /*12300*/  ISETP.GE.AND P0, PT, R10, UR4, PT ;  /* 0x000000040a007c0c */ /* 0x000fe2000bf06270 */
[----:B------:R-:W-:-:S03]  /*12310*/  UMOV UR4, 0xffffffff ;  /* 0xffffffff00047882 */ /* 0x000fc60000000000 */
[----:B0-----:R-:W-:Y:S09]  /*12320*/  BRA.DIV UR4, `(.L_x_6492) ;  /* 0x0000004204107947 */ /* 0x001ff2000b800000 */
[----:B------:R-:W0:Y:S02]  /*12330*/  S2R R6, SR_TID.X ;  /* 0x0000000000067919 */ /* 0x000e240000002100 */
[----:B0-----:R-:W-:-:S04]  /*12340*/  LOP3.LUT R6, R6, 0x7f, RZ, 0xc0, !PT ;  /* 0x0000007f06067812 */ /* 0x001fc800078ec0ff */
[----:B------:R-:W-:Y:S02]  /*12350*/  SHF.R.U32.HI R7, RZ, 0x3, R6 ;  /* 0x00000003ff077819 */ /* 0x000fe40000011606 */
[----:B------:R-:W2:Y:S01]  /*12360*/  LDL.LU R6, [R1+0x44] ;  /* 0x0000440001067983 */ /* 0x000ea20000300800 */
[----:B------:R-:W-:Y:S02]  /*12370*/  ULDC.64 UR4, c[0x0][0x208] ;  /* 0x0000820000047ab9 */ /* 0x000fe40000000a00 */
[----:B------:R-:W-:Y:S02]  /*12380*/  IMAD.IADD R0, R7, 0x1, R5 ;  /* 0x0000000107007824 */ /* 0x000fe400078e0205 */
[----:B------:R-:W0:Y:S02]  /*12390*/  SHFL.IDX PT, R7, R4, RZ, 0x181f ;  /* 0x00181fff04077589 */ /* 0x000e2400000e0000 */
[----:B------:R-:W-:Y:S02]  /*123a0*/  VIADD R5, R0, 0x10 ;  /* 0x0000001000057836 */ /* 0x000fe40000000000 */
[----:B--2---:R-:W-:-:S02]  /*123b0*/  IMAD R2, R6, R8, RZ ;  /* 0x0000000806027224 */ /* 0x004fc400078e02ff */
[----:B------:R-:W1:Y:S03]  /*123c0*/  SHFL.IDX PT, R6, R3, RZ, 0x181f ;  /* 0x00181fff03067589 */ /* 0x000e6600000e0000 */
[-C--:B------:R-:W-:Y:S01]  /*123d0*/  ISETP.GE.AND P4, PT, R0, R2.reuse, PT ;  /* 0x000000020000720c */ /* 0x080fe20003f86270 */
[----:B------:R-:W-:Y:S01]  /*123e0*/  SHFL.IDX PT, R8, R3, 0x1, 0x181f ;  /* 0x00381f0003087f89 */ /* 0x000fe200000e0000 */
[----:B------:R-:W-:-:S03]  /*123f0*/  ISETP.GE.AND P2, PT, R5, R2, PT ;  /* 0x000000020500720c */ /* 0x000fc60003f46270 */
[----:B------:R-:W2:Y:S08]  /*12400*/  SHFL.IDX PT, R5, R4, 0x1, 0x181f ;  /* 0x00381f0004057f89 */ /* 0x000eb000000e0000 */
[----:B0-----:R-:W-:-:S05]  /*12410*/  @!P4 LEA R7, P3, R10, R7, 0x1 ;  /* 0x000000070a07c211 */ /* 0x001fca00078608ff */
[----:B-1----:R-:W-:-:S05]  /*12420*/  @!P4 IMAD.X R6, RZ, RZ, R6, P3 ;  /* 0x000000ffff06c224 */ /* 0x002fca00018e0606 */
[----:B------:R-:W-:-:S04]  /*12430*/  @!P4 LOP3.LUT R7, R7, R6, RZ, 0x3c, !PT ;  /* 0x000000060707c212 */ /* 0x000fc800078e3cff */
[----:B------:R-:W-:-:S04]  /*12440*/  @!P4 LOP3.LUT R6, R7, R6, RZ, 0x3c, !PT ;  /* 0x000000060706c212 */ /* 0x000fc800078e3cff */
[----:B------:R-:W-:-:S05]  /*12450*/  @!P4 LOP3.LUT R7, R7, R6, RZ, 0x3c, !PT ;  /* 0x000000060707c212 */ /* 0x000fca00078e3cff */
[----:B-----5:R-:W-:Y:S04]  /*12460*/  @!P4 LDGSTS.E.BYPASS.LTC128B.128 [R9+0x16400], desc[UR4][R6.64], !P0 ;  /* 0x164000000609cfae */ /* 0x020fe8000c101d44 */
[----:B------:R2:W-:Y:S02]  /*12470*/  @!P4 LDGSTS.E.BYPASS.LTC128B.128 [R9+0x1a400], desc[UR4][R6.64+0x80], !P1 ;  /* 0x1a4000800609cfae */ /* 0x0005e4000c901d44 */
[----:B--2---:R-:W-:Y:S01]  /*12480*/  @!P2 LEA R7, P3, R10, R5, 0x1 ;  /* 0x000000050a07a211 */ /* 0x004fe200078608ff */
[----:B------:R-:W-:-:S04]  /*12490*/  VIADD R5, R0, 0x20 ;  /* 0x0000002000057836 */ /* 0x000fc80000000000 */
[----:B------:R-:W-:-:S05]  /*124a0*/  @!P2 IMAD.X R6, RZ, RZ, R8, P3 ;  /* 0x000000ffff06a224 */ /* 0x000fca00018e0608 */
[----:B------:R-:W-:-:S04]  /*124b0*/  @!P2 LOP3.LUT R7, R7, R6, RZ, 0x3c, !PT ;  /* 0x000000060707a212 */ /* 0x000fc800078e3cff */
[----:B------:R-:W-:-:S04]  /*124c0*/  @!P2 LOP3.LUT R6, R7, R6, RZ, 0x3c, !PT ;  /* 0x000000060706a212 */ /* 0x000fc800078e3cff */
[----:B------:R-:W-:-:S05]  /*124d0*/  @!P2 LOP3.LUT R7, R7, R6, RZ, 0x3c, !PT ;  /* 0x000000060707a212 */ /* 0x000fca00078e3cff */
        /* <DEDUP_REMOVED lines=52> */
[----:B------:R0:W2:Y:S02]  /*12820*/  SHFL.IDX PT, R3, R4, 0x7, 0x181f ;  /* 0x00f81f0004037f89 */ /* 0x0000a400000e0000 */
.L_x_6606:
        /* <DEDUP_REMOVED lines=11> */
[----:B------:R3:W-:Y:S02]  /*128e0*/  LDGSTS.E.BYPASS.LTC128B.128 [R9+0x1dc00], desc[UR4][R2.64+0x80], !P1 ;  /* 0x1dc0008002097fae */ /* 0x0007e4000c901d44 */
.L_x_6494:
[----:B------:R-:W-:Y:S05]  /*128f0*/  BSYNC B0 ;  /* 0x0000000000007941 */ /* 0x000fea0003800000 */
.L_x_6493:
[----:B------:R-:W-:Y:S01]  /*12900*/  NOP ;  /* 0x0000000000007918 */ /* 0x000fe20000000000 */
[----:B------:R-:W-:Y:S01]  /*12910*/  PLOP3.LUT P0, PT, PT, PT, PT, 0x80, 0x0 ;  /* 0x000000000000781c */ /* 0x000fe20003f0f070 */
[----:B0-----:R-:W-:-:S12]  /*12920*/  VIADD R6, R18, 0x34800 ;  /* 0x0003480012067836 */ /* 0x001fd80000000000 */
.L_x_6495:
        /* <DEDUP_REMOVED lines=18> */
.L_x_6607:
[----:B------:R-:W-:Y:S05]  /*12a50*/  BSYNC B0 ;  /* 0x0000000000007941 */ /* 0x000fea0003800000 */
.L_x_6496:
        /* <DEDUP_REMOVED lines=55> */
.L_x_6504:
[----:B------:R-:W-:Y:S01]  /*12dd0*/  IMAD R3, R8, 0x8, R18 ;  /* 0x0000000808037824 */ /* 0x000fe200078e0212 */
[----:B------:R-:W-:Y:S01]  /*12de0*/  SHF.L.U32 R2, R11, 0x1f, RZ ;  /* 0x0000001f0b027819 */ /* 0x000fe200000006ff */
[----:B------:R-:W-:Y:S03]  /*12df0*/  BSSY B3, `(.L_x_6505) ;  /* 0x0000003000037945 */ /* 0x000fe60003800000 */
[----:B------:R-:W1:Y:S02]  /*12e00*/  SYNCS.PHASECHK.TRANS64.TRYWAIT P0, [R3+URZ+0x34840], R2 ;  /* 0x03484002030075a7 */ /* 0x000e64000800017f */
[----:B-1----:R-:W-:Y:S05]  /*12e10*/  @!P0 BRA `(.L_x_6506) ;  /* 0x00000040003c8947 */ /* 0x002fea0003800000 */
.L_x_6608:
[----:B------:R-:W-:Y:S05]  /*12e20*/  BSYNC B3 ;  /* 0x0000000000037941 */ /* 0x000fea0003800000 */
.L_x_6505:
        /* <DEDUP_REMOVED lines=12> */
.L_x_6508:
[----:B------:R-:W-:Y:S05]  /*12ef0*/  BSYNC B3 ;  /* 0x0000000000037941 */ /* 0x000fea0003800000 */
.L_x_6507:
        /* <DEDUP_REMOVED lines=12> */
.L_x_6509:
        /* <DEDUP_REMOVED lines=16> */
.L_x_6510:
        /* <DEDUP_REMOVED lines=16> */
.L_x_6609:
[----:B------:R-:W-:Y:S05]  /*131c0*/  BSYNC B3 ;  /* 0x0000000000037941 */ /* 0x000fea0003800000 */
.L_x_6511:
        /* <DEDUP_REMOVED lines=12> */
.L_x_6514:
[----:B------:R-:W-:Y:S05]  /*13290*/  BSYNC B3 ;  /* 0x0000000000037941 */ /* 0x000fea0003800000 */
.L_x_6513:
[----:B------:R-:W2:Y:S04]  /*132a0*/  LDL R5, [R1+0x18] ;  /* 0x0000180001057983 */ /* 0x000ea80000100800 */
[----:B0-----:R-:W2:Y:S01]  /*132b0*/  LDL.LU R2, [R1+0x8] ;  /* 0x0000080001027983 */ /* 0x001ea20000300800 */
[----:B------:R-:W-:Y:S01]  /*132c0*/  R2UR UR10, R14 ;  /* 0x000000000e0a72ca */ /* 0x000fe200000e0000 */
[C-C-:B------:R-:W-:Y:S01]  /*132d0*/  IMAD R3, R19.reuse, 0x8, R18.reuse ;  /* 0x0000000813037824 */ /* 0x140fe200078e0212 */
        /* <DEDUP_REMOVED lines=9> */
.L_x_6515:
        /* <DEDUP_REMOVED lines=15> */
.L_x_6516:
        /* <DEDUP_REMOVED lines=12> */
.L_x_6503:
[----:B------:R-:W-:Y:S05]  /*13520*/  BSYNC B1 ;  /* 0x0000000000017941 */ /* 0x000fea0003800000 */
.L_x_6502:
[----:B0-----:R-:W2:Y:S01]  /*13530*/  LDL.LU R0, [R1+0x30] ;  /* 0x0000300001007983 */ /* 0x001ea20000300800 */
[----:B------:R-:W-:-:S03]  /*13540*/  IMAD.MOV.U32 R19, RZ, RZ, R8 ;  /* 0x000000ffff137224 */ /* 0x000fc600078e0008 */
[----:B------:R0:W-:Y:S02]  /*13550*/  STL [R1+0x14], R11 ;  /* 0x0000140b01007387 */ /* 0x0001e40000100800 */
[----:B0-2---:R-:W-:-:S07]  /*13560*/  VIADD R0, R0, 0xfffffffd ;  /* 0xfffffffd00007836 */ /* 0x005fce0000000000 */
.L_x_6501:
[----:B------:R-:W-:Y:S05]  /*13570*/  BSYNC B2 ;  /* 0x0000000000027941 */ /* 0x000fea0003800000 */
.L_x_6500:
[----:B------:R-:W-:Y:S01]  /*13580*/  VIADD R10, R10, 0xfffffffe ;  /* 0xfffffffe0a0a7836 */ /* 0x000fe20000000000 */
[----:B------:R-:W-:-:S04]  /*13590*/  LOP3.LUT R7, RZ, R7, RZ, 0x33, !PT ;  /* 0x00000007ff077212 */ /* 0x000fc800078e33ff */
[----:B------:R-:W-:-:S13]  /*135a0*/  ISETP.NE.AND P0, PT, R10, R7, PT ;  /* 0x000000070a00720c */ /* 0x000fda0003f05270 */
[----:B------:R-:W-:Y:S05]  /*135b0*/  @!P0 BRA `(.L_x_6499) ;  /* 0x0000001000d48947 */ /* 0x000fea0003800000 */
[----:B------:R-:W-:-:S07]  /*135c0*/  IMAD.MOV.U32 R9, RZ, RZ, R17 ;  /* 0x000000ffff097224 */ /* 0x000fce00078e0011 */
.L_x_6547:
        /* <DEDUP_REMOVED lines=36> */
.L_x_6519:
[----:B------:R-:W-:Y:S01]  /*13810*/  IMAD R3, R4, 0x8, R18 ;  /* 0x0000000804037824 */ /* 0x000fe200078e0212 */
[----:B------:R-:W-:Y:S01]  /*13820*/  SHF.L.U32 R2, R5, 0x1f, RZ ;  /* 0x0000001f05027819 */ /* 0x000fe200000006ff */
[----:B------:R-:W-:Y:S03]  /*13830*/  BSSY B2, `(.L_x_6520) ;  /* 0x0000003000027945 */ /* 0x000fe60003800000 */
[----:B------:R-:W1:Y:S02]  /*13840*/  SYNCS.PHASECHK.TRANS64.TRYWAIT P0, [R3+URZ+0x34840], R2 ;  /* 0x03484002030075a7 */ /* 0x000e64000800017f */
[----:B-1----:R-:W-:Y:S05]  /*13850*/  @!P0 BRA `(.L_x_6521) ;  /* 0x0000003400d48947 */ /* 0x002fea0003800000 */
.L_x_6610:
[----:B------:R-:W-:Y:S05]  /*13860*/  BSYNC B2 ;  /* 0x0000000000027941 */ /* 0x000fea0003800000 */
.L_x_6520:
        /* <DEDUP_REMOVED lines=12> */
.L_x_6523:
[----:B------:R-:W-:Y:S05]  /*13930*/  BSYNC B2 ;  /* 0x0000000000027941 */ /* 0x000fea0003800000 */
.L_x_6522:
[----:B------:R-:W2:Y:S01]  /*13940*/  LDL R8, [R1+0x18] ;  /* 0x0000180001087983 */ /* 0x000ea20000100800 */
[----:B------:R-:W-:Y:S01]  /*13950*/  IMAD.MOV.U32 R12, RZ, RZ, RZ ;  /* 0x000000ffff0c7224 */ /* 0x000fe200078e00ff */
[----:B------:R-:W-:Y:S01]  /*13960*/  UIADD3 UR4, UP0, UR36, 0x370, URZ ;  /* 0x0000037024047890 */ /* 0x000fe2000ff1e03f */
[----:B-1----:R-:W-:Y:S01]  /*13970*/  IMAD R2, R4, 0xb000, R18 ;  /* 0x0000b00004027824 */ /* 0x002fe200078e0212 */
        /* <DEDUP_REMOVED lines=8> */
.L_x_6524:
        /* <DEDUP_REMOVED lines=16> */
.L_x_6525:
        /* <DEDUP_REMOVED lines=16> */
.L_x_6611:
[----:B------:R-:W-:Y:S05]  /*13c00*/  BSYNC B2 ;  /* 0x0000000000027941 */ /* 0x000fea0003800000 */
.L_x_6526:
        /* <DEDUP_REMOVED lines=11> */
.L_x_6529:
[----:B------:R-:W-:Y:S05]  /*13cc0*/  BSYNC B2 ;  /* 0x0000000000027941 */ /* 0x000fea0003800000 */
.L_x_6528:
        /* <DEDUP_REMOVED lines=12> */
.L_x_6530:
        /* <DEDUP_REMOVED lines=15> */
.L_x_6531:
        /* <DEDUP_REMOVED lines=12> */
.L_x_6518:
[----:B------:R-:W-:Y:S05]  /*13f40*/  BSYNC B1 ;  /* 0x0000000000017941 */ /* 0x000fea0003800000 */
.L_x_6517:
        /* <DEDUP_REMOVED lines=36> */
.L_x_6534:
[----:B------:R-:W-:Y:S01]  /*14190*/  IMAD R2, R19, 0x8, R18 ;  /* 0x0000000813027824 */ /* 0x000fe200078e0212 */
[----:B------:R-:W-:Y:S01]  /*141a0*/  SHF.L.U32 R3, R12, 0x1f, RZ ;  /* 0x0000001f0c037819 */ /* 0x000fe200000006ff */
[----:B------:R-:W-:Y:S03]  /*141b0*/  BSSY B2, `(.L_x_6535) ;  /* 0x0000003000027945 */ /* 0x000fe60003800000 */
[----:B------:R-:W2:Y:S02]  /*141c0*/  SYNCS.PHASECHK.TRANS64.TRYWAIT P0, [R2+URZ+0x34840], R3 ;  /* 0x03484003020075a7 */ /* 0x000ea4000800017f */
[----:B--2---:R-:W-:Y:S05]  /*141d0*/  @!P0 BRA `(.L_x_6536) ;  /* 0x0000002c009c8947 */ /* 0x004fea0003800000 */
.L_x_6612:
[----:B------:R-:W-:Y:S05]  /*141e0*/  BSYNC B2 ;  /* 0x0000000000027941 */ /* 0x000fea0003800000 */
.L_x_6535:
        /* <DEDUP_REMOVED lines=12> */
.L_x_6538:
[----:B------:R-:W-:Y:S05]  /*142b0*/  BSYNC B2 ;  /* 0x0000000000027941 */ /* 0x000fea0003800000 */
.L_x_6537:
[----:B------:R-:W3:Y:S01]  /*142c0*/  LDL R10, [R1+0x18] ;  /* 0x00001800010a7983 */ /* 0x000ee20000100800 */
[----:B0-----:R-:W-:Y:S01]  /*142d0*/  IMAD.MOV.U32 R12, RZ, RZ, RZ ;  /* 0x000000ffff0c7224 */ /* 0x001fe200078e00ff */
[----:B------:R-:W-:Y:S01]  /*142e0*/  UIADD3 UR4, UP0, UR36, 0x370, URZ ;  /* 0x0000037024047890 */ /* 0x000fe2000ff1e03f */
[C---:B--2---:R-:W-:Y:S01]  /*142f0*/  IMAD R3, R19.reuse, 0x8, R6 ;  /* 0x0000000813037824 */ /* 0x044fe200078e0206 */
        /* <DEDUP_REMOVED lines=8> */
[----:B---3--:R-:W-:-:S09]  /*14380*/  IMAD R10, R8, 0xb0, R10 ;  /* 0x000000b0080a7824 */ /* 0x008fd200078e020a */
.L_x_6539:
        /* <DEDUP_REMOVED lines=16> */
.L_x_6540:
        /* <DEDUP_REMOVED lines=15> */
.L_x_6613:
[----:B------:R-:W-:Y:S05]  /*14580*/  BSYNC B2 ;  /* 0x0000000000027941 */ /* 0x000fea0003800000 */
.L_x_6541:
        /* <DEDUP_REMOVED lines=11> */
.L_x_6544:
[----:B------:R-:W-:Y:S05]  /*14640*/  BSYNC B2 ;  /* 0x0000000000027941 */ /* 0x000fea0003800000 */
.L_x_6543:
        /* <DEDUP_REMOVED lines=12> */
.L_x_6545:
        /* <DEDUP_REMOVED lines=15> */
.L_x_6546:
        /* <DEDUP_REMOVED lines=12> */
.L_x_6533:
[----:B------:R-:W-:Y:S05]  /*148c0*/  BSYNC B1 ;  /* 0x0000000000017941 */ /* 0x000fea0003800000 */
.L_x_6532:
[----:B------:R-:W2:Y:S01]  /*148d0*/  LDL R2, [R1+0x24] ;  /* 0x0000240001027983 */ /* 0x000ea20000100800 */
[----:B------:R-:W-:Y:S01]  /*148e0*/  VIADD R0, R0, 0xfffffffe ;  /* 0xfffffffe00007836 */ /* 0x000fe20000000000 */
[----:B--2---:R-:W-:-:S13]  /*148f0*/  ISETP.GT.AND P0, PT, R7, R2, PT ;  /* 0x000000020700720c */ /* 0x004fda0003f04270 */
[----:B------:R-:W-:Y:S05]  /*14900*/  @P0 BRA `(.L_x_6547) ;  /* 0xffffffec00300947 */ /* 0x000fea000383ffff */
.L_x_6499:
[----:B------:R-:W-:Y:S05]  /*14910*/  BSYNC B0 ;  /* 0x0000000000007941 */ /* 0x000fea0003800000 */
.L_x_6498:
        /* <DEDUP_REMOVED lines=9> */
[----:B------:R-:W-:-:S07]  /*149b0*/  ULDC.64 UR6, c[0x0][0x208] ;  /* 0x0000820000067ab9 */ /* 0x000fce0000000a00 */
[----:B------:R-:W1:Y:S01]  /*149c0*/  POPC R2, UR4 ;  /* 0x0000000400027d09 */ /* 0x000e620008000000 */
[----:B--2---:R-:W-:-:S13]  /*149d0*/  ISETP.EQ.U32.AND P0, PT, R0, R3, PT ;  /* 0x000000030000720c */ /* 0x004fda0003f02070 */
[----:B-1----:R-:W2:Y:S01]  /*149e0*/  @P0 ATOMG.E.ADD.STRONG.GPU PT, R5, desc[UR6][R4.64], R2 ;  /* 0x00000002040509a8 */ /* 0x002ea200081ee1c6 */
[----:B------:R-:W1:Y:S02]  /*149f0*/  S2R R3, SR_LTMASK ;  /* 0x0000000000037919 */ /* 0x000e640000003900 */
[----:B-1----:R-:W-:-:S06]  /*14a00*/  LOP3.LUT R3, R3, UR4, RZ, 0xc0, !PT ;  /* 0x0000000403037c12 */ /* 0x002fcc000f8ec0ff */
[----:B------:R-:W1:Y:S01]  /*14a10*/  POPC R3, R3 ;  /* 0x0000000300037309 */ /* 0x000e620000000000 */
[----:B--2---:R-:W1:Y:S02]  /*14a20*/  SHFL.IDX PT, R0, R5, R0, 0x1f ;  /* 0x00001f0005007589 */ /* 0x004e6400000e0000 */
[----:B-1----:R-:W-:-:S05]  /*14a30*/  IADD3 R0, R0, UR38, R3 ;  /* 0x0000002600007c10 */ /* 0x002fca000fffe003 */
[----:B------:R2:W-:Y:S02]  /*14a40*/  STL [R1], R0 ;  /* 0x0000000001007387 */ /* 0x0005e40000100800 */
.L_x_6549:
[----:B------:R-:W-:Y:S05]  /*14a50*/  BSYNC B0 ;  /* 0x0000000000007941 */ /* 0x000fea0003800000 */
.L_x_6548:
        /* <DEDUP_REMOVED lines=11> */
.L_x_6614:
[----:B------:R-:W-:Y:S05]  /*14b10*/  BSYNC B1 ;  /* 0x0000000000017941 */ /* 0x000fea0003800000 */
.L_x_6552:
        /* <DEDUP_REMOVED lines=9> */
.L_x_6555:
[----:B------:R-:W-:Y:S05]  /*14bb0*/  BSYNC B1 ;  /* 0x0000000000017941 */ /* 0x000fea0003800000 */
.L_x_6554:
        /* <DEDUP_REMOVED lines=12> */
.L_x_6556:
        /* <DEDUP_REMOVED lines=15> */
.L_x_6557:
        /* <DEDUP_REMOVED lines=10> */
.L_x_6551:
[----:B------:R-:W-:Y:S05]  /*14e10*/  BSYNC B0 ;  /* 0x0000000000007941 */ /* 0x000fea0003800000 */
.L_x_6550:
[----:B------:R-:W2:Y:S01]  /*14e20*/  LDL.LU R4, [R1+0x14] ;  /* 0x0000140001047983 */ /* 0x000ea20000300800 */
[----:B------:R-:W-:-:S05]  /*14e30*/  VIADD R19, R19, 0x1 ;  /* 0x0000000113137836 */ /* 0x000fca0000000000 */
[----:B------:R-:W-:-:S04]  /*14e40*/  ISETP.NE.AND P0, PT, R19, 0x2, PT ;  /* 0x000000021300780c */ /* 0x000fc80003f05270 */
[----:B------:R-:W-:Y:S02]  /*14e50*/  SEL R0, RZ, 0x1, P0 ;  /* 0x00000001ff007807 */ /* 0x000fe40000000000 */
[----:B------:R-:W-:Y:S02]  /*14e60*/  SEL R19, R19, RZ, P0 ;  /* 0x000000ff13137207 */ /* 0x000fe40000000000 */
[----:B--2---:R-:W-:-:S05]  /*14e70*/  LOP3.LUT R4, R4, R0, RZ, 0x3c, !PT ;  /* 0x0000000004047212 */ /* 0x004fca00078e3cff */
[----:B------:R2:W-:Y:S02]  /*14e80*/  STL [R1+0x14], R4 ;  /* 0x0000140401007387 */ /* 0x0005e40000100800 */
.L_x_6478:
[----:B------:R-:W-:Y:S05]  /*14e90*/  BSYNC B7 ;  /* 0x0000000000077941 */ /* 0x000fea0003800000 */
.L_x_6476:
[----:B----4-:R-:W4:Y:S02]  /*14ea0*/  LDL R0, [R1+0x1c] ;  /* 0x00001c0001007983 */ /* 0x010f240000100800 */
[----:B----4-:R-:W-:-:S13]  /*14eb0*/  LOP3.LUT P0, RZ, R0, 0x2, RZ, 0xc0, !PT ;  /* 0x0000000200ff7812 */ /* 0x010fda000780c0ff */
        /* <DEDUP_REMOVED lines=12> */
.L_x_6558:
[----:B------:R-:W4:Y:S01]  /*14f80*/  S2R R0, SR_TID.X ;  /* 0x0000000000007919 */ /* 0x000f220000002100 */
[----:B------:R-:W-:Y:S01]  /*14f90*/  UMOV UR4, 0xffffffff ;  /* 0xffffffff00047882 */ /* 0x000fe20000000000 */
[----:B----4-:R-:W-:-:S04]  /*14fa0*/  LOP3.LUT R16, R0, 0x1f, RZ, 0xc0, !PT ;  /* 0x0000001f00107812 */ /* 0x010fc800078ec0ff */
[----:B------:R-:W-:Y:S01]  /*14fb0*/  ISETP.NE.AND P0, PT, R16, 0x1f, PT ;  /* 0x0000001f1000780c */ /* 0x000fe20003f05270 */
[----:B------:R-:W-:-:S12]  /*14fc0*/  BRA.DIV UR4, `(.L_x_6560) ;  /* 0x00000022045c7947 */ /* 0x000fd8000b800000 */
[----:B------:R-:W1:Y:S01]  /*14fd0*/  LDL.LU R3, [R1] ;  /* 0x0000000001037983 */ /* 0x000e620000300800 */
[----:B------:R-:W-:-:S03]  /*14fe0*/  ULDC UR4, c[0x0][0xc3c] ;  /* 0x00030f0000047ab9 */ /* 0x000fc60000000800 */
[----:B--23--:R-:W2:Y:S01]  /*14ff0*/  LDL R4, [R1+0xc] ;  /* 0x00000c0001047983 */ /* 0x00cea20000100800 */
[----:B------:R-:W-:Y:S01]  /*15000*/  ULDC.64 UR6, c[0x0][0x208] ;  /* 0x0000820000067ab9 */ /* 0x000fe20000000a00 */
[----:B-1----:R-:W-:Y:S02]  /*15010*/  IMAD.MOV.U32 R10, RZ, RZ, R3 ;  /* 0x000000ffff0a7224 */ /* 0x002fe400078e0003 */
[----:B--2---:R-:W-:-:S05]  /*15020*/  IMAD.IADD R0, R4, 0x1, R16 ;  /* 0x0000000104007824 */ /* 0x004fca00078e0210 */
[----:B------:R-:W-:-:S13]  /*15030*/  ISETP.GE.OR P1, PT, R0, UR4, !P0 ;  /* 0x0000000400007c0c */ /* 0x000fda000c726670 */
[----:B------:R-:W1:Y:S08]  /*15040*/  @!P1 LDC.64 R2, c[0x0][0xc80] ;  /* 0x00032000ff029b82 */ /* 0x000e700000000a00 */
[----:B------:R-:W2:Y:S01]  /*15050*/  @!P1 LDC.64 R4, c[0x0][0xc78] ;  /* 0x00031e00ff049b82 */ /* 0x000ea20000000a00 */
[----:B-1----:R-:W-:-:S05]  /*15060*/  @!P1 IMAD.WIDE R2, R0, 0x4, R2 ;  /* 0x0000000400029825 */ /* 0x002fca00078e0202 */
[----:B------:R2:W3:Y:S02]  /*15070*/  @!P1 LDG.E R6, desc[UR6][R2.64] ;  /* 0x0000000602069981 */ /* 0x0004e4000c1e1900 */
[----:B--2---:R-:W-:-:S06]  /*15080*/  @!P1 IMAD.WIDE R2, R0, 0x4, R4 ;  /* 0x0000000400029825 */ /* 0x004fcc00078e0204 */
[----:B------:R-:W2:Y:S01]  /*15090*/  @!P1 LDG.E R2, desc[UR6][R2.64] ;  /* 0x0000000602029981 */ /* 0x000ea2000c1e1900 */
[----:B------:R-:W-:Y:S01]  /*150a0*/  IMAD.MOV.U32 R5, RZ, RZ, RZ ;  /* 0x000000ffff057224 */ /* 0x000fe200078e00ff */
[C---:B------:R-:W-:Y:S02]  /*150b0*/  ISETP.GE.U32.AND P2, PT, R16.reuse, 0x2, PT ;  /* 0x000000021000780c */ /* 0x040fe40003f46070 */
[C---:B------:R-:W-:Y:S01]  /*150c0*/  ISETP.GE.U32.AND P3, PT, R16.reuse, 0x4, PT ;  /* 0x000000041000780c */ /* 0x040fe20003f66070 */
[----:B------:R-:W-:Y:S01]  /*150d0*/  SHFL.IDX PT, R0, R10, RZ, 0x1f ;  /* 0x00001fff0a007589 */ /* 0x000fe200000e0000 */
[C---:B------:R-:W-:Y:S02]  /*150e0*/  ISETP.GE.U32.AND P4, PT, R16.reuse, 0x8, PT ;  /* 0x000000081000780c */ /* 0x040fe40003f86070 */
[----:B------:R-:W-:Y:S01]  /*150f0*/  ISETP.GE.U32.AND P5, PT, R16, 0x10, PT ;  /* 0x000000101000780c */ /* 0x000fe20003fa6070 */
[----:B------:R-:W-:Y:S01]  /*15100*/  SHFL.IDX PT, R8, R10, 0x1, 0x1f ;  /* 0x00201f000a087f89 */ /* 0x000fe200000e0000 */
[----:B---3--:R-:W-:Y:S01]  /*15110*/  @!P1 IMAD.MOV.U32 R5, RZ, RZ, R6 ;  /* 0x000000ffff059224 */ /* 0x008fe200078e0006 */
[----:B------:R-:W-:-:S02]  /*15120*/  CS2R R6, SRZ ;  /* 0x0000000000067805 */ /* 0x000fc4000001ff00 */
        /* <DEDUP_REMOVED lines=19> */
.L_x_6624:
[----:B------:R-:W-:Y:S02]  /*15260*/  ULDC UR4, c[0x0][0xc38] ;  /* 0x00030e0000047ab9 */ /* 0x000fe40000000800 */
[----:B------:R-:W-:-:S04]  /*15270*/  IMAD.U32 R3, RZ, RZ, UR4 ;  /* 0x00000004ff037e24 */ /* 0x000fc8000f8e00ff */
[----:B--2---:R-:W-:-:S04]  /*15280*/  IMAD R9, R9, R3, RZ ;  /* 0x0000000309097224 */ /* 0x004fc800078e02ff */
[----:B------:R-:W-:-:S05]  /*15290*/  IMAD.IADD R4, R8, 0x1, R9 ;  /* 0x0000000108047824 */ /* 0x000fca00078e0209 */
[----:B------:R-:W-:-:S13]  /*152a0*/  ISETP.GT.AND P6, PT, R4, R0, PT ;  /* 0x000000000400720c */ /* 0x000fda0003fc4270 */
[----:B------:R-:W-:Y:S05]  /*152b0*/  @P6 BRA `(.L_x_6561) ;  /* 0x0000000000b06947 */ /* 0x000fea0003800000 */
.L_x_6564:
[----:B-1----:R-:W2:Y:S01]  /*152c0*/  LDL.LU R2, [R1+0xc] ;  /* 0x00000c0001027983 */ /* 0x002ea20000300800 */
[----:B------:R-:W1:Y:S01]  /*152d0*/  LDC R3, c[0x0][0xc3c] ;  /* 0x00030f00ff037b82 */ /* 0x000e620000000800 */
        /* <DEDUP_REMOVED lines=36> */
.L_x_6632:
[----:B------:R-:W-:Y:S02]  /*15520*/  ULDC UR4, c[0x0][0xc38] ;  /* 0x00030e0000047ab9 */ /* 0x000fe40000000800 */
[----:B------:R-:W-:-:S04]  /*15530*/  IMAD.U32 R3, RZ, RZ, UR4 ;  /* 0x00000004ff037e24 */ /* 0x000fc8000f8e00ff */
[----:B--2---:R-:W-:-:S04]  /*15540*/  IMAD R9, R9, R3, RZ ;  /* 0x0000000309097224 */ /* 0x004fc800078e02ff */
[----:B------:R-:W-:-:S05]  /*15550*/  IMAD.IADD R4, R9, 0x1, R4 ;  /* 0x0000000109047824 */ /* 0x000fca00078e0204 */
[----:B------:R-:W-:-:S13]  /*15560*/  ISETP.GT.AND P6, PT, R4, R0, PT ;  /* 0x000000000400720c */ /* 0x000fda0003fc4270 */
[----:B------:R-:W-:Y:S05]  /*15570*/  @!P6 BRA `(.L_x_6564) ;  /* 0xfffffffc0050e947 */ /* 0x000fea000383ffff */
.L_x_6561:
        /* <DEDUP_REMOVED lines=9> */
.L_x_6637:
[----:B------:R-:W-:-:S13]  /*15610*/  ISETP.NE.AND P0, PT, R8, RZ, PT ;  /* 0x000000ff0800720c */ /* 0x000fda0003f05270 */
[----:B------:R-:W-:Y:S05]  /*15620*/  @!P0 BRA `(.L_x_6566) ;  /* 0x0000000000148947 */ /* 0x000fea0003800000 */
[----:B------:R-:W-:Y:S01]  /*15630*/  UMOV UR4, 0xffffffff ;  /* 0xffffffff00047882 */ /* 0x000fe20000000000 */
[----:B0-----:R-:W-:Y:S02]  /*15640*/  VIADD R12, R4, 0xffffffff ;  /* 0xffffffff040c7836 */ /* 0x001fe40000000000 */
[----:B------:R-:W-:Y:S05]  /*15650*/  BRA.DIV UR4, `(.L_x_6567) ;  /* 0x00000026044c7947 */ /* 0x000fea000b800000 */
[----:B-1----:R0:W1:Y:S02]  /*15660*/  SHFL.IDX PT, R2, R2, R12, 0x1f ;  /* 0x00001f0c02027589 */ /* 0x00206400000e0000 */
.L_x_6640:
[----:B-1----:R-:W-:-:S07]  /*15670*/  IMAD.MOV.U32 R6, RZ, RZ, R2 ;  /* 0x000000ffff067224 */ /* 0x002fce00078e0002 */
.L_x_6566:
        /* <DEDUP_REMOVED lines=56> */
[----:B-----5:R-:W-:Y:S02]  /*15a00*/  IMAD.IADD R10, R4, 0x1, R10 ;  /* 0x00000001040a7824 */ /* 0x020fe400078e020a */
[----:B--2---:R-:W-:Y:S02]  /*15a10*/  IMAD.IADD R4, R0, 0x1, -R5 ;  /* 0x0000000100047824 */ /* 0x004fe400078e0a05 */
[----:B------:R-:W-:-:S05]  /*15a20*/  IMAD R0, R3, 0x10000, R2 ;  /* 0x0001000003007824 */ /* 0x000fca00078e0202 */
[----:B------:R1:W-:Y:S04]  /*15a30*/  STL [R1+0x8], R0 ;  /* 0x0000080001007387 */ /* 0x0003e80000100800 */
[----:B------:R1:W-:Y:S04]  /*15a40*/  STL [R1+0xc], R10 ;  /* 0x00000c0a01007387 */ /* 0x0003e80000100800 */
[----:B------:R1:W-:Y:S01]  /*15a50*/  STL [R1+0x4], R4 ;  /* 0x0000040401007387 */ /* 0x0003e20000100800 */
[----:B------:R-:W-:Y:S05]  /*15a60*/  BRA `(.L_x_6568) ;  /* 0x0000000000287947 */ /* 0x000fea0003800000 */
.L_x_6562:
        /* <DEDUP_REMOVED lines=10> */
.L_x_6568:
[----:B--2---:R-:W2:Y:S04]  /*15b10*/  LDL R3, [R1+0x8] ;  /* 0x0000080001037983 */ /* 0x004ea80000100800 */
[----:B------:R-:W3:Y:S04]  /*15b20*/  LDL R2, [R1+0xc] ;  /* 0x00000c0001027983 */ /* 0x000ee80000100800 */
[----:B-1----:R-:W4:Y:S04]  /*15b30*/  LDL R4, [R1] ;  /* 0x0000000001047983 */ /* 0x002f280000100800 */
[----:B------:R-:W4:Y:S01]  /*15b40*/  LDL R5, [R1+0x4] ;  /* 0x0000040001057983 */ /* 0x000f220000100800 */
[----:B------:R-:W-:Y:S05]  /*15b50*/  WARPSYNC.ALL ;  /* 0x0000000000007948 */ /* 0x000fea0003800000 */
[----:B------:R-:W1:Y:S02]  /*15b60*/  S2R R0, SR_TID.X ;  /* 0x0000000000007919 */ /* 0x000e640000002100 */
[----:B-1----:R-:W-:Y:S01]  /*15b70*/  LOP3.LUT R0, R0, 0x1f, RZ, 0xc0, !PT ;  /* 0x0000001f00007812 */ /* 0x002fe200078ec0ff */
[----:B------:R-:W-:Y:S03]  /*15b80*/  BAR.SYNC.DEFER_BLOCKING 0x4, 0x180 ;  /* 0x0106000000007b1d */ /* 0x000fe60000010000 */
[----:B------:R-:W-:-:S13]  /*15b90*/  ISETP.NE.AND P0, PT, R0, RZ, PT ;  /* 0x000000ff0000720c */ /* 0x000fda0003f05270 */
[----:B------:R-:W-:Y:S01]  /*15ba0*/  @!P0 MOV R0, 0x400 ;  /* 0x0000040000008802 */ /* 0x000fe20000000f00 */
[----:B--2---:R-:W-:Y:S02]  /*15bb0*/  IMAD.MOV.U32 R6, RZ, RZ, R3 ;  /* 0x000000ffff067224 */ /* 0x004fe400078e0003 */
[----:B------:R-:W1:Y:S01]  /*15bc0*/  @!P0 S2R R3, SR_CgaCtaId ;  /* 0x0000000000038919 */ /* 0x000e620000008800 */
[----:B---3--:R-:W-:Y:S01]  /*15bd0*/  IMAD.MOV.U32 R7, RZ, RZ, R2 ;  /* 0x000000ffff077224 */ /* 0x008fe200078e0002 */
[----:B-1----:R-:W-:-:S05]  /*15be0*/  @!P0 LEA R18, R3, R0, 0x18 ;  /* 0x0000000003128211 */ /* 0x002fca00078ec0ff */
[----:B----4-:R2:W-:Y:S01]  /*15bf0*/  @!P0 STS.128 [R18+0x348d0], R4 ;  /* 0x0348d00412008388 */ /* 0x0105e20000000c00 */
[----:B------:R-:W-:Y:S06]  /*15c00*/  BAR.ARV 0x5, 0x180 ;  /* 0x0146000000007b1d */ /* 0x000fec0000002000 */
.L_x_6559:
[----:B------:R-:W3:Y:S01]  /*15c10*/  LDL R0, [R1+0xc] ;  /* 0x00000c0001007983 */ /* 0x000ee20000100800 */
[----:B------:R-:W-:Y:S02]  /*15c20*/  ULDC UR4, c[0x0][0xc3c] ;  /* 0x00030f0000047ab9 */ /* 0x000fe40000000800 */
[----:B---3--:R-:W-:-:S13]  /*15c30*/  ISETP.GE.AND P0, PT, R0, UR4, PT ;  /* 0x0000000400007c0c */ /* 0x008fda000bf06270 */
[----:B------:R-:W-:Y:S05]  /*15c40*/  @!P0 BRA `(.L_x_6569) ;  /* 0xffffffac002c8947 */ /* 0x000fea000383ffff */
[----:B------:R-:W-:Y:S05]  /*15c50*/  BSYNC B8 ;  /* 0x0000000000087941 */ /* 0x000fea0003800000 */
.L_x_6470:
[----:B-1----:R-:W3:Y:S01]  /*15c60*/  LDL.LU R0, [R1+0x48] ;  /* 0x0000480001007983 */ /* 0x002ee20000300800 */
[----:B------:R-:W-:Y:S01]  /*15c70*/  BSSY B0, `(.L_x_6570) ;  /* 0x000000b000007945 */ /* 0x000fe20003800000 */
[----:B--2---:R-:W1:Y:S01]  /*15c80*/  S2R R5, SR_CgaCtaId ;  /* 0x0000000000057919 */ /* 0x004e620000008800 */
        /* <DEDUP_REMOVED lines=9> */
.L_x_6641:
[----:B------:R-:W-:Y:S05]  /*15d20*/  BSYNC B0 ;  /* 0x0000000000007941 */ /* 0x000fea0003800000 */
.L_x_6570:
[----:B------:R-:W-:-:S03]  /*15d30*/  UMOV UR4, 0xffffffff ;  /* 0xffffffff00047882 */ /* 0x000fc60000000000 */
[----:B------:R-:W-:Y:S05]  /*15d40*/  BRA.DIV UR4, `(.L_x_6572) ;  /* 0x0000001e04cc7947 */ /* 0x000fea000b800000 */
[----:B------:R-:W1:Y:S02]  /*15d50*/  S2R R2, SR_TID.X ;  /* 0x0000000000027919 */ /* 0x000e640000002100 */
[----:B-1----:R-:W-:-:S04]  /*15d60*/  SHF.R.U32.HI R2, RZ, 0x5, R2 ;  /* 0x00000005ff027819 */ /* 0x002fc80000011602 */
[----:B------:R-:W-:-:S05]  /*15d70*/  LOP3.LUT R2, R2, 0x3, RZ, 0xc0, !PT ;  /* 0x0000000302027812 */ /* 0x000fca00078ec0ff */
[----:B------:R1:W2:Y:S02]  /*15d80*/  SHFL.IDX PT, R14, R2, RZ, 0x1f ;  /* 0x00001fff020e7589 */ /* 0x0002a400000e0000 */
.L_x_6644:
[----:B--2---:R-:W-:Y:S01]  /*15d90*/  ISETP.NE.AND P0, PT, R14, RZ, PT ;  /* 0x000000ff0e00720c */ /* 0x004fe20003f05270 */
[----:B------:R-:W-:-:S12]  /*15da0*/  BSSY B0, `(.L_x_6573) ;  /* 0x0000027000007945 */ /* 0x000fd80003800000 */
[----:B------:R-:W-:Y:S05]  /*15db0*/  @P0 BRA `(.L_x_6574) ;  /* 0x0000000000940947 */ /* 0x000fea0003800000 */
[----:B------:R-:W-:-:S03]  /*15dc0*/  UMOV UR4, 0xffffffff ;  /* 0xffffffff00047882 */ /* 0x000fc60000000000 */
[----:B------:R-:W-:Y:S05]  /*15dd0*/  BRA.DIV UR4, `(.L_x_6575) ;  /* 0x0000001e04dc7947 */ /* 0x000fea000b800000 */
[----:B------:R-:W-:-:S13]  /*15de0*/  ELECT P6, URZ, PT ;  /* 0x00000000003f782f */ /* 0x000fda00038c0000 */
.L_x_6647:
        /* <DEDUP_REMOVED lines=8> */
.L_x_6576:
        /* <DEDUP_REMOVED lines=13> */
.L_x_6648:
[----:B------:R-:W1:Y:S02]  /*15f40*/  SYNCS.PHASECHK.TRANS64.TRYWAIT P0, [R7+URZ], R2 ;  /* 0x00000002070075a7 */ /* 0x000e64000800017f */
[----:B-1----:R-:W-:Y:S05]  /*15f50*/  @!P0 BRA `(.L_x_6578) ;  /* 0x0000001c00b08947 */ /* 0x002fea0003800000 */
.L_x_6649:
[----:B------:R-:W-:Y:S05]  /*15f60*/  @!P2 BRA `(.L_x_6579) ;  /* 0x000000000004a947 */ /* 0x000fea0003800000 */
[----:B------:R-:W-:Y:S01]  /*15f70*/  BPT.TRAP 0x1 ;  /* 0x000000040000795c */ /* 0x000fe20000300000 */
.L_x_6579:
[----:B------:R-:W-:-:S04]  /*15f80*/  VIADD R0, R0, 0x34860 ;  /* 0x0003486000007836 */ /* 0x000fc80000000000 */
[----:B------:R-:W-:-:S04]  /*15f90*/  IMAD R4, R19, 0x8, R0 ;  /* 0x0000000813047824 */ /* 0x000fc800078e0200 */
[----:B------:R-:W2:Y:S02]  /*15fa0*/  SYNCS.PHASECHK.TRANS64.TRYWAIT P0, [R4+URZ], R5 ;  /* 0x00000005040075a7 */ /* 0x000ea4000800017f */
[----:B--2---:R-:W-:Y:S05]  /*15fb0*/  @!P0 BRA `(.L_x_6580) ;  /* 0x0000001c00ac8947 */ /* 0x004fea0003800000 */
.L_x_6650:
[----:B------:R-:W-:-:S07]  /*15fc0*/  IMAD R3, R3, 0x8, R0 ;  /* 0x0000000803037824 */ /* 0x000fce00078e0200 */
.L_x_6581:
[----:B---3--:R3:W4:Y:S02]  /*15fd0*/  SYNCS.PHASECHK.TRANS64.TRYWAIT P0, [R3+URZ], R2 ;  /* 0x00000002030075a7 */ /* 0x008724000800017f */
[----:B----4-:R-:W-:Y:S05]  /*15fe0*/  @!P0 NANOSLEEP.SYNCS 0x989680 ;  /* 0x009896800000895d */ /* 0x010fea0003900000 */
[----:B------:R-:W4:Y:S02]  /*15ff0*/  @!P0 SYNCS.PHASECHK.TRANS64 P0, [R3+URZ], R2 ;  /* 0x00000002030085a7 */ /* 0x000f24000800007f */
[----:B----4-:R-:W-:Y:S05]  /*16000*/  @!P0 BRA `(.L_x_6581) ;  /* 0xfffffffc00f08947 */ /* 0x010fea000383ffff */
.L_x_6574:
[----:B------:R-:W-:Y:S05]  /*16010*/  BSYNC B0 ;  /* 0x0000000000007941 */ /* 0x000fea0003800000 */
.L_x_6573:
[----:B------:R-:W-:Y:S05]  /*16020*/  EXIT ;  /* 0x000000000000794d */ /* 0x000fea0003800000 */
.L_x_6421:
[----:B0-----:R0:W1:Y:S02]  /*16030*/  SYNCS.PHASECHK.TRANS64.TRYWAIT P1, [R0+URZ+0x34800], R3 ;  /* 0x03480003000075a7 */ /* 0x001064000802017f */
[----:B-1----:R-:W-:Y:S05]  /*16040*/  @!P1 NANOSLEEP.SYNCS 0x989680 ;  /* 0x009896800000995d */ /* 0x002fea0003900000 */
[----:B------:R-:W1:Y:S02]  /*16050*/  @!P1 SYNCS.PHASECHK.TRANS64 P1, [R0+URZ+0x34800], R3 ;  /* 0x03480003000095a7 */ /* 0x000e64000802007f */
[----:B-1----:R-:W-:Y:S05]  /*16060*/  @!P1 BRA `(.L_x_6421) ;  /* 0xfffffffc00f09947 */ /* 0x002fea000383ffff */
[----:B------:R-:W-:Y:S05]  /*16070*/  BRA `(.L_x_6582) ;  /* 0xfffffebc004c7947 */ /* 0x000fea000383ffff */
.L_x_6425:
[----:B0-----:R0:W2:Y:S02]  /*16080*/  SYNCS.PHASECHK.TRANS64.TRYWAIT P2, [R11+URZ+0x34830], R4 ;  /* 0x034830040b0075a7 */ /* 0x0010a4000804017f */
[----:B--2---:R-:W-:Y:S05]  /*16090*/  @!P2 NANOSLEEP.SYNCS 0x989680 ;  /* 0x009896800000a95d */ /* 0x004fea0003900000 */
[----:B------:R-:W2:Y:S02]  /*160a0*/  @!P2 SYNCS.PHASECHK.TRANS64 P2, [R11+URZ+0x34830], R4 ;  /* 0x034830040b00a5a7 */ /* 0x000ea4000804007f */
[----:B--2---:R-:W-:Y:S05]  /*160b0*/  @!P2 BRA `(.L_x_6425) ;  /* 0xfffffffc00f0a947 */ /* 0x004fea000383ffff */
[----:B------:R-:W-:Y:S05]  /*160c0*/  BRA `(.L_x_6424) ;  /* 0xfffffebc00707947 */ /* 0x000fea000383ffff */
.L_x_6430:
[----:B-1----:R1:W2:Y:S02]  /*160d0*/  SYNCS.PHASECHK.TRANS64.TRYWAIT P2, [R0+URZ+0x34830], R21 ;  /* 0x03483015000075a7 */ /* 0x0022a4000804017f */
[----:B--2---:R-:W-:Y:S05]  /*160e0*/  @!P2 NANOSLEEP.SYNCS 0x989680 ;  /* 0x009896800000a95d */ /* 0x004fea0003900000 */
[----:B------:R-:W2:Y:S02]  /*160f0*/  @!P2 SYNCS.PHASECHK.TRANS64 P2, [R0+URZ+0x34830], R21 ;  /* 0x034830150000a5a7 */ /* 0x000ea4000804007f */
[----:B--2---:R-:W-:Y:S05]  /*16100*/  @!P2 BRA `(.L_x_6430) ;  /* 0xfffffffc00f0a947 */ /* 0x004fea000383ffff */
[----:B------:R-:W-:Y:S05]  /*16110*/  BRA `(.L_x_6427) ;  /* 0xffffff0c00a87947 */ /* 0x000fea000383ffff */
.L_x_6434:
[----:B-1----:R-:W-:-:S04]  /*16120*/  IMAD.U32 R10, RZ, RZ, UR6 ;  /* 0x00000006ff0a7e24 */ /* 0x002fc8000f8e00ff */
[----:B------:R1:W2:Y:S03]  /*16130*/  SYNCS.PHASECHK.TRANS64.TRYWAIT P2, [R10+URZ+0x34850], R0 ;  /* 0x034850000a0075a7 */ /* 0x0002a6000804017f */
[----:B--2---:R-:W-:Y:S05]  /*16140*/  @!P2 NANOSLEEP.SYNCS 0x989680 ;  /* 0x009896800000a95d */ /* 0x004fea0003900000 */
[----:B------:R-:W2:Y:S02]  /*16150*/  @!P2 SYNCS.PHASECHK.TRANS64 P2, [R10+URZ+0x34850], R0 ;  /* 0x034850000a00a5a7 */ /* 0x000ea4000804007f */
[----:B--2---:R-:W-:Y:S05]  /*16160*/  @!P2 BRA `(.L_x_6434) ;  /* 0xfffffffc00eca947 */ /* 0x004fea000383ffff */
[----:B------:R-:W-:Y:S05]  /*16170*/  BRA `(.L_x_6431) ;  /* 0xffffff3400587947 */ /* 0x000fea000383ffff */
.L_x_6439:
[----:B-1----:R1:W2:Y:S02]  /*16180*/  SYNCS.PHASECHK.TRANS64.TRYWAIT P0, [R8+URZ+0x34850], R3 ;  /* 0x03485003080075a7 */ /* 0x0022a4000800017f */
[----:B--2---:R-:W-:Y:S05]  /*16190*/  @!P0 NANOSLEEP.SYNCS 0x989680 ;  /* 0x009896800000895d */ /* 0x004fea0003900000 */
[----:B------:R-:W2:Y:S02]  /*161a0*/  @!P0 SYNCS.PHASECHK.TRANS64 P0, [R8+URZ+0x34850], R3 ;  /* 0x03485003080085a7 */ /* 0x000ea4000800007f */
[----:B--2---:R-:W-:Y:S05]  /*161b0*/  @!P0 BRA `(.L_x_6439) ;  /* 0xfffffffc00f08947 */ /* 0x004fea000383ffff */
[----:B------:R-:W-:Y:S05]  /*161c0*/  BRA `(.L_x_6438) ;  /* 0xffffff5800407947 */ /* 0x000fea000383ffff */
.L_x_6484:
        /* <DEDUP_REMOVED lines=11> */
.L_x_6584:
[----:B------:R-:W-:Y:S05]  /*16280*/  BSYNC B0 ;  /* 0x0000000000007941 */ /* 0x000fea0003800000 */
.L_x_6583:
[----:B------:R-:W-:Y:S05]  /*16290*/  BRA `(.L_x_6585) ;  /* 0xffffffb400547947 */ /* 0x000fea000383ffff */
.L_x_6486:
[----:B------:R-:W-:Y:S01]  /*162a0*/  BSSY B0, `(.L_x_6586) ;  /* 0x0000006000007945 */ /* 0x000fe20003800000 */
[----:B------:R-:W-:-:S07]  /*162b0*/  IMAD.MOV.U32 R15, RZ, RZ, -0x1 ;  /* 0xffffffffff0f7424 */ /* 0x000fce00078e00ff */
[----:B01-3--:R-:W-:Y:S05]  /*162c0*/  WARPSYNC.COLLECTIVE R15, `(.L_x_6587) ;  /* 0x000000000f0c7348 */ /* 0x00bfea0003c00000 */
[----:B------:R-:W-:Y:S02]  /*162d0*/  ELECT P6, UR62, PT ;  /* 0x00000000003e782f */ /* 0x000fe400038c0000 */
[----:B------:R-:W-:Y:S01]  /*162e0*/  MOV R14, UR62 ;  /* 0x0000003e000e7c02 */ /* 0x000fe20008000f00 */
[----:B01-3--:R-:W-:Y:S10]  /*162f0*/  ENDCOLLECTIVE ;  /* 0x000000000000791b */ /* 0x00bff40003800000 */
.L_x_6587:
[----:B------:R-:W-:Y:S05]  /*16300*/  BSYNC B0 ;  /* 0x0000000000007941 */ /* 0x000fea0003800000 */
.L_x_6586:
[----:B------:R-:W-:Y:S05]  /*16310*/  BRA `(.L_x_6588) ;  /* 0xffffffb400607947 */ /* 0x000fea000383ffff */
.L_x_6488:
[----:B--2---:R2:W3:Y:S02]  /*16320*/  SYNCS.PHASECHK.TRANS64.TRYWAIT P0, [R0+URZ+0x34840], R2 ;  /* 0x03484002000075a7 */ /* 0x0044e4000800017f */
[----:B---3--:R-:W-:Y:S05]  /*16330*/  @!P0 NANOSLEEP.SYNCS 0x989680 ;  /* 0x009896800000895d */ /* 0x008fea0003900000 */
[----:B------:R-:W3:Y:S02]  /*16340*/  @!P0 SYNCS.PHASECHK.TRANS64 P0, [R0+URZ+0x34840], R2 ;  /* 0x03484002000085a7 */ /* 0x000ee4000800007f */
[----:B---3--:R-:W-:Y:S05]  /*16350*/  @!P0 BRA `(.L_x_6488) ;  /* 0xfffffffc00f08947 */ /* 0x008fea000383ffff */
[----:B------:R-:W-:Y:S05]  /*16360*/  BRA `(.L_x_6589) ;  /* 0xffffffb400c47947 */ /* 0x000fea000383ffff */
.L_x_6492:
[----:B------:R-:W2:Y:S01]  /*16370*/  LDL.LU R11, [R1+0x44] ;  /* 0x00004400010b7983 */ /* 0x000ea20000300800 */
[----:B------:R-:W-:Y:S01]  /*16380*/  IMAD.MOV.U32 R13, RZ, RZ, R3 ;  /* 0x000000ffff0d7224 */ /* 0x000fe200078e0003 */
[----:B------:R-:W-:Y:S01]  /*16390*/  LOP3.LUT R7, R7, 0x7f, RZ, 0xc0, !PT ;  /* 0x0000007f07077812 */ /* 0x000fe200078ec0ff */
[----:B------:R-:W-:Y:S02]  /*163a0*/  IMAD.MOV.U32 R12, RZ, RZ, RZ ;  /* 0x000000ffff0c7224 */ /* 0x000fe400078e00ff */
[----:B------:R-:W-:Y:S01]  /*163b0*/  IMAD.MOV.U32 R15, RZ, RZ, -0x1 ;  /* 0xffffffffff0f7424 */ /* 0x000fe200078e00ff */
        /* <DEDUP_REMOVED lines=9> */
.L_x_6590:
[----:B------:R-:W-:Y:S02]  /*16450*/  IMAD.MOV.U32 R13, RZ, RZ, R4 ;  /* 0x000000ffff0d7224 */ /* 0x000fe400078e0004 */
[----:B------:R-:W-:-:S07]  /*16460*/  IMAD.MOV.U32 R6, RZ, RZ, R14 ;  /* 0x000000ffff067224 */ /* 0x000fce00078e000e */
[----:B------:R-:W-:Y:S05]  /*16470*/  WARPSYNC.COLLECTIVE R15, `(.L_x_6591) ;  /* 0x000000000f087348 */ /* 0x000fea0003c00000 */
[----:B------:R0:W1:Y:S02]  /*16480*/  SHFL.IDX P6, R14, R13, R12, R11 ;  /* 0x0000000c0d0e7389 */ /* 0x00006400000c000b */
[----:B01----:R-:W-:Y:S01]  /*16490*/  ENDCOLLECTIVE ;  /* 0x000000000000791b */ /* 0x003fe20003800000 */
.L_x_6591:
        /* <DEDUP_REMOVED lines=18> */
.L_x_6592:
[----:B------:R-:W-:Y:S02]  /*165c0*/  IMAD.MOV.U32 R13, RZ, RZ, R4 ;  /* 0x000000ffff0d7224 */ /* 0x000fe400078e0004 */
[----:B------:R-:W-:-:S07]  /*165d0*/  IMAD.MOV.U32 R8, RZ, RZ, R14 ;  /* 0x000000ffff087224 */ /* 0x000fce00078e000e */
[----:B------:R-:W-:Y:S05]  /*165e0*/  WARPSYNC.COLLECTIVE R15, `(.L_x_6593) ;  /* 0x000000000f087348 */ /* 0x000fea0003c00000 */
[----:B------:R0:W1:Y:S02]  /*165f0*/  SHFL.IDX P6, R14, R13, R12, R11 ;  /* 0x0000000c0d0e7389 */ /* 0x00006400000c000b */
[----:B01----:R-:W-:Y:S01]  /*16600*/  ENDCOLLECTIVE ;  /* 0x000000000000791b */ /* 0x003fe20003800000 */
.L_x_6593:
[----:B------:R-:W-:Y:S01]  /*16610*/  ULDC.64 UR4, c[0x0][0x208] ;  /* 0x0000820000047ab9 */ /* 0x000fe20000000a00 */
[----:B------:R-:W-:Y:S02]  /*16620*/  IMAD.MOV.U32 R13, RZ, RZ, R3 ;  /* 0x000000ffff0d7224 */ /* 0x000fe400078e0003 */
[----:B------:R-:W-:Y:S02]  /*16630*/  IMAD.MOV.U32 R12, RZ, RZ, 0x2 ;  /* 0x00000002ff0c7424 */ /* 0x000fe400078e00ff */
[----:B------:R-:W-:-:S05]  /*16640*/  IMAD.MOV.U32 R5, RZ, RZ, R14 ;  /* 0x000000ffff057224 */ /* 0x000fca00078e000e */
[----:B------:R-:W-:Y:S01]  /*16650*/  @!P2 LEA R7, P3, R10, R5, 0x1 ;  /* 0x000000050a07a211 */ /* 0x000fe200078608ff */
[----:B------:R-:W-:-:S04]  /*16660*/  VIADD R5, R0, 0x20 ;  /* 0x0000002000057836 */ /* 0x000fc80000000000 */
        /* <DEDUP_REMOVED lines=13> */
.L_x_6594:
[----:B------:R-:W-:Y:S02]  /*16740*/  IMAD.MOV.U32 R13, RZ, RZ, R4 ;  /* 0x000000ffff0d7224 */ /* 0x000fe400078e0004 */
[----:B------:R-:W-:-:S07]  /*16750*/  IMAD.MOV.U32 R6, RZ, RZ, R14 ;  /* 0x000000ffff067224 */ /* 0x000fce00078e000e */
[----:B------:R-:W-:Y:S05]  /*16760*/  WARPSYNC.COLLECTIVE R15, `(.L_x_6595) ;  /* 0x000000000f087348 */ /* 0x000fea0003c00000 */
[----:B------:R0:W1:Y:S02]  /*16770*/  SHFL.IDX P6, R14, R13, R12, R11 ;  /* 0x0000000c0d0e7389 */ /* 0x00006400000c000b */
[----:B01----:R-:W-:Y:S01]  /*16780*/  ENDCOLLECTIVE ;  /* 0x000000000000791b */ /* 0x003fe20003800000 */
.L_x_6595:
        /* <DEDUP_REMOVED lines=18> */
.L_x_6596:
[----:B------:R-:W-:Y:S02]  /*168b0*/  IMAD.MOV.U32 R13, RZ, RZ, R4 ;  /* 0x000000ffff0d7224 */ /* 0x000fe400078e0004 */
[----:B------:R-:W-:-:S07]  /*168c0*/  IMAD.MOV.U32 R6, RZ, RZ, R14 ;  /* 0x000000ffff067224 */ /* 0x000fce00078e000e */
[----:B------:R-:W-:Y:S05]  /*168d0*/  WARPSYNC.COLLECTIVE R15, `(.L_x_6597) ;  /* 0x000000000f087348 */ /* 0x000fea0003c00000 */
[----:B------:R0:W1:Y:S02]  /*168e0*/  SHFL.IDX P6, R14, R13, R12, R11 ;  /* 0x0000000c0d0e7389 */ /* 0x00006400000c000b */
[----:B01----:R-:W-:Y:S01]  /*168f0*/  ENDCOLLECTIVE ;  /* 0x000000000000791b */ /* 0x003fe20003800000 */
.L_x_6597:
        /* <DEDUP_REMOVED lines=18> */
.L_x_6598:
[----:B------:R-:W-:Y:S02]  /*16a20*/  IMAD.MOV.U32 R13, RZ, RZ, R4 ;  /* 0x000000ffff0d7224 */ /* 0x000fe400078e0004 */
[----:B------:R-:W-:-:S07]  /*16a30*/  IMAD.MOV.U32 R6, RZ, RZ, R14 ;  /* 0x000000ffff067224 */ /* 0x000fce00078e000e */
[----:B------:R-:W-:Y:S05]  /*16a40*/  WARPSYNC.COLLECTIVE R15, `(.L_x_6599) ;  /* 0x000000000f087348 */ /* 0x000fea0003c00000 */
[----:B------:R0:W1:Y:S02]  /*16a50*/  SHFL.IDX P6, R14, R13, R12, R11 ;  /* 0x0000000c0d0e7389 */ /* 0x00006400000c000b */
[----:B01----:R-:W-:Y:S01]  /*16a60*/  ENDCOLLECTIVE ;  /* 0x000000000000791b */ /* 0x003fe20003800000 */
.L_x_6599:
        /* <DEDUP_REMOVED lines=18> */
.L_x_6600:
[----:B------:R-:W-:Y:S02]  /*16b90*/  IMAD.MOV.U32 R13, RZ, RZ, R4 ;  /* 0x000000ffff0d7224 */ /* 0x000fe400078e0004 */
[----:B------:R-:W-:-:S07]  /*16ba0*/  IMAD.MOV.U32 R6, RZ, RZ, R14 ;  /* 0x000000ffff067224 */ /* 0x000fce00078e000e */
[----:B------:R-:W-:Y:S05]  /*16bb0*/  WARPSYNC.COLLECTIVE R15, `(.L_x_6601) ;  /* 0x000000000f087348 */ /* 0x000fea0003c00000 */
[----:B------:R0:W1:Y:S02]  /*16bc0*/  SHFL.IDX P6, R14, R13, R12, R11 ;  /* 0x0000000c0d0e7389 */ /* 0x00006400000c000b */
[----:B01----:R-:W-:Y:S01]  /*16bd0*/  ENDCOLLECTIVE ;  /* 0x000000000000791b */ /* 0x003fe20003800000 */
.L_x_6601:
        /* <DEDUP_REMOVED lines=16> */
.L_x_6602:
[----:B------:R-:W-:-:S05]  /*16ce0*/  VIADD R7, R0, 0x60 ;  /* 0x0000006000077836 */ /* 0x000fca0000000000 */
[----:B------:R-:W-:Y:S01]  /*16cf0*/  ISETP.GE.AND P2, PT, R7, R2, PT ;  /* 0x000000020700720c */ /* 0x000fe20003f46270 */
[----:B------:R-:W-:Y:S02]  /*16d00*/  IMAD.MOV.U32 R13, RZ, RZ, R4 ;  /* 0x000000ffff0d7224 */ /* 0x000fe400078e0004 */
[----:B------:R-:W-:-:S10]  /*16d10*/  IMAD.MOV.U32 R6, RZ, RZ, R14 ;  /* 0x000000ffff067224 */ /* 0x000fd400078e000e */
[----:B------:R-:W-:Y:S05]  /*16d20*/  WARPSYNC.COLLECTIVE R15, `(.L_x_6603) ;  /* 0x000000000f087348 */ /* 0x000fea0003c00000 */
[----:B------:R0:W1:Y:S02]  /*16d30*/  SHFL.IDX P6, R14, R13, R12, R11 ;  /* 0x0000000c0d0e7389 */ /* 0x00006400000c000b */
[----:B01----:R-:W-:Y:S01]  /*16d40*/  ENDCOLLECTIVE ;  /* 0x000000000000791b */ /* 0x003fe20003800000 */
.L_x_6603:
        /* <DEDUP_REMOVED lines=16> */
.L_x_6604:
[----:B------:R-:W-:Y:S02]  /*16e50*/  IMAD.MOV.U32 R13, RZ, RZ, R4 ;  /* 0x000000ffff0d7224 */ /* 0x000fe400078e0004 */
[----:B------:R-:W-:-:S07]  /*16e60*/  IMAD.MOV.U32 R5, RZ, RZ, R14 ;  /* 0x000000ffff057224 */ /* 0x000fce00078e000e */
[----:B------:R-:W-:Y:S05]  /*16e70*/  WARPSYNC.COLLECTIVE R15, `(.L_x_6605) ;  /* 0x000000000f087348 */ /* 0x000fea0003c00000 */
[----:B------:R0:W1:Y:S02]  /*16e80*/  SHFL.IDX P6, R14, R13, R12, R11 ;  /* 0x0000000c0d0e7389 */ /* 0x00006400000c000b */
[----:B01----:R-:W-:Y:S01]  /*16e90*/  ENDCOLLECTIVE ;  /* 0x000000000000791b */ /* 0x003fe20003800000 */
.L_x_6605:
[----:B------:R-:W-:Y:S01]  /*16ea0*/  IMAD.MOV.U32 R3, RZ, RZ, R14 ;  /* 0x000000ffff037224 */ /* 0x000fe200078e000e */
[----:B------:R-:W-:Y:S06]  /*16eb0*/  BRA `(.L_x_6606) ;  /* 0xffffffb8005c7947 */ /* 0x000fec000383ffff */
.L_x_6497:
[----:B0-----:R0:W3:Y:S02]  /*16ec0*/  SYNCS.PHASECHK.TRANS64.TRYWAIT P0, [R18+URZ+0x34820], R0 ;  /* 0x03482000120075a7 */ /* 0x0010e4000800017f */
[----:B---3--:R-:W-:Y:S05]  /*16ed0*/  @!P0 NANOSLEEP.SYNCS 0x989680 ;  /* 0x009896800000895d */ /* 0x008fea0003900000 */
[----:B------:R-:W3:Y:S02]  /*16ee0*/  @!P0 SYNCS.PHASECHK.TRANS64 P0, [R18+URZ+0x34820], R0 ;  /* 0x03482000120085a7 */ /* 0x000ee4000800007f */
[----:B---3--:R-:W-:Y:S05]  /*16ef0*/  @!P0 BRA `(.L_x_6497) ;  /* 0xfffffffc00f08947 */ /* 0x008fea000383ffff */
[----:B------:R-:W-:Y:S05]  /*16f00*/  BRA `(.L_x_6607) ;  /* 0xffffffb800d07947 */ /* 0x000fea000383ffff */
.L_x_6506:
[----:B-1----:R1:W2:Y:S02]  /*16f10*/  SYNCS.PHASECHK.TRANS64.TRYWAIT P0, [R3+URZ+0x34840], R2 ;  /* 0x03484002030075a7 */ /* 0x0022a4000800017f */
[----:B--2---:R-:W-:Y:S05]  /*16f20*/  @!P0 NANOSLEEP.SYNCS 0x989680 ;  /* 0x009896800000895d */ /* 0x004fea0003900000 */
[----:B------:R-:W2:Y:S02]  /*16f30*/  @!P0 SYNCS.PHASECHK.TRANS64 P0, [R3+URZ+0x34840], R2 ;  /* 0x03484002030085a7 */ /* 0x000ea4000800007f */
[----:B--2---:R-:W-:Y:S05]  /*16f40*/  @!P0 BRA `(.L_x_6506) ;  /* 0xfffffffc00f08947 */ /* 0x004fea000383ffff */
[----:B------:R-:W-:Y:S05]  /*16f50*/  BRA `(.L_x_6608) ;  /* 0xffffffbc00b07947 */ /* 0x000fea000383ffff */
.L_x_6512:
[----:B0-----:R0:W1:Y:S02]  /*16f60*/  SYNCS.PHASECHK.TRANS64.TRYWAIT P0, [R3+URZ+0x60], R2 ;  /* 0x00006002030075a7 */ /* 0x001064000800017f */
[----:B-1----:R-:W-:Y:S05]  /*16f70*/  @!P0 NANOSLEEP.SYNCS 0x989680 ;  /* 0x009896800000895d */ /* 0x002fea0003900000 */
[----:B------:R-:W1:Y:S02]  /*16f80*/  @!P0 SYNCS.PHASECHK.TRANS64 P0, [R3+URZ+0x60], R2 ;  /* 0x00006002030085a7 */ /* 0x000e64000800007f */
[----:B-1----:R-:W-:Y:S05]  /*16f90*/  @!P0 BRA `(.L_x_6512) ;  /* 0xfffffffc00f08947 */ /* 0x002fea000383ffff */
[----:B------:R-:W-:Y:S05]  /*16fa0*/  BRA `(.L_x_6609) ;  /* 0xffffffc000847947 */ /* 0x000fea000383ffff */
.L_x_6521:
[----:B-1----:R1:W2:Y:S02]  /*16fb0*/  SYNCS.PHASECHK.TRANS64.TRYWAIT P0, [R3+URZ+0x34840], R2 ;  /* 0x03484002030075a7 */ /* 0x0022a4000800017f */
[----:B--2---:R-:W-:Y:S05]  /*16fc0*/  @!P0 NANOSLEEP.SYNCS 0x989680 ;  /* 0x009896800000895d */ /* 0x004fea0003900000 */
[----:B------:R-:W2:Y:S02]  /*16fd0*/  @!P0 SYNCS.PHASECHK.TRANS64 P0, [R3+URZ+0x34840], R2 ;  /* 0x03484002030085a7 */ /* 0x000ea4000800007f */
[----:B--2---:R-:W-:Y:S05]  /*16fe0*/  @!P0 BRA `(.L_x_6521) ;  /* 0xfffffffc00f08947 */ /* 0x004fea000383ffff */
[----:B------:R-:W-:Y:S05]  /*16ff0*/  BRA `(.L_x_6610) ;  /* 0xffffffc800187947 */ /* 0x000fea000383ffff */
.L_x_6527:
[----:B0-----:R0:W1:Y:S02]  /*17000*/  SYNCS.PHASECHK.TRANS64.TRYWAIT P0, [R2+URZ+0x60], R3 ;  /* 0x00006003020075a7 */ /* 0x001064000800017f */
[----:B-1----:R-:W-:Y:S05]  /*17010*/  @!P0 NANOSLEEP.SYNCS 0x989680 ;  /* 0x009896800000895d */ /* 0x002fea0003900000 */
[----:B------:R-:W1:Y:S02]  /*17020*/  @!P0 SYNCS.PHASECHK.TRANS64 P0, [R2+URZ+0x60], R3 ;  /* 0x00006003020085a7 */ /* 0x000e64000800007f */
[----:B-1----:R-:W-:Y:S05]  /*17030*/  @!P0 BRA `(.L_x_6527) ;  /* 0xfffffffc00f08947 */ /* 0x002fea000383ffff */
[----:B------:R-:W-:Y:S05]  /*17040*/  BRA `(.L_x_6611) ;  /* 0xffffffc800ec7947 */ /* 0x000fea000383ffff */
.L_x_6536:
[----:B--2---:R2:W3:Y:S02]  /*17050*/  SYNCS.PHASECHK.TRANS64.TRYWAIT P0, [R2+URZ+0x34840], R3 ;  /* 0x03484003020075a7 */ /* 0x0044e4000800017f */
[----:B---3--:R-:W-:Y:S05]  /*17060*/  @!P0 NANOSLEEP.SYNCS 0x989680 ;  /* 0x009896800000895d */ /* 0x008fea0003900000 */
[----:B------:R-:W3:Y:S02]  /*17070*/  @!P0 SYNCS.PHASECHK.TRANS64 P0, [R2+URZ+0x34840], R3 ;  /* 0x03484003020085a7 */ /* 0x000ee4000800007f */
[----:B---3--:R-:W-:Y:S05]  /*17080*/  @!P0 BRA `(.L_x_6536) ;  /* 0xfffffffc00f08947 */ /* 0x008fea000383ffff */
[----:B------:R-:W-:Y:S05]  /*17090*/  BRA `(.L_x_6612) ;  /* 0xffffffd000507947 */ /* 0x000fea000383ffff */
.L_x_6542:
[----:B0-----:R0:W1:Y:S02]  /*170a0*/  SYNCS.PHASECHK.TRANS64.TRYWAIT P0, [R2+URZ+0x60], R5 ;  /* 0x00006005020075a7 */ /* 0x001064000800017f */
[----:B-1----:R-:W-:Y:S05]  /*170b0*/  @!P0 NANOSLEEP.SYNCS 0x989680 ;  /* 0x009896800000895d */ /* 0x002fea0003900000 */
[----:B------:R-:W1:Y:S02]  /*170c0*/  @!P0 SYNCS.PHASECHK.TRANS64 P0, [R2+URZ+0x60], R5 ;  /* 0x00006005020085a7 */ /* 0x000e64000800007f */
[----:B-1----:R-:W-:Y:S05]  /*170d0*/  @!P0 BRA `(.L_x_6542) ;  /* 0xfffffffc00f08947 */ /* 0x002fea000383ffff */
[----:B------:R-:W-:Y:S05]  /*170e0*/  BRA `(.L_x_6613) ;  /* 0xffffffd400247947 */ /* 0x000fea000383ffff */
.L_x_6553:
[----:B--2---:R2:W3:Y:S02]  /*170f0*/  SYNCS.PHASECHK.TRANS64.TRYWAIT P0, [R0+URZ+0x34860], R2 ;  /* 0x03486002000075a7 */ /* 0x0044e4000800017f */
[----:B---3--:R-:W-:Y:S05]  /*17100*/  @!P0 NANOSLEEP.SYNCS 0x989680 ;  /* 0x009896800000895d */ /* 0x008fea0003900000 */
[----:B------:R-:W3:Y:S02]  /*17110*/  @!P0 SYNCS.PHASECHK.TRANS64 P0, [R0+URZ+0x34860], R2 ;  /* 0x03486002000085a7 */ /* 0x000ee4000800007f */
[----:B---3--:R-:W-:Y:S05]  /*17120*/  @!P0 BRA `(.L_x_6553) ;  /* 0xfffffffc00f08947 */ /* 0x008fea000383ffff */
[----:B------:R-:W-:Y:S05]  /*17130*/  BRA `(.L_x_6614) ;  /* 0xffffffd800747947 */ /* 0x000fea000383ffff */
.L_x_6560:
        /* <DEDUP_REMOVED lines=9> */
.L_x_6616:
[----:B------:R-:W-:Y:S05]  /*171d0*/  BSYNC B0 ;  /* 0x0000000000007941 */ /* 0x000fea0003800000 */
.L_x_6615:
        /* <DEDUP_REMOVED lines=9> */
.L_x_6617:
        /* <DEDUP_REMOVED lines=26> */
.L_x_6618:
        /* <DEDUP_REMOVED lines=8> */
.L_x_6619:
        /* <DEDUP_REMOVED lines=8> */
.L_x_6620:
        /* <DEDUP_REMOVED lines=8> */
.L_x_6621:
        /* <DEDUP_REMOVED lines=8> */
.L_x_6622:
        /* <DEDUP_REMOVED lines=9> */
.L_x_6623:
[----:B------:R-:W-:Y:S01]  /*176a0*/  IMAD.MOV.U32 R9, RZ, RZ, R14 ;  /* 0x000000ffff097224 */ /* 0x000fe200078e000e */
[----:B------:R-:W-:Y:S06]  /*176b0*/  BRA `(.L_x_6624) ;  /* 0xffffffd800e87947 */ /* 0x000fec000383ffff */
.L_x_6563:
        /* <DEDUP_REMOVED lines=8> */
.L_x_6626:
[----:B------:R-:W-:Y:S05]  /*17740*/  BSYNC B0 ;  /* 0x0000000000007941 */ /* 0x000fea0003800000 */
.L_x_6625:
        /* <DEDUP_REMOVED lines=10> */
.L_x_6627:
        /* <DEDUP_REMOVED lines=8> */
.L_x_6628:
        /* <DEDUP_REMOVED lines=8> */
.L_x_6629:
        /* <DEDUP_REMOVED lines=8> */
.L_x_6630:
        /* <DEDUP_REMOVED lines=9> */
.L_x_6631:
[----:B------:R-:W-:Y:S01]  /*17a00*/  IMAD.MOV.U32 R9, RZ, RZ, R14 ;  /* 0x000000ffff097224 */ /* 0x000fe200078e000e */
[----:B------:R-:W-:Y:S06]  /*17a10*/  BRA `(.L_x_6632) ;  /* 0xffffffd800c07947 */ /* 0x000fec000383ffff */
.L_x_6565:
[----:B------:R-:W-:Y:S01]  /*17a20*/  BSSY B0, `(.L_x_6633) ;  /* 0x0000006000007945 */ /* 0x000fe20003800000 */
[----:B------:R-:W-:Y:S01]  /*17a30*/  PLOP3.LUT P6, PT, P6, PT, PT, 0x8, 0x0 ;  /* 0x000000000000781c */ /* 0x000fe200037ce170 */
[----:B------:R-:W-:-:S12]  /*17a40*/  IMAD.MOV.U32 R15, RZ, RZ, -0x1 ;  /* 0xffffffffff0f7424 */ /* 0x000fd800078e00ff */
[----:B01----:R-:W-:Y:S05]  /*17a50*/  WARPSYNC.COLLECTIVE R15, `(.L_x_6634) ;  /* 0x000000000f087348 */ /* 0x003fea0003c00000 */
[----:B------:R-:W-:Y:S01]  /*17a60*/  VOTE.ANY R14, PT, P6 ;  /* 0x00000000000e7806 */ /* 0x000fe200030e0100 */
[----:B01----:R-:W-:Y:S06]  /*17a70*/  ENDCOLLECTIVE ;  /* 0x000000000000791b */ /* 0x003fec0003800000 */
.L_x_6634:
[----:B------:R-:W-:Y:S05]  /*17a80*/  BSYNC B0 ;  /* 0x0000000000007941 */ /* 0x000fea0003800000 */
.L_x_6633:
        /* <DEDUP_REMOVED lines=9> */
.L_x_6635:
[----:B------:R-:W-:Y:S02]  /*17b20*/  IMAD.MOV.U32 R13, RZ, RZ, R7 ;  /* 0x000000ffff0d7224 */ /* 0x000fe400078e0007 */
[----:B------:R-:W-:-:S07]  /*17b30*/  IMAD.MOV.U32 R5, RZ, RZ, R14 ;  /* 0x000000ffff057224 */ /* 0x000fce00078e000e */
[----:B------:R-:W-:Y:S05]  /*17b40*/  WARPSYNC.COLLECTIVE R15, `(.L_x_6636) ;  /* 0x000000000f087348 */ /* 0x000fea0003c00000 */
[----:B------:R0:W1:Y:S02]  /*17b50*/  SHFL.IDX P6, R14, R13, R12, R11 ;  /* 0x0000000c0d0e7389 */ /* 0x00006400000c000b */
[----:B01----:R-:W-:Y:S01]  /*17b60*/  ENDCOLLECTIVE ;  /* 0x000000000000791b */ /* 0x003fe20003800000 */
.L_x_6636:
[----:B------:R-:W-:Y:S01]  /*17b70*/  IMAD.MOV.U32 R7, RZ, RZ, R14 ;  /* 0x000000ffff077224 */ /* 0x000fe200078e000e */
[----:B------:R-:W-:Y:S06]  /*17b80*/  BRA `(.L_x_6637) ;  /* 0xffffffd800a07947 */ /* 0x000fec000383ffff */
.L_x_6567:
[----:B------:R-:W-:Y:S01]  /*17b90*/  BSSY B0, `(.L_x_6638) ;  /* 0x0000007000007945 */ /* 0x000fe20003800000 */
[----:B------:R-:W-:Y:S02]  /*17ba0*/  IMAD.MOV.U32 R13, RZ, RZ, R2 ;  /* 0x000000ffff0d7224 */ /* 0x000fe400078e0002 */
[----:B------:R-:W-:Y:S02]  /*17bb0*/  IMAD.MOV.U32 R11, RZ, RZ, 0x1f ;  /* 0x0000001fff0b7424 */ /* 0x000fe400078e00ff */
[----:B------:R-:W-:-:S07]  /*17bc0*/  IMAD.MOV.U32 R15, RZ, RZ, -0x1 ;  /* 0xffffffffff0f7424 */ /* 0x000fce00078e00ff */
[----:B-1234-:R-:W-:Y:S05]  /*17bd0*/  WARPSYNC.COLLECTIVE R15, `(.L_x_6639) ;  /* 0x000000000f087348 */ /* 0x01efea0003c00000 */
[----:B------:R0:W0:Y:S02]  /*17be0*/  SHFL.IDX P6, R14, R13, R12, R11 ;  /* 0x0000000c0d0e7389 */ /* 0x00002400000c000b */
[----:B01234-:R-:W-:Y:S01]  /*17bf0*/  ENDCOLLECTIVE ;  /* 0x000000000000791b */ /* 0x01ffe20003800000 */
.L_x_6639:
[----:B------:R-:W-:Y:S05]  /*17c00*/  BSYNC B0 ;  /* 0x0000000000007941 */ /* 0x000fea0003800000 */
.L_x_6638:
[----:B------:R-:W-:Y:S01]  /*17c10*/  IMAD.MOV.U32 R2, RZ, RZ, R14 ;  /* 0x000000ffff027224 */ /* 0x000fe200078e000e */
[----:B------:R-:W-:Y:S06]  /*17c20*/  BRA `(.L_x_6640) ;  /* 0xffffffd800907947 */ /* 0x000fec000383ffff */
.L_x_6571:
[----:B0-----:R0:W1:Y:S02]  /*17c30*/  SYNCS.PHASECHK.TRANS64.TRYWAIT P0, [R0+URZ+0x34820], R3 ;  /* 0x03482003000075a7 */ /* 0x001064000800017f */
[----:B-1----:R-:W-:Y:S05]  /*17c40*/  @!P0 NANOSLEEP.SYNCS 0x989680 ;  /* 0x009896800000895d */ /* 0x002fea0003900000 */
[----:B------:R-:W1:Y:S02]  /*17c50*/  @!P0 SYNCS.PHASECHK.TRANS64 P0, [R0+URZ+0x34820], R3 ;  /* 0x03482003000085a7 */ /* 0x000e64000800007f */
[----:B-1----:R-:W-:Y:S05]  /*17c60*/  @!P0 BRA `(.L_x_6571) ;  /* 0xfffffffc00f08947 */ /* 0x002fea000383ffff */
[----:B------:R-:W-:Y:S05]  /*17c70*/  BRA `(.L_x_6641) ;  /* 0xffffffe000287947 */ /* 0x000fea000383ffff */
.L_x_6572:
        /* <DEDUP_REMOVED lines=11> */
.L_x_6643:
[----:B------:R-:W-:Y:S05]  /*17d30*/  BSYNC B0 ;  /* 0x0000000000007941 */ /* 0x000fea0003800000 */
.L_x_6642:
[----:B------:R-:W-:Y:S05]  /*17d40*/  BRA `(.L_x_6644) ;  /* 0xffffffe000107947 */ /* 0x000fea000383ffff */
.L_x_6575:
[----:B------:R-:W-:Y:S01]  /*17d50*/  BSSY B1, `(.L_x_6645) ;  /* 0x0000006000017945 */ /* 0x000fe20003800000 */
[----:B------:R-:W-:-:S07]  /*17d60*/  IMAD.MOV.U32 R15, RZ, RZ, -0x1 ;  /* 0xffffffffff0f7424 */ /* 0x000fce00078e00ff */
[----:B01----:R-:W-:Y:S05]  /*17d70*/  WARPSYNC.COLLECTIVE R15, `(.L_x_6646) ;  /* 0x000000000f0c7348 */ /* 0x003fea0003c00000 */
[----:B------:R-:W-:Y:S02]  /*17d80*/  ELECT P6, UR62, PT ;  /* 0x00000000003e782f */ /* 0x000fe400038c0000 */
[----:B------:R-:W-:Y:S01]  /*17d90*/  MOV R14, UR62 ;  /* 0x0000003e000e7c02 */ /* 0x000fe20008000f00 */
[----:B01----:R-:W-:Y:S10]  /*17da0*/  ENDCOLLECTIVE ;  /* 0x000000000000791b */ /* 0x003ff40003800000 */
.L_x_6646:
[----:B------:R-:W-:Y:S05]  /*17db0*/  BSYNC B1 ;  /* 0x0000000000017941 */ /* 0x000fea0003800000 */
.L_x_6645:
[----:B------:R-:W-:Y:S05]  /*17dc0*/  BRA `(.L_x_6647) ;  /* 0xffffffe000087947 */ /* 0x000fea000383ffff */
.L_x_6577:
[----:B0-----:R0:W1:Y:S02]  /*17dd0*/  SYNCS.PHASECHK.TRANS64.TRYWAIT P0, [R6+URZ], R5 ;  /* 0x00000005060075a7 */ /* 0x001064000800017f */
[----:B-1----:R-:W-:Y:S05]  /*17de0*/  @!P0 NANOSLEEP.SYNCS 0x989680 ;  /* 0x009896800000895d */ /* 0x002fea0003900000 */
[----:B------:R-:W1:Y:S02]  /*17df0*/  @!P0 SYNCS.PHASECHK.TRANS64 P0, [R6+URZ], R5 ;  /* 0x00000005060085a7 */ /* 0x000e64000800007f */
[----:B-1----:R-:W-:Y:S05]  /*17e00*/  @!P0 BRA `(.L_x_6577) ;  /* 0xfffffffc00f08947 */ /* 0x002fea000383ffff */
[----:B------:R-:W-:Y:S05]  /*17e10*/  BRA `(.L_x_6648) ;  /* 0xffffffe000487947 */ /* 0x000fea000383ffff */
.L_x_6578:
[----:B-1----:R1:W2:Y:S02]  /*17e20*/  SYNCS.PHASECHK.TRANS64.TRYWAIT P0, [R7+URZ], R2 ;  /* 0x00000002070075a7 */ /* 0x0022a4000800017f */
[----:B--2---:R-:W-:Y:S05]  /*17e30*/  @!P0 NANOSLEEP.SYNCS 0x989680 ;  /* 0x009896800000895d */ /* 0x004fea0003900000 */
[----:B------:R-:W2:Y:S02]  /*17e40*/  @!P0 SYNCS.PHASECHK.TRANS64 P0, [R7+URZ], R2 ;  /* 0x00000002070085a7 */ /* 0x000ea4000800007f */
[----:B--2---:R-:W-:Y:S05]  /*17e50*/  @!P0 BRA `(.L_x_6578) ;  /* 0xfffffffc00f08947 */ /* 0x004fea000383ffff */
[----:B------:R-:W-:Y:S05]  /*17e60*/  BRA `(.L_x_6649) ;  /* 0xffffffe0003c7947 */ /* 0x000fea000383ffff */
.L_x_6580:
[----:B--2---:R2:W3:Y:S02]  /*17e70*/  SYNCS.PHASECHK.TRANS64.TRYWAIT P0, [R4+URZ], R5 ;  /* 0x00000005040075a7 */ /* 0x0044e4000800017f */
[----:B---3--:R-:W-:Y:S05]  /*17e80*/  @!P0 NANOSLEEP.SYNCS 0x989680 ;  /* 0x009896800000895d */ /* 0x008fea0003900000 */
[----:B------:R-:W3:Y:S02]  /*17e90*/  @!P0 SYNCS.PHASECHK.TRANS64 P0, [R4+URZ], R5 ;  /* 0x00000005040085a7 */ /* 0x000ee4000800007f */
[----:B---3--:R-:W-:Y:S05]  /*17ea0*/  @!P0 BRA `(.L_x_6580) ;  /* 0xfffffffc00f08947 */ /* 0x008fea000383ffff */
[----:B------:R-:W-:Y:S05]  /*17eb0*/  BRA `(.L_x_6650) ;  /* 0xffffffe000407947 */ /* 0x000fea000383ffff */
.L_x_6651:
        /* <DEDUP_REMOVED lines=12> */
.L_x_14858:


//--------------------- .text._ZN7cutlass13device_kernelIN5flash11enable_sm90INS1_16FlashAttnFwdSm90INS1_25CollectiveMainloopFwdSm90ILi2EN4cute5tupleIJNS5_1CILi1EEES8_S8_EEENS6_IJNS7_ILi128EEENS7_ILi176EEESA_EEELi128ENS_10bfloat16_tEfNS_4arch4Sm90ELb0ELb0ELb0ELb1ELb0ELb1ELb0ELb1ELb1ELb1ELb1ELb0EEENS1_21CollectiveEpilogueFwdINS6_IJSA_SA_SB_EEES9_SD_SF_Li256ELb1ELb1ELb1ELb0EEENS1_36VarlenDynamicPersistentTileSchedulerILi128ELi176ELi256ELi128ELb1ELb1ELb1ELb0ELb1ELb1EEEEEEEEEvNT_6ParamsE --------------------------
	.section	.text._ZN7cutlass13device_kernelIN5flash11enable_sm90INS1_16FlashAttnFwdSm90INS1_25CollectiveMainloopFwdSm90ILi2EN4cute5tupleIJNS5_1CILi1EEES8_S8_EEENS6_IJNS7_ILi128EEENS7_ILi176EEESA_EEELi128ENS_10bfloat16_tEfNS_4arch4Sm90ELb0ELb0ELb0ELb1ELb0ELb1ELb0ELb1ELb1ELb1ELb1ELb0EEENS1_21CollectiveEpilogueFwdINS6_IJSA_SA_SB_EEES9_SD_SF_Li256ELb1ELb1ELb1ELb0EEENS1_36VarlenDynamicPersistentTileSchedulerILi128ELi176ELi256ELi128ELb1ELb1ELb1ELb0ELb1ELb1EEEEEEEEEvNT_6ParamsE,"ax",@progbits
	.align	128
.text._ZN7cutlass13device_kernelIN5flash11enable_sm90INS1_16FlashAttnFwdSm90INS1_25CollectiveMainloopFwdSm90ILi2EN4cute5tupleIJNS5_1CILi1EEES8_S8_EEENS6_IJNS7_ILi128EEENS7_ILi176EEESA_EEELi128ENS_10bfloat16_tEfNS_4arch4Sm90ELb0ELb0ELb0ELb1ELb0ELb1ELb0ELb1ELb1ELb1ELb1ELb0EEENS1_21CollectiveEpilogueFwdINS6_IJSA_SA_SB_EEES9_SD_SF_Li256ELb1ELb1ELb1ELb0EEENS1_36VarlenDynamicPersistentTileSchedulerILi128ELi176ELi256ELi128ELb1ELb1ELb1ELb0ELb1ELb1EEEEEEEEEvNT_6ParamsE:
        .type           _ZN7cutlass13device_kernelIN5flash11enable_sm90INS1_16FlashAttnFwdSm90INS1_25CollectiveMainloopFwdSm90ILi2EN4cute5tupleIJNS5_1CILi1EEES8_S8_EEENS6_IJNS7_ILi128EEENS7_ILi176EEESA_EEELi128ENS_10bfloat16_tEfNS_4arch4Sm90ELb0ELb0ELb0ELb1ELb0ELb1ELb0ELb1ELb1ELb1ELb1ELb0EEENS1_21CollectiveEpilogueFwdINS6_IJSA_SA_SB_EEES9_SD_SF_Li256ELb1ELb1ELb1ELb0EEENS1_36VarlenDynamicPersistentTileSchedulerILi128ELi176ELi256ELi128ELb1ELb1ELb1ELb0ELb1ELb1EEEEEEEEEvNT_6ParamsE,@function
        .size           _ZN7cutlass13device_kernelIN5flash11enable_sm90INS1_16FlashAttnFwdSm90INS1_25CollectiveMainloopFwdSm90ILi2EN4cute5tupleIJNS5_1CILi1EEES8_S8_EEENS6_IJNS7_ILi128EEENS7_ILi176EEESA_EEELi128ENS_10bfloat16_tEfNS_4arch4Sm90ELb0ELb0ELb0ELb1ELb0ELb1ELb0ELb1ELb1ELb1ELb1ELb0EEENS1_21CollectiveEpilogueFwdINS6_IJSA_SA_SB_EEES9_SD_SF_Li256ELb1ELb1ELb1ELb0EEENS1_36VarlenDynamicPersistentTileSchedulerILi128ELi176ELi256ELi128ELb1ELb1ELb1ELb0ELb1ELb1EEEEEEEEEvNT_6ParamsE,(.L_x_14859 - _ZN7cutlass13device_kernelIN5flash11enable_sm90INS1_16FlashAttnFwdSm90INS1_25CollectiveMainloopFwdSm90ILi2EN4cute5tupleIJNS5_1CILi1EEES8_S8_EEENS6_IJNS7_ILi128EEENS7_ILi176EEESA_EEELi128ENS_10bfloat16_tEfNS_4arch4Sm90ELb0ELb0ELb0ELb1ELb0ELb1ELb0ELb1ELb1ELb1ELb1ELb0EEENS1_21CollectiveEpilogueFwdINS6_IJSA_SA_SB_EEES9_SD_SF_Li256ELb1ELb1ELb1ELb0EEENS1_36VarlenDynamicPersistentTileSchedulerILi128ELi176ELi256ELi128ELb1ELb1ELb1ELb0ELb1ELb1EEEEEEEEEvNT_6ParamsE)
        .other          _ZN7cutlass13device_kernelIN5flash11enable_sm90INS1_16FlashAttnFwdSm90INS1_25CollectiveMainloopFwdSm90ILi2EN4cute5tupleIJNS5_1CILi1EEES8_S8_EEENS6_IJNS7_ILi128EEENS7_ILi176EEESA_EEELi128ENS_10bfloat16_tEfNS_4arch4Sm90ELb0ELb0ELb0ELb1ELb0ELb1ELb0ELb1ELb1ELb1ELb1ELb0EEENS1_21CollectiveEpilogueFwdINS6_IJSA_SA_SB_EEES9_SD_SF_Li256ELb1ELb1ELb1ELb0EEENS1_36VarlenDynamicPersistentTileSchedulerILi128ELi176ELi256ELi128ELb1ELb1ELb1ELb0ELb1ELb1EEEEEEEEEvNT_6ParamsE,@"STO_CUDA_ENTRY STV_DEFAULT"
_ZN7cutlass13device_kernelIN5flash11enable_sm90INS1_16FlashAttnFwdSm90INS1_25CollectiveMainloopFwdSm90ILi2EN4cute5tupleIJNS5_1CILi1EEES8_S8_EEENS6_IJNS7_ILi128EEENS7_ILi176EEESA_EEELi128ENS_10bfloat16_tEfNS_4arch4Sm90ELb0ELb0ELb0ELb1ELb0ELb1ELb0ELb1ELb1ELb1ELb1ELb0EEENS1_21CollectiveEpilogueFwdINS6_IJSA_SA_SB_EEES9_SD_SF_Li256ELb1ELb1ELb1ELb0EEENS1_36VarlenDynamicPersistentTileSchedulerILi128ELi176ELi256ELi128ELb1ELb1ELb1ELb0ELb1ELb1EEEEEEEEEvNT_6ParamsE:
        /* <DEDUP_REMOVED lines=24> */
.L_x_6653:
[----:B------:R-:W-:Y:S05]  /*0180*/  BSYNC B0 ;  /* 0x0000000000007941 */ /* 0x000fea0003800000 */
.L_x_6652:
        /* <DEDUP_REMOVED lines=41> */
.L_x_6654:
        /* <DEDUP_REMOVED lines=22> */
.L_x_6655:
        /* <DEDUP_REMOVED lines=18> */
.L_x_6656:
        /* <DEDUP_REMOVED lines=22> */
.L_x_6657:
        /* <DEDUP_REMOVED lines=22> */
.L_x_6658:
[----:B------:R-:W-:Y:S01]  /*0960*/  PLOP3.LUT P0, PT, PT, PT, UP0, 0x80, 0x0 ;  /* 0x000000000000781c */ /* 0x000fe20003f0f008 */
[----:B------:R-:W-:Y:S01]  /*0970*/  UMOV UR60, 0x1 ;  /* 0x00000001003c7882 */ /* 0x000fe20000000000 */
[----:B------:R-:W-:Y:S01]  /*0980*/  NOP ;  /* 0x0000000000007918 */ /* 0x000fe20000000000 */
[----:B------:R-:W-:Y:S01]  /*0990*/  USEL UR60, UR60, 0x2, !UP0 ;  /* 0x000000023c3c7887 */ /* 0x000fe2000c000000 */
[----:B------:R-:W-:Y:S01]  /*09a0*/  BSSY B9, `(.L_x_6659) ;  /* 0x00027a7000097945 */ /* 0x000fe20003800000 */
[----:B012-4-:R-:W-:Y:S08]  /*09b0*/  BAR.SYNC.DEFER_BLOCKING 0x0 ;  /* 0x0000000000007b1d */ /* 0x017ff00000010000 */
[----:B------:R-:W-:Y:S05]  /*09c0*/  @!P0 BRA `(.L_x_6660) ;  /* 0x000001fc00a88947 */ /* 0x000fea0003800000 */
.L_x_6661:
[----:B------:R-:W-:-:S08]  /*09d0*/  NOP ;  /* 0x0000000000007918 */ /* 0x000fd00000000000 */
[----:B------:R-:W0:Y:S02]  /*09e0*/  USETMAXREG.TRY_ALLOC.CTAPOOL UP0, 0xf0 ;  /* 0x000000f0000079c8 */ /* 0x000e240008000600 */
[----:B0-----:R-:W-:-:S13]  /*09f0*/  PLOP3.LUT P0, PT, PT, PT, UP0, 0x80, 0x0 ;  /* 0x000000000000781c */ /* 0x001fda0003f0f008 */
[----:B------:R-:W-:Y:S05]  /*0a00*/  @!P0 BRA `(.L_x_6661) ;  /* 0xfffffffc00f08947 */ /* 0x000fea000383ffff */
[----:B------:R-:W2:Y:S01]  /*0a10*/  LDL.LU R0, [R1] ;  /* 0x0000000001007983 */ /* 0x000ea20000300800 */
[----:B------:R-:W-:Y:S01]  /*0a20*/  SHF.R.U32.HI R2, RZ, 0x7, R6 ;  /* 0x00000007ff027819 */ /* 0x000fe20000011606 */
[----:B------:R-:W0:Y:S01]  /*0a30*/  S2UR UR5, SR_CgaCtaId ;  /* 0x00000000000579c3 */ /* 0x000e220000008800 */
[----:B------:R-:W-:-:S07]  /*0a40*/  UMOV UR4, 0x400 ;  /* 0x0000040000047882 */ /* 0x000fce0000000000 */
[----:B------:R-:W-:Y:S06]  /*0a50*/  BAR.ARV 0x8, 0x180 ;  /* 0x0206000000007b1d */ /* 0x000fec0000002000 */
[----:B------:R-:W-:-:S13]  /*0a60*/  ISETP.NE.AND P0, PT, R2, 0x1, PT ;  /* 0x000000010200780c */ /* 0x000fda0003f05270 */
[----:B------:R-:W-:Y:S06]  /*0a70*/  @!P0 BAR.ARV 0x9, 0x100 ;  /* 0x0244000000008b1d */ /* 0x000fec0000002000 */
[----:B0-----:R-:W-:Y:S02]  /*0a80*/  ULEA UR4, UR5, UR4, 0x18 ;  /* 0x0000000405047291 */ /* 0x001fe4000f8ec03f */
[----:B------:R-:W-:Y:S04]  /*0a90*/  BAR.SYNC.DEFER_BLOCKING 0x5, 0x180 ;  /* 0x0146000000007b1d */ /* 0x000fe80000010000 */
[----:B------:R-:W-:-:S02]  /*0aa0*/  IMAD.U32 R2, RZ, RZ, UR4 ;  /* 0x00000004ff027e24 */ /* 0x000fc4000f8e00ff */
[----:B------:R-:W-:-:S03]  /*0ab0*/  ULDC UR4, c[0x0][0xc3c] ;  /* 0x00030f0000047ab9 */ /* 0x000fc60000000800 */
[----:B------:R-:W0:Y:S01]  /*0ac0*/  LDS.128 R148, [R2+0x348d0] ;  /* 0x0348d00002947984 */ /* 0x000e220000000c00 */
[----:B------:R-:W-:Y:S06]  /*0ad0*/  BAR.ARV 0x4, 0x180 ;  /* 0x0106000000007b1d */ /* 0x000fec0000002000 */
[----:B--2---:R-:W-:-:S04]  /*0ae0*/  LOP3.LUT R0, R0, 0xffffffdf, RZ, 0xc0, !PT ;  /* 0xffffffdf00007812 */ /* 0x004fc800078ec0ff */
[----:B------:R-:W-:Y:S02]  /*0af0*/  @P0 LOP3.LUT R0, R0, 0x20, RZ, 0xfc, !PT ;  /* 0x0000002000000812 */ /* 0x000fe400078efcff */
[----:B0-----:R-:W-:-:S03]  /*0b00*/  ISETP.GE.AND P0, PT, R151, UR4, PT ;  /* 0x0000000497007c0c */ /* 0x001fc6000bf06270 */
[----:B------:R0:W-:Y:S10]  /*0b10*/  STL [R1], R0 ;  /* 0x0000000001007387 */ /* 0x0001f40000100800 */
[----:B0-----:R-:W-:Y:S05]  /*0b20*/  @P0 BRA `(.L_x_6662) ;  /* 0x0000027800380947 */ /* 0x001fea0003800000 */
[----:B------:R-:W-:Y:S01]  /*0b30*/  VIADD R13, R6, 0xffffff80 ;  /* 0xffffff80060d7836 */ /* 0x000fe20000000000 */
[----:B------:R-:W-:Y:S01]  /*0b40*/  R2UR UR4, R2 ;  /* 0x00000000020472ca */ /* 0x000fe200000e0000 */
[----:B------:R-:W-:Y:S01]  /*0b50*/  ULOP3.LUT UR5, UR60, 0x1, URZ, 0xfc, !UPT ;  /* 0x000000013c057892 */ /* 0x000fe2000f8efc3f */
[----:B------:R-:W-:Y:S01]  /*0b60*/  IMAD.MOV.U32 R23, RZ, RZ, RZ ;  /* 0x000000ffff177224 */ /* 0x000fe200078e00ff */
[----:B------:R-:W-:Y:S02]  /*0b70*/  CS2R R222, SRZ ;  /* 0x0000000000de7805 */ /* 0x000fe4000001ff00 */
[----:B------:R-:W-:Y:S01]  /*0b80*/  SHF.R.S32.HI R0, RZ, 0x1f, R13 ;  /* 0x0000001fff007819 */ /* 0x000fe2000001140d */
[----:B------:R-:W-:-:S03]  /*0b90*/  IMAD.MOV.U32 R229, RZ, RZ, RZ ;  /* 0x000000ffffe57224 */ /* 0x000fc600078e00ff */
[CC--:B------:R-:W-:Y:S02]  /*0ba0*/  LEA.HI R3, R0.reuse, R13.reuse, RZ, 0x7 ;  /* 0x0000000d00037211 */ /* 0x0c0fe400078f38ff */
[CC--:B------:R-:W-:Y:S02]  /*0bb0*/  LEA.HI R5, R0.reuse, R13.reuse, RZ, 0x5 ;  /* 0x0000000d00057211 */ /* 0x0c0fe400078f28ff */
[----:B------:R-:W-:Y:S01]  /*0bc0*/  LOP3.LUT R4, R3, 0xffffff80, RZ, 0xc0, !PT ;  /* 0xffffff8003047812 */ /* 0x000fe200078ec0ff */
[----:B------:R-:W-:Y:S01]  /*0bd0*/  UIADD3 UR4, UR4, 0x16400, URZ ;  /* 0x0001640004047890 */ /* 0x000fe2000fffe03f */
[----:B------:R-:W-:Y:S01]  /*0be0*/  SHF.R.S32.HI R14, RZ, 0x7, R3 ;  /* 0x00000007ff0e7819 */ /* 0x000fe20000011403 */
[----:B------:R-:W-:Y:S01]  /*0bf0*/  IMAD.SHL.U32 R6, R5, 0x20, RZ ;  /* 0x0000002005067824 */ /* 0x000fe200078e00ff */
[CC--:B------:R-:W-:Y:S01]  /*0c00*/  LEA.HI R12, R0.reuse, R13.reuse, RZ, 0x2 ;  /* 0x0000000d000c7211 */ /* 0x0c0fe200078f10ff */
[----:B------:R-:W-:Y:S01]  /*0c10*/  IMAD.IADD R21, R13, 0x1, -R4 ;  /* 0x000000010d157824 */ /* 0x000fe200078e0a04 */
[----:B------:R-:W-:-:S02]  /*0c20*/  LEA.HI R4, R0, R13, RZ, 0x4 ;  /* 0x0000000d00047211 */ /* 0x000fc400078f20ff */
[----:B------:R-:W-:Y:S02]  /*0c30*/  LOP3.LUT R6, R6, 0xfffffc00, RZ, 0xc0, !PT ;  /* 0xfffffc0006067812 */ /* 0x000fe400078ec0ff */
[----:B------:R-:W-:Y:S02]  /*0c40*/  SHF.R.S32.HI R8, RZ, 0x1f, R21 ;  /* 0x0000001fff087819 */ /* 0x000fe40000011415 */
[----:B------:R-:W-:Y:S02]  /*0c50*/  LOP3.LUT R5, R4, 0x3fffff0, RZ, 0xc0, !PT ;  /* 0x03fffff004057812 */ /* 0x000fe400078ec0ff */
[CC--:B------:R-:W-:Y:S02]  /*0c60*/  LEA.HI R9, R8.reuse, R21.reuse, RZ, 0x2 ;  /* 0x0000001508097211 */ /* 0x0c0fe400078f10ff */
[----:B------:R-:W-:Y:S01]  /*0c70*/  LEA.HI R8, R8, R21, RZ, 0x5 ;  /* 0x0000001508087211 */ /* 0x000fe200078f28ff */
[----:B------:R-:W-:Y:S01]  /*0c80*/  IMAD.IADD R5, R13, 0x1, -R5 ;  /* 0x000000010d057824 */ /* 0x000fe200078e0a05 */
[----:B------:R-:W-:-:S02]  /*0c90*/  SHF.R.S32.HI R10, RZ, 0x2, R9 ;  /* 0x00000002ff0a7819 */ /* 0x000fc40000011409 */
[----:B------:R-:W-:Y:S02]  /*0ca0*/  SHF.R.S32.HI R7, RZ, 0x1f, R9 ;  /* 0x0000001fff077819 */ /* 0x000fe40000011409 */
[----:B------:R-:W-:Y:S02]  /*0cb0*/  LEA.HI R3, R3, R14, RZ, 0x1 ;  /* 0x0000000e03037211 */ /* 0x000fe400078f08ff */
[----:B------:R-:W-:Y:S02]  /*0cc0*/  LEA.HI R7, R7, R10, RZ, 0x3 ;  /* 0x0000000a07077211 */ /* 0x000fe400078f18ff */
[----:B------:R-:W-:Y:S02]  /*0cd0*/  SHF.R.S32.HI R8, RZ, 0x5, R8 ;  /* 0x00000005ff087819 */ /* 0x000fe40000011408 */
[----:B------:R-:W-:Y:S01]  /*0ce0*/  LOP3.LUT R11, R7, 0xfffffff8, RZ, 0xc0, !PT ;  /* 0xfffffff8070b7812 */ /* 0x000fe200078ec0ff */
[----:B------:R-:W-:Y:S01]  /*0cf0*/  IMAD R7, R5, 0x40, R6 ;  /* 0x0000004005077824 */ /* 0x000fe200078e0206 */
[----:B------:R-:W-:-:S02]  /*0d00*/  SHF.R.S32.HI R5, RZ, 0x4, R4 ;  /* 0x00000004ff057819 */ /* 0x000fc40000011404 */
[----:B------:R-:W-:Y:S01]  /*0d10*/  LOP3.LUT R3, R3, 0x3fffffe, RZ, 0xc0, !PT ;  /* 0x03fffffe03037812 */ /* 0x000fe200078ec0ff */
[----:B------:R-:W-:Y:S01]  /*0d20*/  IMAD.IADD R11, R10, 0x1, -R11 ;  /* 0x000000010a0b7824 */ /* 0x000fe200078e0a0b */
[----:B------:R-:W-:Y:S02]  /*0d30*/  LEA.HI R4, R4, R5, RZ, 0x1 ;  /* 0x0000000504047211 */ /* 0x000fe400078f08ff */
[----:B------:R-:W-:Y:S01]  /*0d40*/  LOP3.LUT R12, R12, 0xfffffffc, RZ, 0xc0, !PT ;  /* 0xfffffffc0c0c7812 */ /* 0x000fe200078ec0ff */
[----:B------:R-:W-:Y:S01]  /*0d50*/  IMAD R8, R8, 0x10, R11 ;  /* 0x0000001008087824 */ /* 0x000fe200078e020b */
[----:B------:R-:W-:Y:S01]  /*0d60*/  LOP3.LUT R4, R4, 0x1ffffffe, RZ, 0xc0, !PT ;  /* 0x1ffffffe04047812 */ /* 0x000fe200078ec0ff */
[----:B------:R-:W-:Y:S01]  /*0d70*/  IMAD.IADD R3, R14, 0x1, -R3 ;  /* 0x000000010e037824 */ /* 0x000fe200078e0a03 */
[----:B------:R-:W-:Y:S01]  /*0d80*/  LEA.HI R22, R0, R13, RZ, 0x3 ;  /* 0x0000000d00167211 */ /* 0x000fe200078f18ff */
[----:B------:R-:W-:Y:S01]  /*0d90*/  IMAD.IADD R12, R13, 0x1, -R12 ;  /* 0x000000010d0c7824 */ /* 0x000fe200078e0a0c */
[----:B------:R-:W-:Y:S01]  /*0da0*/  LOP3.LUT R9, R9, 0x7ffffffc, RZ, 0xc0, !PT ;  /* 0x7ffffffc09097812 */ /* 0x000fe200078ec0ff */
[----:B------:R-:W-:-:S02]  /*0db0*/  IMAD.IADD R4, R5, 0x1, -R4 ;  /* 0x0000000105047824 */ /* 0x000fc400078e0a04 */
[----:B------:R-:W-:Y:S01]  /*0dc0*/  IMAD R15, R3, 0x40, R8 ;  /* 0x00000040030f7824 */ /* 0x000fe200078e0208 */
[----:B------:R-:W-:Y:S01]  /*0dd0*/  LEA.HI R6, R12, R12, RZ, 0x1 ;  /* 0x0000000c0c067211 */ /* 0x000fe200078f08ff */
[----:B------:R-:W-:Y:S01]  /*0de0*/  IMAD.U32 R3, RZ, RZ, UR5 ;  /* 0x00000005ff037e24 */ /* 0x000fe2000f8e00ff */
[----:B------:R-:W-:Y:S01]  /*0df0*/  LEA.HI R3, R0, R13, RZ, 0x6 ;  /* 0x0000000d00037211 */ /* 0x000fe200078f30ff */
[----:B------:R-:W-:Y:S01]  /*0e00*/  IMAD R4, R4, 0x8, R7 ;  /* 0x0000000804047824 */ /* 0x000fe200078e0207 */
[----:B------:R-:W-:Y:S01]  /*0e10*/  LOP3.LUT R0, R22, 0xfffffff8, RZ, 0xc0, !PT ;  /* 0xfffffff816007812 */ /* 0x000fe200078ec0ff */
[----:B------:R-:W-:Y:S01]  /*0e20*/  IMAD.IADD R9, R21, 0x1, -R9 ;  /* 0x0000000115097824 */ /* 0x000fe200078e0a09 */
[----:B------:R-:W-:Y:S01]  /*0e30*/  SHF.R.S32.HI R22, RZ, 0x3, R22 ;  /* 0x00000003ff167819 */ /* 0x000fe20000011416 */
[----:B------:R-:W-:Y:S01]  /*0e40*/  IMAD.SHL.U32 R3, R3, 0x8, RZ ;  /* 0x0000000803037824 */ /* 0x000fe200078e00ff */
[----:B------:R0:W-:Y:S01]  /*0e50*/  STL [R1+0x90], R4 ;  /* 0x0000900401007387 */ /* 0x0001e20000100800 */
[----:B------:R-:W-:Y:S01]  /*0e60*/  IMAD.IADD R18, R13, 0x1, -R0 ;  /* 0x000000010d127824 */ /* 0x000fe200078e0a00 */
[----:B------:R-:W-:Y:S01]  /*0e70*/  LOP3.LUT R5, R6, 0x1ffffffe, RZ, 0xc0, !PT ;  /* 0x1ffffffe06057812 */ /* 0x000fe200078ec0ff */
[C---:B------:R-:W-:Y:S01]  /*0e80*/  VIADD R29, R22.reuse, 0x20 ;  /* 0x00000020161d7836 */ /* 0x040fe20000000000 */
[----:B------:R-:W-:Y:S01]  /*0e90*/  LOP3.LUT R20, R3, 0xfffffe00, RZ, 0xc0, !PT ;  /* 0xfffffe0003147812 */ /* 0x000fe200078ec0ff */
[----:B------:R-:W-:Y:S01]  /*0ea0*/  VIADD R28, R22, 0x40 ;  /* 0x00000040161c7836 */ /* 0x000fe20000000000 */
[----:B------:R-:W-:Y:S01]  /*0eb0*/  STL [R1+0x88], R15 ;  /* 0x0000880f01007387 */ /* 0x000fe20000100800 */
[----:B------:R-:W-:-:S02]  /*0ec0*/  IMAD.U32 R0, RZ, RZ, UR4 ;  /* 0x00000004ff007e24 */ /* 0x000fc4000f8e00ff */
[C---:B------:R-:W-:Y:S01]  /*0ed0*/  VIADD R27, R22.reuse, 0x60 ;  /* 0x00000060161b7836 */ /* 0x040fe20000000000 */
[----:B------:R-:W-:Y:S01]  /*0ee0*/  STL [R1+0x68], RZ ;  /* 0x000068ff01007387 */ /* 0x000fe20000100800 */
[C---:B0-----:R-:W-:Y:S01]  /*0ef0*/  IMAD.SHL.U32 R4, R22.reuse, 0x40, RZ ;  /* 0x0000004016047824 */ /* 0x041fe200078e00ff */
[----:B------:R-:W-:Y:S01]  /*0f00*/  SHF.R.S32.HI R7, RZ, 0x1f, R28 ;  /* 0x0000001fff077819 */ /* 0x000fe2000001141c */
[C---:B------:R-:W-:Y:S01]  /*0f10*/  VIADD R26, R22.reuse, 0x80 ;  /* 0x00000080161a7836 */ /* 0x040fe20000000000 */
[----:B------:R0:W-:Y:S01]  /*0f20*/  STL [R1+0x78], R0 ;  /* 0x0000780001007387 */ /* 0x0001e20000100800 */
[----:B------:R-:W-:Y:S01]  /*0f30*/  VIADD R25, R22, 0xa0 ;  /* 0x000000a016197836 */ /* 0x000fe20000000000 */
[----:B------:R-:W-:Y:S01]  /*0f40*/  LOP3.LUT R3, R4, 0x1c0, RZ, 0xc0, !PT ;  /* 0x000001c004037812 */ /* 0x000fe200078ec0ff */
[----:B------:R-:W-:Y:S01]  /*0f50*/  IMAD.SHL.U32 R16, R18, 0x8, RZ ;  /* 0x0000000812107824 */ /* 0x000fe200078e00ff */
[----:B------:R-:W-:Y:S01]  /*0f60*/  SHF.R.S32.HI R4, RZ, 0x1f, R29 ;  /* 0x0000001fff047819 */ /* 0x000fe2000001141d */
[----:B------:R-:W-:Y:S01]  /*0f70*/  IMAD.IADD R5, R12, 0x1, -R5 ;  /* 0x000000010c057824 */ /* 0x000fe200078e0a05 */
[----:B------:R-:W-:Y:S01]  /*0f80*/  SHF.R.S32.HI R10, RZ, 0x1f, R27 ;  /* 0x0000001fff0a7819 */ /* 0x000fe2000001141b */
[----:B------:R-:W-:Y:S01]  /*0f90*/  IMAD.SHL.U32 R6, R28, 0x40, RZ ;  /* 0x000000401c067824 */ /* 0x000fe200078e00ff */
[----:B------:R-:W-:Y:S01]  /*0fa0*/  SHF.R.S32.HI R12, RZ, 0x1f, R26 ;  /* 0x0000001fff0c7819 */ /* 0x000fe2000001141a */
[----:B------:R-:W-:Y:S01]  /*0fb0*/  IMAD.SHL.U32 R8, R27, 0x40, RZ ;  /* 0x000000401b087824 */ /* 0x000fe200078e00ff */
[----:B0-----:R-:W-:Y:S01]  /*0fc0*/  SHF.R.S32.HI R0, RZ, 0x1f, R22 ;  /* 0x0000001fff007819 */ /* 0x001fe20000011416 */
[----:B------:R-:W-:Y:S01]  /*0fd0*/  IMAD.SHL.U32 R0, R29, 0x40, RZ ;  /* 0x000000401d007824 */ /* 0x000fe200078e00ff */
[----:B------:R-:W-:Y:S01]  /*0fe0*/  LEA.HI R4, R4, R29, RZ, 0x3 ;  /* 0x0000001d04047211 */ /* 0x000fe200078f18ff */
[----:B------:R-:W-:Y:S01]  /*0ff0*/  IMAD.SHL.U32 R11, R26, 0x40, RZ ;  /* 0x000000401a0b7824 */ /* 0x000fe200078e00ff */
[----:B------:R-:W-:Y:S01]  /*1000*/  SHF.R.S32.HI R14, RZ, 0x1f, R25 ;  /* 0x0000001fff0e7819 */ /* 0x000fe20000011419 */
[----:B------:R-:W-:Y:S01]  /*1010*/  IMAD.SHL.U32 R13, R25, 0x40, RZ ;  /* 0x00000040190d7824 */ /* 0x000fe200078e00ff */
[----:B------:R-:W-:Y:S01]  /*1020*/  SHF.R.U32.HI R24, RZ, 0x3, R3 ;  /* 0x00000003ff187819 */ /* 0x000fe20000011603 */
[----:B------:R-:W-:Y:S01]  /*1030*/  IMAD.SHL.U32 R4, R4, 0x40, RZ ;  /* 0x0000004004047824 */ /* 0x000fe200078e00ff */
[----:B------:R-:W-:Y:S01]  /*1040*/  LEA.HI R7, R7, R28, RZ, 0x3 ;  /* 0x0000001c07077211 */ /* 0x000fe200078f18ff */
[----:B------:R-:W-:Y:S01]  /*1050*/  IMAD.SHL.U32 R18, R18, 0x4, RZ ;  /* 0x0000000412127824 */ /* 0x000fe200078e00ff */
[----:B------:R-:W-:Y:S01]  /*1060*/  LOP3.LUT R3, R3, 0x38, R16, 0xf8, !PT ;  /* 0x0000003803037812 */ /* 0x000fe200078ef810 */
[----:B------:R-:W-:Y:S01]  /*1070*/  VIADD R221, R16, 0x40 ;  /* 0x0000004010dd7836 */ /* 0x000fe20000000000 */
[----:B------:R-:W-:Y:S01]  /*1080*/  LEA.HI R10, R10, R27, RZ, 0x3 ;  /* 0x0000001b0a0a7211 */ /* 0x000fe200078f18ff */
[----:B------:R-:W-:Y:S01]  /*1090*/  IMAD.SHL.U32 R7, R7, 0x40, RZ ;  /* 0x0000004007077824 */ /* 0x000fe200078e00ff */
[----:B------:R-:W-:Y:S01]  /*10a0*/  LEA.HI R12, R12, R26, RZ, 0x3 ;  /* 0x0000001a0c0c7211 */ /* 0x000fe200078f18ff */
[----:B------:R-:W-:Y:S01]  /*10b0*/  VIADD R220, R18, 0x20 ;  /* 0x0000002012dc7836 */ /* 0x000fe20000000000 */
[----:B------:R-:W-:Y:S01]  /*10c0*/  LEA.HI R14, R14, R25, RZ, 0x3 ;  /* 0x000000190e0e7211 */ /* 0x000fe200078f18ff */
[----:B------:R-:W-:Y:S01]  /*10d0*/  IMAD.SHL.U32 R10, R10, 0x40, RZ ;  /* 0x000000400a0a7824 */ /* 0x000fe200078e00ff */
[----:B------:R-:W-:Y:S01]  /*10e0*/  LOP3.LUT R0, R0, 0x1c0, RZ, 0xc0, !PT ;  /* 0x000001c000007812 */ /* 0x000fe200078ec0ff */
[----:B------:R-:W-:Y:S01]  /*10f0*/  IMAD.SHL.U32 R12, R12, 0x40, RZ ;  /* 0x000000400c0c7824 */ /* 0x000fe200078e00ff */
[----:B------:R-:W-:Y:S01]  /*1100*/  LOP3.LUT R3, R20, R3, R24, 0xf6, !PT ;  /* 0x0000000314037212 */ /* 0x000fe200078ef618 */
[----:B------:R-:W-:Y:S01]  /*1110*/  IMAD.SHL.U32 R14, R14, 0x40, RZ ;  /* 0x000000400e0e7824 */ /* 0x000fe200078e00ff */
[----:B------:R-:W-:-:S02]  /*1120*/  LOP3.LUT R6, R6, 0x1c0, RZ, 0xc0, !PT ;  /* 0x000001c006067812 */ /* 0x000fc400078ec0ff */
[----:B------:R-:W-:Y:S01]  /*1130*/  LOP3.LUT R8, R8, 0x1c0, RZ, 0xc0, !PT ;  /* 0x000001c008087812 */ /* 0x000fe200078ec0ff */
[----:B------:R0:W-:Y:S01]  /*1140*/  STL [R1+0x38], R3 ;  /* 0x0000380301007387 */ /* 0x0001e20000100800 */
[----:B------:R-:W-:Y:S02]  /*1150*/  SHF.R.U32.HI R20, RZ, 0x3, R0 ;  /* 0x00000003ff147819 */ /* 0x000fe40000011600 */
[----:B------:R-:W-:Y:S02]  /*1160*/  LOP3.LUT R25, R11, 0x1c0, RZ, 0xc0, !PT ;  /* 0x000001c00b197812 */ /* 0x000fe400078ec0ff */
[----:B------:R-:W-:Y:S02]  /*1170*/  LOP3.LUT R0, R0, 0x38, R16, 0xf8, !PT ;  /* 0x0000003800007812 */ /* 0x000fe400078ef810 */
[----:B------:R-:W-:Y:S02]  /*1180*/  LOP3.LUT R4, R4, 0xfffffe00, RZ, 0xc0, !PT ;  /* 0xfffffe0004047812 */ /* 0x000fe400078ec0ff */
[----:B------:R-:W-:-:S02]  /*1190*/  LOP3.LUT R11, R13, 0x1c0, RZ, 0xc0, !PT ;  /* 0x000001c00d0b7812 */ /* 0x000fc400078ec0ff */
[----:B------:R-:W-:Y:S01]  /*11a0*/  LOP3.LUT R7, R7, 0xfffffe00, RZ, 0xc0, !PT ;  /* 0xfffffe0007077812 */ /* 0x000fe200078ec0ff */
[----:B------:R-:W-:Y:S01]  /*11b0*/  STL [R1+0x44], R4 ;  /* 0x0000440401007387 */ /* 0x000fe20000100800 */
[----:B------:R-:W-:Y:S02]  /*11c0*/  SHF.R.U32.HI R13, RZ, 0x3, R6 ;  /* 0x00000003ff0d7819 */ /* 0x000fe40000011606 */
[----:B0-----:R-:W-:Y:S01]  /*11d0*/  LOP3.LUT R3, R6, 0x38, R16, 0xf8, !PT ;  /* 0x0000003806037812 */ /* 0x001fe200078ef810 */
[----:B------:R0:W-:Y:S01]  /*11e0*/  STL [R1+0x40], R7 ;  /* 0x0000400701007387 */ /* 0x0001e20000100800 */
[----:B------:R-:W-:Y:S02]  /*11f0*/  SHF.R.U32.HI R11, RZ, 0x3, R8 ;  /* 0x00000003ff0b7819 */ /* 0x000fe40000011608 */
[----:B------:R-:W-:Y:S02]  /*1200*/  LOP3.LUT R6, R8, 0x38, R16, 0xf8, !PT ;  /* 0x0000003808067812 */ /* 0x000fe400078ef810 */
[----:B------:R-:W-:-:S02]  /*1210*/  LOP3.LUT R8, R10, 0xfffffe00, RZ, 0xc0, !PT ;  /* 0xfffffe000a087812 */ /* 0x000fc400078ec0ff */
[----:B------:R-:W-:Y:S02]  /*1220*/  LOP3.LUT R12, R12, 0xfffffe00, RZ, 0xc0, !PT ;  /* 0xfffffe000c0c7812 */ /* 0x000fe400078ec0ff */
[----:B------:R-:W-:Y:S02]  /*1230*/  LOP3.LUT R0, R4, R0, R20, 0xf6, !PT ;  /* 0x0000000004007212 */ /* 0x000fe400078ef614 */
[----:B------:R-:W-:Y:S01]  /*1240*/  LOP3.LUT R10, R14, 0xfffffe00, RZ, 0xc0, !PT ;  /* 0xfffffe000e0a7812 */ /* 0x000fe200078ec0ff */
[----:B------:R-:W-:Y:S01]  /*1250*/  STL [R1+0x54], R12 ;  /* 0x0000540c01007387 */ /* 0x000fe20000100800 */
[----:B------:R-:W-:Y:S01]  /*1260*/  LOP3.LUT R3, R7, R3, R13, 0xf6, !PT ;  /* 0x0000000307037212 */ /* 0x000fe200078ef60d */
[----:B0-----:R-:W-:Y:S01]  /*1270*/  IMAD.SHL.U32 R7, R9, 0x2, RZ ;  /* 0x0000000209077824 */ /* 0x001fe200078e00ff */
[----:B------:R-:W-:Y:S01]  /*1280*/  LEA R0, R0, UR4, 0x1 ;  /* 0x0000000400007c11 */ /* 0x000fe2000f8e08ff */
[----:B------:R-:W-:Y:S01]  /*1290*/  STL [R1+0x50], R10 ;  /* 0x0000500a01007387 */ /* 0x000fe20000100800 */
[----:B------:R-:W-:-:S02]  /*12a0*/  LOP3.LUT R6, R8, R6, R11, 0xf6, !PT ;  /* 0x0000000608067212 */ /* 0x000fc400078ef60b */
[----:B------:R-:W-:Y:S01]  /*12b0*/  LEA R4, R3, UR4, 0x1 ;  /* 0x0000000403047c11 */ /* 0x000fe2000f8e08ff */
[----:B------:R-:W-:Y:S01]  /*12c0*/  STL [R1+0x3c], R8 ;  /* 0x00003c0801007387 */ /* 0x000fe20000100800 */
[----:B------:R-:W-:Y:S02]  /*12d0*/  LEA R3, R6, UR4, 0x1 ;  /* 0x0000000406037c11 */ /* 0x000fe4000f8e08ff */
[----:B------:R-:W-:Y:S01]  /*12e0*/  SHF.R.S32.HI R17, RZ, 0x1f, R16 ;  /* 0x0000001fff117819 */ /* 0x000fe20000011410 */
[----:B------:R-:W-:Y:S04]  /*12f0*/  STL [R1+0x34], R7 ;  /* 0x0000340701007387 */ /* 0x000fe80000100800 */
[----:B------:R0:W-:Y:S04]  /*1300*/  STL [R1+0x84], R0 ;  /* 0x0000840001007387 */ /* 0x0001e80000100800 */
[----:B------:R1:W-:Y:S01]  /*1310*/  STL [R1+0x80], R4 ;  /* 0x0000800401007387 */ /* 0x0003e20000100800 */
[----:B0-----:R-:W-:-:S05]  /*1320*/  IMAD R0, R5, 0x8, R15 ;  /* 0x0000000805007824 */ /* 0x001fca00078e020f */
[----:B------:R1:W-:Y:S04]  /*1330*/  STL [R1+0x8c], R0 ;  /* 0x00008c0001007387 */ /* 0x0003e80000100800 */
[----:B------:R1:W-:Y:S02]  /*1340*/  STL [R1+0x7c], R3 ;  /* 0x00007c0301007387 */ /* 0x0003e40000100800 */
.L_x_6893:
[----:B0123--:R-:W0:Y:S01]  /*1350*/  LDC.64 R4, c[0x0][0xc88] ;  /* 0x00032200ff047b82 */ /* 0x00fe220000000a00 */
[----:B------:R-:W-:Y:S01]  /*1360*/  ULDC.64 UR4, c[0x0][0x208] ;  /* 0x0000820000047ab9 */ /* 0x000fe20000000a00 */
[----:B0-----:R-:W-:-:S05]  /*1370*/  IMAD.WIDE R4, R151, 0x4, R4 ;  /* 0x0000000497047825 */ /* 0x001fca00078e0204 */
[----:B------:R-:W2:Y:S01]  /*1380*/  LDG.E R31, desc[UR4][R4.64] ;  /* 0x00000004041f7981 */ /* 0x000ea2000c1e1900 */
[----:B------:R-:W-:Y:S05]  /*1390*/  YIELD ;  /* 0x0000000000007946 */ /* 0x000fea0003800000 */
[----:B------:R-:W-:Y:S01]  /*13a0*/  ULDC.64 UR4, c[0x0][0xa28] ;  /* 0x00028a0000047ab9 */ /* 0x000fe20000000a00 */
[----:B------:R-:W-:Y:S01]  /*13b0*/  ULDC.64 UR8, c[0x0][0xa18] ;  /* 0x0002860000087ab9 */ /* 0x000fe20000000a00 */
[----:B------:R-:W-:Y:S01]  /*13c0*/  ISETP.NE.U32.AND P1, PT, RZ, UR4, PT ;  /* 0x00000004ff007c0c */ /* 0x000fe2000bf25070 */
[----:B------:R-:W-:Y:S01]  /*13d0*/  ULDC.64 UR6, c[0x0][0xa08] ;  /* 0x0002820000067ab9 */ /* 0x000fe20000000a00 */
[----:B------:R-:W-:Y:S01]  /*13e0*/  IMAD.MOV.U32 R11, RZ, RZ, RZ ;  /* 0x000000ffff0b7224 */ /* 0x000fe200078e00ff */
[----:B------:R-:W-:Y:S01]  /*13f0*/  ISETP.NE.U32.AND P0, PT, RZ, UR6, PT ;  /* 0x00000006ff007c0c */ /* 0x000fe2000bf05070 */
[----:B------:R-:W-:Y:S01]  /*1400*/  ULDC.64 UR10, c[0x0][0x208] ;  /* 0x00008200000a7ab9 */ /* 0x000fe20000000a00 */
[----:B------:R-:W-:Y:S01]  /*1410*/  ISETP.NE.AND.EX P1, PT, RZ, UR5, PT, P1 ;  /* 0x00000005ff007c0c */ /* 0x000fe2000bf25310 */
[----:B------:R-:W-:Y:S01]  /*1420*/  IMAD.MOV.U32 R27, RZ, RZ, RZ ;  /* 0x000000ffff1b7224 */ /* 0x000fe200078e00ff */
[----:B------:R-:W-:-:S02]  /*1430*/  ISETP.NE.AND.EX P0, PT, RZ, UR7, PT, P0 ;  /* 0x00000007ff007c0c */ /* 0x000fc4000bf05300 */
[----:B--2---:R-:W-:Y:S01]  /*1440*/  SHF.R.S32.HI R0, RZ, 0x1f, R31 ;  /* 0x0000001fff007819 */ /* 0x004fe2000001141f */
[----:B------:R-:W-:-:S08]  /*1450*/  IMAD.SHL.U32 R32, R31, 0x4, RZ ;  /* 0x000000041f207824 */ /* 0x000fd000078e00ff */
[C---:B------:R-:W-:Y:S01]  /*1460*/  @P1 LEA R6, P2, R31.reuse, UR4, 0x2 ;  /* 0x000000041f061c11 */ /* 0x040fe2000f8410ff */
[----:B------:R0:W-:Y:S01]  /*1470*/  STL [R1+0x5c], R31 ;  /* 0x00005c1f01007387 */ /* 0x0001e20000100800 */
[C-C-:B------:R-:W-:Y:S02]  /*1480*/  SHF.L.U64.HI R28, R31.reuse, 0x2, R0.reuse ;  /* 0x000000021f1c7819 */ /* 0x140fe40000010200 */
[----:B------:R-:W-:Y:S01]  /*1490*/  @P1 LEA.HI.X R7, R31, UR5, R0, 0x2, P2 ;  /* 0x000000051f071c11 */ /* 0x000fe200090f1400 */
[----:B------:R-:W-:Y:S01]  /*14a0*/  ULDC UR4, c[0x0][0x288] ;  /* 0x0000a20000047ab9 */ /* 0x000fe20000000800 */
[----:B------:R-:W-:Y:S01]  /*14b0*/  ISETP.NE.U32.AND P2, PT, RZ, UR8, PT ;  /* 0x00000008ff007c0c */ /* 0x000fe2000bf45070 */
[----:B------:R-:W-:Y:S01]  /*14c0*/  IMAD.U32 R161, RZ, RZ, UR4 ;  /* 0x00000004ffa17e24 */ /* 0x000fe2000f8e00ff */
[----:B------:R-:W-:Y:S01]  /*14d0*/  ULDC.64 UR4, c[0x0][0x418] ;  /* 0x0001060000047ab9 */ /* 0x000fe20000000a00 */
[----:B------:R0:W-:Y:S01]  /*14e0*/  STL [R1+0x70], R0 ;  /* 0x0000700001007387 */ /* 0x0001e20000100800 */
[----:B------:R-:W-:Y:S01]  /*14f0*/  ISETP.NE.AND.EX P2, PT, RZ, UR9, PT, P2 ;  /* 0x00000009ff007c0c */ /* 0x000fe2000bf45320 */
[----:B------:R-:W-:Y:S01]  /*1500*/  UISETP.NE.U32.AND UP0, UPT, UR4, URZ, UPT ;  /* 0x0000003f0400728c */ /* 0x000fe2000bf05070 */
[----:B----4-:R-:W-:Y:S01]  /*1510*/  IADD3 R8, P3, R32, UR6, RZ ;  /* 0x0000000620087c10 */ /* 0x010fe2000ff7e0ff */
[----:B------:R0:W-:Y:S01]  /*1520*/  STL [R1+0x64], R32 ;  /* 0x0000642001007387 */ /* 0x0001e20000100800 */
[----:B------:R-:W-:Y:S01]  /*1530*/  ULDC UR4, c[0x0][0x424] ;  /* 0x0001090000047ab9 */ /* 0x000fe20000000800 */
[----:B------:R-:W-:Y:S01]  /*1540*/  UISETP.NE.AND.EX UP0, UPT, UR5, URZ, UPT, UP0 ;  /* 0x0000003f0500728c */ /* 0x000fe2000bf05300 */
[----:B------:R-:W-:Y:S01]  /*1550*/  IADD3.X R9, R28, UR7, RZ, P3, !PT ;  /* 0x000000071c097c10 */ /* 0x000fe20009ffe4ff */
[----:B------:R0:W5:Y:S01]  /*1560*/  @P1 LDG.E R11, desc[UR10][R6.64] ;  /* 0x0000000a060b1981 */ /* 0x000162000c1e1900 */
[----:B------:R-:W-:Y:S01]  /*1570*/  ULDC UR5, c[0x0][0x2f0] ;  /* 0x0000bc0000057ab9 */ /* 0x000fe20000000800 */
[----:B------:R-:W-:-:S02]  /*1580*/  USEL UR4, UR4, 0x1, UP0 ;  /* 0x0000000104047887 */ /* 0x000fc40008000000 */
[----:B------:R0:W5:Y:S02]  /*1590*/  @P0 LDG.E R27, desc[UR10][R8.64] ;  /* 0x0000000a081b0981 */ /* 0x000164000c1e1900 */
[----:B------:R-:W-:Y:S01]  /*15a0*/  @P2 IADD3 R4, P1, R32, UR8, RZ ;  /* 0x0000000820042c10 */ /* 0x000fe2000ff3e0ff */
[----:B------:R-:W-:-:S03]  /*15b0*/  UIMAD UR4, UR4, UR5, URZ ;  /* 0x00000005040472a4 */ /* 0x000fc6000f8e023f */
[----:B------:R-:W-:Y:S01]  /*15c0*/  @P2 IADD3.X R5, R28, UR9, RZ, P1, !PT ;  /* 0x000000091c052c10 */ /* 0x000fe20008ffe4ff */
[----:B------:R-:W-:Y:S02]  /*15d0*/  ULDC UR5, c[0x0][0x348] ;  /* 0x0000d20000057ab9 */ /* 0x000fe40000000800 */
[----:B------:R-:W-:Y:S02]  /*15e0*/  IMAD.U32 R25, RZ, RZ, UR5 ;  /* 0x00000005ff197e24 */ /* 0x000fe4000f8e00ff */
[----:B------:R0:W5:Y:S01]  /*15f0*/  @P2 LDG.E R161, desc[UR10][R4.64] ;  /* 0x0000000a04a12981 */ /* 0x000162000c1e1900 */
[----:B------:R-:W-:Y:S01]  /*1600*/  IMAD.U32 R26, RZ, RZ, UR4 ;  /* 0x00000004ff1a7e24 */ /* 0x000fe2000f8e00ff */
[----:B------:R-:W-:Y:S06]  /*1610*/  @P2 BRA `(.L_x_6663) ;  /* 0x0000000000282947 */ /* 0x000fec0003800000 */
[----:B------:R-:W-:Y:S02]  /*1620*/  ULDC.64 UR4, c[0x0][0xa00] ;  /* 0x0002800000047ab9 */ /* 0x000fe40000000a00 */
[----:B------:R-:W-:-:S04]  /*1630*/  ISETP.NE.U32.AND P1, PT, RZ, UR4, PT ;  /* 0x00000004ff007c0c */ /* 0x000fc8000bf25070 */
[----:B------:R-:W-:-:S13]  /*1640*/  ISETP.NE.AND.EX P1, PT, RZ, UR5, PT, P1 ;  /* 0x00000005ff007c0c */ /* 0x000fda000bf25310 */
[----:B------:R-:W-:Y:S05]  /*1650*/  @!P1 BRA `(.L_x_6663) ;  /* 0x0000000000189947 */ /* 0x000fea0003800000 */
[----:B0-----:R-:W0:Y:S01]  /*1660*/  LDC.64 R4, c[0x0][0xa00] ;  /* 0x00028000ff047b82 */ /* 0x001e220000000a00 */
[----:B------:R-:W-:Y:S01]  /*1670*/  ULDC.64 UR4, c[0x0][0x208] ;  /* 0x0000820000047ab9 */ /* 0x000fe20000000a00 */
[----:B0-----:R-:W-:-:S05]  /*1680*/  IMAD.WIDE R4, R31, 0x4, R4 ;  /* 0x000000041f047825 */ /* 0x001fca00078e0204 */
[----:B-----5:R-:W2:Y:S04]  /*1690*/  LDG.E R161, desc[UR4][R4.64] ;  /* 0x0000000404a17981 */ /* 0x020ea8000c1e1900 */
[----:B------:R-:W2:Y:S02]  /*16a0*/  LDG.E R0, desc[UR4][R4.64+0x4] ;  /* 0x0000040404007981 */ /* 0x000ea4000c1e1900 */
[----:B--2---:R-:W-:-:S07]  /*16b0*/  IMAD.IADD R161, R0, 0x1, -R161 ;  /* 0x0000000100a17824 */ /* 0x004fce00078e0aa1 */
.L_x_6663:
[C---:B------:R-:W-:Y:S01]  /*16c0*/  LOP3.LUT R30, R150.reuse, 0xffff, RZ, 0xc0, !PT ;  /* 0x0000ffff961e7812 */ /* 0x040fe200078ec0ff */
[----:B------:R-:W-:Y:S01]  /*16d0*/  ULDC.64 UR4, c[0x0][0xa20] ;  /* 0x0002880000047ab9 */ /* 0x000fe20000000a00 */
[----:B------:R1:W-:Y:S01]  /*16e0*/  STL [R1+0x6c], R149 ;  /* 0x00006c9501007387 */ /* 0x0003e20000100800 */
[----:B------:R-:W-:Y:S02]  /*16f0*/  ISETP.NE.U32.AND P1, PT, RZ, UR4, PT ;  /* 0x00000004ff007c0c */ /* 0x000fe4000bf25070 */
[C---:B------:R-:W-:Y:S01]  /*1700*/  LOP3.LUT R3, R150.reuse, 0xff000000, RZ, 0xc0, !PT ;  /* 0xff00000096037812 */ /* 0x040fe200078ec0ff */
[----:B------:R1:W-:Y:S01]  /*1710*/  STL [R1+0x58], R30 ;  /* 0x0000581e01007387 */ /* 0x0003e20000100800 */
[----:B------:R-:W-:Y:S02]  /*1720*/  ISETP.NE.AND.EX P1, PT, RZ, UR5, PT, P1 ;  /* 0x00000005ff007c0c */ /* 0x000fe4000bf25310 */
[----:B0-----:R-:W-:Y:S02]  /*1730*/  LOP3.LUT R0, R150, 0xff0000, RZ, 0xc0, !PT ;  /* 0x00ff000096007812 */ /* 0x001fe400078ec0ff */
[----:B------:R-:W-:-:S04]  /*1740*/  SHF.R.U32.HI R3, RZ, 0x8, R3 ;  /* 0x00000008ff037819 */ /* 0x000fc80000011603 */
[----:B------:R-:W-:-:S05]  /*1750*/  LEA.HI R10, R0, R3, RZ, 0x10 ;  /* 0x00000003000a7211 */ /* 0x000fca00078f80ff */
[----:B-1----:R-:W-:Y:S05]  /*1760*/  @!P1 BRA `(.L_x_6664) ;  /* 0x0000000000149947 */ /* 0x002fea0003800000 */
[----:B------:R-:W-:Y:S01]  /*1770*/  IADD3 R4, P0, R32, UR4, RZ ;  /* 0x0000000420047c10 */ /* 0x000fe2000ff1e0ff */
[----:B------:R-:W-:-:S03]  /*1780*/  ULDC.64 UR6, c[0x0][0x208] ;  /* 0x0000820000067ab9 */ /* 0x000fc60000000a00 */
[----:B------:R-:W-:-:S05]  /*1790*/  IADD3.X R5, R28, UR5, RZ, P0, !PT ;  /* 0x000000051c057c10 */ /* 0x000fca00087fe4ff */
[----:B------:R0:W5:Y:S01]  /*17a0*/  LDG.E R26, desc[UR6][R4.64] ;  /* 0x00000006041a7981 */ /* 0x000162000c1e1900 */
[----:B------:R-:W-:Y:S05]  /*17b0*/  BRA `(.L_x_6665) ;  /* 0x0000000000147947 */ /* 0x000fea0003800000 */
.L_x_6664:
[----:B------:R-:W-:Y:S05]  /*17c0*/  @!P0 BRA `(.L_x_6665) ;  /* 0x0000000000108947 */ /* 0x000fea0003800000 */
[----:B------:R-:W-:Y:S02]  /*17d0*/  ULDC.64 UR4, c[0x0][0x208] ;  /* 0x0000820000047ab9 */ /* 0x000fe40000000a00 */
[----:B------:R-:W2:Y:S04]  /*17e0*/  LDG.E R3, desc[UR4][R8.64] ;  /* 0x0000000408037981 */ /* 0x000ea8000c1e1900 */
[----:B------:R-:W2:Y:S02]  /*17f0*/  LDG.E R26, desc[UR4][R8.64+0x4] ;  /* 0x00000404081a7981 */ /* 0x000ea4000c1e1900 */
[----:B--2---:R-:W-:-:S07]  /*1800*/  IMAD.IADD R26, R26, 0x1, -R3 ;  /* 0x000000011a1a7824 */ /* 0x004fce00078e0a03 */
.L_x_6665:
[----:B------:R-:W-:Y:S01]  /*1810*/  ULDC.64 UR4, c[0x0][0xa10] ;  /* 0x0002840000047ab9 */ /* 0x000fe20000000a00 */
[----:B------:R-:W2:Y:S01]  /*1820*/  LDL.LU R29, [R1] ;  /* 0x00000000011d7983 */ /* 0x000ea20000300800 */
        /* <DEDUP_REMOVED lines=8> */
[----:B------:R-:W3:Y:S01]  /*18b0*/  @P0 LDG.E R3, desc[UR6][R4.64+0x4] ;  /* 0x0000040604030981 */ /* 0x000ee2000c1e1900 */
[----:B------:R-:W-:Y:S01]  /*18c0*/  ISETP.NE.U32.AND P1, PT, RZ, UR4, PT ;  /* 0x00000004ff007c0c */ /* 0x000fe2000bf25070 */
[----:B------:R-:W-:Y:S01]  /*18d0*/  IMAD.MOV.U32 R147, RZ, RZ, R26 ;  /* 0x000000ffff937224 */ /* 0x000fe200078e001a */
[----:B------:R-:W-:Y:S02]  /*18e0*/  LOP3.LUT R13, R10, 0xff, RZ, 0xc0, !PT ;  /* 0x000000ff0a0d7812 */ /* 0x000fe400078ec0ff */
[----:B------:R-:W-:Y:S02]  /*18f0*/  ISETP.NE.AND.EX P1, PT, RZ, UR5, PT, P1 ;  /* 0x00000005ff007c0c */ /* 0x000fe4000bf25310 */
[----:B------:R-:W-:Y:S01]  /*1900*/  SHF.R.U32.HI R8, RZ, 0x10, R10 ;  /* 0x00000010ff087819 */ /* 0x000fe2000001160a */
[----:B------:R0:W-:Y:S01]  /*1910*/  STL [R1+0x74], R13 ;  /* 0x0000740d01007387 */ /* 0x0001e20000100800 */
[----:B------:R-:W-:Y:S09]  /*1920*/  BSSY B0, `(.L_x_6666) ;  /* 0x000002e000007945 */ /* 0x000ff20003800000 */
[----:B------:R-:W-:-:S04]  /*1930*/  @P1 IADD3 R6, P2, R32, UR4, RZ ;  /* 0x0000000420061c10 */ /* 0x000fc8000ff5e0ff */
[----:B------:R-:W-:-:S05]  /*1940*/  @P1 IADD3.X R7, R28, UR5, RZ, P2, !PT ;  /* 0x000000051c071c10 */ /* 0x000fca00097fe4ff */
[----:B------:R0:W5:Y:S01]  /*1950*/  @P1 LDG.E R147, desc[UR6][R6.64] ;  /* 0x0000000606931981 */ /* 0x000162000c1e1900 */
[----:B--2---:R-:W-:Y:S01]  /*1960*/  LOP3.LUT R29, R29, 0xffffffbf, RZ, 0xc0, !PT ;  /* 0xffffffbf1d1d7812 */ /* 0x004fe200078ec0ff */
[----:B---3--:R-:W-:-:S04]  /*1970*/  @P0 IMAD.IADD R25, R3, 0x1, -R0 ;  /* 0x0000000103190824 */ /* 0x008fc800078e0a00 */
[----:B------:R-:W-:-:S04]  /*1980*/  IMAD.IADD R162, R12, 0x1, R25 ;  /* 0x000000010ca27824 */ /* 0x000fc800078e0219 */
[C---:B------:R-:W-:Y:S01]  /*1990*/  VIADD R0, R162.reuse, 0xaf ;  /* 0x000000afa2007836 */ /* 0x040fe20000000000 */
[----:B------:R-:W-:-:S03]  /*19a0*/  ISETP.GE.AND P3, PT, R162, 0x1, PT ;  /* 0x00000001a200780c */ /* 0x000fc60003f66270 */
[----:B------:R-:W-:-:S05]  /*19b0*/  IMAD.HI R0, R0, 0x2e8ba2e9, RZ ;  /* 0x2e8ba2e900007827 */ /* 0x000fca00078e02ff */
[----:B------:R-:W-:-:S04]  /*19c0*/  SHF.R.U32.HI R3, RZ, 0x1f, R0 ;  /* 0x0000001fff037819 */ /* 0x000fc80000011600 */
[----:B------:R-:W-:Y:S01]  /*19d0*/  LEA.HI.SX32 R160, R0, R3, 0x1b ;  /* 0x0000000300a07211 */ /* 0x000fe200078fdaff */
[----:B------:R-:W-:Y:S01]  /*19e0*/  IMAD.MOV.U32 R3, RZ, RZ, RZ ;  /* 0x000000ffff037224 */ /* 0x000fe200078e00ff */
[----:B------:R-:W-:-:S05]  /*19f0*/  @P3 LOP3.LUT R29, R29, 0x40, RZ, 0xfc, !PT ;  /* 0x000000401d1d3812 */ /* 0x000fca00078efcff */
[----:B------:R0:W-:Y:S04]  /*1a00*/  STL [R1], R29 ;  /* 0x0000001d01007387 */ /* 0x0001e80000100800 */
[----:B------:R0:W-:Y:S01]  /*1a10*/  STL [R1+0x60], R8 ;  /* 0x0000600801007387 */ /* 0x0001e20000100800 */
[----:B------:R-:W-:Y:S05]  /*1a20*/  @!P3 BRA `(.L_x_6667) ;  /* 0x000000000074b947 */ /* 0x000fea0003800000 */
[----:B------:R-:W-:Y:S01]  /*1a30*/  ISETP.NE.AND P0, PT, R8, RZ, PT ;  /* 0x000000ff0800720c */ /* 0x000fe20003f05270 */
[----:B------:R-:W-:-:S03]  /*1a40*/  ULDC UR4, c[0x0][0x9f0] ;  /* 0x00027c0000047ab9 */ /* 0x000fc60000000800 */
[----:B------:R-:W-:-:S04]  /*1a50*/  SEL R9, R8, UR4, P0 ;  /* 0x0000000408097c07 */ /* 0x000fc80008000000 */
[-C--:B0-----:R-:W-:Y:S02]  /*1a60*/  IABS R6, R9.reuse ;  /* 0x0000000900067213 */ /* 0x081fe40000000000 */
        /* <DEDUP_REMOVED lines=25> */
.L_x_6667:
[----:B------:R-:W-:Y:S05]  /*1c00*/  BSYNC B0 ;  /* 0x0000000000007941 */ /* 0x000fea0003800000 */
.L_x_6666:
[----:B------:R-:W-:-:S05]  /*1c10*/  IMAD R0, R13, R3, RZ ;  /* 0x000000030d007224 */ /* 0x000fca00078e02ff */
        /* <DEDUP_REMOVED lines=12> */
[----:B------:R-:W-:Y:S02]  /*1ce0*/  @P0 LEA.HI.SX32 R24, R0, R3, 0x1b ;  /* 0x0000000300180211 */ /* 0x000fe400078fdaff */
[----:B------:R-:W-:Y:S02]  /*1cf0*/  PLOP3.LUT P0, PT, PT, PT, PT, 0x80, 0x0 ;  /* 0x000000000000781c */ /* 0x000fe40003f0f070 */
        /* <DEDUP_REMOVED lines=14> */
[----:B0-----:R-:W-:Y:S02]  /*1de0*/  IMAD.U32 R6, RZ, RZ, UR4 ;  /* 0x00000004ff067e24 */ /* 0x001fe4000f8e00ff */
[----:B------:R-:W-:-:S02]  /*1df0*/  IMAD.U32 R7, RZ, RZ, UR5 ;  /* 0x00000005ff077e24 */ /* 0x000fc4000f8e00ff */
[----:B------:R-:W-:Y:S02]  /*1e00*/  IMAD.U32 R11, RZ, RZ, UR7 ;  /* 0x00000007ff0b7e24 */ /* 0x000fe4000f8e00ff */
[----:B------:R-:W-:Y:S02]  /*1e10*/  IMAD.MOV.U32 R8, RZ, RZ, 0x70 ;  /* 0x00000070ff087424 */ /* 0x000fe400078e00ff */
[----:B------:R-:W-:Y:S02]  /*1e20*/  IMAD.MOV.U32 R12, RZ, RZ, 0x1 ;  /* 0x00000001ff0c7424 */ /* 0x000fe400078e00ff */
[----:B-1----:R-:W-:-:S07]  /*1e30*/  IMAD.MOV.U32 R13, RZ, RZ, RZ ;  /* 0x000000ffff0d7224 */ /* 0x002fce00078e00ff */
[----:B------:R-:W-:-:S07]  /*1e40*/  LEPC R20, `(.L_x_6670) ;  /* 0x000000001014794e */ /* 0x000fce0000000000 */
[----:B--2--5:R-:W-:Y:S05]  /*1e50*/  CALL.ABS.NOINC R14 ;  /* 0x000000000e007343 */ /* 0x024fea0003c00000 */
.L_x_6670:
[----:B------:R-:W-:Y:S05]  /*1e60*/  BSYNC B6 ;  /* 0x0000000000067941 */ /* 0x000fea0003800000 */
.L_x_6669:
        /* <DEDUP_REMOVED lines=20> */
.L_x_6672:
[----:B------:R-:W-:Y:S05]  /*1fb0*/  BSYNC B6 ;  /* 0x0000000000067941 */ /* 0x000fea0003800000 */
.L_x_6671:
[----:B------:R-:W-:Y:S01]  /*1fc0*/  ULDC.64 UR4, c[0x0][0x9f8] ;  /* 0x00027e0000047ab9 */ /* 0x000fe20000000a00 */
[----:B------:R-:W-:Y:S01]  /*1fd0*/  IMAD.MOV.U32 R0, RZ, RZ, R31 ;  /* 0x000000ffff007224 */ /* 0x000fe200078e001f */
[----:B------:R-:W-:Y:S01]  /*1fe0*/  ISETP.NE.U32.AND P0, PT, RZ, UR4, PT ;  /* 0x00000004ff007c0c */ /* 0x000fe2000bf05070 */
[----:B------:R-:W-:Y:S01]  /*1ff0*/  ULDC.64 UR6, c[0x0][0x208] ;  /* 0x0000820000067ab9 */ /* 0x000fe20000000a00 */
[----:B0-----:R-:W0:Y:S08]  /*2000*/  LDC R13, c[0x0][0x3f4] ;  /* 0x0000fd00ff0d7b82 */ /* 0x001e300000000800 */
[----:B------:R-:W1:Y:S01]  /*2010*/  LDC.64 R42, c[0x0][0x300] ;  /* 0x0000c000ff2a7b82 */ /* 0x000e620000000a00 */
[----:B------:R-:W-:Y:S01]  /*2020*/  ISETP.NE.AND.EX P0, PT, RZ, UR5, PT, P0 ;  /* 0x00000005ff007c0c */ /* 0x000fe2000bf05300 */
[----:B------:R-:W-:Y:S01]  /*2030*/  IMAD.IADD R119, R27, 0x1, R26 ;  /* 0x000000011b777824 */ /* 0x000fe200078e021a */
[----:B------:R-:W-:Y:S01]  /*2040*/  LOP3.LUT R29, R29, 0xfffffffe, RZ, 0xc0, !PT ;  /* 0xfffffffe1d1d7812 */ /* 0x000fe200078ec0ff */
[----:B------:R-:W2:Y:S04]  /*2050*/  LDL R26, [R1+0x40] ;  /* 0x00004000011a7983 */ /* 0x000ea80000100800 */
[----:B------:R-:W3:Y:S01]  /*2060*/  LDL R27, [R1+0x44] ;  /* 0x00004400011b7983 */ /* 0x000ee20000100800 */
[----:B------:R-:W4:Y:S03]  /*2070*/  LDC.64 R108, c[0x0][0x3f8] ;  /* 0x0000fe00ff6c7b82 */ /* 0x000f260000000a00 */
[----:B------:R-:W3:Y:S02]  /*2080*/  LDL R14, [R1+0x3c] ;  /* 0x00003c00010e7983 */ /* 0x000ee40000100800 */
[----:B------:R-:W-:Y:S01]  /*2090*/  @P0 IADD3 R4, P1, R32, UR4, RZ ;  /* 0x0000000420040c10 */ /* 0x000fe2000ff3e0ff */
[----:B------:R-:W4:Y:S02]  /*20a0*/  S2R R20, SR_TID.X ;  /* 0x0000000000147919 */ /* 0x000f240000002100 */
[----:B------:R-:W4:Y:S01]  /*20b0*/  LDC.64 R114, c[0x0][0x408] ;  /* 0x00010200ff727b82 */ /* 0x000f220000000a00 */
[----:B------:R-:W-:Y:S01]  /*20c0*/  @P0 IADD3.X R5, R28, UR5, RZ, P1, !PT ;  /* 0x000000051c050c10 */ /* 0x000fe20008ffe4ff */
[----:B------:R-:W-:-:S04]  /*20d0*/  ULDC.64 UR4, c[0x0][0xa08] ;  /* 0x0002820000047ab9 */ /* 0x000fc80000000a00 */
[----:B------:R4:W2:Y:S01]  /*20e0*/  @P0 LDG.E R0, desc[UR6][R4.64] ;  /* 0x0000000604000981 */ /* 0x0008a2000c1e1900 */
[----:B0-----:R-:W-:Y:S01]  /*20f0*/  ISETP.GE.AND P2, PT, R16, R13, PT ;  /* 0x0000000d1000720c */ /* 0x001fe20003f46270 */
[-C--:B-1----:R-:W-:Y:S01]  /*2100*/  IMAD.WIDE.U32 R6, R119, R42.reuse, RZ ;  /* 0x0000002a77067225 */ /* 0x082fe200078e00ff */
[----:B------:R-:W-:Y:S02]  /*2110*/  SHF.R.S32.HI R21, RZ, 0x1f, R119 ;  /* 0x0000001fff157819 */ /* 0x000fe40000011477 */
[----:B------:R-:W-:Y:S02]  /*2120*/  ISETP.NE.U32.AND P0, PT, RZ, UR4, PT ;  /* 0x00000004ff007c0c */ /* 0x000fe4000bf05070 */
[----:B------:R-:W-:Y:S01]  /*2130*/  SHF.R.S32.HI R10, RZ, 0x1f, R22 ;  /* 0x0000001fff0a7819 */ /* 0x000fe20000011416 */
[----:B------:R-:W-:Y:S01]  /*2140*/  IMAD R8, R21, R42, RZ ;  /* 0x0000002a15087224 */ /* 0x000fe200078e02ff */
[----:B------:R-:W-:Y:S01]  /*2150*/  ISETP.NE.AND.EX P0, PT, RZ, UR5, PT, P0 ;  /* 0x00000005ff007c0c */ /* 0x000fe2000bf05300 */
[----:B------:R-:W-:Y:S01]  /*2160*/  ULDC.64 UR4, c[0x0][0x308] ;  /* 0x0000c20000047ab9 */ /* 0x000fe20000000a00 */
[----:B------:R-:W-:Y:S01]  /*2170*/  SHF.R.S32.HI R19, RZ, 0x1f, R18 ;  /* 0x0000001fff137819 */ /* 0x000fe20000011412 */
[----:B------:R-:W-:-:S02]  /*2180*/  IMAD R3, R119, R43, R8 ;  /* 0x0000002b77037224 */ /* 0x000fc400078e0208 */
[----:B------:R-:W-:Y:S02]  /*2190*/  @P2 LOP3.LUT R29, R29, 0x1, RZ, 0xfc, !PT ;  /* 0x000000011d1d2812 */ /* 0x000fe400078efcff */
[----:B------:R-:W-:Y:S01]  /*21a0*/  IMAD.IADD R7, R7, 0x1, R3 ;  /* 0x0000000107077824 */ /* 0x000fe200078e0203 */
[----:B----4-:R-:W-:Y:S02]  /*21b0*/  SHF.R.U32.HI R20, RZ, 0x7, R20 ;  /* 0x00000007ff147819 */ /* 0x010fe40000011614 */
[----:B------:R0:W-:Y:S01]  /*21c0*/  STL [R1], R29 ;  /* 0x0000001d01007387 */ /* 0x0001e20000100800 */
[----:B------:R-:W-:Y:S01]  /*21d0*/  IMAD.WIDE.U32 R4, R30, UR4, R6 ;  /* 0x000000041e047c25 */ /* 0x000fe2000f8e0006 */
[----:B------:R-:W-:Y:S02]  /*21e0*/  ISETP.NE.AND P6, PT, R20, 0x1, PT ;  /* 0x000000011400780c */ /* 0x000fe40003fc5270 */
[----:B------:R-:W4:Y:S01]  /*21f0*/  LDL R8, [R1+0x54] ;  /* 0x0000540001087983 */ /* 0x000f220000100800 */
[----:B------:R-:W-:Y:S01]  /*2200*/  IMAD R5, R30, UR5, R5 ;  /* 0x000000051e057c24 */ /* 0x000fe2000f8e0205 */
[----:B------:R-:W-:Y:S01]  /*2210*/  ULDC.64 UR4, c[0x0][0x310] ;  /* 0x0000c40000047ab9 */ /* 0x000fe20000000a00 */
[C---:B------:R-:W-:Y:S01]  /*2220*/  VIADD R11, R22.reuse, 0x40 ;  /* 0x00000040160b7836 */ /* 0x040fe20000000000 */
[----:B------:R-:W4:Y:S01]  /*2230*/  LDL R12, [R1+0x50] ;  /* 0x00005000010c7983 */ /* 0x000f220000100800 */
[----:B------:R-:W-:-:S02]  /*2240*/  VIADD R28, R22, 0x20 ;  /* 0x00000020161c7836 */ /* 0x000fc40000000000 */
[----:B------:R-:W-:Y:S02]  /*2250*/  IMAD.SHL.U32 R11, R11, 0x40, RZ ;  /* 0x000000400b0b7824 */ /* 0x000fe400078e00ff */
[----:B------:R-:W-:Y:S02]  /*2260*/  IMAD.SHL.U32 R28, R28, 0x40, RZ ;  /* 0x000000401c1c7824 */ /* 0x000fe400078e00ff */
[-C--:B------:R-:W-:Y:S01]  /*2270*/  IMAD.WIDE.U32 R110, R22, R114.reuse, R18 ;  /* 0x00000072166e7225 */ /* 0x080fe200078e0012 */
[----:B------:R-:W-:Y:S02]  /*2280*/  LOP3.LUT R11, R11, 0x1c0, RZ, 0xc0, !PT ;  /* 0x000001c00b0b7812 */ /* 0x000fe400078ec0ff */
[----:B------:R-:W-:Y:S01]  /*2290*/  LOP3.LUT R28, R28, 0x1c0, RZ, 0xc0, !PT ;  /* 0x000001c01c1c7812 */ /* 0x000fe200078ec0ff */
[----:B------:R-:W-:Y:S01]  /*22a0*/  IMAD.WIDE.U32 R112, R22, R114, R16 ;  /* 0x0000007216707225 */ /* 0x000fe200078e0010 */
[----:B------:R-:W-:-:S03]  /*22b0*/  SHF.L.U64.HI R117, R42, 0x5, R43 ;  /* 0x000000052a757819 */ /* 0x000fc6000001022b */
[----:B------:R-:W-:Y:S02]  /*22c0*/  IMAD.SHL.U32 R116, R42, 0x20, RZ ;  /* 0x000000202a747824 */ /* 0x000fe400078e00ff */
[C---:B0-----:R-:W-:Y:S02]  /*22d0*/  VIADD R29, R22.reuse, 0xa0 ;  /* 0x000000a0161d7836 */ /* 0x041fe40000000000 */
[----:B------:R-:W-:-:S04]  /*22e0*/  IMAD.WIDE.U32 R158, R22, R42, R116 ;  /* 0x0000002a169e7225 */ /* 0x000fc800078e0074 */
[----:B------:R-:W-:Y:S01]  /*22f0*/  IMAD.SHL.U32 R29, R29, 0x40, RZ ;  /* 0x000000401d1d7824 */ /* 0x000fe200078e00ff */
[----:B------:R-:W-:Y:S01]  /*2300*/  IADD3 R125, P1, R116, R158, RZ ;  /* 0x0000009e747d7210 */ /* 0x000fe20007f3e0ff */
[----:B------:R-:W-:-:S03]  /*2310*/  IMAD.WIDE.U32 R104, R22, R108, R18 ;  /* 0x0000006c16687225 */ /* 0x000fc600078e0012 */
[----:B------:R-:W-:Y:S01]  /*2320*/  LOP3.LUT R29, R29, 0x1c0, RZ, 0xc0, !PT ;  /* 0x000001c01d1d7812 */ /* 0x000fe200078ec0ff */
[----:B------:R-:W-:-:S04]  /*2330*/  IMAD.WIDE.U32 R106, R22, R108, R16 ;  /* 0x0000006c166a7225 */ /* 0x000fc800078e0010 */
[----:B------:R-:W-:Y:S01]  /*2340*/  IMAD.WIDE.U32 R120, R22, R42, R16 ;  /* 0x0000002a16787225 */ /* 0x000fe200078e0010 */
[----:B------:R-:W-:-:S03]  /*2350*/  SHF.R.U32.HI R164, RZ, 0x3, R29 ;  /* 0x00000003ffa47819 */ /* 0x000fc6000001161d */
[----:B------:R-:W-:Y:S01]  /*2360*/  VIADD R163, R20, 0x8 ;  /* 0x0000000814a37836 */ /* 0x000fe20000000000 */
[C-C-:B------:R-:W-:Y:S01]  /*2370*/  SHF.L.U64.HI R35, R114.reuse, 0x5, R115.reuse ;  /* 0x0000000572237819 */ /* 0x140fe20000010273 */
[C---:B------:R-:W-:Y:S01]  /*2380*/  IMAD.SHL.U32 R32, R114.reuse, 0x20, RZ ;  /* 0x0000002072207824 */ /* 0x040fe200078e00ff */
[C-C-:B------:R-:W-:Y:S01]  /*2390*/  SHF.L.U64.HI R34, R114.reuse, 0x6, R115.reuse ;  /* 0x0000000672227819 */ /* 0x140fe20000010273 */
[C---:B------:R-:W-:Y:S01]  /*23a0*/  IMAD.SHL.U32 R31, R114.reuse, 0x40, RZ ;  /* 0x00000040721f7824 */ /* 0x040fe200078e00ff */
[----:B------:R-:W-:Y:S01]  /*23b0*/  SHF.L.U64.HI R33, R114, 0x7, R115 ;  /* 0x0000000772217819 */ /* 0x000fe20000010273 */
[----:B------:R-:W-:Y:S01]  /*23c0*/  IMAD R135, R109, 0xb0, RZ ;  /* 0x000000b06d877824 */ /* 0x000fe200078e02ff */
[--C-:B------:R-:W-:Y:S01]  /*23d0*/  SHF.L.U64.HI R140, R42, 0x6, R43.reuse ;  /* 0x000000062a8c7819 */ /* 0x100fe2000001022b */
[----:B------:R-:W-:Y:S01]  /*23e0*/  IMAD.SHL.U32 R38, R108, 0x20, RZ ;  /* 0x000000206c267824 */ /* 0x000fe200078e00ff */
[----:B------:R-:W-:Y:S01]  /*23f0*/  SHF.L.U64.HI R131, R42, 0x7, R43 ;  /* 0x000000072a837819 */ /* 0x000fe2000001022b */
[C---:B------:R-:W-:Y:S01]  /*2400*/  IMAD.SHL.U32 R37, R108.reuse, 0x40, RZ ;  /* 0x000000406c257824 */ /* 0x040fe200078e00ff */
[C-C-:B------:R-:W-:Y:S01]  /*2410*/  SHF.L.U64.HI R41, R108.reuse, 0x5, R109.reuse ;  /* 0x000000056c297819 */ /* 0x140fe2000001026d */
[C---:B------:R-:W-:Y:S01]  /*2420*/  IMAD.SHL.U32 R36, R108.reuse, 0x80, RZ ;  /* 0x000000806c247824 */ /* 0x040fe200078e00ff */
[--C-:B------:R-:W-:Y:S01]  /*2430*/  SHF.L.U64.HI R40, R108, 0x6, R109.reuse ;  /* 0x000000066c287819 */ /* 0x100fe2000001026d */
[----:B------:R-:W-:Y:S01]  /*2440*/  IMAD.WIDE.U32 R156, R42, 0xb0, RZ ;  /* 0x000000b02a9c7825 */ /* 0x000fe200078e00ff */
[----:B------:R-:W-:-:S02]  /*2450*/  SHF.L.U64.HI R39, R108, 0x7, R109 ;  /* 0x000000076c277819 */ /* 0x000fc4000001026d */
[----:B--2---:R-:W-:Y:S02]  /*2460*/  SHF.R.S32.HI R3, RZ, 0x1f, R0 ;  /* 0x0000001fff037819 */ /* 0x004fe40000011400 */
[----:B------:R-:W-:Y:S02]  /*2470*/  SEL R103, R0, RZ, !P0 ;  /* 0x000000ff00677207 */ /* 0x000fe40004000000 */
[----:B------:R-:W-:-:S03]  /*2480*/  SEL R6, R3, RZ, !P0 ;  /* 0x000000ff03067207 */ /* 0x000fc60004000000 */
[----:B------:R-:W-:-:S04]  /*2490*/  IMAD.WIDE.U32 R100, R103, UR4, R4 ;  /* 0x0000000467647c25 */ /* 0x000fc8000f8e0004 */
[----:B------:R-:W-:-:S04]  /*24a0*/  IMAD R0, R6, UR4, RZ ;  /* 0x0000000406007c24 */ /* 0x000fc8000f8e02ff */
[----:B------:R-:W-:Y:S01]  /*24b0*/  IMAD R15, R103, UR5, R0 ;  /* 0x00000005670f7c24 */ /* 0x000fe2000f8e0200 */
[----:B------:R-:W-:Y:S05]  /*24c0*/  @!P6 WARPSYNC.ALL ;  /* 0x000000000000e948 */ /* 0x000fea0003800000 */
[----:B------:R-:W-:Y:S01]  /*24d0*/  ULDC.64 UR4, c[0x0][0x330] ;  /* 0x0000cc0000047ab9 */ /* 0x000fe20000000a00 */
[----:B------:R-:W-:Y:S02]  /*24e0*/  IMAD R0, R10, R108, RZ ;  /* 0x0000006c0a007224 */ /* 0x000fe400078e02ff */
[----:B------:R-:W-:Y:S01]  /*24f0*/  IMAD.WIDE.U32 R4, R30, UR4, R16 ;  /* 0x000000041e047c25 */ /* 0x000fe2000f8e0010 */
[----:B------:R-:W-:-:S03]  /*2500*/  SEL R3, R13, RZ, P2 ;  /* 0x000000ff0d037207 */ /* 0x000fc60001000000 */
[----:B------:R-:W-:Y:S01]  /*2510*/  IMAD R5, R30, UR5, R5 ;  /* 0x000000051e057c24 */ /* 0x000fe2000f8e0205 */
[----:B------:R-:W-:Y:S01]  /*2520*/  ULDC.64 UR4, c[0x0][0x338] ;  /* 0x0000ce0000047ab9 */ /* 0x000fe20000000a00 */
[----:B------:R-:W0:Y:S01]  /*2530*/  S2R R30, SR_TID.X ;  /* 0x00000000001e7919 */ /* 0x000e220000002100 */
[----:B------:R-:W-:Y:S02]  /*2540*/  IMAD R7, R22, R109, R0 ;  /* 0x0000006d16077224 */ /* 0x000fe400078e0200 */
[----:B------:R-:W-:Y:S02]  /*2550*/  IMAD R0, R6, UR4, RZ ;  /* 0x0000000406007c24 */ /* 0x000fe4000f8e02ff */
[----:B------:R-:W-:Y:S02]  /*2560*/  IMAD.IADD R3, R16, 0x1, R3 ;  /* 0x0000000110037824 */ /* 0x000fe400078e0203 */
[----:B------:R-:W-:-:S03]  /*2570*/  IMAD R45, R103, UR5, R0 ;  /* 0x00000005672d7c24 */ /* 0x000fc6000f8e0200 */
[----:B------:R-:W-:-:S04]  /*2580*/  SHF.R.S32.HI R0, RZ, 0x1f, R3 ;  /* 0x0000001fff007819 */ /* 0x000fc80000011403 */
[CC--:B------:R-:W-:Y:S02]  /*2590*/  LEA.HI R9, R0.reuse, R3.reuse, RZ, 0x3 ;  /* 0x0000000300097211 */ /* 0x0c0fe400078f18ff */
[----:B------:R-:W-:Y:S01]  /*25a0*/  LEA.HI R0, R0, R3, RZ, 0x6 ;  /* 0x0000000300007211 */ /* 0x000fe200078f30ff */
[----:B------:R-:W-:Y:S01]  /*25b0*/  IMAD.WIDE.U32 R102, R103, UR4, R4 ;  /* 0x0000000467667c25 */ /* 0x000fe2000f8e0004 */
[----:B------:R-:W-:Y:S01]  /*25c0*/  IADD3 R118, P0, R22, R119, RZ ;  /* 0x0000007716767210 */ /* 0x000fe20007f1e0ff */
[----:B------:R-:W-:Y:S01]  /*25d0*/  ULDC UR4, c[0x0][0x2f4] ;  /* 0x0000bd0000047ab9 */ /* 0x000fe20000000800 */
[----:B------:R-:W-:Y:S01]  /*25e0*/  SHF.R.S32.HI R3, RZ, 0x6, R0 ;  /* 0x00000006ff037819 */ /* 0x000fe20000011400 */
[----:B------:R-:W-:Y:S01]  /*25f0*/  IMAD R4, R10, R114, RZ ;  /* 0x000000720a047224 */ /* 0x000fe200078e02ff */
[----:B------:R-:W-:-:S03]  /*2600*/  LOP3.LUT R0, R28, 0x38, R9, 0xf8, !PT ;  /* 0x000000381c007812 */ /* 0x000fc600078ef809 */
[----:B------:R-:W-:Y:S02]  /*2610*/  IMAD R144, R3, 0x2c00, R26 ;  /* 0x00002c0003907824 */ /* 0x000fe400078e021a */
[C---:B------:R-:W-:Y:S01]  /*2620*/  IMAD R5, R22.reuse, R115, R4 ;  /* 0x0000007316057224 */ /* 0x040fe200078e0204 */
[----:B------:R-:W-:Y:S01]  /*2630*/  LOP3.LUT R4, R11, 0x38, R9, 0xf8, !PT ;  /* 0x000000380b047812 */ /* 0x000fe200078ef809 */
[C---:B------:R-:W-:Y:S02]  /*2640*/  VIADD R26, R22.reuse, 0x80 ;  /* 0x00000080161a7836 */ /* 0x040fe40000000000 */
[C---:B------:R-:W-:Y:S02]  /*2650*/  VIADD R11, R22.reuse, 0x40 ;  /* 0x00000040160b7836 */ /* 0x040fe40000000000 */
[----:B------:R-:W-:Y:S02]  /*2660*/  VIADD R28, R22, 0x20 ;  /* 0x00000020161c7836 */ /* 0x000fe40000000000 */
[----:B------:R-:W-:-:S02]  /*2670*/  IMAD.SHL.U32 R26, R26, 0x40, RZ ;  /* 0x000000401a1a7824 */ /* 0x000fc400078e00ff */
[----:B------:R-:W-:Y:S02]  /*2680*/  IMAD.SHL.U32 R11, R11, 0x40, RZ ;  /* 0x000000400b0b7824 */ /* 0x000fe400078e00ff */
[----:B---3--:R-:W-:Y:S02]  /*2690*/  IMAD R145, R3, 0x2c00, R27 ;  /* 0x00002c0003917824 */ /* 0x008fe400078e021b */
[----:B------:R-:W-:Y:S02]  /*26a0*/  IMAD.SHL.U32 R28, R28, 0x40, RZ ;  /* 0x000000401c1c7824 */ /* 0x000fe400078e00ff */
[----:B------:R-:W-:Y:S01]  /*26b0*/  VIADD R27, R22, 0x60 ;  /* 0x00000060161b7836 */ /* 0x000fe20000000000 */
[----:B------:R-:W-:Y:S01]  /*26c0*/  LOP3.LUT R26, R26, 0x1c0, RZ, 0xc0, !PT ;  /* 0x000001c01a1a7812 */ /* 0x000fe200078ec0ff */
[----:B0-----:R-:W-:Y:S01]  /*26d0*/  VIADD R30, R30, 0xffffff80 ;  /* 0xffffff801e1e7836 */ /* 0x001fe20000000000 */
[----:B------:R-:W-:Y:S01]  /*26e0*/  LOP3.LUT R11, R11, 0x1c0, RZ, 0xc0, !PT ;  /* 0x000001c00b0b7812 */ /* 0x000fe200078ec0ff */
[----:B------:R-:W-:Y:S01]  /*26f0*/  IMAD.SHL.U32 R27, R27, 0x40, RZ ;  /* 0x000000401b1b7824 */ /* 0x000fe200078e00ff */
[----:B------:R-:W-:-:S02]  /*2700*/  LOP3.LUT R28, R28, 0x1c0, RZ, 0xc0, !PT ;  /* 0x000001c01c1c7812 */ /* 0x000fc400078ec0ff */
[----:B------:R-:W-:Y:S02]  /*2710*/  SHF.R.U32.HI R165, RZ, 0x3, R26 ;  /* 0x00000003ffa57819 */ /* 0x000fe4000001161a */
[----:B------:R-:W-:Y:S02]  /*2720*/  LOP3.LUT R6, R26, 0x38, R9, 0xf8, !PT ;  /* 0x000000381a067812 */ /* 0x000fe400078ef809 */
[----:B------:R-:W-:Y:S02]  /*2730*/  SHF.R.S32.HI R26, RZ, 0x1f, R30 ;  /* 0x0000001fff1a7819 */ /* 0x000fe4000001141e */
[----:B------:R-:W-:Y:S02]  /*2740*/  SHF.R.U32.HI R11, RZ, 0x3, R11 ;  /* 0x00000003ff0b7819 */ /* 0x000fe4000001160b */
[----:B------:R-:W-:Y:S02]  /*2750*/  SHF.R.U32.HI R28, RZ, 0x3, R28 ;  /* 0x00000003ff1c7819 */ /* 0x000fe4000001161c */
[----:B------:R-:W-:Y:S01]  /*2760*/  LOP3.LUT R27, R27, 0x1c0, RZ, 0xc0, !PT ;  /* 0x000001c01b1b7812 */ /* 0x000fe200078ec0ff */
[----:B------:R-:W-:Y:S01]  /*2770*/  IMAD.IADD R111, R111, 0x1, R5 ;  /* 0x000000016f6f7824 */ /* 0x000fe200078e0205 */
[----:B------:R-:W-:Y:S01]  /*2780*/  LEA.HI R26, R26, R30, RZ, 0x6 ;  /* 0x0000001e1a1a7211 */ /* 0x000fe200078f30ff */
[----:B------:R-:W-:Y:S01]  /*2790*/  IMAD.IADD R113, R5, 0x1, R113 ;  /* 0x0000000105717824 */ /* 0x000fe200078e0271 */
[----:B------:R-:W-:Y:S01]  /*27a0*/  LOP3.LUT R5, R4, R11, RZ, 0x3c, !PT ;  /* 0x0000000b04057212 */ /* 0x000fe200078e3cff */
[----:B----4-:R-:W-:Y:S01]  /*27b0*/  IMAD R142, R3, 0x2c00, R8 ;  /* 0x00002c00038e7824 */ /* 0x010fe200078e0208 */
[----:B------:R-:W-:Y:S01]  /*27c0*/  LOP3.LUT R0, R0, R28, RZ, 0x3c, !PT ;  /* 0x0000001c00007212 */ /* 0x000fe200078e3cff */
[C---:B------:R-:W-:Y:S01]  /*27d0*/  IMAD.SHL.U32 R8, R22.reuse, 0x40, RZ ;  /* 0x0000004016087824 */ /* 0x040fe200078e00ff */
[----:B------:R-:W-:Y:S01]  /*27e0*/  LOP3.LUT R4, R27, 0x38, R9, 0xf8, !PT ;  /* 0x000000381b047812 */ /* 0x000fe200078ef809 */
[----:B------:R-:W-:-:S02]  /*27f0*/  VIADD R27, R22, 0x60 ;  /* 0x00000060161b7836 */ /* 0x000fc40000000000 */
[----:B------:R-:W-:Y:S01]  /*2800*/  IMAD.SHL.U32 R26, R26, 0x8, RZ ;  /* 0x000000081a1a7824 */ /* 0x000fe200078e00ff */
[----:B------:R-:W-:Y:S01]  /*2810*/  LOP3.LUT R8, R8, 0x1c0, RZ, 0xc0, !PT ;  /* 0x000001c008087812 */ /* 0x000fe200078ec0ff */
[----:B------:R-:W-:Y:S01]  /*2820*/  IMAD.IADD R145, R145, 0x1, R0 ;  /* 0x0000000191917824 */ /* 0x000fe200078e0200 */
[----:B------:R-:W-:Y:S01]  /*2830*/  LOP3.LUT R0, R9, 0x38, RZ, 0xc0, !PT ;  /* 0x0000003809007812 */ /* 0x000fe200078ec0ff */
[----:B------:R-:W-:Y:S02]  /*2840*/  IMAD.SHL.U32 R27, R27, 0x40, RZ ;  /* 0x000000401b1b7824 */ /* 0x000fe400078e00ff */
[----:B------:R-:W-:Y:S01]  /*2850*/  IMAD.SHL.U32 R28, R22, 0x40, RZ ;  /* 0x00000040161c7824 */ /* 0x000fe200078e00ff */
[----:B------:R-:W-:Y:S02]  /*2860*/  LOP3.LUT R26, R26, 0xfffffe00, RZ, 0xc0, !PT ;  /* 0xfffffe001a1a7812 */ /* 0x000fe400078ec0ff */
[----:B-----5:R-:W-:Y:S02]  /*2870*/  SHF.R.S32.HI R11, RZ, 0x1f, R147 ;  /* 0x0000001fff0b7819 */ /* 0x020fe40000011493 */
[----:B------:R-:W-:-:S02]  /*2880*/  LOP3.LUT R27, R27, 0x1c0, RZ, 0xc0, !PT ;  /* 0x000001c01b1b7812 */ /* 0x000fc400078ec0ff */
[----:B------:R-:W-:Y:S02]  /*2890*/  LOP3.LUT R0, R0, 0x1c0, R28, 0xf8, !PT ;  /* 0x000001c000007812 */ /* 0x000fe400078ef81c */
[----:B------:R-:W-:Y:S01]  /*28a0*/  SHF.R.U32.HI R8, RZ, 0x3, R8 ;  /* 0x00000003ff087819 */ /* 0x000fe20000011608 */
[C---:B------:R-:W-:Y:S01]  /*28b0*/  IMAD R146, R3.reuse, 0x2c00, R26 ;  /* 0x00002c0003927824 */ /* 0x040fe200078e021a */
[----:B------:R-:W-:Y:S01]  /*28c0*/  SHF.R.U32.HI R27, RZ, 0x3, R27 ;  /* 0x00000003ff1b7819 */ /* 0x000fe2000001161b */
[C---:B------:R-:W-:Y:S02]  /*28d0*/  IMAD R143, R3.reuse, 0x2c00, R14 ;  /* 0x00002c00038f7824 */ /* 0x040fe400078e020e */
[----:B------:R-:W-:Y:S01]  /*28e0*/  IMAD R141, R3, 0x2c00, R12 ;  /* 0x00002c00038d7824 */ /* 0x000fe200078e020c */
[----:B------:R-:W-:Y:S01]  /*28f0*/  LOP3.LUT R3, R0, R8, RZ, 0x3c, !PT ;  /* 0x0000000800037212 */ /* 0x000fe200078e3cff */
[----:B------:R-:W-:Y:S01]  /*2900*/  IMAD R0, R11, R108, RZ ;  /* 0x0000006c0b007224 */ /* 0x000fe200078e02ff */
[----:B------:R-:W-:-:S03]  /*2910*/  LOP3.LUT R4, R4, R27, RZ, 0x3c, !PT ;  /* 0x0000001b04047212 */ /* 0x000fc600078e3cff */
[----:B------:R-:W-:Y:S02]  /*2920*/  IMAD R27, R147, R109, R0 ;  /* 0x0000006d931b7224 */ /* 0x000fe400078e0200 */
[----:B------:R-:W-:Y:S02]  /*2930*/  IMAD R0, R11, R114, RZ ;  /* 0x000000720b007224 */ /* 0x000fe400078e02ff */
[----:B------:R-:W-:Y:S01]  /*2940*/  IMAD.IADD R144, R144, 0x1, R5 ;  /* 0x0000000190907824 */ /* 0x000fe200078e0205 */
[----:B------:R-:W-:Y:S01]  /*2950*/  LOP3.LUT R5, R6, R165, RZ, 0x3c, !PT ;  /* 0x000000a506057212 */ /* 0x000fe200078e3cff */
[----:B------:R-:W-:Y:S02]  /*2960*/  IMAD.IADD R146, R146, 0x1, R3 ;  /* 0x0000000192927824 */ /* 0x000fe400078e0203 */
[----:B------:R-:W-:Y:S02]  /*2970*/  IMAD R3, R147, R115, R0 ;  /* 0x0000007393037224 */ /* 0x000fe400078e0200 */
[----:B------:R-:W-:-:S02]  /*2980*/  IMAD R0, R10, R42, RZ ;  /* 0x0000002a0a007224 */ /* 0x000fc400078e02ff */
[----:B------:R-:W-:Y:S02]  /*2990*/  IMAD.IADD R142, R142, 0x1, R5 ;  /* 0x000000018e8e7824 */ /* 0x000fe400078e0205 */
[----:B------:R-:W-:Y:S02]  /*29a0*/  IMAD R5, R22, R43, R0 ;  /* 0x0000002b16057224 */ /* 0x000fe400078e0200 */
[----:B------:R-:W-:Y:S02]  /*29b0*/  IMAD.X R119, R10, 0x1, R21, P0 ;  /* 0x000000010a777824 */ /* 0x000fe400000e0615 */
[----:B------:R-:W-:Y:S01]  /*29c0*/  IMAD.IADD R123, R5, 0x1, R159 ;  /* 0x00000001057b7824 */ /* 0x000fe200078e029f */
[----:B------:R-:W-:-:S03]  /*29d0*/  IADD3 R127, P0, R125, R116, RZ ;  /* 0x000000747d7f7210 */ /* 0x000fc60007f1e0ff */
[----:B------:R-:W-:Y:S01]  /*29e0*/  IMAD.X R124, R123, 0x1, R117, P1 ;  /* 0x000000017b7c7824 */ /* 0x000fe200008e0675 */
[----:B------:R-:W-:Y:S01]  /*29f0*/  IADD3 R130, P1, R127, R116, RZ ;  /* 0x000000747f827210 */ /* 0x000fe20007f3e0ff */
[----:B------:R-:W-:Y:S02]  /*2a00*/  IMAD.IADD R105, R105, 0x1, R7 ;  /* 0x0000000169697824 */ /* 0x000fe400078e0207 */
[----:B------:R-:W-:Y:S01]  /*2a10*/  IMAD.IADD R107, R7, 0x1, R107 ;  /* 0x00000001076b7824 */ /* 0x000fe200078e026b */
[----:B------:R-:W-:Y:S01]  /*2a20*/  LOP3.LUT R7, R29, 0x38, R9, 0xf8, !PT ;  /* 0x000000381d077812 */ /* 0x000fe200078ef809 */
[C---:B------:R-:W-:Y:S02]  /*2a30*/  VIADD R8, R22.reuse, 0x20 ;  /* 0x0000002016087836 */ /* 0x040fe40000000000 */
[C---:B------:R-:W-:Y:S02]  /*2a40*/  VIADD R14, R22.reuse, 0x60 ;  /* 0x00000060160e7836 */ /* 0x040fe40000000000 */
[----:B------:R-:W-:-:S02]  /*2a50*/  VIADD R12, R22, 0x80 ;  /* 0x00000080160c7836 */ /* 0x000fc40000000000 */
[----:B------:R-:W-:Y:S01]  /*2a60*/  IMAD.X R126, R124, 0x1, R117, P0 ;  /* 0x000000017c7e7824 */ /* 0x000fe200000e0675 */
[----:B------:R-:W-:Y:S01]  /*2a70*/  IADD3 R20, P0, R100, R120, RZ ;  /* 0x0000007864147210 */ /* 0x000fe20007f1e0ff */
[----:B------:R-:W-:Y:S01]  /*2a80*/  IMAD.IADD R122, R121, 0x1, R5 ;  /* 0x00000001797a7824 */ /* 0x000fe200078e0205 */
[----:B------:R-:W-:Y:S01]  /*2a90*/  LOP3.LUT R6, R7, R164, RZ, 0x3c, !PT ;  /* 0x000000a407067212 */ /* 0x000fe200078e3cff */
[----:B------:R-:W-:Y:S01]  /*2aa0*/  IMAD.IADD R15, R101, 0x1, R15 ;  /* 0x00000001650f7824 */ /* 0x000fe200078e020f */
[----:B------:R-:W-:Y:S01]  /*2ab0*/  SHF.R.S32.HI R153, RZ, 0x1f, R8 ;  /* 0x0000001fff997819 */ /* 0x000fe20000011408 */
[----:B------:R-:W-:Y:S01]  /*2ac0*/  IMAD.X R128, R126, 0x1, R117, P1 ;  /* 0x000000017e807824 */ /* 0x000fe200008e0675 */
[----:B------:R-:W-:Y:S01]  /*2ad0*/  SHF.R.S32.HI R151, RZ, 0x1f, R14 ;  /* 0x0000001fff977819 */ /* 0x000fe2000001140e */
[----:B------:R-:W-:Y:S01]  /*2ae0*/  IMAD R7, R115, 0xb0, RZ ;  /* 0x000000b073077824 */ /* 0x000fe200078e02ff */
[----:B------:R-:W-:Y:S01]  /*2af0*/  SHF.R.S32.HI R150, RZ, 0x1f, R12 ;  /* 0x0000001fff967819 */ /* 0x000fe2000001140c */
[----:B------:R-:W-:Y:S01]  /*2b00*/  IMAD.SHL.U32 R30, R114, 0x80, RZ ;  /* 0x00000080721e7824 */ /* 0x000fe200078e00ff */
[----:B------:R-:W-:Y:S01]  /*2b10*/  IADD3 R14, P1, R100, 0x40, RZ ;  /* 0x00000040640e7810 */ /* 0x000fe20007f3e0ff */
[----:B------:R-:W-:Y:S01]  /*2b20*/  IMAD.WIDE.U32 R110, R147, R114, R110 ;  /* 0x00000072936e7225 */ /* 0x000fe200078e006e */
[----:B------:R-:W-:-:S02]  /*2b30*/  IADD3 R133, P2, R130, R116, RZ ;  /* 0x0000007482857210 */ /* 0x000fc40007f5e0ff */
[----:B------:R-:W-:Y:S01]  /*2b40*/  IADD3 R12, P3, R20, 0x40, RZ ;  /* 0x00000040140c7810 */ /* 0x000fe20007f7e0ff */
[----:B------:R-:W-:Y:S01]  /*2b50*/  IMAD.WIDE.U32 R112, R147, R114, R112 ;  /* 0x0000007293707225 */ /* 0x000fe200078e0070 */
[----:B------:R-:W-:-:S03]  /*2b60*/  LOP3.LUT R21, R9, 0xfffffff8, RZ, 0xc0, !PT ;  /* 0xfffffff809157812 */ /* 0x000fc600078ec0ff */
[C---:B------:R-:W-:Y:S02]  /*2b70*/  VIADD R26, R22.reuse, 0x40 ;  /* 0x00000040161a7836 */ /* 0x040fe40000000000 */
[----:B------:R-:W-:Y:S02]  /*2b80*/  VIADD R8, R22, 0xa0 ;  /* 0x000000a016087836 */ /* 0x000fe40000000000 */
[----:B------:R-:W-:Y:S02]  /*2b90*/  IMAD R29, R43, 0xb0, RZ ;  /* 0x000000b02b1d7824 */ /* 0x000fe400078e02ff */
[----:B------:R-:W-:-:S04]  /*2ba0*/  IMAD.WIDE.U32 R104, R147, R108, R104 ;  /* 0x0000006c93687225 */ /* 0x000fc800078e0068 */
[----:B------:R-:W-:-:S04]  /*2bb0*/  IMAD.WIDE.U32 R106, R147, R108, R106 ;  /* 0x0000006c936a7225 */ /* 0x000fc800078e006a */
[----:B------:R-:W-:-:S04]  /*2bc0*/  IMAD.WIDE.U32 R114, R114, 0xb0, RZ ;  /* 0x000000b072727825 */ /* 0x000fc800078e00ff */
[----:B------:R-:W-:Y:S02]  /*2bd0*/  IMAD.SHL.U32 R43, R13, 0x2, RZ ;  /* 0x000000020d2b7824 */ /* 0x000fe400078e00ff */
[----:B------:R-:W-:Y:S01]  /*2be0*/  IMAD.WIDE.U32 R108, R108, 0xb0, RZ ;  /* 0x000000b06c6c7825 */ /* 0x000fe200078e00ff */
[----:B------:R-:W-:-:S03]  /*2bf0*/  SHF.R.S32.HI R152, RZ, 0x1f, R26 ;  /* 0x0000001fff987819 */ /* 0x000fc6000001141a */
[----:B------:R-:W-:Y:S01]  /*2c00*/  IMAD.X R13, R122, 0x1, R15, P0 ;  /* 0x000000017a0d7824 */ /* 0x000fe200000e060f */
[----:B------:R-:W-:Y:S01]  /*2c10*/  SHF.R.S32.HI R148, RZ, 0x1f, R8 ;  /* 0x0000001fff947819 */ /* 0x000fe20000011408 */
[----:B------:R-:W-:Y:S01]  /*2c20*/  IMAD.IADD R141, R141, 0x1, R6 ;  /* 0x000000018d8d7824 */ /* 0x000fe200078e0206 */
[----:B------:R-:W-:Y:S01]  /*2c30*/  ISETP.GE.AND P0, PT, R16, UR4, PT ;  /* 0x0000000410007c0c */ /* 0x000fe2000bf06270 */
[----:B------:R-:W-:Y:S01]  /*2c40*/  IMAD.IADD R134, R115, 0x1, R7 ;  /* 0x0000000173867824 */ /* 0x000fe200078e0207 */
[----:B------:R-:W-:Y:S01]  /*2c50*/  SHF.R.S32.HI R9, RZ, 0x3, R9 ;  /* 0x00000003ff097819 */ /* 0x000fe20000011409 */
[----:B------:R-:W-:Y:S01]  /*2c60*/  IMAD.IADD R28, R105, 0x1, R27 ;  /* 0x00000001691c7824 */ /* 0x000fe200078e021b */
[----:B------:R-:W-:Y:S01]  /*2c70*/  SHF.R.S32.HI R8, RZ, 0x1f, R21 ;  /* 0x0000001fff087819 */ /* 0x000fe20000011415 */
[----:B------:R-:W-:Y:S01]  /*2c80*/  IMAD.X R11, RZ, RZ, R15, P1 ;  /* 0x000000ffff0b7224 */ /* 0x000fe200008e060f */
[----:B------:R-:W-:Y:S01]  /*2c90*/  ISETP.GE.AND P1, PT, R221, UR4, PT ;  /* 0x00000004dd007c0c */ /* 0x000fe2000bf26270 */
[----:B------:R-:W-:-:S02]  /*2ca0*/  IMAD.IADD R143, R143, 0x1, R4 ;  /* 0x000000018f8f7824 */ /* 0x000fc400078e0204 */
[----:B------:R-:W-:Y:S02]  /*2cb0*/  IMAD.IADD R29, R157, 0x1, R29 ;  /* 0x000000019d1d7824 */ /* 0x000fe400078e021d */
[----:B------:R-:W-:Y:S02]  /*2cc0*/  IMAD.IADD R135, R109, 0x1, R135 ;  /* 0x000000016d877824 */ /* 0x000fe400078e0287 */
[----:B------:R-:W-:Y:S02]  /*2cd0*/  IMAD.IADD R27, R27, 0x1, R107 ;  /* 0x000000011b1b7824 */ /* 0x000fe400078e026b */
[----:B------:R-:W-:Y:S02]  /*2ce0*/  IMAD.IADD R26, R111, 0x1, R3 ;  /* 0x000000016f1a7824 */ /* 0x000fe400078e0203 */
[----:B------:R-:W-:Y:S02]  /*2cf0*/  IMAD.IADD R10, R3, 0x1, R113 ;  /* 0x00000001030a7824 */ /* 0x000fe400078e0271 */
[----:B------:R-:W-:-:S02]  /*2d00*/  IMAD.X R132, R128, 0x1, R117, P2 ;  /* 0x0000000180847824 */ /* 0x000fc400010e0675 */
[----:B------:R-:W-:Y:S02]  /*2d10*/  IMAD.X R7, RZ, RZ, R13, P3 ;  /* 0x000000ffff077224 */ /* 0x000fe400018e060d */
[----:B------:R-:W-:Y:S01]  /*2d20*/  IMAD.IADD R6, R103, 0x1, R45 ;  /* 0x0000000167067824 */ /* 0x000fe200078e022d */
[----:B------:R-:W-:Y:S06]  /*2d30*/  @!P6 BAR.SYNC.DEFER_BLOCKING 0x9, 0x100 ;  /* 0x024400000000eb1d */ /* 0x000fec0000010000 */
.L_x_6796:
[----:B--2---:R-:W2:Y:S01]  /*2d40*/  LDL R0, [R1+0x38] ;  /* 0x0000380001007983 */ /* 0x004ea20000100800 */
[----:B0-----:R-:W0:Y:S03]  /*2d50*/  LDC R92, c[0x0][0x3f4] ;  /* 0x0000fd00ff5c7b82 */ /* 0x001e260000000800 */
[----:B---34-:R-:W3:Y:S01]  /*2d60*/  LDL.LU R51, [R1] ;  /* 0x0000000001337983 */ /* 0x018ee20000300800 */
[----:B------:R-:W-:Y:S01]  /*2d70*/  VIADD R24, R24, 0xffffffff ;  /* 0xffffffff18187836 */ /* 0x000fe20000000000 */
[----:B------:R-:W-:Y:S05]  /*2d80*/  YIELD ;  /* 0x0000000000007946 */ /* 0x000fea0003800000 */
[----:B------:R-:W-:Y:S01]  /*2d90*/  ISETP.GT.AND P3, PT, R24, R129, PT ;  /* 0x000000811800720c */ /* 0x000fe20003f64270 */
[----:B------:R-:W-:Y:S01]  /*2da0*/  BSSY B0, `(.L_x_6673) ;  /* 0x000092b000007945 */ /* 0x000fe20003800000 */
[----:B0-----:R-:W-:Y:S01]  /*2db0*/  ISETP.GE.AND P2, PT, R92, 0x1, PT ;  /* 0x000000015c00780c */ /* 0x001fe20003f46270 */
[----:B--2---:R-:W-:Y:S01]  /*2dc0*/  IMAD R5, R23, 0x5800, R0 ;  /* 0x0000580017057824 */ /* 0x004fe200078e0200 */
[----:B---3--:R-:W-:-:S03]  /*2dd0*/  LOP3.LUT R51, R51, 0xffffffef, RZ, 0xc0, !PT ;  /* 0xffffffef33337812 */ /* 0x008fc600078ec0ff */
[----:B------:R-:W-:-:S06]  /*2de0*/  IMAD R5, R5, 0x2, R2 ;  /* 0x0000000205057824 */ /* 0x000fcc00078e0202 */
[----:B------:R-:W-:-:S05]  /*2df0*/  @P3 LOP3.LUT R51, R51, 0x10, RZ, 0xfc, !PT ;  /* 0x0000001033333812 */ /* 0x000fca00078efcff */
[----:B------:R0:W-:Y:S01]  /*2e00*/  STL [R1], R51 ;  /* 0x0000003301007387 */ /* 0x0001e20000100800 */
[----:B------:R-:W-:Y:S05]  /*2e10*/  @!P2 BRA `(.L_x_6674) ;  /* 0x00000088002ca947 */ /* 0x000fea0003800000 */
[----:B------:R-:W-:Y:S01]  /*2e20*/  ULDC.U8 UR4, c[0x0][0x410] ;  /* 0x0001040000047ab9 */ /* 0x000fe20000000000 */
[----:B------:R-:W-:Y:S01]  /*2e30*/  SHF.R.S32.HI R3, RZ, 0x1f, R24 ;  /* 0x0000001fff037819 */ /* 0x000fe20000011418 */
[-C--:B------:R-:W-:Y:S01]  /*2e40*/  IMAD R4, R135, R24.reuse, RZ ;  /* 0x0000001887047224 */ /* 0x080fe200078e02ff */
[----:B------:R-:W-:Y:S01]  /*2e50*/  ISETP.NE.AND P2, PT, RZ, UR4, PT ;  /* 0x00000004ff007c0c */ /* 0x000fe2000bf45270 */
[-C--:B------:R-:W-:Y:S02]  /*2e60*/  IMAD R0, R29, R24.reuse, RZ ;  /* 0x000000181d007224 */ /* 0x080fe400078e02ff */
[----:B------:R-:W-:Y:S02]  /*2e70*/  IMAD R44, R134, R24, RZ ;  /* 0x00000018862c7224 */ /* 0x000fe400078e02ff */
[C---:B------:R-:W-:Y:S02]  /*2e80*/  IMAD R45, R3.reuse, R108, R4 ;  /* 0x0000006c032d7224 */ /* 0x040fe400078e0204 */
[----:B------:R-:W-:-:S02]  /*2e90*/  IMAD R93, R3, R156, R0 ;  /* 0x0000009c035d7224 */ /* 0x000fc400078e0200 */
[----:B------:R-:W-:Y:S02]  /*2ea0*/  IMAD R4, R24, -0xb0, R25 ;  /* 0xffffff5018047824 */ /* 0x000fe400078e0219 */
[----:B------:R-:W-:Y:S02]  /*2eb0*/  IMAD R3, R3, R114, R44 ;  /* 0x0000007203037224 */ /* 0x000fe400078e022c */
[----:B------:R-:W-:Y:S01]  /*2ec0*/  IMAD.WIDE.U32 R136, R156, R24, RZ ;  /* 0x000000189c887225 */ /* 0x000fe200078e00ff */
[----:B------:R-:W-:-:S03]  /*2ed0*/  VIMNMX R4, R4, 0xb0, PT ;  /* 0x000000b004047848 */ /* 0x000fc60003fe0100 */
[----:B------:R-:W-:-:S04]  /*2ee0*/  IMAD.WIDE.U32 R96, R108, R24, RZ ;  /* 0x000000186c607225 */ /* 0x000fc800078e00ff */
[----:B------:R-:W-:-:S04]  /*2ef0*/  IMAD.WIDE.U32 R94, R114, R24, RZ ;  /* 0x00000018725e7225 */ /* 0x000fc800078e00ff */
[----:B------:R-:W-:Y:S02]  /*2f00*/  IMAD.IADD R93, R137, 0x1, R93 ;  /* 0x00000001895d7824 */ /* 0x000fe400078e025d */
        /* <DEDUP_REMOVED lines=9> */
[----:B------:R-:W-:-:S03]  /*2fa0*/  CS2R R138, SRZ ;  /* 0x00000000008a7805 */ /* 0x000fc6000001ff00 */
[----:B------:R-:W-:Y:S05]  /*2fb0*/  @P3 BRA `(.L_x_6677) ;  /* 0x0000000000543947 */ /* 0x000fea0003800000 */
[----:B------:R-:W-:Y:S01]  /*2fc0*/  IADD3 R45, P2, R104, R96, RZ ;  /* 0x00000060682d7210 */ /* 0x000fe20007f5e0ff */
[----:B------:R-:W-:Y:S01]  /*2fd0*/  ULDC.64 UR4, c[0x0][0x3e8] ;  /* 0x0000fa0000047ab9 */ /* 0x000fe20000000a00 */
[----:B------:R-:W-:Y:S02]  /*2fe0*/  CS2R R98, SRZ ;  /* 0x0000000000627805 */ /* 0x000fe4000001ff00 */
[----:B------:R-:W-:Y:S01]  /*2ff0*/  CS2R R138, SRZ ;  /* 0x00000000008a7805 */ /* 0x000fe2000001ff00 */
[----:B------:R-:W-:Y:S01]  /*3000*/  ULDC.64 UR6, c[0x0][0x208] ;  /* 0x0000820000067ab9 */ /* 0x000fe20000000a00 */
        /* <DEDUP_REMOVED lines=16> */
.L_x_6677:
[----:B------:R-:W-:Y:S05]  /*3110*/  BSYNC B1 ;  /* 0x0000000000017941 */ /* 0x000fea0003800000 */
.L_x_6676:
[----:B------:R-:W-:Y:S01]  /*3120*/  VIADD R48, R22, 0x20 ;  /* 0x0000002016307836 */ /* 0x000fe20000000000 */
[----:B------:R-:W-:Y:S01]  /*3130*/  BSSY B1, `(.L_x_6678) ;  /* 0x0000029000017945 */ /* 0x000fe20003800000 */
[----:B-1---5:R-:W-:Y:S01]  /*3140*/  IMAD.MOV.U32 R44, RZ, RZ, R88 ;  /* 0x000000ffff2c7224 */ /* 0x022fe200078e0058 */
[----:B------:R-:W-:Y:S01]  /*3150*/  CS2R R84, SRZ ;  /* 0x0000000000547805 */ /* 0x000fe2000001ff00 */
[----:B------:R-:W-:Y:S01]  /*3160*/  IMAD.MOV.U32 R45, RZ, RZ, R89 ;  /* 0x000000ffff2d7224 */ /* 0x000fe200078e0059 */
[----:B------:R-:W-:Y:S01]  /*3170*/  ISETP.GE.AND P4, PT, R48, R4, PT ;  /* 0x000000043000720c */ /* 0x000fe20003f86270 */
        /* <DEDUP_REMOVED lines=10> */
[----:B------:R-:W-:Y:S02]  /*3220*/  CS2R R86, SRZ ;  /* 0x0000000000567805 */ /* 0x000fe4000001ff00 */
[----:B------:R-:W-:Y:S01]  /*3230*/  PRMT R203, R47, 0x7610, R203 ;  /* 0x000076102fcb7816 */ /* 0x000fe200000000cb */
[----:B------:R-:W-:Y:S02]  /*3240*/  IMAD.MOV.U32 R49, RZ, RZ, R138 ;  /* 0x000000ffff317224 */ /* 0x000fe400078e008a */
[----:B------:R-:W-:Y:S01]  /*3250*/  IMAD.MOV.U32 R50, RZ, RZ, R139 ;  /* 0x000000ffff327224 */ /* 0x000fe200078e008b */
        /* <DEDUP_REMOVED lines=22> */
.L_x_6679:
[----:B------:R-:W-:Y:S05]  /*33c0*/  BSYNC B1 ;  /* 0x0000000000017941 */ /* 0x000fea0003800000 */
.L_x_6678:
[----:B------:R-:W-:Y:S01]  /*33d0*/  VIADD R48, R22, 0x40 ;  /* 0x0000004016307836 */ /* 0x000fe20000000000 */
[----:B0-----:R-:W-:Y:S01]  /*33e0*/  LOP3.LUT R51, R51, 0xfffffffb, RZ, 0xc0, !PT ;  /* 0xfffffffb33337812 */ /* 0x001fe200078ec0ff */
[----:B-1---5:R-:W-:Y:S01]  /*33f0*/  IMAD.MOV.U32 R44, RZ, RZ, R80 ;  /* 0x000000ffff2c7224 */ /* 0x022fe200078e0050 */
[----:B------:R-:W-:Y:S01]  /*3400*/  BSSY B1, `(.L_x_6680) ;  /* 0x000002e000017945 */ /* 0x000fe20003800000 */
        /* <DEDUP_REMOVED lines=13> */
[----:B------:R-:W-:Y:S02]  /*34e0*/  PRMT R166, R166, 0x5410, R45 ;  /* 0x00005410a6a67816 */ /* 0x000fe4000000002d */
[----:B------:R-:W-:Y:S02]  /*34f0*/  CS2R R76, SRZ ;  /* 0x00000000004c7805 */ /* 0x000fe4000001ff00 */
[----:B------:R-:W-:-:S02]  /*3500*/  @P2 LOP3.LUT R51, R51, 0x4, RZ, 0xfc, !PT ;  /* 0x0000000433332812 */ /* 0x000fc400078efcff */
[----:B------:R-:W-:Y:S02]  /*3510*/  CS2R R74, SRZ ;  /* 0x00000000004a7805 */ /* 0x000fe4000001ff00 */
[----:B------:R-:W-:Y:S02]  /*3520*/  PRMT R154, R154, 0x5410, R46 ;  /* 0x000054109a9a7816 */ /* 0x000fe4000000002e */
[----:B------:R-:W-:Y:S02]  /*3530*/  CS2R R78, SRZ ;  /* 0x00000000004e7805 */ /* 0x000fe4000001ff00 */
[----:B------:R-:W-:Y:S01]  /*3540*/  PRMT R187, R47, 0x7610, R187 ;  /* 0x000076102fbb7816 */ /* 0x000fe200000000bb */
[----:B------:R0:W-:Y:S01]  /*3550*/  STL [R1], R51 ;  /* 0x0000003301007387 */ /* 0x0001e20000100800 */
        /* <DEDUP_REMOVED lines=24> */
.L_x_6681:
[----:B------:R-:W-:Y:S05]  /*36e0*/  BSYNC B1 ;  /* 0x0000000000017941 */ /* 0x000fea0003800000 */
.L_x_6680:
[----:B------:R-:W-:Y:S01]  /*36f0*/  VIADD R174, R22, 0x60 ;  /* 0x0000006016ae7836 */ /* 0x000fe20000000000 */
[----:B------:R-:W-:Y:S01]  /*3700*/  BSSY B1, `(.L_x_6682) ;  /* 0x000003f000017945 */ /* 0x000fe20003800000 */
[----:B------:R-:W-:Y:S01]  /*3710*/  IMAD.MOV.U32 R173, RZ, RZ, R51 ;  /* 0x000000ffffad7224 */ /* 0x000fe200078e0033 */
[----:B------:R-:W-:Y:S01]  /*3720*/  PRMT R204, R49, 0x7610, R204 ;  /* 0x0000761031cc7816 */ /* 0x000fe200000000cc */
[----:B-1---5:R-:W-:Y:S01]  /*3730*/  IMAD.MOV.U32 R44, RZ, RZ, R72 ;  /* 0x000000ffff2c7224 */ /* 0x022fe200078e0048 */
[----:B------:R-:W-:Y:S01]  /*3740*/  ISETP.GE.AND P2, PT, R174, R4, PT ;  /* 0x00000004ae00720c */ /* 0x000fe20003f46270 */
[----:B------:R-:W-:Y:S01]  /*3750*/  IMAD.MOV.U32 R45, RZ, RZ, R73 ;  /* 0x000000ffff2d7224 */ /* 0x000fe200078e0049 */
[----:B------:R-:W-:Y:S01]  /*3760*/  LOP3.LUT R173, R173, 0xfffffff7, RZ, 0xc0, !PT ;  /* 0xfffffff7adad7812 */ /* 0x000fe200078ec0ff */
        /* <DEDUP_REMOVED lines=11> */
[----:B------:R-:W-:Y:S02]  /*3820*/  @P2 LOP3.LUT R173, R173, 0x8, RZ, 0xfc, !PT ;  /* 0x00000008adad2812 */ /* 0x000fe400078efcff */
[----:B------:R-:W-:Y:S02]  /*3830*/  CS2R R70, SRZ ;  /* 0x0000000000467805 */ /* 0x000fe4000001ff00 */
[----:B------:R-:W-:-:S02]  /*3840*/  PRMT R166, R46, 0x7610, R166 ;  /* 0x000076102ea67816 */ /* 0x000fc400000000a6 */
[----:B------:R-:W-:Y:S02]  /*3850*/  CS2R R48, SRZ ;  /* 0x0000000000307805 */ /* 0x000fe4000001ff00 */
[----:B------:R-:W-:Y:S01]  /*3860*/  PRMT R167, R47, 0x7610, R167 ;  /* 0x000076102fa77816 */ /* 0x000fe200000000a7 */
[----:B------:R1:W-:Y:S01]  /*3870*/  STL [R1], R173 ;  /* 0x000000ad01007387 */ /* 0x0003e20000100800 */
[----:B------:R-:W-:Y:S02]  /*3880*/  CS2R R56, SRZ ;  /* 0x0000000000387805 */ /* 0x000fe4000001ff00 */
[----:B------:R-:W-:Y:S02]  /*3890*/  CS2R R60, SRZ ;  /* 0x00000000003c7805 */ /* 0x000fe4000001ff00 */
[----:B------:R-:W-:Y:S02]  /*38a0*/  CS2R R58, SRZ ;  /* 0x00000000003a7805 */ /* 0x000fe4000001ff00 */
[----:B------:R-:W-:-:S02]  /*38b0*/  CS2R R62, SRZ ;  /* 0x00000000003e7805 */ /* 0x000fc4000001ff00 */
[----:B------:R-:W-:Y:S02]  /*38c0*/  CS2R R52, SRZ ;  /* 0x0000000000347805 */ /* 0x000fe4000001ff00 */
[----:B0-----:R-:W-:Y:S02]  /*38d0*/  CS2R R50, SRZ ;  /* 0x0000000000327805 */ /* 0x001fe4000001ff00 */
[----:B------:R-:W-:Y:S01]  /*38e0*/  CS2R R54, SRZ ;  /* 0x0000000000367805 */ /* 0x000fe2000001ff00 */
[----:B-1----:R-:W-:Y:S06]  /*38f0*/  @P2 BRA `(.L_x_6683) ;  /* 0x00000000007c2947 */ /* 0x002fec0003800000 */
[----:B------:R-:W0:Y:S01]  /*3900*/  LDC.64 R44, c[0x0][0x3f8] ;  /* 0x0000fe00ff2c7b82 */ /* 0x000e220000000a00 */
[----:B------:R-:W-:Y:S01]  /*3910*/  IMAD.MOV.U32 R46, RZ, RZ, R96 ;  /* 0x000000ffff2e7224 */ /* 0x000fe200078e0060 */
[----:B------:R-:W-:Y:S01]  /*3920*/  ULDC.64 UR4, c[0x0][0x3e8] ;  /* 0x0000fa0000047ab9 */ /* 0x000fe20000000a00 */
[----:B------:R-:W-:Y:S01]  /*3930*/  IMAD.MOV.U32 R47, RZ, RZ, R0 ;  /* 0x000000ffff2f7224 */ /* 0x000fe200078e0000 */
[----:B------:R-:W-:Y:S02]  /*3940*/  CS2R R68, SRZ ;  /* 0x0000000000447805 */ /* 0x000fe4000001ff00 */
[----:B------:R-:W-:Y:S01]  /*3950*/  CS2R R70, SRZ ;  /* 0x0000000000467805 */ /* 0x000fe2000001ff00 */
[----:B------:R-:W-:Y:S01]  /*3960*/  ULDC.64 UR6, c[0x0][0x208] ;  /* 0x0000820000067ab9 */ /* 0x000fe20000000a00 */
[----:B0-----:R-:W-:-:S04]  /*3970*/  IMAD.WIDE.U32 R46, R44, 0x60, R46 ;  /* 0x000000602c2e7825 */ /* 0x001fc800078e002e */
[----:B------:R-:W-:Y:S01]  /*3980*/  IMAD R45, R45, 0x60, RZ ;  /* 0x000000602d2d7824 */ /* 0x000fe200078e02ff */
[----:B------:R-:W-:Y:S01]  /*3990*/  IADD3 R64, P2, R104, R46, RZ ;  /* 0x0000002e68407210 */ /* 0x000fe20007f5e0ff */
[----:B------:R-:W-:-:S03]  /*39a0*/  IMAD.MOV.U32 R46, RZ, RZ, R94 ;  /* 0x000000ffff2e7224 */ /* 0x000fc600078e005e */
[----:B------:R-:W-:Y:S01]  /*39b0*/  IADD3.X R65, R28, R47, R45, P2, !PT ;  /* 0x0000002f1c417210 */ /* 0x000fe200017fe42d */
[----:B------:R-:W-:Y:S01]  /*39c0*/  IMAD.MOV.U32 R47, RZ, RZ, R3 ;  /* 0x000000ffff2f7224 */ /* 0x000fe200078e0003 */
[----:B------:R-:W0:Y:S02]  /*39d0*/  LDC.64 R44, c[0x0][0x408] ;  /* 0x00010200ff2c7b82 */ /* 0x000e240000000a00 */
[----:B0-----:R-:W-:-:S04]  /*39e0*/  IMAD.WIDE.U32 R46, R44, 0x60, R46 ;  /* 0x000000602c2e7825 */ /* 0x001fc800078e002e */
[----:B------:R-:W-:Y:S01]  /*39f0*/  IMAD R67, R45, 0x60, RZ ;  /* 0x000000602d437824 */ /* 0x000fe200078e02ff */
[----:B------:R-:W-:-:S04]  /*3a00*/  IADD3 R45, P2, R110, R46, RZ ;  /* 0x0000002e6e2d7210 */ /* 0x000fc80007f5e0ff */
[----:B------:R-:W-:Y:S02]  /*3a10*/  IADD3.X R66, R26, R47, R67, P2, !PT ;  /* 0x0000002f1a427210 */ /* 0x000fe400017fe443 */
        /* <DEDUP_REMOVED lines=13> */
.L_x_6683:
[----:B------:R-:W-:Y:S05]  /*3af0*/  BSYNC B1 ;  /* 0x0000000000017941 */ /* 0x000fea0003800000 */
.L_x_6682:
[----:B0-----:R-:W-:Y:S01]  /*3b00*/  VIADD R45, R22, 0x80 ;  /* 0x00000080162d7836 */ /* 0x001fe20000000000 */
[----:B------:R-:W-:Y:S01]  /*3b10*/  BSSY B1, `(.L_x_6684) ;  /* 0x000001c000017945 */ /* 0x000fe20003800000 */
[----:B------:R-:W-:-:S03]  /*3b20*/  IMAD.MOV.U32 R44, RZ, RZ, R173 ;  /* 0x000000ffff2c7224 */ /* 0x000fc600078e00ad */
[----:B------:R-:W-:Y:S02]  /*3b30*/  ISETP.GE.AND P2, PT, R45, R4, PT ;  /* 0x000000042d00720c */ /* 0x000fe40003f46270 */
[----:B------:R-:W-:-:S11]  /*3b40*/  LOP3.LUT R44, R44, 0xfffffffd, RZ, 0xc0, !PT ;  /* 0xfffffffd2c2c7812 */ /* 0x000fd600078ec0ff */
[----:B------:R-:W-:-:S05]  /*3b50*/  @P2 LOP3.LUT R44, R44, 0x2, RZ, 0xfc, !PT ;  /* 0x000000022c2c2812 */ /* 0x000fca00078efcff */
[----:B------:R0:W-:Y:S01]  /*3b60*/  STL [R1], R44 ;  /* 0x0000002c01007387 */ /* 0x0001e20000100800 */
[----:B------:R-:W-:Y:S05]  /*3b70*/  @P2 BRA `(.L_x_6685) ;  /* 0x0000000000542947 */ /* 0x000fea0003800000 */
[----:B0-----:R-:W-:Y:S01]  /*3b80*/  IADD3 R44, P2, P5, R104, R36, R96 ;  /* 0x00000024682c7210 */ /* 0x001fe20007d5e060 */
        /* <DEDUP_REMOVED lines=20> */
.L_x_6685:
[----:B------:R-:W-:Y:S05]  /*3cd0*/  BSYNC B1 ;  /* 0x0000000000017941 */ /* 0x000fea0003800000 */
.L_x_6684:
[----:B01----:R-:W-:Y:S01]  /*3ce0*/  VIADD R44, R22, 0xa0 ;  /* 0x000000a0162c7836 */ /* 0x003fe20000000000 */
[----:B------:R-:W-:Y:S04]  /*3cf0*/  BSSY B1, `(.L_x_6686) ;  /* 0x0000020000017945 */ /* 0x000fe80003800000 */
[----:B------:R-:W-:-:S13]  /*3d00*/  ISETP.GE.AND P5, PT, R44, R4, PT ;  /* 0x000000042c00720c */ /* 0x000fda0003fa6270 */
[----:B------:R-:W-:Y:S05]  /*3d10*/  @P5 BRA `(.L_x_6687) ;  /* 0x0000000000745947 */ /* 0x000fea0003800000 */
        /* <DEDUP_REMOVED lines=9> */
[----:B------:R-:W-:-:S04]  /*3db0*/  IADD3 R0, P2, R104, R96, RZ ;  /* 0x0000006068007210 */ /* 0x000fc80007f5e0ff */
[----:B------:R-:W-:Y:S02]  /*3dc0*/  IADD3.X R97, R28, R97, R45, P2, !PT ;  /* 0x000000611c617210 */ /* 0x000fe400017fe42d */
        /* <DEDUP_REMOVED lines=18> */
.L_x_6687:
[----:B------:R-:W-:Y:S05]  /*3ef0*/  BSYNC B1 ;  /* 0x0000000000017941 */ /* 0x000fea0003800000 */
.L_x_6686:
[----:B------:R-:W-:Y:S01]  /*3f00*/  IMAD.MOV.U32 R0, RZ, RZ, R78 ;  /* 0x000000ffff007224 */ /* 0x000fe200078e004e */
[----:B------:R-:W-:Y:S01]  /*3f10*/  ULOP3.LUT UR4, UR60, 0x1, URZ, 0xfc, !UPT ;  /* 0x000000013c047892 */ /* 0x000fe2000f8efc3f */
[----:B------:R-:W-:Y:S02]  /*3f20*/  IMAD.MOV.U32 R3, RZ, RZ, R79 ;  /* 0x000000ffff037224 */ /* 0x000fe400078e004f */
[----:B0----5:R-:W-:Y:S01]  /*3f30*/  IMAD.MOV.U32 R44, RZ, RZ, R64 ;  /* 0x000000ffff2c7224 */ /* 0x021fe200078e0040 */
[----:B------:R-:W-:Y:S01]  /*3f40*/  PRMT R200, R0, 0x7610, R200 ;  /* 0x0000761000c87816 */ /* 0x000fe200000000c8 */
[----:B------:R-:W-:Y:S01]  /*3f50*/  IMAD.MOV.U32 R0, RZ, RZ, R67 ;  /* 0x000000ffff007224 */ /* 0x000fe200078e0043 */
[----:B------:R-:W-:Y:S01]  /*3f60*/  PRMT R201, R3, 0x7610, R201 ;  /* 0x0000761003c97816 */ /* 0x000fe200000000c9 */
[----:B------:R-:W-:Y:S01]  /*3f70*/  IMAD.MOV.U32 R3, RZ, RZ, R68 ;  /* 0x000000ffff037224 */ /* 0x000fe200078e0044 */
[----:B------:R-:W-:Y:S01]  /*3f80*/  UISETP.NE.AND UP0, UPT, UR4, 0x3, UPT ;  /* 0x000000030400788c */ /* 0x000fe2000bf05270 */
[----:B------:R-:W-:Y:S01]  /*3f90*/  IMAD.MOV.U32 R45, RZ, RZ, R65 ;  /* 0x000000ffff2d7224 */ /* 0x000fe200078e0041 */
[----:B------:R-:W-:Y:S01]  /*3fa0*/  PRMT R195, R0, 0x7610, R195 ;  /* 0x0000761000c37816 */ /* 0x000fe200000000c3 */
[----:B------:R-:W-:Y:S01]  /*3fb0*/  IMAD.MOV.U32 R0, RZ, RZ, R57 ;  /* 0x000000ffff007224 */ /* 0x000fe200078e0039 */
[----:B------:R-:W-:Y:S01]  /*3fc0*/  PRMT R196, R3, 0x7610, R196 ;  /* 0x0000761003c47816 */ /* 0x000fe200000000c4 */
[----:B------:R-:W-:Y:S01]  /*3fd0*/  IMAD.MOV.U32 R3, RZ, RZ, R56 ;  /* 0x000000ffff037224 */ /* 0x000fe200078e0038 */
[----:B------:R-:W-:-:S02]  /*3fe0*/  PLOP3.LUT P2, PT, PT, PT, UP0, 0x80, 0x0 ;  /* 0x000000000000781c */ /* 0x000fc40003f4f008 */
        /* <DEDUP_REMOVED lines=30> */
[----:B------:R-:W-:Y:S01]  /*41d0*/  IMAD.MOV.U32 R0, RZ, RZ, R51 ;  /* 0x000000ffff007224 */ /* 0x000fe200078e0033 */
[----:B------:R-:W-:Y:S01]  /*41e0*/  PRMT R173, R3, 0x7610, R173 ;  /* 0x0000761003ad7816 */ /* 0x000fe200000000ad */
[----:B------:R-:W-:Y:S01]  /*41f0*/  IMAD.MOV.U32 R3, RZ, RZ, R50 ;  /* 0x000000ffff037224 */ /* 0x000fe200078e0032 */
[----:B------:R-:W-:Y:S02]  /*4200*/  PRMT R199, R44, 0x7610, R199 ;  /* 0x000076102cc77816 */ /* 0x000fe400000000c7 */
        /* <DEDUP_REMOVED lines=8> */
.L_x_6688:
[----:B------:R-:W-:Y:S01]  /*4290*/  IMAD R3, R23, 0x8, R2 ;  /* 0x0000000817037824 */ /* 0x000fe200078e0202 */
[----:B------:R-:W-:Y:S01]  /*42a0*/  SHF.L.U32 R0, R223, 0x1f, RZ ;  /* 0x0000001fdf007819 */ /* 0x000fe200000006ff */
[----:B------:R-:W-:Y:S03]  /*42b0*/  BSSY B1, `(.L_x_6689) ;  /* 0x0000003000017945 */ /* 0x000fe60003800000 */
[----:B------:R-:W0:Y:S02]  /*42c0*/  SYNCS.PHASECHK.TRANS64.TRYWAIT P6, [R3+URZ+0x34890], R0 ;  /* 0x03489000030075a7 */ /* 0x000e2400080c017f */
[----:B0-----:R-:W-:Y:S05]  /*42d0*/  @!P6 BRA `(.L_x_6690) ;  /* 0x000002400054e947 */ /* 0x001fea0003800000 */
.L_x_7053:
[----:B------:R-:W-:Y:S05]  /*42e0*/  BSYNC B1 ;  /* 0x0000000000017941 */ /* 0x000fea0003800000 */
.L_x_6689:
[----:B------:R-:W-:Y:S04]  /*42f0*/  BSSY B1, `(.L_x_6691) ;  /* 0x000007a000017945 */ /* 0x000fe80003800000 */
[----:B------:R-:W-:Y:S05]  /*4300*/  @P3 BRA `(.L_x_6692) ;  /* 0x0000000400e03947 */ /* 0x000fea0003800000 */
[----:B------:R-:W-:Y:S01]  /*4310*/  IADD3 R177, P3, R120, R136, RZ ;  /* 0x0000008878b17210 */ /* 0x000fe20007f7e0ff */
[----:B------:R-:W-:Y:S04]  /*4320*/  BSSY B2, `(.L_x_6693) ;  /* 0x000003c000027945 */ /* 0x000fe80003800000 */
[----:B------:R-:W-:Y:S01]  /*4330*/  IMAD.X R178, R93, 0x1, R122, P3 ;  /* 0x000000015db27824 */ /* 0x000fe200018e067a */
[----:B------:R-:W-:Y:S07]  /*4340*/  @P0 BRA `(.L_x_6694) ;  /* 0x0000000000e40947 */ /* 0x000fee0003800000 */
        /* <DEDUP_REMOVED lines=10> */
[----:B------:R-:W-:Y:S01]  /*43f0*/  PRMT R95, R182, 0x5410, R95 ;  /* 0x00005410b65f7816 */ /* 0x000fe2000000005f */
[C---:B--2---:R-:W-:Y:S01]  /*4400*/  IMAD.U32 R182, R45.reuse, 0x10000, RZ ;  /* 0x000100002db67824 */ /* 0x044fe200078e00ff */
[----:B------:R-:W-:Y:S02]  /*4410*/  LOP3.LUT R186, R45, 0xffff0000, RZ, 0xc0, !PT ;  /* 0xffff00002dba7812 */ /* 0x000fe400078ec0ff */
[----:B------:R-:W-:Y:S02]  /*4420*/  LOP3.LUT R139, R99, 0xffff0000, RZ, 0xc0, !PT ;  /* 0xffff0000638b7812 */ /* 0x000fe400078ec0ff */
[C---:B------:R-:W-:Y:S01]  /*4430*/  LOP3.LUT R45, R94.reuse, 0xffff0000, RZ, 0xc0, !PT ;  /* 0xffff00005e2d7812 */ /* 0x040fe200078ec0ff */
[----:B------:R-:W-:Y:S01]  /*4440*/  IMAD.U32 R94, R94, 0x10000, RZ ;  /* 0x000100005e5e7824 */ /* 0x000fe200078e00ff */
[----:B------:R-:W-:Y:S01]  /*4450*/  PRMT R138, R171, 0x5432, R98 ;  /* 0x00005432ab8a7816 */ /* 0x000fe20000000062 */
[C---:B------:R-:W-:Y:S02]  /*4460*/  FMUL.FTZ R181, R186.reuse, R139 ;  /* 0x0000008bbab57220 */ /* 0x040fe40000410000 */
[----:B------:R-:W-:-:S02]  /*4470*/  FMUL.FTZ R186, R186, R45 ;  /* 0x0000002dbaba7220 */ /* 0x000fc40000410000 */
[----:B------:R-:W-:Y:S01]  /*4480*/  FFMA.FTZ R98, R182, R45, -R181 ;  /* 0x0000002db6627223 */ /* 0x000fe200000108b5 */
[----:B------:R-:W-:Y:S02]  /*4490*/  IMAD.U32 R181, R138, 0x10000, RZ ;  /* 0x000100008ab57824 */ /* 0x000fe400078e00ff */
[----:B------:R-:W-:Y:S01]  /*44a0*/  FFMA.FTZ R45, R182, R139, R186 ;  /* 0x0000008bb62d7223 */ /* 0x000fe200000100ba */
[C---:B------:R-:W-:Y:S01]  /*44b0*/  LOP3.LUT R182, R46.reuse, 0xffff0000, RZ, 0xc0, !PT ;  /* 0xffff00002eb67812 */ /* 0x040fe200078ec0ff */
[C---:B------:R-:W-:Y:S01]  /*44c0*/  IMAD.U32 R139, R95.reuse, 0x10000, RZ ;  /* 0x000100005f8b7824 */ /* 0x040fe200078e00ff */
[----:B------:R-:W-:Y:S01]  /*44d0*/  LOP3.LUT R95, R95, 0xffff0000, RZ, 0xc0, !PT ;  /* 0xffff00005f5f7812 */ /* 0x000fe200078ec0ff */
[----:B------:R-:W-:Y:S01]  /*44e0*/  IMAD.U32 R46, R46, 0x10000, RZ ;  /* 0x000100002e2e7824 */ /* 0x000fe200078e00ff */
[----:B------:R-:W-:Y:S01]  /*44f0*/  F2FP.BF16.F32.PACK_AB R45, R45, R98 ;  /* 0x000000622d2d723e */ /* 0x000fe200000010ff */
[C---:B------:R-:W-:Y:S01]  /*4500*/  FMUL.FTZ R183, R182.reuse, R139 ;  /* 0x0000008bb6b77220 */ /* 0x040fe20000410000 */
[----:B------:R-:W-:Y:S01]  /*4510*/  FMUL.FTZ R182, R182, R181 ;  /* 0x000000b5b6b67220 */ /* 0x000fe20000410000 */
[----:B------:R-:W-:-:S02]  /*4520*/  IMAD.U32 R186, R47, 0x10000, RZ ;  /* 0x000100002fba7824 */ /* 0x000fc400078e00ff */
[C---:B------:R-:W-:Y:S01]  /*4530*/  FFMA.FTZ R183, R46.reuse, R181, -R183 ;  /* 0x000000b52eb77223 */ /* 0x040fe200000108b7 */
[----:B------:R-:W-:Y:S01]  /*4540*/  FFMA.FTZ R182, R46, R139, R182 ;  /* 0x0000008b2eb67223 */ /* 0x000fe200000100b6 */
[----:B------:R-:W-:Y:S02]  /*4550*/  LOP3.LUT R46, R47, 0xffff0000, RZ, 0xc0, !PT ;  /* 0xffff00002f2e7812 */ /* 0x000fe400078ec0ff */
[----:B------:R-:W-:Y:S01]  /*4560*/  LOP3.LUT R47, R138, 0xffff0000, RZ, 0xc0, !PT ;  /* 0xffff00008a2f7812 */ /* 0x000fe200078ec0ff */
[----:B------:R-:W-:Y:S02]  /*4570*/  IMAD.U32 R138, R99, 0x10000, RZ ;  /* 0x00010000638a7824 */ /* 0x000fe400078e00ff */
[C---:B------:R-:W-:Y:S02]  /*4580*/  FMUL.FTZ R139, R46.reuse, R95 ;  /* 0x0000005f2e8b7220 */ /* 0x040fe40000410000 */
[-C--:B------:R-:W-:Y:S02]  /*4590*/  FMUL.FTZ R46, R46, R47.reuse ;  /* 0x0000002f2e2e7220 */ /* 0x080fe40000410000 */
[----:B------:R-:W-:Y:S01]  /*45a0*/  FFMA.FTZ R139, R186, R47, -R139 ;  /* 0x0000002fba8b7223 */ /* 0x000fe2000001088b */
[----:B------:R-:W-:Y:S01]  /*45b0*/  LOP3.LUT R47, R44, 0xffff0000, RZ, 0xc0, !PT ;  /* 0xffff00002c2f7812 */ /* 0x000fe200078ec0ff */
        /* <DEDUP_REMOVED lines=8> */
[----:B------:R-:W-:Y:S01]  /*4640*/  F2FP.BF16.F32.PACK_AB R44, R47, R44 ;  /* 0x0000002c2f2c723e */ /* 0x000fe200000010ff */
[----:B------:R-:W-:-:S07]  /*4650*/  IMAD.MOV.U32 R47, RZ, RZ, R139 ;  /* 0x000000ffff2f7224 */ /* 0x000fce00078e008b */
.L_x_6696:
[----:B------:R-:W-:Y:S05]  /*4660*/  BSYNC B3 ;  /* 0x0000000000037941 */ /* 0x000fea0003800000 */
.L_x_6695:
[----:B------:R-:W-:Y:S01]  /*4670*/  IADD3 R95, P3, R177, R100, RZ ;  /* 0x00000064b15f7210 */ /* 0x000fe20007f7e0ff */
[----:B------:R-:W-:Y:S01]  /*4680*/  ULDC.64 UR4, c[0x0][0x2e8] ;  /* 0x0000ba0000047ab9 */ /* 0x000fe20000000a00 */
[----:B------:R-:W-:-:S03]  /*4690*/  ULDC.64 UR6, c[0x0][0x208] ;  /* 0x0000820000067ab9 */ /* 0x000fc60000000a00 */
[----:B------:R-:W-:Y:S01]  /*46a0*/  IMAD.X R98, R178, 0x1, R15, P3 ;  /* 0x00000001b2627824 */ /* 0x000fe200018e060f */
[----:B------:R-:W-:-:S04]  /*46b0*/  LEA R94, P3, R95, UR4, 0x1 ;  /* 0x000000045f5e7c11 */ /* 0x000fc8000f8608ff */
[----:B------:R-:W-:-:S05]  /*46c0*/  LEA.HI.X R95, R95, UR5, R98, 0x1, P3 ;  /* 0x000000055f5f7c11 */ /* 0x000fca00098f0c62 */
[----:B--2---:R1:W-:Y:S04]  /*46d0*/  STG.E.128 desc[UR6][R94.64], R44 ;  /* 0x0000002c5e007986 */ /* 0x0043e8000c101d06 */
.L_x_6694:
[----:B------:R-:W-:Y:S05]  /*46e0*/  BSYNC B2 ;  /* 0x0000000000027941 */ /* 0x000fea0003800000 */
.L_x_6693:
[----:B------:R-:W-:Y:S05]  /*46f0*/  @P1 BRA `(.L_x_6692) ;  /* 0x0000000000e41947 */ /* 0x000fea0003800000 */
[----:B-1----:R1:W2:Y:S01]  /*4700*/  LDS.128 R44, [R5+0x23c00] ;  /* 0x023c0000052c7984 */ /* 0x0022a20000000c00 */
[----:B------:R-:W-:Y:S01]  /*4710*/  IADD3 R177, P3, R177, R14, RZ ;  /* 0x0000000eb1b17210 */ /* 0x000fe20007f7e0ff */
[----:B------:R-:W-:Y:S04]  /*4720*/  BSSY B2, `(.L_x_6697) ;  /* 0x0000031000027945 */ /* 0x000fe80003800000 */
[----:B------:R-:W-:Y:S01]  /*4730*/  IMAD.X R178, R178, 0x1, R11, P3 ;  /* 0x00000001b2b27824 */ /* 0x000fe200018e060b */
[----:B------:R-:W-:-:S13]  /*4740*/  ISETP.GE.AND P3, PT, R220, R92, PT ;  /* 0x0000005cdc00720c */ /* 0x000fda0003f66270 */
        /* <DEDUP_REMOVED lines=46> */
.L_x_6698:
[----:B------:R-:W-:Y:S05]  /*4a30*/  BSYNC B2 ;  /* 0x0000000000027941 */ /* 0x000fea0003800000 */
.L_x_6697:
[----:B------:R-:W-:Y:S01]  /*4a40*/  ULDC.64 UR4, c[0x0][0x2e8] ;  /* 0x0000ba0000047ab9 */ /* 0x000fe20000000a00 */
[----:B------:R-:W-:Y:S01]  /*4a50*/  ULDC.64 UR6, c[0x0][0x208] ;  /* 0x0000820000067ab9 */ /* 0x000fe20000000a00 */
[----:B------:R-:W-:-:S04]  /*4a60*/  LEA R88, P3, R177, UR4, 0x1 ;  /* 0x00000004b1587c11 */ /* 0x000fc8000f8608ff */
[----:B------:R-:W-:-:S05]  /*4a70*/  LEA.HI.X R89, R177, UR5, R178, 0x1, P3 ;  /* 0x00000005b1597c11 */ /* 0x000fca00098f0cb2 */
[----:B--2---:R2:W-:Y:S04]  /*4a80*/  STG.E.128 desc[UR6][R88.64], R44 ;  /* 0x0000002c58007986 */ /* 0x0045e8000c101d06 */
.L_x_6692:
[----:B------:R-:W-:Y:S05]  /*4a90*/  BSYNC B1 ;  /* 0x0000000000017941 */ /* 0x000fea0003800000 */
.L_x_6691:
[----:B------:R-:W-:Y:S04]  /*4aa0*/  BSSY B1, `(.L_x_6699) ;  /* 0x000007a000017945 */ /* 0x000fe80003800000 */
[----:B------:R-:W-:Y:S05]  /*4ab0*/  @P4 BRA `(.L_x_6700) ;  /* 0x0000000400e04947 */ /* 0x000fea0003800000 */
[----:B--2---:R-:W-:Y:S01]  /*4ac0*/  IADD3 R89, P3, P4, R158, R136, R16 ;  /* 0x000000889e597210 */ /* 0x004fe20007c7e010 */
[----:B------:R-:W-:Y:S03]  /*4ad0*/  BSSY B2, `(.L_x_6701) ;  /* 0x000003c000027945 */ /* 0x000fe60003800000 */
[----:B------:R-:W-:Y:S01]  /*4ae0*/  IADD3.X R88, R123, R93, R17, P3, P4 ;  /* 0x0000005d7b587210 */ /* 0x000fe20001fe8411 */
[----:B------:R-:W-:Y:S08]  /*4af0*/  @P0 BRA `(.L_x_6702) ;  /* 0x0000000000e40947 */ /* 0x000ff00003800000 */
        /* <DEDUP_REMOVED lines=51> */
.L_x_6704:
[----:B------:R-:W-:Y:S05]  /*4e30*/  BSYNC B3 ;  /* 0x0000000000037941 */ /* 0x000fea0003800000 */
.L_x_6703:
[----:B------:R-:W-:Y:S01]  /*4e40*/  ULDC.64 UR4, c[0x0][0x2e8] ;  /* 0x0000ba0000047ab9 */ /* 0x000fe20000000a00 */
[----:B------:R-:W-:Y:S01]  /*4e50*/  ULDC.64 UR6, c[0x0][0x208] ;  /* 0x0000820000067ab9 */ /* 0x000fe20000000a00 */
[----:B------:R-:W-:-:S04]  /*4e60*/  LEA R84, P3, R90, UR4, 0x1 ;  /* 0x000000045a547c11 */ /* 0x000fc8000f8608ff */
[----:B------:R-:W-:-:S05]  /*4e70*/  LEA.HI.X R85, R90, UR5, R91, 0x1, P3 ;  /* 0x000000055a557c11 */ /* 0x000fca00098f0c5b */
[----:B--2---:R2:W-:Y:S04]  /*4e80*/  STG.E.128 desc[UR6][R84.64], R44 ;  /* 0x0000002c54007986 */ /* 0x0045e8000c101d06 */
.L_x_6702:
[----:B------:R-:W-:Y:S05]  /*4e90*/  BSYNC B2 ;  /* 0x0000000000027941 */ /* 0x000fea0003800000 */
.L_x_6701:
[----:B------:R-:W-:Y:S05]  /*4ea0*/  @P1 BRA `(.L_x_6700) ;  /* 0x0000000000e41947 */ /* 0x000fea0003800000 */
[----:B-12---:R1:W2:Y:S01]  /*4eb0*/  LDS.128 R44, [R5+0x24c00] ;  /* 0x024c0000052c7984 */ /* 0x0062a20000000c00 */
[----:B------:R-:W-:Y:S01]  /*4ec0*/  IADD3 R89, P3, R89, R14, RZ ;  /* 0x0000000e59597210 */ /* 0x000fe20007f7e0ff */
[----:B------:R-:W-:Y:S04]  /*4ed0*/  BSSY B2, `(.L_x_6705) ;  /* 0x0000031000027945 */ /* 0x000fe80003800000 */
[----:B------:R-:W-:Y:S01]  /*4ee0*/  IMAD.X R88, R88, 0x1, R11, P3 ;  /* 0x0000000158587824 */ /* 0x000fe200018e060b */
[----:B------:R-:W-:-:S13]  /*4ef0*/  ISETP.GE.AND P3, PT, R220, R92, PT ;  /* 0x0000005cdc00720c */ /* 0x000fda0003f66270 */
[----:B-1----:R-:W-:Y:S05]  /*4f00*/  @P3 BRA `(.L_x_6706) ;  /* 0x0000000000b43947 */ /* 0x002fea0003800000 */
[----:B------:R-:W-:Y:S02]  /*4f10*/  SHF.R.U64 R85, R82, 0x10, R83 ;  /* 0x0000001052557819 */ /* 0x000fe40000001253 */
[----:B------:R-:W-:Y:S02]  /*4f20*/  SHF.R.U64 R84, R80, 0x10, R81 ;  /* 0x0000001050547819 */ /* 0x000fe40000001251 */
        /* <DEDUP_REMOVED lines=13> */
[C---:B------:R-:W-:Y:S01]  /*5000*/  FFMA.FTZ R86, R45.reuse, R85, -R86 ;  /* 0x000000552d567223 */ /* 0x040fe20000010856 */
[----:B------:R-:W-:Y:S01]  /*5010*/  PRMT R172, R172, 0x5410, R81 ;  /* 0x00005410acac7816 */ /* 0x000fe20000000051 */
[----:B------:R-:W-:Y:S01]  /*5020*/  FFMA.FTZ R45, R45, R87, R80 ;  /* 0x000000572d2d7223 */ /* 0x000fe20000010050 */
[----:B------:R-:W-:Y:S01]  /*5030*/  LOP3.LUT R80, R46, 0xffff0000, RZ, 0xc0, !PT ;  /* 0xffff00002e507812 */ /* 0x000fe200078ec0ff */
[C---:B------:R-:W-:Y:S01]  /*5040*/  IMAD.U32 R87, R187.reuse, 0x10000, RZ ;  /* 0x00010000bb577824 */ /* 0x040fe200078e00ff */
[----:B------:R-:W-:Y:S01]  /*5050*/  LOP3.LUT R187, R187, 0xffff0000, RZ, 0xc0, !PT ;  /* 0xffff0000bbbb7812 */ /* 0x000fe200078ec0ff */
[C---:B------:R-:W-:Y:S01]  /*5060*/  IMAD.U32 R81, R172.reuse, 0x10000, RZ ;  /* 0x00010000ac517824 */ /* 0x040fe200078e00ff */
[----:B------:R-:W-:Y:S01]  /*5070*/  LOP3.LUT R172, R172, 0xffff0000, RZ, 0xc0, !PT ;  /* 0xffff0000acac7812 */ /* 0x000fe200078ec0ff */
[----:B------:R-:W-:Y:S01]  /*5080*/  IMAD.U32 R83, R46, 0x10000, RZ ;  /* 0x000100002e537824 */ /* 0x000fe200078e00ff */
[C---:B------:R-:W-:Y:S01]  /*5090*/  LOP3.LUT R46, R47.reuse, 0xffff0000, RZ, 0xc0, !PT ;  /* 0xffff00002f2e7812 */ /* 0x040fe200078ec0ff */
[----:B------:R-:W-:-:S02]  /*50a0*/  IMAD.U32 R85, R47, 0x10000, RZ ;  /* 0x000100002f557824 */ /* 0x000fc400078e00ff */
[----:B------:R-:W-:Y:S01]  /*50b0*/  FMUL.FTZ R90, R80, R87 ;  /* 0x00000057505a7220 */ /* 0x000fe20000410000 */
[----:B------:R-:W-:Y:S02]  /*50c0*/  IMAD.U32 R47, R44, 0x10000, RZ ;  /* 0x000100002c2f7824 */ /* 0x000fe400078e00ff */
[-C--:B------:R-:W-:Y:S01]  /*50d0*/  FMUL.FTZ R80, R80, R81.reuse ;  /* 0x0000005150507220 */ /* 0x080fe20000410000 */
[----:B------:R-:W-:Y:S01]  /*50e0*/  LOP3.LUT R44, R44, 0xffff0000, RZ, 0xc0, !PT ;  /* 0xffff00002c2c7812 */ /* 0x000fe200078ec0ff */
[C---:B------:R-:W-:Y:S01]  /*50f0*/  FFMA.FTZ R90, R83.reuse, R81, -R90 ;  /* 0x00000051535a7223 */ /* 0x040fe2000001085a */
[C---:B------:R-:W-:Y:S01]  /*5100*/  FMUL.FTZ R94, R46.reuse, R172 ;  /* 0x000000ac2e5e7220 */ /* 0x040fe20000410000 */
[----:B------:R-:W-:Y:S01]  /*5110*/  FFMA.FTZ R83, R83, R87, R80 ;  /* 0x0000005753537223 */ /* 0x000fe20000010050 */
[-C--:B------:R-:W-:Y:S01]  /*5120*/  FMUL.FTZ R80, R46, R187.reuse ;  /* 0x000000bb2e507220 */ /* 0x080fe20000410000 */
[C---:B------:R-:W-:Y:S01]  /*5130*/  FMUL.FTZ R46, R44.reuse, R82 ;  /* 0x000000522c2e7220 */ /* 0x040fe20000410000 */
[----:B------:R-:W-:Y:S01]  /*5140*/  FMUL.FTZ R81, R44, R84 ;  /* 0x000000542c517220 */ /* 0x000fe20000410000 */
[----:B------:R-:W-:Y:S01]  /*5150*/  F2FP.BF16.F32.PACK_AB R45, R45, R86 ;  /* 0x000000562d2d723e */ /* 0x000fe200000010ff */
[----:B------:R-:W-:Y:S01]  /*5160*/  FFMA.FTZ R80, R85, R172, -R80 ;  /* 0x000000ac55507223 */ /* 0x000fe20000010850 */
[C---:B------:R-:W-:Y:S01]  /*5170*/  FFMA.FTZ R46, R47.reuse, R84, -R46 ;  /* 0x000000542f2e7223 */ /* 0x040fe2000001082e */
[----:B------:R-:W-:Y:S01]  /*5180*/  FFMA.FTZ R81, R47, R82, R81 ;  /* 0x000000522f517223 */ /* 0x000fe20000010051 */
[----:B------:R-:W-:Y:S01]  /*5190*/  FFMA.FTZ R85, R85, R187, R94 ;  /* 0x000000bb55557223 */ /* 0x000fe2000001005e */
[----:B------:R-:W-:-:S03]  /*51a0*/  F2FP.BF16.F32.PACK_AB R90, R83, R90 ;  /* 0x0000005a535a723e */ /* 0x000fc600000010ff */
[----:B------:R-:W-:Y:S02]  /*51b0*/  F2FP.BF16.F32.PACK_AB R44, R81, R46 ;  /* 0x0000002e512c723e */ /* 0x000fe400000010ff */
[----:B------:R-:W-:Y:S01]  /*51c0*/  F2FP.BF16.F32.PACK_AB R47, R85, R80 ;  /* 0x00000050552f723e */ /* 0x000fe200000010ff */
[----:B------:R-:W-:-:S07]  /*51d0*/  IMAD.MOV.U32 R46, RZ, RZ, R90 ;  /* 0x000000ffff2e7224 */ /* 0x000fce00078e005a */
.L_x_6706:
[----:B------:R-:W-:Y:S05]  /*51e0*/  BSYNC B2 ;  /* 0x0000000000027941 */ /* 0x000fea0003800000 */
.L_x_6705:
[----:B------:R-:W-:Y:S01]  /*51f0*/  ULDC.64 UR4, c[0x0][0x2e8] ;  /* 0x0000ba0000047ab9 */ /* 0x000fe20000000a00 */
[----:B------:R-:W-:Y:S01]  /*5200*/  ULDC.64 UR6, c[0x0][0x208] ;  /* 0x0000820000067ab9 */ /* 0x000fe20000000a00 */
[----:B------:R-:W-:-:S04]  /*5210*/  LEA R80, P3, R89, UR4, 0x1 ;  /* 0x0000000459507c11 */ /* 0x000fc8000f8608ff */
[----:B------:R-:W-:-:S05]  /*5220*/  LEA.HI.X R81, R89, UR5, R88, 0x1, P3 ;  /* 0x0000000559517c11 */ /* 0x000fca00098f0c58 */
[----:B--2---:R3:W-:Y:S04]  /*5230*/  STG.E.128 desc[UR6][R80.64], R44 ;  /* 0x0000002c50007986 */ /* 0x0047e8000c101d06 */
.L_x_6700:
[----:B------:R-:W-:Y:S05]  /*5240*/  BSYNC B1 ;  /* 0x0000000000017941 */ /* 0x000fea0003800000 */
.L_x_6699:
[----:B--2---:R-:W2:Y:S01]  /*5250*/  LDL R89, [R1] ;  /* 0x0000000001597983 */ /* 0x004ea20000100800 */
[----:B------:R-:W-:Y:S01]  /*5260*/  BSSY B1, `(.L_x_6707) ;  /* 0x000007a000017945 */ /* 0x000fe20003800000 */
[----:B--2---:R-:W-:-:S13]  /*5270*/  LOP3.LUT P3, RZ, R89, 0x4, RZ, 0xc0, !PT ;  /* 0x0000000459ff7812 */ /* 0x004fda000786c0ff */
[----:B------:R-:W-:Y:S05]  /*5280*/  @P3 BRA `(.L_x_6708) ;  /* 0x0000000400dc3947 */ /* 0x000fea0003800000 */
[----:B---3--:R-:W-:Y:S01]  /*5290*/  IADD3 R81, P3, P4, R125, R136, R16 ;  /* 0x000000887d517210 */ /* 0x008fe20007c7e010 */
        /* <DEDUP_REMOVED lines=24> */
[C---:B------:R-:W-:Y:S01]  /*5420*/  LOP3.LUT R87, R171.reuse, 0xffff0000, RZ, 0xc0, !PT ;  /* 0xffff0000ab577812 */ /* 0x040fe200078ec0ff */
[----:B------:R-:W-:Y:S01]  /*5430*/  IMAD.U32 R171, R171, 0x10000, RZ ;  /* 0x00010000abab7824 */ /* 0x000fe200078e00ff */
[----:B------:R-:W-:Y:S01]  /*5440*/  LOP3.LUT R46, R46, 0xffff0000, RZ, 0xc0, !PT ;  /* 0xffff00002e2e7812 */ /* 0x000fe200078ec0ff */
[----:B------:R-:W-:Y:S01]  /*5450*/  FMUL.FTZ R77, R45, R88 ;  /* 0x000000582d4d7220 */ /* 0x000fe20000410000 */
[----:B------:R-:W-:Y:S01]  /*5460*/  LOP3.LUT R78, R47, 0xffff0000, RZ, 0xc0, !PT ;  /* 0xffff00002f4e7812 */ /* 0x000fe200078ec0ff */
[-C--:B------:R-:W-:Y:S01]  /*5470*/  FMUL.FTZ R45, R45, R87.reuse ;  /* 0x000000572d2d7220 */ /* 0x080fe20000410000 */
[----:B------:R-:W-:Y:S01]  /*5480*/  LOP3.LUT R201, R201, 0xffff0000, RZ, 0xc0, !PT ;  /* 0xffff0000c9c97812 */ /* 0x000fe200078ec0ff */
[----:B------:R-:W-:Y:S01]  /*5490*/  FMUL.FTZ R90, R46, R84 ;  /* 0x000000542e5a7220 */ /* 0x000fe20000410000 */
[----:B------:R-:W-:Y:S01]  /*54a0*/  FFMA.FTZ R77, R86, R87, -R77 ;  /* 0x00000057564d7223 */ /* 0x000fe2000001084d */
[----:B------:R-:W-:Y:S01]  /*54b0*/  FMUL.FTZ R46, R46, R85 ;  /* 0x000000552e2e7220 */ /* 0x000fe20000410000 */
[----:B------:R-:W-:Y:S01]  /*54c0*/  LOP3.LUT R44, R44, 0xffff0000, RZ, 0xc0, !PT ;  /* 0xffff00002c2c7812 */ /* 0x000fe200078ec0ff */
[----:B------:R-:W-:Y:S01]  /*54d0*/  FFMA.FTZ R86, R86, R88, R45 ;  /* 0x0000005856567223 */ /* 0x000fe2000001002d */
[----:B------:R-:W-:Y:S01]  /*54e0*/  LOP3.LUT R170, R170, 0xffff0000, RZ, 0xc0, !PT ;  /* 0xffff0000aaaa7812 */ /* 0x000fe200078ec0ff */
[----:B------:R-:W-:-:S02]  /*54f0*/  IMAD.U32 R45, R200, 0x10000, RZ ;  /* 0x00010000c82d7824 */ /* 0x000fc400078e00ff */
[C---:B------:R-:W-:Y:S01]  /*5500*/  FFMA.FTZ R90, R79.reuse, R85, -R90 ;  /* 0x000000554f5a7223 */ /* 0x040fe2000001085a */
[----:B------:R-:W-:Y:S01]  /*5510*/  FFMA.FTZ R79, R79, R84, R46 ;  /* 0x000000544f4f7223 */ /* 0x000fe2000001002e */
[----:B------:R-:W-:Y:S02]  /*5520*/  IMAD.U32 R47, R47, 0x10000, RZ ;  /* 0x000100002f2f7824 */ /* 0x000fe400078e00ff */
        /* <DEDUP_REMOVED lines=11> */
[----:B------:R-:W-:-:S07]  /*55e0*/  F2FP.BF16.F32.PACK_AB R44, R44, R85 ;  /* 0x000000552c2c723e */ /* 0x000fce00000010ff */
.L_x_6712:
[----:B------:R-:W-:Y:S05]  /*55f0*/  BSYNC B3 ;  /* 0x0000000000037941 */ /* 0x000fea0003800000 */
.L_x_6711:
[----:B------:R-:W-:Y:S01]  /*5600*/  ULDC.64 UR4, c[0x0][0x2e8] ;  /* 0x0000ba0000047ab9 */ /* 0x000fe20000000a00 */
[----:B------:R-:W-:Y:S01]  /*5610*/  ULDC.64 UR6, c[0x0][0x208] ;  /* 0x0000820000067ab9 */ /* 0x000fe20000000a00 */
[----:B------:R-:W-:-:S04]  /*5620*/  LEA R76, P3, R82, UR4, 0x1 ;  /* 0x00000004524c7c11 */ /* 0x000fc8000f8608ff */
[----:B------:R-:W-:-:S05]  /*5630*/  LEA.HI.X R77, R82, UR5, R83, 0x1, P3 ;  /* 0x00000005524d7c11 */ /* 0x000fca00098f0c53 */
[----:B--2---:R2:W-:Y:S04]  /*5640*/  STG.E.128 desc[UR6][R76.64], R44 ;  /* 0x0000002c4c007986 */ /* 0x0045e8000c101d06 */
.L_x_6710:
[----:B------:R-:W-:Y:S05]  /*5650*/  BSYNC B2 ;  /* 0x0000000000027941 */ /* 0x000fea0003800000 */
.L_x_6709:
        /* <DEDUP_REMOVED lines=8> */
[----:B------:R-:W-:Y:S01]  /*56e0*/  SHF.R.U64 R76, R72, 0x10, R73 ;  /* 0x00000010484c7819 */ /* 0x000fe20000001249 */
[----:B--2---:R-:W-:Y:S01]  /*56f0*/  IMAD.U32 R72, R46, 0x10000, RZ ;  /* 0x000100002e487824 */ /* 0x004fe200078e00ff */
[----:B------:R-:W-:Y:S01]  /*5700*/  PRMT R166, R166, 0x5410, R77 ;  /* 0x00005410a6a67816 */ /* 0x000fe2000000004d */
[----:B------:R-:W-:Y:S01]  /*5710*/  IMAD.U32 R77, R45, 0x10000, RZ ;  /* 0x000100002d4d7824 */ /* 0x000fe200078e00ff */
[----:B------:R-:W-:Y:S02]  /*5720*/  SHF.R.U32.HI R74, RZ, 0x10, R75 ;  /* 0x00000010ff4a7819 */ /* 0x000fe4000001164b */
[----:B------:R-:W-:Y:S02]  /*5730*/  PRMT R155, R155, 0x5410, R76 ;  /* 0x000054109b9b7816 */ /* 0x000fe4000000004c */
[----:B------:R-:W-:-:S02]  /*5740*/  SHF.R.U32.HI R79, RZ, 0x10, R73 ;  /* 0x00000010ff4f7819 */ /* 0x000fc40000011649 */
[----:B------:R-:W-:Y:S01]  /*5750*/  LOP3.LUT R75, R45, 0xffff0000, RZ, 0xc0, !PT ;  /* 0xffff00002d4b7812 */ /* 0x000fe200078ec0ff */
[----:B------:R-:W-:Y:S01]  /*5760*/  IMAD.U32 R45, R44, 0x10000, RZ ;  /* 0x000100002c2d7824 */ /* 0x000fe200078e00ff */
[C---:B------:R-:W-:Y:S01]  /*5770*/  LOP3.LUT R82, R166.reuse, 0xffff0000, RZ, 0xc0, !PT ;  /* 0xffff0000a6527812 */ /* 0x040fe200078ec0ff */
[----:B------:R-:W-:Y:S01]  /*5780*/  IMAD.U32 R166, R166, 0x10000, RZ ;  /* 0x00010000a6a67824 */ /* 0x000fe200078e00ff */
[----:B------:R-:W-:Y:S02]  /*5790*/  PRMT R167, R167, 0x5410, R74 ;  /* 0x00005410a7a77816 */ /* 0x000fe4000000004a */
[----:B------:R-:W-:Y:S01]  /*57a0*/  LOP3.LUT R76, R155, 0xffff0000, RZ, 0xc0, !PT ;  /* 0xffff00009b4c7812 */ /* 0x000fe200078ec0ff */
[----:B------:R-:W-:Y:S01]  /*57b0*/  FMUL.FTZ R84, R75, R82 ;  /* 0x000000524b547220 */ /* 0x000fe20000410000 */
[----:B------:R-:W-:Y:S01]  /*57c0*/  PRMT R154, R154, 0x5410, R79 ;  /* 0x000054109a9a7816 */ /* 0x000fe2000000004f */
[----:B------:R-:W-:Y:S01]  /*57d0*/  IMAD.U32 R74, R167, 0x10000, RZ ;  /* 0x00010000a74a7824 */ /* 0x000fe200078e00ff */
[----:B------:R-:W-:Y:S01]  /*57e0*/  LOP3.LUT R73, R46, 0xffff0000, RZ, 0xc0, !PT ;  /* 0xffff00002e497812 */ /* 0x000fe200078ec0ff */
[----:B------:R-:W-:Y:S01]  /*57f0*/  FMUL.FTZ R79, R75, R76 ;  /* 0x0000004c4b4f7220 */ /* 0x000fe20000410000 */
[----:B------:R-:W-:Y:S01]  /*5800*/  LOP3.LUT R75, R44, 0xffff0000, RZ, 0xc0, !PT ;  /* 0xffff00002c4b7812 */ /* 0x000fe200078ec0ff */
[----:B------:R-:W-:-:S02]  /*5810*/  IMAD.U32 R78, R154, 0x10000, RZ ;  /* 0x000100009a4e7824 */ /* 0x000fc400078e00ff */
[----:B------:R-:W-:Y:S01]  /*5820*/  FFMA.FTZ R44, R77, R76, -R84 ;  /* 0x0000004c4d2c7223 */ /* 0x000fe20000010854 */
[----:B------:R-:W-:Y:S01]  /*5830*/  FMUL.FTZ R83, R73, R74 ;  /* 0x0000004a49537220 */ /* 0x000fe20000410000 */
[----:B------:R-:W-:Y:S01]  /*5840*/  FFMA.FTZ R77, R77, R82, R79 ;  /* 0x000000524d4d7223 */ /* 0x000fe2000001004f */
[----:B------:R-:W-:Y:S01]  /*5850*/  LOP3.LUT R46, R47, 0xffff0000, RZ, 0xc0, !PT ;  /* 0xffff00002f2e7812 */ /* 0x000fe200078ec0ff */
[-C--:B------:R-:W-:Y:S01]  /*5860*/  FMUL.FTZ R79, R73, R78.reuse ;  /* 0x0000004e494f7220 */ /* 0x080fe20000410000 */
[----:B------:R-:W-:Y:S01]  /*5870*/  LOP3.LUT R167, R167, 0xffff0000, RZ, 0xc0, !PT ;  /* 0xffff0000a7a77812 */ /* 0x000fe200078ec0ff */
[----:B------:R-:W-:Y:S01]  /*5880*/  FFMA.FTZ R73, R72, R78, -R83 ;  /* 0x0000004e48497223 */ /* 0x000fe20000010853 */
[----:B------:R-:W-:Y:S01]  /*5890*/  LOP3.LUT R154, R154, 0xffff0000, RZ, 0xc0, !PT ;  /* 0xffff00009a9a7812 */ /* 0x000fe200078ec0ff */
[----:B------:R-:W-:Y:S02]  /*58a0*/  IMAD.U32 R76, R155, 0x10000, RZ ;  /* 0x000100009b4c7824 */ /* 0x000fe400078e00ff */
[----:B------:R-:W-:Y:S01]  /*58b0*/  FFMA.FTZ R72, R72, R74, R79 ;  /* 0x0000004a48487223 */ /* 0x000fe2000001004f */
[----:B------:R-:W-:Y:S01]  /*58c0*/  FMUL.FTZ R74, R46, R167 ;  /* 0x000000a72e4a7220 */ /* 0x000fe20000410000 */
[----:B------:R-:W-:-:S02]  /*58d0*/  IMAD.U32 R47, R47, 0x10000, RZ ;  /* 0x000100002f2f7824 */ /* 0x000fc400078e00ff */
[----:B------:R-:W-:Y:S01]  /*58e0*/  FMUL.FTZ R78, R46, R154 ;  /* 0x0000009a2e4e7220 */ /* 0x000fe20000410000 */
        /* <DEDUP_REMOVED lines=11> */
.L_x_6714:
[----:B------:R-:W-:Y:S05]  /*59a0*/  BSYNC B2 ;  /* 0x0000000000027941 */ /* 0x000fea0003800000 */
.L_x_6713:
[----:B------:R-:W-:Y:S01]  /*59b0*/  ULDC.64 UR4, c[0x0][0x2e8] ;  /* 0x0000ba0000047ab9 */ /* 0x000fe20000000a00 */
[----:B------:R-:W-:Y:S01]  /*59c0*/  ULDC.64 UR6, c[0x0][0x208] ;  /* 0x0000820000067ab9 */ /* 0x000fe20000000a00 */
[----:B------:R-:W-:-:S04]  /*59d0*/  LEA R72, P3, R81, UR4, 0x1 ;  /* 0x0000000451487c11 */ /* 0x000fc8000f8608ff */
[----:B------:R-:W-:-:S05]  /*59e0*/  LEA.HI.X R73, R81, UR5, R80, 0x1, P3 ;  /* 0x0000000551497c11 */ /* 0x000fca00098f0c50 */
[----:B--2---:R4:W-:Y:S04]  /*59f0*/  STG.E.128 desc[UR6][R72.64], R44 ;  /* 0x0000002c48007986 */ /* 0x0049e8000c101d06 */
.L_x_6708:
[----:B------:R-:W-:Y:S05]  /*5a00*/  BSYNC B1 ;  /* 0x0000000000017941 */ /* 0x000fea0003800000 */
.L_x_6707:
[----:B------:R-:W-:Y:S01]  /*5a10*/  LOP3.LUT P3, RZ, R89, 0x8, RZ, 0xc0, !PT ;  /* 0x0000000859ff7812 */ /* 0x000fe2000786c0ff */
[----:B------:R-:W-:-:S12]  /*5a20*/  BSSY B1, `(.L_x_6715) ;  /* 0x000007b000017945 */ /* 0x000fd80003800000 */
[----:B------:R-:W-:Y:S05]  /*5a30*/  @P3 BRA `(.L_x_6716) ;  /* 0x0000000400e43947 */ /* 0x000fea0003800000 */
[----:B----4-:R-:W-:Y:S01]  /*5a40*/  IADD3 R73, P3, P4, R127, R136, R16 ;  /* 0x000000887f497210 */ /* 0x010fe20007c7e010 */
[----:B------:R-:W-:Y:S03]  /*5a50*/  BSSY B2, `(.L_x_6717) ;  /* 0x000003c000027945 */ /* 0x000fe60003800000 */
[----:B------:R-:W-:Y:S01]  /*5a60*/  IADD3.X R72, R126, R93, R17, P3, P4 ;  /* 0x0000005d7e487210 */ /* 0x000fe20001fe8411 */
[----:B------:R-:W-:Y:S08]  /*5a70*/  @P0 BRA `(.L_x_6718) ;  /* 0x0000000000e40947 */ /* 0x000ff00003800000 */
[----:B-123--:R1:W2:Y:S01]  /*5a80*/  LDS.128 R44, [R5+0x21400] ;  /* 0x02140000052c7984 */ /* 0x00e2a20000000c00 */
        /* <DEDUP_REMOVED lines=9> */
[----:B------:R-:W-:Y:S02]  /*5b20*/  SHF.R.U32.HI R70, RZ, 0x10, R71 ;  /* 0x00000010ff467819 */ /* 0x000fe40000011647 */
[----:B------:R-:W-:Y:S01]  /*5b30*/  PRMT R198, R198, 0x5410, R69 ;  /* 0x00005410c6c67816 */ /* 0x000fe20000000045 */
[----:B------:R-:W-:Y:S01]  /*5b40*/  IMAD.U32 R69, R45, 0x10000, RZ ;  /* 0x000100002d457824 */ /* 0x000fe200078e00ff */
        /* <DEDUP_REMOVED lines=18> */
[----:B------:R-:W-:-:S02]  /*5c70*/  IMAD.U32 R198, R198, 0x10000, RZ ;  /* 0x00010000c6c67824 */ /* 0x000fc400078e00ff */
[C---:B------:R-:W-:Y:S01]  /*5c80*/  FFMA.FTZ R80, R69.reuse, R76, -R80 ;  /* 0x0000004c45507223 */ /* 0x040fe20000010850 */
[----:B------:R-:W-:Y:S02]  /*5c90*/  IMAD.U32 R196, R196, 0x10000, RZ ;  /* 0x00010000c4c47824 */ /* 0x000fe400078e00ff */
[----:B------:R-:W-:Y:S01]  /*5ca0*/  FFMA.FTZ R81, R69, R78, R81 ;  /* 0x0000004e45517223 */ /* 0x000fe20000010051 */
[----:B------:R-:W-:Y:S01]  /*5cb0*/  FFMA.FTZ R83, R68, R77, -R83 ;  /* 0x0000004d44537223 */ /* 0x000fe20000010853 */
[C---:B------:R-:W-:Y:S01]  /*5cc0*/  FMUL.FTZ R70, R46.reuse, R199 ;  /* 0x000000c72e467220 */ /* 0x040fe20000410000 */
[----:B------:R-:W-:Y:S01]  /*5cd0*/  FMUL.FTZ R76, R46, R197 ;  /* 0x000000c52e4c7220 */ /* 0x000fe20000410000 */
[----:B------:R-:W-:Y:S02]  /*5ce0*/  IMAD.U32 R47, R47, 0x10000, RZ ;  /* 0x000100002f2f7824 */ /* 0x000fe400078e00ff */
        /* <DEDUP_REMOVED lines=12> */
.L_x_6720:
[----:B------:R-:W-:Y:S05]  /*5db0*/  BSYNC B3 ;  /* 0x0000000000037941 */ /* 0x000fea0003800000 */
.L_x_6719:
[----:B------:R-:W-:Y:S01]  /*5dc0*/  ULDC.64 UR4, c[0x0][0x2e8] ;  /* 0x0000ba0000047ab9 */ /* 0x000fe20000000a00 */
[----:B------:R-:W-:Y:S01]  /*5dd0*/  ULDC.64 UR6, c[0x0][0x208] ;  /* 0x0000820000067ab9 */ /* 0x000fe20000000a00 */
[----:B------:R-:W-:-:S04]  /*5de0*/  LEA R68, P3, R74, UR4, 0x1 ;  /* 0x000000044a447c11 */ /* 0x000fc8000f8608ff */
[----:B------:R-:W-:-:S05]  /*5df0*/  LEA.HI.X R69, R74, UR5, R75, 0x1, P3 ;  /* 0x000000054a457c11 */ /* 0x000fca00098f0c4b */
[----:B--2---:R4:W-:Y:S04]  /*5e00*/  STG.E.128 desc[UR6][R68.64], R44 ;  /* 0x0000002c44007986 */ /* 0x0049e8000c101d06 */
.L_x_6718:
[----:B------:R-:W-:Y:S05]  /*5e10*/  BSYNC B2 ;  /* 0x0000000000027941 */ /* 0x000fea0003800000 */
.L_x_6717:
[----:B------:R-:W-:Y:S05]  /*5e20*/  @P1 BRA `(.L_x_6716) ;  /* 0x0000000000e81947 */ /* 0x000fea0003800000 */
[----:B-1234-:R1:W2:Y:S01]  /*5e30*/  LDS.128 R44, [R5+0x26c00] ;  /* 0x026c0000052c7984 */ /* 0x01e2a20000000c00 */
[----:B------:R-:W-:Y:S01]  /*5e40*/  IADD3 R73, P3, R73, R14, RZ ;  /* 0x0000000e49497210 */ /* 0x000fe20007f7e0ff */
[----:B------:R-:W-:Y:S04]  /*5e50*/  BSSY B2, `(.L_x_6721) ;  /* 0x0000032000027945 */ /* 0x000fe80003800000 */
[----:B------:R-:W-:Y:S01]  /*5e60*/  IMAD.X R72, R72, 0x1, R11, P3 ;  /* 0x0000000148487824 */ /* 0x000fe200018e060b */
[----:B------:R-:W-:-:S13]  /*5e70*/  ISETP.GE.AND P3, PT, R220, R92, PT ;  /* 0x0000005cdc00720c */ /* 0x000fda0003f66270 */
[----:B-1----:R-:W-:Y:S05]  /*5e80*/  @P3 BRA `(.L_x_6722) ;  /* 0x0000000000b83947 */ /* 0x002fea0003800000 */
[----:B------:R-:W-:Y:S02]  /*5e90*/  SHF.R.U32.HI R68, RZ, 0x10, R67 ;  /* 0x00000010ff447819 */ /* 0x000fe40000011643 */
[----:B------:R-:W-:Y:S02]  /*5ea0*/  SHF.R.U32.HI R70, RZ, 0x10, R65 ;  /* 0x00000010ff467819 */ /* 0x000fe40000011641 */
[----:B------:R-:W-:Y:S01]  /*5eb0*/  SHF.R.U64 R69, R66, 0x10, R67 ;  /* 0x0000001042457819 */ /* 0x000fe20000001243 */
[----:B--2---:R-:W-:Y:S01]  /*5ec0*/  IMAD.U32 R66, R47, 0x10000, RZ ;  /* 0x000100002f427824 */ /* 0x004fe200078e00ff */
[----:B------:R-:W-:Y:S01]  /*5ed0*/  SHF.R.U64 R71, R64, 0x10, R65 ;  /* 0x0000001040477819 */ /* 0x000fe20000001241 */
[----:B------:R-:W-:Y:S01]  /*5ee0*/  IMAD.U32 R64, R46, 0x10000, RZ ;  /* 0x000100002e407824 */ /* 0x000fe200078e00ff */
[----:B------:R-:W-:Y:S02]  /*5ef0*/  PRMT R195, R195, 0x5410, R68 ;  /* 0x00005410c3c37816 */ /* 0x000fe40000000044 */
[----:B------:R-:W-:-:S02]  /*5f00*/  PRMT R193, R193, 0x5410, R70 ;  /* 0x00005410c1c17816 */ /* 0x000fc40000000046 */
[----:B------:R-:W-:Y:S02]  /*5f10*/  PRMT R194, R194, 0x5410, R69 ;  /* 0x00005410c2c27816 */ /* 0x000fe40000000045 */
[----:B------:R-:W-:Y:S01]  /*5f20*/  LOP3.LUT R65, R46, 0xffff0000, RZ, 0xc0, !PT ;  /* 0xffff00002e417812 */ /* 0x000fe200078ec0ff */
[----:B------:R-:W-:Y:S01]  /*5f30*/  IMAD.U32 R69, R193, 0x10000, RZ ;  /* 0x00010000c1457824 */ /* 0x000fe200078e00ff */
[----:B------:R-:W-:Y:S01]  /*5f40*/  LOP3.LUT R67, R47, 0xffff0000, RZ, 0xc0, !PT ;  /* 0xffff00002f437812 */ /* 0x000fe200078ec0ff */
[----:B------:R-:W-:Y:S01]  /*5f50*/  IMAD.U32 R46, R45, 0x10000, RZ ;  /* 0x000100002d2e7824 */ /* 0x000fe200078e00ff */
[----:B------:R-:W-:Y:S01]  /*5f60*/  PRMT R192, R192, 0x5410, R71 ;  /* 0x00005410c0c07816 */ /* 0x000fe20000000047 */
[----:B------:R-:W-:Y:S01]  /*5f70*/  IMAD.U32 R71, R195, 0x10000, RZ ;  /* 0x00010000c3477824 */ /* 0x000fe200078e00ff */
[----:B------:R-:W-:Y:S01]  /*5f80*/  LOP3.LUT R47, R45, 0xffff0000, RZ, 0xc0, !PT ;  /* 0xffff00002d2f7812 */ /* 0x000fe200078ec0ff */
[----:B------:R-:W-:Y:S01]  /*5f90*/  IMAD.U32 R45, R44, 0x10000, RZ ;  /* 0x000100002c2d7824 */ /* 0x000fe200078e00ff */
[----:B------:R-:W-:Y:S01]  /*5fa0*/  LOP3.LUT R70, R194, 0xffff0000, RZ, 0xc0, !PT ;  /* 0xffff0000c2467812 */ /* 0x000fe200078ec0ff */
[C---:B------:R-:W-:Y:S01]  /*5fb0*/  FMUL.FTZ R77, R65.reuse, R71 ;  /* 0x00000047414d7220 */ /* 0x040fe20000410000 */
[----:B------:R-:W-:Y:S01]  /*5fc0*/  LOP3.LUT R68, R192, 0xffff0000, RZ, 0xc0, !PT ;  /* 0xffff0000c0447812 */ /* 0x000fe200078ec0ff */
[-C--:B------:R-:W-:Y:S01]  /*5fd0*/  FMUL.FTZ R65, R65, R69.reuse ;  /* 0x0000004541417220 */ /* 0x080fe20000410000 */
[----:B------:R-:W-:Y:S01]  /*5fe0*/  LOP3.LUT R195, R195, 0xffff0000, RZ, 0xc0, !PT ;  /* 0xffff0000c3c37812 */ /* 0x000fe200078ec0ff */
[----:B------:R-:W-:Y:S01]  /*5ff0*/  FMUL.FTZ R75, R47, R70 ;  /* 0x000000462f4b7220 */ /* 0x000fe20000410000 */
[----:B------:R-:W-:Y:S01]  /*6000*/  LOP3.LUT R193, R193, 0xffff0000, RZ, 0xc0, !PT ;  /* 0xffff0000c1c17812 */ /* 0x000fe200078ec0ff */
[----:B------:R-:W-:Y:S01]  /*6010*/  FFMA.FTZ R77, R64, R69, -R77 ;  /* 0x00000045404d7223 */ /* 0x000fe2000001084d */
[-C--:B------:R-:W-:Y:S01]  /*6020*/  FMUL.FTZ R47, R47, R68.reuse ;  /* 0x000000442f2f7220 */ /* 0x080fe20000410000 */
[----:B------:R-:W-:Y:S01]  /*6030*/  LOP3.LUT R44, R44, 0xffff0000, RZ, 0xc0, !PT ;  /* 0xffff00002c2c7812 */ /* 0x000fe200078ec0ff */
[----:B------:R-:W-:Y:S01]  /*6040*/  FFMA.FTZ R75, R46, R68, -R75 ;  /* 0x000000442e4b7223 */ /* 0x000fe2000001084b */
[----:B------:R-:W-:Y:S01]  /*6050*/  FFMA.FTZ R64, R64, R71, R65 ;  /* 0x0000004740407223 */ /* 0x000fe20000010041 */
[----:B------:R-:W-:-:S02]  /*6060*/  IMAD.U32 R194, R194, 0x10000, RZ ;  /* 0x00010000c2c27824 */ /* 0x000fc400078e00ff */
[C---:B------:R-:W-:Y:S01]  /*6070*/  FMUL.FTZ R65, R67.reuse, R195 ;  /* 0x000000c343417220 */ /* 0x040fe20000410000 */
[----:B------:R-:W-:Y:S02]  /*6080*/  IMAD.U32 R192, R192, 0x10000, RZ ;  /* 0x00010000c0c07824 */ /* 0x000fe400078e00ff */
[-C--:B------:R-:W-:Y:S01]  /*6090*/  FMUL.FTZ R68, R67, R193.reuse ;  /* 0x000000c143447220 */ /* 0x080fe20000410000 */
        /* <DEDUP_REMOVED lines=13> */
.L_x_6722:
[----:B------:R-:W-:Y:S05]  /*6170*/  BSYNC B2 ;  /* 0x0000000000027941 */ /* 0x000fea0003800000 */
.L_x_6721:
[----:B------:R-:W-:Y:S01]  /*6180*/  ULDC.64 UR4, c[0x0][0x2e8] ;  /* 0x0000ba0000047ab9 */ /* 0x000fe20000000a00 */
[----:B------:R-:W-:Y:S01]  /*6190*/  ULDC.64 UR6, c[0x0][0x208] ;  /* 0x0000820000067ab9 */ /* 0x000fe20000000a00 */
[----:B------:R-:W-:-:S04]  /*61a0*/  LEA R64, P3, R73, UR4, 0x1 ;  /* 0x0000000449407c11 */ /* 0x000fc8000f8608ff */
[----:B------:R-:W-:-:S05]  /*61b0*/  LEA.HI.X R65, R73, UR5, R72, 0x1, P3 ;  /* 0x0000000549417c11 */ /* 0x000fca00098f0c48 */
[----:B--2---:R1:W-:Y:S04]  /*61c0*/  STG.E.128 desc[UR6][R64.64], R44 ;  /* 0x0000002c40007986 */ /* 0x0043e8000c101d06 */
.L_x_6716:
[----:B------:R-:W-:Y:S05]  /*61d0*/  BSYNC B1 ;  /* 0x0000000000017941 */ /* 0x000fea0003800000 */
.L_x_6715:
[----:B------:R-:W-:Y:S01]  /*61e0*/  LOP3.LUT P3, RZ, R89, 0x2, RZ, 0xc0, !PT ;  /* 0x0000000259ff7812 */ /* 0x000fe2000786c0ff */
[----:B------:R-:W-:-:S12]  /*61f0*/  BSSY B1, `(.L_x_6723) ;  /* 0x000007c000017945 */ /* 0x000fd80003800000 */
[----:B------:R-:W-:Y:S05]  /*6200*/  @P3 BRA `(.L_x_6724) ;  /* 0x0000000400e83947 */ /* 0x000fea0003800000 */
[----:B-1----:R-:W-:Y:S01]  /*6210*/  IADD3 R65, P3, P4, R130, R136, R16 ;  /* 0x0000008882417210 */ /* 0x002fe20007c7e010 */
[----:B------:R-:W-:Y:S03]  /*6220*/  BSSY B2, `(.L_x_6725) ;  /* 0x000003d000027945 */ /* 0x000fe60003800000 */
[----:B------:R-:W-:Y:S01]  /*6230*/  IADD3.X R64, R128, R93, R17, P3, P4 ;  /* 0x0000005d80407210 */ /* 0x000fe20001fe8411 */
[----:B------:R-:W-:Y:S08]  /*6240*/  @P0 BRA `(.L_x_6726) ;  /* 0x0000000000e80947 */ /* 0x000ff00003800000 */
[----:B--234-:R1:W2:Y:S01]  /*6250*/  LDS.128 R44, [R5+0x22400] ;  /* 0x02240000052c7984 */ /* 0x01c2a20000000c00 */
        /* <DEDUP_REMOVED lines=51> */
.L_x_6728:
[----:B------:R-:W-:Y:S05]  /*6590*/  BSYNC B3 ;  /* 0x0000000000037941 */ /* 0x000fea0003800000 */
.L_x_6727:
[----:B------:R-:W-:Y:S01]  /*65a0*/  ULDC.64 UR4, c[0x0][0x2e8] ;  /* 0x0000ba0000047ab9 */ /* 0x000fe20000000a00 */
[----:B------:R-:W-:Y:S01]  /*65b0*/  ULDC.64 UR6, c[0x0][0x208] ;  /* 0x0000820000067ab9 */ /* 0x000fe20000000a00 */
[----:B------:R-:W-:-:S04]  /*65c0*/  LEA R60, P3, R66, UR4, 0x1 ;  /* 0x00000004423c7c11 */ /* 0x000fc8000f8608ff */
[----:B------:R-:W-:-:S05]  /*65d0*/  LEA.HI.X R61, R66, UR5, R67, 0x1, P3 ;  /* 0x00000005423d7c11 */ /* 0x000fca00098f0c43 */
[----:B--2---:R1:W-:Y:S04]  /*65e0*/  STG.E.128 desc[UR6][R60.64], R44 ;  /* 0x0000002c3c007986 */ /* 0x0043e8000c101d06 */
.L_x_6726:
[----:B------:R-:W-:Y:S05]  /*65f0*/  BSYNC B2 ;  /* 0x0000000000027941 */ /* 0x000fea0003800000 */
.L_x_6725:
        /* <DEDUP_REMOVED lines=15> */
[----:B------:R-:W-:Y:S01]  /*66f0*/  PRMT R184, R184, 0x5410, R61 ;  /* 0x00005410b8b87816 */ /* 0x000fe2000000003d */
[----:B------:R-:W-:Y:S01]  /*6700*/  IMAD.U32 R63, R185, 0x10000, RZ ;  /* 0x00010000b93f7824 */ /* 0x000fe200078e00ff */
[----:B------:R-:W-:Y:S01]  /*6710*/  LOP3.LUT R57, R46, 0xffff0000, RZ, 0xc0, !PT ;  /* 0xffff00002e397812 */ /* 0x000fe200078ec0ff */
[----:B------:R-:W-:Y:S01]  /*6720*/  IMAD.U32 R61, R180, 0x10000, RZ ;  /* 0x00010000b43d7824 */ /* 0x000fe200078e00ff */
[----:B------:R-:W-:Y:S01]  /*6730*/  LOP3.LUT R59, R47, 0xffff0000, RZ, 0xc0, !PT ;  /* 0xffff00002f3b7812 */ /* 0x000fe200078ec0ff */
[----:B------:R-:W-:Y:S01]  /*6740*/  IMAD.U32 R46, R45, 0x10000, RZ ;  /* 0x000100002d2e7824 */ /* 0x000fe200078e00ff */
[----:B------:R-:W-:Y:S01]  /*6750*/  PRMT R179, R179, 0x5410, R62 ;  /* 0x00005410b3b37816 */ /* 0x000fe2000000003e */
[----:B------:R-:W-:Y:S01]  /*6760*/  FMUL.FTZ R67, R57, R63 ;  /* 0x0000003f39437220 */ /* 0x000fe20000410000 */
[----:B------:R-:W-:Y:S01]  /*6770*/  LOP3.LUT R47, R45, 0xffff0000, RZ, 0xc0, !PT ;  /* 0xffff00002d2f7812 */ /* 0x000fe200078ec0ff */
[-C--:B------:R-:W-:Y:S01]  /*6780*/  FMUL.FTZ R57, R57, R61.reuse ;  /* 0x0000003d39397220 */ /* 0x080fe20000410000 */
[----:B------:R-:W-:Y:S01]  /*6790*/  LOP3.LUT R62, R184, 0xffff0000, RZ, 0xc0, !PT ;  /* 0xffff0000b83e7812 */ /* 0x000fe200078ec0ff */
[----:B------:R-:W-:Y:S01]  /*67a0*/  IMAD.U32 R45, R44, 0x10000, RZ ;  /* 0x000100002c2d7824 */ /* 0x000fe200078e00ff */
[----:B------:R-:W-:Y:S01]  /*67b0*/  LOP3.LUT R60, R179, 0xffff0000, RZ, 0xc0, !PT ;  /* 0xffff0000b33c7812 */ /* 0x000fe200078ec0ff */
[----:B------:R-:W-:Y:S01]  /*67c0*/  FFMA.FTZ R67, R56, R61, -R67 ;  /* 0x0000003d38437223 */ /* 0x000fe20000010843 */
[----:B------:R-:W-:Y:S01]  /*67d0*/  LOP3.LUT R185, R185, 0xffff0000, RZ, 0xc0, !PT ;  /* 0xffff0000b9b97812 */ /* 0x000fe200078ec0ff */
[C---:B------:R-:W-:Y:S01]  /*67e0*/  FMUL.FTZ R65, R47.reuse, R62 ;  /* 0x0000003e2f417220 */ /* 0x040fe20000410000 */
[----:B------:R-:W-:Y:S01]  /*67f0*/  LOP3.LUT R180, R180, 0xffff0000, RZ, 0xc0, !PT ;  /* 0xffff0000b4b47812 */ /* 0x000fe200078ec0ff */
[-C--:B------:R-:W-:Y:S01]  /*6800*/  FMUL.FTZ R47, R47, R60.reuse ;  /* 0x0000003c2f2f7220 */ /* 0x080fe20000410000 */
[----:B------:R-:W-:Y:S01]  /*6810*/  LOP3.LUT R44, R44, 0xffff0000, RZ, 0xc0, !PT ;  /* 0xffff00002c2c7812 */ /* 0x000fe200078ec0ff */
[----:B------:R-:W-:Y:S01]  /*6820*/  FFMA.FTZ R65, R46, R60, -R65 ;  /* 0x0000003c2e417223 */ /* 0x000fe20000010841 */
[----:B------:R-:W-:Y:S01]  /*6830*/  FFMA.FTZ R56, R56, R63, R57 ;  /* 0x0000003f38387223 */ /* 0x000fe20000010039 */
[----:B------:R-:W-:-:S02]  /*6840*/  IMAD.U32 R184, R184, 0x10000, RZ ;  /* 0x00010000b8b87824 */ /* 0x000fc400078e00ff */
[----:B------:R-:W-:Y:S01]  /*6850*/  FMUL.FTZ R57, R59, R185 ;  /* 0x000000b93b397220 */ /* 0x000fe20000410000 */
[----:B------:R-:W-:Y:S02]  /*6860*/  IMAD.U32 R179, R179, 0x10000, RZ ;  /* 0x00010000b3b37824 */ /* 0x000fe400078e00ff */
[----:B------:R-:W-:Y:S01]  /*6870*/  FMUL.FTZ R60, R59, R180 ;  /* 0x000000b43b3c7220 */ /* 0x000fe20000410000 */
        /* <DEDUP_REMOVED lines=13> */
.L_x_6730:
[----:B------:R-:W-:Y:S05]  /*6950*/  BSYNC B2 ;  /* 0x0000000000027941 */ /* 0x000fea0003800000 */
.L_x_6729:
[----:B------:R-:W-:Y:S01]  /*6960*/  ULDC.64 UR4, c[0x0][0x2e8] ;  /* 0x0000ba0000047ab9 */ /* 0x000fe20000000a00 */
[----:B------:R-:W-:Y:S01]  /*6970*/  ULDC.64 UR6, c[0x0][0x208] ;  /* 0x0000820000067ab9 */ /* 0x000fe20000000a00 */
[----:B------:R-:W-:-:S04]  /*6980*/  LEA R56, P3, R66, UR4, 0x1 ;  /* 0x0000000442387c11 */ /* 0x000fc8000f8608ff */
[----:B------:R-:W-:-:S05]  /*6990*/  LEA.HI.X R57, R66, UR5, R69, 0x1, P3 ;  /* 0x0000000542397c11 */ /* 0x000fca00098f0c45 */
[----:B--2---:R1:W-:Y:S04]  /*69a0*/  STG.E.128 desc[UR6][R56.64], R44 ;  /* 0x0000002c38007986 */ /* 0x0043e8000c101d06 */
.L_x_6724:
[----:B------:R-:W-:Y:S05]  /*69b0*/  BSYNC B1 ;  /* 0x0000000000017941 */ /* 0x000fea0003800000 */
.L_x_6723:
[----:B------:R-:W-:Y:S05]  /*69c0*/  @P5 BRA `(.L_x_6731) ;  /* 0x0000005400a05947 */ /* 0x000fea0003800000 */
[----:B------:R-:W-:Y:S01]  /*69d0*/  IADD3 R137, P3, P4, R133, R136, R16 ;  /* 0x0000008885897210 */ /* 0x000fe20007c7e010 */
[----:B------:R-:W-:Y:S03]  /*69e0*/  BSSY B1, `(.L_x_6732) ;  /* 0x000003d000017945 */ /* 0x000fe60003800000 */
[----:B------:R-:W-:Y:S01]  /*69f0*/  IADD3.X R62, R132, R93, R17, P3, P4 ;  /* 0x0000005d843e7210 */ /* 0x000fe20001fe8411 */
[----:B------:R-:W-:Y:S08]  /*6a00*/  @P0 BRA `(.L_x_6733) ;  /* 0x0000000000e80947 */ /* 0x000ff00003800000 */
[----:B-1234-:R1:W2:Y:S01]  /*6a10*/  LDS.128 R44, [R5+0x23400] ;  /* 0x02340000052c7984 */ /* 0x01e2a20000000c00 */
[----:B------:R-:W-:Y:S01]  /*6a20*/  IADD3 R60, P3, R137, R100, RZ ;  /* 0x00000064893c7210 */ /* 0x000fe20007f7e0ff */
[----:B------:R-:W-:Y:S04]  /*6a30*/  BSSY B2, `(.L_x_6734) ;  /* 0x0000032000027945 */ /* 0x000fe80003800000 */
[----:B------:R-:W-:Y:S01]  /*6a40*/  IMAD.X R65, R62, 0x1, R15, P3 ;  /* 0x000000013e417824 */ /* 0x000fe200018e060f */
[----:B------:R-:W-:-:S13]  /*6a50*/  ISETP.GE.AND P3, PT, R18, R92, PT ;  /* 0x0000005c1200720c */ /* 0x000fda0003f66270 */
        /* <DEDUP_REMOVED lines=47> */
.L_x_6735:
[----:B------:R-:W-:Y:S05]  /*6d50*/  BSYNC B2 ;  /* 0x0000000000027941 */ /* 0x000fea0003800000 */
.L_x_6734:
[----:B------:R-:W-:Y:S01]  /*6d60*/  ULDC.64 UR4, c[0x0][0x2e8] ;  /* 0x0000ba0000047ab9 */ /* 0x000fe20000000a00 */
[----:B------:R-:W-:Y:S01]  /*6d70*/  ULDC.64 UR6, c[0x0][0x208] ;  /* 0x0000820000067ab9 */ /* 0x000fe20000000a00 */
[----:B------:R-:W-:-:S04]  /*6d80*/  LEA R52, P3, R60, UR4, 0x1 ;  /* 0x000000043c347c11 */ /* 0x000fc8000f8608ff */
[----:B------:R-:W-:-:S05]  /*6d90*/  LEA.HI.X R53, R60, UR5, R65, 0x1, P3 ;  /* 0x000000053c357c11 */ /* 0x000fca00098f0c41 */
[----:B--2---:R1:W-:Y:S04]  /*6da0*/  STG.E.128 desc[UR6][R52.64], R44 ;  /* 0x0000002c34007986 */ /* 0x0043e8000c101d06 */
.L_x_6733:
[----:B------:R-:W-:Y:S05]  /*6db0*/  BSYNC B1 ;  /* 0x0000000000017941 */ /* 0x000fea0003800000 */
.L_x_6732:
[----:B------:R-:W-:Y:S05]  /*6dc0*/  @P1 BRA `(.L_x_6731) ;  /* 0x0000005000a01947 */ /* 0x000fea0003800000 */
        /* <DEDUP_REMOVED lines=52> */
.L_x_6737:
[----:B------:R-:W-:Y:S05]  /*7110*/  BSYNC B1 ;  /* 0x0000000000017941 */ /* 0x000fea0003800000 */
.L_x_6736:
[----:B------:R-:W-:Y:S01]  /*7120*/  ULDC.64 UR4, c[0x0][0x2e8] ;  /* 0x0000ba0000047ab9 */ /* 0x000fe20000000a00 */
[----:B------:R-:W-:Y:S01]  /*7130*/  ULDC.64 UR6, c[0x0][0x208] ;  /* 0x0000820000067ab9 */ /* 0x000fe20000000a00 */
[----:B------:R-:W-:-:S04]  /*7140*/  LEA R48, P3, R56, UR4, 0x1 ;  /* 0x0000000438307c11 */ /* 0x000fc8000f8608ff */
[----:B------:R-:W-:-:S05]  /*7150*/  LEA.HI.X R49, R56, UR5, R61, 0x1, P3 ;  /* 0x0000000538317c11 */ /* 0x000fca00098f0c3d */
[----:B--2---:R1:W-:Y:S01]  /*7160*/  STG.E.128 desc[UR6][R48.64], R44 ;  /* 0x0000002c30007986 */ /* 0x0043e2000c101d06 */
[----:B------:R-:W-:Y:S05]  /*7170*/  BRA `(.L_x_6731) ;  /* 0x0000004c00b47947 */ /* 0x000fea0003800000 */
.L_x_6675:
[----:B------:R-:W-:Y:S01]  /*7180*/  VIADD R44, R22, 0x20 ;  /* 0x00000020162c7836 */ /* 0x000fe20000000000 */
[----:B------:R-:W-:-:S04]  /*7190*/  ULDC.64 UR4, c[0x0][0x208] ;  /* 0x0000820000047ab9 */ /* 0x000fc80000000a00 */
[----:B------:R-:W-:Y:S01]  /*71a0*/  ISETP.GE.AND P4, PT, R44, R4, PT ;  /* 0x000000042c00720c */ /* 0x000fe20003f86270 */
[----:B------:R-:W-:-:S03]  /*71b0*/  VIADD R44, R22, 0x40 ;  /* 0x00000040162c7836 */ /* 0x000fc60000000000 */
[----:B------:R-:W-:-:S13]  /*71c0*/  ISETP.GE.OR P4, PT, R16, R92, P4 ;  /* 0x0000005c1000720c */ /* 0x000fda0002786670 */
[----:B------:R-:W-:Y:S01]  /*71d0*/  @!P4 IADD3 R58, P2, P3, R106, R96, R38 ;  /* 0x000000606a3ac210 */ /* 0x000fe20007b5e026 */
[----:B------:R-:W1:Y:S03]  /*71e0*/  @!P4 LDC.64 R62, c[0x0][0x400] ;  /* 0x00010000ff3ecb82 */ /* 0x000e660000000a00 */
[----:B------:R-:W-:Y:S02]  /*71f0*/  @!P4 IADD3.X R59, R27, R0, R41, P2, P3 ;  /* 0x000000001b3bc210 */ /* 0x000fe400017e6429 */
[----:B------:R-:W-:-:S04]  /*7200*/  @!P4 IADD3 R56, P2, P3, R112, R94, R32 ;  /* 0x0000005e7038c210 */ /* 0x000fc80007b5e020 */
[----:B------:R-:W-:Y:S02]  /*7210*/  @!P4 IADD3.X R57, R10, R3, R35, P2, P3 ;  /* 0x000000030a39c210 */ /* 0x000fe400017e6423 */
[----:B------:R-:W-:Y:S01]  /*7220*/  ISETP.GE.AND P3, PT, R44, R4, PT ;  /* 0x000000042c00720c */ /* 0x000fe20003f66270 */
[----:B------:R-:W-:-:S03]  /*7230*/  VIADD R44, R22, 0x80 ;  /* 0x00000080162c7836 */ /* 0x000fc60000000000 */
[----:B------:R-:W-:-:S13]  /*7240*/  ISETP.GE.OR P3, PT, R16, R92, P3 ;  /* 0x0000005c1000720c */ /* 0x000fda0001f66670 */
[----:B------:R-:W-:Y:S01]  /*7250*/  @!P3 IADD3 R50, P2, P5, R106, R37, R96 ;  /* 0x000000256a32b210 */ /* 0x000fe20007d5e060 */
[----:B------:R-:W2:Y:S03]  /*7260*/  @!P3 LDC.64 R68, c[0x0][0x3e8] ;  /* 0x0000fa00ff44bb82 */ /* 0x000ea60000000a00 */
[----:B0-----:R-:W-:Y:S02]  /*7270*/  @!P3 IADD3.X R51, R27, R40, R0, P2, P5 ;  /* 0x000000281b33b210 */ /* 0x001fe400017ea400 */
[----:B------:R-:W-:-:S03]  /*7280*/  @!P3 IADD3 R48, P2, P5, R112, R31, R94 ;  /* 0x0000001f7030b210 */ /* 0x000fc60007d5e05e */
[----:B------:R-:W0:Y:S01]  /*7290*/  @!P3 LDC.64 R70, c[0x0][0x400] ;  /* 0x00010000ff46bb82 */ /* 0x000e220000000a00 */
[----:B------:R-:W-:Y:S02]  /*72a0*/  @!P3 IADD3.X R49, R10, R34, R3, P2, P5 ;  /* 0x000000220a31b210 */ /* 0x000fe400017ea403 */
[----:B------:R-:W-:-:S04]  /*72b0*/  ISETP.GE.AND P2, PT, R44, R4, PT ;  /* 0x000000042c00720c */ /* 0x000fc80003f46270 */
[----:B------:R-:W-:-:S13]  /*72c0*/  ISETP.GE.OR P2, PT, R16, R92, P2 ;  /* 0x0000005c1000720c */ /* 0x000fda0001746670 */
[----:B------:R-:W-:Y:S01]  /*72d0*/  @!P2 IADD3 R46, P5, P6, R106, R36, R96 ;  /* 0x000000246a2ea210 */ /* 0x000fe20007ebe060 */
[----:B------:R-:W3:Y:S03]  /*72e0*/  @!P2 LDC.64 R76, c[0x0][0x3e8] ;  /* 0x0000fa00ff4cab82 */ /* 0x000ee60000000a00 */
[----:B------:R-:W-:Y:S02]  /*72f0*/  @!P2 IADD3.X R47, R27, R39, R0, P5, P6 ;  /* 0x000000271b2fa210 */ /* 0x000fe40002fec400 */
[----:B------:R-:W-:-:S03]  /*7300*/  @!P2 IADD3 R44, P5, P6, R112, R30, R94 ;  /* 0x0000001e702ca210 */ /* 0x000fc60007ebe05e */
[----:B------:R-:W4:Y:S01]  /*7310*/  @!P2 LDC.64 R78, c[0x0][0x400] ;  /* 0x00010000ff4eab82 */ /* 0x000f220000000a00 */
[----:B------:R-:W-:Y:S02]  /*7320*/  @!P2 IADD3.X R45, R10, R33, R3, P5, P6 ;  /* 0x000000210a2da210 */ /* 0x000fe40002fec403 */
[----:B------:R-:W-:-:S04]  /*7330*/  ISETP.GE.AND P5, PT, R22, R4, PT ;  /* 0x000000041600720c */ /* 0x000fc80003fa6270 */
[----:B------:R-:W-:-:S13]  /*7340*/  ISETP.GE.OR P5, PT, R16, R92, P5 ;  /* 0x0000005c1000720c */ /* 0x000fda0002fa6670 */
[----:B------:R-:W1:Y:S01]  /*7350*/  @!P5 LDC.64 R52, c[0x0][0x3e8] ;  /* 0x0000fa00ff34db82 */ /* 0x000e620000000a00 */
[----:B------:R-:W-:-:S05]  /*7360*/  @!P5 IADD3 R54, P6, R106, R96, RZ ;  /* 0x000000606a36d210 */ /* 0x000fca0007fde0ff */
[----:B------:R-:W-:Y:S01]  /*7370*/  @!P5 IMAD.X R55, R0, 0x1, R27, P6 ;  /* 0x000000010037d824 */ /* 0x000fe200030e061b */
[----:B-1----:R-:W-:-:S04]  /*7380*/  @!P5 LEA R52, P6, R54, R52, 0x1 ;  /* 0x000000343634d211 */ /* 0x002fc800078c08ff */
[----:B------:R-:W-:Y:S02]  /*7390*/  @!P5 LEA.HI.X R53, R54, R53, R55, 0x1, P6 ;  /* 0x000000353635d211 */ /* 0x000fe400030f0c37 */
[----:B------:R-:W1:Y:S01]  /*73a0*/  @!P5 LDC.64 R54, c[0x0][0x400] ;  /* 0x00010000ff36db82 */ /* 0x000e620000000a00 */
[----:B------:R-:W-:-:S05]  /*73b0*/  @!P5 IADD3 R60, P6, R112, R94, RZ ;  /* 0x0000005e703cd210 */ /* 0x000fca0007fde0ff */
[----:B------:R-:W-:Y:S01]  /*73c0*/  @!P5 IMAD.X R61, R3, 0x1, R10, P6 ;  /* 0x00000001033dd824 */ /* 0x000fe200030e060a */
[----:B-1----:R-:W-:-:S04]  /*73d0*/  @!P5 LEA R54, P6, R60, R54, 0x1 ;  /* 0x000000363c36d211 */ /* 0x002fc800078c08ff */
[----:B------:R-:W-:Y:S02]  /*73e0*/  @!P5 LEA.HI.X R55, R60, R55, R61, 0x1, P6 ;  /* 0x000000373c37d211 */ /* 0x000fe400030f0c3d */
[----:B------:R-:W1:Y:S02]  /*73f0*/  @!P4 LDC.64 R60, c[0x0][0x3e8] ;  /* 0x0000fa00ff3ccb82 */ /* 0x000e640000000a00 */
[----:B-1----:R-:W-:-:S04]  /*7400*/  @!P4 LEA R60, P6, R58, R60, 0x1 ;  /* 0x0000003c3a3cc211 */ /* 0x002fc800078c08ff */
[----:B------:R-:W-:Y:S02]  /*7410*/  @!P4 LEA.HI.X R61, R58, R61, R59, 0x1, P6 ;  /* 0x0000003d3a3dc211 */ /* 0x000fe400030f0c3b */
[----:B------:R-:W-:-:S04]  /*7420*/  @!P4 LEA R62, P6, R56, R62, 0x1 ;  /* 0x0000003e383ec211 */ /* 0x000fc800078c08ff */
[----:B------:R-:W-:Y:S02]  /*7430*/  @!P4 LEA.HI.X R63, R56, R63, R57, 0x1, P6 ;  /* 0x0000003f383fc211 */ /* 0x000fe400030f0c39 */
[----:B--2---:R-:W-:-:S04]  /*7440*/  @!P3 LEA R68, P6, R50, R68, 0x1 ;  /* 0x000000443244b211 */ /* 0x004fc800078c08ff */
[----:B------:R-:W-:Y:S02]  /*7450*/  @!P3 LEA.HI.X R69, R50, R69, R51, 0x1, P6 ;  /* 0x000000453245b211 */ /* 0x000fe400030f0c33 */
[----:B------:R-:W-:Y:S02]  /*7460*/  CS2R R50, SRZ ;  /* 0x0000000000327805 */ /* 0x000fe4000001ff00 */
[----:B0-----:R-:W-:-:S04]  /*7470*/  @!P3 LEA R70, P6, R48, R70, 0x1 ;  /* 0x000000463046b211 */ /* 0x001fc800078c08ff */
[----:B------:R-:W-:Y:S02]  /*7480*/  @!P3 LEA.HI.X R71, R48, R71, R49, 0x1, P6 ;  /* 0x000000473047b211 */ /* 0x000fe400030f0c31 */
[----:B------:R-:W-:Y:S02]  /*7490*/  CS2R R48, SRZ ;  /* 0x0000000000307805 */ /* 0x000fe4000001ff00 */
[----:B---3--:R-:W-:-:S04]  /*74a0*/  @!P2 LEA R76, P6, R46, R76, 0x1 ;  /* 0x0000004c2e4ca211 */ /* 0x008fc800078c08ff */
[----:B------:R-:W-:Y:S02]  /*74b0*/  @!P2 LEA.HI.X R77, R46, R77, R47, 0x1, P6 ;  /* 0x0000004d2e4da211 */ /* 0x000fe400030f0c2f */
[----:B------:R-:W-:Y:S02]  /*74c0*/  CS2R R46, SRZ ;  /* 0x00000000002e7805 */ /* 0x000fe4000001ff00 */
[C---:B----4-:R-:W-:Y:S01]  /*74d0*/  @!P2 LEA R78, P6, R44.reuse, R78, 0x1 ;  /* 0x0000004e2c4ea211 */ /* 0x050fe200078c08ff */
[----:B------:R0:W5:Y:S03]  /*74e0*/  @!P5 LDG.E.128 R48, desc[UR4][R54.64] ;  /* 0x000000043630d981 */ /* 0x000166000c1e1d00 */
[----:B------:R-:W-:Y:S02]  /*74f0*/  @!P2 LEA.HI.X R79, R44, R79, R45, 0x1, P6 ;  /* 0x0000004f2c4fa211 */ /* 0x000fe400030f0c2d */
[----:B------:R-:W-:-:S02]  /*7500*/  CS2R R44, SRZ ;  /* 0x00000000002c7805 */ /* 0x000fc4000001ff00 */
[----:B------:R-:W-:Y:S02]  /*7510*/  CS2R R58, SRZ ;  /* 0x00000000003a7805 */ /* 0x000fe4000001ff00 */
[----:B------:R-:W-:Y:S02]  /*7520*/  CS2R R56, SRZ ;  /* 0x0000000000387805 */ /* 0x000fe4000001ff00 */
[----:B------:R1:W5:Y:S01]  /*7530*/  @!P5 LDG.E.128 R44, desc[UR4][R52.64] ;  /* 0x00000004342cd981 */ /* 0x000362000c1e1d00 */
[----:B0-----:R-:W-:Y:S02]  /*7540*/  CS2R R54, SRZ ;  /* 0x0000000000367805 */ /* 0x001fe4000001ff00 */
[----:B------:R-:W-:Y:S02]  /*7550*/  CS2R R66, SRZ ;  /* 0x0000000000427805 */ /* 0x000fe4000001ff00 */
[----:B------:R-:W-:Y:S01]  /*7560*/  CS2R R64, SRZ ;  /* 0x0000000000407805 */ /* 0x000fe2000001ff00 */
[----:B------:R0:W5:Y:S01]  /*7570*/  @!P4 LDG.E.128 R56, desc[UR4][R62.64] ;  /* 0x000000043e38c981 */ /* 0x000162000c1e1d00 */
[----:B------:R-:W-:-:S04]  /*7580*/  VIADD R81, R22, 0x60 ;  /* 0x0000006016517836 */ /* 0x000fc80000000000 */
[----:B------:R-:W5:Y:S01]  /*7590*/  @!P3 LDG.E.128 R64, desc[UR4][R70.64] ;  /* 0x000000044640b981 */ /* 0x000f62000c1e1d00 */
[----:B-1----:R-:W-:Y:S02]  /*75a0*/  CS2R R52, SRZ ;  /* 0x0000000000347805 */ /* 0x002fe4000001ff00 */
[----:B0-----:R-:W-:-:S04]  /*75b0*/  CS2R R62, SRZ ;  /* 0x00000000003e7805 */ /* 0x001fc8000001ff00 */
[----:B------:R0:W5:Y:S02]  /*75c0*/  @!P4 LDG.E.128 R52, desc[UR4][R60.64] ;  /* 0x000000043c34c981 */ /* 0x000164000c1e1d00 */
[----:B0-----:R-:W-:-:S06]  /*75d0*/  CS2R R60, SRZ ;  /* 0x00000000003c7805 */ /* 0x001fcc000001ff00 */
[----:B------:R0:W5:Y:S01]  /*75e0*/  @!P3 LDG.E.128 R60, desc[UR4][R68.64] ;  /* 0x00000004443cb981 */ /* 0x000162000c1e1d00 */
[----:B------:R-:W-:-:S04]  /*75f0*/  ISETP.GE.AND P3, PT, R81, R4, PT ;  /* 0x000000045100720c */ /* 0x000fc80003f66270 */
[----:B------:R-:W-:Y:S02]  /*7600*/  ISETP.GE.OR P3, PT, R16, R92, P3 ;  /* 0x0000005c1000720c */ /* 0x000fe40001f66670 */
[----:B------:R-:W-:Y:S02]  /*7610*/  CS2R R70, SRZ ;  /* 0x0000000000467805 */ /* 0x000fe4000001ff00 */
[----:B------:R-:W-:Y:S02]  /*7620*/  CS2R R74, SRZ ;  /* 0x00000000004a7805 */ /* 0x000fe4000001ff00 */
[----:B------:R-:W-:Y:S02]  /*7630*/  CS2R R72, SRZ ;  /* 0x0000000000487805 */ /* 0x000fe4000001ff00 */
[----:B0-----:R-:W-:Y:S01]  /*7640*/  CS2R R68, SRZ ;  /* 0x0000000000447805 */ /* 0x001fe2000001ff00 */
[----:B------:R-:W-:Y:S01]  /*7650*/  VIADD R80, R22, 0xa0 ;  /* 0x000000a016507836 */ /* 0x000fe20000000000 */
[----:B------:R-:W-:Y:S02]  /*7660*/  BSSY B1, `(.L_x_6738) ;  /* 0x0000025000017945 */ /* 0x000fe40003800000 */
[----:B------:R0:W5:Y:S04]  /*7670*/  @!P2 LDG.E.128 R72, desc[UR4][R78.64] ;  /* 0x000000044e48a981 */ /* 0x000168000c1e1d00 */
[----:B------:R1:W5:Y:S01]  /*7680*/  @!P2 LDG.E.128 R68, desc[UR4][R76.64] ;  /* 0x000000044c44a981 */ /* 0x000362000c1e1d00 */
[----:B------:R-:W-:-:S02]  /*7690*/  ISETP.GE.AND P2, PT, R80, R4, PT ;  /* 0x000000045000720c */ /* 0x000fc40003f46270 */
[----:B------:R-:W-:Y:S02]  /*76a0*/  CS2R R90, SRZ ;  /* 0x00000000005a7805 */ /* 0x000fe4000001ff00 */
[----:B------:R-:W-:Y:S02]  /*76b0*/  CS2R R82, SRZ ;  /* 0x0000000000527805 */ /* 0x000fe4000001ff00 */
[----:B------:R-:W-:Y:S02]  /*76c0*/  CS2R R80, SRZ ;  /* 0x0000000000507805 */ /* 0x000fe4000001ff00 */
[----:B------:R-:W-:Y:S02]  /*76d0*/  ISETP.GE.OR P2, PT, R16, R92, P2 ;  /* 0x0000005c1000720c */ /* 0x000fe40001746670 */
[----:B0-----:R-:W-:Y:S02]  /*76e0*/  CS2R R78, SRZ ;  /* 0x00000000004e7805 */ /* 0x001fe4000001ff00 */
[----:B------:R-:W-:-:S02]  /*76f0*/  CS2R R86, SRZ ;  /* 0x0000000000567805 */ /* 0x000fc4000001ff00 */
[----:B------:R-:W-:Y:S02]  /*7700*/  CS2R R84, SRZ ;  /* 0x0000000000547805 */ /* 0x000fe4000001ff00 */
[----:B------:R-:W-:Y:S02]  /*7710*/  CS2R R88, SRZ ;  /* 0x0000000000587805 */ /* 0x000fe4000001ff00 */
[----:B-1----:R-:W-:Y:S01]  /*7720*/  CS2R R76, SRZ ;  /* 0x00000000004c7805 */ /* 0x002fe2000001ff00 */
[----:B------:R-:W-:Y:S06]  /*7730*/  @P3 BRA `(.L_x_6739) ;  /* 0x00000000005c3947 */ /* 0x000fec0003800000 */
[----:B------:R-:W0:Y:S01]  /*7740*/  LDC.64 R76, c[0x0][0x3f8] ;  /* 0x0000fe00ff4c7b82 */ /* 0x000e220000000a00 */
[----:B------:R-:W-:Y:S01]  /*7750*/  IMAD.MOV.U32 R78, RZ, RZ, R96 ;  /* 0x000000ffff4e7224 */ /* 0x000fe200078e0060 */
[----:B------:R-:W-:Y:S01]  /*7760*/  ULDC.64 UR4, c[0x0][0x3e8] ;  /* 0x0000fa0000047ab9 */ /* 0x000fe20000000a00 */
[----:B------:R-:W-:Y:S01]  /*7770*/  IMAD.MOV.U32 R79, RZ, RZ, R0 ;  /* 0x000000ffff4f7224 */ /* 0x000fe200078e0000 */
        /* <DEDUP_REMOVED lines=17> */
[----:B------:R-:W5:Y:S04]  /*7890*/  LDG.E.128 R76, desc[UR6][R76.64] ;  /* 0x000000064c4c7981 */ /* 0x000f68000c1e1d00 */
[----:B------:R-:W5:Y:S03]  /*78a0*/  LDG.E.128 R88, desc[UR6][R88.64] ;  /* 0x0000000658587981 */ /* 0x000f66000c1e1d00 */
.L_x_6739:
[----:B------:R-:W-:Y:S05]  /*78b0*/  BSYNC B1 ;  /* 0x0000000000017941 */ /* 0x000fea0003800000 */
.L_x_6738:
[----:B------:R-:W-:Y:S01]  /*78c0*/  BSSY B1, `(.L_x_6740) ;  /* 0x0000018000017945 */ /* 0x000fe20003800000 */
[----:B------:R-:W-:-:S03]  /*78d0*/  ISETP.GE.AND P3, PT, R16, R92, PT ;  /* 0x0000005c1000720c */ /* 0x000fc60003f66270 */
[----:B------:R-:W-:Y:S10]  /*78e0*/  @P2 BRA `(.L_x_6741) ;  /* 0x0000000000542947 */ /* 0x000ff40003800000 */
[----:B------:R-:W0:Y:S01]  /*78f0*/  LDC.64 R80, c[0x0][0x3f8] ;  /* 0x0000fe00ff507b82 */ /* 0x000e220000000a00 */
[----:B------:R-:W-:Y:S01]  /*7900*/  IMAD.MOV.U32 R97, RZ, RZ, R0 ;  /* 0x000000ffff617224 */ /* 0x000fe200078e0000 */
[----:B------:R-:W-:Y:S01]  /*7910*/  ULDC.64 UR4, c[0x0][0x3e8] ;  /* 0x0000fa0000047ab9 */ /* 0x000fe20000000a00 */
[----:B------:R-:W-:Y:S01]  /*7920*/  IMAD.MOV.U32 R95, RZ, RZ, R3 ;  /* 0x000000ffff5f7224 */ /* 0x000fe200078e0003 */
        /* <DEDUP_REMOVED lines=13> */
[----:B------:R-:W-:-:S03]  /*7a00*/  LEA R84, P2, R0, UR4, 0x1 ;  /* 0x0000000400547c11 */ /* 0x000fc6000f8408ff */
[----:B------:R-:W5:Y:S01]  /*7a10*/  LDG.E.128 R80, desc[UR6][R80.64] ;  /* 0x0000000650507981 */ /* 0x000f62000c1e1d00 */
[----:B------:R-:W-:-:S06]  /*7a20*/  LEA.HI.X R85, R0, UR5, R95, 0x1, P2 ;  /* 0x0000000500557c11 */ /* 0x000fcc00090f0c5f */
[----:B------:R-:W5:Y:S03]  /*7a30*/  LDG.E.128 R84, desc[UR6][R84.64] ;  /* 0x0000000654547981 */ /* 0x000f66000c1e1d00 */
.L_x_6741:
[----:B------:R-:W-:Y:S05]  /*7a40*/  BSYNC B1 ;  /* 0x0000000000017941 */ /* 0x000fea0003800000 */
.L_x_6740:
[----:B-----5:R-:W-:Y:S01]  /*7a50*/  IMAD.MOV.U32 R0, RZ, RZ, R78 ;  /* 0x000000ffff007224 */ /* 0x020fe200078e004e */
[----:B------:R-:W-:Y:S01]  /*7a60*/  ULOP3.LUT UR4, UR60, 0x1, URZ, 0xfc, !UPT ;  /* 0x000000013c047892 */ /* 0x000fe2000f8efc3f */
[----:B------:R-:W-:Y:S02]  /*7a70*/  IMAD.MOV.U32 R3, RZ, RZ, R79 ;  /* 0x000000ffff037224 */ /* 0x000fe400078e004f */
[----:B------:R-:W-:Y:S01]  /*7a80*/  IMAD.MOV.U32 R92, RZ, RZ, R76 ;  /* 0x000000ffff5c7224 */ /* 0x000fe200078e004c */
[----:B------:R-:W-:Y:S01]  /*7a90*/  UISETP.NE.AND UP0, UPT, UR4, 0x3, UPT ;  /* 0x000000030400788c */ /* 0x000fe2000bf05270 */
[----:B------:R-:W-:Y:S01]  /*7aa0*/  IMAD.MOV.U32 R94, RZ, RZ, R77 ;  /* 0x000000ffff5e7224 */ /* 0x000fe200078e004d */
[----:B------:R-:W-:Y:S01]  /*7ab0*/  PRMT R175, R0, 0x5410, R3 ;  /* 0x0000541000af7816 */ /* 0x000fe20000000003 */
[----:B------:R-:W-:Y:S02]  /*7ac0*/  IMAD.MOV.U32 R0, RZ, RZ, R90 ;  /* 0x000000ffff007224 */ /* 0x000fe400078e005a */
[----:B------:R-:W-:Y:S01]  /*7ad0*/  IMAD.MOV.U32 R3, RZ, RZ, R91 ;  /* 0x000000ffff037224 */ /* 0x000fe200078e005b */
[----:B------:R-:W-:Y:S01]  /*7ae0*/  PRMT R176, R92, 0x5410, R94 ;  /* 0x000054105cb07816 */ /* 0x000fe2000000005e */
[----:B------:R-:W-:Y:S01]  /*7af0*/  IMAD.MOV.U32 R92, RZ, RZ, R88 ;  /* 0x000000ffff5c7224 */ /* 0x000fe200078e0058 */
[----:B------:R-:W-:Y:S01]  /*7b00*/  PLOP3.LUT P2, PT, PT, PT, UP0, 0x80, 0x0 ;  /* 0x000000000000781c */ /* 0x000fe20003f4f008 */
        /* <DEDUP_REMOVED lines=71> */
.L_x_6742:
        /* <DEDUP_REMOVED lines=8> */
.L_x_7054:
[----:B------:R-:W-:Y:S05]  /*8000*/  BSYNC B1 ;  /* 0x0000000000017941 */ /* 0x000fea0003800000 */
.L_x_6743:
[----:B------:R-:W-:Y:S01]  /*8010*/  ISETP.GE.OR P4, PT, R22, R4, P0 ;  /* 0x000000041600720c */ /* 0x000fe20000786670 */
[----:B------:R-:W-:Y:S01]  /*8020*/  BSSY B1, `(.L_x_6745) ;  /* 0x0000095000017945 */ /* 0x000fe20003800000 */
[----:B0-----:R-:W-:-:S11]  /*8030*/  IMAD.IADD R155, R154, 0x1, -R43 ;  /* 0x000000019a9b7824 */ /* 0x001fd600078e0a2b */
[----:B------:R-:W-:Y:S05]  /*8040*/  @P4 BRA `(.L_x_6746) ;  /* 0x0000000800484947 */ /* 0x000fea0003800000 */
[----:B------:R-:W3:Y:S01]  /*8050*/  LDL R92, [R1] ;  /* 0x00000000015c7983 */ /* 0x000ee20000100800 */
[----:B------:R-:W-:Y:S01]  /*8060*/  IMAD.SHL.U32 R94, R22, 0x40, RZ ;  /* 0x00000040165e7824 */ /* 0x000fe200078e00ff */
[----:B------:R-:W-:Y:S01]  /*8070*/  BSSY B2, `(.L_x_6747) ;  /* 0x000007c000027945 */ /* 0x000fe20003800000 */
[----:B------:R-:W0:Y:S03]  /*8080*/  S2R R96, SR_TID.X ;  /* 0x0000000000607919 */ /* 0x000e260000002100 */
[----:B------:R-:W-:-:S04]  /*8090*/  LOP3.LUT R94, R94, 0x1c0, RZ, 0xc0, !PT ;  /* 0x000001c05e5e7812 */ /* 0x000fc800078ec0ff */
[----:B------:R-:W-:Y:S01]  /*80a0*/  SHF.R.U32.HI R94, RZ, 0x3, R94 ;  /* 0x00000003ff5e7819 */ /* 0x000fe2000001165e */
[----:B0-----:R-:W-:-:S05]  /*80b0*/  VIADD R96, R96, 0xffffff80 ;  /* 0xffffff8060607836 */ /* 0x001fca0000000000 */
[----:B------:R-:W-:-:S04]  /*80c0*/  SHF.R.S32.HI R95, RZ, 0x1f, R96 ;  /* 0x0000001fff5f7819 */ /* 0x000fc80000011460 */
[----:B------:R-:W-:Y:S01]  /*80d0*/  LEA.HI R95, R95, R96, RZ, 0x6 ;  /* 0x000000605f5f7211 */ /* 0x000fe200078f30ff */
[----:B------:R-:W-:-:S04]  /*80e0*/  IMAD.SHL.U32 R96, R22, 0x40, RZ ;  /* 0x0000004016607824 */ /* 0x000fc800078e00ff */
[----:B------:R-:W-:-:S05]  /*80f0*/  IMAD.SHL.U32 R95, R95, 0x8, RZ ;  /* 0x000000085f5f7824 */ /* 0x000fca00078e00ff */
[----:B------:R-:W-:Y:S02]  /*8100*/  LOP3.LUT R95, R95, 0xfffffe00, RZ, 0xc0, !PT ;  /* 0xfffffe005f5f7812 */ /* 0x000fe400078ec0ff */
[----:B---3--:R-:W-:-:S04]  /*8110*/  LOP3.LUT P5, RZ, R92, 0x1, RZ, 0xc0, !PT ;  /* 0x000000015cff7812 */ /* 0x008fc800078ac0ff */
[----:B------:R-:W-:-:S04]  /*8120*/  SEL R92, R43, R155, !P5 ;  /* 0x0000009b2b5c7207 */ /* 0x000fc80006800000 */
        /* <DEDUP_REMOVED lines=17> */
[----:B------:R-:W3:Y:S01]  /*8240*/  LDS.128 R92, [R92+0x1e400] ;  /* 0x01e400005c5c7984 */ /* 0x000ee20000000c00 */
        /* <DEDUP_REMOVED lines=8> */
[----:B------:R-:W-:Y:S02]  /*82d0*/  SHF.R.U64 R49, R50, 0x10, R51 ;  /* 0x0000001032317819 */ /* 0x000fe40000001233 */
[----:B------:R-:W-:Y:S02]  /*82e0*/  PRMT R50, R179, 0x5432, R46 ;  /* 0x00005432b3327816 */ /* 0x000fe4000000002e */
[----:B------:R-:W-:Y:S02]  /*82f0*/  SHF.R.U32.HI R47, RZ, 0x10, R47 ;  /* 0x00000010ff2f7819 */ /* 0x000fe4000001162f */
[----:B------:R-:W-:Y:S01]  /*8300*/  PRMT R46, R180, 0x5410, R177 ;  /* 0x00005410b42e7816 */ /* 0x000fe200000000b1 */
[----:B------:R-:W-:Y:S01]  /*8310*/  IMAD.U32 R177, R45, 0x10000, RZ ;  /* 0x000100002db17824 */ /* 0x000fe200078e00ff */
[----:B------:R-:W-:-:S02]  /*8320*/  SHF.R.U32.HI R51, RZ, 0x10, R51 ;  /* 0x00000010ff337819 */ /* 0x000fc40000011633 */
[----:B------:R-:W-:Y:S01]  /*8330*/  PRMT R47, R181, 0x5410, R47 ;  /* 0x00005410b52f7816 */ /* 0x000fe2000000002f */
[----:B0-----:R-:W-:Y:S01]  /*8340*/  IMAD.U32 R181, R97, 0x10000, RZ ;  /* 0x0001000061b57824 */ /* 0x001fe200078e00ff */
[----:B------:R-:W-:Y:S01]  /*8350*/  PRMT R48, R178, 0x5432, R48 ;  /* 0x00005432b2307816 */ /* 0x000fe20000000030 */
[----:B------:R-:W-:Y:S01]  /*8360*/  IMAD.U32 R180, R46, 0x10000, RZ ;  /* 0x000100002eb47824 */ /* 0x000fe200078e00ff */
[----:B------:R-:W-:Y:S01]  /*8370*/  PRMT R49, R179, 0x5410, R49 ;  /* 0x00005410b3317816 */ /* 0x000fe20000000031 */
[----:B---3--:R-:W-:Y:S01]  /*8380*/  IMAD.U32 R179, R93, 0x10000, RZ ;  /* 0x000100005db37824 */ /* 0x008fe200078e00ff */
[----:B------:R-:W-:Y:S01]  /*8390*/  PRMT R51, R178, 0x5410, R51 ;  /* 0x00005410b2337816 */ /* 0x000fe20000000033 */
[-C--:B------:R-:W-:Y:S01]  /*83a0*/  FMUL.FTZ R178, R181, R180.reuse ;  /* 0x000000b4b5b27220 */ /* 0x080fe20000410000 */
        /* <DEDUP_REMOVED lines=72> */
.L_x_6748:
[----:B------:R-:W-:Y:S05]  /*8830*/  BSYNC B2 ;  /* 0x0000000000027941 */ /* 0x000fea0003800000 */
.L_x_6747:
[----:B------:R-:W-:Y:S01]  /*8840*/  SHF.R.S32.HI R44, RZ, 0x1f, R22 ;  /* 0x0000001fff2c7819 */ /* 0x000fe20000011416 */
[----:B------:R-:W-:Y:S01]  /*8850*/  ULDC.64 UR4, c[0x0][0x2e8] ;  /* 0x0000ba0000047ab9 */ /* 0x000fe20000000a00 */
[----:B------:R-:W-:Y:S01]  /*8860*/  ISETP.GE.AND P4, PT, R174, R154, PT ;  /* 0x0000009aae00720c */ /* 0x000fe20003f86270 */
[----:B------:R-:W-:Y:S02]  /*8870*/  ULDC.64 UR6, c[0x0][0x208] ;  /* 0x0000820000067ab9 */ /* 0x000fe40000000a00 */
[-C--:B--2---:R-:W-:Y:S02]  /*8880*/  IMAD R46, R44, R138.reuse, RZ ;  /* 0x0000008a2c2e7224 */ /* 0x084fe400078e02ff */
[----:B------:R-:W-:-:S04]  /*8890*/  IMAD.WIDE.U32 R44, R22, R138, R136 ;  /* 0x0000008a162c7225 */ /* 0x000fc800078e0088 */
[----:B------:R-:W-:-:S04]  /*88a0*/  IMAD R46, R22, R139, R46 ;  /* 0x0000008b162e7224 */ /* 0x000fc800078e022e */
[----:B------:R-:W-:Y:S01]  /*88b0*/  IMAD.IADD R45, R46, 0x1, R45 ;  /* 0x000000012e2d7824 */ /* 0x000fe200078e022d */
[--C-:B------:R-:W-:Y:S02]  /*88c0*/  @!P4 SHF.R.S32.HI R47, RZ, 0x1f, R174.reuse ;  /* 0x0000001fff2fc819 */ /* 0x100fe400000114ae */
[----:B------:R-:W-:-:S04]  /*88d0*/  @!P4 IADD3 R174, P5, P6, R100, R44, R174 ;  /* 0x0000002c64aec210 */ /* 0x000fc80007ebe0ae */
[----:B------:R-:W-:Y:S02]  /*88e0*/  @!P4 IADD3.X R47, R15, R45, R47, P5, P6 ;  /* 0x0000002d0f2fc210 */ /* 0x000fe40002fec42f */
[----:B------:R-:W-:-:S04]  /*88f0*/  IADD3 R46, P5, P6, R100, R44, R21 ;  /* 0x0000002c642e7210 */ /* 0x000fc80007ebe015 */
[----:B------:R-:W-:Y:S02]  /*8900*/  IADD3.X R45, R15, R45, R8, P5, P6 ;  /* 0x0000002d0f2d7210 */ /* 0x000fe40002fec408 */
[----:B------:R-:W-:-:S04]  /*8910*/  LEA R44, P5, R46, UR4, 0x1 ;  /* 0x000000042e2c7c11 */ /* 0x000fc8000f8a08ff */
[----:B------:R-:W-:Y:S02]  /*8920*/  LEA.HI.X R45, R46, UR5, R45, 0x1, P5 ;  /* 0x000000052e2d7c11 */ /* 0x000fe4000a8f0c2d */
[----:B------:R-:W-:-:S03]  /*8930*/  @!P4 LEA R46, P5, R174, UR4, 0x1 ;  /* 0x00000004ae2ecc11 */ /* 0x000fc6000f8a08ff */
[----:B---3--:R3:W-:Y:S01]  /*8940*/  STG.E.128 desc[UR6][R44.64], R92 ;  /* 0x0000005c2c007986 */ /* 0x0087e2000c101d06 */
[----:B------:R-:W-:-:S05]  /*8950*/  @!P4 LEA.HI.X R47, R174, UR5, R47, 0x1, P5 ;  /* 0x00000005ae2fcc11 */ /* 0x000fca000a8f0c2f */
[----:B0-----:R3:W-:Y:S04]  /*8960*/  @!P4 STG.E.128 desc[UR6][R46.64], R96 ;  /* 0x000000602e00c986 */ /* 0x0017e8000c101d06 */
.L_x_6746:
[----:B------:R-:W-:Y:S05]  /*8970*/  BSYNC B1 ;  /* 0x0000000000017941 */ /* 0x000fea0003800000 */
.L_x_6745:
[----:B---3--:R-:W-:Y:S01]  /*8980*/  VIADD R46, R22, 0x20 ;  /* 0x00000020162e7836 */ /* 0x008fe20000000000 */
[----:B------:R-:W-:Y:S04]  /*8990*/  BSSY B1, `(.L_x_6749) ;  /* 0x0000090000017945 */ /* 0x000fe80003800000 */
[----:B------:R-:W-:-:S13]  /*89a0*/  ISETP.GE.OR P4, PT, R46, R4, P0 ;  /* 0x000000042e00720c */ /* 0x000fda0000786670 */
[----:B------:R-:W-:Y:S05]  /*89b0*/  @P4 BRA `(.L_x_6750) ;  /* 0x0000000800344947 */ /* 0x000fea0003800000 */
[----:B------:R-:W3:Y:S04]  /*89c0*/  LDL R44, [R1] ;  /* 0x00000000012c7983 */ /* 0x000ee80000100800 */
[----:B------:R-:W4:Y:S01]  /*89d0*/  LDL R47, [R1+0x44] ;  /* 0x00004400012f7983 */ /* 0x000f220000100800 */
[----:B--2---:R-:W-:Y:S01]  /*89e0*/  IMAD.WIDE.U32 R92, R46, R138, R136 ;  /* 0x0000008a2e5c7225 */ /* 0x004fe200078e0088 */
[----:B------:R-:W-:Y:S03]  /*89f0*/  BSSY B2, `(.L_x_6751) ;  /* 0x000007d000027945 */ /* 0x000fe60003800000 */
[----:B------:R-:W-:Y:S01]  /*8a00*/  VIADD R48, R22, 0x20 ;  /* 0x0000002016307836 */ /* 0x000fe20000000000 */
[----:B------:R-:W-:-:S03]  /*8a10*/  IADD3 R94, P4, P5, R100, R92, R21 ;  /* 0x0000005c645e7210 */ /* 0x000fc60007d9e015 */
[----:B------:R-:W-:-:S05]  /*8a20*/  IMAD.SHL.U32 R48, R48, 0x40, RZ ;  /* 0x0000004030307824 */ /* 0x000fca00078e00ff */
[----:B------:R-:W-:Y:S02]  /*8a30*/  LOP3.LUT R48, R48, 0x1c0, RZ, 0xc0, !PT ;  /* 0x000001c030307812 */ /* 0x000fe400078ec0ff */
[----:B---3--:R-:W-:Y:S01]  /*8a40*/  LOP3.LUT P6, RZ, R44, 0x1, RZ, 0xc0, !PT ;  /* 0x000000012cff7812 */ /* 0x008fe200078cc0ff */
[----:B------:R-:W-:-:S04]  /*8a50*/  IMAD R44, R153, R138, RZ ;  /* 0x0000008a992c7224 */ /* 0x000fc800078e02ff */
[----:B------:R-:W-:Y:S01]  /*8a60*/  IMAD R45, R46, R139, R44 ;  /* 0x0000008b2e2d7224 */ /* 0x000fe200078e022c */
[----:B------:R-:W-:Y:S01]  /*8a70*/  SEL R44, R43, R155, !P6 ;  /* 0x0000009b2b2c7207 */ /* 0x000fe20007000000 */
[----:B------:R-:W-:Y:S02]  /*8a80*/  VIADD R46, R22, 0x20 ;  /* 0x00000020162e7836 */ /* 0x000fe40000000000 */
[----:B------:R-:W-:Y:S01]  /*8a90*/  IMAD.IADD R96, R93, 0x1, R45 ;  /* 0x000000015d607824 */ /* 0x000fe200078e022d */
[----:B------:R-:W-:Y:S01]  /*8aa0*/  SHF.R.S32.HI R45, RZ, 0x1f, R44 ;  /* 0x0000001fff2d7819 */ /* 0x000fe2000001142c */
[----:B------:R-:W-:-:S03]  /*8ab0*/  IMAD.SHL.U32 R46, R46, 0x40, RZ ;  /* 0x000000402e2e7824 */ /* 0x000fc600078e00ff */
[----:B------:R-:W-:Y:S02]  /*8ac0*/  LEA.HI R45, R45, R44, RZ, 0x4 ;  /* 0x0000002c2d2d7211 */ /* 0x000fe400078f20ff */
[----:B------:R-:W-:Y:S02]  /*8ad0*/  LOP3.LUT R46, R46, 0x1c0, RZ, 0xc0, !PT ;  /* 0x000001c02e2e7812 */ /* 0x000fe400078ec0ff */
[----:B------:R-:W-:Y:S02]  /*8ae0*/  LEA.HI.SX32 R97, R45, R9, 0x1c ;  /* 0x000000092d617211 */ /* 0x000fe400078fe2ff */
[----:B------:R-:W-:Y:S02]  /*8af0*/  SHF.R.U32.HI R46, RZ, 0x3, R46 ;  /* 0x00000003ff2e7819 */ /* 0x000fe4000001162e */
[----:B------:R-:W-:Y:S02]  /*8b00*/  SHF.R.S32.HI R45, RZ, 0x1f, R97 ;  /* 0x0000001fff2d7819 */ /* 0x000fe40000011461 */
[----:B------:R-:W-:-:S02]  /*8b10*/  IADD3.X R95, R15, R96, R8, P4, P5 ;  /* 0x000000600f5f7210 */ /* 0x000fc400027ea408 */
[----:B------:R-:W-:Y:S01]  /*8b20*/  LEA.HI R45, R45, R97, RZ, 0x3 ;  /* 0x000000612d2d7211 */ /* 0x000fe200078f18ff */
[----:B------:R-:W-:-:S03]  /*8b30*/  IMAD.SHL.U32 R97, R97, 0x8, RZ ;  /* 0x0000000861617824 */ /* 0x000fc600078e00ff */
[----:B------:R-:W-:Y:S02]  /*8b40*/  SHF.R.S32.HI R45, RZ, 0x3, R45 ;  /* 0x00000003ff2d7819 */ /* 0x000fe4000001142d */
[----:B------:R-:W-:-:S03]  /*8b50*/  LOP3.LUT R44, R48, 0x38, R97, 0xf8, !PT ;  /* 0x00000038302c7812 */ /* 0x000fc600078ef861 */
[----:B----4-:R-:W-:Y:S01]  /*8b60*/  IMAD R45, R45, 0x2c00, R47 ;  /* 0x00002c002d2d7824 */ /* 0x010fe200078e022f */
        /* <DEDUP_REMOVED lines=12> */
[----:B------:R-:W-:Y:S02]  /*8c30*/  SHF.R.U64 R53, R54, 0x10, R55 ;  /* 0x0000001036357819 */ /* 0x000fe40000001237 */
[--C-:B------:R-:W-:Y:S02]  /*8c40*/  SHF.R.U64 R54, R56, 0x10, R57.reuse ;  /* 0x0000001038367819 */ /* 0x100fe40000001239 */
[----:B------:R-:W-:Y:S02]  /*8c50*/  SHF.R.U32.HI R57, RZ, 0x10, R57 ;  /* 0x00000010ff397819 */ /* 0x000fe40000011639 */
[----:B------:R-:W-:-:S02]  /*8c60*/  SHF.R.U32.HI R99, RZ, 0x10, R55 ;  /* 0x00000010ff637819 */ /* 0x000fc40000011637 */
[----:B------:R-:W-:Y:S02]  /*8c70*/  PRMT R55, R188, 0x5410, R53 ;  /* 0x00005410bc377816 */ /* 0x000fe40000000035 */
[----:B------:R-:W-:Y:S01]  /*8c80*/  PRMT R53, R190, 0x5410, R57 ;  /* 0x00005410be357816 */ /* 0x000fe20000000039 */
[----:B--2---:R-:W-:Y:S01]  /*8c90*/  IMAD.U32 R57, R45, 0x10000, RZ ;  /* 0x000100002d397824 */ /* 0x004fe200078e00ff */
[----:B------:R-:W-:Y:S02]  /*8ca0*/  PRMT R52, R189, 0x5432, R52 ;  /* 0x00005432bd347816 */ /* 0x000fe40000000034 */
[--C-:B------:R-:W-:Y:S01]  /*8cb0*/  SHF.R.U64 R56, R58, 0x10, R59.reuse ;  /* 0x000000103a387819 */ /* 0x100fe2000000123b */
[----:B------:R-:W-:Y:S01]  /*8cc0*/  IMAD.U32 R174, R53, 0x10000, RZ ;  /* 0x0001000035ae7824 */ /* 0x000fe200078e00ff */
[----:B------:R-:W-:Y:S01]  /*8cd0*/  SHF.R.U32.HI R58, RZ, 0x10, R59 ;  /* 0x00000010ff3a7819 */ /* 0x000fe2000001163b */
[----:B------:R-:W-:Y:S01]  /*8ce0*/  IMAD.U32 R59, R52, 0x10000, RZ ;  /* 0x00010000343b7824 */ /* 0x000fe200078e00ff */
[----:B------:R-:W-:Y:S01]  /*8cf0*/  LOP3.LUT R49, R49, 0xffff0000, RZ, 0xc0, !PT ;  /* 0xffff000031317812 */ /* 0x000fe200078ec0ff */
[----:B------:R-:W-:Y:S01]  /*8d00*/  FMUL.FTZ R178, R177, R174 ;  /* 0x000000aeb1b27220 */ /* 0x000fe20000410000 */
[----:B------:R-:W-:Y:S01]  /*8d10*/  PRMT R99, R189, 0x5410, R99 ;  /* 0x00005410bd637816 */ /* 0x000fe20000000063 */
[-C--:B------:R-:W-:Y:S01]  /*8d20*/  FMUL.FTZ R177, R177, R59.reuse ;  /* 0x0000003bb1b17220 */ /* 0x080fe20000410000 */
[----:B------:R-:W-:Y:S01]  /*8d30*/  PRMT R98, R188, 0x5432, R98 ;  /* 0x00005432bc627816 */ /* 0x000fe20000000062 */
[----:B------:R-:W-:-:S02]  /*8d40*/  FFMA.FTZ R59, R57, R59, -R178 ;  /* 0x0000003b393b7223 */ /* 0x000fc400000108b2 */
[----:B------:R-:W-:Y:S01]  /*8d50*/  FFMA.FTZ R57, R57, R174, R177 ;  /* 0x000000ae39397223 */ /* 0x000fe200000100b1 */
[----:B------:R-:W-:Y:S02]  /*8d60*/  LOP3.LUT R174, R53, 0xffff0000, RZ, 0xc0, !PT ;  /* 0xffff000035ae7812 */ /* 0x000fe400078ec0ff */
[----:B------:R-:W-:Y:S02]  /*8d70*/  LOP3.LUT R177, R52, 0xffff0000, RZ, 0xc0, !PT ;  /* 0xffff000034b17812 */ /* 0x000fe400078ec0ff */
[----:B------:R-:W-:Y:S01]  /*8d80*/  LOP3.LUT R52, R45, 0xffff0000, RZ, 0xc0, !PT ;  /* 0xffff00002d347812 */ /* 0x000fe200078ec0ff */
[C---:B------:R-:W-:Y:S02]  /*8d90*/  FMUL.FTZ R53, R49.reuse, R174 ;  /* 0x000000ae31357220 */ /* 0x040fe40000410000 */
[-C--:B------:R-:W-:Y:S01]  /*8da0*/  FMUL.FTZ R45, R49, R177.reuse ;  /* 0x000000b1312d7220 */ /* 0x080fe20000410000 */
[----:B------:R-:W-:Y:S01]  /*8db0*/  PRMT R49, R192, 0x5432, R54 ;  /* 0x00005432c0317816 */ /* 0x000fe20000000036 */
[----:B------:R-:W-:Y:S01]  /*8dc0*/  FFMA.FTZ R53, R52, R177, -R53 ;  /* 0x000000b134357223 */ /* 0x000fe20000010835 */
[----:B------:R-:W-:-:S02]  /*8dd0*/  IMAD.U32 R177, R51, 0x10000, RZ ;  /* 0x0001000033b17824 */ /* 0x000fc400078e00ff */
[----:B------:R-:W-:Y:S01]  /*8de0*/  FFMA.FTZ R52, R52, R174, R45 ;  /* 0x000000ae34347223 */ /* 0x000fe2000001002d */
[----:B------:R-:W-:Y:S01]  /*8df0*/  PRMT R45, R191, 0x5432, R58 ;  /* 0x00005432bf2d7816 */ /* 0x000fe2000000003a */
[----:B------:R-:W-:Y:S01]  /*8e00*/  IMAD.U32 R58, R99, 0x10000, RZ ;  /* 0x00010000633a7824 */ /* 0x000fe200078e00ff */
[----:B------:R-:W-:Y:S01]  /*8e10*/  PRMT R54, R190, 0x5432, R56 ;  /* 0x00005432be367816 */ /* 0x000fe20000000038 */
[----:B------:R-:W-:Y:S01]  /*8e20*/  IMAD.U32 R56, R47, 0x10000, RZ ;  /* 0x000100002f387824 */ /* 0x000fe200078e00ff */
[----:B------:R-:W-:Y:S01]  /*8e30*/  LOP3.LUT R51, R51, 0xffff0000, RZ, 0xc0, !PT ;  /* 0xffff000033337812 */ /* 0x000fe200078ec0ff */
[----:B------:R-:W-:Y:S01]  /*8e40*/  IMAD.U32 R174, R45, 0x10000, RZ ;  /* 0x000100002dae7824 */ /* 0x000fe200078e00ff */
[----:B------:R-:W-:Y:S02]  /*8e50*/  F2FP.BF16.F32.PACK_AB R53, R53, R59 ;  /* 0x0000003b3535723e */ /* 0x000fe400000010ff */
[----:B------:R-:W-:Y:S01]  /*8e60*/  F2FP.BF16.F32.PACK_AB R52, R52, R57 ;  /* 0x000000393434723e */ /* 0x000fe200000010ff */
[C---:B------:R-:W-:Y:S01]  /*8e70*/  FMUL.FTZ R178, R177.reuse, R174 ;  /* 0x000000aeb1b27220 */ /* 0x040fe20000410000 */
[----:B------:R-:W-:-:S03]  /*8e80*/  FMUL.FTZ R177, R177, R58 ;  /* 0x0000003ab1b17220 */ /* 0x000fc60000410000 */
[C---:B------:R-:W-:Y:S01]  /*8e90*/  FFMA.FTZ R58, R56.reuse, R58, -R178 ;  /* 0x0000003a383a7223 */ /* 0x040fe200000108b2 */
[----:B------:R-:W-:Y:S01]  /*8ea0*/  FFMA.FTZ R56, R56, R174, R177 ;  /* 0x000000ae38387223 */ /* 0x000fe200000100b1 */
[----:B------:R-:W-:Y:S01]  /*8eb0*/  LOP3.LUT R174, R99, 0xffff0000, RZ, 0xc0, !PT ;  /* 0xffff000063ae7812 */ /* 0x000fe200078ec0ff */
[C---:B------:R-:W-:Y:S01]  /*8ec0*/  IMAD.U32 R177, R98.reuse, 0x10000, RZ ;  /* 0x0001000062b17824 */ /* 0x040fe200078e00ff */
[----:B------:R-:W-:Y:S02]  /*8ed0*/  LOP3.LUT R99, R45, 0xffff0000, RZ, 0xc0, !PT ;  /* 0xffff00002d637812 */ /* 0x000fe400078ec0ff */
[----:B------:R-:W-:Y:S02]  /*8ee0*/  LOP3.LUT R45, R47, 0xffff0000, RZ, 0xc0, !PT ;  /* 0xffff00002f2d7812 */ /* 0x000fe400078ec0ff */
        /* <DEDUP_REMOVED lines=9> */
[----:B------:R-:W-:Y:S01]  /*8f80*/  IMAD.U32 R51, R44, 0x10000, RZ ;  /* 0x000100002c337824 */ /* 0x000fe200078e00ff */
[----:B------:R-:W-:Y:S01]  /*8f90*/  F2FP.BF16.F32.PACK_AB R56, R45, R56 ;  /* 0x000000382d38723e */ /* 0x000fe200000010ff */
[C---:B------:R-:W-:Y:S01]  /*8fa0*/  FMUL.FTZ R178, R174.reuse, R99 ;  /* 0x00000063aeb27220 */ /* 0x040fe20000410000 */
[----:B------:R-:W-:Y:S01]  /*8fb0*/  FMUL.FTZ R174, R174, R177 ;  /* 0x000000b1aeae7220 */ /* 0x000fe20000410000 */
[----:B------:R-:W-:Y:S01]  /*8fc0*/  F2FP.BF16.F32.PACK_AB R47, R47, R58 ;  /* 0x0000003a2f2f723e */ /* 0x000fe200000010ff */
[----:B------:R-:W-:-:S02]  /*8fd0*/  IMAD.MOV.U32 R45, RZ, RZ, R53 ;  /* 0x000000ffff2d7224 */ /* 0x000fc400078e0035 */
[C---:B------:R-:W-:Y:S01]  /*8fe0*/  FFMA.FTZ R178, R51.reuse, R177, -R178 ;  /* 0x000000b133b27223 */ /* 0x040fe200000108b2 */
        /* <DEDUP_REMOVED lines=20> */
[----:B------:R-:W-:Y:S01]  /*9130*/  F2FP.BF16.F32.PACK_AB R44, R44, R178 ;  /* 0x000000b22c2c723e */ /* 0x000fe200000010ff */
[----:B------:R-:W-:Y:S02]  /*9140*/  IMAD.MOV.U32 R51, RZ, RZ, R56 ;  /* 0x000000ffff337224 */ /* 0x000fe400078e0038 */
[C---:B------:R-:W-:Y:S01]  /*9150*/  FFMA.FTZ R49, R46.reuse, R55, -R49 ;  /* 0x000000372e317223 */ /* 0x040fe20000010831 */
[----:B------:R-:W-:Y:S01]  /*9160*/  FFMA.FTZ R50, R46, R54, R50 ;  /* 0x000000362e327223 */ /* 0x000fe20000010032 */
[----:B------:R-:W-:-:S03]  /*9170*/  F2FP.BF16.F32.PACK_AB R48, R48, R174 ;  /* 0x000000ae3030723e */ /* 0x000fc600000010ff */
[----:B------:R-:W-:Y:S01]  /*9180*/  F2FP.BF16.F32.PACK_AB R99, R49, R99 ;  /* 0x000000633163723e */ /* 0x000fe200000010ff */
[----:B------:R-:W-:Y:S01]  /*9190*/  IMAD.MOV.U32 R49, RZ, RZ, R52 ;  /* 0x000000ffff317224 */ /* 0x000fe200078e0034 */
[----:B------:R-:W-:-:S03]  /*91a0*/  F2FP.BF16.F32.PACK_AB R50, R50, R177 ;  /* 0x000000b13232723e */ /* 0x000fc600000010ff */
[----:B------:R-:W-:-:S07]  /*91b0*/  IMAD.MOV.U32 R46, RZ, RZ, R99 ;  /* 0x000000ffff2e7224 */ /* 0x000fce00078e0063 */
.L_x_6752:
[----:B------:R-:W-:Y:S05]  /*91c0*/  BSYNC B2 ;  /* 0x0000000000027941 */ /* 0x000fea0003800000 */
.L_x_6751:
[----:B------:R-:W-:Y:S01]  /*91d0*/  ISETP.GE.AND P4, PT, R97, R154, PT ;  /* 0x0000009a6100720c */ /* 0x000fe20003f86270 */
[----:B------:R-:W-:Y:S01]  /*91e0*/  ULDC.64 UR4, c[0x0][0x2e8] ;  /* 0x0000ba0000047ab9 */ /* 0x000fe20000000a00 */
[----:B------:R-:W-:-:S11]  /*91f0*/  ULDC.64 UR6, c[0x0][0x208] ;  /* 0x0000820000067ab9 */ /* 0x000fd60000000a00 */
[--C-:B------:R-:W-:Y:S02]  /*9200*/  @!P4 SHF.R.S32.HI R52, RZ, 0x1f, R97.reuse ;  /* 0x0000001fff34c819 */ /* 0x100fe40000011461 */
[----:B------:R-:W-:-:S04]  /*9210*/  @!P4 IADD3 R92, P5, P6, R100, R92, R97 ;  /* 0x0000005c645cc210 */ /* 0x000fc80007ebe061 */
[----:B------:R-:W-:Y:S02]  /*9220*/  @!P4 IADD3.X R96, R15, R96, R52, P5, P6 ;  /* 0x000000600f60c210 */ /* 0x000fe40002fec434 */
[----:B------:R-:W-:-:S04]  /*9230*/  LEA R52, P5, R94, UR4, 0x1 ;  /* 0x000000045e347c11 */ /* 0x000fc8000f8a08ff */
[----:B------:R-:W-:Y:S02]  /*9240*/  LEA.HI.X R53, R94, UR5, R95, 0x1, P5 ;  /* 0x000000055e357c11 */ /* 0x000fe4000a8f0c5f */
[----:B------:R-:W-:-:S03]  /*9250*/  @!P4 LEA R54, P5, R92, UR4, 0x1 ;  /* 0x000000045c36cc11 */ /* 0x000fc6000f8a08ff */
[----:B--2---:R3:W-:Y:S01]  /*9260*/  STG.E.128 desc[UR6][R52.64], R44 ;  /* 0x0000002c34007986 */ /* 0x0047e2000c101d06 */
[----:B------:R-:W-:-:S05]  /*9270*/  @!P4 LEA.HI.X R55, R92, UR5, R96, 0x1, P5 ;  /* 0x000000055c37cc11 */ /* 0x000fca000a8f0c60 */
[----:B0-----:R3:W-:Y:S04]  /*9280*/  @!P4 STG.E.128 desc[UR6][R54.64], R48 ;  /* 0x000000303600c986 */ /* 0x0017e8000c101d06 */
.L_x_6750:
[----:B------:R-:W-:Y:S05]  /*9290*/  BSYNC B1 ;  /* 0x0000000000017941 */ /* 0x000fea0003800000 */
.L_x_6749:
        /* <DEDUP_REMOVED lines=9> */
[----:B------:R-:W-:Y:S01]  /*9330*/  IADD3 R54, P4, P5, R100, R52, R21 ;  /* 0x0000003464367210 */ /* 0x000fe20007d9e015 */
[----:B------:R-:W-:-:S02]  /*9340*/  VIADD R48, R22, 0x40 ;  /* 0x0000004016307836 */ /* 0x000fc40000000000 */
[----:B------:R-:W-:Y:S02]  /*9350*/  IMAD.SHL.U32 R46, R46, 0x40, RZ ;  /* 0x000000402e2e7824 */ /* 0x000fe400078e00ff */
[----:B------:R-:W-:-:S03]  /*9360*/  IMAD.SHL.U32 R48, R48, 0x40, RZ ;  /* 0x0000004030307824 */ /* 0x000fc600078e00ff */
[----:B------:R-:W-:Y:S02]  /*9370*/  LOP3.LUT R46, R46, 0x1c0, RZ, 0xc0, !PT ;  /* 0x000001c02e2e7812 */ /* 0x000fe400078ec0ff */
[----:B------:R-:W-:Y:S02]  /*9380*/  LOP3.LUT R48, R48, 0x1c0, RZ, 0xc0, !PT ;  /* 0x000001c030307812 */ /* 0x000fe400078ec0ff */
[----:B------:R-:W-:Y:S02]  /*9390*/  SHF.R.U32.HI R46, RZ, 0x3, R46 ;  /* 0x00000003ff2e7819 */ /* 0x000fe4000001162e */
[----:B---3--:R-:W-:Y:S01]  /*93a0*/  LOP3.LUT P6, RZ, R44, 0x1, RZ, 0xc0, !PT ;  /* 0x000000012cff7812 */ /* 0x008fe200078cc0ff */
[----:B------:R-:W-:-:S04]  /*93b0*/  IMAD R44, R152, R138, RZ ;  /* 0x0000008a982c7224 */ /* 0x000fc800078e02ff */
[----:B------:R-:W-:Y:S01]  /*93c0*/  IMAD R45, R45, R139, R44 ;  /* 0x0000008b2d2d7224 */ /* 0x000fe200078e022c */
[----:B------:R-:W-:-:S03]  /*93d0*/  SEL R44, R43, R155, !P6 ;  /* 0x0000009b2b2c7207 */ /* 0x000fc60007000000 */
[----:B------:R-:W-:Y:S01]  /*93e0*/  IMAD.IADD R56, R53, 0x1, R45 ;  /* 0x0000000135387824 */ /* 0x000fe200078e022d */
[----:B------:R-:W-:-:S04]  /*93f0*/  SHF.R.S32.HI R45, RZ, 0x1f, R44 ;  /* 0x0000001fff2d7819 */ /* 0x000fc8000001142c */
[----:B------:R-:W-:Y:S02]  /*9400*/  LEA.HI R44, R45, R44, RZ, 0x4 ;  /* 0x0000002c2d2c7211 */ /* 0x000fe400078f20ff */
[----:B------:R-:W-:Y:S02]  /*9410*/  IADD3.X R55, R15, R56, R8, P4, P5 ;  /* 0x000000380f377210 */ /* 0x000fe400027ea408 */
[----:B------:R-:W-:-:S04]  /*9420*/  LEA.HI.SX32 R44, R44, R9, 0x1c ;  /* 0x000000092c2c7211 */ /* 0x000fc800078fe2ff */
[----:B------:R-:W-:Y:S01]  /*9430*/  SHF.R.S32.HI R45, RZ, 0x1f, R44 ;  /* 0x0000001fff2d7819 */ /* 0x000fe2000001142c */
[----:B------:R-:W-:-:S03]  /*9440*/  IMAD.SHL.U32 R57, R44, 0x8, RZ ;  /* 0x000000082c397824 */ /* 0x000fc600078e00ff */
[----:B------:R-:W-:Y:S02]  /*9450*/  LEA.HI R45, R45, R44, RZ, 0x3 ;  /* 0x0000002c2d2d7211 */ /* 0x000fe400078f18ff */
[----:B------:R-:W-:Y:S02]  /*9460*/  LOP3.LUT R44, R48, 0x38, R57, 0xf8, !PT ;  /* 0x00000038302c7812 */ /* 0x000fe400078ef839 */
[----:B------:R-:W-:Y:S02]  /*9470*/  SHF.R.S32.HI R45, RZ, 0x3, R45 ;  /* 0x00000003ff2d7819 */ /* 0x000fe4000001142d */
[----:B------:R-:W-:-:S03]  /*9480*/  LOP3.LUT R44, R44, R46, RZ, 0x3c, !PT ;  /* 0x0000002e2c2c7212 */ /* 0x000fc600078e3cff */
[----:B----4-:R-:W-:-:S04]  /*9490*/  IMAD R45, R45, 0x2c00, R47 ;  /* 0x00002c002d2d7824 */ /* 0x010fc800078e022f */
        /* <DEDUP_REMOVED lines=18> */
[----:B------:R-:W-:Y:S01]  /*95c0*/  IMAD.U32 R59, R187, 0x10000, RZ ;  /* 0x00010000bb3b7824 */ /* 0x000fe200078e00ff */
[----:B------:R-:W-:-:S02]  /*95d0*/  LOP3.LUT R45, R45, 0xffff0000, RZ, 0xc0, !PT ;  /* 0xffff00002d2d7812 */ /* 0x000fc400078ec0ff */
[----:B------:R-:W-:Y:S01]  /*95e0*/  SHF.R.U64 R60, R60, 0x10, R61 ;  /* 0x000000103c3c7819 */ /* 0x000fe2000000123d */
[C---:B------:R-:W-:Y:S01]  /*95f0*/  FMUL.FTZ R95, R94.reuse, R59 ;  /* 0x0000003b5e5f7220 */ /* 0x040fe20000410000 */
[-C--:B------:R-:W-:Y:S01]  /*9600*/  FMUL.FTZ R94, R94, R93.reuse ;  /* 0x0000005d5e5e7220 */ /* 0x080fe20000410000 */
[----:B------:R-:W-:Y:S02]  /*9610*/  LOP3.LUT R61, R51, 0xffff0000, RZ, 0xc0, !PT ;  /* 0xffff0000333d7812 */ /* 0x000fe400078ec0ff */
[C---:B------:R-:W-:Y:S01]  /*9620*/  FFMA.FTZ R93, R92.reuse, R93, -R95 ;  /* 0x0000005d5c5d7223 */ /* 0x040fe2000001085f */
[----:B------:R-:W-:Y:S01]  /*9630*/  FFMA.FTZ R92, R92, R59, R94 ;  /* 0x0000003b5c5c7223 */ /* 0x000fe2000001005e */
[----:B------:R-:W-:Y:S02]  /*9640*/  LOP3.LUT R59, R187, 0xffff0000, RZ, 0xc0, !PT ;  /* 0xffff0000bb3b7812 */ /* 0x000fe400078ec0ff */
[----:B------:R-:W-:Y:S02]  /*9650*/  SHF.R.U64 R64, R64, 0x10, R65 ;  /* 0x0000001040407819 */ /* 0x000fe40000001241 */
[----:B------:R-:W-:Y:S01]  /*9660*/  PRMT R60, R184, 0x5432, R60 ;  /* 0x00005432b83c7816 */ /* 0x000fe2000000003c */
[C---:B------:R-:W-:Y:S01]  /*9670*/  FMUL.FTZ R94, R49.reuse, R59 ;  /* 0x0000003b315e7220 */ /* 0x040fe20000410000 */
[----:B------:R-:W-:Y:S01]  /*9680*/  FMUL.FTZ R49, R49, R58 ;  /* 0x0000003a31317220 */ /* 0x000fe20000410000 */
[----:B------:R-:W-:-:S02]  /*9690*/  PRMT R64, R185, 0x5432, R64 ;  /* 0x00005432b9407816 */ /* 0x000fc40000000040 */
        /* <DEDUP_REMOVED lines=13> */
[----:B------:R-:W-:Y:S01]  /*9770*/  SHF.R.U64 R66, R66, 0x10, R67 ;  /* 0x0000001042427819 */ /* 0x000fe20000001243 */
[C---:B------:R-:W-:Y:S01]  /*9780*/  FMUL.FTZ R51, R61.reuse, R49 ;  /* 0x000000313d337220 */ /* 0x040fe20000410000 */
[-C--:B------:R-:W-:Y:S01]  /*9790*/  FMUL.FTZ R98, R98, R96.reuse ;  /* 0x0000006062627220 */ /* 0x080fe20000410000 */
[-C--:B------:R-:W-:Y:S01]  /*97a0*/  FMUL.FTZ R61, R61, R59.reuse ;  /* 0x0000003b3d3d7220 */ /* 0x080fe20000410000 */
[C---:B------:R-:W-:Y:S01]  /*97b0*/  FFMA.FTZ R97, R94.reuse, R96, -R97 ;  /* 0x000000605e617223 */ /* 0x040fe20000010861 */
[C---:B------:R-:W-:Y:S01]  /*97c0*/  FFMA.FTZ R51, R47.reuse, R59, -R51 ;  /* 0x0000003b2f337223 */ /* 0x040fe20000010833 */
[----:B------:R-:W-:Y:S01]  /*97d0*/  FFMA.FTZ R98, R94, R95, R98 ;  /* 0x0000005f5e627223 */ /* 0x000fe20000010062 */
[----:B------:R-:W-:Y:S01]  /*97e0*/  FFMA.FTZ R61, R47, R49, R61 ;  /* 0x000000312f3d7223 */ /* 0x000fe2000001003d */
        /* <DEDUP_REMOVED lines=14> */
[----:B------:R-:W-:Y:S02]  /*98d0*/  SHF.R.U64 R63, R62, 0x10, R63 ;  /* 0x000000103e3f7819 */ /* 0x000fe4000000123f */
[----:B------:R-:W-:Y:S01]  /*98e0*/  PRMT R185, R185, 0x5410, R66 ;  /* 0x00005410b9b97816 */ /* 0x000fe20000000042 */
[----:B------:R-:W-:Y:S01]  /*98f0*/  FFMA.FTZ R49, R44, R64, R48 ;  /* 0x000000402c317223 */ /* 0x000fe20000010030 */
[----:B------:R-:W-:Y:S01]  /*9900*/  PRMT R184, R184, 0x5410, R63 ;  /* 0x00005410b8b87816 */ /* 0x000fe2000000003f */
[----:B------:R-:W-:-:S02]  /*9910*/  IMAD.U32 R48, R50, 0x10000, RZ ;  /* 0x0001000032307824 */ /* 0x000fc400078e00ff */
[----:B------:R-:W-:Y:S01]  /*9920*/  FFMA.FTZ R47, R44, R60, -R47 ;  /* 0x0000003c2c2f7223 */ /* 0x000fe2000001082f */
[C---:B------:R-:W-:Y:S01]  /*9930*/  IMAD.U32 R59, R185.reuse, 0x10000, RZ ;  /* 0x00010000b93b7824 */ /* 0x040fe200078e00ff */
[----:B------:R-:W-:Y:S01]  /*9940*/  LOP3.LUT R50, R50, 0xffff0000, RZ, 0xc0, !PT ;  /* 0xffff000032327812 */ /* 0x000fe200078ec0ff */
[----:B------:R-:W-:Y:S01]  /*9950*/  IMAD.U32 R44, R46, 0x10000, RZ ;  /* 0x000100002e2c7824 */ /* 0x000fe200078e00ff */
[----:B------:R-:W-:Y:S01]  /*9960*/  LOP3.LUT R63, R185, 0xffff0000, RZ, 0xc0, !PT ;  /* 0xffff0000b93f7812 */ /* 0x000fe200078ec0ff */
[----:B------:R-:W-:Y:S02]  /*9970*/  IMAD.U32 R95, R184, 0x10000, RZ ;  /* 0x00010000b85f7824 */ /* 0x000fe400078e00ff */
[----:B------:R-:W-:Y:S01]  /*9980*/  FMUL.FTZ R99, R48, R59 ;  /* 0x0000003b30637220 */ /* 0x000fe20000410000 */
[----:B------:R-:W-:Y:S01]  /*9990*/  LOP3.LUT R67, R184, 0xffff0000, RZ, 0xc0, !PT ;  /* 0xffff0000b8437812 */ /* 0x000fe200078ec0ff */
[-C--:B------:R-:W-:Y:S02]  /*99a0*/  FMUL.FTZ R48, R48, R95.reuse ;  /* 0x0000005f30307220 */ /* 0x080fe40000410000 */
[----:B------:R-:W-:Y:S01]  /*99b0*/  FFMA.FTZ R60, R44, R95, -R99 ;  /* 0x0000005f2c3c7223 */ /* 0x000fe20000010863 */
[----:B------:R-:W-:Y:S01]  /*99c0*/  LOP3.LUT R46, R46, 0xffff0000, RZ, 0xc0, !PT ;  /* 0xffff00002e2e7812 */ /* 0x000fe200078ec0ff */
        /* <DEDUP_REMOVED lines=18> */
.L_x_6756:
[----:B------:R-:W-:Y:S05]  /*9af0*/  BSYNC B2 ;  /* 0x0000000000027941 */ /* 0x000fea0003800000 */
.L_x_6755:
        /* <DEDUP_REMOVED lines=9> */
[----:B0-----:R0:W-:Y:S01]  /*9b90*/  STG.E.128 desc[UR6][R52.64], R44 ;  /* 0x0000002c34007986 */ /* 0x0011e2000c101d06 */
[----:B------:R-:W-:-:S05]  /*9ba0*/  @!P4 LEA.HI.X R55, R57, UR5, R56, 0x1, P5 ;  /* 0x000000053937cc11 */ /* 0x000fca000a8f0c38 */
[----:B--2---:R0:W-:Y:S04]  /*9bb0*/  @!P4 STG.E.128 desc[UR6][R54.64], R48 ;  /* 0x000000303600c986 */ /* 0x0041e8000c101d06 */
.L_x_6754:
[----:B------:R-:W-:Y:S05]  /*9bc0*/  BSYNC B1 ;  /* 0x0000000000017941 */ /* 0x000fea0003800000 */
.L_x_6753:
[----:B0-----:R-:W-:Y:S01]  /*9bd0*/  VIADD R45, R22, 0x60 ;  /* 0x00000060162d7836 */ /* 0x001fe20000000000 */
        /* <DEDUP_REMOVED lines=47> */
[----:B------:R-:W-:Y:S02]  /*9ed0*/  PRMT R77, R176, 0x5432, R77 ;  /* 0x00005432b04d7816 */ /* 0x000fe4000000004d */
[----:B------:R-:W-:-:S02]  /*9ee0*/  PRMT R88, R183, 0x5432, R88 ;  /* 0x00005432b7587816 */ /* 0x000fc40000000058 */
[--C-:B------:R-:W-:Y:S01]  /*9ef0*/  SHF.R.U64 R61, R90, 0x10, R91.reuse ;  /* 0x000000105a3d7819 */ /* 0x100fe2000000125b */
[----:B------:R-:W-:Y:S01]  /*9f00*/  IMAD.U32 R93, R77, 0x10000, RZ ;  /* 0x000100004d5d7824 */ /* 0x000fe200078e00ff */
[----:B------:R-:W-:Y:S01]  /*9f10*/  SHF.R.U32.HI R91, RZ, 0x10, R91 ;  /* 0x00000010ff5b7819 */ /* 0x000fe2000001165b */
[----:B------:R-:W-:Y:S01]  /*9f20*/  IMAD.U32 R89, R88, 0x10000, RZ ;  /* 0x0001000058597824 */ /* 0x000fe200078e00ff */
[--C-:B------:R-:W-:Y:S01]  /*9f30*/  SHF.R.U64 R58, R78, 0x10, R79.reuse ;  /* 0x000000104e3a7819 */ /* 0x100fe2000000124f */
[C---:B------:R-:W-:Y:S01]  /*9f40*/  FMUL.FTZ R97, R64.reuse, R93 ;  /* 0x0000005d40617220 */ /* 0x040fe20000410000 */
[----:B------:R-:W-:Y:S01]  /*9f50*/  SHF.R.U32.HI R78, RZ, 0x10, R79 ;  /* 0x00000010ff4e7819 */ /* 0x000fe2000001164f */
[----:B------:R-:W-:Y:S01]  /*9f60*/  FMUL.FTZ R95, R64, R89 ;  /* 0x00000059405f7220 */ /* 0x000fe20000410000 */
[----:B------:R-:W-:Y:S01]  /*9f70*/  LOP3.LUT R65, R49, 0xffff0000, RZ, 0xc0, !PT ;  /* 0xffff000031417812 */ /* 0x000fe200078ec0ff */
[----:B------:R-:W-:Y:S01]  /*9f80*/  IMAD.U32 R79, R51, 0x10000, RZ ;  /* 0x00010000334f7824 */ /* 0x000fe200078e00ff */
[----:B------:R-:W-:Y:S01]  /*9f90*/  LOP3.LUT R90, R88, 0xffff0000, RZ, 0xc0, !PT ;  /* 0xffff0000585a7812 */ /* 0x000fe200078ec0ff */
[----:B------:R-:W-:Y:S01]  /*9fa0*/  IMAD.U32 R49, R48, 0x10000, RZ ;  /* 0x0001000030317824 */ /* 0x000fe200078e00ff */
[----:B------:R-:W-:-:S02]  /*9fb0*/  PRMT R91, R182, 0x5432, R91 ;  /* 0x00005432b65b7816 */ /* 0x000fc4000000005b */
[----:B------:R-:W-:Y:S01]  /*9fc0*/  LOP3.LUT R64, R77, 0xffff0000, RZ, 0xc0, !PT ;  /* 0xffff00004d407812 */ /* 0x000fe200078ec0ff */
[----:B------:R-:W-:Y:S01]  /*9fd0*/  FMUL.FTZ R88, R65, R90 ;  /* 0x0000005a41587220 */ /* 0x000fe20000410000 */
[----:B------:R-:W-:Y:S01]  /*9fe0*/  LOP3.LUT R63, R45, 0xffff0000, RZ, 0xc0, !PT ;  /* 0xffff00002d3f7812 */ /* 0x000fe200078ec0ff */
[----:B------:R-:W-:Y:S01]  /*9ff0*/  IMAD.U32 R94, R91, 0x10000, RZ ;  /* 0x000100005b5e7824 */ /* 0x000fe200078e00ff */
[----:B------:R-:W-:Y:S01]  /*a000*/  PRMT R78, R175, 0x5432, R78 ;  /* 0x00005432af4e7816 */ /* 0x000fe2000000004e */
[-C--:B------:R-:W-:Y:S01]  /*a010*/  FMUL.FTZ R96, R65, R64.reuse ;  /* 0x0000004041607220 */ /* 0x080fe20000410000 */
[----:B------:R-:W-:Y:S01]  /*a020*/  PRMT R183, R183, 0x5410, R60 ;  /* 0x00005410b7b77816 */ /* 0x000fe2000000003c */
[----:B------:R-:W-:Y:S01]  /*a030*/  FFMA.FTZ R65, R63, R64, -R88 ;  /* 0x000000403f417223 */ /* 0x000fe20000010858 */
[----:B------:R-:W-:Y:S01]  /*a040*/  FMUL.FTZ R64, R79, R94 ;  /* 0x0000005e4f407220 */ /* 0x000fe20000410000 */
[----:B------:R-:W-:Y:S01]  /*a050*/  IMAD.U32 R92, R78, 0x10000, RZ ;  /* 0x000100004e5c7824 */ /* 0x000fe200078e00ff */
[----:B------:R-:W-:Y:S01]  /*a060*/  LOP3.LUT R51, R51, 0xffff0000, RZ, 0xc0, !PT ;  /* 0xffff000033337812 */ /* 0x000fe200078ec0ff */
[----:B------:R-:W-:Y:S01]  /*a070*/  FFMA.FTZ R63, R63, R90, R96 ;  /* 0x0000005a3f3f7223 */ /* 0x000fe20000010060 */
[----:B------:R-:W-:Y:S01]  /*a080*/  PRMT R59, R176, 0x5410, R59 ;  /* 0x00005410b03b7816 */ /* 0x000fe2000000003b */
[-C--:B------:R-:W-:Y:S01]  /*a090*/  FMUL.FTZ R79, R79, R92.reuse ;  /* 0x0000005c4f4f7220 */ /* 0x080fe20000410000 */
[----:B------:R-:W-:Y:S01]  /*a0a0*/  LOP3.LUT R88, R91, 0xffff0000, RZ, 0xc0, !PT ;  /* 0xffff00005b587812 */ /* 0x000fe200078ec0ff */
[----:B------:R-:W-:Y:S01]  /*a0b0*/  FFMA.FTZ R64, R67, R92, -R64 ;  /* 0x0000005c43407223 */ /* 0x000fe20000010840 */
[----:B------:R-:W-:Y:S01]  /*a0c0*/  IMAD.U32 R92, R183, 0x10000, RZ ;  /* 0x00010000b75c7824 */ /* 0x000fe200078e00ff */
[----:B------:R-:W-:Y:S01]  /*a0d0*/  LOP3.LUT R48, R48, 0xffff0000, RZ, 0xc0, !PT ;  /* 0xffff000030307812 */ /* 0x000fe200078ec0ff */
[----:B------:R-:W-:Y:S01]  /*a0e0*/  FFMA.FTZ R67, R67, R94, R79 ;  /* 0x0000005e43437223 */ /* 0x000fe2000001004f */
[----:B------:R-:W-:Y:S01]  /*a0f0*/  LOP3.LUT R78, R78, 0xffff0000, RZ, 0xc0, !PT ;  /* 0xffff00004e4e7812 */ /* 0x000fe200078ec0ff */
[----:B------:R-:W-:Y:S01]  /*a100*/  FMUL.FTZ R94, R51, R88 ;  /* 0x00000058335e7220 */ /* 0x000fe20000410000 */
[----:B------:R-:W-:Y:S01]  /*a110*/  LOP3.LUT R183, R183, 0xffff0000, RZ, 0xc0, !PT ;  /* 0xffff0000b7b77812 */ /* 0x000fe200078ec0ff */
[----:B------:R-:W-:Y:S01]  /*a120*/  IMAD.U32 R90, R59, 0x10000, RZ ;  /* 0x000100003b5a7824 */ /* 0x000fe200078e00ff */
[----:B------:R-:W-:Y:S01]  /*a130*/  LOP3.LUT R47, R47, 0xffff0000, RZ, 0xc0, !PT ;  /* 0xffff00002f2f7812 */ /* 0x000fe200078ec0ff */
[C---:B------:R-:W-:Y:S01]  /*a140*/  IMAD.U32 R45, R44.reuse, 0x10000, RZ ;  /* 0x000100002c2d7824 */ /* 0x040fe200078e00ff */
[----:B------:R-:W-:Y:S01]  /*a150*/  LOP3.LUT R59, R59, 0xffff0000, RZ, 0xc0, !PT ;  /* 0xffff00003b3b7812 */ /* 0x000fe200078ec0ff */
[-C--:B------:R-:W-:Y:S01]  /*a160*/  FMUL.FTZ R96, R51, R78.reuse ;  /* 0x0000004e33607220 */ /* 0x080fe20000410000 */
[----:B------:R-:W-:Y:S01]  /*a170*/  LOP3.LUT R44, R44, 0xffff0000, RZ, 0xc0, !PT ;  /* 0xffff00002c2c7812 */ /* 0x000fe200078ec0ff */
[----:B------:R-:W-:Y:S01]  /*a180*/  FMUL.FTZ R77, R48, R183 ;  /* 0x000000b7304d7220 */ /* 0x000fe20000410000 */
[----:B------:R-:W-:Y:S01]  /*a190*/  PRMT R61, R182, 0x5410, R61 ;  /* 0x00005410b63d7816 */ /* 0x000fe2000000003d */
[----:B------:R-:W-:Y:S01]  /*a1a0*/  FFMA.FTZ R51, R47, R78, -R94 ;  /* 0x0000004e2f337223 */ /* 0x000fe2000001085e */
[----:B------:R-:W-:Y:S01]  /*a1b0*/  FMUL.FTZ R94, R49, R92 ;  /* 0x0000005c315e7220 */ /* 0x000fe20000410000 */
[----:B------:R-:W-:Y:S01]  /*a1c0*/  PRMT R58, R175, 0x5410, R58 ;  /* 0x00005410af3a7816 */ /* 0x000fe2000000003a */
[----:B------:R-:W-:Y:S01]  /*a1d0*/  FMUL.FTZ R49, R49, R90 ;  /* 0x0000005a31317220 */ /* 0x000fe20000410000 */
[-C--:B------:R-:W-:Y:S01]  /*a1e0*/  FMUL.FTZ R79, R48, R59.reuse ;  /* 0x0000003b304f7220 */ /* 0x080fe20000410000 */
[----:B------:R-:W-:Y:S01]  /*a1f0*/  LOP3.LUT R76, R46, 0xffff0000, RZ, 0xc0, !PT ;  /* 0xffff00002e4c7812 */ /* 0x000fe200078ec0ff */
[----:B------:R-:W-:Y:S01]  /*a200*/  FFMA.FTZ R48, R44, R59, -R77 ;  /* 0x0000003b2c307223 */ /* 0x000fe2000001084d */
[----:B------:R-:W-:-:S02]  /*a210*/  IMAD.U32 R46, R50, 0x10000, RZ ;  /* 0x00010000322e7824 */ /* 0x000fc400078e00ff */
[----:B------:R-:W-:Y:S01]  /*a220*/  FFMA.FTZ R78, R47, R88, R96 ;  /* 0x000000582f4e7223 */ /* 0x000fe20000010060 */
[----:B------:R-:W-:Y:S01]  /*a230*/  IMAD.U32 R77, R61, 0x10000, RZ ;  /* 0x000100003d4d7824 */ /* 0x000fe200078e00ff */
[----:B------:R-:W-:Y:S01]  /*a240*/  LOP3.LUT R50, R50, 0xffff0000, RZ, 0xc0, !PT ;  /* 0xffff000032327812 */ /* 0x000fe200078ec0ff */
[----:B------:R-:W-:Y:S01]  /*a250*/  FFMA.FTZ R47, R45, R90, -R94 ;  /* 0x0000005a2d2f7223 */ /* 0x000fe2000001085e */
[----:B------:R-:W-:Y:S01]  /*a260*/  LOP3.LUT R61, R61, 0xffff0000, RZ, 0xc0, !PT ;  /* 0xffff00003d3d7812 */ /* 0x000fe200078ec0ff */
[----:B------:R-:W-:Y:S01]  /*a270*/  FFMA.FTZ R45, R45, R92, R49 ;  /* 0x0000005c2d2d7223 */ /* 0x000fe20000010031 */
[C---:B------:R-:W-:Y:S01]  /*a280*/  LOP3.LUT R59, R58.reuse, 0xffff0000, RZ, 0xc0, !PT ;  /* 0xffff00003a3b7812 */ /* 0x040fe200078ec0ff */
[----:B------:R-:W-:Y:S02]  /*a290*/  IMAD.U32 R49, R58, 0x10000, RZ ;  /* 0x000100003a317824 */ /* 0x000fe400078e00ff */
[C---:B------:R-:W-:Y:S01]  /*a2a0*/  FFMA.FTZ R60, R62.reuse, R93, -R95 ;  /* 0x0000005d3e3c7223 */ /* 0x040fe2000001085f */
[----:B------:R-:W-:Y:S01]  /*a2b0*/  FFMA.FTZ R62, R62, R89, R97 ;  /* 0x000000593e3e7223 */ /* 0x000fe20000010061 */
        /* <DEDUP_REMOVED lines=21> */
[----:B------:R-:W-:Y:S02]  /*a410*/  IMAD.MOV.U32 R50, RZ, RZ, R66 ;  /* 0x000000ffff327224 */ /* 0x000fe400078e0042 */
[----:B------:R-:W-:-:S07]  /*a420*/  IMAD.MOV.U32 R51, RZ, RZ, R67 ;  /* 0x000000ffff337224 */ /* 0x000fce00078e0043 */
.L_x_6760:
[----:B------:R-:W-:Y:S05]  /*a430*/  BSYNC B2 ;  /* 0x0000000000027941 */ /* 0x000fea0003800000 */
.L_x_6759:
        /* <DEDUP_REMOVED lines=12> */
.L_x_6758:
[----:B------:R-:W-:Y:S05]  /*a500*/  BSYNC B1 ;  /* 0x0000000000017941 */ /* 0x000fea0003800000 */
.L_x_6757:
        /* <DEDUP_REMOVED lines=38> */
[----:B------:R-:W-:Y:S01]  /*a770*/  SHF.R.U32.HI R70, RZ, 0x10, R73 ;  /* 0x00000010ff467819 */ /* 0x000fe20000011649 */
[----:B0-----:R-:W-:Y:S01]  /*a780*/  IMAD.U32 R62, R45, 0x10000, RZ ;  /* 0x000100002d3e7824 */ /* 0x001fe200078e00ff */
[--C-:B------:R-:W-:Y:S01]  /*a790*/  SHF.R.U64 R78, R68, 0x10, R69.reuse ;  /* 0x00000010444e7819 */ /* 0x100fe20000001245 */
[----:B------:R-:W-:Y:S01]  /*a7a0*/  IMAD.U32 R68, R51, 0x10000, RZ ;  /* 0x0001000033447824 */ /* 0x000fe200078e00ff */
[----:B------:R-:W-:Y:S01]  /*a7b0*/  SHF.R.U32.HI R76, RZ, 0x10, R69 ;  /* 0x00000010ff4c7819 */ /* 0x000fe20000011645 */
[----:B------:R-:W-:Y:S01]  /*a7c0*/  IMAD.U32 R66, R47, 0x10000, RZ ;  /* 0x000100002f427824 */ /* 0x000fe200078e00ff */
[----:B------:R-:W-:Y:S01]  /*a7d0*/  PRMT R70, R173, 0x5432, R70 ;  /* 0x00005432ad467816 */ /* 0x000fe20000000046 */
[----:B------:R-:W-:Y:S01]  /*a7e0*/  IMAD.U32 R58, R44, 0x10000, RZ ;  /* 0x000100002c3a7824 */ /* 0x000fe200078e00ff */
[----:B------:R-:W-:-:S02]  /*a7f0*/  PRMT R67, R171, 0x5410, R78 ;  /* 0x00005410ab437816 */ /* 0x000fc4000000004e */
[----:B------:R-:W-:Y:S01]  /*a800*/  SHF.R.U32.HI R69, RZ, 0x10, R71 ;  /* 0x00000010ff457819 */ /* 0x000fe20000011647 */
[----:B------:R-:W-:Y:S01]  /*a810*/  IMAD.U32 R71, R70, 0x10000, RZ ;  /* 0x0001000046477824 */ /* 0x000fe200078e00ff */
[----:B------:R-:W-:Y:S02]  /*a820*/  SHF.R.U64 R60, R72, 0x10, R73 ;  /* 0x00000010483c7819 */ /* 0x000fe40000001249 */
[----:B------:R-:W-:Y:S02]  /*a830*/  PRMT R171, R171, 0x5432, R76 ;  /* 0x00005432abab7816 */ /* 0x000fe4000000004c */
[--C-:B------:R-:W-:Y:S02]  /*a840*/  SHF.R.U64 R73, R74, 0x10, R75.reuse ;  /* 0x000000104a497819 */ /* 0x100fe4000000124b */
[----:B------:R-:W-:Y:S02]  /*a850*/  SHF.R.U32.HI R75, RZ, 0x10, R75 ;  /* 0x00000010ff4b7819 */ /* 0x000fe4000001164b */
[----:B------:R-:W-:-:S02]  /*a860*/  LOP3.LUT R65, R51, 0xffff0000, RZ, 0xc0, !PT ;  /* 0xffff000033417812 */ /* 0x000fc400078ec0ff */
[C---:B------:R-:W-:Y:S02]  /*a870*/  PRMT R51, R170.reuse, 0x5410, R77 ;  /* 0x00005410aa337816 */ /* 0x040fe4000000004d */
[----:B------:R-:W-:Y:S01]  /*a880*/  PRMT R170, R170, 0x5432, R69 ;  /* 0x00005432aaaa7816 */ /* 0x000fe20000000045 */
[----:B------:R-:W-:Y:S01]  /*a890*/  IMAD.U32 R69, R171, 0x10000, RZ ;  /* 0x00010000ab457824 */ /* 0x000fe200078e00ff */
[----:B------:R-:W-:Y:S02]  /*a8a0*/  PRMT R173, R173, 0x5410, R60 ;  /* 0x00005410adad7816 */ /* 0x000fe4000000003c */
[----:B------:R-:W-:Y:S01]  /*a8b0*/  PRMT R60, R172, 0x5410, R73 ;  /* 0x00005410ac3c7816 */ /* 0x000fe20000000049 */
[----:B------:R-:W-:Y:S01]  /*a8c0*/  FMUL.FTZ R73, R61, R71 ;  /* 0x000000473d497220 */ /* 0x000fe20000410000 */
[----:B------:R-:W-:Y:S01]  /*a8d0*/  LOP3.LUT R64, R49, 0xffff0000, RZ, 0xc0, !PT ;  /* 0xffff000031407812 */ /* 0x000fe200078ec0ff */
[----:B------:R-:W-:Y:S01]  /*a8e0*/  IMAD.U32 R49, R48, 0x10000, RZ ;  /* 0x0001000030317824 */ /* 0x000fe200078e00ff */
[----:B------:R-:W-:Y:S01]  /*a8f0*/  PRMT R172, R172, 0x5432, R75 ;  /* 0x00005432acac7816 */ /* 0x000fe2000000004b */
[-C--:B------:R-:W-:Y:S01]  /*a900*/  FMUL.FTZ R75, R61, R69.reuse ;  /* 0x000000453d4b7220 */ /* 0x080fe20000410000 */
[----:B------:R-:W-:Y:S01]  /*a910*/  LOP3.LUT R70, R70, 0xffff0000, RZ, 0xc0, !PT ;  /* 0xffff000046467812 */ /* 0x000fe200078ec0ff */
[----:B------:R-:W-:Y:S01]  /*a920*/  FFMA.FTZ R61, R62, R69, -R73 ;  /* 0x000000453e3d7223 */ /* 0x000fe20000010849 */
[----:B------:R-:W-:Y:S01]  /*a930*/  LOP3.LUT R171, R171, 0xffff0000, RZ, 0xc0, !PT ;  /* 0xffff0000abab7812 */ /* 0x000fe200078ec0ff */
[----:B------:R-:W-:Y:S01]  /*a940*/  IMAD.U32 R73, R172, 0x10000, RZ ;  /* 0x00010000ac497824 */ /* 0x000fe200078e00ff */
[----:B------:R-:W-:Y:S01]  /*a950*/  LOP3.LUT R63, R45, 0xffff0000, RZ, 0xc0, !PT ;  /* 0xffff00002d3f7812 */ /* 0x000fe200078ec0ff */
[----:B------:R-:W-:Y:S01]  /*a960*/  FMUL.FTZ R72, R64, R70 ;  /* 0x0000004640487220 */ /* 0x000fe20000410000 */
[----:B------:R-:W-:-:S02]  /*a970*/  IMAD.U32 R69, R170, 0x10000, RZ ;  /* 0x00010000aa457824 */ /* 0x000fc400078e00ff */
[----:B------:R-:W-:Y:S01]  /*a980*/  FFMA.FTZ R62, R62, R71, R75 ;  /* 0x000000473e3e7223 */ /* 0x000fe2000001004b */
[-C--:B------:R-:W-:Y:S01]  /*a990*/  FMUL.FTZ R74, R64, R171.reuse ;  /* 0x000000ab404a7220 */ /* 0x080fe20000410000 */
[----:B------:R-:W-:Y:S01]  /*a9a0*/  FFMA.FTZ R64, R63, R171, -R72 ;  /* 0x000000ab3f407223 */ /* 0x000fe20000010848 */
[----:B------:R-:W-:Y:S01]  /*a9b0*/  FMUL.FTZ R71, R68, R73 ;  /* 0x0000004944477220 */ /* 0x000fe20000410000 */
[----:B------:R-:W-:Y:S01]  /*a9c0*/  LOP3.LUT R172, R172, 0xffff0000, RZ, 0xc0, !PT ;  /* 0xffff0000acac7812 */ /* 0x000fe200078ec0ff */
[-C--:B------:R-:W-:Y:S01]  /*a9d0*/  FMUL.FTZ R72, R68, R69.reuse ;  /* 0x0000004544487220 */ /* 0x080fe20000410000 */
[----:B------:R-:W-:Y:S01]  /*a9e0*/  LOP3.LUT R59, R47, 0xffff0000, RZ, 0xc0, !PT ;  /* 0xffff00002f3b7812 */ /* 0x000fe200078ec0ff */
[----:B------:R-:W-:Y:S01]  /*a9f0*/  FFMA.FTZ R63, R63, R70, R74 ;  /* 0x000000463f3f7223 */ /* 0x000fe2000001004a */
[----:B------:R-:W-:Y:S01]  /*aa00*/  FFMA.FTZ R68, R66, R69, -R71 ;  /* 0x0000004542447223 */ /* 0x000fe20000010847 */
[----:B------:R-:W-:Y:S01]  /*aa10*/  LOP3.LUT R170, R170, 0xffff0000, RZ, 0xc0, !PT ;  /* 0xffff0000aaaa7812 */ /* 0x000fe200078ec0ff */
[----:B------:R-:W-:Y:S01]  /*aa20*/  FFMA.FTZ R72, R66, R73, R72 ;  /* 0x0000004942487223 */ /* 0x000fe20000010048 */
[----:B------:R-:W-:Y:S01]  /*aa30*/  FMUL.FTZ R70, R65, R172 ;  /* 0x000000ac41467220 */ /* 0x000fe20000410000 */
[----:B------:R-:W-:Y:S01]  /*aa40*/  IMAD.U32 R69, R173, 0x10000, RZ ;  /* 0x00010000ad457824 */ /* 0x000fe200078e00ff */
[----:B------:R-:W-:Y:S01]  /*aa50*/  LOP3.LUT R48, R48, 0xffff0000, RZ, 0xc0, !PT ;  /* 0xffff000030307812 */ /* 0x000fe200078ec0ff */
[----:B------:R-:W-:Y:S01]  /*aa60*/  IMAD.U32 R66, R67, 0x10000, RZ ;  /* 0x0001000043427824 */ /* 0x000fe200078e00ff */
[----:B------:R-:W-:Y:S01]  /*aa70*/  LOP3.LUT R173, R173, 0xffff0000, RZ, 0xc0, !PT ;  /* 0xffff0000adad7812 */ /* 0x000fe200078ec0ff */
[-C--:B------:R-:W-:Y:S01]  /*aa80*/  FMUL.FTZ R74, R65, R170.reuse ;  /* 0x000000aa414a7220 */ /* 0x080fe20000410000 */
[----:B------:R-:W-:Y:S01]  /*aa90*/  FFMA.FTZ R71, R59, R170, -R70 ;  /* 0x000000aa3b477223 */ /* 0x000fe20000010846 */
[----:B------:R-:W-:Y:S01]  /*aaa0*/  LOP3.LUT R44, R44, 0xffff0000, RZ, 0xc0, !PT ;  /* 0xffff00002c2c7812 */ /* 0x000fe200078ec0ff */
[----:B------:R-:W-:Y:S01]  /*aab0*/  FMUL.FTZ R65, R49, R69 ;  /* 0x0000004531417220 */ /* 0x000fe20000410000 */
[----:B------:R-:W-:Y:S01]  /*aac0*/  LOP3.LUT R67, R67, 0xffff0000, RZ, 0xc0, !PT ;  /* 0xffff000043437812 */ /* 0x000fe200078ec0ff */
[-C--:B------:R-:W-:Y:S01]  /*aad0*/  FMUL.FTZ R70, R49, R66.reuse ;  /* 0x0000004231467220 */ /* 0x080fe20000410000 */
[----:B------:R-:W-:Y:S01]  /*aae0*/  FMUL.FTZ R49, R48, R173 ;  /* 0x000000ad30317220 */ /* 0x000fe20000410000 */
[----:B------:R-:W-:Y:S01]  /*aaf0*/  FFMA.FTZ R65, R58, R66, -R65 ;  /* 0x000000423a417223 */ /* 0x000fe20000010841 */
[----:B------:R-:W-:-:S02]  /*ab00*/  IMAD.U32 R45, R46, 0x10000, RZ ;  /* 0x000100002e2d7824 */ /* 0x000fc400078e00ff */
[----:B------:R-:W-:Y:S01]  /*ab10*/  FFMA.FTZ R70, R58, R69, R70 ;  /* 0x000000453a467223 */ /* 0x000fe20000010046 */
[----:B------:R-:W-:Y:S01]  /*ab20*/  LOP3.LUT R47, R46, 0xffff0000, RZ, 0xc0, !PT ;  /* 0xffff00002e2f7812 */ /* 0x000fe200078ec0ff */
[----:B------:R-:W-:Y:S01]  /*ab30*/  FFMA.FTZ R73, R59, R172, R74 ;  /* 0x000000ac3b497223 */ /* 0x000fe2000001004a */
[-C--:B------:R-:W-:Y:S01]  /*ab40*/  FFMA.FTZ R58, R44, R67.reuse, -R49 ;  /* 0x000000432c3a7223 */ /* 0x080fe20000010831 */
[----:B------:R-:W-:Y:S02]  /*ab50*/  IMAD.U32 R46, R50, 0x10000, RZ ;  /* 0x00010000322e7824 */ /* 0x000fe400078e00ff */
[----:B------:R-:W-:Y:S01]  /*ab60*/  FMUL.FTZ R59, R48, R67 ;  /* 0x00000043303b7220 */ /* 0x000fe20000410000 */
[----:B------:R-:W-:Y:S01]  /*ab70*/  IMAD.U32 R49, R60, 0x10000, RZ ;  /* 0x000100003c317824 */ /* 0x000fe200078e00ff */
[----:B------:R-:W-:Y:S01]  /*ab80*/  LOP3.LUT R50, R50, 0xffff0000, RZ, 0xc0, !PT ;  /* 0xffff000032327812 */ /* 0x000fe200078ec0ff */
[C---:B------:R-:W-:Y:S01]  /*ab90*/  IMAD.U32 R48, R51.reuse, 0x10000, RZ ;  /* 0x0001000033307824 */ /* 0x040fe200078e00ff */
[----:B------:R-:W-:Y:S01]  /*aba0*/  LOP3.LUT R60, R60, 0xffff0000, RZ, 0xc0, !PT ;  /* 0xffff00003c3c7812 */ /* 0x000fe200078ec0ff */
[----:B------:R-:W-:Y:S01]  /*abb0*/  FFMA.FTZ R59, R44, R173, R59 ;  /* 0x000000ad2c3b7223 */ /* 0x000fe2000001003b */
[----:B------:R-:W-:Y:S01]  /*abc0*/  LOP3.LUT R51, R51, 0xffff0000, RZ, 0xc0, !PT ;  /* 0xffff000033337812 */ /* 0x000fe200078ec0ff */
[C---:B------:R-:W-:Y:S01]  /*abd0*/  FMUL.FTZ R44, R46.reuse, R49 ;  /* 0x000000312e2c7220 */ /* 0x040fe20000410000 */
[----:B------:R-:W-:Y:S01]  /*abe0*/  FMUL.FTZ R46, R46, R48 ;  /* 0x000000302e2e7220 */ /* 0x000fe20000410000 */
[C---:B------:R-:W-:Y:S01]  /*abf0*/  FMUL.FTZ R66, R50.reuse, R60 ;  /* 0x0000003c32427220 */ /* 0x040fe20000410000 */
[----:B------:R-:W-:Y:S01]  /*ac00*/  F2FP.BF16.F32.PACK_AB R72, R73, R72 ;  /* 0x000000484948723e */ /* 0x000fe200000010ff */
[-C--:B------:R-:W-:Y:S01]  /*ac10*/  FMUL.FTZ R67, R50, R51.reuse ;  /* 0x0000003332437220 */ /* 0x080fe20000410000 */
[----:B------:R-:W-:Y:S01]  /*ac20*/  FFMA.FTZ R44, R45, R48, -R44 ;  /* 0x000000302d2c7223 */ /* 0x000fe2000001082c */
[----:B------:R-:W-:Y:S01]  /*ac30*/  FFMA.FTZ R51, R47, R51, -R66 ;  /* 0x000000332f337223 */ /* 0x000fe20000010842 */
[----:B------:R-:W-:Y:S01]  /*ac40*/  FFMA.FTZ R46, R45, R49, R46 ;  /* 0x000000312d2e7223 */ /* 0x000fe2000001002e */
[----:B------:R-:W-:Y:S01]  /*ac50*/  FFMA.FTZ R67, R47, R60, R67 ;  /* 0x0000003c2f437223 */ /* 0x000fe20000010043 */
[----:B------:R-:W-:-:S02]  /*ac60*/  F2FP.BF16.F32.PACK_AB R58, R58, R65 ;  /* 0x000000413a3a723e */ /* 0x000fc400000010ff */
        /* <DEDUP_REMOVED lines=10> */
.L_x_6764:
[----:B------:R-:W-:Y:S05]  /*ad10*/  BSYNC B2 ;  /* 0x0000000000027941 */ /* 0x000fea0003800000 */
.L_x_6763:
        /* <DEDUP_REMOVED lines=12> */
.L_x_6762:
[----:B------:R-:W-:Y:S05]  /*ade0*/  BSYNC B1 ;  /* 0x0000000000017941 */ /* 0x000fea0003800000 */
.L_x_6761:
[----:B0-----:R-:W-:Y:S02]  /*adf0*/  VIADD R45, R22, 0xa0 ;  /* 0x000000a0162d7836 */ /* 0x001fe40000000000 */
[-C--:B--2---:R-:W-:Y:S02]  /*ae00*/  IMAD R44, R148, R138.reuse, RZ ;  /* 0x0000008a942c7224 */ /* 0x084fe400078e02ff */
[C---:B------:R-:W-:Y:S01]  /*ae10*/  IMAD.WIDE.U32 R136, R45.reuse, R138, R136 ;  /* 0x0000008a2d887225 */ /* 0x040fe200078e0088 */
[----:B------:R-:W-:-:S03]  /*ae20*/  ISETP.GE.OR P4, PT, R45, R4, P0 ;  /* 0x000000042d00720c */ /* 0x000fc60000786670 */
[----:B------:R-:W-:-:S10]  /*ae30*/  IMAD R139, R45, R139, R44 ;  /* 0x0000008b2d8b7224 */ /* 0x000fd400078e022c */
[----:B------:R-:W-:Y:S05]  /*ae40*/  @P4 BRA `(.L_x_6731) ;  /* 0x0000001000804947 */ /* 0x000fea0003800000 */
[----:B------:R-:W2:Y:S01]  /*ae50*/  LDL R45, [R1] ;  /* 0x00000000012d7983 */ /* 0x000ea20000100800 */
[----:B------:R-:W0:Y:S03]  /*ae60*/  LDC.64 R52, c[0x0][0x2e8] ;  /* 0x0000ba00ff347b82 */ /* 0x000e260000000a00 */
[----:B------:R-:W3:Y:S01]  /*ae70*/  LDL R46, [R1+0x50] ;  /* 0x00005000012e7983 */ /* 0x000ee20000100800 */
[----:B------:R-:W-:Y:S01]  /*ae80*/  IMAD.IADD R56, R137, 0x1, R139 ;  /* 0x0000000189387824 */ /* 0x000fe200078e028b */
[----:B------:R-:W-:Y:S01]  /*ae90*/  IADD3 R44, P4, P5, R100, R136, R21 ;  /* 0x00000088642c7210 */ /* 0x000fe20007d9e015 */
[----:B------:R-:W-:Y:S01]  /*aea0*/  VIADD R47, R22, 0xa0 ;  /* 0x000000a0162f7836 */ /* 0x000fe20000000000 */
[----:B------:R-:W-:Y:S03]  /*aeb0*/  BSSY B1, `(.L_x_6765) ;  /* 0x0000075000017945 */ /* 0x000fe60003800000 */
[----:B------:R-:W-:-:S05]  /*aec0*/  IMAD.SHL.U32 R47, R47, 0x40, RZ ;  /* 0x000000402f2f7824 */ /* 0x000fca00078e00ff */
[----:B------:R-:W-:Y:S02]  /*aed0*/  LOP3.LUT R47, R47, 0x1c0, RZ, 0xc0, !PT ;  /* 0x000001c02f2f7812 */ /* 0x000fe400078ec0ff */
[----:B--2---:R-:W-:Y:S02]  /*aee0*/  LOP3.LUT P6, RZ, R45, 0x1, RZ, 0xc0, !PT ;  /* 0x000000012dff7812 */ /* 0x004fe400078cc0ff */
[----:B------:R-:W-:Y:S02]  /*aef0*/  IADD3.X R45, R15, R56, R8, P4, P5 ;  /* 0x000000380f2d7210 */ /* 0x000fe400027ea408 */
[C---:B0-----:R-:W-:Y:S02]  /*af00*/  LEA R54, P4, R44.reuse, R52, 0x1 ;  /* 0x000000342c367211 */ /* 0x041fe400078808ff */
[----:B------:R-:W-:Y:S02]  /*af10*/  SEL R155, R43, R155, !P6 ;  /* 0x0000009b2b9b7207 */ /* 0x000fe40007000000 */
[----:B------:R-:W-:-:S02]  /*af20*/  LEA.HI.X R55, R44, R53, R45, 0x1, P4 ;  /* 0x000000352c377211 */ /* 0x000fc400020f0c2d */
[----:B------:R-:W-:-:S04]  /*af30*/  SHF.R.S32.HI R44, RZ, 0x1f, R155 ;  /* 0x0000001fff2c7819 */ /* 0x000fc8000001149b */
[----:B------:R-:W-:-:S04]  /*af40*/  LEA.HI R44, R44, R155, RZ, 0x4 ;  /* 0x0000009b2c2c7211 */ /* 0x000fc800078f20ff */
[----:B------:R-:W-:-:S04]  /*af50*/  LEA.HI.SX32 R44, R44, R9, 0x1c ;  /* 0x000000092c2c7211 */ /* 0x000fc800078fe2ff */
[----:B------:R-:W-:Y:S01]  /*af60*/  SHF.R.S32.HI R45, RZ, 0x1f, R44 ;  /* 0x0000001fff2d7819 */ /* 0x000fe2000001142c */
[----:B------:R-:W-:-:S03]  /*af70*/  IMAD.SHL.U32 R57, R44, 0x8, RZ ;  /* 0x000000082c397824 */ /* 0x000fc600078e00ff */
[----:B------:R-:W-:-:S04]  /*af80*/  LEA.HI R45, R45, R44, RZ, 0x3 ;  /* 0x0000002c2d2d7211 */ /* 0x000fc800078f18ff */
[----:B------:R-:W-:Y:S02]  /*af90*/  SHF.R.S32.HI R44, RZ, 0x3, R45 ;  /* 0x00000003ff2c7819 */ /* 0x000fe4000001142d */
[----:B------:R-:W-:-:S03]  /*afa0*/  LOP3.LUT R45, R47, 0x38, R57, 0xf8, !PT ;  /* 0x000000382f2d7812 */ /* 0x000fc600078ef839 */
[----:B---3--:R-:W-:Y:S01]  /*afb0*/  IMAD R44, R44, 0x2c00, R46 ;  /* 0x00002c002c2c7824 */ /* 0x008fe200078e022e */
        /* <DEDUP_REMOVED lines=13> */
[----:B------:R-:W-:Y:S01]  /*b090*/  SHF.R.U32.HI R81, RZ, 0x10, R81 ;  /* 0x00000010ff517819 */ /* 0x000fe20000011651 */
[----:B------:R-:W-:Y:S01]  /*b0a0*/  IMAD.U32 R65, R51, 0x10000, RZ ;  /* 0x0001000033417824 */ /* 0x000fe200078e00ff */
[----:B------:R-:W-:Y:S01]  /*b0b0*/  PRMT R66, R168, 0x5432, R67 ;  /* 0x00005432a8427816 */ /* 0x000fe20000000043 */
[----:B------:R-:W-:Y:S01]  /*b0c0*/  IMAD.U32 R61, R47, 0x10000, RZ ;  /* 0x000100002f3d7824 */ /* 0x000fe200078e00ff */
[----:B------:R-:W-:Y:S01]  /*b0d0*/  PRMT R69, R166, 0x5432, R69 ;  /* 0x00005432a6457816 */ /* 0x000fe20000000045 */
[----:B------:R-:W-:Y:S01]  /*b0e0*/  IMAD.U32 R58, R44, 0x10000, RZ ;  /* 0x000100002c3a7824 */ /* 0x000fe200078e00ff */
[----:B------:R-:W-:-:S02]  /*b0f0*/  SHF.R.U64 R68, R82, 0x10, R83 ;  /* 0x0000001052447819 */ /* 0x000fc40000001253 */
[----:B------:R-:W-:Y:S01]  /*b100*/  PRMT R168, R168, 0x5410, R81 ;  /* 0x00005410a8a87816 */ /* 0x000fe20000000051 */
[----:B------:R-:W-:Y:S01]  /*b110*/  IMAD.U32 R70, R69, 0x10000, RZ ;  /* 0x0001000045467824 */ /* 0x000fe200078e00ff */
[----:B------:R-:W-:Y:S02]  /*b120*/  SHF.R.U64 R71, R84, 0x10, R85 ;  /* 0x0000001054477819 */ /* 0x000fe40000001255 */
[--C-:B------:R-:W-:Y:S02]  /*b130*/  SHF.R.U64 R72, R86, 0x10, R87.reuse ;  /* 0x0000001056487819 */ /* 0x100fe40000001257 */
[----:B------:R-:W-:Y:S02]  /*b140*/  SHF.R.U32.HI R86, RZ, 0x10, R87 ;  /* 0x00000010ff567819 */ /* 0x000fe40000011657 */
[----:B------:R-:W-:Y:S01]  /*b150*/  PRMT R67, R169, 0x5432, R68 ;  /* 0x00005432a9437816 */ /* 0x000fe20000000044 */
[----:B------:R-:W-:Y:S01]  /*b160*/  IMAD.U32 R68, R168, 0x10000, RZ ;  /* 0x00010000a8447824 */ /* 0x000fe200078e00ff */
[----:B------:R-:W-:-:S02]  /*b170*/  SHF.R.U32.HI R82, RZ, 0x10, R83 ;  /* 0x00000010ff527819 */ /* 0x000fc40000011653 */
[----:B------:R-:W-:Y:S01]  /*b180*/  PRMT R166, R166, 0x5410, R71 ;  /* 0x00005410a6a67816 */ /* 0x000fe20000000047 */
[----:B------:R-:W-:Y:S01]  /*b190*/  FMUL.FTZ R74, R63, R68 ;  /* 0x000000443f4a7220 */ /* 0x000fe20000410000 */
[----:B------:R-:W-:Y:S01]  /*b1a0*/  PRMT R71, R167, 0x5432, R72 ;  /* 0x00005432a7477816 */ /* 0x000fe20000000048 */
[-C--:B------:R-:W-:Y:S01]  /*b1b0*/  FMUL.FTZ R72, R63, R70.reuse ;  /* 0x000000463f487220 */ /* 0x080fe20000410000 */
[----:B------:R-:W-:Y:S01]  /*b1c0*/  PRMT R167, R167, 0x5410, R86 ;  /* 0x00005410a7a77816 */ /* 0x000fe20000000056 */
[----:B------:R-:W-:Y:S01]  /*b1d0*/  FFMA.FTZ R74, R59, R70, R74 ;  /* 0x000000463b4a7223 */ /* 0x000fe2000001004a */
[----:B------:R-:W-:Y:S01]  /*b1e0*/  PRMT R169, R169, 0x5410, R82 ;  /* 0x00005410a9a97816 */ /* 0x000fe20000000052 */
[----:B------:R-:W-:Y:S01]  /*b1f0*/  FFMA.FTZ R73, R59, R68, -R72 ;  /* 0x000000443b497223 */ /* 0x000fe20000010848 */
[----:B------:R-:W-:Y:S01]  /*b200*/  LOP3.LUT R64, R49, 0xffff0000, RZ, 0xc0, !PT ;  /* 0xffff000031407812 */ /* 0x000fe200078ec0ff */
[----:B------:R-:W-:Y:S01]  /*b210*/  IMAD.U32 R72, R167, 0x10000, RZ ;  /* 0x00010000a7487824 */ /* 0x000fe200078e00ff */
[----:B------:R-:W-:Y:S01]  /*b220*/  LOP3.LUT R69, R69, 0xffff0000, RZ, 0xc0, !PT ;  /* 0xffff000045457812 */ /* 0x000fe200078ec0ff */
[----:B------:R-:W-:Y:S01]  /*b230*/  IMAD.U32 R68, R169, 0x10000, RZ ;  /* 0x00010000a9447824 */ /* 0x000fe200078e00ff */
[----:B------:R-:W-:Y:S01]  /*b240*/  LOP3.LUT R63, R168, 0xffff0000, RZ, 0xc0, !PT ;  /* 0xffff0000a83f7812 */ /* 0x000fe200078ec0ff */
[----:B------:R-:W-:Y:S01]  /*b250*/  FMUL.FTZ R70, R65, R72 ;  /* 0x0000004841467220 */ /* 0x000fe20000410000 */
[----:B------:R-:W-:Y:S01]  /*b260*/  LOP3.LUT R60, R45, 0xffff0000, RZ, 0xc0, !PT ;  /* 0xffff00002d3c7812 */ /* 0x000fe200078ec0ff */
[C---:B------:R-:W-:Y:S01]  /*b270*/  FMUL.FTZ R75, R64.reuse, R69 ;  /* 0x00000045404b7220 */ /* 0x040fe20000410000 */
[----:B------:R-:W-:Y:S01]  /*b280*/  LOP3.LUT R51, R51, 0xffff0000, RZ, 0xc0, !PT ;  /* 0xffff000033337812 */ /* 0x000fe200078ec0ff */
[-C--:B------:R-:W-:Y:S01]  /*b290*/  FMUL.FTZ R59, R64, R63.reuse ;  /* 0x0000003f403b7220 */ /* 0x080fe20000410000 */
[----:B------:R-:W-:Y:S01]  /*b2a0*/  LOP3.LUT R167, R167, 0xffff0000, RZ, 0xc0, !PT ;  /* 0xffff0000a7a77812 */ /* 0x000fe200078ec0ff */
[----:B------:R-:W-:Y:S01]  /*b2b0*/  FMUL.FTZ R65, R65, R68 ;  /* 0x0000004441417220 */ /* 0x000fe20000410000 */
[----:B------:R-:W-:Y:S01]  /*b2c0*/  LOP3.LUT R169, R169, 0xffff0000, RZ, 0xc0, !PT ;  /* 0xffff0000a9a97812 */ /* 0x000fe200078ec0ff */
[C---:B------:R-:W-:Y:S01]  /*b2d0*/  FFMA.FTZ R64, R60.reuse, R63, -R75 ;  /* 0x0000003f3c407223 */ /* 0x040fe2000001084b */
[----:B------:R-:W-:Y:S01]  /*b2e0*/  FFMA.FTZ R69, R60, R69, R59 ;  /* 0x000000453c457223 */ /* 0x000fe2000001003b */
[----:B------:R-:W-:-:S02]  /*b2f0*/  IMAD.U32 R49, R48, 0x10000, RZ ;  /* 0x0001000030317824 */ /* 0x000fc400078e00ff */
[C---:B------:R-:W-:Y:S01]  /*b300*/  FFMA.FTZ R70, R61.reuse, R68, -R70 ;  /* 0x000000443d467223 */ /* 0x040fe20000010846 */
[----:B------:R-:W-:Y:S02]  /*b310*/  IMAD.U32 R60, R166, 0x10000, RZ ;  /* 0x00010000a63c7824 */ /* 0x000fe400078e00ff */
[----:B------:R-:W-:Y:S01]  /*b320*/  FFMA.FTZ R65, R61, R72, R65 ;  /* 0x000000483d417223 */ /* 0x000fe20000010041 */
[----:B------:R-:W-:Y:S01]  /*b330*/  IMAD.U32 R59, R66, 0x10000, RZ ;  /* 0x00010000423b7824 */ /* 0x000fe200078e00ff */
[----:B------:R-:W-:Y:S01]  /*b340*/  LOP3.LUT R62, R47, 0xffff0000, RZ, 0xc0, !PT ;  /* 0xffff00002f3e7812 */ /* 0x000fe200078ec0ff */
[C---:B------:R-:W-:Y:S01]  /*b350*/  FMUL.FTZ R61, R51.reuse, R167 ;  /* 0x000000a7333d7220 */ /* 0x040fe20000410000 */
[----:B------:R-:W-:Y:S01]  /*b360*/  FMUL.FTZ R63, R51, R169 ;  /* 0x000000a9333f7220 */ /* 0x000fe20000410000 */
[----:B------:R-:W-:Y:S01]  /*b370*/  LOP3.LUT R48, R48, 0xffff0000, RZ, 0xc0, !PT ;  /* 0xffff000030307812 */ /* 0x000fe200078ec0ff */
[C---:B------:R-:W-:Y:S01]  /*b380*/  FMUL.FTZ R51, R49.reuse, R60 ;  /* 0x0000003c31337220 */ /* 0x040fe20000410000 */
[----:B------:R-:W-:Y:S01]  /*b390*/  LOP3.LUT R166, R166, 0xffff0000, RZ, 0xc0, !PT ;  /* 0xffff0000a6a67812 */ /* 0x000fe200078ec0ff */
        /* <DEDUP_REMOVED lines=8> */
[----:B------:R-:W-:-:S02]  /*b420*/  IMAD.U32 R47, R50, 0x10000, RZ ;  /* 0x00010000322f7824 */ /* 0x000fc400078e00ff */
[-C--:B------:R-:W-:Y:S01]  /*b430*/  FMUL.FTZ R60, R48, R66.reuse ;  /* 0x00000042303c7220 */ /* 0x080fe20000410000 */
[----:B------:R-:W-:Y:S01]  /*b440*/  IMAD.U32 R49, R71, 0x10000, RZ ;  /* 0x0001000047317824 */ /* 0x000fe200078e00ff */
[----:B------:R-:W-:Y:S01]  /*b450*/  LOP3.LUT R50, R50, 0xffff0000, RZ, 0xc0, !PT ;  /* 0xffff000032327812 */ /* 0x000fe200078ec0ff */
[----:B------:R-:W-:Y:S01]  /*b460*/  IMAD.U32 R48, R67, 0x10000, RZ ;  /* 0x0001000043307824 */ /* 0x000fe200078e00ff */
[----:B------:R-:W-:Y:S01]  /*b470*/  LOP3.LUT R71, R71, 0xffff0000, RZ, 0xc0, !PT ;  /* 0xffff000047477812 */ /* 0x000fe200078ec0ff */
[----:B------:R-:W-:Y:S01]  /*b480*/  FFMA.FTZ R62, R45, R66, -R62 ;  /* 0x000000422d3e7223 */ /* 0x000fe2000001083e */
[----:B------:R-:W-:Y:S01]  /*b490*/  LOP3.LUT R67, R67, 0xffff0000, RZ, 0xc0, !PT ;  /* 0xffff000043437812 */ /* 0x000fe200078ec0ff */
[C---:B------:R-:W-:Y:S02]  /*b4a0*/  IMAD.U32 R44, R46.reuse, 0x10000, RZ ;  /* 0x000100002e2c7824 */ /* 0x040fe400078e00ff */
[----:B------:R-:W-:Y:S01]  /*b4b0*/  FFMA.FTZ R45, R45, R166, R60 ;  /* 0x000000a62d2d7223 */ /* 0x000fe2000001003c */
[----:B------:R-:W-:Y:S01]  /*b4c0*/  LOP3.LUT R46, R46, 0xffff0000, RZ, 0xc0, !PT ;  /* 0xffff00002e2e7812 */ /* 0x000fe200078ec0ff */
[C---:B------:R-:W-:Y:S01]  /*b4d0*/  FMUL.FTZ R59, R47.reuse, R49 ;  /* 0x000000312f3b7220 */ /* 0x040fe20000410000 */
[-C--:B------:R-:W-:Y:S01]  /*b4e0*/  FMUL.FTZ R60, R47, R48.reuse ;  /* 0x000000302f3c7220 */ /* 0x080fe20000410000 */
[C---:B------:R-:W-:Y:S01]  /*b4f0*/  FMUL.FTZ R47, R50.reuse, R71 ;  /* 0x00000047322f7220 */ /* 0x040fe20000410000 */
[----:B------:R-:W-:Y:S01]  /*b500*/  FMUL.FTZ R50, R50, R67 ;  /* 0x0000004332327220 */ /* 0x000fe20000410000 */
[C---:B------:R-:W-:Y:S01]  /*b510*/  FFMA.FTZ R59, R44.reuse, R48, -R59 ;  /* 0x000000302c3b7223 */ /* 0x040fe2000001083b */
[----:B------:R-:W-:Y:S01]  /*b520*/  FFMA.FTZ R60, R44, R49, R60 ;  /* 0x000000312c3c7223 */ /* 0x000fe2000001003c */
[----:B------:R-:W-:Y:S01]  /*b530*/  FFMA.FTZ R44, R46, R67, -R47 ;  /* 0x000000432e2c7223 */ /* 0x000fe2000001082f */
        /* <DEDUP_REMOVED lines=12> */
.L_x_6766:
[----:B------:R-:W-:Y:S05]  /*b600*/  BSYNC B1 ;  /* 0x0000000000017941 */ /* 0x000fea0003800000 */
.L_x_6765:
[----:B------:R-:W-:Y:S01]  /*b610*/  ISETP.GE.AND P3, PT, R57, R154, PT ;  /* 0x0000009a3900720c */ /* 0x000fe20003f66270 */
[----:B------:R-:W-:Y:S02]  /*b620*/  ULDC.64 UR4, c[0x0][0x208] ;  /* 0x0000820000047ab9 */ /* 0x000fe40000000a00 */
[----:B0-----:R0:W-:Y:S10]  /*b630*/  STG.E.128 desc[UR4][R54.64], R44 ;  /* 0x0000002c36007986 */ /* 0x0011f4000c101d04 */
[----:B------:R-:W-:Y:S05]  /*b640*/  @P3 BRA `(.L_x_6731) ;  /* 0x0000000800803947 */ /* 0x000fea0003800000 */
[--C-:B0-----:R-:W-:Y:S01]  /*b650*/  SHF.R.S32.HI R44, RZ, 0x1f, R57.reuse ;  /* 0x0000001fff2c7819 */ /* 0x101fe20000011439 */
[----:B------:R-:W-:Y:S01]  /*b660*/  ULDC.64 UR4, c[0x0][0x208] ;  /* 0x0000820000047ab9 */ /* 0x000fe20000000a00 */
[----:B------:R-:W-:-:S04]  /*b670*/  IADD3 R57, P3, P4, R100, R136, R57 ;  /* 0x0000008864397210 */ /* 0x000fc80007c7e039 */
[----:B------:R-:W-:Y:S02]  /*b680*/  IADD3.X R56, R15, R56, R44, P3, P4 ;  /* 0x000000380f387210 */ /* 0x000fe40001fe842c */
[----:B------:R-:W-:-:S04]  /*b690*/  LEA R52, P3, R57, R52, 0x1 ;  /* 0x0000003439347211 */ /* 0x000fc800078608ff */
[----:B------:R-:W-:-:S05]  /*b6a0*/  LEA.HI.X R53, R57, R53, R56, 0x1, P3 ;  /* 0x0000003539357211 */ /* 0x000fca00018f0c38 */
[----:B--2---:R0:W-:Y:S01]  /*b6b0*/  STG.E.128 desc[UR4][R52.64], R48 ;  /* 0x0000003034007986 */ /* 0x0041e2000c101d04 */
[----:B------:R-:W-:Y:S05]  /*b6c0*/  BRA `(.L_x_6731) ;  /* 0x0000000800607947 */ /* 0x000fea0003800000 */
.L_x_6674:
[----:B------:R-:W-:-:S04]  /*b6d0*/  ULOP3.LUT UR4, UR60, 0x1, URZ, 0xfc, !UPT ;  /* 0x000000013c047892 */ /* 0x000fc8000f8efc3f */
[----:B------:R-:W-:-:S06]  /*b6e0*/  UISETP.NE.AND UP0, UPT, UR4, 0x3, UPT ;  /* 0x000000030400788c */ /* 0x000fcc000bf05270 */
[----:B------:R-:W-:-:S13]  /*b6f0*/  PLOP3.LUT P2, PT, PT, PT, UP0, 0x80, 0x0 ;  /* 0x000000000000781c */ /* 0x000fda0003f4f008 */
[----:B------:R-:W-:Y:S05]  /*b700*/  @!P2 BRA `(.L_x_6767) ;  /* 0x000000000004a947 */ /* 0x000fea0003800000 */
[----:B------:R-:W-:Y:S01]  /*b710*/  BPT.TRAP 0x1 ;  /* 0x000000040000795c */ /* 0x000fe20000300000 */
.L_x_6767:
[----:B------:R-:W-:Y:S01]  /*b720*/  SHF.R.S32.HI R3, RZ, 0x1f, R24 ;  /* 0x0000001fff037819 */ /* 0x000fe20000011418 */
[----:B------:R-:W-:Y:S01]  /*b730*/  IMAD R0, R29, R24, RZ ;  /* 0x000000181d007224 */ /* 0x000fe200078e02ff */
[----:B------:R-:W-:Y:S01]  /*b740*/  BSSY B1, `(.L_x_6768) ;  /* 0x000000a000017945 */ /* 0x000fe20003800000 */
[----:B------:R-:W-:Y:S02]  /*b750*/  IMAD R4, R24, -0xb0, R25 ;  /* 0xffffff5018047824 */ /* 0x000fe400078e0219 */
[----:B------:R-:W-:Y:S01]  /*b760*/  IMAD R45, R3, R156, R0 ;  /* 0x0000009c032d7224 */ /* 0x000fe200078e0200 */
[----:B------:R-:W-:Y:S01]  /*b770*/  SHF.L.U32 R0, R223, 0x1f, RZ ;  /* 0x0000001fdf007819 */ /* 0x000fe200000006ff */
[----:B------:R-:W-:Y:S01]  /*b780*/  IMAD R3, R23, 0x8, R2 ;  /* 0x0000000817037824 */ /* 0x000fe200078e0202 */
[----:B------:R-:W-:Y:S01]  /*b790*/  VIMNMX R4, R4, 0xb0, PT ;  /* 0x000000b004047848 */ /* 0x000fe20003fe0100 */
[----:B------:R-:W-:Y:S02]  /*b7a0*/  IMAD.WIDE.U32 R52, R156, R24, RZ ;  /* 0x000000189c347225 */ /* 0x000fe400078e00ff */
[----:B------:R-:W1:Y:S02]  /*b7b0*/  SYNCS.PHASECHK.TRANS64.TRYWAIT P3, [R3+URZ+0x34890], R0 ;  /* 0x03489000030075a7 */ /* 0x000e64000806017f */
[----:B------:R-:W-:Y:S01]  /*b7c0*/  IMAD.IADD R58, R45, 0x1, R53 ;  /* 0x000000012d3a7824 */ /* 0x000fe200078e0235 */
[----:B-1----:R-:W-:Y:S06]  /*b7d0*/  @!P3 BRA `(.L_x_6769) ;  /* 0x000001cc003cb947 */ /* 0x002fec0003800000 */
.L_x_7055:
[----:B------:R-:W-:Y:S05]  /*b7e0*/  BSYNC B1 ;  /* 0x0000000000017941 */ /* 0x000fea0003800000 */
.L_x_6768:
[----:B------:R-:W-:Y:S01]  /*b7f0*/  ISETP.GE.AND P3, PT, R22, R4, PT ;  /* 0x000000041600720c */ /* 0x000fe20003f66270 */
[----:B------:R-:W-:-:S12]  /*b800*/  BSSY B1, `(.L_x_6770) ;  /* 0x0000011000017945 */ /* 0x000fd80003800000 */
[----:B------:R-:W-:Y:S05]  /*b810*/  @P3 BRA `(.L_x_6771) ;  /* 0x00000000003c3947 */ /* 0x000fea0003800000 */
[----:B------:R-:W2:Y:S01]  /*b820*/  @!P0 LDC.64 R54, c[0x0][0x2e8] ;  /* 0x0000ba00ff368b82 */ /* 0x000ea20000000a00 */
[----:B------:R-:W-:Y:S01]  /*b830*/  @!P0 IADD3 R46, P3, R20, R52, RZ ;  /* 0x00000034142e8210 */ /* 0x000fe20007f7e0ff */
[----:B0-----:R-:W-:Y:S01]  /*b840*/  @!P1 LDS.128 R48, [R5+0x23c00] ;  /* 0x023c000005309984 */ /* 0x001fe20000000c00 */
[----:B------:R-:W-:-:S03]  /*b850*/  ULDC.64 UR4, c[0x0][0x208] ;  /* 0x0000820000047ab9 */ /* 0x000fc60000000a00 */
[----:B------:R-:W-:Y:S01]  /*b860*/  @!P0 IMAD.X R47, R58, 0x1, R13, P3 ;  /* 0x000000013a2f8824 */ /* 0x000fe200018e060d */
[----:B------:R-:W-:Y:S01]  /*b870*/  @!P1 IADD3 R44, P3, R12, R52, RZ ;  /* 0x000000340c2c9210 */ /* 0x000fe20007f7e0ff */
[----:B------:R-:W0:Y:S04]  /*b880*/  @!P1 LDC.64 R56, c[0x0][0x2e8] ;  /* 0x0000ba00ff389b82 */ /* 0x000e280000000a00 */
[----:B------:R-:W-:Y:S01]  /*b890*/  @!P1 IMAD.X R45, R58, 0x1, R7, P3 ;  /* 0x000000013a2d9824 */ /* 0x000fe200018e0607 */
[----:B--2---:R-:W-:-:S04]  /*b8a0*/  @!P0 LEA R54, P3, R46, R54, 0x1 ;  /* 0x000000362e368211 */ /* 0x004fc800078608ff */
[----:B------:R-:W-:Y:S02]  /*b8b0*/  @!P0 LEA.HI.X R55, R46, R55, R47, 0x1, P3 ;  /* 0x000000372e378211 */ /* 0x000fe400018f0c2f */
[----:B0-----:R-:W-:-:S04]  /*b8c0*/  @!P1 LEA R56, P3, R44, R56, 0x1 ;  /* 0x000000382c389211 */ /* 0x001fc800078608ff */
[----:B------:R-:W-:Y:S02]  /*b8d0*/  @!P1 LEA.HI.X R57, R44, R57, R45, 0x1, P3 ;  /* 0x000000392c399211 */ /* 0x000fe400018f0c2d */
[----:B------:R-:W0:Y:S04]  /*b8e0*/  @!P0 LDS.128 R44, [R5+0x1e400] ;  /* 0x01e40000052c8984 */ /* 0x000e280000000c00 */
[----:B0-----:R2:W-:Y:S04]  /*b8f0*/  @!P0 STG.E.128 desc[UR4][R54.64], R44 ;  /* 0x0000002c36008986 */ /* 0x0015e8000c101d04 */
[----:B------:R2:W-:Y:S02]  /*b900*/  @!P1 STG.E.128 desc[UR4][R56.64], R48 ;  /* 0x0000003038009986 */ /* 0x0005e4000c101d04 */
.L_x_6771:
[----:B------:R-:W-:Y:S05]  /*b910*/  BSYNC B1 ;  /* 0x0000000000017941 */ /* 0x000fea0003800000 */
.L_x_6770:
[----:B--2---:R-:W-:Y:S01]  /*b920*/  VIADD R44, R22, 0x20 ;  /* 0x00000020162c7836 */ /* 0x004fe20000000000 */
[----:B------:R-:W-:Y:S04]  /*b930*/  BSSY B1, `(.L_x_6772) ;  /* 0x0000014000017945 */ /* 0x000fe80003800000 */
[----:B------:R-:W-:-:S13]  /*b940*/  ISETP.GE.AND P3, PT, R44, R4, PT ;  /* 0x000000042c00720c */ /* 0x000fda0003f66270 */
[----:B------:R-:W-:Y:S05]  /*b950*/  @P3 BRA `(.L_x_6773) ;  /* 0x0000000000443947 */ /* 0x000fea0003800000 */
[----:B------:R-:W2:Y:S01]  /*b960*/  @!P0 LDC.64 R54, c[0x0][0x2e8] ;  /* 0x0000ba00ff368b82 */ /* 0x000ea20000000a00 */
[----:B------:R-:W-:Y:S01]  /*b970*/  IADD3 R45, P3, R116, R52, RZ ;  /* 0x00000034742d7210 */ /* 0x000fe20007f7e0ff */
[----:B------:R-:W-:-:S04]  /*b980*/  ULDC.64 UR4, c[0x0][0x208] ;  /* 0x0000820000047ab9 */ /* 0x000fc80000000a00 */
[----:B------:R-:W-:Y:S01]  /*b990*/  IMAD.X R48, R58, 0x1, R117, P3 ;  /* 0x000000013a307824 */ /* 0x000fe200018e0675 */
[C---:B------:R-:W-:Y:S01]  /*b9a0*/  @!P0 IADD3 R46, P3, R45.reuse, R20, RZ ;  /* 0x000000142d2e8210 */ /* 0x040fe20007f7e0ff */
[----:B------:R-:W3:Y:S04]  /*b9b0*/  @!P1 LDC.64 R56, c[0x0][0x2e8] ;  /* 0x0000ba00ff389b82 */ /* 0x000ee80000000a00 */
[----:B------:R-:W-:Y:S01]  /*b9c0*/  @!P0 IMAD.X R47, R48, 0x1, R13, P3 ;  /* 0x00000001302f8824 */ /* 0x000fe200018e060d */
[----:B------:R-:W-:-:S05]  /*b9d0*/  @!P1 IADD3 R44, P3, R45, R12, RZ ;  /* 0x0000000c2d2c9210 */ /* 0x000fca0007f7e0ff */
[----:B------:R-:W-:Y:S02]  /*b9e0*/  @!P1 IMAD.X R45, R48, 0x1, R7, P3 ;  /* 0x00000001302d9824 */ /* 0x000fe400018e0607 */
[----:B0-----:R-:W-:Y:S01]  /*b9f0*/  @!P1 LDS.128 R48, [R5+0x24c00] ;  /* 0x024c000005309984 */ /* 0x001fe20000000c00 */
[----:B--2---:R-:W-:-:S04]  /*ba00*/  @!P0 LEA R54, P3, R46, R54, 0x1 ;  /* 0x000000362e368211 */ /* 0x004fc800078608ff */
[----:B------:R-:W-:Y:S02]  /*ba10*/  @!P0 LEA.HI.X R55, R46, R55, R47, 0x1, P3 ;  /* 0x000000372e378211 */ /* 0x000fe400018f0c2f */
[----:B---3--:R-:W-:-:S04]  /*ba20*/  @!P1 LEA R56, P3, R44, R56, 0x1 ;  /* 0x000000382c389211 */ /* 0x008fc800078608ff */
[----:B------:R-:W-:Y:S02]  /*ba30*/  @!P1 LEA.HI.X R57, R44, R57, R45, 0x1, P3 ;  /* 0x000000392c399211 */ /* 0x000fe400018f0c2d */
[----:B------:R-:W0:Y:S04]  /*ba40*/  @!P0 LDS.128 R44, [R5+0x1f400] ;  /* 0x01f40000052c8984 */ /* 0x000e280000000c00 */
[----:B0-----:R2:W-:Y:S04]  /*ba50*/  @!P0 STG.E.128 desc[UR4][R54.64], R44 ;  /* 0x0000002c36008986 */ /* 0x0015e8000c101d04 */
[----:B------:R2:W-:Y:S02]  /*ba60*/  @!P1 STG.E.128 desc[UR4][R56.64], R48 ;  /* 0x0000003038009986 */ /* 0x0005e4000c101d04 */
.L_x_6773:
[----:B------:R-:W-:Y:S05]  /*ba70*/  BSYNC B1 ;  /* 0x0000000000017941 */ /* 0x000fea0003800000 */
.L_x_6772:
[----:B--2---:R-:W-:Y:S01]  /*ba80*/  VIADD R44, R22, 0x40 ;  /* 0x00000040162c7836 */ /* 0x004fe20000000000 */
[----:B------:R-:W-:Y:S04]  /*ba90*/  BSSY B1, `(.L_x_6774) ;  /* 0x0000014000017945 */ /* 0x000fe80003800000 */
[----:B------:R-:W-:-:S13]  /*baa0*/  ISETP.GE.AND P3, PT, R44, R4, PT ;  /* 0x000000042c00720c */ /* 0x000fda0003f66270 */
[----:B------:R-:W-:Y:S05]  /*bab0*/  @P3 BRA `(.L_x_6775) ;  /* 0x0000000000443947 */ /* 0x000fea0003800000 */
[----:B------:R-:W2:Y:S01]  /*bac0*/  @!P0 LDC.64 R54, c[0x0][0x2e8] ;  /* 0x0000ba00ff368b82 */ /* 0x000ea20000000a00 */
[----:B------:R-:W-:Y:S01]  /*bad0*/  LEA R45, P3, R42, R52, 0x6 ;  /* 0x000000342a2d7211 */ /* 0x000fe200078630ff */
        /* <DEDUP_REMOVED lines=15> */
.L_x_6775:
[----:B------:R-:W-:Y:S05]  /*bbd0*/  BSYNC B1 ;  /* 0x0000000000017941 */ /* 0x000fea0003800000 */
.L_x_6774:
[----:B--2---:R-:W-:Y:S01]  /*bbe0*/  VIADD R44, R22, 0x60 ;  /* 0x00000060162c7836 */ /* 0x004fe20000000000 */
[----:B------:R-:W-:Y:S04]  /*bbf0*/  BSSY B1, `(.L_x_6776) ;  /* 0x0000018000017945 */ /* 0x000fe80003800000 */
[----:B------:R-:W-:-:S13]  /*bc00*/  ISETP.GE.AND P3, PT, R44, R4, PT ;  /* 0x000000042c00720c */ /* 0x000fda0003f66270 */
[----:B------:R-:W-:Y:S05]  /*bc10*/  @P3 BRA `(.L_x_6777) ;  /* 0x0000000000543947 */ /* 0x000fea0003800000 */
[----:B------:R-:W2:Y:S01]  /*bc20*/  LDC.64 R44, c[0x0][0x300] ;  /* 0x0000c000ff2c7b82 */ /* 0x000ea20000000a00 */
[----:B------:R-:W-:Y:S01]  /*bc30*/  IMAD.MOV.U32 R46, RZ, RZ, R52 ;  /* 0x000000ffff2e7224 */ /* 0x000fe200078e0034 */
[----:B------:R-:W-:Y:S01]  /*bc40*/  ULDC.64 UR4, c[0x0][0x208] ;  /* 0x0000820000047ab9 */ /* 0x000fe20000000a00 */
[----:B------:R-:W-:-:S05]  /*bc50*/  IMAD.MOV.U32 R47, RZ, RZ, R58 ;  /* 0x000000ffff2f7224 */ /* 0x000fca00078e003a */
[----:B------:R-:W3:Y:S08]  /*bc60*/  @!P0 LDC.64 R54, c[0x0][0x2e8] ;  /* 0x0000ba00ff368b82 */ /* 0x000ef00000000a00 */
[----:B------:R-:W4:Y:S01]  /*bc70*/  @!P1 LDC.64 R56, c[0x0][0x2e8] ;  /* 0x0000ba00ff389b82 */ /* 0x000f220000000a00 */
[----:B--2---:R-:W-:-:S04]  /*bc80*/  IMAD.WIDE.U32 R46, R44, 0x60, R46 ;  /* 0x000000602c2e7825 */ /* 0x004fc800078e002e */
[----:B------:R-:W-:-:S04]  /*bc90*/  IMAD R45, R45, 0x60, RZ ;  /* 0x000000602d2d7824 */ /* 0x000fc800078e02ff */
[----:B------:R-:W-:Y:S01]  /*bca0*/  IMAD.IADD R44, R47, 0x1, R45 ;  /* 0x000000012f2c7824 */ /* 0x000fe200078e022d */
[----:B------:R-:W-:-:S05]  /*bcb0*/  @!P0 IADD3 R45, P3, R20, R46, RZ ;  /* 0x0000002e142d8210 */ /* 0x000fca0007f7e0ff */
[----:B------:R-:W-:Y:S01]  /*bcc0*/  @!P0 IMAD.X R48, R44, 0x1, R13, P3 ;  /* 0x000000012c308824 */ /* 0x000fe200018e060d */
[----:B------:R-:W-:-:S05]  /*bcd0*/  @!P1 IADD3 R46, P3, R12, R46, RZ ;  /* 0x0000002e0c2e9210 */ /* 0x000fca0007f7e0ff */
[----:B------:R-:W-:Y:S01]  /*bce0*/  @!P1 IMAD.X R44, R44, 0x1, R7, P3 ;  /* 0x000000012c2c9824 */ /* 0x000fe200018e0607 */
[----:B---3--:R-:W-:-:S04]  /*bcf0*/  @!P0 LEA R54, P3, R45, R54, 0x1 ;  /* 0x000000362d368211 */ /* 0x008fc800078608ff */
[----:B------:R-:W-:Y:S02]  /*bd00*/  @!P0 LEA.HI.X R55, R45, R55, R48, 0x1, P3 ;  /* 0x000000372d378211 */ /* 0x000fe400018f0c30 */
[C---:B----4-:R-:W-:Y:S01]  /*bd10*/  @!P1 LEA R56, P3, R46.reuse, R56, 0x1 ;  /* 0x000000382e389211 */ /* 0x050fe200078608ff */
[----:B0-----:R-:W-:Y:S03]  /*bd20*/  @!P1 LDS.128 R48, [R5+0x26c00] ;  /* 0x026c000005309984 */ /* 0x001fe60000000c00 */
[----:B------:R-:W-:Y:S02]  /*bd30*/  @!P1 LEA.HI.X R57, R46, R57, R44, 0x1, P3 ;  /* 0x000000392e399211 */ /* 0x000fe400018f0c2c */
[----:B------:R-:W0:Y:S04]  /*bd40*/  @!P0 LDS.128 R44, [R5+0x21400] ;  /* 0x02140000052c8984 */ /* 0x000e280000000c00 */
[----:B0-----:R2:W-:Y:S04]  /*bd50*/  @!P0 STG.E.128 desc[UR4][R54.64], R44 ;  /* 0x0000002c36008986 */ /* 0x0015e8000c101d04 */
[----:B------:R2:W-:Y:S02]  /*bd60*/  @!P1 STG.E.128 desc[UR4][R56.64], R48 ;  /* 0x0000003038009986 */ /* 0x0005e4000c101d04 */
.L_x_6777:
[----:B------:R-:W-:Y:S05]  /*bd70*/  BSYNC B1 ;  /* 0x0000000000017941 */ /* 0x000fea0003800000 */
.L_x_6776:
        /* <DEDUP_REMOVED lines=21> */
.L_x_6779:
[----:B------:R-:W-:Y:S05]  /*bed0*/  BSYNC B1 ;  /* 0x0000000000017941 */ /* 0x000fea0003800000 */
.L_x_6778:
[----:B--2---:R-:W-:-:S05]  /*bee0*/  VIADD R44, R22, 0xa0 ;  /* 0x000000a0162c7836 */ /* 0x004fca0000000000 */
[----:B------:R-:W-:-:S13]  /*bef0*/  ISETP.GE.AND P3, PT, R44, R4, PT ;  /* 0x000000042c00720c */ /* 0x000fda0003f66270 */
[----:B------:R-:W-:Y:S05]  /*bf00*/  @P3 BRA `(.L_x_6731) ;  /* 0x0000000000503947 */ /* 0x000fea0003800000 */
[----:B------:R-:W2:Y:S01]  /*bf10*/  LDC.64 R44, c[0x0][0x300] ;  /* 0x0000c000ff2c7b82 */ /* 0x000ea20000000a00 */
[----:B------:R-:W-:Y:S01]  /*bf20*/  IMAD.MOV.U32 R53, RZ, RZ, R58 ;  /* 0x000000ffff357224 */ /* 0x000fe200078e003a */
[----:B------:R-:W-:-:S06]  /*bf30*/  ULDC.64 UR4, c[0x0][0x208] ;  /* 0x0000820000047ab9 */ /* 0x000fcc0000000a00 */
[----:B------:R-:W3:Y:S01]  /*bf40*/  @!P1 LDC.64 R54, c[0x0][0x2e8] ;  /* 0x0000ba00ff369b82 */ /* 0x000ee20000000a00 */
[----:B--2---:R-:W-:-:S04]  /*bf50*/  IMAD.WIDE.U32 R52, R44, 0xa0, R52 ;  /* 0x000000a02c347825 */ /* 0x004fc800078e0034 */
[----:B------:R-:W-:Y:S01]  /*bf60*/  IMAD R45, R45, 0xa0, RZ ;  /* 0x000000a02d2d7824 */ /* 0x000fe200078e02ff */
[----:B------:R-:W-:-:S03]  /*bf70*/  @!P0 IADD3 R46, P3, R20, R52, RZ ;  /* 0x00000034142e8210 */ /* 0x000fc60007f7e0ff */
[----:B------:R-:W-:-:S04]  /*bf80*/  IMAD.IADD R48, R53, 0x1, R45 ;  /* 0x0000000135307824 */ /* 0x000fc800078e022d */
[----:B------:R-:W-:Y:S01]  /*bf90*/  @!P0 IMAD.X R47, R48, 0x1, R13, P3 ;  /* 0x00000001302f8824 */ /* 0x000fe200018e060d */
[----:B------:R-:W-:Y:S02]  /*bfa0*/  @!P1 IADD3 R44, P3, R12, R52, RZ ;  /* 0x000000340c2c9210 */ /* 0x000fe40007f7e0ff */
[----:B------:R-:W2:Y:S03]  /*bfb0*/  @!P0 LDC.64 R52, c[0x0][0x2e8] ;  /* 0x0000ba00ff348b82 */ /* 0x000ea60000000a00 */
        /* <DEDUP_REMOVED lines=9> */
.L_x_6731:
[----:B------:R-:W-:Y:S05]  /*c050*/  BSYNC B0 ;  /* 0x0000000000007941 */ /* 0x000fea0003800000 */
.L_x_6673:
        /* <DEDUP_REMOVED lines=17> */
.L_x_6781:
[----:B------:R-:W-:Y:S05]  /*c170*/  BSYNC B0 ;  /* 0x0000000000007941 */ /* 0x000fea0003800000 */
.L_x_6780:
[----:B------:R-:W1:Y:S01]  /*c180*/  SYNCS.PHASECHK.TRANS64.TRYWAIT P2, [R3+URZ+0x348b0], R0 ;  /* 0x0348b000030075a7 */ /* 0x000e62000804017f */
[----:B------:R-:W-:Y:S01]  /*c190*/  ULDC UR61, c[0x0][0x2f4] ;  /* 0x0000bd00003d7ab9 */ /* 0x000fe20000000800 */
[----:B------:R-:W-:Y:S01]  /*c1a0*/  ULDC.64 UR38, c[0x0][0x328] ;  /* 0x0000ca0000267ab9 */ /* 0x000fe20000000a00 */
[----:B------:R-:W-:Y:S01]  /*c1b0*/  ULDC.64 UR36, c[0x0][0x318] ;  /* 0x0000c60000247ab9 */ /* 0x000fe20000000a00 */
[----:B------:R-:W-:Y:S01]  /*c1c0*/  BSSY B0, `(.L_x_6782) ;  /* 0x0000003000007945 */ /* 0x000fe20003800000 */
[----:B------:R-:W-:-:S03]  /*c1d0*/  IMAD.WIDE R48, R24, 0xb0, R118 ;  /* 0x000000b018307825 */ /* 0x000fc600078e0276 */
[----:B-1----:R-:W-:Y:S05]  /*c1e0*/  @!P2 BRA `(.L_x_6783) ;  /* 0x000001c000cca947 */ /* 0x002fea0003800000 */
.L_x_7056:
[----:B------:R-:W-:Y:S05]  /*c1f0*/  BSYNC B0 ;  /* 0x0000000000007941 */ /* 0x000fea0003800000 */
.L_x_6782:
[----:B------:R-:W-:Y:S01]  /*c200*/  ISETP.GE.AND P2, PT, R22, R4, PT ;  /* 0x000000041600720c */ /* 0x000fe20003f46270 */
[----:B------:R-:W-:-:S12]  /*c210*/  BSSY B0, `(.L_x_6784) ;  /* 0x0000011000007945 */ /* 0x000fd80003800000 */
[----:B------:R-:W-:Y:S05]  /*c220*/  @P2 BRA `(.L_x_6785) ;  /* 0x00000000003c2947 */ /* 0x000fea0003800000 */
[----:B------:R-:W-:Y:S01]  /*c230*/  IMAD R47, R49, UR38, RZ ;  /* 0x00000026312f7c24 */ /* 0x000fe2000f8e02ff */
[----:B------:R-:W-:Y:S01]  /*c240*/  ULDC.64 UR4, c[0x0][0x208] ;  /* 0x0000820000047ab9 */ /* 0x000fe20000000a00 */
        /* <DEDUP_REMOVED lines=8> */
[----:B------:R-:W0:Y:S04]  /*c2d0*/  @!P2 LDS.128 R44, [R5+0x400] ;  /* 0x00040000052ca984 */ /* 0x000e280000000c00 */
[----:B0-----:R-:W-:Y:S01]  /*c2e0*/  @!P2 STG.E.128 desc[UR4][R50.64], R44 ;  /* 0x0000002c3200a986 */ /* 0x001fe2000c101d04 */
[----:B------:R-:W-:-:S13]  /*c2f0*/  ISETP.GE.AND P2, PT, R221, UR61, PT ;  /* 0x0000003ddd007c0c */ /* 0x000fda000bf46270 */
[----:B------:R-:W0:Y:S04]  /*c300*/  @!P2 LDS.128 R44, [R5+0x5c00] ;  /* 0x005c0000052ca984 */ /* 0x000e280000000c00 */
[----:B0-----:R2:W-:Y:S02]  /*c310*/  @!P2 STG.E.128 desc[UR4][R50.64+0x80], R44 ;  /* 0x0000802c3200a986 */ /* 0x0015e4000c101d04 */
.L_x_6785:
[----:B------:R-:W-:Y:S05]  /*c320*/  BSYNC B0 ;  /* 0x0000000000007941 */ /* 0x000fea0003800000 */
.L_x_6784:
[----:B-1----:R-:W-:Y:S01]  /*c330*/  VIADD R0, R22, 0x20 ;  /* 0x0000002016007836 */ /* 0x002fe20000000000 */
[----:B------:R-:W-:Y:S04]  /*c340*/  BSSY B0, `(.L_x_6786) ;  /* 0x0000014000007945 */ /* 0x000fe80003800000 */
[----:B------:R-:W-:-:S13]  /*c350*/  ISETP.GE.AND P2, PT, R0, R4, PT ;  /* 0x000000040000720c */ /* 0x000fda0003f46270 */
[----:B------:R-:W-:Y:S05]  /*c360*/  @P2 BRA `(.L_x_6787) ;  /* 0x0000000000442947 */ /* 0x000fea0003800000 */
[----:B--2---:R-:W-:Y:S01]  /*c370*/  IADD3 R47, P2, R48, 0x20, RZ ;  /* 0x00000020302f7810 */ /* 0x004fe20007f5e0ff */
[----:B0-----:R-:W-:Y:S01]  /*c380*/  IMAD.MOV.U32 R44, RZ, RZ, R102 ;  /* 0x000000ffff2c7224 */ /* 0x001fe200078e0066 */
[----:B------:R-:W-:Y:S01]  /*c390*/  ULDC.64 UR4, c[0x0][0x208] ;  /* 0x0000820000047ab9 */ /* 0x000fe20000000a00 */
[----:B------:R-:W-:Y:S02]  /*c3a0*/  IMAD.MOV.U32 R45, RZ, RZ, R6 ;  /* 0x000000ffff2d7224 */ /* 0x000fe400078e0006 */
[----:B------:R-:W-:Y:S02]  /*c3b0*/  IMAD.X R0, RZ, RZ, R49, P2 ;  /* 0x000000ffff007224 */ /* 0x000fe400010e0631 */
[----:B------:R-:W-:-:S04]  /*c3c0*/  IMAD.WIDE.U32 R44, R47, UR38, R44 ;  /* 0x000000262f2c7c25 */ /* 0x000fc8000f8e002c */
[----:B------:R-:W-:Y:S01]  /*c3d0*/  IMAD R0, R0, UR38, RZ ;  /* 0x0000002600007c24 */ /* 0x000fe2000f8e02ff */
[----:B------:R-:W-:-:S03]  /*c3e0*/  LEA R50, P2, R44, UR36, 0x1 ;  /* 0x000000242c327c11 */ /* 0x000fc6000f8408ff */
[----:B------:R-:W-:-:S04]  /*c3f0*/  IMAD R47, R47, UR39, R0 ;  /* 0x000000272f2f7c24 */ /* 0x000fc8000f8e0200 */
[----:B------:R-:W-:-:S05]  /*c400*/  IMAD.IADD R45, R45, 0x1, R47 ;  /* 0x000000012d2d7824 */ /* 0x000fca00078e022f */
[----:B------:R-:W-:Y:S02]  /*c410*/  LEA.HI.X R51, R44, UR37, R45, 0x1, P2 ;  /* 0x000000252c337c11 */ /* 0x000fe400090f0c2d */
[----:B------:R-:W-:-:S13]  /*c420*/  ISETP.GE.AND P2, PT, R16, UR61, PT ;  /* 0x0000003d10007c0c */ /* 0x000fda000bf46270 */
[----:B------:R-:W0:Y:S04]  /*c430*/  @!P2 LDS.128 R44, [R5+0x1400] ;  /* 0x00140000052ca984 */ /* 0x000e280000000c00 */
[----:B0-----:R-:W-:Y:S01]  /*c440*/  @!P2 STG.E.128 desc[UR4][R50.64], R44 ;  /* 0x0000002c3200a986 */ /* 0x001fe2000c101d04 */
[----:B------:R-:W-:-:S13]  /*c450*/  ISETP.GE.AND P2, PT, R221, UR61, PT ;  /* 0x0000003ddd007c0c */ /* 0x000fda000bf46270 */
[----:B------:R-:W0:Y:S04]  /*c460*/  @!P2 LDS.128 R44, [R5+0x6c00] ;  /* 0x006c0000052ca984 */ /* 0x000e280000000c00 */
[----:B0-----:R1:W-:Y:S02]  /*c470*/  @!P2 STG.E.128 desc[UR4][R50.64+0x80], R44 ;  /* 0x0000802c3200a986 */ /* 0x0013e4000c101d04 */
.L_x_6787:
[----:B------:R-:W-:Y:S05]  /*c480*/  BSYNC B0 ;  /* 0x0000000000007941 */ /* 0x000fea0003800000 */
.L_x_6786:
[----:B------:R-:W-:Y:S01]  /*c490*/  VIADD R0, R22, 0x40 ;  /* 0x0000004016007836 */ /* 0x000fe20000000000 */
[----:B------:R-:W-:Y:S04]  /*c4a0*/  BSSY B0, `(.L_x_6788) ;  /* 0x0000014000007945 */ /* 0x000fe80003800000 */
[----:B------:R-:W-:-:S13]  /*c4b0*/  ISETP.GE.AND P2, PT, R0, R4, PT ;  /* 0x000000040000720c */ /* 0x000fda0003f46270 */
[----:B------:R-:W-:Y:S05]  /*c4c0*/  @P2 BRA `(.L_x_6789) ;  /* 0x0000000000442947 */ /* 0x000fea0003800000 */
[----:B-12---:R-:W-:Y:S01]  /*c4d0*/  IADD3 R47, P2, R48, 0x40, RZ ;  /* 0x00000040302f7810 */ /* 0x006fe20007f5e0ff */
        /* <DEDUP_REMOVED lines=16> */
.L_x_6789:
[----:B------:R-:W-:Y:S05]  /*c5e0*/  BSYNC B0 ;  /* 0x0000000000007941 */ /* 0x000fea0003800000 */
.L_x_6788:
[----:B------:R-:W-:Y:S01]  /*c5f0*/  VIADD R0, R22, 0x60 ;  /* 0x0000006016007836 */ /* 0x000fe20000000000 */
[----:B------:R-:W-:Y:S04]  /*c600*/  BSSY B0, `(.L_x_6790) ;  /* 0x0000014000007945 */ /* 0x000fe80003800000 */
[----:B------:R-:W-:-:S13]  /*c610*/  ISETP.GE.AND P2, PT, R0, R4, PT ;  /* 0x000000040000720c */ /* 0x000fda0003f46270 */
[----:B------:R-:W-:Y:S05]  /*c620*/  @P2 BRA `(.L_x_6791) ;  /* 0x0000000000442947 */ /* 0x000fea0003800000 */
[----:B-123--:R-:W-:Y:S01]  /*c630*/  IADD3 R47, P2, R48, 0x60, RZ ;  /* 0x00000060302f7810 */ /* 0x00efe20007f5e0ff */
        /* <DEDUP_REMOVED lines=16> */
.L_x_6791:
[----:B------:R-:W-:Y:S05]  /*c740*/  BSYNC B0 ;  /* 0x0000000000007941 */ /* 0x000fea0003800000 */
.L_x_6790:
[----:B------:R-:W-:Y:S01]  /*c750*/  VIADD R0, R22, 0x80 ;  /* 0x0000008016007836 */ /* 0x000fe20000000000 */
[----:B------:R-:W-:Y:S04]  /*c760*/  BSSY B0, `(.L_x_6792) ;  /* 0x0000014000007945 */ /* 0x000fe80003800000 */
[----:B------:R-:W-:-:S13]  /*c770*/  ISETP.GE.AND P2, PT, R0, R4, PT ;  /* 0x000000040000720c */ /* 0x000fda0003f46270 */
[----:B------:R-:W-:Y:S05]  /*c780*/  @P2 BRA `(.L_x_6793) ;  /* 0x0000000000442947 */ /* 0x000fea0003800000 */
[----:B-1234-:R-:W-:Y:S01]  /*c790*/  IADD3 R47, P2, R48, 0x80, RZ ;  /* 0x00000080302f7810 */ /* 0x01efe20007f5e0ff */
        /* <DEDUP_REMOVED lines=16> */
.L_x_6793:
[----:B------:R-:W-:Y:S05]  /*c8a0*/  BSYNC B0 ;  /* 0x0000000000007941 */ /* 0x000fea0003800000 */
.L_x_6792:
[----:B------:R-:W-:Y:S01]  /*c8b0*/  VIADD R0, R22, 0xa0 ;  /* 0x000000a016007836 */ /* 0x000fe20000000000 */
[----:B------:R-:W-:Y:S04]  /*c8c0*/  BSSY B0, `(.L_x_6794) ;  /* 0x0000014000007945 */ /* 0x000fe80003800000 */
[----:B------:R-:W-:-:S13]  /*c8d0*/  ISETP.GE.AND P2, PT, R0, R4, PT ;  /* 0x000000040000720c */ /* 0x000fda0003f46270 */
[----:B------:R-:W-:Y:S05]  /*c8e0*/  @P2 BRA `(.L_x_6795) ;  /* 0x0000000000442947 */ /* 0x000fea0003800000 */
[----:B01234-:R-:W-:Y:S01]  /*c8f0*/  IADD3 R47, P2, R48, 0xa0, RZ ;  /* 0x000000a0302f7810 */ /* 0x01ffe20007f5e0ff */
[----:B------:R-:W-:Y:S01]  /*c900*/  IMAD.MOV.U32 R44, RZ, RZ, R102 ;  /* 0x000000ffff2c7224 */ /* 0x000fe200078e0066 */
[----:B------:R-:W-:Y:S01]  /*c910*/  ULDC.64 UR4, c[0x0][0x208] ;  /* 0x0000820000047ab9 */ /* 0x000fe20000000a00 */
        /* <DEDUP_REMOVED lines=14> */
.L_x_6795:
[----:B------:R-:W-:Y:S05]  /*ca00*/  BSYNC B0 ;  /* 0x0000000000007941 */ /* 0x000fea0003800000 */
.L_x_6794:
[----:B------:R-:W5:Y:S01]  /*ca10*/  LDL R0, [R1] ;  /* 0x0000000001007983 */ /* 0x000f620000100800 */
[----:B------:R-:W-:Y:S02]  /*ca20*/  VIADD R23, R23, 0x1 ;  /* 0x0000000117177836 */ /* 0x000fe40000000000 */
[----:B------:R-:W-:Y:S01]  /*ca30*/  @!P3 VIADD R3, R3, 0x348c0 ;  /* 0x000348c00303b836 */ /* 0x000fe20000000000 */
        /* <DEDUP_REMOVED lines=11> */
[----:B-----5:R-:W-:Y:S02]  /*caf0*/  LOP3.LUT P4, RZ, R0, 0x10, RZ, 0xc0, !PT ;  /* 0x0000001000ff7812 */ /* 0x020fe4000788c0ff */
[----:B------:R-:W-:-:S04]  /*cb00*/  SEL R0, RZ, 0x1, P2 ;  /* 0x00000001ff007807 */ /* 0x000fc80001000000 */
[----:B------:R-:W-:-:S07]  /*cb10*/  LOP3.LUT R223, R223, R0, RZ, 0x3c, !PT ;  /* 0x00000000dfdf7212 */ /* 0x000fce00078e3cff */
[----:B-1----:R-:W-:Y:S05]  /*cb20*/  @P4 BRA `(.L_x_6796) ;  /* 0xffffff6000844947 */ /* 0x002fea000383ffff */
[----:B------:R-:W1:Y:S01]  /*cb30*/  S2R R4, SR_TID.X ;  /* 0x0000000000047919 */ /* 0x000e620000002100 */
[----:B------:R-:W-:Y:S02]  /*cb40*/  PLOP3.LUT P0, PT, PT, PT, PT, 0x8, 0x0 ;  /* 0x000000000000781c */ /* 0x000fe40003f0e170 */
[----:B-1----:R-:W-:-:S04]  /*cb50*/  SHF.R.U32.HI R4, RZ, 0x7, R4 ;  /* 0x00000007ff047819 */ /* 0x002fc80000011604 */
[----:B------:R-:W-:-:S13]  /*cb60*/  ISETP.NE.AND P4, PT, R4, 0x1, PT ;  /* 0x000000010400780c */ /* 0x000fda0003f85270 */
[----:B------:R-:W-:Y:S06]  /*cb70*/  @!P4 BAR.ARV 0x9, 0x100 ;  /* 0x024400000000cb1d */ /* 0x000fec0000002000 */
.L_x_6668:
[----:B------:R-:W-:Y:S01]  /*cb80*/  IMAD.MOV.U32 R3, RZ, RZ, RZ ;  /* 0x000000ffff037224 */ /* 0x000fe200078e00ff */
[----:B------:R-:W-:Y:S06]  /*cb90*/  @P0 BRA `(.L_x_6797) ;  /* 0x00000000000c0947 */ /* 0x000fec0003800000 */
[----:B------:R-:W1:Y:S01]  /*cba0*/  FENCE.VIEW.ASYNC.G ;  /* 0x00000000000073c6 */ /* 0x000e620000000100 */
[----:B------:R-:W-:Y:S05]  /*cbb0*/  WARPSYNC.ALL ;  /* 0x0000000000007948 */ /* 0x000fea0003800000 */
[----:B-1----:R-:W-:Y:S06]  /*cbc0*/  BAR.ARV 0xc, 0x180 ;  /* 0x0306000000007b1d */ /* 0x002fec0000002000 */
.L_x_6797:
[----:B------:R-:W2:Y:S01]  /*cbd0*/  LDL R0, [R1] ;  /* 0x0000000001007983 */ /* 0x000ea20000100800 */
[----:B------:R-:W-:Y:S01]  /*cbe0*/  BSSY B0, `(.L_x_6798) ;  /* 0x0000021000007945 */ /* 0x000fe20003800000 */
[----:B--2---:R-:W-:-:S13]  /*cbf0*/  LOP3.LUT P0, RZ, R0, 0x40, RZ, 0xc0, !PT ;  /* 0x0000004000ff7812 */ /* 0x004fda000780c0ff */
[----:B------:R-:W-:Y:S05]  /*cc00*/  @!P0 BRA `(.L_x_6799) ;  /* 0x0000000000788947 */ /* 0x000fea0003800000 */
[----:B------:R-:W2:Y:S01]  /*cc10*/  LDL R0, [R1+0x60] ;  /* 0x0000600001007983 */ /* 0x000ea20000100800 */
[----:B------:R-:W-:Y:S01]  /*cc20*/  ULDC UR4, c[0x0][0x9f0] ;  /* 0x00027c0000047ab9 */ /* 0x000fe20000000800 */
[----:B--2---:R-:W-:-:S04]  /*cc30*/  ISETP.NE.AND P0, PT, R0, RZ, PT ;  /* 0x000000ff0000720c */ /* 0x004fc80003f05270 */
        /* <DEDUP_REMOVED lines=27> */
.L_x_6799:
[----:B------:R-:W-:Y:S05]  /*cdf0*/  BSYNC B0 ;  /* 0x0000000000007941 */ /* 0x000fea0003800000 */
.L_x_6798:
        /* <DEDUP_REMOVED lines=20> */
[----:B0--34-:R-:W-:Y:S02]  /*cf40*/  CS2R R50, SRZ ;  /* 0x0000000000327805 */ /* 0x019fe4000001ff00 */
        /* <DEDUP_REMOVED lines=13> */
[----:B--2---:R-:W-:Y:S02]  /*d020*/  IMAD R4, R0, R3, RZ ;  /* 0x0000000300047224 */ /* 0x004fe400078e02ff */
[----:B------:R-:W-:-:S03]  /*d030*/  IMAD.MOV.U32 R0, RZ, RZ, RZ ;  /* 0x000000ffff007224 */ /* 0x000fc600078e00ff */
[----:B------:R0:W-:Y:S01]  /*d040*/  STL [R1+0x4], R4 ;  /* 0x0000040401007387 */ /* 0x0001e20000100800 */
[----:B------:R-:W-:Y:S01]  /*d050*/  VIADDMNMX R160, R4, R3, R160, PT ;  /* 0x0000000304a07246 */ /* 0x000fe200038001a0 */
[----:B------:R-:W-:-:S03]  /*d060*/  IMAD.MOV.U32 R3, RZ, RZ, RZ ;  /* 0x000000ffff037224 */ /* 0x000fc600078e00ff */
[----:B------:R-:W-:-:S13]  /*d070*/  ISETP.GT.AND P1, PT, R160, R4, PT ;  /* 0x00000004a000720c */ /* 0x000fda0003f24270 */
[----:B0-----:R-:W-:Y:S05]  /*d080*/  @!P1 BRA `(.L_x_6800) ;  /* 0x0000010000fc9947 */ /* 0x001fea0003800000 */
[----:B------:R-:W-:-:S03]  /*d090*/  UMOV UR4, 0xffffffff ;  /* 0xffffffff00047882 */ /* 0x000fc60000000000 */
[----:B------:R-:W-:Y:S05]  /*d0a0*/  BRA.DIV UR4, `(.L_x_6801) ;  /* 0x000001b604307947 */ /* 0x000fea000b800000 */
[----:B------:R-:W0:Y:S02]  /*d0b0*/  S2R R3, SR_TID.X ;  /* 0x0000000000037919 */ /* 0x000e240000002100 */
[----:B0-----:R-:W-:-:S05]  /*d0c0*/  VIADD R3, R3, 0xffffff80 ;  /* 0xffffff8003037836 */ /* 0x001fca0000000000 */
[----:B------:R-:W-:-:S04]  /*d0d0*/  SHF.R.S32.HI R0, RZ, 0x1f, R3 ;  /* 0x0000001fff007819 */ /* 0x000fc80000011403 */
[----:B------:R-:W-:-:S04]  /*d0e0*/  LEA.HI R0, R0, R3, RZ, 0x7 ;  /* 0x0000000300007211 */ /* 0x000fc800078f38ff */
[----:B------:R-:W-:-:S06]  /*d0f0*/  SHF.R.S32.HI R0, RZ, 0x7, R0 ;  /* 0x00000007ff007819 */ /* 0x000fcc0000011400 */
[----:B------:R-:W0:Y:S04]  /*d100*/  SHFL.IDX PT, R0, R0, RZ, 0x1f ;  /* 0x00001fff00007589 */ /* 0x000e2800000e0000 */
[----:B0-----:R1:W-:Y:S02]  /*d110*/  STL [R1+0x18], R0 ;  /* 0x0000180001007387 */ /* 0x0013e40000100800 */
.L_x_7059:
[----:B-1----:R-:W2:Y:S04]  /*d120*/  LDL R0, [R1+0x78] ;  /* 0x0000780001007983 */ /* 0x002ea80000100800 */
[----:B------:R-:W3:Y:S01]  /*d130*/  LDL R3, [R1+0x18] ;  /* 0x0000180001037983 */ /* 0x000ee20000100800 */
[----:B--2---:R-:W-:Y:S02]  /*d140*/  R2UR UR4, R0 ;  /* 0x00000000000472ca */ /* 0x004fe400000e0000 */
[----:B---3--:R-:W-:-:S04]  /*d150*/  LEA.HI R0, R3, R3, RZ, 0x1 ;  /* 0x0000000303007211 */ /* 0x008fc800078f08ff */
[----:B------:R-:W-:-:S07]  /*d160*/  LOP3.LUT R0, R0, 0x1e, RZ, 0xc0, !PT ;  /* 0x0000001e00007812 */ /* 0x000fce00078ec0ff */
[----:B------:R-:W-:Y:S01]  /*d170*/  ULOP3.LUT UP0, URZ, UR4, 0x9f, URZ, 0xc0, !UPT ;  /* 0x0000009f043f7892 */ /* 0x000fe2000f80c03f */
[----:B------:R-:W-:-:S05]  /*d180*/  IMAD.IADD R0, R3, 0x1, -R0 ;  /* 0x0000000103007824 */ /* 0x000fca00078e0a00 */
[----:B------:R-:W-:Y:S02]  /*d190*/  PLOP3.LUT P0, PT, PT, PT, UP0, 0x80, 0x0 ;  /* 0x000000000000781c */ /* 0x000fe40003f0f008 */
[----:B------:R-:W-:-:S04]  /*d1a0*/  LEA R0, R0, UR4, 0xd ;  /* 0x0000000400007c11 */ /* 0x000fc8000f8e68ff */
[----:B------:R-:W-:-:S04]  /*d1b0*/  SHF.R.U32.HI R0, RZ, 0x4, R0 ;  /* 0x00000004ff007819 */ /* 0x000fc80000011600 */
[----:B------:R-:W-:-:S03]  /*d1c0*/  LOP3.LUT R28, R0, 0x3fff, RZ, 0xc0, !PT ;  /* 0x00003fff001c7812 */ /* 0x000fc600078ec0ff */
[----:B------:R-:W-:Y:S05]  /*d1d0*/  @!P0 BRA `(.L_x_6802) ;  /* 0x0000000000408947 */ /* 0x000fea0003800000 */
[----:B------:R-:W-:Y:S01]  /*d1e0*/  MOV R0, 0x0 ;  /* 0x0000000000007802 */ /* 0x000fe20000000f00 */
[----:B------:R-:W-:Y:S01]  /*d1f0*/  ULDC.64 UR4, c[0x4][0x1b8] ;  /* 0x01006e0000047ab9 */ /* 0x000fe20000000a00 */
[----:B------:R-:W-:Y:S01]  /*d200*/  ULDC.64 UR6, c[0x4][0x1c0] ;  /* 0x0100700000067ab9 */ /* 0x000fe20000000a00 */
[----:B------:R-:W-:Y:S01]  /*d210*/  IMAD.U32 R4, RZ, RZ, UR4 ;  /* 0x00000004ff047e24 */ /* 0x000fe2000f8e00ff */
[----:B0-----:R0:W1:Y:S01]  /*d220*/  LDC.64 R14, c[0x4][R0] ;  /* 0x01000000000e7b82 */ /* 0x0010620000000a00 */
        /* <DEDUP_REMOVED lines=11> */
.L_x_6802:
        /* <DEDUP_REMOVED lines=8> */
[----:B------:R1:W2:Y:S03]  /*d360*/  SYNCS.PHASECHK.TRANS64.TRYWAIT P0, [R2+URZ+0x34800], R3 ;  /* 0x03480003020075a7 */ /* 0x0002a6000800017f */
[----:B--2---:R-:W-:Y:S05]  /*d370*/  @!P0 NANOSLEEP.SYNCS 0x989680 ;  /* 0x009896800000895d */ /* 0x004fea0003900000 */
[----:B------:R-:W2:Y:S01]  /*d380*/  @!P0 SYNCS.PHASECHK.TRANS64 P0, [R2+URZ+0x34800], R3 ;  /* 0x03480003020085a7 */ /* 0x000ea2000800007f */
[----:B------:R-:W-:Y:S04]  /*d390*/  BSSY B0, `(.L_x_6804) ;  /* 0x0000006000007945 */ /* 0x000fe80003800000 */
[----:B--2---:R-:W-:Y:S05]  /*d3a0*/  @P0 BRA `(.L_x_6805) ;  /* 0x0000000000100947 */ /* 0x004fea0003800000 */
.L_x_6806:
[----:B--2---:R2:W3:Y:S02]  /*d3b0*/  SYNCS.PHASECHK.TRANS64.TRYWAIT P0, [R2+URZ+0x34800], R3 ;  /* 0x03480003020075a7 */ /* 0x0044e4000800017f */
[----:B---3--:R-:W-:Y:S05]  /*d3c0*/  @!P0 NANOSLEEP.SYNCS 0x989680 ;  /* 0x009896800000895d */ /* 0x008fea0003900000 */
[----:B------:R-:W3:Y:S02]  /*d3d0*/  @!P0 SYNCS.PHASECHK.TRANS64 P0, [R2+URZ+0x34800], R3 ;  /* 0x03480003020085a7 */ /* 0x000ee4000800007f */
[----:B---3--:R-:W-:Y:S05]  /*d3e0*/  @!P0 BRA `(.L_x_6806) ;  /* 0xfffffffc00f08947 */ /* 0x008fea000383ffff */
.L_x_6805:
[----:B------:R-:W-:Y:S05]  /*d3f0*/  BSYNC B0 ;  /* 0x0000000000007941 */ /* 0x000fea0003800000 */
.L_x_6804:
[----:B------:R-:W-:Y:S05]  /*d400*/  BRA `(.L_x_6807) ;  /* 0x0000003c002c7947 */ /* 0x000fea0003800000 */
.L_x_6803:
[----:B------:R-:W2:Y:S01]  /*d410*/  LDL R29, [R1+0x78] ;  /* 0x00007800011d7983 */ /* 0x000ea20000100800 */
[----:B-----5:R-:W-:Y:S01]  /*d420*/  SHF.R.S32.HI R0, RZ, 0x1f, R147 ;  /* 0x0000001fff007819 */ /* 0x020fe20000011493 */
[----:B------:R-:W-:Y:S01]  /*d430*/  ULDC.64 UR4, c[0x0][0x3f8] ;  /* 0x0000fe0000047ab9 */ /* 0x000fe20000000a00 */
[----:B------:R-:W-:Y:S01]  /*d440*/  ULDC.64 UR6, c[0x0][0x408] ;  /* 0x0001020000067ab9 */ /* 0x000fe20000000a00 */
[----:B------:R-:W-:-:S04]  /*d450*/  IMAD.WIDE.U32 R4, R147, UR4, RZ ;  /* 0x0000000493047c25 */ /* 0x000fc8000f8e00ff */
[C---:B------:R-:W-:Y:S02]  /*d460*/  IMAD R6, R0.reuse, UR4, RZ ;  /* 0x0000000400067c24 */ /* 0x040fe4000f8e02ff */
[----:B------:R-:W-:Y:S02]  /*d470*/  IMAD R0, R0, UR6, RZ ;  /* 0x0000000600007c24 */ /* 0x000fe4000f8e02ff */
[C---:B------:R-:W-:Y:S01]  /*d480*/  IMAD R25, R147.reuse, UR5, R6 ;  /* 0x0000000593197c24 */ /* 0x040fe2000f8e0206 */
[----:B------:R-:W-:Y:S01]  /*d490*/  ULDC.64 UR4, c[0x0][0x3e8] ;  /* 0x0000fa0000047ab9 */ /* 0x000fe20000000a00 */
[C---:B------:R-:W-:Y:S01]  /*d4a0*/  IMAD R27, R147.reuse, UR7, R0 ;  /* 0x00000007931b7c24 */ /* 0x040fe2000f8e0200 */
[----:B------:R-:W-:Y:S01]  /*d4b0*/  LEA R24, P0, R4, UR4, 0x1 ;  /* 0x0000000404187c11 */ /* 0x000fe2000f8008ff */
[----:B------:R-:W-:Y:S01]  /*d4c0*/  IMAD.WIDE.U32 R6, R147, UR6, RZ ;  /* 0x0000000693067c25 */ /* 0x000fe2000f8e00ff */
[----:B------:R-:W-:-:S03]  /*d4d0*/  ULDC.64 UR6, c[0x0][0x400] ;  /* 0x0001000000067ab9 */ /* 0x000fc60000000a00 */
[----:B------:R-:W-:Y:S01]  /*d4e0*/  IMAD.IADD R25, R25, 0x1, R5 ;  /* 0x0000000119197824 */ /* 0x000fe200078e0205 */
[----:B------:R-:W-:Y:S01]  /*d4f0*/  LEA R26, P1, R6, UR6, 0x1 ;  /* 0x00000006061a7c11 */ /* 0x000fe2000f8208ff */
[----:B------:R-:W-:-:S03]  /*d500*/  IMAD.IADD R27, R27, 0x1, R7 ;  /* 0x000000011b1b7824 */ /* 0x000fc600078e0207 */
[----:B------:R-:W-:Y:S02]  /*d510*/  LEA.HI.X R25, R4, UR5, R25, 0x1, P0 ;  /* 0x0000000504197c11 */ /* 0x000fe400080f0c19 */
[----:B------:R-:W-:Y:S02]  /*d520*/  LEA.HI.X R27, R6, UR7, R27, 0x1, P1 ;  /* 0x00000007061b7c11 */ /* 0x000fe400088f0c1b */
[----:B--2---:R-:W-:-:S13]  /*d530*/  R2UR UR8, R29 ;  /* 0x000000001d0872ca */ /* 0x004fda00000e0000 */
[----:B------:R-:W-:-:S06]  /*d540*/  ULOP3.LUT UP0, URZ, UR8, 0x3ff, URZ, 0xc0, !UPT ;  /* 0x000003ff083f7892 */ /* 0x000fcc000f80c03f */
[----:B------:R-:W-:-:S13]  /*d550*/  PLOP3.LUT P2, PT, PT, PT, UP0, 0x80, 0x0 ;  /* 0x000000000000781c */ /* 0x000fda0003f4f008 */
        /* <DEDUP_REMOVED lines=17> */
.L_x_6808:
[----:B------:R-:W2:Y:S01]  /*d670*/  LDL R20, [R1+0x38] ;  /* 0x0000380001147983 */ /* 0x000ea20000100800 */
[----:B------:R-:W-:Y:S01]  /*d680*/  ULDC.U8 UR4, c[0x0][0x410] ;  /* 0x0001040000047ab9 */ /* 0x000fe20000000000 */
[----:B------:R-:W-:Y:S01]  /*d690*/  R2UR UR5, R29 ;  /* 0x000000001d0572ca */ /* 0x000fe200000e0000 */
[----:B------:R-:W-:Y:S01]  /*d6a0*/  BSSY B0, `(.L_x_6809) ;  /* 0x0000399000007945 */ /* 0x000fe20003800000 */
[----:B------:R-:W-:Y:S01]  /*d6b0*/  ISETP.NE.AND P0, PT, RZ, UR4, PT ;  /* 0x00000004ff007c0c */ /* 0x000fe2000bf05270 */
[----:B------:R-:W-:-:S10]  /*d6c0*/  IMAD R5, R149, 0x80, R22 ;  /* 0x0000008095057824 */ /* 0x000fd400078e0216 */
[----:B--2---:R-:W-:Y:S02]  /*d6d0*/  LEA R21, R20, UR5, 0x1 ;  /* 0x0000000514157c11 */ /* 0x004fe4000f8e08ff */
[----:B------:R-:W-:Y:S05]  /*d6e0*/  @!P0 BRA `(.L_x_6810) ;  /* 0x0000001800ac8947 */ /* 0x000fea0003800000 */
[----:B------:R-:W-:-:S03]  /*d6f0*/  UMOV UR4, 0xffffffff ;  /* 0xffffffff00047882 */ /* 0x000fc60000000000 */
[----:B------:R-:W-:Y:S05]  /*d700*/  BRA.DIV UR4, `(.L_x_6811) ;  /* 0x000001ae04d87947 */ /* 0x000fea000b800000 */
[----:B------:R1:W2:Y:S04]  /*d710*/  SHFL.IDX PT, R0, R25, RZ, 0x181f ;  /* 0x00181fff19007589 */ /* 0x0002a800000e0000 */
[----:B------:R1:W3:Y:S04]  /*d720*/  SHFL.IDX PT, R3, R24, RZ, 0x181f ;  /* 0x00181fff18037589 */ /* 0x0002e800000e0000 */
[----:B------:R1:W4:Y:S04]  /*d730*/  SHFL.IDX PT, R4, R27, RZ, 0x181f ;  /* 0x00181fff1b047589 */ /* 0x00032800000e0000 */
[----:B0-----:R1:W0:Y:S02]  /*d740*/  SHFL.IDX PT, R14, R26, RZ, 0x181f ;  /* 0x00181fff1a0e7589 */ /* 0x00122400000e0000 */
.L_x_7065:
[----:B------:R-:W5:Y:S01]  /*d750*/  LDL R7, [R1+0x68] ;  /* 0x0000680001077983 */ /* 0x000f620000100800 */
[----:B------:R-:W-:Y:S01]  /*d760*/  ULDC UR4, c[0x0][0x448] ;  /* 0x0001120000047ab9 */ /* 0x000fe20000000800 */
[----:B------:R-:W-:Y:S01]  /*d770*/  BSSY B1, `(.L_x_6812) ;  /* 0x0000026000017945 */ /* 0x000fe20003800000 */
[----:B------:R-:W-:Y:S01]  /*d780*/  IMAD R20, R161, UR4, RZ ;  /* 0x00000004a1147c24 */ /* 0x000fe2000f8e02ff */
[----:B------:R-:W-:Y:S02]  /*d790*/  CS2R R8, SRZ ;  /* 0x0000000000087805 */ /* 0x000fe4000001ff00 */
[----:B------:R-:W-:Y:S02]  /*d7a0*/  CS2R R10, SRZ ;  /* 0x00000000000a7805 */ /* 0x000fe4000001ff00 */
[----:B------:R-:W-:Y:S02]  /*d7b0*/  CS2R R12, SRZ ;  /* 0x00000000000c7805 */ /* 0x000fe4000001ff00 */
[----:B------:R-:W-:-:S02]  /*d7c0*/  ISETP.GE.AND P0, PT, R5, R20, PT ;  /* 0x000000140500720c */ /* 0x000fc40003f06270 */
[----:B-----5:R-:W-:-:S04]  /*d7d0*/  LEA.HI R6, R7, R7, RZ, 0x1 ;  /* 0x0000000707067211 */ /* 0x020fc800078f08ff */
[----:B------:R-:W-:-:S05]  /*d7e0*/  LOP3.LUT R6, R6, 0xfffffffe, RZ, 0xc0, !PT ;  /* 0xfffffffe06067812 */ /* 0x000fca00078ec0ff */
[----:B------:R-:W-:Y:S01]  /*d7f0*/  IMAD.IADD R5, R7, 0x1, -R6 ;  /* 0x0000000107057824 */ /* 0x000fe200078e0a06 */
[----:B------:R-:W-:-:S04]  /*d800*/  CS2R R6, SRZ ;  /* 0x0000000000067805 */ /* 0x000fc8000001ff00 */
[----:B------:R-:W-:Y:S01]  /*d810*/  SHF.L.U32 R5, R5, 0x1f, RZ ;  /* 0x0000001f05057819 */ /* 0x000fe200000006ff */
[----:B------:R-:W-:Y:S06]  /*d820*/  @P0 BRA `(.L_x_6813) ;  /* 0x0000000000680947 */ /* 0x000fec0003800000 */
[----:B------:R-:W-:Y:S01]  /*d830*/  ULDC UR4, c[0x0][0x3f4] ;  /* 0x0000fd0000047ab9 */ /* 0x000fe20000000800 */
[----:B------:R-:W-:Y:S01]  /*d840*/  IMAD.SHL.U32 R30, R220, 0x2, RZ ;  /* 0x00000002dc1e7824 */ /* 0x000fe200078e00ff */
[----:B------:R-:W-:Y:S02]  /*d850*/  ISETP.GE.AND P4, PT, R18, UR4, PT ;  /* 0x0000000412007c0c */ /* 0x000fe4000bf86270 */
[----:B------:R-:W-:Y:S02]  /*d860*/  CS2R R12, SRZ ;  /* 0x00000000000c7805 */ /* 0x000fe4000001ff00 */
[----:B------:R-:W-:Y:S02]  /*d870*/  ISETP.GE.AND P5, PT, R220, UR4, PT ;  /* 0x00000004dc007c0c */ /* 0x000fe4000bfa6270 */
[----:B------:R-:W-:Y:S01]  /*d880*/  SHF.R.S32.HI R9, RZ, 0x1f, R220 ;  /* 0x0000001fff097819 */ /* 0x000fe200000114dc */
[----:B------:R-:W-:Y:S01]  /*d890*/  ULDC.64 UR6, c[0x0][0x208] ;  /* 0x0000820000067ab9 */ /* 0x000fe20000000a00 */
[----:B------:R-:W-:-:S02]  /*d8a0*/  SHF.R.S32.HI R7, RZ, 0x1f, R18 ;  /* 0x0000001fff077819 */ /* 0x000fc40000011412 */
[----:B------:R-:W-:-:S03]  /*d8b0*/  SHF.L.U64.HI R9, R220, 0x1, R9 ;  /* 0x00000001dc097819 */ /* 0x000fc60000010209 */
[----:B------:R-:W-:-:S04]  /*d8c0*/  @!P4 IMAD.SHL.U32 R15, R18, 0x2, RZ ;  /* 0x00000002120fc824 */ /* 0x000fc800078e00ff */
[CC--:B-1-3--:R-:W-:Y:S02]  /*d8d0*/  @!P5 IADD3 R26, P2, R3.reuse, R30.reuse, RZ ;  /* 0x0000001e031ad210 */ /* 0x0cafe40007f5e0ff */
[----:B0-----:R-:W-:Y:S02]  /*d8e0*/  @!P5 IADD3 R30, P3, R14, R30, RZ ;  /* 0x0000001e0e1ed210 */ /* 0x001fe40007f7e0ff */
[-C--:B------:R-:W-:Y:S01]  /*d8f0*/  @!P4 IADD3 R24, P0, R3, R15.reuse, RZ ;  /* 0x0000000f0318c210 */ /* 0x080fe20007f1e0ff */
[--C-:B--2---:R-:W-:Y:S01]  /*d900*/  @!P5 IMAD.X R27, R0, 0x1, R9.reuse, P2 ;  /* 0x00000001001bd824 */ /* 0x104fe200010e0609 */
[----:B------:R-:W-:Y:S01]  /*d910*/  @!P4 IADD3 R14, P1, R14, R15, RZ ;  /* 0x0000000f0e0ec210 */ /* 0x000fe20007f3e0ff */
[----:B----4-:R-:W-:Y:S01]  /*d920*/  @!P5 IMAD.X R31, R4, 0x1, R9, P3 ;  /* 0x00000001041fd824 */ /* 0x010fe200018e0609 */
[----:B------:R-:W-:Y:S02]  /*d930*/  @!P4 SHF.L.U64.HI R3, R18, 0x1, R7 ;  /* 0x000000011203c819 */ /* 0x000fe40000010207 */
[----:B------:R-:W-:-:S02]  /*d940*/  CS2R R8, SRZ ;  /* 0x0000000000087805 */ /* 0x000fc4000001ff00 */
[----:B------:R-:W-:Y:S02]  /*d950*/  CS2R R10, SRZ ;  /* 0x00000000000a7805 */ /* 0x000fe4000001ff00 */
[----:B------:R-:W-:Y:S01]  /*d960*/  CS2R R6, SRZ ;  /* 0x0000000000067805 */ /* 0x000fe2000001ff00 */
[----:B------:R0:W5:Y:S01]  /*d970*/  @!P5 LD.E.64 R12, desc[UR6][R26.64] ;  /* 0x000000061a0cd980 */ /* 0x000162000c101b00 */
[--C-:B------:R-:W-:Y:S02]  /*d980*/  @!P4 IMAD.X R25, R0, 0x1, R3.reuse, P0 ;  /* 0x000000010019c824 */ /* 0x100fe400000e0603 */
[----:B------:R-:W-:Y:S01]  /*d990*/  @!P4 IMAD.X R15, R4, 0x1, R3, P1 ;  /* 0x00000001040fc824 */ /* 0x000fe200008e0603 */
[----:B------:R0:W5:Y:S04]  /*d9a0*/  @!P5 LD.E.64 R8, desc[UR6][R30.64] ;  /* 0x000000061e08d980 */ /* 0x000168000c101b00 */
[----:B------:R0:W5:Y:S04]  /*d9b0*/  @!P4 LD.E.64 R10, desc[UR6][R24.64] ;  /* 0x00000006180ac980 */ /* 0x000168000c101b00 */
[----:B------:R0:W5:Y:S02]  /*d9c0*/  @!P4 LD.E.64 R6, desc[UR6][R14.64] ;  /* 0x000000060e06c980 */ /* 0x000164000c101b00 */
.L_x_6813:
[----:B------:R-:W-:Y:S05]  /*d9d0*/  BSYNC B1 ;  /* 0x0000000000017941 */ /* 0x000fea0003800000 */
.L_x_6812:
[----:B------:R-:W4:Y:S01]  /*d9e0*/  SYNCS.PHASECHK.TRANS64.TRYWAIT P0, [R2+URZ+0x34800], R5 ;  /* 0x03480005020075a7 */ /* 0x000f22000800017f */
[----:B--2---:R-:W-:Y:S01]  /*d9f0*/  IMAD R0, R149, -0x80, R20 ;  /* 0xffffff8095007824 */ /* 0x004fe200078e0214 */
[--C-:B0----5:R-:W-:Y:S01]  /*da00*/  SHF.R.U32.HI R30, RZ, 0x10, R11.reuse ;  /* 0x00000010ff1e7819 */ /* 0x121fe2000001160b */
[----:B---3--:R-:W-:Y:S01]  /*da10*/  IMAD.MOV.U32 R3, RZ, RZ, R10 ;  /* 0x000000ffff037224 */ /* 0x008fe200078e000a */
[--C-:B------:R-:W-:Y:S01]  /*da20*/  SHF.R.U64 R10, R10, 0x10, R11.reuse ;  /* 0x000000100a0a7819 */ /* 0x100fe2000000120b */
[----:B------:R-:W-:Y:S01]  /*da30*/  IMAD.MOV.U32 R15, RZ, RZ, R11 ;  /* 0x000000ffff0f7224 */ /* 0x000fe200078e000b */
[--C-:B------:R-:W-:Y:S01]  /*da40*/  SHF.R.U64 R29, R12, 0x10, R13.reuse ;  /* 0x000000100c1d7819 */ /* 0x100fe2000000120d */
[----:B------:R-:W-:Y:S01]  /*da50*/  IMAD.MOV.U32 R20, RZ, RZ, R12 ;  /* 0x000000ffff147224 */ /* 0x000fe200078e000c */
[--C-:B-1----:R-:W-:Y:S01]  /*da60*/  SHF.R.U32.HI R27, RZ, 0x10, R13.reuse ;  /* 0x00000010ff1b7819 */ /* 0x102fe2000001160d */
[----:B------:R-:W-:Y:S01]  /*da70*/  IMAD.MOV.U32 R24, RZ, RZ, R13 ;  /* 0x000000ffff187224 */ /* 0x000fe200078e000d */
[----:B------:R-:W-:Y:S01]  /*da80*/  VIMNMX R11, R0, 0x80, PT ;  /* 0x00000080000b7848 */ /* 0x000fe20003fe0100 */
[----:B------:R-:W-:Y:S01]  /*da90*/  BSSY B1, `(.L_x_6814) ;  /* 0x000000f000017945 */ /* 0x000fe20003800000 */
[----:B------:R-:W-:Y:S01]  /*daa0*/  IMAD.MOV.U32 R13, RZ, RZ, R6 ;  /* 0x000000ffff0d7224 */ /* 0x000fe200078e0006 */
[--C-:B------:R-:W-:Y:S01]  /*dab0*/  SHF.R.U64 R26, R6, 0x10, R7.reuse ;  /* 0x00000010061a7819 */ /* 0x100fe20000001207 */
[--C-:B------:R-:W-:Y:S01]  /*dac0*/  IMAD.MOV.U32 R14, RZ, RZ, R7.reuse ;  /* 0x000000ffff0e7224 */ /* 0x100fe200078e0007 */
[----:B------:R-:W-:Y:S01]  /*dad0*/  SHF.R.U32.HI R25, RZ, 0x10, R7 ;  /* 0x00000010ff197819 */ /* 0x000fe20000011607 */
[--C-:B------:R-:W-:Y:S01]  /*dae0*/  IMAD.MOV.U32 R6, RZ, RZ, R9.reuse ;  /* 0x000000ffff067224 */ /* 0x100fe200078e0009 */
[----:B------:R-:W-:Y:S01]  /*daf0*/  SHF.R.U64 R7, R8, 0x10, R9 ;  /* 0x0000001008077819 */ /* 0x000fe20000001209 */
[----:B----4-:R-:W-:Y:S01]  /*db00*/  IMAD.MOV.U32 R4, RZ, RZ, R8 ;  /* 0x000000ffff047224 */ /* 0x010fe200078e0008 */
[----:B------:R-:W-:-:S02]  /*db10*/  PRMT R10, R3, 0x5410, R10 ;  /* 0x00005410030a7816 */ /* 0x000fc4000000000a */
[----:B------:R-:W-:Y:S02]  /*db20*/  ISETP.GE.AND P1, PT, R22, R11, PT ;  /* 0x0000000b1600720c */ /* 0x000fe40003f26270 */
[----:B------:R-:W-:Y:S02]  /*db30*/  SHF.R.U32.HI R9, RZ, 0x10, R9 ;  /* 0x00000010ff097819 */ /* 0x000fe40000011609 */
[----:B------:R-:W-:Y:S02]  /*db40*/  PRMT R12, R15, 0x5410, R30 ;  /* 0x000054100f0c7816 */ /* 0x000fe4000000001e */
[----:B------:R-:W-:Y:S02]  /*db50*/  PRMT R0, R20, 0x5410, R29 ;  /* 0x0000541014007816 */ /* 0x000fe4000000001d */
[----:B------:R-:W-:Y:S01]  /*db60*/  PRMT R3, R24, 0x5410, R27 ;  /* 0x0000541018037816 */ /* 0x000fe2000000001b */
[----:B------:R-:W-:Y:S06]  /*db70*/  @!P0 BRA `(.L_x_6815) ;  /* 0x000001ac002c8947 */ /* 0x000fec0003800000 */
.L_x_7066:
[----:B------:R-:W-:Y:S05]  /*db80*/  BSYNC B1 ;  /* 0x0000000000017941 */ /* 0x000fea0003800000 */
.L_x_6814:
[----:B------:R-:W-:Y:S01]  /*db90*/  BSSY B1, `(.L_x_6816) ;  /* 0x0000059000017945 */ /* 0x000fe20003800000 */
[----:B------:R-:W-:Y:S02]  /*dba0*/  PRMT R13, R13, 0x5410, R26 ;  /* 0x000054100d0d7816 */ /* 0x000fe4000000001a */
[----:B------:R-:W-:Y:S02]  /*dbb0*/  PRMT R14, R14, 0x5410, R25 ;  /* 0x000054100e0e7816 */ /* 0x000fe40000000019 */
[----:B------:R-:W-:Y:S02]  /*dbc0*/  PRMT R8, R4, 0x5410, R7 ;  /* 0x0000541004087816 */ /* 0x000fe40000000007 */
[----:B------:R-:W-:Y:S01]  /*dbd0*/  PRMT R9, R6, 0x5410, R9 ;  /* 0x0000541006097816 */ /* 0x000fe20000000009 */
[----:B------:R-:W-:Y:S06]  /*dbe0*/  @P1 BRA `(.L_x_6817) ;  /* 0x00000004004c1947 */ /* 0x000fec0003800000 */
[----:B0-----:R-:W0:Y:S01]  /*dbf0*/  LDC R5, c[0x0][0x3f4] ;  /* 0x0000fd00ff057b82 */ /* 0x001e220000000800 */
[----:B------:R-:W-:Y:S01]  /*dc00*/  BSSY B2, `(.L_x_6818) ;  /* 0x000002a000027945 */ /* 0x000fe20003800000 */
[-C--:B0-----:R-:W-:Y:S02]  /*dc10*/  ISETP.GE.AND P0, PT, R18, R5.reuse, PT ;  /* 0x000000051200720c */ /* 0x081fe40003f06270 */
[----:B------:R-:W-:-:S11]  /*dc20*/  ISETP.GE.AND P1, PT, R220, R5, PT ;  /* 0x00000005dc00720c */ /* 0x000fd60003f26270 */
[----:B------:R-:W-:Y:S05]  /*dc30*/  @P0 BRA `(.L_x_6819) ;  /* 0x0000000000980947 */ /* 0x000fea0003800000 */
[----:B------:R-:W0:Y:S01]  /*dc40*/  LDS.128 R4, [R21] ;  /* 0x0000000015047984 */ /* 0x000e220000000c00 */
        /* <DEDUP_REMOVED lines=15> */
[----:B------:R-:W-:Y:S01]  /*dd40*/  FFMA.FTZ R29, R15, R29, R4 ;  /* 0x0000001d0f1d7223 */ /* 0x000fe20000010004 */
[----:B------:R-:W-:Y:S01]  /*dd50*/  LOP3.LUT R7, R7, 0xffff0000, RZ, 0xc0, !PT ;  /* 0xffff000007077812 */ /* 0x000fe200078ec0ff */
[-C--:B------:R-:W-:Y:S01]  /*dd60*/  FMUL.FTZ R33, R5, R27.reuse ;  /* 0x0000001b05217220 */ /* 0x080fe20000410000 */
        /* <DEDUP_REMOVED lines=19> */
.L_x_6819:
[----:B------:R-:W-:Y:S05]  /*dea0*/  BSYNC B2 ;  /* 0x0000000000027941 */ /* 0x000fea0003800000 */
.L_x_6818:
[----:B------:R-:W-:Y:S05]  /*deb0*/  @P1 BRA `(.L_x_6817) ;  /* 0x0000000000981947 */ /* 0x000fea0003800000 */
[----:B0-----:R-:W0:Y:S01]  /*dec0*/  LDS.128 R4, [R21+0x4000] ;  /* 0x0040000015047984 */ /* 0x001e220000000c00 */
        /* <DEDUP_REMOVED lines=37> */
.L_x_6817:
[----:B------:R-:W-:Y:S05]  /*e120*/  BSYNC B1 ;  /* 0x0000000000017941 */ /* 0x000fea0003800000 */
.L_x_6816:
[----:B01----:R-:W-:Y:S01]  /*e130*/  VIADD R4, R22, 0x20 ;  /* 0x0000002016047836 */ /* 0x003fe20000000000 */
[----:B------:R-:W-:Y:S04]  /*e140*/  BSSY B1, `(.L_x_6820) ;  /* 0x0000056000017945 */ /* 0x000fe80003800000 */
[----:B------:R-:W-:-:S13]  /*e150*/  ISETP.GE.AND P0, PT, R4, R11, PT ;  /* 0x0000000b0400720c */ /* 0x000fda0003f06270 */
[----:B------:R-:W-:Y:S05]  /*e160*/  @P0 BRA `(.L_x_6821) ;  /* 0x00000004004c0947 */ /* 0x000fea0003800000 */
[----:B------:R-:W0:Y:S01]  /*e170*/  LDC R5, c[0x0][0x3f4] ;  /* 0x0000fd00ff057b82 */ /* 0x000e220000000800 */
[----:B------:R-:W-:Y:S01]  /*e180*/  BSSY B2, `(.L_x_6822) ;  /* 0x000002a000027945 */ /* 0x000fe20003800000 */
[-C--:B0-----:R-:W-:Y:S02]  /*e190*/  ISETP.GE.AND P0, PT, R18, R5.reuse, PT ;  /* 0x000000051200720c */ /* 0x081fe40003f06270 */
[----:B------:R-:W-:-:S11]  /*e1a0*/  ISETP.GE.AND P1, PT, R220, R5, PT ;  /* 0x00000005dc00720c */ /* 0x000fd60003f26270 */
[----:B------:R-:W-:Y:S05]  /*e1b0*/  @P0 BRA `(.L_x_6823) ;  /* 0x0000000000980947 */ /* 0x000fea0003800000 */
[----:B------:R-:W0:Y:S01]  /*e1c0*/  LDS.128 R4, [R21+0x1000] ;  /* 0x0010000015047984 */ /* 0x000e220000000c00 */
        /* <DEDUP_REMOVED lines=37> */
.L_x_6823:
[----:B------:R-:W-:Y:S05]  /*e420*/  BSYNC B2 ;  /* 0x0000000000027941 */ /* 0x000fea0003800000 */
.L_x_6822:
[----:B------:R-:W-:Y:S05]  /*e430*/  @P1 BRA `(.L_x_6821) ;  /* 0x0000000000981947 */ /* 0x000fea0003800000 */
[----:B0-----:R-:W0:Y:S01]  /*e440*/  LDS.128 R4, [R21+0x5000] ;  /* 0x0050000015047984 */ /* 0x001e220000000c00 */
        /* <DEDUP_REMOVED lines=37> */
.L_x_6821:
[----:B------:R-:W-:Y:S05]  /*e6a0*/  BSYNC B1 ;  /* 0x0000000000017941 */ /* 0x000fea0003800000 */
.L_x_6820:
        /* <DEDUP_REMOVED lines=47> */
.L_x_6827:
[----:B------:R-:W-:Y:S05]  /*e9a0*/  BSYNC B2 ;  /* 0x0000000000027941 */ /* 0x000fea0003800000 */
.L_x_6826:
        /* <DEDUP_REMOVED lines=39> */
.L_x_6825:
[----:B------:R-:W-:Y:S05]  /*ec20*/  BSYNC B1 ;  /* 0x0000000000017941 */ /* 0x000fea0003800000 */
.L_x_6824:
[----:B01----:R-:W-:-:S05]  /*ec30*/  VIADD R4, R22, 0x60 ;  /* 0x0000006016047836 */ /* 0x003fca0000000000 */
        /* <DEDUP_REMOVED lines=23> */
[----:B------:R-:W-:Y:S01]  /*edb0*/  FMUL.FTZ R20, R27, R5 ;  /* 0x000000051b147220 */ /* 0x000fe20000410000 */
[----:B------:R-:W-:Y:S01]  /*edc0*/  FFMA.FTZ R11, R29, R11, R24 ;  /* 0x0000000b1d0b7223 */ /* 0x000fe20000010018 */
[-C--:B------:R-:W-:Y:S01]  /*edd0*/  FFMA.FTZ R5, R27, R15.reuse, -R26 ;  /* 0x0000000f1b057223 */ /* 0x080fe2000001081a */
[----:B------:R-:W-:Y:S01]  /*ede0*/  LOP3.LUT R7, R7, 0xffff0000, RZ, 0xc0, !PT ;  /* 0xffff000007077812 */ /* 0x000fe200078ec0ff */
[C---:B------:R-:W-:Y:S01]  /*edf0*/  IMAD.U32 R26, R14.reuse, 0x10000, RZ ;  /* 0x000100000e1a7824 */ /* 0x040fe200078e00ff */
[----:B------:R-:W-:Y:S01]  /*ee00*/  LOP3.LUT R29, R14, 0xffff0000, RZ, 0xc0, !PT ;  /* 0xffff00000e1d7812 */ /* 0x000fe200078ec0ff */
[C---:B------:R-:W-:Y:S01]  /*ee10*/  IMAD.U32 R24, R12.reuse, 0x10000, RZ ;  /* 0x000100000c187824 */ /* 0x040fe200078e00ff */
[----:B------:R-:W-:Y:S01]  /*ee20*/  LOP3.LUT R27, R12, 0xffff0000, RZ, 0xc0, !PT ;  /* 0xffff00000c1b7812 */ /* 0x000fe200078ec0ff */
[----:B------:R-:W-:Y:S01]  /*ee30*/  FFMA.FTZ R20, R31, R15, R20 ;  /* 0x0000000f1f147223 */ /* 0x000fe20000010014 */
[-C--:B------:R-:W-:Y:S01]  /*ee40*/  FMUL.FTZ R15, R26, R6.reuse ;  /* 0x000000061a0f7220 */ /* 0x080fe20000410000 */
[C---:B------:R-:W-:Y:S01]  /*ee50*/  FMUL.FTZ R25, R24.reuse, R6 ;  /* 0x0000000618197220 */ /* 0x040fe20000410000 */
[-C--:B------:R-:W-:Y:S01]  /*ee60*/  FMUL.FTZ R12, R29, R7.reuse ;  /* 0x000000071d0c7220 */ /* 0x080fe20000410000 */
[C---:B------:R-:W-:Y:S01]  /*ee70*/  FMUL.FTZ R14, R27.reuse, R7 ;  /* 0x000000071b0e7220 */ /* 0x040fe20000410000 */
[-C--:B------:R-:W-:Y:S01]  /*ee80*/  FFMA.FTZ R6, R24, R10.reuse, -R15 ;  /* 0x0000000a18067223 */ /* 0x080fe2000001080f */
[----:B------:R-:W-:Y:S01]  /*ee90*/  FFMA.FTZ R25, R26, R10, R25 ;  /* 0x0000000a1a197223 */ /* 0x000fe20000010019 */
[-C--:B------:R-:W-:Y:S01]  /*eea0*/  FFMA.FTZ R7, R27, R13.reuse, -R12 ;  /* 0x0000000d1b077223 */ /* 0x080fe2000001080c */
[----:B------:R-:W-:Y:S01]  /*eeb0*/  FFMA.FTZ R14, R29, R13, R14 ;  /* 0x0000000d1d0e7223 */ /* 0x000fe2000001000e */
[----:B------:R-:W-:-:S02]  /*eec0*/  F2FP.BF16.F32.PACK_AB R4, R11, R4 ;  /* 0x000000040b04723e */ /* 0x000fc400000010ff */
[----:B------:R-:W-:Y:S02]  /*eed0*/  F2FP.BF16.F32.PACK_AB R5, R20, R5 ;  /* 0x000000051405723e */ /* 0x000fe400000010ff */
[----:B------:R-:W-:Y:S02]  /*eee0*/  F2FP.BF16.F32.PACK_AB R6, R25, R6 ;  /* 0x000000061906723e */ /* 0x000fe400000010ff */
[----:B------:R-:W-:-:S05]  /*eef0*/  F2FP.BF16.F32.PACK_AB R7, R14, R7 ;  /* 0x000000070e07723e */ /* 0x000fca00000010ff */
[----:B------:R0:W-:Y:S02]  /*ef00*/  STS.128 [R21+0x3000], R4 ;  /* 0x0030000415007388 */ /* 0x0001e40000000c00 */
.L_x_6830:
[----:B------:R-:W-:Y:S05]  /*ef10*/  BSYNC B1 ;  /* 0x0000000000017941 */ /* 0x000fea0003800000 */
.L_x_6829:
        /* <DEDUP_REMOVED lines=40> */
.L_x_6810:
[----:B------:R-:W-:-:S03]  /*f1a0*/  UMOV UR4, 0xffffffff ;  /* 0xffffffff00047882 */ /* 0x000fc60000000000 */
[----:B------:R-:W-:Y:S05]  /*f1b0*/  BRA.DIV UR4, `(.L_x_6831) ;  /* 0x0000019604b07947 */ /* 0x000fea000b800000 */
[----:B------:R1:W2:Y:S04]  /*f1c0*/  SHFL.IDX PT, R0, R25, RZ, 0x181f ;  /* 0x00181fff19007589 */ /* 0x0002a800000e0000 */
[----:B------:R1:W3:Y:S04]  /*f1d0*/  SHFL.IDX PT, R3, R24, RZ, 0x181f ;  /* 0x00181fff18037589 */ /* 0x0002e800000e0000 */
[----:B------:R1:W4:Y:S04]  /*f1e0*/  SHFL.IDX PT, R20, R27, RZ, 0x181f ;  /* 0x00181fff1b147589 */ /* 0x00032800000e0000 */
[----:B0-----:R1:W0:Y:S02]  /*f1f0*/  SHFL.IDX PT, R14, R26, RZ, 0x181f ;  /* 0x00181fff1a0e7589 */ /* 0x00122400000e0000 */
.L_x_7072:
[----:B------:R-:W5:Y:S01]  /*f200*/  LDL R6, [R1+0x68] ;  /* 0x0000680001067983 */ /* 0x000f620000100800 */
[----:B------:R-:W-:Y:S01]  /*f210*/  ULDC UR4, c[0x0][0x448] ;  /* 0x0001120000047ab9 */ /* 0x000fe20000000800 */
[----:B------:R-:W0:Y:S01]  /*f220*/  LDC R13, c[0x0][0x3f4] ;  /* 0x0000fd00ff0d7b82 */ /* 0x000e220000000800 */
[----:B------:R-:W-:Y:S01]  /*f230*/  IMAD R12, R161, UR4, RZ ;  /* 0x00000004a10c7c24 */ /* 0x000fe2000f8e02ff */
[----:B------:R-:W-:Y:S01]  /*f240*/  BSSY B1, `(.L_x_6832) ;  /* 0x0000018000017945 */ /* 0x000fe20003800000 */
[----:B------:R-:W-:Y:S02]  /*f250*/  CS2R R8, SRZ ;  /* 0x0000000000087805 */ /* 0x000fe4000001ff00 */
[----:B------:R-:W-:Y:S02]  /*f260*/  CS2R R10, SRZ ;  /* 0x00000000000a7805 */ /* 0x000fe4000001ff00 */
[----:B------:R-:W-:Y:S02]  /*f270*/  ISETP.GE.AND P0, PT, R5, R12, PT ;  /* 0x0000000c0500720c */ /* 0x000fe40003f06270 */
[----:B-----5:R-:W-:-:S04]  /*f280*/  LEA.HI R4, R6, R6, RZ, 0x1 ;  /* 0x0000000606047211 */ /* 0x020fc800078f08ff */
[----:B------:R-:W-:-:S05]  /*f290*/  LOP3.LUT R4, R4, 0xfffffffe, RZ, 0xc0, !PT ;  /* 0xfffffffe04047812 */ /* 0x000fca00078ec0ff */
[----:B-1----:R-:W-:Y:S01]  /*f2a0*/  IMAD.IADD R27, R6, 0x1, -R4 ;  /* 0x00000001061b7824 */ /* 0x002fe200078e0a04 */
[----:B------:R-:W-:Y:S02]  /*f2b0*/  CS2R R4, SRZ ;  /* 0x0000000000047805 */ /* 0x000fe4000001ff00 */
[----:B------:R-:W-:Y:S02]  /*f2c0*/  CS2R R6, SRZ ;  /* 0x0000000000067805 */ /* 0x000fe4000001ff00 */
[----:B------:R-:W-:Y:S01]  /*f2d0*/  SHF.L.U32 R27, R27, 0x1f, RZ ;  /* 0x0000001f1b1b7819 */ /* 0x000fe200000006ff */
[----:B0-----:R-:W-:Y:S06]  /*f2e0*/  @P0 BRA `(.L_x_6833) ;  /* 0x0000000000340947 */ /* 0x001fec0003800000 */
[----:B------:R-:W-:Y:S01]  /*f2f0*/  ULDC UR4, c[0x0][0x3f4] ;  /* 0x0000fd0000047ab9 */ /* 0x000fe20000000800 */
[C---:B------:R-:W-:Y:S01]  /*f300*/  IMAD.SHL.U32 R15, R16.reuse, 0x2, RZ ;  /* 0x00000002100f7824 */ /* 0x040fe200078e00ff */
[C---:B------:R-:W-:Y:S02]  /*f310*/  ISETP.GE.AND P2, PT, R16.reuse, UR4, PT ;  /* 0x0000000410007c0c */ /* 0x040fe4000bf46270 */
[----:B------:R-:W-:Y:S02]  /*f320*/  SHF.L.U64.HI R5, R16, 0x1, R17 ;  /* 0x0000000110057819 */ /* 0x000fe40000010211 */
[-C--:B---3--:R-:W-:Y:S02]  /*f330*/  IADD3 R24, P0, R3, R15.reuse, RZ ;  /* 0x0000000f03187210 */ /* 0x088fe40007f1e0ff */
[----:B------:R-:W-:-:S03]  /*f340*/  IADD3 R14, P1, R14, R15, RZ ;  /* 0x0000000f0e0e7210 */ /* 0x000fc60007f3e0ff */
[--C-:B--2---:R-:W-:Y:S02]  /*f350*/  IMAD.X R25, R0, 0x1, R5.reuse, P0 ;  /* 0x0000000100197824 */ /* 0x104fe400000e0605 */
[----:B----4-:R-:W-:Y:S01]  /*f360*/  IMAD.X R15, R20, 0x1, R5, P1 ;  /* 0x00000001140f7824 */ /* 0x010fe200008e0605 */
[----:B------:R-:W-:Y:S01]  /*f370*/  CS2R R4, SRZ ;  /* 0x0000000000047805 */ /* 0x000fe2000001ff00 */
[----:B------:R-:W-:Y:S06]  /*f380*/  @P2 BRA `(.L_x_6833) ;  /* 0x00000000000c2947 */ /* 0x000fec0003800000 */
[----:B------:R-:W-:Y:S02]  /*f390*/  ULDC.64 UR4, c[0x0][0x208] ;  /* 0x0000820000047ab9 */ /* 0x000fe40000000a00 */
[----:B------:R0:W5:Y:S04]  /*f3a0*/  LD.E.128 R4, desc[UR4][R24.64] ;  /* 0x0000000418047980 */ /* 0x000168000c101d00 */
[----:B------:R0:W5:Y:S02]  /*f3b0*/  LD.E.128 R8, desc[UR4][R14.64] ;  /* 0x000000040e087980 */ /* 0x000164000c101d00 */
.L_x_6833:
[----:B------:R-:W-:Y:S05]  /*f3c0*/  BSYNC B1 ;  /* 0x0000000000017941 */ /* 0x000fea0003800000 */
.L_x_6832:
[----:B------:R-:W1:Y:S01]  /*f3d0*/  SYNCS.PHASECHK.TRANS64.TRYWAIT P4, [R2+URZ+0x34800], R27 ;  /* 0x0348001b020075a7 */ /* 0x000e62000808017f */
[----:B--2---:R-:W-:Y:S01]  /*f3e0*/  IMAD R0, R149, -0x80, R12 ;  /* 0xffffff8095007824 */ /* 0x004fe200078e020c */
[--C-:B-----5:R-:W-:Y:S01]  /*f3f0*/  SHF.R.U64 R31, R6, 0x10, R7.reuse ;  /* 0x00000010061f7819 */ /* 0x120fe20000001207 */
[----:B---3--:R-:W-:Y:S01]  /*f400*/  IMAD.MOV.U32 R3, RZ, RZ, R4 ;  /* 0x000000ffff037224 */ /* 0x008fe200078e0004 */
[--C-:B------:R-:W-:Y:S01]  /*f410*/  SHF.R.U32.HI R29, RZ, 0x10, R7.reuse ;  /* 0x00000010ff1d7819 */ /* 0x100fe20000011607 */
[----:B0-----:R-:W-:Y:S01]  /*f420*/  IMAD.MOV.U32 R14, RZ, RZ, R7 ;  /* 0x000000ffff0e7224 */ /* 0x001fe200078e0007 */
[----:B------:R-:W-:Y:S01]  /*f430*/  SHF.R.U64 R26, R4, 0x10, R5 ;  /* 0x00000010041a7819 */ /* 0x000fe20000001205 */
[----:B------:R-:W-:Y:S01]  /*f440*/  IMAD.MOV.U32 R15, RZ, RZ, R8 ;  /* 0x000000ffff0f7224 */ /* 0x000fe200078e0008 */
[----:B------:R-:W-:Y:S01]  /*f450*/  SHF.R.U64 R8, R8, 0x10, R9 ;  /* 0x0000001008087819 */ /* 0x000fe20000001209 */
[----:B------:R-:W-:Y:S01]  /*f460*/  IMAD.MOV.U32 R12, RZ, RZ, R5 ;  /* 0x000000ffff0c7224 */ /* 0x000fe200078e0005 */
[--C-:B------:R-:W-:Y:S01]  /*f470*/  SHF.R.U32.HI R7, RZ, 0x10, R9.reuse ;  /* 0x00000010ff077819 */ /* 0x100fe20000011609 */
[----:B----4-:R-:W-:Y:S01]  /*f480*/  IMAD.MOV.U32 R20, RZ, RZ, R9 ;  /* 0x000000ffff147224 */ /* 0x010fe200078e0009 */
[----:B------:R-:W-:Y:S01]  /*f490*/  SHF.R.U32.HI R33, RZ, 0x10, R5 ;  /* 0x00000010ff217819 */ /* 0x000fe20000011605 */
[----:B------:R-:W-:Y:S01]  /*f4a0*/  VIADD R34, R22, 0x20 ;  /* 0x0000002016227836 */ /* 0x000fe20000000000 */
[----:B------:R-:W-:Y:S01]  /*f4b0*/  ISETP.GE.AND P0, PT, R16, R13, PT ;  /* 0x0000000d1000720c */ /* 0x000fe20003f06270 */
[----:B------:R-:W-:Y:S01]  /*f4c0*/  VIADD R32, R22, 0x40 ;  /* 0x0000004016207836 */ /* 0x000fe20000000000 */
[----:B------:R-:W-:Y:S01]  /*f4d0*/  VIMNMX R9, R0, 0x80, PT ;  /* 0x0000008000097848 */ /* 0x000fe20003fe0100 */
[----:B------:R-:W-:Y:S01]  /*f4e0*/  IMAD.MOV.U32 R4, RZ, RZ, R6 ;  /* 0x000000ffff047224 */ /* 0x000fe200078e0006 */
[--C-:B------:R-:W-:Y:S01]  /*f4f0*/  SHF.R.U64 R5, R10, 0x10, R11.reuse ;  /* 0x000000100a057819 */ /* 0x100fe2000000120b */
[----:B------:R-:W-:Y:S01]  /*f500*/  IMAD.MOV.U32 R24, RZ, RZ, R10 ;  /* 0x000000ffff187224 */ /* 0x000fe200078e000a */
[--C-:B------:R-:W-:Y:S01]  /*f510*/  SHF.R.U32.HI R6, RZ, 0x10, R11.reuse ;  /* 0x00000010ff067819 */ /* 0x100fe2000001160b */
[----:B------:R-:W-:Y:S01]  /*f520*/  IMAD.MOV.U32 R25, RZ, RZ, R11 ;  /* 0x000000ffff197224 */ /* 0x000fe200078e000b */
[----:B------:R-:W-:Y:S01]  /*f530*/  BSSY B1, `(.L_x_6834) ;  /* 0x000000f000017945 */ /* 0x000fe20003800000 */
[----:B------:R-:W-:Y:S01]  /*f540*/  VIADD R30, R22, 0x60 ;  /* 0x00000060161e7836 */ /* 0x000fe20000000000 */
[----:B------:R-:W-:-:S02]  /*f550*/  PRMT R0, R3, 0x5410, R26 ;  /* 0x0000541003007816 */ /* 0x000fc4000000001a */
[-C--:B------:R-:W-:Y:S02]  /*f560*/  ISETP.GE.OR P3, PT, R22, R9.reuse, P0 ;  /* 0x000000091600720c */ /* 0x080fe40000766670 */
[-C--:B------:R-:W-:Y:S02]  /*f570*/  ISETP.GE.OR P2, PT, R34, R9.reuse, P0 ;  /* 0x000000092200720c */ /* 0x080fe40000746670 */
[-C--:B------:R-:W-:Y:S02]  /*f580*/  ISETP.GE.OR P1, PT, R32, R9.reuse, P0 ;  /* 0x000000092000720c */ /* 0x080fe40000726670 */
[----:B------:R-:W-:Y:S02]  /*f590*/  PRMT R3, R12, 0x5410, R33 ;  /* 0x000054100c037816 */ /* 0x000fe40000000021 */
[----:B------:R-:W-:Y:S02]  /*f5a0*/  ISETP.GE.OR P0, PT, R30, R9, P0 ;  /* 0x000000091e00720c */ /* 0x000fe40000706670 */
[----:B------:R-:W-:-:S02]  /*f5b0*/  PRMT R12, R4, 0x5410, R31 ;  /* 0x00005410040c7816 */ /* 0x000fc4000000001f */
[----:B------:R-:W-:Y:S02]  /*f5c0*/  PRMT R14, R14, 0x5410, R29 ;  /* 0x000054100e0e7816 */ /* 0x000fe4000000001d */
[----:B------:R-:W-:Y:S02]  /*f5d0*/  PRMT R15, R15, 0x5410, R8 ;  /* 0x000054100f0f7816 */ /* 0x000fe40000000008 */
[----:B------:R-:W-:Y:S02]  /*f5e0*/  PRMT R20, R20, 0x5410, R7 ;  /* 0x0000541014147816 */ /* 0x000fe40000000007 */
[----:B------:R-:W-:Y:S02]  /*f5f0*/  PRMT R24, R24, 0x5410, R5 ;  /* 0x0000541018187816 */ /* 0x000fe40000000005 */
[----:B------:R-:W-:Y:S01]  /*f600*/  PRMT R25, R25, 0x5410, R6 ;  /* 0x0000541019197816 */ /* 0x000fe20000000006 */
[----:B-1----:R-:W-:Y:S06]  /*f610*/  @!P4 BRA `(.L_x_6835) ;  /* 0x000001940008c947 */ /* 0x002fec0003800000 */
.L_x_7073:
[----:B------:R-:W-:Y:S05]  /*f620*/  BSYNC B1 ;  /* 0x0000000000017941 */ /* 0x000fea0003800000 */
.L_x_6834:
[----:B------:R-:W-:Y:S04]  /*f630*/  BSSY B1, `(.L_x_6836) ;  /* 0x0000069000017945 */ /* 0x000fe80003800000 */
[----:B------:R-:W-:Y:S05]  /*f640*/  @P3 BRA `(.L_x_6837) ;  /* 0x00000004009c3947 */ /* 0x000fea0003800000 */
[----:B------:R-:W1:Y:S01]  /*f650*/  S2R R5, SR_TID.X ;  /* 0x0000000000057919 */ /* 0x000e620000002100 */
[----:B------:R-:W-:Y:S01]  /*f660*/  IMAD.SHL.U32 R6, R22, 0x40, RZ ;  /* 0x0000004016067824 */ /* 0x000fe200078e00ff */
[C---:B------:R-:W-:Y:S01]  /*f670*/  LOP3.LUT R39, R15.reuse, 0xffff0000, RZ, 0xc0, !PT ;  /* 0xffff00000f277812 */ /* 0x040fe200078ec0ff */
[----:B------:R-:W-:Y:S01]  /*f680*/  IMAD.U32 R38, R15, 0x10000, RZ ;  /* 0x000100000f267824 */ /* 0x000fe200078e00ff */
[----:B------:R-:W2:Y:S01]  /*f690*/  S2R R8, SR_TID.X ;  /* 0x0000000000087919 */ /* 0x000ea20000002100 */
[C---:B------:R-:W-:Y:S01]  /*f6a0*/  IMAD.U32 R36, R0.reuse, 0x10000, RZ ;  /* 0x0001000000247824 */ /* 0x040fe200078e00ff */
[----:B------:R-:W-:Y:S01]  /*f6b0*/  LOP3.LUT R37, R0, 0xffff0000, RZ, 0xc0, !PT ;  /* 0xffff000000257812 */ /* 0x000fe200078ec0ff */
[----:B-1----:R-:W-:Y:S02]  /*f6c0*/  VIADD R5, R5, 0xffffff80 ;  /* 0xffffff8005057836 */ /* 0x002fe40000000000 */
[----:B--2---:R-:W-:-:S03]  /*f6d0*/  VIADD R8, R8, 0xffffff80 ;  /* 0xffffff8008087836 */ /* 0x004fc60000000000 */
[----:B------:R-:W-:-:S04]  /*f6e0*/  SHF.R.S32.HI R4, RZ, 0x1f, R5 ;  /* 0x0000001fff047819 */ /* 0x000fc80000011405 */
[----:B------:R-:W-:-:S04]  /*f6f0*/  LEA.HI R4, R4, R5, RZ, 0x3 ;  /* 0x0000000504047211 */ /* 0x000fc800078f18ff */
[----:B------:R-:W-:-:S05]  /*f700*/  LOP3.LUT R4, R4, 0xfffffff8, RZ, 0xc0, !PT ;  /* 0xfffffff804047812 */ /* 0x000fca00078ec0ff */
[----:B------:R-:W-:-:S05]  /*f710*/  IMAD.IADD R4, R5, 0x1, -R4 ;  /* 0x0000000105047824 */ /* 0x000fca00078e0a04 */
[----:B------:R-:W-:-:S04]  /*f720*/  LEA.HI R4, R13, R4, RZ, 0x1d ;  /* 0x000000040d047211 */ /* 0x000fc800078fe8ff */
[----:B------:R-:W-:Y:S01]  /*f730*/  SHF.R.S32.HI R7, RZ, 0x1f, R4 ;  /* 0x0000001fff077819 */ /* 0x000fe20000011404 */
[----:B------:R-:W-:-:S03]  /*f740*/  IMAD.SHL.U32 R5, R4, 0x8, RZ ;  /* 0x0000000804057824 */ /* 0x000fc600078e00ff */
[----:B------:R-:W-:Y:S02]  /*f750*/  LEA.HI R7, R7, R4, RZ, 0x3 ;  /* 0x0000000407077211 */ /* 0x000fe400078f18ff */
[----:B------:R-:W-:-:S03]  /*f760*/  LOP3.LUT R5, R5, 0x38, RZ, 0xc0, !PT ;  /* 0x0000003805057812 */ /* 0x000fc600078ec0ff */
[----:B------:R-:W-:Y:S01]  /*f770*/  IMAD.SHL.U32 R7, R7, 0x400, RZ ;  /* 0x0000040007077824 */ /* 0x000fe200078e00ff */
[----:B------:R-:W-:Y:S02]  /*f780*/  LOP3.LUT R5, R5, 0x1c0, R6, 0xf8, !PT ;  /* 0x000001c005057812 */ /* 0x000fe400078ef806 */
[----:B------:R-:W-:Y:S02]  /*f790*/  SHF.R.S32.HI R6, RZ, 0x1f, R8 ;  /* 0x0000001fff067819 */ /* 0x000fe40000011408 */
[----:B------:R-:W-:Y:S02]  /*f7a0*/  LOP3.LUT R7, R7, 0x7fffe000, RZ, 0xc0, !PT ;  /* 0x7fffe00007077812 */ /* 0x000fe400078ec0ff */
[----:B------:R-:W-:Y:S01]  /*f7b0*/  LEA.HI R6, R6, R8, RZ, 0x6 ;  /* 0x0000000806067211 */ /* 0x000fe200078f30ff */
[----:B------:R-:W-:-:S04]  /*f7c0*/  IMAD.SHL.U32 R8, R22, 0x40, RZ ;  /* 0x0000004016087824 */ /* 0x000fc800078e00ff */
[----:B------:R-:W-:Y:S01]  /*f7d0*/  IMAD.SHL.U32 R6, R6, 0x8, RZ ;  /* 0x0000000806067824 */ /* 0x000fe200078e00ff */
[----:B------:R-:W-:-:S04]  /*f7e0*/  LOP3.LUT R8, R8, 0x1c0, RZ, 0xc0, !PT ;  /* 0x000001c008087812 */ /* 0x000fc800078ec0ff */
[----:B------:R-:W-:Y:S02]  /*f7f0*/  SHF.R.U32.HI R8, RZ, 0x3, R8 ;  /* 0x00000003ff087819 */ /* 0x000fe40000011608 */
[----:B------:R-:W-:Y:S02]  /*f800*/  LOP3.LUT R6, R6, 0xfffffe00, RZ, 0xc0, !PT ;  /* 0xfffffe0006067812 */ /* 0x000fe400078ec0ff */
[----:B------:R-:W-:-:S04]  /*f810*/  LOP3.LUT R4, R5, R8, RZ, 0x3c, !PT ;  /* 0x0000000805047212 */ /* 0x000fc800078e3cff */
        /* <DEDUP_REMOVED lines=21> */
[----:B------:R-:W-:Y:S02]  /*f970*/  IMAD.U32 R36, R20, 0x10000, RZ ;  /* 0x0001000014247824 */ /* 0x000fe400078e00ff */
[----:B------:R-:W-:Y:S01]  /*f980*/  FFMA.FTZ R38, R27, R38, R32 ;  /* 0x000000261b267223 */ /* 0x000fe20000010020 */
[----:B------:R-:W-:Y:S02]  /*f990*/  IMAD.U32 R32, R3, 0x10000, RZ ;  /* 0x0001000003207824 */ /* 0x000fe400078e00ff */
[-C--:B------:R-:W-:Y:S01]  /*f9a0*/  FMUL.FTZ R27, R8, R37.reuse ;  /* 0x00000025081b7220 */ /* 0x080fe20000410000 */
[C---:B------:R-:W-:Y:S01]  /*f9b0*/  FMUL.FTZ R8, R33.reuse, R36 ;  /* 0x0000002421087220 */ /* 0x040fe20000410000 */
[----:B------:R-:W-:Y:S01]  /*f9c0*/  FFMA.FTZ R41, R4, R37, -R41 ;  /* 0x0000002504297223 */ /* 0x000fe20000010829 */
[----:B------:R-:W-:Y:S01]  /*f9d0*/  FMUL.FTZ R33, R33, R32 ;  /* 0x0000002021217220 */ /* 0x000fe20000410000 */
[----:B------:R-:W-:-:S02]  /*f9e0*/  IMAD.U32 R37, R24, 0x10000, RZ ;  /* 0x0001000018257824 */ /* 0x000fc400078e00ff */
[----:B------:R-:W-:Y:S01]  /*f9f0*/  FFMA.FTZ R39, R4, R39, R27 ;  /* 0x0000002704277223 */ /* 0x000fe2000001001b */
[----:B------:R-:W-:Y:S01]  /*fa00*/  LOP3.LUT R10, R10, 0xffff0000, RZ, 0xc0, !PT ;  /* 0xffff00000a0a7812 */ /* 0x000fe200078ec0ff */
[C---:B------:R-:W-:Y:S01]  /*fa10*/  FFMA.FTZ R36, R29.reuse, R36, R33 ;  /* 0x000000241d247223 */ /* 0x040fe20000010021 */
        /* <DEDUP_REMOVED lines=9> */
[----:B------:R-:W-:Y:S01]  /*fab0*/  FMUL.FTZ R27, R10, R33 ;  /* 0x000000210a1b7220 */ /* 0x000fe20000410000 */
[----:B------:R-:W-:Y:S02]  /*fac0*/  IMAD.U32 R4, R14, 0x10000, RZ ;  /* 0x000100000e047824 */ /* 0x000fe400078e00ff */
[-C--:B------:R-:W-:Y:S01]  /*fad0*/  FMUL.FTZ R10, R10, R29.reuse ;  /* 0x0000001d0a0a7220 */ /* 0x080fe20000410000 */
[----:B------:R-:W-:Y:S01]  /*fae0*/  FMUL.FTZ R8, R35, R32 ;  /* 0x0000002023087220 */ /* 0x000fe20000410000 */
[----:B------:R-:W-:Y:S01]  /*faf0*/  FFMA.FTZ R34, R6, R29, -R27 ;  /* 0x0000001d06227223 */ /* 0x000fe2000001081b */
[----:B------:R-:W-:Y:S01]  /*fb00*/  FFMA.FTZ R45, R30, R37, R45 ;  /* 0x000000251e2d7223 */ /* 0x000fe2000001002d */
        /* <DEDUP_REMOVED lines=27> */
.L_x_6837:
[----:B------:R-:W-:Y:S05]  /*fcc0*/  BSYNC B1 ;  /* 0x0000000000017941 */ /* 0x000fea0003800000 */
.L_x_6836:
[----:B------:R-:W-:Y:S04]  /*fcd0*/  BSSY B1, `(.L_x_6838) ;  /* 0x0000067000017945 */ /* 0x000fe80003800000 */
[----:B------:R-:W-:Y:S05]  /*fce0*/  @P2 BRA `(.L_x_6839) ;  /* 0x0000000400942947 */ /* 0x000fea0003800000 */
[----:B-1----:R-:W2:Y:S04]  /*fcf0*/  LDL R6, [R1+0x44] ;  /* 0x0000440001067983 */ /* 0x002ea80000100800 */
[----:B------:R-:W3:Y:S01]  /*fd00*/  LDL R46, [R1+0x84] ;  /* 0x00008400012e7983 */ /* 0x000ee20000100800 */
[----:B------:R-:W1:Y:S01]  /*fd10*/  S2R R5, SR_TID.X ;  /* 0x0000000000057919 */ /* 0x000e620000002100 */
[C---:B------:R-:W-:Y:S02]  /*fd20*/  VIADD R8, R22.reuse, 0x20 ;  /* 0x0000002016087836 */ /* 0x040fe40000000000 */
[----:B------:R-:W-:Y:S02]  /*fd30*/  VIADD R9, R22, 0x20 ;  /* 0x0000002016097836 */ /* 0x000fe40000000000 */
[----:B-1----:R-:W-:-:S05]  /*fd40*/  VIADD R5, R5, 0xffffff80 ;  /* 0xffffff8005057836 */ /* 0x002fca0000000000 */
[----:B------:R-:W-:-:S04]  /*fd50*/  SHF.R.S32.HI R4, RZ, 0x1f, R5 ;  /* 0x0000001fff047819 */ /* 0x000fc80000011405 */
[----:B------:R-:W-:-:S04]  /*fd60*/  LEA.HI R4, R4, R5, RZ, 0x3 ;  /* 0x0000000504047211 */ /* 0x000fc800078f18ff */
[----:B------:R-:W-:-:S05]  /*fd70*/  LOP3.LUT R4, R4, 0xfffffff8, RZ, 0xc0, !PT ;  /* 0xfffffff804047812 */ /* 0x000fca00078ec0ff */
[----:B------:R-:W-:-:S05]  /*fd80*/  IMAD.IADD R4, R5, 0x1, -R4 ;  /* 0x0000000105047824 */ /* 0x000fca00078e0a04 */
[----:B------:R-:W-:Y:S01]  /*fd90*/  LEA.HI R4, R13, R4, RZ, 0x1d ;  /* 0x000000040d047211 */ /* 0x000fe200078fe8ff */
[----:B------:R-:W-:Y:S02]  /*fda0*/  IMAD.SHL.U32 R8, R8, 0x40, RZ ;  /* 0x0000004008087824 */ /* 0x000fe400078e00ff */
[----:B------:R-:W-:Y:S01]  /*fdb0*/  IMAD.SHL.U32 R9, R9, 0x40, RZ ;  /* 0x0000004009097824 */ /* 0x000fe200078e00ff */
[----:B------:R-:W-:Y:S01]  /*fdc0*/  SHF.R.S32.HI R7, RZ, 0x1f, R4 ;  /* 0x0000001fff077819 */ /* 0x000fe20000011404 */
[----:B------:R-:W-:Y:S01]  /*fdd0*/  IMAD.SHL.U32 R5, R4, 0x8, RZ ;  /* 0x0000000804057824 */ /* 0x000fe200078e00ff */
[----:B------:R-:W-:Y:S02]  /*fde0*/  LOP3.LUT R8, R8, 0x1c0, RZ, 0xc0, !PT ;  /* 0x000001c008087812 */ /* 0x000fe400078ec0ff */
[----:B------:R-:W-:Y:S02]  /*fdf0*/  LEA.HI R7, R7, R4, RZ, 0x3 ;  /* 0x0000000407077211 */ /* 0x000fe400078f18ff */
[----:B------:R-:W-:-:S02]  /*fe00*/  LOP3.LUT R9, R9, 0x1c0, RZ, 0xc0, !PT ;  /* 0x000001c009097812 */ /* 0x000fc400078ec0ff */
[----:B------:R-:W-:Y:S01]  /*fe10*/  SHF.R.U32.HI R8, RZ, 0x3, R8 ;  /* 0x00000003ff087819 */ /* 0x000fe20000011608 */
[----:B------:R-:W-:Y:S01]  /*fe20*/  IMAD.SHL.U32 R7, R7, 0x400, RZ ;  /* 0x0000040007077824 */ /* 0x000fe200078e00ff */
[----:B------:R-:W-:-:S04]  /*fe30*/  LOP3.LUT R4, R9, 0x38, R5, 0xf8, !PT ;  /* 0x0000003809047812 */ /* 0x000fc800078ef805 */
[----:B------:R-:W-:Y:S02]  /*fe40*/  LOP3.LUT R4, R4, R8, RZ, 0x3c, !PT ;  /* 0x0000000804047212 */ /* 0x000fe400078e3cff */
[----:B------:R-:W-:Y:S01]  /*fe50*/  LOP3.LUT R7, R7, 0x7fffe000, RZ, 0xc0, !PT ;  /* 0x7fffe00007077812 */ /* 0x000fe200078ec0ff */
[C---:B------:R-:W-:Y:S02]  /*fe60*/  IMAD.U32 R38, R15.reuse, 0x10000, RZ ;  /* 0x000100000f267824 */ /* 0x040fe400078e00ff */
[----:B------:R-:W-:Y:S01]  /*fe70*/  IMAD.U32 R36, R0, 0x10000, RZ ;  /* 0x0001000000247824 */ /* 0x000fe200078e00ff */
[----:B------:R-:W-:Y:S01]  /*fe80*/  LOP3.LUT R40, R15, 0xffff0000, RZ, 0xc0, !PT ;  /* 0xffff00000f287812 */ /* 0x000fe200078ec0ff */
[----:B------:R-:W-:Y:S02]  /*fe90*/  IMAD.U32 R43, R20, 0x10000, RZ ;  /* 0x00010000142b7824 */ /* 0x000fe400078e00ff */
[----:B------:R-:W-:Y:S02]  /*fea0*/  IMAD.U32 R41, R3, 0x10000, RZ ;  /* 0x0001000003297824 */ /* 0x000fe400078e00ff */
[C---:B------:R-:W-:Y:S01]  /*feb0*/  IMAD.U32 R45, R24.reuse, 0x10000, RZ ;  /* 0x00010000182d7824 */ /* 0x040fe200078e00ff */
[----:B------:R-:W-:Y:S01]  /*fec0*/  LOP3.LUT R42, R24, 0xffff0000, RZ, 0xc0, !PT ;  /* 0xffff0000182a7812 */ /* 0x000fe200078ec0ff */
[----:B------:R-:W-:Y:S01]  /*fed0*/  IMAD.U32 R44, R25, 0x10000, RZ ;  /* 0x00010000192c7824 */ /* 0x000fe200078e00ff */
[----:B--2---:R-:W-:-:S02]  /*fee0*/  IADD3 R9, R4, R7, R6 ;  /* 0x0000000704097210 */ /* 0x004fc40007ffe006 */
[----:B---3--:R-:W1:Y:S03]  /*fef0*/  LDS.128 R4, [R46] ;  /* 0x000000002e047984 */ /* 0x008e660000000c00 */
[----:B------:R-:W-:-:S05]  /*ff00*/  IMAD R21, R9, 0x2, R2 ;  /* 0x0000000209157824 */ /* 0x000fca00078e0202 */
[----:B------:R-:W2:Y:S01]  /*ff10*/  LDS.128 R8, [R21+0x16400] ;  /* 0x0164000015087984 */ /* 0x000ea20000000c00 */
[----:B-1----:R-:W-:Y:S02]  /*ff20*/  IMAD.U32 R26, R4, 0x10000, RZ ;  /* 0x00010000041a7824 */ /* 0x002fe400078e00ff */
[C---:B--2---:R-:W-:Y:S01]  /*ff30*/  IMAD.U32 R31, R8.reuse, 0x10000, RZ ;  /* 0x00010000081f7824 */ /* 0x044fe200078e00ff */
[----:B------:R-:W-:-:S03]  /*ff40*/  LOP3.LUT R8, R8, 0xffff0000, RZ, 0xc0, !PT ;  /* 0xffff000008087812 */ /* 0x000fc600078ec0ff */
[-C--:B------:R-:W-:Y:S01]  /*ff50*/  FMUL.FTZ R35, R38, R31.reuse ;  /* 0x0000001f26237220 */ /* 0x080fe20000410000 */
[----:B------:R-:W-:-:S03]  /*ff60*/  FMUL.FTZ R31, R36, R31 ;  /* 0x0000001f241f7220 */ /* 0x000fc60000410000 */
[----:B------:R-:W-:Y:S01]  /*ff70*/  FFMA.FTZ R35, R36, R26, -R35 ;  /* 0x0000001a24237223 */ /* 0x000fe20000010823 */
[----:B------:R-:W-:Y:S01]  /*ff80*/  LOP3.LUT R36, R0, 0xffff0000, RZ, 0xc0, !PT ;  /* 0xffff000000247812 */ /* 0x000fe200078ec0ff */
[-C--:B------:R-:W-:Y:S01]  /*ff90*/  FMUL.FTZ R37, R40, R8.reuse ;  /* 0x0000000828257220 */ /* 0x080fe20000410000 */
[----:B------:R-:W-:Y:S01]  /*ffa0*/  LOP3.LUT R4, R4, 0xffff0000, RZ, 0xc0, !PT ;  /* 0xffff000004047812 */ /* 0x000fe200078ec0ff */
[----:B------:R-:W-:Y:S02]  /*ffb0*/  IMAD.U32 R32, R9, 0x10000, RZ ;  /* 0x0001000009207824 */ /* 0x000fe400078e00ff */
[----:B------:R-:W-:Y:S01]  /*ffc0*/  FMUL.FTZ R39, R36, R8 ;  /* 0x0000000824277220 */ /* 0x000fe20000410000 */
[----:B------:R-:W-:Y:S02]  /*ffd0*/  IMAD.U32 R33, R10, 0x10000, RZ ;  /* 0x000100000a217824 */ /* 0x000fe400078e00ff */
[----:B------:R-:W-:Y:S01]  /*ffe0*/  FFMA.FTZ R8, R36, R4, -R37 ;  /* 0x0000000424087223 */ /* 0x000fe20000010825 */
[----:B------:R-:W-:Y:S01]  /*fff0*/  FFMA.FTZ R31, R38, R26, R31 ;  /* 0x0000001a261f7223 */ /* 0x000fe2000001001f */
[-C--:B------:R-:W-:Y:S01]  /*10000*/  FMUL.FTZ R36, R43, R32.reuse ;  /* 0x000000202b247220 */ /* 0x080fe20000410000 */
[----:B0-----:R-:W-:Y:S01]  /*10010*/  IMAD.U32 R27, R5, 0x10000, RZ ;  /* 0x00010000051b7824 */ /* 0x001fe200078e00ff */
[----:B------:R-:W-:Y:S01]  /*10020*/  LOP3.LUT R10, R10, 0xffff0000, RZ, 0xc0, !PT ;  /* 0xffff00000a0a7812 */ /* 0x000fe200078ec0ff */
[----:B------:R-:W-:Y:S01]  /*10030*/  FMUL.FTZ R32, R41, R32 ;  /* 0x0000002029207220 */ /* 0x000fe20000410000 */
[----:B------:R-:W-:Y:S01]  /*10040*/  FFMA.FTZ R26, R40, R4, R39 ;  /* 0x00000004281a7223 */ /* 0x000fe20000010027 */
[----:B------:R-:W-:-:S02]  /*10050*/  IMAD.U32 R37, R12, 0x10000, RZ ;  /* 0x000100000c257824 */ /* 0x000fc400078e00ff */
[----:B------:R-:W-:Y:S01]  /*10060*/  FMUL.FTZ R4, R45, R33 ;  /* 0x000000212d047220 */ /* 0x000fe20000410000 */
[----:B------:R-:W-:Y:S01]  /*10070*/  IMAD.U32 R29, R6, 0x10000, RZ ;  /* 0x00010000061d7824 */ /* 0x000fe200078e00ff */
[----:B------:R-:W-:Y:S01]  /*10080*/  LOP3.LUT R40, R12, 0xffff0000, RZ, 0xc0, !PT ;  /* 0xffff00000c287812 */ /* 0x000fe200078ec0ff */
[-C--:B------:R-:W-:Y:S01]  /*10090*/  FFMA.FTZ R36, R41, R27.reuse, -R36 ;  /* 0x0000001b29247223 */ /* 0x080fe20000010824 */
[----:B------:R-:W-:Y:S01]  /*100a0*/  LOP3.LUT R6, R6, 0xffff0000, RZ, 0xc0, !PT ;  /* 0xffff000006067812 */ /* 0x000fe200078ec0ff */
[----:B------:R-:W-:Y:S01]  /*100b0*/  FFMA.FTZ R32, R43, R27, R32 ;  /* 0x0000001b2b207223 */ /* 0x000fe20000010020 */
[----:B------:R-:W-:Y:S01]  /*100c0*/  FMUL.FTZ R38, R37, R33 ;  /* 0x0000002125267220 */ /* 0x000fe20000410000 */
[----:B------:R-:W-:Y:S02]  /*100d0*/  IMAD.U32 R34, R11, 0x10000, RZ ;  /* 0x000100000b227824 */ /* 0x000fe400078e00ff */
[----:B------:R-:W-:Y:S01]  /*100e0*/  FFMA.FTZ R27, R37, R29, -R4 ;  /* 0x0000001d251b7223 */ /* 0x000fe20000010804 */
[----:B------:R-:W-:Y:S01]  /*100f0*/  FMUL.FTZ R33, R42, R10 ;  /* 0x0000000a2a217220 */ /* 0x000fe20000410000 */
[----:B------:R-:W-:-:S02]  /*10100*/  IMAD.U32 R4, R14, 0x10000, RZ ;  /* 0x000100000e047824 */ /* 0x000fc400078e00ff */
[----:B------:R-:W-:Y:S01]  /*10110*/  FMUL.FTZ R37, R40, R10 ;  /* 0x0000000a28257220 */ /* 0x000fe20000410000 */
[----:B------:R-:W-:Y:S01]  /*10120*/  FFMA.FTZ R10, R45, R29, R38 ;  /* 0x0000001d2d0a7223 */ /* 0x000fe20000010026 */
[----:B------:R-:W-:Y:S01]  /*10130*/  IMAD.U32 R30, R7, 0x10000, RZ ;  /* 0x00010000071e7824 */ /* 0x000fe200078e00ff */
[----:B------:R-:W-:Y:S01]  /*10140*/  LOP3.LUT R9, R9, 0xffff0000, RZ, 0xc0, !PT ;  /* 0xffff000009097812 */ /* 0x000fe200078ec0ff */
[----:B------:R-:W-:Y:S01]  /*10150*/  FMUL.FTZ R29, R44, R34 ;  /* 0x000000222c1d7220 */ /* 0x000fe20000410000 */
[----:B------:R-:W-:Y:S01]  /*10160*/  FFMA.FTZ R38, R40, R6, -R33 ;  /* 0x0000000628267223 */ /* 0x000fe20000010821 */
[----:B------:R-:W-:Y:S01]  /*10170*/  LOP3.LUT R43, R20, 0xffff0000, RZ, 0xc0, !PT ;  /* 0xffff0000142b7812 */ /* 0x000fe200078ec0ff */
[----:B------:R-:W-:Y:S01]  /*10180*/  FMUL.FTZ R33, R4, R34 ;  /* 0x0000002204217220 */ /* 0x000fe20000410000 */
[----:B------:R-:W-:Y:S02]  /*10190*/  LOP3.LUT R11, R11, 0xffff0000, RZ, 0xc0, !PT ;  /* 0xffff00000b0b7812 */ /* 0x000fe400078ec0ff */
[----:B------:R-:W-:-:S02]  /*101a0*/  LOP3.LUT R39, R3, 0xffff0000, RZ, 0xc0, !PT ;  /* 0xffff000003277812 */ /* 0x000fc400078ec0ff */
[----:B------:R-:W-:Y:S02]  /*101b0*/  LOP3.LUT R45, R25, 0xffff0000, RZ, 0xc0, !PT ;  /* 0xffff0000192d7812 */ /* 0x000fe400078ec0ff */
[----:B------:R-:W-:Y:S01]  /*101c0*/  LOP3.LUT R41, R14, 0xffff0000, RZ, 0xc0, !PT ;  /* 0xffff00000e297812 */ /* 0x000fe200078ec0ff */
[----:B------:R-:W-:Y:S01]  /*101d0*/  FFMA.FTZ R29, R4, R30, -R29 ;  /* 0x0000001e041d7223 */ /* 0x000fe2000001081d */
[----:B------:R-:W-:Y:S01]  /*101e0*/  LOP3.LUT R5, R5, 0xffff0000, RZ, 0xc0, !PT ;  /* 0xffff000005057812 */ /* 0x000fe200078ec0ff */
[----:B------:R-:W-:Y:S01]  /*101f0*/  FFMA.FTZ R37, R42, R6, R37 ;  /* 0x000000062a257223 */ /* 0x000fe20000010025 */
[----:B------:R-:W-:Y:S01]  /*10200*/  LOP3.LUT R7, R7, 0xffff0000, RZ, 0xc0, !PT ;  /* 0xffff000007077812 */ /* 0x000fe200078ec0ff */
[----:B------:R-:W-:Y:S01]  /*10210*/  FFMA.FTZ R33, R44, R30, R33 ;  /* 0x0000001e2c217223 */ /* 0x000fe20000010021 */
[-C--:B------:R-:W-:Y:S01]  /*10220*/  FMUL.FTZ R4, R43, R9.reuse ;  /* 0x000000092b047220 */ /* 0x080fe20000410000 */
[----:B------:R-:W-:Y:S01]  /*10230*/  FMUL.FTZ R6, R39, R9 ;  /* 0x0000000927067220 */ /* 0x000fe20000410000 */
[-C--:B------:R-:W-:Y:S01]  /*10240*/  FMUL.FTZ R30, R45, R11.reuse ;  /* 0x0000000b2d1e7220 */ /* 0x080fe20000410000 */
[----:B------:R-:W-:Y:S01]  /*10250*/  FMUL.FTZ R34, R41, R11 ;  /* 0x0000000b29227220 */ /* 0x000fe20000410000 */
[-C--:B------:R-:W-:Y:S01]  /*10260*/  FFMA.FTZ R9, R39, R5.reuse, -R4 ;  /* 0x0000000527097223 */ /* 0x080fe20000010804 */
[----:B------:R-:W-:Y:S01]  /*10270*/  FFMA.FTZ R11, R43, R5, R6 ;  /* 0x000000052b0b7223 */ /* 0x000fe20000010006 */
[-C--:B------:R-:W-:Y:S01]  /*10280*/  FFMA.FTZ R30, R41, R7.reuse, -R30 ;  /* 0x00000007291e7223 */ /* 0x080fe2000001081e */
        /* <DEDUP_REMOVED lines=11> */
.L_x_6839:
[----:B------:R-:W-:Y:S05]  /*10340*/  BSYNC B1 ;  /* 0x0000000000017941 */ /* 0x000fea0003800000 */
.L_x_6838:
[----:B------:R-:W-:Y:S04]  /*10350*/  BSSY B1, `(.L_x_6840) ;  /* 0x0000067000017945 */ /* 0x000fe80003800000 */
[----:B------:R-:W-:Y:S05]  /*10360*/  @P1 BRA `(.L_x_6841) ;  /* 0x0000000400941947 */ /* 0x000fea0003800000 */
[----:B-12---:R-:W2:Y:S04]  /*10370*/  LDL R6, [R1+0x40] ;  /* 0x0000400001067983 */ /* 0x006ea80000100800 */
        /* <DEDUP_REMOVED lines=100> */
.L_x_6841:
[----:B------:R-:W-:Y:S05]  /*109c0*/  BSYNC B1 ;  /* 0x0000000000017941 */ /* 0x000fea0003800000 */
.L_x_6840:
[----:B------:R-:W-:Y:S05]  /*109d0*/  @P0 BRA `(.L_x_6828) ;  /* 0x0000000400940947 */ /* 0x000fea0003800000 */
[----:B-123--:R-:W1:Y:S01]  /*109e0*/  S2R R5, SR_TID.X ;  /* 0x0000000000057919 */ /* 0x00ee620000002100 */
[----:B------:R-:W2:Y:S01]  /*109f0*/  LDL R42, [R1+0x7c] ;  /* 0x00007c00012a7983 */ /* 0x000ea20000100800 */
[----:B-1----:R-:W-:-:S05]  /*10a00*/  VIADD R5, R5, 0xffffff80 ;  /* 0xffffff8005057836 */ /* 0x002fca0000000000 */
[----:B------:R-:W-:-:S04]  /*10a10*/  SHF.R.S32.HI R4, RZ, 0x1f, R5 ;  /* 0x0000001fff047819 */ /* 0x000fc80000011405 */
[----:B------:R-:W-:-:S04]  /*10a20*/  LEA.HI R4, R4, R5, RZ, 0x3 ;  /* 0x0000000504047211 */ /* 0x000fc800078f18ff */
[----:B------:R-:W-:-:S05]  /*10a30*/  LOP3.LUT R4, R4, 0xfffffff8, RZ, 0xc0, !PT ;  /* 0xfffffff804047812 */ /* 0x000fca00078ec0ff */
[----:B------:R-:W-:Y:S02]  /*10a40*/  IMAD.IADD R4, R5, 0x1, -R4 ;  /* 0x0000000105047824 */ /* 0x000fe400078e0a04 */
[----:B------:R-:W3:Y:S01]  /*10a50*/  LDL R5, [R1+0x3c] ;  /* 0x00003c0001057983 */ /* 0x000ee20000100800 */
[C---:B------:R-:W-:Y:S02]  /*10a60*/  VIADD R7, R22.reuse, 0x60 ;  /* 0x0000006016077836 */ /* 0x040fe40000000000 */
[----:B------:R-:W-:Y:S01]  /*10a70*/  LEA.HI R13, R13, R4, RZ, 0x1d ;  /* 0x000000040d0d7211 */ /* 0x000fe200078fe8ff */
[----:B------:R-:W-:Y:S02]  /*10a80*/  VIADD R8, R22, 0x60 ;  /* 0x0000006016087836 */ /* 0x000fe40000000000 */
[----:B------:R-:W-:Y:S01]  /*10a90*/  IMAD.SHL.U32 R7, R7, 0x40, RZ ;  /* 0x0000004007077824 */ /* 0x000fe200078e00ff */
[----:B------:R-:W-:Y:S01]  /*10aa0*/  SHF.R.S32.HI R6, RZ, 0x1f, R13 ;  /* 0x0000001fff067819 */ /* 0x000fe2000001140d */
[----:B------:R-:W-:-:S02]  /*10ab0*/  IMAD.SHL.U32 R8, R8, 0x40, RZ ;  /* 0x0000004008087824 */ /* 0x000fc400078e00ff */
[----:B------:R-:W-:Y:S01]  /*10ac0*/  IMAD.SHL.U32 R4, R13, 0x8, RZ ;  /* 0x000000080d047824 */ /* 0x000fe200078e00ff */
[----:B------:R-:W-:Y:S02]  /*10ad0*/  LEA.HI R6, R6, R13, RZ, 0x3 ;  /* 0x0000000d06067211 */ /* 0x000fe400078f18ff */
[----:B------:R-:W-:Y:S02]  /*10ae0*/  LOP3.LUT R8, R8, 0x1c0, RZ, 0xc0, !PT ;  /* 0x000001c008087812 */ /* 0x000fe400078ec0ff */
[----:B------:R-:W-:Y:S01]  /*10af0*/  LOP3.LUT R7, R7, 0x1c0, RZ, 0xc0, !PT ;  /* 0x000001c007077812 */ /* 0x000fe200078ec0ff */
[----:B------:R-:W-:Y:S01]  /*10b00*/  IMAD.SHL.U32 R6, R6, 0x400, RZ ;  /* 0x0000040006067824 */ /* 0x000fe200078e00ff */
[----:B------:R-:W-:Y:S02]  /*10b10*/  LOP3.LUT R4, R8, 0x38, R4, 0xf8, !PT ;  /* 0x0000003808047812 */ /* 0x000fe400078ef804 */
[----:B------:R-:W-:Y:S02]  /*10b20*/  SHF.R.U32.HI R7, RZ, 0x3, R7 ;  /* 0x00000003ff077819 */ /* 0x000fe40000011607 */
[----:B------:R-:W-:-:S02]  /*10b30*/  LOP3.LUT R9, R6, 0x7fffe000, RZ, 0xc0, !PT ;  /* 0x7fffe00006097812 */ /* 0x000fc400078ec0ff */
[----:B------:R-:W-:Y:S01]  /*10b40*/  LOP3.LUT R4, R4, R7, RZ, 0x3c, !PT ;  /* 0x0000000704047212 */ /* 0x000fe200078e3cff */
[C---:B------:R-:W-:Y:S01]  /*10b50*/  IMAD.U32 R37, R15.reuse, 0x10000, RZ ;  /* 0x000100000f257824 */ /* 0x040fe200078e00ff */
[----:B------:R-:W-:Y:S01]  /*10b60*/  LOP3.LUT R38, R15, 0xffff0000, RZ, 0xc0, !PT ;  /* 0xffff00000f267812 */ /* 0x000fe200078ec0ff */
[C---:B------:R-:W-:Y:S01]  /*10b70*/  IMAD.U32 R35, R0.reuse, 0x10000, RZ ;  /* 0x0001000000237824 */ /* 0x040fe200078e00ff */
[----:B------:R-:W-:Y:S01]  /*10b80*/  LOP3.LUT R0, R0, 0xffff0000, RZ, 0xc0, !PT ;  /* 0xffff000000007812 */ /* 0x000fe200078ec0ff */
[C---:B------:R-:W-:Y:S01]  /*10b90*/  IMAD.U32 R43, R24.reuse, 0x10000, RZ ;  /* 0x00010000182b7824 */ /* 0x040fe200078e00ff */
[----:B------:R-:W-:Y:S01]  /*10ba0*/  LOP3.LUT R24, R24, 0xffff0000, RZ, 0xc0, !PT ;  /* 0xffff000018187812 */ /* 0x000fe200078ec0ff */
[----:B------:R-:W-:Y:S02]  /*10bb0*/  IMAD.U32 R45, R25, 0x10000, RZ ;  /* 0x00010000192d7824 */ /* 0x000fe400078e00ff */
[----:B------:R-:W-:Y:S02]  /*10bc0*/  IMAD.U32 R41, R14, 0x10000, RZ ;  /* 0x000100000e297824 */ /* 0x000fe400078e00ff */
[C---:B------:R-:W-:Y:S01]  /*10bd0*/  IMAD.U32 R36, R3.reuse, 0x10000, RZ ;  /* 0x0001000003247824 */ /* 0x040fe200078e00ff */
[----:B------:R-:W-:Y:S01]  /*10be0*/  LOP3.LUT R3, R3, 0xffff0000, RZ, 0xc0, !PT ;  /* 0xffff000003037812 */ /* 0x000fe200078ec0ff */
[----:B------:R-:W-:Y:S01]  /*10bf0*/  IMAD.U32 R40, R20, 0x10000, RZ ;  /* 0x0001000014287824 */ /* 0x000fe200078e00ff */
[----:B---3--:R-:W-:-:S02]  /*10c00*/  IADD3 R9, R4, R9, R5 ;  /* 0x0000000904097210 */ /* 0x008fc40007ffe005 */
[----:B--2---:R-:W1:Y:S03]  /*10c10*/  LDS.128 R4, [R42] ;  /* 0x000000002a047984 */ /* 0x004e660000000c00 */
[----:B------:R-:W-:-:S05]  /*10c20*/  IMAD R13, R9, 0x2, R2 ;  /* 0x00000002090d7824 */ /* 0x000fca00078e0202 */
[----:B------:R-:W2:Y:S01]  /*10c30*/  LDS.128 R8, [R13+0x16400] ;  /* 0x016400000d087984 */ /* 0x000ea20000000c00 */
[C---:B-1----:R-:W-:Y:S01]  /*10c40*/  IMAD.U32 R21, R4.reuse, 0x10000, RZ ;  /* 0x0001000004157824 */ /* 0x042fe200078e00ff */
[----:B------:R-:W-:Y:S01]  /*10c50*/  LOP3.LUT R4, R4, 0xffff0000, RZ, 0xc0, !PT ;  /* 0xffff000004047812 */ /* 0x000fe200078ec0ff */
[C---:B--2---:R-:W-:Y:S01]  /*10c60*/  IMAD.U32 R30, R8.reuse, 0x10000, RZ ;  /* 0x00010000081e7824 */ /* 0x044fe200078e00ff */
[----:B------:R-:W-:-:S03]  /*10c70*/  LOP3.LUT R8, R8, 0xffff0000, RZ, 0xc0, !PT ;  /* 0xffff000008087812 */ /* 0x000fc600078ec0ff */
[-C--:B------:R-:W-:Y:S01]  /*10c80*/  FMUL.FTZ R34, R37, R30.reuse ;  /* 0x0000001e25227220 */ /* 0x080fe20000410000 */
[C---:B------:R-:W-:Y:S01]  /*10c90*/  FMUL.FTZ R30, R35.reuse, R30 ;  /* 0x0000001e231e7220 */ /* 0x040fe20000410000 */
[-C--:B------:R-:W-:Y:S01]  /*10ca0*/  FMUL.FTZ R15, R38, R8.reuse ;  /* 0x00000008260f7220 */ /* 0x080fe20000410000 */
[----:B------:R-:W-:Y:S02]  /*10cb0*/  IMAD.U32 R32, R10, 0x10000, RZ ;  /* 0x000100000a207824 */ /* 0x000fe400078e00ff */
[-C--:B------:R-:W-:Y:S01]  /*10cc0*/  FFMA.FTZ R34, R35, R21.reuse, -R34 ;  /* 0x0000001523227223 */ /* 0x080fe20000010822 */
[----:B------:R-:W-:Y:S01]  /*10cd0*/  FFMA.FTZ R30, R37, R21, R30 ;  /* 0x00000015251e7223 */ /* 0x000fe2000001001e */
[----:B------:R-:W-:Y:S02]  /*10ce0*/  IMAD.U32 R37, R12, 0x10000, RZ ;  /* 0x000100000c257824 */ /* 0x000fe400078e00ff */
[C---:B------:R-:W-:Y:S01]  /*10cf0*/  FMUL.FTZ R21, R0.reuse, R8 ;  /* 0x0000000800157220 */ /* 0x040fe20000410000 */
[----:B------:R-:W-:Y:S01]  /*10d00*/  FFMA.FTZ R15, R0, R4, -R15 ;  /* 0x00000004000f7223 */ /* 0x000fe2000001080f */
[----:B0-----:R-:W-:Y:S01]  /*10d10*/  IMAD.U32 R27, R6, 0x10000, RZ ;  /* 0x00010000061b7824 */ /* 0x001fe200078e00ff */
[----:B------:R-:W-:Y:S01]  /*10d20*/  LOP3.LUT R10, R10, 0xffff0000, RZ, 0xc0, !PT ;  /* 0xffff00000a0a7812 */ /* 0x000fe200078ec0ff */
[-C--:B------:R-:W-:Y:S01]  /*10d30*/  FMUL.FTZ R0, R43, R32.reuse ;  /* 0x000000202b007220 */ /* 0x080fe20000410000 */
[----:B------:R-:W-:Y:S01]  /*10d40*/  LOP3.LUT R12, R12, 0xffff0000, RZ, 0xc0, !PT ;  /* 0xffff00000c0c7812 */ /* 0x000fe200078ec0ff */
[----:B------:R-:W-:Y:S01]  /*10d50*/  FMUL.FTZ R32, R37, R32 ;  /* 0x0000002025207220 */ /* 0x000fe20000410000 */
[----:B------:R-:W-:-:S02]  /*10d60*/  IMAD.U32 R33, R11, 0x10000, RZ ;  /* 0x000100000b217824 */ /* 0x000fc400078e00ff */
[-C--:B------:R-:W-:Y:S01]  /*10d70*/  FFMA.FTZ R8, R37, R27.reuse, -R0 ;  /* 0x0000001b25087223 */ /* 0x080fe20000010800 */
[----:B------:R-:W-:Y:S01]  /*10d80*/  LOP3.LUT R6, R6, 0xffff0000, RZ, 0xc0, !PT ;  /* 0xffff000006067812 */ /* 0x000fe200078ec0ff */
[-C--:B------:R-:W-:Y:S01]  /*10d90*/  FMUL.FTZ R37, R24, R10.reuse ;  /* 0x0000000a18257220 */ /* 0x080fe20000410000 */
[----:B------:R-:W-:Y:S01]  /*10da0*/  FMUL.FTZ R39, R12, R10 ;  /* 0x0000000a0c277220 */ /* 0x000fe20000410000 */
[----:B------:R-:W-:Y:S02]  /*10db0*/  IMAD.U32 R31, R9, 0x10000, RZ ;  /* 0x00010000091f7824 */ /* 0x000fe400078e00ff */
[----:B------:R-:W-:Y:S01]  /*10dc0*/  FFMA.FTZ R21, R38, R4, R21 ;  /* 0x0000000426157223 */ /* 0x000fe20000010015 */
[----:B------:R-:W-:Y:S01]  /*10dd0*/  FFMA.FTZ R10, R43, R27, R32 ;  /* 0x0000001b2b0a7223 */ /* 0x000fe20000010020 */
[----:B------:R-:W-:Y:S01]  /*10de0*/  IMAD.U32 R29, R7, 0x10000, RZ ;  /* 0x00010000071d7824 */ /* 0x000fe200078e00ff */
[----:B------:R-:W-:Y:S01]  /*10df0*/  LOP3.LUT R9, R9, 0xffff0000, RZ, 0xc0, !PT ;  /* 0xffff000009097812 */ /* 0x000fe200078ec0ff */
[-C--:B------:R-:W-:Y:S01]  /*10e00*/  FMUL.FTZ R0, R45, R33.reuse ;  /* 0x000000212d007220 */ /* 0x080fe20000410000 */
[----:B------:R-:W-:Y:S01]  /*10e10*/  FMUL.FTZ R4, R41, R33 ;  /* 0x0000002129047220 */ /* 0x000fe20000410000 */
[----:B------:R-:W-:-:S02]  /*10e20*/  LOP3.LUT R27, R20, 0xffff0000, RZ, 0xc0, !PT ;  /* 0xffff0000141b7812 */ /* 0x000fc400078ec0ff */
[----:B------:R-:W-:Y:S02]  /*10e30*/  LOP3.LUT R11, R11, 0xffff0000, RZ, 0xc0, !PT ;  /* 0xffff00000b0b7812 */ /* 0x000fe400078ec0ff */
[----:B------:R-:W-:Y:S01]  /*10e40*/  LOP3.LUT R33, R25, 0xffff0000, RZ, 0xc0, !PT ;  /* 0xffff000019217812 */ /* 0x000fe200078ec0ff */
[C---:B------:R-:W-:Y:S01]  /*10e50*/  IMAD.U32 R26, R5.reuse, 0x10000, RZ ;  /* 0x00010000051a7824 */ /* 0x040fe200078e00ff */
[----:B------:R-:W-:Y:S01]  /*10e60*/  LOP3.LUT R25, R14, 0xffff0000, RZ, 0xc0, !PT ;  /* 0xffff00000e197812 */ /* 0x000fe200078ec0ff */
[-C--:B------:R-:W-:Y:S01]  /*10e70*/  FFMA.FTZ R39, R24, R6.reuse, R39 ;  /* 0x0000000618277223 */ /* 0x080fe20000010027 */
[----:B------:R-:W-:Y:S01]  /*10e80*/  LOP3.LUT R5, R5, 0xffff0000, RZ, 0xc0, !PT ;  /* 0xffff000005057812 */ /* 0x000fe200078ec0ff */
[----:B------:R-:W-:Y:S01]  /*10e90*/  FFMA.FTZ R24, R41, R29, -R0 ;  /* 0x0000001d29187223 */ /* 0x000fe20000010800 */
[----:B------:R-:W-:Y:S01]  /*10ea0*/  LOP3.LUT R7, R7, 0xffff0000, RZ, 0xc0, !PT ;  /* 0xffff000007077812 */ /* 0x000fe200078ec0ff */
[----:B------:R-:W-:Y:S01]  /*10eb0*/  FFMA.FTZ R37, R12, R6, -R37 ;  /* 0x000000060c257223 */ /* 0x000fe20000010825 */
[----:B------:R-:W-:Y:S01]  /*10ec0*/  FMUL.FTZ R0, R27, R9 ;  /* 0x000000091b007220 */ /* 0x000fe20000410000 */
[----:B------:R-:W-:Y:S01]  /*10ed0*/  FMUL.FTZ R35, R40, R31 ;  /* 0x0000001f28237220 */ /* 0x000fe20000410000 */
[----:B------:R-:W-:Y:S01]  /*10ee0*/  FFMA.FTZ R29, R45, R29, R4 ;  /* 0x0000001d2d1d7223 */ /* 0x000fe20000010004 */
[----:B------:R-:W-:Y:S01]  /*10ef0*/  FMUL.FTZ R6, R33, R11 ;  /* 0x0000000b21067220 */ /* 0x000fe20000410000 */
[C---:B------:R-:W-:Y:S01]  /*10f00*/  FMUL.FTZ R31, R36.reuse, R31 ;  /* 0x0000001f241f7220 */ /* 0x040fe20000410000 */
[----:B------:R-:W-:Y:S01]  /*10f10*/  FMUL.FTZ R4, R3, R9 ;  /* 0x0000000903047220 */ /* 0x000fe20000410000 */
[----:B------:R-:W-:Y:S01]  /*10f20*/  FMUL.FTZ R14, R25, R11 ;  /* 0x0000000b190e7220 */ /* 0x000fe20000410000 */
[----:B------:R-:W-:Y:S01]  /*10f30*/  FFMA.FTZ R0, R3, R5, -R0 ;  /* 0x0000000503007223 */ /* 0x000fe20000010800 */
[-C--:B------:R-:W-:Y:S01]  /*10f40*/  FFMA.FTZ R35, R36, R26.reuse, -R35 ;  /* 0x0000001a24237223 */ /* 0x080fe20000010823 */
        /* <DEDUP_REMOVED lines=14> */
.L_x_6828:
[----:B------:R-:W-:Y:S05]  /*11030*/  BSYNC B0 ;  /* 0x0000000000007941 */ /* 0x000fea0003800000 */
.L_x_6809:
        /* <DEDUP_REMOVED lines=8> */
.L_x_6807:
[----:B------:R-:W-:-:S06]  /*110c0*/  ULOP3.LUT UR4, UR60, 0x1, URZ, 0xfc, !UPT ;  /* 0x000000013c047892 */ /* 0x000fcc000f8efc3f */
[----:B------:R-:W-:-:S05]  /*110d0*/  IMAD.U32 R0, RZ, RZ, UR4 ;  /* 0x00000004ff007e24 */ /* 0x000fca000f8e00ff */
[----:B------:R-:W-:-:S13]  /*110e0*/  ISETP.NE.AND P0, PT, R0, 0x3, PT ;  /* 0x000000030000780c */ /* 0x000fda0003f05270 */
[----:B------:R-:W-:Y:S05]  /*110f0*/  @!P0 BRA `(.L_x_6842) ;  /* 0x0000000000048947 */ /* 0x000fea0003800000 */
[----:B------:R-:W-:Y:S01]  /*11100*/  BPT.TRAP 0x1 ;  /* 0x000000040000795c */ /* 0x000fe20000300000 */
.L_x_6842:
[----:B------:R-:W-:Y:S01]  /*11110*/  IMAD R0, R222, 0x8, R2 ;  /* 0x00000008de007824 */ /* 0x000fe200078e0202 */
[----:B-12---:R-:W-:-:S04]  /*11120*/  SHF.L.U32 R3, R229, 0x1f, RZ ;  /* 0x0000001fe5037819 */ /* 0x006fc800000006ff */
[----:B------:R1:W2:Y:S01]  /*11130*/  SYNCS.PHASECHK.TRANS64.TRYWAIT P2, [R0+URZ+0x34830], R3 ;  /* 0x03483003000075a7 */ /* 0x0002a2000804017f */
[----:B------:R-:W-:Y:S05]  /*11140*/  @!P0 BRA `(.L_x_6843) ;  /* 0x0000000000048947 */ /* 0x000fea0003800000 */
[----:B------:R-:W-:Y:S01]  /*11150*/  BPT.TRAP 0x1 ;  /* 0x000000040000795c */ /* 0x000fe20000300000 */
.L_x_6843:
[----:B0--34-:R-:W0:Y:S01]  /*11160*/  S2R R4, SR_TID.X ;  /* 0x0000000000047919 */ /* 0x019e220000002100 */
[----:B------:R-:W-:Y:S01]  /*11170*/  IMAD.MOV.U32 R87, RZ, RZ, RZ ;  /* 0x000000ffff577224 */ /* 0x000fe200078e00ff */
[----:B0-----:R-:W-:-:S04]  /*11180*/  LOP3.LUT R4, R4, 0x7f, RZ, 0xc0, !PT ;  /* 0x0000007f04047812 */ /* 0x001fc800078ec0ff */
[----:B------:R-:W-:Y:S01]  /*11190*/  ISETP.NE.AND P1, PT, R4, RZ, PT ;  /* 0x000000ff0400720c */ /* 0x000fe20003f25270 */
[----:B--2---:R-:W-:-:S12]  /*111a0*/  @P2 BRA `(.L_x_6844) ;  /* 0x0000000000082947 */ /* 0x004fd80003800000 */
[----:B------:R-:W0:Y:S02]  /*111b0*/  SYNCS.PHASECHK.TRANS64.TRYWAIT P2, [R0+URZ+0x34830], R3 ;  /* 0x03483003000075a7 */ /* 0x000e24000804017f */
[----:B0-----:R-:W-:Y:S05]  /*111c0*/  @!P2 BRA `(.L_x_6845) ;  /* 0x000001780030a947 */ /* 0x001fea0003800000 */
.L_x_6844:
        /* <DEDUP_REMOVED lines=9> */
[----:B------:R-:W-:Y:S01]  /*11260*/  IMAD.MOV.U32 R25, RZ, RZ, 0x40000040 ;  /* 0x40000040ff197424 */ /* 0x000fe200078e00ff */
[----:B------:R-:W-:Y:S01]  /*11270*/  LOP3.LUT R3, R3, 0x3fff, RZ, 0xc0, !PT ;  /* 0x00003fff03037812 */ /* 0x000fe200078ec0ff */
[----:B------:R-:W-:Y:S01]  /*11280*/  IMAD.MOV.U32 R27, RZ, RZ, 0x40000040 ;  /* 0x40000040ff1b7424 */ /* 0x000fe200078e00ff */
[----:B------:R-:W-:Y:S01]  /*11290*/  R2UR UR15, R21 ;  /* 0x00000000150f72ca */ /* 0x000fe200000e0000 */
[----:B------:R-:W-:Y:S01]  /*112a0*/  IMAD.U32 R29, RZ, RZ, UR9 ;  /* 0x00000009ff1d7e24 */ /* 0x000fe2000f8e00ff */
[----:B------:R-:W-:Y:S01]  /*112b0*/  LOP3.LUT R4, R3, 0x10000, RZ, 0xfc, !PT ;  /* 0x0001000003047812 */ /* 0x000fe200078efcff */
[----:B------:R-:W-:Y:S01]  /*112c0*/  ULOP3.LUT UR56, UR56, 0x10000, URZ, 0xfc, !UPT ;  /* 0x0001000038387892 */ /* 0x000fe2000f8efc3f */
[----:B------:R-:W-:Y:S01]  /*112d0*/  MOV R11, UR37 ;  /* 0x00000025000b7c02 */ /* 0x000fe20008000f00 */
[----:B------:R-:W-:Y:S01]  /*112e0*/  UMOV UR37, UR9 ;  /* 0x0000000900257c82 */ /* 0x000fe20008000000 */
[----:B------:R-:W-:Y:S01]  /*112f0*/  MOV R13, UR36 ;  /* 0x00000024000d7c02 */ /* 0x000fe20008000f00 */
[----:B------:R0:W-:Y:S01]  /*11300*/  STL [R1+0x1c], R4 ;  /* 0x00001c0401007387 */ /* 0x0001e20000100800 */
[----:B------:R-:W-:Y:S01]  /*11310*/  UMOV UR13, UR37 ;  /* 0x00000025000d7c82 */ /* 0x000fe20008000000 */
[----:B------:R-:W-:Y:S01]  /*11320*/  R2UR UR23, R25 ;  /* 0x00000000191772ca */ /* 0x000fe200000e0000 */
[----:B------:R-:W-:Y:S01]  /*11330*/  UMOV UR8, UR56 ;  /* 0x0000003800087c82 */ /* 0x000fe20008000000 */
[----:B------:R-:W-:Y:S01]  /*11340*/  UMOV UR21, UR37 ;  /* 0x0000002500157c82 */ /* 0x000fe20008000000 */
[----:B------:R-:W-:Y:S01]  /*11350*/  UMOV UR36, UR8 ;  /* 0x0000000800247c82 */ /* 0x000fe20008000000 */
[----:B------:R-:W-:Y:S01]  /*11360*/  R2UR UR55, R27 ;  /* 0x000000001b3772ca */ /* 0x000fe200000e0000 */
[----:B------:R-:W-:Y:S01]  /*11370*/  UMOV UR12, UR36 ;  /* 0x00000024000c7c82 */ /* 0x000fe20008000000 */
[----:B------:R-:W-:Y:S01]  /*11380*/  UMOV UR20, UR36 ;  /* 0x0000002400147c82 */ /* 0x000fe20008000000 */
[----:B------:R-:W-:Y:S01]  /*11390*/  UMOV UR52, UR36 ;  /* 0x0000002400347c82 */ /* 0x000fe20008000000 */
[----:B0-----:R-:W-:Y:S01]  /*113a0*/  IMAD R4, R222, 0xb00, R4 ;  /* 0x00000b00de047824 */ /* 0x001fe200078e0204 */
[----:B------:R-:W-:Y:S01]  /*113b0*/  UMOV UR53, UR37 ;  /* 0x0000002500357c82 */ /* 0x000fe20008000000 */
[----:B------:R-:W-:Y:S01]  /*113c0*/  R2UR UR35, R21 ;  /* 0x00000000152372ca */ /* 0x000fe200000e0000 */
[----:B------:R-:W-:Y:S01]  /*113d0*/  UMOV UR32, UR36 ;  /* 0x0000002400207c82 */ /* 0x000fe20008000000 */
[C---:B------:R-:W-:Y:S01]  /*113e0*/  VIADD R20, R4.reuse, 0x80 ;  /* 0x0000008004147836 */ /* 0x040fe20000000000 */
[C---:B------:R-:W-:Y:S01]  /*113f0*/  R2UR UR10, R4.reuse ;  /* 0x00000000040a72ca */ /* 0x040fe200000e0000 */
[C---:B------:R-:W-:Y:S01]  /*11400*/  VIADD R24, R4.reuse, 0x100 ;  /* 0x0000010004187836 */ /* 0x040fe20000000000 */
[----:B------:R-:W-:Y:S01]  /*11410*/  UMOV UR33, UR37 ;  /* 0x0000002500217c82 */ /* 0x000fe20008000000 */
[----:B------:R-:W-:Y:S01]  /*11420*/  VIADD R26, R4, 0x180 ;  /* 0x00000180041a7836 */ /* 0x000fe20000000000 */
[----:B------:R-:W-:Y:S01]  /*11430*/  R2UR UR14, R20 ;  /* 0x00000000140e72ca */ /* 0x000fe200000e0000 */
[----:B------:R-:W-:Y:S01]  /*11440*/  VIADD R20, R4, 0x200 ;  /* 0x0000020004147836 */ /* 0x000fe20000000000 */
[----:B------:R-:W-:Y:S01]  /*11450*/  R2UR UR22, R24 ;  /* 0x00000000181672ca */ /* 0x000fe200000e0000 */
[----:B------:R-:W-:Y:S01]  /*11460*/  VIADD R24, R4, 0x280 ;  /* 0x0000028004187836 */ /* 0x000fe20000000000 */
[----:B------:R-:W-:Y:S01]  /*11470*/  R2UR UR54, R26 ;  /* 0x000000001a3672ca */ /* 0x000fe200000e0000 */
[----:B------:R-:W-:Y:S01]  /*11480*/  UMOV UR28, UR36 ;  /* 0x00000024001c7c82 */ /* 0x000fe20008000000 */
[----:B------:R-:W-:Y:S01]  /*11490*/  R2UR UR34, R20 ;  /* 0x00000000142272ca */ /* 0x000fe200000e0000 */
[----:B------:R-:W-:Y:S01]  /*114a0*/  UMOV UR29, UR37 ;  /* 0x00000025001d7c82 */ /* 0x000fe20008000000 */
[----:B------:R-:W-:Y:S01]  /*114b0*/  R2UR UR30, R24 ;  /* 0x00000000181e72ca */ /* 0x000fe200000e0000 */
[----:B------:R-:W-:Y:S01]  /*114c0*/  HGMMA.64x16x16.F32.BF16 R112, gdesc[UR8], RZ, !UPT, gsb0 ;  /* 0x00200000087079f0 */ /* 0x000fe2000c0018ff */
[----:B------:R-:W-:Y:S01]  /*114d0*/  R2UR UR31, R25 ;  /* 0x00000000191f72ca */ /* 0x000fe200000e0000 */
[C---:B------:R-:W-:Y:S01]  /*114e0*/  VIADD R26, R4.reuse, 0x300 ;  /* 0x00000300041a7836 */ /* 0x040fe20000000000 */
[----:B------:R-:W-:Y:S01]  /*114f0*/  R2UR UR47, R27 ;  /* 0x000000001b2f72ca */ /* 0x000fe200000e0000 */
[----:B------:R-:W-:Y:S01]  /*11500*/  UMOV UR44, UR36 ;  /* 0x00000024002c7c82 */ /* 0x000fe20008000000 */
[----:B------:R-:W-:Y:S01]  /*11510*/  UMOV UR45, UR37 ;  /* 0x00000025002d7c82 */ /* 0x000fe20008000000 */
[----:B------:R-:W-:Y:S01]  /*11520*/  VIADD R20, R4, 0x380 ;  /* 0x0000038004147836 */ /* 0x000fe20000000000 */
[----:B------:R-:W-:Y:S01]  /*11530*/  R2UR UR46, R26 ;  /* 0x000000001a2e72ca */ /* 0x000fe200000e0000 */
[----:B------:R-:W-:Y:S01]  /*11540*/  UMOV UR24, UR36 ;  /* 0x0000002400187c82 */ /* 0x000fe20008000000 */
[----:B------:R-:W-:Y:S01]  /*11550*/  R2UR UR27, R21 ;  /* 0x00000000151b72ca */ /* 0x000fe200000e0000 */
[----:B------:R-:W-:Y:S01]  /*11560*/  UMOV UR25, UR37 ;  /* 0x0000002500197c82 */ /* 0x000fe20008000000 */
        /* <DEDUP_REMOVED lines=13> */
[----:B------:R-:W-:Y:S01]  /*11640*/  IMAD.MOV.U32 R25, RZ, RZ, 0x40000040 ;  /* 0x40000040ff197424 */ /* 0x000fe200078e00ff */
[----:B------:R-:W-:Y:S01]  /*11650*/  UMOV UR40, UR36 ;  /* 0x0000002400287c82 */ /* 0x000fe20008000000 */
[----:B------:R-:W-:Y:S01]  /*11660*/  VIADD R26, R4, 0x82 ;  /* 0x00000082041a7836 */ /* 0x000fe20000000000 */
[----:B------:R-:W-:Y:S01]  /*11670*/  R2UR UR42, R24 ;  /* 0x00000000182a72ca */ /* 0x000fe200000e0000 */
[----:B------:R-:W-:Y:S01]  /*11680*/  VIADD R24, R4, 0x102 ;  /* 0x0000010204187836 */ /* 0x000fe20000000000 */
[----:B------:R-:W-:Y:S01]  /*11690*/  R2UR UR51, R25 ;  /* 0x00000000193372ca */ /* 0x000fe200000e0000 */
[----:B------:R-:W-:Y:S01]  /*116a0*/  IMAD.MOV.U32 R25, RZ, RZ, 0x40000040 ;  /* 0x40000040ff197424 */ /* 0x000fe200078e00ff */
[----:B------:R-:W-:Y:S01]  /*116b0*/  R2UR UR10, R26 ;  /* 0x000000001a0a72ca */ /* 0x000fe200000e0000 */
[----:B------:R-:W-:Y:S01]  /*116c0*/  IMAD.U32 R28, RZ, RZ, UR8 ;  /* 0x00000008ff1c7e24 */ /* 0x000fe2000f8e00ff */
[----:B------:R-:W-:Y:S01]  /*116d0*/  R2UR UR50, R24 ;  /* 0x00000000183272ca */ /* 0x000fe200000e0000 */
[C---:B------:R-:W-:Y:S01]  /*116e0*/  VIADD R24, R4.reuse, 0x202 ;  /* 0x0000020204187836 */ /* 0x040fe20000000000 */
[----:B------:R-:W-:Y:S01]  /*116f0*/  UMOV UR41, UR37 ;  /* 0x0000002500297c82 */ /* 0x000fe20008000000 */
[----:B------:R-:W-:Y:S01]  /*11700*/  IMAD.MOV.U32 R27, RZ, RZ, 0x40000040 ;  /* 0x40000040ff1b7424 */ /* 0x000fe200078e00ff */
[----:B------:R0:W-:Y:S01]  /*11710*/  STL.64 [R1+0x10], R28 ;  /* 0x0000101c01007387 */ /* 0x0001e20000100a00 */
[----:B------:R-:W-:Y:S01]  /*11720*/  VIADD R20, R4, 0x2 ;  /* 0x0000000204147836 */ /* 0x000fe20000000000 */
[----:B------:R-:W-:Y:S01]  /*11730*/  MOV R7, UR39 ;  /* 0x0000002700077c02 */ /* 0x000fe20008000f00 */
[----:B------:R-:W-:Y:S01]  /*11740*/  IMAD.MOV.U32 R21, RZ, RZ, 0x40000040 ;  /* 0x40000040ff157424 */ /* 0x000fe200078e00ff */
[----:B------:R-:W-:Y:S01]  /*11750*/  R2UR UR11, R27 ;  /* 0x000000001b0b72ca */ /* 0x000fe200000e0000 */
[----:B------:R-:W-:Y:S01]  /*11760*/  UIADD3 UR8, UR56, 0x2, URZ ;  /* 0x0000000238087890 */ /* 0x000fe2000fffe03f */
[----:B------:R-:W-:Y:S01]  /*11770*/  MOV R9, UR38 ;  /* 0x0000002600097c02 */ /* 0x000fe20008000f00 */
[----:B------:R-:W-:Y:S01]  /*11780*/  UMOV UR37, 0x40000040 ;  /* 0x4000004000257882 */ /* 0x000fe20000000000 */
[----:B------:R-:W-:Y:S01]  /*11790*/  R2UR UR38, R20 ;  /* 0x00000000142672ca */ /* 0x000fe200000e0000 */
[C---:B------:R-:W-:Y:S01]  /*117a0*/  VIADD R20, R4.reuse, 0x182 ;  /* 0x0000018204147836 */ /* 0x040fe20000000000 */
[----:B------:R-:W-:Y:S01]  /*117b0*/  R2UR UR39, R21 ;  /* 0x00000000152772ca */ /* 0x000fe200000e0000 */
[----:B------:R-:W-:Y:S01]  /*117c0*/  IMAD.MOV.U32 R21, RZ, RZ, 0x40000040 ;  /* 0x40000040ff157424 */ /* 0x000fe200078e00ff */
[----:B------:R-:W-:Y:S01]  /*117d0*/  UMOV UR36, UR8 ;  /* 0x0000000800247c82 */ /* 0x000fe20008000000 */
[----:B------:R-:W-:Y:S01]  /*117e0*/  VIADD R6, R4, 0x482 ;  /* 0x0000048204067836 */ /* 0x000fe20000000000 */
[----:B------:R-:W2:Y:S01]  /*117f0*/  LDL R3, [R1+0x34] ;  /* 0x0000340001037983 */ /* 0x000ea20000100800 */
[----:B------:R-:W-:-:S02]  /*11800*/  WARPGROUP.DEPBAR.LE gsb0, 0x0 ;  /* 0x00008000000079c5 */ /* 0x000fc40000010000 */
[----:B------:R-:W-:Y:S01]  /*11810*/  WARPGROUP.ARRIVE ;  /* 0x00000000000079c5 */ /* 0x000fe20000000000 */
[C---:B------:R-:W-:Y:S01]  /*11820*/  VIADD R8, R4.reuse, 0x502 ;  /* 0x0000050204087836 */ /* 0x040fe20000000000 */
[----:B------:R-:W-:Y:S01]  /*11830*/  P2R R12, PR, RZ, 0x2 ;  /* 0x00000002ff0c7803 */ /* 0x000fe20000000000 */
[----:B------:R-:W-:Y:S01]  /*11840*/  VIADD R10, R4, 0x4 ;  /* 0x00000004040a7836 */ /* 0x000fe20000000000 */
[----:B------:R-:W-:Y:S02]  /*11850*/  P2R R14, PR, RZ, 0x1 ;  /* 0x00000001ff0e7803 */ /* 0x000fe40000000000 */
[----:B------:R-:W-:Y:S01]  /*11860*/  HGMMA.64x16x16.F32.BF16 R104, gdesc[UR12], RZ, !UPT, gsb0 ;  /* 0x002000000c6879f0 */ /* 0x000fe2000c0018ff */
[----:B------:R-:W-:Y:S01]  /*11870*/  R2UR UR14, R20 ;  /* 0x00000000140e72ca */ /* 0x000fe200000e0000 */
[----:B------:R-:W-:Y:S01]  /*11880*/  VIADD R20, R4, 0x282 ;  /* 0x0000028204147836 */ /* 0x000fe20000000000 */
[----:B------:R-:W-:Y:S01]  /*11890*/  R2UR UR15, R21 ;  /* 0x00000000150f72ca */ /* 0x000fe200000e0000 */
[----:B------:R-:W-:Y:S01]  /*118a0*/  IMAD.MOV.U32 R21, RZ, RZ, 0x40000040 ;  /* 0x40000040ff157424 */ /* 0x000fe200078e00ff */
[----:B------:R-:W-:-:S02]  /*118b0*/  WARPGROUP.DEPBAR.LE gsb0, 0x0 ;  /* 0x00008000000079c5 */ /* 0x000fc40000010000 */
[----:B------:R-:W-:-:S06]  /*118c0*/  WARPGROUP.ARRIVE ;  /* 0x00000000000079c5 */ /* 0x000fcc0000000000 */
[----:B------:R-:W-:Y:S01]  /*118d0*/  HGMMA.64x16x16.F32.BF16 R96, gdesc[UR20], RZ, !UPT, gsb0 ;  /* 0x00200000146079f0 */ /* 0x000fe2000c0018ff */
[----:B------:R-:W-:Y:S01]  /*118e0*/  R2UR UR22, R24 ;  /* 0x00000000181672ca */ /* 0x000fe200000e0000 */
[----:B------:R-:W-:Y:S01]  /*118f0*/  VIADD R24, R4, 0x302 ;  /* 0x0000030204187836 */ /* 0x000fe20000000000 */
[----:B------:R-:W-:Y:S01]  /*11900*/  R2UR UR23, R25 ;  /* 0x00000000191772ca */ /* 0x000fe200000e0000 */
[----:B------:R-:W-:Y:S01]  /*11910*/  IMAD.MOV.U32 R25, RZ, RZ, 0x40000040 ;  /* 0x40000040ff197424 */ /* 0x000fe200078e00ff */
[----:B------:R-:W-:Y:S02]  /*11920*/  WARPGROUP.DEPBAR.LE gsb0, 0x0 ;  /* 0x00008000000079c5 */ /* 0x000fe40000010000 */
[----:B------:R-:W-:-:S06]  /*11930*/  WARPGROUP.ARRIVE ;  /* 0x00000000000079c5 */ /* 0x000fcc0000000000 */
[----:B------:R-:W-:Y:S03]  /*11940*/  HGMMA.64x16x16.F32.BF16 R88, gdesc[UR52], RZ, !UPT, gsb0 ;  /* 0x00200000345879f0 */ /* 0x000fe6000c0018ff */
[----:B------:R-:W-:Y:S02]  /*11950*/  WARPGROUP.DEPBAR.LE gsb0, 0x0 ;  /* 0x00008000000079c5 */ /* 0x000fe40000010000 */
        /* <DEDUP_REMOVED lines=19> */
[----:B------:R-:W-:Y:S01]  /*11a90*/  UMOV UR44, UR36 ;  /* 0x00000024002c7c82 */ /* 0x000fe20008000000 */
[----:B------:R-:W-:Y:S01]  /*11aa0*/  UMOV UR45, UR37 ;  /* 0x00000025002d7c82 */ /* 0x000fe20008000000 */
[----:B------:R-:W-:Y:S02]  /*11ab0*/  R2UR UR26, R20 ;  /* 0x00000000141a72ca */ /* 0x000fe400000e0000 */
[----:B------:R-:W-:Y:S01]  /*11ac0*/  R2UR UR27, R21 ;  /* 0x00000000151b72ca */ /* 0x000fe200000e0000 */
[----:B------:R-:W-:Y:S02]  /*11ad0*/  WARPGROUP.DEPBAR.LE gsb0, 0x0 ;  /* 0x00008000000079c5 */ /* 0x000fe40000010000 */
[----:B------:R-:W-:Y:S01]  /*11ae0*/  WARPGROUP.ARRIVE ;  /* 0x00000000000079c5 */ /* 0x000fe20000000000 */
[----:B------:R-:W-:Y:S01]  /*11af0*/  UMOV UR8, UR44 ;  /* 0x0000002c00087c82 */ /* 0x000fe20008000000 */
[----:B------:R-:W-:Y:S01]  /*11b00*/  UMOV UR9, UR45 ;  /* 0x0000002d00097c82 */ /* 0x000fe20008000000 */
[----:B------:R-:W-:Y:S01]  /*11b10*/  UMOV UR48, UR44 ;  /* 0x0000002c00307c82 */ /* 0x000fe20008000000 */
[----:B------:R-:W-:Y:S01]  /*11b20*/  UMOV UR49, UR45 ;  /* 0x0000002d00317c82 */ /* 0x000fe20008000000 */
[----:B------:R-:W-:Y:S01]  /*11b30*/  UMOV UR12, UR44 ;  /* 0x0000002c000c7c82 */ /* 0x000fe20008000000 */
[----:B------:R-:W-:Y:S01]  /*11b40*/  HGMMA.64x16x16.F32.BF16 R40, gdesc[UR16], RZ, !UPT, gsb0 ;  /* 0x00200000102879f0 */ /* 0x000fe2000c0018ff */
[----:B------:R-:W-:Y:S01]  /*11b50*/  R2UR UR18, R24 ;  /* 0x00000000181272ca */ /* 0x000fe200000e0000 */
[----:B------:R-:W-:Y:S01]  /*11b60*/  UMOV UR13, UR45 ;  /* 0x0000002d000d7c82 */ /* 0x000fe20008000000 */
[----:B------:R-:W-:Y:S01]  /*11b70*/  R2UR UR19, R25 ;  /* 0x00000000191372ca */ /* 0x000fe200000e0000 */
        /* <DEDUP_REMOVED lines=8> */
[----:B------:R-:W-:Y:S01]  /*11c00*/  R2UR UR46, R8 ;  /* 0x00000000082e72ca */ /* 0x000fe200000e0000 */
[----:B------:R-:W-:Y:S01]  /*11c10*/  IMAD.U32 R21, RZ, RZ, UR37 ;  /* 0x00000025ff157e24 */ /* 0x000fe2000f8e00ff */
[----:B------:R-:W-:Y:S01]  /*11c20*/  R2UR UR54, R10 ;  /* 0x000000000a3672ca */ /* 0x000fe200000e0000 */
[----:B------:R-:W-:Y:S01]  /*11c30*/  UMOV UR53, 0x40000040 ;  /* 0x4000004000357882 */ /* 0x000fe20000000000 */
[----:B------:R-:W-:-:S02]  /*11c40*/  VIADD R80, R4, 0x886 ;  /* 0x0000088604507836 */ /* 0x000fc40000000000 */
[----:B------:R-:W-:Y:S01]  /*11c50*/  IMAD.MOV.U32 R81, RZ, RZ, 0x40000040 ;  /* 0x40000040ff517424 */ /* 0x000fe200078e00ff */
[----:B--2---:R-:W-:Y:S01]  /*11c60*/  IADD3 R3, R162, 0xb0, -R3 ;  /* 0x000000b0a2037810 */ /* 0x004fe20007ffe803 */
[----:B------:R-:W-:Y:S01]  /*11c70*/  IMAD.U32 R20, RZ, RZ, UR36 ;  /* 0x00000024ff147e24 */ /* 0x000fe2000f8e00ff */
[----:B------:R-:W-:Y:S02]  /*11c80*/  WARPGROUP.DEPBAR.LE gsb0, 0x0 ;  /* 0x00008000000079c5 */ /* 0x000fe40000010000 */
[----:B------:R-:W-:-:S06]  /*11c90*/  WARPGROUP.ARRIVE ;  /* 0x00000000000079c5 */ /* 0x000fcc0000000000 */
[----:B------:R-:W-:Y:S03]  /*11ca0*/  HGMMA.64x16x16.F32.BF16 R32, gdesc[UR4], RZ, !UPT, gsb0 ;  /* 0x00200000042079f0 */ /* 0x000fe6000c0018ff */
[----:B------:R-:W-:Y:S02]  /*11cb0*/  WARPGROUP.DEPBAR.LE gsb0, 0x0 ;  /* 0x00008000000079c5 */ /* 0x000fe40000010000 */
[----:B0-----:R-:W-:-:S06]  /*11cc0*/  WARPGROUP.ARRIVE ;  /* 0x00000000000079c5 */ /* 0x001fcc0000000000 */
        /* <DEDUP_REMOVED lines=27> */
[----:B------:R-:W-:Y:S01]  /*11e80*/  R2UR UR39, R7 ;  /* 0x00000000072772ca */ /* 0x000fe200000e0000 */
[----:B------:R-:W-:Y:S01]  /*11e90*/  IMAD.MOV.U32 R7, RZ, RZ, 0x40000040 ;  /* 0x40000040ff077424 */ /* 0x000fe200078e00ff */
        /* <DEDUP_REMOVED lines=10> */
[----:B------:R-:W-:Y:S01]  /*11f40*/  R2UR UR38, R9 ;  /* 0x00000000092672ca */ /* 0x000fe200000e0000 */
[----:B------:R-:W-:-:S05]  /*11f50*/  IMAD.MOV.U32 R9, RZ, RZ, 0x40000040 ;  /* 0x40000040ff097424 */ /* 0x000fca00078e00ff */
[----:B------:R-:W-:Y:S01]  /*11f60*/  R2UR UR47, R9 ;  /* 0x00000000092f72ca */ /* 0x000fe200000e0000 */
[----:B------:R-:W-:Y:S02]  /*11f70*/  WARPGROUP.DEPBAR.LE gsb0, 0x0 ;  /* 0x00008000000079c5 */ /* 0x000fe40000010000 */
[----:B------:R-:W-:-:S10]  /*11f80*/  WARPGROUP.ARRIVE ;  /* 0x00000000000079c5 */ /* 0x000fd40000000000 */
[----:B------:R-:W-:Y:S01]  /*11f90*/  HGMMA.64x16x16.F32.BF16 R24, gdesc[UR44], R24, gsb0 ;  /* 0x002000002c1879f0 */ /* 0x000fe20008001818 */
[----:B------:R-:W-:Y:S01]  /*11fa0*/  R2UR UR37, R11 ;  /* 0x000000000b2572ca */ /* 0x000fe200000e0000 */
[----:B------:R-:W-:Y:S01]  /*11fb0*/  IMAD.MOV.U32 R11, RZ, RZ, 0x40000040 ;  /* 0x40000040ff0b7424 */ /* 0x000fe200078e00ff */
[----:B------:R-:W-:-:S04]  /*11fc0*/  UIADD3 UR4, UR56, 0x4, URZ ;  /* 0x0000000438047890 */ /* 0x000fc8000fffe03f */
[----:B------:R-:W-:-:S03]  /*11fd0*/  R2UR UR55, R11 ;  /* 0x000000000b3772ca */ /* 0x000fc600000e0000 */
        /* <DEDUP_REMOVED lines=10> */
[----:B------:R-:W-:Y:S01]  /*12080*/  UMOV UR4, UR40 ;  /* 0x0000002800047c82 */ /* 0x000fe20008000000 */
        /* <DEDUP_REMOVED lines=87> */
[----:B------:R-:W-:Y:S01]  /*12600*/  UIADD3 UR4, UR56, 0x6, URZ ;  /* 0x0000000638047890 */ /* 0x000fe2000fffe03f */
[----:B------:R-:W-:-:S06]  /*12610*/  UMOV UR49, 0x40000040 ;  /* 0x4000004000317882 */ /* 0x000fcc0000000000 */
        /* <DEDUP_REMOVED lines=305> */
[----:B------:R-:W-:Y:S01]  /*13930*/  UMOV UR5, 0x40000040 ;  /* 0x4000004000057882 */ /* 0x000fe20000000000 */
        /* <DEDUP_REMOVED lines=64> */
[C---:B------:R-:W-:Y:S01]  /*13d40*/  VIADD R6, R4.reuse, 0x984 ;  /* 0x0000098404067836 */ /* 0x040fe20000000000 */
[----:B------:R-:W-:Y:S01]  /*13d50*/  UMOV UR8, UR4 ;  /* 0x0000000400087c82 */ /* 0x000fe20008000000 */
[----:B------:R-:W-:Y:S01]  /*13d60*/  IMAD.MOV.U32 R7, RZ, RZ, 0x40000040 ;  /* 0x40000040ff077424 */ /* 0x000fe200078e00ff */
[----:B------:R-:W-:Y:S01]  /*13d70*/  UMOV UR9, UR5 ;  /* 0x0000000500097c82 */ /* 0x000fe20008000000 */
        /* <DEDUP_REMOVED lines=8> */
[----:B------:R-:W-:Y:S01]  /*13e00*/  UIADD3 UR20, UR56, 0x406, URZ ;  /* 0x0000040638147890 */ /* 0x000fe2000fffe03f */
[----:B------:R-:W-:Y:S01]  /*13e10*/  UMOV UR21, 0x40000040 ;  /* 0x4000004000157882 */ /* 0x000fe20000000000 */
[----:B------:R-:W-:Y:S01]  /*13e20*/  IMAD R3, R160, -0xb0, R3 ;  /* 0xffffff50a0037824 */ /* 0x000fe200078e0203 */
[----:B------:R-:W-:Y:S01]  /*13e30*/  R2UR UR36, R13 ;  /* 0x000000000d2472ca */ /* 0x000fe200000e0000 */
[----:B------:R0:W-:Y:S01]  /*13e40*/  STL.64 [R1+0x8], R20 ;  /* 0x0000081401007387 */ /* 0x0001e20000100a00 */
[----:B------:R-:W-:Y:S01]  /*13e50*/  IMAD.MOV.U32 R5, RZ, RZ, 0x40000040 ;  /* 0x40000040ff057424 */ /* 0x000fe200078e00ff */
[----:B------:R-:W-:Y:S01]  /*13e60*/  ULDC UR6, c[0x0][0x988] ;  /* 0x0002620000067ab9 */ /* 0x000fe20000000800 */
[----:B------:R-:W-:-:S02]  /*13e70*/  WARPGROUP.DEPBAR.LE gsb0, 0x0 ;  /* 0x00008000000079c5 */ /* 0x000fc40000010000 */
[----:B------:R-:W-:Y:S01]  /*13e80*/  WARPGROUP.ARRIVE ;  /* 0x00000000000079c5 */ /* 0x000fe20000000000 */
[----:B------:R-:W-:Y:S02]  /*13e90*/  R2UR UR14, R8 ;  /* 0x00000000080e72ca */ /* 0x000fe400000e0000 */
[----:B------:R-:W-:Y:S01]  /*13ea0*/  R2UR UR15, R9 ;  /* 0x00000000090f72ca */ /* 0x000fe200000e0000 */
[----:B------:R-:W-:Y:S02]  /*13eb0*/  VIADD R6, R4, 0xa84 ;  /* 0x00000a8404067836 */ /* 0x000fe40000000000 */
[----:B------:R-:W-:Y:S01]  /*13ec0*/  IMAD.MOV.U32 R7, RZ, RZ, 0x40000040 ;  /* 0x40000040ff077424 */ /* 0x000fe200078e00ff */
[----:B------:R-:W-:Y:S01]  /*13ed0*/  HGMMA.64x16x16.F32.BF16 R40, gdesc[UR8], R40, gsb0 ;  /* 0x00200000082879f0 */ /* 0x000fe20008001828 */
[----:B------:R-:W-:Y:S01]  /*13ee0*/  ISETP.GT.AND P2, PT, R3, RZ, PT ;  /* 0x000000ff0300720c */ /* 0x000fe20003f44270 */
[----:B------:R-:W2:Y:S01]  /*13ef0*/  LDL R120, [R1+0x4] ;  /* 0x0000040001787983 */ /* 0x000ea20000100800 */
        /* <DEDUP_REMOVED lines=72> */
[C---:B------:R-:W-:Y:S02]  /*14380*/  ISETP.GT.AND P3, PT, R3.reuse, 0x1, PT ;  /* 0x000000010300780c */ /* 0x040fe40003f64270 */
[----:B------:R-:W-:Y:S02]  /*14390*/  ISETP.GT.AND P4, PT, R3, 0x8, PT ;  /* 0x000000080300780c */ /* 0x000fe40003f84270 */
[----:B------:R-:W-:Y:S02]  /*143a0*/  FSEL R11, R112, -INF , P2 ;  /* 0xff800000700b7808 */ /* 0x000fe40001000000 */
[----:B------:R-:W-:-:S02]  /*143b0*/  FSEL R113, R113, -INF , P3 ;  /* 0xff80000071717808 */ /* 0x000fc40001800000 */
[----:B------:R-:W-:Y:S02]  /*143c0*/  ISETP.GT.AND P5, PT, R3, 0x9, PT ;  /* 0x000000090300780c */ /* 0x000fe40003fa4270 */
[----:B------:R-:W-:Y:S02]  /*143d0*/  FSEL R15, R116, -INF , P4 ;  /* 0xff800000740f7808 */ /* 0x000fe40002000000 */
[----:B------:R-:W-:Y:S01]  /*143e0*/  FMNMX.FTZ R6, R11, R113, !PT ;  /* 0x000000710b067209 */ /* 0x000fe20007810000 */
[----:B------:R-:W-:Y:S02]  /*143f0*/  WARPGROUP.DEPBAR.LE gsb0, 0x0 ;  /* 0x00008000000079c5 */ /* 0x000fe40000010000 */
[----:B------:R-:W-:-:S06]  /*14400*/  WARPGROUP.ARRIVE ;  /* 0x00000000000079c5 */ /* 0x000fcc0000000000 */
[----:B------:R-:W-:Y:S01]  /*14410*/  HGMMA.64x16x16.F32.BF16 R40, gdesc[UR12], R40, gsb0 ;  /* 0x002000000c2879f0 */ /* 0x000fe20008001828 */
[----:B------:R-:W-:Y:S02]  /*14420*/  FSEL R7, R114, -INF , P2 ;  /* 0xff80000072077808 */ /* 0x000fe40001000000 */
[----:B------:R-:W-:Y:S02]  /*14430*/  FSEL R117, R117, -INF , P5 ;  /* 0xff80000075757808 */ /* 0x000fe40002800000 */
[----:B------:R-:W-:Y:S02]  /*14440*/  ISETP.GT.AND P2, PT, R3, 0x10, PT ;  /* 0x000000100300780c */ /* 0x000fe40003f44270 */
[----:B------:R-:W-:Y:S02]  /*14450*/  FMNMX.FTZ R6, R15, R6, !PT ;  /* 0x000000060f067209 */ /* 0x000fe40007810000 */
[----:B------:R-:W-:Y:S02]  /*14460*/  FSEL R115, R115, -INF , P3 ;  /* 0xff80000073737808 */ /* 0x000fe40001800000 */
[----:B------:R-:W-:-:S02]  /*14470*/  ISETP.GT.AND P3, PT, R3, 0x11, PT ;  /* 0x000000110300780c */ /* 0x000fc40003f64270 */
[----:B------:R-:W-:Y:S02]  /*14480*/  FSEL R83, R104, -INF , P2 ;  /* 0xff80000068537808 */ /* 0x000fe40001000000 */
[----:B------:R-:W-:Y:S02]  /*14490*/  FMNMX.FTZ R6, R117, R6, !PT ;  /* 0x0000000675067209 */ /* 0x000fe40007810000 */
[----:B------:R-:W-:Y:S02]  /*144a0*/  FSEL R13, R118, -INF , P4 ;  /* 0xff800000760d7808 */ /* 0x000fe40002000000 */
[----:B------:R-:W-:Y:S02]  /*144b0*/  ISETP.GT.AND P4, PT, R3, 0x18, PT ;  /* 0x000000180300780c */ /* 0x000fe40003f84270 */
[----:B------:R-:W-:Y:S02]  /*144c0*/  FSEL R121, R105, -INF , P3 ;  /* 0xff80000069797808 */ /* 0x000fe40001800000 */
[----:B------:R-:W-:-:S02]  /*144d0*/  FMNMX.FTZ R6, R83, R6, !PT ;  /* 0x0000000653067209 */ /* 0x000fc40007810000 */
[----:B------:R-:W-:Y:S02]  /*144e0*/  FSEL R119, R119, -INF , P5 ;  /* 0xff80000077777808 */ /* 0x000fe40002800000 */
[----:B------:R-:W-:Y:S02]  /*144f0*/  ISETP.GT.AND P5, PT, R3, 0x19, PT ;  /* 0x000000190300780c */ /* 0x000fe40003fa4270 */
[----:B------:R-:W-:Y:S02]  /*14500*/  FSEL R123, R108, -INF , P4 ;  /* 0xff8000006c7b7808 */ /* 0x000fe40002000000 */
[----:B------:R-:W-:Y:S02]  /*14510*/  FMNMX.FTZ R6, R121, R6, !PT ;  /* 0x0000000679067209 */ /* 0x000fe40007810000 */
[----:B0-----:R-:W-:Y:S02]  /*14520*/  FSEL R21, R106, -INF , P2 ;  /* 0xff8000006a157808 */ /* 0x001fe40001000000 */
[----:B------:R-:W-:-:S02]  /*14530*/  FSEL R109, R109, -INF , P5 ;  /* 0xff8000006d6d7808 */ /* 0x000fc40002800000 */
[----:B------:R-:W-:Y:S02]  /*14540*/  ISETP.GT.AND P2, PT, R3, 0x20, PT ;  /* 0x000000200300780c */ /* 0x000fe40003f44270 */
[----:B------:R-:W-:Y:S01]  /*14550*/  FMNMX.FTZ R6, R123, R6, !PT ;  /* 0x000000067b067209 */ /* 0x000fe20007810000 */
[----:B------:R-:W-:Y:S01]  /*14560*/  VIADD R8, R4, 0xa06 ;  /* 0x00000a0604087836 */ /* 0x000fe20000000000 */
[----:B------:R-:W-:Y:S01]  /*14570*/  FSEL R107, R107, -INF , P3 ;  /* 0xff8000006b6b7808 */ /* 0x000fe20001800000 */
[----:B------:R-:W-:Y:S01]  /*14580*/  IMAD.MOV.U32 R9, RZ, RZ, 0x40000040 ;  /* 0x40000040ff097424 */ /* 0x000fe200078e00ff */
[----:B------:R-:W-:Y:S02]  /*14590*/  ISETP.GT.AND P3, PT, R3, 0x21, PT ;  /* 0x000000210300780c */ /* 0x000fe40003f64270 */
[----:B------:R-:W-:Y:S02]  /*145a0*/  FSEL R125, R96, -INF , P2 ;  /* 0xff800000607d7808 */ /* 0x000fe40001000000 */
[----:B------:R-:W-:-:S02]  /*145b0*/  FMNMX.FTZ R6, R109, R6, !PT ;  /* 0x000000066d067209 */ /* 0x000fc40007810000 */
[----:B------:R-:W-:Y:S02]  /*145c0*/  FSEL R85, R110, -INF , P4 ;  /* 0xff8000006e557808 */ /* 0x000fe40002000000 */
[----:B------:R-:W-:Y:S02]  /*145d0*/  ISETP.GT.AND P4, PT, R3, 0x28, PT ;  /* 0x000000280300780c */ /* 0x000fe40003f84270 */
[----:B------:R-:W-:Y:S02]  /*145e0*/  FSEL R127, R97, -INF , P3 ;  /* 0xff800000617f7808 */ /* 0x000fe40001800000 */
[----:B------:R-:W-:Y:S02]  /*145f0*/  FMNMX.FTZ R6, R125, R6, !PT ;  /* 0x000000067d067209 */ /* 0x000fe40007810000 */
[----:B------:R-:W-:Y:S02]  /*14600*/  R2UR UR22, R8 ;  /* 0x00000000081672ca */ /* 0x000fe400000e0000 */
[----:B------:R-:W-:-:S02]  /*14610*/  R2UR UR23, R9 ;  /* 0x00000000091772ca */ /* 0x000fc400000e0000 */
[----:B------:R-:W-:Y:S02]  /*14620*/  FSEL R111, R111, -INF , P5 ;  /* 0xff8000006f6f7808 */ /* 0x000fe40002800000 */
[----:B------:R-:W-:Y:S02]  /*14630*/  ISETP.GT.AND P5, PT, R3, 0x29, PT ;  /* 0x000000290300780c */ /* 0x000fe40003fa4270 */
[----:B------:R-:W-:Y:S02]  /*14640*/  FSEL R129, R100, -INF , P4 ;  /* 0xff80000064817808 */ /* 0x000fe40002000000 */
[----:B------:R-:W-:Y:S01]  /*14650*/  FMNMX.FTZ R6, R127, R6, !PT ;  /* 0x000000067f067209 */ /* 0x000fe20007810000 */
[----:B------:R-:W-:Y:S02]  /*14660*/  WARPGROUP.DEPBAR.LE gsb0, 0x0 ;  /* 0x00008000000079c5 */ /* 0x000fe40000010000 */
[----:B------:R-:W-:Y:S01]  /*14670*/  FSEL R105, R98, -INF , P2 ;  /* 0xff80000062697808 */ /* 0x000fe20001000000 */
[----:B------:R-:W-:Y:S01]  /*14680*/  WARPGROUP.ARRIVE ;  /* 0x00000000000079c5 */ /* 0x000fe20000000000 */
[----:B------:R-:W-:-:S02]  /*14690*/  FSEL R131, R101, -INF , P5 ;  /* 0xff80000065837808 */ /* 0x000fc40002800000 */
[----:B------:R-:W-:Y:S02]  /*146a0*/  ISETP.GT.AND P2, PT, R3, 0x30, PT ;  /* 0x000000300300780c */ /* 0x000fe40003f44270 */
[----:B------:R-:W-:Y:S01]  /*146b0*/  FMNMX.FTZ R6, R129, R6, !PT ;  /* 0x0000000681067209 */ /* 0x000fe20007810000 */
[----:B------:R-:W-:Y:S01]  /*146c0*/  HGMMA.64x16x16.F32.BF16 R32, gdesc[UR20], R32, gsb0 ;  /* 0x00200000142079f0 */ /* 0x000fe20008001820 */
        /* <DEDUP_REMOVED lines=8> */
[----:B------:R-:W-:Y:S02]  /*14750*/  FSEL R103, R103, -INF , P5 ;  /* 0xff80000067677808 */ /* 0x000fe40002800000 */
[----:B------:R-:W-:-:S02]  /*14760*/  ISETP.GT.AND P5, PT, R3, 0x39, PT ;  /* 0x000000390300780c */ /* 0x000fc40003fa4270 */
[----:B------:R-:W-:Y:S02]  /*14770*/  FSEL R137, R92, -INF , P4 ;  /* 0xff8000005c897808 */ /* 0x000fe40002000000 */
[----:B------:R-:W-:Y:S02]  /*14780*/  FMNMX.FTZ R6, R135, R6, !PT ;  /* 0x0000000687067209 */ /* 0x000fe40007810000 */
[----:B------:R-:W-:Y:S02]  /*14790*/  FSEL R101, R90, -INF , P2 ;  /* 0xff8000005a657808 */ /* 0x000fe40001000000 */
[----:B------:R-:W-:Y:S02]  /*147a0*/  FSEL R93, R93, -INF , P5 ;  /* 0xff8000005d5d7808 */ /* 0x000fe40002800000 */
[----:B------:R-:W-:Y:S02]  /*147b0*/  ISETP.GT.AND P2, PT, R3, 0x40, PT ;  /* 0x000000400300780c */ /* 0x000fe40003f44270 */
        /* <DEDUP_REMOVED lines=14> */
[----:B------:R-:W-:Y:S02]  /*148a0*/  FSEL R145, R77, -INF , P5 ;  /* 0xff8000004d917808 */ /* 0x000fe40002800000 */
[----:B------:R-:W-:Y:S02]  /*148b0*/  ISETP.GT.AND P2, PT, R3, 0x50, PT ;  /* 0x000000500300780c */ /* 0x000fe40003f44270 */
[----:B------:R-:W-:Y:S02]  /*148c0*/  FMNMX.FTZ R6, R143, R6, !PT ;  /* 0x000000068f067209 */ /* 0x000fe40007810000 */
[----:B------:R-:W-:Y:S02]  /*148d0*/  FSEL R75, R75, -INF , P3 ;  /* 0xff8000004b4b7808 */ /* 0x000fe40001800000 */
[----:B------:R-:W-:-:S02]  /*148e0*/  ISETP.GT.AND P3, PT, R3, 0x51, PT ;  /* 0x000000510300780c */ /* 0x000fc40003f64270 */
[----:B-----5:R-:W-:Y:S02]  /*148f0*/  FSEL R147, R64, -INF , P2 ;  /* 0xff80000040937808 */ /* 0x020fe40001000000 */
        /* <DEDUP_REMOVED lines=8> */
[----:B------:R-:W-:Y:S01]  /*14980*/  FMNMX.FTZ R6, R149, R6, !PT ;  /* 0x0000000695067209 */ /* 0x000fe20007810000 */
[----:B------:R-:W-:Y:S01]  /*14990*/  VIADD R4, R4, 0xa86 ;  /* 0x00000a8604047836 */ /* 0x000fe20000000000 */
[----:B------:R-:W-:Y:S02]  /*149a0*/  FSEL R71, R71, -INF , P5 ;  /* 0xff80000047477808 */ /* 0x000fe40002800000 */
[----:B------:R-:W-:-:S02]  /*149b0*/  FSEL R153, R69, -INF , P5 ;  /* 0xff80000045997808 */ /* 0x000fc40002800000 */
[----:B------:R-:W-:Y:S02]  /*149c0*/  ISETP.GT.AND P5, PT, R3, 0x60, PT ;  /* 0x000000600300780c */ /* 0x000fe40003fa4270 */
[----:B------:R-:W-:Y:S02]  /*149d0*/  FMNMX.FTZ R6, R151, R6, !PT ;  /* 0x0000000697067209 */ /* 0x000fe40007810000 */
[----:B------:R-:W-:Y:S02]  /*149e0*/  FSEL R65, R70, -INF , P4 ;  /* 0xff80000046417808 */ /* 0x000fe40002000000 */
[----:B------:R-:W-:Y:S02]  /*149f0*/  R2UR UR22, R4 ;  /* 0x00000000041672ca */ /* 0x000fe400000e0000 */
[----:B------:R-:W-:Y:S02]  /*14a00*/  R2UR UR23, R5 ;  /* 0x00000000051772ca */ /* 0x000fe400000e0000 */
[----:B------:R-:W-:-:S02]  /*14a10*/  ISETP.GT.AND P4, PT, R3, 0x61, PT ;  /* 0x000000610300780c */ /* 0x000fc40003f84270 */
[----:B------:R-:W-:Y:S02]  /*14a20*/  FSEL R161, R56, -INF , P5 ;  /* 0xff80000038a17808 */ /* 0x000fe40002800000 */
[----:B------:R-:W-:Y:S02]  /*14a30*/  FMNMX.FTZ R6, R153, R6, !PT ;  /* 0x0000000699067209 */ /* 0x000fe40007810000 */
[----:B------:R-:W-:Y:S01]  /*14a40*/  FSEL R67, R67, -INF , P3 ;  /* 0xff80000043437808 */ /* 0x000fe20001800000 */
[----:B------:R-:W-:Y:S02]  /*14a50*/  WARPGROUP.DEPBAR.LE gsb0, 0x0 ;  /* 0x00008000000079c5 */ /* 0x000fe40000010000 */
[----:B------:R-:W-:Y:S02]  /*14a60*/  ISETP.GT.AND P3, PT, R3, 0x68, PT ;  /* 0x000000680300780c */ /* 0x000fe40003f64270 */
[----:B------:R-:W-:Y:S02]  /*14a70*/  FSEL R159, R57, -INF , P4 ;  /* 0xff800000399f7808 */ /* 0x000fe40002000000 */
[----:B------:R-:W-:Y:S01]  /*14a80*/  FMNMX.FTZ R6, R161, R6, !PT ;  /* 0x00000006a1067209 */ /* 0x000fe20007810000 */
[----:B------:R-:W-:Y:S01]  /*14a90*/  WARPGROUP.ARRIVE ;  /* 0x00000000000079c5 */ /* 0x000fe20000000000 */
[----:B------:R-:W-:-:S02]  /*14aa0*/  FSEL R77, R66, -INF , P2 ;  /* 0xff800000424d7808 */ /* 0x000fc40001000000 */
[----:B------:R-:W-:Y:S02]  /*14ab0*/  ISETP.GT.AND P2, PT, R3, 0x69, PT ;  /* 0x000000690300780c */ /* 0x000fe40003f44270 */
[----:B------:R-:W-:Y:S01]  /*14ac0*/  FSEL R167, R60, -INF , P3 ;  /* 0xff8000003ca77808 */ /* 0x000fe20001800000 */
[----:B------:R-:W-:Y:S01]  /*14ad0*/  HGMMA.64x16x16.F32.BF16 R24, gdesc[UR20], R24, gsb0 ;  /* 0x00200000141879f0 */ /* 0x000fe20008001818 */
        /* <DEDUP_REMOVED lines=48> */
[----:B------:R-:W-:Y:S02]  /*14de0*/  FMNMX.FTZ R6, R189, R6, !PT ;  /* 0x00000006bd067209 */ /* 0x000fe40007810000 */
[----:B------:R-:W-:Y:S01]  /*14df0*/  ISETP.GT.AND P3, PT, R3, 0xa0, PT ;  /* 0x000000a00300780c */ /* 0x000fe20003f64270 */
[----:B------:R-:W-:Y:S02]  /*14e00*/  WARPGROUP.DEPBAR.LE gsb0, 0x0 ;  /* 0x00008000000079c5 */ /* 0x000fe40000010000 */
[----:B------:R-:W-:Y:S02]  /*14e10*/  FSEL R43, R43, -INF , P4 ;  /* 0xff8000002b2b7808 */ /* 0x000fe40002000000 */
[----:B------:R-:W-:-:S02]  /*14e20*/  FSEL R187, R24, -INF , P3 ;  /* 0xff80000018bb7808 */ /* 0x000fc40001800000 */
[----:B------:R-:W-:Y:S02]  /*14e30*/  FMNMX.FTZ R6, R193, R6, !PT ;  /* 0x00000006c1067209 */ /* 0x000fe40007810000 */
[----:B------:R-:W-:Y:S02]  /*14e40*/  ISETP.GT.AND P4, PT, R3, 0xa1, PT ;  /* 0x000000a10300780c */ /* 0x000fe40003f84270 */
[----:B------:R-:W-:Y:S02]  /*14e50*/  FSEL R41, R42, -INF , P5 ;  /* 0xff8000002a297808 */ /* 0x000fe40002800000 */
[----:B------:R-:W-:Y:S02]  /*14e60*/  FSEL R191, R25, -INF , P4 ;  /* 0xff80000019bf7808 */ /* 0x000fe40002000000 */
[----:B------:R-:W-:Y:S02]  /*14e70*/  FMNMX.FTZ R6, R187, R6, !PT ;  /* 0x00000006bb067209 */ /* 0x000fe40007810000 */
[----:B------:R-:W-:-:S02]  /*14e80*/  ISETP.GT.AND P5, PT, R3, 0xa8, PT ;  /* 0x000000a80300780c */ /* 0x000fc40003fa4270 */
[----:B------:R-:W-:Y:S02]  /*14e90*/  FMNMX.FTZ R6, R191, R6, !PT ;  /* 0x00000006bf067209 */ /* 0x000fe40007810000 */
[----:B------:R-:W-:Y:S02]  /*14ea0*/  FSEL R185, R28, -INF , P5 ;  /* 0xff8000001cb97808 */ /* 0x000fe40002800000 */
[----:B------:R-:W-:Y:S02]  /*14eb0*/  ISETP.GT.AND P6, PT, R3, 0xa9, PT ;  /* 0x000000a90300780c */ /* 0x000fe40003fc4270 */
[----:B------:R-:W-:Y:S02]  /*14ec0*/  FMNMX.FTZ R6, R185, R6, !PT ;  /* 0x00000006b9067209 */ /* 0x000fe40007810000 */
[----:B------:R-:W-:-:S04]  /*14ed0*/  FSEL R183, R29, -INF , P6 ;  /* 0xff8000001db77808 */ /* 0x000fc80003000000 */
[----:B------:R-:W-:-:S05]  /*14ee0*/  FMNMX.FTZ R6, R183, R6, !PT ;  /* 0x00000006b7067209 */ /* 0x000fca0007810000 */
        /* <DEDUP_REMOVED lines=28> */
[----:B------:R-:W0:Y:S03]  /*150b0*/  SHFL.BFLY PT, R9, R8, 0x1, 0x1f ;  /* 0x0c201f0008097f89 */ /* 0x000e2600000e0000 */
[----:B------:R-:W-:-:S04]  /*150c0*/  FMNMX.FTZ R6, R63, R6, !PT ;  /* 0x000000063f067209 */ /* 0x000fc80007810000 */
[----:B------:R-:W-:-:S04]  /*150d0*/  FMNMX.FTZ R6, R49, R6, !PT ;  /* 0x0000000631067209 */ /* 0x000fc80007810000 */
[----:B------:R-:W-:-:S04]  /*150e0*/  FMNMX.FTZ R6, R51, R6, !PT ;  /* 0x0000000633067209 */ /* 0x000fc80007810000 */
[----:B------:R-:W-:-:S04]  /*150f0*/  FMNMX.FTZ R6, R53, R6, !PT ;  /* 0x0000000635067209 */ /* 0x000fc80007810000 */
[----:B------:R-:W-:-:S04]  /*15100*/  FMNMX.FTZ R6, R55, R6, !PT ;  /* 0x0000000637067209 */ /* 0x000fc80007810000 */
[----:B------:R-:W-:Y:S01]  /*15110*/  FMNMX.FTZ R6, R41, R6, !PT ;  /* 0x0000000629067209 */ /* 0x000fe20007810000 */
[----:B------:R-:W-:Y:S01]  /*15120*/  IMAD.U32 R10, RZ, RZ, UR6 ;  /* 0x00000006ff0a7e24 */ /* 0x000fe2000f8e00ff */
[----:B0-----:R-:W-:Y:S02]  /*15130*/  FMNMX.FTZ R9, R8, R9, !PT ;  /* 0x0000000908097209 */ /* 0x001fe40007810000 */
[----:B------:R-:W-:Y:S02]  /*15140*/  FMNMX.FTZ R6, R43, R6, !PT ;  /* 0x000000062b067209 */ /* 0x000fe40007810000 */
[----:B------:R-:W-:Y:S02]  /*15150*/  P2R R32, PR, RZ, 0x2 ;  /* 0x00000002ff207803 */ /* 0x000fe40000000000 */
[----:B------:R-:W-:Y:S02]  /*15160*/  ISETP.GT.AND P1, PT, R3, 0x90, PT ;  /* 0x000000900300780c */ /* 0x000fe40003f24270 */
[----:B------:R-:W-:Y:S01]  /*15170*/  FMNMX.FTZ R6, R45, R6, !PT ;  /* 0x000000062d067209 */ /* 0x000fe20007810000 */
[----:B------:R-:W-:Y:S01]  /*15180*/  FMUL.FTZ R4, R9, R10 ;  /* 0x0000000a09047220 */ /* 0x000fe20000410000 */
[----:B------:R-:W-:-:S02]  /*15190*/  P2R R20, PR, RZ, 0x1 ;  /* 0x00000001ff147803 */ /* 0x000fc40000000000 */
[----:B------:R-:W-:Y:S02]  /*151a0*/  FSETP.NEU.FTZ.AND P0, PT, R9, -INF , PT ;  /* 0xff8000000900780b */ /* 0x000fe40003f1d000 */
[----:B------:R-:W-:Y:S02]  /*151b0*/  FSEL R3, R34, -INF , P1 ;  /* 0xff80000022037808 */ /* 0x000fe40000800000 */
[----:B------:R-:W-:Y:S02]  /*151c0*/  ISETP.NE.AND P1, PT, R32, RZ, PT ;  /* 0x000000ff2000720c */ /* 0x000fe40003f25270 */
[----:B------:R-:W-:Y:S02]  /*151d0*/  FMNMX.FTZ R6, R47, R6, !PT ;  /* 0x000000062f067209 */ /* 0x000fe40007810000 */
[----:B------:R-:W-:Y:S02]  /*151e0*/  FSEL R4, R4, RZ, P0 ;  /* 0x000000ff04047208 */ /* 0x000fe40000000000 */
[----:B------:R-:W-:-:S02]  /*151f0*/  ISETP.NE.AND P0, PT, R20, RZ, PT ;  /* 0x000000ff1400720c */ /* 0x000fc40003f05270 */
[----:B------:R-:W-:Y:S02]  /*15200*/  FSEL R35, R35, -INF , P1 ;  /* 0xff80000023237808 */ /* 0x000fe40000800000 */
[----:B------:R-:W-:Y:S02]  /*15210*/  FMNMX.FTZ R6, R3, R6, !PT ;  /* 0x0000000603067209 */ /* 0x000fe40007810000 */
[----:B------:R-:W-:Y:S02]  /*15220*/  FSEL R25, R38, -INF , P0 ;  /* 0xff80000026197808 */ /* 0x000fe40000000000 */
[----:B------:R-:W-:Y:S02]  /*15230*/  FMNMX.FTZ R6, R35, R6, !PT ;  /* 0x0000000623067209 */ /* 0x000fe40007810000 */
[----:B------:R-:W-:Y:S02]  /*15240*/  FSEL R39, R39, -INF , P2 ;  /* 0xff80000027277808 */ /* 0x000fe40001000000 */
[----:B------:R-:W-:Y:S01]  /*15250*/  FMNMX.FTZ R6, R25, R6, !PT ;  /* 0x0000000619067209 */ /* 0x000fe20007810000 */
[----:B------:R-:W-:Y:S01]  /*15260*/  FFMA.FTZ R186, R129, R10, -R4 ;  /* 0x0000000a81ba7223 */ /* 0x000fe20000010804 */
[----:B------:R-:W-:-:S02]  /*15270*/  FSEL R129, R26, -INF , P3 ;  /* 0xff8000001a817808 */ /* 0x000fc40001800000 */
[----:B------:R-:W-:Y:S01]  /*15280*/  FMNMX.FTZ R6, R39, R6, !PT ;  /* 0x0000000627067209 */ /* 0x000fe20007810000 */
[--C-:B------:R-:W-:Y:S01]  /*15290*/  FFMA.FTZ R61, R131, R10, -R4.reuse ;  /* 0x0000000a833d7223 */ /* 0x100fe20000010804 */
[----:B------:R-:W-:Y:S02]  /*152a0*/  FSEL R131, R27, -INF , P4 ;  /* 0xff8000001b837808 */ /* 0x000fe40002000000 */
[----:B------:R-:W-:Y:S01]  /*152b0*/  FMNMX.FTZ R6, R129, R6, !PT ;  /* 0x0000000681067209 */ /* 0x000fe20007810000 */
[--C-:B------:R-:W-:Y:S01]  /*152c0*/  FFMA.FTZ R188, R133, R10, -R4.reuse ;  /* 0x0000000a85bc7223 */ /* 0x100fe20000010804 */
[----:B------:R-:W-:Y:S02]  /*152d0*/  FSEL R133, R30, -INF , P5 ;  /* 0xff8000001e857808 */ /* 0x000fe40002800000 */
[----:B------:R-:W-:Y:S01]  /*152e0*/  FMNMX.FTZ R6, R131, R6, !PT ;  /* 0x0000000683067209 */ /* 0x000fe20007810000 */
[----:B------:R-:W-:Y:S01]  /*152f0*/  FFMA.FTZ R190, R137, R10, -R4 ;  /* 0x0000000a89be7223 */ /* 0x000fe20000010804 */
[----:B------:R-:W-:-:S02]  /*15300*/  FSEL R137, R31, -INF , P6 ;  /* 0xff8000001f897808 */ /* 0x000fc40003000000 */
[----:B------:R-:W-:-:S04]  /*15310*/  FMNMX.FTZ R6, R133, R6, !PT ;  /* 0x0000000685067209 */ /* 0x000fc80007810000 */
[----:B------:R-:W-:Y:S01]  /*15320*/  FMNMX.FTZ R6, R137, R6, !PT ;  /* 0x0000000689067209 */ /* 0x000fe20007810000 */
[----:B------:R-:W-:-:S04]  /*15330*/  FFMA.FTZ R69, R135, R10, -R4 ;  /* 0x0000000a87457223 */ /* 0x000fc80000010804 */
[----:B------:R-:W0:Y:S01]  /*15340*/  SHFL.BFLY PT, R135, R6, 0x2, 0x1f ;  /* 0x0c401f0006877f89 */ /* 0x000e2200000e0000 */
[-CC-:B------:R-:W-:Y:S01]  /*15350*/  FFMA.FTZ R180, R83, R10.reuse, -R4.reuse ;  /* 0x0000000a53b47223 */ /* 0x180fe20000010804 */
[-CC-:B------:R-:W-:Y:S01]  /*15360*/  FFMA.FTZ R83, R93, R10.reuse, -R4.reuse ;  /* 0x0000000a5d537223 */ /* 0x180fe20000010804 */
[----:B------:R-:W-:Y:S01]  /*15370*/  FFMA.FTZ R93, R141, R10, -R4 ;  /* 0x0000000a8d5d7223 */ /* 0x000fe20000010804 */
[----:B0-----:R-:W-:-:S05]  /*15380*/  FMNMX.FTZ R8, R6, R135, !PT ;  /* 0x0000008706087209 */ /* 0x001fca0007810000 */
[----:B------:R-:W0:Y:S01]  /*15390*/  SHFL.BFLY PT, R141, R8, 0x1, 0x1f ;  /* 0x0c201f00088d7f89 */ /* 0x000e2200000e0000 */
[-CC-:B------:R-:W-:Y:S01]  /*153a0*/  FFMA.FTZ R176, R11, R10.reuse, -R4.reuse ;  /* 0x0000000a0bb07223 */ /* 0x180fe20000010804 */
[-CC-:B------:R-:W-:Y:S01]  /*153b0*/  FFMA.FTZ R11, R113, R10.reuse, -R4.reuse ;  /* 0x0000000a710b7223 */ /* 0x180fe20000010804 */
[-CC-:B------:R-:W-:Y:S01]  /*153c0*/  FFMA.FTZ R178, R15, R10.reuse, -R4.reuse ;  /* 0x0000000a0fb27223 */ /* 0x180fe20000010804 */
[----:B------:R-:W-:-:S03]  /*153d0*/  FFMA.FTZ R15, R117, R10, -R4 ;  /* 0x0000000a750f7223 */ /* 0x000fc60000010804 */
[----:B------:R-:W-:Y:S01]  /*153e0*/  MUFU.EX2 R176, R176 ;  /* 0x000000b000b07308 */ /* 0x000fe20000000800 */
[----:B------:R-:W-:-:S07]  /*153f0*/  ISETP.NE.AND P0, PT, R14, RZ, PT ;  /* 0x000000ff0e00720c */ /* 0x000fce0003f05270 */
[----:B------:R-:W1:Y:S01]  /*15400*/  MUFU.EX2 R11, R11 ;  /* 0x0000000b000b7308 */ /* 0x000e620000000800 */
[----:B0-----:R-:W-:-:S07]  /*15410*/  FMNMX.FTZ R92, R8, R141, !PT ;  /* 0x0000008d085c7209 */ /* 0x001fce0007810000 */
[----:B------:R-:W0:Y:S01]  /*15420*/  MUFU.EX2 R178, R178 ;  /* 0x000000b200b27308 */ /* 0x000e220000000800 */
[C---:B------:R-:W-:Y:S01]  /*15430*/  FSETP.NEU.FTZ.AND P2, PT, R92.reuse, -INF , PT ;  /* 0xff8000005c00780b */ /* 0x040fe20003f5d000 */
[-C--:B------:R-:W-:Y:S01]  /*15440*/  FMUL.FTZ R14, R92, R10.reuse ;  /* 0x0000000a5c0e7220 */ /* 0x080fe20000410000 */
[----:B------:R-:W-:-:S05]  /*15450*/  FFMA.FTZ R29, R121, R10, -R4 ;  /* 0x0000000a791d7223 */ /* 0x000fca0000010804 */
[----:B------:R-:W3:Y:S01]  /*15460*/  MUFU.EX2 R15, R15 ;  /* 0x0000000f000f7308 */ /* 0x000ee20000000800 */
[----:B------:R-:W-:Y:S01]  /*15470*/  FSEL R14, R14, RZ, P2 ;  /* 0x000000ff0e0e7208 */ /* 0x000fe20001000000 */
[-CC-:B------:R-:W-:Y:S01]  /*15480*/  FFMA.FTZ R182, R123, R10.reuse, -R4.reuse ;  /* 0x0000000a7bb67223 */ /* 0x180fe20000010804 */
[-CC-:B------:R-:W-:Y:S01]  /*15490*/  FFMA.FTZ R37, R127, R10.reuse, -R4.reuse ;  /* 0x0000000a7f257223 */ /* 0x180fe20000010804 */
[----:B------:R-:W-:-:S04]  /*154a0*/  FFMA.FTZ R127, R177, R10, -R4 ;  /* 0x0000000ab17f7223 */ /* 0x000fc80000010804 */
[----:B------:R-:W4:Y:S01]  /*154b0*/  MUFU.EX2 R180, R180 ;  /* 0x000000b400b47308 */ /* 0x000f220000000800 */
[-C--:B------:R-:W-:Y:S01]  /*154c0*/  FFMA.FTZ R177, R7, R10.reuse, -R14 ;  /* 0x0000000a07b17223 */ /* 0x080fe2000001080e */
[----:B-1----:R-:W-:Y:S01]  /*154d0*/  FADD.FTZ R7, R176, R11 ;  /* 0x0000000bb0077221 */ /* 0x002fe20000010000 */
[----:B------:R-:W-:-:S05]  /*154e0*/  FFMA.FTZ R33, R109, R10, -R4 ;  /* 0x0000000a6d217223 */ /* 0x000fca0000010804 */
[----:B------:R-:W1:Y:S01]  /*154f0*/  MUFU.EX2 R29, R29 ;  /* 0x0000001d001d7308 */ /* 0x000e620000000800 */
[----:B0-----:R-:W-:Y:S01]  /*15500*/  FADD.FTZ R36, R178, R7 ;  /* 0x00000007b2247221 */ /* 0x001fe20000010000 */
[-CC-:B------:R-:W-:Y:S01]  /*15510*/  FFMA.FTZ R184, R125, R10.reuse, -R4.reuse ;  /* 0x0000000a7db87223 */ /* 0x180fe20000010804 */
[-CC-:B------:R-:W-:Y:S01]  /*15520*/  FFMA.FTZ R192, R139, R10.reuse, -R4.reuse ;  /* 0x0000000a8bc07223 */ /* 0x180fe20000010804 */
[-CC-:B------:R-:W-:Y:S01]  /*15530*/  FFMA.FTZ R194, R143, R10.reuse, -R4.reuse ;  /* 0x0000000a8fc27223 */ /* 0x180fe20000010804 */
[----:B------:R-:W-:-:S03]  /*15540*/  FFMA.FTZ R109, R145, R10, -R4 ;  /* 0x0000000a916d7223 */ /* 0x000fc60000010804 */
        /* <DEDUP_REMOVED lines=24> */
[----:B------:R-:W2:Y:S01]  /*156d0*/  MUFU.EX2 R33, R33 ;  /* 0x0000002100217308 */ /* 0x000ea20000000800 */
[-C--:B------:R-:W-:Y:S01]  /*156e0*/  FFMA.FTZ R4, R115, R10.reuse, -R14 ;  /* 0x0000000a73047223 */ /* 0x080fe2000001080e */
[----:B---3--:R-:W-:Y:S01]  /*156f0*/  FADD.FTZ R7, R15, R36 ;  /* 0x000000240f077221 */ /* 0x008fe20000010000 */
[----:B------:R-:W-:-:S03]  /*15700*/  FFMA.FTZ R179, R13, R10, -R14 ;  /* 0x0000000a0db37223 */ /* 0x000fc6000001080e */
[----:B----4-:R-:W-:Y:S02]  /*15710*/  FADD.FTZ R36, R180, R7 ;  /* 0x00000007b4247221 */ /* 0x010fe40000010000 */
[----:B------:R-:W3:Y:S01]  /*15720*/  MUFU.EX2 R184, R184 ;  /* 0x000000b800b87308 */ /* 0x000ee20000000800 */
[----:B------:R-:W-:Y:S01]  /*15730*/  FFMA.FTZ R6, R119, R10, -R14 ;  /* 0x0000000a77067223 */ /* 0x000fe2000001080e */
[----:B-1----:R-:W-:-:S06]  /*15740*/  FADD.FTZ R7, R29, R36 ;  /* 0x000000241d077221 */ /* 0x002fcc0000010000 */
[----:B------:R-:W-:Y:S01]  /*15750*/  MUFU.EX2 R177, R177 ;  /* 0x000000b100b17308 */ /* 0x000fe20000000800 */
[----:B------:R-:W-:-:S07]  /*15760*/  FFMA.FTZ R181, R21, R10, -R14 ;  /* 0x0000000a15b57223 */ /* 0x000fce000001080e */
[----:B------:R-:W1:Y:S01]  /*15770*/  MUFU.EX2 R4, R4 ;  /* 0x0000000400047308 */ /* 0x000e620000000800 */
[----:B0-----:R-:W-:-:S07]  /*15780*/  FADD.FTZ R38, R182, R7 ;  /* 0x00000007b6267221 */ /* 0x001fce0000010000 */
[----:B------:R-:W0:Y:S01]  /*15790*/  MUFU.EX2 R37, R37 ;  /* 0x0000002500257308 */ /* 0x000e220000000800 */
[----:B------:R-:W-:-:S07]  /*157a0*/  FFMA.FTZ R8, R107, R10, -R14 ;  /* 0x0000000a6b087223 */ /* 0x000fce000001080e */
[----:B------:R-:W4:Y:S01]  /*157b0*/  MUFU.EX2 R179, R179 ;  /* 0x000000b300b37308 */ /* 0x000f220000000800 */
[----:B--2---:R-:W-:-:S07]  /*157c0*/  FADD.FTZ R7, R33, R38 ;  /* 0x0000002621077221 */ /* 0x004fce0000010000 */
[----:B------:R-:W2:Y:S01]  /*157d0*/  MUFU.EX2 R186, R186 ;  /* 0x000000ba00ba7308 */ /* 0x000ea20000000800 */
[----:B------:R-:W-:-:S07]  /*157e0*/  FFMA.FTZ R183, R85, R10, -R14 ;  /* 0x0000000a55b77223 */ /* 0x000fce000001080e */
[----:B------:R-:W2:Y:S01]  /*157f0*/  MUFU.EX2 R6, R6 ;  /* 0x0000000600067308 */ /* 0x000ea20000000800 */
[----:B---3--:R-:W-:-:S07]  /*15800*/  FADD.FTZ R38, R184, R7 ;  /* 0x00000007b8267221 */ /* 0x008fce0000010000 */
[----:B------:R-:W3:Y:S01]  /*15810*/  MUFU.EX2 R61, R61 ;  /* 0x0000003d003d7308 */ /* 0x000ee20000000800 */
[----:B------:R-:W-:Y:S01]  /*15820*/  ISETP.NE.AND P1, PT, R12, RZ, PT ;  /* 0x000000ff0c00720c */ /* 0x000fe20003f25270 */
[----:B-1----:R-:W-:-:S06]  /*15830*/  FADD.FTZ R40, R177, R4 ;  /* 0x00000004b1287221 */ /* 0x002fcc0000010000 */
[----:B------:R-:W1:Y:S01]  /*15840*/  MUFU.EX2 R181, R181 ;  /* 0x000000b500b57308 */ /* 0x000e620000000800 */
[----:B------:R-:W-:Y:S01]  /*15850*/  FFMA.FTZ R12, R111, R10, -R14 ;  /* 0x0000000a6f0c7223 */ /* 0x000fe2000001080e */
[----:B0-----:R-:W-:-:S06]  /*15860*/  FADD.FTZ R7, R37, R38 ;  /* 0x0000002625077221 */ /* 0x001fcc0000010000 */
[----:B------:R-:W0:Y:S01]  /*15870*/  MUFU.EX2 R188, R188 ;  /* 0x000000bc00bc7308 */ /* 0x000e220000000800 */
[----:B------:R-:W-:Y:S01]  /*15880*/  FFMA.FTZ R201, R5, R10, -R14 ;  /* 0x0000000a05c97223 */ /* 0x000fe2000001080e */
[----:B----4-:R-:W-:-:S06]  /*15890*/  FADD.FTZ R5, R179, R40 ;  /* 0x00000028b3057221 */ /* 0x010fcc0000010000 */
[----:B------:R-:W4:Y:S01]  /*158a0*/  MUFU.EX2 R8, R8 ;  /* 0x0000000800087308 */ /* 0x000f220000000800 */
[----:B------:R-:W-:Y:S01]  /*158b0*/  FFMA.FTZ R185, R105, R10, -R14 ;  /* 0x0000000a69b97223 */ /* 0x000fe2000001080e */
[----:B--2---:R-:W-:-:S06]  /*158c0*/  FADD.FTZ R42, R186, R7 ;  /* 0x00000007ba2a7221 */ /* 0x004fcc0000010000 */
[----:B------:R-:W2:Y:S01]  /*158d0*/  MUFU.EX2 R69, R69 ;  /* 0x0000004500457308 */ /* 0x000ea20000000800 */
[----:B------:R-:W-:Y:S01]  /*158e0*/  FADD.FTZ R40, R6, R5 ;  /* 0x0000000506287221 */ /* 0x000fe20000010000 */
[----:B------:R-:W-:-:S06]  /*158f0*/  FFMA.FTZ R20, R99, R10, -R14 ;  /* 0x0000000a63147223 */ /* 0x000fcc000001080e */
[----:B------:R-:W2:Y:S01]  /*15900*/  MUFU.EX2 R183, R183 ;  /* 0x000000b700b77308 */ /* 0x000ea20000000800 */
[----:B---3--:R-:W-:-:S07]  /*15910*/  FADD.FTZ R7, R61, R42 ;  /* 0x0000002a3d077221 */ /* 0x008fce0000010000 */
[----:B------:R-:W3:Y:S01]  /*15920*/  MUFU.EX2 R190, R190 ;  /* 0x000000be00be7308 */ /* 0x000ee20000000800 */
[----:B-1----:R-:W-:Y:S01]  /*15930*/  FADD.FTZ R5, R181, R40 ;  /* 0x00000028b5057221 */ /* 0x002fe20000010000 */
[----:B------:R-:W-:-:S06]  /*15940*/  FFMA.FTZ R187, R97, R10, -R14 ;  /* 0x0000000a61bb7223 */ /* 0x000fcc000001080e */
[----:B------:R-:W1:Y:S01]  /*15950*/  MUFU.EX2 R12, R12 ;  /* 0x0000000c000c7308 */ /* 0x000e620000000800 */
[----:B0-----:R-:W-:-:S07]  /*15960*/  FADD.FTZ R40, R188, R7 ;  /* 0x00000007bc287221 */ /* 0x001fce0000010000 */
[----:B------:R-:W0:Y:S01]  /*15970*/  MUFU.EX2 R83, R83 ;  /* 0x0000005300537308 */ /* 0x000e220000000800 */
[----:B----4-:R-:W-:Y:S01]  /*15980*/  FADD.FTZ R42, R8, R5 ;  /* 0x00000005082a7221 */ /* 0x010fe20000010000 */
[----:B------:R-:W-:-:S06]  /*15990*/  FFMA.FTZ R24, R103, R10, -R14 ;  /* 0x0000000a67187223 */ /* 0x000fcc000001080e */
[----:B------:R-:W4:Y:S01]  /*159a0*/  MUFU.EX2 R185, R185 ;  /* 0x000000b900b97308 */ /* 0x000f220000000800 */
[----:B--2---:R-:W-:-:S07]  /*159b0*/  FADD.FTZ R7, R69, R40 ;  /* 0x0000002845077221 */ /* 0x004fce0000010000 */
        /* <DEDUP_REMOVED lines=11> */
[----:B----4-:R-:W-:-:S07]  /*15a70*/  FADD.FTZ R5, R185, R42 ;  /* 0x0000002ab9057221 */ /* 0x010fce0000010000 */
[----:B------:R-:W4:Y:S01]  /*15a80*/  MUFU.EX2 R24, R24 ;  /* 0x0000001800187308 */ /* 0x000f220000000800 */
[----:B--2---:R-:W-:Y:S01]  /*15a90*/  FADD.FTZ R44, R192, R7 ;  /* 0x00000007c02c7221 */ /* 0x004fe20000010000 */
[----:B------:R-:W-:-:S06]  /*15aa0*/  FADD.FTZ R42, R20, R5 ;  /* 0x00000005142a7221 */ /* 0x000fcc0000010000 */
[----:B------:R-:W2:Y:S01]  /*15ab0*/  MUFU.EX2 R189, R189 ;  /* 0x000000bd00bd7308 */ /* 0x000ea20000000800 */
[----:B------:R-:W-:Y:S01]  /*15ac0*/  FFMA.FTZ R28, R95, R10, -R14 ;  /* 0x0000000a5f1c7223 */ /* 0x000fe2000001080e */
[----:B---3--:R-:W-:-:S06]  /*15ad0*/  FADD.FTZ R5, R93, R44 ;  /* 0x0000002c5d057221 */ /* 0x008fcc0000010000 */
[----:B------:R3:W-:Y:S01]  /*15ae0*/  MUFU.EX2 R141, R191 ;  /* 0x000000bf008d7308 */ /* 0x0007e20000000800 */
[----:B------:R-:W-:Y:S02]  /*15af0*/  @!P1 VIADD R0, R0, 0x34840 ;  /* 0x0003484000009836 */ /* 0x000fe40000000000 */
[----:B-1----:R-:W-:Y:S01]  /*15b00*/  FADD.FTZ R7, R187, R42 ;  /* 0x0000002abb077221 */ /* 0x002fe20000010000 */
[----:B---3--:R-:W-:-:S04]  /*15b10*/  FFMA.FTZ R191, R89, R10, -R14 ;  /* 0x0000000a59bf7223 */ /* 0x008fc8000001080e */
[----:B------:R-:W1:Y:S01]  /*15b20*/  MUFU.EX2 R26, R26 ;  /* 0x0000001a001a7308 */ /* 0x000e620000000800 */
[-C--:B------:R-:W-:Y:S01]  /*15b30*/  FFMA.FTZ R193, R81, R10.reuse, -R14 ;  /* 0x0000000a51c17223 */ /* 0x080fe2000001080e */
[----:B0-----:R-:W-:Y:S01]  /*15b40*/  FADD.FTZ R44, R194, R5 ;  /* 0x00000005c22c7221 */ /* 0x001fe20000010000 */
[----:B------:R-:W-:Y:S01]  /*15b50*/  @!P1 PRMT R5, RZ, 0x654, R0 ;  /* 0x00000654ff059816 */ /* 0x000fe20000000000 */
[----:B----4-:R-:W-:Y:S01]  /*15b60*/  FADD.FTZ R42, R24, R7 ;  /* 0x00000007182a7221 */ /* 0x010fe20000010000 */
[-C--:B------:R-:W-:Y:S02]  /*15b70*/  FFMA.FTZ R30, R75, R10.reuse, -R14 ;  /* 0x0000000a4b1e7223 */ /* 0x080fe4000001080e */
[----:B------:R2:W-:Y:S01]  /*15b80*/  @!P1 SYNCS.ARRIVE.TRANS64.RED.A1T0 RZ, [R5+URZ], RZ ;  /* 0x000000ff05ff99a7 */ /* 0x0005e2000810043f */
[----:B------:R-:W0:Y:S08]  /*15b90*/  MUFU.EX2 R191, R191 ;  /* 0x000000bf00bf7308 */ /* 0x000e300000000800 */
[----:B------:R-:W3:Y:S01]  /*15ba0*/  MUFU.EX2 R109, R109 ;  /* 0x0000006d006d7308 */ /* 0x000ee20000000800 */
[----:B--2---:R-:W-:Y:S01]  /*15bb0*/  FADD.FTZ R5, R189, R42 ;  /* 0x0000002abd057221 */ /* 0x004fe20000010000 */
[----:B------:R-:W-:-:S06]  /*15bc0*/  FFMA.FTZ R195, R73, R10, -R14 ;  /* 0x0000000a49c37223 */ /* 0x000fcc000001080e */
[----:B------:R-:W2:Y:S08]  /*15bd0*/  MUFU.EX2 R28, R28 ;  /* 0x0000001c001c7308 */ /* 0x000eb00000000800 */
[----:B------:R-:W4:Y:S01]  /*15be0*/  MUFU.EX2 R196, R196 ;  /* 0x000000c400c47308 */ /* 0x000f220000000800 */
[----:B-1----:R-:W-:Y:S01]  /*15bf0*/  FADD.FTZ R46, R26, R5 ;  /* 0x000000051a2e7221 */ /* 0x002fe20000010000 */
[----:B------:R-:W-:-:S06]  /*15c00*/  FFMA.FTZ R32, R79, R10, -R14 ;  /* 0x0000000a4f207223 */ /* 0x000fcc000001080e */
[----:B------:R-:W1:Y:S08]  /*15c10*/  MUFU.EX2 R193, R193 ;  /* 0x000000c100c17308 */ /* 0x000e700000000800 */
[----:B------:R-:W1:Y:S01]  /*15c20*/  MUFU.EX2 R113, R113 ;  /* 0x0000007100717308 */ /* 0x000e620000000800 */
[----:B0-----:R-:W-:Y:S01]  /*15c30*/  FADD.FTZ R5, R191, R46 ;  /* 0x0000002ebf057221 */ /* 0x001fe20000010000 */
[----:B------:R-:W-:-:S06]  /*15c40*/  FFMA.FTZ R197, R77, R10, -R14 ;  /* 0x0000000a4dc57223 */ /* 0x000fcc000001080e */
[----:B------:R-:W0:Y:S01]  /*15c50*/  MUFU.EX2 R30, R30 ;  /* 0x0000001e001e7308 */ /* 0x000e220000000800 */
[----:B---3--:R-:W-:-:S07]  /*15c60*/  FADD.FTZ R7, R109, R44 ;  /* 0x0000002c6d077221 */ /* 0x008fce0000010000 */
[----:B------:R-:W3:Y:S01]  /*15c70*/  MUFU.EX2 R198, R198 ;  /* 0x000000c600c67308 */ /* 0x000ee20000000800 */
[----:B--2---:R-:W-:Y:S01]  /*15c80*/  FADD.FTZ R48, R28, R5 ;  /* 0x000000051c307221 */ /* 0x004fe20000010000 */
[----:B------:R-:W-:-:S06]  /*15c90*/  FFMA.FTZ R34, R67, R10, -R14 ;  /* 0x0000000a43227223 */ /* 0x000fcc000001080e */
[----:B------:R-:W2:Y:S01]  /*15ca0*/  MUFU.EX2 R195, R195 ;  /* 0x000000c300c37308 */ /* 0x000ea20000000800 */
[----:B----4-:R-:W-:-:S07]  /*15cb0*/  FADD.FTZ R44, R196, R7 ;  /* 0x00000007c42c7221 */ /* 0x010fce0000010000 */
[----:B------:R-:W4:Y:S01]  /*15cc0*/  MUFU.EX2 R117, R117 ;  /* 0x0000007500757308 */ /* 0x000f220000000800 */
[----:B-1----:R-:W-:Y:S01]  /*15cd0*/  FADD.FTZ R5, R193, R48 ;  /* 0x00000030c1057221 */ /* 0x002fe20000010000 */
[----:B------:R-:W-:-:S06]  /*15ce0*/  FFMA.FTZ R199, R65, R10, -R14 ;  /* 0x0000000a41c77223 */ /* 0x000fcc000001080e */
[----:B------:R-:W1:Y:S01]  /*15cf0*/  MUFU.EX2 R32, R32 ;  /* 0x0000002000207308 */ /* 0x000e620000000800 */
[----:B------:R-:W-:-:S07]  /*15d00*/  FADD.FTZ R7, R113, R44 ;  /* 0x0000002c71077221 */ /* 0x000fce0000010000 */
[----:B------:R-:W1:Y:S01]  /*15d10*/  MUFU.EX2 R200, R200 ;  /* 0x000000c800c87308 */ /* 0x000e620000000800 */
[----:B0-----:R-:W-:Y:S01]  /*15d20*/  FADD.FTZ R48, R30, R5 ;  /* 0x000000051e307221 */ /* 0x001fe20000010000 */
[----:B------:R-:W-:-:S06]  /*15d30*/  FFMA.FTZ R36, R71, R10, -R14 ;  /* 0x0000000a47247223 */ /* 0x000fcc000001080e */
[----:B------:R-:W0:Y:S01]  /*15d40*/  MUFU.EX2 R197, R197 ;  /* 0x000000c500c57308 */ /* 0x000e220000000800 */
[----:B---3--:R-:W-:-:S07]  /*15d50*/  FADD.FTZ R46, R198, R7 ;  /* 0x00000007c62e7221 */ /* 0x008fce0000010000 */
[----:B------:R-:W3:Y:S01]  /*15d60*/  MUFU.EX2 R121, R121 ;  /* 0x0000007900797308 */ /* 0x000ee20000000800 */
[----:B--2---:R-:W-:Y:S01]  /*15d70*/  FADD.FTZ R5, R195, R48 ;  /* 0x00000030c3057221 */ /* 0x004fe20000010000 */
[----:B----4-:R-:W-:-:S06]  /*15d80*/  FADD.FTZ R7, R117, R46 ;  /* 0x0000002e75077221 */ /* 0x010fcc0000010000 */
[----:B------:R-:W2:Y:S08]  /*15d90*/  MUFU.EX2 R34, R34 ;  /* 0x0000002200227308 */ /* 0x000eb00000000800 */
        /* <DEDUP_REMOVED lines=11> */
[-CC-:B------:R-:W-:Y:S01]  /*15e50*/  FFMA.FTZ R40, R63, R10.reuse, -R14.reuse ;  /* 0x0000000a3f287223 */ /* 0x180fe2000001080e */
[-CC-:B------:R-:W-:Y:S01]  /*15e60*/  FFMA.FTZ R205, R49, R10.reuse, -R14.reuse ;  /* 0x0000000a31cd7223 */ /* 0x180fe2000001080e */
[-CC-:B------:R-:W-:Y:S01]  /*15e70*/  FFMA.FTZ R51, R51, R10.reuse, -R14.reuse ;  /* 0x0000000a33337223 */ /* 0x180fe2000001080e */
[----:B------:R-:W-:-:S04]  /*15e80*/  FFMA.FTZ R207, R53, R10, -R14 ;  /* 0x0000000a35cf7223 */ /* 0x000fc8000001080e */
[----:B------:R-:W3:Y:S01]  /*15e90*/  MUFU.EX2 R201, R201 ;  /* 0x000000c900c97308 */ /* 0x000ee20000000800 */
[-CC-:B------:R-:W-:Y:S01]  /*15ea0*/  FFMA.FTZ R42, R55, R10.reuse, -R14.reuse ;  /* 0x0000000a372a7223 */ /* 0x180fe2000001080e */
[-CC-:B------:R-:W-:Y:S01]  /*15eb0*/  FFMA.FTZ R209, R41, R10.reuse, -R14.reuse ;  /* 0x0000000a29d17223 */ /* 0x180fe2000001080e */
[-CC-:B------:R-:W-:Y:S01]  /*15ec0*/  FFMA.FTZ R44, R43, R10.reuse, -R14.reuse ;  /* 0x0000000a2b2c7223 */ /* 0x180fe2000001080e */
[-CC-:B------:R-:W-:Y:S01]  /*15ed0*/  FFMA.FTZ R211, R45, R10.reuse, -R14.reuse ;  /* 0x0000000a2dd37223 */ /* 0x180fe2000001080e */
[----:B------:R-:W-:-:S03]  /*15ee0*/  FFMA.FTZ R46, R47, R10, -R14 ;  /* 0x0000000a2f2e7223 */ /* 0x000fc6000001080e */
        /* <DEDUP_REMOVED lines=9> */
[----:B------:R-:W-:Y:S01]  /*15f80*/  FFMA.FTZ R137, R137, R10, -R14 ;  /* 0x0000000a89897223 */ /* 0x000fe2000001080e */
[----:B--2---:R-:W-:Y:S01]  /*15f90*/  FADD.FTZ R14, R34, R5 ;  /* 0x00000005220e7221 */ /* 0x004fe20000010000 */
[----:B----4-:R-:W-:-:S05]  /*15fa0*/  FADD.FTZ R50, R202, R7 ;  /* 0x00000007ca327221 */ /* 0x010fca0000010000 */
[----:B------:R-:W2:Y:S01]  /*15fb0*/  MUFU.EX2 R206, R206 ;  /* 0x000000ce00ce7308 */ /* 0x000ea20000000800 */
[----:B-1----:R-:W-:Y:S01]  /*15fc0*/  FADD.FTZ R5, R199, R14 ;  /* 0x0000000ec7057221 */ /* 0x002fe20000010000 */
[----:B------:R-:W-:-:S06]  /*15fd0*/  FADD.FTZ R7, R123, R50 ;  /* 0x000000327b077221 */ /* 0x000fcc0000010000 */
[----:B------:R-:W1:Y:S01]  /*15fe0*/  MUFU.EX2 R203, R203 ;  /* 0x000000cb00cb7308 */ /* 0x000e620000000800 */
[----:B0-----:R-:W-:Y:S01]  /*15ff0*/  FADD.FTZ R14, R36, R5 ;  /* 0x00000005240e7221 */ /* 0x001fe20000010000 */
[----:B---3--:R-:W-:-:S06]  /*16000*/  FADD.FTZ R48, R204, R7 ;  /* 0x00000007cc307221 */ /* 0x008fcc0000010000 */
[----:B------:R-:W0:Y:S01]  /*16010*/  MUFU.EX2 R31, R31 ;  /* 0x0000001f001f7308 */ /* 0x000e220000000800 */
[----:B------:R-:W-:Y:S01]  /*16020*/  FADD.FTZ R5, R201, R14 ;  /* 0x0000000ec9057221 */ /* 0x000fe20000010000 */
[----:B------:R-:W-:-:S06]  /*16030*/  FADD.FTZ R7, R27, R48 ;  /* 0x000000301b077221 */ /* 0x000fcc0000010000 */
[----:B------:R-:W3:Y:S08]  /*16040*/  MUFU.EX2 R40, R40 ;  /* 0x0000002800287308 */ /* 0x000ef00000000800 */
[----:B------:R-:W4:Y:S01]  /*16050*/  MUFU.EX2 R208, R208 ;  /* 0x000000d000d07308 */ /* 0x000f220000000800 */
[----:B------:R-:W-:Y:S01]  /*16060*/  FADD.FTZ R14, R38, R5 ;  /* 0x00000005260e7221 */ /* 0x000fe20000010000 */
[----:B--2---:R-:W-:-:S06]  /*16070*/  FADD.FTZ R48, R206, R7 ;  /* 0x00000007ce307221 */ /* 0x004fcc0000010000 */
[----:B------:R-:W2:Y:S08]  /*16080*/  MUFU.EX2 R205, R205 ;  /* 0x000000cd00cd7308 */ /* 0x000eb00000000800 */
[----:B------:R-:W2:Y:S01]  /*16090*/  MUFU.EX2 R125, R125 ;  /* 0x0000007d007d7308 */ /* 0x000ea20000000800 */
[----:B-1----:R-:W-:Y:S01]  /*160a0*/  FADD.FTZ R5, R203, R14 ;  /* 0x0000000ecb057221 */ /* 0x002fe20000010000 */
[----:B0-----:R-:W-:-:S06]  /*160b0*/  FADD.FTZ R7, R31, R48 ;  /* 0x000000301f077221 */ /* 0x001fcc0000010000 */
[----:B------:R-:W0:Y:S08]  /*160c0*/  MUFU.EX2 R0, R51 ;  /* 0x0000003300007308 */ /* 0x000e300000000800 */
[----:B------:R-:W1:Y:S01]  /*160d0*/  MUFU.EX2 R210, R210 ;  /* 0x000000d200d27308 */ /* 0x000e620000000800 */
[----:B---3--:R-:W-:Y:S01]  /*160e0*/  FADD.FTZ R14, R40, R5 ;  /* 0x00000005280e7221 */ /* 0x008fe20000010000 */
[----:B----4-:R-:W-:-:S06]  /*160f0*/  FADD.FTZ R48, R208, R7 ;  /* 0x00000007d0307221 */ /* 0x010fcc0000010000 */
[----:B------:R-:W3:Y:S08]  /*16100*/  MUFU.EX2 R207, R207 ;  /* 0x000000cf00cf7308 */ /* 0x000ef00000000800 */
[----:B------:R-:W4:Y:S01]  /*16110*/  MUFU.EX2 R127, R127 ;  /* 0x0000007f007f7308 */ /* 0x000f220000000800 */
[----:B--2---:R-:W-:Y:S01]  /*16120*/  FADD.FTZ R5, R205, R14 ;  /* 0x0000000ecd057221 */ /* 0x004fe20000010000 */
[----:B------:R-:W-:-:S06]  /*16130*/  FADD.FTZ R7, R125, R48 ;  /* 0x000000307d077221 */ /* 0x000fcc0000010000 */
[----:B------:R-:W2:Y:S08]  /*16140*/  MUFU.EX2 R42, R42 ;  /* 0x0000002a002a7308 */ /* 0x000eb00000000800 */
[----:B------:R-:W2:Y:S01]  /*16150*/  MUFU.EX2 R212, R212 ;  /* 0x000000d400d47308 */ /* 0x000ea20000000800 */
[----:B0-----:R-:W-:Y:S01]  /*16160*/  FADD.FTZ R14, R0, R5 ;  /* 0x00000005000e7221 */ /* 0x001fe20000010000 */
[----:B-1----:R-:W-:-:S06]  /*16170*/  FADD.FTZ R50, R210, R7 ;  /* 0x00000007d2327221 */ /* 0x002fcc0000010000 */
        /* <DEDUP_REMOVED lines=16> */
[----:B------:R-:W3:Y:S01]  /*16280*/  MUFU.EX2 R3, R3 ;  /* 0x0000000300037308 */ /* 0x000ee20000000800 */
[----:B--2---:R-:W-:Y:S01]  /*16290*/  FADD.FTZ R5, R211, R14 ;  /* 0x0000000ed3057221 */ /* 0x004fe20000010000 */
[----:B------:R-:W-:-:S06]  /*162a0*/  FADD.FTZ R7, R139, R52 ;  /* 0x000000348b077221 */ /* 0x000fcc0000010000 */
[----:B------:R-:W2:Y:S01]  /*162b0*/  MUFU.EX2 R48, R35 ;  /* 0x0000002300307308 */ /* 0x000ea20000000800 */
[----:B0-----:R-:W-:Y:S01]  /*162c0*/  FADD.FTZ R54, R46, R5 ;  /* 0x000000052e367221 */ /* 0x001fe20000010000 */
[----:B-1----:R-:W-:-:S06]  /*162d0*/  FADD.FTZ R52, R216, R7 ;  /* 0x00000007d8347221 */ /* 0x002fcc0000010000 */
[----:B------:R-:W0:Y:S01]  /*162e0*/  MUFU.EX2 R25, R25 ;  /* 0x0000001900197308 */ /* 0x000e220000000800 */
[----:B---3--:R-:W-:-:S07]  /*162f0*/  FADD.FTZ R5, R3, R54 ;  /* 0x0000003603057221 */ /* 0x008fce0000010000 */
[----:B------:R-:W1:Y:S01]  /*16300*/  MUFU.EX2 R50, R39 ;  /* 0x0000002700327308 */ /* 0x000e620000000800 */
[----:B------:R-:W-:Y:S01]  /*16310*/  FADD.FTZ R7, R141, R52 ;  /* 0x000000348d077221 */ /* 0x000fe20000010000 */
[----:B------:R-:W-:Y:S01]  /*16320*/  F2FP.BF16.F32.PACK_AB R177, R4, R177 ;  /* 0x000000b104b1723e */ /* 0x000fe200000010ff */
[----:B--2---:R-:W-:-:S05]  /*16330*/  FADD.FTZ R4, R48, R5 ;  /* 0x0000000530047221 */ /* 0x004fca0000010000 */
[----:B------:R-:W2:Y:S01]  /*16340*/  MUFU.EX2 R129, R129 ;  /* 0x0000008100817308 */ /* 0x000ea20000000800 */
[----:B------:R-:W-:Y:S01]  /*16350*/  F2FP.BF16.F32.PACK_AB R213, R48, R3 ;  /* 0x0000000330d5723e */ /* 0x000fe200000010ff */
[----:B0-----:R-:W-:Y:S01]  /*16360*/  FADD.FTZ R5, R25, R4 ;  /* 0x0000000419057221 */ /* 0x001fe20000010000 */
[----:B------:R-:W-:-:S05]  /*16370*/  VIADD R3, R160, 0xfffffffe ;  /* 0xfffffffea0037836 */ /* 0x000fca0000000000 */
[----:B------:R-:W0:Y:S01]  /*16380*/  MUFU.EX2 R52, R131 ;  /* 0x0000008300347308 */ /* 0x000e220000000800 */
[----:B------:R-:W-:Y:S01]  /*16390*/  F2FP.BF16.F32.PACK_AB R179, R6, R179 ;  /* 0x000000b306b3723e */ /* 0x000fe200000010ff */
[----:B-1----:R-:W-:-:S06]  /*163a0*/  FADD.FTZ R6, R50, R5 ;  /* 0x0000000532067221 */ /* 0x002fcc0000010000 */
[----:B------:R-:W1:Y:S01]  /*163b0*/  MUFU.EX2 R218, R218 ;  /* 0x000000da00da7308 */ /* 0x000e620000000800 */
[----:B------:R-:W-:-:S07]  /*163c0*/  ISETP.GE.AND P2, PT, R3, R120, PT ;  /* 0x000000780300720c */ /* 0x000fce0003f46270 */
[----:B------:R-:W3:Y:S01]  /*163d0*/  MUFU.EX2 R133, R133 ;  /* 0x0000008500857308 */ /* 0x000ee20000000800 */
[----:B--2---:R-:W-:-:S07]  /*163e0*/  FADD.FTZ R5, R129, R6 ;  /* 0x0000000681057221 */ /* 0x004fce0000010000 */
[----:B------:R-:W2:Y:S08]  /*163f0*/  MUFU.EX2 R143, R143 ;  /* 0x0000008f008f7308 */ /* 0x000eb00000000800 */
[----:B------:R-:W4:Y:S01]  /*16400*/  MUFU.EX2 R4, R137 ;  /* 0x0000008900047308 */ /* 0x000f220000000800 */
[----:B------:R-:W-:Y:S01]  /*16410*/  F2FP.BF16.F32.PACK_AB R205, R0, R205 ;  /* 0x000000cd00cd723e */ /* 0x000fe200000010ff */
[----:B0-----:R-:W-:Y:S01]  /*16420*/  FADD.FTZ R0, R52, R5 ;  /* 0x0000000534007221 */ /* 0x001fe20000010000 */
[----:B-1----:R-:W-:Y:S01]  /*16430*/  FADD.FTZ R14, R218, R7 ;  /* 0x00000007da0e7221 */ /* 0x002fe20000010000 */
[----:B------:R-:W-:-:S02]  /*16440*/  IMAD.U32 R236, RZ, RZ, UR52 ;  /* 0x00000034ffec7e24 */ /* 0x000fc4000f8e00ff */
[----:B---3--:R-:W-:Y:S01]  /*16450*/  FADD.FTZ R5, R133, R0 ;  /* 0x0000000085057221 */ /* 0x008fe20000010000 */
[----:B------:R-:W-:Y:S02]  /*16460*/  IMAD.U32 R237, RZ, RZ, UR53 ;  /* 0x00000035ffed7e24 */ /* 0x000fe4000f8e00ff */
[----:B------:R-:W-:Y:S02]  /*16470*/  IMAD.U32 R234, RZ, RZ, UR48 ;  /* 0x00000030ffea7e24 */ /* 0x000fe4000f8e00ff */
[----:B------:R-:W-:Y:S02]  /*16480*/  IMAD.U32 R235, RZ, RZ, UR49 ;  /* 0x00000031ffeb7e24 */ /* 0x000fe4000f8e00ff */
[----:B------:R-:W-:Y:S02]  /*16490*/  IMAD.U32 R232, RZ, RZ, UR44 ;  /* 0x0000002cffe87e24 */ /* 0x000fe4000f8e00ff */
[----:B------:R-:W-:Y:S02]  /*164a0*/  IMAD.U32 R233, RZ, RZ, UR45 ;  /* 0x0000002dffe97e24 */ /* 0x000fe4000f8e00ff */
[----:B------:R-:W-:-:S02]  /*164b0*/  IMAD.U32 R230, RZ, RZ, UR40 ;  /* 0x00000028ffe67e24 */ /* 0x000fc4000f8e00ff */
[----:B------:R-:W-:Y:S01]  /*164c0*/  IMAD.U32 R231, RZ, RZ, UR41 ;  /* 0x00000029ffe77e24 */ /* 0x000fe2000f8e00ff */
[----:B------:R-:W-:Y:S01]  /*164d0*/  F2FP.BF16.F32.PACK_AB R180, R29, R180 ;  /* 0x000000b41db4723e */ /* 0x000fe200000010ff */
[----:B--2---:R-:W-:Y:S01]  /*164e0*/  FADD.FTZ R14, R143, R14 ;  /* 0x0000000e8f0e7221 */ /* 0x004fe20000010000 */
[----:B------:R-:W-:Y:S01]  /*164f0*/  F2FP.BF16.F32.PACK_AB R182, R33, R182 ;  /* 0x000000b621b6723e */ /* 0x000fe200000010ff */
[----:B----4-:R-:W-:Y:S01]  /*16500*/  FADD.FTZ R0, R4, R5 ;  /* 0x0000000504007221 */ /* 0x010fe20000010000 */
        /* <DEDUP_REMOVED lines=137> */
[----:B------:R-:W-:-:S07]  /*16da0*/  CS2R R24, SRZ ;  /* 0x0000000000187805 */ /* 0x000fce000001ff00 */
.L_x_6856:
[----:B------:R-:W2:Y:S01]  /*16db0*/  LDL R8, [R1+0x18] ;  /* 0x0000180001087983 */ /* 0x000ea20000100800 */
[----:B------:R-:W-:Y:S01]  /*16dc0*/  VIADD R222, R7, 0x1 ;  /* 0x0000000107de7836 */ /* 0x000fe20000000000 */
[----:B------:R-:W-:Y:S05]  /*16dd0*/  YIELD ;  /* 0x0000000000007946 */ /* 0x000fea0003800000 */
[----:B------:R-:W-:-:S04]  /*16de0*/  ISETP.NE.AND P3, PT, R222, 0x2, PT ;  /* 0x00000002de00780c */ /* 0x000fc80003f65270 */
[----:B------:R-:W-:Y:S02]  /*16df0*/  SEL R229, RZ, 0x1, P3 ;  /* 0x00000001ffe57807 */ /* 0x000fe40001800000 */
[----:B------:R-:W-:Y:S02]  /*16e00*/  SEL R222, R222, RZ, P3 ;  /* 0x000000ffdede7207 */ /* 0x000fe40001800000 */
[----:B------:R-:W-:Y:S02]  /*16e10*/  LOP3.LUT R229, R6, R229, RZ, 0x3c, !PT ;  /* 0x000000e506e57212 */ /* 0x000fe400078e3cff */
[----:B--2---:R-:W-:-:S13]  /*16e20*/  ISETP.NE.AND P2, PT, R8, RZ, PT ;  /* 0x000000ff0800720c */ /* 0x004fda0003f45270 */
[----:B------:R-:W-:Y:S05]  /*16e30*/  @P2 BRA `(.L_x_6847) ;  /* 0x0000000000302947 */ /* 0x000fea0003800000 */
[----:B------:R-:W-:Y:S05]  /*16e40*/  @!P0 BRA `(.L_x_6848) ;  /* 0x0000000000048947 */ /* 0x000fea0003800000 */
[----:B------:R-:W-:Y:S01]  /*16e50*/  BPT.TRAP 0x1 ;  /* 0x000000040000795c */ /* 0x000fe20000300000 */
.L_x_6848:
[----:B------:R-:W-:Y:S01]  /*16e60*/  IMAD R8, R222, 0x8, R2 ;  /* 0x00000008de087824 */ /* 0x000fe200078e0202 */
[----:B------:R-:W-:-:S04]  /*16e70*/  SHF.L.U32 R9, R229, 0x1f, RZ ;  /* 0x0000001fe5097819 */ /* 0x000fc800000006ff */
[----:B------:R0:W1:Y:S01]  /*16e80*/  SYNCS.PHASECHK.TRANS64.TRYWAIT P3, [R8+URZ+0x34830], R9 ;  /* 0x03483009080075a7 */ /* 0x000062000806017f */
[----:B------:R-:W-:Y:S05]  /*16e90*/  @!P0 BRA `(.L_x_6849) ;  /* 0x0000000000048947 */ /* 0x000fea0003800000 */
[----:B------:R-:W-:Y:S01]  /*16ea0*/  BPT.TRAP 0x1 ;  /* 0x000000040000795c */ /* 0x000fe20000300000 */
.L_x_6849:
[----:B------:R-:W-:Y:S04]  /*16eb0*/  BSSY B0, `(.L_x_6847) ;  /* 0x0000004000007945 */ /* 0x000fe80003800000 */
[----:B-1----:R-:W-:Y:S05]  /*16ec0*/  @P3 BRA `(.L_x_6850) ;  /* 0x0000000000083947 */ /* 0x002fea0003800000 */
[----:B------:R-:W1:Y:S02]  /*16ed0*/  SYNCS.PHASECHK.TRANS64.TRYWAIT P3, [R8+URZ+0x34830], R9 ;  /* 0x03483009080075a7 */ /* 0x000e64000806017f */
[----:B-1----:R-:W-:Y:S05]  /*16ee0*/  @!P3 BRA `(.L_x_6851) ;  /* 0x0000011800fcb947 */ /* 0x002fea0003800000 */
.L_x_6850:
[----:B------:R-:W-:Y:S05]  /*16ef0*/  BSYNC B0 ;  /* 0x0000000000007941 */ /* 0x000fea0003800000 */
.L_x_6847:
[----:B01----:R-:W2:Y:S04]  /*16f00*/  LDL R8, [R1+0x1c] ;  /* 0x00001c0001087983 */ /* 0x003ea80000100800 */
[----:B------:R-:W3:Y:S01]  /*16f10*/  LDL.64 R20, [R1+0x10] ;  /* 0x0000100001147983 */ /* 0x000ee20000100a00 */
[----:B------:R-:W0:Y:S01]  /*16f20*/  S2R R10, SR_TID.X ;  /* 0x00000000000a7919 */ /* 0x000e220000002100 */
[----:B------:R-:W-:Y:S05]  /*16f30*/  WARPSYNC.ALL ;  /* 0x0000000000007948 */ /* 0x000fea0003800000 */
[----:B------:R-:W-:Y:S01]  /*16f40*/  IMAD.MOV.U32 R11, RZ, RZ, 0x40000040 ;  /* 0x40000040ff0b7424 */ /* 0x000fe200078e00ff */
[----:B------:R-:W4:Y:S01]  /*16f50*/  LDL.64 R92, [R1+0x8] ;  /* 0x00000800015c7983 */ /* 0x000f220000100a00 */
[----:B0-----:R-:W-:-:S05]  /*16f60*/  SHF.R.U32.HI R10, RZ, 0x7, R10 ;  /* 0x00000007ff0a7819 */ /* 0x001fca000001160a */
[----:B------:R-:W-:-:S05]  /*16f70*/  VIADD R90, R10, 0x8 ;  /* 0x000000080a5a7836 */ /* 0x000fca0000000000 */
[----:B------:R0:W-:Y:S01]  /*16f80*/  BAR.SYNC.DEFER_BLOCKING R90, 0x100 ;  /* 0x0004005a0000751d */ /* 0x0001e20000010000 */
[----:B------:R-:W-:-:S05]  /*16f90*/  R2UR UR55, R11 ;  /* 0x000000000b3772ca */ /* 0x000fca00000e0000 */
[----:B------:R-:W-:Y:S01]  /*16fa0*/  WARPGROUP.ARRIVE ;  /* 0x00000000000079c5 */ /* 0x000fe20000000000 */
[----:B------:R-:W-:Y:S02]  /*16fb0*/  IMAD.MOV.U32 R13, RZ, RZ, 0x40000040 ;  /* 0x40000040ff0d7424 */ /* 0x000fe400078e00ff */
[----:B------:R-:W-:-:S03]  /*16fc0*/  IMAD.MOV.U32 R9, RZ, RZ, 0x40000040 ;  /* 0x40000040ff097424 */ /* 0x000fc600078e00ff */
[----:B------:R-:W-:Y:S02]  /*16fd0*/  R2UR UR59, R13 ;  /* 0x000000000d3b72ca */ /* 0x000fe400000e0000 */
[----:B------:R-:W-:-:S11]  /*16fe0*/  R2UR UR7, R9 ;  /* 0x00000000090772ca */ /* 0x000fd600000e0000 */
[----:B------:R-:W-:Y:S02]  /*16ff0*/  MOV R11, UR59 ;  /* 0x0000003b000b7c02 */ /* 0x000fe40008000f00 */
[----:B------:R-:W-:Y:S01]  /*17000*/  UMOV UR59, UR7 ;  /* 0x00000007003b7c82 */ /* 0x000fe20008000000 */
[----:B------:R-:W-:Y:S02]  /*17010*/  MOV R227, UR38 ;  /* 0x0000002600e37c02 */ /* 0x000fe40008000f00 */
[C---:B------:R-:W-:Y:S02]  /*17020*/  R2UR UR7, R9.reuse ;  /* 0x00000000090772ca */ /* 0x040fe400000e0000 */
[C---:B------:R-:W-:Y:S02]  /*17030*/  R2UR UR19, R9.reuse ;  /* 0x00000000091372ca */ /* 0x040fe400000e0000 */
[C---:B------:R-:W-:Y:S02]  /*17040*/  R2UR UR31, R9.reuse ;  /* 0x00000000091f72ca */ /* 0x040fe400000e0000 */
[----:B------:R-:W-:Y:S01]  /*17050*/  R2UR UR43, R9 ;  /* 0x00000000092b72ca */ /* 0x000fe200000e0000 */
[----:B--2---:R-:W-:Y:S01]  /*17060*/  IMAD R10, R222, 0xb00, R8 ;  /* 0x00000b00de0a7824 */ /* 0x004fe200078e0208 */
[----:B---3--:R-:W-:-:S02]  /*17070*/  R2UR UR22, R20 ;  /* 0x00000000141672ca */ /* 0x008fc400000e0000 */
[----:B------:R-:W-:Y:S02]  /*17080*/  R2UR UR23, R21 ;  /* 0x00000000151772ca */ /* 0x000fe400000e0000 */
[----:B------:R-:W-:-:S09]  /*17090*/  R2UR UR54, R10 ;  /* 0x000000000a3672ca */ /* 0x000fd200000e0000 */
[----:B------:R-:W-:Y:S02]  /*170a0*/  UMOV UR52, UR22 ;  /* 0x0000001600347c82 */ /* 0x000fe40008000000 */
[----:B------:R-:W-:Y:S02]  /*170b0*/  UMOV UR53, UR23 ;  /* 0x0000001700357c82 */ /* 0x000fe40008000000 */
[----:B------:R-:W-:Y:S01]  /*170c0*/  HGMMA.64x16x16.F32.BF16 R168, gdesc[UR52], RZ, !UPT, gsb0 ;  /* 0x0020000034a879f0 */ /* 0x000fe2000c0018ff */
[C---:B------:R-:W-:Y:S02]  /*170d0*/  VIADD R12, R10.reuse, 0x100 ;  /* 0x000001000a0c7836 */ /* 0x040fe40000000000 */
[----:B------:R-:W-:-:S03]  /*170e0*/  VIADD R8, R10, 0x80 ;  /* 0x000000800a087836 */ /* 0x000fc60000000000 */
[----:B------:R-:W-:Y:S02]  /*170f0*/  R2UR UR58, R12 ;  /* 0x000000000c3a72ca */ /* 0x000fe400000e0000 */
[----:B------:R-:W-:Y:S01]  /*17100*/  R2UR UR6, R8 ;  /* 0x00000000080672ca */ /* 0x000fe200000e0000 */
[----:B------:R-:W-:Y:S01]  /*17110*/  UMOV UR56, UR22 ;  /* 0x0000001600387c82 */ /* 0x000fe20008000000 */
[----:B------:R-:W-:-:S09]  /*17120*/  UMOV UR57, UR23 ;  /* 0x0000001700397c82 */ /* 0x000fd20008000000 */
[----:B0-----:R-:W-:Y:S02]  /*17130*/  MOV R90, UR58 ;  /* 0x0000003a005a7c02 */ /* 0x001fe40008000f00 */
[----:B------:R-:W-:Y:S01]  /*17140*/  UMOV UR58, UR6 ;  /* 0x00000006003a7c82 */ /* 0x000fe20008000000 */
[----:B------:R-:W-:Y:S02]  /*17150*/  WARPGROUP.DEPBAR.LE gsb0, 0x0 ;  /* 0x00008000000079c5 */ /* 0x000fe40000010000 */
[----:B------:R-:W-:-:S06]  /*17160*/  WARPGROUP.ARRIVE ;  /* 0x00000000000079c5 */ /* 0x000fcc0000000000 */
[----:B------:R-:W-:Y:S01]  /*17170*/  HGMMA.64x16x16.F32.BF16 R160, gdesc[UR56], RZ, !UPT, gsb0 ;  /* 0x0020000038a079f0 */ /* 0x000fe2000c0018ff */
[----:B------:R-:W-:Y:S02]  /*17180*/  R2UR UR59, R11 ;  /* 0x000000000b3b72ca */ /* 0x000fe400000e0000 */
[----:B------:R-:W-:Y:S01]  /*17190*/  R2UR UR58, R90 ;  /* 0x000000005a3a72ca */ /* 0x000fe200000e0000 */
[----:B------:R-:W-:Y:S01]  /*171a0*/  UMOV UR56, UR22 ;  /* 0x0000001600387c82 */ /* 0x000fe20008000000 */
[----:B------:R-:W-:Y:S01]  /*171b0*/  UMOV UR57, UR23 ;  /* 0x0000001700397c82 */ /* 0x000fe20008000000 */
[----:B------:R-:W-:-:S05]  /*171c0*/  VIADD R8, R10, 0x180 ;  /* 0x000001800a087836 */ /* 0x000fca0000000000 */
[----:B------:R-:W-:Y:S01]  /*171d0*/  R2UR UR6, R8 ;  /* 0x00000000080672ca */ /* 0x000fe200000e0000 */
[----:B------:R-:W-:-:S05]  /*171e0*/  VIADD R8, R10, 0x300 ;  /* 0x000003000a087836 */ /* 0x000fca0000000000 */
[----:B------:R-:W-:Y:S01]  /*171f0*/  R2UR UR18, R8 ;  /* 0x00000000081272ca */ /* 0x000fe200000e0000 */
[----:B------:R-:W-:Y:S01]  /*17200*/  VIADD R8, R10, 0x480 ;  /* 0x000004800a087836 */ /* 0x000fe20000000000 */
[----:B------:R-:W-:Y:S02]  /*17210*/  WARPGROUP.DEPBAR.LE gsb0, 0x0 ;  /* 0x00008000000079c5 */ /* 0x000fe40000010000 */
[----:B------:R-:W-:-:S06]  /*17220*/  WARPGROUP.ARRIVE ;  /* 0x00000000000079c5 */ /* 0x000fcc0000000000 */
[----:B------:R-:W-:Y:S01]  /*17230*/  HGMMA.64x16x16.F32.BF16 R152, gdesc[UR56], RZ, !UPT, gsb0 ;  /* 0x00200000389879f0 */ /* 0x000fe2000c0018ff */
[----:B------:R-:W-:Y:S01]  /*17240*/  R2UR UR30, R8 ;  /* 0x00000000081e72ca */ /* 0x000fe200000e0000 */
[C---:B------:R-:W-:Y:S02]  /*17250*/  VIADD R12, R10.reuse, 0x280 ;  /* 0x000002800a0c7836 */ /* 0x040fe40000000000 */
[----:B------:R-:W-:-:S03]  /*17260*/  VIADD R8, R10, 0x2 ;  /* 0x000000020a087836 */ /* 0x000fc60000000000 */
        /* <DEDUP_REMOVED lines=10> */
[----:B------:R-:W-:-:S02]  /*17310*/  R2UR UR59, R9 ;  /* 0x00000000093b72ca */ /* 0x000fc400000e0000 */
[----:B------:R-:W-:Y:S01]  /*17320*/  R2UR UR34, R12 ;  /* 0x000000000c2272ca */ /* 0x000fe200000e0000 */
[----:B------:R-:W-:Y:S01]  /*17330*/  VIADD R12, R10, 0x102 ;  /* 0x000001020a0c7836 */ /* 0x000fe20000000000 */
[----:B------:R-:W-:-:S04]  /*17340*/  R2UR UR58, R8 ;  /* 0x00000000083a72ca */ /* 0x000fc800000e0000 */
[----:B------:R-:W-:Y:S01]  /*17350*/  R2UR UR50, R12 ;  /* 0x000000000c3272ca */ /* 0x000fe200000e0000 */
[----:B------:R-:W-:Y:S01]  /*17360*/  VIADD R12, R10, 0x202 ;  /* 0x000002020a0c7836 */ /* 0x000fe20000000000 */
[----:B------:R-:W-:Y:S01]  /*17370*/  MOV R20, UR4 ;  /* 0x0000000400147c02 */ /* 0x000fe20008000f00 */
[----:B------:R-:W-:Y:S01]  /*17380*/  UMOV UR56, UR22 ;  /* 0x0000001600387c82 */ /* 0x000fe20008000000 */
[----:B------:R-:W-:Y:S01]  /*17390*/  UMOV UR57, UR23 ;  /* 0x0000001700397c82 */ /* 0x000fe20008000000 */
[----:B------:R-:W-:Y:S02]  /*173a0*/  MOV R11, UR59 ;  /* 0x0000003b000b7c02 */ /* 0x000fe40008000f00 */
[----:B------:R-:W-:Y:S01]  /*173b0*/  R2UR UR4, R12 ;  /* 0x000000000c0472ca */ /* 0x000fe200000e0000 */
[----:B------:R-:W-:Y:S01]  /*173c0*/  UMOV UR59, UR7 ;  /* 0x00000007003b7c82 */ /* 0x000fe20008000000 */
[----:B------:R-:W-:Y:S01]  /*173d0*/  MOV R12, UR58 ;  /* 0x0000003a000c7c02 */ /* 0x000fe20008000f00 */
[----:B------:R-:W-:Y:S01]  /*173e0*/  UMOV UR58, UR6 ;  /* 0x00000006003a7c82 */ /* 0x000fe20008000000 */
[----:B------:R-:W-:-:S02]  /*173f0*/  WARPGROUP.DEPBAR.LE gsb0, 0x0 ;  /* 0x00008000000079c5 */ /* 0x000fc40000010000 */
        /* <DEDUP_REMOVED lines=10> */
[----:B------:R-:W-:Y:S01]  /*174a0*/  HGMMA.64x16x16.F32.BF16 R136, gdesc[UR8], RZ, !UPT, gsb0 ;  /* 0x00200000088879f0 */ /* 0x000fe2000c0018ff */
        /* <DEDUP_REMOVED lines=8> */
[----:B------:R-:W-:Y:S02]  /*17530*/  WARPGROUP.DEPBAR.LE gsb0, 0x0 ;  /* 0x00008000000079c5 */ /* 0x000fe40000010000 */
[----:B------:R-:W-:-:S06]  /*17540*/  WARPGROUP.ARRIVE ;  /* 0x00000000000079c5 */ /* 0x000fcc0000000000 */
[----:B------:R-:W-:Y:S01]  /*17550*/  HGMMA.64x16x16.F32.BF16 R120, gdesc[UR16], RZ, !UPT, gsb0 ;  /* 0x00200000107879f0 */ /* 0x000fe2000c0018ff */
[----:B------:R-:W-:Y:S02]  /*17560*/  MOV R228, UR39 ;  /* 0x0000002700e47c02 */ /* 0x000fe40008000f00 */
[----:B------:R-:W-:Y:S02]  /*17570*/  R2UR UR39, R13 ;  /* 0x000000000d2772ca */ /* 0x000fe400000e0000 */
[----:B------:R-:W-:Y:S01]  /*17580*/  MOV R226, UR37 ;  /* 0x0000002500e27c02 */ /* 0x000fe20008000f00 */
[----:B------:R-:W-:Y:S01]  /*17590*/  UMOV UR37, UR23 ;  /* 0x0000001700257c82 */ /* 0x000fe20008000000 */
[----:B------:R-:W-:Y:S01]  /*175a0*/  MOV R15, UR36 ;  /* 0x00000024000f7c02 */ /* 0x000fe20008000f00 */
[----:B------:R-:W-:Y:S01]  /*175b0*/  UMOV UR36, UR22 ;  /* 0x0000001600247c82 */ /* 0x000fe20008000000 */
[----:B------:R-:W-:Y:S02]  /*175c0*/  WARPGROUP.DEPBAR.LE gsb0, 0x0 ;  /* 0x00008000000079c5 */ /* 0x000fe40000010000 */
[----:B------:R-:W-:-:S06]  /*175d0*/  WARPGROUP.ARRIVE ;  /* 0x00000000000079c5 */ /* 0x000fcc0000000000 */
[----:B------:R-:W-:Y:S01]  /*175e0*/  HGMMA.64x16x16.F32.BF16 R112, gdesc[UR36], RZ, !UPT, gsb0 ;  /* 0x00200000247079f0 */ /* 0x000fe2000c0018ff */
[----:B------:R-:W-:Y:S01]  /*175f0*/  VIADD R88, R10, 0x400 ;  /* 0x000004000a587836 */ /* 0x000fe20000000000 */
[----:B------:R-:W-:-:S04]  /*17600*/  R2UR UR27, R89 ;  /* 0x00000000591b72ca */ /* 0x000fc800000e0000 */
        /* <DEDUP_REMOVED lines=9> */
[----:B------:R-:W-:Y:S01]  /*176a0*/  R2UR UR47, R89 ;  /* 0x00000000592f72ca */ /* 0x000fe200000e0000 */
[----:B------:R-:W-:-:S03]  /*176b0*/  IMAD.MOV.U32 R89, RZ, RZ, 0x40000040 ;  /* 0x40000040ff597424 */ /* 0x000fc600078e00ff */
[----:B------:R-:W-:Y:S01]  /*176c0*/  R2UR UR46, R88 ;  /* 0x00000000582e72ca */ /* 0x000fe200000e0000 */
[----:B------:R-:W-:Y:S01]  /*176d0*/  VIADD R88, R10, 0x302 ;  /* 0x000003020a587836 */ /* 0x000fe20000000000 */
[----:B------:R-:W-:Y:S02]  /*176e0*/  WARPGROUP.DEPBAR.LE gsb0, 0x0 ;  /* 0x00008000000079c5 */ /* 0x000fe40000010000 */
[----:B------:R-:W-:-:S06]  /*176f0*/  WARPGROUP.ARRIVE ;  /* 0x00000000000079c5 */ /* 0x000fcc0000000000 */
[----:B------:R-:W-:Y:S01]  /*17700*/  HGMMA.64x16x16.F32.BF16 R96, gdesc[UR28], RZ, !UPT, gsb0 ;  /* 0x002000001c6079f0 */ /* 0x000fe2000c0018ff */
[----:B------:R-:W-:Y:S01]  /*17710*/  R2UR UR6, R88 ;  /* 0x00000000580672ca */ /* 0x000fe200000e0000 */
[----:B------:R-:W-:Y:S01]  /*17720*/  VIADD R88, R10, 0x402 ;  /* 0x000004020a587836 */ /* 0x000fe20000000000 */
[----:B------:R-:W-:Y:S01]  /*17730*/  R2UR UR7, R89 ;  /* 0x00000000590772ca */ /* 0x000fe200000e0000 */
[----:B------:R-:W-:Y:S01]  /*17740*/  IMAD.MOV.U32 R89, RZ, RZ, 0x40000040 ;  /* 0x40000040ff597424 */ /* 0x000fe200078e00ff */
[----:B------:R-:W-:Y:S02]  /*17750*/  R2UR UR35, R13 ;  /* 0x000000000d2372ca */ /* 0x000fe400000e0000 */
[----:B------:R-:W-:Y:S01]  /*17760*/  R2UR UR14, R88 ;  /* 0x00000000580e72ca */ /* 0x000fe200000e0000 */
[----:B------:R-:W-:Y:S01]  /*17770*/  VIADD R88, R10, 0x502 ;  /* 0x000005020a587836 */ /* 0x000fe20000000000 */
[----:B------:R-:W-:Y:S01]  /*17780*/  R2UR UR15, R89 ;  /* 0x00000000590f72ca */ /* 0x000fe200000e0000 */
[----:B------:R-:W-:Y:S01]  /*17790*/  IMAD.MOV.U32 R89, RZ, RZ, 0x40000040 ;  /* 0x40000040ff597424 */ /* 0x000fe200078e00ff */
[----:B------:R-:W-:-:S02]  /*177a0*/  MOV R225, UR21 ;  /* 0x0000001500e17c02 */ /* 0x000fc40008000f00 */
[----:B------:R-:W-:Y:S02]  /*177b0*/  MOV R224, UR20 ;  /* 0x0000001400e07c02 */ /* 0x000fe40008000f00 */
[----:B----4-:R-:W-:Y:S02]  /*177c0*/  R2UR UR20, R92 ;  /* 0x000000005c1472ca */ /* 0x010fe400000e0000 */
[----:B------:R-:W-:Y:S02]  /*177d0*/  R2UR UR21, R93 ;  /* 0x000000005d1572ca */ /* 0x000fe400000e0000 */
[----:B------:R-:W-:Y:S02]  /*177e0*/  R2UR UR38, R88 ;  /* 0x00000000582672ca */ /* 0x000fe400000e0000 */
[----:B------:R-:W-:Y:S01]  /*177f0*/  R2UR UR39, R89 ;  /* 0x00000000592772ca */ /* 0x000fe200000e0000 */
[----:B------:R-:W-:Y:S01]  /*17800*/  UMOV UR32, UR22 ;  /* 0x0000001600207c82 */ /* 0x000fe20008000000 */
[----:B------:R-:W-:Y:S01]  /*17810*/  UMOV UR33, UR23 ;  /* 0x0000001700217c82 */ /* 0x000fe20008000000 */
[----:B------:R-:W-:-:S02]  /*17820*/  WARPGROUP.DEPBAR.LE gsb0, 0x0 ;  /* 0x00008000000079c5 */ /* 0x000fc40000010000 */
[----:B------:R-:W-:-:S06]  /*17830*/  WARPGROUP.ARRIVE ;  /* 0x00000000000079c5 */ /* 0x000fcc0000000000 */
[----:B------:R-:W-:Y:S01]  /*17840*/  HGMMA.64x16x16.F32.BF16 R88, gdesc[UR32], RZ, !UPT, gsb0 ;  /* 0x00200000205879f0 */ /* 0x000fe2000c0018ff */
        /* <DEDUP_REMOVED lines=18> */
[----:B------:R-:W-:Y:S01]  /*17970*/  IMAD.MOV.U32 R13, RZ, RZ, 0x40000040 ;  /* 0x40000040ff0d7424 */ /* 0x000fe200078e00ff */
[----:B------:R-:W-:Y:S02]  /*17980*/  WARPGROUP.DEPBAR.LE gsb0, 0x0 ;  /* 0x00008000000079c5 */ /* 0x000fe40000010000 */
[----:B------:R-:W-:-:S06]  /*17990*/  WARPGROUP.ARRIVE ;  /* 0x00000000000079c5 */ /* 0x000fcc0000000000 */
[----:B------:R-:W-:Y:S01]  /*179a0*/  HGMMA.64x16x16.F32.BF16 R144, gdesc[UR52], R144, gsb0 ;  /* 0x00200000349079f0 */ /* 0x000fe20008001890 */
[----:B------:R-:W-:Y:S02]  /*179b0*/  MOV R21, UR5 ;  /* 0x0000000500157c02 */ /* 0x000fe40008000f00 */
[----:B------:R-:W-:Y:S01]  /*179c0*/  R2UR UR5, R13 ;  /* 0x000000000d0572ca */ /* 0x000fe200000e0000 */
[----:B------:R-:W-:Y:S01]  /*179d0*/  UMOV UR58, UR4 ;  /* 0x00000004003a7c82 */ /* 0x000fe20008000000 */
[----:B------:R-:W-:Y:S01]  /*179e0*/  UMOV UR56, UR20 ;  /* 0x0000001400387c82 */ /* 0x000fe20008000000 */
[----:B------:R-:W-:-:S10]  /*179f0*/  UMOV UR57, UR21 ;  /* 0x0000001500397c82 */ /* 0x000fd40008000000 */
[----:B------:R-:W-:Y:S01]  /*17a00*/  UMOV UR59, UR5 ;  /* 0x00000005003b7c82 */ /* 0x000fe20008000000 */
        /* <DEDUP_REMOVED lines=45> */
[----:B------:R-:W-:Y:S02]  /*17ce0*/  R2UR UR4, R236 ;  /* 0x00000000ec0472ca */ /* 0x000fe400000e0000 */
        /* <DEDUP_REMOVED lines=79> */
[----:B------:R-:W-:Y:S02]  /*181e0*/  WARPGROUP.DEPBAR.LE gsb0, 0x0 ;  /* 0x00008000000079c5 */ /* 0x000fe40000010000 */
[----:B------:R-:W-:-:S06]  /*181f0*/  WARPGROUP.ARRIVE ;  /* 0x00000000000079c5 */ /* 0x000fcc0000000000 */
[----:B------:R-:W-:Y:S01]  /*18200*/  HGMMA.64x16x16.F32.BF16 R104, gdesc[UR56], R104, gsb0 ;  /* 0x00200000386879f0 */ /* 0x000fe20008001868 */
[----:B------:R-:W-:Y:S01]  /*18210*/  R2UR UR6, R8 ;  /* 0x00000000080672ca */ /* 0x000fe200000e0000 */
[----:B------:R-:W-:Y:S01]  /*18220*/  VIADD R8, R10, 0x504 ;  /* 0x000005040a087836 */ /* 0x000fe20000000000 */
[----:B------:R-:W-:Y:S01]  /*18230*/  R2UR UR7, R9 ;  /* 0x00000000090772ca */ /* 0x000fe200000e0000 */
[----:B------:R-:W-:-:S03]  /*18240*/  IMAD.MOV.U32 R9, RZ, RZ, 0x40000040 ;  /* 0x40000040ff097424 */ /* 0x000fc600078e00ff */
[----:B------:R-:W-:Y:S02]  /*18250*/  R2UR UR10, R8 ;  /* 0x00000000080a72ca */ /* 0x000fe400000e0000 */
[----:B------:R-:W-:Y:S01]  /*18260*/  R2UR UR11, R9 ;  /* 0x00000000090b72ca */ /* 0x000fe200000e0000 */
[----:B------:R-:W-:Y:S01]  /*18270*/  UMOV UR8, UR4 ;  /* 0x0000000400087c82 */ /* 0x000fe20008000000 */
[----:B------:R-:W-:-:S09]  /*18280*/  UMOV UR9, UR5 ;  /* 0x0000000500097c82 */ /* 0x000fd20008000000 */
[----:B------:R-:W-:Y:S01]  /*18290*/  MOV R8, UR10 ;  /* 0x0000000a00087c02 */ /* 0x000fe20008000f00 */
[----:B------:R-:W-:Y:S01]  /*182a0*/  UMOV UR10, UR6 ;  /* 0x00000006000a7c82 */ /* 0x000fe20008000000 */
[----:B------:R-:W-:Y:S01]  /*182b0*/  MOV R9, UR11 ;  /* 0x0000000b00097c02 */ /* 0x000fe20008000f00 */
        /* <DEDUP_REMOVED lines=107> */
[----:B------:R-:W-:Y:S02]  /*18970*/  VIADD R8, R10, 0x680 ;  /* 0x000006800a087836 */ /* 0x000fe40000000000 */
[----:B------:R-:W-:-:S03]  /*18980*/  IMAD.MOV.U32 R9, RZ, RZ, 0x40000040 ;  /* 0x40000040ff097424 */ /* 0x000fc600078e00ff */
[----:B------:R-:W-:Y:S01]  /*18990*/  R2UR UR10, R8 ;  /* 0x00000000080a72ca */ /* 0x000fe200000e0000 */
[----:B------:R-:W-:Y:S02]  /*189a0*/  WARPGROUP.DEPBAR.LE gsb0, 0x0 ;  /* 0x00008000000079c5 */ /* 0x000fe40000010000 */
[----:B------:R-:W-:-:S06]  /*189b0*/  WARPGROUP.ARRIVE ;  /* 0x00000000000079c5 */ /* 0x000fcc0000000000 */
[----:B------:R-:W-:Y:S01]  /*189c0*/  HGMMA.64x16x16.F32.BF16 R88, gdesc[UR20], R88, gsb0 ;  /* 0x00200000145879f0 */ /* 0x000fe20008001858 */
[----:B------:R-:W-:Y:S01]  /*189d0*/  R2UR UR11, R9 ;  /* 0x00000000090b72ca */ /* 0x000fe200000e0000 */
[----:B------:R-:W-:Y:S02]  /*189e0*/  VIADD R8, R10, 0x700 ;  /* 0x000007000a087836 */ /* 0x000fe40000000000 */
[----:B------:R-:W-:-:S03]  /*189f0*/  IMAD.MOV.U32 R9, RZ, RZ, 0x40000040 ;  /* 0x40000040ff097424 */ /* 0x000fc600078e00ff */
[----:B------:R-:W-:Y:S01]  /*18a00*/  R2UR UR14, R8 ;  /* 0x00000000080e72ca */ /* 0x000fe200000e0000 */
[C---:B------:R-:W-:Y:S01]  /*18a10*/  VIADD R8, R10.reuse, 0x780 ;  /* 0x000007800a087836 */ /* 0x040fe20000000000 */
[----:B------:R-:W-:Y:S01]  /*18a20*/  R2UR UR15, R9 ;  /* 0x00000000090f72ca */ /* 0x000fe200000e0000 */
[----:B------:R-:W-:Y:S02]  /*18a30*/  IMAD.MOV.U32 R9, RZ, RZ, 0x40000040 ;  /* 0x40000040ff097424 */ /* 0x000fe400078e00ff */
[----:B------:R-:W-:Y:S01]  /*18a40*/  VIADD R12, R10, 0x580 ;  /* 0x000005800a0c7836 */ /* 0x000fe20000000000 */
[----:B------:R-:W-:Y:S01]  /*18a50*/  R2UR UR18, R8 ;  /* 0x00000000081272ca */ /* 0x000fe200000e0000 */
[----:B------:R-:W-:Y:S01]  /*18a60*/  IMAD.MOV.U32 R13, RZ, RZ, 0x40000040 ;  /* 0x40000040ff0d7424 */ /* 0x000fe200078e00ff */
[----:B------:R-:W-:Y:S01]  /*18a70*/  R2UR UR19, R9 ;  /* 0x00000000091372ca */ /* 0x000fe200000e0000 */
[----:B------:R-:W-:Y:S01]  /*18a80*/  VIADD R8, R10, 0x800 ;  /* 0x000008000a087836 */ /* 0x000fe20000000000 */
[----:B------:R-:W-:Y:S01]  /*18a90*/  R2UR UR4, R232 ;  /* 0x00000000e80472ca */ /* 0x000fe200000e0000 */
[----:B------:R-:W-:Y:S01]  /*18aa0*/  IMAD.MOV.U32 R9, RZ, RZ, 0x40000040 ;  /* 0x40000040ff097424 */ /* 0x000fe200078e00ff */
[----:B------:R-:W-:-:S02]  /*18ab0*/  R2UR UR5, R233 ;  /* 0x00000000e90572ca */ /* 0x000fc400000e0000 */
[----:B------:R-:W-:Y:S02]  /*18ac0*/  R2UR UR58, R12 ;  /* 0x000000000c3a72ca */ /* 0x000fe400000e0000 */
[----:B------:R-:W-:Y:S02]  /*18ad0*/  R2UR UR59, R13 ;  /* 0x000000000d3b72ca */ /* 0x000fe400000e0000 */
        /* <DEDUP_REMOVED lines=13> */
[----:B------:R-:W-:Y:S01]  /*18bb0*/  IMAD.MOV.U32 R9, RZ, RZ, 0x40000040 ;  /* 0x40000040ff097424 */ /* 0x000fe200078e00ff */
[----:B------:R-:W-:-:S02]  /*18bc0*/  WARPGROUP.DEPBAR.LE gsb0, 0x0 ;  /* 0x00008000000079c5 */ /* 0x000fc40000010000 */
        /* <DEDUP_REMOVED lines=23> */
[C---:B------:R-:W-:Y:S01]  /*18d40*/  VIADD R8, R10.reuse, 0x702 ;  /* 0x000007020a087836 */ /* 0x040fe20000000000 */
[----:B------:R-:W-:Y:S01]  /*18d50*/  R2UR UR21, R9 ;  /* 0x00000000091572ca */ /* 0x000fe200000e0000 */
[----:B------:R-:W-:Y:S02]  /*18d60*/  IMAD.MOV.U32 R9, RZ, RZ, 0x40000040 ;  /* 0x40000040ff097424 */ /* 0x000fe400078e00ff */
[----:B------:R-:W-:Y:S02]  /*18d70*/  VIADD R12, R10, 0x600 ;  /* 0x000006000a0c7836 */ /* 0x000fe40000000000 */
[----:B------:R-:W-:Y:S01]  /*18d80*/  IMAD.MOV.U32 R13, RZ, RZ, 0x40000040 ;  /* 0x40000040ff0d7424 */ /* 0x000fe200078e00ff */
[----:B------:R-:W-:Y:S02]  /*18d90*/  R2UR UR58, R8 ;  /* 0x00000000083a72ca */ /* 0x000fe400000e0000 */
[----:B------:R-:W-:-:S02]  /*18da0*/  R2UR UR59, R9 ;  /* 0x00000000093b72ca */ /* 0x000fc400000e0000 */
[----:B------:R-:W-:Y:S02]  /*18db0*/  R2UR UR6, R12 ;  /* 0x000000000c0672ca */ /* 0x000fe400000e0000 */
[----:B------:R-:W-:Y:S01]  /*18dc0*/  R2UR UR7, R13 ;  /* 0x000000000d0772ca */ /* 0x000fe200000e0000 */
[----:B------:R-:W-:Y:S01]  /*18dd0*/  UMOV UR56, UR4 ;  /* 0x0000000400387c82 */ /* 0x000fe20008000000 */
[----:B------:R-:W-:Y:S01]  /*18de0*/  UMOV UR57, UR5 ;  /* 0x0000000500397c82 */ /* 0x000fe20008000000 */
[----:B------:R-:W-:Y:S02]  /*18df0*/  WARPGROUP.DEPBAR.LE gsb0, 0x0 ;  /* 0x00008000000079c5 */ /* 0x000fe40000010000 */
[----:B------:R-:W-:-:S04]  /*18e00*/  WARPGROUP.ARRIVE ;  /* 0x00000000000079c5 */ /* 0x000fc80000000000 */
[----:B------:R-:W-:Y:S02]  /*18e10*/  MOV R8, UR59 ;  /* 0x0000003b00087c02 */ /* 0x000fe40008000f00 */
[----:B------:R-:W-:Y:S01]  /*18e20*/  MOV R9, UR58 ;  /* 0x0000003a00097c02 */ /* 0x000fe20008000f00 */
[----:B------:R-:W-:Y:S01]  /*18e30*/  UMOV UR58, UR6 ;  /* 0x00000006003a7c82 */ /* 0x000fe20008000000 */
[----:B------:R-:W-:Y:S02]  /*18e40*/  UMOV UR59, UR7 ;  /* 0x00000007003b7c82 */ /* 0x000fe40008000000 */
        /* <DEDUP_REMOVED lines=239> */
[----:B------:R-:W-:Y:S01]  /*19d40*/  R2UR UR23, R9 ;  /* 0x00000000091772ca */ /* 0x000fe200000e0000 */
[----:B------:R-:W-:-:S02]  /*19d50*/  WARPGROUP.DEPBAR.LE gsb0, 0x0 ;  /* 0x00008000000079c5 */ /* 0x000fc40000010000 */
        /* <DEDUP_REMOVED lines=93> */
[----:B------:R-:W-:Y:S02]  /*1a330*/  R2UR UR38, R227 ;  /* 0x00000000e32672ca */ /* 0x000fe400000e0000 */
[----:B------:R-:W-:Y:S02]  /*1a340*/  R2UR UR37, R226 ;  /* 0x00000000e22572ca */ /* 0x000fe400000e0000 */
[----:B------:R-:W-:Y:S01]  /*1a350*/  R2UR UR36, R15 ;  /* 0x000000000f2472ca */ /* 0x000fe200000e0000 */
[----:B------:R-:W-:Y:S02]  /*1a360*/  WARPGROUP.DEPBAR.LE gsb0, 0x0 ;  /* 0x00008000000079c5 */ /* 0x000fe40000010000 */
[----:B------:R-:W-:-:S12]  /*1a370*/  @P2 BRA `(.L_x_6852) ;  /* 0x0000000000282947 */ /* 0x000fd80003800000 */
[----:B------:R-:W-:Y:S05]  /*1a380*/  @!P0 BRA `(.L_x_6853) ;  /* 0x0000000000048947 */ /* 0x000fea0003800000 */
[----:B------:R-:W-:Y:S01]  /*1a390*/  BPT.TRAP 0x1 ;  /* 0x000000040000795c */ /* 0x000fe20000300000 */
.L_x_6853:
[----:B------:R-:W-:Y:S01]  /*1a3a0*/  SHF.L.U32 R6, R6, 0x1f, RZ ;  /* 0x0000001f06067819 */ /* 0x000fe200000006ff */
[----:B------:R-:W-:-:S04]  /*1a3b0*/  IMAD R8, R7, 0x8, R2 ;  /* 0x0000000807087824 */ /* 0x000fc800078e0202 */
[----:B------:R0:W1:Y:S01]  /*1a3c0*/  SYNCS.PHASECHK.TRANS64.TRYWAIT P2, [R8+URZ+0x34850], R6 ;  /* 0x03485006080075a7 */ /* 0x000062000804017f */
[----:B------:R-:W-:Y:S05]  /*1a3d0*/  @!P0 BRA `(.L_x_6854) ;  /* 0x0000000000048947 */ /* 0x000fea0003800000 */
[----:B------:R-:W-:Y:S01]  /*1a3e0*/  BPT.TRAP 0x1 ;  /* 0x000000040000795c */ /* 0x000fe20000300000 */
.L_x_6854:
[----:B-1----:R-:W-:Y:S05]  /*1a3f0*/  @P2 BRA `(.L_x_6852) ;  /* 0x0000000000082947 */ /* 0x002fea0003800000 */
[----:B------:R-:W1:Y:S02]  /*1a400*/  SYNCS.PHASECHK.TRANS64.TRYWAIT P2, [R8+URZ+0x34850], R6 ;  /* 0x03485006080075a7 */ /* 0x000e64000804017f */
[----:B-1----:R-:W-:Y:S05]  /*1a410*/  @!P2 BRA `(.L_x_6855) ;  /* 0x000000e400c4a947 */ /* 0x002fea0003800000 */
.L_x_6852:
[----:B01----:R-:W-:Y:S01]  /*1a420*/  VIADD R6, R2, 0x400 ;  /* 0x0000040002067836 */ /* 0x003fe20000000000 */
[----:B------:R-:W-:Y:S05]  /*1a430*/  WARPSYNC.ALL ;  /* 0x0000000000007948 */ /* 0x000fea0003800000 */
[----:B------:R-:W-:Y:S01]  /*1a440*/  SHF.R.U32.HI R6, RZ, 0x4, R6 ;  /* 0x00000004ff067819 */ /* 0x000fe20000011606 */
[----:B------:R-:W-:Y:S01]  /*1a450*/  IMAD.MOV.U32 R9, RZ, RZ, 0x40000040 ;  /* 0x40000040ff097424 */ /* 0x000fe200078e00ff */
[----:B------:R-:W-:Y:S01]  /*1a460*/  WARPGROUP.ARRIVE ;  /* 0x00000000000079c5 */ /* 0x000fe20000000000 */
[----:B------:R-:W-:Y:S01]  /*1a470*/  IMAD.MOV.U32 R11, RZ, RZ, 0x40000040 ;  /* 0x40000040ff0b7424 */ /* 0x000fe200078e00ff */
[----:B------:R-:W-:Y:S01]  /*1a480*/  LOP3.LUT R6, R6, 0x3fff, RZ, 0xc0, !PT ;  /* 0x00003fff06067812 */ /* 0x000fe200078ec0ff */
[----:B------:R-:W-:Y:S01]  /*1a490*/  IMAD.MOV.U32 R21, RZ, RZ, 0x40000040 ;  /* 0x40000040ff157424 */ /* 0x000fe200078e00ff */
[----:B------:R-:W-:Y:S01]  /*1a4a0*/  R2UR UR7, R9 ;  /* 0x00000000090772ca */ /* 0x000fe200000e0000 */
[----:B------:R-:W-:Y:S01]  /*1a4b0*/  ULDC UR8, c[0x0][0x988] ;  /* 0x0002620000087ab9 */ /* 0x000fe20000000800 */
[----:B------:R-:W-:Y:S01]  /*1a4c0*/  LOP3.LUT R6, R6, 0x5800000, RZ, 0xfc, !PT ;  /* 0x0580000006067812 */ /* 0x000fe200078efcff */
[----:B------:R-:W0:Y:S01]  /*1a4d0*/  S2R R224, SR_TID.X ;  /* 0x0000000000e07919 */ /* 0x000e220000002100 */
[----:B------:R-:W-:-:S03]  /*1a4e0*/  FMNMX.FTZ R15, R170, R4, !PT ;  /* 0x00000004aa0f7209 */ /* 0x000fc60007810000 */
[----:B------:R-:W-:Y:S01]  /*1a4f0*/  IMAD R8, R7, 0xb00, R6 ;  /* 0x00000b0007087824 */ /* 0x000fe200078e0206 */
[----:B------:R-:W-:Y:S02]  /*1a500*/  FMNMX.FTZ R6, R168, R5, !PT ;  /* 0x00000005a8067209 */ /* 0x000fe40007810000 */
[----:B------:R-:W-:Y:S01]  /*1a510*/  FMNMX.FTZ R15, R171, R15, !PT ;  /* 0x0000000fab0f7209 */ /* 0x000fe20007810000 */
[C---:B------:R-:W-:Y:S01]  /*1a520*/  VIADD R10, R8.reuse, 0x80 ;  /* 0x00000080080a7836 */ /* 0x040fe20000000000 */
[C---:B------:R-:W-:Y:S01]  /*1a530*/  R2UR UR6, R8.reuse ;  /* 0x00000000080672ca */ /* 0x040fe200000e0000 */
[----:B------:R-:W-:Y:S01]  /*1a540*/  VIADD R20, R8, 0x300 ;  /* 0x0000030008147836 */ /* 0x000fe20000000000 */
[----:B------:R-:W-:Y:S02]  /*1a550*/  FMNMX.FTZ R6, R169, R6, !PT ;  /* 0x00000006a9067209 */ /* 0x000fe40007810000 */
[----:B------:R-:W-:Y:S02]  /*1a560*/  FMNMX.FTZ R15, R174, R15, !PT ;  /* 0x0000000fae0f7209 */ /* 0x000fe40007810000 */
[----:B------:R-:W-:-:S04]  /*1a570*/  FMNMX.FTZ R6, R172, R6, !PT ;  /* 0x00000006ac067209 */ /* 0x000fc80007810000 */
[----:B------:R-:W-:-:S03]  /*1a580*/  FMNMX.FTZ R6, R173, R6, !PT ;  /* 0x00000006ad067209 */ /* 0x000fc60007810000 */
[----:B------:R-:W-:Y:S01]  /*1a590*/  HGMMA.64x128x16.F32.BF16 R24, R176, gdesc[UR4].tnspB, R24, gsb0 ;  /* 0x41e00004b0187df0 */ /* 0x000fe20008001818 */
[----:B------:R-:W-:Y:S01]  /*1a5a0*/  R2UR UR6, R10 ;  /* 0x000000000a0672ca */ /* 0x000fe200000e0000 */
[----:B------:R-:W-:Y:S01]  /*1a5b0*/  VIADD R10, R8, 0x100 ;  /* 0x00000100080a7836 */ /* 0x000fe20000000000 */
[----:B------:R-:W-:Y:S01]  /*1a5c0*/  R2UR UR7, R11 ;  /* 0x000000000b0772ca */ /* 0x000fe200000e0000 */
[----:B------:R-:W-:Y:S01]  /*1a5d0*/  IMAD.MOV.U32 R11, RZ, RZ, 0x40000040 ;  /* 0x40000040ff0b7424 */ /* 0x000fe200078e00ff */
[----:B------:R-:W-:-:S04]  /*1a5e0*/  FMNMX.FTZ R6, R160, R6, !PT ;  /* 0x00000006a0067209 */ /* 0x000fc80007810000 */
[----:B------:R-:W-:Y:S02]  /*1a5f0*/  FMNMX.FTZ R6, R161, R6, !PT ;  /* 0x00000006a1067209 */ /* 0x000fe40007810000 */
[----:B0-----:R-:W-:Y:S02]  /*1a600*/  SHF.R.U32.HI R224, RZ, 0x7, R224 ;  /* 0x00000007ffe07819 */ /* 0x001fe400000116e0 */
        /* <DEDUP_REMOVED lines=37> */
[----:B------:R-:W-:Y:S01]  /*1a860*/  HGMMA.64x128x16.F32.BF16 R24, R180, gdesc[UR4].tnspB, R24, gsb0 ;  /* 0x41e00004b4187df0 */ /* 0x000fe20008001818 */
[----:B------:R-:W-:Y:S01]  /*1a870*/  R2UR UR6, R10 ;  /* 0x000000000a0672ca */ /* 0x000fe200000e0000 */
[----:B------:R-:W-:Y:S01]  /*1a880*/  VIADD R10, R8, 0x180 ;  /* 0x00000180080a7836 */ /* 0x000fe20000000000 */
[----:B------:R-:W-:Y:S01]  /*1a890*/  R2UR UR7, R11 ;  /* 0x000000000b0772ca */ /* 0x000fe200000e0000 */
[----:B------:R-:W-:Y:S01]  /*1a8a0*/  IMAD.MOV.U32 R11, RZ, RZ, 0x40000040 ;  /* 0x40000040ff0b7424 */ /* 0x000fe200078e00ff */
        /* <DEDUP_REMOVED lines=26> */
[----:B------:R-:W-:Y:S01]  /*1aa50*/  IMAD.U32 R10, RZ, RZ, UR8 ;  /* 0x00000008ff0a7e24 */ /* 0x000fe2000f8e00ff */
[----:B------:R-:W-:-:S03]  /*1aa60*/  R2UR UR7, R11 ;  /* 0x000000000b0772ca */ /* 0x000fc600000e0000 */
        /* <DEDUP_REMOVED lines=44> */
[----:B------:R-:W-:-:S03]  /*1ad30*/  FFMA.FTZ R194, R140, R10, -R11 ;  /* 0x0000000a8cc27223 */ /* 0x000fc6000001080b */
[----:B------:R-:W-:Y:S01]  /*1ad40*/  MUFU.EX2 R190, R190 ;  /* 0x000000be00be7308 */ /* 0x000fe20000000800 */
[----:B------:R-:W-:Y:S01]  /*1ad50*/  HGMMA.64x128x16.F32.BF16 R24, R196, gdesc[UR4].tnspB, R24, gsb0 ;  /* 0x41e00004c4187df0 */ /* 0x000fe20008001818 */
[----:B------:R-:W-:Y:S02]  /*1ad60*/  R2UR UR6, R20 ;  /* 0x00000000140672ca */ /* 0x000fe400000e0000 */
[----:B------:R-:W-:Y:S02]  /*1ad70*/  R2UR UR7, R21 ;  /* 0x00000000150772ca */ /* 0x000fe400000e0000 */
        /* <DEDUP_REMOVED lines=16> */
[----:B------:R-:W-:Y:S01]  /*1ae80*/  VIADD R20, R8, 0x380 ;  /* 0x0000038008147836 */ /* 0x000fe20000000000 */
[----:B------:R-:W-:Y:S02]  /*1ae90*/  MUFU.EX2 R96, R96 ;  /* 0x0000006000607308 */ /* 0x000fe40000000800 */
[----:B------:R-:W-:-:S04]  /*1aea0*/  FMNMX.FTZ R21, R150, R21, !PT ;  /* 0x0000001596157209 */ /* 0x000fc80007810000 */
[----:B------:R-:W-:Y:S01]  /*1aeb0*/  FMNMX.FTZ R136, R151, R21, !PT ;  /* 0x0000001597887209 */ /* 0x000fe20007810000 */
[----:B------:R-:W-:Y:S01]  /*1aec0*/  IMAD.MOV.U32 R21, RZ, RZ, 0x40000040 ;  /* 0x40000040ff157424 */ /* 0x000fe200078e00ff */
[----:B------:R-:W-:Y:S02]  /*1aed0*/  MUFU.EX2 R97, R97 ;  /* 0x0000006100617308 */ /* 0x000fe40000000800 */
[----:B------:R-:W-:-:S04]  /*1aee0*/  FMNMX.FTZ R136, R138, R136, !PT ;  /* 0x000000888a887209 */ /* 0x000fc80007810000 */
[----:B------:R-:W-:Y:S02]  /*1aef0*/  FMNMX.FTZ R136, R139, R136, !PT ;  /* 0x000000888b887209 */ /* 0x000fe40007810000 */
[----:B------:R-:W-:Y:S02]  /*1af00*/  MUFU.EX2 R100, R100 ;  /* 0x0000006400647308 */ /* 0x000fe40000000800 */
[----:B------:R-:W-:-:S06]  /*1af10*/  FMNMX.FTZ R136, R142, R136, !PT ;  /* 0x000000888e887209 */ /* 0x000fcc0007810000 */
[----:B------:R-:W-:Y:S01]  /*1af20*/  MUFU.EX2 R101, R101 ;  /* 0x0000006500657308 */ /* 0x000fe20000000800 */
[----:B------:R-:W-:Y:S02]  /*1af30*/  WARPGROUP.DEPBAR.LE gsb0, 0x0 ;  /* 0x00008000000079c5 */ /* 0x000fe40000010000 */
[----:B------:R-:W-:Y:S01]  /*1af40*/  WARPGROUP.ARRIVE ;  /* 0x00000000000079c5 */ /* 0x000fe20000000000 */
[-CC-:B------:R-:W-:Y:S01]  /*1af50*/  FFMA.FTZ R196, R128, R10.reuse, -R11.reuse ;  /* 0x0000000a80c47223 */ /* 0x180fe2000001080b */
[-CC-:B------:R-:W-:Y:S01]  /*1af60*/  FFMA.FTZ R128, R129, R10.reuse, -R11.reuse ;  /* 0x0000000a81807223 */ /* 0x180fe2000001080b */
[----:B------:R-:W-:-:S03]  /*1af70*/  FFMA.FTZ R198, R132, R10, -R11 ;  /* 0x0000000a84c67223 */ /* 0x000fc6000001080b */
[----:B------:R-:W-:Y:S01]  /*1af80*/  HGMMA.64x128x16.F32.BF16 R24, R200, gdesc[UR4].tnspB, R24, gsb0 ;  /* 0x41e00004c8187df0 */ /* 0x000fe20008001818 */
[----:B------:R-:W-:Y:S01]  /*1af90*/  R2UR UR6, R20 ;  /* 0x00000000140672ca */ /* 0x000fe200000e0000 */
[----:B------:R-:W-:Y:S01]  /*1afa0*/  MUFU.EX2 R196, R196 ;  /* 0x000000c400c47308 */ /* 0x000fe20000000800 */
[----:B------:R-:W-:Y:S02]  /*1afb0*/  R2UR UR7, R21 ;  /* 0x00000000150772ca */ /* 0x000fe400000e0000 */
        /* <DEDUP_REMOVED lines=25> */
[-CC-:B------:R-:W-:Y:S01]  /*1b150*/  FFMA.FTZ R200, R120, R10.reuse, -R11.reuse ;  /* 0x0000000a78c87223 */ /* 0x180fe2000001080b */
[----:B------:R-:W-:Y:S01]  /*1b160*/  FMNMX.FTZ R120, R99, R129, !PT ;  /* 0x0000008163787209 */ /* 0x000fe20007810000 */
[-CC-:B------:R-:W-:Y:S01]  /*1b170*/  FFMA.FTZ R202, R124, R10.reuse, -R11.reuse ;  /* 0x0000000a7cca7223 */ /* 0x180fe2000001080b */
[----:B------:R-:W-:Y:S02]  /*1b180*/  FFMA.FTZ R124, R125, R10, -R11 ;  /* 0x0000000a7d7c7223 */ /* 0x000fe4000001080b */
[----:B------:R-:W-:Y:S01]  /*1b190*/  HGMMA.64x128x16.F32.BF16 R24, R204, gdesc[UR4].tnspB, R24, gsb0 ;  /* 0x41e00004cc187df0 */ /* 0x000fe20008001818 */
[----:B------:R-:W-:Y:S01]  /*1b1a0*/  FMNMX.FTZ R120, R102, R120, !PT ;  /* 0x0000007866787209 */ /* 0x000fe20007810000 */
[----:B------:R-:W-:Y:S03]  /*1b1b0*/  MUFU.EX2 R200, R200 ;  /* 0x000000c800c87308 */ /* 0x000fe60000000800 */
[----:B------:R-:W-:-:S04]  /*1b1c0*/  FMNMX.FTZ R125, R103, R120, !PT ;  /* 0x00000078677d7209 */ /* 0x000fc80007810000 */
[----:B------:R-:W-:Y:S01]  /*1b1d0*/  FMNMX.FTZ R125, R90, R125, !PT ;  /* 0x0000007d5a7d7209 */ /* 0x000fe20007810000 */
[----:B------:R1:W-:Y:S03]  /*1b1e0*/  MUFU.EX2 R120, R113 ;  /* 0x0000007100787308 */ /* 0x0003e60000000800 */
[----:B------:R-:W-:-:S05]  /*1b1f0*/  FMNMX.FTZ R125, R91, R125, !PT ;  /* 0x0000007d5b7d7209 */ /* 0x000fca0007810000 */
[----:B------:R-:W-:Y:S01]  /*1b200*/  MUFU.EX2 R202, R202 ;  /* 0x000000ca00ca7308 */ /* 0x000fe20000000800 */
[----:B-1----:R-:W-:-:S05]  /*1b210*/  IMAD.MOV.U32 R113, RZ, RZ, 0x40000040 ;  /* 0x40000040ff717424 */ /* 0x002fca00078e00ff */
[----:B------:R-:W-:Y:S02]  /*1b220*/  R2UR UR7, R113 ;  /* 0x00000000710772ca */ /* 0x000fe400000e0000 */
[----:B------:R-:W-:Y:S01]  /*1b230*/  FMNMX.FTZ R113, R94, R125, !PT ;  /* 0x0000007d5e717209 */ /* 0x000fe20007810000 */
[----:B------:R-:W-:Y:S03]  /*1b240*/  MUFU.EX2 R124, R124 ;  /* 0x0000007c007c7308 */ /* 0x000fe60000000800 */
[----:B------:R-:W-:Y:S01]  /*1b250*/  FMNMX.FTZ R113, R95, R113, !PT ;  /* 0x000000715f717209 */ /* 0x000fe20007810000 */
[----:B------:R-:W-:Y:S02]  /*1b260*/  WARPGROUP.DEPBAR.LE gsb0, 0x0 ;  /* 0x00008000000079c5 */ /* 0x000fe40000010000 */
[-CC-:B------:R-:W-:Y:S01]  /*1b270*/  FFMA.FTZ R204, R112, R10.reuse, -R11.reuse ;  /* 0x0000000a70cc7223 */ /* 0x180fe2000001080b */
[----:B------:R-:W-:Y:S01]  /*1b280*/  VIADD R112, R8, 0x400 ;  /* 0x0000040008707836 */ /* 0x000fe20000000000 */
[----:B------:R-:W-:Y:S01]  /*1b290*/  WARPGROUP.ARRIVE ;  /* 0x00000000000079c5 */ /* 0x000fe20000000000 */
[----:B------:R-:W-:-:S02]  /*1b2a0*/  FFMA.FTZ R206, R116, R10, -R11 ;  /* 0x0000000a74ce7223 */ /* 0x000fc4000001080b */
[----:B------:R-:W1:Y:S01]  /*1b2b0*/  SHFL.BFLY PT, R116, R113, 0x2, 0x1f ;  /* 0x0c401f0071747f89 */ /* 0x000e6200000e0000 */
[----:B------:R-:W-:Y:S01]  /*1b2c0*/  R2UR UR6, R112 ;  /* 0x00000000700672ca */ /* 0x000fe200000e0000 */
[----:B------:R-:W-:Y:S01]  /*1b2d0*/  FFMA.FTZ R112, R117, R10, -R11 ;  /* 0x0000000a75707223 */ /* 0x000fe2000001080b */
[----:B------:R-:W-:Y:S08]  /*1b2e0*/  MUFU.EX2 R204, R204 ;  /* 0x000000cc00cc7308 */ /* 0x000ff00000000800 */
[----:B------:R-:W-:Y:S03]  /*1b2f0*/  MUFU.EX2 R206, R206 ;  /* 0x000000ce00ce7308 */ /* 0x000fe60000000800 */
[----:B------:R-:W-:Y:S05]  /*1b300*/  HGMMA.64x128x16.F32.BF16 R24, R208, gdesc[UR4].tnspB, R24, gsb0 ;  /* 0x41e00004d0187df0 */ /* 0x000fea0008001818 */
[----:B------:R-:W-:Y:S01]  /*1b310*/  MUFU.EX2 R112, R112 ;  /* 0x0000007000707308 */ /* 0x000fe20000000800 */
[----:B-1----:R-:W-:-:S05]  /*1b320*/  FMNMX.FTZ R113, R113, R116, !PT ;  /* 0x0000007471717209 */ /* 0x002fca0007810000 */
[----:B------:R-:W1:Y:S01]  /*1b330*/  SHFL.BFLY PT, R116, R113, 0x1, 0x1f ;  /* 0x0c201f0071747f89 */ /* 0x000e6200000e0000 */
[----:B------:R-:W-:Y:S02]  /*1b340*/  WARPGROUP.DEPBAR.LE gsb0, 0x0 ;  /* 0x00008000000079c5 */ /* 0x000fe40000010000 */
[-CC-:B------:R-:W-:Y:S01]  /*1b350*/  FFMA.FTZ R210, R108, R10.reuse, -R11.reuse ;  /* 0x0000000a6cd27223 */ /* 0x180fe2000001080b */
[-CC-:B------:R-:W-:Y:S01]  /*1b360*/  FFMA.FTZ R108, R88, R10.reuse, -R11.reuse ;  /* 0x0000000a586c7223 */ /* 0x180fe2000001080b */
[-CC-:B------:R-:W-:Y:S01]  /*1b370*/  FFMA.FTZ R88, R92, R10.reuse, -R11.reuse ;  /* 0x0000000a5c587223 */ /* 0x180fe2000001080b */
[--C-:B------:R-:W-:Y:S01]  /*1b380*/  FFMA.FTZ R208, R104, R10, -R11.reuse ;  /* 0x0000000a68d07223 */ /* 0x100fe2000001080b */
[----:B-1----:R-:W-:Y:S01]  /*1b390*/  FMNMX.FTZ R92, R113, R116, !PT ;  /* 0x00000074715c7209 */ /* 0x002fe20007810000 */
[-CC-:B------:R-:W-:Y:S01]  /*1b3a0*/  FFMA.FTZ R104, R105, R10.reuse, -R11.reuse ;  /* 0x0000000a69687223 */ /* 0x180fe2000001080b */
[-CC-:B------:R-:W-:Y:S01]  /*1b3b0*/  FFMA.FTZ R105, R109, R10.reuse, -R11.reuse ;  /* 0x0000000a6d697223 */ /* 0x180fe2000001080b */
[-CC-:B------:R-:W-:Y:S01]  /*1b3c0*/  FFMA.FTZ R109, R89, R10.reuse, -R11.reuse ;  /* 0x0000000a596d7223 */ /* 0x180fe2000001080b */
[----:B------:R1:W-:Y:S01]  /*1b3d0*/  MUFU.EX2 R113, R88 ;  /* 0x0000005800717308 */ /* 0x0003e20000000800 */
[-C--:B------:R-:W-:Y:S01]  /*1b3e0*/  FFMA.FTZ R11, R93, R10.reuse, -R11 ;  /* 0x0000000a5d0b7223 */ /* 0x080fe2000001080b */
[----:B------:R-:W-:Y:S01]  /*1b3f0*/  IMAD.MOV.U32 R89, RZ, RZ, 0x40000040 ;  /* 0x40000040ff597424 */ /* 0x000fe200078e00ff */
[----:B------:R-:W-:Y:S01]  /*1b400*/  WARPGROUP.ARRIVE ;  /* 0x00000000000079c5 */ /* 0x000fe20000000000 */
[----:B------:R-:W-:-:S03]  /*1b410*/  FMUL.FTZ R93, R92, R10 ;  /* 0x0000000a5c5d7220 */ /* 0x000fc60000410000 */
[----:B------:R-:W-:Y:S01]  /*1b420*/  R2UR UR7, R89 ;  /* 0x00000000590772ca */ /* 0x000fe200000e0000 */
[-CC-:B------:R-:W-:Y:S01]  /*1b430*/  FFMA.FTZ R199, R134, R10.reuse, -R93.reuse ;  /* 0x0000000a86c77223 */ /* 0x180fe2000001085d */
[----:B-1----:R-:W-:Y:S01]  /*1b440*/  FADD.FTZ R88, -R92, R4 ;  /* 0x000000045c587221 */ /* 0x002fe20000010100 */
[----:B------:R-:W2:Y:S01]  /*1b450*/  LDL R134, [R1+0x4] ;  /* 0x0000040001867983 */ /* 0x000ea20000100800 */
[----:B------:R1:W-:Y:S01]  /*1b460*/  MUFU.EX2 R4, R11 ;  /* 0x0000000b00047308 */ /* 0x0003e20000000800 */
[----:B------:R-:W-:Y:S02]  /*1b470*/  IMAD.MOV.U32 R89, RZ, RZ, 0x40000040 ;  /* 0x40000040ff597424 */ /* 0x000fe400078e00ff */
[-CC-:B------:R-:W-:Y:S01]  /*1b480*/  FFMA.FTZ R177, R170, R10.reuse, -R93.reuse ;  /* 0x0000000aaab17223 */ /* 0x180fe2000001085d */
[-CC-:B------:R-:W-:Y:S01]  /*1b490*/  FFMA.FTZ R116, R171, R10.reuse, -R93.reuse ;  /* 0x0000000aab747223 */ /* 0x180fe2000001085d */
[-CC-:B------:R-:W-:Y:S01]  /*1b4a0*/  FFMA.FTZ R179, R174, R10.reuse, -R93.reuse ;  /* 0x0000000aaeb37223 */ /* 0x180fe2000001085d */
[-CC-:B------:R-:W-:Y:S01]  /*1b4b0*/  FFMA.FTZ R117, R175, R10.reuse, -R93.reuse ;  /* 0x0000000aaf757223 */ /* 0x180fe2000001085d */
[-CC-:B------:R-:W-:Y:S01]  /*1b4c0*/  FFMA.FTZ R181, R162, R10.reuse, -R93.reuse ;  /* 0x0000000aa2b57223 */ /* 0x180fe2000001085d */
[-C--:B------:R-:W-:Y:S01]  /*1b4d0*/  FFMA.FTZ R125, R163, R10.reuse, -R93 ;  /* 0x0000000aa37d7223 */ /* 0x080fe2000001085d */
[----:B------:R-:W-:Y:S01]  /*1b4e0*/  MUFU.EX2 R177, R177 ;  /* 0x000000b100b17308 */ /* 0x000fe20000000800 */
[----:B-1----:R-:W-:Y:S01]  /*1b4f0*/  FMUL.FTZ R11, R88, R10 ;  /* 0x0000000a580b7220 */ /* 0x002fe20000410000 */
[----:B------:R-:W-:-:S02]  /*1b500*/  VIADD R88, R8, 0x480 ;  /* 0x0000048008587836 */ /* 0x000fc40000000000 */
[-CC-:B------:R-:W-:Y:S01]  /*1b510*/  FFMA.FTZ R137, R139, R10.reuse, -R93.reuse ;  /* 0x0000000a8b897223 */ /* 0x180fe2000001085d */
[-CC-:B------:R-:W-:Y:S01]  /*1b520*/  FFMA.FTZ R183, R166, R10.reuse, -R93.reuse ;  /* 0x0000000aa6b77223 */ /* 0x180fe2000001085d */
[-CC-:B------:R-:W-:Y:S01]  /*1b530*/  FFMA.FTZ R141, R167, R10.reuse, -R93.reuse ;  /* 0x0000000aa78d7223 */ /* 0x180fe2000001085d */
[-CC-:B------:R-:W-:Y:S01]  /*1b540*/  FFMA.FTZ R201, R122, R10.reuse, -R93.reuse ;  /* 0x0000000a7ac97223 */ /* 0x180fe2000001085d */
[----:B------:R-:W-:Y:S01]  /*1b550*/  R2UR UR6, R88 ;  /* 0x00000000580672ca */ /* 0x000fe200000e0000 */
[----:B------:R-:W-:Y:S01]  /*1b560*/  VIADD R88, R8, 0x500 ;  /* 0x0000050008587836 */ /* 0x000fe20000000000 */
[----:B------:R-:W1:Y:S01]  /*1b570*/  MUFU.EX2 R11, R11 ;  /* 0x0000000b000b7308 */ /* 0x000e620000000800 */
        /* <DEDUP_REMOVED lines=10> */
[----:B------:R-:W-:Y:S01]  /*1b620*/  HGMMA.64x128x16.F32.BF16 R24, R212, gdesc[UR4].tnspB, R24, gsb0 ;  /* 0x41e00004d4187df0 */ /* 0x000fe20008001818 */
[----:B------:R-:W-:Y:S01]  /*1b630*/  R2UR UR6, R88 ;  /* 0x00000000580672ca */ /* 0x000fe200000e0000 */
[-CC-:B------:R-:W-:Y:S01]  /*1b640*/  FFMA.FTZ R209, R106, R10.reuse, -R93.reuse ;  /* 0x0000000a6ad17223 */ /* 0x180fe2000001085d */
[----:B------:R-:W-:Y:S01]  /*1b650*/  R2UR UR7, R89 ;  /* 0x00000000590772ca */ /* 0x000fe200000e0000 */
[----:B------:R-:W-:Y:S01]  /*1b660*/  FFMA.FTZ R193, R138, R10, -R93 ;  /* 0x0000000a8ac17223 */ /* 0x000fe2000001085d */
[----:B------:R-:W4:Y:S01]  /*1b670*/  MUFU.EX2 R179, R179 ;  /* 0x000000b300b37308 */ /* 0x000f220000000800 */
[----:B0-----:R-:W-:Y:S01]  /*1b680*/  FFMA.FTZ R131, R5, R14, R176 ;  /* 0x0000000e05837223 */ /* 0x001fe200000100b0 */
[----:B-1----:R-:W-:Y:S01]  /*1b690*/  FFMA.FTZ R139, R11, R0, R177 ;  /* 0x000000000b8b7223 */ /* 0x002fe200000100b1 */
[----:B------:R-:W-:Y:S01]  /*1b6a0*/  IADD3 R89, -R224, 0xb, RZ ;  /* 0x0000000be0597810 */ /* 0x000fe20007ffe1ff */
[-CC-:B------:R-:W-:Y:S01]  /*1b6b0*/  FFMA.FTZ R195, R142, R10.reuse, -R93.reuse ;  /* 0x0000000a8ec37223 */ /* 0x180fe2000001085d */
[-CC-:B------:R-:W-:Y:S01]  /*1b6c0*/  FFMA.FTZ R211, R110, R10.reuse, -R93.reuse ;  /* 0x0000000a6ed37223 */ /* 0x180fe2000001085d */
[-CC-:B------:R-:W-:Y:S01]  /*1b6d0*/  FFMA.FTZ R197, R130, R10.reuse, -R93.reuse ;  /* 0x0000000a82c57223 */ /* 0x180fe2000001085d */
[-C--:B------:R-:W-:Y:S01]  /*1b6e0*/  FFMA.FTZ R135, R135, R10.reuse, -R93 ;  /* 0x0000000a87877223 */ /* 0x080fe2000001085d */
[----:B------:R-:W0:Y:S01]  /*1b6f0*/  MUFU.EX2 R117, R117 ;  /* 0x0000007500757308 */ /* 0x000e220000000800 */
[----:B------:R-:W-:Y:S01]  /*1b700*/  FADD.FTZ R131, R6, R131 ;  /* 0x0000008306837221 */ /* 0x000fe20000010000 */
[----:B---3--:R-:W-:Y:S01]  /*1b710*/  FADD.FTZ R14, R116, R139 ;  /* 0x0000008b740e7221 */ /* 0x008fe20000010000 */
[----:B------:R-:W-:Y:S01]  /*1b720*/  FFMA.FTZ R138, R143, R10, -R93 ;  /* 0x0000000a8f8a7223 */ /* 0x000fe2000001085d */
[----:B------:R-:W-:-:S04]  /*1b730*/  @!P1 IMAD R88, R222, 0x8, R2 ;  /* 0x00000008de589824 */ /* 0x000fc800078e0202 */
[----:B------:R-:W1:Y:S01]  /*1b740*/  MUFU.EX2 R181, R181 ;  /* 0x000000b500b57308 */ /* 0x000e620000000800 */
[----:B------:R-:W-:Y:S01]  /*1b750*/  FADD.FTZ R122, R178, R131 ;  /* 0x00000083b27a7221 */ /* 0x000fe20000010000 */
[----:B----4-:R-:W-:Y:S01]  /*1b760*/  FADD.FTZ R14, R179, R14 ;  /* 0x0000000eb30e7221 */ /* 0x010fe20000010000 */
[----:B------:R-:W-:-:S05]  /*1b770*/  @!P1 VIADD R88, R88, 0x34840 ;  /* 0x0003484058589836 */ /* 0x000fca0000000000 */
[----:B------:R-:W3:Y:S01]  /*1b780*/  MUFU.EX2 R125, R125 ;  /* 0x0000007d007d7308 */ /* 0x000ee20000000800 */
[----:B0-----:R-:W-:-:S07]  /*1b790*/  FADD.FTZ R14, R117, R14 ;  /* 0x0000000e750e7221 */ /* 0x001fce0000010000 */
[----:B------:R-:W0:Y:S08]  /*1b7a0*/  MUFU.EX2 R183, R183 ;  /* 0x000000b700b77308 */ /* 0x000e300000000800 */
        /* <DEDUP_REMOVED lines=12> */
[----:B------:R-:W-:Y:S01]  /*1b870*/  MUFU.EX2 R208, R208 ;  /* 0x000000d000d07308 */ /* 0x000fe20000000800 */
[----:B------:R-:W-:-:S02]  /*1b880*/  WARPGROUP.DEPBAR.LE gsb0, 0x0 ;  /* 0x00008000000079c5 */ /* 0x000fc40000010000 */
[----:B------:R-:W-:-:S05]  /*1b890*/  WARPGROUP.ARRIVE ;  /* 0x00000000000079c5 */ /* 0x000fca0000000000 */
[----:B------:R-:W5:Y:S01]  /*1b8a0*/  MUFU.EX2 R193, R193 ;  /* 0x000000c100c17308 */ /* 0x000f620000000800 */
[----:B------:R-:W-:Y:S01]  /*1b8b0*/  HGMMA.64x128x16.F32.BF16 R24, R216, gdesc[UR4].tnspB, R24, gsb0 ;  /* 0x41e00004d8187df0 */ /* 0x000fe20008001818 */
[----:B-1----:R-:W-:-:S06]  /*1b8c0*/  FADD.FTZ R14, R181, R14 ;  /* 0x0000000eb50e7221 */ /* 0x002fcc0000010000 */
[----:B------:R-:W1:Y:S08]  /*1b8d0*/  MUFU.EX2 R195, R195 ;  /* 0x000000c300c37308 */ /* 0x000e700000000800 */
[----:B------:R-:W1:Y:S08]  /*1b8e0*/  MUFU.EX2 R138, R138 ;  /* 0x0000008a008a7308 */ /* 0x000e700000000800 */
[----:B------:R-:W1:Y:S01]  /*1b8f0*/  MUFU.EX2 R197, R197 ;  /* 0x000000c500c57308 */ /* 0x000e620000000800 */
[----:B------:R-:W-:Y:S01]  /*1b900*/  @!P1 IMAD R0, R7, 0x8, R2 ;  /* 0x0000000807009824 */ /* 0x000fe200078e0202 */
[----:B------:R-:W-:-:S02]  /*1b910*/  F2FP.BF16.F32.PACK_AB R178, R13, R178 ;  /* 0x000000b20db2723e */ /* 0x000fc400000010ff */
[----:B------:R-:W-:Y:S01]  /*1b920*/  @!P1 PRMT R130, RZ, 0x654, R88 ;  /* 0x00000654ff829816 */ /* 0x000fe20000000058 */
[----:B------:R-:W-:-:S03]  /*1b930*/  @!P1 VIADD R0, R0, 0x34860 ;  /* 0x0003486000009836 */ /* 0x000fc60000000000 */
[----:B------:R-:W1:Y:S01]  /*1b940*/  MUFU.EX2 R88, R135 ;  /* 0x0000008700587308 */ /* 0x000e620000000800 */
[-CC-:B------:R-:W-:Y:S01]  /*1b950*/  FFMA.FTZ R123, R123, R10.reuse, -R93.reuse ;  /* 0x0000000a7b7b7223 */ /* 0x180fe2000001085d */
[----:B------:R-:W-:Y:S01]  /*1b960*/  @!P1 PRMT R7, RZ, 0x654, R0 ;  /* 0x00000654ff079816 */ /* 0x000fe20000000000 */
[----:B------:R-:W-:-:S05]  /*1b970*/  FFMA.FTZ R203, R126, R10, -R93 ;  /* 0x0000000a7ecb7223 */ /* 0x000fca000001085d */
[----:B------:R-:W1:Y:S01]  /*1b980*/  MUFU.EX2 R201, R201 ;  /* 0x000000c900c97308 */ /* 0x000e620000000800 */
[----:B------:R-:W-:-:S07]  /*1b990*/  FFMA.FTZ R205, R114, R10, -R93 ;  /* 0x0000000a72cd7223 */ /* 0x000fce000001085d */
[----:B------:R-:W1:Y:S08]  /*1b9a0*/  MUFU.EX2 R0, R123 ;  /* 0x0000007b00007308 */ /* 0x000e700000000800 */
[----:B------:R-:W1:Y:S08]  /*1b9b0*/  MUFU.EX2 R203, R203 ;  /* 0x000000cb00cb7308 */ /* 0x000e700000000800 */
[----:B------:R-:W-:Y:S08]  /*1b9c0*/  MUFU.EX2 R104, R104 ;  /* 0x0000006800687308 */ /* 0x000ff00000000800 */
[----:B------:R-:W-:Y:S08]  /*1b9d0*/  MUFU.EX2 R210, R210 ;  /* 0x000000d200d27308 */ /* 0x000ff00000000800 */
[----:B------:R-:W-:Y:S08]  /*1b9e0*/  MUFU.EX2 R105, R105 ;  /* 0x0000006900697308 */ /* 0x000ff00000000800 */
[----:B------:R-:W-:Y:S08]  /*1b9f0*/  MUFU.EX2 R108, R108 ;  /* 0x0000006c006c7308 */ /* 0x000ff00000000800 */
[----:B------:R-:W-:Y:S01]  /*1ba00*/  MUFU.EX2 R109, R109 ;  /* 0x0000006d006d7308 */ /* 0x000fe20000000800 */
[----:B------:R-:W-:-:S02]  /*1ba10*/  WARPGROUP.DEPBAR.LE gsb0, 0x0 ;  /* 0x00008000000079c5 */ /* 0x000fc40000010000 */
[----:B------:R3:W-:Y:S06]  /*1ba20*/  BAR.ARV R89, 0x100 ;  /* 0x000400590000751d */ /* 0x0007ec0000002000 */
[----:B------:R-:W-:Y:S01]  /*1ba30*/  @!P1 SYNCS.ARRIVE.TRANS64.RED.A1T0 RZ, [R130+URZ], RZ ;  /* 0x000000ff82ff99a7 */ /* 0x000fe2000810043f */
[----:B---3--:R-:W-:-:S04]  /*1ba40*/  FADD.FTZ R89, R13, R122 ;  /* 0x0000007a0d597221 */ /* 0x008fc80000010000 */
[----:B------:R-:W-:Y:S01]  /*1ba50*/  FADD.FTZ R89, R180, R89 ;  /* 0x00000059b4597221 */ /* 0x000fe20000010000 */
[----:B------:R-:W-:Y:S01]  /*1ba60*/  FADD.FTZ R122, R125, R14 ;  /* 0x0000000e7d7a7221 */ /* 0x000fe20000010000 */
[----:B------:R3:W-:Y:S02]  /*1ba70*/  @!P1 SYNCS.ARRIVE.TRANS64.RED.A1T0 RZ, [R7+URZ], RZ ;  /* 0x000000ff07ff99a7 */ /* 0x0007e4000810043f */
[----:B------:R-:W-:Y:S01]  /*1ba80*/  FADD.FTZ R89, R12, R89 ;  /* 0x000000590c597221 */ /* 0x000fe20000010000 */
[----:B0-----:R-:W-:-:S03]  /*1ba90*/  FADD.FTZ R122, R183, R122 ;  /* 0x0000007ab77a7221 */ /* 0x001fc60000010000 */
[----:B------:R-:W-:Y:S01]  /*1baa0*/  FADD.FTZ R89, R182, R89 ;  /* 0x00000059b6597221 */ /* 0x000fe20000010000 */
[----:B------:R-:W-:Y:S01]  /*1bab0*/  FFMA.FTZ R14, R115, R10, -R93 ;  /* 0x0000000a730e7223 */ /* 0x000fe2000001085d */
[----:B----4-:R-:W-:Y:S02]  /*1bac0*/  FADD.FTZ R122, R141, R122 ;  /* 0x0000007a8d7a7221 */ /* 0x010fe40000010000 */
[----:B------:R-:W-:Y:S02]  /*1bad0*/  FADD.FTZ R115, R160, R89 ;  /* 0x00000059a0737221 */ /* 0x000fe40000010000 */
[----:B-----5:R-:W-:Y:S02]  /*1bae0*/  FADD.FTZ R122, R185, R122 ;  /* 0x0000007ab97a7221 */ /* 0x020fe40000010000 */
[----:B------:R-:W-:Y:S02]  /*1baf0*/  FADD.FTZ R115, R184, R115 ;  /* 0x00000073b8737221 */ /* 0x000fe40000010000 */
[----:B------:R-:W-:-:S02]  /*1bb00*/  FADD.FTZ R122, R129, R122 ;  /* 0x0000007a817a7221 */ /* 0x000fc40000010000 */
[----:B------:R-:W-:Y:S01]  /*1bb10*/  FADD.FTZ R115, R152, R115 ;  /* 0x0000007398737221 */ /* 0x000fe20000010000 */
[----:B------:R-:W-:-:S03]  /*1bb20*/  FFMA.FTZ R89, R119, R10, -R93 ;  /* 0x0000000a77597223 */ /* 0x000fc6000001085d */
        /* <DEDUP_REMOVED lines=17> */
[----:B-1----:R-:W-:Y:S01]  /*1bc40*/  FADD.FTZ R13, R195, R106 ;  /* 0x0000006ac30d7221 */ /* 0x002fe20000010000 */
[----:B------:R-:W-:Y:S02]  /*1bc50*/  F2FP.BF16.F32.PACK_AB R180, R12, R180 ;  /* 0x000000b40cb4723e */ /* 0x000fe400000010ff */
[----:B------:R-:W-:Y:S01]  /*1bc60*/  FADD.FTZ R115, R136, R115 ;  /* 0x0000007388737221 */ /* 0x000fe20000010000 */
[----:B------:R-:W-:-:S03]  /*1bc70*/  FADD.FTZ R12, R138, R13 ;  /* 0x0000000d8a0c7221 */ /* 0x000fc60000010000 */
[----:B------:R-:W-:Y:S01]  /*1bc80*/  FADD.FTZ R115, R196, R115 ;  /* 0x00000073c4737221 */ /* 0x000fe20000010000 */
[----:B------:R-:W-:Y:S01]  /*1bc90*/  FADD.FTZ R13, R197, R12 ;  /* 0x0000000cc50d7221 */ /* 0x000fe20000010000 */
[----:B---3--:R-:W-:Y:S02]  /*1bca0*/  FFMA.FTZ R7, R127, R10, -R93 ;  /* 0x0000000a7f077223 */ /* 0x008fe4000001085d */
[----:B------:R-:W-:Y:S01]  /*1bcb0*/  FADD.FTZ R115, R128, R115 ;  /* 0x0000007380737221 */ /* 0x000fe20000010000 */
[----:B------:R-:W-:-:S03]  /*1bcc0*/  FADD.FTZ R12, R8, R13 ;  /* 0x0000000d080c7221 */ /* 0x000fc60000010000 */
[----:B------:R-:W-:Y:S01]  /*1bcd0*/  FADD.FTZ R106, R198, R115 ;  /* 0x00000073c66a7221 */ /* 0x000fe20000010000 */
[----:B------:R-:W-:Y:S01]  /*1bce0*/  FADD.FTZ R13, R199, R12 ;  /* 0x0000000cc70d7221 */ /* 0x000fe20000010000 */
[----:B------:R-:W-:Y:S01]  /*1bcf0*/  F2FP.BF16.F32.PACK_AB R186, R15, R186 ;  /* 0x000000ba0fba723e */ /* 0x000fe200000010ff */
[----:B------:R-:W0:Y:S01]  /*1bd00*/  MUFU.EX2 R7, R7 ;  /* 0x0000000700077308 */ /* 0x000e220000000800 */
[----:B------:R-:W-:Y:S01]  /*1bd10*/  FADD.FTZ R15, R21, R106 ;  /* 0x0000006a150f7221 */ /* 0x000fe20000010000 */
[----:B------:R-:W-:Y:S01]  /*1bd20*/  FADD.FTZ R12, R88, R13 ;  /* 0x0000000d580c7221 */ /* 0x000fe20000010000 */
[----:B------:R-:W-:Y:S02]  /*1bd30*/  FFMA.FTZ R207, R118, R10, -R93 ;  /* 0x0000000a76cf7223 */ /* 0x000fe4000001085d */
[----:B------:R-:W-:Y:S01]  /*1bd40*/  FADD.FTZ R106, R200, R15 ;  /* 0x0000000fc86a7221 */ /* 0x000fe20000010000 */
[----:B------:R-:W-:Y:S02]  /*1bd50*/  FADD.FTZ R13, R201, R12 ;  /* 0x0000000cc90d7221 */ /* 0x000fe40000010000 */
[----:B------:R-:W1:Y:S01]  /*1bd60*/  MUFU.EX2 R205, R205 ;  /* 0x000000cd00cd7308 */ /* 0x000e620000000800 */
[----:B------:R-:W-:Y:S01]  /*1bd70*/  FADD.FTZ R15, R121, R106 ;  /* 0x0000006a790f7221 */ /* 0x000fe20000010000 */
[----:B------:R-:W-:-:S06]  /*1bd80*/  FADD.FTZ R12, R0, R13 ;  /* 0x0000000d000c7221 */ /* 0x000fcc0000010000 */
[----:B------:R-:W3:Y:S01]  /*1bd90*/  MUFU.EX2 R14, R14 ;  /* 0x0000000e000e7308 */ /* 0x000ee20000000800 */
[----:B------:R-:W-:Y:S01]  /*1bda0*/  FADD.FTZ R15, R202, R15 ;  /* 0x0000000fca0f7221 */ /* 0x000fe20000010000 */
[----:B------:R-:W-:-:S06]  /*1bdb0*/  FADD.FTZ R12, R203, R12 ;  /* 0x0000000ccb0c7221 */ /* 0x000fcc0000010000 */
[----:B------:R-:W4:Y:S01]  /*1bdc0*/  MUFU.EX2 R207, R207 ;  /* 0x000000cf00cf7308 */ /* 0x000f220000000800 */
[----:B------:R-:W-:Y:S01]  /*1bdd0*/  FADD.FTZ R15, R124, R15 ;  /* 0x0000000f7c0f7221 */ /* 0x000fe20000010000 */
[----:B0-----:R-:W-:Y:S01]  /*1bde0*/  FADD.FTZ R12, R7, R12 ;  /* 0x0000000c070c7221 */ /* 0x001fe20000010000 */
[----:B------:R-:W-:-:S05]  /*1bdf0*/  FFMA.FTZ R107, R107, R10, -R93 ;  /* 0x0000000a6b6b7223 */ /* 0x000fca000001085d */
[----:B------:R-:W0:Y:S01]  /*1be00*/  MUFU.EX2 R89, R89 ;  /* 0x0000005900597308 */ /* 0x000e220000000800 */
[----:B------:R-:W-:Y:S01]  /*1be10*/  FADD.FTZ R15, R204, R15 ;  /* 0x0000000fcc0f7221 */ /* 0x000fe20000010000 */
[----:B-1----:R-:W-:Y:S01]  /*1be20*/  FADD.FTZ R13, R205, R12 ;  /* 0x0000000ccd0d7221 */ /* 0x002fe20000010000 */
[----:B------:R-:W-:-:S05]  /*1be30*/  F2FP.BF16.F32.PACK_AB R176, R6, R176 ;  /* 0x000000b006b0723e */ /* 0x000fca00000010ff */
[----:B------:R-:W1:Y:S01]  /*1be40*/  MUFU.EX2 R209, R209 ;  /* 0x000000d100d17308 */ /* 0x000e620000000800 */
[----:B------:R-:W-:Y:S01]  /*1be50*/  FADD.FTZ R15, R120, R15 ;  /* 0x0000000f780f7221 */ /* 0x000fe20000010000 */
[----:B---3--:R-:W-:Y:S01]  /*1be60*/  FADD.FTZ R12, R14, R13 ;  /* 0x0000000d0e0c7221 */ /* 0x008fe20000010000 */
[----:B------:R-:W-:-:S05]  /*1be70*/  FFMA.FTZ R111, R111, R10, -R93 ;  /* 0x0000000a6f6f7223 */ /* 0x000fca000001085d */
[----:B------:R-:W3:Y:S01]  /*1be80*/  MUFU.EX2 R6, R107 ;  /* 0x0000006b00067308 */ /* 0x000ee20000000800 */
[----:B------:R-:W-:Y:S01]  /*1be90*/  FADD.FTZ R15, R206, R15 ;  /* 0x0000000fce0f7221 */ /* 0x000fe20000010000 */
[----:B----4-:R-:W-:Y:S01]  /*1bea0*/  FADD.FTZ R12, R207, R12 ;  /* 0x0000000ccf0c7221 */ /* 0x010fe20000010000 */
[----:B------:R-:W-:-:S05]  /*1beb0*/  FFMA.FTZ R98, R98, R10, -R93 ;  /* 0x0000000a62627223 */ /* 0x000fca000001085d */
[----:B------:R-:W4:Y:S01]  /*1bec0*/  MUFU.EX2 R211, R211 ;  /* 0x000000d300d37308 */ /* 0x000f220000000800 */
[----:B------:R-:W-:Y:S01]  /*1bed0*/  FADD.FTZ R15, R112, R15 ;  /* 0x0000000f700f7221 */ /* 0x000fe20000010000 */
[----:B0-----:R-:W-:Y:S01]  /*1bee0*/  FADD.FTZ R12, R89, R12 ;  /* 0x0000000c590c7221 */ /* 0x001fe20000010000 */
[----:B------:R-:W-:-:S05]  /*1bef0*/  FFMA.FTZ R99, R99, R10, -R93 ;  /* 0x0000000a63637223 */ /* 0x000fca000001085d */
[----:B------:R-:W0:Y:S01]  /*1bf00*/  MUFU.EX2 R111, R111 ;  /* 0x0000006f006f7308 */ /* 0x000e220000000800 */
[----:B------:R-:W-:Y:S01]  /*1bf10*/  FADD.FTZ R15, R208, R15 ;  /* 0x0000000fd00f7221 */ /* 0x000fe20000010000 */
[----:B-1----:R-:W-:Y:S01]  /*1bf20*/  FADD.FTZ R13, R209, R12 ;  /* 0x0000000cd10d7221 */ /* 0x002fe20000010000 */
[----:B------:R-:W-:Y:S01]  /*1bf30*/  FFMA.FTZ R102, R102, R10, -R93 ;  /* 0x0000000a66667223 */ /* 0x000fe2000001085d */
[----:B------:R-:W-:-:S04]  /*1bf40*/  F2FP.BF16.F32.PACK_AB R201, R0, R201 ;  /* 0x000000c900c9723e */ /* 0x000fc800000010ff */
[----:B------:R-:W1:Y:S01]  /*1bf50*/  MUFU.EX2 R98, R98 ;  /* 0x0000006200627308 */ /* 0x000e620000000800 */
[----:B------:R-:W-:Y:S01]  /*1bf60*/  FADD.FTZ R15, R104, R15 ;  /* 0x0000000f680f7221 */ /* 0x000fe20000010000 */
[----:B---3--:R-:W-:Y:S01]  /*1bf70*/  FADD.FTZ R0, R6, R13 ;  /* 0x0000000d06007221 */ /* 0x008fe20000010000 */
[----:B------:R-:W-:Y:S01]  /*1bf80*/  FFMA.FTZ R103, R103, R10, -R93 ;  /* 0x0000000a67677223 */ /* 0x000fe2000001085d */
[----:B------:R-:W-:-:S04]  /*1bf90*/  F2FP.BF16.F32.PACK_AB R197, R8, R197 ;  /* 0x000000c508c5723e */ /* 0x000fc800000010ff */
[----:B------:R-:W3:Y:S01]  /*1bfa0*/  MUFU.EX2 R99, R99 ;  /* 0x0000006300637308 */ /* 0x000ee20000000800 */
[----:B------:R-:W-:Y:S01]  /*1bfb0*/  FADD.FTZ R8, R210, R15 ;  /* 0x0000000fd2087221 */ /* 0x000fe20000010000 */
[----:B----4-:R-:W-:Y:S01]  /*1bfc0*/  FADD.FTZ R0, R211, R0 ;  /* 0x00000000d3007221 */ /* 0x010fe20000010000 */
[----:B------:R-:W-:Y:S01]  /*1bfd0*/  FFMA.FTZ R90, R90, R10, -R93 ;  /* 0x0000000a5a5a7223 */ /* 0x000fe2000001085d */
[----:B------:R-:W-:-:S04]  /*1bfe0*/  F2FP.BF16.F32.PACK_AB R203, R7, R203 ;  /* 0x000000cb07cb723e */ /* 0x000fc800000010ff */
[----:B------:R-:W4:Y:S01]  /*1bff0*/  MUFU.EX2 R102, R102 ;  /* 0x0000006600667308 */ /* 0x000f220000000800 */
[----:B------:R-:W-:Y:S01]  /*1c000*/  FADD.FTZ R7, R105, R8 ;  /* 0x0000000869077221 */ /* 0x000fe20000010000 */
[----:B0-----:R-:W-:Y:S01]  /*1c010*/  FADD.FTZ R13, R111, R0 ;  /* 0x000000006f0d7221 */ /* 0x001fe20000010000 */
[----:B------:R-:W-:-:S05]  /*1c020*/  FFMA.FTZ R91, R91, R10, -R93 ;  /* 0x0000000a5b5b7223 */ /* 0x000fca000001085d */
[----:B------:R-:W0:Y:S01]  /*1c030*/  MUFU.EX2 R103, R103 ;  /* 0x0000006700677308 */ /* 0x000e220000000800 */
[----:B------:R-:W-:Y:S01]  /*1c040*/  FADD.FTZ R0, R96, R7 ;  /* 0x0000000760007221 */ /* 0x000fe20000010000 */
[----:B-1----:R-:W-:Y:S01]  /*1c050*/  FADD.FTZ R8, R98, R13 ;  /* 0x0000000d62087221 */ /* 0x002fe20000010000 */
[----:B------:R-:W-:-:S05]  /*1c060*/  FFMA.FTZ R94, R94, R10, -R93 ;  /* 0x0000000a5e5e7223 */ /* 0x000fca000001085d */
[----:B------:R-:W1:Y:S01]  /*1c070*/  MUFU.EX2 R90, R90 ;  /* 0x0000005a005a7308 */ /* 0x000e620000000800 */
[----:B------:R-:W-:Y:S01]  /*1c080*/  FADD.FTZ R7, R97, R0 ;  /* 0x0000000061077221 */ /* 0x000fe20000010000 */
[----:B---3--:R-:W-:Y:S01]  /*1c090*/  FADD.FTZ R13, R99, R8 ;  /* 0x00000008630d7221 */ /* 0x008fe20000010000 */
[----:B------:R-:W-:Y:S01]  /*1c0a0*/  FFMA.FTZ R93, R95, R10, -R93 ;  /* 0x0000000a5f5d7223 */ /* 0x000fe2000001085d */
[----:B------:R-:W-:-:S04]  /*1c0b0*/  F2FP.BF16.F32.PACK_AB R209, R6, R209 ;  /* 0x000000d106d1723e */ /* 0x000fc800000010ff */
[----:B------:R-:W3:Y:S01]  /*1c0c0*/  MUFU.EX2 R91, R91 ;  /* 0x0000005b005b7308 */ /* 0x000ee20000000800 */
[----:B------:R-:W-:Y:S01]  /*1c0d0*/  FADD.FTZ R0, R100, R7 ;  /* 0x0000000764007221 */ /* 0x000fe20000010000 */
[----:B----4-:R-:W-:-:S06]  /*1c0e0*/  FADD.FTZ R6, R102, R13 ;  /* 0x0000000d66067221 */ /* 0x010fcc0000010000 */
[----:B------:R-:W4:Y:S01]  /*1c0f0*/  MUFU.EX2 R94, R94 ;  /* 0x0000005e005e7308 */ /* 0x000f220000000800 */
[----:B------:R-:W-:Y:S01]  /*1c100*/  FADD.FTZ R7, R101, R0 ;  /* 0x0000000065077221 */ /* 0x000fe20000010000 */
[----:B0-----:R-:W-:Y:S01]  /*1c110*/  FADD.FTZ R13, R103, R6 ;  /* 0x00000006670d7221 */ /* 0x001fe20000010000 */
[----:B--2---:R-:W-:-:S05]  /*1c120*/  ISETP.GT.AND P2, PT, R3, R134, PT ;  /* 0x000000860300720c */ /* 0x004fca0003f44270 */
[----:B------:R-:W0:Y:S01]  /*1c130*/  MUFU.EX2 R93, R93 ;  /* 0x0000005d005d7308 */ /* 0x000e220000000800 */
[----:B------:R-:W-:Y:S01]  /*1c140*/  FADD.FTZ R0, R108, R7 ;  /* 0x000000076c007221 */ /* 0x000fe20000010000 */
[----:B-1----:R-:W-:-:S03]  /*1c150*/  FADD.FTZ R13, R90, R13 ;  /* 0x0000000d5a0d7221 */ /* 0x002fc60000010000 */
[----:B------:R-:W-:Y:S01]  /*1c160*/  FADD.FTZ R0, R109, R0 ;  /* 0x000000006d007221 */ /* 0x000fe20000010000 */
[----:B---3--:R-:W-:-:S03]  /*1c170*/  FADD.FTZ R13, R91, R13 ;  /* 0x0000000d5b0d7221 */ /* 0x008fc60000010000 */
[----:B------:R-:W-:Y:S01]  /*1c180*/  FADD.FTZ R7, R113, R0 ;  /* 0x0000000071077221 */ /* 0x000fe20000010000 */
[----:B----4-:R-:W-:Y:S01]  /*1c190*/  FADD.FTZ R13, R94, R13 ;  /* 0x0000000d5e0d7221 */ /* 0x010fe20000010000 */
[----:B------:R-:W-:Y:S01]  /*1c1a0*/  F2FP.BF16.F32.PACK_AB R205, R14, R205 ;  /* 0x000000cd0ecd723e */ /* 0x000fe200000010ff */
[----:B------:R-:W-:Y:S01]  /*1c1b0*/  FMUL.FTZ R24, R24, R5 ;  /* 0x0000000518187220 */ /* 0x000fe20000410000 */
[C---:B------:R-:W-:Y:S01]  /*1c1c0*/  FADD.FTZ R14, R4.reuse, R7 ;  /* 0x00000007040e7221 */ /* 0x040fe20000010000 */
[----:B------:R-:W-:Y:S01]  /*1c1d0*/  F2FP.BF16.F32.PACK_AB R218, R4, R113 ;  /* 0x0000007104da723e */ /* 0x000fe200000010ff */
        /* <DEDUP_REMOVED lines=31> */
[----:B------:R-:W-:Y:S01]  /*1c3d0*/  F2FP.BF16.F32.PACK_AB R177, R116, R177 ;  /* 0x000000b174b1723e */ /* 0x000fe200000010ff */
[----:B0-----:R-:W-:Y:S01]  /*1c3e0*/  FADD.FTZ R0, R93, R13 ;  /* 0x0000000d5d007221 */ /* 0x001fe20000010000 */
[----:B------:R-:W-:Y:S01]  /*1c3f0*/  F2FP.BF16.F32.PACK_AB R179, R117, R179 ;  /* 0x000000b375b3723e */ /* 0x000fe200000010ff */
[----:B------:R-:W-:Y:S01]  /*1c400*/  VIADD R3, R3, 0xffffffff ;  /* 0xffffffff03037836 */ /* 0x000fe20000000000 */
[----:B------:R-:W-:Y:S01]  /*1c410*/  F2FP.BF16.F32.PACK_AB R181, R125, R181 ;  /* 0x000000b57db5723e */ /* 0x000fe200000010ff */
[-C--:B------:R-:W-:Y:S01]  /*1c420*/  FMUL.FTZ R26, R26, R11.reuse ;  /* 0x0000000b1a1a7220 */ /* 0x080fe20000410000 */
[----:B------:R-:W-:Y:S01]  /*1c430*/  F2FP.BF16.F32.PACK_AB R182, R160, R182 ;  /* 0x000000b6a0b6723e */ /* 0x000fe200000010ff */
[----:B------:R-:W-:Y:S01]  /*1c440*/  FMUL.FTZ R27, R27, R11 ;  /* 0x0000000b1b1b7220 */ /* 0x000fe20000410000 */
[----:B------:R-:W-:Y:S01]  /*1c450*/  F2FP.BF16.F32.PACK_AB R183, R141, R183 ;  /* 0x000000b78db7723e */ /* 0x000fe200000010ff */
[-C--:B------:R-:W-:Y:S01]  /*1c460*/  FMUL.FTZ R30, R30, R11.reuse ;  /* 0x0000000b1e1e7220 */ /* 0x080fe20000410000 */
[----:B------:R-:W-:Y:S01]  /*1c470*/  F2FP.BF16.F32.PACK_AB R184, R152, R184 ;  /* 0x000000b898b8723e */ /* 0x000fe200000010ff */
[----:B------:R-:W-:Y:S01]  /*1c480*/  FMUL.FTZ R31, R31, R11 ;  /* 0x0000000b1f1f7220 */ /* 0x000fe20000410000 */
[----:B------:R-:W-:Y:S01]  /*1c490*/  F2FP.BF16.F32.PACK_AB R185, R129, R185 ;  /* 0x000000b981b9723e */ /* 0x000fe200000010ff */
[----:B------:R-:W-:Y:S01]  /*1c4a0*/  FMUL.FTZ R34, R34, R11 ;  /* 0x0000000b22227220 */ /* 0x000fe20000410000 */
        /* <DEDUP_REMOVED lines=54> */
[----:B------:R-:W-:-:S02]  /*1c810*/  IMAD.MOV.U32 R6, RZ, RZ, R229 ;  /* 0x000000ffff067224 */ /* 0x000fc400078e00e5 */
[----:B------:R-:W-:Y:S02]  /*1c820*/  IMAD.MOV.U32 R7, RZ, RZ, R222 ;  /* 0x000000ffff077224 */ /* 0x000fe400078e00de */
[----:B------:R-:W-:Y:S02]  /*1c830*/  IMAD.MOV.U32 R4, RZ, RZ, R92 ;  /* 0x000000ffff047224 */ /* 0x000fe400078e005c */
[----:B------:R-:W-:Y:S01]  /*1c840*/  IMAD.MOV.U32 R5, RZ, RZ, R9 ;  /* 0x000000ffff057224 */ /* 0x000fe200078e0009 */
[----:B------:R-:W-:Y:S06]  /*1c850*/  @P2 BRA `(.L_x_6856) ;  /* 0xffffffa400542947 */ /* 0x000fec000383ffff */
.L_x_6846:
[----:B------:R-:W-:Y:S05]  /*1c860*/  WARPSYNC.ALL ;  /* 0x0000000000007948 */ /* 0x000fea0003800000 */
[----:B------:R-:W-:Y:S06]  /*1c870*/  BAR.ARV 0x8, 0x180 ;  /* 0x0206000000007b1d */ /* 0x000fec0000002000 */
[----:B------:R-:W-:Y:S05]  /*1c880*/  @!P0 BRA `(.L_x_6857) ;  /* 0x0000000000048947 */ /* 0x000fea0003800000 */
[----:B------:R-:W-:Y:S01]  /*1c890*/  BPT.TRAP 0x1 ;  /* 0x000000040000795c */ /* 0x000fe20000300000 */
.L_x_6857:
[----:B------:R-:W-:Y:S01]  /*1c8a0*/  IMAD R12, R222, 0x8, R2 ;  /* 0x00000008de0c7824 */ /* 0x000fe200078e0202 */
[----:B------:R-:W-:-:S04]  /*1c8b0*/  SHF.L.U32 R3, R229, 0x1f, RZ ;  /* 0x0000001fe5037819 */ /* 0x000fc800000006ff */
[----:B------:R0:W1:Y:S01]  /*1c8c0*/  SYNCS.PHASECHK.TRANS64.TRYWAIT P2, [R12+URZ+0x34850], R3 ;  /* 0x034850030c0075a7 */ /* 0x000062000804017f */
[----:B------:R-:W-:Y:S05]  /*1c8d0*/  @!P0 BRA `(.L_x_6858) ;  /* 0x0000000000048947 */ /* 0x000fea0003800000 */
[----:B------:R-:W-:Y:S01]  /*1c8e0*/  BPT.TRAP 0x1 ;  /* 0x000000040000795c */ /* 0x000fe20000300000 */
.L_x_6858:
[----:B------:R-:W-:-:S05]  /*1c8f0*/  VIADD R2, R2, 0x400 ;  /* 0x0000040002027836 */ /* 0x000fca0000000000 */
[----:B------:R-:W-:-:S04]  /*1c900*/  SHF.R.U32.HI R2, RZ, 0x4, R2 ;  /* 0x00000004ff027819 */ /* 0x000fc80000011602 */
[----:B------:R-:W-:-:S04]  /*1c910*/  LOP3.LUT R2, R2, 0x3fff, RZ, 0xc0, !PT ;  /* 0x00003fff02027812 */ /* 0x000fc800078ec0ff */
[----:B------:R-:W-:Y:S01]  /*1c920*/  LOP3.LUT R5, R2, 0x5800000, RZ, 0xfc, !PT ;  /* 0x0580000002057812 */ /* 0x000fe200078efcff */
[----:B-1----:R-:W-:Y:S06]  /*1c930*/  @P2 BRA `(.L_x_6859) ;  /* 0x0000000000082947 */ /* 0x002fec0003800000 */
[----:B------:R-:W1:Y:S02]  /*1c940*/  SYNCS.PHASECHK.TRANS64.TRYWAIT P0, [R12+URZ+0x34850], R3 ;  /* 0x034850030c0075a7 */ /* 0x000e64000800017f */
[----:B-1----:R-:W-:Y:S05]  /*1c950*/  @!P0 BRA `(.L_x_6860) ;  /* 0x000000c000888947 */ /* 0x002fea0003800000 */
.L_x_6859:
[----:B------:R-:W-:Y:S01]  /*1c960*/  IMAD R2, R222, 0xb00, R5 ;  /* 0x00000b00de027824 */ /* 0x000fe200078e0205 */
[----:B------:R-:W2:Y:S01]  /*1c970*/  LDL.LU R94, [R1+0x68] ;  /* 0x00006800015e7983 */ /* 0x000ea20000300800 */
[----:B01----:R-:W-:Y:S01]  /*1c980*/  IMAD.MOV.U32 R3, RZ, RZ, 0x40000040 ;  /* 0x40000040ff037424 */ /* 0x003fe200078e00ff */
[----:B------:R-:W-:Y:S05]  /*1c990*/  WARPSYNC.ALL ;  /* 0x0000000000007948 */ /* 0x000fea0003800000 */
[C---:B------:R-:W-:Y:S01]  /*1c9a0*/  R2UR UR6, R2.reuse ;  /* 0x00000000020672ca */ /* 0x040fe200000e0000 */
[----:B------:R-:W-:Y:S01]  /*1c9b0*/  WARPGROUP.ARRIVE ;  /* 0x00000000000079c5 */ /* 0x000fe20000000000 */
[----:B------:R-:W-:Y:S01]  /*1c9c0*/  R2UR UR7, R3 ;  /* 0x00000000030772ca */ /* 0x000fe200000e0000 */
[----:B------:R-:W-:-:S02]  /*1c9d0*/  VIADD R4, R2, 0x80 ;  /* 0x0000008002047836 */ /* 0x000fc40000000000 */
[----:B------:R-:W-:Y:S02]  /*1c9e0*/  IMAD.MOV.U32 R5, RZ, RZ, 0x40000040 ;  /* 0x40000040ff057424 */ /* 0x000fe400078e00ff */
[----:B------:R-:W-:Y:S02]  /*1c9f0*/  IMAD.MOV.U32 R3, RZ, RZ, 0x40000040 ;  /* 0x40000040ff037424 */ /* 0x000fe400078e00ff */
[----:B------:R-:W-:Y:S02]  /*1ca00*/  @!P1 VIADD R12, R12, 0x34860 ;  /* 0x000348600c0c9836 */ /* 0x000fe40000000000 */
[----:B------:R-:W-:Y:S02]  /*1ca10*/  IMAD.MOV.U32 R7, RZ, RZ, RZ ;  /* 0x000000ffff077224 */ /* 0x000fe400078e00ff */
[----:B------:R-:W-:Y:S01]  /*1ca20*/  VIADD R222, R222, 0x1 ;  /* 0x00000001dede7836 */ /* 0x000fe20000000000 */
[----:B------:R-:W-:Y:S01]  /*1ca30*/  @!P1 PRMT R12, RZ, 0x654, R12 ;  /* 0x00000654ff0c9816 */ /* 0x000fe2000000000c */
[----:B------:R-:W-:Y:S01]  /*1ca40*/  HGMMA.64x128x16.F32.BF16 R24, R176, gdesc[UR4].tnspB, R24, gsb0 ;  /* 0x41e00004b0187df0 */ /* 0x000fe20008001818 */
[----:B------:R-:W-:Y:S01]  /*1ca50*/  R2UR UR6, R4 ;  /* 0x00000000040672ca */ /* 0x000fe200000e0000 */
[----:B------:R-:W-:Y:S01]  /*1ca60*/  VIADD R4, R2, 0x100 ;  /* 0x0000010002047836 */ /* 0x000fe20000000000 */
[----:B------:R-:W-:Y:S01]  /*1ca70*/  R2UR UR7, R5 ;  /* 0x00000000050772ca */ /* 0x000fe200000e0000 */
[----:B------:R-:W-:Y:S01]  /*1ca80*/  IMAD.MOV.U32 R5, RZ, RZ, 0x40000040 ;  /* 0x40000040ff057424 */ /* 0x000fe200078e00ff */
[----:B------:R-:W-:-:S04]  /*1ca90*/  ISETP.NE.AND P2, PT, R222, 0x2, PT ;  /* 0x00000002de00780c */ /* 0x000fc80003f45270 */
[----:B------:R-:W-:Y:S01]  /*1caa0*/  SEL R222, R222, RZ, P2 ;  /* 0x000000ffdede7207 */ /* 0x000fe20001000000 */
[----:B------:R-:W-:Y:S02]  /*1cab0*/  WARPGROUP.DEPBAR.LE gsb0, 0x0 ;  /* 0x00008000000079c5 */ /* 0x000fe40000010000 */
[----:B------:R-:W-:-:S06]  /*1cac0*/  WARPGROUP.ARRIVE ;  /* 0x00000000000079c5 */ /* 0x000fcc0000000000 */
        /* <DEDUP_REMOVED lines=54> */
[----:B------:R-:W-:Y:S02]  /*1ce30*/  R2UR UR7, R5 ;  /* 0x00000000050772ca */ /* 0x000fe400000e0000 */
[----:B------:R-:W0:Y:S02]  /*1ce40*/  SHFL.BFLY PT, R5, R0, 0x2, 0x1f ;  /* 0x0c401f0000057f89 */ /* 0x000e2400000e0000 */
[----:B0-----:R-:W-:Y:S01]  /*1ce50*/  FADD.FTZ R5, R5, R0 ;  /* 0x0000000005057221 */ /* 0x001fe20000010000 */
[----:B------:R-:W-:-:S04]  /*1ce60*/  SEL R0, RZ, 0x1, P2 ;  /* 0x00000001ff007807 */ /* 0x000fc80001000000 */
[----:B------:R-:W0:Y:S01]  /*1ce70*/  SHFL.BFLY PT, R4, R5, 0x1, 0x1f ;  /* 0x0c201f0005047f89 */ /* 0x000e2200000e0000 */
[----:B------:R-:W-:Y:S01]  /*1ce80*/  LOP3.LUT R229, R229, R0, RZ, 0x3c, !PT ;  /* 0x00000000e5e57212 */ /* 0x000fe200078e3cff */
[----:B------:R-:W-:Y:S02]  /*1ce90*/  IMAD.MOV.U32 R0, RZ, RZ, -0x800000 ;  /* 0xff800000ff007424 */ /* 0x000fe400078e00ff */
[----:B0-----:R-:W-:-:S05]  /*1cea0*/  FADD.FTZ R15, R5, R4 ;  /* 0x00000004050f7221 */ /* 0x001fca0000010000 */
[----:B------:R-:W-:-:S13]  /*1ceb0*/  FSETP.NE.FTZ.AND P3, PT, R15, RZ, PT ;  /* 0x000000ff0f00720b */ /* 0x000fda0003f75000 */
[----:B------:R-:W0:Y:S08]  /*1cec0*/  @P3 MUFU.LG2 R8, R15 ;  /* 0x0000000f00083308 */ /* 0x000e300000000c00 */
[----:B------:R-:W-:Y:S01]  /*1ced0*/  @P3 MUFU.RCP R7, R15 ;  /* 0x0000000f00073308 */ /* 0x000fe20000001000 */
[----:B0-----:R-:W-:Y:S01]  /*1cee0*/  @P3 FMUL.FTZ R11, R8, 0.69314718246459960938 ;  /* 0x3f317218080b3820 */ /* 0x001fe20000410000 */
[----:B------:R-:W-:-:S02]  /*1cef0*/  WARPGROUP.DEPBAR.LE gsb0, 0x0 ;  /* 0x00008000000079c5 */ /* 0x000fc40000010000 */
[----:B------:R-:W-:-:S06]  /*1cf00*/  WARPGROUP.ARRIVE ;  /* 0x00000000000079c5 */ /* 0x000fcc0000000000 */
[----:B------:R-:W-:Y:S01]  /*1cf10*/  HGMMA.64x128x16.F32.BF16 R24, R212, gdesc[UR4].tnspB, R24, gsb0 ;  /* 0x41e00004d4187df0 */ /* 0x000fe20008001818 */
[----:B------:R-:W-:Y:S02]  /*1cf20*/  R2UR UR6, R2 ;  /* 0x00000000020672ca */ /* 0x000fe400000e0000 */
[----:B------:R-:W-:Y:S02]  /*1cf30*/  R2UR UR7, R3 ;  /* 0x00000000030772ca */ /* 0x000fe400000e0000 */
[----:B------:R-:W0:Y:S02]  /*1cf40*/  SHFL.BFLY PT, R3, R14, 0x2, 0x1f ;  /* 0x0c401f000e037f89 */ /* 0x000e2400000e0000 */
[----:B0-----:R-:W-:-:S05]  /*1cf50*/  FADD.FTZ R3, R3, R14 ;  /* 0x0000000e03037221 */ /* 0x001fca0000010000 */
[----:B------:R-:W0:Y:S02]  /*1cf60*/  SHFL.BFLY PT, R2, R3, 0x1, 0x1f ;  /* 0x0c201f0003027f89 */ /* 0x000e2400000e0000 */
[----:B0-----:R-:W-:Y:S01]  /*1cf70*/  FADD.FTZ R13, R3, R2 ;  /* 0x00000002030d7221 */ /* 0x001fe20000010000 */
[----:B------:R-:W-:Y:S02]  /*1cf80*/  IMAD.MOV.U32 R2, RZ, RZ, RZ ;  /* 0x000000ffff027224 */ /* 0x000fe400078e00ff */
[----:B------:R-:W-:Y:S02]  /*1cf90*/  IMAD.MOV.U32 R3, RZ, RZ, -0x800000 ;  /* 0xff800000ff037424 */ /* 0x000fe400078e00ff */
[----:B------:R-:W-:-:S13]  /*1cfa0*/  FSETP.NE.FTZ.AND P0, PT, R13, RZ, PT ;  /* 0x000000ff0d00720b */ /* 0x000fda0003f15000 */
[----:B------:R-:W0:Y:S01]  /*1cfb0*/  @P0 MUFU.LG2 R6, R13 ;  /* 0x0000000d00060308 */ /* 0x000e220000000c00 */
[C---:B------:R-:W-:Y:S01]  /*1cfc0*/  @P0 FMUL.FTZ R4, R10.reuse, 0.69314718246459960938 ;  /* 0x3f3172180a040820 */ /* 0x040fe20000410000 */
[----:B------:R-:W-:-:S04]  /*1cfd0*/  @P3 FMUL.FTZ R10, R10, 0.69314718246459960938 ;  /* 0x3f3172180a0a3820 */ /* 0x000fc80000410000 */
[----:B------:R-:W-:Y:S02]  /*1cfe0*/  @P3 FFMA.FTZ R0, R10, R92, R11 ;  /* 0x0000005c0a003223 */ /* 0x000fe4000001000b */
[----:B------:R-:W1:Y:S01]  /*1cff0*/  @P0 MUFU.RCP R2, R13 ;  /* 0x0000000d00020308 */ /* 0x000e620000001000 */
[----:B0-----:R-:W-:-:S04]  /*1d000*/  @P0 FMUL.FTZ R5, R6, 0.69314718246459960938 ;  /* 0x3f31721806050820 */ /* 0x001fc80000410000 */
[----:B------:R-:W-:Y:S01]  /*1d010*/  @P0 FFMA.FTZ R3, R4, R9, R5 ;  /* 0x0000000904030223 */ /* 0x000fe20000010005 */
[----:B------:R-:W-:Y:S01]  /*1d020*/  PLOP3.LUT P0, PT, PT, PT, PT, 0x8, 0x0 ;  /* 0x000000000000781c */ /* 0x000fe20003f0e170 */
[----:B------:R-:W-:Y:S02]  /*1d030*/  WARPGROUP.DEPBAR.LE gsb0, 0x0 ;  /* 0x00008000000079c5 */ /* 0x000fe40000010000 */
[----:B------:R-:W-:-:S06]  /*1d040*/  WARPGROUP.ARRIVE ;  /* 0x00000000000079c5 */ /* 0x000fcc0000000000 */
[----:B------:R-:W-:Y:S03]  /*1d050*/  HGMMA.64x128x16.F32.BF16 R24, R216, gdesc[UR4].tnspB, R24, gsb0 ;  /* 0x41e00004d8187df0 */ /* 0x000fe60008001818 */
        /* <DEDUP_REMOVED lines=66> */
.L_x_6800:
[----:B------:R-:W-:Y:S05]  /*1d480*/  WARPSYNC.ALL ;  /* 0x0000000000007948 */ /* 0x000fea0003800000 */
        /* <DEDUP_REMOVED lines=10> */
[----:B------:R-:W-:-:S03]  /*1d530*/  ULDC UR4, c[0x0][0xad4] ;  /* 0x0002b50000047ab9 */ /* 0x000fc60000000800 */
[----:B------:R-:W3:Y:S01]  /*1d540*/  LDL.LU R96, [R1+0x60] ;  /* 0x0000600001607983 */ /* 0x000ee20000300800 */
[----:B------:R-:W4:Y:S03]  /*1d550*/  S2R R5, SR_SWINHI ;  /* 0x0000000000057919 */ /* 0x000f260000002f00 */
[----:B------:R-:W3:Y:S04]  /*1d560*/  LDL.LU R107, [R1+0x64] ;  /* 0x00006400016b7983 */ /* 0x000ee80000300800 */
[----:B------:R-:W3:Y:S01]  /*1d570*/  LDL R106, [R1+0x5c] ;  /* 0x00005c00016a7983 */ /* 0x000ee20000100800 */
[----:B------:R-:W-:Y:S02]  /*1d580*/  MOV R94, R2 ;  /* 0x00000002005e7202 */ /* 0x000fe40000000f00 */
[----:B----4-:R-:W-:-:S03]  /*1d590*/  MOV R95, R5 ;  /* 0x00000005005f7202 */ /* 0x010fc60000000f00 */
[----:B--2---:R-:W-:-:S03]  /*1d5a0*/  IMAD.WIDE R8, R4, 0x2, R94 ;  /* 0x0000000204087825 */ /* 0x004fc600078e025e */
[----:B------:R-:W-:-:S04]  /*1d5b0*/  IADD3 R105, P5, R8, 0x4060, RZ ;  /* 0x0000406008697810 */ /* 0x000fc80007fbe0ff */
[----:B------:R-:W-:-:S04]  /*1d5c0*/  LOP3.LUT R10, R105, 0x380, RZ, 0xc0, !PT ;  /* 0x00000380690a7812 */ /* 0x000fc800078ec0ff */
[----:B------:R-:W-:-:S04]  /*1d5d0*/  SHF.R.U64 R10, R10, 0x3, RZ ;  /* 0x000000030a0a7819 */ /* 0x000fc800000012ff */
[----:B------:R-:W-:Y:S02]  /*1d5e0*/  LOP3.LUT R26, R10, R105, RZ, 0x3c, !PT ;  /* 0x000000690a1a7212 */ /* 0x000fe400078e3cff */
[----:B------:R-:W2:Y:S01]  /*1d5f0*/  LDL R105, [R1+0x70] ;  /* 0x0000700001697983 */ /* 0x000ea20000100800 */
[C---:B------:R-:W-:Y:S02]  /*1d600*/  IADD3 R103, P4, R8.reuse, 0x4040, RZ ;  /* 0x0000404008677810 */ /* 0x040fe40007f9e0ff */
[----:B------:R-:W-:Y:S02]  /*1d610*/  IADD3 R97, P0, R8, 0x60, RZ ;  /* 0x0000006008617810 */ /* 0x000fe40007f1e0ff */
[----:B------:R-:W-:-:S03]  /*1d620*/  LOP3.LUT R6, R103, 0x380, RZ, 0xc0, !PT ;  /* 0x0000038067067812 */ /* 0x000fc600078ec0ff */
[--C-:B------:R-:W-:Y:S01]  /*1d630*/  IMAD.X R5, RZ, RZ, R9.reuse, P0 ;  /* 0x000000ffff057224 */ /* 0x100fe200000e0609 */
[----:B------:R-:W-:Y:S02]  /*1d640*/  SHF.R.U64 R6, R6, 0x3, RZ ;  /* 0x0000000306067819 */ /* 0x000fe400000012ff */
[----:B---3--:R-:W-:Y:S02]  /*1d650*/  ISETP.NE.AND P0, PT, R96, RZ, PT ;  /* 0x000000ff6000720c */ /* 0x008fe40003f05270 */
[----:B------:R-:W-:Y:S02]  /*1d660*/  IADD3 R101, P3, R8, 0x4020, RZ ;  /* 0x0000402008657810 */ /* 0x000fe40007f7e0ff */
[----:B------:R-:W-:Y:S02]  /*1d670*/  LOP3.LUT R24, R6, R103, RZ, 0x3c, !PT ;  /* 0x0000006706187212 */ /* 0x000fe400078e3cff */
[----:B------:R-:W-:Y:S01]  /*1d680*/  SEL R103, R96, UR4, P0 ;  /* 0x0000000460677c07 */ /* 0x000fe20008000000 */
[----:B------:R-:W-:Y:S05]  /*1d690*/  WARPSYNC.ALL ;  /* 0x0000000000007948 */ /* 0x000fea0003800000 */
[----:B------:R-:W-:Y:S01]  /*1d6a0*/  LOP3.LUT R4, R101, 0x380, RZ, 0xc0, !PT ;  /* 0x0000038065047812 */ /* 0x000fe200078ec0ff */
[----:B------:R-:W-:Y:S01]  /*1d6b0*/  IMAD.X R27, RZ, RZ, R9, P5 ;  /* 0x000000ffff1b7224 */ /* 0x000fe200028e0609 */
[----:B------:R-:W-:-:S02]  /*1d6c0*/  IADD3 R99, P2, R8, 0x4000, RZ ;  /* 0x0000400008637810 */ /* 0x000fc40007f5e0ff */
[C---:B------:R-:W-:Y:S02]  /*1d6d0*/  IADD3 R11, P1, R8.reuse, 0x20, RZ ;  /* 0x00000020080b7810 */ /* 0x040fe40007f3e0ff */
[----:B------:R-:W-:Y:S02]  /*1d6e0*/  LOP3.LUT R7, R8, 0x380, RZ, 0xc0, !PT ;  /* 0x0000038008077812 */ /* 0x000fe400078ec0ff */
[----:B------:R-:W-:Y:S01]  /*1d6f0*/  LOP3.LUT R10, R97, 0x380, RZ, 0xc0, !PT ;  /* 0x00000380610a7812 */ /* 0x000fe200078ec0ff */
[--C-:B------:R-:W-:Y:S01]  /*1d700*/  IMAD.X R25, RZ, RZ, R9.reuse, P4 ;  /* 0x000000ffff197224 */ /* 0x100fe200020e0609 */
[----:B------:R-:W-:Y:S01]  /*1d710*/  SHF.R.U64 R4, R4, 0x3, RZ ;  /* 0x0000000304047819 */ /* 0x000fe200000012ff */
[----:B------:R-:W-:Y:S01]  /*1d720*/  IMAD.X R29, RZ, RZ, R9, P3 ;  /* 0x000000ffff1d7224 */ /* 0x000fe200018e0609 */
[----:B------:R-:W-:Y:S01]  /*1d730*/  IADD3 R31, P5, R8, 0x40, RZ ;  /* 0x00000040081f7810 */ /* 0x000fe20007fbe0ff */
[----:B------:R-:W-:Y:S01]  /*1d740*/  ULDC.64 UR6, c[0x0][0xc08] ;  /* 0x0003020000067ab9 */ /* 0x000fe20000000a00 */
[----:B------:R-:W-:Y:S01]  /*1d750*/  LOP3.LUT R28, R4, R101, RZ, 0x3c, !PT ;  /* 0x00000065041c7212 */ /* 0x000fe200078e3cff */
[----:B------:R-:W-:Y:S01]  /*1d760*/  ULDC.64 UR4, c[0x0][0xc00] ;  /* 0x0003000000047ab9 */ /* 0x000fe20000000a00 */
[----:B------:R-:W-:-:S02]  /*1d770*/  LOP3.LUT R12, R99, 0x380, RZ, 0xc0, !PT ;  /* 0x00000380630c7812 */ /* 0x000fc400078ec0ff */
[----:B------:R-:W-:Y:S02]  /*1d780*/  LOP3.LUT R4, R11, 0x380, RZ, 0xc0, !PT ;  /* 0x000003800b047812 */ /* 0x000fe400078ec0ff */
[----:B------:R-:W-:Y:S02]  /*1d790*/  SHF.R.U64 R7, R7, 0x3, RZ ;  /* 0x0000000307077819 */ /* 0x000fe400000012ff */
[----:B------:R-:W-:Y:S02]  /*1d7a0*/  LOP3.LUT R6, R31, 0x380, RZ, 0xc0, !PT ;  /* 0x000003801f067812 */ /* 0x000fe400078ec0ff */
[----:B------:R-:W-:Y:S02]  /*1d7b0*/  SHF.R.U64 R12, R12, 0x3, RZ ;  /* 0x000000030c0c7819 */ /* 0x000fe400000012ff */
[----:B------:R-:W-:Y:S02]  /*1d7c0*/  SHF.R.U64 R4, R4, 0x3, RZ ;  /* 0x0000000304047819 */ /* 0x000fe400000012ff */
[----:B------:R-:W-:-:S02]  /*1d7d0*/  LOP3.LUT R8, R7, R8, RZ, 0x3c, !PT ;  /* 0x0000000807087212 */ /* 0x000fc400078e3cff */
[----:B------:R-:W-:Y:S02]  /*1d7e0*/  SHF.R.U64 R10, R10, 0x3, RZ ;  /* 0x000000030a0a7819 */ /* 0x000fe400000012ff */
[----:B------:R-:W-:Y:S01]  /*1d7f0*/  SHF.R.U64 R6, R6, 0x3, RZ ;  /* 0x0000000306067819 */ /* 0x000fe200000012ff */
[--C-:B------:R-:W-:Y:S01]  /*1d800*/  IMAD.X R7, RZ, RZ, R9.reuse, P5 ;  /* 0x000000ffff077224 */ /* 0x100fe200028e0609 */
[----:B------:R-:W-:Y:S01]  /*1d810*/  LOP3.LUT R14, R12, R99, RZ, 0x3c, !PT ;  /* 0x000000630c0e7212 */ /* 0x000fe200078e3cff */
[--C-:B------:R-:W-:Y:S01]  /*1d820*/  IMAD.X R15, RZ, RZ, R9.reuse, P2 ;  /* 0x000000ffff0f7224 */ /* 0x100fe200010e0609 */
[----:B------:R-:W-:Y:S01]  /*1d830*/  LOP3.LUT R12, R4, R11, RZ, 0x3c, !PT ;  /* 0x0000000b040c7212 */ /* 0x000fe200078e3cff */
[----:B------:R-:W-:Y:S01]  /*1d840*/  IMAD.X R13, RZ, RZ, R9, P1 ;  /* 0x000000ffff0d7224 */ /* 0x000fe200008e0609 */
[----:B------:R-:W-:Y:S02]  /*1d850*/  LOP3.LUT R4, R10, R97, RZ, 0x3c, !PT ;  /* 0x000000610a047212 */ /* 0x000fe400078e3cff */
[----:B------:R-:W-:-:S02]  /*1d860*/  LOP3.LUT R6, R6, R31, RZ, 0x3c, !PT ;  /* 0x0000001f06067212 */ /* 0x000fc400078e3cff */
[----:B------:R-:W-:Y:S02]  /*1d870*/  MOV R30, R8 ;  /* 0x00000008001e7202 */ /* 0x000fe40000000f00 */
[----:B------:R-:W-:Y:S02]  /*1d880*/  F2FP.BF16.F32.PACK_AB R8, R21, R20 ;  /* 0x000000141508723e */ /* 0x000fe400000010ff */
[----:B------:R-:W-:Y:S02]  /*1d890*/  F2FP.BF16.F32.PACK_AB R9, R91, R90 ;  /* 0x0000005a5b09723e */ /* 0x000fe400000010ff */
[----:B------:R-:W-:Y:S02]  /*1d8a0*/  F2FP.BF16.F32.PACK_AB R10, R89, R88 ;  /* 0x00000058590a723e */ /* 0x000fe400000010ff */
[----:B------:R-:W-:Y:S01]  /*1d8b0*/  F2FP.BF16.F32.PACK_AB R11, R93, R92 ;  /* 0x0000005c5d0b723e */ /* 0x000fe200000010ff */
[----:B------:R-:W-:Y:S01]  /*1d8c0*/  BAR.SYNC.DEFER_BLOCKING 0x1, 0x100 ;  /* 0x0044000000007b1d */ /* 0x000fe20000010000 */
[----:B------:R-:W-:-:S02]  /*1d8d0*/  MOV R97, R4 ;  /* 0x0000000400617202 */ /* 0x000fc40000000f00 */
[----:B------:R-:W-:Y:S02]  /*1d8e0*/  MOV R98, R6 ;  /* 0x0000000600627202 */ /* 0x000fe40000000f00 */
[----:B------:R-:W-:Y:S02]  /*1d8f0*/  MOV R99, R12 ;  /* 0x0000000c00637202 */ /* 0x000fe40000000f00 */
[----:B------:R-:W-:Y:S02]  /*1d900*/  F2FP.BF16.F32.PACK_AB R4, R33, R32 ;  /* 0x000000202104723e */ /* 0x000fe400000010ff */
[----:B------:R-:W-:Y:S02]  /*1d910*/  F2FP.BF16.F32.PACK_AB R5, R35, R34 ;  /* 0x000000222305723e */ /* 0x000fe400000010ff */
[----:B------:R-:W-:Y:S02]  /*1d920*/  F2FP.BF16.F32.PACK_AB R6, R37, R36 ;  /* 0x000000242506723e */ /* 0x000fe400000010ff */
[----:B------:R-:W-:-:S02]  /*1d930*/  F2FP.BF16.F32.PACK_AB R7, R39, R38 ;  /* 0x000000262707723e */ /* 0x000fc400000010ff */
[----:B------:R-:W-:Y:S02]  /*1d940*/  MOV R96, R14 ;  /* 0x0000000e00607202 */ /* 0x000fe40000000f00 */
[----:B------:R-:W-:Y:S02]  /*1d950*/  MOV R100, R26 ;  /* 0x0000001a00647202 */ /* 0x000fe40000000f00 */
[----:B------:R-:W-:Y:S02]  /*1d960*/  MOV R101, R24 ;  /* 0x0000001800657202 */ /* 0x000fe40000000f00 */
[----:B------:R-:W-:Y:S01]  /*1d970*/  F2FP.BF16.F32.PACK_AB R12, R49, R48 ;  /* 0x00000030310c723e */ /* 0x000fe200000010ff */
[----:B------:R3:W-:Y:S01]  /*1d980*/  STSM.16.M88.4 [R30], R8 ;  /* 0x000000081e007844 */ /* 0x0007e20000000200 */
[----:B------:R-:W-:Y:S02]  /*1d990*/  F2FP.BF16.F32.PACK_AB R13, R51, R50 ;  /* 0x00000032330d723e */ /* 0x000fe400000010ff */
[----:B------:R-:W-:-:S02]  /*1d9a0*/  F2FP.BF16.F32.PACK_AB R14, R53, R52 ;  /* 0x00000034350e723e */ /* 0x000fc400000010ff */
[----:B------:R-:W-:Y:S01]  /*1d9b0*/  F2FP.BF16.F32.PACK_AB R15, R55, R54 ;  /* 0x00000036370f723e */ /* 0x000fe200000010ff */
[----:B------:R4:W-:Y:S01]  /*1d9c0*/  STSM.16.M88.4 [R99], R4 ;  /* 0x0000000463007844 */ /* 0x0009e20000000200 */
[----:B------:R-:W-:Y:S02]  /*1d9d0*/  F2FP.BF16.F32.PACK_AB R24, R57, R56 ;  /* 0x000000383918723e */ /* 0x000fe400000010ff */
[----:B------:R-:W-:Y:S02]  /*1d9e0*/  F2FP.BF16.F32.PACK_AB R25, R59, R58 ;  /* 0x0000003a3b19723e */ /* 0x000fe400000010ff */
[----:B------:R-:W-:Y:S02]  /*1d9f0*/  F2FP.BF16.F32.PACK_AB R26, R61, R60 ;  /* 0x0000003c3d1a723e */ /* 0x000fe400000010ff */
[----:B------:R-:W-:Y:S02]  /*1da00*/  F2FP.BF16.F32.PACK_AB R27, R63, R62 ;  /* 0x0000003e3f1b723e */ /* 0x000fe400000010ff */
[----:B---3--:R-:W-:-:S02]  /*1da10*/  F2FP.BF16.F32.PACK_AB R8, R41, R40 ;  /* 0x000000282908723e */ /* 0x008fc400000010ff */
[----:B------:R-:W-:Y:S02]  /*1da20*/  F2FP.BF16.F32.PACK_AB R9, R43, R42 ;  /* 0x0000002a2b09723e */ /* 0x000fe400000010ff */
[----:B------:R-:W-:Y:S02]  /*1da30*/  F2FP.BF16.F32.PACK_AB R10, R45, R44 ;  /* 0x0000002c2d0a723e */ /* 0x000fe400000010ff */
[----:B------:R-:W-:Y:S02]  /*1da40*/  F2FP.BF16.F32.PACK_AB R11, R47, R46 ;  /* 0x0000002e2f0b723e */ /* 0x000fe400000010ff */
[----:B------:R-:W-:Y:S02]  /*1da50*/  MOV R102, R28 ;  /* 0x0000001c00667202 */ /* 0x000fe40000000f00 */
[----:B------:R-:W-:Y:S02]  /*1da60*/  F2FP.BF16.F32.PACK_AB R28, R65, R64 ;  /* 0x00000040411c723e */ /* 0x000fe400000010ff */
[----:B------:R-:W-:-:S02]  /*1da70*/  F2FP.BF16.F32.PACK_AB R29, R67, R66 ;  /* 0x00000042431d723e */ /* 0x000fc400000010ff */
[----:B------:R-:W-:Y:S02]  /*1da80*/  F2FP.BF16.F32.PACK_AB R30, R69, R68 ;  /* 0x00000044451e723e */ /* 0x000fe400000010ff */
[----:B------:R-:W-:Y:S01]  /*1da90*/  F2FP.BF16.F32.PACK_AB R31, R71, R70 ;  /* 0x00000046471f723e */ /* 0x000fe200000010ff */
[----:B------:R-:W-:Y:S01]  /*1daa0*/  STSM.16.M88.4 [R98], R8 ;  /* 0x0000000862007844 */ /* 0x000fe20000000200 */
[----:B----4-:R-:W-:Y:S02]  /*1dab0*/  F2FP.BF16.F32.PACK_AB R4, R73, R72 ;  /* 0x000000484904723e */ /* 0x010fe400000010ff */
[----:B------:R-:W-:Y:S02]  /*1dac0*/  F2FP.BF16.F32.PACK_AB R5, R75, R74 ;  /* 0x0000004a4b05723e */ /* 0x000fe400000010ff */
[----:B------:R-:W-:Y:S02]  /*1dad0*/  F2FP.BF16.F32.PACK_AB R6, R77, R76 ;  /* 0x0000004c4d06723e */ /* 0x000fe400000010ff */
[----:B------:R-:W-:Y:S01]  /*1dae0*/  F2FP.BF16.F32.PACK_AB R7, R79, R78 ;  /* 0x0000004e4f07723e */ /* 0x000fe200000010ff */
[----:B------:R-:W-:Y:S04]  /*1daf0*/  STSM.16.M88.4 [R97], R12 ;  /* 0x0000000c61007844 */ /* 0x000fe80000000200 */
[----:B------:R-:W-:Y:S01]  /*1db00*/  STSM.16.M88.4 [R96], R24 ;  /* 0x0000001860007844 */ /* 0x000fe20000000200 */
[----:B------:R-:W-:-:S03]  /*1db10*/  ISETP.GT.AND P2, PT, R103, 0x1, PT ;  /* 0x000000016700780c */ /* 0x000fc60003f44270 */
[----:B------:R-:W-:Y:S04]  /*1db20*/  STSM.16.M88.4 [R102], R28 ;  /* 0x0000001c66007844 */ /* 0x000fe80000000200 */
[----:B------:R3:W-:Y:S02]  /*1db30*/  STSM.16.M88.4 [R101], R4 ;  /* 0x0000000465007844 */ /* 0x0007e40000000200 */
[----:B---3--:R-:W-:-:S05]  /*1db40*/  IMAD.MOV.U32 R6, RZ, RZ, 0x9b8 ;  /* 0x000009b8ff067424 */ /* 0x008fca00078e00ff */
[----:B------:R-:W-:-:S04]  /*1db50*/  SEL R6, R6, 0x978, P2 ;  /* 0x0000097806067807 */ /* 0x000fc80001000000 */
[----:B------:R3:W4:Y:S08]  /*1db60*/  LDC.64 R26, c[0x0][R6+0x220] ;  /* 0x00008800061a7b82 */ /* 0x0007300000000a00 */
[----:B------:R3:W0:Y:S08]  /*1db70*/  LDC.64 R24, c[0x0][R6+0x218] ;  /* 0x0000860006187b82 */ /* 0x0006300000000a00 */
[----:B------:R3:W0:Y:S01]  /*1db80*/  LDC.64 R14, c[0x0][R6+0x228] ;  /* 0x00008a00060e7b82 */ /* 0x0006220000000a00 */
[----:B------:R-:W-:-:S02]  /*1db90*/  F2FP.BF16.F32.PACK_AB R8, R81, R80 ;  /* 0x000000505108723e */ /* 0x000fc400000010ff */
[----:B------:R-:W-:Y:S02]  /*1dba0*/  F2FP.BF16.F32.PACK_AB R9, R83, R82 ;  /* 0x000000525309723e */ /* 0x000fe400000010ff */
[----:B------:R-:W-:Y:S02]  /*1dbb0*/  F2FP.BF16.F32.PACK_AB R10, R85, R84 ;  /* 0x00000054550a723e */ /* 0x000fe400000010ff */
[----:B------:R-:W-:Y:S02]  /*1dbc0*/  F2FP.BF16.F32.PACK_AB R11, R87, R86 ;  /* 0x00000056570b723e */ /* 0x000fe400000010ff */
[----:B------:R-:W-:-:S03]  /*1dbd0*/  ISETP.NE.U32.AND P3, PT, RZ, UR6, PT ;  /* 0x00000006ff007c0c */ /* 0x000fc6000bf65070 */
[----:B------:R1:W-:Y:S01]  /*1dbe0*/  STSM.16.M88.4 [R100], R8 ;  /* 0x0000000864007844 */ /* 0x0003e20000000200 */
[----:B------:R-:W-:Y:S01]  /*1dbf0*/  BAR.SYNC.DEFER_BLOCKING 0x1, 0x100 ;  /* 0x0044000000007b1d */ /* 0x000fe20000010000 */
[----:B------:R-:W-:Y:S02]  /*1dc00*/  ISETP.NE.AND.EX P3, PT, RZ, UR7, PT, P3 ;  /* 0x00000007ff007c0c */ /* 0x000fe4000bf65330 */
[----:B------:R-:W-:Y:S02]  /*1dc10*/  ISETP.NE.U32.AND P0, PT, RZ, UR4, PT ;  /* 0x00000004ff007c0c */ /* 0x000fe4000bf05070 */
[----:B------:R-:W-:-:S03]  /*1dc20*/  IADD3 R98, P1, R107, UR4, RZ ;  /* 0x000000046b627c10 */ /* 0x000fc6000ff3e0ff */
[----:B-1----:R-:W1:Y:S01]  /*1dc30*/  LDC R8, c[0x0][0xbe8] ;  /* 0x0002fa00ff087b82 */ /* 0x002e620000000800 */
[----:B------:R-:W-:Y:S01]  /*1dc40*/  ISETP.NE.AND.EX P0, PT, RZ, UR5, PT, P0 ;  /* 0x00000005ff007c0c */ /* 0x000fe2000bf05300 */
[----:B------:R-:W-:Y:S01]  /*1dc50*/  IMAD.MOV.U32 R12, RZ, RZ, RZ ;  /* 0x000000ffff0c7224 */ /* 0x000fe200078e00ff */
[----:B------:R-:W-:Y:S01]  /*1dc60*/  ULDC.64 UR8, c[0x0][0x208] ;  /* 0x0000820000087ab9 */ /* 0x000fe20000000a00 */
[----:B--2---:R-:W-:-:S04]  /*1dc70*/  SHF.L.U64.HI R104, R106, 0x2, R105 ;  /* 0x000000026a687819 */ /* 0x004fc80000010269 */
[C---:B------:R-:W-:Y:S02]  /*1dc80*/  IADD3.X R99, R104.reuse, UR5, RZ, P1, !PT ;  /* 0x0000000568637c10 */ /* 0x040fe40008ffe4ff */
[----:B------:R-:W-:Y:S01]  /*1dc90*/  @P3 IADD3 R96, P1, R107, UR6, RZ ;  /* 0x000000066b603c10 */ /* 0x000fe2000ff3e0ff */
[----:B------:R-:W-:Y:S02]  /*1dca0*/  ULDC UR6, c[0x0][0xa88] ;  /* 0x0002a20000067ab9 */ /* 0x000fe40000000800 */
[----:B------:R-:W-:Y:S01]  /*1dcb0*/  IMAD.U32 R13, RZ, RZ, UR6 ;  /* 0x00000006ff0d7e24 */ /* 0x000fe2000f8e00ff */
[----:B------:R-:W-:Y:S01]  /*1dcc0*/  @P3 IADD3.X R97, R104, UR7, RZ, P1, !PT ;  /* 0x0000000768613c10 */ /* 0x000fe20008ffe4ff */
[----:B------:R3:W5:Y:S01]  /*1dcd0*/  @P0 LDG.E R12, desc[UR8][R98.64] ;  /* 0x00000008620c0981 */ /* 0x000762000c1e1900 */
[----:B-1----:R-:W-:-:S03]  /*1dce0*/  ISETP.NE.AND P1, PT, R8, 0x1, PT ;  /* 0x000000010800780c */ /* 0x002fc60003f25270 */
[----:B------:R3:W5:Y:S01]  /*1dcf0*/  @P3 LDG.E R13, desc[UR8][R96.64] ;  /* 0x00000008600d3981 */ /* 0x000762000c1e1900 */
[----:B0---4-:R-:W-:Y:S09]  /*1dd00*/  @P3 BRA `(.L_x_6863) ;  /* 0x0000000000143947 */ /* 0x011ff20003800000 */
[----:B------:R-:W-:Y:S05]  /*1dd10*/  @!P0 BRA `(.L_x_6863) ;  /* 0x0000000000108947 */ /* 0x000fea0003800000 */
[----:B------:R-:W-:Y:S02]  /*1dd20*/  ULDC.64 UR6, c[0x0][0x208] ;  /* 0x0000820000067ab9 */ /* 0x000fe40000000a00 */
[----:B------:R-:W2:Y:S04]  /*1dd30*/  LDG.E R4, desc[UR6][R98.64] ;  /* 0x0000000662047981 */ /* 0x000ea8000c1e1900 */
[----:B-----5:R-:W2:Y:S02]  /*1dd40*/  LDG.E R13, desc[UR6][R98.64+0x4] ;  /* 0x00000406620d7981 */ /* 0x020ea4000c1e1900 */
[----:B--2---:R-:W-:-:S07]  /*1dd50*/  IMAD.IADD R13, R13, 0x1, -R4 ;  /* 0x000000010d0d7824 */ /* 0x004fce00078e0a04 */
.L_x_6863:
[----:B---3--:R-:W2:Y:S04]  /*1dd60*/  LDL R98, [R1+0x58] ;  /* 0x0000580001627983 */ /* 0x008ea80000100800 */
[----:B------:R-:W3:Y:S04]  /*1dd70*/  LDL R30, [R1+0x8c] ;  /* 0x00008c00011e7983 */ /* 0x000ee80000100800 */
[----:B------:R-:W3:Y:S04]  /*1dd80*/  LDL R99, [R1+0x6c] ;  /* 0x00006c0001637983 */ /* 0x000ee80000100800 */
[----:B------:R-:W4:Y:S01]  /*1dd90*/  LDL R96, [R1+0x74] ;  /* 0x0000740001607983 */ /* 0x000f220000100800 */
[----:B------:R-:W0:Y:S03]  /*1dda0*/  LDC.64 R6, c[0x0][R6+0x210] ;  /* 0x0000840006067b82 */ /* 0x000e260000000a00 */
[----:B------:R-:W4:Y:S01]  /*1ddb0*/  LDL R101, [R1+0x88] ;  /* 0x0000880001657983 */ /* 0x000f220000100800 */
[----:B------:R-:W-:-:S04]  /*1ddc0*/  ISETP.NE.U32.AND P0, PT, RZ, UR4, PT ;  /* 0x00000004ff007c0c */ /* 0x000fc8000bf05070 */
[----:B------:R-:W1:Y:S01]  /*1ddd0*/  @P1 LDC R28, c[0x0][0xbec] ;  /* 0x0002fb00ff1c1b82 */ /* 0x000e620000000800 */
[----:B------:R-:W-:-:S04]  /*1dde0*/  ISETP.NE.AND.EX P0, PT, RZ, UR5, PT, P0 ;  /* 0x00000005ff007c0c */ /* 0x000fc8000bf05300 */
[----:B------:R-:W-:-:S03]  /*1ddf0*/  SEL R10, R106, RZ, !P0 ;  /* 0x000000ff6a0a7207 */ /* 0x000fc60004000000 */
[----:B------:R-:W0:Y:S01]  /*1de00*/  @P1 LDC R31, c[0x0][0xbf0] ;  /* 0x0002fc00ff1f1b82 */ /* 0x000e220000000800 */
[----:B------:R-:W-:Y:S01]  /*1de10*/  SEL R9, R105, RZ, !P0 ;  /* 0x000000ff69097207 */ /* 0x000fe20004000000 */
[----:B------:R-:W-:-:S06]  /*1de20*/  IMAD R11, R27, R10, RZ ;  /* 0x0000000a1b0b7224 */ /* 0x000fcc00078e02ff */
[----:B------:R-:W1:Y:S01]  /*1de30*/  LDC.64 R4, c[0x0][0xba8] ;  /* 0x0002ea00ff047b82 */ /* 0x000e620000000a00 */
[----:B------:R-:W0:Y:S01]  /*1de40*/  S2R R102, SR_TID.X ;  /* 0x0000000000667919 */ /* 0x000e220000002100 */
[C---:B------:R-:W-:Y:S02]  /*1de50*/  IMAD R29, R26.reuse, R9, R11 ;  /* 0x000000091a1d7224 */ /* 0x040fe400078e020b */
[----:B------:R-:W-:-:S04]  /*1de60*/  IMAD.WIDE.U32 R26, R26, R10, RZ ;  /* 0x0000000a1a1a7225 */ /* 0x000fc800078e00ff */
[----:B------:R-:W-:Y:S01]  /*1de70*/  IMAD.IADD R29, R27, 0x1, R29 ;  /* 0x000000011b1d7824 */ /* 0x000fe200078e021d */
[----:B-1----:R-:W1:Y:S08]  /*1de80*/  @!P2 LDC R4, c[0x0][0xb50] ;  /* 0x0002d400ff04ab82 */ /* 0x002e700000000800 */
[----:B------:R-:W1:Y:S01]  /*1de90*/  @!P2 LDC R5, c[0x0][0xb54] ;  /* 0x0002d500ff05ab82 */ /* 0x000e620000000800 */
[----:B0-----:R-:W-:-:S05]  /*1dea0*/  VIADD R102, R102, 0xffffff80 ;  /* 0xffffff8066667836 */ /* 0x001fca0000000000 */
[----:B------:R-:W-:-:S04]  /*1deb0*/  SHF.R.S32.HI R100, RZ, 0x1f, R102 ;  /* 0x0000001fff647819 */ /* 0x000fc80000011466 */
[----:B------:R-:W-:-:S04]  /*1dec0*/  LEA.HI R100, R100, R102, RZ, 0x7 ;  /* 0x0000006664647211 */ /* 0x000fc800078f38ff */
[----:B------:R-:W-:-:S05]  /*1ded0*/  LOP3.LUT R100, R100, 0xffffff80, RZ, 0xc0, !PT ;  /* 0xffffff8064647812 */ /* 0x000fca00078ec0ff */
[----:B------:R-:W-:Y:S01]  /*1dee0*/  IMAD.IADD R100, R102, 0x1, -R100 ;  /* 0x0000000166647824 */ /* 0x000fe200078e0a64 */
[----:B------:R-:W-:Y:S01]  /*1def0*/  ULDC.64 UR6, c[0x0][0x208] ;  /* 0x0000820000067ab9 */ /* 0x000fe20000000a00 */
[-C--:B--2---:R-:W-:Y:S02]  /*1df00*/  IMAD R11, R25, R98.reuse, RZ ;  /* 0x00000062190b7224 */ /* 0x084fe400078e02ff */
[----:B------:R-:W-:-:S04]  /*1df10*/  IMAD.WIDE.U32 R24, R24, R98, RZ ;  /* 0x0000006218187225 */ /* 0x000fc800078e00ff */
[----:B---3--:R-:W-:Y:S01]  /*1df20*/  IMAD R97, R99, 0x80, R30 ;  /* 0x0000008063617824 */ /* 0x008fe200078e021e */
[----:B-----5:R-:W-:-:S03]  /*1df30*/  IADD3 R26, P0, P3, R26, R24, R12 ;  /* 0x000000181a1a7210 */ /* 0x020fc60007b1e00c */
[----:B------:R-:W-:Y:S01]  /*1df40*/  @P1 IMAD.HI.U32 R24, R97, R28, RZ ;  /* 0x0000001c61181227 */ /* 0x000fe200078e00ff */
[----:B----4-:R-:W-:-:S03]  /*1df50*/  SEL R9, R96, RZ, P2 ;  /* 0x000000ff60097207 */ /* 0x010fc60001000000 */
[----:B------:R-:W-:Y:S02]  /*1df60*/  IMAD.IADD R30, R25, 0x1, R11 ;  /* 0x00000001191e7824 */ /* 0x000fe400078e020b */
[----:B------:R-:W-:Y:S01]  /*1df70*/  IMAD.MOV.U32 R25, RZ, RZ, R97 ;  /* 0x000000ffff197224 */ /* 0x000fe200078e0061 */
[----:B------:R-:W-:Y:S01]  /*1df80*/  @P1 SHF.R.U32.HI R25, RZ, R31, R24 ;  /* 0x0000001fff191219 */ /* 0x000fe20000011618 */
[-C--:B------:R-:W-:Y:S02]  /*1df90*/  IMAD R27, R15, R9.reuse, RZ ;  /* 0x000000090f1b7224 */ /* 0x080fe400078e02ff */
[----:B------:R-:W-:Y:S01]  /*1dfa0*/  IMAD.WIDE.U32 R14, R14, R9, RZ ;  /* 0x000000090e0e7225 */ /* 0x000fe200078e00ff */
[----:B------:R-:W-:-:S03]  /*1dfb0*/  SHF.R.S32.HI R11, RZ, 0x1f, R12 ;  /* 0x0000001fff0b7819 */ /* 0x000fc6000001140c */
[----:B------:R-:W-:Y:S01]  /*1dfc0*/  IMAD.MOV R9, RZ, RZ, -R25 ;  /* 0x000000ffff097224 */ /* 0x000fe200078e0a19 */
[----:B------:R-:W-:Y:S01]  /*1dfd0*/  IADD3.X R24, R29, R30, R11, P0, P3 ;  /* 0x0000001e1d187210 */ /* 0x000fe200007e640b */
[----:B------:R-:W-:Y:S02]  /*1dfe0*/  IMAD.IADD R27, R15, 0x1, R27 ;  /* 0x000000010f1b7824 */ /* 0x000fe400078e021b */
[----:B------:R-:W-:Y:S01]  /*1dff0*/  IMAD R9, R8, R9, R97 ;  /* 0x0000000908097224 */ /* 0x000fe200078e0261 */
[----:B------:R-:W-:Y:S02]  /*1e000*/  IADD3 R14, P0, P3, R25, R26, R14 ;  /* 0x0000001a190e7210 */ /* 0x000fe40007b1e00e */
[----:B------:R-:W-:Y:S01]  /*1e010*/  SHF.R.S32.HI R15, RZ, 0x1f, R25 ;  /* 0x0000001fff0f7819 */ /* 0x000fe20000011419 */
[----:B------:R-:W-:Y:S01]  /*1e020*/  IMAD R7, R7, R9, RZ ;  /* 0x0000000907077224 */ /* 0x000fe200078e02ff */
[----:B------:R-:W-:Y:S02]  /*1e030*/  SHF.R.S32.HI R25, RZ, 0x1f, R9 ;  /* 0x0000001fff197819 */ /* 0x000fe40000011409 */
[----:B------:R-:W-:-:S03]  /*1e040*/  IADD3.X R15, R15, R24, R27, P0, P3 ;  /* 0x000000180f0f7210 */ /* 0x000fc600007e641b */
[C---:B------:R-:W-:Y:S02]  /*1e050*/  IMAD R25, R6.reuse, R25, R7 ;  /* 0x0000001906197224 */ /* 0x040fe400078e0207 */
[----:B------:R-:W-:-:S04]  /*1e060*/  IMAD.WIDE.U32 R6, R6, R9, R14 ;  /* 0x0000000906067225 */ /* 0x000fc800078e000e */
[----:B------:R-:W-:Y:S01]  /*1e070*/  IMAD.IADD R7, R7, 0x1, R25 ;  /* 0x0000000107077824 */ /* 0x000fe200078e0219 */
[----:B-1----:R-:W-:-:S04]  /*1e080*/  LEA R24, P0, R6, R4, 0x2 ;  /* 0x0000000406187211 */ /* 0x002fc800078010ff */
[----:B------:R-:W-:Y:S01]  /*1e090*/  LEA.HI.X R7, R6, R5, R7, 0x2, P0 ;  /* 0x0000000506077211 */ /* 0x000fe200000f1407 */
[----:B------:R-:W-:Y:S01]  /*1e0a0*/  SHFL.IDX PT, R4, R24, RZ, 0x1c1f ;  /* 0x001c1fff18047589 */ /* 0x000fe200000e0000 */
[----:B------:R-:W-:-:S03]  /*1e0b0*/  IMAD R26, R99, 0x80, R101 ;  /* 0x00000080631a7824 */ /* 0x000fc600078e0265 */
[----:B------:R-:W0:Y:S04]  /*1e0c0*/  SHFL.IDX PT, R5, R7, RZ, 0x1c1f ;  /* 0x001c1fff07057589 */ /* 0x000e2800000e0000 */
[----:B------:R-:W-:Y:S04]  /*1e0d0*/  SHFL.IDX PT, R14, R24, 0x1, 0x1c1f ;  /* 0x003c1f00180e7f89 */ /* 0x000fe800000e0000 */
[----:B------:R-:W1:Y:S01]  /*1e0e0*/  SHFL.IDX PT, R15, R7, 0x1, 0x1c1f ;  /* 0x003c1f00070f7f89 */ /* 0x000e6200000e0000 */
[----:B------:R-:W-:Y:S01]  /*1e0f0*/  IMAD R9, R13, R8, RZ ;  /* 0x000000080d097224 */ /* 0x000fe200078e02ff */
[----:B------:R-:W-:Y:S01]  /*1e100*/  LOP3.LUT P0, RZ, R100, 0x3, RZ, 0xc0, !PT ;  /* 0x0000000364ff7812 */ /* 0x000fe2000780c0ff */
[----:B------:R-:W-:-:S03]  /*1e110*/  VIADD R6, R26, 0x8 ;  /* 0x000000081a067836 */ /* 0x000fc60000000000 */
[-C--:B------:R-:W-:Y:S02]  /*1e120*/  ISETP.GE.OR P3, PT, R26, R9.reuse, P0 ;  /* 0x000000091a00720c */ /* 0x080fe40000766670 */
[----:B------:R-:W-:-:S11]  /*1e130*/  ISETP.GE.OR P0, PT, R6, R9, P0 ;  /* 0x000000090600720c */ /* 0x000fd60000706670 */
[----:B0-----:R0:W-:Y:S04]  /*1e140*/  @!P3 ST.E desc[UR6][R4.64], R3 ;  /* 0x000000030400b985 */ /* 0x0011e8000c101906 */
[----:B-1----:R0:W-:Y:S01]  /*1e150*/  @!P0 ST.E desc[UR6][R14.64], R0 ;  /* 0x000000000e008985 */ /* 0x0021e2000c101906 */
[----:B------:R-:W-:Y:S05]  /*1e160*/  @P2 BRA `(.L_x_6864) ;  /* 0x0000000800d42947 */ /* 0x000fea0003800000 */
[----:B------:R-:W-:Y:S01]  /*1e170*/  IMAD.SHL.U32 R100, R22, 0x40, RZ ;  /* 0x0000004016647824 */ /* 0x000fe200078e00ff */
[----:B------:R-:W-:Y:S01]  /*1e180*/  ULDC.64 UR4, c[0x0][0x208] ;  /* 0x0000820000047ab9 */ /* 0x000fe20000000a00 */
[----:B------:R-:W1:Y:S02]  /*1e190*/  @P1 LDC R21, c[0x0][0xbf0] ;  /* 0x0002fc00ff151b82 */ /* 0x000e640000000800 */
[----:B0-----:R-:W-:Y:S02]  /*1e1a0*/  IMAD.IADD R3, R16, 0x1, R100 ;  /* 0x0000000110037824 */ /* 0x001fe400078e0264 */
[----:B------:R-:W0:Y:S02]  /*1e1b0*/  S2R R100, SR_TID.X ;  /* 0x0000000000647919 */ /* 0x000e240000002100 */
[----:B------:R-:W-:-:S03]  /*1e1c0*/  IMAD.WIDE R94, R3, 0x2, R94 ;  /* 0x00000002035e7825 */ /* 0x000fc600078e025e */
[C---:B------:R-:W-:Y:S02]  /*1e1d0*/  IADD3 R25, P5, R94.reuse, 0x1000, RZ ;  /* 0x000010005e197810 */ /* 0x040fe40007fbe0ff */
[----:B------:R-:W-:Y:S02]  /*1e1e0*/  IADD3 R29, P0, R94, 0x2000, RZ ;  /* 0x000020005e1d7810 */ /* 0x000fe40007f1e0ff */
[----:B------:R-:W-:Y:S02]  /*1e1f0*/  LOP3.LUT R24, R25, 0x380, RZ, 0xc0, !PT ;  /* 0x0000038019187812 */ /* 0x000fe400078ec0ff */
[----:B------:R-:W-:Y:S02]  /*1e200*/  LOP3.LUT R28, R29, 0x380, RZ, 0xc0, !PT ;  /* 0x000003801d1c7812 */ /* 0x000fe400078ec0ff */
[----:B------:R-:W-:Y:S02]  /*1e210*/  SHF.R.U64 R24, R24, 0x3, RZ ;  /* 0x0000000318187819 */ /* 0x000fe400000012ff */
[----:B------:R-:W-:-:S02]  /*1e220*/  SHF.R.U64 R28, R28, 0x3, RZ ;  /* 0x000000031c1c7819 */ /* 0x000fc400000012ff */
[----:B------:R-:W-:Y:S01]  /*1e230*/  LOP3.LUT R24, R24, R25, RZ, 0x3c, !PT ;  /* 0x0000001918187212 */ /* 0x000fe200078e3cff */
[--C-:B------:R-:W-:Y:S01]  /*1e240*/  IMAD.X R25, RZ, RZ, R95.reuse, P5 ;  /* 0x000000ffff197224 */ /* 0x100fe200028e065f */
[----:B------:R-:W-:Y:S01]  /*1e250*/  LOP3.LUT R28, R28, R29, RZ, 0x3c, !PT ;  /* 0x0000001d1c1c7212 */ /* 0x000fe200078e3cff */
[----:B------:R-:W-:Y:S01]  /*1e260*/  IMAD.X R29, RZ, RZ, R95, P0 ;  /* 0x000000ffff1d7224 */ /* 0x000fe200000e065f */
[C---:B------:R-:W-:Y:S02]  /*1e270*/  IADD3 R33, P2, R94.reuse, 0x3000, RZ ;  /* 0x000030005e217810 */ /* 0x040fe40007f5e0ff */
[C---:B------:R-:W-:Y:S01]  /*1e280*/  IADD3 R37, P3, R94.reuse, 0x4000, RZ ;  /* 0x000040005e257810 */ /* 0x040fe20007f7e0ff */
[----:B------:R-:W5:Y:S01]  /*1e290*/  LD.E.128 R24, desc[UR4][R24.64] ;  /* 0x0000000418187980 */ /* 0x000f62000c101d00 */
[C---:B------:R-:W-:Y:S02]  /*1e2a0*/  IADD3 R41, P4, R94.reuse, 0x5000, RZ ;  /* 0x000050005e297810 */ /* 0x040fe40007f9e0ff */
[C---:B------:R-:W-:Y:S01]  /*1e2b0*/  IADD3 R45, P5, R94.reuse, 0x6000, RZ ;  /* 0x000060005e2d7810 */ /* 0x040fe20007fbe0ff */
[----:B------:R-:W5:Y:S01]  /*1e2c0*/  LD.E.128 R28, desc[UR4][R28.64] ;  /* 0x000000041c1c7980 */ /* 0x000f62000c101d00 */
[----:B------:R-:W-:-:S02]  /*1e2d0*/  IADD3 R3, P0, R94, 0x7000, RZ ;  /* 0x000070005e037810 */ /* 0x000fc40007f1e0ff */
[----:B------:R-:W-:Y:S02]  /*1e2e0*/  LOP3.LUT R32, R33, 0x380, RZ, 0xc0, !PT ;  /* 0x0000038021207812 */ /* 0x000fe400078ec0ff */
[----:B------:R-:W-:Y:S01]  /*1e2f0*/  LOP3.LUT R36, R37, 0x380, RZ, 0xc0, !PT ;  /* 0x0000038025247812 */ /* 0x000fe200078ec0ff */
[----:B0-----:R-:W-:Y:S01]  /*1e300*/  VIADD R100, R100, 0xffffff80 ;  /* 0xffffff8064647836 */ /* 0x001fe20000000000 */
[----:B------:R-:W-:Y:S01]  /*1e310*/  LOP3.LUT R40, R41, 0x380, RZ, 0xc0, !PT ;  /* 0x0000038029287812 */ /* 0x000fe200078ec0ff */
[----:B------:R-:W-:Y:S01]  /*1e320*/  IMAD.X R49, RZ, RZ, R95, P0 ;  /* 0x000000ffff317224 */ /* 0x000fe200000e065f */
[----:B------:R-:W-:Y:S02]  /*1e330*/  LOP3.LUT R44, R45, 0x380, RZ, 0xc0, !PT ;  /* 0x000003802d2c7812 */ /* 0x000fe400078ec0ff */
[----:B------:R-:W-:Y:S02]  /*1e340*/  LOP3.LUT R0, R3, 0x380, RZ, 0xc0, !PT ;  /* 0x0000038003007812 */ /* 0x000fe400078ec0ff */
[----:B------:R-:W-:-:S02]  /*1e350*/  LOP3.LUT R5, R94, 0x380, RZ, 0xc0, !PT ;  /* 0x000003805e057812 */ /* 0x000fc400078ec0ff */
[----:B------:R-:W-:Y:S02]  /*1e360*/  SHF.R.U64 R32, R32, 0x3, RZ ;  /* 0x0000000320207819 */ /* 0x000fe400000012ff */
[----:B------:R-:W-:Y:S02]  /*1e370*/  SHF.R.U64 R36, R36, 0x3, RZ ;  /* 0x0000000324247819 */ /* 0x000fe400000012ff */
[----:B------:R-:W-:Y:S02]  /*1e380*/  SHF.R.U64 R40, R40, 0x3, RZ ;  /* 0x0000000328287819 */ /* 0x000fe400000012ff */
[----:B------:R-:W-:Y:S02]  /*1e390*/  SHF.R.U64 R44, R44, 0x3, RZ ;  /* 0x000000032c2c7819 */ /* 0x000fe400000012ff */
[----:B------:R-:W-:Y:S02]  /*1e3a0*/  SHF.R.U64 R0, R0, 0x3, RZ ;  /* 0x0000000300007819 */ /* 0x000fe400000012ff */
[----:B------:R-:W-:-:S02]  /*1e3b0*/  SHF.R.U64 R5, R5, 0x3, RZ ;  /* 0x0000000305057819 */ /* 0x000fc400000012ff */
        /* <DEDUP_REMOVED lines=10> */
[----:B------:R-:W-:Y:S01]  /*1e460*/  SHF.R.S32.HI R14, RZ, 0x1f, R100 ;  /* 0x0000001fff0e7819 */ /* 0x000fe20000011464 */
[----:B------:R-:W0:Y:S01]  /*1e470*/  @P1 LDC R3, c[0x0][0xbec] ;  /* 0x0002fb00ff031b82 */ /* 0x000e220000000800 */
[----:B------:R-:W-:Y:S01]  /*1e480*/  LOP3.LUT R94, R5, R94, RZ, 0x3c, !PT ;  /* 0x0000005e055e7212 */ /* 0x000fe200078e3cff */
[----:B------:R-:W5:Y:S01]  /*1e490*/  LD.E.128 R36, desc[UR4][R36.64] ;  /* 0x0000000424247980 */ /* 0x000f62000c101d00 */
[----:B------:R-:W-:-:S03]  /*1e4a0*/  LEA.HI R14, R14, R100, RZ, 0x3 ;  /* 0x000000640e0e7211 */ /* 0x000fc600078f18ff */
[----:B------:R2:W5:Y:S01]  /*1e4b0*/  LD.E.128 R4, desc[UR4][R94.64] ;  /* 0x000000045e047980 */ /* 0x000562000c101d00 */
[----:B------:R-:W-:-:S03]  /*1e4c0*/  LOP3.LUT R14, R14, 0xfffffff8, RZ, 0xc0, !PT ;  /* 0xfffffff80e0e7812 */ /* 0x000fc600078ec0ff */
[----:B------:R-:W5:Y:S04]  /*1e4d0*/  LD.E.128 R40, desc[UR4][R40.64] ;  /* 0x0000000428287980 */ /* 0x000f68000c101d00 */
[----:B------:R-:W5:Y:S04]  /*1e4e0*/  LD.E.128 R44, desc[UR4][R44.64] ;  /* 0x000000042c2c7980 */ /* 0x000f68000c101d00 */
[----:B------:R-:W5:Y:S01]  /*1e4f0*/  LD.E.128 R48, desc[UR4][R48.64] ;  /* 0x0000000430307980 */ /* 0x000f62000c101d00 */
[----:B------:R-:W-:Y:S02]  /*1e500*/  ULDC.64 UR4, c[0x0][0xaa0] ;  /* 0x0002a80000047ab9 */ /* 0x000fe40000000a00 */
[----:B------:R-:W-:Y:S01]  /*1e510*/  IMAD R11, R11, UR4, RZ ;  /* 0x000000040b0b7c24 */ /* 0x000fe2000f8e02ff */
[----:B------:R-:W-:Y:S01]  /*1e520*/  @!PT LDS RZ, [RZ] ;  /* 0x00000000fffff984 */ /* 0x000fe20000000800 */
[----:B------:R-:W-:Y:S01]  /*1e530*/  @!PT LDS RZ, [RZ] ;  /* 0x00000000fffff984 */ /* 0x000fe20000000800 */
[----:B------:R-:W-:Y:S01]  /*1e540*/  @!PT LDS RZ, [RZ] ;  /* 0x00000000fffff984 */ /* 0x000fe20000000800 */
[----:B------:R-:W-:Y:S01]  /*1e550*/  @!PT LDS RZ, [RZ] ;  /* 0x00000000fffff984 */ /* 0x000fe20000000800 */
[----:B------:R3:W-:Y:S06]  /*1e560*/  MEMBAR.ALL.CTA ;  /* 0x0000000000007992 */ /* 0x0007ec0000008000 */
[----:B---3--:R-:W3:Y:S01]  /*1e570*/  FENCE.VIEW.ASYNC.S ;  /* 0x00000000000073c6 */ /* 0x008ee20000000000 */
[----:B------:R-:W-:-:S02]  /*1e580*/  IMAD.IADD R14, R100, 0x1, -R14 ;  /* 0x00000001640e7824 */ /* 0x000fc400078e0a0e */
[C---:B------:R-:W-:Y:S02]  /*1e590*/  IMAD R11, R12.reuse, UR5, R11 ;  /* 0x000000050c0b7c24 */ /* 0x040fe4000f8e020b */
[----:B------:R-:W-:Y:S01]  /*1e5a0*/  IMAD.WIDE.U32 R12, R12, UR4, RZ ;  /* 0x000000040c0c7c25 */ /* 0x000fe2000f8e00ff */
[----:B------:R-:W-:-:S03]  /*1e5b0*/  ULDC.64 UR4, c[0x0][0xae8] ;  /* 0x0002ba0000047ab9 */ /* 0x000fc60000000a00 */
[----:B------:R-:W-:Y:S02]  /*1e5c0*/  IMAD R0, R14, 0x20, R22 ;  /* 0x000000200e007824 */ /* 0x000fe400078e0216 */
[----:B------:R-:W-:Y:S02]  /*1e5d0*/  IMAD.IADD R13, R13, 0x1, R11 ;  /* 0x000000010d0d7824 */ /* 0x000fe400078e020b */
[----:B------:R-:W-:Y:S02]  /*1e5e0*/  IMAD R14, R99, 0x80, R0 ;  /* 0x00000080630e7824 */ /* 0x000fe400078e0200 */
[----:B------:R-:W-:Y:S01]  /*1e5f0*/  IMAD.WIDE.U32 R12, R98, UR4, R12 ;  /* 0x00000004620c7c25 */ /* 0x000fe2000f8e000c */
[----:B------:R-:W-:-:S03]  /*1e600*/  SHF.R.S32.HI R11, RZ, 0x1f, R10 ;  /* 0x0000001fff0b7819 */ /* 0x000fc6000001140a */
[----:B0-----:R-:W-:-:S04]  /*1e610*/  @P1 IMAD.HI.U32 R0, R14, R3, RZ ;  /* 0x000000030e001227 */ /* 0x001fc800078e00ff */
[----:B------:R-:W-:Y:S01]  /*1e620*/  IMAD R13, R98, UR5, R13 ;  /* 0x00000005620d7c24 */ /* 0x000fe2000f8e020d */
[----:B------:R-:W-:Y:S01]  /*1e630*/  ULDC.64 UR4, c[0x0][0xaf0] ;  /* 0x0002bc0000047ab9 */ /* 0x000fe20000000a00 */
[----:B------:R-:W-:Y:S01]  /*1e640*/  IMAD.MOV.U32 R3, RZ, RZ, R14 ;  /* 0x000000ffff037224 */ /* 0x000fe200078e000e */
[----:B-1----:R-:W-:Y:S01]  /*1e650*/  @P1 SHF.R.U32.HI R3, RZ, R21, R0 ;  /* 0x00000015ff031219 */ /* 0x002fe20000011600 */
[----:B------:R-:W-:-:S03]  /*1e660*/  IMAD R11, R11, UR4, RZ ;  /* 0x000000040b0b7c24 */ /* 0x000fc6000f8e02ff */
[----:B------:R-:W-:Y:S01]  /*1e670*/  SHF.R.S32.HI R0, RZ, 0x1f, R3 ;  /* 0x0000001fff007819 */ /* 0x000fe20000011403 */
[C---:B------:R-:W-:Y:S02]  /*1e680*/  IMAD R15, R10.reuse, UR5, R11 ;  /* 0x000000050a0f7c24 */ /* 0x040fe4000f8e020b */
[----:B------:R-:W-:Y:S01]  /*1e690*/  IMAD.WIDE.U32 R10, R10, UR4, R12 ;  /* 0x000000040a0a7c25 */ /* 0x000fe2000f8e000c */
[----:B------:R-:W-:-:S03]  /*1e6a0*/  ULDC.64 UR4, c[0x0][0xae0] ;  /* 0x0002b80000047ab9 */ /* 0x000fc60000000a00 */
[----:B------:R-:W-:Y:S02]  /*1e6b0*/  IMAD.MOV R13, RZ, RZ, -R3 ;  /* 0x000000ffff0d7224 */ /* 0x000fe400078e0a03 */
[----:B------:R-:W-:Y:S02]  /*1e6c0*/  IMAD R12, R0, UR4, RZ ;  /* 0x00000004000c7c24 */ /* 0x000fe4000f8e02ff */
[----:B------:R-:W-:Y:S02]  /*1e6d0*/  IMAD.IADD R11, R11, 0x1, R15 ;  /* 0x000000010b0b7824 */ /* 0x000fe400078e020f */
[----:B------:R-:W-:Y:S02]  /*1e6e0*/  VIADD R0, R2, 0x34820 ;  /* 0x0003482002007836 */ /* 0x000fe40000000000 */
[----:B------:R-:W-:Y:S02]  /*1e6f0*/  IMAD R13, R8, R13, R14 ;  /* 0x0000000d080d7224 */ /* 0x000fe400078e020e */
[C---:B------:R-:W-:Y:S01]  /*1e700*/  IMAD R15, R3.reuse, UR5, R12 ;  /* 0x00000005030f7c24 */ /* 0x040fe2000f8e020c */
[----:B------:R-:W-:Y:S01]  /*1e710*/  PRMT R0, RZ, 0x654, R0 ;  /* 0x00000654ff007816 */ /* 0x000fe20000000000 */
[----:B------:R-:W-:Y:S01]  /*1e720*/  IMAD.WIDE.U32 R10, R3, UR4, R10 ;  /* 0x00000004030a7c25 */ /* 0x000fe2000f8e000a */
[----:B------:R-:W-:Y:S01]  /*1e730*/  SHF.R.S32.HI R3, RZ, 0x1f, R13 ;  /* 0x0000001fff037819 */ /* 0x000fe2000001140d */
[----:B------:R-:W-:Y:S01]  /*1e740*/  ULDC.64 UR4, c[0x0][0xad8] ;  /* 0x0002b60000047ab9 */ /* 0x000fe20000000a00 */
[----:B---3--:R0:W-:Y:S01]  /*1e750*/  SYNCS.ARRIVE.TRANS64.RED.A1T0 RZ, [R0+URZ], RZ ;  /* 0x000000ff00ff79a7 */ /* 0x0081e2000810043f */
[----:B------:R-:W-:-:S02]  /*1e760*/  IMAD.IADD R11, R11, 0x1, R15 ;  /* 0x000000010b0b7824 */ /* 0x000fc400078e020f */
[----:B------:R-:W-:-:S04]  /*1e770*/  IMAD.WIDE.U32 R10, R13, UR4, R10 ;  /* 0x000000040d0a7c25 */ /* 0x000fc8000f8e000a */
[----:B0-----:R-:W-:-:S04]  /*1e780*/  IMAD R0, R3, UR4, RZ ;  /* 0x0000000403007c24 */ /* 0x001fc8000f8e02ff */
[----:B------:R-:W-:Y:S01]  /*1e790*/  IMAD R13, R13, UR5, R0 ;  /* 0x000000050d0d7c24 */ /* 0x000fe2000f8e0200 */
[----:B------:R-:W-:Y:S02]  /*1e7a0*/  ULDC.64 UR4, c[0x0][0xa80] ;  /* 0x0002a00000047ab9 */ /* 0x000fe40000000a00 */
[----:B------:R-:W-:Y:S01]  /*1e7b0*/  LEA R3, P0, R10, UR4, 0x1 ;  /* 0x000000040a037c11 */ /* 0x000fe2000f8008ff */
[----:B------:R-:W-:Y:S01]  /*1e7c0*/  IMAD.IADD R11, R11, 0x1, R13 ;  /* 0x000000010b0b7824 */ /* 0x000fe200078e020d */
[----:B------:R-:W-:Y:S01]  /*1e7d0*/  UMOV UR4, 0xffffffff ;  /* 0xffffffff00047882 */ /* 0x000fe20000000000 */
[----:B------:R-:W-:-:S03]  /*1e7e0*/  IMAD R20, R99, 0x80, R22 ;  /* 0x0000008063147824 */ /* 0x000fc600078e0216 */
[----:B------:R-:W-:Y:S02]  /*1e7f0*/  LEA.HI.X R8, R10, UR5, R11, 0x1, P0 ;  /* 0x000000050a087c11 */ /* 0x000fe400080f0c0b */
[----:B------:R-:W-:Y:S01]  /*1e800*/  SHF.R.S32.HI R21, RZ, 0x1f, R221 ;  /* 0x0000001fff157819 */ /* 0x000fe200000114dd */
[----:B--2---:R-:W-:Y:S06]  /*1e810*/  BRA.DIV UR4, `(.L_x_6865) ;  /* 0x000000a204ec7947 */ /* 0x004fec000b800000 */
[----:B------:R0:W1:Y:S04]  /*1e820*/  SHFL.IDX PT, R0, R8, RZ, 0x181f ;  /* 0x00181fff08007589 */ /* 0x00006800000e0000 */
[----:B------:R0:W2:Y:S02]  /*1e830*/  SHFL.IDX PT, R14, R3, RZ, 0x181f ;  /* 0x00181fff030e7589 */ /* 0x0000a400000e0000 */
.L_x_7076:
[----:B------:R-:W-:Y:S01]  /*1e840*/  ISETP.GE.AND P0, PT, R20, R9, PT ;  /* 0x000000091400720c */ /* 0x000fe20003f06270 */
[----:B------:R-:W-:-:S12]  /*1e850*/  BSSY B1, `(.L_x_6866) ;  /* 0x000000c000017945 */ /* 0x000fd80003800000 */
[----:B------:R-:W-:Y:S05]  /*1e860*/  @P0 BRA `(.L_x_6867) ;  /* 0x0000000000280947 */ /* 0x000fea0003800000 */
[----:B------:R-:W-:Y:S01]  /*1e870*/  ULDC UR4, c[0x0][0xac8] ;  /* 0x0002b20000047ab9 */ /* 0x000fe20000000800 */
[----:B------:R-:W-:Y:S01]  /*1e880*/  ULDC.64 UR6, c[0x0][0x208] ;  /* 0x0000820000067ab9 */ /* 0x000fe20000000a00 */
[----:B------:R-:W-:Y:S02]  /*1e890*/  ISETP.GE.AND P0, PT, R16, UR4, PT ;  /* 0x0000000410007c0c */ /* 0x000fe4000bf06270 */
[----:B------:R-:W-:-:S11]  /*1e8a0*/  ISETP.GE.AND P1, PT, R221, UR4, PT ;  /* 0x00000004dd007c0c */ /* 0x000fd6000bf26270 */
[CC--:B--2---:R-:W-:Y:S02]  /*1e8b0*/  @!P0 LEA R10, P2, R16.reuse, R14.reuse, 0x1 ;  /* 0x0000000e100a8211 */ /* 0x0c4fe400078408ff */
[C---:B------:R-:W-:Y:S02]  /*1e8c0*/  @!P1 LEA R14, P3, R221.reuse, R14, 0x1 ;  /* 0x0000000edd0e9211 */ /* 0x040fe400078608ff */
[-C--:B-1----:R-:W-:Y:S02]  /*1e8d0*/  @!P0 LEA.HI.X R11, R16, R0.reuse, R17, 0x1, P2 ;  /* 0x00000000100b8211 */ /* 0x082fe400010f0c11 */
[----:B------:R-:W-:-:S03]  /*1e8e0*/  @!P1 LEA.HI.X R15, R221, R0, R21, 0x1, P3 ;  /* 0x00000000dd0f9211 */ /* 0x000fc600018f0c15 */
[----:B-----5:R3:W-:Y:S04]  /*1e8f0*/  @!P0 ST.E.128 desc[UR6][R10.64], R4 ;  /* 0x000000040a008985 */ /* 0x0207e8000c101d06 */
[----:B------:R3:W-:Y:S02]  /*1e900*/  @!P1 ST.E.128 desc[UR6][R14.64], R36 ;  /* 0x000000240e009985 */ /* 0x0007e4000c101d06 */
.L_x_6867:
[----:B------:R-:W-:Y:S05]  /*1e910*/  BSYNC B1 ;  /* 0x0000000000017941 */ /* 0x000fea0003800000 */
.L_x_6866:
[----:B------:R-:W-:-:S03]  /*1e920*/  UMOV UR4, 0xffffffff ;  /* 0xffffffff00047882 */ /* 0x000fc60000000000 */
[----:B------:R-:W-:Y:S05]  /*1e930*/  BRA.DIV UR4, `(.L_x_6868) ;  /* 0x000000a204d87947 */ /* 0x000fea000b800000 */
[----:B-1----:R1:W4:Y:S04]  /*1e940*/  SHFL.IDX PT, R0, R8, 0x1, 0x181f ;  /* 0x00381f0008007f89 */ /* 0x00232800000e0000 */
[----:B--23--:R1:W2:Y:S02]  /*1e950*/  SHFL.IDX PT, R14, R3, 0x1, 0x181f ;  /* 0x00381f00030e7f89 */ /* 0x00c2a400000e0000 */
.L_x_7080:
[----:B-----5:R-:W-:Y:S01]  /*1e960*/  VIADD R4, R20, 0x20 ;  /* 0x0000002014047836 */ /* 0x020fe20000000000 */
[----:B------:R-:W-:Y:S04]  /*1e970*/  BSSY B1, `(.L_x_6869) ;  /* 0x000000d000017945 */ /* 0x000fe80003800000 */
[----:B------:R-:W-:-:S13]  /*1e980*/  ISETP.GE.AND P0, PT, R4, R9, PT ;  /* 0x000000090400720c */ /* 0x000fda0003f06270 */
[----:B------:R-:W-:Y:S05]  /*1e990*/  @P0 BRA `(.L_x_6870) ;  /* 0x0000000000280947 */ /* 0x000fea0003800000 */
[----:B------:R-:W-:Y:S01]  /*1e9a0*/  ULDC UR4, c[0x0][0xac8] ;  /* 0x0002b20000047ab9 */ /* 0x000fe20000000800 */
[----:B------:R-:W-:Y:S01]  /*1e9b0*/  ULDC.64 UR6, c[0x0][0x208] ;  /* 0x0000820000067ab9 */ /* 0x000fe20000000a00 */
[----:B------:R-:W-:Y:S02]  /*1e9c0*/  ISETP.GE.AND P2, PT, R16, UR4, PT ;  /* 0x0000000410007c0c */ /* 0x000fe4000bf46270 */
[----:B------:R-:W-:-:S11]  /*1e9d0*/  ISETP.GE.AND P3, PT, R221, UR4, PT ;  /* 0x00000004dd007c0c */ /* 0x000fd6000bf66270 */
[CC--:B--2---:R-:W-:Y:S02]  /*1e9e0*/  @!P2 LEA R4, P0, R16.reuse, R14.reuse, 0x1 ;  /* 0x0000000e1004a211 */ /* 0x0c4fe400078008ff */
[C---:B------:R-:W-:Y:S02]  /*1e9f0*/  @!P3 LEA R14, P1, R221.reuse, R14, 0x1 ;  /* 0x0000000edd0eb211 */ /* 0x040fe400078208ff */
[-C--:B----4-:R-:W-:Y:S02]  /*1ea00*/  @!P2 LEA.HI.X R5, R16, R0.reuse, R17, 0x1, P0 ;  /* 0x000000001005a211 */ /* 0x090fe400000f0c11 */
[----:B------:R-:W-:-:S03]  /*1ea10*/  @!P3 LEA.HI.X R15, R221, R0, R21, 0x1, P1 ;  /* 0x00000000dd0fb211 */ /* 0x000fc600008f0c15 */
[----:B------:R3:W-:Y:S04]  /*1ea20*/  @!P2 ST.E.128 desc[UR6][R4.64], R24 ;  /* 0x000000180400a985 */ /* 0x0007e8000c101d06 */
[----:B------:R3:W-:Y:S02]  /*1ea30*/  @!P3 ST.E.128 desc[UR6][R14.64], R40 ;  /* 0x000000280e00b985 */ /* 0x0007e4000c101d06 */
.L_x_6870:
[----:B------:R-:W-:Y:S05]  /*1ea40*/  BSYNC B1 ;  /* 0x0000000000017941 */ /* 0x000fea0003800000 */
.L_x_6869:
[----:B------:R-:W-:-:S03]  /*1ea50*/  UMOV UR4, 0xffffffff ;  /* 0xffffffff00047882 */ /* 0x000fc60000000000 */
[----:B------:R-:W-:Y:S05]  /*1ea60*/  BRA.DIV UR4, `(.L_x_6871) ;  /* 0x000000a204d47947 */ /* 0x000fea000b800000 */
[----:B----4-:R4:W0:Y:S04]  /*1ea70*/  SHFL.IDX PT, R0, R8, 0x2, 0x181f ;  /* 0x00581f0008007f89 */ /* 0x01082800000e0000 */
[----:B--23--:R4:W2:Y:S02]  /*1ea80*/  SHFL.IDX PT, R14, R3, 0x2, 0x181f ;  /* 0x00581f00030e7f89 */ /* 0x00c8a400000e0000 */
.L_x_7084:
[----:B------:R-:W-:Y:S01]  /*1ea90*/  VIADD R4, R20, 0x40 ;  /* 0x0000004014047836 */ /* 0x000fe20000000000 */
        /* <DEDUP_REMOVED lines=9> */
[-C--:B0-----:R-:W-:Y:S02]  /*1eb30*/  @!P2 LEA.HI.X R5, R16, R0.reuse, R17, 0x1, P0 ;  /* 0x000000001005a211 */ /* 0x081fe400000f0c11 */
[----:B------:R-:W-:-:S03]  /*1eb40*/  @!P3 LEA.HI.X R15, R221, R0, R21, 0x1, P1 ;  /* 0x00000000dd0fb211 */ /* 0x000fc600008f0c15 */
[----:B------:R3:W-:Y:S04]  /*1eb50*/  @!P2 ST.E.128 desc[UR6][R4.64], R28 ;  /* 0x0000001c0400a985 */ /* 0x0007e8000c101d06 */
[----:B------:R3:W-:Y:S02]  /*1eb60*/  @!P3 ST.E.128 desc[UR6][R14.64], R44 ;  /* 0x0000002c0e00b985 */ /* 0x0007e4000c101d06 */
.L_x_6873:
[----:B------:R-:W-:Y:S05]  /*1eb70*/  BSYNC B1 ;  /* 0x0000000000017941 */ /* 0x000fea0003800000 */
.L_x_6872:
[----:B------:R-:W-:-:S03]  /*1eb80*/  UMOV UR4, 0xffffffff ;  /* 0xffffffff00047882 */ /* 0x000fc60000000000 */
[----:B------:R-:W-:Y:S05]  /*1eb90*/  BRA.DIV UR4, `(.L_x_6874) ;  /* 0x000000a204d07947 */ /* 0x000fea000b800000 */
[----:B0-----:R0:W0:Y:S04]  /*1eba0*/  SHFL.IDX PT, R0, R8, 0x3, 0x181f ;  /* 0x00781f0008007f89 */ /* 0x00102800000e0000 */
[----:B--23--:R2:W3:Y:S02]  /*1ebb0*/  SHFL.IDX PT, R14, R3, 0x3, 0x181f ;  /* 0x00781f00030e7f89 */ /* 0x00c4e400000e0000 */
.L_x_7088:
[----:B------:R-:W-:-:S05]  /*1ebc0*/  VIADD R4, R20, 0x60 ;  /* 0x0000006014047836 */ /* 0x000fca0000000000 */
[----:B------:R-:W-:-:S13]  /*1ebd0*/  ISETP.GE.AND P0, PT, R4, R9, PT ;  /* 0x000000090400720c */ /* 0x000fda0003f06270 */
[----:B------:R-:W-:Y:S05]  /*1ebe0*/  @P0 BRA `(.L_x_6875) ;  /* 0x0000001c000c0947 */ /* 0x000fea0003800000 */
[----:B------:R-:W-:Y:S01]  /*1ebf0*/  ULDC UR4, c[0x0][0xac8] ;  /* 0x0002b20000047ab9 */ /* 0x000fe20000000800 */
[----:B------:R-:W-:Y:S01]  /*1ec00*/  ULDC.64 UR6, c[0x0][0x208] ;  /* 0x0000820000067ab9 */ /* 0x000fe20000000a00 */
[----:B------:R-:W-:-:S13]  /*1ec10*/  ISETP.GE.AND P1, PT, R16, UR4, PT ;  /* 0x0000000410007c0c */ /* 0x000fda000bf26270 */
[----:B---3--:R-:W-:-:S04]  /*1ec20*/  @!P1 LEA R4, P0, R16, R14, 0x1 ;  /* 0x0000000e10049211 */ /* 0x008fc800078008ff */
[----:B0-----:R-:W-:Y:S02]  /*1ec30*/  @!P1 LEA.HI.X R5, R16, R0, R17, 0x1, P0 ;  /* 0x0000000010059211 */ /* 0x001fe400000f0c11 */
[----:B------:R-:W-:-:S03]  /*1ec40*/  ISETP.GE.AND P0, PT, R221, UR4, PT ;  /* 0x00000004dd007c0c */ /* 0x000fc6000bf06270 */
[----:B------:R0:W-:Y:S10]  /*1ec50*/  @!P1 ST.E.128 desc[UR6][R4.64], R32 ;  /* 0x0000002004009985 */ /* 0x0001f4000c101d06 */
[----:B------:R-:W-:Y:S05]  /*1ec60*/  @P0 BRA `(.L_x_6875) ;  /* 0x0000001800ec0947 */ /* 0x000fea0003800000 */
[----:B------:R-:W-:Y:S01]  /*1ec70*/  LEA R14, P0, R221, R14, 0x1 ;  /* 0x0000000edd0e7211 */ /* 0x000fe200078008ff */
[----:B------:R-:W-:-:S03]  /*1ec80*/  ULDC.64 UR4, c[0x0][0x208] ;  /* 0x0000820000047ab9 */ /* 0x000fc60000000a00 */
[----:B------:R-:W-:-:S05]  /*1ec90*/  LEA.HI.X R15, R221, R0, R21, 0x1, P0 ;  /* 0x00000000dd0f7211 */ /* 0x000fca00000f0c15 */
[----:B------:R3:W-:Y:S01]  /*1eca0*/  ST.E.128 desc[UR4][R14.64], R48 ;  /* 0x000000300e007985 */ /* 0x0007e2000c101d04 */
[----:B------:R-:W-:Y:S05]  /*1ecb0*/  BRA `(.L_x_6875) ;  /* 0x0000001800d87947 */ /* 0x000fea0003800000 */
.L_x_6864:
[----:B------:R-:W2:Y:S01]  /*1ecc0*/  LDL R120, [R1+0x34] ;  /* 0x0000340001787983 */ /* 0x000ea20000100800 */
[----:B0-----:R-:W0:Y:S01]  /*1ecd0*/  @P1 LDC R0, c[0x0][0xbec] ;  /* 0x0002fb00ff001b82 */ /* 0x001e220000000800 */
[----:B------:R-:W-:Y:S01]  /*1ece0*/  ULDC.64 UR4, c[0x0][0xb08] ;  /* 0x0002c20000047ab9 */ /* 0x000fe20000000a00 */
[----:B------:R-:W-:Y:S01]  /*1ecf0*/  SHF.R.S32.HI R3, RZ, 0x1f, R10 ;  /* 0x0000001fff037819 */ /* 0x000fe2000001140a */
[----:B------:R-:W-:Y:S01]  /*1ed00*/  IMAD R11, R11, UR4, RZ ;  /* 0x000000040b0b7c24 */ /* 0x000fe2000f8e02ff */
[----:B------:R-:W-:Y:S01]  /*1ed10*/  ULDC.64 UR6, c[0x0][0xb30] ;  /* 0x0002cc0000067ab9 */ /* 0x000fe20000000a00 */
[----:B------:R-:W-:-:S03]  /*1ed20*/  IMAD.WIDE.U32 R4, R12, UR4, RZ ;  /* 0x000000040c047c25 */ /* 0x000fc6000f8e00ff */
[----:B------:R-:W1:Y:S01]  /*1ed30*/  @P1 LDC R13, c[0x0][0xbf0] ;  /* 0x0002fc00ff0d1b82 */ /* 0x000e620000000800 */
[----:B------:R-:W-:Y:S01]  /*1ed40*/  IMAD R11, R12, UR5, R11 ;  /* 0x000000050c0b7c24 */ /* 0x000fe2000f8e020b */
[----:B------:R-:W-:-:S03]  /*1ed50*/  ULDC.64 UR4, c[0x0][0xb38] ;  /* 0x0002ce0000047ab9 */ /* 0x000fc60000000a00 */
[----:B------:R-:W-:Y:S02]  /*1ed60*/  IMAD.IADD R5, R5, 0x1, R11 ;  /* 0x0000000105057824 */ /* 0x000fe400078e020b */
[----:B------:R-:W-:-:S04]  /*1ed70*/  IMAD.WIDE.U32 R4, R98, UR4, R4 ;  /* 0x0000000462047c25 */ /* 0x000fc8000f8e0004 */
[----:B------:R-:W-:Y:S01]  /*1ed80*/  IMAD R5, R98, UR5, R5 ;  /* 0x0000000562057c24 */ /* 0x000fe2000f8e0205 */
[----:B------:R-:W-:Y:S02]  /*1ed90*/  ULDC.64 UR4, c[0x0][0xb40] ;  /* 0x0002d00000047ab9 */ /* 0x000fe40000000a00 */
[----:B------:R-:W-:Y:S02]  /*1eda0*/  IMAD R3, R3, UR4, RZ ;  /* 0x0000000403037c24 */ /* 0x000fe4000f8e02ff */
[----:B0-----:R-:W-:-:S04]  /*1edb0*/  @P1 IMAD.HI.U32 R0, R97, R0, RZ ;  /* 0x0000000061001227 */ /* 0x001fc800078e00ff */
[C---:B------:R-:W-:Y:S02]  /*1edc0*/  IMAD R7, R10.reuse, UR5, R3 ;  /* 0x000000050a077c24 */ /* 0x040fe4000f8e0203 */
[----:B------:R-:W-:Y:S01]  /*1edd0*/  IMAD.WIDE.U32 R10, R10, UR4, R4 ;  /* 0x000000040a0a7c25 */ /* 0x000fe2000f8e0004 */
[----:B------:R-:W-:-:S03]  /*1ede0*/  ULDC.64 UR4, c[0x0][0xb48] ;  /* 0x0002d20000047ab9 */ /* 0x000fc60000000a00 */
[----:B------:R-:W-:Y:S01]  /*1edf0*/  IMAD.MOV.U32 R3, RZ, RZ, R97 ;  /* 0x000000ffff037224 */ /* 0x000fe200078e0061 */
[----:B-1----:R-:W-:Y:S01]  /*1ee00*/  @P1 SHF.R.U32.HI R3, RZ, R13, R0 ;  /* 0x0000000dff031219 */ /* 0x002fe20000011600 */
[----:B------:R-:W-:-:S03]  /*1ee10*/  IMAD.IADD R11, R11, 0x1, R7 ;  /* 0x000000010b0b7824 */ /* 0x000fc600078e0207 */
[--C-:B------:R-:W-:Y:S01]  /*1ee20*/  SHF.R.S32.HI R0, RZ, 0x1f, R3.reuse ;  /* 0x0000001fff007819 */ /* 0x100fe20000011403 */
[----:B------:R-:W-:Y:S02]  /*1ee30*/  IMAD.MOV R7, RZ, RZ, -R3 ;  /* 0x000000ffff077224 */ /* 0x000fe400078e0a03 */
[----:B------:R-:W-:-:S04]  /*1ee40*/  IMAD.WIDE.U32 R4, R96, UR4, R10 ;  /* 0x0000000460047c25 */ /* 0x000fc8000f8e000a */
        /* <DEDUP_REMOVED lines=9> */
[----:B------:R-:W-:Y:S02]  /*1eee0*/  VIADD R8, R2, 0x34820 ;  /* 0x0003482002087836 */ /* 0x000fe40000000000 */
[C---:B------:R-:W-:Y:S02]  /*1eef0*/  IMAD R3, R7.reuse, UR5, R0 ;  /* 0x0000000507037c24 */ /* 0x040fe4000f8e0200 */
[----:B------:R-:W-:Y:S01]  /*1ef00*/  IMAD.WIDE.U32 R4, R7, UR4, R4 ;  /* 0x0000000407047c25 */ /* 0x000fe2000f8e0004 */
[----:B------:R-:W-:Y:S01]  /*1ef10*/  ULDC.64 UR4, c[0x0][0xb00] ;  /* 0x0002c00000047ab9 */ /* 0x000fe20000000a00 */
[----:B------:R-:W-:-:S02]  /*1ef20*/  PRMT R8, RZ, 0x654, R8 ;  /* 0x00000654ff087816 */ /* 0x000fc40000000008 */
[----:B------:R-:W-:Y:S01]  /*1ef30*/  IMAD.IADD R3, R5, 0x1, R3 ;  /* 0x0000000105037824 */ /* 0x000fe200078e0203 */
[C---:B------:R-:W-:Y:S01]  /*1ef40*/  LEA R0, P0, R4.reuse, UR4, 0x2 ;  /* 0x0000000404007c11 */ /* 0x040fe2000f8010ff */
[----:B------:R-:W-:Y:S01]  /*1ef50*/  UMOV UR4, 0xffffffff ;  /* 0xffffffff00047882 */ /* 0x000fe20000000000 */
[----:B------:R0:W-:Y:S02]  /*1ef60*/  SYNCS.ARRIVE.TRANS64.RED.A1T0 RZ, [R8+URZ], RZ ;  /* 0x000000ff08ff79a7 */ /* 0x0001e4000810043f */
[----:B------:R-:W-:Y:S01]  /*1ef70*/  LEA.HI.X R4, R4, UR5, R3, 0x2, P0 ;  /* 0x0000000504047c11 */ /* 0x000fe200080f1403 */
[C---:B--2---:R-:W-:Y:S02]  /*1ef80*/  VIADD R30, R120.reuse, 0x20 ;  /* 0x00000020781e7836 */ /* 0x044fe40000000000 */
        /* <DEDUP_REMOVED lines=25> */
[----:B0-----:R-:W-:Y:S02]  /*1f120*/  SHF.R.S32.HI R8, RZ, 0x1f, R7 ;  /* 0x0000001fff087819 */ /* 0x001fe40000011407 */
[----:B------:R-:W-:-:S02]  /*1f130*/  SHF.R.S32.HI R116, RZ, 0x1f, R115 ;  /* 0x0000001fff747819 */ /* 0x000fc40000011473 */
[----:B------:R-:W-:Y:S02]  /*1f140*/  SHF.R.S32.HI R118, RZ, 0x1f, R117 ;  /* 0x0000001fff767819 */ /* 0x000fe40000011475 */
[----:B------:R-:W-:Y:S01]  /*1f150*/  SHF.R.S32.HI R119, RZ, 0x1f, R104 ;  /* 0x0000001fff777819 */ /* 0x000fe20000011468 */
[----:B------:R-:W-:Y:S06]  /*1f160*/  BRA.DIV UR4, `(.L_x_6876) ;  /* 0x0000009e04a47947 */ /* 0x000fec000b800000 */
[----:B------:R0:W1:Y:S04]  /*1f170*/  SHFL.IDX PT, R3, R4, RZ, 0x1c1f ;  /* 0x001c1fff04037589 */ /* 0x00006800000e0000 */
[----:B------:R0:W2:Y:S02]  /*1f180*/  SHFL.IDX PT, R14, R0, RZ, 0x1c1f ;  /* 0x001c1fff000e7589 */ /* 0x0000a400000e0000 */
.L_x_7091:
[----:B------:R-:W-:Y:S01]  /*1f190*/  ISETP.GE.AND P0, PT, R26, R9, PT ;  /* 0x000000091a00720c */ /* 0x000fe20003f06270 */
[----:B------:R-:W-:-:S12]  /*1f1a0*/  BSSY B1, `(.L_x_6877) ;  /* 0x0000044000017945 */ /* 0x000fd80003800000 */
[----:B------:R-:W-:Y:S05]  /*1f1b0*/  @P0 BRA `(.L_x_6878) ;  /* 0x0000000400080947 */ /* 0x000fea0003800000 */
[----:B------:R-:W-:Y:S01]  /*1f1c0*/  ULDC UR4, c[0x0][0xac8] ;  /* 0x0002b20000047ab9 */ /* 0x000fe20000000800 */
[----:B------:R-:W-:Y:S01]  /*1f1d0*/  ULDC.64 UR6, c[0x0][0x208] ;  /* 0x0000820000067ab9 */ /* 0x000fe20000000a00 */
[----:B------:R-:W-:Y:S02]  /*1f1e0*/  ISETP.GE.AND P0, PT, R120, UR4, PT ;  /* 0x0000000478007c0c */ /* 0x000fe4000bf06270 */
[----:B------:R-:W-:Y:S02]  /*1f1f0*/  ISETP.GE.AND P2, PT, R7, UR4, PT ;  /* 0x0000000407007c0c */ /* 0x000fe4000bf46270 */
[----:B------:R-:W-:Y:S02]  /*1f200*/  ISETP.GE.AND P3, PT, R115, UR4, PT ;  /* 0x0000000473007c0c */ /* 0x000fe4000bf66270 */
[----:B------:R-:W-:-:S07]  /*1f210*/  ISETP.GE.AND P1, PT, R117, UR4, PT ;  /* 0x0000000475007c0c */ /* 0x000fce000bf26270 */
[----:B-1----:R-:W-:Y:S02]  /*1f220*/  @!P0 IMAD.MOV.U32 R15, RZ, RZ, R3 ;  /* 0x000000ffff0f8224 */ /* 0x002fe400078e0003 */
[----:B--2---:R-:W-:Y:S01]  /*1f230*/  @!P2 LEA R10, P4, R7, R14, 0x2 ;  /* 0x0000000e070aa211 */ /* 0x004fe200078810ff */
[----:B------:R-:W-:-:S03]  /*1f240*/  @!P0 IMAD.WIDE R12, R120, 0x4, R14 ;  /* 0x00000004780c8825 */ /* 0x000fc600078e020e */
[-C--:B------:R-:W-:Y:S02]  /*1f250*/  @!P2 LEA.HI.X R11, R7, R3.reuse, R8, 0x2, P4 ;  /* 0x00000003070ba211 */ /* 0x080fe400020f1408 */
[-C--:B------:R-:W-:Y:S01]  /*1f260*/  @!P3 LEA R24, P4, R115, R14.reuse, 0x2 ;  /* 0x0000000e7318b211 */ /* 0x080fe200078810ff */
[----:B------:R1:W-:Y:S01]  /*1f270*/  @!P0 ST.E.64 desc[UR6][R12.64], R20 ;  /* 0x000000140c008985 */ /* 0x0003e2000c101b06 */
[----:B------:R-:W-:Y:S02]  /*1f280*/  ISETP.GE.AND P0, PT, R30, UR4, PT ;  /* 0x000000041e007c0c */ /* 0x000fe4000bf06270 */
[----:B------:R-:W-:Y:S01]  /*1f290*/  @!P1 LEA R26, P5, R117, R14, 0x2 ;  /* 0x0000000e751a9211 */ /* 0x000fe200078a10ff */
[----:B------:R2:W-:Y:S01]  /*1f2a0*/  @!P2 ST.E.64 desc[UR6][R10.64], R88 ;  /* 0x000000580a00a985 */ /* 0x0005e2000c101b06 */
[----:B------:R-:W-:Y:S02]  /*1f2b0*/  ISETP.GE.AND P2, PT, R94, UR4, PT ;  /* 0x000000045e007c0c */ /* 0x000fe4000bf46270 */
[----:B------:R-:W-:-:S02]  /*1f2c0*/  @!P3 LEA.HI.X R25, R115, R3, R116, 0x2, P4 ;  /* 0x000000037319b211 */ /* 0x000fc400020f1474 */
[----:B------:R-:W-:Y:S02]  /*1f2d0*/  @!P1 LEA.HI.X R27, R117, R3, R118, 0x2, P5 ;  /* 0x00000003751b9211 */ /* 0x000fe400028f1476 */
[----:B------:R-:W-:Y:S01]  /*1f2e0*/  ISETP.GE.AND P4, PT, R96, UR4, PT ;  /* 0x0000000460007c0c */ /* 0x000fe2000bf86270 */
[----:B------:R3:W-:Y:S02]  /*1f2f0*/  @!P3 ST.E.64 desc[UR6][R24.64], R32 ;  /* 0x000000201800b985 */ /* 0x0007e4000c101b06 */
[-C--:B------:R-:W-:Y:S02]  /*1f300*/  @!P0 LEA R28, P3, R30, R14.reuse, 0x2 ;  /* 0x0000000e1e1c8211 */ /* 0x080fe400078610ff */
[----:B------:R4:W-:Y:S01]  /*1f310*/  @!P1 ST.E.64 desc[UR6][R26.64], R36 ;  /* 0x000000241a009985 */ /* 0x0009e2000c101b06 */
[----:B------:R-:W-:Y:S02]  /*1f320*/  ISETP.GE.AND P1, PT, R98, UR4, PT ;  /* 0x0000000462007c0c */ /* 0x000fe4000bf26270 */
[----:B-1----:R-:W-:-:S02]  /*1f330*/  @!P2 LEA R12, P5, R94, R14, 0x2 ;  /* 0x0000000e5e0ca211 */ /* 0x002fc400078a10ff */
[-C--:B------:R-:W-:Y:S02]  /*1f340*/  @!P0 LEA.HI.X R29, R30, R3.reuse, R31, 0x2, P3 ;  /* 0x000000031e1d8211 */ /* 0x080fe400018f141f */
[----:B------:R-:W-:Y:S02]  /*1f350*/  @!P2 LEA.HI.X R13, R94, R3, R95, 0x2, P5 ;  /* 0x000000035e0da211 */ /* 0x000fe400028f145f */
[----:B------:R-:W-:Y:S01]  /*1f360*/  ISETP.GE.AND P3, PT, R100, UR4, PT ;  /* 0x0000000464007c0c */ /* 0x000fe2000bf66270 */
[----:B------:R-:W-:Y:S01]  /*1f370*/  @!P0 ST.E.64 desc[UR6][R28.64], R40 ;  /* 0x000000281c008985 */ /* 0x000fe2000c101b06 */
[----:B--2---:R-:W-:-:S03]  /*1f380*/  @!P4 LEA R10, P0, R96, R14, 0x2 ;  /* 0x0000000e600ac211 */ /* 0x004fc600078010ff */
[----:B------:R1:W-:Y:S01]  /*1f390*/  @!P2 ST.E.64 desc[UR6][R12.64], R44 ;  /* 0x0000002c0c00a985 */ /* 0x0003e2000c101b06 */
[-C--:B------:R-:W-:Y:S02]  /*1f3a0*/  @!P1 LEA R20, P5, R98, R14.reuse, 0x2 ;  /* 0x0000000e62149211 */ /* 0x080fe400078a10ff */
[----:B------:R-:W-:Y:S02]  /*1f3b0*/  ISETP.GE.AND P2, PT, R102, UR4, PT ;  /* 0x0000000466007c0c */ /* 0x000fe4000bf46270 */
[-C--:B------:R-:W-:Y:S02]  /*1f3c0*/  @!P4 LEA.HI.X R11, R96, R3.reuse, R97, 0x2, P0 ;  /* 0x00000003600bc211 */ /* 0x080fe400000f1461 */
[----:B------:R-:W-:Y:S02]  /*1f3d0*/  ISETP.GE.AND P0, PT, R104, UR4, PT ;  /* 0x0000000468007c0c */ /* 0x000fe4000bf06270 */
[----:B------:R-:W-:Y:S01]  /*1f3e0*/  @!P1 LEA.HI.X R21, R98, R3, R99, 0x2, P5 ;  /* 0x0000000362159211 */ /* 0x000fe200028f1463 */
[----:B------:R2:W-:Y:S01]  /*1f3f0*/  @!P4 ST.E.64 desc[UR6][R10.64], R48 ;  /* 0x000000300a00c985 */ /* 0x0005e2000c101b06 */
[----:B---3--:R-:W-:-:S03]  /*1f400*/  @!P3 LEA R24, P5, R100, R14, 0x2 ;  /* 0x0000000e6418b211 */ /* 0x008fc600078a10ff */
[----:B------:R3:W-:Y:S01]  /*1f410*/  @!P1 ST.E.64 desc[UR6][R20.64], R52 ;  /* 0x0000003414009985 */ /* 0x0007e2000c101b06 */
[----:B------:R-:W-:Y:S02]  /*1f420*/  ISETP.GE.AND P1, PT, R105, UR4, PT ;  /* 0x0000000469007c0c */ /* 0x000fe4000bf26270 */
[-C--:B------:R-:W-:Y:S02]  /*1f430*/  @!P3 LEA.HI.X R25, R100, R3.reuse, R101, 0x2, P5 ;  /* 0x000000036419b211 */ /* 0x080fe400028f1465 */
[-C--:B----4-:R-:W-:Y:S02]  /*1f440*/  @!P2 LEA R26, P4, R102, R14.reuse, 0x2 ;  /* 0x0000000e661aa211 */ /* 0x090fe400078810ff */
[----:B-1----:R-:W-:Y:S01]  /*1f450*/  @!P0 LEA R12, P5, R104, R14, 0x2 ;  /* 0x0000000e680c8211 */ /* 0x002fe200078a10ff */
[----:B------:R1:W-:Y:S01]  /*1f460*/  @!P3 ST.E.64 desc[UR6][R24.64], R56 ;  /* 0x000000381800b985 */ /* 0x0003e2000c101b06 */
[----:B------:R-:W-:Y:S02]  /*1f470*/  @!P2 LEA.HI.X R27, R102, R3, R103, 0x2, P4 ;  /* 0x00000003661ba211 */ /* 0x000fe400020f1467 */
[----:B------:R-:W-:-:S02]  /*1f480*/  ISETP.GE.AND P3, PT, R107, UR4, PT ;  /* 0x000000046b007c0c */ /* 0x000fc4000bf66270 */
[-C--:B------:R-:W-:Y:S01]  /*1f490*/  @!P0 LEA.HI.X R13, R104, R3.reuse, R119, 0x2, P5 ;  /* 0x00000003680d8211 */ /* 0x080fe200028f1477 */
[----:B------:R4:W-:Y:S01]  /*1f4a0*/  @!P2 ST.E.64 desc[UR6][R26.64], R60 ;  /* 0x0000003c1a00a985 */ /* 0x0009e2000c101b06 */
[----:B------:R-:W-:Y:S02]  /*1f4b0*/  ISETP.GE.AND P4, PT, R109, UR4, PT ;  /* 0x000000046d007c0c */ /* 0x000fe4000bf86270 */
[----:B--2---:R-:W-:Y:S01]  /*1f4c0*/  @!P1 LEA R10, P5, R105, R14, 0x2 ;  /* 0x0000000e690a9211 */ /* 0x004fe200078a10ff */
[----:B------:R2:W-:Y:S01]  /*1f4d0*/  @!P0 ST.E.64 desc[UR6][R12.64], R64 ;  /* 0x000000400c008985 */ /* 0x0005e2000c101b06 */
[----:B------:R-:W-:Y:S02]  /*1f4e0*/  ISETP.GE.AND P2, PT, R111, UR4, PT ;  /* 0x000000046f007c0c */ /* 0x000fe4000bf46270 */
[----:B------:R-:W-:Y:S02]  /*1f4f0*/  ISETP.GE.AND P0, PT, R113, UR4, PT ;  /* 0x0000000471007c0c */ /* 0x000fe4000bf06270 */
[----:B------:R-:W-:-:S02]  /*1f500*/  @!P1 LEA.HI.X R11, R105, R3, R106, 0x2, P5 ;  /* 0x00000003690b9211 */ /* 0x000fc400028f146a */
[----:B---3--:R-:W-:-:S03]  /*1f510*/  @!P3 LEA R20, P5, R107, R14, 0x2 ;  /* 0x0000000e6b14b211 */ /* 0x008fc600078a10ff */
[----:B------:R2:W-:Y:S01]  /*1f520*/  @!P1 ST.E.64 desc[UR6][R10.64], R68 ;  /* 0x000000440a009985 */ /* 0x0005e2000c101b06 */
[-C--:B-1----:R-:W-:Y:S02]  /*1f530*/  @!P4 LEA R24, P1, R109, R14.reuse, 0x2 ;  /* 0x0000000e6d18c211 */ /* 0x082fe400078210ff */
[-C--:B------:R-:W-:Y:S02]  /*1f540*/  @!P3 LEA.HI.X R21, R107, R3.reuse, R108, 0x2, P5 ;  /* 0x000000036b15b211 */ /* 0x080fe400028f146c */
[-C--:B----4-:R-:W-:Y:S02]  /*1f550*/  @!P2 LEA R26, P5, R111, R14.reuse, 0x2 ;  /* 0x0000000e6f1aa211 */ /* 0x090fe400078a10ff */
[-C--:B------:R-:W-:Y:S01]  /*1f560*/  @!P4 LEA.HI.X R25, R109, R3.reuse, R110, 0x2, P1 ;  /* 0x000000036d19c211 */ /* 0x080fe200008f146e */
[----:B------:R2:W-:Y:S01]  /*1f570*/  @!P3 ST.E.64 desc[UR6][R20.64], R72 ;  /* 0x000000481400b985 */ /* 0x0005e2000c101b06 */
[----:B------:R-:W-:Y:S02]  /*1f580*/  @!P0 LEA R14, P1, R113, R14, 0x2 ;  /* 0x0000000e710e8211 */ /* 0x000fe400078210ff */
[-C--:B------:R-:W-:Y:S01]  /*1f590*/  @!P2 LEA.HI.X R27, R111, R3.reuse, R112, 0x2, P5 ;  /* 0x000000036f1ba211 */ /* 0x080fe200028f1470 */
[----:B------:R2:W-:Y:S01]  /*1f5a0*/  @!P4 ST.E.64 desc[UR6][R24.64], R76 ;  /* 0x0000004c1800c985 */ /* 0x0005e2000c101b06 */
[----:B------:R-:W-:-:S03]  /*1f5b0*/  @!P0 LEA.HI.X R15, R113, R3, R114, 0x2, P1 ;  /* 0x00000003710f8211 */ /* 0x000fc600008f1472 */
[----:B------:R2:W-:Y:S04]  /*1f5c0*/  @!P2 ST.E.64 desc[UR6][R26.64], R80 ;  /* 0x000000501a00a985 */ /* 0x0005e8000c101b06 */
[----:B------:R2:W-:Y:S02]  /*1f5d0*/  @!P0 ST.E.64 desc[UR6][R14.64], R84 ;  /* 0x000000540e008985 */ /* 0x0005e4000c101b06 */
.L_x_6878:
[----:B------:R-:W-:Y:S05]  /*1f5e0*/  BSYNC B1 ;  /* 0x0000000000017941 */ /* 0x000fea0003800000 */
.L_x_6877:
[----:B------:R-:W-:-:S03]  /*1f5f0*/  UMOV UR4, 0xffffffff ;  /* 0xffffffff00047882 */ /* 0x000fc60000000000 */
[----:B------:R-:W-:Y:S05]  /*1f600*/  BRA.DIV UR4, `(.L_x_6879) ;  /* 0x0000009a04b07947 */ /* 0x000fea000b800000 */
[----:B-1----:R1:W3:Y:S04]  /*1f610*/  SHFL.IDX PT, R3, R4, 0x1, 0x1c1f ;  /* 0x003c1f0004037f89 */ /* 0x0022e800000e0000 */
[----:B--2---:R1:W2:Y:S02]  /*1f620*/  SHFL.IDX PT, R14, R0, 0x1, 0x1c1f ;  /* 0x003c1f00000e7f89 */ /* 0x0042a400000e0000 */
.L_x_7095:
[----:B------:R-:W-:-:S13]  /*1f630*/  ISETP.GE.AND P0, PT, R6, R9, PT ;  /* 0x000000090600720c */ /* 0x000fda0003f06270 */
        /* <DEDUP_REMOVED lines=8> */
[----:B---3--:R-:W-:Y:S02]  /*1f6c0*/  @!P5 IMAD.MOV.U32 R15, RZ, RZ, R3 ;  /* 0x000000ffff0fd224 */ /* 0x008fe400078e0003 */
[----:B--2---:R-:W-:Y:S01]  /*1f6d0*/  @!P0 LEA R6, P2, R7, R14, 0x2 ;  /* 0x0000000e07068211 */ /* 0x004fe200078410ff */
[----:B01----:R-:W-:-:S03]  /*1f6e0*/  @!P5 IMAD.WIDE R4, R120, 0x4, R14 ;  /* 0x000000047804d825 */ /* 0x003fc600078e020e */
[----:B------:R-:W-:Y:S02]  /*1f6f0*/  @!P0 LEA.HI.X R7, R7, R3, R8, 0x2, P2 ;  /* 0x0000000307078211 */ /* 0x000fe400010f1408 */
[----:B------:R-:W-:Y:S01]  /*1f700*/  ISETP.GE.AND P2, PT, R94, UR4, PT ;  /* 0x000000045e007c0c */ /* 0x000fe2000bf46270 */
[----:B------:R0:W-:Y:S01]  /*1f710*/  @!P5 ST.E.64 desc[UR6][R4.64], R90 ;  /* 0x0000005a0400d985 */ /* 0x0001e2000c101b06 */
[----:B------:R-:W-:-:S03]  /*1f720*/  @!P1 LEA R8, P5, R115, R14, 0x2 ;  /* 0x0000000e73089211 */ /* 0x000fc600078a10ff */
[----:B------:R1:W-:Y:S01]  /*1f730*/  @!P0 ST.E.64 desc[UR6][R6.64], R92 ;  /* 0x0000005c06008985 */ /* 0x0003e2000c101b06 */
[-C--:B------:R-:W-:Y:S02]  /*1f740*/  @!P3 LEA R10, P0, R117, R14.reuse, 0x2 ;  /* 0x0000000e750ab211 */ /* 0x080fe400078010ff */
[-C--:B------:R-:W-:Y:S02]  /*1f750*/  @!P1 LEA.HI.X R9, R115, R3.reuse, R116, 0x2, P5 ;  /* 0x0000000373099211 */ /* 0x080fe400028f1474 */
[-C--:B------:R-:W-:Y:S02]  /*1f760*/  @!P3 LEA.HI.X R11, R117, R3.reuse, R118, 0x2, P0 ;  /* 0x00000003750bb211 */ /* 0x080fe400000f1476 */
[----:B------:R-:W-:Y:S01]  /*1f770*/  ISETP.GE.AND P0, PT, R96, UR4, PT ;  /* 0x0000000460007c0c */ /* 0x000fe2000bf06270 */
[----:B------:R2:W-:Y:S01]  /*1f780*/  @!P1 ST.E.64 desc[UR6][R8.64], R34 ;  /* 0x0000002208009985 */ /* 0x0005e2000c101b06 */
[----:B------:R-:W-:Y:S02]  /*1f790*/  @!P4 LEA R12, P5, R30, R14, 0x2 ;  /* 0x0000000e1e0cc211 */ /* 0x000fe400078a10ff */
[----:B------:R-:W-:Y:S01]  /*1f7a0*/  ISETP.GE.AND P1, PT, R98, UR4, PT ;  /* 0x0000000462007c0c */ /* 0x000fe2000bf26270 */
[----:B------:R3:W-:Y:S01]  /*1f7b0*/  @!P3 ST.E.64 desc[UR6][R10.64], R38 ;  /* 0x000000260a00b985 */ /* 0x0007e2000c101b06 */
[----:B------:R-:W-:-:S02]  /*1f7c0*/  @!P4 LEA.HI.X R13, R30, R3, R31, 0x2, P5 ;  /* 0x000000031e0dc211 */ /* 0x000fc400028f141f */
[-C--:B0-----:R-:W-:Y:S02]  /*1f7d0*/  @!P2 LEA R4, P5, R94, R14.reuse, 0x2 ;  /* 0x0000000e5e04a211 */ /* 0x081fe400078a10ff */
[----:B------:R-:W-:Y:S01]  /*1f7e0*/  ISETP.GE.AND P3, PT, R100, UR4, PT ;  /* 0x0000000464007c0c */ /* 0x000fe2000bf66270 */
[----:B------:R0:W-:Y:S01]  /*1f7f0*/  @!P4 ST.E.64 desc[UR6][R12.64], R42 ;  /* 0x0000002a0c00c985 */ /* 0x0001e2000c101b06 */
[-C--:B------:R-:W-:Y:S02]  /*1f800*/  @!P2 LEA.HI.X R5, R94, R3.reuse, R95, 0x2, P5 ;  /* 0x000000035e05a211 */ /* 0x080fe400028f145f */
[----:B-1----:R-:W-:Y:S02]  /*1f810*/  @!P0 LEA R6, P5, R96, R14, 0x2 ;  /* 0x0000000e60068211 */ /* 0x002fe400078a10ff */
[----:B------:R-:W-:Y:S01]  /*1f820*/  ISETP.GE.AND P4, PT, R102, UR4, PT ;  /* 0x0000000466007c0c */ /* 0x000fe2000bf86270 */
[----:B------:R1:W-:Y:S01]  /*1f830*/  @!P2 ST.E.64 desc[UR6][R4.64], R46 ;  /* 0x0000002e0400a985 */ /* 0x0003e2000c101b06 */
[----:B------:R-:W-:-:S02]  /*1f840*/  @!P0 LEA.HI.X R7, R96, R3, R97, 0x2, P5 ;  /* 0x0000000360078211 */ /* 0x000fc400028f1461 */
[-C--:B------:R-:W-:Y:S02]  /*1f850*/  @!P1 LEA R20, P5, R98, R14.reuse, 0x2 ;  /* 0x0000000e62149211 */ /* 0x080fe400078a10ff */
[----:B------:R-:W-:Y:S01]  /*1f860*/  ISETP.GE.AND P2, PT, R104, UR4, PT ;  /* 0x0000000468007c0c */ /* 0x000fe2000bf46270 */
[----:B------:R4:W-:Y:S01]  /*1f870*/  @!P0 ST.E.64 desc[UR6][R6.64], R50 ;  /* 0x0000003206008985 */ /* 0x0009e2000c101b06 */
[-C--:B------:R-:W-:Y:S02]  /*1f880*/  @!P1 LEA.HI.X R21, R98, R3.reuse, R99, 0x2, P5 ;  /* 0x0000000362159211 */ /* 0x080fe400028f1463 */
[C---:B--2---:R-:W-:Y:S02]  /*1f890*/  @!P3 LEA R8, P5, R100.reuse, R14, 0x2 ;  /* 0x0000000e6408b211 */ /* 0x044fe400078a10ff */
[----:B------:R-:W-:Y:S01]  /*1f8a0*/  ISETP.GE.AND P0, PT, R105, UR4, PT ;  /* 0x0000000469007c0c */ /* 0x000fe2000bf06270 */
[----:B------:R2:W-:Y:S01]  /*1f8b0*/  @!P1 ST.E.64 desc[UR6][R20.64], R54 ;  /* 0x0000003614009985 */ /* 0x0005e2000c101b06 */
[----:B------:R-:W-:-:S02]  /*1f8c0*/  @!P3 LEA.HI.X R9, R100, R3, R101, 0x2, P5 ;  /* 0x000000036409b211 */ /* 0x000fc400028f1465 */
[CC--:B---3--:R-:W-:Y:S02]  /*1f8d0*/  @!P4 LEA R10, P5, R102.reuse, R14.reuse, 0x2 ;  /* 0x0000000e660ac211 */ /* 0x0c8fe400078a10ff */
[----:B------:R-:W-:Y:S01]  /*1f8e0*/  ISETP.GE.AND P1, PT, R107, UR4, PT ;  /* 0x000000046b007c0c */ /* 0x000fe2000bf26270 */
[----:B------:R3:W-:Y:S01]  /*1f8f0*/  @!P3 ST.E.64 desc[UR6][R8.64], R58 ;  /* 0x0000003a0800b985 */ /* 0x0007e2000c101b06 */
[----:B------:R-:W-:Y:S02]  /*1f900*/  @!P4 LEA.HI.X R11, R102, R3, R103, 0x2, P5 ;  /* 0x00000003660bc211 */ /* 0x000fe400028f1467 */
[----:B------:R-:W-:Y:S02]  /*1f910*/  ISETP.GE.AND P3, PT, R109, UR4, PT ;  /* 0x000000046d007c0c */ /* 0x000fe4000bf66270 */
[-C--:B0-----:R-:W-:Y:S01]  /*1f920*/  @!P2 LEA R12, P5, R104, R14.reuse, 0x2 ;  /* 0x0000000e680ca211 */ /* 0x081fe200078a10ff */
[----:B------:R0:W-:Y:S01]  /*1f930*/  @!P4 ST.E.64 desc[UR6][R10.64], R62 ;  /* 0x0000003e0a00c985 */ /* 0x0001e2000c101b06 */
[----:B-1----:R-:W-:-:S02]  /*1f940*/  @!P0 LEA R4, P4, R105, R14, 0x2 ;  /* 0x0000000e69048211 */ /* 0x002fc400078810ff */
[-C--:B------:R-:W-:Y:S02]  /*1f950*/  @!P2 LEA.HI.X R13, R104, R3.reuse, R119, 0x2, P5 ;  /* 0x00000003680da211 */ /* 0x080fe400028f1477 */
[----:B------:R-:W-:Y:S02]  /*1f960*/  ISETP.GE.AND P5, PT, R111, UR4, PT ;  /* 0x000000046f007c0c */ /* 0x000fe4000bfa6270 */
[----:B------:R-:W-:Y:S01]  /*1f970*/  @!P0 LEA.HI.X R5, R105, R3, R106, 0x2, P4 ;  /* 0x0000000369058211 */ /* 0x000fe200020f146a */
[----:B------:R0:W-:Y:S01]  /*1f980*/  @!P2 ST.E.64 desc[UR6][R12.64], R66 ;  /* 0x000000420c00a985 */ /* 0x0001e2000c101b06 */
[----:B----4-:R-:W-:-:S03]  /*1f990*/  @!P1 LEA R6, P4, R107, R14, 0x2 ;  /* 0x0000000e6b069211 */ /* 0x010fc600078810ff */
[----:B------:R0:W-:Y:S01]  /*1f9a0*/  @!P0 ST.E.64 desc[UR6][R4.64], R70 ;  /* 0x0000004604008985 */ /* 0x0001e2000c101b06 */
[-C--:B------:R-:W-:Y:S02]  /*1f9b0*/  @!P1 LEA.HI.X R7, R107, R3.reuse, R108, 0x2, P4 ;  /* 0x000000036b079211 */ /* 0x080fe400020f146c */
[-C--:B--2---:R-:W-:Y:S02]  /*1f9c0*/  @!P3 LEA R20, P4, R109, R14.reuse, 0x2 ;  /* 0x0000000e6d14b211 */ /* 0x084fe400078810ff */
[----:B------:R-:W-:Y:S01]  /*1f9d0*/  ISETP.GE.AND P0, PT, R113, UR4, PT ;  /* 0x0000000471007c0c */ /* 0x000fe2000bf06270 */
[----:B------:R0:W-:Y:S01]  /*1f9e0*/  @!P1 ST.E.64 desc[UR6][R6.64], R74 ;  /* 0x0000004a06009985 */ /* 0x0001e2000c101b06 */
[----:B------:R-:W-:Y:S02]  /*1f9f0*/  @!P3 LEA.HI.X R21, R109, R3, R110, 0x2, P4 ;  /* 0x000000036d15b211 */ /* 0x000fe400020f146e */
[----:B---3--:R-:W-:-:S03]  /*1fa00*/  @!P5 LEA R8, P4, R111, R14, 0x2 ;  /* 0x0000000e6f08d211 */ /* 0x008fc600078810ff */
[----:B------:R0:W-:Y:S01]  /*1fa10*/  @!P3 ST.E.64 desc[UR6][R20.64], R78 ;  /* 0x0000004e1400b985 */ /* 0x0001e2000c101b06 */
[----:B------:R-:W-:-:S05]  /*1fa20*/  @!P5 LEA.HI.X R9, R111, R3, R112, 0x2, P4 ;  /* 0x000000036f09d211 */ /* 0x000fca00020f1470 */
[----:B------:R0:W-:Y:S01]  /*1fa30*/  @!P5 ST.E.64 desc[UR6][R8.64], R82 ;  /* 0x000000520800d985 */ /* 0x0001e2000c101b06 */
[----:B------:R-:W-:Y:S05]  /*1fa40*/  @P0 BRA `(.L_x_6875) ;  /* 0x0000000c00740947 */ /* 0x000fea0003800000 */
[----:B------:R-:W-:Y:S01]  /*1fa50*/  LEA R14, P0, R113, R14, 0x2 ;  /* 0x0000000e710e7211 */ /* 0x000fe200078010ff */
[----:B------:R-:W-:-:S03]  /*1fa60*/  ULDC.64 UR4, c[0x0][0x208] ;  /* 0x0000820000047ab9 */ /* 0x000fc60000000a00 */
[----:B------:R-:W-:-:S05]  /*1fa70*/  LEA.HI.X R15, R113, R3, R114, 0x2, P0 ;  /* 0x00000003710f7211 */ /* 0x000fca00000f1472 */
[----:B------:R1:W-:Y:S01]  /*1fa80*/  ST.E.64 desc[UR4][R14.64], R86 ;  /* 0x000000560e007985 */ /* 0x0003e2000c101b04 */
[----:B------:R-:W-:Y:S05]  /*1fa90*/  BRA `(.L_x_6875) ;  /* 0x0000000c00607947 */ /* 0x000fea0003800000 */
.L_x_6862:
[----:B------:R-:W2:Y:S01]  /*1faa0*/  LDL.LU R6, [R1+0x64] ;  /* 0x0000640001067983 */ /* 0x000ea20000300800 */
[----:B------:R-:W-:Y:S01]  /*1fab0*/  ULDC.64 UR6, c[0x0][0xc08] ;  /* 0x0003020000067ab9 */ /* 0x000fe20000000a00 */
[----:B------:R-:W-:Y:S02]  /*1fac0*/  ULDC.64 UR4, c[0x0][0xc00] ;  /* 0x0003000000047ab9 */ /* 0x000fe40000000a00 */
[----:B------:R-:W3:Y:S04]  /*1fad0*/  LDL R10, [R1+0x5c] ;  /* 0x00005c00010a7983 */ /* 0x000ee80000100800 */
[----:B------:R-:W3:Y:S04]  /*1fae0*/  LDL R9, [R1+0x70] ;  /* 0x0000700001097983 */ /* 0x000ee80000100800 */
[----:B------:R-:W4:Y:S01]  /*1faf0*/  LDL R8, [R1+0x60] ;  /* 0x0000600001087983 */ /* 0x000f220000100800 */
[----:B------:R-:W-:Y:S01]  /*1fb00*/  ISETP.NE.U32.AND P1, PT, RZ, UR6, PT ;  /* 0x00000006ff007c0c */ /* 0x000fe2000bf25070 */
[----:B------:R-:W-:Y:S01]  /*1fb10*/  IMAD.MOV.U32 R3, RZ, RZ, RZ ;  /* 0x000000ffff037224 */ /* 0x000fe200078e00ff */
[----:B------:R-:W-:Y:S01]  /*1fb20*/  ISETP.NE.U32.AND P0, PT, RZ, UR4, PT ;  /* 0x00000004ff007c0c */ /* 0x000fe2000bf05070 */
[----:B------:R-:W-:Y:S01]  /*1fb30*/  ULDC.64 UR8, c[0x0][0x208] ;  /* 0x0000820000087ab9 */ /* 0x000fe20000000a00 */
[----:B------:R-:W-:Y:S01]  /*1fb40*/  ISETP.NE.AND.EX P1, PT, RZ, UR7, PT, P1 ;  /* 0x00000007ff007c0c */ /* 0x000fe2000bf25310 */
[----:B------:R-:W0:Y:S01]  /*1fb50*/  S2R R28, SR_TID.X ;  /* 0x00000000001c7919 */ /* 0x000e220000002100 */
[----:B------:R-:W-:Y:S01]  /*1fb60*/  ISETP.NE.AND.EX P0, PT, RZ, UR5, PT, P0 ;  /* 0x00000005ff007c0c */ /* 0x000fe2000bf05300 */
[----:B0-----:R-:W-:-:S05]  /*1fb70*/  VIADD R28, R28, 0xffffff80 ;  /* 0xffffff801c1c7836 */ /* 0x001fca0000000000 */
[----:B------:R-:W-:Y:S02]  /*1fb80*/  ISETP.GT.AND P3, PT, R28, 0x7f, PT ;  /* 0x0000007f1c00780c */ /* 0x000fe40003f64270 */
[----:B--2---:R-:W-:Y:S02]  /*1fb90*/  IADD3 R4, P2, R6, UR4, RZ ;  /* 0x0000000406047c10 */ /* 0x004fe4000ff5e0ff */
[----:B---3--:R-:W-:-:S04]  /*1fba0*/  SHF.L.U64.HI R0, R10, 0x2, R9 ;  /* 0x000000020a007819 */ /* 0x008fc80000010209 */
[----:B------:R-:W-:Y:S02]  /*1fbb0*/  IADD3.X R5, R0, UR5, RZ, P2, !PT ;  /* 0x0000000500057c10 */ /* 0x000fe400097fe4ff */
[----:B------:R-:W-:Y:S01]  /*1fbc0*/  @P1 IADD3 R6, P2, R6, UR6, RZ ;  /* 0x0000000606061c10 */ /* 0x000fe2000ff5e0ff */
[----:B------:R-:W-:Y:S02]  /*1fbd0*/  ULDC UR4, c[0x0][0xa88] ;  /* 0x0002a20000047ab9 */ /* 0x000fe40000000800 */
[----:B------:R0:W5:Y:S01]  /*1fbe0*/  @P0 LDG.E R3, desc[UR8][R4.64] ;  /* 0x0000000804030981 */ /* 0x000162000c1e1900 */
[----:B------:R-:W-:Y:S01]  /*1fbf0*/  @P1 IADD3.X R7, R0, UR7, RZ, P2, !PT ;  /* 0x0000000700071c10 */ /* 0x000fe200097fe4ff */
[----:B------:R-:W-:Y:S01]  /*1fc00*/  IMAD.U32 R20, RZ, RZ, UR4 ;  /* 0x00000004ff147e24 */ /* 0x000fe2000f8e00ff */
[----:B----4-:R-:W-:-:S05]  /*1fc10*/  ISETP.NE.AND P2, PT, R8, RZ, PT ;  /* 0x000000ff0800720c */ /* 0x010fca0003f45270 */
[----:B------:R0:W5:Y:S08]  /*1fc20*/  @P1 LDG.E R20, desc[UR8][R6.64] ;  /* 0x0000000806141981 */ /* 0x000170000c1e1900 */
[----:B------:R-:W2:Y:S02]  /*1fc30*/  @!P2 LDC R8, c[0x0][0xad4] ;  /* 0x0002b500ff08ab82 */ /* 0x000ea40000000800 */
        /* <DEDUP_REMOVED lines=8> */
.L_x_6880:
[----:B------:R-:W-:Y:S01]  /*1fcc0*/  BSSY B1, `(.L_x_6881) ;  /* 0x000003b000017945 */ /* 0x000fe20003800000 */
[----:B------:R-:W-:Y:S02]  /*1fcd0*/  SEL R27, R10, RZ, !P0 ;  /* 0x000000ff0a1b7207 */ /* 0x000fe40004000000 */
[----:B------:R-:W-:Y:S02]  /*1fce0*/  SEL R26, R9, RZ, !P0 ;  /* 0x000000ff091a7207 */ /* 0x000fe40004000000 */
[----:B-----5:R-:W-:Y:S01]  /*1fcf0*/  SHF.R.S32.HI R24, RZ, 0x1f, R3 ;  /* 0x0000001fff187819 */ /* 0x020fe20000011403 */
[----:B------:R-:W-:Y:S06]  /*1fd00*/  @P3 BRA `(.L_x_6882) ;  /* 0x0000000000d83947 */ /* 0x000fec0003800000 */
[----:B0-----:R-:W2:Y:S01]  /*1fd10*/  LDL R4, [R1+0x6c] ;  /* 0x00006c0001047983 */ /* 0x001ea20000100800 */
[----:B------:R-:W0:Y:S01]  /*1fd20*/  LDC R33, c[0x0][0xbe8] ;  /* 0x0002fa00ff217b82 */ /* 0x000e220000000800 */
[----:B------:R-:W2:Y:S02]  /*1fd30*/  S2R R0, SR_TID.X ;  /* 0x0000000000007919 */ /* 0x000ea40000002100 */
[----:B--2---:R-:W-:Y:S02]  /*1fd40*/  IMAD R0, R4, 0x80, R0 ;  /* 0x0000008004007824 */ /* 0x004fe400078e0200 */
[----:B0-----:R-:W-:Y:S02]  /*1fd50*/  IMAD R4, R20, R33, RZ ;  /* 0x0000002114047224 */ /* 0x001fe400078e02ff */
[----:B------:R-:W-:-:S05]  /*1fd60*/  VIADD R29, R0, 0xffffff80 ;  /* 0xffffff80001d7836 */ /* 0x000fca0000000000 */
        /* <DEDUP_REMOVED lines=11> */
[----:B------:R-:W4:Y:S08]  /*1fe20*/  LDC.64 R6, c[0x0][R14+0x220] ;  /* 0x000088000e067b82 */ /* 0x000f300000000a00 */
[----:B------:R-:W2:Y:S08]  /*1fe30*/  LDC.64 R4, c[0x0][R14+0x218] ;  /* 0x000086000e047b82 */ /* 0x000eb00000000a00 */
[----:B------:R-:W5:Y:S08]  /*1fe40*/  LDC.64 R8, c[0x0][R14+0x228] ;  /* 0x00008a000e087b82 */ /* 0x000f700000000a00 */
[----:B------:R-:W1:Y:S08]  /*1fe50*/  @P1 LDC R0, c[0x0][0xbec] ;  /* 0x0002fb00ff001b82 */ /* 0x000e700000000800 */
[----:B------:R-:W5:Y:S08]  /*1fe60*/  LDC.64 R10, c[0x0][R14+0x210] ;  /* 0x000084000e0a7b82 */ /* 0x000f700000000a00 */
[----:B------:R-:W5:Y:S01]  /*1fe70*/  @P1 LDC R25, c[0x0][0xbf0] ;  /* 0x0002fc00ff191b82 */ /* 0x000f620000000800 */
[----:B-1----:R-:W-:-:S07]  /*1fe80*/  @P1 IMAD.HI.U32 R0, R29, R0, RZ ;  /* 0x000000001d001227 */ /* 0x002fce00078e00ff */
[----:B0-----:R-:W0:Y:S01]  /*1fe90*/  @!P0 LDC R30, c[0x0][0xb50] ;  /* 0x0002d400ff1e8b82 */ /* 0x001e220000000800 */
[----:B----4-:R-:W-:-:S07]  /*1fea0*/  IMAD R7, R7, R27, RZ ;  /* 0x0000001b07077224 */ /* 0x010fce00078e02ff */
[----:B------:R-:W1:Y:S01]  /*1feb0*/  @!P0 LDC R31, c[0x0][0xb54] ;  /* 0x0002d500ff1f8b82 */ /* 0x000e620000000800 */
[----:B-----5:R-:W-:Y:S01]  /*1fec0*/  @P1 SHF.R.U32.HI R15, RZ, R25, R0 ;  /* 0x00000019ff0f1219 */ /* 0x020fe20000011600 */
        /* <DEDUP_REMOVED lines=15> */
[----:B------:R-:W-:Y:S01]  /*1ffc0*/  IMAD R0, R11, R7, RZ ;  /* 0x000000070b007224 */ /* 0x000fe200078e02ff */
[----:B------:R-:W-:-:S04]  /*1ffd0*/  SHF.R.S32.HI R15, RZ, 0x1f, R15 ;  /* 0x0000001fff0f7819 */ /* 0x000fc8000001140f */
[----:B------:R-:W-:Y:S02]  /*1ffe0*/  IADD3.X R5, R15, R6, R9, P0, P1 ;  /* 0x000000060f057210 */ /* 0x000fe400007e2409 */
[----:B------:R-:W-:Y:S01]  /*1fff0*/  SHF.R.S32.HI R9, RZ, 0x1f, R7 ;  /* 0x0000001fff097819 */ /* 0x000fe20000011407 */
[----:B------:R-:W-:-:S04]  /*20000*/  IMAD.WIDE.U32 R4, R10, R7, R4 ;  /* 0x000000070a047225 */ /* 0x000fc800078e0004 */
[----:B------:R-:W-:Y:S01]  /*20010*/  IMAD R9, R10, R9, R0 ;  /* 0x000000090a097224 */ /* 0x000fe200078e0200 */
[----:B0-----:R-:W-:-:S03]  /*20020*/  LEA R6, P0, R4, R30, 0x2 ;  /* 0x0000001e04067211 */ /* 0x001fc600078010ff */
[----:B------:R-:W-:Y:S02]  /*20030*/  IMAD.IADD R0, R5, 0x1, R9 ;  /* 0x0000000105007824 */ /* 0x000fe400078e0209 */
[----:B------:R-:W-:-:S03]  /*20040*/  IMAD.MOV.U32 R5, RZ, RZ, -0x800000 ;  /* 0xff800000ff057424 */ /* 0x000fc600078e00ff */
[----:B-1----:R-:W-:-:S05]  /*20050*/  LEA.HI.X R7, R4, R31, R0, 0x2, P0 ;  /* 0x0000001f04077211 */ /* 0x002fca00000f1400 */
[----:B------:R2:W-:Y:S02]  /*20060*/  STG.E desc[UR4][R6.64], R5 ;  /* 0x0000000506007986 */ /* 0x0005e4000c101904 */
.L_x_6882:
[----:B------:R-:W-:Y:S05]  /*20070*/  BSYNC B1 ;  /* 0x0000000000017941 */ /* 0x000fea0003800000 */
.L_x_6881:
[----:B------:R-:W-:Y:S05]  /*20080*/  @P2 BRA `(.L_x_6875) ;  /* 0x0000000400e42947 */ /* 0x000fea0003800000 */
[----:B------:R-:W3:Y:S01]  /*20090*/  LDL.LU R12, [R1+0x58] ;  /* 0x00005800010c7983 */ /* 0x000ee20000300800 */
[----:B------:R-:W4:Y:S01]  /*200a0*/  LDC R21, c[0x0][0xbe8] ;  /* 0x0002fa00ff157b82 */ /* 0x000f220000000800 */
[----:B0-2---:R-:W-:Y:S01]  /*200b0*/  SHF.R.S32.HI R6, RZ, 0x1f, R28 ;  /* 0x0000001fff067819 */ /* 0x005fe2000001141c */
[----:B------:R-:W-:Y:S01]  /*200c0*/  ULDC.64 UR4, c[0x0][0xaa0] ;  /* 0x0002a80000047ab9 */ /* 0x000fe20000000a00 */
[----:B------:R-:W2:Y:S01]  /*200d0*/  LDL.LU R10, [R1+0x6c] ;  /* 0x00006c00010a7983 */ /* 0x000ea20000300800 */
[----:B------:R-:W-:Y:S01]  /*200e0*/  IMAD R0, R24, UR4, RZ ;  /* 0x0000000418007c24 */ /* 0x000fe2000f8e02ff */
[----:B------:R-:W-:Y:S01]  /*200f0*/  LEA.HI R6, R6, R28, RZ, 0x3 ;  /* 0x0000001c06067211 */ /* 0x000fe200078f18ff */
[C---:B------:R-:W-:Y:S01]  /*20100*/  IMAD.WIDE.U32 R4, R3.reuse, UR4, RZ ;  /* 0x0000000403047c25 */ /* 0x040fe2000f8e00ff */
[----:B------:R-:W-:Y:S02]  /*20110*/  ULDC.64 UR6, c[0x0][0xaf0] ;  /* 0x0002bc0000067ab9 */ /* 0x000fe40000000a00 */
[----:B------:R-:W-:Y:S01]  /*20120*/  LOP3.LUT R6, R6, 0xfffffff8, RZ, 0xc0, !PT ;  /* 0xfffffff806067812 */ /* 0x000fe200078ec0ff */
[----:B------:R-:W-:Y:S01]  /*20130*/  IMAD R7, R3, UR5, R0 ;  /* 0x0000000503077c24 */ /* 0x000fe2000f8e0200 */
[----:B------:R-:W-:-:S03]  /*20140*/  ULDC.64 UR4, c[0x0][0xae8] ;  /* 0x0002ba0000047ab9 */ /* 0x000fc60000000a00 */
[----:B------:R-:W-:Y:S02]  /*20150*/  IMAD.IADD R6, R28, 0x1, -R6 ;  /* 0x000000011c067824 */ /* 0x000fe400078e0a06 */
[----:B------:R-:W-:Y:S02]  /*20160*/  IMAD.IADD R5, R5, 0x1, R7 ;  /* 0x0000000105057824 */ /* 0x000fe400078e0207 */
[----:B------:R-:W-:Y:S02]  /*20170*/  IMAD R0, R6, 0x20, R22 ;  /* 0x0000002006007824 */ /* 0x000fe400078e0216 */
[----:B------:R-:W-:Y:S01]  /*20180*/  IMAD R6, R26, UR6, RZ ;  /* 0x000000061a067c24 */ /* 0x000fe2000f8e02ff */
[----:B----4-:R-:W-:-:S13]  /*20190*/  ISETP.NE.AND P0, PT, R21, 0x1, PT ;  /* 0x000000011500780c */ /* 0x010fda0003f05270 */
[----:B------:R-:W0:Y:S08]  /*201a0*/  @P0 LDC R9, c[0x0][0xbec] ;  /* 0x0002fb00ff090b82 */ /* 0x000e300000000800 */
[----:B------:R-:W4:Y:S01]  /*201b0*/  @P0 LDC R11, c[0x0][0xbf0] ;  /* 0x0002fc00ff0b0b82 */ /* 0x000f220000000800 */
[----:B---3--:R-:W-:-:S04]  /*201c0*/  IMAD.WIDE.U32 R4, R12, UR4, R4 ;  /* 0x000000040c047c25 */ /* 0x008fc8000f8e0004 */
[----:B--2---:R-:W-:Y:S02]  /*201d0*/  IMAD R8, R10, 0x80, R0 ;  /* 0x000000800a087824 */ /* 0x004fe400078e0200 */
[----:B------:R-:W-:Y:S01]  /*201e0*/  IMAD R5, R12, UR5, R5 ;  /* 0x000000050c057c24 */ /* 0x000fe2000f8e0205 */
[----:B------:R-:W-:Y:S01]  /*201f0*/  ULDC.64 UR4, c[0x0][0xae0] ;  /* 0x0002b80000047ab9 */ /* 0x000fe20000000a00 */
[----:B0-----:R-:W-:-:S04]  /*20200*/  @P0 IMAD.HI.U32 R0, R8, R9, RZ ;  /* 0x0000000908000227 */ /* 0x001fc800078e00ff */
[----:B------:R-:W-:Y:S01]  /*20210*/  IMAD.MOV.U32 R3, RZ, RZ, R8 ;  /* 0x000000ffff037224 */ /* 0x000fe200078e0008 */
[----:B----4-:R-:W-:Y:S01]  /*20220*/  @P0 SHF.R.U32.HI R3, RZ, R11, R0 ;  /* 0x0000000bff030219 */ /* 0x010fe20000011600 */
[C---:B------:R-:W-:Y:S02]  /*20230*/  IMAD R9, R27.reuse, UR7, R6 ;  /* 0x000000071b097c24 */ /* 0x040fe4000f8e0206 */
[----:B------:R-:W-:Y:S01]  /*20240*/  IMAD.WIDE.U32 R4, R27, UR6, R4 ;  /* 0x000000061b047c25 */ /* 0x000fe2000f8e0004 */
[----:B------:R-:W-:-:S03]  /*20250*/  SHF.R.S32.HI R0, RZ, 0x1f, R3 ;  /* 0x0000001fff007819 */ /* 0x000fc60000011403 */
        /* <DEDUP_REMOVED lines=8> */
[----:B------:R-:W-:Y:S02]  /*202e0*/  IMAD R0, R0, UR4, RZ ;  /* 0x0000000400007c24 */ /* 0x000fe4000f8e02ff */
[----:B------:R-:W-:Y:S02]  /*202f0*/  IMAD.IADD R5, R5, 0x1, R9 ;  /* 0x0000000105057824 */ /* 0x000fe400078e0209 */
[C---:B------:R-:W-:Y:S02]  /*20300*/  IMAD R3, R7.reuse, UR5, R0 ;  /* 0x0000000507037c24 */ /* 0x040fe4000f8e0200 */
[----:B------:R-:W-:Y:S01]  /*20310*/  IMAD.WIDE.U32 R4, R7, UR4, R4 ;  /* 0x0000000407047c25 */ /* 0x000fe2000f8e0004 */
[----:B------:R-:W-:Y:S01]  /*20320*/  ULDC.64 UR4, c[0x0][0xa80] ;  /* 0x0002a00000047ab9 */ /* 0x000fe20000000a00 */
[----:B------:R-:W-:Y:S02]  /*20330*/  SHF.R.S32.HI R7, RZ, 0x1f, R221 ;  /* 0x0000001fff077819 */ /* 0x000fe400000114dd */
[----:B------:R-:W-:Y:S01]  /*20340*/  IMAD.IADD R5, R5, 0x1, R3 ;  /* 0x0000000105057824 */ /* 0x000fe200078e0203 */
[----:B------:R-:W-:Y:S01]  /*20350*/  LEA R3, P0, R4, UR4, 0x1 ;  /* 0x0000000404037c11 */ /* 0x000fe2000f8008ff */
[----:B------:R-:W-:Y:S01]  /*20360*/  UMOV UR4, 0xffffffff ;  /* 0xffffffff00047882 */ /* 0x000fe20000000000 */
[----:B------:R-:W-:-:S02]  /*20370*/  IMAD R6, R10, 0x80, R22 ;  /* 0x000000800a067824 */ /* 0x000fc400078e0216 */
[----:B------:R-:W-:Y:S01]  /*20380*/  LEA.HI.X R4, R4, UR5, R5, 0x1, P0 ;  /* 0x0000000504047c11 */ /* 0x000fe200080f0c05 */
[----:B------:R-:W-:Y:S08]  /*20390*/  BRA.DIV UR4, `(.L_x_6883) ;  /* 0x0000008e04947947 */ /* 0x000ff0000b800000 */
[----:B------:R0:W2:Y:S04]  /*203a0*/  SHFL.IDX PT, R0, R4, RZ, 0x181f ;  /* 0x00181fff04007589 */ /* 0x0000a800000e0000 */
[----:B------:R0:W3:Y:S02]  /*203b0*/  SHFL.IDX PT, R14, R3, RZ, 0x181f ;  /* 0x00181fff030e7589 */ /* 0x0000e400000e0000 */
.L_x_7098:
[----:B------:R-:W-:Y:S01]  /*203c0*/  IMAD R20, R20, R21, RZ ;  /* 0x0000001514147224 */ /* 0x000fe200078e02ff */
[----:B------:R-:W-:Y:S04]  /*203d0*/  BSSY B1, `(.L_x_6884) ;  /* 0x000000d000017945 */ /* 0x000fe80003800000 */
[----:B------:R-:W-:-:S13]  /*203e0*/  ISETP.GE.AND P0, PT, R6, R20, PT ;  /* 0x000000140600720c */ /* 0x000fda0003f06270 */
[----:B------:R-:W-:Y:S05]  /*203f0*/  @P0 BRA `(.L_x_6885) ;  /* 0x0000000000280947 */ /* 0x000fea0003800000 */
        /* <DEDUP_REMOVED lines=10> */
.L_x_6885:
[----:B------:R-:W-:Y:S05]  /*204a0*/  BSYNC B1 ;  /* 0x0000000000017941 */ /* 0x000fea0003800000 */
.L_x_6884:
[----:B------:R-:W-:-:S03]  /*204b0*/  UMOV UR4, 0xffffffff ;  /* 0xffffffff00047882 */ /* 0x000fc60000000000 */
[----:B------:R-:W-:Y:S05]  /*204c0*/  BRA.DIV UR4, `(.L_x_6886) ;  /* 0x0000008e047c7947 */ /* 0x000fea000b800000 */
[----:B--2---:R2:W0:Y:S04]  /*204d0*/  SHFL.IDX PT, R0, R4, 0x1, 0x181f ;  /* 0x00381f0004007f89 */ /* 0x00442800000e0000 */
[----:B---34-:R2:W3:Y:S02]  /*204e0*/  SHFL.IDX PT, R14, R3, 0x1, 0x181f ;  /* 0x00381f00030e7f89 */ /* 0x0184e400000e0000 */
.L_x_7102:
        /* <DEDUP_REMOVED lines=12> */
[----:B------:R4:W-:Y:S04]  /*205b0*/  @!P2 ST.E.128 desc[UR6][R8.64], RZ ;  /* 0x000000ff0800a985 */ /* 0x0009e8000c101d06 */
[----:B------:R4:W-:Y:S02]  /*205c0*/  @!P3 ST.E.128 desc[UR6][R14.64], RZ ;  /* 0x000000ff0e00b985 */ /* 0x0009e4000c101d06 */
.L_x_6888:
[----:B------:R-:W-:Y:S05]  /*205d0*/  BSYNC B1 ;  /* 0x0000000000017941 */ /* 0x000fea0003800000 */
.L_x_6887:
[----:B------:R-:W-:-:S03]  /*205e0*/  UMOV UR4, 0xffffffff ;  /* 0xffffffff00047882 */ /* 0x000fc60000000000 */
[----:B------:R-:W-:Y:S05]  /*205f0*/  BRA.DIV UR4, `(.L_x_6889) ;  /* 0x0000008e04787947 */ /* 0x000fea000b800000 */
[----:B0-----:R0:W0:Y:S04]  /*20600*/  SHFL.IDX PT, R0, R4, 0x2, 0x181f ;  /* 0x00581f0004007f89 */ /* 0x00102800000e0000 */
[----:B---34-:R3:W4:Y:S02]  /*20610*/  SHFL.IDX PT, R14, R3, 0x2, 0x181f ;  /* 0x00581f00030e7f89 */ /* 0x01872400000e0000 */
.L_x_7106:
        /* <DEDUP_REMOVED lines=8> */
[CC--:B----4-:R-:W-:Y:S02]  /*206a0*/  @!P2 LEA R8, P0, R16.reuse, R14.reuse, 0x1 ;  /* 0x0000000e1008a211 */ /* 0x0d0fe400078008ff */
[C---:B------:R-:W-:Y:S02]  /*206b0*/  @!P3 LEA R14, P1, R221.reuse, R14, 0x1 ;  /* 0x0000000edd0eb211 */ /* 0x040fe400078208ff */
[-C--:B0-----:R-:W-:Y:S02]  /*206c0*/  @!P2 LEA.HI.X R9, R16, R0.reuse, R17, 0x1, P0 ;  /* 0x000000001009a211 */ /* 0x081fe400000f0c11 */
[----:B------:R-:W-:-:S03]  /*206d0*/  @!P3 LEA.HI.X R15, R221, R0, R7, 0x1, P1 ;  /* 0x00000000dd0fb211 */ /* 0x000fc600008f0c07 */
[----:B------:R0:W-:Y:S04]  /*206e0*/  @!P2 ST.E.128 desc[UR6][R8.64], RZ ;  /* 0x000000ff0800a985 */ /* 0x0001e8000c101d06 */
[----:B------:R0:W-:Y:S02]  /*206f0*/  @!P3 ST.E.128 desc[UR6][R14.64], RZ ;  /* 0x000000ff0e00b985 */ /* 0x0001e4000c101d06 */
.L_x_6891:
[----:B------:R-:W-:Y:S05]  /*20700*/  BSYNC B1 ;  /* 0x0000000000017941 */ /* 0x000fea0003800000 */
.L_x_6890:
[----:B------:R-:W-:-:S03]  /*20710*/  UMOV UR4, 0xffffffff ;  /* 0xffffffff00047882 */ /* 0x000fc60000000000 */
[----:B------:R-:W-:Y:S05]  /*20720*/  BRA.DIV UR4, `(.L_x_6892) ;  /* 0x0000008e04747947 */ /* 0x000fea000b800000 */
[----:B0-----:R0:W0:Y:S04]  /*20730*/  SHFL.IDX PT, R0, R4, 0x3, 0x181f ;  /* 0x00781f0004007f89 */ /* 0x00102800000e0000 */
[----:B----4-:R4:W0:Y:S02]  /*20740*/  SHFL.IDX PT, R14, R3, 0x3, 0x181f ;  /* 0x00781f00030e7f89 */ /* 0x01082400000e0000 */
.L_x_7110:
[----:B--234-:R-:W-:-:S05]  /*20750*/  VIADD R3, R6, 0x60 ;  /* 0x0000006006037836 */ /* 0x01cfca0000000000 */
[----:B------:R-:W-:-:S13]  /*20760*/  ISETP.GE.AND P0, PT, R3, R20, PT ;  /* 0x000000140300720c */ /* 0x000fda0003f06270 */
[----:B------:R-:W-:Y:S05]  /*20770*/  @P0 BRA `(.L_x_6875) ;  /* 0x0000000000280947 */ /* 0x000fea0003800000 */
[----:B------:R-:W-:Y:S01]  /*20780*/  ULDC UR4, c[0x0][0xac8] ;  /* 0x0002b20000047ab9 */ /* 0x000fe20000000800 */
[----:B------:R-:W-:Y:S01]  /*20790*/  ULDC.64 UR6, c[0x0][0x208] ;  /* 0x0000820000067ab9 */ /* 0x000fe20000000a00 */
[----:B------:R-:W-:Y:S02]  /*207a0*/  ISETP.GE.AND P2, PT, R16, UR4, PT ;  /* 0x0000000410007c0c */ /* 0x000fe4000bf46270 */
[----:B------:R-:W-:-:S11]  /*207b0*/  ISETP.GE.AND P3, PT, R221, UR4, PT ;  /* 0x00000004dd007c0c */ /* 0x000fd6000bf66270 */
[CC--:B0-----:R-:W-:Y:S02]  /*207c0*/  @!P2 LEA R4, P0, R16.reuse, R14.reuse, 0x1 ;  /* 0x0000000e1004a211 */ /* 0x0c1fe400078008ff */
[C---:B------:R-:W-:Y:S02]  /*207d0*/  @!P3 LEA R14, P1, R221.reuse, R14, 0x1 ;  /* 0x0000000edd0eb211 */ /* 0x040fe400078208ff */
[-C--:B------:R-:W-:Y:S02]  /*207e0*/  @!P2 LEA.HI.X R5, R16, R0.reuse, R17, 0x1, P0 ;  /* 0x000000001005a211 */ /* 0x080fe400000f0c11 */
[----:B------:R-:W-:-:S03]  /*207f0*/  @!P3 LEA.HI.X R15, R221, R0, R7, 0x1, P1 ;  /* 0x00000000dd0fb211 */ /* 0x000fc600008f0c07 */
[----:B------:R3:W-:Y:S04]  /*20800*/  @!P2 ST.E.128 desc[UR6][R4.64], RZ ;  /* 0x000000ff0400a985 */ /* 0x0007e8000c101d06 */
[----:B------:R3:W-:Y:S02]  /*20810*/  @!P3 ST.E.128 desc[UR6][R14.64], RZ ;  /* 0x000000ff0e00b985 */ /* 0x0007e4000c101d06 */
.L_x_6875:
[----:B------:R-:W-:Y:S05]  /*20820*/  BSYNC B0 ;  /* 0x0000000000007941 */ /* 0x000fea0003800000 */
.L_x_6861:
[----:B------:R-:W-:Y:S02]  /*20830*/  ULDC UR4, c[0x0][0xc3c] ;  /* 0x00030f0000047ab9 */ /* 0x000fe40000000800 */
[----:B-1----:R-:W-:-:S13]  /*20840*/  ISETP.GE.AND P0, PT, R151, UR4, PT ;  /* 0x0000000497007c0c */ /* 0x002fda000bf06270 */
[----:B------:R-:W-:Y:S05]  /*20850*/  @!P0 BRA `(.L_x_6893) ;  /* 0xfffffe0800bc8947 */ /* 0x000fea000383ffff */
[----:B------:R-:W-:Y:S05]  /*20860*/  BRA `(.L_x_6662) ;  /* 0x0000007800e87947 */ /* 0x000fea0003800000 */
.L_x_6660:
[----:B------:R-:W-:-:S08]  /*20870*/  NOP ;  /* 0x0000000000007918 */ /* 0x000fd00000000000 */
[----:B------:R-:W0:-:S00]  /*20880*/  USETMAXREG.DEALLOC.CTAPOOL 0x18 ;  /* 0x00000018000079c8 */ /* 0x000e0000080e0500 */
[----:B0-----:R-:W2:Y:S01]  /*20890*/  LDL.LU R2, [R1] ;  /* 0x0000000001027983 */ /* 0x001ea20000300800 */
[----:B------:R-:W-:Y:S01]  /*208a0*/  LOP3.LUT R0, R0, 0x3, RZ, 0xc0, !PT ;  /* 0x0000000300007812 */ /* 0x000fe200078ec0ff */
[----:B------:R-:W-:-:S05]  /*208b0*/  IMAD.MOV.U32 R7, RZ, RZ, RZ ;  /* 0x000000ffff077224 */ /* 0x000fca00078e00ff */
[----:B------:R-:W0:Y:S02]  /*208c0*/  SHFL.IDX PT, R0, R0, RZ, 0x1f ;  /* 0x00001fff00007589 */ /* 0x000e2400000e0000 */
[----:B0-----:R-:W-:Y:S02]  /*208d0*/  ISETP.NE.AND P0, PT, R0, RZ, PT ;  /* 0x000000ff0000720c */ /* 0x001fe40003f05270 */
[----:B--2---:R-:W-:-:S11]  /*208e0*/  LOP3.LUT R2, R2, 0xffffffef, RZ, 0xc0, !PT ;  /* 0xffffffef02027812 */ /* 0x004fd600078ec0ff */
[----:B------:R-:W-:-:S05]  /*208f0*/  @P0 LOP3.LUT R2, R2, 0x10, RZ, 0xfc, !PT ;  /* 0x0000001002020812 */ /* 0x000fca00078efcff */
[----:B------:R0:W-:Y:S01]  /*20900*/  STL [R1], R2 ;  /* 0x0000000201007387 */ /* 0x0001e20000100800 */
[----:B------:R-:W-:Y:S05]  /*20910*/  @!P0 BRA `(.L_x_6894) ;  /* 0x0000000000248947 */ /* 0x000fea0003800000 */
[----:B------:R-:W1:Y:S08]  /*20920*/  S2UR UR5, SR_CgaCtaId ;  /* 0x00000000000579c3 */ /* 0x000e700000008800 */
[----:B------:R-:W-:Y:S06]  /*20930*/  BAR.SYNC.DEFER_BLOCKING 0x5, 0x180 ;  /* 0x0146000000007b1d */ /* 0x000fec0000010000 */
[----:B------:R-:W-:-:S02]  /*20940*/  UMOV UR4, 0x400 ;  /* 0x0000040000047882 */ /* 0x000fc40000000000 */
[----:B-1----:R-:W-:-:S09]  /*20950*/  ULEA UR4, UR5, UR4, 0x18 ;  /* 0x0000000405047291 */ /* 0x002fd2000f8ec03f */
[----:B------:R-:W1:Y:S04]  /*20960*/  LDS.128 R8, [UR4+0x348d0] ;  /* 0x0348d004ff087984 */ /* 0x000e680008000c00 */
[----:B-1----:R1:W-:Y:S04]  /*20970*/  STL.64 [R1+0x10], R8 ;  /* 0x0000100801007387 */ /* 0x0023e80000100a00 */
[----:B------:R1:W-:Y:S01]  /*20980*/  STL.64 [R1+0x18], R10 ;  /* 0x0000180a01007387 */ /* 0x0003e20000100a00 */
[----:B------:R-:W-:Y:S06]  /*20990*/  BAR.ARV 0x4, 0x180 ;  /* 0x0106000000007b1d */ /* 0x000fec0000002000 */
[----:B------:R-:W-:Y:S05]  /*209a0*/  BRA `(.L_x_6895) ;  /* 0x0000000800ac7947 */ /* 0x000fea0003800000 */
.L_x_6894:
        /* <DEDUP_REMOVED lines=44> */
.L_x_6898:
        /* <DEDUP_REMOVED lines=39> */
.L_x_6896:
        /* <DEDUP_REMOVED lines=20> */
.L_x_6899:
[----:B-1----:R-:W-:Y:S01]  /*21020*/  IMAD R10, R14, UR5, R11 ;  /* 0x000000050e0a7c24 */ /* 0x002fe2000f8e020b */
[----:B------:R-:W1:Y:S01]  /*21030*/  MUFU.RCP R12, R12 ;  /* 0x0000000c000c7308 */ /* 0x000e620000001000 */
[----:B------:R-:W-:Y:S02]  /*21040*/  IMAD R11, R16, R5, RZ ;  /* 0x00000005100b7224 */ /* 0x000fe400078e02ff */
[----:B0-----:R-:W-:Y:S01]  /*21050*/  IMAD.MOV.U32 R2, RZ, RZ, RZ ;  /* 0x000000ffff027224 */ /* 0x001fe200078e00ff */
[----:B------:R0:W-:Y:S03]  /*21060*/  STL [R1+0x10], R10 ;  /* 0x0000100a01007387 */ /* 0x0001e60000100800 */
        /* <DEDUP_REMOVED lines=49> */
.L_x_6897:
[----:B------:R-:W-:Y:S01]  /*21380*/  IMAD.U32 R2, RZ, RZ, UR6 ;  /* 0x00000006ff027e24 */ /* 0x000fe2000f8e00ff */
[----:B------:R0:W-:Y:S04]  /*21390*/  STL [R1+0x14], RZ ;  /* 0x000014ff01007387 */ /* 0x0001e80000100800 */
[----:B------:R0:W-:Y:S04]  /*213a0*/  STL [R1+0x18], RZ ;  /* 0x000018ff01007387 */ /* 0x0001e80000100800 */
[----:B------:R0:W-:Y:S02]  /*213b0*/  STL [R1+0x10], R2 ;  /* 0x0000100201007387 */ /* 0x0001e40000100800 */
.L_x_6900:
[----:B------:R-:W2:Y:S04]  /*213c0*/  LDL R8, [R1+0x10] ;  /* 0x0000100001087983 */ /* 0x000ea80000100800 */
        /* <DEDUP_REMOVED lines=9> */
.L_x_6895:
        /* <DEDUP_REMOVED lines=8> */
[----:B------:R-:W3:Y:S01]  /*214e0*/  LDL.LU R4, [R1] ;  /* 0x0000000001047983 */ /* 0x000ee20000300800 */
[C---:B--2---:R-:W-:Y:S01]  /*214f0*/  IMAD.SHL.U32 R0, R6.reuse, 0x8, RZ ;  /* 0x0000000806007824 */ /* 0x044fe200078e00ff */
[----:B------:R-:W2:Y:S01]  /*21500*/  S2UR UR5, SR_CgaCtaId ;  /* 0x00000000000579c3 */ /* 0x000ea20000008800 */
[----:B------:R-:W-:Y:S01]  /*21510*/  LOP3.LUT R5, R6, 0x7f, RZ, 0xc0, !PT ;  /* 0x0000007f06057812 */ /* 0x000fe200078ec0ff */
[----:B------:R-:W-:Y:S01]  /*21520*/  UMOV UR4, 0x400 ;  /* 0x0000040000047882 */ /* 0x000fe20000000000 */
[----:B------:R-:W-:Y:S01]  /*21530*/  BSSY B8, `(.L_x_6901) ;  /* 0x00006b5000087945 */ /* 0x000fe20003800000 */
[C---:B------:R-:W-:Y:S01]  /*21540*/  LOP3.LUT R3, R0.reuse, 0x1f8, RZ, 0xc0, !PT ;  /* 0x000001f800037812 */ /* 0x040fe200078ec0ff */
[----:B------:R-:W-:Y:S01]  /*21550*/  IMAD.MOV.U32 R19, RZ, RZ, RZ ;  /* 0x000000ffff137224 */ /* 0x000fe200078e00ff */
[C---:B------:R-:W-:Y:S01]  /*21560*/  ISETP.NE.AND P1, PT, R5.reuse, RZ, PT ;  /* 0x000000ff0500720c */ /* 0x040fe20003f25270 */
[----:B0-----:R-:W-:Y:S01]  /*21570*/  IMAD.SHL.U32 R2, R5, 0x8, RZ ;  /* 0x0000000805027824 */ /* 0x001fe200078e00ff */
[----:B------:R-:W-:Y:S01]  /*21580*/  LOP3.LUT R3, R3, 0x38, R6, 0x78, !PT ;  /* 0x0000003803037812 */ /* 0x000fe200078e7806 */
[----:B------:R-:W-:Y:S01]  /*21590*/  ULDC.64 UR38, c[0x0][0x198] ;  /* 0x0000660000267ab9 */ /* 0x000fe20000000a00 */
[----:B------:R-:W-:Y:S01]  /*215a0*/  LOP3.LUT R0, R0, 0x38, RZ, 0xc0, !PT ;  /* 0x0000003800007812 */ /* 0x000fe200078ec0ff */
[----:B------:R-:W-:Y:S01]  /*215b0*/  ULOP3.LUT UR37, UR60, 0x2, URZ, 0xfc, !UPT ;  /* 0x000000023c257892 */ /* 0x000fe2000f8efc3f */
[----:B------:R-:W-:Y:S01]  /*215c0*/  LOP3.LUT R3, R3, 0x200, R2, 0xf8, !PT ;  /* 0x0000020003037812 */ /* 0x000fe200078ef802 */
[----:B------:R-:W-:Y:S01]  /*215d0*/  ULDC UR36, c[0x0][0xc] ;  /* 0x0000030000247ab9 */ /* 0x000fe20000000800 */
[C---:B------:R-:W-:Y:S01]  /*215e0*/  LOP3.LUT P0, R2, R6.reuse, 0x1f, RZ, 0xc0, !PT ;  /* 0x0000001f06027812 */ /* 0x040fe2000780c0ff */
[----:B------:R-:W-:Y:S01]  /*215f0*/  IMAD.SHL.U32 R6, R6, 0x10, RZ ;  /* 0x0000001006067824 */ /* 0x000fe200078e00ff */
[----:B------:R-:W-:-:S03]  /*21600*/  LOP3.LUT R0, R0, 0x40, RZ, 0xfc, !PT ;  /* 0x0000004000007812 */ /* 0x000fc600078efcff */
[----:B------:R0:W-:Y:S01]  /*21610*/  STL [R1+0x2c], R2 ;  /* 0x00002c0201007387 */ /* 0x0001e20000100800 */
[----:B--2---:R-:W-:Y:S01]  /*21620*/  ULEA UR4, UR5, UR4, 0x18 ;  /* 0x0000000405047291 */ /* 0x004fe2000f8ec03f */
[----:B0-----:R-:W-:-:S05]  /*21630*/  SHF.R.U32.HI R2, RZ, 0x3, R5 ;  /* 0x00000003ff027819 */ /* 0x001fca0000011605 */
[----:B------:R-:W-:Y:S01]  /*21640*/  IMAD.U32 R18, RZ, RZ, UR4 ;  /* 0x00000004ff127e24 */ /* 0x000fe2000f8e00ff */
[----:B---3--:R-:W-:-:S04]  /*21650*/  LOP3.LUT R4, R4, 0xfffffffd, RZ, 0xc0, !PT ;  /* 0xfffffffd04047812 */ /* 0x008fc800078ec0ff */
[----:B------:R-:W-:-:S04]  /*21660*/  @P1 LOP3.LUT R4, R4, 0x2, RZ, 0xfc, !PT ;  /* 0x0000000204041812 */ /* 0x000fc800078efcff */
[----:B------:R-:W-:-:S04]  /*21670*/  LOP3.LUT R4, R4, 0xfffffffe, RZ, 0xc0, !PT ;  /* 0xfffffffe04047812 */ /* 0x000fc800078ec0ff */
[----:B------:R-:W-:Y:S02]  /*21680*/  @P0 LOP3.LUT R4, R4, 0x1, RZ, 0xfc, !PT ;  /* 0x0000000104040812 */ /* 0x000fe400078efcff */
[----:B------:R-:W-:Y:S02]  /*21690*/  ISETP.NE.OR P0, PT, R5, RZ, !P0 ;  /* 0x000000ff0500720c */ /* 0x000fe40004705670 */
[----:B------:R-:W-:Y:S01]  /*216a0*/  LOP3.LUT R5, R2, 0x70, R6, 0xf8, !PT ;  /* 0x0000007002057812 */ /* 0x000fe200078ef806 */
[----:B------:R-:W-:Y:S01]  /*216b0*/  IMAD R2, R3, 0x2, R18 ;  /* 0x0000000203027824 */ /* 0x000fe200078e0212 */
[----:B------:R-:W-:-:S04]  /*216c0*/  LOP3.LUT R4, R4, 0xfffffff7, RZ, 0xc0, !PT ;  /* 0xfffffff704047812 */ /* 0x000fc800078ec0ff */
[----:B------:R0:W-:Y:S04]  /*216d0*/  STL [R1+0x34], R2 ;  /* 0x0000340201007387 */ /* 0x0001e80000100800 */
[----:B------:R2:W-:Y:S01]  /*216e0*/  STL [R1+0x5c], RZ ;  /* 0x00005cff01007387 */ /* 0x0005e20000100800 */
[----:B------:R-:W-:Y:S01]  /*216f0*/  @P0 LOP3.LUT R4, R4, 0x8, RZ, 0xfc, !PT ;  /* 0x0000000804040812 */ /* 0x000fe200078efcff */
[----:B0-----:R-:W-:-:S04]  /*21700*/  IMAD.MOV.U32 R2, RZ, RZ, 0x1 ;  /* 0x00000001ff027424 */ /* 0x001fc800078e00ff */
[----:B------:R2:W-:Y:S04]  /*21710*/  STL [R1], R4 ;  /* 0x0000000401007387 */ /* 0x0005e80000100800 */
[----:B------:R2:W-:Y:S04]  /*21720*/  STL [R1+0x24], R2 ;  /* 0x0000240201007387 */ /* 0x0005e80000100800 */
[----:B------:R2:W-:Y:S04]  /*21730*/  STL [R1+0x20], RZ ;  /* 0x000020ff01007387 */ /* 0x0005e80000100800 */
[----:B------:R2:W-:Y:S02]  /*21740*/  STL [R1+0xc], R2 ;  /* 0x00000c0201007387 */ /* 0x0005e40000100800 */
.L_x_7042:
[----:B---3--:R-:W3:Y:S01]  /*21750*/  LDL R0, [R1+0x1c] ;  /* 0x00001c0001007983 */ /* 0x008ee20000100800 */
[----:B--2---:R-:W3:Y:S01]  /*21760*/  LDC.64 R2, c[0x0][0xc88] ;  /* 0x00032200ff027b82 */ /* 0x004ee20000000a00 */
[----:B------:R-:W-:Y:S01]  /*21770*/  ULDC.64 UR4, c[0x0][0x208] ;  /* 0x0000820000047ab9 */ /* 0x000fe20000000a00 */
[----:B---3--:R-:W-:-:S05]  /*21780*/  IMAD.WIDE R2, R0, 0x4, R2 ;  /* 0x0000000400027825 */ /* 0x008fca00078e0202 */
[----:B------:R-:W2:Y:S01]  /*21790*/  LDG.E R15, desc[UR4][R2.64] ;  /* 0x00000004020f7981 */ /* 0x000ea2000c1e1900 */
        /* <DEDUP_REMOVED lines=15> */
[----:B------:R-:W-:Y:S01]  /*21890*/  STL [R1+0x38], R15 ;  /* 0x0000380f01007387 */ /* 0x000fe20000100800 */
[C-C-:B------:R-:W-:Y:S02]  /*218a0*/  SHF.L.U64.HI R13, R15.reuse, 0x2, R4.reuse ;  /* 0x000000020f0d7819 */ /* 0x140fe40000010204 */
[----:B------:R-:W-:Y:S01]  /*218b0*/  @P0 LEA.HI.X R3, R15, UR5, R4, 0x2, P1 ;  /* 0x000000050f030c11 */ /* 0x000fe200088f1404 */
[----:B------:R-:W-:Y:S01]  /*218c0*/  ULDC.64 UR4, c[0x0][0xa00] ;  /* 0x0002800000047ab9 */ /* 0x000fe20000000a00 */
[C---:B-1----:R-:W-:Y:S01]  /*218d0*/  @P3 IADD3 R8, P1, R14.reuse, UR10, RZ ;  /* 0x0000000a0e083c10 */ /* 0x042fe2000ff3e0ff */
[----:B0-----:R0:W-:Y:S03]  /*218e0*/  STL [R1+0x50], R4 ;  /* 0x0000500401007387 */ /* 0x0011e60000100800 */
        /* <DEDUP_REMOVED lines=42> */
.L_x_6902:
        /* <DEDUP_REMOVED lines=19> */
.L_x_6903:
[----:B------:R-:W-:Y:S05]  /*21cc0*/  @!P2 BRA `(.L_x_6904) ;  /* 0x000000000010a947 */ /* 0x000fea0003800000 */
[----:B------:R-:W-:Y:S02]  /*21cd0*/  ULDC.64 UR4, c[0x0][0x208] ;  /* 0x0000820000047ab9 */ /* 0x000fe40000000a00 */
[----:B------:R-:W2:Y:S04]  /*21ce0*/  LDG.E R8, desc[UR4][R6.64] ;  /* 0x0000000406087981 */ /* 0x000ea8000c1e1900 */
[----:B------:R-:W2:Y:S02]  /*21cf0*/  LDG.E R6, desc[UR4][R6.64+0x4] ;  /* 0x0000040406067981 */ /* 0x000ea4000c1e1900 */
[----:B--2---:R-:W-:-:S07]  /*21d00*/  IMAD.IADD R8, R6, 0x1, -R8 ;  /* 0x0000000106087824 */ /* 0x004fce00078e0a08 */
.L_x_6904:
[----:B------:R-:W-:Y:S01]  /*21d10*/  ULDC.64 UR4, c[0x0][0x208] ;  /* 0x0000820000047ab9 */ /* 0x000fe20000000a00 */
[----:B-----5:R-:W-:Y:S01]  /*21d20*/  IMAD.IADD R6, R8, 0x1, -R0 ;  /* 0x0000000108067824 */ /* 0x020fe200078e0a00 */
[----:B0-----:R-:W2:Y:S04]  /*21d30*/  LDL.LU R3, [R1] ;  /* 0x0000000001037983 */ /* 0x001ea80000300800 */
[----:B------:R-:W3:Y:S04]  /*21d40*/  @P0 LDG.E R0, desc[UR4][R4.64] ;  /* 0x0000000404000981 */ /* 0x000ee8000c1e1900 */
[----:B------:R-:W3:Y:S01]  /*21d50*/  @P0 LDG.E R4, desc[UR4][R4.64+0x4] ;  /* 0x0000040404040981 */ /* 0x000ee2000c1e1900 */
        /* <DEDUP_REMOVED lines=15> */
[----:B------:R0:W-:Y:S01]  /*21e50*/  STL [R1], R3 ;  /* 0x0000000301007387 */ /* 0x0001e20000100800 */
        /* <DEDUP_REMOVED lines=30> */
.L_x_6906:
[----:B------:R-:W-:Y:S05]  /*22040*/  BSYNC B0 ;  /* 0x0000000000007941 */ /* 0x000fea0003800000 */
.L_x_6905:
        /* <DEDUP_REMOVED lines=25> */
.L_x_7113:
[----:B-1----:R-:W-:Y:S02]  /*221e0*/  ISETP.NE.AND P0, PT, R14, RZ, PT ;  /* 0x000000ff0e00720c */ /* 0x002fe40003f05270 */
[----:B------:R-:W-:-:S11]  /*221f0*/  PLOP3.LUT P1, PT, PT, PT, PT, 0x8, 0x0 ;  /* 0x000000000000781c */ /* 0x000fd60003f2e170 */
[----:B------:R-:W-:Y:S05]  /*22200*/  @P0 BRA `(.L_x_6910) ;  /* 0x00000000000c0947 */ /* 0x000fea0003800000 */
[----:B------:R-:W-:-:S03]  /*22210*/  UMOV UR4, 0xffffffff ;  /* 0xffffffff00047882 */ /* 0x000fc60000000000 */
[----:B------:R-:W-:Y:S05]  /*22220*/  BRA.DIV UR4, `(.L_x_6911) ;  /* 0x0000007604307947 */ /* 0x000fea000b800000 */
[----:B------:R-:W-:-:S13]  /*22230*/  ELECT P1, URZ, PT ;  /* 0x00000000003f782f */ /* 0x000fda0003820000 */
.L_x_6910:
        /* <DEDUP_REMOVED lines=9> */
.L_x_7116:
[----:B------:R-:W-:Y:S05]  /*222d0*/  BSYNC B1 ;  /* 0x0000000000017941 */ /* 0x000fea0003800000 */
.L_x_6912:
        /* <DEDUP_REMOVED lines=12> */
.L_x_7117:
[----:B------:R-:W-:Y:S05]  /*223a0*/  BSYNC B2 ;  /* 0x0000000000027941 */ /* 0x000fea0003800000 */
.L_x_6916:
[----:B------:R-:W-:Y:S04]  /*223b0*/  BSSY B2, `(.L_x_6918) ;  /* 0x0000008000027945 */ /* 0x000fe80003800000 */
[----:B------:R-:W-:Y:S05]  /*223c0*/  @P4 BRA `(.L_x_6919) ;  /* 0x0000000000184947 */ /* 0x000fea0003800000 */
[----:B0-----:R-:W2:Y:S02]  /*223d0*/  LDL R2, [R1] ;  /* 0x0000000001027983 */ /* 0x001ea40000100800 */
[----:B--2---:R-:W-:Y:S01]  /*223e0*/  LOP3.LUT P0, RZ, R2, 0x1, RZ, 0xc0, !PT ;  /* 0x0000000102ff7812 */ /* 0x004fe2000780c0ff */
[----:B------:R-:W-:-:S04]  /*223f0*/  IMAD.MOV.U32 R2, RZ, RZ, 0xb000 ;  /* 0x0000b000ff027424 */ /* 0x000fc800078e00ff */
[----:B------:R2:W-:Y:S08]  /*22400*/  SYNCS.ARRIVE.TRANS64 RZ, [R5+URZ+0x34890], R2 ;  /* 0x0348900205ff79a7 */ /* 0x0005f0000800003f */
[----:B------:R-:W-:Y:S05]  /*22410*/  @!P0 BRA `(.L_x_6919) ;  /* 0x0000000000048947 */ /* 0x000fea0003800000 */
[----:B------:R-:W-:Y:S01]  /*22420*/  BPT.TRAP 0x1 ;  /* 0x000000040000795c */ /* 0x000fe20000300000 */
.L_x_6919:
[----:B------:R-:W-:Y:S05]  /*22430*/  BSYNC B2 ;  /* 0x0000000000027941 */ /* 0x000fea0003800000 */
.L_x_6918:
        /* <DEDUP_REMOVED lines=13> */
.L_x_6920:
        /* <DEDUP_REMOVED lines=16> */
.L_x_6921:
        /* <DEDUP_REMOVED lines=13> */
.L_x_7118:
[----:B------:R-:W-:Y:S05]  /*226e0*/  BSYNC B2 ;  /* 0x0000000000027941 */ /* 0x000fea0003800000 */
.L_x_6922:
[----:B------:R-:W-:Y:S01]  /*226f0*/  BSSY B2, `(.L_x_6924) ;  /* 0x000000a000027945 */ /* 0x000fe20003800000 */
[----:B------:R-:W-:Y:S02]  /*22700*/  IMAD.MOV.U32 R12, RZ, RZ, 0x0 ;  /* 0x00000000ff0c7424 */ /* 0x000fe400078e00ff */
[----:B------:R-:W-:Y:S01]  /*22710*/  IMAD.MOV.U32 R13, RZ, RZ, 0x12f00000 ;  /* 0x12f00000ff0d7424 */ /* 0x000fe200078e00ff */
[----:B------:R-:W-:Y:S06]  /*22720*/  @P4 BRA `(.L_x_6925) ;  /* 0x0000000000184947 */ /* 0x000fec0003800000 */
[----:B------:R-:W2:Y:S02]  /*22730*/  LDL R2, [R1] ;  /* 0x0000000001027983 */ /* 0x000ea40000100800 */
[----:B--2---:R-:W-:Y:S01]  /*22740*/  LOP3.LUT P0, RZ, R2, 0x1, RZ, 0xc0, !PT ;  /* 0x0000000102ff7812 */ /* 0x004fe2000780c0ff */
[----:B------:R-:W-:-:S04]  /*22750*/  IMAD.MOV.U32 R2, RZ, RZ, 0xb000 ;  /* 0x0000b000ff027424 */ /* 0x000fc800078e00ff */
[----:B------:R2:W-:Y:S08]  /*22760*/  SYNCS.ARRIVE.TRANS64 RZ, [R5+URZ+0x348b0], R2 ;  /* 0x0348b00205ff79a7 */ /* 0x0005f0000800003f */
[----:B------:R-:W-:Y:S05]  /*22770*/  @!P0 BRA `(.L_x_6925) ;  /* 0x0000000000048947 */ /* 0x000fea0003800000 */
[----:B------:R-:W-:Y:S01]  /*22780*/  BPT.TRAP 0x1 ;  /* 0x000000040000795c */ /* 0x000fe20000300000 */
.L_x_6925:
[----:B------:R-:W-:Y:S05]  /*22790*/  BSYNC B2 ;  /* 0x0000000000027941 */ /* 0x000fea0003800000 */
.L_x_6924:
        /* <DEDUP_REMOVED lines=8> */
.L_x_6926:
        /* <DEDUP_REMOVED lines=15> */
.L_x_6927:
        /* <DEDUP_REMOVED lines=10> */
.L_x_6915:
[----:B------:R-:W-:Y:S05]  /*229b0*/  BSYNC B1 ;  /* 0x0000000000017941 */ /* 0x000fea0003800000 */
.L_x_6914:
[----:B------:R-:W0:Y:S04]  /*229c0*/  LDL.LU R7, [R1+0x20] ;  /* 0x0000200001077983 */ /* 0x000e280000300800 */
[----:B------:R-:W2:Y:S01]  /*229d0*/  LDL.LU R4, [R1+0x24] ;  /* 0x0000240001047983 */ /* 0x000ea20000300800 */
[----:B------:R-:W-:Y:S01]  /*229e0*/  PLOP3.LUT P5, PT, PT, PT, PT, 0x8, 0x0 ;  /* 0x000000000000781c */ /* 0x000fe20003fae170 */
[----:B0-----:R-:W-:Y:S02]  /*229f0*/  VIADD R2, R7, 0x1 ;  /* 0x0000000107027836 */ /* 0x001fe40000000000 */
[----:B------:R-:W-:-:S03]  /*22a00*/  VIADD R7, R6, 0xfffffffe ;  /* 0xfffffffe06077836 */ /* 0x000fc60000000000 */
        /* <DEDUP_REMOVED lines=8> */
.L_x_6942:
        /* <DEDUP_REMOVED lines=10> */
.L_x_7119:
[----:B------:R-:W-:Y:S05]  /*22b30*/  BSYNC B2 ;  /* 0x0000000000027941 */ /* 0x000fea0003800000 */
.L_x_6930:
[----:B------:R-:W1:Y:S01]  /*22b40*/  S2R R2, SR_TID.X ;  /* 0x0000000000027919 */ /* 0x000e620000002100 */
[----:B------:R-:W-:Y:S01]  /*22b50*/  BSSY B2, `(.L_x_6932) ;  /* 0x000000a000027945 */ /* 0x000fe20003800000 */
[----:B-1----:R-:W-:-:S04]  /*22b60*/  LOP3.LUT R2, R2, 0x7f, RZ, 0xc0, !PT ;  /* 0x0000007f02027812 */ /* 0x002fc800078ec0ff */
[----:B------:R-:W-:-:S13]  /*22b70*/  ISETP.NE.AND P2, PT, R2, RZ, PT ;  /* 0x000000ff0200720c */ /* 0x000fda0003f45270 */
[----:B------:R-:W-:Y:S05]  /*22b80*/  @P2 BRA `(.L_x_6933) ;  /* 0x0000000000182947 */ /* 0x000fea0003800000 */
[----:B------:R-:W2:Y:S02]  /*22b90*/  LDL R2, [R1] ;  /* 0x0000000001027983 */ /* 0x000ea40000100800 */
[----:B--2---:R-:W-:Y:S01]  /*22ba0*/  LOP3.LUT P0, RZ, R2, 0x1, RZ, 0xc0, !PT ;  /* 0x0000000102ff7812 */ /* 0x004fe2000780c0ff */
[----:B------:R-:W-:-:S04]  /*22bb0*/  IMAD.MOV.U32 R2, RZ, RZ, 0xb000 ;  /* 0x0000b000ff027424 */ /* 0x000fc800078e00ff */
[----:B------:R1:W-:Y:S08]  /*22bc0*/  SYNCS.ARRIVE.TRANS64 RZ, [R6+URZ+0x34890], R2 ;  /* 0x0348900206ff79a7 */ /* 0x0003f0000800003f */
[----:B------:R-:W-:Y:S05]  /*22bd0*/  @!P0 BRA `(.L_x_6933) ;  /* 0x0000000000048947 */ /* 0x000fea0003800000 */
[----:B------:R-:W-:Y:S01]  /*22be0*/  BPT.TRAP 0x1 ;  /* 0x000000040000795c */ /* 0x000fe20000300000 */
.L_x_6933:
[----:B------:R-:W-:Y:S05]  /*22bf0*/  BSYNC B2 ;  /* 0x0000000000027941 */ /* 0x000fea0003800000 */
.L_x_6932:
        /* <DEDUP_REMOVED lines=12> */
.L_x_6934:
        /* <DEDUP_REMOVED lines=16> */
.L_x_6935:
        /* <DEDUP_REMOVED lines=13> */
.L_x_7120:
[----:B------:R-:W-:Y:S05]  /*22e90*/  BSYNC B2 ;  /* 0x0000000000027941 */ /* 0x000fea0003800000 */
.L_x_6936:
        /* <DEDUP_REMOVED lines=10> */
.L_x_6939:
[----:B------:R-:W-:Y:S05]  /*22f40*/  BSYNC B2 ;  /* 0x0000000000027941 */ /* 0x000fea0003800000 */
.L_x_6938:
        /* <DEDUP_REMOVED lines=8> */
.L_x_6940:
        /* <DEDUP_REMOVED lines=15> */
.L_x_6941:
        /* <DEDUP_REMOVED lines=10> */
.L_x_6929:
[----:B------:R-:W-:Y:S05]  /*23160*/  BSYNC B1 ;  /* 0x0000000000017941 */ /* 0x000fea0003800000 */
.L_x_6928:
        /* <DEDUP_REMOVED lines=12> */
.L_x_6908:
[----:B------:R-:W-:Y:S05]  /*23230*/  BSYNC B0 ;  /* 0x0000000000007941 */ /* 0x000fea0003800000 */
.L_x_6907:
[----:B01----:R-:W2:Y:S04]  /*23240*/  LDL R2, [R1] ;  /* 0x0000000001027983 */ /* 0x003ea80000100800 */
        /* <DEDUP_REMOVED lines=36> */
.L_x_6944:
[----:B------:R-:W-:Y:S05]  /*23490*/  BSYNC B0 ;  /* 0x0000000000007941 */ /* 0x000fea0003800000 */
.L_x_6943:
        /* <DEDUP_REMOVED lines=15> */
[----:B------:R-:W-:Y:S01]  /*23590*/  ULDC.64 UR6, c[0x0][0x208] ;  /* 0x0000820000067ab9 */ /* 0x000fe20000000a00 */
[----:B------:R-:W0:Y:S08]  /*235a0*/  FLO.U32 R0, UR4 ;  /* 0x0000000400007d00 */ /* 0x000e3000080e0000 */
[----:B------:R-:W1:Y:S01]  /*235b0*/  POPC R5, UR4 ;  /* 0x0000000400057d09 */ /* 0x000e620008000000 */
[----:B0-----:R-:W-:-:S02]  /*235c0*/  ISETP.EQ.U32.AND P0, PT, R0, R3, PT ;  /* 0x000000030000720c */ /* 0x001fc40003f02070 */
[----:B------:R-:W1:Y:S11]  /*235d0*/  LDC.64 R2, c[0x0][0xc60] ;  /* 0x00031800ff027b82 */ /* 0x000e760000000a00 */
[----:B-1----:R-:W2:Y:S01]  /*235e0*/  @P0 ATOMG.E.ADD.STRONG.GPU PT, R3, desc[UR6][R2.64], R5 ;  /* 0x00000005020309a8 */ /* 0x002ea200081ee1c6 */
[----:B------:R-:W0:Y:S02]  /*235f0*/  S2R R4, SR_LTMASK ;  /* 0x0000000000047919 */ /* 0x000e240000003900 */
[----:B0-----:R-:W-:-:S04]  /*23600*/  LOP3.LUT R4, R4, UR4, RZ, 0xc0, !PT ;  /* 0x0000000404047c12 */ /* 0x001fc8000f8ec0ff */
[----:B------:R-:W0:Y:S01]  /*23610*/  POPC R7, R4 ;  /* 0x0000000400077309 */ /* 0x000e220000000000 */
[----:B--2---:R-:W0:Y:S02]  /*23620*/  SHFL.IDX PT, R0, R3, R0, 0x1f ;  /* 0x00001f0003007589 */ /* 0x004e2400000e0000 */
[----:B0-----:R-:W-:-:S05]  /*23630*/  IADD3 R0, R0, UR36, R7 ;  /* 0x0000002400007c10 */ /* 0x001fca000fffe007 */
[----:B------:R4:W-:Y:S01]  /*23640*/  STL [R1+0x10], R0 ;  /* 0x0000100001007387 */ /* 0x0009e20000100800 */
[----:B------:R-:W-:Y:S05]  /*23650*/  BRA `(.L_x_6947) ;  /* 0x0000003c00187947 */ /* 0x000fea0003800000 */
.L_x_6946:
        /* <DEDUP_REMOVED lines=20> */
.L_x_6949:
[----:B------:R-:W-:Y:S05]  /*237a0*/  BSYNC B6 ;  /* 0x0000000000067941 */ /* 0x000fea0003800000 */
.L_x_6948:
        /* <DEDUP_REMOVED lines=20> */
.L_x_6952:
        /* <DEDUP_REMOVED lines=15> */
.L_x_6951:
[----:B------:R-:W-:Y:S05]  /*239e0*/  BSYNC B6 ;  /* 0x0000000000067941 */ /* 0x000fea0003800000 */
.L_x_6950:
        /* <DEDUP_REMOVED lines=26> */
.L_x_7123:
[----:B0-----:R-:W2:Y:S01]  /*23b90*/  LDL.LU R4, [R1] ;  /* 0x0000000001047983 */ /* 0x001ea20000300800 */
[----:B------:R-:W-:Y:S02]  /*23ba0*/  PLOP3.LUT P1, PT, PT, PT, PT, 0x8, 0x0 ;  /* 0x000000000000781c */ /* 0x000fe40003f2e170 */
[----:B-1----:R-:W-:Y:S01]  /*23bb0*/  ISETP.NE.AND P0, PT, R14, RZ, PT ;  /* 0x000000ff0e00720c */ /* 0x002fe20003f05270 */
[----:B------:R0:W-:Y:S01]  /*23bc0*/  STL [R1+0x4], R0 ;  /* 0x0000040001007387 */ /* 0x0001e20000100800 */
[----:B--2---:R-:W-:-:S09]  /*23bd0*/  LOP3.LUT R4, R4, 0xfffffffb, RZ, 0xc0, !PT ;  /* 0xfffffffb04047812 */ /* 0x004fd200078ec0ff */
[----:B------:R-:W-:-:S05]  /*23be0*/  @P1 LOP3.LUT R4, R4, 0x4, RZ, 0xfc, !PT ;  /* 0x0000000404041812 */ /* 0x000fca00078efcff */
[----:B------:R0:W-:Y:S01]  /*23bf0*/  STL [R1], R4 ;  /* 0x0000000401007387 */ /* 0x0001e20000100800 */
[----:B------:R-:W-:Y:S05]  /*23c00*/  @P0 BRA `(.L_x_6954) ;  /* 0x00000004001c0947 */ /* 0x000fea0003800000 */
[----:B------:R-:W-:-:S03]  /*23c10*/  UMOV UR4, 0xffffffff ;  /* 0xffffffff00047882 */ /* 0x000fc60000000000 */
[----:B------:R-:W-:Y:S05]  /*23c20*/  BRA.DIV UR4, `(.L_x_6955) ;  /* 0x0000005e046c7947 */ /* 0x000fea000b800000 */
[----:B------:R-:W-:-:S13]  /*23c30*/  ELECT P6, URZ, PT ;  /* 0x00000000003f782f */ /* 0x000fda00038c0000 */
.L_x_7126:
        /* <DEDUP_REMOVED lines=25> */
.L_x_6956:
[----:B-1----:R-:W2:Y:S01]  /*23dd0*/  LDL R2, [R1+0xc] ;  /* 0x00000c0001027983 */ /* 0x002ea20000100800 */
[----:B0-----:R-:W-:Y:S01]  /*23de0*/  IMAD R0, R19, 0x8, R18 ;  /* 0x0000000813007824 */ /* 0x001fe200078e0212 */
[----:B--2---:R-:W-:-:S04]  /*23df0*/  SHF.L.U32 R2, R2, 0x1f, RZ ;  /* 0x0000001f02027819 */ /* 0x004fc800000006ff */
[----:B------:R-:W0:Y:S02]  /*23e00*/  SYNCS.PHASECHK.TRANS64.TRYWAIT P0, [R0+URZ+0x34840], R2 ;  /* 0x03484002000075a7 */ /* 0x000e24000800017f */
[----:B0-----:R-:W-:Y:S05]  /*23e10*/  @!P0 BRA `(.L_x_6957) ;  /* 0x0000005c00108947 */ /* 0x001fea0003800000 */
.L_x_7127:
[----:B------:R1:W5:Y:S01]  /*23e20*/  LDL R3, [R1] ;  /* 0x0000000001037983 */ /* 0x0003620000100800 */
        /* <DEDUP_REMOVED lines=9> */
.L_x_6958:
[----:B------:R-:W2:Y:S04]  /*23ec0*/  LDL R4, [R1+0x4] ;  /* 0x0000040001047983 */ /* 0x000ea80000100800 */
[----:B01----:R-:W3:Y:S01]  /*23ed0*/  LDL R2, [R1+0x18] ;  /* 0x0000180001027983 */ /* 0x003ee20000100800 */
        /* <DEDUP_REMOVED lines=9> */
[----:B------:R-:W-:Y:S01]  /*23f70*/  UMOV UR15, 0x40 ;  /* 0x00000040000f7882 */ /* 0x000fe20000000000 */
[----:B------:R-:W-:-:S03]  /*23f80*/  LOP3.LUT R3, R3, 0xfffffffb, RZ, 0xc0, !PT ;  /* 0xfffffffb03037812 */ /* 0x000fc600078ec0ff */
[----:B------:R-:W-:Y:S02]  /*23f90*/  UIADD3 UR9, UR9, 0x34830, URZ ;  /* 0x0003483009097890 */ /* 0x000fe4000fffe03f */
[----:B------:R-:W-:-:S04]  /*23fa0*/  @P0 LOP3.LUT R3, R3, 0x4, RZ, 0xfc, !PT ;  /* 0x0000000403030812 */ /* 0x000fc800078efcff */
[----:B------:R-:W-:Y:S01]  /*23fb0*/  UIADD3 UR8, UR6, 0x1e400, URZ ;  /* 0x0001e40006087890 */ /* 0x000fe2000fffe03f */
[----:B------:R1:W-:Y:S01]  /*23fc0*/  STL [R1], R3 ;  /* 0x0000000301007387 */ /* 0x0003e20000100800 */
[----:B------:R-:W-:-:S03]  /*23fd0*/  UIADD3 UR14, UR6, 0x23c00, URZ ;  /* 0x00023c00060e7890 */ /* 0x000fc6000fffe03f */
[----:B------:R-:W-:Y:S01]  /*23fe0*/  UMOV UR6, 0x0 ;  /* 0x0000000000067882 */ /* 0x000fe20000000000 */
        /* <DEDUP_REMOVED lines=8> */
[----:B-1----:R-:W-:Y:S01]  /*24070*/  NOP ;  /* 0x0000000000007918 */ /* 0x002fe20000000000 */
.L_x_6954:
        /* <DEDUP_REMOVED lines=40> */
.L_x_6960:
[----:B------:R-:W-:Y:S05]  /*24300*/  BSYNC B6 ;  /* 0x0000000000067941 */ /* 0x000fea0003800000 */
.L_x_6959:
        /* <DEDUP_REMOVED lines=14> */
[----:B------:R-:W0:Y:S01]  /*243f0*/  S2R R10, SR_TID.X ;  /* 0x00000000000a7919 */ /* 0x000e220000002100 */
[----:B--2---:R-:W-:-:S02]  /*24400*/  IMAD R0, R0, UR4, RZ ;  /* 0x0000000400007c24 */ /* 0x004fc4000f8e02ff */
[----:B----4-:R-:W-:-:S04]  /*24410*/  IMAD.WIDE.U32 R2, R4, UR4, R2 ;  /* 0x0000000404027c25 */ /* 0x010fc8000f8e0002 */
[----:B------:R-:W-:Y:S01]  /*24420*/  IMAD R0, R4, UR5, R0 ;  /* 0x0000000504007c24 */ /* 0x000fe2000f8e0200 */
[----:B------:R-:W-:Y:S01]  /*24430*/  ULDC.64 UR4, c[0x0][0x2d0] ;  /* 0x0000b40000047ab9 */ /* 0x000fe20000000a00 */
[----:B------:R-:W2:Y:S02]  /*24440*/  S2R R4, SR_TID.X ;  /* 0x0000000000047919 */ /* 0x000ea40000002100 */
[----:B------:R-:W-:Y:S02]  /*24450*/  IMAD.IADD R3, R3, 0x1, R0 ;  /* 0x0000000103037824 */ /* 0x000fe400078e0200 */
[----:B-1----:R-:W-:Y:S02]  /*24460*/  IMAD.SHL.U32 R9, R9, 0x8, RZ ;  /* 0x0000000809097824 */ /* 0x002fe400078e00ff */
[----:B0-----:R-:W-:-:S03]  /*24470*/  IMAD.SHL.U32 R10, R10, 0x8, RZ ;  /* 0x000000080a0a7824 */ /* 0x001fc600078e00ff */
[----:B------:R-:W-:-:S04]  /*24480*/  LOP3.LUT R9, R9, 0x38, RZ, 0xc0, !PT ;  /* 0x0000003809097812 */ /* 0x000fc800078ec0ff */
[----:B------:R-:W-:Y:S02]  /*24490*/  LOP3.LUT R9, R9, 0x40, RZ, 0xfc, !PT ;  /* 0x0000004009097812 */ /* 0x000fe400078efcff */
[----:B------:R-:W-:Y:S02]  /*244a0*/  LOP3.LUT R10, R10, 0x38, RZ, 0xc0, !PT ;  /* 0x000000380a0a7812 */ /* 0x000fe400078ec0ff */
[----:B--2---:R-:W-:-:S04]  /*244b0*/  LOP3.LUT R4, R4, 0x7f, RZ, 0xc0, !PT ;  /* 0x0000007f04047812 */ /* 0x004fc800078ec0ff */
[----:B------:R-:W-:Y:S02]  /*244c0*/  SHF.R.U32.HI R6, RZ, 0x3, R4 ;  /* 0x00000003ff067819 */ /* 0x000fe40000011604 */
[----:B------:R-:W0:Y:S02]  /*244d0*/  S2R R4, SR_TID.X ;  /* 0x0000000000047919 */ /* 0x000e240000002100 */
[----:B0-----:R-:W-:-:S05]  /*244e0*/  IMAD.SHL.U32 R4, R4, 0x10, RZ ;  /* 0x0000001004047824 */ /* 0x001fca00078e00ff */
[----:B------:R-:W-:Y:S02]  /*244f0*/  LOP3.LUT R4, R6, 0x70, R4, 0xf8, !PT ;  /* 0x0000007006047812 */ /* 0x000fe400078ef804 */
[----:B------:R-:W0:Y:S01]  /*24500*/  @P0 LDC R6, c[0x0][0x44c] ;  /* 0x00011300ff060b82 */ /* 0x000e220000000800 */
[----:B---3--:R-:W-:-:S05]  /*24510*/  IMAD.SHL.U32 R5, R5, 0x80, RZ ;  /* 0x0000008005057824 */ /* 0x008fca00078e00ff */
        /* <DEDUP_REMOVED lines=21> */
[----:B------:R0:W5:Y:S01]  /*24670*/  LDL R9, [R1+0x34] ;  /* 0x0000340001097983 */ /* 0x0001620000100800 */
[----:B------:R-:W-:Y:S02]  /*24680*/  LEA.HI.X R3, R2, UR5, R3, 0x1, P0 ;  /* 0x0000000502037c11 */ /* 0x000fe400080f0c03 */
[----:B------:R-:W-:Y:S01]  /*24690*/  ISETP.GE.AND P0, PT, R10, UR4, PT ;  /* 0x000000040a007c0c */ /* 0x000fe2000bf06270 */
[----:B------:R-:W-:-:S03]  /*246a0*/  UMOV UR4, 0xffffffff ;  /* 0xffffffff00047882 */ /* 0x000fc60000000000 */
[----:B------:R-:W-:Y:S09]  /*246b0*/  BRA.DIV UR4, `(.L_x_6961) ;  /* 0x0000005204fc7947 */ /* 0x000ff2000b800000 */
[----:B------:R-:W2:Y:S01]  /*246c0*/  LDL.LU R6, [R1+0x54] ;  /* 0x0000540001067983 */ /* 0x000ea20000300800 */
[----:B------:R-:W1:Y:S02]  /*246d0*/  S2R R7, SR_TID.X ;  /* 0x0000000000077919 */ /* 0x000e640000002100 */
[----:B-1----:R-:W-:-:S04]  /*246e0*/  LOP3.LUT R7, R7, 0x7f, RZ, 0xc0, !PT ;  /* 0x0000007f07077812 */ /* 0x002fc800078ec0ff */
[----:B------:R-:W-:Y:S02]  /*246f0*/  SHF.R.U32.HI R11, RZ, 0x3, R7 ;  /* 0x00000003ff0b7819 */ /* 0x000fe40000011607 */
[----:B------:R-:W1:Y:S03]  /*24700*/  SHFL.IDX PT, R7, R4, RZ, 0x181f ;  /* 0x00181fff04077589 */ /* 0x000e6600000e0000 */
[----:B------:R-:W-:Y:S01]  /*24710*/  IMAD.IADD R0, R11, 0x1, R5 ;  /* 0x000000010b007824 */ /* 0x000fe200078e0205 */
[----:B------:R-:W-:-:S03]  /*24720*/  ULDC.64 UR4, c[0x0][0x208] ;  /* 0x0000820000047ab9 */ /* 0x000fc60000000a00 */
[----:B------:R-:W-:Y:S02]  /*24730*/  VIADD R5, R0, 0x10 ;  /* 0x0000001000057836 */ /* 0x000fe40000000000 */
[----:B--2---:R-:W-:Y:S02]  /*24740*/  IMAD R2, R6, R8, RZ ;  /* 0x0000000806027224 */ /* 0x004fe400078e02ff */
[----:B------:R-:W2:Y:S03]  /*24750*/  SHFL.IDX PT, R6, R3, RZ, 0x181f ;  /* 0x00181fff03067589 */ /* 0x000ea600000e0000 */
[----:B------:R-:W-:-:S13]  /*24760*/  ISETP.GE.AND P2, PT, R0, R2, PT ;  /* 0x000000020000720c */ /* 0x000fda0003f46270 */
[----:B-1----:R-:W-:-:S05]  /*24770*/  @!P2 LEA R7, P3, R10, R7, 0x1 ;  /* 0x000000070a07a211 */ /* 0x002fca00078608ff */
[----:B--2---:R-:W-:-:S05]  /*24780*/  @!P2 IMAD.X R6, RZ, RZ, R6, P3 ;  /* 0x000000ffff06a224 */ /* 0x004fca00018e0606 */
[----:B------:R-:W-:-:S04]  /*24790*/  @!P2 LOP3.LUT R7, R7, R6, RZ, 0x3c, !PT ;  /* 0x000000060707a212 */ /* 0x000fc800078e3cff */
[----:B------:R-:W-:-:S04]  /*247a0*/  @!P2 LOP3.LUT R6, R7, R6, RZ, 0x3c, !PT ;  /* 0x000000060706a212 */ /* 0x000fc800078e3cff */
[----:B------:R-:W-:-:S05]  /*247b0*/  @!P2 LOP3.LUT R7, R7, R6, RZ, 0x3c, !PT ;  /* 0x000000060707a212 */ /* 0x000fca00078e3cff */
[----:B------:R-:W-:Y:S01]  /*247c0*/  @!PT LDS RZ, [RZ] ;  /* 0x00000000fffff984 */ /* 0x000fe20000000800 */
[----:B-----5:R-:W-:Y:S04]  /*247d0*/  @!P2 LDGSTS.E.BYPASS.LTC128B.128 [R9+0x16400], desc[UR4][R6.64], !P0 ;  /* 0x164000000609afae */ /* 0x020fe8000c101d44 */
[----:B------:R1:W-:Y:S01]  /*247e0*/  @!P2 LDGSTS.E.BYPASS.LTC128B.128 [R9+0x1a400], desc[UR4][R6.64+0x80], !P1 ;  /* 0x1a4000800609afae */ /* 0x0003e2000c901d44 */
[----:B------:R-:W-:-:S03]  /*247f0*/  ISETP.GE.AND P2, PT, R5, R2, PT ;  /* 0x000000020500720c */ /* 0x000fc60003f46270 */
[----:B------:R-:W2:Y:S04]  /*24800*/  SHFL.IDX PT, R5, R4, 0x1, 0x181f ;  /* 0x00381f0004057f89 */ /* 0x000ea800000e0000 */
[----:B-1----:R-:W1:Y:S06]  /*24810*/  SHFL.IDX PT, R6, R3, 0x1, 0x181f ;  /* 0x00381f0003067f89 */ /* 0x002e6c00000e0000 */
[----:B--2---:R-:W-:-:S05]  /*24820*/  @!P2 LEA R5, P3, R10, R5, 0x1 ;  /* 0x000000050a05a211 */ /* 0x004fca00078608ff */
[----:B-1----:R-:W-:-:S04]  /*24830*/  @!P2 IMAD.X R6, RZ, RZ, R6, P3 ;  /* 0x000000ffff06a224 */ /* 0x002fc800018e0606 */
[----:B------:R-:W-:Y:S02]  /*24840*/  @!P2 IMAD.MOV.U32 R7, RZ, RZ, R6 ;  /* 0x000000ffff07a224 */ /* 0x000fe400078e0006 */
[----:B------:R-:W-:Y:S02]  /*24850*/  @!P2 IMAD.MOV.U32 R6, RZ, RZ, R5 ;  /* 0x000000ffff06a224 */ /* 0x000fe400078e0005 */
[----:B------:R-:W-:-:S03]  /*24860*/  VIADD R5, R0, 0x20 ;  /* 0x0000002000057836 */ /* 0x000fc60000000000 */
[----:B------:R-:W-:Y:S04]  /*24870*/  @!P2 LDGSTS.E.BYPASS.LTC128B.128 [R9+0x16c00], desc[UR4][R6.64], !P0 ;  /* 0x16c000000609afae */ /* 0x000fe8000c101d44 */
        /* <DEDUP_REMOVED lines=48> */
[----:B------:R1:W2:Y:S04]  /*24b80*/  SHFL.IDX PT, R5, R3, 0x7, 0x181f ;  /* 0x00f81f0003057f89 */ /* 0x0002a800000e0000 */
[----:B------:R1:W-:Y:S04]  /*24b90*/  @!P2 LDGSTS.E.BYPASS.LTC128B.128 [R9+0x19400], desc[UR4][R6.64], !P0 ;  /* 0x194000000609afae */ /* 0x0003e8000c101d44 */
[----:B------:R1:W-:Y:S04]  /*24ba0*/  @!P2 LDGSTS.E.BYPASS.LTC128B.128 [R9+0x1d400], desc[UR4][R6.64+0x80], !P1 ;  /* 0x1d4000800609afae */ /* 0x0003e8000c901d44 */
[----:B------:R1:W3:Y:S02]  /*24bb0*/  SHFL.IDX PT, R3, R4, 0x7, 0x181f ;  /* 0x00f81f0004037f89 */ /* 0x0002e400000e0000 */
.L_x_7144:
[----:B------:R-:W-:Y:S01]  /*24bc0*/  VIADD R0, R0, 0x70 ;  /* 0x0000007000007836 */ /* 0x000fe20000000000 */
[----:B------:R-:W-:Y:S04]  /*24bd0*/  BSSY B0, `(.L_x_6962) ;  /* 0x000000b000007945 */ /* 0x000fe80003800000 */
[----:B------:R-:W-:-:S13]  /*24be0*/  ISETP.GE.AND P2, PT, R0, R2, PT ;  /* 0x000000020000720c */ /* 0x000fda0003f46270 */
[----:B------:R-:W-:Y:S05]  /*24bf0*/  @P2 BRA `(.L_x_6963) ;  /* 0x0000000000202947 */ /* 0x000fea0003800000 */
[----:B---3--:R-:W-:Y:S01]  /*24c00*/  LEA R2, P2, R10, R3, 0x1 ;  /* 0x000000030a027211 */ /* 0x008fe200078408ff */
[----:B------:R-:W-:-:S04]  /*24c10*/  ULDC.64 UR4, c[0x0][0x208] ;  /* 0x0000820000047ab9 */ /* 0x000fc80000000a00 */
[----:B-12---:R-:W-:-:S05]  /*24c20*/  IMAD.X R3, RZ, RZ, R5, P2 ;  /* 0x000000ffff037224 */ /* 0x006fca00010e0605 */
[----:B------:R-:W-:Y:S01]  /*24c30*/  @!PT LDS RZ, [RZ] ;  /* 0x00000000fffff984 */ /* 0x000fe20000000800 */
[----:B------:R-:W-:Y:S01]  /*24c40*/  @!PT LDS RZ, [RZ] ;  /* 0x00000000fffff984 */ /* 0x000fe20000000800 */
[----:B------:R-:W-:Y:S01]  /*24c50*/  @!PT LDS RZ, [RZ] ;  /* 0x00000000fffff984 */ /* 0x000fe20000000800 */
[----:B------:R4:W-:Y:S04]  /*24c60*/  LDGSTS.E.BYPASS.LTC128B.128 [R9+0x19c00], desc[UR4][R2.64], !P0 ;  /* 0x19c0000002097fae */ /* 0x0009e8000c101d44 */
[----:B------:R4:W-:Y:S02]  /*24c70*/  LDGSTS.E.BYPASS.LTC128B.128 [R9+0x1dc00], desc[UR4][R2.64+0x80], !P1 ;  /* 0x1dc0008002097fae */ /* 0x0009e4000c901d44 */
.L_x_6963:
[----:B------:R-:W-:Y:S05]  /*24c80*/  BSYNC B0 ;  /* 0x0000000000007941 */ /* 0x000fea0003800000 */
.L_x_6962:
[----:B------:R-:W-:Y:S01]  /*24c90*/  NOP ;  /* 0x0000000000007918 */ /* 0x000fe20000000000 */
[----:B------:R-:W-:-:S13]  /*24ca0*/  PLOP3.LUT P0, PT, PT, PT, PT, 0x80, 0x0 ;  /* 0x000000000000781c */ /* 0x000fda0003f0f070 */
.L_x_6964:
        /* <DEDUP_REMOVED lines=18> */
.L_x_7145:
[----:B------:R-:W-:Y:S05]  /*24dd0*/  BSYNC B0 ;  /* 0x0000000000007941 */ /* 0x000fea0003800000 */
.L_x_6965:
[----:B-1-3--:R-:W4:Y:S04]  /*24de0*/  LDL R3, [R1+0x40] ;  /* 0x0000400001037983 */ /* 0x00af280000100800 */
[----:B------:R-:W3:Y:S01]  /*24df0*/  LDL R2, [R1+0x30] ;  /* 0x0000300001027983 */ /* 0x000ee20000100800 */
[----:B------:R-:W-:Y:S01]  /*24e00*/  BSSY B0, `(.L_x_6967) ;  /* 0x00001ef000007945 */ /* 0x000fe20003800000 */
[----:B----4-:R-:W-:-:S05]  /*24e10*/  VIADD R0, R3, 0xfffffffe ;  /* 0xfffffffe03007836 */ /* 0x010fca0000000000 */
[----:B---3--:R-:W-:-:S13]  /*24e20*/  ISETP.GE.AND P0, PT, R0, R2, PT ;  /* 0x000000020000720c */ /* 0x008fda0003f06270 */
[----:B------:R-:W-:Y:S05]  /*24e30*/  @!P0 BRA `(.L_x_6968) ;  /* 0x0000001c00ac8947 */ /* 0x000fea0003800000 */
[----:B--2---:R-:W2:Y:S04]  /*24e40*/  LDL.LU R5, [R1+0x58] ;  /* 0x0000580001057983 */ /* 0x004ea80000300800 */
[----:B------:R-:W3:Y:S04]  /*24e50*/  LDL.LU R4, [R1+0x44] ;  /* 0x0000440001047983 */ /* 0x000ee80000300800 */
        /* <DEDUP_REMOVED lines=12> */
[----:B------:R-:W2:Y:S04]  /*24f20*/  LDL R4, [R1] ;  /* 0x0000000001047983 */ /* 0x000ea80000100800 */
        /* <DEDUP_REMOVED lines=34> */
.L_x_6973:
[----:B------:R-:W-:Y:S01]  /*25150*/  IMAD R3, R7, 0x8, R18 ;  /* 0x0000000807037824 */ /* 0x000fe200078e0212 */
[----:B------:R-:W-:Y:S01]  /*25160*/  SHF.L.U32 R2, R10, 0x1f, RZ ;  /* 0x0000001f0a027819 */ /* 0x000fe200000006ff */
[----:B------:R-:W-:Y:S03]  /*25170*/  BSSY B3, `(.L_x_6974) ;  /* 0x0000003000037945 */ /* 0x000fe60003800000 */
[----:B------:R-:W2:Y:S02]  /*25180*/  SYNCS.PHASECHK.TRANS64.TRYWAIT P0, [R3+URZ+0x34840], R2 ;  /* 0x03484002030075a7 */ /* 0x000ea4000800017f */
[----:B--2---:R-:W-:Y:S05]  /*25190*/  @!P0 BRA `(.L_x_6975) ;  /* 0x00000054002c8947 */ /* 0x004fea0003800000 */
.L_x_7146:
[----:B------:R-:W-:Y:S05]  /*251a0*/  BSYNC B3 ;  /* 0x0000000000037941 */ /* 0x000fea0003800000 */
.L_x_6974:
[----:B-1----:R-:W1:Y:S01]  /*251b0*/  S2R R5, SR_TID.X ;  /* 0x0000000000057919 */ /* 0x002e620000002100 */
[----:B------:R-:W-:Y:S01]  /*251c0*/  BSSY B3, `(.L_x_6976) ;  /* 0x000000a000037945 */ /* 0x000fe20003800000 */
[----:B-1----:R-:W-:-:S04]  /*251d0*/  LOP3.LUT R5, R5, 0x7f, RZ, 0xc0, !PT ;  /* 0x0000007f05057812 */ /* 0x002fc800078ec0ff */
[----:B------:R-:W-:-:S13]  /*251e0*/  ISETP.NE.AND P0, PT, R5, RZ, PT ;  /* 0x000000ff0500720c */ /* 0x000fda0003f05270 */
[----:B------:R-:W-:Y:S05]  /*251f0*/  @P0 BRA `(.L_x_6977) ;  /* 0x0000000000180947 */ /* 0x000fea0003800000 */
[----:B------:R-:W3:Y:S01]  /*25200*/  LDL R5, [R1] ;  /* 0x0000000001057983 */ /* 0x000ee20000100800 */
[----:B--2---:R-:W-:-:S04]  /*25210*/  IMAD.MOV.U32 R2, RZ, RZ, 0xb000 ;  /* 0x0000b000ff027424 */ /* 0x004fc800078e00ff */
[----:B------:R1:W-:Y:S01]  /*25220*/  SYNCS.ARRIVE.TRANS64 RZ, [R3+URZ+0x34830], R2 ;  /* 0x0348300203ff79a7 */ /* 0x0003e2000800003f */
[----:B---3--:R-:W-:-:S13]  /*25230*/  LOP3.LUT P1, RZ, R5, 0x1, RZ, 0xc0, !PT ;  /* 0x0000000105ff7812 */ /* 0x008fda000782c0ff */
[----:B-1----:R-:W-:Y:S05]  /*25240*/  @!P1 BRA `(.L_x_6977) ;  /* 0x0000000000049947 */ /* 0x002fea0003800000 */
[----:B------:R-:W-:Y:S01]  /*25250*/  BPT.TRAP 0x1 ;  /* 0x000000040000795c */ /* 0x000fe20000300000 */
.L_x_6977:
[----:B------:R-:W-:Y:S05]  /*25260*/  BSYNC B3 ;  /* 0x0000000000037941 */ /* 0x000fea0003800000 */
.L_x_6976:
[----:B--2---:R-:W2:Y:S01]  /*25270*/  LDL R2, [R1+0x18] ;  /* 0x0000180001027983 */ /* 0x004ea20000100800 */
        /* <DEDUP_REMOVED lines=11> */
.L_x_6978:
        /* <DEDUP_REMOVED lines=16> */
.L_x_6979:
        /* <DEDUP_REMOVED lines=16> */
.L_x_7147:
[----:B------:R-:W-:Y:S05]  /*25530*/  BSYNC B3 ;  /* 0x0000000000037941 */ /* 0x000fea0003800000 */
.L_x_6980:
[----:B------:R-:W2:Y:S01]  /*25540*/  S2R R5, SR_TID.X ;  /* 0x0000000000057919 */ /* 0x000ea20000002100 */
[----:B------:R-:W-:-:S04]  /*25550*/  UPRMT UR4, UR37, 0x9910, URZ ;  /* 0x0000991025047896 */ /* 0x000fc8000800003f */
[----:B------:R-:W-:Y:S01]  /*25560*/  UISETP.NE.AND UP0, UPT, UR4, 0x2, UPT ;  /* 0x000000020400788c */ /* 0x000fe2000bf05270 */
[----:B--2---:R-:W-:-:S04]  /*25570*/  LOP3.LUT R5, R5, 0x7f, RZ, 0xc0, !PT ;  /* 0x0000007f05057812 */ /* 0x004fc800078ec0ff */
[----:B------:R-:W-:-:S13]  /*25580*/  ISETP.NE.AND P0, PT, R5, RZ, PT ;  /* 0x000000ff0500720c */ /* 0x000fda0003f05270 */
[----:B-1----:R-:W-:-:S04]  /*25590*/  @!P0 IMAD.MOV.U32 R3, RZ, RZ, 0xb000 ;  /* 0x0000b000ff038424 */ /* 0x002fc800078e00ff */
[----:B------:R1:W-:Y:S01]  /*255a0*/  @!P0 SYNCS.ARRIVE.TRANS64 RZ, [R2+URZ+0x34850], R3 ;  /* 0x0348500302ff89a7 */ /* 0x0003e2000800003f */
[----:B------:R-:W-:-:S13]  /*255b0*/  PLOP3.LUT P0, PT, PT, PT, UP0, 0x80, 0x0 ;  /* 0x000000000000781c */ /* 0x000fda0003f0f008 */
[----:B-1----:R-:W-:Y:S05]  /*255c0*/  @P0 BRA `(.L_x_6982) ;  /* 0x0000000000040947 */ /* 0x002fea0003800000 */
[----:B------:R-:W-:Y:S01]  /*255d0*/  BPT.TRAP 0x1 ;  /* 0x000000040000795c */ /* 0x000fe20000300000 */
.L_x_6982:
[----:B------:R-:W2:Y:S01]  /*255e0*/  LDL R3, [R1] ;  /* 0x0000000001037983 */ /* 0x000ea20000100800 */
[----:B------:R-:W-:Y:S01]  /*255f0*/  BSSY B3, `(.L_x_6983) ;  /* 0x0000004000037945 */ /* 0x000fe20003800000 */
[----:B--2---:R-:W-:-:S13]  /*25600*/  LOP3.LUT P0, RZ, R3, 0x8, RZ, 0xc0, !PT ;  /* 0x0000000803ff7812 */ /* 0x004fda000780c0ff */
[----:B------:R-:W-:Y:S05]  /*25610*/  @P0 BRA `(.L_x_6984) ;  /* 0x0000000000040947 */ /* 0x000fea0003800000 */
[----:B------:R-:W-:Y:S01]  /*25620*/  BPT.TRAP 0x1 ;  /* 0x000000040000795c */ /* 0x000fe20000300000 */
.L_x_6984:
[----:B------:R-:W-:Y:S05]  /*25630*/  BSYNC B3 ;  /* 0x0000000000037941 */ /* 0x000fea0003800000 */
.L_x_6983:
        /* <DEDUP_REMOVED lines=12> */
.L_x_6985:
        /* <DEDUP_REMOVED lines=12> */
[----:B------:R-:W-:Y:S01]  /*257c0*/  PLOP3.LUT P0, PT, PT, PT, PT, 0x80, 0x0 ;  /* 0x000000000000781c */ /* 0x000fe20003f0f070 */
[----:B------:R-:W-:Y:S01]  /*257d0*/  UMOV UR6, 0x0 ;  /* 0x0000000000067882 */ /* 0x000fe20000000000 */
[----:B------:R-:W-:-:S11]  /*257e0*/  UMOV UR7, 0x14f00000 ;  /* 0x14f0000000077882 */ /* 0x000fd60000000000 */
.L_x_6986:
        /* <DEDUP_REMOVED lines=10> */
[----:B------:R1:W-:Y:S01]  /*25890*/  STL [R1+0x4], R0 ;  /* 0x0000040001007387 */ /* 0x0003e20000100800 */
[----:B------:R-:W-:-:S07]  /*258a0*/  IMAD.MOV.U32 R17, RZ, RZ, R4 ;  /* 0x000000ffff117224 */ /* 0x000fce00078e0004 */
.L_x_6972:
[----:B------:R-:W-:Y:S05]  /*258b0*/  BSYNC B1 ;  /* 0x0000000000017941 */ /* 0x000fea0003800000 */
.L_x_6971:
[----:B-1----:R-:W2:Y:S01]  /*258c0*/  LDL.LU R0, [R1+0x40] ;  /* 0x0000400001007983 */ /* 0x002ea20000300800 */
[----:B------:R-:W-:-:S03]  /*258d0*/  IMAD.MOV.U32 R19, RZ, RZ, R7 ;  /* 0x000000ffff137224 */ /* 0x000fc600078e0007 */
[----:B------:R1:W-:Y:S02]  /*258e0*/  STL [R1+0xc], R10 ;  /* 0x00000c0a01007387 */ /* 0x0003e40000100800 */
[----:B-12---:R-:W-:-:S07]  /*258f0*/  VIADD R0, R0, 0xfffffffd ;  /* 0xfffffffd00007836 */ /* 0x006fce0000000000 */
.L_x_6970:
[----:B------:R-:W-:Y:S05]  /*25900*/  BSYNC B2 ;  /* 0x0000000000027941 */ /* 0x000fea0003800000 */
.L_x_6969:
[----:B------:R-:W-:Y:S01]  /*25910*/  VIADD R9, R9, 0xfffffffe ;  /* 0xfffffffe09097836 */ /* 0x000fe20000000000 */
[----:B------:R-:W-:-:S04]  /*25920*/  LOP3.LUT R6, RZ, R6, RZ, 0x33, !PT ;  /* 0x00000006ff067212 */ /* 0x000fc800078e33ff */
[----:B------:R-:W-:-:S13]  /*25930*/  ISETP.NE.AND P0, PT, R9, R6, PT ;  /* 0x000000060900720c */ /* 0x000fda0003f05270 */
[----:B------:R-:W-:Y:S05]  /*25940*/  @!P0 BRA `(.L_x_6968) ;  /* 0x0000001000e88947 */ /* 0x000fea0003800000 */
[----:B------:R-:W-:-:S07]  /*25950*/  IMAD.MOV.U32 R8, RZ, RZ, R17 ;  /* 0x000000ffff087224 */ /* 0x000fce00078e0011 */
.L_x_7019:
[----:B--2---:R-:W2:Y:S04]  /*25960*/  LDL R3, [R1] ;  /* 0x0000000001037983 */ /* 0x004ea80000100800 */
        /* <DEDUP_REMOVED lines=9> */
[----:B-1----:R-:W-:Y:S05]  /*25a00*/  @!P1 BRA `(.L_x_6988) ;  /* 0x00000008003c9947 */ /* 0x002fea0003800000 */
        /* <DEDUP_REMOVED lines=25> */
.L_x_6989:
[----:B------:R-:W-:Y:S01]  /*25ba0*/  IMAD R3, R4, 0x8, R18 ;  /* 0x0000000804037824 */ /* 0x000fe200078e0212 */
[----:B------:R-:W-:Y:S01]  /*25bb0*/  SHF.L.U32 R2, R5, 0x1f, RZ ;  /* 0x0000001f05027819 */ /* 0x000fe200000006ff */
[----:B------:R-:W-:Y:S03]  /*25bc0*/  BSSY B2, `(.L_x_6990) ;  /* 0x0000003000027945 */ /* 0x000fe60003800000 */
[----:B------:R-:W2:Y:S02]  /*25bd0*/  SYNCS.PHASECHK.TRANS64.TRYWAIT P0, [R3+URZ+0x34840], R2 ;  /* 0x03484002030075a7 */ /* 0x000ea4000800017f */
[----:B--2---:R-:W-:Y:S05]  /*25be0*/  @!P0 BRA `(.L_x_6991) ;  /* 0x0000004800c08947 */ /* 0x004fea0003800000 */
.L_x_7148:
[----:B------:R-:W-:Y:S05]  /*25bf0*/  BSYNC B2 ;  /* 0x0000000000027941 */ /* 0x000fea0003800000 */
.L_x_6990:
[----:B------:R-:W3:Y:S01]  /*25c00*/  S2R R7, SR_TID.X ;  /* 0x0000000000077919 */ /* 0x000ee20000002100 */
[----:B------:R-:W-:Y:S01]  /*25c10*/  BSSY B2, `(.L_x_6992) ;  /* 0x000000a000027945 */ /* 0x000fe20003800000 */
[----:B---3--:R-:W-:-:S04]  /*25c20*/  LOP3.LUT R7, R7, 0x7f, RZ, 0xc0, !PT ;  /* 0x0000007f07077812 */ /* 0x008fc800078ec0ff */
[----:B------:R-:W-:-:S13]  /*25c30*/  ISETP.NE.AND P0, PT, R7, RZ, PT ;  /* 0x000000ff0700720c */ /* 0x000fda0003f05270 */
[----:B------:R-:W-:Y:S05]  /*25c40*/  @P0 BRA `(.L_x_6993) ;  /* 0x0000000000180947 */ /* 0x000fea0003800000 */
[----:B------:R-:W3:Y:S01]  /*25c50*/  LDL R7, [R1] ;  /* 0x0000000001077983 */ /* 0x000ee20000100800 */
[----:B--2---:R-:W-:-:S04]  /*25c60*/  IMAD.MOV.U32 R2, RZ, RZ, 0xb000 ;  /* 0x0000b000ff027424 */ /* 0x004fc800078e00ff */
[----:B------:R4:W-:Y:S01]  /*25c70*/  SYNCS.ARRIVE.TRANS64 RZ, [R3+URZ+0x34830], R2 ;  /* 0x0348300203ff79a7 */ /* 0x0009e2000800003f */
[----:B---3--:R-:W-:-:S13]  /*25c80*/  LOP3.LUT P1, RZ, R7, 0x1, RZ, 0xc0, !PT ;  /* 0x0000000107ff7812 */ /* 0x008fda000782c0ff */
[----:B----4-:R-:W-:Y:S05]  /*25c90*/  @!P1 BRA `(.L_x_6993) ;  /* 0x0000000000049947 */ /* 0x010fea0003800000 */
[----:B------:R-:W-:Y:S01]  /*25ca0*/  BPT.TRAP 0x1 ;  /* 0x000000040000795c */ /* 0x000fe20000300000 */
.L_x_6993:
[----:B------:R-:W-:Y:S05]  /*25cb0*/  BSYNC B2 ;  /* 0x0000000000027941 */ /* 0x000fea0003800000 */
.L_x_6992:
[----:B------:R-:W3:Y:S01]  /*25cc0*/  LDL R7, [R1+0x18] ;  /* 0x0000180001077983 */ /* 0x000ee20000100800 */
[----:B------:R-:W-:Y:S01]  /*25cd0*/  IMAD.MOV.U32 R10, RZ, RZ, RZ ;  /* 0x000000ffff0a7224 */ /* 0x000fe200078e00ff */
[----:B------:R-:W-:Y:S01]  /*25ce0*/  UIADD3 UR4, UP0, UR38, 0x370, URZ ;  /* 0x0000037026047890 */ /* 0x000fe2000ff1e03f */
[----:B--2---:R-:W-:Y:S01]  /*25cf0*/  IMAD R2, R4, 0xb000, R18 ;  /* 0x0000b00004027824 */ /* 0x004fe200078e0212 */
[----:B------:R-:W-:Y:S01]  /*25d00*/  PLOP3.LUT P0, PT, PT, PT, PT, 0x80, 0x0 ;  /* 0x000000000000781c */ /* 0x000fe20003f0f070 */
[----:B------:R-:W-:Y:S01]  /*25d10*/  VIADD R3, R3, 0x34830 ;  /* 0x0003483003037836 */ /* 0x000fe20000000000 */
[----:B------:R-:W-:Y:S01]  /*25d20*/  R2UR UR10, R10 ;  /* 0x000000000a0a72ca */ /* 0x000fe200000e0000 */
[----:B-1----:R-:W-:Y:S01]  /*25d30*/  VIADD R9, R2, 0x1e400 ;  /* 0x0001e40002097836 */ /* 0x002fe20000000000 */
[----:B------:R-:W-:Y:S01]  /*25d40*/  UIADD3.X UR5, URZ, UR39, URZ, UP0, !UPT ;  /* 0x000000273f057290 */ /* 0x000fe200087fe43f */
[----:B------:R-:W-:Y:S01]  /*25d50*/  UMOV UR6, 0x0 ;  /* 0x0000000000067882 */ /* 0x000fe20000000000 */
[----:B------:R-:W-:Y:S01]  /*25d60*/  UMOV UR7, 0x14f00000 ;  /* 0x14f0000000077882 */ /* 0x000fe20000000000 */
[----:B---3--:R-:W-:-:S10]  /*25d70*/  IMAD R7, R6, 0xb0, R7 ;  /* 0x000000b006077824 */ /* 0x008fd400078e0207 */
.L_x_6994:
        /* <DEDUP_REMOVED lines=16> */
.L_x_6995:
        /* <DEDUP_REMOVED lines=16> */
.L_x_7149:
[----:B------:R-:W-:Y:S05]  /*25f80*/  BSYNC B2 ;  /* 0x0000000000027941 */ /* 0x000fea0003800000 */
.L_x_6996:
        /* <DEDUP_REMOVED lines=10> */
.L_x_6998:
[----:B------:R-:W2:Y:S01]  /*26030*/  LDL R3, [R1] ;  /* 0x0000000001037983 */ /* 0x000ea20000100800 */
[----:B------:R-:W-:Y:S01]  /*26040*/  BSSY B2, `(.L_x_6999) ;  /* 0x0000004000027945 */ /* 0x000fe20003800000 */
[----:B--2---:R-:W-:-:S13]  /*26050*/  LOP3.LUT P0, RZ, R3, 0x8, RZ, 0xc0, !PT ;  /* 0x0000000803ff7812 */ /* 0x004fda000780c0ff */
[----:B------:R-:W-:Y:S05]  /*26060*/  @P0 BRA `(.L_x_7000) ;  /* 0x0000000000040947 */ /* 0x000fea0003800000 */
[----:B------:R-:W-:Y:S01]  /*26070*/  BPT.TRAP 0x1 ;  /* 0x000000040000795c */ /* 0x000fe20000300000 */
.L_x_7000:
[----:B------:R-:W-:Y:S05]  /*26080*/  BSYNC B2 ;  /* 0x0000000000027941 */ /* 0x000fea0003800000 */
.L_x_6999:
        /* <DEDUP_REMOVED lines=12> */
.L_x_7001:
        /* <DEDUP_REMOVED lines=15> */
.L_x_7002:
        /* <DEDUP_REMOVED lines=12> */
.L_x_6988:
[----:B------:R-:W-:Y:S05]  /*26300*/  BSYNC B1 ;  /* 0x0000000000017941 */ /* 0x000fea0003800000 */
.L_x_6987:
[----:B------:R-:W2:Y:S01]  /*26310*/  LDL R2, [R1] ;  /* 0x0000000001027983 */ /* 0x000ea20000100800 */
[----:B------:R-:W-:Y:S01]  /*26320*/  VIADD R19, R4, 0x1 ;  /* 0x0000000104137836 */ /* 0x000fe20000000000 */
[----:B------:R-:W-:Y:S01]  /*26330*/  BSSY B1, `(.L_x_7003) ;  /* 0x0000097000017945 */ /* 0x000fe20003800000 */
[----:B-1----:R-:W-:-:S03]  /*26340*/  VIADD R6, R0, 0xffffffff ;  /* 0xffffffff00067836 */ /* 0x002fc60000000000 */
        /* <DEDUP_REMOVED lines=13> */
[----:B------:R-:W3:Y:S01]  /*26420*/  LDC R8, c[0x0][0x43c] ;  /* 0x00010f00ff087b82 */ /* 0x000ee20000000800 */
[----:B------:R-:W-:Y:S02]  /*26430*/  ULDC.64 UR6, c[0x0][0x428] ;  /* 0x00010a0000067ab9 */ /* 0x000fe40000000a00 */
[----:B------:R-:W4:Y:S01]  /*26440*/  LDL R9, [R1+0x8] ;  /* 0x0000080001097983 */ /* 0x000f220000100800 */
[----:B------:R-:W-:Y:S01]  /*26450*/  ULDC.64 UR8, c[0x0][0x208] ;  /* 0x0000820000087ab9 */ /* 0x000fe20000000a00 */
[----:B---3--:R-:W-:-:S13]  /*26460*/  ISETP.NE.AND P0, PT, R8, 0x1, PT ;  /* 0x000000010800780c */ /* 0x008fda0003f05270 */
[----:B------:R-:W3:Y:S02]  /*26470*/  @P0 LDC.64 R2, c[0x0][0x440] ;  /* 0x00011000ff020b82 */ /* 0x000ee40000000a00 */
[----:B---3--:R-:W-:-:S04]  /*26480*/  @P0 IMAD.HI.U32 R7, R6, R2, RZ ;  /* 0x0000000206070227 */ /* 0x008fc800078e00ff */
[----:B------:R-:W-:Y:S01]  /*26490*/  IMAD.MOV.U32 R2, RZ, RZ, R6 ;  /* 0x000000ffff027224 */ /* 0x000fe200078e0006 */
[----:B------:R-:W-:-:S04]  /*264a0*/  @P0 SHF.R.U32.HI R2, RZ, R3, R7 ;  /* 0x00000003ff020219 */ /* 0x000fc80000011607 */
[--C-:B------:R-:W-:Y:S01]  /*264b0*/  SHF.R.S32.HI R3, RZ, 0x1f, R2.reuse ;  /* 0x0000001fff037819 */ /* 0x100fe20000011402 */
[----:B------:R-:W-:-:S04]  /*264c0*/  IMAD.MOV R7, RZ, RZ, -R2 ;  /* 0x000000ffff077224 */ /* 0x000fc800078e0a02 */
[----:B------:R-:W-:Y:S02]  /*264d0*/  IMAD R7, R8, R7, R6 ;  /* 0x0000000708077224 */ /* 0x000fe400078e0206 */
[----:B--2---:R-:W-:-:S04]  /*264e0*/  IMAD R8, R11, UR6, RZ ;  /* 0x000000060b087c24 */ /* 0x004fc8000f8e02ff */
[C---:B----4-:R-:W-:Y:S02]  /*264f0*/  IMAD R8, R9.reuse, UR7, R8 ;  /* 0x0000000709087c24 */ /* 0x050fe4000f8e0208 */
[----:B------:R-:W-:-:S04]  /*26500*/  IMAD.WIDE.U32 R2, R9, UR6, R2 ;  /* 0x0000000609027c25 */ /* 0x000fc8000f8e0002 */
[----:B------:R-:W-:Y:S01]  /*26510*/  IMAD.IADD R3, R8, 0x1, R3 ;  /* 0x0000000108037824 */ /* 0x000fe200078e0203 */
[----:B------:R-:W-:-:S04]  /*26520*/  LEA R8, P0, R2, UR4, 0x2 ;  /* 0x0000000402087c11 */ /* 0x000fc8000f8010ff */
[----:B------:R-:W-:-:S05]  /*26530*/  LEA.HI.X R9, R2, UR5, R3, 0x2, P0 ;  /* 0x0000000502097c11 */ /* 0x000fca00080f1403 */
[----:B------:R2:W5:Y:S04]  /*26540*/  LDG.E R8, desc[UR8][R8.64] ;  /* 0x0000000808087981 */ /* 0x000568000c1e1900 */
.L_x_7005:
[----:B------:R-:W-:Y:S01]  /*26550*/  IMAD R2, R19, 0x8, R18 ;  /* 0x0000000813027824 */ /* 0x000fe200078e0212 */
[----:B------:R-:W-:Y:S01]  /*26560*/  SHF.L.U32 R3, R10, 0x1f, RZ ;  /* 0x0000001f0a037819 */ /* 0x000fe200000006ff */
[----:B------:R-:W-:Y:S03]  /*26570*/  BSSY B2, `(.L_x_7006) ;  /* 0x0000003000027945 */ /* 0x000fe60003800000 */
[----:B------:R-:W3:Y:S02]  /*26580*/  SYNCS.PHASECHK.TRANS64.TRYWAIT P0, [R2+URZ+0x34840], R3 ;  /* 0x03484003020075a7 */ /* 0x000ee4000800017f */
[----:B---3--:R-:W-:Y:S05]  /*26590*/  @!P0 BRA `(.L_x_7007) ;  /* 0x00000040007c8947 */ /* 0x008fea0003800000 */
.L_x_7150:
[----:B------:R-:W-:Y:S05]  /*265a0*/  BSYNC B2 ;  /* 0x0000000000027941 */ /* 0x000fea0003800000 */
.L_x_7006:
[----:B--2---:R-:W2:Y:S01]  /*265b0*/  S2R R9, SR_TID.X ;  /* 0x0000000000097919 */ /* 0x004ea20000002100 */
[----:B------:R-:W-:Y:S01]  /*265c0*/  BSSY B2, `(.L_x_7008) ;  /* 0x000000a000027945 */ /* 0x000fe20003800000 */
[----:B--2---:R-:W-:-:S04]  /*265d0*/  LOP3.LUT R9, R9, 0x7f, RZ, 0xc0, !PT ;  /* 0x0000007f09097812 */ /* 0x004fc800078ec0ff */
[----:B------:R-:W-:-:S13]  /*265e0*/  ISETP.NE.AND P0, PT, R9, RZ, PT ;  /* 0x000000ff0900720c */ /* 0x000fda0003f05270 */
[----:B------:R-:W-:Y:S05]  /*265f0*/  @P0 BRA `(.L_x_7009) ;  /* 0x0000000000180947 */ /* 0x000fea0003800000 */
[----:B------:R-:W2:Y:S01]  /*26600*/  LDL R9, [R1] ;  /* 0x0000000001097983 */ /* 0x000ea20000100800 */
[----:B---3--:R-:W-:-:S04]  /*26610*/  IMAD.MOV.U32 R3, RZ, RZ, 0xb000 ;  /* 0x0000b000ff037424 */ /* 0x008fc800078e00ff */
[----:B------:R4:W-:Y:S01]  /*26620*/  SYNCS.ARRIVE.TRANS64 RZ, [R2+URZ+0x34830], R3 ;  /* 0x0348300302ff79a7 */ /* 0x0009e2000800003f */
[----:B--2---:R-:W-:-:S13]  /*26630*/  LOP3.LUT P1, RZ, R9, 0x1, RZ, 0xc0, !PT ;  /* 0x0000000109ff7812 */ /* 0x004fda000782c0ff */
[----:B----4-:R-:W-:Y:S05]  /*26640*/  @!P1 BRA `(.L_x_7009) ;  /* 0x0000000000049947 */ /* 0x010fea0003800000 */
[----:B------:R-:W-:Y:S01]  /*26650*/  BPT.TRAP 0x1 ;  /* 0x000000040000795c */ /* 0x000fe20000300000 */
.L_x_7009:
[----:B------:R-:W-:Y:S05]  /*26660*/  BSYNC B2 ;  /* 0x0000000000027941 */ /* 0x000fea0003800000 */
.L_x_7008:
[----:B---3--:R-:W2:Y:S01]  /*26670*/  LDL R3, [R1+0x18] ;  /* 0x0000180001037983 */ /* 0x008ea20000100800 */
        /* <DEDUP_REMOVED lines=11> */
.L_x_7010:
        /* <DEDUP_REMOVED lines=16> */
.L_x_7011:
        /* <DEDUP_REMOVED lines=10> */
[----:B------:R-:W-:Y:S01]  /*268d0*/  SHF.L.U32 R5, R5, 0x1f, RZ ;  /* 0x0000001f05057819 */ /* 0x000fe200000006ff */
[----:B------:R-:W-:Y:S01]  /*268e0*/  IMAD R2, R4, 0x8, R18 ;  /* 0x0000000804027824 */ /* 0x000fe200078e0212 */
[----:B------:R-:W-:Y:S03]  /*268f0*/  BSSY B2, `(.L_x_7012) ;  /* 0x0000003000027945 */ /* 0x000fe60003800000 */
[----:B------:R-:W1:Y:S02]  /*26900*/  SYNCS.PHASECHK.TRANS64.TRYWAIT P0, [R2+URZ+0x34860], R5 ;  /* 0x03486005020075a7 */ /* 0x000e64000800017f */
[----:B-1----:R-:W-:Y:S05]  /*26910*/  @!P0 BRA `(.L_x_7013) ;  /* 0x0000003c00b08947 */ /* 0x002fea0003800000 */
.L_x_7151:
[----:B------:R-:W-:Y:S05]  /*26920*/  BSYNC B2 ;  /* 0x0000000000027941 */ /* 0x000fea0003800000 */
.L_x_7012:
[----:B------:R-:W2:Y:S01]  /*26930*/  S2R R3, SR_TID.X ;  /* 0x0000000000037919 */ /* 0x000ea20000002100 */
[----:B------:R-:W-:-:S04]  /*26940*/  UPRMT UR4, UR37, 0x9910, URZ ;  /* 0x0000991025047896 */ /* 0x000fc8000800003f */
[----:B------:R-:W-:Y:S01]  /*26950*/  UISETP.NE.AND UP0, UPT, UR4, 0x2, UPT ;  /* 0x000000020400788c */ /* 0x000fe2000bf05270 */
[----:B--2---:R-:W-:-:S04]  /*26960*/  LOP3.LUT R3, R3, 0x7f, RZ, 0xc0, !PT ;  /* 0x0000007f03037812 */ /* 0x004fc800078ec0ff */
[----:B------:R-:W-:-:S13]  /*26970*/  ISETP.NE.AND P0, PT, R3, RZ, PT ;  /* 0x000000ff0300720c */ /* 0x000fda0003f05270 */
[----:B------:R-:W-:-:S04]  /*26980*/  @!P0 IMAD.MOV.U32 R3, RZ, RZ, 0xb000 ;  /* 0x0000b000ff038424 */ /* 0x000fc800078e00ff */
[----:B------:R2:W-:Y:S01]  /*26990*/  @!P0 SYNCS.ARRIVE.TRANS64 RZ, [R2+URZ+0x34850], R3 ;  /* 0x0348500302ff89a7 */ /* 0x0005e2000800003f */
[----:B------:R-:W-:-:S13]  /*269a0*/  PLOP3.LUT P0, PT, PT, PT, UP0, 0x80, 0x0 ;  /* 0x000000000000781c */ /* 0x000fda0003f0f008 */
[----:B--2---:R-:W-:Y:S05]  /*269b0*/  @P0 BRA `(.L_x_7014) ;  /* 0x0000000000040947 */ /* 0x004fea0003800000 */
[----:B------:R-:W-:Y:S01]  /*269c0*/  BPT.TRAP 0x1 ;  /* 0x000000040000795c */ /* 0x000fe20000300000 */
.L_x_7014:
[----:B------:R-:W2:Y:S01]  /*269d0*/  LDL R3, [R1] ;  /* 0x0000000001037983 */ /* 0x000ea20000100800 */
[----:B------:R-:W-:Y:S01]  /*269e0*/  BSSY B2, `(.L_x_7015) ;  /* 0x0000004000027945 */ /* 0x000fe20003800000 */
[----:B--2---:R-:W-:-:S13]  /*269f0*/  LOP3.LUT P0, RZ, R3, 0x8, RZ, 0xc0, !PT ;  /* 0x0000000803ff7812 */ /* 0x004fda000780c0ff */
[----:B------:R-:W-:Y:S05]  /*26a00*/  @P0 BRA `(.L_x_7016) ;  /* 0x0000000000040947 */ /* 0x000fea0003800000 */
[----:B------:R-:W-:Y:S01]  /*26a10*/  BPT.TRAP 0x1 ;  /* 0x000000040000795c */ /* 0x000fe20000300000 */
.L_x_7016:
[----:B------:R-:W-:Y:S05]  /*26a20*/  BSYNC B2 ;  /* 0x0000000000027941 */ /* 0x000fea0003800000 */
.L_x_7015:
[----:B-1----:R-:W2:Y:S04]  /*26a30*/  LDL R5, [R1+0x18] ;  /* 0x0000180001057983 */ /* 0x002ea80000100800 */
        /* <DEDUP_REMOVED lines=11> */
.L_x_7017:
        /* <DEDUP_REMOVED lines=15> */
.L_x_7018:
        /* <DEDUP_REMOVED lines=12> */
.L_x_7004:
[----:B------:R-:W-:Y:S05]  /*26ca0*/  BSYNC B1 ;  /* 0x0000000000017941 */ /* 0x000fea0003800000 */
.L_x_7003:
[----:B------:R-:W3:Y:S01]  /*26cb0*/  LDL R2, [R1+0x30] ;  /* 0x0000300001027983 */ /* 0x000ee20000100800 */
[----:B------:R-:W-:Y:S01]  /*26cc0*/  VIADD R0, R0, 0xfffffffe ;  /* 0xfffffffe00007836 */ /* 0x000fe20000000000 */
[----:B---3--:R-:W-:-:S13]  /*26cd0*/  ISETP.GT.AND P0, PT, R6, R2, PT ;  /* 0x000000020600720c */ /* 0x008fda0003f04270 */
[----:B------:R-:W-:Y:S05]  /*26ce0*/  @P0 BRA `(.L_x_7019) ;  /* 0xffffffec001c0947 */ /* 0x000fea000383ffff */
.L_x_6968:
[----:B------:R-:W-:Y:S05]  /*26cf0*/  BSYNC B0 ;  /* 0x0000000000007941 */ /* 0x000fea0003800000 */
.L_x_6967:
        /* <DEDUP_REMOVED lines=8> */
[----:B------:R-:W3:Y:S01]  /*26d80*/  FLO.U32 R0, UR4 ;  /* 0x0000000400007d00 */ /* 0x000ee200080e0000 */
[----:B------:R-:W-:Y:S01]  /*26d90*/  ULDC.64 UR6, c[0x0][0x208] ;  /* 0x0000820000067ab9 */ /* 0x000fe20000000a00 */
        /* <DEDUP_REMOVED lines=8> */
[----:B------:R3:W-:Y:S02]  /*26e20*/  STL [R1+0x10], R0 ;  /* 0x0000100001007387 */ /* 0x0007e40000100800 */
.L_x_7021:
[----:B------:R-:W-:Y:S05]  /*26e30*/  BSYNC B0 ;  /* 0x0000000000007941 */ /* 0x000fea0003800000 */
.L_x_7020:
[----:B---3--:R-:W3:Y:S01]  /*26e40*/  LDL R0, [R1] ;  /* 0x0000000001007983 */ /* 0x008ee20000100800 */
        /* <DEDUP_REMOVED lines=9> */
.L_x_7152:
[----:B------:R-:W-:Y:S05]  /*26ee0*/  BSYNC B1 ;  /* 0x0000000000017941 */ /* 0x000fea0003800000 */
.L_x_7024:
        /* <DEDUP_REMOVED lines=10> */
.L_x_7026:
[----:B------:R-:W3:Y:S01]  /*26f90*/  LDL R2, [R1] ;  /* 0x0000000001027983 */ /* 0x000ee20000100800 */
[----:B------:R-:W-:Y:S01]  /*26fa0*/  BSSY B1, `(.L_x_7027) ;  /* 0x0000004000017945 */ /* 0x000fe20003800000 */
[----:B---3--:R-:W-:-:S13]  /*26fb0*/  LOP3.LUT P0, RZ, R2, 0x8, RZ, 0xc0, !PT ;  /* 0x0000000802ff7812 */ /* 0x008fda000780c0ff */
[----:B------:R-:W-:Y:S05]  /*26fc0*/  @P0 BRA `(.L_x_7028) ;  /* 0x0000000000040947 */ /* 0x000fea0003800000 */
[----:B------:R-:W-:Y:S01]  /*26fd0*/  BPT.TRAP 0x1 ;  /* 0x000000040000795c */ /* 0x000fe20000300000 */
.L_x_7028:
[----:B------:R-:W-:Y:S05]  /*26fe0*/  BSYNC B1 ;  /* 0x0000000000017941 */ /* 0x000fea0003800000 */
.L_x_7027:
        /* <DEDUP_REMOVED lines=12> */
.L_x_7029:
        /* <DEDUP_REMOVED lines=15> */
.L_x_7030:
        /* <DEDUP_REMOVED lines=10> */
.L_x_7023:
[----:B------:R-:W-:Y:S05]  /*27240*/  BSYNC B0 ;  /* 0x0000000000007941 */ /* 0x000fea0003800000 */
.L_x_7022:
[----:B------:R-:W3:Y:S01]  /*27250*/  LDL.LU R4, [R1+0xc] ;  /* 0x00000c0001047983 */ /* 0x000ee20000300800 */
[----:B------:R-:W-:-:S05]  /*27260*/  VIADD R19, R19, 0x1 ;  /* 0x0000000113137836 */ /* 0x000fca0000000000 */
[----:B------:R-:W-:-:S04]  /*27270*/  ISETP.NE.AND P0, PT, R19, 0x2, PT ;  /* 0x000000021300780c */ /* 0x000fc80003f05270 */
[----:B------:R-:W-:Y:S02]  /*27280*/  SEL R0, RZ, 0x1, P0 ;  /* 0x00000001ff007807 */ /* 0x000fe40000000000 */
[----:B------:R-:W-:Y:S02]  /*27290*/  SEL R19, R19, RZ, P0 ;  /* 0x000000ff13137207 */ /* 0x000fe40000000000 */
[----:B---3--:R-:W-:-:S05]  /*272a0*/  LOP3.LUT R4, R4, R0, RZ, 0x3c, !PT ;  /* 0x0000000004047212 */ /* 0x008fca00078e3cff */
[----:B------:R3:W-:Y:S02]  /*272b0*/  STL [R1+0xc], R4 ;  /* 0x00000c0401007387 */ /* 0x0007e40000100800 */
.L_x_6947:
[----:B------:R-:W-:Y:S05]  /*272c0*/  BSYNC B7 ;  /* 0x0000000000077941 */ /* 0x000fea0003800000 */
.L_x_6945:
[----:B------:R-:W5:Y:S02]  /*272d0*/  LDL R9, [R1] ;  /* 0x0000000001097983 */ /* 0x000f640000100800 */
        /* <DEDUP_REMOVED lines=8> */
[----:B--23--:R-:W2:Y:S04]  /*27360*/  LDS.128 R4, [R18+0x348d0] ;  /* 0x0348d00012047984 */ /* 0x00cea80000000c00 */
[----:B--2---:R2:W-:Y:S04]  /*27370*/  STL.64 [R1+0x10], R4 ;  /* 0x0000100401007387 */ /* 0x0045e80000100a00 */
[----:B------:R2:W-:Y:S01]  /*27380*/  STL.64 [R1+0x18], R6 ;  /* 0x0000180601007387 */ /* 0x0005e20000100a00 */
[----:B------:R-:W-:Y:S06]  /*27390*/  BAR.ARV 0x4, 0x180 ;  /* 0x0106000000007b1d */ /* 0x000fec0000002000 */
[----:B------:R-:W-:Y:S05]  /*273a0*/  BRA `(.L_x_7032) ;  /* 0x0000000c00247947 */ /* 0x000fea0003800000 */
.L_x_7031:
[----:B------:R-:W5:Y:S01]  /*273b0*/  LDL R17, [R1+0x2c] ;  /* 0x00002c0001117983 */ /* 0x000f620000100800 */
[----:B------:R-:W-:Y:S01]  /*273c0*/  UMOV UR4, 0xffffffff ;  /* 0xffffffff00047882 */ /* 0x000fe20000000000 */
[----:B-----5:R-:W-:Y:S02]  /*273d0*/  ISETP.NE.AND P5, PT, R17, 0x1f, PT ;  /* 0x0000001f1100780c */ /* 0x020fe40003fa5270 */
[----:B------:R-:W-:Y:S11]  /*273e0*/  BRA.DIV UR4, `(.L_x_7033) ;  /* 0x0000003604247947 */ /* 0x000ff6000b800000 */
[----:B------:R-:W4:Y:S01]  /*273f0*/  LDL R3, [R1+0x1c] ;  /* 0x00001c0001037983 */ /* 0x000f220000100800 */
[----:B------:R-:W-:-:S03]  /*27400*/  ULDC UR4, c[0x0][0xc3c] ;  /* 0x00030f0000047ab9 */ /* 0x000fc60000000800 */
[----:B------:R-:W5:Y:S01]  /*27410*/  LDL.LU R2, [R1+0x10] ;  /* 0x0000100001027983 */ /* 0x000f620000300800 */
[----:B------:R-:W-:Y:S01]  /*27420*/  LOP3.LUT P4, RZ, R9, 0x1, RZ, 0xc0, !PT ;  /* 0x0000000109ff7812 */ /* 0x000fe2000788c0ff */
[----:B------:R-:W-:Y:S01]  /*27430*/  ULDC.64 UR6, c[0x0][0x208] ;  /* 0x0000820000067ab9 */ /* 0x000fe20000000a00 */
[----:B----4-:R-:W-:Y:S02]  /*27440*/  IMAD.IADD R0, R3, 0x1, R17 ;  /* 0x0000000103007824 */ /* 0x010fe400078e0211 */
[----:B-----5:R-:W-:-:S03]  /*27450*/  IMAD.MOV.U32 R9, RZ, RZ, R2 ;  /* 0x000000ffff097224 */ /* 0x020fc600078e0002 */
[----:B------:R-:W-:-:S13]  /*27460*/  ISETP.GE.OR P0, PT, R0, UR4, !P5 ;  /* 0x0000000400007c0c */ /* 0x000fda000ef06670 */
[----:B------:R-:W4:Y:S08]  /*27470*/  @!P0 LDC.64 R2, c[0x0][0xc80] ;  /* 0x00032000ff028b82 */ /* 0x000f300000000a00 */
[----:B--2---:R-:W2:Y:S01]  /*27480*/  @!P0 LDC.64 R6, c[0x0][0xc78] ;  /* 0x00031e00ff068b82 */ /* 0x004ea20000000a00 */
[----:B----4-:R-:W-:-:S05]  /*27490*/  @!P0 IMAD.WIDE R2, R0, 0x4, R2 ;  /* 0x0000000400028825 */ /* 0x010fca00078e0202 */
[----:B------:R2:W4:Y:S02]  /*274a0*/  @!P0 LDG.E R8, desc[UR6][R2.64] ;  /* 0x0000000602088981 */ /* 0x000524000c1e1900 */
[----:B--2---:R-:W-:-:S06]  /*274b0*/  @!P0 IMAD.WIDE R2, R0, 0x4, R6 ;  /* 0x0000000400028825 */ /* 0x004fcc00078e0206 */
[----:B------:R-:W2:Y:S01]  /*274c0*/  @!P0 LDG.E R2, desc[UR6][R2.64] ;  /* 0x0000000602028981 */ /* 0x000ea2000c1e1900 */
[----:B---3--:R-:W-:Y:S01]  /*274d0*/  IMAD.MOV.U32 R4, RZ, RZ, RZ ;  /* 0x000000ffff047224 */ /* 0x008fe200078e00ff */
[C---:B------:R-:W-:Y:S01]  /*274e0*/  ISETP.GE.U32.AND P1, PT, R17.reuse, 0x4, PT ;  /* 0x000000041100780c */ /* 0x040fe20003f26070 */
[----:B------:R-:W-:Y:S01]  /*274f0*/  IMAD.MOV.U32 R6, RZ, RZ, RZ ;  /* 0x000000ffff067224 */ /* 0x000fe200078e00ff */
[C---:B------:R-:W-:Y:S01]  /*27500*/  ISETP.GE.U32.AND P2, PT, R17.reuse, 0x8, PT ;  /* 0x000000081100780c */ /* 0x040fe20003f46070 */
[----:B------:R-:W-:Y:S01]  /*27510*/  SHFL.IDX PT, R0, R9, 0x1, 0x1f ;  /* 0x00201f0009007f89 */ /* 0x000fe200000e0000 */
[C---:B------:R-:W-:Y:S01]  /*27520*/  ISETP.GE.U32.AND P3, PT, R17.reuse, 0x10, PT ;  /* 0x000000101100780c */ /* 0x040fe20003f66070 */
[----:B-1----:R-:W-:Y:S02]  /*27530*/  IMAD.MOV.U32 R10, RZ, RZ, RZ ;  /* 0x000000ffff0a7224 */ /* 0x002fe400078e00ff */
[----:B----4-:R-:W-:Y:S02]  /*27540*/  @!P0 IMAD.MOV.U32 R4, RZ, RZ, R8 ;  /* 0x000000ffff048224 */ /* 0x010fe400078e0008 */
[----:B--2---:R-:W-:Y:S01]  /*27550*/  @!P0 IMAD.MOV.U32 R6, RZ, RZ, R2 ;  /* 0x000000ffff068224 */ /* 0x004fe200078e0002 */
[----:B------:R-:W-:-:S03]  /*27560*/  ISETP.GE.U32.AND P0, PT, R17, 0x2, PT ;  /* 0x000000021100780c */ /* 0x000fc60003f06070 */
[----:B------:R-:W-:-:S05]  /*27570*/  IMAD R2, R6, R4, RZ ;  /* 0x0000000406027224 */ /* 0x000fca00078e02ff */
[----:B------:R-:W1:Y:S02]  /*27580*/  SHFL.UP PT, R3, R2, 0x1, RZ ;  /* 0x0420000002037989 */ /* 0x000e6400000e00ff */
[----:B-1----:R-:W-:-:S05]  /*27590*/  SEL R5, R3, RZ, P4 ;  /* 0x000000ff03057207 */ /* 0x002fca0002000000 */
[----:B------:R-:W-:Y:S02]  /*275a0*/  IMAD.IADD R2, R2, 0x1, R5 ;  /* 0x0000000102027824 */ /* 0x000fe400078e0205 */
[----:B------:R-:W-:Y:S04]  /*275b0*/  SHFL.IDX PT, R5, R9, RZ, 0x1f ;  /* 0x00001fff09057589 */ /* 0x000fe800000e0000 */
        /* <DEDUP_REMOVED lines=13> */
.L_x_7162:
[----:B------:R-:W-:Y:S02]  /*27690*/  ULDC UR4, c[0x0][0xc38] ;  /* 0x00030e0000047ab9 */ /* 0x000fe40000000800 */
[----:B------:R-:W-:-:S04]  /*276a0*/  IMAD.U32 R2, RZ, RZ, UR4 ;  /* 0x00000004ff027e24 */ /* 0x000fc8000f8e00ff */
[----:B--2---:R-:W-:-:S04]  /*276b0*/  IMAD R16, R16, R2, RZ ;  /* 0x0000000210107224 */ /* 0x004fc800078e02ff */
[----:B------:R-:W-:-:S05]  /*276c0*/  IMAD.IADD R0, R0, 0x1, R16 ;  /* 0x0000000100007824 */ /* 0x000fca00078e0210 */
[----:B------:R-:W-:-:S13]  /*276d0*/  ISETP.GT.AND P4, PT, R0, R5, PT ;  /* 0x000000050000720c */ /* 0x000fda0003f84270 */
[----:B------:R-:W-:Y:S05]  /*276e0*/  @P4 BRA `(.L_x_7034) ;  /* 0x0000000000b44947 */ /* 0x000fea0003800000 */
.L_x_7037:
[----:B------:R-:W2:Y:S01]  /*276f0*/  LDL.LU R2, [R1+0x1c] ;  /* 0x00001c0001027983 */ /* 0x000ea20000300800 */
[----:B------:R-:W3:Y:S01]  /*27700*/  LDC R3, c[0x0][0xc3c] ;  /* 0x00030f00ff037b82 */ /* 0x000ee20000000800 */
[----:B--2---:R-:W-:-:S05]  /*27710*/  VIADD R2, R2, 0x1f ;  /* 0x0000001f02027836 */ /* 0x004fca0000000000 */
[----:B---3--:R-:W-:-:S13]  /*27720*/  ISETP.GE.AND P4, PT, R2, R3, PT ;  /* 0x000000030200720c */ /* 0x008fda0003f86270 */
[----:B------:R-:W-:Y:S05]  /*27730*/  @P4 BRA `(.L_x_7035) ;  /* 0x0000000400dc4947 */ /* 0x000fea0003800000 */
[----:B------:R-:W2:Y:S01]  /*27740*/  LDL R4, [R1+0x2c] ;  /* 0x00002c0001047983 */ /* 0x000ea20000100800 */
[----:B------:R-:W-:-:S03]  /*27750*/  ULDC.64 UR4, c[0x0][0x208] ;  /* 0x0000820000047ab9 */ /* 0x000fc60000000a00 */
        /* <DEDUP_REMOVED lines=14> */
[----:B------:R-:W2:Y:S02]  /*27840*/  LDL R3, [R1] ;  /* 0x0000000001037983 */ /* 0x000ea40000100800 */
[----:B--2---:R-:W-:Y:S02]  /*27850*/  LOP3.LUT P4, RZ, R3, 0x1, RZ, 0xc0, !PT ;  /* 0x0000000103ff7812 */ /* 0x004fe4000788c0ff */
        /* <DEDUP_REMOVED lines=14> */
[----:B-1----:R-:W-:-:S05]  /*27940*/  IMAD.IADD R7, R2, 0x1, R3 ;  /* 0x0000000102077824 */ /* 0x002fca00078e0203 */
[----:B------:R1:W2:Y:S02]  /*27950*/  SHFL.IDX PT, R16, R7, 0x1f, 0x1f ;  /* 0x03e01f0007107f89 */ /* 0x0002a400000e0000 */
.L_x_7170:
[----:B------:R-:W-:Y:S02]  /*27960*/  ULDC UR4, c[0x0][0xc38] ;  /* 0x00030e0000047ab9 */ /* 0x000fe40000000800 */
[----:B------:R-:W-:-:S04]  /*27970*/  IMAD.U32 R2, RZ, RZ, UR4 ;  /* 0x00000004ff027e24 */ /* 0x000fc8000f8e00ff */
[----:B--2---:R-:W-:-:S04]  /*27980*/  IMAD R16, R16, R2, RZ ;  /* 0x0000000210107224 */ /* 0x004fc800078e02ff */
[----:B------:R-:W-:-:S05]  /*27990*/  IMAD.IADD R0, R16, 0x1, R0 ;  /* 0x0000000110007824 */ /* 0x000fca00078e0200 */
[----:B------:R-:W-:-:S13]  /*279a0*/  ISETP.GT.AND P4, PT, R0, R5, PT ;  /* 0x000000050000720c */ /* 0x000fda0003f84270 */
[----:B------:R-:W-:Y:S05]  /*279b0*/  @!P4 BRA `(.L_x_7037) ;  /* 0xfffffffc004cc947 */ /* 0x000fea000383ffff */
.L_x_7034:
        /* <DEDUP_REMOVED lines=9> */
.L_x_7175:
[----:B------:R-:W-:-:S13]  /*27a50*/  ISETP.NE.AND P0, PT, R3, RZ, PT ;  /* 0x000000ff0300720c */ /* 0x000fda0003f05270 */
[----:B------:R-:W-:Y:S05]  /*27a60*/  @!P0 BRA `(.L_x_7039) ;  /* 0x0000000000148947 */ /* 0x000fea0003800000 */
[----:B------:R-:W-:Y:S01]  /*27a70*/  UMOV UR4, 0xffffffff ;  /* 0xffffffff00047882 */ /* 0x000fe20000000000 */
[----:B------:R-:W-:Y:S02]  /*27a80*/  VIADD R12, R0, 0xffffffff ;  /* 0xffffffff000c7836 */ /* 0x000fe40000000000 */
[----:B------:R-:W-:Y:S05]  /*27a90*/  BRA.DIV UR4, `(.L_x_7040) ;  /* 0x0000003a04147947 */ /* 0x000fea000b800000 */
[----:B-1----:R1:W0:Y:S02]  /*27aa0*/  SHFL.IDX PT, R7, R7, R12, 0x1f ;  /* 0x00001f0c07077589 */ /* 0x00222400000e0000 */
.L_x_7178:
[----:B0-----:R-:W-:-:S07]  /*27ab0*/  IMAD.MOV.U32 R10, RZ, RZ, R7 ;  /* 0x000000ffff0a7224 */ /* 0x001fce00078e0007 */
.L_x_7039:
[----:B------:R-:W5:Y:S01]  /*27ac0*/  LDL.LU R11, [R1+0x1c] ;  /* 0x00001c00010b7983 */ /* 0x000f620000300800 */
[----:B---3--:R-:W-:Y:S01]  /*27ad0*/  IABS R3, R4 ;  /* 0x0000000400037213 */ /* 0x008fe20000000000 */
[----:B------:R-:W-:Y:S02]  /*27ae0*/  IMAD R2, R10, R2, R16 ;  /* 0x000000020a027224 */ /* 0x000fe400078e0210 */
[----:B------:R-:W-:Y:S01]  /*27af0*/  IMAD.MOV.U32 R8, RZ, RZ, RZ ;  /* 0x000000ffff087224 */ /* 0x000fe200078e00ff */
[----:B-1----:R-:W1:Y:S01]  /*27b00*/  I2F.RP R7, R3 ;  /* 0x0000000300077306 */ /* 0x002e620000209400 */
[----:B------:R-:W-:Y:S01]  /*27b10*/  IMAD.IADD R5, R5, 0x1, -R2 ;  /* 0x0000000105057824 */ /* 0x000fe200078e0a02 */
[----:B------:R3:W-:Y:S04]  /*27b20*/  STL [R1+0x10], R2 ;  /* 0x0000100201007387 */ /* 0x0007e80000100800 */
[----:B---3--:R-:W-:-:S02]  /*27b30*/  IABS R2, R5 ;  /* 0x0000000500027213 */ /* 0x008fc40000000000 */
[----:B-1----:R-:W1:Y:S02]  /*27b40*/  MUFU.RCP R7, R7 ;  /* 0x0000000700077308 */ /* 0x002e640000001000 */
[----:B-1----:R-:W-:-:S06]  /*27b50*/  VIADD R7, R7, 0xffffffe ;  /* 0x0ffffffe07077836 */ /* 0x002fcc0000000000 */
[----:B------:R-:W1:Y:S02]  /*27b60*/  F2I.FTZ.U32.TRUNC.NTZ R9, R7 ;  /* 0x0000000700097305 */ /* 0x000e64000021f000 */
[----:B-1----:R-:W-:-:S04]  /*27b70*/  IMAD.MOV R7, RZ, RZ, -R9 ;  /* 0x000000ffff077224 */ /* 0x002fc800078e0a09 */
[----:B------:R-:W-:-:S04]  /*27b80*/  IMAD R7, R7, R3, RZ ;  /* 0x0000000307077224 */ /* 0x000fc800078e02ff */
[----:B------:R-:W-:Y:S01]  /*27b90*/  IMAD.HI.U32 R7, R9, R7, R8 ;  /* 0x0000000709077227 */ /* 0x000fe200078e0008 */
[----:B------:R-:W-:-:S05]  /*27ba0*/  IABS R8, R4 ;  /* 0x0000000400087213 */ /* 0x000fca0000000000 */
[----:B------:R-:W-:Y:S02]  /*27bb0*/  IMAD.MOV R8, RZ, RZ, -R8 ;  /* 0x000000ffff087224 */ /* 0x000fe400078e0a08 */
[----:B------:R-:W-:-:S04]  /*27bc0*/  IMAD.HI.U32 R7, R7, R2, RZ ;  /* 0x0000000207077227 */ /* 0x000fc800078e00ff */
[----:B------:R-:W-:Y:S01]  /*27bd0*/  IMAD R2, R7, R8, R2 ;  /* 0x0000000807027224 */ /* 0x000fe200078e0202 */
[----:B----4-:R-:W-:-:S04]  /*27be0*/  IABS R8, R6 ;  /* 0x0000000600087213 */ /* 0x010fc80000000000 */
[----:B------:R-:W-:-:S13]  /*27bf0*/  ISETP.GT.U32.AND P2, PT, R3, R2, PT ;  /* 0x000000020300720c */ /* 0x000fda0003f44070 */
[----:B------:R-:W-:Y:S02]  /*27c00*/  @!P2 IMAD.IADD R2, R2, 0x1, -R3 ;  /* 0x000000010202a824 */ /* 0x000fe400078e0a03 */
[----:B------:R-:W-:Y:S01]  /*27c10*/  @!P2 VIADD R7, R7, 0x1 ;  /* 0x000000010707a836 */ /* 0x000fe20000000000 */
[----:B------:R-:W-:Y:S02]  /*27c20*/  ISETP.NE.AND P2, PT, R4, RZ, PT ;  /* 0x000000ff0400720c */ /* 0x000fe40003f45270 */
[----:B------:R-:W-:Y:S02]  /*27c30*/  ISETP.GE.U32.AND P0, PT, R2, R3, PT ;  /* 0x000000030200720c */ /* 0x000fe40003f06070 */
[----:B------:R-:W1:Y:S11]  /*27c40*/  I2F.RP R2, R8 ;  /* 0x0000000800027306 */ /* 0x000e760000209400 */
        /* <DEDUP_REMOVED lines=33> */
[----:B--2---:R-:W-:-:S05]  /*27e60*/  IMAD R0, R3, 0x10000, R2 ;  /* 0x0001000003007824 */ /* 0x004fca00078e0202 */
[----:B------:R1:W-:Y:S04]  /*27e70*/  STL [R1+0x18], R0 ;  /* 0x0000180001007387 */ /* 0x0003e80000100800 */
[----:B------:R1:W-:Y:S04]  /*27e80*/  STL [R1+0x1c], R11 ;  /* 0x00001c0b01007387 */ /* 0x0003e80000100800 */
[----:B------:R1:W-:Y:S01]  /*27e90*/  STL [R1+0x14], R4 ;  /* 0x0000140401007387 */ /* 0x0003e20000100800 */
[----:B------:R-:W-:Y:S05]  /*27ea0*/  BRA `(.L_x_7041) ;  /* 0x0000000000287947 */ /* 0x000fea0003800000 */
.L_x_7035:
[----:B------:R-:W-:Y:S01]  /*27eb0*/  UMOV UR4, URZ ;  /* 0x0000003f00047c82 */ /* 0x000fe20008000000 */
[----:B------:R-:W-:Y:S01]  /*27ec0*/  ULDC UR6, c[0x0][0xc3c] ;  /* 0x00030f0000067ab9 */ /* 0x000fe20000000800 */
[----:B------:R-:W-:Y:S01]  /*27ed0*/  UMOV UR5, URZ ;  /* 0x0000003f00057c82 */ /* 0x000fe20008000000 */
[----:B------:R-:W-:Y:S01]  /*27ee0*/  IMAD.U32 R3, RZ, RZ, UR4 ;  /* 0x00000004ff037e24 */ /* 0x000fe2000f8e00ff */
[----:B------:R2:W-:Y:S01]  /*27ef0*/  STL [R1+0x10], R5 ;  /* 0x0000100501007387 */ /* 0x0005e20000100800 */
[----:B------:R-:W-:Y:S02]  /*27f00*/  IMAD.U32 R0, RZ, RZ, UR6 ;  /* 0x00000006ff007e24 */ /* 0x000fe4000f8e00ff */
[----:B------:R-:W-:Y:S01]  /*27f10*/  IMAD.U32 R2, RZ, RZ, UR5 ;  /* 0x00000005ff027e24 */ /* 0x000fe2000f8e00ff */
[----:B------:R2:W-:Y:S04]  /*27f20*/  STL [R1+0x14], R3 ;  /* 0x0000140301007387 */ /* 0x0005e80000100800 */
[----:B------:R2:W-:Y:S04]  /*27f30*/  STL [R1+0x1c], R0 ;  /* 0x00001c0001007387 */ /* 0x0005e80000100800 */
[----:B------:R2:W-:Y:S02]  /*27f40*/  STL [R1+0x18], R2 ;  /* 0x0000180201007387 */ /* 0x0005e40000100800 */
.L_x_7041:
[----:B-12---:R-:W2:Y:S04]  /*27f50*/  LDL R0, [R1+0x2c] ;  /* 0x00002c0001007983 */ /* 0x006ea80000100800 */
[----:B------:R-:W3:Y:S04]  /*27f60*/  LDL R3, [R1+0x18] ;  /* 0x0000180001037983 */ /* 0x000ee80000100800 */
[----:B------:R-:W4:Y:S04]  /*27f70*/  LDL R2, [R1+0x1c] ;  /* 0x00001c0001027983 */ /* 0x000f280000100800 */
[----:B------:R-:W5:Y:S04]  /*27f80*/  LDL R4, [R1+0x10] ;  /* 0x0000100001047983 */ /* 0x000f680000100800 */
[----:B------:R-:W5:Y:S01]  /*27f90*/  LDL R5, [R1+0x14] ;  /* 0x0000140001057983 */ /* 0x000f620000100800 */
[----:B------:R-:W-:Y:S05]  /*27fa0*/  WARPSYNC.ALL ;  /* 0x0000000000007948 */ /* 0x000fea0003800000 */
[----:B------:R-:W-:Y:S01]  /*27fb0*/  BAR.SYNC.DEFER_BLOCKING 0x4, 0x180 ;  /* 0x0106000000007b1d */ /* 0x000fe20000010000 */
[----:B--2---:R-:W-:Y:S01]  /*27fc0*/  ISETP.NE.AND P0, PT, R0, RZ, PT ;  /* 0x000000ff0000720c */ /* 0x004fe20003f05270 */
[----:B---3--:R-:W-:-:S12]  /*27fd0*/  IMAD.MOV.U32 R6, RZ, RZ, R3 ;  /* 0x000000ffff067224 */ /* 0x008fd800078e0003 */
[----:B------:R-:W1:Y:S01]  /*27fe0*/  @!P0 S2R R3, SR_CgaCtaId ;  /* 0x0000000000038919 */ /* 0x000e620000008800 */
[----:B------:R-:W-:Y:S01]  /*27ff0*/  @!P0 MOV R0, 0x400 ;  /* 0x0000040000008802 */ /* 0x000fe20000000f00 */
[----:B----4-:R-:W-:-:S03]  /*28000*/  IMAD.MOV.U32 R7, RZ, RZ, R2 ;  /* 0x000000ffff077224 */ /* 0x010fc600078e0002 */
[----:B-1----:R-:W-:-:S05]  /*28010*/  @!P0 LEA R18, R3, R0, 0x18 ;  /* 0x0000000003128211 */ /* 0x002fca00078ec0ff */
[----:B-----5:R3:W-:Y:S01]  /*28020*/  @!P0 STS.128 [R18+0x348d0], R4 ;  /* 0x0348d00412008388 */ /* 0x0207e20000000c00 */
[----:B------:R-:W-:Y:S06]  /*28030*/  BAR.ARV 0x5, 0x180 ;  /* 0x0146000000007b1d */ /* 0x000fec0000002000 */
.L_x_7032:
[----:B----4-:R-:W4:Y:S01]  /*28040*/  LDL R0, [R1+0x1c] ;  /* 0x00001c0001007983 */ /* 0x010f220000100800 */
[----:B------:R-:W-:Y:S02]  /*28050*/  ULDC UR4, c[0x0][0xc3c] ;  /* 0x00030f0000047ab9 */ /* 0x000fe40000000800 */
[----:B----4-:R-:W-:-:S13]  /*28060*/  ISETP.GE.AND P0, PT, R0, UR4, PT ;  /* 0x0000000400007c0c */ /* 0x010fda000bf06270 */
[----:B------:R-:W-:Y:S05]  /*28070*/  @!P0 BRA `(.L_x_7042) ;  /* 0xffffff9400b48947 */ /* 0x000fea000383ffff */
[----:B------:R-:W-:Y:S05]  /*28080*/  BSYNC B8 ;  /* 0x0000000000087941 */ /* 0x000fea0003800000 */
.L_x_6901:
[----:B--2---:R-:W2:Y:S01]  /*28090*/  LDL.LU R0, [R1+0x5c] ;  /* 0x00005c0001007983 */ /* 0x004ea20000300800 */
[----:B------:R-:W-:Y:S01]  /*280a0*/  BSSY B0, `(.L_x_7043) ;  /* 0x000000b000007945 */ /* 0x000fe20003800000 */
[----:B---3--:R-:W3:Y:S01]  /*280b0*/  S2R R5, SR_CgaCtaId ;  /* 0x0000000000057919 */ /* 0x008ee20000008800 */
[----:B--2---:R-:W-:-:S05]  /*280c0*/  VIADD R0, R0, 0x1 ;  /* 0x0000000100007836 */ /* 0x004fca0000000000 */
[----:B0-----:R-:W-:-:S04]  /*280d0*/  LEA.HI R2, R0, R0, RZ, 0x1 ;  /* 0x0000000000027211 */ /* 0x001fc800078f08ff */
[----:B------:R-:W-:-:S05]  /*280e0*/  LOP3.LUT R3, R2, 0xfffffffe, RZ, 0xc0, !PT ;  /* 0xfffffffe02037812 */ /* 0x000fca00078ec0ff */
[----:B------:R-:W-:Y:S01]  /*280f0*/  IMAD.IADD R3, R0, 0x1, -R3 ;  /* 0x0000000100037824 */ /* 0x000fe200078e0a03 */
[----:B------:R-:W-:-:S04]  /*28100*/  MOV R0, 0x400 ;  /* 0x0000040000007802 */ /* 0x000fc80000000f00 */
[----:B---3--:R-:W-:Y:S02]  /*28110*/  LEA R0, R5, R0, 0x18 ;  /* 0x0000000005007211 */ /* 0x008fe400078ec0ff */
[----:B------:R-:W-:-:S04]  /*28120*/  SHF.L.U32 R3, R3, 0x1f, RZ ;  /* 0x0000001f03037819 */ /* 0x000fc800000006ff */
[----:B------:R-:W0:Y:S02]  /*28130*/  SYNCS.PHASECHK.TRANS64.TRYWAIT P0, [R0+URZ+0x34820], R3 ;  /* 0x03482003000075a7 */ /* 0x000e24000800017f */
[----:B0-----:R-:W-:Y:S05]  /*28140*/  @!P0 BRA `(.L_x_7044) ;  /* 0x0000003000908947 */ /* 0x001fea0003800000 */
.L_x_7179:
[----:B------:R-:W-:Y:S05]  /*28150*/  BSYNC B0 ;  /* 0x0000000000007941 */ /* 0x000fea0003800000 */
.L_x_7043:
[----:B------:R-:W-:-:S03]  /*28160*/  UMOV UR4, 0xffffffff ;  /* 0xffffffff00047882 */ /* 0x000fc60000000000 */
[----:B------:R-:W-:Y:S05]  /*28170*/  BRA.DIV UR4, `(.L_x_7045) ;  /* 0x0000003204987947 */ /* 0x000fea000b800000 */
[----:B------:R-:W2:Y:S02]  /*28180*/  S2R R2, SR_TID.X ;  /* 0x0000000000027919 */ /* 0x000ea40000002100 */
[----:B--2---:R-:W-:-:S04]  /*28190*/  SHF.R.U32.HI R2, RZ, 0x5, R2 ;  /* 0x00000005ff027819 */ /* 0x004fc80000011602 */
[----:B------:R-:W-:-:S05]  /*281a0*/  LOP3.LUT R2, R2, 0x3, RZ, 0xc0, !PT ;  /* 0x0000000302027812 */ /* 0x000fca00078ec0ff */
[----:B------:R2:W3:Y:S02]  /*281b0*/  SHFL.IDX PT, R14, R2, RZ, 0x1f ;  /* 0x00001fff020e7589 */ /* 0x0004e400000e0000 */
.L_x_7182:
[----:B---3--:R-:W-:-:S13]  /*281c0*/  ISETP.NE.AND P0, PT, R14, RZ, PT ;  /* 0x000000ff0e00720c */ /* 0x008fda0003f05270 */
[----:B------:R-:W-:Y:S05]  /*281d0*/  @P0 BRA `(.L_x_6662) ;  /* 0x00000000008c0947 */ /* 0x000fea0003800000 */
[----:B------:R-:W-:-:S03]  /*281e0*/  UMOV UR4, 0xffffffff ;  /* 0xffffffff00047882 */ /* 0x000fc60000000000 */
[----:B------:R-:W-:Y:S05]  /*281f0*/  BRA.DIV UR4, `(.L_x_7046) ;  /* 0x0000003204ac7947 */ /* 0x000fea000b800000 */
[----:B------:R-:W-:-:S13]  /*28200*/  ELECT P6, URZ, PT ;  /* 0x00000000003f782f */ /* 0x000fda00038c0000 */
.L_x_7185:
[----:B------:R-:W-:Y:S05]  /*28210*/  @!P6 BRA `(.L_x_6662) ;  /* 0x00000000007ce947 */ /* 0x000fea0003800000 */
[----:B------:R-:W-:-:S06]  /*28220*/  ULOP3.LUT UR4, UR60, 0x2, URZ, 0xfc, !UPT ;  /* 0x000000023c047892 */ /* 0x000fcc000f8efc3f */
[----:B--2---:R-:W-:-:S05]  /*28230*/  IMAD.U32 R2, RZ, RZ, UR4 ;  /* 0x00000004ff027e24 */ /* 0x004fca000f8e00ff */
[----:B------:R-:W-:-:S13]  /*28240*/  ISETP.NE.AND P2, PT, R2, 0x3, PT ;  /* 0x000000030200780c */ /* 0x000fda0003f45270 */
[----:B------:R-:W-:Y:S05]  /*28250*/  @!P2 BRA `(.L_x_7047) ;  /* 0x000000000004a947 */ /* 0x000fea0003800000 */
[----:B------:R-:W-:Y:S01]  /*28260*/  BPT.TRAP 0x1 ;  /* 0x000000040000795c */ /* 0x000fe20000300000 */
.L_x_7047:
        /* <DEDUP_REMOVED lines=13> */
.L_x_7186:
[----:B------:R-:W2:Y:S02]  /*28340*/  SYNCS.PHASECHK.TRANS64.TRYWAIT P0, [R7+URZ], R2 ;  /* 0x00000002070075a7 */ /* 0x000ea4000800017f */
[----:B--2---:R-:W-:Y:S05]  /*28350*/  @!P0 BRA `(.L_x_7049) ;  /* 0x0000003000888947 */ /* 0x004fea0003800000 */
.L_x_7187:
[----:B------:R-:W-:Y:S05]  /*28360*/  @!P2 BRA `(.L_x_7050) ;  /* 0x000000000004a947 */ /* 0x000fea0003800000 */
[----:B------:R-:W-:Y:S01]  /*28370*/  BPT.TRAP 0x1 ;  /* 0x000000040000795c */ /* 0x000fe20000300000 */
.L_x_7050:
[----:B------:R-:W-:-:S04]  /*28380*/  VIADD R0, R0, 0x34860 ;  /* 0x0003486000007836 */ /* 0x000fc80000000000 */
[----:B------:R-:W-:-:S04]  /*28390*/  IMAD R4, R19, 0x8, R0 ;  /* 0x0000000813047824 */ /* 0x000fc800078e0200 */
[----:B------:R-:W3:Y:S02]  /*283a0*/  SYNCS.PHASECHK.TRANS64.TRYWAIT P0, [R4+URZ], R5 ;  /* 0x00000005040075a7 */ /* 0x000ee4000800017f */
[----:B---3--:R-:W-:Y:S05]  /*283b0*/  @!P0 BRA `(.L_x_7051) ;  /* 0x0000003000848947 */ /* 0x008fea0003800000 */
.L_x_7188:
[----:B------:R-:W-:-:S07]  /*283c0*/  IMAD R3, R3, 0x8, R0 ;  /* 0x0000000803037824 */ /* 0x000fce00078e0200 */
.L_x_7052:
[----:B----4-:R4:W0:Y:S02]  /*283d0*/  SYNCS.PHASECHK.TRANS64.TRYWAIT P0, [R3+URZ], R2 ;  /* 0x00000002030075a7 */ /* 0x010824000800017f */
[----:B0-----:R-:W-:Y:S05]  /*283e0*/  @!P0 NANOSLEEP.SYNCS 0x989680 ;  /* 0x009896800000895d */ /* 0x001fea0003900000 */
[----:B------:R-:W0:Y:S02]  /*283f0*/  @!P0 SYNCS.PHASECHK.TRANS64 P0, [R3+URZ], R2 ;  /* 0x00000002030085a7 */ /* 0x000e24000800007f */
[----:B0-----:R-:W-:Y:S05]  /*28400*/  @!P0 BRA `(.L_x_7052) ;  /* 0xfffffffc00f08947 */ /* 0x001fea000383ffff */
.L_x_6662:
[----:B------:R-:W-:Y:S05]  /*28410*/  BSYNC B9 ;  /* 0x0000000000097941 */ /* 0x000fea0003800000 */
.L_x_6659:
[----:B------:R-:W-:Y:S05]  /*28420*/  EXIT ;  /* 0x000000000000794d */ /* 0x000fea0003800000 */
.L_x_6690:
[----:B0-----:R0:W1:Y:S02]  /*28430*/  SYNCS.PHASECHK.TRANS64.TRYWAIT P6, [R3+URZ+0x34890], R0 ;  /* 0x03489000030075a7 */ /* 0x00106400080c017f */
[----:B-1----:R-:W-:Y:S05]  /*28440*/  @!P6 NANOSLEEP.SYNCS 0x989680 ;  /* 0x009896800000e95d */ /* 0x002fea0003900000 */
[----:B------:R-:W1:Y:S02]  /*28450*/  @!P6 SYNCS.PHASECHK.TRANS64 P6, [R3+URZ+0x34890], R0 ;  /* 0x034890000300e5a7 */ /* 0x000e6400080c007f */
[----:B-1----:R-:W-:Y:S05]  /*28460*/  @!P6 BRA `(.L_x_6690) ;  /* 0xfffffffc00f0e947 */ /* 0x002fea000383ffff */
[----:B------:R-:W-:Y:S05]  /*28470*/  BRA `(.L_x_7053) ;  /* 0xfffffdbc00987947 */ /* 0x000fea000383ffff */
.L_x_6744:
[----:B-1----:R1:W3:Y:S02]  /*28480*/  SYNCS.PHASECHK.TRANS64.TRYWAIT P4, [R3+URZ+0x34890], R0 ;  /* 0x03489000030075a7 */ /* 0x0022e4000808017f */
[----:B---3--:R-:W-:Y:S05]  /*28490*/  @!P4 NANOSLEEP.SYNCS 0x989680 ;  /* 0x009896800000c95d */ /* 0x008fea0003900000 */
[----:B------:R-:W3:Y:S02]  /*284a0*/  @!P4 SYNCS.PHASECHK.TRANS64 P4, [R3+URZ+0x34890], R0 ;  /* 0x034890000300c5a7 */ /* 0x000ee4000808007f */
[----:B---3--:R-:W-:Y:S05]  /*284b0*/  @!P4 BRA `(.L_x_6744) ;  /* 0xfffffffc00f0c947 */ /* 0x008fea000383ffff */
[----:B------:R-:W-:Y:S05]  /*284c0*/  BRA `(.L_x_7054) ;  /* 0xfffffdf800cc7947 */ /* 0x000fea000383ffff */
.L_x_6769:
[----:B-1----:R1:W2:Y:S02]  /*284d0*/  SYNCS.PHASECHK.TRANS64.TRYWAIT P3, [R3+URZ+0x34890], R0 ;  /* 0x03489000030075a7 */ /* 0x0022a4000806017f */
[----:B--2---:R-:W-:Y:S05]  /*284e0*/  @!P3 NANOSLEEP.SYNCS 0x989680 ;  /* 0x009896800000b95d */ /* 0x004fea0003900000 */
[----:B------:R-:W2:Y:S02]  /*284f0*/  @!P3 SYNCS.PHASECHK.TRANS64 P3, [R3+URZ+0x34890], R0 ;  /* 0x034890000300b5a7 */ /* 0x000ea4000806007f */
[----:B--2---:R-:W-:Y:S05]  /*28500*/  @!P3 BRA `(.L_x_6769) ;  /* 0xfffffffc00f0b947 */ /* 0x004fea000383ffff */
[----:B------:R-:W-:Y:S05]  /*28510*/  BRA `(.L_x_7055) ;  /* 0xfffffe3000b07947 */ /* 0x000fea000383ffff */
.L_x_6783:
[----:B-1----:R1:W2:Y:S02]  /*28520*/  SYNCS.PHASECHK.TRANS64.TRYWAIT P2, [R3+URZ+0x348b0], R0 ;  /* 0x0348b000030075a7 */ /* 0x0022a4000804017f */
[----:B--2---:R-:W-:Y:S05]  /*28530*/  @!P2 NANOSLEEP.SYNCS 0x989680 ;  /* 0x009896800000a95d */ /* 0x004fea0003900000 */
[----:B------:R-:W2:Y:S02]  /*28540*/  @!P2 SYNCS.PHASECHK.TRANS64 P2, [R3+URZ+0x348b0], R0 ;  /* 0x0348b0000300a5a7 */ /* 0x000ea4000804007f */
[----:B--2---:R-:W-:Y:S05]  /*28550*/  @!P2 BRA `(.L_x_6783) ;  /* 0xfffffffc00f0a947 */ /* 0x004fea000383ffff */
[----:B------:R-:W-:Y:S05]  /*28560*/  BRA `(.L_x_7056) ;  /* 0xfffffe3c00207947 */ /* 0x000fea000383ffff */
.L_x_6801:
[----:B------:R-:W0:Y:S01]  /*28570*/  S2R R5, SR_TID.X ;  /* 0x0000000000057919 */ /* 0x000e220000002100 */
[----:B------:R-:W-:Y:S01]  /*28580*/  BSSY B0, `(.L_x_7057) ;  /* 0x000000c000007945 */ /* 0x000fe20003800000 */
[----:B------:R-:W-:Y:S02]  /*28590*/  IMAD.MOV.U32 R12, RZ, RZ, RZ ;  /* 0x000000ffff0c7224 */ /* 0x000fe400078e00ff */
[----:B------:R-:W-:Y:S02]  /*285a0*/  IMAD.MOV.U32 R11, RZ, RZ, 0x1f ;  /* 0x0000001fff0b7424 */ /* 0x000fe400078e00ff */
[----:B------:R-:W-:Y:S02]  /*285b0*/  IMAD.MOV.U32 R15, RZ, RZ, -0x1 ;  /* 0xffffffffff0f7424 */ /* 0x000fe400078e00ff */
[----:B0-----:R-:W-:-:S05]  /*285c0*/  VIADD R5, R5, 0xffffff80 ;  /* 0xffffff8005057836 */ /* 0x001fca0000000000 */
[----:B------:R-:W-:-:S04]  /*285d0*/  SHF.R.S32.HI R4, RZ, 0x1f, R5 ;  /* 0x0000001fff047819 */ /* 0x000fc80000011405 */
[----:B------:R-:W-:-:S04]  /*285e0*/  LEA.HI R4, R4, R5, RZ, 0x7 ;  /* 0x0000000504047211 */ /* 0x000fc800078f38ff */
[----:B------:R-:W-:-:S05]  /*285f0*/  SHF.R.S32.HI R4, RZ, 0x7, R4 ;  /* 0x00000007ff047819 */ /* 0x000fca0000011404 */
[----:B------:R-:W-:-:S07]  /*28600*/  IMAD.MOV.U32 R13, RZ, RZ, R4 ;  /* 0x000000ffff0d7224 */ /* 0x000fce00078e0004 */
[----:B-----5:R-:W-:Y:S05]  /*28610*/  WARPSYNC.COLLECTIVE R15, `(.L_x_7058) ;  /* 0x000000000f087348 */ /* 0x020fea0003c00000 */
[----:B------:R0:W1:Y:S02]  /*28620*/  SHFL.IDX P6, R14, R13, R12, R11 ;  /* 0x0000000c0d0e7389 */ /* 0x00006400000c000b */
[----:B01---5:R-:W-:Y:S01]  /*28630*/  ENDCOLLECTIVE ;  /* 0x000000000000791b */ /* 0x023fe20003800000 */
.L_x_7058:
[----:B------:R-:W-:Y:S05]  /*28640*/  BSYNC B0 ;  /* 0x0000000000007941 */ /* 0x000fea0003800000 */
.L_x_7057:
[----:B------:R0:W-:Y:S01]  /*28650*/  STL [R1+0x18], R14 ;  /* 0x0000180e01007387 */ /* 0x0001e20000100800 */
[----:B------:R-:W-:Y:S05]  /*28660*/  BRA `(.L_x_7059) ;  /* 0xfffffe4800ac7947 */ /* 0x000fea000383ffff */
.L_x_6811:
[----:B------:R-:W-:Y:S01]  /*28670*/  BSSY B1, `(.L_x_7060) ;  /* 0x0000008000017945 */ /* 0x000fe20003800000 */
[----:B------:R-:W-:Y:S02]  /*28680*/  IMAD.MOV.U32 R13, RZ, RZ, R25 ;  /* 0x000000ffff0d7224 */ /* 0x000fe400078e0019 */
[----:B------:R-:W-:Y:S02]  /*28690*/  IMAD.MOV.U32 R12, RZ, RZ, RZ ;  /* 0x000000ffff0c7224 */ /* 0x000fe400078e00ff */
[----:B------:R-:W-:Y:S02]  /*286a0*/  IMAD.MOV.U32 R11, RZ, RZ, 0x181f ;  /* 0x0000181fff0b7424 */ /* 0x000fe400078e00ff */
[----:B------:R-:W-:-:S07]  /*286b0*/  IMAD.MOV.U32 R15, RZ, RZ, -0x1 ;  /* 0xffffffffff0f7424 */ /* 0x000fce00078e00ff */
[----:B0-----:R-:W-:Y:S05]  /*286c0*/  WARPSYNC.COLLECTIVE R15, `(.L_x_7061) ;  /* 0x000000000f087348 */ /* 0x001fea0003c00000 */
[----:B0-----:R0:W1:Y:S02]  /*286d0*/  SHFL.IDX P6, R14, R13, R12, R11 ;  /* 0x0000000c0d0e7389 */ /* 0x00106400000c000b */
[----:B01----:R-:W-:Y:S01]  /*286e0*/  ENDCOLLECTIVE ;  /* 0x000000000000791b */ /* 0x003fe20003800000 */
.L_x_7061:
[----:B------:R-:W-:Y:S05]  /*286f0*/  BSYNC B1 ;  /* 0x0000000000017941 */ /* 0x000fea0003800000 */
.L_x_7060:
        /* <DEDUP_REMOVED lines=8> */
.L_x_7062:
[----:B------:R-:W-:Y:S02]  /*28780*/  IMAD.MOV.U32 R13, RZ, RZ, R27 ;  /* 0x000000ffff0d7224 */ /* 0x000fe400078e001b */
[----:B------:R-:W-:-:S07]  /*28790*/  IMAD.MOV.U32 R3, RZ, RZ, R14 ;  /* 0x000000ffff037224 */ /* 0x000fce00078e000e */
[----:B------:R-:W-:Y:S05]  /*287a0*/  WARPSYNC.COLLECTIVE R15, `(.L_x_7063) ;  /* 0x000000000f087348 */ /* 0x000fea0003c00000 */
[----:B------:R0:W1:Y:S02]  /*287b0*/  SHFL.IDX P6, R14, R13, R12, R11 ;  /* 0x0000000c0d0e7389 */ /* 0x00006400000c000b */
[----:B01----:R-:W-:Y:S01]  /*287c0*/  ENDCOLLECTIVE ;  /* 0x000000000000791b */ /* 0x003fe20003800000 */
.L_x_7063:
[----:B------:R-:W-:Y:S02]  /*287d0*/  IMAD.MOV.U32 R13, RZ, RZ, R26 ;  /* 0x000000ffff0d7224 */ /* 0x000fe400078e001a */
[----:B------:R-:W-:-:S07]  /*287e0*/  IMAD.MOV.U32 R4, RZ, RZ, R14 ;  /* 0x000000ffff047224 */ /* 0x000fce00078e000e */
[----:B------:R-:W-:Y:S05]  /*287f0*/  WARPSYNC.COLLECTIVE R15, `(.L_x_7064) ;  /* 0x000000000f087348 */ /* 0x000fea0003c00000 */
[----:B------:R0:W1:Y:S02]  /*28800*/  SHFL.IDX P6, R14, R13, R12, R11 ;  /* 0x0000000c0d0e7389 */ /* 0x00006400000c000b */
[----:B01----:R-:W-:Y:S01]  /*28810*/  ENDCOLLECTIVE ;  /* 0x000000000000791b */ /* 0x003fe20003800000 */
.L_x_7064:
[----:B------:R-:W-:Y:S05]  /*28820*/  BRA `(.L_x_7065) ;  /* 0xfffffe4c00c87947 */ /* 0x000fea000383ffff */
.L_x_6815:
[----:B0-----:R0:W1:Y:S02]  /*28830*/  SYNCS.PHASECHK.TRANS64.TRYWAIT P0, [R2+URZ+0x34800], R5 ;  /* 0x03480005020075a7 */ /* 0x001064000800017f */
[----:B-1----:R-:W-:Y:S05]  /*28840*/  @!P0 NANOSLEEP.SYNCS 0x989680 ;  /* 0x009896800000895d */ /* 0x002fea0003900000 */
[----:B------:R-:W1:Y:S02]  /*28850*/  @!P0 SYNCS.PHASECHK.TRANS64 P0, [R2+URZ+0x34800], R5 ;  /* 0x03480005020085a7 */ /* 0x000e64000800007f */
[----:B-1----:R-:W-:Y:S05]  /*28860*/  @!P0 BRA `(.L_x_6815) ;  /* 0xfffffffc00f08947 */ /* 0x002fea000383ffff */
[----:B------:R-:W-:Y:S05]  /*28870*/  BRA `(.L_x_7066) ;  /* 0xfffffe5000c07947 */ /* 0x000fea000383ffff */
.L_x_6831:
        /* <DEDUP_REMOVED lines=8> */
.L_x_7068:
[----:B------:R-:W-:Y:S05]  /*28900*/  BSYNC B1 ;  /* 0x0000000000017941 */ /* 0x000fea0003800000 */
.L_x_7067:
        /* <DEDUP_REMOVED lines=8> */
.L_x_7069:
[----:B------:R-:W-:Y:S02]  /*28990*/  IMAD.MOV.U32 R13, RZ, RZ, R27 ;  /* 0x000000ffff0d7224 */ /* 0x000fe400078e001b */
[----:B------:R-:W-:-:S07]  /*289a0*/  IMAD.MOV.U32 R3, RZ, RZ, R14 ;  /* 0x000000ffff037224 */ /* 0x000fce00078e000e */
[----:B------:R-:W-:Y:S05]  /*289b0*/  WARPSYNC.COLLECTIVE R15, `(.L_x_7070) ;  /* 0x000000000f087348 */ /* 0x000fea0003c00000 */
[----:B------:R0:W1:Y:S02]  /*289c0*/  SHFL.IDX P6, R14, R13, R12, R11 ;  /* 0x0000000c0d0e7389 */ /* 0x00006400000c000b */
[----:B01----:R-:W-:Y:S01]  /*289d0*/  ENDCOLLECTIVE ;  /* 0x000000000000791b */ /* 0x003fe20003800000 */
.L_x_7070:
[----:B------:R-:W-:Y:S02]  /*289e0*/  IMAD.MOV.U32 R13, RZ, RZ, R26 ;  /* 0x000000ffff0d7224 */ /* 0x000fe400078e001a */
[----:B------:R-:W-:-:S07]  /*289f0*/  IMAD.MOV.U32 R20, RZ, RZ, R14 ;  /* 0x000000ffff147224 */ /* 0x000fce00078e000e */
[----:B------:R-:W-:Y:S05]  /*28a00*/  WARPSYNC.COLLECTIVE R15, `(.L_x_7071) ;  /* 0x000000000f087348 */ /* 0x000fea0003c00000 */
[----:B------:R0:W1:Y:S02]  /*28a10*/  SHFL.IDX P6, R14, R13, R12, R11 ;  /* 0x0000000c0d0e7389 */ /* 0x00006400000c000b */
[----:B01----:R-:W-:Y:S01]  /*28a20*/  ENDCOLLECTIVE ;  /* 0x000000000000791b */ /* 0x003fe20003800000 */
.L_x_7071:
[----:B------:R-:W-:Y:S05]  /*28a30*/  BRA `(.L_x_7072) ;  /* 0xfffffe6400f07947 */ /* 0x000fea000383ffff */
.L_x_6835:
[----:B0-----:R0:W1:Y:S02]  /*28a40*/  SYNCS.PHASECHK.TRANS64.TRYWAIT P4, [R2+URZ+0x34800], R27 ;  /* 0x0348001b020075a7 */ /* 0x001064000808017f */
[----:B-1----:R-:W-:Y:S05]  /*28a50*/  @!P4 NANOSLEEP.SYNCS 0x989680 ;  /* 0x009896800000c95d */ /* 0x002fea0003900000 */
[----:B------:R-:W1:Y:S02]  /*28a60*/  @!P4 SYNCS.PHASECHK.TRANS64 P4, [R2+URZ+0x34800], R27 ;  /* 0x0348001b0200c5a7 */ /* 0x000e64000808007f */
[----:B-1----:R-:W-:Y:S05]  /*28a70*/  @!P4 BRA `(.L_x_6835) ;  /* 0xfffffffc00f0c947 */ /* 0x002fea000383ffff */
[----:B------:R-:W-:Y:S05]  /*28a80*/  BRA `(.L_x_7073) ;  /* 0xfffffe6800e47947 */ /* 0x000fea000383ffff */
.L_x_6845:
[----:B0-----:R0:W2:Y:S02]  /*28a90*/  SYNCS.PHASECHK.TRANS64.TRYWAIT P2, [R0+URZ+0x34830], R3 ;  /* 0x03483003000075a7 */ /* 0x0010a4000804017f */
[----:B--2---:R-:W-:Y:S05]  /*28aa0*/  @!P2 NANOSLEEP.SYNCS 0x989680 ;  /* 0x009896800000a95d */ /* 0x004fea0003900000 */
[----:B------:R-:W2:Y:S02]  /*28ab0*/  @!P2 SYNCS.PHASECHK.TRANS64 P2, [R0+URZ+0x34830], R3 ;  /* 0x034830030000a5a7 */ /* 0x000ea4000804007f */
[----:B--2---:R-:W-:Y:S05]  /*28ac0*/  @!P2 BRA `(.L_x_6845) ;  /* 0xfffffffc00f0a947 */ /* 0x004fea000383ffff */
[----:B------:R-:W-:Y:S05]  /*28ad0*/  BRA `(.L_x_6844) ;  /* 0xfffffe8400bc7947 */ /* 0x000fea000383ffff */
.L_x_6851:
[----:B-1----:R1:W2:Y:S02]  /*28ae0*/  SYNCS.PHASECHK.TRANS64.TRYWAIT P3, [R8+URZ+0x34830], R9 ;  /* 0x03483009080075a7 */ /* 0x0022a4000806017f */
[----:B--2---:R-:W-:Y:S05]  /*28af0*/  @!P3 NANOSLEEP.SYNCS 0x989680 ;  /* 0x009896800000b95d */ /* 0x004fea0003900000 */
[----:B------:R-:W2:Y:S02]  /*28b00*/  @!P3 SYNCS.PHASECHK.TRANS64 P3, [R8+URZ+0x34830], R9 ;  /* 0x034830090800b5a7 */ /* 0x000ea4000806007f */
[----:B--2---:R-:W-:Y:S05]  /*28b10*/  @!P3 BRA `(.L_x_6851) ;  /* 0xfffffffc00f0b947 */ /* 0x004fea000383ffff */
[----:B------:R-:W-:Y:S05]  /*28b20*/  BRA `(.L_x_6850) ;  /* 0xfffffee000f07947 */ /* 0x000fea000383ffff */
.L_x_6855:
[----:B-1----:R1:W2:Y:S02]  /*28b30*/  SYNCS.PHASECHK.TRANS64.TRYWAIT P2, [R8+URZ+0x34850], R6 ;  /* 0x03485006080075a7 */ /* 0x0022a4000804017f */
[----:B--2---:R-:W-:Y:S05]  /*28b40*/  @!P2 NANOSLEEP.SYNCS 0x989680 ;  /* 0x009896800000a95d */ /* 0x004fea0003900000 */
[----:B------:R-:W2:Y:S02]  /*28b50*/  @!P2 SYNCS.PHASECHK.TRANS64 P2, [R8+URZ+0x34850], R6 ;  /* 0x034850060800a5a7 */ /* 0x000ea4000804007f */
[----:B--2---:R-:W-:Y:S05]  /*28b60*/  @!P2 BRA `(.L_x_6855) ;  /* 0xfffffffc00f0a947 */ /* 0x004fea000383ffff */
[----:B------:R-:W-:Y:S05]  /*28b70*/  BRA `(.L_x_6852) ;  /* 0xffffff1800287947 */ /* 0x000fea000383ffff */
.L_x_6860:
[----:B-1----:R1:W2:Y:S02]  /*28b80*/  SYNCS.PHASECHK.TRANS64.TRYWAIT P0, [R12+URZ+0x34850], R3 ;  /* 0x034850030c0075a7 */ /* 0x0022a4000800017f */
[----:B--2---:R-:W-:Y:S05]  /*28b90*/  @!P0 NANOSLEEP.SYNCS 0x989680 ;  /* 0x009896800000895d */ /* 0x004fea0003900000 */
[----:B------:R-:W2:Y:S02]  /*28ba0*/  @!P0 SYNCS.PHASECHK.TRANS64 P0, [R12+URZ+0x34850], R3 ;  /* 0x034850030c0085a7 */ /* 0x000ea4000800007f */
[----:B--2---:R-:W-:Y:S05]  /*28bb0*/  @!P0 BRA `(.L_x_6860) ;  /* 0xfffffffc00f08947 */ /* 0x004fea000383ffff */
[----:B------:R-:W-:Y:S05]  /*28bc0*/  BRA `(.L_x_6859) ;  /* 0xffffff3c00647947 */ /* 0x000fea000383ffff */
.L_x_6865:
[----:B------:R-:W-:Y:S02]  /*28bd0*/  IMAD.MOV.U32 R13, RZ, RZ, R8 ;  /* 0x000000ffff0d7224 */ /* 0x000fe400078e0008 */
[----:B------:R-:W-:Y:S02]  /*28be0*/  IMAD.MOV.U32 R12, RZ, RZ, RZ ;  /* 0x000000ffff0c7224 */ /* 0x000fe400078e00ff */
[----:B------:R-:W-:Y:S02]  /*28bf0*/  IMAD.MOV.U32 R11, RZ, RZ, 0x181f ;  /* 0x0000181fff0b7424 */ /* 0x000fe400078e00ff */
[----:B------:R-:W-:-:S07]  /*28c00*/  IMAD.MOV.U32 R15, RZ, RZ, -0x1 ;  /* 0xffffffffff0f7424 */ /* 0x000fce00078e00ff */
[----:B-----5:R-:W-:Y:S05]  /*28c10*/  WARPSYNC.COLLECTIVE R15, `(.L_x_7074) ;  /* 0x000000000f087348 */ /* 0x020fea0003c00000 */
[----:B------:R0:W1:Y:S02]  /*28c20*/  SHFL.IDX P6, R14, R13, R12, R11 ;  /* 0x0000000c0d0e7389 */ /* 0x00006400000c000b */
[----:B01---5:R-:W-:Y:S01]  /*28c30*/  ENDCOLLECTIVE ;  /* 0x000000000000791b */ /* 0x023fe20003800000 */
.L_x_7074:
[----:B------:R-:W-:Y:S02]  /*28c40*/  IMAD.MOV.U32 R13, RZ, RZ, R3 ;  /* 0x000000ffff0d7224 */ /* 0x000fe400078e0003 */
[----:B------:R-:W-:-:S07]  /*28c50*/  IMAD.MOV.U32 R0, RZ, RZ, R14 ;  /* 0x000000ffff007224 */ /* 0x000fce00078e000e */
[----:B------:R-:W-:Y:S05]  /*28c60*/  WARPSYNC.COLLECTIVE R15, `(.L_x_7075) ;  /* 0x000000000f087348 */ /* 0x000fea0003c00000 */
[----:B------:R0:W1:Y:S02]  /*28c70*/  SHFL.IDX P6, R14, R13, R12, R11 ;  /* 0x0000000c0d0e7389 */ /* 0x00006400000c000b */
[----:B01----:R-:W-:Y:S01]  /*28c80*/  ENDCOLLECTIVE ;  /* 0x000000000000791b */ /* 0x003fe20003800000 */
.L_x_7075:
[----:B------:R-:W-:Y:S05]  /*28c90*/  BRA `(.L_x_7076) ;  /* 0xffffff5800e87947 */ /* 0x000fea000383ffff */
.L_x_6868:
[----:B------:R-:W-:Y:S01]  /*28ca0*/  BSSY B1, `(.L_x_7077) ;  /* 0x0000008000017945 */ /* 0x000fe20003800000 */
[----:B------:R-:W-:Y:S02]  /*28cb0*/  IMAD.MOV.U32 R13, RZ, RZ, R8 ;  /* 0x000000ffff0d7224 */ /* 0x000fe400078e0008 */
[----:B------:R-:W-:Y:S02]  /*28cc0*/  IMAD.MOV.U32 R12, RZ, RZ, 0x1 ;  /* 0x00000001ff0c7424 */ /* 0x000fe400078e00ff */
[----:B---3--:R-:W-:Y:S02]  /*28cd0*/  IMAD.MOV.U32 R11, RZ, RZ, 0x181f ;  /* 0x0000181fff0b7424 */ /* 0x008fe400078e00ff */
[----:B------:R-:W-:-:S07]  /*28ce0*/  IMAD.MOV.U32 R15, RZ, RZ, -0x1 ;  /* 0xffffffffff0f7424 */ /* 0x000fce00078e00ff */
[----:B012--5:R-:W-:Y:S05]  /*28cf0*/  WARPSYNC.COLLECTIVE R15, `(.L_x_7078) ;  /* 0x000000000f087348 */ /* 0x027fea0003c00000 */
[----:B--2---:R2:W3:Y:S02]  /*28d00*/  SHFL.IDX P6, R14, R13, R12, R11 ;  /* 0x0000000c0d0e7389 */ /* 0x0044e400000c000b */
[----:B0123-5:R-:W-:Y:S01]  /*28d10*/  ENDCOLLECTIVE ;  /* 0x000000000000791b */ /* 0x02ffe20003800000 */
.L_x_7078:
[----:B------:R-:W-:Y:S05]  /*28d20*/  BSYNC B1 ;  /* 0x0000000000017941 */ /* 0x000fea0003800000 */
.L_x_7077:
        /* <DEDUP_REMOVED lines=8> */
.L_x_7079:
[----:B------:R-:W-:Y:S05]  /*28db0*/  BRA `(.L_x_7080) ;  /* 0xffffff5800e87947 */ /* 0x000fea000383ffff */
.L_x_6871:
[----:B------:R-:W-:Y:S01]  /*28dc0*/  BSSY B1, `(.L_x_7081) ;  /* 0x0000008000017945 */ /* 0x000fe20003800000 */
[----:B------:R-:W-:Y:S02]  /*28dd0*/  IMAD.MOV.U32 R13, RZ, RZ, R8 ;  /* 0x000000ffff0d7224 */ /* 0x000fe400078e0008 */
[----:B------:R-:W-:Y:S02]  /*28de0*/  IMAD.MOV.U32 R12, RZ, RZ, 0x2 ;  /* 0x00000002ff0c7424 */ /* 0x000fe400078e00ff */
[----:B------:R-:W-:Y:S02]  /*28df0*/  IMAD.MOV.U32 R11, RZ, RZ, 0x181f ;  /* 0x0000181fff0b7424 */ /* 0x000fe400078e00ff */
[----:B---3--:R-:W-:-:S07]  /*28e00*/  IMAD.MOV.U32 R15, RZ, RZ, -0x1 ;  /* 0xffffffffff0f7424 */ /* 0x008fce00078e00ff */
[----:B012-4-:R-:W-:Y:S05]  /*28e10*/  WARPSYNC.COLLECTIVE R15, `(.L_x_7082) ;  /* 0x000000000f087348 */ /* 0x017fea0003c00000 */
[----:B--2---:R2:W3:Y:S02]  /*28e20*/  SHFL.IDX P6, R14, R13, R12, R11 ;  /* 0x0000000c0d0e7389 */ /* 0x0044e400000c000b */
[----:B01234-:R-:W-:Y:S01]  /*28e30*/  ENDCOLLECTIVE ;  /* 0x000000000000791b */ /* 0x01ffe20003800000 */
.L_x_7082:
[----:B------:R-:W-:Y:S05]  /*28e40*/  BSYNC B1 ;  /* 0x0000000000017941 */ /* 0x000fea0003800000 */
.L_x_7081:
        /* <DEDUP_REMOVED lines=8> */
.L_x_7083:
[----:B------:R-:W-:Y:S05]  /*28ed0*/  BRA `(.L_x_7084) ;  /* 0xffffff5800ec7947 */ /* 0x000fea000383ffff */
.L_x_6874:
        /* <DEDUP_REMOVED lines=8> */
.L_x_7086:
[----:B------:R-:W-:Y:S05]  /*28f60*/  BSYNC B1 ;  /* 0x0000000000017941 */ /* 0x000fea0003800000 */
.L_x_7085:
        /* <DEDUP_REMOVED lines=8> */
.L_x_7087:
[----:B------:R-:W-:Y:S05]  /*28ff0*/  BRA `(.L_x_7088) ;  /* 0xffffff5800f07947 */ /* 0x000fea000383ffff */
.L_x_6876:
[----:B------:R-:W-:Y:S02]  /*29000*/  IMAD.MOV.U32 R13, RZ, RZ, R4 ;  /* 0x000000ffff0d7224 */ /* 0x000fe400078e0004 */
[----:B------:R-:W-:Y:S02]  /*29010*/  IMAD.MOV.U32 R12, RZ, RZ, RZ ;  /* 0x000000ffff0c7224 */ /* 0x000fe400078e00ff */
[----:B------:R-:W-:Y:S02]  /*29020*/  IMAD.MOV.U32 R11, RZ, RZ, 0x1c1f ;  /* 0x00001c1fff0b7424 */ /* 0x000fe400078e00ff */
[----:B------:R-:W-:-:S07]  /*29030*/  IMAD.MOV.U32 R15, RZ, RZ, -0x1 ;  /* 0xffffffffff0f7424 */ /* 0x000fce00078e00ff */
[----:B------:R-:W-:Y:S05]  /*29040*/  WARPSYNC.COLLECTIVE R15, `(.L_x_7089) ;  /* 0x000000000f087348 */ /* 0x000fea0003c00000 */
[----:B------:R0:W1:Y:S02]  /*29050*/  SHFL.IDX P6, R14, R13, R12, R11 ;  /* 0x0000000c0d0e7389 */ /* 0x00006400000c000b */
[----:B01----:R-:W-:Y:S01]  /*29060*/  ENDCOLLECTIVE ;  /* 0x000000000000791b */ /* 0x003fe20003800000 */
.L_x_7089:
[----:B------:R-:W-:Y:S02]  /*29070*/  IMAD.MOV.U32 R13, RZ, RZ, R0 ;  /* 0x000000ffff0d7224 */ /* 0x000fe400078e0000 */
[----:B------:R-:W-:-:S07]  /*29080*/  IMAD.MOV.U32 R3, RZ, RZ, R14 ;  /* 0x000000ffff037224 */ /* 0x000fce00078e000e */
[----:B------:R-:W-:Y:S05]  /*29090*/  WARPSYNC.COLLECTIVE R15, `(.L_x_7090) ;  /* 0x000000000f087348 */ /* 0x000fea0003c00000 */
[----:B------:R0:W1:Y:S02]  /*290a0*/  SHFL.IDX P6, R14, R13, R12, R11 ;  /* 0x0000000c0d0e7389 */ /* 0x00006400000c000b */
[----:B01----:R-:W-:Y:S01]  /*290b0*/  ENDCOLLECTIVE ;  /* 0x000000000000791b */ /* 0x003fe20003800000 */
.L_x_7090:
[----:B------:R-:W-:Y:S05]  /*290c0*/  BRA `(.L_x_7091) ;  /* 0xffffff6000307947 */ /* 0x000fea000383ffff */
.L_x_6879:
[----:B------:R-:W-:Y:S01]  /*290d0*/  BSSY B1, `(.L_x_7092) ;  /* 0x0000008000017945 */ /* 0x000fe20003800000 */
[----:B--2---:R-:W-:Y:S02]  /*290e0*/  IMAD.MOV.U32 R13, RZ, RZ, R4 ;  /* 0x000000ffff0d7224 */ /* 0x004fe400078e0004 */
[----:B------:R-:W-:Y:S02]  /*290f0*/  IMAD.MOV.U32 R12, RZ, RZ, 0x1 ;  /* 0x00000001ff0c7424 */ /* 0x000fe400078e00ff */
[----:B------:R-:W-:Y:S02]  /*29100*/  IMAD.MOV.U32 R11, RZ, RZ, 0x1c1f ;  /* 0x00001c1fff0b7424 */ /* 0x000fe400078e00ff */
[----:B------:R-:W-:-:S07]  /*29110*/  IMAD.MOV.U32 R15, RZ, RZ, -0x1 ;  /* 0xffffffffff0f7424 */ /* 0x000fce00078e00ff */
[----:B01----:R-:W-:Y:S05]  /*29120*/  WARPSYNC.COLLECTIVE R15, `(.L_x_7093) ;  /* 0x000000000f087348 */ /* 0x003fea0003c00000 */
[----:B------:R2:W3:Y:S02]  /*29130*/  SHFL.IDX P6, R14, R13, R12, R11 ;  /* 0x0000000c0d0e7389 */ /* 0x0004e400000c000b */
[----:B0123--:R-:W-:Y:S01]  /*29140*/  ENDCOLLECTIVE ;  /* 0x000000000000791b */ /* 0x00ffe20003800000 */
.L_x_7093:
[----:B------:R-:W-:Y:S05]  /*29150*/  BSYNC B1 ;  /* 0x0000000000017941 */ /* 0x000fea0003800000 */
.L_x_7092:
        /* <DEDUP_REMOVED lines=8> */
.L_x_7094:
[----:B------:R-:W-:Y:S05]  /*291e0*/  BRA `(.L_x_7095) ;  /* 0xffffff6400107947 */ /* 0x000fea000383ffff */
.L_x_6883:
[----:B------:R-:W-:Y:S02]  /*291f0*/  IMAD.MOV.U32 R13, RZ, RZ, R4 ;  /* 0x000000ffff0d7224 */ /* 0x000fe400078e0004 */
[----:B------:R-:W-:Y:S02]  /*29200*/  IMAD.MOV.U32 R12, RZ, RZ, RZ ;  /* 0x000000ffff0c7224 */ /* 0x000fe400078e00ff */
[----:B------:R-:W-:Y:S02]  /*29210*/  IMAD.MOV.U32 R11, RZ, RZ, 0x181f ;  /* 0x0000181fff0b7424 */ /* 0x000fe400078e00ff */
[----:B------:R-:W-:-:S07]  /*29220*/  IMAD.MOV.U32 R15, RZ, RZ, -0x1 ;  /* 0xffffffffff0f7424 */ /* 0x000fce00078e00ff */
[----:B-1----:R-:W-:Y:S05]  /*29230*/  WARPSYNC.COLLECTIVE R15, `(.L_x_7096) ;  /* 0x000000000f087348 */ /* 0x002fea0003c00000 */
[----:B------:R0:W2:Y:S02]  /*29240*/  SHFL.IDX P6, R14, R13, R12, R11 ;  /* 0x0000000c0d0e7389 */ /* 0x0000a400000c000b */
[----:B012---:R-:W-:Y:S01]  /*29250*/  ENDCOLLECTIVE ;  /* 0x000000000000791b */ /* 0x007fe20003800000 */
.L_x_7096:
[----:B------:R-:W-:Y:S02]  /*29260*/  IMAD.MOV.U32 R13, RZ, RZ, R3 ;  /* 0x000000ffff0d7224 */ /* 0x000fe400078e0003 */
[----:B------:R-:W-:-:S07]  /*29270*/  IMAD.MOV.U32 R0, RZ, RZ, R14 ;  /* 0x000000ffff007224 */ /* 0x000fce00078e000e */
[----:B------:R-:W-:Y:S05]  /*29280*/  WARPSYNC.COLLECTIVE R15, `(.L_x_7097) ;  /* 0x000000000f087348 */ /* 0x000fea0003c00000 */
[----:B------:R0:W1:Y:S02]  /*29290*/  SHFL.IDX P6, R14, R13, R12, R11 ;  /* 0x0000000c0d0e7389 */ /* 0x00006400000c000b */
[----:B01----:R-:W-:Y:S01]  /*292a0*/  ENDCOLLECTIVE ;  /* 0x000000000000791b */ /* 0x003fe20003800000 */
.L_x_7097:
[----:B------:R-:W-:Y:S05]  /*292b0*/  BRA `(.L_x_7098) ;  /* 0xffffff7000407947 */ /* 0x000fea000383ffff */
.L_x_6886:
[----:B------:R-:W-:Y:S01]  /*292c0*/  BSSY B1, `(.L_x_7099) ;  /* 0x0000008000017945 */ /* 0x000fe20003800000 */
[----:B------:R-:W-:Y:S02]  /*292d0*/  IMAD.MOV.U32 R13, RZ, RZ, R4 ;  /* 0x000000ffff0d7224 */ /* 0x000fe400078e0004 */
[----:B------:R-:W-:Y:S02]  /*292e0*/  IMAD.MOV.U32 R12, RZ, RZ, 0x1 ;  /* 0x00000001ff0c7424 */ /* 0x000fe400078e00ff */
[----:B------:R-:W-:Y:S02]  /*292f0*/  IMAD.MOV.U32 R11, RZ, RZ, 0x181f ;  /* 0x0000181fff0b7424 */ /* 0x000fe400078e00ff */
[----:B----4-:R-:W-:-:S07]  /*29300*/  IMAD.MOV.U32 R15, RZ, RZ, -0x1 ;  /* 0xffffffffff0f7424 */ /* 0x010fce00078e00ff */
[----:B0123--:R-:W-:Y:S05]  /*29310*/  WARPSYNC.COLLECTIVE R15, `(.L_x_7100) ;  /* 0x000000000f087348 */ /* 0x00ffea0003c00000 */
[----:B---3--:R3:W4:Y:S02]  /*29320*/  SHFL.IDX P6, R14, R13, R12, R11 ;  /* 0x0000000c0d0e7389 */ /* 0x00872400000c000b */
[----:B01234-:R-:W-:Y:S01]  /*29330*/  ENDCOLLECTIVE ;  /* 0x000000000000791b */ /* 0x01ffe20003800000 */
.L_x_7100:
[----:B------:R-:W-:Y:S05]  /*29340*/  BSYNC B1 ;  /* 0x0000000000017941 */ /* 0x000fea0003800000 */
.L_x_7099:
        /* <DEDUP_REMOVED lines=8> */
.L_x_7101:
[----:B------:R-:W-:Y:S05]  /*293d0*/  BRA `(.L_x_7102) ;  /* 0xffffff7000447947 */ /* 0x000fea000383ffff */
.L_x_6889:
        /* <DEDUP_REMOVED lines=8> */
.L_x_7104:
[----:B------:R-:W-:Y:S05]  /*29460*/  BSYNC B1 ;  /* 0x0000000000017941 */ /* 0x000fea0003800000 */
.L_x_7103:
        /* <DEDUP_REMOVED lines=8> */
.L_x_7105:
[----:B------:R-:W-:Y:S05]  /*294f0*/  BRA `(.L_x_7106) ;  /* 0xffffff7000487947 */ /* 0x000fea000383ffff */
.L_x_6892:
[----:B------:R-:W-:Y:S01]  /*29500*/  BSSY B1, `(.L_x_7107) ;  /* 0x0000008000017945 */ /* 0x000fe20003800000 */
[----:B------:R-:W-:Y:S02]  /*29510*/  IMAD.MOV.U32 R13, RZ, RZ, R4 ;  /* 0x000000ffff0d7224 */ /* 0x000fe400078e0004 */
[----:B------:R-:W-:Y:S02]  /*29520*/  IMAD.MOV.U32 R12, RZ, RZ, 0x3 ;  /* 0x00000003ff0c7424 */ /* 0x000fe400078e00ff */
[----:B------:R-:W-:Y:S02]  /*29530*/  IMAD.MOV.U32 R11, RZ, RZ, 0x181f ;  /* 0x0000181fff0b7424 */ /* 0x000fe400078e00ff */
[----:B0-----:R-:W-:-:S07]  /*29540*/  IMAD.MOV.U32 R15, RZ, RZ, -0x1 ;  /* 0xffffffffff0f7424 */ /* 0x001fce00078e00ff */
[----:B-1234-:R-:W-:Y:S05]  /*29550*/  WARPSYNC.COLLECTIVE R15, `(.L_x_7108) ;  /* 0x000000000f087348 */ /* 0x01efea0003c00000 */
[----:B----4-:R0:W4:Y:S02]  /*29560*/  SHFL.IDX P6, R14, R13, R12, R11 ;  /* 0x0000000c0d0e7389 */ /* 0x01012400000c000b */
[----:B01234-:R-:W-:Y:S01]  /*29570*/  ENDCOLLECTIVE ;  /* 0x000000000000791b */ /* 0x01ffe20003800000 */
.L_x_7108:
[----:B------:R-:W-:Y:S05]  /*29580*/  BSYNC B1 ;  /* 0x0000000000017941 */ /* 0x000fea0003800000 */
.L_x_7107:
        /* <DEDUP_REMOVED lines=8> */
.L_x_7109:
[----:B------:R-:W-:Y:S05]  /*29610*/  BRA `(.L_x_7110) ;  /* 0xffffff70004c7947 */ /* 0x000fea000383ffff */
.L_x_6909:
        /* <DEDUP_REMOVED lines=11> */
.L_x_7112:
[----:B------:R-:W-:Y:S05]  /*296d0*/  BSYNC B1 ;  /* 0x0000000000017941 */ /* 0x000fea0003800000 */
.L_x_7111:
[----:B------:R-:W-:Y:S05]  /*296e0*/  BRA `(.L_x_7113) ;  /* 0xffffff8800bc7947 */ /* 0x000fea000383ffff */
.L_x_6911:
[----:B------:R-:W-:Y:S01]  /*296f0*/  BSSY B1, `(.L_x_7114) ;  /* 0x0000006000017945 */ /* 0x000fe20003800000 */
[----:B------:R-:W-:-:S07]  /*29700*/  IMAD.MOV.U32 R15, RZ, RZ, -0x1 ;  /* 0xffffffffff0f7424 */ /* 0x000fce00078e00ff */
[----:B0-----:R-:W-:Y:S05]  /*29710*/  WARPSYNC.COLLECTIVE R15, `(.L_x_7115) ;  /* 0x000000000f0c7348 */ /* 0x001fea0003c00000 */
[----:B------:R-:W-:Y:S02]  /*29720*/  ELECT P6, UR62, PT ;  /* 0x00000000003e782f */ /* 0x000fe400038c0000 */
[----:B------:R-:W-:Y:S01]  /*29730*/  MOV R14, UR62 ;  /* 0x0000003e000e7c02 */ /* 0x000fe20008000f00 */
[----:B0-----:R-:W-:Y:S10]  /*29740*/  ENDCOLLECTIVE ;  /* 0x000000000000791b */ /* 0x001ff40003800000 */
.L_x_7115:
[----:B------:R-:W-:Y:S05]  /*29750*/  BSYNC B1 ;  /* 0x0000000000017941 */ /* 0x000fea0003800000 */
.L_x_7114:
[----:B------:R-:W-:Y:S01]  /*29760*/  PLOP3.LUT P1, PT, P6, PT, PT, 0x80, 0x0 ;  /* 0x000000000000781c */ /* 0x000fe2000372f070 */
[----:B------:R-:W-:-:S12]  /*29770*/  BRA `(.L_x_6910) ;  /* 0xffffff8800b07947 */ /* 0x000fd8000383ffff */
.L_x_6913:
[----:B0-----:R0:W1:Y:S02]  /*29780*/  SYNCS.PHASECHK.TRANS64.TRYWAIT P0, [R18+URZ+0x34820], R2 ;  /* 0x03482002120075a7 */ /* 0x001064000800017f */
[----:B-1----:R-:W-:Y:S05]  /*29790*/  @!P0 NANOSLEEP.SYNCS 0x989680 ;  /* 0x009896800000895d */ /* 0x002fea0003900000 */
[----:B------:R-:W1:Y:S02]  /*297a0*/  @!P0 SYNCS.PHASECHK.TRANS64 P0, [R18+URZ+0x34820], R2 ;  /* 0x03482002120085a7 */ /* 0x000e64000800007f */
[----:B-1----:R-:W-:Y:S05]  /*297b0*/  @!P0 BRA `(.L_x_6913) ;  /* 0xfffffffc00f08947 */ /* 0x002fea000383ffff */
[----:B------:R-:W-:Y:S05]  /*297c0*/  BRA `(.L_x_7116) ;  /* 0xffffff8800c07947 */ /* 0x000fea000383ffff */
.L_x_6917:
[----:B-1----:R1:W2:Y:S02]  /*297d0*/  SYNCS.PHASECHK.TRANS64.TRYWAIT P0, [R5+URZ+0x348a0], R8 ;  /* 0x0348a008050075a7 */ /* 0x0022a4000800017f */
[----:B--2---:R-:W-:Y:S05]  /*297e0*/  @!P0 NANOSLEEP.SYNCS 0x989680 ;  /* 0x009896800000895d */ /* 0x004fea0003900000 */
[----:B------:R-:W2:Y:S02]  /*297f0*/  @!P0 SYNCS.PHASECHK.TRANS64 P0, [R5+URZ+0x348a0], R8 ;  /* 0x0348a008050085a7 */ /* 0x000ea4000800007f */
[----:B--2---:R-:W-:Y:S05]  /*29800*/  @!P0 BRA `(.L_x_6917) ;  /* 0xfffffffc00f08947 */ /* 0x004fea000383ffff */
[----:B------:R-:W-:Y:S05]  /*29810*/  BRA `(.L_x_7117) ;  /* 0xffffff8800e07947 */ /* 0x000fea000383ffff */
.L_x_6923:
[----:B0-----:R0:W2:Y:S02]  /*29820*/  SYNCS.PHASECHK.TRANS64.TRYWAIT P0, [R5+URZ+0x348c0], R8 ;  /* 0x0348c008050075a7 */ /* 0x0010a4000800017f */
[----:B--2---:R-:W-:Y:S05]  /*29830*/  @!P0 NANOSLEEP.SYNCS 0x989680 ;  /* 0x009896800000895d */ /* 0x004fea0003900000 */
[----:B------:R-:W2:Y:S02]  /*29840*/  @!P0 SYNCS.PHASECHK.TRANS64 P0, [R5+URZ+0x348c0], R8 ;  /* 0x0348c008050085a7 */ /* 0x000ea4000800007f */
[----:B--2---:R-:W-:Y:S05]  /*29850*/  @!P0 BRA `(.L_x_6923) ;  /* 0xfffffffc00f08947 */ /* 0x004fea000383ffff */
[----:B------:R-:W-:Y:S05]  /*29860*/  BRA `(.L_x_7118) ;  /* 0xffffff8c009c7947 */ /* 0x000fea000383ffff */
.L_x_6931:
[----:B0-----:R0:W1:Y:S02]  /*29870*/  SYNCS.PHASECHK.TRANS64.TRYWAIT P0, [R6+URZ+0x348a0], R5 ;  /* 0x0348a005060075a7 */ /* 0x001064000800017f */
[----:B-1----:R-:W-:Y:S05]  /*29880*/  @!P0 NANOSLEEP.SYNCS 0x989680 ;  /* 0x009896800000895d */ /* 0x002fea0003900000 */
[----:B------:R-:W1:Y:S02]  /*29890*/  @!P0 SYNCS.PHASECHK.TRANS64 P0, [R6+URZ+0x348a0], R5 ;  /* 0x0348a005060085a7 */ /* 0x000e64000800007f */
[----:B-1----:R-:W-:Y:S05]  /*298a0*/  @!P0 BRA `(.L_x_6931) ;  /* 0xfffffffc00f08947 */ /* 0x002fea000383ffff */
[----:B------:R-:W-:Y:S05]  /*298b0*/  BRA `(.L_x_7119) ;  /* 0xffffff90009c7947 */ /* 0x000fea000383ffff */
.L_x_6937:
[----:B-1----:R1:W2:Y:S02]  /*298c0*/  SYNCS.PHASECHK.TRANS64.TRYWAIT P0, [R6+URZ+0x348c0], R5 ;  /* 0x0348c005060075a7 */ /* 0x0022a4000800017f */
[----:B--2---:R-:W-:Y:S05]  /*298d0*/  @!P0 NANOSLEEP.SYNCS 0x989680 ;  /* 0x009896800000895d */ /* 0x004fea0003900000 */
[----:B------:R-:W2:Y:S02]  /*298e0*/  @!P0 SYNCS.PHASECHK.TRANS64 P0, [R6+URZ+0x348c0], R5 ;  /* 0x0348c005060085a7 */ /* 0x000ea4000800007f */
[----:B--2---:R-:W-:Y:S05]  /*298f0*/  @!P0 BRA `(.L_x_6937) ;  /* 0xfffffffc00f08947 */ /* 0x004fea000383ffff */
[----:B------:R-:W-:Y:S05]  /*29900*/  BRA `(.L_x_7120) ;  /* 0xffffff9400607947 */ /* 0x000fea000383ffff */
.L_x_6953:
        /* <DEDUP_REMOVED lines=11> */
.L_x_7122:
[----:B------:R-:W-:Y:S05]  /*299c0*/  BSYNC B0 ;  /* 0x0000000000007941 */ /* 0x000fea0003800000 */
.L_x_7121:
[----:B------:R-:W-:Y:S05]  /*299d0*/  BRA `(.L_x_7123) ;  /* 0xffffffa0006c7947 */ /* 0x000fea000383ffff */
.L_x_6955:
[----:B------:R-:W-:Y:S01]  /*299e0*/  BSSY B0, `(.L_x_7124) ;  /* 0x0000006000007945 */ /* 0x000fe20003800000 */
[----:B------:R-:W-:-:S07]  /*299f0*/  IMAD.MOV.U32 R15, RZ, RZ, -0x1 ;  /* 0xffffffffff0f7424 */ /* 0x000fce00078e00ff */
[----:B0-----:R-:W-:Y:S05]  /*29a00*/  WARPSYNC.COLLECTIVE R15, `(.L_x_7125) ;  /* 0x000000000f0c7348 */ /* 0x001fea0003c00000 */
[----:B------:R-:W-:Y:S02]  /*29a10*/  ELECT P6, UR62, PT ;  /* 0x00000000003e782f */ /* 0x000fe400038c0000 */
[----:B------:R-:W-:Y:S01]  /*29a20*/  MOV R14, UR62 ;  /* 0x0000003e000e7c02 */ /* 0x000fe20008000f00 */
[----:B0-----:R-:W-:Y:S10]  /*29a30*/  ENDCOLLECTIVE ;  /* 0x000000000000791b */ /* 0x001ff40003800000 */
.L_x_7125:
[----:B------:R-:W-:Y:S05]  /*29a40*/  BSYNC B0 ;  /* 0x0000000000007941 */ /* 0x000fea0003800000 */
.L_x_7124:
[----:B------:R-:W-:Y:S05]  /*29a50*/  BRA `(.L_x_7126) ;  /* 0xffffffa000787947 */ /* 0x000fea000383ffff */
.L_x_6957:
[----:B0-----:R0:W1:Y:S02]  /*29a60*/  SYNCS.PHASECHK.TRANS64.TRYWAIT P0, [R0+URZ+0x34840], R2 ;  /* 0x03484002000075a7 */ /* 0x001064000800017f */
[----:B-1----:R-:W-:Y:S05]  /*29a70*/  @!P0 NANOSLEEP.SYNCS 0x989680 ;  /* 0x009896800000895d */ /* 0x002fea0003900000 */
[----:B------:R-:W1:Y:S02]  /*29a80*/  @!P0 SYNCS.PHASECHK.TRANS64 P0, [R0+URZ+0x34840], R2 ;  /* 0x03484002000085a7 */ /* 0x000e64000800007f */
[----:B-1----:R-:W-:Y:S05]  /*29a90*/  @!P0 BRA `(.L_x_6957) ;  /* 0xfffffffc00f08947 */ /* 0x002fea000383ffff */
[----:B------:R-:W-:Y:S05]  /*29aa0*/  BRA `(.L_x_7127) ;  /* 0xffffffa000dc7947 */ /* 0x000fea000383ffff */
.L_x_6961:
[----:B------:R-:W2:Y:S01]  /*29ab0*/  LDL.LU R11, [R1+0x54] ;  /* 0x00005400010b7983 */ /* 0x000ea20000300800 */
[----:B------:R-:W-:Y:S02]  /*29ac0*/  IMAD.MOV.U32 R13, RZ, RZ, R3 ;  /* 0x000000ffff0d7224 */ /* 0x000fe400078e0003 */
[----:B------:R-:W-:Y:S01]  /*29ad0*/  IMAD.MOV.U32 R12, RZ, RZ, RZ ;  /* 0x000000ffff0c7224 */ /* 0x000fe200078e00ff */
[----:B------:R-:W1:Y:S01]  /*29ae0*/  S2R R7, SR_TID.X ;  /* 0x0000000000077919 */ /* 0x000e620000002100 */
[----:B------:R-:W-:Y:S01]  /*29af0*/  IMAD.MOV.U32 R15, RZ, RZ, -0x1 ;  /* 0xffffffffff0f7424 */ /* 0x000fe200078e00ff */
[----:B-1----:R-:W-:-:S04]  /*29b00*/  LOP3.LUT R7, R7, 0x7f, RZ, 0xc0, !PT ;  /* 0x0000007f07077812 */ /* 0x002fc800078ec0ff */
[----:B------:R-:W-:-:S05]  /*29b10*/  SHF.R.U32.HI R0, RZ, 0x3, R7 ;  /* 0x00000003ff007819 */ /* 0x000fca0000011607 */
[----:B------:R-:W-:-:S04]  /*29b20*/  IMAD.IADD R0, R0, 0x1, R5 ;  /* 0x0000000100007824 */ /* 0x000fc800078e0205 */
[----:B------:R-:W-:Y:S02]  /*29b30*/  VIADD R5, R0, 0x10 ;  /* 0x0000001000057836 */ /* 0x000fe40000000000 */
[----:B--2---:R-:W-:Y:S02]  /*29b40*/  IMAD R2, R11, R8, RZ ;  /* 0x000000080b027224 */ /* 0x004fe400078e02ff */
[----:B------:R-:W-:-:S03]  /*29b50*/  IMAD.MOV.U32 R11, RZ, RZ, 0x181f ;  /* 0x0000181fff0b7424 */ /* 0x000fc600078e00ff */
[----:B------:R-:W-:-:S13]  /*29b60*/  ISETP.GE.AND P2, PT, R0, R2, PT ;  /* 0x000000020000720c */ /* 0x000fda0003f46270 */
[----:B0----5:R-:W-:Y:S05]  /*29b70*/  WARPSYNC.COLLECTIVE R15, `(.L_x_7128) ;  /* 0x000000000f087348 */ /* 0x021fea0003c00000 */
[----:B------:R1:W2:Y:S02]  /*29b80*/  SHFL.IDX P6, R14, R13, R12, R11 ;  /* 0x0000000c0d0e7389 */ /* 0x0002a400000c000b */
[----:B012--5:R-:W-:Y:S01]  /*29b90*/  ENDCOLLECTIVE ;  /* 0x000000000000791b */ /* 0x027fe20003800000 */
.L_x_7128:
[----:B------:R-:W-:Y:S02]  /*29ba0*/  IMAD.MOV.U32 R13, RZ, RZ, R4 ;  /* 0x000000ffff0d7224 */ /* 0x000fe400078e0004 */
[----:B------:R-:W-:-:S07]  /*29bb0*/  IMAD.MOV.U32 R6, RZ, RZ, R14 ;  /* 0x000000ffff067224 */ /* 0x000fce00078e000e */
[----:B------:R-:W-:Y:S05]  /*29bc0*/  WARPSYNC.COLLECTIVE R15, `(.L_x_7129) ;  /* 0x000000000f087348 */ /* 0x000fea0003c00000 */
[----:B------:R0:W1:Y:S02]  /*29bd0*/  SHFL.IDX P6, R14, R13, R12, R11 ;  /* 0x0000000c0d0e7389 */ /* 0x00006400000c000b */
[----:B01----:R-:W-:Y:S01]  /*29be0*/  ENDCOLLECTIVE ;  /* 0x000000000000791b */ /* 0x003fe20003800000 */
.L_x_7129:
        /* <DEDUP_REMOVED lines=18> */
.L_x_7130:
[----:B------:R-:W-:Y:S02]  /*29d10*/  IMAD.MOV.U32 R13, RZ, RZ, R4 ;  /* 0x000000ffff0d7224 */ /* 0x000fe400078e0004 */
[----:B------:R-:W-:-:S07]  /*29d20*/  IMAD.MOV.U32 R6, RZ, RZ, R14 ;  /* 0x000000ffff067224 */ /* 0x000fce00078e000e */
[----:B------:R-:W-:Y:S05]  /*29d30*/  WARPSYNC.COLLECTIVE R15, `(.L_x_7131) ;  /* 0x000000000f087348 */ /* 0x000fea0003c00000 */
[----:B------:R0:W1:Y:S02]  /*29d40*/  SHFL.IDX P6, R14, R13, R12, R11 ;  /* 0x0000000c0d0e7389 */ /* 0x00006400000c000b */
[----:B01----:R-:W-:Y:S01]  /*29d50*/  ENDCOLLECTIVE ;  /* 0x000000000000791b */ /* 0x003fe20003800000 */
.L_x_7131:
        /* <DEDUP_REMOVED lines=18> */
.L_x_7132:
[----:B------:R-:W-:Y:S02]  /*29e80*/  IMAD.MOV.U32 R13, RZ, RZ, R4 ;  /* 0x000000ffff0d7224 */ /* 0x000fe400078e0004 */
[----:B------:R-:W-:-:S07]  /*29e90*/  IMAD.MOV.U32 R6, RZ, RZ, R14 ;  /* 0x000000ffff067224 */ /* 0x000fce00078e000e */
[----:B------:R-:W-:Y:S05]  /*29ea0*/  WARPSYNC.COLLECTIVE R15, `(.L_x_7133) ;  /* 0x000000000f087348 */ /* 0x000fea0003c00000 */
[----:B------:R0:W1:Y:S02]  /*29eb0*/  SHFL.IDX P6, R14, R13, R12, R11 ;  /* 0x0000000c0d0e7389 */ /* 0x00006400000c000b */
[----:B01----:R-:W-:Y:S01]  /*29ec0*/  ENDCOLLECTIVE ;  /* 0x000000000000791b */ /* 0x003fe20003800000 */
.L_x_7133:
        /* <DEDUP_REMOVED lines=18> */
.L_x_7134:
[----:B------:R-:W-:Y:S02]  /*29ff0*/  IMAD.MOV.U32 R13, RZ, RZ, R4 ;  /* 0x000000ffff0d7224 */ /* 0x000fe400078e0004 */
[----:B------:R-:W-:-:S07]  /*2a000*/  IMAD.MOV.U32 R6, RZ, RZ, R14 ;  /* 0x000000ffff067224 */ /* 0x000fce00078e000e */
[----:B------:R-:W-:Y:S05]  /*2a010*/  WARPSYNC.COLLECTIVE R15, `(.L_x_7135) ;  /* 0x000000000f087348 */ /* 0x000fea0003c00000 */
[----:B------:R0:W1:Y:S02]  /*2a020*/  SHFL.IDX P6, R14, R13, R12, R11 ;  /* 0x0000000c0d0e7389 */ /* 0x00006400000c000b */
[----:B01----:R-:W-:Y:S01]  /*2a030*/  ENDCOLLECTIVE ;  /* 0x000000000000791b */ /* 0x003fe20003800000 */
.L_x_7135:
        /* <DEDUP_REMOVED lines=18> */
.L_x_7136:
[----:B------:R-:W-:Y:S02]  /*2a160*/  IMAD.MOV.U32 R13, RZ, RZ, R4 ;  /* 0x000000ffff0d7224 */ /* 0x000fe400078e0004 */
[----:B------:R-:W-:-:S07]  /*2a170*/  IMAD.MOV.U32 R6, RZ, RZ, R14 ;  /* 0x000000ffff067224 */ /* 0x000fce00078e000e */
[----:B------:R-:W-:Y:S05]  /*2a180*/  WARPSYNC.COLLECTIVE R15, `(.L_x_7137) ;  /* 0x000000000f087348 */ /* 0x000fea0003c00000 */
[----:B------:R0:W1:Y:S02]  /*2a190*/  SHFL.IDX P6, R14, R13, R12, R11 ;  /* 0x0000000c0d0e7389 */ /* 0x00006400000c000b */
[----:B01----:R-:W-:Y:S01]  /*2a1a0*/  ENDCOLLECTIVE ;  /* 0x000000000000791b */ /* 0x003fe20003800000 */
.L_x_7137:
        /* <DEDUP_REMOVED lines=18> */
.L_x_7138:
[----:B------:R-:W-:Y:S02]  /*2a2d0*/  IMAD.MOV.U32 R13, RZ, RZ, R4 ;  /* 0x000000ffff0d7224 */ /* 0x000fe400078e0004 */
[----:B------:R-:W-:-:S07]  /*2a2e0*/  IMAD.MOV.U32 R6, RZ, RZ, R14 ;  /* 0x000000ffff067224 */ /* 0x000fce00078e000e */
[----:B------:R-:W-:Y:S05]  /*2a2f0*/  WARPSYNC.COLLECTIVE R15, `(.L_x_7139) ;  /* 0x000000000f087348 */ /* 0x000fea0003c00000 */
[----:B------:R0:W1:Y:S02]  /*2a300*/  SHFL.IDX P6, R14, R13, R12, R11 ;  /* 0x0000000c0d0e7389 */ /* 0x00006400000c000b */
[----:B01----:R-:W-:Y:S01]  /*2a310*/  ENDCOLLECTIVE ;  /* 0x000000000000791b */ /* 0x003fe20003800000 */
.L_x_7139:
        /* <DEDUP_REMOVED lines=18> */
.L_x_7140:
[----:B------:R-:W-:Y:S02]  /*2a440*/  IMAD.MOV.U32 R13, RZ, RZ, R4 ;  /* 0x000000ffff0d7224 */ /* 0x000fe400078e0004 */
[----:B------:R-:W-:-:S07]  /*2a450*/  IMAD.MOV.U32 R6, RZ, RZ, R14 ;  /* 0x000000ffff067224 */ /* 0x000fce00078e000e */
[----:B------:R-:W-:Y:S05]  /*2a460*/  WARPSYNC.COLLECTIVE R15, `(.L_x_7141) ;  /* 0x000000000f087348 */ /* 0x000fea0003c00000 */
[----:B------:R0:W1:Y:S02]  /*2a470*/  SHFL.IDX P6, R14, R13, R12, R11 ;  /* 0x0000000c0d0e7389 */ /* 0x00006400000c000b */
[----:B01----:R-:W-:Y:S01]  /*2a480*/  ENDCOLLECTIVE ;  /* 0x000000000000791b */ /* 0x003fe20003800000 */
.L_x_7141:
        /* <DEDUP_REMOVED lines=16> */
.L_x_7142:
[----:B------:R-:W-:Y:S02]  /*2a590*/  IMAD.MOV.U32 R13, RZ, RZ, R4 ;  /* 0x000000ffff0d7224 */ /* 0x000fe400078e0004 */
[----:B------:R-:W-:-:S07]  /*2a5a0*/  IMAD.MOV.U32 R5, RZ, RZ, R14 ;  /* 0x000000ffff057224 */ /* 0x000fce00078e000e */
[----:B------:R-:W-:Y:S05]  /*2a5b0*/  WARPSYNC.COLLECTIVE R15, `(.L_x_7143) ;  /* 0x000000000f087348 */ /* 0x000fea0003c00000 */
[----:B------:R0:W1:Y:S02]  /*2a5c0*/  SHFL.IDX P6, R14, R13, R12, R11 ;  /* 0x0000000c0d0e7389 */ /* 0x00006400000c000b */
[----:B01----:R-:W-:Y:S01]  /*2a5d0*/  ENDCOLLECTIVE ;  /* 0x000000000000791b */ /* 0x003fe20003800000 */
.L_x_7143:
[----:B------:R-:W-:Y:S01]  /*2a5e0*/  IMAD.MOV.U32 R3, RZ, RZ, R14 ;  /* 0x000000ffff037224 */ /* 0x000fe200078e000e */
[----:B------:R-:W-:Y:S06]  /*2a5f0*/  BRA `(.L_x_7144) ;  /* 0xffffffa400707947 */ /* 0x000fec000383ffff */
.L_x_6966:
[----:B----4-:R4:W0:Y:S02]  /*2a600*/  SYNCS.PHASECHK.TRANS64.TRYWAIT P0, [R18+URZ+0x34820], R0 ;  /* 0x03482000120075a7 */ /* 0x010824000800017f */
[----:B0-----:R-:W-:Y:S05]  /*2a610*/  @!P0 NANOSLEEP.SYNCS 0x989680 ;  /* 0x009896800000895d */ /* 0x001fea0003900000 */
[----:B------:R-:W0:Y:S02]  /*2a620*/  @!P0 SYNCS.PHASECHK.TRANS64 P0, [R18+URZ+0x34820], R0 ;  /* 0x03482000120085a7 */ /* 0x000e24000800007f */
[----:B0-----:R-:W-:Y:S05]  /*2a630*/  @!P0 BRA `(.L_x_6966) ;  /* 0xfffffffc00f08947 */ /* 0x001fea000383ffff */
[----:B------:R-:W-:Y:S05]  /*2a640*/  BRA `(.L_x_7145) ;  /* 0xffffffa400e07947 */ /* 0x000fea000383ffff */
.L_x_6975:
[----:B--2---:R2:W3:Y:S02]  /*2a650*/  SYNCS.PHASECHK.TRANS64.TRYWAIT P0, [R3+URZ+0x34840], R2 ;  /* 0x03484002030075a7 */ /* 0x0044e4000800017f */
[----:B---3--:R-:W-:Y:S05]  /*2a660*/  @!P0 NANOSLEEP.SYNCS 0x989680 ;  /* 0x009896800000895d */ /* 0x008fea0003900000 */
[----:B------:R-:W3:Y:S02]  /*2a670*/  @!P0 SYNCS.PHASECHK.TRANS64 P0, [R3+URZ+0x34840], R2 ;  /* 0x03484002030085a7 */ /* 0x000ee4000800007f */
[----:B---3--:R-:W-:Y:S05]  /*2a680*/  @!P0 BRA `(.L_x_6975) ;  /* 0xfffffffc00f08947 */ /* 0x008fea000383ffff */
[----:B------:R-:W-:Y:S05]  /*2a690*/  BRA `(.L_x_7146) ;  /* 0xffffffa800c07947 */ /* 0x000fea000383ffff */
.L_x_6981:
[----:B-1----:R1:W2:Y:S02]  /*2a6a0*/  SYNCS.PHASECHK.TRANS64.TRYWAIT P0, [R2+URZ+0x34860], R3 ;  /* 0x03486003020075a7 */ /* 0x0022a4000800017f */
[----:B--2---:R-:W-:Y:S05]  /*2a6b0*/  @!P0 NANOSLEEP.SYNCS 0x989680 ;  /* 0x009896800000895d */ /* 0x004fea0003900000 */
[----:B------:R-:W2:Y:S02]  /*2a6c0*/  @!P0 SYNCS.PHASECHK.TRANS64 P0, [R2+URZ+0x34860], R3 ;  /* 0x03486003020085a7 */ /* 0x000ea4000800007f */
[----:B--2---:R-:W-:Y:S05]  /*2a6d0*/  @!P0 BRA `(.L_x_6981) ;  /* 0xfffffffc00f08947 */ /* 0x004fea000383ffff */
[----:B------:R-:W-:Y:S05]  /*2a6e0*/  BRA `(.L_x_7147) ;  /* 0xffffffac00907947 */ /* 0x000fea000383ffff */
.L_x_6991:
[----:B--2---:R2:W3:Y:S02]  /*2a6f0*/  SYNCS.PHASECHK.TRANS64.TRYWAIT P0, [R3+URZ+0x34840], R2 ;  /* 0x03484002030075a7 */ /* 0x0044e4000800017f */
[----:B---3--:R-:W-:Y:S05]  /*2a700*/  @!P0 NANOSLEEP.SYNCS 0x989680 ;  /* 0x009896800000895d */ /* 0x008fea0003900000 */
[----:B------:R-:W3:Y:S02]  /*2a710*/  @!P0 SYNCS.PHASECHK.TRANS64 P0, [R3+URZ+0x34840], R2 ;  /* 0x03484002030085a7 */ /* 0x000ee4000800007f */
[----:B---3--:R-:W-:Y:S05]  /*2a720*/  @!P0 BRA `(.L_x_6991) ;  /* 0xfffffffc00f08947 */ /* 0x008fea000383ffff */
[----:B------:R-:W-:Y:S05]  /*2a730*/  BRA `(.L_x_7148) ;  /* 0xffffffb4002c7947 */ /* 0x000fea000383ffff */
.L_x_6997:
[----:B-1----:R1:W2:Y:S02]  /*2a740*/  SYNCS.PHASECHK.TRANS64.TRYWAIT P0, [R2+URZ+0x34860], R3 ;  /* 0x03486003020075a7 */ /* 0x0022a4000800017f */
[----:B--2---:R-:W-:Y:S05]  /*2a750*/  @!P0 NANOSLEEP.SYNCS 0x989680 ;  /* 0x009896800000895d */ /* 0x004fea0003900000 */
[----:B------:R-:W2:Y:S02]  /*2a760*/  @!P0 SYNCS.PHASECHK.TRANS64 P0, [R2+URZ+0x34860], R3 ;  /* 0x03486003020085a7 */ /* 0x000ea4000800007f */
[----:B--2---:R-:W-:Y:S05]  /*2a770*/  @!P0 BRA `(.L_x_6997) ;  /* 0xfffffffc00f08947 */ /* 0x004fea000383ffff */
[----:B------:R-:W-:Y:S05]  /*2a780*/  BRA `(.L_x_7149) ;  /* 0xffffffb400fc7947 */ /* 0x000fea000383ffff */
.L_x_7007:
[----:B---3--:R3:W4:Y:S02]  /*2a790*/  SYNCS.PHASECHK.TRANS64.TRYWAIT P0, [R2+URZ+0x34840], R3 ;  /* 0x03484003020075a7 */ /* 0x008724000800017f */
[----:B----4-:R-:W-:Y:S05]  /*2a7a0*/  @!P0 NANOSLEEP.SYNCS 0x989680 ;  /* 0x009896800000895d */ /* 0x010fea0003900000 */
[----:B------:R-:W4:Y:S02]  /*2a7b0*/  @!P0 SYNCS.PHASECHK.TRANS64 P0, [R2+URZ+0x34840], R3 ;  /* 0x03484003020085a7 */ /* 0x000f24000800007f */
[----:B----4-:R-:W-:Y:S05]  /*2a7c0*/  @!P0 BRA `(.L_x_7007) ;  /* 0xfffffffc00f08947 */ /* 0x010fea000383ffff */
[----:B------:R-:W-:Y:S05]  /*2a7d0*/  BRA `(.L_x_7150) ;  /* 0xffffffbc00707947 */ /* 0x000fea000383ffff */
.L_x_7013:
[----:B-1----:R1:W2:Y:S02]  /*2a7e0*/  SYNCS.PHASECHK.TRANS64.TRYWAIT P0, [R2+URZ+0x34860], R5 ;  /* 0x03486005020075a7 */ /* 0x0022a4000800017f */
[----:B--2---:R-:W-:Y:S05]  /*2a7f0*/  @!P0 NANOSLEEP.SYNCS 0x989680 ;  /* 0x009896800000895d */ /* 0x004fea0003900000 */
[----:B------:R-:W2:Y:S02]  /*2a800*/  @!P0 SYNCS.PHASECHK.TRANS64 P0, [R2+URZ+0x34860], R5 ;  /* 0x03486005020085a7 */ /* 0x000ea4000800007f */
[----:B--2---:R-:W-:Y:S05]  /*2a810*/  @!P0 BRA `(.L_x_7013) ;  /* 0xfffffffc00f08947 */ /* 0x004fea000383ffff */
[----:B------:R-:W-:Y:S05]  /*2a820*/  BRA `(.L_x_7151) ;  /* 0xffffffc0003c7947 */ /* 0x000fea000383ffff */
.L_x_7025:
[----:B---3--:R3:W4:Y:S02]  /*2a830*/  SYNCS.PHASECHK.TRANS64.TRYWAIT P0, [R0+URZ+0x34860], R2 ;  /* 0x03486002000075a7 */ /* 0x008724000800017f */
[----:B----4-:R-:W-:Y:S05]  /*2a840*/  @!P0 NANOSLEEP.SYNCS 0x989680 ;  /* 0x009896800000895d */ /* 0x010fea0003900000 */
[----:B------:R-:W4:Y:S02]  /*2a850*/  @!P0 SYNCS.PHASECHK.TRANS64 P0, [R0+URZ+0x34860], R2 ;  /* 0x03486002000085a7 */ /* 0x000f24000800007f */
[----:B----4-:R-:W-:Y:S05]  /*2a860*/  @!P0 BRA `(.L_x_7025) ;  /* 0xfffffffc00f08947 */ /* 0x010fea000383ffff */
[----:B------:R-:W-:Y:S05]  /*2a870*/  BRA `(.L_x_7152) ;  /* 0xffffffc400987947 */ /* 0x000fea000383ffff */
.L_x_7033:
[----:B----4-:R-:W4:Y:S01]  /*2a880*/  LDL R0, [R1+0x10] ;  /* 0x0000100001007983 */ /* 0x010f220000100800 */
        /* <DEDUP_REMOVED lines=8> */
.L_x_7154:
[----:B------:R-:W-:Y:S05]  /*2a910*/  BSYNC B0 ;  /* 0x0000000000007941 */ /* 0x000fea0003800000 */
.L_x_7153:
        /* <DEDUP_REMOVED lines=10> */
.L_x_7155:
        /* <DEDUP_REMOVED lines=24> */
.L_x_7156:
        /* <DEDUP_REMOVED lines=9> */
.L_x_7157:
        /* <DEDUP_REMOVED lines=8> */
.L_x_7158:
        /* <DEDUP_REMOVED lines=8> */
.L_x_7159:
        /* <DEDUP_REMOVED lines=8> */
.L_x_7160:
        /* <DEDUP_REMOVED lines=9> */
.L_x_7161:
[----:B------:R-:W-:Y:S01]  /*2ade0*/  IMAD.MOV.U32 R16, RZ, RZ, R14 ;  /* 0x000000ffff107224 */ /* 0x000fe200078e000e */
[----:B------:R-:W-:Y:S06]  /*2adf0*/  BRA `(.L_x_7162) ;  /* 0xffffffc800247947 */ /* 0x000fec000383ffff */
.L_x_7036:
        /* <DEDUP_REMOVED lines=8> */
.L_x_7164:
[----:B------:R-:W-:Y:S05]  /*2ae80*/  BSYNC B0 ;  /* 0x0000000000007941 */ /* 0x000fea0003800000 */
.L_x_7163:
[----:B------:R-:W2:Y:S01]  /*2ae90*/  LDL R7, [R1] ;  /* 0x0000000001077983 */ /* 0x000ea20000100800 */
        /* <DEDUP_REMOVED lines=11> */
.L_x_7165:
        /* <DEDUP_REMOVED lines=8> */
.L_x_7166:
        /* <DEDUP_REMOVED lines=8> */
.L_x_7167:
        /* <DEDUP_REMOVED lines=8> */
.L_x_7168:
        /* <DEDUP_REMOVED lines=9> */
.L_x_7169:
[----:B------:R-:W-:Y:S01]  /*2b160*/  IMAD.MOV.U32 R16, RZ, RZ, R14 ;  /* 0x000000ffff107224 */ /* 0x000fe200078e000e */
[----:B------:R-:W-:Y:S06]  /*2b170*/  BRA `(.L_x_7170) ;  /* 0xffffffc400f87947 */ /* 0x000fec000383ffff */
.L_x_7038:
[----:B------:R-:W-:Y:S01]  /*2b180*/  BSSY B0, `(.L_x_7171) ;  /* 0x0000006000007945 */ /* 0x000fe20003800000 */
[----:B------:R-:W-:Y:S01]  /*2b190*/  PLOP3.LUT P6, PT, P6, PT, PT, 0x8, 0x0 ;  /* 0x000000000000781c */ /* 0x000fe200037ce170 */
[----:B------:R-:W-:-:S12]  /*2b1a0*/  IMAD.MOV.U32 R15, RZ, RZ, -0x1 ;  /* 0xffffffffff0f7424 */ /* 0x000fd800078e00ff */
[----:B01----:R-:W-:Y:S05]  /*2b1b0*/  WARPSYNC.COLLECTIVE R15, `(.L_x_7172) ;  /* 0x000000000f087348 */ /* 0x003fea0003c00000 */
[----:B------:R-:W-:Y:S01]  /*2b1c0*/  VOTE.ANY R14, PT, P6 ;  /* 0x00000000000e7806 */ /* 0x000fe200030e0100 */
[----:B01----:R-:W-:Y:S06]  /*2b1d0*/  ENDCOLLECTIVE ;  /* 0x000000000000791b */ /* 0x003fec0003800000 */
.L_x_7172:
[----:B------:R-:W-:Y:S05]  /*2b1e0*/  BSYNC B0 ;  /* 0x0000000000007941 */ /* 0x000fea0003800000 */
.L_x_7171:
        /* <DEDUP_REMOVED lines=9> */
.L_x_7173:
[----:B------:R-:W-:Y:S02]  /*2b280*/  IMAD.MOV.U32 R13, RZ, RZ, R6 ;  /* 0x000000ffff0d7224 */ /* 0x000fe400078e0006 */
[----:B------:R-:W-:-:S07]  /*2b290*/  IMAD.MOV.U32 R4, RZ, RZ, R14 ;  /* 0x000000ffff047224 */ /* 0x000fce00078e000e */
[----:B------:R-:W-:Y:S05]  /*2b2a0*/  WARPSYNC.COLLECTIVE R15, `(.L_x_7174) ;  /* 0x000000000f087348 */ /* 0x000fea0003c00000 */
[----:B------:R0:W1:Y:S02]  /*2b2b0*/  SHFL.IDX P6, R14, R13, R12, R11 ;  /* 0x0000000c0d0e7389 */ /* 0x00006400000c000b */
[----:B01----:R-:W-:Y:S01]  /*2b2c0*/  ENDCOLLECTIVE ;  /* 0x000000000000791b */ /* 0x003fe20003800000 */
.L_x_7174:
[----:B------:R-:W-:Y:S01]  /*2b2d0*/  IMAD.MOV.U32 R6, RZ, RZ, R14 ;  /* 0x000000ffff067224 */ /* 0x000fe200078e000e */
[----:B------:R-:W-:Y:S06]  /*2b2e0*/  BRA `(.L_x_7175) ;  /* 0xffffffc400d87947 */ /* 0x000fec000383ffff */
.L_x_7040:
[----:B------:R-:W-:Y:S01]  /*2b2f0*/  BSSY B0, `(.L_x_7176) ;  /* 0x0000007000007945 */ /* 0x000fe20003800000 */
[----:B------:R-:W-:Y:S02]  /*2b300*/  IMAD.MOV.U32 R13, RZ, RZ, R7 ;  /* 0x000000ffff0d7224 */ /* 0x000fe400078e0007 */
[----:B------:R-:W-:Y:S02]  /*2b310*/  IMAD.MOV.U32 R11, RZ, RZ, 0x1f ;  /* 0x0000001fff0b7424 */ /* 0x000fe400078e00ff */
[----:B------:R-:W-:-:S07]  /*2b320*/  IMAD.MOV.U32 R15, RZ, RZ, -0x1 ;  /* 0xffffffffff0f7424 */ /* 0x000fce00078e00ff */
[----:B01234-:R-:W-:Y:S05]  /*2b330*/  WARPSYNC.COLLECTIVE R15, `(.L_x_7177) ;  /* 0x000000000f087348 */ /* 0x01ffea0003c00000 */
[----:B------:R0:W0:Y:S02]  /*2b340*/  SHFL.IDX P6, R14, R13, R12, R11 ;  /* 0x0000000c0d0e7389 */ /* 0x00002400000c000b */
[----:B01234-:R-:W-:Y:S01]  /*2b350*/  ENDCOLLECTIVE ;  /* 0x000000000000791b */ /* 0x01ffe20003800000 */
.L_x_7177:
[----:B------:R-:W-:Y:S05]  /*2b360*/  BSYNC B0 ;  /* 0x0000000000007941 */ /* 0x000fea0003800000 */
.L_x_7176:
[----:B------:R-:W-:Y:S01]  /*2b370*/  IMAD.MOV.U32 R7, RZ, RZ, R14 ;  /* 0x000000ffff077224 */ /* 0x000fe200078e000e */
[----:B------:R-:W-:Y:S06]  /*2b380*/  BRA `(.L_x_7178) ;  /* 0xffffffc400c87947 */ /* 0x000fec000383ffff */
.L_x_7044:
[----:B0-----:R0:W2:Y:S02]  /*2b390*/  SYNCS.PHASECHK.TRANS64.TRYWAIT P0, [R0+URZ+0x34820], R3 ;  /* 0x03482003000075a7 */ /* 0x0010a4000800017f */
[----:B--2---:R-:W-:Y:S05]  /*2b3a0*/  @!P0 NANOSLEEP.SYNCS 0x989680 ;  /* 0x009896800000895d */ /* 0x004fea0003900000 */
[----:B------:R-:W2:Y:S02]  /*2b3b0*/  @!P0 SYNCS.PHASECHK.TRANS64 P0, [R0+URZ+0x34820], R3 ;  /* 0x03482003000085a7 */ /* 0x000ea4000800007f */
[----:B--2---:R-:W-:Y:S05]  /*2b3c0*/  @!P0 BRA `(.L_x_7044) ;  /* 0xfffffffc00f08947 */ /* 0x004fea000383ffff */
[----:B------:R-:W-:Y:S05]  /*2b3d0*/  BRA `(.L_x_7179) ;  /* 0xffffffcc005c7947 */ /* 0x000fea000383ffff */
.L_x_7045:
[----:B------:R-:W2:Y:S01]  /*2b3e0*/  S2R R2, SR_TID.X ;  /* 0x0000000000027919 */ /* 0x000ea20000002100 */
[----:B------:R-:W-:Y:S01]  /*2b3f0*/  BSSY B0, `(.L_x_7180) ;  /* 0x000000a000007945 */ /* 0x000fe20003800000 */
[----:B------:R-:W-:Y:S02]  /*2b400*/  IMAD.MOV.U32 R12, RZ, RZ, RZ ;  /* 0x000000ffff0c7224 */ /* 0x000fe400078e00ff */
[----:B-1----:R-:W-:Y:S02]  /*2b410*/  IMAD.MOV.U32 R11, RZ, RZ, 0x1f ;  /* 0x0000001fff0b7424 */ /* 0x002fe400078e00ff */
[----:B------:R-:W-:Y:S01]  /*2b420*/  IMAD.MOV.U32 R15, RZ, RZ, -0x1 ;  /* 0xffffffffff0f7424 */ /* 0x000fe200078e00ff */
[----:B--2---:R-:W-:-:S04]  /*2b430*/  SHF.R.U32.HI R2, RZ, 0x5, R2 ;  /* 0x00000005ff027819 */ /* 0x004fc80000011602 */
[----:B------:R-:W-:-:S05]  /*2b440*/  LOP3.LUT R2, R2, 0x3, RZ, 0xc0, !PT ;  /* 0x0000000302027812 */ /* 0x000fca00078ec0ff */
[----:B------:R-:W-:-:S07]  /*2b450*/  IMAD.MOV.U32 R13, RZ, RZ, R2 ;  /* 0x000000ffff0d7224 */ /* 0x000fce00078e0002 */
[----:B0-----:R-:W-:Y:S05]  /*2b460*/  WARPSYNC.COLLECTIVE R15, `(.L_x_7181) ;  /* 0x000000000f087348 */ /* 0x001fea0003c00000 */
[----:B------:R1:W2:Y:S02]  /*2b470*/  SHFL.IDX P6, R14, R13, R12, R11 ;  /* 0x0000000c0d0e7389 */ /* 0x0002a400000c000b */
[----:B012---:R-:W-:Y:S01]  /*2b480*/  ENDCOLLECTIVE ;  /* 0x000000000000791b */ /* 0x007fe20003800000 */
.L_x_7181:
[----:B------:R-:W-:Y:S05]  /*2b490*/  BSYNC B0 ;  /* 0x0000000000007941 */ /* 0x000fea0003800000 */
.L_x_7180:
[----:B------:R-:W-:Y:S05]  /*2b4a0*/  BRA `(.L_x_7182) ;  /* 0xffffffcc00447947 */ /* 0x000fea000383ffff */
.L_x_7046:
[----:B------:R-:W-:Y:S01]  /*2b4b0*/  BSSY B0, `(.L_x_7183) ;  /* 0x0000006000007945 */ /* 0x000fe20003800000 */
[----:B------:R-:W-:-:S07]  /*2b4c0*/  IMAD.MOV.U32 R15, RZ, RZ, -0x1 ;  /* 0xffffffffff0f7424 */ /* 0x000fce00078e00ff */
[----:B012---:R-:W-:Y:S05]  /*2b4d0*/  WARPSYNC.COLLECTIVE R15, `(.L_x_7184) ;  /* 0x000000000f0c7348 */ /* 0x007fea0003c00000 */
[----:B------:R-:W-:Y:S02]  /*2b4e0*/  ELECT P6, UR62, PT ;  /* 0x00000000003e782f */ /* 0x000fe400038c0000 */
[----:B------:R-:W-:Y:S01]  /*2b4f0*/  MOV R14, UR62 ;  /* 0x0000003e000e7c02 */ /* 0x000fe20008000f00 */
[----:B012---:R-:W-:Y:S10]  /*2b500*/  ENDCOLLECTIVE ;  /* 0x000000000000791b */ /* 0x007ff40003800000 */
.L_x_7184:
[----:B------:R-:W-:Y:S05]  /*2b510*/  BSYNC B0 ;  /* 0x0000000000007941 */ /* 0x000fea0003800000 */
.L_x_7183:
[----:B------:R-:W-:Y:S05]  /*2b520*/  BRA `(.L_x_7185) ;  /* 0xffffffcc00387947 */ /* 0x000fea000383ffff */
.L_x_7048:
[----:B0-----:R0:W2:Y:S02]  /*2b530*/  SYNCS.PHASECHK.TRANS64.TRYWAIT P0, [R6+URZ], R5 ;  /* 0x00000005060075a7 */ /* 0x0010a4000800017f */
[----:B--2---:R-:W-:Y:S05]  /*2b540*/  @!P0 NANOSLEEP.SYNCS 0x989680 ;  /* 0x009896800000895d */ /* 0x004fea0003900000 */
[----:B------:R-:W2:Y:S02]  /*2b550*/  @!P0 SYNCS.PHASECHK.TRANS64 P0, [R6+URZ], R5 ;  /* 0x00000005060085a7 */ /* 0x000ea4000800007f */
[----:B--2---:R-:W-:Y:S05]  /*2b560*/  @!P0 BRA `(.L_x_7048) ;  /* 0xfffffffc00f08947 */ /* 0x004fea000383ffff */
[----:B------:R-:W-:Y:S05]  /*2b570*/  BRA `(.L_x_7186) ;  /* 0xffffffcc00707947 */ /* 0x000fea000383ffff */
.L_x_7049:
[----:B--2---:R2:W3:Y:S02]  /*2b580*/  SYNCS.PHASECHK.TRANS64.TRYWAIT P0, [R7+URZ], R2 ;  /* 0x00000002070075a7 */ /* 0x0044e4000800017f */
[----:B---3--:R-:W-:Y:S05]  /*2b590*/  @!P0 NANOSLEEP.SYNCS 0x989680 ;  /* 0x009896800000895d */ /* 0x008fea0003900000 */
[----:B------:R-:W3:Y:S02]  /*2b5a0*/  @!P0 SYNCS.PHASECHK.TRANS64 P0, [R7+URZ], R2 ;  /* 0x00000002070085a7 */ /* 0x000ee4000800007f */
[----:B---3--:R-:W-:Y:S05]  /*2b5b0*/  @!P0 BRA `(.L_x_7049) ;  /* 0xfffffffc00f08947 */ /* 0x008fea000383ffff */
[----:B------:R-:W-:Y:S05]  /*2b5c0*/  BRA `(.L_x_7187) ;  /* 0xffffffcc00647947 */ /* 0x000fea000383ffff */
.L_x_7051:
[----:B---3--:R3:W4:Y:S02]  /*2b5d0*/  SYNCS.PHASECHK.TRANS64.TRYWAIT P0, [R4+URZ], R5 ;  /* 0x00000005040075a7 */ /* 0x008724000800017f */
[----:B----4-:R-:W-:Y:S05]  /*2b5e0*/  @!P0 NANOSLEEP.SYNCS 0x989680 ;  /* 0x009896800000895d */ /* 0x010fea0003900000 */
[----:B------:R-:W4:Y:S02]  /*2b5f0*/  @!P0 SYNCS.PHASECHK.TRANS64 P0, [R4+URZ], R5 ;  /* 0x00000005040085a7 */ /* 0x000f24000800007f */
[----:B----4-:R-:W-:Y:S05]  /*2b600*/  @!P0 BRA `(.L_x_7051) ;  /* 0xfffffffc00f08947 */ /* 0x010fea000383ffff */
[----:B------:R-:W-:Y:S05]  /*2b610*/  BRA `(.L_x_7188) ;  /* 0xffffffcc00687947 */ /* 0x000fea000383ffff */
.L_x_7189:
        /* <DEDUP_REMOVED lines=14> */
.L_x_14859:


//--------------------- .text._ZN7cutlass13device_kernelIN5flash11enable_sm90INS1_16FlashAttnFwdSm90INS1_25CollectiveMainloopFwdSm90ILi2EN4cute5tupleIJNS5_1CILi1EEES8_S8_EEENS6_IJNS7_ILi128EEESA_SA_EEELi128ENS_10bfloat16_tEfNS_4arch4Sm90ELb0ELb1ELb0ELb0ELb0ELb0ELb0ELb1ELb1ELb1ELb1ELb0EEENS1_21CollectiveEpilogueFwdISB_S9_SC_SE_Li256ELb0ELb1ELb1ELb0EEENS1_19SingleTileSchedulerILb0ELb1ELb1ELi128EEEEEEEEEvNT_6ParamsE --------------------------
	.section	.text._ZN7cutlass13device_kernelIN5flash11enable_sm90INS1_16FlashAttnFwdSm90INS1_25CollectiveMainloopFwdSm90ILi2EN4cute5tupleIJNS5_1CILi1EEES8_S8_EEENS6_IJNS7_ILi128EEESA_SA_EEELi128ENS_10bfloat16_tEfNS_4arch4Sm90ELb0ELb1ELb0ELb0ELb0ELb0ELb0ELb1ELb1ELb1ELb1ELb0EEENS1_21CollectiveEpilogueFwdISB_S9_SC_SE_Li256ELb0ELb1ELb1ELb0EEENS1_19SingleTileSchedulerILb0ELb1ELb1ELi128EEEEEEEEEvNT_6ParamsE,"ax",@progbits
	.align	128
.text._ZN7cutlass13device_kernelIN5flash11enable_sm90INS1_16FlashAttnFwdSm90INS1_25CollectiveMainloopFwdSm90ILi2EN4cute5tupleIJNS5_1CILi1EEES8_S8_EEENS6_IJNS7_ILi128EEESA_SA_EEELi128ENS_10bfloat16_tEfNS_4arch4Sm90ELb0ELb1ELb0ELb0ELb0ELb0ELb0ELb1ELb1ELb1ELb1ELb0EEENS1_21CollectiveEpilogueFwdISB_S9_SC_SE_Li256ELb0ELb1ELb1ELb0EEENS1_19SingleTileSchedulerILb0ELb1ELb1ELi128EEEEEEEEEvNT_6ParamsE:
        .type           _ZN7cutlass13device_kernelIN5flash11enable_sm90INS1_16FlashAttnFwdSm90INS1_25CollectiveMainloopFwdSm90ILi2EN4cute5tupleIJNS5_1CILi1EEES8_S8_EEENS6_IJNS7_ILi128EEESA_SA_EEELi128ENS_10bfloat16_tEfNS_4arch4Sm90ELb0ELb1ELb0ELb0ELb0ELb0ELb0ELb1ELb1ELb1ELb1ELb0EEENS1_21CollectiveEpilogueFwdISB_S9_SC_SE_Li256ELb0ELb1ELb1ELb0EEENS1_19SingleTileSchedulerILb0ELb1ELb1ELi128EEEEEEEEEvNT_6ParamsE,@function
        .size           _ZN7cutlass13device_kernelIN5flash11enable_sm90INS1_16FlashAttnFwdSm90INS1_25CollectiveMainloopFwdSm90ILi2EN4cute5tupleIJNS5_1CILi1EEES8_S8_EEENS6_IJNS7_ILi128EEESA_SA_EEELi128ENS_10bfloat16_tEfNS_4arch4Sm90ELb0ELb1ELb0ELb0ELb0ELb0ELb0ELb1ELb1ELb1ELb1ELb0EEENS1_21CollectiveEpilogueFwdISB_S9_SC_SE_Li256ELb0ELb1ELb1ELb0EEENS1_19SingleTileSchedulerILb0ELb1ELb1ELi128EEEEEEEEEvNT_6ParamsE,(.L_x_14860 - _ZN7cutlass13device_kernelIN5flash11enable_sm90INS1_16FlashAttnFwdSm90INS1_25CollectiveMainloopFwdSm90ILi2EN4cute5tupleIJNS5_1CILi1EEES8_S8_EEENS6_IJNS7_ILi128EEESA_SA_EEELi128ENS_10bfloat16_tEfNS_4arch4Sm90ELb0ELb1ELb0ELb0ELb0ELb0ELb0ELb1ELb1ELb1ELb1ELb0EEENS1_21CollectiveEpilogueFwdISB_S9_SC_SE_Li256ELb0ELb1ELb1ELb0EEENS1_19SingleTileSchedulerILb0ELb1ELb1ELi128EEEEEEEEEvNT_6ParamsE)
        .other          _ZN7cutlass13device_kernelIN5flash11enable_sm90INS1_16FlashAttnFwdSm90INS1_25CollectiveMainloopFwdSm90ILi2EN4cute5tupleIJNS5_1CILi1EEES8_S8_EEENS6_IJNS7_ILi128EEESA_SA_EEELi128ENS_10bfloat16_tEfNS_4arch4Sm90ELb0ELb1ELb0ELb0ELb0ELb0ELb0ELb1ELb1ELb1ELb1ELb0EEENS1_21CollectiveEpilogueFwdISB_S9_SC_SE_Li256ELb0ELb1ELb1ELb0EEENS1_19SingleTileSchedulerILb0ELb1ELb1ELi128EEEEEEEEEvNT_6ParamsE,@"STO_CUDA_ENTRY STV_DEFAULT"
_ZN7cutlass13device_kernelIN5flash11enable_sm90INS1_16FlashAttnFwdSm90INS1_25CollectiveMainloopFwdSm90ILi2EN4cute5tupleIJNS5_1CILi1EEES8_S8_EEENS6_IJNS7_ILi128EEESA_SA_EEELi128ENS_10bfloat16_tEfNS_4arch4Sm90ELb0ELb1ELb0ELb0ELb0ELb0ELb0ELb1ELb1ELb1ELb1ELb0EEENS1_21CollectiveEpilogueFwdISB_S9_SC_SE_Li256ELb0ELb1ELb1ELb0EEENS1_19SingleTileSchedulerILb0ELb1ELb1ELi128EEEEEEEEEvNT_6ParamsE:
        /* <DEDUP_REMOVED lines=17> */
.L_x_7191:
[----:B------:R-:W-:Y:S05]  /*0110*/  BSYNC B0 ;  /* 0x0000000000007941 */ /* 0x000fea0003800000 */
.L_x_7190:
[----:B------:R-:W-:Y:S01]  /*0120*/  VOTEU.ANY UP0, P0 ;  /* 0x00000000003f7886 */ /* 0x000fe20000000100 */
[----:B------:R-:W0:Y:S01]  /*0130*/  SHFL.IDX PT, R2, R0, RZ, 0x1f ;  /* 0x00001fff00027589 */ /* 0x000e2200000e0000 */
[----:B------:R-:W-:Y:S01]  /*0140*/  UMOV UR4, 0x80 ;  /* 0x0000008000047882 */ /* 0x000fe20000000000 */
[----:B------:R-:W-:Y:S01]  /*0150*/  UMOV UR7, 0x100 ;  /* 0x0000010000077882 */ /* 0x000fe20000000000 */
[----:B------:R-:W-:Y:S01]  /*0160*/  SHF.R.U32.HI R19, RZ, 0x7, R3 ;  /* 0x00000007ff137819 */ /* 0x000fe20000011603 */
[----:B------:R-:W1:Y:S01]  /*0170*/  @UP0 S2UR UR8, SR_CgaCtaId ;  /* 0x00000000000809c3 */ /* 0x000e620000008800 */
[----:B------:R-:W-:Y:S01]  /*0180*/  @UP0 UMOV UR6, 0x400 ;  /* 0x0000040000060882 */ /* 0x000fe20000000000 */
[----:B------:R-:W-:-:S04]  /*0190*/  @UP0 UIADD3 UR4, -UR4, 0x100000, URZ ;  /* 0x0010000004040890 */ /* 0x000fc8000fffe13f */
[----:B------:R-:W-:Y:S02]  /*01a0*/  @UP0 USHF.L.U32 UR5, UR4, 0xb, URZ ;  /* 0x0000000b04050899 */ /* 0x000fe4000800063f */
[----:B------:R-:W-:Y:S01]  /*01b0*/  @UP0 USHF.L.U32 UR4, UR4, 0x1, URZ ;  /* 0x0000000104040899 */ /* 0x000fe2000800063f */
[----:B------:R-:W-:Y:S01]  /*01c0*/  VOTEU.ANY UP1, P0 ;  /* 0x00000000003f7886 */ /* 0x000fe20000020100 */
[----:B0-----:R-:W-:Y:S02]  /*01d0*/  ISETP.NE.AND P1, PT, R2, RZ, PT ;  /* 0x000000ff0200720c */ /* 0x001fe40003f25270 */
[----:B------:R0:W2:Y:S01]  /*01e0*/  SHFL.IDX PT, R2, R19, RZ, 0x1f ;  /* 0x00001fff13027589 */ /* 0x0000a200000e0000 */
[----:B-1----:R-:W-:Y:S02]  /*01f0*/  @UP0 ULEA UR8, UR8, UR6, 0x18 ;  /* 0x0000000608080291 */ /* 0x002fe4000f8ec03f */
[----:B------:R-:W-:-:S04]  /*0200*/  @UP0 UIADD3 UR6, -UR7, 0x100000, URZ ;  /* 0x0010000007060890 */ /* 0x000fc8000fffe13f */
[----:B------:R-:W-:Y:S02]  /*0210*/  @UP0 USHF.L.U32 UR7, UR6, 0xb, URZ ;  /* 0x0000000b06070899 */ /* 0x000fe4000800063f */
[----:B------:R-:W-:Y:S01]  /*0220*/  @UP0 USHF.L.U32 UR6, UR6, 0x1, URZ ;  /* 0x0000000106060899 */ /* 0x000fe2000800063f */
[----:B------:R-:W-:Y:S01]  /*0230*/  VOTEU.ANY UP0, P0 ;  /* 0x00000000003f7886 */ /* 0x000fe20000000100 */
[----:B------:R-:W1:Y:S04]  /*0240*/  FENCE.VIEW.ASYNC.S ;  /* 0x00000000000073c6 */ /* 0x000e680000000000 */
[----:B-1----:R0:W1:Y:S06]  /*0250*/  @UP0 SYNCS.EXCH.64 URZ, [UR8+0x28800], UR4 ;  /* 0x02880004083f05b2 */ /* 0x00206c0008000100 */
[----:B------:R0:W3:Y:S02]  /*0260*/  @UP1 SYNCS.EXCH.64 URZ, [UR8+0x28820], UR6 ;  /* 0x02882006083f15b2 */ /* 0x0000e40008000100 */
[----:B0-----:R-:W-:Y:S05]  /*0270*/  @P1 BRA `(.L_x_7192) ;  /* 0x0000000000481947 */ /* 0x001fea0003800000 */
[----:B------:R-:W0:Y:S01]  /*0280*/  S2UR UR5, SR_CgaCtaId ;  /* 0x00000000000579c3 */ /* 0x000e220000008800 */
        /* <DEDUP_REMOVED lines=15> */
[----:B------:R0:W0:Y:S01]  /*0380*/  SYNCS.EXCH.64 URZ, [UR8+0x28848], UR6 ;  /* 0x02884806083f75b2 */ /* 0x0000220008000100 */
[----:B------:R-:W-:Y:S01]  /*0390*/  NOP ;  /* 0x0000000000007918 */ /* 0x000fe20000000000 */
.L_x_7192:
[----:B------:R-:W5:Y:S01]  /*03a0*/  SHFL.IDX PT, R3, R0, RZ, 0x1f ;  /* 0x00001fff00037589 */ /* 0x000f6200000e0000 */
[----:B------:R-:W-:Y:S01]  /*03b0*/  NOP ;  /* 0x0000000000007918 */ /* 0x000fe20000000000 */
[----:B-----5:R-:W-:-:S13]  /*03c0*/  ISETP.NE.AND P0, PT, R3, RZ, PT ;  /* 0x000000ff0300720c */ /* 0x020fda0003f05270 */
        /* <DEDUP_REMOVED lines=17> */
[----:B------:R0:W0:Y:S01]  /*04e0*/  SYNCS.EXCH.64 URZ, [UR8+0x28868], UR6 ;  /* 0x02886806083f75b2 */ /* 0x0000220008000100 */
[----:B------:R-:W-:Y:S01]  /*04f0*/  NOP ;  /* 0x0000000000007918 */ /* 0x000fe20000000000 */
.L_x_7193:
[----:B------:R-:W5:Y:S01]  /*0500*/  SHFL.IDX PT, R3, R0, RZ, 0x1f ;  /* 0x00001fff00037589 */ /* 0x000f6200000e0000 */
[----:B------:R-:W-:Y:S01]  /*0510*/  NOP ;  /* 0x0000000000007918 */ /* 0x000fe20000000000 */
[----:B-----5:R-:W-:-:S13]  /*0520*/  ISETP.NE.AND P0, PT, R3, RZ, PT ;  /* 0x000000ff0300720c */ /* 0x020fda0003f05270 */
        /* <DEDUP_REMOVED lines=13> */
[----:B------:R0:W0:Y:S01]  /*0600*/  SYNCS.EXCH.64 URZ, [UR6+0x28888], UR4 ;  /* 0x02888804063f75b2 */ /* 0x0000220008000100 */
[----:B------:R-:W-:Y:S01]  /*0610*/  NOP ;  /* 0x0000000000007918 */ /* 0x000fe20000000000 */
.L_x_7194:
        /* <DEDUP_REMOVED lines=22> */
.L_x_7195:
        /* <DEDUP_REMOVED lines=22> */
.L_x_7196:
[----:B--2---:R-:W-:Y:S01]  /*08e0*/  ISETP.NE.AND P0, PT, R2, RZ, PT ;  /* 0x000000ff0200720c */ /* 0x004fe20003f05270 */
[----:B------:R-:W-:Y:S01]  /*08f0*/  IMAD.MOV.U32 R2, RZ, RZ, 0x1 ;  /* 0x00000001ff027424 */ /* 0x000fe200078e00ff */
[----:B------:R-:W-:Y:S01]  /*0900*/  NOP ;  /* 0x0000000000007918 */ /* 0x000fe20000000000 */
[----:B------:R-:W-:Y:S01]  /*0910*/  ULDC.64 UR44, c[0x0][0x208] ;  /* 0x00008200002c7ab9 */ /* 0x000fe20000000a00 */
[----:B------:R-:W-:Y:S02]  /*0920*/  BSSY B6, `(.L_x_7197) ;  /* 0x0001253000067945 */ /* 0x000fe40003800000 */
[----:B------:R-:W-:-:S05]  /*0930*/  SEL R2, R2, 0x2, !P0 ;  /* 0x0000000202027807 */ /* 0x000fca0004000000 */
[----:B------:R2:W-:Y:S01]  /*0940*/  STL [R1+0x14], R2 ;  /* 0x0000140201007387 */ /* 0x0005e20000100800 */
[----:B01-34-:R-:W-:Y:S06]  /*0950*/  BAR.SYNC.DEFER_BLOCKING 0x0 ;  /* 0x0000000000007b1d */ /* 0x01bfec0000010000 */
[----:B------:R-:W-:Y:S05]  /*0960*/  @!P0 BRA `(.L_x_7198) ;  /* 0x000000e400988947 */ /* 0x000fea0003800000 */
.L_x_7199:
[----:B------:R-:W-:-:S08]  /*0970*/  NOP ;  /* 0x0000000000007918 */ /* 0x000fd00000000000 */
[----:B------:R-:W0:Y:S02]  /*0980*/  USETMAXREG.TRY_ALLOC.CTAPOOL UP0, 0xf0 ;  /* 0x000000f0000079c8 */ /* 0x000e240008000600 */
[----:B0-----:R-:W-:-:S13]  /*0990*/  PLOP3.LUT P0, PT, PT, PT, UP0, 0x80, 0x0 ;  /* 0x000000000000781c */ /* 0x001fda0003f0f008 */
[----:B------:R-:W-:Y:S05]  /*09a0*/  @!P0 BRA `(.L_x_7199) ;  /* 0xfffffffc00f08947 */ /* 0x000fea000383ffff */
[----:B--2---:R-:W0:Y:S01]  /*09b0*/  LDC R2, c[0x0][0xc50] ;  /* 0x00031400ff027b82 */ /* 0x004e220000000800 */
[----:B------:R-:W1:Y:S07]  /*09c0*/  S2R R6, SR_TID.X ;  /* 0x0000000000067919 */ /* 0x000e6e0000002100 */
[----:B------:R-:W2:Y:S08]  /*09d0*/  S2UR UR4, SR_CTAID.Y ;  /* 0x00000000000479c3 */ /* 0x000eb00000002600 */
[----:B------:R-:W3:Y:S08]  /*09e0*/  S2UR UR5, SR_CTAID.Z ;  /* 0x00000000000579c3 */ /* 0x000ef00000002700 */
[----:B------:R-:W-:Y:S06]  /*09f0*/  BAR.ARV 0x8, 0x180 ;  /* 0x0206000000007b1d */ /* 0x000fec0000002000 */
[----:B0-----:R-:W-:Y:S01]  /*0a00*/  ISETP.NE.AND P1, PT, R2, 0x1, PT ;  /* 0x000000010200780c */ /* 0x001fe20003f25270 */
[----:B--2---:R-:W-:Y:S01]  /*0a10*/  IMAD.U32 R18, RZ, RZ, UR4 ;  /* 0x00000004ff127e24 */ /* 0x004fe2000f8e00ff */
[----:B-1----:R-:W-:-:S11]  /*0a20*/  LOP3.LUT R4, R6, 0xffffff80, RZ, 0xc0, !PT ;  /* 0xffffff8006047812 */ /* 0x002fd600078ec0ff */
[----:B------:R-:W0:Y:S01]  /*0a30*/  @P1 LDC R0, c[0x0][0xc54] ;  /* 0x00031500ff001b82 */ /* 0x000e220000000800 */
[----:B------:R-:W-:-:S07]  /*0a40*/  ISETP.NE.AND P0, PT, R4, 0x80, PT ;  /* 0x000000800400780c */ /* 0x000fce0003f05270 */
[----:B------:R-:W1:Y:S08]  /*0a50*/  @P1 LDC R3, c[0x0][0xc58] ;  /* 0x00031600ff031b82 */ /* 0x000e700000000800 */
[----:B------:R-:W-:Y:S06]  /*0a60*/  @!P0 BAR.ARV 0x9, 0x100 ;  /* 0x0244000000008b1d */ /* 0x000fec0000002000 */
[----:B---3--:R-:W-:Y:S01]  /*0a70*/  ISETP.LE.AND P0, PT, RZ, UR5, PT ;  /* 0x00000005ff007c0c */ /* 0x008fe2000bf03270 */
[----:B0-----:R-:W-:-:S05]  /*0a80*/  @P1 IMAD.HI.U32 R0, R0, UR4, RZ ;  /* 0x0000000400001c27 */ /* 0x001fca000f8e00ff */
[----:B-1----:R-:W-:-:S05]  /*0a90*/  @P1 SHF.R.U32.HI R18, RZ, R3, R0 ;  /* 0x00000003ff121219 */ /* 0x002fca0000011600 */
[----:B------:R-:W-:-:S04]  /*0aa0*/  IMAD.MOV R3, RZ, RZ, -R18 ;  /* 0x000000ffff037224 */ /* 0x000fc800078e0a12 */
[----:B------:R-:W-:Y:S01]  /*0ab0*/  IMAD R17, R2, R3, UR4 ;  /* 0x0000000402117e24 */ /* 0x000fe2000f8e0203 */
[----:B------:R-:W-:Y:S06]  /*0ac0*/  @!P0 BRA `(.L_x_7200) ;  /* 0x0000012000e08947 */ /* 0x000fec0003800000 */
[----:B------:R-:W0:Y:S01]  /*0ad0*/  LDC R0, c[0x0][0x448] ;  /* 0x00011200ff007b82 */ /* 0x000e220000000800 */
[----:B------:R-:W1:Y:S01]  /*0ae0*/  S2R R23, SR_CTAID.X ;  /* 0x0000000000177919 */ /* 0x000e620000002500 */
[----:B------:R-:W-:-:S06]  /*0af0*/  VIADD R89, R6, 0xffffff80 ;  /* 0xffffff8006597836 */ /* 0x000fcc0000000000 */
[----:B------:R-:W2:Y:S08]  /*0b00*/  LDC.64 R2, c[0x0][0x418] ;  /* 0x00010600ff027b82 */ /* 0x000eb00000000a00 */
[----:B------:R-:W3:Y:S01]  /*0b10*/  LDC.64 R12, c[0x0][0x9e0] ;  /* 0x00027800ff0c7b82 */ /* 0x000ee20000000a00 */
[----:B0-----:R-:W-:-:S07]  /*0b20*/  ISETP.NE.AND P1, PT, R0, 0x1, PT ;  /* 0x000000010000780c */ /* 0x001fce0003f25270 */
[----:B------:R-:W0:Y:S01]  /*0b30*/  LDC R9, c[0x0][0x288] ;  /* 0x0000a200ff097b82 */ /* 0x000e220000000800 */
[----:B--2---:R-:W-:-:S07]  /*0b40*/  ISETP.NE.U32.AND P0, PT, R2, RZ, PT ;  /* 0x000000ff0200720c */ /* 0x004fce0003f05070 */
[----:B------:R-:W2:Y:S01]  /*0b50*/  LDC R16, c[0x0][0x424] ;  /* 0x00010900ff107b82 */ /* 0x000ea20000000800 */
[----:B-1----:R-:W-:Y:S01]  /*0b60*/  IMAD.SHL.U32 R23, R23, 0x80, RZ ;  /* 0x0000008017177824 */ /* 0x002fe200078e00ff */
[----:B------:R-:W-:-:S03]  /*0b70*/  ISETP.NE.AND.EX P0, PT, R3, RZ, PT, P0 ;  /* 0x000000ff0300720c */ /* 0x000fc60003f05300 */
[----:B------:R-:W-:Y:S01]  /*0b80*/  @P1 VIADD R0, R23, 0x7f ;  /* 0x0000007f17001836 */ /* 0x000fe20000000000 */
[----:B---3--:R-:W-:Y:S02]  /*0b90*/  ISETP.GE.AND P2, PT, R13, 0x1, PT ;  /* 0x000000010d00780c */ /* 0x008fe40003f46270 */
[----:B------:R-:W1:Y:S08]  /*0ba0*/  @P1 LDC R5, c[0x0][0x44c] ;  /* 0x00011300ff051b82 */ /* 0x000e700000000800 */
[----:B------:R-:W3:Y:S01]  /*0bb0*/  @P1 LDC R7, c[0x0][0x450] ;  /* 0x00011400ff071b82 */ /* 0x000ee20000000800 */
[----:B0-----:R-:W-:-:S07]  /*0bc0*/  IADD3 R3, -R9, 0x1, RZ ;  /* 0x0000000109037810 */ /* 0x001fce0007ffe1ff */
[----:B------:R-:W0:Y:S01]  /*0bd0*/  LDC R11, c[0x0][0x2f0] ;  /* 0x0000bc00ff0b7b82 */ /* 0x000e220000000800 */
[----:B--2---:R-:W-:Y:S01]  /*0be0*/  SEL R16, R16, 0x1, P0 ;  /* 0x0000000110107807 */ /* 0x004fe20000000000 */
[----:B-1----:R-:W-:-:S04]  /*0bf0*/  @P1 IMAD.HI.U32 R2, R0, R5, RZ ;  /* 0x0000000500021227 */ /* 0x002fc800078e00ff */
[----:B------:R-:W-:Y:S01]  /*0c00*/  VIADD R0, R23, 0x7f ;  /* 0x0000007f17007836 */ /* 0x000fe20000000000 */
[----:B---3--:R-:W-:Y:S01]  /*0c10*/  @P1 SHF.R.U32.HI R0, RZ, R7, R2 ;  /* 0x00000007ff001219 */ /* 0x008fe20000011602 */
[----:B0-----:R-:W-:-:S04]  /*0c20*/  IMAD R3, R16, R11, R3 ;  /* 0x0000000b10037224 */ /* 0x001fc800078e0203 */
[----:B------:R-:W-:-:S04]  /*0c30*/  IMAD.IADD R3, R3, 0x1, R0 ;  /* 0x0000000103037824 */ /* 0x000fc800078e0200 */
[----:B------:R-:W-:Y:S01]  /*0c40*/  IMAD.IADD R0, R3, 0x1, R12 ;  /* 0x0000000103007824 */ /* 0x000fe200078e020c */
[----:B------:R-:W-:Y:S06]  /*0c50*/  @!P2 BRA `(.L_x_7201) ;  /* 0x000000000040a947 */ /* 0x000fec0003800000 */
[C---:B------:R-:W-:Y:S01]  /*0c60*/  ISETP.GT.AND P0, PT, R3.reuse, RZ, PT ;  /* 0x000000ff0300720c */ /* 0x040fe20003f04270 */
[----:B------:R-:W-:-:S12]  /*0c70*/  VIADD R2, R3, 0xffffffff ;  /* 0xffffffff03027836 */ /* 0x000fd80000000000 */
        /* <DEDUP_REMOVED lines=8> */
.L_x_7202:
[----:B------:R-:W-:-:S13]  /*0d00*/  ISETP.NE.AND P0, PT, R13, 0x1, PT ;  /* 0x000000010d00780c */ /* 0x000fda0003f05270 */
[----:B------:R-:W0:Y:S02]  /*0d10*/  @P0 LDC.64 R4, c[0x0][0x9e8] ;  /* 0x00027a00ff040b82 */ /* 0x000e240000000a00 */
[----:B0-----:R-:W-:-:S05]  /*0d20*/  @P0 IMAD.HI.U32 R4, R2, R4, RZ ;  /* 0x0000000402040227 */ /* 0x001fca00078e00ff */
[----:B------:R-:W-:-:S07]  /*0d30*/  @P0 SHF.R.U32.HI R2, RZ, R5, R4 ;  /* 0x00000005ff020219 */ /* 0x000fce0000011604 */
.L_x_7203:
[----:B------:R-:W-:-:S05]  /*0d40*/  IMAD R3, R2, R13, R13 ;  /* 0x0000000d02037224 */ /* 0x000fca00078e020d */
[----:B------:R-:W-:-:S07]  /*0d50*/  VIMNMX R0, R0, R3, PT ;  /* 0x0000000300007248 */ /* 0x000fce0003fe0100 */
.L_x_7201:
[----:B------:R-:W0:Y:S01]  /*0d60*/  @P1 LDC R4, c[0x0][0x44c] ;  /* 0x00011300ff041b82 */ /* 0x000e220000000800 */
[----:B------:R-:W-:Y:S01]  /*0d70*/  VIADD R2, R0, 0x7f ;  /* 0x0000007f00027836 */ /* 0x000fe20000000000 */
[----:B------:R-:W-:Y:S01]  /*0d80*/  ULDC UR4, c[0x0][0x9dc] ;  /* 0x0002770000047ab9 */ /* 0x000fe20000000800 */
[CC--:B------:R-:W-:Y:S02]  /*0d90*/  IMAD R0, R16.reuse, R11.reuse, 0x7f ;  /* 0x0000007f10007424 */ /* 0x0c0fe400078e020b */
[----:B------:R-:W-:Y:S01]  /*0da0*/  IMAD.MOV.U32 R7, RZ, RZ, R23 ;  /* 0x000000ffff077224 */ /* 0x000fe200078e0017 */
[----:B------:R-:W-:Y:S01]  /*0db0*/  SHF.R.S32.HI R5, RZ, 0x1f, R2 ;  /* 0x0000001fff057819 */ /* 0x000fe20000011402 */
[----:B------:R-:W-:Y:S01]  /*0dc0*/  IMAD R88, R16, R11, -R9 ;  /* 0x0000000b10587224 */ /* 0x000fe200078e0a09 */
[----:B------:R-:W1:Y:S01]  /*0dd0*/  @P1 LDC R15, c[0x0][0x450] ;  /* 0x00011400ff0f1b82 */ /* 0x000e620000000800 */
[----:B------:R-:W-:Y:S02]  /*0de0*/  SHF.R.S32.HI R3, RZ, 0x1f, R0 ;  /* 0x0000001fff037819 */ /* 0x000fe40000011400 */
[----:B------:R-:W-:-:S02]  /*0df0*/  LEA.HI R5, R5, R2, RZ, 0x7 ;  /* 0x0000000205057211 */ /* 0x000fc400078f38ff */
[----:B------:R-:W-:Y:S02]  /*0e00*/  LEA.HI R3, R3, R0, RZ, 0x7 ;  /* 0x0000000003037211 */ /* 0x000fe400078f38ff */
[----:B------:R-:W-:Y:S02]  /*0e10*/  SHF.R.S32.HI R0, RZ, 0x7, R5 ;  /* 0x00000007ff007819 */ /* 0x000fe40000011405 */
[----:B------:R-:W-:-:S04]  /*0e20*/  SHF.R.S32.HI R3, RZ, 0x7, R3 ;  /* 0x00000007ff037819 */ /* 0x000fc80000011403 */
[----:B------:R-:W-:Y:S01]  /*0e30*/  VIMNMX R9, R3, R0, PT ;  /* 0x0000000003097248 */ /* 0x000fe20003fe0100 */
[----:B0-----:R-:W-:-:S05]  /*0e40*/  @P1 IMAD.HI.U32 R4, R23, R4, RZ ;  /* 0x0000000417041227 */ /* 0x001fca00078e00ff */
[----:B-1----:R-:W-:-:S05]  /*0e50*/  @P1 SHF.R.U32.HI R7, RZ, R15, R4 ;  /* 0x0000000fff071219 */ /* 0x002fca0000011604 */
[----:B------:R-:W-:-:S04]  /*0e60*/  IMAD.IADD R2, R88, 0x1, R7 ;  /* 0x0000000158027824 */ /* 0x000fc800078e0207 */
[----:B------:R-:W-:Y:S01]  /*0e70*/  VIADD R0, R2, -UR4 ;  /* 0x8000000402007c36 */ /* 0x000fe20008000000 */
[----:B------:R-:W-:Y:S06]  /*0e80*/  @!P2 BRA `(.L_x_7204) ;  /* 0x00000000003ca947 */ /* 0x000fec0003800000 */
        /* <DEDUP_REMOVED lines=9> */
.L_x_7205:
[----:B------:R-:W-:-:S13]  /*0f20*/  ISETP.NE.AND P0, PT, R13, 0x1, PT ;  /* 0x000000010d00780c */ /* 0x000fda0003f05270 */
[----:B------:R-:W0:Y:S02]  /*0f30*/  @P0 LDC.64 R4, c[0x0][0x9e8] ;  /* 0x00027a00ff040b82 */ /* 0x000e240000000a00 */
[----:B0-----:R-:W-:-:S05]  /*0f40*/  @P0 IMAD.HI.U32 R4, R2, R4, RZ ;  /* 0x0000000402040227 */ /* 0x001fca00078e00ff */
[----:B------:R-:W-:-:S07]  /*0f50*/  @P0 SHF.R.U32.HI R2, RZ, R5, R4 ;  /* 0x00000005ff020219 */ /* 0x000fce0000011604 */
.L_x_7206:
[----:B------:R-:W-:-:S05]  /*0f60*/  IMAD R3, R2, R13, RZ ;  /* 0x0000000d02037224 */ /* 0x000fca00078e02ff */
[----:B------:R-:W-:-:S07]  /*0f70*/  VIMNMX R0, R0, R3, !PT ;  /* 0x0000000300007248 */ /* 0x000fce0007fe0100 */
.L_x_7204:
[----:B------:R-:W-:Y:S01]  /*0f80*/  SHF.R.S32.HI R3, RZ, 0x1f, R0 ;  /* 0x0000001fff037819 */ /* 0x000fe20000011400 */
[----:B------:R-:W-:-:S03]  /*0f90*/  IMAD.MOV.U32 R22, RZ, RZ, RZ ;  /* 0x000000ffff167224 */ /* 0x000fc600078e00ff */
[----:B------:R-:W-:Y:S02]  /*0fa0*/  LEA.HI R3, R3, R0, RZ, 0x7 ;  /* 0x0000000003037211 */ /* 0x000fe400078f38ff */
[----:B------:R-:W-:Y:S02]  /*0fb0*/  SHF.R.U32.HI R0, RZ, 0x10, R17 ;  /* 0x00000010ff007819 */ /* 0x000fe40000011611 */
[----:B------:R-:W-:Y:S02]  /*0fc0*/  SHF.R.S32.HI R3, RZ, 0x7, R3 ;  /* 0x00000007ff037819 */ /* 0x000fe40000011403 */
[----:B------:R-:W-:Y:S02]  /*0fd0*/  ISETP.NE.AND P0, PT, R0, RZ, PT ;  /* 0x000000ff0000720c */ /* 0x000fe40003f05270 */
[----:B------:R-:W-:Y:S02]  /*0fe0*/  VIMNMX R8, RZ, R3, !PT ;  /* 0x00000003ff087248 */ /* 0x000fe40007fe0100 */
[----:B------:R-:W-:-:S02]  /*0ff0*/  LOP3.LUT R17, R17, 0xffff, RZ, 0xc0, !PT ;  /* 0x0000ffff11117812 */ /* 0x000fc400078ec0ff */
[----:B------:R-:W-:-:S07]  /*1000*/  ISETP.GT.AND P1, PT, R9, R8, PT ;  /* 0x000000080900720c */ /* 0x000fce0003f24270 */
[----:B------:R-:W0:Y:S06]  /*1010*/  @!P0 LDC R0, c[0x0][0x9f0] ;  /* 0x00027c00ff008b82 */ /* 0x000e2c0000000800 */
[----:B------:R-:W-:Y:S05]  /*1020*/  @!P1 BRA `(.L_x_7207) ;  /* 0x0000000000709947 */ /* 0x000fea0003800000 */
[-C--:B0-----:R-:W-:Y:S02]  /*1030*/  IABS R6, R0.reuse ;  /* 0x0000000000067213 */ /* 0x081fe40000000000 */
[----:B------:R-:W-:Y:S02]  /*1040*/  IADD3 R2, R0, -0x1, R9 ;  /* 0xffffffff00027810 */ /* 0x000fe40007ffe009 */
[----:B------:R-:W0:Y:S03]  /*1050*/  I2F.RP R4, R6 ;  /* 0x0000000600047306 */ /* 0x000e260000209400 */
[----:B------:R-:W-:Y:S01]  /*1060*/  IMAD.IADD R5, R2, 0x1, -R8 ;  /* 0x0000000102057824 */ /* 0x000fe200078e0a08 */
[----:B------:R-:W-:-:S04]  /*1070*/  IABS R2, R0 ;  /* 0x0000000000027213 */ /* 0x000fc80000000000 */
[----:B------:R-:W-:Y:S02]  /*1080*/  IABS R10, R5 ;  /* 0x00000005000a7213 */ /* 0x000fe40000000000 */
[----:B------:R-:W-:-:S04]  /*1090*/  LOP3.LUT R5, R5, R0, RZ, 0x3c, !PT ;  /* 0x0000000005057212 */ /* 0x000fc800078e3cff */
[----:B------:R-:W-:Y:S01]  /*10a0*/  ISETP.GE.AND P2, PT, R5, RZ, PT ;  /* 0x000000ff0500720c */ /* 0x000fe20003f46270 */
[----:B0-----:R-:W0:Y:S02]  /*10b0*/  MUFU.RCP R4, R4 ;  /* 0x0000000400047308 */ /* 0x001e240000001000 */
[----:B0-----:R-:W-:Y:S02]  /*10c0*/  VIADD R3, R4, 0xffffffe ;  /* 0x0ffffffe04037836 */ /* 0x001fe40000000000 */
[----:B------:R-:W-:Y:S02]  /*10d0*/  IMAD.MOV R4, RZ, RZ, -R2 ;  /* 0x000000ffff047224 */ /* 0x000fe400078e0a02 */
[----:B------:R-:W-:Y:S02]  /*10e0*/  IMAD.MOV.U32 R2, RZ, RZ, RZ ;  /* 0x000000ffff027224 */ /* 0x000fe400078e00ff */
[----:B------:R-:W0:Y:S02]  /*10f0*/  F2I.FTZ.U32.TRUNC.NTZ R3, R3 ;  /* 0x0000000300037305 */ /* 0x000e24000021f000 */
[----:B0-----:R-:W-:-:S04]  /*1100*/  IMAD.MOV R7, RZ, RZ, -R3 ;  /* 0x000000ffff077224 */ /* 0x001fc800078e0a03 */
        /* <DEDUP_REMOVED lines=14> */
.L_x_7207:
[-C--:B------:R-:W-:Y:S01]  /*11f0*/  IMAD R17, R17, R22.reuse, R8 ;  /* 0x0000001611117224 */ /* 0x080fe200078e0208 */
        /* <DEDUP_REMOVED lines=37> */
[----:B------:R-:W-:Y:S01]  /*1450*/  SHF.R.S32.HI R90, RZ, 0x1f, R89 ;  /* 0x0000001fff5a7819 */ /* 0x000fe20000011459 */
[----:B------:R-:W1:Y:S01]  /*1460*/  S2UR UR5, SR_CgaCtaId ;  /* 0x00000000000579c3 */ /* 0x000e620000008800 */
[----:B------:R-:W-:Y:S02]  /*1470*/  UMOV UR36, 0x400 ;  /* 0x0000040000247882 */ /* 0x000fe40000000000 */
[----:B------:R-:W-:-:S04]  /*1480*/  LEA.HI R91, R90, R89, RZ, 0x7 ;  /* 0x000000595a5b7211 */ /* 0x000fc800078f38ff */
[----:B------:R-:W-:-:S05]  /*1490*/  SHF.R.S32.HI R92, RZ, 0x7, R91 ;  /* 0x00000007ff5c7819 */ /* 0x000fca000001145b */
[----:B0-----:R-:W0:Y:S01]  /*14a0*/  SHFL.IDX PT, R0, R92, RZ, 0x1f ;  /* 0x00001fff5c007589 */ /* 0x001e2200000e0000 */
[----:B-1----:R-:W-:-:S04]  /*14b0*/  ULEA UR36, UR5, UR36, 0x18 ;  /* 0x0000002405247291 */ /* 0x002fc8000f8ec03f */
[----:B------:R-:W-:-:S04]  /*14c0*/  UIADD3 UR5, UR36, 0x10400, URZ ;  /* 0x0001040024057890 */ /* 0x000fc8000fffe03f */
[----:B------:R-:W-:Y:S01]  /*14d0*/  ULOP3.LUT UP0, URZ, UR5, 0x3ff, URZ, 0xc0, !UPT ;  /* 0x000003ff053f7892 */ /* 0x000fe2000f80c03f */
[----:B0-----:R-:W-:-:S05]  /*14e0*/  R2UR UR37, R0 ;  /* 0x00000000002572ca */ /* 0x001fca00000e0000 */
        /* <DEDUP_REMOVED lines=24> */
.L_x_7209:
[----:B------:R-:W2:Y:S01]  /*1670*/  LDL.LU R20, [R1+0x14] ;  /* 0x0000140001147983 */ /* 0x000ea20000300800 */
[----:B------:R-:W-:-:S04]  /*1680*/  SHF.L.U32 R2, RZ, 0x1f, RZ ;  /* 0x0000001fff027819 */ /* 0x000fc800000006ff */
[----:B------:R-:W0:Y:S01]  /*1690*/  SYNCS.PHASECHK.TRANS64.TRYWAIT P1, [UR36+0x28800], R2 ;  /* 0x02880002ff0075a7 */ /* 0x000e220008020164 */
[----:B--2---:R-:W-:-:S04]  /*16a0*/  LOP3.LUT R0, R20, 0x1, RZ, 0xfc, !PT ;  /* 0x0000000114007812 */ /* 0x004fc800078efcff */
[----:B------:R-:W-:Y:S01]  /*16b0*/  ISETP.NE.AND P0, PT, R0, 0x3, PT ;  /* 0x000000030000780c */ /* 0x000fe20003f05270 */
[----:B0-----:R-:W-:-:S12]  /*16c0*/  @!P1 BRA `(.L_x_7210) ;  /* 0x0000011400e89947 */ /* 0x001fd80003800000 */
.L_x_7370:
[----:B------:R-:W-:Y:S05]  /*16d0*/  @!P0 BRA `(.L_x_7211) ;  /* 0x0000000000048947 */ /* 0x000fea0003800000 */
[----:B------:R-:W-:Y:S01]  /*16e0*/  BPT.TRAP 0x1 ;  /* 0x000000040000795c */ /* 0x000fe20000300000 */
.L_x_7211:
[----:B------:R1:W2:Y:S01]  /*16f0*/  SYNCS.PHASECHK.TRANS64.TRYWAIT P2, [UR36+0x28830], R2 ;  /* 0x02883002ff0075a7 */ /* 0x0002a20008040164 */
[----:B------:R-:W-:Y:S05]  /*1700*/  @!P0 BRA `(.L_x_7212) ;  /* 0x0000000000048947 */ /* 0x000fea0003800000 */
[----:B------:R-:W-:Y:S01]  /*1710*/  BPT.TRAP 0x1 ;  /* 0x000000040000795c */ /* 0x000fe20000300000 */
.L_x_7212:
        /* <DEDUP_REMOVED lines=8> */
.L_x_7213:
[----:B------:R-:W-:Y:S05]  /*17a0*/  WARPSYNC.ALL ;  /* 0x0000000000007948 */ /* 0x000fea0003800000 */
[----:B------:R-:W-:Y:S01]  /*17b0*/  IMAD.MOV.U32 R7, RZ, RZ, 0x40000040 ;  /* 0x40000040ff077424 */ /* 0x000fe200078e00ff */
[----:B------:R-:W-:Y:S01]  /*17c0*/  UIADD3 UR4, UR36, 0x18400, URZ ;  /* 0x0001840024047890 */ /* 0x000fe2000fffe03f */
[C---:B------:R-:W-:Y:S01]  /*17d0*/  R2UR UR8, R6.reuse ;  /* 0x00000000060872ca */ /* 0x040fe200000e0000 */
[----:B------:R-:W-:Y:S02]  /*17e0*/  WARPGROUP.ARRIVE ;  /* 0x00000000000079c5 */ /* 0x000fe40000000000 */
[----:B------:R-:W-:Y:S01]  /*17f0*/  R2UR UR9, R7 ;  /* 0x00000000070972ca */ /* 0x000fe200000e0000 */
[----:B------:R-:W-:Y:S01]  /*1800*/  USHF.R.U32.HI UR4, URZ, 0x4, UR4 ;  /* 0x000000043f047899 */ /* 0x000fe20008011604 */
[----:B------:R-:W-:Y:S01]  /*1810*/  R2UR UR32, R6 ;  /* 0x00000000062072ca */ /* 0x000fe200000e0000 */
[----:B------:R-:W-:Y:S01]  /*1820*/  UMOV UR11, 0x40000040 ;  /* 0x40000040000b7882 */ /* 0x000fe20000000000 */
[----:B------:R-:W-:Y:S01]  /*1830*/  UMOV UR13, 0x40000040 ;  /* 0x40000040000d7882 */ /* 0x000fe20000000000 */
[----:B------:R-:W-:Y:S01]  /*1840*/  ULOP3.LUT UR4, UR4, 0x3fff, URZ, 0xc0, !UPT ;  /* 0x00003fff04047892 */ /* 0x000fe2000f8ec03f */
[----:B01----:R-:W0:Y:S01]  /*1850*/  LDC R2, c[0x0][0x448] ;  /* 0x00011200ff027b82 */ /* 0x003e220000000800 */
[----:B------:R-:W-:Y:S01]  /*1860*/  UMOV UR15, 0x40000040 ;  /* 0x40000040000f7882 */ /* 0x000fe20000000000 */
[----:B------:R-:W-:Y:S01]  /*1870*/  UMOV UR17, 0x40000040 ;  /* 0x4000004000117882 */ /* 0x000fe20000000000 */
[----:B------:R-:W-:Y:S01]  /*1880*/  ULOP3.LUT UR6, UR4, 0x10000, URZ, 0xfc, !UPT ;  /* 0x0001000004067892 */ /* 0x000fe2000f8efc3f */
[----:B------:R-:W-:Y:S01]  /*1890*/  LOP3.LUT R0, R91, 0xffffff80, RZ, 0xc0, !PT ;  /* 0xffffff805b007812 */ /* 0x000fe200078ec0ff */
[----:B------:R-:W-:Y:S01]  /*18a0*/  UMOV UR19, 0x40000040 ;  /* 0x4000004000137882 */ /* 0x000fe20000000000 */
[----:B------:R-:W-:Y:S01]  /*18b0*/  UMOV UR21, 0x40000040 ;  /* 0x4000004000157882 */ /* 0x000fe20000000000 */
[----:B------:R-:W-:Y:S01]  /*18c0*/  UIADD3 UR14, UR6, 0x4, URZ ;  /* 0x00000004060e7890 */ /* 0x000fe2000fffe03f */
[----:B------:R-:W-:Y:S01]  /*18d0*/  LEA.HI R90, R90, R89, RZ, 0x2 ;  /* 0x000000595a5a7211 */ /* 0x000fe200078f10ff */
[----:B------:R-:W-:Y:S01]  /*18e0*/  UIADD3 UR12, UR32, 0x4, URZ ;  /* 0x00000004200c7890 */ /* 0x000fe2000fffe03f */
[C---:B------:R-:W-:Y:S01]  /*18f0*/  IMAD.IADD R5, R89.reuse, 0x1, -R0 ;  /* 0x0000000159057824 */ /* 0x040fe200078e0a00 */
[----:B------:R-:W-:Y:S01]  /*1900*/  UMOV UR10, UR6 ;  /* 0x00000006000a7c82 */ /* 0x000fe20008000000 */
[----:B------:R-:W-:Y:S01]  /*1910*/  UIADD3 UR16, UR32, 0x6, URZ ;  /* 0x0000000620107890 */ /* 0x000fe2000fffe03f */
[----:B------:R-:W-:Y:S01]  /*1920*/  HGMMA.64x128x16.F32.BF16 R24, gdesc[UR8], RZ, !UPT, gsb0 ;  /* 0x01e00000081879f0 */ /* 0x000fe2000c0018ff */
[----:B------:R-:W-:Y:S01]  /*1930*/  UIADD3 UR8, UR32, 0x2, URZ ;  /* 0x0000000220087890 */ /* 0x000fe2000fffe03f */
[----:B------:R-:W-:Y:S01]  /*1940*/  SHF.R.S32.HI R0, RZ, 0x1f, R5 ;  /* 0x0000001fff007819 */ /* 0x000fe20000011405 */
[----:B------:R-:W-:Y:S01]  /*1950*/  UIADD3 UR10, UR6, 0x2, URZ ;  /* 0x00000002060a7890 */ /* 0x000fe2000fffe03f */
[----:B------:R-:W-:Y:S01]  /*1960*/  LEA.HI R4, R92, R92, RZ, 0x1 ;  /* 0x0000005c5c047211 */ /* 0x000fe200078f08ff */
[----:B------:R-:W-:Y:S01]  /*1970*/  UMOV UR9, 0x40000040 ;  /* 0x4000004000097882 */ /* 0x000fe20000000000 */
[----:B------:R-:W-:Y:S01]  /*1980*/  UMOV UR11, 0x40000040 ;  /* 0x40000040000b7882 */ /* 0x000fe20000000000 */
[----:B------:R-:W-:Y:S01]  /*1990*/  UIADD3 UR18, UR6, 0x6, URZ ;  /* 0x0000000606127890 */ /* 0x000fe2000fffe03f */
[----:B------:R-:W-:Y:S01]  /*19a0*/  LOP3.LUT R90, R90, 0xfffffffc, RZ, 0xc0, !PT ;  /* 0xfffffffc5a5a7812 */ /* 0x000fe200078ec0ff */
[----:B------:R-:W-:Y:S01]  /*19b0*/  UIADD3 UR20, UR32, 0x400, URZ ;  /* 0x0000040020147890 */ /* 0x000fe2000fffe03f */
[-C--:B------:R-:W-:Y:S01]  /*19c0*/  LEA.HI R3, R0, R5.reuse, RZ, 0x5 ;  /* 0x0000000500037211 */ /* 0x080fe200078f28ff */
[----:B------:R-:W-:Y:S01]  /*19d0*/  UIADD3 UR22, UR6, 0x400, URZ ;  /* 0x0000040006167890 */ /* 0x000fe2000fffe03f */
[----:B0-----:R-:W-:Y:S01]  /*19e0*/  ISETP.NE.AND P2, PT, R2, 0x1, PT ;  /* 0x000000010200780c */ /* 0x001fe20003f45270 */
[----:B------:R-:W-:Y:S01]  /*19f0*/  UMOV UR23, 0x40000040 ;  /* 0x4000004000177882 */ /* 0x000fe20000000000 */
[----:B------:R-:W-:Y:S01]  /*1a00*/  UIADD3 UR24, UR32, 0x402, URZ ;  /* 0x0000040220187890 */ /* 0x000fe2000fffe03f */
[----:B------:R-:W-:Y:S01]  /*1a10*/  LEA.HI R2, R0, R5, RZ, 0x2 ;  /* 0x0000000500027211 */ /* 0x000fe200078f10ff */
[----:B------:R-:W-:Y:S01]  /*1a20*/  UIADD3 UR26, UR6, 0x402, URZ ;  /* 0x00000402061a7890 */ /* 0x000fe2000fffe03f */
[----:B------:R-:W-:Y:S01]  /*1a30*/  LOP3.LUT R11, R4, 0x3fffffe, RZ, 0xc0, !PT ;  /* 0x03fffffe040b7812 */ /* 0x000fe200078ec0ff */
[----:B------:R-:W-:Y:S01]  /*1a40*/  UMOV UR25, 0x40000040 ;  /* 0x4000004000197882 */ /* 0x000fe20000000000 */
[----:B------:R-:W-:Y:S01]  /*1a50*/  UMOV UR27, 0x40000040 ;  /* 0x40000040001b7882 */ /* 0x000fe20000000000 */
[----:B------:R-:W-:Y:S01]  /*1a60*/  UIADD3 UR28, UR32, 0x404, URZ ;  /* 0x00000404201c7890 */ /* 0x000fe2000fffe03f */
[--C-:B------:R-:W-:Y:S01]  /*1a70*/  SHF.R.S32.HI R0, RZ, 0x2, R2.reuse ;  /* 0x00000002ff007819 */ /* 0x100fe20000011402 */
[----:B------:R-:W-:Y:S01]  /*1a80*/  UIADD3 UR30, UR6, 0x404, URZ ;  /* 0x00000404061e7890 */ /* 0x000fe2000fffe03f */
[----:B------:R-:W-:Y:S01]  /*1a90*/  SHF.R.S32.HI R9, RZ, 0x1f, R2 ;  /* 0x0000001fff097819 */ /* 0x000fe20000011402 */
[----:B------:R-:W-:Y:S01]  /*1aa0*/  UMOV UR29, 0x40000040 ;  /* 0x40000040001d7882 */ /* 0x000fe20000000000 */
[----:B------:R-:W-:Y:S01]  /*1ab0*/  UMOV UR31, 0x40000040 ;  /* 0x40000040001f7882 */ /* 0x000fe20000000000 */
[----:B------:R-:W-:Y:S01]  /*1ac0*/  UIADD3 UR32, UR32, 0x406, URZ ;  /* 0x0000040620207890 */ /* 0x000fe2000fffe03f */
[----:B------:R-:W0:Y:S01]  /*1ad0*/  @P2 LDC R13, c[0x0][0x44c] ;  /* 0x00011300ff0d2b82 */ /* 0x000e220000000800 */
[----:B------:R-:W-:Y:S01]  /*1ae0*/  UIADD3 UR34, UR6, 0x406, URZ ;  /* 0x0000040606227890 */ /* 0x000fe2000fffe03f */
[----:B------:R-:W-:Y:S01]  /*1af0*/  SHF.R.S32.HI R4, RZ, 0x5, R3 ;  /* 0x00000005ff047819 */ /* 0x000fe20000011403 */
[----:B------:R-:W-:Y:S01]  /*1b00*/  UMOV UR33, 0x40000040 ;  /* 0x4000004000217882 */ /* 0x000fe20000000000 */
[----:B------:R-:W-:Y:S01]  /*1b10*/  UMOV UR35, 0x40000040 ;  /* 0x4000004000237882 */ /* 0x000fe20000000000 */
[----:B------:R-:W-:Y:S01]  /*1b20*/  IMAD.IADD R90, R89, 0x1, -R90 ;  /* 0x00000001595a7824 */ /* 0x000fe200078e0a5a */
[----:B------:R-:W-:Y:S01]  /*1b30*/  LEA.HI R9, R9, R0, RZ, 0x3 ;  /* 0x0000000009097211 */ /* 0x000fe200078f18ff */
[----:B------:R-:W-:Y:S01]  /*1b40*/  IMAD R4, R4, 0x10, R23 ;  /* 0x0000001004047824 */ /* 0x000fe200078e0217 */
[----:B------:R-:W1:Y:S01]  /*1b50*/  @P2 LDC R15, c[0x0][0x450] ;  /* 0x00011400ff0f2b82 */ /* 0x000e620000000800 */
[----:B------:R-:W-:Y:S01]  /*1b60*/  IMAD.IADD R11, R92, 0x1, -R11 ;  /* 0x000000015c0b7824 */ /* 0x000fe200078e0a0b */
[----:B------:R-:W-:Y:S01]  /*1b70*/  LEA.HI R3, R90, R90, RZ, 0x1 ;  /* 0x0000005a5a037211 */ /* 0x000fe200078f08ff */
[----:B------:R-:W-:Y:S01]  /*1b80*/  ULDC UR38, c[0x0][0x2f0] ;  /* 0x0000bc0000267ab9 */ /* 0x000fe20000000800 */
[----:B------:R-:W-:Y:S01]  /*1b90*/  LOP3.LUT R9, R9, 0xfffffff8, RZ, 0xc0, !PT ;  /* 0xfffffff809097812 */ /* 0x000fe200078ec0ff */
[----:B------:R-:W-:Y:S01]  /*1ba0*/  ULDC UR4, c[0x0][0x288] ;  /* 0x0000a20000047ab9 */ /* 0x000fe20000000800 */
[----:B------:R-:W-:Y:S01]  /*1bb0*/  LOP3.LUT R3, R3, 0x1ffffffe, RZ, 0xc0, !PT ;  /* 0x1ffffffe03037812 */ /* 0x000fe200078ec0ff */
[----:B------:R-:W-:Y:S01]  /*1bc0*/  ULDC UR7, c[0x0][0x9dc] ;  /* 0x0002770000077ab9 */ /* 0x000fe20000000800 */
[----:B------:R-:W-:Y:S01]  /*1bd0*/  IADD3 R4, R4, R0, -R9 ;  /* 0x0000000004047210 */ /* 0x000fe20007ffe809 */
[----:B------:R-:W-:Y:S01]  /*1be0*/  IMAD.MOV.U32 R9, RZ, RZ, -0x80 ;  /* 0xffffff80ff097424 */ /* 0x000fe200078e00ff */
[----:B------:R-:W-:Y:S01]  /*1bf0*/  LOP3.LUT R2, R2, 0x7ffffffc, RZ, 0xc0, !PT ;  /* 0x7ffffffc02027812 */ /* 0x000fe200078ec0ff */
[----:B------:R-:W-:Y:S01]  /*1c00*/  IMAD.IADD R3, R90, 0x1, -R3 ;  /* 0x000000015a037824 */ /* 0x000fe200078e0a03 */
[----:B------:R-:W-:Y:S01]  /*1c10*/  ULOP3.LUT UR7, URZ, UR7, URZ, 0x33, !UPT ;  /* 0x000000073f077292 */ /* 0x000fe2000f8e333f */
[----:B------:R-:W-:Y:S01]  /*1c20*/  IMAD R4, R11, 0x40, R4 ;  /* 0x000000400b047824 */ /* 0x000fe200078e0204 */
[C---:B------:R-:W-:Y:S01]  /*1c30*/  LEA R21, R22.reuse, 0xffffff80, 0x7 ;  /* 0xffffff8016157811 */ /* 0x040fe200078e38ff */
[----:B------:R-:W-:-:S02]  /*1c40*/  IMAD R89, R22, R9, 0x80 ;  /* 0x0000008016597424 */ /* 0x000fc400078e0209 */
[----:B------:R-:W-:Y:S02]  /*1c50*/  IMAD R8, R3, 0x8, R4 ;  /* 0x0000000803087824 */ /* 0x000fe400078e0204 */
[----:B------:R-:W-:Y:S02]  /*1c60*/  IMAD.U32 R4, RZ, RZ, UR36 ;  /* 0x00000024ff047e24 */ /* 0x000fe4000f8e00ff */
[----:B0-----:R-:W-:-:S04]  /*1c70*/  @P2 IMAD.HI.U32 R0, R8, R13, RZ ;  /* 0x0000000d08002227 */ /* 0x001fc800078e00ff */
[----:B------:R-:W-:Y:S01]  /*1c80*/  IMAD.MOV.U32 R3, RZ, RZ, R8 ;  /* 0x000000ffff037224 */ /* 0x000fe200078e0008 */
[----:B-1----:R-:W-:Y:S01]  /*1c90*/  @P2 SHF.R.U32.HI R3, RZ, R15, R0 ;  /* 0x0000000fff032219 */ /* 0x002fe20000011600 */
[----:B------:R-:W-:Y:S01]  /*1ca0*/  IMAD.IADD R5, R5, 0x1, -R2 ;  /* 0x0000000105057824 */ /* 0x000fe200078e0a02 */
[----:B------:R-:W0:Y:S01]  /*1cb0*/  LDC.64 R14, c[0x0][0x9e0] ;  /* 0x00027800ff0e7b82 */ /* 0x000e220000000a00 */
[----:B------:R-:W-:Y:S02]  /*1cc0*/  VIADD R2, R89, 0x1 ;  /* 0x0000000159027836 */ /* 0x000fe40000000000 */
[----:B------:R-:W1:Y:S01]  /*1cd0*/  SHFL.IDX PT, R13, R3, RZ, 0x1c1f ;  /* 0x001c1fff030d7589 */ /* 0x000e6200000e0000 */
[----:B------:R-:W-:Y:S02]  /*1ce0*/  @!P1 VIADD R0, R4, 0x28840 ;  /* 0x0002884004009836 */ /* 0x000fe40000000000 */
[----:B------:R-:W-:-:S03]  /*1cf0*/  IMAD R9, R5, -0x2, R2 ;  /* 0xfffffffe05097824 */ /* 0x000fc600078e0202 */
[----:B------:R-:W-:Y:S01]  /*1d00*/  @!P1 PRMT R0, RZ, 0x654, R0 ;  /* 0x00000654ff009816 */ /* 0x000fe20000000000 */
[----:B------:R-:W-:Y:S02]  /*1d10*/  IMAD R2, R16, UR38, R9 ;  /* 0x0000002610027c24 */ /* 0x000fe4000f8e0209 */
[----:B------:R-:W-:-:S04]  /*1d20*/  IMAD.U32 R9, RZ, RZ, UR4 ;  /* 0x00000004ff097e24 */ /* 0x000fc8000f8e00ff */
[----:B------:R-:W-:-:S04]  /*1d30*/  IMAD.IADD R11, R2, 0x1, -R9 ;  /* 0x00000001020b7824 */ /* 0x000fc800078e0a09 */
[----:B------:R-:W-:Y:S01]  /*1d40*/  VIADD R90, R11, UR7 ;  /* 0x000000070b5a7c36 */ /* 0x000fe20008000000 */
[----:B0-----:R-:W-:Y:S01]  /*1d50*/  ISETP.GE.AND P3, PT, R15, 0x1, PT ;  /* 0x000000010f00780c */ /* 0x001fe20003f66270 */
[----:B------:R-:W-:Y:S02]  /*1d60*/  IMAD.IADD R91, R11, 0x1, R14 ;  /* 0x000000010b5b7824 */ /* 0x000fe400078e020e */
[----:B-1----:R-:W-:Y:S01]  /*1d70*/  IMAD.IADD R11, R90, 0x1, R13 ;  /* 0x000000015a0b7824 */ /* 0x002fe200078e020d */
[----:B------:R-:W-:Y:S02]  /*1d80*/  WARPGROUP.DEPBAR.LE gsb0, 0x0 ;  /* 0x00008000000079c5 */ /* 0x000fe40000010000 */
[----:B------:R-:W-:-:S06]  /*1d90*/  WARPGROUP.ARRIVE ;  /* 0x00000000000079c5 */ /* 0x000fcc0000000000 */
[----:B------:R-:W-:Y:S03]  /*1da0*/  HGMMA.64x128x16.F32.BF16 R24, gdesc[UR8], R24, gsb0 ;  /* 0x01e00000081879f0 */ /* 0x000fe60008001818 */
[----:B------:R-:W-:Y:S02]  /*1db0*/  WARPGROUP.DEPBAR.LE gsb0, 0x0 ;  /* 0x00008000000079c5 */ /* 0x000fe40000010000 */
[----:B------:R-:W-:-:S07]  /*1dc0*/  WARPGROUP.ARRIVE ;  /* 0x00000000000079c5 */ /* 0x000fce0000000000 */
        /* <DEDUP_REMOVED lines=17> */
[----:B------:R0:W-:Y:S02]  /*1ee0*/  @!P1 SYNCS.ARRIVE.TRANS64.RED.A1T0 RZ, [R0+URZ], RZ ;  /* 0x000000ff00ff99a7 */ /* 0x0001e4000810043f */
[----:B0-----:R-:W-:-:S04]  /*1ef0*/  IMAD R0, R16, UR38, R89 ;  /* 0x0000002610007c24 */ /* 0x001fc8000f8e0259 */
[----:B------:R-:W-:-:S05]  /*1f00*/  IMAD R116, R5, -0x2, R0 ;  /* 0xfffffffe05747824 */ /* 0x000fca00078e0200 */
[----:B------:R-:W-:Y:S01]  /*1f10*/  VIADDMNMX R0, R13, R91, R116, PT ;  /* 0x0000005b0d007246 */ /* 0x000fe20003800174 */
[----:B------:R-:W-:Y:S06]  /*1f20*/  @!P3 BRA `(.L_x_7215) ;  /* 0x000000000054b947 */ /* 0x000fec0003800000 */
[----:B------:R-:W-:Y:S01]  /*1f30*/  IMAD R2, R16, UR38, R13 ;  /* 0x0000002610027c24 */ /* 0x000fe2000f8e020d */
[----:B------:R-:W-:Y:S03]  /*1f40*/  BSSY B0, `(.L_x_7216) ;  /* 0x000000f000007945 */ /* 0x000fe60003800000 */
[----:B------:R-:W-:-:S05]  /*1f50*/  IMAD.IADD R2, R2, 0x1, -R9 ;  /* 0x0000000102027824 */ /* 0x000fca00078e0a09 */
        /* <DEDUP_REMOVED lines=9> */
.L_x_7217:
[----:B------:R-:W-:-:S13]  /*1ff0*/  ISETP.NE.AND P4, PT, R15, 0x1, PT ;  /* 0x000000010f00780c */ /* 0x000fda0003f85270 */
[----:B------:R-:W0:Y:S02]  /*2000*/  @P4 LDC.64 R12, c[0x0][0x9e8] ;  /* 0x00027a00ff0c4b82 */ /* 0x000e240000000a00 */
[----:B0-----:R-:W-:-:S05]  /*2010*/  @P4 IMAD.HI.U32 R4, R2, R12, RZ ;  /* 0x0000000c02044227 */ /* 0x001fca00078e00ff */
[----:B------:R-:W-:-:S07]  /*2020*/  @P4 SHF.R.U32.HI R2, RZ, R13, R4 ;  /* 0x0000000dff024219 */ /* 0x000fce0000011604 */
.L_x_7218:
[----:B------:R-:W-:Y:S05]  /*2030*/  BSYNC B0 ;  /* 0x0000000000007941 */ /* 0x000fea0003800000 */
.L_x_7216:
[----:B------:R-:W-:-:S04]  /*2040*/  IMAD R2, R2, R15, -R21 ;  /* 0x0000000f02027224 */ /* 0x000fc800078e0a15 */
[----:B------:R-:W-:-:S05]  /*2050*/  IMAD R2, R5, -0x2, R2 ;  /* 0xfffffffe05027824 */ /* 0x000fca00078e0202 */
[----:B------:R-:W-:Y:S02]  /*2060*/  VIMNMX R11, R11, R2, !PT ;  /* 0x000000020b0b7248 */ /* 0x000fe40007fe0100 */
[----:B------:R-:W-:-:S07]  /*2070*/  VIADDMNMX R0, R2, R15, R0, PT ;  /* 0x0000000f02007246 */ /* 0x000fce0003800100 */
.L_x_7215:
[C---:B------:R-:W-:Y:S01]  /*2080*/  ISETP.GE.AND P4, PT, R89.reuse, 0x2, PT ;  /* 0x000000025900780c */ /* 0x040fe20003f86270 */
[----:B------:R-:W0:Y:S01]  /*2090*/  SHFL.IDX PT, R3, R3, 0x1, 0x1c1f ;  /* 0x003c1f0003037f89 */ /* 0x000e2200000e0000 */
[----:B------:R-:W-:Y:S02]  /*20a0*/  ISETP.GE.AND P6, PT, R89, 0x9, PT ;  /* 0x000000095900780c */ /* 0x000fe40003fc6270 */
[----:B------:R-:W-:-:S04]  /*20b0*/  ISETP.GT.AND P5, PT, R11, 0x1, !P4 ;  /* 0x000000010b00780c */ /* 0x000fc800067a4270 */
        /* <DEDUP_REMOVED lines=31> */
[----:B------:R-:W-:Y:S01]  /*22b0*/  FSEL R126, R37, -INF , !P5 ;  /* 0xff800000257e7808 */ /* 0x000fe20006800000 */
[----:B0-----:R-:W-:Y:S01]  /*22c0*/  IMAD.IADD R37, R90, 0x1, R3 ;  /* 0x000000015a257824 */ /* 0x001fe200078e0203 */
        /* <DEDUP_REMOVED lines=108> */
[----:B------:R-:W-:Y:S02]  /*2990*/  VIADDMNMX R116, R3, R91, R116, PT ;  /* 0x0000005b03747246 */ /* 0x000fe40003800174 */
        /* <DEDUP_REMOVED lines=28> */
.L_x_7221:
[----:B------:R-:W-:-:S13]  /*2b60*/  ISETP.NE.AND P6, PT, R15, 0x1, PT ;  /* 0x000000010f00780c */ /* 0x000fda0003fc5270 */
[----:B------:R-:W0:Y:S02]  /*2b70*/  @P6 LDC.64 R28, c[0x0][0x9e8] ;  /* 0x00027a00ff1c6b82 */ /* 0x000e240000000a00 */
[----:B0-----:R-:W-:-:S05]  /*2b80*/  @P6 IMAD.HI.U32 R28, R0, R28, RZ ;  /* 0x0000001c001c6227 */ /* 0x001fca00078e00ff */
[----:B------:R-:W-:-:S07]  /*2b90*/  @P6 SHF.R.U32.HI R0, RZ, R29, R28 ;  /* 0x0000001dff006219 */ /* 0x000fce000001161c */
.L_x_7222:
[----:B------:R-:W-:Y:S05]  /*2ba0*/  BSYNC B0 ;  /* 0x0000000000007941 */ /* 0x000fea0003800000 */
.L_x_7220:
[----:B------:R-:W-:-:S04]  /*2bb0*/  IMAD R0, R0, R15, -R21 ;  /* 0x0000000f00007224 */ /* 0x000fc800078e0a15 */
[----:B------:R-:W-:-:S05]  /*2bc0*/  IMAD R0, R5, -0x2, R0 ;  /* 0xfffffffe05007824 */ /* 0x000fca00078e0200 */
[----:B------:R-:W-:Y:S02]  /*2bd0*/  VIMNMX R37, R37, R0, !PT ;  /* 0x0000000025257248 */ /* 0x000fe40007fe0100 */
[----:B------:R-:W-:-:S07]  /*2be0*/  VIADDMNMX R116, R0, R15, R116, PT ;  /* 0x0000000f00747246 */ /* 0x000fce0003800174 */
.L_x_7219:
[----:B------:R-:W-:Y:S01]  /*2bf0*/  ISETP.GT.AND P4, PT, R37, 0x1, !P4 ;  /* 0x000000012500780c */ /* 0x000fe20006784270 */
[----:B------:R-:W-:Y:S01]  /*2c00*/  ULDC UR4, c[0x0][0x988] ;  /* 0x0002620000047ab9 */ /* 0x000fe20000000800 */
[----:B------:R-:W-:Y:S01]  /*2c10*/  ISETP.NE.AND P6, PT, R32, RZ, PT ;  /* 0x000000ff2000720c */ /* 0x000fe20003fc5270 */
[----:B------:R-:W-:Y:S01]  /*2c20*/  IMAD.U32 R11, RZ, RZ, UR4 ;  /* 0x00000004ff0b7e24 */ /* 0x000fe2000f8e00ff */
        /* <DEDUP_REMOVED lines=76> */
[C---:B------:R-:W-:Y:S01]  /*30f0*/  ISETP.GT.AND P5, PT, R37.reuse, 0x78, !P5 ;  /* 0x000000782500780c */ /* 0x040fe20006fa4270 */
[----:B------:R-:W0:Y:S01]  /*3100*/  SHFL.BFLY PT, R0, R3, 0x2, 0x1f ;  /* 0x0c401f0003007f89 */ /* 0x000e2200000e0000 */
[----:B------:R-:W-:Y:S02]  /*3110*/  FSEL R50, R50, -INF , !P4 ;  /* 0xff80000032327808 */ /* 0x000fe40006000000 */
[----:B------:R-:W-:Y:S02]  /*3120*/  ISETP.NE.AND P4, PT, R98, RZ, PT ;  /* 0x000000ff6200720c */ /* 0x000fe40003f85270 */
[----:B------:R-:W-:Y:S02]  /*3130*/  ISETP.LT.OR P5, PT, R116, 0x79, P5 ;  /* 0x000000797400780c */ /* 0x000fe40002fa1670 */
[----:B------:R-:W-:Y:S02]  /*3140*/  ISETP.GT.AND P4, PT, R37, 0x31, !P4 ;  /* 0x000000312500780c */ /* 0x000fe40006784270 */
[----:B------:R-:W-:-:S02]  /*3150*/  FSEL R86, R86, -INF , !P5 ;  /* 0xff80000056567808 */ /* 0x000fc40006800000 */
[----:B------:R-:W-:-:S04]  /*3160*/  ISETP.LT.OR P4, PT, R116, 0x32, P4 ;  /* 0x000000327400780c */ /* 0x000fc80002781670 */
[----:B------:R-:W-:Y:S02]  /*3170*/  FSEL R52, R51, -INF , !P4 ;  /* 0xff80000033347808 */ /* 0x000fe40006000000 */
[----:B------:R-:W-:-:S04]  /*3180*/  ISETP.NE.AND P4, PT, R49, RZ, PT ;  /* 0x000000ff3100720c */ /* 0x000fc80003f85270 */
[----:B------:R-:W-:-:S04]  /*3190*/  ISETP.GT.AND P4, PT, R37, 0x38, !P4 ;  /* 0x000000382500780c */ /* 0x000fc80006784270 */
        /* <DEDUP_REMOVED lines=10> */
[----:B------:R-:W-:Y:S02]  /*3240*/  ISETP.GT.AND P4, PT, R37, 0x41, !P6 ;  /* 0x000000412500780c */ /* 0x000fe40007784270 */
[----:B------:R-:W-:Y:S02]  /*3250*/  ISETP.NE.AND P6, PT, R60, RZ, PT ;  /* 0x000000ff3c00720c */ /* 0x000fe40003fc5270 */
[----:B------:R-:W-:-:S04]  /*3260*/  ISETP.LT.OR P4, PT, R116, 0x42, P4 ;  /* 0x000000427400780c */ /* 0x000fc80002781670 */
[----:B------:R-:W-:Y:S02]  /*3270*/  FSEL R60, R59, -INF , !P4 ;  /* 0xff8000003b3c7808 */ /* 0x000fe40006000000 */
[----:B------:R-:W-:Y:S02]  /*3280*/  ISETP.NE.AND P4, PT, R57, RZ, PT ;  /* 0x000000ff3900720c */ /* 0x000fe40003f85270 */
[----:B------:R-:W1:Y:S02]  /*3290*/  @P2 LDC R57, c[0x0][0x450] ;  /* 0x00011400ff392b82 */ /* 0x000e640000000800 */
        /* <DEDUP_REMOVED lines=41> */
[----:B0-----:R-:W-:Y:S02]  /*3530*/  FMNMX.FTZ R13, R3, R0, !PT ;  /* 0x00000000030d7209 */ /* 0x001fe40007810000 */
[----:B------:R-:W-:-:S03]  /*3540*/  ISETP.LT.OR P4, PT, R116, 0x71, P4 ;  /* 0x000000717400780c */ /* 0x000fc60002781670 */
[----:B------:R-:W0:Y:S01]  /*3550*/  SHFL.BFLY PT, R0, R13, 0x1, 0x1f ;  /* 0x0c201f000d007f89 */ /* 0x000e2200000e0000 */
[----:B------:R-:W-:Y:S02]  /*3560*/  FSEL R82, R82, -INF , !P4 ;  /* 0xff80000052527808 */ /* 0x000fe40006000000 */
[----:B0-----:R-:W-:-:S04]  /*3570*/  FMNMX.FTZ R0, R13, R0, !PT ;  /* 0x000000000d007209 */ /* 0x001fc80007810000 */
[C---:B------:R-:W-:Y:S01]  /*3580*/  FSETP.NEU.FTZ.AND P4, PT, R0.reuse, -INF , PT ;  /* 0xff8000000000780b */ /* 0x040fe20003f9d000 */
[----:B------:R-:W-:-:S05]  /*3590*/  FMUL.FTZ R21, R0, R11 ;  /* 0x0000000b00157220 */ /* 0x000fca0000410000 */
[----:B------:R-:W-:Y:S02]  /*35a0*/  FSEL R39, R21, RZ, P4 ;  /* 0x000000ff15277208 */ /* 0x000fe40002000000 */
[----:B------:R-:W-:Y:S02]  /*35b0*/  ISETP.GT.AND P4, PT, R37, RZ, !P6 ;  /* 0x000000ff2500720c */ /* 0x000fe40007784270 */
[----:B------:R-:W-:Y:S01]  /*35c0*/  ISETP.NE.AND P6, PT, R81, RZ, PT ;  /* 0x000000ff5100720c */ /* 0x000fe20003fc5270 */
[-CC-:B------:R-:W-:Y:S01]  /*35d0*/  FFMA.FTZ R29, R134, R11.reuse, -R39.reuse ;  /* 0x0000000b861d7223 */ /* 0x180fe20000010827 */
[----:B------:R-:W-:Y:S01]  /*35e0*/  ISETP.LT.OR P4, PT, R116, 0x1, P4 ;  /* 0x000000017400780c */ /* 0x000fe20002781670 */
[-CC-:B------:R-:W-:Y:S01]  /*35f0*/  FFMA.FTZ R164, R106, R11.reuse, -R39.reuse ;  /* 0x0000000b6aa47223 */ /* 0x180fe20000010827 */
[----:B------:R-:W-:Y:S01]  /*3600*/  ISETP.GT.AND P6, PT, R37, 0x79, !P6 ;  /* 0x000000792500780c */ /* 0x000fe200077c4270 */
[-CC-:B------:R-:W-:Y:S01]  /*3610*/  FFMA.FTZ R41, R104, R11.reuse, -R39.reuse ;  /* 0x0000000b68297223 */ /* 0x180fe20000010827 */
[----:B------:R-:W-:Y:S01]  /*3620*/  FSEL R26, R26, -INF , !P4 ;  /* 0xff8000001a1a7808 */ /* 0x000fe20006000000 */
[-CC-:B------:R-:W-:Y:S01]  /*3630*/  FFMA.FTZ R43, R100, R11.reuse, -R39.reuse ;  /* 0x0000000b642b7223 */ /* 0x180fe20000010827 */
[----:B------:R-:W-:Y:S01]  /*3640*/  ISETP.NE.AND P4, PT, R77, RZ, PT ;  /* 0x000000ff4d00720c */ /* 0x000fe20003f85270 */
[-CC-:B------:R-:W-:Y:S01]  /*3650*/  FFMA.FTZ R180, R180, R11.reuse, -R39.reuse ;  /* 0x0000000bb4b47223 */ /* 0x180fe20000010827 */
[----:B------:R-:W-:Y:S01]  /*3660*/  FMNMX.FTZ R21, R26, R28, !PT ;  /* 0x0000001c1a157209 */ /* 0x000fe20007810000 */
[-CC-:B------:R-:W-:Y:S01]  /*3670*/  FFMA.FTZ R3, R130, R11.reuse, -R39.reuse ;  /* 0x0000000b82037223 */ /* 0x180fe20000010827 */
[----:B------:R-:W-:Y:S01]  /*3680*/  ISETP.GT.AND P4, PT, R37, 0x71, !P4 ;  /* 0x000000712500780c */ /* 0x000fe20006784270 */
[--C-:B------:R-:W-:Y:S01]  /*3690*/  FFMA.FTZ R2, R2, R11, -R39.reuse ;  /* 0x0000000b02027223 */ /* 0x100fe20000010827 */
[----:B------:R-:W-:Y:S01]  /*36a0*/  FMNMX.FTZ R21, R30, R21, !PT ;  /* 0x000000151e157209 */ /* 0x000fe20007810000 */
[--C-:B------:R-:W-:Y:S01]  /*36b0*/  FFMA.FTZ R182, R182, R11, -R39.reuse ;  /* 0x0000000bb6b67223 */ /* 0x100fe20000010827 */
[----:B------:R-:W-:Y:S01]  /*36c0*/  ISETP.LT.OR P4, PT, R116, 0x72, P4 ;  /* 0x000000727400780c */ /* 0x000fe20002781670 */
        /* <DEDUP_REMOVED lines=8> */
[----:B------:R0:W-:Y:S01]  /*3750*/  MUFU.EX2 R21, R29 ;  /* 0x0000001d00157308 */ /* 0x0001e20000000800 */
[----:B------:R-:W-:Y:S01]  /*3760*/  FMNMX.FTZ R25, R36, R25, !PT ;  /* 0x0000001924197209 */ /* 0x000fe20007810000 */
[-CC-:B------:R-:W-:Y:S01]  /*3770*/  FFMA.FTZ R178, R128, R11.reuse, -R39.reuse ;  /* 0x0000000b80b27223 */ /* 0x180fe20000010827 */
[----:B------:R-:W-:Y:S01]  /*3780*/  FSEL R104, R87, -INF , !P6 ;  /* 0xff80000057687808 */ /* 0x000fe20007000000 */
[--C-:B------:R-:W-:Y:S01]  /*3790*/  FFMA.FTZ R126, R126, R11, -R39.reuse ;  /* 0x0000000b7e7e7223 */ /* 0x100fe20000010827 */
[----:B------:R-:W-:Y:S01]  /*37a0*/  FMNMX.FTZ R25, R38, R25, !PT ;  /* 0x0000001926197209 */ /* 0x000fe20007810000 */
[-CC-:B------:R-:W-:Y:S01]  /*37b0*/  FFMA.FTZ R172, R124, R11.reuse, -R39.reuse ;  /* 0x0000000b7cac7223 */ /* 0x180fe20000010827 */
[--C-:B------:R-:W-:Y:S01]  /*37c0*/  FFMA.FTZ R122, R122, R11, -R39.reuse ;  /* 0x0000000b7a7a7223 */ /* 0x100fe20000010827 */
[----:B------:R-:W2:Y:S01]  /*37d0*/  MUFU.EX2 R3, R3 ;  /* 0x0000000300037308 */ /* 0x000ea20000000800 */
        /* <DEDUP_REMOVED lines=20> */
[----:B0-----:R-:W-:Y:S01]  /*3920*/  FMNMX.FTZ R29, R50, R27, !PT ;  /* 0x0000001b321d7209 */ /* 0x001fe20007810000 */
[-CC-:B------:R-:W-:Y:S01]  /*3930*/  FFMA.FTZ R20, R20, R11.reuse, -R39.reuse ;  /* 0x0000000b14147223 */ /* 0x180fe20000010827 */
[--C-:B------:R-:W-:Y:S01]  /*3940*/  FFMA.FTZ R84, R84, R11, -R39.reuse ;  /* 0x0000000b54547223 */ /* 0x100fe20000010827 */
[----:B------:R-:W0:Y:S01]  /*3950*/  MUFU.EX2 R13, R13 ;  /* 0x0000000d000d7308 */ /* 0x000e220000000800 */
[----:B------:R-:W-:Y:S01]  /*3960*/  FMNMX.FTZ R29, R52, R29, !PT ;  /* 0x0000001d341d7209 */ /* 0x000fe20007810000 */
[----:B------:R-:W-:Y:S01]  /*3970*/  FFMA.FTZ R24, R24, R11, -R39 ;  /* 0x0000000b18187223 */ /* 0x000fe20000010827 */
[----:B--2---:R-:W-:Y:S01]  /*3980*/  FADD.FTZ R53, R180, R3 ;  /* 0x00000003b4357221 */ /* 0x004fe20000010000 */
[----:B------:R-:W-:-:S02]  /*3990*/  F2FP.BF16.F32.PACK_AB R180, R3, R180 ;  /* 0x000000b403b4723e */ /* 0x000fc400000010ff */
[----:B------:R-:W-:Y:S02]  /*39a0*/  FMNMX.FTZ R29, R54, R29, !PT ;  /* 0x0000001d361d7209 */ /* 0x000fe40007810000 */
[----:B------:R-:W2:Y:S02]  /*39b0*/  MUFU.EX2 R176, R176 ;  /* 0x000000b000b07308 */ /* 0x000ea40000000800 */
[----:B------:R-:W-:-:S04]  /*39c0*/  FMNMX.FTZ R29, R56, R29, !PT ;  /* 0x0000001d381d7209 */ /* 0x000fc80007810000 */
[----:B------:R-:W-:Y:S02]  /*39d0*/  FMNMX.FTZ R31, R58, R29, !PT ;  /* 0x0000001d3a1f7209 */ /* 0x000fe40007810000 */
[----:B------:R-:W4:Y:S02]  /*39e0*/  MUFU.EX2 R178, R178 ;  /* 0x000000b200b27308 */ /* 0x000f240000000800 */
[----:B------:R-:W-:-:S04]  /*39f0*/  FMNMX.FTZ R31, R60, R31, !PT ;  /* 0x0000001f3c1f7209 */ /* 0x000fc80007810000 */
[----:B------:R-:W-:Y:S02]  /*3a00*/  FMNMX.FTZ R31, R62, R31, !PT ;  /* 0x0000001f3e1f7209 */ /* 0x000fe40007810000 */
[----:B------:R-:W5:Y:S02]  /*3a10*/  MUFU.EX2 R25, R126 ;  /* 0x0000007e00197308 */ /* 0x000f640000000800 */
[----:B------:R-:W-:-:S04]  /*3a20*/  FMNMX.FTZ R31, R90, R31, !PT ;  /* 0x0000001f5a1f7209 */ /* 0x000fc80007810000 */
[----:B------:R-:W-:Y:S02]  /*3a30*/  FMNMX.FTZ R33, R66, R31, !PT ;  /* 0x0000001f42217209 */ /* 0x000fe40007810000 */
[----:B------:R-:W1:Y:S02]  /*3a40*/  MUFU.EX2 R172, R172 ;  /* 0x000000ac00ac7308 */ /* 0x000e640000000800 */
        /* <DEDUP_REMOVED lines=14> */
[----:B------:R3:W-:Y:S02]  /*3b30*/  MUFU.EX2 R41, R2 ;  /* 0x0000000200297308 */ /* 0x0007e40000000800 */
[----:B------:R-:W-:-:S05]  /*3b40*/  FMNMX.FTZ R37, R104, R37, !PT ;  /* 0x0000002568257209 */ /* 0x000fca0007810000 */
[----:B------:R-:W2:Y:S01]  /*3b50*/  SHFL.BFLY PT, R100, R37, 0x2, 0x1f ;  /* 0x0c401f0025647f89 */ /* 0x000ea200000e0000 */
[----:B------:R-:W1:Y:S01]  /*3b60*/  MUFU.EX2 R168, R168 ;  /* 0x000000a800a87308 */ /* 0x000e620000000800 */
[----:B---3--:R-:W-:-:S07]  /*3b70*/  FFMA.FTZ R2, R12, R11, -R39 ;  /* 0x0000000b0c027223 */ /* 0x008fce0000010827 */
[----:B------:R3:W-:Y:S08]  /*3b80*/  MUFU.EX2 R49, R2 ;  /* 0x0000000200317308 */ /* 0x0007f00000000800 */
[----:B------:R-:W1:Y:S01]  /*3b90*/  MUFU.EX2 R31, R112 ;  /* 0x00000070001f7308 */ /* 0x000e620000000800 */
[----:B---3--:R-:W-:Y:S01]  /*3ba0*/  FADD.FTZ R2, R182, R53 ;  /* 0x00000035b6027221 */ /* 0x008fe20000010000 */
[----:B0-----:R-:W-:-:S03]  /*3bb0*/  F2FP.BF16.F32.PACK_AB R182, R13, R182 ;  /* 0x000000b60db6723e */ /* 0x001fc600000010ff */
[----:B------:R-:W-:Y:S01]  /*3bc0*/  FADD.FTZ R53, R13, R2 ;  /* 0x000000020d357221 */ /* 0x000fe20000010000 */
[----:B--2---:R-:W-:Y:S02]  /*3bd0*/  FMNMX.FTZ R100, R37, R100, !PT ;  /* 0x0000006425647209 */ /* 0x004fe40007810000 */
[----:B------:R-:W0:Y:S01]  /*3be0*/  MUFU.EX2 R170, R170 ;  /* 0x000000aa00aa7308 */ /* 0x000e220000000800 */
[----:B------:R-:W-:Y:S01]  /*3bf0*/  FADD.FTZ R2, R176, R53 ;  /* 0x00000035b0027221 */ /* 0x000fe20000010000 */
[C---:B------:R-:W-:Y:S01]  /*3c00*/  F2FP.BF16.F32.PACK_AB R176, R21.reuse, R176 ;  /* 0x000000b015b0723e */ /* 0x040fe200000010ff */
[----:B------:R-:W2:Y:S02]  /*3c10*/  SHFL.BFLY PT, R37, R100, 0x1, 0x1f ;  /* 0x0c201f0064257f89 */ /* 0x000ea400000e0000 */
[----:B------:R-:W-:-:S03]  /*3c20*/  FADD.FTZ R53, R21, R2 ;  /* 0x0000000215357221 */ /* 0x000fc60000010000 */
[----:B------:R-:W-:Y:S01]  /*3c30*/  MUFU.EX2 R33, R108 ;  /* 0x0000006c00217308 */ /* 0x000fe20000000800 */
[----:B----4-:R-:W-:Y:S01]  /*3c40*/  FADD.FTZ R2, R178, R53 ;  /* 0x00000035b2027221 */ /* 0x010fe20000010000 */
[----:B-----5:R-:W-:-:S03]  /*3c50*/  F2FP.BF16.F32.PACK_AB R178, R25, R178 ;  /* 0x000000b219b2723e */ /* 0x020fc600000010ff */
[----:B------:R-:W-:-:S03]  /*3c60*/  FADD.FTZ R55, R25, R2 ;  /* 0x0000000219377221 */ /* 0x000fc60000010000 */
[----:B------:R3:W-:Y:S08]  /*3c70*/  MUFU.EX2 R47, R10 ;  /* 0x0000000a002f7308 */ /* 0x0007f00000000800 */
[----:B------:R-:W-:Y:S01]  /*3c80*/  MUFU.EX2 R164, R164 ;  /* 0x000000a400a47308 */ /* 0x000fe20000000800 */
[----:B---3--:R-:W3:Y:S01]  /*3c90*/  @P2 LDC R10, c[0x0][0x44c] ;  /* 0x00011300ff0a2b82 */ /* 0x008ee20000000800 */
[----:B--2---:R-:W-:-:S04]  /*3ca0*/  FMNMX.FTZ R12, R100, R37, !PT ;  /* 0x00000025640c7209 */ /* 0x004fc80007810000 */
[C---:B------:R-:W-:Y:S01]  /*3cb0*/  FSETP.NEU.FTZ.AND P4, PT, R12.reuse, -INF , PT ;  /* 0xff8000000c00780b */ /* 0x040fe20003f9d000 */
[-C--:B------:R-:W-:Y:S01]  /*3cc0*/  FMUL.FTZ R4, R12, R11.reuse ;  /* 0x0000000b0c047220 */ /* 0x080fe20000410000 */
[----:B------:R-:W-:Y:S04]  /*3cd0*/  MUFU.EX2 R102, R102 ;  /* 0x0000006600667308 */ /* 0x000fe80000000800 */
[----:B------:R-:W-:Y:S01]  /*3ce0*/  FSEL R39, R4, RZ, P4 ;  /* 0x000000ff04277208 */ /* 0x000fe20002000000 */
[----:B-1----:R-:W-:Y:S01]  /*3cf0*/  FADD.FTZ R4, R172, R55 ;  /* 0x00000037ac047221 */ /* 0x002fe20000010000 */
[C---:B------:R-:W-:Y:S02]  /*3d00*/  F2FP.BF16.F32.PACK_AB R172, R27.reuse, R172 ;  /* 0x000000ac1bac723e */ /* 0x040fe400000010ff */
        /* <DEDUP_REMOVED lines=11> */
[----:B------:R-:W-:Y:S01]  /*3dc0*/  FADD.FTZ R55, R27, R4 ;  /* 0x000000041b377221 */ /* 0x000fe20000010000 */
[-CC-:B------:R-:W-:Y:S01]  /*3dd0*/  FFMA.FTZ R44, R44, R11.reuse, -R39.reuse ;  /* 0x0000000b2c2c7223 */ /* 0x180fe20000010827 */
[-CC-:B------:R-:W-:Y:S01]  /*3de0*/  FFMA.FTZ R46, R46, R11.reuse, -R39.reuse ;  /* 0x0000000b2e2e7223 */ /* 0x180fe20000010827 */
[-C--:B------:R-:W-:Y:S01]  /*3df0*/  FFMA.FTZ R48, R48, R11.reuse, -R39 ;  /* 0x0000000b30307223 */ /* 0x080fe20000010827 */
[----:B------:R-:W-:Y:S01]  /*3e00*/  FADD.FTZ R4, R174, R55 ;  /* 0x00000037ae047221 */ /* 0x000fe20000010000 */
[----:B------:R-:W1:Y:S01]  /*3e10*/  MUFU.EX2 R181, R28 ;  /* 0x0000001c00b57308 */ /* 0x000e620000000800 */
[-CC-:B------:R-:W-:Y:S01]  /*3e20*/  FFMA.FTZ R50, R50, R11.reuse, -R39.reuse ;  /* 0x0000000b32327223 */ /* 0x180fe20000010827 */
[-CC-:B------:R-:W-:Y:S01]  /*3e30*/  FFMA.FTZ R52, R52, R11.reuse, -R39.reuse ;  /* 0x0000000b34347223 */ /* 0x180fe20000010827 */
[----:B------:R-:W-:Y:S01]  /*3e40*/  FADD.FTZ R55, R29, R4 ;  /* 0x000000041d377221 */ /* 0x000fe20000010000 */
[-CC-:B------:R-:W-:Y:S01]  /*3e50*/  FFMA.FTZ R54, R54, R11.reuse, -R39.reuse ;  /* 0x0000000b36367223 */ /* 0x180fe20000010827 */
[-CC-:B------:R-:W-:Y:S01]  /*3e60*/  FFMA.FTZ R56, R56, R11.reuse, -R39.reuse ;  /* 0x0000000b38387223 */ /* 0x180fe20000010827 */
[-C--:B------:R-:W-:Y:S01]  /*3e70*/  FFMA.FTZ R58, R58, R11.reuse, -R39 ;  /* 0x0000000b3a3a7223 */ /* 0x080fe20000010827 */
[----:B------:R-:W-:Y:S01]  /*3e80*/  FADD.FTZ R4, R168, R55 ;  /* 0x00000037a8047221 */ /* 0x000fe20000010000 */
[----:B------:R-:W2:Y:S01]  /*3e90*/  MUFU.EX2 R30, R30 ;  /* 0x0000001e001e7308 */ /* 0x000ea20000000800 */
[-CC-:B------:R-:W-:Y:S01]  /*3ea0*/  FFMA.FTZ R60, R60, R11.reuse, -R39.reuse ;  /* 0x0000000b3c3c7223 */ /* 0x180fe20000010827 */
[----:B------:R-:W-:Y:S01]  /*3eb0*/  FFMA.FTZ R62, R62, R11, -R39 ;  /* 0x0000000b3e3e7223 */ /* 0x000fe20000010827 */
[----:B------:R-:W-:Y:S01]  /*3ec0*/  FADD.FTZ R55, R31, R4 ;  /* 0x000000041f377221 */ /* 0x000fe20000010000 */
[----:B---3--:R-:W-:-:S04]  /*3ed0*/  @P2 IMAD.HI.U32 R10, R23, R10, RZ ;  /* 0x0000000a170a2227 */ /* 0x008fc800078e00ff */
[-CC-:B------:R-:W-:Y:S01]  /*3ee0*/  FFMA.FTZ R90, R90, R11.reuse, -R39.reuse ;  /* 0x0000000b5a5a7223 */ /* 0x180fe20000010827 */
[----:B------:R-:W-:Y:S01]  /*3ef0*/  FFMA.FTZ R66, R66, R11, -R39 ;  /* 0x0000000b42427223 */ /* 0x000fe20000010827 */
[----:B0-----:R-:W-:Y:S01]  /*3f00*/  FADD.FTZ R4, R170, R55 ;  /* 0x00000037aa047221 */ /* 0x001fe20000010000 */
[----:B------:R-:W0:Y:S01]  /*3f10*/  MUFU.EX2 R183, R32 ;  /* 0x0000002000b77308 */ /* 0x000e220000000800 */
[----:B-1----:R-:W-:Y:S01]  /*3f20*/  FADD.FTZ R53, R26, R181 ;  /* 0x000000b51a357221 */ /* 0x002fe20000010000 */
[----:B------:R-:W-:Y:S01]  /*3f30*/  @P2 SHF.R.U32.HI R23, RZ, R57, R10 ;  /* 0x00000039ff172219 */ /* 0x000fe2000001160a */
[----:B------:R-:W-:Y:S01]  /*3f40*/  FADD.FTZ R55, R33, R4 ;  /* 0x0000000421377221 */ /* 0x000fe20000010000 */
[-CC-:B------:R-:W-:Y:S01]  /*3f50*/  FFMA.FTZ R92, R92, R11.reuse, -R39.reuse ;  /* 0x0000000b5c5c7223 */ /* 0x180fe20000010827 */
[-CC-:B------:R-:W-:Y:S01]  /*3f60*/  FFMA.FTZ R70, R70, R11.reuse, -R39.reuse ;  /* 0x0000000b46467223 */ /* 0x180fe20000010827 */
[-C--:B------:R-:W-:Y:S01]  /*3f70*/  FFMA.FTZ R94, R94, R11.reuse, -R39 ;  /* 0x0000000b5e5e7223 */ /* 0x080fe20000010827 */
[----:B------:R-:W-:Y:S01]  /*3f80*/  FADD.FTZ R4, R164, R55 ;  /* 0x00000037a4047221 */ /* 0x000fe20000010000 */
[----:B------:R-:W1:Y:S01]  /*3f90*/  MUFU.EX2 R34, R34 ;  /* 0x0000002200227308 */ /* 0x000e620000000800 */
[----:B--2---:R-:W-:Y:S01]  /*3fa0*/  FADD.FTZ R2, R30, R53 ;  /* 0x000000351e027221 */ /* 0x004fe20000010000 */
[-CC-:B------:R-:W-:Y:S01]  /*3fb0*/  FFMA.FTZ R74, R74, R11.reuse, -R39.reuse ;  /* 0x0000000b4a4a7223 */ /* 0x180fe20000010827 */
[----:B------:R-:W-:Y:S01]  /*3fc0*/  FADD.FTZ R55, R35, R4 ;  /* 0x0000000423377221 */ /* 0x000fe20000010000 */
[-CC-:B------:R-:W-:Y:S01]  /*3fd0*/  FFMA.FTZ R96, R96, R11.reuse, -R39.reuse ;  /* 0x0000000b60607223 */ /* 0x180fe20000010827 */
[-CC-:B------:R-:W-:Y:S01]  /*3fe0*/  FFMA.FTZ R78, R78, R11.reuse, -R39.reuse ;  /* 0x0000000b4e4e7223 */ /* 0x180fe20000010827 */
[-C--:B------:R-:W-:Y:S01]  /*3ff0*/  FFMA.FTZ R98, R98, R11.reuse, -R39 ;  /* 0x0000000b62627223 */ /* 0x080fe20000010827 */
[----:B------:R-:W-:Y:S01]  /*4000*/  FADD.FTZ R4, R102, R55 ;  /* 0x0000003766047221 */ /* 0x000fe20000010000 */
[----:B------:R-:W2:Y:S01]  /*4010*/  MUFU.EX2 R177, R36 ;  /* 0x0000002400b17308 */ /* 0x000ea20000000800 */
[----:B0-----:R-:W-:Y:S01]  /*4020*/  FADD.FTZ R53, R183, R2 ;  /* 0x00000002b7357221 */ /* 0x001fe20000010000 */
[-CC-:B------:R-:W-:Y:S01]  /*4030*/  FFMA.FTZ R82, R82, R11.reuse, -R39.reuse ;  /* 0x0000000b52527223 */ /* 0x180fe20000010827 */
[----:B------:R-:W-:Y:S01]  /*4040*/  FADD.FTZ R55, R43, R4 ;  /* 0x000000042b377221 */ /* 0x000fe20000010000 */
[-CC-:B------:R-:W-:Y:S01]  /*4050*/  FFMA.FTZ R106, R106, R11.reuse, -R39.reuse ;  /* 0x0000000b6a6a7223 */ /* 0x180fe20000010827 */
[-CC-:B------:R-:W-:Y:S01]  /*4060*/  FFMA.FTZ R86, R86, R11.reuse, -R39.reuse ;  /* 0x0000000b56567223 */ /* 0x180fe20000010827 */
[----:B------:R-:W-:Y:S01]  /*4070*/  FFMA.FTZ R39, R104, R11, -R39 ;  /* 0x0000000b68277223 */ /* 0x000fe20000010827 */
[----:B------:R-:W-:Y:S01]  /*4080*/  F2FP.BF16.F32.PACK_AB R174, R29, R174 ;  /* 0x000000ae1dae723e */ /* 0x000fe200000010ff */
[----:B------:R-:W0:Y:S01]  /*4090*/  MUFU.EX2 R38, R38 ;  /* 0x0000002600267308 */ /* 0x000e220000000800 */
[----:B-1----:R-:W-:Y:S01]  /*40a0*/  FADD.FTZ R2, R34, R53 ;  /* 0x0000003522027221 */ /* 0x002fe20000010000 */
[----:B------:R-:W-:Y:S01]  /*40b0*/  F2FP.BF16.F32.PACK_AB R168, R31, R168 ;  /* 0x000000a81fa8723e */ /* 0x000fe200000010ff */
[----:B------:R-:W-:Y:S01]  /*40c0*/  VIADD R10, R22, 0xfffffffe ;  /* 0xfffffffe160a7836 */ /* 0x000fe20000000000 */
[----:B------:R-:W-:-:S02]  /*40d0*/  F2FP.BF16.F32.PACK_AB R170, R33, R170 ;  /* 0x000000aa21aa723e */ /* 0x000fc400000010ff */
[----:B------:R-:W-:Y:S02]  /*40e0*/  F2FP.BF16.F32.PACK_AB R164, R35, R164 ;  /* 0x000000a423a4723e */ /* 0x000fe400000010ff */
[----:B------:R-:W1:Y:S01]  /*40f0*/  MUFU.EX2 R179, R40 ;  /* 0x0000002800b37308 */ /* 0x000e620000000800 */
[----:B--2---:R-:W-:Y:S01]  /*4100*/  FADD.FTZ R53, R177, R2 ;  /* 0x00000002b1357221 */ /* 0x004fe20000010000 */
[----:B------:R-:W-:Y:S02]  /*4110*/  F2FP.BF16.F32.PACK_AB R166, R43, R102 ;  /* 0x000000662ba6723e */ /* 0x000fe400000010ff */
[----:B------:R-:W-:Y:S02]  /*4120*/  F2FP.BF16.F32.PACK_AB R181, R181, R26 ;  /* 0x0000001ab5b5723e */ /* 0x000fe400000010ff */
[----:B------:R-:W-:Y:S02]  /*4130*/  F2FP.BF16.F32.PACK_AB R183, R183, R30 ;  /* 0x0000001eb7b7723e */ /* 0x000fe400000010ff */
[----:B------:R-:W2:Y:S01]  /*4140*/  MUFU.EX2 R42, R42 ;  /* 0x0000002a002a7308 */ /* 0x000ea20000000800 */
[----:B0-----:R-:W-:Y:S01]  /*4150*/  FADD.FTZ R2, R38, R53 ;  /* 0x0000003526027221 */ /* 0x001fe20000010000 */
[----:B------:R-:W-:-:S06]  /*4160*/  F2FP.BF16.F32.PACK_AB R177, R177, R34 ;  /* 0x00000022b1b1723e */ /* 0x000fcc00000010ff */
        /* <DEDUP_REMOVED lines=21> */
[----:B0-----:R-:W-:Y:S01]  /*42c0*/  FADD.FTZ R4, R64, R55 ;  /* 0x0000003740047221 */ /* 0x001fe20000010000 */
[----:B------:R-:W-:Y:S01]  /*42d0*/  IMAD.IADD R55, R88, 0x1, R23 ;  /* 0x0000000158377824 */ /* 0x000fe200078e0217 */
[C---:B------:R-:W-:Y:S02]  /*42e0*/  F2FP.BF16.F32.PACK_AB R160, R41.reuse, R64 ;  /* 0x0000004029a0723e */ /* 0x040fe400000010ff */
[----:B------:R-:W-:Y:S01]  /*42f0*/  FADD.FTZ R53, R41, R4 ;  /* 0x0000000429357221 */ /* 0x000fe20000010000 */
        /* <DEDUP_REMOVED lines=21> */
[----:B------:R-:W-:-:S03]  /*4450*/  F2FP.BF16.F32.PACK_AB R162, R45, R68 ;  /* 0x000000442da2723e */ /* 0x000fc600000010ff */
[----:B------:R-:W-:-:S03]  /*4460*/  FADD.FTZ R13, R45, R4 ;  /* 0x000000042d0d7221 */ /* 0x000fc60000010000 */
        /* <DEDUP_REMOVED lines=36> */
[----:B-1----:R-:W-:Y:S01]  /*46b0*/  FADD.FTZ R2, R86, R3 ;  /* 0x0000000356027221 */ /* 0x002fe20000010000 */
[C---:B--2---:R-:W-:Y:S01]  /*46c0*/  FADD.FTZ R4, R37.reuse, R4 ;  /* 0x0000000425047221 */ /* 0x044fe20000010000 */
[----:B------:R-:W-:Y:S02]  /*46d0*/  F2FP.BF16.F32.PACK_AB R154, R37, R84 ;  /* 0x00000054259a723e */ /* 0x000fe400000010ff */
[C---:B0-----:R-:W-:Y:S01]  /*46e0*/  FADD.FTZ R3, R39.reuse, R2 ;  /* 0x0000000227037221 */ /* 0x041fe20000010000 */
[----:B------:R-:W-:Y:S01]  /*46f0*/  F2FP.BF16.F32.PACK_AB R155, R39, R86 ;  /* 0x00000056279b723e */ /* 0x000fe200000010ff */
        /* <DEDUP_REMOVED lines=11> */
.L_x_7224:
[----:B------:R-:W-:-:S13]  /*47b0*/  ISETP.NE.AND P4, PT, R15, 0x1, PT ;  /* 0x000000010f00780c */ /* 0x000fda0003f85270 */
[----:B------:R-:W0:Y:S02]  /*47c0*/  @P4 LDC.64 R20, c[0x0][0x9e8] ;  /* 0x00027a00ff144b82 */ /* 0x000e240000000a00 */
[----:B0-----:R-:W-:-:S05]  /*47d0*/  @P4 IMAD.HI.U32 R20, R2, R20, RZ ;  /* 0x0000001402144227 */ /* 0x001fca00078e00ff */
[----:B------:R-:W-:-:S07]  /*47e0*/  @P4 SHF.R.U32.HI R2, RZ, R21, R20 ;  /* 0x00000015ff024219 */ /* 0x000fce0000011614 */
.L_x_7225:
[----:B------:R-:W-:-:S05]  /*47f0*/  IMAD R15, R2, R15, R15 ;  /* 0x0000000f020f7224 */ /* 0x000fca00078e020f */
[----:B------:R-:W-:-:S07]  /*4800*/  VIMNMX R14, R14, R15, PT ;  /* 0x0000000f0e0e7248 */ /* 0x000fce0003fe0100 */
.L_x_7223:
[----:B------:R-:W-:Y:S01]  /*4810*/  SHF.R.S32.HI R13, RZ, 0x1f, R14 ;  /* 0x0000001fff0d7819 */ /* 0x000fe2000001140e */
[----:B------:R-:W-:Y:S01]  /*4820*/  UMOV UR4, URZ ;  /* 0x0000003f00047c82 */ /* 0x000fe20008000000 */
[----:B------:R-:W-:Y:S01]  /*4830*/  IMAD.MOV.U32 R2, RZ, RZ, RZ ;  /* 0x000000ffff027224 */ /* 0x000fe200078e00ff */
[----:B------:R-:W-:Y:S02]  /*4840*/  CS2R R150, SRZ ;  /* 0x0000000000967805 */ /* 0x000fe4000001ff00 */
[----:B------:R-:W-:Y:S02]  /*4850*/  LEA.HI R13, R13, R14, RZ, 0x7 ;  /* 0x0000000e0d0d7211 */ /* 0x000fe400078f38ff */
[----:B------:R-:W-:Y:S02]  /*4860*/  CS2R R148, SRZ ;  /* 0x0000000000947805 */ /* 0x000fe4000001ff00 */
[----:B------:R-:W-:Y:S02]  /*4870*/  CS2R R146, SRZ ;  /* 0x0000000000927805 */ /* 0x000fe4000001ff00 */
[----:B------:R-:W-:-:S02]  /*4880*/  CS2R R144, SRZ ;  /* 0x0000000000907805 */ /* 0x000fc4000001ff00 */
[----:B------:R-:W-:Y:S02]  /*4890*/  SHF.R.S32.HI R14, RZ, 0x7, R13 ;  /* 0x00000007ff0e7819 */ /* 0x000fe4000001140d */
[----:B------:R-:W-:Y:S02]  /*48a0*/  CS2R R142, SRZ ;  /* 0x00000000008e7805 */ /* 0x000fe4000001ff00 */
[----:B------:R-:W-:Y:S02]  /*48b0*/  CS2R R140, SRZ ;  /* 0x00000000008c7805 */ /* 0x000fe4000001ff00 */
[----:B------:R-:W-:Y:S02]  /*48c0*/  CS2R R138, SRZ ;  /* 0x00000000008a7805 */ /* 0x000fe4000001ff00 */
[----:B------:R-:W-:Y:S02]  /*48d0*/  VIMNMX R13, R17, R14, !PT ;  /* 0x0000000e110d7248 */ /* 0x000fe40007fe0100 */
[----:B------:R-:W-:-:S02]  /*48e0*/  CS2R R136, SRZ ;  /* 0x0000000000887805 */ /* 0x000fc4000001ff00 */
[----:B------:R-:W-:Y:S02]  /*48f0*/  CS2R R134, SRZ ;  /* 0x0000000000867805 */ /* 0x000fe4000001ff00 */
[----:B------:R-:W-:Y:S02]  /*4900*/  CS2R R132, SRZ ;  /* 0x0000000000847805 */ /* 0x000fe4000001ff00 */
[----:B------:R-:W-:Y:S02]  /*4910*/  ISETP.GE.AND P4, PT, R10, R13, PT ;  /* 0x0000000d0a00720c */ /* 0x000fe40003f86270 */
        /* <DEDUP_REMOVED lines=23> */
[----:B------:R-:W-:Y:S01]  /*4a90*/  IMAD.MOV.U32 R15, RZ, RZ, RZ ;  /* 0x000000ffff0f7224 */ /* 0x000fe200078e00ff */
[----:B------:R-:W-:Y:S01]  /*4aa0*/  UMOV UR5, URZ ;  /* 0x0000003f00057c82 */ /* 0x000fe20008000000 */
[----:B------:R-:W-:Y:S01]  /*4ab0*/  IMAD.MOV.U32 R151, RZ, RZ, RZ ;  /* 0x000000ffff977224 */ /* 0x000fe200078e00ff */
[----:B------:R-:W-:Y:S01]  /*4ac0*/  ULDC UR46, c[0x0][0x9e4] ;  /* 0x00027900002e7ab9 */ /* 0x000fe20000000800 */
[----:B------:R-:W-:Y:S01]  /*4ad0*/  ULDC UR38, c[0x0][0x2f0] ;  /* 0x0000bc0000267ab9 */ /* 0x000fe20000000800 */
[----:B------:R-:W-:-:S05]  /*4ae0*/  ULDC UR39, c[0x0][0x9e0] ;  /* 0x0002780000277ab9 */ /* 0x000fca0000000800 */
.L_x_7243:
[----:B------:R-:W-:Y:S01]  /*4af0*/  UIADD3 UR4, UR5, 0x1, URZ ;  /* 0x0000000105047890 */ /* 0x000fe2000fffe03f */
[----:B------:R-:W-:-:S03]  /*4b00*/  ISETP.NE.AND P4, PT, RZ, UR37, PT ;  /* 0x00000025ff007c0c */ /* 0x000fc6000bf85270 */
[----:B------:R-:W-:-:S04]  /*4b10*/  UISETP.NE.AND UP0, UPT, UR4, 0x2, UPT ;  /* 0x000000020400788c */ /* 0x000fc8000bf05270 */
[----:B------:R-:W-:Y:S02]  /*4b20*/  USEL UR10, URZ, 0x1, UP0 ;  /* 0x000000013f0a7887 */ /* 0x000fe40008000000 */
[----:B------:R-:W-:-:S04]  /*4b30*/  USEL UR4, UR4, URZ, UP0 ;  /* 0x0000003f04047287 */ /* 0x000fc80008000000 */
[----:B------:R-:W-:Y:S01]  /*4b40*/  LOP3.LUT R2, R15, UR10, RZ, 0x3c, !PT ;  /* 0x0000000a0f027c12 */ /* 0x000fe2000f8e3cff */
[----:B------:R-:W-:Y:S07]  /*4b50*/  @P4 BRA `(.L_x_7227) ;  /* 0x0000000000284947 */ /* 0x000fee0003800000 */
[----:B------:R-:W-:Y:S05]  /*4b60*/  @!P0 BRA `(.L_x_7228) ;  /* 0x0000000000048947 */ /* 0x000fea0003800000 */
[----:B------:R-:W-:Y:S01]  /*4b70*/  BPT.TRAP 0x1 ;  /* 0x000000040000795c */ /* 0x000fe20000300000 */
.L_x_7228:
[----:B------:R-:W-:Y:S01]  /*4b80*/  ULEA UR10, UR4, UR36, 0x3 ;  /* 0x00000024040a7291 */ /* 0x000fe2000f8e183f */
[----:B------:R-:W-:-:S08]  /*4b90*/  SHF.L.U32 R9, R2, 0x1f, RZ ;  /* 0x0000001f02097819 */ /* 0x000fd000000006ff */
[----:B------:R0:W1:Y:S01]  /*4ba0*/  SYNCS.PHASECHK.TRANS64.TRYWAIT P5, [UR10+0x28830], R9 ;  /* 0x02883009ff0075a7 */ /* 0x00006200080a014a */
[----:B------:R-:W-:Y:S05]  /*4bb0*/  @!P0 BRA `(.L_x_7229) ;  /* 0x0000000000048947 */ /* 0x000fea0003800000 */
[----:B------:R-:W-:Y:S01]  /*4bc0*/  BPT.TRAP 0x1 ;  /* 0x000000040000795c */ /* 0x000fe20000300000 */
.L_x_7229:
[----:B-1----:R-:W-:Y:S05]  /*4bd0*/  @P5 BRA `(.L_x_7227) ;  /* 0x0000000000085947 */ /* 0x002fea0003800000 */
[----:B------:R-:W1:Y:S02]  /*4be0*/  SYNCS.PHASECHK.TRANS64.TRYWAIT P5, [UR10+0x28830], R9 ;  /* 0x02883009ff0075a7 */ /* 0x000e6400080a014a */
[----:B-1----:R-:W-:Y:S05]  /*4bf0*/  @!P5 BRA `(.L_x_7230) ;  /* 0x000000e000ccd947 */ /* 0x002fea0003800000 */
.L_x_7227:
[----:B01----:R-:W-:Y:S01]  /*4c00*/  VIADD R9, R19, 0x8 ;  /* 0x0000000813097836 */ /* 0x003fe20000000000 */
[----:B------:R-:W-:Y:S01]  /*4c10*/  R2UR UR40, R6 ;  /* 0x00000000062872ca */ /* 0x000fe200000e0000 */
[----:B------:R-:W-:Y:S01]  /*4c20*/  ULEA UR42, UR4, UR6, 0xb ;  /* 0x00000006042a7291 */ /* 0x000fe2000f8e583f */
[----:B------:R-:W-:Y:S01]  /*4c30*/  R2UR UR41, R7 ;  /* 0x00000000072972ca */ /* 0x000fe200000e0000 */
[----:B------:R-:W-:Y:S01]  /*4c40*/  UMOV UR43, 0x40000040 ;  /* 0x40000040002b7882 */ /* 0x000fe20000000000 */
[----:B------:R0:W-:Y:S01]  /*4c50*/  BAR.SYNC.DEFER_BLOCKING R9, 0x100 ;  /* 0x000400090000751d */ /* 0x0001e20000010000 */
[----:B------:R-:W-:Y:S02]  /*4c60*/  UIADD3 UR10, UR42, 0x2, URZ ;  /* 0x000000022a0a7890 */ /* 0x000fe4000fffe03f */
[----:B------:R-:W-:Y:S02]  /*4c70*/  UIADD3 UR14, UR42, 0x4, URZ ;  /* 0x000000042a0e7890 */ /* 0x000fe4000fffe03f */
[----:B------:R-:W-:Y:S01]  /*4c80*/  UIADD3 UR18, UR42, 0x6, URZ ;  /* 0x000000062a127890 */ /* 0x000fe2000fffe03f */
[----:B------:R-:W-:Y:S01]  /*4c90*/  UMOV UR11, 0x40000040 ;  /* 0x40000040000b7882 */ /* 0x000fe20000000000 */
[----:B------:R-:W-:Y:S01]  /*4ca0*/  UMOV UR15, 0x40000040 ;  /* 0x40000040000f7882 */ /* 0x000fe20000000000 */
[----:B------:R-:W-:Y:S01]  /*4cb0*/  UMOV UR19, 0x40000040 ;  /* 0x4000004000137882 */ /* 0x000fe20000000000 */
        /* <DEDUP_REMOVED lines=8> */
[----:B------:R-:W-:-:S06]  /*4d40*/  WARPGROUP.ARRIVE ;  /* 0x00000000000079c5 */ /* 0x000fcc0000000000 */
[----:B------:R-:W-:Y:S03]  /*4d50*/  HGMMA.64x128x16.F32.BF16 R24, gdesc[UR40], RZ, !UPT, gsb0 ;  /* 0x01e00000281879f0 */ /* 0x000fe6000c0018ff */
        /* <DEDUP_REMOVED lines=22> */
[----:B0-----:R-:W-:Y:S05]  /*4ec0*/  @P4 BRA `(.L_x_7231) ;  /* 0x0000000000284947 */ /* 0x001fea0003800000 */
[----:B------:R-:W-:Y:S05]  /*4ed0*/  @!P0 BRA `(.L_x_7232) ;  /* 0x0000000000048947 */ /* 0x000fea0003800000 */
[----:B------:R-:W-:Y:S01]  /*4ee0*/  BPT.TRAP 0x1 ;  /* 0x000000040000795c */ /* 0x000fe20000300000 */
.L_x_7232:
[----:B------:R-:W-:Y:S01]  /*4ef0*/  ULEA UR10, UR5, UR36, 0x3 ;  /* 0x00000024050a7291 */ /* 0x000fe2000f8e183f */
[----:B------:R-:W-:-:S08]  /*4f00*/  SHF.L.U32 R9, R15, 0x1f, RZ ;  /* 0x0000001f0f097819 */ /* 0x000fd000000006ff */
[----:B------:R0:W1:Y:S01]  /*4f10*/  SYNCS.PHASECHK.TRANS64.TRYWAIT P4, [UR10+0x28850], R9 ;  /* 0x02885009ff0075a7 */ /* 0x000062000808014a */
[----:B------:R-:W-:Y:S05]  /*4f20*/  @!P0 BRA `(.L_x_7233) ;  /* 0x0000000000048947 */ /* 0x000fea0003800000 */
[----:B------:R-:W-:Y:S01]  /*4f30*/  BPT.TRAP 0x1 ;  /* 0x000000040000795c */ /* 0x000fe20000300000 */
.L_x_7233:
[----:B-1----:R-:W-:Y:S05]  /*4f40*/  @P4 BRA `(.L_x_7231) ;  /* 0x0000000000084947 */ /* 0x002fea0003800000 */
[----:B------:R-:W1:Y:S02]  /*4f50*/  SYNCS.PHASECHK.TRANS64.TRYWAIT P4, [UR10+0x28850], R9 ;  /* 0x02885009ff0075a7 */ /* 0x000e64000808014a */
[----:B-1----:R-:W-:Y:S05]  /*4f60*/  @!P4 BRA `(.L_x_7234) ;  /* 0x000000e00008c947 */ /* 0x002fea0003800000 */
.L_x_7231:
[----:B------:R-:W-:Y:S01]  /*4f70*/  UIADD3 UR10, UR36, 0x400, URZ ;  /* 0x00000400240a7890 */ /* 0x000fe2000fffe03f */
[----:B------:R-:W-:Y:S01]  /*4f80*/  WARPGROUP.ARRIVE ;  /* 0x00000000000079c5 */ /* 0x000fe20000000000 */
[----:B------:R-:W-:Y:S01]  /*4f90*/  UMOV UR11, 0x40000040 ;  /* 0x40000040000b7882 */ /* 0x000fe20000000000 */
[----:B------:R-:W-:Y:S01]  /*4fa0*/  UMOV UR15, 0x40000040 ;  /* 0x40000040000f7882 */ /* 0x000fe20000000000 */
[----:B------:R-:W-:Y:S01]  /*4fb0*/  USHF.R.U32.HI UR10, URZ, 0x4, UR10 ;  /* 0x000000043f0a7899 */ /* 0x000fe2000801160a */
[----:B01----:R-:W0:Y:S01]  /*4fc0*/  @P2 LDC R9, c[0x0][0x44c] ;  /* 0x00011300ff092b82 */ /* 0x003e220000000800 */
[----:B------:R-:W-:Y:S02]  /*4fd0*/  IMAD.U32 R14, RZ, RZ, UR4 ;  /* 0x00000004ff0e7e24 */ /* 0x000fe4000f8e00ff */
[----:B------:R-:W-:Y:S01]  /*4fe0*/  ULOP3.LUT UR10, UR10, 0x3fff, URZ, 0xc0, !UPT ;  /* 0x00003fff0a0a7892 */ /* 0x000fe2000f8ec03f */
[----:B------:R-:W-:Y:S02]  /*4ff0*/  IMAD.MOV.U32 R15, RZ, RZ, R8 ;  /* 0x000000ffff0f7224 */ /* 0x000fe400078e0008 */
[----:B------:R-:W-:Y:S01]  /*5000*/  @!P1 LEA R14, R14, UR36, 0x3 ;  /* 0x000000240e0e9c11 */ /* 0x000fe2000f8e18ff */
[----:B------:R-:W-:Y:S01]  /*5010*/  ULOP3.LUT UR10, UR10, 0x4000000, URZ, 0xfc, !UPT ;  /* 0x040000000a0a7892 */ /* 0x000fe2000f8efc3f */
[----:B------:R-:W1:Y:S03]  /*5020*/  @P2 LDC R20, c[0x0][0x450] ;  /* 0x00011400ff142b82 */ /* 0x000e660000000800 */
[----:B------:R-:W-:Y:S01]  /*5030*/  ULEA UR10, UR5, UR10, 0xb ;  /* 0x0000000a050a7291 */ /* 0x000fe2000f8e583f */
[----:B------:R-:W-:-:S03]  /*5040*/  @!P1 VIADD R14, R14, 0x28840 ;  /* 0x000288400e0e9836 */ /* 0x000fc60000000000 */
[----:B------:R-:W-:Y:S02]  /*5050*/  UIADD3 UR14, UR10, 0x80, URZ ;  /* 0x000000800a0e7890 */ /* 0x000fe4000fffe03f */
[----:B------:R-:W-:-:S03]  /*5060*/  @!P1 PRMT R14, RZ, 0x654, R14 ;  /* 0x00000654ff0e9816 */ /* 0x000fc6000000000e */
[----:B------:R-:W-:Y:S01]  /*5070*/  HGMMA.64x128x16.F32.BF16 R88, R180, gdesc[UR8].tnspB, R88, gsb0 ;  /* 0x41e00008b4587df0 */ /* 0x000fe20008001858 */
[----:B------:R-:W-:Y:S01]  /*5080*/  UMOV UR11, 0x40000040 ;  /* 0x40000040000b7882 */ /* 0x000fe20000000000 */
[----:B0-----:R-:W-:Y:S02]  /*5090*/  @P2 IMAD.HI.U32 R11, R8, R9, RZ ;  /* 0x00000009080b2227 */ /* 0x001fe400078e00ff */
[----:B------:R-:W0:Y:S03]  /*50a0*/  LDC R9, c[0x0][0x288] ;  /* 0x0000a200ff097b82 */ /* 0x000e260000000800 */
[----:B-1----:R-:W-:Y:S02]  /*50b0*/  @P2 SHF.R.U32.HI R15, RZ, R20, R11 ;  /* 0x00000014ff0f2219 */ /* 0x002fe4000001160b */
[----:B------:R-:W-:-:S03]  /*50c0*/  IADD3 R11, -R19, 0xb, RZ ;  /* 0x0000000b130b7810 */ /* 0x000fc60007ffe1ff */
[----:B------:R-:W1:Y:S01]  /*50d0*/  SHFL.IDX PT, R22, R15, RZ, 0x1c1f ;  /* 0x001c1fff0f167589 */ /* 0x000e6200000e0000 */
        /* <DEDUP_REMOVED lines=16> */
[----:B------:R-:W-:Y:S01]  /*51e0*/  WARPGROUP.ARRIVE ;  /* 0x00000000000079c5 */ /* 0x000fe20000000000 */
[----:B------:R-:W-:-:S06]  /*51f0*/  IMAD.SHL.U32 R168, R10, 0x80, RZ ;  /* 0x000000800aa87824 */ /* 0x000fcc00078e00ff */
[----:B------:R-:W-:Y:S01]  /*5200*/  HGMMA.64x128x16.F32.BF16 R88, R164, gdesc[UR12].tnspB, R88, gsb0 ;  /* 0x41e0000ca4587df0 */ /* 0x000fe20008001858 */
[----:B------:R-:W-:Y:S01]  /*5210*/  UIADD3 UR14, UR10, 0x280, URZ ;  /* 0x000002800a0e7890 */ /* 0x000fe2000fffe03f */
[----:B------:R-:W-:Y:S01]  /*5220*/  IADD3 R20, -R168, 0x1, RZ ;  /* 0x00000001a8147810 */ /* 0x000fe20007ffe1ff */
[----:B------:R-:W-:-:S04]  /*5230*/  UMOV UR15, 0x40000040 ;  /* 0x40000040000f7882 */ /* 0x000fc80000000000 */
[----:B------:R-:W-:Y:S01]  /*5240*/  IMAD R21, R5, -0x2, R20 ;  /* 0xfffffffe05157824 */ /* 0x000fe200078e0214 */
[----:B------:R-:W-:Y:S02]  /*5250*/  WARPGROUP.DEPBAR.LE gsb0, 0x0 ;  /* 0x00008000000079c5 */ /* 0x000fe40000010000 */
[----:B------:R-:W-:-:S06]  /*5260*/  WARPGROUP.ARRIVE ;  /* 0x00000000000079c5 */ /* 0x000fcc0000000000 */
[----:B------:R-:W-:Y:S01]  /*5270*/  HGMMA.64x128x16.F32.BF16 R88, R160, gdesc[UR12].tnspB, R88, gsb0 ;  /* 0x41e0000ca0587df0 */ /* 0x000fe20008001858 */
[----:B------:R-:W-:Y:S01]  /*5280*/  UIADD3 UR14, UR10, 0x300, URZ ;  /* 0x000003000a0e7890 */ /* 0x000fe2000fffe03f */
[----:B------:R-:W-:Y:S01]  /*5290*/  UMOV UR15, 0x40000040 ;  /* 0x40000040000f7882 */ /* 0x000fe20000000000 */
[----:B------:R-:W-:Y:S01]  /*52a0*/  UIADD3 UR10, UR10, 0x380, URZ ;  /* 0x000003800a0a7890 */ /* 0x000fe2000fffe03f */
[----:B------:R-:W-:Y:S02]  /*52b0*/  WARPGROUP.DEPBAR.LE gsb0, 0x0 ;  /* 0x00008000000079c5 */ /* 0x000fe40000010000 */
[----:B------:R-:W-:-:S06]  /*52c0*/  WARPGROUP.ARRIVE ;  /* 0x00000000000079c5 */ /* 0x000fcc0000000000 */
[----:B------:R-:W-:Y:S03]  /*52d0*/  HGMMA.64x128x16.F32.BF16 R88, R156, gdesc[UR12].tnspB, R88, gsb0 ;  /* 0x41e0000c9c587df0 */ /* 0x000fe60008001858 */
[----:B------:R-:W-:Y:S02]  /*52e0*/  WARPGROUP.DEPBAR.LE gsb0, 0x0 ;  /* 0x00008000000079c5 */ /* 0x000fe40000010000 */
[----:B------:R-:W-:-:S07]  /*52f0*/  WARPGROUP.ARRIVE ;  /* 0x00000000000079c5 */ /* 0x000fce0000000000 */
[----:B------:R-:W-:Y:S03]  /*5300*/  HGMMA.64x128x16.F32.BF16 R88, R152, gdesc[UR8].tnspB, R88, gsb0 ;  /* 0x41e0000898587df0 */ /* 0x000fe60008001858 */
[----:B------:R-:W-:Y:S02]  /*5310*/  WARPGROUP.DEPBAR.LE gsb0, 0x0 ;  /* 0x00008000000079c5 */ /* 0x000fe40000010000 */
[----:B------:R2:W-:Y:S06]  /*5320*/  BAR.ARV R11, 0x100 ;  /* 0x0004000b0000751d */ /* 0x0005ec0000002000 */
[----:B------:R3:W-:Y:S02]  /*5330*/  @!P1 SYNCS.ARRIVE.TRANS64.RED.A1T0 RZ, [R14+URZ], RZ ;  /* 0x000000ff0eff99a7 */ /* 0x0007e4000810043f */
[----:B---3--:R-:W-:-:S04]  /*5340*/  IMAD R14, R16, UR38, R21 ;  /* 0x00000026100e7c24 */ /* 0x008fc8000f8e0215 */
[----:B0-----:R-:W-:-:S04]  /*5350*/  IMAD.IADD R14, R14, 0x1, -R9 ;  /* 0x000000010e0e7824 */ /* 0x001fc800078e0a09 */
[C---:B------:R-:W-:Y:S02]  /*5360*/  VIADD R153, R14.reuse, UR39 ;  /* 0x000000270e997c36 */ /* 0x040fe40008000000 */
[----:B------:R-:W-:Y:S02]  /*5370*/  VIADD R155, R14, UR7 ;  /* 0x000000070e9b7c36 */ /* 0x000fe40008000000 */
[--C-:B-1----:R-:W-:Y:S02]  /*5380*/  IMAD.IADD R14, R153, 0x1, R22.reuse ;  /* 0x00000001990e7824 */ /* 0x102fe400078e0216 */
[----:B------:R-:W-:Y:S01]  /*5390*/  IMAD.IADD R21, R155, 0x1, R22 ;  /* 0x000000019b157824 */ /* 0x000fe200078e0216 */
[----:B--2---:R-:W-:Y:S06]  /*53a0*/  @!P3 BRA `(.L_x_7235) ;  /* 0x00000000005cb947 */ /* 0x004fec0003800000 */
[----:B------:R-:W-:Y:S01]  /*53b0*/  IMAD R20, R16, UR38, R22 ;  /* 0x0000002610147c24 */ /* 0x000fe2000f8e0216 */
[----:B------:R-:W-:Y:S03]  /*53c0*/  BSSY B0, `(.L_x_7236) ;  /* 0x0000011000007945 */ /* 0x000fe60003800000 */
[----:B------:R-:W-:-:S05]  /*53d0*/  IMAD.IADD R11, R20, 0x1, -R9 ;  /* 0x00000001140b7824 */ /* 0x000fca00078e0a09 */
        /* <DEDUP_REMOVED lines=10> */
.L_x_7237:
[----:B------:R-:W-:-:S05]  /*5480*/  IMAD.U32 R23, RZ, RZ, UR46 ;  /* 0x0000002eff177e24 */ /* 0x000fca000f8e00ff */
[----:B------:R-:W-:-:S13]  /*5490*/  ISETP.NE.AND P4, PT, R23, 0x1, PT ;  /* 0x000000011700780c */ /* 0x000fda0003f85270 */
[----:B------:R-:W0:Y:S02]  /*54a0*/  @P4 LDC.64 R156, c[0x0][0x9e8] ;  /* 0x00027a00ff9c4b82 */ /* 0x000e240000000a00 */
[----:B0-----:R-:W-:-:S05]  /*54b0*/  @P4 IMAD.HI.U32 R20, R11, R156, RZ ;  /* 0x0000009c0b144227 */ /* 0x001fca00078e00ff */
[----:B------:R-:W-:-:S07]  /*54c0*/  @P4 SHF.R.U32.HI R11, RZ, R157, R20 ;  /* 0x0000009dff0b4219 */ /* 0x000fce0000011614 */
.L_x_7238:
[----:B------:R-:W-:Y:S05]  /*54d0*/  BSYNC B0 ;  /* 0x0000000000007941 */ /* 0x000fea0003800000 */
.L_x_7236:
[----:B------:R-:W-:-:S04]  /*54e0*/  IMAD R20, R11, R23, -R168 ;  /* 0x000000170b147224 */ /* 0x000fc800078e0aa8 */
[----:B------:R-:W-:-:S05]  /*54f0*/  IMAD R20, R5, -0x2, R20 ;  /* 0xfffffffe05147824 */ /* 0x000fca00078e0214 */
[----:B------:R-:W-:Y:S02]  /*5500*/  VIADDMNMX R14, R20, R23, R14, PT ;  /* 0x00000017140e7246 */ /* 0x000fe4000380010e */
[----:B------:R-:W-:-:S07]  /*5510*/  VIMNMX R21, R21, R20, !PT ;  /* 0x0000001415157248 */ /* 0x000fce0007fe0100 */
.L_x_7235:
        /* <DEDUP_REMOVED lines=13> */
[----:B0-----:R-:W-:Y:S01]  /*55f0*/  IMAD.IADD R15, R153, 0x1, R170 ;  /* 0x00000001990f7824 */ /* 0x001fe200078e02aa */
        /* <DEDUP_REMOVED lines=80> */
[----:B------:R-:W-:Y:S01]  /*5b00*/  ISETP.GT.AND P5, PT, R21, 0x79, P4 ;  /* 0x000000791500780c */ /* 0x000fe200027a4270 */
[----:B------:R-:W-:Y:S01]  /*5b10*/  IMAD.IADD R21, R155, 0x1, R170 ;  /* 0x000000019b157824 */ /* 0x000fe200078e02aa */
[C---:B------:R-:W-:Y:S02]  /*5b20*/  ISETP.LT.OR P6, PT, R14.reuse, 0x79, P6 ;  /* 0x000000790e00780c */ /* 0x040fe400037c1670 */
[----:B------:R-:W-:-:S02]  /*5b30*/  ISETP.LT.OR P5, PT, R14, 0x7a, P5 ;  /* 0x0000007a0e00780c */ /* 0x000fc40002fa1670 */
[----:B------:R-:W-:Y:S02]  /*5b40*/  FSEL R84, R84, -INF , !P6 ;  /* 0xff80000054547808 */ /* 0x000fe40007000000 */
[----:B------:R-:W-:Y:S01]  /*5b50*/  FSEL R44, R85, -INF , !P5 ;  /* 0xff800000552c7808 */ /* 0x000fe20006800000 */
[----:B------:R-:W-:Y:S08]  /*5b60*/  @!P3 BRA `(.L_x_7239) ;  /* 0x00000000005cb947 */ /* 0x000ff00003800000 */
        /* <DEDUP_REMOVED lines=13> */
.L_x_7241:
[----:B------:R-:W-:-:S05]  /*5c40*/  IMAD.U32 R25, RZ, RZ, UR46 ;  /* 0x0000002eff197e24 */ /* 0x000fca000f8e00ff */
[----:B------:R-:W-:-:S13]  /*5c50*/  ISETP.NE.AND P5, PT, R25, 0x1, PT ;  /* 0x000000011900780c */ /* 0x000fda0003fa5270 */
[----:B------:R-:W0:Y:S02]  /*5c60*/  @P5 LDC.64 R170, c[0x0][0x9e8] ;  /* 0x00027a00ffaa5b82 */ /* 0x000e240000000a00 */
[----:B0-----:R-:W-:-:S05]  /*5c70*/  @P5 IMAD.HI.U32 R14, R11, R170, RZ ;  /* 0x000000aa0b0e5227 */ /* 0x001fca00078e00ff */
[----:B------:R-:W-:-:S07]  /*5c80*/  @P5 SHF.R.U32.HI R11, RZ, R171, R14 ;  /* 0x000000abff0b5219 */ /* 0x000fce000001160e */
.L_x_7242:
[----:B------:R-:W-:Y:S05]  /*5c90*/  BSYNC B0 ;  /* 0x0000000000007941 */ /* 0x000fea0003800000 */
.L_x_7240:
[----:B------:R-:W-:-:S04]  /*5ca0*/  IMAD R14, R11, R25, -R168 ;  /* 0x000000190b0e7224 */ /* 0x000fc800078e0aa8 */
[----:B------:R-:W-:-:S05]  /*5cb0*/  IMAD R14, R5, -0x2, R14 ;  /* 0xfffffffe050e7824 */ /* 0x000fca00078e020e */
[----:B------:R-:W-:Y:S02]  /*5cc0*/  VIADDMNMX R15, R14, R25, R15, PT ;  /* 0x000000190e0f7246 */ /* 0x000fe4000380010f */
[----:B------:R-:W-:-:S07]  /*5cd0*/  VIMNMX R21, R21, R14, !PT ;  /* 0x0000000e15157248 */ /* 0x000fce0007fe0100 */
.L_x_7239:
[----:B------:R-:W-:Y:S02]  /*5ce0*/  FMNMX.FTZ R11, R23, R0, !PT ;  /* 0x00000000170b7209 */ /* 0x000fe40007810000 */
[----:B------:R-:W-:Y:S02]  /*5cf0*/  ISETP.GT.AND P5, PT, R21, 0x8, P4 ;  /* 0x000000081500780c */ /* 0x000fe400027a4270 */
[----:B------:R-:W-:Y:S02]  /*5d00*/  FMNMX.FTZ R11, R186, R11, !PT ;  /* 0x0000000bba0b7209 */ /* 0x000fe40007810000 */
[----:B------:R-:W-:Y:S02]  /*5d10*/  ISETP.LT.OR P5, PT, R15, 0x9, P5 ;  /* 0x000000090f00780c */ /* 0x000fe40002fa1670 */
[----:B------:R-:W-:Y:S02]  /*5d20*/  FMNMX.FTZ R11, R192, R11, !PT ;  /* 0x0000000bc00b7209 */ /* 0x000fe40007810000 */
[----:B------:R-:W-:-:S02]  /*5d30*/  FSEL R170, R30, -INF , !P5 ;  /* 0xff8000001eaa7808 */ /* 0x000fc40006800000 */
        /* <DEDUP_REMOVED lines=58> */
[C---:B------:R-:W-:Y:S01]  /*60e0*/  ISETP.LT.OR P5, PT, R15.reuse, 0x41, P5 ;  /* 0x000000410f00780c */ /* 0x040fe20002fa1670 */
[----:B------:R-:W0:Y:S01]  /*60f0*/  SHFL.BFLY PT, R14, R11, 0x2, 0x1f ;  /* 0x0c401f000b0e7f89 */ /* 0x000e2200000e0000 */
        /* <DEDUP_REMOVED lines=11> */
[----:B------:R-:W-:Y:S02]  /*61b0*/  ISETP.LT.OR P5, PT, R15, 0x49, P5 ;  /* 0x000000490f00780c */ /* 0x000fe40002fa1670 */
[----:B0-----:R-:W-:-:S02]  /*61c0*/  FMNMX.FTZ R14, R11, R14, !PT ;  /* 0x0000000e0b0e7209 */ /* 0x001fc40007810000 */
[----:B------:R-:W0:Y:S01]  /*61d0*/  LDC R11, c[0x0][0x988] ;  /* 0x00026200ff0b7b82 */ /* 0x000e220000000800 */
[----:B------:R-:W-:Y:S02]  /*61e0*/  ISETP.LT.OR P6, PT, R15, 0x2a, P6 ;  /* 0x0000002a0f00780c */ /* 0x000fe400037c1670 */
[----:B------:R-:W1:Y:S01]  /*61f0*/  SHFL.BFLY PT, R25, R14, 0x1, 0x1f ;  /* 0x0c201f000e197f89 */ /* 0x000e6200000e0000 */
[----:B------:R-:W-:Y:S02]  /*6200*/  FSEL R62, R62, -INF , !P5 ;  /* 0xff8000003e3e7808 */ /* 0x000fe40006800000 */
[----:B------:R-:W-:Y:S02]  /*6210*/  FSEL R34, R47, -INF , !P6 ;  /* 0xff8000002f227808 */ /* 0x000fe40007000000 */
[C---:B------:R-:W-:Y:S02]  /*6220*/  ISETP.GT.AND P5, PT, R21.reuse, RZ, P4 ;  /* 0x000000ff1500720c */ /* 0x040fe400027a4270 */
[----:B------:R-:W-:-:S02]  /*6230*/  ISETP.GT.AND P6, PT, R21, 0x31, P4 ;  /* 0x000000311500780c */ /* 0x000fc400027c4270 */
[C---:B------:R-:W-:Y:S02]  /*6240*/  ISETP.LT.OR P5, PT, R15.reuse, 0x1, P5 ;  /* 0x000000010f00780c */ /* 0x040fe40002fa1670 */
[----:B------:R-:W-:Y:S02]  /*6250*/  ISETP.LT.OR P6, PT, R15, 0x32, P6 ;  /* 0x000000320f00780c */ /* 0x000fe400037c1670 */
[----:B------:R-:W-:Y:S02]  /*6260*/  FSEL R35, R26, -INF , !P5 ;  /* 0xff8000001a237808 */ /* 0x000fe40006800000 */
[----:B------:R-:W-:Y:S02]  /*6270*/  FSEL R46, R51, -INF , !P6 ;  /* 0xff800000332e7808 */ /* 0x000fe40007000000 */
[----:B------:R-:W-:Y:S02]  /*6280*/  ISETP.GT.AND P6, PT, R21, 0x39, P4 ;  /* 0x000000391500780c */ /* 0x000fe400027c4270 */
[----:B------:R-:W-:-:S02]  /*6290*/  FMNMX.FTZ R27, R35, R12, !PT ;  /* 0x0000000c231b7209 */ /* 0x000fc40007810000 */
[----:B------:R-:W-:Y:S02]  /*62a0*/  ISETP.LT.OR P6, PT, R15, 0x3a, P6 ;  /* 0x0000003a0f00780c */ /* 0x000fe400037c1670 */
[----:B------:R-:W-:Y:S02]  /*62b0*/  FMNMX.FTZ R29, R182, R27, !PT ;  /* 0x0000001bb61d7209 */ /* 0x000fe40007810000 */
[----:B-1----:R-:W-:Y:S02]  /*62c0*/  FMNMX.FTZ R14, R14, R25, !PT ;  /* 0x000000190e0e7209 */ /* 0x002fe40007810000 */
[----:B------:R-:W-:Y:S02]  /*62d0*/  FSEL R30, R55, -INF , !P6 ;  /* 0xff800000371e7808 */ /* 0x000fe40007000000 */
[C---:B------:R-:W-:Y:S01]  /*62e0*/  FSETP.NEU.FTZ.AND P6, PT, R14.reuse, -INF , PT ;  /* 0xff8000000e00780b */ /* 0x040fe20003fdd000 */
[----:B0-----:R-:W-:Y:S01]  /*62f0*/  FMUL.FTZ R31, R14, R11 ;  /* 0x0000000b0e1f7220 */ /* 0x001fe20000410000 */
[----:B------:R-:W-:-:S02]  /*6300*/  FMNMX.FTZ R29, R170, R29, !PT ;  /* 0x0000001daa1d7209 */ /* 0x000fc40007810000 */
[----:B------:R-:W-:Y:S02]  /*6310*/  ISETP.GT.AND P5, PT, R21, 0x49, P4 ;  /* 0x000000491500780c */ /* 0x000fe400027a4270 */
        /* <DEDUP_REMOVED lines=8> */
[----:B------:R-:W-:Y:S01]  /*63a0*/  ISETP.GT.AND P5, PT, R21, 0x50, P4 ;  /* 0x000000501500780c */ /* 0x000fe200027a4270 */
[----:B------:R-:W-:Y:S01]  /*63b0*/  MUFU.EX2 R27, R37 ;  /* 0x00000025001b7308 */ /* 0x000fe20000000800 */
[----:B------:R-:W-:Y:S01]  /*63c0*/  FMNMX.FTZ R33, R178, R29, !PT ;  /* 0x0000001db2217209 */ /* 0x000fe20007810000 */
[-CC-:B------:R-:W-:Y:S01]  /*63d0*/  FFMA.FTZ R45, R154, R11.reuse, -R31.reuse ;  /* 0x0000000b9a2d7223 */ /* 0x180fe2000001081f */
[----:B------:R-:W-:Y:S01]  /*63e0*/  ISETP.LT.OR P5, PT, R15, 0x51, P5 ;  /* 0x000000510f00780c */ /* 0x000fe20002fa1670 */
[--C-:B------:R-:W-:Y:S01]  /*63f0*/  FFMA.FTZ R47, R52, R11, -R31.reuse ;  /* 0x0000000b342f7223 */ /* 0x100fe2000001081f */
[----:B------:R-:W-:Y:S01]  /*6400*/  FMNMX.FTZ R33, R38, R33, !PT ;  /* 0x0000002126217209 */ /* 0x000fe20007810000 */
[-CC-:B------:R-:W-:Y:S01]  /*6410*/  FFMA.FTZ R49, R56, R11.reuse, -R31.reuse ;  /* 0x0000000b38317223 */ /* 0x180fe2000001081f */
[----:B------:R-:W-:Y:S01]  /*6420*/  FSEL R188, R66, -INF , !P5 ;  /* 0xff80000042bc7808 */ /* 0x000fe20006800000 */
[----:B------:R0:W-:Y:S01]  /*6430*/  MUFU.EX2 R29, R41 ;  /* 0x00000029001d7308 */ /* 0x0001e20000000800 */
[----:B------:R-:W-:Y:S01]  /*6440*/  ISETP.GT.AND P5, PT, R21, 0x51, P4 ;  /* 0x000000511500780c */ /* 0x000fe200027a4270 */
        /* <DEDUP_REMOVED lines=8> */
[-CC-:B0-----:R-:W-:Y:S01]  /*64d0*/  FFMA.FTZ R41, R158, R11.reuse, -R31.reuse ;  /* 0x0000000b9e297223 */ /* 0x181fe2000001081f */
[----:B------:R-:W-:Y:S01]  /*64e0*/  ISETP.GT.AND P5, PT, R21, 0x58, P4 ;  /* 0x000000581500780c */ /* 0x000fe200027a4270 */
[--C-:B------:R-:W-:Y:S01]  /*64f0*/  FFMA.FTZ R51, R32, R11, -R31.reuse ;  /* 0x0000000b20337223 */ /* 0x100fe2000001081f */
[----:B------:R-:W-:Y:S01]  /*6500*/  FMNMX.FTZ R37, R174, R33, !PT ;  /* 0x00000021ae257209 */ /* 0x000fe20007810000 */
[--C-:B------:R-:W-:Y:S01]  /*6510*/  FFMA.FTZ R194, R194, R11, -R31.reuse ;  /* 0x0000000bc2c27223 */ /* 0x100fe2000001081f */
[----:B------:R-:W-:Y:S01]  /*6520*/  ISETP.LT.OR P5, PT, R15, 0x59, P5 ;  /* 0x000000590f00780c */ /* 0x000fe20002fa1670 */
[----:B------:R-:W-:Y:S01]  /*6530*/  MUFU.EX2 R23, R23 ;  /* 0x0000001700177308 */ /* 0x000fe20000000800 */
[----:B------:R-:W-:Y:S01]  /*6540*/  FMNMX.FTZ R37, R172, R37, !PT ;  /* 0x00000025ac257209 */ /* 0x000fe20007810000 */
[-CC-:B-1----:R-:W-:Y:S01]  /*6550*/  FFMA.FTZ R39, R162, R11.reuse, -R31.reuse ;  /* 0x0000000ba2277223 */ /* 0x182fe2000001081f */
[----:B------:R-:W-:Y:S01]  /*6560*/  FSEL R70, R70, -INF , !P5 ;  /* 0xff80000046467808 */ /* 0x000fe20006800000 */
[--C-:B------:R-:W-:Y:S01]  /*6570*/  FFMA.FTZ R164, R164, R11, -R31.reuse ;  /* 0x0000000ba4a47223 */ /* 0x100fe2000001081f */
[----:B------:R-:W-:Y:S01]  /*6580*/  FMNMX.FTZ R37, R34, R37, !PT ;  /* 0x0000002522257209 */ /* 0x000fe20007810000 */
[--C-:B------:R-:W-:Y:S01]  /*6590*/  FFMA.FTZ R160, R160, R11, -R31.reuse ;  /* 0x0000000ba0a07223 */ /* 0x100fe2000001081f */
[----:B------:R-:W-:Y:S01]  /*65a0*/  ISETP.GT.AND P5, PT, R21, 0x59, P4 ;  /* 0x000000591500780c */ /* 0x000fe200027a4270 */
[----:B------:R0:W-:Y:S01]  /*65b0*/  MUFU.EX2 R33, R39 ;  /* 0x0000002700217308 */ /* 0x0001e20000000800 */
[----:B------:R-:W-:Y:S01]  /*65c0*/  FMNMX.FTZ R37, R50, R37, !PT ;  /* 0x0000002532257209 */ /* 0x000fe20007810000 */
[-CC-:B------:R-:W-:Y:S01]  /*65d0*/  FFMA.FTZ R48, R48, R11.reuse, -R31.reuse ;  /* 0x0000000b30307223 */ /* 0x180fe2000001081f */
[----:B------:R-:W-:Y:S01]  /*65e0*/  ISETP.LT.OR P5, PT, R15, 0x5a, P5 ;  /* 0x0000005a0f00780c */ /* 0x000fe20002fa1670 */
[-CC-:B------:R-:W-:Y:S01]  /*65f0*/  FFMA.FTZ R40, R40, R11.reuse, -R31.reuse ;  /* 0x0000000b28287223 */ /* 0x180fe2000001081f */
[----:B------:R-:W-:Y:S01]  /*6600*/  FSEL R55, R14, RZ, P6 ;  /* 0x000000ff0e377208 */ /* 0x000fe20003000000 */
[--C-:B------:R-:W-:Y:S01]  /*6610*/  FFMA.FTZ R22, R22, R11, -R31.reuse ;  /* 0x0000000b16167223 */ /* 0x100fe2000001081f */
[----:B------:R-:W-:Y:S01]  /*6620*/  FSEL R162, R71, -INF , !P5 ;  /* 0xff80000047a27808 */ /* 0x000fe20006800000 */
[----:B------:R-:W-:Y:S01]  /*6630*/  MUFU.EX2 R186, R186 ;  /* 0x000000ba00ba7308 */ /* 0x000fe20000000800 */
[----:B0-----:R-:W-:Y:S01]  /*6640*/  FMNMX.FTZ R39, R46, R37, !PT ;  /* 0x000000252e277209 */ /* 0x001fe20007810000 */
[----:B------:R-:W-:Y:S01]  /*6650*/  FADD.FTZ R0, -R55, R0 ;  /* 0x0000000037007221 */ /* 0x000fe20000010100 */
[----:B------:R-:W-:Y:S01]  /*6660*/  ISETP.GT.AND P5, PT, R21, 0x60, P4 ;  /* 0x000000601500780c */ /* 0x000fe200027a4270 */
[--C-:B------:R-:W-:Y:S01]  /*6670*/  FFMA.FTZ R28, R28, R11, -R31.reuse ;  /* 0x0000000b1c1c7223 */ /* 0x100fe2000001081f */
[----:B------:R-:W-:Y:S01]  /*6680*/  FMNMX.FTZ R39, R54, R39, !PT ;  /* 0x0000002736277209 */ /* 0x000fe20007810000 */
[----:B------:R-:W-:Y:S01]  /*6690*/  FMUL.FTZ R0, R0, R11 ;  /* 0x0000000b00007220 */ /* 0x000fe20000410000 */
[----:B------:R-:W-:Y:S01]  /*66a0*/  ISETP.LT.OR P5, PT, R15, 0x61, P5 ;  /* 0x000000610f00780c */ /* 0x000fe20002fa1670 */
[----:B------:R0:W-:Y:S01]  /*66b0*/  MUFU.EX2 R37, R41 ;  /* 0x0000002900257308 */ /* 0x0001e20000000800 */
[----:B------:R-:W-:Y:S01]  /*66c0*/  FMNMX.FTZ R39, R30, R39, !PT ;  /* 0x000000271e277209 */ /* 0x000fe20007810000 */
[-CC-:B------:R-:W-:Y:S01]  /*66d0*/  FFMA.FTZ R24, R24, R11.reuse, -R31.reuse ;  /* 0x0000000b18187223 */ /* 0x180fe2000001081f */
[----:B------:R-:W-:Y:S01]  /*66e0*/  FSEL R158, R74, -INF , !P5 ;  /* 0xff8000004a9e7808 */ /* 0x000fe20006800000 */
[-CC-:B------:R-:W-:Y:S01]  /*66f0*/  FFMA.FTZ R74, R156, R11.reuse, -R31.reuse ;  /* 0x0000000b9c4a7223 */ /* 0x180fe2000001081f */
[----:B------:R-:W-:Y:S01]  /*6700*/  ISETP.GT.AND P5, PT, R21, 0x61, P4 ;  /* 0x000000611500780c */ /* 0x000fe200027a4270 */
[--C-:B------:R-:W-:Y:S01]  /*6710*/  FFMA.FTZ R36, R36, R11, -R31.reuse ;  /* 0x0000000b24247223 */ /* 0x100fe2000001081f */
[----:B------:R-:W-:Y:S01]  /*6720*/  FMNMX.FTZ R39, R58, R39, !PT ;  /* 0x000000273a277209 */ /* 0x000fe20007810000 */
[----:B------:R-:W1:Y:S01]  /*6730*/  MUFU.EX2 R0, R0 ;  /* 0x0000000000007308 */ /* 0x000e620000000800 */
[----:B------:R-:W-:Y:S01]  /*6740*/  ISETP.LT.OR P5, PT, R15, 0x62, P5 ;  /* 0x000000620f00780c */ /* 0x000fe20002fa1670 */
[----:B------:R-:W-:Y:S01]  /*6750*/  FFMA.FTZ R32, R84, R11, -R31 ;  /* 0x0000000b54207223 */ /* 0x000fe2000001081f */
[----:B0-----:R-:W-:-:S02]  /*6760*/  FMNMX.FTZ R41, R184, R39, !PT ;  /* 0x00000027b8297209 */ /* 0x001fc40007810000 */
[----:B------:R-:W-:Y:S02]  /*6770*/  FSEL R156, R75, -INF , !P5 ;  /* 0xff8000004b9c7808 */ /* 0x000fe40006800000 */
[----:B------:R-:W-:Y:S01]  /*6780*/  ISETP.GT.AND P5, PT, R21, 0x68, P4 ;  /* 0x000000681500780c */ /* 0x000fe200027a4270 */
[----:B------:R-:W-:Y:S01]  /*6790*/  MUFU.EX2 R39, R45 ;  /* 0x0000002d00277308 */ /* 0x000fe20000000800 */
[----:B------:R-:W-:Y:S02]  /*67a0*/  FMNMX.FTZ R41, R62, R41, !PT ;  /* 0x000000293e297209 */ /* 0x000fe40007810000 */
[----:B------:R-:W-:Y:S02]  /*67b0*/  ISETP.LT.OR P5, PT, R15, 0x69, P5 ;  /* 0x000000690f00780c */ /* 0x000fe40002fa1670 */
[----:B------:R-:W-:Y:S02]  /*67c0*/  FMNMX.FTZ R41, R190, R41, !PT ;  /* 0x00000029be297209 */ /* 0x000fe40007810000 */
[----:B------:R-:W-:Y:S01]  /*67d0*/  FSEL R154, R78, -INF , !P5 ;  /* 0xff8000004e9a7808 */ /* 0x000fe20006800000 */
[--C-:B------:R-:W-:Y:S01]  /*67e0*/  FFMA.FTZ R78, R152, R11, -R31.reuse ;  /* 0x0000000b984e7223 */ /* 0x100fe2000001081f */
[----:B------:R-:W-:Y:S01]  /*67f0*/  FMNMX.FTZ R41, R188, R41, !PT ;  /* 0x00000029bc297209 */ /* 0x000fe20007810000 */
[--C-:B------:R-:W-:Y:S01]  /*6800*/  FFMA.FTZ R152, R80, R11, -R31.reuse ;  /* 0x0000000b50987223 */ /* 0x100fe2000001081f */
[----:B------:R-:W-:Y:S01]  /*6810*/  ISETP.GT.AND P5, PT, R21, 0x69, P4 ;  /* 0x000000691500780c */ /* 0x000fe200027a4270 */
[----:B------:R-:W0:Y:S01]  /*6820*/  MUFU.EX2 R25, R25 ;  /* 0x0000001900197308 */ /* 0x000e220000000800 */
[----:B------:R-:W-:Y:S01]  /*6830*/  FMNMX.FTZ R43, R166, R41, !PT ;  /* 0x00000029a62b7209 */ /* 0x000fe20007810000 */
[-C--:B-1----:R-:W-:Y:S01]  /*6840*/  FMUL.FTZ R88, R88, R0.reuse ;  /* 0x0000000058587220 */ /* 0x082fe20000410000 */
[----:B------:R-:W-:Y:S01]  /*6850*/  ISETP.LT.OR P5, PT, R15, 0x6a, P5 ;  /* 0x0000006a0f00780c */ /* 0x000fe20002fa1670 */
[-C--:B------:R-:W-:Y:S01]  /*6860*/  FMUL.FTZ R89, R89, R0.reuse ;  /* 0x0000000059597220 */ /* 0x080fe20000410000 */
[----:B------:R-:W-:Y:S01]  /*6870*/  FMNMX.FTZ R43, R70, R43, !PT ;  /* 0x0000002b462b7209 */ /* 0x000fe20007810000 */
[-C--:B------:R-:W-:Y:S01]  /*6880*/  FMUL.FTZ R92, R92, R0.reuse ;  /* 0x000000005c5c7220 */ /* 0x080fe20000410000 */
[----:B------:R-:W-:Y:S01]  /*6890*/  FSEL R52, R79, -INF , !P5 ;  /* 0xff8000004f347808 */ /* 0x000fe20006800000 */
[----:B------:R1:W-:Y:S01]  /*68a0*/  MUFU.EX2 R41, R47 ;  /* 0x0000002f00297308 */ /* 0x0003e20000000800 */
[----:B------:R-:W-:Y:S01]  /*68b0*/  ISETP.GT.AND P5, PT, R21, 0x70, P4 ;  /* 0x000000701500780c */ /* 0x000fe200027a4270 */
[-C--:B------:R-:W-:Y:S01]  /*68c0*/  FMUL.FTZ R93, R93, R0.reuse ;  /* 0x000000005d5d7220 */ /* 0x080fe20000410000 */
[----:B------:R-:W-:Y:S01]  /*68d0*/  FMNMX.FTZ R43, R162, R43, !PT ;  /* 0x0000002ba22b7209 */ /* 0x000fe20007810000 */
[-C--:B------:R-:W-:Y:S01]  /*68e0*/  FMUL.FTZ R96, R96, R0.reuse ;  /* 0x0000000060607220 */ /* 0x080fe20000410000 */
[----:B------:R-:W-:Y:S01]  /*68f0*/  ISETP.LT.OR P5, PT, R15, 0x71, P5 ;  /* 0x000000710f00780c */ /* 0x000fe20002fa1670 */
[-C--:B------:R-:W-:Y:S01]  /*6900*/  FMUL.FTZ R97, R97, R0.reuse ;  /* 0x0000000061617220 */ /* 0x080fe20000410000 */
[----:B------:R-:W-:Y:S01]  /*6910*/  FMNMX.FTZ R43, R158, R43, !PT ;  /* 0x0000002b9e2b7209 */ /* 0x000fe20007810000 */
[----:B------:R-:W2:Y:S01]  /*6920*/  MUFU.EX2 R26, R194 ;  /* 0x000000c2001a7308 */ /* 0x000ea20000000800 */
[----:B------:R-:W-:Y:S01]  /*6930*/  FSEL R82, R82, -INF , !P5 ;  /* 0xff80000052527808 */ /* 0x000fe20006800000 */
[--C-:B-1----:R-:W-:Y:S01]  /*6940*/  FFMA.FTZ R47, R72, R11, -R31.reuse ;  /* 0x0000000b482f7223 */ /* 0x102fe2000001081f */
[----:B------:R-:W-:Y:S01]  /*6950*/  ISETP.GT.AND P5, PT, R21, 0x71, P4 ;  /* 0x000000711500780c */ /* 0x000fe200027a4270 */
[-C--:B------:R-:W-:Y:S01]  /*6960*/  FMUL.FTZ R100, R100, R0.reuse ;  /* 0x0000000064647220 */ /* 0x080fe20000410000 */
[----:B------:R-:W-:Y:S01]  /*6970*/  FMNMX.FTZ R45, R156, R43, !PT ;  /* 0x0000002b9c2d7209 */ /* 0x000fe20007810000 */
[-C--:B------:R-:W-:Y:S01]  /*6980*/  FMUL.FTZ R101, R101, R0.reuse ;  /* 0x0000000065657220 */ /* 0x080fe20000410000 */
[----:B------:R-:W-:Y:S01]  /*6990*/  ISETP.LT.OR P5, PT, R15, 0x72, P5 ;  /* 0x000000720f00780c */ /* 0x000fe20002fa1670 */
[----:B------:R1:W-:Y:S01]  /*69a0*/  MUFU.EX2 R43, R49 ;  /* 0x00000031002b7308 */ /* 0x0003e20000000800 */
[----:B------:R-:W-:Y:S01]  /*69b0*/  FMNMX.FTZ R45, R154, R45, !PT ;  /* 0x0000002d9a2d7209 */ /* 0x000fe20007810000 */
[-C--:B------:R-:W-:Y:S01]  /*69c0*/  FMUL.FTZ R104, R104, R0.reuse ;  /* 0x0000000068687220 */ /* 0x080fe20000410000 */
[----:B------:R-:W-:Y:S01]  /*69d0*/  FSEL R56, R83, -INF , !P5 ;  /* 0xff80000053387808 */ /* 0x000fe20006800000 */
[-C--:B------:R-:W-:Y:S01]  /*69e0*/  FMUL.FTZ R105, R105, R0.reuse ;  /* 0x0000000069697220 */ /* 0x080fe20000410000 */
[C---:B------:R-:W-:Y:S01]  /*69f0*/  ISETP.GT.AND P5, PT, R21.reuse, 0x78, P4 ;  /* 0x000000781500780c */ /* 0x040fe200027a4270 */
[-C--:B------:R-:W-:Y:S01]  /*6a00*/  FMUL.FTZ R108, R108, R0.reuse ;  /* 0x000000006c6c7220 */ /* 0x080fe20000410000 */
[----:B------:R-:W-:Y:S01]  /*6a10*/  FMNMX.FTZ R45, R52, R45, !PT ;  /* 0x0000002d342d7209 */ /* 0x000fe20007810000 */
[----:B------:R-:W3:Y:S01]  /*6a20*/  MUFU.EX2 R164, R164 ;  /* 0x000000a400a47308 */ /* 0x000ee20000000800 */
[----:B------:R-:W-:Y:S01]  /*6a30*/  ISETP.GT.AND P4, PT, R21, 0x79, P4 ;  /* 0x000000791500780c */ /* 0x000fe20002784270 */
[--C-:B------:R-:W-:Y:S01]  /*6a40*/  FFMA.FTZ R21, R64, R11, -R31.reuse ;  /* 0x0000000b40157223 */ /* 0x100fe2000001081f */
[----:B------:R-:W-:Y:S01]  /*6a50*/  ISETP.LT.OR P5, PT, R15, 0x79, P5 ;  /* 0x000000790f00780c */ /* 0x000fe20002fa1670 */
[-C--:B------:R-:W-:Y:S01]  /*6a60*/  FMUL.FTZ R109, R109, R0.reuse ;  /* 0x000000006d6d7220 */ /* 0x080fe20000410000 */
[----:B------:R-:W-:Y:S01]  /*6a70*/  FMNMX.FTZ R45, R82, R45, !PT ;  /* 0x0000002d522d7209 */ /* 0x000fe20007810000 */
[-C--:B------:R-:W-:Y:S01]  /*6a80*/  FMUL.FTZ R112, R112, R0.reuse ;  /* 0x0000000070707220 */ /* 0x080fe20000410000 */
[----:B------:R-:W-:Y:S01]  /*6a90*/  ISETP.LT.OR P4, PT, R15, 0x7a, P4 ;  /* 0x0000007a0f00780c */ /* 0x000fe20002781670 */
[--C-:B------:R-:W-:Y:S01]  /*6aa0*/  FFMA.FTZ R15, R60, R11, -R31.reuse ;  /* 0x0000000b3c0f7223 */ /* 0x100fe2000001081f */
[----:B------:R-:W-:Y:S01]  /*6ab0*/  FSEL R86, R86, -INF , !P5 ;  /* 0xff80000056567808 */ /* 0x000fe20006800000 */
[----:B------:R-:W4:Y:S01]  /*6ac0*/  MUFU.EX2 R160, R160 ;  /* 0x000000a000a07308 */ /* 0x000f220000000800 */
[----:B------:R-:W-:Y:S01]  /*6ad0*/  FMNMX.FTZ R45, R56, R45, !PT ;  /* 0x0000002d382d7209 */ /* 0x000fe20007810000 */
[-C--:B------:R-:W-:Y:S01]  /*6ae0*/  FMUL.FTZ R113, R113, R0.reuse ;  /* 0x0000000071717220 */ /* 0x080fe20000410000 */
[----:B------:R-:W-:Y:S01]  /*6af0*/  FSEL R60, R87, -INF , !P4 ;  /* 0xff800000573c7808 */ /* 0x000fe20006000000 */
[-C--:B------:R-:W-:Y:S01]  /*6b00*/  FMUL.FTZ R116, R116, R0.reuse ;  /* 0x0000000074747220 */ /* 0x080fe20000410000 */
[----:B------:R-:W-:Y:S01]  /*6b10*/  FMNMX.FTZ R45, R86, R45, !PT ;  /* 0x0000002d562d7209 */ /* 0x000fe20007810000 */
[-C--:B------:R-:W-:Y:S01]  /*6b20*/  FMUL.FTZ R117, R117, R0.reuse ;  /* 0x0000000075757220 */ /* 0x080fe20000410000 */
[-C--:B------:R-:W-:Y:S01]  /*6b30*/  FMUL.FTZ R120, R120, R0.reuse ;  /* 0x0000000078787220 */ /* 0x080fe20000410000 */
[----:B------:R-:W5:Y:S01]  /*6b40*/  MUFU.EX2 R74, R74 ;  /* 0x0000004a004a7308 */ /* 0x000f620000000800 */
[----:B-1----:R-:W-:Y:S01]  /*6b50*/  FMNMX.FTZ R49, R60, R45, !PT ;  /* 0x0000002d3c317209 */ /* 0x002fe20007810000 */
[----:B------:R-:W-:Y:S01]  /*6b60*/  FFMA.FTZ R45, R68, R11, -R31 ;  /* 0x0000000b442d7223 */ /* 0x000fe2000001081f */
[-C--:B------:R-:W-:Y:S01]  /*6b70*/  FMUL.FTZ R121, R121, R0.reuse ;  /* 0x0000000079797220 */ /* 0x080fe20000410000 */
[-C--:B------:R-:W-:Y:S01]  /*6b80*/  FMUL.FTZ R124, R124, R0.reuse ;  /* 0x000000007c7c7220 */ /* 0x080fe20000410000 */
[-C--:B------:R-:W-:Y:S01]  /*6b90*/  FMUL.FTZ R125, R125, R0.reuse ;  /* 0x000000007d7d7220 */ /* 0x080fe20000410000 */
[----:B------:R-:W1:Y:S01]  /*6ba0*/  SHFL.BFLY PT, R64, R49, 0x2, 0x1f ;  /* 0x0c401f0031407f89 */ /* 0x000e6200000e0000 */
[-C--:B------:R-:W-:Y:S01]  /*6bb0*/  FMUL.FTZ R128, R128, R0.reuse ;  /* 0x0000000080807220 */ /* 0x080fe20000410000 */
[----:B------:R-:W5:Y:S01]  /*6bc0*/  MUFU.EX2 R78, R78 ;  /* 0x0000004e004e7308 */ /* 0x000f620000000800 */
[-C--:B------:R-:W-:Y:S01]  /*6bd0*/  FMUL.FTZ R129, R129, R0.reuse ;  /* 0x0000000081817220 */ /* 0x080fe20000410000 */
[-C--:B------:R-:W-:Y:S01]  /*6be0*/  FMUL.FTZ R132, R132, R0.reuse ;  /* 0x0000000084847220 */ /* 0x080fe20000410000 */
[-C--:B------:R-:W-:Y:S01]  /*6bf0*/  FMUL.FTZ R133, R133, R0.reuse ;  /* 0x0000000085857220 */ /* 0x080fe20000410000 */
[-C--:B------:R-:W-:Y:S01]  /*6c00*/  FMUL.FTZ R136, R136, R0.reuse ;  /* 0x0000000088887220 */ /* 0x080fe20000410000 */
[-C--:B------:R-:W-:Y:S01]  /*6c10*/  FMUL.FTZ R137, R137, R0.reuse ;  /* 0x0000000089897220 */ /* 0x080fe20000410000 */
[-C--:B------:R-:W-:Y:S01]  /*6c20*/  FMUL.FTZ R140, R140, R0.reuse ;  /* 0x000000008c8c7220 */ /* 0x080fe20000410000 */
[-C--:B------:R-:W-:Y:S01]  /*6c30*/  FMUL.FTZ R141, R141, R0.reuse ;  /* 0x000000008d8d7220 */ /* 0x080fe20000410000 */
[----:B------:R-:W5:Y:S01]  /*6c40*/  MUFU.EX2 R48, R48 ;  /* 0x0000003000307308 */ /* 0x000f620000000800 */
[-C--:B------:R-:W-:Y:S01]  /*6c50*/  FMUL.FTZ R144, R144, R0.reuse ;  /* 0x0000000090907220 */ /* 0x080fe20000410000 */
[-C--:B------:R-:W-:Y:S01]  /*6c60*/  FMUL.FTZ R145, R145, R0.reuse ;  /* 0x0000000091917220 */ /* 0x080fe20000410000 */
[-C--:B------:R-:W-:Y:S01]  /*6c70*/  FMUL.FTZ R148, R148, R0.reuse ;  /* 0x0000000094947220 */ /* 0x080fe20000410000 */
[----:B------:R-:W-:-:S04]  /*6c80*/  FMUL.FTZ R149, R149, R0 ;  /* 0x0000000095957220 */ /* 0x000fc80000410000 */
[----:B------:R-:W5:Y:S01]  /*6c90*/  MUFU.EX2 R40, R40 ;  /* 0x0000002800287308 */ /* 0x000f620000000800 */
[----:B-1----:R-:W-:Y:S01]  /*6ca0*/  FMNMX.FTZ R53, R49, R64, !PT ;  /* 0x0000004031357209 */ /* 0x002fe20007810000 */
[-CC-:B------:R-:W-:Y:S01]  /*6cb0*/  FFMA.FTZ R64, R20, R11.reuse, -R31.reuse ;  /* 0x0000000b14407223 */ /* 0x180fe2000001081f */
[-CC-:B------:R-:W-:Y:S01]  /*6cc0*/  FFMA.FTZ R49, R76, R11.reuse, -R31.reuse ;  /* 0x0000000b4c317223 */ /* 0x180fe2000001081f */
[----:B------:R-:W-:-:S04]  /*6cd0*/  FFMA.FTZ R31, R44, R11, -R31 ;  /* 0x0000000b2c1f7223 */ /* 0x000fc8000001081f */
[----:B------:R-:W1:Y:S01]  /*6ce0*/  MUFU.EX2 R15, R15 ;  /* 0x0000000f000f7308 */ /* 0x000e620000000800 */
[----:B------:R-:W0:Y:S07]  /*6cf0*/  SHFL.BFLY PT, R20, R53, 0x1, 0x1f ;  /* 0x0c201f0035147f89 */ /* 0x000e2e00000e0000 */
[----:B------:R-:W-:Y:S08]  /*6d00*/  MUFU.EX2 R22, R22 ;  /* 0x0000001600167308 */ /* 0x000ff00000000800 */
[----:B------:R-:W-:Y:S08]  /*6d10*/  MUFU.EX2 R21, R21 ;  /* 0x0000001500157308 */ /* 0x000ff00000000800 */
[----:B------:R-:W-:Y:S01]  /*6d20*/  MUFU.EX2 R28, R28 ;  /* 0x0000001c001c7308 */ /* 0x000fe20000000800 */
[----:B0-----:R-:W-:-:S04]  /*6d30*/  FMNMX.FTZ R20, R53, R20, !PT ;  /* 0x0000001435147209 */ /* 0x001fc80007810000 */
[C---:B------:R-:W-:Y:S01]  /*6d40*/  FSETP.NEU.FTZ.AND P4, PT, R20.reuse, -INF , PT ;  /* 0xff8000001400780b */ /* 0x040fe20003f9d000 */
[----:B------:R-:W-:Y:S02]  /*6d50*/  FMUL.FTZ R44, R20, R11 ;  /* 0x0000000b142c7220 */ /* 0x000fe40000410000 */
[----:B------:R-:W-:Y:S03]  /*6d60*/  MUFU.EX2 R45, R45 ;  /* 0x0000002d002d7308 */ /* 0x000fe60000000800 */
[----:B------:R-:W-:-:S05]  /*6d70*/  FSEL R53, R44, RZ, P4 ;  /* 0x000000ff2c357208 */ /* 0x000fca0002000000 */
[-C--:B------:R-:W-:Y:S01]  /*6d80*/  FFMA.FTZ R44, R35, R11.reuse, -R53 ;  /* 0x0000000b232c7223 */ /* 0x080fe20000010835 */
[----:B------:R-:W-:Y:S01]  /*6d90*/  FFMA.FTZ R35, R0, R4, R23 ;  /* 0x0000000400237223 */ /* 0x000fe20000010017 */
[-CC-:B------:R-:W-:Y:S01]  /*6da0*/  FFMA.FTZ R169, R50, R11.reuse, -R53.reuse ;  /* 0x0000000b32a97223 */ /* 0x180fe20000010835 */
[----:B------:R-:W-:Y:S02]  /*6db0*/  IMAD.U32 R50, RZ, RZ, UR5 ;  /* 0x00000005ff327e24 */ /* 0x000fe4000f8e00ff */
[-C--:B------:R-:W-:Y:S01]  /*6dc0*/  FFMA.FTZ R171, R54, R11.reuse, -R53 ;  /* 0x0000000b36ab7223 */ /* 0x080fe20000010835 */
[----:B------:R-:W-:Y:S01]  /*6dd0*/  FADD.FTZ R4, R186, R35 ;  /* 0x00000023ba047221 */ /* 0x000fe20000010000 */
[-CC-:B------:R-:W-:Y:S01]  /*6de0*/  FFMA.FTZ R181, R182, R11.reuse, -R53.reuse ;  /* 0x0000000bb6b57223 */ /* 0x180fe20000010835 */
[----:B------:R-:W-:Y:S01]  /*6df0*/  MUFU.EX2 R44, R44 ;  /* 0x0000002c002c7308 */ /* 0x000fe20000000800 */
[----:B------:R-:W-:Y:S01]  /*6e00*/  @!P1 LEA R54, R50, UR36, 0x3 ;  /* 0x0000002432369c11 */ /* 0x000fe2000f8e18ff */
[----:B------:R-:W-:Y:S01]  /*6e10*/  FADD.FTZ R35, R25, R4 ;  /* 0x0000000419237221 */ /* 0x000fe20000010000 */
[-CC-:B------:R-:W-:Y:S01]  /*6e20*/  FFMA.FTZ R183, R170, R11.reuse, -R53.reuse ;  /* 0x0000000baab77223 */ /* 0x180fe20000010835 */
[-CC-:B------:R-:W-:Y:S01]  /*6e30*/  FFMA.FTZ R68, R180, R11.reuse, -R53.reuse ;  /* 0x0000000bb4447223 */ /* 0x180fe20000010835 */
[-C--:B------:R-:W-:Y:S01]  /*6e40*/  FFMA.FTZ R177, R168, R11.reuse, -R53 ;  /* 0x0000000ba8b17223 */ /* 0x080fe20000010835 */
[----:B--2---:R-:W-:Y:S01]  /*6e50*/  FADD.FTZ R4, R26, R35 ;  /* 0x000000231a047221 */ /* 0x004fe20000010000 */
        /* <DEDUP_REMOVED lines=8> */
[--C-:B------:R-:W-:Y:S01]  /*6ee0*/  FFMA.FTZ R42, R174, R11, -R53.reuse ;  /* 0x0000000bae2a7223 */ /* 0x100fe20000010835 */
[----:B------:R-:W-:Y:S01]  /*6ef0*/  MUFU.EX2 R183, R183 ;  /* 0x000000b700b77308 */ /* 0x000fe20000000800 */
[----:B------:R-:W-:Y:S01]  /*6f00*/  F2FP.BF16.F32.PACK_AB R180, R186, R23 ;  /* 0x00000017bab4723e */ /* 0x000fe200000010ff */
[----:B------:R-:W-:Y:S01]  /*6f10*/  FADD.FTZ R35, R29, R4 ;  /* 0x000000041d237221 */ /* 0x000fe20000010000 */
[--C-:B------:R-:W-:Y:S01]  /*6f20*/  FFMA.FTZ R175, R172, R11, -R53.reuse ;  /* 0x0000000bacaf7223 */ /* 0x100fe20000010835 */
[----:B------:R-:W-:Y:S01]  /*6f30*/  F2FP.BF16.F32.PACK_AB R182, R26, R25 ;  /* 0x000000191ab6723e */ /* 0x000fe200000010ff */
[-C--:B------:R-:W-:Y:S01]  /*6f40*/  FFMA.FTZ R34, R34, R11.reuse, -R53 ;  /* 0x0000000b22227223 */ /* 0x080fe20000010835 */
[----:B---3--:R-:W-:Y:S01]  /*6f50*/  FADD.FTZ R4, R164, R35 ;  /* 0x00000023a4047221 */ /* 0x008fe20000010000 */
[-CC-:B------:R-:W-:Y:S01]  /*6f60*/  FFMA.FTZ R46, R46, R11.reuse, -R53.reuse ;  /* 0x0000000b2e2e7223 */ /* 0x180fe20000010835 */
[----:B------:R-:W-:Y:S01]  /*6f70*/  MUFU.EX2 R68, R68 ;  /* 0x0000004400447308 */ /* 0x000fe20000000800 */
[-CC-:B------:R-:W-:Y:S01]  /*6f80*/  FFMA.FTZ R30, R30, R11.reuse, -R53.reuse ;  /* 0x0000000b1e1e7223 */ /* 0x180fe20000010835 */
[----:B------:R-:W-:Y:S01]  /*6f90*/  FADD.FTZ R35, R33, R4 ;  /* 0x0000000421237221 */ /* 0x000fe20000010000 */
[-CC-:B------:R-:W-:Y:S01]  /*6fa0*/  FFMA.FTZ R184, R184, R11.reuse, -R53.reuse ;  /* 0x0000000bb8b87223 */ /* 0x180fe20000010835 */
[-CC-:B------:R-:W-:Y:S01]  /*6fb0*/  FFMA.FTZ R62, R62, R11.reuse, -R53.reuse ;  /* 0x0000000b3e3e7223 */ /* 0x180fe20000010835 */
[-C--:B------:R-:W-:Y:S01]  /*6fc0*/  FFMA.FTZ R190, R190, R11.reuse, -R53 ;  /* 0x0000000bbebe7223 */ /* 0x080fe20000010835 */
[----:B----4-:R-:W-:Y:S01]  /*6fd0*/  FADD.FTZ R4, R160, R35 ;  /* 0x00000023a0047221 */ /* 0x010fe20000010000 */
[----:B------:R-:W-:Y:S01]  /*6fe0*/  FSEL R35, R20, RZ, P4 ;  /* 0x000000ff14237208 */ /* 0x000fe20002000000 */
[----:B------:R-:W-:Y:S01]  /*6ff0*/  MUFU.EX2 R177, R177 ;  /* 0x000000b100b17308 */ /* 0x000fe20000000800 */
[----:B------:R-:W-:Y:S01]  /*7000*/  FFMA.FTZ R188, R188, R11, -R53 ;  /* 0x0000000bbcbc7223 */ /* 0x000fe20000010835 */
[----:B------:R-:W-:Y:S01]  /*7010*/  FADD.FTZ R55, R37, R4 ;  /* 0x0000000425377221 */ /* 0x000fe20000010000 */
[----:B------:R-:W-:-:S02]  /*7020*/  @!P1 VIADD R54, R54, 0x28860 ;  /* 0x0002886036369836 */ /* 0x000fc40000000000 */
[----:B------:R-:W-:Y:S01]  /*7030*/  FADD.FTZ R4, -R35, R12 ;  /* 0x0000000c23047221 */ /* 0x000fe20000010100 */
[-C--:B------:R-:W-:Y:S01]  /*7040*/  FFMA.FTZ R70, R70, R11.reuse, -R53 ;  /* 0x0000000b46467223 */ /* 0x080fe20000010835 */
[----:B-----5:R-:W-:Y:S01]  /*7050*/  FADD.FTZ R50, R74, R55 ;  /* 0x000000374a327221 */ /* 0x020fe20000010000 */
[-CC-:B------:R-:W-:Y:S01]  /*7060*/  FFMA.FTZ R57, R154, R11.reuse, -R53.reuse ;  /* 0x0000000b9a397223 */ /* 0x180fe20000010835 */
[-C--:B------:R-:W-:Y:S01]  /*7070*/  FMUL.FTZ R4, R4, R11.reuse ;  /* 0x0000000b04047220 */ /* 0x080fe20000410000 */
[----:B------:R-:W-:Y:S01]  /*7080*/  MUFU.EX2 R24, R24 ;  /* 0x0000001800187308 */ /* 0x000fe20000000800 */
[----:B------:R-:W-:Y:S01]  /*7090*/  FADD.FTZ R35, R39, R50 ;  /* 0x0000003227237221 */ /* 0x000fe20000010000 */
[----:B------:R-:W-:Y:S01]  /*70a0*/  @!P1 PRMT R54, RZ, 0x654, R54 ;  /* 0x00000654ff369816 */ /* 0x000fe20000000036 */
[-CC-:B------:R-:W-:Y:S01]  /*70b0*/  FFMA.FTZ R52, R52, R11.reuse, -R53.reuse ;  /* 0x0000000b34347223 */ /* 0x180fe20000010835 */
[-C--:B------:R-:W-:Y:S01]  /*70c0*/  FFMA.FTZ R82, R82, R11.reuse, -R53 ;  /* 0x0000000b52527223 */ /* 0x080fe20000010835 */
[----:B------:R-:W-:Y:S01]  /*70d0*/  FADD.FTZ R50, R78, R35 ;  /* 0x000000234e327221 */ /* 0x000fe20000010000 */
[----:B------:R0:W-:Y:S01]  /*70e0*/  @!P1 SYNCS.ARRIVE.TRANS64.RED.A1T0 RZ, [R54+URZ], RZ ;  /* 0x000000ff36ff99a7 */ /* 0x0001e2000810043f */
[-CC-:B------:R-:W-:Y:S01]  /*70f0*/  FFMA.FTZ R56, R56, R11.reuse, -R53.reuse ;  /* 0x0000000b38387223 */ /* 0x180fe20000010835 */
[----:B------:R2:W3:Y:S01]  /*7100*/  MUFU.EX2 R35, R4 ;  /* 0x0000000400237308 */ /* 0x0004e20000000800 */
[----:B------:R-:W-:Y:S01]  /*7110*/  FADD.FTZ R55, R41, R50 ;  /* 0x0000003229377221 */ /* 0x000fe20000010000 */
[----:B------:R-:W-:Y:S01]  /*7120*/  FFMA.FTZ R86, R86, R11, -R53 ;  /* 0x0000000b56567223 */ /* 0x000fe20000010835 */
[----:B------:R-:W-:Y:S01]  /*7130*/  ISETP.GT.AND P4, PT, R10, R13, PT ;  /* 0x0000000d0a00720c */ /* 0x000fe20003f84270 */
[----:B------:R-:W-:Y:S01]  /*7140*/  UMOV UR5, UR4 ;  /* 0x0000000400057c82 */ /* 0x000fe20008000000 */
[----:B------:R-:W-:Y:S01]  /*7150*/  FADD.FTZ R50, R48, R55 ;  /* 0x0000003730327221 */ /* 0x000fe20000010000 */
[--C-:B0-----:R-:W-:Y:S01]  /*7160*/  FFMA.FTZ R54, R158, R11, -R53.reuse ;  /* 0x0000000b9e367223 */ /* 0x101fe20000010835 */
[----:B------:R-:W-:Y:S01]  /*7170*/  F2FP.BF16.F32.PACK_AB R178, R164, R29 ;  /* 0x0000001da4b2723e */ /* 0x000fe200000010ff */
[----:B------:R-:W0:Y:S01]  /*7180*/  MUFU.EX2 R72, R72 ;  /* 0x0000004800487308 */ /* 0x000e220000000800 */
[----:B------:R-:W-:Y:S01]  /*7190*/  FADD.FTZ R55, R43, R50 ;  /* 0x000000322b377221 */ /* 0x000fe20000010000 */
[----:B------:R-:W-:Y:S01]  /*71a0*/  FFMA.FTZ R50, R162, R11, -R53 ;  /* 0x0000000ba2327223 */ /* 0x000fe20000010835 */
[----:B------:R-:W-:Y:S01]  /*71b0*/  F2FP.BF16.F32.PACK_AB R172, R160, R33 ;  /* 0x00000021a0ac723e */ /* 0x000fe200000010ff */
[----:B------:R-:W-:-:S02]  /*71c0*/  VIADD R10, R10, 0xffffffff ;  /* 0xffffffff0a0a7836 */ /* 0x000fc40000000000 */
[----:B--2---:R-:W-:Y:S01]  /*71d0*/  FADD.FTZ R4, R40, R55 ;  /* 0x0000003728047221 */ /* 0x004fe20000010000 */
[----:B------:R-:W-:Y:S01]  /*71e0*/  FFMA.FTZ R55, R156, R11, -R53 ;  /* 0x0000000b9c377223 */ /* 0x000fe20000010835 */
[----:B------:R-:W-:Y:S01]  /*71f0*/  F2FP.BF16.F32.PACK_AB R176, R66, R27 ;  /* 0x0000001b42b0723e */ /* 0x000fe200000010ff */
[----:B------:R-:W2:Y:S01]  /*7200*/  MUFU.EX2 R47, R47 ;  /* 0x0000002f002f7308 */ /* 0x000ea20000000800 */
[----:B-1----:R-:W-:Y:S01]  /*7210*/  FADD.FTZ R59, R15, R4 ;  /* 0x000000040f3b7221 */ /* 0x002fe20000010000 */
[----:B---3--:R-:W-:Y:S01]  /*7220*/  FFMA.FTZ R4, R35, R3, R44 ;  /* 0x0000000323047223 */ /* 0x008fe2000001002c */
[----:B------:R-:W-:Y:S01]  /*7230*/  F2FP.BF16.F32.PACK_AB R174, R74, R37 ;  /* 0x000000254aae723e */ /* 0x000fe200000010ff */
        /* <DEDUP_REMOVED lines=12> */
[----:B------:R-:W3:Y:S01]  /*7300*/  MUFU.EX2 R64, R64 ;  /* 0x0000004000407308 */ /* 0x000ee20000000800 */
[----:B------:R-:W-:Y:S01]  /*7310*/  FADD.FTZ R23, R45, R58 ;  /* 0x0000003a2d177221 */ /* 0x000fe20000010000 */
[----:B------:R-:W-:Y:S01]  /*7320*/  FADD.FTZ R3, R177, R4 ;  /* 0x00000004b1037221 */ /* 0x000fe20000010000 */
[----:B------:R-:W-:Y:S01]  /*7330*/  F2FP.BF16.F32.PACK_AB R160, R28, R21 ;  /* 0x000000151ca0723e */ /* 0x000fe200000010ff */
[----:B------:R-:W-:Y:S01]  /*7340*/  FMUL.FTZ R94, R94, R35 ;  /* 0x000000235e5e7220 */ /* 0x000fe20000410000 */
[----:B------:R-:W-:Y:S01]  /*7350*/  FADD.FTZ R26, R24, R23 ;  /* 0x00000017181a7221 */ /* 0x000fe20000010000 */
[----:B0-----:R-:W-:Y:S01]  /*7360*/  FADD.FTZ R4, R72, R3 ;  /* 0x0000000348047221 */ /* 0x001fe20000010000 */
[----:B------:R-:W-:Y:S01]  /*7370*/  F2FP.BF16.F32.PACK_AB R162, R24, R45 ;  /* 0x0000002d18a2723e */ /* 0x000fe200000010ff */
[----:B------:R-:W0:Y:S01]  /*7380*/  MUFU.EX2 R38, R38 ;  /* 0x0000002600267308 */ /* 0x000e220000000800 */
[----:B--2---:R-:W-:Y:S01]  /*7390*/  FADD.FTZ R23, R47, R26 ;  /* 0x0000001a2f177221 */ /* 0x004fe20000010000 */
[----:B-1----:R-:W-:Y:S01]  /*73a0*/  FADD.FTZ R3, R179, R4 ;  /* 0x00000004b3037221 */ /* 0x002fe20000010000 */
[----:B------:R-:W-:Y:S01]  /*73b0*/  F2FP.BF16.F32.PACK_AB R181, R181, R44 ;  /* 0x0000002cb5b5723e */ /* 0x000fe200000010ff */
[----:B------:R-:W-:Y:S01]  /*73c0*/  FMUL.FTZ R95, R95, R35 ;  /* 0x000000235f5f7220 */ /* 0x000fe20000410000 */
[----:B------:R-:W-:Y:S01]  /*73d0*/  F2FP.BF16.F32.PACK_AB R183, R68, R183 ;  /* 0x000000b744b7723e */ /* 0x000fe200000010ff */
[----:B------:R-:W-:Y:S01]  /*73e0*/  FMUL.FTZ R98, R98, R35 ;  /* 0x0000002362627220 */ /* 0x000fe20000410000 */
[----:B------:R-:W-:Y:S01]  /*73f0*/  F2FP.BF16.F32.PACK_AB R177, R72, R177 ;  /* 0x000000b148b1723e */ /* 0x000fe200000010ff */
[----:B------:R-:W1:Y:S01]  /*7400*/  MUFU.EX2 R49, R49 ;  /* 0x0000003100317308 */ /* 0x000e620000000800 */
[C---:B---3--:R-:W-:Y:S01]  /*7410*/  FADD.FTZ R26, R64.reuse, R23 ;  /* 0x00000017401a7221 */ /* 0x048fe20000010000 */
[----:B------:R-:W-:Y:S01]  /*7420*/  F2FP.BF16.F32.PACK_AB R156, R64, R47 ;  /* 0x0000002f409c723e */ /* 0x000fe200000010ff */
[-C--:B------:R-:W-:Y:S01]  /*7430*/  FMUL.FTZ R99, R99, R35.reuse ;  /* 0x0000002363637220 */ /* 0x080fe20000410000 */
[-C--:B------:R-:W-:Y:S01]  /*7440*/  FMUL.FTZ R102, R102, R35.reuse ;  /* 0x0000002366667220 */ /* 0x080fe20000410000 */
[-C--:B------:R-:W-:Y:S01]  /*7450*/  FMUL.FTZ R103, R103, R35.reuse ;  /* 0x0000002367677220 */ /* 0x080fe20000410000 */
[-C--:B------:R-:W-:Y:S01]  /*7460*/  FMUL.FTZ R106, R106, R35.reuse ;  /* 0x000000236a6a7220 */ /* 0x080fe20000410000 */
[----:B------:R-:W-:Y:S01]  /*7470*/  FMUL.FTZ R107, R107, R35 ;  /* 0x000000236b6b7220 */ /* 0x000fe20000410000 */
[----:B------:R-:W2:Y:S01]  /*7480*/  MUFU.EX2 R173, R173 ;  /* 0x000000ad00ad7308 */ /* 0x000ea20000000800 */
[C---:B0-----:R-:W-:Y:S01]  /*7490*/  FADD.FTZ R4, R38.reuse, R3 ;  /* 0x0000000326047221 */ /* 0x041fe20000010000 */
[----:B------:R-:W-:Y:S01]  /*74a0*/  F2FP.BF16.F32.PACK_AB R179, R38, R179 ;  /* 0x000000b326b3723e */ /* 0x000fe200000010ff */
[-C--:B------:R-:W-:Y:S01]  /*74b0*/  FMUL.FTZ R110, R110, R35.reuse ;  /* 0x000000236e6e7220 */ /* 0x080fe20000410000 */
[-C--:B------:R-:W-:Y:S01]  /*74c0*/  FMUL.FTZ R111, R111, R35.reuse ;  /* 0x000000236f6f7220 */ /* 0x080fe20000410000 */
[-C--:B------:R-:W-:Y:S01]  /*74d0*/  FMUL.FTZ R114, R114, R35.reuse ;  /* 0x0000002372727220 */ /* 0x080fe20000410000 */
[-C--:B------:R-:W-:Y:S01]  /*74e0*/  FMUL.FTZ R115, R115, R35.reuse ;  /* 0x0000002373737220 */ /* 0x080fe20000410000 */
[-C--:B------:R-:W-:Y:S01]  /*74f0*/  FMUL.FTZ R118, R118, R35.reuse ;  /* 0x0000002376767220 */ /* 0x080fe20000410000 */
[----:B------:R-:W0:Y:S01]  /*7500*/  MUFU.EX2 R36, R36 ;  /* 0x0000002400247308 */ /* 0x000e220000000800 */
[----:B-1----:R-:W-:Y:S01]  /*7510*/  FADD.FTZ R23, R49, R26 ;  /* 0x0000001a31177221 */ /* 0x002fe20000010000 */
[-C--:B------:R-:W-:Y:S01]  /*7520*/  FMUL.FTZ R119, R119, R35.reuse ;  /* 0x0000002377777220 */ /* 0x080fe20000410000 */
[-C--:B------:R-:W-:Y:S01]  /*7530*/  FMUL.FTZ R122, R122, R35.reuse ;  /* 0x000000237a7a7220 */ /* 0x080fe20000410000 */
[-C--:B------:R-:W-:Y:S01]  /*7540*/  FMUL.FTZ R123, R123, R35.reuse ;  /* 0x000000237b7b7220 */ /* 0x080fe20000410000 */
[-C--:B------:R-:W-:Y:S01]  /*7550*/  FMUL.FTZ R126, R126, R35.reuse ;  /* 0x000000237e7e7220 */ /* 0x080fe20000410000 */
[-C--:B------:R-:W-:Y:S01]  /*7560*/  FMUL.FTZ R127, R127, R35.reuse ;  /* 0x000000237f7f7220 */ /* 0x080fe20000410000 */
[-C--:B------:R-:W-:Y:S01]  /*7570*/  FMUL.FTZ R130, R130, R35.reuse ;  /* 0x0000002382827220 */ /* 0x080fe20000410000 */
[----:B------:R-:W1:Y:S01]  /*7580*/  MUFU.EX2 R42, R42 ;  /* 0x0000002a002a7308 */ /* 0x000e620000000800 */
[----:B--2---:R-:W-:Y:S01]  /*7590*/  FADD.FTZ R3, R173, R4 ;  /* 0x00000004ad037221 */ /* 0x004fe20000010000 */
[-C--:B------:R-:W-:Y:S01]  /*75a0*/  FMUL.FTZ R131, R131, R35.reuse ;  /* 0x0000002383837220 */ /* 0x080fe20000410000 */
[-C--:B------:R-:W-:Y:S01]  /*75b0*/  FMUL.FTZ R134, R134, R35.reuse ;  /* 0x0000002386867220 */ /* 0x080fe20000410000 */
[-C--:B------:R-:W-:Y:S01]  /*75c0*/  FMUL.FTZ R135, R135, R35.reuse ;  /* 0x0000002387877220 */ /* 0x080fe20000410000 */
[-C--:B------:R-:W-:Y:S01]  /*75d0*/  FMUL.FTZ R138, R138, R35.reuse ;  /* 0x000000238a8a7220 */ /* 0x080fe20000410000 */
[-C--:B------:R-:W-:Y:S01]  /*75e0*/  FMUL.FTZ R139, R139, R35.reuse ;  /* 0x000000238b8b7220 */ /* 0x080fe20000410000 */
[----:B------:R-:W-:Y:S01]  /*75f0*/  FMUL.FTZ R142, R142, R35 ;  /* 0x000000238e8e7220 */ /* 0x000fe20000410000 */
[----:B------:R-:W-:Y:S01]  /*7600*/  MUFU.EX2 R152, R152 ;  /* 0x0000009800987308 */ /* 0x000fe20000000800 */
[C---:B0-----:R-:W-:Y:S01]  /*7610*/  FADD.FTZ R23, R36.reuse, R23 ;  /* 0x0000001724177221 */ /* 0x041fe20000010000 */
[----:B------:R-:W-:Y:S01]  /*7620*/  F2FP.BF16.F32.PACK_AB R158, R36, R49 ;  /* 0x00000031249e723e */ /* 0x000fe200000010ff */
[-C--:B------:R-:W-:Y:S01]  /*7630*/  FMUL.FTZ R143, R143, R35.reuse ;  /* 0x000000238f8f7220 */ /* 0x080fe20000410000 */
[-C--:B------:R-:W-:Y:S01]  /*7640*/  FMUL.FTZ R146, R146, R35.reuse ;  /* 0x0000002392927220 */ /* 0x080fe20000410000 */
[-C--:B------:R-:W-:Y:S01]  /*7650*/  FMUL.FTZ R147, R147, R35.reuse ;  /* 0x0000002393937220 */ /* 0x080fe20000410000 */
[-C--:B------:R-:W-:Y:S01]  /*7660*/  FMUL.FTZ R150, R150, R35.reuse ;  /* 0x0000002396967220 */ /* 0x080fe20000410000 */
[----:B------:R-:W-:Y:S01]  /*7670*/  FMUL.FTZ R151, R151, R35 ;  /* 0x0000002397977220 */ /* 0x000fe20000410000 */
[----:B------:R-:W0:Y:S01]  /*7680*/  MUFU.EX2 R175, R175 ;  /* 0x000000af00af7308 */ /* 0x000e220000000800 */
[C---:B-1----:R-:W-:Y:S01]  /*7690*/  FADD.FTZ R4, R42.reuse, R3 ;  /* 0x000000032a047221 */ /* 0x042fe20000010000 */
[----:B------:R-:W-:Y:S01]  /*76a0*/  F2FP.BF16.F32.PACK_AB R173, R42, R173 ;  /* 0x000000ad2aad723e */ /* 0x000fe200000010ff */
[----:B------:R-:W-:-:S05]  /*76b0*/  IMAD.MOV.U32 R0, RZ, RZ, R14 ;  /* 0x000000ffff007224 */ /* 0x000fca00078e000e */
[----:B------:R-:W-:Y:S08]  /*76c0*/  MUFU.EX2 R51, R51 ;  /* 0x0000003300337308 */ /* 0x000ff00000000800 */
[----:B------:R-:W1:Y:S01]  /*76d0*/  MUFU.EX2 R34, R34 ;  /* 0x0000002200227308 */ /* 0x000e620000000800 */
[----:B0-----:R-:W-:-:S07]  /*76e0*/  FADD.FTZ R3, R175, R4 ;  /* 0x00000004af037221 */ /* 0x001fce0000010000 */
[----:B------:R-:W-:Y:S08]  /*76f0*/  MUFU.EX2 R32, R32 ;  /* 0x0000002000207308 */ /* 0x000ff00000000800 */
[----:B------:R-:W0:Y:S01]  /*7700*/  MUFU.EX2 R169, R169 ;  /* 0x000000a900a97308 */ /* 0x000e220000000800 */
[C---:B-1----:R-:W-:Y:S01]  /*7710*/  FADD.FTZ R4, R34.reuse, R3 ;  /* 0x0000000322047221 */ /* 0x042fe20000010000 */
[----:B------:R-:W-:-:S06]  /*7720*/  F2FP.BF16.F32.PACK_AB R175, R34, R175 ;  /* 0x000000af22af723e */ /* 0x000fcc00000010ff */
[----:B------:R-:W1:Y:S08]  /*7730*/  MUFU.EX2 R31, R31 ;  /* 0x0000001f001f7308 */ /* 0x000e700000000800 */
[----:B------:R-:W2:Y:S01]  /*7740*/  MUFU.EX2 R46, R46 ;  /* 0x0000002e002e7308 */ /* 0x000ea20000000800 */
[----:B0-----:R-:W-:-:S07]  /*7750*/  FADD.FTZ R3, R169, R4 ;  /* 0x00000004a9037221 */ /* 0x001fce0000010000 */
[----:B------:R0:W-:Y:S01]  /*7760*/  MUFU.EX2 R12, R30 ;  /* 0x0000001e000c7308 */ /* 0x0001e20000000800 */
[----:B-1----:R-:W-:-:S07]  /*7770*/  F2FP.BF16.F32.PACK_AB R154, R31, R32 ;  /* 0x000000201f9a723e */ /* 0x002fce00000010ff */
[----:B------:R-:W1:Y:S01]  /*7780*/  MUFU.EX2 R171, R171 ;  /* 0x000000ab00ab7308 */ /* 0x000e620000000800 */
[----:B0-----:R-:W-:Y:S01]  /*7790*/  FFMA.FTZ R30, R166, R11, -R53 ;  /* 0x0000000ba61e7223 */ /* 0x001fe20000010835 */
[----:B------:R-:W-:Y:S01]  /*77a0*/  F2FP.BF16.F32.PACK_AB R166, R22, R15 ;  /* 0x0000000f16a6723e */ /* 0x000fe200000010ff */
[----:B------:R-:W-:Y:S01]  /*77b0*/  FADD.FTZ R22, R152, R23 ;  /* 0x0000001798167221 */ /* 0x000fe20000010000 */
[----:B------:R-:W-:Y:S01]  /*77c0*/  FFMA.FTZ R53, R60, R11, -R53 ;  /* 0x0000000b3c357223 */ /* 0x000fe20000010835 */
[C---:B------:R-:W-:Y:S02]  /*77d0*/  F2FP.BF16.F32.PACK_AB R152, R51.reuse, R152 ;  /* 0x000000983398723e */ /* 0x040fe400000010ff */
[----:B------:R-:W-:Y:S01]  /*77e0*/  FADD.FTZ R15, R51, R22 ;  /* 0x00000016330f7221 */ /* 0x000fe20000010000 */
[----:B------:R-:W0:Y:S01]  /*77f0*/  MUFU.EX2 R165, R165 ;  /* 0x000000a500a57308 */ /* 0x000e220000000800 */
[----:B--2---:R-:W-:Y:S02]  /*7800*/  F2FP.BF16.F32.PACK_AB R169, R46, R169 ;  /* 0x000000a92ea9723e */ /* 0x004fe400000010ff */
[----:B------:R-:W-:Y:S01]  /*7810*/  FADD.FTZ R22, R32, R15 ;  /* 0x0000000f20167221 */ /* 0x000fe20000010000 */
[----:B------:R-:W-:-:S03]  /*7820*/  IMAD.MOV.U32 R15, RZ, RZ, R2 ;  /* 0x000000ffff0f7224 */ /* 0x000fc600078e0002 */
[----:B------:R-:W-:Y:S01]  /*7830*/  FADD.FTZ R4, R31, R22 ;  /* 0x000000161f047221 */ /* 0x000fe20000010000 */
[----:B------:R-:W2:Y:S01]  /*7840*/  MUFU.EX2 R184, R184 ;  /* 0x000000b800b87308 */ /* 0x000ea20000000800 */
[----:B------:R-:W-:-:S04]  /*7850*/  FADD.FTZ R22, R46, R3 ;  /* 0x000000032e167221 */ /* 0x000fc80000010000 */
[----:B-1----:R-:W-:Y:S01]  /*7860*/  FADD.FTZ R3, R171, R22 ;  /* 0x00000016ab037221 */ /* 0x002fe20000010000 */
[C---:B------:R-:W-:Y:S02]  /*7870*/  F2FP.BF16.F32.PACK_AB R171, R12.reuse, R171 ;  /* 0x000000ab0cab723e */ /* 0x040fe400000010ff */
[----:B------:R-:W1:Y:S01]  /*7880*/  MUFU.EX2 R167, R62 ;  /* 0x0000003e00a77308 */ /* 0x000e620000000800 */
[----:B------:R-:W-:Y:S01]  /*7890*/  FADD.FTZ R22, R12, R3 ;  /* 0x000000030c167221 */ /* 0x000fe20000010000 */
[----:B------:R-:W-:-:S03]  /*78a0*/  IMAD.MOV.U32 R12, RZ, RZ, R20 ;  /* 0x000000ffff0c7224 */ /* 0x000fc600078e0014 */
[----:B0-----:R-:W-:-:S03]  /*78b0*/  FADD.FTZ R22, R165, R22 ;  /* 0x00000016a5167221 */ /* 0x001fc60000010000 */
        /* <DEDUP_REMOVED lines=32> */
[----:B------:R-:W-:-:S03]  /*7ac0*/  F2FP.BF16.F32.PACK_AB R153, R56, R153 ;  /* 0x000000993899723e */ /* 0x000fc600000010ff */
[----:B-1----:R-:W-:-:S04]  /*7ad0*/  FADD.FTZ R22, R155, R22 ;  /* 0x000000169b167221 */ /* 0x002fc80000010000 */
[C---:B0-----:R-:W-:Y:S01]  /*7ae0*/  FADD.FTZ R3, R53.reuse, R22 ;  /* 0x0000001635037221 */ /* 0x041fe20000010000 */
[----:B------:R-:W-:Y:S01]  /*7af0*/  F2FP.BF16.F32.PACK_AB R155, R53, R155 ;  /* 0x0000009b359b723e */ /* 0x000fe200000010ff */
[----:B------:R-:W-:Y:S06]  /*7b00*/  @P4 BRA `(.L_x_7243) ;  /* 0xffffffcc00f84947 */ /* 0x000fec000383ffff */
[----:B------:R-:W-:Y:S02]  /*7b10*/  IMAD.MOV.U32 R12, RZ, RZ, R20 ;  /* 0x000000ffff0c7224 */ /* 0x000fe400078e0014 */
[----:B------:R-:W-:-:S07]  /*7b20*/  IMAD.MOV.U32 R0, RZ, RZ, R14 ;  /* 0x000000ffff007224 */ /* 0x000fce00078e000e */
.L_x_7226:
[----:B------:R-:W0:Y:S01]  /*7b30*/  LDC R13, c[0x0][0x448] ;  /* 0x00011200ff0d7b82 */ /* 0x000e220000000800 */
[----:B------:R-:W-:-:S05]  /*7b40*/  IADD3 R15, -R9, 0x1, RZ ;  /* 0x00000001090f7810 */ /* 0x000fca0007ffe1ff */
[----:B------:R-:W-:Y:S02]  /*7b50*/  IMAD R20, R16, UR38, R15 ;  /* 0x0000002610147c24 */ /* 0x000fe4000f8e020f */
[----:B------:R-:W1:Y:S08]  /*7b60*/  S2UR UR5, SR_CTAID.X ;  /* 0x00000000000579c3 */ /* 0x000e700000002500 */
[----:B------:R-:W2:Y:S01]  /*7b70*/  LDC R22, c[0x0][0x9e4] ;  /* 0x00027900ff167b82 */ /* 0x000ea20000000800 */
[----:B0-----:R-:W-:Y:S01]  /*7b80*/  ISETP.NE.AND P5, PT, R13, 0x1, PT ;  /* 0x000000010d00780c */ /* 0x001fe20003fa5270 */
[----:B-1----:R-:W-:-:S12]  /*7b90*/  ULEA UR5, UR5, 0x7f, 0x7 ;  /* 0x0000007f05057891 */ /* 0x002fd8000f8e383f */
[----:B------:R-:W0:Y:S01]  /*7ba0*/  @P5 LDC R13, c[0x0][0x44c] ;  /* 0x00011300ff0d5b82 */ /* 0x000e220000000800 */
[----:B------:R-:W-:Y:S01]  /*7bb0*/  IMAD.U32 R9, RZ, RZ, UR5 ;  /* 0x00000005ff097e24 */ /* 0x000fe2000f8e00ff */
[----:B--2---:R-:W-:-:S06]  /*7bc0*/  ISETP.GE.AND P6, PT, R22, 0x1, PT ;  /* 0x000000011600780c */ /* 0x004fcc0003fc6270 */
[----:B------:R-:W1:Y:S01]  /*7bd0*/  @P5 LDC R14, c[0x0][0x450] ;  /* 0x00011400ff0e5b82 */ /* 0x000e620000000800 */
[----:B0-----:R-:W-:Y:S01]  /*7be0*/  @P5 IMAD.HI.U32 R13, R13, UR5, RZ ;  /* 0x000000050d0d5c27 */ /* 0x001fe2000f8e00ff */
[----:B------:R-:W-:-:S04]  /*7bf0*/  ULDC UR5, c[0x0][0x9dc] ;  /* 0x0002770000057ab9 */ /* 0x000fc80000000800 */
        /* <DEDUP_REMOVED lines=13> */
.L_x_7245:
[----:B------:R-:W-:-:S13]  /*7cd0*/  ISETP.NE.AND P2, PT, R22, 0x1, PT ;  /* 0x000000011600780c */ /* 0x000fda0003f45270 */
[----:B------:R-:W0:Y:S02]  /*7ce0*/  @P2 LDC.64 R14, c[0x0][0x9e8] ;  /* 0x00027a00ff0e2b82 */ /* 0x000e240000000a00 */
[----:B0-----:R-:W-:-:S05]  /*7cf0*/  @P2 IMAD.HI.U32 R14, R9, R14, RZ ;  /* 0x0000000e090e2227 */ /* 0x001fca00078e00ff */
[----:B------:R-:W-:-:S07]  /*7d00*/  @P2 SHF.R.U32.HI R9, RZ, R15, R14 ;  /* 0x0000000fff092219 */ /* 0x000fce000001160e */
.L_x_7246:
[----:B------:R-:W-:-:S05]  /*7d10*/  IMAD R14, R9, R22, RZ ;  /* 0x00000016090e7224 */ /* 0x000fca00078e02ff */
[----:B------:R-:W-:-:S07]  /*7d20*/  VIMNMX R13, R13, R14, !PT ;  /* 0x0000000e0d0d7248 */ /* 0x000fce0007fe0100 */
.L_x_7244:
[----:B------:R-:W-:-:S05]  /*7d30*/  VIADD R13, R13, 0x7f ;  /* 0x0000007f0d0d7836 */ /* 0x000fca0000000000 */
[----:B------:R-:W-:-:S04]  /*7d40*/  SHF.R.S32.HI R14, RZ, 0x1f, R13 ;  /* 0x0000001fff0e7819 */ /* 0x000fc8000001140d */
[----:B------:R-:W-:-:S04]  /*7d50*/  LEA.HI R14, R14, R13, RZ, 0x7 ;  /* 0x0000000d0e0e7211 */ /* 0x000fc800078f38ff */
[----:B------:R-:W-:-:S04]  /*7d60*/  SHF.R.S32.HI R14, RZ, 0x7, R14 ;  /* 0x00000007ff0e7819 */ /* 0x000fc8000001140e */
[----:B------:R-:W-:-:S04]  /*7d70*/  VIMNMX R9, R17, R14, !PT ;  /* 0x0000000e11097248 */ /* 0x000fc80007fe0100 */
[----:B------:R-:W-:-:S13]  /*7d80*/  ISETP.GE.AND P2, PT, R10, R9, PT ;  /* 0x000000090a00720c */ /* 0x000fda0003f46270 */
[----:B------:R-:W-:Y:S05]  /*7d90*/  @!P2 BRA `(.L_x_7247) ;  /* 0x0000001c00f0a947 */ /* 0x000fea0003800000 */
[----:B------:R-:W-:Y:S01]  /*7da0*/  IMAD.MOV.U32 R15, RZ, RZ, R12 ;  /* 0x000000ffff0f7224 */ /* 0x000fe200078e000c */
[----:B------:R-:W-:Y:S01]  /*7db0*/  UMOV UR5, UR4 ;  /* 0x0000000400057c82 */ /* 0x000fe20008000000 */
[----:B------:R-:W-:Y:S02]  /*7dc0*/  IMAD.MOV.U32 R13, RZ, RZ, R0 ;  /* 0x000000ffff0d7224 */ /* 0x000fe400078e0000 */
[----:B------:R-:W-:-:S07]  /*7dd0*/  IMAD.MOV.U32 R14, RZ, RZ, R2 ;  /* 0x000000ffff0e7224 */ /* 0x000fce00078e0002 */
.L_x_7256:
        /* <DEDUP_REMOVED lines=9> */
.L_x_7249:
[----:B------:R-:W-:Y:S01]  /*7e70*/  ULEA UR10, UR4, UR36, 0x3 ;  /* 0x00000024040a7291 */ /* 0x000fe2000f8e183f */
[----:B------:R-:W-:-:S08]  /*7e80*/  SHF.L.U32 R0, R2, 0x1f, RZ ;  /* 0x0000001f02007819 */ /* 0x000fd000000006ff */
[----:B------:R0:W1:Y:S01]  /*7e90*/  SYNCS.PHASECHK.TRANS64.TRYWAIT P3, [UR10+0x28830], R0 ;  /* 0x02883000ff0075a7 */ /* 0x000062000806014a */
[----:B------:R-:W-:Y:S05]  /*7ea0*/  @!P0 BRA `(.L_x_7250) ;  /* 0x0000000000048947 */ /* 0x000fea0003800000 */
[----:B------:R-:W-:Y:S01]  /*7eb0*/  BPT.TRAP 0x1 ;  /* 0x000000040000795c */ /* 0x000fe20000300000 */
.L_x_7250:
[----:B-1----:R-:W-:Y:S05]  /*7ec0*/  @P3 BRA `(.L_x_7248) ;  /* 0x0000000000083947 */ /* 0x002fea0003800000 */
[----:B------:R-:W1:Y:S02]  /*7ed0*/  SYNCS.PHASECHK.TRANS64.TRYWAIT P3, [UR10+0x28830], R0 ;  /* 0x02883000ff0075a7 */ /* 0x000e64000806014a */
[----:B-1----:R-:W-:Y:S05]  /*7ee0*/  @!P3 BRA `(.L_x_7251) ;  /* 0x000000b00040b947 */ /* 0x002fea0003800000 */
.L_x_7248:
        /* <DEDUP_REMOVED lines=47> */
.L_x_7253:
[----:B------:R-:W-:Y:S01]  /*81e0*/  ULEA UR10, UR5, UR36, 0x3 ;  /* 0x00000024050a7291 */ /* 0x000fe2000f8e183f */
[----:B------:R-:W-:-:S08]  /*81f0*/  SHF.L.U32 R0, R14, 0x1f, RZ ;  /* 0x0000001f0e007819 */ /* 0x000fd000000006ff */
[----:B------:R0:W1:Y:S01]  /*8200*/  SYNCS.PHASECHK.TRANS64.TRYWAIT P2, [UR10+0x28850], R0 ;  /* 0x02885000ff0075a7 */ /* 0x000062000804014a */
[----:B------:R-:W-:Y:S05]  /*8210*/  @!P0 BRA `(.L_x_7254) ;  /* 0x0000000000048947 */ /* 0x000fea0003800000 */
[----:B------:R-:W-:Y:S01]  /*8220*/  BPT.TRAP 0x1 ;  /* 0x000000040000795c */ /* 0x000fe20000300000 */
.L_x_7254:
[----:B-1----:R-:W-:Y:S05]  /*8230*/  @P2 BRA `(.L_x_7252) ;  /* 0x0000000000082947 */ /* 0x002fea0003800000 */
[----:B------:R-:W1:Y:S02]  /*8240*/  SYNCS.PHASECHK.TRANS64.TRYWAIT P2, [UR10+0x28850], R0 ;  /* 0x02885000ff0075a7 */ /* 0x000e64000804014a */
[----:B-1----:R-:W-:Y:S05]  /*8250*/  @!P2 BRA `(.L_x_7255) ;  /* 0x000000ac007ca947 */ /* 0x002fea0003800000 */
.L_x_7252:
[----:B------:R-:W-:Y:S01]  /*8260*/  UIADD3 UR10, UR36, 0x400, URZ ;  /* 0x00000400240a7890 */ /* 0x000fe2000fffe03f */
[----:B------:R-:W-:Y:S01]  /*8270*/  WARPGROUP.ARRIVE ;  /* 0x00000000000079c5 */ /* 0x000fe20000000000 */
[----:B------:R-:W-:Y:S01]  /*8280*/  UMOV UR11, 0x40000040 ;  /* 0x40000040000b7882 */ /* 0x000fe20000000000 */
[----:B------:R-:W-:Y:S01]  /*8290*/  UMOV UR15, 0x40000040 ;  /* 0x40000040000f7882 */ /* 0x000fe20000000000 */
[----:B------:R-:W-:Y:S01]  /*82a0*/  USHF.R.U32.HI UR10, URZ, 0x4, UR10 ;  /* 0x000000043f0a7899 */ /* 0x000fe2000801160a */
[----:B01----:R-:W-:Y:S02]  /*82b0*/  FMNMX.FTZ R0, R24, R13, !PT ;  /* 0x0000000d18007209 */ /* 0x003fe40007810000 */
[C---:B------:R-:W-:Y:S01]  /*82c0*/  ISETP.GT.AND P2, PT, R10.reuse, R9, PT ;  /* 0x000000090a00720c */ /* 0x040fe20003f44270 */
[----:B------:R-:W-:Y:S01]  /*82d0*/  ULOP3.LUT UR10, UR10, 0x3fff, URZ, 0xc0, !UPT ;  /* 0x00003fff0a0a7892 */ /* 0x000fe2000f8ec03f */
[----:B------:R-:W-:Y:S01]  /*82e0*/  FMNMX.FTZ R11, R25, R0, !PT ;  /* 0x00000000190b7209 */ /* 0x000fe20007810000 */
[----:B------:R-:W-:-:S02]  /*82f0*/  VIADD R10, R10, 0xffffffff ;  /* 0xffffffff0a0a7836 */ /* 0x000fc40000000000 */
[----:B------:R-:W-:Y:S01]  /*8300*/  ULOP3.LUT UR10, UR10, 0x4000000, URZ, 0xfc, !UPT ;  /* 0x040000000a0a7892 */ /* 0x000fe2000f8efc3f */
[----:B------:R-:W-:-:S03]  /*8310*/  FMNMX.FTZ R0, R28, R11, !PT ;  /* 0x0000000b1c007209 */ /* 0x000fc60007810000 */
[----:B------:R-:W-:Y:S01]  /*8320*/  ULEA UR10, UR5, UR10, 0xb ;  /* 0x0000000a050a7291 */ /* 0x000fe2000f8e583f */
[----:B------:R-:W-:-:S03]  /*8330*/  FMNMX.FTZ R11, R29, R0, !PT ;  /* 0x000000001d0b7209 */ /* 0x000fc60007810000 */
[----:B------:R-:W-:Y:S01]  /*8340*/  UIADD3 UR14, UR10, 0x80, URZ ;  /* 0x000000800a0e7890 */ /* 0x000fe2000fffe03f */
[----:B------:R-:W-:-:S04]  /*8350*/  FMNMX.FTZ R0, R32, R11, !PT ;  /* 0x0000000b20007209 */ /* 0x000fc80007810000 */
[----:B------:R-:W-:Y:S01]  /*8360*/  HGMMA.64x128x16.F32.BF16 R88, R180, gdesc[UR8].tnspB, R88, gsb0 ;  /* 0x41e00008b4587df0 */ /* 0x000fe20008001858 */
        /* <DEDUP_REMOVED lines=30> */
[----:B------:R-:W0:Y:S01]  /*8550*/  LDC R11, c[0x0][0x988] ;  /* 0x00026200ff0b7b82 */ /* 0x000e220000000800 */
[----:B------:R-:W-:Y:S02]  /*8560*/  FMNMX.FTZ R12, R26, R15, !PT ;  /* 0x0000000f1a0c7209 */ /* 0x000fe40007810000 */
[----:B------:R-:W1:Y:S01]  /*8570*/  SHFL.BFLY PT, R21, R20, 0x1, 0x1f ;  /* 0x0c201f0014157f89 */ /* 0x000e6200000e0000 */
[----:B------:R-:W-:Y:S02]  /*8580*/  WARPGROUP.DEPBAR.LE gsb0, 0x0 ;  /* 0x00008000000079c5 */ /* 0x000fe40000010000 */
[----:B------:R-:W-:-:S06]  /*8590*/  WARPGROUP.ARRIVE ;  /* 0x00000000000079c5 */ /* 0x000fcc0000000000 */
[----:B------:R-:W-:Y:S01]  /*85a0*/  HGMMA.64x128x16.F32.BF16 R88, R176, gdesc[UR12].tnspB, R88, gsb0 ;  /* 0x41e0000cb0587df0 */ /* 0x000fe20008001858 */
[----:B------:R-:W-:Y:S01]  /*85b0*/  UIADD3 UR14, UR10, 0x100, URZ ;  /* 0x000001000a0e7890 */ /* 0x000fe2000fffe03f */
[----:B------:R-:W-:Y:S01]  /*85c0*/  UMOV UR15, 0x40000040 ;  /* 0x40000040000f7882 */ /* 0x000fe20000000000 */
[----:B-1----:R-:W-:-:S05]  /*85d0*/  FMNMX.FTZ R0, R20, R21, !PT ;  /* 0x0000001514007209 */ /* 0x002fca0007810000 */
[----:B------:R-:W-:-:S04]  /*85e0*/  FADD.FTZ R14, -R0, R13 ;  /* 0x0000000d000e7221 */ /* 0x000fc80000010100 */
[-C--:B0-----:R-:W-:Y:S01]  /*85f0*/  FMUL.FTZ R13, R14, R11.reuse ;  /* 0x0000000b0e0d7220 */ /* 0x081fe20000410000 */
[----:B------:R-:W-:-:S04]  /*8600*/  FMUL.FTZ R14, R0, R11 ;  /* 0x0000000b000e7220 */ /* 0x000fc80000410000 */
        /* <DEDUP_REMOVED lines=17> */
[----:B------:R-:W-:Y:S01]  /*8720*/  FFMA.FTZ R29, R37, R11, -R14 ;  /* 0x0000000b251d7223 */ /* 0x000fe2000001080e */
[----:B------:R-:W0:Y:S02]  /*8730*/  MUFU.EX2 R180, R180 ;  /* 0x000000b400b47308 */ /* 0x000e240000000800 */
[----:B------:R-:W-:-:S04]  /*8740*/  FMNMX.FTZ R33, R39, R12, !PT ;  /* 0x0000000c27217209 */ /* 0x000fc80007810000 */
[----:B------:R-:W-:Y:S02]  /*8750*/  FMNMX.FTZ R12, R42, R33, !PT ;  /* 0x000000212a0c7209 */ /* 0x000fe40007810000 */
[----:B------:R-:W1:Y:S02]  /*8760*/  MUFU.EX2 R21, R21 ;  /* 0x0000001500157308 */ /* 0x000e640000000800 */
[----:B------:R-:W-:-:S04]  /*8770*/  FMNMX.FTZ R33, R43, R12, !PT ;  /* 0x0000000c2b217209 */ /* 0x000fc80007810000 */
[----:B------:R-:W-:Y:S01]  /*8780*/  FMNMX.FTZ R12, R46, R33, !PT ;  /* 0x000000212e0c7209 */ /* 0x000fe20007810000 */
[----:B------:R-:W-:Y:S01]  /*8790*/  FFMA.FTZ R33, R41, R11, -R14 ;  /* 0x0000000b29217223 */ /* 0x000fe2000001080e */
[----:B------:R-:W-:Y:S01]  /*87a0*/  MUFU.EX2 R182, R182 ;  /* 0x000000b600b67308 */ /* 0x000fe20000000800 */
[----:B0-----:R-:W-:Y:S01]  /*87b0*/  FFMA.FTZ R4, R13, R4, R180 ;  /* 0x000000040d047223 */ /* 0x001fe200000100b4 */
[----:B------:R-:W-:-:S04]  /*87c0*/  FMNMX.FTZ R37, R47, R12, !PT ;  /* 0x0000000c2f257209 */ /* 0x000fc80007810000 */
[----:B------:R-:W-:Y:S02]  /*87d0*/  FMNMX.FTZ R12, R50, R37, !PT ;  /* 0x00000025320c7209 */ /* 0x000fe40007810000 */
[----:B------:R-:W-:Y:S01]  /*87e0*/  MUFU.EX2 R23, R23 ;  /* 0x0000001700177308 */ /* 0x000fe20000000800 */
[----:B-1----:R-:W-:Y:S02]  /*87f0*/  F2FP.BF16.F32.PACK_AB R180, R21, R180 ;  /* 0x000000b415b4723e */ /* 0x002fe400000010ff */
[----:B------:R-:W-:-:S04]  /*8800*/  FMNMX.FTZ R37, R51, R12, !PT ;  /* 0x0000000c33257209 */ /* 0x000fc80007810000 */
[----:B------:R-:W-:Y:S01]  /*8810*/  FMNMX.FTZ R12, R54, R37, !PT ;  /* 0x00000025360c7209 */ /* 0x000fe20007810000 */
[----:B------:R-:W-:Y:S01]  /*8820*/  FFMA.FTZ R37, R45, R11, -R14 ;  /* 0x0000000b2d257223 */ /* 0x000fe2000001080e */
[----:B------:R-:W-:Y:S02]  /*8830*/  MUFU.EX2 R25, R25 ;  /* 0x0000001900197308 */ /* 0x000fe40000000800 */
[----:B------:R-:W-:-:S04]  /*8840*/  FMNMX.FTZ R41, R55, R12, !PT ;  /* 0x0000000c37297209 */ /* 0x000fc80007810000 */
[----:B------:R-:W-:Y:S02]  /*8850*/  FMNMX.FTZ R12, R58, R41, !PT ;  /* 0x000000293a0c7209 */ /* 0x000fe40007810000 */
[----:B------:R-:W-:Y:S02]  /*8860*/  MUFU.EX2 R29, R29 ;  /* 0x0000001d001d7308 */ /* 0x000fe40000000800 */
        /* <DEDUP_REMOVED lines=23> */
[----:B------:R-:W-:Y:S01]  /*89e0*/  FMNMX.FTZ R53, R83, R12, !PT ;  /* 0x0000000c53357209 */ /* 0x000fe20007810000 */
[----:B------:R-:W-:Y:S02]  /*89f0*/  WARPGROUP.DEPBAR.LE gsb0, 0x0 ;  /* 0x00008000000079c5 */ /* 0x000fe40000010000 */
[----:B------:R-:W-:Y:S01]  /*8a00*/  WARPGROUP.ARRIVE ;  /* 0x00000000000079c5 */ /* 0x000fe20000000000 */
[----:B------:R-:W-:Y:S01]  /*8a10*/  FMNMX.FTZ R12, R86, R53, !PT ;  /* 0x00000035560c7209 */ /* 0x000fe20007810000 */
[-CC-:B------:R-:W-:Y:S01]  /*8a20*/  FFMA.FTZ R53, R61, R11.reuse, -R14.reuse ;  /* 0x0000000b3d357223 */ /* 0x180fe2000001080e */
[-CC-:B------:R-:W-:Y:S01]  /*8a30*/  FFMA.FTZ R61, R69, R11.reuse, -R14.reuse ;  /* 0x0000000b453d7223 */ /* 0x180fe2000001080e */
[-CC-:B------:R-:W-:Y:S01]  /*8a40*/  FFMA.FTZ R176, R32, R11.reuse, -R14.reuse ;  /* 0x0000000b20b07223 */ /* 0x180fe2000001080e */
[----:B------:R-:W-:Y:S01]  /*8a50*/  FMNMX.FTZ R12, R87, R12, !PT ;  /* 0x0000000c570c7209 */ /* 0x000fe20007810000 */
[----:B------:R-:W-:Y:S01]  /*8a60*/  HGMMA.64x128x16.F32.BF16 R88, R172, gdesc[UR12].tnspB, R88, gsb0 ;  /* 0x41e0000cac587df0 */ /* 0x000fe20008001858 */
[----:B------:R-:W-:Y:S01]  /*8a70*/  UIADD3 UR14, UR10, 0x180, URZ ;  /* 0x000001800a0e7890 */ /* 0x000fe2000fffe03f */
[-CC-:B------:R-:W-:Y:S01]  /*8a80*/  FFMA.FTZ R178, R36, R11.reuse, -R14.reuse ;  /* 0x0000000b24b27223 */ /* 0x180fe2000001080e */
[----:B------:R-:W-:Y:S01]  /*8a90*/  UMOV UR15, 0x40000040 ;  /* 0x40000040000f7882 */ /* 0x000fe20000000000 */
[----:B------:R-:W-:Y:S01]  /*8aa0*/  FFMA.FTZ R69, R77, R11, -R14 ;  /* 0x0000000b4d457223 */ /* 0x000fe2000001080e */
        /* <DEDUP_REMOVED lines=42> */
[----:B------:R-:W0:Y:S01]  /*8d50*/  SHFL.BFLY PT, R161, R12, 0x2, 0x1f ;  /* 0x0c401f000ca17f89 */ /* 0x000e2200000e0000 */
[-CC-:B------:R-:W-:Y:S01]  /*8d60*/  FFMA.FTZ R160, R64, R11.reuse, -R14.reuse ;  /* 0x0000000b40a07223 */ /* 0x180fe2000001080e */
[----:B------:R-:W-:-:S03]  /*8d70*/  FFMA.FTZ R162, R68, R11, -R14 ;  /* 0x0000000b44a27223 */ /* 0x000fc6000001080e */
[----:B------:R-:W-:Y:S02]  /*8d80*/  HGMMA.64x128x16.F32.BF16 R88, R156, gdesc[UR12].tnspB, R88, gsb0 ;  /* 0x41e0000c9c587df0 */ /* 0x000fe40008001858 */
        /* <DEDUP_REMOVED lines=11> */
[----:B------:R-:W-:Y:S02]  /*8e40*/  IMAD.U32 R27, RZ, RZ, UR4 ;  /* 0x00000004ff1b7e24 */ /* 0x000fe4000f8e00ff */
[-CC-:B------:R-:W-:Y:S01]  /*8e50*/  FFMA.FTZ R183, R30, R11.reuse, -R52.reuse ;  /* 0x0000000b1eb77223 */ /* 0x180fe20000010834 */
[-CC-:B------:R-:W-:Y:S01]  /*8e60*/  FFMA.FTZ R44, R31, R11.reuse, -R52.reuse ;  /* 0x0000000b1f2c7223 */ /* 0x180fe20000010834 */
[----:B------:R-:W-:Y:S01]  /*8e70*/  MUFU.EX2 R14, R14 ;  /* 0x0000000e000e7308 */ /* 0x000fe20000000800 */
[-CC-:B------:R-:W-:Y:S01]  /*8e80*/  FFMA.FTZ R177, R34, R11.reuse, -R52.reuse ;  /* 0x0000000b22b17223 */ /* 0x180fe20000010834 */
[----:B------:R-:W-:Y:S01]  /*8e90*/  @!P1 LEA R27, R27, UR36, 0x3 ;  /* 0x000000241b1b9c11 */ /* 0x000fe2000f8e18ff */
[-CC-:B------:R-:W-:Y:S01]  /*8ea0*/  FFMA.FTZ R40, R35, R11.reuse, -R52.reuse ;  /* 0x0000000b23287223 */ /* 0x180fe20000010834 */
[----:B------:R-:W-:Y:S01]  /*8eb0*/  IADD3 R31, -R19, 0xb, RZ ;  /* 0x0000000b131f7810 */ /* 0x000fe20007ffe1ff */
[-CC-:B------:R-:W-:Y:S01]  /*8ec0*/  FFMA.FTZ R179, R38, R11.reuse, -R52.reuse ;  /* 0x0000000b26b37223 */ /* 0x180fe20000010834 */
[-CC-:B------:R-:W-:Y:S01]  /*8ed0*/  FFMA.FTZ R48, R39, R11.reuse, -R52.reuse ;  /* 0x0000000b27307223 */ /* 0x180fe20000010834 */
[----:B------:R-:W-:Y:S01]  /*8ee0*/  @!P1 VIADD R27, R27, 0x28840 ;  /* 0x000288401b1b9836 */ /* 0x000fe20000000000 */
[----:B------:R-:W0:Y:S01]  /*8ef0*/  MUFU.EX2 R181, R181 ;  /* 0x000000b500b57308 */ /* 0x000e220000000800 */
[-CC-:B------:R-:W-:Y:S01]  /*8f00*/  FFMA.FTZ R173, R42, R11.reuse, -R52.reuse ;  /* 0x0000000b2aad7223 */ /* 0x180fe20000010834 */
[-CC-:B------:R-:W-:Y:S01]  /*8f10*/  FFMA.FTZ R36, R43, R11.reuse, -R52.reuse ;  /* 0x0000000b2b247223 */ /* 0x180fe20000010834 */
[-CC-:B------:R-:W-:Y:S01]  /*8f20*/  FFMA.FTZ R175, R46, R11.reuse, -R52.reuse ;  /* 0x0000000b2eaf7223 */ /* 0x180fe20000010834 */
[----:B------:R-:W-:Y:S01]  /*8f30*/  @!P1 PRMT R27, RZ, 0x654, R27 ;  /* 0x00000654ff1b9816 */ /* 0x000fe2000000001b */
        /* <DEDUP_REMOVED lines=10> */
[--C-:B------:R-:W-:Y:S01]  /*8fe0*/  FFMA.FTZ R66, R66, R11, -R52.reuse ;  /* 0x0000000b42427223 */ /* 0x100fe20000010834 */
[----:B------:R-:W2:Y:S01]  /*8ff0*/  MUFU.EX2 R183, R183 ;  /* 0x000000b700b77308 */ /* 0x000ea20000000800 */
[----:B0-----:R-:W-:Y:S01]  /*9000*/  FFMA.FTZ R3, R14, R3, R181 ;  /* 0x000000030e037223 */ /* 0x001fe200000100b5 */
[-CC-:B------:R-:W-:Y:S01]  /*9010*/  FFMA.FTZ R67, R67, R11.reuse, -R52.reuse ;  /* 0x0000000b43437223 */ /* 0x180fe20000010834 */
[-CC-:B------:R-:W-:Y:S01]  /*9020*/  FFMA.FTZ R70, R70, R11.reuse, -R52.reuse ;  /* 0x0000000b46467223 */ /* 0x180fe20000010834 */
[-CC-:B------:R-:W-:Y:S01]  /*9030*/  FFMA.FTZ R71, R71, R11.reuse, -R52.reuse ;  /* 0x0000000b47477223 */ /* 0x180fe20000010834 */
[-CC-:B------:R-:W-:Y:S01]  /*9040*/  FFMA.FTZ R74, R74, R11.reuse, -R52.reuse ;  /* 0x0000000b4a4a7223 */ /* 0x180fe20000010834 */
[-CC-:B------:R-:W-:Y:S01]  /*9050*/  FFMA.FTZ R75, R75, R11.reuse, -R52.reuse ;  /* 0x0000000b4b4b7223 */ /* 0x180fe20000010834 */
[--C-:B------:R-:W-:Y:S01]  /*9060*/  FFMA.FTZ R78, R78, R11, -R52.reuse ;  /* 0x0000000b4e4e7223 */ /* 0x100fe20000010834 */
[----:B------:R-:W0:Y:S01]  /*9070*/  MUFU.EX2 R44, R44 ;  /* 0x0000002c002c7308 */ /* 0x000e220000000800 */
[----:B-1----:R-:W-:Y:S01]  /*9080*/  F2FP.BF16.F32.PACK_AB R181, R32, R181 ;  /* 0x000000b520b5723e */ /* 0x002fe200000010ff */
[-CC-:B------:R-:W-:Y:S01]  /*9090*/  FFMA.FTZ R79, R79, R11.reuse, -R52.reuse ;  /* 0x0000000b4f4f7223 */ /* 0x180fe20000010834 */
[-CC-:B------:R-:W-:Y:S01]  /*90a0*/  FFMA.FTZ R82, R82, R11.reuse, -R52.reuse ;  /* 0x0000000b52527223 */ /* 0x180fe20000010834 */
[-CC-:B------:R-:W-:Y:S01]  /*90b0*/  FFMA.FTZ R83, R83, R11.reuse, -R52.reuse ;  /* 0x0000000b53537223 */ /* 0x180fe20000010834 */
[-CC-:B------:R-:W-:Y:S01]  /*90c0*/  FFMA.FTZ R86, R86, R11.reuse, -R52.reuse ;  /* 0x0000000b56567223 */ /* 0x180fe20000010834 */
[----:B------:R-:W-:Y:S01]  /*90d0*/  FFMA.FTZ R52, R87, R11, -R52 ;  /* 0x0000000b57347223 */ /* 0x000fe20000010834 */
[----:B------:R-:W-:Y:S01]  /*90e0*/  IMAD.U32 R35, RZ, RZ, UR5 ;  /* 0x00000005ff237e24 */ /* 0x000fe2000f8e00ff */
[----:B------:R-:W1:Y:S01]  /*90f0*/  MUFU.EX2 R177, R177 ;  /* 0x000000b100b17308 */ /* 0x000e620000000800 */
[----:B------:R-:W-:-:S03]  /*9100*/  UMOV UR5, UR4 ;  /* 0x0000000400057c82 */ /* 0x000fc60008000000 */
[----:B------:R-:W-:-:S04]  /*9110*/  @!P1 LEA R35, R35, UR36, 0x3 ;  /* 0x0000002423239c11 */ /* 0x000fc8000f8e18ff */
[----:B------:R-:W3:Y:S08]  /*9120*/  MUFU.EX2 R40, R40 ;  /* 0x0000002800287308 */ /* 0x000ef00000000800 */
[----:B------:R-:W4:Y:S08]  /*9130*/  MUFU.EX2 R179, R179 ;  /* 0x000000b300b37308 */ /* 0x000f300000000800 */
[----:B------:R-:W5:Y:S08]  /*9140*/  MUFU.EX2 R48, R48 ;  /* 0x0000003000307308 */ /* 0x000f700000000800 */
[----:B------:R-:W5:Y:S01]  /*9150*/  MUFU.EX2 R173, R173 ;  /* 0x000000ad00ad7308 */ /* 0x000f620000000800 */
[----:B------:R-:W-:-:S02]  /*9160*/  WARPGROUP.DEPBAR.LE gsb0, 0x0 ;  /* 0x00008000000079c5 */ /* 0x000fc40000010000 */
[----:B------:R-:W-:-:S05]  /*9170*/  WARPGROUP.ARRIVE ;  /* 0x00000000000079c5 */ /* 0x000fca0000000000 */
[----:B------:R-:W5:Y:S01]  /*9180*/  MUFU.EX2 R36, R36 ;  /* 0x0000002400247308 */ /* 0x000f620000000800 */
[----:B------:R-:W-:Y:S02]  /*9190*/  F2FP.BF16.F32.PACK_AB R156, R65, R20 ;  /* 0x00000014419c723e */ /* 0x000fe400000010ff */
[----:B------:R-:W-:Y:S01]  /*91a0*/  F2FP.BF16.F32.PACK_AB R158, R69, R22 ;  /* 0x00000016459e723e */ /* 0x000fe200000010ff */
[----:B------:R-:W-:Y:S04]  /*91b0*/  HGMMA.64x128x16.F32.BF16 R88, R152, gdesc[UR8].tnspB, R88, gsb0 ;  /* 0x41e0000898587df0 */ /* 0x000fe80008001858 */
        /* <DEDUP_REMOVED lines=17> */
[----:B------:R-:W5:Y:S01]  /*92d0*/  MUFU.EX2 R79, R79 ;  /* 0x0000004f004f7308 */ /* 0x000f620000000800 */
[----:B------:R-:W-:-:S02]  /*92e0*/  WARPGROUP.DEPBAR.LE gsb0, 0x0 ;  /* 0x00008000000079c5 */ /* 0x000fc40000010000 */
[----:B------:R2:W-:Y:S06]  /*92f0*/  BAR.ARV R31, 0x100 ;  /* 0x0004001f0000751d */ /* 0x0005ec0000002000 */
[----:B------:R0:W-:Y:S01]  /*9300*/  @!P1 SYNCS.ARRIVE.TRANS64.RED.A1T0 RZ, [R27+URZ], RZ ;  /* 0x000000ff1bff99a7 */ /* 0x0001e2000810043f */
[----:B------:R-:W5:Y:S01]  /*9310*/  MUFU.EX2 R153, R82 ;  /* 0x0000005200997308 */ /* 0x000f620000000800 */
[----:B--2---:R-:W-:Y:S01]  /*9320*/  @!P1 VIADD R31, R35, 0x28860 ;  /* 0x00028860231f9836 */ /* 0x004fe20000000000 */
[----:B------:R-:W-:Y:S01]  /*9330*/  F2FP.BF16.F32.PACK_AB R154, R15, R28 ;  /* 0x0000001c0f9a723e */ /* 0x000fe200000010ff */
[-C--:B------:R-:W-:Y:S01]  /*9340*/  FMUL.FTZ R88, R88, R13.reuse ;  /* 0x0000000d58587220 */ /* 0x080fe20000410000 */
[-C--:B------:R-:W-:Y:S01]  /*9350*/  FMUL.FTZ R89, R89, R13.reuse ;  /* 0x0000000d59597220 */ /* 0x080fe20000410000 */
[-C--:B------:R-:W-:Y:S01]  /*9360*/  FMUL.FTZ R92, R92, R13.reuse ;  /* 0x0000000d5c5c7220 */ /* 0x080fe20000410000 */
[----:B------:R-:W-:Y:S01]  /*9370*/  @!P1 PRMT R31, RZ, 0x654, R31 ;  /* 0x00000654ff1f9816 */ /* 0x000fe2000000001f */
[----:B0-----:R-:W-:Y:S01]  /*9380*/  FADD.FTZ R27, R21, R4 ;  /* 0x00000004151b7221 */ /* 0x001fe20000010000 */
[----:B------:R-:W-:Y:S01]  /*9390*/  FADD.FTZ R4, R32, R3 ;  /* 0x0000000320047221 */ /* 0x000fe20000010000 */
[----:B------:R-:W0:Y:S01]  /*93a0*/  MUFU.EX2 R83, R83 ;  /* 0x0000005300537308 */ /* 0x000e220000000800 */
[----:B------:R2:W-:Y:S01]  /*93b0*/  @!P1 SYNCS.ARRIVE.TRANS64.RED.A1T0 RZ, [R31+URZ], RZ ;  /* 0x000000ff1fff99a7 */ /* 0x0005e2000810043f */
[----:B------:R-:W-:Y:S01]  /*93c0*/  FADD.FTZ R42, R182, R27 ;  /* 0x0000001bb62a7221 */ /* 0x000fe20000010000 */
[----:B------:R-:W-:Y:S01]  /*93d0*/  FADD.FTZ R3, R183, R4 ;  /* 0x00000004b7037221 */ /* 0x000fe20000010000 */
[-C--:B------:R-:W-:Y:S01]  /*93e0*/  FMUL.FTZ R93, R93, R13.reuse ;  /* 0x0000000d5d5d7220 */ /* 0x080fe20000410000 */
[-C--:B------:R-:W-:Y:S01]  /*93f0*/  FMUL.FTZ R96, R96, R13.reuse ;  /* 0x0000000d60607220 */ /* 0x080fe20000410000 */
[----:B------:R-:W-:Y:S01]  /*9400*/  FADD.FTZ R27, R23, R42 ;  /* 0x0000002a171b7221 */ /* 0x000fe20000010000 */
[----:B------:R-:W-:Y:S01]  /*9410*/  FADD.FTZ R4, R44, R3 ;  /* 0x000000032c047221 */ /* 0x000fe20000010000 */
[----:B------:R-:W2:Y:S01]  /*9420*/  MUFU.EX2 R155, R86 ;  /* 0x00000056009b7308 */ /* 0x000ea20000000800 */
[-C--:B------:R-:W-:Y:S01]  /*9430*/  FMUL.FTZ R97, R97, R13.reuse ;  /* 0x0000000d61617220 */ /* 0x080fe20000410000 */
[----:B------:R-:W-:Y:S01]  /*9440*/  FADD.FTZ R42, R176, R27 ;  /* 0x0000001bb02a7221 */ /* 0x000fe20000010000 */
[----:B-1----:R-:W-:Y:S01]  /*9450*/  FADD.FTZ R3, R177, R4 ;  /* 0x00000004b1037221 */ /* 0x002fe20000010000 */
[-C--:B------:R-:W-:Y:S01]  /*9460*/  FMUL.FTZ R100, R100, R13.reuse ;  /* 0x0000000d64647220 */ /* 0x080fe20000410000 */
[-C--:B------:R-:W-:Y:S01]  /*9470*/  FMUL.FTZ R101, R101, R13.reuse ;  /* 0x0000000d65657220 */ /* 0x080fe20000410000 */
[----:B------:R-:W-:Y:S01]  /*9480*/  FADD.FTZ R27, R25, R42 ;  /* 0x0000002a191b7221 */ /* 0x000fe20000010000 */
[----:B---3--:R-:W-:Y:S01]  /*9490*/  FADD.FTZ R4, R40, R3 ;  /* 0x0000000328047221 */ /* 0x008fe20000010000 */
[----:B------:R-:W1:Y:S01]  /*94a0*/  MUFU.EX2 R52, R52 ;  /* 0x0000003400347308 */ /* 0x000e620000000800 */
[-C--:B------:R-:W-:Y:S01]  /*94b0*/  FMUL.FTZ R104, R104, R13.reuse ;  /* 0x0000000d68687220 */ /* 0x080fe20000410000 */
[----:B------:R-:W-:Y:S01]  /*94c0*/  FADD.FTZ R42, R178, R27 ;  /* 0x0000001bb22a7221 */ /* 0x000fe20000010000 */
[----:B----4-:R-:W-:Y:S01]  /*94d0*/  FADD.FTZ R3, R179, R4 ;  /* 0x00000004b3037221 */ /* 0x010fe20000010000 */
[-C--:B------:R-:W-:Y:S01]  /*94e0*/  FMUL.FTZ R105, R105, R13.reuse ;  /* 0x0000000d69697220 */ /* 0x080fe20000410000 */
[-C--:B------:R-:W-:Y:S01]  /*94f0*/  FMUL.FTZ R108, R108, R13.reuse ;  /* 0x0000000d6c6c7220 */ /* 0x080fe20000410000 */
[----:B------:R-:W-:Y:S01]  /*9500*/  FADD.FTZ R27, R29, R42 ;  /* 0x0000002a1d1b7221 */ /* 0x000fe20000010000 */
[----:B-----5:R-:W-:Y:S01]  /*9510*/  FADD.FTZ R4, R48, R3 ;  /* 0x0000000330047221 */ /* 0x020fe20000010000 */
[-C--:B------:R-:W-:Y:S01]  /*9520*/  FMUL.FTZ R109, R109, R13.reuse ;  /* 0x0000000d6d6d7220 */ /* 0x080fe20000410000 */
[-C--:B------:R-:W-:Y:S01]  /*9530*/  FMUL.FTZ R112, R112, R13.reuse ;  /* 0x0000000d70707220 */ /* 0x080fe20000410000 */
[----:B------:R-:W-:Y:S01]  /*9540*/  FADD.FTZ R42, R172, R27 ;  /* 0x0000001bac2a7221 */ /* 0x000fe20000010000 */
[----:B------:R-:W-:Y:S01]  /*9550*/  FADD.FTZ R3, R173, R4 ;  /* 0x00000004ad037221 */ /* 0x000fe20000010000 */
[-C--:B------:R-:W-:Y:S01]  /*9560*/  FMUL.FTZ R113, R113, R13.reuse ;  /* 0x0000000d71717220 */ /* 0x080fe20000410000 */
[-C--:B------:R-:W-:Y:S01]  /*9570*/  FMUL.FTZ R116, R116, R13.reuse ;  /* 0x0000000d74747220 */ /* 0x080fe20000410000 */
[----:B------:R-:W-:Y:S01]  /*9580*/  FADD.FTZ R27, R33, R42 ;  /* 0x0000002a211b7221 */ /* 0x000fe20000010000 */
[----:B------:R-:W-:Y:S01]  /*9590*/  FADD.FTZ R4, R36, R3 ;  /* 0x0000000324047221 */ /* 0x000fe20000010000 */
[-C--:B------:R-:W-:Y:S01]  /*95a0*/  FMUL.FTZ R117, R117, R13.reuse ;  /* 0x0000000d75757220 */ /* 0x080fe20000410000 */
[----:B------:R-:W-:Y:S01]  /*95b0*/  FMUL.FTZ R120, R120, R13 ;  /* 0x0000000d78787220 */ /* 0x000fe20000410000 */
[----:B------:R-:W-:Y:S01]  /*95c0*/  FADD.FTZ R42, R174, R27 ;  /* 0x0000001bae2a7221 */ /* 0x000fe20000010000 */
[----:B------:R-:W-:Y:S01]  /*95d0*/  FADD.FTZ R3, R175, R4 ;  /* 0x00000004af037221 */ /* 0x000fe20000010000 */
[C---:B------:R-:W-:Y:S01]  /*95e0*/  F2FP.BF16.F32.PACK_AB R175, R30.reuse, R175 ;  /* 0x000000af1eaf723e */ /* 0x040fe200000010ff */
        /* <DEDUP_REMOVED lines=31> */
[----:B------:R-:W-:Y:S01]  /*97e0*/  FMUL.FTZ R149, R149, R13 ;  /* 0x0000000d95957220 */ /* 0x000fe20000410000 */
        /* <DEDUP_REMOVED lines=42> */
[----:B0-----:R-:W-:Y:S01]  /*9a90*/  FADD.FTZ R4, R83, R4 ;  /* 0x0000000453047221 */ /* 0x001fe20000010000 */
[-C--:B------:R-:W-:Y:S01]  /*9aa0*/  FMUL.FTZ R131, R131, R14.reuse ;  /* 0x0000000e83837220 */ /* 0x080fe20000410000 */
[-C--:B------:R-:W-:Y:S01]  /*9ab0*/  FMUL.FTZ R134, R134, R14.reuse ;  /* 0x0000000e86867220 */ /* 0x080fe20000410000 */
[----:B------:R-:W-:Y:S01]  /*9ac0*/  FADD.FTZ R20, R28, R3 ;  /* 0x000000031c147221 */ /* 0x000fe20000010000 */
[----:B--2---:R-:W-:Y:S01]  /*9ad0*/  FADD.FTZ R3, R155, R4 ;  /* 0x000000049b037221 */ /* 0x004fe20000010000 */
[-C--:B------:R-:W-:Y:S01]  /*9ae0*/  FMUL.FTZ R135, R135, R14.reuse ;  /* 0x0000000e87877220 */ /* 0x080fe20000410000 */
[-C--:B------:R-:W-:Y:S01]  /*9af0*/  FMUL.FTZ R138, R138, R14.reuse ;  /* 0x0000000e8a8a7220 */ /* 0x080fe20000410000 */
[----:B------:R-:W-:Y:S01]  /*9b00*/  FADD.FTZ R4, R15, R20 ;  /* 0x000000140f047221 */ /* 0x000fe20000010000 */
        /* <DEDUP_REMOVED lines=8> */
[----:B-1----:R-:W-:Y:S01]  /*9b90*/  FADD.FTZ R3, R52, R3 ;  /* 0x0000000334037221 */ /* 0x002fe20000010000 */
[----:B------:R-:W-:Y:S01]  /*9ba0*/  F2FP.BF16.F32.PACK_AB R176, R25, R176 ;  /* 0x000000b019b0723e */ /* 0x000fe200000010ff */
[----:B------:R-:W-:Y:S01]  /*9bb0*/  IMAD.MOV.U32 R14, RZ, RZ, R2 ;  /* 0x000000ffff0e7224 */ /* 0x000fe200078e0002 */
[----:B------:R-:W-:Y:S01]  /*9bc0*/  F2FP.BF16.F32.PACK_AB R183, R44, R183 ;  /* 0x000000b72cb7723e */ /* 0x000fe200000010ff */
[----:B------:R-:W-:Y:S01]  /*9bd0*/  IMAD.MOV.U32 R15, RZ, RZ, R12 ;  /* 0x000000ffff0f7224 */ /* 0x000fe200078e000c */
[----:B------:R-:W-:Y:S01]  /*9be0*/  F2FP.BF16.F32.PACK_AB R177, R40, R177 ;  /* 0x000000b128b1723e */ /* 0x000fe200000010ff */
[----:B------:R-:W-:Y:S01]  /*9bf0*/  IMAD.MOV.U32 R13, RZ, RZ, R0 ;  /* 0x000000ffff0d7224 */ /* 0x000fe200078e0000 */
        /* <DEDUP_REMOVED lines=22> */
.L_x_7247:
[----:B------:R-:W-:-:S13]  /*9d60*/  ISETP.GE.AND P2, PT, R10, R17, PT ;  /* 0x000000110a00720c */ /* 0x000fda0003f46270 */
[----:B------:R-:W-:Y:S05]  /*9d70*/  @!P2 BRA `(.L_x_7257) ;  /* 0x000000300024a947 */ /* 0x000fea0003800000 */
[C---:B------:R-:W-:Y:S01]  /*9d80*/  VIADD R13, R19.reuse, 0x8 ;  /* 0x00000008130d7836 */ /* 0x040fe20000000000 */
[----:B------:R-:W-:Y:S01]  /*9d90*/  IADD3 R19, -R19, 0xb, RZ ;  /* 0x0000000b13137810 */ /* 0x000fe20007ffe1ff */
[----:B------:R-:W-:Y:S01]  /*9da0*/  IMAD.MOV.U32 R9, RZ, RZ, R12 ;  /* 0x000000ffff097224 */ /* 0x000fe200078e000c */
[----:B------:R-:W-:Y:S01]  /*9db0*/  UMOV UR5, UR4 ;  /* 0x0000000400057c82 */ /* 0x000fe20008000000 */
[----:B------:R-:W-:Y:S01]  /*9dc0*/  IMAD.MOV.U32 R14, RZ, RZ, R0 ;  /* 0x000000ffff0e7224 */ /* 0x000fe200078e0000 */
[----:B------:R-:W-:Y:S01]  /*9dd0*/  ULDC UR38, c[0x0][0x9e4] ;  /* 0x0002790000267ab9 */ /* 0x000fe20000000800 */
[----:B------:R-:W-:Y:S01]  /*9de0*/  IMAD.MOV.U32 R15, RZ, RZ, R2 ;  /* 0x000000ffff0f7224 */ /* 0x000fe200078e0002 */
[----:B------:R-:W-:Y:S01]  /*9df0*/  ULDC UR39, c[0x0][0x288] ;  /* 0x0000a20000277ab9 */ /* 0x000fe20000000800 */
[----:B------:R-:W-:Y:S01]  /*9e00*/  ULDC UR46, c[0x0][0x2f0] ;  /* 0x0000bc00002e7ab9 */ /* 0x000fe20000000800 */
[----:B------:R-:W-:-:S05]  /*9e10*/  ULDC UR47, c[0x0][0x9e0] ;  /* 0x00027800002f7ab9 */ /* 0x000fca0000000800 */
.L_x_7274:
        /* <DEDUP_REMOVED lines=9> */
.L_x_7259:
[----:B------:R-:W-:Y:S01]  /*9eb0*/  ULEA UR10, UR4, UR36, 0x3 ;  /* 0x00000024040a7291 */ /* 0x000fe2000f8e183f */
[----:B------:R-:W-:-:S08]  /*9ec0*/  SHF.L.U32 R0, R2, 0x1f, RZ ;  /* 0x0000001f02007819 */ /* 0x000fd000000006ff */
[----:B------:R0:W1:Y:S01]  /*9ed0*/  SYNCS.PHASECHK.TRANS64.TRYWAIT P3, [UR10+0x28830], R0 ;  /* 0x02883000ff0075a7 */ /* 0x000062000806014a */
[----:B------:R-:W-:Y:S05]  /*9ee0*/  @!P0 BRA `(.L_x_7260) ;  /* 0x0000000000048947 */ /* 0x000fea0003800000 */
[----:B------:R-:W-:Y:S01]  /*9ef0*/  BPT.TRAP 0x1 ;  /* 0x000000040000795c */ /* 0x000fe20000300000 */
.L_x_7260:
[----:B-1----:R-:W-:Y:S05]  /*9f00*/  @P3 BRA `(.L_x_7258) ;  /* 0x0000000000083947 */ /* 0x002fea0003800000 */
[----:B------:R-:W1:Y:S02]  /*9f10*/  SYNCS.PHASECHK.TRANS64.TRYWAIT P3, [UR10+0x28830], R0 ;  /* 0x02883000ff0075a7 */ /* 0x000e64000806014a */
[----:B-1----:R-:W-:Y:S05]  /*9f20*/  @!P3 BRA `(.L_x_7261) ;  /* 0x000000900060b947 */ /* 0x002fea0003800000 */
.L_x_7258:
[----:B------:R2:W-:Y:S01]  /*9f30*/  BAR.SYNC.DEFER_BLOCKING R13, 0x100 ;  /* 0x0004000d0000751d */ /* 0x0005e20000010000 */
[----:B------:R-:W-:Y:S01]  /*9f40*/  R2UR UR40, R6 ;  /* 0x00000000062872ca */ /* 0x000fe200000e0000 */
[----:B------:R-:W-:Y:S01]  /*9f50*/  ULEA UR42, UR4, UR6, 0xb ;  /* 0x00000006042a7291 */ /* 0x000fe2000f8e583f */
[----:B------:R-:W-:-:S03]  /*9f60*/  R2UR UR41, R7 ;  /* 0x00000000072972ca */ /* 0x000fc600000e0000 */
        /* <DEDUP_REMOVED lines=12> */
[----:B------:R-:W-:Y:S01]  /*a030*/  WARPGROUP.ARRIVE ;  /* 0x00000000000079c5 */ /* 0x000fe20000000000 */
[----:B------:R-:W-:Y:S01]  /*a040*/  UMOV UR31, 0x40000040 ;  /* 0x40000040001f7882 */ /* 0x000fe20000000000 */
[----:B------:R-:W-:Y:S01]  /*a050*/  UIADD3 UR34, UR42, 0x406, URZ ;  /* 0x000004062a227890 */ /* 0x000fe2000fffe03f */
[----:B------:R-:W-:-:S03]  /*a060*/  UMOV UR35, 0x40000040 ;  /* 0x4000004000237882 */ /* 0x000fc60000000000 */
        /* <DEDUP_REMOVED lines=23> */
[----:B--2---:R-:W-:Y:S05]  /*a1e0*/  @P2 BRA `(.L_x_7262) ;  /* 0x0000000000282947 */ /* 0x004fea0003800000 */
[----:B------:R-:W-:Y:S05]  /*a1f0*/  @!P0 BRA `(.L_x_7263) ;  /* 0x0000000000048947 */ /* 0x000fea0003800000 */
[----:B------:R-:W-:Y:S01]  /*a200*/  BPT.TRAP 0x1 ;  /* 0x000000040000795c */ /* 0x000fe20000300000 */
.L_x_7263:
[----:B------:R-:W-:Y:S01]  /*a210*/  ULEA UR10, UR5, UR36, 0x3 ;  /* 0x00000024050a7291 */ /* 0x000fe2000f8e183f */
[----:B01----:R-:W-:-:S08]  /*a220*/  SHF.L.U32 R0, R15, 0x1f, RZ ;  /* 0x0000001f0f007819 */ /* 0x003fd000000006ff */
[----:B------:R0:W1:Y:S01]  /*a230*/  SYNCS.PHASECHK.TRANS64.TRYWAIT P2, [UR10+0x28850], R0 ;  /* 0x02885000ff0075a7 */ /* 0x000062000804014a */
[----:B------:R-:W-:Y:S05]  /*a240*/  @!P0 BRA `(.L_x_7264) ;  /* 0x0000000000048947 */ /* 0x000fea0003800000 */
[----:B------:R-:W-:Y:S01]  /*a250*/  BPT.TRAP 0x1 ;  /* 0x000000040000795c */ /* 0x000fe20000300000 */
.L_x_7264:
[----:B-1----:R-:W-:Y:S05]  /*a260*/  @P2 BRA `(.L_x_7262) ;  /* 0x0000000000082947 */ /* 0x002fea0003800000 */
[----:B------:R-:W1:Y:S02]  /*a270*/  SYNCS.PHASECHK.TRANS64.TRYWAIT P2, [UR10+0x28850], R0 ;  /* 0x02885000ff0075a7 */ /* 0x000e64000804014a */
[----:B-1----:R-:W-:Y:S05]  /*a280*/  @!P2 BRA `(.L_x_7265) ;  /* 0x0000008c00a0a947 */ /* 0x002fea0003800000 */
.L_x_7262:
[----:B------:R-:W-:Y:S01]  /*a290*/  UIADD3 UR10, UR36, 0x400, URZ ;  /* 0x00000400240a7890 */ /* 0x000fe2000fffe03f */
[----:B------:R-:W-:Y:S01]  /*a2a0*/  WARPGROUP.ARRIVE ;  /* 0x00000000000079c5 */ /* 0x000fe20000000000 */
[----:B------:R-:W-:Y:S01]  /*a2b0*/  UMOV UR11, 0x40000040 ;  /* 0x40000040000b7882 */ /* 0x000fe20000000000 */
[----:B------:R-:W-:Y:S01]  /*a2c0*/  UMOV UR15, 0x40000040 ;  /* 0x40000040000f7882 */ /* 0x000fe20000000000 */
[----:B------:R-:W-:Y:S01]  /*a2d0*/  USHF.R.U32.HI UR10, URZ, 0x4, UR10 ;  /* 0x000000043f0a7899 */ /* 0x000fe2000801160a */
[----:B-1----:R-:W1:Y:S01]  /*a2e0*/  @P5 LDC R11, c[0x0][0x44c] ;  /* 0x00011300ff0b5b82 */ /* 0x002e620000000800 */
[----:B------:R-:W-:Y:S02]  /*a2f0*/  IMAD.U32 R12, RZ, RZ, UR4 ;  /* 0x00000004ff0c7e24 */ /* 0x000fe4000f8e00ff */
[----:B------:R-:W-:Y:S01]  /*a300*/  ULOP3.LUT UR10, UR10, 0x3fff, URZ, 0xc0, !UPT ;  /* 0x00003fff0a0a7892 */ /* 0x000fe2000f8ec03f */
[----:B0-----:R-:W-:-:S03]  /*a310*/  IMAD.MOV.U32 R0, RZ, RZ, R8 ;  /* 0x000000ffff007224 */ /* 0x001fc600078e0008 */
[----:B------:R-:W-:Y:S01]  /*a320*/  ULOP3.LUT UR10, UR10, 0x4000000, URZ, 0xfc, !UPT ;  /* 0x040000000a0a7892 */ /* 0x000fe2000f8efc3f */
[----:B------:R-:W0:Y:S03]  /*a330*/  @P5 LDC R20, c[0x0][0x450] ;  /* 0x00011400ff145b82 */ /* 0x000e260000000800 */
[----:B------:R-:W-:-:S04]  /*a340*/  ULEA UR10, UR5, UR10, 0xb ;  /* 0x0000000a050a7291 */ /* 0x000fc8000f8e583f */
[----:B------:R-:W-:-:S05]  /*a350*/  UIADD3 UR14, UR10, 0x80, URZ ;  /* 0x000000800a0e7890 */ /* 0x000fca000fffe03f */
[----:B------:R-:W-:Y:S01]  /*a360*/  HGMMA.64x128x16.F32.BF16 R88, R180, gdesc[UR8].tnspB, R88, gsb0 ;  /* 0x41e00008b4587df0 */ /* 0x000fe20008001858 */
[----:B------:R-:W-:Y:S01]  /*a370*/  UMOV UR11, 0x40000040 ;  /* 0x40000040000b7882 */ /* 0x000fe20000000000 */
[----:B-1----:R-:W-:Y:S01]  /*a380*/  @P5 IMAD.HI.U32 R15, R8, R11, RZ ;  /* 0x0000000b080f5227 */ /* 0x002fe200078e00ff */
[----:B------:R-:W-:-:S04]  /*a390*/  @!P1 LEA R11, R12, UR36, 0x3 ;  /* 0x000000240c0b9c11 */ /* 0x000fc8000f8e18ff */
[----:B0-----:R-:W-:Y:S01]  /*a3a0*/  @P5 SHF.R.U32.HI R0, RZ, R20, R15 ;  /* 0x00000014ff005219 */ /* 0x001fe2000001160f */
[----:B------:R-:W-:-:S05]  /*a3b0*/  @!P1 VIADD R15, R11, 0x28840 ;  /* 0x000288400b0f9836 */ /* 0x000fca0000000000 */
[----:B------:R-:W-:Y:S01]  /*a3c0*/  @!P1 PRMT R15, RZ, 0x654, R15 ;  /* 0x00000654ff0f9816 */ /* 0x000fe2000000000f */
        /* <DEDUP_REMOVED lines=26> */
[----:B------:R-:W-:Y:S01]  /*a570*/  UMOV UR15, 0x40000040 ;  /* 0x40000040000f7882 */ /* 0x000fe20000000000 */
[----:B------:R-:W-:-:S03]  /*a580*/  UIADD3 UR10, UR10, 0x380, URZ ;  /* 0x000003800a0a7890 */ /* 0x000fc6000fffe03f */
[----:B------:R-:W-:Y:S02]  /*a590*/  IMAD R11, R5, -0x2, R12 ;  /* 0xfffffffe050b7824 */ /* 0x000fe400078e020c */
[----:B------:R-:W0:Y:S02]  /*a5a0*/  SHFL.IDX PT, R12, R0, RZ, 0x1c1f ;  /* 0x001c1fff000c7589 */ /* 0x000e2400000e0000 */
[----:B------:R-:W-:-:S04]  /*a5b0*/  IMAD R11, R16, UR46, R11 ;  /* 0x0000002e100b7c24 */ /* 0x000fc8000f8e020b */
[----:B------:R-:W-:Y:S01]  /*a5c0*/  VIADD R11, R11, -UR39 ;  /* 0x800000270b0b7c36 */ /* 0x000fe20008000000 */
        /* <DEDUP_REMOVED lines=8> */
[C---:B------:R-:W-:Y:S01]  /*a650*/  VIADD R153, R11.reuse, UR47 ;  /* 0x0000002f0b997c36 */ /* 0x040fe20008000000 */
[----:B------:R2:W-:Y:S01]  /*a660*/  @!P1 SYNCS.ARRIVE.TRANS64.RED.A1T0 RZ, [R15+URZ], RZ ;  /* 0x000000ff0fff99a7 */ /* 0x0005e2000810043f */
[----:B------:R-:W-:-:S02]  /*a670*/  VIADD R155, R11, UR7 ;  /* 0x000000070b9b7c36 */ /* 0x000fc40008000000 */
[--C-:B0-----:R-:W-:Y:S02]  /*a680*/  IMAD.IADD R11, R153, 0x1, R12.reuse ;  /* 0x00000001990b7824 */ /* 0x101fe400078e020c */
[----:B--2---:R-:W-:Y:S01]  /*a690*/  IMAD.IADD R15, R155, 0x1, R12 ;  /* 0x000000019b0f7824 */ /* 0x004fe200078e020c */
[----:B-1----:R-:W-:Y:S06]  /*a6a0*/  @!P6 BRA `(.L_x_7266) ;  /* 0x00000000005ce947 */ /* 0x002fec0003800000 */
        /* <DEDUP_REMOVED lines=13> */
.L_x_7268:
[----:B------:R-:W-:-:S05]  /*a780*/  IMAD.U32 R20, RZ, RZ, UR38 ;  /* 0x00000026ff147e24 */ /* 0x000fca000f8e00ff */
[----:B------:R-:W-:-:S13]  /*a790*/  ISETP.NE.AND P2, PT, R20, 0x1, PT ;  /* 0x000000011400780c */ /* 0x000fda0003f45270 */
[----:B------:R-:W0:Y:S02]  /*a7a0*/  @P2 LDC.64 R22, c[0x0][0x9e8] ;  /* 0x00027a00ff162b82 */ /* 0x000e240000000a00 */
[----:B0-----:R-:W-:-:S05]  /*a7b0*/  @P2 IMAD.HI.U32 R12, R21, R22, RZ ;  /* 0x00000016150c2227 */ /* 0x001fca00078e00ff */
[----:B------:R-:W-:-:S07]  /*a7c0*/  @P2 SHF.R.U32.HI R21, RZ, R23, R12 ;  /* 0x00000017ff152219 */ /* 0x000fce000001160c */
.L_x_7269:
[----:B------:R-:W-:Y:S05]  /*a7d0*/  BSYNC B0 ;  /* 0x0000000000007941 */ /* 0x000fea0003800000 */
.L_x_7267:
[----:B------:R-:W-:-:S04]  /*a7e0*/  IMAD R12, R21, R20, -R166 ;  /* 0x00000014150c7224 */ /* 0x000fc800078e0aa6 */
[----:B------:R-:W-:-:S05]  /*a7f0*/  IMAD R12, R5, -0x2, R12 ;  /* 0xfffffffe050c7824 */ /* 0x000fca00078e020c */
[----:B------:R-:W-:Y:S02]  /*a800*/  VIADDMNMX R11, R12, R20, R11, PT ;  /* 0x000000140c0b7246 */ /* 0x000fe4000380010b */
[----:B------:R-:W-:-:S07]  /*a810*/  VIMNMX R15, R15, R12, !PT ;  /* 0x0000000c0f0f7248 */ /* 0x000fce0007fe0100 */
.L_x_7266:
[----:B------:R-:W-:Y:S01]  /*a820*/  ISETP.GT.AND P2, PT, R10, -0x1, PT ;  /* 0xffffffff0a00780c */ /* 0x000fe20003f44270 */
[----:B------:R-:W0:Y:S03]  /*a830*/  SHFL.IDX PT, R0, R0, 0x1, 0x1c1f ;  /* 0x003c1f0000007f89 */ /* 0x000e2600000e0000 */
[C---:B------:R-:W-:Y:S02]  /*a840*/  ISETP.GT.AND P4, PT, R15.reuse, RZ, P2 ;  /* 0x000000ff0f00720c */ /* 0x040fe40001784270 */
[----:B------:R-:W-:Y:S02]  /*a850*/  ISETP.GT.AND P3, PT, R15, 0x1, P2 ;  /* 0x000000010f00780c */ /* 0x000fe40001764270 */
[C---:B------:R-:W-:Y:S02]  /*a860*/  ISETP.LT.OR P4, PT, R11.reuse, 0x1, P4 ;  /* 0x000000010b00780c */ /* 0x040fe40002781670 */
[----:B------:R-:W-:-:S02]  /*a870*/  ISETP.LT.OR P3, PT, R11, 0x2, P3 ;  /* 0x000000020b00780c */ /* 0x000fc40001f61670 */
[----:B------:R-:W-:Y:S02]  /*a880*/  FSEL R23, R24, -INF , !P4 ;  /* 0xff80000018177808 */ /* 0x000fe40006000000 */
[----:B------:R-:W-:Y:S02]  /*a890*/  ISETP.GT.AND P4, PT, R15, 0x8, P2 ;  /* 0x000000080f00780c */ /* 0x000fe40001784270 */
[----:B------:R-:W-:Y:S02]  /*a8a0*/  FSEL R184, R25, -INF , !P3 ;  /* 0xff80000019b87808 */ /* 0x000fe40005800000 */
[----:B------:R-:W-:Y:S02]  /*a8b0*/  ISETP.GT.AND P3, PT, R15, 0x9, P2 ;  /* 0x000000090f00780c */ /* 0x000fe40001764270 */
[C---:B------:R-:W-:Y:S02]  /*a8c0*/  ISETP.LT.OR P4, PT, R11.reuse, 0x9, P4 ;  /* 0x000000090b00780c */ /* 0x040fe40002781670 */
[----:B------:R-:W-:-:S02]  /*a8d0*/  ISETP.LT.OR P3, PT, R11, 0xa, P3 ;  /* 0x0000000a0b00780c */ /* 0x000fc40001f61670 */
[----:B------:R-:W-:Y:S01]  /*a8e0*/  FSEL R190, R28, -INF , !P4 ;  /* 0xff8000001cbe7808 */ /* 0x000fe20006000000 */
[----:B0-----:R-:W-:Y:S01]  /*a8f0*/  IMAD.IADD R21, R155, 0x1, R0 ;  /* 0x000000019b157824 */ /* 0x001fe200078e0200 */
[----:B------:R-:W-:Y:S02]  /*a900*/  ISETP.GT.AND P4, PT, R15, 0x10, P2 ;  /* 0x000000100f00780c */ /* 0x000fe40001784270 */
[----:B------:R-:W-:Y:S02]  /*a910*/  FSEL R192, R29, -INF , !P3 ;  /* 0xff8000001dc07808 */ /* 0x000fe40005800000 */
        /* <DEDUP_REMOVED lines=98> */
.L_x_7272:
[----:B------:R-:W-:-:S05]  /*af40*/  IMAD.U32 R25, RZ, RZ, UR38 ;  /* 0x00000026ff197e24 */ /* 0x000fca000f8e00ff */
[----:B------:R-:W-:-:S13]  /*af50*/  ISETP.NE.AND P3, PT, R25, 0x1, PT ;  /* 0x000000011900780c */ /* 0x000fda0003f65270 */
[----:B------:R-:W0:Y:S02]  /*af60*/  @P3 LDC.64 R168, c[0x0][0x9e8] ;  /* 0x00027a00ffa83b82 */ /* 0x000e240000000a00 */
[----:B0-----:R-:W-:-:S05]  /*af70*/  @P3 IMAD.HI.U32 R0, R11, R168, RZ ;  /* 0x000000a80b003227 */ /* 0x001fca00078e00ff */
[----:B------:R-:W-:-:S07]  /*af80*/  @P3 SHF.R.U32.HI R11, RZ, R169, R0 ;  /* 0x000000a9ff0b3219 */ /* 0x000fce0000011600 */
.L_x_7273:
[----:B------:R-:W-:Y:S05]  /*af90*/  BSYNC B0 ;  /* 0x0000000000007941 */ /* 0x000fea0003800000 */
.L_x_7271:
[----:B------:R-:W-:-:S04]  /*afa0*/  IMAD R0, R11, R25, -R166 ;  /* 0x000000190b007224 */ /* 0x000fc800078e0aa6 */
[----:B------:R-:W-:-:S05]  /*afb0*/  IMAD R0, R5, -0x2, R0 ;  /* 0xfffffffe05007824 */ /* 0x000fca00078e0200 */
[----:B------:R-:W-:Y:S02]  /*afc0*/  VIADDMNMX R15, R0, R25, R15, PT ;  /* 0x00000019000f7246 */ /* 0x000fe4000380010f */
[----:B------:R-:W-:-:S07]  /*afd0*/  VIMNMX R21, R21, R0, !PT ;  /* 0x0000000015157248 */ /* 0x000fce0007fe0100 */
.L_x_7270:
        /* <DEDUP_REMOVED lines=11> */
[----:B------:R-:W-:-:S02]  /*b090*/  ISETP.GT.AND P4, PT, R21, 0x1, P2 ;  /* 0x000000011500780c */ /* 0x000fc40001784270 */
[----:B------:R-:W-:Y:S02]  /*b0a0*/  FMNMX.FTZ R11, R164, R11, !PT ;  /* 0x0000000ba40b7209 */ /* 0x000fe40007810000 */
[----:B------:R-:W-:Y:S02]  /*b0b0*/  FSEL R166, R34, -INF , !P3 ;  /* 0xff80000022a67808 */ /* 0x000fe40005800000 */
        /* <DEDUP_REMOVED lines=50> */
[C---:B------:R-:W-:Y:S01]  /*b3e0*/  ISETP.LT.OR P4, PT, R15.reuse, 0x22, P4 ;  /* 0x000000220f00780c */ /* 0x040fe20002781670 */
[----:B------:R-:W0:Y:S01]  /*b3f0*/  SHFL.BFLY PT, R0, R11, 0x2, 0x1f ;  /* 0x0c401f000b007f89 */ /* 0x000e2200000e0000 */
[----:B------:R-:W-:-:S02]  /*b400*/  ISETP.LT.OR P3, PT, R15, 0x39, P3 ;  /* 0x000000390f00780c */ /* 0x000fc40001f61670 */
[----:B------:R-:W-:Y:S02]  /*b410*/  FSEL R172, R43, -INF , !P4 ;  /* 0xff8000002bac7808 */ /* 0x000fe40006000000 */
[C---:B------:R-:W-:Y:S02]  /*b420*/  ISETP.GT.AND P4, PT, R21.reuse, 0x29, P2 ;  /* 0x000000291500780c */ /* 0x040fe40001784270 */
[----:B------:R-:W-:Y:S02]  /*b430*/  FSEL R54, R54, -INF , !P3 ;  /* 0xff80000036367808 */ /* 0x000fe40005800000 */
[----:B------:R-:W-:Y:S02]  /*b440*/  ISETP.GT.AND P3, PT, R21, 0x40, P2 ;  /* 0x000000401500780c */ /* 0x000fe40001764270 */
[C---:B------:R-:W-:Y:S02]  /*b450*/  ISETP.LT.OR P4, PT, R15.reuse, 0x2a, P4 ;  /* 0x0000002a0f00780c */ /* 0x040fe40002781670 */
[----:B------:R-:W-:-:S02]  /*b460*/  ISETP.LT.OR P3, PT, R15, 0x41, P3 ;  /* 0x000000410f00780c */ /* 0x000fc40001f61670 */
[----:B------:R-:W-:Y:S02]  /*b470*/  FSEL R34, R47, -INF , !P4 ;  /* 0xff8000002f227808 */ /* 0x000fe40006000000 */
[C---:B------:R-:W-:Y:S02]  /*b480*/  ISETP.GT.AND P4, PT, R21.reuse, 0x31, P2 ;  /* 0x000000311500780c */ /* 0x040fe40001784270 */
[----:B------:R-:W-:Y:S02]  /*b490*/  FSEL R58, R58, -INF , !P3 ;  /* 0xff8000003a3a7808 */ /* 0x000fe40005800000 */
[----:B------:R-:W-:Y:S02]  /*b4a0*/  ISETP.GT.AND P3, PT, R21, 0x41, P2 ;  /* 0x000000411500780c */ /* 0x000fe40001764270 */
[----:B------:R-:W-:Y:S02]  /*b4b0*/  ISETP.LT.OR P4, PT, R15, 0x32, P4 ;  /* 0x000000320f00780c */ /* 0x000fe40002781670 */
[----:B0-----:R-:W-:-:S02]  /*b4c0*/  FMNMX.FTZ R0, R11, R0, !PT ;  /* 0x000000000b007209 */ /* 0x001fc40007810000 */
[----:B------:R-:W0:Y:S01]  /*b4d0*/  LDC R11, c[0x0][0x988] ;  /* 0x00026200ff0b7b82 */ /* 0x000e220000000800 */
[----:B------:R-:W-:Y:S02]  /*b4e0*/  ISETP.LT.OR P3, PT, R15, 0x42, P3 ;  /* 0x000000420f00780c */ /* 0x000fe40001f61670 */
[----:B------:R-:W1:Y:S01]  /*b4f0*/  SHFL.BFLY PT, R25, R0, 0x1, 0x1f ;  /* 0x0c201f0000197f89 */ /* 0x000e6200000e0000 */
[----:B------:R-:W-:Y:S02]  /*b500*/  FSEL R46, R51, -INF , !P4 ;  /* 0xff800000332e7808 */ /* 0x000fe40006000000 */
[----:B------:R-:W-:Y:S02]  /*b510*/  ISETP.GT.AND P4, PT, R21, 0x39, P2 ;  /* 0x000000391500780c */ /* 0x000fe40001784270 */
[----:B------:R-:W-:Y:S02]  /*b520*/  FSEL R182, R59, -INF , !P3 ;  /* 0xff8000003bb67808 */ /* 0x000fe40005800000 */
[----:B------:R-:W-:-:S02]  /*b530*/  ISETP.GT.AND P3, PT, R21, 0x48, P2 ;  /* 0x000000481500780c */ /* 0x000fc40001764270 */
[C---:B------:R-:W-:Y:S02]  /*b540*/  ISETP.LT.OR P4, PT, R15.reuse, 0x3a, P4 ;  /* 0x0000003a0f00780c */ /* 0x040fe40002781670 */
[----:B------:R-:W-:Y:S02]  /*b550*/  ISETP.LT.OR P3, PT, R15, 0x49, P3 ;  /* 0x000000490f00780c */ /* 0x000fe40001f61670 */
[----:B------:R-:W-:Y:S02]  /*b560*/  FSEL R30, R55, -INF , !P4 ;  /* 0xff800000371e7808 */ /* 0x000fe40006000000 */
[----:B------:R-:W-:Y:S02]  /*b570*/  FSEL R62, R62, -INF , !P3 ;  /* 0xff8000003e3e7808 */ /* 0x000fe40005800000 */
[----:B------:R-:W-:-:S04]  /*b580*/  ISETP.GT.AND P3, PT, R21, RZ, P2 ;  /* 0x000000ff1500720c */ /* 0x000fc80001764270 */
[----:B------:R-:W-:Y:S02]  /*b590*/  ISETP.LT.OR P3, PT, R15, 0x1, P3 ;  /* 0x000000010f00780c */ /* 0x000fe40001f61670 */
[----:B-1----:R-:W-:-:S04]  /*b5a0*/  FMNMX.FTZ R0, R0, R25, !PT ;  /* 0x0000001900007209 */ /* 0x002fc80007810000 */
[C---:B------:R-:W-:Y:S01]  /*b5b0*/  FSETP.NEU.FTZ.AND P4, PT, R0.reuse, -INF , PT ;  /* 0xff8000000000780b */ /* 0x040fe20003f9d000 */
[----:B0-----:R-:W-:-:S03]  /*b5c0*/  FMUL.FTZ R31, R0, R11 ;  /* 0x0000000b001f7220 */ /* 0x001fc60000410000 */
[----:B------:R-:W-:Y:S02]  /*b5d0*/  FSEL R53, R0, RZ, P4 ;  /* 0x000000ff00357208 */ /* 0x000fe40002000000 */
[----:B------:R-:W-:-:S03]  /*b5e0*/  FSEL R31, R31, RZ, P4 ;  /* 0x000000ff1f1f7208 */ /* 0x000fc60002000000 */
[----:B------:R-:W-:Y:S02]  /*b5f0*/  FADD.FTZ R14, -R53, R14 ;  /* 0x0000000e350e7221 */ /* 0x000fe40000010100 */
        /* <DEDUP_REMOVED lines=10> */
[--C-:B------:R-:W-:Y:S01]  /*b6a0*/  FFMA.FTZ R47, R56, R11, -R31.reuse ;  /* 0x0000000b382f7223 */ /* 0x100fe2000001081f */
[----:B------:R-:W-:Y:S01]  /*b6b0*/  FSEL R188, R63, -INF , !P3 ;  /* 0xff8000003fbc7808 */ /* 0x000fe20005800000 */
[----:B------:R-:W-:Y:S01]  /*b6c0*/  MUFU.EX2 R27, R35 ;  /* 0x00000023001b7308 */ /* 0x000fe20000000800 */
[----:B------:R-:W-:Y:S01]  /*b6d0*/  FMNMX.FTZ R29, R168, R29, !PT ;  /* 0x0000001da81d7209 */ /* 0x000fe20007810000 */
[-CC-:B------:R-:W-:Y:S01]  /*b6e0*/  FFMA.FTZ R23, R23, R11.reuse, -R31.reuse ;  /* 0x0000000b17177223 */ /* 0x180fe2000001081f */
[----:B------:R-:W-:Y:S01]  /*b6f0*/  ISETP.GT.AND P3, PT, R21, 0x50, P2 ;  /* 0x000000501500780c */ /* 0x000fe20001764270 */
[----:B------:R-:W-:Y:S01]  /*b700*/  FMUL.FTZ R14, R14, R11 ;  /* 0x0000000b0e0e7220 */ /* 0x000fe20000410000 */
        /* <DEDUP_REMOVED lines=15> */
[--C-:B------:R-:W-:Y:S01]  /*b800*/  FFMA.FTZ R49, R28, R11, -R31.reuse ;  /* 0x0000000b1c317223 */ /* 0x100fe2000001081f */
[----:B------:R-:W-:Y:S01]  /*b810*/  FMNMX.FTZ R33, R174, R33, !PT ;  /* 0x00000021ae217209 */ /* 0x000fe20007810000 */
[--C-:B------:R-:W-:Y:S01]  /*b820*/  FFMA.FTZ R48, R48, R11, -R31.reuse ;  /* 0x0000000b30307223 */ /* 0x100fe2000001081f */
[----:B------:R-:W-:Y:S01]  /*b830*/  FSEL R164, R67, -INF , !P3 ;  /* 0xff80000043a47808 */ /* 0x000fe20005800000 */
[----:B------:R1:W-:Y:S01]  /*b840*/  MUFU.EX2 R29, R39 ;  /* 0x00000027001d7308 */ /* 0x0003e20000000800 */
[----:B------:R-:W-:Y:S01]  /*b850*/  FMNMX.FTZ R33, R42, R33, !PT ;  /* 0x000000212a217209 */ /* 0x000fe20007810000 */
[-CC-:B0-----:R-:W-:Y:S01]  /*b860*/  FFMA.FTZ R37, R160, R11.reuse, -R31.reuse ;  /* 0x0000000ba0257223 */ /* 0x181fe2000001081f */
[----:B------:R-:W-:Y:S01]  /*b870*/  ISETP.GT.AND P3, PT, R21, 0x58, P2 ;  /* 0x000000581500780c */ /* 0x000fe20001764270 */
[--C-:B------:R-:W-:Y:S01]  /*b880*/  FFMA.FTZ R44, R44, R11, -R31.reuse ;  /* 0x0000000b2c2c7223 */ /* 0x100fe2000001081f */
[----:B------:R-:W-:Y:S01]  /*b890*/  FMNMX.FTZ R35, R172, R33, !PT ;  /* 0x00000021ac237209 */ /* 0x000fe20007810000 */
[--C-:B------:R-:W-:Y:S01]  /*b8a0*/  FFMA.FTZ R36, R36, R11, -R31.reuse ;  /* 0x0000000b24247223 */ /* 0x100fe2000001081f */
[----:B------:R-:W-:Y:S01]  /*b8b0*/  ISETP.LT.OR P3, PT, R15, 0x59, P3 ;  /* 0x000000590f00780c */ /* 0x000fe20001f61670 */
[----:B------:R0:W-:Y:S01]  /*b8c0*/  MUFU.EX2 R33, R37 ;  /* 0x0000002500217308 */ /* 0x0001e20000000800 */
[----:B------:R-:W-:Y:S01]  /*b8d0*/  FMNMX.FTZ R35, R170, R35, !PT ;  /* 0x00000023aa237209 */ /* 0x000fe20007810000 */
[-CC-:B-1----:R-:W-:Y:S01]  /*b8e0*/  FFMA.FTZ R39, R156, R11.reuse, -R31.reuse ;  /* 0x0000000b9c277223 */ /* 0x182fe2000001081f */
[----:B------:R-:W-:Y:S01]  /*b8f0*/  FSEL R70, R70, -INF , !P3 ;  /* 0xff80000046467808 */ /* 0x000fe20005800000 */
[--C-:B------:R-:W-:Y:S01]  /*b900*/  FFMA.FTZ R20, R20, R11, -R31.reuse ;  /* 0x0000000b14147223 */ /* 0x100fe2000001081f */
[----:B------:R-:W-:Y:S01]  /*b910*/  FMNMX.FTZ R35, R34, R35, !PT ;  /* 0x0000002322237209 */ /* 0x000fe20007810000 */
[--C-:B------:R-:W-:Y:S01]  /*b920*/  FFMA.FTZ R24, R24, R11, -R31.reuse ;  /* 0x0000000b18187223 */ /* 0x100fe2000001081f */
[----:B------:R-:W-:Y:S01]  /*b930*/  ISETP.GT.AND P3, PT, R21, 0x59, P2 ;  /* 0x000000591500780c */ /* 0x000fe20001764270 */
[----:B------:R-:W1:Y:S01]  /*b940*/  MUFU.EX2 R14, R14 ;  /* 0x0000000e000e7308 */ /* 0x000e620000000800 */
[----:B------:R-:W-:Y:S01]  /*b950*/  FMNMX.FTZ R35, R50, R35, !PT ;  /* 0x0000002332237209 */ /* 0x000fe20007810000 */
[-CC-:B------:R-:W-:Y:S01]  /*b960*/  FFMA.FTZ R22, R22, R11.reuse, -R31.reuse ;  /* 0x0000000b16167223 */ /* 0x180fe2000001081f */
[----:B------:R-:W-:Y:S01]  /*b970*/  ISETP.LT.OR P3, PT, R15, 0x5a, P3 ;  /* 0x0000005a0f00780c */ /* 0x000fe20001f61670 */
[--C-:B------:R-:W-:Y:S01]  /*b980*/  FFMA.FTZ R32, R32, R11, -R31.reuse ;  /* 0x0000000b20207223 */ /* 0x100fe2000001081f */
[----:B0-----:R-:W-:Y:S01]  /*b990*/  FMNMX.FTZ R37, R46, R35, !PT ;  /* 0x000000232e257209 */ /* 0x001fe20007810000 */
[----:B------:R-:W-:Y:S01]  /*b9a0*/  FFMA.FTZ R28, R84, R11, -R31 ;  /* 0x0000000b541c7223 */ /* 0x000fe2000001081f */
[----:B------:R-:W-:Y:S01]  /*b9b0*/  FSEL R160, R71, -INF , !P3 ;  /* 0xff80000047a07808 */ /* 0x000fe20005800000 */
[----:B------:R0:W-:Y:S01]  /*b9c0*/  MUFU.EX2 R35, R39 ;  /* 0x0000002700237308 */ /* 0x0001e20000000800 */
[----:B------:R-:W-:-:S02]  /*b9d0*/  ISETP.GT.AND P3, PT, R21, 0x60, P2 ;  /* 0x000000601500780c */ /* 0x000fc40001764270 */
[----:B------:R-:W-:Y:S02]  /*b9e0*/  FMNMX.FTZ R37, R54, R37, !PT ;  /* 0x0000002536257209 */ /* 0x000fe40007810000 */
[----:B------:R-:W-:Y:S02]  /*b9f0*/  ISETP.LT.OR P3, PT, R15, 0x61, P3 ;  /* 0x000000610f00780c */ /* 0x000fe40001f61670 */
[----:B------:R-:W-:Y:S01]  /*ba00*/  FMNMX.FTZ R37, R30, R37, !PT ;  /* 0x000000251e257209 */ /* 0x000fe20007810000 */
[----:B------:R-:W2:Y:S01]  /*ba10*/  MUFU.EX2 R184, R184 ;  /* 0x000000b800b87308 */ /* 0x000ea20000000800 */
[----:B------:R-:W-:Y:S01]  /*ba20*/  FSEL R156, R74, -INF , !P3 ;  /* 0xff8000004a9c7808 */ /* 0x000fe20005800000 */
[----:B------:R-:W-:Y:S01]  /*ba30*/  FFMA.FTZ R74, R154, R11, -R31 ;  /* 0x0000000b9a4a7223 */ /* 0x000fe2000001081f */
[----:B------:R-:W-:Y:S01]  /*ba40*/  ISETP.GT.AND P3, PT, R21, 0x61, P2 ;  /* 0x000000611500780c */ /* 0x000fe20001764270 */
[----:B-1----:R-:W-:Y:S01]  /*ba50*/  FFMA.FTZ R53, R14, R4, R23 ;  /* 0x000000040e357223 */ /* 0x002fe20000010017 */
[----:B------:R-:W-:Y:S01]  /*ba60*/  FMNMX.FTZ R37, R58, R37, !PT ;  /* 0x000000253a257209 */ /* 0x000fe20007810000 */
[-C--:B------:R-:W-:Y:S01]  /*ba70*/  FMUL.FTZ R88, R88, R14.reuse ;  /* 0x0000000e58587220 */ /* 0x080fe20000410000 */
[----:B------:R-:W-:Y:S01]  /*ba80*/  ISETP.LT.OR P3, PT, R15, 0x62, P3 ;  /* 0x000000620f00780c */ /* 0x000fe20001f61670 */
[----:B------:R-:W1:Y:S01]  /*ba90*/  MUFU.EX2 R25, R25 ;  /* 0x0000001900197308 */ /* 0x000e620000000800 */
[----:B0-----:R-:W-:Y:S01]  /*baa0*/  FMNMX.FTZ R39, R182, R37, !PT ;  /* 0x00000025b6277209 */ /* 0x001fe20007810000 */
[-C--:B------:R-:W-:Y:S01]  /*bab0*/  FMUL.FTZ R89, R89, R14.reuse ;  /* 0x0000000e59597220 */ /* 0x080fe20000410000 */
[----:B------:R-:W-:Y:S01]  /*bac0*/  FSEL R154, R75, -INF , !P3 ;  /* 0xff8000004b9a7808 */ /* 0x000fe20005800000 */
[-C--:B------:R-:W-:Y:S01]  /*bad0*/  FMUL.FTZ R92, R92, R14.reuse ;  /* 0x0000000e5c5c7220 */ /* 0x080fe20000410000 */
[----:B------:R-:W-:Y:S01]  /*bae0*/  ISETP.GT.AND P3, PT, R21, 0x68, P2 ;  /* 0x000000681500780c */ /* 0x000fe20001764270 */
[-C--:B------:R-:W-:Y:S01]  /*baf0*/  FMUL.FTZ R93, R93, R14.reuse ;  /* 0x0000000e5d5d7220 */ /* 0x080fe20000410000 */
[----:B------:R-:W-:Y:S01]  /*bb00*/  FMNMX.FTZ R39, R62, R39, !PT ;  /* 0x000000273e277209 */ /* 0x000fe20007810000 */
[----:B------:R-:W0:Y:S01]  /*bb10*/  MUFU.EX2 R26, R192 ;  /* 0x000000c0001a7308 */ /* 0x000e220000000800 */
[----:B------:R-:W-:Y:S01]  /*bb20*/  ISETP.LT.OR P3, PT, R15, 0x69, P3 ;  /* 0x000000690f00780c */ /* 0x000fe20001f61670 */
[----:B--2---:R-:W-:Y:S01]  /*bb30*/  FADD.FTZ R4, R184, R53 ;  /* 0x00000035b8047221 */ /* 0x004fe20000010000 */
[----:B------:R-:W-:Y:S01]  /*bb40*/  FMNMX.FTZ R39, R188, R39, !PT ;  /* 0x00000027bc277209 */ /* 0x000fe20007810000 */
[-C--:B------:R-:W-:Y:S01]  /*bb50*/  FMUL.FTZ R96, R96, R14.reuse ;  /* 0x0000000e60607220 */ /* 0x080fe20000410000 */
[----:B------:R-:W-:Y:S01]  /*bb60*/  FSEL R78, R78, -INF , !P3 ;  /* 0xff8000004e4e7808 */ /* 0x000fe20005800000 */
[-C--:B------:R-:W-:Y:S01]  /*bb70*/  FMUL.FTZ R97, R97, R14.reuse ;  /* 0x0000000e61617220 */ /* 0x080fe20000410000 */
[----:B------:R-:W-:Y:S01]  /*bb80*/  FMNMX.FTZ R39, R186, R39, !PT ;  /* 0x00000027ba277209 */ /* 0x000fe20007810000 */
[----:B------:R-:W2:Y:S01]  /*bb90*/  MUFU.EX2 R162, R162 ;  /* 0x000000a200a27308 */ /* 0x000ea20000000800 */
[----:B------:R-:W-:Y:S01]  /*bba0*/  ISETP.GT.AND P3, PT, R21, 0x69, P2 ;  /* 0x000000691500780c */ /* 0x000fe20001764270 */
[----:B-1----:R-:W-:Y:S01]  /*bbb0*/  FADD.FTZ R53, R25, R4 ;  /* 0x0000000419357221 */ /* 0x002fe20000010000 */
[----:B------:R-:W-:Y:S01]  /*bbc0*/  FMNMX.FTZ R41, R164, R39, !PT ;  /* 0x00000027a4297209 */ /* 0x000fe20007810000 */
[-C--:B------:R-:W-:Y:S01]  /*bbd0*/  FMUL.FTZ R100, R100, R14.reuse ;  /* 0x0000000e64647220 */ /* 0x080fe20000410000 */
[----:B------:R-:W-:Y:S01]  /*bbe0*/  ISETP.LT.OR P3, PT, R15, 0x6a, P3 ;  /* 0x0000006a0f00780c */ /* 0x000fe20001f61670 */
[-C--:B------:R-:W-:Y:S01]  /*bbf0*/  FMUL.FTZ R101, R101, R14.reuse ;  /* 0x0000000e65657220 */ /* 0x080fe20000410000 */
[----:B------:R-:W-:Y:S01]  /*bc00*/  FMNMX.FTZ R41, R70, R41, !PT ;  /* 0x0000002946297209 */ /* 0x000fe20007810000 */
[----:B------:R-:W1:Y:S01]  /*bc10*/  MUFU.EX2 R158, R158 ;  /* 0x0000009e009e7308 */ /* 0x000e620000000800 */
[----:B------:R-:W-:Y:S01]  /*bc20*/  FSEL R52, R79, -INF , !P3 ;  /* 0xff8000004f347808 */ /* 0x000fe20005800000 */
[----:B0-----:R-:W-:Y:S01]  /*bc30*/  FADD.FTZ R4, R26, R53 ;  /* 0x000000351a047221 */ /* 0x001fe20000010000 */
[----:B------:R-:W-:Y:S01]  /*bc40*/  ISETP.GT.AND P3, PT, R21, 0x70, P2 ;  /* 0x000000701500780c */ /* 0x000fe20001764270 */
[-C--:B------:R-:W-:Y:S01]  /*bc50*/  FMUL.FTZ R104, R104, R14.reuse ;  /* 0x0000000e68687220 */ /* 0x080fe20000410000 */
[----:B------:R-:W-:Y:S01]  /*bc60*/  FMNMX.FTZ R41, R160, R41, !PT ;  /* 0x00000029a0297209 */ /* 0x000fe20007810000 */
[----:B------:R-:W-:Y:S01]  /*bc70*/  FADD.FTZ R53, R27, R4 ;  /* 0x000000041b357221 */ /* 0x000fe20000010000 */
[----:B------:R-:W-:Y:S01]  /*bc80*/  ISETP.LT.OR P3, PT, R15, 0x71, P3 ;  /* 0x000000710f00780c */ /* 0x000fe20001f61670 */
[----:B------:R0:W-:Y:S01]  /*bc90*/  MUFU.EX2 R37, R152 ;  /* 0x0000009800257308 */ /* 0x0001e20000000800 */
[----:B------:R-:W-:Y:S01]  /*bca0*/  FMNMX.FTZ R41, R156, R41, !PT ;  /* 0x000000299c297209 */ /* 0x000fe20007810000 */
[----:B------:R-:W-:Y:S01]  /*bcb0*/  FADD.FTZ R4, R66, R53 ;  /* 0x0000003542047221 */ /* 0x000fe20000010000 */
[----:B------:R-:W-:Y:S01]  /*bcc0*/  FSEL R82, R82, -INF , !P3 ;  /* 0xff80000052527808 */ /* 0x000fe20005800000 */
[-C--:B------:R-:W-:Y:S01]  /*bcd0*/  FMUL.FTZ R105, R105, R14.reuse ;  /* 0x0000000e69697220 */ /* 0x080fe20000410000 */
[----:B------:R-:W-:Y:S01]  /*bce0*/  ISETP.GT.AND P3, PT, R21, 0x71, P2 ;  /* 0x000000711500780c */ /* 0x000fe20001764270 */
[----:B------:R-:W-:Y:S01]  /*bcf0*/  FADD.FTZ R53, R29, R4 ;  /* 0x000000041d357221 */ /* 0x000fe20000010000 */
[----:B------:R-:W-:Y:S01]  /*bd00*/  FMNMX.FTZ R43, R154, R41, !PT ;  /* 0x000000299a2b7209 */ /* 0x000fe20007810000 */
[----:B------:R3:W-:Y:S01]  /*bd10*/  MUFU.EX2 R39, R45 ;  /* 0x0000002d00277308 */ /* 0x0007e20000000800 */
[----:B------:R-:W-:Y:S01]  /*bd20*/  ISETP.LT.OR P3, PT, R15, 0x72, P3 ;  /* 0x000000720f00780c */ /* 0x000fe20001f61670 */
[----:B0-----:R-:W-:Y:S01]  /*bd30*/  FFMA.FTZ R152, R80, R11, -R31 ;  /* 0x0000000b50987223 */ /* 0x001fe2000001081f */
[----:B------:R-:W-:Y:S01]  /*bd40*/  FMNMX.FTZ R43, R78, R43, !PT ;  /* 0x0000002b4e2b7209 */ /* 0x000fe20007810000 */
[----:B--2---:R-:W-:Y:S01]  /*bd50*/  FADD.FTZ R4, R162, R53 ;  /* 0x00000035a2047221 */ /* 0x004fe20000010000 */
[----:B------:R-:W-:Y:S01]  /*bd60*/  FSEL R56, R83, -INF , !P3 ;  /* 0xff80000053387808 */ /* 0x000fe20005800000 */
[-C--:B------:R-:W-:Y:S01]  /*bd70*/  FMUL.FTZ R108, R108, R14.reuse ;  /* 0x0000000e6c6c7220 */ /* 0x080fe20000410000 */
[C---:B------:R-:W-:Y:S01]  /*bd80*/  ISETP.GT.AND P3, PT, R21.reuse, 0x78, P2 ;  /* 0x000000781500780c */ /* 0x040fe20001764270 */
[----:B------:R0:W-:Y:S01]  /*bd90*/  MUFU.EX2 R41, R47 ;  /* 0x0000002f00297308 */ /* 0x0001e20000000800 */
[----:B------:R-:W-:Y:S01]  /*bda0*/  FMNMX.FTZ R43, R52, R43, !PT ;  /* 0x0000002b342b7209 */ /* 0x000fe20007810000 */
[-CC-:B---3--:R-:W-:Y:S01]  /*bdb0*/  FFMA.FTZ R45, R72, R11.reuse, -R31.reuse ;  /* 0x0000000b482d7223 */ /* 0x188fe2000001081f */
[----:B------:R-:W-:Y:S01]  /*bdc0*/  ISETP.GT.AND P2, PT, R21, 0x79, P2 ;  /* 0x000000791500780c */ /* 0x000fe20001744270 */
[--C-:B------:R-:W-:Y:S01]  /*bdd0*/  FFMA.FTZ R21, R64, R11, -R31.reuse ;  /* 0x0000000b40157223 */ /* 0x100fe2000001081f */
[----:B------:R-:W-:Y:S01]  /*bde0*/  ISETP.LT.OR P3, PT, R15, 0x79, P3 ;  /* 0x000000790f00780c */ /* 0x000fe20001f61670 */
[----:B------:R-:W-:Y:S01]  /*bdf0*/  FADD.FTZ R53, R33, R4 ;  /* 0x0000000421357221 */ /* 0x000fe20000010000 */
[----:B------:R-:W-:Y:S01]  /*be00*/  FMNMX.FTZ R43, R82, R43, !PT ;  /* 0x0000002b522b7209 */ /* 0x000fe20007810000 */
[----:B------:R-:W2:Y:S01]  /*be10*/  MUFU.EX2 R74, R74 ;  /* 0x0000004a004a7308 */ /* 0x000ea20000000800 */
[----:B------:R-:W-:Y:S01]  /*be20*/  ISETP.LT.OR P2, PT, R15, 0x7a, P2 ;  /* 0x0000007a0f00780c */ /* 0x000fe20001741670 */
[----:B------:R-:W-:Y:S01]  /*be30*/  FFMA.FTZ R15, R60, R11, -R31 ;  /* 0x0000000b3c0f7223 */ /* 0x000fe2000001081f */
[----:B------:R-:W-:Y:S01]  /*be40*/  FSEL R86, R86, -INF , !P3 ;  /* 0xff80000056567808 */ /* 0x000fe20005800000 */
[----:B-1----:R-:W-:Y:S01]  /*be50*/  FADD.FTZ R4, R158, R53 ;  /* 0x000000359e047221 */ /* 0x002fe20000010000 */
[----:B------:R-:W-:Y:S01]  /*be60*/  FMNMX.FTZ R43, R56, R43, !PT ;  /* 0x0000002b382b7209 */ /* 0x000fe20007810000 */
[-C--:B------:R-:W-:Y:S01]  /*be70*/  FMUL.FTZ R109, R109, R14.reuse ;  /* 0x0000000e6d6d7220 */ /* 0x080fe20000410000 */
[----:B------:R-:W-:Y:S01]  /*be80*/  FSEL R60, R87, -INF , !P2 ;  /* 0xff800000573c7808 */ /* 0x000fe20005000000 */
[----:B------:R-:W1:Y:S01]  /*be90*/  MUFU.EX2 R48, R48 ;  /* 0x0000003000307308 */ /* 0x000e620000000800 */
[----:B------:R-:W-:Y:S01]  /*bea0*/  FMNMX.FTZ R43, R86, R43, !PT ;  /* 0x0000002b562b7209 */ /* 0x000fe20007810000 */
[----:B------:R-:W-:Y:S01]  /*beb0*/  FADD.FTZ R53, R35, R4 ;  /* 0x0000000423357221 */ /* 0x000fe20000010000 */
[-C--:B------:R-:W-:Y:S01]  /*bec0*/  FMUL.FTZ R112, R112, R14.reuse ;  /* 0x0000000e70707220 */ /* 0x080fe20000410000 */
[-C--:B------:R-:W-:Y:S01]  /*bed0*/  FMUL.FTZ R113, R113, R14.reuse ;  /* 0x0000000e71717220 */ /* 0x080fe20000410000 */
[----:B0-----:R-:W-:Y:S01]  /*bee0*/  FMNMX.FTZ R47, R60, R43, !PT ;  /* 0x0000002b3c2f7209 */ /* 0x001fe20007810000 */
[----:B------:R-:W-:Y:S01]  /*bef0*/  FFMA.FTZ R43, R68, R11, -R31 ;  /* 0x0000000b442b7223 */ /* 0x000fe2000001081f */
[-C--:B------:R-:W-:Y:S01]  /*bf00*/  FMUL.FTZ R116, R116, R14.reuse ;  /* 0x0000000e74747220 */ /* 0x080fe20000410000 */
[----:B------:R-:W0:Y:S01]  /*bf10*/  MUFU.EX2 R44, R44 ;  /* 0x0000002c002c7308 */ /* 0x000e220000000800 */
[-C--:B------:R-:W-:Y:S01]  /*bf20*/  FMUL.FTZ R117, R117, R14.reuse ;  /* 0x0000000e75757220 */ /* 0x080fe20000410000 */
[----:B------:R-:W3:Y:S01]  /*bf30*/  SHFL.BFLY PT, R64, R47, 0x2, 0x1f ;  /* 0x0c401f002f407f89 */ /* 0x000ee200000e0000 */
[-C--:B------:R-:W-:Y:S01]  /*bf40*/  FMUL.FTZ R120, R120, R14.reuse ;  /* 0x0000000e78787220 */ /* 0x080fe20000410000 */
[-C--:B------:R-:W-:Y:S01]  /*bf50*/  FMUL.FTZ R121, R121, R14.reuse ;  /* 0x0000000e79797220 */ /* 0x080fe20000410000 */
[-C--:B------:R-:W-:Y:S01]  /*bf60*/  FMUL.FTZ R124, R124, R14.reuse ;  /* 0x0000000e7c7c7220 */ /* 0x080fe20000410000 */
[-C--:B------:R-:W-:Y:S01]  /*bf70*/  FMUL.FTZ R125, R125, R14.reuse ;  /* 0x0000000e7d7d7220 */ /* 0x080fe20000410000 */
[-C--:B------:R-:W-:Y:S01]  /*bf80*/  FMUL.FTZ R128, R128, R14.reuse ;  /* 0x0000000e80807220 */ /* 0x080fe20000410000 */
[----:B------:R-:W-:Y:S01]  /*bf90*/  MUFU.EX2 R36, R36 ;  /* 0x0000002400247308 */ /* 0x000fe20000000800 */
[-C--:B------:R-:W-:Y:S01]  /*bfa0*/  FMUL.FTZ R129, R129, R14.reuse ;  /* 0x0000000e81817220 */ /* 0x080fe20000410000 */
[-C--:B------:R-:W-:Y:S01]  /*bfb0*/  FMUL.FTZ R132, R132, R14.reuse ;  /* 0x0000000e84847220 */ /* 0x080fe20000410000 */
        /* <DEDUP_REMOVED lines=9> */
[----:B------:R-:W-:Y:S01]  /*c050*/  FMUL.FTZ R149, R149, R14 ;  /* 0x0000000e95957220 */ /* 0x000fe20000410000 */
[----:B------:R-:W-:-:S03]  /*c060*/  IMAD.MOV.U32 R14, RZ, RZ, R0 ;  /* 0x000000ffff0e7224 */ /* 0x000fc600078e0000 */
[----:B------:R-:W4:Y:S01]  /*c070*/  MUFU.EX2 R20, R20 ;  /* 0x0000001400147308 */ /* 0x000f220000000800 */
[----:B---3--:R-:W-:Y:S01]  /*c080*/  FMNMX.FTZ R51, R47, R64, !PT ;  /* 0x000000402f337209 */ /* 0x008fe20007810000 */
[-CC-:B------:R-:W-:Y:S01]  /*c090*/  FFMA.FTZ R64, R12, R11.reuse, -R31.reuse ;  /* 0x0000000b0c407223 */ /* 0x180fe2000001081f */
[-CC-:B------:R-:W-:Y:S01]  /*c0a0*/  FFMA.FTZ R47, R76, R11.reuse, -R31.reuse ;  /* 0x0000000b4c2f7223 */ /* 0x180fe2000001081f */
[----:B------:R-:W-:Y:S02]  /*c0b0*/  FFMA.FTZ R31, R40, R11, -R31 ;  /* 0x0000000b281f7223 */ /* 0x000fe4000001081f */
[----:B------:R-:W3:Y:S02]  /*c0c0*/  SHFL.BFLY PT, R12, R51, 0x1, 0x1f ;  /* 0x0c201f00330c7f89 */ /* 0x000ee400000e0000 */
[----:B------:R-:W-:Y:S08]  /*c0d0*/  MUFU.EX2 R21, R21 ;  /* 0x0000001500157308 */ /* 0x000ff00000000800 */
[----:B------:R-:W-:Y:S08]  /*c0e0*/  MUFU.EX2 R24, R24 ;  /* 0x0000001800187308 */ /* 0x000ff00000000800 */
[----:B------:R-:W-:Y:S01]  /*c0f0*/  MUFU.EX2 R43, R43 ;  /* 0x0000002b002b7308 */ /* 0x000fe20000000800 */
[----:B---3--:R-:W-:-:S07]  /*c100*/  FMNMX.FTZ R12, R51, R12, !PT ;  /* 0x0000000c330c7209 */ /* 0x008fce0007810000 */
[----:B------:R-:W-:Y:S01]  /*c110*/  MUFU.EX2 R22, R22 ;  /* 0x0000001600167308 */ /* 0x000fe20000000800 */
[C---:B------:R-:W-:Y:S01]  /*c120*/  FSETP.NEU.FTZ.AND P2, PT, R12.reuse, -INF , PT ;  /* 0xff8000000c00780b */ /* 0x040fe20003f5d000 */
[----:B------:R-:W-:-:S03]  /*c130*/  FMUL.FTZ R40, R12, R11 ;  /* 0x0000000b0c287220 */ /* 0x000fc60000410000 */
[----:B------:R-:W-:-:S03]  /*c140*/  FSEL R4, R12, RZ, P2 ;  /* 0x000000ff0c047208 */ /* 0x000fc60001000000 */
[----:B------:R-:W-:Y:S01]  /*c150*/  MUFU.EX2 R45, R45 ;  /* 0x0000002d002d7308 */ /* 0x000fe20000000800 */
[----:B------:R-:W-:Y:S02]  /*c160*/  FSEL R51, R40, RZ, P2 ;  /* 0x000000ff28337208 */ /* 0x000fe40001000000 */
[----:B------:R-:W-:Y:S01]  /*c170*/  ISETP.GT.AND P2, PT, R10, R17, PT ;  /* 0x000000110a00720c */ /* 0x000fe20003f44270 */
[----:B------:R-:W-:Y:S01]  /*c180*/  FADD.FTZ R4, -R4, R9 ;  /* 0x0000000904047221 */ /* 0x000fe20000010100 */
[----:B------:R-:W-:Y:S02]  /*c190*/  VIADD R10, R10, 0xffffffff ;  /* 0xffffffff0a0a7836 */ /* 0x000fe40000000000 */
[-CC-:B------:R-:W-:Y:S01]  /*c1a0*/  FFMA.FTZ R169, R50, R11.reuse, -R51.reuse ;  /* 0x0000000b32a97223 */ /* 0x180fe20000010833 */
[----:B------:R-:W-:Y:S02]  /*c1b0*/  IMAD.U32 R50, RZ, RZ, UR5 ;  /* 0x00000005ff327e24 */ /* 0x000fe4000f8e00ff */
[-CC-:B------:R-:W-:Y:S01]  /*c1c0*/  FFMA.FTZ R171, R54, R11.reuse, -R51.reuse ;  /* 0x0000000b36ab7223 */ /* 0x180fe20000010833 */
[-CC-:B------:R-:W-:Y:S01]  /*c1d0*/  FFMA.FTZ R40, R190, R11.reuse, -R51.reuse ;  /* 0x0000000bbe287223 */ /* 0x180fe20000010833 */
[-C--:B------:R-:W-:Y:S01]  /*c1e0*/  FMUL.FTZ R4, R4, R11.reuse ;  /* 0x0000000b04047220 */ /* 0x080fe20000410000 */
[-C--:B------:R-:W-:Y:S01]  /*c1f0*/  FFMA.FTZ R181, R180, R11.reuse, -R51 ;  /* 0x0000000bb4b57223 */ /* 0x080fe20000010833 */
[----:B------:R-:W-:Y:S01]  /*c200*/  @!P1 LEA R54, R50, UR36, 0x3 ;  /* 0x0000002432369c11 */ /* 0x000fe2000f8e18ff */
[----:B--2---:R-:W-:Y:S01]  /*c210*/  FADD.FTZ R50, R74, R53 ;  /* 0x000000354a327221 */ /* 0x004fe20000010000 */
[-CC-:B------:R-:W-:Y:S01]  /*c220*/  FFMA.FTZ R183, R168, R11.reuse, -R51.reuse ;  /* 0x0000000ba8b77223 */ /* 0x180fe20000010833 */
[----:B------:R-:W-:Y:S01]  /*c230*/  MUFU.EX2 R40, R40 ;  /* 0x0000002800287308 */ /* 0x000fe20000000800 */
[----:B------:R-:W-:Y:S01]  /*c240*/  FFMA.FTZ R68, R178, R11, -R51 ;  /* 0x0000000bb2447223 */ /* 0x000fe20000010833 */
[----:B------:R-:W-:-:S02]  /*c250*/  @!P1 VIADD R53, R54, 0x28860 ;  /* 0x0002886036359836 */ /* 0x000fc40000000000 */
[----:B------:R-:W-:Y:S01]  /*c260*/  FADD.FTZ R9, R37, R50 ;  /* 0x0000003225097221 */ /* 0x000fe20000010000 */
[-CC-:B------:R-:W-:Y:S01]  /*c270*/  FFMA.FTZ R177, R166, R11.reuse, -R51.reuse ;  /* 0x0000000ba6b17223 */ /* 0x180fe20000010833 */
[-CC-:B------:R-:W-:Y:S01]  /*c280*/  FFMA.FTZ R72, R176, R11.reuse, -R51.reuse ;  /* 0x0000000bb0487223 */ /* 0x180fe20000010833 */
[-C--:B------:R-:W-:Y:S01]  /*c290*/  FFMA.FTZ R179, R38, R11.reuse, -R51 ;  /* 0x0000000b26b37223 */ /* 0x080fe20000010833 */
[----:B------:R-:W-:Y:S01]  /*c2a0*/  @!P1 PRMT R53, RZ, 0x654, R53 ;  /* 0x00000654ff359816 */ /* 0x000fe20000000035 */
[----:B-1----:R-:W-:Y:S01]  /*c2b0*/  FADD.FTZ R50, R48, R9 ;  /* 0x0000000930327221 */ /* 0x002fe20000010000 */
[----:B------:R-:W-:Y:S01]  /*c2c0*/  MUFU.EX2 R181, R181 ;  /* 0x000000b500b57308 */ /* 0x000fe20000000800 */
[-CC-:B------:R-:W-:Y:S01]  /*c2d0*/  FFMA.FTZ R165, R58, R11.reuse, -R51.reuse ;  /* 0x0000000b3aa57223 */ /* 0x180fe20000010833 */
[----:B------:R1:W-:Y:S01]  /*c2e0*/  @!P1 SYNCS.ARRIVE.TRANS64.RED.A1T0 RZ, [R53+URZ], RZ ;  /* 0x000000ff35ff99a7 */ /* 0x0003e2000810043f */
[-CC-:B------:R-:W-:Y:S01]  /*c2f0*/  FFMA.FTZ R38, R174, R11.reuse, -R51.reuse ;  /* 0x0000000bae267223 */ /* 0x180fe20000010833 */
[-CC-:B------:R-:W-:Y:S01]  /*c300*/  FFMA.FTZ R173, R42, R11.reuse, -R51.reuse ;  /* 0x0000000b2aad7223 */ /* 0x180fe20000010833 */
[-CC-:B------:R-:W-:Y:S01]  /*c310*/  FFMA.FTZ R42, R172, R11.reuse, -R51.reuse ;  /* 0x0000000bac2a7223 */ /* 0x180fe20000010833 */
[--C-:B------:R-:W-:Y:S01]  /*c320*/  FFMA.FTZ R182, R182, R11, -R51.reuse ;  /* 0x0000000bb6b67223 */ /* 0x100fe20000010833 */
[----:B------:R-:W-:Y:S01]  /*c330*/  F2FP.BF16.F32.PACK_AB R180, R184, R23 ;  /* 0x00000017b8b4723e */ /* 0x000fe200000010ff */
[----:B------:R2:W3:Y:S01]  /*c340*/  MUFU.EX2 R9, R4 ;  /* 0x0000000400097308 */ /* 0x0004e20000000800 */
[-CC-:B------:R-:W-:Y:S01]  /*c350*/  FFMA.FTZ R175, R170, R11.reuse, -R51.reuse ;  /* 0x0000000baaaf7223 */ /* 0x180fe20000010833 */
[----:B-1----:R-:W-:Y:S01]  /*c360*/  FADD.FTZ R53, R39, R50 ;  /* 0x0000003227357221 */ /* 0x002fe20000010000 */
[-CC-:B------:R-:W-:Y:S01]  /*c370*/  FFMA.FTZ R34, R34, R11.reuse, -R51.reuse ;  /* 0x0000000b22227223 */ /* 0x180fe20000010833 */
[-CC-:B------:R-:W-:Y:S01]  /*c380*/  FFMA.FTZ R46, R46, R11.reuse, -R51.reuse ;  /* 0x0000000b2e2e7223 */ /* 0x180fe20000010833 */
[----:B------:R-:W-:Y:S01]  /*c390*/  FFMA.FTZ R30, R30, R11, -R51 ;  /* 0x0000000b1e1e7223 */ /* 0x000fe20000010833 */
[----:B0-----:R-:W-:Y:S01]  /*c3a0*/  FADD.FTZ R54, R44, R53 ;  /* 0x000000352c367221 */ /* 0x001fe20000010000 */
[----:B----4-:R-:W-:Y:S01]  /*c3b0*/  F2FP.BF16.F32.PACK_AB R166, R20, R15 ;  /* 0x0000000f14a6723e */ /* 0x010fe200000010ff */
[----:B------:R-:W0:Y:S01]  /*c3c0*/  MUFU.EX2 R183, R183 ;  /* 0x000000b700b77308 */ /* 0x000e220000000800 */
[-CC-:B------:R-:W-:Y:S01]  /*c3d0*/  FFMA.FTZ R62, R62, R11.reuse, -R51.reuse ;  /* 0x0000000b3e3e7223 */ /* 0x180fe20000010833 */
[----:B------:R-:W-:Y:S01]  /*c3e0*/  FADD.FTZ R55, R41, R54 ;  /* 0x0000003629377221 */ /* 0x000fe20000010000 */
[-CC-:B------:R-:W-:Y:S01]  /*c3f0*/  FFMA.FTZ R188, R188, R11.reuse, -R51.reuse ;  /* 0x0000000bbcbc7223 */ /* 0x180fe20000010833 */
[-CC-:B------:R-:W-:Y:S01]  /*c400*/  FFMA.FTZ R186, R186, R11.reuse, -R51.reuse ;  /* 0x0000000bbaba7223 */ /* 0x180fe20000010833 */
[-C--:B------:R-:W-:Y:S01]  /*c410*/  FFMA.FTZ R50, R164, R11.reuse, -R51 ;  /* 0x0000000ba4327223 */ /* 0x080fe20000010833 */
[----:B--2---:R-:W-:Y:S01]  /*c420*/  FADD.FTZ R4, R36, R55 ;  /* 0x0000003724047221 */ /* 0x004fe20000010000 */
[-CC-:B------:R-:W-:Y:S01]  /*c430*/  FFMA.FTZ R70, R70, R11.reuse, -R51.reuse ;  /* 0x0000000b46467223 */ /* 0x180fe20000010833 */
[----:B------:R-:W1:Y:S01]  /*c440*/  MUFU.EX2 R68, R68 ;  /* 0x0000004400447308 */ /* 0x000e620000000800 */
[--C-:B------:R-:W-:Y:S01]  /*c450*/  FFMA.FTZ R53, R160, R11, -R51.reuse ;  /* 0x0000000ba0357223 */ /* 0x100fe20000010833 */
[----:B------:R-:W-:Y:S01]  /*c460*/  FADD.FTZ R57, R15, R4 ;  /* 0x000000040f397221 */ /* 0x000fe20000010000 */
[----:B---3--:R-:W-:Y:S01]  /*c470*/  FFMA.FTZ R4, R9, R3, R40 ;  /* 0x0000000309047223 */ /* 0x008fe20000010028 */
[-CC-:B------:R-:W-:Y:S01]  /*c480*/  FFMA.FTZ R54, R156, R11.reuse, -R51.reuse ;  /* 0x0000000b9c367223 */ /* 0x180fe20000010833 */
[-C--:B------:R-:W-:Y:S01]  /*c490*/  FFMA.FTZ R55, R154, R11.reuse, -R51 ;  /* 0x0000000b9a377223 */ /* 0x080fe20000010833 */
[----:B------:R-:W-:Y:S01]  /*c4a0*/  FADD.FTZ R58, R20, R57 ;  /* 0x00000039143a7221 */ /* 0x000fe20000010000 */
[----:B------:R-:W-:Y:S01]  /*c4b0*/  FADD.FTZ R4, R181, R4 ;  /* 0x00000004b5047221 */ /* 0x000fe20000010000 */
[----:B------:R-:W2:Y:S01]  /*c4c0*/  MUFU.EX2 R177, R177 ;  /* 0x000000b100b17308 */ /* 0x000ea20000000800 */
[-CC-:B------:R-:W-:Y:S01]  /*c4d0*/  FFMA.FTZ R78, R78, R11.reuse, -R51.reuse ;  /* 0x0000000b4e4e7223 */ /* 0x180fe20000010833 */
[----:B------:R-:W-:Y:S01]  /*c4e0*/  FADD.FTZ R57, R21, R58 ;  /* 0x0000003a15397221 */ /* 0x000fe20000010000 */
[----:B0-----:R-:W-:Y:S01]  /*c4f0*/  FADD.FTZ R3, R183, R4 ;  /* 0x00000004b7037221 */ /* 0x001fe20000010000 */
        /* <DEDUP_REMOVED lines=8> */
[----:B------:R-:W-:Y:S01]  /*c580*/  FFMA.FTZ R51, R60, R11, -R51 ;  /* 0x0000000b3c337223 */ /* 0x000fe20000010833 */
[----:B------:R-:W-:Y:S01]  /*c590*/  UMOV UR5, UR4 ;  /* 0x0000000400057c82 */ /* 0x000fe20008000000 */
[----:B------:R-:W-:Y:S01]  /*c5a0*/  F2FP.BF16.F32.PACK_AB R178, R162, R29 ;  /* 0x0000001da2b2723e */ /* 0x000fe200000010ff */
[----:B------:R-:W-:Y:S01]  /*c5b0*/  FMUL.FTZ R90, R90, R9 ;  /* 0x000000095a5a7220 */ /* 0x000fe20000410000 */
[----:B------:R-:W1:Y:S01]  /*c5c0*/  MUFU.EX2 R179, R179 ;  /* 0x000000b300b37308 */ /* 0x000e620000000800 */
[----:B--2---:R-:W-:Y:S01]  /*c5d0*/  FADD.FTZ R3, R177, R4 ;  /* 0x00000004b1037221 */ /* 0x004fe20000010000 */
[----:B------:R-:W-:Y:S01]  /*c5e0*/  F2FP.BF16.F32.PACK_AB R172, R158, R33 ;  /* 0x000000219eac723e */ /* 0x000fe200000010ff */
[-C--:B------:R-:W-:Y:S01]  /*c5f0*/  FMUL.FTZ R91, R91, R9.reuse ;  /* 0x000000095b5b7220 */ /* 0x080fe20000410000 */
[-C--:B------:R-:W-:Y:S01]  /*c600*/  FMUL.FTZ R94, R94, R9.reuse ;  /* 0x000000095e5e7220 */ /* 0x080fe20000410000 */
[-C--:B------:R-:W-:Y:S01]  /*c610*/  FMUL.FTZ R95, R95, R9.reuse ;  /* 0x000000095f5f7220 */ /* 0x080fe20000410000 */
[-C--:B------:R-:W-:Y:S01]  /*c620*/  FMUL.FTZ R98, R98, R9.reuse ;  /* 0x0000000962627220 */ /* 0x080fe20000410000 */
[-C--:B------:R-:W-:Y:S01]  /*c630*/  FMUL.FTZ R99, R99, R9.reuse ;  /* 0x0000000963637220 */ /* 0x080fe20000410000 */
[----:B------:R-:W-:Y:S01]  /*c640*/  MUFU.EX2 R64, R64 ;  /* 0x0000004000407308 */ /* 0x000fe20000000800 */
[----:B0-----:R-:W-:Y:S01]  /*c650*/  FADD.FTZ R4, R72, R3 ;  /* 0x0000000348047221 */ /* 0x001fe20000010000 */
[-C--:B------:R-:W-:Y:S01]  /*c660*/  FMUL.FTZ R102, R102, R9.reuse ;  /* 0x0000000966667220 */ /* 0x080fe20000410000 */
        /* <DEDUP_REMOVED lines=21> */
[----:B------:R-:W1:Y:S01]  /*c7c0*/  MUFU.EX2 R173, R173 ;  /* 0x000000ad00ad7308 */ /* 0x000e620000000800 */
[----:B0-----:R-:W-:Y:S01]  /*c7d0*/  FADD.FTZ R4, R38, R3 ;  /* 0x0000000326047221 */ /* 0x001fe20000010000 */
[-C--:B------:R-:W-:Y:S01]  /*c7e0*/  FMUL.FTZ R139, R139, R9.reuse ;  /* 0x000000098b8b7220 */ /* 0x080fe20000410000 */
[-C--:B------:R-:W-:Y:S01]  /*c7f0*/  FMUL.FTZ R142, R142, R9.reuse ;  /* 0x000000098e8e7220 */ /* 0x080fe20000410000 */
[-C--:B------:R-:W-:Y:S01]  /*c800*/  FMUL.FTZ R143, R143, R9.reuse ;  /* 0x000000098f8f7220 */ /* 0x080fe20000410000 */
[-C--:B------:R-:W-:Y:S01]  /*c810*/  FMUL.FTZ R146, R146, R9.reuse ;  /* 0x0000000992927220 */ /* 0x080fe20000410000 */
[-C--:B------:R-:W-:Y:S01]  /*c820*/  FMUL.FTZ R147, R147, R9.reuse ;  /* 0x0000000993937220 */ /* 0x080fe20000410000 */
[-C--:B------:R-:W-:Y:S01]  /*c830*/  FMUL.FTZ R150, R150, R9.reuse ;  /* 0x0000000996967220 */ /* 0x080fe20000410000 */
[----:B------:R0:W-:Y:S01]  /*c840*/  MUFU.EX2 R59, R182 ;  /* 0x000000b6003b7308 */ /* 0x0001e20000000800 */
[----:B------:R-:W-:Y:S01]  /*c850*/  FMUL.FTZ R151, R151, R9 ;  /* 0x0000000997977220 */ /* 0x000fe20000410000 */
[----:B------:R-:W-:Y:S01]  /*c860*/  F2FP.BF16.F32.PACK_AB R176, R66, R27 ;  /* 0x0000001b42b0723e */ /* 0x000fe200000010ff */
[----:B------:R-:W-:Y:S01]  /*c870*/  IMAD.MOV.U32 R9, RZ, RZ, R12 ;  /* 0x000000ffff097224 */ /* 0x000fe200078e000c */
[----:B------:R-:W-:-:S02]  /*c880*/  F2FP.BF16.F32.PACK_AB R174, R74, R35 ;  /* 0x000000234aae723e */ /* 0x000fc400000010ff */
[----:B------:R-:W-:Y:S02]  /*c890*/  F2FP.BF16.F32.PACK_AB R168, R48, R37 ;  /* 0x0000002530a8723e */ /* 0x000fe400000010ff */
[----:B------:R-:W2:Y:S01]  /*c8a0*/  MUFU.EX2 R32, R32 ;  /* 0x0000002000207308 */ /* 0x000ea20000000800 */
[----:B0-----:R-:W-:Y:S01]  /*c8b0*/  F2FP.BF16.F32.PACK_AB R182, R26, R25 ;  /* 0x000000191ab6723e */ /* 0x001fe200000010ff */
[----:B------:R-:W-:Y:S01]  /*c8c0*/  FADD.FTZ R26, R22, R23 ;  /* 0x00000017161a7221 */ /* 0x000fe20000010000 */
[----:B-1----:R-:W-:Y:S01]  /*c8d0*/  FADD.FTZ R3, R173, R4 ;  /* 0x00000004ad037221 */ /* 0x002fe20000010000 */
[----:B------:R-:W-:Y:S02]  /*c8e0*/  F2FP.BF16.F32.PACK_AB R170, R44, R39 ;  /* 0x000000272caa723e */ /* 0x000fe400000010ff */
[----:B------:R-:W-:Y:S01]  /*c8f0*/  FADD.FTZ R23, R45, R26 ;  /* 0x0000001a2d177221 */ /* 0x000fe20000010000 */
[----:B------:R-:W-:Y:S01]  /*c900*/  F2FP.BF16.F32.PACK_AB R164, R36, R41 ;  /* 0x0000002924a4723e */ /* 0x000fe200000010ff */
[----:B------:R-:W0:Y:S01]  /*c910*/  MUFU.EX2 R42, R42 ;  /* 0x0000002a002a7308 */ /* 0x000e220000000800 */
[----:B------:R-:W-:Y:S01]  /*c920*/  F2FP.BF16.F32.PACK_AB R160, R24, R21 ;  /* 0x0000001518a0723e */ /* 0x000fe200000010ff */
[----:B------:R-:W-:Y:S01]  /*c930*/  FADD.FTZ R26, R64, R23 ;  /* 0x00000017401a7221 */ /* 0x000fe20000010000 */
[----:B------:R-:W-:-:S02]  /*c940*/  F2FP.BF16.F32.PACK_AB R162, R22, R43 ;  /* 0x0000002b16a2723e */ /* 0x000fc400000010ff */
[----:B------:R-:W-:Y:S01]  /*c950*/  F2FP.BF16.F32.PACK_AB R156, R64, R45 ;  /* 0x0000002d409c723e */ /* 0x000fe200000010ff */
[----:B------:R-:W-:Y:S01]  /*c960*/  FADD.FTZ R23, R47, R26 ;  /* 0x0000001a2f177221 */ /* 0x000fe20000010000 */
[----:B------:R-:W-:Y:S01]  /*c970*/  F2FP.BF16.F32.PACK_AB R181, R181, R40 ;  /* 0x00000028b5b5723e */ /* 0x000fe200000010ff */
[----:B------:R-:W1:Y:S01]  /*c980*/  MUFU.EX2 R152, R152 ;  /* 0x0000009800987308 */ /* 0x000e620000000800 */
[C---:B--2---:R-:W-:Y:S01]  /*c990*/  F2FP.BF16.F32.PACK_AB R158, R32.reuse, R47 ;  /* 0x0000002f209e723e */ /* 0x044fe200000010ff */
[----:B------:R-:W-:Y:S01]  /*c9a0*/  FADD.FTZ R23, R32, R23 ;  /* 0x0000001720177221 */ /* 0x000fe20000010000 */
[----:B------:R-:W-:Y:S02]  /*c9b0*/  F2FP.BF16.F32.PACK_AB R183, R68, R183 ;  /* 0x000000b744b7723e */ /* 0x000fe400000010ff */
[----:B------:R-:W-:Y:S02]  /*c9c0*/  F2FP.BF16.F32.PACK_AB R177, R72, R177 ;  /* 0x000000b148b1723e */ /* 0x000fe400000010ff */
[----:B------:R-:W-:Y:S01]  /*c9d0*/  F2FP.BF16.F32.PACK_AB R179, R38, R179 ;  /* 0x000000b326b3723e */ /* 0x000fe200000010ff */
        /* <DEDUP_REMOVED lines=14> */
[----:B--2---:R-:W-:Y:S01]  /*cac0*/  FADD.FTZ R20, R28, R15 ;  /* 0x0000000f1c147221 */ /* 0x004fe20000010000 */
[----:B------:R-:W-:-:S06]  /*cad0*/  IMAD.MOV.U32 R15, RZ, RZ, R2 ;  /* 0x000000ffff0f7224 */ /* 0x000fcc00078e0002 */
        /* <DEDUP_REMOVED lines=46> */
[----:B------:R-:W-:-:S03]  /*cdc0*/  F2FP.BF16.F32.PACK_AB R153, R56, R153 ;  /* 0x000000993899723e */ /* 0x000fc600000010ff */
[----:B0-----:R-:W-:-:S04]  /*cdd0*/  FADD.FTZ R20, R155, R20 ;  /* 0x000000149b147221 */ /* 0x001fc80000010000 */
[C---:B-1----:R-:W-:Y:S01]  /*cde0*/  FADD.FTZ R3, R51.reuse, R20 ;  /* 0x0000001433037221 */ /* 0x042fe20000010000 */
[----:B------:R-:W-:Y:S01]  /*cdf0*/  F2FP.BF16.F32.PACK_AB R155, R51, R155 ;  /* 0x0000009b339b723e */ /* 0x000fe200000010ff */
[----:B------:R-:W-:Y:S06]  /*ce00*/  @P2 BRA `(.L_x_7274) ;  /* 0xffffffd000042947 */ /* 0x000fec000383ffff */
.L_x_7257:
[----:B------:R-:W-:Y:S06]  /*ce10*/  BAR.ARV 0x8, 0x180 ;  /* 0x0206000000007b1d */ /* 0x000fec0000002000 */
[----:B------:R-:W-:Y:S05]  /*ce20*/  @!P0 BRA `(.L_x_7275) ;  /* 0x0000000000048947 */ /* 0x000fea0003800000 */
[----:B------:R-:W-:Y:S01]  /*ce30*/  BPT.TRAP 0x1 ;  /* 0x000000040000795c */ /* 0x000fe20000300000 */
.L_x_7275:
[----:B------:R-:W-:Y:S01]  /*ce40*/  ULEA UR5, UR4, UR36, 0x3 ;  /* 0x0000002404057291 */ /* 0x000fe2000f8e183f */
[----:B------:R-:W-:-:S08]  /*ce50*/  SHF.L.U32 R2, R2, 0x1f, RZ ;  /* 0x0000001f02027819 */ /* 0x000fd000000006ff */
[----:B------:R0:W1:Y:S01]  /*ce60*/  SYNCS.PHASECHK.TRANS64.TRYWAIT P2, [UR5+0x28850], R2 ;  /* 0x02885002ff0075a7 */ /* 0x0000620008040145 */
[----:B------:R-:W-:Y:S05]  /*ce70*/  @!P0 BRA `(.L_x_7276) ;  /* 0x0000000000048947 */ /* 0x000fea0003800000 */
[----:B------:R-:W-:Y:S01]  /*ce80*/  BPT.TRAP 0x1 ;  /* 0x000000040000795c */ /* 0x000fe20000300000 */
.L_x_7276:
[----:B-1----:R-:W-:Y:S05]  /*ce90*/  @P2 BRA `(.L_x_7277) ;  /* 0x0000000000082947 */ /* 0x002fea0003800000 */
[----:B------:R-:W1:Y:S02]  /*cea0*/  SYNCS.PHASECHK.TRANS64.TRYWAIT P0, [UR5+0x28850], R2 ;  /* 0x02885002ff0075a7 */ /* 0x000e640008000145 */
[----:B-1----:R-:W-:Y:S05]  /*ceb0*/  @!P0 BRA `(.L_x_7278) ;  /* 0x0000006000ac8947 */ /* 0x002fea0003800000 */
.L_x_7277:
[----:B------:R-:W-:Y:S01]  /*cec0*/  UIADD3 UR36, UR36, 0x400, URZ ;  /* 0x0000040024247890 */ /* 0x000fe2000fffe03f */
[----:B------:R-:W-:Y:S01]  /*ced0*/  WARPGROUP.ARRIVE ;  /* 0x00000000000079c5 */ /* 0x000fe20000000000 */
[----:B------:R-:W-:Y:S01]  /*cee0*/  UMOV UR7, 0x40000040 ;  /* 0x4000004000077882 */ /* 0x000fe20000000000 */
[----:B-1----:R-:W1:Y:S01]  /*cef0*/  SHFL.BFLY PT, R5, R4, 0x2, 0x1f ;  /* 0x0c401f0004057f89 */ /* 0x002e6200000e0000 */
[----:B------:R-:W-:Y:S01]  /*cf00*/  USHF.R.U32.HI UR36, URZ, 0x4, UR36 ;  /* 0x000000043f247899 */ /* 0x000fe20008011624 */
[----:B------:R-:W-:Y:S02]  /*cf10*/  IMAD.U32 R10, RZ, RZ, UR5 ;  /* 0x00000005ff0a7e24 */ /* 0x000fe4000f8e00ff */
[----:B0-----:R-:W0:Y:S01]  /*cf20*/  SHFL.BFLY PT, R2, R3, 0x2, 0x1f ;  /* 0x0c401f0003027f89 */ /* 0x001e2200000e0000 */
[----:B------:R-:W-:Y:S01]  /*cf30*/  ULOP3.LUT UR36, UR36, 0x3fff, URZ, 0xc0, !UPT ;  /* 0x00003fff24247892 */ /* 0x000fe2000f8ec03f */
[----:B------:R-:W-:-:S03]  /*cf40*/  @!P1 VIADD R10, R10, 0x28860 ;  /* 0x000288600a0a9836 */ /* 0x000fc60000000000 */
[----:B------:R-:W-:Y:S02]  /*cf50*/  ULOP3.LUT UR36, UR36, 0x4000000, URZ, 0xfc, !UPT ;  /* 0x0400000024247892 */ /* 0x000fe4000f8efc3f */
[----:B------:R-:W-:Y:S02]  /*cf60*/  @!P1 PRMT R10, RZ, 0x654, R10 ;  /* 0x00000654ff0a9816 */ /* 0x000fe4000000000a */
[----:B------:R-:W-:-:S07]  /*cf70*/  ULEA UR4, UR4, UR36, 0xb ;  /* 0x0000002404047291 */ /* 0x000fce000f8e583f */
[----:B------:R-:W-:Y:S02]  /*cf80*/  UMOV UR6, UR4 ;  /* 0x0000000400067c82 */ /* 0x000fe40008000000 */
[----:B------:R-:W-:Y:S01]  /*cf90*/  HGMMA.64x128x16.F32.BF16 R88, R180, gdesc[UR4].tnspB, R88, gsb0 ;  /* 0x41e00004b4587df0 */ /* 0x000fe20008001858 */
[----:B------:R-:W-:Y:S01]  /*cfa0*/  UIADD3 UR6, UR4, 0x80, URZ ;  /* 0x0000008004067890 */ /* 0x000fe2000fffe03f */
[----:B-1----:R-:W-:Y:S01]  /*cfb0*/  FADD.FTZ R5, R5, R4 ;  /* 0x0000000405057221 */ /* 0x002fe20000010000 */
[----:B------:R-:W-:Y:S01]  /*cfc0*/  UMOV UR7, 0x40000040 ;  /* 0x4000004000077882 */ /* 0x000fe20000000000 */
[----:B------:R-:W-:Y:S02]  /*cfd0*/  IMAD.MOV.U32 R4, RZ, RZ, -0x800000 ;  /* 0xff800000ff047424 */ /* 0x000fe400078e00ff */
[----:B0-----:R-:W-:Y:S02]  /*cfe0*/  FADD.FTZ R6, R2, R3 ;  /* 0x0000000302067221 */ /* 0x001fe40000010000 */
[----:B------:R-:W0:Y:S04]  /*cff0*/  SHFL.BFLY PT, R2, R5, 0x1, 0x1f ;  /* 0x0c201f0005027f89 */ /* 0x000e2800000e0000 */
[----:B------:R-:W1:Y:S01]  /*d000*/  SHFL.BFLY PT, R7, R6, 0x1, 0x1f ;  /* 0x0c201f0006077f89 */ /* 0x000e6200000e0000 */
[----:B0-----:R-:W-:Y:S01]  /*d010*/  FADD.FTZ R13, R5, R2 ;  /* 0x00000002050d7221 */ /* 0x001fe20000010000 */
[----:B------:R-:W-:-:S02]  /*d020*/  IMAD.MOV.U32 R5, RZ, RZ, -0x800000 ;  /* 0xff800000ff057424 */ /* 0x000fc400078e00ff */
[----:B-1----:R-:W-:Y:S02]  /*d030*/  FADD.FTZ R14, R6, R7 ;  /* 0x00000007060e7221 */ /* 0x002fe40000010000 */
[----:B------:R-:W-:Y:S02]  /*d040*/  FSETP.NE.FTZ.AND P0, PT, R13, RZ, PT ;  /* 0x000000ff0d00720b */ /* 0x000fe40003f15000 */
[----:B------:R-:W-:Y:S02]  /*d050*/  CS2R R6, SRZ ;  /* 0x0000000000067805 */ /* 0x000fe4000001ff00 */
        /* <DEDUP_REMOVED lines=112> */
.L_x_7208:
[----:B------:R-:W-:Y:S05]  /*d760*/  @P0 BRA `(.L_x_7279) ;  /* 0x0000001400340947 */ /* 0x000fea0003800000 */
[----:B0-----:R-:W0:Y:S01]  /*d770*/  S2R R0, SR_TID.X ;  /* 0x0000000000007919 */ /* 0x001e220000002100 */
[----:B------:R-:W1:Y:S01]  /*d780*/  LDC R19, c[0x0][0xbe8] ;  /* 0x0002fa00ff137b82 */ /* 0x000e620000000800 */
[----:B------:R-:W-:Y:S01]  /*d790*/  ULDC.64 UR4, c[0x0][0xbd0] ;  /* 0x0002f40000047ab9 */ /* 0x000fe20000000a00 */
[----:B------:R-:W-:Y:S01]  /*d7a0*/  ULDC.64 UR6, c[0x0][0xb38] ;  /* 0x0002ce0000067ab9 */ /* 0x000fe20000000a00 */
[----:B------:R-:W2:Y:S01]  /*d7b0*/  S2R R25, SR_CTAID.X ;  /* 0x0000000000197919 */ /* 0x000ea20000002500 */
[----:B------:R-:W-:Y:S04]  /*d7c0*/  BSSY B0, `(.L_x_7280) ;  /* 0x00000e3000007945 */ /* 0x000fe80003800000 */
[----:B------:R-:W3:Y:S08]  /*d7d0*/  S2UR UR9, SR_CTAID.Z ;  /* 0x00000000000979c3 */ /* 0x000ef00000002700 */
[----:B------:R-:W4:Y:S08]  /*d7e0*/  LDC.64 R20, c[0x0][0xbd8] ;  /* 0x0002f600ff147b82 */ /* 0x000f300000000a00 */
[----:B------:R-:W-:Y:S01]  /*d7f0*/  BAR.SYNC.DEFER_BLOCKING 0x1, 0x100 ;  /* 0x0044000000007b1d */ /* 0x000fe20000010000 */
[----:B-1----:R-:W-:-:S07]  /*d800*/  ISETP.NE.AND P0, PT, R19, 0x1, PT ;  /* 0x000000011300780c */ /* 0x002fce0003f05270 */
[----:B------:R-:W1:Y:S01]  /*d810*/  S2UR UR8, SR_CTAID.Y ;  /* 0x00000000000879c3 */ /* 0x000e620000002600 */
[----:B0-----:R-:W-:-:S07]  /*d820*/  VIADD R0, R0, 0xffffff80 ;  /* 0xffffff8000007836 */ /* 0x001fce0000000000 */
[----:B------:R-:W1:Y:S01]  /*d830*/  LDC R27, c[0x0][0xc50] ;  /* 0x00031400ff1b7b82 */ /* 0x000e620000000800 */
[----:B------:R-:W-:-:S04]  /*d840*/  SHF.R.S32.HI R7, RZ, 0x1f, R0 ;  /* 0x0000001fff077819 */ /* 0x000fc80000011400 */
[----:B------:R-:W-:-:S03]  /*d850*/  LEA.HI R8, R7, R0, RZ, 0x7 ;  /* 0x0000000007087211 */ /* 0x000fc600078f38ff */
[----:B------:R-:W0:Y:S01]  /*d860*/  LDC.64 R22, c[0x0][0xb40] ;  /* 0x0002d000ff167b82 */ /* 0x000e220000000a00 */
[----:B------:R-:W-:Y:S02]  /*d870*/  LEA.HI R7, R7, R0, RZ, 0x2 ;  /* 0x0000000007077211 */ /* 0x000fe400078f10ff */
[----:B------:R-:W-:Y:S02]  /*d880*/  LOP3.LUT R9, R8, 0xffffff80, RZ, 0xc0, !PT ;  /* 0xffffff8008097812 */ /* 0x000fe400078ec0ff */
[----:B------:R-:W-:Y:S02]  /*d890*/  LOP3.LUT R13, R7, 0xfffffffc, RZ, 0xc0, !PT ;  /* 0xfffffffc070d7812 */ /* 0x000fe400078ec0ff */
[----:B------:R-:W-:Y:S01]  /*d8a0*/  SHF.R.S32.HI R7, RZ, 0x7, R8 ;  /* 0x00000007ff077819 */ /* 0x000fe20000011408 */
[C---:B------:R-:W-:Y:S01]  /*d8b0*/  IMAD.IADD R24, R0.reuse, 0x1, -R9 ;  /* 0x0000000100187824 */ /* 0x040fe200078e0a09 */
[----:B------:R-:W5:Y:S01]  /*d8c0*/  @P0 LDC R15, c[0x0][0xbec] ;  /* 0x0002fb00ff0f0b82 */ /* 0x000f620000000800 */
[----:B------:R-:W-:Y:S01]  /*d8d0*/  IMAD.IADD R13, R0, 0x1, -R13 ;  /* 0x00000001000d7824 */ /* 0x000fe200078e0a0d */
[----:B------:R-:W-:-:S02]  /*d8e0*/  LEA.HI R0, R8, R7, RZ, 0x1 ;  /* 0x0000000708007211 */ /* 0x000fc400078f08ff */
[----:B------:R-:W-:Y:S02]  /*d8f0*/  SHF.R.S32.HI R9, RZ, 0x1f, R24 ;  /* 0x0000001fff097819 */ /* 0x000fe40000011418 */
[----:B------:R-:W-:Y:S02]  /*d900*/  LEA.HI R8, R13, R13, RZ, 0x1 ;  /* 0x0000000d0d087211 */ /* 0x000fe400078f08ff */
[-C--:B------:R-:W-:Y:S01]  /*d910*/  LEA.HI R26, R9, R24.reuse, RZ, 0x2 ;  /* 0x00000018091a7211 */ /* 0x080fe200078f10ff */
[----:B------:R-:W5:Y:S01]  /*d920*/  @P0 LDC R31, c[0x0][0xbec] ;  /* 0x0002fb00ff1f0b82 */ /* 0x000f620000000800 */
[----:B------:R-:W-:Y:S02]  /*d930*/  LOP3.LUT R8, R8, 0x1ffffffe, RZ, 0xc0, !PT ;  /* 0x1ffffffe08087812 */ /* 0x000fe400078ec0ff */
[--C-:B------:R-:W-:Y:S02]  /*d940*/  SHF.R.S32.HI R6, RZ, 0x2, R26.reuse ;  /* 0x00000002ff067819 */ /* 0x100fe4000001141a */
[----:B------:R-:W-:Y:S01]  /*d950*/  SHF.R.S32.HI R11, RZ, 0x1f, R26 ;  /* 0x0000001fff0b7819 */ /* 0x000fe2000001141a */
[----:B------:R-:W-:Y:S01]  /*d960*/  IMAD.IADD R29, R13, 0x1, -R8 ;  /* 0x000000010d1d7824 */ /* 0x000fe200078e0a08 */
[----:B------:R-:W-:Y:S01]  /*d970*/  LEA.HI R9, R9, R24, RZ, 0x5 ;  /* 0x0000001809097211 */ /* 0x000fe200078f28ff */
[----:B------:R-:W5:Y:S01]  /*d980*/  @P0 LDC R17, c[0x0][0xbf0] ;  /* 0x0002fc00ff110b82 */ /* 0x000f620000000800 */
[----:B------:R-:W-:-:S02]  /*d990*/  LEA.HI R11, R11, R6, RZ, 0x3 ;  /* 0x000000060b0b7211 */ /* 0x000fc400078f18ff */
[----:B------:R-:W-:Y:S02]  /*d9a0*/  LOP3.LUT R0, R0, 0x3fffffe, RZ, 0xc0, !PT ;  /* 0x03fffffe00007812 */ /* 0x000fe400078ec0ff */
[----:B------:R-:W-:Y:S02]  /*d9b0*/  LOP3.LUT R11, R11, 0xfffffff8, RZ, 0xc0, !PT ;  /* 0xfffffff80b0b7812 */ /* 0x000fe400078ec0ff */
[----:B------:R-:W-:Y:S01]  /*d9c0*/  SHF.R.S32.HI R9, RZ, 0x5, R9 ;  /* 0x00000005ff097819 */ /* 0x000fe20000011409 */
[----:B------:R-:W-:Y:S01]  /*d9d0*/  IMAD.IADD R0, R7, 0x1, -R0 ;  /* 0x0000000107007824 */ /* 0x000fe200078e0a00 */
[----:B------:R-:W-:Y:S01]  /*d9e0*/  SHF.R.S32.HI R13, RZ, 0x1f, R18 ;  /* 0x0000001fff0d7819 */ /* 0x000fe20000011412 */
[----:B------:R-:W-:Y:S01]  /*d9f0*/  IMAD.IADD R6, R6, 0x1, -R11 ;  /* 0x0000000106067824 */ /* 0x000fe200078e0a0b */
[----:B------:R-:W5:Y:S03]  /*da00*/  @P0 LDC R16, c[0x0][0xbf0] ;  /* 0x0002fc00ff100b82 */ /* 0x000f660000000800 */
[----:B------:R-:W-:-:S02]  /*da10*/  IMAD R7, R9, 0x10, R6 ;  /* 0x0000001009077824 */ /* 0x000fc400078e0206 */
[----:B------:R-:W-:Y:S02]  /*da20*/  IMAD R9, R13, UR4, RZ ;  /* 0x000000040d097c24 */ /* 0x000fe4000f8e02ff */
[----:B------:R-:W-:Y:S02]  /*da30*/  IMAD R0, R0, 0x40, R7 ;  /* 0x0000004000007824 */ /* 0x000fe400078e0207 */
[----:B------:R-:W-:Y:S01]  /*da40*/  IMAD.WIDE.U32 R6, R18, UR4, RZ ;  /* 0x0000000412067c25 */ /* 0x000fe2000f8e00ff */
[----:B---3--:R-:W-:-:S03]  /*da50*/  USHF.R.S32.HI UR4, URZ, 0x1f, UR9 ;  /* 0x0000001f3f047899 */ /* 0x008fc60008011409 */
[C---:B------:R-:W-:Y:S02]  /*da60*/  IMAD R11, R18.reuse, UR5, R9 ;  /* 0x00000005120b7c24 */ /* 0x040fe4000f8e0209 */
[----:B------:R-:W-:Y:S02]  /*da70*/  IMAD R13, R13, UR6, RZ ;  /* 0x000000060d0d7c24 */ /* 0x000fe4000f8e02ff */
[----:B------:R-:W-:Y:S02]  /*da80*/  IMAD.IADD R7, R7, 0x1, R11 ;  /* 0x0000000107077824 */ /* 0x000fe400078e020b */
[----:B------:R-:W-:-:S04]  /*da90*/  IMAD.WIDE.U32 R8, R18, UR6, RZ ;  /* 0x0000000612087c25 */ /* 0x000fc8000f8e00ff */
[----:B------:R-:W-:Y:S01]  /*daa0*/  IMAD R11, R18, UR7, R13 ;  /* 0x00000007120b7c24 */ /* 0x000fe2000f8e020d */
[----:B------:R-:W-:Y:S01]  /*dab0*/  ULDC.64 UR6, c[0x0][0xb48] ;  /* 0x0002d20000067ab9 */ /* 0x000fe20000000a00 */
[----:B------:R-:W-:Y:S02]  /*dac0*/  IMAD R10, R29, 0x8, R0 ;  /* 0x000000081d0a7824 */ /* 0x000fe400078e0200 */
[----:B------:R-:W-:Y:S02]  /*dad0*/  IMAD.MOV R18, RZ, RZ, -R18 ;  /* 0x000000ffff127224 */ /* 0x000fe400078e0a12 */
[----:B----4-:R-:W-:Y:S02]  /*dae0*/  IMAD R12, R20, UR4, RZ ;  /* 0x00000004140c7c24 */ /* 0x010fe4000f8e02ff */
[----:B--2---:R-:W-:Y:S02]  /*daf0*/  IMAD R10, R25, 0x80, R10 ;  /* 0x00000080190a7824 */ /* 0x004fe400078e020a */
[----:B0-----:R-:W-:Y:S01]  /*db00*/  IMAD R14, R22, UR4, RZ ;  /* 0x00000004160e7c24 */ /* 0x001fe2000f8e02ff */
[----:B------:R-:W-:Y:S01]  /*db10*/  ULDC.64 UR4, c[0x0][0xbe0] ;  /* 0x0002f80000047ab9 */ /* 0x000fe20000000a00 */
[----:B-1----:R-:W-:-:S02]  /*db20*/  IMAD R27, R27, R18, UR8 ;  /* 0x000000081b1b7e24 */ /* 0x002fc4000f8e0212 */
[----:B------:R-:W-:Y:S02]  /*db30*/  IMAD.IADD R9, R9, 0x1, R11 ;  /* 0x0000000109097824 */ /* 0x000fe400078e020b */
[----:B------:R-:W-:Y:S02]  /*db40*/  IMAD R13, R21, UR9, R12 ;  /* 0x00000009150d7c24 */ /* 0x000fe4000f8e020c */
[----:B------:R-:W-:-:S04]  /*db50*/  IMAD.WIDE.U32 R6, R20, UR9, R6 ;  /* 0x0000000914067c25 */ /* 0x000fc8000f8e0006 */
[----:B-----5:R-:W-:-:S04]  /*db60*/  @P0 IMAD.HI.U32 R12, R10, R15, RZ ;  /* 0x0000000f0a0c0227 */ /* 0x020fc800078e00ff */
        /* <DEDUP_REMOVED lines=9> */
[----:B------:R-:W-:Y:S02]  /*dc00*/  IMAD R15, R14, UR6, RZ ;  /* 0x000000060e0f7c24 */ /* 0x000fe4000f8e02ff */
[----:B------:R-:W-:-:S04]  /*dc10*/  IMAD.WIDE.U32 R6, R27, UR4, R6 ;  /* 0x000000041b067c25 */ /* 0x000fc8000f8e0006 */
[----:B------:R-:W-:Y:S01]  /*dc20*/  IMAD.MOV.U32 R13, RZ, RZ, R10 ;  /* 0x000000ffff0d7224 */ /* 0x000fe200078e000a */
[----:B------:R-:W-:Y:S01]  /*dc30*/  @P0 SHF.R.U32.HI R13, RZ, R16, R31 ;  /* 0x00000010ff0d0219 */ /* 0x000fe2000001161f */
        /* <DEDUP_REMOVED lines=42> */
[----:B------:R-:W-:Y:S01]  /*dee0*/  LOP3.LUT P0, RZ, R24, 0x3, RZ, 0xc0, !PT ;  /* 0x0000000318ff7812 */ /* 0x000fe2000780c0ff */
[C---:B------:R-:W-:Y:S01]  /*def0*/  VIADD R16, R0.reuse, 0x8 ;  /* 0x0000000800107836 */ /* 0x040fe20000000000 */
[----:B------:R-:W-:Y:S01]  /*df00*/  UIADD3 UR4, UR4, 0x28820, URZ ;  /* 0x0002882004047890 */ /* 0x000fe2000fffe03f */
[----:B------:R-:W0:Y:S01]  /*df10*/  SHFL.IDX PT, R7, R11, RZ, 0x1c1f ;  /* 0x001c1fff0b077589 */ /* 0x000e2200000e0000 */
[----:B------:R-:W-:-:S02]  /*df20*/  ISETP.GE.OR P1, PT, R0, R17, P0 ;  /* 0x000000110000720c */ /* 0x000fc40000726670 */
[-C--:B------:R-:W-:Y:S01]  /*df30*/  ISETP.GE.OR P0, PT, R16, R17.reuse, P0 ;  /* 0x000000111000720c */ /* 0x080fe20000706670 */
[----:B------:R-:W-:Y:S01]  /*df40*/  SHFL.IDX PT, R8, R10, 0x1, 0x1c1f ;  /* 0x003c1f000a087f89 */ /* 0x000fe200000e0000 */
[----:B------:R-:W-:Y:S01]  /*df50*/  UPRMT UR4, URZ, 0x654, UR4 ;  /* 0x000006543f047896 */ /* 0x000fe20008000004 */
[----:B------:R-:W-:Y:S02]  /*df60*/  ISETP.GE.AND P2, PT, R0, R17, PT ;  /* 0x000000110000720c */ /* 0x000fe40003f46270 */
[----:B------:R1:W2:Y:S04]  /*df70*/  SHFL.IDX PT, R9, R11, 0x1, 0x1c1f ;  /* 0x003c1f000b097f89 */ /* 0x0002a800000e0000 */
[----:B------:R3:W4:Y:S02]  /*df80*/  SHFL.IDX PT, R14, R20, RZ, 0x1c1f ;  /* 0x001c1fff140e7589 */ /* 0x00072400000e0000 */
[----:B------:R-:W-:Y:S01]  /*df90*/  SYNCS.ARRIVE.TRANS64.RED.A1T0 RZ, [UR4], RZ ;  /* 0x000000ffffff79a7 */ /* 0x000fe20008100404 */
[----:B-1----:R-:W-:Y:S01]  /*dfa0*/  LOP3.LUT R11, R26, 0x7ffffffc, RZ, 0xc0, !PT ;  /* 0x7ffffffc1a0b7812 */ /* 0x002fe200078ec0ff */
[----:B------:R3:W1:Y:S04]  /*dfb0*/  SHFL.IDX PT, R15, R22, RZ, 0x1c1f ;  /* 0x001c1fff160f7589 */ /* 0x00066800000e0000 */
[----:B------:R-:W-:Y:S01]  /*dfc0*/  IMAD.IADD R11, R24, 0x1, -R11 ;  /* 0x00000001180b7824 */ /* 0x000fe200078e0a0b */
[----:B0-----:R3:W-:Y:S03]  /*dfd0*/  @!P1 ST.E desc[UR44][R6.64], R5 ;  /* 0x0000000506009985 */ /* 0x0017e6000c10192c */
[----:B------:R-:W-:Y:S01]  /*dfe0*/  IMAD.SHL.U32 R19, R11, 0x2, RZ ;  /* 0x000000020b137824 */ /* 0x000fe200078e00ff */
[----:B--2---:R3:W-:Y:S01]  /*dff0*/  @!P0 ST.E desc[UR44][R8.64], R4 ;  /* 0x0000000408008985 */ /* 0x0047e2000c10192c */
[----:B------:R-:W-:Y:S05]  /*e000*/  @P2 BRA `(.L_x_7281) ;  /* 0x0000000400782947 */ /* 0x000fea0003800000 */
[C---:B------:R-:W-:Y:S01]  /*e010*/  VIADD R0, R19.reuse, 0x8 ;  /* 0x0000000813007836 */ /* 0x040fe20000000000 */
[----:B------:R-:W-:Y:S01]  /*e020*/  ULDC UR4, c[0x0][0xac8] ;  /* 0x0002b20000047ab9 */ /* 0x000fe20000000800 */
[C---:B---3--:R-:W-:Y:S01]  /*e030*/  VIADD R8, R19.reuse, 0x10 ;  /* 0x0000001013087836 */ /* 0x048fe20000000000 */
[C---:B------:R-:W-:Y:S01]  /*e040*/  ISETP.GE.AND P2, PT, R19.reuse, UR4, PT ;  /* 0x0000000413007c0c */ /* 0x040fe2000bf46270 */
[C---:B------:R-:W-:Y:S01]  /*e050*/  VIADD R9, R19.reuse, 0x18 ;  /* 0x0000001813097836 */ /* 0x040fe20000000000 */
        /* <DEDUP_REMOVED lines=8> */
[C---:B------:R-:W-:Y:S01]  /*e0e0*/  VIADD R18, R19.reuse, 0x60 ;  /* 0x0000006013127836 */ /* 0x040fe20000000000 */
[----:B------:R-:W-:Y:S01]  /*e0f0*/  ISETP.GE.AND P5, PT, R12, UR4, PT ;  /* 0x000000040c007c0c */ /* 0x000fe2000bfa6270 */
[----:B-1--4-:R-:W-:Y:S01]  /*e100*/  @!P2 IMAD.WIDE R4, R19, 0x4, R14 ;  /* 0x000000041304a825 */ /* 0x012fe200078e020e */
[----:B------:R-:W-:Y:S02]  /*e110*/  ISETP.GE.AND P6, PT, R13, UR4, PT ;  /* 0x000000040d007c0c */ /* 0x000fe4000bfc6270 */
[----:B------:R-:W-:Y:S02]  /*e120*/  @!P3 LEA.HI R0, R0, R0, RZ, 0x1 ;  /* 0x000000000000b211 */ /* 0x000fe400078f08ff */
[----:B------:R0:W-:Y:S01]  /*e130*/  @!P2 ST.E.64 desc[UR44][R4.64], R2 ;  /* 0x000000020400a985 */ /* 0x0001e2000c101b2c */
[----:B------:R-:W-:-:S02]  /*e140*/  @!P0 LEA.HI R8, R8, R8, RZ, 0x1 ;  /* 0x0000000808088211 */ /* 0x000fc400078f08ff */
[----:B------:R-:W-:Y:S01]  /*e150*/  @!P3 LOP3.LUT R7, R0, 0xfffffffe, RZ, 0xc0, !PT ;  /* 0xfffffffe0007b812 */ /* 0x000fe200078ec0ff */
[----:B------:R-:W-:Y:S01]  /*e160*/  VIADD R0, R19, 0x20 ;  /* 0x0000002013007836 */ /* 0x000fe20000000000 */
[----:B------:R-:W-:Y:S02]  /*e170*/  @!P1 LEA.HI R9, R9, R9, RZ, 0x1 ;  /* 0x0000000909099211 */ /* 0x000fe400078f08ff */
[----:B------:R-:W-:Y:S01]  /*e180*/  @!P4 LEA.HI R11, R11, R11, RZ, 0x1 ;  /* 0x0000000b0b0bc211 */ /* 0x000fe200078f08ff */
[----:B------:R-:W-:Y:S01]  /*e190*/  @!P3 IMAD.WIDE R6, R7, 0x4, R14 ;  /* 0x000000040706b825 */ /* 0x000fe200078e020e */
[----:B------:R-:W-:Y:S02]  /*e1a0*/  ISETP.GE.AND P2, PT, R0, UR4, PT ;  /* 0x0000000400007c0c */ /* 0x000fe4000bf46270 */
[----:B------:R-:W-:Y:S02]  /*e1b0*/  @!P5 LEA.HI R12, R12, R12, RZ, 0x1 ;  /* 0x0000000c0c0cd211 */ /* 0x000fe400078f08ff */
[----:B------:R1:W-:Y:S01]  /*e1c0*/  @!P3 ST.E.64 desc[UR44][R6.64], R92 ;  /* 0x0000005c0600b985 */ /* 0x0003e2000c101b2c */
[----:B------:R-:W-:-:S02]  /*e1d0*/  ISETP.GE.AND P3, PT, R10, UR4, PT ;  /* 0x000000040a007c0c */ /* 0x000fc4000bf66270 */
[----:B0-----:R-:W-:Y:S02]  /*e1e0*/  @!P0 LOP3.LUT R3, R8, 0xfffffffe, RZ, 0xc0, !PT ;  /* 0xfffffffe08038812 */ /* 0x001fe400078ec0ff */
[----:B------:R-:W-:Y:S02]  /*e1f0*/  @!P1 LOP3.LUT R5, R9, 0xfffffffe, RZ, 0xc0, !PT ;  /* 0xfffffffe09059812 */ /* 0x000fe400078ec0ff */
[----:B------:R-:W-:Y:S01]  /*e200*/  @!P4 LOP3.LUT R11, R11, 0xfffffffe, RZ, 0xc0, !PT ;  /* 0xfffffffe0b0bc812 */ /* 0x000fe200078ec0ff */
[----:B------:R-:W-:Y:S01]  /*e210*/  @!P0 IMAD.WIDE R2, R3, 0x4, R14 ;  /* 0x0000000403028825 */ /* 0x000fe200078e020e */
[----:B------:R-:W-:-:S03]  /*e220*/  @!P2 LEA.HI R0, R0, R0, RZ, 0x1 ;  /* 0x000000000000a211 */ /* 0x000fc600078f08ff */
[--C-:B------:R-:W-:Y:S01]  /*e230*/  @!P1 IMAD.WIDE R4, R5, 0x4, R14.reuse ;  /* 0x0000000405049825 */ /* 0x100fe200078e020e */
[----:B------:R0:W-:Y:S01]  /*e240*/  @!P0 ST.E.64 desc[UR44][R2.64], R96 ;  /* 0x0000006002008985 */ /* 0x0001e2000c101b2c */
[----:B------:R-:W-:Y:S02]  /*e250*/  @!P3 LEA.HI R10, R10, R10, RZ, 0x1 ;  /* 0x0000000a0a0ab211 */ /* 0x000fe400078f08ff */
[----:B-1----:R-:W-:Y:S01]  /*e260*/  @!P2 LOP3.LUT R7, R0, 0xfffffffe, RZ, 0xc0, !PT ;  /* 0xfffffffe0007a812 */ /* 0x002fe200078ec0ff */
[----:B------:R1:W-:Y:S01]  /*e270*/  @!P1 ST.E.64 desc[UR44][R4.64], R100 ;  /* 0x0000006404009985 */ /* 0x0003e2000c101b2c */
[----:B------:R-:W-:Y:S02]  /*e280*/  @!P3 LOP3.LUT R9, R10, 0xfffffffe, RZ, 0xc0, !PT ;  /* 0xfffffffe0a09b812 */ /* 0x000fe400078ec0ff */
[----:B------:R-:W-:Y:S01]  /*e290*/  @!P6 LEA.HI R0, R13, R13, RZ, 0x1 ;  /* 0x0000000d0d00e211 */ /* 0x000fe200078f08ff */
[----:B------:R-:W-:Y:S01]  /*e2a0*/  @!P2 IMAD.WIDE R6, R7, 0x4, R14 ;  /* 0x000000040706a825 */ /* 0x000fe200078e020e */
[----:B------:R-:W-:-:S02]  /*e2b0*/  @!P5 LOP3.LUT R13, R12, 0xfffffffe, RZ, 0xc0, !PT ;  /* 0xfffffffe0c0dd812 */ /* 0x000fc400078ec0ff */
[----:B------:R-:W-:Y:S01]  /*e2c0*/  @!P6 LOP3.LUT R21, R0, 0xfffffffe, RZ, 0xc0, !PT ;  /* 0xfffffffe0015e812 */ /* 0x000fe200078ec0ff */
[----:B------:R-:W-:Y:S01]  /*e2d0*/  VIADD R0, R19, 0x48 ;  /* 0x0000004813007836 */ /* 0x000fe20000000000 */
[----:B------:R-:W-:Y:S01]  /*e2e0*/  @!P2 ST.E.64 desc[UR44][R6.64], R104 ;  /* 0x000000680600a985 */ /* 0x000fe2000c101b2c */
[----:B0-----:R-:W-:-:S03]  /*e2f0*/  @!P3 IMAD.WIDE R2, R9, 0x4, R14 ;  /* 0x000000040902b825 */ /* 0x001fc600078e020e */
[----:B------:R-:W-:Y:S01]  /*e300*/  ISETP.GE.AND P0, PT, R0, UR4, PT ;  /* 0x0000000400007c0c */ /* 0x000fe2000bf06270 */
[--C-:B-1----:R-:W-:Y:S01]  /*e310*/  @!P4 IMAD.WIDE R4, R11, 0x4, R14.reuse ;  /* 0x000000040b04c825 */ /* 0x102fe200078e020e */
[----:B------:R0:W-:Y:S01]  /*e320*/  @!P3 ST.E.64 desc[UR44][R2.64], R108 ;  /* 0x0000006c0200b985 */ /* 0x0001e2000c101b2c */
[----:B------:R-:W-:Y:S02]  /*e330*/  ISETP.GE.AND P3, PT, R18, UR4, PT ;  /* 0x0000000412007c0c */ /* 0x000fe4000bf66270 */
[--C-:B------:R-:W-:Y:S01]  /*e340*/  @!P5 IMAD.WIDE R8, R13, 0x4, R14.reuse ;  /* 0x000000040d08d825 */ /* 0x100fe200078e020e */
[----:B------:R-:W-:Y:S03]  /*e350*/  @!P4 ST.E.64 desc[UR44][R4.64], R112 ;  /* 0x000000700400c985 */ /* 0x000fe6000c101b2c */
[----:B------:R-:W-:Y:S01]  /*e360*/  VIADD R12, R19, 0x50 ;  /* 0x00000050130c7836 */ /* 0x000fe20000000000 */
[----:B------:R1:W-:Y:S01]  /*e370*/  @!P5 ST.E.64 desc[UR44][R8.64], R116 ;  /* 0x000000740800d985 */ /* 0x0003e2000c101b2c */
[----:B------:R-:W-:-:S02]  /*e380*/  @!P6 IMAD.WIDE R10, R21, 0x4, R14 ;  /* 0x00000004150ae825 */ /* 0x000fc400078e020e */
[----:B------:R-:W-:Y:S02]  /*e390*/  @!P0 LEA.HI R0, R0, R0, RZ, 0x1 ;  /* 0x0000000000008211 */ /* 0x000fe400078f08ff */
[C---:B------:R-:W-:Y:S01]  /*e3a0*/  VIADD R13, R19.reuse, 0x58 ;  /* 0x00000058130d7836 */ /* 0x040fe20000000000 */
[----:B------:R-:W-:Y:S01]  /*e3b0*/  ISETP.GE.AND P1, PT, R12, UR4, PT ;  /* 0x000000040c007c0c */ /* 0x000fe2000bf26270 */
[C---:B0-----:R-:W-:Y:S01]  /*e3c0*/  VIADD R3, R19.reuse, 0x78 ;  /* 0x0000007813037836 */ /* 0x041fe20000000000 */
[----:B------:R0:W-:Y:S01]  /*e3d0*/  @!P6 ST.E.64 desc[UR44][R10.64], R120 ;  /* 0x000000780a00e985 */ /* 0x0001e2000c101b2c */
[----:B------:R-:W-:Y:S01]  /*e3e0*/  VIADD R6, R19, 0x68 ;  /* 0x0000006813067836 */ /* 0x000fe20000000000 */
[----:B------:R-:W-:Y:S01]  /*e3f0*/  ISETP.GE.AND P2, PT, R13, UR4, PT ;  /* 0x000000040d007c0c */ /* 0x000fe2000bf46270 */
[----:B------:R-:W-:Y:S01]  /*e400*/  VIADD R7, R19, 0x70 ;  /* 0x0000007013077836 */ /* 0x000fe20000000000 */
[----:B------:R-:W-:Y:S02]  /*e410*/  ISETP.GE.AND P6, PT, R3, UR4, PT ;  /* 0x0000000403007c0c */ /* 0x000fe4000bfc6270 */
[----:B------:R-:W-:-:S02]  /*e420*/  ISETP.GE.AND P4, PT, R6, UR4, PT ;  /* 0x0000000406007c0c */ /* 0x000fc4000bf86270 */
[----:B------:R-:W-:Y:S02]  /*e430*/  ISETP.GE.AND P5, PT, R7, UR4, PT ;  /* 0x0000000407007c0c */ /* 0x000fe4000bfa6270 */
[----:B------:R-:W-:Y:S02]  /*e440*/  @!P3 LEA.HI R18, R18, R18, RZ, 0x1 ;  /* 0x000000121212b211 */ /* 0x000fe400078f08ff */
[----:B------:R-:W-:Y:S02]  /*e450*/  @!P1 LEA.HI R12, R12, R12, RZ, 0x1 ;  /* 0x0000000c0c0c9211 */ /* 0x000fe400078f08ff */
[----:B-1----:R-:W-:Y:S02]  /*e460*/  @!P3 LOP3.LUT R9, R18, 0xfffffffe, RZ, 0xc0, !PT ;  /* 0xfffffffe1209b812 */ /* 0x002fe400078ec0ff */
[----:B------:R-:W-:Y:S02]  /*e470*/  @!P2 LEA.HI R13, R13, R13, RZ, 0x1 ;  /* 0x0000000d0d0da211 */ /* 0x000fe400078f08ff */
[----:B------:R-:W-:Y:S01]  /*e480*/  @!P6 LEA.HI R4, R3, R3, RZ, 0x1 ;  /* 0x000000030304e211 */ /* 0x000fe200078f08ff */
[----:B------:R-:W-:Y:S01]  /*e490*/  @!P3 IMAD.WIDE R8, R9, 0x4, R14 ;  /* 0x000000040908b825 */ /* 0x000fe200078e020e */
[----:B------:R-:W-:-:S02]  /*e4a0*/  @!P4 LEA.HI R6, R6, R6, RZ, 0x1 ;  /* 0x000000060606c211 */ /* 0x000fc400078f08ff */
[----:B------:R-:W-:Y:S02]  /*e4b0*/  @!P5 LEA.HI R2, R7, R7, RZ, 0x1 ;  /* 0x000000070702d211 */ /* 0x000fe400078f08ff */
[----:B------:R-:W-:Y:S02]  /*e4c0*/  @!P0 LOP3.LUT R3, R0, 0xfffffffe, RZ, 0xc0, !PT ;  /* 0xfffffffe00038812 */ /* 0x000fe400078ec0ff */
[----:B------:R-:W-:Y:S02]  /*e4d0*/  @!P1 LOP3.LUT R5, R12, 0xfffffffe, RZ, 0xc0, !PT ;  /* 0xfffffffe0c059812 */ /* 0x000fe400078ec0ff */
[----:B------:R-:W-:Y:S02]  /*e4e0*/  @!P2 LOP3.LUT R7, R13, 0xfffffffe, RZ, 0xc0, !PT ;  /* 0xfffffffe0d07a812 */ /* 0x000fe400078ec0ff */
[----:B0-----:R-:W-:Y:S02]  /*e4f0*/  @!P4 LOP3.LUT R11, R6, 0xfffffffe, RZ, 0xc0, !PT ;  /* 0xfffffffe060bc812 */ /* 0x001fe400078ec0ff */
[----:B------:R-:W-:Y:S01]  /*e500*/  @!P5 LOP3.LUT R13, R2, 0xfffffffe, RZ, 0xc0, !PT ;  /* 0xfffffffe020dd812 */ /* 0x000fe200078ec0ff */
        /* <DEDUP_REMOVED lines=14> */
.L_x_7281:
[----:B------:R-:W-:Y:S05]  /*e5f0*/  BSYNC B0 ;  /* 0x0000000000007941 */ /* 0x000fea0003800000 */
.L_x_7280:
[----:B------:R-:W-:Y:S01]  /*e600*/  ISETP.GE.AND P0, PT, R16, R17, PT ;  /* 0x000000111000720c */ /* 0x000fe20003f06270 */
[----:B0-----:R0:W2:Y:S04]  /*e610*/  SHFL.IDX PT, R13, R22, 0x1, 0x1c1f ;  /* 0x003c1f00160d7f89 */ /* 0x0010a800000e0000 */
[----:B------:R0:W0:Y:S08]  /*e620*/  SHFL.IDX PT, R12, R20, 0x1, 0x1c1f ;  /* 0x003c1f00140c7f89 */ /* 0x00003000000e0000 */
[----:B------:R-:W-:Y:S05]  /*e630*/  @P0 BRA `(.L_x_7200) ;  /* 0x0000004800040947 */ /* 0x000fea0003800000 */
[----:B------:R-:W-:Y:S01]  /*e640*/  ULDC UR4, c[0x0][0xac8] ;  /* 0x0002b20000047ab9 */ /* 0x000fe20000000800 */
[C---:B------:R-:W-:Y:S01]  /*e650*/  VIADD R0, R19.reuse, 0x8 ;  /* 0x0000000813007836 */ /* 0x040fe20000000000 */
[C---:B------:R-:W-:Y:S01]  /*e660*/  ISETP.GE.AND P0, PT, R19.reuse, UR4, PT ;  /* 0x0000000413007c0c */ /* 0x040fe2000bf06270 */
[C---:B---3--:R-:W-:Y:S02]  /*e670*/  VIADD R4, R19.reuse, 0x10 ;  /* 0x0000001013047836 */ /* 0x048fe40000000000 */
[C---:B------:R-:W-:Y:S01]  /*e680*/  VIADD R6, R19.reuse, 0x18 ;  /* 0x0000001813067836 */ /* 0x040fe20000000000 */
[----:B------:R-:W-:Y:S01]  /*e690*/  ISETP.GE.AND P5, PT, R0, UR4, PT ;  /* 0x0000000400007c0c */ /* 0x000fe2000bfa6270 */
[C---:B------:R-:W-:Y:S01]  /*e6a0*/  VIADD R8, R19.reuse, 0x20 ;  /* 0x0000002013087836 */ /* 0x040fe20000000000 */
[----:B------:R-:W-:Y:S01]  /*e6b0*/  ISETP.GE.AND P6, PT, R4, UR4, PT ;  /* 0x0000000404007c0c */ /* 0x000fe2000bfc6270 */
[C---:B------:R-:W-:Y:S02]  /*e6c0*/  VIADD R9, R19.reuse, 0x28 ;  /* 0x0000002813097836 */ /* 0x040fe40000000000 */
[C---:B------:R-:W-:Y:S01]  /*e6d0*/  VIADD R10, R19.reuse, 0x30 ;  /* 0x00000030130a7836 */ /* 0x040fe20000000000 */
[----:B------:R-:W-:Y:S01]  /*e6e0*/  ISETP.GE.AND P4, PT, R8, UR4, PT ;  /* 0x0000000408007c0c */ /* 0x000fe2000bf86270 */
[----:B------:R-:W-:Y:S01]  /*e6f0*/  VIADD R11, R19, 0x38 ;  /* 0x00000038130b7836 */ /* 0x000fe20000000000 */
[----:B------:R-:W-:Y:S01]  /*e700*/  ISETP.GE.AND P3, PT, R9, UR4, PT ;  /* 0x0000000409007c0c */ /* 0x000fe2000bf66270 */
[----:B0-2---:R-:W-:Y:S01]  /*e710*/  @!P0 IMAD.WIDE R2, R19, 0x4, R12 ;  /* 0x0000000413028825 */ /* 0x005fe200078e020c */
        /* <DEDUP_REMOVED lines=17> */
[----:B----4-:R-:W-:Y:S01]  /*e830*/  @!P1 LEA.HI R14, R11, R11, RZ, 0x1 ;  /* 0x0000000b0b0e9211 */ /* 0x010fe200078f08ff */
[----:B------:R0:W-:Y:S01]  /*e840*/  @!P5 ST.E.64 desc[UR44][R2.64], R94 ;  /* 0x0000005e0200d985 */ /* 0x0001e2000c101b2c */
[----:B------:R-:W-:-:S02]  /*e850*/  @!P0 LOP3.LUT R7, R6, 0xfffffffe, RZ, 0xc0, !PT ;  /* 0xfffffffe06078812 */ /* 0x000fc400078ec0ff */
[----:B------:R-:W-:Y:S01]  /*e860*/  @!P4 LOP3.LUT R9, R8, 0xfffffffe, RZ, 0xc0, !PT ;  /* 0xfffffffe0809c812 */ /* 0x000fe200078ec0ff */
[----:B------:R2:W-:Y:S01]  /*e870*/  @!P6 ST.E.64 desc[UR44][R4.64], R98 ;  /* 0x000000620400e985 */ /* 0x0005e2000c101b2c */
[----:B------:R-:W-:Y:S01]  /*e880*/  @!P3 LOP3.LUT R11, R0, 0xfffffffe, RZ, 0xc0, !PT ;  /* 0xfffffffe000bb812 */ /* 0x000fe200078ec0ff */
[C---:B------:R-:W-:Y:S01]  /*e890*/  VIADD R0, R19.reuse, 0x50 ;  /* 0x0000005013007836 */ /* 0x040fe20000000000 */
[----:B-1----:R-:W-:Y:S02]  /*e8a0*/  @!P2 LOP3.LUT R15, R10, 0xfffffffe, RZ, 0xc0, !PT ;  /* 0xfffffffe0a0fa812 */ /* 0x002fe400078ec0ff */
[----:B------:R-:W-:Y:S01]  /*e8b0*/  @!P1 LOP3.LUT R17, R14, 0xfffffffe, RZ, 0xc0, !PT ;  /* 0xfffffffe0e119812 */ /* 0x000fe200078ec0ff */
[----:B------:R-:W-:Y:S01]  /*e8c0*/  VIADD R14, R19, 0x58 ;  /* 0x00000058130e7836 */ /* 0x000fe20000000000 */
[----:B------:R-:W-:Y:S02]  /*e8d0*/  ISETP.GE.AND P5, PT, R16, UR4, PT ;  /* 0x0000000410007c0c */ /* 0x000fe4000bfa6270 */
[----:B------:R-:W-:Y:S01]  /*e8e0*/  ISETP.GE.AND P6, PT, R18, UR4, PT ;  /* 0x0000000412007c0c */ /* 0x000fe2000bfc6270 */
[----:B0-----:R-:W-:-:S04]  /*e8f0*/  @!P0 IMAD.WIDE R2, R7, 0x4, R12 ;  /* 0x0000000407028825 */ /* 0x001fc800078e020c */
[--C-:B--2---:R-:W-:Y:S01]  /*e900*/  @!P4 IMAD.WIDE R4, R9, 0x4, R12.reuse ;  /* 0x000000040904c825 */ /* 0x104fe200078e020c */
        /* <DEDUP_REMOVED lines=16> */
[----:B------:R-:W-:Y:S02]  /*ea10*/  ISETP.GE.AND P2, PT, R15, UR4, PT ;  /* 0x000000040f007c0c */ /* 0x000fe4000bf46270 */
[----:B------:R-:W-:-:S02]  /*ea20*/  ISETP.GE.AND P3, PT, R17, UR4, PT ;  /* 0x0000000411007c0c */ /* 0x000fc4000bf66270 */
[----:B0-----:R-:W-:Y:S02]  /*ea30*/  @!P5 LOP3.LUT R3, R16, 0xfffffffe, RZ, 0xc0, !PT ;  /* 0xfffffffe1003d812 */ /* 0x001fe400078ec0ff */
[----:B-1----:R-:W-:Y:S02]  /*ea40*/  @!P6 LOP3.LUT R5, R18, 0xfffffffe, RZ, 0xc0, !PT ;  /* 0xfffffffe1205e812 */ /* 0x002fe400078ec0ff */
        /* <DEDUP_REMOVED lines=10> */
[----:B---3--:R-:W-:Y:S02]  /*eaf0*/  @!P1 LOP3.LUT R9, R14, 0xfffffffe, RZ, 0xc0, !PT ;  /* 0xfffffffe0e099812 */ /* 0x008fe400078ec0ff */
[----:B------:R-:W-:Y:S02]  /*eb00*/  @!P2 LOP3.LUT R15, R15, 0xfffffffe, RZ, 0xc0, !PT ;  /* 0xfffffffe0f0fa812 */ /* 0x000fe400078ec0ff */
[----:B------:R-:W-:Y:S02]  /*eb10*/  @!P3 LOP3.LUT R17, R17, 0xfffffffe, RZ, 0xc0, !PT ;  /* 0xfffffffe1111b812 */ /* 0x000fe400078ec0ff */
[----:B----4-:R-:W-:Y:S01]  /*eb20*/  @!P4 LOP3.LUT R11, R20, 0xfffffffe, RZ, 0xc0, !PT ;  /* 0xfffffffe140bc812 */ /* 0x010fe200078ec0ff */
[----:B0-----:R-:W-:-:S04]  /*eb30*/  @!P0 IMAD.WIDE R2, R7, 0x4, R12 ;  /* 0x0000000407028825 */ /* 0x001fc800078e020c */
[--C-:B-1----:R-:W-:Y:S01]  /*eb40*/  @!P1 IMAD.WIDE R4, R9, 0x4, R12.reuse ;  /* 0x0000000409049825 */ /* 0x102fe200078e020c */
[----:B------:R0:W-:Y:S01]  /*eb50*/  @!P0 ST.E.64 desc[UR44][R2.64], R130 ;  /* 0x0000008202008985 */ /* 0x0001e2000c101b2c */
[----:B------:R-:W-:Y:S02]  /*eb60*/  ISETP.GE.AND P0, PT, R19, UR4, PT ;  /* 0x0000000413007c0c */ /* 0x000fe4000bf06270 */
        /* <DEDUP_REMOVED lines=8> */
[----:B------:R-:W-:-:S04]  /*ebf0*/  LEA.HI R19, R19, R19, RZ, 0x1 ;  /* 0x0000001313137211 */ /* 0x000fc800078f08ff */
[----:B0-----:R-:W-:-:S05]  /*ec00*/  LOP3.LUT R3, R19, 0xfffffffe, RZ, 0xc0, !PT ;  /* 0xfffffffe13037812 */ /* 0x001fca00078ec0ff */
[----:B------:R-:W-:-:S05]  /*ec10*/  IMAD.WIDE R2, R3, 0x4, R12 ;  /* 0x0000000403027825 */ /* 0x000fca00078e020c */
[----:B------:R0:W-:Y:S01]  /*ec20*/  ST.E.64 desc[UR44][R2.64], R150 ;  /* 0x0000009602007985 */ /* 0x0001e2000c101b2c */
[----:B------:R-:W-:Y:S05]  /*ec30*/  BRA `(.L_x_7200) ;  /* 0x0000004000847947 */ /* 0x000fea0003800000 */
.L_x_7279:
[----:B0-----:R-:W0:Y:S02]  /*ec40*/  S2R R0, SR_TID.X ;  /* 0x0000000000007919 */ /* 0x001e240000002100 */
        /* <DEDUP_REMOVED lines=14> */
[----:B------:R-:W-:Y:S02]  /*ed30*/  ULDC.64 UR6, c[0x0][0xbd0] ;  /* 0x0002f40000067ab9 */ /* 0x000fe40000000a00 */
        /* <DEDUP_REMOVED lines=41> */
.L_x_7198:
[----:B------:R-:W-:-:S08]  /*efd0*/  NOP ;  /* 0x0000000000007918 */ /* 0x000fd00000000000 */
[----:B--2---:R-:W0:-:S00]  /*efe0*/  USETMAXREG.DEALLOC.CTAPOOL 0x18 ;  /* 0x00000018000079c8 */ /* 0x004e0000080e0500 */
        /* <DEDUP_REMOVED lines=16> */
.L_x_7282:
[----:B------:R-:W-:Y:S01]  /*f0f0*/  ULDC UR7, c[0x0][0xc50] ;  /* 0x0003140000077ab9 */ /* 0x000fe20000000800 */
[----:B------:R-:W-:Y:S01]  /*f100*/  UMOV UR36, UR6 ;  /* 0x0000000600247c82 */ /* 0x000fe20008000000 */
[----:B------:R-:W-:-:S11]  /*f110*/  UISETP.NE.AND UP0, UPT, UR7, 0x1, UPT ;  /* 0x000000010700788c */ /* 0x000fd6000bf05270 */
[----:B------:R-:W-:Y:S01]  /*f120*/  @UP0 ULDC UR4, c[0x0][0xc54] ;  /* 0x0003150000040ab9 */ /* 0x000fe20000000800 */
[----:B------:R-:W-:Y:S01]  /*f130*/  @UP0 ULDC UR8, c[0x0][0xc58] ;  /* 0x0003160000080ab9 */ /* 0x000fe20000000800 */
[----:B------:R-:W-:-:S04]  /*f140*/  UIMAD.WIDE.U32 UR4, UR6, UR4, URZ ;  /* 0x00000004060472a5 */ /* 0x000fc8000f8e003f */
[----:B------:R-:W-:-:S12]  /*f150*/  @UP0 USHF.R.U32.HI UR36, URZ, UR8, UR5 ;  /* 0x000000083f240299 */ /* 0x000fd80008011605 */
.L_x_7283:
        /* <DEDUP_REMOVED lines=45> */
.L_x_7286:
[----:B------:R-:W-:-:S11]  /*f430*/  UISETP.NE.AND UP0, UPT, UR5, 0x1, UPT ;  /* 0x000000010500788c */ /* 0x000fd6000bf05270 */
[----:B------:R-:W-:Y:S02]  /*f440*/  @UP0 ULDC.64 UR14, c[0x0][0x9e8] ;  /* 0x00027a00000e0ab9 */ /* 0x000fe40000000a00 */
[----:B------:R-:W-:-:S04]  /*f450*/  UIMAD.WIDE.U32 UR6, UR8, UR14, URZ ;  /* 0x0000000e080672a5 */ /* 0x000fc8000f8e003f */
[----:B------:R-:W-:-:S12]  /*f460*/  @UP0 USHF.R.U32.HI UR8, URZ, UR15, UR7 ;  /* 0x0000000f3f080299 */ /* 0x000fd80008011607 */
.L_x_7287:
[----:B------:R-:W-:-:S04]  /*f470*/  UIMAD UR8, UR8, UR5, UR5 ;  /* 0x00000005080872a4 */ /* 0x000fc8000f8e0205 */
[----:B------:R-:W-:-:S04]  /*f480*/  UISETP.LT.AND UP0, UPT, UR4, UR8, UPT ;  /* 0x000000080400728c */ /* 0x000fc8000bf01270 */
[----:B------:R-:W-:-:S12]  /*f490*/  USEL UR4, UR4, UR8, UP0 ;  /* 0x0000000804047287 */ /* 0x000fd80008000000 */
.L_x_7285:
        /* <DEDUP_REMOVED lines=26> */
.L_x_7289:
[----:B------:R-:W-:-:S11]  /*f640*/  UISETP.NE.AND UP0, UPT, UR5, 0x1, UPT ;  /* 0x000000010500788c */ /* 0x000fd6000bf05270 */
[----:B------:R-:W-:Y:S02]  /*f650*/  @UP0 ULDC.64 UR10, c[0x0][0x9e8] ;  /* 0x00027a00000a0ab9 */ /* 0x000fe40000000a00 */
[----:B------:R-:W-:-:S04]  /*f660*/  UIMAD.WIDE.U32 UR6, UR4, UR10, URZ ;  /* 0x0000000a040672a5 */ /* 0x000fc8000f8e003f */
[----:B------:R-:W-:-:S12]  /*f670*/  @UP0 USHF.R.U32.HI UR4, URZ, UR11, UR7 ;  /* 0x0000000b3f040299 */ /* 0x000fd80008011607 */
.L_x_7290:
[----:B------:R-:W-:-:S04]  /*f680*/  UIMAD UR4, UR4, UR5, URZ ;  /* 0x00000005040472a4 */ /* 0x000fc8000f8e023f */
[----:B------:R-:W-:-:S04]  /*f690*/  UISETP.LT.AND UP0, UPT, UR8, UR4, UPT ;  /* 0x000000040800728c */ /* 0x000fc8000bf01270 */
[----:B------:R-:W-:-:S12]  /*f6a0*/  USEL UR8, UR8, UR4, !UP0 ;  /* 0x0000000408087287 */ /* 0x000fd8000c000000 */
.L_x_7288:
[----:B------:R-:W-:Y:S02]  /*f6b0*/  USHF.R.S32.HI UR4, URZ, 0x1f, UR8 ;  /* 0x0000001f3f047899 */ /* 0x000fe40008011408 */
[----:B------:R-:W-:Y:S02]  /*f6c0*/  USHF.R.U32.HI UR5, URZ, 0x10, UR41 ;  /* 0x000000103f057899 */ /* 0x000fe40008011629 */
[----:B------:R-:W-:Y:S02]  /*f6d0*/  ULEA.HI UR4, UR4, UR8, URZ, 0x7 ;  /* 0x0000000804047291 */ /* 0x000fe4000f8f383f */
[----:B------:R-:W-:Y:S02]  /*f6e0*/  UISETP.NE.AND UP0, UPT, UR5, URZ, UPT ;  /* 0x0000003f0500728c */ /* 0x000fe4000bf05270 */
[----:B------:R-:W-:Y:S02]  /*f6f0*/  USHF.R.S32.HI UR4, URZ, 0x7, UR4 ;  /* 0x000000073f047899 */ /* 0x000fe40008011404 */
[----:B------:R-:W-:-:S04]  /*f700*/  ULOP3.LUT UR41, UR41, 0xffff, URZ, 0xc0, !UPT ;  /* 0x0000ffff29297892 */ /* 0x000fc8000f8ec03f */
[----:B------:R-:W-:-:S03]  /*f710*/  VIMNMX R7, RZ, UR4, !PT ;  /* 0x00000004ff077c48 */ /* 0x000fc6000ffe0100 */
[----:B------:R-:W-:Y:S01]  /*f720*/  @!UP0 ULDC UR5, c[0x0][0x9f0] ;  /* 0x00027c0000058ab9 */ /* 0x000fe20000000800 */
[----:B------:R-:W-:Y:S01]  /*f730*/  ISETP.LT.AND P0, PT, R7, UR9, PT ;  /* 0x0000000907007c0c */ /* 0x000fe2000bf01270 */
[----:B------:R0:W-:Y:S04]  /*f740*/  STL [R1+0x8], R7 ;  /* 0x0000080701007387 */ /* 0x0001e80000100800 */
[----:B------:R0:W-:Y:S08]  /*f750*/  STL [R1+0xc], RZ ;  /* 0x00000cff01007387 */ /* 0x0001f00000100800 */
[----:B0-----:R-:W-:Y:S05]  /*f760*/  @!P0 BRA `(.L_x_7291) ;  /* 0x0000000000708947 */ /* 0x001fea0003800000 */
[----:B------:R-:W-:Y:S01]  /*f770*/  IMAD.U32 R6, RZ, RZ, UR5 ;  /* 0x00000005ff067e24 */ /* 0x000fe2000f8e00ff */
[----:B------:R-:W-:Y:S01]  /*f780*/  UIADD3 UR4, UR5, -0x1, UR9 ;  /* 0xffffffff05047890 */ /* 0x000fe2000fffe009 */
[----:B------:R-:W-:-:S03]  /*f790*/  IMAD.MOV.U32 R2, RZ, RZ, RZ ;  /* 0x000000ffff027224 */ /* 0x000fc600078e00ff */
[-C--:B------:R-:W-:Y:S02]  /*f7a0*/  IABS R0, R6.reuse ;  /* 0x0000000600007213 */ /* 0x080fe40000000000 */
[----:B------:R-:W-:Y:S02]  /*f7b0*/  IABS R6, R6 ;  /* 0x0000000600067213 */ /* 0x000fe40000000000 */
[----:B------:R-:W0:Y:S08]  /*f7c0*/  I2F.RP R4, R0 ;  /* 0x0000000000047306 */ /* 0x000e300000209400 */
[----:B0-----:R-:W0:Y:S02]  /*f7d0*/  MUFU.RCP R4, R4 ;  /* 0x0000000400047308 */ /* 0x001e240000001000 */
[----:B0-----:R-:W-:-:S06]  /*f7e0*/  VIADD R3, R4, 0xffffffe ;  /* 0x0ffffffe04037836 */ /* 0x001fcc0000000000 */
[----:B------:R-:W0:Y:S02]  /*f7f0*/  F2I.FTZ.U32.TRUNC.NTZ R3, R3 ;  /* 0x0000000300037305 */ /* 0x000e24000021f000 */
[----:B0-----:R-:W-:-:S04]  /*f800*/  IMAD.MOV R5, RZ, RZ, -R3 ;  /* 0x000000ffff057224 */ /* 0x001fc800078e0a03 */
[----:B------:R-:W-:-:S04]  /*f810*/  IMAD R5, R5, R0, RZ ;  /* 0x0000000005057224 */ /* 0x000fc800078e02ff */
[----:B------:R-:W-:Y:S01]  /*f820*/  IMAD.HI.U32 R5, R3, R5, R2 ;  /* 0x0000000503057227 */ /* 0x000fe200078e0002 */
[----:B------:R-:W-:-:S03]  /*f830*/  IADD3 R2, -R7, UR4, RZ ;  /* 0x0000000407027c10 */ /* 0x000fc6000fffe1ff */
[----:B------:R-:W-:Y:S01]  /*f840*/  IMAD.MOV R3, RZ, RZ, -R6 ;  /* 0x000000ffff037224 */ /* 0x000fe200078e0a06 */
[----:B------:R-:W-:Y:S02]  /*f850*/  IABS R4, R2 ;  /* 0x0000000200047213 */ /* 0x000fe40000000000 */
[----:B------:R-:W-:-:S03]  /*f860*/  LOP3.LUT R2, R2, UR5, RZ, 0x3c, !PT ;  /* 0x0000000502027c12 */ /* 0x000fc6000f8e3cff */
[----:B------:R-:W-:Y:S01]  /*f870*/  IMAD.HI.U32 R5, R5, R4, RZ ;  /* 0x0000000405057227 */ /* 0x000fe200078e00ff */
[----:B------:R-:W-:-:S03]  /*f880*/  ISETP.GE.AND P2, PT, R2, RZ, PT ;  /* 0x000000ff0200720c */ /* 0x000fc60003f46270 */
        /* <DEDUP_REMOVED lines=10> */
.L_x_7291:
[----:B------:R-:W2:Y:S01]  /*f930*/  LDL R2, [R1+0xc] ;  /* 0x00000c0001027983 */ /* 0x000ea20000100800 */
[----:B------:R-:W-:Y:S02]  /*f940*/  IMAD.MOV.U32 R9, RZ, RZ, 0x1 ;  /* 0x00000001ff097424 */ /* 0x000fe400078e00ff */
[----:B------:R-:W-:Y:S02]  /*f950*/  IMAD.MOV.U32 R3, RZ, RZ, 0x1 ;  /* 0x00000001ff037424 */ /* 0x000fe400078e00ff */
[----:B--2---:R-:W-:-:S05]  /*f960*/  IMAD R0, R2, UR41, R7 ;  /* 0x0000002902007c24 */ /* 0x004fca000f8e0207 */
[----:B------:R-:W-:Y:S01]  /*f970*/  VIADDMNMX R18, R0, R2, UR9, PT ;  /* 0x0000000900127e46 */ /* 0x000fe2000b800102 */
[----:B------:R1:W-:Y:S03]  /*f980*/  STL [R1+0x4], R0 ;  /* 0x0000040001007387 */ /* 0x0003e60000100800 */
[----:B------:R-:W-:Y:S01]  /*f990*/  ISETP.GT.AND P0, PT, R18, R0, PT ;  /* 0x000000001200720c */ /* 0x000fe20003f04270 */
[----:B------:R2:W-:Y:S01]  /*f9a0*/  STL [R1+0x10], R18 ;  /* 0x0000101201007387 */ /* 0x0005e20000100800 */
[----:B-1----:R-:W-:-:S11]  /*f9b0*/  IMAD.MOV.U32 R0, RZ, RZ, RZ ;  /* 0x000000ffff007224 */ /* 0x002fd600078e00ff */
[----:B--2---:R-:W-:Y:S05]  /*f9c0*/  @!P0 BRA `(.L_x_7284) ;  /* 0x0000003000608947 */ /* 0x004fea0003800000 */
[----:B------:R-:W1:Y:S01]  /*f9d0*/  S2UR UR4, SR_CgaCtaId ;  /* 0x00000000000479c3 */ /* 0x000e620000008800 */
[----:B------:R-:W-:Y:S02]  /*f9e0*/  UMOV UR38, 0x400 ;  /* 0x0000040000267882 */ /* 0x000fe40000000000 */
[----:B-1----:R-:W-:-:S04]  /*f9f0*/  ULEA UR38, UR4, UR38, 0x18 ;  /* 0x0000002604267291 */ /* 0x002fc8000f8ec03f */
        /* <DEDUP_REMOVED lines=19> */
[----:B-1----:R-:W-:Y:S05]  /*fb30*/  CALL.ABS.NOINC R2 ;  /* 0x0000000002007343 */ /* 0x002fea0003c00000 */
.L_x_7292:
        /* <DEDUP_REMOVED lines=8> */
[----:B------:R1:W2:Y:S01]  /*fbc0*/  LDC.64 R2, c[0x4][R16] ;  /* 0x0100000010027b82 */ /* 0x0002a20000000a00 */
[----:B------:R-:W-:Y:S02]  /*fbd0*/  IMAD.U32 R4, RZ, RZ, UR6 ;  /* 0x00000006ff047e24 */ /* 0x000fe4000f8e00ff */
[----:B0-----:R-:W-:Y:S02]  /*fbe0*/  IMAD.U32 R5, RZ, RZ, UR7 ;  /* 0x00000007ff057e24 */ /* 0x001fe4000f8e00ff */
        /* <DEDUP_REMOVED lines=8> */
[----:B--2---:R-:W-:Y:S05]  /*fc70*/  CALL.ABS.NOINC R2 ;  /* 0x0000000002007343 */ /* 0x004fea0003c00000 */
.L_x_7294:
        /* <DEDUP_REMOVED lines=15> */
.L_x_7293:
[----:B------:R-:W1:Y:S02]  /*fd70*/  LDC.64 R2, c[0x0][0x9f8] ;  /* 0x00027e00ff027b82 */ /* 0x000e640000000a00 */
[----:B-1----:R-:W-:-:S04]  /*fd80*/  ISETP.NE.U32.AND P0, PT, R2, RZ, PT ;  /* 0x000000ff0200720c */ /* 0x002fc80003f05070 */
[----:B------:R-:W-:-:S13]  /*fd90*/  ISETP.NE.AND.EX P0, PT, R3, RZ, PT, P0 ;  /* 0x000000ff0300720c */ /* 0x000fda0003f05300 */
[----:B------:R-:W1:Y:S02]  /*fda0*/  @P0 LDC.64 R2, c[0x0][0x9f8] ;  /* 0x00027e00ff020b82 */ /* 0x000e640000000a00 */
[----:B-1----:R-:W-:-:S05]  /*fdb0*/  @P0 IMAD.WIDE R2, R19, 0x4, R2 ;  /* 0x0000000413020825 */ /* 0x002fca00078e0202 */
[----:B------:R1:W2:Y:S01]  /*fdc0*/  @P0 LDG.E R19, desc[UR44][R2.64] ;  /* 0x0000002c02130981 */ /* 0x0002a2000c1e1900 */
[----:B------:R-:W-:Y:S01]  /*fdd0*/  UMOV UR4, 0xffffffff ;  /* 0xffffffff00047882 */ /* 0x000fe20000000000 */
[----:B------:R-:W-:Y:S01]  /*fde0*/  LOP3.LUT R17, R17, 0xfffffffe, RZ, 0xc0, !PT ;  /* 0xfffffffe11117812 */ /* 0x000fe200078ec0ff */
[----:B------:R-:W-:Y:S01]  /*fdf0*/  VIADD R18, R18, 0xffffffff ;  /* 0xffffffff12127836 */ /* 0x000fe20000000000 */
[----:B------:R-:W3:Y:S01]  /*fe00*/  S2R R0, SR_TID.X ;  /* 0x0000000000007919 */ /* 0x000ee20000002100 */
[----:B-1----:R-:W1:Y:S02]  /*fe10*/  LDC.64 R2, c[0x0][0x418] ;  /* 0x00010600ff027b82 */ /* 0x002e640000000a00 */
[----:B-1----:R-:W-:Y:S02]  /*fe20*/  ISETP.NE.U32.AND P0, PT, R2, RZ, PT ;  /* 0x000000ff0200720c */ /* 0x002fe40003f05070 */
[----:B---3--:R-:W-:Y:S02]  /*fe30*/  SHF.R.U32.HI R0, RZ, 0x5, R0 ;  /* 0x00000005ff007819 */ /* 0x008fe40000011600 */
[----:B------:R-:W-:-:S02]  /*fe40*/  ISETP.NE.AND.EX P1, PT, R3, RZ, PT, P0 ;  /* 0x000000ff0300720c */ /* 0x000fc40003f25300 */
[----:B------:R-:W-:-:S11]  /*fe50*/  LOP3.LUT R0, R0, 0x3, RZ, 0xc0, !PT ;  /* 0x0000000300007812 */ /* 0x000fd600078ec0ff */
[----:B------:R-:W-:Y:S02]  /*fe60*/  @P1 LOP3.LUT R17, R17, 0x1, RZ, 0xfc, !PT ;  /* 0x0000000111111812 */ /* 0x000fe400078efcff */
[----:B--2---:R-:W-:Y:S02]  /*fe70*/  SHF.R.S32.HI R6, RZ, 0x1f, R19 ;  /* 0x0000001fff067819 */ /* 0x004fe40000011413 */
[----:B------:R-:W-:-:S03]  /*fe80*/  SEL R16, R19, RZ, !P1 ;  /* 0x000000ff13107207 */ /* 0x000fc60004800000 */
[----:B------:R1:W-:Y:S01]  /*fe90*/  STL [R1], R6 ;  /* 0x0000000601007387 */ /* 0x0003e20000100800 */
[----:B------:R-:W-:Y:S05]  /*fea0*/  BRA.DIV UR4, `(.L_x_7295) ;  /* 0x0000003204c87947 */ /* 0x000fea000b800000 */
[----:B------:R2:W3:Y:S02]  /*feb0*/  SHFL.IDX PT, R14, R0, RZ, 0x1f ;  /* 0x00001fff000e7589 */ /* 0x0004e400000e0000 */
.L_x_7372:
[----:B---3--:R-:W-:Y:S02]  /*fec0*/  ISETP.NE.AND P0, PT, R14, RZ, PT ;  /* 0x000000ff0e00720c */ /* 0x008fe40003f05270 */
[----:B------:R-:W-:Y:S02]  /*fed0*/  PLOP3.LUT P2, PT, PT, PT, PT, 0x8, 0x0 ;  /* 0x000000000000781c */ /* 0x000fe40003f4e170 */
[----:B------:R-:W-:-:S11]  /*fee0*/  LOP3.LUT R17, R17, 0xfffffffd, RZ, 0xc0, !PT ;  /* 0xfffffffd11117812 */ /* 0x000fd600078ec0ff */
[----:B------:R-:W-:Y:S01]  /*fef0*/  @P2 LOP3.LUT R17, R17, 0x2, RZ, 0xfc, !PT ;  /* 0x0000000211112812 */ /* 0x000fe200078efcff */
[----:B------:R-:W-:Y:S06]  /*ff00*/  @P0 BRA `(.L_x_7296) ;  /* 0x0000000000f00947 */ /* 0x000fec0003800000 */
[----:B------:R-:W-:-:S03]  /*ff10*/  UMOV UR4, 0xffffffff ;  /* 0xffffffff00047882 */ /* 0x000fc60000000000 */
[----:B------:R-:W-:Y:S05]  /*ff20*/  BRA.DIV UR4, `(.L_x_7297) ;  /* 0x0000003204c87947 */ /* 0x000fea000b800000 */
[----:B------:R-:W-:-:S13]  /*ff30*/  ELECT P6, URZ, PT ;  /* 0x00000000003f782f */ /* 0x000fda00038c0000 */
.L_x_7375:
[----:B------:R-:W-:Y:S05]  /*ff40*/  @!P6 BRA `(.L_x_7296) ;  /* 0x0000000000e0e947 */ /* 0x000fea0003800000 */
[----:B------:R-:W-:Y:S01]  /*ff50*/  IMAD.MOV.U32 R16, RZ, RZ, R19 ;  /* 0x000000ffff107224 */ /* 0x000fe200078e0013 */
[----:B------:R-:W-:Y:S06]  /*ff60*/  @!P1 BRA `(.L_x_7298) ;  /* 0x0000000000449947 */ /* 0x000fec0003800000 */
[----:B------:R-:W3:Y:S01]  /*ff70*/  LDC R7, c[0x0][0x43c] ;  /* 0x00010f00ff077b82 */ /* 0x000ee20000000800 */
[----:B------:R-:W-:Y:S01]  /*ff80*/  ULDC.64 UR4, c[0x0][0x428] ;  /* 0x00010a0000047ab9 */ /* 0x000fe20000000a00 */
[----:B---3--:R-:W-:-:S13]  /*ff90*/  ISETP.NE.AND P0, PT, R7, 0x1, PT ;  /* 0x000000010700780c */ /* 0x008fda0003f05270 */
[----:B0-----:R-:W2:Y:S02]  /*ffa0*/  @P0 LDC.64 R4, c[0x0][0x440] ;  /* 0x00011000ff040b82 */ /* 0x001ea40000000a00 */
[----:B--2---:R-:W-:-:S04]  /*ffb0*/  @P0 IMAD.HI.U32 R0, R18, R4, RZ ;  /* 0x0000000412000227 */ /* 0x004fc800078e00ff */
[----:B------:R-:W-:Y:S01]  /*ffc0*/  IMAD.MOV.U32 R4, RZ, RZ, R18 ;  /* 0x000000ffff047224 */ /* 0x000fe200078e0012 */
[----:B------:R-:W-:-:S04]  /*ffd0*/  @P0 SHF.R.U32.HI R4, RZ, R5, R0 ;  /* 0x00000005ff040219 */ /* 0x000fc80000011600 */
[--C-:B------:R-:W-:Y:S01]  /*ffe0*/  SHF.R.S32.HI R5, RZ, 0x1f, R4.reuse ;  /* 0x0000001fff057819 */ /* 0x100fe20000011404 */
[----:B------:R-:W-:-:S04]  /*fff0*/  IMAD.MOV R0, RZ, RZ, -R4 ;  /* 0x000000ffff007224 */ /* 0x000fc800078e0a04 */
[----:B------:R-:W-:Y:S02]  /*10000*/  IMAD R18, R7, R0, R18 ;  /* 0x0000000007127224 */ /* 0x000fe400078e0212 */
[----:B------:R-:W-:Y:S02]  /*10010*/  IMAD R0, R6, UR4, RZ ;  /* 0x0000000406007c24 */ /* 0x000fe4000f8e02ff */
[----:B------:R-:W-:-:S04]  /*10020*/  IMAD.WIDE.U32 R4, R19, UR4, R4 ;  /* 0x0000000413047c25 */ /* 0x000fc8000f8e0004 */
[----:B------:R-:W-:Y:S01]  /*10030*/  IMAD R7, R19, UR5, R0 ;  /* 0x0000000513077c24 */ /* 0x000fe2000f8e0200 */
[----:B------:R-:W-:-:S03]  /*10040*/  LEA R2, P0, R4, R2, 0x2 ;  /* 0x0000000204027211 */ /* 0x000fc600078010ff */
[----:B------:R-:W-:-:S05]  /*10050*/  IMAD.IADD R0, R5, 0x1, R7 ;  /* 0x0000000105007824 */ /* 0x000fca00078e0207 */
[----:B------:R-:W-:-:S05]  /*10060*/  LEA.HI.X R3, R4, R3, R0, 0x2, P0 ;  /* 0x0000000304037211 */ /* 0x000fca00000f1400 */
[----:B------:R3:W5:Y:S02]  /*10070*/  LDG.E R16, desc[UR44][R2.64] ;  /* 0x0000002c02107981 */ /* 0x000764000c1e1900 */
.L_x_7298:
[----:B--2---:R-:W-:Y:S01]  /*10080*/  IMAD.MOV.U32 R0, RZ, RZ, 0x1 ;  /* 0x00000001ff007424 */ /* 0x004fe200078e00ff */
[----:B-1----:R-:W3:Y:S04]  /*10090*/  S2R R6, SR_TID.X ;  /* 0x0000000000067919 */ /* 0x002ee80000002100 */
[----:B------:R-:W-:-:S04]  /*100a0*/  SHF.L.U32 R0, R0, 0x1f, RZ ;  /* 0x0000001f00007819 */ /* 0x000fc800000006ff */
[----:B------:R-:W1:Y:S01]  /*100b0*/  SYNCS.PHASECHK.TRANS64.TRYWAIT P0, [UR38+0x28840], R0 ;  /* 0x02884000ff0075a7 */ /* 0x000e620008000166 */
[----:B---3--:R-:W-:-:S04]  /*100c0*/  LOP3.LUT R2, R6, 0x7f, RZ, 0xc0, !PT ;  /* 0x0000007f06027812 */ /* 0x008fc800078ec0ff */
[----:B------:R-:W-:Y:S01]  /*100d0*/  ISETP.NE.AND P1, PT, R2, RZ, PT ;  /* 0x000000ff0200720c */ /* 0x000fe20003f25270 */
[----:B-1----:R-:W-:-:S12]  /*100e0*/  @!P0 BRA `(.L_x_7299) ;  /* 0x0000003000788947 */ /* 0x002fd80003800000 */
.L_x_7376:
[----:B------:R-:W-:Y:S05]  /*100f0*/  @P1 BRA `(.L_x_7300) ;  /* 0x0000000000181947 */ /* 0x000fea0003800000 */
[----:B------:R-:W2:Y:S01]  /*10100*/  S2R R2, SR_TID.X ;  /* 0x0000000000027919 */ /* 0x000ea20000002100 */
[----:B-1----:R-:W-:-:S04]  /*10110*/  IMAD.MOV.U32 R0, RZ, RZ, 0x8000 ;  /* 0x00008000ff007424 */ /* 0x002fc800078e00ff */
[----:B------:R3:W-:Y:S01]  /*10120*/  SYNCS.ARRIVE.TRANS64 RZ, [UR38+0x28830], R0 ;  /* 0x02883000ffff79a7 */ /* 0x0007e20008000026 */
[----:B--2---:R-:W-:-:S13]  /*10130*/  LOP3.LUT P0, RZ, R2, 0x1f, RZ, 0xc0, !PT ;  /* 0x0000001f02ff7812 */ /* 0x004fda000780c0ff */
[----:B---3--:R-:W-:Y:S05]  /*10140*/  @!P0 BRA `(.L_x_7300) ;  /* 0x0000000000048947 */ /* 0x008fea0003800000 */
[----:B------:R-:W-:Y:S01]  /*10150*/  BPT.TRAP 0x1 ;  /* 0x000000040000795c */ /* 0x000fe20000300000 */
.L_x_7300:
        /* <DEDUP_REMOVED lines=10> */
[----:B------:R-:W-:Y:S01]  /*10200*/  USHF.L.U32 UR11, UR11, 0x7, URZ ;  /* 0x000000070b0b7899 */ /* 0x000fe2000800063f */
        /* <DEDUP_REMOVED lines=8> */
[----:B------:R3:W-:Y:S01]  /*10290*/  UTMALDG.4D [UR8], [UR4], desc[UR6] ;  /* 0x00000608040075b4 */ /* 0x0007e20008019000 */
[----:B------:R-:W-:Y:S01]  /*102a0*/  @P0 LOP3.LUT R17, R17, 0x2, RZ, 0xfc, !PT ;  /* 0x0000000211110812 */ /* 0x000fe200078efcff */
[----:B------:R3:W-:Y:S02]  /*102b0*/  UTMALDG.4D [UR32], [UR4], desc[UR6] ;  /* 0x00000620040075b4 */ /* 0x0007e40008019000 */
[----:B---3--:R-:W-:-:S04]  /*102c0*/  NOP ;  /* 0x0000000000007918 */ /* 0x008fc80000000000 */
.L_x_7296:
        /* <DEDUP_REMOVED lines=11> */
[----:B-1----:R-:W1:Y:S01]  /*10380*/  LDC.64 R2, c[0x4][R2] ;  /* 0x0100000002027b82 */ /* 0x002e620000000a00 */
        /* <DEDUP_REMOVED lines=9> */
[----:B-12---:R-:W-:Y:S05]  /*10420*/  CALL.ABS.NOINC R2 ;  /* 0x0000000002007343 */ /* 0x006fea0003c00000 */
.L_x_7301:
[----:B------:R-:W0:Y:S01]  /*10430*/  S2R R4, SR_CTAID.Z ;  /* 0x0000000000047919 */ /* 0x000e220000002700 */
[----:B------:R-:W3:Y:S01]  /*10440*/  LDC R8, c[0x0][0x448] ;  /* 0x00011200ff087b82 */ /* 0x000ee20000000800 */
[----:B------:R-:W-:Y:S01]  /*10450*/  USHF.R.S32.HI UR4, URZ, 0x1f, UR36 ;  /* 0x0000001f3f047899 */ /* 0x000fe20008011424 */
[----:B------:R-:W4:Y:S01]  /*10460*/  S2R R11, SR_TID.X ;  /* 0x00000000000b7919 */ /* 0x000f220000002100 */
[----:B------:R-:W-:Y:S02]  /*10470*/  ULDC.64 UR8, c[0x0][0x2d8] ;  /* 0x0000b60000087ab9 */ /* 0x000fe40000000a00 */
[----:B------:R-:W-:-:S03]  /*10480*/  UIMAD UR6, UR4, UR8, URZ ;  /* 0x00000008040672a4 */ /* 0x000fc6000f8e023f */
[----:B-1----:R-:W2:Y:S01]  /*10490*/  LDC.64 R2, c[0x0][0x2e0] ;  /* 0x0000b800ff027b82 */ /* 0x002ea20000000a00 */
[----:B------:R-:W-:Y:S02]  /*104a0*/  UIMAD.WIDE.U32 UR4, UR36, UR8, URZ ;  /* 0x00000008240472a5 */ /* 0x000fe4000f8e003f */
[----:B------:R-:W-:-:S04]  /*104b0*/  UIMAD UR6, UR36, UR9, UR6 ;  /* 0x00000009240672a4 */ /* 0x000fc8000f8e0206 */
[----:B------:R-:W-:Y:S01]  /*104c0*/  UIADD3 UR5, UR5, UR6, URZ ;  /* 0x0000000605057290 */ /* 0x000fe2000fffe03f */
[----:B---3--:R-:W-:Y:S02]  /*104d0*/  ISETP.NE.AND P0, PT, R8, 0x1, PT ;  /* 0x000000010800780c */ /* 0x008fe40003f05270 */
[----:B0-----:R-:W-:Y:S02]  /*104e0*/  SHF.R.S32.HI R5, RZ, 0x1f, R4 ;  /* 0x0000001fff057819 */ /* 0x001fe40000011404 */
[----:B----4-:R-:W-:-:S03]  /*104f0*/  LOP3.LUT R9, R11, 0x7f, RZ, 0xc0, !PT ;  /* 0x0000007f0b097812 */ /* 0x010fc600078ec0ff */
[-C--:B--2---:R-:W-:Y:S02]  /*10500*/  IMAD R0, R5, R2.reuse, RZ ;  /* 0x0000000205007224 */ /* 0x084fe400078e02ff */
[----:B------:R-:W-:Y:S02]  /*10510*/  IMAD.SHL.U32 R7, R11, 0x10, RZ ;  /* 0x000000100b077824 */ /* 0x000fe400078e00ff */
[C---:B------:R-:W-:Y:S02]  /*10520*/  IMAD R5, R4.reuse, R3, R0 ;  /* 0x0000000304057224 */ /* 0x040fe400078e0200 */
[----:B------:R-:W-:Y:S01]  /*10530*/  IMAD.WIDE.U32 R2, R4, R2, UR4 ;  /* 0x0000000404027e25 */ /* 0x000fe2000f8e0002 */
[----:B------:R-:W0:Y:S01]  /*10540*/  @P0 LDC R0, c[0x0][0x450] ;  /* 0x00011400ff000b82 */ /* 0x000e220000000800 */
[----:B------:R-:W-:Y:S01]  /*10550*/  SHF.R.U32.HI R4, RZ, 0x3, R9 ;  /* 0x00000003ff047819 */ /* 0x000fe20000011609 */
[----:B------:R-:W-:Y:S01]  /*10560*/  ULDC.64 UR4, c[0x0][0x2d0] ;  /* 0x0000b40000047ab9 */ /* 0x000fe20000000a00 */
[----:B------:R-:W-:-:S02]  /*10570*/  IMAD.IADD R3, R3, 0x1, R5 ;  /* 0x0000000103037824 */ /* 0x000fc400078e0205 */
[----:B------:R-:W-:-:S03]  /*10580*/  LOP3.LUT R6, R4, 0x70, R7, 0xf8, !PT ;  /* 0x0000007004067812 */ /* 0x000fc600078ef807 */
[----:B------:R-:W1:Y:S02]  /*10590*/  @P0 LDC R5, c[0x0][0x44c] ;  /* 0x00011300ff050b82 */ /* 0x000e640000000800 */
[----:B------:R-:W-:-:S04]  /*105a0*/  VIADD R6, R6, UR40 ;  /* 0x0000002806067c36 */ /* 0x000fc80008000000 */
        /* <DEDUP_REMOVED lines=15> */
[----:B------:R-:W-:Y:S02]  /*106a0*/  ULDC.64 UR4, c[0x0][0x280] ;  /* 0x0000a00000047ab9 */ /* 0x000fe40000000a00 */
[----:B------:R-:W-:Y:S01]  /*106b0*/  LEA R0, P0, R2, UR4, 0x1 ;  /* 0x0000000402007c11 */ /* 0x000fe2000f8008ff */
[----:B------:R-:W-:Y:S01]  /*106c0*/  IMAD.IADD R3, R3, 0x1, R5 ;  /* 0x0000000103037824 */ /* 0x000fe200078e0205 */
[----:B------:R-:W-:-:S04]  /*106d0*/  ULDC UR4, c[0x0][0x2b8] ;  /* 0x0000ae0000047ab9 */ /* 0x000fc80000000800 */
[----:B------:R-:W-:Y:S01]  /*106e0*/  LEA.HI.X R6, R2, UR5, R3, 0x1, P0 ;  /* 0x0000000502067c11 */ /* 0x000fe200080f0c03 */
[----:B------:R-:W-:-:S05]  /*106f0*/  IMAD.SHL.U32 R2, R11, 0x8, RZ ;  /* 0x000000080b027824 */ /* 0x000fca00078e00ff */
[----:B------:R-:W-:-:S04]  /*10700*/  LOP3.LUT R10, R2, 0x38, RZ, 0xc0, !PT ;  /* 0x00000038020a7812 */ /* 0x000fc800078ec0ff */
[C---:B------:R-:W-:Y:S02]  /*10710*/  LOP3.LUT R3, R10.reuse, 0x40, RZ, 0xfc, !PT ;  /* 0x000000400a037812 */ /* 0x040fe400078efcff */
[----:B------:R-:W-:Y:S02]  /*10720*/  ISETP.GE.AND P1, PT, R10, UR4, PT ;  /* 0x000000040a007c0c */ /* 0x000fe4000bf26270 */
[----:B------:R-:W-:Y:S01]  /*10730*/  ISETP.GE.AND P0, PT, R3, UR4, PT ;  /* 0x0000000403007c0c */ /* 0x000fe2000bf06270 */
[----:B------:R-:W-:Y:S01]  /*10740*/  UMOV UR4, 0xffffffff ;  /* 0xffffffff00047882 */ /* 0x000fe20000000000 */
[----:B------:R-:W-:-:S04]  /*10750*/  LOP3.LUT R3, R2, 0x1c0, RZ, 0xc0, !PT ;  /* 0x000001c002037812 */ /* 0x000fc800078ec0ff */
[----:B------:R-:W-:Y:S01]  /*10760*/  LOP3.LUT R3, R3, 0x38, R2, 0xf8, !PT ;  /* 0x0000003803037812 */ /* 0x000fe200078ef802 */
[----:B------:R-:W-:-:S03]  /*10770*/  IMAD.SHL.U32 R2, R9, 0x8, RZ ;  /* 0x0000000809027824 */ /* 0x000fc600078e00ff */
[----:B------:R-:W-:-:S04]  /*10780*/  LOP3.LUT R3, R3, 0x38, R11, 0x78, !PT ;  /* 0x0000003803037812 */ /* 0x000fc800078e780b */
[----:B------:R-:W-:Y:S01]  /*10790*/  LOP3.LUT R7, R3, 0x200, R2, 0xf8, !PT ;  /* 0x0000020003077812 */ /* 0x000fe200078ef802 */
[----:B------:R-:W-:Y:S06]  /*107a0*/  BRA.DIV UR4, `(.L_x_7302) ;  /* 0x0000002a04e07947 */ /* 0x000fec000b800000 */
[----:B------:R-:W-:Y:S01]  /*107b0*/  SHFL.IDX PT, R2, R6, RZ, 0x181f ;  /* 0x00181fff06027589 */ /* 0x000fe200000e0000 */
[----:B------:R-:W-:Y:S01]  /*107c0*/  ULDC UR4, c[0x0][0x288] ;  /* 0x0000a20000047ab9 */ /* 0x000fe20000000800 */
[----:B------:R-:W-:Y:S02]  /*107d0*/  VIADD R4, R4, UR40 ;  /* 0x0000002804047c36 */ /* 0x000fe40008000000 */
[----:B------:R-:W0:Y:S01]  /*107e0*/  SHFL.IDX PT, R3, R0, RZ, 0x181f ;  /* 0x00181fff00037589 */ /* 0x000e2200000e0000 */
[----:B------:R-:W-:Y:S02]  /*107f0*/  IMAD R5, R8, UR4, RZ ;  /* 0x0000000408057c24 */ /* 0x000fe4000f8e02ff */
[C---:B------:R-:W-:Y:S01]  /*10800*/  VIADD R12, R4.reuse, 0x10 ;  /* 0x00000010040c7836 */ /* 0x040fe20000000000 */
[----:B------:R-:W-:Y:S02]  /*10810*/  SHFL.IDX PT, R14, R0, 0x1, 0x181f ;  /* 0x00381f00000e7f89 */ /* 0x000fe400000e0000 */
[----:B------:R-:W-:-:S13]  /*10820*/  ISETP.GE.AND P2, PT, R4, R5, PT ;  /* 0x000000050400720c */ /* 0x000fda0003f46270 */
[----:B------:R-:W-:Y:S02]  /*10830*/  @!P2 LEA R8, R7, UR38, 0x1 ;  /* 0x000000260708ac11 */ /* 0x000fe4000f8e08ff */
[----:B0-----:R-:W-:-:S04]  /*10840*/  LOP3.LUT R3, R3, R2, RZ, 0x3c, !PT ;  /* 0x0000000203037212 */ /* 0x001fc800078e3cff */
[----:B------:R-:W-:-:S04]  /*10850*/  LOP3.LUT R2, R3, R2, RZ, 0x3c, !PT ;  /* 0x0000000203027212 */ /* 0x000fc800078e3cff */
[----:B------:R-:W-:-:S03]  /*10860*/  LOP3.LUT R3, R3, R2, RZ, 0x3c, !PT ;  /* 0x0000000203037212 */ /* 0x000fc600078e3cff */
[----:B------:R-:W-:-:S05]  /*10870*/  @!P2 IMAD.WIDE.U32 R2, R10, 0x2, R2 ;  /* 0x000000020a02a825 */ /* 0x000fca00078e0002 */
[----:B------:R-:W-:Y:S04]  /*10880*/  @!P2 LDGSTS.E.BYPASS.LTC128B.128 [R8+0x10400], desc[UR44][R2.64], !P1 ;  /* 0x104000000208afae */ /* 0x000fe8000c901d6c */
[----:B------:R0:W-:Y:S01]  /*10890*/  @!P2 LDGSTS.E.BYPASS.LTC128B.128 [R8+0x14400], desc[UR44][R2.64+0x80], !P0 ;  /* 0x144000800208afae */ /* 0x0001e2000c101d6c */
[----:B------:R-:W-:Y:S01]  /*108a0*/  ISETP.GE.AND P2, PT, R12, R5, PT ;  /* 0x000000050c00720c */ /* 0x000fe20003f46270 */
[----:B------:R-:W-:Y:S02]  /*108b0*/  VIADD R12, R4, 0x20 ;  /* 0x00000020040c7836 */ /* 0x000fe40000000000 */
[----:B0-----:R-:W0:Y:S10]  /*108c0*/  SHFL.IDX PT, R8, R6, 0x1, 0x181f ;  /* 0x00381f0006087f89 */ /* 0x001e3400000e0000 */
[----:B------:R-:W-:Y:S01]  /*108d0*/  @!P2 LEA R21, R7, UR38, 0x1 ;  /* 0x000000260715ac11 */ /* 0x000fe2000f8e08ff */
[----:B------:R-:W1:Y:S01]  /*108e0*/  SHFL.IDX PT, R2, R6, 0x2, 0x181f ;  /* 0x00581f0006027f89 */ /* 0x000e6200000e0000 */
[----:B0-----:R-:W-:-:S02]  /*108f0*/  IMAD.MOV.U32 R9, RZ, RZ, R8 ;  /* 0x000000ffff097224 */ /* 0x001fc400078e0008 */
[----:B------:R-:W-:Y:S02]  /*10900*/  IMAD.MOV.U32 R8, RZ, RZ, R14 ;  /* 0x000000ffff087224 */ /* 0x000fe400078e000e */
[----:B------:R-:W0:Y:S01]  /*10910*/  SHFL.IDX PT, R14, R0, 0x2, 0x181f ;  /* 0x00581f00000e7f89 */ /* 0x000e2200000e0000 */
[----:B-1----:R-:W-:Y:S02]  /*10920*/  IMAD.MOV.U32 R3, RZ, RZ, R2 ;  /* 0x000000ffff037224 */ /* 0x002fe400078e0002 */
[----:B------:R-:W-:-:S05]  /*10930*/  @!P2 IMAD.WIDE.U32 R8, R10, 0x2, R8 ;  /* 0x000000020a08a825 */ /* 0x000fca00078e0008 */
[----:B------:R-:W-:Y:S04]  /*10940*/  @!P2 LDGSTS.E.BYPASS.LTC128B.128 [R21+0x10c00], desc[UR44][R8.64], !P1 ;  /* 0x10c000000815afae */ /* 0x000fe8000c901d6c */
[----:B------:R1:W-:Y:S01]  /*10950*/  @!P2 LDGSTS.E.BYPASS.LTC128B.128 [R21+0x14c00], desc[UR44][R8.64+0x80], !P0 ;  /* 0x14c000800815afae */ /* 0x0003e2000c101d6c */
[-C--:B------:R-:W-:Y:S01]  /*10960*/  ISETP.GE.AND P2, PT, R12, R5.reuse, PT ;  /* 0x000000050c00720c */ /* 0x080fe20003f46270 */
[----:B------:R-:W-:Y:S02]  /*10970*/  VIADD R12, R4, 0x30 ;  /* 0x00000030040c7836 */ /* 0x000fe40000000000 */
[----:B0-----:R-:W-:Y:S01]  /*10980*/  IMAD.MOV.U32 R2, RZ, RZ, R14 ;  /* 0x000000ffff027224 */ /* 0x001fe200078e000e */
[----:B-1----:R-:W0:Y:S09]  /*10990*/  SHFL.IDX PT, R8, R6, 0x3, 0x181f ;  /* 0x00781f0006087f89 */ /* 0x002e3200000e0000 */
[----:B------:R-:W-:Y:S01]  /*109a0*/  @!P2 LEA R20, R7, UR38, 0x1 ;  /* 0x000000260714ac11 */ /* 0x000fe2000f8e08ff */
[----:B------:R-:W-:Y:S01]  /*109b0*/  @!P2 IMAD.WIDE.U32 R2, R10, 0x2, R2 ;  /* 0x000000020a02a825 */ /* 0x000fe200078e0002 */
[----:B------:R-:W1:Y:S04]  /*109c0*/  SHFL.IDX PT, R14, R0, 0x3, 0x181f ;  /* 0x00781f00000e7f89 */ /* 0x000e6800000e0000 */
[----:B------:R-:W-:Y:S04]  /*109d0*/  @!P2 LDGSTS.E.BYPASS.LTC128B.128 [R20+0x11400], desc[UR44][R2.64], !P1 ;  /* 0x114000000214afae */ /* 0x000fe8000c901d6c */
[----:B------:R2:W-:Y:S01]  /*109e0*/  @!P2 LDGSTS.E.BYPASS.LTC128B.128 [R20+0x15400], desc[UR44][R2.64+0x80], !P0 ;  /* 0x154000800214afae */ /* 0x0005e2000c101d6c */
[----:B------:R-:W-:Y:S01]  /*109f0*/  ISETP.GE.AND P2, PT, R12, R5, PT ;  /* 0x000000050c00720c */ /* 0x000fe20003f46270 */
[----:B------:R-:W-:-:S02]  /*10a00*/  VIADD R12, R4, 0x40 ;  /* 0x00000040040c7836 */ /* 0x000fc40000000000 */
[----:B0-----:R-:W-:Y:S01]  /*10a10*/  IMAD.MOV.U32 R9, RZ, RZ, R8 ;  /* 0x000000ffff097224 */ /* 0x001fe200078e0008 */
[----:B--2---:R-:W0:Y:S09]  /*10a20*/  SHFL.IDX PT, R2, R6, 0x4, 0x181f ;  /* 0x00981f0006027f89 */ /* 0x004e3200000e0000 */
[----:B------:R-:W-:Y:S01]  /*10a30*/  @!P2 LEA R21, R7, UR38, 0x1 ;  /* 0x000000260715ac11 */ /* 0x000fe2000f8e08ff */
[----:B-1----:R-:W-:-:S02]  /*10a40*/  IMAD.MOV.U32 R8, RZ, RZ, R14 ;  /* 0x000000ffff087224 */ /* 0x002fc400078e000e */
[----:B------:R-:W1:Y:S02]  /*10a50*/  SHFL.IDX PT, R14, R0, 0x4, 0x181f ;  /* 0x00981f00000e7f89 */ /* 0x000e6400000e0000 */
[----:B------:R-:W-:-:S05]  /*10a60*/  @!P2 IMAD.WIDE.U32 R8, R10, 0x2, R8 ;  /* 0x000000020a08a825 */ /* 0x000fca00078e0008 */
[----:B------:R-:W-:Y:S04]  /*10a70*/  @!P2 LDGSTS.E.BYPASS.LTC128B.128 [R21+0x11c00], desc[UR44][R8.64], !P1 ;  /* 0x11c000000815afae */ /* 0x000fe8000c901d6c */
[----:B------:R2:W-:Y:S01]  /*10a80*/  @!P2 LDGSTS.E.BYPASS.LTC128B.128 [R21+0x15c00], desc[UR44][R8.64+0x80], !P0 ;  /* 0x15c000800815afae */ /* 0x0005e2000c101d6c */
[----:B------:R-:W-:Y:S01]  /*10a90*/  ISETP.GE.AND P2, PT, R12, R5, PT ;  /* 0x000000050c00720c */ /* 0x000fe20003f46270 */
[----:B------:R-:W-:Y:S02]  /*10aa0*/  VIADD R12, R4, 0x50 ;  /* 0x00000050040c7836 */ /* 0x000fe40000000000 */
[----:B0-----:R-:W-:Y:S01]  /*10ab0*/  IMAD.MOV.U32 R3, RZ, RZ, R2 ;  /* 0x000000ffff037224 */ /* 0x001fe200078e0002 */
[----:B--2---:R-:W0:Y:S01]  /*10ac0*/  SHFL.IDX PT, R8, R6, 0x5, 0x181f ;  /* 0x00b81f0006087f89 */ /* 0x004e2200000e0000 */
[----:B-1----:R-:W-:-:S08]  /*10ad0*/  IMAD.MOV.U32 R2, RZ, RZ, R14 ;  /* 0x000000ffff027224 */ /* 0x002fd000078e000e */
[----:B------:R-:W-:Y:S01]  /*10ae0*/  @!P2 LEA R20, R7, UR38, 0x1 ;  /* 0x000000260714ac11 */ /* 0x000fe2000f8e08ff */
[----:B------:R-:W1:Y:S01]  /*10af0*/  SHFL.IDX PT, R14, R0, 0x5, 0x181f ;  /* 0x00b81f00000e7f89 */ /* 0x000e6200000e0000 */
        /* <DEDUP_REMOVED lines=14> */
[----:B0-----:R-:W-:Y:S02]  /*10be0*/  IMAD.MOV.U32 R3, RZ, RZ, R2 ;  /* 0x000000ffff037224 */ /* 0x001fe400078e0002 */
[----:B-1----:R-:W-:-:S10]  /*10bf0*/  IMAD.MOV.U32 R2, RZ, RZ, R14 ;  /* 0x000000ffff027224 */ /* 0x002fd400078e000e */
[----:B--2---:R-:W-:Y:S01]  /*10c00*/  @!P2 LEA R8, R7, UR38, 0x1 ;  /* 0x000000260708ac11 */ /* 0x004fe2000f8e08ff */
[----:B------:R0:W1:Y:S01]  /*10c10*/  SHFL.IDX PT, R14, R0, 0x7, 0x181f ;  /* 0x00f81f00000e7f89 */ /* 0x00006200000e0000 */
[----:B------:R-:W-:-:S05]  /*10c20*/  @!P2 IMAD.WIDE.U32 R2, R10, 0x2, R2 ;  /* 0x000000020a02a825 */ /* 0x000fca00078e0002 */
[----:B------:R-:W-:Y:S04]  /*10c30*/  @!P2 LDGSTS.E.BYPASS.LTC128B.128 [R8+0x13400], desc[UR44][R2.64], !P1 ;  /* 0x134000000208afae */ /* 0x000fe8000c901d6c */
[----:B------:R2:W-:Y:S04]  /*10c40*/  @!P2 LDGSTS.E.BYPASS.LTC128B.128 [R8+0x17400], desc[UR44][R2.64+0x80], !P0 ;  /* 0x174000800208afae */ /* 0x0005e8000c101d6c */
[----:B--2---:R0:W2:Y:S02]  /*10c50*/  SHFL.IDX PT, R2, R6, 0x7, 0x181f ;  /* 0x00f81f0006027f89 */ /* 0x0040a400000e0000 */
.L_x_7393:
[----:B------:R-:W-:Y:S01]  /*10c60*/  VIADD R4, R4, 0x70 ;  /* 0x0000007004047836 */ /* 0x000fe20000000000 */
[----:B------:R-:W-:Y:S01]  /*10c70*/  BSSY B0, `(.L_x_7303) ;  /* 0x000000c000007945 */ /* 0x000fe20003800000 */
[----:B--2---:R-:W-:Y:S02]  /*10c80*/  IMAD.MOV.U32 R3, RZ, RZ, R2 ;  /* 0x000000ffff037224 */ /* 0x004fe400078e0002 */
[----:B-1----:R-:W-:Y:S01]  /*10c90*/  IMAD.MOV.U32 R2, RZ, RZ, R14 ;  /* 0x000000ffff027224 */ /* 0x002fe200078e000e */
[----:B------:R-:W-:-:S13]  /*10ca0*/  ISETP.GE.AND P2, PT, R4, R5, PT ;  /* 0x000000050400720c */ /* 0x000fda0003f46270 */
[----:B------:R-:W-:Y:S05]  /*10cb0*/  @P2 BRA `(.L_x_7304) ;  /* 0x00000000001c2947 */ /* 0x000fea0003800000 */
[----:B------:R-:W-:Y:S01]  /*10cc0*/  IMAD.WIDE.U32 R2, R10, 0x2, R2 ;  /* 0x000000020a027825 */ /* 0x000fe200078e0002 */
[----:B------:R-:W-:-:S05]  /*10cd0*/  LEA R7, R7, UR38, 0x1 ;  /* 0x0000002607077c11 */ /* 0x000fca000f8e08ff */
[----:B------:R-:W-:Y:S01]  /*10ce0*/  @!PT LDS RZ, [RZ] ;  /* 0x00000000fffff984 */ /* 0x000fe20000000800 */
[----:B------:R-:W-:Y:S01]  /*10cf0*/  @!PT LDS RZ, [RZ] ;  /* 0x00000000fffff984 */ /* 0x000fe20000000800 */
[----:B------:R-:W-:Y:S01]  /*10d00*/  @!PT LDS RZ, [RZ] ;  /* 0x00000000fffff984 */ /* 0x000fe20000000800 */
[----:B------:R1:W-:Y:S04]  /*10d10*/  LDGSTS.E.BYPASS.LTC128B.128 [R7+0x13c00], desc[UR44][R2.64], !P1 ;  /* 0x13c0000002077fae */ /* 0x0003e8000c901d6c */
[----:B------:R1:W-:Y:S02]  /*10d20*/  LDGSTS.E.BYPASS.LTC128B.128 [R7+0x17c00], desc[UR44][R2.64+0x80], !P0 ;  /* 0x17c0008002077fae */ /* 0x0003e4000c101d6c */
.L_x_7304:
[----:B------:R-:W-:Y:S05]  /*10d30*/  BSYNC B0 ;  /* 0x0000000000007941 */ /* 0x000fea0003800000 */
.L_x_7303:
[----:B------:R-:W-:Y:S01]  /*10d40*/  NOP ;  /* 0x0000000000007918 */ /* 0x000fe20000000000 */
[----:B------:R-:W-:Y:S01]  /*10d50*/  SYNCS.ARRIVE.TRANS64.RED.A0T1 RZ, [UR38+0x28800], RZ ;  /* 0x028800ffffff79a7 */ /* 0x000fe20008200426 */
[----:B0-----:R-:W-:Y:S01]  /*10d60*/  IMAD.MOV.U32 R0, RZ, RZ, 0x1 ;  /* 0x00000001ff007424 */ /* 0x001fe200078e00ff */
[----:B------:R-:W-:Y:S04]  /*10d70*/  ARRIVES.LDGSTSBAR.64.TRANSCNT [UR38+0x28800] ;  /* 0x02880000ff0079b0 */ /* 0x000fe80008000aa6 */
[----:B------:R-:W-:Y:S01]  /*10d80*/  SHF.L.U32 R0, R0, 0x1f, RZ ;  /* 0x0000001f00007819 */ /* 0x000fe200000006ff */
[----:B------:R-:W-:Y:S01]  /*10d90*/  NOP ;  /* 0x0000000000007918 */ /* 0x000fe20000000000 */
[----:B------:R-:W2:Y:S01]  /*10da0*/  LDL.LU R4, [R1+0x10] ;  /* 0x0000100001047983 */ /* 0x000ea20000300800 */
[----:B------:R-:W-:Y:S03]  /*10db0*/  SYNCS.ARRIVE.TRANS64.A1T0 RZ, [UR38+0x28800], RZ ;  /* 0x028800ffffff79a7 */ /* 0x000fe60008100026 */
[----:B-1----:R-:W3:Y:S01]  /*10dc0*/  LDL R3, [R1+0x4] ;  /* 0x0000040001037983 */ /* 0x002ee20000100800 */
[----:B------:R-:W0:Y:S01]  /*10dd0*/  SYNCS.PHASECHK.TRANS64.TRYWAIT P0, [UR38+0x28820], R0 ;  /* 0x02882000ff0075a7 */ /* 0x000e220008000166 */
[----:B--2---:R-:W-:-:S05]  /*10de0*/  VIADD R6, R4, 0xfffffffe ;  /* 0xfffffffe04067836 */ /* 0x004fca0000000000 */
[----:B---3--:R-:W-:Y:S01]  /*10df0*/  ISETP.GE.AND P1, PT, R6, R3, PT ;  /* 0x000000030600720c */ /* 0x008fe20003f26270 */
[----:B0-----:R-:W-:-:S12]  /*10e00*/  @!P0 BRA `(.L_x_7305) ;  /* 0x0000002c00d88947 */ /* 0x001fd80003800000 */
.L_x_7394:
[----:B------:R-:W-:Y:S02]  /*10e10*/  IMAD.MOV.U32 R9, RZ, RZ, 0x1 ;  /* 0x00000001ff097424 */ /* 0x000fe400078e00ff */
[----:B0-----:R-:W-:Y:S01]  /*10e20*/  IMAD.MOV.U32 R0, RZ, RZ, RZ ;  /* 0x000000ffff007224 */ /* 0x001fe200078e00ff */
[----:B------:R-:W-:Y:S06]  /*10e30*/  @!P1 BRA `(.L_x_7306) ;  /* 0x00000018004c9947 */ /* 0x000fec0003800000 */
[----:B------:R-:W2:Y:S04]  /*10e40*/  LDL.LU R2, [R1+0xc] ;  /* 0x00000c0001027983 */ /* 0x000ea80000300800 */
[----:B------:R-:W3:Y:S04]  /*10e50*/  LDL.LU R4, [R1+0x8] ;  /* 0x0000080001047983 */ /* 0x000ee80000300800 */
[----:B------:R-:W4:Y:S01]  /*10e60*/  LDL.LU R3, [R1+0x4] ;  /* 0x0000040001037983 */ /* 0x000f220000300800 */
[----:B------:R-:W-:Y:S01]  /*10e70*/  UIADD3 UR4, UR41, 0x1, URZ ;  /* 0x0000000129047890 */ /* 0x000fe2000fffe03f */
[----:B------:R-:W-:-:S05]  /*10e80*/  IMAD.MOV.U32 R9, RZ, RZ, 0x1 ;  /* 0x00000001ff097424 */ /* 0x000fca00078e00ff */
[----:B--2---:R-:W-:Y:S01]  /*10e90*/  IMAD R2, R2, UR4, RZ ;  /* 0x0000000402027c24 */ /* 0x004fe2000f8e02ff */
[----:B------:R-:W-:-:S04]  /*10ea0*/  ULOP3.LUT UR4, URZ, UR42, URZ, 0x33, !UPT ;  /* 0x0000002a3f047292 */ /* 0x000fc8000f8e333f */
[----:B------:R-:W-:Y:S02]  /*10eb0*/  LOP3.LUT R2, RZ, R2, RZ, 0x33, !PT ;  /* 0x00000002ff027212 */ /* 0x000fe400078e33ff */
[----:B----4-:R-:W-:Y:S02]  /*10ec0*/  LOP3.LUT R3, RZ, R3, RZ, 0x33, !PT ;  /* 0x00000003ff037212 */ /* 0x010fe400078e33ff */
[----:B---3--:R-:W-:Y:S01]  /*10ed0*/  VIADDMNMX R2, R2, -R4, UR4, !PT ;  /* 0x0000000402027e46 */ /* 0x008fe2000f800904 */
[----:B------:R-:W-:Y:S01]  /*10ee0*/  ULOP3.LUT UR4, URZ, UR39, URZ, 0x33, !UPT ;  /* 0x000000273f047292 */ /* 0x000fe2000f8e333f */
[----:B------:R-:W0:Y:S05]  /*10ef0*/  S2R R4, SR_TID.X ;  /* 0x0000000000047919 */ /* 0x000e2a0000002100 */
[----:B------:R-:W-:-:S04]  /*10f00*/  VIMNMX R2, R2, UR4, !PT ;  /* 0x0000000402027c48 */ /* 0x000fc8000ffe0100 */
[----:B------:R-:W-:-:S05]  /*10f10*/  VIADDMNMX R3, R2, 0x2, R3, !PT ;  /* 0x0000000202037846 */ /* 0x000fca0007800103 */
[----:B------:R-:W-:-:S05]  /*10f20*/  VIADD R5, R3, 0xfffffffe ;  /* 0xfffffffe03057836 */ /* 0x000fca0000000000 */
[-C--:B------:R-:W-:Y:S02]  /*10f30*/  ISETP.NE.AND P0, PT, R5, R2.reuse, PT ;  /* 0x000000020500720c */ /* 0x080fe40003f05270 */
[----:B------:R-:W-:-:S05]  /*10f40*/  LOP3.LUT R2, RZ, R2, RZ, 0x33, !PT ;  /* 0x00000002ff027212 */ /* 0x000fca00078e33ff */
[----:B------:R-:W-:-:S05]  /*10f50*/  IMAD.IADD R2, R3, 0x1, R2 ;  /* 0x0000000103027824 */ /* 0x000fca00078e0202 */
[----:B------:R-:W-:Y:S02]  /*10f60*/  LOP3.LUT R11, R2, 0x1, RZ, 0xc0, !PT ;  /* 0x00000001020b7812 */ /* 0x000fe400078ec0ff */
[----:B0-----:R-:W-:Y:S01]  /*10f70*/  LOP3.LUT R10, R4, 0x1f, RZ, 0xc0, !PT ;  /* 0x0000001f040a7812 */ /* 0x001fe200078ec0ff */
[----:B------:R-:W-:Y:S01]  /*10f80*/  IMAD.MOV.U32 R4, RZ, RZ, R16 ;  /* 0x000000ffff047224 */ /* 0x000fe200078e0010 */
[----:B------:R-:W-:Y:S06]  /*10f90*/  @!P0 BRA `(.L_x_7307) ;  /* 0x0000001000008947 */ /* 0x000fec0003800000 */
[----:B------:R-:W-:Y:S01]  /*10fa0*/  BSSY B0, `(.L_x_7307) ;  /* 0x00000ff000007945 */ /* 0x000fe20003800000 */
[----:B------:R-:W-:Y:S02]  /*10fb0*/  IMAD.IADD R7, R2, 0x1, -R11 ;  /* 0x0000000102077824 */ /* 0x000fe400078e0a0b */
[----:B------:R-:W-:Y:S02]  /*10fc0*/  IMAD.MOV.U32 R8, RZ, RZ, 0x1 ;  /* 0x00000001ff087424 */ /* 0x000fe400078e00ff */
[----:B------:R-:W-:-:S07]  /*10fd0*/  IMAD.MOV.U32 R4, RZ, RZ, R16 ;  /* 0x000000ffff047224 */ /* 0x000fce00078e0010 */
.L_x_7338:
        /* <DEDUP_REMOVED lines=19> */
[----:B------:R-:W-:-:S04]  /*11110*/  IMAD.WIDE.U32 R2, R19, UR4, R2 ;  /* 0x0000000413027c25 */ /* 0x000fc8000f8e0002 */
[----:B--2---:R-:W-:-:S04]  /*11120*/  IMAD R4, R12, UR4, RZ ;  /* 0x000000040c047c24 */ /* 0x004fc8000f8e02ff */
[----:B------:R-:W-:Y:S01]  /*11130*/  IMAD R5, R19, UR5, R4 ;  /* 0x0000000513057c24 */ /* 0x000fe2000f8e0204 */
[----:B------:R-:W-:Y:S02]  /*11140*/  ULDC.64 UR4, c[0x0][0x418] ;  /* 0x0001060000047ab9 */ /* 0x000fe40000000a00 */
[----:B------:R-:W-:Y:S01]  /*11150*/  LEA R4, P0, R2, UR4, 0x2 ;  /* 0x0000000402047c11 */ /* 0x000fe2000f8010ff */
[----:B------:R-:W-:-:S05]  /*11160*/  IMAD.IADD R5, R5, 0x1, R3 ;  /* 0x0000000105057824 */ /* 0x000fca00078e0203 */
[----:B------:R-:W-:-:S05]  /*11170*/  LEA.HI.X R5, R2, UR5, R5, 0x2, P0 ;  /* 0x0000000502057c11 */ /* 0x000fca00080f1405 */
[----:B------:R0:W5:Y:S02]  /*11180*/  LDG.E R4, desc[UR44][R4.64] ;  /* 0x0000002c04047981 */ /* 0x000164000c1e1900 */
.L_x_7310:
[----:B------:R-:W1:Y:S01]  /*11190*/  S2R R2, SR_TID.X ;  /* 0x0000000000027919 */ /* 0x000e620000002100 */
[----:B------:R-:W-:Y:S01]  /*111a0*/  BSSY B2, `(.L_x_7311) ;  /* 0x0000006000027945 */ /* 0x000fe20003800000 */
[----:B-1----:R-:W-:Y:S02]  /*111b0*/  LOP3.LUT R3, R2, 0x7f, RZ, 0xc0, !PT ;  /* 0x0000007f02037812 */ /* 0x002fe400078ec0ff */
[----:B------:R-:W-:Y:S02]  /*111c0*/  SHF.L.U32 R2, R8, 0x1f, RZ ;  /* 0x0000001f08027819 */ /* 0x000fe400000006ff */
[----:B------:R-:W-:Y:S02]  /*111d0*/  ISETP.NE.AND P2, PT, R3, RZ, PT ;  /* 0x000000ff0300720c */ /* 0x000fe40003f45270 */
[----:B------:R-:W1:Y:S02]  /*111e0*/  SYNCS.PHASECHK.TRANS64.TRYWAIT P0, [UR38+0x28848], R2 ;  /* 0x02884802ff0075a7 */ /* 0x000e640008000166 */
[----:B-1----:R-:W-:Y:S09]  /*111f0*/  @!P0 BRA `(.L_x_7312) ;  /* 0x0000002800f48947 */ /* 0x002ff20003800000 */
.L_x_7395:
[----:B------:R-:W-:Y:S05]  /*11200*/  BSYNC B2 ;  /* 0x0000000000027941 */ /* 0x000fea0003800000 */
.L_x_7311:
[----:B------:R-:W-:Y:S04]  /*11210*/  BSSY B2, `(.L_x_7313) ;  /* 0x0000007000027945 */ /* 0x000fe80003800000 */
[----:B------:R-:W-:Y:S05]  /*11220*/  @P2 BRA `(.L_x_7314) ;  /* 0x0000000000142947 */ /* 0x000fea0003800000 */
[----:B------:R-:W-:Y:S01]  /*11230*/  ISETP.NE.AND P0, PT, R10, RZ, PT ;  /* 0x000000ff0a00720c */ /* 0x000fe20003f05270 */
[----:B-1----:R-:W-:-:S04]  /*11240*/  IMAD.MOV.U32 R3, RZ, RZ, 0x8000 ;  /* 0x00008000ff037424 */ /* 0x002fc800078e00ff */
[----:B------:R2:W-:Y:S08]  /*11250*/  SYNCS.ARRIVE.TRANS64 RZ, [UR38+0x28838], R3 ;  /* 0x02883803ffff79a7 */ /* 0x0005f00008000026 */
[----:B--2---:R-:W-:Y:S05]  /*11260*/  @!P0 BRA `(.L_x_7314) ;  /* 0x0000000000048947 */ /* 0x004fea0003800000 */
[----:B------:R-:W-:Y:S01]  /*11270*/  BPT.TRAP 0x1 ;  /* 0x000000040000795c */ /* 0x000fe20000300000 */
.L_x_7314:
[----:B------:R-:W-:Y:S05]  /*11280*/  BSYNC B2 ;  /* 0x0000000000027941 */ /* 0x000fea0003800000 */
.L_x_7313:
        /* <DEDUP_REMOVED lines=11> */
.L_x_7315:
        /* <DEDUP_REMOVED lines=13> */
.L_x_7316:
        /* <DEDUP_REMOVED lines=12> */
.L_x_7396:
[----:B------:R-:W-:Y:S05]  /*114d0*/  BSYNC B2 ;  /* 0x0000000000027941 */ /* 0x000fea0003800000 */
.L_x_7317:
        /* <DEDUP_REMOVED lines=9> */
.L_x_7320:
[----:B------:R-:W-:Y:S05]  /*11570*/  BSYNC B2 ;  /* 0x0000000000027941 */ /* 0x000fea0003800000 */
.L_x_7319:
        /* <DEDUP_REMOVED lines=10> */
.L_x_7321:
        /* <DEDUP_REMOVED lines=13> */
.L_x_7322:
        /* <DEDUP_REMOVED lines=10> */
.L_x_7309:
[----:B------:R-:W-:Y:S05]  /*11790*/  BSYNC B1 ;  /* 0x0000000000017941 */ /* 0x000fea0003800000 */
.L_x_7308:
        /* <DEDUP_REMOVED lines=26> */
.L_x_7325:
[----:B------:R-:W1:Y:S01]  /*11940*/  S2R R2, SR_TID.X ;  /* 0x0000000000027919 */ /* 0x000e620000002100 */
[----:B------:R-:W-:Y:S01]  /*11950*/  BSSY B2, `(.L_x_7326) ;  /* 0x0000006000027945 */ /* 0x000fe20003800000 */
[----:B-1----:R-:W-:Y:S02]  /*11960*/  LOP3.LUT R3, R2, 0x7f, RZ, 0xc0, !PT ;  /* 0x0000007f02037812 */ /* 0x002fe400078ec0ff */
[----:B------:R-:W-:Y:S02]  /*11970*/  SHF.L.U32 R2, R9, 0x1f, RZ ;  /* 0x0000001f09027819 */ /* 0x000fe400000006ff */
[----:B------:R-:W-:Y:S02]  /*11980*/  ISETP.NE.AND P2, PT, R3, RZ, PT ;  /* 0x000000ff0300720c */ /* 0x000fe40003f45270 */
[----:B------:R-:W1:Y:S02]  /*11990*/  SYNCS.PHASECHK.TRANS64.TRYWAIT P0, [UR38+0x28840], R2 ;  /* 0x02884002ff0075a7 */ /* 0x000e640008000166 */
[----:B-1----:R-:W-:Y:S09]  /*119a0*/  @!P0 BRA `(.L_x_7327) ;  /* 0x0000002400388947 */ /* 0x002ff20003800000 */
.L_x_7397:
[----:B------:R-:W-:Y:S05]  /*119b0*/  BSYNC B2 ;  /* 0x0000000000027941 */ /* 0x000fea0003800000 */
.L_x_7326:
[----:B------:R-:W-:Y:S04]  /*119c0*/  BSSY B2, `(.L_x_7328) ;  /* 0x0000007000027945 */ /* 0x000fe80003800000 */
[----:B------:R-:W-:Y:S05]  /*119d0*/  @P2 BRA `(.L_x_7329) ;  /* 0x0000000000142947 */ /* 0x000fea0003800000 */
[----:B------:R-:W-:Y:S01]  /*119e0*/  ISETP.NE.AND P0, PT, R10, RZ, PT ;  /* 0x000000ff0a00720c */ /* 0x000fe20003f05270 */
[----:B-1----:R-:W-:-:S04]  /*119f0*/  IMAD.MOV.U32 R2, RZ, RZ, 0x8000 ;  /* 0x00008000ff027424 */ /* 0x002fc800078e00ff */
[----:B------:R2:W-:Y:S08]  /*11a00*/  SYNCS.ARRIVE.TRANS64 RZ, [UR38+0x28830], R2 ;  /* 0x02883002ffff79a7 */ /* 0x0005f00008000026 */
[----:B--2---:R-:W-:Y:S05]  /*11a10*/  @!P0 BRA `(.L_x_7329) ;  /* 0x0000000000048947 */ /* 0x004fea0003800000 */
[----:B------:R-:W-:Y:S01]  /*11a20*/  BPT.TRAP 0x1 ;  /* 0x000000040000795c */ /* 0x000fe20000300000 */
.L_x_7329:
[----:B------:R-:W-:Y:S05]  /*11a30*/  BSYNC B2 ;  /* 0x0000000000027941 */ /* 0x000fea0003800000 */
.L_x_7328:
        /* <DEDUP_REMOVED lines=11> */
.L_x_7330:
        /* <DEDUP_REMOVED lines=14> */
.L_x_7331:
        /* <DEDUP_REMOVED lines=12> */
.L_x_7398:
[----:B------:R-:W-:Y:S05]  /*11c90*/  BSYNC B2 ;  /* 0x0000000000027941 */ /* 0x000fea0003800000 */
.L_x_7332:
        /* <DEDUP_REMOVED lines=9> */
.L_x_7335:
[----:B------:R-:W-:Y:S05]  /*11d30*/  BSYNC B2 ;  /* 0x0000000000027941 */ /* 0x000fea0003800000 */
.L_x_7334:
        /* <DEDUP_REMOVED lines=10> */
.L_x_7336:
        /* <DEDUP_REMOVED lines=13> */
.L_x_7337:
        /* <DEDUP_REMOVED lines=10> */
.L_x_7324:
[----:B------:R-:W-:Y:S05]  /*11f50*/  BSYNC B1 ;  /* 0x0000000000017941 */ /* 0x000fea0003800000 */
.L_x_7323:
[----:B------:R-:W-:Y:S02]  /*11f60*/  VIADD R6, R6, 0xfffffffe ;  /* 0xfffffffe06067836 */ /* 0x000fe40000000000 */
[----:B------:R-:W-:Y:S01]  /*11f70*/  IMAD.MOV.U32 R8, RZ, RZ, R9 ;  /* 0x000000ffff087224 */ /* 0x000fe200078e0009 */
[----:B------:R-:W-:Y:S06]  /*11f80*/  @P1 BRA `(.L_x_7338) ;  /* 0xfffffff000141947 */ /* 0x000fec000383ffff */
[----:B------:R-:W-:Y:S05]  /*11f90*/  BSYNC B0 ;  /* 0x0000000000007941 */ /* 0x000fea0003800000 */
.L_x_7307:
        /* <DEDUP_REMOVED lines=28> */
.L_x_7340:
[----:B------:R-:W1:Y:S01]  /*12160*/  S2R R2, SR_TID.X ;  /* 0x0000000000027919 */ /* 0x000e620000002100 */
[----:B------:R-:W-:Y:S01]  /*12170*/  BSSY B1, `(.L_x_7341) ;  /* 0x0000006000017945 */ /* 0x000fe20003800000 */
[----:B-1----:R-:W-:Y:S02]  /*12180*/  LOP3.LUT R3, R2, 0x7f, RZ, 0xc0, !PT ;  /* 0x0000007f02037812 */ /* 0x002fe400078ec0ff */
[----:B------:R-:W-:Y:S02]  /*12190*/  SHF.L.U32 R2, R9, 0x1f, RZ ;  /* 0x0000001f09027819 */ /* 0x000fe400000006ff */
[----:B------:R-:W-:Y:S02]  /*121a0*/  ISETP.NE.AND P1, PT, R3, RZ, PT ;  /* 0x000000ff0300720c */ /* 0x000fe40003f25270 */
[----:B------:R-:W1:Y:S02]  /*121b0*/  SYNCS.PHASECHK.TRANS64.TRYWAIT P0, [UR38+0x28848], R2 ;  /* 0x02884802ff0075a7 */ /* 0x000e640008000166 */
[----:B-1----:R-:W-:Y:S09]  /*121c0*/  @!P0 BRA `(.L_x_7342) ;  /* 0x0000001c00608947 */ /* 0x002ff20003800000 */
.L_x_7399:
[----:B------:R-:W-:Y:S05]  /*121d0*/  BSYNC B1 ;  /* 0x0000000000017941 */ /* 0x000fea0003800000 */
.L_x_7341:
[----:B------:R-:W-:Y:S04]  /*121e0*/  BSSY B1, `(.L_x_7343) ;  /* 0x0000007000017945 */ /* 0x000fe80003800000 */
[----:B------:R-:W-:Y:S05]  /*121f0*/  @P1 BRA `(.L_x_7344) ;  /* 0x0000000000141947 */ /* 0x000fea0003800000 */
[----:B------:R-:W-:Y:S01]  /*12200*/  ISETP.NE.AND P0, PT, R10, RZ, PT ;  /* 0x000000ff0a00720c */ /* 0x000fe20003f05270 */
[----:B-1----:R-:W-:-:S04]  /*12210*/  IMAD.MOV.U32 R3, RZ, RZ, 0x8000 ;  /* 0x00008000ff037424 */ /* 0x002fc800078e00ff */
[----:B------:R2:W-:Y:S08]  /*12220*/  SYNCS.ARRIVE.TRANS64 RZ, [UR38+0x28838], R3 ;  /* 0x02883803ffff79a7 */ /* 0x0005f00008000026 */
[----:B--2---:R-:W-:Y:S05]  /*12230*/  @!P0 BRA `(.L_x_7344) ;  /* 0x0000000000048947 */ /* 0x004fea0003800000 */
[----:B------:R-:W-:Y:S01]  /*12240*/  BPT.TRAP 0x1 ;  /* 0x000000040000795c */ /* 0x000fe20000300000 */
.L_x_7344:
[----:B------:R-:W-:Y:S05]  /*12250*/  BSYNC B1 ;  /* 0x0000000000017941 */ /* 0x000fea0003800000 */
.L_x_7343:
        /* <DEDUP_REMOVED lines=11> */
.L_x_7345:
        /* <DEDUP_REMOVED lines=14> */
.L_x_7346:
        /* <DEDUP_REMOVED lines=11> */
.L_x_7400:
[----:B------:R-:W-:Y:S05]  /*124a0*/  BSYNC B1 ;  /* 0x0000000000017941 */ /* 0x000fea0003800000 */
.L_x_7347:
        /* <DEDUP_REMOVED lines=9> */
.L_x_7350:
[----:B------:R-:W-:Y:S05]  /*12540*/  BSYNC B1 ;  /* 0x0000000000017941 */ /* 0x000fea0003800000 */
.L_x_7349:
        /* <DEDUP_REMOVED lines=10> */
.L_x_7351:
        /* <DEDUP_REMOVED lines=13> */
.L_x_7352:
        /* <DEDUP_REMOVED lines=10> */
.L_x_7339:
[----:B------:R-:W-:Y:S05]  /*12760*/  BSYNC B0 ;  /* 0x0000000000007941 */ /* 0x000fea0003800000 */
.L_x_7306:
        /* <DEDUP_REMOVED lines=11> */
.L_x_7401:
[----:B------:R-:W-:Y:S05]  /*12820*/  BSYNC B1 ;  /* 0x0000000000017941 */ /* 0x000fea0003800000 */
.L_x_7355:
        /* <DEDUP_REMOVED lines=8> */
.L_x_7358:
[----:B------:R-:W-:Y:S05]  /*128b0*/  BSYNC B1 ;  /* 0x0000000000017941 */ /* 0x000fea0003800000 */
.L_x_7357:
        /* <DEDUP_REMOVED lines=13> */
.L_x_7359:
        /* <DEDUP_REMOVED lines=13> */
.L_x_7360:
        /* <DEDUP_REMOVED lines=8> */
.L_x_7354:
[----:B------:R-:W-:Y:S05]  /*12ae0*/  BSYNC B0 ;  /* 0x0000000000007941 */ /* 0x000fea0003800000 */
.L_x_7353:
[----:B------:R-:W-:Y:S02]  /*12af0*/  VIADD R0, R0, 0x1 ;  /* 0x0000000100007836 */ /* 0x000fe40000000000 */
[----:B0-----:R-:W-:-:S03]  /*12b00*/  IMAD.MOV.U32 R3, RZ, RZ, RZ ;  /* 0x000000ffff037224 */ /* 0x001fc600078e00ff */
[----:B------:R-:W-:-:S04]  /*12b10*/  ISETP.NE.AND P0, PT, R0, 0x2, PT ;  /* 0x000000020000780c */ /* 0x000fc80003f05270 */
[----:B------:R-:W-:Y:S02]  /*12b20*/  SEL R2, RZ, 0x1, P0 ;  /* 0x00000001ff027807 */ /* 0x000fe40000000000 */
[----:B------:R-:W-:Y:S02]  /*12b30*/  SEL R0, R0, RZ, P0 ;  /* 0x000000ff00007207 */ /* 0x000fe40000000000 */
[----:B------:R-:W-:-:S07]  /*12b40*/  LOP3.LUT R9, R9, R2, RZ, 0x3c, !PT ;  /* 0x0000000209097212 */ /* 0x000fce00078e3cff */
.L_x_7284:
[----:B0-----:R-:W0:Y:S01]  /*12b50*/  S2R R5, SR_CgaCtaId ;  /* 0x0000000000057919 */ /* 0x001e220000008800 */
[----:B------:R-:W-:Y:S02]  /*12b60*/  MOV R2, 0x400 ;  /* 0x0000040000027802 */ /* 0x000fe40000000f00 */
[----:B------:R-:W-:Y:S02]  /*12b70*/  SHF.L.U32 R3, R3, 0x1f, RZ ;  /* 0x0000001f03037819 */ /* 0x000fe400000006ff */
[----:B0-----:R-:W-:-:S04]  /*12b80*/  LEA R2, R5, R2, 0x18 ;  /* 0x0000000205027211 */ /* 0x001fc800078ec0ff */
[----:B------:R-:W0:Y:S02]  /*12b90*/  SYNCS.PHASECHK.TRANS64.TRYWAIT P0, [R2+URZ+0x28820], R3 ;  /* 0x02882003020075a7 */ /* 0x000e24000800017f */
[----:B0-----:R-:W-:Y:S05]  /*12ba0*/  @!P0 BRA `(.L_x_7361) ;  /* 0x00000014002c8947 */ /* 0x001fea0003800000 */
.L_x_7402:
[----:B------:R-:W-:-:S03]  /*12bb0*/  UMOV UR4, 0xffffffff ;  /* 0xffffffff00047882 */ /* 0x000fc60000000000 */
[----:B------:R-:W-:Y:S05]  /*12bc0*/  BRA.DIV UR4, `(.L_x_7362) ;  /* 0x0000001604387947 */ /* 0x000fea000b800000 */
[----:B0-----:R-:W0:Y:S02]  /*12bd0*/  S2R R3, SR_TID.X ;  /* 0x0000000000037919 */ /* 0x001e240000002100 */
[----:B0-----:R-:W-:-:S04]  /*12be0*/  SHF.R.U32.HI R3, RZ, 0x5, R3 ;  /* 0x00000005ff037819 */ /* 0x001fc80000011603 */
[----:B------:R-:W-:-:S05]  /*12bf0*/  LOP3.LUT R3, R3, 0x3, RZ, 0xc0, !PT ;  /* 0x0000000303037812 */ /* 0x000fca00078ec0ff */
[----:B------:R0:W1:Y:S02]  /*12c00*/  SHFL.IDX PT, R14, R3, RZ, 0x1f ;  /* 0x00001fff030e7589 */ /* 0x00006400000e0000 */
.L_x_7405:
[----:B-1----:R-:W-:-:S13]  /*12c10*/  ISETP.NE.AND P0, PT, R14, RZ, PT ;  /* 0x000000ff0e00720c */ /* 0x002fda0003f05270 */
[----:B------:R-:W-:Y:S05]  /*12c20*/  @P0 BRA `(.L_x_7200) ;  /* 0x0000000000880947 */ /* 0x000fea0003800000 */
[----:B------:R-:W-:-:S03]  /*12c30*/  UMOV UR4, 0xffffffff ;  /* 0xffffffff00047882 */ /* 0x000fc60000000000 */
[----:B------:R-:W-:Y:S05]  /*12c40*/  BRA.DIV UR4, `(.L_x_7363) ;  /* 0x00000016044c7947 */ /* 0x000fea000b800000 */
[----:B------:R-:W-:-:S13]  /*12c50*/  ELECT P6, URZ, PT ;  /* 0x00000000003f782f */ /* 0x000fda00038c0000 */
.L_x_7408:
[----:B------:R-:W-:Y:S05]  /*12c60*/  @!P6 BRA `(.L_x_7200) ;  /* 0x000000000078e947 */ /* 0x000fea0003800000 */
[----:B0-----:R-:W2:Y:S02]  /*12c70*/  LDL.LU R3, [R1+0x14] ;  /* 0x0000140001037983 */ /* 0x001ea40000300800 */
[----:B--2---:R-:W-:-:S04]  /*12c80*/  LOP3.LUT R3, R3, 0x2, RZ, 0xfc, !PT ;  /* 0x0000000203037812 */ /* 0x004fc800078efcff */
[----:B------:R-:W-:-:S13]  /*12c90*/  ISETP.NE.AND P2, PT, R3, 0x3, PT ;  /* 0x000000030300780c */ /* 0x000fda0003f45270 */
[----:B------:R-:W-:Y:S05]  /*12ca0*/  @!P2 BRA `(.L_x_7364) ;  /* 0x000000000004a947 */ /* 0x000fea0003800000 */
[----:B------:R-:W-:Y:S01]  /*12cb0*/  BPT.TRAP 0x1 ;  /* 0x000000040000795c */ /* 0x000fe20000300000 */
.L_x_7364:
        /* <DEDUP_REMOVED lines=12> */
.L_x_7409:
[----:B------:R-:W1:Y:S02]  /*12d80*/  SYNCS.PHASECHK.TRANS64.TRYWAIT P0, [R3+URZ], R4 ;  /* 0x00000004030075a7 */ /* 0x000e64000800017f */
[----:B-1----:R-:W-:Y:S05]  /*12d90*/  @!P0 BRA `(.L_x_7366) ;  /* 0x00000014002c8947 */ /* 0x002fea0003800000 */
.L_x_7410:
[----:B------:R-:W-:Y:S05]  /*12da0*/  @!P2 BRA `(.L_x_7367) ;  /* 0x000000000004a947 */ /* 0x000fea0003800000 */
[----:B------:R-:W-:Y:S01]  /*12db0*/  BPT.TRAP 0x1 ;  /* 0x000000040000795c */ /* 0x000fe20000300000 */
.L_x_7367:
[----:B-1----:R-:W-:-:S04]  /*12dc0*/  VIADD R3, R2, 0x28860 ;  /* 0x0002886002037836 */ /* 0x002fc80000000000 */
[----:B------:R-:W-:-:S04]  /*12dd0*/  IMAD R0, R0, 0x8, R3 ;  /* 0x0000000800007824 */ /* 0x000fc800078e0203 */
[----:B------:R-:W1:Y:S02]  /*12de0*/  SYNCS.PHASECHK.TRANS64.TRYWAIT P0, [R0+URZ], R5 ;  /* 0x00000005000075a7 */ /* 0x000e64000800017f */
[----:B-1----:R-:W-:Y:S05]  /*12df0*/  @!P0 BRA `(.L_x_7368) ;  /* 0x0000001400288947 */ /* 0x002fea0003800000 */
.L_x_7411:
[----:B------:R-:W-:-:S07]  /*12e00*/  IMAD R3, R8, 0x8, R3 ;  /* 0x0000000808037824 */ /* 0x000fce00078e0203 */
.L_x_7369:
[----:B--2---:R2:W3:Y:S02]  /*12e10*/  SYNCS.PHASECHK.TRANS64.TRYWAIT P0, [R3+URZ], R4 ;  /* 0x00000004030075a7 */ /* 0x0044e4000800017f */
[----:B---3--:R-:W-:Y:S05]  /*12e20*/  @!P0 NANOSLEEP.SYNCS 0x989680 ;  /* 0x009896800000895d */ /* 0x008fea0003900000 */
[----:B------:R-:W3:Y:S02]  /*12e30*/  @!P0 SYNCS.PHASECHK.TRANS64 P0, [R3+URZ], R4 ;  /* 0x00000004030085a7 */ /* 0x000ee4000800007f */
[----:B---3--:R-:W-:Y:S05]  /*12e40*/  @!P0 BRA `(.L_x_7369) ;  /* 0xfffffffc00f08947 */ /* 0x008fea000383ffff */
.L_x_7200:
[----:B------:R-:W-:Y:S05]  /*12e50*/  BSYNC B6 ;  /* 0x0000000000067941 */ /* 0x000fea0003800000 */
.L_x_7197:
[----:B------:R-:W-:Y:S05]  /*12e60*/  EXIT ;  /* 0x000000000000794d */ /* 0x000fea0003800000 */
.L_x_7210:
[----:B0-----:R-:W-:-:S04]  /*12e70*/  IMAD.U32 R3, RZ, RZ, UR36 ;  /* 0x00000024ff037e24 */ /* 0x001fc8000f8e00ff */
[----:B------:R0:W1:Y:S03]  /*12e80*/  SYNCS.PHASECHK.TRANS64.TRYWAIT P1, [R3+URZ+0x28800], R2 ;  /* 0x02880002030075a7 */ /* 0x000066000802017f */
[----:B-1----:R-:W-:Y:S05]  /*12e90*/  @!P1 NANOSLEEP.SYNCS 0x989680 ;  /* 0x009896800000995d */ /* 0x002fea0003900000 */
[----:B------:R-:W1:Y:S02]  /*12ea0*/  @!P1 SYNCS.PHASECHK.TRANS64 P1, [R3+URZ+0x28800], R2 ;  /* 0x02880002030095a7 */ /* 0x000e64000802007f */
[----:B-1----:R-:W-:Y:S05]  /*12eb0*/  @!P1 BRA `(.L_x_7210) ;  /* 0xfffffffc00ec9947 */ /* 0x002fea000383ffff */
[----:B------:R-:W-:Y:S05]  /*12ec0*/  BRA `(.L_x_7370) ;  /* 0xfffffee800007947 */ /* 0x000fea000383ffff */
.L_x_7214:
[----:B0-----:R-:W-:-:S04]  /*12ed0*/  IMAD.U32 R3, RZ, RZ, UR36 ;  /* 0x00000024ff037e24 */ /* 0x001fc8000f8e00ff */
[----:B------:R0:W2:Y:S03]  /*12ee0*/  SYNCS.PHASECHK.TRANS64.TRYWAIT P2, [R3+URZ+0x28830], R2 ;  /* 0x02883002030075a7 */ /* 0x0000a6000804017f */
[----:B--2---:R-:W-:Y:S05]  /*12ef0*/  @!P2 NANOSLEEP.SYNCS 0x989680 ;  /* 0x009896800000a95d */ /* 0x004fea0003900000 */
[----:B------:R-:W2:Y:S02]  /*12f00*/  @!P2 SYNCS.PHASECHK.TRANS64 P2, [R3+URZ+0x28830], R2 ;  /* 0x028830020300a5a7 */ /* 0x000ea4000804007f */
[----:B--2---:R-:W-:Y:S05]  /*12f10*/  @!P2 BRA `(.L_x_7214) ;  /* 0xfffffffc00eca947 */ /* 0x004fea000383ffff */
[----:B------:R-:W-:Y:S05]  /*12f20*/  BRA `(.L_x_7213) ;  /* 0xfffffee8001c7947 */ /* 0x000fea000383ffff */
.L_x_7230:
[----:B-1----:R-:W-:-:S04]  /*12f30*/  IMAD.U32 R14, RZ, RZ, UR10 ;  /* 0x0000000aff0e7e24 */ /* 0x002fc8000f8e00ff */
[----:B------:R1:W2:Y:S03]  /*12f40*/  SYNCS.PHASECHK.TRANS64.TRYWAIT P5, [R14+URZ+0x28830], R9 ;  /* 0x028830090e0075a7 */ /* 0x0002a600080a017f */
[----:B--2---:R-:W-:Y:S05]  /*12f50*/  @!P5 NANOSLEEP.SYNCS 0x989680 ;  /* 0x009896800000d95d */ /* 0x004fea0003900000 */
[----:B------:R-:W2:Y:S02]  /*12f60*/  @!P5 SYNCS.PHASECHK.TRANS64 P5, [R14+URZ+0x28830], R9 ;  /* 0x028830090e00d5a7 */ /* 0x000ea400080a007f */
[----:B--2---:R-:W-:Y:S05]  /*12f70*/  @!P5 BRA `(.L_x_7230) ;  /* 0xfffffffc00ecd947 */ /* 0x004fea000383ffff */
[----:B------:R-:W-:Y:S05]  /*12f80*/  BRA `(.L_x_7227) ;  /* 0xffffff1c001c7947 */ /* 0x000fea000383ffff */
.L_x_7234:
[----:B-1----:R-:W-:-:S04]  /*12f90*/  IMAD.U32 R14, RZ, RZ, UR10 ;  /* 0x0000000aff0e7e24 */ /* 0x002fc8000f8e00ff */
[----:B------:R1:W2:Y:S03]  /*12fa0*/  SYNCS.PHASECHK.TRANS64.TRYWAIT P4, [R14+URZ+0x28850], R9 ;  /* 0x028850090e0075a7 */ /* 0x0002a6000808017f */
[----:B--2---:R-:W-:Y:S05]  /*12fb0*/  @!P4 NANOSLEEP.SYNCS 0x989680 ;  /* 0x009896800000c95d */ /* 0x004fea0003900000 */
[----:B------:R-:W2:Y:S02]  /*12fc0*/  @!P4 SYNCS.PHASECHK.TRANS64 P4, [R14+URZ+0x28850], R9 ;  /* 0x028850090e00c5a7 */ /* 0x000ea4000808007f */
[----:B--2---:R-:W-:Y:S05]  /*12fd0*/  @!P4 BRA `(.L_x_7234) ;  /* 0xfffffffc00ecc947 */ /* 0x004fea000383ffff */
[----:B------:R-:W-:Y:S05]  /*12fe0*/  BRA `(.L_x_7231) ;  /* 0xffffff1c00e07947 */ /* 0x000fea000383ffff */
.L_x_7251:
[----:B-1----:R-:W-:-:S04]  /*12ff0*/  IMAD.U32 R11, RZ, RZ, UR10 ;  /* 0x0000000aff0b7e24 */ /* 0x002fc8000f8e00ff */
[----:B------:R1:W2:Y:S03]  /*13000*/  SYNCS.PHASECHK.TRANS64.TRYWAIT P3, [R11+URZ+0x28830], R0 ;  /* 0x028830000b0075a7 */ /* 0x0002a6000806017f */
[----:B--2---:R-:W-:Y:S05]  /*13010*/  @!P3 NANOSLEEP.SYNCS 0x989680 ;  /* 0x009896800000b95d */ /* 0x004fea0003900000 */
[----:B------:R-:W2:Y:S02]  /*13020*/  @!P3 SYNCS.PHASECHK.TRANS64 P3, [R11+URZ+0x28830], R0 ;  /* 0x028830000b00b5a7 */ /* 0x000ea4000806007f */
[----:B--2---:R-:W-:Y:S05]  /*13030*/  @!P3 BRA `(.L_x_7251) ;  /* 0xfffffffc00ecb947 */ /* 0x004fea000383ffff */
[----:B------:R-:W-:Y:S05]  /*13040*/  BRA `(.L_x_7248) ;  /* 0xffffff4c00a87947 */ /* 0x000fea000383ffff */
.L_x_7255:
[----:B-1----:R-:W-:-:S04]  /*13050*/  IMAD.U32 R11, RZ, RZ, UR10 ;  /* 0x0000000aff0b7e24 */ /* 0x002fc8000f8e00ff */
[----:B------:R1:W2:Y:S03]  /*13060*/  SYNCS.PHASECHK.TRANS64.TRYWAIT P2, [R11+URZ+0x28850], R0 ;  /* 0x028850000b0075a7 */ /* 0x0002a6000804017f */
[----:B--2---:R-:W-:Y:S05]  /*13070*/  @!P2 NANOSLEEP.SYNCS 0x989680 ;  /* 0x009896800000a95d */ /* 0x004fea0003900000 */
[----:B------:R-:W2:Y:S02]  /*13080*/  @!P2 SYNCS.PHASECHK.TRANS64 P2, [R11+URZ+0x28850], R0 ;  /* 0x028850000b00a5a7 */ /* 0x000ea4000804007f */
[----:B--2---:R-:W-:Y:S05]  /*13090*/  @!P2 BRA `(.L_x_7255) ;  /* 0xfffffffc00eca947 */ /* 0x004fea000383ffff */
[----:B------:R-:W-:Y:S05]  /*130a0*/  BRA `(.L_x_7252) ;  /* 0xffffff50006c7947 */ /* 0x000fea000383ffff */
.L_x_7261:
[----:B-1----:R-:W-:-:S04]  /*130b0*/  IMAD.U32 R11, RZ, RZ, UR10 ;  /* 0x0000000aff0b7e24 */ /* 0x002fc8000f8e00ff */
[----:B------:R1:W2:Y:S03]  /*130c0*/  SYNCS.PHASECHK.TRANS64.TRYWAIT P3, [R11+URZ+0x28830], R0 ;  /* 0x028830000b0075a7 */ /* 0x0002a6000806017f */
[----:B--2---:R-:W-:Y:S05]  /*130d0*/  @!P3 NANOSLEEP.SYNCS 0x989680 ;  /* 0x009896800000b95d */ /* 0x004fea0003900000 */
[----:B------:R-:W2:Y:S02]  /*130e0*/  @!P3 SYNCS.PHASECHK.TRANS64 P3, [R11+URZ+0x28830], R0 ;  /* 0x028830000b00b5a7 */ /* 0x000ea4000806007f */
[----:B--2---:R-:W-:Y:S05]  /*130f0*/  @!P3 BRA `(.L_x_7261) ;  /* 0xfffffffc00ecb947 */ /* 0x004fea000383ffff */
[----:B------:R-:W-:Y:S05]  /*13100*/  BRA `(.L_x_7258) ;  /* 0xffffff6c00887947 */ /* 0x000fea000383ffff */
.L_x_7265:
[----:B-1----:R-:W-:-:S04]  /*13110*/  IMAD.U32 R11, RZ, RZ, UR10 ;  /* 0x0000000aff0b7e24 */ /* 0x002fc8000f8e00ff */
[----:B------:R1:W2:Y:S03]  /*13120*/  SYNCS.PHASECHK.TRANS64.TRYWAIT P2, [R11+URZ+0x28850], R0 ;  /* 0x028850000b0075a7 */ /* 0x0002a6000804017f */
[----:B--2---:R-:W-:Y:S05]  /*13130*/  @!P2 NANOSLEEP.SYNCS 0x989680 ;  /* 0x009896800000a95d */ /* 0x004fea0003900000 */
[----:B------:R-:W2:Y:S02]  /*13140*/  @!P2 SYNCS.PHASECHK.TRANS64 P2, [R11+URZ+0x28850], R0 ;  /* 0x028850000b00a5a7 */ /* 0x000ea4000804007f */
[----:B--2---:R-:W-:Y:S05]  /*13150*/  @!P2 BRA `(.L_x_7265) ;  /* 0xfffffffc00eca947 */ /* 0x004fea000383ffff */
[----:B------:R-:W-:Y:S05]  /*13160*/  BRA `(.L_x_7262) ;  /* 0xffffff7000487947 */ /* 0x000fea000383ffff */
.L_x_7278:
[----:B-1----:R-:W-:-:S04]  /*13170*/  IMAD.U32 R5, RZ, RZ, UR5 ;  /* 0x00000005ff057e24 */ /* 0x002fc8000f8e00ff */
[----:B------:R1:W2:Y:S03]  /*13180*/  SYNCS.PHASECHK.TRANS64.TRYWAIT P0, [R5+URZ+0x28850], R2 ;  /* 0x02885002050075a7 */ /* 0x0002a6000800017f */
[----:B--2---:R-:W-:Y:S05]  /*13190*/  @!P0 NANOSLEEP.SYNCS 0x989680 ;  /* 0x009896800000895d */ /* 0x004fea0003900000 */
[----:B------:R-:W2:Y:S02]  /*131a0*/  @!P0 SYNCS.PHASECHK.TRANS64 P0, [R5+URZ+0x28850], R2 ;  /* 0x02885002050085a7 */ /* 0x000ea4000800007f */
[----:B--2---:R-:W-:Y:S05]  /*131b0*/  @!P0 BRA `(.L_x_7278) ;  /* 0xfffffffc00ec8947 */ /* 0x004fea000383ffff */
[----:B------:R-:W-:Y:S05]  /*131c0*/  BRA `(.L_x_7277) ;  /* 0xffffff9c003c7947 */ /* 0x000fea000383ffff */
.L_x_7295:
[----:B------:R-:W-:Y:S02]  /*131d0*/  IMAD.MOV.U32 R13, RZ, RZ, R0 ;  /* 0x000000ffff0d7224 */ /* 0x000fe400078e0000 */
[----:B------:R-:W-:Y:S02]  /*131e0*/  IMAD.MOV.U32 R12, RZ, RZ, RZ ;  /* 0x000000ffff0c7224 */ /* 0x000fe400078e00ff */
[----:B------:R-:W-:Y:S02]  /*131f0*/  IMAD.MOV.U32 R11, RZ, RZ, 0x1f ;  /* 0x0000001fff0b7424 */ /* 0x000fe400078e00ff */
[----:B------:R-:W-:-:S07]  /*13200*/  IMAD.MOV.U32 R15, RZ, RZ, -0x1 ;  /* 0xffffffffff0f7424 */ /* 0x000fce00078e00ff */
[----:B01----:R-:W-:Y:S05]  /*13210*/  WARPSYNC.COLLECTIVE R15, `(.L_x_7371) ;  /* 0x000000000f087348 */ /* 0x003fea0003c00000 */
[----:B------:R2:W3:Y:S02]  /*13220*/  SHFL.IDX P6, R14, R13, R12, R11 ;  /* 0x0000000c0d0e7389 */ /* 0x0004e400000c000b */
[----:B0123--:R-:W-:Y:S01]  /*13230*/  ENDCOLLECTIVE ;  /* 0x000000000000791b */ /* 0x00ffe20003800000 */
.L_x_7371:
[----:B------:R-:W-:Y:S05]  /*13240*/  BRA `(.L_x_7372) ;  /* 0xffffffcc001c7947 */ /* 0x000fea000383ffff */
.L_x_7297:
[----:B------:R-:W-:Y:S01]  /*13250*/  BSSY B0, `(.L_x_7373) ;  /* 0x0000006000007945 */ /* 0x000fe20003800000 */
[----:B------:R-:W-:-:S07]  /*13260*/  IMAD.MOV.U32 R15, RZ, RZ, -0x1 ;  /* 0xffffffffff0f7424 */ /* 0x000fce00078e00ff */
[----:B012---:R-:W-:Y:S05]  /*13270*/  WARPSYNC.COLLECTIVE R15, `(.L_x_7374) ;  /* 0x000000000f0c7348 */ /* 0x007fea0003c00000 */
[----:B------:R-:W-:Y:S02]  /*13280*/  ELECT P6, UR62, PT ;  /* 0x00000000003e782f */ /* 0x000fe400038c0000 */
[----:B------:R-:W-:Y:S01]  /*13290*/  MOV R14, UR62 ;  /* 0x0000003e000e7c02 */ /* 0x000fe20008000f00 */
[----:B012---:R-:W-:Y:S10]  /*132a0*/  ENDCOLLECTIVE ;  /* 0x000000000000791b */ /* 0x007ff40003800000 */
.L_x_7374:
[----:B------:R-:W-:Y:S05]  /*132b0*/  BSYNC B0 ;  /* 0x0000000000007941 */ /* 0x000fea0003800000 */
.L_x_7373:
[----:B------:R-:W-:Y:S05]  /*132c0*/  BRA `(.L_x_7375) ;  /* 0xffffffcc001c7947 */ /* 0x000fea000383ffff */
.L_x_7299:
[----:B-1----:R-:W-:-:S04]  /*132d0*/  IMAD.U32 R3, RZ, RZ, UR38 ;  /* 0x00000026ff037e24 */ /* 0x002fc8000f8e00ff */
[----:B------:R1:W2:Y:S03]  /*132e0*/  SYNCS.PHASECHK.TRANS64.TRYWAIT P0, [R3+URZ+0x28840], R0 ;  /* 0x02884000030075a7 */ /* 0x0002a6000800017f */
[----:B--2---:R-:W-:Y:S05]  /*132f0*/  @!P0 NANOSLEEP.SYNCS 0x989680 ;  /* 0x009896800000895d */ /* 0x004fea0003900000 */
[----:B------:R-:W2:Y:S02]  /*13300*/  @!P0 SYNCS.PHASECHK.TRANS64 P0, [R3+URZ+0x28840], R0 ;  /* 0x02884000030085a7 */ /* 0x000ea4000800007f */
[----:B--2---:R-:W-:Y:S05]  /*13310*/  @!P0 BRA `(.L_x_7299) ;  /* 0xfffffffc00ec8947 */ /* 0x004fea000383ffff */
[----:B------:R-:W-:Y:S05]  /*13320*/  BRA `(.L_x_7376) ;  /* 0xffffffcc00707947 */ /* 0x000fea000383ffff */
.L_x_7302:
        /* <DEDUP_REMOVED lines=8> */
.L_x_7377:
[----:B------:R-:W-:Y:S02]  /*133b0*/  IMAD.MOV.U32 R13, RZ, RZ, R0 ;  /* 0x000000ffff0d7224 */ /* 0x000fe400078e0000 */
[----:B------:R-:W-:-:S07]  /*133c0*/  IMAD.MOV.U32 R2, RZ, RZ, R14 ;  /* 0x000000ffff027224 */ /* 0x000fce00078e000e */
[----:B------:R-:W-:Y:S05]  /*133d0*/  WARPSYNC.COLLECTIVE R15, `(.L_x_7378) ;  /* 0x000000000f087348 */ /* 0x000fea0003c00000 */
[----:B------:R0:W1:Y:S02]  /*133e0*/  SHFL.IDX P6, R14, R13, R12, R11 ;  /* 0x0000000c0d0e7389 */ /* 0x00006400000c000b */
[----:B01----:R-:W-:Y:S01]  /*133f0*/  ENDCOLLECTIVE ;  /* 0x000000000000791b */ /* 0x003fe20003800000 */
.L_x_7378:
[----:B------:R-:W-:Y:S02]  /*13400*/  ULDC UR4, c[0x0][0x288] ;  /* 0x0000a20000047ab9 */ /* 0x000fe40000000800 */
[----:B------:R-:W-:-:S05]  /*13410*/  IMAD R5, R8, UR4, RZ ;  /* 0x0000000408057c24 */ /* 0x000fca000f8e02ff */
[C---:B------:R-:W-:Y:S01]  /*13420*/  ISETP.GE.AND P2, PT, R4.reuse, R5, PT ;  /* 0x000000050400720c */ /* 0x040fe20003f46270 */
[----:B------:R-:W-:Y:S02]  /*13430*/  VIADD R12, R4, 0x10 ;  /* 0x00000010040c7836 */ /* 0x000fe40000000000 */
[----:B------:R-:W-:-:S10]  /*13440*/  IMAD.MOV.U32 R13, RZ, RZ, R6 ;  /* 0x000000ffff0d7224 */ /* 0x000fd400078e0006 */
        /* <DEDUP_REMOVED lines=10> */
[----:B------:R0:W-:Y:S01]  /*134f0*/  @!P2 LDGSTS.E.BYPASS.LTC128B.128 [R8+0x14400], desc[UR44][R2.64+0x80], !P0 ;  /* 0x144000800208afae */ /* 0x0001e2000c101d6c */
[----:B------:R-:W-:Y:S01]  /*13500*/  ISETP.GE.AND P2, PT, R12, R5, PT ;  /* 0x000000050c00720c */ /* 0x000fe20003f46270 */
[----:B------:R-:W-:-:S12]  /*13510*/  IMAD.MOV.U32 R12, RZ, RZ, 0x1 ;  /* 0x00000001ff0c7424 */ /* 0x000fd800078e00ff */
[----:B0-----:R-:W-:Y:S05]  /*13520*/  WARPSYNC.COLLECTIVE R15, `(.L_x_7379) ;  /* 0x000000000f087348 */ /* 0x001fea0003c00000 */
[----:B------:R1:W2:Y:S02]  /*13530*/  SHFL.IDX P6, R14, R13, R12, R11 ;  /* 0x0000000c0d0e7389 */ /* 0x0002a400000c000b */
[----:B012---:R-:W-:Y:S01]  /*13540*/  ENDCOLLECTIVE ;  /* 0x000000000000791b */ /* 0x007fe20003800000 */
.L_x_7379:
[----:B------:R-:W-:Y:S01]  /*13550*/  VIADD R2, R4, 0x20 ;  /* 0x0000002004027836 */ /* 0x000fe20000000000 */
[----:B------:R-:W-:Y:S01]  /*13560*/  @!P2 LEA R21, R7, UR38, 0x1 ;  /* 0x000000260715ac11 */ /* 0x000fe2000f8e08ff */
[----:B------:R-:W-:Y:S02]  /*13570*/  IMAD.MOV.U32 R13, RZ, RZ, R0 ;  /* 0x000000ffff0d7224 */ /* 0x000fe400078e0000 */
[----:B------:R-:W-:-:S07]  /*13580*/  IMAD.MOV.U32 R8, RZ, RZ, R14 ;  /* 0x000000ffff087224 */ /* 0x000fce00078e000e */
[----:B------:R-:W-:Y:S05]  /*13590*/  WARPSYNC.COLLECTIVE R15, `(.L_x_7380) ;  /* 0x000000000f087348 */ /* 0x000fea0003c00000 */
[----:B------:R0:W1:Y:S02]  /*135a0*/  SHFL.IDX P6, R14, R13, R12, R11 ;  /* 0x0000000c0d0e7389 */ /* 0x00006400000c000b */
[----:B01----:R-:W-:Y:S01]  /*135b0*/  ENDCOLLECTIVE ;  /* 0x000000000000791b */ /* 0x003fe20003800000 */
.L_x_7380:
[----:B------:R-:W-:Y:S02]  /*135c0*/  IMAD.MOV.U32 R9, RZ, RZ, R8 ;  /* 0x000000ffff097224 */ /* 0x000fe400078e0008 */
[----:B------:R-:W-:Y:S02]  /*135d0*/  IMAD.MOV.U32 R13, RZ, RZ, R6 ;  /* 0x000000ffff0d7224 */ /* 0x000fe400078e0006 */
[----:B------:R-:W-:Y:S02]  /*135e0*/  IMAD.MOV.U32 R12, RZ, RZ, 0x2 ;  /* 0x00000002ff0c7424 */ /* 0x000fe400078e00ff */
[----:B------:R-:W-:-:S07]  /*135f0*/  IMAD.MOV.U32 R8, RZ, RZ, R14 ;  /* 0x000000ffff087224 */ /* 0x000fce00078e000e */
[----:B------:R-:W-:Y:S05]  /*13600*/  WARPSYNC.COLLECTIVE R15, `(.L_x_7381) ;  /* 0x000000000f087348 */ /* 0x000fea0003c00000 */
[----:B------:R0:W1:Y:S02]  /*13610*/  SHFL.IDX P6, R14, R13, R12, R11 ;  /* 0x0000000c0d0e7389 */ /* 0x00006400000c000b */
[----:B01----:R-:W-:Y:S01]  /*13620*/  ENDCOLLECTIVE ;  /* 0x000000000000791b */ /* 0x003fe20003800000 */
.L_x_7381:
[----:B------:R-:W-:-:S05]  /*13630*/  @!P2 IMAD.WIDE.U32 R8, R10, 0x2, R8 ;  /* 0x000000020a08a825 */ /* 0x000fca00078e0008 */
[----:B------:R-:W-:Y:S01]  /*13640*/  @!PT LDS RZ, [RZ] ;  /* 0x00000000fffff984 */ /* 0x000fe20000000800 */
[----:B------:R-:W-:Y:S01]  /*13650*/  @!PT LDS RZ, [RZ] ;  /* 0x00000000fffff984 */ /* 0x000fe20000000800 */
[----:B------:R-:W-:Y:S01]  /*13660*/  @!PT LDS RZ, [RZ] ;  /* 0x00000000fffff984 */ /* 0x000fe20000000800 */
[----:B------:R-:W-:Y:S04]  /*13670*/  @!P2 LDGSTS.E.BYPASS.LTC128B.128 [R21+0x10c00], desc[UR44][R8.64], !P1 ;  /* 0x10c000000815afae */ /* 0x000fe8000c901d6c */
[----:B------:R0:W-:Y:S01]  /*13680*/  @!P2 LDGSTS.E.BYPASS.LTC128B.128 [R21+0x14c00], desc[UR44][R8.64+0x80], !P0 ;  /* 0x14c000800815afae */ /* 0x0001e2000c101d6c */
[----:B------:R-:W-:Y:S01]  /*13690*/  ISETP.GE.AND P2, PT, R2, R5, PT ;  /* 0x000000050200720c */ /* 0x000fe20003f46270 */
[----:B------:R-:W-:Y:S02]  /*136a0*/  IMAD.MOV.U32 R13, RZ, RZ, R0 ;  /* 0x000000ffff0d7224 */ /* 0x000fe400078e0000 */
[----:B0-----:R-:W-:Y:S02]  /*136b0*/  VIADD R8, R4, 0x30 ;  /* 0x0000003004087836 */ /* 0x001fe40000000000 */
[----:B------:R-:W-:-:S08]  /*136c0*/  IMAD.MOV.U32 R2, RZ, RZ, R14 ;  /* 0x000000ffff027224 */ /* 0x000fd000078e000e */
[----:B------:R-:W-:-:S07]  /*136d0*/  @!P2 LEA R20, R7, UR38, 0x1 ;  /* 0x000000260714ac11 */ /* 0x000fce000f8e08ff */
[----:B------:R-:W-:Y:S05]  /*136e0*/  WARPSYNC.COLLECTIVE R15, `(.L_x_7382) ;  /* 0x000000000f087348 */ /* 0x000fea0003c00000 */
[----:B------:R0:W1:Y:S02]  /*136f0*/  SHFL.IDX P6, R14, R13, R12, R11 ;  /* 0x0000000c0d0e7389 */ /* 0x00006400000c000b */
[----:B01----:R-:W-:Y:S01]  /*13700*/  ENDCOLLECTIVE ;  /* 0x000000000000791b */ /* 0x003fe20003800000 */
.L_x_7382:
[----:B------:R-:W-:Y:S02]  /*13710*/  IMAD.MOV.U32 R3, RZ, RZ, R2 ;  /* 0x000000ffff037224 */ /* 0x000fe400078e0002 */
[----:B------:R-:W-:Y:S02]  /*13720*/  IMAD.MOV.U32 R13, RZ, RZ, R6 ;  /* 0x000000ffff0d7224 */ /* 0x000fe400078e0006 */
[----:B------:R-:W-:Y:S02]  /*13730*/  IMAD.MOV.U32 R12, RZ, RZ, 0x3 ;  /* 0x00000003ff0c7424 */ /* 0x000fe400078e00ff */
[----:B------:R-:W-:-:S07]  /*13740*/  IMAD.MOV.U32 R2, RZ, RZ, R14 ;  /* 0x000000ffff027224 */ /* 0x000fce00078e000e */
[----:B------:R-:W-:Y:S05]  /*13750*/  WARPSYNC.COLLECTIVE R15, `(.L_x_7383) ;  /* 0x000000000f087348 */ /* 0x000fea0003c00000 */
[----:B------:R0:W1:Y:S02]  /*13760*/  SHFL.IDX P6, R14, R13, R12, R11 ;  /* 0x0000000c0d0e7389 */ /* 0x00006400000c000b */
[----:B01----:R-:W-:Y:S01]  /*13770*/  ENDCOLLECTIVE ;  /* 0x000000000000791b */ /* 0x003fe20003800000 */
.L_x_7383:
        /* <DEDUP_REMOVED lines=14> */
.L_x_7384:
[----:B------:R-:W-:Y:S02]  /*13860*/  IMAD.MOV.U32 R9, RZ, RZ, R8 ;  /* 0x000000ffff097224 */ /* 0x000fe400078e0008 */
[----:B------:R-:W-:Y:S02]  /*13870*/  IMAD.MOV.U32 R13, RZ, RZ, R6 ;  /* 0x000000ffff0d7224 */ /* 0x000fe400078e0006 */
[----:B------:R-:W-:Y:S02]  /*13880*/  IMAD.MOV.U32 R12, RZ, RZ, 0x4 ;  /* 0x00000004ff0c7424 */ /* 0x000fe400078e00ff */
[----:B------:R-:W-:-:S07]  /*13890*/  IMAD.MOV.U32 R8, RZ, RZ, R14 ;  /* 0x000000ffff087224 */ /* 0x000fce00078e000e */
[----:B------:R-:W-:Y:S05]  /*138a0*/  WARPSYNC.COLLECTIVE R15, `(.L_x_7385) ;  /* 0x000000000f087348 */ /* 0x000fea0003c00000 */
[----:B------:R0:W1:Y:S02]  /*138b0*/  SHFL.IDX P6, R14, R13, R12, R11 ;  /* 0x0000000c0d0e7389 */ /* 0x00006400000c000b */
[----:B01----:R-:W-:Y:S01]  /*138c0*/  ENDCOLLECTIVE ;  /* 0x000000000000791b */ /* 0x003fe20003800000 */
.L_x_7385:
        /* <DEDUP_REMOVED lines=14> */
.L_x_7386:
[----:B------:R-:W-:Y:S02]  /*139b0*/  IMAD.MOV.U32 R3, RZ, RZ, R2 ;  /* 0x000000ffff037224 */ /* 0x000fe400078e0002 */
[----:B------:R-:W-:Y:S02]  /*139c0*/  IMAD.MOV.U32 R13, RZ, RZ, R6 ;  /* 0x000000ffff0d7224 */ /* 0x000fe400078e0006 */
[----:B------:R-:W-:Y:S02]  /*139d0*/  IMAD.MOV.U32 R12, RZ, RZ, 0x5 ;  /* 0x00000005ff0c7424 */ /* 0x000fe400078e00ff */
[----:B------:R-:W-:-:S07]  /*139e0*/  IMAD.MOV.U32 R2, RZ, RZ, R14 ;  /* 0x000000ffff027224 */ /* 0x000fce00078e000e */
[----:B------:R-:W-:Y:S05]  /*139f0*/  WARPSYNC.COLLECTIVE R15, `(.L_x_7387) ;  /* 0x000000000f087348 */ /* 0x000fea0003c00000 */
[----:B------:R0:W1:Y:S02]  /*13a00*/  SHFL.IDX P6, R14, R13, R12, R11 ;  /* 0x0000000c0d0e7389 */ /* 0x00006400000c000b */
[----:B01----:R-:W-:Y:S01]  /*13a10*/  ENDCOLLECTIVE ;  /* 0x000000000000791b */ /* 0x003fe20003800000 */
.L_x_7387:
        /* <DEDUP_REMOVED lines=14> */
.L_x_7388:
[----:B------:R-:W-:Y:S02]  /*13b00*/  IMAD.MOV.U32 R9, RZ, RZ, R8 ;  /* 0x000000ffff097224 */ /* 0x000fe400078e0008 */
[----:B------:R-:W-:Y:S02]  /*13b10*/  IMAD.MOV.U32 R13, RZ, RZ, R6 ;  /* 0x000000ffff0d7224 */ /* 0x000fe400078e0006 */
[----:B------:R-:W-:Y:S02]  /*13b20*/  IMAD.MOV.U32 R12, RZ, RZ, 0x6 ;  /* 0x00000006ff0c7424 */ /* 0x000fe400078e00ff */
[----:B------:R-:W-:-:S07]  /*13b30*/  IMAD.MOV.U32 R8, RZ, RZ, R14 ;  /* 0x000000ffff087224 */ /* 0x000fce00078e000e */
[----:B------:R-:W-:Y:S05]  /*13b40*/  WARPSYNC.COLLECTIVE R15, `(.L_x_7389) ;  /* 0x000000000f087348 */ /* 0x000fea0003c00000 */
[----:B------:R0:W1:Y:S02]  /*13b50*/  SHFL.IDX P6, R14, R13, R12, R11 ;  /* 0x0000000c0d0e7389 */ /* 0x00006400000c000b */
[----:B01----:R-:W-:Y:S01]  /*13b60*/  ENDCOLLECTIVE ;  /* 0x000000000000791b */ /* 0x003fe20003800000 */
.L_x_7389:
        /* <DEDUP_REMOVED lines=8> */
[----:B------:R-:W-:-:S10]  /*13bf0*/  IMAD.MOV.U32 R2, RZ, RZ, R14 ;  /* 0x000000ffff027224 */ /* 0x000fd400078e000e */
[----:B0-----:R-:W-:-:S07]  /*13c00*/  @!P2 LEA R8, R7, UR38, 0x1 ;  /* 0x000000260708ac11 */ /* 0x001fce000f8e08ff */
[----:B------:R-:W-:Y:S05]  /*13c10*/  WARPSYNC.COLLECTIVE R15, `(.L_x_7390) ;  /* 0x000000000f087348 */ /* 0x000fea0003c00000 */
[----:B------:R0:W1:Y:S02]  /*13c20*/  SHFL.IDX P6, R14, R13, R12, R11 ;  /* 0x0000000c0d0e7389 */ /* 0x00006400000c000b */
[----:B01----:R-:W-:Y:S01]  /*13c30*/  ENDCOLLECTIVE ;  /* 0x000000000000791b */ /* 0x003fe20003800000 */
.L_x_7390:
[----:B------:R-:W-:Y:S02]  /*13c40*/  IMAD.MOV.U32 R3, RZ, RZ, R2 ;  /* 0x000000ffff037224 */ /* 0x000fe400078e0002 */
[----:B------:R-:W-:Y:S02]  /*13c50*/  IMAD.MOV.U32 R13, RZ, RZ, R6 ;  /* 0x000000ffff0d7224 */ /* 0x000fe400078e0006 */
[----:B------:R-:W-:Y:S02]  /*13c60*/  IMAD.MOV.U32 R12, RZ, RZ, 0x7 ;  /* 0x00000007ff0c7424 */ /* 0x000fe400078e00ff */
[----:B------:R-:W-:-:S07]  /*13c70*/  IMAD.MOV.U32 R2, RZ, RZ, R14 ;  /* 0x000000ffff027224 */ /* 0x000fce00078e000e */
[----:B------:R-:W-:Y:S05]  /*13c80*/  WARPSYNC.COLLECTIVE R15, `(.L_x_7391) ;  /* 0x000000000f087348 */ /* 0x000fea0003c00000 */
[----:B------:R0:W1:Y:S02]  /*13c90*/  SHFL.IDX P6, R14, R13, R12, R11 ;  /* 0x0000000c0d0e7389 */ /* 0x00006400000c000b */
[----:B01----:R-:W-:Y:S01]  /*13ca0*/  ENDCOLLECTIVE ;  /* 0x000000000000791b */ /* 0x003fe20003800000 */
.L_x_7391:
[----:B------:R-:W-:-:S05]  /*13cb0*/  @!P2 IMAD.WIDE.U32 R2, R10, 0x2, R2 ;  /* 0x000000020a02a825 */ /* 0x000fca00078e0002 */
[----:B------:R-:W-:Y:S01]  /*13cc0*/  @!PT LDS RZ, [RZ] ;  /* 0x00000000fffff984 */ /* 0x000fe20000000800 */
[----:B------:R-:W-:Y:S01]  /*13cd0*/  @!PT LDS RZ, [RZ] ;  /* 0x00000000fffff984 */ /* 0x000fe20000000800 */
[----:B------:R-:W-:Y:S01]  /*13ce0*/  @!PT LDS RZ, [RZ] ;  /* 0x00000000fffff984 */ /* 0x000fe20000000800 */
[----:B------:R-:W-:Y:S04]  /*13cf0*/  @!P2 LDGSTS.E.BYPASS.LTC128B.128 [R8+0x13400], desc[UR44][R2.64], !P1 ;  /* 0x134000000208afae */ /* 0x000fe8000c901d6c */
[----:B------:R0:W-:Y:S01]  /*13d00*/  @!P2 LDGSTS.E.BYPASS.LTC128B.128 [R8+0x17400], desc[UR44][R2.64+0x80], !P0 ;  /* 0x174000800208afae */ /* 0x0001e2000c101d6c */
[----:B------:R-:W-:Y:S02]  /*13d10*/  IMAD.MOV.U32 R13, RZ, RZ, R0 ;  /* 0x000000ffff0d7224 */ /* 0x000fe400078e0000 */
[----:B0-----:R-:W-:-:S07]  /*13d20*/  IMAD.MOV.U32 R2, RZ, RZ, R14 ;  /* 0x000000ffff027224 */ /* 0x001fce00078e000e */
[----:B------:R-:W-:Y:S05]  /*13d30*/  WARPSYNC.COLLECTIVE R15, `(.L_x_7392) ;  /* 0x000000000f087348 */ /* 0x000fea0003c00000 */
[----:B------:R0:W1:Y:S02]  /*13d40*/  SHFL.IDX P6, R14, R13, R12, R11 ;  /* 0x0000000c0d0e7389 */ /* 0x00006400000c000b */
[----:B01----:R-:W-:Y:S01]  /*13d50*/  ENDCOLLECTIVE ;  /* 0x000000000000791b */ /* 0x003fe20003800000 */
.L_x_7392:
[----:B------:R-:W-:Y:S05]  /*13d60*/  BRA `(.L_x_7393) ;  /* 0xffffffcc00bc7947 */ /* 0x000fea000383ffff */
.L_x_7305:
[----:B0-----:R-:W-:-:S04]  /*13d70*/  IMAD.U32 R3, RZ, RZ, UR38 ;  /* 0x00000026ff037e24 */ /* 0x001fc8000f8e00ff */
[----:B------:R0:W1:Y:S03]  /*13d80*/  SYNCS.PHASECHK.TRANS64.TRYWAIT P0, [R3+URZ+0x28820], R0 ;  /* 0x02882000030075a7 */ /* 0x000066000800017f */
[----:B-1----:R-:W-:Y:S05]  /*13d90*/  @!P0 NANOSLEEP.SYNCS 0x989680 ;  /* 0x009896800000895d */ /* 0x002fea0003900000 */
[----:B------:R-:W1:Y:S02]  /*13da0*/  @!P0 SYNCS.PHASECHK.TRANS64 P0, [R3+URZ+0x28820], R0 ;  /* 0x02882000030085a7 */ /* 0x000e64000800007f */
[----:B-1----:R-:W-:Y:S05]  /*13db0*/  @!P0 BRA `(.L_x_7305) ;  /* 0xfffffffc00ec8947 */ /* 0x002fea000383ffff */
[----:B------:R-:W-:Y:S05]  /*13dc0*/  BRA `(.L_x_7394) ;  /* 0xffffffd000107947 */ /* 0x000fea000383ffff */
.L_x_7312:
[----:B-1----:R-:W-:-:S04]  /*13dd0*/  IMAD.U32 R3, RZ, RZ, UR38 ;  /* 0x00000026ff037e24 */ /* 0x002fc8000f8e00ff */
[----:B------:R1:W2:Y:S03]  /*13de0*/  SYNCS.PHASECHK.TRANS64.TRYWAIT P0, [R3+URZ+0x28848], R2 ;  /* 0x02884802030075a7 */ /* 0x0002a6000800017f */
[----:B--2---:R-:W-:Y:S05]  /*13df0*/  @!P0 NANOSLEEP.SYNCS 0x989680 ;  /* 0x009896800000895d */ /* 0x004fea0003900000 */
[----:B------:R-:W2:Y:S02]  /*13e00*/  @!P0 SYNCS.PHASECHK.TRANS64 P0, [R3+URZ+0x28848], R2 ;  /* 0x02884802030085a7 */ /* 0x000ea4000800007f */
[----:B--2---:R-:W-:Y:S05]  /*13e10*/  @!P0 BRA `(.L_x_7312) ;  /* 0xfffffffc00ec8947 */ /* 0x004fea000383ffff */
[----:B------:R-:W-:Y:S05]  /*13e20*/  BRA `(.L_x_7395) ;  /* 0xffffffd000f47947 */ /* 0x000fea000383ffff */
.L_x_7318:
[----:B0-----:R-:W-:-:S04]  /*13e30*/  IMAD.U32 R3, RZ, RZ, UR38 ;  /* 0x00000026ff037e24 */ /* 0x001fc8000f8e00ff */
[----:B------:R0:W1:Y:S03]  /*13e40*/  SYNCS.PHASECHK.TRANS64.TRYWAIT P0, [R3+URZ+0x28860], R2 ;  /* 0x02886002030075a7 */ /* 0x000066000800017f */
[----:B-1----:R-:W-:Y:S05]  /*13e50*/  @!P0 NANOSLEEP.SYNCS 0x989680 ;  /* 0x009896800000895d */ /* 0x002fea0003900000 */
[----:B------:R-:W1:Y:S02]  /*13e60*/  @!P0 SYNCS.PHASECHK.TRANS64 P0, [R3+URZ+0x28860], R2 ;  /* 0x02886002030085a7 */ /* 0x000e64000800007f */
[----:B-1----:R-:W-:Y:S05]  /*13e70*/  @!P0 BRA `(.L_x_7318) ;  /* 0xfffffffc00ec8947 */ /* 0x002fea000383ffff */
[----:B------:R-:W-:Y:S05]  /*13e80*/  BRA `(.L_x_7396) ;  /* 0xffffffd400907947 */ /* 0x000fea000383ffff */
.L_x_7327:
[----:B-1----:R-:W-:-:S04]  /*13e90*/  IMAD.U32 R3, RZ, RZ, UR38 ;  /* 0x00000026ff037e24 */ /* 0x002fc8000f8e00ff */
[----:B------:R1:W2:Y:S03]  /*13ea0*/  SYNCS.PHASECHK.TRANS64.TRYWAIT P0, [R3+URZ+0x28840], R2 ;  /* 0x02884002030075a7 */ /* 0x0002a6000800017f */
[----:B--2---:R-:W-:Y:S05]  /*13eb0*/  @!P0 NANOSLEEP.SYNCS 0x989680 ;  /* 0x009896800000895d */ /* 0x004fea0003900000 */
[----:B------:R-:W2:Y:S02]  /*13ec0*/  @!P0 SYNCS.PHASECHK.TRANS64 P0, [R3+URZ+0x28840], R2 ;  /* 0x02884002030085a7 */ /* 0x000ea4000800007f */
[----:B--2---:R-:W-:Y:S05]  /*13ed0*/  @!P0 BRA `(.L_x_7327) ;  /* 0xfffffffc00ec8947 */ /* 0x004fea000383ffff */
[----:B------:R-:W-:Y:S05]  /*13ee0*/  BRA `(.L_x_7397) ;  /* 0xffffffd800b07947 */ /* 0x000fea000383ffff */
.L_x_7333:
[----:B0-----:R-:W-:-:S04]  /*13ef0*/  IMAD.U32 R3, RZ, RZ, UR38 ;  /* 0x00000026ff037e24 */ /* 0x001fc8000f8e00ff */
[----:B------:R0:W1:Y:S03]  /*13f00*/  SYNCS.PHASECHK.TRANS64.TRYWAIT P0, [R3+URZ+0x28868], R2 ;  /* 0x02886802030075a7 */ /* 0x000066000800017f */
[----:B-1----:R-:W-:Y:S05]  /*13f10*/  @!P0 NANOSLEEP.SYNCS 0x989680 ;  /* 0x009896800000895d */ /* 0x002fea0003900000 */
[----:B------:R-:W1:Y:S02]  /*13f20*/  @!P0 SYNCS.PHASECHK.TRANS64 P0, [R3+URZ+0x28868], R2 ;  /* 0x02886802030085a7 */ /* 0x000e64000800007f */
[----:B-1----:R-:W-:Y:S05]  /*13f30*/  @!P0 BRA `(.L_x_7333) ;  /* 0xfffffffc00ec8947 */ /* 0x002fea000383ffff */
[----:B------:R-:W-:Y:S05]  /*13f40*/  BRA `(.L_x_7398) ;  /* 0xffffffdc00507947 */ /* 0x000fea000383ffff */
.L_x_7342:
[----:B-1----:R-:W-:-:S04]  /*13f50*/  IMAD.U32 R3, RZ, RZ, UR38 ;  /* 0x00000026ff037e24 */ /* 0x002fc8000f8e00ff */
[----:B------:R1:W2:Y:S03]  /*13f60*/  SYNCS.PHASECHK.TRANS64.TRYWAIT P0, [R3+URZ+0x28848], R2 ;  /* 0x02884802030075a7 */ /* 0x0002a6000800017f */
[----:B--2---:R-:W-:Y:S05]  /*13f70*/  @!P0 NANOSLEEP.SYNCS 0x989680 ;  /* 0x009896800000895d */ /* 0x004fea0003900000 */
[----:B------:R-:W2:Y:S02]  /*13f80*/  @!P0 SYNCS.PHASECHK.TRANS64 P0, [R3+URZ+0x28848], R2 ;  /* 0x02884802030085a7 */ /* 0x000ea4000800007f */
[----:B--2---:R-:W-:Y:S05]  /*13f90*/  @!P0 BRA `(.L_x_7342) ;  /* 0xfffffffc00ec8947 */ /* 0x004fea000383ffff */
[----:B------:R-:W-:Y:S05]  /*13fa0*/  BRA `(.L_x_7399) ;  /* 0xffffffe000887947 */ /* 0x000fea000383ffff */
.L_x_7348:
[----:B0-----:R-:W-:-:S04]  /*13fb0*/  IMAD.U32 R3, RZ, RZ, UR38 ;  /* 0x00000026ff037e24 */ /* 0x001fc8000f8e00ff */
[----:B------:R0:W1:Y:S03]  /*13fc0*/  SYNCS.PHASECHK.TRANS64.TRYWAIT P0, [R3+URZ+0x28860], R2 ;  /* 0x02886002030075a7 */ /* 0x000066000800017f */
[----:B-1----:R-:W-:Y:S05]  /*13fd0*/  @!P0 NANOSLEEP.SYNCS 0x989680 ;  /* 0x009896800000895d */ /* 0x002fea0003900000 */
[----:B------:R-:W1:Y:S02]  /*13fe0*/  @!P0 SYNCS.PHASECHK.TRANS64 P0, [R3+URZ+0x28860], R2 ;  /* 0x02886002030085a7 */ /* 0x000e64000800007f */
[----:B-1----:R-:W-:Y:S05]  /*13ff0*/  @!P0 BRA `(.L_x_7348) ;  /* 0xfffffffc00ec8947 */ /* 0x002fea000383ffff */
[----:B------:R-:W-:Y:S05]  /*14000*/  BRA `(.L_x_7400) ;  /* 0xffffffe400247947 */ /* 0x000fea000383ffff */
.L_x_7356:
[----:B0-----:R0:W1:Y:S02]  /*14010*/  SYNCS.PHASECHK.TRANS64.TRYWAIT P0, [R3+URZ+0x28860], R2 ;  /* 0x02886002030075a7 */ /* 0x001064000800017f */
[----:B-1----:R-:W-:Y:S05]  /*14020*/  @!P0 NANOSLEEP.SYNCS 0x989680 ;  /* 0x009896800000895d */ /* 0x002fea0003900000 */
[----:B------:R-:W1:Y:S02]  /*14030*/  @!P0 SYNCS.PHASECHK.TRANS64 P0, [R3+URZ+0x28860], R2 ;  /* 0x02886002030085a7 */ /* 0x000e64000800007f */
[----:B-1----:R-:W-:Y:S05]  /*14040*/  @!P0 BRA `(.L_x_7356) ;  /* 0xfffffffc00f08947 */ /* 0x002fea000383ffff */
[----:B------:R-:W-:Y:S05]  /*14050*/  BRA `(.L_x_7401) ;  /* 0xffffffe400f07947 */ /* 0x000fea000383ffff */
.L_x_7361:
[----:B0-----:R0:W1:Y:S02]  /*14060*/  SYNCS.PHASECHK.TRANS64.TRYWAIT P0, [R2+URZ+0x28820], R3 ;  /* 0x02882003020075a7 */ /* 0x001064000800017f */
[----:B-1----:R-:W-:Y:S05]  /*14070*/  @!P0 NANOSLEEP.SYNCS 0x989680 ;  /* 0x009896800000895d */ /* 0x002fea0003900000 */
[----:B------:R-:W1:Y:S02]  /*14080*/  @!P0 SYNCS.PHASECHK.TRANS64 P0, [R2+URZ+0x28820], R3 ;  /* 0x02882003020085a7 */ /* 0x000e64000800007f */
[----:B-1----:R-:W-:Y:S05]  /*14090*/  @!P0 BRA `(.L_x_7361) ;  /* 0xfffffffc00f08947 */ /* 0x002fea000383ffff */
[----:B------:R-:W-:Y:S05]  /*140a0*/  BRA `(.L_x_7402) ;  /* 0xffffffe800c07947 */ /* 0x000fea000383ffff */
.L_x_7362:
        /* <DEDUP_REMOVED lines=11> */
.L_x_7404:
[----:B------:R-:W-:Y:S05]  /*14160*/  BSYNC B0 ;  /* 0x0000000000007941 */ /* 0x000fea0003800000 */
.L_x_7403:
[----:B------:R-:W-:Y:S05]  /*14170*/  BRA `(.L_x_7405) ;  /* 0xffffffe800a47947 */ /* 0x000fea000383ffff */
.L_x_7363:
[----:B------:R-:W-:Y:S01]  /*14180*/  BSSY B0, `(.L_x_7406) ;  /* 0x0000006000007945 */ /* 0x000fe20003800000 */
[----:B------:R-:W-:-:S07]  /*14190*/  IMAD.MOV.U32 R15, RZ, RZ, -0x1 ;  /* 0xffffffffff0f7424 */ /* 0x000fce00078e00ff */
[----:B0-----:R-:W-:Y:S05]  /*141a0*/  WARPSYNC.COLLECTIVE R15, `(.L_x_7407) ;  /* 0x000000000f0c7348 */ /* 0x001fea0003c00000 */
[----:B------:R-:W-:Y:S02]  /*141b0*/  ELECT P6, UR62, PT ;  /* 0x00000000003e782f */ /* 0x000fe400038c0000 */
[----:B------:R-:W-:Y:S01]  /*141c0*/  MOV R14, UR62 ;  /* 0x0000003e000e7c02 */ /* 0x000fe20008000f00 */
[----:B0-----:R-:W-:Y:S10]  /*141d0*/  ENDCOLLECTIVE ;  /* 0x000000000000791b */ /* 0x001ff40003800000 */
.L_x_7407:
[----:B------:R-:W-:Y:S05]  /*141e0*/  BSYNC B0 ;  /* 0x0000000000007941 */ /* 0x000fea0003800000 */
.L_x_7406:
[----:B------:R-:W-:Y:S05]  /*141f0*/  BRA `(.L_x_7408) ;  /* 0xffffffe800987947 */ /* 0x000fea000383ffff */
.L_x_7365:
[----:B0-----:R0:W1:Y:S02]  /*14200*/  SYNCS.PHASECHK.TRANS64.TRYWAIT P0, [R6+URZ], R5 ;  /* 0x00000005060075a7 */ /* 0x001064000800017f */
[----:B-1----:R-:W-:Y:S05]  /*14210*/  @!P0 NANOSLEEP.SYNCS 0x989680 ;  /* 0x009896800000895d */ /* 0x002fea0003900000 */
[----:B------:R-:W1:Y:S02]  /*14220*/  @!P0 SYNCS.PHASECHK.TRANS64 P0, [R6+URZ], R5 ;  /* 0x00000005060085a7 */ /* 0x000e64000800007f */
[----:B-1----:R-:W-:Y:S05]  /*14230*/  @!P0 BRA `(.L_x_7365) ;  /* 0xfffffffc00f08947 */ /* 0x002fea000383ffff */
[----:B------:R-:W-:Y:S05]  /*14240*/  BRA `(.L_x_7409) ;  /* 0xffffffe800cc7947 */ /* 0x000fea000383ffff */
.L_x_7366:
[----:B-1----:R1:W2:Y:S02]  /*14250*/  SYNCS.PHASECHK.TRANS64.TRYWAIT P0, [R3+URZ], R4 ;  /* 0x00000004030075a7 */ /* 0x0022a4000800017f */
[----:B--2---:R-:W-:Y:S05]  /*14260*/  @!P0 NANOSLEEP.SYNCS 0x989680 ;  /* 0x009896800000895d */ /* 0x004fea0003900000 */
[----:B------:R-:W2:Y:S02]  /*14270*/  @!P0 SYNCS.PHASECHK.TRANS64 P0, [R3+URZ], R4 ;  /* 0x00000004030085a7 */ /* 0x000ea4000800007f */
[----:B--2---:R-:W-:Y:S05]  /*14280*/  @!P0 BRA `(.L_x_7366) ;  /* 0xfffffffc00f08947 */ /* 0x004fea000383ffff */
[----:B------:R-:W-:Y:S05]  /*14290*/  BRA `(.L_x_7410) ;  /* 0xffffffe800c07947 */ /* 0x000fea000383ffff */
.L_x_7368:
[----:B-1----:R1:W2:Y:S02]  /*142a0*/  SYNCS.PHASECHK.TRANS64.TRYWAIT P0, [R0+URZ], R5 ;  /* 0x00000005000075a7 */ /* 0x0022a4000800017f */
[----:B--2---:R-:W-:Y:S05]  /*142b0*/  @!P0 NANOSLEEP.SYNCS 0x989680 ;  /* 0x009896800000895d */ /* 0x004fea0003900000 */
[----:B------:R-:W2:Y:S02]  /*142c0*/  @!P0 SYNCS.PHASECHK.TRANS64 P0, [R0+URZ], R5 ;  /* 0x00000005000085a7 */ /* 0x000ea4000800007f */
[----:B--2---:R-:W-:Y:S05]  /*142d0*/  @!P0 BRA `(.L_x_7368) ;  /* 0xfffffffc00f08947 */ /* 0x004fea000383ffff */
[----:B------:R-:W-:Y:S05]  /*142e0*/  BRA `(.L_x_7411) ;  /* 0xffffffe800c47947 */ /* 0x000fea000383ffff */
.L_x_7412:
        /* <DEDUP_REMOVED lines=9> */
.L_x_14860:


//--------------------- .text._ZN7cutlass13device_kernelIN5flash11enable_sm90INS1_16FlashAttnFwdSm90INS1_25CollectiveMainloopFwdSm90ILi2EN4cute5tupleIJNS5_1CILi1EEES8_S8_EEENS6_IJNS7_ILi128EEESA_SA_EEELi128ENS_10bfloat16_tEfNS_4arch4Sm90ELb0ELb1ELb0ELb1ELb0ELb0ELb0ELb1ELb1ELb1ELb1ELb0EEENS1_21CollectiveEpilogueFwdISB_S9_SC_SE_Li256ELb1ELb1ELb1ELb0EEENS1_36VarlenDynamicPersistentTileSchedulerILi128ELi128ELi256ELi128ELb1ELb1ELb1ELb1ELb0ELb1EEEEEEEEEvNT_6ParamsE --------------------------
	.section	.text._ZN7cutlass13device_kernelIN5flash11enable_sm90INS1_16FlashAttnFwdSm90INS1_25CollectiveMainloopFwdSm90ILi2EN4cute5tupleIJNS5_1CILi1EEES8_S8_EEENS6_IJNS7_ILi128EEESA_SA_EEELi128ENS_10bfloat16_tEfNS_4arch4Sm90ELb0ELb1ELb0ELb1ELb0ELb0ELb0ELb1ELb1ELb1ELb1ELb0EEENS1_21CollectiveEpilogueFwdISB_S9_SC_SE_Li256ELb1ELb1ELb1ELb0EEENS1_36VarlenDynamicPersistentTileSchedulerILi128ELi128ELi256ELi128ELb1ELb1ELb1ELb1ELb0ELb1EEEEEEEEEvNT_6ParamsE,"ax",@progbits
	.align	128
.text._ZN7cutlass13device_kernelIN5flash11enable_sm90INS1_16FlashAttnFwdSm90INS1_25CollectiveMainloopFwdSm90ILi2EN4cute5tupleIJNS5_1CILi1EEES8_S8_EEENS6_IJNS7_ILi128EEESA_SA_EEELi128ENS_10bfloat16_tEfNS_4arch4Sm90ELb0ELb1ELb0ELb1ELb0ELb0ELb0ELb1ELb1ELb1ELb1ELb0EEENS1_21CollectiveEpilogueFwdISB_S9_SC_SE_Li256ELb1ELb1ELb1ELb0EEENS1_36VarlenDynamicPersistentTileSchedulerILi128ELi128ELi256ELi128ELb1ELb1ELb1ELb1ELb0ELb1EEEEEEEEEvNT_6ParamsE:
        .type           _ZN7cutlass13device_kernelIN5flash11enable_sm90INS1_16FlashAttnFwdSm90INS1_25CollectiveMainloopFwdSm90ILi2EN4cute5tupleIJNS5_1CILi1EEES8_S8_EEENS6_IJNS7_ILi128EEESA_SA_EEELi128ENS_10bfloat16_tEfNS_4arch4Sm90ELb0ELb1ELb0ELb1ELb0ELb0ELb0ELb1ELb1ELb1ELb1ELb0EEENS1_21CollectiveEpilogueFwdISB_S9_SC_SE_Li256ELb1ELb1ELb1ELb0EEENS1_36VarlenDynamicPersistentTileSchedulerILi128ELi128ELi256ELi128ELb1ELb1ELb1ELb1ELb0ELb1EEEEEEEEEvNT_6ParamsE,@function
        .size           _ZN7cutlass13device_kernelIN5flash11enable_sm90INS1_16FlashAttnFwdSm90INS1_25CollectiveMainloopFwdSm90ILi2EN4cute5tupleIJNS5_1CILi1EEES8_S8_EEENS6_IJNS7_ILi128EEESA_SA_EEELi128ENS_10bfloat16_tEfNS_4arch4Sm90ELb0ELb1ELb0ELb1ELb0ELb0ELb0ELb1ELb1ELb1ELb1ELb0EEENS1_21CollectiveEpilogueFwdISB_S9_SC_SE_Li256ELb1ELb1ELb1ELb0EEENS1_36VarlenDynamicPersistentTileSchedulerILi128ELi128ELi256ELi128ELb1ELb1ELb1ELb1ELb0ELb1EEEEEEEEEvNT_6ParamsE,(.L_x_14861 - _ZN7cutlass13device_kernelIN5flash11enable_sm90INS1_16FlashAttnFwdSm90INS1_25CollectiveMainloopFwdSm90ILi2EN4cute5tupleIJNS5_1CILi1EEES8_S8_EEENS6_IJNS7_ILi128EEESA_SA_EEELi128ENS_10bfloat16_tEfNS_4arch4Sm90ELb0ELb1ELb0ELb1ELb0ELb0ELb0ELb1ELb1ELb1ELb1ELb0EEENS1_21CollectiveEpilogueFwdISB_S9_SC_SE_Li256ELb1ELb1ELb1ELb0EEENS1_36VarlenDynamicPersistentTileSchedulerILi128ELi128ELi256ELi128ELb1ELb1ELb1ELb1ELb0ELb1EEEEEEEEEvNT_6ParamsE)
        .other          _ZN7cutlass13device_kernelIN5flash11enable_sm90INS1_16FlashAttnFwdSm90INS1_25CollectiveMainloopFwdSm90ILi2EN4cute5tupleIJNS5_1CILi1EEES8_S8_EEENS6_IJNS7_ILi128EEESA_SA_EEELi128ENS_10bfloat16_tEfNS_4arch4Sm90ELb0ELb1ELb0ELb1ELb0ELb0ELb0ELb1ELb1ELb1ELb1ELb0EEENS1_21CollectiveEpilogueFwdISB_S9_SC_SE_Li256ELb1ELb1ELb1ELb0EEENS1_36VarlenDynamicPersistentTileSchedulerILi128ELi128ELi256ELi128ELb1ELb1ELb1ELb1ELb0ELb1EEEEEEEEEvNT_6ParamsE,@"STO_CUDA_ENTRY STV_DEFAULT"
_ZN7cutlass13device_kernelIN5flash11enable_sm90INS1_16FlashAttnFwdSm90INS1_25CollectiveMainloopFwdSm90ILi2EN4cute5tupleIJNS5_1CILi1EEES8_S8_EEENS6_IJNS7_ILi128EEESA_SA_EEELi128ENS_10bfloat16_tEfNS_4arch4Sm90ELb0ELb1ELb0ELb1ELb0ELb0ELb0ELb1ELb1ELb1ELb1ELb0EEENS1_21CollectiveEpilogueFwdISB_S9_SC_SE_Li256ELb1ELb1ELb1ELb0EEENS1_36VarlenDynamicPersistentTileSchedulerILi128ELi128ELi256ELi128ELb1ELb1ELb1ELb1ELb0ELb1EEEEEEEEEvNT_6ParamsE:
        /* <DEDUP_REMOVED lines=18> */
.L_x_7414:
[----:B------:R-:W-:Y:S05]  /*0120*/  BSYNC B0 ;  /* 0x0000000000007941 */ /* 0x000fea0003800000 */
.L_x_7413:
        /* <DEDUP_REMOVED lines=41> */
.L_x_7415:
        /* <DEDUP_REMOVED lines=22> */
.L_x_7416:
        /* <DEDUP_REMOVED lines=18> */
.L_x_7417:
        /* <DEDUP_REMOVED lines=22> */
.L_x_7418:
        /* <DEDUP_REMOVED lines=22> */
.L_x_7419:
[----:B------:R-:W-:Y:S01]  /*0900*/  PLOP3.LUT P0, PT, PT, PT, UP0, 0x80, 0x0 ;  /* 0x000000000000781c */ /* 0x000fe20003f0f008 */
[----:B------:R-:W-:Y:S01]  /*0910*/  UMOV UR36, 0x1 ;  /* 0x0000000100247882 */ /* 0x000fe20000000000 */
[----:B------:R-:W-:Y:S01]  /*0920*/  NOP ;  /* 0x0000000000007918 */ /* 0x000fe20000000000 */
[----:B------:R-:W-:Y:S01]  /*0930*/  USEL UR36, UR36, 0x2, !UP0 ;  /* 0x0000000224247887 */ /* 0x000fe2000c000000 */
[----:B------:R-:W-:Y:S01]  /*0940*/  ULDC.64 UR52, c[0x0][0x208] ;  /* 0x0000820000347ab9 */ /* 0x000fe20000000a00 */
[----:B012-4-:R-:W-:Y:S08]  /*0950*/  BAR.SYNC.DEFER_BLOCKING 0x0 ;  /* 0x0000000000007b1d */ /* 0x017ff00000010000 */
[----:B------:R-:W-:Y:S05]  /*0960*/  @!P0 BRA `(.L_x_7420) ;  /* 0x0000010400e48947 */ /* 0x000fea0003800000 */
.L_x_7421:
[----:B------:R-:W-:-:S08]  /*0970*/  NOP ;  /* 0x0000000000007918 */ /* 0x000fd00000000000 */
[----:B------:R-:W0:Y:S02]  /*0980*/  USETMAXREG.TRY_ALLOC.CTAPOOL UP0, 0xf0 ;  /* 0x000000f0000079c8 */ /* 0x000e240008000600 */
[----:B0-----:R-:W-:-:S13]  /*0990*/  PLOP3.LUT P0, PT, PT, PT, UP0, 0x80, 0x0 ;  /* 0x000000000000781c */ /* 0x001fda0003f0f008 */
[----:B------:R-:W-:Y:S05]  /*09a0*/  @!P0 BRA `(.L_x_7421) ;  /* 0xfffffffc00f08947 */ /* 0x000fea000383ffff */
[----:B------:R-:W-:Y:S01]  /*09b0*/  LOP3.LUT R0, R6, 0xffffff80, RZ, 0xc0, !PT ;  /* 0xffffff8006007812 */ /* 0x000fe200078ec0ff */
[----:B------:R-:W0:Y:S08]  /*09c0*/  S2UR UR5, SR_CgaCtaId ;  /* 0x00000000000579c3 */ /* 0x000e300000008800 */
[----:B------:R-:W-:Y:S06]  /*09d0*/  BAR.ARV 0x8, 0x180 ;  /* 0x0206000000007b1d */ /* 0x000fec0000002000 */
[----:B------:R-:W-:Y:S01]  /*09e0*/  ISETP.NE.AND P0, PT, R0, 0x80, PT ;  /* 0x000000800000780c */ /* 0x000fe20003f05270 */
[----:B------:R-:W-:-:S12]  /*09f0*/  UMOV UR4, 0x400 ;  /* 0x0000040000047882 */ /* 0x000fd80000000000 */
[----:B------:R-:W-:Y:S06]  /*0a00*/  @!P0 BAR.ARV 0x9, 0x100 ;  /* 0x0244000000008b1d */ /* 0x000fec0000002000 */
[----:B0-----:R-:W-:Y:S02]  /*0a10*/  ULEA UR4, UR5, UR4, 0x18 ;  /* 0x0000000405047291 */ /* 0x001fe4000f8ec03f */
[----:B------:R-:W-:Y:S07]  /*0a20*/  BAR.SYNC.DEFER_BLOCKING 0x5, 0x180 ;  /* 0x0146000000007b1d */ /* 0x000fee0000010000 */
[----:B------:R-:W0:Y:S01]  /*0a30*/  LDS.128 R12, [UR4+0x288d0] ;  /* 0x0288d004ff0c7984 */ /* 0x000e220008000c00 */
[----:B------:R-:W-:Y:S01]  /*0a40*/  ULDC UR4, c[0x0][0xc3c] ;  /* 0x00030f0000047ab9 */ /* 0x000fe20000000800 */
[----:B------:R-:W-:Y:S06]  /*0a50*/  BAR.ARV 0x4, 0x180 ;  /* 0x0106000000007b1d */ /* 0x000fec0000002000 */
[----:B0-----:R-:W-:-:S13]  /*0a60*/  ISETP.GE.AND P0, PT, R15, UR4, PT ;  /* 0x000000040f007c0c */ /* 0x001fda000bf06270 */
[----:B------:R-:W-:Y:S05]  /*0a70*/  @P0 EXIT ;  /* 0x000000000000094d */ /* 0x000fea0003800000 */
[----:B------:R-:W-:Y:S01]  /*0a80*/  VIADD R221, R6, 0xffffff80 ;  /* 0xffffff8006dd7836 */ /* 0x000fe20000000000 */
[----:B------:R-:W-:Y:S01]  /*0a90*/  R2UR UR5, R13 ;  /* 0x000000000d0572ca */ /* 0x000fe200000e0000 */
[----:B------:R-:W-:Y:S01]  /*0aa0*/  ULOP3.LUT UR49, UR36, 0x1, URZ, 0xfc, !UPT ;  /* 0x0000000124317892 */ /* 0x000fe2000f8efc3f */
[----:B------:R-:W-:Y:S01]  /*0ab0*/  R2UR UR7, R14 ;  /* 0x000000000e0772ca */ /* 0x000fe200000e0000 */
[----:B------:R-:W-:Y:S01]  /*0ac0*/  UMOV UR48, URZ ;  /* 0x0000003f00307c82 */ /* 0x000fe20008000000 */
[----:B------:R-:W-:Y:S01]  /*0ad0*/  SHF.R.S32.HI R0, RZ, 0x1f, R221 ;  /* 0x0000001fff007819 */ /* 0x000fe200000114dd */
[----:B------:R-:W-:Y:S01]  /*0ae0*/  UMOV UR50, URZ ;  /* 0x0000003f00327c82 */ /* 0x000fe20008000000 */
[----:B------:R-:W-:Y:S01]  /*0af0*/  R2UR UR6, R15 ;  /* 0x000000000f0672ca */ /* 0x000fe200000e0000 */
[----:B------:R-:W-:Y:S01]  /*0b00*/  UMOV UR47, URZ ;  /* 0x0000003f002f7c82 */ /* 0x000fe20008000000 */
[CC--:B------:R-:W-:Y:S02]  /*0b10*/  LEA.HI R3, R0.reuse, R221.reuse, RZ, 0x7 ;  /* 0x000000dd00037211 */ /* 0x0c0fe400078f38ff */
[----:B------:R-:W-:-:S02]  /*0b20*/  LEA.HI R4, R0, R221, RZ, 0x5 ;  /* 0x000000dd00047211 */ /* 0x000fc400078f28ff */
[----:B------:R-:W-:Y:S02]  /*0b30*/  LOP3.LUT R2, R3, 0xffffff80, RZ, 0xc0, !PT ;  /* 0xffffff8003027812 */ /* 0x000fe400078ec0ff */
[----:B------:R-:W-:Y:S01]  /*0b40*/  SHF.R.S32.HI R216, RZ, 0x7, R3 ;  /* 0x00000007ffd87819 */ /* 0x000fe20000011403 */
[----:B------:R-:W-:Y:S02]  /*0b50*/  IMAD.SHL.U32 R6, R4, 0x20, RZ ;  /* 0x0000002004067824 */ /* 0x000fe400078e00ff */
[----:B------:R-:W-:Y:S01]  /*0b60*/  IMAD.IADD R199, R221, 0x1, -R2 ;  /* 0x00000001ddc77824 */ /* 0x000fe200078e0a02 */
[----:B------:R-:W-:Y:S02]  /*0b70*/  LEA.HI R2, R0, R221, RZ, 0x4 ;  /* 0x000000dd00027211 */ /* 0x000fe400078f20ff */
[----:B------:R-:W-:Y:S02]  /*0b80*/  LOP3.LUT R7, R6, 0xfffffc00, RZ, 0xc0, !PT ;  /* 0xfffffc0006077812 */ /* 0x000fe400078ec0ff */
[----:B------:R-:W-:-:S02]  /*0b90*/  LOP3.LUT R4, R2, 0x3fffff0, RZ, 0xc0, !PT ;  /* 0x03fffff002047812 */ /* 0x000fc400078ec0ff */
[----:B------:R-:W-:Y:S02]  /*0ba0*/  SHF.R.S32.HI R5, RZ, 0x4, R2 ;  /* 0x00000004ff057819 */ /* 0x000fe40000011402 */
[----:B------:R-:W-:Y:S01]  /*0bb0*/  SHF.R.S32.HI R8, RZ, 0x1f, R199 ;  /* 0x0000001fff087819 */ /* 0x000fe200000114c7 */
[----:B------:R-:W-:Y:S01]  /*0bc0*/  IMAD.IADD R4, R221, 0x1, -R4 ;  /* 0x00000001dd047824 */ /* 0x000fe200078e0a04 */
[----:B------:R-:W-:Y:S02]  /*0bd0*/  LEA.HI R2, R2, R5, RZ, 0x1 ;  /* 0x0000000502027211 */ /* 0x000fe400078f08ff */
[----:B------:R-:W-:Y:S01]  /*0be0*/  LEA.HI R9, R8, R199, RZ, 0x2 ;  /* 0x000000c708097211 */ /* 0x000fe200078f10ff */
[----:B------:R-:W-:Y:S01]  /*0bf0*/  IMAD R7, R4, 0x40, R7 ;  /* 0x0000004004077824 */ /* 0x000fe200078e0207 */
[----:B------:R-:W-:Y:S02]  /*0c00*/  LEA.HI R4, R0, R221, RZ, 0x2 ;  /* 0x000000dd00047211 */ /* 0x000fe400078f10ff */
[----:B------:R-:W-:-:S02]  /*0c10*/  LOP3.LUT R2, R2, 0x1ffffffe, RZ, 0xc0, !PT ;  /* 0x1ffffffe02027812 */ /* 0x000fc400078ec0ff */
[----:B------:R-:W-:Y:S02]  /*0c20*/  LOP3.LUT R4, R4, 0xfffffffc, RZ, 0xc0, !PT ;  /* 0xfffffffc04047812 */ /* 0x000fe400078ec0ff */
[--C-:B------:R-:W-:Y:S01]  /*0c30*/  SHF.R.S32.HI R6, RZ, 0x2, R9.reuse ;  /* 0x00000002ff067819 */ /* 0x100fe20000011409 */
[----:B------:R-:W-:Y:S01]  /*0c40*/  IMAD.IADD R2, R5, 0x1, -R2 ;  /* 0x0000000105027824 */ /* 0x000fe200078e0a02 */
[----:B------:R-:W-:Y:S01]  /*0c50*/  SHF.R.S32.HI R11, RZ, 0x1f, R9 ;  /* 0x0000001fff0b7819 */ /* 0x000fe20000011409 */
[----:B------:R-:W-:Y:S01]  /*0c60*/  IMAD.IADD R4, R221, 0x1, -R4 ;  /* 0x00000001dd047824 */ /* 0x000fe200078e0a04 */
[----:B------:R-:W-:Y:S01]  /*0c70*/  LEA.HI R0, R0, R221, RZ, 0x3 ;  /* 0x000000dd00007211 */ /* 0x000fe200078f18ff */
[----:B------:R-:W-:Y:S01]  /*0c80*/  IMAD R218, R2, 0x8, R7 ;  /* 0x0000000802da7824 */ /* 0x000fe200078e0207 */
[----:B------:R-:W-:Y:S02]  /*0c90*/  LEA.HI R11, R11, R6, RZ, 0x3 ;  /* 0x000000060b0b7211 */ /* 0x000fe400078f18ff */
[----:B------:R-:W-:-:S02]  /*0ca0*/  LEA.HI R2, R4, R4, RZ, 0x1 ;  /* 0x0000000404027211 */ /* 0x000fc400078f08ff */
[----:B------:R-:W-:Y:S02]  /*0cb0*/  LOP3.LUT R22, R0, 0xfffffff8, RZ, 0xc0, !PT ;  /* 0xfffffff800167812 */ /* 0x000fe400078ec0ff */
[----:B------:R-:W-:Y:S02]  /*0cc0*/  LOP3.LUT R5, R2, 0x1ffffffe, RZ, 0xc0, !PT ;  /* 0x1ffffffe02057812 */ /* 0x000fe400078ec0ff */
[----:B------:R-:W-:Y:S01]  /*0cd0*/  LOP3.LUT R2, R9, 0x7ffffffc, RZ, 0xc0, !PT ;  /* 0x7ffffffc09027812 */ /* 0x000fe200078ec0ff */
[----:B------:R-:W-:Y:S01]  /*0ce0*/  IMAD.IADD R22, R221, 0x1, -R22 ;  /* 0x00000001dd167824 */ /* 0x000fe200078e0a16 */
[----:B------:R-:W-:Y:S01]  /*0cf0*/  LOP3.LUT R11, R11, 0xfffffff8, RZ, 0xc0, !PT ;  /* 0xfffffff80b0b7812 */ /* 0x000fe200078ec0ff */
[----:B------:R-:W-:Y:S01]  /*0d00*/  IMAD.IADD R4, R4, 0x1, -R5 ;  /* 0x0000000104047824 */ /* 0x000fe200078e0a05 */
[----:B------:R-:W-:Y:S01]  /*0d10*/  LEA.HI R8, R8, R199, RZ, 0x5 ;  /* 0x000000c708087211 */ /* 0x000fe200078f28ff */
[----:B------:R-:W-:Y:S01]  /*0d20*/  IMAD.IADD R2, R199, 0x1, -R2 ;  /* 0x00000001c7027824 */ /* 0x000fe200078e0a02 */
[----:B------:R-:W-:Y:S01]  /*0d30*/  LEA.HI R3, R3, R216, RZ, 0x1 ;  /* 0x000000d803037211 */ /* 0x000fe200078f08ff */
[----:B------:R-:W-:Y:S01]  /*0d40*/  IMAD.IADD R11, R6, 0x1, -R11 ;  /* 0x00000001060b7824 */ /* 0x000fe200078e0a0b */
[----:B------:R-:W-:Y:S01]  /*0d50*/  SHF.R.S32.HI R8, RZ, 0x5, R8 ;  /* 0x00000005ff087819 */ /* 0x000fe20000011408 */
[----:B------:R-:W-:Y:S01]  /*0d60*/  IMAD.SHL.U32 R18, R22, 0x8, RZ ;  /* 0x0000000816127824 */ /* 0x000fe200078e00ff */
[----:B------:R-:W-:Y:S01]  /*0d70*/  LOP3.LUT R3, R3, 0x3fffffe, RZ, 0xc0, !PT ;  /* 0x03fffffe03037812 */ /* 0x000fe200078ec0ff */
[----:B------:R-:W-:Y:S01]  /*0d80*/  IMAD.SHL.U32 R16, R2, 0x2, RZ ;  /* 0x0000000202107824 */ /* 0x000fe200078e00ff */
[----:B------:R-:W-:Y:S01]  /*0d90*/  SHF.R.S32.HI R198, RZ, 0x3, R0 ;  /* 0x00000003ffc67819 */ /* 0x000fe20000011400 */
[----:B------:R-:W-:Y:S01]  /*0da0*/  IMAD R8, R8, 0x10, R11 ;  /* 0x0000001008087824 */ /* 0x000fe200078e020b */
[----:B------:R-:W-:Y:S01]  /*0db0*/  SHF.R.S32.HI R220, RZ, 0x1f, R18 ;  /* 0x0000001fffdc7819 */ /* 0x000fe20000011412 */
[----:B------:R-:W-:Y:S01]  /*0dc0*/  IMAD.IADD R3, R216, 0x1, -R3 ;  /* 0x00000001d8037824 */ /* 0x000fe200078e0a03 */
[----:B------:R-:W-:Y:S01]  /*0dd0*/  SHF.R.S32.HI R215, RZ, 0x1f, R16 ;  /* 0x0000001fffd77819 */ /* 0x000fe20000011410 */
[----:B------:R-:W-:-:S02]  /*0de0*/  VIADD R19, R18, 0x40 ;  /* 0x0000004012137836 */ /* 0x000fc40000000000 */
        /* <DEDUP_REMOVED lines=31> */
[----:B------:R-:W-:Y:S01]  /*0fe0*/  SHF.R.S32.HI R200, RZ, 0x1f, R23 ;  /* 0x0000001fffc87819 */ /* 0x000fe20000011417 */
[----:B------:R-:W-:-:S07]  /*0ff0*/  IMAD R17, R4, 0x8, R217 ;  /* 0x0000000804117824 */ /* 0x000fce00078e02d9 */
.L_x_7525:
[----:B------:R-:W-:Y:S02]  /*1000*/  ULDC.64 UR8, c[0x0][0xa28] ;  /* 0x00028a0000087ab9 */ /* 0x000fe40000000a00 */
        /* <DEDUP_REMOVED lines=10> */
[----:B0-2---:R-:W-:Y:S02]  /*10b0*/  IMAD.U32 R2, RZ, RZ, UR8 ;  /* 0x00000008ff027e24 */ /* 0x005fe4000f8e00ff */
[----:B------:R-:W-:Y:S01]  /*10c0*/  IMAD.U32 R3, RZ, RZ, UR9 ;  /* 0x00000009ff037e24 */ /* 0x000fe2000f8e00ff */
[----:B------:R-:W-:Y:S02]  /*10d0*/  @UP1 UIMAD.WIDE UR8, UR6, 0x4, UR10 ;  /* 0x00000004060818a5 */ /* 0x000fe4000f8e020a */
[----:B------:R-:W-:Y:S02]  /*10e0*/  ULOP3.LUT UR4, UR7, 0xff000000, URZ, 0xc0, !UPT ;  /* 0xff00000007047892 */ /* 0x000fe4000f8ec03f */
[----:B------:R-:W2:Y:S01]  /*10f0*/  @P0 LDG.E R2, desc[UR52][R2.64] ;  /* 0x0000003402020981 */ /* 0x000ea2000c1e1900 */
[----:B------:R-:W-:Y:S01]  /*1100*/  ULDC.64 UR10, c[0x0][0xa20] ;  /* 0x00028800000a7ab9 */ /* 0x000fe20000000a00 */
[----:B---3--:R-:W-:-:S02]  /*1110*/  IMAD.U32 R4, RZ, RZ, UR8 ;  /* 0x00000008ff047e24 */ /* 0x008fc4000f8e00ff */
[----:B------:R-:W-:Y:S01]  /*1120*/  IMAD.U32 R5, RZ, RZ, UR9 ;  /* 0x00000009ff057e24 */ /* 0x000fe2000f8e00ff */
[----:B------:R-:W-:-:S04]  /*1130*/  ULDC.64 UR8, c[0x0][0x418] ;  /* 0x0001060000087ab9 */ /* 0x000fc80000000a00 */
[----:B------:R-:W3:Y:S01]  /*1140*/  @P2 LDG.E R4, desc[UR52][R4.64] ;  /* 0x0000003404042981 */ /* 0x000ee2000c1e1900 */
[----:B------:R-:W-:Y:S01]  /*1150*/  UISETP.NE.U32.AND UP0, UPT, UR8, URZ, UPT ;  /* 0x0000003f0800728c */ /* 0x000fe2000bf05070 */
[----:B------:R-:W-:Y:S01]  /*1160*/  ISETP.NE.U32.AND P1, PT, RZ, UR10, PT ;  /* 0x0000000aff007c0c */ /* 0x000fe2000bf25070 */
[----:B------:R-:W-:Y:S02]  /*1170*/  ULOP3.LUT UR45, UR7, 0xff0000, URZ, 0xc0, !UPT ;  /* 0x00ff0000072d7892 */ /* 0x000fe4000f8ec03f */
[----:B------:R-:W-:Y:S01]  /*1180*/  UISETP.NE.AND.EX UP0, UPT, UR9, URZ, UPT, UP0 ;  /* 0x0000003f0900728c */ /* 0x000fe2000bf05300 */
[----:B------:R-:W-:Y:S01]  /*1190*/  ISETP.NE.AND.EX P1, PT, RZ, UR11, PT, P1 ;  /* 0x0000000bff007c0c */ /* 0x000fe2000bf25310 */
[----:B------:R-:W-:Y:S01]  /*11a0*/  ULDC UR8, c[0x0][0x424] ;  /* 0x0001090000087ab9 */ /* 0x000fe20000000800 */
[----:B------:R-:W-:Y:S02]  /*11b0*/  USHF.R.U32.HI UR4, URZ, 0x8, UR4 ;  /* 0x000000083f047899 */ /* 0x000fe40008011604 */
[----:B------:R-:W-:Y:S01]  /*11c0*/  USEL UR8, UR8, 0x1, UP0 ;  /* 0x0000000108087887 */ /* 0x000fe20008000000 */
[----:B------:R-:W-:Y:S01]  /*11d0*/  ULDC UR9, c[0x0][0x2f0] ;  /* 0x0000bc0000097ab9 */ /* 0x000fe20000000800 */
[----:B------:R-:W-:Y:S01]  /*11e0*/  UMOV UR38, URZ ;  /* 0x0000003f00267c82 */ /* 0x000fe20008000000 */
[----:B------:R-:W-:Y:S01]  /*11f0*/  ULEA.HI UR45, UR45, UR4, URZ, 0x10 ;  /* 0x000000042d2d7291 */ /* 0x000fe2000f8f803f */
[----:B------:R-:W-:Y:S01]  /*1200*/  ULDC UR46, c[0x0][0x288] ;  /* 0x0000a200002e7ab9 */ /* 0x000fe20000000800 */
[----:B------:R-:W-:-:S02]  /*1210*/  UIMAD UR4, UR8, UR9, URZ ;  /* 0x00000009080472a4 */ /* 0x000fc4000f8e023f */
[----:B------:R-:W-:Y:S01]  /*1220*/  ULOP3.LUT UR42, UR7, 0xffff, URZ, 0xc0, !UPT ;  /* 0x0000ffff072a7892 */ /* 0x000fe2000f8ec03f */
[----:B--2---:R-:W-:Y:S02]  /*1230*/  @P0 R2UR UR38, R2 ;  /* 0x00000000022602ca */ /* 0x004fe400000e0000 */
[----:B---3--:R-:W-:Y:S01]  /*1240*/  @P2 R2UR UR46, R4 ;  /* 0x00000000042e22ca */ /* 0x008fe200000e0000 */
[----:B-1--45:R-:W-:-:S14]  /*1250*/  @P2 BRA `(.L_x_7422) ;  /* 0x0000000000342947 */ /* 0x032fdc0003800000 */
[----:B------:R-:W-:Y:S02]  /*1260*/  ULDC.64 UR8, c[0x0][0xa00] ;  /* 0x0002800000087ab9 */ /* 0x000fe40000000a00 */
[----:B------:R-:W-:-:S04]  /*1270*/  ISETP.NE.U32.AND P0, PT, RZ, UR8, PT ;  /* 0x00000008ff007c0c */ /* 0x000fc8000bf05070 */
[----:B------:R-:W-:-:S13]  /*1280*/  ISETP.NE.AND.EX P0, PT, RZ, UR9, PT, P0 ;  /* 0x00000009ff007c0c */ /* 0x000fda000bf05300 */
[----:B------:R-:W-:Y:S05]  /*1290*/  @!P0 BRA `(.L_x_7422) ;  /* 0x0000000000248947 */ /* 0x000fea0003800000 */
[----:B------:R-:W-:Y:S02]  /*12a0*/  ULDC.64 UR8, c[0x0][0xa00] ;  /* 0x0002800000087ab9 */ /* 0x000fe40000000a00 */
        /* <DEDUP_REMOVED lines=8> */
.L_x_7422:
[----:B------:R-:W-:Y:S01]  /*1330*/  UMOV UR43, UR6 ;  /* 0x00000006002b7c82 */ /* 0x000fe20008000000 */
[----:B------:R-:W-:Y:S05]  /*1340*/  @!P1 BRA `(.L_x_7423) ;  /* 0x00000000001c9947 */ /* 0x000fea0003800000 */
[----:B------:R-:W-:Y:S02]  /*1350*/  ULDC.64 UR8, c[0x0][0xa20] ;  /* 0x0002880000087ab9 */ /* 0x000fe40000000a00 */
[----:B------:R-:W-:-:S06]  /*1360*/  UIMAD.WIDE UR6, UR6, 0x4, UR8 ;  /* 0x00000004060678a5 */ /* 0x000fcc000f8e0208 */
[----:B------:R-:W-:Y:S02]  /*1370*/  IMAD.U32 R2, RZ, RZ, UR6 ;  /* 0x00000006ff027e24 */ /* 0x000fe4000f8e00ff */
[----:B------:R-:W-:-:S05]  /*1380*/  IMAD.U32 R3, RZ, RZ, UR7 ;  /* 0x00000007ff037e24 */ /* 0x000fca000f8e00ff */
[----:B------:R-:W2:Y:S02]  /*1390*/  LDG.E R2, desc[UR52][R2.64] ;  /* 0x0000003402027981 */ /* 0x000ea4000c1e1900 */
[----:B--2---:R-:W-:Y:S01]  /*13a0*/  R2UR UR4, R2 ;  /* 0x00000000020472ca */ /* 0x004fe200000e0000 */
[----:B------:R-:W-:-:S14]  /*13b0*/  BRA `(.L_x_7424) ;  /* 0x0000000000347947 */ /* 0x000fdc0003800000 */
.L_x_7423:
        /* <DEDUP_REMOVED lines=13> */
.L_x_7424:
[----:B------:R-:W-:Y:S01]  /*1490*/  ULDC UR6, c[0x0][0x448] ;  /* 0x0001120000067ab9 */ /* 0x000fe20000000800 */
[----:B------:R-:W-:Y:S02]  /*14a0*/  USHF.L.U32 UR37, UR5, 0x7, URZ ;  /* 0x0000000705257899 */ /* 0x000fe4000800063f */
[----:B------:R-:W-:Y:S02]  /*14b0*/  UISETP.NE.AND UP0, UPT, UR6, 0x1, UPT ;  /* 0x000000010600788c */ /* 0x000fe4000bf05270 */
[----:B------:R-:W-:Y:S02]  /*14c0*/  UIADD3 UR38, -UR38, UR4, URZ ;  /* 0x0000000426267290 */ /* 0x000fe4000fffe13f */
[----:B------:R-:W-:Y:S01]  /*14d0*/  UIADD3 UR8, UR37, 0x7f, URZ ;  /* 0x0000007f25087890 */ /* 0x000fe2000fffe03f */
[----:B------:R-:W-:Y:S01]  /*14e0*/  ULDC.64 UR4, c[0x0][0x9e0] ;  /* 0x0002780000047ab9 */ /* 0x000fe20000000a00 */
[----:B------:R-:W-:Y:S02]  /*14f0*/  UIADD3 UR9, UR38, 0x1, -UR46 ;  /* 0x0000000126097890 */ /* 0x000fe4000fffe82e */
[----:B------:R-:W-:-:S03]  /*1500*/  UISETP.GE.AND UP1, UPT, UR5, 0x1, UPT ;  /* 0x000000010500788c */ /* 0x000fc6000bf26270 */
        /* <DEDUP_REMOVED lines=18> */
.L_x_7426:
[----:B------:R-:W-:-:S11]  /*1630*/  UISETP.NE.AND UP1, UPT, UR5, 0x1, UPT ;  /* 0x000000010500788c */ /* 0x000fd6000bf25270 */
[----:B------:R-:W-:Y:S02]  /*1640*/  @UP1 ULDC.64 UR10, c[0x0][0x9e8] ;  /* 0x00027a00000a1ab9 */ /* 0x000fe40000000a00 */
[----:B------:R-:W-:-:S04]  /*1650*/  UIMAD.WIDE.U32 UR6, UR8, UR10, URZ ;  /* 0x0000000a080672a5 */ /* 0x000fc8000f8e003f */
[----:B------:R-:W-:-:S12]  /*1660*/  @UP1 USHF.R.U32.HI UR8, URZ, UR11, UR7 ;  /* 0x0000000b3f081299 */ /* 0x000fd80008011607 */
.L_x_7427:
[----:B------:R-:W-:-:S04]  /*1670*/  UIMAD UR8, UR8, UR5, UR5 ;  /* 0x00000005080872a4 */ /* 0x000fc8000f8e0205 */
[----:B------:R-:W-:-:S04]  /*1680*/  UISETP.LT.AND UP1, UPT, UR4, UR8, UPT ;  /* 0x000000080400728c */ /* 0x000fc8000bf21270 */
[----:B------:R-:W-:-:S12]  /*1690*/  USEL UR4, UR4, UR8, UP1 ;  /* 0x0000000804047287 */ /* 0x000fd80008800000 */
.L_x_7425:
[----:B------:R-:W-:Y:S02]  /*16a0*/  UIADD3 UR8, UR38, 0x7f, URZ ;  /* 0x0000007f26087890 */ /* 0x000fe4000fffe03f */
[----:B------:R-:W-:Y:S02]  /*16b0*/  UIADD3 UR9, UR4, 0x7f, URZ ;  /* 0x0000007f04097890 */ /* 0x000fe4000fffe03f */
[----:B------:R-:W-:Y:S02]  /*16c0*/  USHF.R.S32.HI UR4, URZ, 0x1f, UR8 ;  /* 0x0000001f3f047899 */ /* 0x000fe40008011408 */
[----:B------:R-:W-:Y:S01]  /*16d0*/  USHF.R.S32.HI UR10, URZ, 0x1f, UR9 ;  /* 0x0000001f3f0a7899 */ /* 0x000fe20008011409 */
[----:B------:R-:W-:Y:S01]  /*16e0*/  @UP0 ULDC UR6, c[0x0][0x44c] ;  /* 0x0001130000060ab9 */ /* 0x000fe20000000800 */
[----:B------:R-:W-:Y:S02]  /*16f0*/  ULEA.HI UR4, UR4, UR8, URZ, 0x7 ;  /* 0x0000000804047291 */ /* 0x000fe4000f8f383f */
[----:B------:R-:W-:-:S02]  /*1700*/  ULEA.HI UR10, UR10, UR9, URZ, 0x7 ;  /* 0x000000090a0a7291 */ /* 0x000fc4000f8f383f */
[----:B------:R-:W-:Y:S01]  /*1710*/  UIMAD.WIDE.U32 UR6, UR37, UR6, URZ ;  /* 0x00000006250672a5 */ /* 0x000fe2000f8e003f */
[----:B------:R-:W-:Y:S01]  /*1720*/  @UP0 ULDC UR12, c[0x0][0x450] ;  /* 0x00011400000c0ab9 */ /* 0x000fe20000000800 */
[----:B------:R-:W-:Y:S01]  /*1730*/  UMOV UR11, UR37 ;  /* 0x00000025000b7c82 */ /* 0x000fe20008000000 */
[----:B------:R-:W-:Y:S02]  /*1740*/  USHF.R.S32.HI UR4, URZ, 0x7, UR4 ;  /* 0x000000073f047899 */ /* 0x000fe40008011404 */
[----:B------:R-:W-:Y:S02]  /*1750*/  USHF.R.S32.HI UR10, URZ, 0x7, UR10 ;  /* 0x000000073f0a7899 */ /* 0x000fe4000801140a */
[----:B------:R-:W-:Y:S02]  /*1760*/  UIADD3 UR54, UR38, -UR46, URZ ;  /* 0x8000002e26367290 */ /* 0x000fe4000fffe03f */
        /* <DEDUP_REMOVED lines=17> */
.L_x_7429:
[----:B------:R-:W-:-:S11]  /*1880*/  UISETP.NE.AND UP0, UPT, UR5, 0x1, UPT ;  /* 0x000000010500788c */ /* 0x000fd6000bf05270 */
[----:B------:R-:W-:Y:S02]  /*1890*/  @UP0 ULDC.64 UR10, c[0x0][0x9e8] ;  /* 0x00027a00000a0ab9 */ /* 0x000fe40000000a00 */
[----:B------:R-:W-:-:S04]  /*18a0*/  UIMAD.WIDE.U32 UR8, UR7, UR10, URZ ;  /* 0x0000000a070872a5 */ /* 0x000fc8000f8e003f */
[----:B------:R-:W-:-:S12]  /*18b0*/  @UP0 USHF.R.U32.HI UR7, URZ, UR11, UR9 ;  /* 0x0000000b3f070299 */ /* 0x000fd80008011609 */
.L_x_7430:
[----:B------:R-:W-:-:S04]  /*18c0*/  UIMAD UR5, UR7, UR5, URZ ;  /* 0x00000005070572a4 */ /* 0x000fc8000f8e023f */
[----:B------:R-:W-:-:S04]  /*18d0*/  UISETP.LT.AND UP0, UPT, UR4, UR5, UPT ;  /* 0x000000050400728c */ /* 0x000fc8000bf01270 */
[----:B------:R-:W-:-:S12]  /*18e0*/  USEL UR4, UR4, UR5, !UP0 ;  /* 0x0000000504047287 */ /* 0x000fd8000c000000 */
.L_x_7428:
[----:B------:R-:W-:Y:S02]  /*18f0*/  USHF.R.S32.HI UR5, URZ, 0x1f, UR4 ;  /* 0x0000001f3f057899 */ /* 0x000fe40008011404 */
[----:B------:R-:W-:Y:S02]  /*1900*/  ULOP3.LUT UR39, UR45, 0xff, URZ, 0xc0, !UPT ;  /* 0x000000ff2d277892 */ /* 0x000fe4000f8ec03f */
[----:B------:R-:W-:Y:S02]  /*1910*/  ULEA.HI UR5, UR5, UR4, URZ, 0x7 ;  /* 0x0000000405057291 */ /* 0x000fe4000f8f383f */
[----:B------:R-:W-:Y:S02]  /*1920*/  USHF.R.U32.HI UR45, URZ, 0x10, UR45 ;  /* 0x000000103f2d7899 */ /* 0x000fe4000801162d */
[----:B------:R-:W-:Y:S01]  /*1930*/  USHF.R.S32.HI UR5, URZ, 0x7, UR5 ;  /* 0x000000073f057899 */ /* 0x000fe20008011405 */
[----:B------:R-:W-:-:S03]  /*1940*/  UMOV UR4, URZ ;  /* 0x0000003f00047c82 */ /* 0x000fc60008000000 */
[----:B------:R-:W-:-:S04]  /*1950*/  UISETP.LT.AND UP0, UPT, URZ, UR5, UPT ;  /* 0x000000053f00728c */ /* 0x000fc8000bf01270 */
[----:B------:R-:W-:-:S04]  /*1960*/  USEL UR40, URZ, UR5, !UP0 ;  /* 0x000000053f287287 */ /* 0x000fc8000c000000 */
[----:B------:R-:W-:-:S06]  /*1970*/  UISETP.GT.AND UP0, UPT, UR6, UR40, UPT ;  /* 0x000000280600728c */ /* 0x000fcc000bf04270 */
[----:B------:R-:W-:-:S13]  /*1980*/  PLOP3.LUT P0, PT, PT, PT, UP0, 0x80, 0x0 ;  /* 0x000000000000781c */ /* 0x000fda0003f0f008 */
[----:B------:R-:W-:Y:S05]  /*1990*/  @!P0 BRA `(.L_x_7431) ;  /* 0x0000000000948947 */ /* 0x000fea0003800000 */
[----:B------:R-:W-:Y:S01]  /*19a0*/  UISETP.NE.AND UP0, UPT, UR45, URZ, UPT ;  /* 0x0000003f2d00728c */ /* 0x000fe2000bf05270 */
[----:B------:R-:W-:-:S03]  /*19b0*/  ULDC UR4, c[0x0][0x9f0] ;  /* 0x00027c0000047ab9 */ /* 0x000fc60000000800 */
        /* <DEDUP_REMOVED lines=35> */
.L_x_7431:
[----:B------:R-:W-:Y:S01]  /*1bf0*/  UIMAD UR40, UR39, UR4, UR40 ;  /* 0x00000004272872a4 */ /* 0x000fe2000f8e0228 */
[----:B------:R-:W-:Y:S01]  /*1c00*/  IMAD.U32 R90, RZ, RZ, UR6 ;  /* 0x00000006ff5a7e24 */ /* 0x000fe2000f8e00ff */
[----:B------:R-:W-:Y:S01]  /*1c10*/  PLOP3.LUT P0, PT, PT, PT, PT, 0x80, 0x0 ;  /* 0x000000000000781c */ /* 0x000fe20003f0f070 */
[----:B------:R-:W-:Y:S01]  /*1c20*/  IMAD.U32 R3, RZ, RZ, UR4 ;  /* 0x00000004ff037e24 */ /* 0x000fe2000f8e00ff */
[----:B------:R-:W-:Y:S02]  /*1c30*/  CS2R R20, SRZ ;  /* 0x0000000000147805 */ /* 0x000fe4000001ff00 */
[----:B------:R-:W-:Y:S02]  /*1c40*/  CS2R R150, SRZ ;  /* 0x0000000000967805 */ /* 0x000fe4000001ff00 */
[----:B------:R-:W-:Y:S02]  /*1c50*/  CS2R R148, SRZ ;  /* 0x0000000000947805 */ /* 0x000fe4000001ff00 */
[----:B------:R-:W-:-:S02]  /*1c60*/  CS2R R146, SRZ ;  /* 0x0000000000927805 */ /* 0x000fc4000001ff00 */
[----:B------:R-:W-:Y:S02]  /*1c70*/  VIADDMNMX R90, R3, UR40, R90, PT ;  /* 0x00000028035a7c46 */ /* 0x000fe4000b80015a */
[----:B------:R-:W-:Y:S02]  /*1c80*/  CS2R R144, SRZ ;  /* 0x0000000000907805 */ /* 0x000fe4000001ff00 */
[----:B------:R-:W-:Y:S02]  /*1c90*/  CS2R R142, SRZ ;  /* 0x00000000008e7805 */ /* 0x000fe4000001ff00 */
[----:B------:R-:W-:Y:S02]  /*1ca0*/  CS2R R140, SRZ ;  /* 0x00000000008c7805 */ /* 0x000fe4000001ff00 */
[----:B------:R-:W-:Y:S02]  /*1cb0*/  ISETP.GT.AND P1, PT, R90, UR40, PT ;  /* 0x000000285a007c0c */ /* 0x000fe4000bf24270 */
        /* <DEDUP_REMOVED lines=27> */
[----:B------:R-:W0:Y:S01]  /*1e70*/  SHFL.IDX PT, R0, R216, RZ, 0x1f ;  /* 0x00001fffd8007589 */ /* 0x000e2200000e0000 */
[----:B------:R-:W1:Y:S01]  /*1e80*/  S2UR UR5, SR_CgaCtaId ;  /* 0x00000000000579c3 */ /* 0x000e620000008800 */
[----:B------:R-:W-:Y:S01]  /*1e90*/  UMOV UR41, 0x400 ;  /* 0x0000040000297882 */ /* 0x000fe20000000000 */
[----:B0-----:R-:W-:Y:S01]  /*1ea0*/  R2UR UR44, R0 ;  /* 0x00000000002c72ca */ /* 0x001fe200000e0000 */
[----:B-1----:R-:W-:-:S04]  /*1eb0*/  ULEA UR41, UR5, UR41, 0x18 ;  /* 0x0000002905297291 */ /* 0x002fc8000f8ec03f */
[----:B------:R-:W-:-:S04]  /*1ec0*/  UIADD3 UR5, UR41, 0x10400, URZ ;  /* 0x0001040029057890 */ /* 0x000fc8000fffe03f */
[----:B------:R-:W-:-:S04]  /*1ed0*/  ULOP3.LUT UP0, URZ, UR5, 0x3ff, URZ, 0xc0, !UPT ;  /* 0x000003ff053f7892 */ /* 0x000fc8000f80c03f */
[----:B------:R-:W-:Y:S02]  /*1ee0*/  ULEA.HI UR4, UR44, UR44, URZ, 0x1 ;  /* 0x0000002c2c047291 */ /* 0x000fe4000f8f083f */
[----:B------:R-:W-:Y:S02]  /*1ef0*/  PLOP3.LUT P0, PT, PT, PT, UP0, 0x80, 0x0 ;  /* 0x000000000000781c */ /* 0x000fe40003f0f008 */
        /* <DEDUP_REMOVED lines=22> */
.L_x_7433:
[----:B------:R-:W-:Y:S01]  /*2060*/  ULEA.HI UR4, UR48, UR48, URZ, 0x1 ;  /* 0x0000003030047291 */ /* 0x000fe2000f8f083f */
[----:B------:R-:W-:-:S03]  /*2070*/  IMAD.U32 R2, RZ, RZ, UR49 ;  /* 0x00000031ff027e24 */ /* 0x000fc6000f8e00ff */
[----:B------:R-:W-:Y:S02]  /*2080*/  ULOP3.LUT UR4, UR4, 0xfffffffe, URZ, 0xc0, !UPT ;  /* 0xfffffffe04047892 */ /* 0x000fe4000f8ec03f */
[----:B------:R-:W-:Y:S02]  /*2090*/  ISETP.NE.AND P0, PT, R2, 0x3, PT ;  /* 0x000000030200780c */ /* 0x000fe40003f05270 */
[----:B------:R-:W-:-:S06]  /*20a0*/  UIADD3 UR4, UR48, -UR4, URZ ;  /* 0x8000000430047290 */ /* 0x000fcc000fffe03f */
[----:B------:R-:W-:-:S05]  /*20b0*/  IMAD.U32 R0, RZ, RZ, UR4 ;  /* 0x00000004ff007e24 */ /* 0x000fca000f8e00ff */
[----:B------:R-:W-:-:S04]  /*20c0*/  SHF.L.U32 R0, R0, 0x1f, RZ ;  /* 0x0000001f00007819 */ /* 0x000fc800000006ff */
[----:B------:R-:W0:Y:S02]  /*20d0*/  SYNCS.PHASECHK.TRANS64.TRYWAIT P1, [UR41+0x28800], R0 ;  /* 0x02880000ff0075a7 */ /* 0x000e240008020169 */
[----:B0-----:R-:W-:Y:S05]  /*20e0*/  @!P1 BRA `(.L_x_7434) ;  /* 0x0000016000109947 */ /* 0x001fea0003800000 */
.L_x_7657:
[----:B------:R-:W-:Y:S05]  /*20f0*/  @!P0 BRA `(.L_x_7435) ;  /* 0x0000000000048947 */ /* 0x000fea0003800000 */
[----:B------:R-:W-:Y:S01]  /*2100*/  BPT.TRAP 0x1 ;  /* 0x000000040000795c */ /* 0x000fe20000300000 */
.L_x_7435:
[----:B------:R-:W-:Y:S02]  /*2110*/  IMAD.U32 R5, RZ, RZ, UR47 ;  /* 0x0000002fff057e24 */ /* 0x000fe4000f8e00ff */
[----:B0-----:R-:W-:-:S03]  /*2120*/  IMAD.U32 R0, RZ, RZ, UR50 ;  /* 0x00000032ff007e24 */ /* 0x001fc6000f8e00ff */
[----:B------:R-:W-:Y:S02]  /*2130*/  LEA R5, R5, UR41, 0x3 ;  /* 0x0000002905057c11 */ /* 0x000fe4000f8e18ff */
[----:B------:R-:W-:-:S04]  /*2140*/  SHF.L.U32 R0, R0, 0x1f, RZ ;  /* 0x0000001f00007819 */ /* 0x000fc800000006ff */
[----:B------:R0:W1:Y:S01]  /*2150*/  SYNCS.PHASECHK.TRANS64.TRYWAIT P2, [R5+URZ+0x28830], R0 ;  /* 0x02883000050075a7 */ /* 0x000062000804017f */
[----:B------:R-:W-:Y:S05]  /*2160*/  @!P0 BRA `(.L_x_7436) ;  /* 0x0000000000048947 */ /* 0x000fea0003800000 */
[----:B------:R-:W-:Y:S01]  /*2170*/  BPT.TRAP 0x1 ;  /* 0x000000040000795c */ /* 0x000fe20000300000 */
.L_x_7436:
[----:B------:R-:W2:Y:S02]  /*2180*/  S2R R2, SR_TID.X ;  /* 0x0000000000027919 */ /* 0x000ea40000002100 */
[----:B--2---:R-:W-:-:S04]  /*2190*/  LOP3.LUT R2, R2, 0x7f, RZ, 0xc0, !PT ;  /* 0x0000007f02027812 */ /* 0x004fc800078ec0ff */
[----:B------:R-:W-:Y:S01]  /*21a0*/  ISETP.NE.AND P1, PT, R2, RZ, PT ;  /* 0x000000ff0200720c */ /* 0x000fe20003f25270 */
[----:B-1----:R-:W-:-:S12]  /*21b0*/  @P2 BRA `(.L_x_7437) ;  /* 0x0000000000082947 */ /* 0x002fd80003800000 */
[----:B------:R-:W1:Y:S02]  /*21c0*/  SYNCS.PHASECHK.TRANS64.TRYWAIT P2, [R5+URZ+0x28830], R0 ;  /* 0x02883000050075a7 */ /* 0x000e64000804017f */
[----:B-1----:R-:W-:Y:S05]  /*21d0*/  @!P2 BRA `(.L_x_7438) ;  /* 0x0000015c00eca947 */ /* 0x002fea0003800000 */
.L_x_7437:
[----:B------:R-:W-:Y:S05]  /*21e0*/  WARPSYNC.ALL ;  /* 0x0000000000007948 */ /* 0x000fea0003800000 */
[----:B------:R-:W-:Y:S01]  /*21f0*/  UIADD3 UR4, UR41, 0x18400, URZ ;  /* 0x0001840029047890 */ /* 0x000fe2000fffe03f */
[----:B------:R-:W-:Y:S01]  /*2200*/  WARPGROUP.ARRIVE ;  /* 0x00000000000079c5 */ /* 0x000fe20000000000 */
[----:B------:R-:W-:Y:S01]  /*2210*/  ULOP3.LUT UR32, UR55, 0x10000, URZ, 0xfc, !UPT ;  /* 0x0001000037207892 */ /* 0x000fe2000f8efc3f */
[----:B01----:R-:W-:Y:S01]  /*2220*/  VIADD R0, R17, UR37 ;  /* 0x0000002511007c36 */ /* 0x003fe20008000000 */
[----:B------:R-:W-:Y:S01]  /*2230*/  USHF.R.U32.HI UR4, URZ, 0x4, UR4 ;  /* 0x000000043f047899 */ /* 0x000fe20008011604 */
[----:B------:R-:W-:Y:S01]  /*2240*/  LEA R7, R90, 0xffffff80, 0x7 ;  /* 0xffffff805a077811 */ /* 0x000fe200078e38ff */
[----:B------:R-:W-:Y:S01]  /*2250*/  UMOV UR33, 0x40000040 ;  /* 0x4000004000217882 */ /* 0x000fe20000000000 */
[----:B------:R-:W-:Y:S01]  /*2260*/  UMOV UR35, 0x40000040 ;  /* 0x4000004000237882 */ /* 0x000fe20000000000 */
[----:B------:R-:W-:Y:S01]  /*2270*/  ULOP3.LUT UR4, UR4, 0x3fff, URZ, 0xc0, !UPT ;  /* 0x00003fff04047892 */ /* 0x000fe2000f8ec03f */
[----:B------:R-:W-:Y:S01]  /*2280*/  IMAD.MOV.U32 R3, RZ, RZ, R0 ;  /* 0x000000ffff037224 */ /* 0x000fe200078e0000 */
[----:B------:R-:W-:Y:S01]  /*2290*/  UMOV UR5, 0x40000040 ;  /* 0x4000004000057882 */ /* 0x000fe20000000000 */
[----:B------:R-:W-:Y:S01]  /*22a0*/  UMOV UR7, 0x40000040 ;  /* 0x4000004000077882 */ /* 0x000fe20000000000 */
[----:B------:R-:W-:-:S02]  /*22b0*/  ULOP3.LUT UR51, UR4, 0x10000, URZ, 0xfc, !UPT ;  /* 0x0001000004337892 */ /* 0x000fc4000f8efc3f */
[----:B------:R-:W-:Y:S02]  /*22c0*/  UIADD3 UR4, UR32, 0x2, URZ ;  /* 0x0000000220047890 */ /* 0x000fe4000fffe03f */
[----:B------:R-:W-:Y:S02]  /*22d0*/  ULEA UR34, UR47, UR51, 0xb ;  /* 0x000000332f227291 */ /* 0x000fe4000f8e583f */
[----:B------:R-:W-:Y:S02]  /*22e0*/  UIADD3 UR8, UR32, 0x4, URZ ;  /* 0x0000000420087890 */ /* 0x000fe4000fffe03f */
[----:B------:R-:W-:Y:S02]  /*22f0*/  UIADD3 UR6, UR34, 0x2, URZ ;  /* 0x0000000222067890 */ /* 0x000fe4000fffe03f */
[----:B------:R-:W-:Y:S01]  /*2300*/  UIADD3 UR10, UR34, 0x4, URZ ;  /* 0x00000004220a7890 */ /* 0x000fe2000fffe03f */
[----:B------:R-:W-:Y:S02]  /*2310*/  UMOV UR9, 0x40000040 ;  /* 0x4000004000097882 */ /* 0x000fe40000000000 */
[----:B------:R-:W-:Y:S01]  /*2320*/  HGMMA.64x128x16.F32.BF16 R24, gdesc[UR32], RZ, !UPT, gsb0 ;  /* 0x01e00000201879f0 */ /* 0x000fe2000c0018ff */
        /* <DEDUP_REMOVED lines=21> */
[----:B------:R-:W-:Y:S01]  /*2480*/  ULDC UR56, c[0x0][0x9dc] ;  /* 0x0002770000387ab9 */ /* 0x000fe20000000800 */
[----:B------:R-:W-:Y:S02]  /*2490*/  WARPGROUP.DEPBAR.LE gsb0, 0x0 ;  /* 0x00008000000079c5 */ /* 0x000fe40000010000 */
[----:B------:R-:W-:-:S06]  /*24a0*/  WARPGROUP.ARRIVE ;  /* 0x00000000000079c5 */ /* 0x000fcc0000000000 */
[----:B------:R-:W-:Y:S01]  /*24b0*/  HGMMA.64x128x16.F32.BF16 R24, gdesc[UR4], R24, gsb0 ;  /* 0x01e00000041879f0 */ /* 0x000fe20008001818 */
        /* <DEDUP_REMOVED lines=13> */
[----:B------:R-:W-:Y:S01]  /*2590*/  @!P1 PRMT R0, RZ, 0x654, R0 ;  /* 0x00000654ff009816 */ /* 0x000fe20000000000 */
[----:B------:R-:W-:Y:S02]  /*25a0*/  IMAD R9, R90, R5, 0x80 ;  /* 0x000000805a097424 */ /* 0x000fe400078e0205 */
[----:B------:R-:W-:Y:S01]  /*25b0*/  IMAD.U32 R5, RZ, RZ, UR46 ;  /* 0x0000002eff057e24 */ /* 0x000fe2000f8e00ff */
[----:B------:R-:W-:-:S02]  /*25c0*/  PLOP3.LUT P2, PT, PT, PT, UP1, 0x40, 0x0 ;  /* 0x000000000000781c */ /* 0x000fc40003f4e818 */
[----:B------:R-:W-:Y:S01]  /*25d0*/  IADD3 R6, -R16, UR38, R9 ;  /* 0x0000002610067c10 */ /* 0x000fe2000fffe109 */
[----:B------:R-:W-:Y:S02]  /*25e0*/  WARPGROUP.DEPBAR.LE gsb0, 0x0 ;  /* 0x00008000000079c5 */ /* 0x000fe40000010000 */
[----:B------:R-:W-:-:S06]  /*25f0*/  WARPGROUP.ARRIVE ;  /* 0x00000000000079c5 */ /* 0x000fcc0000000000 */
[----:B------:R-:W-:Y:S01]  /*2600*/  HGMMA.64x128x16.F32.BF16 R24, gdesc[UR8], R24, gsb0 ;  /* 0x01e00000081879f0 */ /* 0x000fe20008001818 */
[----:B------:R-:W-:Y:S02]  /*2610*/  ULOP3.LUT UR10, URZ, UR56, URZ, 0x33, !UPT ;  /* 0x000000383f0a7292 */ /* 0x000fe4000f8e333f */
        /* <DEDUP_REMOVED lines=37> */
.L_x_7441:
[----:B------:R-:W-:-:S06]  /*2870*/  UISETP.NE.AND UP2, UPT, UR7, 0x1, UPT ;  /* 0x000000010700788c */ /* 0x000fcc000bf45270 */
[----:B------:R-:W-:-:S05]  /*2880*/  PLOP3.LUT P2, PT, PT, PT, UP2, 0x80, 0x0 ;  /* 0x000000000000781c */ /* 0x000fca0003f4f028 */
[----:B------:R-:W-:-:S08]  /*2890*/  @UP2 ULDC.64 UR10, c[0x0][0x9e8] ;  /* 0x00027a00000a2ab9 */ /* 0x000fd00000000a00 */
[----:B------:R-:W-:-:S05]  /*28a0*/  @P2 IMAD.HI.U32 R5, R4, UR10, RZ ;  /* 0x0000000a04052c27 */ /* 0x000fca000f8e00ff */
[----:B------:R-:W-:-:S07]  /*28b0*/  @P2 SHF.R.U32.HI R4, RZ, UR11, R5 ;  /* 0x0000000bff042c19 */ /* 0x000fce0008011605 */
.L_x_7442:
[----:B------:R-:W-:Y:S05]  /*28c0*/  BSYNC B0 ;  /* 0x0000000000007941 */ /* 0x000fea0003800000 */
.L_x_7440:
[----:B------:R-:W-:-:S04]  /*28d0*/  IMAD R5, R4, UR7, -R7 ;  /* 0x0000000704057c24 */ /* 0x000fc8000f8e0a07 */
[----:B------:R-:W-:-:S05]  /*28e0*/  IMAD.IADD R5, R5, 0x1, -R16 ;  /* 0x0000000105057824 */ /* 0x000fca00078e0a10 */
[----:B------:R-:W-:Y:S02]  /*28f0*/  VIMNMX R2, R2, R5, !PT ;  /* 0x0000000502027248 */ /* 0x000fe40007fe0100 */
[----:B------:R-:W-:-:S07]  /*2900*/  VIADDMNMX R0, R5, UR7, R0, PT ;  /* 0x0000000705007c46 */ /* 0x000fce000b800100 */
.L_x_7439:
        /* <DEDUP_REMOVED lines=8> */
[----:B------:R-:W-:Y:S02]  /*2990*/  ISETP.GT.AND P3, PT, R2, 0x9, !P5 ;  /* 0x000000090200780c */ /* 0x000fe40006f64270 */
[----:B------:R-:W-:Y:S02]  /*29a0*/  P2R R12, PR, RZ, 0x20 ;  /* 0x00000020ff0c7803 */ /* 0x000fe40000000000 */
[----:B------:R-:W-:Y:S02]  /*29b0*/  ISETP.LT.OR P3, PT, R0, 0xa, P3 ;  /* 0x0000000a0000780c */ /* 0x000fe40001f61670 */
[----:B------:R-:W-:Y:S02]  /*29c0*/  ISETP.GT.AND P4, PT, R2, 0x8, !P4 ;  /* 0x000000080200780c */ /* 0x000fe40006784270 */
[----:B------:R-:W-:-:S02]  /*29d0*/  ISETP.GE.AND P5, PT, R9, 0x11, PT ;  /* 0x000000110900780c */ /* 0x000fc40003fa6270 */
[----:B------:R-:W-:Y:S01]  /*29e0*/  FSEL R29, R29, -INF , !P3 ;  /* 0xff8000001d1d7808 */ /* 0x000fe20005800000 */
[----:B0-----:R-:W-:Y:S01]  /*29f0*/  IMAD.IADD R4, R8, 0x1, R3 ;  /* 0x0000000108047824 */ /* 0x001fe200078e0203 */
[----:B------:R-:W-:Y:S02]  /*2a00*/  ISETP.LT.OR P4, PT, R0, 0x9, P4 ;  /* 0x000000090000780c */ /* 0x000fe40002781670 */
[----:B------:R-:W-:Y:S02]  /*2a10*/  ISETP.GT.AND P3, PT, R2, 0x10, !P5 ;  /* 0x000000100200780c */ /* 0x000fe40006f64270 */
[----:B------:R-:W-:Y:S02]  /*2a20*/  FSEL R28, R28, -INF , !P4 ;  /* 0xff8000001c1c7808 */ /* 0x000fe40006000000 */
        /* <DEDUP_REMOVED lines=137> */
[----:B------:R-:W-:Y:S02]  /*32c0*/  ISETP.GT.AND P6, PT, R2, 0x79, !P6 ;  /* 0x000000790200780c */ /* 0x000fe400077c4270 */
[----:B------:R-:W-:Y:S02]  /*32d0*/  VIADDMNMX R2, R3, R11, R6, PT ;  /* 0x0000000b03027246 */ /* 0x000fe40003800106 */
[----:B------:R-:W-:-:S04]  /*32e0*/  ISETP.LT.OR P6, PT, R0, 0x7a, P6 ;  /* 0x0000007a0000780c */ /* 0x000fc800037c1670 */
        /* <DEDUP_REMOVED lines=17> */
.L_x_7445:
[----:B------:R-:W-:-:S06]  /*3400*/  UISETP.NE.AND UP2, UPT, UR7, 0x1, UPT ;  /* 0x000000010700788c */ /* 0x000fcc000bf45270 */
[----:B------:R-:W-:-:S05]  /*3410*/  PLOP3.LUT P6, PT, PT, PT, UP2, 0x80, 0x0 ;  /* 0x000000000000781c */ /* 0x000fca0003fcf028 */
[----:B------:R-:W-:-:S08]  /*3420*/  @UP2 ULDC.64 UR10, c[0x0][0x9e8] ;  /* 0x00027a00000a2ab9 */ /* 0x000fd00000000a00 */
[----:B------:R-:W-:Y:S01]  /*3430*/  @P6 IMAD.HI.U32 R3, R0, UR10, RZ ;  /* 0x0000000a00036c27 */ /* 0x000fe2000f8e00ff */
[----:B------:R-:W-:-:S13]  /*3440*/  PLOP3.LUT P6, PT, PT, PT, UP2, 0x80, 0x0 ;  /* 0x000000000000781c */ /* 0x000fda0003fcf028 */
[----:B------:R-:W-:-:S07]  /*3450*/  @P6 SHF.R.U32.HI R0, RZ, UR11, R3 ;  /* 0x0000000bff006c19 */ /* 0x000fce0008011603 */
.L_x_7446:
[----:B------:R-:W-:Y:S05]  /*3460*/  BSYNC B0 ;  /* 0x0000000000007941 */ /* 0x000fea0003800000 */
.L_x_7444:
[----:B------:R-:W-:-:S04]  /*3470*/  IMAD R3, R0, UR7, -R7 ;  /* 0x0000000700037c24 */ /* 0x000fc8000f8e0a07 */
[----:B------:R-:W-:-:S05]  /*3480*/  IMAD.IADD R3, R3, 0x1, -R16 ;  /* 0x0000000103037824 */ /* 0x000fca00078e0a10 */
[----:B------:R-:W-:Y:S02]  /*3490*/  VIMNMX R4, R4, R3, !PT ;  /* 0x0000000304047248 */ /* 0x000fe40007fe0100 */
[----:B------:R-:W-:-:S07]  /*34a0*/  VIADDMNMX R2, R3, UR7, R2, PT ;  /* 0x0000000703027c46 */ /* 0x000fce000b800102 */
.L_x_7443:
[----:B------:R-:W-:Y:S01]  /*34b0*/  ISETP.GT.AND P2, PT, R4, 0x1, !P2 ;  /* 0x000000010400780c */ /* 0x000fe20005744270 */
[----:B------:R-:W-:Y:S01]  /*34c0*/  ULDC UR10, c[0x0][0x988] ;  /* 0x00026200000a7ab9 */ /* 0x000fe20000000800 */
[----:B------:R-:W-:Y:S01]  /*34d0*/  ISETP.NE.AND P6, PT, R14, RZ, PT ;  /* 0x000000ff0e00720c */ /* 0x000fe20003fc5270 */
        /* <DEDUP_REMOVED lines=24> */
[----:B------:R-:W-:Y:S02]  /*3660*/  ISETP.GT.AND P2, PT, R4, 0x10, !P6 ;  /* 0x000000100400780c */ /* 0x000fe40007744270 */
[----:B------:R-:W-:Y:S02]  /*3670*/  ISETP.NE.AND P6, PT, R96, RZ, PT ;  /* 0x000000ff6000720c */ /* 0x000fe40003fc5270 */
        /* <DEDUP_REMOVED lines=57> */
[----:B------:R-:W-:Y:S01]  /*3a10*/  ISETP.GT.AND P3, PT, R4, 0x70, !P3 ;  /* 0x000000700400780c */ /* 0x000fe20005f64270 */
[----:B------:R-:W0:Y:S01]  /*3a20*/  SHFL.BFLY PT, R0, R3, 0x2, 0x1f ;  /* 0x0c401f0003007f89 */ /* 0x000e2200000e0000 */
[----:B------:R-:W-:-:S02]  /*3a30*/  FSEL R50, R50, -INF , !P2 ;  /* 0xff80000032327808 */ /* 0x000fc40005000000 */
[----:B------:R-:W-:Y:S02]  /*3a40*/  ISETP.NE.AND P2, PT, R94, RZ, PT ;  /* 0x000000ff5e00720c */ /* 0x000fe40003f45270 */
[C---:B------:R-:W-:Y:S02]  /*3a50*/  ISETP.GT.AND P4, PT, R4.reuse, 0x71, !P4 ;  /* 0x000000710400780c */ /* 0x040fe40006784270 */
[C---:B------:R-:W-:Y:S02]  /*3a60*/  ISETP.GT.AND P2, PT, R4.reuse, 0x31, !P2 ;  /* 0x000000310400780c */ /* 0x040fe40005744270 */
[----:B------:R-:W-:Y:S02]  /*3a70*/  ISETP.GT.AND P5, PT, R4, 0x78, !P5 ;  /* 0x000000780400780c */ /* 0x000fe40006fa4270 */
[C---:B------:R-:W-:Y:S02]  /*3a80*/  ISETP.LT.OR P2, PT, R2.reuse, 0x32, P2 ;  /* 0x000000320200780c */ /* 0x040fe40001741670 */
[----:B------:R-:W-:-:S02]  /*3a90*/  ISETP.LT.OR P3, PT, R2, 0x71, P3 ;  /* 0x000000710200780c */ /* 0x000fc40001f61670 */
[----:B------:R-:W-:Y:S02]  /*3aa0*/  FSEL R51, R51, -INF , !P2 ;  /* 0xff80000033337808 */ /* 0x000fe40005000000 */
[----:B------:R-:W-:Y:S02]  /*3ab0*/  ISETP.NE.AND P2, PT, R95, RZ, PT ;  /* 0x000000ff5f00720c */ /* 0x000fe40003f45270 */
[----:B------:R-:W-:Y:S02]  /*3ac0*/  ISETP.LT.OR P4, PT, R2, 0x72, P4 ;  /* 0x000000720200780c */ /* 0x000fe40002781670 */
[----:B------:R-:W-:Y:S02]  /*3ad0*/  ISETP.GT.AND P2, PT, R4, 0x38, !P2 ;  /* 0x000000380400780c */ /* 0x000fe40005744270 */
[----:B------:R-:W-:Y:S02]  /*3ae0*/  FSEL R82, R82, -INF , !P3 ;  /* 0xff80000052527808 */ /* 0x000fe40005800000 */
[----:B------:R-:W-:-:S02]  /*3af0*/  ISETP.LT.OR P2, PT, R2, 0x39, P2 ;  /* 0x000000390200780c */ /* 0x000fc40001741670 */
[----:B------:R-:W-:Y:S02]  /*3b00*/  ISETP.LT.OR P5, PT, R2, 0x79, P5 ;  /* 0x000000790200780c */ /* 0x000fe40002fa1670 */
[----:B------:R-:W-:Y:S02]  /*3b10*/  FSEL R54, R54, -INF , !P2 ;  /* 0xff80000036367808 */ /* 0x000fe40005000000 */
[----:B------:R-:W-:Y:S02]  /*3b20*/  ISETP.GT.AND P2, PT, R4, 0x39, !P6 ;  /* 0x000000390400780c */ /* 0x000fe40007744270 */
[----:B------:R-:W-:Y:S02]  /*3b30*/  ISETP.NE.AND P6, PT, R107, RZ, PT ;  /* 0x000000ff6b00720c */ /* 0x000fe40003fc5270 */
[----:B------:R-:W-:Y:S02]  /*3b40*/  ISETP.LT.OR P2, PT, R2, 0x3a, P2 ;  /* 0x0000003a0200780c */ /* 0x000fe40001741670 */
[----:B------:R-:W-:-:S02]  /*3b50*/  FSEL R83, R83, -INF , !P4 ;  /* 0xff80000053537808 */ /* 0x000fc40006000000 */
[----:B------:R-:W-:Y:S02]  /*3b60*/  FSEL R55, R55, -INF , !P2 ;  /* 0xff80000037377808 */ /* 0x000fe40005000000 */
[----:B------:R-:W-:Y:S02]  /*3b70*/  ISETP.NE.AND P2, PT, R97, RZ, PT ;  /* 0x000000ff6100720c */ /* 0x000fe40003f45270 */
[----:B------:R-:W-:Y:S02]  /*3b80*/  FSEL R86, R86, -INF , !P5 ;  /* 0xff80000056567808 */ /* 0x000fe40006800000 */
        /* <DEDUP_REMOVED lines=47> */
[----:B------:R-:W-:-:S05]  /*3e80*/  FMUL.FTZ R6, R0, UR10 ;  /* 0x0000000a00067c20 */ /* 0x000fca0008410000 */
[----:B------:R-:W-:Y:S02]  /*3e90*/  FSEL R8, R6, RZ, P2 ;  /* 0x000000ff06087208 */ /* 0x000fe40001000000 */
[----:B------:R-:W-:Y:S02]  /*3ea0*/  ISETP.GT.AND P2, PT, R4, RZ, !P6 ;  /* 0x000000ff0400720c */ /* 0x000fe40007744270 */
[----:B------:R-:W-:Y:S01]  /*3eb0*/  ISETP.NE.AND P6, PT, R9, RZ, PT ;  /* 0x000000ff0900720c */ /* 0x000fe20003fc5270 */
[--C-:B------:R-:W-:Y:S01]  /*3ec0*/  FFMA.FTZ R180, R13, UR10, -R8.reuse ;  /* 0x0000000a0db47c23 */ /* 0x100fe20008010808 */
[----:B------:R-:W-:Y:S01]  /*3ed0*/  ISETP.LT.OR P2, PT, R2, 0x1, P2 ;  /* 0x000000010200780c */ /* 0x000fe20001741670 */
[--C-:B------:R-:W-:Y:S01]  /*3ee0*/  FFMA.FTZ R3, R25, UR10, -R8.reuse ;  /* 0x0000000a19037c23 */ /* 0x100fe20008010808 */
[----:B------:R-:W-:Y:S01]  /*3ef0*/  ISETP.GT.AND P6, PT, R4, 0x79, !P6 ;  /* 0x000000790400780c */ /* 0x000fe200077c4270 */
[--C-:B------:R-:W-:Y:S01]  /*3f00*/  FFMA.FTZ R182, R28, UR10, -R8.reuse ;  /* 0x0000000a1cb67c23 */ /* 0x100fe20008010808 */
[----:B------:R-:W-:Y:S01]  /*3f10*/  FSEL R26, R26, -INF , !P2 ;  /* 0xff8000001a1a7808 */ /* 0x000fe20005000000 */
[----:B------:R-:W-:Y:S01]  /*3f20*/  MUFU.EX2 R180, R180 ;  /* 0x000000b400b47308 */ /* 0x000fe20000000800 */
[----:B------:R-:W-:Y:S01]  /*3f30*/  ISETP.NE.AND P2, PT, R108, RZ, PT ;  /* 0x000000ff6c00720c */ /* 0x000fe20003f45270 */
[--C-:B------:R-:W-:Y:S01]  /*3f40*/  FFMA.FTZ R7, R29, UR10, -R8.reuse ;  /* 0x0000000a1d077c23 */ /* 0x100fe20008010808 */
[----:B------:R-:W-:Y:S01]  /*3f50*/  FMNMX.FTZ R5, R26, R27, !PT ;  /* 0x0000001b1a057209 */ /* 0x000fe20007810000 */
[--C-:B------:R-:W-:Y:S01]  /*3f60*/  FFMA.FTZ R176, R32, UR10, -R8.reuse ;  /* 0x0000000a20b07c23 */ /* 0x100fe20008010808 */
[----:B------:R-:W-:Y:S01]  /*3f70*/  ISETP.GT.AND P2, PT, R4, 0x69, !P2 ;  /* 0x000000690400780c */ /* 0x000fe20005744270 */
[--C-:B------:R-:W-:Y:S01]  /*3f80*/  FFMA.FTZ R9, R33, UR10, -R8.reuse ;  /* 0x0000000a21097c23 */ /* 0x100fe20008010808 */
[----:B------:R-:W-:Y:S01]  /*3f90*/  FMNMX.FTZ R6, R30, R5, !PT ;  /* 0x000000051e067209 */ /* 0x000fe20007810000 */
[----:B------:R-:W0:Y:S01]  /*3fa0*/  MUFU.EX2 R3, R3 ;  /* 0x0000000300037308 */ /* 0x000e220000000800 */
[----:B------:R-:W-:Y:S01]  /*3fb0*/  ISETP.LT.OR P2, PT, R2, 0x6a, P2 ;  /* 0x0000006a0200780c */ /* 0x000fe20001741670 */
[--C-:B------:R-:W-:Y:S01]  /*3fc0*/  FFMA.FTZ R178, R36, UR10, -R8.reuse ;  /* 0x0000000a24b27c23 */ /* 0x100fe20008010808 */
[----:B------:R-:W-:Y:S01]  /*3fd0*/  FMNMX.FTZ R5, R31, R6, !PT ;  /* 0x000000061f057209 */ /* 0x000fe20007810000 */
[--C-:B------:R-:W-:Y:S01]  /*3fe0*/  FFMA.FTZ R11, R37, UR10, -R8.reuse ;  /* 0x0000000a250b7c23 */ /* 0x100fe20008010808 */
[----:B------:R-:W-:Y:S01]  /*3ff0*/  FSEL R79, R79, -INF , !P2 ;  /* 0xff8000004f4f7808 */ /* 0x000fe20005000000 */
[--C-:B------:R-:W-:Y:S01]  /*4000*/  FFMA.FTZ R172, R40, UR10, -R8.reuse ;  /* 0x0000000a28ac7c23 */ /* 0x100fe20008010808 */
[----:B------:R-:W-:Y:S01]  /*4010*/  FMNMX.FTZ R6, R34, R5, !PT ;  /* 0x0000000522067209 */ /* 0x000fe20007810000 */
[----:B------:R-:W1:Y:S01]  /*4020*/  MUFU.EX2 R182, R182 ;  /* 0x000000b600b67308 */ /* 0x000e620000000800 */
[----:B------:R-:W-:Y:S01]  /*4030*/  ISETP.LT.OR P6, PT, R2, 0x7a, P6 ;  /* 0x0000007a0200780c */ /* 0x000fe200037c1670 */
[--C-:B------:R-:W-:Y:S01]  /*4040*/  FFMA.FTZ R13, R41, UR10, -R8.reuse ;  /* 0x0000000a290d7c23 */ /* 0x100fe20008010808 */
[----:B------:R-:W-:Y:S01]  /*4050*/  FMNMX.FTZ R5, R35, R6, !PT ;  /* 0x0000000623057209 */ /* 0x000fe20007810000 */
[--C-:B------:R-:W-:Y:S01]  /*4060*/  FFMA.FTZ R174, R44, UR10, -R8.reuse ;  /* 0x0000000a2cae7c23 */ /* 0x100fe20008010808 */
[----:B------:R-:W-:Y:S01]  /*4070*/  FSEL R87, R87, -INF , !P6 ;  /* 0xff80000057577808 */ /* 0x000fe20007000000 */
        /* <DEDUP_REMOVED lines=31> */
[--C-:B------:R-:W-:Y:S01]  /*4270*/  FFMA.FTZ R154, R84, UR10, -R8.reuse ;  /* 0x0000000a549a7c23 */ /* 0x100fe20008010808 */
[----:B------:R-:W-:Y:S01]  /*4280*/  FFMA.FTZ R57, R85, UR10, -R8 ;  /* 0x0000000a55397c23 */ /* 0x000fe20008010808 */
[----:B------:R-:W-:Y:S01]  /*4290*/  FMNMX.FTZ R6, R54, R5, !PT ;  /* 0x0000000536067209 */ /* 0x000fe20007810000 */
[----:B------:R-:W5:Y:S03]  /*42a0*/  MUFU.EX2 R11, R11 ;  /* 0x0000000b000b7308 */ /* 0x000f660000000800 */
[----:B------:R-:W-:-:S04]  /*42b0*/  FMNMX.FTZ R5, R55, R6, !PT ;  /* 0x0000000637057209 */ /* 0x000fc80007810000 */
[----:B------:R-:W-:Y:S01]  /*42c0*/  FMNMX.FTZ R6, R58, R5, !PT ;  /* 0x000000053a067209 */ /* 0x000fe20007810000 */
[----:B------:R-:W5:Y:S03]  /*42d0*/  MUFU.EX2 R172, R172 ;  /* 0x000000ac00ac7308 */ /* 0x000f660000000800 */
[----:B------:R-:W-:-:S04]  /*42e0*/  FMNMX.FTZ R5, R59, R6, !PT ;  /* 0x000000063b057209 */ /* 0x000fc80007810000 */
[----:B------:R-:W-:Y:S01]  /*42f0*/  FMNMX.FTZ R6, R62, R5, !PT ;  /* 0x000000053e067209 */ /* 0x000fe20007810000 */
[----:B------:R-:W5:Y:S03]  /*4300*/  MUFU.EX2 R13, R13 ;  /* 0x0000000d000d7308 */ /* 0x000f660000000800 */
        /* <DEDUP_REMOVED lines=36> */
[--C-:B------:R-:W-:Y:S01]  /*4550*/  FFMA.FTZ R2, R27, UR10, -R4.reuse ;  /* 0x0000000a1b027c23 */ /* 0x100fe20008010804 */
[----:B------:R-:W-:Y:S01]  /*4560*/  FADD.FTZ R27, R180, R3 ;  /* 0x00000003b41b7221 */ /* 0x000fe20000010000 */
[--C-:B------:R-:W-:Y:S01]  /*4570*/  FFMA.FTZ R181, R26, UR10, -R4.reuse ;  /* 0x0000000a1ab57c23 */ /* 0x100fe20008010804 */
[--C-:B------:R-:W-:Y:S01]  /*4580*/  FFMA.FTZ R183, R30, UR10, -R4.reuse ;  /* 0x0000000a1eb77c23 */ /* 0x100fe20008010804 */
[--C-:B------:R-:W-:Y:S01]  /*4590*/  FFMA.FTZ R31, R31, UR10, -R4.reuse ;  /* 0x0000000a1f1f7c23 */ /* 0x100fe20008010804 */
[----:B-1----:R-:W-:Y:S01]  /*45a0*/  FADD.FTZ R10, R182, R27 ;  /* 0x0000001bb60a7221 */ /* 0x002fe20000010000 */
[--C-:B------:R-:W-:Y:S01]  /*45b0*/  FFMA.FTZ R177, R34, UR10, -R4.reuse ;  /* 0x0000000a22b17c23 */ /* 0x100fe20008010804 */
[----:B------:R-:W-:Y:S01]  /*45c0*/  MUFU.EX2 R2, R2 ;  /* 0x0000000200027308 */ /* 0x000fe20000000800 */
[----:B------:R-:W-:Y:S01]  /*45d0*/  FFMA.FTZ R35, R35, UR10, -R4 ;  /* 0x0000000a23237c23 */ /* 0x000fe20008010804 */
[----:B--2---:R-:W-:Y:S01]  /*45e0*/  FADD.FTZ R27, R7, R10 ;  /* 0x0000000a071b7221 */ /* 0x004fe20000010000 */
[--C-:B------:R-:W-:Y:S01]  /*45f0*/  FFMA.FTZ R38, R38, UR10, -R4.reuse ;  /* 0x0000000a26267c23 */ /* 0x100fe20008010804 */
[--C-:B------:R-:W-:Y:S01]  /*4600*/  FFMA.FTZ R39, R39, UR10, -R4.reuse ;  /* 0x0000000a27277c23 */ /* 0x100fe20008010804 */
[--C-:B------:R-:W-:Y:S01]  /*4610*/  FFMA.FTZ R42, R42, UR10, -R4.reuse ;  /* 0x0000000a2a2a7c23 */ /* 0x100fe20008010804 */
[----:B---3--:R-:W-:Y:S01]  /*4620*/  FADD.FTZ R10, R176, R27 ;  /* 0x0000001bb00a7221 */ /* 0x008fe20000010000 */
[--C-:B------:R-:W-:Y:S01]  /*4630*/  FFMA.FTZ R43, R43, UR10, -R4.reuse ;  /* 0x0000000a2b2b7c23 */ /* 0x100fe20008010804 */
[----:B------:R-:W0:Y:S01]  /*4640*/  MUFU.EX2 R181, R181 ;  /* 0x000000b500b57308 */ /* 0x000e220000000800 */
[----:B------:R-:W-:Y:S01]  /*4650*/  FFMA.FTZ R46, R46, UR10, -R4 ;  /* 0x0000000a2e2e7c23 */ /* 0x000fe20008010804 */
[----:B----4-:R-:W-:Y:S01]  /*4660*/  FADD.FTZ R27, R9, R10 ;  /* 0x0000000a091b7221 */ /* 0x010fe20000010000 */
[--C-:B------:R-:W-:Y:S01]  /*4670*/  FFMA.FTZ R47, R47, UR10, -R4.reuse ;  /* 0x0000000a2f2f7c23 */ /* 0x100fe20008010804 */
[--C-:B------:R-:W-:Y:S01]  /*4680*/  FFMA.FTZ R50, R50, UR10, -R4.reuse ;  /* 0x0000000a32327c23 */ /* 0x100fe20008010804 */
[--C-:B------:R-:W-:Y:S01]  /*4690*/  FFMA.FTZ R51, R51, UR10, -R4.reuse ;  /* 0x0000000a33337c23 */ /* 0x100fe20008010804 */
[----:B-----5:R-:W-:Y:S01]  /*46a0*/  FADD.FTZ R10, R178, R27 ;  /* 0x0000001bb20a7221 */ /* 0x020fe20000010000 */
        /* <DEDUP_REMOVED lines=8> */
[----:B------:R-:W-:Y:S01]  /*4730*/  F2FP.BF16.F32.PACK_AB R180, R3, R180 ;  /* 0x000000b403b4723e */ /* 0x000fe200000010ff */
[----:B------:R2:W3:Y:S01]  /*4740*/  MUFU.EX2 R6, R31 ;  /* 0x0000001f00067308 */ /* 0x0004e20000000800 */
[----:B------:R-:W-:Y:S01]  /*4750*/  FFMA.FTZ R63, R63, UR10, -R4 ;  /* 0x0000000a3f3f7c23 */ /* 0x000fe20008010804 */
[----:B------:R-:W-:Y:S01]  /*4760*/  FADD.FTZ R27, R13, R10 ;  /* 0x0000000a0d1b7221 */ /* 0x000fe20000010000 */
[----:B0-----:R-:W-:Y:S01]  /*4770*/  FADD.FTZ R10, R181, R2 ;  /* 0x00000002b50a7221 */ /* 0x001fe20000010000 */
[----:B------:R-:W-:Y:S01]  /*4780*/  F2FP.BF16.F32.PACK_AB R182, R7, R182 ;  /* 0x000000b607b6723e */ /* 0x000fe200000010ff */
[--C-:B------:R-:W-:Y:S01]  /*4790*/  FFMA.FTZ R66, R66, UR10, -R4.reuse ;  /* 0x0000000a42427c23 */ /* 0x100fe20008010804 */
[----:B------:R-:W-:Y:S01]  /*47a0*/  FADD.FTZ R12, R174, R27 ;  /* 0x0000001bae0c7221 */ /* 0x000fe20000010000 */
[----:B------:R-:W-:Y:S01]  /*47b0*/  FFMA.FTZ R67, R67, UR10, -R4 ;  /* 0x0000000a43437c23 */ /* 0x000fe20008010804 */
[----:B------:R-:W0:Y:S01]  /*47c0*/  MUFU.EX2 R177, R177 ;  /* 0x000000b100b17308 */ /* 0x000e220000000800 */
[----:B-1----:R-:W-:Y:S01]  /*47d0*/  FADD.FTZ R27, R183, R10 ;  /* 0x0000000ab71b7221 */ /* 0x002fe20000010000 */
[----:B--2---:R-:W-:Y:S01]  /*47e0*/  FADD.FTZ R31, R15, R12 ;  /* 0x0000000c0f1f7221 */ /* 0x004fe20000010000 */
[--C-:B------:R-:W-:Y:S01]  /*47f0*/  FFMA.FTZ R70, R70, UR10, -R4.reuse ;  /* 0x0000000a46467c23 */ /* 0x100fe20008010804 */
[--C-:B------:R-:W-:Y:S01]  /*4800*/  FFMA.FTZ R71, R71, UR10, -R4.reuse ;  /* 0x0000000a47477c23 */ /* 0x100fe20008010804 */
[--C-:B------:R-:W-:Y:S01]  /*4810*/  FFMA.FTZ R74, R74, UR10, -R4.reuse ;  /* 0x0000000a4a4a7c23 */ /* 0x100fe20008010804 */
[----:B------:R-:W-:Y:S01]  /*4820*/  FADD.FTZ R12, R168, R31 ;  /* 0x0000001fa80c7221 */ /* 0x000fe20000010000 */
[----:B------:R-:W-:Y:S01]  /*4830*/  FFMA.FTZ R75, R75, UR10, -R4 ;  /* 0x0000000a4b4b7c23 */ /* 0x000fe20008010804 */
[----:B------:R-:W1:Y:S01]  /*4840*/  MUFU.EX2 R8, R35 ;  /* 0x0000002300087308 */ /* 0x000e620000000800 */
[----:B---3--:R-:W-:Y:S01]  /*4850*/  FADD.FTZ R10, R6, R27 ;  /* 0x0000001b060a7221 */ /* 0x008fe20000010000 */
[----:B------:R-:W-:Y:S01]  /*4860*/  FADD.FTZ R31, R21, R12 ;  /* 0x0000000c151f7221 */ /* 0x000fe20000010000 */
[--C-:B------:R-:W-:Y:S01]  /*4870*/  FFMA.FTZ R78, R78, UR10, -R4.reuse ;  /* 0x0000000a4e4e7c23 */ /* 0x100fe20008010804 */
[--C-:B------:R-:W-:Y:S01]  /*4880*/  FFMA.FTZ R79, R79, UR10, -R4.reuse ;  /* 0x0000000a4f4f7c23 */ /* 0x100fe20008010804 */
[--C-:B------:R-:W-:Y:S01]  /*4890*/  FFMA.FTZ R82, R82, UR10, -R4.reuse ;  /* 0x0000000a52527c23 */ /* 0x100fe20008010804 */
[----:B------:R-:W-:Y:S01]  /*48a0*/  FFMA.FTZ R83, R83, UR10, -R4 ;  /* 0x0000000a53537c23 */ /* 0x000fe20008010804 */
[----:B------:R-:W-:Y:S01]  /*48b0*/  F2FP.BF16.F32.PACK_AB R181, R2, R181 ;  /* 0x000000b502b5723e */ /* 0x000fe200000010ff */
[----:B------:R-:W2:Y:S01]  /*48c0*/  MUFU.EX2 R38, R38 ;  /* 0x0000002600267308 */ /* 0x000ea20000000800 */
[----:B0-----:R-:W-:Y:S01]  /*48d0*/  FADD.FTZ R27, R177, R10 ;  /* 0x0000000ab11b7221 */ /* 0x001fe20000010000 */
[----:B------:R-:W-:Y:S01]  /*48e0*/  FADD.FTZ R10, R170, R31 ;  /* 0x0000001faa0a7221 */ /* 0x000fe20000010000 */
[--C-:B------:R-:W-:Y:S01]  /*48f0*/  FFMA.FTZ R86, R86, UR10, -R4.reuse ;  /* 0x0000000a56567c23 */ /* 0x100fe20008010804 */
[----:B------:R-:W-:Y:S01]  /*4900*/  FFMA.FTZ R4, R87, UR10, -R4 ;  /* 0x0000000a57047c23 */ /* 0x000fe20008010804 */
[----:B------:R-:W-:Y:S01]  /*4910*/  F2FP.BF16.F32.PACK_AB R176, R9, R176 ;  /* 0x000000b009b0723e */ /* 0x000fe200000010ff */
[----:B------:R-:W-:Y:S01]  /*4920*/  FADD.FTZ R31, R25, R10 ;  /* 0x0000000a191f7221 */ /* 0x000fe20000010000 */
[----:B------:R-:W-:Y:S01]  /*4930*/  F2FP.BF16.F32.PACK_AB R178, R11, R178 ;  /* 0x000000b20bb2723e */ /* 0x000fe200000010ff */
[----:B------:R-:W0:Y:S01]  /*4940*/  MUFU.EX2 R39, R39 ;  /* 0x0000002700277308 */ /* 0x000e220000000800 */
[----:B-1----:R-:W-:Y:S01]  /*4950*/  FADD.FTZ R27, R8, R27 ;  /* 0x0000001b081b7221 */ /* 0x002fe20000010000 */
[----:B------:R-:W-:Y:S01]  /*4960*/  FADD.FTZ R12, R164, R31 ;  /* 0x0000001fa40c7221 */ /* 0x000fe20000010000 */
[----:B------:R-:W-:-:S02]  /*4970*/  F2FP.BF16.F32.PACK_AB R172, R13, R172 ;  /* 0x000000ac0dac723e */ /* 0x000fc400000010ff */
[----:B------:R-:W-:Y:S01]  /*4980*/  F2FP.BF16.F32.PACK_AB R174, R15, R174 ;  /* 0x000000ae0fae723e */ /* 0x000fe200000010ff */
[----:B------:R-:W-:Y:S01]  /*4990*/  FADD.FTZ R31, R29, R12 ;  /* 0x0000000c1d1f7221 */ /* 0x000fe20000010000 */
[----:B------:R-:W-:Y:S01]  /*49a0*/  F2FP.BF16.F32.PACK_AB R168, R21, R168 ;  /* 0x000000a815a8723e */ /* 0x000fe200000010ff */
[----:B------:R-:W1:Y:S01]  /*49b0*/  MUFU.EX2 R42, R42 ;  /* 0x0000002a002a7308 */ /* 0x000e620000000800 */
[----:B--2---:R-:W-:Y:S01]  /*49c0*/  FADD.FTZ R10, R38, R27 ;  /* 0x0000001b260a7221 */ /* 0x004fe20000010000 */
[----:B------:R-:W-:Y:S01]  /*49d0*/  FADD.FTZ R12, R166, R31 ;  /* 0x0000001fa60c7221 */ /* 0x000fe20000010000 */
[----:B------:R-:W-:Y:S02]  /*49e0*/  F2FP.BF16.F32.PACK_AB R170, R25, R170 ;  /* 0x000000aa19aa723e */ /* 0x000fe400000010ff */
[----:B------:R-:W-:Y:S01]  /*49f0*/  F2FP.BF16.F32.PACK_AB R164, R29, R164 ;  /* 0x000000a41da4723e */ /* 0x000fe200000010ff */
[C---:B------:R-:W-:Y:S01]  /*4a00*/  FADD.FTZ R31, R33.reuse, R12 ;  /* 0x0000000c211f7221 */ /* 0x040fe20000010000 */
[----:B------:R-:W-:Y:S01]  /*4a10*/  F2FP.BF16.F32.PACK_AB R166, R33, R166 ;  /* 0x000000a621a6723e */ /* 0x000fe200000010ff */
[----:B------:R-:W2:Y:S01]  /*4a20*/  MUFU.EX2 R43, R43 ;  /* 0x0000002b002b7308 */ /* 0x000ea20000000800 */
[----:B0-----:R-:W-:Y:S01]  /*4a30*/  FADD.FTZ R27, R39, R10 ;  /* 0x0000000a271b7221 */ /* 0x001fe20000010000 */
[----:B------:R-:W-:Y:S01]  /*4a40*/  FADD.FTZ R12, R160, R31 ;  /* 0x0000001fa00c7221 */ /* 0x000fe20000010000 */
[----:B------:R-:W-:-:S02]  /*4a50*/  F2FP.BF16.F32.PACK_AB R160, R37, R160 ;  /* 0x000000a025a0723e */ /* 0x000fc400000010ff */
[----:B------:R-:W-:Y:S01]  /*4a60*/  F2FP.BF16.F32.PACK_AB R183, R6, R183 ;  /* 0x000000b706b7723e */ /* 0x000fe200000010ff */
[----:B------:R-:W-:Y:S01]  /*4a70*/  FADD.FTZ R31, R37, R12 ;  /* 0x0000000c251f7221 */ /* 0x000fe20000010000 */
[----:B------:R-:W-:Y:S01]  /*4a80*/  F2FP.BF16.F32.PACK_AB R177, R8, R177 ;  /* 0x000000b108b1723e */ /* 0x000fe200000010ff */
[----:B------:R-:W0:Y:S01]  /*4a90*/  MUFU.EX2 R46, R46 ;  /* 0x0000002e002e7308 */ /* 0x000e220000000800 */
[----:B-1----:R-:W-:Y:S01]  /*4aa0*/  FADD.FTZ R10, R42, R27 ;  /* 0x0000001b2a0a7221 */ /* 0x002fe20000010000 */
[----:B------:R-:W-:Y:S01]  /*4ab0*/  FADD.FTZ R12, R162, R31 ;  /* 0x0000001fa20c7221 */ /* 0x000fe20000010000 */
[----:B------:R-:W-:Y:S02]  /*4ac0*/  F2FP.BF16.F32.PACK_AB R162, R41, R162 ;  /* 0x000000a229a2723e */ /* 0x000fe400000010ff */
[----:B------:R-:W-:Y:S01]  /*4ad0*/  F2FP.BF16.F32.PACK_AB R179, R39, R38 ;  /* 0x0000002627b3723e */ /* 0x000fe200000010ff */
[----:B------:R-:W-:Y:S02]  /*4ae0*/  FADD.FTZ R7, R41, R12 ;  /* 0x0000000c29077221 */ /* 0x000fe40000010000 */
[----:B------:R-:W1:Y:S01]  /*4af0*/  MUFU.EX2 R47, R47 ;  /* 0x0000002f002f7308 */ /* 0x000e620000000800 */
[C---:B--2---:R-:W-:Y:S01]  /*4b00*/  FADD.FTZ R27, R43.reuse, R10 ;  /* 0x0000000a2b1b7221 */ /* 0x044fe20000010000 */
[----:B------:R-:W-:Y:S01]  /*4b10*/  FADD.FTZ R12, R156, R7 ;  /* 0x000000079c0c7221 */ /* 0x000fe20000010000 */
[----:B------:R-:W-:-:S05]  /*4b20*/  F2FP.BF16.F32.PACK_AB R173, R43, R42 ;  /* 0x0000002a2bad723e */ /* 0x000fca00000010ff */
        /* <DEDUP_REMOVED lines=62> */
[----:B------:R0:W3:Y:S01]  /*4f10*/  MUFU.EX2 R155, R4 ;  /* 0x00000004009b7308 */ /* 0x0000e20000000800 */
[C---:B-1----:R-:W-:Y:S01]  /*4f20*/  FADD.FTZ R7, R83.reuse, R2 ;  /* 0x0000000253077221 */ /* 0x042fe20000010000 */
[----:B------:R-:W-:-:S06]  /*4f30*/  F2FP.BF16.F32.PACK_AB R153, R83, R82 ;  /* 0x000000525399723e */ /* 0x000fcc00000010ff */
[----:B------:R-:W1:Y:S01]  /*4f40*/  MUFU.EX2 R57, R57 ;  /* 0x0000003900397308 */ /* 0x000e620000000800 */
[----:B--2---:R-:W-:Y:S01]  /*4f50*/  FADD.FTZ R2, R86, R7 ;  /* 0x0000000756027221 */ /* 0x004fe20000010000 */
[----:B0-----:R-:W-:-:S03]  /*4f60*/  VIADD R4, R90, 0xfffffffe ;  /* 0xfffffffe5a047836 */ /* 0x001fc60000000000 */
[C---:B---3--:R-:W-:Y:S01]  /*4f70*/  FADD.FTZ R2, R155.reuse, R2 ;  /* 0x000000029b027221 */ /* 0x048fe20000010000 */
[----:B------:R-:W-:Y:S01]  /*4f80*/  F2FP.BF16.F32.PACK_AB R155, R155, R86 ;  /* 0x000000569b9b723e */ /* 0x000fe200000010ff */
[C---:B-1----:R-:W-:Y:S01]  /*4f90*/  FADD.FTZ R3, R57.reuse, R12 ;  /* 0x0000000c39037221 */ /* 0x042fe20000010000 */
        /* <DEDUP_REMOVED lines=12> */
.L_x_7448:
[----:B------:R-:W-:-:S11]  /*5060*/  UISETP.NE.AND UP2, UPT, UR7, 0x1, UPT ;  /* 0x000000010700788c */ /* 0x000fd6000bf45270 */
[----:B------:R-:W-:Y:S02]  /*5070*/  @UP2 ULDC.64 UR14, c[0x0][0x9e8] ;  /* 0x00027a00000e2ab9 */ /* 0x000fe40000000a00 */
[----:B------:R-:W-:-:S04]  /*5080*/  UIMAD.WIDE.U32 UR18, UR11, UR14, URZ ;  /* 0x0000000e0b1272a5 */ /* 0x000fc8000f8e003f */
[----:B------:R-:W-:-:S12]  /*5090*/  @UP2 USHF.R.U32.HI UR11, URZ, UR15, UR19 ;  /* 0x0000000f3f0b2299 */ /* 0x000fd80008011613 */
.L_x_7449:
[----:B------:R-:W-:-:S04]  /*50a0*/  UIMAD UR7, UR11, UR7, UR7 ;  /* 0x000000070b0772a4 */ /* 0x000fc8000f8e0207 */
[----:B------:R-:W-:-:S04]  /*50b0*/  UISETP.LT.AND UP2, UPT, UR6, UR7, UPT ;  /* 0x000000070600728c */ /* 0x000fc8000bf41270 */
[----:B------:R-:W-:-:S12]  /*50c0*/  USEL UR6, UR6, UR7, UP2 ;  /* 0x0000000706067287 */ /* 0x000fd80009000000 */
.L_x_7447:
[----:B------:R-:W-:Y:S01]  /*50d0*/  USHF.R.S32.HI UR7, URZ, 0x1f, UR6 ;  /* 0x0000001f3f077899 */ /* 0x000fe20008011406 */
[----:B------:R-:W-:Y:S02]  /*50e0*/  CS2R R150, SRZ ;  /* 0x0000000000967805 */ /* 0x000fe4000001ff00 */
[----:B------:R-:W-:Y:S02]  /*50f0*/  CS2R R148, SRZ ;  /* 0x0000000000947805 */ /* 0x000fe4000001ff00 */
[----:B------:R-:W-:Y:S01]  /*5100*/  CS2R R146, SRZ ;  /* 0x0000000000927805 */ /* 0x000fe2000001ff00 */
        /* <DEDUP_REMOVED lines=35> */
[----:B------:R-:W-:Y:S01]  /*5340*/  IMAD.MOV.U32 R151, RZ, RZ, RZ ;  /* 0x000000ffff977224 */ /* 0x000fe200078e00ff */
[----:B------:R-:W-:Y:S01]  /*5350*/  ULDC UR55, c[0x0][0x9e4] ;  /* 0x0002790000377ab9 */ /* 0x000fe20000000800 */
[----:B------:R-:W-:Y:S01]  /*5360*/  ULDC UR56, c[0x0][0x9dc] ;  /* 0x0002770000387ab9 */ /* 0x000fe20000000800 */
[----:B------:R-:W-:Y:S01]  /*5370*/  ULDC UR54, c[0x0][0x988] ;  /* 0x0002620000367ab9 */ /* 0x000fe20000000800 */
[----:B------:R-:W-:-:S05]  /*5380*/  ULDC UR57, c[0x0][0x9e0] ;  /* 0x0002780000397ab9 */ /* 0x000fca0000000800 */
.L_x_7467:
[----:B------:R-:W-:Y:S01]  /*5390*/  UIADD3 UR59, UR47, 0x1, URZ ;  /* 0x000000012f3b7890 */ /* 0x000fe2000fffe03f */
[----:B------:R-:W-:-:S03]  /*53a0*/  ISETP.NE.AND P3, PT, RZ, UR44, PT ;  /* 0x0000002cff007c0c */ /* 0x000fc6000bf65270 */
[----:B------:R-:W-:-:S04]  /*53b0*/  UISETP.NE.AND UP2, UPT, UR59, 0x2, UPT ;  /* 0x000000023b00788c */ /* 0x000fc8000bf45270 */
[----:B------:R-:W-:Y:S02]  /*53c0*/  USEL UR58, URZ, 0x1, UP2 ;  /* 0x000000013f3a7887 */ /* 0x000fe40009000000 */
[----:B------:R-:W-:Y:S02]  /*53d0*/  USEL UR59, UR59, URZ, UP2 ;  /* 0x0000003f3b3b7287 */ /* 0x000fe40009000000 */
[----:B------:R-:W-:Y:S02]  /*53e0*/  ULOP3.LUT UR58, UR50, UR58, URZ, 0x3c, !UPT ;  /* 0x0000003a323a7292 */ /* 0x000fe4000f8e3c3f */
[----:B------:R-:W-:Y:S10]  /*53f0*/  @P3 BRA `(.L_x_7451) ;  /* 0x00000000002c3947 */ /* 0x000ff40003800000 */
[----:B------:R-:W-:Y:S05]  /*5400*/  @!P0 BRA `(.L_x_7452) ;  /* 0x0000000000048947 */ /* 0x000fea0003800000 */
[----:B------:R-:W-:Y:S01]  /*5410*/  BPT.TRAP 0x1 ;  /* 0x000000040000795c */ /* 0x000fe20000300000 */
.L_x_7452:
[----:B------:R-:W-:Y:S01]  /*5420*/  ULEA UR6, UR59, UR41, 0x3 ;  /* 0x000000293b067291 */ /* 0x000fe2000f8e183f */
[----:B------:R-:W-:-:S05]  /*5430*/  IMAD.U32 R6, RZ, RZ, UR58 ;  /* 0x0000003aff067e24 */ /* 0x000fca000f8e00ff */
[----:B------:R-:W-:-:S04]  /*5440*/  SHF.L.U32 R6, R6, 0x1f, RZ ;  /* 0x0000001f06067819 */ /* 0x000fc800000006ff */
[----:B------:R0:W1:Y:S01]  /*5450*/  SYNCS.PHASECHK.TRANS64.TRYWAIT P2, [UR6+0x28830], R6 ;  /* 0x02883006ff0075a7 */ /* 0x0000620008040146 */
[----:B------:R-:W-:Y:S05]  /*5460*/  @!P0 BRA `(.L_x_7453) ;  /* 0x0000000000048947 */ /* 0x000fea0003800000 */
[----:B------:R-:W-:Y:S01]  /*5470*/  BPT.TRAP 0x1 ;  /* 0x000000040000795c */ /* 0x000fe20000300000 */
.L_x_7453:
[----:B-1----:R-:W-:Y:S05]  /*5480*/  @P2 BRA `(.L_x_7451) ;  /* 0x0000000000082947 */ /* 0x002fea0003800000 */
[----:B------:R-:W1:Y:S02]  /*5490*/  SYNCS.PHASECHK.TRANS64.TRYWAIT P2, [UR6+0x28830], R6 ;  /* 0x02883006ff0075a7 */ /* 0x000e640008040146 */
[----:B-1----:R-:W-:Y:S05]  /*54a0*/  @!P2 BRA `(.L_x_7454) ;  /* 0x0000012c004ca947 */ /* 0x002fea0003800000 */
.L_x_7451:
[----:B-1----:R-:W1:Y:S01]  /*54b0*/  S2R R7, SR_TID.X ;  /* 0x0000000000077919 */ /* 0x002e620000002100 */
[----:B------:R-:W-:Y:S01]  /*54c0*/  ULEA UR34, UR59, UR51, 0xb ;  /* 0x000000333b227291 */ /* 0x000fe2000f8e583f */
[----:B------:R-:W-:Y:S01]  /*54d0*/  UMOV UR35, 0x40000040 ;  /* 0x4000004000237882 */ /* 0x000fe20000000000 */
[----:B------:R-:W-:Y:S02]  /*54e0*/  UMOV UR7, 0x40000040 ;  /* 0x4000004000077882 */ /* 0x000fe40000000000 */
[----:B------:R-:W-:Y:S02]  /*54f0*/  UIADD3 UR6, UR34, 0x2, URZ ;  /* 0x0000000222067890 */ /* 0x000fe4000fffe03f */
        /* <DEDUP_REMOVED lines=12> */
[----:B-1----:R-:W-:-:S05]  /*55c0*/  SHF.R.U32.HI R7, RZ, 0x7, R7 ;  /* 0x00000007ff077819 */ /* 0x002fca0000011607 */
[----:B0-----:R-:W-:-:S05]  /*55d0*/  VIADD R6, R7, 0x8 ;  /* 0x0000000807067836 */ /* 0x001fca0000000000 */
[----:B------:R0:W-:Y:S06]  /*55e0*/  BAR.SYNC.DEFER_BLOCKING R6, 0x100 ;  /* 0x000400060000751d */ /* 0x0001ec0000010000 */
        /* <DEDUP_REMOVED lines=27> */
.L_x_7456:
[----:B------:R-:W-:Y:S01]  /*57a0*/  ULEA UR6, UR47, UR41, 0x3 ;  /* 0x000000292f067291 */ /* 0x000fe2000f8e183f */
[----:B------:R-:W-:-:S05]  /*57b0*/  IMAD.U32 R6, RZ, RZ, UR50 ;  /* 0x00000032ff067e24 */ /* 0x000fca000f8e00ff */
[----:B------:R-:W-:-:S04]  /*57c0*/  SHF.L.U32 R6, R6, 0x1f, RZ ;  /* 0x0000001f06067819 */ /* 0x000fc800000006ff */
[----:B------:R0:W1:Y:S01]  /*57d0*/  SYNCS.PHASECHK.TRANS64.TRYWAIT P2, [UR6+0x28850], R6 ;  /* 0x02885006ff0075a7 */ /* 0x0000620008040146 */
[----:B------:R-:W-:Y:S05]  /*57e0*/  @!P0 BRA `(.L_x_7457) ;  /* 0x0000000000048947 */ /* 0x000fea0003800000 */
[----:B------:R-:W-:Y:S01]  /*57f0*/  BPT.TRAP 0x1 ;  /* 0x000000040000795c */ /* 0x000fe20000300000 */
.L_x_7457:
[----:B-1----:R-:W-:Y:S05]  /*5800*/  @P2 BRA `(.L_x_7455) ;  /* 0x0000000000082947 */ /* 0x002fea0003800000 */
[----:B------:R-:W1:Y:S02]  /*5810*/  SYNCS.PHASECHK.TRANS64.TRYWAIT P2, [UR6+0x28850], R6 ;  /* 0x02885006ff0075a7 */ /* 0x000e640008040146 */
[----:B-1----:R-:W-:Y:S05]  /*5820*/  @!P2 BRA `(.L_x_7458) ;  /* 0x000001280084a947 */ /* 0x002fea0003800000 */
.L_x_7455:
[----:B------:R-:W-:Y:S01]  /*5830*/  UIADD3 UR6, UR41, 0x400, URZ ;  /* 0x0000040029067890 */ /* 0x000fe2000fffe03f */
[----:B------:R-:W-:Y:S01]  /*5840*/  WARPGROUP.ARRIVE ;  /* 0x00000000000079c5 */ /* 0x000fe20000000000 */
[----:B------:R-:W-:-:S05]  /*5850*/  UMOV UR7, 0x40000040 ;  /* 0x4000004000077882 */ /* 0x000fca0000000000 */
[----:B------:R-:W2:Y:S01]  /*5860*/  S2R R9, SR_TID.X ;  /* 0x0000000000097919 */ /* 0x000ea20000002100 */
[----:B------:R-:W-:Y:S01]  /*5870*/  USHF.R.U32.HI UR6, URZ, 0x4, UR6 ;  /* 0x000000043f067899 */ /* 0x000fe20008011606 */
[----:B------:R-:W-:Y:S01]  /*5880*/  PLOP3.LUT P2, PT, PT, PT, UP0, 0x80, 0x0 ;  /* 0x000000000000781c */ /* 0x000fe20003f4f008 */
[----:B------:R-:W-:Y:S01]  /*5890*/  VIADD R8, R17, UR37 ;  /* 0x0000002511087c36 */ /* 0x000fe20008000000 */
[----:B------:R-:W-:Y:S01]  /*58a0*/  PLOP3.LUT P3, PT, PT, PT, UP0, 0x80, 0x0 ;  /* 0x000000000000781c */ /* 0x000fe20003f6f008 */
[----:B------:R-:W-:Y:S01]  /*58b0*/  ULOP3.LUT UR6, UR6, 0x3fff, URZ, 0xc0, !UPT ;  /* 0x00003fff06067892 */ /* 0x000fe2000f8ec03f */
[----:B-1----:R-:W-:Y:S02]  /*58c0*/  IMAD.U32 R7, RZ, RZ, UR59 ;  /* 0x0000003bff077e24 */ /* 0x002fe4000f8e00ff */
[----:B------:R-:W-:Y:S01]  /*58d0*/  IMAD.U32 R10, RZ, RZ, UR46 ;  /* 0x0000002eff0a7e24 */ /* 0x000fe2000f8e00ff */
[----:B------:R-:W-:Y:S02]  /*58e0*/  ULOP3.LUT UR6, UR6, 0x4000000, URZ, 0xfc, !UPT ;  /* 0x0400000006067892 */ /* 0x000fe4000f8efc3f */
[----:B------:R-:W-:-:S02]  /*58f0*/  @!P1 LEA R7, R7, UR41, 0x3 ;  /* 0x0000002907079c11 */ /* 0x000fc4000f8e18ff */
[----:B------:R-:W-:-:S03]  /*5900*/  ULEA UR10, UR47, UR6, 0xb ;  /* 0x000000062f0a7291 */ /* 0x000fc6000f8e583f */
[----:B------:R-:W-:-:S04]  /*5910*/  @!P1 VIADD R7, R7, 0x28840 ;  /* 0x0002884007079836 */ /* 0x000fc80000000000 */
[----:B------:R-:W-:Y:S01]  /*5920*/  UMOV UR6, UR10 ;  /* 0x0000000a00067c82 */ /* 0x000fe20008000000 */
[----:B------:R-:W-:Y:S01]  /*5930*/  @!P1 PRMT R7, RZ, 0x654, R7 ;  /* 0x00000654ff079816 */ /* 0x000fe20000000007 */
[----:B------:R-:W-:Y:S01]  /*5940*/  HGMMA.64x128x16.F32.BF16 R88, R180, gdesc[UR4].tnspB, R88, gsb0 ;  /* 0x41e00004b4587df0 */ /* 0x000fe20008001858 */
[----:B------:R-:W-:Y:S01]  /*5950*/  UIADD3 UR6, UR10, 0x80, URZ ;  /* 0x000000800a067890 */ /* 0x000fe2000fffe03f */
[----:B------:R-:W-:Y:S01]  /*5960*/  UMOV UR7, 0x40000040 ;  /* 0x4000004000077882 */ /* 0x000fe20000000000 */
[----:B--2---:R-:W-:Y:S01]  /*5970*/  SHF.R.U32.HI R9, RZ, 0x7, R9 ;  /* 0x00000007ff097819 */ /* 0x004fe20000011609 */
        /* <DEDUP_REMOVED lines=33> */
[----:B------:R-:W-:Y:S02]  /*5b90*/  @UP0 ULDC UR6, c[0x0][0x44c] ;  /* 0x0001130000060ab9 */ /* 0x000fe40000000800 */
[----:B0-----:R-:W-:Y:S01]  /*5ba0*/  @P2 IMAD.HI.U32 R6, R8, UR6, RZ ;  /* 0x0000000608062c27 */ /* 0x001fe2000f8e00ff */
[----:B------:R-:W-:Y:S01]  /*5bb0*/  @UP0 ULDC UR6, c[0x0][0x450] ;  /* 0x0001140000060ab9 */ /* 0x000fe20000000800 */
[----:B------:R-:W-:-:S03]  /*5bc0*/  PLOP3.LUT P2, PT, PT, PT, UP1, 0x40, 0x0 ;  /* 0x000000000000781c */ /* 0x000fc60003f4e818 */
[----:B------:R-:W-:Y:S01]  /*5bd0*/  @P3 SHF.R.U32.HI R8, RZ, UR6, R6 ;  /* 0x00000006ff083c19 */ /* 0x000fe20008011606 */
[----:B------:R-:W-:Y:S01]  /*5be0*/  ULOP3.LUT UR6, URZ, UR56, URZ, 0x33, !UPT ;  /* 0x000000383f067292 */ /* 0x000fe2000f8e333f */
[----:B------:R-:W-:Y:S01]  /*5bf0*/  IADD3 R6, -R9, 0xb, RZ ;  /* 0x0000000b09067810 */ /* 0x000fe20007ffe1ff */
[----:B------:R-:W-:Y:S02]  /*5c00*/  IMAD.SHL.U32 R9, R4, 0x80, RZ ;  /* 0x0000008004097824 */ /* 0x000fe400078e00ff */
[----:B------:R-:W0:Y:S01]  /*5c10*/  SHFL.IDX PT, R11, R8, RZ, 0x1c1f ;  /* 0x001c1fff080b7589 */ /* 0x000e2200000e0000 */
[----:B------:R-:W-:Y:S02]  /*5c20*/  WARPGROUP.DEPBAR.LE gsb0, 0x0 ;  /* 0x00008000000079c5 */ /* 0x000fe40000010000 */
[----:B------:R1:W-:Y:S06]  /*5c30*/  BAR.ARV R6, 0x100 ;  /* 0x000400060000751d */ /* 0x0003ec0000002000 */
[----:B------:R2:W-:Y:S02]  /*5c40*/  @!P1 SYNCS.ARRIVE.TRANS64.RED.A1T0 RZ, [R7+URZ], RZ ;  /* 0x000000ff07ff99a7 */ /* 0x0005e4000810043f */
[----:B--2---:R-:W-:-:S04]  /*5c50*/  IADD3 R7, -R16, 0x1, -R9 ;  /* 0x0000000110077810 */ /* 0x004fc80007ffe909 */
[----:B------:R-:W-:-:S05]  /*5c60*/  IADD3 R7, -R10, UR38, R7 ;  /* 0x000000260a077c10 */ /* 0x000fca000fffe107 */
[C---:B------:R-:W-:Y:S02]  /*5c70*/  VIADD R14, R7.reuse, UR57 ;  /* 0x00000039070e7c36 */ /* 0x040fe40008000000 */
[----:B------:R-:W-:Y:S02]  /*5c80*/  VIADD R20, R7, UR6 ;  /* 0x0000000607147c36 */ /* 0x000fe40008000000 */
[--C-:B0-----:R-:W-:Y:S02]  /*5c90*/  IMAD.IADD R10, R14, 0x1, R11.reuse ;  /* 0x000000010e0a7824 */ /* 0x101fe400078e020b */
[----:B------:R-:W-:Y:S01]  /*5ca0*/  IMAD.IADD R12, R20, 0x1, R11 ;  /* 0x00000001140c7824 */ /* 0x000fe200078e020b */
[----:B-1----:R-:W-:Y:S06]  /*5cb0*/  @P2 BRA `(.L_x_7459) ;  /* 0x00000000005c2947 */ /* 0x002fec0003800000 */
        /* <DEDUP_REMOVED lines=13> */
.L_x_7461:
[----:B------:R-:W-:-:S05]  /*5d90*/  IMAD.U32 R152, RZ, RZ, UR55 ;  /* 0x00000037ff987e24 */ /* 0x000fca000f8e00ff */
[----:B------:R-:W-:-:S13]  /*5da0*/  ISETP.NE.AND P2, PT, R152, 0x1, PT ;  /* 0x000000019800780c */ /* 0x000fda0003f45270 */
[----:B------:R-:W0:Y:S02]  /*5db0*/  @P2 LDC.64 R6, c[0x0][0x9e8] ;  /* 0x00027a00ff062b82 */ /* 0x000e240000000a00 */
[----:B0-----:R-:W-:-:S05]  /*5dc0*/  @P2 IMAD.HI.U32 R6, R11, R6, RZ ;  /* 0x000000060b062227 */ /* 0x001fca00078e00ff */
[----:B------:R-:W-:-:S07]  /*5dd0*/  @P2 SHF.R.U32.HI R11, RZ, R7, R6 ;  /* 0x00000007ff0b2219 */ /* 0x000fce0000011606 */
.L_x_7462:
[----:B------:R-:W-:Y:S05]  /*5de0*/  BSYNC B0 ;  /* 0x0000000000007941 */ /* 0x000fea0003800000 */
.L_x_7460:
[----:B------:R-:W-:-:S04]  /*5df0*/  IMAD R11, R11, R152, -R9 ;  /* 0x000000980b0b7224 */ /* 0x000fc800078e0a09 */
[----:B------:R-:W-:-:S05]  /*5e00*/  IMAD.IADD R11, R11, 0x1, -R16 ;  /* 0x000000010b0b7824 */ /* 0x000fca00078e0a10 */
[----:B------:R-:W-:Y:S02]  /*5e10*/  VIADDMNMX R10, R11, R152, R10, PT ;  /* 0x000000980b0a7246 */ /* 0x000fe4000380010a */
[----:B------:R-:W-:-:S07]  /*5e20*/  VIMNMX R12, R12, R11, !PT ;  /* 0x0000000b0c0c7248 */ /* 0x000fce0007fe0100 */
.L_x_7459:
[----:B------:R-:W-:Y:S01]  /*5e30*/  ISETP.GT.AND P2, PT, R4, -0x1, PT ;  /* 0xffffffff0400780c */ /* 0x000fe20003f44270 */
[----:B------:R-:W0:Y:S03]  /*5e40*/  SHFL.IDX PT, R7, R8, 0x1, 0x1c1f ;  /* 0x003c1f0008077f89 */ /* 0x000e2600000e0000 */
[C---:B------:R-:W-:Y:S02]  /*5e50*/  ISETP.GT.AND P5, PT, R12.reuse, RZ, P2 ;  /* 0x000000ff0c00720c */ /* 0x040fe400017a4270 */
[----:B------:R-:W-:Y:S02]  /*5e60*/  ISETP.GT.AND P4, PT, R12, 0x1, P2 ;  /* 0x000000010c00780c */ /* 0x000fe40001784270 */
        /* <DEDUP_REMOVED lines=9> */
[----:B0-----:R-:W-:Y:S01]  /*5f00*/  IMAD.IADD R8, R14, 0x1, R7 ;  /* 0x000000010e087824 */ /* 0x001fe200078e0207 */
        /* <DEDUP_REMOVED lines=79> */
[----:B------:R-:W-:Y:S01]  /*6400*/  ISETP.GT.AND P3, PT, R12, 0x79, P2 ;  /* 0x000000790c00780c */ /* 0x000fe20001764270 */
[----:B------:R-:W-:Y:S01]  /*6410*/  IMAD.IADD R12, R20, 0x1, R7 ;  /* 0x00000001140c7824 */ /* 0x000fe200078e0207 */
        /* <DEDUP_REMOVED lines=20> */
.L_x_7465:
[----:B------:R-:W-:-:S05]  /*6560*/  IMAD.U32 R14, RZ, RZ, UR55 ;  /* 0x00000037ff0e7e24 */ /* 0x000fca000f8e00ff */
[----:B------:R-:W-:-:S13]  /*6570*/  ISETP.NE.AND P3, PT, R14, 0x1, PT ;  /* 0x000000010e00780c */ /* 0x000fda0003f65270 */
[----:B------:R-:W0:Y:S02]  /*6580*/  @P3 LDC.64 R6, c[0x0][0x9e8] ;  /* 0x00027a00ff063b82 */ /* 0x000e240000000a00 */
[----:B0-----:R-:W-:-:S05]  /*6590*/  @P3 IMAD.HI.U32 R6, R10, R6, RZ ;  /* 0x000000060a063227 */ /* 0x001fca00078e00ff */
[----:B------:R-:W-:-:S07]  /*65a0*/  @P3 SHF.R.U32.HI R10, RZ, R7, R6 ;  /* 0x00000007ff0a3219 */ /* 0x000fce0000011606 */
.L_x_7466:
[----:B------:R-:W-:Y:S05]  /*65b0*/  BSYNC B0 ;  /* 0x0000000000007941 */ /* 0x000fea0003800000 */
.L_x_7464:
[----:B------:R-:W-:-:S04]  /*65c0*/  IMAD R9, R10, R14, -R9 ;  /* 0x0000000e0a097224 */ /* 0x000fc800078e0a09 */
[----:B------:R-:W-:-:S05]  /*65d0*/  IMAD.IADD R9, R9, 0x1, -R16 ;  /* 0x0000000109097824 */ /* 0x000fca00078e0a10 */
[----:B------:R-:W-:Y:S02]  /*65e0*/  VIADDMNMX R8, R9, R14, R8, PT ;  /* 0x0000000e09087246 */ /* 0x000fe40003800108 */
[----:B------:R-:W-:-:S07]  /*65f0*/  VIMNMX R12, R12, R9, !PT ;  /* 0x000000090c0c7248 */ /* 0x000fce0007fe0100 */
.L_x_7463:
[----:B------:R-:W-:Y:S01]  /*6600*/  FMNMX.FTZ R6, R155, R0, !PT ;  /* 0x000000009b067209 */ /* 0x000fe20007810000 */
[----:B------:R-:W-:Y:S01]  /*6610*/  UMOV UR10, UR54 ;  /* 0x00000036000a7c82 */ /* 0x000fe20008000000 */
[----:B------:R-:W-:Y:S01]  /*6620*/  ISETP.GT.AND P5, PT, R12, 0x8, P2 ;  /* 0x000000080c00780c */ /* 0x000fe200017a4270 */
[----:B------:R-:W-:Y:S01]  /*6630*/  UMOV UR50, UR58 ;  /* 0x0000003a00327c82 */ /* 0x000fe20008000000 */
        /* <DEDUP_REMOVED lines=17> */
[C---:B------:R-:W-:Y:S02]  /*6750*/  ISETP.GT.AND P5, PT, R12.reuse, RZ, P2 ;  /* 0x000000ff0c00720c */ /* 0x040fe400017a4270 */
        /* <DEDUP_REMOVED lines=13> */
[----:B------:R-:W-:Y:S02]  /*6830*/  FMNMX.FTZ R14, R26, R5, !PT ;  /* 0x000000051a0e7209 */ /* 0x000fe40007810000 */
[----:B------:R-:W-:Y:S02]  /*6840*/  FMNMX.FTZ R7, R57, R6, !PT ;  /* 0x0000000639077209 */ /* 0x000fe40007810000 */
[----:B------:R-:W-:-:S02]  /*6850*/  ISETP.GT.AND P4, PT, R12, 0x10, P2 ;  /* 0x000000100c00780c */ /* 0x000fc40001784270 */
[----:B------:R-:W-:Y:S02]  /*6860*/  FMNMX.FTZ R6, R60, R7, !PT ;  /* 0x000000073c067209 */ /* 0x000fe40007810000 */
[C---:B------:R-:W-:Y:S02]  /*6870*/  ISETP.LT.OR P3, PT, R8.reuse, 0xa, P3 ;  /* 0x0000000a0800780c */ /* 0x040fe40001f61670 */
[----:B------:R-:W-:Y:S02]  /*6880*/  FMNMX.FTZ R7, R61, R6, !PT ;  /* 0x000000063d077209 */ /* 0x000fe40007810000 */
[----:B------:R-:W-:Y:S02]  /*6890*/  ISETP.LT.OR P4, PT, R8, 0x11, P4 ;  /* 0x000000110800780c */ /* 0x000fe40002781670 */
[----:B------:R-:W-:Y:S02]  /*68a0*/  FMNMX.FTZ R6, R64, R7, !PT ;  /* 0x0000000740067209 */ /* 0x000fe40007810000 */
[----:B------:R-:W-:-:S02]  /*68b0*/  FSEL R31, R31, -INF , !P3 ;  /* 0xff8000001f1f7808 */ /* 0x000fc40005800000 */
[----:B------:R-:W-:Y:S02]  /*68c0*/  FMNMX.FTZ R7, R65, R6, !PT ;  /* 0x0000000641077209 */ /* 0x000fe40007810000 */
[----:B------:R-:W-:Y:S02]  /*68d0*/  ISETP.GT.AND P3, PT, R12, 0x18, P2 ;  /* 0x000000180c00780c */ /* 0x000fe40001764270 */
[----:B------:R-:W-:Y:S02]  /*68e0*/  FMNMX.FTZ R6, R68, R7, !PT ;  /* 0x0000000744067209 */ /* 0x000fe40007810000 */
[----:B------:R-:W-:Y:S02]  /*68f0*/  FSEL R34, R34, -INF , !P4 ;  /* 0xff80000022227808 */ /* 0x000fe40006000000 */
        /* <DEDUP_REMOVED lines=18> */
[----:B------:R-:W-:Y:S01]  /*6a20*/  FSEL R43, R43, -INF , !P3 ;  /* 0xff8000002b2b7808 */ /* 0x000fe20005800000 */
[----:B------:R-:W0:Y:S01]  /*6a30*/  SHFL.BFLY PT, R6, R7, 0x2, 0x1f ;  /* 0x0c401f0007067f89 */ /* 0x000e2200000e0000 */
[----:B------:R-:W-:-:S02]  /*6a40*/  ISETP.GT.AND P3, PT, R12, 0x29, P2 ;  /* 0x000000290c00780c */ /* 0x000fc40001764270 */
[----:B------:R-:W-:Y:S02]  /*6a50*/  FSEL R46, R46, -INF , !P4 ;  /* 0xff8000002e2e7808 */ /* 0x000fe40006000000 */
[----:B------:R-:W-:Y:S02]  /*6a60*/  ISETP.GT.AND P4, PT, R12, 0x30, P2 ;  /* 0x000000300c00780c */ /* 0x000fe40001784270 */
[----:B------:R-:W-:Y:S02]  /*6a70*/  ISETP.LT.OR P5, PT, R8, 0x2a, P3 ;  /* 0x0000002a0800780c */ /* 0x000fe40001fa1670 */
[----:B------:R-:W-:Y:S02]  /*6a80*/  ISETP.GT.AND P3, PT, R12, 0x31, P2 ;  /* 0x000000310c00780c */ /* 0x000fe40001764270 */
[----:B------:R-:W-:Y:S02]  /*6a90*/  FSEL R47, R47, -INF , !P5 ;  /* 0xff8000002f2f7808 */ /* 0x000fe40006800000 */
[----:B------:R-:W-:-:S02]  /*6aa0*/  ISETP.LT.OR P4, PT, R8, 0x31, P4 ;  /* 0x000000310800780c */ /* 0x000fc40002781670 */
[----:B------:R-:W-:Y:S02]  /*6ab0*/  ISETP.GT.AND P5, PT, R12, 0x38, P2 ;  /* 0x000000380c00780c */ /* 0x000fe400017a4270 */
[----:B------:R-:W-:Y:S02]  /*6ac0*/  ISETP.LT.OR P3, PT, R8, 0x32, P3 ;  /* 0x000000320800780c */ /* 0x000fe40001f61670 */
[----:B------:R-:W-:Y:S02]  /*6ad0*/  FSEL R50, R50, -INF , !P4 ;  /* 0xff80000032327808 */ /* 0x000fe40006000000 */
[----:B------:R-:W-:Y:S02]  /*6ae0*/  ISETP.GT.AND P4, PT, R12, 0x39, P2 ;  /* 0x000000390c00780c */ /* 0x000fe40001784270 */
[----:B------:R-:W-:Y:S02]  /*6af0*/  FSEL R51, R51, -INF , !P3 ;  /* 0xff80000033337808 */ /* 0x000fe40005800000 */
[----:B0-----:R-:W-:-:S02]  /*6b00*/  FMNMX.FTZ R9, R7, R6, !PT ;  /* 0x0000000607097209 */ /* 0x001fc40007810000 */
[----:B------:R-:W-:Y:S02]  /*6b10*/  ISETP.LT.OR P5, PT, R8, 0x39, P5 ;  /* 0x000000390800780c */ /* 0x000fe40002fa1670 */
[----:B------:R-:W-:Y:S01]  /*6b20*/  ISETP.GT.AND P3, PT, R12, 0x40, P2 ;  /* 0x000000400c00780c */ /* 0x000fe20001764270 */
[----:B------:R-:W0:Y:S01]  /*6b30*/  SHFL.BFLY PT, R6, R9, 0x1, 0x1f ;  /* 0x0c201f0009067f89 */ /* 0x000e2200000e0000 */
[----:B------:R-:W-:Y:S02]  /*6b40*/  ISETP.LT.OR P4, PT, R8, 0x3a, P4 ;  /* 0x0000003a0800780c */ /* 0x000fe40002781670 */
[----:B------:R-:W-:Y:S02]  /*6b50*/  FSEL R54, R54, -INF , !P5 ;  /* 0xff80000036367808 */ /* 0x000fe40006800000 */
[----:B------:R-:W-:Y:S02]  /*6b60*/  ISETP.GT.AND P5, PT, R12, 0x41, P2 ;  /* 0x000000410c00780c */ /* 0x000fe400017a4270 */
[----:B------:R-:W-:-:S02]  /*6b70*/  FSEL R55, R55, -INF , !P4 ;  /* 0xff80000037377808 */ /* 0x000fc40006000000 */
[----:B------:R-:W-:Y:S02]  /*6b80*/  ISETP.LT.OR P3, PT, R8, 0x41, P3 ;  /* 0x000000410800780c */ /* 0x000fe40001f61670 */
[----:B------:R-:W-:Y:S02]  /*6b90*/  ISETP.GT.AND P4, PT, R12, 0x48, P2 ;  /* 0x000000480c00780c */ /* 0x000fe40001784270 */
[----:B------:R-:W-:Y:S02]  /*6ba0*/  ISETP.LT.OR P5, PT, R8, 0x42, P5 ;  /* 0x000000420800780c */ /* 0x000fe40002fa1670 */
[----:B------:R-:W-:Y:S02]  /*6bb0*/  FSEL R58, R58, -INF , !P3 ;  /* 0xff8000003a3a7808 */ /* 0x000fe40005800000 */
[----:B------:R-:W-:Y:S02]  /*6bc0*/  ISETP.GT.AND P3, PT, R12, 0x49, P2 ;  /* 0x000000490c00780c */ /* 0x000fe40001764270 */
[----:B------:R-:W-:-:S02]  /*6bd0*/  FSEL R59, R59, -INF , !P5 ;  /* 0xff8000003b3b7808 */ /* 0x000fc40006800000 */
[----:B------:R-:W-:Y:S02]  /*6be0*/  ISETP.LT.OR P4, PT, R8, 0x49, P4 ;  /* 0x000000490800780c */ /* 0x000fe40002781670 */
[----:B------:R-:W-:Y:S02]  /*6bf0*/  ISETP.GT.AND P5, PT, R12, 0x50, P2 ;  /* 0x000000500c00780c */ /* 0x000fe400017a4270 */
[----:B0-----:R-:W-:Y:S02]  /*6c00*/  FMNMX.FTZ R6, R9, R6, !PT ;  /* 0x0000000609067209 */ /* 0x001fe40007810000 */
[----:B------:R-:W-:Y:S02]  /*6c10*/  ISETP.LT.OR P3, PT, R8, 0x4a, P3 ;  /* 0x0000004a0800780c */ /* 0x000fe40001f61670 */
[C---:B------:R-:W-:Y:S01]  /*6c20*/  FSETP.NEU.FTZ.AND P6, PT, R6.reuse, -INF , PT ;  /* 0xff8000000600780b */ /* 0x040fe20003fdd000 */
[----:B------:R-:W-:Y:S01]  /*6c30*/  FMUL.FTZ R10, R6, UR10 ;  /* 0x0000000a060a7c20 */ /* 0x000fe20008410000 */
[----:B------:R-:W-:-:S02]  /*6c40*/  FSEL R62, R62, -INF , !P4 ;  /* 0xff8000003e3e7808 */ /* 0x000fc40006000000 */
[----:B------:R-:W-:Y:S02]  /*6c50*/  ISETP.GT.AND P4, PT, R12, 0x51, P2 ;  /* 0x000000510c00780c */ /* 0x000fe40001784270 */
[----:B------:R-:W-:Y:S02]  /*6c60*/  FSEL R10, R10, RZ, P6 ;  /* 0x000000ff0a0a7208 */ /* 0x000fe40003000000 */
[----:B------:R-:W-:Y:S02]  /*6c70*/  FSEL R63, R63, -INF , !P3 ;  /* 0xff8000003f3f7808 */ /* 0x000fe40005800000 */
[----:B------:R-:W-:Y:S01]  /*6c80*/  ISETP.LT.OR P5, PT, R8, 0x51, P5 ;  /* 0x000000510800780c */ /* 0x000fe20002fa1670 */
[--C-:B------:R-:W-:Y:S01]  /*6c90*/  FFMA.FTZ R182, R25, UR10, -R10.reuse ;  /* 0x0000000a19b67c23 */ /* 0x100fe2000801080a */
[----:B------:R-:W-:Y:S01]  /*6ca0*/  FMNMX.FTZ R25, R27, R14, !PT ;  /* 0x0000000e1b197209 */ /* 0x000fe20007810000 */
[--C-:B------:R-:W-:Y:S01]  /*6cb0*/  FFMA.FTZ R178, R13, UR10, -R10.reuse ;  /* 0x0000000a0db27c23 */ /* 0x100fe2000801080a */
[--C-:B------:R-:W-:Y:S01]  /*6cc0*/  FFMA.FTZ R172, R15, UR10, -R10.reuse ;  /* 0x0000000a0fac7c23 */ /* 0x100fe2000801080a */
[--C-:B------:R-:W-:Y:S01]  /*6cd0*/  FFMA.FTZ R174, R21, UR10, -R10.reuse ;  /* 0x0000000a15ae7c23 */ /* 0x100fe2000801080a */
[----:B------:R-:W-:Y:S01]  /*6ce0*/  FMNMX.FTZ R14, R30, R25, !PT ;  /* 0x000000191e0e7209 */ /* 0x000fe20007810000 */
[--C-:B------:R-:W-:Y:S01]  /*6cf0*/  FFMA.FTZ R9, R29, UR10, -R10.reuse ;  /* 0x0000000a1d097c23 */ /* 0x100fe2000801080a */
[----:B------:R-:W-:Y:S01]  /*6d00*/  ISETP.GT.AND P3, PT, R12, 0x58, P2 ;  /* 0x000000580c00780c */ /* 0x000fe20001764270 */
        /* <DEDUP_REMOVED lines=10> */
[----:B------:R-:W-:Y:S01]  /*6db0*/  MUFU.EX2 R180, R180 ;  /* 0x000000b400b47308 */ /* 0x000fe20000000800 */
[----:B------:R-:W-:Y:S01]  /*6dc0*/  ISETP.GT.AND P5, PT, R12, 0x59, P2 ;  /* 0x000000590c00780c */ /* 0x000fe200017a4270 */
[--C-:B------:R-:W-:Y:S01]  /*6dd0*/  FFMA.FTZ R168, R48, UR10, -R10.reuse ;  /* 0x0000000a30a87c23 */ /* 0x100fe2000801080a */
[----:B------:R-:W-:Y:S01]  /*6de0*/  FMNMX.FTZ R14, R38, R25, !PT ;  /* 0x00000019260e7209 */ /* 0x000fe20007810000 */
[--C-:B------:R-:W-:Y:S01]  /*6df0*/  FFMA.FTZ R170, R52, UR10, -R10.reuse ;  /* 0x0000000a34aa7c23 */ /* 0x100fe2000801080a */
[----:B------:R-:W-:Y:S01]  /*6e00*/  FSEL R67, R67, -INF , !P4 ;  /* 0xff80000043437808 */ /* 0x000fe20006000000 */
[--C-:B------:R-:W-:Y:S01]  /*6e10*/  FFMA.FTZ R164, R56, UR10, -R10.reuse ;  /* 0x0000000a38a47c23 */ /* 0x100fe2000801080a */
[----:B------:R-:W-:Y:S01]  /*6e20*/  FMNMX.FTZ R15, R39, R14, !PT ;  /* 0x0000000e270f7209 */ /* 0x000fe20007810000 */
[----:B------:R-:W-:Y:S01]  /*6e30*/  MUFU.EX2 R7, R7 ;  /* 0x0000000700077308 */ /* 0x000fe20000000800 */
[----:B------:R-:W-:Y:S01]  /*6e40*/  ISETP.LT.OR P3, PT, R8, 0x59, P3 ;  /* 0x000000590800780c */ /* 0x000fe20001f61670 */
[--C-:B------:R-:W-:Y:S01]  /*6e50*/  FFMA.FTZ R166, R60, UR10, -R10.reuse ;  /* 0x0000000a3ca67c23 */ /* 0x100fe2000801080a */
[----:B------:R-:W-:Y:S01]  /*6e60*/  FMNMX.FTZ R14, R42, R15, !PT ;  /* 0x0000000f2a0e7209 */ /* 0x000fe20007810000 */
[--C-:B------:R-:W-:Y:S01]  /*6e70*/  FFMA.FTZ R15, R41, UR10, -R10.reuse ;  /* 0x0000000a290f7c23 */ /* 0x100fe2000801080a */
[----:B------:R-:W-:Y:S01]  /*6e80*/  ISETP.GT.AND P4, PT, R12, 0x60, P2 ;  /* 0x000000600c00780c */ /* 0x000fe20001784270 */
[--C-:B------:R-:W-:Y:S01]  /*6e90*/  FFMA.FTZ R160, R64, UR10, -R10.reuse ;  /* 0x0000000a40a07c23 */ /* 0x100fe2000801080a */
[----:B------:R-:W-:Y:S01]  /*6ea0*/  FMNMX.FTZ R25, R43, R14, !PT ;  /* 0x0000000e2b197209 */ /* 0x000fe20007810000 */
[----:B------:R-:W-:Y:S01]  /*6eb0*/  MUFU.EX2 R182, R182 ;  /* 0x000000b600b67308 */ /* 0x000fe20000000800 */
        /* <DEDUP_REMOVED lines=17> */
[----:B------:R-:W-:Y:S01]  /*6fd0*/  FFMA.FTZ R154, R84, UR10, -R10 ;  /* 0x0000000a549a7c23 */ /* 0x000fe2000801080a */
[----:B------:R-:W-:-:S02]  /*6fe0*/  FMNMX.FTZ R14, R54, R25, !PT ;  /* 0x00000019360e7209 */ /* 0x000fc40007810000 */
[----:B------:R-:W-:Y:S02]  /*6ff0*/  ISETP.GT.AND P5, PT, R12, 0x68, P2 ;  /* 0x000000680c00780c */ /* 0x000fe400017a4270 */
[----:B------:R-:W-:Y:S01]  /*7000*/  FMNMX.FTZ R25, R55, R14, !PT ;  /* 0x0000000e37197209 */ /* 0x000fe20007810000 */
[----:B------:R-:W-:Y:S01]  /*7010*/  MUFU.EX2 R11, R11 ;  /* 0x0000000b000b7308 */ /* 0x000fe20000000800 */
[----:B------:R-:W-:Y:S02]  /*7020*/  ISETP.LT.OR P3, PT, R8, 0x62, P3 ;  /* 0x000000620800780c */ /* 0x000fe40001f61670 */
[----:B------:R-:W-:Y:S01]  /*7030*/  FMNMX.FTZ R14, R58, R25, !PT ;  /* 0x000000193a0e7209 */ /* 0x000fe20007810000 */
[--C-:B------:R-:W-:Y:S01]  /*7040*/  FFMA.FTZ R25, R49, UR10, -R10.reuse ;  /* 0x0000000a31197c23 */ /* 0x100fe2000801080a */
[----:B------:R-:W-:Y:S01]  /*7050*/  FSEL R74, R74, -INF , !P4 ;  /* 0xff8000004a4a7808 */ /* 0x000fe20006000000 */
[----:B------:R-:W-:Y:S01]  /*7060*/  FFMA.FTZ R49, R73, UR10, -R10 ;  /* 0x0000000a49317c23 */ /* 0x000fe2000801080a */
[----:B------:R-:W-:Y:S01]  /*7070*/  FMNMX.FTZ R29, R59, R14, !PT ;  /* 0x0000000e3b1d7209 */ /* 0x000fe20007810000 */
[----:B------:R-:W-:Y:S01]  /*7080*/  MUFU.EX2 R178, R178 ;  /* 0x000000b200b27308 */ /* 0x000fe20000000800 */
[----:B------:R-:W-:-:S02]  /*7090*/  ISETP.GT.AND P4, PT, R12, 0x69, P2 ;  /* 0x000000690c00780c */ /* 0x000fc40001784270 */
[----:B------:R-:W-:Y:S02]  /*70a0*/  FMNMX.FTZ R14, R62, R29, !PT ;  /* 0x0000001d3e0e7209 */ /* 0x000fe40007810000 */
[----:B------:R-:W-:Y:S02]  /*70b0*/  FSEL R75, R75, -INF , !P3 ;  /* 0xff8000004b4b7808 */ /* 0x000fe40005800000 */
[----:B------:R-:W-:Y:S01]  /*70c0*/  FMNMX.FTZ R29, R63, R14, !PT ;  /* 0x0000000e3f1d7209 */ /* 0x000fe20007810000 */
[----:B------:R-:W-:Y:S01]  /*70d0*/  MUFU.EX2 R13, R13 ;  /* 0x0000000d000d7308 */ /* 0x000fe20000000800 */
[----:B------:R-:W-:Y:S02]  /*70e0*/  ISETP.LT.OR P5, PT, R8, 0x69, P5 ;  /* 0x000000690800780c */ /* 0x000fe40002fa1670 */
[----:B------:R-:W-:Y:S01]  /*70f0*/  FMNMX.FTZ R14, R66, R29, !PT ;  /* 0x0000001d420e7209 */ /* 0x000fe20007810000 */
[----:B------:R-:W-:Y:S01]  /*7100*/  FFMA.FTZ R29, R53, UR10, -R10 ;  /* 0x0000000a351d7c23 */ /* 0x000fe2000801080a */
[----:B------:R-:W-:-:S02]  /*7110*/  ISETP.LT.OR P4, PT, R8, 0x6a, P4 ;  /* 0x0000006a0800780c */ /* 0x000fc40002781670 */
[----:B------:R-:W-:Y:S01]  /*7120*/  FMNMX.FTZ R33, R67, R14, !PT ;  /* 0x0000000e43217209 */ /* 0x000fe20007810000 */
[----:B------:R-:W-:Y:S01]  /*7130*/  MUFU.EX2 R172, R172 ;  /* 0x000000ac00ac7308 */ /* 0x000fe20000000800 */
[----:B------:R-:W-:Y:S02]  /*7140*/  ISETP.GT.AND P3, PT, R12, 0x70, P2 ;  /* 0x000000700c00780c */ /* 0x000fe40001764270 */
[----:B------:R-:W-:Y:S02]  /*7150*/  FMNMX.FTZ R14, R70, R33, !PT ;  /* 0x00000021460e7209 */ /* 0x000fe40007810000 */
[----:B------:R-:W-:Y:S02]  /*7160*/  FSEL R78, R78, -INF , !P5 ;  /* 0xff8000004e4e7808 */ /* 0x000fe40006800000 */
[----:B------:R-:W-:Y:S01]  /*7170*/  FMNMX.FTZ R33, R71, R14, !PT ;  /* 0x0000000e47217209 */ /* 0x000fe20007810000 */
[----:B------:R-:W-:Y:S01]  /*7180*/  MUFU.EX2 R15, R15 ;  /* 0x0000000f000f7308 */ /* 0x000fe20000000800 */
[----:B------:R-:W-:-:S02]  /*7190*/  FSEL R79, R79, -INF , !P4 ;  /* 0xff8000004f4f7808 */ /* 0x000fc40006000000 */
[----:B------:R-:W-:Y:S01]  /*71a0*/  FMNMX.FTZ R14, R74, R33, !PT ;  /* 0x000000214a0e7209 */ /* 0x000fe20007810000 */
[--C-:B------:R-:W-:Y:S01]  /*71b0*/  FFMA.FTZ R33, R57, UR10, -R10.reuse ;  /* 0x0000000a39217c23 */ /* 0x100fe2000801080a */
[C---:B------:R-:W-:Y:S01]  /*71c0*/  ISETP.GT.AND P5, PT, R12.reuse, 0x71, P2 ;  /* 0x000000710c00780c */ /* 0x040fe200017a4270 */
[----:B------:R-:W-:Y:S01]  /*71d0*/  FFMA.FTZ R57, R81, UR10, -R10 ;  /* 0x0000000a51397c23 */ /* 0x000fe2000801080a */
[----:B------:R-:W-:Y:S01]  /*71e0*/  FMNMX.FTZ R37, R75, R14, !PT ;  /* 0x0000000e4b257209 */ /* 0x000fe20007810000 */
[----:B------:R-:W-:Y:S01]  /*71f0*/  MUFU.EX2 R174, R174 ;  /* 0x000000ae00ae7308 */ /* 0x000fe20000000800 */
[C---:B------:R-:W-:Y:S02]  /*7200*/  ISETP.GT.AND P4, PT, R12.reuse, 0x78, P2 ;  /* 0x000000780c00780c */ /* 0x040fe40001784270 */
[----:B------:R-:W-:Y:S02]  /*7210*/  ISETP.GT.AND P2, PT, R12, 0x79, P2 ;  /* 0x000000790c00780c */ /* 0x000fe40001744270 */
[----:B------:R-:W-:-:S02]  /*7220*/  ISETP.LT.OR P3, PT, R8, 0x71, P3 ;  /* 0x000000710800780c */ /* 0x000fc40001f61670 */
[----:B------:R-:W-:Y:S01]  /*7230*/  FMNMX.FTZ R12, R78, R37, !PT ;  /* 0x000000254e0c7209 */ /* 0x000fe20007810000 */
[----:B------:R-:W-:Y:S01]  /*7240*/  MUFU.EX2 R21, R21 ;  /* 0x0000001500157308 */ /* 0x000fe20000000800 */
[----:B------:R-:W-:Y:S02]  /*7250*/  ISETP.LT.OR P5, PT, R8, 0x72, P5 ;  /* 0x000000720800780c */ /* 0x000fe40002fa1670 */
[----:B------:R-:W-:Y:S02]  /*7260*/  FSEL R82, R82, -INF , !P3 ;  /* 0xff80000052527808 */ /* 0x000fe40005800000 */
[----:B------:R-:W-:Y:S02]  /*7270*/  FMNMX.FTZ R37, R79, R12, !PT ;  /* 0x0000000c4f257209 */ /* 0x000fe40007810000 */
[----:B------:R-:W-:Y:S01]  /*7280*/  ISETP.LT.OR P4, PT, R8, 0x79, P4 ;  /* 0x000000790800780c */ /* 0x000fe20002781670 */
[----:B------:R-:W-:Y:S01]  /*7290*/  MUFU.EX2 R168, R168 ;  /* 0x000000a800a87308 */ /* 0x000fe20000000800 */
[----:B------:R-:W-:-:S02]  /*72a0*/  FSEL R83, R83, -INF , !P5 ;  /* 0xff80000053537808 */ /* 0x000fc40006800000 */
[----:B------:R-:W-:Y:S01]  /*72b0*/  FMNMX.FTZ R12, R82, R37, !PT ;  /* 0x00000025520c7209 */ /* 0x000fe20007810000 */
[--C-:B------:R-:W-:Y:S01]  /*72c0*/  FFMA.FTZ R37, R61, UR10, -R10.reuse ;  /* 0x0000000a3d257c23 */ /* 0x100fe2000801080a */
[----:B------:R-:W-:Y:S02]  /*72d0*/  ISETP.LT.OR P2, PT, R8, 0x7a, P2 ;  /* 0x0000007a0800780c */ /* 0x000fe40001741670 */
[----:B------:R-:W-:Y:S01]  /*72e0*/  FSEL R86, R86, -INF , !P4 ;  /* 0xff80000056567808 */ /* 0x000fe20006000000 */
[----:B------:R-:W-:Y:S01]  /*72f0*/  MUFU.EX2 R25, R25 ;  /* 0x0000001900197308 */ /* 0x000fe20000000800 */
[----:B------:R-:W-:Y:S02]  /*7300*/  FMNMX.FTZ R41, R83, R12, !PT ;  /* 0x0000000c53297209 */ /* 0x000fe40007810000 */
[----:B------:R-:W-:Y:S02]  /*7310*/  FSEL R87, R87, -INF , !P2 ;  /* 0xff80000057577808 */ /* 0x000fe40005000000 */
[----:B------:R-:W-:Y:S01]  /*7320*/  FMNMX.FTZ R8, R86, R41, !PT ;  /* 0x0000002956087209 */ /* 0x000fe20007810000 */
[----:B------:R-:W-:Y:S01]  /*7330*/  FFMA.FTZ R41, R65, UR10, -R10 ;  /* 0x0000000a41297c23 */ /* 0x000fe2000801080a */
[----:B------:R-:W-:Y:S01]  /*7340*/  FSEL R65, R6, RZ, P6 ;  /* 0x000000ff06417208 */ /* 0x000fe20003000000 */
[----:B------:R-:W-:Y:S01]  /*7350*/  MUFU.EX2 R170, R170 ;  /* 0x000000aa00aa7308 */ /* 0x000fe20000000800 */
[----:B------:R-:W-:-:S03]  /*7360*/  FMNMX.FTZ R8, R87, R8, !PT ;  /* 0x0000000857087209 */ /* 0x000fc60007810000 */
[----:B------:R-:W-:Y:S02]  /*7370*/  FADD.FTZ R65, -R65, R0 ;  /* 0x0000000041417221 */ /* 0x000fe40000010100 */
[----:B------:R-:W0:Y:S02]  /*7380*/  SHFL.BFLY PT, R53, R8, 0x2, 0x1f ;  /* 0x0c401f0008357f89 */ /* 0x000e2400000e0000 */
[----:B------:R-:W-:Y:S01]  /*7390*/  FMUL.FTZ R65, R65, UR10 ;  /* 0x0000000a41417c20 */ /* 0x000fe20008410000 */
[----:B------:R-:W-:Y:S08]  /*73a0*/  MUFU.EX2 R29, R29 ;  /* 0x0000001d001d7308 */ /* 0x000ff00000000800 */
[----:B------:R-:W1:Y:S08]  /*73b0*/  MUFU.EX2 R65, R65 ;  /* 0x0000004100417308 */ /* 0x000e700000000800 */
[----:B------:R-:W2:Y:S01]  /*73c0*/  MUFU.EX2 R164, R164 ;  /* 0x000000a400a47308 */ /* 0x000ea20000000800 */
[----:B0-----:R-:W-:Y:S01]  /*73d0*/  FMNMX.FTZ R12, R8, R53, !PT ;  /* 0x00000035080c7209 */ /* 0x001fe20007810000 */
[--C-:B------:R-:W-:Y:S01]  /*73e0*/  FFMA.FTZ R53, R77, UR10, -R10.reuse ;  /* 0x0000000a4d357c23 */ /* 0x100fe2000801080a */
[----:B------:R-:W-:-:S05]  /*73f0*/  FFMA.FTZ R10, R85, UR10, -R10 ;  /* 0x0000000a550a7c23 */ /* 0x000fca000801080a */
[----:B------:R-:W0:Y:S01]  /*7400*/  MUFU.EX2 R33, R33 ;  /* 0x0000002100217308 */ /* 0x000e220000000800 */
[-C--:B-1----:R-:W-:Y:S01]  /*7410*/  FMUL.FTZ R88, R88, R65.reuse ;  /* 0x0000004158587220 */ /* 0x082fe20000410000 */
[----:B------:R-:W1:Y:S01]  /*7420*/  SHFL.BFLY PT, R61, R12, 0x1, 0x1f ;  /* 0x0c201f000c3d7f89 */ /* 0x000e6200000e0000 */
[-C--:B------:R-:W-:Y:S01]  /*7430*/  FMUL.FTZ R89, R89, R65.reuse ;  /* 0x0000004159597220 */ /* 0x080fe20000410000 */
[-C--:B------:R-:W-:Y:S01]  /*7440*/  FMUL.FTZ R92, R92, R65.reuse ;  /* 0x000000415c5c7220 */ /* 0x080fe20000410000 */
[-C--:B------:R-:W-:Y:S01]  /*7450*/  FMUL.FTZ R93, R93, R65.reuse ;  /* 0x000000415d5d7220 */ /* 0x080fe20000410000 */
[-C--:B------:R-:W-:Y:S01]  /*7460*/  FMUL.FTZ R96, R96, R65.reuse ;  /* 0x0000004160607220 */ /* 0x080fe20000410000 */
[-C--:B------:R-:W-:Y:S01]  /*7470*/  FMUL.FTZ R97, R97, R65.reuse ;  /* 0x0000004161617220 */ /* 0x080fe20000410000 */
[----:B------:R-:W3:Y:S01]  /*7480*/  MUFU.EX2 R166, R166 ;  /* 0x000000a600a67308 */ /* 0x000ee20000000800 */
        /* <DEDUP_REMOVED lines=16> */
[----:B------:R-:W-:Y:S01]  /*7590*/  FMUL.FTZ R128, R128, R65 ;  /* 0x0000004180807220 */ /* 0x000fe20000410000 */
[----:B-1----:R-:W-:Y:S01]  /*75a0*/  FMNMX.FTZ R8, R12, R61, !PT ;  /* 0x0000003d0c087209 */ /* 0x002fe20007810000 */
[-C--:B------:R-:W-:Y:S01]  /*75b0*/  FMUL.FTZ R129, R129, R65.reuse ;  /* 0x0000004181817220 */ /* 0x080fe20000410000 */
[-C--:B------:R-:W-:Y:S01]  /*75c0*/  FMUL.FTZ R132, R132, R65.reuse ;  /* 0x0000004184847220 */ /* 0x080fe20000410000 */
[-C--:B------:R-:W-:Y:S01]  /*75d0*/  FMUL.FTZ R133, R133, R65.reuse ;  /* 0x0000004185857220 */ /* 0x080fe20000410000 */
[C---:B------:R-:W-:Y:S01]  /*75e0*/  FSETP.NEU.FTZ.AND P2, PT, R8.reuse, -INF , PT ;  /* 0xff8000000800780b */ /* 0x040fe20003f5d000 */
[----:B------:R-:W-:Y:S01]  /*75f0*/  FMUL.FTZ R24, R8, UR10 ;  /* 0x0000000a08187c20 */ /* 0x000fe20008410000 */
[----:B------:R1:W-:Y:S01]  /*7600*/  MUFU.EX2 R61, R10 ;  /* 0x0000000a003d7308 */ /* 0x0003e20000000800 */
[-C--:B------:R-:W-:Y:S01]  /*7610*/  FMUL.FTZ R136, R136, R65.reuse ;  /* 0x0000004188887220 */ /* 0x080fe20000410000 */
[-C--:B------:R-:W-:Y:S01]  /*7620*/  FMUL.FTZ R137, R137, R65.reuse ;  /* 0x0000004189897220 */ /* 0x080fe20000410000 */
[-C--:B------:R-:W-:Y:S01]  /*7630*/  FMUL.FTZ R140, R140, R65.reuse ;  /* 0x000000418c8c7220 */ /* 0x080fe20000410000 */
[----:B------:R-:W-:Y:S01]  /*7640*/  FSEL R24, R24, RZ, P2 ;  /* 0x000000ff18187208 */ /* 0x000fe20001000000 */
[-C--:B------:R-:W-:Y:S01]  /*7650*/  FMUL.FTZ R141, R141, R65.reuse ;  /* 0x000000418d8d7220 */ /* 0x080fe20000410000 */
[-C--:B------:R-:W-:Y:S01]  /*7660*/  FMUL.FTZ R144, R144, R65.reuse ;  /* 0x0000004190907220 */ /* 0x080fe20000410000 */
[----:B------:R-:W-:Y:S01]  /*7670*/  FMUL.FTZ R145, R145, R65 ;  /* 0x0000004191917220 */ /* 0x000fe20000410000 */
[----:B------:R-:W-:Y:S01]  /*7680*/  MUFU.EX2 R41, R41 ;  /* 0x0000002900297308 */ /* 0x000fe20000000800 */
[----:B------:R-:W-:Y:S01]  /*7690*/  FFMA.FTZ R181, R26, UR10, -R24 ;  /* 0x0000000a1ab57c23 */ /* 0x000fe20008010818 */
[----:B------:R-:W-:Y:S01]  /*76a0*/  FFMA.FTZ R26, R65, R3, R180 ;  /* 0x00000003411a7223 */ /* 0x000fe200000100b4 */
[--C-:B------:R-:W-:Y:S01]  /*76b0*/  FFMA.FTZ R177, R34, UR10, -R24.reuse ;  /* 0x0000000a22b17c23 */ /* 0x100fe20008010818 */
[--C-:B------:R-:W-:Y:S01]  /*76c0*/  FFMA.FTZ R0, R27, UR10, -R24.reuse ;  /* 0x0000000a1b007c23 */ /* 0x100fe20008010818 */
[----:B------:R-:W-:Y:S01]  /*76d0*/  FFMA.FTZ R183, R30, UR10, -R24 ;  /* 0x0000000a1eb77c23 */ /* 0x000fe20008010818 */
[----:B------:R-:W-:Y:S01]  /*76e0*/  FADD.FTZ R3, R7, R26 ;  /* 0x0000001a07037221 */ /* 0x000fe20000010000 */
[--C-:B-1----:R-:W-:Y:S01]  /*76f0*/  FFMA.FTZ R10, R31, UR10, -R24.reuse ;  /* 0x0000000a1f0a7c23 */ /* 0x102fe20008010818 */
        /* <DEDUP_REMOVED lines=31> */
[----:B------:R-:W-:Y:S01]  /*78f0*/  FSEL R28, R8, RZ, P2 ;  /* 0x000000ff081c7208 */ /* 0x000fe20001000000 */
[----:B------:R-:W-:Y:S01]  /*7900*/  MUFU.EX2 R162, R162 ;  /* 0x000000a200a27308 */ /* 0x000fe20000000800 */
[--C-:B------:R-:W-:Y:S01]  /*7910*/  FFMA.FTZ R75, R75, UR10, -R24.reuse ;  /* 0x0000000a4b4b7c23 */ /* 0x100fe20008010818 */
[----:B------:R-:W-:Y:S01]  /*7920*/  FADD.FTZ R34, R174, R3 ;  /* 0x00000003ae227221 */ /* 0x000fe20000010000 */
[--C-:B------:R-:W-:Y:S01]  /*7930*/  FFMA.FTZ R78, R78, UR10, -R24.reuse ;  /* 0x0000000a4e4e7c23 */ /* 0x100fe20008010818 */
[----:B------:R-:W-:Y:S01]  /*7940*/  FADD.FTZ R28, -R28, R5 ;  /* 0x000000051c1c7221 */ /* 0x000fe20000010100 */
[----:B------:R-:W-:Y:S01]  /*7950*/  FFMA.FTZ R79, R79, UR10, -R24 ;  /* 0x0000000a4f4f7c23 */ /* 0x000fe20008010818 */
[----:B------:R-:W-:Y:S01]  /*7960*/  FADD.FTZ R3, R21, R34 ;  /* 0x0000002215037221 */ /* 0x000fe20000010000 */
[--C-:B------:R-:W-:Y:S01]  /*7970*/  FFMA.FTZ R82, R82, UR10, -R24.reuse ;  /* 0x0000000a52527c23 */ /* 0x100fe20008010818 */
[----:B------:R-:W-:Y:S01]  /*7980*/  FMUL.FTZ R28, R28, UR10 ;  /* 0x0000000a1c1c7c20 */ /* 0x000fe20008410000 */
[----:B------:R-:W-:Y:S01]  /*7990*/  MUFU.EX2 R177, R177 ;  /* 0x000000b100b17308 */ /* 0x000fe20000000800 */
[----:B------:R-:W-:Y:S01]  /*79a0*/  FADD.FTZ R34, R168, R3 ;  /* 0x00000003a8227221 */ /* 0x000fe20000010000 */
[--C-:B------:R-:W-:Y:S01]  /*79b0*/  FFMA.FTZ R83, R83, UR10, -R24.reuse ;  /* 0x0000000a53537c23 */ /* 0x100fe20008010818 */
[----:B------:R-:W-:Y:S01]  /*79c0*/  FFMA.FTZ R86, R86, UR10, -R24 ;  /* 0x0000000a56567c23 */ /* 0x000fe20008010818 */
[----:B------:R-:W-:-:S02]  /*79d0*/  IMAD.U32 R27, RZ, RZ, UR47 ;  /* 0x0000002fff1b7e24 */ /* 0x000fc4000f8e00ff */
[----:B------:R-:W-:Y:S01]  /*79e0*/  FADD.FTZ R3, R25, R34 ;  /* 0x0000002219037221 */ /* 0x000fe20000010000 */
[--C-:B------:R-:W-:Y:S01]  /*79f0*/  FFMA.FTZ R34, R59, UR10, -R24.reuse ;  /* 0x0000000a3b227c23 */ /* 0x100fe20008010818 */
[----:B------:R-:W-:Y:S01]  /*7a00*/  FFMA.FTZ R24, R87, UR10, -R24 ;  /* 0x0000000a57187c23 */ /* 0x000fe20008010818 */
[----:B------:R-:W1:Y:S01]  /*7a10*/  MUFU.EX2 R28, R28 ;  /* 0x0000001c001c7308 */ /* 0x000e620000000800 */
[----:B------:R-:W-:Y:S01]  /*7a20*/  FADD.FTZ R36, R170, R3 ;  /* 0x00000003aa247221 */ /* 0x000fe20000010000 */
[----:B------:R-:W-:Y:S01]  /*7a30*/  @!P1 LEA R27, R27, UR41, 0x3 ;  /* 0x000000291b1b9c11 */ /* 0x000fe2000f8e18ff */
[----:B------:R-:W-:Y:S01]  /*7a40*/  UMOV UR47, UR59 ;  /* 0x0000003b002f7c82 */ /* 0x000fe20008000000 */
[----:B------:R-:W-:Y:S01]  /*7a50*/  ISETP.GT.AND P2, PT, R4, UR60, PT ;  /* 0x0000003c04007c0c */ /* 0x000fe2000bf44270 */
[----:B------:R-:W-:Y:S01]  /*7a60*/  FADD.FTZ R3, R29, R36 ;  /* 0x000000241d037221 */ /* 0x000fe20000010000 */
[----:B------:R-:W-:Y:S01]  /*7a70*/  F2FP.BF16.F32.PACK_AB R180, R7, R180 ;  /* 0x000000b407b4723e */ /* 0x000fe200000010ff */
[----:B------:R-:W-:Y:S01]  /*7a80*/  @!P1 VIADD R27, R27, 0x28860 ;  /* 0x000288601b1b9836 */ /* 0x000fe20000000000 */
[----:B------:R-:W4:Y:S01]  /*7a90*/  MUFU.EX2 R45, R45 ;  /* 0x0000002d002d7308 */ /* 0x000f220000000800 */
[----:B--2---:R-:W-:Y:S01]  /*7aa0*/  FADD.FTZ R36, R164, R3 ;  /* 0x00000003a4247221 */ /* 0x004fe20000010000 */
[----:B------:R-:W-:Y:S01]  /*7ab0*/  F2FP.BF16.F32.PACK_AB R182, R9, R182 ;  /* 0x000000b609b6723e */ /* 0x000fe200000010ff */
[-C--:B------:R-:W-:Y:S01]  /*7ac0*/  FMUL.FTZ R148, R148, R65.reuse ;  /* 0x0000004194947220 */ /* 0x080fe20000410000 */
[----:B------:R-:W-:Y:S01]  /*7ad0*/  @!P1 PRMT R27, RZ, 0x654, R27 ;  /* 0x00000654ff1b9816 */ /* 0x000fe2000000001b */
[----:B0-----:R-:W-:Y:S01]  /*7ae0*/  FADD.FTZ R3, R33, R36 ;  /* 0x0000002421037221 */ /* 0x001fe20000010000 */
[----:B------:R-:W-:Y:S01]  /*7af0*/  F2FP.BF16.F32.PACK_AB R176, R11, R176 ;  /* 0x000000b00bb0723e */ /* 0x000fe200000010ff */
[----:B------:R-:W-:Y:S01]  /*7b00*/  FMUL.FTZ R149, R149, R65 ;  /* 0x0000004195957220 */ /* 0x000fe20000410000 */
[----:B------:R-:W0:Y:S01]  /*7b10*/  MUFU.EX2 R12, R12 ;  /* 0x0000000c000c7308 */ /* 0x000e220000000800 */
[----:B---3--:R-:W-:Y:S01]  /*7b20*/  FADD.FTZ R36, R166, R3 ;  /* 0x00000003a6247221 */ /* 0x008fe20000010000 */
[----:B-1----:R-:W-:Y:S01]  /*7b30*/  FFMA.FTZ R3, R28, R2, R181 ;  /* 0x000000021c037223 */ /* 0x002fe200000100b5 */
[----:B------:R1:W-:Y:S01]  /*7b40*/  @!P1 SYNCS.ARRIVE.TRANS64.RED.A1T0 RZ, [R27+URZ], RZ ;  /* 0x000000ff1bff99a7 */ /* 0x0003e2000810043f */
[C---:B------:R-:W-:Y:S01]  /*7b50*/  F2FP.BF16.F32.PACK_AB R181, R0.reuse, R181 ;  /* 0x000000b500b5723e */ /* 0x040fe200000010ff */
[----:B------:R-:W-:Y:S01]  /*7b60*/  FADD.FTZ R5, R37, R36 ;  /* 0x0000002425057221 */ /* 0x000fe20000010000 */
[----:B------:R-:W-:Y:S01]  /*7b70*/  FADD.FTZ R2, R0, R3 ;  /* 0x0000000300027221 */ /* 0x000fe20000010000 */
[----:B------:R-:W-:Y:S01]  /*7b80*/  F2FP.BF16.F32.PACK_AB R178, R13, R178 ;  /* 0x000000b20db2723e */ /* 0x000fe200000010ff */
[----:B------:R-:W2:Y:S01]  /*7b90*/  MUFU.EX2 R156, R156 ;  /* 0x0000009c009c7308 */ /* 0x000ea20000000800 */
[----:B------:R-:W-:Y:S01]  /*7ba0*/  FADD.FTZ R36, R160, R5 ;  /* 0x00000005a0247221 */ /* 0x000fe20000010000 */
[----:B------:R-:W-:Y:S01]  /*7bb0*/  FADD.FTZ R3, R183, R2 ;  /* 0x00000002b7037221 */ /* 0x000fe20000010000 */
[----:B------:R-:W-:Y:S01]  /*7bc0*/  F2FP.BF16.F32.PACK_AB R172, R15, R172 ;  /* 0x000000ac0fac723e */ /* 0x000fe200000010ff */
[----:B------:R-:W-:-:S02]  /*7bd0*/  VIADD R4, R4, 0xffffffff ;  /* 0xffffffff04047836 */ /* 0x000fc40000000000 */
        /* <DEDUP_REMOVED lines=8> */
[----:B----4-:R-:W-:Y:S01]  /*7c60*/  FADD.FTZ R5, R45, R38 ;  /* 0x000000262d057221 */ /* 0x010fe20000010000 */
[----:B0-----:R-:W-:Y:S01]  /*7c70*/  FADD.FTZ R36, R12, R3 ;  /* 0x000000030c247221 */ /* 0x001fe20000010000 */
[----:B------:R-:W-:Y:S01]  /*7c80*/  F2FP.BF16.F32.PACK_AB R170, R29, R170 ;  /* 0x000000aa1daa723e */ /* 0x000fe200000010ff */
[----:B------:R-:W0:Y:S01]  /*7c90*/  MUFU.EX2 R49, R49 ;  /* 0x0000003100317308 */ /* 0x000e220000000800 */
[----:B--2---:R-:W-:Y:S01]  /*7ca0*/  FADD.FTZ R38, R156, R5 ;  /* 0x000000059c267221 */ /* 0x004fe20000010000 */
[----:B------:R-:W-:Y:S01]  /*7cb0*/  F2FP.BF16.F32.PACK_AB R164, R33, R164 ;  /* 0x000000a421a4723e */ /* 0x000fe200000010ff */
[----:B------:R-:W-:Y:S01]  /*7cc0*/  FMUL.FTZ R91, R91, R28 ;  /* 0x0000001c5b5b7220 */ /* 0x000fe20000410000 */
[----:B------:R-:W-:Y:S01]  /*7cd0*/  F2FP.BF16.F32.PACK_AB R166, R37, R166 ;  /* 0x000000a625a6723e */ /* 0x000fe200000010ff */
[----:B------:R-:W-:Y:S01]  /*7ce0*/  FMUL.FTZ R94, R94, R28 ;  /* 0x0000001c5e5e7220 */ /* 0x000fe20000410000 */
[----:B------:R-:W-:Y:S01]  /*7cf0*/  F2FP.BF16.F32.PACK_AB R160, R41, R160 ;  /* 0x000000a029a0723e */ /* 0x000fe200000010ff */
[----:B------:R-:W-:Y:S01]  /*7d00*/  FMUL.FTZ R95, R95, R28 ;  /* 0x0000001c5f5f7220 */ /* 0x000fe20000410000 */
[----:B------:R-:W2:Y:S01]  /*7d10*/  MUFU.EX2 R14, R14 ;  /* 0x0000000e000e7308 */ /* 0x000ea20000000800 */
[----:B---3--:R-:W-:Y:S01]  /*7d20*/  FADD.FTZ R3, R179, R36 ;  /* 0x00000024b3037221 */ /* 0x008fe20000010000 */
[----:B------:R-:W-:Y:S01]  /*7d30*/  F2FP.BF16.F32.PACK_AB R162, R45, R162 ;  /* 0x000000a22da2723e */ /* 0x000fe200000010ff */
[-C--:B------:R-:W-:Y:S01]  /*7d40*/  FMUL.FTZ R98, R98, R28.reuse ;  /* 0x0000001c62627220 */ /* 0x080fe20000410000 */
[----:B------:R-:W-:Y:S01]  /*7d50*/  F2FP.BF16.F32.PACK_AB R183, R10, R183 ;  /* 0x000000b70ab7723e */ /* 0x000fe200000010ff */
[-C--:B------:R-:W-:Y:S01]  /*7d60*/  FMUL.FTZ R99, R99, R28.reuse ;  /* 0x0000001c63637220 */ /* 0x080fe20000410000 */
[----:B------:R-:W-:Y:S01]  /*7d70*/  F2FP.BF16.F32.PACK_AB R177, R12, R177 ;  /* 0x000000b10cb1723e */ /* 0x000fe200000010ff */
[----:B------:R-:W-:Y:S01]  /*7d80*/  FMUL.FTZ R102, R102, R28 ;  /* 0x0000001c66667220 */ /* 0x000fe20000410000 */
[----:B------:R-:W3:Y:S01]  /*7d90*/  MUFU.EX2 R158, R158 ;  /* 0x0000009e009e7308 */ /* 0x000ee20000000800 */
        /* <DEDUP_REMOVED lines=8> */
[C---:B--2---:R-:W-:Y:S01]  /*7e20*/  FADD.FTZ R36, R14.reuse, R3 ;  /* 0x000000030e247221 */ /* 0x044fe20000010000 */
[----:B------:R-:W-:Y:S01]  /*7e30*/  F2FP.BF16.F32.PACK_AB R179, R14, R179 ;  /* 0x000000b30eb3723e */ /* 0x000fe200000010ff */
[-C--:B------:R-:W-:Y:S01]  /*7e40*/  FMUL.FTZ R114, R114, R28.reuse ;  /* 0x0000001c72727220 */ /* 0x080fe20000410000 */
[-C--:B------:R-:W-:Y:S01]  /*7e50*/  FMUL.FTZ R115, R115, R28.reuse ;  /* 0x0000001c73737220 */ /* 0x080fe20000410000 */
[-C--:B------:R-:W-:Y:S01]  /*7e60*/  FMUL.FTZ R118, R118, R28.reuse ;  /* 0x0000001c76767220 */ /* 0x080fe20000410000 */
[-C--:B------:R-:W-:Y:S01]  /*7e70*/  FMUL.FTZ R119, R119, R28.reuse ;  /* 0x0000001c77777220 */ /* 0x080fe20000410000 */
[-C--:B------:R-:W-:Y:S01]  /*7e80*/  FMUL.FTZ R122, R122, R28.reuse ;  /* 0x0000001c7a7a7220 */ /* 0x080fe20000410000 */
[----:B------:R-:W2:Y:S01]  /*7e90*/  MUFU.EX2 R53, R53 ;  /* 0x0000003500357308 */ /* 0x000ea20000000800 */
[----:B---3--:R-:W-:Y:S01]  /*7ea0*/  FADD.FTZ R38, R158, R5 ;  /* 0x000000059e267221 */ /* 0x008fe20000010000 */
[-C--:B------:R-:W-:Y:S01]  /*7eb0*/  FMUL.FTZ R123, R123, R28.reuse ;  /* 0x0000001c7b7b7220 */ /* 0x080fe20000410000 */
[-C--:B------:R-:W-:Y:S01]  /*7ec0*/  FMUL.FTZ R126, R126, R28.reuse ;  /* 0x0000001c7e7e7220 */ /* 0x080fe20000410000 */
[-C--:B------:R-:W-:Y:S01]  /*7ed0*/  FMUL.FTZ R127, R127, R28.reuse ;  /* 0x0000001c7f7f7220 */ /* 0x080fe20000410000 */
[-C--:B------:R-:W-:Y:S01]  /*7ee0*/  FMUL.FTZ R130, R130, R28.reuse ;  /* 0x0000001c82827220 */ /* 0x080fe20000410000 */
[-C--:B------:R-:W-:Y:S01]  /*7ef0*/  FMUL.FTZ R131, R131, R28.reuse ;  /* 0x0000001c83837220 */ /* 0x080fe20000410000 */
[-C--:B------:R-:W-:Y:S01]  /*7f00*/  FMUL.FTZ R134, R134, R28.reuse ;  /* 0x0000001c86867220 */ /* 0x080fe20000410000 */
[----:B------:R-:W3:Y:S01]  /*7f10*/  MUFU.EX2 R20, R20 ;  /* 0x0000001400147308 */ /* 0x000ee20000000800 */
[----:B0-----:R-:W-:Y:S01]  /*7f20*/  FADD.FTZ R3, R173, R36 ;  /* 0x00000024ad037221 */ /* 0x001fe20000010000 */
[-C--:B------:R-:W-:Y:S01]  /*7f30*/  FMUL.FTZ R135, R135, R28.reuse ;  /* 0x0000001c87877220 */ /* 0x080fe20000410000 */
[-C--:B------:R-:W-:Y:S01]  /*7f40*/  FMUL.FTZ R138, R138, R28.reuse ;  /* 0x0000001c8a8a7220 */ /* 0x080fe20000410000 */
[-C--:B------:R-:W-:Y:S01]  /*7f50*/  FMUL.FTZ R139, R139, R28.reuse ;  /* 0x0000001c8b8b7220 */ /* 0x080fe20000410000 */
[-C--:B------:R-:W-:Y:S01]  /*7f60*/  FMUL.FTZ R142, R142, R28.reuse ;  /* 0x0000001c8e8e7220 */ /* 0x080fe20000410000 */
[-C--:B------:R-:W-:Y:S01]  /*7f70*/  FMUL.FTZ R143, R143, R28.reuse ;  /* 0x0000001c8f8f7220 */ /* 0x080fe20000410000 */
[----:B------:R-:W-:Y:S01]  /*7f80*/  FMUL.FTZ R146, R146, R28 ;  /* 0x0000001c92927220 */ /* 0x000fe20000410000 */
[----:B------:R-:W0:Y:S01]  /*7f90*/  MUFU.EX2 R152, R152 ;  /* 0x0000009800987308 */ /* 0x000e220000000800 */
[C---:B--2---:R-:W-:Y:S01]  /*7fa0*/  FADD.FTZ R5, R53.reuse, R38 ;  /* 0x0000002635057221 */ /* 0x044fe20000010000 */
[----:B------:R-:W-:Y:S01]  /*7fb0*/  F2FP.BF16.F32.PACK_AB R158, R53, R158 ;  /* 0x0000009e359e723e */ /* 0x000fe200000010ff */
[-C--:B------:R-:W-:Y:S01]  /*7fc0*/  FMUL.FTZ R147, R147, R28.reuse ;  /* 0x0000001c93937220 */ /* 0x080fe20000410000 */
[-C--:B------:R-:W-:Y:S01]  /*7fd0*/  FMUL.FTZ R150, R150, R28.reuse ;  /* 0x0000001c96967220 */ /* 0x080fe20000410000 */
[----:B------:R-:W-:Y:S01]  /*7fe0*/  FMUL.FTZ R151, R151, R28 ;  /* 0x0000001c97977220 */ /* 0x000fe20000410000 */
[----:B------:R-:W-:-:S02]  /*7ff0*/  IMAD.MOV.U32 R0, RZ, RZ, R6 ;  /* 0x000000ffff007224 */ /* 0x000fc400078e0006 */
[----:B------:R-:W2:Y:S01]  /*8000*/  MUFU.EX2 R175, R175 ;  /* 0x000000af00af7308 */ /* 0x000ea20000000800 */
[C---:B---3--:R-:W-:Y:S01]  /*8010*/  FADD.FTZ R36, R20.reuse, R3 ;  /* 0x0000000314247221 */ /* 0x048fe20000010000 */
[----:B------:R-:W-:-:S06]  /*8020*/  F2FP.BF16.F32.PACK_AB R173, R20, R173 ;  /* 0x000000ad14ad723e */ /* 0x000fcc00000010ff */
[----:B------:R-:W3:Y:S01]  /*8030*/  MUFU.EX2 R57, R57 ;  /* 0x0000003900397308 */ /* 0x000ee20000000800 */
[----:B0-----:R-:W-:-:S07]  /*8040*/  FADD.FTZ R38, R152, R5 ;  /* 0x0000000598267221 */ /* 0x001fce0000010000 */
[----:B------:R-:W0:Y:S01]  /*8050*/  MUFU.EX2 R26, R26 ;  /* 0x0000001a001a7308 */ /* 0x000e220000000800 */
[----:B--2---:R-:W-:-:S07]  /*8060*/  FADD.FTZ R3, R175, R36 ;  /* 0x00000024af037221 */ /* 0x004fce0000010000 */
[----:B------:R-:W2:Y:S01]  /*8070*/  MUFU.EX2 R154, R154 ;  /* 0x0000009a009a7308 */ /* 0x000ea20000000800 */
[C---:B---3--:R-:W-:Y:S01]  /*8080*/  FADD.FTZ R5, R57.reuse, R38 ;  /* 0x0000002639057221 */ /* 0x048fe20000010000 */
[----:B------:R-:W-:-:S06]  /*8090*/  F2FP.BF16.F32.PACK_AB R152, R57, R152 ;  /* 0x000000983998723e */ /* 0x000fcc00000010ff */
[----:B------:R-:W3:Y:S01]  /*80a0*/  MUFU.EX2 R169, R169 ;  /* 0x000000a900a97308 */ /* 0x000ee20000000800 */
[C---:B0-----:R-:W-:Y:S01]  /*80b0*/  FADD.FTZ R36, R26.reuse, R3 ;  /* 0x000000031a247221 */ /* 0x041fe20000010000 */
[----:B------:R-:W-:-:S06]  /*80c0*/  F2FP.BF16.F32.PACK_AB R175, R26, R175 ;  /* 0x000000af1aaf723e */ /* 0x000fcc00000010ff */
[----:B------:R-:W0:Y:S01]  /*80d0*/  MUFU.EX2 R30, R30 ;  /* 0x0000001e001e7308 */ /* 0x000e220000000800 */
[----:B--2---:R-:W-:Y:S01]  /*80e0*/  FADD.FTZ R38, R154, R5 ;  /* 0x000000059a267221 */ /* 0x004fe20000010000 */
        /* <DEDUP_REMOVED lines=21> */
[----:B------:R-:W-:Y:S01]  /*8240*/  F2FP.BF16.F32.PACK_AB R167, R2, R167 ;  /* 0x000000a702a7723e */ /* 0x000fe200000010ff */
[----:B------:R-:W-:-:S05]  /*8250*/  IMAD.MOV.U32 R5, RZ, RZ, R8 ;  /* 0x000000ffff057224 */ /* 0x000fca00078e0008 */
        /* <DEDUP_REMOVED lines=24> */
[----:B------:R-:W-:-:S03]  /*83e0*/  F2FP.BF16.F32.PACK_AB R153, R83, R153 ;  /* 0x000000995399723e */ /* 0x000fc600000010ff */
[----:B---3--:R-:W-:-:S04]  /*83f0*/  FADD.FTZ R36, R155, R36 ;  /* 0x000000249b247221 */ /* 0x008fc80000010000 */
[C---:B0-----:R-:W-:Y:S01]  /*8400*/  FADD.FTZ R2, R24.reuse, R36 ;  /* 0x0000002418027221 */ /* 0x041fe20000010000 */
[----:B------:R-:W-:Y:S01]  /*8410*/  F2FP.BF16.F32.PACK_AB R155, R24, R155 ;  /* 0x0000009b189b723e */ /* 0x000fe200000010ff */
[----:B-1----:R-:W-:Y:S06]  /*8420*/  @P2 BRA `(.L_x_7467) ;  /* 0xffffffcc00d82947 */ /* 0x002fec000383ffff */
[----:B------:R-:W-:Y:S01]  /*8430*/  IMAD.MOV.U32 R5, RZ, RZ, R8 ;  /* 0x000000ffff057224 */ /* 0x000fe200078e0008 */
[----:B------:R-:W-:Y:S01]  /*8440*/  UMOV UR47, UR59 ;  /* 0x0000003b002f7c82 */ /* 0x000fe20008000000 */
[----:B------:R-:W-:Y:S01]  /*8450*/  IMAD.MOV.U32 R0, RZ, RZ, R6 ;  /* 0x000000ffff007224 */ /* 0x000fe200078e0006 */
[----:B------:R-:W-:-:S06]  /*8460*/  UMOV UR50, UR58 ;  /* 0x0000003a00327c82 */ /* 0x000fcc0008000000 */
.L_x_7450:
[----:B------:R-:W-:Y:S01]  /*8470*/  ULDC UR6, c[0x0][0x448] ;  /* 0x0001120000067ab9 */ /* 0x000fe20000000800 */
[----:B------:R-:W-:Y:S01]  /*8480*/  ULDC UR18, c[0x0][0x9e4] ;  /* 0x0002790000127ab9 */ /* 0x000fe20000000800 */
[----:B------:R-:W-:Y:S02]  /*8490*/  UISETP.NE.AND UP0, UPT, UR6, 0x1, UPT ;  /* 0x000000010600788c */ /* 0x000fe4000bf05270 */
[----:B------:R-:W-:Y:S02]  /*84a0*/  UISETP.GE.AND UP1, UPT, UR18, 0x1, UPT ;  /* 0x000000011200788c */ /* 0x000fe4000bf26270 */
[----:B------:R-:W-:Y:S02]  /*84b0*/  UIADD3 UR11, UR37, 0x7f, URZ ;  /* 0x0000007f250b7890 */ /* 0x000fe4000fffe03f */
[----:B------:R-:W-:Y:S02]  /*84c0*/  UIADD3 UR14, UR38, 0x1, -UR46 ;  /* 0x00000001260e7890 */ /* 0x000fe4000fffe82e */
[----:B------:R-:W-:-:S03]  /*84d0*/  PLOP3.LUT P5, PT, PT, PT, UP1, 0x80, 0x0 ;  /* 0x000000000000781c */ /* 0x000fc60003faf018 */
[----:B------:R-:W-:Y:S01]  /*84e0*/  @UP0 ULDC UR6, c[0x0][0x44c] ;  /* 0x0001130000060ab9 */ /* 0x000fe20000000800 */
[----:B------:R-:W-:Y:S01]  /*84f0*/  @UP0 ULDC UR15, c[0x0][0x450] ;  /* 0x00011400000f0ab9 */ /* 0x000fe20000000800 */
[----:B------:R-:W-:-:S04]  /*8500*/  UIMAD.WIDE.U32 UR6, UR11, UR6, URZ ;  /* 0x000000060b0672a5 */ /* 0x000fc8000f8e003f */
[----:B------:R-:W-:-:S04]  /*8510*/  @UP0 USHF.R.U32.HI UR11, URZ, UR15, UR7 ;  /* 0x0000000f3f0b0299 */ /* 0x000fc80008011607 */
[----:B------:R-:W-:-:S04]  /*8520*/  UIADD3 UR11, UR14, UR11, URZ ;  /* 0x0000000b0e0b7290 */ /* 0x000fc8000fffe03f */
        /* <DEDUP_REMOVED lines=12> */
.L_x_7469:
[----:B------:R-:W-:-:S11]  /*85f0*/  UISETP.NE.AND UP1, UPT, UR18, 0x1, UPT ;  /* 0x000000011200788c */ /* 0x000fd6000bf25270 */
[----:B------:R-:W-:Y:S02]  /*8600*/  @UP1 ULDC.64 UR6, c[0x0][0x9e8] ;  /* 0x00027a0000061ab9 */ /* 0x000fe40000000a00 */
[----:B------:R-:W-:-:S04]  /*8610*/  UIMAD.WIDE.U32 UR14, UR11, UR6, URZ ;  /* 0x000000060b0e72a5 */ /* 0x000fc8000f8e003f */
[----:B------:R-:W-:-:S12]  /*8620*/  @UP1 USHF.R.U32.HI UR11, URZ, UR7, UR15 ;  /* 0x000000073f0b1299 */ /* 0x000fd8000801160f */
.L_x_7470:
[----:B------:R-:W-:-:S04]  /*8630*/  UIMAD UR11, UR11, UR18, URZ ;  /* 0x000000120b0b72a4 */ /* 0x000fc8000f8e023f */
[----:B------:R-:W-:-:S04]  /*8640*/  UISETP.LT.AND UP1, UPT, UR56, UR11, UPT ;  /* 0x0000000b3800728c */ /* 0x000fc8000bf21270 */
[----:B------:R-:W-:-:S12]  /*8650*/  USEL UR56, UR56, UR11, !UP1 ;  /* 0x0000000b38387287 */ /* 0x000fd8000c800000 */
.L_x_7468:
[----:B------:R-:W-:-:S04]  /*8660*/  UIADD3 UR56, UR56, 0x7f, URZ ;  /* 0x0000007f38387890 */ /* 0x000fc8000fffe03f */
        /* <DEDUP_REMOVED lines=12> */
.L_x_7480:
        /* <DEDUP_REMOVED lines=9> */
.L_x_7473:
[----:B------:R-:W-:Y:S01]  /*87c0*/  ULEA UR6, UR47, UR41, 0x3 ;  /* 0x000000292f067291 */ /* 0x000fe2000f8e183f */
[----:B------:R-:W-:-:S05]  /*87d0*/  IMAD.U32 R0, RZ, RZ, UR50 ;  /* 0x00000032ff007e24 */ /* 0x000fca000f8e00ff */
[----:B------:R-:W-:-:S04]  /*87e0*/  SHF.L.U32 R0, R0, 0x1f, RZ ;  /* 0x0000001f00007819 */ /* 0x000fc800000006ff */
[----:B------:R0:W1:Y:S01]  /*87f0*/  SYNCS.PHASECHK.TRANS64.TRYWAIT P2, [UR6+0x28830], R0 ;  /* 0x02883000ff0075a7 */ /* 0x0000620008040146 */
[----:B------:R-:W-:Y:S05]  /*8800*/  @!P0 BRA `(.L_x_7474) ;  /* 0x0000000000048947 */ /* 0x000fea0003800000 */
[----:B------:R-:W-:Y:S01]  /*8810*/  BPT.TRAP 0x1 ;  /* 0x000000040000795c */ /* 0x000fe20000300000 */
.L_x_7474:
[----:B-1----:R-:W-:Y:S05]  /*8820*/  @P2 BRA `(.L_x_7472) ;  /* 0x0000000000082947 */ /* 0x002fea0003800000 */
[----:B------:R-:W1:Y:S02]  /*8830*/  SYNCS.PHASECHK.TRANS64.TRYWAIT P2, [UR6+0x28830], R0 ;  /* 0x02883000ff0075a7 */ /* 0x000e640008040146 */
[----:B-1----:R-:W-:Y:S05]  /*8840*/  @!P2 BRA `(.L_x_7475) ;  /* 0x000000f80094a947 */ /* 0x002fea0003800000 */
.L_x_7472:
        /* <DEDUP_REMOVED lines=47> */
.L_x_7477:
[----:B------:R-:W-:Y:S01]  /*8b40*/  ULEA UR6, UR56, UR41, 0x3 ;  /* 0x0000002938067291 */ /* 0x000fe2000f8e183f */
[----:B------:R-:W-:-:S05]  /*8b50*/  IMAD.U32 R0, RZ, RZ, UR57 ;  /* 0x00000039ff007e24 */ /* 0x000fca000f8e00ff */
[----:B------:R-:W-:-:S04]  /*8b60*/  SHF.L.U32 R0, R0, 0x1f, RZ ;  /* 0x0000001f00007819 */ /* 0x000fc800000006ff */
[----:B------:R0:W1:Y:S01]  /*8b70*/  SYNCS.PHASECHK.TRANS64.TRYWAIT P2, [UR6+0x28850], R0 ;  /* 0x02885000ff0075a7 */ /* 0x0000620008040146 */
[----:B------:R-:W-:Y:S05]  /*8b80*/  @!P0 BRA `(.L_x_7478) ;  /* 0x0000000000048947 */ /* 0x000fea0003800000 */
[----:B------:R-:W-:Y:S01]  /*8b90*/  BPT.TRAP 0x1 ;  /* 0x000000040000795c */ /* 0x000fe20000300000 */
.L_x_7478:
[----:B-1----:R-:W-:Y:S05]  /*8ba0*/  @P2 BRA `(.L_x_7476) ;  /* 0x0000000000082947 */ /* 0x002fea0003800000 */
[----:B------:R-:W1:Y:S02]  /*8bb0*/  SYNCS.PHASECHK.TRANS64.TRYWAIT P2, [UR6+0x28850], R0 ;  /* 0x02885000ff0075a7 */ /* 0x000e640008040146 */
[----:B-1----:R-:W-:Y:S05]  /*8bc0*/  @!P2 BRA `(.L_x_7479) ;  /* 0x000000f400cca947 */ /* 0x002fea0003800000 */
.L_x_7476:
[----:B------:R-:W-:Y:S01]  /*8bd0*/  UIADD3 UR6, UR41, 0x400, URZ ;  /* 0x0000040029067890 */ /* 0x000fe2000fffe03f */
[----:B------:R-:W-:Y:S01]  /*8be0*/  WARPGROUP.ARRIVE ;  /* 0x00000000000079c5 */ /* 0x000fe20000000000 */
[----:B------:R-:W-:Y:S01]  /*8bf0*/  UMOV UR7, 0x40000040 ;  /* 0x4000004000077882 */ /* 0x000fe20000000000 */
[----:B01----:R-:W-:Y:S01]  /*8c00*/  FMNMX.FTZ R0, R24, R7, !PT ;  /* 0x0000000718007209 */ /* 0x003fe20007810000 */
[----:B------:R-:W-:Y:S01]  /*8c10*/  USHF.R.U32.HI UR6, URZ, 0x4, UR6 ;  /* 0x000000043f067899 */ /* 0x000fe20008011606 */
[----:B------:R-:W-:Y:S02]  /*8c20*/  FMNMX.FTZ R10, R26, R6, !PT ;  /* 0x000000061a0a7209 */ /* 0x000fe40007810000 */
[----:B------:R-:W0:Y:S01]  /*8c30*/  S2R R222, SR_TID.X ;  /* 0x0000000000de7919 */ /* 0x000e220000002100 */
[----:B------:R-:W-:Y:S01]  /*8c40*/  FMNMX.FTZ R5, R25, R0, !PT ;  /* 0x0000000019057209 */ /* 0x000fe20007810000 */
[----:B------:R-:W-:Y:S01]  /*8c50*/  ULOP3.LUT UR6, UR6, 0x3fff, URZ, 0xc0, !UPT ;  /* 0x00003fff06067892 */ /* 0x000fe2000f8ec03f */
[----:B------:R-:W-:Y:S01]  /*8c60*/  ISETP.GT.AND P2, PT, R4, UR55, PT ;  /* 0x0000003704007c0c */ /* 0x000fe2000bf44270 */
[----:B------:R-:W-:Y:S01]  /*8c70*/  UMOV UR10, UR54 ;  /* 0x00000036000a7c82 */ /* 0x000fe20008000000 */
[----:B------:R-:W-:Y:S01]  /*8c80*/  FMNMX.FTZ R0, R28, R5, !PT ;  /* 0x000000051c007209 */ /* 0x000fe20007810000 */
[----:B------:R-:W-:Y:S01]  /*8c90*/  ULOP3.LUT UR6, UR6, 0x4000000, URZ, 0xfc, !UPT ;  /* 0x0400000006067892 */ /* 0x000fe2000f8efc3f */
[----:B------:R-:W-:Y:S01]  /*8ca0*/  VIADD R4, R4, 0xffffffff ;  /* 0xffffffff04047836 */ /* 0x000fe20000000000 */
[----:B------:R-:W-:Y:S01]  /*8cb0*/  UMOV UR57, UR50 ;  /* 0x0000003200397c82 */ /* 0x000fe20008000000 */
[----:B------:R-:W-:Y:S01]  /*8cc0*/  FMNMX.FTZ R5, R29, R0, !PT ;  /* 0x000000001d057209 */ /* 0x000fe20007810000 */
[----:B------:R-:W-:-:S03]  /*8cd0*/  ULEA UR11, UR56, UR6, 0xb ;  /* 0x00000006380b7291 */ /* 0x000fc6000f8e583f */
[----:B------:R-:W-:-:S04]  /*8ce0*/  FMNMX.FTZ R0, R32, R5, !PT ;  /* 0x0000000520007209 */ /* 0x000fc80007810000 */
[----:B------:R-:W-:Y:S01]  /*8cf0*/  UMOV UR6, UR11 ;  /* 0x0000000b00067c82 */ /* 0x000fe20008000000 */
[----:B------:R-:W-:Y:S01]  /*8d00*/  FMNMX.FTZ R5, R33, R0, !PT ;  /* 0x0000000021057209 */ /* 0x000fe20007810000 */
[----:B------:R-:W-:Y:S01]  /*8d10*/  HGMMA.64x128x16.F32.BF16 R88, R180, gdesc[UR4].tnspB, R88, gsb0 ;  /* 0x41e00004b4587df0 */ /* 0x000fe20008001858 */
[----:B------:R-:W-:Y:S01]  /*8d20*/  UIADD3 UR6, UR11, 0x80, URZ ;  /* 0x000000800b067890 */ /* 0x000fe2000fffe03f */
[----:B------:R-:W-:Y:S01]  /*8d30*/  UMOV UR7, 0x40000040 ;  /* 0x4000004000077882 */ /* 0x000fe20000000000 */
[----:B------:R-:W-:-:S04]  /*8d40*/  FMNMX.FTZ R0, R36, R5, !PT ;  /* 0x0000000524007209 */ /* 0x000fc80007810000 */
        /* <DEDUP_REMOVED lines=30> */
[----:B------:R-:W-:Y:S01]  /*8f30*/  FMNMX.FTZ R10, R30, R5, !PT ;  /* 0x000000051e0a7209 */ /* 0x000fe20007810000 */
[----:B------:R-:W-:Y:S02]  /*8f40*/  WARPGROUP.DEPBAR.LE gsb0, 0x0 ;  /* 0x00008000000079c5 */ /* 0x000fe40000010000 */
[----:B------:R-:W-:Y:S01]  /*8f50*/  WARPGROUP.ARRIVE ;  /* 0x00000000000079c5 */ /* 0x000fe20000000000 */
[----:B------:R-:W-:-:S04]  /*8f60*/  FMNMX.FTZ R5, R31, R10, !PT ;  /* 0x0000000a1f057209 */ /* 0x000fc80007810000 */
[----:B------:R-:W-:Y:S01]  /*8f70*/  FMNMX.FTZ R10, R34, R5, !PT ;  /* 0x00000005220a7209 */ /* 0x000fe20007810000 */
[----:B------:R-:W-:Y:S01]  /*8f80*/  HGMMA.64x128x16.F32.BF16 R88, R176, gdesc[UR4].tnspB, R88, gsb0 ;  /* 0x41e00004b0587df0 */ /* 0x000fe20008001858 */
[----:B------:R-:W-:Y:S01]  /*8f90*/  UIADD3 UR6, UR11, 0x100, URZ ;  /* 0x000001000b067890 */ /* 0x000fe2000fffe03f */
[----:B------:R-:W-:Y:S01]  /*8fa0*/  UMOV UR7, 0x40000040 ;  /* 0x4000004000077882 */ /* 0x000fe20000000000 */
[----:B------:R-:W-:-:S04]  /*8fb0*/  FMNMX.FTZ R5, R35, R10, !PT ;  /* 0x0000000a23057209 */ /* 0x000fc80007810000 */
[----:B------:R-:W-:-:S04]  /*8fc0*/  FMNMX.FTZ R10, R38, R5, !PT ;  /* 0x00000005260a7209 */ /* 0x000fc80007810000 */
[----:B------:R-:W-:Y:S02]  /*8fd0*/  FMNMX.FTZ R5, R39, R10, !PT ;  /* 0x0000000a27057209 */ /* 0x000fe40007810000 */
[----:B0-----:R-:W-:Y:S02]  /*8fe0*/  FMNMX.FTZ R0, R9, R0, !PT ;  /* 0x0000000009007209 */ /* 0x001fe40007810000 */
[----:B------:R-:W-:-:S03]  /*8ff0*/  FMNMX.FTZ R10, R42, R5, !PT ;  /* 0x000000052a0a7209 */ /* 0x000fc60007810000 */
[----:B------:R-:W-:Y:S01]  /*9000*/  FADD.FTZ R7, -R0, R7 ;  /* 0x0000000700077221 */ /* 0x000fe20000010100 */
[----:B------:R-:W-:-:S03]  /*9010*/  FMNMX.FTZ R5, R43, R10, !PT ;  /* 0x0000000a2b057209 */ /* 0x000fc60007810000 */
[----:B------:R-:W-:Y:S01]  /*9020*/  FMUL.FTZ R8, R7, UR10 ;  /* 0x0000000a07087c20 */ /* 0x000fe20008410000 */
        /* <DEDUP_REMOVED lines=24> */
[----:B0-----:R-:W-:Y:S01]  /*91b0*/  FMNMX.FTZ R20, R5, R12, !PT ;  /* 0x0000000c05147209 */ /* 0x001fe20007810000 */
[----:B------:R-:W-:Y:S02]  /*91c0*/  WARPGROUP.DEPBAR.LE gsb0, 0x0 ;  /* 0x00008000000079c5 */ /* 0x000fe40000010000 */
[----:B------:R-:W-:Y:S02]  /*91d0*/  WARPGROUP.ARRIVE ;  /* 0x00000000000079c5 */ /* 0x000fe40000000000 */
[----:B------:R-:W0:Y:S04]  /*91e0*/  SHFL.BFLY PT, R5, R20, 0x1, 0x1f ;  /* 0x0c201f0014057f89 */ /* 0x000e2800000e0000 */
[----:B------:R-:W-:Y:S01]  /*91f0*/  HGMMA.64x128x16.F32.BF16 R88, R172, gdesc[UR4].tnspB, R88, gsb0 ;  /* 0x41e00004ac587df0 */ /* 0x000fe20008001858 */
[----:B------:R-:W-:Y:S01]  /*9200*/  UIADD3 UR6, UR11, 0x180, URZ ;  /* 0x000001800b067890 */ /* 0x000fe2000fffe03f */
[----:B------:R-:W-:Y:S01]  /*9210*/  UMOV UR7, 0x40000040 ;  /* 0x4000004000077882 */ /* 0x000fe20000000000 */
[----:B0-----:R-:W-:-:S05]  /*9220*/  FMNMX.FTZ R5, R20, R5, !PT ;  /* 0x0000000514057209 */ /* 0x001fca0007810000 */
[----:B------:R-:W-:Y:S01]  /*9230*/  FADD.FTZ R6, -R5, R6 ;  /* 0x0000000605067221 */ /* 0x000fe20000010100 */
[----:B------:R-:W-:Y:S02]  /*9240*/  WARPGROUP.DEPBAR.LE gsb0, 0x0 ;  /* 0x00008000000079c5 */ /* 0x000fe40000010000 */
[----:B------:R-:W-:-:S06]  /*9250*/  WARPGROUP.ARRIVE ;  /* 0x00000000000079c5 */ /* 0x000fcc0000000000 */
[----:B------:R-:W-:Y:S01]  /*9260*/  HGMMA.64x128x16.F32.BF16 R88, R168, gdesc[UR4].tnspB, R88, gsb0 ;  /* 0x41e00004a8587df0 */ /* 0x000fe20008001858 */
[----:B------:R-:W-:Y:S01]  /*9270*/  UIADD3 UR6, UR11, 0x200, URZ ;  /* 0x000002000b067890 */ /* 0x000fe2000fffe03f */
[----:B------:R-:W-:Y:S01]  /*9280*/  UMOV UR7, 0x40000040 ;  /* 0x4000004000077882 */ /* 0x000fe20000000000 */
[----:B------:R-:W-:Y:S02]  /*9290*/  WARPGROUP.DEPBAR.LE gsb0, 0x0 ;  /* 0x00008000000079c5 */ /* 0x000fe40000010000 */
[----:B------:R-:W-:Y:S01]  /*92a0*/  WARPGROUP.ARRIVE ;  /* 0x00000000000079c5 */ /* 0x000fe20000000000 */
[----:B------:R-:W-:-:S04]  /*92b0*/  FMUL.FTZ R169, R0, UR10 ;  /* 0x0000000a00a97c20 */ /* 0x000fc80008410000 */
[--C-:B------:R-:W-:Y:S02]  /*92c0*/  FFMA.FTZ R7, R24, UR10, -R169.reuse ;  /* 0x0000000a18077c23 */ /* 0x100fe400080108a9 */
[----:B------:R-:W-:Y:S01]  /*92d0*/  HGMMA.64x128x16.F32.BF16 R88, R164, gdesc[UR4].tnspB, R88, gsb0 ;  /* 0x41e00004a4587df0 */ /* 0x000fe20008001858 */
[----:B------:R-:W-:Y:S01]  /*92e0*/  UIADD3 UR6, UR11, 0x280, URZ ;  /* 0x000002800b067890 */ /* 0x000fe2000fffe03f */
[----:B------:R-:W-:Y:S01]  /*92f0*/  FMUL.FTZ R24, R5, UR10 ;  /* 0x0000000a05187c20 */ /* 0x000fe20008410000 */
[----:B------:R-:W-:Y:S01]  /*9300*/  UMOV UR7, 0x40000040 ;  /* 0x4000004000077882 */ /* 0x000fe20000000000 */
[--C-:B------:R-:W-:Y:S01]  /*9310*/  FFMA.FTZ R15, R41, UR10, -R169.reuse ;  /* 0x0000000a290f7c23 */ /* 0x100fe200080108a9 */
[--C-:B------:R-:W-:Y:S01]  /*9320*/  FFMA.FTZ R41, R65, UR10, -R169.reuse ;  /* 0x0000000a41297c23 */ /* 0x100fe200080108a9 */
[--C-:B------:R-:W-:Y:S01]  /*9330*/  FFMA.FTZ R181, R27, UR10, -R24.reuse ;  /* 0x0000000a1bb57c23 */ /* 0x100fe20008010818 */
[----:B------:R-:W-:Y:S02]  /*9340*/  IMAD.U32 R27, RZ, RZ, UR47 ;  /* 0x0000002fff1b7e24 */ /* 0x000fe4000f8e00ff */
[----:B------:R-:W-:Y:S01]  /*9350*/  FMUL.FTZ R65, R6, UR10 ;  /* 0x0000000a06417c20 */ /* 0x000fe20008410000 */
[--C-:B------:R-:W-:Y:S01]  /*9360*/  FFMA.FTZ R6, R26, UR10, -R24.reuse ;  /* 0x0000000a1a067c23 */ /* 0x100fe20008010818 */
[--C-:B------:R-:W-:Y:S01]  /*9370*/  FFMA.FTZ R180, R25, UR10, -R169.reuse ;  /* 0x0000000a19b47c23 */ /* 0x100fe200080108a9 */
[----:B------:R-:W0:Y:S01]  /*9380*/  MUFU.EX2 R7, R7 ;  /* 0x0000000700077308 */ /* 0x000e220000000800 */
[----:B------:R-:W-:Y:S01]  /*9390*/  @!P1 LEA R27, R27, UR41, 0x3 ;  /* 0x000000291b1b9c11 */ /* 0x000fe2000f8e18ff */
[--C-:B------:R-:W-:Y:S01]  /*93a0*/  FFMA.FTZ R182, R28, UR10, -R169.reuse ;  /* 0x0000000a1cb67c23 */ /* 0x100fe200080108a9 */
[--C-:B------:R-:W-:Y:S01]  /*93b0*/  FFMA.FTZ R183, R30, UR10, -R24.reuse ;  /* 0x0000000a1eb77c23 */ /* 0x100fe20008010818 */
[--C-:B------:R-:W-:Y:S01]  /*93c0*/  FFMA.FTZ R26, R31, UR10, -R24.reuse ;  /* 0x0000000a1f1a7c23 */ /* 0x100fe20008010818 */
[--C-:B------:R-:W-:Y:S01]  /*93d0*/  FFMA.FTZ R25, R29, UR10, -R169.reuse ;  /* 0x0000000a1d197c23 */ /* 0x100fe200080108a9 */
[----:B------:R-:W-:Y:S01]  /*93e0*/  @!P1 VIADD R27, R27, 0x28840 ;  /* 0x000288401b1b9836 */ /* 0x000fe20000000000 */
[----:B------:R-:W-:Y:S01]  /*93f0*/  IADD3 R31, -R222, 0xb, RZ ;  /* 0x0000000bde1f7810 */ /* 0x000fe20007ffe1ff */
[----:B------:R-:W-:Y:S01]  /*9400*/  MUFU.EX2 R65, R65 ;  /* 0x0000004100417308 */ /* 0x000fe20000000800 */
[----:B------:R-:W-:Y:S01]  /*9410*/  FFMA.FTZ R176, R32, UR10, -R169 ;  /* 0x0000000a20b07c23 */ /* 0x000fe200080108a9 */
[--C-:B------:R-:W-:Y:S01]  /*9420*/  FFMA.FTZ R177, R34, UR10, -R24.reuse ;  /* 0x0000000a22b17c23 */ /* 0x100fe20008010818 */
[----:B------:R-:W-:Y:S01]  /*9430*/  @!P1 PRMT R27, RZ, 0x654, R27 ;  /* 0x00000654ff1b9816 */ /* 0x000fe2000000001b */
[--C-:B------:R-:W-:Y:S01]  /*9440*/  FFMA.FTZ R9, R33, UR10, -R169.reuse ;  /* 0x0000000a21097c23 */ /* 0x100fe200080108a9 */
[--C-:B------:R-:W-:Y:S01]  /*9450*/  FFMA.FTZ R28, R35, UR10, -R24.reuse ;  /* 0x0000000a231c7c23 */ /* 0x100fe20008010818 */
[----:B------:R-:W-:Y:S01]  /*9460*/  FFMA.FTZ R178, R36, UR10, -R169 ;  /* 0x0000000a24b27c23 */ /* 0x000fe200080108a9 */
[--C-:B------:R-:W-:Y:S01]  /*9470*/  FFMA.FTZ R179, R38, UR10, -R24.reuse ;  /* 0x0000000a26b37c23 */ /* 0x100fe20008010818 */
[----:B------:R-:W1:Y:S01]  /*9480*/  MUFU.EX2 R6, R6 ;  /* 0x0000000600067308 */ /* 0x000e620000000800 */
        /* <DEDUP_REMOVED lines=11> */
[--C-:B------:R-:W-:Y:S01]  /*9540*/  FFMA.FTZ R168, R48, UR10, -R169.reuse ;  /* 0x0000000a30a87c23 */ /* 0x100fe200080108a9 */
[--C-:B------:R-:W-:Y:S01]  /*9550*/  FFMA.FTZ R21, R49, UR10, -R169.reuse ;  /* 0x0000000a31157c23 */ /* 0x100fe200080108a9 */
[--C-:B------:R-:W-:Y:S01]  /*9560*/  FFMA.FTZ R33, R53, UR10, -R169.reuse ;  /* 0x0000000a35217c23 */ /* 0x100fe200080108a9 */
[--C-:B------:R-:W-:Y:S01]  /*9570*/  FFMA.FTZ R29, R57, UR10, -R169.reuse ;  /* 0x0000000a391d7c23 */ /* 0x100fe200080108a9 */
[----:B------:R-:W2:Y:S01]  /*9580*/  MUFU.EX2 R181, R181 ;  /* 0x000000b500b57308 */ /* 0x000ea20000000800 */
[----:B-1----:R-:W-:Y:S01]  /*9590*/  FFMA.FTZ R2, R65, R2, R6 ;  /* 0x0000000241027223 */ /* 0x002fe20000010006 */
[--C-:B------:R-:W-:Y:S01]  /*95a0*/  FFMA.FTZ R37, R61, UR10, -R169.reuse ;  /* 0x0000000a3d257c23 */ /* 0x100fe200080108a9 */
[--C-:B------:R-:W-:Y:S01]  /*95b0*/  FFMA.FTZ R170, R52, UR10, -R169.reuse ;  /* 0x0000000a34aa7c23 */ /* 0x100fe200080108a9 */
[--C-:B------:R-:W-:Y:S01]  /*95c0*/  FFMA.FTZ R49, R69, UR10, -R169.reuse ;  /* 0x0000000a45317c23 */ /* 0x100fe200080108a9 */
[--C-:B------:R-:W-:Y:S01]  /*95d0*/  FFMA.FTZ R10, R72, UR10, -R169.reuse ;  /* 0x0000000a480a7c23 */ /* 0x100fe200080108a9 */
[--C-:B------:R-:W-:Y:S01]  /*95e0*/  FFMA.FTZ R45, R73, UR10, -R169.reuse ;  /* 0x0000000a492d7c23 */ /* 0x100fe200080108a9 */
[----:B------:R-:W-:Y:S01]  /*95f0*/  FFMA.FTZ R12, R76, UR10, -R169 ;  /* 0x0000000a4c0c7c23 */ /* 0x000fe200080108a9 */
[----:B------:R-:W1:Y:S01]  /*9600*/  MUFU.EX2 R182, R182 ;  /* 0x000000b600b67308 */ /* 0x000e620000000800 */
[----:B0-----:R-:W-:Y:S01]  /*9610*/  FADD.FTZ R3, R180, R3 ;  /* 0x00000003b4037221 */ /* 0x001fe20000010000 */
[--C-:B------:R-:W-:Y:S01]  /*9620*/  FFMA.FTZ R53, R77, UR10, -R169.reuse ;  /* 0x0000000a4d357c23 */ /* 0x100fe200080108a9 */
[--C-:B------:R-:W-:Y:S01]  /*9630*/  FFMA.FTZ R14, R80, UR10, -R169.reuse ;  /* 0x0000000a500e7c23 */ /* 0x100fe200080108a9 */
[--C-:B------:R-:W-:Y:S01]  /*9640*/  FFMA.FTZ R57, R81, UR10, -R169.reuse ;  /* 0x0000000a51397c23 */ /* 0x100fe200080108a9 */
[--C-:B------:R-:W-:Y:S01]  /*9650*/  FFMA.FTZ R84, R84, UR10, -R169.reuse ;  /* 0x0000000a54547c23 */ /* 0x100fe200080108a9 */
[----:B------:R-:W-:Y:S01]  /*9660*/  FFMA.FTZ R61, R85, UR10, -R169 ;  /* 0x0000000a553d7c23 */ /* 0x000fe200080108a9 */
[----:B------:R-:W-:Y:S01]  /*9670*/  FFMA.FTZ R36, R51, UR10, -R24 ;  /* 0x0000000a33247c23 */ /* 0x000fe20008010818 */
[----:B------:R-:W0:Y:S01]  /*9680*/  MUFU.EX2 R183, R183 ;  /* 0x000000b700b77308 */ /* 0x000e220000000800 */
[----:B--2---:R-:W-:Y:S01]  /*9690*/  FADD.FTZ R42, R181, R2 ;  /* 0x00000002b52a7221 */ /* 0x004fe20000010000 */
[--C-:B------:R-:W-:Y:S01]  /*96a0*/  FFMA.FTZ R171, R54, UR10, -R24.reuse ;  /* 0x0000000a36ab7c23 */ /* 0x100fe20008010818 */
[--C-:B------:R-:W-:Y:S01]  /*96b0*/  FFMA.FTZ R38, R55, UR10, -R24.reuse ;  /* 0x0000000a37267c23 */ /* 0x100fe20008010818 */
[--C-:B------:R-:W-:Y:S01]  /*96c0*/  FFMA.FTZ R40, R59, UR10, -R24.reuse ;  /* 0x0000000a3b287c23 */ /* 0x100fe20008010818 */
[----:B------:R-:W-:Y:S01]  /*96d0*/  F2FP.BF16.F32.PACK_AB R180, R180, R7 ;  /* 0x00000007b4b4723e */ /* 0x000fe200000010ff */
[--C-:B------:R-:W-:Y:S01]  /*96e0*/  FFMA.FTZ R2, R63, UR10, -R24.reuse ;  /* 0x0000000a3f027c23 */ /* 0x100fe20008010818 */
[----:B------:R-:W-:Y:S01]  /*96f0*/  F2FP.BF16.F32.PACK_AB R181, R181, R6 ;  /* 0x00000006b5b5723e */ /* 0x000fe200000010ff */
[----:B------:R-:W2:Y:S01]  /*9700*/  MUFU.EX2 R25, R25 ;  /* 0x0000001900197308 */ /* 0x000ea20000000800 */
[----:B-1----:R-:W-:Y:S01]  /*9710*/  FADD.FTZ R44, R182, R3 ;  /* 0x00000003b62c7221 */ /* 0x002fe20000010000 */
[--C-:B------:R-:W-:Y:S01]  /*9720*/  FFMA.FTZ R75, R75, UR10, -R24.reuse ;  /* 0x0000000a4b4b7c23 */ /* 0x100fe20008010818 */
[--C-:B------:R-:W-:Y:S01]  /*9730*/  FFMA.FTZ R78, R78, UR10, -R24.reuse ;  /* 0x0000000a4e4e7c23 */ /* 0x100fe20008010818 */
[--C-:B------:R-:W-:Y:S01]  /*9740*/  FFMA.FTZ R79, R79, UR10, -R24.reuse ;  /* 0x0000000a4f4f7c23 */ /* 0x100fe20008010818 */
[--C-:B------:R-:W-:Y:S01]  /*9750*/  FFMA.FTZ R82, R82, UR10, -R24.reuse ;  /* 0x0000000a52527c23 */ /* 0x100fe20008010818 */
[--C-:B------:R-:W-:Y:S01]  /*9760*/  FFMA.FTZ R83, R83, UR10, -R24.reuse ;  /* 0x0000000a53537c23 */ /* 0x100fe20008010818 */
[----:B------:R-:W-:Y:S01]  /*9770*/  FFMA.FTZ R86, R86, UR10, -R24 ;  /* 0x0000000a56567c23 */ /* 0x000fe20008010818 */
[----:B------:R-:W1:Y:S01]  /*9780*/  MUFU.EX2 R26, R26 ;  /* 0x0000001a001a7308 */ /* 0x000e620000000800 */
[----:B0-----:R-:W-:-:S07]  /*9790*/  FADD.FTZ R3, R183, R42 ;  /* 0x0000002ab7037221 */ /* 0x001fce0000010000 */
[----:B------:R-:W-:Y:S01]  /*97a0*/  MUFU.EX2 R176, R176 ;  /* 0x000000b000b07308 */ /* 0x000fe20000000800 */
[----:B--2---:R-:W-:-:S07]  /*97b0*/  F2FP.BF16.F32.PACK_AB R182, R25, R182 ;  /* 0x000000b619b6723e */ /* 0x004fce00000010ff */
[----:B------:R-:W0:Y:S01]  /*97c0*/  MUFU.EX2 R177, R177 ;  /* 0x000000b100b17308 */ /* 0x000e220000000800 */
[C---:B-1----:R-:W-:Y:S01]  /*97d0*/  FADD.FTZ R42, R26.reuse, R3 ;  /* 0x000000031a2a7221 */ /* 0x042fe20000010000 */
[----:B------:R-:W-:-:S06]  /*97e0*/  F2FP.BF16.F32.PACK_AB R183, R26, R183 ;  /* 0x000000b71ab7723e */ /* 0x000fcc00000010ff */
[----:B------:R-:W-:Y:S08]  /*97f0*/  MUFU.EX2 R9, R9 ;  /* 0x0000000900097308 */ /* 0x000ff00000000800 */
[----:B------:R-:W1:Y:S01]  /*9800*/  MUFU.EX2 R28, R28 ;  /* 0x0000001c001c7308 */ /* 0x000e620000000800 */
[----:B0-----:R-:W-:Y:S01]  /*9810*/  FADD.FTZ R3, R177, R42 ;  /* 0x0000002ab1037221 */ /* 0x001fe20000010000 */
[----:B------:R-:W-:-:S06]  /*9820*/  FFMA.FTZ R42, R67, UR10, -R24 ;  /* 0x0000000a432a7c23 */ /* 0x000fcc0008010818 */
[----:B------:R-:W-:Y:S08]  /*9830*/  MUFU.EX2 R178, R178 ;  /* 0x000000b200b27308 */ /* 0x000ff00000000800 */
[----:B------:R-:W0:Y:S01]  /*9840*/  MUFU.EX2 R179, R179 ;  /* 0x000000b300b37308 */ /* 0x000e220000000800 */
[C---:B-1----:R-:W-:Y:S01]  /*9850*/  FADD.FTZ R46, R28.reuse, R3 ;  /* 0x000000031c2e7221 */ /* 0x042fe20000010000 */
[----:B------:R-:W-:-:S06]  /*9860*/  F2FP.BF16.F32.PACK_AB R177, R28, R177 ;  /* 0x000000b11cb1723e */ /* 0x000fcc00000010ff */
[----:B------:R-:W-:Y:S08]  /*9870*/  MUFU.EX2 R13, R13 ;  /* 0x0000000d000d7308 */ /* 0x000ff00000000800 */
[----:B------:R-:W1:Y:S01]  /*9880*/  MUFU.EX2 R30, R30 ;  /* 0x0000001e001e7308 */ /* 0x000e620000000800 */
[----:B0-----:R-:W-:Y:S01]  /*9890*/  FADD.FTZ R3, R179, R46 ;  /* 0x0000002eb3037221 */ /* 0x001fe20000010000 */
[----:B------:R-:W-:-:S02]  /*98a0*/  WARPGROUP.DEPBAR.LE gsb0, 0x0 ;  /* 0x00008000000079c5 */ /* 0x000fc40000010000 */
[----:B------:R-:W-:Y:S01]  /*98b0*/  WARPGROUP.ARRIVE ;  /* 0x00000000000079c5 */ /* 0x000fe20000000000 */
[--C-:B------:R-:W-:Y:S01]  /*98c0*/  FFMA.FTZ R164, R56, UR10, -R169.reuse ;  /* 0x0000000a38a47c23 */ /* 0x100fe200080108a9 */
[----:B------:R-:W-:Y:S02]  /*98d0*/  FFMA.FTZ R166, R60, UR10, -R169 ;  /* 0x0000000a3ca67c23 */ /* 0x000fe400080108a9 */
[----:B------:R-:W-:Y:S01]  /*98e0*/  MUFU.EX2 R172, R172 ;  /* 0x000000ac00ac7308 */ /* 0x000fe20000000800 */
[--C-:B------:R-:W-:Y:S01]  /*98f0*/  FFMA.FTZ R165, R58, UR10, -R24.reuse ;  /* 0x0000000a3aa57c23 */ /* 0x100fe20008010818 */
[----:B------:R-:W-:Y:S01]  /*9900*/  FFMA.FTZ R167, R62, UR10, -R24 ;  /* 0x0000000a3ea77c23 */ /* 0x000fe20008010818 */
[----:B------:R-:W-:Y:S01]  /*9910*/  HGMMA.64x128x16.F32.BF16 R88, R160, gdesc[UR4].tnspB, R88, gsb0 ;  /* 0x41e00004a0587df0 */ /* 0x000fe20008001858 */
[----:B------:R-:W-:Y:S01]  /*9920*/  UIADD3 UR6, UR11, 0x300, URZ ;  /* 0x000003000b067890 */ /* 0x000fe2000fffe03f */
[----:B------:R-:W-:-:S03]  /*9930*/  UMOV UR7, 0x40000040 ;  /* 0x4000004000077882 */ /* 0x000fc60000000000 */
[----:B------:R-:W0:Y:S01]  /*9940*/  MUFU.EX2 R173, R173 ;  /* 0x000000ad00ad7308 */ /* 0x000e220000000800 */
[C---:B-1----:R-:W-:Y:S01]  /*9950*/  FADD.FTZ R46, R30.reuse, R3 ;  /* 0x000000031e2e7221 */ /* 0x042fe20000010000 */
[----:B------:R-:W-:-:S06]  /*9960*/  F2FP.BF16.F32.PACK_AB R179, R30, R179 ;  /* 0x000000b31eb3723e */ /* 0x000fcc00000010ff */
[----:B------:R-:W-:Y:S08]  /*9970*/  MUFU.EX2 R15, R15 ;  /* 0x0000000f000f7308 */ /* 0x000ff00000000800 */
[----:B------:R-:W1:Y:S01]  /*9980*/  MUFU.EX2 R32, R32 ;  /* 0x0000002000207308 */ /* 0x000e620000000800 */
[----:B0-----:R-:W-:-:S07]  /*9990*/  FADD.FTZ R3, R173, R46 ;  /* 0x0000002ead037221 */ /* 0x001fce0000010000 */
[----:B------:R-:W-:Y:S08]  /*99a0*/  MUFU.EX2 R174, R174 ;  /* 0x000000ae00ae7308 */ /* 0x000ff00000000800 */
[----:B------:R-:W0:Y:S01]  /*99b0*/  MUFU.EX2 R175, R175 ;  /* 0x000000af00af7308 */ /* 0x000e220000000800 */
[C---:B-1----:R-:W-:Y:S01]  /*99c0*/  FADD.FTZ R46, R32.reuse, R3 ;  /* 0x00000003202e7221 */ /* 0x042fe20000010000 */
[----:B------:R-:W-:-:S06]  /*99d0*/  F2FP.BF16.F32.PACK_AB R173, R32, R173 ;  /* 0x000000ad20ad723e */ /* 0x000fcc00000010ff */
[----:B------:R-:W-:Y:S08]  /*99e0*/  MUFU.EX2 R11, R11 ;  /* 0x0000000b000b7308 */ /* 0x000ff00000000800 */
[----:B------:R-:W1:Y:S01]  /*99f0*/  MUFU.EX2 R34, R34 ;  /* 0x0000002200227308 */ /* 0x000e620000000800 */
[----:B0-----:R-:W-:-:S07]  /*9a00*/  FADD.FTZ R3, R175, R46 ;  /* 0x0000002eaf037221 */ /* 0x001fce0000010000 */
[----:B------:R-:W-:Y:S08]  /*9a10*/  MUFU.EX2 R168, R168 ;  /* 0x000000a800a87308 */ /* 0x000ff00000000800 */
[----:B------:R-:W-:Y:S01]  /*9a20*/  MUFU.EX2 R21, R21 ;  /* 0x0000001500157308 */ /* 0x000fe20000000800 */
[C---:B-1----:R-:W-:Y:S01]  /*9a30*/  FADD.FTZ R46, R34.reuse, R3 ;  /* 0x00000003222e7221 */ /* 0x042fe20000010000 */
        /* <DEDUP_REMOVED lines=15> */
[--C-:B------:R-:W-:Y:S01]  /*9b30*/  FFMA.FTZ R161, R66, UR10, -R24.reuse ;  /* 0x0000000a42a17c23 */ /* 0x100fe20008010818 */
[----:B------:R-:W-:Y:S01]  /*9b40*/  MUFU.EX2 R166, R166 ;  /* 0x000000a600a67308 */ /* 0x000fe20000000800 */
[----:B------:R-:W-:Y:S01]  /*9b50*/  HGMMA.64x128x16.F32.BF16 R88, R156, gdesc[UR4].tnspB, R88, gsb0 ;  /* 0x41e000049c587df0 */ /* 0x000fe20008001858 */
[----:B------:R-:W-:Y:S01]  /*9b60*/  UIADD3 UR6, UR11, 0x380, URZ ;  /* 0x000003800b067890 */ /* 0x000fe2000fffe03f */
[----:B------:R-:W-:Y:S01]  /*9b70*/  FFMA.FTZ R163, R70, UR10, -R24 ;  /* 0x0000000a46a37c23 */ /* 0x000fe20008010818 */
[----:B------:R-:W-:-:S04]  /*9b80*/  UMOV UR7, 0x40000040 ;  /* 0x4000004000077882 */ /* 0x000fc80000000000 */
[----:B------:R-:W0:Y:S08]  /*9b90*/  MUFU.EX2 R169, R169 ;  /* 0x000000a900a97308 */ /* 0x000e300000000800 */
[----:B------:R-:W-:Y:S08]  /*9ba0*/  MUFU.EX2 R167, R167 ;  /* 0x000000a700a77308 */ /* 0x000ff00000000800 */
[----:B------:R-:W-:Y:S01]  /*9bb0*/  MUFU.EX2 R37, R37 ;  /* 0x0000002500257308 */ /* 0x000fe20000000800 */
[----:B0-----:R-:W-:Y:S01]  /*9bc0*/  FADD.FTZ R3, R169, R46 ;  /* 0x0000002ea9037221 */ /* 0x001fe20000010000 */
[----:B------:R-:W-:-:S03]  /*9bd0*/  F2FP.BF16.F32.PACK_AB R169, R36, R169 ;  /* 0x000000a924a9723e */ /* 0x000fc600000010ff */
[----:B------:R-:W-:-:S03]  /*9be0*/  FADD.FTZ R46, R36, R3 ;  /* 0x00000003242e7221 */ /* 0x000fc60000010000 */
[----:B------:R-:W-:Y:S01]  /*9bf0*/  MUFU.EX2 R2, R2 ;  /* 0x0000000200027308 */ /* 0x000fe20000000800 */
[----:B------:R-:W-:Y:S01]  /*9c00*/  FADD.FTZ R3, R171, R46 ;  /* 0x0000002eab037221 */ /* 0x000fe20000010000 */
        /* <DEDUP_REMOVED lines=11> */
[----:B------:R-:W-:Y:S08]  /*9cc0*/  MUFU.EX2 R12, R12 ;  /* 0x0000000c000c7308 */ /* 0x000ff00000000800 */
[----:B------:R-:W1:Y:S08]  /*9cd0*/  MUFU.EX2 R53, R53 ;  /* 0x0000003500357308 */ /* 0x000e700000000800 */
[----:B------:R-:W-:Y:S01]  /*9ce0*/  MUFU.EX2 R79, R79 ;  /* 0x0000004f004f7308 */ /* 0x000fe20000000800 */
[----:B------:R-:W-:-:S02]  /*9cf0*/  WARPGROUP.DEPBAR.LE gsb0, 0x0 ;  /* 0x00008000000079c5 */ /* 0x000fc40000010000 */
[----:B------:R-:W-:Y:S01]  /*9d00*/  WARPGROUP.ARRIVE ;  /* 0x00000000000079c5 */ /* 0x000fe20000000000 */
[----:B------:R-:W-:-:S04]  /*9d10*/  FFMA.FTZ R157, R74, UR10, -R24 ;  /* 0x0000000a4a9d7c23 */ /* 0x000fc80008010818 */
[----:B------:R-:W-:Y:S01]  /*9d20*/  MUFU.EX2 R159, R78 ;  /* 0x0000004e009f7308 */ /* 0x000fe20000000800 */
[----:B0-----:R-:W-:Y:S02]  /*9d30*/  F2FP.BF16.F32.PACK_AB R156, R45, R10 ;  /* 0x0000000a2d9c723e */ /* 0x001fe400000010ff */
[----:B-1----:R-:W-:Y:S01]  /*9d40*/  F2FP.BF16.F32.PACK_AB R158, R53, R12 ;  /* 0x0000000c359e723e */ /* 0x002fe200000010ff */
[----:B------:R-:W-:Y:S04]  /*9d50*/  HGMMA.64x128x16.F32.BF16 R88, R152, gdesc[UR4].tnspB, R88, gsb0 ;  /* 0x41e0000498587df0 */ /* 0x000fe80008001858 */
[----:B------:R-:W-:Y:S08]  /*9d60*/  MUFU.EX2 R157, R157 ;  /* 0x0000009d009d7308 */ /* 0x000ff00000000800 */
[----:B------:R-:W-:Y:S08]  /*9d70*/  MUFU.EX2 R14, R14 ;  /* 0x0000000e000e7308 */ /* 0x000ff00000000800 */
[----:B------:R-:W0:Y:S08]  /*9d80*/  MUFU.EX2 R57, R57 ;  /* 0x0000003900397308 */ /* 0x000e300000000800 */
[----:B------:R-:W-:Y:S08]  /*9d90*/  MUFU.EX2 R83, R83 ;  /* 0x0000005300537308 */ /* 0x000ff00000000800 */
[----:B------:R-:W-:Y:S08]  /*9da0*/  MUFU.EX2 R20, R84 ;  /* 0x0000005400147308 */ /* 0x000ff00000000800 */
[----:B------:R-:W1:Y:S01]  /*9db0*/  MUFU.EX2 R61, R61 ;  /* 0x0000003d003d7308 */ /* 0x000e620000000800 */
[----:B------:R-:W-:-:S02]  /*9dc0*/  WARPGROUP.DEPBAR.LE gsb0, 0x0 ;  /* 0x00008000000079c5 */ /* 0x000fc40000010000 */
[----:B------:R2:W-:Y:S06]  /*9dd0*/  BAR.ARV R31, 0x100 ;  /* 0x0004001f0000751d */ /* 0x0005ec0000002000 */
[----:B------:R3:W-:Y:S01]  /*9de0*/  @!P1 SYNCS.ARRIVE.TRANS64.RED.A1T0 RZ, [R27+URZ], RZ ;  /* 0x000000ff1bff99a7 */ /* 0x0007e2000810043f */
[----:B------:R-:W-:Y:S01]  /*9df0*/  MUFU.EX2 R153, R82 ;  /* 0x0000005200997308 */ /* 0x000fe20000000800 */
[----:B0-----:R-:W-:Y:S01]  /*9e00*/  F2FP.BF16.F32.PACK_AB R152, R57, R14 ;  /* 0x0000000e3998723e */ /* 0x001fe200000010ff */
[----:B------:R-:W-:Y:S01]  /*9e10*/  FMUL.FTZ R88, R88, R8 ;  /* 0x0000000858587220 */ /* 0x000fe20000410000 */
[----:B-1----:R-:W-:Y:S01]  /*9e20*/  F2FP.BF16.F32.PACK_AB R154, R61, R20 ;  /* 0x000000143d9a723e */ /* 0x002fe200000010ff */
[-C--:B------:R-:W-:Y:S01]  /*9e30*/  FMUL.FTZ R89, R89, R8.reuse ;  /* 0x0000000859597220 */ /* 0x080fe20000410000 */
[-C--:B------:R-:W-:Y:S01]  /*9e40*/  FMUL.FTZ R92, R92, R8.reuse ;  /* 0x000000085c5c7220 */ /* 0x080fe20000410000 */
[-C--:B------:R-:W-:Y:S01]  /*9e50*/  FMUL.FTZ R93, R93, R8.reuse ;  /* 0x000000085d5d7220 */ /* 0x080fe20000410000 */
[----:B---3--:R-:W-:Y:S01]  /*9e60*/  IMAD.U32 R27, RZ, RZ, UR56 ;  /* 0x00000038ff1b7e24 */ /* 0x008fe2000f8e00ff */
[----:B------:R-:W-:Y:S01]  /*9e70*/  MUFU.EX2 R155, R86 ;  /* 0x00000056009b7308 */ /* 0x000fe20000000800 */
[----:B------:R-:W-:Y:S01]  /*9e80*/  UMOV UR56, UR47 ;  /* 0x0000002f00387c82 */ /* 0x000fe20008000000 */
[-C--:B------:R-:W-:Y:S01]  /*9e90*/  FMUL.FTZ R96, R96, R8.reuse ;  /* 0x0000000860607220 */ /* 0x080fe20000410000 */
[-C--:B------:R-:W-:Y:S01]  /*9ea0*/  FMUL.FTZ R97, R97, R8.reuse ;  /* 0x0000000861617220 */ /* 0x080fe20000410000 */
[----:B------:R-:W-:Y:S01]  /*9eb0*/  @!P1 LEA R27, R27, UR41, 0x3 ;  /* 0x000000291b1b9c11 */ /* 0x000fe2000f8e18ff */
[-C--:B------:R-:W-:Y:S01]  /*9ec0*/  FMUL.FTZ R100, R100, R8.reuse ;  /* 0x0000000864647220 */ /* 0x080fe20000410000 */
[-C--:B------:R-:W-:Y:S01]  /*9ed0*/  FMUL.FTZ R101, R101, R8.reuse ;  /* 0x0000000865657220 */ /* 0x080fe20000410000 */
[-C--:B------:R-:W-:Y:S01]  /*9ee0*/  FMUL.FTZ R104, R104, R8.reuse ;  /* 0x0000000868687220 */ /* 0x080fe20000410000 */
[----:B------:R-:W-:Y:S01]  /*9ef0*/  FMUL.FTZ R105, R105, R8 ;  /* 0x0000000869697220 */ /* 0x000fe20000410000 */
[----:B------:R-:W-:-:S02]  /*9f00*/  @!P1 VIADD R27, R27, 0x28860 ;  /* 0x000288601b1b9836 */ /* 0x000fc40000000000 */
[-C--:B------:R-:W-:Y:S01]  /*9f10*/  FMUL.FTZ R108, R108, R8.reuse ;  /* 0x000000086c6c7220 */ /* 0x080fe20000410000 */
[-C--:B------:R-:W-:Y:S01]  /*9f20*/  FMUL.FTZ R109, R109, R8.reuse ;  /* 0x000000086d6d7220 */ /* 0x080fe20000410000 */
[-C--:B------:R-:W-:Y:S01]  /*9f30*/  FMUL.FTZ R112, R112, R8.reuse ;  /* 0x0000000870707220 */ /* 0x080fe20000410000 */
[-C--:B------:R-:W-:Y:S01]  /*9f40*/  FMUL.FTZ R113, R113, R8.reuse ;  /* 0x0000000871717220 */ /* 0x080fe20000410000 */
[----:B--2---:R-:W-:Y:S01]  /*9f50*/  @!P1 PRMT R31, RZ, 0x654, R27 ;  /* 0x00000654ff1f9816 */ /* 0x004fe2000000001b */
[----:B------:R-:W-:Y:S01]  /*9f60*/  FADD.FTZ R27, R25, R44 ;  /* 0x0000002c191b7221 */ /* 0x000fe20000010000 */
[-C--:B------:R-:W-:Y:S01]  /*9f70*/  FMUL.FTZ R116, R116, R8.reuse ;  /* 0x0000000874747220 */ /* 0x080fe20000410000 */
[----:B------:R-:W-:Y:S01]  /*9f80*/  FMUL.FTZ R117, R117, R8 ;  /* 0x0000000875757220 */ /* 0x000fe20000410000 */
[----:B------:R0:W-:Y:S01]  /*9f90*/  @!P1 SYNCS.ARRIVE.TRANS64.RED.A1T0 RZ, [R31+URZ], RZ ;  /* 0x000000ff1fff99a7 */ /* 0x0001e2000810043f */
[----:B------:R-:W-:Y:S01]  /*9fa0*/  FADD.FTZ R44, R176, R27 ;  /* 0x0000001bb02c7221 */ /* 0x000fe20000010000 */
[----:B------:R-:W-:Y:S01]  /*9fb0*/  F2FP.BF16.F32.PACK_AB R176, R9, R176 ;  /* 0x000000b009b0723e */ /* 0x000fe200000010ff */
[-C--:B------:R-:W-:Y:S01]  /*9fc0*/  FMUL.FTZ R120, R120, R8.reuse ;  /* 0x0000000878787220 */ /* 0x080fe20000410000 */
[-C--:B------:R-:W-:Y:S01]  /*9fd0*/  FMUL.FTZ R121, R121, R8.reuse ;  /* 0x0000000879797220 */ /* 0x080fe20000410000 */
[----:B------:R-:W-:Y:S01]  /*9fe0*/  FADD.FTZ R27, R9, R44 ;  /* 0x0000002c091b7221 */ /* 0x000fe20000010000 */
[--C-:B------:R-:W-:Y:S01]  /*9ff0*/  FFMA.FTZ R44, R71, UR10, -R24.reuse ;  /* 0x0000000a472c7c23 */ /* 0x100fe20008010818 */
[----:B------:R-:W-:Y:S01]  /*a000*/  FFMA.FTZ R24, R87, UR10, -R24 ;  /* 0x0000000a57187c23 */ /* 0x000fe20008010818 */
[----:B------:R-:W-:Y:S01]  /*a010*/  FMUL.FTZ R124, R124, R8 ;  /* 0x000000087c7c7220 */ /* 0x000fe20000410000 */
[----:B------:R-:W-:Y:S01]  /*a020*/  FADD.FTZ R48, R178, R27 ;  /* 0x0000001bb2307221 */ /* 0x000fe20000010000 */
[----:B------:R-:W-:Y:S01]  /*a030*/  F2FP.BF16.F32.PACK_AB R178, R13, R178 ;  /* 0x000000b20db2723e */ /* 0x000fe200000010ff */
[-C--:B------:R-:W-:Y:S01]  /*a040*/  FMUL.FTZ R125, R125, R8.reuse ;  /* 0x000000087d7d7220 */ /* 0x080fe20000410000 */
[----:B------:R-:W1:Y:S01]  /*a050*/  MUFU.EX2 R44, R44 ;  /* 0x0000002c002c7308 */ /* 0x000e620000000800 */
[----:B------:R-:W-:Y:S01]  /*a060*/  FADD.FTZ R27, R13, R48 ;  /* 0x000000300d1b7221 */ /* 0x000fe20000010000 */
[-C--:B------:R-:W-:Y:S01]  /*a070*/  FMUL.FTZ R128, R128, R8.reuse ;  /* 0x0000000880807220 */ /* 0x080fe20000410000 */
[-C--:B------:R-:W-:Y:S01]  /*a080*/  FMUL.FTZ R129, R129, R8.reuse ;  /* 0x0000000881817220 */ /* 0x080fe20000410000 */
[----:B------:R-:W-:Y:S01]  /*a090*/  FMUL.FTZ R132, R132, R8 ;  /* 0x0000000884847220 */ /* 0x000fe20000410000 */
[----:B------:R-:W-:Y:S01]  /*a0a0*/  FADD.FTZ R48, R172, R27 ;  /* 0x0000001bac307221 */ /* 0x000fe20000010000 */
[----:B------:R-:W-:Y:S01]  /*a0b0*/  F2FP.BF16.F32.PACK_AB R172, R15, R172 ;  /* 0x000000ac0fac723e */ /* 0x000fe200000010ff */
[-C--:B------:R-:W-:Y:S01]  /*a0c0*/  FMUL.FTZ R133, R133, R8.reuse ;  /* 0x0000000885857220 */ /* 0x080fe20000410000 */
[----:B------:R-:W2:Y:S01]  /*a0d0*/  MUFU.EX2 R24, R24 ;  /* 0x0000001800187308 */ /* 0x000ea20000000800 */
[----:B------:R-:W-:Y:S01]  /*a0e0*/  FADD.FTZ R27, R15, R48 ;  /* 0x000000300f1b7221 */ /* 0x000fe20000010000 */
[-C--:B------:R-:W-:Y:S01]  /*a0f0*/  FMUL.FTZ R136, R136, R8.reuse ;  /* 0x0000000888887220 */ /* 0x080fe20000410000 */
[-C--:B------:R-:W-:Y:S01]  /*a100*/  FMUL.FTZ R137, R137, R8.reuse ;  /* 0x0000000889897220 */ /* 0x080fe20000410000 */
[----:B------:R-:W-:Y:S01]  /*a110*/  FMUL.FTZ R140, R140, R8 ;  /* 0x000000088c8c7220 */ /* 0x000fe20000410000 */
[----:B------:R-:W-:Y:S01]  /*a120*/  FADD.FTZ R48, R174, R27 ;  /* 0x0000001bae307221 */ /* 0x000fe20000010000 */
[----:B------:R-:W-:Y:S01]  /*a130*/  F2FP.BF16.F32.PACK_AB R174, R11, R174 ;  /* 0x000000ae0bae723e */ /* 0x000fe200000010ff */
[-C--:B------:R-:W-:Y:S01]  /*a140*/  FMUL.FTZ R141, R141, R8.reuse ;  /* 0x000000088d8d7220 */ /* 0x080fe20000410000 */
[-C--:B------:R-:W-:Y:S01]  /*a150*/  FMUL.FTZ R144, R144, R8.reuse ;  /* 0x0000000890907220 */ /* 0x080fe20000410000 */
        /* <DEDUP_REMOVED lines=11> */
[-C--:B------:R-:W-:Y:S01]  /*a210*/  FMUL.FTZ R98, R98, R65.reuse ;  /* 0x0000004162627220 */ /* 0x080fe20000410000 */
[----:B------:R-:W-:Y:S01]  /*a220*/  FADD.FTZ R6, R170, R7 ;  /* 0x00000007aa067221 */ /* 0x000fe20000010000 */
[----:B------:R-:W-:Y:S01]  /*a230*/  F2FP.BF16.F32.PACK_AB R170, R33, R170 ;  /* 0x000000aa21aa723e */ /* 0x000fe200000010ff */
        /* <DEDUP_REMOVED lines=8> */
[----:B------:R-:W-:Y:S01]  /*a2c0*/  F2FP.BF16.F32.PACK_AB R164, R29, R164 ;  /* 0x000000a41da4723e */ /* 0x000fe200000010ff */
[----:B------:R-:W-:Y:S01]  /*a2d0*/  FMUL.FTZ R107, R107, R65 ;  /* 0x000000416b6b7220 */ /* 0x000fe20000410000 */
[----:B------:R-:W-:Y:S01]  /*a2e0*/  FADD.FTZ R7, R29, R26 ;  /* 0x0000001a1d077221 */ /* 0x000fe20000010000 */
[C---:B------:R-:W-:Y:S01]  /*a2f0*/  FADD.FTZ R6, R40.reuse, R3 ;  /* 0x0000000328067221 */ /* 0x040fe20000010000 */
[----:B------:R-:W-:Y:S01]  /*a300*/  F2FP.BF16.F32.PACK_AB R165, R40, R165 ;  /* 0x000000a528a5723e */ /* 0x000fe200000010ff */
[----:B------:R-:W-:Y:S01]  /*a310*/  FMUL.FTZ R110, R110, R65 ;  /* 0x000000416e6e7220 */ /* 0x000fe20000410000 */
[----:B------:R-:W-:Y:S01]  /*a320*/  FADD.FTZ R26, R166, R7 ;  /* 0x00000007a61a7221 */ /* 0x000fe20000010000 */
[----:B------:R-:W-:Y:S01]  /*a330*/  FADD.FTZ R3, R167, R6 ;  /* 0x00000006a7037221 */ /* 0x000fe20000010000 */
[C---:B------:R-:W-:Y:S01]  /*a340*/  F2FP.BF16.F32.PACK_AB R167, R2.reuse, R167 ;  /* 0x000000a702a7723e */ /* 0x040fe200000010ff */
[-C--:B------:R-:W-:Y:S01]  /*a350*/  FMUL.FTZ R111, R111, R65.reuse ;  /* 0x000000416f6f7220 */ /* 0x080fe20000410000 */
[C---:B------:R-:W-:Y:S01]  /*a360*/  FADD.FTZ R7, R37.reuse, R26 ;  /* 0x0000001a25077221 */ /* 0x040fe20000010000 */
        /* <DEDUP_REMOVED lines=10> */
[-C--:B------:R-:W-:Y:S01]  /*a410*/  FMUL.FTZ R118, R118, R65.reuse ;  /* 0x0000004176767220 */ /* 0x080fe20000410000 */
[----:B------:R-:W-:Y:S01]  /*a420*/  FADD.FTZ R26, R162, R7 ;  /* 0x00000007a21a7221 */ /* 0x000fe20000010000 */
[----:B------:R-:W-:Y:S01]  /*a430*/  FADD.FTZ R3, R163, R6 ;  /* 0x00000006a3037221 */ /* 0x000fe20000010000 */
[----:B------:R-:W-:Y:S01]  /*a440*/  F2FP.BF16.F32.PACK_AB R162, R49, R162 ;  /* 0x000000a231a2723e */ /* 0x000fe200000010ff */
[----:B------:R-:W-:Y:S01]  /*a450*/  FMUL.FTZ R119, R119, R65 ;  /* 0x0000004177777220 */ /* 0x000fe20000410000 */
[----:B------:R-:W-:Y:S01]  /*a460*/  FADD.FTZ R7, R49, R26 ;  /* 0x0000001a31077221 */ /* 0x000fe20000010000 */
[C---:B-1----:R-:W-:Y:S01]  /*a470*/  FADD.FTZ R6, R44.reuse, R3 ;  /* 0x000000032c067221 */ /* 0x042fe20000010000 */
        /* <DEDUP_REMOVED lines=28> */
[----:B--2---:R-:W-:Y:S01]  /*a640*/  F2FP.BF16.F32.PACK_AB R155, R24, R155 ;  /* 0x0000009b189b723e */ /* 0x004fe200000010ff */
[-C--:B------:R-:W-:Y:S01]  /*a650*/  FMUL.FTZ R142, R142, R65.reuse ;  /* 0x000000418e8e7220 */ /* 0x080fe20000410000 */
[----:B------:R-:W-:Y:S01]  /*a660*/  FADD.FTZ R3, R61, R2 ;  /* 0x000000023d037221 */ /* 0x000fe20000010000 */
[----:B------:R-:W-:Y:S01]  /*a670*/  FADD.FTZ R2, R24, R6 ;  /* 0x0000000618027221 */ /* 0x000fe20000010000 */
        /* <DEDUP_REMOVED lines=8> */
.L_x_7471:
[----:B------:R-:W-:-:S13]  /*a700*/  ISETP.GE.AND P2, PT, R4, UR40, PT ;  /* 0x0000002804007c0c */ /* 0x000fda000bf46270 */
[----:B------:R-:W-:Y:S05]  /*a710*/  @!P2 BRA `(.L_x_7481) ;  /* 0x00000030003ca947 */ /* 0x000fea0003800000 */
[----:B------:R-:W-:Y:S01]  /*a720*/  IMAD.MOV.U32 R9, RZ, RZ, R5 ;  /* 0x000000ffff097224 */ /* 0x000fe200078e0005 */
[----:B------:R-:W-:Y:S01]  /*a730*/  UMOV UR59, UR50 ;  /* 0x00000032003b7c82 */ /* 0x000fe20008000000 */
[----:B------:R-:W-:Y:S01]  /*a740*/  IMAD.MOV.U32 R8, RZ, RZ, R0 ;  /* 0x000000ffff087224 */ /* 0x000fe200078e0000 */
[----:B------:R-:W-:Y:S01]  /*a750*/  UMOV UR58, UR47 ;  /* 0x0000002f003a7c82 */ /* 0x000fe20008000000 */
[----:B------:R-:W-:Y:S01]  /*a760*/  ULDC UR55, c[0x0][0x9e4] ;  /* 0x0002790000377ab9 */ /* 0x000fe20000000800 */
[----:B------:R-:W-:Y:S01]  /*a770*/  ULDC UR57, c[0x0][0x9dc] ;  /* 0x0002770000397ab9 */ /* 0x000fe20000000800 */
[----:B------:R-:W-:Y:S01]  /*a780*/  ULDC UR54, c[0x0][0x988] ;  /* 0x0002620000367ab9 */ /* 0x000fe20000000800 */
[----:B------:R-:W-:-:S05]  /*a790*/  ULDC UR56, c[0x0][0x9e0] ;  /* 0x0002780000387ab9 */ /* 0x000fca0000000800 */
.L_x_7498:
        /* <DEDUP_REMOVED lines=9> */
.L_x_7483:
[----:B------:R-:W-:Y:S01]  /*a830*/  ULEA UR6, UR47, UR41, 0x3 ;  /* 0x000000292f067291 */ /* 0x000fe2000f8e183f */
[----:B------:R-:W-:-:S05]  /*a840*/  IMAD.U32 R0, RZ, RZ, UR50 ;  /* 0x00000032ff007e24 */ /* 0x000fca000f8e00ff */
[----:B------:R-:W-:-:S04]  /*a850*/  SHF.L.U32 R0, R0, 0x1f, RZ ;  /* 0x0000001f00007819 */ /* 0x000fc800000006ff */
[----:B------:R0:W1:Y:S01]  /*a860*/  SYNCS.PHASECHK.TRANS64.TRYWAIT P2, [UR6+0x28830], R0 ;  /* 0x02883000ff0075a7 */ /* 0x0000620008040146 */
[----:B------:R-:W-:Y:S05]  /*a870*/  @!P0 BRA `(.L_x_7484) ;  /* 0x0000000000048947 */ /* 0x000fea0003800000 */
[----:B------:R-:W-:Y:S01]  /*a880*/  BPT.TRAP 0x1 ;  /* 0x000000040000795c */ /* 0x000fe20000300000 */
.L_x_7484:
[----:B-1----:R-:W-:Y:S05]  /*a890*/  @P2 BRA `(.L_x_7482) ;  /* 0x0000000000082947 */ /* 0x002fea0003800000 */
[----:B------:R-:W1:Y:S02]  /*a8a0*/  SYNCS.PHASECHK.TRANS64.TRYWAIT P2, [UR6+0x28830], R0 ;  /* 0x02883000ff0075a7 */ /* 0x000e640008040146 */
[----:B-1----:R-:W-:Y:S05]  /*a8b0*/  @!P2 BRA `(.L_x_7485) ;  /* 0x000000d800a8a947 */ /* 0x002fea0003800000 */
.L_x_7482:
        /* <DEDUP_REMOVED lines=47> */
.L_x_7487:
[----:B------:R-:W-:Y:S01]  /*abb0*/  ULEA UR6, UR58, UR41, 0x3 ;  /* 0x000000293a067291 */ /* 0x000fe2000f8e183f */
[----:B------:R-:W-:-:S05]  /*abc0*/  IMAD.U32 R0, RZ, RZ, UR59 ;  /* 0x0000003bff007e24 */ /* 0x000fca000f8e00ff */
[----:B------:R-:W-:-:S04]  /*abd0*/  SHF.L.U32 R0, R0, 0x1f, RZ ;  /* 0x0000001f00007819 */ /* 0x000fc800000006ff */
[----:B------:R0:W1:Y:S01]  /*abe0*/  SYNCS.PHASECHK.TRANS64.TRYWAIT P2, [UR6+0x28850], R0 ;  /* 0x02885000ff0075a7 */ /* 0x0000620008040146 */
[----:B------:R-:W-:Y:S05]  /*abf0*/  @!P0 BRA `(.L_x_7488) ;  /* 0x0000000000048947 */ /* 0x000fea0003800000 */
[----:B------:R-:W-:Y:S01]  /*ac00*/  BPT.TRAP 0x1 ;  /* 0x000000040000795c */ /* 0x000fe20000300000 */
.L_x_7488:
[----:B-1----:R-:W-:Y:S05]  /*ac10*/  @P2 BRA `(.L_x_7486) ;  /* 0x0000000000082947 */ /* 0x002fea0003800000 */
[----:B------:R-:W1:Y:S02]  /*ac20*/  SYNCS.PHASECHK.TRANS64.TRYWAIT P2, [UR6+0x28850], R0 ;  /* 0x02885000ff0075a7 */ /* 0x000e640008040146 */
[----:B-1----:R-:W-:Y:S05]  /*ac30*/  @!P2 BRA `(.L_x_7489) ;  /* 0x000000d400e0a947 */ /* 0x002fea0003800000 */
.L_x_7486:
[----:B------:R-:W-:Y:S01]  /*ac40*/  UIADD3 UR6, UR41, 0x400, URZ ;  /* 0x0000040029067890 */ /* 0x000fe2000fffe03f */
[----:B------:R-:W-:Y:S01]  /*ac50*/  WARPGROUP.ARRIVE ;  /* 0x00000000000079c5 */ /* 0x000fe20000000000 */
[----:B------:R-:W-:-:S05]  /*ac60*/  UMOV UR7, 0x40000040 ;  /* 0x4000004000077882 */ /* 0x000fca0000000000 */
[----:B------:R-:W2:Y:S01]  /*ac70*/  S2R R7, SR_TID.X ;  /* 0x0000000000077919 */ /* 0x000ea20000002100 */
[----:B------:R-:W-:Y:S01]  /*ac80*/  USHF.R.U32.HI UR6, URZ, 0x4, UR6 ;  /* 0x000000043f067899 */ /* 0x000fe20008011606 */
[----:B------:R-:W-:Y:S01]  /*ac90*/  PLOP3.LUT P2, PT, PT, PT, UP0, 0x80, 0x0 ;  /* 0x000000000000781c */ /* 0x000fe20003f4f008 */
[----:B01----:R-:W-:Y:S02]  /*aca0*/  VIADD R0, R17, UR37 ;  /* 0x0000002511007c36 */ /* 0x003fe40008000000 */
[----:B------:R-:W-:Y:S01]  /*acb0*/  ULOP3.LUT UR6, UR6, 0x3fff, URZ, 0xc0, !UPT ;  /* 0x00003fff06067892 */ /* 0x000fe2000f8ec03f */
[----:B------:R-:W-:Y:S02]  /*acc0*/  IMAD.U32 R5, RZ, RZ, UR47 ;  /* 0x0000002fff057e24 */ /* 0x000fe4000f8e00ff */
        /* <DEDUP_REMOVED lines=45> */
[----:B------:R-:W-:Y:S02]  /*afa0*/  @UP0 ULDC UR6, c[0x0][0x44c] ;  /* 0x0001130000060ab9 */ /* 0x000fe40000000800 */
[----:B------:R-:W-:Y:S01]  /*afb0*/  @P2 IMAD.HI.U32 R6, R0, UR6, RZ ;  /* 0x0000000600062c27 */ /* 0x000fe2000f8e00ff */
[----:B------:R-:W-:-:S04]  /*afc0*/  @UP0 ULDC UR6, c[0x0][0x450] ;  /* 0x0001140000060ab9 */ /* 0x000fc80000000800 */
[----:B------:R-:W-:Y:S01]  /*afd0*/  @P2 SHF.R.U32.HI R0, RZ, UR6, R6 ;  /* 0x00000006ff002c19 */ /* 0x000fe20008011606 */
[----:B------:R-:W-:Y:S01]  /*afe0*/  ULOP3.LUT UR6, URZ, UR57, URZ, 0x33, !UPT ;  /* 0x000000393f067292 */ /* 0x000fe2000f8e333f */
[----:B------:R-:W-:-:S03]  /*aff0*/  IADD3 R6, -R7, 0xb, RZ ;  /* 0x0000000b07067810 */ /* 0x000fc60007ffe1ff */
        /* <DEDUP_REMOVED lines=10> */
[----:B-1----:R-:W-:Y:S06]  /*b0a0*/  @!P5 BRA `(.L_x_7490) ;  /* 0x00000000005cd947 */ /* 0x002fec0003800000 */
        /* <DEDUP_REMOVED lines=13> */
.L_x_7492:
[----:B------:R-:W-:-:S05]  /*b180*/  IMAD.U32 R20, RZ, RZ, UR55 ;  /* 0x00000037ff147e24 */ /* 0x000fca000f8e00ff */
[----:B------:R-:W-:-:S13]  /*b190*/  ISETP.NE.AND P2, PT, R20, 0x1, PT ;  /* 0x000000011400780c */ /* 0x000fda0003f45270 */
[----:B------:R-:W0:Y:S02]  /*b1a0*/  @P2 LDC.64 R6, c[0x0][0x9e8] ;  /* 0x00027a00ff062b82 */ /* 0x000e240000000a00 */
[----:B0-----:R-:W-:-:S05]  /*b1b0*/  @P2 IMAD.HI.U32 R6, R11, R6, RZ ;  /* 0x000000060b062227 */ /* 0x001fca00078e00ff */
[----:B------:R-:W-:-:S07]  /*b1c0*/  @P2 SHF.R.U32.HI R11, RZ, R7, R6 ;  /* 0x00000007ff0b2219 */ /* 0x000fce0000011606 */
.L_x_7493:
[----:B------:R-:W-:Y:S05]  /*b1d0*/  BSYNC B0 ;  /* 0x0000000000007941 */ /* 0x000fea0003800000 */
.L_x_7491:
[----:B------:R-:W-:-:S04]  /*b1e0*/  IMAD R11, R11, R20, -R157 ;  /* 0x000000140b0b7224 */ /* 0x000fc800078e0a9d */
[----:B------:R-:W-:-:S05]  /*b1f0*/  IMAD.IADD R11, R11, 0x1, -R16 ;  /* 0x000000010b0b7824 */ /* 0x000fca00078e0a10 */
[----:B------:R-:W-:Y:S02]  /*b200*/  VIADDMNMX R5, R11, R20, R5, PT ;  /* 0x000000140b057246 */ /* 0x000fe40003800105 */
[----:B------:R-:W-:-:S07]  /*b210*/  VIMNMX R10, R10, R11, !PT ;  /* 0x0000000b0a0a7248 */ /* 0x000fce0007fe0100 */
.L_x_7490:
        /* <DEDUP_REMOVED lines=91> */
[----:B------:R-:W-:Y:S01]  /*b7d0*/  ISETP.GT.AND P6, PT, R10, 0x79, P2 ;  /* 0x000000790a00780c */ /* 0x000fe200017c4270 */
[--C-:B0-----:R-:W-:Y:S01]  /*b7e0*/  IMAD.IADD R10, R14, 0x1, R7.reuse ;  /* 0x000000010e0a7824 */ /* 0x101fe200078e0207 */
[C---:B------:R-:W-:Y:S02]  /*b7f0*/  ISETP.LT.OR P3, PT, R5.reuse, 0x72, P3 ;  /* 0x000000720500780c */ /* 0x040fe40001f61670 */
[C---:B------:R-:W-:Y:S02]  /*b800*/  ISETP.LT.OR P4, PT, R5.reuse, 0x79, P4 ;  /* 0x000000790500780c */ /* 0x040fe40002781670 */
[----:B------:R-:W-:Y:S01]  /*b810*/  ISETP.LT.OR P6, PT, R5, 0x7a, P6 ;  /* 0x0000007a0500780c */ /* 0x000fe200037c1670 */
[----:B------:R-:W-:Y:S01]  /*b820*/  IMAD.IADD R5, R12, 0x1, R7 ;  /* 0x000000010c057824 */ /* 0x000fe200078e0207 */
        /* <DEDUP_REMOVED lines=17> */
.L_x_7496:
[----:B------:R-:W-:-:S05]  /*b940*/  IMAD.U32 R12, RZ, RZ, UR55 ;  /* 0x00000037ff0c7e24 */ /* 0x000fca000f8e00ff */
[----:B------:R-:W-:-:S13]  /*b950*/  ISETP.NE.AND P3, PT, R12, 0x1, PT ;  /* 0x000000010c00780c */ /* 0x000fda0003f65270 */
[----:B------:R-:W0:Y:S02]  /*b960*/  @P3 LDC.64 R6, c[0x0][0x9e8] ;  /* 0x00027a00ff063b82 */ /* 0x000e240000000a00 */
[----:B0-----:R-:W-:-:S05]  /*b970*/  @P3 IMAD.HI.U32 R6, R0, R6, RZ ;  /* 0x0000000600063227 */ /* 0x001fca00078e00ff */
[----:B------:R-:W-:-:S07]  /*b980*/  @P3 SHF.R.U32.HI R0, RZ, R7, R6 ;  /* 0x00000007ff003219 */ /* 0x000fce0000011606 */
.L_x_7497:
[----:B------:R-:W-:Y:S05]  /*b990*/  BSYNC B0 ;  /* 0x0000000000007941 */ /* 0x000fea0003800000 */
.L_x_7495:
[----:B------:R-:W-:-:S04]  /*b9a0*/  IMAD R157, R0, R12, -R157 ;  /* 0x0000000c009d7224 */ /* 0x000fc800078e0a9d */
[----:B------:R-:W-:-:S05]  /*b9b0*/  IMAD.IADD R157, R157, 0x1, -R16 ;  /* 0x000000019d9d7824 */ /* 0x000fca00078e0a10 */
[----:B------:R-:W-:Y:S02]  /*b9c0*/  VIADDMNMX R5, R157, R12, R5, PT ;  /* 0x0000000c9d057246 */ /* 0x000fe40003800105 */
[----:B------:R-:W-:-:S07]  /*b9d0*/  VIMNMX R10, R10, R157, !PT ;  /* 0x0000009d0a0a7248 */ /* 0x000fce0007fe0100 */
.L_x_7494:
        /* <DEDUP_REMOVED lines=29> */
[----:B------:R-:W-:Y:S02]  /*bbb0*/  ISETP.GT.AND P6, PT, R10, 0x8, P2 ;  /* 0x000000080a00780c */ /* 0x000fe400017c4270 */
[----:B------:R-:W-:Y:S02]  /*bbc0*/  FMNMX.FTZ R0, R52, R7, !PT ;  /* 0x0000000734007209 */ /* 0x000fe40007810000 */
[----:B------:R-:W-:-:S02]  /*bbd0*/  FSEL R27, R27, -INF , !P4 ;  /* 0xff8000001b1b7808 */ /* 0x000fc40006000000 */
[----:B------:R-:W-:Y:S02]  /*bbe0*/  FMNMX.FTZ R7, R53, R0, !PT ;  /* 0x0000000035077209 */ /* 0x000fe40007810000 */
[----:B------:R-:W-:Y:S02]  /*bbf0*/  ISETP.GT.AND P4, PT, R10, 0x10, P2 ;  /* 0x000000100a00780c */ /* 0x000fe40001784270 */
[----:B------:R-:W-:Y:S02]  /*bc00*/  FMNMX.FTZ R0, R56, R7, !PT ;  /* 0x0000000738007209 */ /* 0x000fe40007810000 */
[----:B------:R-:W-:Y:S02]  /*bc10*/  FSEL R43, R43, -INF , !P3 ;  /* 0xff8000002b2b7808 */ /* 0x000fe40005800000 */
[----:B------:R-:W-:Y:S02]  /*bc20*/  FMNMX.FTZ R7, R57, R0, !PT ;  /* 0x0000000039077209 */ /* 0x000fe40007810000 */
[----:B------:R-:W-:-:S02]  /*bc30*/  ISETP.LT.OR P6, PT, R5, 0x9, P6 ;  /* 0x000000090500780c */ /* 0x000fc400037c1670 */
[----:B------:R-:W-:Y:S02]  /*bc40*/  FMNMX.FTZ R0, R60, R7, !PT ;  /* 0x000000073c007209 */ /* 0x000fe40007810000 */
[----:B------:R-:W-:Y:S02]  /*bc50*/  ISETP.GT.AND P3, PT, R10, RZ, P2 ;  /* 0x000000ff0a00720c */ /* 0x000fe40001764270 */
[----:B------:R-:W-:Y:S02]  /*bc60*/  FMNMX.FTZ R7, R61, R0, !PT ;  /* 0x000000003d077209 */ /* 0x000fe40007810000 */
[----:B------:R-:W-:Y:S02]  /*bc70*/  ISETP.LT.OR P4, PT, R5, 0x11, P4 ;  /* 0x000000110500780c */ /* 0x000fe40002781670 */
[----:B------:R-:W-:Y:S02]  /*bc80*/  FMNMX.FTZ R0, R64, R7, !PT ;  /* 0x0000000740007209 */ /* 0x000fe40007810000 */
[----:B------:R-:W-:-:S02]  /*bc90*/  FSEL R30, R30, -INF , !P6 ;  /* 0xff8000001e1e7808 */ /* 0x000fc40007000000 */
        /* <DEDUP_REMOVED lines=9> */
[----:B------:R-:W-:Y:S02]  /*bd30*/  ISETP.LT.OR P4, PT, R5, 0x19, P4 ;  /* 0x000000190500780c */ /* 0x000fe40002781670 */
[----:B------:R-:W-:Y:S02]  /*bd40*/  FMNMX.FTZ R0, R76, R7, !PT ;  /* 0x000000074c007209 */ /* 0x000fe40007810000 */
[----:B------:R-:W-:-:S02]  /*bd50*/  FMNMX.FTZ R12, R26, R9, !PT ;  /* 0x000000091a0c7209 */ /* 0x000fc40007810000 */
[----:B------:R-:W-:Y:S02]  /*bd60*/  FMNMX.FTZ R7, R77, R0, !PT ;  /* 0x000000004d077209 */ /* 0x000fe40007810000 */
[----:B------:R-:W-:Y:S02]  /*bd70*/  FSEL R38, R38, -INF , !P4 ;  /* 0xff80000026267808 */ /* 0x000fe40006000000 */
[----:B------:R-:W-:Y:S02]  /*bd80*/  FMNMX.FTZ R0, R80, R7, !PT ;  /* 0x0000000750007209 */ /* 0x000fe40007810000 */
[----:B------:R-:W-:Y:S02]  /*bd90*/  ISETP.GT.AND P4, PT, R10, 0x20, P2 ;  /* 0x000000200a00780c */ /* 0x000fe40001784270 */
[----:B------:R-:W-:Y:S02]  /*bda0*/  FMNMX.FTZ R7, R81, R0, !PT ;  /* 0x0000000051077209 */ /* 0x000fe40007810000 */
[----:B------:R-:W-:-:S02]  /*bdb0*/  ISETP.LT.OR P4, PT, R5, 0x21, P4 ;  /* 0x000000210500780c */ /* 0x000fc40002781670 */
[----:B------:R-:W-:Y:S02]  /*bdc0*/  FMNMX.FTZ R0, R84, R7, !PT ;  /* 0x0000000754007209 */ /* 0x000fe40007810000 */
[----:B------:R-:W-:Y:S02]  /*bdd0*/  FSEL R42, R42, -INF , !P4 ;  /* 0xff8000002a2a7808 */ /* 0x000fe40006000000 */
[----:B------:R-:W-:Y:S02]  /*bde0*/  FMNMX.FTZ R6, R85, R0, !PT ;  /* 0x0000000055067209 */ /* 0x000fe40007810000 */
[C---:B------:R-:W-:Y:S02]  /*bdf0*/  ISETP.GT.AND P4, PT, R10.reuse, 0x28, P2 ;  /* 0x000000280a00780c */ /* 0x040fe40001784270 */
[----:B------:R-:W-:Y:S01]  /*be00*/  ISETP.GT.AND P3, PT, R10, 0x30, P2 ;  /* 0x000000300a00780c */ /* 0x000fe20001764270 */
[----:B------:R-:W0:Y:S01]  /*be10*/  SHFL.BFLY PT, R7, R6, 0x2, 0x1f ;  /* 0x0c401f0006077f89 */ /* 0x000e2200000e0000 */
[----:B------:R-:W-:-:S02]  /*be20*/  ISETP.LT.OR P4, PT, R5, 0x29, P4 ;  /* 0x000000290500780c */ /* 0x000fc40002781670 */
[C---:B------:R-:W-:Y:S02]  /*be30*/  ISETP.LT.OR P3, PT, R5.reuse, 0x31, P3 ;  /* 0x000000310500780c */ /* 0x040fe40001f61670 */
[----:B------:R-:W-:Y:S02]  /*be40*/  FSEL R46, R46, -INF , !P4 ;  /* 0xff8000002e2e7808 */ /* 0x000fe40006000000 */
[----:B------:R-:W-:Y:S02]  /*be50*/  ISETP.GT.AND P4, PT, R10, 0x29, P2 ;  /* 0x000000290a00780c */ /* 0x000fe40001784270 */
[----:B------:R-:W-:Y:S02]  /*be60*/  FSEL R50, R50, -INF , !P3 ;  /* 0xff80000032327808 */ /* 0x000fe40005800000 */
[----:B------:R-:W-:Y:S02]  /*be70*/  ISETP.LT.OR P4, PT, R5, 0x2a, P4 ;  /* 0x0000002a0500780c */ /* 0x000fe40002781670 */
[----:B------:R-:W-:-:S02]  /*be80*/  ISETP.GT.AND P3, PT, R10, 0x38, P2 ;  /* 0x000000380a00780c */ /* 0x000fc40001764270 */
[----:B------:R-:W-:Y:S02]  /*be90*/  FSEL R47, R47, -INF , !P4 ;  /* 0xff8000002f2f7808 */ /* 0x000fe40006000000 */
[----:B------:R-:W-:Y:S02]  /*bea0*/  ISETP.GT.AND P4, PT, R10, 0x31, P2 ;  /* 0x000000310a00780c */ /* 0x000fe40001784270 */
[C---:B------:R-:W-:Y:S02]  /*beb0*/  ISETP.LT.OR P3, PT, R5.reuse, 0x39, P3 ;  /* 0x000000390500780c */ /* 0x040fe40001f61670 */
[----:B------:R-:W-:Y:S02]  /*bec0*/  ISETP.LT.OR P4, PT, R5, 0x32, P4 ;  /* 0x000000320500780c */ /* 0x000fe40002781670 */
[----:B------:R-:W-:Y:S02]  /*bed0*/  FSEL R54, R54, -INF , !P3 ;  /* 0xff80000036367808 */ /* 0x000fe40005800000 */
[----:B0-----:R-:W-:-:S02]  /*bee0*/  FMNMX.FTZ R7, R6, R7, !PT ;  /* 0x0000000706077209 */ /* 0x001fc40007810000 */
[----:B------:R-:W-:Y:S02]  /*bef0*/  FSEL R51, R51, -INF , !P4 ;  /* 0xff80000033337808 */ /* 0x000fe40006000000 */
[C---:B------:R-:W-:Y:S01]  /*bf00*/  ISETP.GT.AND P4, PT, R10.reuse, 0x39, P2 ;  /* 0x000000390a00780c */ /* 0x040fe20001784270 */
[----:B------:R-:W0:Y:S01]  /*bf10*/  SHFL.BFLY PT, R0, R7, 0x1, 0x1f ;  /* 0x0c201f0007007f89 */ /* 0x000e2200000e0000 */
[----:B------:R-:W-:Y:S02]  /*bf20*/  ISETP.GT.AND P3, PT, R10, 0x40, P2 ;  /* 0x000000400a00780c */ /* 0x000fe40001764270 */
[C---:B------:R-:W-:Y:S02]  /*bf30*/  ISETP.LT.OR P4, PT, R5.reuse, 0x3a, P4 ;  /* 0x0000003a0500780c */ /* 0x040fe40002781670 */
[----:B------:R-:W-:Y:S02]  /*bf40*/  ISETP.LT.OR P3, PT, R5, 0x41, P3 ;  /* 0x000000410500780c */ /* 0x000fe40001f61670 */
        /* <DEDUP_REMOVED lines=9> */
[----:B0-----:R-:W-:Y:S02]  /*bfe0*/  FMNMX.FTZ R0, R7, R0, !PT ;  /* 0x0000000007007209 */ /* 0x001fe40007810000 */
[----:B------:R-:W-:Y:S02]  /*bff0*/  ISETP.GT.AND P3, PT, R10, 0x50, P2 ;  /* 0x000000500a00780c */ /* 0x000fe40001764270 */
[C---:B------:R-:W-:Y:S01]  /*c000*/  FSETP.NEU.FTZ.AND P6, PT, R0.reuse, -INF , PT ;  /* 0xff8000000000780b */ /* 0x040fe20003fdd000 */
[----:B------:R-:W-:Y:S01]  /*c010*/  FMUL.FTZ R6, R0, UR10 ;  /* 0x0000000a00067c20 */ /* 0x000fe20008410000 */
[----:B------:R-:W-:-:S02]  /*c020*/  ISETP.LT.OR P4, PT, R5, 0x4a, P4 ;  /* 0x0000004a0500780c */ /* 0x000fc40002781670 */
[----:B------:R-:W-:Y:S02]  /*c030*/  ISETP.LT.OR P3, PT, R5, 0x51, P3 ;  /* 0x000000510500780c */ /* 0x000fe40001f61670 */
[----:B------:R-:W-:Y:S02]  /*c040*/  FSEL R6, R6, RZ, P6 ;  /* 0x000000ff06067208 */ /* 0x000fe40003000000 */
[----:B------:R-:W-:Y:S02]  /*c050*/  FSEL R63, R63, -INF , !P4 ;  /* 0xff8000003f3f7808 */ /* 0x000fe40006000000 */
[----:B------:R-:W-:Y:S01]  /*c060*/  ISETP.GT.AND P4, PT, R10, 0x51, P2 ;  /* 0x000000510a00780c */ /* 0x000fe20001784270 */
        /* <DEDUP_REMOVED lines=9> */
[----:B------:R-:W-:Y:S01]  /*c100*/  FSEL R66, R66, -INF , !P3 ;  /* 0xff80000042427808 */ /* 0x000fe20005800000 */
        /* <DEDUP_REMOVED lines=28> */
[----:B------:R-:W-:Y:S01]  /*c2d0*/  FFMA.FTZ R85, R85, UR10, -R6 ;  /* 0x0000000a55557c23 */ /* 0x000fe20008010806 */
[----:B------:R-:W-:Y:S01]  /*c2e0*/  FMNMX.FTZ R12, R46, R29, !PT ;  /* 0x0000001d2e0c7209 */ /* 0x000fe20007810000 */
[----:B------:R-:W-:Y:S01]  /*c2f0*/  MUFU.EX2 R180, R180 ;  /* 0x000000b400b47308 */ /* 0x000fe20000000800 */
[----:B------:R-:W-:-:S02]  /*c300*/  ISETP.LT.OR P4, PT, R5, 0x5a, P4 ;  /* 0x0000005a0500780c */ /* 0x000fc40002781670 */
[----:B------:R-:W-:Y:S02]  /*c310*/  FMNMX.FTZ R25, R47, R12, !PT ;  /* 0x0000000c2f197209 */ /* 0x000fe40007810000 */
        /* <DEDUP_REMOVED lines=12> */
[----:B------:R-:W-:Y:S02]  /*c3e0*/  ISETP.GT.AND P3, PT, R10, 0x68, P2 ;  /* 0x000000680a00780c */ /* 0x000fe40001764270 */
[----:B------:R-:W-:Y:S01]  /*c3f0*/  FMNMX.FTZ R12, R58, R29, !PT ;  /* 0x0000001d3a0c7209 */ /* 0x000fe20007810000 */
[--C-:B------:R-:W-:Y:S01]  /*c400*/  FFMA.FTZ R29, R49, UR10, -R6.reuse ;  /* 0x0000000a311d7c23 */ /* 0x100fe20008010806 */
[----:B------:R-:W-:Y:S01]  /*c410*/  ISETP.LT.OR P4, PT, R5, 0x62, P4 ;  /* 0x000000620500780c */ /* 0x000fe20002781670 */
[----:B------:R-:W-:Y:S01]  /*c420*/  FFMA.FTZ R49, R69, UR10, -R6 ;  /* 0x0000000a45317c23 */ /* 0x000fe20008010806 */
[----:B------:R-:W-:Y:S01]  /*c430*/  FMNMX.FTZ R33, R59, R12, !PT ;  /* 0x0000000c3b217209 */ /* 0x000fe20007810000 */
[----:B------:R-:W-:Y:S01]  /*c440*/  MUFU.EX2 R11, R11 ;  /* 0x0000000b000b7308 */ /* 0x000fe20000000800 */
[----:B------:R-:W-:-:S02]  /*c450*/  ISETP.LT.OR P3, PT, R5, 0x69, P3 ;  /* 0x000000690500780c */ /* 0x000fc40001f61670 */
[----:B------:R-:W-:Y:S02]  /*c460*/  FMNMX.FTZ R12, R62, R33, !PT ;  /* 0x000000213e0c7209 */ /* 0x000fe40007810000 */
[----:B------:R-:W-:Y:S02]  /*c470*/  FSEL R75, R75, -INF , !P4 ;  /* 0xff8000004b4b7808 */ /* 0x000fe40006000000 */
[----:B------:R-:W-:Y:S01]  /*c480*/  FMNMX.FTZ R33, R63, R12, !PT ;  /* 0x0000000c3f217209 */ /* 0x000fe20007810000 */
[----:B------:R-:W-:Y:S01]  /*c490*/  MUFU.EX2 R176, R176 ;  /* 0x000000b000b07308 */ /* 0x000fe20000000800 */
[----:B------:R-:W-:Y:S02]  /*c4a0*/  ISETP.GT.AND P4, PT, R10, 0x69, P2 ;  /* 0x000000690a00780c */ /* 0x000fe40001784270 */
        /* <DEDUP_REMOVED lines=8> */
[----:B------:R-:W-:Y:S02]  /*c530*/  ISETP.LT.OR P4, PT, R5, 0x6a, P4 ;  /* 0x0000006a0500780c */ /* 0x000fe40002781670 */
        /* <DEDUP_REMOVED lines=12> */
[C---:B------:R-:W-:Y:S01]  /*c600*/  ISETP.GT.AND P3, PT, R10.reuse, 0x78, P2 ;  /* 0x000000780a00780c */ /* 0x040fe20001764270 */
[----:B------:R-:W-:Y:S01]  /*c610*/  MUFU.EX2 R172, R172 ;  /* 0x000000ac00ac7308 */ /* 0x000fe20000000800 */
[----:B------:R-:W-:Y:S02]  /*c620*/  ISETP.LT.OR P4, PT, R5, 0x72, P4 ;  /* 0x000000720500780c */ /* 0x000fe40002781670 */
[----:B------:R-:W-:Y:S02]  /*c630*/  FMNMX.FTZ R41, R79, R12, !PT ;  /* 0x0000000c4f297209 */ /* 0x000fe40007810000 */
[----:B------:R-:W-:-:S02]  /*c640*/  ISETP.GT.AND P2, PT, R10, 0x79, P2 ;  /* 0x000000790a00780c */ /* 0x000fc40001744270 */
[----:B------:R-:W-:Y:S01]  /*c650*/  ISETP.LT.OR P3, PT, R5, 0x79, P3 ;  /* 0x000000790500780c */ /* 0x000fe20001f61670 */
[----:B------:R-:W-:Y:S01]  /*c660*/  MUFU.EX2 R21, R21 ;  /* 0x0000001500157308 */ /* 0x000fe20000000800 */
[----:B------:R-:W-:Y:S02]  /*c670*/  FSEL R83, R83, -INF , !P4 ;  /* 0xff80000053537808 */ /* 0x000fe40006000000 */
[----:B------:R-:W-:Y:S01]  /*c680*/  FMNMX.FTZ R10, R82, R41, !PT ;  /* 0x00000029520a7209 */ /* 0x000fe20007810000 */
[--C-:B------:R-:W-:Y:S01]  /*c690*/  FFMA.FTZ R41, R61, UR10, -R6.reuse ;  /* 0x0000000a3d297c23 */ /* 0x100fe20008010806 */
[----:B------:R-:W-:Y:S01]  /*c6a0*/  ISETP.LT.OR P2, PT, R5, 0x7a, P2 ;  /* 0x0000007a0500780c */ /* 0x000fe20001741670 */
[----:B------:R-:W-:Y:S01]  /*c6b0*/  FFMA.FTZ R61, R81, UR10, -R6 ;  /* 0x0000000a513d7c23 */ /* 0x000fe20008010806 */
[----:B------:R-:W-:Y:S01]  /*c6c0*/  FSEL R86, R86, -INF , !P3 ;  /* 0xff80000056567808 */ /* 0x000fe20005800000 */
[----:B------:R-:W-:Y:S01]  /*c6d0*/  MUFU.EX2 R174, R174 ;  /* 0x000000ae00ae7308 */ /* 0x000fe20000000800 */
[----:B------:R-:W-:-:S02]  /*c6e0*/  FMNMX.FTZ R5, R83, R10, !PT ;  /* 0x0000000a53057209 */ /* 0x000fc40007810000 */
[----:B------:R-:W-:Y:S02]  /*c6f0*/  FSEL R87, R87, -INF , !P2 ;  /* 0xff80000057577808 */ /* 0x000fe40005000000 */
[----:B------:R-:W-:Y:S02]  /*c700*/  FMNMX.FTZ R10, R86, R5, !PT ;  /* 0x00000005560a7209 */ /* 0x000fe40007810000 */
        /* <DEDUP_REMOVED lines=9> */
[----:B0-----:R-:W-:-:S07]  /*c7a0*/  FMNMX.FTZ R5, R10, R5, !PT ;  /* 0x000000050a057209 */ /* 0x001fce0007810000 */
[----:B------:R-:W0:Y:S01]  /*c7b0*/  MUFU.EX2 R170, R170 ;  /* 0x000000aa00aa7308 */ /* 0x000e220000000800 */
[----:B-1----:R-:W-:Y:S01]  /*c7c0*/  FFMA.FTZ R24, R69, R3, R180 ;  /* 0x0000000345187223 */ /* 0x002fe200000100b4 */
[----:B------:R-:W1:Y:S01]  /*c7d0*/  SHFL.BFLY PT, R10, R5, 0x1, 0x1f ;  /* 0x0c201f00050a7f89 */ /* 0x000e6200000e0000 */
[C---:B------:R-:W-:Y:S01]  /*c7e0*/  F2FP.BF16.F32.PACK_AB R180, R7.reuse, R180 ;  /* 0x000000b407b4723e */ /* 0x040fe200000010ff */
[-C--:B------:R-:W-:Y:S01]  /*c7f0*/  FMUL.FTZ R88, R88, R69.reuse ;  /* 0x0000004558587220 */ /* 0x080fe20000410000 */
[----:B------:R-:W-:Y:S01]  /*c800*/  FADD.FTZ R3, R7, R24 ;  /* 0x0000001807037221 */ /* 0x000fe20000010000 */
        /* <DEDUP_REMOVED lines=10> */
[----:B------:R-:W4:Y:S01]  /*c8b0*/  MUFU.EX2 R164, R164 ;  /* 0x000000a400a47308 */ /* 0x000f220000000800 */
        /* <DEDUP_REMOVED lines=9> */
[----:B-1----:R-:W-:Y:S01]  /*c950*/  FMNMX.FTZ R5, R5, R10, !PT ;  /* 0x0000000a05057209 */ /* 0x002fe20007810000 */
[-C--:B------:R-:W-:Y:S01]  /*c960*/  FMUL.FTZ R124, R124, R69.reuse ;  /* 0x000000457c7c7220 */ /* 0x080fe20000410000 */
[-C--:B------:R-:W-:Y:S01]  /*c970*/  FMUL.FTZ R125, R125, R69.reuse ;  /* 0x000000457d7d7220 */ /* 0x080fe20000410000 */
[-C--:B------:R-:W-:Y:S01]  /*c980*/  FMUL.FTZ R128, R128, R69.reuse ;  /* 0x0000004580807220 */ /* 0x080fe20000410000 */
[C---:B------:R-:W-:Y:S01]  /*c990*/  FSETP.NEU.FTZ.AND P2, PT, R5.reuse, -INF , PT ;  /* 0xff8000000500780b */ /* 0x040fe20003f5d000 */
[----:B------:R-:W-:Y:S01]  /*c9a0*/  FMUL.FTZ R20, R5, UR10 ;  /* 0x0000000a05147c20 */ /* 0x000fe20008410000 */
[----:B------:R-:W1:Y:S01]  /*c9b0*/  MUFU.EX2 R166, R166 ;  /* 0x000000a600a67308 */ /* 0x000e620000000800 */
[-C--:B------:R-:W-:Y:S01]  /*c9c0*/  FMUL.FTZ R129, R129, R69.reuse ;  /* 0x0000004581817220 */ /* 0x080fe20000410000 */
[-C--:B------:R-:W-:Y:S01]  /*c9d0*/  FMUL.FTZ R132, R132, R69.reuse ;  /* 0x0000004584847220 */ /* 0x080fe20000410000 */
[-C--:B------:R-:W-:Y:S01]  /*c9e0*/  FMUL.FTZ R133, R133, R69.reuse ;  /* 0x0000004585857220 */ /* 0x080fe20000410000 */
[----:B------:R-:W-:Y:S01]  /*c9f0*/  FSEL R20, R20, RZ, P2 ;  /* 0x000000ff14147208 */ /* 0x000fe20001000000 */
[-C--:B------:R-:W-:Y:S01]  /*ca00*/  FMUL.FTZ R136, R136, R69.reuse ;  /* 0x0000004588887220 */ /* 0x080fe20000410000 */
[-C--:B------:R-:W-:Y:S01]  /*ca10*/  FMUL.FTZ R137, R137, R69.reuse ;  /* 0x0000004589897220 */ /* 0x080fe20000410000 */
[-C--:B------:R-:W-:Y:S01]  /*ca20*/  FMUL.FTZ R140, R140, R69.reuse ;  /* 0x000000458c8c7220 */ /* 0x080fe20000410000 */
        /* <DEDUP_REMOVED lines=44> */
[--C-:B------:R-:W-:Y:S01]  /*ccf0*/  FFMA.FTZ R75, R75, UR10, -R20.reuse ;  /* 0x0000000a4b4b7c23 */ /* 0x100fe20008010814 */
[----:B------:R-:W-:Y:S01]  /*cd00*/  FFMA.FTZ R78, R78, UR10, -R20 ;  /* 0x0000000a4e4e7c23 */ /* 0x000fe20008010814 */
[----:B--2---:R-:W-:Y:S01]  /*cd10*/  FADD.FTZ R3, R29, R32 ;  /* 0x000000201d037221 */ /* 0x004fe20000010000 */
[--C-:B------:R-:W-:Y:S01]  /*cd20*/  FFMA.FTZ R32, R59, UR10, -R20.reuse ;  /* 0x0000000a3b207c23 */ /* 0x100fe20008010814 */
[--C-:B------:R-:W-:Y:S01]  /*cd30*/  FFMA.FTZ R79, R79, UR10, -R20.reuse ;  /* 0x0000000a4f4f7c23 */ /* 0x100fe20008010814 */
[----:B------:R-:W2:Y:S01]  /*cd40*/  MUFU.EX2 R26, R26 ;  /* 0x0000001a001a7308 */ /* 0x000ea20000000800 */
[----:B0-----:R-:W-:Y:S01]  /*cd50*/  FADD.FTZ R34, R170, R3 ;  /* 0x00000003aa227221 */ /* 0x001fe20000010000 */
[--C-:B------:R-:W-:Y:S01]  /*cd60*/  FFMA.FTZ R82, R82, UR10, -R20.reuse ;  /* 0x0000000a52527c23 */ /* 0x100fe20008010814 */
[--C-:B------:R-:W-:Y:S01]  /*cd70*/  FFMA.FTZ R83, R83, UR10, -R20.reuse ;  /* 0x0000000a53537c23 */ /* 0x100fe20008010814 */
[----:B------:R-:W-:Y:S01]  /*cd80*/  FFMA.FTZ R86, R86, UR10, -R20 ;  /* 0x0000000a56567c23 */ /* 0x000fe20008010814 */
[----:B---3--:R-:W-:Y:S01]  /*cd90*/  FADD.FTZ R3, R33, R34 ;  /* 0x0000002221037221 */ /* 0x008fe20000010000 */
[----:B------:R-:W-:Y:S01]  /*cda0*/  FFMA.FTZ R20, R87, UR10, -R20 ;  /* 0x0000000a57147c23 */ /* 0x000fe20008010814 */
[----:B------:R-:W-:Y:S01]  /*cdb0*/  IMAD.U32 R27, RZ, RZ, UR58 ;  /* 0x0000003aff1b7e24 */ /* 0x000fe2000f8e00ff */
[----:B------:R-:W0:Y:S01]  /*cdc0*/  MUFU.EX2 R8, R8 ;  /* 0x0000000800087308 */ /* 0x000e220000000800 */
[----:B----4-:R-:W-:Y:S01]  /*cdd0*/  FADD.FTZ R34, R164, R3 ;  /* 0x00000003a4227221 */ /* 0x010fe20000010000 */
[----:B------:R-:W-:Y:S01]  /*cde0*/  ISETP.GT.AND P2, PT, R4, UR40, PT ;  /* 0x0000002804007c0c */ /* 0x000fe2000bf44270 */
[----:B------:R-:W-:Y:S01]  /*cdf0*/  UMOV UR58, UR47 ;  /* 0x0000002f003a7c82 */ /* 0x000fe20008000000 */
[----:B------:R-:W-:Y:S01]  /*ce00*/  @!P1 LEA R27, R27, UR41, 0x3 ;  /* 0x000000291b1b9c11 */ /* 0x000fe2000f8e18ff */
[----:B-----5:R-:W-:Y:S01]  /*ce10*/  FADD.FTZ R3, R37, R34 ;  /* 0x0000002225037221 */ /* 0x020fe20000010000 */
[----:B------:R-:W-:Y:S01]  /*ce20*/  F2FP.BF16.F32.PACK_AB R182, R11, R182 ;  /* 0x000000b60bb6723e */ /* 0x000fe200000010ff */
[-C--:B------:R-:W-:Y:S01]  /*ce30*/  FMUL.FTZ R141, R141, R69.reuse ;  /* 0x000000458d8d7220 */ /* 0x080fe20000410000 */
[----:B------:R-:W3:Y:S01]  /*ce40*/  MUFU.EX2 R162, R162 ;  /* 0x000000a200a27308 */ /* 0x000ee20000000800 */
[----:B-1----:R-:W-:Y:S01]  /*ce50*/  FADD.FTZ R34, R166, R3 ;  /* 0x00000003a6227221 */ /* 0x002fe20000010000 */
[----:B--2---:R-:W-:Y:S01]  /*ce60*/  FFMA.FTZ R3, R26, R2, R181 ;  /* 0x000000021a037223 */ /* 0x004fe200000100b5 */
[----:B------:R-:W-:Y:S01]  /*ce70*/  @!P1 VIADD R27, R27, 0x28860 ;  /* 0x000288601b1b9836 */ /* 0x000fe20000000000 */
[----:B------:R-:W-:Y:S01]  /*ce80*/  F2FP.BF16.F32.PACK_AB R176, R13, R176 ;  /* 0x000000b00db0723e */ /* 0x000fe200000010ff */
[----:B------:R-:W-:Y:S01]  /*ce90*/  FADD.FTZ R9, R41, R34 ;  /* 0x0000002229097221 */ /* 0x000fe20000010000 */
[----:B------:R-:W-:Y:S01]  /*cea0*/  FADD.FTZ R2, R6, R3 ;  /* 0x0000000306027221 */ /* 0x000fe20000010000 */
[----:B------:R-:W-:Y:S01]  /*ceb0*/  F2FP.BF16.F32.PACK_AB R178, R15, R178 ;  /* 0x000000b20fb2723e */ /* 0x000fe200000010ff */
[----:B------:R-:W1:Y:S01]  /*cec0*/  MUFU.EX2 R177, R177 ;  /* 0x000000b100b17308 */ /* 0x000e620000000800 */
[----:B------:R-:W-:Y:S01]  /*ced0*/  FADD.FTZ R34, R160, R9 ;  /* 0x00000009a0227221 */ /* 0x000fe20000010000 */
[----:B------:R-:W-:Y:S01]  /*cee0*/  FADD.FTZ R3, R183, R2 ;  /* 0x00000002b7037221 */ /* 0x000fe20000010000 */
[----:B------:R-:W-:Y:S01]  /*cef0*/  @!P1 PRMT R27, RZ, 0x654, R27 ;  /* 0x00000654ff1b9816 */ /* 0x000fe2000000001b */
[----:B------:R-:W-:Y:S01]  /*cf00*/  FMUL.FTZ R144, R144, R69 ;  /* 0x0000004590907220 */ /* 0x000fe20000410000 */
[----:B------:R-:W-:Y:S01]  /*cf10*/  FADD.FTZ R9, R45, R34 ;  /* 0x000000222d097221 */ /* 0x000fe20000010000 */
[----:B0-----:R-:W-:Y:S01]  /*cf20*/  FADD.FTZ R34, R8, R3 ;  /* 0x0000000308227221 */ /* 0x001fe20000010000 */
[----:B------:R0:W-:Y:S01]  /*cf30*/  @!P1 SYNCS.ARRIVE.TRANS64.RED.A1T0 RZ, [R27+URZ], RZ ;  /* 0x000000ff1bff99a7 */ /* 0x0001e2000810043f */
        /* <DEDUP_REMOVED lines=9> */
[----:B-1----:R-:W-:Y:S01]  /*cfd0*/  FADD.FTZ R3, R177, R34 ;  /* 0x00000022b1037221 */ /* 0x002fe20000010000 */
[----:B------:R-:W-:Y:S01]  /*cfe0*/  F2FP.BF16.F32.PACK_AB R168, R29, R168 ;  /* 0x000000a81da8723e */ /* 0x000fe200000010ff */
[----:B------:R-:W-:Y:S01]  /*cff0*/  VIADD R4, R4, 0xffffffff ;  /* 0xffffffff04047836 */ /* 0x000fe20000000000 */
[----:B------:R-:W-:Y:S01]  /*d000*/  F2FP.BF16.F32.PACK_AB R170, R33, R170 ;  /* 0x000000aa21aa723e */ /* 0x000fe200000010ff */
[----:B------:R-:W-:Y:S01]  /*d010*/  FMUL.FTZ R90, R90, R26 ;  /* 0x0000001a5a5a7220 */ /* 0x000fe20000410000 */
[----:B------:R-:W-:Y:S01]  /*d020*/  F2FP.BF16.F32.PACK_AB R164, R37, R164 ;  /* 0x000000a425a4723e */ /* 0x000fe200000010ff */
[----:B------:R-:W-:Y:S01]  /*d030*/  FMUL.FTZ R91, R91, R26 ;  /* 0x0000001a5b5b7220 */ /* 0x000fe20000410000 */
[----:B------:R-:W1:Y:S01]  /*d040*/  MUFU.EX2 R156, R156 ;  /* 0x0000009c009c7308 */ /* 0x000e620000000800 */
[----:B--2---:R-:W-:Y:S01]  /*d050*/  FADD.FTZ R7, R49, R36 ;  /* 0x0000002431077221 */ /* 0x004fe20000010000 */
[----:B------:R-:W-:Y:S01]  /*d060*/  F2FP.BF16.F32.PACK_AB R166, R41, R166 ;  /* 0x000000a629a6723e */ /* 0x000fe200000010ff */
[----:B------:R-:W-:Y:S01]  /*d070*/  FMUL.FTZ R94, R94, R26 ;  /* 0x0000001a5e5e7220 */ /* 0x000fe20000410000 */
[----:B------:R-:W-:Y:S01]  /*d080*/  F2FP.BF16.F32.PACK_AB R160, R45, R160 ;  /* 0x000000a02da0723e */ /* 0x000fe200000010ff */
[----:B------:R-:W-:Y:S01]  /*d090*/  FMUL.FTZ R95, R95, R26 ;  /* 0x0000001a5f5f7220 */ /* 0x000fe20000410000 */
[----:B------:R-:W-:Y:S01]  /*d0a0*/  F2FP.BF16.F32.PACK_AB R162, R49, R162 ;  /* 0x000000a231a2723e */ /* 0x000fe200000010ff */
[-C--:B------:R-:W-:Y:S01]  /*d0b0*/  FMUL.FTZ R98, R98, R26.reuse ;  /* 0x0000001a62627220 */ /* 0x080fe20000410000 */
[----:B------:R-:W2:Y:S01]  /*d0c0*/  MUFU.EX2 R179, R179 ;  /* 0x000000b300b37308 */ /* 0x000ea20000000800 */
[----:B---3--:R-:W-:Y:S01]  /*d0d0*/  FADD.FTZ R34, R10, R3 ;  /* 0x000000030a227221 */ /* 0x008fe20000010000 */
[----:B------:R-:W-:Y:S01]  /*d0e0*/  F2FP.BF16.F32.PACK_AB R181, R6, R181 ;  /* 0x000000b506b5723e */ /* 0x000fe200000010ff */
[-C--:B------:R-:W-:Y:S01]  /*d0f0*/  FMUL.FTZ R99, R99, R26.reuse ;  /* 0x0000001a63637220 */ /* 0x080fe20000410000 */
[----:B------:R-:W-:Y:S01]  /*d100*/  F2FP.BF16.F32.PACK_AB R177, R10, R177 ;  /* 0x000000b10ab1723e */ /* 0x000fe200000010ff */
[-C--:B------:R-:W-:Y:S01]  /*d110*/  FMUL.FTZ R102, R102, R26.reuse ;  /* 0x0000001a66667220 */ /* 0x080fe20000410000 */
[-C--:B------:R-:W-:Y:S01]  /*d120*/  FMUL.FTZ R103, R103, R26.reuse ;  /* 0x0000001a67677220 */ /* 0x080fe20000410000 */
[-C--:B------:R-:W-:Y:S01]  /*d130*/  FMUL.FTZ R106, R106, R26.reuse ;  /* 0x0000001a6a6a7220 */ /* 0x080fe20000410000 */
[----:B------:R-:W3:Y:S01]  /*d140*/  MUFU.EX2 R53, R53 ;  /* 0x0000003500357308 */ /* 0x000ee20000000800 */
        /* <DEDUP_REMOVED lines=15> */
[----:B------:R-:W2:Y:S01]  /*d240*/  MUFU.EX2 R158, R158 ;  /* 0x0000009e009e7308 */ /* 0x000ea20000000800 */
[C---:B---3--:R-:W-:Y:S01]  /*d250*/  FADD.FTZ R7, R53.reuse, R36 ;  /* 0x0000002435077221 */ /* 0x048fe20000010000 */
[----:B------:R-:W-:Y:S01]  /*d260*/  F2FP.BF16.F32.PACK_AB R156, R53, R156 ;  /* 0x0000009c359c723e */ /* 0x000fe200000010ff */
[-C--:B------:R-:W-:Y:S01]  /*d270*/  FMUL.FTZ R131, R131, R26.reuse ;  /* 0x0000001a83837220 */ /* 0x080fe20000410000 */
[-C--:B------:R-:W-:Y:S01]  /*d280*/  FMUL.FTZ R134, R134, R26.reuse ;  /* 0x0000001a86867220 */ /* 0x080fe20000410000 */
[-C--:B------:R-:W-:Y:S01]  /*d290*/  FMUL.FTZ R135, R135, R26.reuse ;  /* 0x0000001a87877220 */ /* 0x080fe20000410000 */
[-C--:B------:R-:W-:Y:S01]  /*d2a0*/  FMUL.FTZ R138, R138, R26.reuse ;  /* 0x0000001a8a8a7220 */ /* 0x080fe20000410000 */
[-C--:B------:R-:W-:Y:S01]  /*d2b0*/  FMUL.FTZ R139, R139, R26.reuse ;  /* 0x0000001a8b8b7220 */ /* 0x080fe20000410000 */
[----:B------:R-:W3:Y:S01]  /*d2c0*/  MUFU.EX2 R173, R173 ;  /* 0x000000ad00ad7308 */ /* 0x000ee20000000800 */
[C---:B-1----:R-:W-:Y:S01]  /*d2d0*/  FADD.FTZ R34, R12.reuse, R3 ;  /* 0x000000030c227221 */ /* 0x042fe20000010000 */
[----:B------:R-:W-:Y:S01]  /*d2e0*/  F2FP.BF16.F32.PACK_AB R179, R12, R179 ;  /* 0x000000b30cb3723e */ /* 0x000fe200000010ff */
[-C--:B------:R-:W-:Y:S01]  /*d2f0*/  FMUL.FTZ R142, R142, R26.reuse ;  /* 0x0000001a8e8e7220 */ /* 0x080fe20000410000 */
[-C--:B------:R-:W-:Y:S01]  /*d300*/  FMUL.FTZ R143, R143, R26.reuse ;  /* 0x0000001a8f8f7220 */ /* 0x080fe20000410000 */
[-C--:B------:R-:W-:Y:S01]  /*d310*/  FMUL.FTZ R146, R146, R26.reuse ;  /* 0x0000001a92927220 */ /* 0x080fe20000410000 */
[-C--:B------:R-:W-:Y:S01]  /*d320*/  FMUL.FTZ R147, R147, R26.reuse ;  /* 0x0000001a93937220 */ /* 0x080fe20000410000 */
[-C--:B------:R-:W-:Y:S01]  /*d330*/  FMUL.FTZ R150, R150, R26.reuse ;  /* 0x0000001a96967220 */ /* 0x080fe20000410000 */
[----:B------:R-:W1:Y:S01]  /*d340*/  MUFU.EX2 R57, R57 ;  /* 0x0000003900397308 */ /* 0x000e620000000800 */
[----:B--2---:R-:W-:Y:S01]  /*d350*/  FADD.FTZ R36, R158, R7 ;  /* 0x000000079e247221 */ /* 0x004fe20000010000 */
[----:B------:R-:W-:Y:S01]  /*d360*/  FMUL.FTZ R151, R151, R26 ;  /* 0x0000001a97977220 */ /* 0x000fe20000410000 */
[----:B------:R-:W-:-:S02]  /*d370*/  IMAD.MOV.U32 R8, RZ, RZ, R0 ;  /* 0x000000ffff087224 */ /* 0x000fc400078e0000 */
[----:B------:R-:W-:-:S03]  /*d380*/  IMAD.MOV.U32 R9, RZ, RZ, R5 ;  /* 0x000000ffff097224 */ /* 0x000fc600078e0005 */
[----:B------:R-:W2:Y:S01]  /*d390*/  MUFU.EX2 R14, R14 ;  /* 0x0000000e000e7308 */ /* 0x000ea20000000800 */
[----:B---3--:R-:W-:-:S07]  /*d3a0*/  FADD.FTZ R3, R173, R34 ;  /* 0x00000022ad037221 */ /* 0x008fce0000010000 */
[----:B------:R-:W3:Y:S01]  /*d3b0*/  MUFU.EX2 R152, R152 ;  /* 0x0000009800987308 */ /* 0x000ee20000000800 */
[C---:B-1----:R-:W-:Y:S01]  /*d3c0*/  FADD.FTZ R7, R57.reuse, R36 ;  /* 0x0000002439077221 */ /* 0x042fe20000010000 */
[----:B------:R-:W-:-:S06]  /*d3d0*/  F2FP.BF16.F32.PACK_AB R158, R57, R158 ;  /* 0x0000009e399e723e */ /* 0x000fcc00000010ff */
[----:B------:R-:W1:Y:S01]  /*d3e0*/  MUFU.EX2 R175, R175 ;  /* 0x000000af00af7308 */ /* 0x000e620000000800 */
[C---:B--2---:R-:W-:Y:S01]  /*d3f0*/  FADD.FTZ R34, R14.reuse, R3 ;  /* 0x000000030e227221 */ /* 0x044fe20000010000 */
[----:B------:R-:W-:-:S06]  /*d400*/  F2FP.BF16.F32.PACK_AB R173, R14, R173 ;  /* 0x000000ad0ead723e */ /* 0x000fcc00000010ff */
[----:B------:R-:W2:Y:S01]  /*d410*/  MUFU.EX2 R61, R61 ;  /* 0x0000003d003d7308 */ /* 0x000ea20000000800 */
[----:B---3--:R-:W-:-:S07]  /*d420*/  FADD.FTZ R36, R152, R7 ;  /* 0x0000000798247221 */ /* 0x008fce0000010000 */
        /* <DEDUP_REMOVED lines=56> */
[----:B--2---:R-:W-:Y:S01]  /*d7b0*/  FADD.FTZ R34, R155, R34 ;  /* 0x000000229b227221 */ /* 0x004fe20000010000 */
[C---:B---3--:R-:W-:Y:S01]  /*d7c0*/  FADD.FTZ R3, R65.reuse, R36 ;  /* 0x0000002441037221 */ /* 0x048fe20000010000 */
[----:B------:R-:W-:Y:S02]  /*d7d0*/  F2FP.BF16.F32.PACK_AB R154, R65, R154 ;  /* 0x0000009a419a723e */ /* 0x000fe400000010ff */
[C---:B-1----:R-:W-:Y:S01]  /*d7e0*/  FADD.FTZ R2, R20.reuse, R34 ;  /* 0x0000002214027221 */ /* 0x042fe20000010000 */
[----:B------:R-:W-:Y:S01]  /*d7f0*/  F2FP.BF16.F32.PACK_AB R155, R20, R155 ;  /* 0x0000009b149b723e */ /* 0x000fe200000010ff */
[----:B0-----:R-:W-:Y:S06]  /*d800*/  @P2 BRA `(.L_x_7498) ;  /* 0xffffffcc00e42947 */ /* 0x001fec000383ffff */
.L_x_7481:
[----:B------:R-:W-:Y:S06]  /*d810*/  BAR.ARV 0x8, 0x180 ;  /* 0x0206000000007b1d */ /* 0x000fec0000002000 */
[----:B------:R-:W-:Y:S05]  /*d820*/  @!P0 BRA `(.L_x_7499) ;  /* 0x0000000000048947 */ /* 0x000fea0003800000 */
[----:B------:R-:W-:Y:S01]  /*d830*/  BPT.TRAP 0x1 ;  /* 0x000000040000795c */ /* 0x000fe20000300000 */
.L_x_7499:
[----:B------:R-:W-:Y:S01]  /*d840*/  ULEA UR5, UR47, UR41, 0x3 ;  /* 0x000000292f057291 */ /* 0x000fe2000f8e183f */
[----:B------:R-:W-:-:S05]  /*d850*/  IMAD.U32 R4, RZ, RZ, UR50 ;  /* 0x00000032ff047e24 */ /* 0x000fca000f8e00ff */
[----:B------:R-:W-:-:S04]  /*d860*/  SHF.L.U32 R4, R4, 0x1f, RZ ;  /* 0x0000001f04047819 */ /* 0x000fc800000006ff */
[----:B------:R0:W1:Y:S01]  /*d870*/  SYNCS.PHASECHK.TRANS64.TRYWAIT P2, [UR5+0x28850], R4 ;  /* 0x02885004ff0075a7 */ /* 0x0000620008040145 */
[----:B------:R-:W-:Y:S05]  /*d880*/  @!P0 BRA `(.L_x_7500) ;  /* 0x0000000000048947 */ /* 0x000fea0003800000 */
[----:B------:R-:W-:Y:S01]  /*d890*/  BPT.TRAP 0x1 ;  /* 0x000000040000795c */ /* 0x000fe20000300000 */
.L_x_7500:
[----:B-1----:R-:W-:Y:S05]  /*d8a0*/  @P2 BRA `(.L_x_7501) ;  /* 0x0000000000082947 */ /* 0x002fea0003800000 */
[----:B------:R-:W1:Y:S02]  /*d8b0*/  SYNCS.PHASECHK.TRANS64.TRYWAIT P0, [UR5+0x28850], R4 ;  /* 0x02885004ff0075a7 */ /* 0x000e640008000145 */
[----:B-1----:R-:W-:Y:S05]  /*d8c0*/  @!P0 BRA `(.L_x_7502) ;  /* 0x000000a800d48947 */ /* 0x002fea0003800000 */
.L_x_7501:
[----:B------:R-:W-:Y:S01]  /*d8d0*/  UIADD3 UR41, UR41, 0x400, URZ ;  /* 0x0000040029297890 */ /* 0x000fe2000fffe03f */
[----:B------:R-:W-:Y:S01]  /*d8e0*/  WARPGROUP.ARRIVE ;  /* 0x00000000000079c5 */ /* 0x000fe20000000000 */
[----:B------:R-:W-:Y:S01]  /*d8f0*/  UMOV UR7, 0x40000040 ;  /* 0x4000004000077882 */ /* 0x000fe20000000000 */
[----:B01----:R-:W0:Y:S01]  /*d900*/  SHFL.BFLY PT, R4, R3, 0x2, 0x1f ;  /* 0x0c401f0003047f89 */ /* 0x003e2200000e0000 */
[----:B------:R-:W-:Y:S01]  /*d910*/  USHF.R.U32.HI UR41, URZ, 0x4, UR41 ;  /* 0x000000043f297899 */ /* 0x000fe20008011629 */
[----:B------:R-:W-:Y:S01]  /*d920*/  IMAD.MOV.U32 R8, RZ, RZ, RZ ;  /* 0x000000ffff087224 */ /* 0x000fe200078e00ff */
[----:B------:R-:W-:Y:S01]  /*d930*/  UIADD3 UR48, UR48, 0x1, URZ ;  /* 0x0000000130307890 */ /* 0x000fe2000fffe03f */
[----:B------:R-:W1:Y:S01]  /*d940*/  SHFL.BFLY PT, R7, R2, 0x2, 0x1f ;  /* 0x0c401f0002077f89 */ /* 0x000e6200000e0000 */
[----:B------:R-:W-:Y:S01]  /*d950*/  ULOP3.LUT UR41, UR41, 0x3fff, URZ, 0xc0, !UPT ;  /* 0x00003fff29297892 */ /* 0x000fe2000f8ec03f */
[----:B------:R-:W-:Y:S02]  /*d960*/  IMAD.U32 R13, RZ, RZ, UR10 ;  /* 0x0000000aff0d7e24 */ /* 0x000fe4000f8e00ff */
[----:B------:R-:W-:Y:S01]  /*d970*/  IMAD.MOV.U32 R21, RZ, RZ, -0x800000 ;  /* 0xff800000ff157424 */ /* 0x000fe200078e00ff */
[----:B------:R-:W-:Y:S01]  /*d980*/  ULOP3.LUT UR4, UR41, 0x4000000, URZ, 0xfc, !UPT ;  /* 0x0400000029047892 */ /* 0x000fe2000f8efc3f */
[----:B------:R-:W-:-:S03]  /*d990*/  IMAD.MOV.U32 R20, RZ, RZ, -0x800000 ;  /* 0xff800000ff147424 */ /* 0x000fc600078e00ff */
[----:B------:R-:W-:Y:S02]  /*d9a0*/  ULEA UR4, UR47, UR4, 0xb ;  /* 0x000000042f047291 */ /* 0x000fe4000f8e583f */
[----:B------:R-:W-:-:S04]  /*d9b0*/  UIADD3 UR47, UR47, 0x1, URZ ;  /* 0x000000012f2f7890 */ /* 0x000fc8000fffe03f */
[----:B------:R-:W-:Y:S01]  /*d9c0*/  UISETP.NE.AND UP0, UPT, UR47, 0x2, UPT ;  /* 0x000000022f00788c */ /* 0x000fe2000bf05270 */
[----:B------:R-:W-:Y:S02]  /*d9d0*/  UMOV UR6, UR4 ;  /* 0x0000000400067c82 */ /* 0x000fe40008000000 */
[----:B------:R-:W-:Y:S01]  /*d9e0*/  HGMMA.64x128x16.F32.BF16 R88, R180, gdesc[UR4].tnspB, R88, gsb0 ;  /* 0x41e00004b4587df0 */ /* 0x000fe20008001858 */
[----:B------:R-:W-:Y:S01]  /*d9f0*/  UIADD3 UR6, UR4, 0x80, URZ ;  /* 0x0000008004067890 */ /* 0x000fe2000fffe03f */
[----:B0-----:R-:W-:Y:S01]  /*da00*/  FADD.FTZ R4, R4, R3 ;  /* 0x0000000304047221 */ /* 0x001fe20000010000 */
[----:B------:R-:W-:Y:S01]  /*da10*/  UMOV UR7, 0x40000040 ;  /* 0x4000004000077882 */ /* 0x000fe20000000000 */
[----:B------:R-:W-:Y:S02]  /*da20*/  IMAD.MOV.U32 R3, RZ, RZ, RZ ;  /* 0x000000ffff037224 */ /* 0x000fe400078e00ff */
[----:B-1----:R-:W-:Y:S01]  /*da30*/  FADD.FTZ R6, R7, R2 ;  /* 0x0000000207067221 */ /* 0x002fe20000010000 */
[----:B------:R-:W-:Y:S01]  /*da40*/  USEL UR47, UR47, URZ, UP0 ;  /* 0x0000003f2f2f7287 */ /* 0x000fe20008000000 */
[----:B------:R-:W0:Y:S04]  /*da50*/  SHFL.BFLY PT, R7, R4, 0x1, 0x1f ;  /* 0x0c201f0004077f89 */ /* 0x000e2800000e0000 */
[----:B------:R-:W1:Y:S01]  /*da60*/  SHFL.BFLY PT, R9, R6, 0x1, 0x1f ;  /* 0x0c201f0006097f89 */ /* 0x000e6200000e0000 */
[----:B0-----:R-:W-:Y:S01]  /*da70*/  FADD.FTZ R10, R4, R7 ;  /* 0x00000007040a7221 */ /* 0x001fe20000010000 */
[----:B------:R-:W-:-:S02]  /*da80*/  IMAD.U32 R7, RZ, RZ, UR10 ;  /* 0x0000000aff077e24 */ /* 0x000fc4000f8e00ff */
[----:B-1----:R-:W-:Y:S02]  /*da90*/  FADD.FTZ R11, R6, R9 ;  /* 0x00000009060b7221 */ /* 0x002fe40000010000 */
[----:B------:R-:W-:Y:S01]  /*daa0*/  FSETP.NE.FTZ.AND P0, PT, R10, RZ, PT ;  /* 0x000000ff0a00720b */ /* 0x000fe20003f15000 */
[----:B------:R-:W-:Y:S02]  /*dab0*/  IMAD.U32 R6, RZ, RZ, UR5 ;  /* 0x00000005ff067e24 */ /* 0x000fe4000f8e00ff */
[----:B------:R-:W-:Y:S02]  /*dac0*/  FSETP.NE.FTZ.AND P2, PT, R11, RZ, PT ;  /* 0x000000ff0b00720b */ /* 0x000fe40003f55000 */
[----:B------:R-:W-:-:S05]  /*dad0*/  @!P1 VIADD R6, R6, 0x28860 ;  /* 0x0002886006069836 */ /* 0x000fca0000000000 */
[----:B------:R-:W-:-:S03]  /*dae0*/  @!P1 PRMT R6, RZ, 0x654, R6 ;  /* 0x00000654ff069816 */ /* 0x000fc60000000006 */
[----:B------:R-:W0:Y:S01]  /*daf0*/  @P0 MUFU.LG2 R2, R10 ;  /* 0x0000000a00020308 */ /* 0x000e220000000c00 */
[----:B------:R-:W-:Y:S02]  /*db00*/  @P0 FMUL.FTZ R7, R7, 0.69314718246459960938 ;  /* 0x3f31721807070820 */ /* 0x000fe40000410000 */
        /* <DEDUP_REMOVED lines=40> */
[----:B------:R-:W-:-:S04]  /*dd90*/  USEL UR4, URZ, 0x1, UP0 ;  /* 0x000000013f047887 */ /* 0x000fc80008000000 */
[----:B------:R-:W-:Y:S01]  /*dda0*/  ULOP3.LUT UR50, UR50, UR4, URZ, 0x3c, !UPT ;  /* 0x0000000432327292 */ /* 0x000fe2000f8e3c3f */
        /* <DEDUP_REMOVED lines=69> */
.L_x_7432:
[----:B------:R-:W0:Y:S01]  /*e200*/  S2R R5, SR_CgaCtaId ;  /* 0x0000000000057919 */ /* 0x000e220000008800 */
[----:B------:R-:W-:Y:S01]  /*e210*/  MOV R0, 0x400 ;  /* 0x0000040000007802 */ /* 0x000fe20000000f00 */
[----:B------:R-:W-:Y:S01]  /*e220*/  BSSY B0, `(.L_x_7503) ;  /* 0x00002e8000007945 */ /* 0x000fe20003800000 */
[----:B------:R-:W-:Y:S02]  /*e230*/  BAR.SYNC.DEFER_BLOCKING 0x5, 0x180 ;  /* 0x0146000000007b1d */ /* 0x000fe40000010000 */
[----:B0-----:R-:W-:-:S05]  /*e240*/  LEA R0, R5, R0, 0x18 ;  /* 0x0000000005007211 */ /* 0x001fca00078ec0ff */
[----:B------:R-:W0:Y:S02]  /*e250*/  LDS.128 R4, [R0+0x288d0] ;  /* 0x0288d00000047984 */ /* 0x000e240000000c00 */
[----:B0-----:R-:W-:Y:S02]  /*e260*/  R2UR UR5, R5 ;  /* 0x00000000050572ca */ /* 0x001fe400000e0000 */
[----:B------:R-:W-:Y:S02]  /*e270*/  R2UR UR7, R6 ;  /* 0x00000000060772ca */ /* 0x000fe400000e0000 */
[----:B------:R-:W-:Y:S01]  /*e280*/  R2UR UR6, R7 ;  /* 0x00000000070672ca */ /* 0x000fe200000e0000 */
[----:B------:R-:W-:Y:S06]  /*e290*/  BAR.ARV 0x4, 0x180 ;  /* 0x0106000000007b1d */ /* 0x000fec0000002000 */
[----:B------:R-:W-:Y:S08]  /*e2a0*/  @P0 BRA `(.L_x_7504) ;  /* 0x0000002000640947 */ /* 0x000ff00003800000 */
[----:B------:R-:W0:Y:S01]  /*e2b0*/  S2R R5, SR_SWINHI ;  /* 0x0000000000057919 */ /* 0x000e220000002f00 */
[----:B------:R-:W-:Y:S01]  /*e2c0*/  ULDC.64 UR10, c[0x0][0xc00] ;  /* 0x00030000000a7ab9 */ /* 0x000fe20000000a00 */
[----:B------:R-:W-:Y:S01]  /*e2d0*/  ULDC.64 UR8, c[0x0][0xc00] ;  /* 0x0003000000087ab9 */ /* 0x000fe20000000a00 */
[----:B------:R-:W1:Y:S01]  /*e2e0*/  LDC R45, c[0x0][0xbe8] ;  /* 0x0002fa00ff2d7b82 */ /* 0x000e620000000800 */
[----:B------:R-:W-:Y:S01]  /*e2f0*/  UIMAD.WIDE UR8, UR43, 0x4, UR8 ;  /* 0x000000042b0878a5 */ /* 0x000fe2000f8e0208 */
[----:B------:R-:W-:Y:S02]  /*e300*/  MOV R32, R0 ;  /* 0x0000000000207202 */ /* 0x000fe40000000f00 */
[----:B0-----:R-:W-:-:S03]  /*e310*/  MOV R33, R5 ;  /* 0x0000000500217202 */ /* 0x001fc60000000f00 */
[----:B------:R-:W-:-:S03]  /*e320*/  IMAD.WIDE R4, R218, 0x2, R32 ;  /* 0x00000002da047825 */ /* 0x000fc600078e0220 */
[C---:B------:R-:W-:Y:S02]  /*e330*/  LOP3.LUT R7, R4.reuse, 0x380, RZ, 0xc0, !PT ;  /* 0x0000038004077812 */ /* 0x040fe400078ec0ff */
[C---:B------:R-:W-:Y:S02]  /*e340*/  IADD3 R8, P5, R4.reuse, 0x40, RZ ;  /* 0x0000004004087810 */ /* 0x040fe40007fbe0ff */
[----:B------:R-:W-:Y:S02]  /*e350*/  SHF.R.U64 R7, R7, 0x3, RZ ;  /* 0x0000000307077819 */ /* 0x000fe400000012ff */
[C---:B------:R-:W-:Y:S01]  /*e360*/  IADD3 R31, P6, R4.reuse, 0x20, RZ ;  /* 0x00000020041f7810 */ /* 0x040fe20007fde0ff */
[--C-:B------:R-:W-:Y:S01]  /*e370*/  IMAD.X R27, RZ, RZ, R5.reuse, P5 ;  /* 0x000000ffff1b7224 */ /* 0x100fe200028e0605 */
[C---:B------:R-:W-:Y:S02]  /*e380*/  IADD3 R35, P4, R4.reuse, 0x60, RZ ;  /* 0x0000006004237810 */ /* 0x040fe40007f9e0ff */
        /* <DEDUP_REMOVED lines=12> */
[----:B------:R-:W-:-:S02]  /*e450*/  LOP3.LUT R6, R31, 0x380, RZ, 0xc0, !PT ;  /* 0x000003801f067812 */ /* 0x000fc400078ec0ff */
[----:B------:R-:W-:Y:S02]  /*e460*/  SHF.R.U64 R7, R7, 0x3, RZ ;  /* 0x0000000307077819 */ /* 0x000fe400000012ff */
[----:B------:R-:W-:Y:S02]  /*e470*/  LOP3.LUT R10, R35, 0x380, RZ, 0xc0, !PT ;  /* 0x00000380230a7812 */ /* 0x000fe400078ec0ff */
[----:B------:R-:W-:Y:S02]  /*e480*/  LOP3.LUT R12, R37, 0x380, RZ, 0xc0, !PT ;  /* 0x00000380250c7812 */ /* 0x000fe400078ec0ff */
[----:B------:R-:W-:Y:S02]  /*e490*/  LOP3.LUT R26, R7, R8, RZ, 0x3c, !PT ;  /* 0x00000008071a7212 */ /* 0x000fe400078e3cff */
[----:B------:R-:W-:Y:S02]  /*e4a0*/  SHF.R.U64 R6, R6, 0x3, RZ ;  /* 0x0000000306067819 */ /* 0x000fe400000012ff */
[----:B------:R-:W-:-:S02]  /*e4b0*/  SHF.R.U64 R10, R10, 0x3, RZ ;  /* 0x000000030a0a7819 */ /* 0x000fc400000012ff */
[----:B------:R-:W-:Y:S02]  /*e4c0*/  LOP3.LUT R8, R39, 0x380, RZ, 0xc0, !PT ;  /* 0x0000038027087812 */ /* 0x000fe400078ec0ff */
[----:B------:R-:W-:Y:S02]  /*e4d0*/  SHF.R.U64 R12, R12, 0x3, RZ ;  /* 0x000000030c0c7819 */ /* 0x000fe400000012ff */
[----:B------:R-:W-:Y:S02]  /*e4e0*/  LOP3.LUT R28, R6, R31, RZ, 0x3c, !PT ;  /* 0x0000001f061c7212 */ /* 0x000fe400078e3cff */
[----:B------:R-:W-:Y:S02]  /*e4f0*/  LOP3.LUT R24, R10, R35, RZ, 0x3c, !PT ;  /* 0x000000230a187212 */ /* 0x000fe400078e3cff */
[----:B------:R-:W-:Y:S02]  /*e500*/  SHF.R.U64 R8, R8, 0x3, RZ ;  /* 0x0000000308087819 */ /* 0x000fe400000012ff */
[----:B------:R-:W-:-:S02]  /*e510*/  LOP3.LUT R10, R41, 0x380, RZ, 0xc0, !PT ;  /* 0x00000380290a7812 */ /* 0x000fc400078ec0ff */
[----:B------:R-:W-:Y:S02]  /*e520*/  LOP3.LUT R31, R34, 0x380, RZ, 0xc0, !PT ;  /* 0x00000380221f7812 */ /* 0x000fe400078ec0ff */
[----:B------:R-:W-:Y:S02]  /*e530*/  LOP3.LUT R14, R12, R37, RZ, 0x3c, !PT ;  /* 0x000000250c0e7212 */ /* 0x000fe400078e3cff */
[----:B------:R-:W-:Y:S02]  /*e540*/  LOP3.LUT R12, R8, R39, RZ, 0x3c, !PT ;  /* 0x00000027080c7212 */ /* 0x000fe400078e3cff */
[----:B------:R-:W-:Y:S02]  /*e550*/  MOV R30, R4 ;  /* 0x00000004001e7202 */ /* 0x000fe40000000f00 */
[----:B------:R-:W-:Y:S02]  /*e560*/  SHF.R.U64 R10, R10, 0x3, RZ ;  /* 0x000000030a0a7819 */ /* 0x000fe400000012ff */
[----:B------:R-:W-:-:S02]  /*e570*/  SHF.R.U64 R31, R31, 0x3, RZ ;  /* 0x000000031f1f7819 */ /* 0x000fc400000012ff */
[----:B------:R-:W-:Y:S02]  /*e580*/  F2FP.BF16.F32.PACK_AB R4, R89, R88 ;  /* 0x000000585904723e */ /* 0x000fe400000010ff */
[----:B------:R-:W-:Y:S02]  /*e590*/  F2FP.BF16.F32.PACK_AB R5, R3, R2 ;  /* 0x000000020305723e */ /* 0x000fe400000010ff */
[----:B------:R-:W-:Y:S02]  /*e5a0*/  F2FP.BF16.F32.PACK_AB R6, R93, R92 ;  /* 0x0000005c5d06723e */ /* 0x000fe400000010ff */
[----:B------:R-:W-:Y:S01]  /*e5b0*/  F2FP.BF16.F32.PACK_AB R7, R95, R94 ;  /* 0x0000005e5f07723e */ /* 0x000fe200000010ff */
[----:B------:R-:W-:Y:S01]  /*e5c0*/  BAR.SYNC.DEFER_BLOCKING 0x1, 0x100 ;  /* 0x0044000000007b1d */ /* 0x000fe20000010000 */
[----:B------:R-:W-:Y:S02]  /*e5d0*/  MOV R37, R14 ;  /* 0x0000000e00257202 */ /* 0x000fe40000000f00 */
[----:B------:R-:W-:-:S02]  /*e5e0*/  MOV R36, R12 ;  /* 0x0000000c00247202 */ /* 0x000fc40000000f00 */
[----:B------:R-:W-:Y:S02]  /*e5f0*/  LOP3.LUT R10, R10, R41, RZ, 0x3c, !PT ;  /* 0x000000290a0a7212 */ /* 0x000fe400078e3cff */
[----:B------:R-:W-:Y:S02]  /*e600*/  LOP3.LUT R8, R31, R34, RZ, 0x3c, !PT ;  /* 0x000000221f087212 */ /* 0x000fe400078e3cff */
[----:B------:R-:W-:Y:S02]  /*e610*/  MOV R40, R28 ;  /* 0x0000001c00287202 */ /* 0x000fe40000000f00 */
[----:B------:R-:W-:Y:S02]  /*e620*/  MOV R39, R26 ;  /* 0x0000001a00277202 */ /* 0x000fe40000000f00 */
[----:B------:R-:W-:Y:S02]  /*e630*/  MOV R38, R24 ;  /* 0x0000001800267202 */ /* 0x000fe40000000f00 */
[----:B------:R-:W-:-:S02]  /*e640*/  F2FP.BF16.F32.PACK_AB R12, R97, R96 ;  /* 0x00000060610c723e */ /* 0x000fc400000010ff */
[----:B------:R-:W-:Y:S02]  /*e650*/  F2FP.BF16.F32.PACK_AB R13, R99, R98 ;  /* 0x00000062630d723e */ /* 0x000fe400000010ff */
[----:B------:R-:W-:Y:S02]  /*e660*/  F2FP.BF16.F32.PACK_AB R14, R101, R100 ;  /* 0x00000064650e723e */ /* 0x000fe400000010ff */
[----:B------:R-:W-:Y:S02]  /*e670*/  F2FP.BF16.F32.PACK_AB R15, R103, R102 ;  /* 0x00000066670f723e */ /* 0x000fe400000010ff */
[----:B------:R-:W-:Y:S01]  /*e680*/  F2FP.BF16.F32.PACK_AB R24, R105, R104 ;  /* 0x000000686918723e */ /* 0x000fe200000010ff */
[----:B------:R0:W-:Y:S01]  /*e690*/  STSM.16.M88.4 [R30], R4 ;  /* 0x000000041e007844 */ /* 0x0001e20000000200 */
[----:B------:R-:W-:Y:S02]  /*e6a0*/  F2FP.BF16.F32.PACK_AB R25, R107, R106 ;  /* 0x0000006a6b19723e */ /* 0x000fe400000010ff */
[----:B------:R-:W-:Y:S01]  /*e6b0*/  F2FP.BF16.F32.PACK_AB R26, R109, R108 ;  /* 0x0000006c6d1a723e */ /* 0x000fe200000010ff */
[----:B------:R2:W-:Y:S01]  /*e6c0*/  STSM.16.M88.4 [R40], R12 ;  /* 0x0000000c28007844 */ /* 0x0005e20000000200 */
[----:B------:R-:W-:-:S02]  /*e6d0*/  F2FP.BF16.F32.PACK_AB R27, R111, R110 ;  /* 0x0000006e6f1b723e */ /* 0x000fc400000010ff */
[----:B------:R-:W-:Y:S02]  /*e6e0*/  F2FP.BF16.F32.PACK_AB R28, R113, R112 ;  /* 0x00000070711c723e */ /* 0x000fe400000010ff */
[----:B------:R-:W-:Y:S01]  /*e6f0*/  F2FP.BF16.F32.PACK_AB R29, R115, R114 ;  /* 0x00000072731d723e */ /* 0x000fe200000010ff */
[----:B------:R-:W-:Y:S01]  /*e700*/  STSM.16.M88.4 [R39], R24 ;  /* 0x0000001827007844 */ /* 0x000fe20000000200 */
[----:B------:R-:W-:Y:S02]  /*e710*/  F2FP.BF16.F32.PACK_AB R31, R119, R118 ;  /* 0x00000076771f723e */ /* 0x000fe400000010ff */
[----:B------:R-:W-:Y:S02]  /*e720*/  MOV R35, R10 ;  /* 0x0000000a00237202 */ /* 0x000fe40000000f00 */
[----:B------:R-:W-:Y:S02]  /*e730*/  MOV R34, R8 ;  /* 0x0000000800227202 */ /* 0x000fe40000000f00 */
[----:B0-----:R-:W-:-:S02]  /*e740*/  F2FP.BF16.F32.PACK_AB R30, R117, R116 ;  /* 0x00000074751e723e */ /* 0x001fc400000010ff */
[----:B------:R-:W-:Y:S02]  /*e750*/  F2FP.BF16.F32.PACK_AB R4, R121, R120 ;  /* 0x000000787904723e */ /* 0x000fe400000010ff */
[----:B------:R-:W-:Y:S01]  /*e760*/  F2FP.BF16.F32.PACK_AB R5, R123, R122 ;  /* 0x0000007a7b05723e */ /* 0x000fe200000010ff */
[----:B------:R0:W-:Y:S01]  /*e770*/  STSM.16.M88.4 [R38], R28 ;  /* 0x0000001c26007844 */ /* 0x0001e20000000200 */
[----:B------:R-:W-:Y:S02]  /*e780*/  F2FP.BF16.F32.PACK_AB R6, R125, R124 ;  /* 0x0000007c7d06723e */ /* 0x000fe400000010ff */
[----:B------:R-:W-:Y:S02]  /*e790*/  F2FP.BF16.F32.PACK_AB R7, R127, R126 ;  /* 0x0000007e7f07723e */ /* 0x000fe400000010ff */
[----:B------:R-:W-:Y:S02]  /*e7a0*/  F2FP.BF16.F32.PACK_AB R8, R129, R128 ;  /* 0x000000808108723e */ /* 0x000fe400000010ff */
[----:B------:R-:W-:Y:S01]  /*e7b0*/  F2FP.BF16.F32.PACK_AB R9, R131, R130 ;  /* 0x000000828309723e */ /* 0x000fe200000010ff */
[----:B------:R3:W-:Y:S01]  /*e7c0*/  STSM.16.M88.4 [R37], R4 ;  /* 0x0000000425007844 */ /* 0x0007e20000000200 */
[----:B------:R-:W-:-:S02]  /*e7d0*/  F2FP.BF16.F32.PACK_AB R10, R133, R132 ;  /* 0x00000084850a723e */ /* 0x000fc400000010ff */
[----:B------:R-:W-:Y:S02]  /*e7e0*/  F2FP.BF16.F32.PACK_AB R11, R135, R134 ;  /* 0x00000086870b723e */ /* 0x000fe400000010ff */
[----:B--2---:R-:W-:Y:S02]  /*e7f0*/  F2FP.BF16.F32.PACK_AB R12, R137, R136 ;  /* 0x00000088890c723e */ /* 0x004fe400000010ff */
[----:B------:R-:W-:Y:S01]  /*e800*/  F2FP.BF16.F32.PACK_AB R13, R139, R138 ;  /* 0x0000008a8b0d723e */ /* 0x000fe200000010ff */
[----:B------:R2:W-:Y:S01]  /*e810*/  STSM.16.M88.4 [R36], R8 ;  /* 0x0000000824007844 */ /* 0x0005e20000000200 */
[----:B------:R-:W-:Y:S01]  /*e820*/  F2FP.BF16.F32.PACK_AB R14, R141, R140 ;  /* 0x0000008c8d0e723e */ /* 0x000fe200000010ff */
[----:B0-----:R-:W-:Y:S01]  /*e830*/  IMAD.U32 R28, RZ, RZ, UR8 ;  /* 0x00000008ff1c7e24 */ /* 0x001fe2000f8e00ff */
[----:B------:R-:W-:Y:S01]  /*e840*/  F2FP.BF16.F32.PACK_AB R15, R143, R142 ;  /* 0x0000008e8f0f723e */ /* 0x000fe200000010ff */
[----:B------:R-:W-:Y:S01]  /*e850*/  IMAD.U32 R29, RZ, RZ, UR9 ;  /* 0x00000009ff1d7e24 */ /* 0x000fe2000f8e00ff */
[----:B------:R-:W-:Y:S01]  /*e860*/  F2FP.BF16.F32.PACK_AB R24, R145, R144 ;  /* 0x000000909118723e */ /* 0x000fe200000010ff */
[----:B------:R-:W-:Y:S01]  /*e870*/  ULDC.64 UR8, c[0x0][0xc08] ;  /* 0x0003020000087ab9 */ /* 0x000fe20000000a00 */
[----:B------:R-:W-:Y:S01]  /*e880*/  F2FP.BF16.F32.PACK_AB R25, R147, R146 ;  /* 0x000000929319723e */ /* 0x000fe200000010ff */
[----:B------:R0:W-:Y:S01]  /*e890*/  STSM.16.M88.4 [R35], R12 ;  /* 0x0000000c23007844 */ /* 0x0001e20000000200 */
[----:B------:R-:W-:-:S02]  /*e8a0*/  F2FP.BF16.F32.PACK_AB R26, R149, R148 ;  /* 0x00000094951a723e */ /* 0x000fc400000010ff */
[----:B------:R-:W-:Y:S02]  /*e8b0*/  F2FP.BF16.F32.PACK_AB R27, R151, R150 ;  /* 0x00000096971b723e */ /* 0x000fe400000010ff */
[----:B------:R-:W-:-:S03]  /*e8c0*/  ISETP.NE.U32.AND P0, PT, RZ, UR10, PT ;  /* 0x0000000aff007c0c */ /* 0x000fc6000bf05070 */
[----:B------:R4:W-:Y:S01]  /*e8d0*/  STSM.16.M88.4 [R34], R24 ;  /* 0x0000001822007844 */ /* 0x0009e20000000200 */
[----:B------:R-:W-:Y:S01]  /*e8e0*/  BAR.SYNC.DEFER_BLOCKING 0x1, 0x100 ;  /* 0x0044000000007b1d */ /* 0x000fe20000010000 */
[----:B------:R-:W-:-:S13]  /*e8f0*/  ISETP.NE.AND.EX P0, PT, RZ, UR11, PT, P0 ;  /* 0x0000000bff007c0c */ /* 0x000fda000bf05300 */
[----:B------:R-:W4:Y:S01]  /*e900*/  @P0 LDG.E R30, desc[UR52][R28.64] ;  /* 0x000000341c1e0981 */ /* 0x000f22000c1e1900 */
[----:B------:R-:W-:Y:S01]  /*e910*/  UISETP.NE.U32.AND UP0, UPT, UR8, URZ, UPT ;  /* 0x0000003f0800728c */ /* 0x000fe2000bf05070 */
[----:B-1----:R-:W-:Y:S01]  /*e920*/  ISETP.NE.AND P1, PT, R45, 0x1, PT ;  /* 0x000000012d00780c */ /* 0x002fe20003f25270 */
[----:B------:R-:W-:Y:S02]  /*e930*/  ULDC UR4, c[0x0][0xa88] ;  /* 0x0002a20000047ab9 */ /* 0x000fe40000000800 */
[----:B------:R-:W-:Y:S01]  /*e940*/  UISETP.NE.AND.EX UP0, UPT, UR9, URZ, UPT, UP0 ;  /* 0x0000003f0900728c */ /* 0x000fe2000bf05300 */
[----:B------:R-:W-:Y:S01]  /*e950*/  IMAD.U32 R44, RZ, RZ, UR4 ;  /* 0x00000004ff2c7e24 */ /* 0x000fe2000f8e00ff */
[----:B------:R-:W-:-:S04]  /*e960*/  ULDC UR4, c[0x0][0xad4] ;  /* 0x0002b50000047ab9 */ /* 0x000fc80000000800 */
[----:B------:R-:W-:-:S04]  /*e970*/  PLOP3.LUT P4, PT, PT, PT, UP0, 0x80, 0x0 ;  /* 0x000000000000781c */ /* 0x000fc80003f8f008 */
[----:B---3--:R-:W1:Y:S01]  /*e980*/  @P1 LDC R6, c[0x0][0xbec] ;  /* 0x0002fb00ff061b82 */ /* 0x008e620000000800 */
[----:B------:R-:W-:Y:S02]  /*e990*/  @UP0 ULDC.64 UR8, c[0x0][0xc08] ;  /* 0x0003020000080ab9 */ /* 0x000fe40000000a00 */
[----:B------:R-:W-:Y:S02]  /*e9a0*/  @UP0 UIMAD.WIDE UR8, UR43, 0x4, UR8 ;  /* 0x000000042b0808a5 */ /* 0x000fe4000f8e0208 */
[----:B------:R-:W-:-:S03]  /*e9b0*/  UISETP.NE.AND UP0, UPT, UR45, URZ, UPT ;  /* 0x0000003f2d00728c */ /* 0x000fc6000bf05270 */
[----:B--2---:R-:W2:Y:S01]  /*e9c0*/  @P1 LDC R9, c[0x0][0xbf0] ;  /* 0x0002fc00ff091b82 */ /* 0x004ea20000000800 */
[----:B------:R-:W-:Y:S01]  /*e9d0*/  USEL UR4, UR45, UR4, UP0 ;  /* 0x000000042d047287 */ /* 0x000fe20008000000 */
[----:B------:R-:W-:Y:S01]  /*e9e0*/  IMAD.U32 R4, RZ, RZ, UR8 ;  /* 0x00000008ff047e24 */ /* 0x000fe2000f8e00ff */
[----:B------:R-:W-:Y:S01]  /*e9f0*/  UMOV UR19, 0x9b8 ;  /* 0x000009b800137882 */ /* 0x000fe20000000000 */
[----:B------:R-:W-:Y:S01]  /*ea00*/  IMAD.U32 R5, RZ, RZ, UR9 ;  /* 0x00000009ff057e24 */ /* 0x000fe2000f8e00ff */
[----:B------:R-:W-:Y:S02]  /*ea10*/  UISETP.GT.AND UP1, UPT, UR4, 0x1, UPT ;  /* 0x000000010400788c */ /* 0x000fe4000bf24270 */
[----:B------:R-:W-:Y:S02]  /*ea20*/  UISETP.NE.U32.AND UP0, UPT, UR10, URZ, UPT ;  /* 0x0000003f0a00728c */ /* 0x000fe4000bf05070 */
[----:B------:R-:W-:Y:S01]  /*ea30*/  USEL UR19, UR19, 0x978, UP1 ;  /* 0x0000097813137887 */ /* 0x000fe20008800000 */
[----:B0-----:R-:W-:Y:S01]  /*ea40*/  VIADD R13, R17, UR37 ;  /* 0x00000025110d7c36 */ /* 0x001fe20008000000 */
[----:B------:R-:W-:Y:S01]  /*ea50*/  UISETP.NE.AND.EX UP0, UPT, UR11, URZ, UPT, UP0 ;  /* 0x0000003f0b00728c */ /* 0x000fe2000bf05300 */
[----:B------:R1:W5:Y:S01]  /*ea60*/  @P4 LDG.E R44, desc[UR52][R4.64] ;  /* 0x00000034042c4981 */ /* 0x000362000c1e1900 */
[----:B------:R-:W-:Y:S01]  /*ea70*/  UMOV UR4, URZ ;  /* 0x0000003f00047c82 */ /* 0x000fe20008000000 */
[----:B------:R-:W-:Y:S01]  /*ea80*/  USHF.R.S32.HI UR10, URZ, 0x1f, UR43 ;  /* 0x0000001f3f0a7899 */ /* 0x000fe2000801142b */
[----:B------:R-:W-:Y:S01]  /*ea90*/  IMAD.MOV.U32 R7, RZ, RZ, R13 ;  /* 0x000000ffff077224 */ /* 0x000fe200078e000d */
[----:B------:R-:W-:-:S02]  /*eaa0*/  USEL UR8, UR43, URZ, !UP0 ;  /* 0x0000003f2b087287 */ /* 0x000fc4000c000000 */
[----:B------:R-:W-:Y:S02]  /*eab0*/  USEL UR9, UR39, URZ, UP1 ;  /* 0x0000003f27097287 */ /* 0x000fe40008800000 */
[----:B------:R-:W-:Y:S01]  /*eac0*/  USEL UR18, UR10, URZ, !UP0 ;  /* 0x0000003f0a127287 */ /* 0x000fe2000c000000 */
[----:B------:R-:W-:Y:S02]  /*ead0*/  ULDC.64 UR12, c[0x0][UR19+0x220] ;  /* 0x00008800130c7abb */ /* 0x000fe40008000a00 */
[----:B------:R-:W-:Y:S01]  /*eae0*/  ULDC.64 UR10, c[0x0][UR19+0x218] ;  /* 0x00008600130a7abb */ /* 0x000fe20008000a00 */
[----:B-1----:R-:W-:Y:S01]  /*eaf0*/  @P1 IMAD.HI.U32 R4, R13, R6, RZ ;  /* 0x000000060d041227 */ /* 0x002fe200078e00ff */
[----:B------:R-:W-:Y:S01]  /*eb00*/  ULDC.64 UR14, c[0x0][UR19+0x228] ;  /* 0x00008a00130e7abb */ /* 0x000fe20008000a00 */
[----:B------:R-:W-:Y:S02]  /*eb10*/  UIMAD UR13, UR13, UR8, URZ ;  /* 0x000000080d0d72a4 */ /* 0x000fe4000f8e023f */
[----:B------:R-:W-:Y:S01]  /*eb20*/  UIMAD.WIDE.U32 UR16, UR10, UR42, URZ ;  /* 0x0000002a0a1072a5 */ /* 0x000fe2000f8e003f */
[----:B--2---:R-:W-:Y:S01]  /*eb30*/  @P1 SHF.R.U32.HI R7, RZ, R9, R4 ;  /* 0x00000009ff071219 */ /* 0x004fe20000011604 */
[----:B------:R-:W-:-:S02]  /*eb40*/  UIMAD UR20, UR11, UR42, URZ ;  /* 0x0000002a0b1472a4 */ /* 0x000fc4000f8e023f */
[----:B------:R-:W-:Y:S02]  /*eb50*/  UIMAD.WIDE.U32 UR10, UR12, UR8, URZ ;  /* 0x000000080c0a72a5 */ /* 0x000fe4000f8e003f */
[----:B------:R-:W-:Y:S01]  /*eb60*/  UIMAD.WIDE.U32 UR22, UR14, UR9, URZ ;  /* 0x000000090e1672a5 */ /* 0x000fe2000f8e003f */
[----:B------:R-:W-:Y:S01]  /*eb70*/  IMAD.MOV R6, RZ, RZ, -R7 ;  /* 0x000000ffff067224 */ /* 0x000fe200078e0a07 */
[----:B------:R-:W-:Y:S02]  /*eb80*/  UIMAD UR9, UR15, UR9, URZ ;  /* 0x000000090f0972a4 */ /* 0x000fe4000f8e023f */
[----:B------:R-:W-:Y:S01]  /*eb90*/  UIMAD UR13, UR12, UR18, UR13 ;  /* 0x000000120c0d72a4 */ /* 0x000fe2000f8e020d */
[----:B------:R-:W-:Y:S01]  /*eba0*/  IMAD R9, R45, R6, R13 ;  /* 0x000000062d097224 */ /* 0x000fe200078e020d */
[----:B------:R-:W-:Y:S01]  /*ebb0*/  UIADD3 UR20, UR17, UR20, URZ ;  /* 0x0000001411147290 */ /* 0x000fe2000fffe03f */
[----:B------:R-:W-:Y:S02]  /*ebc0*/  IMAD.U32 R4, RZ, RZ, UR22 ;  /* 0x00000016ff047e24 */ /* 0x000fe4000f8e00ff */
[----:B------:R-:W-:Y:S01]  /*ebd0*/  IMAD.U32 R5, RZ, RZ, UR23 ;  /* 0x00000017ff057e24 */ /* 0x000fe2000f8e00ff */
[----:B------:R-:W-:-:S02]  /*ebe0*/  SHF.R.S32.HI R5, RZ, 0x1f, R7 ;  /* 0x0000001fff057819 */ /* 0x000fc40000011407 */
[----:B------:R-:W-:Y:S02]  /*ebf0*/  SHF.R.S32.HI R6, RZ, 0x1f, R9 ;  /* 0x0000001fff067819 */ /* 0x000fe40000011409 */
[----:B----4-:R-:W-:-:S13]  /*ec00*/  @P0 R2UR UR4, R30 ;  /* 0x000000001e0402ca */ /* 0x010fda00000e0000 */
[----:B------:R-:W-:Y:S02]  /*ec10*/  UIADD3 UR16, UP0, UP2, UR10, UR16, UR4 ;  /* 0x000000100a107290 */ /* 0x000fe4000fa1e004 */
[----:B------:R-:W-:Y:S02]  /*ec20*/  UIADD3 UR10, UR23, UR9, URZ ;  /* 0x00000009170a7290 */ /* 0x000fe4000fffe03f */
[----:B------:R-:W-:Y:S02]  /*ec30*/  UIADD3 UR9, UR11, UR13, URZ ;  /* 0x0000000d0b097290 */ /* 0x000fe4000fffe03f */
[----:B------:R-:W-:Y:S01]  /*ec40*/  USHF.R.S32.HI UR14, URZ, 0x1f, UR4 ;  /* 0x0000001f3f0e7899 */ /* 0x000fe20008011404 */
[----:B------:R-:W-:Y:S01]  /*ec50*/  IADD3 R4, P2, P3, R7, UR16, R4 ;  /* 0x0000001007047c10 */ /* 0x000fe2000fb5e004 */
[----:B------:R-:W-:Y:S01]  /*ec60*/  IMAD.U32 R8, RZ, RZ, UR10 ;  /* 0x0000000aff087e24 */ /* 0x000fe2000f8e00ff */
[----:B------:R-:W-:Y:S01]  /*ec70*/  ULDC.64 UR10, c[0x0][UR19+0x210] ;  /* 0x00008400130a7abb */ /* 0x000fe20008000a00 */
[----:B------:R-:W-:Y:S01]  /*ec80*/  UIADD3.X UR9, UR9, UR20, UR14, UP0, UP2 ;  /* 0x0000001409097290 */ /* 0x000fe200087e440e */
[----:B------:R-:W-:Y:S01]  /*ec90*/  IMAD R7, R9, UR11, RZ ;  /* 0x0000000b09077c24 */ /* 0x000fe2000f8e02ff */
[----:B------:R-:W-:Y:S01]  /*eca0*/  ULDC.64 UR12, c[0x0][0xba8] ;  /* 0x0002ea00000c7ab9 */ /* 0x000fe20000000a00 */
[----:B------:R-:W-:Y:S01]  /*ecb0*/  @!UP1 ULDC UR12, c[0x0][0xb50] ;  /* 0x0002d400000c9ab9 */ /* 0x000fe20000000800 */
[----:B------:R-:W-:Y:S01]  /*ecc0*/  @!UP1 ULDC UR13, c[0x0][0xb54] ;  /* 0x0002d500000d9ab9 */ /* 0x000fe20000000800 */
[----:B------:R-:W-:Y:S01]  /*ecd0*/  IMAD R7, R6, UR10, R7 ;  /* 0x0000000a06077c24 */ /* 0x000fe2000f8e0207 */
[----:B------:R-:W-:-:S03]  /*ece0*/  IADD3.X R5, R5, UR9, R8, P2, P3 ;  /* 0x0000000905057c10 */ /* 0x000fc600097e6408 */
[----:B------:R-:W-:-:S04]  /*ecf0*/  IMAD.WIDE.U32 R4, R9, UR10, R4 ;  /* 0x0000000a09047c25 */ /* 0x000fc8000f8e0004 */
[----:B------:R-:W-:Y:S01]  /*ed00*/  IMAD.IADD R5, R5, 0x1, R7 ;  /* 0x0000000105057824 */ /* 0x000fe200078e0207 */
[----:B------:R-:W-:-:S04]  /*ed10*/  LEA R8, P2, R4, UR12, 0x2 ;  /* 0x0000000c04087c11 */ /* 0x000fc8000f8410ff */
[----:B------:R-:W-:Y:S01]  /*ed20*/  LEA.HI.X R9, R4, UR13, R5, 0x2, P2 ;  /* 0x0000000d04097c11 */ /* 0x000fe200090f1405 */
[----:B------:R-:W-:Y:S08]  /*ed30*/  @P4 BRA `(.L_x_7505) ;  /* 0x0000000000104947 */ /* 0x000ff00003800000 */
[----:B------:R-:W-:Y:S05]  /*ed40*/  @!P0 BRA `(.L_x_7505) ;  /* 0x00000000000c8947 */ /* 0x000fea0003800000 */
[----:B------:R-:W2:Y:S04]  /*ed50*/  LDG.E R5, desc[UR52][R28.64] ;  /* 0x000000341c057981 */ /* 0x000ea8000c1e1900 */
[----:B-----5:R-:W2:Y:S02]  /*ed60*/  LDG.E R44, desc[UR52][R28.64+0x4] ;  /* 0x000004341c2c7981 */ /* 0x020ea4000c1e1900 */
[----:B--2---:R-:W-:-:S07]  /*ed70*/  IMAD.IADD R44, R44, 0x1, -R5 ;  /* 0x000000012c2c7824 */ /* 0x004fce00078e0a05 */
.L_x_7505:
[----:B------:R-:W-:Y:S01]  /*ed80*/  SHFL.IDX PT, R4, R8, RZ, 0x1c1f ;  /* 0x001c1fff08047589 */ /* 0x000fe200000e0000 */
[----:B------:R-:W-:Y:S01]  /*ed90*/  VIADD R11, R217, UR37 ;  /* 0x00000025d90b7c36 */ /* 0x000fe20008000000 */
[----:B------:R-:W-:Y:S01]  /*eda0*/  LOP3.LUT P0, RZ, R199, 0x3, RZ, 0xc0, !PT ;  /* 0x00000003c7ff7812 */ /* 0x000fe2000780c0ff */
[----:B-----5:R-:W-:Y:S01]  /*edb0*/  IMAD R44, R44, R45, RZ ;  /* 0x0000002d2c2c7224 */ /* 0x020fe200078e02ff */
[----:B------:R-:W0:Y:S01]  /*edc0*/  SHFL.IDX PT, R5, R9, RZ, 0x1c1f ;  /* 0x001c1fff09057589 */ /* 0x000e2200000e0000 */
[----:B------:R-:W-:-:S03]  /*edd0*/  VIADD R25, R11, 0x8 ;  /* 0x000000080b197836 */ /* 0x000fc60000000000 */
[----:B------:R-:W-:Y:S01]  /*ede0*/  SHFL.IDX PT, R6, R8, 0x1, 0x1c1f ;  /* 0x003c1f0008067f89 */ /* 0x000fe200000e0000 */
[-C--:B------:R-:W-:Y:S02]  /*edf0*/  ISETP.GE.OR P2, PT, R11, R44.reuse, P0 ;  /* 0x0000002c0b00720c */ /* 0x080fe40000746670 */
[----:B------:R-:W-:Y:S01]  /*ee00*/  ISETP.GE.OR P0, PT, R25, R44, P0 ;  /* 0x0000002c1900720c */ /* 0x000fe20000706670 */
[----:B------:R-:W1:Y:S10]  /*ee10*/  SHFL.IDX PT, R7, R9, 0x1, 0x1c1f ;  /* 0x003c1f0009077f89 */ /* 0x000e7400000e0000 */
[----:B0-----:R0:W-:Y:S04]  /*ee20*/  @!P2 ST.E desc[UR52][R4.64], R21 ;  /* 0x000000150400a985 */ /* 0x0011e8000c101934 */
[----:B-1----:R0:W-:Y:S01]  /*ee30*/  @!P0 ST.E desc[UR52][R6.64], R20 ;  /* 0x0000001406008985 */ /* 0x0021e2000c101934 */
[----:B------:R-:W-:-:S13]  /*ee40*/  PLOP3.LUT P0, PT, PT, PT, UP1, 0x80, 0x0 ;  /* 0x000000000000781c */ /* 0x000fda0003f0f018 */
[----:B0-----:R-:W-:Y:S05]  /*ee50*/  @P0 BRA `(.L_x_7506) ;  /* 0x00000008008c0947 */ /* 0x001fea0003800000 */
[----:B------:R-:W-:Y:S01]  /*ee60*/  IMAD R3, R198, 0x40, R18 ;  /* 0x00000040c6037824 */ /* 0x000fe200078e0212 */
[----:B------:R-:W0:Y:S01]  /*ee70*/  @P1 LDC R20, c[0x0][0xbec] ;  /* 0x0002fb00ff141b82 */ /* 0x000e220000000800 */
[----:B------:R-:W-:Y:S02]  /*ee80*/  ULDC.64 UR12, c[0x0][0xaa0] ;  /* 0x0002a800000c7ab9 */ /* 0x000fe40000000a00 */
[----:B------:R-:W-:-:S03]  /*ee90*/  IMAD.WIDE R32, R3, 0x2, R32 ;  /* 0x0000000203207825 */ /* 0x000fc600078e0220 */
[C---:B------:R-:W-:Y:S01]  /*eea0*/  IADD3 R9, P6, R32.reuse, 0x1000, RZ ;  /* 0x0000100020097810 */ /* 0x040fe20007fde0ff */
[----:B------:R-:W-:Y:S01]  /*eeb0*/  UIMAD UR9, UR14, UR12, URZ ;  /* 0x0000000c0e0972a4 */ /* 0x000fe2000f8e023f */
[C---:B------:R-:W-:Y:S02]  /*eec0*/  IADD3 R13, P5, R32.reuse, 0x2000, RZ ;  /* 0x00002000200d7810 */ /* 0x040fe40007fbe0ff */
[----:B------:R-:W-:Y:S01]  /*eed0*/  LOP3.LUT R8, R9, 0x380, RZ, 0xc0, !PT ;  /* 0x0000038009087812 */ /* 0x000fe200078ec0ff */
[----:B------:R-:W-:Y:S01]  /*eee0*/  UIMAD.WIDE.U32 UR10, UR4, UR12, URZ ;  /* 0x0000000c040a72a5 */ /* 0x000fe2000f8e003f */
[----:B------:R-:W-:Y:S02]  /*eef0*/  IADD3 R25, P4, R32, 0x3000, RZ ;  /* 0x0000300020197810 */ /* 0x000fe40007f9e0ff */
[----:B------:R-:W-:Y:S01]  /*ef00*/  SHF.R.U64 R8, R8, 0x3, RZ ;  /* 0x0000000308087819 */ /* 0x000fe200000012ff */
[----:B------:R-:W-:Y:S01]  /*ef10*/  UIMAD UR9, UR4, UR13, UR9 ;  /* 0x0000000d040972a4 */ /* 0x000fe2000f8e0209 */
[----:B------:R-:W-:-:S02]  /*ef20*/  IADD3 R29, P3, R32, 0x4000, RZ ;  /* 0x00004000201d7810 */ /* 0x000fc40007f7e0ff */
[----:B------:R-:W-:Y:S01]  /*ef30*/  LOP3.LUT R8, R8, R9, RZ, 0x3c, !PT ;  /* 0x0000000908087212 */ /* 0x000fe200078e3cff */
[--C-:B------:R-:W-:Y:S01]  /*ef40*/  IMAD.X R9, RZ, RZ, R33.reuse, P6 ;  /* 0x000000ffff097224 */ /* 0x100fe200030e0621 */
[C---:B------:R-:W-:Y:S01]  /*ef50*/  IADD3 R3, P6, R32.reuse, 0x7000, RZ ;  /* 0x0000700020037810 */ /* 0x040fe20007fde0ff */
[----:B------:R-:W-:Y:S01]  /*ef60*/  UIADD3 UR11, UR11, UR9, URZ ;  /* 0x000000090b0b7290 */ /* 0x000fe2000fffe03f */
[C---:B------:R-:W-:Y:S01]  /*ef70*/  IADD3 R35, P2, R32.reuse, 0x5000, RZ ;  /* 0x0000500020237810 */ /* 0x040fe20007f5e0ff */
[----:B------:R-:W-:Y:S01]  /*ef80*/  ULDC.64 UR12, c[0x0][0xae8] ;  /* 0x0002ba00000c7ab9 */ /* 0x000fe20000000a00 */
[----:B------:R-:W-:Y:S01]  /*ef90*/  LOP3.LUT R2, R3, 0x380, RZ, 0xc0, !PT ;  /* 0x0000038003027812 */ /* 0x000fe200078ec0ff */
[----:B------:R-:W-:Y:S01]  /*efa0*/  USHF.R.S32.HI UR4, URZ, 0x1f, UR8 ;  /* 0x0000001f3f047899 */ /* 0x000fe20008011408 */
[----:B------:R-:W-:Y:S01]  /*efb0*/  IADD3 R37, P0, R32, 0x6000, RZ ;  /* 0x0000600020257810 */ /* 0x000fe20007f1e0ff */
[----:B------:R-:W-:Y:S01]  /*efc0*/  IMAD.X R41, RZ, RZ, R33, P6 ;  /* 0x000000ffff297224 */ /* 0x000fe200030e0621 */
[----:B------:R-:W-:Y:S01]  /*efd0*/  SHF.R.U64 R2, R2, 0x3, RZ ;  /* 0x0000000302027819 */ /* 0x000fe200000012ff */
[----:B------:R-:W-:Y:S01]  /*efe0*/  UIMAD.WIDE.U32 UR10, UR42, UR12, UR10 ;  /* 0x0000000c2a0a72a5 */ /* 0x000fe2000f8e000a */
[----:B------:R-:W-:Y:S01]  /*eff0*/  LOP3.LUT R12, R13, 0x380, RZ, 0xc0, !PT ;  /* 0x000003800d0c7812 */ /* 0x000fe200078ec0ff */
[----:B------:R-:W5:Y:S01]  /*f000*/  LD.E.128 R8, desc[UR52][R8.64] ;  /* 0x0000003408087980 */ /* 0x000f62000c101d00 */
[----:B------:R-:W-:-:S02]  /*f010*/  LOP3.LUT R40, R2, R3, RZ, 0x3c, !PT ;  /* 0x0000000302287212 */ /* 0x000fc400078e3cff */
[----:B------:R-:W1:Y:S01]  /*f020*/  @P1 LDC R3, c[0x0][0xbf0] ;  /* 0x0002fc00ff031b82 */ /* 0x000e620000000800 */
[----:B------:R-:W-:Y:S01]  /*f030*/  IMAD R2, R22, 0x20, R198 ;  /* 0x0000002016027824 */ /* 0x000fe200078e02c6 */
[----:B------:R-:W-:Y:S01]  /*f040*/  UIMAD UR11, UR42, UR13, UR11 ;  /* 0x0000000d2a0b72a4 */ /* 0x000fe2000f8e020b */
[----:B------:R-:W-:Y:S01]  /*f050*/  LOP3.LUT R24, R25, 0x380, RZ, 0xc0, !PT ;  /* 0x0000038019187812 */ /* 0x000fe200078ec0ff */
[----:B------:R-:W5:Y:S01]  /*f060*/  LD.E.128 R40, desc[UR52][R40.64] ;  /* 0x0000003428287980 */ /* 0x000f62000c101d00 */
[----:B------:R-:W-:Y:S01]  /*f070*/  VIADD R47, R2, UR37 ;  /* 0x00000025022f7c36 */ /* 0x000fe20008000000 */
[----:B------:R-:W-:Y:S01]  /*f080*/  ULDC.64 UR12, c[0x0][0xaf0] ;  /* 0x0002bc00000c7ab9 */ /* 0x000fe20000000a00 */
[----:B------:R-:W-:Y:S01]  /*f090*/  LOP3.LUT R28, R29, 0x380, RZ, 0xc0, !PT ;  /* 0x000003801d1c7812 */ /* 0x000fe200078ec0ff */
[----:B------:R-:W-:Y:S01]  /*f0a0*/  UIMAD UR4, UR4, UR12, URZ ;  /* 0x0000000c040472a4 */ /* 0x000fe2000f8e023f */
[----:B0-----:R-:W-:Y:S01]  /*f0b0*/  @P1 IMAD.HI.U32 R2, R47, R20, RZ ;  /* 0x000000142f021227 */ /* 0x001fe200078e00ff */
[----:B------:R-:W-:-:S02]  /*f0c0*/  LOP3.LUT R34, R35, 0x380, RZ, 0xc0, !PT ;  /* 0x0000038023227812 */ /* 0x000fc400078ec0ff */
[----:B------:R-:W-:Y:S02]  /*f0d0*/  LOP3.LUT R36, R37, 0x380, RZ, 0xc0, !PT ;  /* 0x0000038025247812 */ /* 0x000fe400078ec0ff */
[----:B------:R-:W-:Y:S01]  /*f0e0*/  LOP3.LUT R5, R32, 0x380, RZ, 0xc0, !PT ;  /* 0x0000038020057812 */ /* 0x000fe200078ec0ff */
[----:B------:R-:W-:Y:S01]  /*f0f0*/  IMAD.MOV.U32 R21, RZ, RZ, R47 ;  /* 0x000000ffff157224 */ /* 0x000fe200078e002f */
[----:B------:R-:W-:Y:S01]  /*f100*/  SHF.R.U64 R12, R12, 0x3, RZ ;  /* 0x000000030c0c7819 */ /* 0x000fe200000012ff */
[----:B------:R-:W-:Y:S01]  /*f110*/  UIMAD UR4, UR8, UR13, UR4 ;  /* 0x0000000d080472a4 */ /* 0x000fe2000f8e0204 */
[----:B------:R-:W-:Y:S01]  /*f120*/  SHF.R.U64 R24, R24, 0x3, RZ ;  /* 0x0000000318187819 */ /* 0x000fe200000012ff */
[----:B------:R-:W-:Y:S01]  /*f130*/  UIMAD.WIDE.U32 UR8, UR8, UR12, UR10 ;  /* 0x0000000c080872a5 */ /* 0x000fe2000f8e000a */
[----:B------:R-:W-:Y:S02]  /*f140*/  SHF.R.U64 R28, R28, 0x3, RZ ;  /* 0x000000031c1c7819 */ /* 0x000fe400000012ff */
[----:B------:R-:W-:-:S02]  /*f150*/  SHF.R.U64 R34, R34, 0x3, RZ ;  /* 0x0000000322227819 */ /* 0x000fc400000012ff */
[----:B------:R-:W-:Y:S02]  /*f160*/  SHF.R.U64 R36, R36, 0x3, RZ ;  /* 0x0000000324247819 */ /* 0x000fe400000012ff */
[----:B------:R-:W-:Y:S02]  /*f170*/  SHF.R.U64 R5, R5, 0x3, RZ ;  /* 0x0000000305057819 */ /* 0x000fe400000012ff */
[----:B-1----:R-:W-:Y:S01]  /*f180*/  @P1 SHF.R.U32.HI R21, RZ, R3, R2 ;  /* 0x00000003ff151219 */ /* 0x002fe20000011602 */
[----:B------:R-:W-:Y:S01]  /*f190*/  UIADD3 UR4, UR9, UR4, URZ ;  /* 0x0000000409047290 */ /* 0x000fe2000fffe03f */
        /* <DEDUP_REMOVED lines=12> */
[--C-:B------:R-:W-:Y:S01]  /*f260*/  SHF.R.S32.HI R20, RZ, 0x1f, R21.reuse ;  /* 0x0000001fff147819 */ /* 0x100fe20000011415 */
[----:B------:R-:W-:Y:S01]  /*f270*/  IMAD.MOV R46, RZ, RZ, -R21 ;  /* 0x000000ffff2e7224 */ /* 0x000fe200078e0a15 */
[----:B------:R-:W-:Y:S01]  /*f280*/  ULDC.64 UR10, c[0x0][0xae0] ;  /* 0x0002b800000a7ab9 */ /* 0x000fe20000000a00 */
[----:B------:R-:W-:Y:S01]  /*f290*/  IMAD.U32 R3, RZ, RZ, UR9 ;  /* 0x00000009ff037e24 */ /* 0x000fe2000f8e00ff */
[----:B------:R-:W5:Y:S01]  /*f2a0*/  LD.E.128 R12, desc[UR52][R12.64] ;  /* 0x000000340c0c7980 */ /* 0x000f62000c101d00 */
[----:B------:R-:W-:-:S02]  /*f2b0*/  IMAD R20, R20, UR10, RZ ;  /* 0x0000000a14147c24 */ /* 0x000fc4000f8e02ff */
[----:B------:R-:W-:Y:S01]  /*f2c0*/  IMAD R45, R45, R46, R47 ;  /* 0x0000002e2d2d7224 */ /* 0x000fe200078e022f */
[----:B------:R-:W5:Y:S01]  /*f2d0*/  LD.E.128 R4, desc[UR52][R4.64] ;  /* 0x0000003404047980 */ /* 0x000f62000c101d00 */
[----:B------:R-:W-:Y:S01]  /*f2e0*/  IMAD.U32 R2, RZ, RZ, UR8 ;  /* 0x00000008ff027e24 */ /* 0x000fe2000f8e00ff */
[----:B------:R-:W-:Y:S01]  /*f2f0*/  ULDC.64 UR8, c[0x0][0xad8] ;  /* 0x0002b60000087ab9 */ /* 0x000fe20000000a00 */
[----:B------:R-:W-:Y:S01]  /*f300*/  IMAD.U32 R3, RZ, RZ, UR4 ;  /* 0x00000004ff037e24 */ /* 0x000fe2000f8e00ff */
[----:B------:R-:W5:Y:S01]  /*f310*/  LD.E.128 R24, desc[UR52][R24.64] ;  /* 0x0000003418187980 */ /* 0x000f62000c101d00 */
[----:B------:R-:W-:-:S03]  /*f320*/  IMAD R47, R21, UR11, R20 ;  /* 0x0000000b152f7c24 */ /* 0x000fc6000f8e0214 */
[----:B------:R-:W5:Y:S01]  /*f330*/  LD.E.128 R28, desc[UR52][R28.64] ;  /* 0x000000341c1c7980 */ /* 0x000f62000c101d00 */
[----:B------:R-:W-:-:S03]  /*f340*/  SHF.R.S32.HI R20, RZ, 0x1f, R45 ;  /* 0x0000001fff147819 */ /* 0x000fc6000001142d */
[----:B------:R-:W5:Y:S04]  /*f350*/  LD.E.128 R32, desc[UR52][R34.64] ;  /* 0x0000003422207980 */ /* 0x000f68000c101d00 */
[----:B------:R-:W5:Y:S01]  /*f360*/  LD.E.128 R36, desc[UR52][R36.64] ;  /* 0x0000003424247980 */ /* 0x000f62000c101d00 */
[----:B------:R-:W-:Y:S01]  /*f370*/  IMAD.WIDE.U32 R2, R21, UR10, R2 ;  /* 0x0000000a15027c25 */ /* 0x000fe2000f8e0002 */
[----:B------:R-:W-:Y:S01]  /*f380*/  @!PT LDS RZ, [RZ] ;  /* 0x00000000fffff984 */ /* 0x000fe20000000800 */
[----:B------:R-:W-:Y:S01]  /*f390*/  @!PT LDS RZ, [RZ] ;  /* 0x00000000fffff984 */ /* 0x000fe20000000800 */
[----:B------:R-:W-:Y:S01]  /*f3a0*/  @!PT LDS RZ, [RZ] ;  /* 0x00000000fffff984 */ /* 0x000fe20000000800 */
[----:B------:R-:W-:Y:S01]  /*f3b0*/  @!PT LDS RZ, [RZ] ;  /* 0x00000000fffff984 */ /* 0x000fe20000000800 */
[----:B------:R0:W-:Y:S06]  /*f3c0*/  MEMBAR.ALL.CTA ;  /* 0x0000000000007992 */ /* 0x0001ec0000008000 */
[----:B0-----:R-:W0:Y:S01]  /*f3d0*/  FENCE.VIEW.ASYNC.S ;  /* 0x00000000000073c6 */ /* 0x001e220000000000 */
[----:B------:R-:W-:-:S02]  /*f3e0*/  IMAD.IADD R3, R3, 0x1, R47 ;  /* 0x0000000103037824 */ /* 0x000fc400078e022f */
[----:B------:R-:W-:Y:S02]  /*f3f0*/  IMAD R20, R20, UR8, RZ ;  /* 0x0000000814147c24 */ /* 0x000fe4000f8e02ff */
[----:B------:R-:W-:Y:S02]  /*f400*/  VIADD R49, R198, UR37 ;  /* 0x00000025c6317c36 */ /* 0x000fe40008000000 */
[C---:B------:R-:W-:Y:S02]  /*f410*/  IMAD R47, R45.reuse, UR9, R20 ;  /* 0x000000092d2f7c24 */ /* 0x040fe4000f8e0214 */
[----:B------:R-:W-:Y:S01]  /*f420*/  IMAD.WIDE.U32 R2, R45, UR8, R2 ;  /* 0x000000082d027c25 */ /* 0x000fe2000f8e0002 */
[----:B------:R-:W-:Y:S01]  /*f430*/  ISETP.GE.AND P2, PT, R49, R44, PT ;  /* 0x0000002c3100720c */ /* 0x000fe20003f46270 */
[----:B------:R-:W-:Y:S02]  /*f440*/  ULDC.64 UR8, c[0x0][0xa80] ;  /* 0x0002a00000087ab9 */ /* 0x000fe40000000a00 */
[----:B------:R-:W-:Y:S01]  /*f450*/  VIADD R0, R0, 0x28820 ;  /* 0x0002882000007836 */ /* 0x000fe20000000000 */
[----:B------:R-:W-:Y:S01]  /*f460*/  LEA R45, P3, R2, UR8, 0x1 ;  /* 0x00000008022d7c11 */ /* 0x000fe2000f8608ff */
[----:B------:R-:W-:-:S02]  /*f470*/  IMAD.IADD R3, R3, 0x1, R47 ;  /* 0x0000000103037824 */ /* 0x000fc400078e022f */
[----:B------:R-:W-:Y:S01]  /*f480*/  VIADD R21, R49, 0x20 ;  /* 0x0000002031157836 */ /* 0x000fe20000000000 */
[----:B------:R-:W-:Y:S02]  /*f490*/  PRMT R0, RZ, 0x654, R0 ;  /* 0x00000654ff007816 */ /* 0x000fe40000000000 */
[----:B------:R-:W-:Y:S02]  /*f4a0*/  LEA.HI.X R46, R2, UR9, R3, 0x1, P3 ;  /* 0x00000009022e7c11 */ /* 0x000fe400098f0c03 */
[-C--:B------:R-:W-:Y:S01]  /*f4b0*/  ISETP.GE.AND P0, PT, R21, R44.reuse, PT ;  /* 0x0000002c1500720c */ /* 0x080fe20003f06270 */
[----:B------:R-:W-:Y:S01]  /*f4c0*/  VIADD R21, R49, 0x40 ;  /* 0x0000004031157836 */ /* 0x000fe20000000000 */
[----:B0-----:R0:W-:Y:S01]  /*f4d0*/  SYNCS.ARRIVE.TRANS64.RED.A1T0 RZ, [R0+URZ], RZ ;  /* 0x000000ff00ff79a7 */ /* 0x0011e2000810043f */
[----:B------:R1:W2:Y:S01]  /*f4e0*/  SHFL.IDX PT, R20, R45, RZ, 0x181f ;  /* 0x00181fff2d147589 */ /* 0x0002a200000e0000 */
[----:B------:R-:W-:Y:S02]  /*f4f0*/  BSSY B1, `(.L_x_7507) ;  /* 0x000000d000017945 */ /* 0x000fe40003800000 */
[----:B------:R-:W-:Y:S01]  /*f500*/  ISETP.GE.AND P1, PT, R21, R44, PT ;  /* 0x0000002c1500720c */ /* 0x000fe20003f26270 */
[----:B0-----:R1:W0:Y:S01]  /*f510*/  SHFL.IDX PT, R0, R46, RZ, 0x181f ;  /* 0x00181fff2e007589 */ /* 0x00122200000e0000 */
[----:B------:R-:W-:Y:S11]  /*f520*/  @P2 BRA `(.L_x_7508) ;  /* 0x0000000000242947 */ /* 0x000ff60003800000 */
[----:B------:R-:W-:Y:S02]  /*f530*/  ULDC UR4, c[0x0][0xac8] ;  /* 0x0002b20000047ab9 */ /* 0x000fe40000000800 */
[----:B------:R-:W-:Y:S02]  /*f540*/  ISETP.GE.AND P2, PT, R18, UR4, PT ;  /* 0x0000000412007c0c */ /* 0x000fe4000bf46270 */
[----:B------:R-:W-:-:S11]  /*f550*/  ISETP.GE.AND P3, PT, R19, UR4, PT ;  /* 0x0000000413007c0c */ /* 0x000fd6000bf66270 */
[CC--:B--2---:R-:W-:Y:S02]  /*f560*/  @!P2 LEA R2, P4, R18.reuse, R20.reuse, 0x1 ;  /* 0x000000141202a211 */ /* 0x0c4fe400078808ff */
[C---:B------:R-:W-:Y:S02]  /*f570*/  @!P3 LEA R20, P5, R19.reuse, R20, 0x1 ;  /* 0x000000141314b211 */ /* 0x040fe400078a08ff */
[-C--:B0-----:R-:W-:Y:S02]  /*f580*/  @!P2 LEA.HI.X R3, R18, R0.reuse, R220, 0x1, P4 ;  /* 0x000000001203a211 */ /* 0x081fe400020f0cdc */
[----:B------:R-:W-:-:S03]  /*f590*/  @!P3 LEA.HI.X R21, R19, R0, R219, 0x1, P5 ;  /* 0x000000001315b211 */ /* 0x000fc600028f0cdb */
[----:B-----5:R3:W-:Y:S04]  /*f5a0*/  @!P2 ST.E.128 desc[UR52][R2.64], R4 ;  /* 0x000000040200a985 */ /* 0x0207e8000c101d34 */
[----:B------:R3:W-:Y:S02]  /*f5b0*/  @!P3 ST.E.128 desc[UR52][R20.64], R28 ;  /* 0x0000001c1400b985 */ /* 0x0007e4000c101d34 */
.L_x_7508:
[----:B------:R-:W-:Y:S05]  /*f5c0*/  BSYNC B1 ;  /* 0x0000000000017941 */ /* 0x000fea0003800000 */
.L_x_7507:
[----:B0-----:R0:W4:Y:S01]  /*f5d0*/  SHFL.IDX PT, R0, R46, 0x1, 0x181f ;  /* 0x00381f002e007f89 */ /* 0x00112200000e0000 */
[----:B------:R-:W-:Y:S03]  /*f5e0*/  BSSY B1, `(.L_x_7509) ;  /* 0x000000c000017945 */ /* 0x000fe60003800000 */
[----:B---3-5:R0:W3:Y:S01]  /*f5f0*/  SHFL.IDX PT, R4, R45, 0x1, 0x181f ;  /* 0x00381f002d047f89 */ /* 0x0280e200000e0000 */
[----:B------:R-:W-:Y:S05]  /*f600*/  @P0 BRA `(.L_x_7510) ;  /* 0x0000000000240947 */ /* 0x000fea0003800000 */
[----:B------:R-:W-:Y:S02]  /*f610*/  ULDC UR4, c[0x0][0xac8] ;  /* 0x0002b20000047ab9 */ /* 0x000fe40000000800 */
        /* <DEDUP_REMOVED lines=8> */
.L_x_7510:
[----:B------:R-:W-:Y:S05]  /*f6a0*/  BSYNC B1 ;  /* 0x0000000000017941 */ /* 0x000fea0003800000 */
.L_x_7509:
[----:B----4-:R4:W0:Y:S01]  /*f6b0*/  SHFL.IDX PT, R0, R46, 0x2, 0x181f ;  /* 0x00581f002e007f89 */ /* 0x01082200000e0000 */
[----:B------:R-:W-:Y:S03]  /*f6c0*/  BSSY B1, `(.L_x_7511) ;  /* 0x000000c000017945 */ /* 0x000fe60003800000 */
[----:B---3--:R4:W3:Y:S01]  /*f6d0*/  SHFL.IDX PT, R4, R45, 0x2, 0x181f ;  /* 0x00581f002d047f89 */ /* 0x0088e200000e0000 */
[----:B------:R-:W-:Y:S05]  /*f6e0*/  @P1 BRA `(.L_x_7512) ;  /* 0x0000000000241947 */ /* 0x000fea0003800000 */
[----:B------:R-:W-:Y:S02]  /*f6f0*/  ULDC UR4, c[0x0][0xac8] ;  /* 0x0002b20000047ab9 */ /* 0x000fe40000000800 */
        /* <DEDUP_REMOVED lines=8> */
.L_x_7512:
[----:B------:R-:W-:Y:S05]  /*f780*/  BSYNC B1 ;  /* 0x0000000000017941 */ /* 0x000fea0003800000 */
.L_x_7511:
[----:B0-----:R-:W-:Y:S01]  /*f790*/  VIADD R3, R49, 0x60 ;  /* 0x0000006031037836 */ /* 0x001fe20000000000 */
[----:B-1--4-:R-:W0:Y:S04]  /*f7a0*/  SHFL.IDX PT, R46, R46, 0x3, 0x181f ;  /* 0x00781f002e2e7f89 */ /* 0x012e2800000e0000 */
[----:B------:R-:W-:Y:S01]  /*f7b0*/  ISETP.GE.AND P0, PT, R3, R44, PT ;  /* 0x0000002c0300720c */ /* 0x000fe20003f06270 */
[----:B------:R-:W1:-:S12]  /*f7c0*/  SHFL.IDX PT, R45, R45, 0x3, 0x181f ;  /* 0x00781f002d2d7f89 */ /* 0x000e5800000e0000 */
[----:B------:R-:W-:Y:S05]  /*f7d0*/  @P0 BRA `(.L_x_7513) ;  /* 0x0000001800300947 */ /* 0x000fea0003800000 */
[----:B------:R-:W-:Y:S02]  /*f7e0*/  ULDC UR4, c[0x0][0xac8] ;  /* 0x0002b20000047ab9 */ /* 0x000fe40000000800 */
[----:B------:R-:W-:-:S13]  /*f7f0*/  ISETP.GE.AND P1, PT, R18, UR4, PT ;  /* 0x0000000412007c0c */ /* 0x000fda000bf26270 */
[----:B-1----:R-:W-:-:S04]  /*f800*/  @!P1 LEA R2, P0, R18, R45, 0x1 ;  /* 0x0000002d12029211 */ /* 0x002fc800078008ff */
[----:B0-----:R-:W-:Y:S02]  /*f810*/  @!P1 LEA.HI.X R3, R18, R46, R220, 0x1, P0 ;  /* 0x0000002e12039211 */ /* 0x001fe400000f0cdc */
[----:B------:R-:W-:-:S03]  /*f820*/  ISETP.GE.AND P0, PT, R19, UR4, PT ;  /* 0x0000000413007c0c */ /* 0x000fc6000bf06270 */
[----:B------:R0:W-:Y:S10]  /*f830*/  @!P1 ST.E.128 desc[UR52][R2.64], R24 ;  /* 0x0000001802009985 */ /* 0x0001f4000c101d34 */
[----:B------:R-:W-:Y:S05]  /*f840*/  @P0 BRA `(.L_x_7513) ;  /* 0x0000001800140947 */ /* 0x000fea0003800000 */
[----:B0-----:R-:W-:-:S04]  /*f850*/  LEA R2, P0, R19, R45, 0x1 ;  /* 0x0000002d13027211 */ /* 0x001fc800078008ff */
[----:B------:R-:W-:-:S05]  /*f860*/  LEA.HI.X R3, R19, R46, R219, 0x1, P0 ;  /* 0x0000002e13037211 */ /* 0x000fca00000f0cdb */
[----:B------:R0:W-:Y:S01]  /*f870*/  ST.E.128 desc[UR52][R2.64], R40 ;  /* 0x0000002802007985 */ /* 0x0001e2000c101d34 */
[----:B------:R-:W-:Y:S05]  /*f880*/  BRA `(.L_x_7513) ;  /* 0x0000001800047947 */ /* 0x000fea0003800000 */
.L_x_7506:
[----:B------:R-:W-:Y:S01]  /*f890*/  ULDC.64 UR12, c[0x0][0xb08] ;  /* 0x0002c200000c7ab9 */ /* 0x000fe20000000a00 */
[----:B------:R-:W0:Y:S01]  /*f8a0*/  @P1 LDC R4, c[0x0][0xbec] ;  /* 0x0002fb00ff041b82 */ /* 0x000e220000000800 */
[----:B------:R-:W-:Y:S01]  /*f8b0*/  UIMAD UR9, UR14, UR12, URZ ;  /* 0x0000000c0e0972a4 */ /* 0x000fe2000f8e023f */
[----:B------:R-:W-:Y:S01]  /*f8c0*/  IMAD.MOV.U32 R7, RZ, RZ, R13 ;  /* 0x000000ffff077224 */ /* 0x000fe200078e000d */
[----:B------:R-:W-:Y:S01]  /*f8d0*/  UIMAD.WIDE.U32 UR10, UR4, UR12, URZ ;  /* 0x0000000c040a72a5 */ /* 0x000fe2000f8e003f */
[----:B------:R-:W-:Y:S01]  /*f8e0*/  ISETP.GE.AND P0, PT, R11, R44, PT ;  /* 0x0000002c0b00720c */ /* 0x000fe20003f06270 */
[----:B------:R-:W-:Y:S01]  /*f8f0*/  UIMAD UR9, UR4, UR13, UR9 ;  /* 0x0000000d040972a4 */ /* 0x000fe2000f8e0209 */
[----:B------:R-:W-:Y:S01]  /*f900*/  BSSY B1, `(.L_x_7514) ;  /* 0x000006c000017945 */ /* 0x000fe20003800000 */
[----:B------:R-:W-:Y:S01]  /*f910*/  USHF.R.S32.HI UR4, URZ, 0x1f, UR8 ;  /* 0x0000001f3f047899 */ /* 0x000fe20008011408 */
[----:B------:R-:W1:Y:S01]  /*f920*/  @P1 LDC R5, c[0x0][0xbf0] ;  /* 0x0002fc00ff051b82 */ /* 0x000e620000000800 */
[----:B------:R-:W-:Y:S01]  /*f930*/  UIADD3 UR11, UR11, UR9, URZ ;  /* 0x000000090b0b7290 */ /* 0x000fe2000fffe03f */
[----:B------:R-:W-:-:S03]  /*f940*/  ULDC.64 UR12, c[0x0][0xb38] ;  /* 0x0002ce00000c7ab9 */ /* 0x000fc60000000a00 */
[----:B------:R-:W-:-:S04]  /*f950*/  UIMAD.WIDE.U32 UR10, UR42, UR12, UR10 ;  /* 0x0000000c2a0a72a5 */ /* 0x000fc8000f8e000a */
[----:B------:R-:W-:-:S03]  /*f960*/  UIMAD UR11, UR42, UR13, UR11 ;  /* 0x0000000d2a0b72a4 */ /* 0x000fc6000f8e020b */
[----:B------:R-:W-:Y:S02]  /*f970*/  ULDC.64 UR12, c[0x0][0xb40] ;  /* 0x0002d000000c7ab9 */ /* 0x000fe40000000a00 */
[----:B------:R-:W-:Y:S01]  /*f980*/  UIMAD UR4, UR4, UR12, URZ ;  /* 0x0000000c040472a4 */ /* 0x000fe2000f8e023f */
[----:B0-----:R-:W-:-:S03]  /*f990*/  @P1 IMAD.HI.U32 R4, R13, R4, RZ ;  /* 0x000000040d041227 */ /* 0x001fc600078e00ff */
[----:B------:R-:W-:Y:S02]  /*f9a0*/  UIMAD UR4, UR8, UR13, UR4 ;  /* 0x0000000d080472a4 */ /* 0x000fe4000f8e0204 */
[----:B------:R-:W-:-:S03]  /*f9b0*/  UIMAD.WIDE.U32 UR8, UR8, UR12, UR10 ;  /* 0x0000000c080872a5 */ /* 0x000fc6000f8e000a */
[----:B------:R-:W-:Y:S01]  /*f9c0*/  ULDC.64 UR10, c[0x0][0xb48] ;  /* 0x0002d200000a7ab9 */ /* 0x000fe20000000a00 */
[----:B------:R-:W-:Y:S01]  /*f9d0*/  UIADD3 UR9, UR9, UR4, URZ ;  /* 0x0000000409097290 */ /* 0x000fe2000fffe03f */
[----:B-1----:R-:W-:-:S03]  /*f9e0*/  @P1 SHF.R.U32.HI R7, RZ, R5, R4 ;  /* 0x00000005ff071219 */ /* 0x002fc60000011604 */
[----:B------:R-:W-:Y:S01]  /*f9f0*/  UIMAD.WIDE.U32 UR8, UR39, UR10, UR8 ;  /* 0x0000000a270872a5 */ /* 0x000fe2000f8e0008 */
[--C-:B------:R-:W-:Y:S01]  /*fa00*/  SHF.R.S32.HI R4, RZ, 0x1f, R7.reuse ;  /* 0x0000001fff047819 */ /* 0x100fe20000011407 */
[----:B------:R-:W-:Y:S02]  /*fa10*/  IMAD.MOV R6, RZ, RZ, -R7 ;  /* 0x000000ffff067224 */ /* 0x000fe400078e0a07 */
[----:B------:R-:W-:Y:S02]  /*fa20*/  UIMAD UR39, UR39, UR11, UR9 ;  /* 0x0000000b272772a4 */ /* 0x000fe4000f8e0209 */
[----:B------:R-:W-:Y:S01]  /*fa30*/  IMAD R45, R45, R6, R13 ;  /* 0x000000062d2d7224 */ /* 0x000fe200078e020d */
[----:B------:R-:W-:Y:S01]  /*fa40*/  ULDC.64 UR10, c[0x0][0xb30] ;  /* 0x0002cc00000a7ab9 */ /* 0x000fe20000000a00 */
[----:B------:R-:W-:Y:S02]  /*fa50*/  IMAD.U32 R5, RZ, RZ, UR9 ;  /* 0x00000009ff057e24 */ /* 0x000fe4000f8e00ff */
[----:B------:R-:W-:-:S02]  /*fa60*/  IMAD R6, R4, UR10, RZ ;  /* 0x0000000a04067c24 */ /* 0x000fc4000f8e02ff */
        /* <DEDUP_REMOVED lines=11> */
[----:B------:R-:W-:Y:S01]  /*fb20*/  VIADD R6, R0, 0x28820 ;  /* 0x0002882000067836 */ /* 0x000fe20000000000 */
[----:B------:R-:W-:Y:S01]  /*fb30*/  LEA R0, P1, R4, UR8, 0x2 ;  /* 0x0000000804007c11 */ /* 0x000fe2000f8210ff */
[----:B------:R-:W-:-:S03]  /*fb40*/  IMAD.IADD R5, R5, 0x1, R7 ;  /* 0x0000000105057824 */ /* 0x000fc600078e0207 */
[----:B------:R-:W-:Y:S01]  /*fb50*/  PRMT R6, RZ, 0x654, R6 ;  /* 0x00000654ff067816 */ /* 0x000fe20000000006 */
[----:B------:R0:W1:Y:S01]  /*fb60*/  SHFL.IDX PT, R24, R0, RZ, 0x1c1f ;  /* 0x001c1fff00187589 */ /* 0x00006200000e0000 */
[----:B------:R-:W-:Y:S02]  /*fb70*/  LEA.HI.X R20, R4, UR9, R5, 0x2, P1 ;  /* 0x0000000904147c11 */ /* 0x000fe400088f1405 */
[----:B------:R0:W-:Y:S03]  /*fb80*/  SYNCS.ARRIVE.TRANS64.RED.A1T0 RZ, [R6+URZ], RZ ;  /* 0x000000ff06ff79a7 */ /* 0x0001e6000810043f */
[----:B------:R0:W2:Y:S01]  /*fb90*/  SHFL.IDX PT, R21, R20, RZ, 0x1c1f ;  /* 0x001c1fff14157589 */ /* 0x0000a200000e0000 */
[----:B------:R-:W-:Y:S05]  /*fba0*/  @P0 BRA `(.L_x_7515) ;  /* 0x0000000400040947 */ /* 0x000fea0003800000 */
[----:B------:R-:W-:Y:S02]  /*fbb0*/  ULDC UR4, c[0x0][0xac8] ;  /* 0x0002b20000047ab9 */ /* 0x000fe40000000800 */
[----:B------:R-:W-:Y:S02]  /*fbc0*/  ISETP.GE.AND P3, PT, R16, UR4, PT ;  /* 0x0000000410007c0c */ /* 0x000fe4000bf66270 */
[----:B------:R-:W-:Y:S02]  /*fbd0*/  ISETP.GE.AND P2, PT, R197, UR4, PT ;  /* 0x00000004c5007c0c */ /* 0x000fe4000bf46270 */
[----:B------:R-:W-:Y:S02]  /*fbe0*/  ISETP.GE.AND P1, PT, R196, UR4, PT ;  /* 0x00000004c4007c0c */ /* 0x000fe4000bf26270 */
[----:B------:R-:W-:-:S07]  /*fbf0*/  ISETP.GE.AND P0, PT, R195, UR4, PT ;  /* 0x00000004c3007c0c */ /* 0x000fce000bf06270 */
[CC--:B-1----:R-:W-:Y:S02]  /*fc00*/  @!P3 LEA R4, P4, R16.reuse, R24.reuse, 0x2 ;  /* 0x000000181004b211 */ /* 0x0c2fe400078810ff */
[-C--:B0-----:R-:W-:Y:S02]  /*fc10*/  @!P2 LEA R6, P6, R197, R24.reuse, 0x2 ;  /* 0x00000018c506a211 */ /* 0x081fe400078c10ff */
[----:B--2---:R-:W-:Y:S02]  /*fc20*/  @!P3 LEA.HI.X R5, R16, R21, R215, 0x2, P4 ;  /* 0x000000151005b211 */ /* 0x004fe400020f14d7 */
[----:B------:R-:W-:Y:S02]  /*fc30*/  ISETP.GE.AND P4, PT, R193, UR4, PT ;  /* 0x00000004c1007c0c */ /* 0x000fe4000bf86270 */
[----:B------:R-:W-:Y:S01]  /*fc40*/  @!P1 LEA R8, P5, R196, R24, 0x2 ;  /* 0x00000018c4089211 */ /* 0x000fe200078a10ff */
[----:B------:R0:W-:Y:S01]  /*fc50*/  @!P3 ST.E.64 desc[UR52][R4.64], R88 ;  /* 0x000000580400b985 */ /* 0x0001e2000c101b34 */
[----:B------:R-:W-:-:S02]  /*fc60*/  ISETP.GE.AND P3, PT, R194, UR4, PT ;  /* 0x00000004c2007c0c */ /* 0x000fc4000bf66270 */
[-C--:B------:R-:W-:Y:S02]  /*fc70*/  @!P2 LEA.HI.X R7, R197, R21.reuse, R214, 0x2, P6 ;  /* 0x00000015c507a211 */ /* 0x080fe400030f14d6 */
[C---:B------:R-:W-:Y:S02]  /*fc80*/  @!P0 LEA R10, P6, R195.reuse, R24, 0x2 ;  /* 0x00000018c30a8211 */ /* 0x040fe400078c10ff */
[-C--:B------:R-:W-:Y:S01]  /*fc90*/  @!P1 LEA.HI.X R9, R196, R21.reuse, R213, 0x2, P5 ;  /* 0x00000015c4099211 */ /* 0x080fe200028f14d5 */
[----:B------:R1:W-:Y:S01]  /*fca0*/  @!P2 ST.E.64 desc[UR52][R6.64], R92 ;  /* 0x0000005c0600a985 */ /* 0x0003e2000c101b34 */
[----:B------:R-:W-:Y:S02]  /*fcb0*/  ISETP.GE.AND P5, PT, R192, UR4, PT ;  /* 0x00000004c0007c0c */ /* 0x000fe4000bfa6270 */
[----:B------:R-:W-:Y:S01]  /*fcc0*/  @!P0 LEA.HI.X R11, R195, R21, R212, 0x2, P6 ;  /* 0x00000015c30b8211 */ /* 0x000fe200030f14d4 */
[----:B------:R2:W-:Y:S01]  /*fcd0*/  @!P1 ST.E.64 desc[UR52][R8.64], R96 ;  /* 0x0000006008009985 */ /* 0x0005e2000c101b34 */
[----:B------:R-:W-:-:S02]  /*fce0*/  ISETP.GE.AND P2, PT, R191, UR4, PT ;  /* 0x00000004bf007c0c */ /* 0x000fc4000bf46270 */
[-C--:B0-----:R-:W-:Y:S01]  /*fcf0*/  @!P3 LEA R4, P6, R194, R24.reuse, 0x2 ;  /* 0x00000018c204b211 */ /* 0x081fe200078c10ff */
[----:B------:R0:W-:Y:S01]  /*fd00*/  @!P0 ST.E.64 desc[UR52][R10.64], R100 ;  /* 0x000000640a008985 */ /* 0x0001e2000c101b34 */
[C---:B------:R-:W-:Y:S02]  /*fd10*/  @!P4 LEA R12, P0, R193.reuse, R24, 0x2 ;  /* 0x00000018c10cc211 */ /* 0x040fe400078010ff */
[----:B------:R-:W-:Y:S02]  /*fd20*/  ISETP.GE.AND P1, PT, R190, UR4, PT ;  /* 0x00000004be007c0c */ /* 0x000fe4000bf26270 */
[-C--:B------:R-:W-:Y:S02]  /*fd30*/  @!P4 LEA.HI.X R13, R193, R21.reuse, R210, 0x2, P0 ;  /* 0x00000015c10dc211 */ /* 0x080fe400000f14d2 */
[----:B------:R-:W-:Y:S02]  /*fd40*/  @!P3 LEA.HI.X R5, R194, R21, R211, 0x2, P6 ;  /* 0x00000015c205b211 */ /* 0x000fe400030f14d3 */
[----:B------:R-:W-:-:S02]  /*fd50*/  ISETP.GE.AND P0, PT, R189, UR4, PT ;  /* 0x00000004bd007c0c */ /* 0x000fc4000bf06270 */
[-C--:B------:R-:W-:Y:S01]  /*fd60*/  @!P5 LEA R14, P6, R192, R24.reuse, 0x2 ;  /* 0x00000018c00ed211 */ /* 0x080fe200078c10ff */
[----:B------:R3:W-:Y:S01]  /*fd70*/  @!P3 ST.E.64 desc[UR52][R4.64], R104 ;  /* 0x000000680400b985 */ /* 0x0007e2000c101b34 */
[----:B------:R-:W-:Y:S02]  /*fd80*/  ISETP.GE.AND P3, PT, R188, UR4, PT ;  /* 0x00000004bc007c0c */ /* 0x000fe4000bf66270 */
[----:B------:R-:W-:Y:S01]  /*fd90*/  @!P5 LEA.HI.X R15, R192, R21, R209, 0x2, P6 ;  /* 0x00000015c00fd211 */ /* 0x000fe200030f14d1 */
[----:B------:R4:W-:Y:S01]  /*fda0*/  @!P4 ST.E.64 desc[UR52][R12.64], R108 ;  /* 0x0000006c0c00c985 */ /* 0x0009e2000c101b34 */
[----:B-1----:R-:W-:-:S03]  /*fdb0*/  @!P2 LEA R6, P4, R191, R24, 0x2 ;  /* 0x00000018bf06a211 */ /* 0x002fc600078810ff */
[----:B------:R-:W-:Y:S01]  /*fdc0*/  @!P5 ST.E.64 desc[UR52][R14.64], R112 ;  /* 0x000000700e00d985 */ /* 0x000fe2000c101b34 */
[CC--:B--2---:R-:W-:Y:S02]  /*fdd0*/  @!P1 LEA R8, P5, R190.reuse, R24.reuse, 0x2 ;  /* 0x00000018be089211 */ /* 0x0c4fe400078a10ff */
[-C--:B------:R-:W-:Y:S02]  /*fde0*/  @!P2 LEA.HI.X R7, R191, R21.reuse, R208, 0x2, P4 ;  /* 0x00000015bf07a211 */ /* 0x080fe400020f14d0 */
[----:B0-----:R-:W-:Y:S02]  /*fdf0*/  @!P0 LEA R10, P6, R189, R24, 0x2 ;  /* 0x00000018bd0a8211 */ /* 0x001fe400078c10ff */
[----:B------:R-:W-:Y:S01]  /*fe00*/  ISETP.GE.AND P4, PT, R187, UR4, PT ;  /* 0x00000004bb007c0c */ /* 0x000fe2000bf86270 */
[----:B------:R0:W-:Y:S01]  /*fe10*/  @!P2 ST.E.64 desc[UR52][R6.64], R116 ;  /* 0x000000740600a985 */ /* 0x0001e2000c101b34 */
[-C--:B------:R-:W-:Y:S02]  /*fe20*/  @!P1 LEA.HI.X R9, R190, R21.reuse, R207, 0x2, P5 ;  /* 0x00000015be099211 */ /* 0x080fe400028f14cf */
[----:B------:R-:W-:-:S02]  /*fe30*/  @!P0 LEA.HI.X R11, R189, R21, R206, 0x2, P6 ;  /* 0x00000015bd0b8211 */ /* 0x000fc400030f14ce */
[----:B------:R-:W-:Y:S01]  /*fe40*/  ISETP.GE.AND P2, PT, R186, UR4, PT ;  /* 0x00000004ba007c0c */ /* 0x000fe2000bf46270 */
[----:B------:R1:W-:Y:S01]  /*fe50*/  @!P1 ST.E.64 desc[UR52][R8.64], R120 ;  /* 0x0000007808009985 */ /* 0x0003e2000c101b34 */
[----:B---3--:R-:W-:Y:S02]  /*fe60*/  @!P3 LEA R4, P5, R188, R24, 0x2 ;  /* 0x00000018bc04b211 */ /* 0x008fe400078a10ff */
[----:B------:R-:W-:Y:S01]  /*fe70*/  ISETP.GE.AND P1, PT, R185, UR4, PT ;  /* 0x00000004b9007c0c */ /* 0x000fe2000bf26270 */
[----:B------:R2:W-:Y:S01]  /*fe80*/  @!P0 ST.E.64 desc[UR52][R10.64], R124 ;  /* 0x0000007c0a008985 */ /* 0x0005e2000c101b34 */
[----:B------:R-:W-:Y:S02]  /*fe90*/  ISETP.GE.AND P0, PT, R184, UR4, PT ;  /* 0x00000004b8007c0c */ /* 0x000fe4000bf06270 */
[----:B------:R-:W-:Y:S02]  /*fea0*/  @!P3 LEA.HI.X R5, R188, R21, R205, 0x2, P5 ;  /* 0x00000015bc05b211 */ /* 0x000fe400028f14cd */
[----:B------:R-:W-:-:S02]  /*feb0*/  ISETP.GE.AND P5, PT, R23, UR4, PT ;  /* 0x0000000417007c0c */ /* 0x000fc4000bfa6270 */
[CC--:B----4-:R-:W-:Y:S01]  /*fec0*/  @!P4 LEA R12, P6, R187.reuse, R24.reuse, 0x2 ;  /* 0x00000018bb0cc211 */ /* 0x0d0fe200078c10ff */
[----:B------:R3:W-:Y:S01]  /*fed0*/  @!P3 ST.E.64 desc[UR52][R4.64], R128 ;  /* 0x000000800400b985 */ /* 0x0007e2000c101b34 */
[CC--:B0-----:R-:W-:Y:S02]  /*fee0*/  @!P2 LEA R6, P3, R186.reuse, R24.reuse, 0x2 ;  /* 0x00000018ba06a211 */ /* 0x0c1fe400078610ff */
[-C--:B------:R-:W-:Y:S02]  /*fef0*/  @!P4 LEA.HI.X R13, R187, R21.reuse, R204, 0x2, P6 ;  /* 0x00000015bb0dc211 */ /* 0x080fe400030f14cc */
[-C--:B-1----:R-:W-:Y:S02]  /*ff00*/  @!P1 LEA R8, P6, R185, R24.reuse, 0x2 ;  /* 0x00000018b9089211 */ /* 0x082fe400078c10ff */
[----:B------:R-:W-:Y:S01]  /*ff10*/  @!P2 LEA.HI.X R7, R186, R21, R203, 0x2, P3 ;  /* 0x00000015ba07a211 */ /* 0x000fe200018f14cb */
[----:B------:R3:W-:Y:S01]  /*ff20*/  @!P4 ST.E.64 desc[UR52][R12.64], R132 ;  /* 0x000000840c00c985 */ /* 0x0007e2000c101b34 */
[----:B--2---:R-:W-:-:S02]  /*ff30*/  @!P0 LEA R10, P4, R184, R24, 0x2 ;  /* 0x00000018b80a8211 */ /* 0x004fc400078810ff */
        /* <DEDUP_REMOVED lines=8> */
.L_x_7515:
[----:B------:R-:W-:Y:S05]  /*ffc0*/  BSYNC B1 ;  /* 0x0000000000017941 */ /* 0x000fea0003800000 */
.L_x_7514:
[----:B------:R-:W-:Y:S01]  /*ffd0*/  ISETP.GE.AND P0, PT, R25, R44, PT ;  /* 0x0000002c1900720c */ /* 0x000fe20003f06270 */
[----:B0-----:R-:W0:Y:S04]  /*ffe0*/  SHFL.IDX PT, R20, R20, 0x1, 0x1c1f ;  /* 0x003c1f0014147f89 */ /* 0x001e2800000e0000 */
[----:B------:R-:W4:Y:S08]  /*fff0*/  SHFL.IDX PT, R0, R0, 0x1, 0x1c1f ;  /* 0x003c1f0000007f89 */ /* 0x000f3000000e0000 */
[----:B------:R-:W-:Y:S05]  /*10000*/  @P0 BRA `(.L_x_7513) ;  /* 0x0000001000240947 */ /* 0x000fea0003800000 */
[----:B------:R-:W-:Y:S02]  /*10010*/  ULDC UR4, c[0x0][0xac8] ;  /* 0x0002b20000047ab9 */ /* 0x000fe40000000800 */
[----:B------:R-:W-:Y:S02]  /*10020*/  ISETP.GE.AND P2, PT, R16, UR4, PT ;  /* 0x0000000410007c0c */ /* 0x000fe4000bf46270 */
[----:B------:R-:W-:Y:S02]  /*10030*/  ISETP.GE.AND P1, PT, R197, UR4, PT ;  /* 0x00000004c5007c0c */ /* 0x000fe4000bf26270 */
[----:B------:R-:W-:Y:S02]  /*10040*/  ISETP.GE.AND P0, PT, R196, UR4, PT ;  /* 0x00000004c4007c0c */ /* 0x000fe4000bf06270 */
[----:B------:R-:W-:Y:S02]  /*10050*/  ISETP.GE.AND P4, PT, R194, UR4, PT ;  /* 0x00000004c2007c0c */ /* 0x000fe4000bf86270 */
[----:B------:R-:W-:-:S05]  /*10060*/  ISETP.GE.AND P3, PT, R195, UR4, PT ;  /* 0x00000004c3007c0c */ /* 0x000fca000bf66270 */
[CC--:B---34-:R-:W-:Y:S02]  /*10070*/  @!P2 LEA R4, P6, R16.reuse, R0.reuse, 0x2 ;  /* 0x000000001004a211 */ /* 0x0d8fe400078c10ff */
[C---:B------:R-:W-:Y:S02]  /*10080*/  @!P1 LEA R6, P5, R197.reuse, R0, 0x2 ;  /* 0x00000000c5069211 */ /* 0x040fe400078a10ff */
[----:B0-----:R-:W-:Y:S02]  /*10090*/  @!P2 LEA.HI.X R5, R16, R20, R215, 0x2, P6 ;  /* 0x000000141005a211 */ /* 0x001fe400030f14d7 */
[----:B------:R-:W-:Y:S02]  /*100a0*/  @!P0 LEA R8, P6, R196, R0, 0x2 ;  /* 0x00000000c4088211 */ /* 0x000fe400078c10ff */
[----:B------:R-:W-:Y:S01]  /*100b0*/  @!P1 LEA.HI.X R7, R197, R20, R214, 0x2, P5 ;  /* 0x00000014c5079211 */ /* 0x000fe200028f14d6 */
[----:B------:R0:W-:Y:S01]  /*100c0*/  @!P2 ST.E.64 desc[UR52][R4.64], R2 ;  /* 0x000000020400a985 */ /* 0x0001e2000c101b34 */
[----:B------:R-:W-:-:S02]  /*100d0*/  ISETP.GE.AND P5, PT, R193, UR4, PT ;  /* 0x00000004c1007c0c */ /* 0x000fc4000bfa6270 */
[----:B------:R-:W-:Y:S01]  /*100e0*/  @!P0 LEA.HI.X R9, R196, R20, R213, 0x2, P6 ;  /* 0x00000014c4098211 */ /* 0x000fe200030f14d5 */
[----:B------:R3:W-:Y:S01]  /*100f0*/  @!P1 ST.E.64 desc[UR52][R6.64], R94 ;  /* 0x0000005e06009985 */ /* 0x0007e2000c101b34 */
[----:B------:R-:W-:Y:S02]  /*10100*/  ISETP.GE.AND P2, PT, R192, UR4, PT ;  /* 0x00000004c0007c0c */ /* 0x000fe4000bf46270 */
[-C--:B------:R-:W-:Y:S01]  /*10110*/  @!P3 LEA R10, P6, R195, R0.reuse, 0x2 ;  /* 0x00000000c30ab211 */ /* 0x080fe200078c10ff */
[----:B------:R4:W-:Y:S01]  /*10120*/  @!P0 ST.E.64 desc[UR52][R8.64], R98 ;  /* 0x0000006208008985 */ /* 0x0009e2000c101b34 */
[C---:B------:R-:W-:Y:S02]  /*10130*/  @!P4 LEA R12, P0, R194.reuse, R0, 0x2 ;  /* 0x00000000c20cc211 */ /* 0x040fe400078010ff */
[----:B------:R-:W-:Y:S02]  /*10140*/  ISETP.GE.AND P1, PT, R191, UR4, PT ;  /* 0x00000004bf007c0c */ /* 0x000fe4000bf26270 */
[----:B------:R-:W-:-:S02]  /*10150*/  @!P4 LEA.HI.X R13, R194, R20, R211, 0x2, P0 ;  /* 0x00000014c20dc211 */ /* 0x000fc400000f14d3 */
[----:B------:R-:W-:Y:S02]  /*10160*/  @!P3 LEA.HI.X R11, R195, R20, R212, 0x2, P6 ;  /* 0x00000014c30bb211 */ /* 0x000fe400030f14d4 */
[----:B------:R-:W-:Y:S02]  /*10170*/  ISETP.GE.AND P0, PT, R190, UR4, PT ;  /* 0x00000004be007c0c */ /* 0x000fe4000bf06270 */
[----:B------:R-:W-:Y:S01]  /*10180*/  @!P5 LEA R14, P6, R193, R0, 0x2 ;  /* 0x00000000c10ed211 */ /* 0x000fe200078c10ff */
[----:B------:R5:W-:Y:S01]  /*10190*/  @!P3 ST.E.64 desc[UR52][R10.64], R102 ;  /* 0x000000660a00b985 */ /* 0x000be2000c101b34 */
[----:B------:R-:W-:Y:S02]  /*101a0*/  ISETP.GE.AND P3, PT, R189, UR4, PT ;  /* 0x00000004bd007c0c */ /* 0x000fe4000bf66270 */
[----:B------:R-:W-:Y:S01]  /*101b0*/  @!P5 LEA.HI.X R15, R193, R20, R210, 0x2, P6 ;  /* 0x00000014c10fd211 */ /* 0x000fe200030f14d2 */
[----:B------:R-:W-:Y:S01]  /*101c0*/  @!P4 ST.E.64 desc[UR52][R12.64], R106 ;  /* 0x0000006a0c00c985 */ /* 0x000fe2000c101b34 */
[----:B0-----:R-:W-:-:S03]  /*101d0*/  @!P2 LEA R2, P4, R192, R0, 0x2 ;  /* 0x00000000c002a211 */ /* 0x001fc600078810ff */
[----:B------:R-:W-:Y:S01]  /*101e0*/  @!P5 ST.E.64 desc[UR52][R14.64], R110 ;  /* 0x0000006e0e00d985 */ /* 0x000fe2000c101b34 */
[C---:B------:R-:W-:Y:S02]  /*101f0*/  @!P1 LEA R4, P5, R191.reuse, R0, 0x2 ;  /* 0x00000000bf049211 */ /* 0x040fe400078a10ff */
[----:B------:R-:W-:Y:S02]  /*10200*/  @!P2 LEA.HI.X R3, R192, R20, R209, 0x2, P4 ;  /* 0x00000014c003a211 */ /* 0x000fe400020f14d1 */
[----:B---3--:R-:W-:Y:S02]  /*10210*/  @!P0 LEA R6, P6, R190, R0, 0x2 ;  /* 0x00000000be068211 */ /* 0x008fe400078c10ff */
[----:B------:R-:W-:Y:S01]  /*10220*/  ISETP.GE.AND P4, PT, R188, UR4, PT ;  /* 0x00000004bc007c0c */ /* 0x000fe2000bf86270 */
[----:B------:R0:W-:Y:S01]  /*10230*/  @!P2 ST.E.64 desc[UR52][R2.64], R114 ;  /* 0x000000720200a985 */ /* 0x0001e2000c101b34 */
[-C--:B------:R-:W-:Y:S02]  /*10240*/  @!P1 LEA.HI.X R5, R191, R20.reuse, R208, 0x2, P5 ;  /* 0x00000014bf059211 */ /* 0x080fe400028f14d0 */
[----:B------:R-:W-:-:S02]  /*10250*/  @!P0 LEA.HI.X R7, R190, R20, R207, 0x2, P6 ;  /* 0x00000014be078211 */ /* 0x000fc400030f14cf */
[----:B------:R-:W-:Y:S01]  /*10260*/  ISETP.GE.AND P2, PT, R187, UR4, PT ;  /* 0x00000004bb007c0c */ /* 0x000fe2000bf46270 */
[----:B------:R3:W-:Y:S01]  /*10270*/  @!P1 ST.E.64 desc[UR52][R4.64], R118 ;  /* 0x0000007604009985 */ /* 0x0007e2000c101b34 */
[----:B----4-:R-:W-:Y:S02]  /*10280*/  @!P3 LEA R8, P5, R189, R0, 0x2 ;  /* 0x00000000bd08b211 */ /* 0x010fe400078a10ff */
[----:B------:R-:W-:Y:S01]  /*10290*/  ISETP.GE.AND P1, PT, R186, UR4, PT ;  /* 0x00000004ba007c0c */ /* 0x000fe2000bf26270 */
[----:B------:R4:W-:Y:S01]  /*102a0*/  @!P0 ST.E.64 desc[UR52][R6.64], R122 ;  /* 0x0000007a06008985 */ /* 0x0009e2000c101b34 */
[----:B------:R-:W-:Y:S02]  /*102b0*/  ISETP.GE.AND P0, PT, R185, UR4, PT ;  /* 0x00000004b9007c0c */ /* 0x000fe4000bf06270 */
[----:B------:R-:W-:Y:S02]  /*102c0*/  @!P3 LEA.HI.X R9, R189, R20, R206, 0x2, P5 ;  /* 0x00000014bd09b211 */ /* 0x000fe400028f14ce */
[----:B------:R-:W-:-:S02]  /*102d0*/  ISETP.GE.AND P5, PT, R184, UR4, PT ;  /* 0x00000004b8007c0c */ /* 0x000fc4000bfa6270 */
[CC--:B-----5:R-:W-:Y:S01]  /*102e0*/  @!P4 LEA R10, P6, R188.reuse, R0.reuse, 0x2 ;  /* 0x00000000bc0ac211 */ /* 0x0e0fe200078c10ff */
[----:B------:R1:W-:Y:S01]  /*102f0*/  @!P3 ST.E.64 desc[UR52][R8.64], R126 ;  /* 0x0000007e0800b985 */ /* 0x0003e2000c101b34 */
[C---:B0-----:R-:W-:Y:S02]  /*10300*/  @!P2 LEA R2, P3, R187.reuse, R0, 0x2 ;  /* 0x00000000bb02a211 */ /* 0x041fe400078610ff */
[----:B------:R-:W-:Y:S02]  /*10310*/  @!P4 LEA.HI.X R11, R188, R20, R205, 0x2, P6 ;  /* 0x00000014bc0bc211 */ /* 0x000fe400030f14cd */
[----:B---3--:R-:W-:Y:S02]  /*10320*/  @!P1 LEA R4, P6, R186, R0, 0x2 ;  /* 0x00000000ba049211 */ /* 0x008fe400078c10ff */
[----:B------:R-:W-:Y:S01]  /*10330*/  @!P2 LEA.HI.X R3, R187, R20, R204, 0x2, P3 ;  /* 0x00000014bb03a211 */ /* 0x000fe200018f14cc */
[----:B------:R0:W-:Y:S01]  /*10340*/  @!P4 ST.E.64 desc[UR52][R10.64], R130 ;  /* 0x000000820a00c985 */ /* 0x0001e2000c101b34 */
[----:B----4-:R-:W-:-:S02]  /*10350*/  @!P0 LEA R6, P4, R185, R0, 0x2 ;  /* 0x00000000b9068211 */ /* 0x010fc400078810ff */
[----:B------:R-:W-:Y:S01]  /*10360*/  @!P5 LEA R12, P3, R184, R0, 0x2 ;  /* 0x00000000b80cd211 */ /* 0x000fe200078610ff */
[----:B------:R0:W-:Y:S01]  /*10370*/  @!P2 ST.E.64 desc[UR52][R2.64], R134 ;  /* 0x000000860200a985 */ /* 0x0001e2000c101b34 */
[-C--:B------:R-:W-:Y:S02]  /*10380*/  @!P1 LEA.HI.X R5, R186, R20.reuse, R203, 0x2, P6 ;  /* 0x00000014ba059211 */ /* 0x080fe400030f14cb */
[-C--:B------:R-:W-:Y:S02]  /*10390*/  @!P0 LEA.HI.X R7, R185, R20.reuse, R202, 0x2, P4 ;  /* 0x00000014b9078211 */ /* 0x080fe400020f14ca */
[----:B------:R-:W-:Y:S01]  /*103a0*/  @!P5 LEA.HI.X R13, R184, R20, R201, 0x2, P3 ;  /* 0x00000014b80dd211 */ /* 0x000fe200018f14c9 */
[----:B------:R0:W-:Y:S04]  /*103b0*/  @!P1 ST.E.64 desc[UR52][R4.64], R138 ;  /* 0x0000008a04009985 */ /* 0x0001e8000c101b34 */
[----:B------:R0:W-:Y:S01]  /*103c0*/  @!P0 ST.E.64 desc[UR52][R6.64], R142 ;  /* 0x0000008e06008985 */ /* 0x0001e2000c101b34 */
[----:B------:R-:W-:-:S03]  /*103d0*/  ISETP.GE.AND P0, PT, R23, UR4, PT ;  /* 0x0000000417007c0c */ /* 0x000fc6000bf06270 */
[----:B------:R0:W-:Y:S10]  /*103e0*/  @!P5 ST.E.64 desc[UR52][R12.64], R146 ;  /* 0x000000920c00d985 */ /* 0x0001f4000c101b34 */
[----:B-1----:R-:W-:Y:S05]  /*103f0*/  @P0 BRA `(.L_x_7513) ;  /* 0x0000000c00280947 */ /* 0x002fea0003800000 */
[----:B0-----:R-:W-:-:S04]  /*10400*/  LEA R2, P0, R23, R0, 0x2 ;  /* 0x0000000017027211 */ /* 0x001fc800078010ff */
[----:B------:R-:W-:-:S05]  /*10410*/  LEA.HI.X R3, R23, R20, R200, 0x2, P0 ;  /* 0x0000001417037211 */ /* 0x000fca00000f14c8 */
[----:B------:R0:W-:Y:S01]  /*10420*/  ST.E.64 desc[UR52][R2.64], R150 ;  /* 0x0000009602007985 */ /* 0x0001e2000c101b34 */
[----:B------:R-:W-:Y:S05]  /*10430*/  BRA `(.L_x_7513) ;  /* 0x0000000c00187947 */ /* 0x000fea0003800000 */
.L_x_7504:
[----:B------:R-:W-:Y:S02]  /*10440*/  ULDC.64 UR8, c[0x0][0xc00] ;  /* 0x0003000000087ab9 */ /* 0x000fe40000000a00 */
[----:B------:R-:W-:-:S04]  /*10450*/  UISETP.NE.U32.AND UP0, UPT, UR8, URZ, UPT ;  /* 0x0000003f0800728c */ /* 0x000fc8000bf05070 */
[----:B------:R-:W-:-:S03]  /*10460*/  UISETP.NE.AND.EX UP0, UPT, UR9, URZ, UPT, UP0 ;  /* 0x0000003f0900728c */ /* 0x000fc6000bf05300 */
[----:B------:R-:W-:Y:S02]  /*10470*/  ULDC.64 UR8, c[0x0][0xc00] ;  /* 0x0003000000087ab9 */ /* 0x000fe40000000a00 */
[----:B------:R-:W-:Y:S01]  /*10480*/  UIMAD.WIDE UR8, UR43, 0x4, UR8 ;  /* 0x000000042b0878a5 */ /* 0x000fe2000f8e0208 */
[----:B------:R-:W-:-:S05]  /*10490*/  PLOP3.LUT P1, PT, PT, PT, UP0, 0x80, 0x0 ;  /* 0x000000000000781c */ /* 0x000fca0003f2f008 */
[----:B------:R-:W-:Y:S02]  /*104a0*/  IMAD.U32 R2, RZ, RZ, UR8 ;  /* 0x00000008ff027e24 */ /* 0x000fe4000f8e00ff */
[----:B------:R-:W-:Y:S01]  /*104b0*/  IMAD.U32 R3, RZ, RZ, UR9 ;  /* 0x00000009ff037e24 */ /* 0x000fe2000f8e00ff */
[----:B------:R-:W-:Y:S02]  /*104c0*/  ULDC.64 UR8, c[0x0][0xc08] ;  /* 0x0003020000087ab9 */ /* 0x000fe40000000a00 */
[----:B------:R-:W-:Y:S01]  /*104d0*/  UISETP.NE.U32.AND UP1, UPT, UR8, URZ, UPT ;  /* 0x0000003f0800728c */ /* 0x000fe2000bf25070 */
[----:B------:R-:W-:Y:S02]  /*104e0*/  ULDC UR4, c[0x0][0xa88] ;  /* 0x0002a20000047ab9 */ /* 0x000fe40000000800 */
[----:B------:R-:W2:Y:S01]  /*104f0*/  @P1 LDG.E R6, desc[UR52][R2.64] ;  /* 0x0000003402061981 */ /* 0x000ea2000c1e1900 */
[----:B------:R-:W-:Y:S01]  /*10500*/  UISETP.NE.AND.EX UP1, UPT, UR9, URZ, UPT, UP1 ;  /* 0x0000003f0900728c */ /* 0x000fe2000bf25310 */
[----:B------:R-:W-:-:S05]  /*10510*/  IMAD.U32 R0, RZ, RZ, UR4 ;  /* 0x00000004ff007e24 */ /* 0x000fca000f8e00ff */
[----:B------:R-:W-:-:S05]  /*10520*/  PLOP3.LUT P2, PT, PT, PT, UP1, 0x80, 0x0 ;  /* 0x000000000000781c */ /* 0x000fca0003f4f018 */
[----:B------:R-:W-:Y:S02]  /*10530*/  @UP1 ULDC.64 UR8, c[0x0][0xc08] ;  /* 0x0003020000081ab9 */ /* 0x000fe40000000a00 */
[----:B------:R-:W-:-:S06]  /*10540*/  @UP1 UIMAD.WIDE UR8, UR43, 0x4, UR8 ;  /* 0x000000042b0818a5 */ /* 0x000fcc000f8e0208 */
[----:B------:R-:W-:Y:S02]  /*10550*/  IMAD.U32 R4, RZ, RZ, UR8 ;  /* 0x00000008ff047e24 */ /* 0x000fe4000f8e00ff */
[----:B------:R-:W-:-:S05]  /*10560*/  IMAD.U32 R5, RZ, RZ, UR9 ;  /* 0x00000009ff057e24 */ /* 0x000fca000f8e00ff */
[----:B------:R0:W5:Y:S01]  /*10570*/  @P2 LDG.E R0, desc[UR52][R4.64] ;  /* 0x0000003404002981 */ /* 0x000162000c1e1900 */
[----:B------:R-:W-:Y:S01]  /*10580*/  UISETP.NE.AND UP1, UPT, UR45, URZ, UPT ;  /* 0x0000003f2d00728c */ /* 0x000fe2000bf25270 */
[----:B------:R-:W-:Y:S01]  /*10590*/  ISETP.GT.AND P0, PT, R221, 0x7f, PT ;  /* 0x0000007fdd00780c */ /* 0x000fe20003f04270 */
[----:B------:R-:W-:-:S09]  /*105a0*/  UMOV UR4, URZ ;  /* 0x0000003f00047c82 */ /* 0x000fd20008000000 */
[----:B------:R-:W-:Y:S01]  /*105b0*/  @!UP1 ULDC UR45, c[0x0][0xad4] ;  /* 0x0002b500002d9ab9 */ /* 0x000fe20000000800 */
[----:B--2---:R-:W-:Y:S01]  /*105c0*/  @P1 R2UR UR4, R6 ;  /* 0x00000000060412ca */ /* 0x004fe200000e0000 */
[----:B0-----:R-:W-:-:S14]  /*105d0*/  @P2 BRA `(.L_x_7516) ;  /* 0x0000000000102947 */ /* 0x001fdc0003800000 */
[----:B------:R-:W-:Y:S05]  /*105e0*/  @!P1 BRA `(.L_x_7516) ;  /* 0x00000000000c9947 */ /* 0x000fea0003800000 */
[----:B------:R-:W2:Y:S04]  /*105f0*/  LDG.E R5, desc[UR52][R2.64] ;  /* 0x0000003402057981 */ /* 0x000ea8000c1e1900 */
[----:B-----5:R-:W2:Y:S02]  /*10600*/  LDG.E R0, desc[UR52][R2.64+0x4] ;  /* 0x0000043402007981 */ /* 0x020ea4000c1e1900 */
[----:B--2---:R-:W-:-:S07]  /*10610*/  IMAD.IADD R0, R0, 0x1, -R5 ;  /* 0x0000000100007824 */ /* 0x004fce00078e0a05 */
.L_x_7516:
[----:B------:R-:W-:Y:S01]  /*10620*/  USHF.R.S32.HI UR13, URZ, 0x1f, UR43 ;  /* 0x0000001f3f0d7899 */ /* 0x000fe2000801142b */
[----:B------:R-:W-:Y:S01]  /*10630*/  BSSY B1, `(.L_x_7517) ;  /* 0x000003a000017945 */ /* 0x000fe20003800000 */
[----:B------:R-:W-:Y:S02]  /*10640*/  USHF.R.S32.HI UR21, URZ, 0x1f, UR4 ;  /* 0x0000001f3f157899 */ /* 0x000fe40008011404 */
        /* <DEDUP_REMOVED lines=11> */
[----:B------:R-:W-:Y:S01]  /*10700*/  UISETP.GT.AND UP0, UPT, UR45, 0x1, UPT ;  /* 0x000000012d00788c */ /* 0x000fe2000bf04270 */
[----:B------:R-:W-:Y:S01]  /*10710*/  IMAD.MOV.U32 R5, RZ, RZ, R4 ;  /* 0x000000ffff057224 */ /* 0x000fe200078e0004 */
[----:B------:R-:W-:Y:S02]  /*10720*/  UMOV UR19, 0x9b8 ;  /* 0x000009b800137882 */ /* 0x000fe40000000000 */
[----:B------:R-:W-:Y:S02]  /*10730*/  USEL UR19, UR19, 0x978, UP0 ;  /* 0x0000097813137887 */ /* 0x000fe40008000000 */
[----:B------:R-:W-:-:S06]  /*10740*/  USEL UR18, UR39, URZ, UP0 ;  /* 0x0000003f27127287 */ /* 0x000fcc0008000000 */
[----:B------:R-:W0:Y:S04]  /*10750*/  @P0 LDC R3, c[0x0][0xbec] ;  /* 0x0002fb00ff030b82 */ /* 0x000e280000000800 */
[----:B------:R-:W-:Y:S01]  /*10760*/  ULDC.64 UR8, c[0x0][UR19+0x218] ;  /* 0x0000860013087abb */ /* 0x000fe20008000a00 */
[----:B------:R-:W-:Y:S01]  /*10770*/  ULDC.64 UR14, c[0x0][UR19+0x220] ;  /* 0x00008800130e7abb */ /* 0x000fe20008000a00 */
[----:B------:R-:W-:Y:S01]  /*10780*/  ULDC.64 UR16, c[0x0][UR19+0x228] ;  /* 0x00008a0013107abb */ /* 0x000fe20008000a00 */
[----:B------:R-:W-:Y:S01]  /*10790*/  UIMAD.WIDE.U32 UR10, UR8, UR42, URZ ;  /* 0x0000002a080a72a5 */ /* 0x000fe2000f8e003f */
[----:B------:R-:W1:Y:S01]  /*107a0*/  @P0 LDC R7, c[0x0][0xbf0] ;  /* 0x0002fc00ff070b82 */ /* 0x000e620000000800 */
[----:B------:R-:W-:Y:S02]  /*107b0*/  UIMAD UR20, UR9, UR42, URZ ;  /* 0x0000002a091472a4 */ /* 0x000fe4000f8e023f */
[----:B------:R-:W-:-:S02]  /*107c0*/  UIMAD UR15, UR15, UR12, URZ ;  /* 0x0000000c0f0f72a4 */ /* 0x000fc4000f8e023f */
[----:B------:R-:W-:Y:S02]  /*107d0*/  UIMAD.WIDE.U32 UR22, UR16, UR18, URZ ;  /* 0x00000012101672a5 */ /* 0x000fe4000f8e003f */
[----:B------:R-:W-:Y:S02]  /*107e0*/  UIMAD.WIDE.U32 UR8, UR14, UR12, URZ ;  /* 0x0000000c0e0872a5 */ /* 0x000fe4000f8e003f */
[----:B------:R-:W-:Y:S02]  /*107f0*/  UIMAD UR16, UR17, UR18, URZ ;  /* 0x00000012111072a4 */ /* 0x000fe4000f8e023f */
[----:B------:R-:W-:Y:S02]  /*10800*/  UIMAD UR15, UR14, UR13, UR15 ;  /* 0x0000000d0e0f72a4 */ /* 0x000fe4000f8e020f */
[----:B------:R-:W-:Y:S02]  /*10810*/  UIADD3 UR10, UP1, UP2, UR8, UR10, UR4 ;  /* 0x0000000a080a7290 */ /* 0x000fe4000fa3e004 */
[----:B------:R-:W-:Y:S01]  /*10820*/  UIADD3 UR16, UR23, UR16, URZ ;  /* 0x0000001017107290 */ /* 0x000fe2000fffe03f */
[----:B0-----:R-:W-:Y:S01]  /*10830*/  @P0 IMAD.HI.U32 R2, R4, R3, RZ ;  /* 0x0000000304020227 */ /* 0x001fe200078e00ff */
[----:B------:R-:W-:-:S02]  /*10840*/  UIADD3 UR20, UR11, UR20, URZ ;  /* 0x000000140b147290 */ /* 0x000fc4000fffe03f */
[----:B------:R-:W-:Y:S01]  /*10850*/  UIADD3 UR15, UR9, UR15, URZ ;  /* 0x0000000f090f7290 */ /* 0x000fe2000fffe03f */
[----:B------:R-:W-:Y:S02]  /*10860*/  IMAD.U32 R3, RZ, RZ, UR23 ;  /* 0x00000017ff037e24 */ /* 0x000fe4000f8e00ff */
[----:B------:R-:W-:Y:S01]  /*10870*/  IMAD.U32 R6, RZ, RZ, UR16 ;  /* 0x00000010ff067e24 */ /* 0x000fe2000f8e00ff */
[----:B------:R-:W-:Y:S01]  /*10880*/  ULDC.64 UR8, c[0x0][UR19+0x210] ;  /* 0x0000840013087abb */ /* 0x000fe20008000a00 */
[----:B-1----:R-:W-:Y:S01]  /*10890*/  @P0 SHF.R.U32.HI R5, RZ, R7, R2 ;  /* 0x00000007ff050219 */ /* 0x002fe20000011602 */
[----:B------:R-:W-:-:S04]  /*108a0*/  IMAD.U32 R2, RZ, RZ, UR22 ;  /* 0x00000016ff027e24 */ /* 0x000fc8000f8e00ff */
[--C-:B------:R-:W-:Y:S01]  /*108b0*/  IMAD.MOV R7, RZ, RZ, -R5.reuse ;  /* 0x000000ffff077224 */ /* 0x100fe200078e0a05 */
[----:B------:R-:W-:Y:S01]  /*108c0*/  IADD3 R2, P0, P1, R5, UR10, R2 ;  /* 0x0000000a05027c10 */ /* 0x000fe2000f91e002 */
[----:B------:R-:W-:Y:S01]  /*108d0*/  UIADD3.X UR10, UR15, UR20, UR21, UP1, UP2 ;  /* 0x000000140f0a7290 */ /* 0x000fe20008fe4415 */
[----:B------:R-:W-:Y:S01]  /*108e0*/  SHF.R.S32.HI R5, RZ, 0x1f, R5 ;  /* 0x0000001fff057819 */ /* 0x000fe20000011405 */
[----:B------:R-:W-:-:S04]  /*108f0*/  IMAD R7, R9, R7, R4 ;  /* 0x0000000709077224 */ /* 0x000fc800078e0204 */
[----:B------:R-:W-:Y:S01]  /*10900*/  IADD3.X R3, R5, UR10, R6, P0, P1 ;  /* 0x0000000a05037c10 */ /* 0x000fe200087e2406 */
[C---:B------:R-:W-:Y:S01]  /*10910*/  IMAD R9, R7.reuse, UR9, RZ ;  /* 0x0000000907097c24 */ /* 0x040fe2000f8e02ff */
[----:B------:R-:W-:Y:S01]  /*10920*/  SHF.R.S32.HI R4, RZ, 0x1f, R7 ;  /* 0x0000001fff047819 */ /* 0x000fe20000011407 */
[----:B------:R-:W-:Y:S01]  /*10930*/  ULDC.64 UR10, c[0x0][0xba8] ;  /* 0x0002ea00000a7ab9 */ /* 0x000fe20000000a00 */
[----:B------:R-:W-:Y:S01]  /*10940*/  @!UP0 ULDC UR10, c[0x0][0xb50] ;  /* 0x0002d400000a8ab9 */ /* 0x000fe20000000800 */
[----:B------:R-:W-:Y:S01]  /*10950*/  IMAD.WIDE.U32 R2, R7, UR8, R2 ;  /* 0x0000000807027c25 */ /* 0x000fe2000f8e0002 */
[----:B------:R-:W-:-:S03]  /*10960*/  @!UP0 ULDC UR11, c[0x0][0xb54] ;  /* 0x0002d500000b8ab9 */ /* 0x000fc60000000800 */
[----:B------:R-:W-:Y:S01]  /*10970*/  IMAD R9, R4, UR8, R9 ;  /* 0x0000000804097c24 */ /* 0x000fe2000f8e0209 */
[----:B------:R-:W-:-:S03]  /*10980*/  LEA R4, P0, R2, UR10, 0x2 ;  /* 0x0000000a02047c11 */ /* 0x000fc6000f8010ff */
[----:B------:R-:W-:-:S05]  /*10990*/  IMAD.IADD R3, R3, 0x1, R9 ;  /* 0x0000000103037824 */ /* 0x000fca00078e0209 */
[----:B------:R-:W-:Y:S01]  /*109a0*/  LEA.HI.X R5, R2, UR11, R3, 0x2, P0 ;  /* 0x0000000b02057c11 */ /* 0x000fe200080f1403 */
[----:B------:R-:W-:-:S05]  /*109b0*/  IMAD.MOV.U32 R3, RZ, RZ, -0x800000 ;  /* 0xff800000ff037424 */ /* 0x000fca00078e00ff */
[----:B------:R0:W-:Y:S02]  /*109c0*/  STG.E desc[UR52][R4.64], R3 ;  /* 0x0000000304007986 */ /* 0x0001e4000c101934 */
.L_x_7518:
[----:B------:R-:W-:Y:S05]  /*109d0*/  BSYNC B1 ;  /* 0x0000000000017941 */ /* 0x000fea0003800000 */
.L_x_7517:
[----:B------:R-:W-:-:S06]  /*109e0*/  UISETP.GT.AND UP0, UPT, UR45, 0x1, UPT ;  /* 0x000000012d00788c */ /* 0x000fcc000bf04270 */
[----:B------:R-:W-:-:S13]  /*109f0*/  PLOP3.LUT P0, PT, PT, PT, UP0, 0x80, 0x0 ;  /* 0x000000000000781c */ /* 0x000fda0003f0f008 */
[----:B------:R-:W-:Y:S05]  /*10a00*/  @P0 BRA `(.L_x_7513) ;  /* 0x0000000400a40947 */ /* 0x000fea0003800000 */
[----:B------:R-:W1:Y:S01]  /*10a10*/  LDC R11, c[0x0][0xbe8] ;  /* 0x0002fa00ff0b7b82 */ /* 0x000e620000000800 */
[----:B------:R-:W-:Y:S01]  /*10a20*/  ULDC.64 UR14, c[0x0][0xaa0] ;  /* 0x0002a800000e7ab9 */ /* 0x000fe20000000a00 */
[----:B------:R-:W-:Y:S01]  /*10a30*/  IMAD R2, R22, 0x20, R198 ;  /* 0x0000002016027824 */ /* 0x000fe200078e02c6 */
[----:B------:R-:W-:Y:S01]  /*10a40*/  UIMAD UR10, UR21, UR14, URZ ;  /* 0x0000000e150a72a4 */ /* 0x000fe2000f8e023f */
[----:B------:R-:W-:Y:S01]  /*10a50*/  BSSY B1, `(.L_x_7519) ;  /* 0x000003a000017945 */ /* 0x000fe20003800000 */
[----:B------:R-:W-:Y:S01]  /*10a60*/  UIMAD.WIDE.U32 UR8, UR4, UR14, URZ ;  /* 0x0000000e040872a5 */ /* 0x000fe2000f8e003f */
[----:B------:R-:W-:Y:S01]  /*10a70*/  VIADD R6, R2, UR37 ;  /* 0x0000002502067c36 */ /* 0x000fe20008000000 */
[----:B------:R-:W-:-:S03]  /*10a80*/  UIMAD UR10, UR4, UR15, UR10 ;  /* 0x0000000f040a72a4 */ /* 0x000fc6000f8e020a */
[----:B0-----:R-:W-:Y:S01]  /*10a90*/  IMAD.MOV.U32 R5, RZ, RZ, R6 ;  /* 0x000000ffff057224 */ /* 0x001fe200078e0006 */
[----:B------:R-:W-:-:S03]  /*10aa0*/  UIADD3 UR9, UR9, UR10, URZ ;  /* 0x0000000a09097290 */ /* 0x000fc6000fffe03f */
[----:B------:R-:W-:Y:S02]  /*10ab0*/  ULDC.64 UR10, c[0x0][0xae8] ;  /* 0x0002ba00000a7ab9 */ /* 0x000fe40000000a00 */
[----:B------:R-:W-:-:S04]  /*10ac0*/  UIMAD.WIDE.U32 UR8, UR42, UR10, UR8 ;  /* 0x0000000a2a0872a5 */ /* 0x000fc8000f8e0008 */
[----:B------:R-:W-:-:S03]  /*10ad0*/  UIMAD UR9, UR42, UR11, UR9 ;  /* 0x0000000b2a0972a4 */ /* 0x000fc6000f8e0209 */
        /* <DEDUP_REMOVED lines=24> */
[----:B------:R-:W-:Y:S02]  /*10c60*/  VIADD R6, R198, UR37 ;  /* 0x00000025c6067c36 */ /* 0x000fe40008000000 */
[----:B-----5:R-:W-:Y:S02]  /*10c70*/  IMAD R11, R0, R11, RZ ;  /* 0x0000000b000b7224 */ /* 0x020fe400078e02ff */
[C---:B------:R-:W-:Y:S02]  /*10c80*/  IMAD R5, R7.reuse, UR9, R4 ;  /* 0x0000000907057c24 */ /* 0x040fe4000f8e0204 */
[----:B------:R-:W-:Y:S01]  /*10c90*/  IMAD.WIDE.U32 R2, R7, UR8, R2 ;  /* 0x0000000807027c25 */ /* 0x000fe2000f8e0002 */
[----:B------:R-:W-:Y:S01]  /*10ca0*/  ISETP.GE.AND P2, PT, R6, R11, PT ;  /* 0x0000000b0600720c */ /* 0x000fe20003f46270 */
[----:B------:R-:W-:-:S02]  /*10cb0*/  ULDC.64 UR8, c[0x0][0xa80] ;  /* 0x0002a00000087ab9 */ /* 0x000fc40000000a00 */
        /* <DEDUP_REMOVED lines=10> */
[----:B------:R-:W-:Y:S02]  /*10d60*/  ULDC UR4, c[0x0][0xac8] ;  /* 0x0002b20000047ab9 */ /* 0x000fe40000000800 */
        /* <DEDUP_REMOVED lines=8> */
.L_x_7520:
[----:B------:R-:W-:Y:S05]  /*10df0*/  BSYNC B1 ;  /* 0x0000000000017941 */ /* 0x000fea0003800000 */
.L_x_7519:
[----:B--2---:R2:W4:Y:S01]  /*10e00*/  SHFL.IDX PT, R0, R5, 0x1, 0x181f ;  /* 0x00381f0005007f89 */ /* 0x00452200000e0000 */
[----:B------:R-:W-:Y:S03]  /*10e10*/  BSSY B1, `(.L_x_7521) ;  /* 0x000000c000017945 */ /* 0x000fe60003800000 */
[----:B-1-3--:R2:W1:Y:S01]  /*10e20*/  SHFL.IDX PT, R2, R4, 0x1, 0x181f ;  /* 0x00381f0004027f89 */ /* 0x00a46200000e0000 */
[----:B------:R-:W-:Y:S05]  /*10e30*/  @P1 BRA `(.L_x_7522) ;  /* 0x0000000000241947 */ /* 0x000fea0003800000 */
[----:B------:R-:W-:Y:S02]  /*10e40*/  ULDC UR4, c[0x0][0xac8] ;  /* 0x0002b20000047ab9 */ /* 0x000fe40000000800 */
        /* <DEDUP_REMOVED lines=8> */
.L_x_7522:
[----:B------:R-:W-:Y:S05]  /*10ed0*/  BSYNC B1 ;  /* 0x0000000000017941 */ /* 0x000fea0003800000 */
.L_x_7521:
[----:B----4-:R4:W0:Y:S01]  /*10ee0*/  SHFL.IDX PT, R0, R5, 0x2, 0x181f ;  /* 0x00581f0005007f89 */ /* 0x01082200000e0000 */
        /* <DEDUP_REMOVED lines=12> */
.L_x_7524:
[----:B------:R-:W-:Y:S05]  /*10fb0*/  BSYNC B1 ;  /* 0x0000000000017941 */ /* 0x000fea0003800000 */
.L_x_7523:
[----:B0-----:R-:W-:Y:S01]  /*10fc0*/  VIADD R0, R6, 0x60 ;  /* 0x0000006006007836 */ /* 0x001fe20000000000 */
[----:B--2-4-:R-:W0:Y:S04]  /*10fd0*/  SHFL.IDX PT, R5, R5, 0x3, 0x181f ;  /* 0x00781f0005057f89 */ /* 0x014e2800000e0000 */
[----:B------:R-:W-:Y:S01]  /*10fe0*/  ISETP.GE.AND P0, PT, R0, R11, PT ;  /* 0x0000000b0000720c */ /* 0x000fe20003f06270 */
[----:B-1-3--:R1:W2:-:S12]  /*10ff0*/  SHFL.IDX PT, R2, R4, 0x3, 0x181f ;  /* 0x00781f0004027f89 */ /* 0x00a29800000e0000 */
[----:B-1----:R-:W-:Y:S05]  /*11000*/  @P0 BRA `(.L_x_7513) ;  /* 0x0000000000240947 */ /* 0x002fea0003800000 */
[----:B------:R-:W-:Y:S02]  /*11010*/  ULDC UR4, c[0x0][0xac8] ;  /* 0x0002b20000047ab9 */ /* 0x000fe40000000800 */
[----:B------:R-:W-:Y:S02]  /*11020*/  ISETP.GE.AND P2, PT, R18, UR4, PT ;  /* 0x0000000412007c0c */ /* 0x000fe4000bf46270 */
[----:B------:R-:W-:-:S11]  /*11030*/  ISETP.GE.AND P3, PT, R19, UR4, PT ;  /* 0x0000000413007c0c */ /* 0x000fd6000bf66270 */
[CC--:B--2---:R-:W-:Y:S02]  /*11040*/  @!P2 LEA R6, P0, R18.reuse, R2.reuse, 0x1 ;  /* 0x000000021206a211 */ /* 0x0c4fe400078008ff */
[C---:B------:R-:W-:Y:S02]  /*11050*/  @!P3 LEA R2, P1, R19.reuse, R2, 0x1 ;  /* 0x000000021302b211 */ /* 0x040fe400078208ff */
[-C--:B0-----:R-:W-:Y:S02]  /*11060*/  @!P2 LEA.HI.X R7, R18, R5.reuse, R220, 0x1, P0 ;  /* 0x000000051207a211 */ /* 0x081fe400000f0cdc */
[----:B------:R-:W-:-:S03]  /*11070*/  @!P3 LEA.HI.X R3, R19, R5, R219, 0x1, P1 ;  /* 0x000000051303b211 */ /* 0x000fc600008f0cdb */
[----:B------:R0:W-:Y:S04]  /*11080*/  @!P2 ST.E.128 desc[UR52][R6.64], RZ ;  /* 0x000000ff0600a985 */ /* 0x0001e8000c101d34 */
[----:B------:R0:W-:Y:S02]  /*11090*/  @!P3 ST.E.128 desc[UR52][R2.64], RZ ;  /* 0x000000ff0200b985 */ /* 0x0001e4000c101d34 */
.L_x_7513:
[----:B------:R-:W-:Y:S05]  /*110a0*/  BSYNC B0 ;  /* 0x0000000000007941 */ /* 0x000fea0003800000 */
.L_x_7503:
[----:B------:R-:W-:Y:S02]  /*110b0*/  ULDC UR4, c[0x0][0xc3c] ;  /* 0x00030f0000047ab9 */ /* 0x000fe40000000800 */
[----:B------:R-:W-:-:S06]  /*110c0*/  UISETP.GE.AND UP0, UPT, UR6, UR4, UPT ;  /* 0x000000040600728c */ /* 0x000fcc000bf06270 */
[----:B------:R-:W-:-:S13]  /*110d0*/  PLOP3.LUT P0, PT, PT, PT, UP0, 0x80, 0x0 ;  /* 0x000000000000781c */ /* 0x000fda0003f0f008 */
[----:B------:R-:W-:Y:S05]  /*110e0*/  @!P0 BRA `(.L_x_7525) ;  /* 0xfffffefc00c48947 */ /* 0x000fea000383ffff */
[----:B------:R-:W-:Y:S05]  /*110f0*/  EXIT ;  /* 0x000000000000794d */ /* 0x000fea0003800000 */
.L_x_7420:
        /* <DEDUP_REMOVED lines=20> */
.L_x_7526:
        /* <DEDUP_REMOVED lines=43> */
.L_x_7530:
        /* <DEDUP_REMOVED lines=39> */
.L_x_7528:
        /* <DEDUP_REMOVED lines=12> */
.L_x_7531:
[----:B---34-:R-:W-:Y:S01]  /*11820*/  IMAD R2, R3, UR5, R10 ;  /* 0x0000000503027c24 */ /* 0x018fe2000f8e020a */
[----:B-1----:R-:W-:Y:S01]  /*11830*/  ISETP.NE.AND P0, PT, R8, 0x1, PT ;  /* 0x000000010800780c */ /* 0x002fe20003f05270 */
[----:B------:R-:W-:-:S03]  /*11840*/  VIADD R14, R9, UR4 ;  /* 0x00000004090e7c36 */ /* 0x000fc60008000000 */
[----:B------:R1:W-:Y:S01]  /*11850*/  STL [R1], R2 ;  /* 0x0000000201007387 */ /* 0x0003e20000100800 */
[----:B------:R-:W-:-:S03]  /*11860*/  IADD3 R5, -R2, UR6, RZ ;  /* 0x0000000602057c10 */ /* 0x000fc6000fffe1ff */
[----:B------:R1:W-:Y:S05]  /*11870*/  STL [R1+0xc], R14 ;  /* 0x00000c0e01007387 */ /* 0x0003ea0000100800 */
[----:B------:R-:W-:Y:S05]  /*11880*/  @!P0 BRA `(.L_x_7532) ;  /* 0x0000000000e08947 */ /* 0x000fea0003800000 */
[----:B0-2---:R-:W-:Y:S02]  /*11890*/  IABS R7, R4 ;  /* 0x0000000400077213 */ /* 0x005fe40000000000 */
[----:B------:R-:W-:Y:S02]  /*118a0*/  IABS R9, R8 ;  /* 0x0000000800097213 */ /* 0x000fe40000000000 */
[----:B------:R-:W0:Y:S08]  /*118b0*/  I2F.RP R10, R7 ;  /* 0x00000007000a7306 */ /* 0x000e300000209400 */
[----:B------:R-:W2:Y:S08]  /*118c0*/  I2F.RP R11, R9 ;  /* 0x00000009000b7306 */ /* 0x000eb00000209400 */
[----:B0-----:R-:W1:Y:S08]  /*118d0*/  MUFU.RCP R10, R10 ;  /* 0x0000000a000a7308 */ /* 0x001e700000001000 */
[----:B--2---:R-:W-:Y:S01]  /*118e0*/  MUFU.RCP R11, R11 ;  /* 0x0000000b000b7308 */ /* 0x004fe20000001000 */
[----:B-1----:R-:W-:Y:S01]  /*118f0*/  VIADD R2, R10, 0xffffffe ;  /* 0x0ffffffe0a027836 */ /* 0x002fe20000000000 */
[----:B------:R-:W-:-:S06]  /*11900*/  IABS R10, R4 ;  /* 0x00000004000a7213 */ /* 0x000fcc0000000000 */
[----:B------:R0:W1:Y:S02]  /*11910*/  F2I.FTZ.U32.TRUNC.NTZ R3, R2 ;  /* 0x0000000200037305 */ /* 0x000064000021f000 */
[----:B0-----:R-:W-:Y:S02]  /*11920*/  IMAD.MOV.U32 R2, RZ, RZ, RZ ;  /* 0x000000ffff027224 */ /* 0x001fe400078e00ff */
[----:B-1----:R-:W-:-:S04]  /*11930*/  IMAD.MOV R12, RZ, RZ, -R3 ;  /* 0x000000ffff0c7224 */ /* 0x002fc800078e0a03 */
[----:B------:R-:W-:-:S04]  /*11940*/  IMAD R13, R12, R7, RZ ;  /* 0x000000070c0d7224 */ /* 0x000fc800078e02ff */
[----:B------:R-:W-:Y:S01]  /*11950*/  IMAD.HI.U32 R3, R3, R13, R2 ;  /* 0x0000000d03037227 */ /* 0x000fe200078e0002 */
[----:B------:R-:W-:-:S03]  /*11960*/  IABS R2, R5 ;  /* 0x0000000500027213 */ /* 0x000fc60000000000 */
[----:B------:R-:W-:Y:S02]  /*11970*/  IMAD.MOV R13, RZ, RZ, -R10 ;  /* 0x000000ffff0d7224 */ /* 0x000fe400078e0a0a */
[----:B------:R-:W-:-:S04]  /*11980*/  IMAD.HI.U32 R10, R3, R2, RZ ;  /* 0x00000002030a7227 */ /* 0x000fc800078e00ff */
[----:B------:R-:W-:Y:S02]  /*11990*/  IMAD R2, R10, R13, R2 ;  /* 0x0000000d0a027224 */ /* 0x000fe400078e0202 */
[----:B------:R-:W-:-:S03]  /*119a0*/  VIADD R3, R11, 0xffffffe ;  /* 0x0ffffffe0b037836 */ /* 0x000fc60000000000 */
[----:B------:R-:W-:-:S03]  /*119b0*/  ISETP.GT.U32.AND P1, PT, R7, R2, PT ;  /* 0x000000020700720c */ /* 0x000fc60003f24070 */
[----:B------:R-:W0:Y:S10]  /*119c0*/  F2I.FTZ.U32.TRUNC.NTZ R3, R3 ;  /* 0x0000000300037305 */ /* 0x000e34000021f000 */
[----:B------:R-:W-:-:S02]  /*119d0*/  @!P1 IMAD.IADD R2, R2, 0x1, -R7 ;  /* 0x0000000102029824 */ /* 0x000fc400078e0a07 */
[----:B------:R-:W-:Y:S01]  /*119e0*/  @!P1 VIADD R10, R10, 0x1 ;  /* 0x000000010a0a9836 */ /* 0x000fe20000000000 */
[----:B------:R-:W-:Y:S02]  /*119f0*/  ISETP.NE.AND P1, PT, R4, RZ, PT ;  /* 0x000000ff0400720c */ /* 0x000fe40003f25270 */
[----:B------:R-:W-:Y:S01]  /*11a00*/  ISETP.GE.U32.AND P0, PT, R2, R7, PT ;  /* 0x000000070200720c */ /* 0x000fe20003f06070 */
[----:B0-----:R-:W-:-:S04]  /*11a10*/  IMAD.MOV R2, RZ, RZ, -R3 ;  /* 0x000000ffff027224 */ /* 0x001fc800078e0a03 */
[----:B------:R-:W-:Y:S02]  /*11a20*/  IMAD R7, R2, R9, RZ ;  /* 0x0000000902077224 */ /* 0x000fe400078e02ff */
[----:B------:R-:W-:-:S04]  /*11a30*/  IMAD.MOV.U32 R2, RZ, RZ, RZ ;  /* 0x000000ffff027224 */ /* 0x000fc800078e00ff */
        /* <DEDUP_REMOVED lines=29> */
.L_x_7532:
        /* <DEDUP_REMOVED lines=61> */
.L_x_7533:
[----:B01----:R-:W-:-:S05]  /*11fe0*/  LOP3.LUT R3, RZ, R2, RZ, 0x33, !PT ;  /* 0x00000002ff037212 */ /* 0x003fca00078e33ff */
[----:B------:R-:W-:-:S05]  /*11ff0*/  IMAD.IADD R2, R4, 0x1, R3 ;  /* 0x0000000104027824 */ /* 0x000fca00078e0203 */
[----:B------:R1:W-:Y:S01]  /*12000*/  STL [R1+0x4], R2 ;  /* 0x0000040201007387 */ /* 0x0003e20000100800 */
[----:B------:R-:W-:Y:S05]  /*12010*/  BRA `(.L_x_7534) ;  /* 0x0000000000107947 */ /* 0x000fea0003800000 */
.L_x_7529:
[----:B------:R-:W-:Y:S01]  /*12020*/  IMAD.U32 R2, RZ, RZ, UR6 ;  /* 0x00000006ff027e24 */ /* 0x000fe2000f8e00ff */
[----:B------:R0:W-:Y:S04]  /*12030*/  STL [R1+0x4], RZ ;  /* 0x000004ff01007387 */ /* 0x0001e80000100800 */
[----:B------:R0:W-:Y:S04]  /*12040*/  STL [R1+0x8], RZ ;  /* 0x000008ff01007387 */ /* 0x0001e80000100800 */
[----:B------:R0:W-:Y:S02]  /*12050*/  STL [R1], R2 ;  /* 0x0000000201007387 */ /* 0x0001e40000100800 */
.L_x_7534:
        /* <DEDUP_REMOVED lines=10> */
.L_x_7527:
        /* <DEDUP_REMOVED lines=20> */
[----:B------:R-:W-:Y:S01]  /*12240*/  LOP3.LUT R0, R0, 0x40, RZ, 0xfc, !PT ;  /* 0x0000004000007812 */ /* 0x000fe200078efcff */
[----:B------:R-:W-:Y:S01]  /*12250*/  ULDC.64 UR38, c[0x0][0x198] ;  /* 0x0000660000267ab9 */ /* 0x000fe20000000a00 */
[----:B------:R-:W-:-:S02]  /*12260*/  LOP3.LUT R3, R3, 0x200, R2, 0xf8, !PT ;  /* 0x0000020003037812 */ /* 0x000fc400078ef802 */
[----:B------:R-:W-:-:S04]  /*12270*/  SHF.R.U32.HI R2, RZ, 0x3, R4 ;  /* 0x00000003ff027819 */ /* 0x000fc80000011604 */
[----:B------:R-:W-:Y:S01]  /*12280*/  LOP3.LUT R4, R2, 0x70, R6, 0xf8, !PT ;  /* 0x0000007002047812 */ /* 0x000fe200078ef806 */
[----:B------:R-:W-:Y:S01]  /*12290*/  IMAD.MOV.U32 R2, RZ, RZ, 0x1 ;  /* 0x00000001ff027424 */ /* 0x000fe200078e00ff */
[----:B----4-:R-:W-:-:S06]  /*122a0*/  ULEA UR4, UR5, UR4, 0x18 ;  /* 0x0000000405047291 */ /* 0x010fcc000f8ec03f */
[----:B------:R-:W-:-:S04]  /*122b0*/  IMAD.U32 R18, RZ, RZ, UR4 ;  /* 0x00000004ff127e24 */ /* 0x000fc8000f8e00ff */
[----:B------:R-:W-:-:S05]  /*122c0*/  IMAD R3, R3, 0x2, R18 ;  /* 0x0000000203037824 */ /* 0x000fca00078e0212 */
[----:B------:R0:W-:Y:S04]  /*122d0*/  STL [R1+0x24], R3 ;  /* 0x0000240301007387 */ /* 0x0001e80000100800 */
[----:B------:R0:W-:Y:S04]  /*122e0*/  STL [R1+0x44], RZ ;  /* 0x000044ff01007387 */ /* 0x0001e80000100800 */
[----:B------:R0:W-:Y:S02]  /*122f0*/  STL [R1+0x10], R2 ;  /* 0x0000100201007387 */ /* 0x0001e40000100800 */
.L_x_7644:
[----:B--23--:R-:W2:Y:S01]  /*12300*/  LDL R9, [R1+0xc] ;  /* 0x00000c0001097983 */ /* 0x00cea20000100800 */
[----:B------:R-:W-:Y:S05]  /*12310*/  YIELD ;  /* 0x0000000000007946 */ /* 0x000fea0003800000 */
[----:B------:R-:W-:Y:S01]  /*12320*/  ULDC.64 UR4, c[0x0][0xa28] ;  /* 0x00028a0000047ab9 */ /* 0x000fe20000000a00 */
[----:B------:R-:W-:Y:S01]  /*12330*/  IMAD.MOV.U32 R0, RZ, RZ, RZ ;  /* 0x000000ffff007224 */ /* 0x000fe200078e00ff */
[----:B------:R-:W-:Y:S01]  /*12340*/  ISETP.NE.U32.AND P0, PT, RZ, UR4, PT ;  /* 0x00000004ff007c0c */ /* 0x000fe2000bf05070 */
[----:B01----:R-:W1:Y:S01]  /*12350*/  LDC.64 R4, c[0x0][0xa00] ;  /* 0x00028000ff047b82 */ /* 0x003e620000000a00 */
[----:B------:R-:W-:Y:S01]  /*12360*/  IMAD.MOV.U32 R10, RZ, RZ, RZ ;  /* 0x000000ffff0a7224 */ /* 0x000fe200078e00ff */
[----:B------:R-:W-:Y:S01]  /*12370*/  ULDC.64 UR6, c[0x0][0xa08] ;  /* 0x0002820000067ab9 */ /* 0x000fe20000000a00 */
[----:B------:R-:W-:Y:S01]  /*12380*/  ISETP.NE.AND.EX P0, PT, RZ, UR5, PT, P0 ;  /* 0x00000005ff007c0c */ /* 0x000fe2000bf05300 */
[----:B------:R-:W-:-:S12]  /*12390*/  ULDC.64 UR4, c[0x0][0xa18] ;  /* 0x0002860000047ab9 */ /* 0x000fd80000000a00 */
[----:B0-----:R-:W2:Y:S02]  /*123a0*/  @P0 LDC.64 R2, c[0x0][0xa28] ;  /* 0x00028a00ff020b82 */ /* 0x001ea40000000a00 */
[----:B--2---:R-:W-:-:S05]  /*123b0*/  @P0 IMAD.WIDE R2, R9, 0x4, R2 ;  /* 0x0000000409020825 */ /* 0x004fca00078e0202 */
[----:B------:R0:W5:Y:S01]  /*123c0*/  @P0 LDG.E R0, desc[UR52][R2.64] ;  /* 0x0000003402000981 */ /* 0x000162000c1e1900 */
[----:B------:R-:W-:Y:S01]  /*123d0*/  ISETP.NE.U32.AND P0, PT, RZ, UR4, PT ;  /* 0x00000004ff007c0c */ /* 0x000fe2000bf05070 */
[----:B-1----:R-:W-:Y:S01]  /*123e0*/  IMAD.WIDE R4, R9, 0x4, R4 ;  /* 0x0000000409047825 */ /* 0x002fe200078e0204 */
[----:B------:R-:W-:Y:S02]  /*123f0*/  ISETP.NE.U32.AND P1, PT, RZ, UR6, PT ;  /* 0x00000006ff007c0c */ /* 0x000fe4000bf25070 */
[----:B------:R-:W-:Y:S01]  /*12400*/  ISETP.NE.AND.EX P2, PT, RZ, UR5, PT, P0 ;  /* 0x00000005ff007c0c */ /* 0x000fe2000bf45300 */
[----:B------:R-:W-:Y:S01]  /*12410*/  ULDC.64 UR4, c[0x0][0xa00] ;  /* 0x0002800000047ab9 */ /* 0x000fe20000000a00 */
[----:B------:R-:W-:Y:S01]  /*12420*/  ISETP.NE.AND.EX P1, PT, RZ, UR7, PT, P1 ;  /* 0x00000007ff007c0c */ /* 0x000fe2000bf25310 */
[----:B------:R-:W-:Y:S01]  /*12430*/  IMAD.MOV.U32 R8, RZ, RZ, RZ ;  /* 0x000000ffff087224 */ /* 0x000fe200078e00ff */
[----:B------:R-:W-:Y:S01]  /*12440*/  ISETP.NE.U32.AND P0, PT, RZ, UR4, PT ;  /* 0x00000004ff007c0c */ /* 0x000fe2000bf05070 */
[----:B0-----:R-:W0:Y:S03]  /*12450*/  LDC.64 R2, c[0x0][0xa08] ;  /* 0x00028200ff027b82 */ /* 0x001e260000000a00 */
        /* <DEDUP_REMOVED lines=21> */
[----:B------:R-:W0:Y:S04]  /*125b0*/  LDG.E R7, desc[UR52][R4.64] ;  /* 0x0000003404077981 */ /* 0x000e28000c1e1900 */
[----:B------:R-:W0:Y:S02]  /*125c0*/  LDG.E R4, desc[UR52][R4.64+0x4] ;  /* 0x0000043404047981 */ /* 0x000e24000c1e1900 */
[----:B0-----:R-:W-:-:S05]  /*125d0*/  IMAD.IADD R10, R4, 0x1, -R7 ;  /* 0x00000001040a7824 */ /* 0x001fca00078e0a07 */
[----:B------:R1:W-:Y:S02]  /*125e0*/  STL [R1+0x2c], R10 ;  /* 0x00002c0a01007387 */ /* 0x0003e40000100800 */
.L_x_7536:
        /* <DEDUP_REMOVED lines=12> */
[----:B------:R-:W3:Y:S02]  /*126b0*/  LDC.64 R2, c[0x0][0xa20] ;  /* 0x00028800ff027b82 */ /* 0x000ee40000000a00 */
[----:B---3--:R-:W-:-:S05]  /*126c0*/  IMAD.WIDE R2, R9, 0x4, R2 ;  /* 0x0000000409027825 */ /* 0x008fca00078e0202 */
[----:B------:R3:W5:Y:S01]  /*126d0*/  LDG.E R6, desc[UR52][R2.64] ;  /* 0x0000003402067981 */ /* 0x000762000c1e1900 */
[----:B------:R-:W-:Y:S05]  /*126e0*/  BRA `(.L_x_7538) ;  /* 0x0000000000107947 */ /* 0x000fea0003800000 */
.L_x_7537:
[----:B------:R-:W-:Y:S05]  /*126f0*/  @!P1 BRA `(.L_x_7538) ;  /* 0x00000000000c9947 */ /* 0x000fea0003800000 */
[----:B------:R-:W3:Y:S04]  /*12700*/  LDG.E R6, desc[UR52][R2.64] ;  /* 0x0000003402067981 */ /* 0x000ee8000c1e1900 */
[----:B------:R-:W3:Y:S02]  /*12710*/  LDG.E R2, desc[UR52][R2.64+0x4] ;  /* 0x0000043402027981 */ /* 0x000ee4000c1e1900 */
[----:B---3--:R-:W-:-:S07]  /*12720*/  IMAD.IADD R6, R2, 0x1, -R6 ;  /* 0x0000000102067824 */ /* 0x008fce00078e0a06 */
.L_x_7538:
        /* <DEDUP_REMOVED lines=34> */
.L_x_7541:
[----:B------:R-:W-:-:S13]  /*12950*/  ISETP.NE.AND P0, PT, R3, 0x1, PT ;  /* 0x000000010300780c */ /* 0x000fda0003f05270 */
[----:B------:R-:W2:Y:S02]  /*12960*/  @P0 LDC.64 R4, c[0x0][0x9e8] ;  /* 0x00027a00ff040b82 */ /* 0x000ea40000000a00 */
[----:B--2---:R-:W-:-:S05]  /*12970*/  @P0 IMAD.HI.U32 R4, R8, R4, RZ ;  /* 0x0000000408040227 */ /* 0x004fca00078e00ff */
[----:B------:R-:W-:-:S07]  /*12980*/  @P0 SHF.R.U32.HI R8, RZ, R5, R4 ;  /* 0x00000005ff080219 */ /* 0x000fce0000011604 */
.L_x_7542:
[----:B------:R-:W-:Y:S05]  /*12990*/  BSYNC B0 ;  /* 0x0000000000007941 */ /* 0x000fea0003800000 */
.L_x_7540:
[----:B------:R-:W-:-:S05]  /*129a0*/  IMAD R8, R8, R3, R3 ;  /* 0x0000000308087224 */ /* 0x000fca00078e0203 */
[----:B------:R-:W-:-:S07]  /*129b0*/  VIMNMX R2, R2, R8, PT ;  /* 0x0000000802027248 */ /* 0x000fce0003fe0100 */
.L_x_7539:
        /* <DEDUP_REMOVED lines=25> */
.L_x_7545:
[----:B------:R-:W-:-:S13]  /*12b50*/  ISETP.NE.AND P0, PT, R3, 0x1, PT ;  /* 0x000000010300780c */ /* 0x000fda0003f05270 */
[----:B--2---:R-:W2:Y:S02]  /*12b60*/  @P0 LDC.64 R4, c[0x0][0x9e8] ;  /* 0x00027a00ff040b82 */ /* 0x004ea40000000a00 */
[----:B--2---:R-:W-:-:S05]  /*12b70*/  @P0 IMAD.HI.U32 R4, R6, R4, RZ ;  /* 0x0000000406040227 */ /* 0x004fca00078e00ff */
[----:B------:R-:W-:-:S07]  /*12b80*/  @P0 SHF.R.U32.HI R6, RZ, R5, R4 ;  /* 0x00000005ff060219 */ /* 0x000fce0000011604 */
.L_x_7546:
[----:B------:R-:W-:Y:S05]  /*12b90*/  BSYNC B0 ;  /* 0x0000000000007941 */ /* 0x000fea0003800000 */
.L_x_7544:
[----:B------:R-:W-:-:S05]  /*12ba0*/  IMAD R3, R6, R3, RZ ;  /* 0x0000000306037224 */ /* 0x000fca00078e02ff */
[----:B------:R-:W-:-:S07]  /*12bb0*/  VIMNMX R2, R2, R3, !PT ;  /* 0x0000000302027248 */ /* 0x000fce0007fe0100 */
.L_x_7543:
        /* <DEDUP_REMOVED lines=44> */
.L_x_7548:
[----:B------:R-:W-:Y:S05]  /*12e80*/  BSYNC B0 ;  /* 0x0000000000007941 */ /* 0x000fea0003800000 */
.L_x_7547:
        /* <DEDUP_REMOVED lines=15> */
[----:B------:R-:W0:Y:S02]  /*12f80*/  FLO.U32 R0, UR4 ;  /* 0x0000000400007d00 */ /* 0x000e2400080e0000 */
        /* <DEDUP_REMOVED lines=10> */
.L_x_7550:
        /* <DEDUP_REMOVED lines=20> */
.L_x_7553:
[----:B------:R-:W-:Y:S05]  /*13170*/  BSYNC B6 ;  /* 0x0000000000067941 */ /* 0x000fea0003800000 */
.L_x_7552:
        /* <DEDUP_REMOVED lines=20> */
.L_x_7556:
        /* <DEDUP_REMOVED lines=15> */
.L_x_7555:
[----:B------:R-:W-:Y:S05]  /*133b0*/  BSYNC B6 ;  /* 0x0000000000067941 */ /* 0x000fea0003800000 */
.L_x_7554:
[----:B------:R-:W3:Y:S01]  /*133c0*/  LDL R0, [R1+0xc] ;  /* 0x00000c0001007983 */ /* 0x000ee20000100800 */
[----:B------:R-:W-:Y:S02]  /*133d0*/  ULDC.64 UR4, c[0x0][0x9f8] ;  /* 0x00027e0000047ab9 */ /* 0x000fe40000000a00 */
[----:B------:R-:W-:Y:S01]  /*133e0*/  ISETP.NE.U32.AND P0, PT, RZ, UR4, PT ;  /* 0x00000004ff007c0c */ /* 0x000fe2000bf05070 */
[----:B------:R-:W4:Y:S03]  /*133f0*/  LDL R17, [R1+0x30] ;  /* 0x0000300001117983 */ /* 0x000f260000100800 */
        /* <DEDUP_REMOVED lines=20> */
.L_x_7660:
        /* <DEDUP_REMOVED lines=11> */
.L_x_7663:
[----:B------:R-:W-:Y:S05]  /*135f0*/  @!P6 BRA `(.L_x_7558) ;  /* 0x000000040010e947 */ /* 0x000fea0003800000 */
[----:B------:R-:W-:-:S04]  /*13600*/  ISETP.NE.U32.AND P0, PT, R2, RZ, PT ;  /* 0x000000ff0200720c */ /* 0x000fc80003f05070 */
[----:B------:R-:W-:-:S13]  /*13610*/  ISETP.NE.AND.EX P0, PT, R3, RZ, PT, P0 ;  /* 0x000000ff0300720c */ /* 0x000fda0003f05300 */
[----:B------:R-:W-:Y:S05]  /*13620*/  @!P0 BRA `(.L_x_7560) ;  /* 0x0000000000508947 */ /* 0x000fea0003800000 */
[----:B------:R-:W3:Y:S01]  /*13630*/  LDC R6, c[0x0][0x43c] ;  /* 0x00010f00ff067b82 */ /* 0x000ee20000000800 */
[----:B------:R-:W-:Y:S01]  /*13640*/  IMAD.MOV.U32 R9, RZ, RZ, R0 ;  /* 0x000000ffff097224 */ /* 0x000fe200078e0000 */
[----:B------:R-:W-:-:S03]  /*13650*/  ULDC.64 UR4, c[0x0][0x428] ;  /* 0x00010a0000047ab9 */ /* 0x000fc60000000a00 */
        /* <DEDUP_REMOVED lines=17> */
.L_x_7560:
[----:B---3--:R-:W3:Y:S01]  /*13770*/  LDL R2, [R1+0x10] ;  /* 0x0000100001027983 */ /* 0x008ee20000100800 */
[----:B-1----:R-:W-:Y:S01]  /*13780*/  IMAD R0, R19, 0x8, R18 ;  /* 0x0000000813007824 */ /* 0x002fe200078e0212 */
[----:B---3--:R-:W-:-:S04]  /*13790*/  SHF.L.U32 R2, R2, 0x1f, RZ ;  /* 0x0000001f02027819 */ /* 0x008fc800000006ff */
[----:B------:R-:W1:Y:S02]  /*137a0*/  SYNCS.PHASECHK.TRANS64.TRYWAIT P0, [R0+URZ+0x28840], R2 ;  /* 0x02884002000075a7 */ /* 0x000e64000800017f */
[----:B-1----:R-:W-:Y:S05]  /*137b0*/  @!P0 BRA `(.L_x_7561) ;  /* 0x0000004c00848947 */ /* 0x002fea0003800000 */
.L_x_7664:
        /* <DEDUP_REMOVED lines=11> */
.L_x_7562:
[----:B------:R-:W3:Y:S04]  /*13870*/  LDL R4, [R1+0x4] ;  /* 0x0000040001047983 */ /* 0x000ee80000100800 */
[----:B------:R-:W4:Y:S04]  /*13880*/  LDL R3, [R1+0x14] ;  /* 0x0000140001037983 */ /* 0x000f280000100800 */
[----:B-1----:R-:W2:Y:S01]  /*13890*/  LDL.LU R2, [R1+0x18] ;  /* 0x0000180001027983 */ /* 0x002ea20000300800 */
        /* <DEDUP_REMOVED lines=18> */
[----:B------:R-:W-:Y:S01]  /*139c0*/  ULEA UR11, UR11, UR5, 0x7 ;  /* 0x000000050b0b7291 */ /* 0x000fe2000f8e383f */
[----:B------:R3:W-:Y:S01]  /*139d0*/  STL [R1+0x18], R2 ;  /* 0x0000180201007387 */ /* 0x0007e20000100800 */
[----:B------:R-:W-:-:S09]  /*139e0*/  UIADD3.X UR5, URZ, UR39, URZ, UP0, !UPT ;  /* 0x000000273f057290 */ /* 0x000fd200087fe43f */
[----:B------:R1:W-:Y:S02]  /*139f0*/  UTMALDG.4D [UR8], [UR4], desc[UR6] ;  /* 0x00000608040075b4 */ /* 0x0003e40008019000 */
[----:B-1----:R-:W-:Y:S01]  /*13a00*/  UMOV UR8, UR14 ;  /* 0x0000000e00087c82 */ /* 0x002fe20008000000 */
[----:B------:R-:W-:Y:S02]  /*13a10*/  UMOV UR10, UR15 ;  /* 0x0000000f000a7c82 */ /* 0x000fe40008000000 */
[----:B------:R3:W-:Y:S02]  /*13a20*/  UTMALDG.4D [UR8], [UR4], desc[UR6] ;  /* 0x00000608040075b4 */ /* 0x0007e40008019000 */
[----:B---3--:R-:W-:Y:S01]  /*13a30*/  NOP ;  /* 0x0000000000007918 */ /* 0x008fe20000000000 */
.L_x_7558:
[----:B------:R-:W1:Y:S01]  /*13a40*/  LDL.LU R3, [R1+0x3c] ;  /* 0x00003c0001037983 */ /* 0x000e620000300800 */
[----:B------:R-:W-:Y:S05]  /*13a50*/  WARPSYNC.ALL ;  /* 0x0000000000007948 */ /* 0x000fea0003800000 */
[----:B------:R-:W-:Y:S01]  /*13a60*/  ULDC.64 UR4, c[0x0][0x298] ;  /* 0x0000a60000047ab9 */ /* 0x000fe20000000a00 */
        /* <DEDUP_REMOVED lines=28> */
.L_x_7564:
[----:B------:R-:W-:Y:S05]  /*13c30*/  BSYNC B6 ;  /* 0x0000000000067941 */ /* 0x000fea0003800000 */
.L_x_7563:
        /* <DEDUP_REMOVED lines=9> */
[----:B------:R-:W1:Y:S01]  /*13cd0*/  S2R R9, SR_TID.X ;  /* 0x0000000000097919 */ /* 0x000e620000002100 */
[----:B------:R-:W-:Y:S01]  /*13ce0*/  ULDC.64 UR6, c[0x0][0x280] ;  /* 0x0000a00000067ab9 */ /* 0x000fe20000000a00 */
        /* <DEDUP_REMOVED lines=9> */
[----:B------:R-:W-:Y:S02]  /*13d80*/  ULDC.64 UR4, c[0x0][0x2e0] ;  /* 0x0000b80000047ab9 */ /* 0x000fe40000000a00 */
[----:B------:R-:W-:-:S05]  /*13d90*/  IMAD R4, R4, UR4, RZ ;  /* 0x0000000404047c24 */ /* 0x000fca000f8e02ff */
[----:B------:R-:W0:Y:S01]  /*13da0*/  @P0 LDC R6, c[0x0][0x450] ;  /* 0x00011400ff060b82 */ /* 0x000e220000000800 */
[----:B-1----:R-:W-:-:S04]  /*13db0*/  LOP3.LUT R5, R5, 0x7f, RZ, 0xc0, !PT ;  /* 0x0000007f05057812 */ /* 0x002fc800078ec0ff */
[----:B------:R-:W-:-:S04]  /*13dc0*/  SHF.R.U32.HI R5, RZ, 0x3, R5 ;  /* 0x00000003ff057819 */ /* 0x000fc80000011605 */
[----:B------:R-:W-:Y:S02]  /*13dd0*/  LOP3.LUT R9, R5, 0x70, R9, 0xf8, !PT ;  /* 0x0000007005097812 */ /* 0x000fe400078ef809 */
[----:B------:R-:W1:Y:S01]  /*13de0*/  @P0 LDC R5, c[0x0][0x44c] ;  /* 0x00011300ff050b82 */ /* 0x000e620000000800 */
        /* <DEDUP_REMOVED lines=13> */
[----:B------:R-:W-:Y:S02]  /*13ec0*/  IMAD R5, R5, UR4, RZ ;  /* 0x0000000405057c24 */ /* 0x000fe4000f8e02ff */
[----:B--2---:R-:W-:Y:S02]  /*13ed0*/  IMAD.SHL.U32 R9, R9, 0x8, RZ ;  /* 0x0000000809097824 */ /* 0x004fe400078e00ff */
[----:B------:R-:W-:Y:S01]  /*13ee0*/  IMAD R0, R0, UR5, R5 ;  /* 0x0000000500007c24 */ /* 0x000fe2000f8e0205 */
[----:B------:R-:W-:Y:S02]  /*13ef0*/  ULDC.64 UR4, c[0x0][0x2c8] ;  /* 0x0000b20000047ab9 */ /* 0x000fe40000000a00 */
[----:B------:R-:W-:Y:S01]  /*13f00*/  LOP3.LUT R9, R9, 0x38, RZ, 0xc0, !PT ;  /* 0x0000003809097812 */ /* 0x000fe200078ec0ff */
[----:B------:R-:W-:Y:S01]  /*13f10*/  IMAD.IADD R3, R3, 0x1, R0 ;  /* 0x0000000103037824 */ /* 0x000fe200078e0200 */
[----:B------:R-:W-:Y:S02]  /*13f20*/  SHF.R.S32.HI R0, RZ, 0x1f, R4 ;  /* 0x0000001fff007819 */ /* 0x000fe40000011404 */
[----:B------:R-:W-:Y:S01]  /*13f30*/  LOP3.LUT R9, R9, 0x40, RZ, 0xfc, !PT ;  /* 0x0000004009097812 */ /* 0x000fe200078efcff */
        /* <DEDUP_REMOVED lines=19> */
[----:B------:R-:W3:Y:S03]  /*14070*/  LDL.LU R6, [R1+0x2c] ;  /* 0x00002c0001067983 */ /* 0x000ee60000300800 */
[----:B--2---:R-:W-:-:S04]  /*14080*/  IMAD.IADD R0, R8, 0x1, R11 ;  /* 0x0000000108007824 */ /* 0x004fc800078e020b */
[----:B------:R-:W-:Y:S02]  /*14090*/  VIADD R5, R0, 0x10 ;  /* 0x0000001000057836 */ /* 0x000fe40000000000 */
[----:B---3--:R-:W-:Y:S02]  /*140a0*/  IMAD R2, R6, R7, RZ ;  /* 0x0000000706027224 */ /* 0x008fe400078e02ff */
[----:B------:R-:W0:Y:S04]  /*140b0*/  SHFL.IDX PT, R7, R4, RZ, 0x181f ;  /* 0x00181fff04077589 */ /* 0x000e2800000e0000 */
[----:B------:R-:W1:Y:S01]  /*140c0*/  SHFL.IDX PT, R6, R3, RZ, 0x181f ;  /* 0x00181fff03067589 */ /* 0x000e6200000e0000 */
[-C--:B------:R-:W-:Y:S02]  /*140d0*/  ISETP.GE.AND P4, PT, R0, R2.reuse, PT ;  /* 0x000000020000720c */ /* 0x080fe40003f86270 */
[----:B------:R-:W-:-:S02]  /*140e0*/  ISETP.GE.AND P2, PT, R5, R2, PT ;  /* 0x000000020500720c */ /* 0x000fc40003f46270 */
[----:B------:R-:W2:Y:S04]  /*140f0*/  SHFL.IDX PT, R5, R4, 0x1, 0x181f ;  /* 0x00381f0004057f89 */ /* 0x000ea800000e0000 */
[----:B------:R-:W3:Y:S05]  /*14100*/  SHFL.IDX PT, R8, R3, 0x1, 0x181f ;  /* 0x00381f0003087f89 */ /* 0x000eea00000e0000 */
[----:B0-----:R-:W-:-:S05]  /*14110*/  @!P4 LEA R7, P3, R10, R7, 0x1 ;  /* 0x000000070a07c211 */ /* 0x001fca00078608ff */
[----:B-1----:R-:W-:-:S05]  /*14120*/  @!P4 IMAD.X R6, RZ, RZ, R6, P3 ;  /* 0x000000ffff06c224 */ /* 0x002fca00018e0606 */
[----:B------:R-:W-:-:S04]  /*14130*/  @!P4 LOP3.LUT R7, R7, R6, RZ, 0x3c, !PT ;  /* 0x000000060707c212 */ /* 0x000fc800078e3cff */
[----:B------:R-:W-:-:S04]  /*14140*/  @!P4 LOP3.LUT R6, R7, R6, RZ, 0x3c, !PT ;  /* 0x000000060706c212 */ /* 0x000fc800078e3cff */
[----:B------:R-:W-:-:S05]  /*14150*/  @!P4 LOP3.LUT R7, R7, R6, RZ, 0x3c, !PT ;  /* 0x000000060707c212 */ /* 0x000fca00078e3cff */
[----:B-----5:R-:W-:Y:S04]  /*14160*/  @!P4 LDGSTS.E.BYPASS.LTC128B.128 [R9+0x10400], desc[UR52][R6.64], !P0 ;  /* 0x104000000609cfae */ /* 0x020fe8000c101d74 */
[----:B------:R2:W-:Y:S02]  /*14170*/  @!P4 LDGSTS.E.BYPASS.LTC128B.128 [R9+0x14400], desc[UR52][R6.64+0x80], !P1 ;  /* 0x144000800609cfae */ /* 0x0005e4000c901d74 */
[----:B--2---:R-:W-:-:S05]  /*14180*/  @!P2 LEA R7, P3, R10, R5, 0x1 ;  /* 0x000000050a07a211 */ /* 0x004fca00078608ff */
[----:B---3--:R-:W-:-:S05]  /*14190*/  @!P2 IMAD.X R6, RZ, RZ, R8, P3 ;  /* 0x000000ffff06a224 */ /* 0x008fca00018e0608 */
[----:B------:R-:W-:-:S04]  /*141a0*/  @!P2 LOP3.LUT R7, R7, R6, RZ, 0x3c, !PT ;  /* 0x000000060707a212 */ /* 0x000fc800078e3cff */
[----:B------:R-:W-:Y:S01]  /*141b0*/  @!P2 LOP3.LUT R6, R7, R6, RZ, 0x3c, !PT ;  /* 0x000000060706a212 */ /* 0x000fe200078e3cff */
[----:B------:R-:W-:-:S03]  /*141c0*/  VIADD R5, R0, 0x20 ;  /* 0x0000002000057836 */ /* 0x000fc60000000000 */
        /* <DEDUP_REMOVED lines=54> */
.L_x_7681:
[----:B------:R-:W-:Y:S01]  /*14530*/  VIADD R0, R0, 0x70 ;  /* 0x0000007000007836 */ /* 0x000fe20000000000 */
[----:B------:R-:W-:Y:S04]  /*14540*/  BSSY B0, `(.L_x_7566) ;  /* 0x000000a000007945 */ /* 0x000fe80003800000 */
[----:B------:R-:W-:-:S13]  /*14550*/  ISETP.GE.AND P2, PT, R0, R2, PT ;  /* 0x000000020000720c */ /* 0x000fda0003f46270 */
[----:B------:R-:W-:Y:S05]  /*14560*/  @P2 BRA `(.L_x_7567) ;  /* 0x00000000001c2947 */ /* 0x000fea0003800000 */
[----:B--2---:R-:W-:-:S05]  /*14570*/  LEA R2, P2, R10, R3, 0x1 ;  /* 0x000000030a027211 */ /* 0x004fca00078408ff */
[----:B01----:R-:W-:-:S05]  /*14580*/  IMAD.X R3, RZ, RZ, R5, P2 ;  /* 0x000000ffff037224 */ /* 0x003fca00010e0605 */
[----:B------:R-:W-:Y:S01]  /*14590*/  @!PT LDS RZ, [RZ] ;  /* 0x00000000fffff984 */ /* 0x000fe20000000800 */
[----:B------:R-:W-:Y:S01]  /*145a0*/  @!PT LDS RZ, [RZ] ;  /* 0x00000000fffff984 */ /* 0x000fe20000000800 */
[----:B------:R-:W-:Y:S01]  /*145b0*/  @!PT LDS RZ, [RZ] ;  /* 0x00000000fffff984 */ /* 0x000fe20000000800 */
[----:B------:R3:W-:Y:S04]  /*145c0*/  LDGSTS.E.BYPASS.LTC128B.128 [R9+0x13c00], desc[UR52][R2.64], !P0 ;  /* 0x13c0000002097fae */ /* 0x0007e8000c101d74 */
[----:B------:R3:W-:Y:S02]  /*145d0*/  LDGSTS.E.BYPASS.LTC128B.128 [R9+0x17c00], desc[UR52][R2.64+0x80], !P1 ;  /* 0x17c0008002097fae */ /* 0x0007e4000c901d74 */
.L_x_7567:
[----:B------:R-:W-:Y:S05]  /*145e0*/  BSYNC B0 ;  /* 0x0000000000007941 */ /* 0x000fea0003800000 */
.L_x_7566:
[----:B------:R-:W-:Y:S01]  /*145f0*/  NOP ;  /* 0x0000000000007918 */ /* 0x000fe20000000000 */
[----:B------:R-:W-:Y:S01]  /*14600*/  PLOP3.LUT P0, PT, PT, PT, PT, 0x80, 0x0 ;  /* 0x000000000000781c */ /* 0x000fe20003f0f070 */
[----:B0-----:R-:W-:-:S12]  /*14610*/  VIADD R6, R18, 0x28800 ;  /* 0x0002880012067836 */ /* 0x001fd80000000000 */
.L_x_7568:
        /* <DEDUP_REMOVED lines=18> */
.L_x_7682:
[----:B------:R-:W-:Y:S05]  /*14740*/  BSYNC B0 ;  /* 0x0000000000007941 */ /* 0x000fea0003800000 */
.L_x_7569:
        /* <DEDUP_REMOVED lines=60> */
.L_x_7577:
[----:B------:R-:W-:Y:S01]  /*14b10*/  IMAD R3, R8, 0x8, R18 ;  /* 0x0000000808037824 */ /* 0x000fe200078e0212 */
[----:B------:R-:W-:Y:S01]  /*14b20*/  SHF.L.U32 R2, R10, 0x1f, RZ ;  /* 0x0000001f0a027819 */ /* 0x000fe200000006ff */
[----:B------:R-:W-:Y:S03]  /*14b30*/  BSSY B3, `(.L_x_7578) ;  /* 0x0000003000037945 */ /* 0x000fe60003800000 */
[----:B------:R-:W1:Y:S02]  /*14b40*/  SYNCS.PHASECHK.TRANS64.TRYWAIT P0, [R3+URZ+0x28840], R2 ;  /* 0x02884002030075a7 */ /* 0x000e64000800017f */
[----:B-1----:R-:W-:Y:S05]  /*14b50*/  @!P0 BRA `(.L_x_7579) ;  /* 0x0000004400808947 */ /* 0x002fea0003800000 */
.L_x_7683:
[----:B------:R-:W-:Y:S05]  /*14b60*/  BSYNC B3 ;  /* 0x0000000000037941 */ /* 0x000fea0003800000 */
.L_x_7578:
        /* <DEDUP_REMOVED lines=12> */
.L_x_7581:
[----:B------:R-:W-:Y:S05]  /*14c30*/  BSYNC B3 ;  /* 0x0000000000037941 */ /* 0x000fea0003800000 */
.L_x_7580:
        /* <DEDUP_REMOVED lines=12> */
.L_x_7582:
        /* <DEDUP_REMOVED lines=16> */
.L_x_7583:
        /* <DEDUP_REMOVED lines=16> */
.L_x_7684:
[----:B------:R-:W-:Y:S05]  /*14f00*/  BSYNC B3 ;  /* 0x0000000000037941 */ /* 0x000fea0003800000 */
.L_x_7584:
        /* <DEDUP_REMOVED lines=12> */
.L_x_7587:
[----:B------:R-:W-:Y:S05]  /*14fd0*/  BSYNC B3 ;  /* 0x0000000000037941 */ /* 0x000fea0003800000 */
.L_x_7586:
        /* <DEDUP_REMOVED lines=13> */
.L_x_7588:
        /* <DEDUP_REMOVED lines=15> */
.L_x_7589:
        /* <DEDUP_REMOVED lines=12> */
.L_x_7576:
[----:B------:R-:W-:Y:S05]  /*15260*/  BSYNC B1 ;  /* 0x0000000000017941 */ /* 0x000fea0003800000 */
.L_x_7575:
[----:B0-----:R-:W2:Y:S01]  /*15270*/  LDL.LU R0, [R1+0x30] ;  /* 0x0000300001007983 */ /* 0x001ea20000300800 */
[----:B------:R-:W-:-:S03]  /*15280*/  IMAD.MOV.U32 R19, RZ, RZ, R8 ;  /* 0x000000ffff137224 */ /* 0x000fc600078e0008 */
[----:B------:R0:W-:Y:S02]  /*15290*/  STL [R1+0x10], R10 ;  /* 0x0000100a01007387 */ /* 0x0001e40000100800 */
[----:B0-2---:R-:W-:-:S07]  /*152a0*/  VIADD R0, R0, 0xfffffffd ;  /* 0xfffffffd00007836 */ /* 0x005fce0000000000 */
.L_x_7574:
[----:B------:R-:W-:Y:S05]  /*152b0*/  BSYNC B2 ;  /* 0x0000000000027941 */ /* 0x000fea0003800000 */
.L_x_7573:
[----:B------:R-:W-:-:S05]  /*152c0*/  VIADD R11, R11, 0xfffffffe ;  /* 0xfffffffe0b0b7836 */ /* 0x000fca0000000000 */
[----:B------:R-:W-:-:S13]  /*152d0*/  ISETP.NE.AND P0, PT, R11, R7, PT ;  /* 0x000000070b00720c */ /* 0x000fda0003f05270 */
[----:B------:R-:W-:Y:S05]  /*152e0*/  @!P0 BRA `(.L_x_7572) ;  /* 0x0000001000cc8947 */ /* 0x000fea0003800000 */
[----:B------:R-:W-:-:S07]  /*152f0*/  IMAD.MOV.U32 R9, RZ, RZ, R17 ;  /* 0x000000ffff097224 */ /* 0x000fce00078e0011 */
.L_x_7620:
        /* <DEDUP_REMOVED lines=35> */
.L_x_7592:
[----:B------:R-:W-:Y:S01]  /*15530*/  IMAD R3, R4, 0x8, R18 ;  /* 0x0000000804037824 */ /* 0x000fe200078e0212 */
[----:B------:R-:W-:Y:S01]  /*15540*/  SHF.L.U32 R2, R5, 0x1f, RZ ;  /* 0x0000001f05027819 */ /* 0x000fe200000006ff */
[----:B------:R-:W-:Y:S03]  /*15550*/  BSSY B2, `(.L_x_7593) ;  /* 0x0000003000027945 */ /* 0x000fe60003800000 */
[----:B------:R-:W1:Y:S02]  /*15560*/  SYNCS.PHASECHK.TRANS64.TRYWAIT P0, [R3+URZ+0x28840], R2 ;  /* 0x02884002030075a7 */ /* 0x000e64000800017f */
[----:B-1----:R-:W-:Y:S05]  /*15570*/  @!P0 BRA `(.L_x_7594) ;  /* 0x0000003c00208947 */ /* 0x002fea0003800000 */
.L_x_7685:
[----:B------:R-:W-:Y:S05]  /*15580*/  BSYNC B2 ;  /* 0x0000000000027941 */ /* 0x000fea0003800000 */
.L_x_7593:
        /* <DEDUP_REMOVED lines=12> */
.L_x_7596:
[----:B------:R-:W-:Y:S05]  /*15650*/  BSYNC B2 ;  /* 0x0000000000027941 */ /* 0x000fea0003800000 */
.L_x_7595:
        /* <DEDUP_REMOVED lines=12> */
.L_x_7597:
        /* <DEDUP_REMOVED lines=16> */
.L_x_7598:
        /* <DEDUP_REMOVED lines=16> */
.L_x_7686:
[----:B------:R-:W-:Y:S05]  /*15920*/  BSYNC B2 ;  /* 0x0000000000027941 */ /* 0x000fea0003800000 */
.L_x_7599:
        /* <DEDUP_REMOVED lines=11> */
.L_x_7602:
[----:B------:R-:W-:Y:S05]  /*159e0*/  BSYNC B2 ;  /* 0x0000000000027941 */ /* 0x000fea0003800000 */
.L_x_7601:
        /* <DEDUP_REMOVED lines=12> */
.L_x_7603:
        /* <DEDUP_REMOVED lines=15> */
.L_x_7604:
        /* <DEDUP_REMOVED lines=12> */
.L_x_7591:
[----:B------:R-:W-:Y:S05]  /*15c60*/  BSYNC B1 ;  /* 0x0000000000017941 */ /* 0x000fea0003800000 */
.L_x_7590:
        /* <DEDUP_REMOVED lines=35> */
.L_x_7607:
[----:B------:R-:W-:Y:S01]  /*15ea0*/  IMAD R2, R19, 0x8, R18 ;  /* 0x0000000813027824 */ /* 0x000fe200078e0212 */
[----:B------:R-:W-:Y:S01]  /*15eb0*/  SHF.L.U32 R3, R12, 0x1f, RZ ;  /* 0x0000001f0c037819 */ /* 0x000fe200000006ff */
[----:B------:R-:W-:Y:S03]  /*15ec0*/  BSSY B2, `(.L_x_7608) ;  /* 0x0000003000027945 */ /* 0x000fe60003800000 */
[----:B------:R-:W2:Y:S02]  /*15ed0*/  SYNCS.PHASECHK.TRANS64.TRYWAIT P0, [R2+URZ+0x28840], R3 ;  /* 0x02884003020075a7 */ /* 0x000ea4000800017f */
[----:B--2---:R-:W-:Y:S05]  /*15ee0*/  @!P0 BRA `(.L_x_7609) ;  /* 0x0000003000ec8947 */ /* 0x004fea0003800000 */
.L_x_7687:
[----:B------:R-:W-:Y:S05]  /*15ef0*/  BSYNC B2 ;  /* 0x0000000000027941 */ /* 0x000fea0003800000 */
.L_x_7608:
        /* <DEDUP_REMOVED lines=12> */
.L_x_7611:
[----:B------:R-:W-:Y:S05]  /*15fc0*/  BSYNC B2 ;  /* 0x0000000000027941 */ /* 0x000fea0003800000 */
.L_x_7610:
        /* <DEDUP_REMOVED lines=13> */
.L_x_7612:
        /* <DEDUP_REMOVED lines=16> */
.L_x_7613:
        /* <DEDUP_REMOVED lines=15> */
.L_x_7688:
[----:B------:R-:W-:Y:S05]  /*16290*/  BSYNC B2 ;  /* 0x0000000000027941 */ /* 0x000fea0003800000 */
.L_x_7614:
        /* <DEDUP_REMOVED lines=11> */
.L_x_7617:
[----:B------:R-:W-:Y:S05]  /*16350*/  BSYNC B2 ;  /* 0x0000000000027941 */ /* 0x000fea0003800000 */
.L_x_7616:
        /* <DEDUP_REMOVED lines=12> */
.L_x_7618:
        /* <DEDUP_REMOVED lines=15> */
.L_x_7619:
        /* <DEDUP_REMOVED lines=12> */
.L_x_7606:
[----:B------:R-:W-:Y:S05]  /*165d0*/  BSYNC B1 ;  /* 0x0000000000017941 */ /* 0x000fea0003800000 */
.L_x_7605:
[----:B------:R-:W2:Y:S01]  /*165e0*/  LDL R2, [R1+0x20] ;  /* 0x0000200001027983 */ /* 0x000ea20000100800 */
[----:B------:R-:W-:Y:S01]  /*165f0*/  VIADD R0, R0, 0xfffffffe ;  /* 0xfffffffe00007836 */ /* 0x000fe20000000000 */
[----:B--2---:R-:W-:-:S13]  /*16600*/  ISETP.GT.AND P0, PT, R7, R2, PT ;  /* 0x000000020700720c */ /* 0x004fda0003f04270 */
[----:B------:R-:W-:Y:S05]  /*16610*/  @P0 BRA `(.L_x_7620) ;  /* 0xffffffec00380947 */ /* 0x000fea000383ffff */
.L_x_7572:
[----:B------:R-:W-:Y:S05]  /*16620*/  BSYNC B0 ;  /* 0x0000000000007941 */ /* 0x000fea0003800000 */
.L_x_7571:
[----:B------:R-:W3:Y:S01]  /*16630*/  S2R R7, SR_TID.X ;  /* 0x0000000000077919 */ /* 0x000ee20000002100 */
[----:B------:R-:W-:Y:S01]  /*16640*/  BSSY B0, `(.L_x_7621) ;  /* 0x0000011000007945 */ /* 0x000fe20003800000 */
[----:B---3--:R-:W-:-:S04]  /*16650*/  LOP3.LUT R7, R7, 0x7f, RZ, 0xc0, !PT ;  /* 0x0000007f07077812 */ /* 0x008fc800078ec0ff */
[----:B------:R-:W-:-:S13]  /*16660*/  ISETP.NE.AND P0, PT, R7, RZ, PT ;  /* 0x000000ff0700720c */ /* 0x000fda0003f05270 */
[----:B------:R-:W-:Y:S05]  /*16670*/  @P0 BRA `(.L_x_7622) ;  /* 0x0000000000340947 */ /* 0x000fea0003800000 */
[----:B--2---:R-:W2:Y:S01]  /*16680*/  S2R R3, SR_LANEID ;  /* 0x0000000000037919 */ /* 0x004ea20000000000 */
[----:B------:R-:W-:Y:S02]  /*16690*/  VOTEU.ANY UR4, UPT, PT ;  /* 0x0000000000047886 */ /* 0x000fe400038e0100 */
[----:B------:R-:W2:Y:S08]  /*166a0*/  FLO.U32 R0, UR4 ;  /* 0x0000000400007d00 */ /* 0x000eb000080e0000 */
[----:B------:R-:W3:Y:S01]  /*166b0*/  POPC R4, UR4 ;  /* 0x0000000400047d09 */ /* 0x000ee20008000000 */
[----:B--2---:R-:W-:-:S02]  /*166c0*/  ISETP.EQ.U32.AND P0, PT, R0, R3, PT ;  /* 0x000000030000720c */ /* 0x004fc40003f02070 */
[----:B------:R-:W3:Y:S11]  /*166d0*/  LDC.64 R2, c[0x0][0xc60] ;  /* 0x00031800ff027b82 */ /* 0x000ef60000000a00 */
[----:B---3--:R-:W2:Y:S01]  /*166e0*/  @P0 ATOMG.E.ADD.STRONG.GPU PT, R3, desc[UR52][R2.64], R4 ;  /* 0x00000004020309a8 */ /* 0x008ea200081ee1f4 */
[----:B-1----:R-:W1:Y:S02]  /*166f0*/  S2R R5, SR_LTMASK ;  /* 0x0000000000057919 */ /* 0x002e640000003900 */
[----:B-1----:R-:W-:-:S06]  /*16700*/  LOP3.LUT R5, R5, UR4, RZ, 0xc0, !PT ;  /* 0x0000000405057c12 */ /* 0x002fcc000f8ec0ff */
[----:B------:R-:W1:Y:S01]  /*16710*/  POPC R5, R5 ;  /* 0x0000000500057309 */ /* 0x000e620000000000 */
[----:B--2---:R-:W1:Y:S02]  /*16720*/  SHFL.IDX PT, R0, R3, R0, 0x1f ;  /* 0x00001f0003007589 */ /* 0x004e6400000e0000 */
[----:B-1----:R-:W-:-:S05]  /*16730*/  IADD3 R0, R0, UR37, R5 ;  /* 0x0000002500007c10 */ /* 0x002fca000fffe005 */
[----:B------:R3:W-:Y:S02]  /*16740*/  STL [R1], R0 ;  /* 0x0000000001007387 */ /* 0x0007e40000100800 */
.L_x_7622:
[----:B------:R-:W-:Y:S05]  /*16750*/  BSYNC B0 ;  /* 0x0000000000007941 */ /* 0x000fea0003800000 */
.L_x_7621:
[----:B---3--:R-:W3:Y:S01]  /*16760*/  LDL R0, [R1+0x18] ;  /* 0x0000180001007983 */ /* 0x008ee20000100800 */
[----:B------:R-:W-:Y:S01]  /*16770*/  BSSY B0, `(.L_x_7623) ;  /* 0x000003a000007945 */ /* 0x000fe20003800000 */
[----:B---3--:R-:W-:-:S13]  /*16780*/  LOP3.LUT P0, RZ, R0, 0x1, RZ, 0xc0, !PT ;  /* 0x0000000100ff7812 */ /* 0x008fda000780c0ff */
        /* <DEDUP_REMOVED lines=8> */
.L_x_7689:
[----:B------:R-:W-:Y:S05]  /*16810*/  BSYNC B1 ;  /* 0x0000000000017941 */ /* 0x000fea0003800000 */
.L_x_7625:
        /* <DEDUP_REMOVED lines=9> */
.L_x_7628:
[----:B------:R-:W-:Y:S05]  /*168b0*/  BSYNC B1 ;  /* 0x0000000000017941 */ /* 0x000fea0003800000 */
.L_x_7627:
[----:B--2---:R-:W2:Y:S04]  /*168c0*/  LDL.LU R3, [R1+0x14] ;  /* 0x0000140001037983 */ /* 0x004ea80000300800 */
        /* <DEDUP_REMOVED lines=11> */
.L_x_7629:
        /* <DEDUP_REMOVED lines=15> */
.L_x_7630:
        /* <DEDUP_REMOVED lines=10> */
.L_x_7624:
[----:B------:R-:W-:Y:S05]  /*16b10*/  BSYNC B0 ;  /* 0x0000000000007941 */ /* 0x000fea0003800000 */
.L_x_7623:
[----:B------:R-:W3:Y:S01]  /*16b20*/  LDL.LU R4, [R1+0x10] ;  /* 0x0000100001047983 */ /* 0x000ee20000300800 */
[----:B------:R-:W-:-:S05]  /*16b30*/  VIADD R19, R19, 0x1 ;  /* 0x0000000113137836 */ /* 0x000fca0000000000 */
[----:B------:R-:W-:-:S04]  /*16b40*/  ISETP.NE.AND P0, PT, R19, 0x2, PT ;  /* 0x000000021300780c */ /* 0x000fc80003f05270 */
[----:B------:R-:W-:Y:S02]  /*16b50*/  SEL R0, RZ, 0x1, P0 ;  /* 0x00000001ff007807 */ /* 0x000fe40000000000 */
[----:B------:R-:W-:Y:S02]  /*16b60*/  SEL R19, R19, RZ, P0 ;  /* 0x000000ff13137207 */ /* 0x000fe40000000000 */
[----:B---3--:R-:W-:-:S05]  /*16b70*/  LOP3.LUT R4, R4, R0, RZ, 0x3c, !PT ;  /* 0x0000000004047212 */ /* 0x008fca00078e3cff */
[----:B------:R3:W-:Y:S02]  /*16b80*/  STL [R1+0x10], R4 ;  /* 0x0000100401007387 */ /* 0x0007e40000100800 */
.L_x_7551:
[----:B------:R-:W-:Y:S05]  /*16b90*/  BSYNC B7 ;  /* 0x0000000000077941 */ /* 0x000fea0003800000 */
.L_x_7549:
        /* <DEDUP_REMOVED lines=9> */
[----:B01-3--:R-:W0:Y:S04]  /*16c30*/  LDS.128 R4, [R18+0x288d0] ;  /* 0x0288d00012047984 */ /* 0x00be280000000c00 */
[----:B0-----:R0:W-:Y:S04]  /*16c40*/  STL.64 [R1], R4 ;  /* 0x0000000401007387 */ /* 0x0011e80000100a00 */
[----:B------:R0:W-:Y:S01]  /*16c50*/  STL.64 [R1+0x8], R6 ;  /* 0x0000080601007387 */ /* 0x0001e20000100a00 */
[----:B------:R-:W-:Y:S06]  /*16c60*/  BAR.ARV 0x4, 0x180 ;  /* 0x0106000000007b1d */ /* 0x000fec0000002000 */
[----:B------:R-:W-:Y:S05]  /*16c70*/  BRA `(.L_x_7632) ;  /* 0x00000010002c7947 */ /* 0x000fea0003800000 */
.L_x_7631:
[----:B------:R-:W4:Y:S01]  /*16c80*/  S2R R16, SR_TID.X ;  /* 0x0000000000107919 */ /* 0x000f220000002100 */
[----:B------:R-:W-:Y:S01]  /*16c90*/  UMOV UR4, 0xffffffff ;  /* 0xffffffff00047882 */ /* 0x000fe20000000000 */
[----:B----4-:R-:W-:-:S04]  /*16ca0*/  LOP3.LUT R16, R16, 0x1f, RZ, 0xc0, !PT ;  /* 0x0000001f10107812 */ /* 0x010fc800078ec0ff */
[----:B------:R-:W-:Y:S01]  /*16cb0*/  ISETP.NE.AND P0, PT, R16, 0x1f, PT ;  /* 0x0000001f1000780c */ /* 0x000fe20003f05270 */
[----:B------:R-:W-:-:S12]  /*16cc0*/  BRA.DIV UR4, `(.L_x_7633) ;  /* 0x0000002604b07947 */ /* 0x000fd8000b800000 */
[----:B--2---:R-:W0:Y:S01]  /*16cd0*/  LDL.LU R3, [R1] ;  /* 0x0000000001037983 */ /* 0x004e220000300800 */
[----:B------:R-:W-:-:S03]  /*16ce0*/  ULDC UR4, c[0x0][0xc3c] ;  /* 0x00030f0000047ab9 */ /* 0x000fc60000000800 */
[----:B-1-3--:R-:W2:Y:S01]  /*16cf0*/  LDL R4, [R1+0xc] ;  /* 0x00000c0001047983 */ /* 0x00aea20000100800 */
[----:B0-----:R-:W-:Y:S02]  /*16d00*/  IMAD.MOV.U32 R8, RZ, RZ, R3 ;  /* 0x000000ffff087224 */ /* 0x001fe400078e0003 */
[----:B--2---:R-:W-:-:S05]  /*16d10*/  IMAD.IADD R0, R4, 0x1, R16 ;  /* 0x0000000104007824 */ /* 0x004fca00078e0210 */
[----:B------:R-:W-:-:S13]  /*16d20*/  ISETP.GE.OR P1, PT, R0, UR4, !P0 ;  /* 0x0000000400007c0c */ /* 0x000fda000c726670 */
[----:B------:R-:W0:Y:S08]  /*16d30*/  @!P1 LDC.64 R2, c[0x0][0xc80] ;  /* 0x00032000ff029b82 */ /* 0x000e300000000a00 */
[----:B------:R-:W1:Y:S01]  /*16d40*/  @!P1 LDC.64 R4, c[0x0][0xc78] ;  /* 0x00031e00ff049b82 */ /* 0x000e620000000a00 */
[----:B0-----:R-:W-:-:S05]  /*16d50*/  @!P1 IMAD.WIDE R2, R0, 0x4, R2 ;  /* 0x0000000400029825 */ /* 0x001fca00078e0202 */
[----:B------:R1:W2:Y:S02]  /*16d60*/  @!P1 LDG.E R6, desc[UR52][R2.64] ;  /* 0x0000003402069981 */ /* 0x0002a4000c1e1900 */
[----:B-1----:R-:W-:-:S05]  /*16d70*/  @!P1 IMAD.WIDE R2, R0, 0x4, R4 ;  /* 0x0000000400029825 */ /* 0x002fca00078e0204 */
[----:B------:R-:W3:Y:S01]  /*16d80*/  @!P1 LDG.E R4, desc[UR52][R2.64] ;  /* 0x0000003402049981 */ /* 0x000ee2000c1e1900 */
[----:B------:R-:W-:Y:S01]  /*16d90*/  IMAD.MOV.U32 R5, RZ, RZ, RZ ;  /* 0x000000ffff057224 */ /* 0x000fe200078e00ff */
[C---:B------:R-:W-:Y:S02]  /*16da0*/  ISETP.GE.U32.AND P2, PT, R16.reuse, 0x2, PT ;  /* 0x000000021000780c */ /* 0x040fe40003f46070 */
[C---:B------:R-:W-:Y:S01]  /*16db0*/  ISETP.GE.U32.AND P3, PT, R16.reuse, 0x4, PT ;  /* 0x000000041000780c */ /* 0x040fe20003f66070 */
[----:B------:R-:W-:Y:S01]  /*16dc0*/  SHFL.IDX PT, R0, R8, RZ, 0x1f ;  /* 0x00001fff08007589 */ /* 0x000fe200000e0000 */
[C---:B------:R-:W-:Y:S02]  /*16dd0*/  ISETP.GE.U32.AND P4, PT, R16.reuse, 0x8, PT ;  /* 0x000000081000780c */ /* 0x040fe40003f86070 */
[----:B------:R-:W-:Y:S01]  /*16de0*/  ISETP.GE.U32.AND P5, PT, R16, 0x10, PT ;  /* 0x000000101000780c */ /* 0x000fe20003fa6070 */
[----:B--2---:R-:W-:Y:S01]  /*16df0*/  @!P1 IMAD.MOV.U32 R5, RZ, RZ, R6 ;  /* 0x000000ffff059224 */ /* 0x004fe200078e0006 */
[----:B------:R-:W-:-:S02]  /*16e00*/  CS2R R6, SRZ ;  /* 0x0000000000067805 */ /* 0x000fc4000001ff00 */
[----:B---3--:R-:W-:Y:S01]  /*16e10*/  @!P1 IMAD.MOV.U32 R7, RZ, RZ, R4 ;  /* 0x000000ffff079224 */ /* 0x008fe200078e0004 */
        /* <DEDUP_REMOVED lines=19> */
.L_x_7699:
[----:B------:R-:W-:Y:S02]  /*16f50*/  ULDC UR4, c[0x0][0xc38] ;  /* 0x00030e0000047ab9 */ /* 0x000fe40000000800 */
[----:B------:R-:W-:-:S04]  /*16f60*/  IMAD.U32 R8, RZ, RZ, UR4 ;  /* 0x00000004ff087e24 */ /* 0x000fc8000f8e00ff */
[----:B-1----:R-:W-:-:S04]  /*16f70*/  IMAD R10, R10, R8, RZ ;  /* 0x000000080a0a7224 */ /* 0x002fc800078e02ff */
[----:B------:R-:W-:-:S05]  /*16f80*/  IMAD.IADD R4, R9, 0x1, R10 ;  /* 0x0000000109047824 */ /* 0x000fca00078e020a */
[----:B------:R-:W-:-:S13]  /*16f90*/  ISETP.GT.AND P6, PT, R4, R0, PT ;  /* 0x000000000400720c */ /* 0x000fda0003fc4270 */
[----:B------:R-:W-:Y:S05]  /*16fa0*/  @P6 BRA `(.L_x_7634) ;  /* 0x0000000000ac6947 */ /* 0x000fea0003800000 */
.L_x_7637:
[----:B0-----:R-:W2:Y:S01]  /*16fb0*/  LDL.LU R2, [R1+0xc] ;  /* 0x00000c0001027983 */ /* 0x001ea20000300800 */
[----:B------:R-:W0:Y:S01]  /*16fc0*/  LDC R3, c[0x0][0xc3c] ;  /* 0x00030f00ff037b82 */ /* 0x000e220000000800 */
[----:B--2---:R-:W-:-:S05]  /*16fd0*/  VIADD R2, R2, 0x1f ;  /* 0x0000001f02027836 */ /* 0x004fca0000000000 */
[----:B0-----:R-:W-:-:S13]  /*16fe0*/  ISETP.GE.AND P6, PT, R2, R3, PT ;  /* 0x000000030200720c */ /* 0x001fda0003fc6270 */
[----:B------:R-:W-:Y:S05]  /*16ff0*/  @P6 BRA `(.L_x_7635) ;  /* 0x0000000800e46947 */ /* 0x000fea0003800000 */
[----:B------:R-:W0:Y:S01]  /*17000*/  S2R R5, SR_TID.X ;  /* 0x0000000000057919 */ /* 0x000e220000002100 */
        /* <DEDUP_REMOVED lines=31> */
.L_x_7707:
[----:B------:R-:W-:Y:S02]  /*17200*/  ULDC UR4, c[0x0][0xc38] ;  /* 0x00030e0000047ab9 */ /* 0x000fe40000000800 */
[----:B------:R-:W-:-:S04]  /*17210*/  IMAD.U32 R8, RZ, RZ, UR4 ;  /* 0x00000004ff087e24 */ /* 0x000fc8000f8e00ff */
[----:B-1----:R-:W-:-:S04]  /*17220*/  IMAD R10, R10, R8, RZ ;  /* 0x000000080a0a7224 */ /* 0x002fc800078e02ff */
[----:B------:R-:W-:-:S05]  /*17230*/  IMAD.IADD R4, R10, 0x1, R4 ;  /* 0x000000010a047824 */ /* 0x000fca00078e0204 */
[----:B------:R-:W-:-:S13]  /*17240*/  ISETP.GT.AND P6, PT, R4, R0, PT ;  /* 0x000000000400720c */ /* 0x000fda0003fc4270 */
[----:B------:R-:W-:Y:S05]  /*17250*/  @!P6 BRA `(.L_x_7637) ;  /* 0xfffffffc0054e947 */ /* 0x000fea000383ffff */
.L_x_7634:
        /* <DEDUP_REMOVED lines=12> */
.L_x_7712:
[----:B------:R-:W-:-:S13]  /*17320*/  ISETP.NE.AND P0, PT, R3, RZ, PT ;  /* 0x000000ff0300720c */ /* 0x000fda0003f05270 */
[----:B------:R-:W-:Y:S05]  /*17330*/  @!P0 BRA `(.L_x_7639) ;  /* 0x0000000000108947 */ /* 0x000fea0003800000 */
[----:B------:R-:W-:Y:S01]  /*17340*/  UMOV UR4, 0xffffffff ;  /* 0xffffffff00047882 */ /* 0x000fe20000000000 */
[----:B---3--:R-:W-:Y:S02]  /*17350*/  VIADD R9, R9, 0xffffffff ;  /* 0xffffffff09097836 */ /* 0x008fe40000000000 */
[----:B------:R-:W-:Y:S05]  /*17360*/  BRA.DIV UR4, `(.L_x_7640) ;  /* 0x0000002a047c7947 */ /* 0x000fea000b800000 */
[----:B------:R1:W2:Y:S02]  /*17370*/  SHFL.IDX PT, R6, R2, R9, 0x1f ;  /* 0x00001f0902067589 */ /* 0x0002a400000e0000 */
.L_x_7639:
[----:B--2---:R-:W-:Y:S01]  /*17380*/  IMAD R3, R6, R8, R10 ;  /* 0x0000000806037224 */ /* 0x004fe200078e020a */
[----:B------:R-:W-:-:S03]  /*17390*/  ISETP.NE.AND P0, PT, R7, 0x1, PT ;  /* 0x000000010700780c */ /* 0x000fc60003f05270 */
[----:B------:R-:W-:Y:S01]  /*173a0*/  IMAD.IADD R0, R0, 0x1, -R3 ;  /* 0x0000000100007824 */ /* 0x000fe200078e0a03 */
[----:B------:R2:W-:Y:S09]  /*173b0*/  STL [R1], R3 ;  /* 0x0000000301007387 */ /* 0x0005f20000100800 */
[----:B------:R-:W-:Y:S05]  /*173c0*/  @!P0 BRA `(.L_x_7641) ;  /* 0x0000000000e48947 */ /* 0x000fea0003800000 */
[----:B0--3--:R-:W-:-:S04]  /*173d0*/  IABS R5, R4 ;  /* 0x0000000400057213 */ /* 0x009fc80000000000 */
[----:B------:R-:W0:Y:S08]  /*173e0*/  I2F.RP R6, R5 ;  /* 0x0000000500067306 */ /* 0x000e300000209400 */
[----:B0-----:R-:W1:Y:S02]  /*173f0*/  MUFU.RCP R6, R6 ;  /* 0x0000000600067308 */ /* 0x001e640000001000 */
[----:B-1----:R-:W-:-:S06]  /*17400*/  VIADD R9, R6, 0xffffffe ;  /* 0x0ffffffe06097836 */ /* 0x002fcc0000000000 */
[----:B--2---:R-:W0:Y:S02]  /*17410*/  F2I.FTZ.U32.TRUNC.NTZ R3, R9 ;  /* 0x0000000900037305 */ /* 0x004e24000021f000 */
        /* <DEDUP_REMOVED lines=39> */
[----:B------:R-:W-:Y:S01]  /*17690*/  IMAD.MOV R5, RZ, RZ, -R3 ;  /* 0x000000ffff057224 */ /* 0x000fe200078e0a03 */
[----:B------:R-:W-:-:S03]  /*176a0*/  LOP3.LUT R2, R3, R7, RZ, 0x3c, !PT ;  /* 0x0000000703027212 */ /* 0x000fc600078e3cff */
[----:B------:R-:W-:Y:S01]  /*176b0*/  IMAD R0, R4, R5, R0 ;  /* 0x0000000504007224 */ /* 0x000fe200078e0200 */
        /* <DEDUP_REMOVED lines=10> */
.L_x_7641:
[----:B0--3--:R-:W3:Y:S01]  /*17760*/  LDL R5, [R1+0xc] ;  /* 0x00000c0001057983 */ /* 0x009ee20000100800 */
[----:B-12---:R-:W3:Y:S02]  /*17770*/  LDC.64 R2, c[0x0][0xc90] ;  /* 0x00032400ff027b82 */ /* 0x006ee40000000a00 */
[----:B---3--:R-:W-:-:S05]  /*17780*/  IMAD.WIDE R2, R5, 0x4, R2 ;  /* 0x0000000405027825 */ /* 0x008fca00078e0202 */
        /* <DEDUP_REMOVED lines=60> */
.L_x_7642:
[----:B0-----:R-:W-:-:S05]  /*17b50*/  LOP3.LUT R3, RZ, R0, RZ, 0x33, !PT ;  /* 0x00000000ff037212 */ /* 0x001fca00078e33ff */
[----:B------:R-:W-:-:S05]  /*17b60*/  IMAD.IADD R0, R4, 0x1, R3 ;  /* 0x0000000104007824 */ /* 0x000fca00078e0203 */
[----:B------:R0:W-:Y:S01]  /*17b70*/  STL [R1+0x4], R0 ;  /* 0x0000040001007387 */ /* 0x0001e20000100800 */
[----:B------:R-:W-:Y:S05]  /*17b80*/  BRA `(.L_x_7643) ;  /* 0x0000000000287947 */ /* 0x000fea0003800000 */
.L_x_7635:
        /* <DEDUP_REMOVED lines=10> */
.L_x_7643:
[----:B-1----:R-:W2:Y:S04]  /*17c30*/  LDL R3, [R1+0x8] ;  /* 0x0000080001037983 */ /* 0x002ea80000100800 */
[----:B------:R-:W3:Y:S04]  /*17c40*/  LDL R2, [R1+0xc] ;  /* 0x00000c0001027983 */ /* 0x000ee80000100800 */
[----:B------:R-:W4:Y:S04]  /*17c50*/  LDL R5, [R1+0x4] ;  /* 0x0000040001057983 */ /* 0x000f280000100800 */
[----:B------:R-:W4:Y:S01]  /*17c60*/  LDL R4, [R1] ;  /* 0x0000000001047983 */ /* 0x000f220000100800 */
[----:B0-----:R-:W0:Y:S01]  /*17c70*/  S2R R0, SR_TID.X ;  /* 0x0000000000007919 */ /* 0x001e220000002100 */
[----:B------:R-:W-:Y:S05]  /*17c80*/  WARPSYNC.ALL ;  /* 0x0000000000007948 */ /* 0x000fea0003800000 */
        /* <DEDUP_REMOVED lines=10> */
.L_x_7632:
[----:B------:R-:W3:Y:S01]  /*17d30*/  LDL R0, [R1+0xc] ;  /* 0x00000c0001007983 */ /* 0x000ee20000100800 */
[----:B------:R-:W-:Y:S02]  /*17d40*/  ULDC UR4, c[0x0][0xc3c] ;  /* 0x00030f0000047ab9 */ /* 0x000fe40000000800 */
[----:B---3--:R-:W-:-:S13]  /*17d50*/  ISETP.GE.AND P0, PT, R0, UR4, PT ;  /* 0x0000000400007c0c */ /* 0x008fda000bf06270 */
[----:B------:R-:W-:Y:S05]  /*17d60*/  @!P0 BRA `(.L_x_7644) ;  /* 0xffffffa400648947 */ /* 0x000fea000383ffff */
[----:B------:R-:W-:Y:S05]  /*17d70*/  BSYNC B8 ;  /* 0x0000000000087941 */ /* 0x000fea0003800000 */
.L_x_7535:
        /* <DEDUP_REMOVED lines=12> */
.L_x_7715:
[----:B------:R-:W-:Y:S05]  /*17e40*/  BSYNC B0 ;  /* 0x0000000000007941 */ /* 0x000fea0003800000 */
.L_x_7645:
[----:B------:R-:W-:-:S03]  /*17e50*/  UMOV UR4, 0xffffffff ;  /* 0xffffffff00047882 */ /* 0x000fc60000000000 */
[----:B------:R-:W-:Y:S05]  /*17e60*/  BRA.DIV UR4, `(.L_x_7647) ;  /* 0x0000001e04fc7947 */ /* 0x000fea000b800000 */
[----:B------:R-:W1:Y:S02]  /*17e70*/  S2R R2, SR_TID.X ;  /* 0x0000000000027919 */ /* 0x000e640000002100 */
[----:B-1----:R-:W-:-:S04]  /*17e80*/  SHF.R.U32.HI R2, RZ, 0x5, R2 ;  /* 0x00000005ff027819 */ /* 0x002fc80000011602 */
[----:B------:R-:W-:-:S05]  /*17e90*/  LOP3.LUT R2, R2, 0x3, RZ, 0xc0, !PT ;  /* 0x0000000302027812 */ /* 0x000fca00078ec0ff */
[----:B------:R1:W2:Y:S02]  /*17ea0*/  SHFL.IDX PT, R14, R2, RZ, 0x1f ;  /* 0x00001fff020e7589 */ /* 0x0002a400000e0000 */
.L_x_7718:
[----:B--2---:R-:W-:Y:S01]  /*17eb0*/  ISETP.NE.AND P0, PT, R14, RZ, PT ;  /* 0x000000ff0e00720c */ /* 0x004fe20003f05270 */
[----:B------:R-:W-:-:S12]  /*17ec0*/  BSSY B0, `(.L_x_7648) ;  /* 0x0000025000007945 */ /* 0x000fd80003800000 */
[----:B------:R-:W-:Y:S05]  /*17ed0*/  @P0 BRA `(.L_x_7649) ;  /* 0x00000000008c0947 */ /* 0x000fea0003800000 */
[----:B------:R-:W-:-:S03]  /*17ee0*/  UMOV UR4, 0xffffffff ;  /* 0xffffffff00047882 */ /* 0x000fc60000000000 */
[----:B------:R-:W-:Y:S05]  /*17ef0*/  BRA.DIV UR4, `(.L_x_7650) ;  /* 0x00000022040c7947 */ /* 0x000fea000b800000 */
[----:B------:R-:W-:-:S13]  /*17f00*/  ELECT P6, URZ, PT ;  /* 0x00000000003f782f */ /* 0x000fda00038c0000 */
.L_x_7721:
[----:B------:R-:W-:Y:S05]  /*17f10*/  @!P6 BRA `(.L_x_7649) ;  /* 0x00000000007ce947 */ /* 0x000fea0003800000 */
[----:B------:R-:W-:-:S06]  /*17f20*/  ULOP3.LUT UR4, UR36, 0x2, URZ, 0xfc, !UPT ;  /* 0x0000000224047892 */ /* 0x000fcc000f8efc3f */
[----:B-1----:R-:W-:-:S05]  /*17f30*/  IMAD.U32 R2, RZ, RZ, UR4 ;  /* 0x00000004ff027e24 */ /* 0x002fca000f8e00ff */
[----:B------:R-:W-:-:S13]  /*17f40*/  ISETP.NE.AND P2, PT, R2, 0x3, PT ;  /* 0x000000030200780c */ /* 0x000fda0003f45270 */
[----:B------:R-:W-:Y:S05]  /*17f50*/  @!P2 BRA `(.L_x_7651) ;  /* 0x000000000004a947 */ /* 0x000fea0003800000 */
[----:B------:R-:W-:Y:S01]  /*17f60*/  BPT.TRAP 0x1 ;  /* 0x000000040000795c */ /* 0x000fe20000300000 */
.L_x_7651:
        /* <DEDUP_REMOVED lines=13> */
.L_x_7722:
[----:B------:R-:W1:Y:S02]  /*18040*/  SYNCS.PHASECHK.TRANS64.TRYWAIT P0, [R7+URZ], R2 ;  /* 0x00000002070075a7 */ /* 0x000e64000800017f */
[----:B-1----:R-:W-:Y:S05]  /*18050*/  @!P0 BRA `(.L_x_7653) ;  /* 0x0000001c00e88947 */ /* 0x002fea0003800000 */
.L_x_7723:
[----:B------:R-:W-:Y:S05]  /*18060*/  @!P2 BRA `(.L_x_7654) ;  /* 0x000000000004a947 */ /* 0x000fea0003800000 */
[----:B------:R-:W-:Y:S01]  /*18070*/  BPT.TRAP 0x1 ;  /* 0x000000040000795c */ /* 0x000fe20000300000 */
.L_x_7654:
[----:B------:R-:W-:-:S04]  /*18080*/  VIADD R0, R0, 0x28860 ;  /* 0x0002886000007836 */ /* 0x000fc80000000000 */
[----:B------:R-:W-:-:S04]  /*18090*/  IMAD R4, R19, 0x8, R0 ;  /* 0x0000000813047824 */ /* 0x000fc800078e0200 */
[----:B------:R-:W2:Y:S02]  /*180a0*/  SYNCS.PHASECHK.TRANS64.TRYWAIT P0, [R4+URZ], R5 ;  /* 0x00000005040075a7 */ /* 0x000ea4000800017f */
[----:B--2---:R-:W-:Y:S05]  /*180b0*/  @!P0 BRA `(.L_x_7655) ;  /* 0x0000001c00e48947 */ /* 0x004fea0003800000 */
.L_x_7724:
[----:B------:R-:W-:-:S07]  /*180c0*/  IMAD R3, R3, 0x8, R0 ;  /* 0x0000000803037824 */ /* 0x000fce00078e0200 */
.L_x_7656:
[----:B----4-:R4:W0:Y:S02]  /*180d0*/  SYNCS.PHASECHK.TRANS64.TRYWAIT P0, [R3+URZ], R2 ;  /* 0x00000002030075a7 */ /* 0x010824000800017f */
[----:B0-----:R-:W-:Y:S05]  /*180e0*/  @!P0 NANOSLEEP.SYNCS 0x989680 ;  /* 0x009896800000895d */ /* 0x001fea0003900000 */
[----:B------:R-:W0:Y:S02]  /*180f0*/  @!P0 SYNCS.PHASECHK.TRANS64 P0, [R3+URZ], R2 ;  /* 0x00000002030085a7 */ /* 0x000e24000800007f */
[----:B0-----:R-:W-:Y:S05]  /*18100*/  @!P0 BRA `(.L_x_7656) ;  /* 0xfffffffc00f08947 */ /* 0x001fea000383ffff */
.L_x_7649:
[----:B------:R-:W-:Y:S05]  /*18110*/  BSYNC B0 ;  /* 0x0000000000007941 */ /* 0x000fea0003800000 */
.L_x_7648:
[----:B------:R-:W-:Y:S05]  /*18120*/  EXIT ;  /* 0x000000000000794d */ /* 0x000fea0003800000 */
.L_x_7434:
[----:B0-----:R-:W-:-:S04]  /*18130*/  IMAD.U32 R3, RZ, RZ, UR41 ;  /* 0x00000029ff037e24 */ /* 0x001fc8000f8e00ff */
[----:B------:R0:W1:Y:S03]  /*18140*/  SYNCS.PHASECHK.TRANS64.TRYWAIT P1, [R3+URZ+0x28800], R0 ;  /* 0x02880000030075a7 */ /* 0x000066000802017f */
[----:B-1----:R-:W-:Y:S05]  /*18150*/  @!P1 NANOSLEEP.SYNCS 0x989680 ;  /* 0x009896800000995d */ /* 0x002fea0003900000 */
[----:B------:R-:W1:Y:S02]  /*18160*/  @!P1 SYNCS.PHASECHK.TRANS64 P1, [R3+URZ+0x28800], R0 ;  /* 0x02880000030095a7 */ /* 0x000e64000802007f */
[----:B-1----:R-:W-:Y:S05]  /*18170*/  @!P1 BRA `(.L_x_7434) ;  /* 0xfffffffc00ec9947 */ /* 0x002fea000383ffff */
[----:B------:R-:W-:Y:S05]  /*18180*/  BRA `(.L_x_7657) ;  /* 0xfffffe9c00d87947 */ /* 0x000fea000383ffff */
.L_x_7438:
[----:B-1----:R1:W2:Y:S02]  /*18190*/  SYNCS.PHASECHK.TRANS64.TRYWAIT P2, [R5+URZ+0x28830], R0 ;  /* 0x02883000050075a7 */ /* 0x0022a4000804017f */
[----:B--2---:R-:W-:Y:S05]  /*181a0*/  @!P2 NANOSLEEP.SYNCS 0x989680 ;  /* 0x009896800000a95d */ /* 0x004fea0003900000 */
[----:B------:R-:W2:Y:S02]  /*181b0*/  @!P2 SYNCS.PHASECHK.TRANS64 P2, [R5+URZ+0x28830], R0 ;  /* 0x028830000500a5a7 */ /* 0x000ea4000804007f */
[----:B--2---:R-:W-:Y:S05]  /*181c0*/  @!P2 BRA `(.L_x_7438) ;  /* 0xfffffffc00f0a947 */ /* 0x004fea000383ffff */
[----:B------:R-:W-:Y:S05]  /*181d0*/  BRA `(.L_x_7437) ;  /* 0xfffffea000007947 */ /* 0x000fea000383ffff */
.L_x_7454:
[----:B-1----:R-:W-:-:S04]  /*181e0*/  IMAD.U32 R7, RZ, RZ, UR6 ;  /* 0x00000006ff077e24 */ /* 0x002fc8000f8e00ff */
[----:B------:R1:W2:Y:S03]  /*181f0*/  SYNCS.PHASECHK.TRANS64.TRYWAIT P2, [R7+URZ+0x28830], R6 ;  /* 0x02883006070075a7 */ /* 0x0002a6000804017f */
[----:B--2---:R-:W-:Y:S05]  /*18200*/  @!P2 NANOSLEEP.SYNCS 0x989680 ;  /* 0x009896800000a95d */ /* 0x004fea0003900000 */
[----:B------:R-:W2:Y:S02]  /*18210*/  @!P2 SYNCS.PHASECHK.TRANS64 P2, [R7+URZ+0x28830], R6 ;  /* 0x028830060700a5a7 */ /* 0x000ea4000804007f */
[----:B--2---:R-:W-:Y:S05]  /*18220*/  @!P2 BRA `(.L_x_7454) ;  /* 0xfffffffc00eca947 */ /* 0x004fea000383ffff */
[----:B------:R-:W-:Y:S05]  /*18230*/  BRA `(.L_x_7451) ;  /* 0xfffffed0009c7947 */ /* 0x000fea000383ffff */
.L_x_7458:
[----:B-1----:R-:W-:-:S04]  /*18240*/  IMAD.U32 R7, RZ, RZ, UR6 ;  /* 0x00000006ff077e24 */ /* 0x002fc8000f8e00ff */
[----:B------:R1:W2:Y:S03]  /*18250*/  SYNCS.PHASECHK.TRANS64.TRYWAIT P2, [R7+URZ+0x28850], R6 ;  /* 0x02885006070075a7 */ /* 0x0002a6000804017f */
[----:B--2---:R-:W-:Y:S05]  /*18260*/  @!P2 NANOSLEEP.SYNCS 0x989680 ;  /* 0x009896800000a95d */ /* 0x004fea0003900000 */
[----:B------:R-:W2:Y:S02]  /*18270*/  @!P2 SYNCS.PHASECHK.TRANS64 P2, [R7+URZ+0x28850], R6 ;  /* 0x028850060700a5a7 */ /* 0x000ea4000804007f */
[----:B--2---:R-:W-:Y:S05]  /*18280*/  @!P2 BRA `(.L_x_7458) ;  /* 0xfffffffc00eca947 */ /* 0x004fea000383ffff */
[----:B------:R-:W-:Y:S05]  /*18290*/  BRA `(.L_x_7455) ;  /* 0xfffffed400647947 */ /* 0x000fea000383ffff */
.L_x_7475:
[----:B-1----:R-:W-:-:S04]  /*182a0*/  IMAD.U32 R5, RZ, RZ, UR6 ;  /* 0x00000006ff057e24 */ /* 0x002fc8000f8e00ff */
[----:B------:R1:W2:Y:S03]  /*182b0*/  SYNCS.PHASECHK.TRANS64.TRYWAIT P2, [R5+URZ+0x28830], R0 ;  /* 0x02883000050075a7 */ /* 0x0002a6000804017f */
[----:B--2---:R-:W-:Y:S05]  /*182c0*/  @!P2 NANOSLEEP.SYNCS 0x989680 ;  /* 0x009896800000a95d */ /* 0x004fea0003900000 */
[----:B------:R-:W2:Y:S02]  /*182d0*/  @!P2 SYNCS.PHASECHK.TRANS64 P2, [R5+URZ+0x28830], R0 ;  /* 0x028830000500a5a7 */ /* 0x000ea4000804007f */
[----:B--2---:R-:W-:Y:S05]  /*182e0*/  @!P2 BRA `(.L_x_7475) ;  /* 0xfffffffc00eca947 */ /* 0x004fea000383ffff */
[----:B------:R-:W-:Y:S05]  /*182f0*/  BRA `(.L_x_7472) ;  /* 0xffffff0400547947 */ /* 0x000fea000383ffff */
.L_x_7479:
[----:B-1----:R-:W-:-:S04]  /*18300*/  IMAD.U32 R5, RZ, RZ, UR6 ;  /* 0x00000006ff057e24 */ /* 0x002fc8000f8e00ff */
[----:B------:R1:W2:Y:S03]  /*18310*/  SYNCS.PHASECHK.TRANS64.TRYWAIT P2, [R5+URZ+0x28850], R0 ;  /* 0x02885000050075a7 */ /* 0x0002a6000804017f */
[----:B--2---:R-:W-:Y:S05]  /*18320*/  @!P2 NANOSLEEP.SYNCS 0x989680 ;  /* 0x009896800000a95d */ /* 0x004fea0003900000 */
[----:B------:R-:W2:Y:S02]  /*18330*/  @!P2 SYNCS.PHASECHK.TRANS64 P2, [R5+URZ+0x28850], R0 ;  /* 0x028850000500a5a7 */ /* 0x000ea4000804007f */
[----:B--2---:R-:W-:Y:S05]  /*18340*/  @!P2 BRA `(.L_x_7479) ;  /* 0xfffffffc00eca947 */ /* 0x004fea000383ffff */
[----:B------:R-:W-:Y:S05]  /*18350*/  BRA `(.L_x_7476) ;  /* 0xffffff08001c7947 */ /* 0x000fea000383ffff */
.L_x_7485:
[----:B-1----:R-:W-:-:S04]  /*18360*/  IMAD.U32 R5, RZ, RZ, UR6 ;  /* 0x00000006ff057e24 */ /* 0x002fc8000f8e00ff */
[----:B------:R1:W2:Y:S03]  /*18370*/  SYNCS.PHASECHK.TRANS64.TRYWAIT P2, [R5+URZ+0x28830], R0 ;  /* 0x02883000050075a7 */ /* 0x0002a6000804017f */
[----:B--2---:R-:W-:Y:S05]  /*18380*/  @!P2 NANOSLEEP.SYNCS 0x989680 ;  /* 0x009896800000a95d */ /* 0x004fea0003900000 */
[----:B------:R-:W2:Y:S02]  /*18390*/  @!P2 SYNCS.PHASECHK.TRANS64 P2, [R5+URZ+0x28830], R0 ;  /* 0x028830000500a5a7 */ /* 0x000ea4000804007f */
[----:B--2---:R-:W-:Y:S05]  /*183a0*/  @!P2 BRA `(.L_x_7485) ;  /* 0xfffffffc00eca947 */ /* 0x004fea000383ffff */
[----:B------:R-:W-:Y:S05]  /*183b0*/  BRA `(.L_x_7482) ;  /* 0xffffff2400407947 */ /* 0x000fea000383ffff */
.L_x_7489:
[----:B-1----:R-:W-:-:S04]  /*183c0*/  IMAD.U32 R5, RZ, RZ, UR6 ;  /* 0x00000006ff057e24 */ /* 0x002fc8000f8e00ff */
[----:B------:R1:W2:Y:S03]  /*183d0*/  SYNCS.PHASECHK.TRANS64.TRYWAIT P2, [R5+URZ+0x28850], R0 ;  /* 0x02885000050075a7 */ /* 0x0002a6000804017f */
[----:B--2---:R-:W-:Y:S05]  /*183e0*/  @!P2 NANOSLEEP.SYNCS 0x989680 ;  /* 0x009896800000a95d */ /* 0x004fea0003900000 */
[----:B------:R-:W2:Y:S02]  /*183f0*/  @!P2 SYNCS.PHASECHK.TRANS64 P2, [R5+URZ+0x28850], R0 ;  /* 0x028850000500a5a7 */ /* 0x000ea4000804007f */
[----:B--2---:R-:W-:Y:S05]  /*18400*/  @!P2 BRA `(.L_x_7489) ;  /* 0xfffffffc00eca947 */ /* 0x004fea000383ffff */
[----:B------:R-:W-:Y:S05]  /*18410*/  BRA `(.L_x_7486) ;  /* 0xffffff2800087947 */ /* 0x000fea000383ffff */
.L_x_7502:
[----:B-1----:R-:W-:-:S04]  /*18420*/  IMAD.U32 R7, RZ, RZ, UR5 ;  /* 0x00000005ff077e24 */ /* 0x002fc8000f8e00ff */
[----:B------:R1:W2:Y:S03]  /*18430*/  SYNCS.PHASECHK.TRANS64.TRYWAIT P0, [R7+URZ+0x28850], R4 ;  /* 0x02885004070075a7 */ /* 0x0002a6000800017f */
[----:B--2---:R-:W-:Y:S05]  /*18440*/  @!P0 NANOSLEEP.SYNCS 0x989680 ;  /* 0x009896800000895d */ /* 0x004fea0003900000 */
[----:B------:R-:W2:Y:S02]  /*18450*/  @!P0 SYNCS.PHASECHK.TRANS64 P0, [R7+URZ+0x28850], R4 ;  /* 0x02885004070085a7 */ /* 0x000ea4000800007f */
[----:B--2---:R-:W-:Y:S05]  /*18460*/  @!P0 BRA `(.L_x_7502) ;  /* 0xfffffffc00ec8947 */ /* 0x004fea000383ffff */
[----:B------:R-:W-:Y:S05]  /*18470*/  BRA `(.L_x_7501) ;  /* 0xffffff5400147947 */ /* 0x000fea000383ffff */
.L_x_7557:
        /* <DEDUP_REMOVED lines=11> */
.L_x_7659:
[----:B------:R-:W-:Y:S05]  /*18530*/  BSYNC B0 ;  /* 0x0000000000007941 */ /* 0x000fea0003800000 */
.L_x_7658:
[----:B------:R-:W-:Y:S05]  /*18540*/  BRA `(.L_x_7660) ;  /* 0xffffffac00fc7947 */ /* 0x000fea000383ffff */
.L_x_7559:
[----:B------:R-:W-:Y:S01]  /*18550*/  BSSY B0, `(.L_x_7661) ;  /* 0x0000006000007945 */ /* 0x000fe20003800000 */
[----:B------:R-:W-:-:S07]  /*18560*/  IMAD.MOV.U32 R15, RZ, RZ, -0x1 ;  /* 0xffffffffff0f7424 */ /* 0x000fce00078e00ff */
[----:B012---:R-:W-:Y:S05]  /*18570*/  WARPSYNC.COLLECTIVE R15, `(.L_x_7662) ;  /* 0x000000000f0c7348 */ /* 0x007fea0003c00000 */
[----:B------:R-:W-:Y:S02]  /*18580*/  ELECT P6, UR62, PT ;  /* 0x00000000003e782f */ /* 0x000fe400038c0000 */
[----:B------:R-:W-:Y:S01]  /*18590*/  MOV R14, UR62 ;  /* 0x0000003e000e7c02 */ /* 0x000fe20008000f00 */
[----:B012---:R-:W-:Y:S10]  /*185a0*/  ENDCOLLECTIVE ;  /* 0x000000000000791b */ /* 0x007ff40003800000 */
.L_x_7662:
[----:B------:R-:W-:Y:S05]  /*185b0*/  BSYNC B0 ;  /* 0x0000000000007941 */ /* 0x000fea0003800000 */
.L_x_7661:
[----:B------:R-:W-:Y:S05]  /*185c0*/  BRA `(.L_x_7663) ;  /* 0xffffffb000087947 */ /* 0x000fea000383ffff */
.L_x_7561:
[----:B-1----:R1:W3:Y:S02]  /*185d0*/  SYNCS.PHASECHK.TRANS64.TRYWAIT P0, [R0+URZ+0x28840], R2 ;  /* 0x02884002000075a7 */ /* 0x0022e4000800017f */
[----:B---3--:R-:W-:Y:S05]  /*185e0*/  @!P0 NANOSLEEP.SYNCS 0x989680 ;  /* 0x009896800000895d */ /* 0x008fea0003900000 */
[----:B------:R-:W3:Y:S02]  /*185f0*/  @!P0 SYNCS.PHASECHK.TRANS64 P0, [R0+URZ+0x28840], R2 ;  /* 0x02884002000085a7 */ /* 0x000ee4000800007f */
[----:B---3--:R-:W-:Y:S05]  /*18600*/  @!P0 BRA `(.L_x_7561) ;  /* 0xfffffffc00f08947 */ /* 0x008fea000383ffff */
[----:B------:R-:W-:Y:S05]  /*18610*/  BRA `(.L_x_7664) ;  /* 0xffffffb000687947 */ /* 0x000fea000383ffff */
.L_x_7565:
        /* <DEDUP_REMOVED lines=15> */
.L_x_7665:
[----:B------:R-:W-:Y:S02]  /*18710*/  IMAD.MOV.U32 R13, RZ, RZ, R4 ;  /* 0x000000ffff0d7224 */ /* 0x000fe400078e0004 */
[----:B------:R-:W-:-:S07]  /*18720*/  IMAD.MOV.U32 R6, RZ, RZ, R14 ;  /* 0x000000ffff067224 */ /* 0x000fce00078e000e */
[----:B------:R-:W-:Y:S05]  /*18730*/  WARPSYNC.COLLECTIVE R15, `(.L_x_7666) ;  /* 0x000000000f087348 */ /* 0x000fea0003c00000 */
[----:B------:R0:W1:Y:S02]  /*18740*/  SHFL.IDX P6, R14, R13, R12, R11 ;  /* 0x0000000c0d0e7389 */ /* 0x00006400000c000b */
[----:B01----:R-:W-:Y:S01]  /*18750*/  ENDCOLLECTIVE ;  /* 0x000000000000791b */ /* 0x003fe20003800000 */
.L_x_7666:
[----:B------:R-:W-:Y:S02]  /*18760*/  IMAD.MOV.U32 R13, RZ, RZ, R3 ;  /* 0x000000ffff0d7224 */ /* 0x000fe400078e0003 */
[----:B------:R-:W-:Y:S02]  /*18770*/  IMAD.MOV.U32 R12, RZ, RZ, 0x1 ;  /* 0x00000001ff0c7424 */ /* 0x000fe400078e00ff */
[----:B------:R-:W-:-:S07]  /*18780*/  IMAD.MOV.U32 R7, RZ, RZ, R14 ;  /* 0x000000ffff077224 */ /* 0x000fce00078e000e */
[----:B------:R-:W-:Y:S05]  /*18790*/  WARPSYNC.COLLECTIVE R15, `(.L_x_7667) ;  /* 0x000000000f087348 */ /* 0x000fea0003c00000 */
[----:B------:R0:W1:Y:S02]  /*187a0*/  SHFL.IDX P6, R14, R13, R12, R11 ;  /* 0x0000000c0d0e7389 */ /* 0x00006400000c000b */
[----:B01----:R-:W-:Y:S01]  /*187b0*/  ENDCOLLECTIVE ;  /* 0x000000000000791b */ /* 0x003fe20003800000 */
.L_x_7667:
[----:B------:R-:W-:-:S05]  /*187c0*/  @!P2 LEA R7, P3, R10, R7, 0x1 ;  /* 0x000000070a07a211 */ /* 0x000fca00078608ff */
[----:B------:R-:W-:-:S05]  /*187d0*/  @!P2 IMAD.X R6, RZ, RZ, R6, P3 ;  /* 0x000000ffff06a224 */ /* 0x000fca00018e0606 */
[----:B------:R-:W-:Y:S01]  /*187e0*/  @!P2 LOP3.LUT R7, R7, R6, RZ, 0x3c, !PT ;  /* 0x000000060707a212 */ /* 0x000fe200078e3cff */
[----:B------:R-:W-:-:S03]  /*187f0*/  IMAD.MOV.U32 R13, RZ, RZ, R4 ;  /* 0x000000ffff0d7224 */ /* 0x000fc600078e0004 */
[----:B------:R-:W-:-:S04]  /*18800*/  @!P2 LOP3.LUT R6, R7, R6, RZ, 0x3c, !PT ;  /* 0x000000060706a212 */ /* 0x000fc800078e3cff */
[----:B------:R-:W-:Y:S01]  /*18810*/  @!P2 LOP3.LUT R7, R7, R6, RZ, 0x3c, !PT ;  /* 0x000000060707a212 */ /* 0x000fe200078e3cff */
[----:B------:R-:W-:-:S07]  /*18820*/  IMAD.MOV.U32 R8, RZ, RZ, R14 ;  /* 0x000000ffff087224 */ /* 0x000fce00078e000e */
[----:B------:R-:W-:Y:S05]  /*18830*/  WARPSYNC.COLLECTIVE R15, `(.L_x_7668) ;  /* 0x000000000f087348 */ /* 0x000fea0003c00000 */
[----:B------:R0:W1:Y:S02]  /*18840*/  SHFL.IDX P6, R14, R13, R12, R11 ;  /* 0x0000000c0d0e7389 */ /* 0x00006400000c000b */
[----:B01----:R-:W-:Y:S01]  /*18850*/  ENDCOLLECTIVE ;  /* 0x000000000000791b */ /* 0x003fe20003800000 */
.L_x_7668:
[----:B------:R-:W-:Y:S01]  /*18860*/  @!PT LDS RZ, [RZ] ;  /* 0x00000000fffff984 */ /* 0x000fe20000000800 */
[----:B------:R-:W-:Y:S01]  /*18870*/  @!PT LDS RZ, [RZ] ;  /* 0x00000000fffff984 */ /* 0x000fe20000000800 */
[----:B------:R-:W-:Y:S01]  /*18880*/  @!PT LDS RZ, [RZ] ;  /* 0x00000000fffff984 */ /* 0x000fe20000000800 */
[----:B------:R0:W-:Y:S04]  /*18890*/  @!P2 LDGSTS.E.BYPASS.LTC128B.128 [R9+0x10400], desc[UR52][R6.64], !P0 ;  /* 0x104000000609afae */ /* 0x0001e8000c101d74 */
[----:B------:R0:W-:Y:S01]  /*188a0*/  @!P2 LDGSTS.E.BYPASS.LTC128B.128 [R9+0x14400], desc[UR52][R6.64+0x80], !P1 ;  /* 0x144000800609afae */ /* 0x0001e2000c901d74 */
[----:B------:R-:W-:Y:S01]  /*188b0*/  ISETP.GE.AND P2, PT, R5, R2, PT ;  /* 0x000000020500720c */ /* 0x000fe20003f46270 */
[----:B------:R-:W-:Y:S02]  /*188c0*/  IMAD.MOV.U32 R13, RZ, RZ, R3 ;  /* 0x000000ffff0d7224 */ /* 0x000fe400078e0003 */
[----:B------:R-:W-:Y:S02]  /*188d0*/  IMAD.MOV.U32 R12, RZ, RZ, 0x2 ;  /* 0x00000002ff0c7424 */ /* 0x000fe400078e00ff */
[----:B------:R-:W-:-:S08]  /*188e0*/  IMAD.MOV.U32 R5, RZ, RZ, R14 ;  /* 0x000000ffff057224 */ /* 0x000fd000078e000e */
[----:B0-----:R-:W-:Y:S05]  /*188f0*/  WARPSYNC.COLLECTIVE R15, `(.L_x_7669) ;  /* 0x000000000f087348 */ /* 0x001fea0003c00000 */
[----:B------:R1:W2:Y:S02]  /*18900*/  SHFL.IDX P6, R14, R13, R12, R11 ;  /* 0x0000000c0d0e7389 */ /* 0x0002a400000c000b */
[----:B012---:R-:W-:Y:S01]  /*18910*/  ENDCOLLECTIVE ;  /* 0x000000000000791b */ /* 0x007fe20003800000 */
.L_x_7669:
[----:B------:R-:W-:Y:S01]  /*18920*/  @!P2 LEA R7, P3, R10, R5, 0x1 ;  /* 0x000000050a07a211 */ /* 0x000fe200078608ff */
[----:B------:R-:W-:-:S04]  /*18930*/  VIADD R5, R0, 0x20 ;  /* 0x0000002000057836 */ /* 0x000fc80000000000 */
[----:B------:R-:W-:-:S05]  /*18940*/  @!P2 IMAD.X R6, RZ, RZ, R8, P3 ;  /* 0x000000ffff06a224 */ /* 0x000fca00018e0608 */
[----:B------:R-:W-:Y:S01]  /*18950*/  @!P2 LOP3.LUT R7, R7, R6, RZ, 0x3c, !PT ;  /* 0x000000060707a212 */ /* 0x000fe200078e3cff */
[----:B------:R-:W-:-:S03]  /*18960*/  IMAD.MOV.U32 R13, RZ, RZ, R4 ;  /* 0x000000ffff0d7224 */ /* 0x000fc600078e0004 */
[----:B------:R-:W-:-:S04]  /*18970*/  @!P2 LOP3.LUT R6, R7, R6, RZ, 0x3c, !PT ;  /* 0x000000060706a212 */ /* 0x000fc800078e3cff */
[----:B------:R-:W-:-:S05]  /*18980*/  @!P2 LOP3.LUT R7, R7, R6, RZ, 0x3c, !PT ;  /* 0x000000060707a212 */ /* 0x000fca00078e3cff */
[----:B------:R-:W-:Y:S01]  /*18990*/  @!PT LDS RZ, [RZ] ;  /* 0x00000000fffff984 */ /* 0x000fe20000000800 */
[----:B------:R-:W-:Y:S01]  /*189a0*/  @!PT LDS RZ, [RZ] ;  /* 0x00000000fffff984 */ /* 0x000fe20000000800 */
[----:B------:R-:W-:Y:S01]  /*189b0*/  @!PT LDS RZ, [RZ] ;  /* 0x00000000fffff984 */ /* 0x000fe20000000800 */
[----:B------:R-:W-:Y:S04]  /*189c0*/  @!P2 LDGSTS.E.BYPASS.LTC128B.128 [R9+0x10c00], desc[UR52][R6.64], !P0 ;  /* 0x10c000000609afae */ /* 0x000fe8000c101d74 */
[----:B------:R0:W-:Y:S01]  /*189d0*/  @!P2 LDGSTS.E.BYPASS.LTC128B.128 [R9+0x14c00], desc[UR52][R6.64+0x80], !P1 ;  /* 0x14c000800609afae */ /* 0x0001e2000c901d74 */
[----:B------:R-:W-:Y:S01]  /*189e0*/  ISETP.GE.AND P2, PT, R5, R2, PT ;  /* 0x000000020500720c */ /* 0x000fe20003f46270 */
[----:B0-----:R-:W-:-:S12]  /*189f0*/  IMAD.MOV.U32 R6, RZ, RZ, R14 ;  /* 0x000000ffff067224 */ /* 0x001fd800078e000e */
[----:B------:R-:W-:Y:S05]  /*18a00*/  WARPSYNC.COLLECTIVE R15, `(.L_x_7670) ;  /* 0x000000000f087348 */ /* 0x000fea0003c00000 */
[----:B------:R0:W1:Y:S02]  /*18a10*/  SHFL.IDX P6, R14, R13, R12, R11 ;  /* 0x0000000c0d0e7389 */ /* 0x00006400000c000b */
[----:B01----:R-:W-:Y:S01]  /*18a20*/  ENDCOLLECTIVE ;  /* 0x000000000000791b */ /* 0x003fe20003800000 */
.L_x_7670:
[----:B------:R-:W-:Y:S02]  /*18a30*/  IMAD.MOV.U32 R13, RZ, RZ, R3 ;  /* 0x000000ffff0d7224 */ /* 0x000fe400078e0003 */
[----:B------:R-:W-:Y:S02]  /*18a40*/  IMAD.MOV.U32 R12, RZ, RZ, 0x3 ;  /* 0x00000003ff0c7424 */ /* 0x000fe400078e00ff */
[----:B------:R-:W-:-:S07]  /*18a50*/  IMAD.MOV.U32 R5, RZ, RZ, R14 ;  /* 0x000000ffff057224 */ /* 0x000fce00078e000e */
[----:B------:R-:W-:Y:S05]  /*18a60*/  WARPSYNC.COLLECTIVE R15, `(.L_x_7671) ;  /* 0x000000000f087348 */ /* 0x000fea0003c00000 */
[----:B------:R0:W1:Y:S02]  /*18a70*/  SHFL.IDX P6, R14, R13, R12, R11 ;  /* 0x0000000c0d0e7389 */ /* 0x00006400000c000b */
[----:B01----:R-:W-:Y:S01]  /*18a80*/  ENDCOLLECTIVE ;  /* 0x000000000000791b */ /* 0x003fe20003800000 */
.L_x_7671:
        /* <DEDUP_REMOVED lines=16> */
.L_x_7672:
[----:B------:R-:W-:Y:S02]  /*18b90*/  IMAD.MOV.U32 R13, RZ, RZ, R3 ;  /* 0x000000ffff0d7224 */ /* 0x000fe400078e0003 */
[----:B------:R-:W-:Y:S02]  /*18ba0*/  IMAD.MOV.U32 R12, RZ, RZ, 0x4 ;  /* 0x00000004ff0c7424 */ /* 0x000fe400078e00ff */
[----:B------:R-:W-:-:S07]  /*18bb0*/  IMAD.MOV.U32 R5, RZ, RZ, R14 ;  /* 0x000000ffff057224 */ /* 0x000fce00078e000e */
[----:B------:R-:W-:Y:S05]  /*18bc0*/  WARPSYNC.COLLECTIVE R15, `(.L_x_7673) ;  /* 0x000000000f087348 */ /* 0x000fea0003c00000 */
[----:B------:R0:W1:Y:S02]  /*18bd0*/  SHFL.IDX P6, R14, R13, R12, R11 ;  /* 0x0000000c0d0e7389 */ /* 0x00006400000c000b */
[----:B01----:R-:W-:Y:S01]  /*18be0*/  ENDCOLLECTIVE ;  /* 0x000000000000791b */ /* 0x003fe20003800000 */
.L_x_7673:
        /* <DEDUP_REMOVED lines=16> */
.L_x_7674:
[----:B------:R-:W-:Y:S02]  /*18cf0*/  IMAD.MOV.U32 R13, RZ, RZ, R3 ;  /* 0x000000ffff0d7224 */ /* 0x000fe400078e0003 */
[----:B------:R-:W-:Y:S02]  /*18d00*/  IMAD.MOV.U32 R12, RZ, RZ, 0x5 ;  /* 0x00000005ff0c7424 */ /* 0x000fe400078e00ff */
[----:B------:R-:W-:-:S07]  /*18d10*/  IMAD.MOV.U32 R5, RZ, RZ, R14 ;  /* 0x000000ffff057224 */ /* 0x000fce00078e000e */
[----:B------:R-:W-:Y:S05]  /*18d20*/  WARPSYNC.COLLECTIVE R15, `(.L_x_7675) ;  /* 0x000000000f087348 */ /* 0x000fea0003c00000 */
[----:B------:R0:W1:Y:S02]  /*18d30*/  SHFL.IDX P6, R14, R13, R12, R11 ;  /* 0x0000000c0d0e7389 */ /* 0x00006400000c000b */
[----:B01----:R-:W-:Y:S01]  /*18d40*/  ENDCOLLECTIVE ;  /* 0x000000000000791b */ /* 0x003fe20003800000 */
.L_x_7675:
        /* <DEDUP_REMOVED lines=16> */
.L_x_7676:
[----:B------:R-:W-:Y:S02]  /*18e50*/  IMAD.MOV.U32 R13, RZ, RZ, R3 ;  /* 0x000000ffff0d7224 */ /* 0x000fe400078e0003 */
[----:B------:R-:W-:Y:S02]  /*18e60*/  IMAD.MOV.U32 R12, RZ, RZ, 0x6 ;  /* 0x00000006ff0c7424 */ /* 0x000fe400078e00ff */
[----:B------:R-:W-:-:S07]  /*18e70*/  IMAD.MOV.U32 R5, RZ, RZ, R14 ;  /* 0x000000ffff057224 */ /* 0x000fce00078e000e */
[----:B------:R-:W-:Y:S05]  /*18e80*/  WARPSYNC.COLLECTIVE R15, `(.L_x_7677) ;  /* 0x000000000f087348 */ /* 0x000fea0003c00000 */
[----:B------:R0:W1:Y:S02]  /*18e90*/  SHFL.IDX P6, R14, R13, R12, R11 ;  /* 0x0000000c0d0e7389 */ /* 0x00006400000c000b */
[----:B01----:R-:W-:Y:S01]  /*18ea0*/  ENDCOLLECTIVE ;  /* 0x000000000000791b */ /* 0x003fe20003800000 */
.L_x_7677:
[----:B------:R-:W-:-:S05]  /*18eb0*/  @!P2 LEA R5, P3, R10, R5, 0x1 ;  /* 0x000000050a05a211 */ /* 0x000fca00078608ff */
[----:B------:R-:W-:-:S04]  /*18ec0*/  @!P2 IMAD.X R6, RZ, RZ, R6, P3 ;  /* 0x000000ffff06a224 */ /* 0x000fc800018e0606 */
[----:B------:R-:W-:Y:S02]  /*18ed0*/  @!P2 IMAD.MOV.U32 R7, RZ, RZ, R6 ;  /* 0x000000ffff07a224 */ /* 0x000fe400078e0006 */
[----:B------:R-:W-:Y:S02]  /*18ee0*/  @!P2 IMAD.MOV.U32 R6, RZ, RZ, R5 ;  /* 0x000000ffff06a224 */ /* 0x000fe400078e0005 */
[----:B------:R-:W-:-:S03]  /*18ef0*/  IMAD.MOV.U32 R13, RZ, RZ, R4 ;  /* 0x000000ffff0d7224 */ /* 0x000fc600078e0004 */
[----:B------:R-:W-:Y:S01]  /*18f00*/  @!PT LDS RZ, [RZ] ;  /* 0x00000000fffff984 */ /* 0x000fe20000000800 */
[----:B------:R-:W-:Y:S01]  /*18f10*/  @!PT LDS RZ, [RZ] ;  /* 0x00000000fffff984 */ /* 0x000fe20000000800 */
[----:B------:R-:W-:Y:S01]  /*18f20*/  @!PT LDS RZ, [RZ] ;  /* 0x00000000fffff984 */ /* 0x000fe20000000800 */
[----:B------:R-:W-:Y:S04]  /*18f30*/  @!P2 LDGSTS.E.BYPASS.LTC128B.128 [R9+0x12c00], desc[UR52][R6.64], !P0 ;  /* 0x12c000000609afae */ /* 0x000fe8000c101d74 */
[----:B------:R0:W-:Y:S02]  /*18f40*/  @!P2 LDGSTS.E.BYPASS.LTC128B.128 [R9+0x16c00], desc[UR52][R6.64+0x80], !P1 ;  /* 0x16c000800609afae */ /* 0x0001e4000c901d74 */
[----:B0-----:R-:W-:-:S07]  /*18f50*/  IMAD.MOV.U32 R6, RZ, RZ, R14 ;  /* 0x000000ffff067224 */ /* 0x001fce00078e000e */
[----:B------:R-:W-:Y:S05]  /*18f60*/  WARPSYNC.COLLECTIVE R15, `(.L_x_7678) ;  /* 0x000000000f087348 */ /* 0x000fea0003c00000 */
[----:B------:R0:W1:Y:S02]  /*18f70*/  SHFL.IDX P6, R14, R13, R12, R11 ;  /* 0x0000000c0d0e7389 */ /* 0x00006400000c000b */
[----:B01----:R-:W-:Y:S01]  /*18f80*/  ENDCOLLECTIVE ;  /* 0x000000000000791b */ /* 0x003fe20003800000 */
.L_x_7678:
[----:B------:R-:W-:-:S05]  /*18f90*/  VIADD R7, R0, 0x60 ;  /* 0x0000006000077836 */ /* 0x000fca0000000000 */
[----:B------:R-:W-:Y:S01]  /*18fa0*/  ISETP.GE.AND P2, PT, R7, R2, PT ;  /* 0x000000020700720c */ /* 0x000fe20003f46270 */
[----:B------:R-:W-:Y:S02]  /*18fb0*/  IMAD.MOV.U32 R13, RZ, RZ, R3 ;  /* 0x000000ffff0d7224 */ /* 0x000fe400078e0003 */
[----:B------:R-:W-:Y:S02]  /*18fc0*/  IMAD.MOV.U32 R12, RZ, RZ, 0x7 ;  /* 0x00000007ff0c7424 */ /* 0x000fe400078e00ff */
[----:B------:R-:W-:-:S08]  /*18fd0*/  IMAD.MOV.U32 R5, RZ, RZ, R14 ;  /* 0x000000ffff057224 */ /* 0x000fd000078e000e */
[----:B------:R-:W-:Y:S05]  /*18fe0*/  WARPSYNC.COLLECTIVE R15, `(.L_x_7679) ;  /* 0x000000000f087348 */ /* 0x000fea0003c00000 */
[----:B------:R0:W1:Y:S02]  /*18ff0*/  SHFL.IDX P6, R14, R13, R12, R11 ;  /* 0x0000000c0d0e7389 */ /* 0x00006400000c000b */
[----:B01----:R-:W-:Y:S01]  /*19000*/  ENDCOLLECTIVE ;  /* 0x000000000000791b */ /* 0x003fe20003800000 */
.L_x_7679:
        /* <DEDUP_REMOVED lines=14> */
.L_x_7680:
[----:B------:R-:W-:Y:S01]  /*190f0*/  IMAD.MOV.U32 R3, RZ, RZ, R14 ;  /* 0x000000ffff037224 */ /* 0x000fe200078e000e */
[----:B------:R-:W-:Y:S06]  /*19100*/  BRA `(.L_x_7681) ;  /* 0xffffffb400087947 */ /* 0x000fec000383ffff */
.L_x_7570:
[----:B0-----:R0:W3:Y:S02]  /*19110*/  SYNCS.PHASECHK.TRANS64.TRYWAIT P0, [R18+URZ+0x28820], R0 ;  /* 0x02882000120075a7 */ /* 0x0010e4000800017f */
[----:B---3--:R-:W-:Y:S05]  /*19120*/  @!P0 NANOSLEEP.SYNCS 0x989680 ;  /* 0x009896800000895d */ /* 0x008fea0003900000 */
[----:B------:R-:W3:Y:S02]  /*19130*/  @!P0 SYNCS.PHASECHK.TRANS64 P0, [R18+URZ+0x28820], R0 ;  /* 0x02882000120085a7 */ /* 0x000ee4000800007f */
[----:B---3--:R-:W-:Y:S05]  /*19140*/  @!P0 BRA `(.L_x_7570) ;  /* 0xfffffffc00f08947 */ /* 0x008fea000383ffff */
[----:B------:R-:W-:Y:S05]  /*19150*/  BRA `(.L_x_7682) ;  /* 0xffffffb400787947 */ /* 0x000fea000383ffff */
.L_x_7579:
[----:B-1----:R1:W2:Y:S02]  /*19160*/  SYNCS.PHASECHK.TRANS64.TRYWAIT P0, [R3+URZ+0x28840], R2 ;  /* 0x02884002030075a7 */ /* 0x0022a4000800017f */
[----:B--2---:R-:W-:Y:S05]  /*19170*/  @!P0 NANOSLEEP.SYNCS 0x989680 ;  /* 0x009896800000895d */ /* 0x004fea0003900000 */
[----:B------:R-:W2:Y:S02]  /*19180*/  @!P0 SYNCS.PHASECHK.TRANS64 P0, [R3+URZ+0x28840], R2 ;  /* 0x02884002030085a7 */ /* 0x000ea4000800007f */
[----:B--2---:R-:W-:Y:S05]  /*19190*/  @!P0 BRA `(.L_x_7579) ;  /* 0xfffffffc00f08947 */ /* 0x004fea000383ffff */
[----:B------:R-:W-:Y:S05]  /*191a0*/  BRA `(.L_x_7683) ;  /* 0xffffffb8006c7947 */ /* 0x000fea000383ffff */
.L_x_7585:
[----:B0-----:R0:W1:Y:S02]  /*191b0*/  SYNCS.PHASECHK.TRANS64.TRYWAIT P0, [R3+URZ+0x60], R2 ;  /* 0x00006002030075a7 */ /* 0x001064000800017f */
[----:B-1----:R-:W-:Y:S05]  /*191c0*/  @!P0 NANOSLEEP.SYNCS 0x989680 ;  /* 0x009896800000895d */ /* 0x002fea0003900000 */
[----:B------:R-:W1:Y:S02]  /*191d0*/  @!P0 SYNCS.PHASECHK.TRANS64 P0, [R3+URZ+0x60], R2 ;  /* 0x00006002030085a7 */ /* 0x000e64000800007f */
[----:B-1----:R-:W-:Y:S05]  /*191e0*/  @!P0 BRA `(.L_x_7585) ;  /* 0xfffffffc00f08947 */ /* 0x002fea000383ffff */
[----:B------:R-:W-:Y:S05]  /*191f0*/  BRA `(.L_x_7684) ;  /* 0xffffffbc00407947 */ /* 0x000fea000383ffff */
.L_x_7594:
[----:B-1----:R1:W2:Y:S02]  /*19200*/  SYNCS.PHASECHK.TRANS64.TRYWAIT P0, [R3+URZ+0x28840], R2 ;  /* 0x02884002030075a7 */ /* 0x0022a4000800017f */
[----:B--2---:R-:W-:Y:S05]  /*19210*/  @!P0 NANOSLEEP.SYNCS 0x989680 ;  /* 0x009896800000895d */ /* 0x004fea0003900000 */
[----:B------:R-:W2:Y:S02]  /*19220*/  @!P0 SYNCS.PHASECHK.TRANS64 P0, [R3+URZ+0x28840], R2 ;  /* 0x02884002030085a7 */ /* 0x000ea4000800007f */
[----:B--2---:R-:W-:Y:S05]  /*19230*/  @!P0 BRA `(.L_x_7594) ;  /* 0xfffffffc00f08947 */ /* 0x004fea000383ffff */
[----:B------:R-:W-:Y:S05]  /*19240*/  BRA `(.L_x_7685) ;  /* 0xffffffc000cc7947 */ /* 0x000fea000383ffff */
.L_x_7600:
[----:B0-----:R0:W1:Y:S02]  /*19250*/  SYNCS.PHASECHK.TRANS64.TRYWAIT P0, [R2+URZ+0x60], R3 ;  /* 0x00006003020075a7 */ /* 0x001064000800017f */
[----:B-1----:R-:W-:Y:S05]  /*19260*/  @!P0 NANOSLEEP.SYNCS 0x989680 ;  /* 0x009896800000895d */ /* 0x002fea0003900000 */
[----:B------:R-:W1:Y:S02]  /*19270*/  @!P0 SYNCS.PHASECHK.TRANS64 P0, [R2+URZ+0x60], R3 ;  /* 0x00006003020085a7 */ /* 0x000e64000800007f */
[----:B-1----:R-:W-:Y:S05]  /*19280*/  @!P0 BRA `(.L_x_7600) ;  /* 0xfffffffc00f08947 */ /* 0x002fea000383ffff */
[----:B------:R-:W-:Y:S05]  /*19290*/  BRA `(.L_x_7686) ;  /* 0xffffffc400a07947 */ /* 0x000fea000383ffff */
.L_x_7609:
[----:B--2---:R2:W3:Y:S02]  /*192a0*/  SYNCS.PHASECHK.TRANS64.TRYWAIT P0, [R2+URZ+0x28840], R3 ;  /* 0x02884003020075a7 */ /* 0x0044e4000800017f */
[----:B---3--:R-:W-:Y:S05]  /*192b0*/  @!P0 NANOSLEEP.SYNCS 0x989680 ;  /* 0x009896800000895d */ /* 0x008fea0003900000 */
[----:B------:R-:W3:Y:S02]  /*192c0*/  @!P0 SYNCS.PHASECHK.TRANS64 P0, [R2+URZ+0x28840], R3 ;  /* 0x02884003020085a7 */ /* 0x000ee4000800007f */
[----:B---3--:R-:W-:Y:S05]  /*192d0*/  @!P0 BRA `(.L_x_7609) ;  /* 0xfffffffc00f08947 */ /* 0x008fea000383ffff */
[----:B------:R-:W-:Y:S05]  /*192e0*/  BRA `(.L_x_7687) ;  /* 0xffffffcc00007947 */ /* 0x000fea000383ffff */
.L_x_7615:
[----:B0-----:R0:W1:Y:S02]  /*192f0*/  SYNCS.PHASECHK.TRANS64.TRYWAIT P0, [R2+URZ+0x60], R5 ;  /* 0x00006005020075a7 */ /* 0x001064000800017f */
[----:B-1----:R-:W-:Y:S05]  /*19300*/  @!P0 NANOSLEEP.SYNCS 0x989680 ;  /* 0x009896800000895d */ /* 0x002fea0003900000 */
[----:B------:R-:W1:Y:S02]  /*19310*/  @!P0 SYNCS.PHASECHK.TRANS64 P0, [R2+URZ+0x60], R5 ;  /* 0x00006005020085a7 */ /* 0x000e64000800007f */
[----:B-1----:R-:W-:Y:S05]  /*19320*/  @!P0 BRA `(.L_x_7615) ;  /* 0xfffffffc00f08947 */ /* 0x002fea000383ffff */
[----:B------:R-:W-:Y:S05]  /*19330*/  BRA `(.L_x_7688) ;  /* 0xffffffcc00d47947 */ /* 0x000fea000383ffff */
.L_x_7626:
[----:B--2---:R2:W3:Y:S02]  /*19340*/  SYNCS.PHASECHK.TRANS64.TRYWAIT P0, [R0+URZ+0x28860], R3 ;  /* 0x02886003000075a7 */ /* 0x0044e4000800017f */
[----:B---3--:R-:W-:Y:S05]  /*19350*/  @!P0 NANOSLEEP.SYNCS 0x989680 ;  /* 0x009896800000895d */ /* 0x008fea0003900000 */
[----:B------:R-:W3:Y:S02]  /*19360*/  @!P0 SYNCS.PHASECHK.TRANS64 P0, [R0+URZ+0x28860], R3 ;  /* 0x02886003000085a7 */ /* 0x000ee4000800007f */
[----:B---3--:R-:W-:Y:S05]  /*19370*/  @!P0 BRA `(.L_x_7626) ;  /* 0xfffffffc00f08947 */ /* 0x008fea000383ffff */
[----:B------:R-:W-:Y:S05]  /*19380*/  BRA `(.L_x_7689) ;  /* 0xffffffd400207947 */ /* 0x000fea000383ffff */
.L_x_7633:
[----:B--2---:R-:W2:Y:S01]  /*19390*/  LDL R3, [R1] ;  /* 0x0000000001037983 */ /* 0x004ea20000100800 */
[----:B------:R-:W-:Y:S01]  /*193a0*/  BSSY B0, `(.L_x_7690) ;  /* 0x0000008000007945 */ /* 0x000fe20003800000 */
[----:B0-----:R-:W-:Y:S02]  /*193b0*/  IMAD.MOV.U32 R12, RZ, RZ, RZ ;  /* 0x000000ffff0c7224 */ /* 0x001fe400078e00ff */
[----:B------:R-:W-:Y:S02]  /*193c0*/  IMAD.MOV.U32 R11, RZ, RZ, 0x1f ;  /* 0x0000001fff0b7424 */ /* 0x000fe400078e00ff */
[----:B------:R-:W-:Y:S02]  /*193d0*/  IMAD.MOV.U32 R15, RZ, RZ, -0x1 ;  /* 0xffffffffff0f7424 */ /* 0x000fe400078e00ff */
[----:B--2---:R-:W-:-:S07]  /*193e0*/  IMAD.MOV.U32 R13, RZ, RZ, R3 ;  /* 0x000000ffff0d7224 */ /* 0x004fce00078e0003 */
[----:B-1-3--:R-:W-:Y:S05]  /*193f0*/  WARPSYNC.COLLECTIVE R15, `(.L_x_7691) ;  /* 0x000000000f087348 */ /* 0x00afea0003c00000 */
[----:B------:R0:W2:Y:S02]  /*19400*/  SHFL.IDX P6, R14, R13, R12, R11 ;  /* 0x0000000c0d0e7389 */ /* 0x0000a400000c000b */
[----:B0123--:R-:W-:Y:S01]  /*19410*/  ENDCOLLECTIVE ;  /* 0x000000000000791b */ /* 0x00ffe20003800000 */
.L_x_7691:
[----:B------:R-:W-:Y:S05]  /*19420*/  BSYNC B0 ;  /* 0x0000000000007941 */ /* 0x000fea0003800000 */
.L_x_7690:
        /* <DEDUP_REMOVED lines=9> */
.L_x_7692:
        /* <DEDUP_REMOVED lines=25> */
.L_x_7693:
[----:B------:R-:W-:Y:S01]  /*19650*/  IMAD.MOV.U32 R12, RZ, RZ, 0x2 ;  /* 0x00000002ff0c7424 */ /* 0x000fe200078e00ff */
[----:B------:R-:W-:-:S05]  /*19660*/  SEL R3, R14, RZ, P1 ;  /* 0x000000ff0e037207 */ /* 0x000fca0000800000 */
[----:B------:R-:W-:-:S04]  /*19670*/  IMAD.IADD R2, R2, 0x1, R3 ;  /* 0x0000000102027824 */ /* 0x000fc800078e0203 */
[----:B------:R-:W-:-:S07]  /*19680*/  IMAD.MOV.U32 R13, RZ, RZ, R2 ;  /* 0x000000ffff0d7224 */ /* 0x000fce00078e0002 */
[----:B------:R-:W-:Y:S05]  /*19690*/  WARPSYNC.COLLECTIVE R15, `(.L_x_7694) ;  /* 0x000000000f087348 */ /* 0x000fea0003c00000 */
[----:B------:R0:W1:Y:S02]  /*196a0*/  SHFL.UP P6, R14, R13, R12, R11 ;  /* 0x0400000c0d0e7389 */ /* 0x00006400000c000b */
[----:B01----:R-:W-:Y:S01]  /*196b0*/  ENDCOLLECTIVE ;  /* 0x000000000000791b */ /* 0x003fe20003800000 */
.L_x_7694:
[----:B------:R-:W-:Y:S01]  /*196c0*/  IMAD.MOV.U32 R12, RZ, RZ, 0x4 ;  /* 0x00000004ff0c7424 */ /* 0x000fe200078e00ff */
[----:B------:R-:W-:-:S05]  /*196d0*/  SEL R3, R14, RZ, P2 ;  /* 0x000000ff0e037207 */ /* 0x000fca0001000000 */
[----:B------:R-:W-:-:S04]  /*196e0*/  IMAD.IADD R2, R2, 0x1, R3 ;  /* 0x0000000102027824 */ /* 0x000fc800078e0203 */
[----:B------:R-:W-:-:S07]  /*196f0*/  IMAD.MOV.U32 R13, RZ, RZ, R2 ;  /* 0x000000ffff0d7224 */ /* 0x000fce00078e0002 */
[----:B------:R-:W-:Y:S05]  /*19700*/  WARPSYNC.COLLECTIVE R15, `(.L_x_7695) ;  /* 0x000000000f087348 */ /* 0x000fea0003c00000 */
[----:B------:R0:W1:Y:S02]  /*19710*/  SHFL.UP P6, R14, R13, R12, R11 ;  /* 0x0400000c0d0e7389 */ /* 0x00006400000c000b */
[----:B01----:R-:W-:Y:S01]  /*19720*/  ENDCOLLECTIVE ;  /* 0x000000000000791b */ /* 0x003fe20003800000 */
.L_x_7695:
[----:B------:R-:W-:Y:S01]  /*19730*/  IMAD.MOV.U32 R12, RZ, RZ, 0x8 ;  /* 0x00000008ff0c7424 */ /* 0x000fe200078e00ff */
[----:B------:R-:W-:-:S05]  /*19740*/  SEL R3, R14, RZ, P3 ;  /* 0x000000ff0e037207 */ /* 0x000fca0001800000 */
[----:B------:R-:W-:-:S04]  /*19750*/  IMAD.IADD R2, R2, 0x1, R3 ;  /* 0x0000000102027824 */ /* 0x000fc800078e0203 */
[----:B------:R-:W-:-:S07]  /*19760*/  IMAD.MOV.U32 R13, RZ, RZ, R2 ;  /* 0x000000ffff0d7224 */ /* 0x000fce00078e0002 */
[----:B------:R-:W-:Y:S05]  /*19770*/  WARPSYNC.COLLECTIVE R15, `(.L_x_7696) ;  /* 0x000000000f087348 */ /* 0x000fea0003c00000 */
[----:B------:R0:W1:Y:S02]  /*19780*/  SHFL.UP P6, R14, R13, R12, R11 ;  /* 0x0400000c0d0e7389 */ /* 0x00006400000c000b */
[----:B01----:R-:W-:Y:S01]  /*19790*/  ENDCOLLECTIVE ;  /* 0x000000000000791b */ /* 0x003fe20003800000 */
.L_x_7696:
[----:B------:R-:W-:Y:S01]  /*197a0*/  IMAD.MOV.U32 R12, RZ, RZ, 0x10 ;  /* 0x00000010ff0c7424 */ /* 0x000fe200078e00ff */
[----:B------:R-:W-:-:S05]  /*197b0*/  SEL R3, R14, RZ, P4 ;  /* 0x000000ff0e037207 */ /* 0x000fca0002000000 */
[----:B------:R-:W-:-:S04]  /*197c0*/  IMAD.IADD R2, R2, 0x1, R3 ;  /* 0x0000000102027824 */ /* 0x000fc800078e0203 */
[----:B------:R-:W-:-:S07]  /*197d0*/  IMAD.MOV.U32 R13, RZ, RZ, R2 ;  /* 0x000000ffff0d7224 */ /* 0x000fce00078e0002 */
[----:B------:R-:W-:Y:S05]  /*197e0*/  WARPSYNC.COLLECTIVE R15, `(.L_x_7697) ;  /* 0x000000000f087348 */ /* 0x000fea0003c00000 */
[----:B------:R0:W1:Y:S02]  /*197f0*/  SHFL.UP P6, R14, R13, R12, R11 ;  /* 0x0400000c0d0e7389 */ /* 0x00006400000c000b */
[----:B01----:R-:W-:Y:S01]  /*19800*/  ENDCOLLECTIVE ;  /* 0x000000000000791b */ /* 0x003fe20003800000 */
.L_x_7697:
[----:B------:R-:W-:Y:S02]  /*19810*/  IMAD.MOV.U32 R12, RZ, RZ, 0x1f ;  /* 0x0000001fff0c7424 */ /* 0x000fe400078e00ff */
[----:B------:R-:W-:Y:S01]  /*19820*/  IMAD.MOV.U32 R11, RZ, RZ, 0x1f ;  /* 0x0000001fff0b7424 */ /* 0x000fe200078e00ff */
[----:B------:R-:W-:-:S05]  /*19830*/  SEL R3, R14, RZ, P5 ;  /* 0x000000ff0e037207 */ /* 0x000fca0002800000 */
[----:B------:R-:W-:-:S04]  /*19840*/  IMAD.IADD R2, R2, 0x1, R3 ;  /* 0x0000000102027824 */ /* 0x000fc800078e0203 */
[----:B------:R-:W-:-:S07]  /*19850*/  IMAD.MOV.U32 R13, RZ, RZ, R2 ;  /* 0x000000ffff0d7224 */ /* 0x000fce00078e0002 */
[----:B------:R-:W-:Y:S05]  /*19860*/  WARPSYNC.COLLECTIVE R15, `(.L_x_7698) ;  /* 0x000000000f087348 */ /* 0x000fea0003c00000 */
[----:B------:R0:W1:Y:S02]  /*19870*/  SHFL.IDX P6, R14, R13, R12, R11 ;  /* 0x0000000c0d0e7389 */ /* 0x00006400000c000b */
[----:B01----:R-:W-:Y:S01]  /*19880*/  ENDCOLLECTIVE ;  /* 0x000000000000791b */ /* 0x003fe20003800000 */
.L_x_7698:
[----:B------:R-:W-:Y:S01]  /*19890*/  IMAD.MOV.U32 R10, RZ, RZ, R14 ;  /* 0x000000ffff0a7224 */ /* 0x000fe200078e000e */
[----:B------:R-:W-:Y:S06]  /*198a0*/  BRA `(.L_x_7699) ;  /* 0xffffffd400a87947 */ /* 0x000fec000383ffff */
.L_x_7636:
        /* <DEDUP_REMOVED lines=8> */
.L_x_7701:
[----:B------:R-:W-:Y:S05]  /*19930*/  BSYNC B0 ;  /* 0x0000000000007941 */ /* 0x000fea0003800000 */
.L_x_7700:
[----:B------:R-:W-:Y:S01]  /*19940*/  SEL R3, R14, RZ, P1 ;  /* 0x000000ff0e037207 */ /* 0x000fe20000800000 */
[----:B------:R-:W-:Y:S02]  /*19950*/  IMAD.MOV.U32 R12, RZ, RZ, 0x2 ;  /* 0x00000002ff0c7424 */ /* 0x000fe400078e00ff */
[----:B------:R-:W-:Y:S02]  /*19960*/  IMAD.MOV.U32 R11, RZ, RZ, RZ ;  /* 0x000000ffff0b7224 */ /* 0x000fe400078e00ff */
[----:B------:R-:W-:Y:S02]  /*19970*/  IMAD.IADD R2, R2, 0x1, R3 ;  /* 0x0000000102027824 */ /* 0x000fe400078e0203 */
[----:B------:R-:W-:Y:S02]  /*19980*/  IMAD.MOV.U32 R15, RZ, RZ, -0x1 ;  /* 0xffffffffff0f7424 */ /* 0x000fe400078e00ff */
[----:B------:R-:W-:-:S07]  /*19990*/  IMAD.MOV.U32 R13, RZ, RZ, R2 ;  /* 0x000000ffff0d7224 */ /* 0x000fce00078e0002 */
[----:B------:R-:W-:Y:S05]  /*199a0*/  WARPSYNC.COLLECTIVE R15, `(.L_x_7702) ;  /* 0x000000000f087348 */ /* 0x000fea0003c00000 */
[----:B------:R0:W1:Y:S02]  /*199b0*/  SHFL.UP P6, R14, R13, R12, R11 ;  /* 0x0400000c0d0e7389 */ /* 0x00006400000c000b */
[----:B01----:R-:W-:Y:S01]  /*199c0*/  ENDCOLLECTIVE ;  /* 0x000000000000791b */ /* 0x003fe20003800000 */
.L_x_7702:
[----:B------:R-:W-:Y:S01]  /*199d0*/  IMAD.MOV.U32 R12, RZ, RZ, 0x4 ;  /* 0x00000004ff0c7424 */ /* 0x000fe200078e00ff */
[----:B------:R-:W-:-:S05]  /*199e0*/  SEL R3, R14, RZ, P2 ;  /* 0x000000ff0e037207 */ /* 0x000fca0001000000 */
[----:B------:R-:W-:-:S04]  /*199f0*/  IMAD.IADD R2, R2, 0x1, R3 ;  /* 0x0000000102027824 */ /* 0x000fc800078e0203 */
[----:B------:R-:W-:-:S07]  /*19a00*/  IMAD.MOV.U32 R13, RZ, RZ, R2 ;  /* 0x000000ffff0d7224 */ /* 0x000fce00078e0002 */
[----:B------:R-:W-:Y:S05]  /*19a10*/  WARPSYNC.COLLECTIVE R15, `(.L_x_7703) ;  /* 0x000000000f087348 */ /* 0x000fea0003c00000 */
[----:B------:R0:W1:Y:S02]  /*19a20*/  SHFL.UP P6, R14, R13, R12, R11 ;  /* 0x0400000c0d0e7389 */ /* 0x00006400000c000b */
[----:B01----:R-:W-:Y:S01]  /*19a30*/  ENDCOLLECTIVE ;  /* 0x000000000000791b */ /* 0x003fe20003800000 */
.L_x_7703:
[----:B------:R-:W-:Y:S01]  /*19a40*/  IMAD.MOV.U32 R12, RZ, RZ, 0x8 ;  /* 0x00000008ff0c7424 */ /* 0x000fe200078e00ff */
[----:B------:R-:W-:-:S05]  /*19a50*/  SEL R3, R14, RZ, P3 ;  /* 0x000000ff0e037207 */ /* 0x000fca0001800000 */
[----:B------:R-:W-:-:S04]  /*19a60*/  IMAD.IADD R2, R2, 0x1, R3 ;  /* 0x0000000102027824 */ /* 0x000fc800078e0203 */
[----:B------:R-:W-:-:S07]  /*19a70*/  IMAD.MOV.U32 R13, RZ, RZ, R2 ;  /* 0x000000ffff0d7224 */ /* 0x000fce00078e0002 */
[----:B------:R-:W-:Y:S05]  /*19a80*/  WARPSYNC.COLLECTIVE R15, `(.L_x_7704) ;  /* 0x000000000f087348 */ /* 0x000fea0003c00000 */
[----:B------:R0:W1:Y:S02]  /*19a90*/  SHFL.UP P6, R14, R13, R12, R11 ;  /* 0x0400000c0d0e7389 */ /* 0x00006400000c000b */
[----:B01----:R-:W-:Y:S01]  /*19aa0*/  ENDCOLLECTIVE ;  /* 0x000000000000791b */ /* 0x003fe20003800000 */
.L_x_7704:
[----:B------:R-:W-:Y:S01]  /*19ab0*/  IMAD.MOV.U32 R12, RZ, RZ, 0x10 ;  /* 0x00000010ff0c7424 */ /* 0x000fe200078e00ff */
[----:B------:R-:W-:-:S05]  /*19ac0*/  SEL R3, R14, RZ, P4 ;  /* 0x000000ff0e037207 */ /* 0x000fca0002000000 */
[----:B------:R-:W-:-:S04]  /*19ad0*/  IMAD.IADD R2, R2, 0x1, R3 ;  /* 0x0000000102027824 */ /* 0x000fc800078e0203 */
[----:B------:R-:W-:-:S07]  /*19ae0*/  IMAD.MOV.U32 R13, RZ, RZ, R2 ;  /* 0x000000ffff0d7224 */ /* 0x000fce00078e0002 */
[----:B------:R-:W-:Y:S05]  /*19af0*/  WARPSYNC.COLLECTIVE R15, `(.L_x_7705) ;  /* 0x000000000f087348 */ /* 0x000fea0003c00000 */
[----:B------:R0:W1:Y:S02]  /*19b00*/  SHFL.UP P6, R14, R13, R12, R11 ;  /* 0x0400000c0d0e7389 */ /* 0x00006400000c000b */
[----:B01----:R-:W-:Y:S01]  /*19b10*/  ENDCOLLECTIVE ;  /* 0x000000000000791b */ /* 0x003fe20003800000 */
.L_x_7705:
        /* <DEDUP_REMOVED lines=8> */
.L_x_7706:
[----:B------:R-:W-:Y:S01]  /*19ba0*/  IMAD.MOV.U32 R10, RZ, RZ, R14 ;  /* 0x000000ffff0a7224 */ /* 0x000fe200078e000e */
[----:B------:R-:W-:Y:S06]  /*19bb0*/  BRA `(.L_x_7707) ;  /* 0xffffffd400907947 */ /* 0x000fec000383ffff */
.L_x_7638:
[----:B------:R-:W-:Y:S01]  /*19bc0*/  BSSY B0, `(.L_x_7708) ;  /* 0x0000006000007945 */ /* 0x000fe20003800000 */
[----:B------:R-:W-:Y:S01]  /*19bd0*/  PLOP3.LUT P6, PT, P6, PT, PT, 0x8, 0x0 ;  /* 0x000000000000781c */ /* 0x000fe200037ce170 */
[----:B------:R-:W-:-:S12]  /*19be0*/  IMAD.MOV.U32 R15, RZ, RZ, -0x1 ;  /* 0xffffffffff0f7424 */ /* 0x000fd800078e00ff */
[----:B0-----:R-:W-:Y:S05]  /*19bf0*/  WARPSYNC.COLLECTIVE R15, `(.L_x_7709) ;  /* 0x000000000f087348 */ /* 0x001fea0003c00000 */
[----:B------:R-:W-:Y:S01]  /*19c00*/  VOTE.ANY R14, PT, P6 ;  /* 0x00000000000e7806 */ /* 0x000fe200030e0100 */
[----:B0-----:R-:W-:Y:S06]  /*19c10*/  ENDCOLLECTIVE ;  /* 0x000000000000791b */ /* 0x001fec0003800000 */
.L_x_7709:
[----:B------:R-:W-:Y:S05]  /*19c20*/  BSYNC B0 ;  /* 0x0000000000007941 */ /* 0x000fea0003800000 */
.L_x_7708:
        /* <DEDUP_REMOVED lines=10> */
.L_x_7710:
[----:B------:R-:W-:Y:S02]  /*19cd0*/  IMAD.MOV.U32 R13, RZ, RZ, R7 ;  /* 0x000000ffff0d7224 */ /* 0x000fe400078e0007 */
[----:B------:R-:W-:-:S07]  /*19ce0*/  IMAD.MOV.U32 R4, RZ, RZ, R14 ;  /* 0x000000ffff047224 */ /* 0x000fce00078e000e */
[----:B------:R-:W-:Y:S05]  /*19cf0*/  WARPSYNC.COLLECTIVE R15, `(.L_x_7711) ;  /* 0x000000000f087348 */ /* 0x000fea0003c00000 */
[----:B------:R0:W1:Y:S02]  /*19d00*/  SHFL.IDX P6, R14, R13, R12, R11 ;  /* 0x0000000c0d0e7389 */ /* 0x00006400000c000b */
[----:B01----:R-:W-:Y:S01]  /*19d10*/  ENDCOLLECTIVE ;  /* 0x000000000000791b */ /* 0x003fe20003800000 */
.L_x_7711:
[----:B------:R-:W-:Y:S02]  /*19d20*/  IMAD.MOV.U32 R7, RZ, RZ, R14 ;  /* 0x000000ffff077224 */ /* 0x000fe400078e000e */
[----:B------:R-:W-:-:S05]  /*19d30*/  IMAD.IADD R5, R9, 0x1, R16 ;  /* 0x0000000109057824 */ /* 0x000fca00078e0210 */
[----:B------:R0:W-:Y:S01]  /*19d40*/  STL [R1+0xc], R5 ;  /* 0x00000c0501007387 */ /* 0x0001e20000100800 */
[----:B------:R-:W-:Y:S05]  /*19d50*/  BRA `(.L_x_7712) ;  /* 0xffffffd400707947 */ /* 0x000fea000383ffff */
.L_x_7640:
        /* <DEDUP_REMOVED lines=8> */
.L_x_7714:
[----:B------:R-:W-:Y:S05]  /*19de0*/  BSYNC B0 ;  /* 0x0000000000007941 */ /* 0x000fea0003800000 */
.L_x_7713:
[----:B------:R-:W-:Y:S01]  /*19df0*/  IMAD.MOV.U32 R6, RZ, RZ, R14 ;  /* 0x000000ffff067224 */ /* 0x000fe200078e000e */
[----:B------:R-:W-:Y:S06]  /*19e00*/  BRA `(.L_x_7639) ;  /* 0xffffffd4005c7947 */ /* 0x000fec000383ffff */
.L_x_7646:
[----:B0-----:R0:W1:Y:S02]  /*19e10*/  SYNCS.PHASECHK.TRANS64.TRYWAIT P0, [R0+URZ+0x28820], R3 ;  /* 0x02882003000075a7 */ /* 0x001064000800017f */
[----:B-1----:R-:W-:Y:S05]  /*19e20*/  @!P0 NANOSLEEP.SYNCS 0x989680 ;  /* 0x009896800000895d */ /* 0x002fea0003900000 */
[----:B------:R-:W1:Y:S02]  /*19e30*/  @!P0 SYNCS.PHASECHK.TRANS64 P0, [R0+URZ+0x28820], R3 ;  /* 0x02882003000085a7 */ /* 0x000e64000800007f */
[----:B-1----:R-:W-:Y:S05]  /*19e40*/  @!P0 BRA `(.L_x_7646) ;  /* 0xfffffffc00f08947 */ /* 0x002fea000383ffff */
[----:B------:R-:W-:Y:S05]  /*19e50*/  BRA `(.L_x_7715) ;  /* 0xffffffdc00f87947 */ /* 0x000fea000383ffff */
.L_x_7647:
        /* <DEDUP_REMOVED lines=11> */
.L_x_7717:
[----:B------:R-:W-:Y:S05]  /*19f10*/  BSYNC B0 ;  /* 0x0000000000007941 */ /* 0x000fea0003800000 */
.L_x_7716:
[----:B------:R-:W-:Y:S05]  /*19f20*/  BRA `(.L_x_7718) ;  /* 0xffffffdc00e07947 */ /* 0x000fea000383ffff */
.L_x_7650:
[----:B------:R-:W-:Y:S01]  /*19f30*/  BSSY B1, `(.L_x_7719) ;  /* 0x0000006000017945 */ /* 0x000fe20003800000 */
[----:B------:R-:W-:-:S07]  /*19f40*/  IMAD.MOV.U32 R15, RZ, RZ, -0x1 ;  /* 0xffffffffff0f7424 */ /* 0x000fce00078e00ff */
[----:B01-3--:R-:W-:Y:S05]  /*19f50*/  WARPSYNC.COLLECTIVE R15, `(.L_x_7720) ;  /* 0x000000000f0c7348 */ /* 0x00bfea0003c00000 */
[----:B------:R-:W-:Y:S02]  /*19f60*/  ELECT P6, UR62, PT ;  /* 0x00000000003e782f */ /* 0x000fe400038c0000 */
[----:B------:R-:W-:Y:S01]  /*19f70*/  MOV R14, UR62 ;  /* 0x0000003e000e7c02 */ /* 0x000fe20008000f00 */
[----:B01-3--:R-:W-:Y:S10]  /*19f80*/  ENDCOLLECTIVE ;  /* 0x000000000000791b */ /* 0x00bff40003800000 */
.L_x_7720:
[----:B------:R-:W-:Y:S05]  /*19f90*/  BSYNC B1 ;  /* 0x0000000000017941 */ /* 0x000fea0003800000 */
.L_x_7719:
[----:B------:R-:W-:Y:S05]  /*19fa0*/  BRA `(.L_x_7721) ;  /* 0xffffffdc00d87947 */ /* 0x000fea000383ffff */
.L_x_7652:
[----:B0-----:R0:W1:Y:S02]  /*19fb0*/  SYNCS.PHASECHK.TRANS64.TRYWAIT P0, [R6+URZ], R5 ;  /* 0x00000005060075a7 */ /* 0x001064000800017f */
[----:B-1----:R-:W-:Y:S05]  /*19fc0*/  @!P0 NANOSLEEP.SYNCS 0x989680 ;  /* 0x009896800000895d */ /* 0x002fea0003900000 */
[----:B------:R-:W1:Y:S02]  /*19fd0*/  @!P0 SYNCS.PHASECHK.TRANS64 P0, [R6+URZ], R5 ;  /* 0x00000005060085a7 */ /* 0x000e64000800007f */
[----:B-1----:R-:W-:Y:S05]  /*19fe0*/  @!P0 BRA `(.L_x_7652) ;  /* 0xfffffffc00f08947 */ /* 0x002fea000383ffff */
[----:B------:R-:W-:Y:S05]  /*19ff0*/  BRA `(.L_x_7722) ;  /* 0xffffffe000107947 */ /* 0x000fea000383ffff */
.L_x_7653:
[----:B-1----:R1:W2:Y:S02]  /*1a000*/  SYNCS.PHASECHK.TRANS64.TRYWAIT P0, [R7+URZ], R2 ;  /* 0x00000002070075a7 */ /* 0x0022a4000800017f */
[----:B--2---:R-:W-:Y:S05]  /*1a010*/  @!P0 NANOSLEEP.SYNCS 0x989680 ;  /* 0x009896800000895d */ /* 0x004fea0003900000 */
[----:B------:R-:W2:Y:S02]  /*1a020*/  @!P0 SYNCS.PHASECHK.TRANS64 P0, [R7+URZ], R2 ;  /* 0x00000002070085a7 */ /* 0x000ea4000800007f */
[----:B--2---:R-:W-:Y:S05]  /*1a030*/  @!P0 BRA `(.L_x_7653) ;  /* 0xfffffffc00f08947 */ /* 0x004fea000383ffff */
[----:B------:R-:W-:Y:S05]  /*1a040*/  BRA `(.L_x_7723) ;  /* 0xffffffe000047947 */ /* 0x000fea000383ffff */
.L_x_7655:
[----:B--2---:R2:W4:Y:S02]  /*1a050*/  SYNCS.PHASECHK.TRANS64.TRYWAIT P0, [R4+URZ], R5 ;  /* 0x00000005040075a7 */ /* 0x004524000800017f */
[----:B----4-:R-:W-:Y:S05]  /*1a060*/  @!P0 NANOSLEEP.SYNCS 0x989680 ;  /* 0x009896800000895d */ /* 0x010fea0003900000 */
[----:B------:R-:W4:Y:S02]  /*1a070*/  @!P0 SYNCS.PHASECHK.TRANS64 P0, [R4+URZ], R5 ;  /* 0x00000005040085a7 */ /* 0x000f24000800007f */
[----:B----4-:R-:W-:Y:S05]  /*1a080*/  @!P0 BRA `(.L_x_7655) ;  /* 0xfffffffc00f08947 */ /* 0x010fea000383ffff */
[----:B------:R-:W-:Y:S05]  /*1a090*/  BRA `(.L_x_7724) ;  /* 0xffffffe000087947 */ /* 0x000fea000383ffff */
.L_x_7725:
        /* <DEDUP_REMOVED lines=14> */
.L_x_14861:


//--------------------- .text._ZN7cutlass13device_kernelIN5flash11enable_sm90INS1_16FlashAttnFwdSm90INS1_25CollectiveMainloopFwdSm90ILi2EN4cute5tupleIJNS5_1CILi1EEES8_S8_EEENS6_IJNS7_ILi128EEESA_SA_EEELi128ENS_10bfloat16_tEfNS_4arch4Sm90ELb0ELb1ELb0ELb1ELb0ELb1ELb0ELb1ELb1ELb1ELb1ELb0EEENS1_21CollectiveEpilogueFwdISB_S9_SC_SE_Li256ELb1ELb1ELb1ELb0EEENS1_36VarlenDynamicPersistentTileSchedulerILi128ELi128ELi256ELi128ELb1ELb1ELb1ELb1ELb0ELb1EEEEEEEEEvNT_6ParamsE --------------------------
	.section	.text._ZN7cutlass13device_kernelIN5flash11enable_sm90INS1_16FlashAttnFwdSm90INS1_25CollectiveMainloopFwdSm90ILi2EN4cute5tupleIJNS5_1CILi1EEES8_S8_EEENS6_IJNS7_ILi128EEESA_SA_EEELi128ENS_10bfloat16_tEfNS_4arch4Sm90ELb0ELb1ELb0ELb1ELb0ELb1ELb0ELb1ELb1ELb1ELb1ELb0EEENS1_21CollectiveEpilogueFwdISB_S9_SC_SE_Li256ELb1ELb1ELb1ELb0EEENS1_36VarlenDynamicPersistentTileSchedulerILi128ELi128ELi256ELi128ELb1ELb1ELb1ELb1ELb0ELb1EEEEEEEEEvNT_6ParamsE,"ax",@progbits
	.align	128
.text._ZN7cutlass13device_kernelIN5flash11enable_sm90INS1_16FlashAttnFwdSm90INS1_25CollectiveMainloopFwdSm90ILi2EN4cute5tupleIJNS5_1CILi1EEES8_S8_EEENS6_IJNS7_ILi128EEESA_SA_EEELi128ENS_10bfloat16_tEfNS_4arch4Sm90ELb0ELb1ELb0ELb1ELb0ELb1ELb0ELb1ELb1ELb1ELb1ELb0EEENS1_21CollectiveEpilogueFwdISB_S9_SC_SE_Li256ELb1ELb1ELb1ELb0EEENS1_36VarlenDynamicPersistentTileSchedulerILi128ELi128ELi256ELi128ELb1ELb1ELb1ELb1ELb0ELb1EEEEEEEEEvNT_6ParamsE:
        .type           _ZN7cutlass13device_kernelIN5flash11enable_sm90INS1_16FlashAttnFwdSm90INS1_25CollectiveMainloopFwdSm90ILi2EN4cute5tupleIJNS5_1CILi1EEES8_S8_EEENS6_IJNS7_ILi128EEESA_SA_EEELi128ENS_10bfloat16_tEfNS_4arch4Sm90ELb0ELb1ELb0ELb1ELb0ELb1ELb0ELb1ELb1ELb1ELb1ELb0EEENS1_21CollectiveEpilogueFwdISB_S9_SC_SE_Li256ELb1ELb1ELb1ELb0EEENS1_36VarlenDynamicPersistentTileSchedulerILi128ELi128ELi256ELi128ELb1ELb1ELb1ELb1ELb0ELb1EEEEEEEEEvNT_6ParamsE,@function
        .size           _ZN7cutlass13device_kernelIN5flash11enable_sm90INS1_16FlashAttnFwdSm90INS1_25CollectiveMainloopFwdSm90ILi2EN4cute5tupleIJNS5_1CILi1EEES8_S8_EEENS6_IJNS7_ILi128EEESA_SA_EEELi128ENS_10bfloat16_tEfNS_4arch4Sm90ELb0ELb1ELb0ELb1ELb0ELb1ELb0ELb1ELb1ELb1ELb1ELb0EEENS1_21CollectiveEpilogueFwdISB_S9_SC_SE_Li256ELb1ELb1ELb1ELb0EEENS1_36VarlenDynamicPersistentTileSchedulerILi128ELi128ELi256ELi128ELb1ELb1ELb1ELb1ELb0ELb1EEEEEEEEEvNT_6ParamsE,(.L_x_14862 - _ZN7cutlass13device_kernelIN5flash11enable_sm90INS1_16FlashAttnFwdSm90INS1_25CollectiveMainloopFwdSm90ILi2EN4cute5tupleIJNS5_1CILi1EEES8_S8_EEENS6_IJNS7_ILi128EEESA_SA_EEELi128ENS_10bfloat16_tEfNS_4arch4Sm90ELb0ELb1ELb0ELb1ELb0ELb1ELb0ELb1ELb1ELb1ELb1ELb0EEENS1_21CollectiveEpilogueFwdISB_S9_SC_SE_Li256ELb1ELb1ELb1ELb0EEENS1_36VarlenDynamicPersistentTileSchedulerILi128ELi128ELi256ELi128ELb1ELb1ELb1ELb1ELb0ELb1EEEEEEEEEvNT_6ParamsE)
        .other          _ZN7cutlass13device_kernelIN5flash11enable_sm90INS1_16FlashAttnFwdSm90INS1_25CollectiveMainloopFwdSm90ILi2EN4cute5tupleIJNS5_1CILi1EEES8_S8_EEENS6_IJNS7_ILi128EEESA_SA_EEELi128ENS_10bfloat16_tEfNS_4arch4Sm90ELb0ELb1ELb0ELb1ELb0ELb1ELb0ELb1ELb1ELb1ELb1ELb0EEENS1_21CollectiveEpilogueFwdISB_S9_SC_SE_Li256ELb1ELb1ELb1ELb0EEENS1_36VarlenDynamicPersistentTileSchedulerILi128ELi128ELi256ELi128ELb1ELb1ELb1ELb1ELb0ELb1EEEEEEEEEvNT_6ParamsE,@"STO_CUDA_ENTRY STV_DEFAULT"
_ZN7cutlass13device_kernelIN5flash11enable_sm90INS1_16FlashAttnFwdSm90INS1_25CollectiveMainloopFwdSm90ILi2EN4cute5tupleIJNS5_1CILi1EEES8_S8_EEENS6_IJNS7_ILi128EEESA_SA_EEELi128ENS_10bfloat16_tEfNS_4arch4Sm90ELb0ELb1ELb0ELb1ELb0ELb1ELb0ELb1ELb1ELb1ELb1ELb0EEENS1_21CollectiveEpilogueFwdISB_S9_SC_SE_Li256ELb1ELb1ELb1ELb0EEENS1_36VarlenDynamicPersistentTileSchedulerILi128ELi128ELi256ELi128ELb1ELb1ELb1ELb1ELb0ELb1EEEEEEEEEvNT_6ParamsE:
        /* <DEDUP_REMOVED lines=24> */
.L_x_7727:
[----:B------:R-:W-:Y:S05]  /*0180*/  BSYNC B0 ;  /* 0x0000000000007941 */ /* 0x000fea0003800000 */
.L_x_7726:
        /* <DEDUP_REMOVED lines=41> */
.L_x_7728:
        /* <DEDUP_REMOVED lines=22> */
.L_x_7729:
        /* <DEDUP_REMOVED lines=18> */
.L_x_7730:
        /* <DEDUP_REMOVED lines=22> */
.L_x_7731:
        /* <DEDUP_REMOVED lines=22> */
.L_x_7732:
[----:B------:R-:W-:Y:S01]  /*0960*/  PLOP3.LUT P0, PT, PT, PT, UP0, 0x80, 0x0 ;  /* 0x000000000000781c */ /* 0x000fe20003f0f008 */
[----:B------:R-:W-:Y:S01]  /*0970*/  UMOV UR40, 0x1 ;  /* 0x0000000100287882 */ /* 0x000fe20000000000 */
[----:B------:R-:W-:Y:S01]  /*0980*/  NOP ;  /* 0x0000000000007918 */ /* 0x000fe20000000000 */
[----:B------:R-:W-:Y:S01]  /*0990*/  USEL UR40, UR40, 0x2, !UP0 ;  /* 0x0000000228287887 */ /* 0x000fe2000c000000 */
[----:B------:R-:W-:Y:S01]  /*09a0*/  BSSY B9, `(.L_x_7733) ;  /* 0x00026bb000097945 */ /* 0x000fe20003800000 */
[----:B------:R-:W-:Y:S01]  /*09b0*/  ULDC.64 UR42, c[0x0][0x208] ;  /* 0x00008200002a7ab9 */ /* 0x000fe20000000a00 */
[----:B012-4-:R-:W-:Y:S07]  /*09c0*/  BAR.SYNC.DEFER_BLOCKING 0x0 ;  /* 0x0000000000007b1d */ /* 0x017fee0000010000 */
[----:B------:R-:W-:Y:S05]  /*09d0*/  @!P0 BRA `(.L_x_7734) ;  /* 0x000001e0002c8947 */ /* 0x000fea0003800000 */
.L_x_7735:
[----:B------:R-:W-:-:S08]  /*09e0*/  NOP ;  /* 0x0000000000007918 */ /* 0x000fd00000000000 */
[----:B------:R-:W0:Y:S02]  /*09f0*/  USETMAXREG.TRY_ALLOC.CTAPOOL UP0, 0xf0 ;  /* 0x000000f0000079c8 */ /* 0x000e240008000600 */
[----:B0-----:R-:W-:-:S13]  /*0a00*/  PLOP3.LUT P0, PT, PT, PT, UP0, 0x80, 0x0 ;  /* 0x000000000000781c */ /* 0x001fda0003f0f008 */
[----:B------:R-:W-:Y:S05]  /*0a10*/  @!P0 BRA `(.L_x_7735) ;  /* 0xfffffffc00f08947 */ /* 0x000fea000383ffff */
[----:B------:R-:W2:Y:S01]  /*0a20*/  LDL.LU R0, [R1+0x10] ;  /* 0x0000100001007983 */ /* 0x000ea20000300800 */
        /* <DEDUP_REMOVED lines=15> */
[----:B------:R0:W-:Y:S10]  /*0b20*/  STL [R1+0x10], R0 ;  /* 0x0000100001007387 */ /* 0x0001f40000100800 */
[----:B0-----:R-:W-:Y:S05]  /*0b30*/  @P0 BRA `(.L_x_7736) ;  /* 0x0000026800840947 */ /* 0x001fea0003800000 */
[----:B------:R-:W-:Y:S01]  /*0b40*/  VIADD R13, R6, 0xffffff80 ;  /* 0xffffff80060d7836 */ /* 0x000fe20000000000 */
[----:B------:R-:W-:Y:S01]  /*0b50*/  R2UR UR44, R2 ;  /* 0x00000000022c72ca */ /* 0x000fe200000e0000 */
[----:B------:R-:W-:Y:S01]  /*0b60*/  IMAD.MOV.U32 R213, RZ, RZ, RZ ;  /* 0x000000ffffd57224 */ /* 0x000fe200078e00ff */
[----:B------:R-:W-:Y:S01]  /*0b70*/  ULOP3.LUT UR45, UR40, 0x1, URZ, 0xfc, !UPT ;  /* 0x00000001282d7892 */ /* 0x000fe2000f8efc3f */
[----:B------:R-:W-:Y:S01]  /*0b80*/  IMAD.MOV.U32 R184, RZ, RZ, RZ ;  /* 0x000000ffffb87224 */ /* 0x000fe200078e00ff */
[----:B------:R-:W-:Y:S01]  /*0b90*/  SHF.R.S32.HI R0, RZ, 0x1f, R13 ;  /* 0x0000001fff007819 */ /* 0x000fe2000001140d */
[----:B------:R-:W-:Y:S02]  /*0ba0*/  IMAD.MOV.U32 R191, RZ, RZ, RZ ;  /* 0x000000ffffbf7224 */ /* 0x000fe400078e00ff */
[----:B------:R-:W-:Y:S01]  /*0bb0*/  IMAD.MOV.U32 R186, RZ, RZ, RZ ;  /* 0x000000ffffba7224 */ /* 0x000fe200078e00ff */
[CC--:B------:R-:W-:Y:S01]  /*0bc0*/  LEA.HI R3, R0.reuse, R13.reuse, RZ, 0x7 ;  /* 0x0000000d00037211 */ /* 0x0c0fe200078f38ff */
[----:B------:R-:W-:Y:S01]  /*0bd0*/  IMAD.MOV.U32 R22, RZ, RZ, RZ ;  /* 0x000000ffff167224 */ /* 0x000fe200078e00ff */
[----:B------:R-:W-:-:S02]  /*0be0*/  LEA.HI R5, R0, R13, RZ, 0x5 ;  /* 0x0000000d00057211 */ /* 0x000fc400078f28ff */
[----:B------:R-:W-:Y:S01]  /*0bf0*/  LOP3.LUT R233, R3, 0xffffff80, RZ, 0xc0, !PT ;  /* 0xffffff8003e97812 */ /* 0x000fe200078ec0ff */
[----:B------:R-:W-:Y:S01]  /*0c00*/  UIADD3 UR44, UR44, 0x10400, URZ ;  /* 0x000104002c2c7890 */ /* 0x000fe2000fffe03f */
[----:B------:R-:W-:Y:S01]  /*0c10*/  LEA.HI R4, R0, R13, RZ, 0x4 ;  /* 0x0000000d00047211 */ /* 0x000fe200078f20ff */
[----:B------:R-:W-:Y:S01]  /*0c20*/  IMAD.SHL.U32 R6, R5, 0x20, RZ ;  /* 0x0000002005067824 */ /* 0x000fe200078e00ff */
[----:B------:R-:W-:Y:S01]  /*0c30*/  SHF.R.S32.HI R14, RZ, 0x7, R3 ;  /* 0x00000007ff0e7819 */ /* 0x000fe20000011403 */
[C---:B------:R-:W-:Y:S01]  /*0c40*/  IMAD.IADD R233, R13.reuse, 0x1, -R233 ;  /* 0x000000010de97824 */ /* 0x040fe200078e0ae9 */
[----:B------:R-:W-:Y:S02]  /*0c50*/  LOP3.LUT R5, R4, 0x3fffff0, RZ, 0xc0, !PT ;  /* 0x03fffff004057812 */ /* 0x000fe400078ec0ff */
[----:B------:R-:W-:Y:S02]  /*0c60*/  LOP3.LUT R6, R6, 0xfffffc00, RZ, 0xc0, !PT ;  /* 0xfffffc0006067812 */ /* 0x000fe400078ec0ff */
[----:B------:R-:W-:Y:S01]  /*0c70*/  SHF.R.S32.HI R8, RZ, 0x1f, R233 ;  /* 0x0000001fff087819 */ /* 0x000fe200000114e9 */
[----:B------:R-:W-:Y:S01]  /*0c80*/  IMAD.IADD R5, R13, 0x1, -R5 ;  /* 0x000000010d057824 */ /* 0x000fe200078e0a05 */
[----:B------:R-:W-:-:S02]  /*0c90*/  LEA.HI R3, R3, R14, RZ, 0x1 ;  /* 0x0000000e03037211 */ /* 0x000fc400078f08ff */
[CC--:B------:R-:W-:Y:S02]  /*0ca0*/  LEA.HI R9, R8.reuse, R233.reuse, RZ, 0x2 ;  /* 0x000000e908097211 */ /* 0x0c0fe400078f10ff */
[----:B------:R-:W-:Y:S02]  /*0cb0*/  LEA.HI R8, R8, R233, RZ, 0x5 ;  /* 0x000000e908087211 */ /* 0x000fe400078f28ff */
[--C-:B------:R-:W-:Y:S02]  /*0cc0*/  SHF.R.S32.HI R10, RZ, 0x2, R9.reuse ;  /* 0x00000002ff0a7819 */ /* 0x100fe40000011409 */
[----:B------:R-:W-:Y:S02]  /*0cd0*/  SHF.R.S32.HI R7, RZ, 0x1f, R9 ;  /* 0x0000001fff077819 */ /* 0x000fe40000011409 */
[----:B------:R-:W-:Y:S02]  /*0ce0*/  LEA.HI R23, R0, R13, RZ, 0x3 ;  /* 0x0000000d00177211 */ /* 0x000fe400078f18ff */
[----:B------:R-:W-:-:S02]  /*0cf0*/  LEA.HI R7, R7, R10, RZ, 0x3 ;  /* 0x0000000a07077211 */ /* 0x000fc400078f18ff */
[----:B------:R-:W-:Y:S02]  /*0d00*/  SHF.R.S32.HI R8, RZ, 0x5, R8 ;  /* 0x00000005ff087819 */ /* 0x000fe40000011408 */
[----:B------:R-:W-:Y:S01]  /*0d10*/  LOP3.LUT R11, R7, 0xfffffff8, RZ, 0xc0, !PT ;  /* 0xfffffff8070b7812 */ /* 0x000fe200078ec0ff */
[----:B------:R-:W-:Y:S01]  /*0d20*/  IMAD R7, R5, 0x40, R6 ;  /* 0x0000004005077824 */ /* 0x000fe200078e0206 */
[----:B------:R-:W-:Y:S02]  /*0d30*/  SHF.R.S32.HI R5, RZ, 0x4, R4 ;  /* 0x00000004ff057819 */ /* 0x000fe40000011404 */
[----:B------:R-:W-:Y:S01]  /*0d40*/  LOP3.LUT R3, R3, 0x3fffffe, RZ, 0xc0, !PT ;  /* 0x03fffffe03037812 */ /* 0x000fe200078ec0ff */
[----:B------:R-:W-:Y:S01]  /*0d50*/  IMAD.IADD R11, R10, 0x1, -R11 ;  /* 0x000000010a0b7824 */ /* 0x000fe200078e0a0b */
[----:B------:R-:W-:Y:S02]  /*0d60*/  LEA.HI R4, R4, R5, RZ, 0x1 ;  /* 0x0000000504047211 */ /* 0x000fe400078f08ff */
[----:B------:R-:W-:Y:S01]  /*0d70*/  LOP3.LUT R207, R23, 0xfffffff8, RZ, 0xc0, !PT ;  /* 0xfffffff817cf7812 */ /* 0x000fe200078ec0ff */
[----:B------:R-:W-:Y:S01]  /*0d80*/  IMAD R8, R8, 0x10, R11 ;  /* 0x0000001008087824 */ /* 0x000fe200078e020b */
[----:B------:R-:W-:Y:S01]  /*0d90*/  LOP3.LUT R4, R4, 0x1ffffffe, RZ, 0xc0, !PT ;  /* 0x1ffffffe04047812 */ /* 0x000fe200078ec0ff */
[----:B------:R-:W-:Y:S01]  /*0da0*/  IMAD.IADD R3, R14, 0x1, -R3 ;  /* 0x000000010e037824 */ /* 0x000fe200078e0a03 */
[----:B------:R-:W-:Y:S01]  /*0db0*/  SHF.R.S32.HI R23, RZ, 0x3, R23 ;  /* 0x00000003ff177819 */ /* 0x000fe20000011417 */
[----:B------:R-:W-:Y:S01]  /*0dc0*/  IMAD.IADD R207, R13, 0x1, -R207 ;  /* 0x000000010dcf7824 */ /* 0x000fe200078e0acf */
[CC--:B------:R-:W-:Y:S01]  /*0dd0*/  LEA.HI R12, R0.reuse, R13.reuse, RZ, 0x2 ;  /* 0x0000000d000c7211 */ /* 0x0c0fe200078f10ff */
[----:B------:R-:W-:Y:S01]  /*0de0*/  IMAD.IADD R4, R5, 0x1, -R4 ;  /* 0x0000000105047824 */ /* 0x000fe200078e0a04 */
[----:B------:R-:W-:Y:S01]  /*0df0*/  LEA.HI R0, R0, R13, RZ, 0x6 ;  /* 0x0000000d00007211 */ /* 0x000fe200078f30ff */
[----:B------:R-:W-:Y:S01]  /*0e00*/  VIADD R212, R23, 0x20 ;  /* 0x0000002017d47836 */ /* 0x000fe20000000000 */
[----:B------:R-:W-:Y:S01]  /*0e10*/  LOP3.LUT R12, R12, 0xfffffffc, RZ, 0xc0, !PT ;  /* 0xfffffffc0c0c7812 */ /* 0x000fe200078ec0ff */
[----:B------:R-:W-:Y:S01]  /*0e20*/  IMAD R8, R3, 0x40, R8 ;  /* 0x0000004003087824 */ /* 0x000fe200078e0208 */
[----:B------:R-:W-:Y:S01]  /*0e30*/  SHF.R.S32.HI R216, RZ, 0x1f, R23 ;  /* 0x0000001fffd87819 */ /* 0x000fe20000011417 */
[----:B------:R-:W-:Y:S01]  /*0e40*/  IMAD R4, R4, 0x8, R7 ;  /* 0x0000000804047824 */ /* 0x000fe200078e0207 */
[----:B------:R-:W-:Y:S01]  /*0e50*/  SHF.R.S32.HI R7, RZ, 0x1f, R212 ;  /* 0x0000001fff077819 */ /* 0x000fe200000114d4 */
[----:B------:R-:W-:-:S02]  /*0e60*/  IMAD.SHL.U32 R0, R0, 0x8, RZ ;  /* 0x0000000800007824 */ /* 0x000fc400078e00ff */
[----:B------:R-:W-:Y:S01]  /*0e70*/  IMAD.SHL.U32 R3, R23, 0x40, RZ ;  /* 0x0000004017037824 */ /* 0x000fe200078e00ff */
[----:B------:R-:W-:Y:S01]  /*0e80*/  LEA.HI R7, R7, R212, RZ, 0x3 ;  /* 0x000000d407077211 */ /* 0x000fe200078f18ff */
[C---:B------:R-:W-:Y:S01]  /*0e90*/  VIADD R211, R23.reuse, 0x40 ;  /* 0x0000004017d37836 */ /* 0x040fe20000000000 */
[----:B------:R-:W-:Y:S01]  /*0ea0*/  LOP3.LUT R203, R0, 0xfffffe00, RZ, 0xc0, !PT ;  /* 0xfffffe0000cb7812 */ /* 0x000fe200078ec0ff */
[----:B------:R-:W-:Y:S01]  /*0eb0*/  VIADD R210, R23, 0x60 ;  /* 0x0000006017d27836 */ /* 0x000fe20000000000 */
[----:B------:R-:W-:Y:S01]  /*0ec0*/  LOP3.LUT R3, R3, 0x1c0, RZ, 0xc0, !PT ;  /* 0x000001c003037812 */ /* 0x000fe200078ec0ff */
[----:B------:R-:W-:Y:S01]  /*0ed0*/  IMAD.SHL.U32 R16, R207, 0x8, RZ ;  /* 0x00000008cf107824 */ /* 0x000fe200078e00ff */
[----:B------:R-:W-:Y:S01]  /*0ee0*/  SHF.R.S32.HI R0, RZ, 0x1f, R211 ;  /* 0x0000001fff007819 */ /* 0x000fe200000114d3 */
[----:B------:R-:W-:Y:S01]  /*0ef0*/  IMAD.IADD R12, R13, 0x1, -R12 ;  /* 0x000000010d0c7824 */ /* 0x000fe200078e0a0c */
[----:B------:R-:W-:Y:S01]  /*0f00*/  SHF.R.S32.HI R11, RZ, 0x1f, R210 ;  /* 0x0000001fff0b7819 */ /* 0x000fe200000114d2 */
[----:B------:R-:W-:Y:S01]  /*0f10*/  IMAD.SHL.U32 R198, R212, 0x40, RZ ;  /* 0x00000040d4c67824 */ /* 0x000fe200078e00ff */
[----:B------:R-:W-:Y:S01]  /*0f20*/  SHF.R.U32.HI R202, RZ, 0x3, R3 ;  /* 0x00000003ffca7819 */ /* 0x000fe20000011603 */
[----:B------:R-:W-:Y:S01]  /*0f30*/  IMAD.SHL.U32 R7, R7, 0x40, RZ ;  /* 0x0000004007077824 */ /* 0x000fe200078e00ff */
[----:B------:R-:W-:Y:S01]  /*0f40*/  LOP3.LUT R205, R3, 0x38, R16, 0xf8, !PT ;  /* 0x0000003803cd7812 */ /* 0x000fe200078ef810 */
[----:B------:R-:W-:Y:S01]  /*0f50*/  IMAD.SHL.U32 R197, R211, 0x40, RZ ;  /* 0x00000040d3c57824 */ /* 0x000fe200078e00ff */
[----:B------:R-:W-:Y:S01]  /*0f60*/  LEA.HI R6, R12, R12, RZ, 0x1 ;  /* 0x0000000c0c067211 */ /* 0x000fe200078f08ff */
[----:B------:R-:W-:Y:S01]  /*0f70*/  IMAD.SHL.U32 R196, R210, 0x40, RZ ;  /* 0x00000040d2c47824 */ /* 0x000fe200078e00ff */
[----:B------:R-:W-:Y:S01]  /*0f80*/  LEA.HI R3, R0, R211, RZ, 0x3 ;  /* 0x000000d300037211 */ /* 0x000fe200078f18ff */
[----:B------:R0:W-:Y:S01]  /*0f90*/  STL [R1+0x4c], R4 ;  /* 0x00004c0401007387 */ /* 0x0001e20000100800 */
[----:B------:R-:W-:Y:S01]  /*0fa0*/  LEA.HI R11, R11, R210, RZ, 0x3 ;  /* 0x000000d20b0b7211 */ /* 0x000fe200078f18ff */
[----:B------:R-:W-:Y:S01]  /*0fb0*/  IMAD.SHL.U32 R18, R207, 0x4, RZ ;  /* 0x00000004cf127824 */ /* 0x000fe200078e00ff */
[----:B------:R-:W-:Y:S01]  /*0fc0*/  LOP3.LUT R198, R198, 0x1c0, RZ, 0xc0, !PT ;  /* 0x000001c0c6c67812 */ /* 0x000fe200078ec0ff */
[----:B------:R-:W-:Y:S01]  /*0fd0*/  IMAD.SHL.U32 R3, R3, 0x40, RZ ;  /* 0x0000004003037824 */ /* 0x000fe200078e00ff */
[----:B------:R-:W-:Y:S01]  /*0fe0*/  LOP3.LUT R5, R6, 0x1ffffffe, RZ, 0xc0, !PT ;  /* 0x1ffffffe06057812 */ /* 0x000fe200078ec0ff */
[----:B------:R-:W-:Y:S01]  /*0ff0*/  IMAD.SHL.U32 R11, R11, 0x40, RZ ;  /* 0x000000400b0b7824 */ /* 0x000fe200078e00ff */
[----:B------:R-:W-:Y:S01]  /*1000*/  SHF.R.U32.HI R13, RZ, 0x3, R198 ;  /* 0x00000003ff0d7819 */ /* 0x000fe200000116c6 */
[----:B------:R-:W-:Y:S01]  /*1010*/  STL [R1+0x48], R8 ;  /* 0x0000480801007387 */ /* 0x000fe20000100800 */
[----:B------:R-:W-:Y:S01]  /*1020*/  LOP3.LUT R201, R7, 0xfffffe00, RZ, 0xc0, !PT ;  /* 0xfffffe0007c97812 */ /* 0x000fe200078ec0ff */
[----:B------:R-:W-:Y:S01]  /*1030*/  IMAD.IADD R5, R12, 0x1, -R5 ;  /* 0x000000010c057824 */ /* 0x000fe200078e0a05 */
[----:B0-----:R-:W-:Y:S01]  /*1040*/  LOP3.LUT R4, R198, 0x38, R16, 0xf8, !PT ;  /* 0x00000038c6047812 */ /* 0x001fe200078ef810 */
[----:B------:R-:W-:Y:S01]  /*1050*/  VIADD R185, R18, 0x20 ;  /* 0x0000002012b97836 */ /* 0x000fe20000000000 */
[----:B------:R-:W-:Y:S01]  /*1060*/  LOP3.LUT R197, R197, 0x1c0, RZ, 0xc0, !PT ;  /* 0x000001c0c5c57812 */ /* 0x000fe200078ec0ff */
[----:B------:R-:W-:Y:S01]  /*1070*/  VIADD R190, R16, 0x40 ;  /* 0x0000004010be7836 */ /* 0x000fe20000000000 */
[----:B------:R-:W-:Y:S01]  /*1080*/  LOP3.LUT R196, R196, 0x1c0, RZ, 0xc0, !PT ;  /* 0x000001c0c4c47812 */ /* 0x000fe200078ec0ff */
[----:B------:R-:W-:Y:S01]  /*1090*/  IMAD R195, R5, 0x8, R8 ;  /* 0x0000000805c37824 */ /* 0x000fe200078e0208 */
[----:B------:R-:W-:-:S02]  /*10a0*/  LOP3.LUT R0, R9, 0x7ffffffc, RZ, 0xc0, !PT ;  /* 0x7ffffffc09007812 */ /* 0x000fc400078ec0ff */
[----:B------:R-:W-:Y:S02]  /*10b0*/  LOP3.LUT R4, R201, R4, R13, 0xf6, !PT ;  /* 0x00000004c9047212 */ /* 0x000fe400078ef60d */
[----:B------:R-:W-:Y:S01]  /*10c0*/  SHF.R.U32.HI R12, RZ, 0x3, R197 ;  /* 0x00000003ff0c7819 */ /* 0x000fe200000116c5 */
[----:B------:R-:W-:Y:S01]  /*10d0*/  IMAD.IADD R0, R233, 0x1, -R0 ;  /* 0x00000001e9007824 */ /* 0x000fe200078e0a00 */
[----:B------:R-:W-:Y:S02]  /*10e0*/  LOP3.LUT R9, R197, 0x38, R16, 0xf8, !PT ;  /* 0x00000038c5097812 */ /* 0x000fe400078ef810 */
[----:B------:R-:W-:Y:S01]  /*10f0*/  LOP3.LUT R200, R3, 0xfffffe00, RZ, 0xc0, !PT ;  /* 0xfffffe0003c87812 */ /* 0x000fe200078ec0ff */
[----:B------:R-:W-:Y:S01]  /*1100*/  IMAD.SHL.U32 R188, R0, 0x2, RZ ;  /* 0x0000000200bc7824 */ /* 0x000fe200078e00ff */
[----:B------:R-:W-:Y:S02]  /*1110*/  SHF.R.U32.HI R10, RZ, 0x3, R196 ;  /* 0x00000003ff0a7819 */ /* 0x000fe400000116c4 */
[----:B------:R-:W-:Y:S01]  /*1120*/  LOP3.LUT R6, R196, 0x38, R16, 0xf8, !PT ;  /* 0x00000038c4067812 */ /* 0x000fe200078ef810 */
[C---:B------:R-:W-:Y:S01]  /*1130*/  VIADD R231, R188.reuse, 0x8 ;  /* 0x00000008bce77836 */ /* 0x040fe20000000000 */
[----:B------:R-:W-:Y:S01]  /*1140*/  LOP3.LUT R199, R11, 0xfffffe00, RZ, 0xc0, !PT ;  /* 0xfffffe000bc77812 */ /* 0x000fe200078ec0ff */
[----:B------:R-:W-:Y:S01]  /*1150*/  VIADD R230, R188, 0x10 ;  /* 0x00000010bce67836 */ /* 0x000fe20000000000 */
[----:B------:R-:W-:Y:S01]  /*1160*/  LEA R3, R4, UR44, 0x1 ;  /* 0x0000002c04037c11 */ /* 0x000fe2000f8e08ff */
[----:B------:R-:W-:Y:S01]  /*1170*/  VIADD R229, R188, 0x18 ;  /* 0x00000018bce57836 */ /* 0x000fe20000000000 */
[----:B------:R-:W-:Y:S01]  /*1180*/  LOP3.LUT R9, R200, R9, R12, 0xf6, !PT ;  /* 0x00000009c8097212 */ /* 0x000fe200078ef60c */
[C---:B------:R-:W-:Y:S01]  /*1190*/  VIADD R228, R188.reuse, 0x20 ;  /* 0x00000020bce47836 */ /* 0x040fe20000000000 */
[----:B------:R-:W-:Y:S01]  /*11a0*/  LOP3.LUT R6, R199, R6, R10, 0xf6, !PT ;  /* 0x00000006c7067212 */ /* 0x000fe200078ef60a */
[----:B------:R0:W-:Y:S01]  /*11b0*/  STL [R1+0x40], R3 ;  /* 0x0000400301007387 */ /* 0x0001e20000100800 */
[----:B------:R-:W-:Y:S01]  /*11c0*/  LEA R0, R9, UR44, 0x1 ;  /* 0x0000002c09007c11 */ /* 0x000fe2000f8e08ff */
[C---:B------:R-:W-:Y:S01]  /*11d0*/  VIADD R227, R188.reuse, 0x28 ;  /* 0x00000028bce37836 */ /* 0x040fe20000000000 */
[----:B------:R-:W-:Y:S01]  /*11e0*/  LOP3.LUT R205, R203, R205, R202, 0xf6, !PT ;  /* 0x000000cdcbcd7212 */ /* 0x000fe200078ef6ca */
[C---:B------:R-:W-:Y:S01]  /*11f0*/  VIADD R226, R188.reuse, 0x30 ;  /* 0x00000030bce27836 */ /* 0x040fe20000000000 */
[----:B------:R-:W-:Y:S01]  /*1200*/  SHF.R.S32.HI R4, RZ, 0x1f, R229 ;  /* 0x0000001fff047819 */ /* 0x000fe200000114e5 */
[C---:B------:R-:W-:Y:S01]  /*1210*/  VIADD R225, R188.reuse, 0x38 ;  /* 0x00000038bce17836 */ /* 0x040fe20000000000 */
[----:B------:R1:W-:Y:S01]  /*1220*/  STL [R1+0x3c], R0 ;  /* 0x00003c0001007387 */ /* 0x0003e20000100800 */
[C---:B------:R-:W-:Y:S01]  /*1230*/  VIADD R224, R188.reuse, 0x40 ;  /* 0x00000040bce07836 */ /* 0x040fe20000000000 */
[----:B------:R-:W-:Y:S01]  /*1240*/  SHF.R.S32.HI R4, RZ, 0x1f, R226 ;  /* 0x0000001fff047819 */ /* 0x000fe200000114e2 */
[----:B------:R-:W-:Y:S01]  /*1250*/  VIADD R223, R188, 0x48 ;  /* 0x00000048bcdf7836 */ /* 0x000fe20000000000 */
[----:B0-----:R-:W-:Y:S01]  /*1260*/  LEA R3, R6, UR44, 0x1 ;  /* 0x0000002c06037c11 */ /* 0x001fe2000f8e08ff */
[C---:B------:R-:W-:Y:S01]  /*1270*/  VIADD R222, R188.reuse, 0x50 ;  /* 0x00000050bcde7836 */ /* 0x040fe20000000000 */
[----:B------:R-:W-:Y:S01]  /*1280*/  SHF.R.S32.HI R17, RZ, 0x1f, R16 ;  /* 0x0000001fff117819 */ /* 0x000fe20000011410 */
[C---:B------:R-:W-:Y:S01]  /*1290*/  VIADD R221, R188.reuse, 0x58 ;  /* 0x00000058bcdd7836 */ /* 0x040fe20000000000 */
[----:B------:R-:W-:Y:S01]  /*12a0*/  SHF.R.S32.HI R19, RZ, 0x1f, R18 ;  /* 0x0000001fff137819 */ /* 0x000fe20000011412 */
[C---:B------:R-:W-:Y:S01]  /*12b0*/  VIADD R220, R188.reuse, 0x60 ;  /* 0x00000060bcdc7836 */ /* 0x040fe20000000000 */
[----:B-1----:R-:W-:Y:S01]  /*12c0*/  SHF.R.S32.HI R0, RZ, 0x1f, R188 ;  /* 0x0000001fff007819 */ /* 0x002fe200000114bc */
[C---:B------:R-:W-:Y:S01]  /*12d0*/  VIADD R219, R188.reuse, 0x68 ;  /* 0x00000068bcdb7836 */ /* 0x040fe20000000000 */
[----:B------:R0:W-:Y:S01]  /*12e0*/  STL [R1+0x38], R3 ;  /* 0x0000380301007387 */ /* 0x0001e20000100800 */
[C---:B------:R-:W-:Y:S01]  /*12f0*/  VIADD R218, R188.reuse, 0x70 ;  /* 0x00000070bcda7836 */ /* 0x040fe20000000000 */
[----:B------:R-:W-:Y:S01]  /*1300*/  SHF.R.S32.HI R0, RZ, 0x1f, R230 ;  /* 0x0000001fff007819 */ /* 0x000fe200000114e6 */
[----:B------:R-:W-:Y:S01]  /*1310*/  VIADD R217, R188, 0x78 ;  /* 0x00000078bcd97836 */ /* 0x000fe20000000000 */
[----:B------:R-:W-:-:S02]  /*1320*/  SHF.R.S32.HI R0, RZ, 0x1f, R227 ;  /* 0x0000001fff007819 */ /* 0x000fc400000114e3 */
[----:B------:R-:W-:Y:S02]  /*1330*/  SHF.R.S32.HI R0, RZ, 0x1f, R224 ;  /* 0x0000001fff007819 */ /* 0x000fe400000114e0 */
[----:B------:R-:W-:Y:S02]  /*1340*/  SHF.R.S32.HI R232, RZ, 0x1f, R185 ;  /* 0x0000001fffe87819 */ /* 0x000fe400000114b9 */
[----:B0-----:R-:W-:Y:S02]  /*1350*/  SHF.R.S32.HI R3, RZ, 0x1f, R231 ;  /* 0x0000001fff037819 */ /* 0x001fe400000114e7 */
[----:B------:R-:W-:Y:S02]  /*1360*/  SHF.R.S32.HI R3, RZ, 0x1f, R228 ;  /* 0x0000001fff037819 */ /* 0x000fe400000114e4 */
[----:B------:R-:W-:Y:S02]  /*1370*/  SHF.R.S32.HI R3, RZ, 0x1f, R225 ;  /* 0x0000001fff037819 */ /* 0x000fe400000114e1 */
[----:B------:R-:W-:-:S02]  /*1380*/  SHF.R.S32.HI R214, RZ, 0x1f, R190 ;  /* 0x0000001fffd67819 */ /* 0x000fc400000114be */
[----:B------:R-:W-:Y:S02]  /*1390*/  LEA R204, R205, UR44, 0x1 ;  /* 0x0000002ccdcc7c11 */ /* 0x000fe4000f8e08ff */
[----:B------:R-:W-:Y:S02]  /*13a0*/  SHF.R.S32.HI R4, RZ, 0x1f, R223 ;  /* 0x0000001fff047819 */ /* 0x000fe400000114df */
[----:B------:R-:W-:Y:S02]  /*13b0*/  SHF.R.S32.HI R3, RZ, 0x1f, R222 ;  /* 0x0000001fff037819 */ /* 0x000fe400000114de */
[----:B------:R-:W-:Y:S02]  /*13c0*/  SHF.R.S32.HI R0, RZ, 0x1f, R221 ;  /* 0x0000001fff007819 */ /* 0x000fe400000114dd */
[----:B------:R-:W-:Y:S02]  /*13d0*/  SHF.R.S32.HI R237, RZ, 0x1f, R220 ;  /* 0x0000001fffed7819 */ /* 0x000fe400000114dc */
[----:B------:R-:W-:-:S02]  /*13e0*/  SHF.R.S32.HI R236, RZ, 0x1f, R219 ;  /* 0x0000001fffec7819 */ /* 0x000fc400000114db */
[----:B------:R-:W-:Y:S02]  /*13f0*/  SHF.R.S32.HI R235, RZ, 0x1f, R218 ;  /* 0x0000001fffeb7819 */ /* 0x000fe400000114da */
[----:B------:R-:W-:-:S07]  /*1400*/  SHF.R.S32.HI R234, RZ, 0x1f, R217 ;  /* 0x0000001fffea7819 */ /* 0x000fce00000114d9 */
.L_x_8011:
[----:B------:R-:W-:Y:S05]  /*1410*/  YIELD ;  /* 0x0000000000007946 */ /* 0x000fea0003800000 */
[----:B------:R-:W-:Y:S01]  /*1420*/  ULDC.64 UR4, c[0x0][0xa28] ;  /* 0x00028a0000047ab9 */ /* 0x000fe20000000a00 */
[----:B0-2---:R-:W0:Y:S01]  /*1430*/  LDC.64 R6, c[0x0][0xa08] ;  /* 0x00028200ff067b82 */ /* 0x005e220000000a00 */
[----:B------:R-:W-:Y:S01]  /*1440*/  ISETP.NE.U32.AND P1, PT, RZ, UR4, PT ;  /* 0x00000004ff007c0c */ /* 0x000fe2000bf25070 */
[----:B------:R-:W-:Y:S02]  /*1450*/  IMAD.MOV.U32 R12, RZ, RZ, RZ ;  /* 0x000000ffff0c7224 */ /* 0x000fe400078e00ff */
[----:B------:R-:W-:Y:S01]  /*1460*/  IMAD.MOV.U32 R28, RZ, RZ, RZ ;  /* 0x000000ffff1c7224 */ /* 0x000fe200078e00ff */
[----:B------:R-:W-:Y:S01]  /*1470*/  ISETP.NE.AND.EX P1, PT, RZ, UR5, PT, P1 ;  /* 0x00000005ff007c0c */ /* 0x000fe2000bf25310 */
[----:B------:R-:W-:-:S02]  /*1480*/  ULDC.64 UR4, c[0x0][0xa18] ;  /* 0x0002860000047ab9 */ /* 0x000fc40000000a00 */
[----:B------:R-:W-:-:S04]  /*1490*/  ISETP.NE.U32.AND P2, PT, RZ, UR4, PT ;  /* 0x00000004ff007c0c */ /* 0x000fc8000bf45070 */
[----:B------:R-:W-:Y:S01]  /*14a0*/  ISETP.NE.AND.EX P2, PT, RZ, UR5, PT, P2 ;  /* 0x00000005ff007c0c */ /* 0x000fe2000bf45320 */
[----:B------:R-:W-:Y:S02]  /*14b0*/  ULDC.64 UR4, c[0x0][0xa08] ;  /* 0x0002820000047ab9 */ /* 0x000fe40000000a00 */
[----:B------:R-:W-:-:S03]  /*14c0*/  ISETP.NE.U32.AND P0, PT, RZ, UR4, PT ;  /* 0x00000004ff007c0c */ /* 0x000fc6000bf05070 */
[----:B---3--:R-:W1:Y:S01]  /*14d0*/  @P1 LDC.64 R4, c[0x0][0xa28] ;  /* 0x00028a00ff041b82 */ /* 0x008e620000000a00 */
[----:B------:R-:W-:Y:S01]  /*14e0*/  ISETP.NE.AND.EX P0, PT, RZ, UR5, PT, P0 ;  /* 0x00000005ff007c0c */ /* 0x000fe2000bf05300 */
[----:B0-----:R-:W-:-:S06]  /*14f0*/  IMAD.WIDE R10, R27, 0x4, R6 ;  /* 0x000000041b0a7825 */ /* 0x001fcc00078e0206 */
[----:B------:R-:W0:Y:S01]  /*1500*/  @P2 LDC.64 R8, c[0x0][0xa18] ;  /* 0x00028600ff082b82 */ /* 0x000e220000000a00 */
[----:B------:R-:W-:Y:S02]  /*1510*/  ULDC UR4, c[0x0][0x288] ;  /* 0x0000a20000047ab9 */ /* 0x000fe40000000800 */
[----:B------:R-:W-:Y:S01]  /*1520*/  IMAD.U32 R187, RZ, RZ, UR4 ;  /* 0x00000004ffbb7e24 */ /* 0x000fe2000f8e00ff */
[----:B------:R-:W-:Y:S02]  /*1530*/  ULDC.64 UR4, c[0x0][0x418] ;  /* 0x0001060000047ab9 */ /* 0x000fe40000000a00 */
[----:B------:R2:W5:Y:S01]  /*1540*/  @P0 LDG.E R28, desc[UR42][R10.64] ;  /* 0x0000002a0a1c0981 */ /* 0x000562000c1e1900 */
[----:B-1----:R-:W-:-:S05]  /*1550*/  @P1 IMAD.WIDE R4, R27, 0x4, R4 ;  /* 0x000000041b041825 */ /* 0x002fca00078e0204 */
[----:B------:R2:W5:Y:S01]  /*1560*/  @P1 LDG.E R12, desc[UR42][R4.64] ;  /* 0x0000002a040c1981 */ /* 0x000562000c1e1900 */
[----:B0-----:R-:W-:-:S05]  /*1570*/  @P2 IMAD.WIDE R6, R27, 0x4, R8 ;  /* 0x000000041b062825 */ /* 0x001fca00078e0208 */
[----:B------:R2:W5:Y:S01]  /*1580*/  @P2 LDG.E R187, desc[UR42][R6.64] ;  /* 0x0000002a06bb2981 */ /* 0x000562000c1e1900 */
[----:B------:R-:W-:-:S03]  /*1590*/  UISETP.NE.U32.AND UP0, UPT, UR4, URZ, UPT ;  /* 0x0000003f0400728c */ /* 0x000fc6000bf05070 */
[----:B------:R-:W-:Y:S01]  /*15a0*/  ULDC UR4, c[0x0][0x424] ;  /* 0x0001090000047ab9 */ /* 0x000fe20000000800 */
[----:B------:R-:W-:-:S03]  /*15b0*/  UISETP.NE.AND.EX UP0, UPT, UR5, URZ, UPT, UP0 ;  /* 0x0000003f0500728c */ /* 0x000fc6000bf05300 */
[----:B------:R-:W-:Y:S01]  /*15c0*/  ULDC UR5, c[0x0][0x2f0] ;  /* 0x0000bc0000057ab9 */ /* 0x000fe20000000800 */
[----:B------:R-:W-:-:S04]  /*15d0*/  USEL UR4, UR4, 0x1, UP0 ;  /* 0x0000000104047887 */ /* 0x000fc80008000000 */
[----:B------:R-:W-:-:S03]  /*15e0*/  UIMAD UR4, UR4, UR5, URZ ;  /* 0x00000005040472a4 */ /* 0x000fc6000f8e023f */
[----:B------:R-:W-:Y:S02]  /*15f0*/  ULDC UR5, c[0x0][0x348] ;  /* 0x0000d20000057ab9 */ /* 0x000fe40000000800 */
[----:B------:R-:W-:Y:S02]  /*1600*/  IMAD.U32 R24, RZ, RZ, UR5 ;  /* 0x00000005ff187e24 */ /* 0x000fe4000f8e00ff */
[----:B------:R-:W-:Y:S01]  /*1610*/  IMAD.U32 R29, RZ, RZ, UR4 ;  /* 0x00000004ff1d7e24 */ /* 0x000fe2000f8e00ff */
[----:B--2-4-:R-:W-:Y:S06]  /*1620*/  @P2 BRA `(.L_x_7737) ;  /* 0x0000000000242947 */ /* 0x014fec0003800000 */
        /* <DEDUP_REMOVED lines=9> */
.L_x_7737:
[----:B------:R-:W-:Y:S01]  /*16c0*/  ULDC.64 UR4, c[0x0][0xa20] ;  /* 0x0002880000047ab9 */ /* 0x000fe20000000a00 */
[C---:B------:R-:W-:Y:S01]  /*16d0*/  LOP3.LUT R3, R26.reuse, 0xff000000, RZ, 0xc0, !PT ;  /* 0xff0000001a037812 */ /* 0x040fe200078ec0ff */
[----:B------:R-:W-:Y:S01]  /*16e0*/  IMAD.MOV.U32 R209, RZ, RZ, R27 ;  /* 0x000000ffffd17224 */ /* 0x000fe200078e001b */
[----:B------:R-:W-:Y:S02]  /*16f0*/  ISETP.NE.U32.AND P1, PT, RZ, UR4, PT ;  /* 0x00000004ff007c0c */ /* 0x000fe4000bf25070 */
[C---:B------:R-:W-:Y:S02]  /*1700*/  LOP3.LUT R0, R26.reuse, 0xff0000, RZ, 0xc0, !PT ;  /* 0x00ff00001a007812 */ /* 0x040fe400078ec0ff */
[----:B------:R-:W-:Y:S02]  /*1710*/  ISETP.NE.AND.EX P1, PT, RZ, UR5, PT, P1 ;  /* 0x00000005ff007c0c */ /* 0x000fe4000bf25310 */
[----:B------:R-:W-:Y:S02]  /*1720*/  SHF.R.U32.HI R3, RZ, 0x8, R3 ;  /* 0x00000008ff037819 */ /* 0x000fe40000011603 */
[----:B------:R-:W-:-:S02]  /*1730*/  LOP3.LUT R206, R26, 0xffff, RZ, 0xc0, !PT ;  /* 0x0000ffff1ace7812 */ /* 0x000fc400078ec0ff */
[----:B------:R-:W-:-:S07]  /*1740*/  LEA.HI R208, R0, R3, RZ, 0x10 ;  /* 0x0000000300d07211 */ /* 0x000fce00078f80ff */
[----:B------:R-:W-:Y:S05]  /*1750*/  @!P1 BRA `(.L_x_7738) ;  /* 0x0000000000109947 */ /* 0x000fea0003800000 */
[----:B------:R-:W0:Y:S02]  /*1760*/  LDC.64 R4, c[0x0][0xa20] ;  /* 0x00028800ff047b82 */ /* 0x000e240000000a00 */
[----:B0-----:R-:W-:-:S05]  /*1770*/  IMAD.WIDE R4, R27, 0x4, R4 ;  /* 0x000000041b047825 */ /* 0x001fca00078e0204 */
[----:B------:R0:W5:Y:S01]  /*1780*/  LDG.E R29, desc[UR42][R4.64] ;  /* 0x0000002a041d7981 */ /* 0x000162000c1e1900 */
[----:B------:R-:W-:Y:S05]  /*1790*/  BRA `(.L_x_7739) ;  /* 0x0000000000107947 */ /* 0x000fea0003800000 */
.L_x_7738:
[----:B------:R-:W-:Y:S05]  /*17a0*/  @!P0 BRA `(.L_x_7739) ;  /* 0x00000000000c8947 */ /* 0x000fea0003800000 */
[----:B------:R-:W2:Y:S04]  /*17b0*/  LDG.E R0, desc[UR42][R10.64] ;  /* 0x0000002a0a007981 */ /* 0x000ea8000c1e1900 */
[----:B------:R-:W2:Y:S02]  /*17c0*/  LDG.E R29, desc[UR42][R10.64+0x4] ;  /* 0x0000042a0a1d7981 */ /* 0x000ea4000c1e1900 */
[----:B--2---:R-:W-:-:S07]  /*17d0*/  IMAD.IADD R29, R29, 0x1, -R0 ;  /* 0x000000011d1d7824 */ /* 0x004fce00078e0a00 */
.L_x_7739:
        /* <DEDUP_REMOVED lines=25> */
[----:B--2---:R-:W-:-:S03]  /*1970*/  @P1 IMAD.HI.U32 R3, R0, R11, RZ ;  /* 0x0000000b00031227 */ /* 0x004fc600078e00ff */
[C---:B------:R-:W-:Y:S01]  /*1980*/  IADD3 R7, R189.reuse, 0x1, -R187 ;  /* 0x00000001bd077810 */ /* 0x040fe20007ffe8bb */
[----:B------:R-:W-:Y:S01]  /*1990*/  IMAD.MOV.U32 R6, RZ, RZ, R0 ;  /* 0x000000ffff067224 */ /* 0x000fe200078e0000 */
[----:B----4-:R-:W-:Y:S01]  /*19a0*/  @P1 SHF.R.U32.HI R6, RZ, R10, R3 ;  /* 0x0000000aff061219 */ /* 0x010fe20000011603 */
[----:B------:R-:W-:-:S04]  /*19b0*/  VIADD R0, R189, 0x7f ;  /* 0x0000007fbd007836 */ /* 0x000fc80000000000 */
[----:B-1----:R-:W-:Y:S01]  /*19c0*/  IMAD.IADD R9, R7, 0x1, R6 ;  /* 0x0000000107097824 */ /* 0x002fe200078e0206 */
[----:B------:R-:W-:-:S03]  /*19d0*/  SHF.R.S32.HI R3, RZ, 0x1f, R0 ;  /* 0x0000001fff037819 */ /* 0x000fc60000011400 */
[----:B------:R-:W-:Y:S01]  /*19e0*/  IMAD.IADD R4, R9, 0x1, R4 ;  /* 0x0000000109047824 */ /* 0x000fe200078e0204 */
[----:B------:R-:W-:-:S04]  /*19f0*/  LEA.HI R3, R3, R0, RZ, 0x7 ;  /* 0x0000000003037211 */ /* 0x000fc800078f38ff */
[----:B------:R-:W-:Y:S01]  /*1a00*/  SHF.R.S32.HI R126, RZ, 0x7, R3 ;  /* 0x00000007ff7e7819 */ /* 0x000fe20000011403 */
        /* <DEDUP_REMOVED lines=12> */
.L_x_7742:
[----:B------:R-:W-:-:S13]  /*1ad0*/  ISETP.NE.AND P0, PT, R5, 0x1, PT ;  /* 0x000000010500780c */ /* 0x000fda0003f05270 */
[----:B------:R-:W0:Y:S02]  /*1ae0*/  @P0 LDC.64 R6, c[0x0][0x9e8] ;  /* 0x00027a00ff060b82 */ /* 0x000e240000000a00 */
[----:B0-----:R-:W-:-:S05]  /*1af0*/  @P0 IMAD.HI.U32 R6, R0, R6, RZ ;  /* 0x0000000600060227 */ /* 0x001fca00078e00ff */
[----:B------:R-:W-:-:S07]  /*1b00*/  @P0 SHF.R.U32.HI R0, RZ, R7, R6 ;  /* 0x00000007ff000219 */ /* 0x000fce0000011606 */
.L_x_7743:
[----:B------:R-:W-:Y:S05]  /*1b10*/  BSYNC B0 ;  /* 0x0000000000007941 */ /* 0x000fea0003800000 */
.L_x_7741:
[----:B------:R-:W-:-:S05]  /*1b20*/  IMAD R3, R0, R5, R5 ;  /* 0x0000000500037224 */ /* 0x000fca00078e0205 */
[----:B------:R-:W-:-:S07]  /*1b30*/  VIMNMX R4, R4, R3, PT ;  /* 0x0000000304047248 */ /* 0x000fce0003fe0100 */
.L_x_7740:
        /* <DEDUP_REMOVED lines=25> */
.L_x_7746:
[----:B------:R-:W-:-:S13]  /*1cd0*/  ISETP.NE.AND P0, PT, R5, 0x1, PT ;  /* 0x000000010500780c */ /* 0x000fda0003f05270 */
[----:B------:R-:W0:Y:S02]  /*1ce0*/  @P0 LDC.64 R6, c[0x0][0x9e8] ;  /* 0x00027a00ff060b82 */ /* 0x000e240000000a00 */
[----:B0-----:R-:W-:-:S05]  /*1cf0*/  @P0 IMAD.HI.U32 R4, R0, R6, RZ ;  /* 0x0000000600040227 */ /* 0x001fca00078e00ff */
[----:B------:R-:W-:-:S07]  /*1d00*/  @P0 SHF.R.U32.HI R0, RZ, R7, R4 ;  /* 0x00000007ff000219 */ /* 0x000fce0000011604 */
.L_x_7747:
[----:B------:R-:W-:Y:S05]  /*1d10*/  BSYNC B0 ;  /* 0x0000000000007941 */ /* 0x000fea0003800000 */
.L_x_7745:
[----:B------:R-:W-:-:S05]  /*1d20*/  IMAD R0, R0, R5, RZ ;  /* 0x0000000500007224 */ /* 0x000fca00078e02ff */
[----:B------:R-:W-:-:S07]  /*1d30*/  VIMNMX R3, R3, R0, !PT ;  /* 0x0000000003037248 */ /* 0x000fce0007fe0100 */
.L_x_7744:
[----:B------:R-:W-:Y:S01]  /*1d40*/  SHF.R.S32.HI R0, RZ, 0x1f, R3 ;  /* 0x0000001fff007819 */ /* 0x000fe20000011403 */
[----:B------:R-:W-:Y:S01]  /*1d50*/  BSSY B0, `(.L_x_7748) ;  /* 0x0000028000007945 */ /* 0x000fe20003800000 */
[----:B------:R-:W-:Y:S02]  /*1d60*/  LOP3.LUT R215, R208, 0xff, RZ, 0xc0, !PT ;  /* 0x000000ffd0d77812 */ /* 0x000fe400078ec0ff */
[----:B------:R-:W-:Y:S02]  /*1d70*/  LEA.HI R0, R0, R3, RZ, 0x7 ;  /* 0x0000000300007211 */ /* 0x000fe400078f38ff */
[----:B------:R-:W-:Y:S02]  /*1d80*/  SHF.R.U32.HI R208, RZ, 0x10, R208 ;  /* 0x00000010ffd07819 */ /* 0x000fe400000116d0 */
[----:B------:R-:W-:-:S04]  /*1d90*/  SHF.R.S32.HI R0, RZ, 0x7, R0 ;  /* 0x00000007ff007819 */ /* 0x000fc80000011400 */
        /* <DEDUP_REMOVED lines=35> */
.L_x_7749:
[----:B------:R-:W-:Y:S05]  /*1fd0*/  BSYNC B0 ;  /* 0x0000000000007941 */ /* 0x000fea0003800000 */
.L_x_7748:
[----:B------:R-:W-:-:S05]  /*1fe0*/  IMAD R3, R215, R0, R9 ;  /* 0x00000000d7037224 */ /* 0x000fca00078e0209 */
        /* <DEDUP_REMOVED lines=11> */
[----:B------:R-:W-:Y:S02]  /*20a0*/  @P0 SHF.R.S32.HI R26, RZ, 0x7, R3 ;  /* 0x00000007ff1a0819 */ /* 0x000fe40000011403 */
        /* <DEDUP_REMOVED lines=23> */
.L_x_7752:
[----:B------:R-:W-:Y:S05]  /*2220*/  BSYNC B6 ;  /* 0x0000000000067941 */ /* 0x000fea0003800000 */
.L_x_7751:
        /* <DEDUP_REMOVED lines=20> */
.L_x_7754:
[----:B------:R-:W-:Y:S05]  /*2370*/  BSYNC B6 ;  /* 0x0000000000067941 */ /* 0x000fea0003800000 */
.L_x_7753:
[----:B------:R-:W-:Y:S01]  /*2380*/  ULDC.64 UR4, c[0x0][0x9f8] ;  /* 0x00027e0000047ab9 */ /* 0x000fe20000000a00 */
[----:B------:R-:W2:Y:S01]  /*2390*/  LDL.LU R20, [R1+0x10] ;  /* 0x0000100001147983 */ /* 0x000ea20000300800 */
[----:B------:R-:W-:Y:S01]  /*23a0*/  ISETP.NE.U32.AND P0, PT, RZ, UR4, PT ;  /* 0x00000004ff007c0c */ /* 0x000fe2000bf05070 */
[----:B------:R-:W0:Y:S03]  /*23b0*/  LDC.64 R98, c[0x0][0x300] ;  /* 0x0000c000ff627b82 */ /* 0x000e260000000a00 */
[----:B------:R-:W-:Y:S01]  /*23c0*/  ISETP.NE.AND.EX P0, PT, RZ, UR5, PT, P0 ;  /* 0x00000005ff007c0c */ /* 0x000fe2000bf05300 */
[----:B------:R-:W1:Y:S01]  /*23d0*/  S2R R30, SR_TID.X ;  /* 0x00000000001e7919 */ /* 0x000e620000002100 */
[----:B------:R-:W-:Y:S01]  /*23e0*/  IMAD.IADD R28, R28, 0x1, R29 ;  /* 0x000000011c1c7824 */ /* 0x000fe200078e021d */
[----:B------:R-:W-:Y:S02]  /*23f0*/  ULDC.64 UR4, c[0x0][0xa08] ;  /* 0x0002820000047ab9 */ /* 0x000fe40000000a00 */
[----:B------:R-:W3:Y:S08]  /*2400*/  LDC R33, c[0x0][0x3f4] ;  /* 0x0000fd00ff217b82 */ /* 0x000ef00000000800 */
[----:B------:R-:W4:Y:S02]  /*2410*/  @P0 LDC.64 R4, c[0x0][0x9f8] ;  /* 0x00027e00ff040b82 */ /* 0x000f240000000a00 */
[----:B----4-:R-:W-:-:S05]  /*2420*/  @P0 IMAD.WIDE R4, R27, 0x4, R4 ;  /* 0x000000041b040825 */ /* 0x010fca00078e0204 */
[----:B------:R4:W2:Y:S01]  /*2430*/  @P0 LDG.E R27, desc[UR42][R4.64] ;  /* 0x0000002a041b0981 */ /* 0x0008a2000c1e1900 */
[----:B------:R-:W-:Y:S01]  /*2440*/  SHF.R.S32.HI R39, RZ, 0x1f, R28 ;  /* 0x0000001fff277819 */ /* 0x000fe2000001141c */
[-C--:B0-----:R-:W-:Y:S01]  /*2450*/  IMAD.WIDE.U32 R6, R28, R98.reuse, RZ ;  /* 0x000000621c067225 */ /* 0x081fe200078e00ff */
[----:B------:R-:W-:Y:S02]  /*2460*/  ISETP.NE.U32.AND P0, PT, RZ, UR4, PT ;  /* 0x00000004ff007c0c */ /* 0x000fe4000bf05070 */
[----:B-1----:R-:W-:Y:S01]  /*2470*/  SHF.R.U32.HI R30, RZ, 0x7, R30 ;  /* 0x00000007ff1e7819 */ /* 0x002fe2000001161e */
[-C--:B------:R-:W-:Y:S01]  /*2480*/  IMAD R0, R39, R98.reuse, RZ ;  /* 0x0000006227007224 */ /* 0x080fe200078e02ff */
[----:B------:R-:W-:Y:S01]  /*2490*/  ISETP.NE.AND.EX P0, PT, RZ, UR5, PT, P0 ;  /* 0x00000005ff007c0c */ /* 0x000fe2000bf05300 */
[----:B------:R-:W-:Y:S01]  /*24a0*/  ULDC.64 UR4, c[0x0][0x308] ;  /* 0x0000c20000047ab9 */ /* 0x000fe20000000a00 */
[----:B------:R-:W-:Y:S01]  /*24b0*/  ISETP.NE.AND P6, PT, R30, 0x1, PT ;  /* 0x000000011e00780c */ /* 0x000fe20003fc5270 */
[----:B------:R-:W-:Y:S01]  /*24c0*/  IMAD R3, R28, R99, R0 ;  /* 0x000000631c037224 */ /* 0x000fe200078e0200 */
[----:B---3--:R-:W-:Y:S01]  /*24d0*/  ISETP.GE.AND P1, PT, R16, R33, PT ;  /* 0x000000211000720c */ /* 0x008fe20003f26270 */
[----:B------:R-:W-:Y:S01]  /*24e0*/  IMAD.SHL.U32 R32, R23, 0x40, RZ ;  /* 0x0000004017207824 */ /* 0x000fe200078e00ff */
[----:B-----5:R-:W-:Y:S01]  /*24f0*/  SHF.R.S32.HI R29, RZ, 0x1f, R112 ;  /* 0x0000001fff1d7819 */ /* 0x020fe20000011470 */
[----:B------:R-:W-:Y:S01]  /*2500*/  IMAD.IADD R7, R7, 0x1, R3 ;  /* 0x0000000107077824 */ /* 0x000fe200078e0203 */
[----:B------:R-:W-:Y:S01]  /*2510*/  SHF.R.U32.HI R31, RZ, 0x3, R198 ;  /* 0x00000003ff1f7819 */ /* 0x000fe200000116c6 */
[----:B------:R-:W-:Y:S01]  /*2520*/  IMAD.SHL.U32 R88, R98, 0x20, RZ ;  /* 0x0000002062587824 */ /* 0x000fe200078e00ff */
[----:B------:R-:W-:Y:S01]  /*2530*/  SHF.R.U32.HI R21, RZ, 0x3, R197 ;  /* 0x00000003ff157819 */ /* 0x000fe200000116c5 */
[----:B----4-:R-:W-:Y:S01]  /*2540*/  IMAD.WIDE.U32 R4, R206, UR4, R6 ;  /* 0x00000004ce047c25 */ /* 0x010fe2000f8e0006 */
[----:B------:R-:W-:Y:S01]  /*2550*/  SHF.L.U64.HI R89, R98, 0x5, R99 ;  /* 0x0000000562597819 */ /* 0x000fe20000010263 */
[----:B------:R-:W0:Y:S01]  /*2560*/  LDC.64 R6, c[0x0][0x3f8] ;  /* 0x0000fe00ff067b82 */ /* 0x000e220000000a00 */
[----:B------:R-:W-:Y:S01]  /*2570*/  SHF.R.S32.HI R116, RZ, 0x1f, R212 ;  /* 0x0000001fff747819 */ /* 0x000fe200000114d4 */
[----:B------:R-:W-:Y:S01]  /*2580*/  IMAD R5, R206, UR5, R5 ;  /* 0x00000005ce057c24 */ /* 0x000fe2000f8e0205 */
[----:B------:R-:W-:Y:S01]  /*2590*/  ULDC.64 UR4, c[0x0][0x310] ;  /* 0x0000c40000047ab9 */ /* 0x000fe20000000a00 */
[----:B------:R-:W-:Y:S01]  /*25a0*/  IMAD.WIDE.U32 R128, R23, R98, R88 ;  /* 0x0000006217807225 */ /* 0x000fe200078e0058 */
[----:B------:R-:W-:-:S02]  /*25b0*/  SHF.R.S32.HI R115, RZ, 0x1f, R211 ;  /* 0x0000001fff737819 */ /* 0x000fc400000114d3 */
[----:B------:R-:W-:Y:S01]  /*25c0*/  SHF.R.S32.HI R114, RZ, 0x1f, R210 ;  /* 0x0000001fff727819 */ /* 0x000fe200000114d2 */
[----:B------:R-:W-:-:S04]  /*25d0*/  IMAD.WIDE.U32 R40, R23, R98, R16 ;  /* 0x0000006217287225 */ /* 0x000fc800078e0010 */
[----:B------:R-:W-:Y:S02]  /*25e0*/  VIADD R124, R30, 0x8 ;  /* 0x000000081e7c7836 */ /* 0x000fe40000000000 */
[----:B------:R-:W-:Y:S02]  /*25f0*/  IMAD.SHL.U32 R110, R33, 0x2, RZ ;  /* 0x00000002216e7824 */ /* 0x000fe400078e00ff */
[----:B------:R-:W-:Y:S02]  /*2600*/  IMAD.SHL.U32 R125, R98, 0x80, RZ ;  /* 0x00000080627d7824 */ /* 0x000fe400078e00ff */
[CC--:B0-----:R-:W-:Y:S01]  /*2610*/  IMAD.WIDE.U32 R92, R23.reuse, R6.reuse, R18 ;  /* 0x00000006175c7225 */ /* 0x0c1fe200078e0012 */
[C-C-:B------:R-:W-:Y:S02]  /*2620*/  SHF.L.U64.HI R15, R6.reuse, 0x6, R7.reuse ;  /* 0x00000006060f7819 */ /* 0x140fe40000010207 */
[----:B------:R-:W-:Y:S01]  /*2630*/  SHF.L.U64.HI R14, R6, 0x7, R7 ;  /* 0x00000007060e7819 */ /* 0x000fe20000010207 */
[----:B------:R-:W-:-:S04]  /*2640*/  IMAD.WIDE.U32 R90, R23, R6, R16 ;  /* 0x00000006175a7225 */ /* 0x000fc800078e0010 */
[----:B------:R-:W-:Y:S02]  /*2650*/  IMAD R12, R29, R6, RZ ;  /* 0x000000061d0c7224 */ /* 0x000fe400078e02ff */
[----:B------:R-:W-:Y:S02]  /*2660*/  IMAD.SHL.U32 R13, R6, 0x20, RZ ;  /* 0x00000020060d7824 */ /* 0x000fe400078e00ff */
[----:B------:R-:W-:Y:S02]  /*2670*/  IMAD R35, R112, R7, R12 ;  /* 0x0000000770237224 */ /* 0x000fe400078e020c */
[----:B------:R-:W-:Y:S01]  /*2680*/  IMAD.SHL.U32 R12, R6, 0x40, RZ ;  /* 0x00000040060c7824 */ /* 0x000fe200078e00ff */
[----:B--2---:R-:W-:-:S04]  /*2690*/  LOP3.LUT R20, R20, 0xfffffffe, RZ, 0xc0, !PT ;  /* 0xfffffffe14147812 */ /* 0x004fc800078ec0ff */
[----:B------:R-:W-:-:S05]  /*26a0*/  @P1 LOP3.LUT R20, R20, 0x1, RZ, 0xfc, !PT ;  /* 0x0000000114141812 */ /* 0x000fca00078efcff */
[----:B------:R0:W-:Y:S02]  /*26b0*/  STL [R1+0x10], R20 ;  /* 0x0000101401007387 */ /* 0x0001e40000100800 */
[----:B0-----:R-:W-:Y:S02]  /*26c0*/  SHF.R.U32.HI R20, RZ, 0x3, R196 ;  /* 0x00000003ff147819 */ /* 0x001fe400000116c4 */
[----:B------:R-:W-:Y:S02]  /*26d0*/  SHF.R.S32.HI R0, RZ, 0x1f, R27 ;  /* 0x0000001fff007819 */ /* 0x000fe4000001141b */
[----:B------:R-:W-:Y:S02]  /*26e0*/  SEL R27, R27, RZ, !P0 ;  /* 0x000000ff1b1b7207 */ /* 0x000fe40004000000 */
[----:B------:R-:W-:Y:S02]  /*26f0*/  SEL R3, R0, RZ, !P0 ;  /* 0x000000ff00037207 */ /* 0x000fe40004000000 */
[----:B------:R-:W-:Y:S01]  /*2700*/  IADD3 R42, P0, R23, R28, RZ ;  /* 0x0000001c172a7210 */ /* 0x000fe20007f1e0ff */
[----:B------:R-:W-:Y:S01]  /*2710*/  IMAD.WIDE.U32 R96, R27, UR4, R4 ;  /* 0x000000041b607c25 */ /* 0x000fe2000f8e0004 */
[----:B------:R-:W-:Y:S01]  /*2720*/  SHF.L.U64.HI R28, R98, 0x6, R99 ;  /* 0x00000006621c7819 */ /* 0x000fe20000010263 */
[----:B------:R-:W0:Y:S02]  /*2730*/  LDC.64 R4, c[0x0][0x408] ;  /* 0x00010200ff047b82 */ /* 0x000e240000000a00 */
[----:B------:R-:W-:-:S02]  /*2740*/  IMAD R0, R3, UR4, RZ ;  /* 0x0000000403007c24 */ /* 0x000fc4000f8e02ff */
[----:B------:R-:W-:Y:S01]  /*2750*/  IMAD.X R43, R216, 0x1, R39, P0 ;  /* 0x00000001d82b7824 */ /* 0x000fe200000e0627 */
[----:B------:R-:W-:Y:S01]  /*2760*/  IADD3 R39, P3, R96, 0x40, RZ ;  /* 0x0000004060277810 */ /* 0x000fe20007f7e0ff */
[----:B------:R-:W-:Y:S01]  /*2770*/  IMAD R37, R27, UR5, R0 ;  /* 0x000000051b257c24 */ /* 0x000fe2000f8e0200 */
[----:B------:R-:W-:Y:S05]  /*2780*/  @!P6 WARPSYNC.ALL ;  /* 0x000000000000e948 */ /* 0x000fea0003800000 */
[----:B------:R-:W-:Y:S01]  /*2790*/  ULDC.64 UR4, c[0x0][0x330] ;  /* 0x0000cc0000047ab9 */ /* 0x000fe20000000a00 */
[----:B------:R-:W-:Y:S01]  /*27a0*/  IMAD.IADD R36, R97, 0x1, R37 ;  /* 0x0000000161247824 */ /* 0x000fe200078e0225 */
[----:B------:R-:W-:Y:S01]  /*27b0*/  @!P6 BAR.SYNC.DEFER_BLOCKING 0x9, 0x100 ;  /* 0x024400000000eb1d */ /* 0x000fe20000010000 */
[----:B------:R-:W-:Y:S01]  /*27c0*/  IMAD.WIDE.U32 R8, R206, UR4, R16 ;  /* 0x00000004ce087c25 */ /* 0x000fe2000f8e0010 */
[----:B------:R-:W-:-:S03]  /*27d0*/  IADD3 R37, P0, R96, R40, RZ ;  /* 0x0000002860257210 */ /* 0x000fc60007f1e0ff */
[----:B------:R-:W-:Y:S01]  /*27e0*/  IMAD R9, R206, UR5, R9 ;  /* 0x00000005ce097c24 */ /* 0x000fe2000f8e0209 */
[----:B------:R-:W-:Y:S01]  /*27f0*/  ULDC.64 UR4, c[0x0][0x338] ;  /* 0x0000ce0000047ab9 */ /* 0x000fe20000000a00 */
[----:B------:R-:W-:Y:S02]  /*2800*/  IMAD.X R104, RZ, RZ, R36, P3 ;  /* 0x000000ffff687224 */ /* 0x000fe400018e0624 */
[----:B------:R-:W-:Y:S01]  /*2810*/  IMAD R0, R3, UR4, RZ ;  /* 0x0000000403007c24 */ /* 0x000fe2000f8e02ff */
[----:B------:R-:W-:Y:S01]  /*2820*/  SEL R3, R33, RZ, P1 ;  /* 0x000000ff21037207 */ /* 0x000fe20000800000 */
[C---:B------:R-:W-:Y:S01]  /*2830*/  IMAD.WIDE.U32 R94, R27.reuse, UR4, R8 ;  /* 0x000000041b5e7c25 */ /* 0x040fe2000f8e0008 */
[----:B------:R-:W-:Y:S02]  /*2840*/  ULDC UR4, c[0x0][0x2f4] ;  /* 0x0000bd0000047ab9 */ /* 0x000fe40000000800 */
[----:B------:R-:W-:Y:S01]  /*2850*/  ISETP.GE.AND P2, PT, R16, UR4, PT ;  /* 0x0000000410007c0c */ /* 0x000fe2000bf46270 */
[----:B------:R-:W-:-:S02]  /*2860*/  IMAD R47, R27, UR5, R0 ;  /* 0x000000051b2f7c24 */ /* 0x000fc4000f8e0200 */
[----:B------:R-:W-:Y:S02]  /*2870*/  IMAD R0, R216, R6, RZ ;  /* 0x00000006d8007224 */ /* 0x000fe400078e02ff */
[----:B------:R-:W-:Y:S02]  /*2880*/  IMAD.IADD R3, R16, 0x1, R3 ;  /* 0x0000000110037824 */ /* 0x000fe400078e0203 */
[C---:B------:R-:W-:Y:S02]  /*2890*/  IMAD R9, R23.reuse, R7, R0 ;  /* 0x0000000717097224 */ /* 0x040fe400078e0200 */
[-C--:B0-----:R-:W-:Y:S02]  /*28a0*/  IMAD R0, R216, R4.reuse, RZ ;  /* 0x00000004d8007224 */ /* 0x081fe400078e02ff */
[----:B------:R-:W-:-:S04]  /*28b0*/  IMAD.WIDE.U32 R86, R23, R4, R18 ;  /* 0x0000000417567225 */ /* 0x000fc800078e0012 */
[C---:B------:R-:W-:Y:S01]  /*28c0*/  IMAD R11, R23.reuse, R5, R0 ;  /* 0x00000005170b7224 */ /* 0x040fe200078e0200 */
[----:B------:R-:W-:Y:S01]  /*28d0*/  SHF.R.S32.HI R0, RZ, 0x1f, R3 ;  /* 0x0000001fff007819 */ /* 0x000fe20000011403 */
[----:B------:R-:W-:-:S03]  /*28e0*/  IMAD.WIDE.U32 R84, R23, R4, R16 ;  /* 0x0000000417547225 */ /* 0x000fc600078e0010 */
[CC--:B------:R-:W-:Y:S01]  /*28f0*/  LEA.HI R45, R0.reuse, R3.reuse, RZ, 0x3 ;  /* 0x00000003002d7211 */ /* 0x0c0fe200078f18ff */
[----:B------:R-:W-:Y:S01]  /*2900*/  IMAD.IADD R93, R93, 0x1, R9 ;  /* 0x000000015d5d7824 */ /* 0x000fe200078e0209 */
[----:B------:R-:W-:Y:S01]  /*2910*/  LEA.HI R8, R0, R3, RZ, 0x6 ;  /* 0x0000000300087211 */ /* 0x000fe200078f30ff */
[----:B------:R-:W-:Y:S01]  /*2920*/  IMAD.IADD R91, R9, 0x1, R91 ;  /* 0x00000001095b7824 */ /* 0x000fe200078e025b */
[----:B------:R-:W-:Y:S01]  /*2930*/  LOP3.LUT R0, R45, 0x38, RZ, 0xc0, !PT ;  /* 0x000000382d007812 */ /* 0x000fe200078ec0ff */
[----:B------:R-:W-:Y:S01]  /*2940*/  IMAD.IADD R87, R87, 0x1, R11 ;  /* 0x0000000157577824 */ /* 0x000fe200078e020b */
[----:B------:R-:W-:Y:S01]  /*2950*/  LOP3.LUT R9, R198, 0x38, R45, 0xf8, !PT ;  /* 0x00000038c6097812 */ /* 0x000fe200078ef82d */
[----:B------:R-:W-:Y:S01]  /*2960*/  IMAD.IADD R85, R11, 0x1, R85 ;  /* 0x000000010b557824 */ /* 0x000fe200078e0255 */
[--C-:B------:R-:W-:Y:S01]  /*2970*/  LOP3.LUT R10, R197, 0x38, R45.reuse, 0xf8, !PT ;  /* 0x00000038c50a7812 */ /* 0x100fe200078ef82d */
[----:B------:R-:W-:Y:S01]  /*2980*/  IMAD.SHL.U32 R8, R8, 0x80, RZ ;  /* 0x0000008008087824 */ /* 0x000fe200078e00ff */
[----:B------:R-:W-:Y:S01]  /*2990*/  LOP3.LUT R11, R196, 0x38, R45, 0xf8, !PT ;  /* 0x00000038c40b7812 */ /* 0x000fe200078ef82d */
[----:B------:R-:W-:Y:S01]  /*29a0*/  IMAD R29, R29, R4, RZ ;  /* 0x000000041d1d7224 */ /* 0x000fe200078e02ff */
[----:B------:R-:W-:Y:S01]  /*29b0*/  LOP3.LUT R3, R0, 0x1c0, R32, 0xf8, !PT ;  /* 0x000001c000037812 */ /* 0x000fe200078ef820 */
[----:B------:R-:W-:Y:S01]  /*29c0*/  IMAD R0, R216, R98, RZ ;  /* 0x00000062d8007224 */ /* 0x000fe200078e02ff */
[----:B------:R-:W-:Y:S01]  /*29d0*/  LOP3.LUT R8, R8, 0xffffe000, RZ, 0xc0, !PT ;  /* 0xffffe00008087812 */ /* 0x000fe200078ec0ff */
[----:B------:R-:W-:Y:S01]  /*29e0*/  IMAD.WIDE.U32 R92, R112, R6, R92 ;  /* 0x00000006705c7225 */ /* 0x000fe200078e005c */
[----:B------:R-:W-:-:S02]  /*29f0*/  LOP3.LUT R9, R9, R31, RZ, 0x3c, !PT ;  /* 0x0000001f09097212 */ /* 0x000fc400078e3cff */
[----:B------:R-:W-:Y:S01]  /*2a00*/  LOP3.LUT R27, R10, R21, RZ, 0x3c, !PT ;  /* 0x000000150a1b7212 */ /* 0x000fe200078e3cff */
[----:B------:R-:W-:Y:S01]  /*2a10*/  IMAD R31, R23, R99, R0 ;  /* 0x00000063171f7224 */ /* 0x000fe200078e0200 */
[----:B------:R-:W-:Y:S01]  /*2a20*/  LOP3.LUT R11, R11, R20, RZ, 0x3c, !PT ;  /* 0x000000140b0b7212 */ /* 0x000fe200078e3cff */
[C---:B------:R-:W-:Y:S01]  /*2a30*/  IMAD.WIDE.U32 R90, R112.reuse, R6, R90 ;  /* 0x00000006705a7225 */ /* 0x040fe200078e005a */
[----:B------:R-:W-:Y:S02]  /*2a40*/  LOP3.LUT R3, R3, R202, RZ, 0x3c, !PT ;  /* 0x000000ca03037212 */ /* 0x000fe400078e3cff */
[-C--:B------:R-:W-:Y:S01]  /*2a50*/  IADD3 R108, R9, R8.reuse, R201 ;  /* 0x00000008096c7210 */ /* 0x080fe20007ffe0c9 */
[C---:B------:R-:W-:Y:S01]  /*2a60*/  IMAD R101, R112.reuse, R5, R29 ;  /* 0x0000000570657224 */ /* 0x040fe200078e021d */
[----:B------:R-:W-:Y:S01]  /*2a70*/  IADD3 R27, R27, R8, R200 ;  /* 0x000000081b1b7210 */ /* 0x000fe20007ffe0c8 */
[----:B------:R-:W-:Y:S01]  /*2a80*/  IMAD.WIDE.U32 R86, R112, R4, R86 ;  /* 0x0000000470567225 */ /* 0x000fe200078e0056 */
[----:B------:R-:W-:-:S02]  /*2a90*/  IADD3 R21, R11, R8, R199 ;  /* 0x000000080b157210 */ /* 0x000fc40007ffe0c7 */
[----:B------:R-:W-:Y:S01]  /*2aa0*/  IADD3 R109, R3, R8, R203 ;  /* 0x00000008036d7210 */ /* 0x000fe20007ffe0cb */
[C---:B------:R-:W-:Y:S01]  /*2ab0*/  IMAD.SHL.U32 R11, R6.reuse, 0x80, RZ ;  /* 0x00000080060b7824 */ /* 0x040fe200078e00ff */
[----:B------:R-:W-:Y:S01]  /*2ac0*/  SHF.L.U64.HI R20, R6, 0x5, R7 ;  /* 0x0000000506147819 */ /* 0x000fe20000010207 */
[C---:B------:R-:W-:Y:S01]  /*2ad0*/  IMAD.SHL.U32 R7, R4.reuse, 0x20, RZ ;  /* 0x0000002004077824 */ /* 0x040fe200078e00ff */
[C-C-:B------:R-:W-:Y:S01]  /*2ae0*/  SHF.L.U64.HI R10, R4.reuse, 0x5, R5.reuse ;  /* 0x00000005040a7819 */ /* 0x140fe20000010205 */
[C---:B------:R-:W-:Y:S01]  /*2af0*/  IMAD.SHL.U32 R6, R4.reuse, 0x40, RZ ;  /* 0x0000004004067824 */ /* 0x040fe200078e00ff */
[----:B------:R-:W-:Y:S01]  /*2b00*/  SHF.L.U64.HI R9, R4, 0x6, R5 ;  /* 0x0000000604097819 */ /* 0x000fe20000010205 */
[----:B------:R-:W-:Y:S01]  /*2b10*/  IMAD.WIDE.U32 R84, R112, R4, R84 ;  /* 0x0000000470547225 */ /* 0x000fe200078e0054 */
[----:B------:R-:W-:Y:S02]  /*2b20*/  SHF.L.U64.HI R8, R4, 0x7, R5 ;  /* 0x0000000704087819 */ /* 0x000fe40000010205 */
[----:B------:R-:W-:Y:S01]  /*2b30*/  IADD3 R3, P1, R88, R128, RZ ;  /* 0x0000008058037210 */ /* 0x000fe20007f3e0ff */
[----:B------:R-:W-:Y:S01]  /*2b40*/  IMAD.SHL.U32 R5, R4, 0x80, RZ ;  /* 0x0000008004057824 */ /* 0x000fe200078e00ff */
[----:B------:R-:W-:Y:S01]  /*2b50*/  SHF.L.U64.HI R0, R98, 0x7, R99 ;  /* 0x0000000762007819 */ /* 0x000fe20000010263 */
[----:B------:R-:W-:Y:S01]  /*2b60*/  IMAD.IADD R4, R31, 0x1, R129 ;  /* 0x000000011f047824 */ /* 0x000fe200078e0281 */
[----:B------:R-:W-:Y:S01]  /*2b70*/  LOP3.LUT R38, R45, 0xfffffff8, RZ, 0xc0, !PT ;  /* 0xfffffff82d267812 */ /* 0x000fe200078ec0ff */
[----:B------:R-:W-:Y:S01]  /*2b80*/  IMAD.IADD R31, R41, 0x1, R31 ;  /* 0x00000001291f7824 */ /* 0x000fe200078e021f */
[----:B------:R-:W-:Y:S01]  /*2b90*/  SHF.R.S32.HI R102, RZ, 0x3, R45 ;  /* 0x00000003ff667819 */ /* 0x000fe2000001142d */
[----:B------:R-:W-:Y:S01]  /*2ba0*/  IMAD.X R29, R4, 0x1, R89, P1 ;  /* 0x00000001041d7824 */ /* 0x000fe200008e0659 */
[----:B------:R-:W-:Y:S01]  /*2bb0*/  IADD3 R30, P1, R3, R88, RZ ;  /* 0x00000058031e7210 */ /* 0x000fe20007f3e0ff */
[----:B------:R-:W-:Y:S01]  /*2bc0*/  IMAD.X R99, R31, 0x1, R36, P0 ;  /* 0x000000011f637824 */ /* 0x000fe200000e0624 */
[----:B------:R-:W-:Y:S01]  /*2bd0*/  IADD3 R100, P0, R37, 0x40, RZ ;  /* 0x0000004025647810 */ /* 0x000fe20007f1e0ff */
[----:B------:R-:W-:Y:S01]  /*2be0*/  IMAD.IADD R33, R93, 0x1, R35 ;  /* 0x000000015d217824 */ /* 0x000fe200078e0223 */
[----:B------:R-:W-:Y:S01]  /*2bf0*/  SHF.R.S32.HI R103, RZ, 0x1f, R38 ;  /* 0x0000001fff677819 */ /* 0x000fe20000011426 */
[----:B------:R-:W-:-:S02]  /*2c00*/  IMAD.IADD R34, R35, 0x1, R91 ;  /* 0x0000000123227824 */ /* 0x000fc400078e025b */
[----:B------:R-:W-:Y:S01]  /*2c10*/  IMAD.X R32, R29, 0x1, R89, P1 ;  /* 0x000000011d207824 */ /* 0x000fe200008e0659 */
[----:B------:R-:W-:Y:S01]  /*2c20*/  ISETP.GE.AND P1, PT, R190, UR4, PT ;  /* 0x00000004be007c0c */ /* 0x000fe2000bf26270 */
[----:B------:R-:W-:Y:S02]  /*2c30*/  IMAD.IADD R35, R87, 0x1, R101 ;  /* 0x0000000157237824 */ /* 0x000fe400078e0265 */
[----:B------:R-:W-:Y:S02]  /*2c40*/  IMAD.IADD R101, R101, 0x1, R85 ;  /* 0x0000000165657824 */ /* 0x000fe400078e0255 */
[----:B------:R-:W-:Y:S02]  /*2c50*/  IMAD.X R105, RZ, RZ, R99, P0 ;  /* 0x000000ffff697224 */ /* 0x000fe400000e0663 */
[----:B------:R-:W-:-:S07]  /*2c60*/  IMAD.IADD R106, R95, 0x1, R47 ;  /* 0x000000015f6a7824 */ /* 0x000fce00078e022f */
.L_x_7840:
[----:B------:R-:W2:Y:S01]  /*2c70*/  LDL.LU R44, [R1+0x10] ;  /* 0x00001000012c7983 */ /* 0x000ea20000300800 */
[----:B------:R-:W-:Y:S01]  /*2c80*/  VIADD R26, R26, 0xffffffff ;  /* 0xffffffff1a1a7836 */ /* 0x000fe20000000000 */
[----:B------:R-:W0:Y:S01]  /*2c90*/  LDC R121, c[0x0][0x3f4] ;  /* 0x0000fd00ff797b82 */ /* 0x000e220000000800 */
[----:B------:R-:W-:Y:S01]  /*2ca0*/  IMAD R111, R184, 0x4000, R205 ;  /* 0x00004000b86f7824 */ /* 0x000fe200078e02cd */
[----:B------:R-:W-:Y:S05]  /*2cb0*/  YIELD ;  /* 0x0000000000007946 */ /* 0x000fea0003800000 */
[----:B------:R-:W-:Y:S01]  /*2cc0*/  ISETP.GT.AND P3, PT, R26, R25, PT ;  /* 0x000000191a00720c */ /* 0x000fe20003f64270 */
[----:B------:R-:W-:Y:S01]  /*2cd0*/  BSSY B0, `(.L_x_7755) ;  /* 0x00005e8000007945 */ /* 0x000fe20003800000 */
[----:B------:R-:W-:Y:S01]  /*2ce0*/  IMAD R111, R111, 0x2, R2 ;  /* 0x000000026f6f7824 */ /* 0x000fe200078e0202 */
[----:B0-----:R-:W-:-:S02]  /*2cf0*/  ISETP.GE.AND P0, PT, R121, 0x1, PT ;  /* 0x000000017900780c */ /* 0x001fc40003f06270 */
[----:B--2---:R-:W-:-:S08]  /*2d00*/  LOP3.LUT R44, R44, 0xfffffffb, RZ, 0xc0, !PT ;  /* 0xfffffffb2c2c7812 */ /* 0x004fd000078ec0ff */
[----:B------:R-:W-:-:S05]  /*2d10*/  @P3 LOP3.LUT R44, R44, 0x4, RZ, 0xfc, !PT ;  /* 0x000000042c2c3812 */ /* 0x000fca00078efcff */
[----:B------:R0:W-:Y:S01]  /*2d20*/  STL [R1+0x10], R44 ;  /* 0x0000102c01007387 */ /* 0x0001e20000100800 */
[----:B------:R-:W-:Y:S05]  /*2d30*/  @!P0 BRA `(.L_x_7756) ;  /* 0x0000005800048947 */ /* 0x000fea0003800000 */
[----:B------:R-:W-:Y:S01]  /*2d40*/  ULDC.U8 UR4, c[0x0][0x410] ;  /* 0x0001040000047ab9 */ /* 0x000fe20000000000 */
[----:B0-----:R-:W-:Y:S01]  /*2d50*/  SHF.R.S32.HI R44, RZ, 0x1f, R26 ;  /* 0x0000001fff2c7819 */ /* 0x001fe2000001141a */
[-C--:B------:R-:W-:Y:S01]  /*2d60*/  IMAD R45, R0, R26.reuse, RZ ;  /* 0x0000001a002d7224 */ /* 0x080fe200078e02ff */
[----:B------:R-:W-:Y:S01]  /*2d70*/  ISETP.NE.AND P0, PT, RZ, UR4, PT ;  /* 0x00000004ff007c0c */ /* 0x000fe2000bf05270 */
[-C--:B------:R-:W-:Y:S02]  /*2d80*/  IMAD R46, R14, R26.reuse, RZ ;  /* 0x0000001a0e2e7224 */ /* 0x080fe400078e02ff */
[----:B------:R-:W-:Y:S02]  /*2d90*/  IMAD R47, R8, R26, RZ ;  /* 0x0000001a082f7224 */ /* 0x000fe400078e02ff */
[----:B------:R-:W-:Y:S02]  /*2da0*/  IMAD R113, R26, -0x80, R24 ;  /* 0xffffff801a717824 */ /* 0x000fe400078e0218 */
[----:B------:R-:W-:-:S02]  /*2db0*/  IMAD R45, R44, R125, R45 ;  /* 0x0000007d2c2d7224 */ /* 0x000fc400078e022d */
[C---:B------:R-:W-:Y:S01]  /*2dc0*/  IMAD R117, R44.reuse, R11, R46 ;  /* 0x0000000b2c757224 */ /* 0x040fe200078e022e */
[----:B------:R-:W-:Y:S01]  /*2dd0*/  VIMNMX R113, R113, 0x80, PT ;  /* 0x0000008071717848 */ /* 0x000fe20003fe0100 */
[----:B------:R-:W-:Y:S02]  /*2de0*/  IMAD R47, R44, R5, R47 ;  /* 0x000000052c2f7224 */ /* 0x000fe400078e022f */
[----:B------:R-:W-:-:S04]  /*2df0*/  IMAD.WIDE.U32 R118, R125, R26, RZ ;  /* 0x0000001a7d767225 */ /* 0x000fc800078e00ff */
        /* <DEDUP_REMOVED lines=34> */
.L_x_7759:
[----:B------:R-:W-:Y:S05]  /*3020*/  BSYNC B1 ;  /* 0x0000000000017941 */ /* 0x000fea0003800000 */
.L_x_7758:
[----:B------:R-:W-:Y:S01]  /*3030*/  ISETP.GE.AND P4, PT, R212, R113, PT ;  /* 0x00000071d400720c */ /* 0x000fe20003f86270 */
[----:B0----5:R-:W-:Y:S01]  /*3040*/  IMAD.MOV.U32 R44, RZ, RZ, R72 ;  /* 0x000000ffff2c7224 */ /* 0x021fe200078e0048 */
[----:B------:R-:W-:Y:S01]  /*3050*/  BSSY B1, `(.L_x_7760) ;  /* 0x0000028000017945 */ /* 0x000fe20003800000 */
        /* <DEDUP_REMOVED lines=18> */
[----:B------:R-:W-:Y:S06]  /*3180*/  @P4 BRA `(.L_x_7761) ;  /* 0x0000000000504947 */ /* 0x000fec0003800000 */
[----:B------:R-:W-:Y:S01]  /*3190*/  IADD3 R45, P0, P5, R92, R78, R13 ;  /* 0x0000004e5c2d7210 */ /* 0x000fe20007d1e00d */
[----:B------:R-:W-:Y:S01]  /*31a0*/  ULDC.64 UR4, c[0x0][0x3e8] ;  /* 0x0000fa0000047ab9 */ /* 0x000fe20000000a00 */
[----:B------:R-:W-:Y:S02]  /*31b0*/  CS2R R68, SRZ ;  /* 0x0000000000447805 */ /* 0x000fe4000001ff00 */
[----:B------:R-:W-:Y:S02]  /*31c0*/  CS2R R70, SRZ ;  /* 0x0000000000467805 */ /* 0x000fe4000001ff00 */
        /* <DEDUP_REMOVED lines=16> */
.L_x_7761:
[----:B------:R-:W-:Y:S05]  /*32d0*/  BSYNC B1 ;  /* 0x0000000000017941 */ /* 0x000fea0003800000 */
.L_x_7760:
        /* <DEDUP_REMOVED lines=22> */
[----:B------:R-:W-:-:S02]  /*3440*/  CS2R R62, SRZ ;  /* 0x00000000003e7805 */ /* 0x000fc4000001ff00 */
[----:B------:R-:W-:Y:S02]  /*3450*/  CS2R R52, SRZ ;  /* 0x0000000000347805 */ /* 0x000fe4000001ff00 */
[----:B------:R-:W-:Y:S02]  /*3460*/  CS2R R50, SRZ ;  /* 0x0000000000327805 */ /* 0x000fe4000001ff00 */
[----:B------:R-:W-:Y:S02]  /*3470*/  CS2R R54, SRZ ;  /* 0x0000000000367805 */ /* 0x000fe4000001ff00 */
[----:B------:R-:W-:Y:S01]  /*3480*/  P2R R122, PR, RZ, 0x1 ;  /* 0x00000001ff7a7803 */ /* 0x000fe20000000000 */
        /* <DEDUP_REMOVED lines=21> */
.L_x_7763:
[----:B------:R-:W-:Y:S05]  /*35e0*/  BSYNC B1 ;  /* 0x0000000000017941 */ /* 0x000fea0003800000 */
.L_x_7762:
[----:B------:R-:W-:Y:S01]  /*35f0*/  ISETP.GE.AND P5, PT, R210, R113, PT ;  /* 0x00000071d200720c */ /* 0x000fe20003fa6270 */
[----:B------:R-:W-:-:S12]  /*3600*/  BSSY B1, `(.L_x_7764) ;  /* 0x000001e000017945 */ /* 0x000fd80003800000 */
[----:B------:R-:W-:Y:S05]  /*3610*/  @P5 BRA `(.L_x_7765) ;  /* 0x0000000000705947 */ /* 0x000fea0003800000 */
[----:B0-----:R-:W0:Y:S01]  /*3620*/  LDC.64 R44, c[0x0][0x3f8] ;  /* 0x0000fe00ff2c7b82 */ /* 0x001e220000000a00 */
[----:B------:R-:W-:Y:S01]  /*3630*/  IMAD.MOV.U32 R79, RZ, RZ, R117 ;  /* 0x000000ffff4f7224 */ /* 0x000fe200078e0075 */
[----:B------:R-:W-:Y:S01]  /*3640*/  ULDC.64 UR4, c[0x0][0x3e8] ;  /* 0x0000fa0000047ab9 */ /* 0x000fe20000000a00 */
[----:B------:R-:W-:Y:S01]  /*3650*/  IMAD.MOV.U32 R77, RZ, RZ, R107 ;  /* 0x000000ffff4d7224 */ /* 0x000fe200078e006b */
[----:B------:R-:W-:Y:S02]  /*3660*/  CS2R R52, SRZ ;  /* 0x0000000000347805 */ /* 0x000fe4000001ff00 */
[----:B------:R-:W-:Y:S01]  /*3670*/  CS2R R54, SRZ ;  /* 0x0000000000367805 */ /* 0x000fe2000001ff00 */
        /* <DEDUP_REMOVED lines=22> */
.L_x_7765:
[----:B------:R-:W-:Y:S05]  /*37e0*/  BSYNC B1 ;  /* 0x0000000000017941 */ /* 0x000fea0003800000 */
.L_x_7764:
[----:B01---5:R-:W-:Y:S01]  /*37f0*/  IMAD.MOV.U32 R44, RZ, RZ, R56 ;  /* 0x000000ffff2c7224 */ /* 0x023fe200078e0038 */
[----:B------:R-:W-:Y:S01]  /*3800*/  UISETP.NE.AND UP0, UPT, UR45, 0x3, UPT ;  /* 0x000000032d00788c */ /* 0x000fe2000bf05270 */
        /* <DEDUP_REMOVED lines=30> */
[----:B------:R-:W-:Y:S02]  /*39f0*/  PRMT R140, R46, 0x7610, R140 ;  /* 0x000076102e8c7816 */ /* 0x000fe4000000008c */
[----:B------:R-:W-:Y:S01]  /*3a00*/  PRMT R139, R47, 0x7610, R139 ;  /* 0x000076102f8b7816 */ /* 0x000fe2000000008b */
[----:B------:R-:W-:Y:S06]  /*3a10*/  @!P0 BRA `(.L_x_7766) ;  /* 0x0000000000048947 */ /* 0x000fec0003800000 */
[----:B------:R-:W-:Y:S01]  /*3a20*/  BPT.TRAP 0x1 ;  /* 0x000000040000795c */ /* 0x000fe20000300000 */
.L_x_7766:
[----:B------:R-:W-:Y:S01]  /*3a30*/  IMAD R107, R184, 0x8, R2 ;  /* 0x00000008b86b7824 */ /* 0x000fe200078e0202 */
[----:B------:R-:W-:Y:S01]  /*3a40*/  SHF.L.U32 R117, R191, 0x1f, RZ ;  /* 0x0000001fbf757819 */ /* 0x000fe200000006ff */
[----:B------:R-:W-:Y:S03]  /*3a50*/  BSSY B1, `(.L_x_7767) ;  /* 0x0000003000017945 */ /* 0x000fe60003800000 */
[----:B------:R-:W0:Y:S02]  /*3a60*/  SYNCS.PHASECHK.TRANS64.TRYWAIT P6, [R107+URZ+0x28890], R117 ;  /* 0x028890756b0075a7 */ /* 0x000e2400080c017f */
[----:B0-----:R-:W-:Y:S05]  /*3a70*/  @!P6 BRA `(.L_x_7768) ;  /* 0x0000023800bce947 */ /* 0x001fea0003800000 */
.L_x_8191:
[----:B------:R-:W-:Y:S05]  /*3a80*/  BSYNC B1 ;  /* 0x0000000000017941 */ /* 0x000fea0003800000 */
.L_x_7767:
[----:B------:R-:W-:Y:S04]  /*3a90*/  BSSY B1, `(.L_x_7769) ;  /* 0x0000076000017945 */ /* 0x000fe80003800000 */
[----:B------:R-:W-:Y:S05]  /*3aa0*/  @P3 BRA `(.L_x_7770) ;  /* 0x0000000400d03947 */ /* 0x000fea0003800000 */
[----:B------:R-:W-:Y:S01]  /*3ab0*/  IADD3 R151, P3, R40, R118, RZ ;  /* 0x0000007628977210 */ /* 0x000fe20007f7e0ff */
[----:B------:R-:W-:Y:S04]  /*3ac0*/  BSSY B2, `(.L_x_7771) ;  /* 0x000003a000027945 */ /* 0x000fe80003800000 */
[----:B------:R-:W-:Y:S01]  /*3ad0*/  IMAD.X R153, R120, 0x1, R31, P3 ;  /* 0x0000000178997824 */ /* 0x000fe200018e061f */
[----:B------:R-:W-:Y:S07]  /*3ae0*/  @P2 BRA `(.L_x_7772) ;  /* 0x0000000000dc2947 */ /* 0x000fee0003800000 */
[----:B------:R1:W2:Y:S01]  /*3af0*/  LDS.128 R44, [R111+0x18400] ;  /* 0x018400006f2c7984 */ /* 0x0002a20000000c00 */
[----:B------:R-:W-:Y:S01]  /*3b00*/  IADD3 R77, P3, R151, R96, RZ ;  /* 0x00000060974d7210 */ /* 0x000fe20007f7e0ff */
[----:B------:R-:W-:Y:S04]  /*3b10*/  BSSY B3, `(.L_x_7773) ;  /* 0x0000030000037945 */ /* 0x000fe80003800000 */
[----:B------:R-:W-:Y:S01]  /*3b20*/  IMAD.X R152, R153, 0x1, R36, P3 ;  /* 0x0000000199987824 */ /* 0x000fe200018e0624 */
[----:B------:R-:W-:-:S13]  /*3b30*/  ISETP.GE.AND P3, PT, R18, R121, PT ;  /* 0x000000791200720c */ /* 0x000fda0003f66270 */
[----:B-1----:R-:W-:Y:S05]  /*3b40*/  @P3 BRA `(.L_x_7774) ;  /* 0x0000000000b03947 */ /* 0x002fea0003800000 */
[--C-:B------:R-:W-:Y:S02]  /*3b50*/  SHF.R.U64 R76, R80, 0x10, R81.reuse ;  /* 0x00000010504c7819 */ /* 0x100fe40000001251 */
[----:B------:R-:W-:Y:S02]  /*3b60*/  SHF.R.U32.HI R80, RZ, 0x10, R81 ;  /* 0x00000010ff507819 */ /* 0x000fe40000011651 */
[----:B------:R-:W-:Y:S02]  /*3b70*/  SHF.R.U64 R81, R82, 0x10, R83 ;  /* 0x0000001052517819 */ /* 0x000fe40000001253 */
[----:B------:R-:W-:Y:S01]  /*3b80*/  PRMT R157, R157, 0x5410, R76 ;  /* 0x000054109d9d7816 */ /* 0x000fe2000000004c */
[C---:B--2---:R-:W-:Y:S01]  /*3b90*/  IMAD.U32 R76, R45.reuse, 0x10000, RZ ;  /* 0x000100002d4c7824 */ /* 0x044fe200078e00ff */
[----:B------:R-:W-:Y:S02]  /*3ba0*/  PRMT R156, R156, 0x5410, R81 ;  /* 0x000054109c9c7816 */ /* 0x000fe40000000051 */
[----:B------:R-:W-:-:S02]  /*3bb0*/  LOP3.LUT R82, R45, 0xffff0000, RZ, 0xc0, !PT ;  /* 0xffff00002d527812 */ /* 0x000fc400078ec0ff */
[----:B------:R-:W-:Y:S02]  /*3bc0*/  LOP3.LUT R81, R156, 0xffff0000, RZ, 0xc0, !PT ;  /* 0xffff00009c517812 */ /* 0x000fe400078ec0ff */
[C---:B------:R-:W-:Y:S01]  /*3bd0*/  LOP3.LUT R159, R157.reuse, 0xffff0000, RZ, 0xc0, !PT ;  /* 0xffff00009d9f7812 */ /* 0x040fe200078ec0ff */
[----:B------:R-:W-:Y:S01]  /*3be0*/  IMAD.U32 R157, R157, 0x10000, RZ ;  /* 0x000100009d9d7824 */ /* 0x000fe200078e00ff */
[----:B------:R-:W-:Y:S01]  /*3bf0*/  SHF.R.U32.HI R83, RZ, 0x10, R83 ;  /* 0x00000010ff537819 */ /* 0x000fe20000011653 */
[C---:B------:R-:W-:Y:S01]  /*3c00*/  FMUL.FTZ R45, R82.reuse, R81 ;  /* 0x00000051522d7220 */ /* 0x040fe20000410000 */
[----:B------:R-:W-:Y:S01]  /*3c10*/  PRMT R155, R155, 0x5410, R80 ;  /* 0x000054109b9b7816 */ /* 0x000fe20000000050 */
[-C--:B------:R-:W-:Y:S01]  /*3c20*/  FMUL.FTZ R82, R82, R159.reuse ;  /* 0x0000009f52527220 */ /* 0x080fe20000410000 */
[----:B------:R-:W-:Y:S01]  /*3c30*/  PRMT R154, R154, 0x5410, R83 ;  /* 0x000054109a9a7816 */ /* 0x000fe20000000053 */
[----:B------:R-:W-:Y:S01]  /*3c40*/  FFMA.FTZ R45, R76, R159, -R45 ;  /* 0x0000009f4c2d7223 */ /* 0x000fe2000001082d */
[----:B------:R-:W-:-:S02]  /*3c50*/  IMAD.U32 R80, R47, 0x10000, RZ ;  /* 0x000100002f507824 */ /* 0x000fc400078e00ff */
[----:B------:R-:W-:Y:S01]  /*3c60*/  FFMA.FTZ R82, R76, R81, R82 ;  /* 0x000000514c527223 */ /* 0x000fe20000010052 */
[----:B------:R-:W-:Y:S01]  /*3c70*/  LOP3.LUT R76, R46, 0xffff0000, RZ, 0xc0, !PT ;  /* 0xffff00002e4c7812 */ /* 0x000fe200078ec0ff */
[----:B------:R-:W-:Y:S02]  /*3c80*/  IMAD.U32 R81, R154, 0x10000, RZ ;  /* 0x000100009a517824 */ /* 0x000fe400078e00ff */
[C---:B------:R-:W-:Y:S01]  /*3c90*/  IMAD.U32 R83, R155.reuse, 0x10000, RZ ;  /* 0x000100009b537824 */ /* 0x040fe200078e00ff */
[----:B------:R-:W-:Y:S01]  /*3ca0*/  LOP3.LUT R155, R155, 0xffff0000, RZ, 0xc0, !PT ;  /* 0xffff00009b9b7812 */ /* 0x000fe200078ec0ff */
[----:B------:R-:W-:Y:S01]  /*3cb0*/  FMUL.FTZ R159, R76, R81 ;  /* 0x000000514c9f7220 */ /* 0x000fe20000410000 */
[----:B------:R-:W-:Y:S02]  /*3cc0*/  IMAD.U32 R46, R46, 0x10000, RZ ;  /* 0x000100002e2e7824 */ /* 0x000fe400078e00ff */
[----:B------:R-:W-:Y:S01]  /*3cd0*/  FMUL.FTZ R76, R76, R83 ;  /* 0x000000534c4c7220 */ /* 0x000fe20000410000 */
[----:B------:R-:W-:Y:S01]  /*3ce0*/  F2FP.BF16.F32.PACK_AB R45, R82, R45 ;  /* 0x0000002d522d723e */ /* 0x000fe200000010ff */
[----:B------:R-:W-:-:S02]  /*3cf0*/  FFMA.FTZ R159, R46, R83, -R159 ;  /* 0x000000532e9f7223 */ /* 0x000fc4000001089f */
[----:B------:R-:W-:Y:S01]  /*3d00*/  FFMA.FTZ R76, R46, R81, R76 ;  /* 0x000000512e4c7223 */ /* 0x000fe2000001004c */
[----:B------:R-:W-:Y:S02]  /*3d10*/  LOP3.LUT R81, R154, 0xffff0000, RZ, 0xc0, !PT ;  /* 0xffff00009a517812 */ /* 0x000fe400078ec0ff */
[----:B------:R-:W-:-:S05]  /*3d20*/  LOP3.LUT R46, R47, 0xffff0000, RZ, 0xc0, !PT ;  /* 0xffff00002f2e7812 */ /* 0x000fca00078ec0ff */
[C---:B------:R-:W-:Y:S01]  /*3d30*/  FMUL.FTZ R47, R46.reuse, R81 ;  /* 0x000000512e2f7220 */ /* 0x040fe20000410000 */
[----:B------:R-:W-:-:S03]  /*3d40*/  FMUL.FTZ R46, R46, R155 ;  /* 0x0000009b2e2e7220 */ /* 0x000fc60000410000 */
[C---:B------:R-:W-:Y:S01]  /*3d50*/  FFMA.FTZ R47, R80.reuse, R155, -R47 ;  /* 0x0000009b502f7223 */ /* 0x040fe2000001082f */
[----:B------:R-:W-:Y:S01]  /*3d60*/  FFMA.FTZ R46, R80, R81, R46 ;  /* 0x00000051502e7223 */ /* 0x000fe2000001002e */
[----:B------:R-:W-:Y:S01]  /*3d70*/  LOP3.LUT R80, R44, 0xffff0000, RZ, 0xc0, !PT ;  /* 0xffff00002c507812 */ /* 0x000fe200078ec0ff */
[----:B------:R-:W-:Y:S02]  /*3d80*/  IMAD.U32 R81, R156, 0x10000, RZ ;  /* 0x000100009c517824 */ /* 0x000fe400078e00ff */
[----:B------:R-:W-:Y:S01]  /*3d90*/  IMAD.U32 R44, R44, 0x10000, RZ ;  /* 0x000100002c2c7824 */ /* 0x000fe200078e00ff */
[----:B------:R-:W-:Y:S01]  /*3da0*/  F2FP.BF16.F32.PACK_AB R47, R46, R47 ;  /* 0x0000002f2e2f723e */ /* 0x000fe200000010ff */
[C---:B------:R-:W-:Y:S01]  /*3db0*/  FMUL.FTZ R83, R80.reuse, R81 ;  /* 0x0000005150537220 */ /* 0x040fe20000410000 */
[----:B------:R-:W-:Y:S01]  /*3dc0*/  FMUL.FTZ R80, R80, R157 ;  /* 0x0000009d50507220 */ /* 0x000fe20000410000 */
[----:B------:R-:W-:Y:S02]  /*3dd0*/  F2FP.BF16.F32.PACK_AB R46, R76, R159 ;  /* 0x0000009f4c2e723e */ /* 0x000fe400000010ff */
[C---:B------:R-:W-:Y:S01]  /*3de0*/  FFMA.FTZ R83, R44.reuse, R157, -R83 ;  /* 0x0000009d2c537223 */ /* 0x040fe20000010853 */
[----:B------:R-:W-:-:S05]  /*3df0*/  FFMA.FTZ R80, R44, R81, R80 ;  /* 0x000000512c507223 */ /* 0x000fca0000010050 */
[----:B------:R-:W-:-:S07]  /*3e00*/  F2FP.BF16.F32.PACK_AB R44, R80, R83 ;  /* 0x00000053502c723e */ /* 0x000fce00000010ff */
.L_x_7774:
[----:B------:R-:W-:Y:S05]  /*3e10*/  BSYNC B3 ;  /* 0x0000000000037941 */ /* 0x000fea0003800000 */
.L_x_7773:
[----:B------:R-:W-:Y:S02]  /*3e20*/  ULDC.64 UR4, c[0x0][0x2e8] ;  /* 0x0000ba0000047ab9 */ /* 0x000fe40000000a00 */
[----:B------:R-:W-:-:S04]  /*3e30*/  LEA R76, P3, R77, UR4, 0x1 ;  /* 0x000000044d4c7c11 */ /* 0x000fc8000f8608ff */
[----:B------:R-:W-:-:S05]  /*3e40*/  LEA.HI.X R77, R77, UR5, R152, 0x1, P3 ;  /* 0x000000054d4d7c11 */ /* 0x000fca00098f0c98 */
[----:B--2---:R1:W-:Y:S04]  /*3e50*/  STG.E.128 desc[UR42][R76.64], R44 ;  /* 0x0000002c4c007986 */ /* 0x0043e8000c101d2a */
.L_x_7772:
[----:B------:R-:W-:Y:S05]  /*3e60*/  BSYNC B2 ;  /* 0x0000000000027941 */ /* 0x000fea0003800000 */
.L_x_7771:
[----:B------:R-:W-:Y:S05]  /*3e70*/  @P1 BRA `(.L_x_7770) ;  /* 0x0000000000dc1947 */ /* 0x000fea0003800000 */
        /* <DEDUP_REMOVED lines=13> */
[----:B------:R-:W-:-:S02]  /*3f50*/  PRMT R146, R146, 0x5410, R77 ;  /* 0x0000541092927816 */ /* 0x000fc4000000004d */
        /* <DEDUP_REMOVED lines=10> */
[-C--:B------:R-:W-:Y:S01]  /*4000*/  FMUL.FTZ R152, R81, R83.reuse ;  /* 0x0000005351987220 */ /* 0x080fe20000410000 */
[----:B------:R-:W-:Y:S01]  /*4010*/  FFMA.FTZ R72, R82, R83, -R153 ;  /* 0x0000005352487223 */ /* 0x000fe20000010899 */
[----:B------:R-:W-:Y:S01]  /*4020*/  IMAD.U32 R80, R145, 0x10000, RZ ;  /* 0x0001000091507824 */ /* 0x000fe200078e00ff */
[----:B------:R-:W-:Y:S01]  /*4030*/  LOP3.LUT R74, R47, 0xffff0000, RZ, 0xc0, !PT ;  /* 0xffff00002f4a7812 */ /* 0x000fe200078ec0ff */
[----:B------:R-:W-:Y:S01]  /*4040*/  FMUL.FTZ R154, R46, R77 ;  /* 0x0000004d2e9a7220 */ /* 0x000fe20000410000 */
[----:B------:R-:W-:Y:S01]  /*4050*/  FFMA.FTZ R73, R82, R73, R152 ;  /* 0x0000004952497223 */ /* 0x000fe20000010098 */
[-C--:B------:R-:W-:Y:S01]  /*4060*/  FMUL.FTZ R82, R46, R80.reuse ;  /* 0x000000502e527220 */ /* 0x080fe20000410000 */
[----:B------:R-:W-:Y:S01]  /*4070*/  LOP3.LUT R143, R143, 0xffff0000, RZ, 0xc0, !PT ;  /* 0xffff00008f8f7812 */ /* 0x000fe200078ec0ff */
[----:B------:R-:W-:Y:S01]  /*4080*/  IMAD.U32 R146, R146, 0x10000, RZ ;  /* 0x0001000092927824 */ /* 0x000fe200078e00ff */
[----:B------:R-:W-:Y:S01]  /*4090*/  LOP3.LUT R145, R145, 0xffff0000, RZ, 0xc0, !PT ;  /* 0xffff000091917812 */ /* 0x000fe200078ec0ff */
[C---:B------:R-:W-:Y:S01]  /*40a0*/  FFMA.FTZ R46, R75.reuse, R80, -R154 ;  /* 0x000000504b2e7223 */ /* 0x040fe2000001089a */
[----:B------:R-:W-:Y:S01]  /*40b0*/  LOP3.LUT R44, R44, 0xffff0000, RZ, 0xc0, !PT ;  /* 0xffff00002c2c7812 */ /* 0x000fe200078ec0ff */
[----:B------:R-:W-:Y:S01]  /*40c0*/  FFMA.FTZ R75, R75, R77, R82 ;  /* 0x0000004d4b4b7223 */ /* 0x000fe20000010052 */
[----:B------:R-:W-:-:S02]  /*40d0*/  IMAD.U32 R47, R47, 0x10000, RZ ;  /* 0x000100002f2f7824 */ /* 0x000fc400078e00ff */
        /* <DEDUP_REMOVED lines=10> */
[----:B------:R-:W-:Y:S02]  /*4180*/  F2FP.BF16.F32.PACK_AB R46, R75, R46 ;  /* 0x0000002e4b2e723e */ /* 0x000fe400000010ff */
[----:B------:R-:W-:-:S07]  /*4190*/  F2FP.BF16.F32.PACK_AB R44, R77, R74 ;  /* 0x0000004a4d2c723e */ /* 0x000fce00000010ff */
.L_x_7776:
[----:B------:R-:W-:Y:S05]  /*41a0*/  BSYNC B2 ;  /* 0x0000000000027941 */ /* 0x000fea0003800000 */
.L_x_7775:
[----:B------:R-:W-:Y:S02]  /*41b0*/  ULDC.64 UR4, c[0x0][0x2e8] ;  /* 0x0000ba0000047ab9 */ /* 0x000fe40000000a00 */
[----:B------:R-:W-:-:S04]  /*41c0*/  LEA R72, P3, R151, UR4, 0x1 ;  /* 0x0000000497487c11 */ /* 0x000fc8000f8608ff */
[----:B------:R-:W-:-:S05]  /*41d0*/  LEA.HI.X R73, R151, UR5, R76, 0x1, P3 ;  /* 0x0000000597497c11 */ /* 0x000fca00098f0c4c */
[----:B--2---:R2:W-:Y:S04]  /*41e0*/  STG.E.128 desc[UR42][R72.64], R44 ;  /* 0x0000002c48007986 */ /* 0x0045e8000c101d2a */
.L_x_7770:
[----:B------:R-:W-:Y:S05]  /*41f0*/  BSYNC B1 ;  /* 0x0000000000017941 */ /* 0x000fea0003800000 */
.L_x_7769:
        /* <DEDUP_REMOVED lines=12> */
[----:B------:R-:W-:Y:S02]  /*42c0*/  SHF.R.U64 R77, R70, 0x10, R71 ;  /* 0x00000010464d7819 */ /* 0x000fe40000001247 */
[--C-:B------:R-:W-:Y:S01]  /*42d0*/  SHF.R.U64 R81, R68, 0x10, R69.reuse ;  /* 0x0000001044517819 */ /* 0x100fe20000001245 */
[----:B--2---:R-:W-:Y:S01]  /*42e0*/  IMAD.U32 R68, R46, 0x10000, RZ ;  /* 0x000100002e447824 */ /* 0x004fe200078e00ff */
[----:B------:R-:W-:Y:S02]  /*42f0*/  SHF.R.U32.HI R76, RZ, 0x10, R69 ;  /* 0x00000010ff4c7819 */ /* 0x000fe40000011645 */
[----:B------:R-:W-:Y:S01]  /*4300*/  PRMT R136, R136, 0x5410, R77 ;  /* 0x0000541088887816 */ /* 0x000fe2000000004d */
[----:B------:R-:W-:Y:S01]  /*4310*/  IMAD.U32 R77, R45, 0x10000, RZ ;  /* 0x000100002d4d7824 */ /* 0x000fe200078e00ff */
[----:B------:R-:W-:Y:S02]  /*4320*/  SHF.R.U32.HI R70, RZ, 0x10, R71 ;  /* 0x00000010ff467819 */ /* 0x000fe40000011647 */
[----:B------:R-:W-:-:S02]  /*4330*/  PRMT R138, R138, 0x5410, R81 ;  /* 0x000054108a8a7816 */ /* 0x000fc40000000051 */
[----:B------:R-:W-:Y:S02]  /*4340*/  PRMT R137, R137, 0x5410, R76 ;  /* 0x0000541089897816 */ /* 0x000fe4000000004c */
[----:B------:R-:W-:Y:S01]  /*4350*/  LOP3.LUT R71, R45, 0xffff0000, RZ, 0xc0, !PT ;  /* 0xffff00002d477812 */ /* 0x000fe200078ec0ff */
[----:B------:R-:W-:Y:S01]  /*4360*/  IMAD.U32 R45, R44, 0x10000, RZ ;  /* 0x000100002c2d7824 */ /* 0x000fe200078e00ff */
        /* <DEDUP_REMOVED lines=16> */
[----:B------:R-:W-:Y:S01]  /*4470*/  FFMA.FTZ R69, R68, R80, -R83 ;  /* 0x0000005044457223 */ /* 0x000fe20000010853 */
[----:B------:R-:W-:Y:S01]  /*4480*/  LOP3.LUT R137, R137, 0xffff0000, RZ, 0xc0, !PT ;  /* 0xffff000089897812 */ /* 0x000fe200078ec0ff */
[----:B------:R-:W-:-:S02]  /*4490*/  IMAD.U32 R138, R138, 0x10000, RZ ;  /* 0x000100008a8a7824 */ /* 0x000fc400078e00ff */
[----:B------:R-:W-:Y:S01]  /*44a0*/  FFMA.FTZ R68, R68, R70, R81 ;  /* 0x0000004644447223 */ /* 0x000fe20000010051 */
[C---:B------:R-:W-:Y:S01]  /*44b0*/  FMUL.FTZ R70, R46.reuse, R135 ;  /* 0x000000872e467220 */ /* 0x040fe20000410000 */
[----:B------:R-:W-:Y:S02]  /*44c0*/  IMAD.U32 R47, R47, 0x10000, RZ ;  /* 0x000100002f2f7824 */ /* 0x000fe400078e00ff */
        /* <DEDUP_REMOVED lines=12> */
.L_x_7782:
[----:B------:R-:W-:Y:S05]  /*4590*/  BSYNC B3 ;  /* 0x0000000000037941 */ /* 0x000fea0003800000 */
.L_x_7781:
[----:B------:R-:W-:Y:S02]  /*45a0*/  ULDC.64 UR4, c[0x0][0x2e8] ;  /* 0x0000ba0000047ab9 */ /* 0x000fe40000000a00 */
[----:B------:R-:W-:-:S04]  /*45b0*/  LEA R68, P3, R74, UR4, 0x1 ;  /* 0x000000044a447c11 */ /* 0x000fc8000f8608ff */
[----:B------:R-:W-:-:S05]  /*45c0*/  LEA.HI.X R69, R74, UR5, R75, 0x1, P3 ;  /* 0x000000054a457c11 */ /* 0x000fca00098f0c4b */
[----:B--2---:R2:W-:Y:S04]  /*45d0*/  STG.E.128 desc[UR42][R68.64], R44 ;  /* 0x0000002c44007986 */ /* 0x0045e8000c101d2a */
.L_x_7780:
[----:B------:R-:W-:Y:S05]  /*45e0*/  BSYNC B2 ;  /* 0x0000000000027941 */ /* 0x000fea0003800000 */
.L_x_7779:
        /* <DEDUP_REMOVED lines=9> */
[----:B------:R-:W-:Y:S02]  /*4680*/  SHF.R.U32.HI R69, RZ, 0x10, R67 ;  /* 0x00000010ff457819 */ /* 0x000fe40000011643 */
[----:B------:R-:W-:Y:S02]  /*4690*/  PRMT R131, R131, 0x5410, R66 ;  /* 0x0000541083837816 */ /* 0x000fe40000000042 */
[----:B------:R-:W-:Y:S02]  /*46a0*/  PRMT R123, R123, 0x5410, R68 ;  /* 0x000054107b7b7816 */ /* 0x000fe40000000044 */
[----:B------:R-:W-:Y:S01]  /*46b0*/  SHF.R.U32.HI R71, RZ, 0x10, R65 ;  /* 0x00000010ff477819 */ /* 0x000fe20000011641 */
[----:B--2---:R-:W-:Y:S01]  /*46c0*/  IMAD.U32 R65, R46, 0x10000, RZ ;  /* 0x000100002e417824 */ /* 0x004fe200078e00ff */
[----:B------:R-:W-:-:S02]  /*46d0*/  PRMT R132, R132, 0x5410, R69 ;  /* 0x0000541084847816 */ /* 0x000fc40000000045 */
[----:B------:R-:W-:Y:S02]  /*46e0*/  LOP3.LUT R66, R45, 0xffff0000, RZ, 0xc0, !PT ;  /* 0xffff00002d427812 */ /* 0x000fe400078ec0ff */
[----:B------:R-:W-:Y:S01]  /*46f0*/  LOP3.LUT R69, R131, 0xffff0000, RZ, 0xc0, !PT ;  /* 0xffff000083457812 */ /* 0x000fe200078ec0ff */
[----:B------:R-:W-:Y:S01]  /*4700*/  IMAD.U32 R74, R132, 0x10000, RZ ;  /* 0x00010000844a7824 */ /* 0x000fe200078e00ff */
[----:B------:R-:W-:Y:S01]  /*4710*/  LOP3.LUT R68, R123, 0xffff0000, RZ, 0xc0, !PT ;  /* 0xffff00007b447812 */ /* 0x000fe200078ec0ff */
[----:B------:R-:W-:Y:S01]  /*4720*/  IMAD.U32 R131, R131, 0x10000, RZ ;  /* 0x0001000083837824 */ /* 0x000fe200078e00ff */
[----:B------:R-:W-:Y:S01]  /*4730*/  PRMT R130, R130, 0x5410, R71 ;  /* 0x0000541082827816 */ /* 0x000fe20000000047 */
[----:B------:R-:W-:Y:S01]  /*4740*/  FMUL.FTZ R76, R66, R69 ;  /* 0x00000045424c7220 */ /* 0x000fe20000410000 */
[----:B------:R-:W-:Y:S01]  /*4750*/  LOP3.LUT R67, R46, 0xffff0000, RZ, 0xc0, !PT ;  /* 0xffff00002e437812 */ /* 0x000fe200078ec0ff */
[C---:B------:R-:W-:Y:S01]  /*4760*/  IMAD.U32 R46, R47.reuse, 0x10000, RZ ;  /* 0x000100002f2e7824 */ /* 0x040fe200078e00ff */
[----:B------:R-:W-:Y:S01]  /*4770*/  LOP3.LUT R64, R47, 0xffff0000, RZ, 0xc0, !PT ;  /* 0xffff00002f407812 */ /* 0x000fe200078ec0ff */
[----:B------:R-:W-:-:S02]  /*4780*/  IMAD.U32 R47, R45, 0x10000, RZ ;  /* 0x000100002d2f7824 */ /* 0x000fc400078e00ff */
[----:B------:R-:W-:Y:S01]  /*4790*/  FMUL.FTZ R66, R66, R68 ;  /* 0x0000004442427220 */ /* 0x000fe20000410000 */
[----:B------:R-:W-:Y:S02]  /*47a0*/  IMAD.U32 R70, R130, 0x10000, RZ ;  /* 0x0001000082467824 */ /* 0x000fe400078e00ff */
[----:B------:R-:W-:Y:S01]  /*47b0*/  FMUL.FTZ R80, R67, R74 ;  /* 0x0000004a43507220 */ /* 0x000fe20000410000 */
[C---:B------:R-:W-:Y:S01]  /*47c0*/  FFMA.FTZ R76, R47.reuse, R68, -R76 ;  /* 0x000000442f4c7223 */ /* 0x040fe2000001084c */
[----:B------:R-:W-:Y:S01]  /*47d0*/  FFMA.FTZ R69, R47, R69, R66 ;  /* 0x000000452f457223 */ /* 0x000fe20000010042 */
[-C--:B------:R-:W-:Y:S01]  /*47e0*/  FMUL.FTZ R66, R67, R70.reuse ;  /* 0x0000004643427220 */ /* 0x080fe20000410000 */
[----:B------:R-:W-:Y:S01]  /*47f0*/  IMAD.U32 R45, R44, 0x10000, RZ ;  /* 0x000100002c2d7824 */ /* 0x000fe200078e00ff */
        /* <DEDUP_REMOVED lines=8> */
[----:B------:R-:W-:Y:S01]  /*4880*/  F2FP.BF16.F32.PACK_AB R69, R69, R76 ;  /* 0x0000004c4545723e */ /* 0x000fe200000010ff */
        /* <DEDUP_REMOVED lines=9> */
[----:B------:R-:W-:-:S07]  /*4920*/  IMAD.MOV.U32 R45, RZ, RZ, R69 ;  /* 0x000000ffff2d7224 */ /* 0x000fce00078e0045 */
.L_x_7784:
[----:B------:R-:W-:Y:S05]  /*4930*/  BSYNC B2 ;  /* 0x0000000000027941 */ /* 0x000fea0003800000 */
.L_x_7783:
[----:B------:R-:W-:Y:S02]  /*4940*/  ULDC.64 UR4, c[0x0][0x2e8] ;  /* 0x0000ba0000047ab9 */ /* 0x000fe40000000a00 */
[----:B------:R-:W-:-:S04]  /*4950*/  LEA R64, P3, R72, UR4, 0x1 ;  /* 0x0000000448407c11 */ /* 0x000fc8000f8608ff */
[----:B------:R-:W-:-:S05]  /*4960*/  LEA.HI.X R65, R72, UR5, R73, 0x1, P3 ;  /* 0x0000000548417c11 */ /* 0x000fca00098f0c49 */
[----:B--2---:R3:W-:Y:S04]  /*4970*/  STG.E.128 desc[UR42][R64.64], R44 ;  /* 0x0000002c40007986 */ /* 0x0047e8000c101d2a */
.L_x_7778:
[----:B------:R-:W-:Y:S05]  /*4980*/  BSYNC B1 ;  /* 0x0000000000017941 */ /* 0x000fea0003800000 */
.L_x_7777:
[----:B------:R-:W-:Y:S01]  /*4990*/  ISETP.NE.AND P3, PT, R122, RZ, PT ;  /* 0x000000ff7a00720c */ /* 0x000fe20003f65270 */
[----:B------:R-:W-:-:S12]  /*49a0*/  BSSY B1, `(.L_x_7785) ;  /* 0x000007a000017945 */ /* 0x000fd80003800000 */
[----:B------:R-:W-:Y:S05]  /*49b0*/  @P3 BRA `(.L_x_7786) ;  /* 0x0000000400e03947 */ /* 0x000fea0003800000 */
[----:B---3--:R-:W-:Y:S01]  /*49c0*/  IADD3 R64, P3, P4, R3, R118, R16 ;  /* 0x0000007603407210 */ /* 0x008fe20007c7e010 */
[----:B------:R-:W-:Y:S03]  /*49d0*/  BSSY B2, `(.L_x_7787) ;  /* 0x000003c000027945 */ /* 0x000fe60003800000 */
[----:B------:R-:W-:Y:S01]  /*49e0*/  IADD3.X R65, R29, R120, R17, P3, P4 ;  /* 0x000000781d417210 */ /* 0x000fe20001fe8411 */
[----:B------:R-:W-:Y:S08]  /*49f0*/  @P2 BRA `(.L_x_7788) ;  /* 0x0000000000e42947 */ /* 0x000ff00003800000 */
[----:B-12---:R1:W2:Y:S01]  /*4a00*/  LDS.128 R44, [R111+0x1a400] ;  /* 0x01a400006f2c7984 */ /* 0x0062a20000000c00 */
        /* <DEDUP_REMOVED lines=18> */
[C---:B------:R-:W-:Y:S01]  /*4b30*/  LOP3.LUT R70, R161.reuse, 0xffff0000, RZ, 0xc0, !PT ;  /* 0xffff0000a1467812 */ /* 0x040fe200078ec0ff */
        /* <DEDUP_REMOVED lines=32> */
.L_x_7790:
[----:B------:R-:W-:Y:S05]  /*4d40*/  BSYNC B3 ;  /* 0x0000000000037941 */ /* 0x000fea0003800000 */
.L_x_7789:
[----:B------:R-:W-:Y:S02]  /*4d50*/  ULDC.64 UR4, c[0x0][0x2e8] ;  /* 0x0000ba0000047ab9 */ /* 0x000fe40000000a00 */
[----:B------:R-:W-:-:S04]  /*4d60*/  LEA R60, P3, R66, UR4, 0x1 ;  /* 0x00000004423c7c11 */ /* 0x000fc8000f8608ff */
[----:B------:R-:W-:-:S05]  /*4d70*/  LEA.HI.X R61, R66, UR5, R67, 0x1, P3 ;  /* 0x00000005423d7c11 */ /* 0x000fca00098f0c43 */
[----:B--2---:R3:W-:Y:S04]  /*4d80*/  STG.E.128 desc[UR42][R60.64], R44 ;  /* 0x0000002c3c007986 */ /* 0x0047e8000c101d2a */
.L_x_7788:
[----:B------:R-:W-:Y:S05]  /*4d90*/  BSYNC B2 ;  /* 0x0000000000027941 */ /* 0x000fea0003800000 */
.L_x_7787:
[----:B------:R-:W-:Y:S05]  /*4da0*/  @P1 BRA `(.L_x_7786) ;  /* 0x0000000000e41947 */ /* 0x000fea0003800000 */
[----:B-123--:R1:W2:Y:S01]  /*4db0*/  LDS.128 R44, [R111+0x1e400] ;  /* 0x01e400006f2c7984 */ /* 0x00e2a20000000c00 */
        /* <DEDUP_REMOVED lines=51> */
.L_x_7792:
[----:B------:R-:W-:Y:S05]  /*50f0*/  BSYNC B2 ;  /* 0x0000000000027941 */ /* 0x000fea0003800000 */
.L_x_7791:
[----:B------:R-:W-:Y:S02]  /*5100*/  ULDC.64 UR4, c[0x0][0x2e8] ;  /* 0x0000ba0000047ab9 */ /* 0x000fe40000000a00 */
[----:B------:R-:W-:-:S04]  /*5110*/  LEA R56, P3, R64, UR4, 0x1 ;  /* 0x0000000440387c11 */ /* 0x000fc8000f8608ff */
[----:B------:R-:W-:-:S05]  /*5120*/  LEA.HI.X R57, R64, UR5, R65, 0x1, P3 ;  /* 0x0000000540397c11 */ /* 0x000fca00098f0c41 */
[----:B--2---:R4:W-:Y:S04]  /*5130*/  STG.E.128 desc[UR42][R56.64], R44 ;  /* 0x0000002c38007986 */ /* 0x0049e8000c101d2a */
.L_x_7786:
[----:B------:R-:W-:Y:S05]  /*5140*/  BSYNC B1 ;  /* 0x0000000000017941 */ /* 0x000fea0003800000 */
.L_x_7785:
[----:B------:R-:W-:Y:S05]  /*5150*/  @P5 BRA `(.L_x_7793) ;  /* 0x00000038007c5947 */ /* 0x000fea0003800000 */
[----:B------:R-:W-:Y:S01]  /*5160*/  IADD3 R118, P3, P4, R30, R118, R16 ;  /* 0x000000761e767210 */ /* 0x000fe20007c7e010 */
[----:B------:R-:W-:Y:S03]  /*5170*/  BSSY B1, `(.L_x_7794) ;  /* 0x000003c000017945 */ /* 0x000fe60003800000 */
[----:B----4-:R-:W-:Y:S01]  /*5180*/  IADD3.X R57, R32, R120, R17, P3, P4 ;  /* 0x0000007820397210 */ /* 0x010fe20001fe8411 */
[----:B------:R-:W-:Y:S08]  /*5190*/  @P2 BRA `(.L_x_7795) ;  /* 0x0000000000e42947 */ /* 0x000ff00003800000 */
[----:B-123--:R1:W2:Y:S01]  /*51a0*/  LDS.128 R44, [R111+0x1b400] ;  /* 0x01b400006f2c7984 */ /* 0x00e2a20000000c00 */
[----:B------:R-:W-:Y:S01]  /*51b0*/  ISETP.GE.AND P4, PT, R18, R121, PT ;  /* 0x000000791200720c */ /* 0x000fe20003f86270 */
[----:B------:R-:W-:Y:S01]  /*51c0*/  BSSY B2, `(.L_x_7796) ;  /* 0x0000031000027945 */ /* 0x000fe20003800000 */
[----:B------:R-:W-:-:S11]  /*51d0*/  IADD3 R63, P3, R118, R96, RZ ;  /* 0x00000060763f7210 */ /* 0x000fd60007f7e0ff */
[----:B-1----:R-:W-:Y:S05]  /*51e0*/  @P4 BRA `(.L_x_7797) ;  /* 0x0000000000b84947 */ /* 0x002fea0003800000 */
[----:B------:R-:W-:Y:S01]  /*51f0*/  SHF.R.U64 R61, R52, 0x10, R53 ;  /* 0x00000010343d7819 */ /* 0x000fe20000001235 */
[----:B--2---:R-:W-:Y:S01]  /*5200*/  IMAD.U32 R52, R46, 0x10000, RZ ;  /* 0x000100002e347824 */ /* 0x004fe200078e00ff */
[--C-:B------:R-:W-:Y:S01]  /*5210*/  SHF.R.U64 R59, R54, 0x10, R55.reuse ;  /* 0x00000010363b7819 */ /* 0x100fe20000001237 */
[----:B------:R-:W-:Y:S01]  /*5220*/  IMAD.U32 R54, R47, 0x10000, RZ ;  /* 0x000100002f367824 */ /* 0x000fe200078e00ff */
        /* <DEDUP_REMOVED lines=10> */
[C---:B------:R-:W-:Y:S01]  /*52d0*/  LOP3.LUT R59, R140.reuse, 0xffff0000, RZ, 0xc0, !PT ;  /* 0xffff00008c3b7812 */ /* 0x040fe200078ec0ff */
[----:B------:R-:W-:Y:S01]  /*52e0*/  IMAD.U32 R140, R140, 0x10000, RZ ;  /* 0x000100008c8c7824 */ /* 0x000fe200078e00ff */
[C---:B------:R-:W-:Y:S01]  /*52f0*/  LOP3.LUT R56, R142.reuse, 0xffff0000, RZ, 0xc0, !PT ;  /* 0xffff00008e387812 */ /* 0x040fe200078ec0ff */
[----:B------:R-:W-:Y:S01]  /*5300*/  IMAD.U32 R142, R142, 0x10000, RZ ;  /* 0x000100008e8e7824 */ /* 0x000fe200078e00ff */
[----:B------:R-:W-:Y:S01]  /*5310*/  LOP3.LUT R53, R46, 0xffff0000, RZ, 0xc0, !PT ;  /* 0xffff00002e357812 */ /* 0x000fe200078ec0ff */
[----:B------:R-:W-:Y:S01]  /*5320*/  FMUL.FTZ R61, R47, R59 ;  /* 0x0000003b2f3d7220 */ /* 0x000fe20000410000 */
[----:B------:R-:W-:-:S02]  /*5330*/  IMAD.U32 R46, R45, 0x10000, RZ ;  /* 0x000100002d2e7824 */ /* 0x000fc400078e00ff */
[----:B------:R-:W-:Y:S01]  /*5340*/  FMUL.FTZ R62, R47, R56 ;  /* 0x000000382f3e7220 */ /* 0x000fe20000410000 */
[----:B------:R-:W-:Y:S01]  /*5350*/  LOP3.LUT R139, R139, 0xffff0000, RZ, 0xc0, !PT ;  /* 0xffff00008b8b7812 */ /* 0x000fe200078ec0ff */
[C---:B------:R-:W-:Y:S01]  /*5360*/  FMUL.FTZ R47, R53.reuse, R60 ;  /* 0x0000003c352f7220 */ /* 0x040fe20000410000 */
[-C--:B------:R-:W-:Y:S01]  /*5370*/  FMUL.FTZ R53, R53, R58.reuse ;  /* 0x0000003a35357220 */ /* 0x080fe20000410000 */
[----:B------:R-:W-:Y:S01]  /*5380*/  LOP3.LUT R141, R141, 0xffff0000, RZ, 0xc0, !PT ;  /* 0xffff00008d8d7812 */ /* 0x000fe200078ec0ff */
[C---:B------:R-:W-:Y:S01]  /*5390*/  IMAD.U32 R45, R44.reuse, 0x10000, RZ ;  /* 0x000100002c2d7824 */ /* 0x040fe200078e00ff */
[----:B------:R-:W-:Y:S01]  /*53a0*/  LOP3.LUT R44, R44, 0xffff0000, RZ, 0xc0, !PT ;  /* 0xffff00002c2c7812 */ /* 0x000fe200078ec0ff */
[----:B------:R-:W-:Y:S01]  /*53b0*/  FFMA.FTZ R62, R46, R59, R62 ;  /* 0x0000003b2e3e7223 */ /* 0x000fe2000001003e */
[C---:B------:R-:W-:Y:S01]  /*53c0*/  FFMA.FTZ R58, R52.reuse, R58, -R47 ;  /* 0x0000003a343a7223 */ /* 0x040fe2000001082f */
[----:B------:R-:W-:Y:S01]  /*53d0*/  FFMA.FTZ R53, R52, R60, R53 ;  /* 0x0000003c34357223 */ /* 0x000fe20000010035 */
[C---:B------:R-:W-:Y:S01]  /*53e0*/  FMUL.FTZ R59, R55.reuse, R139 ;  /* 0x0000008b373b7220 */ /* 0x040fe20000410000 */
[-C--:B------:R-:W-:Y:S01]  /*53f0*/  FMUL.FTZ R52, R55, R141.reuse ;  /* 0x0000008d37347220 */ /* 0x080fe20000410000 */
[----:B------:R-:W-:Y:S01]  /*5400*/  FFMA.FTZ R61, R46, R56, -R61 ;  /* 0x000000382e3d7223 */ /* 0x000fe2000001083d */
        /* <DEDUP_REMOVED lines=12> */
.L_x_7797:
[----:B------:R-:W-:Y:S05]  /*54d0*/  BSYNC B2 ;  /* 0x0000000000027941 */ /* 0x000fea0003800000 */
.L_x_7796:
[----:B------:R-:W-:Y:S01]  /*54e0*/  ULDC.64 UR4, c[0x0][0x2e8] ;  /* 0x0000ba0000047ab9 */ /* 0x000fe20000000a00 */
[----:B------:R-:W-:Y:S01]  /*54f0*/  IMAD.X R54, R57, 0x1, R36, P3 ;  /* 0x0000000139367824 */ /* 0x000fe200018e0624 */
[----:B------:R-:W-:-:S04]  /*5500*/  LEA R52, P3, R63, UR4, 0x1 ;  /* 0x000000043f347c11 */ /* 0x000fc8000f8608ff */
[----:B------:R-:W-:-:S05]  /*5510*/  LEA.HI.X R53, R63, UR5, R54, 0x1, P3 ;  /* 0x000000053f357c11 */ /* 0x000fca00098f0c36 */
[----:B--2---:R4:W-:Y:S04]  /*5520*/  STG.E.128 desc[UR42][R52.64], R44 ;  /* 0x0000002c34007986 */ /* 0x0049e8000c101d2a */
.L_x_7795:
[----:B------:R-:W-:Y:S05]  /*5530*/  BSYNC B1 ;  /* 0x0000000000017941 */ /* 0x000fea0003800000 */
.L_x_7794:
[----:B------:R-:W-:Y:S05]  /*5540*/  @P1 BRA `(.L_x_7793) ;  /* 0x0000003400801947 */ /* 0x000fea0003800000 */
[----:B-1234-:R1:W2:Y:S01]  /*5550*/  LDS.128 R44, [R111+0x1f400] ;  /* 0x01f400006f2c7984 */ /* 0x01e2a20000000c00 */
[----:B------:R-:W-:Y:S01]  /*5560*/  ISETP.GE.AND P4, PT, R185, R121, PT ;  /* 0x00000079b900720c */ /* 0x000fe20003f86270 */
[----:B------:R-:W-:Y:S01]  /*5570*/  BSSY B1, `(.L_x_7798) ;  /* 0x0000031000017945 */ /* 0x000fe20003800000 */
[----:B------:R-:W-:-:S11]  /*5580*/  IADD3 R56, P3, R118, R39, RZ ;  /* 0x0000002776387210 */ /* 0x000fd60007f7e0ff */
        /* <DEDUP_REMOVED lines=47> */
.L_x_7799:
[----:B------:R-:W-:Y:S05]  /*5880*/  BSYNC B1 ;  /* 0x0000000000017941 */ /* 0x000fea0003800000 */
.L_x_7798:
[----:B------:R-:W-:Y:S01]  /*5890*/  ULDC.64 UR4, c[0x0][0x2e8] ;  /* 0x0000ba0000047ab9 */ /* 0x000fe20000000a00 */
[----:B------:R-:W-:Y:S01]  /*58a0*/  IMAD.X R57, R57, 0x1, R104, P3 ;  /* 0x0000000139397824 */ /* 0x000fe200018e0668 */
[----:B------:R-:W-:-:S04]  /*58b0*/  LEA R48, P3, R56, UR4, 0x1 ;  /* 0x0000000438307c11 */ /* 0x000fc8000f8608ff */
[----:B------:R-:W-:-:S05]  /*58c0*/  LEA.HI.X R49, R56, UR5, R57, 0x1, P3 ;  /* 0x0000000538317c11 */ /* 0x000fca00098f0c39 */
[----:B--2---:R1:W-:Y:S01]  /*58d0*/  STG.E.128 desc[UR42][R48.64], R44 ;  /* 0x0000002c30007986 */ /* 0x0043e2000c101d2a */
[----:B------:R-:W-:Y:S05]  /*58e0*/  BRA `(.L_x_7793) ;  /* 0x0000003000987947 */ /* 0x000fea0003800000 */
.L_x_7757:
[----:B------:R-:W-:Y:S02]  /*58f0*/  ISETP.GE.AND P3, PT, R212, R113, PT ;  /* 0x00000071d400720c */ /* 0x000fe40003f66270 */
[----:B------:R-:W-:Y:S02]  /*5900*/  CS2R R50, SRZ ;  /* 0x0000000000327805 */ /* 0x000fe4000001ff00 */
[----:B------:R-:W-:-:S13]  /*5910*/  ISETP.GE.OR P3, PT, R16, R121, P3 ;  /* 0x000000791000720c */ /* 0x000fda0001f66670 */
[----:B------:R-:W-:Y:S01]  /*5920*/  @!P3 IADD3 R46, P0, P4, R90, R78, R13 ;  /* 0x0000004e5a2eb210 */ /* 0x000fe20007c1e00d */
[----:B------:R-:W0:Y:S03]  /*5930*/  @!P3 LDC.64 R60, c[0x0][0x3e8] ;  /* 0x0000fa00ff3cbb82 */ /* 0x000e260000000a00 */
[----:B------:R-:W-:Y:S02]  /*5940*/  @!P3 IADD3.X R47, R34, R117, R20, P0, P4 ;  /* 0x00000075222fb210 */ /* 0x000fe400007e8414 */
[----:B------:R-:W-:-:S03]  /*5950*/  @!P3 IADD3 R44, P0, P4, R84, R76, R7 ;  /* 0x0000004c542cb210 */ /* 0x000fc60007c1e007 */
[----:B------:R-:W1:Y:S01]  /*5960*/  @!P3 LDC.64 R62, c[0x0][0x400] ;  /* 0x00010000ff3ebb82 */ /* 0x000e620000000a00 */
[----:B------:R-:W-:Y:S02]  /*5970*/  @!P3 IADD3.X R45, R101, R107, R10, P0, P4 ;  /* 0x0000006b652db210 */ /* 0x000fe400007e840a */
[----:B------:R-:W-:-:S04]  /*5980*/  ISETP.GE.AND P0, PT, R211, R113, PT ;  /* 0x00000071d300720c */ /* 0x000fc80003f06270 */
[----:B------:R-:W-:-:S13]  /*5990*/  ISETP.GE.OR P0, PT, R16, R121, P0 ;  /* 0x000000791000720c */ /* 0x000fda0000706670 */
[----:B------:R-:W-:Y:S01]  /*59a0*/  @!P0 IADD3 R66, P4, P5, R90, R12, R78 ;  /* 0x0000000c5a428210 */ /* 0x000fe20007d9e04e */
[----:B------:R-:W2:Y:S03]  /*59b0*/  @!P0 LDC.64 R68, c[0x0][0x3e8] ;  /* 0x0000fa00ff448b82 */ /* 0x000ea60000000a00 */
[----:B------:R-:W-:Y:S02]  /*59c0*/  @!P0 IADD3.X R67, R34, R15, R117, P4, P5 ;  /* 0x0000000f22438210 */ /* 0x000fe400027ea475 */
[----:B------:R-:W-:-:S03]  /*59d0*/  @!P0 IADD3 R64, P4, P5, R84, R6, R76 ;  /* 0x0000000654408210 */ /* 0x000fc60007d9e04c */
[----:B------:R-:W3:Y:S01]  /*59e0*/  @!P0 LDC.64 R70, c[0x0][0x400] ;  /* 0x00010000ff468b82 */ /* 0x000ee20000000a00 */
[----:B------:R-:W-:Y:S02]  /*59f0*/  @!P0 IADD3.X R65, R101, R9, R107, P4, P5 ;  /* 0x0000000965418210 */ /* 0x000fe400027ea46b */
[----:B------:R-:W-:-:S04]  /*5a00*/  ISETP.GE.AND P4, PT, R23, R113, PT ;  /* 0x000000711700720c */ /* 0x000fc80003f86270 */
[----:B------:R-:W-:-:S13]  /*5a10*/  ISETP.GE.OR P4, PT, R16, R121, P4 ;  /* 0x000000791000720c */ /* 0x000fda0002786670 */
[----:B------:R-:W4:Y:S01]  /*5a20*/  @!P4 LDC.64 R52, c[0x0][0x3e8] ;  /* 0x0000fa00ff34cb82 */ /* 0x000f220000000a00 */
[----:B------:R-:W-:-:S05]  /*5a30*/  @!P4 IADD3 R48, P5, R90, R78, RZ ;  /* 0x0000004e5a30c210 */ /* 0x000fca0007fbe0ff */
[----:B------:R-:W-:Y:S02]  /*5a40*/  @!P4 IMAD.X R49, R117, 0x1, R34, P5 ;  /* 0x000000017531c824 */ /* 0x000fe400028e0622 */
[----:B------:R-:W0:Y:S01]  /*5a50*/  @!P4 LDC.64 R54, c[0x0][0x400] ;  /* 0x00010000ff36cb82 */ /* 0x000e220000000a00 */
[----:B----4-:R-:W-:-:S04]  /*5a60*/  @!P4 LEA R52, P5, R48, R52, 0x1 ;  /* 0x000000343034c211 */ /* 0x010fc800078a08ff */
[----:B------:R-:W-:Y:S02]  /*5a70*/  @!P4 LEA.HI.X R53, R48, R53, R49, 0x1, P5 ;  /* 0x000000353035c211 */ /* 0x000fe400028f0c31 */
[----:B------:R-:W-:-:S05]  /*5a80*/  @!P4 IADD3 R48, P5, R84, R76, RZ ;  /* 0x0000004c5430c210 */ /* 0x000fca0007fbe0ff */
[----:B------:R-:W-:Y:S01]  /*5a90*/  @!P4 IMAD.X R49, R107, 0x1, R101, P5 ;  /* 0x000000016b31c824 */ /* 0x000fe200028e0665 */
[----:B0-----:R-:W-:-:S04]  /*5aa0*/  @!P4 LEA R54, P5, R48, R54, 0x1 ;  /* 0x000000363036c211 */ /* 0x001fc800078a08ff */
[----:B------:R-:W-:Y:S02]  /*5ab0*/  @!P4 LEA.HI.X R55, R48, R55, R49, 0x1, P5 ;  /* 0x000000373037c211 */ /* 0x000fe400028f0c31 */
[----:B------:R-:W-:Y:S02]  /*5ac0*/  CS2R R48, SRZ ;  /* 0x0000000000307805 */ /* 0x000fe4000001ff00 */
[----:B------:R-:W-:-:S04]  /*5ad0*/  @!P3 LEA R60, P5, R46, R60, 0x1 ;  /* 0x0000003c2e3cb211 */ /* 0x000fc800078a08ff */
[----:B------:R-:W-:Y:S02]  /*5ae0*/  @!P3 LEA.HI.X R61, R46, R61, R47, 0x1, P5 ;  /* 0x0000003d2e3db211 */ /* 0x000fe400028f0c2f */
[----:B------:R-:W-:Y:S02]  /*5af0*/  CS2R R46, SRZ ;  /* 0x00000000002e7805 */ /* 0x000fe4000001ff00 */
[C---:B-1----:R-:W-:Y:S01]  /*5b00*/  @!P3 LEA R62, P5, R44.reuse, R62, 0x1 ;  /* 0x0000003e2c3eb211 */ /* 0x042fe200078a08ff */
[----:B------:R0:W5:Y:S03]  /*5b10*/  @!P4 LDG.E.128 R48, desc[UR42][R54.64] ;  /* 0x0000002a3630c981 */ /* 0x000166000c1e1d00 */
[----:B------:R-:W-:Y:S02]  /*5b20*/  @!P3 LEA.HI.X R63, R44, R63, R45, 0x1, P5 ;  /* 0x0000003f2c3fb211 */ /* 0x000fe400028f0c2d */
[----:B------:R-:W-:-:S02]  /*5b30*/  CS2R R44, SRZ ;  /* 0x00000000002c7805 */ /* 0x000fc4000001ff00 */
[----:B------:R-:W-:Y:S02]  /*5b40*/  CS2R R58, SRZ ;  /* 0x00000000003a7805 */ /* 0x000fe4000001ff00 */
[----:B------:R-:W-:Y:S02]  /*5b50*/  CS2R R56, SRZ ;  /* 0x0000000000387805 */ /* 0x000fe4000001ff00 */
[----:B------:R1:W5:Y:S01]  /*5b60*/  @!P4 LDG.E.128 R44, desc[UR42][R52.64] ;  /* 0x0000002a342cc981 */ /* 0x000362000c1e1d00 */
[----:B0-----:R-:W-:-:S03]  /*5b70*/  CS2R R54, SRZ ;  /* 0x0000000000367805 */ /* 0x001fc6000001ff00 */
[----:B------:R0:W5:Y:S01]  /*5b80*/  @!P3 LDG.E.128 R56, desc[UR42][R62.64] ;  /* 0x0000002a3e38b981 */ /* 0x000162000c1e1d00 */
[----:B-1----:R-:W-:-:S06]  /*5b90*/  CS2R R52, SRZ ;  /* 0x0000000000347805 */ /* 0x002fcc000001ff00 */
[----:B------:R1:W5:Y:S01]  /*5ba0*/  @!P3 LDG.E.128 R52, desc[UR42][R60.64] ;  /* 0x0000002a3c34b981 */ /* 0x000362000c1e1d00 */
[----:B--2---:R-:W-:-:S04]  /*5bb0*/  @!P0 LEA R68, P3, R66, R68, 0x1 ;  /* 0x0000004442448211 */ /* 0x004fc800078608ff */
[----:B------:R-:W-:Y:S02]  /*5bc0*/  @!P0 LEA.HI.X R69, R66, R69, R67, 0x1, P3 ;  /* 0x0000004542458211 */ /* 0x000fe400018f0c43 */
[C---:B---3--:R-:W-:Y:S02]  /*5bd0*/  @!P0 LEA R70, P3, R64.reuse, R70, 0x1 ;  /* 0x0000004640468211 */ /* 0x048fe400078608ff */
[----:B0-----:R-:W-:Y:S02]  /*5be0*/  CS2R R62, SRZ ;  /* 0x00000000003e7805 */ /* 0x001fe4000001ff00 */
[----:B------:R-:W-:Y:S02]  /*5bf0*/  CS2R R66, SRZ ;  /* 0x0000000000427805 */ /* 0x000fe4000001ff00 */
[----:B-1----:R-:W-:Y:S02]  /*5c00*/  CS2R R60, SRZ ;  /* 0x00000000003c7805 */ /* 0x002fe4000001ff00 */
[----:B------:R-:W-:-:S02]  /*5c10*/  @!P0 LEA.HI.X R71, R64, R71, R65, 0x1, P3 ;  /* 0x0000004740478211 */ /* 0x000fc400018f0c41 */
[----:B------:R-:W-:Y:S02]  /*5c20*/  CS2R R64, SRZ ;  /* 0x0000000000407805 */ /* 0x000fe4000001ff00 */
[----:B------:R0:W5:Y:S04]  /*5c30*/  @!P0 LDG.E.128 R60, desc[UR42][R68.64] ;  /* 0x0000002a443c8981 */ /* 0x000168000c1e1d00 */
[----:B------:R1:W5:Y:S01]  /*5c40*/  @!P0 LDG.E.128 R64, desc[UR42][R70.64] ;  /* 0x0000002a46408981 */ /* 0x000362000c1e1d00 */
[----:B------:R-:W-:-:S04]  /*5c50*/  ISETP.GE.AND P0, PT, R210, R113, PT ;  /* 0x00000071d200720c */ /* 0x000fc80003f06270 */
[CC--:B------:R-:W-:Y:S01]  /*5c60*/  ISETP.GE.OR P0, PT, R16.reuse, R121.reuse, P0 ;  /* 0x000000791000720c */ /* 0x0c0fe20000706670 */
[----:B------:R-:W-:Y:S01]  /*5c70*/  BSSY B1, `(.L_x_7800) ;  /* 0x000001c000017945 */ /* 0x000fe20003800000 */
[----:B------:R-:W-:Y:S02]  /*5c80*/  ISETP.GE.AND P3, PT, R16, R121, PT ;  /* 0x000000791000720c */ /* 0x000fe40003f66270 */
[----:B0-----:R-:W-:Y:S02]  /*5c90*/  CS2R R68, SRZ ;  /* 0x0000000000447805 */ /* 0x001fe4000001ff00 */
[----:B------:R-:W-:Y:S02]  /*5ca0*/  CS2R R74, SRZ ;  /* 0x00000000004a7805 */ /* 0x000fe4000001ff00 */
[----:B-1----:R-:W-:Y:S02]  /*5cb0*/  CS2R R70, SRZ ;  /* 0x0000000000467805 */ /* 0x002fe4000001ff00 */
[----:B------:R-:W-:-:S03]  /*5cc0*/  CS2R R72, SRZ ;  /* 0x0000000000487805 */ /* 0x000fc6000001ff00 */
[----:B------:R-:W-:Y:S05]  /*5cd0*/  @P0 BRA `(.L_x_7801) ;  /* 0x0000000000540947 */ /* 0x000fea0003800000 */
[----:B------:R-:W0:Y:S01]  /*5ce0*/  LDC.64 R68, c[0x0][0x3f8] ;  /* 0x0000fe00ff447b82 */ /* 0x000e220000000a00 */
[----:B------:R-:W-:Y:S01]  /*5cf0*/  IMAD.MOV.U32 R72, RZ, RZ, R78 ;  /* 0x000000ffff487224 */ /* 0x000fe200078e004e */
[----:B------:R-:W-:Y:S01]  /*5d00*/  ULDC.64 UR4, c[0x0][0x3e8] ;  /* 0x0000fa0000047ab9 */ /* 0x000fe20000000a00 */
[----:B------:R-:W-:Y:S01]  /*5d10*/  IMAD.MOV.U32 R73, RZ, RZ, R117 ;  /* 0x000000ffff497224 */ /* 0x000fe200078e0075 */
[----:B------:R-:W-:Y:S01]  /*5d20*/  ULDC.64 UR6, c[0x0][0x400] ;  /* 0x0001000000067ab9 */ /* 0x000fe20000000a00 */
[----:B------:R-:W-:-:S03]  /*5d30*/  IMAD.MOV.U32 R77, RZ, RZ, R107 ;  /* 0x000000ffff4d7224 */ /* 0x000fc600078e006b */
[----:B------:R-:W1:Y:S01]  /*5d40*/  LDC.64 R70, c[0x0][0x408] ;  /* 0x00010200ff467b82 */ /* 0x000e620000000a00 */
[----:B0-----:R-:W-:-:S04]  /*5d50*/  IMAD.WIDE.U32 R72, R68, 0x60, R72 ;  /* 0x0000006044487825 */ /* 0x001fc800078e0048 */
[----:B------:R-:W-:Y:S01]  /*5d60*/  IMAD R75, R69, 0x60, RZ ;  /* 0x00000060454b7824 */ /* 0x000fe200078e02ff */
[----:B------:R-:W-:Y:S01]  /*5d70*/  IADD3 R69, P0, R90, R72, RZ ;  /* 0x000000485a457210 */ /* 0x000fe20007f1e0ff */
[----:B-1----:R-:W-:-:S03]  /*5d80*/  IMAD.WIDE.U32 R76, R70, 0x60, R76 ;  /* 0x00000060464c7825 */ /* 0x002fc600078e004c */
[----:B------:R-:W-:Y:S01]  /*5d90*/  IADD3.X R72, R34, R73, R75, P0, !PT ;  /* 0x0000004922487210 */ /* 0x000fe200007fe44b */
[----:B------:R-:W-:Y:S01]  /*5da0*/  IMAD R71, R71, 0x60, RZ ;  /* 0x0000006047477824 */ /* 0x000fe200078e02ff */
[----:B------:R-:W-:-:S04]  /*5db0*/  IADD3 R70, P0, R84, R76, RZ ;  /* 0x0000004c54467210 */ /* 0x000fc80007f1e0ff */
[----:B------:R-:W-:Y:S02]  /*5dc0*/  IADD3.X R77, R101, R77, R71, P0, !PT ;  /* 0x0000004d654d7210 */ /* 0x000fe400007fe447 */
[----:B------:R-:W-:-:S04]  /*5dd0*/  LEA R68, P0, R69, UR4, 0x1 ;  /* 0x0000000445447c11 */ /* 0x000fc8000f8008ff */
[----:B------:R-:W-:Y:S02]  /*5de0*/  LEA.HI.X R69, R69, UR5, R72, 0x1, P0 ;  /* 0x0000000545457c11 */ /* 0x000fe400080f0c48 */
[----:B------:R-:W-:-:S04]  /*5df0*/  LEA R72, P0, R70, UR6, 0x1 ;  /* 0x0000000646487c11 */ /* 0x000fc8000f8008ff */
[----:B------:R-:W-:Y:S02]  /*5e00*/  LEA.HI.X R73, R70, UR7, R77, 0x1, P0 ;  /* 0x0000000746497c11 */ /* 0x000fe400080f0c4d */
[----:B------:R-:W5:Y:S04]  /*5e10*/  LDG.E.128 R68, desc[UR42][R68.64] ;  /* 0x0000002a44447981 */ /* 0x000f68000c1e1d00 */
[----:B------:R-:W5:Y:S03]  /*5e20*/  LDG.E.128 R72, desc[UR42][R72.64] ;  /* 0x0000002a48487981 */ /* 0x000f66000c1e1d00 */
.L_x_7801:
[----:B------:R-:W-:Y:S05]  /*5e30*/  BSYNC B1 ;  /* 0x0000000000017941 */ /* 0x000fea0003800000 */
.L_x_7800:
[----:B-----5:R-:W-:Y:S01]  /*5e40*/  IMAD.MOV.U32 R76, RZ, RZ, R70 ;  /* 0x000000ffff4c7224 */ /* 0x020fe200078e0046 */
        /* <DEDUP_REMOVED lines=67> */
.L_x_7802:
[----:B------:R-:W-:Y:S01]  /*6280*/  IMAD R107, R184, 0x8, R2 ;  /* 0x00000008b86b7824 */ /* 0x000fe200078e0202 */
[----:B------:R-:W-:Y:S01]  /*6290*/  SHF.L.U32 R117, R191, 0x1f, RZ ;  /* 0x0000001fbf757819 */ /* 0x000fe200000006ff */
[----:B------:R-:W0:Y:S01]  /*62a0*/  LDC R130, c[0x0][0x2f4] ;  /* 0x0000bd00ff827b82 */ /* 0x000e220000000800 */
[----:B------:R-:W-:Y:S01]  /*62b0*/  IMAD.MOV.U32 R119, RZ, RZ, R120 ;  /* 0x000000ffff777224 */ /* 0x000fe200078e0078 */
[----:B------:R-:W-:Y:S01]  /*62c0*/  BSSY B1, `(.L_x_7803) ;  /* 0x0000005000017945 */ /* 0x000fe20003800000 */
[----:B------:R-:W1:Y:S05]  /*62d0*/  SYNCS.PHASECHK.TRANS64.TRYWAIT P4, [R107+URZ+0x28890], R117 ;  /* 0x028890756b0075a7 */ /* 0x000e6a000808017f */
[----:B------:R-:W2:Y:S01]  /*62e0*/  LDC.64 R120, c[0x0][0x300] ;  /* 0x0000c000ff787b82 */ /* 0x000ea20000000a00 */
[----:B0-----:R-:W-:Y:S01]  /*62f0*/  IMAD.IADD R131, R130, 0x1, -R110 ;  /* 0x0000000182837824 */ /* 0x001fe200078e0a6e */
[----:B-1----:R-:W-:Y:S06]  /*6300*/  @!P4 BRA `(.L_x_7804) ;  /* 0x0000021000acc947 */ /* 0x002fec0003800000 */
.L_x_8192:
[----:B------:R-:W-:Y:S05]  /*6310*/  BSYNC B1 ;  /* 0x0000000000017941 */ /* 0x000fea0003800000 */
.L_x_7803:
[----:B------:R-:W-:Y:S01]  /*6320*/  ISETP.GE.OR P4, PT, R23, R113, P2 ;  /* 0x000000711700720c */ /* 0x000fe20001786670 */
[----:B------:R-:W-:-:S12]  /*6330*/  BSSY B1, `(.L_x_7805) ;  /* 0x0000088000017945 */ /* 0x000fd80003800000 */
[----:B------:R-:W-:Y:S05]  /*6340*/  @P4 BRA `(.L_x_7806) ;  /* 0x0000000800184947 */ /* 0x000fea0003800000 */
[----:B------:R-:W3:Y:S01]  /*6350*/  LDL R76, [R1+0x10] ;  /* 0x00001000014c7983 */ /* 0x000ee20000100800 */
[C---:B------:R-:W-:Y:S01]  /*6360*/  IMAD.SHL.U32 R78, R23.reuse, 0x40, RZ ;  /* 0x00000040174e7824 */ /* 0x040fe200078e00ff */
[----:B------:R-:W-:Y:S01]  /*6370*/  BSSY B2, `(.L_x_7807) ;  /* 0x0000078000027945 */ /* 0x000fe20003800000 */
[----:B------:R-:W-:Y:S02]  /*6380*/  IMAD R79, R184, 0x4000, R109 ;  /* 0x00004000b84f7824 */ /* 0x000fe400078e026d */
[----:B--2---:R-:W-:-:S03]  /*6390*/  IMAD.WIDE.U32 R122, R23, R120, R118 ;  /* 0x00000078177a7225 */ /* 0x004fc600078e0076 */
[----:B------:R-:W-:Y:S02]  /*63a0*/  IADD3 R145, P4, P5, R96, R122, R38 ;  /* 0x0000007a60917210 */ /* 0x000fe40007d9e026 */
        /* <DEDUP_REMOVED lines=17> */
[----:B------:R-:W-:Y:S01]  /*64c0*/  IADD3 R77, R77, R76, R203 ;  /* 0x0000004c4d4d7210 */ /* 0x000fe20007ffe0cb */
[----:B------:R-:W-:-:S04]  /*64d0*/  IMAD R76, R79, 0x2, R2 ;  /* 0x000000024f4c7824 */ /* 0x000fc800078e0202 */
[----:B------:R-:W-:-:S04]  /*64e0*/  IMAD R77, R184, 0x4000, R77 ;  /* 0x00004000b84d7824 */ /* 0x000fc800078e024d */
[----:B------:R-:W-:Y:S02]  /*64f0*/  IMAD R80, R77, 0x2, R2 ;  /* 0x000000024d507824 */ /* 0x000fe400078e0202 */
[----:B------:R-:W1:Y:S04]  /*6500*/  LDS.128 R76, [R76+0x18400] ;  /* 0x018400004c4c7984 */ /* 0x000e680000000c00 */
[----:B------:R-:W2:Y:S01]  /*6510*/  LDS.128 R80, [R80+0x18400] ;  /* 0x0184000050507984 */ /* 0x000ea20000000c00 */
[----:B------:R-:W-:Y:S05]  /*6520*/  @P3 BRA `(.L_x_7808) ;  /* 0x0000000400703947 */ /* 0x000fea0003800000 */
[----:B------:R-:W-:Y:S01]  /*6530*/  SHF.R.U32.HI R151, RZ, 0x10, R49 ;  /* 0x00000010ff977819 */ /* 0x000fe20000011631 */
[----:B--2---:R-:W-:Y:S01]  /*6540*/  IMAD.U32 R154, R81, 0x10000, RZ ;  /* 0x00010000519a7824 */ /* 0x004fe200078e00ff */
[----:B------:R-:W-:Y:S02]  /*6550*/  SHF.R.U32.HI R152, RZ, 0x10, R45 ;  /* 0x00000010ff987819 */ /* 0x000fe4000001162d */
[----:B------:R-:W-:Y:S01]  /*6560*/  PRMT R151, R148, 0x5410, R151 ;  /* 0x0000541094977816 */ /* 0x000fe20000000097 */
[----:B-1----:R-:W-:Y:S01]  /*6570*/  IMAD.U32 R148, R77, 0x10000, RZ ;  /* 0x000100004d947824 */ /* 0x002fe200078e00ff */
[----:B------:R-:W-:Y:S02]  /*6580*/  PRMT R152, R135, 0x5432, R152 ;  /* 0x0000543287987816 */ /* 0x000fe40000000098 */
[----:B------:R-:W-:Y:S01]  /*6590*/  SHF.R.U64 R44, R44, 0x10, R45 ;  /* 0x000000102c2c7819 */ /* 0x000fe2000000122d */
[C---:B------:R-:W-:Y:S01]  /*65a0*/  IMAD.U32 R157, R151.reuse, 0x10000, RZ ;  /* 0x00010000979d7824 */ /* 0x040fe200078e00ff */
[----:B------:R-:W-:Y:S01]  /*65b0*/  SHF.R.U64 R45, R48, 0x10, R49 ;  /* 0x00000010302d7819 */ /* 0x000fe20000001231 */
[----:B------:R-:W-:Y:S01]  /*65c0*/  IMAD.U32 R159, R152, 0x10000, RZ ;  /* 0x00010000989f7824 */ /* 0x000fe200078e00ff */
[----:B------:R-:W-:Y:S01]  /*65d0*/  LOP3.LUT R48, R151, 0xffff0000, RZ, 0xc0, !PT ;  /* 0xffff000097307812 */ /* 0x000fe200078ec0ff */
[C---:B------:R-:W-:Y:S01]  /*65e0*/  FMUL.FTZ R163, R154.reuse, R157 ;  /* 0x0000009d9aa37220 */ /* 0x040fe20000410000 */
[----:B------:R-:W-:Y:S01]  /*65f0*/  LOP3.LUT R81, R81, 0xffff0000, RZ, 0xc0, !PT ;  /* 0xffff000051517812 */ /* 0x000fe200078ec0ff */
[-C--:B------:R-:W-:Y:S01]  /*6600*/  FMUL.FTZ R154, R154, R159.reuse ;  /* 0x0000009f9a9a7220 */ /* 0x080fe20000410000 */
[----:B------:R-:W-:Y:S01]  /*6610*/  LOP3.LUT R152, R152, 0xffff0000, RZ, 0xc0, !PT ;  /* 0xffff000098987812 */ /* 0x000fe200078ec0ff */
[C---:B------:R-:W-:Y:S01]  /*6620*/  FFMA.FTZ R150, R148.reuse, R159, -R163 ;  /* 0x0000009f94967223 */ /* 0x040fe200000108a3 */
[----:B------:R-:W-:Y:S01]  /*6630*/  LOP3.LUT R49, R77, 0xffff0000, RZ, 0xc0, !PT ;  /* 0xffff00004d317812 */ /* 0x000fe200078ec0ff */
[----:B------:R-:W-:Y:S01]  /*6640*/  FFMA.FTZ R148, R148, R157, R154 ;  /* 0x0000009d94947223 */ /* 0x000fe2000001009a */
[C---:B------:R-:W-:Y:S01]  /*6650*/  FMUL.FTZ R154, R81.reuse, R48 ;  /* 0x00000030519a7220 */ /* 0x040fe20000410000 */
[----:B------:R-:W-:Y:S01]  /*6660*/  FMUL.FTZ R81, R81, R152 ;  /* 0x0000009851517220 */ /* 0x000fe20000410000 */
[----:B------:R-:W-:Y:S01]  /*6670*/  PRMT R45, R156, 0x5410, R45 ;  /* 0x000054109c2d7816 */ /* 0x000fe2000000002d */
[----:B------:R-:W-:-:S02]  /*6680*/  IMAD.U32 R157, R83, 0x10000, RZ ;  /* 0x00010000539d7824 */ /* 0x000fc400078e00ff */
[C---:B------:R-:W-:Y:S01]  /*6690*/  FFMA.FTZ R77, R49.reuse, R152, -R154 ;  /* 0x00000098314d7223 */ /* 0x040fe2000001089a */
[----:B------:R-:W-:Y:S01]  /*66a0*/  PRMT R152, R134, 0x5432, R44 ;  /* 0x0000543286987816 */ /* 0x000fe2000000002c */
[----:B------:R-:W-:Y:S01]  /*66b0*/  FFMA.FTZ R49, R49, R48, R81 ;  /* 0x0000003031317223 */ /* 0x000fe20000010051 */
[----:B------:R-:W-:Y:S01]  /*66c0*/  SHF.R.U32.HI R44, RZ, 0x10, R51 ;  /* 0x00000010ff2c7819 */ /* 0x000fe20000011633 */
[----:B------:R-:W-:Y:S01]  /*66d0*/  IMAD.U32 R81, R79, 0x10000, RZ ;  /* 0x000100004f517824 */ /* 0x000fe200078e00ff */
[----:B------:R-:W-:Y:S02]  /*66e0*/  SHF.R.U32.HI R48, RZ, 0x10, R47 ;  /* 0x00000010ff307819 */ /* 0x000fe4000001162f */
[----:B------:R-:W-:Y:S02]  /*66f0*/  PRMT R44, R132, 0x5432, R44 ;  /* 0x00005432842c7816 */ /* 0x000fe4000000002c */
[----:B------:R-:W-:Y:S02]  /*6700*/  PRMT R48, R133, 0x5432, R48 ;  /* 0x0000543285307816 */ /* 0x000fe40000000030 */
[----:B------:R-:W-:Y:S01]  /*6710*/  SHF.R.U64 R51, R50, 0x10, R51 ;  /* 0x0000001032337819 */ /* 0x000fe20000001233 */
[----:B------:R-:W-:Y:S01]  /*6720*/  IMAD.U32 R154, R44, 0x10000, RZ ;  /* 0x000100002c9a7824 */ /* 0x000fe200078e00ff */
[C---:B------:R-:W-:Y:S01]  /*6730*/  LOP3.LUT R159, R48.reuse, 0xffff0000, RZ, 0xc0, !PT ;  /* 0xffff0000309f7812 */ /* 0x040fe200078ec0ff */
[----:B------:R-:W-:Y:S01]  /*6740*/  IMAD.U32 R156, R48, 0x10000, RZ ;  /* 0x00010000309c7824 */ /* 0x000fe200078e00ff */
[----:B------:R-:W-:Y:S01]  /*6750*/  SHF.R.U64 R46, R46, 0x10, R47 ;  /* 0x000000102e2e7819 */ /* 0x000fe2000000122f */
[C---:B------:R-:W-:Y:S01]  /*6760*/  FMUL.FTZ R158, R157.reuse, R154 ;  /* 0x0000009a9d9e7220 */ /* 0x040fe20000410000 */
[----:B------:R-:W-:Y:S01]  /*6770*/  LOP3.LUT R47, R152, 0xffff0000, RZ, 0xc0, !PT ;  /* 0xffff0000982f7812 */ /* 0x000fe200078ec0ff */
[-C--:B------:R-:W-:Y:S01]  /*6780*/  FMUL.FTZ R157, R157, R156.reuse ;  /* 0x0000009c9d9d7220 */ /* 0x080fe20000410000 */
[----:B------:R-:W-:Y:S01]  /*6790*/  PRMT R162, R162, 0x5410, R51 ;  /* 0x00005410a2a27816 */ /* 0x000fe20000000033 */
[----:B------:R-:W-:Y:S01]  /*67a0*/  FFMA.FTZ R151, R81, R156, -R158 ;  /* 0x0000009c51977223 */ /* 0x000fe2000001089e */
[----:B------:R-:W-:-:S02]  /*67b0*/  IMAD.U32 R156, R152, 0x10000, RZ ;  /* 0x00010000989c7824 */ /* 0x000fc400078e00ff */
[----:B------:R-:W-:Y:S01]  /*67c0*/  FFMA.FTZ R81, R81, R154, R157 ;  /* 0x0000009a51517223 */ /* 0x000fe2000001009d */
[----:B------:R-:W-:Y:S02]  /*67d0*/  LOP3.LUT R157, R44, 0xffff0000, RZ, 0xc0, !PT ;  /* 0xffff00002c9d7812 */ /* 0x000fe400078ec0ff */
[----:B------:R-:W-:Y:S01]  /*67e0*/  LOP3.LUT R154, R83, 0xffff0000, RZ, 0xc0, !PT ;  /* 0xffff0000539a7812 */ /* 0x000fe200078ec0ff */
[C---:B------:R-:W-:Y:S01]  /*67f0*/  IMAD.U32 R83, R80.reuse, 0x10000, RZ ;  /* 0x0001000050537824 */ /* 0x040fe200078e00ff */
[----:B------:R-:W-:Y:S02]  /*6800*/  LOP3.LUT R44, R79, 0xffff0000, RZ, 0xc0, !PT ;  /* 0xffff00004f2c7812 */ /* 0x000fe400078ec0ff */
[----:B------:R-:W-:Y:S01]  /*6810*/  LOP3.LUT R80, R80, 0xffff0000, RZ, 0xc0, !PT ;  /* 0xffff000050507812 */ /* 0x000fe200078ec0ff */
[C---:B------:R-:W-:Y:S01]  /*6820*/  FMUL.FTZ R79, R154.reuse, R157 ;  /* 0x0000009d9a4f7220 */ /* 0x040fe20000410000 */
[----:B------:R-:W-:Y:S01]  /*6830*/  FMUL.FTZ R154, R154, R159 ;  /* 0x0000009f9a9a7220 */ /* 0x000fe20000410000 */
[----:B------:R-:W-:Y:S01]  /*6840*/  PRMT R161, R161, 0x5410, R46 ;  /* 0x00005410a1a17816 */ /* 0x000fe2000000002e */
[----:B------:R-:W-:-:S02]  /*6850*/  IMAD.U32 R46, R162, 0x10000, RZ ;  /* 0x00010000a22e7824 */ /* 0x000fc400078e00ff */
[C---:B------:R-:W-:Y:S01]  /*6860*/  FFMA.FTZ R48, R44.reuse, R159, -R79 ;  /* 0x0000009f2c307223 */ /* 0x040fe2000001084f */
[----:B------:R-:W-:Y:S01]  /*6870*/  FFMA.FTZ R44, R44, R157, R154 ;  /* 0x0000009d2c2c7223 */ /* 0x000fe2000001009a */
        /* <DEDUP_REMOVED lines=10> */
[C---:B------:R-:W-:Y:S01]  /*6920*/  FMUL.FTZ R79, R80.reuse, R45 ;  /* 0x0000002d504f7220 */ /* 0x040fe20000410000 */
[----:B------:R-:W-:Y:S01]  /*6930*/  FMUL.FTZ R80, R80, R47 ;  /* 0x0000002f50507220 */ /* 0x000fe20000410000 */
[----:B------:R-:W-:-:S02]  /*6940*/  F2FP.BF16.F32.PACK_AB R48, R48, R151 ;  /* 0x000000973030723e */ /* 0x000fc400000010ff */
[----:B------:R-:W-:Y:S01]  /*6950*/  FFMA.FTZ R79, R76, R47, -R79 ;  /* 0x0000002f4c4f7223 */ /* 0x000fe2000001084f */
[----:B------:R-:W-:Y:S02]  /*6960*/  IMAD.U32 R47, R82, 0x10000, RZ ;  /* 0x00010000522f7824 */ /* 0x000fe400078e00ff */
[----:B------:R-:W-:Y:S01]  /*6970*/  FFMA.FTZ R80, R76, R45, R80 ;  /* 0x0000002d4c507223 */ /* 0x000fe20000010050 */
[----:B------:R-:W-:Y:S01]  /*6980*/  IMAD.U32 R45, R78, 0x10000, RZ ;  /* 0x000100004e2d7824 */ /* 0x000fe200078e00ff */
[----:B------:R-:W-:Y:S01]  /*6990*/  LOP3.LUT R82, R82, 0xffff0000, RZ, 0xc0, !PT ;  /* 0xffff000052527812 */ /* 0x000fe200078ec0ff */
[C---:B------:R-:W-:Y:S01]  /*69a0*/  FMUL.FTZ R76, R47.reuse, R46 ;  /* 0x0000002e2f4c7220 */ /* 0x040fe20000410000 */
[-C--:B------:R-:W-:Y:S01]  /*69b0*/  FMUL.FTZ R47, R47, R50.reuse ;  /* 0x000000322f2f7220 */ /* 0x080fe20000410000 */
[----:B------:R-:W-:Y:S02]  /*69c0*/  LOP3.LUT R78, R78, 0xffff0000, RZ, 0xc0, !PT ;  /* 0xffff00004e4e7812 */ /* 0x000fe400078ec0ff */
[C---:B------:R-:W-:Y:S01]  /*69d0*/  FFMA.FTZ R76, R45.reuse, R50, -R76 ;  /* 0x000000322d4c7223 */ /* 0x040fe2000001084c */
[----:B------:R-:W-:Y:S01]  /*69e0*/  FFMA.FTZ R47, R45, R46, R47 ;  /* 0x0000002e2d2f7223 */ /* 0x000fe2000001002f */
[----:B------:R-:W-:-:S02]  /*69f0*/  LOP3.LUT R45, R162, 0xffff0000, RZ, 0xc0, !PT ;  /* 0xffff0000a22d7812 */ /* 0x000fc400078ec0ff */
[----:B------:R-:W-:Y:S02]  /*6a00*/  F2FP.BF16.F32.PACK_AB R49, R49, R148 ;  /* 0x000000943131723e */ /* 0x000fe400000010ff */
[----:B------:R-:W-:Y:S01]  /*6a10*/  F2FP.BF16.F32.PACK_AB R44, R44, R81 ;  /* 0x000000512c2c723e */ /* 0x000fe200000010ff */
[C---:B------:R-:W-:Y:S01]  /*6a20*/  FMUL.FTZ R51, R82.reuse, R45 ;  /* 0x0000002d52337220 */ /* 0x040fe20000410000 */
[-C--:B------:R-:W-:Y:S01]  /*6a30*/  FMUL.FTZ R82, R82, R161.reuse ;  /* 0x000000a152527220 */ /* 0x080fe20000410000 */
[----:B------:R-:W-:Y:S01]  /*6a40*/  F2FP.BF16.F32.PACK_AB R158, R79, R158 ;  /* 0x0000009e4f9e723e */ /* 0x000fe200000010ff */
[----:B------:R-:W-:Y:S02]  /*6a50*/  IMAD.MOV.U32 R81, RZ, RZ, R49 ;  /* 0x000000ffff517224 */ /* 0x000fe400078e0031 */
        /* <DEDUP_REMOVED lines=8> */
[----:B------:R-:W-:-:S07]  /*6ae0*/  F2FP.BF16.F32.PACK_AB R82, R82, R47 ;  /* 0x0000002f5252723e */ /* 0x000fce00000010ff */
.L_x_7808:
[----:B------:R-:W-:Y:S05]  /*6af0*/  BSYNC B2 ;  /* 0x0000000000027941 */ /* 0x000fea0003800000 */
.L_x_7807:
[----:B------:R-:W-:Y:S01]  /*6b00*/  ISETP.GE.AND P4, PT, R149, R130, PT ;  /* 0x000000829500720c */ /* 0x000fe20003f86270 */
[----:B------:R-:W-:-:S12]  /*6b10*/  ULDC.64 UR4, c[0x0][0x2e8] ;  /* 0x0000ba0000047ab9 */ /* 0x000fd80000000a00 */
[--C-:B------:R-:W-:Y:S02]  /*6b20*/  @!P4 SHF.R.S32.HI R44, RZ, 0x1f, R149.reuse ;  /* 0x0000001fff2cc819 */ /* 0x100fe40000011495 */
[----:B------:R-:W-:-:S04]  /*6b30*/  @!P4 IADD3 R122, P5, P6, R96, R122, R149 ;  /* 0x0000007a607ac210 */ /* 0x000fc80007ebe095 */
[----:B------:R-:W-:Y:S02]  /*6b40*/  @!P4 IADD3.X R147, R36, R147, R44, P5, P6 ;  /* 0x000000932493c210 */ /* 0x000fe40002fec42c */
[----:B------:R-:W-:-:S04]  /*6b50*/  LEA R44, P5, R145, UR4, 0x1 ;  /* 0x00000004912c7c11 */ /* 0x000fc8000f8a08ff */
[----:B------:R-:W-:Y:S02]  /*6b60*/  LEA.HI.X R45, R145, UR5, R146, 0x1, P5 ;  /* 0x00000005912d7c11 */ /* 0x000fe4000a8f0c92 */
[----:B------:R-:W-:-:S03]  /*6b70*/  @!P4 LEA R46, P5, R122, UR4, 0x1 ;  /* 0x000000047a2ecc11 */ /* 0x000fc6000f8a08ff */
[----:B-1----:R1:W-:Y:S01]  /*6b80*/  STG.E.128 desc[UR42][R44.64], R76 ;  /* 0x0000004c2c007986 */ /* 0x0023e2000c101d2a */
[----:B------:R-:W-:-:S05]  /*6b90*/  @!P4 LEA.HI.X R47, R122, UR5, R147, 0x1, P5 ;  /* 0x000000057a2fcc11 */ /* 0x000fca000a8f0c93 */
[----:B--2---:R1:W-:Y:S04]  /*6ba0*/  @!P4 STG.E.128 desc[UR42][R46.64], R80 ;  /* 0x000000502e00c986 */ /* 0x0043e8000c101d2a */
.L_x_7806:
[----:B------:R-:W-:Y:S05]  /*6bb0*/  BSYNC B1 ;  /* 0x0000000000017941 */ /* 0x000fea0003800000 */
.L_x_7805:
[----:B------:R-:W-:Y:S01]  /*6bc0*/  ISETP.GE.OR P4, PT, R212, R113, P2 ;  /* 0x00000071d400720c */ /* 0x000fe20001786670 */
[----:B------:R-:W-:-:S12]  /*6bd0*/  BSSY B1, `(.L_x_7809) ;  /* 0x0000088000017945 */ /* 0x000fd80003800000 */
[----:B------:R-:W-:Y:S05]  /*6be0*/  @P4 BRA `(.L_x_7810) ;  /* 0x0000000800184947 */ /* 0x000fea0003800000 */
[----:B-1----:R-:W3:Y:S01]  /*6bf0*/  LDL R44, [R1+0x10] ;  /* 0x00001000012c7983 */ /* 0x002ee20000100800 */
[----:B------:R-:W-:Y:S01]  /*6c00*/  SHF.R.U32.HI R46, RZ, 0x3, R198 ;  /* 0x00000003ff2e7819 */ /* 0x000fe200000116c6 */
[----:B--2---:R-:W-:Y:S01]  /*6c10*/  IMAD.WIDE.U32 R76, R212, R120, R118 ;  /* 0x00000078d44c7225 */ /* 0x004fe200078e0076 */
[----:B------:R-:W-:Y:S02]  /*6c20*/  BSSY B2, `(.L_x_7811) ;  /* 0x0000077000027945 */ /* 0x000fe40003800000 */
        /* <DEDUP_REMOVED lines=13> */
[----:B------:R-:W-:-:S03]  /*6d00*/  LOP3.LUT R44, R198, 0x38, R83, 0xf8, !PT ;  /* 0x00000038c62c7812 */ /* 0x000fc600078ef853 */
[----:B------:R-:W-:Y:S01]  /*6d10*/  IMAD.SHL.U32 R45, R45, 0x400, RZ ;  /* 0x000004002d2d7824 */ /* 0x000fe200078e00ff */
[----:B------:R-:W-:-:S04]  /*6d20*/  LOP3.LUT R44, R44, R46, RZ, 0x3c, !PT ;  /* 0x0000002e2c2c7212 */ /* 0x000fc800078e3cff */
[----:B------:R-:W-:-:S04]  /*6d30*/  LOP3.LUT R45, R45, 0x7fffe000, RZ, 0xc0, !PT ;  /* 0x7fffe0002d2d7812 */ /* 0x000fc800078ec0ff */
[----:B------:R-:W-:Y:S01]  /*6d40*/  IADD3 R47, R44, R45, R201 ;  /* 0x0000002d2c2f7210 */ /* 0x000fe20007ffe0c9 */
[----:B------:R-:W-:-:S04]  /*6d50*/  IMAD R45, R184, 0x4000, R108 ;  /* 0x00004000b82d7824 */ /* 0x000fc800078e026c */
[----:B------:R-:W-:Y:S02]  /*6d60*/  IMAD R47, R184, 0x4000, R47 ;  /* 0x00004000b82f7824 */ /* 0x000fe400078e022f */
[--C-:B------:R-:W-:Y:S02]  /*6d70*/  IMAD R45, R45, 0x2, R2.reuse ;  /* 0x000000022d2d7824 */ /* 0x100fe400078e0202 */
[----:B------:R-:W-:-:S04]  /*6d80*/  IMAD R48, R47, 0x2, R2 ;  /* 0x000000022f307824 */ /* 0x000fc800078e0202 */
[----:B------:R-:W1:Y:S04]  /*6d90*/  LDS.128 R44, [R45+0x18400] ;  /* 0x018400002d2c7984 */ /* 0x000e680000000c00 */
[----:B------:R-:W2:Y:S01]  /*6da0*/  LDS.128 R48, [R48+0x18400] ;  /* 0x0184000030307984 */ /* 0x000ea20000000c00 */
[----:B------:R-:W-:Y:S05]  /*6db0*/  @P3 BRA `(.L_x_7812) ;  /* 0x0000000400743947 */ /* 0x000fea0003800000 */
[----:B------:R-:W-:Y:S01]  /*6dc0*/  SHF.R.U32.HI R82, RZ, 0x10, R57 ;  /* 0x00000010ff527819 */ /* 0x000fe20000011639 */
[----:B--2---:R-:W-:Y:S01]  /*6dd0*/  IMAD.U32 R80, R49, 0x10000, RZ ;  /* 0x0001000031507824 */ /* 0x004fe200078e00ff */
[----:B------:R-:W-:Y:S02]  /*6de0*/  SHF.R.U32.HI R122, RZ, 0x10, R53 ;  /* 0x00000010ff7a7819 */ /* 0x000fe40000011635 */
[----:B------:R-:W-:Y:S02]  /*6df0*/  PRMT R171, R171, 0x5410, R82 ;  /* 0x00005410abab7816 */ /* 0x000fe40000000052 */
[----:B------:R-:W-:Y:S01]  /*6e00*/  PRMT R167, R167, 0x5410, R122 ;  /* 0x00005410a7a77816 */ /* 0x000fe2000000007a */
[----:B-1----:R-:W-:Y:S01]  /*6e10*/  IMAD.U32 R122, R45, 0x10000, RZ ;  /* 0x000100002d7a7824 */ /* 0x002fe200078e00ff */
[C---:B------:R-:W-:Y:S01]  /*6e20*/  LOP3.LUT R146, R171.reuse, 0xffff0000, RZ, 0xc0, !PT ;  /* 0xffff0000ab927812 */ /* 0x040fe200078ec0ff */
[----:B------:R-:W-:Y:S01]  /*6e30*/  IMAD.U32 R145, R171, 0x10000, RZ ;  /* 0x00010000ab917824 */ /* 0x000fe200078e00ff */
[----:B------:R-:W-:Y:S01]  /*6e40*/  LOP3.LUT R49, R49, 0xffff0000, RZ, 0xc0, !PT ;  /* 0xffff000031317812 */ /* 0x000fe200078ec0ff */
[----:B------:R-:W-:Y:S01]  /*6e50*/  IMAD.U32 R123, R167, 0x10000, RZ ;  /* 0x00010000a77b7824 */ /* 0x000fe200078e00ff */
[----:B------:R-:W-:Y:S01]  /*6e60*/  LOP3.LUT R45, R45, 0xffff0000, RZ, 0xc0, !PT ;  /* 0xffff00002d2d7812 */ /* 0x000fe200078ec0ff */
[----:B------:R-:W-:Y:S01]  /*6e70*/  FMUL.FTZ R147, R80, R145 ;  /* 0x0000009150937220 */ /* 0x000fe20000410000 */
[----:B------:R-:W-:Y:S01]  /*6e80*/  SHF.R.U64 R57, R56, 0x10, R57 ;  /* 0x0000001038397819 */ /* 0x000fe20000001239 */
[-C--:B------:R-:W-:Y:S01]  /*6e90*/  FMUL.FTZ R80, R80, R123.reuse ;  /* 0x0000007b50507220 */ /* 0x080fe20000410000 */
[----:B------:R-:W-:Y:S01]  /*6ea0*/  FMUL.FTZ R148, R49, R146 ;  /* 0x0000009231947220 */ /* 0x000fe20000410000 */
[----:B------:R-:W-:Y:S01]  /*6eb0*/  FFMA.FTZ R82, R122, R123, -R147 ;  /* 0x0000007b7a527223 */ /* 0x000fe20000010893 */
[----:B------:R-:W-:Y:S01]  /*6ec0*/  SHF.R.U64 R53, R52, 0x10, R53 ;  /* 0x0000001034357819 */ /* 0x000fe20000001235 */
[----:B------:R-:W-:Y:S01]  /*6ed0*/  FFMA.FTZ R80, R122, R145, R80 ;  /* 0x000000917a507223 */ /* 0x000fe20000010050 */
[----:B------:R-:W-:Y:S01]  /*6ee0*/  LOP3.LUT R122, R167, 0xffff0000, RZ, 0xc0, !PT ;  /* 0xffff0000a77a7812 */ /* 0x000fe200078ec0ff */
[----:B------:R-:W-:Y:S01]  /*6ef0*/  IMAD.U32 R52, R44, 0x10000, RZ ;  /* 0x000100002c347824 */ /* 0x000fe200078e00ff */
[----:B------:R-:W-:-:S02]  /*6f00*/  PRMT R170, R170, 0x5410, R57 ;  /* 0x00005410aaaa7816 */ /* 0x000fc40000000039 */
[----:B------:R-:W-:Y:S01]  /*6f10*/  LOP3.LUT R56, R47, 0xffff0000, RZ, 0xc0, !PT ;  /* 0xffff00002f387812 */ /* 0x000fe200078ec0ff */
[-C--:B------:R-:W-:Y:S01]  /*6f20*/  FMUL.FTZ R123, R49, R122.reuse ;  /* 0x0000007a317b7220 */ /* 0x080fe20000410000 */
[C---:B------:R-:W-:Y:S01]  /*6f30*/  FFMA.FTZ R49, R45.reuse, R122, -R148 ;  /* 0x0000007a2d317223 */ /* 0x040fe20000010894 */
[----:B------:R-:W-:Y:S01]  /*6f40*/  SHF.R.U32.HI R122, RZ, 0x10, R59 ;  /* 0x00000010ff7a7819 */ /* 0x000fe2000001163b */
[----:B------:R-:W-:Y:S02]  /*6f50*/  IMAD.U32 R57, R170, 0x10000, RZ ;  /* 0x00010000aa397824 */ /* 0x000fe400078e00ff */
[----:B------:R-:W-:Y:S01]  /*6f60*/  FFMA.FTZ R45, R45, R146, R123 ;  /* 0x000000922d2d7223 */ /* 0x000fe2000001007b */
[----:B------:R-:W-:Y:S02]  /*6f70*/  SHF.R.U32.HI R146, RZ, 0x10, R55 ;  /* 0x00000010ff927819 */ /* 0x000fe40000011637 */
[----:B------:R-:W-:Y:S01]  /*6f80*/  PRMT R169, R169, 0x5410, R122 ;  /* 0x00005410a9a97816 */ /* 0x000fe2000000007a */
[----:B------:R-:W-:Y:S01]  /*6f90*/  IMAD.U32 R122, R47, 0x10000, RZ ;  /* 0x000100002f7a7824 */ /* 0x000fe200078e00ff */
[----:B------:R-:W-:Y:S01]  /*6fa0*/  PRMT R165, R165, 0x5410, R146 ;  /* 0x00005410a5a57816 */ /* 0x000fe20000000092 */
[C---:B------:R-:W-:Y:S01]  /*6fb0*/  IMAD.U32 R146, R51.reuse, 0x10000, RZ ;  /* 0x0001000033927824 */ /* 0x040fe200078e00ff */
[----:B------:R-:W-:Y:S01]  /*6fc0*/  LOP3.LUT R51, R51, 0xffff0000, RZ, 0xc0, !PT ;  /* 0xffff000033337812 */ /* 0x000fe200078ec0ff */
[C---:B------:R-:W-:Y:S01]  /*6fd0*/  IMAD.U32 R145, R169.reuse, 0x10000, RZ ;  /* 0x00010000a9917824 */ /* 0x040fe200078e00ff */
[----:B------:R-:W-:Y:S01]  /*6fe0*/  LOP3.LUT R169, R169, 0xffff0000, RZ, 0xc0, !PT ;  /* 0xffff0000a9a97812 */ /* 0x000fe200078ec0ff */
[----:B------:R-:W-:Y:S01]  /*6ff0*/  IMAD.U32 R123, R165, 0x10000, RZ ;  /* 0x00010000a57b7824 */ /* 0x000fe200078e00ff */
[----:B------:R-:W-:Y:S01]  /*7000*/  PRMT R166, R166, 0x5410, R53 ;  /* 0x00005410a6a67816 */ /* 0x000fe20000000035 */
[----:B------:R-:W-:Y:S01]  /*7010*/  FMUL.FTZ R147, R146, R145 ;  /* 0x0000009192937220 */ /* 0x000fe20000410000 */
[----:B------:R-:W-:Y:S01]  /*7020*/  SHF.R.U64 R55, R54, 0x10, R55 ;  /* 0x0000001036377819 */ /* 0x000fe20000001237 */
[----:B------:R-:W-:Y:S01]  /*7030*/  FMUL.FTZ R146, R146, R123 ;  /* 0x0000007b92927220 */ /* 0x000fe20000410000 */
[----:B------:R-:W-:Y:S01]  /*7040*/  FMUL.FTZ R53, R51, R169 ;  /* 0x000000a933357220 */ /* 0x000fe20000410000 */
[----:B------:R-:W-:Y:S01]  /*7050*/  FFMA.FTZ R123, R122, R123, -R147 ;  /* 0x0000007b7a7b7223 */ /* 0x000fe20000010893 */
[----:B------:R-:W-:Y:S01]  /*7060*/  SHF.R.U64 R59, R58, 0x10, R59 ;  /* 0x000000103a3b7819 */ /* 0x000fe2000000123b */
[----:B------:R-:W-:Y:S01]  /*7070*/  FFMA.FTZ R122, R122, R145, R146 ;  /* 0x000000917a7a7223 */ /* 0x000fe20000010092 */
[----:B------:R-:W-:Y:S01]  /*7080*/  LOP3.LUT R146, R165, 0xffff0000, RZ, 0xc0, !PT ;  /* 0xffff0000a5927812 */ /* 0x000fe200078ec0ff */
[----:B------:R-:W-:Y:S01]  /*7090*/  IMAD.U32 R54, R48, 0x10000, RZ ;  /* 0x0001000030367824 */ /* 0x000fe200078e00ff */
        /* <DEDUP_REMOVED lines=8> */
[----:B------:R-:W-:Y:S01]  /*7120*/  PRMT R164, R164, 0x5410, R55 ;  /* 0x00005410a4a47816 */ /* 0x000fe20000000037 */
[-C--:B------:R-:W-:Y:S01]  /*7130*/  FMUL.FTZ R54, R54, R53.reuse ;  /* 0x0000003536367220 */ /* 0x080fe20000410000 */
[----:B------:R-:W-:Y:S01]  /*7140*/  LOP3.LUT R55, R166, 0xffff0000, RZ, 0xc0, !PT ;  /* 0xffff0000a6377812 */ /* 0x000fe200078ec0ff */
[----:B------:R-:W-:Y:S01]  /*7150*/  FFMA.FTZ R53, R52, R53, -R59 ;  /* 0x0000003534357223 */ /* 0x000fe2000001083b */
[----:B------:R-:W-:Y:S01]  /*7160*/  LOP3.LUT R44, R44, 0xffff0000, RZ, 0xc0, !PT ;  /* 0xffff00002c2c7812 */ /* 0x000fe200078ec0ff */
[----:B------:R-:W-:Y:S01]  /*7170*/  FMUL.FTZ R59, R48, R51 ;  /* 0x00000033303b7220 */ /* 0x000fe20000410000 */
[----:B------:R-:W-:Y:S01]  /*7180*/  LOP3.LUT R58, R46, 0xffff0000, RZ, 0xc0, !PT ;  /* 0xffff00002e3a7812 */ /* 0x000fe200078ec0ff */
[----:B------:R-:W-:-:S02]  /*7190*/  IMAD.U32 R46, R50, 0x10000, RZ ;  /* 0x00010000322e7824 */ /* 0x000fc400078e00ff */
[----:B------:R-:W-:Y:S01]  /*71a0*/  FFMA.FTZ R52, R52, R57, R54 ;  /* 0x0000003934347223 */ /* 0x000fe20000010036 */
[----:B------:R-:W-:Y:S01]  /*71b0*/  LOP3.LUT R50, R50, 0xffff0000, RZ, 0xc0, !PT ;  /* 0xffff000032327812 */ /* 0x000fe200078ec0ff */
[----:B------:R-:W-:Y:S01]  /*71c0*/  FFMA.FTZ R169, R56, R169, R148 ;  /* 0x000000a938a97223 */ /* 0x000fe20000010094 */
[-C--:B------:R-:W-:Y:S01]  /*71d0*/  FMUL.FTZ R145, R48, R55.reuse ;  /* 0x0000003730917220 */ /* 0x080fe20000410000 */
[C---:B------:R-:W-:Y:S01]  /*71e0*/  LOP3.LUT R57, R168.reuse, 0xffff0000, RZ, 0xc0, !PT ;  /* 0xffff0000a8397812 */ /* 0x040fe200078ec0ff */
[----:B------:R-:W-:Y:S02]  /*71f0*/  IMAD.U32 R56, R168, 0x10000, RZ ;  /* 0x00010000a8387824 */ /* 0x000fe400078e00ff */
[----:B------:R-:W-:Y:S01]  /*7200*/  FFMA.FTZ R48, R44, R55, -R59 ;  /* 0x000000372c307223 */ /* 0x000fe2000001083b */
[C---:B------:R-:W-:Y:S01]  /*7210*/  LOP3.LUT R55, R164.reuse, 0xffff0000, RZ, 0xc0, !PT ;  /* 0xffff0000a4377812 */ /* 0x040fe200078ec0ff */
[----:B------:R-:W-:Y:S02]  /*7220*/  IMAD.U32 R54, R164, 0x10000, RZ ;  /* 0x00010000a4367824 */ /* 0x000fe400078e00ff */
[----:B------:R-:W-:Y:S01]  /*7230*/  FFMA.FTZ R51, R44, R51, R145 ;  /* 0x000000332c337223 */ /* 0x000fe20000010091 */
[----:B------:R-:W-:Y:S01]  /*7240*/  FMUL.FTZ R44, R46, R56 ;  /* 0x000000382e2c7220 */ /* 0x000fe20000410000 */
[----:B------:R-:W-:Y:S01]  /*7250*/  FMUL.FTZ R145, R50, R57 ;  /* 0x0000003932917220 */ /* 0x000fe20000410000 */
[-C--:B------:R-:W-:Y:S01]  /*7260*/  FMUL.FTZ R59, R46, R54.reuse ;  /* 0x000000362e3b7220 */ /* 0x080fe20000410000 */
[-C--:B------:R-:W-:Y:S01]  /*7270*/  FMUL.FTZ R50, R50, R55.reuse ;  /* 0x0000003732327220 */ /* 0x080fe20000410000 */
[C---:B------:R-:W-:Y:S01]  /*7280*/  FFMA.FTZ R44, R47.reuse, R54, -R44 ;  /* 0x000000362f2c7223 */ /* 0x040fe2000001082c */
[----:B------:R-:W-:Y:S01]  /*7290*/  FFMA.FTZ R145, R58, R55, -R145 ;  /* 0x000000373a917223 */ /* 0x000fe20000010891 */
[----:B------:R-:W-:Y:S01]  /*72a0*/  F2FP.BF16.F32.PACK_AB R48, R48, R53 ;  /* 0x000000353030723e */ /* 0x000fe200000010ff */
[----:B------:R-:W-:Y:S01]  /*72b0*/  FFMA.FTZ R59, R47, R56, R59 ;  /* 0x000000382f3b7223 */ /* 0x000fe2000001003b */
[----:B------:R-:W-:Y:S01]  /*72c0*/  F2FP.BF16.F32.PACK_AB R49, R49, R82 ;  /* 0x000000523131723e */ /* 0x000fe200000010ff */
[----:B------:R-:W-:Y:S01]  /*72d0*/  FFMA.FTZ R50, R58, R57, R50 ;  /* 0x000000393a327223 */ /* 0x000fe20000010032 */
[----:B------:R-:W-:-:S02]  /*72e0*/  F2FP.BF16.F32.PACK_AB R51, R51, R52 ;  /* 0x000000343333723e */ /* 0x000fc400000010ff */
        /* <DEDUP_REMOVED lines=8> */
[----:B------:R-:W-:Y:S02]  /*7370*/  IMAD.MOV.U32 R49, RZ, RZ, R80 ;  /* 0x000000ffff317224 */ /* 0x000fe400078e0050 */
[----:B------:R-:W-:-:S07]  /*7380*/  IMAD.MOV.U32 R51, RZ, RZ, R122 ;  /* 0x000000ffff337224 */ /* 0x000fce00078e007a */
.L_x_7812:
[----:B------:R-:W-:Y:S05]  /*7390*/  BSYNC B2 ;  /* 0x0000000000027941 */ /* 0x000fea0003800000 */
.L_x_7811:
        /* <DEDUP_REMOVED lines=11> */
.L_x_7810:
[----:B------:R-:W-:Y:S05]  /*7450*/  BSYNC B1 ;  /* 0x0000000000017941 */ /* 0x000fea0003800000 */
.L_x_7809:
[----:B------:R-:W-:Y:S01]  /*7460*/  ISETP.GE.OR P4, PT, R211, R113, P2 ;  /* 0x00000071d300720c */ /* 0x000fe20001786670 */
[----:B------:R-:W-:-:S12]  /*7470*/  BSSY B1, `(.L_x_7813) ;  /* 0x0000086000017945 */ /* 0x000fd80003800000 */
[----:B------:R-:W-:Y:S05]  /*7480*/  @P4 BRA `(.L_x_7814) ;  /* 0x0000000800104947 */ /* 0x000fea0003800000 */
[----:B-1-3--:R-:W3:Y:S01]  /*7490*/  LDL R44, [R1+0x10] ;  /* 0x00001000012c7983 */ /* 0x00aee20000100800 */
        /* <DEDUP_REMOVED lines=32> */
[----:B------:R-:W-:Y:S02]  /*76a0*/  SHF.R.U32.HI R77, RZ, 0x10, R63 ;  /* 0x00000010ff4d7819 */ /* 0x000fe4000001163f */
[----:B------:R-:W-:Y:S01]  /*76b0*/  PRMT R155, R155, 0x5410, R80 ;  /* 0x000054109b9b7816 */ /* 0x000fe20000000050 */
[----:B------:R-:W-:Y:S01]  /*76c0*/  IMAD.U32 R79, R144, 0x10000, RZ ;  /* 0x00010000904f7824 */ /* 0x000fe200078e00ff */
[----:B------:R-:W-:Y:S01]  /*76d0*/  SHF.R.U64 R81, R60, 0x10, R61 ;  /* 0x000000103c517819 */ /* 0x000fe2000000123d */
[----:B-1----:R-:W-:Y:S01]  /*76e0*/  IMAD.U32 R61, R47, 0x10000, RZ ;  /* 0x000100002f3d7824 */ /* 0x002fe200078e00ff */
[----:B------:R-:W-:-:S02]  /*76f0*/  SHF.R.U64 R66, R66, 0x10, R67 ;  /* 0x0000001042427819 */ /* 0x000fc40000001243 */
[----:B------:R-:W-:Y:S02]  /*7700*/  SHF.R.U32.HI R67, RZ, 0x10, R67 ;  /* 0x00000010ff437819 */ /* 0x000fe40000011643 */
[----:B------:R-:W-:Y:S01]  /*7710*/  PRMT R140, R140, 0x5410, R77 ;  /* 0x000054108c8c7816 */ /* 0x000fe2000000004d */
[----:B------:R-:W-:Y:S01]  /*7720*/  IMAD.U32 R77, R155, 0x10000, RZ ;  /* 0x000100009b4d7824 */ /* 0x000fe200078e00ff */
[----:B------:R-:W-:Y:S01]  /*7730*/  SHF.R.U64 R78, R62, 0x10, R63 ;  /* 0x000000103e4e7819 */ /* 0x000fe2000000123f */
[----:B------:R-:W-:Y:S01]  /*7740*/  IMAD.U32 R62, R45, 0x10000, RZ ;  /* 0x000100002d3e7824 */ /* 0x000fe200078e00ff */
[----:B------:R-:W-:Y:S01]  /*7750*/  SHF.R.U64 R64, R64, 0x10, R65 ;  /* 0x0000001040407819 */ /* 0x000fe20000001241 */
[----:B------:R-:W-:Y:S01]  /*7760*/  IMAD.U32 R65, R51, 0x10000, RZ ;  /* 0x0001000033417824 */ /* 0x000fe200078e00ff */
[----:B------:R-:W-:Y:S01]  /*7770*/  PRMT R160, R160, 0x5410, R81 ;  /* 0x00005410a0a07816 */ /* 0x000fe20000000051 */
[----:B------:R-:W-:Y:S01]  /*7780*/  FMUL.FTZ R81, R76, R79 ;  /* 0x0000004f4c517220 */ /* 0x000fe20000410000 */
[----:B------:R-:W-:Y:S01]  /*7790*/  LOP3.LUT R63, R49, 0xffff0000, RZ, 0xc0, !PT ;  /* 0xffff0000313f7812 */ /* 0x000fe200078ec0ff */
[----:B------:R-:W-:Y:S01]  /*77a0*/  IMAD.U32 R49, R48, 0x10000, RZ ;  /* 0x0001000030317824 */ /* 0x000fe200078e00ff */
[----:B------:R-:W-:Y:S01]  /*77b0*/  PRMT R142, R142, 0x5410, R67 ;  /* 0x000054108e8e7816 */ /* 0x000fe20000000043 */
[----:B------:R-:W-:Y:S01]  /*77c0*/  FMUL.FTZ R67, R76, R77 ;  /* 0x0000004d4c437220 */ /* 0x000fe20000410000 */
[----:B------:R-:W-:-:S02]  /*77d0*/  LOP3.LUT R144, R144, 0xffff0000, RZ, 0xc0, !PT ;  /* 0xffff000090907812 */ /* 0x000fc400078ec0ff */
[----:B------:R-:W-:Y:S01]  /*77e0*/  PRMT R143, R143, 0x5410, R64 ;  /* 0x000054108f8f7816 */ /* 0x000fe20000000040 */
[----:B------:R-:W-:Y:S01]  /*77f0*/  FFMA.FTZ R64, R62, R77, -R81 ;  /* 0x0000004d3e407223 */ /* 0x000fe20000010851 */
[----:B------:R-:W-:Y:S01]  /*7800*/  LOP3.LUT R155, R155, 0xffff0000, RZ, 0xc0, !PT ;  /* 0xffff00009b9b7812 */ /* 0x000fe200078ec0ff */
[----:B------:R-:W-:Y:S01]  /*7810*/  IMAD.U32 R76, R142, 0x10000, RZ ;  /* 0x000100008e4c7824 */ /* 0x000fe200078e00ff */
[----:B------:R-:W-:Y:S01]  /*7820*/  LOP3.LUT R60, R45, 0xffff0000, RZ, 0xc0, !PT ;  /* 0xffff00002d3c7812 */ /* 0x000fe200078ec0ff */
[----:B------:R-:W-:Y:S01]  /*7830*/  FMUL.FTZ R77, R63, R144 ;  /* 0x000000903f4d7220 */ /* 0x000fe20000410000 */
[----:B------:R-:W-:Y:S01]  /*7840*/  PRMT R141, R141, 0x5410, R66 ;  /* 0x000054108d8d7816 */ /* 0x000fe20000000042 */
[----:B------:R-:W-:Y:S02]  /*7850*/  IMAD.U32 R66, R140, 0x10000, RZ ;  /* 0x000100008c427824 */ /* 0x000fe400078e00ff */
[----:B------:R-:W-:Y:S01]  /*7860*/  FFMA.FTZ R62, R62, R79, R67 ;  /* 0x0000004f3e3e7223 */ /* 0x000fe20000010043 */
[----:B------:R-:W-:Y:S01]  /*7870*/  PRMT R153, R153, 0x5410, R78 ;  /* 0x0000541099997816 */ /* 0x000fe2000000004e */
[-C--:B------:R-:W-:Y:S01]  /*7880*/  FMUL.FTZ R67, R63, R155.reuse ;  /* 0x0000009b3f437220 */ /* 0x080fe20000410000 */
[C---:B------:R-:W-:Y:S01]  /*7890*/  FFMA.FTZ R63, R60.reuse, R155, -R77 ;  /* 0x0000009b3c3f7223 */ /* 0x040fe2000001084d */
[C---:B------:R-:W-:Y:S01]  /*78a0*/  FMUL.FTZ R78, R65.reuse, R76 ;  /* 0x0000004c414e7220 */ /* 0x040fe20000410000 */
[----:B------:R-:W-:Y:S01]  /*78b0*/  FMUL.FTZ R77, R65, R66 ;  /* 0x00000042414d7220 */ /* 0x000fe20000410000 */
[----:B------:R-:W-:Y:S01]  /*78c0*/  LOP3.LUT R51, R51, 0xffff0000, RZ, 0xc0, !PT ;  /* 0xffff000033337812 */ /* 0x000fe200078ec0ff */
[----:B------:R-:W-:Y:S01]  /*78d0*/  FFMA.FTZ R65, R60, R144, R67 ;  /* 0x000000903c417223 */ /* 0x000fe20000010043 */
[----:B------:R-:W-:Y:S01]  /*78e0*/  LOP3.LUT R142, R142, 0xffff0000, RZ, 0xc0, !PT ;  /* 0xffff00008e8e7812 */ /* 0x000fe200078ec0ff */
[C---:B------:R-:W-:Y:S01]  /*78f0*/  FFMA.FTZ R60, R61.reuse, R66, -R78 ;  /* 0x000000423d3c7223 */ /* 0x040fe2000001084e */
[----:B------:R-:W-:Y:S01]  /*7900*/  LOP3.LUT R140, R140, 0xffff0000, RZ, 0xc0, !PT ;  /* 0xffff00008c8c7812 */ /* 0x000fe200078ec0ff */
[----:B------:R-:W-:Y:S01]  /*7910*/  FFMA.FTZ R61, R61, R76, R77 ;  /* 0x0000004c3d3d7223 */ /* 0x000fe2000001004d */
[----:B------:R-:W-:Y:S01]  /*7920*/  IMAD.U32 R76, R143, 0x10000, RZ ;  /* 0x000100008f4c7824 */ /* 0x000fe200078e00ff */
[----:B------:R-:W-:Y:S01]  /*7930*/  LOP3.LUT R56, R47, 0xffff0000, RZ, 0xc0, !PT ;  /* 0xffff00002f387812 */ /* 0x000fe200078ec0ff */
[----:B------:R-:W-:-:S02]  /*7940*/  IMAD.U32 R66, R160, 0x10000, RZ ;  /* 0x00010000a0427824 */ /* 0x000fc400078e00ff */
[C---:B------:R-:W-:Y:S01]  /*7950*/  FMUL.FTZ R67, R51.reuse, R142 ;  /* 0x0000008e33437220 */ /* 0x040fe20000410000 */
[----:B------:R-:W-:Y:S01]  /*7960*/  FMUL.FTZ R77, R51, R140 ;  /* 0x0000008c334d7220 */ /* 0x000fe20000410000 */
[----:B------:R-:W-:Y:S01]  /*7970*/  LOP3.LUT R48, R48, 0xffff0000, RZ, 0xc0, !PT ;  /* 0xffff000030307812 */ /* 0x000fe200078ec0ff */
[----:B------:R-:W-:Y:S01]  /*7980*/  FMUL.FTZ R78, R49, R76 ;  /* 0x0000004c314e7220 */ /* 0x000fe20000410000 */
[----:B------:R-:W-:Y:S01]  /*7990*/  LOP3.LUT R143, R143, 0xffff0000, RZ, 0xc0, !PT ;  /* 0xffff00008f8f7812 */ /* 0x000fe200078ec0ff */
[----:B------:R-:W-:Y:S01]  /*79a0*/  IMAD.U32 R45, R44, 0x10000, RZ ;  /* 0x000100002c2d7824 */ /* 0x000fe200078e00ff */
[----:B------:R-:W-:Y:S01]  /*79b0*/  LOP3.LUT R51, R160, 0xffff0000, RZ, 0xc0, !PT ;  /* 0xffff0000a0337812 */ /* 0x000fe200078ec0ff */
[----:B------:R-:W-:Y:S01]  /*79c0*/  FMUL.FTZ R49, R49, R66 ;  /* 0x0000004231317220 */ /* 0x000fe20000410000 */
[C---:B------:R-:W-:Y:S01]  /*79d0*/  FFMA.FTZ R79, R56.reuse, R140, -R67 ;  /* 0x0000008c384f7223 */ /* 0x040fe20000010843 */
[----:B------:R-:W-:Y:S01]  /*79e0*/  FFMA.FTZ R142, R56, R142, R77 ;  /* 0x0000008e388e7223 */ /* 0x000fe2000001004d */
[----:B------:R-:W-:Y:S01]  /*79f0*/  LOP3.LUT R44, R44, 0xffff0000, RZ, 0xc0, !PT ;  /* 0xffff00002c2c7812 */ /* 0x000fe200078ec0ff */
[C---:B------:R-:W-:Y:S01]  /*7a00*/  IMAD.U32 R47, R46.reuse, 0x10000, RZ ;  /* 0x000100002e2f7824 */ /* 0x040fe200078e00ff */
[----:B------:R-:W-:Y:S01]  /*7a10*/  LOP3.LUT R58, R46, 0xffff0000, RZ, 0xc0, !PT ;  /* 0xffff00002e3a7812 */ /* 0x000fe200078ec0ff */
[C---:B------:R-:W-:Y:S01]  /*7a20*/  FMUL.FTZ R67, R48.reuse, R143 ;  /* 0x0000008f30437220 */ /* 0x040fe20000410000 */
[----:B------:R-:W-:Y:S01]  /*7a30*/  FMUL.FTZ R77, R48, R51 ;  /* 0x00000033304d7220 */ /* 0x000fe20000410000 */
[----:B------:R-:W-:-:S02]  /*7a40*/  IMAD.U32 R46, R50, 0x10000, RZ ;  /* 0x00010000322e7824 */ /* 0x000fc400078e00ff */
[C---:B------:R-:W-:Y:S01]  /*7a50*/  FFMA.FTZ R78, R45.reuse, R66, -R78 ;  /* 0x000000422d4e7223 */ /* 0x040fe2000001084e */
[----:B------:R-:W-:Y:S01]  /*7a60*/  FFMA.FTZ R49, R45, R76, R49 ;  /* 0x0000004c2d317223 */ /* 0x000fe20000010031 */
[----:B------:R-:W-:Y:S01]  /*7a70*/  IMAD.U32 R48, R141, 0x10000, RZ ;  /* 0x000100008d307824 */ /* 0x000fe200078e00ff */
[----:B------:R-:W-:Y:S01]  /*7a80*/  LOP3.LUT R50, R50, 0xffff0000, RZ, 0xc0, !PT ;  /* 0xffff000032327812 */ /* 0x000fe200078ec0ff */
        /* <DEDUP_REMOVED lines=9> */
[C---:B------:R-:W-:Y:S01]  /*7b20*/  FFMA.FTZ R51, R47.reuse, R48, R51 ;  /* 0x000000302f337223 */ /* 0x040fe20000010033 */
[C---:B------:R-:W-:Y:S01]  /*7b30*/  FFMA.FTZ R77, R58.reuse, R153, -R77 ;  /* 0x000000993a4d7223 */ /* 0x040fe2000001084d */
[----:B------:R-:W-:Y:S01]  /*7b40*/  FFMA.FTZ R56, R47, R45, -R56 ;  /* 0x0000002d2f387223 */ /* 0x000fe20000010838 */
        /* <DEDUP_REMOVED lines=12> */
.L_x_7816:
[----:B------:R-:W-:Y:S05]  /*7c10*/  BSYNC B2 ;  /* 0x0000000000027941 */ /* 0x000fea0003800000 */
.L_x_7815:
        /* <DEDUP_REMOVED lines=11> */
.L_x_7814:
[----:B------:R-:W-:Y:S05]  /*7cd0*/  BSYNC B1 ;  /* 0x0000000000017941 */ /* 0x000fea0003800000 */
.L_x_7813:
[----:B------:R-:W-:Y:S01]  /*7ce0*/  ISETP.GE.OR P4, PT, R210, R113, P2 ;  /* 0x00000071d200720c */ /* 0x000fe20001786670 */
[-C--:B-1234-:R-:W-:Y:S02]  /*7cf0*/  IMAD R44, R114, R120.reuse, RZ ;  /* 0x00000078722c7224 */ /* 0x09efe400078e02ff */
[----:B------:R-:W-:-:S04]  /*7d00*/  IMAD.WIDE.U32 R118, R210, R120, R118 ;  /* 0x00000078d2767225 */ /* 0x000fc800078e0076 */
[----:B------:R-:W-:-:S06]  /*7d10*/  IMAD R57, R210, R121, R44 ;  /* 0x00000079d2397224 */ /* 0x000fcc00078e022c */
[----:B------:R-:W-:Y:S05]  /*7d20*/  @P4 BRA `(.L_x_7793) ;  /* 0x0000000c00884947 */ /* 0x000fea0003800000 */
[----:B------:R-:W2:Y:S01]  /*7d30*/  LDL R45, [R1+0x10] ;  /* 0x00001000012d7983 */ /* 0x000ea20000100800 */
[----:B------:R-:W1:Y:S01]  /*7d40*/  LDC.64 R52, c[0x0][0x2e8] ;  /* 0x0000ba00ff347b82 */ /* 0x000e620000000a00 */
[----:B------:R-:W-:Y:S01]  /*7d50*/  IMAD.IADD R57, R119, 0x1, R57 ;  /* 0x0000000177397824 */ /* 0x000fe200078e0239 */
[----:B------:R-:W-:Y:S01]  /*7d60*/  IADD3 R44, P4, P5, R96, R118, R38 ;  /* 0x00000076602c7210 */ /* 0x000fe20007d9e026 */
[----:B------:R-:W-:Y:S01]  /*7d70*/  BSSY B1, `(.L_x_7817) ;  /* 0x0000073000017945 */ /* 0x000fe20003800000 */
[----:B------:R-:W-:Y:S02]  /*7d80*/  SHF.R.U32.HI R46, RZ, 0x3, R196 ;  /* 0x00000003ff2e7819 */ /* 0x000fe400000116c4 */
[----:B--2---:R-:W-:Y:S02]  /*7d90*/  LOP3.LUT P6, RZ, R45, 0x1, RZ, 0xc0, !PT ;  /* 0x000000012dff7812 */ /* 0x004fe400078cc0ff */
[----:B------:R-:W-:Y:S02]  /*7da0*/  IADD3.X R45, R36, R57, R103, P4, P5 ;  /* 0x00000039242d7210 */ /* 0x000fe400027ea467 */
[----:B-1----:R-:W-:-:S02]  /*7db0*/  LEA R54, P4, R44, R52, 0x1 ;  /* 0x000000342c367211 */ /* 0x002fc400078808ff */
[----:B------:R-:W-:Y:S02]  /*7dc0*/  SEL R131, R110, R131, !P6 ;  /* 0x000000836e837207 */ /* 0x000fe40007000000 */
[----:B------:R-:W-:Y:S01]  /*7dd0*/  LEA.HI.X R55, R44, R53, R45, 0x1, P4 ;  /* 0x000000352c377211 */ /* 0x000fe200020f0c2d */
[----:B------:R-:W-:Y:S01]  /*7de0*/  IMAD R45, R184, 0x4000, R21 ;  /* 0x00004000b82d7824 */ /* 0x000fe200078e0215 */
[----:B------:R-:W-:-:S03]  /*7df0*/  SHF.R.S32.HI R44, RZ, 0x1f, R131 ;  /* 0x0000001fff2c7819 */ /* 0x000fc60000011483 */
[----:B------:R-:W-:Y:S01]  /*7e00*/  IMAD R45, R45, 0x2, R2 ;  /* 0x000000022d2d7824 */ /* 0x000fe200078e0202 */
[----:B------:R-:W-:-:S04]  /*7e10*/  LEA.HI R131, R44, R131, RZ, 0x4 ;  /* 0x000000832c837211 */ /* 0x000fc800078f20ff */
        /* <DEDUP_REMOVED lines=8> */
[----:B------:R-:W-:-:S05]  /*7ea0*/  IADD3 R47, R44, R47, R199 ;  /* 0x0000002f2c2f7210 */ /* 0x000fca0007ffe0c7 */
[----:B------:R-:W-:-:S04]  /*7eb0*/  IMAD R47, R184, 0x4000, R47 ;  /* 0x00004000b82f7824 */ /* 0x000fc800078e022f */
[----:B------:R-:W-:Y:S02]  /*7ec0*/  IMAD R48, R47, 0x2, R2 ;  /* 0x000000022f307824 */ /* 0x000fe400078e0202 */
[----:B------:R-:W1:Y:S04]  /*7ed0*/  LDS.128 R44, [R45+0x18400] ;  /* 0x018400002d2c7984 */ /* 0x000e680000000c00 */
[----:B------:R-:W2:Y:S01]  /*7ee0*/  LDS.128 R48, [R48+0x18400] ;  /* 0x0184000030307984 */ /* 0x000ea20000000c00 */
[----:B------:R-:W-:Y:S05]  /*7ef0*/  @P3 BRA `(.L_x_7818) ;  /* 0x0000000400683947 */ /* 0x000fea0003800000 */
[----:B------:R-:W-:Y:S01]  /*7f00*/  SHF.R.U64 R67, R70, 0x10, R71 ;  /* 0x0000001046437819 */ /* 0x000fe20000001247 */
[----:B--2---:R-:W-:Y:S01]  /*7f10*/  IMAD.U32 R64, R49, 0x10000, RZ ;  /* 0x0001000031407824 */ /* 0x004fe200078e00ff */
[----:B------:R-:W-:Y:S01]  /*7f20*/  SHF.R.U64 R70, R72, 0x10, R73 ;  /* 0x0000001048467819 */ /* 0x000fe20000001249 */
[----:B-1----:R-:W-:Y:S01]  /*7f30*/  IMAD.U32 R61, R45, 0x10000, RZ ;  /* 0x000100002d3d7824 */ /* 0x002fe200078e00ff */
        /* <DEDUP_REMOVED lines=9> */
[----:B------:R-:W-:Y:S02]  /*7fd0*/  SHF.R.U64 R68, R74, 0x10, R75 ;  /* 0x000000104a447819 */ /* 0x000fe4000000124b */
[----:B------:R-:W-:Y:S01]  /*7fe0*/  LOP3.LUT R65, R49, 0xffff0000, RZ, 0xc0, !PT ;  /* 0xffff000031417812 */ /* 0x000fe200078ec0ff */
[----:B------:R-:W-:Y:S01]  /*7ff0*/  IMAD.U32 R49, R139, 0x10000, RZ ;  /* 0x000100008b317824 */ /* 0x000fe200078e00ff */
[----:B------:R-:W-:Y:S01]  /*8000*/  PRMT R134, R134, 0x5410, R67 ;  /* 0x0000541086867816 */ /* 0x000fe20000000043 */
[----:B------:R-:W-:Y:S01]  /*8010*/  IMAD.U32 R67, R138, 0x10000, RZ ;  /* 0x000100008a437824 */ /* 0x000fe200078e00ff */
[----:B------:R-:W-:Y:S02]  /*8020*/  SHF.R.U32.HI R76, RZ, 0x10, R71 ;  /* 0x00000010ff4c7819 */ /* 0x000fe40000011647 */
[----:B------:R-:W-:Y:S02]  /*8030*/  SHF.R.U32.HI R75, RZ, 0x10, R75 ;  /* 0x00000010ff4b7819 */ /* 0x000fe4000001164b */
[----:B------:R-:W-:Y:S01]  /*8040*/  PRMT R137, R137, 0x5410, R70 ;  /* 0x0000541089897816 */ /* 0x000fe20000000046 */
[C---:B------:R-:W-:Y:S01]  /*8050*/  FMUL.FTZ R70, R64.reuse, R49 ;  /* 0x0000003140467220 */ /* 0x040fe20000410000 */
[----:B------:R-:W-:Y:S01]  /*8060*/  PRMT R135, R135, 0x5410, R68 ;  /* 0x0000541087877816 */ /* 0x000fe20000000044 */
[-C--:B------:R-:W-:Y:S01]  /*8070*/  FMUL.FTZ R68, R64, R67.reuse ;  /* 0x0000004340447220 */ /* 0x080fe20000410000 */
[----:B------:R-:W-:Y:S01]  /*8080*/  PRMT R133, R133, 0x5410, R76 ;  /* 0x0000541085857816 */ /* 0x000fe2000000004c */
[C---:B------:R-:W-:Y:S01]  /*8090*/  FFMA.FTZ R70, R61.reuse, R67, R70 ;  /* 0x000000433d467223 */ /* 0x040fe20000010046 */
[----:B------:R-:W-:Y:S01]  /*80a0*/  PRMT R136, R136, 0x5410, R75 ;  /* 0x0000541088887816 */ /* 0x000fe2000000004b */
[----:B------:R-:W-:Y:S01]  /*80b0*/  FFMA.FTZ R49, R61, R49, -R68 ;  /* 0x000000313d317223 */ /* 0x000fe20000010844 */
        /* <DEDUP_REMOVED lines=9> */
[C---:B------:R-:W-:Y:S01]  /*8150*/  FMUL.FTZ R72, R66.reuse, R64 ;  /* 0x0000004042487220 */ /* 0x040fe20000410000 */
[----:B------:R-:W-:Y:S01]  /*8160*/  FMUL.FTZ R67, R66, R61 ;  /* 0x0000003d42437220 */ /* 0x000fe20000410000 */
[----:B------:R-:W-:Y:S01]  /*8170*/  PRMT R132, R132, 0x5410, R77 ;  /* 0x0000541084847816 */ /* 0x000fe2000000004d */
[C---:B------:R-:W-:Y:S01]  /*8180*/  FFMA.FTZ R68, R62.reuse, R139, -R69 ;  /* 0x0000008b3e447223 */ /* 0x040fe20000010845 */
[----:B------:R-:W-:Y:S01]  /*8190*/  LOP3.LUT R133, R133, 0xffff0000, RZ, 0xc0, !PT ;  /* 0xffff000085857812 */ /* 0x000fe200078ec0ff */
[----:B------:R-:W-:Y:S01]  /*81a0*/  FFMA.FTZ R69, R62, R138, R65 ;  /* 0x0000008a3e457223 */ /* 0x000fe20000010041 */
[----:B------:R-:W-:Y:S01]  /*81b0*/  LOP3.LUT R60, R47, 0xffff0000, RZ, 0xc0, !PT ;  /* 0xffff00002f3c7812 */ /* 0x000fe200078ec0ff */
[C---:B------:R-:W-:Y:S01]  /*81c0*/  FFMA.FTZ R72, R63.reuse, R61, -R72 ;  /* 0x0000003d3f487223 */ /* 0x040fe20000010848 */
        /* <DEDUP_REMOVED lines=13> */
[----:B------:R-:W-:Y:S01]  /*82a0*/  FMUL.FTZ R67, R48, R137 ;  /* 0x0000008930437220 */ /* 0x000fe20000410000 */
[C---:B------:R-:W-:Y:S01]  /*82b0*/  FFMA.FTZ R65, R56.reuse, R61, -R65 ;  /* 0x0000003d38417223 */ /* 0x040fe20000010841 */
[----:B------:R-:W-:Y:S01]  /*82c0*/  FFMA.FTZ R58, R56, R63, R58 ;  /* 0x0000003f383a7223 */ /* 0x000fe2000001003a */
[C---:B------:R-:W-:Y:S01]  /*82d0*/  IMAD.U32 R47, R50.reuse, 0x10000, RZ ;  /* 0x00010000322f7824 */ /* 0x040fe200078e00ff */
[----:B------:R-:W-:Y:S01]  /*82e0*/  LOP3.LUT R50, R50, 0xffff0000, RZ, 0xc0, !PT ;  /* 0xffff000032327812 */ /* 0x000fe200078ec0ff */
[----:B------:R-:W-:-:S02]  /*82f0*/  IMAD.U32 R56, R135, 0x10000, RZ ;  /* 0x0001000087387824 */ /* 0x000fc400078e00ff */
[-C--:B------:R-:W-:Y:S01]  /*8300*/  FMUL.FTZ R61, R48, R51.reuse ;  /* 0x00000033303d7220 */ /* 0x080fe20000410000 */
[----:B------:R-:W-:Y:S01]  /*8310*/  FFMA.FTZ R60, R44, R51, -R67 ;  /* 0x000000332c3c7223 */ /* 0x000fe20000010843 */
[----:B------:R-:W-:Y:S01]  /*8320*/  LOP3.LUT R135, R135, 0xffff0000, RZ, 0xc0, !PT ;  /* 0xffff000087877812 */ /* 0x000fe200078ec0ff */
[C---:B------:R-:W-:Y:S01]  /*8330*/  IMAD.U32 R48, R134.reuse, 0x10000, RZ ;  /* 0x0001000086307824 */ /* 0x040fe200078e00ff */
[----:B------:R-:W-:Y:S01]  /*8340*/  LOP3.LUT R51, R134, 0xffff0000, RZ, 0xc0, !PT ;  /* 0xffff000086337812 */ /* 0x000fe200078ec0ff */
[----:B------:R-:W-:Y:S02]  /*8350*/  IMAD.U32 R45, R46, 0x10000, RZ ;  /* 0x000100002e2d7824 */ /* 0x000fe400078e00ff */
[----:B------:R-:W-:Y:S01]  /*8360*/  FFMA.FTZ R61, R44, R137, R61 ;  /* 0x000000892c3d7223 */ /* 0x000fe2000001003d */
[----:B------:R-:W-:Y:S01]  /*8370*/  LOP3.LUT R46, R46, 0xffff0000, RZ, 0xc0, !PT ;  /* 0xffff00002e2e7812 */ /* 0x000fe200078ec0ff */
        /* <DEDUP_REMOVED lines=18> */
.L_x_7818:
[----:B------:R-:W-:Y:S05]  /*84a0*/  BSYNC B1 ;  /* 0x0000000000017941 */ /* 0x000fea0003800000 */
.L_x_7817:
[----:B-1----:R1:W-:Y:S01]  /*84b0*/  STG.E.128 desc[UR42][R54.64], R44 ;  /* 0x0000002c36007986 */ /* 0x0023e2000c101d2a */
[----:B------:R-:W-:-:S13]  /*84c0*/  ISETP.GE.AND P3, PT, R59, R130, PT ;  /* 0x000000823b00720c */ /* 0x000fda0003f66270 */
[----:B------:R-:W-:Y:S05]  /*84d0*/  @P3 BRA `(.L_x_7793) ;  /* 0x00000004009c3947 */ /* 0x000fea0003800000 */
[--C-:B-1----:R-:W-:Y:S02]  /*84e0*/  SHF.R.S32.HI R44, RZ, 0x1f, R59.reuse ;  /* 0x0000001fff2c7819 */ /* 0x102fe4000001143b */
[----:B------:R-:W-:-:S04]  /*84f0*/  IADD3 R59, P3, P4, R96, R118, R59 ;  /* 0x00000076603b7210 */ /* 0x000fc80007c7e03b */
[----:B------:R-:W-:Y:S02]  /*8500*/  IADD3.X R44, R36, R57, R44, P3, P4 ;  /* 0x00000039242c7210 */ /* 0x000fe40001fe842c */
[----:B------:R-:W-:-:S04]  /*8510*/  LEA R52, P3, R59, R52, 0x1 ;  /* 0x000000343b347211 */ /* 0x000fc800078608ff */
[----:B------:R-:W-:-:S05]  /*8520*/  LEA.HI.X R53, R59, R53, R44, 0x1, P3 ;  /* 0x000000353b357211 */ /* 0x000fca00018f0c2c */
[----:B--2---:R1:W-:Y:S01]  /*8530*/  STG.E.128 desc[UR42][R52.64], R48 ;  /* 0x0000003034007986 */ /* 0x0043e2000c101d2a */
[----:B------:R-:W-:Y:S05]  /*8540*/  BRA `(.L_x_7793) ;  /* 0x0000000400807947 */ /* 0x000fea0003800000 */
.L_x_7756:
[----:B------:R-:W-:-:S06]  /*8550*/  UISETP.NE.AND UP0, UPT, UR45, 0x3, UPT ;  /* 0x000000032d00788c */ /* 0x000fcc000bf05270 */
[----:B------:R-:W-:-:S13]  /*8560*/  PLOP3.LUT P0, PT, PT, PT, UP0, 0x80, 0x0 ;  /* 0x000000000000781c */ /* 0x000fda0003f0f008 */
[----:B------:R-:W-:Y:S05]  /*8570*/  @!P0 BRA `(.L_x_7819) ;  /* 0x0000000000048947 */ /* 0x000fea0003800000 */
[----:B------:R-:W-:Y:S01]  /*8580*/  BPT.TRAP 0x1 ;  /* 0x000000040000795c */ /* 0x000fe20000300000 */
.L_x_7819:
[----:B------:R-:W-:Y:S01]  /*8590*/  IMAD R107, R184, 0x8, R2 ;  /* 0x00000008b86b7824 */ /* 0x000fe200078e0202 */
[----:B------:R-:W-:Y:S01]  /*85a0*/  SHF.L.U32 R117, R191, 0x1f, RZ ;  /* 0x0000001fbf757819 */ /* 0x000fe200000006ff */
[----:B------:R-:W-:Y:S01]  /*85b0*/  IMAD R113, R26, -0x80, R24 ;  /* 0xffffff801a717824 */ /* 0x000fe200078e0218 */
[----:B------:R-:W-:Y:S01]  /*85c0*/  BSSY B1, `(.L_x_7820) ;  /* 0x0000006000017945 */ /* 0x000fe20003800000 */
[----:B0-----:R-:W-:Y:S01]  /*85d0*/  SHF.R.S32.HI R44, RZ, 0x1f, R26 ;  /* 0x0000001fff2c7819 */ /* 0x001fe2000001141a */
[----:B------:R-:W0:Y:S01]  /*85e0*/  SYNCS.PHASECHK.TRANS64.TRYWAIT P3, [R107+URZ+0x28890], R117 ;  /* 0x028890756b0075a7 */ /* 0x000e22000806017f */
[----:B------:R-:W-:Y:S01]  /*85f0*/  IMAD R45, R0, R26, RZ ;  /* 0x0000001a002d7224 */ /* 0x000fe200078e02ff */
[----:B------:R-:W-:Y:S01]  /*8600*/  VIMNMX R113, R113, 0x80, PT ;  /* 0x0000008071717848 */ /* 0x000fe20003fe0100 */
[----:B0-----:R-:W-:Y:S06]  /*8610*/  @!P3 BRA `(.L_x_7821) ;  /* 0x000001ec00fcb947 */ /* 0x001fec0003800000 */
.L_x_8193:
[----:B------:R-:W-:Y:S05]  /*8620*/  BSYNC B1 ;  /* 0x0000000000017941 */ /* 0x000fea0003800000 */
.L_x_7820:
[----:B------:R-:W-:Y:S01]  /*8630*/  ISETP.GE.AND P3, PT, R23, R113, PT ;  /* 0x000000711700720c */ /* 0x000fe20003f66270 */
[----:B------:R-:W-:Y:S01]  /*8640*/  IMAD R45, R44, R125, R45 ;  /* 0x0000007d2c2d7224 */ /* 0x000fe200078e022d */
[----:B------:R-:W-:Y:S01]  /*8650*/  BSSY B1, `(.L_x_7822) ;  /* 0x0000012000017945 */ /* 0x000fe20003800000 */
[----:B------:R-:W-:-:S04]  /*8660*/  IMAD.WIDE.U32 R52, R125, R26, RZ ;  /* 0x0000001a7d347225 */ /* 0x000fc800078e00ff */
[----:B------:R-:W-:-:S06]  /*8670*/  IMAD.IADD R61, R45, 0x1, R53 ;  /* 0x000000012d3d7824 */ /* 0x000fcc00078e0235 */
[----:B------:R-:W-:Y:S05]  /*8680*/  @P3 BRA `(.L_x_7823) ;  /* 0x0000000000383947 */ /* 0x000fea0003800000 */
[----:B------:R-:W1:Y:S01]  /*8690*/  @!P2 LDC.64 R54, c[0x0][0x2e8] ;  /* 0x0000ba00ff36ab82 */ /* 0x000e620000000a00 */
[----:B------:R-:W2:Y:S01]  /*86a0*/  @!P2 LDS.128 R44, [R111+0x18400] ;  /* 0x018400006f2ca984 */ /* 0x000ea20000000c00 */
[----:B------:R-:W-:-:S03]  /*86b0*/  @!P2 IADD3 R58, P3, R37, R52, RZ ;  /* 0x00000034253aa210 */ /* 0x000fc60007f7e0ff */
[----:B------:R-:W3:Y:S02]  /*86c0*/  @!P1 LDS.128 R48, [R111+0x1c400] ;  /* 0x01c400006f309984 */ /* 0x000ee40000000c00 */
[----:B------:R-:W-:Y:S01]  /*86d0*/  @!P2 IMAD.X R59, R61, 0x1, R99, P3 ;  /* 0x000000013d3ba824 */ /* 0x000fe200018e0663 */
[----:B------:R-:W4:Y:S01]  /*86e0*/  @!P1 LDC.64 R56, c[0x0][0x2e8] ;  /* 0x0000ba00ff389b82 */ /* 0x000f220000000a00 */
[----:B-1----:R-:W-:-:S04]  /*86f0*/  @!P2 LEA R54, P3, R58, R54, 0x1 ;  /* 0x000000363a36a211 */ /* 0x002fc800078608ff */
[----:B------:R-:W-:Y:S02]  /*8700*/  @!P2 LEA.HI.X R55, R58, R55, R59, 0x1, P3 ;  /* 0x000000373a37a211 */ /* 0x000fe400018f0c3b */
[----:B------:R-:W-:-:S05]  /*8710*/  @!P1 IADD3 R58, P3, R100, R52, RZ ;  /* 0x00000034643a9210 */ /* 0x000fca0007f7e0ff */
[----:B------:R-:W-:Y:S01]  /*8720*/  @!P1 IMAD.X R59, R61, 0x1, R105, P3 ;  /* 0x000000013d3b9824 */ /* 0x000fe200018e0669 */
[----:B----4-:R-:W-:-:S04]  /*8730*/  @!P1 LEA R56, P3, R58, R56, 0x1 ;  /* 0x000000383a389211 */ /* 0x010fc800078608ff */
[----:B------:R-:W-:Y:S01]  /*8740*/  @!P1 LEA.HI.X R57, R58, R57, R59, 0x1, P3 ;  /* 0x000000393a399211 */ /* 0x000fe200018f0c3b */
[----:B--2---:R1:W-:Y:S04]  /*8750*/  @!P2 STG.E.128 desc[UR42][R54.64], R44 ;  /* 0x0000002c3600a986 */ /* 0x0043e8000c101d2a */
[----:B---3--:R1:W-:Y:S04]  /*8760*/  @!P1 STG.E.128 desc[UR42][R56.64], R48 ;  /* 0x0000003038009986 */ /* 0x0083e8000c101d2a */
.L_x_7823:
[----:B------:R-:W-:Y:S05]  /*8770*/  BSYNC B1 ;  /* 0x0000000000017941 */ /* 0x000fea0003800000 */
.L_x_7822:
[----:B------:R-:W-:Y:S01]  /*8780*/  ISETP.GE.AND P3, PT, R212, R113, PT ;  /* 0x00000071d400720c */ /* 0x000fe20003f66270 */
[----:B------:R-:W-:-:S12]  /*8790*/  BSSY B1, `(.L_x_7824) ;  /* 0x0000012000017945 */ /* 0x000fd80003800000 */
[----:B------:R-:W-:Y:S05]  /*87a0*/  @P3 BRA `(.L_x_7825) ;  /* 0x0000000000403947 */ /* 0x000fea0003800000 */
[----:B-1----:R-:W1:Y:S01]  /*87b0*/  @!P2 LDC.64 R54, c[0x0][0x2e8] ;  /* 0x0000ba00ff36ab82 */ /* 0x002e620000000a00 */
[----:B------:R-:W2:Y:S01]  /*87c0*/  @!P2 LDS.128 R44, [R111+0x19400] ;  /* 0x019400006f2ca984 */ /* 0x000ea20000000c00 */
[----:B------:R-:W-:-:S03]  /*87d0*/  IADD3 R60, P3, R88, R52, RZ ;  /* 0x00000034583c7210 */ /* 0x000fc60007f7e0ff */
[----:B------:R-:W3:Y:S02]  /*87e0*/  @!P1 LDS.128 R48, [R111+0x1d400] ;  /* 0x01d400006f309984 */ /* 0x000ee40000000c00 */
[----:B------:R-:W-:Y:S01]  /*87f0*/  IMAD.X R62, R61, 0x1, R89, P3 ;  /* 0x000000013d3e7824 */ /* 0x000fe200018e0659 */
[----:B------:R-:W4:Y:S01]  /*8800*/  @!P1 LDC.64 R56, c[0x0][0x2e8] ;  /* 0x0000ba00ff389b82 */ /* 0x000f220000000a00 */
[----:B------:R-:W-:-:S05]  /*8810*/  @!P2 IADD3 R58, P3, R60, R37, RZ ;  /* 0x000000253c3aa210 */ /* 0x000fca0007f7e0ff */
[----:B------:R-:W-:Y:S01]  /*8820*/  @!P2 IMAD.X R59, R62, 0x1, R99, P3 ;  /* 0x000000013e3ba824 */ /* 0x000fe200018e0663 */
        /* <DEDUP_REMOVED lines=8> */
.L_x_7825:
[----:B------:R-:W-:Y:S05]  /*88b0*/  BSYNC B1 ;  /* 0x0000000000017941 */ /* 0x000fea0003800000 */
.L_x_7824:
[----:B------:R-:W-:Y:S01]  /*88c0*/  ISETP.GE.AND P3, PT, R211, R113, PT ;  /* 0x00000071d300720c */ /* 0x000fe20003f66270 */
[----:B------:R-:W-:-:S12]  /*88d0*/  BSSY B1, `(.L_x_7826) ;  /* 0x0000012000017945 */ /* 0x000fd80003800000 */
[----:B------:R-:W-:Y:S05]  /*88e0*/  @P3 BRA `(.L_x_7827) ;  /* 0x0000000000403947 */ /* 0x000fea0003800000 */
[----:B-12---:R-:W1:Y:S01]  /*88f0*/  @!P2 LDC.64 R54, c[0x0][0x2e8] ;  /* 0x0000ba00ff36ab82 */ /* 0x006e620000000a00 */
[----:B------:R-:W2:Y:S01]  /*8900*/  @!P2 LDS.128 R44, [R111+0x1a400] ;  /* 0x01a400006f2ca984 */ /* 0x000ea20000000c00 */
[----:B------:R-:W-:-:S03]  /*8910*/  LEA R60, P3, R98, R52, 0x6 ;  /* 0x00000034623c7211 */ /* 0x000fc600078630ff */
        /* <DEDUP_REMOVED lines=13> */
.L_x_7827:
[----:B------:R-:W-:Y:S05]  /*89f0*/  BSYNC B1 ;  /* 0x0000000000017941 */ /* 0x000fea0003800000 */
.L_x_7826:
[----:B------:R-:W-:-:S13]  /*8a00*/  ISETP.GE.AND P3, PT, R210, R113, PT ;  /* 0x00000071d200720c */ /* 0x000fda0003f66270 */
[----:B------:R-:W-:Y:S05]  /*8a10*/  @P3 BRA `(.L_x_7793) ;  /* 0x00000000004c3947 */ /* 0x000fea0003800000 */
[----:B------:R-:W3:Y:S01]  /*8a20*/  LDC.64 R58, c[0x0][0x300] ;  /* 0x0000c000ff3a7b82 */ /* 0x000ee20000000a00 */
[----:B-12-4-:R-:W1:Y:S01]  /*8a30*/  @!P2 LDS.128 R44, [R111+0x1b400] ;  /* 0x01b400006f2ca984 */ /* 0x016e620000000c00 */
[----:B------:R-:W-:-:S03]  /*8a40*/  IMAD.MOV.U32 R53, RZ, RZ, R61 ;  /* 0x000000ffff357224 */ /* 0x000fc600078e003d */
[----:B------:R-:W2:Y:S03]  /*8a50*/  @!P1 LDS.128 R48, [R111+0x1f400] ;  /* 0x01f400006f309984 */ /* 0x000ea60000000c00 */
[----:B------:R-:W4:Y:S08]  /*8a60*/  @!P2 LDC.64 R54, c[0x0][0x2e8] ;  /* 0x0000ba00ff36ab82 */ /* 0x000f300000000a00 */
[----:B------:R-:W5:Y:S01]  /*8a70*/  @!P1 LDC.64 R56, c[0x0][0x2e8] ;  /* 0x0000ba00ff389b82 */ /* 0x000f620000000a00 */
[----:B---3--:R-:W-:-:S04]  /*8a80*/  IMAD.WIDE.U32 R52, R58, 0x60, R52 ;  /* 0x000000603a347825 */ /* 0x008fc800078e0034 */
[----:B------:R-:W-:-:S04]  /*8a90*/  IMAD R59, R59, 0x60, RZ ;  /* 0x000000603b3b7824 */ /* 0x000fc800078e02ff */
[----:B------:R-:W-:Y:S01]  /*8aa0*/  IMAD.IADD R60, R53, 0x1, R59 ;  /* 0x00000001353c7824 */ /* 0x000fe200078e023b */
[----:B------:R-:W-:-:S05]  /*8ab0*/  @!P2 IADD3 R53, P3, R37, R52, RZ ;  /* 0x000000342535a210 */ /* 0x000fca0007f7e0ff */
[----:B------:R-:W-:Y:S01]  /*8ac0*/  @!P2 IMAD.X R58, R60, 0x1, R99, P3 ;  /* 0x000000013c3aa824 */ /* 0x000fe200018e0663 */
[----:B----4-:R-:W-:-:S04]  /*8ad0*/  @!P2 LEA R54, P3, R53, R54, 0x1 ;  /* 0x000000363536a211 */ /* 0x010fc800078608ff */
[----:B------:R-:W-:Y:S02]  /*8ae0*/  @!P2 LEA.HI.X R55, R53, R55, R58, 0x1, P3 ;  /* 0x000000373537a211 */ /* 0x000fe400018f0c3a */
[----:B------:R-:W-:-:S03]  /*8af0*/  @!P1 IADD3 R52, P3, R100, R52, RZ ;  /* 0x0000003464349210 */ /* 0x000fc60007f7e0ff */
[----:B-1----:R3:W-:Y:S02]  /*8b00*/  @!P2 STG.E.128 desc[UR42][R54.64], R44 ;  /* 0x0000002c3600a986 */ /* 0x0027e4000c101d2a */
[----:B------:R-:W-:Y:S01]  /*8b10*/  @!P1 IMAD.X R53, R60, 0x1, R105, P3 ;  /* 0x000000013c359824 */ /* 0x000fe200018e0669 */
[----:B-----5:R-:W-:-:S04]  /*8b20*/  @!P1 LEA R56, P3, R52, R56, 0x1 ;  /* 0x0000003834389211 */ /* 0x020fc800078608ff */
[----:B------:R-:W-:-:S05]  /*8b30*/  @!P1 LEA.HI.X R57, R52, R57, R53, 0x1, P3 ;  /* 0x0000003934399211 */ /* 0x000fca00018f0c35 */
[----:B--2---:R3:W-:Y:S04]  /*8b40*/  @!P1 STG.E.128 desc[UR42][R56.64], R48 ;  /* 0x0000003038009986 */ /* 0x0047e8000c101d2a */
.L_x_7793:
[----:B------:R-:W-:Y:S05]  /*8b50*/  BSYNC B0 ;  /* 0x0000000000007941 */ /* 0x000fea0003800000 */
.L_x_7755:
        /* <DEDUP_REMOVED lines=17> */
.L_x_7829:
[----:B------:R-:W-:Y:S05]  /*8c70*/  BSYNC B0 ;  /* 0x0000000000007941 */ /* 0x000fea0003800000 */
.L_x_7828:
[----:B------:R-:W2:Y:S01]  /*8c80*/  SYNCS.PHASECHK.TRANS64.TRYWAIT P0, [R107+URZ+0x288b0], R117 ;  /* 0x0288b0756b0075a7 */ /* 0x000ea2000800017f */
[----:B------:R-:W-:Y:S01]  /*8c90*/  ULDC UR41, c[0x0][0x2f4] ;  /* 0x0000bd0000297ab9 */ /* 0x000fe20000000800 */
[----:B------:R-:W-:Y:S01]  /*8ca0*/  ULDC.64 UR36, c[0x0][0x328] ;  /* 0x0000ca0000247ab9 */ /* 0x000fe20000000a00 */
[----:B------:R-:W-:Y:S01]  /*8cb0*/  ULDC.64 UR38, c[0x0][0x318] ;  /* 0x0000c60000267ab9 */ /* 0x000fe20000000a00 */
[----:B------:R-:W-:Y:S04]  /*8cc0*/  BSSY B0, `(.L_x_7830) ;  /* 0x0000002000007945 */ /* 0x000fe80003800000 */
[----:B--2---:R-:W-:Y:S05]  /*8cd0*/  @!P0 BRA `(.L_x_7831) ;  /* 0x000001e800608947 */ /* 0x004fea0003800000 */
.L_x_8194:
[----:B------:R-:W-:Y:S05]  /*8ce0*/  BSYNC B0 ;  /* 0x0000000000007941 */ /* 0x000fea0003800000 */
.L_x_7830:
[----:B------:R-:W-:Y:S01]  /*8cf0*/  ISETP.GE.AND P0, PT, R23, R113, PT ;  /* 0x000000711700720c */ /* 0x000fe20003f06270 */
[----:B------:R-:W-:Y:S01]  /*8d00*/  BSSY B0, `(.L_x_7832) ;  /* 0x0000011000007945 */ /* 0x000fe20003800000 */
[----:B------:R-:W-:-:S11]  /*8d10*/  IMAD.WIDE R48, R26, 0x80, R42 ;  /* 0x000000801a307825 */ /* 0x000fd600078e022a */
[----:B------:R-:W-:Y:S05]  /*8d20*/  @P0 BRA `(.L_x_7833) ;  /* 0x0000000000380947 */ /* 0x000fea0003800000 */
[----:B------:R-:W-:Y:S02]  /*8d30*/  IMAD R47, R49, UR36, RZ ;  /* 0x00000024312f7c24 */ /* 0x000fe4000f8e02ff */
[----:B-1----:R-:W-:Y:S02]  /*8d40*/  IMAD.MOV.U32 R44, RZ, RZ, R94 ;  /* 0x000000ffff2c7224 */ /* 0x002fe400078e005e */
[----:B------:R-:W-:Y:S02]  /*8d50*/  IMAD.MOV.U32 R45, RZ, RZ, R106 ;  /* 0x000000ffff2d7224 */ /* 0x000fe400078e006a */
[C---:B------:R-:W-:Y:S02]  /*8d60*/  IMAD R47, R48.reuse, UR37, R47 ;  /* 0x00000025302f7c24 */ /* 0x040fe4000f8e022f */
[----:B------:R-:W-:-:S04]  /*8d70*/  IMAD.WIDE.U32 R44, R48, UR36, R44 ;  /* 0x00000024302c7c25 */ /* 0x000fc8000f8e002c */
[----:B------:R-:W-:Y:S01]  /*8d80*/  IMAD.IADD R45, R45, 0x1, R47 ;  /* 0x000000012d2d7824 */ /* 0x000fe200078e022f */
[----:B------:R-:W-:-:S04]  /*8d90*/  LEA R50, P0, R44, UR38, 0x1 ;  /* 0x000000262c327c11 */ /* 0x000fc8000f8008ff */
[----:B------:R-:W-:Y:S02]  /*8da0*/  LEA.HI.X R51, R44, UR39, R45, 0x1, P0 ;  /* 0x000000272c337c11 */ /* 0x000fe400080f0c2d */
[----:B------:R-:W-:-:S13]  /*8db0*/  ISETP.GE.AND P0, PT, R16, UR41, PT ;  /* 0x0000002910007c0c */ /* 0x000fda000bf06270 */
[----:B------:R-:W1:Y:S04]  /*8dc0*/  @!P0 LDS.128 R44, [R111+0x400] ;  /* 0x000400006f2c8984 */ /* 0x000e680000000c00 */
[----:B-1----:R-:W-:Y:S01]  /*8dd0*/  @!P0 STG.E.128 desc[UR42][R50.64], R44 ;  /* 0x0000002c32008986 */ /* 0x002fe2000c101d2a */
[----:B------:R-:W-:-:S13]  /*8de0*/  ISETP.GE.AND P0, PT, R190, UR41, PT ;  /* 0x00000029be007c0c */ /* 0x000fda000bf06270 */
[----:B------:R-:W1:Y:S04]  /*8df0*/  @!P0 LDS.128 R44, [R111+0x4400] ;  /* 0x004400006f2c8984 */ /* 0x000e680000000c00 */
[----:B-1----:R3:W-:Y:S02]  /*8e00*/  @!P0 STG.E.128 desc[UR42][R50.64+0x80], R44 ;  /* 0x0000802c32008986 */ /* 0x0027e4000c101d2a */
.L_x_7833:
[----:B------:R-:W-:Y:S05]  /*8e10*/  BSYNC B0 ;  /* 0x0000000000007941 */ /* 0x000fea0003800000 */
.L_x_7832:
[----:B------:R-:W-:Y:S01]  /*8e20*/  ISETP.GE.AND P0, PT, R212, R113, PT ;  /* 0x00000071d400720c */ /* 0x000fe20003f06270 */
[----:B------:R-:W-:-:S12]  /*8e30*/  BSSY B0, `(.L_x_7834) ;  /* 0x0000012000007945 */ /* 0x000fd80003800000 */
[----:B------:R-:W-:Y:S05]  /*8e40*/  @P0 BRA `(.L_x_7835) ;  /* 0x0000000000400947 */ /* 0x000fea0003800000 */
[----:B---3--:R-:W-:Y:S01]  /*8e50*/  IADD3 R47, P0, R48, 0x20, RZ ;  /* 0x00000020302f7810 */ /* 0x008fe20007f1e0ff */
[----:B------:R-:W-:-:S04]  /*8e60*/  IMAD.MOV.U32 R45, RZ, RZ, R106 ;  /* 0x000000ffff2d7224 */ /* 0x000fc800078e006a */
[----:B-1----:R-:W-:-:S04]  /*8e70*/  IMAD.X R44, RZ, RZ, R49, P0 ;  /* 0x000000ffff2c7224 */ /* 0x002fc800000e0631 */
[----:B------:R-:W-:Y:S02]  /*8e80*/  IMAD R46, R44, UR36, RZ ;  /* 0x000000242c2e7c24 */ /* 0x000fe4000f8e02ff */
[----:B------:R-:W-:-:S04]  /*8e90*/  IMAD.MOV.U32 R44, RZ, RZ, R94 ;  /* 0x000000ffff2c7224 */ /* 0x000fc800078e005e */
[----:B------:R-:W-:-:S04]  /*8ea0*/  IMAD.WIDE.U32 R44, R47, UR36, R44 ;  /* 0x000000242f2c7c25 */ /* 0x000fc8000f8e002c */
[----:B------:R-:W-:Y:S01]  /*8eb0*/  IMAD R47, R47, UR37, R46 ;  /* 0x000000252f2f7c24 */ /* 0x000fe2000f8e022e */
[----:B------:R-:W-:-:S03]  /*8ec0*/  LEA R50, P0, R44, UR38, 0x1 ;  /* 0x000000262c327c11 */ /* 0x000fc6000f8008ff */
[----:B------:R-:W-:-:S05]  /*8ed0*/  IMAD.IADD R45, R45, 0x1, R47 ;  /* 0x000000012d2d7824 */ /* 0x000fca00078e022f */
[----:B------:R-:W-:Y:S02]  /*8ee0*/  LEA.HI.X R51, R44, UR39, R45, 0x1, P0 ;  /* 0x000000272c337c11 */ /* 0x000fe400080f0c2d */
[----:B------:R-:W-:-:S13]  /*8ef0*/  ISETP.GE.AND P0, PT, R16, UR41, PT ;  /* 0x0000002910007c0c */ /* 0x000fda000bf06270 */
[----:B------:R-:W1:Y:S04]  /*8f00*/  @!P0 LDS.128 R44, [R111+0x1400] ;  /* 0x001400006f2c8984 */ /* 0x000e680000000c00 */
[----:B-1----:R-:W-:Y:S01]  /*8f10*/  @!P0 STG.E.128 desc[UR42][R50.64], R44 ;  /* 0x0000002c32008986 */ /* 0x002fe2000c101d2a */
[----:B------:R-:W-:-:S13]  /*8f20*/  ISETP.GE.AND P0, PT, R190, UR41, PT ;  /* 0x00000029be007c0c */ /* 0x000fda000bf06270 */
[----:B------:R-:W1:Y:S04]  /*8f30*/  @!P0 LDS.128 R44, [R111+0x5400] ;  /* 0x005400006f2c8984 */ /* 0x000e680000000c00 */
[----:B-1----:R4:W-:Y:S02]  /*8f40*/  @!P0 STG.E.128 desc[UR42][R50.64+0x80], R44 ;  /* 0x0000802c32008986 */ /* 0x0029e4000c101d2a */
.L_x_7835:
[----:B------:R-:W-:Y:S05]  /*8f50*/  BSYNC B0 ;  /* 0x0000000000007941 */ /* 0x000fea0003800000 */
.L_x_7834:
[----:B------:R-:W-:Y:S01]  /*8f60*/  ISETP.GE.AND P0, PT, R211, R113, PT ;  /* 0x00000071d300720c */ /* 0x000fe20003f06270 */
[----:B------:R-:W-:-:S12]  /*8f70*/  BSSY B0, `(.L_x_7836) ;  /* 0x0000012000007945 */ /* 0x000fd80003800000 */
[----:B------:R-:W-:Y:S05]  /*8f80*/  @P0 BRA `(.L_x_7837) ;  /* 0x0000000000400947 */ /* 0x000fea0003800000 */
[----:B---34-:R-:W-:Y:S01]  /*8f90*/  IADD3 R47, P0, R48, 0x40, RZ ;  /* 0x00000040302f7810 */ /* 0x018fe20007f1e0ff */
        /* <DEDUP_REMOVED lines=15> */
.L_x_7837:
[----:B------:R-:W-:Y:S05]  /*9090*/  BSYNC B0 ;  /* 0x0000000000007941 */ /* 0x000fea0003800000 */
.L_x_7836:
[----:B------:R-:W-:Y:S01]  /*90a0*/  ISETP.GE.AND P0, PT, R210, R113, PT ;  /* 0x00000071d200720c */ /* 0x000fe20003f06270 */
[----:B------:R-:W-:-:S12]  /*90b0*/  BSSY B0, `(.L_x_7838) ;  /* 0x0000012000007945 */ /* 0x000fd80003800000 */
[----:B------:R-:W-:Y:S05]  /*90c0*/  @P0 BRA `(.L_x_7839) ;  /* 0x0000000000400947 */ /* 0x000fea0003800000 */
[----:B-1-34-:R-:W-:Y:S01]  /*90d0*/  IADD3 R47, P0, R48, 0x60, RZ ;  /* 0x00000060302f7810 */ /* 0x01afe20007f1e0ff */
[----:B------:R-:W-:Y:S02]  /*90e0*/  IMAD.MOV.U32 R44, RZ, RZ, R94 ;  /* 0x000000ffff2c7224 */ /* 0x000fe400078e005e */
        /* <DEDUP_REMOVED lines=14> */
.L_x_7839:
[----:B------:R-:W-:Y:S05]  /*91d0*/  BSYNC B0 ;  /* 0x0000000000007941 */ /* 0x000fea0003800000 */
.L_x_7838:
[----:B-1-34-:R-:W3:Y:S01]  /*91e0*/  LDL R44, [R1+0x10] ;  /* 0x00001000012c7983 */ /* 0x01aee20000100800 */
[----:B------:R-:W-:Y:S02]  /*91f0*/  VIADD R184, R184, 0x1 ;  /* 0x00000001b8b87836 */ /* 0x000fe40000000000 */
[----:B0-2---:R-:W-:Y:S01]  /*9200*/  @!P3 VIADD R107, R107, 0x288c0 ;  /* 0x000288c06b6bb836 */ /* 0x005fe20000000000 */
[----:B------:R-:W-:Y:S01]  /*9210*/  @!PT LDS RZ, [RZ] ;  /* 0x00000000fffff984 */ /* 0x000fe20000000800 */
[----:B------:R-:W-:Y:S01]  /*9220*/  @!PT LDS RZ, [RZ] ;  /* 0x00000000fffff984 */ /* 0x000fe20000000800 */
[----:B------:R-:W-:Y:S01]  /*9230*/  @!PT LDS RZ, [RZ] ;  /* 0x00000000fffff984 */ /* 0x000fe20000000800 */
[----:B------:R-:W-:Y:S01]  /*9240*/  @!PT LDS RZ, [RZ] ;  /* 0x00000000fffff984 */ /* 0x000fe20000000800 */
[----:B------:R0:W-:Y:S06]  /*9250*/  MEMBAR.ALL.CTA ;  /* 0x0000000000007992 */ /* 0x0001ec0000008000 */
[----:B0-----:R-:W0:Y:S02]  /*9260*/  FENCE.VIEW.ASYNC.S ;  /* 0x00000000000073c6 */ /* 0x001e240000000000 */
[----:B0-----:R0:W-:Y:S01]  /*9270*/  BAR.SYNC.DEFER_BLOCKING R124, 0x80 ;  /* 0x0002007c0000751d */ /* 0x0011e20000010000 */
[----:B------:R-:W-:-:S02]  /*9280*/  ISETP.NE.AND P0, PT, R184, 0x2, PT ;  /* 0x00000002b800780c */ /* 0x000fc40003f05270 */
[----:B------:R-:W-:Y:S02]  /*9290*/  @!P3 PRMT R107, RZ, 0x654, R107 ;  /* 0x00000654ff6bb816 */ /* 0x000fe4000000006b */
[----:B------:R-:W-:Y:S02]  /*92a0*/  SEL R184, R184, RZ, P0 ;  /* 0x000000ffb8b87207 */ /* 0x000fe40000000000 */
[----:B------:R0:W-:Y:S01]  /*92b0*/  @!P3 SYNCS.ARRIVE.TRANS64.RED.A1T0 RZ, [R107+URZ], RZ ;  /* 0x000000ff6bffb9a7 */ /* 0x0001e2000810043f */
[----:B---3--:R-:W-:Y:S02]  /*92c0*/  LOP3.LUT P4, RZ, R44, 0x4, RZ, 0xc0, !PT ;  /* 0x000000042cff7812 */ /* 0x008fe4000788c0ff */
[----:B------:R-:W-:-:S04]  /*92d0*/  SEL R44, RZ, 0x1, P0 ;  /* 0x00000001ff2c7807 */ /* 0x000fc80000000000 */
[----:B------:R-:W-:-:S07]  /*92e0*/  LOP3.LUT R191, R191, R44, RZ, 0x3c, !PT ;  /* 0x0000002cbfbf7212 */ /* 0x000fce00078e3cff */
[----:B0-----:R-:W-:Y:S05]  /*92f0*/  @P4 BRA `(.L_x_7840) ;  /* 0xffffff98005c4947 */ /* 0x001fea000383ffff */
[----:B------:R-:W0:Y:S01]  /*9300*/  S2R R45, SR_TID.X ;  /* 0x00000000002d7919 */ /* 0x000e220000002100 */
[----:B------:R-:W-:Y:S02]  /*9310*/  PLOP3.LUT P0, PT, PT, PT, PT, 0x8, 0x0 ;  /* 0x000000000000781c */ /* 0x000fe40003f0e170 */
[----:B0-----:R-:W-:-:S04]  /*9320*/  SHF.R.U32.HI R45, RZ, 0x7, R45 ;  /* 0x00000007ff2d7819 */ /* 0x001fc8000001162d */
[----:B------:R-:W-:-:S13]  /*9330*/  ISETP.NE.AND P4, PT, R45, 0x1, PT ;  /* 0x000000012d00780c */ /* 0x000fda0003f85270 */
[----:B------:R-:W-:Y:S06]  /*9340*/  @!P4 BAR.ARV 0x9, 0x100 ;  /* 0x024400000000cb1d */ /* 0x000fec0000002000 */
.L_x_7750:
[----:B------:R-:W0:Y:S01]  /*9350*/  LDC R0, c[0x0][0x448] ;  /* 0x00011200ff007b82 */ /* 0x000e220000000800 */
[----:B------:R-:W-:-:S07]  /*9360*/  IADD3 R7, R189, 0x1, -R187 ;  /* 0x00000001bd077810 */ /* 0x000fce0007ffe8bb */
[----:B------:R-:W1:Y:S01]  /*9370*/  LDC.64 R4, c[0x0][0x9e0] ;  /* 0x00027800ff047b82 */ /* 0x000e620000000a00 */
[----:B0-----:R-:W-:Y:S01]  /*9380*/  ISETP.NE.AND P1, PT, R0, 0x1, PT ;  /* 0x000000010000780c */ /* 0x001fe20003f25270 */
[----:B------:R-:W-:Y:S01]  /*9390*/  VIADD R0, R192, 0x7f ;  /* 0x0000007fc0007836 */ /* 0x000fe20000000000 */
[----:B-1----:R-:W-:-:S11]  /*93a0*/  ISETP.GE.AND P2, PT, R5, 0x1, PT ;  /* 0x000000010500780c */ /* 0x002fd60003f46270 */
[----:B------:R-:W0:Y:S08]  /*93b0*/  @P1 LDC R3, c[0x0][0x44c] ;  /* 0x00011300ff031b82 */ /* 0x000e300000000800 */
[----:B------:R-:W1:Y:S01]  /*93c0*/  @P1 LDC R6, c[0x0][0x450] ;  /* 0x00011400ff061b82 */ /* 0x000e620000000800 */
[----:B0-----:R-:W-:-:S05]  /*93d0*/  @P1 IMAD.HI.U32 R3, R0, R3, RZ ;  /* 0x0000000300031227 */ /* 0x001fca00078e00ff */
[----:B-1----:R-:W-:-:S05]  /*93e0*/  @P1 SHF.R.U32.HI R0, RZ, R6, R3 ;  /* 0x00000006ff001219 */ /* 0x002fca0000011603 */
[----:B------:R-:W-:Y:S01]  /*93f0*/  IMAD.IADD R3, R7, 0x1, R0 ;  /* 0x0000000107037824 */ /* 0x000fe200078e0200 */
[----:B------:R-:W-:Y:S06]  /*9400*/  @P0 BRA `(.L_x_7841) ;  /* 0x00000000000c0947 */ /* 0x000fec0003800000 */
[----:B------:R-:W0:Y:S01]  /*9410*/  FENCE.VIEW.ASYNC.G ;  /* 0x00000000000073c6 */ /* 0x000e220000000100 */
[----:B------:R-:W-:Y:S05]  /*9420*/  WARPSYNC.ALL ;  /* 0x0000000000007948 */ /* 0x000fea0003800000 */
[----:B0-----:R-:W-:Y:S06]  /*9430*/  BAR.ARV 0xc, 0x180 ;  /* 0x0306000000007b1d */ /* 0x001fec0000002000 */
.L_x_7841:
        /* <DEDUP_REMOVED lines=13> */
.L_x_7844:
[----:B------:R-:W-:-:S13]  /*9510*/  ISETP.NE.AND P0, PT, R5, 0x1, PT ;  /* 0x000000010500780c */ /* 0x000fda0003f05270 */
[----:B------:R-:W0:Y:S02]  /*9520*/  @P0 LDC.64 R6, c[0x0][0x9e8] ;  /* 0x00027a00ff060b82 */ /* 0x000e240000000a00 */
[----:B0-----:R-:W-:-:S05]  /*9530*/  @P0 IMAD.HI.U32 R6, R0, R6, RZ ;  /* 0x0000000600060227 */ /* 0x001fca00078e00ff */
[----:B------:R-:W-:-:S07]  /*9540*/  @P0 SHF.R.U32.HI R0, RZ, R7, R6 ;  /* 0x00000007ff000219 */ /* 0x000fce0000011606 */
.L_x_7845:
[----:B------:R-:W-:Y:S05]  /*9550*/  BSYNC B0 ;  /* 0x0000000000007941 */ /* 0x000fea0003800000 */
.L_x_7843:
[----:B------:R-:W-:-:S05]  /*9560*/  IMAD R3, R0, R5, R5 ;  /* 0x0000000500037224 */ /* 0x000fca00078e0205 */
[----:B------:R-:W-:-:S07]  /*9570*/  VIMNMX R4, R4, R3, PT ;  /* 0x0000000304047248 */ /* 0x000fce0003fe0100 */
.L_x_7842:
[----:B------:R-:W0:Y:S01]  /*9580*/  @P1 LDC R7, c[0x0][0x44c] ;  /* 0x00011300ff071b82 */ /* 0x000e220000000800 */
[----:B------:R-:W-:Y:S01]  /*9590*/  VIADD R4, R4, 0x7f ;  /* 0x0000007f04047836 */ /* 0x000fe20000000000 */
[----:B------:R-:W-:Y:S01]  /*95a0*/  ULDC UR4, c[0x0][0x9dc] ;  /* 0x0002770000047ab9 */ /* 0x000fe20000000800 */
[----:B------:R-:W-:-:S03]  /*95b0*/  IMAD.MOV.U32 R0, RZ, RZ, R192 ;  /* 0x000000ffff007224 */ /* 0x000fc600078e00c0 */
        /* <DEDUP_REMOVED lines=20> */
.L_x_7848:
[----:B------:R-:W-:-:S13]  /*9700*/  ISETP.NE.AND P0, PT, R5, 0x1, PT ;  /* 0x000000010500780c */ /* 0x000fda0003f05270 */
[----:B------:R-:W0:Y:S02]  /*9710*/  @P0 LDC.64 R6, c[0x0][0x9e8] ;  /* 0x00027a00ff060b82 */ /* 0x000e240000000a00 */
[----:B0-----:R-:W-:-:S05]  /*9720*/  @P0 IMAD.HI.U32 R4, R0, R6, RZ ;  /* 0x0000000600040227 */ /* 0x001fca00078e00ff */
[----:B------:R-:W-:-:S07]  /*9730*/  @P0 SHF.R.U32.HI R0, RZ, R7, R4 ;  /* 0x00000007ff000219 */ /* 0x000fce0000011604 */
.L_x_7849:
[----:B------:R-:W-:Y:S05]  /*9740*/  BSYNC B0 ;  /* 0x0000000000007941 */ /* 0x000fea0003800000 */
.L_x_7847:
[----:B------:R-:W-:-:S05]  /*9750*/  IMAD R0, R0, R5, RZ ;  /* 0x0000000500007224 */ /* 0x000fca00078e02ff */
[----:B------:R-:W-:-:S07]  /*9760*/  VIMNMX R3, R3, R0, !PT ;  /* 0x0000000003037248 */ /* 0x000fce0007fe0100 */
.L_x_7846:
        /* <DEDUP_REMOVED lines=39> */
.L_x_7851:
[----:B------:R-:W-:Y:S05]  /*99e0*/  BSYNC B0 ;  /* 0x0000000000007941 */ /* 0x000fea0003800000 */
.L_x_7850:
        /* <DEDUP_REMOVED lines=39> */
[----:B------:R-:W-:-:S03]  /*9c60*/  UMOV UR4, 0xffffffff ;  /* 0xffffffff00047882 */ /* 0x000fc60000000000 */
[----:B------:R-:W-:Y:S05]  /*9c70*/  BRA.DIV UR4, `(.L_x_7853) ;  /* 0x000001da048c7947 */ /* 0x000fea000b800000 */
[----:B------:R-:W0:Y:S02]  /*9c80*/  S2R R3, SR_TID.X ;  /* 0x0000000000037919 */ /* 0x000e240000002100 */
[----:B0-----:R-:W-:-:S05]  /*9c90*/  VIADD R3, R3, 0xffffff80 ;  /* 0xffffff8003037836 */ /* 0x001fca0000000000 */
[----:B------:R-:W-:-:S04]  /*9ca0*/  SHF.R.S32.HI R0, RZ, 0x1f, R3 ;  /* 0x0000001fff007819 */ /* 0x000fc80000011403 */
[----:B------:R-:W-:-:S04]  /*9cb0*/  LEA.HI R0, R0, R3, RZ, 0x7 ;  /* 0x0000000300007211 */ /* 0x000fc800078f38ff */
[----:B------:R-:W-:-:S05]  /*9cc0*/  SHF.R.S32.HI R0, RZ, 0x7, R0 ;  /* 0x00000007ff007819 */ /* 0x000fca0000011400 */
[----:B------:R0:W1:Y:S02]  /*9cd0*/  SHFL.IDX PT, R193, R0, RZ, 0x1f ;  /* 0x00001fff00c17589 */ /* 0x00006400000e0000 */
.L_x_8197:
[----:B01----:R-:W-:Y:S01]  /*9ce0*/  LEA.HI R0, R193, R193, RZ, 0x1 ;  /* 0x000000c1c1007211 */ /* 0x003fe200078f08ff */
[----:B------:R-:W-:-:S03]  /*9cf0*/  IMAD.U32 R3, RZ, RZ, UR44 ;  /* 0x0000002cff037e24 */ /* 0x000fc6000f8e00ff */
[----:B------:R-:W-:Y:S02]  /*9d00*/  LOP3.LUT R0, R0, 0x1e, RZ, 0xc0, !PT ;  /* 0x0000001e00007812 */ /* 0x000fe400078ec0ff */
[----:B------:R-:W-:-:S03]  /*9d10*/  LOP3.LUT P0, RZ, R3, 0x3ff, RZ, 0xc0, !PT ;  /* 0x000003ff03ff7812 */ /* 0x000fc6000780c0ff */
[----:B------:R-:W-:Y:S01]  /*9d20*/  IMAD.IADD R0, R193, 0x1, -R0 ;  /* 0x00000001c1007824 */ /* 0x000fe200078e0a00 */
[----:B------:R-:W-:-:S04]  /*9d30*/  P2R R24, PR, RZ, 0x1 ;  /* 0x00000001ff187803 */ /* 0x000fc80000000000 */
        /* <DEDUP_REMOVED lines=20> */
.L_x_7854:
        /* <DEDUP_REMOVED lines=12> */
.L_x_7858:
[----:B-1----:R1:W2:Y:S02]  /*9f40*/  SYNCS.PHASECHK.TRANS64.TRYWAIT P0, [R2+URZ+0x28800], R3 ;  /* 0x02880003020075a7 */ /* 0x0022a4000800017f */
[----:B--2---:R-:W-:Y:S05]  /*9f50*/  @!P0 NANOSLEEP.SYNCS 0x989680 ;  /* 0x009896800000895d */ /* 0x004fea0003900000 */
[----:B------:R-:W2:Y:S02]  /*9f60*/  @!P0 SYNCS.PHASECHK.TRANS64 P0, [R2+URZ+0x28800], R3 ;  /* 0x02880003020085a7 */ /* 0x000ea4000800007f */
[----:B--2---:R-:W-:Y:S05]  /*9f70*/  @!P0 BRA `(.L_x_7858) ;  /* 0xfffffffc00f08947 */ /* 0x004fea000383ffff */
.L_x_7857:
[----:B------:R-:W-:Y:S05]  /*9f80*/  BSYNC B0 ;  /* 0x0000000000007941 */ /* 0x000fea0003800000 */
.L_x_7856:
[----:B------:R-:W-:Y:S05]  /*9f90*/  BRA `(.L_x_7859) ;  /* 0x0000005400007947 */ /* 0x000fea0003800000 */
.L_x_7855:
[----:B------:R-:W-:Y:S01]  /*9fa0*/  ISETP.NE.AND P0, PT, R24, RZ, PT ;  /* 0x000000ff1800720c */ /* 0x000fe20003f05270 */
[----:B------:R-:W-:Y:S01]  /*9fb0*/  ULDC.64 UR4, c[0x0][0x3f8] ;  /* 0x0000fe0000047ab9 */ /* 0x000fe20000000a00 */
[----:B-----5:R-:W-:Y:S01]  /*9fc0*/  SHF.R.S32.HI R0, RZ, 0x1f, R112 ;  /* 0x0000001fff007819 */ /* 0x020fe20000011470 */
[----:B------:R-:W-:Y:S01]  /*9fd0*/  ULDC.64 UR6, c[0x0][0x408] ;  /* 0x0001020000067ab9 */ /* 0x000fe20000000a00 */
[----:B------:R-:W-:-:S04]  /*9fe0*/  IMAD.WIDE.U32 R24, R112, UR4, RZ ;  /* 0x0000000470187c25 */ /* 0x000fc8000f8e00ff */
[C---:B------:R-:W-:Y:S02]  /*9ff0*/  IMAD R3, R0.reuse, UR4, RZ ;  /* 0x0000000400037c24 */ /* 0x040fe4000f8e02ff */
[----:B------:R-:W-:Y:S02]  /*a000*/  IMAD R5, R0, UR6, RZ ;  /* 0x0000000600057c24 */ /* 0x000fe4000f8e02ff */
        /* <DEDUP_REMOVED lines=22> */
.L_x_7860:
[----:B------:R-:W-:Y:S01]  /*a170*/  ULDC.U8 UR4, c[0x0][0x410] ;  /* 0x0001040000047ab9 */ /* 0x000fe20000000000 */
[----:B------:R-:W-:Y:S01]  /*a180*/  IMAD.IADD R58, R23, 0x1, R192 ;  /* 0x00000001173a7824 */ /* 0x000fe200078e02c0 */
[----:B------:R-:W-:Y:S01]  /*a190*/  ISETP.NE.AND P0, PT, RZ, UR4, PT ;  /* 0x00000004ff007c0c */ /* 0x000fe2000bf05270 */
[----:B------:R-:W-:Y:S02]  /*a1a0*/  BSSY B0, `(.L_x_7861) ;  /* 0x0000517000007945 */ /* 0x000fe40003800000 */
[----:B------:R-:W-:-:S10]  /*a1b0*/  IMAD R3, R207, 0x20, R58 ;  /* 0x00000020cf037824 */ /* 0x000fd400078e023a */
[----:B------:R-:W-:Y:S05]  /*a1c0*/  @!P0 BRA `(.L_x_7862) ;  /* 0x0000002800588947 */ /* 0x000fea0003800000 */
[----:B------:R-:W0:Y:S01]  /*a1d0*/  LDC R8, c[0x0][0x448] ;  /* 0x00011200ff087b82 */ /* 0x000e220000000800 */
[----:B------:R-:W-:Y:S01]  /*a1e0*/  ULDC.64 UR4, c[0x0][0x3f8] ;  /* 0x0000fe0000047ab9 */ /* 0x000fe20000000a00 */
[----:B------:R-:W-:Y:S01]  /*a1f0*/  ULDC.64 UR6, c[0x0][0x408] ;  /* 0x0001020000067ab9 */ /* 0x000fe20000000a00 */
[----:B------:R-:W-:Y:S02]  /*a200*/  IMAD.MOV.U32 R4, RZ, RZ, R24 ;  /* 0x000000ffff047224 */ /* 0x000fe400078e0018 */
[----:B------:R-:W-:Y:S02]  /*a210*/  IMAD.MOV.U32 R10, RZ, RZ, R112 ;  /* 0x000000ffff0a7224 */ /* 0x000fe400078e0070 */
[----:B------:R-:W-:Y:S01]  /*a220*/  IMAD.MOV.U32 R11, RZ, RZ, R29 ;  /* 0x000000ffff0b7224 */ /* 0x000fe200078e001d */
        /* <DEDUP_REMOVED lines=27> */
.L_x_8203:
[----:B------:R-:W-:Y:S01]  /*a3e0*/  IMAD R75, R187, R8, RZ ;  /* 0x00000008bb4b7224 */ /* 0x000fe200078e02ff */
[----:B------:R-:W-:Y:S01]  /*a3f0*/  BSSY B1, `(.L_x_7864) ;  /* 0x000001e000017945 */ /* 0x000fe20003800000 */
[----:B------:R-:W-:Y:S02]  /*a400*/  CS2R R46, SRZ ;  /* 0x00000000002e7805 */ /* 0x000fe4000001ff00 */
[----:B------:R-:W-:Y:S02]  /*a410*/  CS2R R40, SRZ ;  /* 0x0000000000287805 */ /* 0x000fe4000001ff00 */
[----:B------:R-:W-:Y:S02]  /*a420*/  CS2R R44, SRZ ;  /* 0x00000000002c7805 */ /* 0x000fe4000001ff00 */
[----:B------:R-:W-:Y:S02]  /*a430*/  ISETP.GE.AND P0, PT, R58, R75, PT ;  /* 0x0000004b3a00720c */ /* 0x000fe40003f06270 */
[----:B------:R-:W-:-:S11]  /*a440*/  CS2R R38, SRZ ;  /* 0x0000000000267805 */ /* 0x000fd6000001ff00 */
[----:B------:R-:W-:Y:S05]  /*a450*/  @P0 BRA `(.L_x_7865) ;  /* 0x00000000005c0947 */ /* 0x000fea0003800000 */
[----:B------:R-:W-:Y:S01]  /*a460*/  ULDC UR4, c[0x0][0x3f4] ;  /* 0x0000fd0000047ab9 */ /* 0x000fe20000000800 */
[----:B------:R-:W-:Y:S02]  /*a470*/  CS2R R38, SRZ ;  /* 0x0000000000267805 */ /* 0x000fe4000001ff00 */
[----:B------:R-:W-:Y:S02]  /*a480*/  ISETP.GE.AND P4, PT, R18, UR4, PT ;  /* 0x0000000412007c0c */ /* 0x000fe4000bf86270 */
[----:B------:R-:W-:Y:S02]  /*a490*/  CS2R R40, SRZ ;  /* 0x0000000000287805 */ /* 0x000fe4000001ff00 */
[----:B------:R-:W-:-:S09]  /*a4a0*/  ISETP.GE.AND P5, PT, R185, UR4, PT ;  /* 0x00000004b9007c0c */ /* 0x000fd2000bfa6270 */
[C---:B------:R-:W-:Y:S01]  /*a4b0*/  @!P4 IMAD.SHL.U32 R12, R18.reuse, 0x2, RZ ;  /* 0x00000002120cc824 */ /* 0x040fe200078e00ff */
[----:B------:R-:W-:-:S03]  /*a4c0*/  @!P4 SHF.L.U64.HI R13, R18, 0x1, R19 ;  /* 0x00000001120dc819 */ /* 0x000fc60000010213 */
[C---:B------:R-:W-:Y:S01]  /*a4d0*/  @!P5 IMAD.SHL.U32 R15, R185.reuse, 0x2, RZ ;  /* 0x00000002b90fd824 */ /* 0x040fe200078e00ff */
[----:B------:R-:W-:Y:S02]  /*a4e0*/  @!P5 SHF.L.U64.HI R11, R185, 0x1, R232 ;  /* 0x00000001b90bd819 */ /* 0x000fe400000102e8 */
[CC--:B--2---:R-:W-:Y:S02]  /*a4f0*/  @!P4 IADD3 R8, P0, R3.reuse, R12.reuse, RZ ;  /* 0x0000000c0308c210 */ /* 0x0c4fe40007f1e0ff */
[----:B----4-:R-:W-:Y:S02]  /*a500*/  @!P4 IADD3 R12, P1, R14, R12, RZ ;  /* 0x0000000c0e0cc210 */ /* 0x010fe40007f3e0ff */
[-C--:B------:R-:W-:Y:S01]  /*a510*/  @!P5 IADD3 R20, P2, R3, R15.reuse, RZ ;  /* 0x0000000f0314d210 */ /* 0x080fe20007f5e0ff */
[----:B-1----:R-:W-:Y:S01]  /*a520*/  @!P4 IMAD.X R9, R0, 0x1, R13, P0 ;  /* 0x000000010009c824 */ /* 0x002fe200000e060d */
[----:B------:R-:W-:Y:S02]  /*a530*/  @!P5 IADD3 R14, P3, R14, R15, RZ ;  /* 0x0000000f0e0ed210 */ /* 0x000fe40007f7e0ff */
[----:B------:R-:W-:-:S02]  /*a540*/  CS2R R44, SRZ ;  /* 0x00000000002c7805 */ /* 0x000fc4000001ff00 */
[----:B------:R-:W-:Y:S01]  /*a550*/  CS2R R46, SRZ ;  /* 0x00000000002e7805 */ /* 0x000fe2000001ff00 */
[----:B------:R-:W-:Y:S02]  /*a560*/  @!P5 IMAD.X R21, R0, 0x1, R11, P2 ;  /* 0x000000010015d824 */ /* 0x000fe400010e060b */
[C---:B---3--:R-:W-:Y:S02]  /*a570*/  @!P4 IMAD.X R13, R4.reuse, 0x1, R13, P1 ;  /* 0x00000001040dc824 */ /* 0x048fe400008e060d */
[----:B------:R-:W-:Y:S01]  /*a580*/  @!P5 IMAD.X R15, R4, 0x1, R11, P3 ;  /* 0x00000001040fd824 */ /* 0x000fe200018e060b */
[----:B------:R1:W5:Y:S04]  /*a590*/  @!P5 LD.E.64 R38, desc[UR42][R20.64] ;  /* 0x0000002a1426d980 */ /* 0x000368000c101b00 */
[----:B------:R1:W5:Y:S04]  /*a5a0*/  @!P5 LD.E.64 R40, desc[UR42][R14.64] ;  /* 0x0000002a0e28d980 */ /* 0x000368000c101b00 */
[----:B------:R1:W5:Y:S04]  /*a5b0*/  @!P4 LD.E.64 R44, desc[UR42][R8.64] ;  /* 0x0000002a082cc980 */ /* 0x000368000c101b00 */
[----:B------:R1:W5:Y:S02]  /*a5c0*/  @!P4 LD.E.64 R46, desc[UR42][R12.64] ;  /* 0x0000002a0c2ec980 */ /* 0x000364000c101b00 */
.L_x_7865:
[----:B------:R-:W-:Y:S05]  /*a5d0*/  BSYNC B1 ;  /* 0x0000000000017941 */ /* 0x000fea0003800000 */
.L_x_7864:
        /* <DEDUP_REMOVED lines=22> */
[----:B----4-:R1:W4:Y:S02]  /*a740*/  SHFL.IDX PT, R14, R5, 0x1, 0x181f ;  /* 0x00381f00050e7f89 */ /* 0x01032400000e0000 */
.L_x_8209:
[----:B------:R-:W-:Y:S01]  /*a750*/  VIADD R8, R58, 0x20 ;  /* 0x000000203a087836 */ /* 0x000fe20000000000 */
[----:B------:R-:W-:Y:S01]  /*a760*/  BSSY B1, `(.L_x_7867) ;  /* 0x000001d000017945 */ /* 0x000fe20003800000 */
[----:B------:R-:W-:Y:S02]  /*a770*/  CS2R R30, SRZ ;  /* 0x00000000001e7805 */ /* 0x000fe4000001ff00 */
[----:B------:R-:W-:Y:S02]  /*a780*/  CS2R R42, SRZ ;  /* 0x00000000002a7805 */ /* 0x000fe4000001ff00 */
[----:B------:R-:W-:Y:S02]  /*a790*/  CS2R R32, SRZ ;  /* 0x0000000000207805 */ /* 0x000fe4000001ff00 */
[----:B------:R-:W-:-:S13]  /*a7a0*/  ISETP.GE.AND P0, PT, R8, R75, PT ;  /* 0x0000004b0800720c */ /* 0x000fda0003f06270 */
        /* <DEDUP_REMOVED lines=10> */
[CC--:B---3--:R-:W-:Y:S02]  /*a850*/  @!P4 IADD3 R8, P0, R3.reuse, R12.reuse, RZ ;  /* 0x0000000c0308c210 */ /* 0x0c8fe40007f1e0ff */
[-C--:B------:R-:W-:Y:S02]  /*a860*/  @!P5 IADD3 R20, P2, R3, R9.reuse, RZ ;  /* 0x000000090314d210 */ /* 0x080fe40007f5e0ff */
[C---:B----4-:R-:W-:Y:S02]  /*a870*/  @!P4 IADD3 R12, P1, R14.reuse, R12, RZ ;  /* 0x0000000c0e0cc210 */ /* 0x050fe40007f3e0ff */
[----:B------:R-:W-:Y:S01]  /*a880*/  @!P5 IADD3 R14, P3, R14, R9, RZ ;  /* 0x000000090e0ed210 */ /* 0x000fe20007f7e0ff */
[----:B--2---:R-:W-:Y:S01]  /*a890*/  @!P5 IMAD.X R21, R0, 0x1, R15, P2 ;  /* 0x000000010015d824 */ /* 0x004fe200010e060f */
[----:B------:R-:W-:-:S02]  /*a8a0*/  CS2R R42, SRZ ;  /* 0x00000000002a7805 */ /* 0x000fc4000001ff00 */
[----:B------:R-:W-:Y:S01]  /*a8b0*/  CS2R R34, SRZ ;  /* 0x0000000000227805 */ /* 0x000fe2000001ff00 */
[--C-:B------:R-:W-:Y:S02]  /*a8c0*/  @!P4 IMAD.X R9, R0, 0x1, R11.reuse, P0 ;  /* 0x000000010009c824 */ /* 0x100fe400000e060b */
[C---:B0-----:R-:W-:Y:S01]  /*a8d0*/  @!P4 IMAD.X R13, R4.reuse, 0x1, R11, P1 ;  /* 0x00000001040dc824 */ /* 0x041fe200008e060b */
[----:B------:R0:W5:Y:S01]  /*a8e0*/  @!P5 LD.E.64 R32, desc[UR42][R20.64] ;  /* 0x0000002a1420d980 */ /* 0x000162000c101b00 */
[----:B------:R-:W-:-:S03]  /*a8f0*/  @!P5 IMAD.X R15, R4, 0x1, R15, P3 ;  /* 0x00000001040fd824 */ /* 0x000fc600018e060f */
[----:B------:R0:W5:Y:S04]  /*a900*/  @!P4 LD.E.64 R42, desc[UR42][R8.64] ;  /* 0x0000002a082ac980 */ /* 0x000168000c101b00 */
[----:B------:R0:W5:Y:S04]  /*a910*/  @!P5 LD.E.64 R30, desc[UR42][R14.64] ;  /* 0x0000002a0e1ed980 */ /* 0x000168000c101b00 */
[----:B------:R0:W5:Y:S02]  /*a920*/  @!P4 LD.E.64 R34, desc[UR42][R12.64] ;  /* 0x0000002a0c22c980 */ /* 0x000164000c101b00 */
.L_x_7868:
[----:B------:R-:W-:Y:S05]  /*a930*/  BSYNC B1 ;  /* 0x0000000000017941 */ /* 0x000fea0003800000 */
.L_x_7867:
[----:B--2--5:R-:W-:Y:S01]  /*a940*/  IMAD.MOV.U32 R0, RZ, RZ, R34 ;  /* 0x000000ffff007224 */ /* 0x024fe200078e0022 */
[----:B------:R-:W-:Y:S01]  /*a950*/  UMOV UR4, 0xffffffff ;  /* 0xffffffff00047882 */ /* 0x000fe20000000000 */
[----:B---3--:R-:W-:Y:S02]  /*a960*/  IMAD.MOV.U32 R3, RZ, RZ, R35 ;  /* 0x000000ffff037224 */ /* 0x008fe400078e0023 */
[----:B0-----:R-:W-:Y:S01]  /*a970*/  IMAD.MOV.U32 R4, RZ, RZ, R30 ;  /* 0x000000ffff047224 */ /* 0x001fe200078e001e */
        /* <DEDUP_REMOVED lines=17> */
[----:B----4-:R4:W0:Y:S02]  /*aa90*/  SHFL.IDX PT, R14, R5, 0x2, 0x181f ;  /* 0x00581f00050e7f89 */ /* 0x01082400000e0000 */
.L_x_8215:
[----:B------:R-:W-:Y:S01]  /*aaa0*/  VIADD R8, R58, 0x40 ;  /* 0x000000403a087836 */ /* 0x000fe20000000000 */
        /* <DEDUP_REMOVED lines=18> */
[C---:B0-----:R-:W-:Y:S02]  /*abd0*/  @!P4 IADD3 R12, P1, R14.reuse, R12, RZ ;  /* 0x0000000c0e0cc210 */ /* 0x041fe40007f3e0ff */
[----:B------:R-:W-:Y:S01]  /*abe0*/  @!P5 IADD3 R14, P3, R14, R9, RZ ;  /* 0x000000090e0ed210 */ /* 0x000fe20007f7e0ff */
[----:B--2---:R-:W-:Y:S01]  /*abf0*/  @!P5 IMAD.X R49, R0, 0x1, R15, P2 ;  /* 0x000000010031d824 */ /* 0x004fe200010e060f */
[----:B------:R-:W-:-:S02]  /*ac00*/  CS2R R28, SRZ ;  /* 0x00000000001c7805 */ /* 0x000fc4000001ff00 */
[----:B------:R-:W-:Y:S01]  /*ac10*/  CS2R R26, SRZ ;  /* 0x00000000001a7805 */ /* 0x000fe2000001ff00 */
[--C-:B------:R-:W-:Y:S02]  /*ac20*/  @!P4 IMAD.X R9, R0, 0x1, R11.reuse, P0 ;  /* 0x000000010009c824 */ /* 0x100fe400000e060b */
[C---:B------:R-:W-:Y:S01]  /*ac30*/  @!P4 IMAD.X R13, R4.reuse, 0x1, R11, P1 ;  /* 0x00000001040dc824 */ /* 0x040fe200008e060b */
[----:B------:R0:W5:Y:S01]  /*ac40*/  @!P5 LD.E.64 R20, desc[UR42][R48.64] ;  /* 0x0000002a3014d980 */ /* 0x000162000c101b00 */
[----:B------:R-:W-:-:S03]  /*ac50*/  @!P5 IMAD.X R15, R4, 0x1, R15, P3 ;  /* 0x00000001040fd824 */ /* 0x000fc600018e060f */
[----:B------:R0:W5:Y:S04]  /*ac60*/  @!P4 LD.E.64 R28, desc[UR42][R8.64] ;  /* 0x0000002a081cc980 */ /* 0x000168000c101b00 */
[----:B------:R0:W5:Y:S04]  /*ac70*/  @!P5 LD.E.64 R24, desc[UR42][R14.64] ;  /* 0x0000002a0e18d980 */ /* 0x000168000c101b00 */
[----:B------:R0:W5:Y:S02]  /*ac80*/  @!P4 LD.E.64 R26, desc[UR42][R12.64] ;  /* 0x0000002a0c1ac980 */ /* 0x000164000c101b00 */
.L_x_7871:
[----:B------:R-:W-:Y:S05]  /*ac90*/  BSYNC B1 ;  /* 0x0000000000017941 */ /* 0x000fea0003800000 */
.L_x_7870:
[----:B0----5:R-:W-:Y:S01]  /*aca0*/  IMAD.MOV.U32 R8, RZ, RZ, R25 ;  /* 0x000000ffff087224 */ /* 0x021fe200078e0019 */
[----:B------:R-:W-:Y:S01]  /*acb0*/  UMOV UR4, 0xffffffff ;  /* 0xffffffff00047882 */ /* 0x000fe20000000000 */
[----:B--2---:R-:W-:Y:S02]  /*acc0*/  IMAD.MOV.U32 R0, RZ, RZ, R26 ;  /* 0x000000ffff007224 */ /* 0x004fe400078e001a */
        /* <DEDUP_REMOVED lines=16> */
[----:B------:R0:W2:Y:S04]  /*add0*/  SHFL.IDX PT, R0, R7, 0x3, 0x181f ;  /* 0x00781f0007007f89 */ /* 0x0000a800000e0000 */
[----:B------:R0:W3:Y:S04]  /*ade0*/  SHFL.IDX PT, R3, R6, 0x3, 0x181f ;  /* 0x00781f0006037f89 */ /* 0x0000e800000e0000 */
[----:B------:R0:W0:Y:S04]  /*adf0*/  SHFL.IDX PT, R4, R10, 0x3, 0x181f ;  /* 0x00781f000a047f89 */ /* 0x00002800000e0000 */
[----:B-1--4-:R-:W1:Y:S02]  /*ae00*/  SHFL.IDX PT, R5, R5, 0x3, 0x181f ;  /* 0x00781f0005057f89 */ /* 0x012e6400000e0000 */
.L_x_8221:
[----:B------:R-:W-:Y:S01]  /*ae10*/  VIADD R58, R58, 0x60 ;  /* 0x000000603a3a7836 */ /* 0x000fe20000000000 */
[----:B0-----:R-:W-:Y:S01]  /*ae20*/  LEA.HI R6, R213, R213, RZ, 0x1 ;  /* 0x000000d5d5067211 */ /* 0x001fe200078f08ff */
[----:B------:R-:W-:Y:S01]  /*ae30*/  BSSY B1, `(.L_x_7873) ;  /* 0x0000020000017945 */ /* 0x000fe20003800000 */
[----:B------:R-:W-:Y:S02]  /*ae40*/  CS2R R10, SRZ ;  /* 0x00000000000a7805 */ /* 0x000fe4000001ff00 */
[----:B------:R-:W-:Y:S02]  /*ae50*/  CS2R R14, SRZ ;  /* 0x00000000000e7805 */ /* 0x000fe4000001ff00 */
[----:B------:R-:W-:Y:S02]  /*ae60*/  ISETP.GE.AND P0, PT, R58, R75, PT ;  /* 0x0000004b3a00720c */ /* 0x000fe40003f06270 */
[----:B------:R-:W-:Y:S02]  /*ae70*/  CS2R R12, SRZ ;  /* 0x00000000000c7805 */ /* 0x000fe4000001ff00 */
[----:B------:R-:W-:-:S05]  /*ae80*/  LOP3.LUT R6, R6, 0xfffffffe, RZ, 0xc0, !PT ;  /* 0xfffffffe06067812 */ /* 0x000fca00078ec0ff */
[----:B------:R-:W-:-:S05]  /*ae90*/  IMAD.IADD R6, R213, 0x1, -R6 ;  /* 0x00000001d5067824 */ /* 0x000fca00078e0a06 */
[----:B------:R-:W-:Y:S01]  /*aea0*/  SHF.L.U32 R77, R6, 0x1f, RZ ;  /* 0x0000001f064d7819 */ /* 0x000fe200000006ff */
[----:B------:R-:W-:Y:S06]  /*aeb0*/  @P0 BRA `(.L_x_7874) ;  /* 0x00000000005c0947 */ /* 0x000fec0003800000 */
[----:B------:R-:W-:Y:S01]  /*aec0*/  ULDC UR4, c[0x0][0x3f4] ;  /* 0x0000fd0000047ab9 */ /* 0x000fe20000000800 */
[----:B------:R-:W-:Y:S02]  /*aed0*/  CS2R R12, SRZ ;  /* 0x00000000000c7805 */ /* 0x000fe4000001ff00 */
[----:B------:R-:W-:Y:S02]  /*aee0*/  ISETP.GE.AND P4, PT, R18, UR4, PT ;  /* 0x0000000412007c0c */ /* 0x000fe4000bf86270 */
[----:B------:R-:W-:-:S11]  /*aef0*/  ISETP.GE.AND P5, PT, R185, UR4, PT ;  /* 0x00000004b9007c0c */ /* 0x000fd6000bfa6270 */
[C---:B------:R-:W-:Y:S01]  /*af00*/  @!P4 IMAD.SHL.U32 R48, R18.reuse, 0x2, RZ ;  /* 0x000000021230c824 */ /* 0x040fe200078e00ff */
[----:B------:R-:W-:Y:S01]  /*af10*/  @!P4 SHF.L.U64.HI R9, R18, 0x1, R19 ;  /* 0x000000011209c819 */ /* 0x000fe20000010213 */
[C---:B------:R-:W-:Y:S01]  /*af20*/  @!P5 IMAD.SHL.U32 R50, R185.reuse, 0x2, RZ ;  /* 0x00000002b932d824 */ /* 0x040fe200078e00ff */
[----:B------:R-:W-:Y:S02]  /*af30*/  @!P5 SHF.L.U64.HI R11, R185, 0x1, R232 ;  /* 0x00000001b90bd819 */ /* 0x000fe400000102e8 */
[C---:B---3--:R-:W-:Y:S02]  /*af40*/  @!P4 IADD3 R6, P0, R3.reuse, R48, RZ ;  /* 0x000000300306c210 */ /* 0x048fe40007f1e0ff */
[----:B------:R-:W-:Y:S02]  /*af50*/  @!P5 IADD3 R52, P2, R3, R50, RZ ;  /* 0x000000320334d210 */ /* 0x000fe40007f5e0ff */
[C---:B-1----:R-:W-:Y:S01]  /*af60*/  @!P4 IADD3 R48, P1, R5.reuse, R48, RZ ;  /* 0x000000300530c210 */ /* 0x042fe20007f3e0ff */
[C---:B--2---:R-:W-:Y:S01]  /*af70*/  @!P4 IMAD.X R7, R0.reuse, 0x1, R9, P0 ;  /* 0x000000010007c824 */ /* 0x044fe200000e0609 */
[----:B------:R-:W-:Y:S01]  /*af80*/  @!P5 IADD3 R50, P3, R5, R50, RZ ;  /* 0x000000320532d210 */ /* 0x000fe20007f7e0ff */
[----:B------:R-:W-:Y:S01]  /*af90*/  @!P5 IMAD.X R53, R0, 0x1, R11, P2 ;  /* 0x000000010035d824 */ /* 0x000fe200010e060b */
[----:B------:R-:W-:Y:S01]  /*afa0*/  CS2R R14, SRZ ;  /* 0x00000000000e7805 */ /* 0x000fe2000001ff00 */
[C---:B------:R-:W-:Y:S01]  /*afb0*/  @!P4 IMAD.X R49, R4.reuse, 0x1, R9, P1 ;  /* 0x000000010431c824 */ /* 0x040fe200008e0609 */
[----:B------:R-:W-:Y:S01]  /*afc0*/  CS2R R8, SRZ ;  /* 0x0000000000087805 */ /* 0x000fe2000001ff00 */
[----:B------:R-:W-:Y:S01]  /*afd0*/  @!P5 IMAD.X R51, R4, 0x1, R11, P3 ;  /* 0x000000010433d824 */ /* 0x000fe200018e060b */
[----:B------:R-:W-:Y:S01]  /*afe0*/  CS2R R10, SRZ ;  /* 0x00000000000a7805 */ /* 0x000fe2000001ff00 */
[----:B------:R0:W5:Y:S04]  /*aff0*/  @!P5 LD.E.64 R12, desc[UR42][R52.64] ;  /* 0x0000002a340cd980 */ /* 0x000168000c101b00 */
[----:B------:R0:W5:Y:S04]  /*b000*/  @!P4 LD.E.64 R14, desc[UR42][R6.64] ;  /* 0x0000002a060ec980 */ /* 0x000168000c101b00 */
[----:B------:R0:W5:Y:S04]  /*b010*/  @!P5 LD.E.64 R10, desc[UR42][R50.64] ;  /* 0x0000002a320ad980 */ /* 0x000168000c101b00 */
[----:B------:R0:W5:Y:S02]  /*b020*/  @!P4 LD.E.64 R8, desc[UR42][R48.64] ;  /* 0x0000002a3008c980 */ /* 0x000164000c101b00 */
.L_x_7874:
[----:B------:R-:W-:Y:S05]  /*b030*/  BSYNC B1 ;  /* 0x0000000000017941 */ /* 0x000fea0003800000 */
.L_x_7873:
[----:B------:R-:W4:Y:S01]  /*b040*/  SYNCS.PHASECHK.TRANS64.TRYWAIT P0, [R2+URZ+0x28800], R77 ;  /* 0x0288004d020075a7 */ /* 0x000f22000800017f */
[----:B-----5:R-:W-:Y:S01]  /*b050*/  IMAD.MOV.U32 R4, RZ, RZ, R9 ;  /* 0x000000ffff047224 */ /* 0x020fe200078e0009 */
[----:B--2---:R-:W-:Y:S01]  /*b060*/  VIADDMNMX R0, R75, -R192, 0x80, PT ;  /* 0x000000804b007446 */ /* 0x004fe200038009c0 */
[----:B---3--:R-:W-:Y:S01]  /*b070*/  IMAD.MOV.U32 R3, RZ, RZ, R8 ;  /* 0x000000ffff037224 */ /* 0x008fe200078e0008 */
[----:B------:R-:W-:Y:S01]  /*b080*/  BSSY B1, `(.L_x_7875) ;  /* 0x000000e000017945 */ /* 0x000fe20003800000 */
[----:B-1----:R-:W-:Y:S01]  /*b090*/  IMAD.MOV.U32 R5, RZ, RZ, R14 ;  /* 0x000000ffff057224 */ /* 0x002fe200078e000e */
[----:B0-----:R-:W-:Y:S01]  /*b0a0*/  PRMT R52, R4, 0x7610, R52 ;  /* 0x0000761004347816 */ /* 0x001fe20000000034 */
[----:B------:R-:W-:Y:S01]  /*b0b0*/  IMAD.MOV.U32 R4, RZ, RZ, R11 ;  /* 0x000000ffff047224 */ /* 0x000fe200078e000b */
[----:B------:R-:W-:Y:S01]  /*b0c0*/  PRMT R51, R3, 0x7610, R51 ;  /* 0x0000761003337816 */ /* 0x000fe20000000033 */
[----:B------:R-:W-:Y:S01]  /*b0d0*/  IMAD.MOV.U32 R6, RZ, RZ, R15 ;  /* 0x000000ffff067224 */ /* 0x000fe200078e000f */
[----:B------:R-:W-:Y:S01]  /*b0e0*/  PRMT R53, R5, 0x7610, R53 ;  /* 0x0000761005357816 */ /* 0x000fe20000000035 */
[----:B------:R-:W-:Y:S01]  /*b0f0*/  IMAD.MOV.U32 R3, RZ, RZ, R10 ;  /* 0x000000ffff037224 */ /* 0x000fe200078e000a */
[----:B------:R-:W-:Y:S01]  /*b100*/  PRMT R48, R4, 0x7610, R48 ;  /* 0x0000761004307816 */ /* 0x000fe20000000030 */
[----:B------:R-:W-:Y:S01]  /*b110*/  IMAD.MOV.U32 R4, RZ, RZ, R12 ;  /* 0x000000ffff047224 */ /* 0x000fe200078e000c */
[----:B------:R-:W-:Y:S01]  /*b120*/  ISETP.GE.AND P1, PT, R23, R0, PT ;  /* 0x000000001700720c */ /* 0x000fe20003f26270 */
[----:B------:R-:W-:Y:S01]  /*b130*/  IMAD.MOV.U32 R5, RZ, RZ, R13 ;  /* 0x000000ffff057224 */ /* 0x000fe200078e000d */
[----:B------:R-:W-:Y:S01]  /*b140*/  PRMT R58, R6, 0x7610, R58 ;  /* 0x00007610063a7816 */ /* 0x000fe2000000003a */
[----:B----4-:R-:W-:Y:S10]  /*b150*/  @!P0 BRA `(.L_x_7876) ;  /* 0x000001cc00588947 */ /* 0x010ff40003800000 */
.L_x_8222:
[----:B------:R-:W-:Y:S05]  /*b160*/  BSYNC B1 ;  /* 0x0000000000017941 */ /* 0x000fea0003800000 */
.L_x_7875:
[----:B------:R-:W-:Y:S01]  /*b170*/  BSSY B1, `(.L_x_7877) ;  /* 0x0000067000017945 */ /* 0x000fe20003800000 */
[----:B------:R-:W-:Y:S02]  /*b180*/  PRMT R49, R4, 0x7610, R49 ;  /* 0x0000761004317816 */ /* 0x000fe40000000031 */
[----:B------:R-:W-:Y:S01]  /*b190*/  PRMT R50, R5, 0x7610, R50 ;  /* 0x0000761005327816 */ /* 0x000fe20000000032 */
[----:B------:R-:W-:Y:S06]  /*b1a0*/  @P1 BRA `(.L_x_7878) ;  /* 0x00000004008c1947 */ /* 0x000fec0003800000 */
[----:B------:R-:W1:Y:S01]  /*b1b0*/  LDC R4, c[0x0][0x3f4] ;  /* 0x0000fd00ff047b82 */ /* 0x000e620000000800 */
[----:B------:R-:W-:Y:S01]  /*b1c0*/  BSSY B2, `(.L_x_7879) ;  /* 0x0000032000027945 */ /* 0x000fe20003800000 */
[-C--:B-1----:R-:W-:Y:S02]  /*b1d0*/  ISETP.GE.AND P0, PT, R18, R4.reuse, PT ;  /* 0x000000041200720c */ /* 0x082fe40003f06270 */
[----:B------:R-:W-:-:S11]  /*b1e0*/  ISETP.GE.AND P1, PT, R185, R4, PT ;  /* 0x00000004b900720c */ /* 0x000fd60003f26270 */
[----:B------:R-:W-:Y:S05]  /*b1f0*/  @P0 BRA `(.L_x_7880) ;  /* 0x0000000000b80947 */ /* 0x000fea0003800000 */
[----:B------:R-:W1:Y:S01]  /*b200*/  LDS.128 R4, [R204] ;  /* 0x00000000cc047984 */ /* 0x000e620000000c00 */
[----:B------:R-:W-:Y:S02]  /*b210*/  SHF.R.U32.HI R78, RZ, 0x10, R47 ;  /* 0x00000010ff4e7819 */ /* 0x000fe4000001162f */
[----:B------:R-:W-:Y:S02]  /*b220*/  SHF.R.U32.HI R75, RZ, 0x10, R45 ;  /* 0x00000010ff4b7819 */ /* 0x000fe4000001162d */
[----:B------:R-:W-:Y:S02]  /*b230*/  PRMT R78, R37, 0x5432, R78 ;  /* 0x00005432254e7816 */ /* 0x000fe4000000004e */
[----:B0-----:R-:W-:Y:S02]  /*b240*/  SHF.R.U64 R77, R46, 0x10, R47 ;  /* 0x000000102e4d7819 */ /* 0x001fe4000000122f */
[----:B------:R-:W-:Y:S01]  /*b250*/  PRMT R75, R79, 0x5410, R75 ;  /* 0x000054104f4b7816 */ /* 0x000fe2000000004b */
[----:B------:R-:W-:Y:S01]  /*b260*/  IMAD.U32 R79, R78, 0x10000, RZ ;  /* 0x000100004e4f7824 */ /* 0x000fe200078e00ff */
[----:B------:R-:W-:-:S02]  /*b270*/  SHF.R.U64 R74, R44, 0x10, R45 ;  /* 0x000000102c4a7819 */ /* 0x000fc4000000122d */
[----:B------:R-:W-:Y:S01]  /*b280*/  PRMT R77, R76, 0x5410, R77 ;  /* 0x000054104c4d7816 */ /* 0x000fe2000000004d */
[C---:B------:R-:W-:Y:S01]  /*b290*/  IMAD.U32 R76, R75.reuse, 0x10000, RZ ;  /* 0x000100004b4c7824 */ /* 0x040fe200078e00ff */
[----:B------:R-:W-:Y:S02]  /*b2a0*/  LOP3.LUT R78, R78, 0xffff0000, RZ, 0xc0, !PT ;  /* 0xffff00004e4e7812 */ /* 0x000fe400078ec0ff */
[----:B------:R-:W-:Y:S02]  /*b2b0*/  LOP3.LUT R75, R75, 0xffff0000, RZ, 0xc0, !PT ;  /* 0xffff00004b4b7812 */ /* 0x000fe400078ec0ff */
[----:B------:R-:W-:Y:S02]  /*b2c0*/  PRMT R74, R54, 0x5432, R74 ;  /* 0x00005432364a7816 */ /* 0x000fe4000000004a */
[C---:B-1----:R-:W-:Y:S01]  /*b2d0*/  LOP3.LUT R45, R6.reuse, 0xffff0000, RZ, 0xc0, !PT ;  /* 0xffff0000062d7812 */ /* 0x042fe200078ec0ff */
        /* <DEDUP_REMOVED lines=8> */
[----:B------:R-:W-:Y:S01]  /*b360*/  FFMA.FTZ R80, R44, R79, R80 ;  /* 0x0000004f2c507223 */ /* 0x000fe20000010050 */
[-C--:B------:R-:W-:Y:S01]  /*b370*/  FFMA.FTZ R79, R46, R75.reuse, -R45 ;  /* 0x0000004b2e4f7223 */ /* 0x080fe2000001082d */
[C---:B------:R-:W-:Y:S01]  /*b380*/  IMAD.U32 R7, R5.reuse, 0x10000, RZ ;  /* 0x0001000005077824 */ /* 0x040fe200078e00ff */
[----:B------:R-:W-:Y:S01]  /*b390*/  LOP3.LUT R4, R4, 0xffff0000, RZ, 0xc0, !PT ;  /* 0xffff000004047812 */ /* 0x000fe200078ec0ff */
[C---:B------:R-:W-:Y:S01]  /*b3a0*/  IMAD.U32 R45, R74.reuse, 0x10000, RZ ;  /* 0x000100004a2d7824 */ /* 0x040fe200078e00ff */
[----:B------:R-:W-:Y:S01]  /*b3b0*/  LOP3.LUT R5, R5, 0xffff0000, RZ, 0xc0, !PT ;  /* 0xffff000005057812 */ /* 0x000fe200078ec0ff */
[----:B------:R-:W-:Y:S01]  /*b3c0*/  FMUL.FTZ R83, R47, R75 ;  /* 0x0000004b2f537220 */ /* 0x000fe20000410000 */
[C---:B------:R-:W-:Y:S01]  /*b3d0*/  LOP3.LUT R44, R77.reuse, 0xffff0000, RZ, 0xc0, !PT ;  /* 0xffff00004d2c7812 */ /* 0x040fe200078ec0ff */
[----:B------:R-:W-:Y:S01]  /*b3e0*/  IMAD.U32 R47, R77, 0x10000, RZ ;  /* 0x000100004d2f7824 */ /* 0x000fe200078e00ff */
[----:B------:R-:W-:Y:S01]  /*b3f0*/  LOP3.LUT R74, R74, 0xffff0000, RZ, 0xc0, !PT ;  /* 0xffff00004a4a7812 */ /* 0x000fe200078ec0ff */
[----:B------:R-:W-:Y:S01]  /*b400*/  FFMA.FTZ R78, R46, R78, R83 ;  /* 0x0000004e2e4e7223 */ /* 0x000fe20000010053 */
[C---:B------:R-:W-:Y:S01]  /*b410*/  FMUL.FTZ R46, R4.reuse, R45 ;  /* 0x0000002d042e7220 */ /* 0x040fe20000410000 */
        /* <DEDUP_REMOVED lines=10> */
[----:B------:R-:W-:-:S05]  /*b4c0*/  F2FP.BF16.F32.PACK_AB R5, R44, R5 ;  /* 0x000000052c05723e */ /* 0x000fca00000010ff */
[----:B------:R1:W-:Y:S02]  /*b4d0*/  STS.128 [R204], R4 ;  /* 0x00000004cc007388 */ /* 0x0003e40000000c00 */
.L_x_7880:
[----:B------:R-:W-:Y:S05]  /*b4e0*/  BSYNC B2 ;  /* 0x0000000000027941 */ /* 0x000fea0003800000 */
.L_x_7879:
[----:B------:R-:W-:Y:S05]  /*b4f0*/  @P1 BRA `(.L_x_7878) ;  /* 0x0000000000b81947 */ /* 0x000fea0003800000 */
[----:B-1----:R-:W1:Y:S01]  /*b500*/  LDS.128 R4, [R204+0x4000] ;  /* 0x00400000cc047984 */ /* 0x002e620000000c00 */
        /* <DEDUP_REMOVED lines=12> */
[C---:B-1----:R-:W-:Y:S01]  /*b5d0*/  LOP3.LUT R39, R6.reuse, 0xffff0000, RZ, 0xc0, !PT ;  /* 0xffff000006277812 */ /* 0x042fe200078ec0ff */
        /* <DEDUP_REMOVED lines=32> */
.L_x_7878:
[----:B------:R-:W-:Y:S05]  /*b7e0*/  BSYNC B1 ;  /* 0x0000000000017941 */ /* 0x000fea0003800000 */
.L_x_7877:
[----:B------:R-:W-:Y:S01]  /*b7f0*/  ISETP.GE.AND P0, PT, R212, R0, PT ;  /* 0x00000000d400720c */ /* 0x000fe20003f06270 */
[----:B------:R-:W-:-:S12]  /*b800*/  BSSY B1, `(.L_x_7881) ;  /* 0x0000065000017945 */ /* 0x000fd80003800000 */
[----:B------:R-:W-:Y:S05]  /*b810*/  @P0 BRA `(.L_x_7882) ;  /* 0x00000004008c0947 */ /* 0x000fea0003800000 */
[----:B-12---:R-:W1:Y:S01]  /*b820*/  LDC R4, c[0x0][0x3f4] ;  /* 0x0000fd00ff047b82 */ /* 0x006e620000000800 */
[----:B------:R-:W-:Y:S01]  /*b830*/  BSSY B2, `(.L_x_7883) ;  /* 0x0000032000027945 */ /* 0x000fe20003800000 */
[-C--:B-1----:R-:W-:Y:S02]  /*b840*/  ISETP.GE.AND P0, PT, R18, R4.reuse, PT ;  /* 0x000000041200720c */ /* 0x082fe40003f06270 */
[----:B------:R-:W-:-:S11]  /*b850*/  ISETP.GE.AND P1, PT, R185, R4, PT ;  /* 0x00000004b900720c */ /* 0x000fd60003f26270 */
[----:B------:R-:W-:Y:S05]  /*b860*/  @P0 BRA `(.L_x_7884) ;  /* 0x0000000000b80947 */ /* 0x000fea0003800000 */
[----:B------:R-:W1:Y:S01]  /*b870*/  LDS.128 R4, [R204+0x1000] ;  /* 0x00100000cc047984 */ /* 0x000e620000000c00 */
        /* <DEDUP_REMOVED lines=45> */
.L_x_7884:
[----:B------:R-:W-:Y:S05]  /*bb50*/  BSYNC B2 ;  /* 0x0000000000027941 */ /* 0x000fea0003800000 */
.L_x_7883:
        /* <DEDUP_REMOVED lines=25> */
[----:B------:R-:W-:Y:S02]  /*bcf0*/  IMAD.U32 R7, R5, 0x10000, RZ ;  /* 0x0001000005077824 */ /* 0x000fe400078e00ff */
[----:B------:R-:W-:Y:S01]  /*bd00*/  FFMA.FTZ R38, R30, R34, -R39 ;  /* 0x000000221e267223 */ /* 0x000fe20000010827 */
[----:B------:R-:W-:Y:S01]  /*bd10*/  IMAD.U32 R31, R60, 0x10000, RZ ;  /* 0x000100003c1f7824 */ /* 0x000fe200078e00ff */
[----:B------:R-:W-:Y:S01]  /*bd20*/  LOP3.LUT R4, R4, 0xffff0000, RZ, 0xc0, !PT ;  /* 0xffff000004047812 */ /* 0x000fe200078ec0ff */
[----:B------:R-:W-:Y:S01]  /*bd30*/  IMAD.U32 R33, R57, 0x10000, RZ ;  /* 0x0001000039217824 */ /* 0x000fe200078e00ff */
[----:B------:R-:W-:Y:S01]  /*bd40*/  LOP3.LUT R5, R5, 0xffff0000, RZ, 0xc0, !PT ;  /* 0xffff000005057812 */ /* 0x000fe200078ec0ff */
[----:B------:R-:W-:Y:S01]  /*bd50*/  FFMA.FTZ R40, R32, R59, R35 ;  /* 0x0000003b20287223 */ /* 0x000fe20000010023 */
[----:B------:R-:W-:Y:S01]  /*bd60*/  LOP3.LUT R30, R57, 0xffff0000, RZ, 0xc0, !PT ;  /* 0xffff0000391e7812 */ /* 0x000fe200078ec0ff */
[----:B------:R-:W-:Y:S01]  /*bd70*/  FMUL.FTZ R35, R4, R33 ;  /* 0x0000002104237220 */ /* 0x000fe20000410000 */
[----:B------:R-:W-:Y:S01]  /*bd80*/  LOP3.LUT R60, R60, 0xffff0000, RZ, 0xc0, !PT ;  /* 0xffff00003c3c7812 */ /* 0x000fe200078ec0ff */
[----:B------:R-:W-:-:S02]  /*bd90*/  FMUL.FTZ R32, R4, R31 ;  /* 0x0000001f04207220 */ /* 0x000fc40000410000 */
[C---:B------:R-:W-:Y:S01]  /*bda0*/  FMUL.FTZ R34, R5.reuse, R30 ;  /* 0x0000001e05227220 */ /* 0x040fe20000410000 */
[C---:B------:R-:W-:Y:S01]  /*bdb0*/  FFMA.FTZ R4, R6.reuse, R31, -R35 ;  /* 0x0000001f06047223 */ /* 0x040fe20000010823 */
[-C--:B------:R-:W-:Y:S01]  /*bdc0*/  FMUL.FTZ R39, R5, R60.reuse ;  /* 0x0000003c05277220 */ /* 0x080fe20000410000 */
[----:B------:R-:W-:Y:S01]  /*bdd0*/  FFMA.FTZ R33, R6, R33, R32 ;  /* 0x0000002106217223 */ /* 0x000fe20000010020 */
[----:B------:R-:W-:Y:S01]  /*bde0*/  FFMA.FTZ R5, R7, R60, -R34 ;  /* 0x0000003c07057223 */ /* 0x000fe20000010822 */
[----:B------:R-:W-:Y:S01]  /*bdf0*/  F2FP.BF16.F32.PACK_AB R6, R41, R38 ;  /* 0x000000262906723e */ /* 0x000fe200000010ff */
[----:B------:R-:W-:Y:S01]  /*be00*/  FFMA.FTZ R30, R7, R30, R39 ;  /* 0x0000001e071e7223 */ /* 0x000fe20000010027 */
[----:B------:R-:W-:Y:S02]  /*be10*/  F2FP.BF16.F32.PACK_AB R7, R40, R61 ;  /* 0x0000003d2807723e */ /* 0x000fe400000010ff */
[----:B------:R-:W-:Y:S02]  /*be20*/  F2FP.BF16.F32.PACK_AB R4, R33, R4 ;  /* 0x000000042104723e */ /* 0x000fe400000010ff */
[----:B------:R-:W-:-:S05]  /*be30*/  F2FP.BF16.F32.PACK_AB R5, R30, R5 ;  /* 0x000000051e05723e */ /* 0x000fca00000010ff */
[----:B------:R3:W-:Y:S02]  /*be40*/  STS.128 [R204+0x5000], R4 ;  /* 0x00500004cc007388 */ /* 0x0007e40000000c00 */
.L_x_7882:
[----:B------:R-:W-:Y:S05]  /*be50*/  BSYNC B1 ;  /* 0x0000000000017941 */ /* 0x000fea0003800000 */
.L_x_7881:
[----:B------:R-:W-:Y:S01]  /*be60*/  ISETP.GE.AND P0, PT, R211, R0, PT ;  /* 0x00000000d300720c */ /* 0x000fe20003f06270 */
[----:B------:R-:W-:-:S12]  /*be70*/  BSSY B1, `(.L_x_7885) ;  /* 0x0000065000017945 */ /* 0x000fd80003800000 */
[----:B------:R-:W-:Y:S05]  /*be80*/  @P0 BRA `(.L_x_7886) ;  /* 0x00000004008c0947 */ /* 0x000fea0003800000 */
[----:B-123--:R-:W1:Y:S01]  /*be90*/  LDC R4, c[0x0][0x3f4] ;  /* 0x0000fd00ff047b82 */ /* 0x00ee620000000800 */
[----:B------:R-:W-:Y:S01]  /*bea0*/  BSSY B2, `(.L_x_7887) ;  /* 0x0000032000027945 */ /* 0x000fe20003800000 */
[-C--:B-1----:R-:W-:Y:S02]  /*beb0*/  ISETP.GE.AND P0, PT, R18, R4.reuse, PT ;  /* 0x000000041200720c */ /* 0x082fe40003f06270 */
[----:B------:R-:W-:-:S11]  /*bec0*/  ISETP.GE.AND P1, PT, R185, R4, PT ;  /* 0x00000004b900720c */ /* 0x000fd60003f26270 */
[----:B------:R-:W-:Y:S05]  /*bed0*/  @P0 BRA `(.L_x_7888) ;  /* 0x0000000000b80947 */ /* 0x000fea0003800000 */
[----:B------:R-:W1:Y:S01]  /*bee0*/  LDS.128 R4, [R204+0x2000] ;  /* 0x00200000cc047984 */ /* 0x000e620000000c00 */
        /* <DEDUP_REMOVED lines=45> */
.L_x_7888:
[----:B------:R-:W-:Y:S05]  /*c1c0*/  BSYNC B2 ;  /* 0x0000000000027941 */ /* 0x000fea0003800000 */
.L_x_7887:
        /* <DEDUP_REMOVED lines=47> */
.L_x_7886:
[----:B------:R-:W-:Y:S05]  /*c4c0*/  BSYNC B1 ;  /* 0x0000000000017941 */ /* 0x000fea0003800000 */
.L_x_7885:
[----:B------:R-:W-:-:S13]  /*c4d0*/  ISETP.GE.AND P0, PT, R210, R0, PT ;  /* 0x00000000d200720c */ /* 0x000fda0003f06270 */
[----:B------:R-:W-:Y:S05]  /*c4e0*/  @P0 BRA `(.L_x_7889) ;  /* 0x0000002c00880947 */ /* 0x000fea0003800000 */
[----:B------:R-:W5:Y:S01]  /*c4f0*/  LDC R0, c[0x0][0x3f4] ;  /* 0x0000fd00ff007b82 */ /* 0x000f620000000800 */
[----:B------:R-:W-:Y:S01]  /*c500*/  BSSY B1, `(.L_x_7890) ;  /* 0x0000032000017945 */ /* 0x000fe20003800000 */
[-C--:B-----5:R-:W-:Y:S02]  /*c510*/  ISETP.GE.AND P0, PT, R18, R0.reuse, PT ;  /* 0x000000001200720c */ /* 0x0a0fe40003f06270 */
[----:B------:R-:W-:-:S11]  /*c520*/  ISETP.GE.AND P1, PT, R185, R0, PT ;  /* 0x00000000b900720c */ /* 0x000fd60003f26270 */
[----:B------:R-:W-:Y:S05]  /*c530*/  @P0 BRA `(.L_x_7891) ;  /* 0x0000000000b80947 */ /* 0x000fea0003800000 */
[----:B-1234-:R-:W1:Y:S01]  /*c540*/  LDS.128 R4, [R204+0x3000] ;  /* 0x00300000cc047984 */ /* 0x01ee620000000c00 */
        /* <DEDUP_REMOVED lines=45> */
.L_x_7891:
[----:B------:R-:W-:Y:S05]  /*c820*/  BSYNC B1 ;  /* 0x0000000000017941 */ /* 0x000fea0003800000 */
.L_x_7890:
        /* <DEDUP_REMOVED lines=27> */
[C---:B------:R-:W-:Y:S01]  /*c9e0*/  IMAD.U32 R7, R10.reuse, 0x10000, RZ ;  /* 0x000100000a077824 */ /* 0x040fe200078e00ff */
        /* <DEDUP_REMOVED lines=20> */
.L_x_7862:
        /* <DEDUP_REMOVED lines=27> */
[----:B------:R-:W0:Y:S01]  /*cce0*/  LDC R56, c[0x0][0x3f4] ;  /* 0x0000fd00ff387b82 */ /* 0x000e220000000800 */
[----:B------:R-:W1:Y:S01]  /*ccf0*/  SHFL.IDX PT, R4, R32, RZ, 0x181f ;  /* 0x00181fff20047589 */ /* 0x000e6200000e0000 */
[----:B------:R-:W-:-:S03]  /*cd00*/  IMAD R3, R187, R6, RZ ;  /* 0x00000006bb037224 */ /* 0x000fc600078e02ff */
[----:B------:R-:W2:Y:S04]  /*cd10*/  SHFL.IDX PT, R0, R35, RZ, 0x181f ;  /* 0x00181fff23007589 */ /* 0x000ea800000e0000 */
[----:B------:R-:W3:Y:S04]  /*cd20*/  SHFL.IDX PT, R14, R34, RZ, 0x181f ;  /* 0x00181fff220e7589 */ /* 0x000ee800000e0000 */
[----:B------:R-:W4:Y:S01]  /*cd30*/  SHFL.IDX PT, R5, R33, RZ, 0x181f ;  /* 0x00181fff21057589 */ /* 0x000f2200000e0000 */
[----:B0-----:R-:W-:-:S04]  /*cd40*/  ISETP.GE.AND P0, PT, R16, R56, PT ;  /* 0x000000381000720c */ /* 0x001fc80003f06270 */
[----:B------:R-:W-:-:S13]  /*cd50*/  ISETP.GE.OR P1, PT, R58, R3, P0 ;  /* 0x000000033a00720c */ /* 0x000fda0000726670 */
[C---:B------:R-:W-:Y:S01]  /*cd60*/  @!P1 IMAD.SHL.U32 R21, R16.reuse, 0x2, RZ ;  /* 0x0000000210159824 */ /* 0x040fe200078e00ff */
[----:B------:R-:W-:-:S04]  /*cd70*/  @!P1 SHF.L.U64.HI R6, R16, 0x1, R17 ;  /* 0x0000000110069819 */ /* 0x000fc80000010211 */
[----:B-1----:R-:W-:-:S05]  /*cd80*/  @!P1 IADD3 R4, P2, R4, R21, RZ ;  /* 0x0000001504049210 */ /* 0x002fca0007f5e0ff */
[----:B--2---:R-:W-:Y:S02]  /*cd90*/  @!P1 IMAD.X R7, R0, 0x1, R6, P2 ;  /* 0x0000000100079824 */ /* 0x004fe400010e0606 */
[----:B------:R-:W-:Y:S02]  /*cda0*/  @!P1 IMAD.MOV.U32 R8, RZ, RZ, R4 ;  /* 0x000000ffff089224 */ /* 0x000fe400078e0004 */
[----:B------:R-:W-:-:S06]  /*cdb0*/  @!P1 IMAD.MOV.U32 R9, RZ, RZ, R7 ;  /* 0x000000ffff099224 */ /* 0x000fcc00078e0007 */
[----:B------:R-:W2:Y:S01]  /*cdc0*/  @!P1 LD.E.128 R8, desc[UR42][R8.64] ;  /* 0x0000002a08089980 */ /* 0x000ea2000c101d00 */
[----:B---3--:R-:W-:-:S05]  /*cdd0*/  @!P1 IADD3 R14, P2, R14, R21, RZ ;  /* 0x000000150e0e9210 */ /* 0x008fca0007f5e0ff */
[----:B----4-:R-:W-:Y:S02]  /*cde0*/  @!P1 IMAD.X R5, R5, 0x1, R6, P2 ;  /* 0x0000000105059824 */ /* 0x010fe400010e0606 */
[----:B------:R-:W-:-:S06]  /*cdf0*/  @!P1 IMAD.MOV.U32 R4, RZ, RZ, R14 ;  /* 0x000000ffff049224 */ /* 0x000fcc00078e000e */
[----:B------:R-:W3:Y:S01]  /*ce00*/  @!P1 LD.E.128 R4, desc[UR42][R4.64] ;  /* 0x0000002a04049980 */ /* 0x000ee2000c101d00 */
[----:B------:R-:W-:Y:S02]  /*ce10*/  CS2R R46, SRZ ;  /* 0x00000000002e7805 */ /* 0x000fe4000001ff00 */
[----:B------:R-:W-:Y:S02]  /*ce20*/  CS2R R48, SRZ ;  /* 0x0000000000307805 */ /* 0x000fe4000001ff00 */
[----:B------:R-:W-:Y:S01]  /*ce30*/  CS2R R44, SRZ ;  /* 0x00000000002c7805 */ /* 0x000fe2000001ff00 */
[----:B------:R0:W1:Y:S01]  /*ce40*/  SHFL.IDX PT, R14, R34, 0x1, 0x181f ;  /* 0x00381f00220e7f89 */ /* 0x00006200000e0000 */
[----:B------:R-:W-:Y:S02]  /*ce50*/  CS2R R50, SRZ ;  /* 0x0000000000327805 */ /* 0x000fe4000001ff00 */
[----:B------:R-:W-:Y:S01]  /*ce60*/  CS2R R24, SRZ ;  /* 0x0000000000187805 */ /* 0x000fe2000001ff00 */
[----:B--2---:R-:W-:-:S02]  /*ce70*/  @!P1 IMAD.MOV.U32 R46, RZ, RZ, R8 ;  /* 0x000000ffff2e9224 */ /* 0x004fc400078e0008 */
[----:B------:R-:W-:Y:S01]  /*ce80*/  @!P1 IMAD.MOV.U32 R47, RZ, RZ, R9 ;  /* 0x000000ffff2f9224 */ /* 0x000fe200078e0009 */
[----:B------:R0:W2:Y:S01]  /*ce90*/  SHFL.IDX PT, R8, R32, 0x1, 0x181f ;  /* 0x00381f0020087f89 */ /* 0x0000a200000e0000 */
[----:B------:R-:W-:Y:S02]  /*cea0*/  IMAD.MOV.U32 R0, RZ, RZ, R46 ;  /* 0x000000ffff007224 */ /* 0x000fe400078e002e */
[----:B------:R-:W-:Y:S01]  /*ceb0*/  @!P1 IMAD.MOV.U32 R48, RZ, RZ, R10 ;  /* 0x000000ffff309224 */ /* 0x000fe200078e000a */
[----:B------:R0:W4:Y:S01]  /*cec0*/  SHFL.IDX PT, R9, R33, 0x1, 0x181f ;  /* 0x00381f0021097f89 */ /* 0x00012200000e0000 */
[----:B------:R-:W-:Y:S01]  /*ced0*/  @!P1 IMAD.MOV.U32 R49, RZ, RZ, R11 ;  /* 0x000000ffff319224 */ /* 0x000fe200078e000b */
[----:B------:R-:W-:Y:S01]  /*cee0*/  PRMT R77, R0, 0x7610, R77 ;  /* 0x00007610004d7816 */ /* 0x000fe2000000004d */
[----:B------:R-:W-:Y:S01]  /*cef0*/  IMAD.MOV.U32 R12, RZ, RZ, R47 ;  /* 0x000000ffff0c7224 */ /* 0x000fe200078e002f */
[----:B------:R0:W0:Y:S01]  /*cf00*/  SHFL.IDX PT, R0, R35, 0x1, 0x181f ;  /* 0x00381f0023007f89 */ /* 0x00002200000e0000 */
[----:B------:R-:W-:-:S02]  /*cf10*/  IMAD.MOV.U32 R10, RZ, RZ, R48 ;  /* 0x000000ffff0a7224 */ /* 0x000fc400078e0030 */
[----:B---3--:R-:W-:Y:S01]  /*cf20*/  @!P1 IMAD.MOV.U32 R44, RZ, RZ, R4 ;  /* 0x000000ffff2c9224 */ /* 0x008fe200078e0004 */
[----:B------:R-:W-:Y:S01]  /*cf30*/  PRMT R78, R12, 0x7610, R78 ;  /* 0x000076100c4e7816 */ /* 0x000fe2000000004e */
[----:B------:R-:W-:Y:S01]  /*cf40*/  @!P1 IMAD.MOV.U32 R45, RZ, RZ, R5 ;  /* 0x000000ffff2d9224 */ /* 0x000fe200078e0005 */
[----:B------:R-:W-:Y:S01]  /*cf50*/  PRMT R37, R10, 0x7610, R37 ;  /* 0x000076100a257816 */ /* 0x000fe20000000025 */
[----:B------:R-:W-:Y:S02]  /*cf60*/  @!P1 IMAD.MOV.U32 R50, RZ, RZ, R6 ;  /* 0x000000ffff329224 */ /* 0x000fe400078e0006 */
[----:B------:R-:W-:Y:S02]  /*cf70*/  @!P1 IMAD.MOV.U32 R51, RZ, RZ, R7 ;  /* 0x000000ffff339224 */ /* 0x000fe400078e0007 */
[----:B------:R-:W-:Y:S02]  /*cf80*/  IMAD.MOV.U32 R11, RZ, RZ, R49 ;  /* 0x000000ffff0b7224 */ /* 0x000fe400078e0031 */
[----:B------:R-:W-:-:S02]  /*cf90*/  IMAD.MOV.U32 R4, RZ, RZ, R44 ;  /* 0x000000ffff047224 */ /* 0x000fc400078e002c */
[----:B------:R-:W-:Y:S01]  /*cfa0*/  IMAD.MOV.U32 R5, RZ, RZ, R45 ;  /* 0x000000ffff057224 */ /* 0x000fe200078e002d */
[----:B------:R-:W-:Y:S01]  /*cfb0*/  PRMT R52, R11, 0x7610, R52 ;  /* 0x000076100b347816 */ /* 0x000fe20000000034 */
[----:B------:R-:W-:Y:S01]  /*cfc0*/  IMAD.MOV.U32 R6, RZ, RZ, R50 ;  /* 0x000000ffff067224 */ /* 0x000fe200078e0032 */
[----:B------:R-:W-:Y:S01]  /*cfd0*/  PRMT R79, R4, 0x7610, R79 ;  /* 0x00007610044f7816 */ /* 0x000fe2000000004f */
[----:B------:R-:W-:Y:S01]  /*cfe0*/  IMAD.MOV.U32 R7, RZ, RZ, R51 ;  /* 0x000000ffff077224 */ /* 0x000fe200078e0033 */
[----:B------:R-:W-:Y:S02]  /*cff0*/  PRMT R80, R5, 0x7610, R80 ;  /* 0x0000761005507816 */ /* 0x000fe40000000050 */
[----:B------:R-:W-:Y:S02]  /*d000*/  PRMT R81, R6, 0x7610, R81 ;  /* 0x0000761006517816 */ /* 0x000fe40000000051 */
[----:B012-4-:R-:W-:-:S07]  /*d010*/  PRMT R82, R7, 0x7610, R82 ;  /* 0x0000761007527816 */ /* 0x017fce0000000052 */
.L_x_8232:
[----:B------:R-:W-:Y:S01]  /*d020*/  VIADD R4, R58, 0x20 ;  /* 0x000000203a047836 */ /* 0x000fe20000000000 */
[----:B------:R-:W-:Y:S01]  /*d030*/  BSSY B1, `(.L_x_7893) ;  /* 0x0000012000017945 */ /* 0x000fe20003800000 */
[----:B------:R-:W-:Y:S02]  /*d040*/  CS2R R26, SRZ ;  /* 0x00000000001a7805 */ /* 0x000fe4000001ff00 */
[----:B------:R-:W-:Y:S02]  /*d050*/  CS2R R6, SRZ ;  /* 0x0000000000067805 */ /* 0x000fe4000001ff00 */
[----:B------:R-:W-:Y:S02]  /*d060*/  ISETP.GE.AND P1, PT, R4, R3, PT ;  /* 0x000000030400720c */ /* 0x000fe40003f26270 */
[----:B------:R-:W-:-:S11]  /*d070*/  CS2R R4, SRZ ;  /* 0x0000000000047805 */ /* 0x000fd6000001ff00 */
[----:B------:R-:W-:Y:S05]  /*d080*/  @P1 BRA `(.L_x_7894) ;  /* 0x0000000000301947 */ /* 0x000fea0003800000 */
[----:B------:R-:W-:Y:S02]  /*d090*/  CS2R R26, SRZ ;  /* 0x00000000001a7805 */ /* 0x000fe4000001ff00 */
[----:B------:R-:W-:Y:S02]  /*d0a0*/  CS2R R4, SRZ ;  /* 0x0000000000047805 */ /* 0x000fe4000001ff00 */
[----:B------:R-:W-:Y:S01]  /*d0b0*/  CS2R R6, SRZ ;  /* 0x0000000000067805 */ /* 0x000fe2000001ff00 */
[----:B------:R-:W-:Y:S06]  /*d0c0*/  @P0 BRA `(.L_x_7894) ;  /* 0x0000000000200947 */ /* 0x000fec0003800000 */
[C---:B------:R-:W-:Y:S01]  /*d0d0*/  IMAD.SHL.U32 R15, R16.reuse, 0x2, RZ ;  /* 0x00000002100f7824 */ /* 0x040fe200078e00ff */
[----:B------:R-:W-:-:S04]  /*d0e0*/  SHF.L.U64.HI R6, R16, 0x1, R17 ;  /* 0x0000000110067819 */ /* 0x000fc80000010211 */
[-C--:B------:R-:W-:Y:S02]  /*d0f0*/  IADD3 R4, P1, R8, R15.reuse, RZ ;  /* 0x0000000f08047210 */ /* 0x080fe40007f3e0ff */
[----:B------:R-:W-:-:S03]  /*d100*/  IADD3 R14, P2, R14, R15, RZ ;  /* 0x0000000f0e0e7210 */ /* 0x000fc60007f5e0ff */
[--C-:B------:R-:W-:Y:S02]  /*d110*/  IMAD.X R5, R0, 0x1, R6.reuse, P1 ;  /* 0x0000000100057824 */ /* 0x100fe400008e0606 */
[----:B------:R-:W-:-:S04]  /*d120*/  IMAD.X R15, R9, 0x1, R6, P2 ;  /* 0x00000001090f7824 */ /* 0x000fc800010e0606 */
[----:B------:R-:W5:Y:S04]  /*d130*/  LD.E.128 R4, desc[UR42][R4.64] ;  /* 0x0000002a04047980 */ /* 0x000f68000c101d00 */
[----:B------:R0:W5:Y:S02]  /*d140*/  LD.E.128 R24, desc[UR42][R14.64] ;  /* 0x0000002a0e187980 */ /* 0x000164000c101d00 */
.L_x_7894:
[----:B------:R-:W-:Y:S05]  /*d150*/  BSYNC B1 ;  /* 0x0000000000017941 */ /* 0x000fea0003800000 */
.L_x_7893:
[----:B-----5:R-:W-:Y:S01]  /*d160*/  IMAD.MOV.U32 R0, RZ, RZ, R24 ;  /* 0x000000ffff007224 */ /* 0x020fe200078e0018 */
        /* <DEDUP_REMOVED lines=17> */
[----:B------:R-:W1:Y:S01]  /*d280*/  SHFL.IDX PT, R8, R32, 0x2, 0x181f ;  /* 0x00581f0020087f89 */ /* 0x000e6200000e0000 */
[----:B------:R-:W-:-:S03]  /*d290*/  VIADD R10, R58, 0x40 ;  /* 0x000000403a0a7836 */ /* 0x000fc60000000000 */
[----:B------:R-:W2:Y:S02]  /*d2a0*/  SHFL.IDX PT, R0, R35, 0x2, 0x181f ;  /* 0x00581f0023007f89 */ /* 0x000ea400000e0000 */
[----:B------:R-:W-:Y:S02]  /*d2b0*/  ISETP.GE.OR P1, PT, R10, R3, P0 ;  /* 0x000000030a00720c */ /* 0x000fe40000726670 */
[----:B0-----:R-:W0:Y:S04]  /*d2c0*/  SHFL.IDX PT, R14, R34, 0x2, 0x181f ;  /* 0x00581f00220e7f89 */ /* 0x001e2800000e0000 */
[----:B------:R-:W3:Y:S07]  /*d2d0*/  SHFL.IDX PT, R20, R33, 0x2, 0x181f ;  /* 0x00581f0021147f89 */ /* 0x000eee00000e0000 */
[C---:B------:R-:W-:Y:S01]  /*d2e0*/  @!P1 IMAD.SHL.U32 R21, R16.reuse, 0x2, RZ ;  /* 0x0000000210159824 */ /* 0x040fe200078e00ff */
[----:B------:R-:W-:-:S04]  /*d2f0*/  @!P1 SHF.L.U64.HI R29, R16, 0x1, R17 ;  /* 0x00000001101d9819 */ /* 0x000fc80000010211 */
[----:B-1----:R-:W-:-:S05]  /*d300*/  @!P1 IADD3 R8, P2, R8, R21, RZ ;  /* 0x0000001508089210 */ /* 0x002fca0007f5e0ff */
[----:B--2---:R-:W-:-:S06]  /*d310*/  @!P1 IMAD.X R9, R0, 0x1, R29, P2 ;  /* 0x0000000100099824 */ /* 0x004fcc00010e061d */
[----:B------:R-:W2:Y:S01]  /*d320*/  @!P1 LD.E.128 R8, desc[UR42][R8.64] ;  /* 0x0000002a08089980 */ /* 0x000ea2000c101d00 */
[----:B0-----:R-:W-:-:S05]  /*d330*/  @!P1 IADD3 R28, P2, R14, R21, RZ ;  /* 0x000000150e1c9210 */ /* 0x001fca0007f5e0ff */
[----:B---3--:R-:W-:-:S06]  /*d340*/  @!P1 IMAD.X R29, R20, 0x1, R29, P2 ;  /* 0x00000001141d9824 */ /* 0x008fcc00010e061d */
[----:B------:R-:W3:Y:S01]  /*d350*/  @!P1 LD.E.128 R28, desc[UR42][R28.64] ;  /* 0x0000002a1c1c9980 */ /* 0x000ee2000c101d00 */
[----:B------:R-:W-:Y:S02]  /*d360*/  CS2R R20, SRZ ;  /* 0x0000000000147805 */ /* 0x000fe4000001ff00 */
[----:B------:R-:W-:Y:S02]  /*d370*/  CS2R R38, SRZ ;  /* 0x0000000000267805 */ /* 0x000fe4000001ff00 */
[----:B------:R-:W-:Y:S01]  /*d380*/  CS2R R40, SRZ ;  /* 0x0000000000287805 */ /* 0x000fe2000001ff00 */
[----:B------:R-:W0:Y:S01]  /*d390*/  SHFL.IDX PT, R32, R32, 0x3, 0x181f ;  /* 0x00781f0020207f89 */ /* 0x000e2200000e0000 */
[----:B------:R-:W-:-:S03]  /*d3a0*/  CS2R R42, SRZ ;  /* 0x00000000002a7805 */ /* 0x000fc6000001ff00 */
[----:B------:R-:W1:Y:S04]  /*d3b0*/  SHFL.IDX PT, R34, R34, 0x3, 0x181f ;  /* 0x00781f0022227f89 */ /* 0x000e6800000e0000 */
[----:B------:R-:W4:Y:S01]  /*d3c0*/  SHFL.IDX PT, R33, R33, 0x3, 0x181f ;  /* 0x00781f0021217f89 */ /* 0x000f2200000e0000 */
[----:B--2---:R-:W-:Y:S02]  /*d3d0*/  @!P1 IMAD.MOV.U32 R20, RZ, RZ, R8 ;  /* 0x000000ffff149224 */ /* 0x004fe400078e0008 */
[----:B------:R-:W-:Y:S02]  /*d3e0*/  @!P1 IMAD.MOV.U32 R38, RZ, RZ, R10 ;  /* 0x000000ffff269224 */ /* 0x000fe400078e000a */
[----:B------:R-:W-:Y:S02]  /*d3f0*/  IMAD.MOV.U32 R0, RZ, RZ, R20 ;  /* 0x000000ffff007224 */ /* 0x000fe400078e0014 */
[----:B------:R-:W-:-:S02]  /*d400*/  @!P1 IMAD.MOV.U32 R39, RZ, RZ, R11 ;  /* 0x000000ffff279224 */ /* 0x000fc400078e000b */
[----:B------:R-:W-:Y:S01]  /*d410*/  @!P1 IMAD.MOV.U32 R21, RZ, RZ, R9 ;  /* 0x000000ffff159224 */ /* 0x000fe200078e0009 */
[----:B------:R-:W-:Y:S01]  /*d420*/  PRMT R65, R0, 0x7610, R65 ;  /* 0x0000761000417816 */ /* 0x000fe20000000041 */
[----:B------:R-:W-:Y:S01]  /*d430*/  IMAD.MOV.U32 R8, RZ, RZ, R38 ;  /* 0x000000ffff087224 */ /* 0x000fe200078e0026 */
[----:B------:R2:W0:Y:S01]  /*d440*/  SHFL.IDX PT, R0, R35, 0x3, 0x181f ;  /* 0x00781f0023007f89 */ /* 0x00042200000e0000 */
[----:B------:R-:W-:Y:S02]  /*d450*/  IMAD.MOV.U32 R9, RZ, RZ, R39 ;  /* 0x000000ffff097224 */ /* 0x000fe400078e0027 */
[----:B---3--:R-:W-:Y:S01]  /*d460*/  @!P1 IMAD.MOV.U32 R40, RZ, RZ, R28 ;  /* 0x000000ffff289224 */ /* 0x008fe200078e001c */
[----:B------:R-:W-:Y:S01]  /*d470*/  PRMT R53, R8, 0x7610, R53 ;  /* 0x0000761008357816 */ /* 0x000fe20000000035 */
[----:B------:R-:W-:Y:S01]  /*d480*/  @!P1 IMAD.MOV.U32 R41, RZ, RZ, R29 ;  /* 0x000000ffff299224 */ /* 0x000fe200078e001d */
[----:B------:R-:W-:Y:S01]  /*d490*/  PRMT R54, R9, 0x7610, R54 ;  /* 0x0000761009367816 */ /* 0x000fe20000000036 */
[----:B------:R-:W-:-:S02]  /*d4a0*/  @!P1 IMAD.MOV.U32 R42, RZ, RZ, R30 ;  /* 0x000000ffff2a9224 */ /* 0x000fc400078e001e */
[----:B------:R-:W-:Y:S02]  /*d4b0*/  @!P1 IMAD.MOV.U32 R43, RZ, RZ, R31 ;  /* 0x000000ffff2b9224 */ /* 0x000fe400078e001f */
[----:B------:R-:W-:Y:S02]  /*d4c0*/  IMAD.MOV.U32 R8, RZ, RZ, R40 ;  /* 0x000000ffff087224 */ /* 0x000fe400078e0028 */
[----:B------:R-:W-:Y:S02]  /*d4d0*/  IMAD.MOV.U32 R9, RZ, RZ, R41 ;  /* 0x000000ffff097224 */ /* 0x000fe400078e0029 */
        /* <DEDUP_REMOVED lines=8> */
[----:B012-4-:R-:W-:-:S07]  /*d560*/  PRMT R75, R11, 0x7610, R75 ;  /* 0x000076100b4b7816 */ /* 0x017fce000000004b */
.L_x_8242:
[----:B------:R-:W-:Y:S01]  /*d570*/  VIADD R58, R58, 0x60 ;  /* 0x000000603a3a7836 */ /* 0x000fe20000000000 */
[----:B------:R-:W-:Y:S01]  /*d580*/  LEA.HI R10, R213, R213, RZ, 0x1 ;  /* 0x000000d5d50a7211 */ /* 0x000fe200078f08ff */
[----:B------:R-:W-:Y:S01]  /*d590*/  BSSY B1, `(.L_x_7896) ;  /* 0x0000015000017945 */ /* 0x000fe20003800000 */
[----:B------:R-:W-:Y:S02]  /*d5a0*/  CS2R R12, SRZ ;  /* 0x00000000000c7805 */ /* 0x000fe4000001ff00 */
[----:B------:R-:W-:Y:S02]  /*d5b0*/  CS2R R14, SRZ ;  /* 0x00000000000e7805 */ /* 0x000fe4000001ff00 */
[----:B------:R-:W-:Y:S02]  /*d5c0*/  ISETP.GE.AND P1, PT, R58, R3, PT ;  /* 0x000000033a00720c */ /* 0x000fe40003f26270 */
[----:B------:R-:W-:-:S05]  /*d5d0*/  LOP3.LUT R10, R10, 0xfffffffe, RZ, 0xc0, !PT ;  /* 0xfffffffe0a0a7812 */ /* 0x000fca00078ec0ff */
[----:B------:R-:W-:Y:S01]  /*d5e0*/  IMAD.IADD R29, R213, 0x1, -R10 ;  /* 0x00000001d51d7824 */ /* 0x000fe200078e0a0a */
[----:B------:R-:W-:-:S04]  /*d5f0*/  CS2R R10, SRZ ;  /* 0x00000000000a7805 */ /* 0x000fc8000001ff00 */
[----:B------:R-:W-:Y:S01]  /*d600*/  SHF.L.U32 R29, R29, 0x1f, RZ ;  /* 0x0000001f1d1d7819 */ /* 0x000fe200000006ff */
[----:B------:R-:W-:Y:S06]  /*d610*/  @P1 BRA `(.L_x_7897) ;  /* 0x0000000000301947 */ /* 0x000fec0003800000 */
        /* <DEDUP_REMOVED lines=11> */
[----:B------:R-:W5:Y:S02]  /*d6d0*/  LD.E.128 R8, desc[UR42][R8.64] ;  /* 0x0000002a08087980 */ /* 0x000f64000c101d00 */
.L_x_7897:
[----:B------:R-:W-:Y:S05]  /*d6e0*/  BSYNC B1 ;  /* 0x0000000000017941 */ /* 0x000fea0003800000 */
.L_x_7896:
[----:B------:R-:W0:Y:S01]  /*d6f0*/  SYNCS.PHASECHK.TRANS64.TRYWAIT P4, [R2+URZ+0x28800], R29 ;  /* 0x0288001d020075a7 */ /* 0x000e22000808017f */
[----:B------:R-:W-:Y:S01]  /*d700*/  VIADDMNMX R3, R3, -R192, 0x80, PT ;  /* 0x0000008003037446 */ /* 0x000fe200038009c0 */
[----:B-----5:R-:W-:Y:S01]  /*d710*/  IMAD.MOV.U32 R0, RZ, RZ, R8 ;  /* 0x000000ffff007224 */ /* 0x020fe200078e0008 */
[----:B------:R-:W-:Y:S01]  /*d720*/  BSSY B1, `(.L_x_7898) ;  /* 0x0000013000017945 */ /* 0x000fe20003800000 */
[----:B------:R-:W-:Y:S01]  /*d730*/  IMAD.MOV.U32 R28, RZ, RZ, R9 ;  /* 0x000000ffff1c7224 */ /* 0x000fe200078e0009 */
[-C--:B------:R-:W-:Y:S01]  /*d740*/  ISETP.GE.OR P3, PT, R23, R3.reuse, P0 ;  /* 0x000000031700720c */ /* 0x080fe20000766670 */
[----:B------:R-:W-:Y:S01]  /*d750*/  IMAD.MOV.U32 R30, RZ, RZ, R13 ;  /* 0x000000ffff1e7224 */ /* 0x000fe200078e000d */
[-C--:B------:R-:W-:Y:S02]  /*d760*/  ISETP.GE.OR P2, PT, R212, R3.reuse, P0 ;  /* 0x00000003d400720c */ /* 0x080fe40000746670 */
[-C--:B------:R-:W-:Y:S02]  /*d770*/  ISETP.GE.OR P1, PT, R211, R3.reuse, P0 ;  /* 0x00000003d300720c */ /* 0x080fe40000726670 */
[----:B------:R-:W-:Y:S01]  /*d780*/  ISETP.GE.OR P0, PT, R210, R3, P0 ;  /* 0x00000003d200720c */ /* 0x000fe20000706670 */
        /* <DEDUP_REMOVED lines=11> */
[----:B0-----:R-:W-:Y:S06]  /*d840*/  @!P4 BRA `(.L_x_7899) ;  /* 0x000001b00088c947 */ /* 0x001fec0003800000 */
.L_x_8243:
[----:B------:R-:W-:Y:S05]  /*d850*/  BSYNC B1 ;  /* 0x0000000000017941 */ /* 0x000fea0003800000 */
.L_x_7898:
[----:B------:R-:W-:Y:S04]  /*d860*/  BSSY B1, `(.L_x_7900) ;  /* 0x000006a000017945 */ /* 0x000fe80003800000 */
[----:B------:R-:W-:Y:S05]  /*d870*/  @P3 BRA `(.L_x_7901) ;  /* 0x0000000400a03947 */ /* 0x000fea0003800000 */
[----:B------:R-:W-:Y:S01]  /*d880*/  LEA.HI R28, R56, R207, RZ, 0x1d ;  /* 0x000000cf381c7211 */ /* 0x000fe200078fe8ff */
[----:B------:R-:W-:Y:S01]  /*d890*/  IMAD.SHL.U32 R30, R23, 0x40, RZ ;  /* 0x00000040171e7824 */ /* 0x000fe200078e00ff */
[--C-:B------:R-:W-:Y:S02]  /*d8a0*/  SHF.R.U64 R84, R46, 0x10, R47.reuse ;  /* 0x000000102e547819 */ /* 0x100fe4000000122f */
[----:B------:R-:W-:Y:S01]  /*d8b0*/  SHF.R.S32.HI R31, RZ, 0x1f, R28 ;  /* 0x0000001fff1f7819 */ /* 0x000fe2000001141c */
[----:B0-----:R-:W-:Y:S01]  /*d8c0*/  IMAD.SHL.U32 R29, R28, 0x8, RZ ;  /* 0x000000081c1d7824 */ /* 0x001fe200078e00ff */
[----:B------:R-:W-:Y:S02]  /*d8d0*/  SHF.R.U32.HI R85, RZ, 0x10, R47 ;  /* 0x00000010ff557819 */ /* 0x000fe4000001162f */
[----:B------:R-:W-:Y:S02]  /*d8e0*/  LEA.HI R31, R31, R28, RZ, 0x3 ;  /* 0x0000001c1f1f7211 */ /* 0x000fe400078f18ff */
[----:B------:R-:W-:-:S02]  /*d8f0*/  LOP3.LUT R29, R29, 0x38, RZ, 0xc0, !PT ;  /* 0x000000381d1d7812 */ /* 0x000fc400078ec0ff */
[--C-:B------:R-:W-:Y:S01]  /*d900*/  SHF.R.U64 R46, R44, 0x10, R45.reuse ;  /* 0x000000102c2e7819 */ /* 0x100fe2000000122d */
[----:B------:R-:W-:Y:S01]  /*d910*/  IMAD.SHL.U32 R31, R31, 0x400, RZ ;  /* 0x000004001f1f7824 */ /* 0x000fe200078e00ff */
[----:B------:R-:W-:Y:S02]  /*d920*/  LOP3.LUT R29, R29, 0x1c0, R30, 0xf8, !PT ;  /* 0x000001c01d1d7812 */ /* 0x000fe400078ef81e */
[----:B------:R-:W-:Y:S02]  /*d930*/  SHF.R.U32.HI R47, RZ, 0x10, R45 ;  /* 0x00000010ff2f7819 */ /* 0x000fe4000001162d */
[----:B------:R-:W-:Y:S02]  /*d940*/  LOP3.LUT R29, R29, R202, RZ, 0x3c, !PT ;  /* 0x000000ca1d1d7212 */ /* 0x000fe400078e3cff */
[----:B------:R-:W-:Y:S02]  /*d950*/  LOP3.LUT R28, R31, 0x7fffe000, RZ, 0xc0, !PT ;  /* 0x7fffe0001f1c7812 */ /* 0x000fe400078ec0ff */
[----:B------:R-:W-:-:S02]  /*d960*/  SHF.R.U32.HI R83, RZ, 0x10, R49 ;  /* 0x00000010ff537819 */ /* 0x000fc40000011631 */
[----:B------:R-:W-:Y:S02]  /*d970*/  IADD3 R33, R29, R28, R203 ;  /* 0x0000001c1d217210 */ /* 0x000fe40007ffe0cb */
[----:B------:R-:W0:Y:S01]  /*d980*/  LDS.128 R28, [R204] ;  /* 0x00000000cc1c7984 */ /* 0x000e220000000c00 */
[----:B------:R-:W-:Y:S02]  /*d990*/  PRMT R77, R77, 0x5410, R84 ;  /* 0x000054104d4d7816 */ /* 0x000fe40000000054 */
[----:B------:R-:W-:Y:S01]  /*d9a0*/  IMAD R76, R33, 0x2, R2 ;  /* 0x00000002214c7824 */ /* 0x000fe200078e0202 */
[----:B------:R-:W-:Y:S02]  /*d9b0*/  PRMT R79, R79, 0x5410, R46 ;  /* 0x000054104f4f7816 */ /* 0x000fe4000000002e */
[----:B------:R-:W-:Y:S02]  /*d9c0*/  SHF.R.U64 R48, R48, 0x10, R49 ;  /* 0x0000001030307819 */ /* 0x000fe40000001231 */
[----:B------:R-:W1:Y:S01]  /*d9d0*/  LDS.128 R32, [R76+0x10400] ;  /* 0x010400004c207984 */ /* 0x000e620000000c00 */
[----:B------:R-:W-:-:S02]  /*d9e0*/  SHF.R.U64 R44, R50, 0x10, R51 ;  /* 0x00000010322c7819 */ /* 0x000fc40000001233 */
[----:B------:R-:W-:Y:S01]  /*d9f0*/  PRMT R84, R80, 0x5410, R47 ;  /* 0x0000541050547816 */ /* 0x000fe2000000002f */
[----:B------:R-:W-:Y:S01]  /*da00*/  IMAD.U32 R80, R79, 0x10000, RZ ;  /* 0x000100004f507824 */ /* 0x000fe200078e00ff */
[----:B------:R-:W-:Y:S02]  /*da10*/  SHF.R.U32.HI R45, RZ, 0x10, R51 ;  /* 0x00000010ff2d7819 */ /* 0x000fe40000011633 */
[----:B------:R-:W-:Y:S02]  /*da20*/  PRMT R78, R78, 0x5410, R85 ;  /* 0x000054104e4e7816 */ /* 0x000fe40000000055 */
[----:B------:R-:W-:Y:S01]  /*da30*/  PRMT R83, R52, 0x5410, R83 ;  /* 0x0000541034537816 */ /* 0x000fe20000000053 */
[----:B------:R-:W-:Y:S01]  /*da40*/  IMAD.U32 R52, R77, 0x10000, RZ ;  /* 0x000100004d347824 */ /* 0x000fe200078e00ff */
[----:B------:R-:W-:Y:S02]  /*da50*/  PRMT R51, R37, 0x5410, R48 ;  /* 0x0000541025337816 */ /* 0x000fe40000000030 */
[----:B------:R-:W-:Y:S01]  /*da60*/  PRMT R85, R81, 0x5410, R44 ;  /* 0x0000541051557816 */ /* 0x000fe2000000002c */
[----:B------:R-:W-:Y:S01]  /*da70*/  IMAD.U32 R81, R84, 0x10000, RZ ;  /* 0x0001000054517824 */ /* 0x000fe200078e00ff */
[----:B------:R-:W-:-:S02]  /*da80*/  PRMT R82, R82, 0x5410, R45 ;  /* 0x0000541052527816 */ /* 0x000fc4000000002d */
[----:B------:R-:W-:Y:S02]  /*da90*/  LOP3.LUT R79, R79, 0xffff0000, RZ, 0xc0, !PT ;  /* 0xffff00004f4f7812 */ /* 0x000fe400078ec0ff */
[----:B------:R-:W-:Y:S01]  /*daa0*/  LOP3.LUT R77, R77, 0xffff0000, RZ, 0xc0, !PT ;  /* 0xffff00004d4d7812 */ /* 0x000fe200078ec0ff */
        /* <DEDUP_REMOVED lines=37> */
[----:B------:R-:W-:Y:S01]  /*dd00*/  FMUL.FTZ R28, R49, R44 ;  /* 0x0000002c311c7220 */ /* 0x000fe20000410000 */
[----:B------:R-:W-:Y:S01]  /*dd10*/  FFMA.FTZ R87, R46, R87, R50 ;  /* 0x000000572e577223 */ /* 0x000fe20000010032 */
[C---:B------:R-:W-:Y:S01]  /*dd20*/  FMUL.FTZ R46, R33.reuse, R84 ;  /* 0x00000054212e7220 */ /* 0x040fe20000410000 */
[----:B------:R-:W-:Y:S01]  /*dd30*/  LOP3.LUT R34, R34, 0xffff0000, RZ, 0xc0, !PT ;  /* 0xffff000022227812 */ /* 0x000fe200078ec0ff */
[----:B------:R-:W-:Y:S01]  /*dd40*/  FMUL.FTZ R33, R33, R78 ;  /* 0x0000004e21217220 */ /* 0x000fe20000410000 */
[----:B------:R-:W-:Y:S01]  /*dd50*/  LOP3.LUT R35, R35, 0xffff0000, RZ, 0xc0, !PT ;  /* 0xffff000023237812 */ /* 0x000fe200078ec0ff */
[----:B------:R-:W-:Y:S01]  /*dd60*/  FFMA.FTZ R48, R45, R32, -R28 ;  /* 0x000000202d307223 */ /* 0x000fe2000001081c */
[----:B------:R-:W-:Y:S01]  /*dd70*/  LOP3.LUT R85, R85, 0xffff0000, RZ, 0xc0, !PT ;  /* 0xffff000055557812 */ /* 0x000fe200078ec0ff */
[----:B------:R-:W-:Y:S01]  /*dd80*/  FFMA.FTZ R46, R29, R78, -R46 ;  /* 0x0000004e1d2e7223 */ /* 0x000fe2000001082e */
[----:B------:R-:W-:Y:S01]  /*dd90*/  LOP3.LUT R51, R51, 0xffff0000, RZ, 0xc0, !PT ;  /* 0xffff000033337812 */ /* 0x000fe200078ec0ff */
[----:B------:R-:W-:Y:S01]  /*dda0*/  FFMA.FTZ R84, R29, R84, R33 ;  /* 0x000000541d547223 */ /* 0x000fe20000010021 */
[----:B------:R-:W-:Y:S01]  /*ddb0*/  LOP3.LUT R28, R83, 0xffff0000, RZ, 0xc0, !PT ;  /* 0xffff0000531c7812 */ /* 0x000fe200078ec0ff */
[----:B------:R-:W-:Y:S01]  /*ddc0*/  FMUL.FTZ R50, R49, R32 ;  /* 0x0000002031327220 */ /* 0x000fe20000410000 */
        /* <DEDUP_REMOVED lines=19> */
.L_x_7901:
[----:B------:R-:W-:Y:S05]  /*df00*/  BSYNC B1 ;  /* 0x0000000000017941 */ /* 0x000fea0003800000 */
.L_x_7900:
[----:B------:R-:W-:Y:S04]  /*df10*/  BSSY B1, `(.L_x_7902) ;  /* 0x000006a000017945 */ /* 0x000fe80003800000 */
[----:B------:R-:W-:Y:S05]  /*df20*/  @P2 BRA `(.L_x_7903) ;  /* 0x0000000400a02947 */ /* 0x000fea0003800000 */
[----:B------:R-:W2:Y:S01]  /*df30*/  LDL R50, [R1+0x40] ;  /* 0x0000400001327983 */ /* 0x000ea20000100800 */
[----:B-1----:R-:W-:Y:S02]  /*df40*/  LEA.HI R28, R56, R207, RZ, 0x1d ;  /* 0x000000cf381c7211 */ /* 0x002fe400078fe8ff */
[----:B------:R-:W-:Y:S02]  /*df50*/  SHF.R.U32.HI R30, RZ, 0x3, R198 ;  /* 0x00000003ff1e7819 */ /* 0x000fe400000116c6 */
[----:B------:R-:W-:Y:S01]  /*df60*/  SHF.R.S32.HI R31, RZ, 0x1f, R28 ;  /* 0x0000001fff1f7819 */ /* 0x000fe2000001141c */
[----:B0-----:R-:W-:Y:S01]  /*df70*/  IMAD.SHL.U32 R29, R28, 0x8, RZ ;  /* 0x000000081c1d7824 */ /* 0x001fe200078e00ff */
[----:B------:R-:W-:Y:S02]  /*df80*/  SHF.R.U64 R44, R6, 0x10, R7 ;  /* 0x00000010062c7819 */ /* 0x000fe40000001207 */
[----:B------:R-:W-:Y:S02]  /*df90*/  LEA.HI R31, R31, R28, RZ, 0x3 ;  /* 0x0000001c1f1f7211 */ /* 0x000fe400078f18ff */
[----:B------:R-:W-:-:S02]  /*dfa0*/  LOP3.LUT R28, R198, 0x38, R29, 0xf8, !PT ;  /* 0x00000038c61c7812 */ /* 0x000fc400078ef81d */
[----:B------:R-:W-:Y:S01]  /*dfb0*/  SHF.R.U64 R6, R24, 0x10, R25 ;  /* 0x0000001018067819 */ /* 0x000fe20000001219 */
[----:B------:R-:W-:Y:S01]  /*dfc0*/  IMAD.SHL.U32 R31, R31, 0x400, RZ ;  /* 0x000004001f1f7824 */ /* 0x000fe200078e00ff */
[----:B------:R-:W-:Y:S02]  /*dfd0*/  LOP3.LUT R28, R28, R30, RZ, 0x3c, !PT ;  /* 0x0000001e1c1c7212 */ /* 0x000fe400078e3cff */
[----:B------:R-:W-:Y:S02]  /*dfe0*/  SHF.R.U64 R46, R4, 0x10, R5 ;  /* 0x00000010042e7819 */ /* 0x000fe40000001205 */
[----:B------:R-:W-:Y:S02]  /*dff0*/  LOP3.LUT R31, R31, 0x7fffe000, RZ, 0xc0, !PT ;  /* 0x7fffe0001f1f7812 */ /* 0x000fe400078ec0ff */
[----:B------:R-:W-:Y:S02]  /*e000*/  PRMT R55, R55, 0x5410, R6 ;  /* 0x0000541037377816 */ /* 0x000fe40000000006 */
[----:B------:R-:W-:-:S02]  /*e010*/  IADD3 R33, R28, R31, R201 ;  /* 0x0000001f1c217210 */ /* 0x000fc40007ffe0c9 */
[----:B------:R-:W-:Y:S01]  /*e020*/  SHF.R.U32.HI R5, RZ, 0x10, R5 ;  /* 0x00000010ff057819 */ /* 0x000fe20000011605 */
[----:B------:R-:W-:Y:S01]  /*e030*/  IMAD.U32 R47, R55, 0x10000, RZ ;  /* 0x00010000372f7824 */ /* 0x000fe200078e00ff */
[----:B------:R-:W-:Y:S01]  /*e040*/  SHF.R.U64 R4, R26, 0x10, R27 ;  /* 0x000000101a047819 */ /* 0x000fe2000000121b */
[----:B------:R-:W-:Y:S01]  /*e050*/  IMAD R37, R33, 0x2, R2 ;  /* 0x0000000221257824 */ /* 0x000fe200078e0202 */
[----:B------:R-:W-:Y:S02]  /*e060*/  PRMT R61, R61, 0x5410, R46 ;  /* 0x000054103d3d7816 */ /* 0x000fe4000000002e */
[----:B------:R-:W-:Y:S02]  /*e070*/  SHF.R.U32.HI R7, RZ, 0x10, R7 ;  /* 0x00000010ff077819 */ /* 0x000fe40000011607 */
[----:B------:R-:W0:Y:S01]  /*e080*/  LDS.128 R32, [R37+0x10400] ;  /* 0x0104000025207984 */ /* 0x000e220000000c00 */
[----:B------:R-:W-:Y:S01]  /*e090*/  SHF.R.U32.HI R24, RZ, 0x10, R25 ;  /* 0x00000010ff187819 */ /* 0x000fe20000011619 */
[----:B------:R-:W-:Y:S01]  /*e0a0*/  IMAD.U32 R45, R61, 0x10000, RZ ;  /* 0x000100003d2d7824 */ /* 0x000fe200078e00ff */
[----:B------:R-:W-:-:S02]  /*e0b0*/  SHF.R.U32.HI R27, RZ, 0x10, R27 ;  /* 0x00000010ff1b7819 */ /* 0x000fc4000001161b */
[----:B------:R-:W-:Y:S02]  /*e0c0*/  PRMT R62, R62, 0x5410, R5 ;  /* 0x000054103e3e7816 */ /* 0x000fe40000000005 */
[----:B------:R-:W-:Y:S02]  /*e0d0*/  PRMT R59, R59, 0x5410, R4 ;  /* 0x000054103b3b7816 */ /* 0x000fe40000000004 */
[----:B------:R-:W-:Y:S02]  /*e0e0*/  PRMT R64, R64, 0x5410, R7 ;  /* 0x0000541040407816 */ /* 0x000fe40000000007 */
[----:B------:R-:W-:Y:S02]  /*e0f0*/  PRMT R57, R57, 0x5410, R24 ;  /* 0x0000541039397816 */ /* 0x000fe40000000018 */
[----:B------:R-:W-:Y:S02]  /*e100*/  PRMT R60, R60, 0x5410, R27 ;  /* 0x000054103c3c7816 */ /* 0x000fe4000000001b */
[----:B------:R-:W-:Y:S01]  /*e110*/  PRMT R63, R63, 0x5410, R44 ;  /* 0x000054103f3f7816 */ /* 0x000fe2000000002c */
[C---:B0-----:R-:W-:Y:S01]  /*e120*/  IMAD.U32 R26, R32.reuse, 0x10000, RZ ;  /* 0x00010000201a7824 */ /* 0x041fe200078e00ff */
[----:B------:R-:W-:Y:S01]  /*e130*/  LOP3.LUT R27, R32, 0xffff0000, RZ, 0xc0, !PT ;  /* 0xffff0000201b7812 */ /* 0x000fe200078ec0ff */
[----:B------:R-:W-:Y:S01]  /*e140*/  IMAD.U32 R44, R35, 0x10000, RZ ;  /* 0x00010000232c7824 */ /* 0x000fe200078e00ff */
[----:B------:R-:W-:Y:S01]  /*e150*/  LOP3.LUT R32, R33, 0xffff0000, RZ, 0xc0, !PT ;  /* 0xffff000021207812 */ /* 0x000fe200078ec0ff */
[C---:B------:R-:W-:Y:S01]  /*e160*/  FMUL.FTZ R49, R26.reuse, R47 ;  /* 0x0000002f1a317220 */ /* 0x040fe20000410000 */
[----:B------:R-:W-:Y:S01]  /*e170*/  FMUL.FTZ R51, R26, R45 ;  /* 0x0000002d1a337220 */ /* 0x000fe20000410000 */
[----:B------:R-:W-:Y:S01]  /*e180*/  IMAD.U32 R26, R62, 0x10000, RZ ;  /* 0x000100003e1a7824 */ /* 0x000fe200078e00ff */
[----:B--2---:R-:W0:Y:S02]  /*e190*/  LDS.128 R28, [R50] ;  /* 0x00000000321c7984 */ /* 0x004e240000000c00 */
        /* <DEDUP_REMOVED lines=8> */
[----:B------:R-:W-:Y:S01]  /*e220*/  IMAD.U32 R29, R33, 0x10000, RZ ;  /* 0x00010000211d7824 */ /* 0x000fe200078e00ff */
[C---:B------:R-:W-:Y:S01]  /*e230*/  LOP3.LUT R33, R34.reuse, 0xffff0000, RZ, 0xc0, !PT ;  /* 0xffff000022217812 */ /* 0x040fe200078ec0ff */
[----:B------:R-:W-:Y:S01]  /*e240*/  IMAD.U32 R31, R34, 0x10000, RZ ;  /* 0x00010000221f7824 */ /* 0x000fe200078e00ff */
[----:B------:R-:W-:Y:S01]  /*e250*/  LOP3.LUT R34, R35, 0xffff0000, RZ, 0xc0, !PT ;  /* 0xffff000023227812 */ /* 0x000fe200078ec0ff */
[----:B------:R-:W-:-:S02]  /*e260*/  IMAD.U32 R35, R57, 0x10000, RZ ;  /* 0x0001000039237824 */ /* 0x000fc400078e00ff */
[----:B------:R-:W-:Y:S01]  /*e270*/  FFMA.FTZ R49, R4, R45, -R49 ;  /* 0x0000002d04317223 */ /* 0x000fe20000010831 */
[----:B------:R-:W-:Y:S02]  /*e280*/  IMAD.U32 R45, R60, 0x10000, RZ ;  /* 0x000100003c2d7824 */ /* 0x000fe400078e00ff */
[----:B------:R-:W-:Y:S01]  /*e290*/  FFMA.FTZ R51, R4, R47, R51 ;  /* 0x0000002f04337223 */ /* 0x000fe20000010033 */
[C---:B------:R-:W-:Y:S01]  /*e2a0*/  FMUL.FTZ R77, R29.reuse, R35 ;  /* 0x000000231d4d7220 */ /* 0x040fe20000410000 */
[----:B------:R-:W-:Y:S02]  /*e2b0*/  IMAD.U32 R4, R64, 0x10000, RZ ;  /* 0x0001000040047824 */ /* 0x000fe400078e00ff */
[-C--:B------:R-:W-:Y:S01]  /*e2c0*/  FMUL.FTZ R29, R29, R26.reuse ;  /* 0x0000001a1d1d7220 */ /* 0x080fe20000410000 */
[----:B------:R-:W-:Y:S01]  /*e2d0*/  FMUL.FTZ R46, R44, R45 ;  /* 0x0000002d2c2e7220 */ /* 0x000fe20000410000 */
[----:B------:R-:W-:Y:S01]  /*e2e0*/  FFMA.FTZ R77, R6, R26, -R77 ;  /* 0x0000001a064d7223 */ /* 0x000fe2000001084d */
[-C--:B------:R-:W-:Y:S01]  /*e2f0*/  FMUL.FTZ R44, R44, R4.reuse ;  /* 0x000000042c2c7220 */ /* 0x080fe20000410000 */
[----:B------:R-:W-:Y:S01]  /*e300*/  LOP3.LUT R26, R55, 0xffff0000, RZ, 0xc0, !PT ;  /* 0xffff0000371a7812 */ /* 0x000fe200078ec0ff */
[----:B------:R-:W-:Y:S01]  /*e310*/  FFMA.FTZ R29, R6, R35, R29 ;  /* 0x00000023061d7223 */ /* 0x000fe2000001001d */
[----:B------:R-:W-:Y:S01]  /*e320*/  FFMA.FTZ R35, R25, R4, -R46 ;  /* 0x0000000419237223 */ /* 0x000fe2000001082e */
[----:B------:R-:W-:Y:S01]  /*e330*/  LOP3.LUT R4, R61, 0xffff0000, RZ, 0xc0, !PT ;  /* 0xffff00003d047812 */ /* 0x000fe200078ec0ff */
[----:B------:R-:W-:Y:S01]  /*e340*/  FFMA.FTZ R45, R25, R45, R44 ;  /* 0x0000002d192d7223 */ /* 0x000fe2000001002c */
[----:B------:R-:W-:Y:S01]  /*e350*/  LOP3.LUT R57, R57, 0xffff0000, RZ, 0xc0, !PT ;  /* 0xffff000039397812 */ /* 0x000fe200078ec0ff */
[C---:B------:R-:W-:Y:S01]  /*e360*/  FMUL.FTZ R6, R27.reuse, R26 ;  /* 0x0000001a1b067220 */ /* 0x040fe20000410000 */
[----:B------:R-:W-:Y:S01]  /*e370*/  LOP3.LUT R25, R62, 0xffff0000, RZ, 0xc0, !PT ;  /* 0xffff00003e197812 */ /* 0x000fe200078ec0ff */
[----:B------:R-:W-:-:S02]  /*e380*/  FMUL.FTZ R46, R27, R4 ;  /* 0x000000041b2e7220 */ /* 0x000fc40000410000 */
[C---:B------:R-:W-:Y:S01]  /*e390*/  FMUL.FTZ R27, R32.reuse, R57 ;  /* 0x00000039201b7220 */ /* 0x040fe20000410000 */
[----:B------:R-:W-:Y:S01]  /*e3a0*/  FFMA.FTZ R44, R5, R4, -R6 ;  /* 0x00000004052c7223 */ /* 0x000fe20000010806 */
[-C--:B------:R-:W-:Y:S01]  /*e3b0*/  FMUL.FTZ R32, R32, R25.reuse ;  /* 0x0000001920207220 */ /* 0x080fe20000410000 */
[----:B------:R-:W-:Y:S02]  /*e3c0*/  IMAD.U32 R6, R59, 0x10000, RZ ;  /* 0x000100003b067824 */ /* 0x000fe400078e00ff */
[----:B------:R-:W-:Y:S01]  /*e3d0*/  FFMA.FTZ R46, R5, R26, R46 ;  /* 0x0000001a052e7223 */ /* 0x000fe2000001002e */
[----:B------:R-:W-:Y:S02]  /*e3e0*/  IMAD.U32 R4, R63, 0x10000, RZ ;  /* 0x000100003f047824 */ /* 0x000fe400078e00ff */
[C---:B------:R-:W-:Y:S01]  /*e3f0*/  FFMA.FTZ R26, R28.reuse, R25, -R27 ;  /* 0x000000191c1a7223 */ /* 0x040fe2000001081b */
[----:B------:R-:W-:Y:S01]  /*e400*/  FFMA.FTZ R32, R28, R57, R32 ;  /* 0x000000391c207223 */ /* 0x000fe20000010020 */
        /* <DEDUP_REMOVED lines=9> */
[C---:B------:R-:W-:Y:S01]  /*e4a0*/  FMUL.FTZ R27, R34.reuse, R25 ;  /* 0x00000019221b7220 */ /* 0x040fe20000410000 */
[----:B------:R-:W-:Y:S02]  /*e4b0*/  FMUL.FTZ R4, R33, R63 ;  /* 0x0000003f21047220 */ /* 0x000fe40000410000 */
        /* <DEDUP_REMOVED lines=15> */
.L_x_7903:
[----:B------:R-:W-:Y:S05]  /*e5b0*/  BSYNC B1 ;  /* 0x0000000000017941 */ /* 0x000fea0003800000 */
.L_x_7902:
[----:B------:R-:W-:Y:S04]  /*e5c0*/  BSSY B1, `(.L_x_7904) ;  /* 0x000006a000017945 */ /* 0x000fe80003800000 */
[----:B------:R-:W-:Y:S05]  /*e5d0*/  @P1 BRA `(.L_x_7905) ;  /* 0x0000000400a01947 */ /* 0x000fea0003800000 */
[----:B------:R-:W3:Y:S01]  /*e5e0*/  LDL R44, [R1+0x3c] ;  /* 0x00003c00012c7983 */ /* 0x000ee20000100800 */
[----:B--2---:R-:W-:Y:S02]  /*e5f0*/  LEA.HI R4, R56, R207, RZ, 0x1d ;  /* 0x000000cf38047211 */ /* 0x004fe400078fe8ff */
[----:B------:R-:W-:Y:S02]  /*e600*/  SHF.R.U32.HI R7, RZ, 0x3, R197 ;  /* 0x00000003ff077819 */ /* 0x000fe400000116c5 */
[----:B------:R-:W-:Y:S01]  /*e610*/  SHF.R.S32.HI R5, RZ, 0x1f, R4 ;  /* 0x0000001fff057819 */ /* 0x000fe20000011404 */
[----:B------:R-:W-:Y:S01]  /*e620*/  IMAD.SHL.U32 R6, R4, 0x8, RZ ;  /* 0x0000000804067824 */ /* 0x000fe200078e00ff */
[----:B01----:R-:W-:Y:S02]  /*e630*/  SHF.R.U64 R29, R40, 0x10, R41 ;  /* 0x00000010281d7819 */ /* 0x003fe40000001229 */
[----:B------:R-:W-:Y:S02]  /*e640*/  LEA.HI R5, R5, R4, RZ, 0x3 ;  /* 0x0000000405057211 */ /* 0x000fe400078f18ff */
[----:B------:R-:W-:-:S02]  /*e650*/  LOP3.LUT R4, R197, 0x38, R6, 0xf8, !PT ;  /* 0x00000038c5047812 */ /* 0x000fc400078ef806 */
[--C-:B------:R-:W-:Y:S01]  /*e660*/  SHF.R.U64 R30, R20, 0x10, R21.reuse ;  /* 0x00000010141e7819 */ /* 0x100fe20000001215 */
[----:B------:R-:W-:Y:S01]  /*e670*/  IMAD.SHL.U32 R6, R5, 0x400, RZ ;  /* 0x0000040005067824 */ /* 0x000fe200078e00ff */
[----:B------:R-:W-:Y:S02]  /*e680*/  LOP3.LUT R5, R4, R7, RZ, 0x3c, !PT ;  /* 0x0000000704057212 */ /* 0x000fe400078e3cff */
[----:B------:R-:W-:Y:S02]  /*e690*/  SHF.R.U32.HI R31, RZ, 0x10, R21 ;  /* 0x00000010ff1f7819 */ /* 0x000fe40000011615 */
[----:B------:R-:W-:Y:S02]  /*e6a0*/  LOP3.LUT R6, R6, 0x7fffe000, RZ, 0xc0, !PT ;  /* 0x7fffe00006067812 */ /* 0x000fe400078ec0ff */
[----:B------:R-:W-:Y:S02]  /*e6b0*/  PRMT R72, R72, 0x5410, R29 ;  /* 0x0000541048487816 */ /* 0x000fe4000000001d */
[----:B------:R-:W-:-:S02]  /*e6c0*/  IADD3 R25, R5, R6, R200 ;  /* 0x0000000605197210 */ /* 0x000fc40007ffe0c8 */
[----:B------:R-:W-:Y:S01]  /*e6d0*/  SHF.R.U32.HI R40, RZ, 0x10, R41 ;  /* 0x00000010ff287819 */ /* 0x000fe20000011629 */
[----:B------:R-:W-:Y:S01]  /*e6e0*/  IMAD.U32 R37, R72, 0x10000, RZ ;  /* 0x0001000048257824 */ /* 0x000fe200078e00ff */
[--C-:B------:R-:W-:Y:S01]  /*e6f0*/  SHF.R.U64 R20, R38, 0x10, R39.reuse ;  /* 0x0000001026147819 */ /* 0x100fe20000001227 */
[----:B------:R-:W-:Y:S01]  /*e700*/  IMAD R28, R25, 0x2, R2 ;  /* 0x00000002191c7824 */ /* 0x000fe200078e0202 */
[----:B------:R-:W-:Y:S02]  /*e710*/  SHF.R.U32.HI R39, RZ, 0x10, R39 ;  /* 0x00000010ff277819 */ /* 0x000fe40000011627 */
[----:B------:R-:W-:Y:S02]  /*e720*/  SHF.R.U64 R21, R42, 0x10, R43 ;  /* 0x000000102a157819 */ /* 0x000fe4000000122b */
[----:B------:R-:W0:Y:S01]  /*e730*/  LDS.128 R24, [R28+0x10400] ;  /* 0x010400001c187984 */ /* 0x000e220000000c00 */
[----:B------:R-:W-:Y:S02]  /*e740*/  PRMT R65, R65, 0x5410, R30 ;  /* 0x0000541041417816 */ /* 0x000fe4000000001e */
[----:B------:R-:W-:-:S02]  /*e750*/  PRMT R66, R66, 0x5410, R31 ;  /* 0x0000541042427816 */ /* 0x000fc4000000001f */
[----:B------:R-:W-:Y:S01]  /*e760*/  SHF.R.U32.HI R42, RZ, 0x10, R43 ;  /* 0x00000010ff2a7819 */ /* 0x000fe2000001162b */
[----:B------:R-:W-:Y:S01]  /*e770*/  IMAD.U32 R35, R65, 0x10000, RZ ;  /* 0x0001000041237824 */ /* 0x000fe200078e00ff */
[----:B------:R-:W-:Y:S02]  /*e780*/  PRMT R73, R73, 0x5410, R40 ;  /* 0x0000541049497816 */ /* 0x000fe40000000028 */
[----:B------:R-:W-:Y:S02]  /*e790*/  PRMT R53, R53, 0x5410, R20 ;  /* 0x0000541035357816 */ /* 0x000fe40000000014 */
[----:B------:R-:W-:Y:S01]  /*e7a0*/  PRMT R54, R54, 0x5410, R39 ;  /* 0x0000541036367816 */ /* 0x000fe20000000027 */
[----:B------:R-:W-:Y:S01]  /*e7b0*/  IMAD.U32 R38, R73, 0x10000, RZ ;  /* 0x0001000049267824 */ /* 0x000fe200078e00ff */
[----:B------:R-:W-:Y:S02]  /*e7c0*/  PRMT R75, R75, 0x5410, R42 ;  /* 0x000054104b4b7816 */ /* 0x000fe4000000002a */
[----:B------:R-:W-:-:S02]  /*e7d0*/  PRMT R74, R74, 0x5410, R21 ;  /* 0x000054104a4a7816 */ /* 0x000fc40000000015 */
[----:B------:R-:W-:Y:S01]  /*e7e0*/  LOP3.LUT R65, R65, 0xffff0000, RZ, 0xc0, !PT ;  /* 0xffff000041417812 */ /* 0x000fe200078ec0ff */
[C---:B0-----:R-:W-:Y:S01]  /*e7f0*/  IMAD.U32 R31, R24.reuse, 0x10000, RZ ;  /* 0x00010000181f7824 */ /* 0x041fe200078e00ff */
[----:B------:R-:W-:Y:S01]  /*e800*/  LOP3.LUT R24, R24, 0xffff0000, RZ, 0xc0, !PT ;  /* 0xffff000018187812 */ /* 0x000fe200078ec0ff */
[C---:B------:R-:W-:Y:S01]  /*e810*/  IMAD.U32 R32, R25.reuse, 0x10000, RZ ;  /* 0x0001000019207824 */ /* 0x040fe200078e00ff */
[----:B------:R-:W-:Y:S01]  /*e820*/  LOP3.LUT R25, R25, 0xffff0000, RZ, 0xc0, !PT ;  /* 0xffff000019197812 */ /* 0x000fe200078ec0ff */
[C---:B------:R-:W-:Y:S01]  /*e830*/  FMUL.FTZ R39, R31.reuse, R37 ;  /* 0x000000251f277220 */ /* 0x040fe20000410000 */
[----:B------:R-:W-:Y:S01]  /*e840*/  FMUL.FTZ R41, R31, R35 ;  /* 0x000000231f297220 */ /* 0x000fe20000410000 */
[C---:B------:R-:W-:Y:S02]  /*e850*/  IMAD.U32 R34, R27.reuse, 0x10000, RZ ;  /* 0x000100001b227824 */ /* 0x040fe400078e00ff */
[----:B------:R-:W-:Y:S01]  /*e860*/  FMUL.FTZ R42, R32, R38 ;  /* 0x00000026202a7220 */ /* 0x000fe20000410000 */
[C---:B------:R-:W-:Y:S01]  /*e870*/  IMAD.U32 R31, R66.reuse, 0x10000, RZ ;  /* 0x00010000421f7824 */ /* 0x040fe200078e00ff */
[----:B------:R-:W-:Y:S01]  /*e880*/  LOP3.LUT R66, R66, 0xffff0000, RZ, 0xc0, !PT ;  /* 0xffff000042427812 */ /* 0x000fe200078ec0ff */
[C---:B------:R-:W-:Y:S01]  /*e890*/  IMAD.U32 R33, R26.reuse, 0x10000, RZ ;  /* 0x000100001a217824 */ /* 0x040fe200078e00ff */
[----:B------:R-:W-:Y:S01]  /*e8a0*/  LOP3.LUT R26, R26, 0xffff0000, RZ, 0xc0, !PT ;  /* 0xffff00001a1a7812 */ /* 0x000fe200078ec0ff */
[----:B------:R-:W-:Y:S01]  /*e8b0*/  FMUL.FTZ R32, R32, R31 ;  /* 0x0000001f20207220 */ /* 0x000fe20000410000 */
[----:B------:R-:W-:Y:S01]  /*e8c0*/  LOP3.LUT R27, R27, 0xffff0000, RZ, 0xc0, !PT ;  /* 0xffff00001b1b7812 */ /* 0x000fe200078ec0ff */
[----:B---3--:R-:W0:Y:S02]  /*e8d0*/  LDS.128 R4, [R44] ;  /* 0x000000002c047984 */ /* 0x008e240000000c00 */
[C---:B0-----:R-:W-:Y:S01]  /*e8e0*/  IMAD.U32 R20, R4.reuse, 0x10000, RZ ;  /* 0x0001000004147824 */ /* 0x041fe200078e00ff */
[----:B------:R-:W-:Y:S01]  /*e8f0*/  LOP3.LUT R4, R4, 0xffff0000, RZ, 0xc0, !PT ;  /* 0xffff000004047812 */ /* 0x000fe200078ec0ff */
[C---:B------:R-:W-:Y:S01]  /*e900*/  IMAD.U32 R21, R5.reuse, 0x10000, RZ ;  /* 0x0001000005157824 */ /* 0x040fe200078e00ff */
[----:B------:R-:W-:Y:S01]  /*e910*/  LOP3.LUT R5, R5, 0xffff0000, RZ, 0xc0, !PT ;  /* 0xffff000005057812 */ /* 0x000fe200078ec0ff */
[----:B------:R-:W-:Y:S01]  /*e920*/  FFMA.FTZ R40, R20, R35, -R39 ;  /* 0x0000002314287223 */ /* 0x000fe20000010827 */
[----:B------:R-:W-:-:S02]  /*e930*/  IMAD.U32 R39, R75, 0x10000, RZ ;  /* 0x000100004b277824 */ /* 0x000fc400078e00ff */
[----:B------:R-:W-:Y:S01]  /*e940*/  FFMA.FTZ R41, R20, R37, R41 ;  /* 0x0000002514297223 */ /* 0x000fe20000010029 */
[----:B------:R-:W-:Y:S02]  /*e950*/  IMAD.U32 R35, R54, 0x10000, RZ ;  /* 0x0001000036237824 */ /* 0x000fe400078e00ff */
[----:B------:R-:W-:Y:S01]  /*e960*/  FFMA.FTZ R42, R21, R31, -R42 ;  /* 0x0000001f152a7223 */ /* 0x000fe2000001082a */
[C---:B------:R-:W-:Y:S01]  /*e970*/  FMUL.FTZ R37, R34.reuse, R39 ;  /* 0x0000002722257220 */ /* 0x040fe20000410000 */
[----:B------:R-:W-:Y:S02]  /*e980*/  IMAD.U32 R30, R7, 0x10000, RZ ;  /* 0x00010000071e7824 */ /* 0x000fe400078e00ff */
[-C--:B------:R-:W-:Y:S01]  /*e990*/  FMUL.FTZ R34, R34, R35.reuse ;  /* 0x0000002322227220 */ /* 0x080fe20000410000 */
[----:B------:R-:W-:Y:S01]  /*e9a0*/  LOP3.LUT R31, R72, 0xffff0000, RZ, 0xc0, !PT ;  /* 0xffff0000481f7812 */ /* 0x000fe200078ec0ff */
[----:B------:R-:W-:Y:S01]  /*e9b0*/  FFMA.FTZ R38, R21, R38, R32 ;  /* 0x0000002615267223 */ /* 0x000fe20000010020 */
[C---:B------:R-:W-:Y:S01]  /*e9c0*/  FFMA.FTZ R43, R30.reuse, R35, -R37 ;  /* 0x000000231e2b7223 */ /* 0x040fe20000010825 */
[----:B------:R-:W-:Y:S01]  /*e9d0*/  FFMA.FTZ R39, R30, R39, R34 ;  /* 0x000000271e277223 */ /* 0x000fe20000010022 */
[----:B------:R-:W-:Y:S01]  /*e9e0*/  LOP3.LUT R30, R73, 0xffff0000, RZ, 0xc0, !PT ;  /* 0xffff0000491e7812 */ /* 0x000fe200078ec0ff */
[C---:B------:R-:W-:Y:S01]  /*e9f0*/  FMUL.FTZ R21, R24.reuse, R31 ;  /* 0x0000001f18157220 */ /* 0x040fe20000410000 */
[----:B------:R-:W-:Y:S01]  /*ea00*/  FMUL.FTZ R35, R24, R65 ;  /* 0x0000004118237220 */ /* 0x000fe20000410000 */
[----:B------:R-:W-:-:S02]  /*ea10*/  IMAD.U32 R24, R74, 0x10000, RZ ;  /* 0x000100004a187824 */ /* 0x000fc400078e00ff */
[----:B------:R-:W-:Y:S01]  /*ea20*/  FMUL.FTZ R37, R25, R66 ;  /* 0x0000004219257220 */ /* 0x000fe20000410000 */
[C---:B------:R-:W-:Y:S01]  /*ea30*/  FFMA.FTZ R21, R4.reuse, R65, -R21 ;  /* 0x0000004104157223 */ /* 0x040fe20000010815 */
[----:B------:R-:W-:Y:S02]  /*ea40*/  IMAD.U32 R20, R53, 0x10000, RZ ;  /* 0x0001000035147824 */ /* 0x000fe400078e00ff */
[----:B------:R-:W-:Y:S01]  /*ea50*/  FMUL.FTZ R34, R25, R30 ;  /* 0x0000001e19227220 */ /* 0x000fe20000410000 */
[----:B------:R-:W-:Y:S01]  /*ea60*/  FFMA.FTZ R32, R4, R31, R35 ;  /* 0x0000001f04207223 */ /* 0x000fe20000010023 */
[----:B------:R-:W-:Y:S02]  /*ea70*/  IMAD.U32 R29, R6, 0x10000, RZ ;  /* 0x00010000061d7824 */ /* 0x000fe400078e00ff */
[----:B------:R-:W-:Y:S01]  /*ea80*/  FMUL.FTZ R4, R33, R24 ;  /* 0x0000001821047220 */ /* 0x000fe20000410000 */
[C---:B------:R-:W-:Y:S01]  /*ea90*/  FFMA.FTZ R37, R5.reuse, R30, R37 ;  /* 0x0000001e05257223 */ /* 0x040fe20000010025 */
[----:B------:R-:W-:Y:S01]  /*eaa0*/  FFMA.FTZ R25, R5, R66, -R34 ;  /* 0x0000004205197223 */ /* 0x000fe20000010822 */
        /* <DEDUP_REMOVED lines=27> */
.L_x_7905:
[----:B------:R-:W-:Y:S05]  /*ec60*/  BSYNC B1 ;  /* 0x0000000000017941 */ /* 0x000fea0003800000 */
.L_x_7904:
[----:B------:R-:W-:Y:S01]  /*ec70*/  PRMT R20, R3, 0x5410, R0 ;  /* 0x0000541003147816 */ /* 0x000fe20000000000 */
[----:B------:R-:W-:Y:S06]  /*ec80*/  @P0 BRA `(.L_x_7889) ;  /* 0x0000000400a00947 */ /* 0x000fec0003800000 */
[----:B-1----:R-:W4:Y:S01]  /*ec90*/  LDL R32, [R1+0x38] ;  /* 0x0000380001207983 */ /* 0x002f220000100800 */
[----:B------:R-:W-:Y:S02]  /*eca0*/  LEA.HI R56, R56, R207, RZ, 0x1d ;  /* 0x000000cf38387211 */ /* 0x000fe400078fe8ff */
[----:B--23--:R-:W-:Y:S02]  /*ecb0*/  SHF.R.U32.HI R4, RZ, 0x3, R196 ;  /* 0x00000003ff047819 */ /* 0x00cfe400000116c4 */
[----:B------:R-:W-:Y:S01]  /*ecc0*/  SHF.R.S32.HI R5, RZ, 0x1f, R56 ;  /* 0x0000001fff057819 */ /* 0x000fe20000011438 */
[----:B------:R-:W-:Y:S01]  /*ecd0*/  IMAD.SHL.U32 R3, R56, 0x8, RZ ;  /* 0x0000000838037824 */ /* 0x000fe200078e00ff */
[----:B------:R-:W-:Y:S02]  /*ece0*/  SHF.R.U64 R21, R12, 0x10, R13 ;  /* 0x000000100c157819 */ /* 0x000fe4000000120d */
[----:B------:R-:W-:Y:S02]  /*ecf0*/  LEA.HI R5, R5, R56, RZ, 0x3 ;  /* 0x0000003805057211 */ /* 0x000fe400078f18ff */
[----:B------:R-:W-:-:S02]  /*ed00*/  LOP3.LUT R0, R196, 0x38, R3, 0xf8, !PT ;  /* 0x00000038c4007812 */ /* 0x000fc400078ef803 */
[----:B------:R-:W-:Y:S01]  /*ed10*/  SHF.R.U32.HI R12, RZ, 0x10, R13 ;  /* 0x00000010ff0c7819 */ /* 0x000fe2000001160d */
[----:B------:R-:W-:Y:S01]  /*ed20*/  IMAD.SHL.U32 R5, R5, 0x400, RZ ;  /* 0x0000040005057824 */ /* 0x000fe200078e00ff */
[----:B------:R-:W-:Y:S02]  /*ed30*/  LOP3.LUT R0, R0, R4, RZ, 0x3c, !PT ;  /* 0x0000000400007212 */ /* 0x000fe400078e3cff */
[--C-:B------:R-:W-:Y:S02]  /*ed40*/  SHF.R.U64 R13, R8, 0x10, R9.reuse ;  /* 0x00000010080d7819 */ /* 0x100fe40000001209 */
[----:B------:R-:W-:Y:S02]  /*ed50*/  LOP3.LUT R3, R5, 0x7fffe000, RZ, 0xc0, !PT ;  /* 0x7fffe00005037812 */ /* 0x000fe400078ec0ff */
[----:B------:R-:W-:Y:S02]  /*ed60*/  SHF.R.U32.HI R8, RZ, 0x10, R9 ;  /* 0x00000010ff087819 */ /* 0x000fe40000011609 */
[----:B------:R-:W-:-:S02]  /*ed70*/  IADD3 R3, R0, R3, R199 ;  /* 0x0000000300037210 */ /* 0x000fc40007ffe0c7 */
[----:B------:R-:W-:Y:S02]  /*ed80*/  PRMT R58, R58, 0x5410, R13 ;  /* 0x000054103a3a7816 */ /* 0x000fe4000000000d */
[--C-:B------:R-:W-:Y:S01]  /*ed90*/  SHF.R.U64 R9, R10, 0x10, R11.reuse ;  /* 0x000000100a097819 */ /* 0x100fe2000000120b */
[----:B------:R-:W-:Y:S01]  /*eda0*/  IMAD R3, R3, 0x2, R2 ;  /* 0x0000000203037824 */ /* 0x000fe200078e0202 */
[----:B------:R-:W-:Y:S02]  /*edb0*/  SHF.R.U32.HI R10, RZ, 0x10, R11 ;  /* 0x00000010ff0a7819 */ /* 0x000fe4000001160b */
[----:B------:R-:W-:Y:S02]  /*edc0*/  PRMT R71, R71, 0x5410, R12 ;  /* 0x0000541047477816 */ /* 0x000fe4000000000c */
[----:B------:R-:W1:Y:S01]  /*edd0*/  LDS.128 R24, [R3+0x10400] ;  /* 0x0104000003187984 */ /* 0x000e620000000c00 */
[--C-:B------:R-:W-:Y:S02]  /*ede0*/  SHF.R.U64 R28, R14, 0x10, R15.reuse ;  /* 0x000000100e1c7819 */ /* 0x100fe4000000120f */
[----:B0-----:R-:W-:-:S02]  /*edf0*/  SHF.R.U32.HI R29, RZ, 0x10, R15 ;  /* 0x00000010ff1d7819 */ /* 0x001fc4000001160f */
[----:B------:R-:W-:Y:S02]  /*ee00*/  PRMT R70, R70, 0x5410, R21 ;  /* 0x0000541046467816 */ /* 0x000fe40000000015 */
[----:B------:R-:W-:Y:S02]  /*ee10*/  PRMT R67, R67, 0x5410, R8 ;  /* 0x0000541043437816 */ /* 0x000fe40000000008 */
[----:B------:R-:W-:Y:S01]  /*ee20*/  PRMT R28, R20, 0x5432, R28 ;  /* 0x00005432141c7816 */ /* 0x000fe2000000001c */
[----:B------:R-:W-:Y:S01]  /*ee30*/  IMAD.U32 R21, R70, 0x10000, RZ ;  /* 0x0001000046157824 */ /* 0x000fe200078e00ff */
[----:B------:R-:W-:Y:S02]  /*ee40*/  PRMT R29, R20, 0x5410, R29 ;  /* 0x00005410141d7816 */ /* 0x000fe4000000001d */
[----:B------:R-:W-:Y:S02]  /*ee50*/  PRMT R69, R69, 0x5410, R10 ;  /* 0x0000541045457816 */ /* 0x000fe4000000000a */
[----:B------:R-:W-:Y:S01]  /*ee60*/  PRMT R68, R68, 0x5410, R9 ;  /* 0x0000541044447816 */ /* 0x000fe20000000009 */
[C---:B-1----:R-:W-:Y:S01]  /*ee70*/  IMAD.U32 R11, R24.reuse, 0x10000, RZ ;  /* 0x00010000180b7824 */ /* 0x042fe200078e00ff */
[----:B------:R-:W-:Y:S01]  /*ee80*/  LOP3.LUT R12, R24, 0xffff0000, RZ, 0xc0, !PT ;  /* 0xffff0000180c7812 */ /* 0x000fe200078ec0ff */
[C---:B------:R-:W-:Y:S01]  /*ee90*/  IMAD.U32 R13, R25.reuse, 0x10000, RZ ;  /* 0x00010000190d7824 */ /* 0x040fe200078e00ff */
[----:B------:R-:W-:Y:S01]  /*eea0*/  LOP3.LUT R24, R25, 0xffff0000, RZ, 0xc0, !PT ;  /* 0xffff000019187812 */ /* 0x000fe200078ec0ff */
[----:B------:R-:W-:Y:S01]  /*eeb0*/  IMAD.U32 R25, R58, 0x10000, RZ ;  /* 0x000100003a197824 */ /* 0x000fe200078e00ff */
[C---:B------:R-:W-:Y:S01]  /*eec0*/  LOP3.LUT R15, R26.reuse, 0xffff0000, RZ, 0xc0, !PT ;  /* 0xffff00001a0f7812 */ /* 0x040fe200078ec0ff */
[----:B------:R-:W-:Y:S01]  /*eed0*/  IMAD.U32 R14, R26, 0x10000, RZ ;  /* 0x000100001a0e7824 */ /* 0x000fe200078e00ff */
[C---:B------:R-:W-:Y:S01]  /*eee0*/  LOP3.LUT R26, R27.reuse, 0xffff0000, RZ, 0xc0, !PT ;  /* 0xffff00001b1a7812 */ /* 0x040fe200078ec0ff */
[----:B------:R-:W-:-:S02]  /*eef0*/  IMAD.U32 R20, R27, 0x10000, RZ ;  /* 0x000100001b147824 */ /* 0x000fc400078e00ff */
[----:B------:R-:W-:Y:S01]  /*ef00*/  FMUL.FTZ R31, R11, R25 ;  /* 0x000000190b1f7220 */ /* 0x000fe20000410000 */
[----:B------:R-:W-:Y:S02]  /*ef10*/  IMAD.U32 R27, R67, 0x10000, RZ ;  /* 0x00010000431b7824 */ /* 0x000fe400078e00ff */
[----:B------:R-:W-:Y:S01]  /*ef20*/  FMUL.FTZ R33, R11, R21 ;  /* 0x000000150b217220 */ /* 0x000fe20000410000 */
[----:B------:R-:W-:Y:S01]  /*ef30*/  IMAD.U32 R11, R71, 0x10000, RZ ;  /* 0x00010000470b7824 */ /* 0x000fe200078e00ff */
[----:B------:R-:W-:Y:S01]  /*ef40*/  LOP3.LUT R67, R67, 0xffff0000, RZ, 0xc0, !PT ;  /* 0xffff000043437812 */ /* 0x000fe200078ec0ff */
[----:B------:R-:W-:Y:S01]  /*ef50*/  FMUL.FTZ R35, R13, R27 ;  /* 0x0000001b0d237220 */ /* 0x000fe20000410000 */
[----:B------:R-:W-:Y:S01]  /*ef60*/  LOP3.LUT R71, R71, 0xffff0000, RZ, 0xc0, !PT ;  /* 0xffff000047477812 */ /* 0x000fe200078ec0ff */
[----:B----4-:R-:W0:Y:S02]  /*ef70*/  LDS.128 R4, [R32] ;  /* 0x0000000020047984 */ /* 0x010e240000000c00 */
        /* <DEDUP_REMOVED lines=8> */
[-C--:B------:R-:W-:Y:S01]  /*f000*/  FMUL.FTZ R25, R13, R11.reuse ;  /* 0x0000000b0d197220 */ /* 0x080fe20000410000 */
[----:B------:R-:W-:Y:S01]  /*f010*/  FFMA.FTZ R35, R8, R11, -R35 ;  /* 0x0000000b08237223 */ /* 0x000fe20000010823 */
[----:B------:R-:W-:Y:S02]  /*f020*/  IMAD.U32 R10, R7, 0x10000, RZ ;  /* 0x00010000070a7824 */ /* 0x000fe400078e00ff */
[C---:B------:R-:W-:Y:S01]  /*f030*/  FMUL.FTZ R11, R20.reuse, R31 ;  /* 0x0000001f140b7220 */ /* 0x040fe20000410000 */
[----:B------:R-:W-:Y:S01]  /*f040*/  FMUL.FTZ R0, R20, R21 ;  /* 0x0000001514007220 */ /* 0x000fe20000410000 */
[----:B------:R-:W-:Y:S01]  /*f050*/  LOP3.LUT R13, R58, 0xffff0000, RZ, 0xc0, !PT ;  /* 0xffff00003a0d7812 */ /* 0x000fe200078ec0ff */
[----:B------:R-:W-:Y:S01]  /*f060*/  FFMA.FTZ R27, R8, R27, R25 ;  /* 0x0000001b081b7223 */ /* 0x000fe20000010019 */
[----:B------:R-:W-:Y:S01]  /*f070*/  FFMA.FTZ R20, R10, R21, -R11 ;  /* 0x000000150a147223 */ /* 0x000fe2000001080b */
[----:B------:R-:W-:Y:S01]  /*f080*/  LOP3.LUT R11, R70, 0xffff0000, RZ, 0xc0, !PT ;  /* 0xffff0000460b7812 */ /* 0x000fe200078ec0ff */
[----:B------:R-:W-:-:S02]  /*f090*/  IMAD.U32 R8, R68, 0x10000, RZ ;  /* 0x0001000044087824 */ /* 0x000fc400078e00ff */
[----:B------:R-:W-:Y:S01]  /*f0a0*/  FMUL.FTZ R21, R12, R13 ;  /* 0x0000000d0c157220 */ /* 0x000fe20000410000 */
[----:B------:R-:W-:Y:S01]  /*f0b0*/  FFMA.FTZ R31, R10, R31, R0 ;  /* 0x0000001f0a1f7223 */ /* 0x000fe20000010000 */
[----:B------:R-:W-:Y:S02]  /*f0c0*/  IMAD.U32 R0, R28, 0x10000, RZ ;  /* 0x000100001c007824 */ /* 0x000fe400078e00ff */
[-C--:B------:R-:W-:Y:S01]  /*f0d0*/  FMUL.FTZ R25, R12, R11.reuse ;  /* 0x0000000b0c197220 */ /* 0x080fe20000410000 */
[----:B------:R-:W-:Y:S01]  /*f0e0*/  FFMA.FTZ R21, R4, R11, -R21 ;  /* 0x0000000b04157223 */ /* 0x000fe20000010815 */
[----:B------:R-:W-:Y:S01]  /*f0f0*/  FMUL.FTZ R12, R24, R67 ;  /* 0x00000043180c7220 */ /* 0x000fe20000410000 */
[----:B------:R-:W-:Y:S02]  /*f100*/  IMAD.U32 R9, R6, 0x10000, RZ ;  /* 0x0001000006097824 */ /* 0x000fe400078e00ff */
[----:B------:R-:W-:Y:S01]  /*f110*/  FFMA.FTZ R10, R4, R13, R25 ;  /* 0x0000000d040a7223 */ /* 0x000fe20000010019 */
[-C--:B------:R-:W-:Y:S01]  /*f120*/  FMUL.FTZ R24, R24, R71.reuse ;  /* 0x0000004718187220 */ /* 0x080fe20000410000 */
[----:B------:R-:W-:Y:S01]  /*f130*/  FMUL.FTZ R4, R14, R8 ;  /* 0x000000080e047220 */ /* 0x000fe20000410000 */
[----:B------:R-:W-:Y:S01]  /*f140*/  LOP3.LUT R68, R68, 0xffff0000, RZ, 0xc0, !PT ;  /* 0xffff000044447812 */ /* 0x000fe200078ec0ff */
[-C--:B------:R-:W-:Y:S01]  /*f150*/  FMUL.FTZ R14, R14, R0.reuse ;  /* 0x000000000e0e7220 */ /* 0x080fe20000410000 */
[----:B------:R-:W-:Y:S01]  /*f160*/  LOP3.LUT R69, R69, 0xffff0000, RZ, 0xc0, !PT ;  /* 0xffff000045457812 */ /* 0x000fe200078ec0ff */
[C---:B------:R-:W-:Y:S01]  /*f170*/  FFMA.FTZ R12, R5.reuse, R71, -R12 ;  /* 0x00000047050c7223 */ /* 0x040fe2000001080c */
[----:B------:R-:W-:Y:S01]  /*f180*/  LOP3.LUT R28, R28, 0xffff0000, RZ, 0xc0, !PT ;  /* 0xffff00001c1c7812 */ /* 0x000fe200078ec0ff */
[----:B------:R-:W-:Y:S01]  /*f190*/  FFMA.FTZ R24, R5, R67, R24 ;  /* 0x0000004305187223 */ /* 0x000fe20000010018 */
[----:B------:R-:W-:Y:S01]  /*f1a0*/  LOP3.LUT R29, R29, 0xffff0000, RZ, 0xc0, !PT ;  /* 0xffff00001d1d7812 */ /* 0x000fe200078ec0ff */
[----:B------:R-:W-:Y:S01]  /*f1b0*/  FFMA.FTZ R0, R9, R0, -R4 ;  /* 0x0000000009007223 */ /* 0x000fe20000010804 */
[----:B------:R-:W-:Y:S01]  /*f1c0*/  LOP3.LUT R6, R6, 0xffff0000, RZ, 0xc0, !PT ;  /* 0xffff000006067812 */ /* 0x000fe200078ec0ff */
[----:B------:R-:W-:Y:S01]  /*f1d0*/  FMUL.FTZ R5, R15, R68 ;  /* 0x000000440f057220 */ /* 0x000fe20000410000 */
[----:B------:R-:W-:Y:S01]  /*f1e0*/  LOP3.LUT R7, R7, 0xffff0000, RZ, 0xc0, !PT ;  /* 0xffff000007077812 */ /* 0x000fe200078ec0ff */
        /* <DEDUP_REMOVED lines=18> */
.L_x_7889:
[----:B------:R-:W-:Y:S05]  /*f310*/  BSYNC B0 ;  /* 0x0000000000007941 */ /* 0x000fea0003800000 */
.L_x_7861:
        /* <DEDUP_REMOVED lines=8> */
.L_x_7859:
[----:B------:R-:W-:-:S05]  /*f3a0*/  IMAD.U32 R0, RZ, RZ, UR45 ;  /* 0x0000002dff007e24 */ /* 0x000fca000f8e00ff */
[----:B------:R-:W-:-:S13]  /*f3b0*/  ISETP.NE.AND P0, PT, R0, 0x3, PT ;  /* 0x000000030000780c */ /* 0x000fda0003f05270 */
[----:B------:R-:W-:Y:S05]  /*f3c0*/  @!P0 BRA `(.L_x_7906) ;  /* 0x0000000000048947 */ /* 0x000fea0003800000 */
[----:B------:R-:W-:Y:S01]  /*f3d0*/  BPT.TRAP 0x1 ;  /* 0x000000040000795c */ /* 0x000fe20000300000 */
.L_x_7906:
[----:B01--4-:R-:W-:Y:S01]  /*f3e0*/  IMAD R3, R22, 0x8, R2 ;  /* 0x0000000816037824 */ /* 0x013fe200078e0202 */
[----:B------:R-:W-:-:S04]  /*f3f0*/  SHF.L.U32 R0, R186, 0x1f, RZ ;  /* 0x0000001fba007819 */ /* 0x000fc800000006ff */
[----:B------:R0:W1:Y:S01]  /*f400*/  SYNCS.PHASECHK.TRANS64.TRYWAIT P2, [R3+URZ+0x28830], R0 ;  /* 0x02883000030075a7 */ /* 0x000062000804017f */
[----:B------:R-:W-:Y:S05]  /*f410*/  @!P0 BRA `(.L_x_7907) ;  /* 0x0000000000048947 */ /* 0x000fea0003800000 */
[----:B------:R-:W-:Y:S01]  /*f420*/  BPT.TRAP 0x1 ;  /* 0x000000040000795c */ /* 0x000fe20000300000 */
.L_x_7907:
[----:B--23--:R-:W2:Y:S02]  /*f430*/  S2R R4, SR_TID.X ;  /* 0x0000000000047919 */ /* 0x00cea40000002100 */
[----:B--2---:R-:W-:-:S04]  /*f440*/  LOP3.LUT R4, R4, 0x7f, RZ, 0xc0, !PT ;  /* 0x0000007f04047812 */ /* 0x004fc800078ec0ff */
[----:B------:R-:W-:Y:S01]  /*f450*/  ISETP.NE.AND P1, PT, R4, RZ, PT ;  /* 0x000000ff0400720c */ /* 0x000fe20003f25270 */
[----:B-1----:R-:W-:-:S12]  /*f460*/  @P2 BRA `(.L_x_7908) ;  /* 0x0000000000082947 */ /* 0x002fd80003800000 */
[----:B------:R-:W1:Y:S02]  /*f470*/  SYNCS.PHASECHK.TRANS64.TRYWAIT P2, [R3+URZ+0x28830], R0 ;  /* 0x02883000030075a7 */ /* 0x000e64000804017f */
[----:B-1----:R-:W-:Y:S05]  /*f480*/  @!P2 BRA `(.L_x_7909) ;  /* 0x00000194008ca947 */ /* 0x002fea0003800000 */
.L_x_7908:
        /* <DEDUP_REMOVED lines=16> */
[----:B------:R-:W-:Y:S01]  /*f590*/  IMAD.MOV.U32 R5, RZ, RZ, 0x40000040 ;  /* 0x40000040ff057424 */ /* 0x000fe200078e00ff */
        /* <DEDUP_REMOVED lines=9> */
[----:B------:R-:W-:Y:S01]  /*f630*/  R2UR UR19, R9 ;  /* 0x00000000091372ca */ /* 0x000fe200000e0000 */
[----:B------:R-:W-:Y:S01]  /*f640*/  IMAD.MOV.U32 R9, RZ, RZ, 0x40000040 ;  /* 0x40000040ff097424 */ /* 0x000fe200078e00ff */
[----:B------:R-:W-:Y:S01]  /*f650*/  R2UR UR10, R8 ;  /* 0x00000000080a72ca */ /* 0x000fe200000e0000 */
[----:B------:R-:W-:Y:S01]  /*f660*/  VIADD R8, R4, 0x4 ;  /* 0x0000000404087836 */ /* 0x000fe20000000000 */
[----:B------:R-:W-:Y:S01]  /*f670*/  UIADD3 UR20, UR12, 0x400, URZ ;  /* 0x000004000c147890 */ /* 0x000fe2000fffe03f */
[----:B------:R-:W-:Y:S01]  /*f680*/  R2UR UR35, R5 ;  /* 0x00000000052372ca */ /* 0x000fe200000e0000 */
[----:B------:R-:W-:Y:S01]  /*f690*/  UMOV UR21, 0x40000040 ;  /* 0x4000004000157882 */ /* 0x000fe20000000000 */
[----:B------:R-:W-:Y:S01]  /*f6a0*/  R2UR UR23, R9 ;  /* 0x00000000091772ca */ /* 0x000fe200000e0000 */
[----:B------:R-:W-:Y:S01]  /*f6b0*/  IMAD.MOV.U32 R9, RZ, RZ, 0x40000040 ;  /* 0x40000040ff097424 */ /* 0x000fe200078e00ff */
[----:B------:R-:W-:Y:S01]  /*f6c0*/  R2UR UR6, R8 ;  /* 0x00000000080672ca */ /* 0x000fe200000e0000 */
[----:B------:R-:W-:Y:S01]  /*f6d0*/  VIADD R8, R4, 0x6 ;  /* 0x0000000604087836 */ /* 0x000fe20000000000 */
[----:B------:R-:W-:Y:S01]  /*f6e0*/  HGMMA.64x128x16.F32.BF16 R24, gdesc[UR12], RZ, !UPT, gsb0 ;  /* 0x01e000000c1879f0 */ /* 0x000fe2000c0018ff */
[----:B------:R-:W-:Y:S01]  /*f6f0*/  UIADD3 UR24, UR12, 0x402, URZ ;  /* 0x000004020c187890 */ /* 0x000fe2000fffe03f */
[----:B------:R-:W-:Y:S01]  /*f700*/  R2UR UR27, R9 ;  /* 0x00000000091b72ca */ /* 0x000fe200000e0000 */
[----:B------:R-:W-:Y:S01]  /*f710*/  UMOV UR25, 0x40000040 ;  /* 0x4000004000197882 */ /* 0x000fe20000000000 */
[----:B------:R-:W-:Y:S01]  /*f720*/  R2UR UR18, R8 ;  /* 0x00000000081272ca */ /* 0x000fe200000e0000 */
[----:B------:R-:W-:Y:S01]  /*f730*/  VIADD R8, R4, 0x400 ;  /* 0x0000040004087836 */ /* 0x000fe20000000000 */
[----:B------:R-:W-:Y:S01]  /*f740*/  UIADD3 UR28, UR12, 0x404, URZ ;  /* 0x000004040c1c7890 */ /* 0x000fe2000fffe03f */
[----:B------:R-:W-:Y:S01]  /*f750*/  IMAD.MOV.U32 R9, RZ, RZ, 0x40000040 ;  /* 0x40000040ff097424 */ /* 0x000fe200078e00ff */
[----:B------:R-:W-:Y:S01]  /*f760*/  UMOV UR29, 0x40000040 ;  /* 0x40000040001d7882 */ /* 0x000fe20000000000 */
[----:B------:R-:W-:Y:S01]  /*f770*/  UIADD3 UR32, UR12, 0x406, URZ ;  /* 0x000004060c207890 */ /* 0x000fe2000fffe03f */
[----:B------:R-:W-:Y:S01]  /*f780*/  R2UR UR22, R8 ;  /* 0x00000000081672ca */ /* 0x000fe200000e0000 */
[----:B------:R-:W-:Y:S01]  /*f790*/  VIADD R8, R4, 0x402 ;  /* 0x0000040204087836 */ /* 0x000fe20000000000 */
[----:B------:R-:W-:Y:S01]  /*f7a0*/  R2UR UR31, R9 ;  /* 0x00000000091f72ca */ /* 0x000fe200000e0000 */
[----:B------:R-:W-:Y:S01]  /*f7b0*/  UMOV UR33, 0x40000040 ;  /* 0x4000004000217882 */ /* 0x000fe20000000000 */
[----:B------:R-:W0:Y:S01]  /*f7c0*/  LDC R0, c[0x0][0x448] ;  /* 0x00011200ff007b82 */ /* 0x000e220000000800 */
[----:B------:R-:W-:Y:S01]  /*f7d0*/  IMAD.IADD R9, R195, 0x1, R192 ;  /* 0x00000001c3097824 */ /* 0x000fe200078e02c0 */
[----:B------:R-:W-:Y:S01]  /*f7e0*/  R2UR UR26, R8 ;  /* 0x00000000081a72ca */ /* 0x000fe200000e0000 */
[----:B------:R-:W-:-:S02]  /*f7f0*/  VIADD R8, R4, 0x404 ;  /* 0x0000040404087836 */ /* 0x000fc40000000000 */
[----:B------:R-:W-:Y:S02]  /*f800*/  VIADD R4, R4, 0x406 ;  /* 0x0000040604047836 */ /* 0x000fe40000000000 */
[----:B------:R-:W-:Y:S01]  /*f810*/  IMAD.MOV.U32 R13, RZ, RZ, -0x80 ;  /* 0xffffff80ff0d7424 */ /* 0x000fe200078e00ff */
[----:B------:R-:W-:Y:S01]  /*f820*/  R2UR UR30, R8 ;  /* 0x00000000081e72ca */ /* 0x000fe200000e0000 */
[----:B------:R-:W1:Y:S01]  /*f830*/  LDC.64 R10, c[0x0][0x9e0] ;  /* 0x00027800ff0a7b82 */ /* 0x000e620000000a00 */
[----:B------:R-:W-:Y:S01]  /*f840*/  R2UR UR34, R4 ;  /* 0x00000000042272ca */ /* 0x000fe200000e0000 */
[----:B------:R-:W-:-:S05]  /*f850*/  IMAD R13, R88, R13, 0x80 ;  /* 0x00000080580d7424 */ /* 0x000fca00078e020d */
[----:B------:R-:W-:Y:S02]  /*f860*/  IADD3 R8, -R188, R189, R13 ;  /* 0x000000bdbc087210 */ /* 0x000fe40007ffe10d */
[----:B0-----:R-:W-:Y:S02]  /*f870*/  ISETP.NE.AND P2, PT, R0, 0x1, PT ;  /* 0x000000010000780c */ /* 0x001fe40003f45270 */
[----:B-1----:R-:W-:-:S11]  /*f880*/  ISETP.GE.AND P3, PT, R11, 0x1, PT ;  /* 0x000000010b00780c */ /* 0x002fd60003f66270 */
[----:B------:R-:W0:Y:S08]  /*f890*/  @P2 LDC R0, c[0x0][0x44c] ;  /* 0x00011300ff002b82 */ /* 0x000e300000000800 */
[----:B------:R-:W1:Y:S01]  /*f8a0*/  @P2 LDC R5, c[0x0][0x450] ;  /* 0x00011400ff052b82 */ /* 0x000e620000000800 */
[----:B0-----:R-:W-:-:S05]  /*f8b0*/  @P2 IMAD.HI.U32 R0, R9, R0, RZ ;  /* 0x0000000009002227 */ /* 0x001fca00078e00ff */
[----:B-1----:R-:W-:Y:S01]  /*f8c0*/  @P2 SHF.R.U32.HI R9, RZ, R5, R0 ;  /* 0x00000005ff092219 */ /* 0x002fe20000011600 */
[----:B------:R-:W-:-:S04]  /*f8d0*/  @!P1 VIADD R0, R3, 0x28840 ;  /* 0x0002884003009836 */ /* 0x000fc80000000000 */
[----:B------:R-:W0:Y:S01]  /*f8e0*/  SHFL.IDX PT, R20, R9, RZ, 0x1c1f ;  /* 0x001c1fff09147589 */ /* 0x000e2200000e0000 */
[----:B------:R-:W-:Y:S01]  /*f8f0*/  @!P1 PRMT R0, RZ, 0x654, R0 ;  /* 0x00000654ff009816 */ /* 0x000fe20000000000 */
[----:B------:R-:W-:Y:S02]  /*f900*/  WARPGROUP.DEPBAR.LE gsb0, 0x0 ;  /* 0x00008000000079c5 */ /* 0x000fe40000010000 */
[----:B------:R-:W-:-:S06]  /*f910*/  WARPGROUP.ARRIVE ;  /* 0x00000000000079c5 */ /* 0x000fcc0000000000 */
[----:B------:R-:W-:Y:S03]  /*f920*/  HGMMA.64x128x16.F32.BF16 R24, gdesc[UR8], R24, gsb0 ;  /* 0x01e00000081879f0 */ /* 0x000fe60008001818 */
[----:B------:R-:W-:Y:S02]  /*f930*/  WARPGROUP.DEPBAR.LE gsb0, 0x0 ;  /* 0x00008000000079c5 */ /* 0x000fe40000010000 */
[----:B------:R-:W-:-:S07]  /*f940*/  WARPGROUP.ARRIVE ;  /* 0x00000000000079c5 */ /* 0x000fce0000000000 */
[----:B------:R-:W-:Y:S01]  /*f950*/  HGMMA.64x128x16.F32.BF16 R24, gdesc[UR4], R24, gsb0 ;  /* 0x01e00000041879f0 */ /* 0x000fe20008001818 */
[----:B------:R-:W-:Y:S02]  /*f960*/  ULDC UR6, c[0x0][0x9dc] ;  /* 0x0002770000067ab9 */ /* 0x000fe40000000800 */
[----:B------:R-:W-:-:S05]  /*f970*/  IMAD.U32 R6, RZ, RZ, UR6 ;  /* 0x00000006ff067e24 */ /* 0x000fca000f8e00ff */
[----:B------:R-:W-:Y:S01]  /*f980*/  LOP3.LUT R4, RZ, R6, RZ, 0x33, !PT ;  /* 0x00000006ff047212 */ /* 0x000fe200078e33ff */
        /* <DEDUP_REMOVED lines=36> */
.L_x_7912:
[----:B------:R-:W-:-:S13]  /*fbd0*/  ISETP.NE.AND P4, PT, R11, 0x1, PT ;  /* 0x000000010b00780c */ /* 0x000fda0003f85270 */
[----:B------:R-:W0:Y:S02]  /*fbe0*/  @P4 LDC.64 R4, c[0x0][0x9e8] ;  /* 0x00027a00ff044b82 */ /* 0x000e240000000a00 */
[----:B0-----:R-:W-:-:S05]  /*fbf0*/  @P4 IMAD.HI.U32 R4, R21, R4, RZ ;  /* 0x0000000415044227 */ /* 0x001fca00078e00ff */
[----:B------:R-:W-:-:S07]  /*fc00*/  @P4 SHF.R.U32.HI R21, RZ, R5, R4 ;  /* 0x00000005ff154219 */ /* 0x000fce0000011604 */
.L_x_7913:
[----:B------:R-:W-:Y:S05]  /*fc10*/  BSYNC B0 ;  /* 0x0000000000007941 */ /* 0x000fea0003800000 */
.L_x_7911:
[----:B------:R-:W-:-:S04]  /*fc20*/  IMAD R21, R21, R11, -R0 ;  /* 0x0000000b15157224 */ /* 0x000fc800078e0a00 */
[----:B------:R-:W-:-:S05]  /*fc30*/  IMAD.IADD R21, R21, 0x1, -R188 ;  /* 0x0000000115157824 */ /* 0x000fca00078e0abc */
[----:B------:R-:W-:Y:S02]  /*fc40*/  VIMNMX R14, R14, R21, !PT ;  /* 0x000000150e0e7248 */ /* 0x000fe40007fe0100 */
[----:B------:R-:W-:-:S07]  /*fc50*/  VIADDMNMX R12, R21, R11, R12, PT ;  /* 0x0000000b150c7246 */ /* 0x000fce000380010c */
.L_x_7910:
        /* <DEDUP_REMOVED lines=19> */
[C---:B------:R-:W-:Y:S02]  /*fd90*/  ISETP.GE.AND P6, PT, R13.reuse, 0x12, PT ;  /* 0x000000120d00780c */ /* 0x040fe40003fc6270 */
        /* <DEDUP_REMOVED lines=11> */
[----:B------:R-:W-:Y:S02]  /*fe50*/  P2R R113, PR, RZ, 0x40 ;  /* 0x00000040ff717803 */ /* 0x000fe40000000000 */
[----:B------:R-:W-:Y:S02]  /*fe60*/  FSEL R36, R36, -INF , !P5 ;  /* 0xff80000024247808 */ /* 0x000fe40006800000 */
[----:B------:R-:W-:Y:S02]  /*fe70*/  ISETP.GT.AND P5, PT, R14, 0x19, !P6 ;  /* 0x000000190e00780c */ /* 0x000fe400077a4270 */
[----:B------:R-:W-:Y:S02]  /*fe80*/  ISETP.GE.AND P6, PT, R13, 0x21, PT ;  /* 0x000000210d00780c */ /* 0x000fe40003fc6270 */
[----:B------:R-:W-:Y:S02]  /*fe90*/  ISETP.LT.OR P5, PT, R12, 0x1a, P5 ;  /* 0x0000001a0c00780c */ /* 0x000fe40002fa1670 */
[----:B------:R-:W-:-:S02]  /*fea0*/  P2R R92, PR, RZ, 0x40 ;  /* 0x00000040ff5c7803 */ /* 0x000fc40000000000 */
        /* <DEDUP_REMOVED lines=107> */
[----:B------:R-:W-:-:S02]  /*10560*/  VIADDMNMX R8, R4, R15, R8, PT ;  /* 0x0000000f04087246 */ /* 0x000fc40003800108 */
[----:B------:R-:W-:-:S04]  /*10570*/  ISETP.LT.OR P5, PT, R12, 0x72, P5 ;  /* 0x000000720c00780c */ /* 0x000fc80002fa1670 */
[----:B------:R-:W-:Y:S02]  /*10580*/  FSEL R81, R81, -INF , !P5 ;  /* 0xff80000051517808 */ /* 0x000fe40006800000 */
[----:B------:R-:W-:-:S04]  /*10590*/  ISETP.GE.AND P5, PT, R13, 0x79, PT ;  /* 0x000000790d00780c */ /* 0x000fc80003fa6270 */
[----:B------:R-:W-:-:S04]  /*105a0*/  ISETP.GT.AND P6, PT, R14, 0x78, !P5 ;  /* 0x000000780e00780c */ /* 0x000fc80006fc4270 */
[----:B------:R-:W-:-:S04]  /*105b0*/  ISETP.LT.OR P6, PT, R12, 0x79, P6 ;  /* 0x000000790c00780c */ /* 0x000fc800037c1670 */
[----:B------:R-:W-:Y:S02]  /*105c0*/  FSEL R84, R84, -INF , !P6 ;  /* 0xff80000054547808 */ /* 0x000fe40007000000 */
[----:B------:R-:W-:-:S04]  /*105d0*/  ISETP.GE.AND P6, PT, R13, 0x1, PT ;  /* 0x000000010d00780c */ /* 0x000fc80003fc6270 */
[----:B-----5:R-:W-:Y:S02]  /*105e0*/  P2R R112, PR, RZ, 0x40 ;  /* 0x00000040ff707803 */ /* 0x020fe40000000000 */
        /* <DEDUP_REMOVED lines=20> */
.L_x_7916:
[----:B------:R-:W-:-:S13]  /*10730*/  ISETP.NE.AND P6, PT, R11, 0x1, PT ;  /* 0x000000010b00780c */ /* 0x000fda0003fc5270 */
[----:B------:R-:W0:Y:S02]  /*10740*/  @P6 LDC.64 R4, c[0x0][0x9e8] ;  /* 0x00027a00ff046b82 */ /* 0x000e240000000a00 */
[----:B0-----:R-:W-:-:S05]  /*10750*/  @P6 IMAD.HI.U32 R4, R9, R4, RZ ;  /* 0x0000000409046227 */ /* 0x001fca00078e00ff */
[----:B------:R-:W-:-:S07]  /*10760*/  @P6 SHF.R.U32.HI R9, RZ, R5, R4 ;  /* 0x00000005ff096219 */ /* 0x000fce0000011604 */
.L_x_7917:
[----:B------:R-:W-:Y:S05]  /*10770*/  BSYNC B0 ;  /* 0x0000000000007941 */ /* 0x000fea0003800000 */
.L_x_7915:
[----:B------:R-:W-:-:S04]  /*10780*/  IMAD R9, R9, R11, -R0 ;  /* 0x0000000b09097224 */ /* 0x000fc800078e0a00 */
[----:B------:R-:W-:-:S05]  /*10790*/  IMAD.IADD R0, R9, 0x1, -R188 ;  /* 0x0000000109007824 */ /* 0x000fca00078e0abc */
[----:B------:R-:W-:Y:S02]  /*107a0*/  VIMNMX R3, R3, R0, !PT ;  /* 0x0000000003037248 */ /* 0x000fe40007fe0100 */
[----:B------:R-:W-:-:S07]  /*107b0*/  VIADDMNMX R8, R0, R11, R8, PT ;  /* 0x0000000b00087246 */ /* 0x000fce0003800108 */
.L_x_7914:
[----:B------:R-:W-:Y:S01]  /*107c0*/  ISETP.GT.AND P4, PT, R3, 0x1, !P4 ;  /* 0x000000010300780c */ /* 0x000fe20006784270 */
[----:B------:R-:W-:Y:S01]  /*107d0*/  ULDC UR46, c[0x0][0x988] ;  /* 0x00026200002e7ab9 */ /* 0x000fe20000000800 */
        /* <DEDUP_REMOVED lines=39> */
[----:B------:R-:W-:Y:S02]  /*10a50*/  ISETP.GT.AND P4, PT, R3, 0x19, !P6 ;  /* 0x000000190300780c */ /* 0x000fe40007784270 */
[----:B------:R-:W-:-:S02]  /*10a60*/  ISETP.NE.AND P6, PT, R114, RZ, PT ;  /* 0x000000ff7200720c */ /* 0x000fc40003fc5270 */
        /* <DEDUP_REMOVED lines=36> */
[----:B------:R-:W-:Y:S01]  /*10cb0*/  ISETP.GT.AND P5, PT, R3, 0x78, !P5 ;  /* 0x000000780300780c */ /* 0x000fe20006fa4270 */
        /* <DEDUP_REMOVED lines=9> */
[----:B------:R-:W-:Y:S02]  /*10d50*/  ISETP.GT.AND P4, PT, R3, 0x38, !P4 ;  /* 0x000000380300780c */ /* 0x000fe40006784270 */
[----:B0-----:R-:W-:Y:S02]  /*10d60*/  FMNMX.FTZ R9, R5, R0, !PT ;  /* 0x0000000005097209 */ /* 0x001fe40007810000 */
[----:B------:R-:W-:-:S03]  /*10d70*/  ISETP.LT.OR P4, PT, R8, 0x39, P4 ;  /* 0x000000390800780c */ /* 0x000fc60002781670 */
[----:B------:R-:W0:Y:S01]  /*10d80*/  SHFL.BFLY PT, R0, R9, 0x1, 0x1f ;  /* 0x0c201f0009007f89 */ /* 0x000e2200000e0000 */
[----:B------:R-:W-:Y:S02]  /*10d90*/  FSEL R54, R54, -INF , !P4 ;  /* 0xff80000036367808 */ /* 0x000fe40006000000 */
[----:B------:R-:W-:-:S04]  /*10da0*/  ISETP.NE.AND P4, PT, R99, RZ, PT ;  /* 0x000000ff6300720c */ /* 0x000fc80003f85270 */
[----:B------:R-:W-:-:S04]  /*10db0*/  ISETP.GT.AND P4, PT, R3, 0x39, !P4 ;  /* 0x000000390300780c */ /* 0x000fc80006784270 */
[----:B------:R-:W-:-:S04]  /*10dc0*/  ISETP.LT.OR P4, PT, R8, 0x3a, P4 ;  /* 0x0000003a0800780c */ /* 0x000fc80002781670 */
[----:B------:R-:W-:Y:S02]  /*10dd0*/  FSEL R55, R55, -INF , !P4 ;  /* 0xff80000037377808 */ /* 0x000fe40006000000 */
[----:B------:R-:W-:-:S04]  /*10de0*/  ISETP.NE.AND P4, PT, R100, RZ, PT ;  /* 0x000000ff6400720c */ /* 0x000fc80003f85270 */
[----:B------:R-:W-:Y:S02]  /*10df0*/  ISETP.GT.AND P4, PT, R3, 0x40, !P4 ;  /* 0x000000400300780c */ /* 0x000fe40006784270 */
[----:B0-----:R-:W-:Y:S02]  /*10e00*/  FMNMX.FTZ R0, R9, R0, !PT ;  /* 0x0000000009007209 */ /* 0x001fe40007810000 */
[----:B------:R-:W-:-:S03]  /*10e10*/  ISETP.LT.OR P4, PT, R8, 0x41, P4 ;  /* 0x000000410800780c */ /* 0x000fc60002781670 */
[----:B------:R-:W-:Y:S01]  /*10e20*/  FMUL.FTZ R4, R0, UR46 ;  /* 0x0000002e00047c20 */ /* 0x000fe20008410000 */
        /* <DEDUP_REMOVED lines=53> */
[----:B------:R-:W-:-:S04]  /*11180*/  FSETP.NEU.FTZ.AND P4, PT, R0, -INF , PT ;  /* 0xff8000000000780b */ /* 0x000fc80003f9d000 */
[----:B------:R-:W-:Y:S02]  /*11190*/  FSEL R4, R4, RZ, P4 ;  /* 0x000000ff04047208 */ /* 0x000fe40002000000 */
[----:B------:R-:W-:Y:S02]  /*111a0*/  ISETP.GT.AND P4, PT, R3, RZ, !P6 ;  /* 0x000000ff0300720c */ /* 0x000fe40007784270 */
[----:B------:R-:W-:Y:S01]  /*111b0*/  ISETP.NE.AND P6, PT, R13, RZ, PT ;  /* 0x000000ff0d00720c */ /* 0x000fe20003fc5270 */
[--C-:B------:R-:W-:Y:S01]  /*111c0*/  FFMA.FTZ R5, R25, UR46, -R4.reuse ;  /* 0x0000002e19057c23 */ /* 0x100fe20008010804 */
[----:B------:R-:W-:Y:S01]  /*111d0*/  ISETP.LT.OR P4, PT, R8, 0x1, P4 ;  /* 0x000000010800780c */ /* 0x000fe20002781670 */
[--C-:B------:R-:W-:Y:S01]  /*111e0*/  FFMA.FTZ R9, R29, UR46, -R4.reuse ;  /* 0x0000002e1d097c23 */ /* 0x100fe20008010804 */
[--C-:B------:R-:W-:Y:S01]  /*111f0*/  FFMA.FTZ R33, R33, UR46, -R4.reuse ;  /* 0x0000002e21217c23 */ /* 0x100fe20008010804 */
[--C-:B------:R-:W-:Y:S01]  /*11200*/  FFMA.FTZ R37, R37, UR46, -R4.reuse ;  /* 0x0000002e25257c23 */ /* 0x100fe20008010804 */
[----:B------:R-:W-:Y:S01]  /*11210*/  FSEL R26, R26, -INF , !P4 ;  /* 0xff8000001a1a7808 */ /* 0x000fe20006000000 */
[--C-:B------:R-:W-:Y:S01]  /*11220*/  FFMA.FTZ R49, R49, UR46, -R4.reuse ;  /* 0x0000002e31317c23 */ /* 0x100fe20008010804 */
[----:B------:R-:W-:Y:S01]  /*11230*/  ISETP.GT.AND P4, PT, R3, 0x79, !P6 ;  /* 0x000000790300780c */ /* 0x000fe20007784270 */
[--C-:B------:R-:W-:Y:S01]  /*11240*/  FFMA.FTZ R180, R24, UR46, -R4.reuse ;  /* 0x0000002e18b47c23 */ /* 0x100fe20008010804 */
[----:B------:R-:W-:Y:S01]  /*11250*/  FMNMX.FTZ R13, R26, R27, !PT ;  /* 0x0000001b1a0d7209 */ /* 0x000fe20007810000 */
[--C-:B------:R-:W-:Y:S01]  /*11260*/  FFMA.FTZ R182, R28, UR46, -R4.reuse ;  /* 0x0000002e1cb67c23 */ /* 0x100fe20008010804 */
[----:B------:R-:W-:Y:S01]  /*11270*/  ISETP.LT.OR P4, PT, R8, 0x7a, P4 ;  /* 0x0000007a0800780c */ /* 0x000fe20002781670 */
[----:B------:R-:W-:Y:S01]  /*11280*/  MUFU.EX2 R5, R5 ;  /* 0x0000000500057308 */ /* 0x000fe20000000800 */
[----:B------:R-:W-:Y:S01]  /*11290*/  FMNMX.FTZ R12, R30, R13, !PT ;  /* 0x0000000d1e0c7209 */ /* 0x000fe20007810000 */
[--C-:B------:R-:W-:Y:S01]  /*112a0*/  FFMA.FTZ R176, R32, UR46, -R4.reuse ;  /* 0x0000002e20b07c23 */ /* 0x100fe20008010804 */
[----:B------:R-:W-:Y:S01]  /*112b0*/  FSEL R87, R87, -INF , !P4 ;  /* 0xff80000057577808 */ /* 0x000fe20006000000 */
[--C-:B------:R-:W-:Y:S01]  /*112c0*/  FFMA.FTZ R41, R41, UR46, -R4.reuse ;  /* 0x0000002e29297c23 */ /* 0x100fe20008010804 */
[----:B------:R-:W-:Y:S01]  /*112d0*/  FMNMX.FTZ R13, R31, R12, !PT ;  /* 0x0000000c1f0d7209 */ /* 0x000fe20007810000 */
[--C-:B------:R-:W-:Y:S01]  /*112e0*/  FFMA.FTZ R45, R45, UR46, -R4.reuse ;  /* 0x0000002e2d2d7c23 */ /* 0x100fe20008010804 */
[--C-:B------:R-:W-:Y:S01]  /*112f0*/  FFMA.FTZ R53, R53, UR46, -R4.reuse ;  /* 0x0000002e35357c23 */ /* 0x100fe20008010804 */
[----:B------:R-:W0:Y:S01]  /*11300*/  MUFU.EX2 R180, R180 ;  /* 0x000000b400b47308 */ /* 0x000e220000000800 */
        /* <DEDUP_REMOVED lines=24> */
[----:B------:R-:W-:Y:S01]  /*11490*/  FMNMX.FTZ R12, R46, R21, !PT ;  /* 0x000000152e0c7209 */ /* 0x000fe20007810000 */
[----:B------:R-:W2:Y:S03]  /*114a0*/  @P2 LDC R44, c[0x0][0x450] ;  /* 0x00011400ff2c2b82 */ /* 0x000ea60000000800 */
[----:B------:R-:W-:-:S03]  /*114b0*/  FMNMX.FTZ R21, R47, R12, !PT ;  /* 0x0000000c2f157209 */ /* 0x000fc60007810000 */
[----:B------:R-:W3:Y:S01]  /*114c0*/  MUFU.EX2 R9, R9 ;  /* 0x0000000900097308 */ /* 0x000ee20000000800 */
[----:B------:R-:W-:-:S04]  /*114d0*/  FMNMX.FTZ R12, R50, R21, !PT ;  /* 0x00000015320c7209 */ /* 0x000fc80007810000 */
[----:B------:R-:W-:-:S03]  /*114e0*/  FMNMX.FTZ R25, R51, R12, !PT ;  /* 0x0000000c33197209 */ /* 0x000fc60007810000 */
[----:B------:R-:W4:Y:S01]  /*114f0*/  MUFU.EX2 R176, R176 ;  /* 0x000000b000b07308 */ /* 0x000f220000000800 */
[----:B------:R-:W-:-:S04]  /*11500*/  FMNMX.FTZ R12, R54, R25, !PT ;  /* 0x00000019360c7209 */ /* 0x000fc80007810000 */
[----:B------:R-:W-:-:S03]  /*11510*/  FMNMX.FTZ R25, R55, R12, !PT ;  /* 0x0000000c37197209 */ /* 0x000fc60007810000 */
[----:B------:R5:W-:Y:S01]  /*11520*/  MUFU.EX2 R21, R41 ;  /* 0x0000002900157308 */ /* 0x000be20000000800 */
[----:B------:R-:W-:-:S04]  /*11530*/  FMNMX.FTZ R12, R58, R25, !PT ;  /* 0x000000193a0c7209 */ /* 0x000fc80007810000 */
[----:B------:R-:W-:-:S03]  /*11540*/  FMNMX.FTZ R29, R59, R12, !PT ;  /* 0x0000000c3b1d7209 */ /* 0x000fc60007810000 */
[----:B------:R0:W-:Y:S01]  /*11550*/  MUFU.EX2 R25, R45 ;  /* 0x0000002d00197308 */ /* 0x0001e20000000800 */
[----:B------:R-:W-:Y:S01]  /*11560*/  FMNMX.FTZ R12, R62, R29, !PT ;  /* 0x0000001d3e0c7209 */ /* 0x000fe20007810000 */
[----:B-----5:R-:W-:-:S03]  /*11570*/  FFMA.FTZ R41, R65, UR46, -R4 ;  /* 0x0000002e41297c23 */ /* 0x020fc60008010804 */
[----:B------:R-:W-:-:S03]  /*11580*/  FMNMX.FTZ R29, R63, R12, !PT ;  /* 0x0000000c3f1d7209 */ /* 0x000fc60007810000 */
[----:B------:R-:W5:Y:S01]  /*11590*/  MUFU.EX2 R178, R178 ;  /* 0x000000b200b27308 */ /* 0x000f620000000800 */
[----:B------:R-:W-:Y:S01]  /*115a0*/  FMNMX.FTZ R12, R66, R29, !PT ;  /* 0x0000001d420c7209 */ /* 0x000fe20007810000 */
[----:B0-----:R-:W-:-:S03]  /*115b0*/  FFMA.FTZ R45, R69, UR46, -R4 ;  /* 0x0000002e452d7c23 */ /* 0x001fc60008010804 */
[----:B------:R-:W-:-:S03]  /*115c0*/  FMNMX.FTZ R33, R67, R12, !PT ;  /* 0x0000000c43217209 */ /* 0x000fc60007810000 */
[----:B------:R-:W-:Y:S01]  /*115d0*/  MUFU.EX2 R29, R49 ;  /* 0x00000031001d7308 */ /* 0x000fe20000000800 */
[----:B------:R-:W-:-:S04]  /*115e0*/  FMNMX.FTZ R12, R70, R33, !PT ;  /* 0x00000021460c7209 */ /* 0x000fc80007810000 */
[----:B------:R-:W-:-:S03]  /*115f0*/  FMNMX.FTZ R33, R71, R12, !PT ;  /* 0x0000000c47217209 */ /* 0x000fc60007810000 */
[----:B------:R-:W-:Y:S01]  /*11600*/  MUFU.EX2 R172, R172 ;  /* 0x000000ac00ac7308 */ /* 0x000fe20000000800 */
[----:B------:R-:W-:-:S04]  /*11610*/  FMNMX.FTZ R12, R74, R33, !PT ;  /* 0x000000214a0c7209 */ /* 0x000fc80007810000 */
[----:B------:R-:W-:-:S03]  /*11620*/  FMNMX.FTZ R37, R75, R12, !PT ;  /* 0x0000000c4b257209 */ /* 0x000fc60007810000 */
[----:B------:R0:W-:Y:S01]  /*11630*/  MUFU.EX2 R33, R53 ;  /* 0x0000003500217308 */ /* 0x0001e20000000800 */
[----:B------:R-:W-:-:S04]  /*11640*/  FMNMX.FTZ R12, R78, R37, !PT ;  /* 0x000000254e0c7209 */ /* 0x000fc80007810000 */
[----:B------:R-:W-:-:S03]  /*11650*/  FMNMX.FTZ R37, R79, R12, !PT ;  /* 0x0000000c4f257209 */ /* 0x000fc60007810000 */
[----:B------:R-:W-:Y:S01]  /*11660*/  MUFU.EX2 R174, R174 ;  /* 0x000000ae00ae7308 */ /* 0x000fe20000000800 */
[----:B------:R-:W-:Y:S01]  /*11670*/  FMNMX.FTZ R12, R82, R37, !PT ;  /* 0x00000025520c7209 */ /* 0x000fe20007810000 */
[----:B0-----:R-:W-:-:S03]  /*11680*/  FFMA.FTZ R53, R77, UR46, -R4 ;  /* 0x0000002e4d357c23 */ /* 0x001fc60008010804 */
[----:B------:R-:W-:-:S03]  /*11690*/  FMNMX.FTZ R37, R83, R12, !PT ;  /* 0x0000000c53257209 */ /* 0x000fc60007810000 */
[----:B------:R-:W-:Y:S01]  /*116a0*/  MUFU.EX2 R168, R168 ;  /* 0x000000a800a87308 */ /* 0x000fe20000000800 */
[----:B------:R-:W-:Y:S01]  /*116b0*/  FMNMX.FTZ R8, R86, R37, !PT ;  /* 0x0000002556087209 */ /* 0x000fe20007810000 */
[----:B------:R-:W-:-:S03]  /*116c0*/  FFMA.FTZ R37, R61, UR46, -R4 ;  /* 0x0000002e3d257c23 */ /* 0x000fc60008010804 */
[----:B------:R-:W-:-:S03]  /*116d0*/  FMNMX.FTZ R8, R87, R8, !PT ;  /* 0x0000000857087209 */ /* 0x000fc60007810000 */
[----:B------:R-:W-:Y:S02]  /*116e0*/  MUFU.EX2 R170, R170 ;  /* 0x000000aa00aa7308 */ /* 0x000fe40000000800 */
[----:B------:R-:W0:Y:S06]  /*116f0*/  SHFL.BFLY PT, R49, R8, 0x2, 0x1f ;  /* 0x0c401f0008317f89 */ /* 0x000e2c00000e0000 */
[----:B------:R-:W-:Y:S08]  /*11700*/  MUFU.EX2 R164, R164 ;  /* 0x000000a400a47308 */ /* 0x000ff00000000800 */
[----:B------:R-:W-:Y:S08]  /*11710*/  MUFU.EX2 R3, R3 ;  /* 0x0000000300037308 */ /* 0x000ff00000000800 */
[----:B------:R-:W-:Y:S01]  /*11720*/  MUFU.EX2 R166, R166 ;  /* 0x000000a600a67308 */ /* 0x000fe20000000800 */
[----:B0-----:R-:W-:Y:S01]  /*11730*/  FMNMX.FTZ R12, R8, R49, !PT ;  /* 0x00000031080c7209 */ /* 0x001fe20007810000 */
[----:B------:R-:W-:-:S04]  /*11740*/  FFMA.FTZ R49, R73, UR46, -R4 ;  /* 0x0000002e49317c23 */ /* 0x000fc80008010804 */
[----:B------:R-:W0:Y:S02]  /*11750*/  SHFL.BFLY PT, R61, R12, 0x1, 0x1f ;  /* 0x0c201f000c3d7f89 */ /* 0x000e2400000e0000 */
[----:B------:R-:W-:Y:S08]  /*11760*/  MUFU.EX2 R37, R37 ;  /* 0x0000002500257308 */ /* 0x000ff00000000800 */
[----:B------:R-:W-:Y:S08]  /*11770*/  MUFU.EX2 R160, R160 ;  /* 0x000000a000a07308 */ /* 0x000ff00000000800 */
[----:B------:R-:W-:Y:S01]  /*11780*/  MUFU.EX2 R41, R41 ;  /* 0x0000002900297308 */ /* 0x000fe20000000800 */
[----:B0-----:R-:W-:Y:S01]  /*11790*/  FMNMX.FTZ R8, R12, R61, !PT ;  /* 0x0000003d0c087209 */ /* 0x001fe20007810000 */
[----:B------:R-:W-:-:S06]  /*117a0*/  FFMA.FTZ R61, R85, UR46, -R4 ;  /* 0x0000002e553d7c23 */ /* 0x000fcc0008010804 */
[----:B------:R-:W-:Y:S01]  /*117b0*/  MUFU.EX2 R162, R162 ;  /* 0x000000a200a27308 */ /* 0x000fe20000000800 */
[C---:B------:R-:W-:Y:S01]  /*117c0*/  FSETP.NEU.FTZ.AND P4, PT, R8.reuse, -INF , PT ;  /* 0xff8000000800780b */ /* 0x040fe20003f9d000 */
[----:B------:R-:W-:-:S05]  /*117d0*/  FMUL.FTZ R32, R8, UR46 ;  /* 0x0000002e08207c20 */ /* 0x000fca0008410000 */
[----:B------:R-:W-:Y:S01]  /*117e0*/  FSEL R32, R32, RZ, P4 ;  /* 0x000000ff20207208 */ /* 0x000fe20002000000 */
[----:B------:R-:W-:Y:S04]  /*117f0*/  MUFU.EX2 R45, R45 ;  /* 0x0000002d002d7308 */ /* 0x000fe80000000800 */
[--C-:B------:R-:W-:Y:S01]  /*11800*/  FFMA.FTZ R181, R26, UR46, -R32.reuse ;  /* 0x0000002e1ab57c23 */ /* 0x100fe20008010820 */
[--C-:B------:R-:W-:Y:S01]  /*11810*/  FFMA.FTZ R4, R27, UR46, -R32.reuse ;  /* 0x0000002e1b047c23 */ /* 0x100fe20008010820 */
[----:B------:R-:W-:Y:S01]  /*11820*/  FADD.FTZ R27, R180, R5 ;  /* 0x00000005b41b7221 */ /* 0x000fe20000010000 */
[--C-:B------:R-:W-:Y:S01]  /*11830*/  FFMA.FTZ R183, R30, UR46, -R32.reuse ;  /* 0x0000002e1eb77c23 */ /* 0x100fe20008010820 */
[--C-:B------:R-:W-:Y:S01]  /*11840*/  FFMA.FTZ R177, R34, UR46, -R32.reuse ;  /* 0x0000002e22b17c23 */ /* 0x100fe20008010820 */
[--C-:B------:R-:W-:Y:S01]  /*11850*/  FFMA.FTZ R12, R31, UR46, -R32.reuse ;  /* 0x0000002e1f0c7c23 */ /* 0x100fe20008010820 */
[----:B------:R-:W-:Y:S01]  /*11860*/  MUFU.EX2 R181, R181 ;  /* 0x000000b500b57308 */ /* 0x000fe20000000800 */
[----:B-1----:R-:W-:Y:S01]  /*11870*/  FADD.FTZ R34, R182, R27 ;  /* 0x0000001bb6227221 */ /* 0x002fe20000010000 */
[--C-:B------:R-:W-:Y:S01]  /*11880*/  FFMA.FTZ R14, R35, UR46, -R32.reuse ;  /* 0x0000002e230e7c23 */ /* 0x100fe20008010820 */
[--C-:B------:R-:W-:Y:S01]  /*11890*/  FFMA.FTZ R179, R38, UR46, -R32.reuse ;  /* 0x0000002e26b37c23 */ /* 0x100fe20008010820 */
[----:B------:R-:W-:Y:S01]  /*118a0*/  FFMA.FTZ R20, R39, UR46, -R32 ;  /* 0x0000002e27147c23 */ /* 0x000fe20008010820 */
[----:B---3--:R-:W-:Y:S01]  /*118b0*/  FADD.FTZ R27, R9, R34 ;  /* 0x00000022091b7221 */ /* 0x008fe20000010000 */
[----:B------:R-:W0:Y:S01]  /*118c0*/  @P2 LDC R35, c[0x0][0x44c] ;  /* 0x00011300ff232b82 */ /* 0x000e220000000800 */
[--C-:B------:R-:W-:Y:S01]  /*118d0*/  FFMA.FTZ R173, R42, UR46, -R32.reuse ;  /* 0x0000002e2aad7c23 */ /* 0x100fe20008010820 */
[----:B------:R-:W1:Y:S01]  /*118e0*/  MUFU.EX2 R4, R4 ;  /* 0x0000000400047308 */ /* 0x000e620000000800 */
[----:B----4-:R-:W-:Y:S01]  /*118f0*/  FADD.FTZ R36, R176, R27 ;  /* 0x0000001bb0247221 */ /* 0x010fe20000010000 */
[--C-:B------:R-:W-:Y:S01]  /*11900*/  FFMA.FTZ R24, R43, UR46, -R32.reuse ;  /* 0x0000002e2b187c23 */ /* 0x100fe20008010820 */
[--C-:B------:R-:W-:Y:S01]  /*11910*/  FFMA.FTZ R175, R46, UR46, -R32.reuse ;  /* 0x0000002e2eaf7c23 */ /* 0x100fe20008010820 */
[----:B------:R-:W-:Y:S01]  /*11920*/  FFMA.FTZ R26, R47, UR46, -R32 ;  /* 0x0000002e2f1a7c23 */ /* 0x000fe20008010820 */
[----:B------:R-:W-:Y:S01]  /*11930*/  FADD.FTZ R27, R13, R36 ;  /* 0x000000240d1b7221 */ /* 0x000fe20000010000 */
[--C-:B------:R-:W-:Y:S01]  /*11940*/  FFMA.FTZ R169, R50, UR46, -R32.reuse ;  /* 0x0000002e32a97c23 */ /* 0x100fe20008010820 */
[--C-:B------:R-:W-:Y:S01]  /*11950*/  FFMA.FTZ R28, R51, UR46, -R32.reuse ;  /* 0x0000002e331c7c23 */ /* 0x100fe20008010820 */
[----:B------:R-:W3:Y:S01]  /*11960*/  MUFU.EX2 R183, R183 ;  /* 0x000000b700b77308 */ /* 0x000ee20000000800 */
[----:B-----5:R-:W-:Y:S01]  /*11970*/  FADD.FTZ R36, R178, R27 ;  /* 0x0000001bb2247221 */ /* 0x020fe20000010000 */
[----:B------:R-:W-:Y:S01]  /*11980*/  FFMA.FTZ R171, R54, UR46, -R32 ;  /* 0x0000002e36ab7c23 */ /* 0x000fe20008010820 */
[----:B------:R-:W-:-:S02]  /*11990*/  IMAD.MOV.U32 R46, RZ, RZ, R192 ;  /* 0x000000ffff2e7224 */ /* 0x000fc400078e00c0 */
[----:B------:R-:W-:Y:S01]  /*119a0*/  FFMA.FTZ R30, R55, UR46, -R32 ;  /* 0x0000002e371e7c23 */ /* 0x000fe20008010820 */
[----:B------:R-:W-:Y:S01]  /*119b0*/  FADD.FTZ R31, R15, R36 ;  /* 0x000000240f1f7221 */ /* 0x000fe20000010000 */
[--C-:B------:R-:W-:Y:S01]  /*119c0*/  FFMA.FTZ R165, R58, UR46, -R32.reuse ;  /* 0x0000002e3aa57c23 */ /* 0x100fe20008010820 */
[----:B------:R-:W-:Y:S01]  /*119d0*/  FFMA.FTZ R34, R59, UR46, -R32 ;  /* 0x0000002e3b227c23 */ /* 0x000fe20008010820 */
[----:B------:R-:W4:Y:S01]  /*119e0*/  MUFU.EX2 R12, R12 ;  /* 0x0000000c000c7308 */ /* 0x000f220000000800 */
[----:B-1----:R-:W-:Y:S01]  /*119f0*/  FADD.FTZ R38, R181, R4 ;  /* 0x00000004b5267221 */ /* 0x002fe20000010000 */
[----:B------:R-:W-:Y:S01]  /*11a00*/  FADD.FTZ R40, R172, R31 ;  /* 0x0000001fac287221 */ /* 0x000fe20000010000 */
[--C-:B------:R-:W-:Y:S01]  /*11a10*/  FFMA.FTZ R167, R62, UR46, -R32.reuse ;  /* 0x0000002e3ea77c23 */ /* 0x100fe20008010820 */
[--C-:B------:R-:W-:Y:S01]  /*11a20*/  FFMA.FTZ R36, R63, UR46, -R32.reuse ;  /* 0x0000002e3f247c23 */ /* 0x100fe20008010820 */
[----:B------:R-:W-:Y:S01]  /*11a30*/  FFMA.FTZ R161, R66, UR46, -R32 ;  /* 0x0000002e42a17c23 */ /* 0x000fe20008010820 */
[----:B------:R-:W-:Y:S01]  /*11a40*/  FADD.FTZ R31, R21, R40 ;  /* 0x00000028151f7221 */ /* 0x000fe20000010000 */
[----:B0-----:R-:W-:Y:S01]  /*11a50*/  @P2 IMAD.HI.U32 R35, R192, R35, RZ ;  /* 0x00000023c0232227 */ /* 0x001fe200078e00ff */
[----:B------:R-:W0:Y:S03]  /*11a60*/  MUFU.EX2 R177, R177 ;  /* 0x000000b100b17308 */ /* 0x000e260000000800 */
[----:B---3--:R-:W-:Y:S01]  /*11a70*/  FADD.FTZ R27, R183, R38 ;  /* 0x00000026b71b7221 */ /* 0x008fe20000010000 */
[----:B------:R-:W-:Y:S01]  /*11a80*/  F2FP.BF16.F32.PACK_AB R180, R5, R180 ;  /* 0x000000b405b4723e */ /* 0x000fe200000010ff */
[--C-:B------:R-:W-:Y:S01]  /*11a90*/  FFMA.FTZ R163, R70, UR46, -R32.reuse ;  /* 0x0000002e46a37c23 */ /* 0x100fe20008010820 */
[----:B--2---:R-:W-:Y:S01]  /*11aa0*/  @P2 SHF.R.U32.HI R46, RZ, R44, R35 ;  /* 0x0000002cff2e2219 */ /* 0x004fe20000011623 */
[--C-:B------:R-:W-:Y:S01]  /*11ab0*/  FFMA.FTZ R74, R74, UR46, -R32.reuse ;  /* 0x0000002e4a4a7c23 */ /* 0x100fe20008010820 */
[----:B------:R-:W-:Y:S01]  /*11ac0*/  F2FP.BF16.F32.PACK_AB R182, R9, R182 ;  /* 0x000000b609b6723e */ /* 0x000fe200000010ff */
[--C-:B------:R-:W-:Y:S01]  /*11ad0*/  FFMA.FTZ R75, R75, UR46, -R32.reuse ;  /* 0x0000002e4b4b7c23 */ /* 0x100fe20008010820 */
[----:B------:R-:W1:Y:S01]  /*11ae0*/  MUFU.EX2 R14, R14 ;  /* 0x0000000e000e7308 */ /* 0x000e620000000800 */
[----:B----4-:R-:W-:Y:S01]  /*11af0*/  FADD.FTZ R38, R12, R27 ;  /* 0x0000001b0c267221 */ /* 0x010fe20000010000 */
        /* <DEDUP_REMOVED lines=9> */
[----:B------:R-:W-:Y:S01]  /*11b90*/  IMAD.IADD R127, R127, 0x1, R46 ;  /* 0x000000017f7f7824 */ /* 0x000fe200078e022e */
[----:B------:R-:W-:-:S02]  /*11ba0*/  F2FP.BF16.F32.PACK_AB R176, R13, R176 ;  /* 0x000000b00db0723e */ /* 0x000fc400000010ff */
[----:B------:R-:W-:Y:S01]  /*11bb0*/  FADD.FTZ R31, R25, R38 ;  /* 0x00000026191f7221 */ /* 0x000fe20000010000 */
[----:B------:R-:W-:Y:S01]  /*11bc0*/  FFMA.FTZ R38, R67, UR46, -R32 ;  /* 0x0000002e43267c23 */ /* 0x000fe20008010820 */
[----:B------:R-:W0:Y:S01]  /*11bd0*/  MUFU.EX2 R20, R20 ;  /* 0x0000001400147308 */ /* 0x000e220000000800 */
[----:B-1----:R-:W-:Y:S01]  /*11be0*/  FADD.FTZ R40, R14, R27 ;  /* 0x0000001b0e287221 */ /* 0x002fe20000010000 */
[----:B------:R-:W-:Y:S01]  /*11bf0*/  FADD.FTZ R42, R168, R31 ;  /* 0x0000001fa82a7221 */ /* 0x000fe20000010000 */
[----:B------:R-:W-:Y:S01]  /*11c00*/  F2FP.BF16.F32.PACK_AB R178, R15, R178 ;  /* 0x000000b20fb2723e */ /* 0x000fe200000010ff */
[----:B------:R-:W-:Y:S01]  /*11c10*/  IMAD.IADD R10, R127, 0x1, R10 ;  /* 0x000000017f0a7824 */ /* 0x000fe200078e020a */
[----:B------:R-:W-:Y:S01]  /*11c20*/  F2FP.BF16.F32.PACK_AB R172, R21, R172 ;  /* 0x000000ac15ac723e */ /* 0x000fe200000010ff */
[----:B------:R-:W-:Y:S01]  /*11c30*/  FADD.FTZ R31, R29, R42 ;  /* 0x0000002a1d1f7221 */ /* 0x000fe20000010000 */
[----:B------:R-:W-:Y:S01]  /*11c40*/  F2FP.BF16.F32.PACK_AB R174, R25, R174 ;  /* 0x000000ae19ae723e */ /* 0x000fe200000010ff */
[----:B------:R-:W1:Y:S01]  /*11c50*/  MUFU.EX2 R173, R173 ;  /* 0x000000ad00ad7308 */ /* 0x000e620000000800 */
[----:B--2---:R-:W-:Y:S01]  /*11c60*/  FADD.FTZ R27, R179, R40 ;  /* 0x00000028b31b7221 */ /* 0x004fe20000010000 */
[----:B------:R-:W-:Y:S01]  /*11c70*/  FADD.FTZ R44, R170, R31 ;  /* 0x0000001faa2c7221 */ /* 0x000fe20000010000 */
[----:B------:R-:W-:-:S02]  /*11c80*/  F2FP.BF16.F32.PACK_AB R168, R29, R168 ;  /* 0x000000a81da8723e */ /* 0x000fc400000010ff */
[C---:B------:R-:W-:Y:S01]  /*11c90*/  F2FP.BF16.F32.PACK_AB R170, R33.reuse, R170 ;  /* 0x000000aa21aa723e */ /* 0x040fe200000010ff */
[----:B------:R-:W-:Y:S01]  /*11ca0*/  FADD.FTZ R31, R33, R44 ;  /* 0x0000002c211f7221 */ /* 0x000fe20000010000 */
[----:B------:R-:W-:Y:S01]  /*11cb0*/  F2FP.BF16.F32.PACK_AB R183, R12, R183 ;  /* 0x000000b70cb7723e */ /* 0x000fe200000010ff */
[----:B------:R-:W2:Y:S01]  /*11cc0*/  MUFU.EX2 R24, R24 ;  /* 0x0000001800187308 */ /* 0x000ea20000000800 */
[----:B0-----:R-:W-:Y:S01]  /*11cd0*/  FADD.FTZ R40, R20, R27 ;  /* 0x0000001b14287221 */ /* 0x001fe20000010000 */
[----:B------:R-:W-:Y:S01]  /*11ce0*/  FADD.FTZ R44, R164, R31 ;  /* 0x0000001fa42c7221 */ /* 0x000fe20000010000 */
[C---:B------:R-:W-:Y:S02]  /*11cf0*/  F2FP.BF16.F32.PACK_AB R164, R3.reuse, R164 ;  /* 0x000000a403a4723e */ /* 0x040fe400000010ff */
[----:B------:R-:W-:Y:S01]  /*11d00*/  F2FP.BF16.F32.PACK_AB R177, R14, R177 ;  /* 0x000000b10eb1723e */ /* 0x000fe200000010ff */
[----:B------:R-:W-:Y:S01]  /*11d10*/  FADD.FTZ R31, R3, R44 ;  /* 0x0000002c031f7221 */ /* 0x000fe20000010000 */
[----:B------:R-:W-:Y:S01]  /*11d20*/  F2FP.BF16.F32.PACK_AB R179, R20, R179 ;  /* 0x000000b314b3723e */ /* 0x000fe200000010ff */
[----:B------:R-:W0:Y:S01]  /*11d30*/  MUFU.EX2 R175, R175 ;  /* 0x000000af00af7308 */ /* 0x000e220000000800 */
[----:B-1----:R-:W-:Y:S01]  /*11d40*/  FADD.FTZ R27, R173, R40 ;  /* 0x00000028ad1b7221 */ /* 0x002fe20000010000 */
[----:B------:R-:W-:Y:S01]  /*11d50*/  FADD.FTZ R44, R166, R31 ;  /* 0x0000001fa62c7221 */ /* 0x000fe20000010000 */
[--C-:B------:R-:W-:Y:S01]  /*11d60*/  FFMA.FTZ R40, R71, UR46, -R32.reuse ;  /* 0x0000002e47287c23 */ /* 0x100fe20008010820 */
[----:B------:R-:W-:Y:S01]  /*11d70*/  FFMA.FTZ R32, R87, UR46, -R32 ;  /* 0x0000002e57207c23 */ /* 0x000fe20008010820 */
[C---:B------:R-:W-:Y:S01]  /*11d80*/  F2FP.BF16.F32.PACK_AB R166, R37.reuse, R166 ;  /* 0x000000a625a6723e */ /* 0x040fe200000010ff */
[----:B------:R-:W-:-:S02]  /*11d90*/  FADD.FTZ R31, R37, R44 ;  /* 0x0000002c251f7221 */ /* 0x000fc40000010000 */
[----:B------:R-:W1:Y:S01]  /*11da0*/  MUFU.EX2 R26, R26 ;  /* 0x0000001a001a7308 */ /* 0x000e620000000800 */
[----:B--2---:R-:W-:Y:S01]  /*11db0*/  FADD.FTZ R42, R24, R27 ;  /* 0x0000001b182a7221 */ /* 0x004fe20000010000 */
[----:B------:R-:W-:Y:S01]  /*11dc0*/  FADD.FTZ R44, R160, R31 ;  /* 0x0000001fa02c7221 */ /* 0x000fe20000010000 */
[----:B------:R-:W-:Y:S02]  /*11dd0*/  F2FP.BF16.F32.PACK_AB R160, R41, R160 ;  /* 0x000000a029a0723e */ /* 0x000fe400000010ff */
[----:B------:R-:W-:-:S03]  /*11de0*/  F2FP.BF16.F32.PACK_AB R173, R24, R173 ;  /* 0x000000ad18ad723e */ /* 0x000fc600000010ff */
        /* <DEDUP_REMOVED lines=14> */
[----:B------:R-:W-:Y:S01]  /*11ed0*/  FADD.FTZ R27, R41, R44 ;  /* 0x0000002c291b7221 */ /* 0x000fe20000010000 */
[----:B------:R-:W-:-:S03]  /*11ee0*/  F2FP.BF16.F32.PACK_AB R171, R30, R171 ;  /* 0x000000ab1eab723e */ /* 0x000fc600000010ff */
[----:B------:R-:W-:Y:S01]  /*11ef0*/  FADD.FTZ R44, R162, R27 ;  /* 0x0000001ba22c7221 */ /* 0x000fe20000010000 */
[----:B------:R-:W-:Y:S01]  /*11f00*/  F2FP.BF16.F32.PACK_AB R162, R45, R162 ;  /* 0x000000a22da2723e */ /* 0x000fe200000010ff */
[----:B------:R-:W2:Y:S01]  /*11f10*/  MUFU.EX2 R167, R167 ;  /* 0x000000a700a77308 */ /* 0x000ea20000000800 */
[----:B0-----:R-:W-:Y:S01]  /*11f20*/  FADD.FTZ R5, R165, R42 ;  /* 0x0000002aa5057221 */ /* 0x001fe20000010000 */
[----:B------:R-:W-:-:S06]  /*11f30*/  FADD.FTZ R9, R45, R44 ;  /* 0x0000002c2d097221 */ /* 0x000fcc0000010000 */
        /* <DEDUP_REMOVED lines=50> */
[----:B------:R-:W-:-:S06]  /*12260*/  VIADD R3, R88, 0xfffffffe ;  /* 0xfffffffe58037836 */ /* 0x000fcc0000000000 */
[----:B------:R-:W2:Y:S01]  /*12270*/  MUFU.EX2 R61, R61 ;  /* 0x0000003d003d7308 */ /* 0x000ea20000000800 */
[----:B0-----:R-:W-:Y:S01]  /*12280*/  FADD.FTZ R44, R154, R5 ;  /* 0x000000059a2c7221 */ /* 0x001fe20000010000 */
[C---:B-1----:R-:W-:Y:S01]  /*12290*/  FADD.FTZ R4, R155.reuse, R4 ;  /* 0x000000049b047221 */ /* 0x042fe20000010000 */
[----:B------:R-:W-:Y:S02]  /*122a0*/  F2FP.BF16.F32.PACK_AB R155, R155, R86 ;  /* 0x000000569b9b723e */ /* 0x000fe400000010ff */
[C---:B--2---:R-:W-:Y:S01]  /*122b0*/  FADD.FTZ R5, R61.reuse, R44 ;  /* 0x0000002c3d057221 */ /* 0x044fe20000010000 */
        /* <DEDUP_REMOVED lines=13> */
.L_x_7920:
[----:B------:R-:W-:-:S13]  /*12390*/  ISETP.NE.AND P4, PT, R11, 0x1, PT ;  /* 0x000000010b00780c */ /* 0x000fda0003f85270 */
[----:B------:R-:W0:Y:S02]  /*123a0*/  @P4 LDC.64 R12, c[0x0][0x9e8] ;  /* 0x00027a00ff0c4b82 */ /* 0x000e240000000a00 */
[----:B0-----:R-:W-:-:S05]  /*123b0*/  @P4 IMAD.HI.U32 R12, R9, R12, RZ ;  /* 0x0000000c090c4227 */ /* 0x001fca00078e00ff */
[----:B------:R-:W-:-:S07]  /*123c0*/  @P4 SHF.R.U32.HI R9, RZ, R13, R12 ;  /* 0x0000000dff094219 */ /* 0x000fce000001160c */
.L_x_7921:
[----:B------:R-:W-:Y:S05]  /*123d0*/  BSYNC B0 ;  /* 0x0000000000007941 */ /* 0x000fea0003800000 */
.L_x_7919:
[----:B------:R-:W-:-:S05]  /*123e0*/  IMAD R9, R9, R11, R11 ;  /* 0x0000000b09097224 */ /* 0x000fca00078e020b */
[----:B------:R-:W-:-:S07]  /*123f0*/  VIMNMX R10, R10, R9, PT ;  /* 0x000000090a0a7248 */ /* 0x000fce0003fe0100 */
.L_x_7918:
[----:B------:R-:W-:Y:S01]  /*12400*/  SHF.R.S32.HI R9, RZ, 0x1f, R10 ;  /* 0x0000001fff097819 */ /* 0x000fe2000001140a */
[----:B------:R-:W-:Y:S01]  /*12410*/  ULDC UR51, c[0x0][0x9e4] ;  /* 0x0002790000337ab9 */ /* 0x000fe20000000800 */
[----:B------:R-:W-:Y:S01]  /*12420*/  ULDC UR48, c[0x0][0x9e4] ;  /* 0x0002790000307ab9 */ /* 0x000fe20000000800 */
[----:B------:R-:W-:Y:S01]  /*12430*/  ULDC UR52, c[0x0][0x9dc] ;  /* 0x0002770000347ab9 */ /* 0x000fe20000000800 */
[----:B------:R-:W-:Y:S01]  /*12440*/  LEA.HI R9, R9, R10, RZ, 0x7 ;  /* 0x0000000a09097211 */ /* 0x000fe200078f38ff */
[----:B------:R-:W-:Y:S01]  /*12450*/  ULDC UR54, c[0x0][0x9dc] ;  /* 0x0002770000367ab9 */ /* 0x000fe20000000800 */
[----:B------:R-:W-:Y:S01]  /*12460*/  ULDC UR47, c[0x0][0x988] ;  /* 0x00026200002f7ab9 */ /* 0x000fe20000000800 */
[----:B------:R-:W-:Y:S01]  /*12470*/  ULDC UR50, c[0x0][0x988] ;  /* 0x0002620000327ab9 */ /* 0x000fe20000000800 */
[----:B------:R-:W-:Y:S01]  /*12480*/  SHF.R.S32.HI R9, RZ, 0x7, R9 ;  /* 0x00000007ff097819 */ /* 0x000fe20000011409 */
[----:B------:R-:W-:Y:S01]  /*12490*/  ULDC UR49, c[0x0][0x988] ;  /* 0x0002620000317ab9 */ /* 0x000fe20000000800 */
[----:B------:R-:W-:Y:S01]  /*124a0*/  ULDC UR55, c[0x0][0x9e0] ;  /* 0x0002780000377ab9 */ /* 0x000fe20000000800 */
[----:B------:R-:W-:Y:S01]  /*124b0*/  ULDC UR53, c[0x0][0x9e0] ;  /* 0x0002780000357ab9 */ /* 0x000fe20000000800 */
[----:B------:R-:W-:-:S02]  /*124c0*/  VIMNMX R9, R194, R9, !PT ;  /* 0x00000009c2097248 */ /* 0x000fc40007fe0100 */
[----:B------:R-:W-:Y:S02]  /*124d0*/  CS2R R150, SRZ ;  /* 0x0000000000967805 */ /* 0x000fe4000001ff00 */
        /* <DEDUP_REMOVED lines=33> */
[----:B------:R-:W-:-:S07]  /*126f0*/  IMAD.MOV.U32 R151, RZ, RZ, RZ ;  /* 0x000000ffff977224 */ /* 0x000fce00078e00ff */
.L_x_7940:
[----:B------:R-:W-:Y:S01]  /*12700*/  VIADD R14, R22, 0x1 ;  /* 0x00000001160e7836 */ /* 0x000fe20000000000 */
[----:B------:R-:W-:Y:S05]  /*12710*/  YIELD ;  /* 0x0000000000007946 */ /* 0x000fea0003800000 */
[----:B------:R-:W-:-:S04]  /*12720*/  ISETP.NE.AND P4, PT, R14, 0x2, PT ;  /* 0x000000020e00780c */ /* 0x000fc80003f85270 */
[----:B------:R-:W-:Y:S02]  /*12730*/  SEL R15, RZ, 0x1, P4 ;  /* 0x00000001ff0f7807 */ /* 0x000fe40002000000 */
[----:B------:R-:W-:Y:S02]  /*12740*/  SEL R14, R14, RZ, P4 ;  /* 0x000000ff0e0e7207 */ /* 0x000fe40002000000 */
[----:B------:R-:W-:Y:S02]  /*12750*/  ISETP.NE.AND P4, PT, R193, RZ, PT ;  /* 0x000000ffc100720c */ /* 0x000fe40003f85270 */
[----:B------:R-:W-:-:S11]  /*12760*/  LOP3.LUT R15, R186, R15, RZ, 0x3c, !PT ;  /* 0x0000000fba0f7212 */ /* 0x000fd600078e3cff */
[----:B------:R-:W-:Y:S05]  /*12770*/  @P4 BRA `(.L_x_7923) ;  /* 0x0000000000304947 */ /* 0x000fea0003800000 */
[----:B------:R-:W-:Y:S05]  /*12780*/  @!P0 BRA `(.L_x_7924) ;  /* 0x0000000000048947 */ /* 0x000fea0003800000 */
[----:B------:R-:W-:Y:S01]  /*12790*/  BPT.TRAP 0x1 ;  /* 0x000000040000795c */ /* 0x000fe20000300000 */
.L_x_7924:
[----:B------:R-:W-:Y:S01]  /*127a0*/  IMAD R11, R14, 0x8, R2 ;  /* 0x000000080e0b7824 */ /* 0x000fe200078e0202 */
[----:B------:R-:W-:-:S04]  /*127b0*/  SHF.L.U32 R6, R15, 0x1f, RZ ;  /* 0x0000001f0f067819 */ /* 0x000fc800000006ff */
[----:B------:R0:W1:Y:S01]  /*127c0*/  SYNCS.PHASECHK.TRANS64.TRYWAIT P5, [R11+URZ+0x28830], R6 ;  /* 0x028830060b0075a7 */ /* 0x00006200080a017f */
[----:B------:R-:W-:Y:S05]  /*127d0*/  @!P0 BRA `(.L_x_7925) ;  /* 0x0000000000048947 */ /* 0x000fea0003800000 */
[----:B------:R-:W-:Y:S01]  /*127e0*/  BPT.TRAP 0x1 ;  /* 0x000000040000795c */ /* 0x000fe20000300000 */
.L_x_7925:
[----:B------:R-:W-:Y:S04]  /*127f0*/  BSSY B0, `(.L_x_7923) ;  /* 0x0000004000007945 */ /* 0x000fe80003800000 */
[----:B-1----:R-:W-:Y:S05]  /*12800*/  @P5 BRA `(.L_x_7926) ;  /* 0x0000000000085947 */ /* 0x002fea0003800000 */
[----:B------:R-:W1:Y:S02]  /*12810*/  SYNCS.PHASECHK.TRANS64.TRYWAIT P5, [R11+URZ+0x28830], R6 ;  /* 0x028830060b0075a7 */ /* 0x000e6400080a017f */
[----:B-1----:R-:W-:Y:S05]  /*12820*/  @!P5 BRA `(.L_x_7927) ;  /* 0x0000016000b8d947 */ /* 0x002fea0003800000 */
.L_x_7926:
[----:B------:R-:W-:Y:S05]  /*12830*/  BSYNC B0 ;  /* 0x0000000000007941 */ /* 0x000fea0003800000 */
.L_x_7923:
[----:B01----:R-:W0:Y:S01]  /*12840*/  S2R R6, SR_TID.X ;  /* 0x0000000000067919 */ /* 0x003e220000002100 */
[----:B------:R-:W-:Y:S05]  /*12850*/  WARPSYNC.ALL ;  /* 0x0000000000007948 */ /* 0x000fea0003800000 */
[----:B------:R-:W-:Y:S02]  /*12860*/  IMAD R10, R14, 0x800, R7 ;  /* 0x000008000e0a7824 */ /* 0x000fe400078e0207 */
[----:B------:R-:W-:Y:S02]  /*12870*/  IMAD.MOV.U32 R11, RZ, RZ, 0x40000040 ;  /* 0x40000040ff0b7424 */ /* 0x000fe400078e00ff */
[C---:B------:R-:W-:Y:S01]  /*12880*/  VIADD R24, R10.reuse, 0x4 ;  /* 0x000000040a187836 */ /* 0x040fe20000000000 */
[C---:B------:R-:W-:Y:S01]  /*12890*/  R2UR UR14, R10.reuse ;  /* 0x000000000a0e72ca */ /* 0x040fe200000e0000 */
[----:B------:R-:W-:Y:S01]  /*128a0*/  IMAD.MOV.U32 R25, RZ, RZ, 0x40000040 ;  /* 0x40000040ff197424 */ /* 0x000fe200078e00ff */
[----:B------:R-:W-:Y:S01]  /*128b0*/  R2UR UR15, R11 ;  /* 0x000000000b0f72ca */ /* 0x000fe200000e0000 */
[----:B------:R-:W-:Y:S01]  /*128c0*/  VIADD R20, R10, 0x2 ;  /* 0x000000020a147836 */ /* 0x000fe20000000000 */
[----:B------:R-:W-:Y:S01]  /*128d0*/  R2UR UR6, R24 ;  /* 0x00000000180672ca */ /* 0x000fe200000e0000 */
[C---:B------:R-:W-:Y:S01]  /*128e0*/  VIADD R24, R10.reuse, 0x404 ;  /* 0x000004040a187836 */ /* 0x040fe20000000000 */
[C---:B------:R-:W-:Y:S01]  /*128f0*/  R2UR UR7, R25.reuse ;  /* 0x00000000190772ca */ /* 0x040fe200000e0000 */
[----:B------:R-:W-:Y:S01]  /*12900*/  IMAD.MOV.U32 R21, RZ, RZ, 0x40000040 ;  /* 0x40000040ff157424 */ /* 0x000fe200078e00ff */
[----:B------:R-:W-:Y:S01]  /*12910*/  R2UR UR31, R25 ;  /* 0x00000000191f72ca */ /* 0x000fe200000e0000 */
[----:B------:R-:W-:Y:S01]  /*12920*/  VIADD R12, R10, 0x6 ;  /* 0x000000060a0c7836 */ /* 0x000fe20000000000 */
[----:B------:R-:W-:Y:S01]  /*12930*/  R2UR UR30, R24 ;  /* 0x00000000181e72ca */ /* 0x000fe200000e0000 */
[----:B------:R-:W-:Y:S01]  /*12940*/  IMAD.MOV.U32 R13, RZ, RZ, 0x40000040 ;  /* 0x40000040ff0d7424 */ /* 0x000fe200078e00ff */
[----:B------:R-:W-:Y:S01]  /*12950*/  R2UR UR10, R20 ;  /* 0x00000000140a72ca */ /* 0x000fe200000e0000 */
[----:B------:R-:W-:Y:S01]  /*12960*/  VIADD R20, R10, 0x400 ;  /* 0x000004000a147836 */ /* 0x000fe20000000000 */
[----:B------:R-:W-:-:S02]  /*12970*/  R2UR UR11, R21 ;  /* 0x00000000150b72ca */ /* 0x000fc400000e0000 */
[----:B------:R-:W-:Y:S01]  /*12980*/  R2UR UR18, R12 ;  /* 0x000000000c1272ca */ /* 0x000fe200000e0000 */
[C---:B------:R-:W-:Y:S01]  /*12990*/  VIADD R12, R10.reuse, 0x402 ;  /* 0x000004020a0c7836 */ /* 0x040fe20000000000 */
[----:B------:R-:W-:Y:S01]  /*129a0*/  R2UR UR19, R13 ;  /* 0x000000000d1372ca */ /* 0x000fe200000e0000 */
[----:B------:R-:W-:Y:S01]  /*129b0*/  VIADD R10, R10, 0x406 ;  /* 0x000004060a0a7836 */ /* 0x000fe20000000000 */
[----:B------:R-:W-:Y:S02]  /*129c0*/  R2UR UR22, R20 ;  /* 0x00000000141672ca */ /* 0x000fe400000e0000 */
[----:B0-----:R-:W-:Y:S02]  /*129d0*/  SHF.R.U32.HI R6, RZ, 0x7, R6 ;  /* 0x00000007ff067819 */ /* 0x001fe40000011606 */
[----:B------:R-:W-:Y:S02]  /*129e0*/  R2UR UR23, R21 ;  /* 0x00000000151772ca */ /* 0x000fe400000e0000 */
[----:B------:R-:W-:Y:S01]  /*129f0*/  R2UR UR26, R12 ;  /* 0x000000000c1a72ca */ /* 0x000fe200000e0000 */
[----:B------:R-:W-:Y:S01]  /*12a00*/  VIADD R6, R6, 0x8 ;  /* 0x0000000806067836 */ /* 0x000fe20000000000 */
[----:B------:R-:W-:-:S02]  /*12a10*/  R2UR UR27, R13 ;  /* 0x000000000d1b72ca */ /* 0x000fc400000e0000 */
[----:B------:R-:W-:Y:S02]  /*12a20*/  R2UR UR34, R10 ;  /* 0x000000000a2272ca */ /* 0x000fe400000e0000 */
[----:B------:R0:W-:Y:S01]  /*12a30*/  BAR.SYNC.DEFER_BLOCKING R6, 0x100 ;  /* 0x000400060000751d */ /* 0x0001e20000010000 */
[----:B------:R-:W-:-:S05]  /*12a40*/  R2UR UR35, R11 ;  /* 0x000000000b2372ca */ /* 0x000fca00000e0000 */
        /* <DEDUP_REMOVED lines=27> */
.L_x_7929:
[----:B------:R-:W-:Y:S01]  /*12c00*/  SHF.L.U32 R6, R186, 0x1f, RZ ;  /* 0x0000001fba067819 */ /* 0x000fe200000006ff */
[----:B------:R-:W-:-:S04]  /*12c10*/  IMAD R10, R22, 0x8, R2 ;  /* 0x00000008160a7824 */ /* 0x000fc800078e0202 */
[----:B------:R0:W1:Y:S01]  /*12c20*/  SYNCS.PHASECHK.TRANS64.TRYWAIT P4, [R10+URZ+0x28850], R6 ;  /* 0x028850060a0075a7 */ /* 0x000062000808017f */
[----:B------:R-:W-:Y:S05]  /*12c30*/  @!P0 BRA `(.L_x_7930) ;  /* 0x0000000000048947 */ /* 0x000fea0003800000 */
[----:B------:R-:W-:Y:S01]  /*12c40*/  BPT.TRAP 0x1 ;  /* 0x000000040000795c */ /* 0x000fe20000300000 */
.L_x_7930:
[----:B-1----:R-:W-:Y:S05]  /*12c50*/  @P4 BRA `(.L_x_7928) ;  /* 0x0000000000084947 */ /* 0x002fea0003800000 */
[----:B------:R-:W1:Y:S02]  /*12c60*/  SYNCS.PHASECHK.TRANS64.TRYWAIT P4, [R10+URZ+0x28850], R6 ;  /* 0x028850060a0075a7 */ /* 0x000e64000808017f */
[----:B-1----:R-:W-:Y:S05]  /*12c70*/  @!P4 BRA `(.L_x_7931) ;  /* 0x0000015c00b8c947 */ /* 0x002fea0003800000 */
.L_x_7928:
[----:B01----:R-:W-:Y:S01]  /*12c80*/  VIADD R6, R2, 0x400 ;  /* 0x0000040002067836 */ /* 0x003fe20000000000 */
[----:B------:R-:W-:Y:S05]  /*12c90*/  WARPSYNC.ALL ;  /* 0x0000000000007948 */ /* 0x000fea0003800000 */
[----:B------:R-:W-:Y:S01]  /*12ca0*/  SHF.R.U32.HI R6, RZ, 0x4, R6 ;  /* 0x00000004ff067819 */ /* 0x000fe20000011606 */
[----:B------:R-:W-:Y:S01]  /*12cb0*/  IMAD.MOV.U32 R11, RZ, RZ, 0x40000040 ;  /* 0x40000040ff0b7424 */ /* 0x000fe200078e00ff */
[----:B------:R-:W-:Y:S01]  /*12cc0*/  WARPGROUP.ARRIVE ;  /* 0x00000000000079c5 */ /* 0x000fe20000000000 */
[----:B------:R-:W-:Y:S01]  /*12cd0*/  IMAD.MOV.U32 R13, RZ, RZ, 0x40000040 ;  /* 0x40000040ff0d7424 */ /* 0x000fe200078e00ff */
[----:B------:R-:W-:-:S04]  /*12ce0*/  LOP3.LUT R6, R6, 0x3fff, RZ, 0xc0, !PT ;  /* 0x00003fff06067812 */ /* 0x000fc800078ec0ff */
[----:B------:R-:W0:Y:S01]  /*12cf0*/  S2R R20, SR_TID.X ;  /* 0x0000000000147919 */ /* 0x000e220000002100 */
[----:B------:R-:W-:Y:S01]  /*12d00*/  R2UR UR7, R11 ;  /* 0x000000000b0772ca */ /* 0x000fe200000e0000 */
[----:B------:R-:W-:Y:S01]  /*12d10*/  IMAD.MOV.U32 R11, RZ, RZ, 0x40000040 ;  /* 0x40000040ff0b7424 */ /* 0x000fe200078e00ff */
[----:B------:R-:W-:-:S05]  /*12d20*/  LOP3.LUT R6, R6, 0x4000000, RZ, 0xfc, !PT ;  /* 0x0400000006067812 */ /* 0x000fca00078efcff */
[----:B------:R-:W-:Y:S02]  /*12d30*/  IMAD R10, R22, 0x800, R6 ;  /* 0x00000800160a7824 */ /* 0x000fe400078e0206 */
[----:B------:R-:W-:Y:S02]  /*12d40*/  @!P1 IMAD R6, R14, 0x8, R2 ;  /* 0x000000080e069824 */ /* 0x000fe400078e0202 */
[C---:B------:R-:W-:Y:S01]  /*12d50*/  VIADD R12, R10.reuse, 0x80 ;  /* 0x000000800a0c7836 */ /* 0x040fe20000000000 */
[----:B------:R-:W-:Y:S01]  /*12d60*/  R2UR UR6, R10 ;  /* 0x000000000a0672ca */ /* 0x000fe200000e0000 */
[----:B------:R-:W-:-:S05]  /*12d70*/  @!P1 VIADD R6, R6, 0x28840 ;  /* 0x0002884006069836 */ /* 0x000fca0000000000 */
[----:B------:R-:W-:-:S07]  /*12d80*/  @!P1 PRMT R6, RZ, 0x654, R6 ;  /* 0x00000654ff069816 */ /* 0x000fce0000000006 */
[----:B------:R-:W-:Y:S01]  /*12d90*/  HGMMA.64x128x16.F32.BF16 R88, R180, gdesc[UR4].tnspB, R88, gsb0 ;  /* 0x41e00004b4587df0 */ /* 0x000fe20008001858 */
[----:B------:R-:W-:Y:S01]  /*12da0*/  R2UR UR6, R12 ;  /* 0x000000000c0672ca */ /* 0x000fe200000e0000 */
[----:B------:R-:W-:Y:S01]  /*12db0*/  VIADD R12, R10, 0x100 ;  /* 0x000001000a0c7836 */ /* 0x000fe20000000000 */
[----:B------:R-:W-:Y:S01]  /*12dc0*/  R2UR UR7, R13 ;  /* 0x000000000d0772ca */ /* 0x000fe200000e0000 */
[----:B------:R-:W-:Y:S01]  /*12dd0*/  IMAD.MOV.U32 R13, RZ, RZ, 0x40000040 ;  /* 0x40000040ff0d7424 */ /* 0x000fe200078e00ff */
[----:B0-----:R-:W-:Y:S01]  /*12de0*/  SHF.R.U32.HI R20, RZ, 0x7, R20 ;  /* 0x00000007ff147819 */ /* 0x001fe20000011614 */
[----:B------:R-:W-:Y:S02]  /*12df0*/  WARPGROUP.DEPBAR.LE gsb0, 0x0 ;  /* 0x00008000000079c5 */ /* 0x000fe40000010000 */
[----:B------:R-:W-:-:S08]  /*12e00*/  WARPGROUP.ARRIVE ;  /* 0x00000000000079c5 */ /* 0x000fd00000000000 */
        /* <DEDUP_REMOVED lines=30> */
[----:B------:R-:W-:Y:S01]  /*12ff0*/  R2UR UR6, R12 ;  /* 0x000000000c0672ca */ /* 0x000fe200000e0000 */
[----:B------:R-:W-:Y:S01]  /*13000*/  IMAD.SHL.U32 R12, R3, 0x80, RZ ;  /* 0x00000080030c7824 */ /* 0x000fe200078e00ff */
[----:B------:R-:W-:Y:S01]  /*13010*/  R2UR UR7, R13 ;  /* 0x000000000d0772ca */ /* 0x000fe200000e0000 */
[----:B------:R-:W-:Y:S02]  /*13020*/  WARPGROUP.DEPBAR.LE gsb0, 0x0 ;  /* 0x00008000000079c5 */ /* 0x000fe40000010000 */
[----:B------:R-:W-:-:S10]  /*13030*/  WARPGROUP.ARRIVE ;  /* 0x00000000000079c5 */ /* 0x000fd40000000000 */
[----:B------:R-:W-:Y:S01]  /*13040*/  HGMMA.64x128x16.F32.BF16 R88, R156, gdesc[UR4].tnspB, R88, gsb0 ;  /* 0x41e000049c587df0 */ /* 0x000fe20008001858 */
[----:B------:R-:W-:Y:S02]  /*13050*/  R2UR UR6, R10 ;  /* 0x000000000a0672ca */ /* 0x000fe400000e0000 */
[----:B------:R-:W-:Y:S01]  /*13060*/  R2UR UR7, R11 ;  /* 0x000000000b0772ca */ /* 0x000fe200000e0000 */
[----:B------:R-:W0:Y:S08]  /*13070*/  @P2 LDC R10, c[0x0][0x44c] ;  /* 0x00011300ff0a2b82 */ /* 0x000e300000000800 */
[----:B------:R-:W1:Y:S01]  /*13080*/  @P2 LDC R11, c[0x0][0x450] ;  /* 0x00011400ff0b2b82 */ /* 0x000e620000000800 */
[----:B------:R-:W-:-:S02]  /*13090*/  WARPGROUP.DEPBAR.LE gsb0, 0x0 ;  /* 0x00008000000079c5 */ /* 0x000fc40000010000 */
[----:B------:R-:W-:-:S06]  /*130a0*/  WARPGROUP.ARRIVE ;  /* 0x00000000000079c5 */ /* 0x000fcc0000000000 */
[----:B------:R-:W-:Y:S03]  /*130b0*/  HGMMA.64x128x16.F32.BF16 R88, R152, gdesc[UR4].tnspB, R88, gsb0 ;  /* 0x41e0000498587df0 */ /* 0x000fe60008001858 */
[----:B------:R-:W-:Y:S02]  /*130c0*/  WARPGROUP.DEPBAR.LE gsb0, 0x0 ;  /* 0x00008000000079c5 */ /* 0x000fe40000010000 */
[----:B------:R-:W-:-:S04]  /*130d0*/  IMAD.IADD R153, R195, 0x1, R192 ;  /* 0x00000001c3997824 */ /* 0x000fc800078e02c0 */
[----:B0-----:R-:W-:-:S05]  /*130e0*/  @P2 IMAD.HI.U32 R10, R153, R10, RZ ;  /* 0x0000000a990a2227 */ /* 0x001fca00078e00ff */
[----:B-1----:R-:W-:Y:S02]  /*130f0*/  @P2 SHF.R.U32.HI R153, RZ, R11, R10 ;  /* 0x0000000bff992219 */ /* 0x002fe4000001160a */
[----:B------:R-:W-:Y:S02]  /*13100*/  IADD3 R10, -R20, 0xb, RZ ;  /* 0x0000000b140a7810 */ /* 0x000fe40007ffe1ff */
[----:B------:R-:W-:Y:S01]  /*13110*/  IADD3 R20, -R188, 0x1, -R12 ;  /* 0x00000001bc147810 */ /* 0x000fe20007ffe90c */
[----:B------:R-:W0:Y:S03]  /*13120*/  SHFL.IDX PT, R154, R153, RZ, 0x1c1f ;  /* 0x001c1fff999a7589 */ /* 0x000e2600000e0000 */
[----:B------:R-:W-:Y:S01]  /*13130*/  IADD3 R20, -R187, R20, R189 ;  /* 0x00000014bb147210 */ /* 0x000fe20007ffe1bd */
[----:B------:R1:W-:Y:S06]  /*13140*/  BAR.ARV R10, 0x100 ;  /* 0x0004000a0000751d */ /* 0x0003ec0000002000 */
[----:B------:R2:W-:Y:S01]  /*13150*/  @!P1 SYNCS.ARRIVE.TRANS64.RED.A1T0 RZ, [R6+URZ], RZ ;  /* 0x000000ff06ff99a7 */ /* 0x0005e2000810043f */
[----:B------:R-:W-:-:S02]  /*13160*/  VIADD R152, R20, UR55 ;  /* 0x0000003714987c36 */ /* 0x000fc40008000000 */
[----:B--2---:R-:W-:-:S05]  /*13170*/  IMAD.U32 R6, RZ, RZ, UR52 ;  /* 0x00000034ff067e24 */ /* 0x004fca000f8e00ff */
[----:B------:R-:W-:-:S05]  /*13180*/  LOP3.LUT R21, RZ, R6, RZ, 0x33, !PT ;  /* 0x00000006ff157212 */ /* 0x000fca00078e33ff */
[----:B------:R-:W-:Y:S02]  /*13190*/  IMAD.IADD R21, R21, 0x1, R20 ;  /* 0x0000000115157824 */ /* 0x000fe400078e0214 */
[--C-:B0-----:R-:W-:Y:S02]  /*131a0*/  IMAD.IADD R20, R152, 0x1, R154.reuse ;  /* 0x0000000198147824 */ /* 0x101fe400078e029a */
[----:B------:R-:W-:Y:S01]  /*131b0*/  IMAD.IADD R13, R21, 0x1, R154 ;  /* 0x00000001150d7824 */ /* 0x000fe200078e029a */
[----:B-1----:R-:W-:Y:S06]  /*131c0*/  @!P3 BRA `(.L_x_7932) ;  /* 0x000000000058b947 */ /* 0x002fec0003800000 */
        /* <DEDUP_REMOVED lines=12> */
.L_x_7934:
[----:B------:R-:W-:-:S05]  /*13290*/  IMAD.U32 R155, RZ, RZ, UR51 ;  /* 0x00000033ff9b7e24 */ /* 0x000fca000f8e00ff */
[----:B------:R-:W-:-:S13]  /*132a0*/  ISETP.NE.AND P4, PT, R155, 0x1, PT ;  /* 0x000000019b00780c */ /* 0x000fda0003f85270 */
[----:B------:R-:W0:Y:S02]  /*132b0*/  @P4 LDC.64 R10, c[0x0][0x9e8] ;  /* 0x00027a00ff0a4b82 */ /* 0x000e240000000a00 */
[----:B0-----:R-:W-:-:S05]  /*132c0*/  @P4 IMAD.HI.U32 R10, R157, R10, RZ ;  /* 0x0000000a9d0a4227 */ /* 0x001fca00078e00ff */
[----:B------:R-:W-:-:S07]  /*132d0*/  @P4 SHF.R.U32.HI R157, RZ, R11, R10 ;  /* 0x0000000bff9d4219 */ /* 0x000fce000001160a */
.L_x_7935:
[----:B------:R-:W-:Y:S05]  /*132e0*/  BSYNC B0 ;  /* 0x0000000000007941 */ /* 0x000fea0003800000 */
.L_x_7933:
[----:B------:R-:W-:-:S04]  /*132f0*/  IMAD R157, R157, R155, -R12 ;  /* 0x0000009b9d9d7224 */ /* 0x000fc800078e0a0c */
[----:B------:R-:W-:-:S05]  /*13300*/  IMAD.IADD R10, R157, 0x1, -R188 ;  /* 0x000000019d0a7824 */ /* 0x000fca00078e0abc */
[----:B------:R-:W-:Y:S02]  /*13310*/  VIADDMNMX R20, R10, R155, R20, PT ;  /* 0x0000009b0a147246 */ /* 0x000fe40003800114 */
[----:B------:R-:W-:-:S07]  /*13320*/  VIMNMX R13, R13, R10, !PT ;  /* 0x0000000a0d0d7248 */ /* 0x000fce0007fe0100 */
.L_x_7932:
[----:B------:R-:W-:Y:S01]  /*13330*/  ISETP.GT.AND P4, PT, R3, -0x1, PT ;  /* 0xffffffff0300780c */ /* 0x000fe20003f84270 */
[----:B------:R-:W0:Y:S03]  /*13340*/  SHFL.IDX PT, R10, R153, 0x1, 0x1c1f ;  /* 0x003c1f00990a7f89 */ /* 0x000e2600000e0000 */
[----:B------:R-:W-:-:S04]  /*13350*/  ISETP.GT.AND P5, PT, R13, RZ, P4 ;  /* 0x000000ff0d00720c */ /* 0x000fc800027a4270 */
[----:B------:R-:W-:-:S04]  /*13360*/  ISETP.LT.OR P5, PT, R20, 0x1, P5 ;  /* 0x000000011400780c */ /* 0x000fc80002fa1670 */
[----:B------:R-:W-:Y:S02]  /*13370*/  FSEL R24, R24, -INF , !P5 ;  /* 0xff80000018187808 */ /* 0x000fe40006800000 */
[----:B------:R-:W-:-:S04]  /*13380*/  ISETP.GT.AND P5, PT, R13, 0x1, P4 ;  /* 0x000000010d00780c */ /* 0x000fc800027a4270 */
[----:B------:R-:W-:-:S04]  /*13390*/  ISETP.LT.OR P5, PT, R20, 0x2, P5 ;  /* 0x000000021400780c */ /* 0x000fc80002fa1670 */
[----:B------:R-:W-:Y:S02]  /*133a0*/  FSEL R25, R25, -INF , !P5 ;  /* 0xff80000019197808 */ /* 0x000fe40006800000 */
[----:B------:R-:W-:Y:S01]  /*133b0*/  ISETP.GT.AND P5, PT, R13, 0x8, P4 ;  /* 0x000000080d00780c */ /* 0x000fe200027a4270 */
[--C-:B0-----:R-:W-:Y:S02]  /*133c0*/  IMAD.IADD R152, R152, 0x1, R10.reuse ;  /* 0x0000000198987824 */ /* 0x101fe400078e020a */
[----:B------:R-:W-:Y:S01]  /*133d0*/  IMAD.IADD R21, R21, 0x1, R10 ;  /* 0x0000000115157824 */ /* 0x000fe200078e020a */
[----:B------:R-:W-:-:S04]  /*133e0*/  ISETP.LT.OR P5, PT, R20, 0x9, P5 ;  /* 0x000000091400780c */ /* 0x000fc80002fa1670 */
[----:B------:R-:W-:Y:S02]  /*133f0*/  FSEL R28, R28, -INF , !P5 ;  /* 0xff8000001c1c7808 */ /* 0x000fe40006800000 */
[----:B------:R-:W-:-:S04]  /*13400*/  ISETP.GT.AND P5, PT, R13, 0x9, P4 ;  /* 0x000000090d00780c */ /* 0x000fc800027a4270 */
        /* <DEDUP_REMOVED lines=85> */
[----:B------:R-:W-:Y:S01]  /*13960*/  FSEL R85, R85, -INF , !P5 ;  /* 0xff80000055557808 */ /* 0x000fe20006800000 */
[----:B------:R-:W-:Y:S08]  /*13970*/  @!P3 BRA `(.L_x_7936) ;  /* 0x000000000058b947 */ /* 0x000ff00003800000 */
        /* <DEDUP_REMOVED lines=12> */
.L_x_7938:
[----:B------:R-:W-:-:S05]  /*13a40*/  IMAD.U32 R13, RZ, RZ, UR51 ;  /* 0x00000033ff0d7e24 */ /* 0x000fca000f8e00ff */
[----:B------:R-:W-:-:S13]  /*13a50*/  ISETP.NE.AND P5, PT, R13, 0x1, PT ;  /* 0x000000010d00780c */ /* 0x000fda0003fa5270 */
[----:B------:R-:W0:Y:S02]  /*13a60*/  @P5 LDC.64 R10, c[0x0][0x9e8] ;  /* 0x00027a00ff0a5b82 */ /* 0x000e240000000a00 */
[----:B0-----:R-:W-:-:S05]  /*13a70*/  @P5 IMAD.HI.U32 R10, R153, R10, RZ ;  /* 0x0000000a990a5227 */ /* 0x001fca00078e00ff */
[----:B------:R-:W-:-:S07]  /*13a80*/  @P5 SHF.R.U32.HI R153, RZ, R11, R10 ;  /* 0x0000000bff995219 */ /* 0x000fce000001160a */
.L_x_7939:
[----:B------:R-:W-:Y:S05]  /*13a90*/  BSYNC B0 ;  /* 0x0000000000007941 */ /* 0x000fea0003800000 */
.L_x_7937:
[----:B------:R-:W-:-:S04]  /*13aa0*/  IMAD R153, R153, R13, -R12 ;  /* 0x0000000d99997224 */ /* 0x000fc800078e0a0c */
[----:B------:R-:W-:-:S05]  /*13ab0*/  IMAD.IADD R10, R153, 0x1, -R188 ;  /* 0x00000001990a7824 */ /* 0x000fca00078e0abc */
[----:B------:R-:W-:Y:S02]  /*13ac0*/  VIADDMNMX R152, R10, R13, R152, PT ;  /* 0x0000000d0a987246 */ /* 0x000fe40003800198 */
[----:B------:R-:W-:-:S07]  /*13ad0*/  VIMNMX R21, R21, R10, !PT ;  /* 0x0000000a15157248 */ /* 0x000fce0007fe0100 */
.L_x_7936:
[----:B------:R-:W-:Y:S01]  /*13ae0*/  ISETP.GT.AND P5, PT, R21, 0x1, P4 ;  /* 0x000000011500780c */ /* 0x000fe200027a4270 */
[----:B------:R-:W-:Y:S01]  /*13af0*/  UMOV UR46, UR50 ;  /* 0x00000032002e7c82 */ /* 0x000fe20008000000 */
[----:B------:R-:W-:Y:S01]  /*13b00*/  FMNMX.FTZ R10, R24, R0, !PT ;  /* 0x00000000180a7209 */ /* 0x000fe20007810000 */
[----:B------:R-:W-:Y:S01]  /*13b10*/  IMAD.MOV.U32 R186, RZ, RZ, R15 ;  /* 0x000000ffffba7224 */ /* 0x000fe200078e000f */
[----:B------:R-:W-:Y:S02]  /*13b20*/  ISETP.LT.OR P5, PT, R152, 0x2, P5 ;  /* 0x000000029800780c */ /* 0x000fe40002fa1670 */
[----:B------:R-:W-:Y:S02]  /*13b30*/  FMNMX.FTZ R11, R25, R10, !PT ;  /* 0x0000000a190b7209 */ /* 0x000fe40007810000 */
[----:B------:R-:W-:Y:S02]  /*13b40*/  FSEL R27, R27, -INF , !P5 ;  /* 0xff8000001b1b7808 */ /* 0x000fe40006800000 */
[----:B------:R-:W-:-:S02]  /*13b50*/  ISETP.GT.AND P5, PT, R21, 0x8, P4 ;  /* 0x000000081500780c */ /* 0x000fc400027a4270 */
[----:B------:R-:W-:Y:S02]  /*13b60*/  FMNMX.FTZ R10, R28, R11, !PT ;  /* 0x0000000b1c0a7209 */ /* 0x000fe40007810000 */
[----:B------:R-:W-:Y:S02]  /*13b70*/  ISETP.LT.OR P5, PT, R152, 0x9, P5 ;  /* 0x000000099800780c */ /* 0x000fe40002fa1670 */
[----:B------:R-:W-:Y:S02]  /*13b80*/  FMNMX.FTZ R11, R29, R10, !PT ;  /* 0x0000000a1d0b7209 */ /* 0x000fe40007810000 */
[----:B------:R-:W-:Y:S02]  /*13b90*/  FSEL R30, R30, -INF , !P5 ;  /* 0xff8000001e1e7808 */ /* 0x000fe40006800000 */
[----:B------:R-:W-:Y:S02]  /*13ba0*/  ISETP.GT.AND P5, PT, R21, 0x9, P4 ;  /* 0x000000091500780c */ /* 0x000fe400027a4270 */
[----:B------:R-:W-:-:S02]  /*13bb0*/  FMNMX.FTZ R10, R32, R11, !PT ;  /* 0x0000000b200a7209 */ /* 0x000fc40007810000 */
[----:B------:R-:W-:Y:S02]  /*13bc0*/  ISETP.LT.OR P5, PT, R152, 0xa, P5 ;  /* 0x0000000a9800780c */ /* 0x000fe40002fa1670 */
[----:B------:R-:W-:Y:S02]  /*13bd0*/  FMNMX.FTZ R11, R33, R10, !PT ;  /* 0x0000000a210b7209 */ /* 0x000fe40007810000 */
[----:B------:R-:W-:Y:S02]  /*13be0*/  FSEL R31, R31, -INF , !P5 ;  /* 0xff8000001f1f7808 */ /* 0x000fe40006800000 */
[----:B------:R-:W-:Y:S02]  /*13bf0*/  ISETP.GT.AND P5, PT, R21, 0x10, P4 ;  /* 0x000000101500780c */ /* 0x000fe400027a4270 */
[----:B------:R-:W-:Y:S02]  /*13c00*/  FMNMX.FTZ R10, R36, R11, !PT ;  /* 0x0000000b240a7209 */ /* 0x000fe40007810000 */
[----:B------:R-:W-:-:S02]  /*13c10*/  ISETP.LT.OR P5, PT, R152, 0x11, P5 ;  /* 0x000000119800780c */ /* 0x000fc40002fa1670 */
[----:B------:R-:W-:Y:S02]  /*13c20*/  FMNMX.FTZ R11, R37, R10, !PT ;  /* 0x0000000a250b7209 */ /* 0x000fe40007810000 */
[----:B------:R-:W-:Y:S02]  /*13c30*/  FSEL R34, R34, -INF , !P5 ;  /* 0xff80000022227808 */ /* 0x000fe40006800000 */
[----:B------:R-:W-:Y:S02]  /*13c40*/  ISETP.GT.AND P5, PT, R21, 0x11, P4 ;  /* 0x000000111500780c */ /* 0x000fe400027a4270 */
[----:B------:R-:W-:Y:S02]  /*13c50*/  FMNMX.FTZ R10, R40, R11, !PT ;  /* 0x0000000b280a7209 */ /* 0x000fe40007810000 */
[----:B------:R-:W-:Y:S02]  /*13c60*/  ISETP.LT.OR P5, PT, R152, 0x12, P5 ;  /* 0x000000129800780c */ /* 0x000fe40002fa1670 */
[----:B------:R-:W-:-:S02]  /*13c70*/  FMNMX.FTZ R11, R41, R10, !PT ;  /* 0x0000000a290b7209 */ /* 0x000fc40007810000 */
[----:B------:R-:W-:Y:S02]  /*13c80*/  FSEL R35, R35, -INF , !P5 ;  /* 0xff80000023237808 */ /* 0x000fe40006800000 */
[----:B------:R-:W-:Y:S02]  /*13c90*/  ISETP.GT.AND P5, PT, R21, 0x18, P4 ;  /* 0x000000181500780c */ /* 0x000fe400027a4270 */
[----:B------:R-:W-:Y:S02]  /*13ca0*/  FMNMX.FTZ R10, R44, R11, !PT ;  /* 0x0000000b2c0a7209 */ /* 0x000fe40007810000 */
[----:B------:R-:W-:Y:S02]  /*13cb0*/  ISETP.LT.OR P5, PT, R152, 0x19, P5 ;  /* 0x000000199800780c */ /* 0x000fe40002fa1670 */
[----:B------:R-:W-:Y:S02]  /*13cc0*/  FMNMX.FTZ R11, R45, R10, !PT ;  /* 0x0000000a2d0b7209 */ /* 0x000fe40007810000 */
[----:B------:R-:W-:-:S02]  /*13cd0*/  FSEL R38, R38, -INF , !P5 ;  /* 0xff80000026267808 */ /* 0x000fc40006800000 */
[----:B------:R-:W-:Y:S02]  /*13ce0*/  ISETP.GT.AND P5, PT, R21, 0x19, P4 ;  /* 0x000000191500780c */ /* 0x000fe400027a4270 */
[----:B------:R-:W-:Y:S02]  /*13cf0*/  FMNMX.FTZ R10, R48, R11, !PT ;  /* 0x0000000b300a7209 */ /* 0x000fe40007810000 */
        /* <DEDUP_REMOVED lines=48> */
[----:B------:R-:W-:Y:S01]  /*14000*/  ISETP.GT.AND P5, PT, R21, 0x41, P4 ;  /* 0x000000411500780c */ /* 0x000fe200027a4270 */
[----:B------:R-:W0:Y:S03]  /*14010*/  SHFL.BFLY PT, R11, R10, 0x2, 0x1f ;  /* 0x0c401f000a0b7f89 */ /* 0x000e2600000e0000 */
[----:B------:R-:W-:-:S04]  /*14020*/  ISETP.LT.OR P5, PT, R152, 0x42, P5 ;  /* 0x000000429800780c */ /* 0x000fc80002fa1670 */
[----:B------:R-:W-:Y:S02]  /*14030*/  FSEL R59, R59, -INF , !P5 ;  /* 0xff8000003b3b7808 */ /* 0x000fe40006800000 */
[----:B------:R-:W-:-:S04]  /*14040*/  ISETP.GT.AND P5, PT, R21, 0x48, P4 ;  /* 0x000000481500780c */ /* 0x000fc800027a4270 */
[----:B------:R-:W-:-:S04]  /*14050*/  ISETP.LT.OR P5, PT, R152, 0x49, P5 ;  /* 0x000000499800780c */ /* 0x000fc80002fa1670 */
[----:B------:R-:W-:Y:S02]  /*14060*/  FSEL R62, R62, -INF , !P5 ;  /* 0xff8000003e3e7808 */ /* 0x000fe40006800000 */
[----:B------:R-:W-:-:S04]  /*14070*/  ISETP.GT.AND P5, PT, R21, 0x49, P4 ;  /* 0x000000491500780c */ /* 0x000fc800027a4270 */
[----:B------:R-:W-:Y:S02]  /*14080*/  ISETP.LT.OR P5, PT, R152, 0x4a, P5 ;  /* 0x0000004a9800780c */ /* 0x000fe40002fa1670 */
[----:B0-----:R-:W-:Y:S02]  /*14090*/  FMNMX.FTZ R11, R10, R11, !PT ;  /* 0x0000000b0a0b7209 */ /* 0x001fe40007810000 */
        /* <DEDUP_REMOVED lines=13> */
[----:B------:R-:W-:-:S03]  /*14170*/  FMUL.FTZ R11, R10, UR46 ;  /* 0x0000002e0a0b7c20 */ /* 0x000fc60008410000 */
        /* <DEDUP_REMOVED lines=23> */
[C---:B------:R-:W-:Y:S02]  /*142f0*/  ISETP.GT.AND P5, PT, R21.reuse, RZ, P4 ;  /* 0x000000ff1500720c */ /* 0x040fe400027a4270 */
[----:B------:R-:W-:Y:S02]  /*14300*/  ISETP.GT.AND P4, PT, R21, 0x79, P4 ;  /* 0x000000791500780c */ /* 0x000fe40002784270 */
[C---:B------:R-:W-:Y:S02]  /*14310*/  ISETP.LT.OR P5, PT, R152.reuse, 0x1, P5 ;  /* 0x000000019800780c */ /* 0x040fe40002fa1670 */
[----:B------:R-:W-:Y:S02]  /*14320*/  ISETP.LT.OR P4, PT, R152, 0x7a, P4 ;  /* 0x0000007a9800780c */ /* 0x000fe40002781670 */
[----:B------:R-:W-:-:S02]  /*14330*/  FSEL R26, R26, -INF , !P5 ;  /* 0xff8000001a1a7808 */ /* 0x000fc40006800000 */
[----:B------:R-:W-:Y:S02]  /*14340*/  FSETP.NEU.FTZ.AND P5, PT, R10, -INF , PT ;  /* 0xff8000000a00780b */ /* 0x000fe40003fbd000 */
[----:B------:R-:W-:Y:S02]  /*14350*/  FMNMX.FTZ R20, R26, R8, !PT ;  /* 0x000000081a147209 */ /* 0x000fe40007810000 */
[----:B------:R-:W-:Y:S02]  /*14360*/  FSEL R11, R11, RZ, P5 ;  /* 0x000000ff0b0b7208 */ /* 0x000fe40002800000 */
[----:B------:R-:W-:Y:S02]  /*14370*/  FMNMX.FTZ R21, R27, R20, !PT ;  /* 0x000000141b157209 */ /* 0x000fe40007810000 */
[----:B------:R-:W-:Y:S01]  /*14380*/  FSEL R87, R87, -INF , !P4 ;  /* 0xff80000057577808 */ /* 0x000fe20006000000 */
        /* <DEDUP_REMOVED lines=19> */
[----:B------:R0:W-:Y:S01]  /*144c0*/  MUFU.EX2 R21, R37 ;  /* 0x0000002500157308 */ /* 0x0001e20000000800 */
        /* <DEDUP_REMOVED lines=8> */
[--C-:B0-----:R-:W-:Y:S01]  /*14550*/  FFMA.FTZ R37, R69, UR46, -R11.reuse ;  /* 0x0000002e45257c23 */ /* 0x101fe2000801080b */
        /* <DEDUP_REMOVED lines=19> */
[----:B------:R-:W-:Y:S01]  /*14690*/  FMNMX.FTZ R29, R59, R28, !PT ;  /* 0x0000001c3b1d7209 */ /* 0x000fe20007810000 */
[----:B------:R-:W-:Y:S02]  /*146a0*/  FFMA.FTZ R28, R49, UR46, -R11 ;  /* 0x0000002e311c7c23 */ /* 0x000fe4000801080b */
        /* <DEDUP_REMOVED lines=23> */
[----:B------:R-:W-:Y:S02]  /*14820*/  MUFU.EX2 R174, R174 ;  /* 0x000000ae00ae7308 */ /* 0x000fe40000000800 */
[----:B0-----:R-:W0:Y:S06]  /*14830*/  SHFL.BFLY PT, R45, R40, 0x2, 0x1f ;  /* 0x0c401f00282d7f89 */ /* 0x001e2c00000e0000 */
        /* <DEDUP_REMOVED lines=8> */
[----:B0-----:R-:W-:-:S07]  /*148c0*/  FMNMX.FTZ R11, R45, R48, !PT ;  /* 0x000000302d0b7209 */ /* 0x001fce0007810000 */
[----:B------:R-:W-:Y:S01]  /*148d0*/  MUFU.EX2 R166, R166 ;  /* 0x000000a600a67308 */ /* 0x000fe20000000800 */
[----:B------:R-:W-:Y:S02]  /*148e0*/  FSEL R45, R10, RZ, P5 ;  /* 0x000000ff0a2d7208 */ /* 0x000fe40002800000 */
[C---:B------:R-:W-:Y:S01]  /*148f0*/  FSETP.NEU.FTZ.AND P4, PT, R11.reuse, -INF , PT ;  /* 0xff8000000b00780b */ /* 0x040fe20003f9d000 */
[----:B------:R-:W-:Y:S02]  /*14900*/  FMUL.FTZ R48, R11, UR46 ;  /* 0x0000002e0b307c20 */ /* 0x000fe40008410000 */
[----:B------:R-:W-:Y:S02]  /*14910*/  FADD.FTZ R0, -R45, R0 ;  /* 0x000000002d007221 */ /* 0x000fe40000010100 */
[----:B------:R-:W-:Y:S01]  /*14920*/  MUFU.EX2 R33, R61 ;  /* 0x0000003d00217308 */ /* 0x000fe20000000800 */
[----:B------:R-:W-:Y:S01]  /*14930*/  FSEL R48, R48, RZ, P4 ;  /* 0x000000ff30307208 */ /* 0x000fe20002000000 */
[----:B------:R-:W-:-:S04]  /*14940*/  FMUL.FTZ R0, R0, UR46 ;  /* 0x0000002e00007c20 */ /* 0x000fc80008410000 */
[--C-:B------:R-:W-:Y:S01]  /*14950*/  FFMA.FTZ R179, R38, UR46, -R48.reuse ;  /* 0x0000002e26b37c23 */ /* 0x100fe20008010830 */
[--C-:B------:R-:W-:Y:S01]  /*14960*/  FFMA.FTZ R181, R26, UR46, -R48.reuse ;  /* 0x0000002e1ab57c23 */ /* 0x100fe20008010830 */
[----:B------:R-:W0:Y:S01]  /*14970*/  MUFU.EX2 R0, R0 ;  /* 0x0000000000007308 */ /* 0x000e220000000800 */
[--C-:B------:R-:W-:Y:S01]  /*14980*/  FFMA.FTZ R26, R27, UR46, -R48.reuse ;  /* 0x0000002e1b1a7c23 */ /* 0x100fe20008010830 */
[--C-:B------:R-:W-:Y:S01]  /*14990*/  FFMA.FTZ R183, R30, UR46, -R48.reuse ;  /* 0x0000002e1eb77c23 */ /* 0x100fe20008010830 */
[--C-:B------:R-:W-:Y:S01]  /*149a0*/  FFMA.FTZ R27, R31, UR46, -R48.reuse ;  /* 0x0000002e1f1b7c23 */ /* 0x100fe20008010830 */
[--C-:B------:R-:W-:Y:S01]  /*149b0*/  FFMA.FTZ R177, R34, UR46, -R48.reuse ;  /* 0x0000002e22b17c23 */ /* 0x100fe20008010830 */
[----:B------:R-:W-:Y:S01]  /*149c0*/  FFMA.FTZ R30, R35, UR46, -R48 ;  /* 0x0000002e231e7c23 */ /* 0x000fe20008010830 */
[----:B------:R-:W-:Y:S02]  /*149d0*/  @!P1 IMAD R31, R22, 0x8, R2 ;  /* 0x00000008161f9824 */ /* 0x000fe400078e0202 */
[--C-:B------:R-:W-:Y:S01]  /*149e0*/  FFMA.FTZ R22, R39, UR46, -R48.reuse ;  /* 0x0000002e27167c23 */ /* 0x100fe20008010830 */
[----:B------:R-:W-:Y:S01]  /*149f0*/  MUFU.EX2 R181, R181 ;  /* 0x000000b500b57308 */ /* 0x000fe20000000800 */
[----:B------:R-:W-:Y:S01]  /*14a00*/  FFMA.FTZ R173, R42, UR46, -R48 ;  /* 0x0000002e2aad7c23 */ /* 0x000fe20008010830 */
[----:B------:R-:W-:-:S02]  /*14a10*/  @!P1 VIADD R31, R31, 0x28860 ;  /* 0x000288601f1f9836 */ /* 0x000fc40000000000 */
[--C-:B------:R-:W-:Y:S01]  /*14a20*/  FFMA.FTZ R175, R46, UR46, -R48.reuse ;  /* 0x0000002e2eaf7c23 */ /* 0x100fe20008010830 */
[--C-:B------:R-:W-:Y:S01]  /*14a30*/  FFMA.FTZ R34, R47, UR46, -R48.reuse ;  /* 0x0000002e2f227c23 */ /* 0x100fe20008010830 */
[--C-:B------:R-:W-:Y:S01]  /*14a40*/  FFMA.FTZ R169, R50, UR46, -R48.reuse ;  /* 0x0000002e32a97c23 */ /* 0x100fe20008010830 */
[----:B------:R-:W-:Y:S01]  /*14a50*/  FFMA.FTZ R51, R51, UR46, -R48 ;  /* 0x0000002e33337c23 */ /* 0x000fe20008010830 */
[----:B------:R-:W-:Y:S01]  /*14a60*/  @!P1 PRMT R31, RZ, 0x654, R31 ;  /* 0x00000654ff1f9816 */ /* 0x000fe2000000001f */
[----:B------:R-:W-:Y:S01]  /*14a70*/  MUFU.EX2 R26, R26 ;  /* 0x0000001a001a7308 */ /* 0x000fe20000000800 */
[----:B0-----:R-:W-:Y:S01]  /*14a80*/  FFMA.FTZ R5, R0, R5, R180 ;  /* 0x0000000500057223 */ /* 0x001fe200000100b4 */
[--C-:B------:R-:W-:Y:S01]  /*14a90*/  FFMA.FTZ R171, R54, UR46, -R48.reuse ;  /* 0x0000002e36ab7c23 */ /* 0x100fe20008010830 */
[----:B------:R0:W-:Y:S01]  /*14aa0*/  @!P1 SYNCS.ARRIVE.TRANS64.RED.A1T0 RZ, [R31+URZ], RZ ;  /* 0x000000ff1fff99a7 */ /* 0x0001e2000810043f */
[C---:B------:R-:W-:Y:S01]  /*14ab0*/  F2FP.BF16.F32.PACK_AB R180, R12.reuse, R180 ;  /* 0x000000b40cb4723e */ /* 0x040fe200000010ff */
[----:B------:R-:W-:Y:S01]  /*14ac0*/  FADD.FTZ R5, R12, R5 ;  /* 0x000000050c057221 */ /* 0x000fe20000010000 */
[--C-:B------:R-:W-:Y:S01]  /*14ad0*/  FFMA.FTZ R55, R55, UR46, -R48.reuse ;  /* 0x0000002e37377c23 */ /* 0x100fe20008010830 */
[--C-:B------:R-:W-:Y:S01]  /*14ae0*/  FFMA.FTZ R58, R58, UR46, -R48.reuse ;  /* 0x0000002e3a3a7c23 */ /* 0x100fe20008010830 */
[----:B------:R-:W-:Y:S01]  /*14af0*/  MUFU.EX2 R160, R160 ;  /* 0x000000a000a07308 */ /* 0x000fe20000000800 */
[----:B------:R-:W-:Y:S01]  /*14b00*/  FADD.FTZ R38, R182, R5 ;  /* 0x00000005b6267221 */ /* 0x000fe20000010000 */
[----:B------:R-:W-:Y:S01]  /*14b10*/  F2FP.BF16.F32.PACK_AB R182, R13, R182 ;  /* 0x000000b60db6723e */ /* 0x000fe200000010ff */
[--C-:B0-----:R-:W-:Y:S01]  /*14b20*/  FFMA.FTZ R31, R43, UR46, -R48.reuse ;  /* 0x0000002e2b1f7c23 */ /* 0x101fe20008010830 */
[----:B------:R-:W-:Y:S01]  /*14b30*/  FFMA.FTZ R59, R59, UR46, -R48 ;  /* 0x0000002e3b3b7c23 */ /* 0x000fe20008010830 */
[----:B------:R-:W-:Y:S01]  /*14b40*/  FADD.FTZ R5, R13, R38 ;  /* 0x000000260d057221 */ /* 0x000fe20000010000 */
[--C-:B------:R-:W-:Y:S01]  /*14b50*/  FFMA.FTZ R62, R62, UR46, -R48.reuse ;  /* 0x0000002e3e3e7c23 */ /* 0x100fe20008010830 */
[--C-:B------:R-:W-:Y:S01]  /*14b60*/  FFMA.FTZ R63, R63, UR46, -R48.reuse ;  /* 0x0000002e3f3f7c23 */ /* 0x100fe20008010830 */
[----:B------:R-:W-:Y:S01]  /*14b70*/  MUFU.EX2 R183, R183 ;  /* 0x000000b700b77308 */ /* 0x000fe20000000800 */
[----:B------:R-:W-:Y:S01]  /*14b80*/  FADD.FTZ R5, R176, R5 ;  /* 0x00000005b0057221 */ /* 0x000fe20000010000 */
[----:B------:R-:W-:Y:S01]  /*14b90*/  F2FP.BF16.F32.PACK_AB R176, R20, R176 ;  /* 0x000000b014b0723e */ /* 0x000fe200000010ff */
[--C-:B------:R-:W-:Y:S01]  /*14ba0*/  FFMA.FTZ R66, R66, UR46, -R48.reuse ;  /* 0x0000002e42427c23 */ /* 0x100fe20008010830 */
[--C-:B------:R-:W-:Y:S01]  /*14bb0*/  FFMA.FTZ R67, R67, UR46, -R48.reuse ;  /* 0x0000002e43437c23 */ /* 0x100fe20008010830 */
[----:B------:R-:W-:Y:S01]  /*14bc0*/  FADD.FTZ R5, R20, R5 ;  /* 0x0000000514057221 */ /* 0x000fe20000010000 */
[--C-:B------:R-:W-:Y:S01]  /*14bd0*/  FFMA.FTZ R70, R70, UR46, -R48.reuse ;  /* 0x0000002e46467c23 */ /* 0x100fe20008010830 */
[--C-:B------:R-:W-:Y:S01]  /*14be0*/  FFMA.FTZ R71, R71, UR46, -R48.reuse ;  /* 0x0000002e47477c23 */ /* 0x100fe20008010830 */
[----:B------:R-:W-:Y:S01]  /*14bf0*/  MUFU.EX2 R36, R36 ;  /* 0x0000002400247308 */ /* 0x000fe20000000800 */
[----:B------:R-:W-:Y:S01]  /*14c00*/  FADD.FTZ R38, R178, R5 ;  /* 0x00000005b2267221 */ /* 0x000fe20000010000 */
[--C-:B------:R-:W-:Y:S01]  /*14c10*/  FFMA.FTZ R74, R74, UR46, -R48.reuse ;  /* 0x0000002e4a4a7c23 */ /* 0x100fe20008010830 */
[--C-:B------:R-:W-:Y:S01]  /*14c20*/  FFMA.FTZ R75, R75, UR46, -R48.reuse ;  /* 0x0000002e4b4b7c23 */ /* 0x100fe20008010830 */
        /* <DEDUP_REMOVED lines=10> */
[-C--:B------:R-:W-:Y:S01]  /*14cd0*/  FMUL.FTZ R88, R88, R0.reuse ;  /* 0x0000000058587220 */ /* 0x080fe20000410000 */
[-C--:B------:R-:W-:Y:S01]  /*14ce0*/  FMUL.FTZ R89, R89, R0.reuse ;  /* 0x0000000059597220 */ /* 0x080fe20000410000 */
[----:B------:R-:W-:Y:S01]  /*14cf0*/  MUFU.EX2 R162, R162 ;  /* 0x000000a200a27308 */ /* 0x000fe20000000800 */
[----:B------:R-:W-:Y:S01]  /*14d00*/  FADD.FTZ R38, R174, R5 ;  /* 0x00000005ae267221 */ /* 0x000fe20000010000 */
[----:B------:R-:W-:Y:S01]  /*14d10*/  FSEL R5, R11, RZ, P4 ;  /* 0x000000ff0b057208 */ /* 0x000fe20002000000 */
[-C--:B------:R-:W-:Y:S01]  /*14d20*/  FMUL.FTZ R92, R92, R0.reuse ;  /* 0x000000005c5c7220 */ /* 0x080fe20000410000 */
[-C--:B------:R-:W-:Y:S01]  /*14d30*/  FMUL.FTZ R93, R93, R0.reuse ;  /* 0x000000005d5d7220 */ /* 0x080fe20000410000 */
[----:B------:R-:W-:Y:S01]  /*14d40*/  FADD.FTZ R13, R25, R38 ;  /* 0x00000026190d7221 */ /* 0x000fe20000010000 */
[-C--:B------:R-:W-:Y:S01]  /*14d50*/  FMUL.FTZ R96, R96, R0.reuse ;  /* 0x0000000060607220 */ /* 0x080fe20000410000 */
[----:B------:R-:W-:Y:S01]  /*14d60*/  FADD.FTZ R5, -R5, R8 ;  /* 0x0000000805057221 */ /* 0x000fe20000010100 */
[----:B------:R-:W-:Y:S01]  /*14d70*/  MUFU.EX2 R177, R177 ;  /* 0x000000b100b17308 */ /* 0x000fe20000000800 */
[----:B------:R-:W-:Y:S01]  /*14d80*/  FADD.FTZ R13, R168, R13 ;  /* 0x0000000da80d7221 */ /* 0x000fe20000010000 */
[-C--:B------:R-:W-:Y:S01]  /*14d90*/  FMUL.FTZ R97, R97, R0.reuse ;  /* 0x0000000061617220 */ /* 0x080fe20000410000 */
[----:B------:R-:W-:Y:S01]  /*14da0*/  FMUL.FTZ R5, R5, UR46 ;  /* 0x0000002e05057c20 */ /* 0x000fe20008410000 */
[-C--:B------:R-:W-:Y:S01]  /*14db0*/  FMUL.FTZ R100, R100, R0.reuse ;  /* 0x0000000064647220 */ /* 0x080fe20000410000 */
[----:B------:R-:W-:Y:S01]  /*14dc0*/  FADD.FTZ R13, R28, R13 ;  /* 0x0000000d1c0d7221 */ /* 0x000fe20000010000 */
[-C--:B------:R-:W-:Y:S01]  /*14dd0*/  FMUL.FTZ R101, R101, R0.reuse ;  /* 0x0000000065657220 */ /* 0x080fe20000410000 */
[-C--:B------:R-:W-:Y:S01]  /*14de0*/  FMUL.FTZ R104, R104, R0.reuse ;  /* 0x0000000068687220 */ /* 0x080fe20000410000 */
[----:B------:R-:W0:Y:S01]  /*14df0*/  MUFU.EX2 R8, R5 ;  /* 0x0000000500087308 */ /* 0x000e220000000800 */
[----:B------:R-:W-:Y:S01]  /*14e00*/  FADD.FTZ R38, R170, R13 ;  /* 0x0000000daa267221 */ /* 0x000fe20000010000 */
[-C--:B------:R-:W-:Y:S01]  /*14e10*/  FMUL.FTZ R105, R105, R0.reuse ;  /* 0x0000000069697220 */ /* 0x080fe20000410000 */
[-C--:B------:R-:W-:Y:S01]  /*14e20*/  FMUL.FTZ R108, R108, R0.reuse ;  /* 0x000000006c6c7220 */ /* 0x080fe20000410000 */
[-C--:B------:R-:W-:Y:S01]  /*14e30*/  FMUL.FTZ R109, R109, R0.reuse ;  /* 0x000000006d6d7220 */ /* 0x080fe20000410000 */
[----:B------:R-:W-:Y:S01]  /*14e40*/  FADD.FTZ R13, R29, R38 ;  /* 0x000000261d0d7221 */ /* 0x000fe20000010000 */
[-C--:B------:R-:W-:Y:S01]  /*14e50*/  FMUL.FTZ R112, R112, R0.reuse ;  /* 0x0000000070707220 */ /* 0x080fe20000410000 */
[-C--:B------:R-:W-:Y:S01]  /*14e60*/  FMUL.FTZ R113, R113, R0.reuse ;  /* 0x0000000071717220 */ /* 0x080fe20000410000 */
[----:B------:R-:W1:Y:S01]  /*14e70*/  MUFU.EX2 R37, R37 ;  /* 0x0000002500257308 */ /* 0x000e620000000800 */
[----:B------:R-:W-:Y:S01]  /*14e80*/  FADD.FTZ R13, R164, R13 ;  /* 0x0000000da40d7221 */ /* 0x000fe20000010000 */
[-C--:B------:R-:W-:Y:S01]  /*14e90*/  FMUL.FTZ R116, R116, R0.reuse ;  /* 0x0000000074747220 */ /* 0x080fe20000410000 */
[-C--:B------:R-:W-:Y:S01]  /*14ea0*/  FMUL.FTZ R117, R117, R0.reuse ;  /* 0x0000000075757220 */ /* 0x080fe20000410000 */
[-C--:B------:R-:W-:Y:S01]  /*14eb0*/  FMUL.FTZ R120, R120, R0.reuse ;  /* 0x0000000078787220 */ /* 0x080fe20000410000 */
[----:B------:R-:W-:Y:S01]  /*14ec0*/  FADD.FTZ R13, R32, R13 ;  /* 0x0000000d200d7221 */ /* 0x000fe20000010000 */
[-C--:B------:R-:W-:Y:S01]  /*14ed0*/  FMUL.FTZ R121, R121, R0.reuse ;  /* 0x0000000079797220 */ /* 0x080fe20000410000 */
[----:B------:R-:W-:Y:S01]  /*14ee0*/  FMUL.FTZ R124, R124, R0 ;  /* 0x000000007c7c7220 */ /* 0x000fe20000410000 */
[----:B------:R-:W2:Y:S01]  /*14ef0*/  MUFU.EX2 R30, R30 ;  /* 0x0000001e001e7308 */ /* 0x000ea20000000800 */
[----:B------:R-:W-:Y:S01]  /*14f00*/  FADD.FTZ R20, R166, R13 ;  /* 0x0000000da6147221 */ /* 0x000fe20000010000 */
[----:B0-----:R-:W-:Y:S01]  /*14f10*/  FFMA.FTZ R13, R8, R4, R181 ;  /* 0x00000004080d7223 */ /* 0x001fe200000100b5 */
[-C--:B------:R-:W-:Y:S01]  /*14f20*/  FMUL.FTZ R125, R125, R0.reuse ;  /* 0x000000007d7d7220 */ /* 0x080fe20000410000 */
[-C--:B------:R-:W-:Y:S01]  /*14f30*/  FMUL.FTZ R128, R128, R0.reuse ;  /* 0x0000000080807220 */ /* 0x080fe20000410000 */
[----:B------:R-:W-:Y:S01]  /*14f40*/  FADD.FTZ R5, R33, R20 ;  /* 0x0000001421057221 */ /* 0x000fe20000010000 */
[----:B------:R-:W-:Y:S01]  /*14f50*/  FADD.FTZ R4, R26, R13 ;  /* 0x0000000d1a047221 */ /* 0x000fe20000010000 */
[-C--:B------:R-:W-:Y:S01]  /*14f60*/  FMUL.FTZ R129, R129, R0.reuse ;  /* 0x0000000081817220 */ /* 0x080fe20000410000 */
[----:B------:R-:W0:Y:S01]  /*14f70*/  MUFU.EX2 R156, R156 ;  /* 0x0000009c009c7308 */ /* 0x000e220000000800 */
[----:B------:R-:W-:Y:S01]  /*14f80*/  FADD.FTZ R5, R160, R5 ;  /* 0x00000005a0057221 */ /* 0x000fe20000010000 */
[----:B------:R-:W-:Y:S01]  /*14f90*/  FADD.FTZ R4, R183, R4 ;  /* 0x00000004b7047221 */ /* 0x000fe20000010000 */
[-C--:B------:R-:W-:Y:S01]  /*14fa0*/  FMUL.FTZ R132, R132, R0.reuse ;  /* 0x0000000084847220 */ /* 0x080fe20000410000 */
[-C--:B------:R-:W-:Y:S01]  /*14fb0*/  FMUL.FTZ R133, R133, R0.reuse ;  /* 0x0000000085857220 */ /* 0x080fe20000410000 */
[----:B------:R-:W-:Y:S01]  /*14fc0*/  FADD.FTZ R5, R36, R5 ;  /* 0x0000000524057221 */ /* 0x000fe20000010000 */
[----:B------:R-:W-:Y:S01]  /*14fd0*/  FADD.FTZ R4, R27, R4 ;  /* 0x000000041b047221 */ /* 0x000fe20000010000 */
[-C--:B------:R-:W-:Y:S01]  /*14fe0*/  FMUL.FTZ R136, R136, R0.reuse ;  /* 0x0000000088887220 */ /* 0x080fe20000410000 */
[----:B------:R-:W3:Y:S01]  /*14ff0*/  MUFU.EX2 R179, R179 ;  /* 0x000000b300b37308 */ /* 0x000ee20000000800 */
[----:B------:R-:W-:Y:S01]  /*15000*/  FADD.FTZ R20, R162, R5 ;  /* 0x00000005a2147221 */ /* 0x000fe20000010000 */
[----:B------:R-:W-:Y:S01]  /*15010*/  FADD.FTZ R5, R177, R4 ;  /* 0x00000004b1057221 */ /* 0x000fe20000010000 */
[-C--:B------:R-:W-:Y:S01]  /*15020*/  FMUL.FTZ R137, R137, R0.reuse ;  /* 0x0000000089897220 */ /* 0x080fe20000410000 */
[-C--:B------:R-:W-:Y:S01]  /*15030*/  FMUL.FTZ R140, R140, R0.reuse ;  /* 0x000000008c8c7220 */ /* 0x080fe20000410000 */
[----:B-1----:R-:W-:Y:S01]  /*15040*/  FADD.FTZ R13, R37, R20 ;  /* 0x00000014250d7221 */ /* 0x002fe20000010000 */
[----:B--2---:R-:W-:Y:S01]  /*15050*/  FADD.FTZ R4, R30, R5 ;  /* 0x000000051e047221 */ /* 0x004fe20000010000 */
[-C--:B------:R-:W-:Y:S01]  /*15060*/  FMUL.FTZ R141, R141, R0.reuse ;  /* 0x000000008d8d7220 */ /* 0x080fe20000410000 */
[----:B------:R-:W1:Y:S01]  /*15070*/  MUFU.EX2 R40, R73 ;  /* 0x0000004900287308 */ /* 0x000e620000000800 */
[----:B0-----:R-:W-:Y:S01]  /*15080*/  FADD.FTZ R13, R156, R13 ;  /* 0x0000000d9c0d7221 */ /* 0x001fe20000010000 */
[-C--:B------:R-:W-:Y:S01]  /*15090*/  FMUL.FTZ R144, R144, R0.reuse ;  /* 0x0000000090907220 */ /* 0x080fe20000410000 */
[-C--:B------:R-:W-:Y:S01]  /*150a0*/  FMUL.FTZ R145, R145, R0.reuse ;  /* 0x0000000091917220 */ /* 0x080fe20000410000 */
[-C--:B------:R-:W-:Y:S01]  /*150b0*/  FMUL.FTZ R148, R148, R0.reuse ;  /* 0x0000000094947220 */ /* 0x080fe20000410000 */
[----:B------:R-:W-:Y:S01]  /*150c0*/  FMUL.FTZ R149, R149, R0 ;  /* 0x0000000095957220 */ /* 0x000fe20000410000 */
[----:B------:R-:W-:Y:S01]  /*150d0*/  ISETP.GT.AND P4, PT, R3, R9, PT ;  /* 0x000000090300720c */ /* 0x000fe20003f84270 */
[-C--:B------:R-:W-:Y:S01]  /*150e0*/  FMUL.FTZ R90, R90, R8.reuse ;  /* 0x000000085a5a7220 */ /* 0x080fe20000410000 */
[----:B------:R-:W0:Y:S01]  /*150f0*/  MUFU.EX2 R22, R22 ;  /* 0x0000001600167308 */ /* 0x000e220000000800 */
[----:B---3--:R-:W-:Y:S01]  /*15100*/  FADD.FTZ R5, R179, R4 ;  /* 0x00000004b3057221 */ /* 0x008fe20000010000 */
[-C--:B------:R-:W-:Y:S01]  /*15110*/  FMUL.FTZ R91, R91, R8.reuse ;  /* 0x000000085b5b7220 */ /* 0x080fe20000410000 */
[-C--:B------:R-:W-:Y:S01]  /*15120*/  FMUL.FTZ R94, R94, R8.reuse ;  /* 0x000000085e5e7220 */ /* 0x080fe20000410000 */
[-C--:B------:R-:W-:Y:S01]  /*15130*/  FMUL.FTZ R95, R95, R8.reuse ;  /* 0x000000085f5f7220 */ /* 0x080fe20000410000 */
[-C--:B------:R-:W-:Y:S01]  /*15140*/  FMUL.FTZ R98, R98, R8.reuse ;  /* 0x0000000862627220 */ /* 0x080fe20000410000 */
[-C--:B------:R-:W-:Y:S01]  /*15150*/  FMUL.FTZ R99, R99, R8.reuse ;  /* 0x0000000863637220 */ /* 0x080fe20000410000 */
[-C--:B------:R-:W-:Y:S01]  /*15160*/  FMUL.FTZ R102, R102, R8.reuse ;  /* 0x0000000866667220 */ /* 0x080fe20000410000 */
[----:B------:R-:W2:Y:S01]  /*15170*/  MUFU.EX2 R158, R158 ;  /* 0x0000009e009e7308 */ /* 0x000ea20000000800 */
        /* <DEDUP_REMOVED lines=16> */
[----:B--2---:R-:W-:Y:S01]  /*15280*/  FADD.FTZ R20, R158, R13 ;  /* 0x0000000d9e147221 */ /* 0x004fe20000010000 */
        /* <DEDUP_REMOVED lines=17> */
[----:B------:R-:W-:Y:S01]  /*153a0*/  FMUL.FTZ R151, R151, R8 ;  /* 0x0000000897977220 */ /* 0x000fe20000410000 */
[----:B------:R-:W-:Y:S01]  /*153b0*/  F2FP.BF16.F32.PACK_AB R178, R21, R178 ;  /* 0x000000b215b2723e */ /* 0x000fe200000010ff */
[----:B------:R-:W-:Y:S01]  /*153c0*/  VIADD R3, R3, 0xffffffff ;  /* 0xffffffff03037836 */ /* 0x000fe20000000000 */
[----:B------:R-:W-:Y:S01]  /*153d0*/  F2FP.BF16.F32.PACK_AB R172, R24, R172 ;  /* 0x000000ac18ac723e */ /* 0x000fe200000010ff */
[----:B------:R-:W-:Y:S01]  /*153e0*/  IMAD.MOV.U32 R22, RZ, RZ, R14 ;  /* 0x000000ffff167224 */ /* 0x000fe200078e000e */
[----:B------:R-:W0:Y:S01]  /*153f0*/  MUFU.EX2 R175, R175 ;  /* 0x000000af00af7308 */ /* 0x000e220000000800 */
[----:B--2---:R-:W-:Y:S01]  /*15400*/  FADD.FTZ R4, R31, R4 ;  /* 0x000000041f047221 */ /* 0x004fe20000010000 */
[----:B------:R-:W-:Y:S01]  /*15410*/  F2FP.BF16.F32.PACK_AB R174, R25, R174 ;  /* 0x000000ae19ae723e */ /* 0x000fe200000010ff */
[----:B------:R-:W-:Y:S01]  /*15420*/  IMAD.MOV.U32 R8, RZ, RZ, R11 ;  /* 0x000000ffff087224 */ /* 0x000fe200078e000b */
[----:B------:R-:W-:-:S02]  /*15430*/  F2FP.BF16.F32.PACK_AB R168, R28, R168 ;  /* 0x000000a81ca8723e */ /* 0x000fc400000010ff */
[----:B------:R-:W-:Y:S02]  /*15440*/  F2FP.BF16.F32.PACK_AB R170, R29, R170 ;  /* 0x000000aa1daa723e */ /* 0x000fe400000010ff */
[----:B------:R-:W2:Y:S01]  /*15450*/  MUFU.EX2 R44, R44 ;  /* 0x0000002c002c7308 */ /* 0x000ea20000000800 */
[----:B-1----:R-:W-:Y:S01]  /*15460*/  FADD.FTZ R13, R152, R5 ;  /* 0x00000005980d7221 */ /* 0x002fe20000010000 */
[----:B------:R-:W-:Y:S02]  /*15470*/  F2FP.BF16.F32.PACK_AB R164, R32, R164 ;  /* 0x000000a420a4723e */ /* 0x000fe400000010ff */
[----:B------:R-:W-:Y:S02]  /*15480*/  F2FP.BF16.F32.PACK_AB R166, R33, R166 ;  /* 0x000000a621a6723e */ /* 0x000fe400000010ff */
[----:B------:R-:W-:Y:S02]  /*15490*/  F2FP.BF16.F32.PACK_AB R160, R36, R160 ;  /* 0x000000a024a0723e */ /* 0x000fe400000010ff */
[----:B------:R-:W1:Y:S01]  /*154a0*/  MUFU.EX2 R34, R34 ;  /* 0x0000002200227308 */ /* 0x000e620000000800 */
[----:B0-----:R-:W-:Y:S01]  /*154b0*/  FADD.FTZ R5, R175, R4 ;  /* 0x00000004af057221 */ /* 0x001fe20000010000 */
[----:B------:R-:W-:-:S02]  /*154c0*/  F2FP.BF16.F32.PACK_AB R162, R37, R162 ;  /* 0x000000a225a2723e */ /* 0x000fc400000010ff */
[----:B------:R-:W-:Y:S02]  /*154d0*/  F2FP.BF16.F32.PACK_AB R156, R40, R156 ;  /* 0x0000009c289c723e */ /* 0x000fe400000010ff */
[----:B------:R-:W-:Y:S02]  /*154e0*/  F2FP.BF16.F32.PACK_AB R158, R41, R158 ;  /* 0x0000009e299e723e */ /* 0x000fe400000010ff */
[----:B------:R-:W0:Y:S01]  /*154f0*/  MUFU.EX2 R154, R154 ;  /* 0x0000009a009a7308 */ /* 0x000e220000000800 */
[C---:B--2---:R-:W-:Y:S01]  /*15500*/  FADD.FTZ R13, R44.reuse, R13 ;  /* 0x0000000d2c0d7221 */ /* 0x044fe20000010000 */
[----:B------:R-:W-:Y:S02]  /*15510*/  F2FP.BF16.F32.PACK_AB R152, R44, R152 ;  /* 0x000000982c98723e */ /* 0x000fe400000010ff */
[----:B------:R-:W-:Y:S02]  /*15520*/  F2FP.BF16.F32.PACK_AB R181, R26, R181 ;  /* 0x000000b51ab5723e */ /* 0x000fe400000010ff */
[----:B------:R-:W-:-:S02]  /*15530*/  F2FP.BF16.F32.PACK_AB R183, R27, R183 ;  /* 0x000000b71bb7723e */ /* 0x000fc400000010ff */
[----:B------:R-:W2:Y:S01]  /*15540*/  MUFU.EX2 R169, R169 ;  /* 0x000000a900a97308 */ /* 0x000ea20000000800 */
[----:B-1----:R-:W-:Y:S01]  /*15550*/  FADD.FTZ R4, R34, R5 ;  /* 0x0000000522047221 */ /* 0x002fe20000010000 */
[----:B------:R-:W-:Y:S02]  /*15560*/  F2FP.BF16.F32.PACK_AB R177, R30, R177 ;  /* 0x000000b11eb1723e */ /* 0x000fe400000010ff */
[----:B------:R-:W-:Y:S02]  /*15570*/  F2FP.BF16.F32.PACK_AB R173, R31, R173 ;  /* 0x000000ad1fad723e */ /* 0x000fe400000010ff */
[----:B------:R-:W-:Y:S02]  /*15580*/  F2FP.BF16.F32.PACK_AB R175, R34, R175 ;  /* 0x000000af22af723e */ /* 0x000fe400000010ff */
        /* <DEDUP_REMOVED lines=48> */
[----:B--2---:R-:W-:-:S04]  /*15890*/  FADD.FTZ R0, R155, R0 ;  /* 0x000000009b007221 */ /* 0x004fc80000010000 */
[C---:B-1----:R-:W-:Y:S01]  /*158a0*/  FADD.FTZ R4, R48.reuse, R0 ;  /* 0x0000000030047221 */ /* 0x042fe20000010000 */
[----:B------:R-:W-:Y:S01]  /*158b0*/  F2FP.BF16.F32.PACK_AB R155, R48, R155 ;  /* 0x0000009b309b723e */ /* 0x000fe200000010ff */
[----:B------:R-:W-:Y:S02]  /*158c0*/  IMAD.MOV.U32 R0, RZ, RZ, R10 ;  /* 0x000000ffff007224 */ /* 0x000fe400078e000a */
[C---:B0-----:R-:W-:Y:S01]  /*158d0*/  FADD.FTZ R5, R45.reuse, R20 ;  /* 0x000000142d057221 */ /* 0x041fe20000010000 */
[----:B------:R-:W-:Y:S01]  /*158e0*/  F2FP.BF16.F32.PACK_AB R154, R45, R154 ;  /* 0x0000009a2d9a723e */ /* 0x000fe200000010ff */
[----:B------:R-:W-:Y:S06]  /*158f0*/  @P4 BRA `(.L_x_7940) ;  /* 0xffffffcc00804947 */ /* 0x000fec000383ffff */
[----:B------:R-:W-:Y:S02]  /*15900*/  IMAD.MOV.U32 R8, RZ, RZ, R11 ;  /* 0x000000ffff087224 */ /* 0x000fe400078e000b */
[----:B------:R-:W-:Y:S02]  /*15910*/  IMAD.MOV.U32 R0, RZ, RZ, R10 ;  /* 0x000000ffff007224 */ /* 0x000fe400078e000a */
[----:B------:R-:W-:Y:S02]  /*15920*/  IMAD.MOV.U32 R22, RZ, RZ, R14 ;  /* 0x000000ffff167224 */ /* 0x000fe400078e000e */
[----:B------:R-:W-:-:S07]  /*15930*/  IMAD.MOV.U32 R186, RZ, RZ, R15 ;  /* 0x000000ffffba7224 */ /* 0x000fce00078e000f */
.L_x_7922:
[----:B------:R-:W0:Y:S01]  /*15940*/  LDC R9, c[0x0][0x448] ;  /* 0x00011200ff097b82 */ /* 0x000e220000000800 */
[----:B------:R-:W-:-:S07]  /*15950*/  IADD3 R12, R189, 0x1, -R187 ;  /* 0x00000001bd0c7810 */ /* 0x000fce0007ffe8bb */
[----:B------:R-:W1:Y:S01]  /*15960*/  LDC R14, c[0x0][0x9e4] ;  /* 0x00027900ff0e7b82 */ /* 0x000e620000000800 */
[----:B0-----:R-:W-:Y:S01]  /*15970*/  ISETP.NE.AND P4, PT, R9, 0x1, PT ;  /* 0x000000010900780c */ /* 0x001fe20003f85270 */
[----:B------:R-:W-:Y:S01]  /*15980*/  VIADD R9, R192, 0x7f ;  /* 0x0000007fc0097836 */ /* 0x000fe20000000000 */
[----:B-1----:R-:W-:-:S11]  /*15990*/  ISETP.GE.AND P5, PT, R14, 0x1, PT ;  /* 0x000000010e00780c */ /* 0x002fd60003fa6270 */
[----:B------:R-:W0:Y:S08]  /*159a0*/  @P4 LDC R10, c[0x0][0x44c] ;  /* 0x00011300ff0a4b82 */ /* 0x000e300000000800 */
[----:B------:R-:W1:Y:S01]  /*159b0*/  @P4 LDC R11, c[0x0][0x450] ;  /* 0x00011400ff0b4b82 */ /* 0x000e620000000800 */
[----:B0-----:R-:W-:-:S05]  /*159c0*/  @P4 IMAD.HI.U32 R10, R9, R10, RZ ;  /* 0x0000000a090a4227 */ /* 0x001fca00078e00ff */
[----:B-1----:R-:W-:-:S05]  /*159d0*/  @P4 SHF.R.U32.HI R9, RZ, R11, R10 ;  /* 0x0000000bff094219 */ /* 0x002fca000001160a */
[----:B------:R-:W-:-:S04]  /*159e0*/  IMAD.IADD R9, R12, 0x1, R9 ;  /* 0x000000010c097824 */ /* 0x000fc800078e0209 */
[----:B------:R-:W-:Y:S01]  /*159f0*/  IMAD.IADD R6, R9, 0x1, -R6 ;  /* 0x0000000109067824 */ /* 0x000fe200078e0a06 */
        /* <DEDUP_REMOVED lines=11> */
.L_x_7943:
[----:B------:R-:W-:-:S13]  /*15ab0*/  ISETP.NE.AND P2, PT, R14, 0x1, PT ;  /* 0x000000010e00780c */ /* 0x000fda0003f45270 */
[----:B------:R-:W0:Y:S02]  /*15ac0*/  @P2 LDC.64 R10, c[0x0][0x9e8] ;  /* 0x00027a00ff0a2b82 */ /* 0x000e240000000a00 */
[----:B0-----:R-:W-:-:S05]  /*15ad0*/  @P2 IMAD.HI.U32 R10, R9, R10, RZ ;  /* 0x0000000a090a2227 */ /* 0x001fca00078e00ff */
[----:B------:R-:W-:-:S07]  /*15ae0*/  @P2 SHF.R.U32.HI R9, RZ, R11, R10 ;  /* 0x0000000bff092219 */ /* 0x000fce000001160a */
.L_x_7944:
[----:B------:R-:W-:Y:S05]  /*15af0*/  BSYNC B0 ;  /* 0x0000000000007941 */ /* 0x000fea0003800000 */
.L_x_7942:
[----:B------:R-:W-:-:S05]  /*15b00*/  IMAD R9, R9, R14, RZ ;  /* 0x0000000e09097224 */ /* 0x000fca00078e02ff */
[----:B------:R-:W-:-:S07]  /*15b10*/  VIMNMX R6, R6, R9, !PT ;  /* 0x0000000906067248 */ /* 0x000fce0007fe0100 */
.L_x_7941:
[----:B------:R-:W-:-:S05]  /*15b20*/  VIADD R6, R6, 0x7f ;  /* 0x0000007f06067836 */ /* 0x000fca0000000000 */
[----:B------:R-:W-:-:S04]  /*15b30*/  SHF.R.S32.HI R9, RZ, 0x1f, R6 ;  /* 0x0000001fff097819 */ /* 0x000fc80000011406 */
[----:B------:R-:W-:-:S04]  /*15b40*/  LEA.HI R9, R9, R6, RZ, 0x7 ;  /* 0x0000000609097211 */ /* 0x000fc800078f38ff */
[----:B------:R-:W-:-:S04]  /*15b50*/  SHF.R.S32.HI R9, RZ, 0x7, R9 ;  /* 0x00000007ff097819 */ /* 0x000fc80000011409 */
[----:B------:R-:W-:-:S04]  /*15b60*/  VIMNMX R13, R194, R9, !PT ;  /* 0x00000009c20d7248 */ /* 0x000fc80007fe0100 */
[----:B------:R-:W-:-:S13]  /*15b70*/  ISETP.GE.AND P2, PT, R3, R13, PT ;  /* 0x0000000d0300720c */ /* 0x000fda0003f46270 */
[----:B------:R-:W-:Y:S05]  /*15b80*/  @!P2 BRA `(.L_x_7945) ;  /* 0x000000200074a947 */ /* 0x000fea0003800000 */
[----:B------:R-:W-:Y:S02]  /*15b90*/  IMAD.MOV.U32 R12, RZ, RZ, R8 ;  /* 0x000000ffff0c7224 */ /* 0x000fe400078e0008 */
[----:B------:R-:W-:Y:S02]  /*15ba0*/  IMAD.MOV.U32 R6, RZ, RZ, R0 ;  /* 0x000000ffff067224 */ /* 0x000fe400078e0000 */
[----:B------:R-:W-:Y:S02]  /*15bb0*/  IMAD.MOV.U32 R9, RZ, RZ, R186 ;  /* 0x000000ffff097224 */ /* 0x000fe400078e00ba */
[----:B------:R-:W-:-:S07]  /*15bc0*/  IMAD.MOV.U32 R14, RZ, RZ, R22 ;  /* 0x000000ffff0e7224 */ /* 0x000fce00078e0016 */
.L_x_7955:
        /* <DEDUP_REMOVED lines=10> */
.L_x_7947:
[----:B------:R-:W-:Y:S01]  /*15c70*/  IMAD R0, R22, 0x8, R2 ;  /* 0x0000000816007824 */ /* 0x000fe200078e0202 */
[----:B------:R-:W-:-:S04]  /*15c80*/  SHF.L.U32 R11, R186, 0x1f, RZ ;  /* 0x0000001fba0b7819 */ /* 0x000fc800000006ff */
[----:B------:R0:W1:Y:S01]  /*15c90*/  SYNCS.PHASECHK.TRANS64.TRYWAIT P3, [R0+URZ+0x28830], R11 ;  /* 0x0288300b000075a7 */ /* 0x000062000806017f */
[----:B------:R-:W-:Y:S05]  /*15ca0*/  @!P0 BRA `(.L_x_7948) ;  /* 0x0000000000048947 */ /* 0x000fea0003800000 */
[----:B------:R-:W-:Y:S01]  /*15cb0*/  BPT.TRAP 0x1 ;  /* 0x000000040000795c */ /* 0x000fe20000300000 */
.L_x_7948:
[----:B------:R-:W-:Y:S04]  /*15cc0*/  BSSY B0, `(.L_x_7946) ;  /* 0x0000004000007945 */ /* 0x000fe80003800000 */
[----:B-1----:R-:W-:Y:S05]  /*15cd0*/  @P3 BRA `(.L_x_7949) ;  /* 0x0000000000083947 */ /* 0x002fea0003800000 */
[----:B------:R-:W1:Y:S02]  /*15ce0*/  SYNCS.PHASECHK.TRANS64.TRYWAIT P3, [R0+URZ+0x28830], R11 ;  /* 0x0288300b000075a7 */ /* 0x000e64000806017f */
[----:B-1----:R-:W-:Y:S05]  /*15cf0*/  @!P3 BRA `(.L_x_7950) ;  /* 0x0000012c00acb947 */ /* 0x002fea0003800000 */
.L_x_7949:
[----:B------:R-:W-:Y:S05]  /*15d00*/  BSYNC B0 ;  /* 0x0000000000007941 */ /* 0x000fea0003800000 */
.L_x_7946:
[----:B01----:R-:W0:Y:S01]  /*15d10*/  S2R R0, SR_TID.X ;  /* 0x0000000000007919 */ /* 0x003e220000002100 */
[----:B------:R-:W-:Y:S05]  /*15d20*/  WARPSYNC.ALL ;  /* 0x0000000000007948 */ /* 0x000fea0003800000 */
[----:B------:R-:W-:Y:S02]  /*15d30*/  IMAD R10, R22, 0x800, R7 ;  /* 0x00000800160a7824 */ /* 0x000fe400078e0207 */
[----:B------:R-:W-:Y:S02]  /*15d40*/  IMAD.MOV.U32 R11, RZ, RZ, 0x40000040 ;  /* 0x40000040ff0b7424 */ /* 0x000fe400078e00ff */
[C---:B------:R-:W-:Y:S01]  /*15d50*/  VIADD R24, R10.reuse, 0x2 ;  /* 0x000000020a187836 */ /* 0x040fe20000000000 */
[C---:B------:R-:W-:Y:S01]  /*15d60*/  R2UR UR14, R10.reuse ;  /* 0x000000000a0e72ca */ /* 0x040fe200000e0000 */
[----:B------:R-:W-:Y:S01]  /*15d70*/  VIADD R26, R10, 0x4 ;  /* 0x000000040a1a7836 */ /* 0x000fe20000000000 */
[----:B------:R-:W-:Y:S01]  /*15d80*/  R2UR UR15, R11 ;  /* 0x000000000b0f72ca */ /* 0x000fe200000e0000 */
[----:B------:R-:W-:Y:S01]  /*15d90*/  IMAD.MOV.U32 R25, RZ, RZ, 0x40000040 ;  /* 0x40000040ff197424 */ /* 0x000fe200078e00ff */
[----:B------:R-:W-:Y:S01]  /*15da0*/  R2UR UR10, R24 ;  /* 0x00000000180a72ca */ /* 0x000fe200000e0000 */
[----:B------:R-:W-:Y:S01]  /*15db0*/  IMAD.MOV.U32 R27, RZ, RZ, 0x40000040 ;  /* 0x40000040ff1b7424 */ /* 0x000fe200078e00ff */
[----:B------:R-:W-:Y:S01]  /*15dc0*/  R2UR UR6, R26 ;  /* 0x000000001a0672ca */ /* 0x000fe200000e0000 */
[C---:B------:R-:W-:Y:S01]  /*15dd0*/  VIADD R24, R10.reuse, 0x400 ;  /* 0x000004000a187836 */ /* 0x040fe20000000000 */
[----:B------:R-:W-:Y:S01]  /*15de0*/  R2UR UR11, R25 ;  /* 0x00000000190b72ca */ /* 0x000fe200000e0000 */
[C---:B------:R-:W-:Y:S01]  /*15df0*/  VIADD R26, R10.reuse, 0x404 ;  /* 0x000004040a1a7836 */ /* 0x040fe20000000000 */
        /* <DEDUP_REMOVED lines=8> */
[C---:B------:R-:W-:Y:S01]  /*15e80*/  VIADD R20, R10.reuse, 0x402 ;  /* 0x000004020a147836 */ /* 0x040fe20000000000 */
[----:B0-----:R-:W-:Y:S01]  /*15e90*/  SHF.R.U32.HI R0, RZ, 0x7, R0 ;  /* 0x00000007ff007819 */ /* 0x001fe20000011600 */
[----:B------:R-:W-:Y:S01]  /*15ea0*/  VIADD R10, R10, 0x406 ;  /* 0x000004060a0a7836 */ /* 0x000fe20000000000 */
[C---:B------:R-:W-:Y:S02]  /*15eb0*/  R2UR UR19, R21.reuse ;  /* 0x00000000151372ca */ /* 0x040fe400000e0000 */
        /* <DEDUP_REMOVED lines=33> */
.L_x_7952:
[----:B------:R-:W-:Y:S01]  /*160d0*/  SHF.L.U32 R0, R9, 0x1f, RZ ;  /* 0x0000001f09007819 */ /* 0x000fe200000006ff */
[----:B------:R-:W-:-:S04]  /*160e0*/  IMAD R8, R14, 0x8, R2 ;  /* 0x000000080e087824 */ /* 0x000fc800078e0202 */
[----:B------:R0:W1:Y:S01]  /*160f0*/  SYNCS.PHASECHK.TRANS64.TRYWAIT P2, [R8+URZ+0x28850], R0 ;  /* 0x02885000080075a7 */ /* 0x000062000804017f */
[----:B------:R-:W-:Y:S05]  /*16100*/  @!P0 BRA `(.L_x_7953) ;  /* 0x0000000000048947 */ /* 0x000fea0003800000 */
[----:B------:R-:W-:Y:S01]  /*16110*/  BPT.TRAP 0x1 ;  /* 0x000000040000795c */ /* 0x000fe20000300000 */
.L_x_7953:
[----:B-1----:R-:W-:Y:S05]  /*16120*/  @P2 BRA `(.L_x_7951) ;  /* 0x0000000000082947 */ /* 0x002fea0003800000 */
[----:B------:R-:W1:Y:S02]  /*16130*/  SYNCS.PHASECHK.TRANS64.TRYWAIT P2, [R8+URZ+0x28850], R0 ;  /* 0x02885000080075a7 */ /* 0x000e64000804017f */
[----:B-1----:R-:W-:Y:S05]  /*16140*/  @!P2 BRA `(.L_x_7954) ;  /* 0x0000012800aca947 */ /* 0x002fea0003800000 */
.L_x_7951:
[----:B01----:R-:W-:Y:S01]  /*16150*/  VIADD R0, R2, 0x400 ;  /* 0x0000040002007836 */ /* 0x003fe20000000000 */
[----:B------:R-:W-:Y:S05]  /*16160*/  WARPSYNC.ALL ;  /* 0x0000000000007948 */ /* 0x000fea0003800000 */
[----:B------:R-:W-:-:S04]  /*16170*/  SHF.R.U32.HI R0, RZ, 0x4, R0 ;  /* 0x00000004ff007819 */ /* 0x000fc80000011600 */
[----:B------:R-:W-:-:S04]  /*16180*/  LOP3.LUT R0, R0, 0x3fff, RZ, 0xc0, !PT ;  /* 0x00003fff00007812 */ /* 0x000fc800078ec0ff */
[----:B------:R-:W-:-:S05]  /*16190*/  LOP3.LUT R10, R0, 0x4000000, RZ, 0xfc, !PT ;  /* 0x04000000000a7812 */ /* 0x000fca00078efcff */
[----:B------:R-:W-:Y:S01]  /*161a0*/  IMAD R10, R14, 0x800, R10 ;  /* 0x000008000e0a7824 */ /* 0x000fe200078e020a */
[----:B------:R-:W-:Y:S01]  /*161b0*/  WARPGROUP.ARRIVE ;  /* 0x00000000000079c5 */ /* 0x000fe20000000000 */
[----:B------:R-:W-:Y:S01]  /*161c0*/  IMAD.MOV.U32 R11, RZ, RZ, 0x40000040 ;  /* 0x40000040ff0b7424 */ /* 0x000fe200078e00ff */
[----:B------:R-:W-:Y:S01]  /*161d0*/  FMNMX.FTZ R0, R24, R6, !PT ;  /* 0x0000000618007209 */ /* 0x000fe20007810000 */
[C---:B------:R-:W-:Y:S01]  /*161e0*/  VIADD R8, R10.reuse, 0x80 ;  /* 0x000000800a087836 */ /* 0x040fe20000000000 */
[----:B------:R-:W-:Y:S01]  /*161f0*/  R2UR UR6, R10 ;  /* 0x000000000a0672ca */ /* 0x000fe200000e0000 */
[----:B------:R-:W-:Y:S01]  /*16200*/  IMAD.MOV.U32 R9, RZ, RZ, 0x40000040 ;  /* 0x40000040ff097424 */ /* 0x000fe200078e00ff */
[----:B------:R-:W-:Y:S01]  /*16210*/  R2UR UR7, R11 ;  /* 0x000000000b0772ca */ /* 0x000fe200000e0000 */
[----:B------:R-:W-:Y:S01]  /*16220*/  UMOV UR46, UR49 ;  /* 0x00000031002e7c82 */ /* 0x000fe20008000000 */
[----:B------:R-:W-:Y:S02]  /*16230*/  FMNMX.FTZ R0, R25, R0, !PT ;  /* 0x0000000019007209 */ /* 0x000fe40007810000 */
[C---:B------:R-:W-:Y:S01]  /*16240*/  ISETP.GT.AND P2, PT, R3.reuse, R13, PT ;  /* 0x0000000d0300720c */ /* 0x040fe20003f44270 */
[----:B------:R-:W-:Y:S01]  /*16250*/  VIADD R3, R3, 0xffffffff ;  /* 0xffffffff03037836 */ /* 0x000fe20000000000 */
        /* <DEDUP_REMOVED lines=45> */
[----:B------:R-:W-:Y:S02]  /*16530*/  R2UR UR6, R8 ;  /* 0x00000000080672ca */ /* 0x000fe400000e0000 */
[----:B------:R-:W-:Y:S01]  /*16540*/  R2UR UR7, R9 ;  /* 0x00000000090772ca */ /* 0x000fe200000e0000 */
[----:B------:R-:W0:Y:S01]  /*16550*/  SHFL.BFLY PT, R8, R0, 0x2, 0x1f ;  /* 0x0c401f0000087f89 */ /* 0x000e2200000e0000 */
[----:B------:R-:W-:Y:S01]  /*16560*/  IMAD.MOV.U32 R9, RZ, RZ, 0x40000040 ;  /* 0x40000040ff097424 */ /* 0x000fe200078e00ff */
[----:B0-----:R-:W-:Y:S01]  /*16570*/  FMNMX.FTZ R0, R0, R8, !PT ;  /* 0x0000000800007209 */ /* 0x001fe20007810000 */
[----:B------:R-:W-:-:S04]  /*16580*/  VIADD R8, R10, 0x200 ;  /* 0x000002000a087836 */ /* 0x000fc80000000000 */
[----:B------:R-:W0:Y:S02]  /*16590*/  SHFL.BFLY PT, R11, R0, 0x1, 0x1f ;  /* 0x0c201f00000b7f89 */ /* 0x000e2400000e0000 */
        /* <DEDUP_REMOVED lines=36> */
[----:B------:R-:W-:Y:S01]  /*167e0*/  MUFU.EX2 R25, R25 ;  /* 0x0000001900197308 */ /* 0x000fe20000000800 */
[----:B------:R-:W-:Y:S01]  /*167f0*/  HGMMA.64x128x16.F32.BF16 R88, R168, gdesc[UR4].tnspB, R88, gsb0 ;  /* 0x41e00004a8587df0 */ /* 0x000fe20008001858 */
[----:B------:R-:W-:Y:S01]  /*16800*/  R2UR UR6, R8 ;  /* 0x00000000080672ca */ /* 0x000fe200000e0000 */
[----:B------:R-:W-:Y:S01]  /*16810*/  VIADD R8, R10, 0x280 ;  /* 0x000002800a087836 */ /* 0x000fe20000000000 */
[----:B------:R-:W-:Y:S01]  /*16820*/  R2UR UR7, R9 ;  /* 0x00000000090772ca */ /* 0x000fe200000e0000 */
[----:B------:R-:W-:-:S03]  /*16830*/  IMAD.MOV.U32 R9, RZ, RZ, 0x40000040 ;  /* 0x40000040ff097424 */ /* 0x000fc600078e00ff */
        /* <DEDUP_REMOVED lines=18> */
[----:B------:R-:W-:Y:S02]  /*16960*/  FFMA.FTZ R52, R81, UR46, -R11 ;  /* 0x0000002e51347c23 */ /* 0x000fe4000801080b */
[----:B------:R-:W-:Y:S01]  /*16970*/  HGMMA.64x128x16.F32.BF16 R88, R164, gdesc[UR4].tnspB, R88, gsb0 ;  /* 0x41e00004a4587df0 */ /* 0x000fe20008001858 */
[----:B------:R-:W-:Y:S01]  /*16980*/  R2UR UR6, R8 ;  /* 0x00000000080672ca */ /* 0x000fe200000e0000 */
[----:B------:R-:W-:Y:S01]  /*16990*/  MUFU.EX2 R168, R168 ;  /* 0x000000a800a87308 */ /* 0x000fe20000000800 */
[----:B------:R-:W-:Y:S02]  /*169a0*/  FMNMX.FTZ R8, R26, R12, !PT ;  /* 0x0000000c1a087209 */ /* 0x000fe40007810000 */
[----:B------:R-:W-:-:S02]  /*169b0*/  R2UR UR7, R9 ;  /* 0x00000000090772ca */ /* 0x000fc400000e0000 */
        /* <DEDUP_REMOVED lines=33> */
[----:B------:R-:W-:Y:S01]  /*16bd0*/  IMAD.MOV.U32 R9, RZ, RZ, 0x40000040 ;  /* 0x40000040ff097424 */ /* 0x000fe200078e00ff */
[----:B------:R-:W-:Y:S02]  /*16be0*/  WARPGROUP.DEPBAR.LE gsb0, 0x0 ;  /* 0x00008000000079c5 */ /* 0x000fe40000010000 */
[----:B------:R-:W-:Y:S01]  /*16bf0*/  WARPGROUP.ARRIVE ;  /* 0x00000000000079c5 */ /* 0x000fe20000000000 */
[--C-:B------:R-:W-:Y:S01]  /*16c00*/  FFMA.FTZ R164, R29, UR46, -R11.reuse ;  /* 0x0000002e1da47c23 */ /* 0x100fe2000801080b */
[--C-:B------:R-:W-:Y:S01]  /*16c10*/  FFMA.FTZ R29, R53, UR46, -R11.reuse ;  /* 0x0000002e351d7c23 */ /* 0x100fe2000801080b */
[----:B------:R-:W-:Y:S01]  /*16c20*/  FMNMX.FTZ R53, R87, R8, !PT ;  /* 0x0000000857357209 */ /* 0x000fe20007810000 */
[--C-:B------:R-:W-:Y:S02]  /*16c30*/  FFMA.FTZ R166, R60, UR46, -R11.reuse ;  /* 0x0000002e3ca67c23 */ /* 0x100fe4000801080b */
[----:B------:R-:W2:Y:S01]  /*16c40*/  S2R R167, SR_TID.X ;  /* 0x0000000000a77919 */ /* 0x000ea20000002100 */
[----:B------:R-:W-:Y:S01]  /*16c50*/  HGMMA.64x128x16.F32.BF16 R88, R160, gdesc[UR4].tnspB, R88, gsb0 ;  /* 0x41e00004a0587df0 */ /* 0x000fe20008001858 */
[----:B------:R-:W-:Y:S01]  /*16c60*/  R2UR UR7, R9 ;  /* 0x00000000090772ca */ /* 0x000fe200000e0000 */
[----:B------:R-:W-:Y:S01]  /*16c70*/  FFMA.FTZ R9, R84, UR46, -R11 ;  /* 0x0000002e54097c23 */ /* 0x000fe2000801080b */
[----:B------:R-:W3:Y:S01]  /*16c80*/  SHFL.BFLY PT, R8, R53, 0x2, 0x1f ;  /* 0x0c401f0035087f89 */ /* 0x000ee200000e0000 */
[----:B------:R-:W-:Y:S08]  /*16c90*/  MUFU.EX2 R164, R164 ;  /* 0x000000a400a47308 */ /* 0x000ff00000000800 */
[----:B------:R-:W-:Y:S08]  /*16ca0*/  MUFU.EX2 R29, R29 ;  /* 0x0000001d001d7308 */ /* 0x000ff00000000800 */
[----:B------:R-:W-:Y:S01]  /*16cb0*/  MUFU.EX2 R166, R166 ;  /* 0x000000a600a67308 */ /* 0x000fe20000000800 */
[----:B---3--:R-:W-:Y:S01]  /*16cc0*/  FMNMX.FTZ R53, R53, R8, !PT ;  /* 0x0000000835357209 */ /* 0x008fe20007810000 */
[----:B------:R-:W-:-:S06]  /*16cd0*/  VIADD R8, R10, 0x300 ;  /* 0x000003000a087836 */ /* 0x000fcc0000000000 */
[----:B------:R-:W-:Y:S01]  /*16ce0*/  MUFU.EX2 R9, R9 ;  /* 0x0000000900097308 */ /* 0x000fe20000000800 */
[----:B------:R-:W-:Y:S01]  /*16cf0*/  VIADD R10, R10, 0x380 ;  /* 0x000003800a0a7836 */ /* 0x000fe20000000000 */
[----:B--2---:R-:W-:Y:S01]  /*16d00*/  SHF.R.U32.HI R167, RZ, 0x7, R167 ;  /* 0x00000007ffa77819 */ /* 0x004fe200000116a7 */
[----:B------:R-:W2:Y:S01]  /*16d10*/  SHFL.BFLY PT, R56, R53, 0x1, 0x1f ;  /* 0x0c201f0035387f89 */ /* 0x000ea200000e0000 */
[----:B------:R-:W-:Y:S02]  /*16d20*/  R2UR UR6, R8 ;  /* 0x00000000080672ca */ /* 0x000fe400000e0000 */
[----:B--2---:R-:W-:-:S05]  /*16d30*/  FMNMX.FTZ R8, R53, R56, !PT ;  /* 0x0000003835087209 */ /* 0x004fca0007810000 */
        /* <DEDUP_REMOVED lines=9> */
[----:B------:R-:W-:Y:S01]  /*16dd0*/  IADD3 R43, -R167, 0xb, RZ ;  /* 0x0000000ba72b7810 */ /* 0x000fe20007ffe1ff */
[--C-:B------:R-:W-:Y:S01]  /*16de0*/  FFMA.FTZ R30, R35, UR46, -R56.reuse ;  /* 0x0000002e231e7c23 */ /* 0x100fe20008010838 */
[--C-:B------:R-:W-:Y:S01]  /*16df0*/  FFMA.FTZ R38, R39, UR46, -R56.reuse ;  /* 0x0000002e27267c23 */ /* 0x100fe20008010838 */
[----:B------:R-:W-:Y:S01]  /*16e00*/  FFMA.FTZ R173, R42, UR46, -R56 ;  /* 0x0000002e2aad7c23 */ /* 0x000fe20008010838 */
[----:B0-----:R-:W-:Y:S01]  /*16e10*/  FFMA.FTZ R42, R6, R5, R180 ;  /* 0x00000005062a7223 */ /* 0x001fe200000100b4 */
        /* <DEDUP_REMOVED lines=10> */
[----:B-1----:R-:W-:Y:S01]  /*16ec0*/  F2FP.BF16.F32.PACK_AB R180, R15, R180 ;  /* 0x000000b40fb4723e */ /* 0x002fe200000010ff */
        /* <DEDUP_REMOVED lines=16> */
[----:B------:R-:W-:Y:S02]  /*16fd0*/  FADD.FTZ R11, -R8, R12 ;  /* 0x0000000c080b7221 */ /* 0x000fe40000010100 */
[----:B------:R-:W-:Y:S01]  /*16fe0*/  MUFU.EX2 R31, R31 ;  /* 0x0000001f001f7308 */ /* 0x000fe20000000800 */
[--C-:B------:R-:W-:Y:S01]  /*16ff0*/  FFMA.FTZ R161, R66, UR46, -R56.reuse ;  /* 0x0000002e42a17c23 */ /* 0x100fe20008010838 */
[----:B------:R-:W-:Y:S01]  /*17000*/  HGMMA.64x128x16.F32.BF16 R88, R156, gdesc[UR4].tnspB, R88, gsb0 ;  /* 0x41e000049c587df0 */ /* 0x000fe20008001858 */
[----:B------:R-:W-:Y:S01]  /*17010*/  FMUL.FTZ R11, R11, UR46 ;  /* 0x0000002e0b0b7c20 */ /* 0x000fe20008410000 */
[----:B------:R-:W-:Y:S01]  /*17020*/  R2UR UR6, R10 ;  /* 0x000000000a0672ca */ /* 0x000fe200000e0000 */
[--C-:B------:R-:W-:Y:S01]  /*17030*/  FFMA.FTZ R10, R55, UR46, -R56.reuse ;  /* 0x0000002e370a7c23 */ /* 0x100fe20008010838 */
[----:B------:R-:W-:-:S02]  /*17040*/  FFMA.FTZ R163, R70, UR46, -R56 ;  /* 0x0000002e46a37c23 */ /* 0x000fc40008010838 */
[----:B------:R0:W1:Y:S08]  /*17050*/  MUFU.EX2 R53, R11 ;  /* 0x0000000b00357308 */ /* 0x0000700000000800 */
[----:B------:R-:W-:Y:S01]  /*17060*/  MUFU.EX2 R175, R175 ;  /* 0x000000af00af7308 */ /* 0x000fe20000000800 */
[----:B0-----:R-:W-:-:S05]  /*17070*/  IMAD.MOV.U32 R11, RZ, RZ, 0x40000040 ;  /* 0x40000040ff0b7424 */ /* 0x001fca00078e00ff */
[----:B------:R-:W-:Y:S01]  /*17080*/  R2UR UR7, R11 ;  /* 0x000000000b0772ca */ /* 0x000fe200000e0000 */
[--C-:B------:R-:W-:Y:S01]  /*17090*/  @!P1 IMAD R11, R22, 0x8, R2.reuse ;  /* 0x00000008160b9824 */ /* 0x100fe200078e0202 */
[----:B------:R-:W-:Y:S01]  /*170a0*/  MUFU.EX2 R34, R34 ;  /* 0x0000002200227308 */ /* 0x000fe20000000800 */
[----:B-1----:R-:W-:Y:S01]  /*170b0*/  FFMA.FTZ R5, R53, R4, R181 ;  /* 0x0000000435057223 */ /* 0x002fe200000100b5 */
[----:B------:R-:W-:Y:S01]  /*170c0*/  @!P1 IMAD R4, R14, 0x8, R2 ;  /* 0x000000080e049824 */ /* 0x000fe200078e0202 */
[C---:B------:R-:W-:Y:S01]  /*170d0*/  F2FP.BF16.F32.PACK_AB R181, R26.reuse, R181 ;  /* 0x000000b51ab5723e */ /* 0x040fe200000010ff */
[----:B------:R-:W-:Y:S02]  /*170e0*/  @!P1 VIADD R11, R11, 0x28840 ;  /* 0x000288400b0b9836 */ /* 0x000fe40000000000 */
[----:B------:R-:W-:Y:S01]  /*170f0*/  FADD.FTZ R14, R26, R5 ;  /* 0x000000051a0e7221 */ /* 0x000fe20000010000 */
[----:B------:R-:W-:Y:S02]  /*17100*/  @!P1 VIADD R5, R4, 0x28860 ;  /* 0x0002886004059836 */ /* 0x000fe40000000000 */
[----:B------:R-:W-:Y:S01]  /*17110*/  FFMA.FTZ R4, R63, UR46, -R56 ;  /* 0x0000002e3f047c23 */ /* 0x000fe20008010838 */
[----:B------:R-:W-:Y:S01]  /*17120*/  MUFU.EX2 R169, R169 ;  /* 0x000000a900a97308 */ /* 0x000fe20000000800 */
[----:B------:R-:W-:Y:S01]  /*17130*/  @!P1 PRMT R39, RZ, 0x654, R11 ;  /* 0x00000654ff279816 */ /* 0x000fe2000000000b */
[----:B------:R-:W-:Y:S01]  /*17140*/  FADD.FTZ R14, R183, R14 ;  /* 0x0000000eb70e7221 */ /* 0x000fe20000010000 */
[----:B------:R-:W-:-:S02]  /*17150*/  @!P1 PRMT R5, RZ, 0x654, R5 ;  /* 0x00000654ff059816 */ /* 0x000fc40000000005 */
[C---:B------:R-:W-:Y:S01]  /*17160*/  F2FP.BF16.F32.PACK_AB R183, R27.reuse, R183 ;  /* 0x000000b71bb7723e */ /* 0x040fe200000010ff */
        /* <DEDUP_REMOVED lines=15> */
[----:B------:R-:W-:Y:S01]  /*17260*/  WARPGROUP.ARRIVE ;  /* 0x00000000000079c5 */ /* 0x000fe20000000000 */
[----:B------:R-:W-:-:S04]  /*17270*/  FFMA.FTZ R157, R74, UR46, -R56 ;  /* 0x0000002e4a9d7c23 */ /* 0x000fc80008010838 */
[----:B------:R-:W-:Y:S01]  /*17280*/  MUFU.EX2 R82, R82 ;  /* 0x0000005200527308 */ /* 0x000fe20000000800 */
[----:B------:R-:W-:Y:S02]  /*17290*/  F2FP.BF16.F32.PACK_AB R156, R41, R33 ;  /* 0x00000021299c723e */ /* 0x000fe400000010ff */
[----:B------:R-:W-:Y:S01]  /*172a0*/  F2FP.BF16.F32.PACK_AB R158, R48, R45 ;  /* 0x0000002d309e723e */ /* 0x000fe200000010ff */
[----:B------:R-:W-:Y:S01]  /*172b0*/  HGMMA.64x128x16.F32.BF16 R88, R152, gdesc[UR4].tnspB, R88, gsb0 ;  /* 0x41e0000498587df0 */ /* 0x000fe20008001858 */
[----:B0-----:R-:W-:-:S03]  /*172c0*/  F2FP.BF16.F32.PACK_AB R159, R79, R78 ;  /* 0x0000004e4f9f723e */ /* 0x001fc600000010ff */
[----:B------:R-:W-:Y:S08]  /*172d0*/  MUFU.EX2 R157, R157 ;  /* 0x0000009d009d7308 */ /* 0x000ff00000000800 */
[----:B------:R-:W-:Y:S08]  /*172e0*/  MUFU.EX2 R83, R83 ;  /* 0x0000005300537308 */ /* 0x000ff00000000800 */
[----:B------:R-:W-:Y:S08]  /*172f0*/  MUFU.EX2 R86, R86 ;  /* 0x0000005600567308 */ /* 0x000ff00000000800 */
[----:B------:R-:W0:Y:S01]  /*17300*/  MUFU.EX2 R12, R85 ;  /* 0x00000055000c7308 */ /* 0x000e220000000800 */
[----:B------:R-:W-:-:S02]  /*17310*/  WARPGROUP.DEPBAR.LE gsb0, 0x0 ;  /* 0x00008000000079c5 */ /* 0x000fc40000010000 */
[----:B------:R1:W-:Y:S06]  /*17320*/  BAR.ARV R43, 0x100 ;  /* 0x0004002b0000751d */ /* 0x0003ec0000002000 */
[----:B------:R2:W-:Y:S01]  /*17330*/  @!P1 SYNCS.ARRIVE.TRANS64.RED.A1T0 RZ, [R39+URZ], RZ ;  /* 0x000000ff27ff99a7 */ /* 0x0005e2000810043f */
[----:B0-----:R-:W-:Y:S01]  /*17340*/  F2FP.BF16.F32.PACK_AB R154, R12, R9 ;  /* 0x000000090c9a723e */ /* 0x001fe200000010ff */
[----:B-1----:R-:W-:Y:S01]  /*17350*/  FADD.FTZ R43, R177, R14 ;  /* 0x0000000eb12b7221 */ /* 0x002fe20000010000 */
[----:B------:R-:W-:Y:S01]  /*17360*/  FFMA.FTZ R14, R71, UR46, -R56 ;  /* 0x0000002e470e7c23 */ /* 0x000fe20008010838 */
[-C--:B------:R-:W-:Y:S01]  /*17370*/  FMUL.FTZ R88, R88, R6.reuse ;  /* 0x0000000658587220 */ /* 0x080fe20000410000 */
[-C--:B------:R-:W-:Y:S01]  /*17380*/  FMUL.FTZ R89, R89, R6.reuse ;  /* 0x0000000659597220 */ /* 0x080fe20000410000 */
[-C--:B------:R-:W-:Y:S01]  /*17390*/  FMUL.FTZ R92, R92, R6.reuse ;  /* 0x000000065c5c7220 */ /* 0x080fe20000410000 */
[----:B------:R-:W-:Y:S01]  /*173a0*/  FMUL.FTZ R93, R93, R6 ;  /* 0x000000065d5d7220 */ /* 0x000fe20000410000 */
[----:B--2---:R-:W-:Y:S01]  /*173b0*/  FADD.FTZ R39, R15, R42 ;  /* 0x0000002a0f277221 */ /* 0x004fe20000010000 */
[----:B------:R-:W-:Y:S01]  /*173c0*/  FADD.FTZ R42, R30, R43 ;  /* 0x0000002b1e2a7221 */ /* 0x000fe20000010000 */
[----:B------:R0:W-:Y:S01]  /*173d0*/  @!P1 SYNCS.ARRIVE.TRANS64.RED.A1T0 RZ, [R5+URZ], RZ ;  /* 0x000000ff05ff99a7 */ /* 0x0001e2000810043f */
[----:B------:R-:W-:Y:S01]  /*173e0*/  MUFU.EX2 R14, R14 ;  /* 0x0000000e000e7308 */ /* 0x000fe20000000800 */
[----:B------:R-:W-:Y:S01]  /*173f0*/  FADD.FTZ R39, R182, R39 ;  /* 0x00000027b6277221 */ /* 0x000fe20000010000 */
[----:B------:R-:W-:Y:S01]  /*17400*/  FADD.FTZ R43, R179, R42 ;  /* 0x0000002ab32b7221 */ /* 0x000fe20000010000 */
[----:B------:R-:W-:Y:S01]  /*17410*/  F2FP.BF16.F32.PACK_AB R182, R164, R182 ;  /* 0x000000b6a4b6723e */ /* 0x000fe200000010ff */
[----:B------:R-:W-:Y:S01]  /*17420*/  FMUL.FTZ R96, R96, R6 ;  /* 0x0000000660607220 */ /* 0x000fe20000410000 */
[----:B------:R-:W-:Y:S01]  /*17430*/  FADD.FTZ R39, R164, R39 ;  /* 0x00000027a4277221 */ /* 0x000fe20000010000 */
[----:B------:R-:W-:Y:S01]  /*17440*/  FADD.FTZ R42, R38, R43 ;  /* 0x0000002b262a7221 */ /* 0x000fe20000010000 */
[--C-:B0-----:R-:W-:Y:S01]  /*17450*/  FFMA.FTZ R5, R67, UR46, -R56.reuse ;  /* 0x0000002e43057c23 */ /* 0x101fe20008010838 */
[----:B------:R-:W-:Y:S01]  /*17460*/  FFMA.FTZ R56, R87, UR46, -R56 ;  /* 0x0000002e57387c23 */ /* 0x000fe20008010838 */
[----:B------:R-:W-:Y:S01]  /*17470*/  FADD.FTZ R39, R176, R39 ;  /* 0x00000027b0277221 */ /* 0x000fe20000010000 */
[----:B------:R-:W-:Y:S01]  /*17480*/  FADD.FTZ R42, R173, R42 ;  /* 0x0000002aad2a7221 */ /* 0x000fe20000010000 */
[C---:B------:R-:W-:Y:S01]  /*17490*/  F2FP.BF16.F32.PACK_AB R176, R20.reuse, R176 ;  /* 0x000000b014b0723e */ /* 0x040fe200000010ff */
[----:B------:R-:W-:Y:S01]  /*174a0*/  MUFU.EX2 R155, R56 ;  /* 0x00000038009b7308 */ /* 0x000fe20000000800 */
[----:B------:R-:W-:Y:S01]  /*174b0*/  FADD.FTZ R39, R20, R39 ;  /* 0x0000002714277221 */ /* 0x000fe20000010000 */
[----:B------:R-:W-:Y:S01]  /*174c0*/  FADD.FTZ R42, R31, R42 ;  /* 0x0000002a1f2a7221 */ /* 0x000fe20000010000 */
[-C--:B------:R-:W-:Y:S01]  /*174d0*/  FMUL.FTZ R97, R97, R6.reuse ;  /* 0x0000000661617220 */ /* 0x080fe20000410000 */
[----:B------:R-:W-:Y:S01]  /*174e0*/  FMUL.FTZ R100, R100, R6 ;  /* 0x0000000664647220 */ /* 0x000fe20000410000 */
[----:B------:R-:W-:Y:S01]  /*174f0*/  FADD.FTZ R39, R178, R39 ;  /* 0x00000027b2277221 */ /* 0x000fe20000010000 */
[C---:B------:R-:W-:Y:S01]  /*17500*/  F2FP.BF16.F32.PACK_AB R178, R24.reuse, R178 ;  /* 0x000000b218b2723e */ /* 0x040fe200000010ff */
        /* <DEDUP_REMOVED lines=53> */
[----:B------:R-:W-:Y:S01]  /*17860*/  FMUL.FTZ R149, R149, R6 ;  /* 0x0000000695957220 */ /* 0x000fe20000410000 */
[----:B------:R-:W-:Y:S01]  /*17870*/  FADD.FTZ R21, R160, R21 ;  /* 0x00000015a0157221 */ /* 0x000fe20000010000 */
[----:B------:R-:W-:Y:S01]  /*17880*/  FADD.FTZ R24, R161, R24 ;  /* 0x00000018a1187221 */ /* 0x000fe20000010000 */
[C---:B0-----:R-:W-:Y:S01]  /*17890*/  F2FP.BF16.F32.PACK_AB R161, R5.reuse, R161 ;  /* 0x000000a105a1723e */ /* 0x041fe200000010ff */
[----:B------:R-:W-:Y:S01]  /*178a0*/  FMUL.FTZ R90, R90, R53 ;  /* 0x000000355a5a7220 */ /* 0x000fe20000410000 */
[----:B------:R-:W-:Y:S01]  /*178b0*/  FADD.FTZ R21, R40, R21 ;  /* 0x0000001528157221 */ /* 0x000fe20000010000 */
[----:B------:R-:W-:Y:S01]  /*178c0*/  FADD.FTZ R24, R5, R24 ;  /* 0x0000001805187221 */ /* 0x000fe20000010000 */
[----:B------:R-:W-:Y:S01]  /*178d0*/  F2FP.BF16.F32.PACK_AB R177, R30, R177 ;  /* 0x000000b11eb1723e */ /* 0x000fe200000010ff */
        /* <DEDUP_REMOVED lines=68> */
[----:B------:R-:W-:Y:S02]  /*17d20*/  IMAD.MOV.U32 R14, RZ, RZ, R22 ;  /* 0x000000ffff0e7224 */ /* 0x000fe400078e0016 */
[----:B------:R-:W-:Y:S02]  /*17d30*/  IMAD.MOV.U32 R12, RZ, RZ, R8 ;  /* 0x000000ffff0c7224 */ /* 0x000fe400078e0008 */
[----:B------:R-:W-:Y:S01]  /*17d40*/  IMAD.MOV.U32 R6, RZ, RZ, R0 ;  /* 0x000000ffff067224 */ /* 0x000fe200078e0000 */
[----:B------:R-:W-:Y:S06]  /*17d50*/  @P2 BRA `(.L_x_7955) ;  /* 0xffffffdc009c2947 */ /* 0x000fec000383ffff */
.L_x_7945:
[----:B------:R-:W-:-:S13]  /*17d60*/  ISETP.GE.AND P2, PT, R3, R194, PT ;  /* 0x000000c20300720c */ /* 0x000fda0003f46270 */
[----:B------:R-:W-:Y:S05]  /*17d70*/  @!P2 BRA `(.L_x_7956) ;  /* 0x00000030008ca947 */ /* 0x000fea0003800000 */
[----:B------:R-:W-:Y:S02]  /*17d80*/  IMAD.MOV.U32 R6, RZ, RZ, R8 ;  /* 0x000000ffff067224 */ /* 0x000fe400078e0008 */
[----:B------:R-:W-:Y:S02]  /*17d90*/  IMAD.MOV.U32 R12, RZ, RZ, R0 ;  /* 0x000000ffff0c7224 */ /* 0x000fe400078e0000 */
[----:B------:R-:W-:Y:S02]  /*17da0*/  IMAD.MOV.U32 R9, RZ, RZ, R186 ;  /* 0x000000ffff097224 */ /* 0x000fe400078e00ba */
[----:B------:R-:W-:-:S07]  /*17db0*/  IMAD.MOV.U32 R13, RZ, RZ, R22 ;  /* 0x000000ffff0d7224 */ /* 0x000fce00078e0016 */
.L_x_7974:
        /* <DEDUP_REMOVED lines=10> */
.L_x_7958:
[----:B------:R-:W-:Y:S01]  /*17e60*/  IMAD R0, R22, 0x8, R2 ;  /* 0x0000000816007824 */ /* 0x000fe200078e0202 */
[----:B------:R-:W-:-:S04]  /*17e70*/  SHF.L.U32 R11, R186, 0x1f, RZ ;  /* 0x0000001fba0b7819 */ /* 0x000fc800000006ff */
[----:B------:R0:W1:Y:S01]  /*17e80*/  SYNCS.PHASECHK.TRANS64.TRYWAIT P3, [R0+URZ+0x28830], R11 ;  /* 0x0288300b000075a7 */ /* 0x000062000806017f */
[----:B------:R-:W-:Y:S05]  /*17e90*/  @!P0 BRA `(.L_x_7959) ;  /* 0x0000000000048947 */ /* 0x000fea0003800000 */
[----:B------:R-:W-:Y:S01]  /*17ea0*/  BPT.TRAP 0x1 ;  /* 0x000000040000795c */ /* 0x000fe20000300000 */
.L_x_7959:
[----:B------:R-:W-:Y:S04]  /*17eb0*/  BSSY B0, `(.L_x_7957) ;  /* 0x0000004000007945 */ /* 0x000fe80003800000 */
[----:B-1----:R-:W-:Y:S05]  /*17ec0*/  @P3 BRA `(.L_x_7960) ;  /* 0x0000000000083947 */ /* 0x002fea0003800000 */
[----:B------:R-:W1:Y:S02]  /*17ed0*/  SYNCS.PHASECHK.TRANS64.TRYWAIT P3, [R0+URZ+0x28830], R11 ;  /* 0x0288300b000075a7 */ /* 0x000e64000806017f */
[----:B-1----:R-:W-:Y:S05]  /*17ee0*/  @!P3 BRA `(.L_x_7961) ;  /* 0x0000010c0058b947 */ /* 0x002fea0003800000 */
.L_x_7960:
[----:B------:R-:W-:Y:S05]  /*17ef0*/  BSYNC B0 ;  /* 0x0000000000007941 */ /* 0x000fea0003800000 */
.L_x_7957:
        /* <DEDUP_REMOVED lines=60> */
.L_x_7963:
[----:B------:R-:W-:Y:S01]  /*182c0*/  SHF.L.U32 R0, R9, 0x1f, RZ ;  /* 0x0000001f09007819 */ /* 0x000fe200000006ff */
[----:B------:R-:W-:-:S04]  /*182d0*/  IMAD R8, R13, 0x8, R2 ;  /* 0x000000080d087824 */ /* 0x000fc800078e0202 */
[----:B------:R0:W1:Y:S01]  /*182e0*/  SYNCS.PHASECHK.TRANS64.TRYWAIT P2, [R8+URZ+0x28850], R0 ;  /* 0x02885000080075a7 */ /* 0x000062000804017f */
[----:B------:R-:W-:Y:S05]  /*182f0*/  @!P0 BRA `(.L_x_7964) ;  /* 0x0000000000048947 */ /* 0x000fea0003800000 */
[----:B------:R-:W-:Y:S01]  /*18300*/  BPT.TRAP 0x1 ;  /* 0x000000040000795c */ /* 0x000fe20000300000 */
.L_x_7964:
[----:B-1----:R-:W-:Y:S05]  /*18310*/  @P2 BRA `(.L_x_7962) ;  /* 0x0000000000082947 */ /* 0x002fea0003800000 */
[----:B------:R-:W1:Y:S02]  /*18320*/  SYNCS.PHASECHK.TRANS64.TRYWAIT P2, [R8+URZ+0x28850], R0 ;  /* 0x02885000080075a7 */ /* 0x000e64000804017f */
[----:B-1----:R-:W-:Y:S05]  /*18330*/  @!P2 BRA `(.L_x_7965) ;  /* 0x000001080058a947 */ /* 0x002fea0003800000 */
.L_x_7962:
        /* <DEDUP_REMOVED lines=10> */
[----:B------:R-:W-:Y:S01]  /*183e0*/  LOP3.LUT R0, R0, 0x4000000, RZ, 0xfc, !PT ;  /* 0x0400000000007812 */ /* 0x000fe200078efcff */
[----:B------:R-:W-:-:S04]  /*183f0*/  IMAD.IADD R20, R195, 0x1, R192 ;  /* 0x00000001c3147824 */ /* 0x000fc800078e02c0 */
[----:B------:R-:W-:Y:S02]  /*18400*/  IMAD R8, R13, 0x800, R0 ;  /* 0x000008000d087824 */ /* 0x000fe400078e0200 */
[----:B------:R-:W1:Y:S02]  /*18410*/  @P4 LDC R0, c[0x0][0x450] ;  /* 0x00011400ff004b82 */ /* 0x000e640000000800 */
[C---:B------:R-:W-:Y:S01]  /*18420*/  VIADD R10, R8.reuse, 0x80 ;  /* 0x00000080080a7836 */ /* 0x040fe20000000000 */
[----:B------:R-:W-:-:S13]  /*18430*/  R2UR UR6, R8 ;  /* 0x00000000080672ca */ /* 0x000fda00000e0000 */
        /* <DEDUP_REMOVED lines=44> */
[----:B------:R-:W-:Y:S01]  /*18700*/  @!P1 IMAD R8, R22, 0x8, R2 ;  /* 0x0000000816089824 */ /* 0x000fe200078e0202 */
[----:B------:R-:W-:Y:S02]  /*18710*/  R2UR UR7, R9 ;  /* 0x00000000090772ca */ /* 0x000fe400000e0000 */
[----:B------:R-:W0:Y:S01]  /*18720*/  @P4 LDC R9, c[0x0][0x44c] ;  /* 0x00011300ff094b82 */ /* 0x000e220000000800 */
[----:B------:R-:W-:-:S05]  /*18730*/  @!P1 VIADD R10, R8, 0x28840 ;  /* 0x00028840080a9836 */ /* 0x000fca0000000000 */
[----:B------:R-:W-:Y:S01]  /*18740*/  @!P1 PRMT R10, RZ, 0x654, R10 ;  /* 0x00000654ff0a9816 */ /* 0x000fe2000000000a */
[----:B0-----:R-:W-:-:S05]  /*18750*/  @P4 IMAD.HI.U32 R9, R20, R9, RZ ;  /* 0x0000000914094227 */ /* 0x001fca00078e00ff */
[----:B-1----:R-:W-:Y:S01]  /*18760*/  @P4 SHF.R.U32.HI R20, RZ, R0, R9 ;  /* 0x00000000ff144219 */ /* 0x002fe20000011609 */
[----:B------:R-:W-:Y:S01]  /*18770*/  IMAD.SHL.U32 R0, R3, 0x80, RZ ;  /* 0x0000008003007824 */ /* 0x000fe200078e00ff */
[----:B------:R-:W-:-:S04]  /*18780*/  IADD3 R9, -R14, 0xb, RZ ;  /* 0x0000000b0e097810 */ /* 0x000fc80007ffe1ff */
[----:B------:R-:W-:-:S04]  /*18790*/  IADD3 R8, -R188, 0x1, -R0 ;  /* 0x00000001bc087810 */ /* 0x000fc80007ffe900 */
[----:B------:R-:W-:-:S05]  /*187a0*/  IADD3 R8, -R187, R8, R189 ;  /* 0x00000008bb087210 */ /* 0x000fca0007ffe1bd */
[----:B------:R-:W-:Y:S01]  /*187b0*/  VIADD R15, R8, UR53 ;  /* 0x00000035080f7c36 */ /* 0x000fe20008000000 */
[----:B------:R-:W-:Y:S02]  /*187c0*/  WARPGROUP.DEPBAR.LE gsb0, 0x0 ;  /* 0x00008000000079c5 */ /* 0x000fe40000010000 */
[----:B------:R-:W-:-:S06]  /*187d0*/  WARPGROUP.ARRIVE ;  /* 0x00000000000079c5 */ /* 0x000fcc0000000000 */
[----:B------:R-:W-:Y:S01]  /*187e0*/  HGMMA.64x128x16.F32.BF16 R88, R152, gdesc[UR4].tnspB, R88, gsb0 ;  /* 0x41e0000498587df0 */ /* 0x000fe20008001858 */
[----:B------:R-:W-:-:S06]  /*187f0*/  ULOP3.LUT UR6, URZ, UR54, URZ, 0x33, !UPT ;  /* 0x000000363f067292 */ /* 0x000fcc000f8e333f */
[----:B------:R-:W-:Y:S01]  /*18800*/  VIADD R14, R8, UR6 ;  /* 0x00000006080e7c36 */ /* 0x000fe20008000000 */
[----:B------:R-:W-:Y:S02]  /*18810*/  WARPGROUP.DEPBAR.LE gsb0, 0x0 ;  /* 0x00008000000079c5 */ /* 0x000fe40000010000 */
[----:B------:R-:W0:Y:S01]  /*18820*/  SHFL.IDX PT, R152, R20, RZ, 0x1c1f ;  /* 0x001c1fff14987589 */ /* 0x000e2200000e0000 */
[----:B------:R1:W-:Y:S06]  /*18830*/  BAR.ARV R9, 0x100 ;  /* 0x000400090000751d */ /* 0x0003ec0000002000 */
[----:B------:R2:W-:Y:S01]  /*18840*/  @!P1 SYNCS.ARRIVE.TRANS64.RED.A1T0 RZ, [R10+URZ], RZ ;  /* 0x000000ff0aff99a7 */ /* 0x0005e2000810043f */
[----:B0-----:R-:W-:-:S02]  /*18850*/  IMAD.IADD R11, R15, 0x1, R152 ;  /* 0x000000010f0b7824 */ /* 0x001fc400078e0298 */
[----:B--2---:R-:W-:Y:S01]  /*18860*/  IMAD.IADD R10, R14, 0x1, R152 ;  /* 0x000000010e0a7824 */ /* 0x004fe200078e0298 */
        /* <DEDUP_REMOVED lines=13> */
.L_x_7968:
[----:B------:R-:W-:-:S05]  /*18940*/  IMAD.U32 R21, RZ, RZ, UR48 ;  /* 0x00000030ff157e24 */ /* 0x000fca000f8e00ff */
[----:B------:R-:W-:-:S13]  /*18950*/  ISETP.NE.AND P2, PT, R21, 0x1, PT ;  /* 0x000000011500780c */ /* 0x000fda0003f45270 */
[----:B------:R-:W0:Y:S02]  /*18960*/  @P2 LDC.64 R8, c[0x0][0x9e8] ;  /* 0x00027a00ff082b82 */ /* 0x000e240000000a00 */
[----:B0-----:R-:W-:-:S05]  /*18970*/  @P2 IMAD.HI.U32 R8, R153, R8, RZ ;  /* 0x0000000899082227 */ /* 0x001fca00078e00ff */
[----:B------:R-:W-:-:S07]  /*18980*/  @P2 SHF.R.U32.HI R153, RZ, R9, R8 ;  /* 0x00000009ff992219 */ /* 0x000fce0000011608 */
.L_x_7969:
[----:B------:R-:W-:Y:S05]  /*18990*/  BSYNC B0 ;  /* 0x0000000000007941 */ /* 0x000fea0003800000 */
.L_x_7967:
[----:B------:R-:W-:-:S04]  /*189a0*/  IMAD R153, R153, R21, -R0 ;  /* 0x0000001599997224 */ /* 0x000fc800078e0a00 */
[----:B------:R-:W-:-:S05]  /*189b0*/  IMAD.IADD R8, R153, 0x1, -R188 ;  /* 0x0000000199087824 */ /* 0x000fca00078e0abc */
[----:B------:R-:W-:Y:S02]  /*189c0*/  VIADDMNMX R11, R8, R21, R11, PT ;  /* 0x00000015080b7246 */ /* 0x000fe4000380010b */
[----:B------:R-:W-:-:S07]  /*189d0*/  VIMNMX R10, R10, R8, !PT ;  /* 0x000000080a0a7248 */ /* 0x000fce0007fe0100 */
.L_x_7966:
        /* <DEDUP_REMOVED lines=113> */
.L_x_7972:
[----:B------:R-:W-:-:S05]  /*190f0*/  IMAD.U32 R10, RZ, RZ, UR48 ;  /* 0x00000030ff0a7e24 */ /* 0x000fca000f8e00ff */
[----:B------:R-:W-:-:S13]  /*19100*/  ISETP.NE.AND P3, PT, R10, 0x1, PT ;  /* 0x000000010a00780c */ /* 0x000fda0003f65270 */
[----:B------:R-:W0:Y:S02]  /*19110*/  @P3 LDC.64 R8, c[0x0][0x9e8] ;  /* 0x00027a00ff083b82 */ /* 0x000e240000000a00 */
[----:B0-----:R-:W-:-:S05]  /*19120*/  @P3 IMAD.HI.U32 R8, R11, R8, RZ ;  /* 0x000000080b083227 */ /* 0x001fca00078e00ff */
[----:B------:R-:W-:-:S07]  /*19130*/  @P3 SHF.R.U32.HI R11, RZ, R9, R8 ;  /* 0x00000009ff0b3219 */ /* 0x000fce0000011608 */
.L_x_7973:
[----:B------:R-:W-:Y:S05]  /*19140*/  BSYNC B0 ;  /* 0x0000000000007941 */ /* 0x000fea0003800000 */
.L_x_7971:
[----:B------:R-:W-:-:S04]  /*19150*/  IMAD R11, R11, R10, -R0 ;  /* 0x0000000a0b0b7224 */ /* 0x000fc800078e0a00 */
[----:B------:R-:W-:-:S05]  /*19160*/  IMAD.IADD R11, R11, 0x1, -R188 ;  /* 0x000000010b0b7824 */ /* 0x000fca00078e0abc */
[----:B------:R-:W-:Y:S02]  /*19170*/  VIADDMNMX R15, R11, R10, R15, PT ;  /* 0x0000000a0b0f7246 */ /* 0x000fe4000380010f */
[----:B------:R-:W-:-:S07]  /*19180*/  VIMNMX R14, R14, R11, !PT ;  /* 0x0000000b0e0e7248 */ /* 0x000fce0007fe0100 */
.L_x_7970:
[----:B------:R-:W-:Y:S01]  /*19190*/  ISETP.GT.AND P3, PT, R14, 0x1, P2 ;  /* 0x000000010e00780c */ /* 0x000fe20001764270 */
[----:B------:R-:W-:Y:S01]  /*191a0*/  UMOV UR46, UR47 ;  /* 0x0000002f002e7c82 */ /* 0x000fe20008000000 */
[----:B------:R-:W-:Y:S01]  /*191b0*/  FMNMX.FTZ R0, R24, R12, !PT ;  /* 0x0000000c18007209 */ /* 0x000fe20007810000 */
[----:B------:R-:W-:Y:S01]  /*191c0*/  @!P1 IMAD R13, R13, 0x8, R2 ;  /* 0x000000080d0d9824 */ /* 0x000fe200078e0202 */
[----:B------:R-:W-:Y:S02]  /*191d0*/  ISETP.LT.OR P3, PT, R15, 0x2, P3 ;  /* 0x000000020f00780c */ /* 0x000fe40001f61670 */
[----:B------:R-:W-:Y:S01]  /*191e0*/  FMNMX.FTZ R9, R25, R0, !PT ;  /* 0x0000000019097209 */ /* 0x000fe20007810000 */
[----:B------:R-:W-:Y:S01]  /*191f0*/  @!P1 VIADD R13, R13, 0x28860 ;  /* 0x000288600d0d9836 */ /* 0x000fe20000000000 */
        /* <DEDUP_REMOVED lines=171> */
[----:B------:R-:W-:-:S03]  /*19cb0*/  FFMA.FTZ R85, R85, UR46, -R8 ;  /* 0x0000002e55557c23 */ /* 0x000fc60008010808 */
[----:B------:R-:W-:Y:S02]  /*19cc0*/  FMNMX.FTZ R20, R50, R21, !PT ;  /* 0x0000001532147209 */ /* 0x000fe40007810000 */
[----:B------:R-:W-:Y:S02]  /*19cd0*/  MUFU.EX2 R180, R180 ;  /* 0x000000b400b47308 */ /* 0x000fe40000000800 */
[----:B------:R-:W-:Y:S01]  /*19ce0*/  FMNMX.FTZ R21, R51, R20, !PT ;  /* 0x0000001433157209 */ /* 0x000fe20007810000 */
[----:B------:R-:W-:-:S03]  /*19cf0*/  FFMA.FTZ R20, R45, UR46, -R8 ;  /* 0x0000002e2d147c23 */ /* 0x000fc60008010808 */
        /* <DEDUP_REMOVED lines=26> */
[----:B------:R-:W-:Y:S01]  /*19ea0*/  FMNMX.FTZ R32, R86, R29, !PT ;  /* 0x0000001d56207209 */ /* 0x000fe20007810000 */
[--C-:B------:R-:W-:Y:S01]  /*19eb0*/  FFMA.FTZ R29, R65, UR46, -R8.reuse ;  /* 0x0000002e411d7c23 */ /* 0x100fe20008010808 */
[----:B------:R-:W-:Y:S02]  /*19ec0*/  MUFU.EX2 R20, R20 ;  /* 0x0000001400147308 */ /* 0x000fe40000000800 */
[----:B0-----:R-:W-:Y:S01]  /*19ed0*/  FMNMX.FTZ R33, R87, R32, !PT ;  /* 0x0000002057217209 */ /* 0x001fe20007810000 */
[----:B------:R-:W-:-:S04]  /*19ee0*/  FFMA.FTZ R32, R69, UR46, -R8 ;  /* 0x0000002e45207c23 */ /* 0x000fc80008010808 */
[----:B------:R-:W0:Y:S01]  /*19ef0*/  SHFL.BFLY PT, R40, R33, 0x2, 0x1f ;  /* 0x0c401f0021287f89 */ /* 0x000e2200000e0000 */
[----:B------:R-:W-:Y:S08]  /*19f00*/  MUFU.EX2 R168, R168 ;  /* 0x000000a800a87308 */ /* 0x000ff00000000800 */
[----:B------:R-:W-:Y:S08]  /*19f10*/  MUFU.EX2 R21, R49 ;  /* 0x0000003100157308 */ /* 0x000ff00000000800 */
[----:B------:R-:W-:Y:S01]  /*19f20*/  MUFU.EX2 R170, R170 ;  /* 0x000000aa00aa7308 */ /* 0x000fe20000000800 */
[----:B0-----:R-:W-:-:S07]  /*19f30*/  FMNMX.FTZ R40, R33, R40, !PT ;  /* 0x0000002821287209 */ /* 0x001fce0007810000 */
[----:B------:R-:W-:Y:S01]  /*19f40*/  MUFU.EX2 R24, R24 ;  /* 0x0000001800187308 */ /* 0x000fe20000000800 */
[----:B-1----:R-:W0:Y:S07]  /*19f50*/  SHFL.BFLY PT, R41, R40, 0x1, 0x1f ;  /* 0x0c201f0028297f89 */ /* 0x002e2e00000e0000 */
[----:B------:R-:W-:Y:S08]  /*19f60*/  MUFU.EX2 R164, R164 ;  /* 0x000000a400a47308 */ /* 0x000ff00000000800 */
[----:B------:R-:W-:Y:S08]  /*19f70*/  MUFU.EX2 R25, R57 ;  /* 0x0000003900197308 */ /* 0x000ff00000000800 */
[----:B------:R-:W-:Y:S01]  /*19f80*/  MUFU.EX2 R166, R166 ;  /* 0x000000a600a67308 */ /* 0x000fe20000000800 */
[----:B0-----:R-:W-:-:S02]  /*19f90*/  FMNMX.FTZ R8, R40, R41, !PT ;  /* 0x0000002928087209 */ /* 0x001fc40007810000 */
[----:B------:R-:W-:Y:S02]  /*19fa0*/  FSEL R41, R0, RZ, P3 ;  /* 0x000000ff00297208 */ /* 0x000fe40001800000 */
[C---:B------:R-:W-:Y:S01]  /*19fb0*/  FSETP.NEU.FTZ.AND P2, PT, R8.reuse, -INF , PT ;  /* 0xff8000000800780b */ /* 0x040fe20003f5d000 */
[----:B------:R-:W-:Y:S02]  /*19fc0*/  FMUL.FTZ R44, R8, UR46 ;  /* 0x0000002e082c7c20 */ /* 0x000fe40008410000 */
[----:B------:R-:W-:Y:S01]  /*19fd0*/  MUFU.EX2 R28, R28 ;  /* 0x0000001c001c7308 */ /* 0x000fe20000000800 */
[----:B------:R-:W-:-:S04]  /*19fe0*/  FADD.FTZ R41, -R41, R12 ;  /* 0x0000000c29297221 */ /* 0x000fc80000010100 */
[----:B------:R-:W-:Y:S01]  /*19ff0*/  FMUL.FTZ R12, R41, UR46 ;  /* 0x0000002e290c7c20 */ /* 0x000fe20008410000 */
[----:B------:R-:W-:Y:S02]  /*1a000*/  FSEL R41, R44, RZ, P2 ;  /* 0x000000ff2c297208 */ /* 0x000fe40001000000 */
[----:B------:R-:W-:Y:S03]  /*1a010*/  MUFU.EX2 R160, R160 ;  /* 0x000000a000a07308 */ /* 0x000fe60000000800 */
        /* <DEDUP_REMOVED lines=9> */
[----:B------:R-:W-:Y:S01]  /*1a0b0*/  FFMA.FTZ R30, R35, UR46, -R41 ;  /* 0x0000002e231e7c23 */ /* 0x000fe20008010829 */
[----:B------:R-:W-:Y:S01]  /*1a0c0*/  @!P1 PRMT R34, RZ, 0x654, R13 ;  /* 0x00000654ff229816 */ /* 0x000fe2000000000d */
[--C-:B------:R-:W-:Y:S01]  /*1a0d0*/  FFMA.FTZ R13, R43, UR46, -R41.reuse ;  /* 0x0000002e2b0d7c23 */ /* 0x100fe20008010829 */
[--C-:B------:R-:W-:Y:S01]  /*1a0e0*/  FFMA.FTZ R175, R46, UR46, -R41.reuse ;  /* 0x0000002e2eaf7c23 */ /* 0x100fe20008010829 */
[----:B------:R-:W-:Y:S01]  /*1a0f0*/  MUFU.EX2 R181, R181 ;  /* 0x000000b500b57308 */ /* 0x000fe20000000800 */
[----:B------:R1:W-:Y:S01]  /*1a100*/  @!P1 SYNCS.ARRIVE.TRANS64.RED.A1T0 RZ, [R34+URZ], RZ ;  /* 0x000000ff22ff99a7 */ /* 0x0003e2000810043f */
[--C-:B------:R-:W-:Y:S01]  /*1a110*/  FFMA.FTZ R169, R50, UR46, -R41.reuse ;  /* 0x0000002e32a97c23 */ /* 0x100fe20008010829 */
[--C-:B------:R-:W-:Y:S01]  /*1a120*/  FFMA.FTZ R35, R51, UR46, -R41.reuse ;  /* 0x0000002e33237c23 */ /* 0x100fe20008010829 */
[--C-:B------:R-:W-:Y:S01]  /*1a130*/  FFMA.FTZ R171, R54, UR46, -R41.reuse ;  /* 0x0000002e36ab7c23 */ /* 0x100fe20008010829 */
[--C-:B------:R-:W-:Y:S01]  /*1a140*/  FFMA.FTZ R165, R58, UR46, -R41.reuse ;  /* 0x0000002e3aa57c23 */ /* 0x100fe20008010829 */
[--C-:B------:R-:W-:Y:S01]  /*1a150*/  FFMA.FTZ R59, R59, UR46, -R41.reuse ;  /* 0x0000002e3b3b7c23 */ /* 0x100fe20008010829 */
[--C-:B------:R-:W-:Y:S01]  /*1a160*/  FFMA.FTZ R167, R62, UR46, -R41.reuse ;  /* 0x0000002e3ea77c23 */ /* 0x100fe20008010829 */
[----:B------:R-:W-:Y:S01]  /*1a170*/  MUFU.EX2 R26, R26 ;  /* 0x0000001a001a7308 */ /* 0x000fe20000000800 */
[----:B0-----:R-:W-:Y:S01]  /*1a180*/  FFMA.FTZ R38, R12, R5, R180 ;  /* 0x000000050c267223 */ /* 0x001fe200000100b4 */
[--C-:B-1----:R-:W-:Y:S01]  /*1a190*/  FFMA.FTZ R34, R47, UR46, -R41.reuse ;  /* 0x0000002e2f227c23 */ /* 0x102fe20008010829 */
[----:B------:R-:W-:Y:S01]  /*1a1a0*/  F2FP.BF16.F32.PACK_AB R180, R9, R180 ;  /* 0x000000b409b4723e */ /* 0x000fe200000010ff */
[--C-:B------:R-:W-:Y:S01]  /*1a1b0*/  FFMA.FTZ R63, R63, UR46, -R41.reuse ;  /* 0x0000002e3f3f7c23 */ /* 0x100fe20008010829 */
[----:B------:R-:W-:Y:S01]  /*1a1c0*/  FADD.FTZ R5, R9, R38 ;  /* 0x0000002609057221 */ /* 0x000fe20000010000 */
[--C-:B------:R-:W-:Y:S01]  /*1a1d0*/  FFMA.FTZ R38, R55, UR46, -R41.reuse ;  /* 0x0000002e37267c23 */ /* 0x100fe20008010829 */
[----:B------:R-:W-:Y:S01]  /*1a1e0*/  FFMA.FTZ R66, R66, UR46, -R41 ;  /* 0x0000002e42427c23 */ /* 0x000fe20008010829 */
[----:B------:R-:W-:Y:S01]  /*1a1f0*/  MUFU.EX2 R183, R183 ;  /* 0x000000b700b77308 */ /* 0x000fe20000000800 */
[----:B------:R-:W-:Y:S01]  /*1a200*/  FADD.FTZ R5, R182, R5 ;  /* 0x00000005b6057221 */ /* 0x000fe20000010000 */
[----:B------:R-:W-:Y:S01]  /*1a210*/  F2FP.BF16.F32.PACK_AB R182, R10, R182 ;  /* 0x000000b60ab6723e */ /* 0x000fe200000010ff */
[--C-:B------:R-:W-:Y:S01]  /*1a220*/  FFMA.FTZ R67, R67, UR46, -R41.reuse ;  /* 0x0000002e43437c23 */ /* 0x100fe20008010829 */
[----:B------:R-:W-:Y:S01]  /*1a230*/  FFMA.FTZ R70, R70, UR46, -R41 ;  /* 0x0000002e46467c23 */ /* 0x000fe20008010829 */
[----:B------:R-:W-:Y:S01]  /*1a240*/  FADD.FTZ R5, R10, R5 ;  /* 0x000000050a057221 */ /* 0x000fe20000010000 */
[--C-:B------:R-:W-:Y:S01]  /*1a250*/  FFMA.FTZ R71, R71, UR46, -R41.reuse ;  /* 0x0000002e47477c23 */ /* 0x100fe20008010829 */
[----:B------:R-:W-:Y:S01]  /*1a260*/  FFMA.FTZ R74, R74, UR46, -R41 ;  /* 0x0000002e4a4a7c23 */ /* 0x000fe20008010829 */
[----:B------:R-:W-:Y:S01]  /*1a270*/  MUFU.EX2 R29, R29 ;  /* 0x0000001d001d7308 */ /* 0x000fe20000000800 */
[----:B------:R-:W-:Y:S01]  /*1a280*/  FADD.FTZ R42, R176, R5 ;  /* 0x00000005b02a7221 */ /* 0x000fe20000010000 */
[----:B------:R-:W-:Y:S01]  /*1a290*/  F2FP.BF16.F32.PACK_AB R176, R11, R176 ;  /* 0x000000b00bb0723e */ /* 0x000fe200000010ff */
[--C-:B------:R-:W-:Y:S01]  /*1a2a0*/  FFMA.FTZ R75, R75, UR46, -R41.reuse ;  /* 0x0000002e4b4b7c23 */ /* 0x100fe20008010829 */
        /* <DEDUP_REMOVED lines=10> */
[----:B------:R-:W-:Y:S01]  /*1a350*/  FFMA.FTZ R41, R87, UR46, -R41 ;  /* 0x0000002e57297c23 */ /* 0x000fe20008010829 */
[-C--:B------:R-:W-:Y:S01]  /*1a360*/  FMUL.FTZ R88, R88, R12.reuse ;  /* 0x0000000c58587220 */ /* 0x080fe20000410000 */
[----:B------:R-:W-:Y:S01]  /*1a370*/  MUFU.EX2 R162, R162 ;  /* 0x000000a200a27308 */ /* 0x000fe20000000800 */
        /* <DEDUP_REMOVED lines=9> */
[----:B------:R-:W-:Y:S01]  /*1a410*/  FSEL R5, R8, RZ, P2 ;  /* 0x000000ff08057208 */ /* 0x000fe20001000000 */
[----:B------:R-:W-:Y:S01]  /*1a420*/  FMUL.FTZ R100, R100, R12 ;  /* 0x0000000c64647220 */ /* 0x000fe20000410000 */
[----:B------:R-:W-:Y:S01]  /*1a430*/  ISETP.GT.AND P2, PT, R3, R194, PT ;  /* 0x000000c20300720c */ /* 0x000fe20003f44270 */
        /* <DEDUP_REMOVED lines=48> */
[----:B------:R-:W-:Y:S01]  /*1a740*/  FADD.FTZ R39, R32, R39 ;  /* 0x0000002720277221 */ /* 0x000fe20000010000 */
[----:B-1----:R-:W-:Y:S01]  /*1a750*/  FADD.FTZ R10, R30, R5 ;  /* 0x000000051e0a7221 */ /* 0x002fe20000010000 */
[-C--:B------:R-:W-:Y:S01]  /*1a760*/  FMUL.FTZ R148, R148, R12.reuse ;  /* 0x0000000c94947220 */ /* 0x080fe20000410000 */
[----:B------:R-:W1:Y:S01]  /*1a770*/  MUFU.EX2 R31, R31 ;  /* 0x0000001f001f7308 */ /* 0x000e620000000800 */
[----:B--2---:R-:W-:Y:S01]  /*1a780*/  FADD.FTZ R14, R156, R39 ;  /* 0x000000279c0e7221 */ /* 0x004fe20000010000 */
[----:B0-----:R-:W-:Y:S01]  /*1a790*/  FADD.FTZ R10, R179, R10 ;  /* 0x0000000ab30a7221 */ /* 0x001fe20000010000 */
[----:B------:R-:W-:Y:S01]  /*1a7a0*/  FMUL.FTZ R149, R149, R12 ;  /* 0x0000000c95957220 */ /* 0x000fe20000410000 */
[-C--:B------:R-:W-:Y:S01]  /*1a7b0*/  FMUL.FTZ R90, R90, R6.reuse ;  /* 0x000000065a5a7220 */ /* 0x080fe20000410000 */
[-C--:B------:R-:W-:Y:S01]  /*1a7c0*/  FMUL.FTZ R91, R91, R6.reuse ;  /* 0x000000065b5b7220 */ /* 0x080fe20000410000 */
[-C--:B------:R-:W-:Y:S01]  /*1a7d0*/  FMUL.FTZ R94, R94, R6.reuse ;  /* 0x000000065e5e7220 */ /* 0x080fe20000410000 */
        /* <DEDUP_REMOVED lines=38> */
[----:B------:R-:W-:Y:S01]  /*1aa40*/  FMUL.FTZ R151, R151, R6 ;  /* 0x0000000697977220 */ /* 0x000fe20000410000 */
[----:B------:R-:W-:Y:S01]  /*1aa50*/  F2FP.BF16.F32.PACK_AB R172, R15, R172 ;  /* 0x000000ac0fac723e */ /* 0x000fe200000010ff */
[----:B------:R-:W-:Y:S01]  /*1aa60*/  VIADD R3, R3, 0xffffffff ;  /* 0xffffffff03037836 */ /* 0x000fe20000000000 */
[----:B------:R-:W1:Y:S01]  /*1aa70*/  MUFU.EX2 R175, R175 ;  /* 0x000000af00af7308 */ /* 0x000e620000000800 */
[C---:B0-----:R-:W-:Y:S01]  /*1aa80*/  FADD.FTZ R10, R13.reuse, R10 ;  /* 0x0000000a0d0a7221 */ /* 0x041fe20000010000 */
[----:B------:R-:W-:Y:S01]  /*1aa90*/  F2FP.BF16.F32.PACK_AB R173, R13, R173 ;  /* 0x000000ad0dad723e */ /* 0x000fe200000010ff */
[----:B------:R-:W-:Y:S01]  /*1aaa0*/  IMAD.MOV.U32 R13, RZ, RZ, R22 ;  /* 0x000000ffff0d7224 */ /* 0x000fe200078e0016 */
[----:B------:R-:W-:Y:S01]  /*1aab0*/  F2FP.BF16.F32.PACK_AB R174, R20, R174 ;  /* 0x000000ae14ae723e */ /* 0x000fe200000010ff */
[----:B------:R-:W-:Y:S01]  /*1aac0*/  IMAD.MOV.U32 R12, RZ, RZ, R0 ;  /* 0x000000ffff0c7224 */ /* 0x000fe200078e0000 */
[----:B------:R-:W-:Y:S01]  /*1aad0*/  F2FP.BF16.F32.PACK_AB R168, R21, R168 ;  /* 0x000000a815a8723e */ /* 0x000fe200000010ff */
[----:B------:R-:W-:Y:S01]  /*1aae0*/  IMAD.MOV.U32 R6, RZ, RZ, R8 ;  /* 0x000000ffff067224 */ /* 0x000fe200078e0008 */
[----:B------:R-:W0:Y:S01]  /*1aaf0*/  MUFU.EX2 R34, R34 ;  /* 0x0000002200227308 */ /* 0x000e220000000800 */
[----:B--2---:R-:W-:Y:S01]  /*1ab00*/  FADD.FTZ R14, R152, R5 ;  /* 0x00000005980e7221 */ /* 0x004fe20000010000 */
[----:B------:R-:W-:-:S02]  /*1ab10*/  F2FP.BF16.F32.PACK_AB R170, R24, R170 ;  /* 0x000000aa18aa723e */ /* 0x000fc400000010ff */
[----:B------:R-:W-:Y:S02]  /*1ab20*/  F2FP.BF16.F32.PACK_AB R164, R25, R164 ;  /* 0x000000a419a4723e */ /* 0x000fe400000010ff */
[----:B------:R-:W-:Y:S02]  /*1ab30*/  F2FP.BF16.F32.PACK_AB R166, R28, R166 ;  /* 0x000000a61ca6723e */ /* 0x000fe400000010ff */
[----:B------:R-:W2:Y:S01]  /*1ab40*/  MUFU.EX2 R37, R37 ;  /* 0x0000002500257308 */ /* 0x000ea20000000800 */
[----:B-1----:R-:W-:Y:S01]  /*1ab50*/  FADD.FTZ R5, R175, R10 ;  /* 0x0000000aaf057221 */ /* 0x002fe20000010000 */
[----:B------:R-:W-:Y:S02]  /*1ab60*/  F2FP.BF16.F32.PACK_AB R160, R29, R160 ;  /* 0x000000a01da0723e */ /* 0x000fe400000010ff */
[----:B------:R-:W-:Y:S02]  /*1ab70*/  F2FP.BF16.F32.PACK_AB R162, R32, R162 ;  /* 0x000000a220a2723e */ /* 0x000fe400000010ff */
[----:B------:R-:W-:-:S02]  /*1ab80*/  F2FP.BF16.F32.PACK_AB R156, R33, R156 ;  /* 0x0000009c219c723e */ /* 0x000fc400000010ff */
[----:B------:R-:W1:Y:S01]  /*1ab90*/  MUFU.EX2 R169, R169 ;  /* 0x000000a900a97308 */ /* 0x000e620000000800 */
[----:B0-----:R-:W-:Y:S01]  /*1aba0*/  FADD.FTZ R10, R34, R5 ;  /* 0x00000005220a7221 */ /* 0x001fe20000010000 */
[----:B------:R-:W-:Y:S02]  /*1abb0*/  F2FP.BF16.F32.PACK_AB R158, R36, R158 ;  /* 0x0000009e249e723e */ /* 0x000fe400000010ff */
[----:B------:R-:W-:Y:S02]  /*1abc0*/  F2FP.BF16.F32.PACK_AB R181, R26, R181 ;  /* 0x000000b51ab5723e */ /* 0x000fe400000010ff */
[----:B------:R-:W-:Y:S02]  /*1abd0*/  F2FP.BF16.F32.PACK_AB R183, R27, R183 ;  /* 0x000000b71bb7723e */ /* 0x000fe400000010ff */
[----:B------:R-:W0:Y:S01]  /*1abe0*/  MUFU.EX2 R154, R154 ;  /* 0x0000009a009a7308 */ /* 0x000e220000000800 */
[C---:B--2---:R-:W-:Y:S01]  /*1abf0*/  FADD.FTZ R11, R37.reuse, R14 ;  /* 0x0000000e250b7221 */ /* 0x044fe20000010000 */
[----:B------:R-:W-:-:S02]  /*1ac00*/  F2FP.BF16.F32.PACK_AB R152, R37, R152 ;  /* 0x000000982598723e */ /* 0x000fc400000010ff */
[----:B------:R-:W-:Y:S02]  /*1ac10*/  F2FP.BF16.F32.PACK_AB R177, R30, R177 ;  /* 0x000000b11eb1723e */ /* 0x000fe400000010ff */
[----:B------:R-:W-:Y:S02]  /*1ac20*/  F2FP.BF16.F32.PACK_AB R179, R31, R179 ;  /* 0x000000b31fb3723e */ /* 0x000fe400000010ff */
[----:B------:R-:W2:Y:S01]  /*1ac30*/  MUFU.EX2 R35, R35 ;  /* 0x0000002300237308 */ /* 0x000ea20000000800 */
[----:B-1----:R-:W-:Y:S01]  /*1ac40*/  FADD.FTZ R10, R169, R10 ;  /* 0x0000000aa90a7221 */ /* 0x002fe20000010000 */
        /* <DEDUP_REMOVED lines=18> */
[----:B------:R-:W-:Y:S01]  /*1ad70*/  F2FP.BF16.F32.PACK_AB R165, R9, R165 ;  /* 0x000000a509a5723e */ /* 0x000fe200000010ff */
[----:B------:R-:W-:-:S05]  /*1ad80*/  IMAD.MOV.U32 R9, RZ, RZ, R186 ;  /* 0x000000ffff097224 */ /* 0x000fca00078e00ba */
        /* <DEDUP_REMOVED lines=33> */
[----:B------:R-:W-:Y:S06]  /*1afa0*/  @P2 BRA `(.L_x_7974) ;  /* 0xffffffcc00842947 */ /* 0x000fec000383ffff */
.L_x_7956:
[----:B------:R-:W-:Y:S05]  /*1afb0*/  WARPSYNC.ALL ;  /* 0x0000000000007948 */ /* 0x000fea0003800000 */
[----:B------:R-:W-:Y:S06]  /*1afc0*/  BAR.ARV 0x8, 0x180 ;  /* 0x0206000000007b1d */ /* 0x000fec0000002000 */
[----:B------:R-:W-:Y:S05]  /*1afd0*/  @!P0 BRA `(.L_x_7975) ;  /* 0x0000000000048947 */ /* 0x000fea0003800000 */
[----:B------:R-:W-:Y:S01]  /*1afe0*/  BPT.TRAP 0x1 ;  /* 0x000000040000795c */ /* 0x000fe20000300000 */
.L_x_7975:
[----:B------:R-:W-:Y:S01]  /*1aff0*/  IMAD R10, R22, 0x8, R2 ;  /* 0x00000008160a7824 */ /* 0x000fe200078e0202 */
[----:B------:R-:W-:-:S04]  /*1b000*/  SHF.L.U32 R3, R186, 0x1f, RZ ;  /* 0x0000001fba037819 */ /* 0x000fc800000006ff */
[----:B------:R0:W1:Y:S01]  /*1b010*/  SYNCS.PHASECHK.TRANS64.TRYWAIT P2, [R10+URZ+0x28850], R3 ;  /* 0x028850030a0075a7 */ /* 0x000062000804017f */
[----:B------:R-:W-:Y:S05]  /*1b020*/  @!P0 BRA `(.L_x_7976) ;  /* 0x0000000000048947 */ /* 0x000fea0003800000 */
[----:B------:R-:W-:Y:S01]  /*1b030*/  BPT.TRAP 0x1 ;  /* 0x000000040000795c */ /* 0x000fe20000300000 */
.L_x_7976:
[----:B------:R-:W-:-:S05]  /*1b040*/  VIADD R2, R2, 0x400 ;  /* 0x0000040002027836 */ /* 0x000fca0000000000 */
[----:B------:R-:W-:-:S04]  /*1b050*/  SHF.R.U32.HI R2, RZ, 0x4, R2 ;  /* 0x00000004ff027819 */ /* 0x000fc80000011602 */
[----:B------:R-:W-:-:S04]  /*1b060*/  LOP3.LUT R2, R2, 0x3fff, RZ, 0xc0, !PT ;  /* 0x00003fff02027812 */ /* 0x000fc800078ec0ff */
[----:B------:R-:W-:Y:S01]  /*1b070*/  LOP3.LUT R7, R2, 0x4000000, RZ, 0xfc, !PT ;  /* 0x0400000002077812 */ /* 0x000fe200078efcff */
[----:B-1----:R-:W-:Y:S06]  /*1b080*/  @P2 BRA `(.L_x_7977) ;  /* 0x0000000000082947 */ /* 0x002fec0003800000 */
[----:B------:R-:W1:Y:S02]  /*1b090*/  SYNCS.PHASECHK.TRANS64.TRYWAIT P0, [R10+URZ+0x28850], R3 ;  /* 0x028850030a0075a7 */ /* 0x000e64000800017f */
[----:B-1----:R-:W-:Y:S05]  /*1b0a0*/  @!P0 BRA `(.L_x_7978) ;  /* 0x000000dc00108947 */ /* 0x002fea0003800000 */
.L_x_7977:
[----:B------:R-:W-:Y:S01]  /*1b0b0*/  IMAD R2, R22, 0x800, R7 ;  /* 0x0000080016027824 */ /* 0x000fe200078e0207 */
[----:B------:R-:W-:Y:S05]  /*1b0c0*/  WARPSYNC.ALL ;  /* 0x0000000000007948 */ /* 0x000fea0003800000 */
[----:B01----:R-:W-:Y:S01]  /*1b0d0*/  IMAD.MOV.U32 R3, RZ, RZ, 0x40000040 ;  /* 0x40000040ff037424 */ /* 0x003fe200078e00ff */
[C---:B------:R-:W-:Y:S01]  /*1b0e0*/  R2UR UR6, R2.reuse ;  /* 0x00000000020672ca */ /* 0x040fe200000e0000 */
[----:B------:R-:W-:Y:S01]  /*1b0f0*/  WARPGROUP.ARRIVE ;  /* 0x00000000000079c5 */ /* 0x000fe20000000000 */
[----:B------:R-:W-:Y:S02]  /*1b100*/  VIADD R6, R2, 0x80 ;  /* 0x0000008002067836 */ /* 0x000fe40000000000 */
[----:B------:R-:W-:Y:S01]  /*1b110*/  R2UR UR7, R3 ;  /* 0x00000000030772ca */ /* 0x000fe200000e0000 */
[----:B------:R-:W-:-:S02]  /*1b120*/  IMAD.MOV.U32 R7, RZ, RZ, 0x40000040 ;  /* 0x40000040ff077424 */ /* 0x000fc400078e00ff */
[----:B------:R-:W-:Y:S02]  /*1b130*/  IMAD.MOV.U32 R3, RZ, RZ, 0x40000040 ;  /* 0x40000040ff037424 */ /* 0x000fe400078e00ff */
[----:B------:R-:W-:Y:S02]  /*1b140*/  @!P1 VIADD R10, R10, 0x28860 ;  /* 0x000288600a0a9836 */ /* 0x000fe40000000000 */
[----:B------:R-:W-:Y:S02]  /*1b150*/  VIADD R22, R22, 0x1 ;  /* 0x0000000116167836 */ /* 0x000fe40000000000 */
[----:B------:R-:W-:Y:S01]  /*1b160*/  IMAD.U32 R14, RZ, RZ, UR46 ;  /* 0x0000002eff0e7e24 */ /* 0x000fe2000f8e00ff */
[----:B------:R-:W-:Y:S01]  /*1b170*/  @!P1 PRMT R10, RZ, 0x654, R10 ;  /* 0x00000654ff0a9816 */ /* 0x000fe2000000000a */
[----:B------:R-:W-:Y:S01]  /*1b180*/  IMAD.MOV.U32 R40, RZ, RZ, -0x800000 ;  /* 0xff800000ff287424 */ /* 0x000fe200078e00ff */
[----:B------:R-:W-:Y:S01]  /*1b190*/  ISETP.NE.AND P2, PT, R22, 0x2, PT ;  /* 0x000000021600780c */ /* 0x000fe20003f45270 */
[----:B------:R-:W-:Y:S01]  /*1b1a0*/  HGMMA.64x128x16.F32.BF16 R88, R180, gdesc[UR4].tnspB, R88, gsb0 ;  /* 0x41e00004b4587df0 */ /* 0x000fe20008001858 */
[----:B------:R-:W-:Y:S01]  /*1b1b0*/  R2UR UR6, R6 ;  /* 0x00000000060672ca */ /* 0x000fe200000e0000 */
[----:B------:R-:W-:Y:S01]  /*1b1c0*/  VIADD R6, R2, 0x100 ;  /* 0x0000010002067836 */ /* 0x000fe20000000000 */
[----:B------:R-:W-:Y:S01]  /*1b1d0*/  R2UR UR7, R7 ;  /* 0x00000000070772ca */ /* 0x000fe200000e0000 */
[----:B------:R-:W-:Y:S01]  /*1b1e0*/  IMAD.MOV.U32 R7, RZ, RZ, 0x40000040 ;  /* 0x40000040ff077424 */ /* 0x000fe200078e00ff */
[----:B------:R-:W-:Y:S01]  /*1b1f0*/  SEL R22, R22, RZ, P2 ;  /* 0x000000ff16167207 */ /* 0x000fe20001000000 */
[----:B------:R-:W-:Y:S01]  /*1b200*/  VIADD R213, R213, 0x1 ;  /* 0x00000001d5d57836 */ /* 0x000fe20000000000 */
[----:B------:R-:W-:-:S02]  /*1b210*/  WARPGROUP.DEPBAR.LE gsb0, 0x0 ;  /* 0x00008000000079c5 */ /* 0x000fc40000010000 */
[----:B------:R-:W-:-:S07]  /*1b220*/  WARPGROUP.ARRIVE ;  /* 0x00000000000079c5 */ /* 0x000fce0000000000 */
        /* <DEDUP_REMOVED lines=35> */
[----:B------:R-:W-:Y:S02]  /*1b460*/  R2UR UR6, R2 ;  /* 0x00000000020672ca */ /* 0x000fe400000e0000 */
[----:B------:R-:W-:Y:S01]  /*1b470*/  R2UR UR7, R3 ;  /* 0x00000000030772ca */ /* 0x000fe200000e0000 */
[----:B------:R-:W0:Y:S04]  /*1b480*/  SHFL.BFLY PT, R2, R5, 0x2, 0x1f ;  /* 0x0c401f0005027f89 */ /* 0x000e2800000e0000 */
[----:B------:R-:W1:Y:S01]  /*1b490*/  SHFL.BFLY PT, R3, R4, 0x2, 0x1f ;  /* 0x0c401f0004037f89 */ /* 0x000e6200000e0000 */
[----:B0-----:R-:W-:Y:S01]  /*1b4a0*/  FADD.FTZ R2, R2, R5 ;  /* 0x0000000502027221 */ /* 0x001fe20000010000 */
[----:B------:R-:W-:-:S02]  /*1b4b0*/  IMAD.U32 R5, RZ, RZ, UR46 ;  /* 0x0000002eff057e24 */ /* 0x000fc4000f8e00ff */
[----:B-1----:R-:W-:Y:S01]  /*1b4c0*/  FADD.FTZ R6, R3, R4 ;  /* 0x0000000403067221 */ /* 0x002fe20000010000 */
[----:B------:R-:W-:Y:S01]  /*1b4d0*/  IMAD.MOV.U32 R4, RZ, RZ, RZ ;  /* 0x000000ffff047224 */ /* 0x000fe200078e00ff */
[----:B------:R-:W0:Y:S04]  /*1b4e0*/  SHFL.BFLY PT, R3, R2, 0x1, 0x1f ;  /* 0x0c201f0002037f89 */ /* 0x000e2800000e0000 */
[----:B------:R-:W1:Y:S01]  /*1b4f0*/  SHFL.BFLY PT, R7, R6, 0x1, 0x1f ;  /* 0x0c201f0006077f89 */ /* 0x000e6200000e0000 */
[----:B0-----:R-:W-:Y:S01]  /*1b500*/  FADD.FTZ R11, R2, R3 ;  /* 0x00000003020b7221 */ /* 0x001fe20000010000 */
[----:B------:R-:W-:Y:S01]  /*1b510*/  SEL R3, RZ, 0x1, P2 ;  /* 0x00000001ff037807 */ /* 0x000fe20001000000 */
[----:B-1----:R-:W-:-:S03]  /*1b520*/  FADD.FTZ R12, R6, R7 ;  /* 0x00000007060c7221 */ /* 0x002fc60000010000 */
        /* <DEDUP_REMOVED lines=85> */
.L_x_7852:
        /* <DEDUP_REMOVED lines=11> */
[----:B------:R-:W-:Y:S01]  /*1bb30*/  ULDC UR4, c[0x0][0xad4] ;  /* 0x0002b50000047ab9 */ /* 0x000fe20000000800 */
[----:B------:R-:W-:Y:S01]  /*1bb40*/  F2FP.BF16.F32.PACK_AB R34, R133, R132 ;  /* 0x000000848522723e */ /* 0x000fe200000010ff */
[----:B------:R-:W3:Y:S01]  /*1bb50*/  S2R R5, SR_SWINHI ;  /* 0x0000000000057919 */ /* 0x000ee20000002f00 */
[----:B------:R-:W-:Y:S02]  /*1bb60*/  MOV R42, R2 ;  /* 0x00000002002a7202 */ /* 0x000fe40000000f00 */
[----:B---3--:R-:W-:-:S03]  /*1bb70*/  MOV R43, R5 ;  /* 0x00000005002b7202 */ /* 0x008fc60000000f00 */
[----:B--2---:R-:W-:-:S03]  /*1bb80*/  IMAD.WIDE R4, R0, 0x2, R42 ;  /* 0x0000000200047825 */ /* 0x004fc600078e022a */
[C---:B------:R-:W-:Y:S02]  /*1bb90*/  IADD3 R41, P0, R4.reuse, 0x40, RZ ;  /* 0x0000004004297810 */ /* 0x040fe40007f1e0ff */
[C---:B------:R-:W-:Y:S02]  /*1bba0*/  LOP3.LUT R7, R4.reuse, 0x380, RZ, 0xc0, !PT ;  /* 0x0000038004077812 */ /* 0x040fe400078ec0ff */
[----:B------:R-:W-:Y:S01]  /*1bbb0*/  IADD3 R35, P5, R4, 0x20, RZ ;  /* 0x0000002004237810 */ /* 0x000fe20007fbe0ff */
[--C-:B------:R-:W-:Y:S01]  /*1bbc0*/  IMAD.X R11, RZ, RZ, R5.reuse, P0 ;  /* 0x000000ffff0b7224 */ /* 0x100fe200000e0605 */
[----:B------:R-:W-:Y:S02]  /*1bbd0*/  ISETP.NE.AND P0, PT, R208, RZ, PT ;  /* 0x000000ffd000720c */ /* 0x000fe40003f05270 */
[----:B------:R-:W-:Y:S01]  /*1bbe0*/  IADD3 R12, P1, R4, 0x60, RZ ;  /* 0x00000060040c7810 */ /* 0x000fe20007f3e0ff */
[--C-:B------:R-:W-:Y:S01]  /*1bbf0*/  IMAD.X R9, RZ, RZ, R5.reuse, P5 ;  /* 0x000000ffff097224 */ /* 0x100fe200028e0605 */
[----:B------:R-:W-:Y:S01]  /*1bc00*/  SEL R208, R208, UR4, P0 ;  /* 0x00000004d0d07c07 */ /* 0x000fe20008000000 */
[----:B------:R-:W-:Y:S05]  /*1bc10*/  WARPSYNC.ALL ;  /* 0x0000000000007948 */ /* 0x000fea0003800000 */
[----:B------:R-:W-:Y:S01]  /*1bc20*/  SHF.R.U64 R7, R7, 0x3, RZ ;  /* 0x0000000307077819 */ /* 0x000fe200000012ff */
[----:B------:R-:W-:Y:S01]  /*1bc30*/  IMAD.X R13, RZ, RZ, R5, P1 ;  /* 0x000000ffff0d7224 */ /* 0x000fe200008e0605 */
[----:B------:R-:W-:Y:S01]  /*1bc40*/  LOP3.LUT R0, R35, 0x380, RZ, 0xc0, !PT ;  /* 0x0000038023007812 */ /* 0x000fe200078ec0ff */
[----:B------:R-:W-:Y:S01]  /*1bc50*/  ULDC.64 UR4, c[0x0][0xc00] ;  /* 0x0003000000047ab9 */ /* 0x000fe20000000a00 */
[----:B------:R-:W-:Y:S01]  /*1bc60*/  LOP3.LUT R6, R41, 0x380, RZ, 0xc0, !PT ;  /* 0x0000038029067812 */ /* 0x000fe200078ec0ff */
[----:B------:R-:W-:Y:S01]  /*1bc70*/  ULDC.64 UR6, c[0x0][0xc08] ;  /* 0x0003020000067ab9 */ /* 0x000fe20000000a00 */
[----:B------:R-:W-:-:S02]  /*1bc80*/  LOP3.LUT R8, R12, 0x380, RZ, 0xc0, !PT ;  /* 0x000003800c087812 */ /* 0x000fc400078ec0ff */
[C---:B------:R-:W-:Y:S02]  /*1bc90*/  IADD3 R45, P2, R4.reuse, 0x4000, RZ ;  /* 0x00004000042d7810 */ /* 0x040fe40007f5e0ff */
[C---:B------:R-:W-:Y:S02]  /*1bca0*/  IADD3 R47, P3, R4.reuse, 0x4020, RZ ;  /* 0x00004020042f7810 */ /* 0x040fe40007f7e0ff */
[C---:B-1----:R-:W-:Y:S01]  /*1bcb0*/  IADD3 R24, P4, R4.reuse, 0x4040, RZ ;  /* 0x0000404004187810 */ /* 0x042fe20007f9e0ff */
[--C-:B------:R-:W-:Y:S01]  /*1bcc0*/  IMAD.X R15, RZ, RZ, R5.reuse, P2 ;  /* 0x000000ffff0f7224 */ /* 0x100fe200010e0605 */
[----:B------:R-:W-:Y:S01]  /*1bcd0*/  BAR.SYNC.DEFER_BLOCKING 0x1, 0x100 ;  /* 0x0044000000007b1d */ /* 0x000fe20000010000 */
[----:B------:R-:W-:Y:S01]  /*1bce0*/  IADD3 R49, P5, R4, 0x4060, RZ ;  /* 0x0000406004317810 */ /* 0x000fe20007fbe0ff */
[--C-:B------:R-:W-:Y:S01]  /*1bcf0*/  IMAD.X R29, RZ, RZ, R5.reuse, P3 ;  /* 0x000000ffff1d7224 */ /* 0x100fe200018e0605 */
[----:B------:R-:W-:Y:S01]  /*1bd00*/  LOP3.LUT R4, R7, R4, RZ, 0x3c, !PT ;  /* 0x0000000407047212 */ /* 0x000fe200078e3cff */
[--C-:B------:R-:W-:Y:S01]  /*1bd10*/  IMAD.X R31, RZ, RZ, R5.reuse, P4 ;  /* 0x000000ffff1f7224 */ /* 0x100fe200020e0605 */
[----:B------:R-:W-:Y:S01]  /*1bd20*/  SHF.R.U64 R0, R0, 0x3, RZ ;  /* 0x0000000300007819 */ /* 0x000fe200000012ff */
[----:B------:R-:W-:Y:S01]  /*1bd30*/  IMAD.X R33, RZ, RZ, R5, P5 ;  /* 0x000000ffff217224 */ /* 0x000fe200028e0605 */
[----:B------:R-:W-:-:S02]  /*1bd40*/  SHF.R.U64 R6, R6, 0x3, RZ ;  /* 0x0000000306067819 */ /* 0x000fc400000012ff */
[----:B------:R-:W-:Y:S02]  /*1bd50*/  SHF.R.U64 R7, R8, 0x3, RZ ;  /* 0x0000000308077819 */ /* 0x000fe400000012ff */
[----:B------:R-:W-:Y:S02]  /*1bd60*/  LOP3.LUT R8, R0, R35, RZ, 0x3c, !PT ;  /* 0x0000002300087212 */ /* 0x000fe400078e3cff */
[----:B------:R-:W-:Y:S02]  /*1bd70*/  LOP3.LUT R10, R6, R41, RZ, 0x3c, !PT ;  /* 0x00000029060a7212 */ /* 0x000fe400078e3cff */
[----:B------:R-:W-:Y:S02]  /*1bd80*/  LOP3.LUT R12, R7, R12, RZ, 0x3c, !PT ;  /* 0x0000000c070c7212 */ /* 0x000fe400078e3cff */
[----:B------:R-:W-:Y:S02]  /*1bd90*/  LOP3.LUT R0, R45, 0x380, RZ, 0xc0, !PT ;  /* 0x000003802d007812 */ /* 0x000fe400078ec0ff */
[----:B------:R-:W-:-:S02]  /*1bda0*/  LOP3.LUT R6, R47, 0x380, RZ, 0xc0, !PT ;  /* 0x000003802f067812 */ /* 0x000fc400078ec0ff */
[----:B------:R-:W-:Y:S02]  /*1bdb0*/  LOP3.LUT R7, R24, 0x380, RZ, 0xc0, !PT ;  /* 0x0000038018077812 */ /* 0x000fe400078ec0ff */
[----:B------:R-:W-:Y:S02]  /*1bdc0*/  SHF.R.U64 R0, R0, 0x3, RZ ;  /* 0x0000000300007819 */ /* 0x000fe400000012ff */
[----:B------:R-:W-:Y:S02]  /*1bdd0*/  SHF.R.U64 R6, R6, 0x3, RZ ;  /* 0x0000000306067819 */ /* 0x000fe400000012ff */
[----:B------:R-:W-:Y:S02]  /*1bde0*/  SHF.R.U64 R7, R7, 0x3, RZ ;  /* 0x0000000307077819 */ /* 0x000fe400000012ff */
[----:B------:R-:W-:Y:S02]  /*1bdf0*/  LOP3.LUT R32, R49, 0x380, RZ, 0xc0, !PT ;  /* 0x0000038031207812 */ /* 0x000fe400078ec0ff */
[----:B------:R-:W-:-:S02]  /*1be00*/  LOP3.LUT R14, R0, R45, RZ, 0x3c, !PT ;  /* 0x0000002d000e7212 */ /* 0x000fc400078e3cff */
[----:B------:R-:W-:Y:S01]  /*1be10*/  LOP3.LUT R28, R6, R47, RZ, 0x3c, !PT ;  /* 0x0000002f061c7212 */ /* 0x000fe200078e3cff */
[----:B------:R-:W1:Y:S01]  /*1be20*/  LDC.64 R44, c[0x0][0xc00] ;  /* 0x00030000ff2c7b82 */ /* 0x000e620000000a00 */
[----:B------:R-:W-:Y:S02]  /*1be30*/  LOP3.LUT R30, R7, R24, RZ, 0x3c, !PT ;  /* 0x00000018071e7212 */ /* 0x000fe400078e3cff */
[----:B------:R-:W-:Y:S02]  /*1be40*/  MOV R0, R4 ;  /* 0x0000000400007202 */ /* 0x000fe40000000f00 */
[----:B------:R-:W-:Y:S02]  /*1be50*/  F2FP.BF16.F32.PACK_AB R4, R21, R20 ;  /* 0x000000141504723e */ /* 0x000fe400000010ff */
[----:B------:R-:W-:Y:S02]  /*1be60*/  F2FP.BF16.F32.PACK_AB R5, R91, R90 ;  /* 0x0000005a5b05723e */ /* 0x000fe400000010ff */
[----:B------:R-:W-:-:S02]  /*1be70*/  F2FP.BF16.F32.PACK_AB R6, R93, R92 ;  /* 0x0000005c5d06723e */ /* 0x000fc400000010ff */
[----:B------:R-:W-:Y:S02]  /*1be80*/  F2FP.BF16.F32.PACK_AB R7, R95, R94 ;  /* 0x0000005e5f07723e */ /* 0x000fe400000010ff */
[----:B------:R-:W-:Y:S02]  /*1be90*/  SHF.R.U64 R32, R32, 0x3, RZ ;  /* 0x0000000320207819 */ /* 0x000fe400000012ff */
[----:B------:R-:W-:Y:S01]  /*1bea0*/  MOV R48, R10 ;  /* 0x0000000a00307202 */ /* 0x000fe20000000f00 */
[----:B------:R2:W-:Y:S01]  /*1beb0*/  STSM.16.M88.4 [R0], R4 ;  /* 0x0000000400007844 */ /* 0x0005e20000000200 */
[----:B------:R-:W-:Y:S02]  /*1bec0*/  LOP3.LUT R32, R32, R49, RZ, 0x3c, !PT ;  /* 0x0000003120207212 */ /* 0x000fe400078e3cff */
[----:B------:R-:W-:Y:S02]  /*1bed0*/  MOV R49, R8 ;  /* 0x0000000800317202 */ /* 0x000fe40000000f00 */
[----:B------:R-:W-:-:S02]  /*1bee0*/  F2FP.BF16.F32.PACK_AB R8, R105, R104 ;  /* 0x000000686908723e */ /* 0x000fc400000010ff */
[----:B------:R-:W-:Y:S02]  /*1bef0*/  F2FP.BF16.F32.PACK_AB R9, R107, R106 ;  /* 0x0000006a6b09723e */ /* 0x000fe400000010ff */
[----:B------:R-:W-:Y:S02]  /*1bf00*/  F2FP.BF16.F32.PACK_AB R10, R109, R108 ;  /* 0x0000006c6d0a723e */ /* 0x000fe400000010ff */
[----:B------:R-:W-:Y:S02]  /*1bf10*/  F2FP.BF16.F32.PACK_AB R11, R111, R110 ;  /* 0x0000006e6f0b723e */ /* 0x000fe400000010ff */
[----:B------:R-:W-:Y:S02]  /*1bf20*/  MOV R47, R12 ;  /* 0x0000000c002f7202 */ /* 0x000fe40000000f00 */
[----:B------:R-:W-:Y:S02]  /*1bf30*/  MOV R46, R14 ;  /* 0x0000000e002e7202 */ /* 0x000fe40000000f00 */
[----:B--2---:R-:W-:-:S02]  /*1bf40*/  F2FP.BF16.F32.PACK_AB R4, R97, R96 ;  /* 0x000000606104723e */ /* 0x004fc400000010ff */
[----:B------:R-:W-:Y:S02]  /*1bf50*/  F2FP.BF16.F32.PACK_AB R5, R99, R98 ;  /* 0x000000626305723e */ /* 0x000fe400000010ff */
[----:B------:R-:W-:Y:S02]  /*1bf60*/  F2FP.BF16.F32.PACK_AB R6, R101, R100 ;  /* 0x000000646506723e */ /* 0x000fe400000010ff */
[----:B------:R-:W-:Y:S02]  /*1bf70*/  F2FP.BF16.F32.PACK_AB R7, R103, R102 ;  /* 0x000000666707723e */ /* 0x000fe400000010ff */
[----:B------:R-:W-:Y:S02]  /*1bf80*/  MOV R41, R28 ;  /* 0x0000001c00297202 */ /* 0x000fe40000000f00 */
[----:B------:R-:W-:Y:S01]  /*1bf90*/  MOV R24, R30 ;  /* 0x0000001e00187202 */ /* 0x000fe20000000f00 */
[----:B------:R2:W-:Y:S01]  /*1bfa0*/  STSM.16.M88.4 [R49], R4 ;  /* 0x0000000431007844 */ /* 0x0005e20000000200 */
[----:B------:R-:W-:-:S02]  /*1bfb0*/  F2FP.BF16.F32.PACK_AB R12, R37, R36 ;  /* 0x00000024250c723e */ /* 0x000fc400000010ff */
[----:B------:R-:W-:Y:S01]  /*1bfc0*/  F2FP.BF16.F32.PACK_AB R13, R115, R114 ;  /* 0x00000072730d723e */ /* 0x000fe200000010ff */
[----:B------:R-:W-:Y:S01]  /*1bfd0*/  STSM.16.M88.4 [R48], R8 ;  /* 0x0000000830007844 */ /* 0x000fe20000000200 */
[----:B------:R-:W-:Y:S02]  /*1bfe0*/  F2FP.BF16.F32.PACK_AB R14, R117, R116 ;  /* 0x00000074750e723e */ /* 0x000fe400000010ff */
[----:B------:R-:W-:Y:S02]  /*1bff0*/  F2FP.BF16.F32.PACK_AB R15, R119, R118 ;  /* 0x00000076770f723e */ /* 0x000fe400000010ff */
[----:B------:R-:W-:Y:S02]  /*1c000*/  F2FP.BF16.F32.PACK_AB R28, R121, R120 ;  /* 0x00000078791c723e */ /* 0x000fe400000010ff */
[----:B------:R-:W-:Y:S01]  /*1c010*/  F2FP.BF16.F32.PACK_AB R29, R123, R122 ;  /* 0x0000007a7b1d723e */ /* 0x000fe200000010ff */
[----:B------:R3:W-:Y:S01]  /*1c020*/  STSM.16.M88.4 [R47], R12 ;  /* 0x0000000c2f007844 */ /* 0x0007e20000000200 */
[----:B------:R-:W-:-:S02]  /*1c030*/  F2FP.BF16.F32.PACK_AB R30, R125, R124 ;  /* 0x0000007c7d1e723e */ /* 0x000fc400000010ff */
[----:B------:R-:W-:Y:S02]  /*1c040*/  F2FP.BF16.F32.PACK_AB R31, R39, R38 ;  /* 0x00000026271f723e */ /* 0x000fe400000010ff */
[----:B------:R-:W-:Y:S02]  /*1c050*/  MOV R0, R32 ;  /* 0x0000002000007202 */ /* 0x000fe40000000f00 */
[----:B------:R-:W-:Y:S01]  /*1c060*/  F2FP.BF16.F32.PACK_AB R32, R129, R128 ;  /* 0x000000808120723e */ /* 0x000fe200000010ff */
[----:B------:R-:W-:Y:S01]  /*1c070*/  STSM.16.M88.4 [R46], R28 ;  /* 0x0000001c2e007844 */ /* 0x000fe20000000200 */
[----:B------:R-:W-:Y:S02]  /*1c080*/  F2FP.BF16.F32.PACK_AB R33, R131, R130 ;  /* 0x000000828321723e */ /* 0x000fe400000010ff */
[----:B------:R-:W-:Y:S02]  /*1c090*/  F2FP.BF16.F32.PACK_AB R35, R135, R134 ;  /* 0x000000868723723e */ /* 0x000fe400000010ff */
[----:B--2---:R-:W-:-:S02]  /*1c0a0*/  F2FP.BF16.F32.PACK_AB R4, R137, R136 ;  /* 0x000000888904723e */ /* 0x004fc400000010ff */
[----:B------:R-:W-:Y:S01]  /*1c0b0*/  F2FP.BF16.F32.PACK_AB R5, R139, R138 ;  /* 0x0000008a8b05723e */ /* 0x000fe200000010ff */
[----:B------:R-:W-:Y:S01]  /*1c0c0*/  STSM.16.M88.4 [R41], R32 ;  /* 0x0000002029007844 */ /* 0x000fe20000000200 */
[----:B------:R-:W-:Y:S01]  /*1c0d0*/  F2FP.BF16.F32.PACK_AB R6, R141, R140 ;  /* 0x0000008c8d06723e */ /* 0x000fe200000010ff */
[----:B---3--:R-:W-:Y:S01]  /*1c0e0*/  IMAD.MOV.U32 R15, RZ, RZ, RZ ;  /* 0x000000ffff0f7224 */ /* 0x008fe200078e00ff */
[----:B------:R-:W-:Y:S01]  /*1c0f0*/  F2FP.BF16.F32.PACK_AB R7, R143, R142 ;  /* 0x0000008e8f07723e */ /* 0x000fe200000010ff */
[----:B-1----:R-:W-:Y:S01]  /*1c100*/  IMAD.WIDE R12, R209, 0x4, R44 ;  /* 0x00000004d10c7825 */ /* 0x002fe200078e022c */
[----:B------:R-:W-:Y:S02]  /*1c110*/  F2FP.BF16.F32.PACK_AB R8, R145, R144 ;  /* 0x000000909108723e */ /* 0x000fe400000010ff */
[----:B------:R-:W-:Y:S01]  /*1c120*/  F2FP.BF16.F32.PACK_AB R9, R147, R146 ;  /* 0x000000929309723e */ /* 0x000fe200000010ff */
[----:B------:R-:W-:Y:S01]  /*1c130*/  STSM.16.M88.4 [R24], R4 ;  /* 0x0000000418007844 */ /* 0x000fe20000000200 */
[----:B------:R-:W-:-:S02]  /*1c140*/  F2FP.BF16.F32.PACK_AB R10, R149, R148 ;  /* 0x00000094950a723e */ /* 0x000fc400000010ff */
[----:B------:R-:W-:Y:S02]  /*1c150*/  F2FP.BF16.F32.PACK_AB R11, R151, R150 ;  /* 0x00000096970b723e */ /* 0x000fe400000010ff */
[----:B------:R-:W-:-:S03]  /*1c160*/  ISETP.NE.U32.AND P3, PT, RZ, UR4, PT ;  /* 0x00000004ff007c0c */ /* 0x000fc6000bf65070 */
[----:B------:R1:W-:Y:S01]  /*1c170*/  STSM.16.M88.4 [R0], R8 ;  /* 0x0000000800007844 */ /* 0x0003e20000000200 */
[----:B------:R-:W-:Y:S01]  /*1c180*/  BAR.SYNC.DEFER_BLOCKING 0x1, 0x100 ;  /* 0x0044000000007b1d */ /* 0x000fe20000010000 */
[----:B------:R-:W-:Y:S02]  /*1c190*/  ISETP.NE.AND.EX P3, PT, RZ, UR5, PT, P3 ;  /* 0x00000005ff007c0c */ /* 0x000fe4000bf65330 */
[----:B------:R-:W-:Y:S02]  /*1c1a0*/  ISETP.NE.U32.AND P0, PT, RZ, UR6, PT ;  /* 0x00000006ff007c0c */ /* 0x000fe4000bf05070 */
[----:B------:R-:W-:Y:S01]  /*1c1b0*/  ISETP.GT.AND P1, PT, R208, 0x1, PT ;  /* 0x00000001d000780c */ /* 0x000fe20003f24270 */
[----:B-1----:R-:W-:Y:S02]  /*1c1c0*/  IMAD.MOV.U32 R10, RZ, RZ, 0x9b8 ;  /* 0x000009b8ff0a7424 */ /* 0x002fe400078e00ff */
[----:B------:R-:W1:Y:S06]  /*1c1d0*/  LDC R0, c[0x0][0xbe8] ;  /* 0x0002fa00ff007b82 */ /* 0x000e6c0000000800 */
[----:B------:R-:W5:Y:S01]  /*1c1e0*/  @P3 LDG.E R15, desc[UR42][R12.64] ;  /* 0x0000002a0c0f3981 */ /* 0x000f62000c1e1900 */
[----:B------:R-:W-:Y:S01]  /*1c1f0*/  ISETP.NE.AND.EX P0, PT, RZ, UR7, PT, P0 ;  /* 0x00000007ff007c0c */ /* 0x000fe2000bf05300 */
[----:B------:R-:W-:-:S02]  /*1c200*/  ULDC UR6, c[0x0][0xa88] ;  /* 0x0002a20000067ab9 */ /* 0x000fc40000000800 */
[----:B------:R-:W-:-:S10]  /*1c210*/  IMAD.U32 R29, RZ, RZ, UR6 ;  /* 0x00000006ff1d7e24 */ /* 0x000fd4000f8e00ff */
[----:B------:R-:W2:Y:S01]  /*1c220*/  @P0 LDC.64 R4, c[0x0][0xc08] ;  /* 0x00030200ff040b82 */ /* 0x000ea20000000a00 */
[----:B------:R-:W-:-:S07]  /*1c230*/  SEL R10, R10, 0x978, P1 ;  /* 0x000009780a0a7807 */ /* 0x000fce0000800000 */
[----:B------:R3:W4:Y:S08]  /*1c240*/  LDC.64 R6, c[0x0][R10+0x218] ;  /* 0x000086000a067b82 */ /* 0x0007300000000a00 */
[----:B------:R3:W0:Y:S01]  /*1c250*/  LDC.64 R8, c[0x0][R10+0x228] ;  /* 0x00008a000a087b82 */ /* 0x0006220000000a00 */
[----:B--2---:R-:W-:-:S05]  /*1c260*/  @P0 IMAD.WIDE R4, R209, 0x4, R4 ;  /* 0x00000004d1040825 */ /* 0x004fca00078e0204 */
[----:B------:R2:W5:Y:S01]  /*1c270*/  @P0 LDG.E R29, desc[UR42][R4.64] ;  /* 0x0000002a041d0981 */ /* 0x000562000c1e1900 */
[----:B-1----:R-:W-:Y:S01]  /*1c280*/  ISETP.NE.AND P2, PT, R0, 0x1, PT ;  /* 0x000000010000780c */ /* 0x002fe20003f45270 */
[----:B--2---:R3:W1:Y:S01]  /*1c290*/  LDC.64 R4, c[0x0][R10+0x220] ;  /* 0x000088000a047b82 */ /* 0x0046620000000a00 */
[----:B0---4-:R-:W-:Y:S11]  /*1c2a0*/  @P0 BRA `(.L_x_7981) ;  /* 0x0000000000100947 */ /* 0x011ff60003800000 */
[----:B------:R-:W-:Y:S05]  /*1c2b0*/  @!P3 BRA `(.L_x_7981) ;  /* 0x00000000000cb947 */ /* 0x000fea0003800000 */
[----:B------:R-:W2:Y:S04]  /*1c2c0*/  LDG.E R14, desc[UR42][R12.64] ;  /* 0x0000002a0c0e7981 */ /* 0x000ea8000c1e1900 */
[----:B-----5:R-:W2:Y:S02]  /*1c2d0*/  LDG.E R29, desc[UR42][R12.64+0x4] ;  /* 0x0000042a0c1d7981 */ /* 0x020ea4000c1e1900 */
[----:B--2---:R-:W-:-:S07]  /*1c2e0*/  IMAD.IADD R29, R29, 0x1, -R14 ;  /* 0x000000011d1d7824 */ /* 0x004fce00078e0a0e */
.L_x_7981:
[----:B------:R-:W2:Y:S01]  /*1c2f0*/  LDL R28, [R1+0x48] ;  /* 0x00004800011c7983 */ /* 0x000ea20000100800 */
[----:B---3--:R-:W0:Y:S01]  /*1c300*/  LDC.64 R10, c[0x0][R10+0x210] ;  /* 0x000084000a0a7b82 */ /* 0x008e220000000a00 */
[----:B------:R-:W-:Y:S01]  /*1c310*/  ISETP.NE.U32.AND P0, PT, RZ, UR4, PT ;  /* 0x00000004ff007c0c */ /* 0x000fe2000bf05070 */
[-C--:B------:R-:W-:Y:S01]  /*1c320*/  IMAD R33, R7, R206.reuse, RZ ;  /* 0x000000ce07217224 */ /* 0x080fe200078e02ff */
[----:B------:R-:W-:Y:S01]  /*1c330*/  SHF.R.S32.HI R14, RZ, 0x1f, R209 ;  /* 0x0000001fff0e7819 */ /* 0x000fe200000114d1 */
[----:B------:R-:W-:Y:S01]  /*1c340*/  IMAD.WIDE.U32 R6, R6, R206, RZ ;  /* 0x000000ce06067225 */ /* 0x000fe200078e00ff */
[----:B------:R-:W-:-:S03]  /*1c350*/  ISETP.NE.AND.EX P0, PT, RZ, UR5, PT, P0 ;  /* 0x00000005ff007c0c */ /* 0x000fc6000bf05300 */
[----:B------:R-:W3:Y:S01]  /*1c360*/  @P2 LDC R24, c[0x0][0xbec] ;  /* 0x0002fb00ff182b82 */ /* 0x000ee20000000800 */
[----:B------:R-:W-:Y:S01]  /*1c370*/  SEL R57, R209, RZ, !P0 ;  /* 0x000000ffd1397207 */ /* 0x000fe20004000000 */
[----:B------:R-:W-:Y:S01]  /*1c380*/  IMAD.IADD R45, R195, 0x1, R192 ;  /* 0x00000001c32d7824 */ /* 0x000fe200078e02c0 */
[----:B------:R-:W-:Y:S01]  /*1c390*/  SEL R31, R14, RZ, !P0 ;  /* 0x000000ff0e1f7207 */ /* 0x000fe20004000000 */
[----:B------:R-:W-:Y:S01]  /*1c3a0*/  IMAD.IADD R7, R7, 0x1, R33 ;  /* 0x0000000107077824 */ /* 0x000fe200078e0221 */
[----:B-----5:R-:W-:Y:S01]  /*1c3b0*/  SHF.R.S32.HI R14, RZ, 0x1f, R15 ;  /* 0x0000001fff0e7819 */ /* 0x020fe2000001140f */
[----:B-1----:R-:W-:Y:S02]  /*1c3c0*/  IMAD R5, R5, R57, RZ ;  /* 0x0000003905057224 */ /* 0x002fe400078e02ff */
[----:B------:R-:W1:Y:S02]  /*1c3d0*/  @P2 LDC R41, c[0x0][0xbf0] ;  /* 0x0002fc00ff292b82 */ /* 0x000e640000000800 */
[C---:B------:R-:W-:Y:S01]  /*1c3e0*/  IMAD R35, R4.reuse, R31, R5 ;  /* 0x0000001f04237224 */ /* 0x040fe200078e0205 */
[----:B------:R-:W-:Y:S01]  /*1c3f0*/  SEL R31, R215, RZ, P1 ;  /* 0x000000ffd71f7207 */ /* 0x000fe20000800000 */
[----:B------:R-:W-:-:S04]  /*1c400*/  IMAD.WIDE.U32 R4, R4, R57, RZ ;  /* 0x0000003904047225 */ /* 0x000fc800078e00ff */
[----:B------:R-:W4:Y:S01]  /*1c410*/  LDC.64 R12, c[0x0][0xba8] ;  /* 0x0002ea00ff0c7b82 */ /* 0x000f220000000a00 */
[----:B------:R-:W-:Y:S01]  /*1c420*/  IADD3 R6, P0, P3, R4, R6, R15 ;  /* 0x0000000604067210 */ /* 0x000fe20007b1e00f */
[----:B------:R-:W-:Y:S02]  /*1c430*/  IMAD.IADD R35, R5, 0x1, R35 ;  /* 0x0000000105237824 */ /* 0x000fe400078e0223 */
[----:B------:R-:W-:Y:S02]  /*1c440*/  IMAD.MOV.U32 R5, RZ, RZ, R45 ;  /* 0x000000ffff057224 */ /* 0x000fe400078e002d */
[----:B------:R-:W-:Y:S01]  /*1c450*/  IMAD R33, R9, R31, RZ ;  /* 0x0000001f09217224 */ /* 0x000fe200078e02ff */
[----:B------:R-:W-:Y:S01]  /*1c460*/  IADD3.X R7, R35, R7, R14, P0, P3 ;  /* 0x0000000723077210 */ /* 0x000fe200007e640e */
[----:B---3--:R-:W-:-:S04]  /*1c470*/  @P2 IMAD.HI.U32 R4, R45, R24, RZ ;  /* 0x000000182d042227 */ /* 0x008fc800078e00ff */
[----:B------:R-:W-:Y:S01]  /*1c480*/  IMAD.WIDE.U32 R8, R8, R31, RZ ;  /* 0x0000001f08087225 */ /* 0x000fe200078e00ff */
[----:B-1----:R-:W-:-:S03]  /*1c490*/  @P2 SHF.R.U32.HI R5, RZ, R41, R4 ;  /* 0x00000029ff052219 */ /* 0x002fc60000011604 */
[----:B------:R-:W-:Y:S01]  /*1c4a0*/  IMAD.IADD R33, R9, 0x1, R33 ;  /* 0x0000000109217824 */ /* 0x000fe200078e0221 */
[----:B------:R-:W-:Y:S01]  /*1c4b0*/  IADD3 R8, P0, P3, R5, R6, R8 ;  /* 0x0000000605087210 */ /* 0x000fe20007b1e008 */
[--C-:B------:R-:W-:Y:S01]  /*1c4c0*/  IMAD.MOV R31, RZ, RZ, -R5.reuse ;  /* 0x000000ffff1f7224 */ /* 0x100fe200078e0a05 */
[----:B------:R-:W-:Y:S01]  /*1c4d0*/  SHF.R.S32.HI R4, RZ, 0x1f, R5 ;  /* 0x0000001fff047819 */ /* 0x000fe20000011405 */
[----:B----4-:R-:W1:Y:S02]  /*1c4e0*/  @!P1 LDC R12, c[0x0][0xb50] ;  /* 0x0002d400ff0c9b82 */ /* 0x010e640000000800 */
[----:B------:R-:W-:Y:S01]  /*1c4f0*/  IMAD R5, R0, R31, R45 ;  /* 0x0000001f00057224 */ /* 0x000fe200078e022d */
[----:B------:R-:W-:-:S03]  /*1c500*/  IADD3.X R9, R4, R7, R33, P0, P3 ;  /* 0x0000000704097210 */ /* 0x000fc600007e6421 */
[-C--:B0-----:R-:W-:Y:S01]  /*1c510*/  IMAD R4, R11, R5.reuse, RZ ;  /* 0x000000050b047224 */ /* 0x081fe200078e02ff */
[----:B------:R-:W-:Y:S01]  /*1c520*/  SHF.R.S32.HI R7, RZ, 0x1f, R5 ;  /* 0x0000001fff077819 */ /* 0x000fe20000011405 */
[C---:B------:R-:W-:Y:S01]  /*1c530*/  IMAD.WIDE.U32 R8, R10.reuse, R5, R8 ;  /* 0x000000050a087225 */ /* 0x040fe200078e0008 */
[----:B------:R-:W0:Y:S03]  /*1c540*/  @!P1 LDC R13, c[0x0][0xb54] ;  /* 0x0002d500ff0d9b82 */ /* 0x000e260000000800 */
[----:B------:R-:W-:-:S04]  /*1c550*/  IMAD R7, R10, R7, R4 ;  /* 0x000000070a077224 */ /* 0x000fc800078e0204 */
[----:B------:R-:W-:Y:S02]  /*1c560*/  IMAD.IADD R4, R9, 0x1, R7 ;  /* 0x0000000109047824 */ /* 0x000fe400078e0207 */
[----:B------:R-:W-:Y:S01]  /*1c570*/  IMAD R9, R29, R0, RZ ;  /* 0x000000001d097224 */ /* 0x000fe200078e02ff */
[----:B-1----:R-:W-:-:S05]  /*1c580*/  LEA R12, P0, R8, R12, 0x2 ;  /* 0x0000000c080c7211 */ /* 0x002fca00078010ff */
[----:B------:R-:W-:Y:S01]  /*1c590*/  SHFL.IDX PT, R6, R12, 0x1, 0x1c1f ;  /* 0x003c1f000c067f89 */ /* 0x000fe200000e0000 */
[----:B0-----:R-:W-:-:S03]  /*1c5a0*/  LEA.HI.X R13, R8, R13, R4, 0x2, P0 ;  /* 0x0000000d080d7211 */ /* 0x001fc600000f1404 */
[----:B------:R-:W-:Y:S01]  /*1c5b0*/  SHFL.IDX PT, R4, R12, RZ, 0x1c1f ;  /* 0x001c1fff0c047589 */ /* 0x000fe200000e0000 */
[----:B------:R-:W-:-:S03]  /*1c5c0*/  LOP3.LUT P0, RZ, R233, 0x3, RZ, 0xc0, !PT ;  /* 0x00000003e9ff7812 */ /* 0x000fc6000780c0ff */
[----:B------:R-:W0:Y:S04]  /*1c5d0*/  SHFL.IDX PT, R5, R13, RZ, 0x1c1f ;  /* 0x001c1fff0d057589 */ /* 0x000e2800000e0000 */
[----:B------:R-:W1:Y:S01]  /*1c5e0*/  SHFL.IDX PT, R7, R13, 0x1, 0x1c1f ;  /* 0x003c1f000d077f89 */ /* 0x000e6200000e0000 */
[----:B--2---:R-:W-:-:S04]  /*1c5f0*/  IMAD.IADD R10, R28, 0x1, R192 ;  /* 0x000000011c0a7824 */ /* 0x004fc800078e02c0 */
[C---:B------:R-:W-:Y:S01]  /*1c600*/  VIADD R8, R10.reuse, 0x8 ;  /* 0x000000080a087836 */ /* 0x040fe20000000000 */
[----:B------:R-:W-:-:S04]  /*1c610*/  ISETP.GE.OR P3, PT, R10, R9, P0 ;  /* 0x000000090a00720c */ /* 0x000fc80000766670 */
[----:B------:R-:W-:-:S09]  /*1c620*/  ISETP.GE.OR P0, PT, R8, R9, P0 ;  /* 0x000000090800720c */ /* 0x000fd20000706670 */
[----:B0-----:R0:W-:Y:S04]  /*1c630*/  @!P3 ST.E desc[UR42][R4.64], R40 ;  /* 0x000000280400b985 */ /* 0x0011e8000c10192a */
[----:B-1----:R0:W-:Y:S01]  /*1c640*/  @!P0 ST.E desc[UR42][R6.64], R3 ;  /* 0x0000000306008985 */ /* 0x0021e2000c10192a */
[----:B------:R-:W-:Y:S05]  /*1c650*/  @P1 BRA `(.L_x_7982) ;  /* 0x0000000800a41947 */ /* 0x000fea0003800000 */
[----:B------:R-:W-:Y:S01]  /*1c660*/  IMAD.SHL.U32 R28, R23, 0x40, RZ ;  /* 0x00000040171c7824 */ /* 0x000fe200078e00ff */
[----:B------:R-:W-:Y:S01]  /*1c670*/  ULDC.64 UR4, c[0x0][0xaa0] ;  /* 0x0002a80000047ab9 */ /* 0x000fe20000000a00 */
[----:B------:R-:W1:Y:S02]  /*1c680*/  @P2 LDC R13, c[0x0][0xbec] ;  /* 0x0002fb00ff0d2b82 */ /* 0x000e640000000800 */
[----:B0-----:R-:W-:-:S04]  /*1c690*/  IMAD.IADD R3, R16, 0x1, R28 ;  /* 0x0000000110037824 */ /* 0x001fc800078e021c */
[----:B------:R-:W-:-:S03]  /*1c6a0*/  IMAD.WIDE R42, R3, 0x2, R42 ;  /* 0x00000002032a7825 */ /* 0x000fc600078e022a */
[C---:B------:R-:W-:Y:S02]  /*1c6b0*/  IADD3 R33, P0, R42.reuse, 0x2000, RZ ;  /* 0x000020002a217810 */ /* 0x040fe40007f1e0ff */
[----:B------:R-:W-:Y:S02]  /*1c6c0*/  IADD3 R29, P5, R42, 0x1000, RZ ;  /* 0x000010002a1d7810 */ /* 0x000fe40007fbe0ff */
[----:B------:R-:W-:Y:S02]  /*1c6d0*/  LOP3.LUT R32, R33, 0x380, RZ, 0xc0, !PT ;  /* 0x0000038021207812 */ /* 0x000fe400078ec0ff */
[----:B------:R-:W-:Y:S02]  /*1c6e0*/  LOP3.LUT R28, R29, 0x380, RZ, 0xc0, !PT ;  /* 0x000003801d1c7812 */ /* 0x000fe400078ec0ff */
[----:B------:R-:W-:Y:S01]  /*1c6f0*/  SHF.R.U64 R32, R32, 0x3, RZ ;  /* 0x0000000320207819 */ /* 0x000fe200000012ff */
[----:B------:R-:W-:Y:S01]  /*1c700*/  IMAD R14, R14, UR4, RZ ;  /* 0x000000040e0e7c24 */ /* 0x000fe2000f8e02ff */
[----:B------:R-:W-:-:S02]  /*1c710*/  SHF.R.U64 R28, R28, 0x3, RZ ;  /* 0x000000031c1c7819 */ /* 0x000fc400000012ff */
[----:B------:R-:W-:Y:S01]  /*1c720*/  LOP3.LUT R32, R32, R33, RZ, 0x3c, !PT ;  /* 0x0000002120207212 */ /* 0x000fe200078e3cff */
[--C-:B------:R-:W-:Y:S01]  /*1c730*/  IMAD.X R33, RZ, RZ, R43.reuse, P0 ;  /* 0x000000ffff217224 */ /* 0x100fe200000e062b */
[----:B------:R-:W-:Y:S02]  /*1c740*/  IADD3 R6, P0, R42, 0x7000, RZ ;  /* 0x000070002a067810 */ /* 0x000fe40007f1e0ff */
[----:B------:R-:W-:Y:S01]  /*1c750*/  LOP3.LUT R28, R28, R29, RZ, 0x3c, !PT ;  /* 0x0000001d1c1c7212 */ /* 0x000fe200078e3cff */
[--C-:B------:R-:W-:Y:S01]  /*1c760*/  IMAD.X R29, RZ, RZ, R43.reuse, P5 ;  /* 0x000000ffff1d7224 */ /* 0x100fe200028e062b */
[----:B------:R-:W-:Y:S01]  /*1c770*/  LOP3.LUT R3, R6, 0x380, RZ, 0xc0, !PT ;  /* 0x0000038006037812 */ /* 0x000fe200078ec0ff */
[----:B------:R-:W-:Y:S01]  /*1c780*/  IMAD.WIDE.U32 R10, R15, UR4, RZ ;  /* 0x000000040f0a7c25 */ /* 0x000fe2000f8e00ff */
[C---:B------:R-:W-:Y:S01]  /*1c790*/  IADD3 R37, P1, R42.reuse, 0x3000, RZ ;  /* 0x000030002a257810 */ /* 0x040fe20007f3e0ff */
[----:B------:R-:W5:Y:S01]  /*1c7a0*/  LD.E.128 R32, desc[UR42][R32.64] ;  /* 0x0000002a20207980 */ /* 0x000f62000c101d00 */
[----:B------:R-:W-:Y:S01]  /*1c7b0*/  SHF.R.U64 R3, R3, 0x3, RZ ;  /* 0x0000000303037819 */ /* 0x000fe200000012ff */
[----:B------:R-:W-:Y:S01]  /*1c7c0*/  IMAD.X R53, RZ, RZ, R43, P0 ;  /* 0x000000ffff357224 */ /* 0x000fe200000e062b */
[C---:B------:R-:W-:Y:S01]  /*1c7d0*/  IADD3 R41, P3, R42.reuse, 0x4000, RZ ;  /* 0x000040002a297810 */ /* 0x040fe20007f7e0ff */
[----:B------:R-:W5:Y:S01]  /*1c7e0*/  LD.E.128 R28, desc[UR42][R28.64] ;  /* 0x0000002a1c1c7980 */ /* 0x000f62000c101d00 */
[----:B------:R-:W-:Y:S01]  /*1c7f0*/  LOP3.LUT R52, R3, R6, RZ, 0x3c, !PT ;  /* 0x0000000603347212 */ /* 0x000fe200078e3cff */
[----:B------:R-:W-:Y:S01]  /*1c800*/  IMAD R3, R15, UR5, R14 ;  /* 0x000000050f037c24 */ /* 0x000fe2000f8e020e */
[C---:B------:R-:W-:Y:S01]  /*1c810*/  IADD3 R45, P4, R42.reuse, 0x5000, RZ ;  /* 0x000050002a2d7810 */ /* 0x040fe20007f9e0ff */
[----:B------:R-:W0:Y:S01]  /*1c820*/  @P2 LDC R14, c[0x0][0xbf0] ;  /* 0x0002fc00ff0e2b82 */ /* 0x000e220000000800 */
[----:B------:R-:W-:Y:S01]  /*1c830*/  IADD3 R49, P5, R42, 0x6000, RZ ;  /* 0x000060002a317810 */ /* 0x000fe20007fbe0ff */
[----:B------:R-:W-:Y:S01]  /*1c840*/  ULDC.64 UR4, c[0x0][0xae8] ;  /* 0x0002ba0000047ab9 */ /* 0x000fe20000000a00 */
[----:B------:R-:W-:Y:S01]  /*1c850*/  LOP3.LUT R36, R37, 0x380, RZ, 0xc0, !PT ;  /* 0x0000038025247812 */ /* 0x000fe200078ec0ff */
[----:B------:R-:W5:Y:S01]  /*1c860*/  LD.E.128 R52, desc[UR42][R52.64] ;  /* 0x0000002a34347980 */ /* 0x000f62000c101d00 */
[----:B------:R-:W-:-:S02]  /*1c870*/  LOP3.LUT R40, R41, 0x380, RZ, 0xc0, !PT ;  /* 0x0000038029287812 */ /* 0x000fc400078ec0ff */
[----:B------:R-:W-:Y:S02]  /*1c880*/  LOP3.LUT R44, R45, 0x380, RZ, 0xc0, !PT ;  /* 0x000003802d2c7812 */ /* 0x000fe400078ec0ff */
[----:B------:R-:W-:Y:S02]  /*1c890*/  LOP3.LUT R48, R49, 0x380, RZ, 0xc0, !PT ;  /* 0x0000038031307812 */ /* 0x000fe400078ec0ff */
[----:B------:R-:W-:Y:S01]  /*1c8a0*/  LOP3.LUT R5, R42, 0x380, RZ, 0xc0, !PT ;  /* 0x000003802a057812 */ /* 0x000fe200078ec0ff */
[----:B------:R-:W-:Y:S01]  /*1c8b0*/  IMAD.IADD R11, R11, 0x1, R3 ;  /* 0x000000010b0b7824 */ /* 0x000fe200078e0203 */
[----:B------:R-:W-:Y:S01]  /*1c8c0*/  SHF.R.U64 R36, R36, 0x3, RZ ;  /* 0x0000000324247819 */ /* 0x000fe200000012ff */
[----:B------:R-:W-:Y:S01]  /*1c8d0*/  IMAD R3, R207, 0x20, R23 ;  /* 0x00000020cf037824 */ /* 0x000fe200078e0217 */
[----:B------:R-:W-:Y:S02]  /*1c8e0*/  SHF.R.U64 R40, R40, 0x3, RZ ;  /* 0x0000000328287819 */ /* 0x000fe400000012ff */
[----:B------:R-:W-:-:S02]  /*1c8f0*/  SHF.R.U64 R44, R44, 0x3, RZ ;  /* 0x000000032c2c7819 */ /* 0x000fc400000012ff */
        /* <DEDUP_REMOVED lines=13> */
[----:B------:R-:W-:Y:S01]  /*1c9d0*/  IMAD.MOV.U32 R5, RZ, RZ, R43 ;  /* 0x000000ffff057224 */ /* 0x000fe200078e002b */
[----:B------:R-:W5:Y:S01]  /*1c9e0*/  LD.E.128 R36, desc[UR42][R36.64] ;  /* 0x0000002a24247980 */ /* 0x000f62000c101d00 */
[----:B------:R-:W-:-:S02]  /*1c9f0*/  IMAD.IADD R12, R192, 0x1, R3 ;  /* 0x00000001c00c7824 */ /* 0x000fc400078e0203 */
[----:B------:R-:W-:Y:S01]  /*1ca00*/  IMAD R11, R206, UR5, R11 ;  /* 0x00000005ce0b7c24 */ /* 0x000fe2000f8e020b */
[----:B------:R-:W-:Y:S01]  /*1ca10*/  ULDC.64 UR4, c[0x0][0xaf0] ;  /* 0x0002bc0000047ab9 */ /* 0x000fe20000000a00 */
[----:B-1----:R-:W-:Y:S01]  /*1ca20*/  @P2 IMAD.HI.U32 R3, R12, R13, RZ ;  /* 0x0000000d0c032227 */ /* 0x002fe200078e00ff */
[----:B------:R-:W5:Y:S03]  /*1ca30*/  LD.E.128 R4, desc[UR42][R4.64] ;  /* 0x0000002a04047980 */ /* 0x000f66000c101d00 */
[----:B------:R-:W-:Y:S01]  /*1ca40*/  IMAD R8, R8, UR4, RZ ;  /* 0x0000000408087c24 */ /* 0x000fe2000f8e02ff */
[----:B------:R-:W5:Y:S01]  /*1ca50*/  LD.E.128 R40, desc[UR42][R40.64] ;  /* 0x0000002a28287980 */ /* 0x000f62000c101d00 */
[----:B------:R-:W-:-:S03]  /*1ca60*/  IMAD.MOV.U32 R13, RZ, RZ, R12 ;  /* 0x000000ffff0d7224 */ /* 0x000fc600078e000c */
[----:B------:R-:W5:Y:S01]  /*1ca70*/  LD.E.128 R44, desc[UR42][R44.64] ;  /* 0x0000002a2c2c7980 */ /* 0x000f62000c101d00 */
[----:B------:R-:W-:-:S03]  /*1ca80*/  IMAD R15, R57, UR5, R8 ;  /* 0x00000005390f7c24 */ /* 0x000fc6000f8e0208 */
[----:B------:R-:W5:Y:S01]  /*1ca90*/  LD.E.128 R48, desc[UR42][R48.64] ;  /* 0x0000002a30307980 */ /* 0x000f62000c101d00 */
[----:B------:R-:W-:Y:S01]  /*1caa0*/  IMAD.WIDE.U32 R10, R57, UR4, R10 ;  /* 0x00000004390a7c25 */ /* 0x000fe2000f8e000a */
[----:B0-----:R-:W-:Y:S01]  /*1cab0*/  @P2 SHF.R.U32.HI R13, RZ, R14, R3 ;  /* 0x0000000eff0d2219 */ /* 0x001fe20000011603 */
[----:B------:R-:W-:Y:S01]  /*1cac0*/  ULDC.64 UR4, c[0x0][0xae0] ;  /* 0x0002b80000047ab9 */ /* 0x000fe20000000a00 */
[----:B------:R-:W-:Y:S01]  /*1cad0*/  @!PT LDS RZ, [RZ] ;  /* 0x00000000fffff984 */ /* 0x000fe20000000800 */
[----:B------:R-:W-:Y:S01]  /*1cae0*/  @!PT LDS RZ, [RZ] ;  /* 0x00000000fffff984 */ /* 0x000fe20000000800 */
[----:B------:R-:W-:Y:S01]  /*1caf0*/  @!PT LDS RZ, [RZ] ;  /* 0x00000000fffff984 */ /* 0x000fe20000000800 */
[----:B------:R-:W-:Y:S01]  /*1cb00*/  @!PT LDS RZ, [RZ] ;  /* 0x00000000fffff984 */ /* 0x000fe20000000800 */
[----:B------:R0:W-:Y:S06]  /*1cb10*/  MEMBAR.ALL.CTA ;  /* 0x0000000000007992 */ /* 0x0001ec0000008000 */
[----:B0-----:R-:W0:Y:S01]  /*1cb20*/  FENCE.VIEW.ASYNC.S ;  /* 0x00000000000073c6 */ /* 0x001e220000000000 */
[----:B------:R-:W-:Y:S01]  /*1cb30*/  IMAD.IADD R11, R11, 0x1, R15 ;  /* 0x000000010b0b7824 */ /* 0x000fe200078e020f */
[--C-:B------:R-:W-:Y:S01]  /*1cb40*/  SHF.R.S32.HI R8, RZ, 0x1f, R13.reuse ;  /* 0x0000001fff087819 */ /* 0x100fe2000001140d */
[----:B------:R-:W-:-:S04]  /*1cb50*/  IMAD.MOV R15, RZ, RZ, -R13 ;  /* 0x000000ffff0f7224 */ /* 0x000fc800078e0a0d */
[----:B------:R-:W-:Y:S02]  /*1cb60*/  IMAD R15, R0, R15, R12 ;  /* 0x0000000f000f7224 */ /* 0x000fe400078e020c */
[----:B------:R-:W-:Y:S02]  /*1cb70*/  IMAD R8, R8, UR4, RZ ;  /* 0x0000000408087c24 */ /* 0x000fe4000f8e02ff */
[----:B------:R-:W-:Y:S01]  /*1cb80*/  VIADD R3, R2, 0x28820 ;  /* 0x0002882002037836 */ /* 0x000fe20000000000 */
[----:B------:R-:W-:Y:S01]  /*1cb90*/  SHF.R.S32.HI R0, RZ, 0x1f, R15 ;  /* 0x0000001fff007819 */ /* 0x000fe2000001140f */
[C---:B------:R-:W-:Y:S02]  /*1cba0*/  IMAD R21, R13.reuse, UR5, R8 ;  /* 0x000000050d157c24 */ /* 0x040fe4000f8e0208 */
[----:B------:R-:W-:Y:S01]  /*1cbb0*/  IMAD.WIDE.U32 R10, R13, UR4, R10 ;  /* 0x000000040d0a7c25 */ /* 0x000fe2000f8e000a */
[----:B------:R-:W-:Y:S01]  /*1cbc0*/  ULDC.64 UR4, c[0x0][0xad8] ;  /* 0x0002b60000047ab9 */ /* 0x000fe20000000a00 */
[----:B------:R-:W-:-:S02]  /*1cbd0*/  PRMT R3, RZ, 0x654, R3 ;  /* 0x00000654ff037816 */ /* 0x000fc40000000003 */
[----:B------:R-:W-:Y:S02]  /*1cbe0*/  IMAD.IADD R11, R11, 0x1, R21 ;  /* 0x000000010b0b7824 */ /* 0x000fe400078e0215 */
[----:B------:R-:W-:Y:S02]  /*1cbf0*/  IMAD R0, R0, UR4, RZ ;  /* 0x0000000400007c24 */ /* 0x000fe4000f8e02ff */
[C---:B------:R-:W-:Y:S01]  /*1cc00*/  IMAD.WIDE.U32 R10, R15.reuse, UR4, R10 ;  /* 0x000000040f0a7c25 */ /* 0x040fe2000f8e000a */
[----:B0-----:R0:W-:Y:S03]  /*1cc10*/  SYNCS.ARRIVE.TRANS64.RED.A1T0 RZ, [R3+URZ], RZ ;  /* 0x000000ff03ff79a7 */ /* 0x0011e6000810043f */
[----:B0-----:R-:W-:Y:S01]  /*1cc20*/  IMAD R3, R15, UR5, R0 ;  /* 0x000000050f037c24 */ /* 0x001fe2000f8e0200 */
[----:B------:R-:W-:Y:S02]  /*1cc30*/  ULDC.64 UR4, c[0x0][0xa80] ;  /* 0x0002a00000047ab9 */ /* 0x000fe40000000a00 */
[----:B------:R-:W-:Y:S01]  /*1cc40*/  LEA R0, P0, R10, UR4, 0x1 ;  /* 0x000000040a007c11 */ /* 0x000fe2000f8008ff */
[----:B------:R-:W-:Y:S01]  /*1cc50*/  IMAD.IADD R3, R11, 0x1, R3 ;  /* 0x000000010b037824 */ /* 0x000fe200078e0203 */
[----:B------:R-:W-:Y:S01]  /*1cc60*/  UMOV UR4, 0xffffffff ;  /* 0xffffffff00047882 */ /* 0x000fe20000000000 */
[----:B------:R-:W-:-:S03]  /*1cc70*/  IMAD.IADD R192, R23, 0x1, R192 ;  /* 0x0000000117c07824 */ /* 0x000fc600078e02c0 */
[----:B------:R-:W-:Y:S01]  /*1cc80*/  LEA.HI.X R8, R10, UR5, R3, 0x1, P0 ;  /* 0x000000050a087c11 */ /* 0x000fe200080f0c03 */
[----:B------:R-:W-:Y:S06]  /*1cc90*/  BRA.DIV UR4, `(.L_x_7983) ;  /* 0x000000c204287947 */ /* 0x000fec000b800000 */
[----:B------:R0:W1:Y:S04]  /*1cca0*/  SHFL.IDX PT, R3, R8, RZ, 0x181f ;  /* 0x00181fff08037589 */ /* 0x00006800000e0000 */
[----:B------:R0:W2:Y:S02]  /*1ccb0*/  SHFL.IDX PT, R14, R0, RZ, 0x181f ;  /* 0x00181fff000e7589 */ /* 0x0000a400000e0000 */
.L_x_8246:
[----:B------:R-:W-:Y:S01]  /*1ccc0*/  ISETP.GE.AND P0, PT, R192, R9, PT ;  /* 0x00000009c000720c */ /* 0x000fe20003f06270 */
[----:B------:R-:W-:-:S12]  /*1ccd0*/  BSSY B1, `(.L_x_7984) ;  /* 0x000000b000017945 */ /* 0x000fd80003800000 */
[----:B------:R-:W-:Y:S05]  /*1cce0*/  @P0 BRA `(.L_x_7985) ;  /* 0x0000000000240947 */ /* 0x000fea0003800000 */
[----:B------:R-:W-:Y:S02]  /*1ccf0*/  ULDC UR4, c[0x0][0xac8] ;  /* 0x0002b20000047ab9 */ /* 0x000fe40000000800 */
[----:B------:R-:W-:Y:S02]  /*1cd00*/  ISETP.GE.AND P0, PT, R16, UR4, PT ;  /* 0x0000000410007c0c */ /* 0x000fe4000bf06270 */
[----:B------:R-:W-:-:S11]  /*1cd10*/  ISETP.GE.AND P1, PT, R190, UR4, PT ;  /* 0x00000004be007c0c */ /* 0x000fd6000bf26270 */
[-C--:B--2---:R-:W-:Y:S02]  /*1cd20*/  @!P0 LEA R10, P2, R16, R14.reuse, 0x1 ;  /* 0x0000000e100a8211 */ /* 0x084fe400078408ff */
[----:B------:R-:W-:Y:S02]  /*1cd30*/  @!P1 LEA R14, P3, R190, R14, 0x1 ;  /* 0x0000000ebe0e9211 */ /* 0x000fe400078608ff */
[-C--:B-1----:R-:W-:Y:S02]  /*1cd40*/  @!P0 LEA.HI.X R11, R16, R3.reuse, R17, 0x1, P2 ;  /* 0x00000003100b8211 */ /* 0x082fe400010f0c11 */
[----:B------:R-:W-:-:S03]  /*1cd50*/  @!P1 LEA.HI.X R15, R190, R3, R214, 0x1, P3 ;  /* 0x00000003be0f9211 */ /* 0x000fc600018f0cd6 */
[----:B-----5:R3:W-:Y:S04]  /*1cd60*/  @!P0 ST.E.128 desc[UR42][R10.64], R4 ;  /* 0x000000040a008985 */ /* 0x0207e8000c101d2a */
[----:B------:R3:W-:Y:S02]  /*1cd70*/  @!P1 ST.E.128 desc[UR42][R14.64], R40 ;  /* 0x000000280e009985 */ /* 0x0007e4000c101d2a */
.L_x_7985:
[----:B------:R-:W-:Y:S05]  /*1cd80*/  BSYNC B1 ;  /* 0x0000000000017941 */ /* 0x000fea0003800000 */
.L_x_7984:
[----:B------:R-:W-:-:S03]  /*1cd90*/  UMOV UR4, 0xffffffff ;  /* 0xffffffff00047882 */ /* 0x000fc60000000000 */
[----:B------:R-:W-:Y:S05]  /*1cda0*/  BRA.DIV UR4, `(.L_x_7986) ;  /* 0x000000c204187947 */ /* 0x000fea000b800000 */
[----:B-1----:R1:W4:Y:S04]  /*1cdb0*/  SHFL.IDX PT, R3, R8, 0x1, 0x181f ;  /* 0x00381f0008037f89 */ /* 0x00232800000e0000 */
[----:B--23--:R1:W2:Y:S02]  /*1cdc0*/  SHFL.IDX PT, R14, R0, 0x1, 0x181f ;  /* 0x00381f00000e7f89 */ /* 0x00c2a400000e0000 */
.L_x_8250:
[----:B-----5:R-:W-:Y:S01]  /*1cdd0*/  VIADD R4, R192, 0x20 ;  /* 0x00000020c0047836 */ /* 0x020fe20000000000 */
[----:B------:R-:W-:Y:S04]  /*1cde0*/  BSSY B1, `(.L_x_7987) ;  /* 0x000000c000017945 */ /* 0x000fe80003800000 */
[----:B------:R-:W-:-:S13]  /*1cdf0*/  ISETP.GE.AND P0, PT, R4, R9, PT ;  /* 0x000000090400720c */ /* 0x000fda0003f06270 */
[----:B------:R-:W-:Y:S05]  /*1ce00*/  @P0 BRA `(.L_x_7988) ;  /* 0x0000000000240947 */ /* 0x000fea0003800000 */
[----:B------:R-:W-:Y:S02]  /*1ce10*/  ULDC UR4, c[0x0][0xac8] ;  /* 0x0002b20000047ab9 */ /* 0x000fe40000000800 */
[----:B------:R-:W-:Y:S02]  /*1ce20*/  ISETP.GE.AND P2, PT, R16, UR4, PT ;  /* 0x0000000410007c0c */ /* 0x000fe4000bf46270 */
[----:B------:R-:W-:-:S11]  /*1ce30*/  ISETP.GE.AND P3, PT, R190, UR4, PT ;  /* 0x00000004be007c0c */ /* 0x000fd6000bf66270 */
[-C--:B--2---:R-:W-:Y:S02]  /*1ce40*/  @!P2 LEA R4, P0, R16, R14.reuse, 0x1 ;  /* 0x0000000e1004a211 */ /* 0x084fe400078008ff */
[----:B------:R-:W-:Y:S02]  /*1ce50*/  @!P3 LEA R14, P1, R190, R14, 0x1 ;  /* 0x0000000ebe0eb211 */ /* 0x000fe400078208ff */
[-C--:B----4-:R-:W-:Y:S02]  /*1ce60*/  @!P2 LEA.HI.X R5, R16, R3.reuse, R17, 0x1, P0 ;  /* 0x000000031005a211 */ /* 0x090fe400000f0c11 */
[----:B------:R-:W-:-:S03]  /*1ce70*/  @!P3 LEA.HI.X R15, R190, R3, R214, 0x1, P1 ;  /* 0x00000003be0fb211 */ /* 0x000fc600008f0cd6 */
[----:B------:R3:W-:Y:S04]  /*1ce80*/  @!P2 ST.E.128 desc[UR42][R4.64], R28 ;  /* 0x0000001c0400a985 */ /* 0x0007e8000c101d2a */
[----:B------:R3:W-:Y:S02]  /*1ce90*/  @!P3 ST.E.128 desc[UR42][R14.64], R44 ;  /* 0x0000002c0e00b985 */ /* 0x0007e4000c101d2a */
.L_x_7988:
[----:B------:R-:W-:Y:S05]  /*1cea0*/  BSYNC B1 ;  /* 0x0000000000017941 */ /* 0x000fea0003800000 */
.L_x_7987:
[----:B------:R-:W-:-:S03]  /*1ceb0*/  UMOV UR4, 0xffffffff ;  /* 0xffffffff00047882 */ /* 0x000fc60000000000 */
[----:B------:R-:W-:Y:S05]  /*1cec0*/  BRA.DIV UR4, `(.L_x_7989) ;  /* 0x000000c204187947 */ /* 0x000fea000b800000 */
[----:B----4-:R4:W0:Y:S04]  /*1ced0*/  SHFL.IDX PT, R3, R8, 0x2, 0x181f ;  /* 0x00581f0008037f89 */ /* 0x01082800000e0000 */
[----:B--23--:R4:W2:Y:S02]  /*1cee0*/  SHFL.IDX PT, R14, R0, 0x2, 0x181f ;  /* 0x00581f00000e7f89 */ /* 0x00c8a400000e0000 */
.L_x_8254:
[----:B------:R-:W-:Y:S01]  /*1cef0*/  VIADD R4, R192, 0x40 ;  /* 0x00000040c0047836 */ /* 0x000fe20000000000 */
        /* <DEDUP_REMOVED lines=8> */
[-C--:B0-----:R-:W-:Y:S02]  /*1cf80*/  @!P2 LEA.HI.X R5, R16, R3.reuse, R17, 0x1, P0 ;  /* 0x000000031005a211 */ /* 0x081fe400000f0c11 */
[----:B------:R-:W-:-:S03]  /*1cf90*/  @!P3 LEA.HI.X R15, R190, R3, R214, 0x1, P1 ;  /* 0x00000003be0fb211 */ /* 0x000fc600008f0cd6 */
[----:B------:R3:W-:Y:S04]  /*1cfa0*/  @!P2 ST.E.128 desc[UR42][R4.64], R32 ;  /* 0x000000200400a985 */ /* 0x0007e8000c101d2a */
[----:B------:R3:W-:Y:S02]  /*1cfb0*/  @!P3 ST.E.128 desc[UR42][R14.64], R48 ;  /* 0x000000300e00b985 */ /* 0x0007e4000c101d2a */
.L_x_7991:
[----:B------:R-:W-:Y:S05]  /*1cfc0*/  BSYNC B1 ;  /* 0x0000000000017941 */ /* 0x000fea0003800000 */
.L_x_7990:
[----:B------:R-:W-:-:S03]  /*1cfd0*/  UMOV UR4, 0xffffffff ;  /* 0xffffffff00047882 */ /* 0x000fc60000000000 */
[----:B------:R-:W-:Y:S05]  /*1cfe0*/  BRA.DIV UR4, `(.L_x_7992) ;  /* 0x000000c204187947 */ /* 0x000fea000b800000 */
[----:B0-----:R0:W0:Y:S04]  /*1cff0*/  SHFL.IDX PT, R3, R8, 0x3, 0x181f ;  /* 0x00781f0008037f89 */ /* 0x00102800000e0000 */
[----:B--23--:R2:W3:Y:S02]  /*1d000*/  SHFL.IDX PT, R14, R0, 0x3, 0x181f ;  /* 0x00781f00000e7f89 */ /* 0x00c4e400000e0000 */
.L_x_8258:
[----:B-12-4-:R-:W-:-:S05]  /*1d010*/  VIADD R0, R192, 0x60 ;  /* 0x00000060c0007836 */ /* 0x016fca0000000000 */
[----:B------:R-:W-:-:S13]  /*1d020*/  ISETP.GE.AND P0, PT, R0, R9, PT ;  /* 0x000000090000720c */ /* 0x000fda0003f06270 */
[----:B------:R-:W-:Y:S05]  /*1d030*/  @P0 BRA `(.L_x_7993) ;  /* 0x0000001800800947 */ /* 0x000fea0003800000 */
[----:B------:R-:W-:Y:S02]  /*1d040*/  ULDC UR4, c[0x0][0xac8] ;  /* 0x0002b20000047ab9 */ /* 0x000fe40000000800 */
[----:B------:R-:W-:-:S13]  /*1d050*/  ISETP.GE.AND P1, PT, R16, UR4, PT ;  /* 0x0000000410007c0c */ /* 0x000fda000bf26270 */
[----:B---3--:R-:W-:-:S04]  /*1d060*/  @!P1 LEA R4, P0, R16, R14, 0x1 ;  /* 0x0000000e10049211 */ /* 0x008fc800078008ff */
[----:B0-----:R-:W-:Y:S02]  /*1d070*/  @!P1 LEA.HI.X R5, R16, R3, R17, 0x1, P0 ;  /* 0x0000000310059211 */ /* 0x001fe400000f0c11 */
[----:B------:R-:W-:-:S03]  /*1d080*/  ISETP.GE.AND P0, PT, R190, UR4, PT ;  /* 0x00000004be007c0c */ /* 0x000fc6000bf06270 */
[----:B------:R0:W-:Y:S10]  /*1d090*/  @!P1 ST.E.128 desc[UR42][R4.64], R36 ;  /* 0x0000002404009985 */ /* 0x0001f4000c101d2a */
[----:B------:R-:W-:Y:S05]  /*1d0a0*/  @P0 BRA `(.L_x_7993) ;  /* 0x0000001800640947 */ /* 0x000fea0003800000 */
[----:B------:R-:W-:-:S04]  /*1d0b0*/  LEA R14, P0, R190, R14, 0x1 ;  /* 0x0000000ebe0e7211 */ /* 0x000fc800078008ff */
[----:B------:R-:W-:-:S05]  /*1d0c0*/  LEA.HI.X R15, R190, R3, R214, 0x1, P0 ;  /* 0x00000003be0f7211 */ /* 0x000fca00000f0cd6 */
[----:B------:R1:W-:Y:S01]  /*1d0d0*/  ST.E.128 desc[UR42][R14.64], R52 ;  /* 0x000000340e007985 */ /* 0x0003e2000c101d2a */
[----:B------:R-:W-:Y:S05]  /*1d0e0*/  BRA `(.L_x_7993) ;  /* 0x0000001800547947 */ /* 0x000fea0003800000 */
.L_x_7982:
[----:B------:R-:W-:Y:S01]  /*1d0f0*/  ULDC.64 UR4, c[0x0][0xb08] ;  /* 0x0002c20000047ab9 */ /* 0x000fe20000000a00 */
[----:B------:R-:W1:Y:S01]  /*1d100*/  @P2 LDC R12, c[0x0][0xbec] ;  /* 0x0002fb00ff0c2b82 */ /* 0x000e620000000800 */
[----:B------:R-:W-:Y:S01]  /*1d110*/  IMAD R14, R14, UR4, RZ ;  /* 0x000000040e0e7c24 */ /* 0x000fe2000f8e02ff */
[----:B0-----:R-:W-:Y:S01]  /*1d120*/  SHF.R.S32.HI R6, RZ, 0x1f, R57 ;  /* 0x0000001fff067819 */ /* 0x001fe20000011439 */
[----:B------:R-:W-:-:S04]  /*1d130*/  IMAD.WIDE.U32 R4, R15, UR4, RZ ;  /* 0x000000040f047c25 */ /* 0x000fc8000f8e00ff */
[----:B------:R-:W-:Y:S01]  /*1d140*/  IMAD R15, R15, UR5, R14 ;  /* 0x000000050f0f7c24 */ /* 0x000fe2000f8e020e */
[----:B------:R-:W0:Y:S01]  /*1d150*/  @P2 LDC R11, c[0x0][0xbf0] ;  /* 0x0002fc00ff0b2b82 */ /* 0x000e220000000800 */
[----:B------:R-:W-:Y:S01]  /*1d160*/  ULDC.64 UR4, c[0x0][0xb38] ;  /* 0x0002ce0000047ab9 */ /* 0x000fe20000000a00 */
[----:B------:R-:W-:Y:S02]  /*1d170*/  IMAD.MOV.U32 R3, RZ, RZ, R45 ;  /* 0x000000ffff037224 */ /* 0x000fe400078e002d */
[----:B------:R-:W-:Y:S02]  /*1d180*/  IMAD.IADD R5, R5, 0x1, R15 ;  /* 0x0000000105057824 */ /* 0x000fe400078e020f */
[----:B------:R-:W-:-:S04]  /*1d190*/  IMAD.WIDE.U32 R4, R206, UR4, R4 ;  /* 0x00000004ce047c25 */ /* 0x000fc8000f8e0004 */
[----:B------:R-:W-:Y:S01]  /*1d1a0*/  IMAD R5, R206, UR5, R5 ;  /* 0x00000005ce057c24 */ /* 0x000fe2000f8e0205 */
[----:B------:R-:W-:Y:S02]  /*1d1b0*/  ULDC.64 UR4, c[0x0][0xb40] ;  /* 0x0002d00000047ab9 */ /* 0x000fe40000000a00 */
[----:B------:R-:W-:Y:S02]  /*1d1c0*/  IMAD R6, R6, UR4, RZ ;  /* 0x0000000406067c24 */ /* 0x000fe4000f8e02ff */
[----:B-1----:R-:W-:-:S04]  /*1d1d0*/  @P2 IMAD.HI.U32 R12, R45, R12, RZ ;  /* 0x0000000c2d0c2227 */ /* 0x002fc800078e00ff */
[C---:B------:R-:W-:Y:S02]  /*1d1e0*/  IMAD R7, R57.reuse, UR5, R6 ;  /* 0x0000000539077c24 */ /* 0x040fe4000f8e0206 */
[----:B------:R-:W-:Y:S01]  /*1d1f0*/  IMAD.WIDE.U32 R4, R57, UR4, R4 ;  /* 0x0000000439047c25 */ /* 0x000fe2000f8e0004 */
[----:B0-----:R-:W-:Y:S01]  /*1d200*/  @P2 SHF.R.U32.HI R3, RZ, R11, R12 ;  /* 0x0000000bff032219 */ /* 0x001fe2000001160c */
[----:B------:R-:W-:Y:S02]  /*1d210*/  ULDC.64 UR4, c[0x0][0xb48] ;  /* 0x0002d20000047ab9 */ /* 0x000fe40000000a00 */
[----:B------:R-:W-:Y:S01]  /*1d220*/  IMAD.IADD R5, R5, 0x1, R7 ;  /* 0x0000000105057824 */ /* 0x000fe200078e0207 */
[--C-:B------:R-:W-:Y:S01]  /*1d230*/  SHF.R.S32.HI R6, RZ, 0x1f, R3.reuse ;  /* 0x0000001fff067819 */ /* 0x100fe20000011403 */
[----:B------:R-:W-:Y:S02]  /*1d240*/  IMAD.MOV R7, RZ, RZ, -R3 ;  /* 0x000000ffff077224 */ /* 0x000fe400078e0a03 */
[----:B------:R-:W-:-:S04]  /*1d250*/  IMAD.WIDE.U32 R4, R215, UR4, R4 ;  /* 0x00000004d7047c25 */ /* 0x000fc8000f8e0004 */
[----:B------:R-:W-:Y:S02]  /*1d260*/  VIADD R11, R2, 0x28820 ;  /* 0x00028820020b7836 */ /* 0x000fe40000000000 */
[----:B------:R-:W-:Y:S01]  /*1d270*/  IMAD R5, R215, UR5, R5 ;  /* 0x00000005d7057c24 */ /* 0x000fe2000f8e0205 */
[----:B------:R-:W-:Y:S01]  /*1d280*/  ULDC.64 UR4, c[0x0][0xb30] ;  /* 0x0002cc0000047ab9 */ /* 0x000fe20000000a00 */
[----:B------:R-:W-:Y:S01]  /*1d290*/  IMAD R7, R0, R7, R45 ;  /* 0x0000000700077224 */ /* 0x000fe200078e022d */
[----:B------:R-:W-:Y:S01]  /*1d2a0*/  PRMT R0, RZ, 0x654, R11 ;  /* 0x00000654ff007816 */ /* 0x000fe2000000000b */
[----:B------:R-:W-:Y:S02]  /*1d2b0*/  IMAD R6, R6, UR4, RZ ;  /* 0x0000000406067c24 */ /* 0x000fe4000f8e02ff */
[C---:B------:R-:W-:Y:S01]  /*1d2c0*/  IMAD.WIDE.U32 R4, R3.reuse, UR4, R4 ;  /* 0x0000000403047c25 */ /* 0x040fe2000f8e0004 */
[----:B------:R0:W-:Y:S03]  /*1d2d0*/  SYNCS.ARRIVE.TRANS64.RED.A1T0 RZ, [R0+URZ], RZ ;  /* 0x000000ff00ff79a7 */ /* 0x0001e6000810043f */
[----:B------:R-:W-:Y:S01]  /*1d2e0*/  IMAD R11, R3, UR5, R6 ;  /* 0x00000005030b7c24 */ /* 0x000fe2000f8e0206 */
[----:B------:R-:W-:-:S03]  /*1d2f0*/  ULDC.64 UR4, c[0x0][0xb28] ;  /* 0x0002ca0000047ab9 */ /* 0x000fc60000000a00 */
[----:B------:R-:W-:Y:S01]  /*1d300*/  IMAD.IADD R5, R5, 0x1, R11 ;  /* 0x0000000105057824 */ /* 0x000fe200078e020b */
[----:B0-----:R-:W-:Y:S01]  /*1d310*/  SHF.R.S32.HI R0, RZ, 0x1f, R7 ;  /* 0x0000001fff007819 */ /* 0x001fe20000011407 */
[----:B------:R-:W-:-:S04]  /*1d320*/  IMAD.WIDE.U32 R4, R7, UR4, R4 ;  /* 0x0000000407047c25 */ /* 0x000fc8000f8e0004 */
[----:B------:R-:W-:-:S04]  /*1d330*/  IMAD R0, R0, UR4, RZ ;  /* 0x0000000400007c24 */ /* 0x000fc8000f8e02ff */
[----:B------:R-:W-:Y:S01]  /*1d340*/  IMAD R7, R7, UR5, R0 ;  /* 0x0000000507077c24 */ /* 0x000fe2000f8e0200 */
[----:B------:R-:W-:Y:S02]  /*1d350*/  ULDC.64 UR4, c[0x0][0xb00] ;  /* 0x0002c00000047ab9 */ /* 0x000fe40000000a00 */
[----:B------:R-:W-:Y:S01]  /*1d360*/  LEA R3, P0, R4, UR4, 0x2 ;  /* 0x0000000404037c11 */ /* 0x000fe2000f8010ff */
[----:B------:R-:W-:Y:S01]  /*1d370*/  IMAD.IADD R5, R5, 0x1, R7 ;  /* 0x0000000105057824 */ /* 0x000fe200078e0207 */
[----:B------:R-:W-:-:S04]  /*1d380*/  UMOV UR4, 0xffffffff ;  /* 0xffffffff00047882 */ /* 0x000fc80000000000 */
[----:B------:R-:W-:Y:S01]  /*1d390*/  LEA.HI.X R4, R4, UR5, R5, 0x2, P0 ;  /* 0x0000000504047c11 */ /* 0x000fe200080f1405 */
[----:B------:R-:W-:Y:S06]  /*1d3a0*/  BRA.DIV UR4, `(.L_x_7994) ;  /* 0x000000be04707947 */ /* 0x000fec000b800000 */
[----:B------:R0:W1:Y:S04]  /*1d3b0*/  SHFL.IDX PT, R0, R4, RZ, 0x1c1f ;  /* 0x001c1fff04007589 */ /* 0x00006800000e0000 */
[----:B------:R0:W2:Y:S02]  /*1d3c0*/  SHFL.IDX PT, R14, R3, RZ, 0x1c1f ;  /* 0x001c1fff030e7589 */ /* 0x0000a400000e0000 */
.L_x_8261:
[----:B------:R-:W-:Y:S01]  /*1d3d0*/  ISETP.GE.AND P0, PT, R10, R9, PT ;  /* 0x000000090a00720c */ /* 0x000fe20003f06270 */
[----:B------:R-:W-:-:S12]  /*1d3e0*/  BSSY B1, `(.L_x_7995) ;  /* 0x000004f000017945 */ /* 0x000fd80003800000 */
[----:B------:R-:W-:Y:S05]  /*1d3f0*/  @P0 BRA `(.L_x_7996) ;  /* 0x0000000400340947 */ /* 0x000fea0003800000 */
[----:B------:R-:W-:Y:S01]  /*1d400*/  ULDC UR4, c[0x0][0xac8] ;  /* 0x0002b20000047ab9 */ /* 0x000fe20000000800 */
[----:B------:R-:W-:Y:S02]  /*1d410*/  SHF.R.S32.HI R12, RZ, 0x1f, R188 ;  /* 0x0000001fff0c7819 */ /* 0x000fe400000114bc */
[----:B------:R-:W-:Y:S02]  /*1d420*/  ISETP.GE.AND P0, PT, R188, UR4, PT ;  /* 0x00000004bc007c0c */ /* 0x000fe4000bf06270 */
[----:B------:R-:W-:Y:S02]  /*1d430*/  ISETP.GE.AND P2, PT, R231, UR4, PT ;  /* 0x00000004e7007c0c */ /* 0x000fe4000bf46270 */
[----:B------:R-:W-:Y:S02]  /*1d440*/  ISETP.GE.AND P3, PT, R230, UR4, PT ;  /* 0x00000004e6007c0c */ /* 0x000fe4000bf66270 */
[----:B------:R-:W-:Y:S02]  /*1d450*/  ISETP.GE.AND P1, PT, R229, UR4, PT ;  /* 0x00000004e5007c0c */ /* 0x000fe4000bf26270 */
[----:B------:R-:W-:-:S02]  /*1d460*/  SHF.R.S32.HI R5, RZ, 0x1f, R231 ;  /* 0x0000001fff057819 */ /* 0x000fc400000114e7 */
[----:B------:R-:W-:-:S03]  /*1d470*/  SHF.R.S32.HI R15, RZ, 0x1f, R230 ;  /* 0x0000001fff0f7819 */ /* 0x000fc600000114e6 */
[CC--:B--2---:R-:W-:Y:S02]  /*1d480*/  @!P0 LEA R10, P4, R188.reuse, R14.reuse, 0x2 ;  /* 0x0000000ebc0a8211 */ /* 0x0c4fe400078810ff */
[C---:B------:R-:W-:Y:S02]  /*1d490*/  @!P2 LEA R6, P5, R231.reuse, R14, 0x2 ;  /* 0x0000000ee706a211 */ /* 0x040fe400078a10ff */
[-C--:B-1----:R-:W-:Y:S02]  /*1d4a0*/  @!P0 LEA.HI.X R11, R188, R0.reuse, R12, 0x2, P4 ;  /* 0x00000000bc0b8211 */ /* 0x082fe400020f140c */
[----:B------:R-:W-:Y:S02]  /*1d4b0*/  @!P2 LEA.HI.X R7, R231, R0, R5, 0x2, P5 ;  /* 0x00000000e707a211 */ /* 0x000fe400028f1405 */
[----:B------:R-:W-:Y:S01]  /*1d4c0*/  @!P3 LEA R12, P4, R230, R14, 0x2 ;  /* 0x0000000ee60cb211 */ /* 0x000fe200078810ff */
[----:B------:R1:W-:Y:S01]  /*1d4d0*/  @!P0 ST.E.64 desc[UR42][R10.64], R20 ;  /* 0x000000140a008985 */ /* 0x0003e2000c101b2a */
[----:B------:R-:W-:-:S02]  /*1d4e0*/  ISETP.GE.AND P0, PT, R228, UR4, PT ;  /* 0x00000004e4007c0c */ /* 0x000fc4000bf06270 */
[----:B------:R-:W-:Y:S01]  /*1d4f0*/  SHF.R.S32.HI R5, RZ, 0x1f, R229 ;  /* 0x0000001fff057819 */ /* 0x000fe200000114e5 */
[----:B------:R2:W-:Y:S01]  /*1d500*/  @!P2 ST.E.64 desc[UR42][R6.64], R92 ;  /* 0x0000005c0600a985 */ /* 0x0005e2000c101b2a */
[----:B------:R-:W-:Y:S02]  /*1d510*/  @!P1 LEA R28, P5, R229, R14, 0x2 ;  /* 0x0000000ee51c9211 */ /* 0x000fe400078a10ff */
[----:B------:R-:W-:Y:S02]  /*1d520*/  ISETP.GE.AND P2, PT, R227, UR4, PT ;  /* 0x00000004e3007c0c */ /* 0x000fe4000bf46270 */
[-C--:B------:R-:W-:Y:S02]  /*1d530*/  @!P3 LEA.HI.X R13, R230, R0.reuse, R15, 0x2, P4 ;  /* 0x00000000e60db211 */ /* 0x080fe400020f140f */
[----:B------:R-:W-:Y:S02]  /*1d540*/  @!P1 LEA.HI.X R29, R229, R0, R5, 0x2, P5 ;  /* 0x00000000e51d9211 */ /* 0x000fe400028f1405 */
[----:B------:R-:W-:Y:S01]  /*1d550*/  ISETP.GE.AND P4, PT, R226, UR4, PT ;  /* 0x00000004e2007c0c */ /* 0x000fe2000bf86270 */
[----:B------:R3:W-:Y:S01]  /*1d560*/  @!P3 ST.E.64 desc[UR42][R12.64], R96 ;  /* 0x000000600c00b985 */ /* 0x0007e2000c101b2a */
[----:B------:R-:W-:-:S02]  /*1d570*/  @!P0 LEA R30, P3, R228, R14, 0x2 ;  /* 0x0000000ee41e8211 */ /* 0x000fc400078610ff */
[----:B------:R-:W-:Y:S01]  /*1d580*/  SHF.R.S32.HI R15, RZ, 0x1f, R228 ;  /* 0x0000001fff0f7819 */ /* 0x000fe200000114e4 */
[----:B------:R4:W-:Y:S01]  /*1d590*/  @!P1 ST.E.64 desc[UR42][R28.64], R100 ;  /* 0x000000641c009985 */ /* 0x0009e2000c101b2a */
[----:B------:R-:W-:Y:S02]  /*1d5a0*/  ISETP.GE.AND P1, PT, R225, UR4, PT ;  /* 0x00000004e1007c0c */ /* 0x000fe4000bf26270 */
[----:B------:R-:W-:Y:S02]  /*1d5b0*/  SHF.R.S32.HI R5, RZ, 0x1f, R227 ;  /* 0x0000001fff057819 */ /* 0x000fe400000114e3 */
[C---:B-1----:R-:W-:Y:S02]  /*1d5c0*/  @!P2 LEA R10, P5, R227.reuse, R14, 0x2 ;  /* 0x0000000ee30aa211 */ /* 0x042fe400078a10ff */
[-C--:B------:R-:W-:Y:S02]  /*1d5d0*/  @!P0 LEA.HI.X R31, R228, R0.reuse, R15, 0x2, P3 ;  /* 0x00000000e41f8211 */ /* 0x080fe400018f140f */
[----:B------:R-:W-:-:S02]  /*1d5e0*/  @!P2 LEA.HI.X R11, R227, R0, R5, 0x2, P5 ;  /* 0x00000000e30ba211 */ /* 0x000fc400028f1405 */
[----:B------:R-:W-:Y:S01]  /*1d5f0*/  ISETP.GE.AND P3, PT, R224, UR4, PT ;  /* 0x00000004e0007c0c */ /* 0x000fe2000bf66270 */
[----:B------:R-:W-:Y:S01]  /*1d600*/  @!P0 ST.E.64 desc[UR42][R30.64], R104 ;  /* 0x000000681e008985 */ /* 0x000fe2000c101b2a */
[-C--:B--2---:R-:W-:Y:S02]  /*1d610*/  @!P4 LEA R6, P0, R226, R14.reuse, 0x2 ;  /* 0x0000000ee206c211 */ /* 0x084fe400078010ff */
[----:B------:R-:W-:Y:S01]  /*1d620*/  SHF.R.S32.HI R15, RZ, 0x1f, R226 ;  /* 0x0000001fff0f7819 */ /* 0x000fe200000114e2 */
[----:B------:R1:W-:Y:S01]  /*1d630*/  @!P2 ST.E.64 desc[UR42][R10.64], R108 ;  /* 0x0000006c0a00a985 */ /* 0x0003e2000c101b2a */
[----:B------:R-:W-:Y:S02]  /*1d640*/  SHF.R.S32.HI R5, RZ, 0x1f, R225 ;  /* 0x0000001fff057819 */ /* 0x000fe400000114e1 */
[----:B---3--:R-:W-:Y:S02]  /*1d650*/  @!P1 LEA R12, P5, R225, R14, 0x2 ;  /* 0x0000000ee10c9211 */ /* 0x008fe400078a10ff */
[----:B------:R-:W-:-:S02]  /*1d660*/  ISETP.GE.AND P2, PT, R223, UR4, PT ;  /* 0x00000004df007c0c */ /* 0x000fc4000bf46270 */
[-C--:B------:R-:W-:Y:S02]  /*1d670*/  @!P4 LEA.HI.X R7, R226, R0.reuse, R15, 0x2, P0 ;  /* 0x00000000e207c211 */ /* 0x080fe400000f140f */
[----:B------:R-:W-:Y:S02]  /*1d680*/  ISETP.GE.AND P0, PT, R222, UR4, PT ;  /* 0x00000004de007c0c */ /* 0x000fe4000bf06270 */
[----:B------:R-:W-:Y:S01]  /*1d690*/  @!P1 LEA.HI.X R13, R225, R0, R5, 0x2, P5 ;  /* 0x00000000e10d9211 */ /* 0x000fe200028f1405 */
[----:B------:R2:W-:Y:S01]  /*1d6a0*/  @!P4 ST.E.64 desc[UR42][R6.64], R36 ;  /* 0x000000240600c985 */ /* 0x0005e2000c101b2a */
[----:B------:R-:W-:Y:S02]  /*1d6b0*/  @!P3 LEA R20, P5, R224, R14, 0x2 ;  /* 0x0000000ee014b211 */ /* 0x000fe400078a10ff */
[----:B------:R-:W-:Y:S01]  /*1d6c0*/  SHF.R.S32.HI R5, RZ, 0x1f, R224 ;  /* 0x0000001fff057819 */ /* 0x000fe200000114e0 */
[----:B------:R3:W-:Y:S01]  /*1d6d0*/  @!P1 ST.E.64 desc[UR42][R12.64], R116 ;  /* 0x000000740c009985 */ /* 0x0007e2000c101b2a */
[----:B------:R-:W-:-:S02]  /*1d6e0*/  ISETP.GE.AND P1, PT, R221, UR4, PT ;  /* 0x00000004dd007c0c */ /* 0x000fc4000bf26270 */
[----:B------:R-:W-:Y:S02]  /*1d6f0*/  @!P3 LEA.HI.X R21, R224, R0, R5, 0x2, P5 ;  /* 0x00000000e015b211 */ /* 0x000fe400028f1405 */
[CC--:B----4-:R-:W-:Y:S02]  /*1d700*/  @!P2 LEA R28, P4, R223.reuse, R14.reuse, 0x2 ;  /* 0x0000000edf1ca211 */ /* 0x0d0fe400078810ff */
[----:B------:R-:W-:Y:S01]  /*1d710*/  SHF.R.S32.HI R15, RZ, 0x1f, R223 ;  /* 0x0000001fff0f7819 */ /* 0x000fe200000114df */
[----:B------:R4:W-:Y:S01]  /*1d720*/  @!P3 ST.E.64 desc[UR42][R20.64], R120 ;  /* 0x000000781400b985 */ /* 0x0009e2000c101b2a */
[----:B-1----:R-:W-:Y:S02]  /*1d730*/  @!P0 LEA R10, P5, R222, R14, 0x2 ;  /* 0x0000000ede0a8211 */ /* 0x002fe400078a10ff */
[----:B------:R-:W-:Y:S02]  /*1d740*/  SHF.R.S32.HI R5, RZ, 0x1f, R222 ;  /* 0x0000001fff057819 */ /* 0x000fe400000114de */
[----:B------:R-:W-:-:S02]  /*1d750*/  @!P2 LEA.HI.X R29, R223, R0, R15, 0x2, P4 ;  /* 0x00000000df1da211 */ /* 0x000fc400020f140f */
[----:B------:R-:W-:Y:S02]  /*1d760*/  ISETP.GE.AND P3, PT, R220, UR4, PT ;  /* 0x00000004dc007c0c */ /* 0x000fe4000bf66270 */
[----:B------:R-:W-:Y:S01]  /*1d770*/  @!P0 LEA.HI.X R11, R222, R0, R5, 0x2, P5 ;  /* 0x00000000de0b8211 */ /* 0x000fe200028f1405 */
[----:B------:R1:W-:Y:S01]  /*1d780*/  @!P2 ST.E.64 desc[UR42][R28.64], R124 ;  /* 0x0000007c1c00a985 */ /* 0x0003e2000c101b2a */
[----:B------:R-:W-:Y:S02]  /*1d790*/  ISETP.GE.AND P4, PT, R219, UR4, PT ;  /* 0x00000004db007c0c */ /* 0x000fe4000bf86270 */
[----:B------:R-:W-:Y:S01]  /*1d7a0*/  SHF.R.S32.HI R5, RZ, 0x1f, R221 ;  /* 0x0000001fff057819 */ /* 0x000fe200000114dd */
[----:B------:R0:W-:Y:S01]  /*1d7b0*/  @!P0 ST.E.64 desc[UR42][R10.64], R128 ;  /* 0x000000800a008985 */ /* 0x0001e2000c101b2a */
[----:B--2---:R-:W-:Y:S02]  /*1d7c0*/  @!P1 LEA R6, P5, R221, R14, 0x2 ;  /* 0x0000000edd069211 */ /* 0x004fe400078a10ff */
[----:B------:R-:W-:-:S02]  /*1d7d0*/  ISETP.GE.AND P2, PT, R218, UR4, PT ;  /* 0x00000004da007c0c */ /* 0x000fc4000bf46270 */
[----:B------:R-:W-:Y:S02]  /*1d7e0*/  ISETP.GE.AND P0, PT, R217, UR4, PT ;  /* 0x00000004d9007c0c */ /* 0x000fe4000bf06270 */
[----:B------:R-:W-:Y:S02]  /*1d7f0*/  @!P1 LEA.HI.X R7, R221, R0, R5, 0x2, P5 ;  /* 0x00000000dd079211 */ /* 0x000fe400028f1405 */
[----:B---3--:R-:W-:-:S03]  /*1d800*/  @!P3 LEA R12, P5, R220, R14, 0x2 ;  /* 0x0000000edc0cb211 */ /* 0x008fc600078a10ff */
[----:B------:R0:W-:Y:S01]  /*1d810*/  @!P1 ST.E.64 desc[UR42][R6.64], R132 ;  /* 0x0000008406009985 */ /* 0x0001e2000c101b2a */
[C---:B----4-:R-:W-:Y:S02]  /*1d820*/  @!P4 LEA R20, P1, R219.reuse, R14, 0x2 ;  /* 0x0000000edb14c211 */ /* 0x050fe400078210ff */
[----:B------:R-:W-:Y:S02]  /*1d830*/  @!P3 LEA.HI.X R13, R220, R0, R237, 0x2, P5 ;  /* 0x00000000dc0db211 */ /* 0x000fe400028f14ed */
[C---:B-1----:R-:W-:Y:S02]  /*1d840*/  @!P2 LEA R28, P5, R218.reuse, R14, 0x2 ;  /* 0x0000000eda1ca211 */ /* 0x042fe400078a10ff */
[----:B------:R-:W-:Y:S01]  /*1d850*/  @!P4 LEA.HI.X R21, R219, R0, R236, 0x2, P1 ;  /* 0x00000000db15c211 */ /* 0x000fe200008f14ec */
[----:B------:R0:W-:Y:S01]  /*1d860*/  @!P3 ST.E.64 desc[UR42][R12.64], R136 ;  /* 0x000000880c00b985 */ /* 0x0001e2000c101b2a */
[C---:B------:R-:W-:Y:S02]  /*1d870*/  @!P0 LEA R14, P1, R217.reuse, R14, 0x2 ;  /* 0x0000000ed90e8211 */ /* 0x040fe400078210ff */
[-C--:B------:R-:W-:Y:S01]  /*1d880*/  @!P2 LEA.HI.X R29, R218, R0.reuse, R235, 0x2, P5 ;  /* 0x00000000da1da211 */ /* 0x080fe200028f14eb */
[----:B------:R0:W-:Y:S01]  /*1d890*/  @!P4 ST.E.64 desc[UR42][R20.64], R140 ;  /* 0x0000008c1400c985 */ /* 0x0001e2000c101b2a */
[----:B------:R-:W-:-:S03]  /*1d8a0*/  @!P0 LEA.HI.X R15, R217, R0, R234, 0x2, P1 ;  /* 0x00000000d90f8211 */ /* 0x000fc600008f14ea */
[----:B------:R0:W-:Y:S04]  /*1d8b0*/  @!P2 ST.E.64 desc[UR42][R28.64], R144 ;  /* 0x000000901c00a985 */ /* 0x0001e8000c101b2a */
[----:B------:R0:W-:Y:S02]  /*1d8c0*/  @!P0 ST.E.64 desc[UR42][R14.64], R148 ;  /* 0x000000940e008985 */ /* 0x0001e4000c101b2a */
.L_x_7996:
[----:B------:R-:W-:Y:S05]  /*1d8d0*/  BSYNC B1 ;  /* 0x0000000000017941 */ /* 0x000fea0003800000 */
.L_x_7995:
[----:B------:R-:W-:-:S03]  /*1d8e0*/  UMOV UR4, 0xffffffff ;  /* 0xffffffff00047882 */ /* 0x000fc60000000000 */
[----:B------:R-:W-:Y:S05]  /*1d8f0*/  BRA.DIV UR4, `(.L_x_7997) ;  /* 0x000000ba04507947 */ /* 0x000fea000b800000 */
[----:B-1----:R1:W3:Y:S04]  /*1d900*/  SHFL.IDX PT, R0, R4, 0x1, 0x1c1f ;  /* 0x003c1f0004007f89 */ /* 0x0022e800000e0000 */
[----:B0-2---:R1:W0:Y:S02]  /*1d910*/  SHFL.IDX PT, R14, R3, 0x1, 0x1c1f ;  /* 0x003c1f00030e7f89 */ /* 0x00522400000e0000 */
.L_x_8265:
[----:B------:R-:W-:-:S13]  /*1d920*/  ISETP.GE.AND P0, PT, R8, R9, PT ;  /* 0x000000090800720c */ /* 0x000fda0003f06270 */
[----:B------:R-:W-:Y:S05]  /*1d930*/  @P0 BRA `(.L_x_7993) ;  /* 0x0000001000400947 */ /* 0x000fea0003800000 */
[----:B------:R-:W-:Y:S01]  /*1d940*/  ULDC UR4, c[0x0][0xac8] ;  /* 0x0002b20000047ab9 */ /* 0x000fe20000000800 */
[----:B-1----:R-:W-:Y:S02]  /*1d950*/  SHF.R.S32.HI R3, RZ, 0x1f, R188 ;  /* 0x0000001fff037819 */ /* 0x002fe400000114bc */
[----:B------:R-:W-:Y:S02]  /*1d960*/  ISETP.GE.AND P2, PT, R188, UR4, PT ;  /* 0x00000004bc007c0c */ /* 0x000fe4000bf46270 */
[----:B------:R-:W-:Y:S02]  /*1d970*/  ISETP.GE.AND P3, PT, R231, UR4, PT ;  /* 0x00000004e7007c0c */ /* 0x000fe4000bf66270 */
[----:B------:R-:W-:Y:S02]  /*1d980*/  ISETP.GE.AND P1, PT, R230, UR4, PT ;  /* 0x00000004e6007c0c */ /* 0x000fe4000bf26270 */
[----:B------:R-:W-:Y:S02]  /*1d990*/  SHF.R.S32.HI R10, RZ, 0x1f, R231 ;  /* 0x0000001fff0a7819 */ /* 0x000fe400000114e7 */
[----:B------:R-:W-:-:S05]  /*1d9a0*/  SHF.R.S32.HI R15, RZ, 0x1f, R229 ;  /* 0x0000001fff0f7819 */ /* 0x000fca00000114e5 */
[CC--:B0-----:R-:W-:Y:S02]  /*1d9b0*/  @!P2 LEA R4, P0, R188.reuse, R14.reuse, 0x2 ;  /* 0x0000000ebc04a211 */ /* 0x0c1fe400078010ff */
[----:B------:R-:W-:Y:S02]  /*1d9c0*/  @!P3 LEA R6, P4, R231, R14, 0x2 ;  /* 0x0000000ee706b211 */ /* 0x000fe400078810ff */
[----:B---3--:R-:W-:Y:S02]  /*1d9d0*/  @!P2 LEA.HI.X R5, R188, R0, R3, 0x2, P0 ;  /* 0x00000000bc05a211 */ /* 0x008fe400000f1403 */
[----:B------:R-:W-:Y:S02]  /*1d9e0*/  ISETP.GE.AND P0, PT, R229, UR4, PT ;  /* 0x00000004e5007c0c */ /* 0x000fe4000bf06270 */
[----:B------:R-:W-:Y:S01]  /*1d9f0*/  SHF.R.S32.HI R3, RZ, 0x1f, R230 ;  /* 0x0000001fff037819 */ /* 0x000fe200000114e6 */
[----:B------:R0:W-:Y:S01]  /*1da00*/  @!P2 ST.E.64 desc[UR42][R4.64], R90 ;  /* 0x0000005a0400a985 */ /* 0x0001e2000c101b2a */
[----:B------:R-:W-:-:S02]  /*1da10*/  ISETP.GE.AND P2, PT, R228, UR4, PT ;  /* 0x00000004e4007c0c */ /* 0x000fc4000bf46270 */
[C---:B------:R-:W-:Y:S02]  /*1da20*/  @!P1 LEA R8, P5, R230.reuse, R14, 0x2 ;  /* 0x0000000ee6089211 */ /* 0x040fe400078a10ff */
[-C--:B------:R-:W-:Y:S02]  /*1da30*/  @!P3 LEA.HI.X R7, R231, R0.reuse, R10, 0x2, P4 ;  /* 0x00000000e707b211 */ /* 0x080fe400020f140a */
[----:B------:R-:W-:Y:S02]  /*1da40*/  ISETP.GE.AND P4, PT, R227, UR4, PT ;  /* 0x00000004e3007c0c */ /* 0x000fe4000bf86270 */
[----:B------:R-:W-:Y:S01]  /*1da50*/  @!P1 LEA.HI.X R9, R230, R0, R3, 0x2, P5 ;  /* 0x00000000e6099211 */ /* 0x000fe200028f1403 */
[----:B------:R1:W-:Y:S01]  /*1da60*/  @!P3 ST.E.64 desc[UR42][R6.64], R94 ;  /* 0x0000005e0600b985 */ /* 0x0003e2000c101b2a */
[----:B------:R-:W-:Y:S02]  /*1da70*/  @!P0 LEA R10, P5, R229, R14, 0x2 ;  /* 0x0000000ee50a8211 */ /* 0x000fe400078a10ff */
[----:B------:R-:W-:Y:S01]  /*1da80*/  ISETP.GE.AND P3, PT, R226, UR4, PT ;  /* 0x00000004e2007c0c */ /* 0x000fe2000bf66270 */
[----:B------:R2:W-:Y:S01]  /*1da90*/  @!P1 ST.E.64 desc[UR42][R8.64], R98 ;  /* 0x0000006208009985 */ /* 0x0005e2000c101b2a */
[----:B------:R-:W-:-:S02]  /*1daa0*/  SHF.R.S32.HI R3, RZ, 0x1f, R228 ;  /* 0x0000001fff037819 */ /* 0x000fc400000114e4 */
[C---:B------:R-:W-:Y:S02]  /*1dab0*/  @!P2 LEA R12, P1, R228.reuse, R14, 0x2 ;  /* 0x0000000ee40ca211 */ /* 0x040fe400078210ff */
[-C--:B------:R-:W-:Y:S02]  /*1dac0*/  @!P0 LEA.HI.X R11, R229, R0.reuse, R15, 0x2, P5 ;  /* 0x00000000e50b8211 */ /* 0x080fe400028f140f */
[----:B------:R-:W-:Y:S02]  /*1dad0*/  @!P2 LEA.HI.X R13, R228, R0, R3, 0x2, P1 ;  /* 0x00000000e40da211 */ /* 0x000fe400008f1403 */
[----:B------:R-:W-:Y:S01]  /*1dae0*/  ISETP.GE.AND P1, PT, R225, UR4, PT ;  /* 0x00000004e1007c0c */ /* 0x000fe2000bf26270 */
[----:B------:R3:W-:Y:S01]  /*1daf0*/  @!P0 ST.E.64 desc[UR42][R10.64], R102 ;  /* 0x000000660a008985 */ /* 0x0007e2000c101b2a */
[----:B0-----:R-:W-:Y:S02]  /*1db00*/  @!P4 LEA R4, P0, R227, R14, 0x2 ;  /* 0x0000000ee304c211 */ /* 0x001fe400078010ff */
[----:B------:R-:W-:Y:S01]  /*1db10*/  SHF.R.S32.HI R15, RZ, 0x1f, R227 ;  /* 0x0000001fff0f7819 */ /* 0x000fe200000114e3 */
[----:B------:R0:W-:Y:S01]  /*1db20*/  @!P2 ST.E.64 desc[UR42][R12.64], R106 ;  /* 0x0000006a0c00a985 */ /* 0x0001e2000c101b2a */
[----:B------:R-:W-:-:S02]  /*1db30*/  SHF.R.S32.HI R3, RZ, 0x1f, R226 ;  /* 0x0000001fff037819 */ /* 0x000fc400000114e2 */
[----:B-1----:R-:W-:Y:S02]  /*1db40*/  @!P3 LEA R6, P5, R226, R14, 0x2 ;  /* 0x0000000ee206b211 */ /* 0x002fe400078a10ff */
[----:B------:R-:W-:Y:S02]  /*1db50*/  ISETP.GE.AND P2, PT, R224, UR4, PT ;  /* 0x00000004e0007c0c */ /* 0x000fe4000bf46270 */
[-C--:B------:R-:W-:Y:S02]  /*1db60*/  @!P4 LEA.HI.X R5, R227, R0.reuse, R15, 0x2, P0 ;  /* 0x00000000e305c211 */ /* 0x080fe400000f140f */
[----:B------:R-:W-:Y:S02]  /*1db70*/  ISETP.GE.AND P0, PT, R223, UR4, PT ;  /* 0x00000004df007c0c */ /* 0x000fe4000bf06270 */
[----:B------:R-:W-:Y:S01]  /*1db80*/  @!P3 LEA.HI.X R7, R226, R0, R3, 0x2, P5 ;  /* 0x00000000e207b211 */ /* 0x000fe200028f1403 */
[----:B------:R1:W-:Y:S01]  /*1db90*/  @!P4 ST.E.64 desc[UR42][R4.64], R110 ;  /* 0x0000006e0400c985 */ /* 0x0003e2000c101b2a */
[----:B--2---:R-:W-:-:S02]  /*1dba0*/  @!P1 LEA R8, P5, R225, R14, 0x2 ;  /* 0x0000000ee1089211 */ /* 0x004fc400078a10ff */
[----:B------:R-:W-:Y:S01]  /*1dbb0*/  SHF.R.S32.HI R3, RZ, 0x1f, R225 ;  /* 0x0000001fff037819 */ /* 0x000fe200000114e1 */
[----:B------:R2:W-:Y:S01]  /*1dbc0*/  @!P3 ST.E.64 desc[UR42][R6.64], R114 ;  /* 0x000000720600b985 */ /* 0x0005e2000c101b2a */
[----:B------:R-:W-:Y:S02]  /*1dbd0*/  ISETP.GE.AND P3, PT, R222, UR4, PT ;  /* 0x00000004de007c0c */ /* 0x000fe4000bf66270 */
[----:B------:R-:W-:Y:S02]  /*1dbe0*/  @!P1 LEA.HI.X R9, R225, R0, R3, 0x2, P5 ;  /* 0x00000000e1099211 */ /* 0x000fe400028f1403 */
[-C--:B---3--:R-:W-:Y:S02]  /*1dbf0*/  @!P2 LEA R10, P4, R224, R14.reuse, 0x2 ;  /* 0x0000000ee00aa211 */ /* 0x088fe400078810ff */
[----:B------:R-:W-:Y:S01]  /*1dc00*/  SHF.R.S32.HI R15, RZ, 0x1f, R224 ;  /* 0x0000001fff0f7819 */ /* 0x000fe200000114e0 */
[----:B------:R3:W-:Y:S01]  /*1dc10*/  @!P1 ST.E.64 desc[UR42][R8.64], R118 ;  /* 0x0000007608009985 */ /* 0x0007e2000c101b2a */
[----:B0-----:R-:W-:-:S02]  /*1dc20*/  @!P0 LEA R12, P5, R223, R14, 0x2 ;  /* 0x0000000edf0c8211 */ /* 0x001fc400078a10ff */
[----:B------:R-:W-:Y:S02]  /*1dc30*/  SHF.R.S32.HI R3, RZ, 0x1f, R223 ;  /* 0x0000001fff037819 */ /* 0x000fe400000114df */
[-C--:B------:R-:W-:Y:S02]  /*1dc40*/  @!P2 LEA.HI.X R11, R224, R0.reuse, R15, 0x2, P4 ;  /* 0x00000000e00ba211 */ /* 0x080fe400020f140f */
[----:B------:R-:W-:Y:S02]  /*1dc50*/  ISETP.GE.AND P1, PT, R221, UR4, PT ;  /* 0x00000004dd007c0c */ /* 0x000fe4000bf26270 */
[----:B------:R-:W-:Y:S01]  /*1dc60*/  @!P0 LEA.HI.X R13, R223, R0, R3, 0x2, P5 ;  /* 0x00000000df0d8211 */ /* 0x000fe200028f1403 */
[----:B------:R0:W-:Y:S01]  /*1dc70*/  @!P2 ST.E.64 desc[UR42][R10.64], R122 ;  /* 0x0000007a0a00a985 */ /* 0x0001e2000c101b2a */
[----:B------:R-:W-:Y:S02]  /*1dc80*/  ISETP.GE.AND P4, PT, R220, UR4, PT ;  /* 0x00000004dc007c0c */ /* 0x000fe4000bf86270 */
[----:B------:R-:W-:Y:S01]  /*1dc90*/  SHF.R.S32.HI R3, RZ, 0x1f, R222 ;  /* 0x0000001fff037819 */ /* 0x000fe200000114de */
[----:B------:R4:W-:Y:S01]  /*1dca0*/  @!P0 ST.E.64 desc[UR42][R12.64], R38 ;  /* 0x000000260c008985 */ /* 0x0009e2000c101b2a */
[----:B-1----:R-:W-:-:S02]  /*1dcb0*/  @!P3 LEA R4, P5, R222, R14, 0x2 ;  /* 0x0000000ede04b211 */ /* 0x002fc400078a10ff */
[----:B------:R-:W-:Y:S02]  /*1dcc0*/  ISETP.GE.AND P2, PT, R219, UR4, PT ;  /* 0x00000004db007c0c */ /* 0x000fe4000bf46270 */
[----:B------:R-:W-:Y:S02]  /*1dcd0*/  ISETP.GE.AND P0, PT, R218, UR4, PT ;  /* 0x00000004da007c0c */ /* 0x000fe4000bf06270 */
[----:B------:R-:W-:Y:S02]  /*1dce0*/  @!P3 LEA.HI.X R5, R222, R0, R3, 0x2, P5 ;  /* 0x00000000de05b211 */ /* 0x000fe400028f1403 */
[----:B------:R-:W-:Y:S02]  /*1dcf0*/  SHF.R.S32.HI R3, RZ, 0x1f, R221 ;  /* 0x0000001fff037819 */ /* 0x000fe400000114dd */
[-C--:B--2---:R-:W-:Y:S01]  /*1dd00*/  @!P1 LEA R6, P5, R221, R14.reuse, 0x2 ;  /* 0x0000000edd069211 */ /* 0x084fe200078a10ff */
[----:B------:R4:W-:Y:S01]  /*1dd10*/  @!P3 ST.E.64 desc[UR42][R4.64], R130 ;  /* 0x000000820400b985 */ /* 0x0009e2000c101b2a */
[----:B---3--:R-:W-:-:S02]  /*1dd20*/  @!P4 LEA R8, P3, R220, R14, 0x2 ;  /* 0x0000000edc08c211 */ /* 0x008fc400078610ff */
[----:B------:R-:W-:Y:S02]  /*1dd30*/  @!P1 LEA.HI.X R7, R221, R0, R3, 0x2, P5 ;  /* 0x00000000dd079211 */ /* 0x000fe400028f1403 */
[C---:B0-----:R-:W-:Y:S02]  /*1dd40*/  @!P2 LEA R10, P5, R219.reuse, R14, 0x2 ;  /* 0x0000000edb0aa211 */ /* 0x041fe400078a10ff */
[----:B------:R-:W-:Y:S01]  /*1dd50*/  @!P4 LEA.HI.X R9, R220, R0, R237, 0x2, P3 ;  /* 0x00000000dc09c211 */ /* 0x000fe200018f14ed */
[----:B------:R4:W-:Y:S01]  /*1dd60*/  @!P1 ST.E.64 desc[UR42][R6.64], R134 ;  /* 0x0000008606009985 */ /* 0x0009e2000c101b2a */
[C---:B------:R-:W-:Y:S02]  /*1dd70*/  @!P0 LEA R20, P3, R218.reuse, R14, 0x2 ;  /* 0x0000000eda148211 */ /* 0x040fe400078610ff */
[-C--:B------:R-:W-:Y:S01]  /*1dd80*/  @!P2 LEA.HI.X R11, R219, R0.reuse, R236, 0x2, P5 ;  /* 0x00000000db0ba211 */ /* 0x080fe200028f14ec */
[----:B------:R4:W-:Y:S01]  /*1dd90*/  @!P4 ST.E.64 desc[UR42][R8.64], R138 ;  /* 0x0000008a0800c985 */ /* 0x0009e2000c101b2a */
[----:B------:R-:W-:-:S03]  /*1dda0*/  @!P0 LEA.HI.X R21, R218, R0, R235, 0x2, P3 ;  /* 0x00000000da158211 */ /* 0x000fc600018f14eb */
[----:B------:R4:W-:Y:S04]  /*1ddb0*/  @!P2 ST.E.64 desc[UR42][R10.64], R142 ;  /* 0x0000008e0a00a985 */ /* 0x0009e8000c101b2a */
[----:B------:R4:W-:Y:S01]  /*1ddc0*/  @!P0 ST.E.64 desc[UR42][R20.64], R146 ;  /* 0x0000009214008985 */ /* 0x0009e2000c101b2a */
[----:B------:R-:W-:-:S13]  /*1ddd0*/  ISETP.GE.AND P0, PT, R217, UR4, PT ;  /* 0x00000004d9007c0c */ /* 0x000fda000bf06270 */
[----:B----4-:R-:W-:Y:S05]  /*1dde0*/  @P0 BRA `(.L_x_7993) ;  /* 0x0000000c00140947 */ /* 0x010fea0003800000 */
[----:B------:R-:W-:-:S04]  /*1ddf0*/  LEA R14, P0, R217, R14, 0x2 ;  /* 0x0000000ed90e7211 */ /* 0x000fc800078010ff */
[----:B------:R-:W-:-:S05]  /*1de00*/  LEA.HI.X R15, R217, R0, R234, 0x2, P0 ;  /* 0x00000000d90f7211 */ /* 0x000fca00000f14ea */
[----:B------:R4:W-:Y:S01]  /*1de10*/  ST.E.64 desc[UR42][R14.64], R150 ;  /* 0x000000960e007985 */ /* 0x0009e2000c101b2a */
[----:B------:R-:W-:Y:S05]  /*1de20*/  BRA `(.L_x_7993) ;  /* 0x0000000c00047947 */ /* 0x000fea0003800000 */
.L_x_7980:
        /* <DEDUP_REMOVED lines=13> */
[----:B------:R-:W4:Y:S01]  /*1df00*/  S2R R0, SR_TID.X ;  /* 0x0000000000007919 */ /* 0x000f220000002100 */
[----:B---3--:R-:W-:-:S05]  /*1df10*/  @P1 IMAD.WIDE R6, R209, 0x4, R6 ;  /* 0x00000004d1061825 */ /* 0x008fca00078e0206 */
[----:B------:R2:W5:Y:S01]  /*1df20*/  @P1 LDG.E R20, desc[UR42][R6.64] ;  /* 0x0000002a06141981 */ /* 0x000562000c1e1900 */
[----:B------:R-:W-:-:S13]  /*1df30*/  ISETP.NE.AND P2, PT, R208, RZ, PT ;  /* 0x000000ffd000720c */ /* 0x000fda0003f45270 */
[----:B------:R-:W3:Y:S01]  /*1df40*/  @!P2 LDC R208, c[0x0][0xad4] ;  /* 0x0002b500ffd0ab82 */ /* 0x000ee20000000800 */
[----:B----4-:R-:W-:Y:S01]  /*1df50*/  VIADD R0, R0, 0xffffff80 ;  /* 0xffffff8000007836 */ /* 0x010fe20000000000 */
[----:B------:R-:W-:-:S04]  /*1df60*/  SHF.R.S32.HI R30, RZ, 0x1f, R209 ;  /* 0x0000001fff1e7819 */ /* 0x000fc800000114d1 */
[----:B------:R-:W-:Y:S02]  /*1df70*/  ISETP.GT.AND P3, PT, R0, 0x7f, PT ;  /* 0x0000007f0000780c */ /* 0x000fe40003f64270 */
[----:B---3--:R-:W-:Y:S01]  /*1df80*/  ISETP.GT.AND P2, PT, R208, 0x1, PT ;  /* 0x00000001d000780c */ /* 0x008fe20003f44270 */
[----:B--2---:R-:W-:-:S12]  /*1df90*/  @P1 BRA `(.L_x_7998) ;  /* 0x0000000000101947 */ /* 0x004fd80003800000 */
[----:B------:R-:W-:Y:S05]  /*1dfa0*/  @!P0 BRA `(.L_x_7998) ;  /* 0x00000000000c8947 */ /* 0x000fea0003800000 */
[----:B------:R-:W2:Y:S04]  /*1dfb0*/  LDG.E R7, desc[UR42][R4.64] ;  /* 0x0000002a04077981 */ /* 0x000ea8000c1e1900 */
[----:B-----5:R-:W2:Y:S02]  /*1dfc0*/  LDG.E R20, desc[UR42][R4.64+0x4] ;  /* 0x0000042a04147981 */ /* 0x020ea4000c1e1900 */
[----:B--2---:R-:W-:-:S07]  /*1dfd0*/  IMAD.IADD R20, R20, 0x1, -R7 ;  /* 0x0000000114147824 */ /* 0x004fce00078e0a07 */
.L_x_7998:
[----:B------:R-:W-:Y:S01]  /*1dfe0*/  BSSY B1, `(.L_x_7999) ;  /* 0x0000036000017945 */ /* 0x000fe20003800000 */
[----:B------:R-:W-:Y:S02]  /*1dff0*/  SEL R31, R209, RZ, !P0 ;  /* 0x000000ffd11f7207 */ /* 0x000fe40004000000 */
[----:B------:R-:W-:Y:S02]  /*1e000*/  SEL R30, R30, RZ, !P0 ;  /* 0x000000ff1e1e7207 */ /* 0x000fe40004000000 */
[----:B-----5:R-:W-:Y:S01]  /*1e010*/  SHF.R.S32.HI R28, RZ, 0x1f, R3 ;  /* 0x0000001fff1c7819 */ /* 0x020fe20000011403 */
[----:B------:R-:W-:Y:S06]  /*1e020*/  @P3 BRA `(.L_x_8000) ;  /* 0x0000000000c43947 */ /* 0x000fec0003800000 */
[----:B------:R-:W2:Y:S01]  /*1e030*/  S2R R33, SR_TID.X ;  /* 0x0000000000217919 */ /* 0x000ea20000002100 */
[----:B------:R-:W3:Y:S02]  /*1e040*/  LDC R35, c[0x0][0xbe8] ;  /* 0x0002fa00ff237b82 */ /* 0x000ee40000000800 */
[----:B---3--:R-:W-:Y:S01]  /*1e050*/  IMAD R0, R20, R35, RZ ;  /* 0x0000002314007224 */ /* 0x008fe200078e02ff */
[----:B--2---:R-:W-:-:S04]  /*1e060*/  IADD3 R33, R192, -0x80, R33 ;  /* 0xffffff80c0217810 */ /* 0x004fc80007ffe021 */
[----:B------:R-:W-:-:S13]  /*1e070*/  ISETP.GE.AND P0, PT, R33, R0, PT ;  /* 0x000000002100720c */ /* 0x000fda0003f06270 */
[----:B------:R-:W-:Y:S05]  /*1e080*/  @P0 BRA `(.L_x_8000) ;  /* 0x0000000000ac0947 */ /* 0x000fea0003800000 */
[----:B-1----:R-:W-:Y:S01]  /*1e090*/  IMAD.MOV.U32 R24, RZ, RZ, 0x9b8 ;  /* 0x000009b8ff187424 */ /* 0x002fe200078e00ff */
[----:B------:R-:W-:Y:S01]  /*1e0a0*/  ISETP.GT.AND P0, PT, R208, 0x1, PT ;  /* 0x00000001d000780c */ /* 0x000fe20003f04270 */
[----:B------:R-:W1:Y:S01]  /*1e0b0*/  LDC.64 R4, c[0x0][0xba8] ;  /* 0x0002ea00ff047b82 */ /* 0x000e620000000a00 */
[----:B------:R-:W-:Y:S01]  /*1e0c0*/  ISETP.NE.AND P1, PT, R35, 0x1, PT ;  /* 0x000000012300780c */ /* 0x000fe20003f25270 */
[----:B------:R-:W-:Y:S01]  /*1e0d0*/  IMAD.MOV.U32 R21, RZ, RZ, R33 ;  /* 0x000000ffff157224 */ /* 0x000fe200078e0021 */
[----:B------:R-:W-:Y:S02]  /*1e0e0*/  SEL R24, R24, 0x978, P0 ;  /* 0x0000097818187807 */ /* 0x000fe40000000000 */
[----:B------:R-:W-:-:S03]  /*1e0f0*/  SEL R215, R215, RZ, P0 ;  /* 0x000000ffd7d77207 */ /* 0x000fc60000000000 */
[----:B------:R-:W2:Y:S08]  /*1e100*/  LDC.64 R8, c[0x0][R24+0x220] ;  /* 0x0000880018087b82 */ /* 0x000eb00000000a00 */
[----:B------:R-:W3:Y:S08]  /*1e110*/  LDC.64 R6, c[0x0][R24+0x218] ;  /* 0x0000860018067b82 */ /* 0x000ef00000000a00 */
[----:B------:R-:W4:Y:S08]  /*1e120*/  LDC.64 R10, c[0x0][R24+0x228] ;  /* 0x00008a00180a7b82 */ /* 0x000f300000000a00 */
[----:B------:R-:W5:Y:S08]  /*1e130*/  LDC.64 R12, c[0x0][R24+0x210] ;  /* 0x00008400180c7b82 */ /* 0x000f700000000a00 */
[----:B------:R-:W0:Y:S08]  /*1e140*/  @P1 LDC R0, c[0x0][0xbec] ;  /* 0x0002fb00ff001b82 */ /* 0x000e300000000800 */
[----:B------:R-:W4:Y:S01]  /*1e150*/  @P1 LDC R37, c[0x0][0xbf0] ;  /* 0x0002fc00ff251b82 */ /* 0x000f220000000800 */
[----:B--2---:R-:W-:-:S07]  /*1e160*/  IMAD R9, R9, R31, RZ ;  /* 0x0000001f09097224 */ /* 0x004fce00078e02ff */
[----:B-1----:R-:W1:Y:S01]  /*1e170*/  @!P0 LDC R4, c[0x0][0xb50] ;  /* 0x0002d400ff048b82 */ /* 0x002e620000000800 */
[----:B------:R-:W-:-:S04]  /*1e180*/  IMAD.WIDE.U32 R14, R8, R31, RZ ;  /* 0x0000001f080e7225 */ /* 0x000fc800078e00ff */
[----:B------:R-:W-:Y:S02]  /*1e190*/  IMAD R9, R8, R30, R9 ;  /* 0x0000001e08097224 */ /* 0x000fe400078e0209 */
[----:B0-----:R-:W-:Y:S01]  /*1e1a0*/  @P1 IMAD.HI.U32 R0, R33, R0, RZ ;  /* 0x0000000021001227 */ /* 0x001fe200078e00ff */
[----:B------:R-:W0:Y:S03]  /*1e1b0*/  @!P0 LDC R5, c[0x0][0xb54] ;  /* 0x0002d500ff058b82 */ /* 0x000e260000000800 */
[-C--:B---3--:R-:W-:Y:S02]  /*1e1c0*/  IMAD R29, R7, R206.reuse, RZ ;  /* 0x000000ce071d7224 */ /* 0x088fe400078e02ff */
[----:B------:R-:W-:Y:S01]  /*1e1d0*/  IMAD.WIDE.U32 R6, R6, R206, RZ ;  /* 0x000000ce06067225 */ /* 0x000fe200078e00ff */
[----:B----4-:R-:W-:-:S03]  /*1e1e0*/  @P1 SHF.R.U32.HI R21, RZ, R37, R0 ;  /* 0x00000025ff151219 */ /* 0x010fc60000011600 */
[----:B------:R-:W-:Y:S01]  /*1e1f0*/  IMAD.IADD R29, R7, 0x1, R29 ;  /* 0x00000001071d7824 */ /* 0x000fe200078e021d */
[----:B------:R-:W-:Y:S01]  /*1e200*/  IADD3 R0, P1, P3, R14, R6, R3 ;  /* 0x000000060e007210 */ /* 0x000fe20007b3e003 */
[----:B------:R-:W-:Y:S02]  /*1e210*/  IMAD.IADD R14, R15, 0x1, R9 ;  /* 0x000000010f0e7824 */ /* 0x000fe400078e0209 */
[----:B------:R-:W-:Y:S02]  /*1e220*/  IMAD.MOV R8, RZ, RZ, -R21 ;  /* 0x000000ffff087224 */ /* 0x000fe400078e0a15 */
[----:B------:R-:W-:-:S04]  /*1e230*/  IMAD.WIDE.U32 R6, R10, R215, RZ ;  /* 0x000000d70a067225 */ /* 0x000fc800078e00ff */
[----:B------:R-:W-:Y:S02]  /*1e240*/  IMAD R11, R11, R215, RZ ;  /* 0x000000d70b0b7224 */ /* 0x000fe400078e02ff */
[----:B------:R-:W-:Y:S01]  /*1e250*/  IMAD R9, R35, R8, R33 ;  /* 0x0000000823097224 */ /* 0x000fe200078e0221 */
[----:B------:R-:W-:Y:S01]  /*1e260*/  IADD3.X R8, R14, R29, R28, P1, P3 ;  /* 0x0000001d0e087210 */ /* 0x000fe20000fe641c */
[----:B------:R-:W-:Y:S01]  /*1e270*/  IMAD.IADD R11, R7, 0x1, R11 ;  /* 0x00000001070b7824 */ /* 0x000fe200078e020b */
[----:B------:R-:W-:Y:S01]  /*1e280*/  IADD3 R6, P0, P1, R21, R0, R6 ;  /* 0x0000000015067210 */ /* 0x000fe2000791e006 */
[----:B-----5:R-:W-:Y:S01]  /*1e290*/  IMAD R0, R13, R9, RZ ;  /* 0x000000090d007224 */ /* 0x020fe200078e02ff */
[----:B------:R-:W-:-:S04]  /*1e2a0*/  SHF.R.S32.HI R21, RZ, 0x1f, R21 ;  /* 0x0000001fff157819 */ /* 0x000fc80000011415 */
[----:B------:R-:W-:Y:S02]  /*1e2b0*/  IADD3.X R7, R21, R8, R11, P0, P1 ;  /* 0x0000000815077210 */ /* 0x000fe400007e240b */
[----:B------:R-:W-:Y:S01]  /*1e2c0*/  SHF.R.S32.HI R11, RZ, 0x1f, R9 ;  /* 0x0000001fff0b7819 */ /* 0x000fe20000011409 */
[----:B------:R-:W-:-:S04]  /*1e2d0*/  IMAD.WIDE.U32 R6, R12, R9, R6 ;  /* 0x000000090c067225 */ /* 0x000fc800078e0006 */
[----:B------:R-:W-:Y:S01]  /*1e2e0*/  IMAD R11, R12, R11, R0 ;  /* 0x0000000b0c0b7224 */ /* 0x000fe200078e0200 */
[----:B-1----:R-:W-:-:S03]  /*1e2f0*/  LEA R4, P0, R6, R4, 0x2 ;  /* 0x0000000406047211 */ /* 0x002fc600078010ff */
[----:B------:R-:W-:Y:S02]  /*1e300*/  IMAD.IADD R0, R7, 0x1, R11 ;  /* 0x0000000107007824 */ /* 0x000fe400078e020b */
[----:B------:R-:W-:-:S03]  /*1e310*/  IMAD.MOV.U32 R7, RZ, RZ, -0x800000 ;  /* 0xff800000ff077424 */ /* 0x000fc600078e00ff */
[----:B0-----:R-:W-:-:S05]  /*1e320*/  LEA.HI.X R5, R6, R5, R0, 0x2, P0 ;  /* 0x0000000506057211 */ /* 0x001fca00000f1400 */
[----:B------:R2:W-:Y:S02]  /*1e330*/  STG.E desc[UR42][R4.64], R7 ;  /* 0x0000000704007986 */ /* 0x0005e4000c10192a */
.L_x_8000:
[----:B------:R-:W-:Y:S05]  /*1e340*/  BSYNC B1 ;  /* 0x0000000000017941 */ /* 0x000fea0003800000 */
.L_x_7999:
[----:B------:R-:W-:Y:S05]  /*1e350*/  @P2 BRA `(.L_x_7993) ;  /* 0x0000000400b82947 */ /* 0x000fea0003800000 */
[----:B------:R-:W3:Y:S01]  /*1e360*/  LDC R21, c[0x0][0xbe8] ;  /* 0x0002fa00ff157b82 */ /* 0x000ee20000000800 */
[----:B------:R-:W-:Y:S01]  /*1e370*/  ULDC.64 UR4, c[0x0][0xaa0] ;  /* 0x0002a80000047ab9 */ /* 0x000fe20000000a00 */
[----:B------:R-:W-:Y:S01]  /*1e380*/  ULDC.64 UR6, c[0x0][0xaf0] ;  /* 0x0002bc0000067ab9 */ /* 0x000fe20000000a00 */
[----:B------:R-:W-:Y:S02]  /*1e390*/  IMAD R0, R28, UR4, RZ ;  /* 0x000000041c007c24 */ /* 0x000fe4000f8e02ff */
[----:B--2---:R-:W-:-:S04]  /*1e3a0*/  IMAD.WIDE.U32 R4, R3, UR4, RZ ;  /* 0x0000000403047c25 */ /* 0x004fc8000f8e00ff */
[----:B------:R-:W-:Y:S01]  /*1e3b0*/  IMAD R7, R3, UR5, R0 ;  /* 0x0000000503077c24 */ /* 0x000fe2000f8e0200 */
[----:B------:R-:W-:Y:S01]  /*1e3c0*/  ULDC.64 UR4, c[0x0][0xae8] ;  /* 0x0002ba0000047ab9 */ /* 0x000fe20000000a00 */
[----:B------:R-:W-:Y:S02]  /*1e3d0*/  IMAD R3, R207, 0x20, R23 ;  /* 0x00000020cf037824 */ /* 0x000fe400078e0217 */
[----:B------:R-:W-:Y:S02]  /*1e3e0*/  IMAD.IADD R5, R5, 0x1, R7 ;  /* 0x0000000105057824 */ /* 0x000fe400078e0207 */
[----:B------:R-:W-:Y:S02]  /*1e3f0*/  IMAD.IADD R8, R192, 0x1, R3 ;  /* 0x00000001c0087824 */ /* 0x000fe400078e0203 */
[----:B------:R-:W-:-:S04]  /*1e400*/  IMAD.WIDE.U32 R4, R206, UR4, R4 ;  /* 0x00000004ce047c25 */ /* 0x000fc8000f8e0004 */
[----:B------:R-:W-:Y:S02]  /*1e410*/  IMAD.MOV.U32 R3, RZ, RZ, R8 ;  /* 0x000000ffff037224 */ /* 0x000fe400078e0008 */
[----:B------:R-:W-:Y:S01]  /*1e420*/  IMAD R6, R30, UR6, RZ ;  /* 0x000000061e067c24 */ /* 0x000fe2000f8e02ff */
[----:B---3--:R-:W-:Y:S01]  /*1e430*/  ISETP.NE.AND P0, PT, R21, 0x1, PT ;  /* 0x000000011500780c */ /* 0x008fe20003f05270 */
[----:B------:R-:W-:Y:S01]  /*1e440*/  IMAD R5, R206, UR5, R5 ;  /* 0x00000005ce057c24 */ /* 0x000fe2000f8e0205 */
[----:B------:R-:W-:Y:S01]  /*1e450*/  ULDC.64 UR4, c[0x0][0xae0] ;  /* 0x0002b80000047ab9 */ /* 0x000fe20000000a00 */
[----:B------:R-:W-:Y:S02]  /*1e460*/  IMAD.IADD R192, R23, 0x1, R192 ;  /* 0x0000000117c07824 */ /* 0x000fe400078e02c0 */
[----:B------:R-:W-:-:S08]  /*1e470*/  IMAD.WIDE.U32 R4, R31, UR6, R4 ;  /* 0x000000061f047c25 */ /* 0x000fd0000f8e0004 */
[----:B------:R-:W2:Y:S08]  /*1e480*/  @P0 LDC R9, c[0x0][0xbec] ;  /* 0x0002fb00ff090b82 */ /* 0x000eb00000000800 */
[----:B------:R-:W3:Y:S01]  /*1e490*/  @P0 LDC R11, c[0x0][0xbf0] ;  /* 0x0002fc00ff0b0b82 */ /* 0x000ee20000000800 */
[----:B--2---:R-:W-:-:S04]  /*1e4a0*/  @P0 IMAD.HI.U32 R0, R8, R9, RZ ;  /* 0x0000000908000227 */ /* 0x004fc800078e00ff */
[----:B------:R-:W-:Y:S01]  /*1e4b0*/  IMAD R9, R31, UR7, R6 ;  /* 0x000000071f097c24 */ /* 0x000fe2000f8e0206 */
[----:B---3--:R-:W-:-:S03]  /*1e4c0*/  @P0 SHF.R.U32.HI R3, RZ, R11, R0 ;  /* 0x0000000bff030219 */ /* 0x008fc60000011600 */
[----:B------:R-:W-:Y:S01]  /*1e4d0*/  IMAD.IADD R5, R5, 0x1, R9 ;  /* 0x0000000105057824 */ /* 0x000fe200078e0209 */
[--C-:B------:R-:W-:Y:S01]  /*1e4e0*/  SHF.R.S32.HI R0, RZ, 0x1f, R3.reuse ;  /* 0x0000001fff007819 */ /* 0x100fe20000011403 */
[----:B------:R-:W-:Y:S02]  /*1e4f0*/  IMAD.MOV R7, RZ, RZ, -R3 ;  /* 0x000000ffff077224 */ /* 0x000fe400078e0a03 */
[----:B------:R-:W-:-:S04]  /*1e500*/  IMAD.WIDE.U32 R4, R3, UR4, R4 ;  /* 0x0000000403047c25 */ /* 0x000fc8000f8e0004 */
[----:B------:R-:W-:Y:S02]  /*1e510*/  IMAD R7, R21, R7, R8 ;  /* 0x0000000715077224 */ /* 0x000fe400078e0208 */
        /* <DEDUP_REMOVED lines=10> */
[----:B------:R-:W-:Y:S01]  /*1e5c0*/  IMAD.IADD R3, R5, 0x1, R3 ;  /* 0x0000000105037824 */ /* 0x000fe200078e0203 */
[----:B------:R-:W-:-:S04]  /*1e5d0*/  UMOV UR4, 0xffffffff ;  /* 0xffffffff00047882 */ /* 0x000fc80000000000 */
[----:B------:R-:W-:Y:S01]  /*1e5e0*/  LEA.HI.X R4, R4, UR5, R3, 0x1, P0 ;  /* 0x0000000504047c11 */ /* 0x000fe200080f0c03 */
[----:B------:R-:W-:Y:S06]  /*1e5f0*/  BRA.DIV UR4, `(.L_x_8001) ;  /* 0x000000ae04587947 */ /* 0x000fec000b800000 */
[----:B------:R2:W3:Y:S04]  /*1e600*/  SHFL.IDX PT, R3, R4, RZ, 0x181f ;  /* 0x00181fff04037589 */ /* 0x0004e800000e0000 */
[----:B------:R2:W4:Y:S02]  /*1e610*/  SHFL.IDX PT, R14, R0, RZ, 0x181f ;  /* 0x00181fff000e7589 */ /* 0x00052400000e0000 */
.L_x_8268:
[----:B------:R-:W-:Y:S01]  /*1e620*/  IMAD R20, R20, R21, RZ ;  /* 0x0000001514147224 */ /* 0x000fe200078e02ff */
[----:B------:R-:W-:Y:S04]  /*1e630*/  BSSY B1, `(.L_x_8002) ;  /* 0x000000c000017945 */ /* 0x000fe80003800000 */
[----:B------:R-:W-:-:S13]  /*1e640*/  ISETP.GE.AND P0, PT, R192, R20, PT ;  /* 0x00000014c000720c */ /* 0x000fda0003f06270 */
[----:B------:R-:W-:Y:S05]  /*1e650*/  @P0 BRA `(.L_x_8003) ;  /* 0x0000000000240947 */ /* 0x000fea0003800000 */
[----:B------:R-:W-:Y:S02]  /*1e660*/  ULDC UR4, c[0x0][0xac8] ;  /* 0x0002b20000047ab9 */ /* 0x000fe40000000800 */
[----:B------:R-:W-:Y:S02]  /*1e670*/  ISETP.GE.AND P2, PT, R16, UR4, PT ;  /* 0x0000000410007c0c */ /* 0x000fe4000bf46270 */
[----:B------:R-:W-:-:S11]  /*1e680*/  ISETP.GE.AND P3, PT, R190, UR4, PT ;  /* 0x00000004be007c0c */ /* 0x000fd6000bf66270 */
[-C--:B----4-:R-:W-:Y:S02]  /*1e690*/  @!P2 LEA R6, P0, R16, R14.reuse, 0x1 ;  /* 0x0000000e1006a211 */ /* 0x090fe400078008ff */
[----:B------:R-:W-:Y:S02]  /*1e6a0*/  @!P3 LEA R14, P1, R190, R14, 0x1 ;  /* 0x0000000ebe0eb211 */ /* 0x000fe400078208ff */
[-C--:B---3--:R-:W-:Y:S02]  /*1e6b0*/  @!P2 LEA.HI.X R7, R16, R3.reuse, R17, 0x1, P0 ;  /* 0x000000031007a211 */ /* 0x088fe400000f0c11 */
[----:B------:R-:W-:-:S03]  /*1e6c0*/  @!P3 LEA.HI.X R15, R190, R3, R214, 0x1, P1 ;  /* 0x00000003be0fb211 */ /* 0x000fc600008f0cd6 */
[----:B------:R3:W-:Y:S04]  /*1e6d0*/  @!P2 ST.E.128 desc[UR42][R6.64], RZ ;  /* 0x000000ff0600a985 */ /* 0x0007e8000c101d2a */
[----:B------:R3:W-:Y:S02]  /*1e6e0*/  @!P3 ST.E.128 desc[UR42][R14.64], RZ ;  /* 0x000000ff0e00b985 */ /* 0x0007e4000c101d2a */
.L_x_8003:
[----:B------:R-:W-:Y:S05]  /*1e6f0*/  BSYNC B1 ;  /* 0x0000000000017941 */ /* 0x000fea0003800000 */
.L_x_8002:
[----:B------:R-:W-:-:S03]  /*1e700*/  UMOV UR4, 0xffffffff ;  /* 0xffffffff00047882 */ /* 0x000fc60000000000 */
[----:B------:R-:W-:Y:S05]  /*1e710*/  BRA.DIV UR4, `(.L_x_8004) ;  /* 0x000000ae04447947 */ /* 0x000fea000b800000 */
[----:B---3--:R3:W0:Y:S04]  /*1e720*/  SHFL.IDX PT, R3, R4, 0x1, 0x181f ;  /* 0x00381f0004037f89 */ /* 0x00862800000e0000 */
[----:B----4-:R3:W4:Y:S02]  /*1e730*/  SHFL.IDX PT, R14, R0, 0x1, 0x181f ;  /* 0x00381f00000e7f89 */ /* 0x01072400000e0000 */
.L_x_8272:
[----:B------:R-:W-:Y:S01]  /*1e740*/  VIADD R5, R192, 0x20 ;  /* 0x00000020c0057836 */ /* 0x000fe20000000000 */
        /* <DEDUP_REMOVED lines=8> */
[-C--:B0-----:R-:W-:Y:S02]  /*1e7d0*/  @!P2 LEA.HI.X R7, R16, R3.reuse, R17, 0x1, P0 ;  /* 0x000000031007a211 */ /* 0x081fe400000f0c11 */
[----:B------:R-:W-:-:S03]  /*1e7e0*/  @!P3 LEA.HI.X R15, R190, R3, R214, 0x1, P1 ;  /* 0x00000003be0fb211 */ /* 0x000fc600008f0cd6 */
[----:B------:R0:W-:Y:S04]  /*1e7f0*/  @!P2 ST.E.128 desc[UR42][R6.64], RZ ;  /* 0x000000ff0600a985 */ /* 0x0001e8000c101d2a */
[----:B------:R0:W-:Y:S02]  /*1e800*/  @!P3 ST.E.128 desc[UR42][R14.64], RZ ;  /* 0x000000ff0e00b985 */ /* 0x0001e4000c101d2a */
.L_x_8006:
[----:B------:R-:W-:Y:S05]  /*1e810*/  BSYNC B1 ;  /* 0x0000000000017941 */ /* 0x000fea0003800000 */
.L_x_8005:
[----:B------:R-:W-:-:S03]  /*1e820*/  UMOV UR4, 0xffffffff ;  /* 0xffffffff00047882 */ /* 0x000fc60000000000 */
[----:B------:R-:W-:Y:S05]  /*1e830*/  BRA.DIV UR4, `(.L_x_8007) ;  /* 0x000000ae04447947 */ /* 0x000fea000b800000 */
[----:B0-----:R0:W0:Y:S04]  /*1e840*/  SHFL.IDX PT, R3, R4, 0x2, 0x181f ;  /* 0x00581f0004037f89 */ /* 0x00102800000e0000 */
[----:B----4-:R4:W0:Y:S02]  /*1e850*/  SHFL.IDX PT, R14, R0, 0x2, 0x181f ;  /* 0x00581f00000e7f89 */ /* 0x01082400000e0000 */
.L_x_8276:
[----:B------:R-:W-:Y:S01]  /*1e860*/  VIADD R5, R192, 0x40 ;  /* 0x00000040c0057836 */ /* 0x000fe20000000000 */
[----:B------:R-:W-:Y:S04]  /*1e870*/  BSSY B1, `(.L_x_8008) ;  /* 0x000000c000017945 */ /* 0x000fe80003800000 */
[----:B------:R-:W-:-:S13]  /*1e880*/  ISETP.GE.AND P0, PT, R5, R20, PT ;  /* 0x000000140500720c */ /* 0x000fda0003f06270 */
[----:B------:R-:W-:Y:S05]  /*1e890*/  @P0 BRA `(.L_x_8009) ;  /* 0x0000000000240947 */ /* 0x000fea0003800000 */
[----:B------:R-:W-:Y:S02]  /*1e8a0*/  ULDC UR4, c[0x0][0xac8] ;  /* 0x0002b20000047ab9 */ /* 0x000fe40000000800 */
[----:B------:R-:W-:Y:S02]  /*1e8b0*/  ISETP.GE.AND P2, PT, R16, UR4, PT ;  /* 0x0000000410007c0c */ /* 0x000fe4000bf46270 */
[----:B------:R-:W-:-:S11]  /*1e8c0*/  ISETP.GE.AND P3, PT, R190, UR4, PT ;  /* 0x00000004be007c0c */ /* 0x000fd6000bf66270 */
[-C--:B0-----:R-:W-:Y:S02]  /*1e8d0*/  @!P2 LEA R6, P0, R16, R14.reuse, 0x1 ;  /* 0x0000000e1006a211 */ /* 0x081fe400078008ff */
[----:B------:R-:W-:Y:S02]  /*1e8e0*/  @!P3 LEA R14, P1, R190, R14, 0x1 ;  /* 0x0000000ebe0eb211 */ /* 0x000fe400078208ff */
[-C--:B------:R-:W-:Y:S02]  /*1e8f0*/  @!P2 LEA.HI.X R7, R16, R3.reuse, R17, 0x1, P0 ;  /* 0x000000031007a211 */ /* 0x080fe400000f0c11 */
[----:B------:R-:W-:-:S03]  /*1e900*/  @!P3 LEA.HI.X R15, R190, R3, R214, 0x1, P1 ;  /* 0x00000003be0fb211 */ /* 0x000fc600008f0cd6 */
[----:B------:R0:W-:Y:S04]  /*1e910*/  @!P2 ST.E.128 desc[UR42][R6.64], RZ ;  /* 0x000000ff0600a985 */ /* 0x0001e8000c101d2a */
[----:B------:R0:W-:Y:S02]  /*1e920*/  @!P3 ST.E.128 desc[UR42][R14.64], RZ ;  /* 0x000000ff0e00b985 */ /* 0x0001e4000c101d2a */
.L_x_8009:
[----:B------:R-:W-:Y:S05]  /*1e930*/  BSYNC B1 ;  /* 0x0000000000017941 */ /* 0x000fea0003800000 */
.L_x_8008:
[----:B------:R-:W-:-:S03]  /*1e940*/  UMOV UR4, 0xffffffff ;  /* 0xffffffff00047882 */ /* 0x000fc60000000000 */
[----:B------:R-:W-:Y:S05]  /*1e950*/  BRA.DIV UR4, `(.L_x_8010) ;  /* 0x000000ae04447947 */ /* 0x000fea000b800000 */
[----:B0-----:R0:W0:Y:S04]  /*1e960*/  SHFL.IDX PT, R3, R4, 0x3, 0x181f ;  /* 0x00781f0004037f89 */ /* 0x00102800000e0000 */
[----:B------:R0:W0:Y:S02]  /*1e970*/  SHFL.IDX PT, R14, R0, 0x3, 0x181f ;  /* 0x00781f00000e7f89 */ /* 0x00002400000e0000 */
.L_x_8280:
[----:B0-234-:R-:W-:-:S05]  /*1e980*/  VIADD R0, R192, 0x60 ;  /* 0x00000060c0007836 */ /* 0x01dfca0000000000 */
[----:B------:R-:W-:-:S13]  /*1e990*/  ISETP.GE.AND P0, PT, R0, R20, PT ;  /* 0x000000140000720c */ /* 0x000fda0003f06270 */
[----:B------:R-:W-:Y:S05]  /*1e9a0*/  @P0 BRA `(.L_x_7993) ;  /* 0x0000000000240947 */ /* 0x000fea0003800000 */
[----:B------:R-:W-:Y:S02]  /*1e9b0*/  ULDC UR4, c[0x0][0xac8] ;  /* 0x0002b20000047ab9 */ /* 0x000fe40000000800 */
[----:B------:R-:W-:Y:S02]  /*1e9c0*/  ISETP.GE.AND P2, PT, R16, UR4, PT ;  /* 0x0000000410007c0c */ /* 0x000fe4000bf46270 */
[----:B------:R-:W-:-:S11]  /*1e9d0*/  ISETP.GE.AND P3, PT, R190, UR4, PT ;  /* 0x00000004be007c0c */ /* 0x000fd6000bf66270 */
[-C--:B------:R-:W-:Y:S02]  /*1e9e0*/  @!P2 LEA R4, P0, R16, R14.reuse, 0x1 ;  /* 0x0000000e1004a211 */ /* 0x080fe400078008ff */
[----:B------:R-:W-:Y:S02]  /*1e9f0*/  @!P3 LEA R14, P1, R190, R14, 0x1 ;  /* 0x0000000ebe0eb211 */ /* 0x000fe400078208ff */
[-C--:B------:R-:W-:Y:S02]  /*1ea00*/  @!P2 LEA.HI.X R5, R16, R3.reuse, R17, 0x1, P0 ;  /* 0x000000031005a211 */ /* 0x080fe400000f0c11 */
[----:B------:R-:W-:-:S03]  /*1ea10*/  @!P3 LEA.HI.X R15, R190, R3, R214, 0x1, P1 ;  /* 0x00000003be0fb211 */ /* 0x000fc600008f0cd6 */
[----:B------:R3:W-:Y:S04]  /*1ea20*/  @!P2 ST.E.128 desc[UR42][R4.64], RZ ;  /* 0x000000ff0400a985 */ /* 0x0007e8000c101d2a */
[----:B------:R3:W-:Y:S02]  /*1ea30*/  @!P3 ST.E.128 desc[UR42][R14.64], RZ ;  /* 0x000000ff0e00b985 */ /* 0x0007e4000c101d2a */
.L_x_7993:
[----:B------:R-:W-:Y:S05]  /*1ea40*/  BSYNC B0 ;  /* 0x0000000000007941 */ /* 0x000fea0003800000 */
.L_x_7979:
[----:B------:R-:W-:Y:S02]  /*1ea50*/  ULDC UR4, c[0x0][0xc3c] ;  /* 0x00030f0000047ab9 */ /* 0x000fe40000000800 */
[----:B-1----:R-:W-:-:S13]  /*1ea60*/  ISETP.GE.AND P0, PT, R27, UR4, PT ;  /* 0x000000041b007c0c */ /* 0x002fda000bf06270 */
[----:B------:R-:W-:Y:S05]  /*1ea70*/  @!P0 BRA `(.L_x_8011) ;  /* 0xfffffe2800648947 */ /* 0x000fea000383ffff */
[----:B------:R-:W-:Y:S05]  /*1ea80*/  BRA `(.L_x_7736) ;  /* 0x0000008800b07947 */ /* 0x000fea0003800000 */
.L_x_7734:
        /* <DEDUP_REMOVED lines=20> */
.L_x_8012:
        /* <DEDUP_REMOVED lines=43> */
.L_x_8016:
        /* <DEDUP_REMOVED lines=39> */
.L_x_8014:
        /* <DEDUP_REMOVED lines=12> */
.L_x_8017:
        /* <DEDUP_REMOVED lines=63> */
.L_x_8018:
        /* <DEDUP_REMOVED lines=61> */
.L_x_8019:
[----:B01----:R-:W-:-:S05]  /*1f970*/  LOP3.LUT R3, RZ, R2, RZ, 0x33, !PT ;  /* 0x00000002ff037212 */ /* 0x003fca00078e33ff */
[----:B------:R-:W-:-:S05]  /*1f980*/  IMAD.IADD R2, R4, 0x1, R3 ;  /* 0x0000000104027824 */ /* 0x000fca00078e0203 */
[----:B------:R1:W-:Y:S01]  /*1f990*/  STL [R1+0x4], R2 ;  /* 0x0000040201007387 */ /* 0x0003e20000100800 */
[----:B------:R-:W-:Y:S05]  /*1f9a0*/  BRA `(.L_x_8020) ;  /* 0x0000000000107947 */ /* 0x000fea0003800000 */
.L_x_8015:
[----:B------:R-:W-:Y:S01]  /*1f9b0*/  IMAD.U32 R2, RZ, RZ, UR6 ;  /* 0x00000006ff027e24 */ /* 0x000fe2000f8e00ff */
[----:B------:R0:W-:Y:S04]  /*1f9c0*/  STL [R1+0x4], RZ ;  /* 0x000004ff01007387 */ /* 0x0001e80000100800 */
[----:B------:R0:W-:Y:S04]  /*1f9d0*/  STL [R1+0x8], RZ ;  /* 0x000008ff01007387 */ /* 0x0001e80000100800 */
[----:B------:R0:W-:Y:S02]  /*1f9e0*/  STL [R1], R2 ;  /* 0x0000000201007387 */ /* 0x0001e40000100800 */
.L_x_8020:
        /* <DEDUP_REMOVED lines=10> */
.L_x_8013:
        /* <DEDUP_REMOVED lines=8> */
[----:B------:R-:W4:Y:S01]  /*1fb10*/  LDL.LU R4, [R1+0x10] ;  /* 0x0000100001047983 */ /* 0x000f220000300800 */
        /* <DEDUP_REMOVED lines=8> */
[----:B01----:R-:W-:Y:S01]  /*1fba0*/  IMAD.SHL.U32 R2, R5, 0x8, RZ ;  /* 0x0000000805027824 */ /* 0x003fe200078e00ff */
        /* <DEDUP_REMOVED lines=13> */
[----:B----4-:R-:W-:-:S04]  /*1fc80*/  LOP3.LUT R4, R4, 0xfffffffd, RZ, 0xc0, !PT ;  /* 0xfffffffd04047812 */ /* 0x010fc800078ec0ff */
        /* <DEDUP_REMOVED lines=11> */
[----:B------:R1:W-:Y:S04]  /*1fd40*/  STL [R1+0x10], R4 ;  /* 0x0000100401007387 */ /* 0x0003e80000100800 */
[----:B------:R1:W-:Y:S04]  /*1fd50*/  STL [R1+0x20], R2 ;  /* 0x0000200201007387 */ /* 0x0003e80000100800 */
[----:B------:R1:W-:Y:S04]  /*1fd60*/  STL [R1+0x1c], RZ ;  /* 0x00001cff01007387 */ /* 0x0003e80000100800 */
[----:B------:R1:W-:Y:S02]  /*1fd70*/  STL [R1+0x14], R2 ;  /* 0x0000140201007387 */ /* 0x0003e40000100800 */
.L_x_8180:
[----:B------:R-:W2:Y:S01]  /*1fd80*/  LDL R14, [R1+0xc] ;  /* 0x00000c00010e7983 */ /* 0x000ea20000100800 */
[----:B------:R-:W2:Y:S01]  /*1fd90*/  LDC.64 R12, c[0x0][0xa00] ;  /* 0x00028000ff0c7b82 */ /* 0x000ea20000000a00 */
[----:B------:R-:W-:Y:S05]  /*1fda0*/  YIELD ;  /* 0x0000000000007946 */ /* 0x000fea0003800000 */
[----:B------:R-:W-:Y:S01]  /*1fdb0*/  ULDC.64 UR4, c[0x0][0xa28] ;  /* 0x00028a0000047ab9 */ /* 0x000fe20000000a00 */
[----:B01----:R-:W-:Y:S02]  /*1fdc0*/  CS2R R6, SRZ ;  /* 0x0000000000067805 */ /* 0x003fe4000001ff00 */
[----:B------:R-:W-:Y:S01]  /*1fdd0*/  ISETP.NE.U32.AND P0, PT, RZ, UR4, PT ;  /* 0x00000004ff007c0c */ /* 0x000fe2000bf05070 */
[----:B------:R-:W-:Y:S01]  /*1fde0*/  ULDC.64 UR8, c[0x0][0xa18] ;  /* 0x0002860000087ab9 */ /* 0x000fe20000000a00 */
[----:B-1----:R-:W0:Y:S01]  /*1fdf0*/  LDC.64 R4, c[0x0][0xa08] ;  /* 0x00028200ff047b82 */ /* 0x002e220000000a00 */
        /* <DEDUP_REMOVED lines=8> */
[----:B------:R-:W1:-:S12]  /*1fe80*/  @P0 LDC.64 R2, c[0x0][0xa28] ;  /* 0x00028a00ff020b82 */ /* 0x000e580000000a00 */
        /* <DEDUP_REMOVED lines=39> */
.L_x_8022:
        /* <DEDUP_REMOVED lines=16> */
.L_x_8023:
[----:B------:R-:W-:Y:S05]  /*20200*/  @!P2 BRA `(.L_x_8024) ;  /* 0x00000000000ca947 */ /* 0x000fea0003800000 */
[----:B------:R-:W2:Y:S04]  /*20210*/  LDG.E R7, desc[UR42][R4.64] ;  /* 0x0000002a04077981 */ /* 0x000ea8000c1e1900 */
[----:B------:R-:W2:Y:S02]  /*20220*/  LDG.E R4, desc[UR42][R4.64+0x4] ;  /* 0x0000042a04047981 */ /* 0x000ea4000c1e1900 */
[----:B--2---:R-:W-:-:S07]  /*20230*/  IMAD.IADD R7, R4, 0x1, -R7 ;  /* 0x0000000104077824 */ /* 0x004fce00078e0a07 */
.L_x_8024:
        /* <DEDUP_REMOVED lines=37> */
.L_x_8027:
[----:B------:R-:W-:-:S13]  /*20490*/  ISETP.NE.AND P3, PT, R3, 0x1, PT ;  /* 0x000000010300780c */ /* 0x000fda0003f65270 */
[----:B------:R-:W1:Y:S02]  /*204a0*/  @P3 LDC.64 R4, c[0x0][0x9e8] ;  /* 0x00027a00ff043b82 */ /* 0x000e640000000a00 */
[----:B-1----:R-:W-:-:S05]  /*204b0*/  @P3 IMAD.HI.U32 R4, R2, R4, RZ ;  /* 0x0000000402043227 */ /* 0x002fca00078e00ff */
[----:B------:R-:W-:-:S07]  /*204c0*/  @P3 SHF.R.U32.HI R2, RZ, R5, R4 ;  /* 0x00000005ff023219 */ /* 0x000fce0000011604 */
.L_x_8028:
[----:B------:R-:W-:Y:S05]  /*204d0*/  BSYNC B0 ;  /* 0x0000000000007941 */ /* 0x000fea0003800000 */
.L_x_8026:
[----:B------:R-:W-:-:S05]  /*204e0*/  IMAD R2, R2, R3, R3 ;  /* 0x0000000302027224 */ /* 0x000fca00078e0203 */
[----:B------:R-:W-:-:S07]  /*204f0*/  VIMNMX R8, R8, R2, PT ;  /* 0x0000000208087248 */ /* 0x000fce0003fe0100 */
.L_x_8025:
[----:B------:R-:W1:Y:S01]  /*20500*/  @P1 LDC R4, c[0x0][0x44c] ;  /* 0x00011300ff041b82 */ /* 0x000e620000000800 */
[----:B------:R-:W-:Y:S01]  /*20510*/  VIADD R8, R8, 0x7f ;  /* 0x0000007f08087836 */ /* 0x000fe20000000000 */
[----:B------:R-:W-:Y:S01]  /*20520*/  ULDC UR4, c[0x0][0x9dc] ;  /* 0x0002770000047ab9 */ /* 0x000fe20000000800 */
[----:B------:R-:W-:Y:S02]  /*20530*/  IMAD.MOV.U32 R2, RZ, RZ, R12 ;  /* 0x000000ffff027224 */ /* 0x000fe400078e000c */
[----:B------:R-:W-:Y:S01]  /*20540*/  IMAD.IADD R20, R6, 0x1, -R15 ;  /* 0x0000000106147824 */ /* 0x000fe200078e0a0f */
[----:B------:R-:W-:Y:S02]  /*20550*/  SHF.R.S32.HI R7, RZ, 0x1f, R8 ;  /* 0x0000001fff077819 */ /* 0x000fe40000011408 */
[----:B------:R-:W2:Y:S02]  /*20560*/  @P1 LDC R5, c[0x0][0x450] ;  /* 0x00011400ff051b82 */ /* 0x000ea40000000800 */
[----:B------:R-:W-:-:S04]  /*20570*/  LEA.HI R7, R7, R8, RZ, 0x7 ;  /* 0x0000000807077211 */ /* 0x000fc800078f38ff */
[----:B------:R-:W-:-:S04]  /*20580*/  SHF.R.S32.HI R7, RZ, 0x7, R7 ;  /* 0x00000007ff077819 */ /* 0x000fc80000011407 */
        /* <DEDUP_REMOVED lines=16> */
.L_x_8031:
[----:B------:R-:W-:-:S13]  /*20690*/  ISETP.NE.AND P1, PT, R3, 0x1, PT ;  /* 0x000000010300780c */ /* 0x000fda0003f25270 */
[----:B------:R-:W1:Y:S02]  /*206a0*/  @P1 LDC.64 R4, c[0x0][0x9e8] ;  /* 0x00027a00ff041b82 */ /* 0x000e640000000a00 */
[----:B-1----:R-:W-:-:S05]  /*206b0*/  @P1 IMAD.HI.U32 R4, R6, R4, RZ ;  /* 0x0000000406041227 */ /* 0x002fca00078e00ff */
[----:B------:R-:W-:-:S07]  /*206c0*/  @P1 SHF.R.U32.HI R6, RZ, R5, R4 ;  /* 0x00000005ff061219 */ /* 0x000fce0000011604 */
.L_x_8032:
[----:B------:R-:W-:Y:S05]  /*206d0*/  BSYNC B0 ;  /* 0x0000000000007941 */ /* 0x000fea0003800000 */
.L_x_8030:
[----:B------:R-:W-:-:S05]  /*206e0*/  IMAD R3, R6, R3, RZ ;  /* 0x0000000306037224 */ /* 0x000fca00078e02ff */
[----:B------:R-:W-:-:S07]  /*206f0*/  VIMNMX R2, R2, R3, !PT ;  /* 0x0000000302027248 */ /* 0x000fce0007fe0100 */
.L_x_8029:
        /* <DEDUP_REMOVED lines=41> */
.L_x_8034:
[----:B------:R-:W-:Y:S05]  /*20990*/  BSYNC B0 ;  /* 0x0000000000007941 */ /* 0x000fea0003800000 */
.L_x_8033:
[-C--:B------:R-:W-:Y:S01]  /*209a0*/  IMAD R4, R12, R2.reuse, R4 ;  /* 0x000000020c047224 */ /* 0x080fe200078e0204 */
[----:B------:R-:W-:Y:S01]  /*209b0*/  BSSY B0, `(.L_x_8035) ;  /* 0x000011e000007945 */ /* 0x000fe20003800000 */
[----:B------:R-:W-:Y:S02]  /*209c0*/  PLOP3.LUT P5, PT, PT, PT, PT, 0x80, 0x0 ;  /* 0x000000000000781c */ /* 0x000fe40003faf070 */
[C---:B------:R-:W-:Y:S01]  /*209d0*/  IMAD R3, R4.reuse, 0x80, -R9 ;  /* 0x0000008004037824 */ /* 0x040fe200078e0a09 */
[----:B------:R-:W-:-:S04]  /*209e0*/  VIADDMNMX R2, R4, R2, R7, PT ;  /* 0x0000000204027246 */ /* 0x000fc80003800107 */
[----:B------:R-:W-:Y:S01]  /*209f0*/  VIMNMX R3, RZ, R3, !PT ;  /* 0x00000003ff037248 */ /* 0x000fe20007fe0100 */
[----:B------:R-:W-:-:S05]  /*20a00*/  IMAD R2, R2, 0x80, -R9 ;  /* 0x0000008002027824 */ /* 0x000fca00078e0a09 */
[----:B------:R-:W-:-:S04]  /*20a10*/  VIMNMX R2, R2, R10, PT ;  /* 0x0000000a02027248 */ /* 0x000fc80003fe0100 */
        /* <DEDUP_REMOVED lines=16> */
.L_x_8283:
[----:B--2---:R-:W-:Y:S02]  /*20b20*/  ISETP.NE.AND P0, PT, R14, RZ, PT ;  /* 0x000000ff0e00720c */ /* 0x004fe40003f05270 */
[----:B------:R-:W-:-:S11]  /*20b30*/  PLOP3.LUT P1, PT, PT, PT, PT, 0x8, 0x0 ;  /* 0x000000000000781c */ /* 0x000fd60003f2e170 */
[----:B------:R-:W-:Y:S05]  /*20b40*/  @P0 BRA `(.L_x_8038) ;  /* 0x00000000000c0947 */ /* 0x000fea0003800000 */
[----:B------:R-:W-:-:S03]  /*20b50*/  UMOV UR4, 0xffffffff ;  /* 0xffffffff00047882 */ /* 0x000fc60000000000 */
[----:B------:R-:W-:Y:S05]  /*20b60*/  BRA.DIV UR4, `(.L_x_8039) ;  /* 0x0000008e043c7947 */ /* 0x000fea000b800000 */
[----:B------:R-:W-:-:S13]  /*20b70*/  ELECT P1, URZ, PT ;  /* 0x00000000003f782f */ /* 0x000fda0003820000 */
.L_x_8038:
        /* <DEDUP_REMOVED lines=9> */
.L_x_8286:
[----:B------:R-:W-:Y:S05]  /*20c10*/  BSYNC B1 ;  /* 0x0000000000017941 */ /* 0x000fea0003800000 */
.L_x_8040:
        /* <DEDUP_REMOVED lines=12> */
.L_x_8287:
[----:B------:R-:W-:Y:S05]  /*20ce0*/  BSYNC B2 ;  /* 0x0000000000027941 */ /* 0x000fea0003800000 */
.L_x_8044:
[----:B------:R-:W-:Y:S04]  /*20cf0*/  BSSY B2, `(.L_x_8046) ;  /* 0x0000008000027945 */ /* 0x000fe80003800000 */
[----:B------:R-:W-:Y:S05]  /*20d00*/  @P4 BRA `(.L_x_8047) ;  /* 0x0000000000184947 */ /* 0x000fea0003800000 */
[----:B-1----:R-:W3:Y:S02]  /*20d10*/  LDL R4, [R1+0x10] ;  /* 0x0000100001047983 */ /* 0x002ee40000100800 */
[----:B---3--:R-:W-:Y:S01]  /*20d20*/  LOP3.LUT P0, RZ, R4, 0x1, RZ, 0xc0, !PT ;  /* 0x0000000104ff7812 */ /* 0x008fe2000780c0ff */
[----:B------:R-:W-:-:S04]  /*20d30*/  IMAD.MOV.U32 R4, RZ, RZ, 0x8000 ;  /* 0x00008000ff047424 */ /* 0x000fc800078e00ff */
[----:B------:R3:W-:Y:S08]  /*20d40*/  SYNCS.ARRIVE.TRANS64 RZ, [R6+URZ+0x28890], R4 ;  /* 0x0288900406ff79a7 */ /* 0x0007f0000800003f */
[----:B------:R-:W-:Y:S05]  /*20d50*/  @!P0 BRA `(.L_x_8047) ;  /* 0x0000000000048947 */ /* 0x000fea0003800000 */
[----:B------:R-:W-:Y:S01]  /*20d60*/  BPT.TRAP 0x1 ;  /* 0x000000040000795c */ /* 0x000fe20000300000 */
.L_x_8047:
[----:B------:R-:W-:Y:S05]  /*20d70*/  BSYNC B2 ;  /* 0x0000000000027941 */ /* 0x000fea0003800000 */
.L_x_8046:
        /* <DEDUP_REMOVED lines=14> */
.L_x_8048:
        /* <DEDUP_REMOVED lines=16> */
.L_x_8049:
        /* <DEDUP_REMOVED lines=13> */
.L_x_8288:
[----:B------:R-:W-:Y:S05]  /*21030*/  BSYNC B2 ;  /* 0x0000000000027941 */ /* 0x000fea0003800000 */
.L_x_8050:
[----:B------:R-:W-:Y:S01]  /*21040*/  BSSY B2, `(.L_x_8052) ;  /* 0x000000a000027945 */ /* 0x000fe20003800000 */
[----:B------:R-:W-:Y:S02]  /*21050*/  IMAD.MOV.U32 R12, RZ, RZ, 0x0 ;  /* 0x00000000ff0c7424 */ /* 0x000fe400078e00ff */
[----:B------:R-:W-:Y:S01]  /*21060*/  IMAD.MOV.U32 R13, RZ, RZ, 0x12f00000 ;  /* 0x12f00000ff0d7424 */ /* 0x000fe200078e00ff */
[----:B------:R-:W-:Y:S06]  /*21070*/  @P4 BRA `(.L_x_8053) ;  /* 0x0000000000184947 */ /* 0x000fec0003800000 */
[----:B------:R-:W3:Y:S02]  /*21080*/  LDL R4, [R1+0x10] ;  /* 0x0000100001047983 */ /* 0x000ee40000100800 */
[----:B---3--:R-:W-:Y:S01]  /*21090*/  LOP3.LUT P0, RZ, R4, 0x1, RZ, 0xc0, !PT ;  /* 0x0000000104ff7812 */ /* 0x008fe2000780c0ff */
[----:B------:R-:W-:-:S04]  /*210a0*/  IMAD.MOV.U32 R4, RZ, RZ, 0x8000 ;  /* 0x00008000ff047424 */ /* 0x000fc800078e00ff */
[----:B------:R1:W-:Y:S08]  /*210b0*/  SYNCS.ARRIVE.TRANS64 RZ, [R6+URZ+0x288b0], R4 ;  /* 0x0288b00406ff79a7 */ /* 0x0003f0000800003f */
[----:B------:R-:W-:Y:S05]  /*210c0*/  @!P0 BRA `(.L_x_8053) ;  /* 0x0000000000048947 */ /* 0x000fea0003800000 */
[----:B------:R-:W-:Y:S01]  /*210d0*/  BPT.TRAP 0x1 ;  /* 0x000000040000795c */ /* 0x000fe20000300000 */
.L_x_8053:
[----:B------:R-:W-:Y:S05]  /*210e0*/  BSYNC B2 ;  /* 0x0000000000027941 */ /* 0x000fea0003800000 */
.L_x_8052:
[----:B------:R-:W-:Y:S01]  /*210f0*/  R2UR UR10, R14 ;  /* 0x000000000e0a72ca */ /* 0x000fe200000e0000 */
[----:B------:R-:W-:Y:S01]  /*21100*/  IMAD R7, R11, 0x2, R18 ;  /* 0x000000020b077824 */ /* 0x000fe200078e0212 */
[----:B------:R-:W-:Y:S01]  /*21110*/  R2UR UR6, R12 ;  /* 0x000000000c0672ca */ /* 0x000fe200000e0000 */
[----:B------:R-:W-:Y:S01]  /*21120*/  UIADD3 UR4, UP0, UR38, 0x670, URZ ;  /* 0x0000067026047890 */ /* 0x000fe2000ff1e03f */
[----:B------:R-:W-:Y:S01]  /*21130*/  R2UR UR7, R13 ;  /* 0x000000000d0772ca */ /* 0x000fe200000e0000 */
[----:B012---:R-:W-:Y:S01]  /*21140*/  VIADD R6, R6, 0x288b0 ;  /* 0x000288b006067836 */ /* 0x007fe20000000000 */
[----:B------:R-:W-:Y:S01]  /*21150*/  PLOP3.LUT P0, PT, PT, PT, PT, 0x80, 0x0 ;  /* 0x000000000000781c */ /* 0x000fe20003f0f070 */
[----:B------:R-:W-:Y:S01]  /*21160*/  VIADD R4, R7, 0x400 ;  /* 0x0000040007047836 */ /* 0x000fe20000000000 */
[----:B------:R-:W-:-:S12]  /*21170*/  UIADD3.X UR5, URZ, UR39, URZ, UP0, !UPT ;  /* 0x000000273f057290 */ /* 0x000fd800087fe43f */
.L_x_8054:
        /* <DEDUP_REMOVED lines=15> */
.L_x_8055:
        /* <DEDUP_REMOVED lines=10> */
.L_x_8043:
[----:B------:R-:W-:Y:S05]  /*21310*/  BSYNC B1 ;  /* 0x0000000000017941 */ /* 0x000fea0003800000 */
.L_x_8042:
[----:B------:R-:W1:Y:S04]  /*21320*/  LDL.LU R9, [R1+0x1c] ;  /* 0x00001c0001097983 */ /* 0x000e680000300800 */
[----:B------:R-:W2:Y:S01]  /*21330*/  LDL.LU R7, [R1+0x20] ;  /* 0x0000200001077983 */ /* 0x000ea20000300800 */
[----:B------:R-:W-:Y:S01]  /*21340*/  PLOP3.LUT P5, PT, PT, PT, PT, 0x8, 0x0 ;  /* 0x000000000000781c */ /* 0x000fe20003fae170 */
[----:B-1----:R-:W-:Y:S02]  /*21350*/  VIADD R4, R9, 0x1 ;  /* 0x0000000109047836 */ /* 0x002fe40000000000 */
        /* <DEDUP_REMOVED lines=9> */
.L_x_8070:
        /* <DEDUP_REMOVED lines=13> */
.L_x_8289:
[----:B------:R-:W-:Y:S05]  /*214c0*/  BSYNC B2 ;  /* 0x0000000000027941 */ /* 0x000fea0003800000 */
.L_x_8058:
        /* <DEDUP_REMOVED lines=8> */
.L_x_8061:
[----:B------:R-:W-:Y:S05]  /*21550*/  BSYNC B2 ;  /* 0x0000000000027941 */ /* 0x000fea0003800000 */
.L_x_8060:
        /* <DEDUP_REMOVED lines=12> */
.L_x_8062:
        /* <DEDUP_REMOVED lines=16> */
.L_x_8063:
        /* <DEDUP_REMOVED lines=13> */
.L_x_8290:
[----:B------:R-:W-:Y:S05]  /*217f0*/  BSYNC B2 ;  /* 0x0000000000027941 */ /* 0x000fea0003800000 */
.L_x_8064:
        /* <DEDUP_REMOVED lines=10> */
.L_x_8067:
[----:B------:R-:W-:Y:S05]  /*218a0*/  BSYNC B2 ;  /* 0x0000000000027941 */ /* 0x000fea0003800000 */
.L_x_8066:
        /* <DEDUP_REMOVED lines=8> */
.L_x_8068:
        /* <DEDUP_REMOVED lines=15> */
.L_x_8069:
        /* <DEDUP_REMOVED lines=10> */
.L_x_8057:
[----:B------:R-:W-:Y:S05]  /*21ac0*/  BSYNC B1 ;  /* 0x0000000000017941 */ /* 0x000fea0003800000 */
.L_x_8056:
        /* <DEDUP_REMOVED lines=12> */
.L_x_8036:
[----:B------:R-:W-:Y:S05]  /*21b90*/  BSYNC B0 ;  /* 0x0000000000007941 */ /* 0x000fea0003800000 */
.L_x_8035:
        /* <DEDUP_REMOVED lines=26> */
.L_x_8073:
[----:B------:R-:W-:-:S13]  /*21d40*/  ISETP.NE.AND P2, PT, R3, 0x1, PT ;  /* 0x000000010300780c */ /* 0x000fda0003f45270 */
[----:B------:R-:W1:Y:S02]  /*21d50*/  @P2 LDC.64 R4, c[0x0][0x9e8] ;  /* 0x00027a00ff042b82 */ /* 0x000e640000000a00 */
[----:B-1----:R-:W-:-:S05]  /*21d60*/  @P2 IMAD.HI.U32 R4, R6, R4, RZ ;  /* 0x0000000406042227 */ /* 0x002fca00078e00ff */
[----:B------:R-:W-:-:S07]  /*21d70*/  @P2 SHF.R.U32.HI R6, RZ, R5, R4 ;  /* 0x00000005ff062219 */ /* 0x000fce0000011604 */
.L_x_8074:
[----:B------:R-:W-:Y:S05]  /*21d80*/  BSYNC B0 ;  /* 0x0000000000007941 */ /* 0x000fea0003800000 */
.L_x_8072:
[----:B------:R-:W-:-:S05]  /*21d90*/  IMAD R6, R6, R3, R3 ;  /* 0x0000000306067224 */ /* 0x000fca00078e0203 */
[----:B------:R-:W-:-:S07]  /*21da0*/  VIMNMX R2, R2, R6, PT ;  /* 0x0000000602027248 */ /* 0x000fce0003fe0100 */
.L_x_8071:
        /* <DEDUP_REMOVED lines=26> */
.L_x_8077:
[----:B------:R-:W-:-:S13]  /*21f50*/  ISETP.NE.AND P0, PT, R3, 0x1, PT ;  /* 0x000000010300780c */ /* 0x000fda0003f05270 */
[----:B------:R-:W1:Y:S02]  /*21f60*/  @P0 LDC.64 R4, c[0x0][0x9e8] ;  /* 0x00027a00ff040b82 */ /* 0x000e640000000a00 */
[----:B-1----:R-:W-:-:S05]  /*21f70*/  @P0 IMAD.HI.U32 R4, R2, R4, RZ ;  /* 0x0000000402040227 */ /* 0x002fca00078e00ff */
[----:B------:R-:W-:-:S07]  /*21f80*/  @P0 SHF.R.U32.HI R2, RZ, R5, R4 ;  /* 0x00000005ff020219 */ /* 0x000fce0000011604 */
.L_x_8078:
[----:B------:R-:W-:Y:S05]  /*21f90*/  BSYNC B0 ;  /* 0x0000000000007941 */ /* 0x000fea0003800000 */
.L_x_8076:
[----:B------:R-:W-:-:S05]  /*21fa0*/  IMAD R2, R2, R3, RZ ;  /* 0x0000000302027224 */ /* 0x000fca00078e02ff */
[----:B------:R-:W-:-:S07]  /*21fb0*/  VIMNMX R0, R0, R2, !PT ;  /* 0x0000000200007248 */ /* 0x000fce0007fe0100 */
.L_x_8075:
        /* <DEDUP_REMOVED lines=39> */
.L_x_8080:
[----:B------:R-:W-:Y:S05]  /*22230*/  BSYNC B0 ;  /* 0x0000000000007941 */ /* 0x000fea0003800000 */
.L_x_8079:
        /* <DEDUP_REMOVED lines=21> */
[----:B---3--:R-:W-:-:S04]  /*22390*/  LOP3.LUT R4, R4, UR4, RZ, 0xc0, !PT ;  /* 0x0000000404047c12 */ /* 0x008fc8000f8ec0ff */
[----:B------:R-:W3:Y:S01]  /*223a0*/  POPC R7, R4 ;  /* 0x0000000400077309 */ /* 0x000ee20000000000 */
[----:B--2---:R-:W3:Y:S02]  /*223b0*/  SHFL.IDX PT, R0, R3, R0, 0x1f ;  /* 0x00001f0003007589 */ /* 0x004ee400000e0000 */
[----:B---3--:R-:W-:-:S05]  /*223c0*/  IADD3 R0, R0, UR36, R7 ;  /* 0x0000002400007c10 */ /* 0x008fca000fffe007 */
[----:B------:R2:W-:Y:S01]  /*223d0*/  STL [R1], R0 ;  /* 0x0000000001007387 */ /* 0x0005e20000100800 */
[----:B------:R-:W-:Y:S05]  /*223e0*/  BRA `(.L_x_8083) ;  /* 0x0000003800f87947 */ /* 0x000fea0003800000 */
.L_x_8082:
        /* <DEDUP_REMOVED lines=20> */
.L_x_8085:
[----:B------:R-:W-:Y:S05]  /*22530*/  BSYNC B6 ;  /* 0x0000000000067941 */ /* 0x000fea0003800000 */
.L_x_8084:
        /* <DEDUP_REMOVED lines=20> */
.L_x_8088:
        /* <DEDUP_REMOVED lines=15> */
.L_x_8087:
[----:B------:R-:W-:Y:S05]  /*22770*/  BSYNC B6 ;  /* 0x0000000000067941 */ /* 0x000fea0003800000 */
.L_x_8086:
        /* <DEDUP_REMOVED lines=24> */
.L_x_8293:
        /* <DEDUP_REMOVED lines=11> */
.L_x_8296:
[----:B------:R-:W-:Y:S05]  /*229b0*/  @!P6 BRA `(.L_x_8090) ;  /* 0x000000040008e947 */ /* 0x000fea0003800000 */
[----:B------:R-:W-:-:S04]  /*229c0*/  ISETP.NE.U32.AND P0, PT, R2, RZ, PT ;  /* 0x000000ff0200720c */ /* 0x000fc80003f05070 */
[----:B------:R-:W-:-:S13]  /*229d0*/  ISETP.NE.AND.EX P0, PT, R3, RZ, PT, P0 ;  /* 0x000000ff0300720c */ /* 0x000fda0003f05300 */
[----:B------:R-:W-:Y:S05]  /*229e0*/  @!P0 BRA `(.L_x_8092) ;  /* 0x0000000000508947 */ /* 0x000fea0003800000 */
[----:B------:R-:W2:Y:S01]  /*229f0*/  LDC R6, c[0x0][0x43c] ;  /* 0x00010f00ff067b82 */ /* 0x000ea20000000800 */
[----:B------:R-:W-:Y:S01]  /*22a00*/  IMAD.MOV.U32 R9, RZ, RZ, R0 ;  /* 0x000000ffff097224 */ /* 0x000fe200078e0000 */
[----:B------:R-:W-:-:S03]  /*22a10*/  ULDC.64 UR4, c[0x0][0x428] ;  /* 0x00010a0000047ab9 */ /* 0x000fc60000000a00 */
        /* <DEDUP_REMOVED lines=17> */
.L_x_8092:
[----:B--2---:R-:W2:Y:S01]  /*22b30*/  LDL R2, [R1+0x14] ;  /* 0x0000140001027983 */ /* 0x004ea20000100800 */
[----:B---3--:R-:W-:Y:S01]  /*22b40*/  IMAD R0, R19, 0x8, R18 ;  /* 0x0000000813007824 */ /* 0x008fe200078e0212 */
[----:B--2---:R-:W-:-:S04]  /*22b50*/  SHF.L.U32 R2, R2, 0x1f, RZ ;  /* 0x0000001f02027819 */ /* 0x004fc800000006ff */
[----:B------:R-:W2:Y:S02]  /*22b60*/  SYNCS.PHASECHK.TRANS64.TRYWAIT P0, [R0+URZ+0x28840], R2 ;  /* 0x02884002000075a7 */ /* 0x000ea4000800017f */
[----:B--2---:R-:W-:Y:S05]  /*22b70*/  @!P0 BRA `(.L_x_8093) ;  /* 0x0000007000148947 */ /* 0x004fea0003800000 */
.L_x_8297:
[----:B------:R3:W5:Y:S01]  /*22b80*/  LDL R3, [R1+0x10] ;  /* 0x0000100001037983 */ /* 0x0007620000100800 */
[----:B------:R-:W4:Y:S02]  /*22b90*/  S2R R4, SR_TID.X ;  /* 0x0000000000047919 */ /* 0x000f240000002100 */
[----:B----4-:R-:W-:-:S04]  /*22ba0*/  LOP3.LUT R4, R4, 0x7f, RZ, 0xc0, !PT ;  /* 0x0000007f04047812 */ /* 0x010fc800078ec0ff */
[----:B------:R-:W-:-:S13]  /*22bb0*/  ISETP.NE.AND P0, PT, R4, RZ, PT ;  /* 0x000000ff0400720c */ /* 0x000fda0003f05270 */
[----:B---3--:R-:W-:Y:S05]  /*22bc0*/  @P0 BRA `(.L_x_8094) ;  /* 0x0000000000140947 */ /* 0x008fea0003800000 */
[----:B-----5:R-:W-:Y:S01]  /*22bd0*/  LOP3.LUT P1, RZ, R3, 0x1, RZ, 0xc0, !PT ;  /* 0x0000000103ff7812 */ /* 0x020fe2000782c0ff */
[----:B--2---:R-:W-:-:S04]  /*22be0*/  IMAD.MOV.U32 R2, RZ, RZ, 0x8000 ;  /* 0x00008000ff027424 */ /* 0x004fc800078e00ff */
[----:B------:R3:W-:Y:S08]  /*22bf0*/  SYNCS.ARRIVE.TRANS64 RZ, [R0+URZ+0x28830], R2 ;  /* 0x0288300200ff79a7 */ /* 0x0007f0000800003f */
[----:B------:R-:W-:Y:S05]  /*22c00*/  @!P1 BRA `(.L_x_8094) ;  /* 0x0000000000049947 */ /* 0x000fea0003800000 */
[----:B------:R-:W-:Y:S01]  /*22c10*/  BPT.TRAP 0x1 ;  /* 0x000000040000795c */ /* 0x000fe20000300000 */
.L_x_8094:
[----:B------:R-:W4:Y:S04]  /*22c20*/  LDL R4, [R1+0x4] ;  /* 0x0000040001047983 */ /* 0x000f280000100800 */
[----:B--23--:R-:W2:Y:S01]  /*22c30*/  LDL R2, [R1+0x18] ;  /* 0x0000180001027983 */ /* 0x00cea20000100800 */
        /* <DEDUP_REMOVED lines=14> */
[----:B------:R3:W-:Y:S01]  /*22d20*/  STL [R1+0x10], R3 ;  /* 0x0000100301007387 */ /* 0x0007e20000100800 */
[----:B------:R-:W-:-:S03]  /*22d30*/  UIADD3 UR14, UR6, 0x1c400, URZ ;  /* 0x0001c400060e7890 */ /* 0x000fc6000fffe03f */
[----:B------:R-:W-:Y:S01]  /*22d40*/  UMOV UR6, 0x0 ;  /* 0x0000000000067882 */ /* 0x000fe20000000000 */
[----:B----4-:R-:W-:Y:S02]  /*22d50*/  R2UR UR11, R4 ;  /* 0x00000000040b72ca */ /* 0x010fe400000e0000 */
[----:B--2---:R-:W-:-:S13]  /*22d60*/  R2UR UR5, R2 ;  /* 0x00000000020572ca */ /* 0x004fda00000e0000 */
[----:B------:R-:W-:Y:S02]  /*22d70*/  ULEA UR11, UR11, UR5, 0x7 ;  /* 0x000000050b0b7291 */ /* 0x000fe4000f8e383f */
[----:B------:R-:W-:-:S09]  /*22d80*/  UIADD3.X UR5, URZ, UR39, URZ, UP0, !UPT ;  /* 0x000000273f057290 */ /* 0x000fd200087fe43f */
[----:B------:R2:W-:Y:S02]  /*22d90*/  UTMALDG.4D [UR8], [UR4], desc[UR6] ;  /* 0x00000608040075b4 */ /* 0x0005e40008019000 */
[----:B--2---:R-:W-:Y:S01]  /*22da0*/  UMOV UR8, UR14 ;  /* 0x0000000e00087c82 */ /* 0x004fe20008000000 */
[----:B------:R-:W-:Y:S02]  /*22db0*/  UMOV UR10, UR15 ;  /* 0x0000000f000a7c82 */ /* 0x000fe40008000000 */
[----:B------:R3:W-:Y:S02]  /*22dc0*/  UTMALDG.4D [UR8], [UR4], desc[UR6] ;  /* 0x00000608040075b4 */ /* 0x0007e40008019000 */
[----:B---3--:R-:W-:Y:S01]  /*22dd0*/  NOP ;  /* 0x0000000000007918 */ /* 0x008fe20000000000 */
.L_x_8090:
[----:B------:R-:W3:Y:S01]  /*22de0*/  LDL.LU R3, [R1+0x48] ;  /* 0x0000480001037983 */ /* 0x000ee20000300800 */
[----:B------:R-:W-:Y:S05]  /*22df0*/  WARPSYNC.ALL ;  /* 0x0000000000007948 */ /* 0x000fea0003800000 */
[----:B------:R-:W-:Y:S01]  /*22e00*/  ULDC.64 UR4, c[0x0][0x298] ;  /* 0x0000a60000047ab9 */ /* 0x000fe20000000a00 */
[----:B------:R-:W-:Y:S01]  /*22e10*/  BSSY B6, `(.L_x_8095) ;  /* 0x000001c000067945 */ /* 0x000fe20003800000 */
[----:B------:R-:W-:Y:S01]  /*22e20*/  BAR.SYNC.DEFER_BLOCKING 0x8, 0x180 ;  /* 0x0206000000007b1d */ /* 0x000fe20000010000 */
[----:B---3--:R-:W-:Y:S01]  /*22e30*/  SHF.R.S32.HI R0, RZ, 0x1f, R3 ;  /* 0x0000001fff007819 */ /* 0x008fe20000011403 */
        /* <DEDUP_REMOVED lines=25> */
.L_x_8096:
[----:B------:R-:W-:Y:S05]  /*22fd0*/  BSYNC B6 ;  /* 0x0000000000067941 */ /* 0x000fea0003800000 */
.L_x_8095:
        /* <DEDUP_REMOVED lines=9> */
[----:B------:R-:W0:Y:S02]  /*23070*/  S2R R8, SR_TID.X ;  /* 0x0000000000087919 */ /* 0x000e240000002100 */
[----:B0-----:R-:W-:Y:S02]  /*23080*/  IMAD.SHL.U32 R8, R8, 0x10, RZ ;  /* 0x0000001008087824 */ /* 0x001fe400078e00ff */
        /* <DEDUP_REMOVED lines=19> */
[----:B------:R-:W2:Y:S01]  /*231c0*/  S2R R8, SR_TID.X ;  /* 0x0000000000087919 */ /* 0x000ea20000002100 */
[----:B------:R-:W-:Y:S02]  /*231d0*/  IMAD.IADD R3, R3, 0x1, R0 ;  /* 0x0000000103037824 */ /* 0x000fe400078e0200 */
[----:B------:R-:W-:Y:S02]  /*231e0*/  IMAD.MOV.U32 R0, RZ, RZ, R4 ;  /* 0x000000ffff007224 */ /* 0x000fe400078e0004 */
        /* <DEDUP_REMOVED lines=16> */
[----:B------:R-:W-:Y:S01]  /*232f0*/  ULDC.64 UR4, c[0x0][0x280] ;  /* 0x0000a00000047ab9 */ /* 0x000fe20000000a00 */
[----:B------:R-:W-:Y:S02]  /*23300*/  LOP3.LUT R8, R8, 0x40, RZ, 0xfc, !PT ;  /* 0x0000004008087812 */ /* 0x000fe400078efcff */
[----:B------:R-:W-:Y:S01]  /*23310*/  IMAD.IADD R3, R3, 0x1, R4 ;  /* 0x0000000103037824 */ /* 0x000fe200078e0204 */
[----:B------:R-:W-:Y:S01]  /*23320*/  LEA R4, P0, R2, UR4, 0x1 ;  /* 0x0000000402047c11 */ /* 0x000fe2000f8008ff */
[----:B------:R-:W-:Y:S02]  /*23330*/  ULDC UR4, c[0x0][0x2b8] ;  /* 0x0000ae0000047ab9 */ /* 0x000fe40000000800 */
[----:B------:R-:W-:Y:S02]  /*23340*/  ISETP.GE.AND P1, PT, R8, UR4, PT ;  /* 0x0000000408007c0c */ /* 0x000fe4000bf26270 */
[----:B------:R0:W5:Y:S01]  /*23350*/  LDL R8, [R1+0x30] ;  /* 0x0000300001087983 */ /* 0x0001620000100800 */
[----:B------:R-:W1:Y:S01]  /*23360*/  S2R R9, SR_TID.X ;  /* 0x0000000000097919 */ /* 0x000e620000002100 */
[----:B------:R-:W2:Y:S01]  /*23370*/  S2R R10, SR_TID.X ;  /* 0x00000000000a7919 */ /* 0x000ea20000002100 */
[----:B------:R-:W-:Y:S01]  /*23380*/  LEA.HI.X R3, R2, UR5, R3, 0x1, P0 ;  /* 0x0000000502037c11 */ /* 0x000fe200080f0c03 */
[----:B-1----:R-:W-:-:S05]  /*23390*/  IMAD.SHL.U32 R9, R9, 0x8, RZ ;  /* 0x0000000809097824 */ /* 0x002fca00078e00ff */
[----:B------:R-:W-:Y:S02]  /*233a0*/  LOP3.LUT R9, R9, 0x38, RZ, 0xc0, !PT ;  /* 0x0000003809097812 */ /* 0x000fe400078ec0ff */
[----:B--2---:R-:W-:Y:S02]  /*233b0*/  LOP3.LUT R10, R10, 0x7f, RZ, 0xc0, !PT ;  /* 0x0000007f0a0a7812 */ /* 0x004fe400078ec0ff */
[----:B------:R-:W-:Y:S01]  /*233c0*/  ISETP.GE.AND P0, PT, R9, UR4, PT ;  /* 0x0000000409007c0c */ /* 0x000fe2000bf06270 */
[----:B------:R-:W-:Y:S01]  /*233d0*/  UMOV UR4, 0xffffffff ;  /* 0xffffffff00047882 */ /* 0x000fe20000000000 */
[----:B------:R-:W-:Y:S02]  /*233e0*/  SHF.R.U32.HI R10, RZ, 0x3, R10 ;  /* 0x00000003ff0a7819 */ /* 0x000fe4000001160a */
[----:B0-----:R-:W-:Y:S09]  /*233f0*/  BRA.DIV UR4, `(.L_x_8097) ;  /* 0x0000006a04087947 */ /* 0x001ff2000b800000 */
[----:B------:R-:W2:Y:S04]  /*23400*/  LDL.LU R6, [R1+0x38] ;  /* 0x0000380001067983 */ /* 0x000ea80000300800 */
[----:B------:R-:W3:Y:S01]  /*23410*/  LDL.LU R11, [R1+0x34] ;  /* 0x00003400010b7983 */ /* 0x000ee20000300800 */
        /* <DEDUP_REMOVED lines=75> */
.L_x_8314:
        /* <DEDUP_REMOVED lines=11> */
.L_x_8099:
[----:B------:R-:W-:Y:S05]  /*23980*/  BSYNC B0 ;  /* 0x0000000000007941 */ /* 0x000fea0003800000 */
.L_x_8098:
[----:B------:R-:W-:Y:S01]  /*23990*/  NOP ;  /* 0x0000000000007918 */ /* 0x000fe20000000000 */
[----:B------:R-:W-:-:S13]  /*239a0*/  PLOP3.LUT P0, PT, PT, PT, PT, 0x80, 0x0 ;  /* 0x000000000000781c */ /* 0x000fda0003f0f070 */
.L_x_8100:
        /* <DEDUP_REMOVED lines=18> */
.L_x_8315:
[----:B------:R-:W-:Y:S05]  /*23ad0*/  BSYNC B0 ;  /* 0x0000000000007941 */ /* 0x000fea0003800000 */
.L_x_8101:
        /* <DEDUP_REMOVED lines=60> */
.L_x_8109:
[----:B------:R-:W-:Y:S01]  /*23ea0*/  IMAD R3, R7, 0x8, R18 ;  /* 0x0000000807037824 */ /* 0x000fe200078e0212 */
[----:B------:R-:W-:Y:S01]  /*23eb0*/  SHF.L.U32 R2, R9, 0x1f, RZ ;  /* 0x0000001f09027819 */ /* 0x000fe200000006ff */
[----:B------:R-:W-:Y:S03]  /*23ec0*/  BSSY B3, `(.L_x_8110) ;  /* 0x0000003000037945 */ /* 0x000fe60003800000 */
[----:B------:R-:W1:Y:S02]  /*23ed0*/  SYNCS.PHASECHK.TRANS64.TRYWAIT P0, [R3+URZ+0x28840], R2 ;  /* 0x02884002030075a7 */ /* 0x000e64000800017f */
[----:B-1----:R-:W-:Y:S05]  /*23ee0*/  @!P0 BRA `(.L_x_8111) ;  /* 0x0000006800108947 */ /* 0x002fea0003800000 */
.L_x_8316:
[----:B------:R-:W-:Y:S05]  /*23ef0*/  BSYNC B3 ;  /* 0x0000000000037941 */ /* 0x000fea0003800000 */
.L_x_8110:
        /* <DEDUP_REMOVED lines=11> */
.L_x_8113:
[----:B------:R-:W-:Y:S05]  /*23fb0*/  BSYNC B3 ;  /* 0x0000000000037941 */ /* 0x000fea0003800000 */
.L_x_8112:
        /* <DEDUP_REMOVED lines=12> */
.L_x_8114:
        /* <DEDUP_REMOVED lines=16> */
.L_x_8115:
        /* <DEDUP_REMOVED lines=16> */
.L_x_8317:
[----:B------:R-:W-:Y:S05]  /*24280*/  BSYNC B3 ;  /* 0x0000000000037941 */ /* 0x000fea0003800000 */
.L_x_8116:
        /* <DEDUP_REMOVED lines=10> */
.L_x_8118:
[----:B------:R-:W2:Y:S01]  /*24330*/  LDL R3, [R1+0x10] ;  /* 0x0000100001037983 */ /* 0x000ea20000100800 */
[----:B------:R-:W-:Y:S01]  /*24340*/  BSSY B3, `(.L_x_8119) ;  /* 0x0000004000037945 */ /* 0x000fe20003800000 */
[----:B--2---:R-:W-:-:S13]  /*24350*/  LOP3.LUT P0, RZ, R3, 0x8, RZ, 0xc0, !PT ;  /* 0x0000000803ff7812 */ /* 0x004fda000780c0ff */
[----:B------:R-:W-:Y:S05]  /*24360*/  @P0 BRA `(.L_x_8120) ;  /* 0x0000000000040947 */ /* 0x000fea0003800000 */
[----:B------:R-:W-:Y:S01]  /*24370*/  BPT.TRAP 0x1 ;  /* 0x000000040000795c */ /* 0x000fe20000300000 */
.L_x_8120:
[----:B------:R-:W-:Y:S05]  /*24380*/  BSYNC B3 ;  /* 0x0000000000037941 */ /* 0x000fea0003800000 */
.L_x_8119:
        /* <DEDUP_REMOVED lines=12> */
.L_x_8121:
        /* <DEDUP_REMOVED lines=15> */
.L_x_8122:
        /* <DEDUP_REMOVED lines=12> */
.L_x_8108:
[----:B------:R-:W-:Y:S05]  /*24600*/  BSYNC B1 ;  /* 0x0000000000017941 */ /* 0x000fea0003800000 */
.L_x_8107:
[----:B0-----:R-:W2:Y:S01]  /*24610*/  LDL.LU R0, [R1+0x3c] ;  /* 0x00003c0001007983 */ /* 0x001ea20000300800 */
[----:B------:R-:W-:-:S03]  /*24620*/  IMAD.MOV.U32 R19, RZ, RZ, R7 ;  /* 0x000000ffff137224 */ /* 0x000fc600078e0007 */
[----:B------:R0:W-:Y:S02]  /*24630*/  STL [R1+0x14], R9 ;  /* 0x0000140901007387 */ /* 0x0001e40000100800 */
[----:B0-2---:R-:W-:-:S07]  /*24640*/  VIADD R0, R0, 0xfffffffd ;  /* 0xfffffffd00007836 */ /* 0x005fce0000000000 */
.L_x_8106:
[----:B------:R-:W-:Y:S05]  /*24650*/  BSYNC B2 ;  /* 0x0000000000027941 */ /* 0x000fea0003800000 */
.L_x_8105:
[----:B------:R-:W-:-:S05]  /*24660*/  VIADD R10, R10, 0xfffffffe ;  /* 0xfffffffe0a0a7836 */ /* 0x000fca0000000000 */
[----:B------:R-:W-:-:S13]  /*24670*/  ISETP.NE.AND P0, PT, R10, R6, PT ;  /* 0x000000060a00720c */ /* 0x000fda0003f05270 */
[----:B------:R-:W-:Y:S05]  /*24680*/  @!P0 BRA `(.L_x_8104) ;  /* 0x0000001000e08947 */ /* 0x000fea0003800000 */
[----:B------:R-:W-:-:S07]  /*24690*/  IMAD.MOV.U32 R8, RZ, RZ, R17 ;  /* 0x000000ffff087224 */ /* 0x000fce00078e0011 */
.L_x_8155:
        /* <DEDUP_REMOVED lines=35> */
.L_x_8125:
[----:B------:R-:W-:Y:S01]  /*248d0*/  IMAD R3, R4, 0x8, R18 ;  /* 0x0000000804037824 */ /* 0x000fe200078e0212 */
[----:B------:R-:W-:Y:S01]  /*248e0*/  SHF.L.U32 R2, R5, 0x1f, RZ ;  /* 0x0000001f05027819 */ /* 0x000fe200000006ff */
[----:B------:R-:W-:Y:S03]  /*248f0*/  BSSY B2, `(.L_x_8126) ;  /* 0x0000003000027945 */ /* 0x000fe60003800000 */
[----:B------:R-:W1:Y:S02]  /*24900*/  SYNCS.PHASECHK.TRANS64.TRYWAIT P0, [R3+URZ+0x28840], R2 ;  /* 0x02884002030075a7 */ /* 0x000e64000800017f */
[----:B-1----:R-:W-:Y:S05]  /*24910*/  @!P0 BRA `(.L_x_8127) ;  /* 0x0000005c00ac8947 */ /* 0x002fea0003800000 */
.L_x_8318:
[----:B------:R-:W-:Y:S05]  /*24920*/  BSYNC B2 ;  /* 0x0000000000027941 */ /* 0x000fea0003800000 */
.L_x_8126:
        /* <DEDUP_REMOVED lines=11> */
.L_x_8129:
[----:B------:R-:W-:Y:S05]  /*249e0*/  BSYNC B2 ;  /* 0x0000000000027941 */ /* 0x000fea0003800000 */
.L_x_8128:
[----:B------:R-:W2:Y:S01]  /*249f0*/  LDL R7, [R1+0x18] ;  /* 0x0000180001077983 */ /* 0x000ea20000100800 */
[----:B------:R-:W-:Y:S01]  /*24a00*/  IMAD.MOV.U32 R10, RZ, RZ, RZ ;  /* 0x000000ffff0a7224 */ /* 0x000fe200078e00ff */
[----:B------:R-:W-:Y:S01]  /*24a10*/  UIADD3 UR4, UP0, UR38, 0x370, URZ ;  /* 0x0000037026047890 */ /* 0x000fe2000ff1e03f */
[----:B-1----:R-:W-:Y:S01]  /*24a20*/  IMAD R2, R4, 0x8000, R18 ;  /* 0x0000800004027824 */ /* 0x002fe200078e0212 */
        /* <DEDUP_REMOVED lines=8> */
.L_x_8130:
        /* <DEDUP_REMOVED lines=16> */
.L_x_8131:
        /* <DEDUP_REMOVED lines=16> */
.L_x_8319:
[----:B------:R-:W-:Y:S05]  /*24cb0*/  BSYNC B2 ;  /* 0x0000000000027941 */ /* 0x000fea0003800000 */
.L_x_8132:
        /* <DEDUP_REMOVED lines=10> */
.L_x_8134:
[----:B------:R-:W2:Y:S01]  /*24d60*/  LDL R3, [R1+0x10] ;  /* 0x0000100001037983 */ /* 0x000ea20000100800 */
[----:B------:R-:W-:Y:S01]  /*24d70*/  BSSY B2, `(.L_x_8135) ;  /* 0x0000004000027945 */ /* 0x000fe20003800000 */
[----:B--2---:R-:W-:-:S13]  /*24d80*/  LOP3.LUT P0, RZ, R3, 0x8, RZ, 0xc0, !PT ;  /* 0x0000000803ff7812 */ /* 0x004fda000780c0ff */
[----:B------:R-:W-:Y:S05]  /*24d90*/  @P0 BRA `(.L_x_8136) ;  /* 0x0000000000040947 */ /* 0x000fea0003800000 */
[----:B------:R-:W-:Y:S01]  /*24da0*/  BPT.TRAP 0x1 ;  /* 0x000000040000795c */ /* 0x000fe20000300000 */
.L_x_8136:
[----:B------:R-:W-:Y:S05]  /*24db0*/  BSYNC B2 ;  /* 0x0000000000027941 */ /* 0x000fea0003800000 */
.L_x_8135:
        /* <DEDUP_REMOVED lines=12> */
.L_x_8137:
        /* <DEDUP_REMOVED lines=15> */
.L_x_8138:
        /* <DEDUP_REMOVED lines=12> */
.L_x_8124:
[----:B------:R-:W-:Y:S05]  /*25030*/  BSYNC B1 ;  /* 0x0000000000017941 */ /* 0x000fea0003800000 */
.L_x_8123:
        /* <DEDUP_REMOVED lines=35> */
.L_x_8141:
[----:B------:R-:W-:Y:S01]  /*25270*/  IMAD R2, R19, 0x8, R18 ;  /* 0x0000000813027824 */ /* 0x000fe200078e0212 */
[----:B------:R-:W-:Y:S01]  /*25280*/  SHF.L.U32 R3, R10, 0x1f, RZ ;  /* 0x0000001f0a037819 */ /* 0x000fe200000006ff */
[----:B------:R-:W-:Y:S03]  /*25290*/  BSSY B2, `(.L_x_8142) ;  /* 0x0000003000027945 */ /* 0x000fe60003800000 */
[----:B------:R-:W2:Y:S02]  /*252a0*/  SYNCS.PHASECHK.TRANS64.TRYWAIT P0, [R2+URZ+0x28840], R3 ;  /* 0x02884003020075a7 */ /* 0x000ea4000800017f */
[----:B--2---:R-:W-:Y:S05]  /*252b0*/  @!P0 BRA `(.L_x_8143) ;  /* 0x00000054006c8947 */ /* 0x004fea0003800000 */
.L_x_8320:
[----:B------:R-:W-:Y:S05]  /*252c0*/  BSYNC B2 ;  /* 0x0000000000027941 */ /* 0x000fea0003800000 */
.L_x_8142:
        /* <DEDUP_REMOVED lines=11> */
.L_x_8145:
[----:B------:R-:W-:Y:S05]  /*25380*/  BSYNC B2 ;  /* 0x0000000000027941 */ /* 0x000fea0003800000 */
.L_x_8144:
[----:B--2---:R-:W2:Y:S01]  /*25390*/  LDL R3, [R1+0x18] ;  /* 0x0000180001037983 */ /* 0x004ea20000100800 */
[----:B------:R-:W-:Y:S01]  /*253a0*/  IMAD.MOV.U32 R11, RZ, RZ, RZ ;  /* 0x000000ffff0b7224 */ /* 0x000fe200078e00ff */
[----:B------:R-:W-:Y:S01]  /*253b0*/  UIADD3 UR4, UP0, UR38, 0x370, URZ ;  /* 0x0000037026047890 */ /* 0x000fe2000ff1e03f */
[----:B0-----:R-:W-:Y:S01]  /*253c0*/  IMAD R10, R19, 0x8000, R18 ;  /* 0x00008000130a7824 */ /* 0x001fe200078e0212 */
        /* <DEDUP_REMOVED lines=8> */
.L_x_8146:
        /* <DEDUP_REMOVED lines=16> */
.L_x_8147:
        /* <DEDUP_REMOVED lines=15> */
.L_x_8321:
[----:B------:R-:W-:Y:S05]  /*25640*/  BSYNC B2 ;  /* 0x0000000000027941 */ /* 0x000fea0003800000 */
.L_x_8148:
        /* <DEDUP_REMOVED lines=10> */
.L_x_8150:
[----:B------:R-:W2:Y:S01]  /*256f0*/  LDL R3, [R1+0x10] ;  /* 0x0000100001037983 */ /* 0x000ea20000100800 */
[----:B------:R-:W-:Y:S01]  /*25700*/  BSSY B2, `(.L_x_8151) ;  /* 0x0000004000027945 */ /* 0x000fe20003800000 */
[----:B--2---:R-:W-:-:S13]  /*25710*/  LOP3.LUT P0, RZ, R3, 0x8, RZ, 0xc0, !PT ;  /* 0x0000000803ff7812 */ /* 0x004fda000780c0ff */
[----:B------:R-:W-:Y:S05]  /*25720*/  @P0 BRA `(.L_x_8152) ;  /* 0x0000000000040947 */ /* 0x000fea0003800000 */
[----:B------:R-:W-:Y:S01]  /*25730*/  BPT.TRAP 0x1 ;  /* 0x000000040000795c */ /* 0x000fe20000300000 */
.L_x_8152:
[----:B------:R-:W-:Y:S05]  /*25740*/  BSYNC B2 ;  /* 0x0000000000027941 */ /* 0x000fea0003800000 */
.L_x_8151:
        /* <DEDUP_REMOVED lines=12> */
.L_x_8153:
        /* <DEDUP_REMOVED lines=15> */
.L_x_8154:
        /* <DEDUP_REMOVED lines=12> */
.L_x_8140:
[----:B------:R-:W-:Y:S05]  /*259c0*/  BSYNC B1 ;  /* 0x0000000000017941 */ /* 0x000fea0003800000 */
.L_x_8139:
[----:B------:R-:W2:Y:S01]  /*259d0*/  LDL R2, [R1+0x2c] ;  /* 0x00002c0001027983 */ /* 0x000ea20000100800 */
[----:B------:R-:W-:Y:S01]  /*259e0*/  VIADD R0, R0, 0xfffffffe ;  /* 0xfffffffe00007836 */ /* 0x000fe20000000000 */
[----:B--2---:R-:W-:-:S13]  /*259f0*/  ISETP.GT.AND P0, PT, R6, R2, PT ;  /* 0x000000020600720c */ /* 0x004fda0003f04270 */
[----:B------:R-:W-:Y:S05]  /*25a00*/  @P0 BRA `(.L_x_8155) ;  /* 0xffffffec00240947 */ /* 0x000fea000383ffff */
.L_x_8104:
[----:B------:R-:W-:Y:S05]  /*25a10*/  BSYNC B0 ;  /* 0x0000000000007941 */ /* 0x000fea0003800000 */
.L_x_8103:
        /* <DEDUP_REMOVED lines=8> */
[----:B------:R-:W3:Y:S02]  /*25aa0*/  FLO.U32 R0, UR4 ;  /* 0x0000000400007d00 */ /* 0x000ee400080e0000 */
        /* <DEDUP_REMOVED lines=9> */
.L_x_8157:
[----:B------:R-:W-:Y:S05]  /*25b40*/  BSYNC B0 ;  /* 0x0000000000007941 */ /* 0x000fea0003800000 */
.L_x_8156:
        /* <DEDUP_REMOVED lines=10> */
.L_x_8322:
[----:B------:R-:W-:Y:S05]  /*25bf0*/  BSYNC B1 ;  /* 0x0000000000017941 */ /* 0x000fea0003800000 */
.L_x_8160:
        /* <DEDUP_REMOVED lines=10> */
.L_x_8162:
[----:B------:R-:W2:Y:S01]  /*25ca0*/  LDL R2, [R1+0x10] ;  /* 0x0000100001027983 */ /* 0x000ea20000100800 */
[----:B------:R-:W-:Y:S01]  /*25cb0*/  BSSY B1, `(.L_x_8163) ;  /* 0x0000004000017945 */ /* 0x000fe20003800000 */
[----:B--2---:R-:W-:-:S13]  /*25cc0*/  LOP3.LUT P0, RZ, R2, 0x8, RZ, 0xc0, !PT ;  /* 0x0000000802ff7812 */ /* 0x004fda000780c0ff */
[----:B------:R-:W-:Y:S05]  /*25cd0*/  @P0 BRA `(.L_x_8164) ;  /* 0x0000000000040947 */ /* 0x000fea0003800000 */
[----:B------:R-:W-:Y:S01]  /*25ce0*/  BPT.TRAP 0x1 ;  /* 0x000000040000795c */ /* 0x000fe20000300000 */
.L_x_8164:
[----:B------:R-:W-:Y:S05]  /*25cf0*/  BSYNC B1 ;  /* 0x0000000000017941 */ /* 0x000fea0003800000 */
.L_x_8163:
        /* <DEDUP_REMOVED lines=12> */
.L_x_8165:
        /* <DEDUP_REMOVED lines=15> */
.L_x_8166:
        /* <DEDUP_REMOVED lines=10> */
.L_x_8159:
[----:B------:R-:W-:Y:S05]  /*25f50*/  BSYNC B0 ;  /* 0x0000000000007941 */ /* 0x000fea0003800000 */
.L_x_8158:
[----:B------:R-:W3:Y:S01]  /*25f60*/  LDL.LU R4, [R1+0x14] ;  /* 0x0000140001047983 */ /* 0x000ee20000300800 */
[----:B------:R-:W-:-:S05]  /*25f70*/  VIADD R19, R19, 0x1 ;  /* 0x0000000113137836 */ /* 0x000fca0000000000 */
[----:B------:R-:W-:-:S04]  /*25f80*/  ISETP.NE.AND P0, PT, R19, 0x2, PT ;  /* 0x000000021300780c */ /* 0x000fc80003f05270 */
[----:B------:R-:W-:Y:S02]  /*25f90*/  SEL R0, RZ, 0x1, P0 ;  /* 0x00000001ff007807 */ /* 0x000fe40000000000 */
[----:B------:R-:W-:Y:S02]  /*25fa0*/  SEL R19, R19, RZ, P0 ;  /* 0x000000ff13137207 */ /* 0x000fe40000000000 */
[----:B---3--:R-:W-:-:S05]  /*25fb0*/  LOP3.LUT R4, R4, R0, RZ, 0x3c, !PT ;  /* 0x0000000004047212 */ /* 0x008fca00078e3cff */
[----:B------:R3:W-:Y:S02]  /*25fc0*/  STL [R1+0x14], R4 ;  /* 0x0000140401007387 */ /* 0x0007e40000100800 */
.L_x_8083:
[----:B------:R-:W-:Y:S05]  /*25fd0*/  BSYNC B7 ;  /* 0x0000000000077941 */ /* 0x000fea0003800000 */
.L_x_8081:
        /* <DEDUP_REMOVED lines=9> */
[----:B-1-3--:R-:W0:Y:S04]  /*26070*/  LDS.128 R4, [R18+0x288d0] ;  /* 0x0288d00012047984 */ /* 0x00ae280000000c00 */
[----:B0-----:R0:W-:Y:S04]  /*26080*/  STL.64 [R1], R4 ;  /* 0x0000000401007387 */ /* 0x0011e80000100a00 */
[----:B------:R0:W-:Y:S01]  /*26090*/  STL.64 [R1+0x8], R6 ;  /* 0x0000080601007387 */ /* 0x0001e20000100a00 */
[----:B------:R-:W-:Y:S06]  /*260a0*/  BAR.ARV 0x4, 0x180 ;  /* 0x0106000000007b1d */ /* 0x000fec0000002000 */
[----:B------:R-:W-:Y:S05]  /*260b0*/  BRA `(.L_x_8168) ;  /* 0x0000001000307947 */ /* 0x000fea0003800000 */
.L_x_8167:
[----:B------:R-:W4:Y:S01]  /*260c0*/  LDL R16, [R1+0x28] ;  /* 0x0000280001107983 */ /* 0x000f220000100800 */
[----:B------:R-:W-:Y:S01]  /*260d0*/  UMOV UR4, 0xffffffff ;  /* 0xffffffff00047882 */ /* 0x000fe20000000000 */
[----:B----4-:R-:W-:Y:S02]  /*260e0*/  ISETP.NE.AND P5, PT, R16, 0x1f, PT ;  /* 0x0000001f1000780c */ /* 0x010fe40003fa5270 */
[----:B------:R-:W-:Y:S11]  /*260f0*/  BRA.DIV UR4, `(.L_x_8169) ;  /* 0x0000004a04187947 */ /* 0x000ff6000b800000 */
[----:B--2---:R-:W2:Y:S01]  /*26100*/  LDL R3, [R1+0xc] ;  /* 0x00000c0001037983 */ /* 0x004ea20000100800 */
[----:B------:R-:W-:-:S03]  /*26110*/  ULDC UR4, c[0x0][0xc3c] ;  /* 0x00030f0000047ab9 */ /* 0x000fc60000000800 */
[----:B------:R-:W4:Y:S01]  /*26120*/  LDL.LU R2, [R1] ;  /* 0x0000000001027983 */ /* 0x000f220000300800 */
[----:B------:R-:W-:Y:S01]  /*26130*/  LOP3.LUT P4, RZ, R10, 0x1, RZ, 0xc0, !PT ;  /* 0x000000010aff7812 */ /* 0x000fe2000788c0ff */
[----:B--2---:R-:W-:Y:S02]  /*26140*/  IMAD.IADD R0, R3, 0x1, R16 ;  /* 0x0000000103007824 */ /* 0x004fe400078e0210 */
[----:B----4-:R-:W-:-:S03]  /*26150*/  IMAD.MOV.U32 R10, RZ, RZ, R2 ;  /* 0x000000ffff0a7224 */ /* 0x010fc600078e0002 */
[----:B------:R-:W-:-:S13]  /*26160*/  ISETP.GE.OR P0, PT, R0, UR4, !P5 ;  /* 0x0000000400007c0c */ /* 0x000fda000ef06670 */
[----:B------:R-:W0:Y:S08]  /*26170*/  @!P0 LDC.64 R2, c[0x0][0xc80] ;  /* 0x00032000ff028b82 */ /* 0x000e300000000a00 */
[----:B-1----:R-:W1:Y:S01]  /*26180*/  @!P0 LDC.64 R6, c[0x0][0xc78] ;  /* 0x00031e00ff068b82 */ /* 0x002e620000000a00 */
[----:B0-----:R-:W-:-:S05]  /*26190*/  @!P0 IMAD.WIDE R2, R0, 0x4, R2 ;  /* 0x0000000400028825 */ /* 0x001fca00078e0202 */
[----:B------:R1:W2:Y:S02]  /*261a0*/  @!P0 LDG.E R8, desc[UR42][R2.64] ;  /* 0x0000002a02088981 */ /* 0x0002a4000c1e1900 */
[----:B-1----:R-:W-:-:S06]  /*261b0*/  @!P0 IMAD.WIDE R2, R0, 0x4, R6 ;  /* 0x0000000400028825 */ /* 0x002fcc00078e0206 */
[----:B------:R-:W4:Y:S01]  /*261c0*/  @!P0 LDG.E R2, desc[UR42][R2.64] ;  /* 0x0000002a02028981 */ /* 0x000f22000c1e1900 */
[----:B---3--:R-:W-:Y:S01]  /*261d0*/  IMAD.MOV.U32 R4, RZ, RZ, RZ ;  /* 0x000000ffff047224 */ /* 0x008fe200078e00ff */
[C---:B------:R-:W-:Y:S01]  /*261e0*/  ISETP.GE.U32.AND P1, PT, R16.reuse, 0x4, PT ;  /* 0x000000041000780c */ /* 0x040fe20003f26070 */
[----:B------:R-:W-:Y:S01]  /*261f0*/  IMAD.MOV.U32 R6, RZ, RZ, RZ ;  /* 0x000000ffff067224 */ /* 0x000fe200078e00ff */
[C---:B------:R-:W-:Y:S01]  /*26200*/  ISETP.GE.U32.AND P2, PT, R16.reuse, 0x8, PT ;  /* 0x000000081000780c */ /* 0x040fe20003f46070 */
[----:B------:R-:W-:Y:S01]  /*26210*/  SHFL.IDX PT, R0, R10, 0x1, 0x1f ;  /* 0x00201f000a007f89 */ /* 0x000fe200000e0000 */
[C---:B------:R-:W-:Y:S01]  /*26220*/  ISETP.GE.U32.AND P3, PT, R16.reuse, 0x10, PT ;  /* 0x000000101000780c */ /* 0x040fe20003f66070 */
[----:B--2---:R-:W-:Y:S02]  /*26230*/  @!P0 IMAD.MOV.U32 R4, RZ, RZ, R8 ;  /* 0x000000ffff048224 */ /* 0x004fe400078e0008 */
[----:B------:R-:W-:Y:S02]  /*26240*/  IMAD.MOV.U32 R8, RZ, RZ, RZ ;  /* 0x000000ffff087224 */ /* 0x000fe400078e00ff */
[----:B----4-:R-:W-:Y:S01]  /*26250*/  @!P0 IMAD.MOV.U32 R6, RZ, RZ, R2 ;  /* 0x000000ffff068224 */ /* 0x010fe200078e0002 */
[----:B------:R-:W-:-:S03]  /*26260*/  ISETP.GE.U32.AND P0, PT, R16, 0x2, PT ;  /* 0x000000021000780c */ /* 0x000fc60003f06070 */
[----:B------:R-:W-:-:S05]  /*26270*/  IMAD R2, R6, R4, RZ ;  /* 0x0000000406027224 */ /* 0x000fca00078e02ff */
[----:B------:R-:W0:Y:S02]  /*26280*/  SHFL.UP PT, R3, R2, 0x1, RZ ;  /* 0x0420000002037989 */ /* 0x000e2400000e00ff */
[----:B0-----:R-:W-:-:S05]  /*26290*/  SEL R5, R3, RZ, P4 ;  /* 0x000000ff03057207 */ /* 0x001fca0002000000 */
[----:B------:R-:W-:Y:S02]  /*262a0*/  IMAD.IADD R2, R2, 0x1, R5 ;  /* 0x0000000102027824 */ /* 0x000fe400078e0205 */
[----:B------:R-:W-:Y:S04]  /*262b0*/  SHFL.IDX PT, R5, R10, RZ, 0x1f ;  /* 0x00001fff0a057589 */ /* 0x000fe800000e0000 */
        /* <DEDUP_REMOVED lines=13> */
.L_x_8332:
[----:B------:R-:W-:Y:S02]  /*26390*/  ULDC UR4, c[0x0][0xc38] ;  /* 0x00030e0000047ab9 */ /* 0x000fe40000000800 */
[----:B------:R-:W-:-:S04]  /*263a0*/  IMAD.U32 R2, RZ, RZ, UR4 ;  /* 0x00000004ff027e24 */ /* 0x000fc8000f8e00ff */
[----:B-1----:R-:W-:-:S04]  /*263b0*/  IMAD R9, R9, R2, RZ ;  /* 0x0000000209097224 */ /* 0x002fc800078e02ff */
[----:B------:R-:W-:-:S05]  /*263c0*/  IMAD.IADD R0, R0, 0x1, R9 ;  /* 0x0000000100007824 */ /* 0x000fca00078e0209 */
[----:B------:R-:W-:-:S13]  /*263d0*/  ISETP.GT.AND P4, PT, R0, R5, PT ;  /* 0x000000050000720c */ /* 0x000fda0003f84270 */
[----:B------:R-:W-:Y:S05]  /*263e0*/  @P4 BRA `(.L_x_8170) ;  /* 0x0000000000b04947 */ /* 0x000fea0003800000 */
.L_x_8173:
        /* <DEDUP_REMOVED lines=38> */
.L_x_8340:
[----:B------:R-:W-:Y:S02]  /*26650*/  ULDC UR4, c[0x0][0xc38] ;  /* 0x00030e0000047ab9 */ /* 0x000fe40000000800 */
[----:B------:R-:W-:-:S04]  /*26660*/  IMAD.U32 R2, RZ, RZ, UR4 ;  /* 0x00000004ff027e24 */ /* 0x000fc8000f8e00ff */
[----:B-1----:R-:W-:-:S04]  /*26670*/  IMAD R9, R9, R2, RZ ;  /* 0x0000000209097224 */ /* 0x002fc800078e02ff */
[----:B------:R-:W-:-:S05]  /*26680*/  IMAD.IADD R0, R9, 0x1, R0 ;  /* 0x0000000109007824 */ /* 0x000fca00078e0200 */
[----:B------:R-:W-:-:S13]  /*26690*/  ISETP.GT.AND P4, PT, R0, R5, PT ;  /* 0x000000050000720c */ /* 0x000fda0003f84270 */
[----:B------:R-:W-:Y:S05]  /*266a0*/  @!P4 BRA `(.L_x_8173) ;  /* 0xfffffffc0050c947 */ /* 0x000fea000383ffff */
.L_x_8170:
        /* <DEDUP_REMOVED lines=12> */
.L_x_8345:
[----:B------:R-:W-:-:S13]  /*26770*/  ISETP.NE.AND P0, PT, R0, RZ, PT ;  /* 0x000000ff0000720c */ /* 0x000fda0003f05270 */
[----:B------:R-:W-:Y:S05]  /*26780*/  @!P0 BRA `(.L_x_8175) ;  /* 0x0000000000148947 */ /* 0x000fea0003800000 */
[----:B------:R-:W-:Y:S01]  /*26790*/  UMOV UR4, 0xffffffff ;  /* 0xffffffff00047882 */ /* 0x000fe20000000000 */
[----:B-1----:R-:W-:Y:S02]  /*267a0*/  VIADD R3, R3, 0xffffffff ;  /* 0xffffffff03037836 */ /* 0x002fe40000000000 */
[----:B------:R-:W-:Y:S05]  /*267b0*/  BRA.DIV UR4, `(.L_x_8176) ;  /* 0x0000004e04107947 */ /* 0x000fea000b800000 */
[----:B------:R1:W3:Y:S02]  /*267c0*/  SHFL.IDX PT, R3, R7, R3, 0x1f ;  /* 0x00001f0307037589 */ /* 0x0002e400000e0000 */
.L_x_8348:
[----:B---3--:R-:W-:-:S07]  /*267d0*/  IMAD.MOV.U32 R8, RZ, RZ, R3 ;  /* 0x000000ffff087224 */ /* 0x008fce00078e0003 */
.L_x_8175:
        /* <DEDUP_REMOVED lines=62> */
.L_x_8177:
[----:B-1----:R-:W3:Y:S01]  /*26bc0*/  LDL R3, [R1+0xc] ;  /* 0x00000c0001037983 */ /* 0x002ee20000100800 */
[----:B0-----:R-:W3:Y:S02]  /*26bd0*/  LDC.64 R6, c[0x0][0xc90] ;  /* 0x00032400ff067b82 */ /* 0x001ee40000000a00 */
        /* <DEDUP_REMOVED lines=61> */
.L_x_8178:
[----:B------:R-:W-:-:S05]  /*26fb0*/  LOP3.LUT R3, RZ, R0, RZ, 0x33, !PT ;  /* 0x00000000ff037212 */ /* 0x000fca00078e33ff */
[----:B------:R-:W-:-:S05]  /*26fc0*/  IMAD.IADD R0, R4, 0x1, R3 ;  /* 0x0000000104007824 */ /* 0x000fca00078e0203 */
[----:B------:R3:W-:Y:S01]  /*26fd0*/  STL [R1+0x4], R0 ;  /* 0x0000040001007387 */ /* 0x0007e20000100800 */
[----:B------:R-:W-:Y:S05]  /*26fe0*/  BRA `(.L_x_8179) ;  /* 0x0000000000287947 */ /* 0x000fea0003800000 */
.L_x_8171:
        /* <DEDUP_REMOVED lines=10> */
.L_x_8179:
[----:B---34-:R-:W3:Y:S04]  /*27090*/  LDL R0, [R1+0x28] ;  /* 0x0000280001007983 */ /* 0x018ee80000100800 */
[----:B------:R-:W4:Y:S04]  /*270a0*/  LDL R3, [R1+0x8] ;  /* 0x0000080001037983 */ /* 0x000f280000100800 */
[----:B01----:R-:W5:Y:S04]  /*270b0*/  LDL R2, [R1+0xc] ;  /* 0x00000c0001027983 */ /* 0x003f680000100800 */
[----:B------:R-:W2:Y:S04]  /*270c0*/  LDL R4, [R1] ;  /* 0x0000000001047983 */ /* 0x000ea80000100800 */
[----:B------:R-:W2:Y:S01]  /*270d0*/  LDL R5, [R1+0x4] ;  /* 0x0000040001057983 */ /* 0x000ea20000100800 */
[----:B------:R-:W-:Y:S05]  /*270e0*/  WARPSYNC.ALL ;  /* 0x0000000000007948 */ /* 0x000fea0003800000 */
[----:B------:R-:W-:Y:S01]  /*270f0*/  BAR.SYNC.DEFER_BLOCKING 0x4, 0x180 ;  /* 0x0106000000007b1d */ /* 0x000fe20000010000 */
[----:B---3--:R-:W-:Y:S01]  /*27100*/  ISETP.NE.AND P0, PT, R0, RZ, PT ;  /* 0x000000ff0000720c */ /* 0x008fe20003f05270 */
[----:B----4-:R-:W-:-:S12]  /*27110*/  IMAD.MOV.U32 R6, RZ, RZ, R3 ;  /* 0x000000ffff067224 */ /* 0x010fd800078e0003 */
[----:B------:R-:W0:Y:S01]  /*27120*/  @!P0 S2R R3, SR_CgaCtaId ;  /* 0x0000000000038919 */ /* 0x000e220000008800 */
[----:B------:R-:W-:Y:S01]  /*27130*/  @!P0 MOV R0, 0x400 ;  /* 0x0000040000008802 */ /* 0x000fe20000000f00 */
[----:B-----5:R-:W-:-:S03]  /*27140*/  IMAD.MOV.U32 R7, RZ, RZ, R2 ;  /* 0x000000ffff077224 */ /* 0x020fc600078e0002 */
[----:B0-----:R-:W-:-:S05]  /*27150*/  @!P0 LEA R18, R3, R0, 0x18 ;  /* 0x0000000003128211 */ /* 0x001fca00078ec0ff */
[----:B--2---:R1:W-:Y:S01]  /*27160*/  @!P0 STS.128 [R18+0x288d0], R4 ;  /* 0x0288d00412008388 */ /* 0x0043e20000000c00 */
[----:B------:R-:W-:Y:S06]  /*27170*/  BAR.ARV 0x5, 0x180 ;  /* 0x0146000000007b1d */ /* 0x000fec0000002000 */
.L_x_8168:
[----:B--2---:R-:W2:Y:S01]  /*27180*/  LDL R0, [R1+0xc] ;  /* 0x00000c0001007983 */ /* 0x004ea20000100800 */
[----:B------:R-:W-:Y:S02]  /*27190*/  ULDC UR4, c[0x0][0xc3c] ;  /* 0x00030f0000047ab9 */ /* 0x000fe40000000800 */
[----:B--2---:R-:W-:-:S13]  /*271a0*/  ISETP.GE.AND P0, PT, R0, UR4, PT ;  /* 0x0000000400007c0c */ /* 0x004fda000bf06270 */
[----:B------:R-:W-:Y:S05]  /*271b0*/  @!P0 BRA `(.L_x_8180) ;  /* 0xffffff8800f08947 */ /* 0x000fea000383ffff */
[----:B------:R-:W-:Y:S05]  /*271c0*/  BSYNC B8 ;  /* 0x0000000000087941 */ /* 0x000fea0003800000 */
.L_x_8021:
        /* <DEDUP_REMOVED lines=12> */
.L_x_8349:
[----:B------:R-:W-:Y:S05]  /*27290*/  BSYNC B0 ;  /* 0x0000000000007941 */ /* 0x000fea0003800000 */
.L_x_8181:
[----:B------:R-:W-:-:S03]  /*272a0*/  UMOV UR4, 0xffffffff ;  /* 0xffffffff00047882 */ /* 0x000fc60000000000 */
[----:B------:R-:W-:Y:S05]  /*272b0*/  BRA.DIV UR4, `(.L_x_8183) ;  /* 0x0000004204907947 */ /* 0x000fea000b800000 */
[----:B------:R-:W1:Y:S02]  /*272c0*/  S2R R2, SR_TID.X ;  /* 0x0000000000027919 */ /* 0x000e640000002100 */
[----:B-1----:R-:W-:-:S04]  /*272d0*/  SHF.R.U32.HI R2, RZ, 0x5, R2 ;  /* 0x00000005ff027819 */ /* 0x002fc80000011602 */
[----:B------:R-:W-:-:S05]  /*272e0*/  LOP3.LUT R2, R2, 0x3, RZ, 0xc0, !PT ;  /* 0x0000000302027812 */ /* 0x000fca00078ec0ff */
[----:B------:R1:W2:Y:S02]  /*272f0*/  SHFL.IDX PT, R14, R2, RZ, 0x1f ;  /* 0x00001fff020e7589 */ /* 0x0002a400000e0000 */
.L_x_8352:
[----:B--2---:R-:W-:-:S13]  /*27300*/  ISETP.NE.AND P0, PT, R14, RZ, PT ;  /* 0x000000ff0e00720c */ /* 0x004fda0003f05270 */
[----:B------:R-:W-:Y:S05]  /*27310*/  @P0 BRA `(.L_x_7736) ;  /* 0x00000000008c0947 */ /* 0x000fea0003800000 */
[----:B------:R-:W-:-:S03]  /*27320*/  UMOV UR4, 0xffffffff ;  /* 0xffffffff00047882 */ /* 0x000fc60000000000 */
[----:B------:R-:W-:Y:S05]  /*27330*/  BRA.DIV UR4, `(.L_x_8184) ;  /* 0x0000004204a47947 */ /* 0x000fea000b800000 */
[----:B------:R-:W-:-:S13]  /*27340*/  ELECT P6, URZ, PT ;  /* 0x00000000003f782f */ /* 0x000fda00038c0000 */
.L_x_8355:
[----:B------:R-:W-:Y:S05]  /*27350*/  @!P6 BRA `(.L_x_7736) ;  /* 0x00000000007ce947 */ /* 0x000fea0003800000 */
[----:B------:R-:W-:-:S06]  /*27360*/  ULOP3.LUT UR4, UR40, 0x2, URZ, 0xfc, !UPT ;  /* 0x0000000228047892 */ /* 0x000fcc000f8efc3f */
[----:B-1----:R-:W-:-:S05]  /*27370*/  IMAD.U32 R2, RZ, RZ, UR4 ;  /* 0x00000004ff027e24 */ /* 0x002fca000f8e00ff */
[----:B------:R-:W-:-:S13]  /*27380*/  ISETP.NE.AND P2, PT, R2, 0x3, PT ;  /* 0x000000030200780c */ /* 0x000fda0003f45270 */
[----:B------:R-:W-:Y:S05]  /*27390*/  @!P2 BRA `(.L_x_8185) ;  /* 0x000000000004a947 */ /* 0x000fea0003800000 */
[----:B------:R-:W-:Y:S01]  /*273a0*/  BPT.TRAP 0x1 ;  /* 0x000000040000795c */ /* 0x000fe20000300000 */
.L_x_8185:
        /* <DEDUP_REMOVED lines=13> */
.L_x_8356:
[----:B------:R-:W1:Y:S02]  /*27480*/  SYNCS.PHASECHK.TRANS64.TRYWAIT P0, [R7+URZ], R2 ;  /* 0x00000002070075a7 */ /* 0x000e64000800017f */
[----:B-1----:R-:W-:Y:S05]  /*27490*/  @!P0 BRA `(.L_x_8187) ;  /* 0x0000004000808947 */ /* 0x002fea0003800000 */
.L_x_8357:
[----:B------:R-:W-:Y:S05]  /*274a0*/  @!P2 BRA `(.L_x_8188) ;  /* 0x000000000004a947 */ /* 0x000fea0003800000 */
[----:B------:R-:W-:Y:S01]  /*274b0*/  BPT.TRAP 0x1 ;  /* 0x000000040000795c */ /* 0x000fe20000300000 */
.L_x_8188:
[----:B------:R-:W-:-:S04]  /*274c0*/  VIADD R0, R0, 0x28860 ;  /* 0x0002886000007836 */ /* 0x000fc80000000000 */
[----:B------:R-:W-:-:S04]  /*274d0*/  IMAD R4, R19, 0x8, R0 ;  /* 0x0000000813047824 */ /* 0x000fc800078e0200 */
[----:B------:R-:W2:Y:S02]  /*274e0*/  SYNCS.PHASECHK.TRANS64.TRYWAIT P0, [R4+URZ], R5 ;  /* 0x00000005040075a7 */ /* 0x000ea4000800017f */
[----:B--2---:R-:W-:Y:S05]  /*274f0*/  @!P0 BRA `(.L_x_8189) ;  /* 0x00000040007c8947 */ /* 0x004fea0003800000 */
.L_x_8358:
[----:B------:R-:W-:-:S07]  /*27500*/  IMAD R3, R3, 0x8, R0 ;  /* 0x0000000803037824 */ /* 0x000fce00078e0200 */
.L_x_8190:
[----:B----4-:R4:W0:Y:S02]  /*27510*/  SYNCS.PHASECHK.TRANS64.TRYWAIT P0, [R3+URZ], R2 ;  /* 0x00000002030075a7 */ /* 0x010824000800017f */
[----:B0-----:R-:W-:Y:S05]  /*27520*/  @!P0 NANOSLEEP.SYNCS 0x989680 ;  /* 0x009896800000895d */ /* 0x001fea0003900000 */
[----:B------:R-:W0:Y:S02]  /*27530*/  @!P0 SYNCS.PHASECHK.TRANS64 P0, [R3+URZ], R2 ;  /* 0x00000002030085a7 */ /* 0x000e24000800007f */
[----:B0-----:R-:W-:Y:S05]  /*27540*/  @!P0 BRA `(.L_x_8190) ;  /* 0xfffffffc00f08947 */ /* 0x001fea000383ffff */
.L_x_7736:
[----:B------:R-:W-:Y:S05]  /*27550*/  BSYNC B9 ;  /* 0x0000000000097941 */ /* 0x000fea0003800000 */
.L_x_7733:
[----:B------:R-:W-:Y:S05]  /*27560*/  EXIT ;  /* 0x000000000000794d */ /* 0x000fea0003800000 */
.L_x_7768:
[----:B0-----:R0:W1:Y:S02]  /*27570*/  SYNCS.PHASECHK.TRANS64.TRYWAIT P6, [R107+URZ+0x28890], R117 ;  /* 0x028890756b0075a7 */ /* 0x00106400080c017f */
[----:B-1----:R-:W-:Y:S05]  /*27580*/  @!P6 NANOSLEEP.SYNCS 0x989680 ;  /* 0x009896800000e95d */ /* 0x002fea0003900000 */
[----:B------:R-:W1:Y:S02]  /*27590*/  @!P6 SYNCS.PHASECHK.TRANS64 P6, [R107+URZ+0x28890], R117 ;  /* 0x028890756b00e5a7 */ /* 0x000e6400080c007f */
[----:B-1----:R-:W-:Y:S05]  /*275a0*/  @!P6 BRA `(.L_x_7768) ;  /* 0xfffffffc00f0e947 */ /* 0x002fea000383ffff */
[----:B------:R-:W-:Y:S05]  /*275b0*/  BRA `(.L_x_8191) ;  /* 0xfffffdc400307947 */ /* 0x000fea000383ffff */
.L_x_7804:
[----:B0-----:R0:W1:Y:S02]  /*275c0*/  SYNCS.PHASECHK.TRANS64.TRYWAIT P4, [R107+URZ+0x28890], R117 ;  /* 0x028890756b0075a7 */ /* 0x001064000808017f */
[----:B-1----:R-:W-:Y:S05]  /*275d0*/  @!P4 NANOSLEEP.SYNCS 0x989680 ;  /* 0x009896800000c95d */ /* 0x002fea0003900000 */
[----:B------:R-:W1:Y:S02]  /*275e0*/  @!P4 SYNCS.PHASECHK.TRANS64 P4, [R107+URZ+0x28890], R117 ;  /* 0x028890756b00c5a7 */ /* 0x000e64000808007f */
[----:B-1----:R-:W-:Y:S05]  /*275f0*/  @!P4 BRA `(.L_x_7804) ;  /* 0xfffffffc00f0c947 */ /* 0x002fea000383ffff */
[----:B------:R-:W-:Y:S05]  /*27600*/  BRA `(.L_x_8192) ;  /* 0xfffffdec00407947 */ /* 0x000fea000383ffff */
.L_x_7821:
[----:B0-----:R0:W1:Y:S02]  /*27610*/  SYNCS.PHASECHK.TRANS64.TRYWAIT P3, [R107+URZ+0x28890], R117 ;  /* 0x028890756b0075a7 */ /* 0x001064000806017f */
[----:B-1----:R-:W-:Y:S05]  /*27620*/  @!P3 NANOSLEEP.SYNCS 0x989680 ;  /* 0x009896800000b95d */ /* 0x002fea0003900000 */
[----:B------:R-:W1:Y:S02]  /*27630*/  @!P3 SYNCS.PHASECHK.TRANS64 P3, [R107+URZ+0x28890], R117 ;  /* 0x028890756b00b5a7 */ /* 0x000e64000806007f */
[----:B-1----:R-:W-:Y:S05]  /*27640*/  @!P3 BRA `(.L_x_7821) ;  /* 0xfffffffc00f0b947 */ /* 0x002fea000383ffff */
[----:B------:R-:W-:Y:S05]  /*27650*/  BRA `(.L_x_8193) ;  /* 0xfffffe0c00f07947 */ /* 0x000fea000383ffff */
.L_x_7831:
[----:B--2---:R2:W3:Y:S02]  /*27660*/  SYNCS.PHASECHK.TRANS64.TRYWAIT P0, [R107+URZ+0x288b0], R117 ;  /* 0x0288b0756b0075a7 */ /* 0x0044e4000800017f */
[----:B---3--:R-:W-:Y:S05]  /*27670*/  @!P0 NANOSLEEP.SYNCS 0x989680 ;  /* 0x009896800000895d */ /* 0x008fea0003900000 */
[----:B------:R-:W3:Y:S02]  /*27680*/  @!P0 SYNCS.PHASECHK.TRANS64 P0, [R107+URZ+0x288b0], R117 ;  /* 0x0288b0756b0085a7 */ /* 0x000ee4000800007f */
[----:B---3--:R-:W-:Y:S05]  /*27690*/  @!P0 BRA `(.L_x_7831) ;  /* 0xfffffffc00f08947 */ /* 0x008fea000383ffff */
[----:B------:R-:W-:Y:S05]  /*276a0*/  BRA `(.L_x_8194) ;  /* 0xfffffe14008c7947 */ /* 0x000fea000383ffff */
.L_x_7853:
        /* <DEDUP_REMOVED lines=13> */
.L_x_8196:
[----:B------:R-:W-:Y:S05]  /*27780*/  BSYNC B0 ;  /* 0x0000000000007941 */ /* 0x000fea0003800000 */
.L_x_8195:
[----:B------:R-:W-:Y:S01]  /*27790*/  IMAD.MOV.U32 R193, RZ, RZ, R14 ;  /* 0x000000ffffc17224 */ /* 0x000fe200078e000e */
[----:B------:R-:W-:Y:S06]  /*277a0*/  BRA `(.L_x_8197) ;  /* 0xfffffe24004c7947 */ /* 0x000fec000383ffff */
.L_x_7863:
        /* <DEDUP_REMOVED lines=8> */
.L_x_8199:
[----:B------:R-:W-:Y:S05]  /*27830*/  BSYNC B1 ;  /* 0x0000000000017941 */ /* 0x000fea0003800000 */
.L_x_8198:
        /* <DEDUP_REMOVED lines=8> */
.L_x_8200:
[----:B------:R-:W-:Y:S02]  /*278c0*/  IMAD.MOV.U32 R13, RZ, RZ, R10 ;  /* 0x000000ffff0d7224 */ /* 0x000fe400078e000a */
[----:B------:R-:W-:-:S07]  /*278d0*/  IMAD.MOV.U32 R3, RZ, RZ, R14 ;  /* 0x000000ffff037224 */ /* 0x000fce00078e000e */
[----:B------:R-:W-:Y:S05]  /*278e0*/  WARPSYNC.COLLECTIVE R15, `(.L_x_8201) ;  /* 0x000000000f087348 */ /* 0x000fea0003c00000 */
[----:B------:R0:W1:Y:S02]  /*278f0*/  SHFL.IDX P6, R14, R13, R12, R11 ;  /* 0x0000000c0d0e7389 */ /* 0x00006400000c000b */
[----:B01----:R-:W-:Y:S01]  /*27900*/  ENDCOLLECTIVE ;  /* 0x000000000000791b */ /* 0x003fe20003800000 */
.L_x_8201:
[----:B------:R-:W-:Y:S02]  /*27910*/  IMAD.MOV.U32 R13, RZ, RZ, R5 ;  /* 0x000000ffff0d7224 */ /* 0x000fe400078e0005 */
[----:B------:R-:W-:-:S07]  /*27920*/  IMAD.MOV.U32 R4, RZ, RZ, R14 ;  /* 0x000000ffff047224 */ /* 0x000fce00078e000e */
[----:B------:R-:W-:Y:S05]  /*27930*/  WARPSYNC.COLLECTIVE R15, `(.L_x_8202) ;  /* 0x000000000f087348 */ /* 0x000fea0003c00000 */
[----:B------:R0:W1:Y:S02]  /*27940*/  SHFL.IDX P6, R14, R13, R12, R11 ;  /* 0x0000000c0d0e7389 */ /* 0x00006400000c000b */
[----:B01----:R-:W-:Y:S01]  /*27950*/  ENDCOLLECTIVE ;  /* 0x000000000000791b */ /* 0x003fe20003800000 */
.L_x_8202:
[----:B------:R-:W-:Y:S05]  /*27960*/  BRA `(.L_x_8203) ;  /* 0xfffffe28009c7947 */ /* 0x000fea000383ffff */
.L_x_7866:
        /* <DEDUP_REMOVED lines=8> */
.L_x_8205:
[----:B------:R-:W-:Y:S05]  /*279f0*/  BSYNC B1 ;  /* 0x0000000000017941 */ /* 0x000fea0003800000 */
.L_x_8204:
        /* <DEDUP_REMOVED lines=8> */
.L_x_8206:
[----:B------:R-:W-:Y:S02]  /*27a80*/  IMAD.MOV.U32 R13, RZ, RZ, R10 ;  /* 0x000000ffff0d7224 */ /* 0x000fe400078e000a */
[----:B------:R-:W-:-:S07]  /*27a90*/  IMAD.MOV.U32 R3, RZ, RZ, R14 ;  /* 0x000000ffff037224 */ /* 0x000fce00078e000e */
[----:B------:R-:W-:Y:S05]  /*27aa0*/  WARPSYNC.COLLECTIVE R15, `(.L_x_8207) ;  /* 0x000000000f087348 */ /* 0x000fea0003c00000 */
[----:B------:R0:W1:Y:S02]  /*27ab0*/  SHFL.IDX P6, R14, R13, R12, R11 ;  /* 0x0000000c0d0e7389 */ /* 0x00006400000c000b */
[----:B01----:R-:W-:Y:S01]  /*27ac0*/  ENDCOLLECTIVE ;  /* 0x000000000000791b */ /* 0x003fe20003800000 */
.L_x_8207:
[----:B------:R-:W-:Y:S02]  /*27ad0*/  IMAD.MOV.U32 R13, RZ, RZ, R5 ;  /* 0x000000ffff0d7224 */ /* 0x000fe400078e0005 */
[----:B------:R-:W-:-:S07]  /*27ae0*/  IMAD.MOV.U32 R4, RZ, RZ, R14 ;  /* 0x000000ffff047224 */ /* 0x000fce00078e000e */
[----:B------:R-:W-:Y:S05]  /*27af0*/  WARPSYNC.COLLECTIVE R15, `(.L_x_8208) ;  /* 0x000000000f087348 */ /* 0x000fea0003c00000 */
[----:B------:R0:W1:Y:S02]  /*27b00*/  SHFL.IDX P6, R14, R13, R12, R11 ;  /* 0x0000000c0d0e7389 */ /* 0x00006400000c000b */
[----:B01----:R-:W-:Y:S01]  /*27b10*/  ENDCOLLECTIVE ;  /* 0x000000000000791b */ /* 0x003fe20003800000 */
.L_x_8208:
[----:B------:R-:W-:Y:S05]  /*27b20*/  BRA `(.L_x_8209) ;  /* 0xfffffe2c00087947 */ /* 0x000fea000383ffff */
.L_x_7869:
        /* <DEDUP_REMOVED lines=8> */
.L_x_8211:
[----:B------:R-:W-:Y:S05]  /*27bb0*/  BSYNC B1 ;  /* 0x0000000000017941 */ /* 0x000fea0003800000 */
.L_x_8210:
        /* <DEDUP_REMOVED lines=8> */
.L_x_8212:
[----:B------:R-:W-:Y:S02]  /*27c40*/  IMAD.MOV.U32 R13, RZ, RZ, R10 ;  /* 0x000000ffff0d7224 */ /* 0x000fe400078e000a */
[----:B------:R-:W-:-:S07]  /*27c50*/  IMAD.MOV.U32 R3, RZ, RZ, R14 ;  /* 0x000000ffff037224 */ /* 0x000fce00078e000e */
[----:B------:R-:W-:Y:S05]  /*27c60*/  WARPSYNC.COLLECTIVE R15, `(.L_x_8213) ;  /* 0x000000000f087348 */ /* 0x000fea0003c00000 */
[----:B------:R0:W1:Y:S02]  /*27c70*/  SHFL.IDX P6, R14, R13, R12, R11 ;  /* 0x0000000c0d0e7389 */ /* 0x00006400000c000b */
[----:B01----:R-:W-:Y:S01]  /*27c80*/  ENDCOLLECTIVE ;  /* 0x000000000000791b */ /* 0x003fe20003800000 */
.L_x_8213:
[----:B------:R-:W-:Y:S02]  /*27c90*/  IMAD.MOV.U32 R13, RZ, RZ, R5 ;  /* 0x000000ffff0d7224 */ /* 0x000fe400078e0005 */
[----:B------:R-:W-:-:S07]  /*27ca0*/  IMAD.MOV.U32 R4, RZ, RZ, R14 ;  /* 0x000000ffff047224 */ /* 0x000fce00078e000e */
[----:B------:R-:W-:Y:S05]  /*27cb0*/  WARPSYNC.COLLECTIVE R15, `(.L_x_8214) ;  /* 0x000000000f087348 */ /* 0x000fea0003c00000 */
[----:B------:R0:W1:Y:S02]  /*27cc0*/  SHFL.IDX P6, R14, R13, R12, R11 ;  /* 0x0000000c0d0e7389 */ /* 0x00006400000c000b */
[----:B01----:R-:W-:Y:S01]  /*27cd0*/  ENDCOLLECTIVE ;  /* 0x000000000000791b */ /* 0x003fe20003800000 */
.L_x_8214:
[----:B------:R-:W-:Y:S05]  /*27ce0*/  BRA `(.L_x_8215) ;  /* 0xfffffe2c006c7947 */ /* 0x000fea000383ffff */
.L_x_7872:
[----:B------:R-:W-:Y:S01]  /*27cf0*/  BSSY B1, `(.L_x_8216) ;  /* 0x0000008000017945 */ /* 0x000fe20003800000 */
[----:B------:R-:W-:Y:S02]  /*27d00*/  IMAD.MOV.U32 R13, RZ, RZ, R7 ;  /* 0x000000ffff0d7224 */ /* 0x000fe400078e0007 */
[----:B------:R-:W-:Y:S02]  /*27d10*/  IMAD.MOV.U32 R12, RZ, RZ, 0x3 ;  /* 0x00000003ff0c7424 */ /* 0x000fe400078e00ff */
[----:B------:R-:W-:Y:S02]  /*27d20*/  IMAD.MOV.U32 R11, RZ, RZ, 0x181f ;  /* 0x0000181fff0b7424 */ /* 0x000fe400078e00ff */
[----:B------:R-:W-:-:S07]  /*27d30*/  IMAD.MOV.U32 R15, RZ, RZ, -0x1 ;  /* 0xffffffffff0f7424 */ /* 0x000fce00078e00ff */
[----:B-1--4-:R-:W-:Y:S05]  /*27d40*/  WARPSYNC.COLLECTIVE R15, `(.L_x_8217) ;  /* 0x000000000f087348 */ /* 0x012fea0003c00000 */
[----:B------:R0:W2:Y:S02]  /*27d50*/  SHFL.IDX P6, R14, R13, R12, R11 ;  /* 0x0000000c0d0e7389 */ /* 0x0000a400000c000b */
[----:B012-4-:R-:W-:Y:S01]  /*27d60*/  ENDCOLLECTIVE ;  /* 0x000000000000791b */ /* 0x017fe20003800000 */
.L_x_8217:
[----:B------:R-:W-:Y:S05]  /*27d70*/  BSYNC B1 ;  /* 0x0000000000017941 */ /* 0x000fea0003800000 */
.L_x_8216:
        /* <DEDUP_REMOVED lines=8> */
.L_x_8218:
[----:B------:R-:W-:Y:S02]  /*27e00*/  IMAD.MOV.U32 R13, RZ, RZ, R10 ;  /* 0x000000ffff0d7224 */ /* 0x000fe400078e000a */
[----:B------:R-:W-:-:S07]  /*27e10*/  IMAD.MOV.U32 R3, RZ, RZ, R14 ;  /* 0x000000ffff037224 */ /* 0x000fce00078e000e */
[----:B------:R-:W-:Y:S05]  /*27e20*/  WARPSYNC.COLLECTIVE R15, `(.L_x_8219) ;  /* 0x000000000f087348 */ /* 0x000fea0003c00000 */
[----:B------:R0:W1:Y:S02]  /*27e30*/  SHFL.IDX P6, R14, R13, R12, R11 ;  /* 0x0000000c0d0e7389 */ /* 0x00006400000c000b */
[----:B01----:R-:W-:Y:S01]  /*27e40*/  ENDCOLLECTIVE ;  /* 0x000000000000791b */ /* 0x003fe20003800000 */
.L_x_8219:
[----:B------:R-:W-:Y:S02]  /*27e50*/  IMAD.MOV.U32 R13, RZ, RZ, R5 ;  /* 0x000000ffff0d7224 */ /* 0x000fe400078e0005 */
[----:B------:R-:W-:-:S07]  /*27e60*/  IMAD.MOV.U32 R4, RZ, RZ, R14 ;  /* 0x000000ffff047224 */ /* 0x000fce00078e000e */
[----:B------:R-:W-:Y:S05]  /*27e70*/  WARPSYNC.COLLECTIVE R15, `(.L_x_8220) ;  /* 0x000000000f087348 */ /* 0x000fea0003c00000 */
[----:B------:R0:W1:Y:S02]  /*27e80*/  SHFL.IDX P6, R14, R13, R12, R11 ;  /* 0x0000000c0d0e7389 */ /* 0x00006400000c000b */
[----:B01----:R-:W-:Y:S01]  /*27e90*/  ENDCOLLECTIVE ;  /* 0x000000000000791b */ /* 0x003fe20003800000 */
.L_x_8220:
[----:B------:R-:W-:Y:S01]  /*27ea0*/  IMAD.MOV.U32 R5, RZ, RZ, R14 ;  /* 0x000000ffff057224 */ /* 0x000fe200078e000e */
[----:B------:R-:W-:Y:S06]  /*27eb0*/  BRA `(.L_x_8221) ;  /* 0xfffffe2c00d47947 */ /* 0x000fec000383ffff */
.L_x_7876:
[----:B0-----:R0:W1:Y:S02]  /*27ec0*/  SYNCS.PHASECHK.TRANS64.TRYWAIT P0, [R2+URZ+0x28800], R77 ;  /* 0x0288004d020075a7 */ /* 0x001064000800017f */
[----:B-1----:R-:W-:Y:S05]  /*27ed0*/  @!P0 NANOSLEEP.SYNCS 0x989680 ;  /* 0x009896800000895d */ /* 0x002fea0003900000 */
[----:B------:R-:W1:Y:S02]  /*27ee0*/  @!P0 SYNCS.PHASECHK.TRANS64 P0, [R2+URZ+0x28800], R77 ;  /* 0x0288004d020085a7 */ /* 0x000e64000800007f */
[----:B-1----:R-:W-:Y:S05]  /*27ef0*/  @!P0 BRA `(.L_x_7876) ;  /* 0xfffffffc00f08947 */ /* 0x002fea000383ffff */
[----:B------:R-:W-:Y:S05]  /*27f00*/  BRA `(.L_x_8222) ;  /* 0xfffffe3000947947 */ /* 0x000fea000383ffff */
.L_x_7892:
[----:B------:R-:W0:Y:S01]  /*27f10*/  LDC R56, c[0x0][0x3f4] ;  /* 0x0000fd00ff387b82 */ /* 0x000e220000000800 */
[----:B------:R-:W-:Y:S01]  /*27f20*/  BSSY B1, `(.L_x_8223) ;  /* 0x0000008000017945 */ /* 0x000fe20003800000 */
[----:B------:R-:W-:Y:S02]  /*27f30*/  IMAD.MOV.U32 R13, RZ, RZ, R35 ;  /* 0x000000ffff0d7224 */ /* 0x000fe400078e0023 */
[----:B------:R-:W-:Y:S02]  /*27f40*/  IMAD.MOV.U32 R12, RZ, RZ, RZ ;  /* 0x000000ffff0c7224 */ /* 0x000fe400078e00ff */
[----:B------:R-:W-:Y:S02]  /*27f50*/  IMAD.MOV.U32 R11, RZ, RZ, 0x181f ;  /* 0x0000181fff0b7424 */ /* 0x000fe400078e00ff */
[----:B------:R-:W-:-:S07]  /*27f60*/  IMAD.MOV.U32 R15, RZ, RZ, -0x1 ;  /* 0xffffffffff0f7424 */ /* 0x000fce00078e00ff */
[----:B0-----:R-:W-:Y:S05]  /*27f70*/  WARPSYNC.COLLECTIVE R15, `(.L_x_8224) ;  /* 0x000000000f087348 */ /* 0x001fea0003c00000 */
[----:B------:R1:W2:Y:S02]  /*27f80*/  SHFL.IDX P6, R14, R13, R12, R11 ;  /* 0x0000000c0d0e7389 */ /* 0x0002a400000c000b */
[----:B012---:R-:W-:Y:S01]  /*27f90*/  ENDCOLLECTIVE ;  /* 0x000000000000791b */ /* 0x007fe20003800000 */
.L_x_8224:
[----:B------:R-:W-:Y:S05]  /*27fa0*/  BSYNC B1 ;  /* 0x0000000000017941 */ /* 0x000fea0003800000 */
.L_x_8223:
[----:B------:R-:W-:Y:S01]  /*27fb0*/  IMAD.MOV.U32 R13, RZ, RZ, R32 ;  /* 0x000000ffff0d7224 */ /* 0x000fe200078e0020 */
[----:B------:R-:W-:Y:S01]  /*27fc0*/  ISETP.GE.AND P0, PT, R16, R56, PT ;  /* 0x000000381000720c */ /* 0x000fe20003f06270 */
[----:B------:R-:W-:Y:S02]  /*27fd0*/  IMAD.MOV.U32 R12, RZ, RZ, RZ ;  /* 0x000000ffff0c7224 */ /* 0x000fe400078e00ff */
[----:B------:R-:W-:Y:S02]  /*27fe0*/  IMAD.MOV.U32 R11, RZ, RZ, 0x181f ;  /* 0x0000181fff0b7424 */ /* 0x000fe400078e00ff */
[----:B------:R-:W-:Y:S02]  /*27ff0*/  IMAD.MOV.U32 R15, RZ, RZ, -0x1 ;  /* 0xffffffffff0f7424 */ /* 0x000fe400078e00ff */
[----:B------:R-:W-:Y:S02]  /*28000*/  IMAD.MOV.U32 R0, RZ, RZ, R14 ;  /* 0x000000ffff007224 */ /* 0x000fe400078e000e */
[----:B------:R-:W-:-:S07]  /*28010*/  IMAD R3, R187, R6, RZ ;  /* 0x00000006bb037224 */ /* 0x000fce00078e02ff */
[----:B------:R-:W-:Y:S05]  /*28020*/  WARPSYNC.COLLECTIVE R15, `(.L_x_8225) ;  /* 0x000000000f087348 */ /* 0x000fea0003c00000 */
[----:B------:R0:W1:Y:S02]  /*28030*/  SHFL.IDX P6, R14, R13, R12, R11 ;  /* 0x0000000c0d0e7389 */ /* 0x00006400000c000b */
[----:B01----:R-:W-:Y:S01]  /*28040*/  ENDCOLLECTIVE ;  /* 0x000000000000791b */ /* 0x003fe20003800000 */
.L_x_8225:
[----:B------:R-:W-:Y:S01]  /*28050*/  ISETP.GE.OR P1, PT, R58, R3, P0 ;  /* 0x000000033a00720c */ /* 0x000fe20000726670 */
[----:B------:R-:W-:-:S12]  /*28060*/  IMAD.MOV.U32 R13, RZ, RZ, R33 ;  /* 0x000000ffff0d7224 */ /* 0x000fd800078e0021 */
[C---:B------:R-:W-:Y:S01]  /*28070*/  @!P1 IMAD.SHL.U32 R21, R16.reuse, 0x2, RZ ;  /* 0x0000000210159824 */ /* 0x040fe200078e00ff */
[----:B------:R-:W-:Y:S01]  /*28080*/  @!P1 SHF.L.U64.HI R6, R16, 0x1, R17 ;  /* 0x0000000110069819 */ /* 0x000fe20000010211 */
[----:B------:R-:W-:-:S07]  /*28090*/  IMAD.MOV.U32 R4, RZ, RZ, R14 ;  /* 0x000000ffff047224 */ /* 0x000fce00078e000e */
[----:B------:R-:W-:Y:S05]  /*280a0*/  WARPSYNC.COLLECTIVE R15, `(.L_x_8226) ;  /* 0x000000000f087348 */ /* 0x000fea0003c00000 */
[----:B------:R0:W1:Y:S02]  /*280b0*/  SHFL.IDX P6, R14, R13, R12, R11 ;  /* 0x0000000c0d0e7389 */ /* 0x00006400000c000b */
[----:B01----:R-:W-:Y:S01]  /*280c0*/  ENDCOLLECTIVE ;  /* 0x000000000000791b */ /* 0x003fe20003800000 */
.L_x_8226:
[----:B------:R-:W-:-:S05]  /*280d0*/  @!P1 IADD3 R4, P2, R4, R21, RZ ;  /* 0x0000001504049210 */ /* 0x000fca0007f5e0ff */
[----:B------:R-:W-:Y:S02]  /*280e0*/  @!P1 IMAD.X R7, R0, 0x1, R6, P2 ;  /* 0x0000000100079824 */ /* 0x000fe400010e0606 */
[----:B------:R-:W-:Y:S02]  /*280f0*/  @!P1 IMAD.MOV.U32 R8, RZ, RZ, R4 ;  /* 0x000000ffff089224 */ /* 0x000fe400078e0004 */
[----:B------:R-:W-:Y:S02]  /*28100*/  @!P1 IMAD.MOV.U32 R9, RZ, RZ, R7 ;  /* 0x000000ffff099224 */ /* 0x000fe400078e0007 */
[----:B------:R-:W-:Y:S02]  /*28110*/  IMAD.MOV.U32 R13, RZ, RZ, R34 ;  /* 0x000000ffff0d7224 */ /* 0x000fe400078e0022 */
[----:B------:R-:W-:-:S07]  /*28120*/  IMAD.MOV.U32 R5, RZ, RZ, R14 ;  /* 0x000000ffff057224 */ /* 0x000fce00078e000e */
[----:B------:R-:W-:Y:S05]  /*28130*/  WARPSYNC.COLLECTIVE R15, `(.L_x_8227) ;  /* 0x000000000f087348 */ /* 0x000fea0003c00000 */
[----:B------:R0:W1:Y:S02]  /*28140*/  SHFL.IDX P6, R14, R13, R12, R11 ;  /* 0x0000000c0d0e7389 */ /* 0x00006400000c000b */
[----:B01----:R-:W-:Y:S01]  /*28150*/  ENDCOLLECTIVE ;  /* 0x000000000000791b */ /* 0x003fe20003800000 */
.L_x_8227:
[----:B------:R-:W2:Y:S01]  /*28160*/  @!P1 LD.E.128 R8, desc[UR42][R8.64] ;  /* 0x0000002a08089980 */ /* 0x000ea2000c101d00 */
[----:B------:R-:W-:-:S05]  /*28170*/  @!P1 IADD3 R14, P2, R14, R21, RZ ;  /* 0x000000150e0e9210 */ /* 0x000fca0007f5e0ff */
[----:B------:R-:W-:Y:S02]  /*28180*/  @!P1 IMAD.X R5, R5, 0x1, R6, P2 ;  /* 0x0000000105059824 */ /* 0x000fe400010e0606 */
[----:B------:R-:W-:-:S06]  /*28190*/  @!P1 IMAD.MOV.U32 R4, RZ, RZ, R14 ;  /* 0x000000ffff049224 */ /* 0x000fcc00078e000e */
[----:B------:R-:W5:Y:S01]  /*281a0*/  @!P1 LD.E.128 R4, desc[UR42][R4.64] ;  /* 0x0000002a04049980 */ /* 0x000f62000c101d00 */
[----:B------:R-:W-:Y:S02]  /*281b0*/  CS2R R46, SRZ ;  /* 0x00000000002e7805 */ /* 0x000fe4000001ff00 */
[----:B------:R-:W-:Y:S01]  /*281c0*/  CS2R R48, SRZ ;  /* 0x0000000000307805 */ /* 0x000fe2000001ff00 */
[----:B------:R-:W-:Y:S01]  /*281d0*/  IMAD.MOV.U32 R13, RZ, RZ, R35 ;  /* 0x000000ffff0d7224 */ /* 0x000fe200078e0023 */
[----:B------:R-:W-:Y:S02]  /*281e0*/  CS2R R44, SRZ ;  /* 0x00000000002c7805 */ /* 0x000fe4000001ff00 */
[----:B------:R-:W-:Y:S02]  /*281f0*/  CS2R R50, SRZ ;  /* 0x0000000000327805 */ /* 0x000fe4000001ff00 */
[----:B------:R-:W-:Y:S01]  /*28200*/  CS2R R24, SRZ ;  /* 0x0000000000187805 */ /* 0x000fe2000001ff00 */
[----:B--2---:R-:W-:-:S02]  /*28210*/  @!P1 IMAD.MOV.U32 R47, RZ, RZ, R9 ;  /* 0x000000ffff2f9224 */ /* 0x004fc400078e0009 */
[----:B------:R-:W-:Y:S02]  /*28220*/  @!P1 IMAD.MOV.U32 R49, RZ, RZ, R11 ;  /* 0x000000ffff319224 */ /* 0x000fe400078e000b */
[----:B------:R-:W-:Y:S02]  /*28230*/  IMAD.MOV.U32 R12, RZ, RZ, R47 ;  /* 0x000000ffff0c7224 */ /* 0x000fe400078e002f */
[----:B------:R-:W-:Y:S02]  /*28240*/  IMAD.MOV.U32 R11, RZ, RZ, 0x181f ;  /* 0x0000181fff0b7424 */ /* 0x000fe400078e00ff */
[----:B------:R-:W-:Y:S01]  /*28250*/  @!P1 IMAD.MOV.U32 R46, RZ, RZ, R8 ;  /* 0x000000ffff2e9224 */ /* 0x000fe200078e0008 */
[----:B------:R-:W-:Y:S01]  /*28260*/  PRMT R78, R12, 0x7610, R78 ;  /* 0x000076100c4e7816 */ /* 0x000fe2000000004e */
[----:B------:R-:W-:Y:S02]  /*28270*/  IMAD.MOV.U32 R12, RZ, RZ, 0x1 ;  /* 0x00000001ff0c7424 */ /* 0x000fe400078e00ff */
[----:B------:R-:W-:-:S02]  /*28280*/  IMAD.MOV.U32 R0, RZ, RZ, R46 ;  /* 0x000000ffff007224 */ /* 0x000fc400078e002e */
[----:B------:R-:W-:-:S07]  /*28290*/  @!P1 IMAD.MOV.U32 R48, RZ, RZ, R10 ;  /* 0x000000ffff309224 */ /* 0x000fce00078e000a */
[----:B-----5:R-:W-:Y:S05]  /*282a0*/  WARPSYNC.COLLECTIVE R15, `(.L_x_8228) ;  /* 0x000000000f087348 */ /* 0x020fea0003c00000 */
[----:B------:R0:W1:Y:S02]  /*282b0*/  SHFL.IDX P6, R14, R13, R12, R11 ;  /* 0x0000000c0d0e7389 */ /* 0x00006400000c000b */
[----:B01---5:R-:W-:Y:S01]  /*282c0*/  ENDCOLLECTIVE ;  /* 0x000000000000791b */ /* 0x023fe20003800000 */
.L_x_8228:
[----:B------:R-:W-:Y:S01]  /*282d0*/  IMAD.MOV.U32 R20, RZ, RZ, R49 ;  /* 0x000000ffff147224 */ /* 0x000fe200078e0031 */
[----:B------:R-:W-:Y:S01]  /*282e0*/  PRMT R77, R0, 0x7610, R77 ;  /* 0x00007610004d7816 */ /* 0x000fe2000000004d */
[----:B------:R-:W-:-:S03]  /*282f0*/  IMAD.MOV.U32 R10, RZ, RZ, R48 ;  /* 0x000000ffff0a7224 */ /* 0x000fc600078e0030 */
[----:B------:R-:W-:Y:S01]  /*28300*/  PRMT R52, R20, 0x7610, R52 ;  /* 0x0000761014347816 */ /* 0x000fe20000000034 */
[----:B------:R-:W-:Y:S01]  /*28310*/  @!P1 IMAD.MOV.U32 R44, RZ, RZ, R4 ;  /* 0x000000ffff2c9224 */ /* 0x000fe200078e0004 */
[----:B------:R-:W-:Y:S01]  /*28320*/  PRMT R37, R10, 0x7610, R37 ;  /* 0x000076100a257816 */ /* 0x000fe20000000025 */
[----:B------:R-:W-:Y:S02]  /*28330*/  @!P1 IMAD.MOV.U32 R45, RZ, RZ, R5 ;  /* 0x000000ffff2d9224 */ /* 0x000fe400078e0005 */
[----:B------:R-:W-:Y:S02]  /*28340*/  @!P1 IMAD.MOV.U32 R50, RZ, RZ, R6 ;  /* 0x000000ffff329224 */ /* 0x000fe400078e0006 */
[----:B------:R-:W-:Y:S02]  /*28350*/  IMAD.MOV.U32 R13, RZ, RZ, R32 ;  /* 0x000000ffff0d7224 */ /* 0x000fe400078e0020 */
[----:B------:R-:W-:Y:S02]  /*28360*/  @!P1 IMAD.MOV.U32 R51, RZ, RZ, R7 ;  /* 0x000000ffff339224 */ /* 0x000fe400078e0007 */
[----:B------:R-:W-:-:S02]  /*28370*/  IMAD.MOV.U32 R4, RZ, RZ, R44 ;  /* 0x000000ffff047224 */ /* 0x000fc400078e002c */
[----:B------:R-:W-:Y:S02]  /*28380*/  IMAD.MOV.U32 R5, RZ, RZ, R45 ;  /* 0x000000ffff057224 */ /* 0x000fe400078e002d */
[----:B------:R-:W-:Y:S01]  /*28390*/  IMAD.MOV.U32 R6, RZ, RZ, R50 ;  /* 0x000000ffff067224 */ /* 0x000fe200078e0032 */
[----:B------:R-:W-:Y:S01]  /*283a0*/  PRMT R79, R4, 0x7610, R79 ;  /* 0x00007610044f7816 */ /* 0x000fe2000000004f */
[----:B------:R-:W-:Y:S01]  /*283b0*/  IMAD.MOV.U32 R0, RZ, RZ, R14 ;  /* 0x000000ffff007224 */ /* 0x000fe200078e000e */
[----:B------:R-:W-:-:S07]  /*283c0*/  PRMT R80, R5, 0x7610, R80 ;  /* 0x0000761005507816 */ /* 0x000fce0000000050 */
[----:B------:R-:W-:Y:S05]  /*283d0*/  WARPSYNC.COLLECTIVE R15, `(.L_x_8229) ;  /* 0x000000000f087348 */ /* 0x000fea0003c00000 */
[----:B------:R0:W1:Y:S02]  /*283e0*/  SHFL.IDX P6, R14, R13, R12, R11 ;  /* 0x0000000c0d0e7389 */ /* 0x00006400000c000b */
[----:B01----:R-:W-:Y:S01]  /*283f0*/  ENDCOLLECTIVE ;  /* 0x000000000000791b */ /* 0x003fe20003800000 */
.L_x_8229:
[----:B------:R-:W-:Y:S01]  /*28400*/  IMAD.MOV.U32 R7, RZ, RZ, R51 ;  /* 0x000000ffff077224 */ /* 0x000fe200078e0033 */
[----:B------:R-:W-:-:S04]  /*28410*/  PRMT R81, R6, 0x7610, R81 ;  /* 0x0000761006517816 */ /* 0x000fc80000000051 */
[----:B------:R-:W-:Y:S01]  /*28420*/  PRMT R82, R7, 0x7610, R82 ;  /* 0x0000761007527816 */ /* 0x000fe20000000052 */
[----:B------:R-:W-:Y:S02]  /*28430*/  IMAD.MOV.U32 R13, RZ, RZ, R33 ;  /* 0x000000ffff0d7224 */ /* 0x000fe400078e0021 */
[----:B------:R-:W-:-:S07]  /*28440*/  IMAD.MOV.U32 R8, RZ, RZ, R14 ;  /* 0x000000ffff087224 */ /* 0x000fce00078e000e */
[----:B------:R-:W-:Y:S05]  /*28450*/  WARPSYNC.COLLECTIVE R15, `(.L_x_8230) ;  /* 0x000000000f087348 */ /* 0x000fea0003c00000 */
[----:B------:R0:W1:Y:S02]  /*28460*/  SHFL.IDX P6, R14, R13, R12, R11 ;  /* 0x0000000c0d0e7389 */ /* 0x00006400000c000b */
[----:B01----:R-:W-:Y:S01]  /*28470*/  ENDCOLLECTIVE ;  /* 0x000000000000791b */ /* 0x003fe20003800000 */
.L_x_8230:
[----:B------:R-:W-:Y:S02]  /*28480*/  IMAD.MOV.U32 R13, RZ, RZ, R34 ;  /* 0x000000ffff0d7224 */ /* 0x000fe400078e0022 */
[----:B------:R-:W-:-:S07]  /*28490*/  IMAD.MOV.U32 R9, RZ, RZ, R14 ;  /* 0x000000ffff097224 */ /* 0x000fce00078e000e */
[----:B------:R-:W-:Y:S05]  /*284a0*/  WARPSYNC.COLLECTIVE R15, `(.L_x_8231) ;  /* 0x000000000f087348 */ /* 0x000fea0003c00000 */
[----:B------:R0:W1:Y:S02]  /*284b0*/  SHFL.IDX P6, R14, R13, R12, R11 ;  /* 0x0000000c0d0e7389 */ /* 0x00006400000c000b */
[----:B01----:R-:W-:Y:S01]  /*284c0*/  ENDCOLLECTIVE ;  /* 0x000000000000791b */ /* 0x003fe20003800000 */
.L_x_8231:
[----:B------:R-:W-:Y:S05]  /*284d0*/  BRA `(.L_x_8232) ;  /* 0xfffffe4800d07947 */ /* 0x000fea000383ffff */
.L_x_7895:
[----:B------:R-:W-:Y:S01]  /*284e0*/  BSSY B1, `(.L_x_8233) ;  /* 0x0000008000017945 */ /* 0x000fe20003800000 */
[----:B------:R-:W-:Y:S02]  /*284f0*/  IMAD.MOV.U32 R13, RZ, RZ, R35 ;  /* 0x000000ffff0d7224 */ /* 0x000fe400078e0023 */
[----:B------:R-:W-:Y:S02]  /*28500*/  IMAD.MOV.U32 R12, RZ, RZ, 0x2 ;  /* 0x00000002ff0c7424 */ /* 0x000fe400078e00ff */
[----:B------:R-:W-:Y:S02]  /*28510*/  IMAD.MOV.U32 R11, RZ, RZ, 0x181f ;  /* 0x0000181fff0b7424 */ /* 0x000fe400078e00ff */
[----:B0-----:R-:W-:-:S07]  /*28520*/  IMAD.MOV.U32 R15, RZ, RZ, -0x1 ;  /* 0xffffffffff0f7424 */ /* 0x001fce00078e00ff */
[----:B------:R-:W-:Y:S05]  /*28530*/  WARPSYNC.COLLECTIVE R15, `(.L_x_8234) ;  /* 0x000000000f087348 */ /* 0x000fea0003c00000 */
[----:B------:R0:W1:Y:S02]  /*28540*/  SHFL.IDX P6, R14, R13, R12, R11 ;  /* 0x0000000c0d0e7389 */ /* 0x00006400000c000b */
[----:B01----:R-:W-:Y:S01]  /*28550*/  ENDCOLLECTIVE ;  /* 0x000000000000791b */ /* 0x003fe20003800000 */
.L_x_8234:
[----:B------:R-:W-:Y:S05]  /*28560*/  BSYNC B1 ;  /* 0x0000000000017941 */ /* 0x000fea0003800000 */
.L_x_8233:
[----:B------:R-:W-:Y:S02]  /*28570*/  IMAD.MOV.U32 R13, RZ, RZ, R32 ;  /* 0x000000ffff0d7224 */ /* 0x000fe400078e0020 */
[----:B------:R-:W-:Y:S02]  /*28580*/  IMAD.MOV.U32 R12, RZ, RZ, 0x2 ;  /* 0x00000002ff0c7424 */ /* 0x000fe400078e00ff */
[----:B------:R-:W-:Y:S02]  /*28590*/  IMAD.MOV.U32 R11, RZ, RZ, 0x181f ;  /* 0x0000181fff0b7424 */ /* 0x000fe400078e00ff */
[----:B------:R-:W-:Y:S02]  /*285a0*/  IMAD.MOV.U32 R15, RZ, RZ, -0x1 ;  /* 0xffffffffff0f7424 */ /* 0x000fe400078e00ff */
[----:B------:R-:W-:Y:S02]  /*285b0*/  IMAD.MOV.U32 R0, RZ, RZ, R14 ;  /* 0x000000ffff007224 */ /* 0x000fe400078e000e */
[----:B------:R-:W-:-:S07]  /*285c0*/  VIADD R10, R58, 0x40 ;  /* 0x000000403a0a7836 */ /* 0x000fce0000000000 */
[----:B------:R-:W-:Y:S05]  /*285d0*/  WARPSYNC.COLLECTIVE R15, `(.L_x_8235) ;  /* 0x000000000f087348 */ /* 0x000fea0003c00000 */
[----:B------:R0:W1:Y:S02]  /*285e0*/  SHFL.IDX P6, R14, R13, R12, R11 ;  /* 0x0000000c0d0e7389 */ /* 0x00006400000c000b */
[----:B01----:R-:W-:Y:S01]  /*285f0*/  ENDCOLLECTIVE ;  /* 0x000000000000791b */ /* 0x003fe20003800000 */
.L_x_8235:
        /* <DEDUP_REMOVED lines=8> */
.L_x_8236:
[----:B------:R-:W-:-:S05]  /*28680*/  @!P1 IADD3 R8, P2, R8, R21, RZ ;  /* 0x0000001508089210 */ /* 0x000fca0007f5e0ff */
[----:B------:R-:W-:Y:S02]  /*28690*/  @!P1 IMAD.X R9, R0, 0x1, R29, P2 ;  /* 0x0000000100099824 */ /* 0x000fe400010e061d */
[----:B------:R-:W-:Y:S02]  /*286a0*/  IMAD.MOV.U32 R13, RZ, RZ, R34 ;  /* 0x000000ffff0d7224 */ /* 0x000fe400078e0022 */
[----:B------:R-:W-:-:S07]  /*286b0*/  IMAD.MOV.U32 R20, RZ, RZ, R14 ;  /* 0x000000ffff147224 */ /* 0x000fce00078e000e */
[----:B------:R-:W-:Y:S05]  /*286c0*/  WARPSYNC.COLLECTIVE R15, `(.L_x_8237) ;  /* 0x000000000f087348 */ /* 0x000fea0003c00000 */
[----:B------:R0:W1:Y:S02]  /*286d0*/  SHFL.IDX P6, R14, R13, R12, R11 ;  /* 0x0000000c0d0e7389 */ /* 0x00006400000c000b */
[----:B01----:R-:W-:Y:S01]  /*286e0*/  ENDCOLLECTIVE ;  /* 0x000000000000791b */ /* 0x003fe20003800000 */
.L_x_8237:
[----:B------:R-:W2:Y:S01]  /*286f0*/  @!P1 LD.E.128 R8, desc[UR42][R8.64] ;  /* 0x0000002a08089980 */ /* 0x000ea2000c101d00 */
[----:B------:R-:W-:-:S05]  /*28700*/  @!P1 IADD3 R28, P2, R14, R21, RZ ;  /* 0x000000150e1c9210 */ /* 0x000fca0007f5e0ff */
[----:B------:R-:W-:-:S06]  /*28710*/  @!P1 IMAD.X R29, R20, 0x1, R29, P2 ;  /* 0x00000001141d9824 */ /* 0x000fcc00010e061d */
[----:B------:R-:W5:Y:S01]  /*28720*/  @!P1 LD.E.128 R28, desc[UR42][R28.64] ;  /* 0x0000002a1c1c9980 */ /* 0x000f62000c101d00 */
[----:B------:R-:W-:Y:S02]  /*28730*/  CS2R R20, SRZ ;  /* 0x0000000000147805 */ /* 0x000fe4000001ff00 */
[----:B------:R-:W-:Y:S01]  /*28740*/  CS2R R38, SRZ ;  /* 0x0000000000267805 */ /* 0x000fe2000001ff00 */
[----:B------:R-:W-:Y:S01]  /*28750*/  IMAD.MOV.U32 R13, RZ, RZ, R35 ;  /* 0x000000ffff0d7224 */ /* 0x000fe200078e0023 */
[----:B------:R-:W-:Y:S02]  /*28760*/  CS2R R40, SRZ ;  /* 0x0000000000287805 */ /* 0x000fe4000001ff00 */
[----:B------:R-:W-:Y:S01]  /*28770*/  CS2R R42, SRZ ;  /* 0x00000000002a7805 */ /* 0x000fe2000001ff00 */
[----:B--2---:R-:W-:Y:S02]  /*28780*/  @!P1 IMAD.MOV.U32 R21, RZ, RZ, R9 ;  /* 0x000000ffff159224 */ /* 0x004fe400078e0009 */
[----:B------:R-:W-:-:S02]  /*28790*/  @!P1 IMAD.MOV.U32 R39, RZ, RZ, R11 ;  /* 0x000000ffff279224 */ /* 0x000fc400078e000b */
[----:B------:R-:W-:Y:S02]  /*287a0*/  IMAD.MOV.U32 R12, RZ, RZ, R21 ;  /* 0x000000ffff0c7224 */ /* 0x000fe400078e0015 */
[----:B------:R-:W-:Y:S02]  /*287b0*/  IMAD.MOV.U32 R11, RZ, RZ, 0x181f ;  /* 0x0000181fff0b7424 */ /* 0x000fe400078e00ff */
[----:B------:R-:W-:Y:S01]  /*287c0*/  @!P1 IMAD.MOV.U32 R20, RZ, RZ, R8 ;  /* 0x000000ffff149224 */ /* 0x000fe200078e0008 */
[----:B------:R-:W-:Y:S01]  /*287d0*/  PRMT R66, R12, 0x7610, R66 ;  /* 0x000076100c427816 */ /* 0x000fe20000000042 */
[----:B------:R-:W-:Y:S02]  /*287e0*/  IMAD.MOV.U32 R12, RZ, RZ, 0x3 ;  /* 0x00000003ff0c7424 */ /* 0x000fe400078e00ff */
[----:B------:R-:W-:Y:S02]  /*287f0*/  IMAD.MOV.U32 R0, RZ, RZ, R20 ;  /* 0x000000ffff007224 */ /* 0x000fe400078e0014 */
[----:B------:R-:W-:-:S07]  /*28800*/  @!P1 IMAD.MOV.U32 R38, RZ, RZ, R10 ;  /* 0x000000ffff269224 */ /* 0x000fce00078e000a */
[----:B-----5:R-:W-:Y:S05]  /*28810*/  WARPSYNC.COLLECTIVE R15, `(.L_x_8238) ;  /* 0x000000000f087348 */ /* 0x020fea0003c00000 */
[----:B------:R0:W1:Y:S02]  /*28820*/  SHFL.IDX P6, R14, R13, R12, R11 ;  /* 0x0000000c0d0e7389 */ /* 0x00006400000c000b */
[----:B01---5:R-:W-:Y:S01]  /*28830*/  ENDCOLLECTIVE ;  /* 0x000000000000791b */ /* 0x023fe20003800000 */
.L_x_8238:
[----:B------:R-:W-:Y:S01]  /*28840*/  IMAD.MOV.U32 R9, RZ, RZ, R39 ;  /* 0x000000ffff097224 */ /* 0x000fe200078e0027 */
[----:B------:R-:W-:Y:S01]  /*28850*/  PRMT R65, R0, 0x7610, R65 ;  /* 0x0000761000417816 */ /* 0x000fe20000000041 */
[----:B------:R-:W-:Y:S02]  /*28860*/  IMAD.MOV.U32 R8, RZ, RZ, R38 ;  /* 0x000000ffff087224 */ /* 0x000fe400078e0026 */
[----:B------:R-:W-:Y:S01]  /*28870*/  @!P1 IMAD.MOV.U32 R40, RZ, RZ, R28 ;  /* 0x000000ffff289224 */ /* 0x000fe200078e001c */
[----:B------:R-:W-:Y:S01]  /*28880*/  PRMT R54, R9, 0x7610, R54 ;  /* 0x0000761009367816 */ /* 0x000fe20000000036 */
[----:B------:R-:W-:Y:S01]  /*28890*/  @!P1 IMAD.MOV.U32 R41, RZ, RZ, R29 ;  /* 0x000000ffff299224 */ /* 0x000fe200078e001d */
[----:B------:R-:W-:Y:S01]  /*288a0*/  PRMT R53, R8, 0x7610, R53 ;  /* 0x0000761008357816 */ /* 0x000fe20000000035 */
[----:B------:R-:W-:Y:S02]  /*288b0*/  @!P1 IMAD.MOV.U32 R42, RZ, RZ, R30 ;  /* 0x000000ffff2a9224 */ /* 0x000fe400078e001e */
[----:B------:R-:W-:-:S02]  /*288c0*/  @!P1 IMAD.MOV.U32 R43, RZ, RZ, R31 ;  /* 0x000000ffff2b9224 */ /* 0x000fc400078e001f */
[----:B------:R-:W-:Y:S02]  /*288d0*/  IMAD.MOV.U32 R13, RZ, RZ, R32 ;  /* 0x000000ffff0d7224 */ /* 0x000fe400078e0020 */
[----:B------:R-:W-:Y:S02]  /*288e0*/  IMAD.MOV.U32 R8, RZ, RZ, R40 ;  /* 0x000000ffff087224 */ /* 0x000fe400078e0028 */
[----:B------:R-:W-:Y:S02]  /*288f0*/  IMAD.MOV.U32 R9, RZ, RZ, R41 ;  /* 0x000000ffff097224 */ /* 0x000fe400078e0029 */
[----:B------:R-:W-:Y:S01]  /*28900*/  IMAD.MOV.U32 R10, RZ, RZ, R42 ;  /* 0x000000ffff0a7224 */ /* 0x000fe200078e002a */
[----:B------:R-:W-:Y:S02]  /*28910*/  PRMT R72, R8, 0x7610, R72 ;  /* 0x0000761008487816 */ /* 0x000fe40000000048 */
[----:B------:R-:W-:Y:S01]  /*28920*/  PRMT R73, R9, 0x7610, R73 ;  /* 0x0000761009497816 */ /* 0x000fe20000000049 */
[----:B------:R-:W-:Y:S01]  /*28930*/  IMAD.MOV.U32 R0, RZ, RZ, R14 ;  /* 0x000000ffff007224 */ /* 0x000fe200078e000e */
[----:B------:R-:W-:-:S07]  /*28940*/  PRMT R74, R10, 0x7610, R74 ;  /* 0x000076100a4a7816 */ /* 0x000fce000000004a */
[----:B------:R-:W-:Y:S05]  /*28950*/  WARPSYNC.COLLECTIVE R15, `(.L_x_8239) ;  /* 0x000000000f087348 */ /* 0x000fea0003c00000 */
[----:B------:R0:W1:Y:S02]  /*28960*/  SHFL.IDX P6, R14, R13, R12, R11 ;  /* 0x0000000c0d0e7389 */ /* 0x00006400000c000b */
[----:B01----:R-:W-:Y:S01]  /*28970*/  ENDCOLLECTIVE ;  /* 0x000000000000791b */ /* 0x003fe20003800000 */
.L_x_8239:
[----:B------:R-:W-:Y:S01]  /*28980*/  CS2R R8, SRZ ;  /* 0x0000000000087805 */ /* 0x000fe2000001ff00 */
[----:B------:R-:W-:Y:S02]  /*28990*/  IMAD.MOV.U32 R13, RZ, RZ, R33 ;  /* 0x000000ffff0d7224 */ /* 0x000fe400078e0021 */
[----:B------:R-:W-:-:S07]  /*289a0*/  IMAD.MOV.U32 R32, RZ, RZ, R14 ;  /* 0x000000ffff207224 */ /* 0x000fce00078e000e */
[----:B------:R-:W-:Y:S05]  /*289b0*/  WARPSYNC.COLLECTIVE R15, `(.L_x_8240) ;  /* 0x000000000f087348 */ /* 0x000fea0003c00000 */
[----:B------:R0:W1:Y:S02]  /*289c0*/  SHFL.IDX P6, R14, R13, R12, R11 ;  /* 0x0000000c0d0e7389 */ /* 0x00006400000c000b */
[----:B01----:R-:W-:Y:S01]  /*289d0*/  ENDCOLLECTIVE ;  /* 0x000000000000791b */ /* 0x003fe20003800000 */
.L_x_8240:
[----:B------:R-:W-:Y:S02]  /*289e0*/  IMAD.MOV.U32 R13, RZ, RZ, R34 ;  /* 0x000000ffff0d7224 */ /* 0x000fe400078e0022 */
[----:B------:R-:W-:-:S07]  /*289f0*/  IMAD.MOV.U32 R33, RZ, RZ, R14 ;  /* 0x000000ffff217224 */ /* 0x000fce00078e000e */
[----:B------:R-:W-:Y:S05]  /*28a00*/  WARPSYNC.COLLECTIVE R15, `(.L_x_8241) ;  /* 0x000000000f087348 */ /* 0x000fea0003c00000 */
[----:B------:R0:W1:Y:S02]  /*28a10*/  SHFL.IDX P6, R14, R13, R12, R11 ;  /* 0x0000000c0d0e7389 */ /* 0x00006400000c000b */
[----:B01----:R-:W-:Y:S01]  /*28a20*/  ENDCOLLECTIVE ;  /* 0x000000000000791b */ /* 0x003fe20003800000 */
.L_x_8241:
[----:B------:R-:W-:-:S05]  /*28a30*/  IMAD.MOV.U32 R11, RZ, RZ, R43 ;  /* 0x000000ffff0b7224 */ /* 0x000fca00078e002b */
[----:B------:R-:W-:Y:S01]  /*28a40*/  PRMT R75, R11, 0x7610, R75 ;  /* 0x000076100b4b7816 */ /* 0x000fe2000000004b */
[----:B------:R-:W-:Y:S01]  /*28a50*/  IMAD.MOV.U32 R34, RZ, RZ, R14 ;  /* 0x000000ffff227224 */ /* 0x000fe200078e000e */
[----:B------:R-:W-:Y:S06]  /*28a60*/  BRA `(.L_x_8242) ;  /* 0xfffffe4800c07947 */ /* 0x000fec000383ffff */
.L_x_7899:
[----:B0-----:R0:W1:Y:S02]  /*28a70*/  SYNCS.PHASECHK.TRANS64.TRYWAIT P4, [R2+URZ+0x28800], R29 ;  /* 0x0288001d020075a7 */ /* 0x001064000808017f */
[----:B-1----:R-:W-:Y:S05]  /*28a80*/  @!P4 NANOSLEEP.SYNCS 0x989680 ;  /* 0x009896800000c95d */ /* 0x002fea0003900000 */
[----:B------:R-:W1:Y:S02]  /*28a90*/  @!P4 SYNCS.PHASECHK.TRANS64 P4, [R2+URZ+0x28800], R29 ;  /* 0x0288001d0200c5a7 */ /* 0x000e64000808007f */
[----:B-1----:R-:W-:Y:S05]  /*28aa0*/  @!P4 BRA `(.L_x_7899) ;  /* 0xfffffffc00f0c947 */ /* 0x002fea000383ffff */
[----:B------:R-:W-:Y:S05]  /*28ab0*/  BRA `(.L_x_8243) ;  /* 0xfffffe4c00647947 */ /* 0x000fea000383ffff */
.L_x_7909:
[----:B-1----:R1:W2:Y:S02]  /*28ac0*/  SYNCS.PHASECHK.TRANS64.TRYWAIT P2, [R3+URZ+0x28830], R0 ;  /* 0x02883000030075a7 */ /* 0x0022a4000804017f */
[----:B--2---:R-:W-:Y:S05]  /*28ad0*/  @!P2 NANOSLEEP.SYNCS 0x989680 ;  /* 0x009896800000a95d */ /* 0x004fea0003900000 */
[----:B------:R-:W2:Y:S02]  /*28ae0*/  @!P2 SYNCS.PHASECHK.TRANS64 P2, [R3+URZ+0x28830], R0 ;  /* 0x028830000300a5a7 */ /* 0x000ea4000804007f */
[----:B--2---:R-:W-:Y:S05]  /*28af0*/  @!P2 BRA `(.L_x_7909) ;  /* 0xfffffffc00f0a947 */ /* 0x004fea000383ffff */
[----:B------:R-:W-:Y:S05]  /*28b00*/  BRA `(.L_x_7908) ;  /* 0xfffffe6800607947 */ /* 0x000fea000383ffff */
.L_x_7927:
[----:B-1----:R1:W2:Y:S02]  /*28b10*/  SYNCS.PHASECHK.TRANS64.TRYWAIT P5, [R11+URZ+0x28830], R6 ;  /* 0x028830060b0075a7 */ /* 0x0022a400080a017f */
[----:B--2---:R-:W-:Y:S05]  /*28b20*/  @!P5 NANOSLEEP.SYNCS 0x989680 ;  /* 0x009896800000d95d */ /* 0x004fea0003900000 */
[----:B------:R-:W2:Y:S02]  /*28b30*/  @!P5 SYNCS.PHASECHK.TRANS64 P5, [R11+URZ+0x28830], R6 ;  /* 0x028830060b00d5a7 */ /* 0x000ea400080a007f */
[----:B--2---:R-:W-:Y:S05]  /*28b40*/  @!P5 BRA `(.L_x_7927) ;  /* 0xfffffffc00f0d947 */ /* 0x004fea000383ffff */
[----:B------:R-:W-:Y:S05]  /*28b50*/  BRA `(.L_x_7926) ;  /* 0xfffffe9c00347947 */ /* 0x000fea000383ffff */
.L_x_7931:
[----:B-1----:R1:W2:Y:S02]  /*28b60*/  SYNCS.PHASECHK.TRANS64.TRYWAIT P4, [R10+URZ+0x28850], R6 ;  /* 0x028850060a0075a7 */ /* 0x0022a4000808017f */
[----:B--2---:R-:W-:Y:S05]  /*28b70*/  @!P4 NANOSLEEP.SYNCS 0x989680 ;  /* 0x009896800000c95d */ /* 0x004fea0003900000 */
[----:B------:R-:W2:Y:S02]  /*28b80*/  @!P4 SYNCS.PHASECHK.TRANS64 P4, [R10+URZ+0x28850], R6 ;  /* 0x028850060a00c5a7 */ /* 0x000ea4000808007f */
[----:B--2---:R-:W-:Y:S05]  /*28b90*/  @!P4 BRA `(.L_x_7931) ;  /* 0xfffffffc00f0c947 */ /* 0x004fea000383ffff */
[----:B------:R-:W-:Y:S05]  /*28ba0*/  BRA `(.L_x_7928) ;  /* 0xfffffea000347947 */ /* 0x000fea000383ffff */
.L_x_7950:
[----:B-1----:R1:W2:Y:S02]  /*28bb0*/  SYNCS.PHASECHK.TRANS64.TRYWAIT P3, [R0+URZ+0x28830], R11 ;  /* 0x0288300b000075a7 */ /* 0x0022a4000806017f */
[----:B--2---:R-:W-:Y:S05]  /*28bc0*/  @!P3 NANOSLEEP.SYNCS 0x989680 ;  /* 0x009896800000b95d */ /* 0x004fea0003900000 */
[----:B------:R-:W2:Y:S02]  /*28bd0*/  @!P3 SYNCS.PHASECHK.TRANS64 P3, [R0+URZ+0x28830], R11 ;  /* 0x0288300b0000b5a7 */ /* 0x000ea4000806007f */
[----:B--2---:R-:W-:Y:S05]  /*28be0*/  @!P3 BRA `(.L_x_7950) ;  /* 0xfffffffc00f0b947 */ /* 0x004fea000383ffff */
[----:B------:R-:W-:Y:S05]  /*28bf0*/  BRA `(.L_x_7949) ;  /* 0xfffffed000407947 */ /* 0x000fea000383ffff */
.L_x_7954:
[----:B-1----:R1:W2:Y:S02]  /*28c00*/  SYNCS.PHASECHK.TRANS64.TRYWAIT P2, [R8+URZ+0x28850], R0 ;  /* 0x02885000080075a7 */ /* 0x0022a4000804017f */
[----:B--2---:R-:W-:Y:S05]  /*28c10*/  @!P2 NANOSLEEP.SYNCS 0x989680 ;  /* 0x009896800000a95d */ /* 0x004fea0003900000 */
[----:B------:R-:W2:Y:S02]  /*28c20*/  @!P2 SYNCS.PHASECHK.TRANS64 P2, [R8+URZ+0x28850], R0 ;  /* 0x028850000800a5a7 */ /* 0x000ea4000804007f */
[----:B--2---:R-:W-:Y:S05]  /*28c30*/  @!P2 BRA `(.L_x_7954) ;  /* 0xfffffffc00f0a947 */ /* 0x004fea000383ffff */
[----:B------:R-:W-:Y:S05]  /*28c40*/  BRA `(.L_x_7951) ;  /* 0xfffffed400407947 */ /* 0x000fea000383ffff */
.L_x_7961:
[----:B-1----:R1:W2:Y:S02]  /*28c50*/  SYNCS.PHASECHK.TRANS64.TRYWAIT P3, [R0+URZ+0x28830], R11 ;  /* 0x0288300b000075a7 */ /* 0x0022a4000806017f */
[----:B--2---:R-:W-:Y:S05]  /*28c60*/  @!P3 NANOSLEEP.SYNCS 0x989680 ;  /* 0x009896800000b95d */ /* 0x004fea0003900000 */
[----:B------:R-:W2:Y:S02]  /*28c70*/  @!P3 SYNCS.PHASECHK.TRANS64 P3, [R0+URZ+0x28830], R11 ;  /* 0x0288300b0000b5a7 */ /* 0x000ea4000806007f */
[----:B--2---:R-:W-:Y:S05]  /*28c80*/  @!P3 BRA `(.L_x_7961) ;  /* 0xfffffffc00f0b947 */ /* 0x004fea000383ffff */
[----:B------:R-:W-:Y:S05]  /*28c90*/  BRA `(.L_x_7960) ;  /* 0xfffffef000947947 */ /* 0x000fea000383ffff */
.L_x_7965:
[----:B-1----:R1:W2:Y:S02]  /*28ca0*/  SYNCS.PHASECHK.TRANS64.TRYWAIT P2, [R8+URZ+0x28850], R0 ;  /* 0x02885000080075a7 */ /* 0x0022a4000804017f */
[----:B--2---:R-:W-:Y:S05]  /*28cb0*/  @!P2 NANOSLEEP.SYNCS 0x989680 ;  /* 0x009896800000a95d */ /* 0x004fea0003900000 */
[----:B------:R-:W2:Y:S02]  /*28cc0*/  @!P2 SYNCS.PHASECHK.TRANS64 P2, [R8+URZ+0x28850], R0 ;  /* 0x028850000800a5a7 */ /* 0x000ea4000804007f */
[----:B--2---:R-:W-:Y:S05]  /*28cd0*/  @!P2 BRA `(.L_x_7965) ;  /* 0xfffffffc00f0a947 */ /* 0x004fea000383ffff */
[----:B------:R-:W-:Y:S05]  /*28ce0*/  BRA `(.L_x_7962) ;  /* 0xfffffef400947947 */ /* 0x000fea000383ffff */
.L_x_7978:
[----:B-1----:R1:W2:Y:S02]  /*28cf0*/  SYNCS.PHASECHK.TRANS64.TRYWAIT P0, [R10+URZ+0x28850], R3 ;  /* 0x028850030a0075a7 */ /* 0x0022a4000800017f */
[----:B--2---:R-:W-:Y:S05]  /*28d00*/  @!P0 NANOSLEEP.SYNCS 0x989680 ;  /* 0x009896800000895d */ /* 0x004fea0003900000 */
[----:B------:R-:W2:Y:S02]  /*28d10*/  @!P0 SYNCS.PHASECHK.TRANS64 P0, [R10+URZ+0x28850], R3 ;  /* 0x028850030a0085a7 */ /* 0x000ea4000800007f */
[----:B--2---:R-:W-:Y:S05]  /*28d20*/  @!P0 BRA `(.L_x_7978) ;  /* 0xfffffffc00f08947 */ /* 0x004fea000383ffff */
[----:B------:R-:W-:Y:S05]  /*28d30*/  BRA `(.L_x_7977) ;  /* 0xffffff2000dc7947 */ /* 0x000fea000383ffff */
.L_x_7983:
[----:B------:R-:W-:Y:S02]  /*28d40*/  IMAD.MOV.U32 R13, RZ, RZ, R8 ;  /* 0x000000ffff0d7224 */ /* 0x000fe400078e0008 */
[----:B------:R-:W-:Y:S02]  /*28d50*/  IMAD.MOV.U32 R12, RZ, RZ, RZ ;  /* 0x000000ffff0c7224 */ /* 0x000fe400078e00ff */
[----:B------:R-:W-:Y:S02]  /*28d60*/  IMAD.MOV.U32 R11, RZ, RZ, 0x181f ;  /* 0x0000181fff0b7424 */ /* 0x000fe400078e00ff */
[----:B------:R-:W-:-:S07]  /*28d70*/  IMAD.MOV.U32 R15, RZ, RZ, -0x1 ;  /* 0xffffffffff0f7424 */ /* 0x000fce00078e00ff */
[----:B-----5:R-:W-:Y:S05]  /*28d80*/  WARPSYNC.COLLECTIVE R15, `(.L_x_8244) ;  /* 0x000000000f087348 */ /* 0x020fea0003c00000 */
[----:B------:R0:W1:Y:S02]  /*28d90*/  SHFL.IDX P6, R14, R13, R12, R11 ;  /* 0x0000000c0d0e7389 */ /* 0x00006400000c000b */
[----:B01---5:R-:W-:Y:S01]  /*28da0*/  ENDCOLLECTIVE ;  /* 0x000000000000791b */ /* 0x023fe20003800000 */
.L_x_8244:
[----:B------:R-:W-:Y:S02]  /*28db0*/  IMAD.MOV.U32 R13, RZ, RZ, R0 ;  /* 0x000000ffff0d7224 */ /* 0x000fe400078e0000 */
[----:B------:R-:W-:-:S07]  /*28dc0*/  IMAD.MOV.U32 R3, RZ, RZ, R14 ;  /* 0x000000ffff037224 */ /* 0x000fce00078e000e */
[----:B------:R-:W-:Y:S05]  /*28dd0*/  WARPSYNC.COLLECTIVE R15, `(.L_x_8245) ;  /* 0x000000000f087348 */ /* 0x000fea0003c00000 */
[----:B------:R0:W1:Y:S02]  /*28de0*/  SHFL.IDX P6, R14, R13, R12, R11 ;  /* 0x0000000c0d0e7389 */ /* 0x00006400000c000b */
[----:B01----:R-:W-:Y:S01]  /*28df0*/  ENDCOLLECTIVE ;  /* 0x000000000000791b */ /* 0x003fe20003800000 */
.L_x_8245:
[----:B------:R-:W-:Y:S05]  /*28e00*/  BRA `(.L_x_8246) ;  /* 0xffffff3c00ac7947 */ /* 0x000fea000383ffff */
.L_x_7986:
        /* <DEDUP_REMOVED lines=8> */
.L_x_8248:
[----:B------:R-:W-:Y:S05]  /*28e90*/  BSYNC B1 ;  /* 0x0000000000017941 */ /* 0x000fea0003800000 */
.L_x_8247:
        /* <DEDUP_REMOVED lines=8> */
.L_x_8249:
[----:B------:R-:W-:Y:S05]  /*28f20*/  BRA `(.L_x_8250) ;  /* 0xffffff3c00a87947 */ /* 0x000fea000383ffff */
.L_x_7989:
        /* <DEDUP_REMOVED lines=8> */
.L_x_8252:
[----:B------:R-:W-:Y:S05]  /*28fb0*/  BSYNC B1 ;  /* 0x0000000000017941 */ /* 0x000fea0003800000 */
.L_x_8251:
        /* <DEDUP_REMOVED lines=8> */
.L_x_8253:
[----:B------:R-:W-:Y:S05]  /*29040*/  BRA `(.L_x_8254) ;  /* 0xffffff3c00a87947 */ /* 0x000fea000383ffff */
.L_x_7992:
        /* <DEDUP_REMOVED lines=8> */
.L_x_8256:
[----:B------:R-:W-:Y:S05]  /*290d0*/  BSYNC B1 ;  /* 0x0000000000017941 */ /* 0x000fea0003800000 */
.L_x_8255:
        /* <DEDUP_REMOVED lines=8> */
.L_x_8257:
[----:B------:R-:W-:Y:S05]  /*29160*/  BRA `(.L_x_8258) ;  /* 0xffffff3c00a87947 */ /* 0x000fea000383ffff */
.L_x_7994:
[----:B------:R-:W-:Y:S02]  /*29170*/  IMAD.MOV.U32 R13, RZ, RZ, R4 ;  /* 0x000000ffff0d7224 */ /* 0x000fe400078e0004 */
[----:B------:R-:W-:Y:S02]  /*29180*/  IMAD.MOV.U32 R12, RZ, RZ, RZ ;  /* 0x000000ffff0c7224 */ /* 0x000fe400078e00ff */
[----:B------:R-:W-:Y:S02]  /*29190*/  IMAD.MOV.U32 R11, RZ, RZ, 0x1c1f ;  /* 0x00001c1fff0b7424 */ /* 0x000fe400078e00ff */
[----:B------:R-:W-:-:S07]  /*291a0*/  IMAD.MOV.U32 R15, RZ, RZ, -0x1 ;  /* 0xffffffffff0f7424 */ /* 0x000fce00078e00ff */
[----:B------:R-:W-:Y:S05]  /*291b0*/  WARPSYNC.COLLECTIVE R15, `(.L_x_8259) ;  /* 0x000000000f087348 */ /* 0x000fea0003c00000 */
[----:B------:R0:W1:Y:S02]  /*291c0*/  SHFL.IDX P6, R14, R13, R12, R11 ;  /* 0x0000000c0d0e7389 */ /* 0x00006400000c000b */
[----:B01----:R-:W-:Y:S01]  /*291d0*/  ENDCOLLECTIVE ;  /* 0x000000000000791b */ /* 0x003fe20003800000 */
.L_x_8259:
[----:B------:R-:W-:Y:S02]  /*291e0*/  IMAD.MOV.U32 R13, RZ, RZ, R3 ;  /* 0x000000ffff0d7224 */ /* 0x000fe400078e0003 */
[----:B------:R-:W-:-:S07]  /*291f0*/  IMAD.MOV.U32 R0, RZ, RZ, R14 ;  /* 0x000000ffff007224 */ /* 0x000fce00078e000e */
[----:B------:R-:W-:Y:S05]  /*29200*/  WARPSYNC.COLLECTIVE R15, `(.L_x_8260) ;  /* 0x000000000f087348 */ /* 0x000fea0003c00000 */
[----:B------:R0:W1:Y:S02]  /*29210*/  SHFL.IDX P6, R14, R13, R12, R11 ;  /* 0x0000000c0d0e7389 */ /* 0x00006400000c000b */
[----:B01----:R-:W-:Y:S01]  /*29220*/  ENDCOLLECTIVE ;  /* 0x000000000000791b */ /* 0x003fe20003800000 */
.L_x_8260:
[----:B------:R-:W-:Y:S05]  /*29230*/  BRA `(.L_x_8261) ;  /* 0xffffff4000647947 */ /* 0x000fea000383ffff */
.L_x_7997:
[----:B------:R-:W-:Y:S01]  /*29240*/  BSSY B1, `(.L_x_8262) ;  /* 0x0000008000017945 */ /* 0x000fe20003800000 */
[----:B0-----:R-:W-:Y:S02]  /*29250*/  IMAD.MOV.U32 R13, RZ, RZ, R4 ;  /* 0x000000ffff0d7224 */ /* 0x001fe400078e0004 */
[----:B------:R-:W-:Y:S02]  /*29260*/  IMAD.MOV.U32 R12, RZ, RZ, 0x1 ;  /* 0x00000001ff0c7424 */ /* 0x000fe400078e00ff */
[----:B------:R-:W-:Y:S02]  /*29270*/  IMAD.MOV.U32 R11, RZ, RZ, 0x1c1f ;  /* 0x00001c1fff0b7424 */ /* 0x000fe400078e00ff */
[----:B------:R-:W-:-:S07]  /*29280*/  IMAD.MOV.U32 R15, RZ, RZ, -0x1 ;  /* 0xffffffffff0f7424 */ /* 0x000fce00078e00ff */
[----:B-12---:R-:W-:Y:S05]  /*29290*/  WARPSYNC.COLLECTIVE R15, `(.L_x_8263) ;  /* 0x000000000f087348 */ /* 0x006fea0003c00000 */
[----:B--2---:R0:W2:Y:S02]  /*292a0*/  SHFL.IDX P6, R14, R13, R12, R11 ;  /* 0x0000000c0d0e7389 */ /* 0x0040a400000c000b */
[----:B012---:R-:W-:Y:S01]  /*292b0*/  ENDCOLLECTIVE ;  /* 0x000000000000791b */ /* 0x007fe20003800000 */
.L_x_8263:
[----:B------:R-:W-:Y:S05]  /*292c0*/  BSYNC B1 ;  /* 0x0000000000017941 */ /* 0x000fea0003800000 */
.L_x_8262:
        /* <DEDUP_REMOVED lines=8> */
.L_x_8264:
[----:B------:R-:W-:Y:S05]  /*29350*/  BRA `(.L_x_8265) ;  /* 0xffffff4400707947 */ /* 0x000fea000383ffff */
.L_x_8001:
[----:B------:R-:W-:Y:S02]  /*29360*/  IMAD.MOV.U32 R13, RZ, RZ, R4 ;  /* 0x000000ffff0d7224 */ /* 0x000fe400078e0004 */
[----:B------:R-:W-:Y:S02]  /*29370*/  IMAD.MOV.U32 R12, RZ, RZ, RZ ;  /* 0x000000ffff0c7224 */ /* 0x000fe400078e00ff */
[----:B------:R-:W-:Y:S02]  /*29380*/  IMAD.MOV.U32 R11, RZ, RZ, 0x181f ;  /* 0x0000181fff0b7424 */ /* 0x000fe400078e00ff */
[----:B------:R-:W-:-:S07]  /*29390*/  IMAD.MOV.U32 R15, RZ, RZ, -0x1 ;  /* 0xffffffffff0f7424 */ /* 0x000fce00078e00ff */
[----:B01----:R-:W-:Y:S05]  /*293a0*/  WARPSYNC.COLLECTIVE R15, `(.L_x_8266) ;  /* 0x000000000f087348 */ /* 0x003fea0003c00000 */
[----:B------:R2:W3:Y:S02]  /*293b0*/  SHFL.IDX P6, R14, R13, R12, R11 ;  /* 0x0000000c0d0e7389 */ /* 0x0004e400000c000b */
[----:B0123--:R-:W-:Y:S01]  /*293c0*/  ENDCOLLECTIVE ;  /* 0x000000000000791b */ /* 0x00ffe20003800000 */
.L_x_8266:
[----:B------:R-:W-:Y:S02]  /*293d0*/  IMAD.MOV.U32 R13, RZ, RZ, R0 ;  /* 0x000000ffff0d7224 */ /* 0x000fe400078e0000 */
[----:B------:R-:W-:-:S07]  /*293e0*/  IMAD.MOV.U32 R3, RZ, RZ, R14 ;  /* 0x000000ffff037224 */ /* 0x000fce00078e000e */
[----:B------:R-:W-:Y:S05]  /*293f0*/  WARPSYNC.COLLECTIVE R15, `(.L_x_8267) ;  /* 0x000000000f087348 */ /* 0x000fea0003c00000 */
[----:B------:R0:W1:Y:S02]  /*29400*/  SHFL.IDX P6, R14, R13, R12, R11 ;  /* 0x0000000c0d0e7389 */ /* 0x00006400000c000b */
[----:B01----:R-:W-:Y:S01]  /*29410*/  ENDCOLLECTIVE ;  /* 0x000000000000791b */ /* 0x003fe20003800000 */
.L_x_8267:
[----:B------:R-:W-:Y:S05]  /*29420*/  BRA `(.L_x_8268) ;  /* 0xffffff50007c7947 */ /* 0x000fea000383ffff */
.L_x_8004:
[----:B------:R-:W-:Y:S01]  /*29430*/  BSSY B1, `(.L_x_8269) ;  /* 0x0000008000017945 */ /* 0x000fe20003800000 */
[----:B------:R-:W-:Y:S02]  /*29440*/  IMAD.MOV.U32 R13, RZ, RZ, R4 ;  /* 0x000000ffff0d7224 */ /* 0x000fe400078e0004 */
[----:B------:R-:W-:Y:S02]  /*29450*/  IMAD.MOV.U32 R12, RZ, RZ, 0x1 ;  /* 0x00000001ff0c7424 */ /* 0x000fe400078e00ff */
[----:B------:R-:W-:Y:S02]  /*29460*/  IMAD.MOV.U32 R11, RZ, RZ, 0x181f ;  /* 0x0000181fff0b7424 */ /* 0x000fe400078e00ff */
[----:B---3--:R-:W-:-:S07]  /*29470*/  IMAD.MOV.U32 R15, RZ, RZ, -0x1 ;  /* 0xffffffffff0f7424 */ /* 0x008fce00078e00ff */
[----:B012-4-:R-:W-:Y:S05]  /*29480*/  WARPSYNC.COLLECTIVE R15, `(.L_x_8270) ;  /* 0x000000000f087348 */ /* 0x017fea0003c00000 */
[----:B----4-:R3:W4:Y:S02]  /*29490*/  SHFL.IDX P6, R14, R13, R12, R11 ;  /* 0x0000000c0d0e7389 */ /* 0x01072400000c000b */
[----:B01234-:R-:W-:Y:S01]  /*294a0*/  ENDCOLLECTIVE ;  /* 0x000000000000791b */ /* 0x01ffe20003800000 */
.L_x_8270:
[----:B------:R-:W-:Y:S05]  /*294b0*/  BSYNC B1 ;  /* 0x0000000000017941 */ /* 0x000fea0003800000 */
.L_x_8269:
        /* <DEDUP_REMOVED lines=8> */
.L_x_8271:
[----:B------:R-:W-:Y:S05]  /*29540*/  BRA `(.L_x_8272) ;  /* 0xffffff50007c7947 */ /* 0x000fea000383ffff */
.L_x_8007:
        /* <DEDUP_REMOVED lines=8> */
.L_x_8274:
[----:B------:R-:W-:Y:S05]  /*295d0*/  BSYNC B1 ;  /* 0x0000000000017941 */ /* 0x000fea0003800000 */
.L_x_8273:
        /* <DEDUP_REMOVED lines=8> */
.L_x_8275:
[----:B------:R-:W-:Y:S05]  /*29660*/  BRA `(.L_x_8276) ;  /* 0xffffff50007c7947 */ /* 0x000fea000383ffff */
.L_x_8010:
[----:B------:R-:W-:Y:S01]  /*29670*/  BSSY B1, `(.L_x_8277) ;  /* 0x0000008000017945 */ /* 0x000fe20003800000 */
[----:B------:R-:W-:Y:S02]  /*29680*/  IMAD.MOV.U32 R13, RZ, RZ, R4 ;  /* 0x000000ffff0d7224 */ /* 0x000fe400078e0004 */
[----:B------:R-:W-:Y:S02]  /*29690*/  IMAD.MOV.U32 R12, RZ, RZ, 0x3 ;  /* 0x00000003ff0c7424 */ /* 0x000fe400078e00ff */
[----:B------:R-:W-:Y:S02]  /*296a0*/  IMAD.MOV.U32 R11, RZ, RZ, 0x181f ;  /* 0x0000181fff0b7424 */ /* 0x000fe400078e00ff */
[----:B0-----:R-:W-:-:S07]  /*296b0*/  IMAD.MOV.U32 R15, RZ, RZ, -0x1 ;  /* 0xffffffffff0f7424 */ /* 0x001fce00078e00ff */
[----:B-1234-:R-:W-:Y:S05]  /*296c0*/  WARPSYNC.COLLECTIVE R15, `(.L_x_8278) ;  /* 0x000000000f087348 */ /* 0x01efea0003c00000 */
[----:B------:R0:W0:Y:S02]  /*296d0*/  SHFL.IDX P6, R14, R13, R12, R11 ;  /* 0x0000000c0d0e7389 */ /* 0x00002400000c000b */
[----:B01234-:R-:W-:Y:S01]  /*296e0*/  ENDCOLLECTIVE ;  /* 0x000000000000791b */ /* 0x01ffe20003800000 */
.L_x_8278:
[----:B------:R-:W-:Y:S05]  /*296f0*/  BSYNC B1 ;  /* 0x0000000000017941 */ /* 0x000fea0003800000 */
.L_x_8277:
        /* <DEDUP_REMOVED lines=8> */
.L_x_8279:
[----:B------:R-:W-:Y:S05]  /*29780*/  BRA `(.L_x_8280) ;  /* 0xffffff50007c7947 */ /* 0x000fea000383ffff */
.L_x_8037:
        /* <DEDUP_REMOVED lines=11> */
.L_x_8282:
[----:B------:R-:W-:Y:S05]  /*29840*/  BSYNC B1 ;  /* 0x0000000000017941 */ /* 0x000fea0003800000 */
.L_x_8281:
[----:B------:R-:W-:Y:S05]  /*29850*/  BRA `(.L_x_8283) ;  /* 0xffffff7000b07947 */ /* 0x000fea000383ffff */
.L_x_8039:
[----:B------:R-:W-:Y:S01]  /*29860*/  BSSY B1, `(.L_x_8284) ;  /* 0x0000006000017945 */ /* 0x000fe20003800000 */
[----:B0-----:R-:W-:-:S07]  /*29870*/  IMAD.MOV.U32 R15, RZ, RZ, -0x1 ;  /* 0xffffffffff0f7424 */ /* 0x001fce00078e00ff */
[----:B-1----:R-:W-:Y:S05]  /*29880*/  WARPSYNC.COLLECTIVE R15, `(.L_x_8285) ;  /* 0x000000000f0c7348 */ /* 0x002fea0003c00000 */
[----:B------:R-:W-:Y:S02]  /*29890*/  ELECT P6, UR62, PT ;  /* 0x00000000003e782f */ /* 0x000fe400038c0000 */
[----:B------:R-:W-:Y:S01]  /*298a0*/  MOV R14, UR62 ;  /* 0x0000003e000e7c02 */ /* 0x000fe20008000f00 */
[----:B-1----:R-:W-:Y:S10]  /*298b0*/  ENDCOLLECTIVE ;  /* 0x000000000000791b */ /* 0x002ff40003800000 */
.L_x_8285:
[----:B------:R-:W-:Y:S05]  /*298c0*/  BSYNC B1 ;  /* 0x0000000000017941 */ /* 0x000fea0003800000 */
.L_x_8284:
[----:B------:R-:W-:Y:S01]  /*298d0*/  PLOP3.LUT P1, PT, P6, PT, PT, 0x80, 0x0 ;  /* 0x000000000000781c */ /* 0x000fe2000372f070 */
[----:B------:R-:W-:-:S12]  /*298e0*/  BRA `(.L_x_8038) ;  /* 0xffffff7000a47947 */ /* 0x000fd8000383ffff */
.L_x_8041:
[----:B-1----:R1:W2:Y:S02]  /*298f0*/  SYNCS.PHASECHK.TRANS64.TRYWAIT P0, [R18+URZ+0x28820], R4 ;  /* 0x02882004120075a7 */ /* 0x0022a4000800017f */
[----:B--2---:R-:W-:Y:S05]  /*29900*/  @!P0 NANOSLEEP.SYNCS 0x989680 ;  /* 0x009896800000895d */ /* 0x004fea0003900000 */
[----:B------:R-:W2:Y:S02]  /*29910*/  @!P0 SYNCS.PHASECHK.TRANS64 P0, [R18+URZ+0x28820], R4 ;  /* 0x02882004120085a7 */ /* 0x000ea4000800007f */
[----:B--2---:R-:W-:Y:S05]  /*29920*/  @!P0 BRA `(.L_x_8041) ;  /* 0xfffffffc00f08947 */ /* 0x004fea000383ffff */
[----:B------:R-:W-:Y:S05]  /*29930*/  BRA `(.L_x_8286) ;  /* 0xffffff7000b47947 */ /* 0x000fea000383ffff */
.L_x_8045:
[----:B--2---:R2:W3:Y:S02]  /*29940*/  SYNCS.PHASECHK.TRANS64.TRYWAIT P0, [R6+URZ+0x288a0], R10 ;  /* 0x0288a00a060075a7 */ /* 0x0044e4000800017f */
[----:B---3--:R-:W-:Y:S05]  /*29950*/  @!P0 NANOSLEEP.SYNCS 0x989680 ;  /* 0x009896800000895d */ /* 0x008fea0003900000 */
[----:B------:R-:W3:Y:S02]  /*29960*/  @!P0 SYNCS.PHASECHK.TRANS64 P0, [R6+URZ+0x288a0], R10 ;  /* 0x0288a00a060085a7 */ /* 0x000ee4000800007f */
[----:B---3--:R-:W-:Y:S05]  /*29970*/  @!P0 BRA `(.L_x_8045) ;  /* 0xfffffffc00f08947 */ /* 0x008fea000383ffff */
[----:B------:R-:W-:Y:S05]  /*29980*/  BRA `(.L_x_8287) ;  /* 0xffffff7000d47947 */ /* 0x000fea000383ffff */
.L_x_8051:
[----:B0-----:R0:W1:Y:S02]  /*29990*/  SYNCS.PHASECHK.TRANS64.TRYWAIT P0, [R6+URZ+0x288c0], R10 ;  /* 0x0288c00a060075a7 */ /* 0x001064000800017f */
[----:B-1----:R-:W-:Y:S05]  /*299a0*/  @!P0 NANOSLEEP.SYNCS 0x989680 ;  /* 0x009896800000895d */ /* 0x002fea0003900000 */
[----:B------:R-:W1:Y:S02]  /*299b0*/  @!P0 SYNCS.PHASECHK.TRANS64 P0, [R6+URZ+0x288c0], R10 ;  /* 0x0288c00a060085a7 */ /* 0x000e64000800007f */
[----:B-1----:R-:W-:Y:S05]  /*299c0*/  @!P0 BRA `(.L_x_8051) ;  /* 0xfffffffc00f08947 */ /* 0x002fea000383ffff */
[----:B------:R-:W-:Y:S05]  /*299d0*/  BRA `(.L_x_8288) ;  /* 0xffffff7400947947 */ /* 0x000fea000383ffff */
.L_x_8059:
[----:B-1----:R1:W2:Y:S02]  /*299e0*/  SYNCS.PHASECHK.TRANS64.TRYWAIT P0, [R8+URZ+0x288a0], R7 ;  /* 0x0288a007080075a7 */ /* 0x0022a4000800017f */
[----:B--2---:R-:W-:Y:S05]  /*299f0*/  @!P0 NANOSLEEP.SYNCS 0x989680 ;  /* 0x009896800000895d */ /* 0x004fea0003900000 */
[----:B------:R-:W2:Y:S02]  /*29a00*/  @!P0 SYNCS.PHASECHK.TRANS64 P0, [R8+URZ+0x288a0], R7 ;  /* 0x0288a007080085a7 */ /* 0x000ea4000800007f */
[----:B--2---:R-:W-:Y:S05]  /*29a10*/  @!P0 BRA `(.L_x_8059) ;  /* 0xfffffffc00f08947 */ /* 0x004fea000383ffff */
[----:B------:R-:W-:Y:S05]  /*29a20*/  BRA `(.L_x_8289) ;  /* 0xffffff7800a47947 */ /* 0x000fea000383ffff */
.L_x_8065:
[----:B--2---:R2:W3:Y:S02]  /*29a30*/  SYNCS.PHASECHK.TRANS64.TRYWAIT P0, [R8+URZ+0x288c0], R7 ;  /* 0x0288c007080075a7 */ /* 0x0044e4000800017f */
[----:B---3--:R-:W-:Y:S05]  /*29a40*/  @!P0 NANOSLEEP.SYNCS 0x989680 ;  /* 0x009896800000895d */ /* 0x008fea0003900000 */
[----:B------:R-:W3:Y:S02]  /*29a50*/  @!P0 SYNCS.PHASECHK.TRANS64 P0, [R8+URZ+0x288c0], R7 ;  /* 0x0288c007080085a7 */ /* 0x000ee4000800007f */
[----:B---3--:R-:W-:Y:S05]  /*29a60*/  @!P0 BRA `(.L_x_8065) ;  /* 0xfffffffc00f08947 */ /* 0x008fea000383ffff */
[----:B------:R-:W-:Y:S05]  /*29a70*/  BRA `(.L_x_8290) ;  /* 0xffffff7c005c7947 */ /* 0x000fea000383ffff */
.L_x_8089:
        /* <DEDUP_REMOVED lines=11> */
.L_x_8292:
[----:B------:R-:W-:Y:S05]  /*29b30*/  BSYNC B0 ;  /* 0x0000000000007941 */ /* 0x000fea0003800000 */
.L_x_8291:
[----:B------:R-:W-:Y:S05]  /*29b40*/  BRA `(.L_x_8293) ;  /* 0xffffff8c006c7947 */ /* 0x000fea000383ffff */
.L_x_8091:
[----:B------:R-:W-:Y:S01]  /*29b50*/  BSSY B0, `(.L_x_8294) ;  /* 0x0000006000007945 */ /* 0x000fe20003800000 */
[----:B0-----:R-:W-:-:S07]  /*29b60*/  IMAD.MOV.U32 R15, RZ, RZ, -0x1 ;  /* 0xffffffffff0f7424 */ /* 0x001fce00078e00ff */
[----:B-1-3--:R-:W-:Y:S05]  /*29b70*/  WARPSYNC.COLLECTIVE R15, `(.L_x_8295) ;  /* 0x000000000f0c7348 */ /* 0x00afea0003c00000 */
[----:B------:R-:W-:Y:S02]  /*29b80*/  ELECT P6, UR62, PT ;  /* 0x00000000003e782f */ /* 0x000fe400038c0000 */
[----:B------:R-:W-:Y:S01]  /*29b90*/  MOV R14, UR62 ;  /* 0x0000003e000e7c02 */ /* 0x000fe20008000f00 */
[----:B-1-3--:R-:W-:Y:S10]  /*29ba0*/  ENDCOLLECTIVE ;  /* 0x000000000000791b */ /* 0x00aff40003800000 */
.L_x_8295:
[----:B------:R-:W-:Y:S05]  /*29bb0*/  BSYNC B0 ;  /* 0x0000000000007941 */ /* 0x000fea0003800000 */
.L_x_8294:
[----:B------:R-:W-:Y:S05]  /*29bc0*/  BRA `(.L_x_8296) ;  /* 0xffffff8c00787947 */ /* 0x000fea000383ffff */
.L_x_8093:
[----:B--2---:R2:W3:Y:S02]  /*29bd0*/  SYNCS.PHASECHK.TRANS64.TRYWAIT P0, [R0+URZ+0x28840], R2 ;  /* 0x02884002000075a7 */ /* 0x0044e4000800017f */
[----:B---3--:R-:W-:Y:S05]  /*29be0*/  @!P0 NANOSLEEP.SYNCS 0x989680 ;  /* 0x009896800000895d */ /* 0x008fea0003900000 */
[----:B------:R-:W3:Y:S02]  /*29bf0*/  @!P0 SYNCS.PHASECHK.TRANS64 P0, [R0+URZ+0x28840], R2 ;  /* 0x02884002000085a7 */ /* 0x000ee4000800007f */
[----:B---3--:R-:W-:Y:S05]  /*29c00*/  @!P0 BRA `(.L_x_8093) ;  /* 0xfffffffc00f08947 */ /* 0x008fea000383ffff */
[----:B------:R-:W-:Y:S05]  /*29c10*/  BRA `(.L_x_8297) ;  /* 0xffffff8c00d87947 */ /* 0x000fea000383ffff */
.L_x_8097:
[----:B------:R-:W2:Y:S01]  /*29c20*/  LDL.LU R11, [R1+0x38] ;  /* 0x00003800010b7983 */ /* 0x000ea20000300800 */
[----:B------:R-:W-:Y:S02]  /*29c30*/  IMAD.MOV.U32 R5, RZ, RZ, R12 ;  /* 0x000000ffff057224 */ /* 0x000fe400078e000c */
[----:B------:R-:W-:Y:S02]  /*29c40*/  IMAD.MOV.U32 R13, RZ, RZ, R3 ;  /* 0x000000ffff0d7224 */ /* 0x000fe400078e0003 */
[----:B------:R-:W-:Y:S02]  /*29c50*/  IMAD.MOV.U32 R12, RZ, RZ, RZ ;  /* 0x000000ffff0c7224 */ /* 0x000fe400078e00ff */
[----:B------:R-:W-:Y:S02]  /*29c60*/  IMAD.MOV.U32 R15, RZ, RZ, -0x1 ;  /* 0xffffffffff0f7424 */ /* 0x000fe400078e00ff */
        /* <DEDUP_REMOVED lines=8> */
.L_x_8298:
[----:B------:R-:W-:Y:S02]  /*29cf0*/  IMAD.MOV.U32 R13, RZ, RZ, R4 ;  /* 0x000000ffff0d7224 */ /* 0x000fe400078e0004 */
[----:B------:R-:W-:-:S07]  /*29d00*/  IMAD.MOV.U32 R6, RZ, RZ, R14 ;  /* 0x000000ffff067224 */ /* 0x000fce00078e000e */
[----:B------:R-:W-:Y:S05]  /*29d10*/  WARPSYNC.COLLECTIVE R15, `(.L_x_8299) ;  /* 0x000000000f087348 */ /* 0x000fea0003c00000 */
[----:B------:R0:W1:Y:S02]  /*29d20*/  SHFL.IDX P6, R14, R13, R12, R11 ;  /* 0x0000000c0d0e7389 */ /* 0x00006400000c000b */
[----:B01----:R-:W-:Y:S01]  /*29d30*/  ENDCOLLECTIVE ;  /* 0x000000000000791b */ /* 0x003fe20003800000 */
.L_x_8299:
[----:B------:R-:W-:Y:S02]  /*29d40*/  IMAD.MOV.U32 R13, RZ, RZ, R3 ;  /* 0x000000ffff0d7224 */ /* 0x000fe400078e0003 */
[----:B------:R-:W-:Y:S02]  /*29d50*/  IMAD.MOV.U32 R12, RZ, RZ, 0x1 ;  /* 0x00000001ff0c7424 */ /* 0x000fe400078e00ff */
[----:B------:R-:W-:-:S07]  /*29d60*/  IMAD.MOV.U32 R7, RZ, RZ, R14 ;  /* 0x000000ffff077224 */ /* 0x000fce00078e000e */
[----:B------:R-:W-:Y:S05]  /*29d70*/  WARPSYNC.COLLECTIVE R15, `(.L_x_8300) ;  /* 0x000000000f087348 */ /* 0x000fea0003c00000 */
[----:B------:R0:W1:Y:S02]  /*29d80*/  SHFL.IDX P6, R14, R13, R12, R11 ;  /* 0x0000000c0d0e7389 */ /* 0x00006400000c000b */
[----:B01----:R-:W-:Y:S01]  /*29d90*/  ENDCOLLECTIVE ;  /* 0x000000000000791b */ /* 0x003fe20003800000 */
.L_x_8300:
[----:B------:R-:W-:-:S05]  /*29da0*/  @!P2 LEA R7, P3, R9, R7, 0x1 ;  /* 0x000000070907a211 */ /* 0x000fca00078608ff */
        /* <DEDUP_REMOVED lines=15> */
.L_x_8301:
[----:B------:R-:W-:Y:S02]  /*29ea0*/  IMAD.MOV.U32 R13, RZ, RZ, R3 ;  /* 0x000000ffff0d7224 */ /* 0x000fe400078e0003 */
[----:B------:R-:W-:Y:S02]  /*29eb0*/  IMAD.MOV.U32 R12, RZ, RZ, 0x2 ;  /* 0x00000002ff0c7424 */ /* 0x000fe400078e00ff */
[----:B------:R-:W-:-:S07]  /*29ec0*/  IMAD.MOV.U32 R5, RZ, RZ, R14 ;  /* 0x000000ffff057224 */ /* 0x000fce00078e000e */
[----:B------:R-:W-:Y:S05]  /*29ed0*/  WARPSYNC.COLLECTIVE R15, `(.L_x_8302) ;  /* 0x000000000f087348 */ /* 0x000fea0003c00000 */
[----:B------:R0:W1:Y:S02]  /*29ee0*/  SHFL.IDX P6, R14, R13, R12, R11 ;  /* 0x0000000c0d0e7389 */ /* 0x00006400000c000b */
[----:B01----:R-:W-:Y:S01]  /*29ef0*/  ENDCOLLECTIVE ;  /* 0x000000000000791b */ /* 0x003fe20003800000 */
.L_x_8302:
        /* <DEDUP_REMOVED lines=16> */
.L_x_8303:
[----:B------:R-:W-:Y:S02]  /*2a000*/  IMAD.MOV.U32 R13, RZ, RZ, R3 ;  /* 0x000000ffff0d7224 */ /* 0x000fe400078e0003 */
[----:B------:R-:W-:Y:S02]  /*2a010*/  IMAD.MOV.U32 R12, RZ, RZ, 0x3 ;  /* 0x00000003ff0c7424 */ /* 0x000fe400078e00ff */
[----:B------:R-:W-:-:S07]  /*2a020*/  IMAD.MOV.U32 R5, RZ, RZ, R14 ;  /* 0x000000ffff057224 */ /* 0x000fce00078e000e */
[----:B------:R-:W-:Y:S05]  /*2a030*/  WARPSYNC.COLLECTIVE R15, `(.L_x_8304) ;  /* 0x000000000f087348 */ /* 0x000fea0003c00000 */
[----:B------:R0:W1:Y:S02]  /*2a040*/  SHFL.IDX P6, R14, R13, R12, R11 ;  /* 0x0000000c0d0e7389 */ /* 0x00006400000c000b */
[----:B01----:R-:W-:Y:S01]  /*2a050*/  ENDCOLLECTIVE ;  /* 0x000000000000791b */ /* 0x003fe20003800000 */
.L_x_8304:
        /* <DEDUP_REMOVED lines=16> */
.L_x_8305:
[----:B------:R-:W-:Y:S02]  /*2a160*/  IMAD.MOV.U32 R13, RZ, RZ, R3 ;  /* 0x000000ffff0d7224 */ /* 0x000fe400078e0003 */
[----:B------:R-:W-:Y:S02]  /*2a170*/  IMAD.MOV.U32 R12, RZ, RZ, 0x4 ;  /* 0x00000004ff0c7424 */ /* 0x000fe400078e00ff */
[----:B------:R-:W-:-:S07]  /*2a180*/  IMAD.MOV.U32 R5, RZ, RZ, R14 ;  /* 0x000000ffff057224 */ /* 0x000fce00078e000e */
[----:B------:R-:W-:Y:S05]  /*2a190*/  WARPSYNC.COLLECTIVE R15, `(.L_x_8306) ;  /* 0x000000000f087348 */ /* 0x000fea0003c00000 */
[----:B------:R0:W1:Y:S02]  /*2a1a0*/  SHFL.IDX P6, R14, R13, R12, R11 ;  /* 0x0000000c0d0e7389 */ /* 0x00006400000c000b */
[----:B01----:R-:W-:Y:S01]  /*2a1b0*/  ENDCOLLECTIVE ;  /* 0x000000000000791b */ /* 0x003fe20003800000 */
.L_x_8306:
        /* <DEDUP_REMOVED lines=16> */
.L_x_8307:
[----:B------:R-:W-:Y:S02]  /*2a2c0*/  IMAD.MOV.U32 R13, RZ, RZ, R3 ;  /* 0x000000ffff0d7224 */ /* 0x000fe400078e0003 */
[----:B------:R-:W-:Y:S02]  /*2a2d0*/  IMAD.MOV.U32 R12, RZ, RZ, 0x5 ;  /* 0x00000005ff0c7424 */ /* 0x000fe400078e00ff */
[----:B------:R-:W-:-:S07]  /*2a2e0*/  IMAD.MOV.U32 R5, RZ, RZ, R14 ;  /* 0x000000ffff057224 */ /* 0x000fce00078e000e */
[----:B------:R-:W-:Y:S05]  /*2a2f0*/  WARPSYNC.COLLECTIVE R15, `(.L_x_8308) ;  /* 0x000000000f087348 */ /* 0x000fea0003c00000 */
[----:B------:R0:W1:Y:S02]  /*2a300*/  SHFL.IDX P6, R14, R13, R12, R11 ;  /* 0x0000000c0d0e7389 */ /* 0x00006400000c000b */
[----:B01----:R-:W-:Y:S01]  /*2a310*/  ENDCOLLECTIVE ;  /* 0x000000000000791b */ /* 0x003fe20003800000 */
.L_x_8308:
        /* <DEDUP_REMOVED lines=16> */
.L_x_8309:
[----:B------:R-:W-:Y:S02]  /*2a420*/  IMAD.MOV.U32 R13, RZ, RZ, R3 ;  /* 0x000000ffff0d7224 */ /* 0x000fe400078e0003 */
[----:B------:R-:W-:Y:S02]  /*2a430*/  IMAD.MOV.U32 R12, RZ, RZ, 0x6 ;  /* 0x00000006ff0c7424 */ /* 0x000fe400078e00ff */
[----:B------:R-:W-:-:S07]  /*2a440*/  IMAD.MOV.U32 R5, RZ, RZ, R14 ;  /* 0x000000ffff057224 */ /* 0x000fce00078e000e */
[----:B------:R-:W-:Y:S05]  /*2a450*/  WARPSYNC.COLLECTIVE R15, `(.L_x_8310) ;  /* 0x000000000f087348 */ /* 0x000fea0003c00000 */
[----:B------:R0:W1:Y:S02]  /*2a460*/  SHFL.IDX P6, R14, R13, R12, R11 ;  /* 0x0000000c0d0e7389 */ /* 0x00006400000c000b */
[----:B01----:R-:W-:Y:S01]  /*2a470*/  ENDCOLLECTIVE ;  /* 0x000000000000791b */ /* 0x003fe20003800000 */
.L_x_8310:
        /* <DEDUP_REMOVED lines=16> */
.L_x_8311:
[----:B------:R-:W-:Y:S02]  /*2a580*/  IMAD.MOV.U32 R13, RZ, RZ, R3 ;  /* 0x000000ffff0d7224 */ /* 0x000fe400078e0003 */
[----:B------:R-:W-:Y:S02]  /*2a590*/  IMAD.MOV.U32 R12, RZ, RZ, 0x7 ;  /* 0x00000007ff0c7424 */ /* 0x000fe400078e00ff */
[----:B------:R-:W-:-:S07]  /*2a5a0*/  IMAD.MOV.U32 R5, RZ, RZ, R14 ;  /* 0x000000ffff057224 */ /* 0x000fce00078e000e */
[----:B------:R-:W-:Y:S05]  /*2a5b0*/  WARPSYNC.COLLECTIVE R15, `(.L_x_8312) ;  /* 0x000000000f087348 */ /* 0x000fea0003c00000 */
[----:B------:R0:W1:Y:S02]  /*2a5c0*/  SHFL.IDX P6, R14, R13, R12, R11 ;  /* 0x0000000c0d0e7389 */ /* 0x00006400000c000b */
[----:B01----:R-:W-:Y:S01]  /*2a5d0*/  ENDCOLLECTIVE ;  /* 0x000000000000791b */ /* 0x003fe20003800000 */
.L_x_8312:
        /* <DEDUP_REMOVED lines=14> */
.L_x_8313:
[----:B------:R-:W-:Y:S01]  /*2a6c0*/  IMAD.MOV.U32 R3, RZ, RZ, R14 ;  /* 0x000000ffff037224 */ /* 0x000fe200078e000e */
[----:B------:R-:W-:Y:S06]  /*2a6d0*/  BRA `(.L_x_8314) ;  /* 0xffffff90007c7947 */ /* 0x000fec000383ffff */
.L_x_8102:
[----:B---3--:R3:W4:Y:S02]  /*2a6e0*/  SYNCS.PHASECHK.TRANS64.TRYWAIT P0, [R18+URZ+0x28820], R0 ;  /* 0x02882000120075a7 */ /* 0x008724000800017f */
[----:B----4-:R-:W-:Y:S05]  /*2a6f0*/  @!P0 NANOSLEEP.SYNCS 0x989680 ;  /* 0x009896800000895d */ /* 0x010fea0003900000 */
[----:B------:R-:W4:Y:S02]  /*2a700*/  @!P0 SYNCS.PHASECHK.TRANS64 P0, [R18+URZ+0x28820], R0 ;  /* 0x02882000120085a7 */ /* 0x000f24000800007f */
[----:B----4-:R-:W-:Y:S05]  /*2a710*/  @!P0 BRA `(.L_x_8102) ;  /* 0xfffffffc00f08947 */ /* 0x010fea000383ffff */
[----:B------:R-:W-:Y:S05]  /*2a720*/  BRA `(.L_x_8315) ;  /* 0xffffff9000e87947 */ /* 0x000fea000383ffff */
.L_x_8111:
[----:B-1----:R1:W2:Y:S02]  /*2a730*/  SYNCS.PHASECHK.TRANS64.TRYWAIT P0, [R3+URZ+0x28840], R2 ;  /* 0x02884002030075a7 */ /* 0x0022a4000800017f */
[----:B--2---:R-:W-:Y:S05]  /*2a740*/  @!P0 NANOSLEEP.SYNCS 0x989680 ;  /* 0x009896800000895d */ /* 0x004fea0003900000 */
[----:B------:R-:W2:Y:S02]  /*2a750*/  @!P0 SYNCS.PHASECHK.TRANS64 P0, [R3+URZ+0x28840], R2 ;  /* 0x02884002030085a7 */ /* 0x000ea4000800007f */
[----:B--2---:R-:W-:Y:S05]  /*2a760*/  @!P0 BRA `(.L_x_8111) ;  /* 0xfffffffc00f08947 */ /* 0x004fea000383ffff */
[----:B------:R-:W-:Y:S05]  /*2a770*/  BRA `(.L_x_8316) ;  /* 0xffffff9400dc7947 */ /* 0x000fea000383ffff */
.L_x_8117:
[----:B0-----:R0:W1:Y:S02]  /*2a780*/  SYNCS.PHASECHK.TRANS64.TRYWAIT P0, [R2+URZ+0x28860], R3 ;  /* 0x02886003020075a7 */ /* 0x001064000800017f */
[----:B-1----:R-:W-:Y:S05]  /*2a790*/  @!P0 NANOSLEEP.SYNCS 0x989680 ;  /* 0x009896800000895d */ /* 0x002fea0003900000 */
[----:B------:R-:W1:Y:S02]  /*2a7a0*/  @!P0 SYNCS.PHASECHK.TRANS64 P0, [R2+URZ+0x28860], R3 ;  /* 0x02886003020085a7 */ /* 0x000e64000800007f */
[----:B-1----:R-:W-:Y:S05]  /*2a7b0*/  @!P0 BRA `(.L_x_8117) ;  /* 0xfffffffc00f08947 */ /* 0x002fea000383ffff */
[----:B------:R-:W-:Y:S05]  /*2a7c0*/  BRA `(.L_x_8317) ;  /* 0xffffff9800ac7947 */ /* 0x000fea000383ffff */
.L_x_8127:
[----:B-1----:R1:W2:Y:S02]  /*2a7d0*/  SYNCS.PHASECHK.TRANS64.TRYWAIT P0, [R3+URZ+0x28840], R2 ;  /* 0x02884002030075a7 */ /* 0x0022a4000800017f */
[----:B--2---:R-:W-:Y:S05]  /*2a7e0*/  @!P0 NANOSLEEP.SYNCS 0x989680 ;  /* 0x009896800000895d */ /* 0x004fea0003900000 */
[----:B------:R-:W2:Y:S02]  /*2a7f0*/  @!P0 SYNCS.PHASECHK.TRANS64 P0, [R3+URZ+0x28840], R2 ;  /* 0x02884002030085a7 */ /* 0x000ea4000800007f */
[----:B--2---:R-:W-:Y:S05]  /*2a800*/  @!P0 BRA `(.L_x_8127) ;  /* 0xfffffffc00f08947 */ /* 0x004fea000383ffff */
[----:B------:R-:W-:Y:S05]  /*2a810*/  BRA `(.L_x_8318) ;  /* 0xffffffa000407947 */ /* 0x000fea000383ffff */
.L_x_8133:
[----:B0-----:R0:W1:Y:S02]  /*2a820*/  SYNCS.PHASECHK.TRANS64.TRYWAIT P0, [R2+URZ+0x28860], R3 ;  /* 0x02886003020075a7 */ /* 0x001064000800017f */
[----:B-1----:R-:W-:Y:S05]  /*2a830*/  @!P0 NANOSLEEP.SYNCS 0x989680 ;  /* 0x009896800000895d */ /* 0x002fea0003900000 */
[----:B------:R-:W1:Y:S02]  /*2a840*/  @!P0 SYNCS.PHASECHK.TRANS64 P0, [R2+URZ+0x28860], R3 ;  /* 0x02886003020085a7 */ /* 0x000e64000800007f */
[----:B-1----:R-:W-:Y:S05]  /*2a850*/  @!P0 BRA `(.L_x_8133) ;  /* 0xfffffffc00f08947 */ /* 0x002fea000383ffff */
[----:B------:R-:W-:Y:S05]  /*2a860*/  BRA `(.L_x_8319) ;  /* 0xffffffa400107947 */ /* 0x000fea000383ffff */
.L_x_8143:
[----:B--2---:R2:W3:Y:S02]  /*2a870*/  SYNCS.PHASECHK.TRANS64.TRYWAIT P0, [R2+URZ+0x28840], R3 ;  /* 0x02884003020075a7 */ /* 0x0044e4000800017f */
[----:B---3--:R-:W-:Y:S05]  /*2a880*/  @!P0 NANOSLEEP.SYNCS 0x989680 ;  /* 0x009896800000895d */ /* 0x008fea0003900000 */
[----:B------:R-:W3:Y:S02]  /*2a890*/  @!P0 SYNCS.PHASECHK.TRANS64 P0, [R2+URZ+0x28840], R3 ;  /* 0x02884003020085a7 */ /* 0x000ee4000800007f */
[----:B---3--:R-:W-:Y:S05]  /*2a8a0*/  @!P0 BRA `(.L_x_8143) ;  /* 0xfffffffc00f08947 */ /* 0x008fea000383ffff */
[----:B------:R-:W-:Y:S05]  /*2a8b0*/  BRA `(.L_x_8320) ;  /* 0xffffffa800807947 */ /* 0x000fea000383ffff */
.L_x_8149:
[----:B0-----:R0:W1:Y:S02]  /*2a8c0*/  SYNCS.PHASECHK.TRANS64.TRYWAIT P0, [R2+URZ+0x28860], R5 ;  /* 0x02886005020075a7 */ /* 0x001064000800017f */
[----:B-1----:R-:W-:Y:S05]  /*2a8d0*/  @!P0 NANOSLEEP.SYNCS 0x989680 ;  /* 0x009896800000895d */ /* 0x002fea0003900000 */
[----:B------:R-:W1:Y:S02]  /*2a8e0*/  @!P0 SYNCS.PHASECHK.TRANS64 P0, [R2+URZ+0x28860], R5 ;  /* 0x02886005020085a7 */ /* 0x000e64000800007f */
[----:B-1----:R-:W-:Y:S05]  /*2a8f0*/  @!P0 BRA `(.L_x_8149) ;  /* 0xfffffffc00f08947 */ /* 0x002fea000383ffff */
[----:B------:R-:W-:Y:S05]  /*2a900*/  BRA `(.L_x_8321) ;  /* 0xffffffac004c7947 */ /* 0x000fea000383ffff */
.L_x_8161:
[----:B---3--:R3:W4:Y:S02]  /*2a910*/  SYNCS.PHASECHK.TRANS64.TRYWAIT P0, [R0+URZ+0x28860], R2 ;  /* 0x02886002000075a7 */ /* 0x008724000800017f */
[----:B----4-:R-:W-:Y:S05]  /*2a920*/  @!P0 NANOSLEEP.SYNCS 0x989680 ;  /* 0x009896800000895d */ /* 0x010fea0003900000 */
[----:B------:R-:W4:Y:S02]  /*2a930*/  @!P0 SYNCS.PHASECHK.TRANS64 P0, [R0+URZ+0x28860], R2 ;  /* 0x02886002000085a7 */ /* 0x000f24000800007f */
[----:B----4-:R-:W-:Y:S05]  /*2a940*/  @!P0 BRA `(.L_x_8161) ;  /* 0xfffffffc00f08947 */ /* 0x010fea000383ffff */
[----:B------:R-:W-:Y:S05]  /*2a950*/  BRA `(.L_x_8322) ;  /* 0xffffffb000a47947 */ /* 0x000fea000383ffff */
.L_x_8169:
[----:B--2---:R-:W2:Y:S01]  /*2a960*/  LDL R0, [R1] ;  /* 0x0000000001007983 */ /* 0x004ea20000100800 */
[----:B------:R-:W-:Y:S01]  /*2a970*/  BSSY B0, `(.L_x_8323) ;  /* 0x0000008000007945 */ /* 0x000fe20003800000 */
[----:B------:R-:W-:Y:S02]  /*2a980*/  IMAD.MOV.U32 R12, RZ, RZ, RZ ;  /* 0x000000ffff0c7224 */ /* 0x000fe400078e00ff */
[----:B------:R-:W-:Y:S02]  /*2a990*/  IMAD.MOV.U32 R11, RZ, RZ, 0x1f ;  /* 0x0000001fff0b7424 */ /* 0x000fe400078e00ff */
[----:B------:R-:W-:Y:S02]  /*2a9a0*/  IMAD.MOV.U32 R15, RZ, RZ, -0x1 ;  /* 0xffffffffff0f7424 */ /* 0x000fe400078e00ff */
[----:B--2---:R-:W-:-:S07]  /*2a9b0*/  IMAD.MOV.U32 R13, RZ, RZ, R0 ;  /* 0x000000ffff0d7224 */ /* 0x004fce00078e0000 */
[----:B-1-3--:R-:W-:Y:S05]  /*2a9c0*/  WARPSYNC.COLLECTIVE R15, `(.L_x_8324) ;  /* 0x000000000f087348 */ /* 0x00afea0003c00000 */
[----:B------:R0:W2:Y:S02]  /*2a9d0*/  SHFL.IDX P6, R14, R13, R12, R11 ;  /* 0x0000000c0d0e7389 */ /* 0x0000a400000c000b */
[----:B0123--:R-:W-:Y:S01]  /*2a9e0*/  ENDCOLLECTIVE ;  /* 0x000000000000791b */ /* 0x00ffe20003800000 */
.L_x_8324:
[----:B------:R-:W-:Y:S05]  /*2a9f0*/  BSYNC B0 ;  /* 0x0000000000007941 */ /* 0x000fea0003800000 */
.L_x_8323:
        /* <DEDUP_REMOVED lines=10> */
.L_x_8325:
        /* <DEDUP_REMOVED lines=24> */
.L_x_8326:
        /* <DEDUP_REMOVED lines=9> */
.L_x_8327:
        /* <DEDUP_REMOVED lines=8> */
.L_x_8328:
        /* <DEDUP_REMOVED lines=8> */
.L_x_8329:
        /* <DEDUP_REMOVED lines=8> */
.L_x_8330:
        /* <DEDUP_REMOVED lines=9> */
.L_x_8331:
[----:B------:R-:W-:Y:S01]  /*2aec0*/  IMAD.MOV.U32 R9, RZ, RZ, R14 ;  /* 0x000000ffff097224 */ /* 0x000fe200078e000e */
[----:B------:R-:W-:Y:S06]  /*2aed0*/  BRA `(.L_x_8332) ;  /* 0xffffffb4002c7947 */ /* 0x000fec000383ffff */
.L_x_8172:
        /* <DEDUP_REMOVED lines=8> */
.L_x_8334:
[----:B------:R-:W-:Y:S05]  /*2af60*/  BSYNC B0 ;  /* 0x0000000000007941 */ /* 0x000fea0003800000 */
.L_x_8333:
        /* <DEDUP_REMOVED lines=12> */
.L_x_8335:
        /* <DEDUP_REMOVED lines=8> */
.L_x_8336:
        /* <DEDUP_REMOVED lines=8> */
.L_x_8337:
        /* <DEDUP_REMOVED lines=8> */
.L_x_8338:
        /* <DEDUP_REMOVED lines=9> */
.L_x_8339:
[----:B------:R-:W-:Y:S01]  /*2b240*/  IMAD.MOV.U32 R9, RZ, RZ, R14 ;  /* 0x000000ffff097224 */ /* 0x000fe200078e000e */
[----:B------:R-:W-:Y:S06]  /*2b250*/  BRA `(.L_x_8340) ;  /* 0xffffffb000fc7947 */ /* 0x000fec000383ffff */
.L_x_8174:
[----:B------:R-:W-:Y:S01]  /*2b260*/  BSSY B0, `(.L_x_8341) ;  /* 0x0000006000007945 */ /* 0x000fe20003800000 */
[----:B------:R-:W-:Y:S01]  /*2b270*/  PLOP3.LUT P6, PT, P6, PT, PT, 0x8, 0x0 ;  /* 0x000000000000781c */ /* 0x000fe200037ce170 */
[----:B------:R-:W-:-:S12]  /*2b280*/  IMAD.MOV.U32 R15, RZ, RZ, -0x1 ;  /* 0xffffffffff0f7424 */ /* 0x000fd800078e00ff */
[----:B0-----:R-:W-:Y:S05]  /*2b290*/  WARPSYNC.COLLECTIVE R15, `(.L_x_8342) ;  /* 0x000000000f087348 */ /* 0x001fea0003c00000 */
[----:B------:R-:W-:Y:S01]  /*2b2a0*/  VOTE.ANY R14, PT, P6 ;  /* 0x00000000000e7806 */ /* 0x000fe200030e0100 */
[----:B0-----:R-:W-:Y:S06]  /*2b2b0*/  ENDCOLLECTIVE ;  /* 0x000000000000791b */ /* 0x001fec0003800000 */
.L_x_8342:
[----:B------:R-:W-:Y:S05]  /*2b2c0*/  BSYNC B0 ;  /* 0x0000000000007941 */ /* 0x000fea0003800000 */
.L_x_8341:
        /* <DEDUP_REMOVED lines=10> */
.L_x_8343:
[----:B------:R-:W-:Y:S02]  /*2b370*/  IMAD.MOV.U32 R13, RZ, RZ, R6 ;  /* 0x000000ffff0d7224 */ /* 0x000fe400078e0006 */
[----:B------:R-:W-:-:S07]  /*2b380*/  IMAD.MOV.U32 R4, RZ, RZ, R14 ;  /* 0x000000ffff047224 */ /* 0x000fce00078e000e */
[----:B------:R-:W-:Y:S05]  /*2b390*/  WARPSYNC.COLLECTIVE R15, `(.L_x_8344) ;  /* 0x000000000f087348 */ /* 0x000fea0003c00000 */
[----:B------:R0:W1:Y:S02]  /*2b3a0*/  SHFL.IDX P6, R14, R13, R12, R11 ;  /* 0x0000000c0d0e7389 */ /* 0x00006400000c000b */
[----:B01----:R-:W-:Y:S01]  /*2b3b0*/  ENDCOLLECTIVE ;  /* 0x000000000000791b */ /* 0x003fe20003800000 */
.L_x_8344:
[----:B------:R-:W-:Y:S02]  /*2b3c0*/  IMAD.MOV.U32 R6, RZ, RZ, R14 ;  /* 0x000000ffff067224 */ /* 0x000fe400078e000e */
[----:B------:R-:W-:-:S05]  /*2b3d0*/  IMAD.IADD R10, R3, 0x1, R10 ;  /* 0x00000001030a7824 */ /* 0x000fca00078e020a */
[----:B------:R2:W-:Y:S01]  /*2b3e0*/  STL [R1+0xc], R10 ;  /* 0x00000c0a01007387 */ /* 0x0005e20000100800 */
[----:B------:R-:W-:Y:S05]  /*2b3f0*/  BRA `(.L_x_8345) ;  /* 0xffffffb000dc7947 */ /* 0x000fea000383ffff */
.L_x_8176:
        /* <DEDUP_REMOVED lines=8> */
.L_x_8347:
[----:B------:R-:W-:Y:S05]  /*2b480*/  BSYNC B0 ;  /* 0x0000000000007941 */ /* 0x000fea0003800000 */
.L_x_8346:
[----:B------:R-:W-:Y:S01]  /*2b490*/  IMAD.MOV.U32 R3, RZ, RZ, R14 ;  /* 0x000000ffff037224 */ /* 0x000fe200078e000e */
[----:B------:R-:W-:Y:S06]  /*2b4a0*/  BRA `(.L_x_8348) ;  /* 0xffffffb000c87947 */ /* 0x000fec000383ffff */
.L_x_8182:
[----:B0-----:R0:W1:Y:S02]  /*2b4b0*/  SYNCS.PHASECHK.TRANS64.TRYWAIT P0, [R0+URZ+0x28820], R3 ;  /* 0x02882003000075a7 */ /* 0x001064000800017f */
[----:B-1----:R-:W-:Y:S05]  /*2b4c0*/  @!P0 NANOSLEEP.SYNCS 0x989680 ;  /* 0x009896800000895d */ /* 0x002fea0003900000 */
[----:B------:R-:W1:Y:S02]  /*2b4d0*/  @!P0 SYNCS.PHASECHK.TRANS64 P0, [R0+URZ+0x28820], R3 ;  /* 0x02882003000085a7 */ /* 0x000e64000800007f */
[----:B-1----:R-:W-:Y:S05]  /*2b4e0*/  @!P0 BRA `(.L_x_8182) ;  /* 0xfffffffc00f08947 */ /* 0x002fea000383ffff */
[----:B------:R-:W-:Y:S05]  /*2b4f0*/  BRA `(.L_x_8349) ;  /* 0xffffffbc00647947 */ /* 0x000fea000383ffff */
.L_x_8183:
        /* <DEDUP_REMOVED lines=11> */
.L_x_8351:
[----:B------:R-:W-:Y:S05]  /*2b5b0*/  BSYNC B0 ;  /* 0x0000000000007941 */ /* 0x000fea0003800000 */
.L_x_8350:
[----:B------:R-:W-:Y:S05]  /*2b5c0*/  BRA `(.L_x_8352) ;  /* 0xffffffbc004c7947 */ /* 0x000fea000383ffff */
.L_x_8184:
[----:B------:R-:W-:Y:S01]  /*2b5d0*/  BSSY B0, `(.L_x_8353) ;  /* 0x0000006000007945 */ /* 0x000fe20003800000 */
[----:B------:R-:W-:-:S07]  /*2b5e0*/  IMAD.MOV.U32 R15, RZ, RZ, -0x1 ;  /* 0xffffffffff0f7424 */ /* 0x000fce00078e00ff */
[----:B01-3--:R-:W-:Y:S05]  /*2b5f0*/  WARPSYNC.COLLECTIVE R15, `(.L_x_8354) ;  /* 0x000000000f0c7348 */ /* 0x00bfea0003c00000 */
[----:B------:R-:W-:Y:S02]  /*2b600*/  ELECT P6, UR62, PT ;  /* 0x00000000003e782f */ /* 0x000fe400038c0000 */
[----:B------:R-:W-:Y:S01]  /*2b610*/  MOV R14, UR62 ;  /* 0x0000003e000e7c02 */ /* 0x000fe20008000f00 */
[----:B01-3--:R-:W-:Y:S10]  /*2b620*/  ENDCOLLECTIVE ;  /* 0x000000000000791b */ /* 0x00bff40003800000 */
.L_x_8354:
[----:B------:R-:W-:Y:S05]  /*2b630*/  BSYNC B0 ;  /* 0x0000000000007941 */ /* 0x000fea0003800000 */
.L_x_8353:
[----:B------:R-:W-:Y:S05]  /*2b640*/  BRA `(.L_x_8355) ;  /* 0xffffffbc00407947 */ /* 0x000fea000383ffff */
.L_x_8186:
[----:B0-----:R0:W1:Y:S02]  /*2b650*/  SYNCS.PHASECHK.TRANS64.TRYWAIT P0, [R6+URZ], R5 ;  /* 0x00000005060075a7 */ /* 0x001064000800017f */
[----:B-1----:R-:W-:Y:S05]  /*2b660*/  @!P0 NANOSLEEP.SYNCS 0x989680 ;  /* 0x009896800000895d */ /* 0x002fea0003900000 */
[----:B------:R-:W1:Y:S02]  /*2b670*/  @!P0 SYNCS.PHASECHK.TRANS64 P0, [R6+URZ], R5 ;  /* 0x00000005060085a7 */ /* 0x000e64000800007f */
[----:B-1----:R-:W-:Y:S05]  /*2b680*/  @!P0 BRA `(.L_x_8186) ;  /* 0xfffffffc00f08947 */ /* 0x002fea000383ffff */
[----:B------:R-:W-:Y:S05]  /*2b690*/  BRA `(.L_x_8356) ;  /* 0xffffffbc00787947 */ /* 0x000fea000383ffff */
.L_x_8187:
[----:B-1----:R1:W2:Y:S02]  /*2b6a0*/  SYNCS.PHASECHK.TRANS64.TRYWAIT P0, [R7+URZ], R2 ;  /* 0x00000002070075a7 */ /* 0x0022a4000800017f */
[----:B--2---:R-:W-:Y:S05]  /*2b6b0*/  @!P0 NANOSLEEP.SYNCS 0x989680 ;  /* 0x009896800000895d */ /* 0x004fea0003900000 */
[----:B------:R-:W2:Y:S02]  /*2b6c0*/  @!P0 SYNCS.PHASECHK.TRANS64 P0, [R7+URZ], R2 ;  /* 0x00000002070085a7 */ /* 0x000ea4000800007f */
[----:B--2---:R-:W-:Y:S05]  /*2b6d0*/  @!P0 BRA `(.L_x_8187) ;  /* 0xfffffffc00f08947 */ /* 0x004fea000383ffff */
[----:B------:R-:W-:Y:S05]  /*2b6e0*/  BRA `(.L_x_8357) ;  /* 0xffffffbc006c7947 */ /* 0x000fea000383ffff */
.L_x_8189:
[----:B--2---:R2:W4:Y:S02]  /*2b6f0*/  SYNCS.PHASECHK.TRANS64.TRYWAIT P0, [R4+URZ], R5 ;  /* 0x00000005040075a7 */ /* 0x004524000800017f */
[----:B----4-:R-:W-:Y:S05]  /*2b700*/  @!P0 NANOSLEEP.SYNCS 0x989680 ;  /* 0x009896800000895d */ /* 0x010fea0003900000 */
[----:B------:R-:W4:Y:S02]  /*2b710*/  @!P0 SYNCS.PHASECHK.TRANS64 P0, [R4+URZ], R5 ;  /* 0x00000005040085a7 */ /* 0x000f24000800007f */
[----:B----4-:R-:W-:Y:S05]  /*2b720*/  @!P0 BRA `(.L_x_8189) ;  /* 0xfffffffc00f08947 */ /* 0x010fea000383ffff */
[----:B------:R-:W-:Y:S05]  /*2b730*/  BRA `(.L_x_8358) ;  /* 0xffffffbc00707947 */ /* 0x000fea000383ffff */
.L_x_8359:
        /* <DEDUP_REMOVED lines=12> */
.L_x_14862:


//--------------------- .text._ZN7cutlass13device_kernelIN5flash11enable_sm90INS1_16FlashAttnFwdSm90INS1_25CollectiveMainloopFwdSm90ILi2EN4cute5tupleIJNS5_1CILi1EEES8_S8_EEENS6_IJNS7_ILi128EEESA_SA_EEELi128ENS_10bfloat16_tEfNS_4arch4Sm90ELb1ELb0ELb0ELb0ELb0ELb0ELb0ELb1ELb1ELb1ELb1ELb0EEENS1_21CollectiveEpilogueFwdISB_S9_SC_SE_Li256ELb0ELb1ELb1ELb0EEENS1_19SingleTileSchedulerILb0ELb1ELb1ELi128EEEEEEEEEvNT_6ParamsE --------------------------
	.section	.text._ZN7cutlass13device_kernelIN5flash11enable_sm90INS1_16FlashAttnFwdSm90INS1_25CollectiveMainloopFwdSm90ILi2EN4cute5tupleIJNS5_1CILi1EEES8_S8_EEENS6_IJNS7_ILi128EEESA_SA_EEELi128ENS_10bfloat16_tEfNS_4arch4Sm90ELb1ELb0ELb0ELb0ELb0ELb0ELb0ELb1ELb1ELb1ELb1ELb0EEENS1_21CollectiveEpilogueFwdISB_S9_SC_SE_Li256ELb0ELb1ELb1ELb0EEENS1_19SingleTileSchedulerILb0ELb1ELb1ELi128EEEEEEEEEvNT_6ParamsE,"ax",@progbits
	.align	128
.text._ZN7cutlass13device_kernelIN5flash11enable_sm90INS1_16FlashAttnFwdSm90INS1_25CollectiveMainloopFwdSm90ILi2EN4cute5tupleIJNS5_1CILi1EEES8_S8_EEENS6_IJNS7_ILi128EEESA_SA_EEELi128ENS_10bfloat16_tEfNS_4arch4Sm90ELb1ELb0ELb0ELb0ELb0ELb0ELb0ELb1ELb1ELb1ELb1ELb0EEENS1_21CollectiveEpilogueFwdISB_S9_SC_SE_Li256ELb0ELb1ELb1ELb0EEENS1_19SingleTileSchedulerILb0ELb1ELb1ELi128EEEEEEEEEvNT_6ParamsE:
        .type           _ZN7cutlass13device_kernelIN5flash11enable_sm90INS1_16FlashAttnFwdSm90INS1_25CollectiveMainloopFwdSm90ILi2EN4cute5tupleIJNS5_1CILi1EEES8_S8_EEENS6_IJNS7_ILi128EEESA_SA_EEELi128ENS_10bfloat16_tEfNS_4arch4Sm90ELb1ELb0ELb0ELb0ELb0ELb0ELb0ELb1ELb1ELb1ELb1ELb0EEENS1_21CollectiveEpilogueFwdISB_S9_SC_SE_Li256ELb0ELb1ELb1ELb0EEENS1_19SingleTileSchedulerILb0ELb1ELb1ELi128EEEEEEEEEvNT_6ParamsE,@function
        .size           _ZN7cutlass13device_kernelIN5flash11enable_sm90INS1_16FlashAttnFwdSm90INS1_25CollectiveMainloopFwdSm90ILi2EN4cute5tupleIJNS5_1CILi1EEES8_S8_EEENS6_IJNS7_ILi128EEESA_SA_EEELi128ENS_10bfloat16_tEfNS_4arch4Sm90ELb1ELb0ELb0ELb0ELb0ELb0ELb0ELb1ELb1ELb1ELb1ELb0EEENS1_21CollectiveEpilogueFwdISB_S9_SC_SE_Li256ELb0ELb1ELb1ELb0EEENS1_19SingleTileSchedulerILb0ELb1ELb1ELi128EEEEEEEEEvNT_6ParamsE,(.L_x_14863 - _ZN7cutlass13device_kernelIN5flash11enable_sm90INS1_16FlashAttnFwdSm90INS1_25CollectiveMainloopFwdSm90ILi2EN4cute5tupleIJNS5_1CILi1EEES8_S8_EEENS6_IJNS7_ILi128EEESA_SA_EEELi128ENS_10bfloat16_tEfNS_4arch4Sm90ELb1ELb0ELb0ELb0ELb0ELb0ELb0ELb1ELb1ELb1ELb1ELb0EEENS1_21CollectiveEpilogueFwdISB_S9_SC_SE_Li256ELb0ELb1ELb1ELb0EEENS1_19SingleTileSchedulerILb0ELb1ELb1ELi128EEEEEEEEEvNT_6ParamsE)
        .other          _ZN7cutlass13device_kernelIN5flash11enable_sm90INS1_16FlashAttnFwdSm90INS1_25CollectiveMainloopFwdSm90ILi2EN4cute5tupleIJNS5_1CILi1EEES8_S8_EEENS6_IJNS7_ILi128EEESA_SA_EEELi128ENS_10bfloat16_tEfNS_4arch4Sm90ELb1ELb0ELb0ELb0ELb0ELb0ELb0ELb1ELb1ELb1ELb1ELb0EEENS1_21CollectiveEpilogueFwdISB_S9_SC_SE_Li256ELb0ELb1ELb1ELb0EEENS1_19SingleTileSchedulerILb0ELb1ELb1ELi128EEEEEEEEEvNT_6ParamsE,@"STO_CUDA_ENTRY STV_DEFAULT"
_ZN7cutlass13device_kernelIN5flash11enable_sm90INS1_16FlashAttnFwdSm90INS1_25CollectiveMainloopFwdSm90ILi2EN4cute5tupleIJNS5_1CILi1EEES8_S8_EEENS6_IJNS7_ILi128EEESA_SA_EEELi128ENS_10bfloat16_tEfNS_4arch4Sm90ELb1ELb0ELb0ELb0ELb0ELb0ELb0ELb1ELb1ELb1ELb1ELb0EEENS1_21CollectiveEpilogueFwdISB_S9_SC_SE_Li256ELb0ELb1ELb1ELb0EEENS1_19SingleTileSchedulerILb0ELb1ELb1ELi128EEEEEEEEEvNT_6ParamsE:
        /* <DEDUP_REMOVED lines=17> */
.L_x_8361:
[----:B------:R-:W-:Y:S05]  /*0110*/  BSYNC B0 ;  /* 0x0000000000007941 */ /* 0x000fea0003800000 */
.L_x_8360:
        /* <DEDUP_REMOVED lines=40> */
.L_x_8362:
        /* <DEDUP_REMOVED lines=22> */
.L_x_8363:
        /* <DEDUP_REMOVED lines=18> */
.L_x_8364:
        /* <DEDUP_REMOVED lines=22> */
.L_x_8365:
        /* <DEDUP_REMOVED lines=22> */
.L_x_8366:
        /* <DEDUP_REMOVED lines=9> */
.L_x_8369:
        /* <DEDUP_REMOVED lines=47> */
[----:B------:R-:W-:Y:S01]  /*0c60*/  IMAD.IADD R0, R3, 0x1, R0 ;  /* 0x0000000103007824 */ /* 0x000fe200078e0200 */
[----:B------:R-:W-:-:S04]  /*0c70*/  SHF.R.S32.HI R3, RZ, 0x1f, R2 ;  /* 0x0000001fff037819 */ /* 0x000fc80000011402 */
[----:B------:R-:W-:Y:S02]  /*0c80*/  SHF.R.S32.HI R5, RZ, 0x1f, R0 ;  /* 0x0000001fff057819 */ /* 0x000fe40000011400 */
[----:B------:R-:W-:Y:S02]  /*0c90*/  LEA.HI R3, R3, R2, RZ, 0x7 ;  /* 0x0000000203037211 */ /* 0x000fe400078f38ff */
[----:B------:R-:W-:Y:S02]  /*0ca0*/  LEA.HI R5, R5, R0, RZ, 0x7 ;  /* 0x0000000005057211 */ /* 0x000fe400078f38ff */
[----:B------:R-:W-:Y:S02]  /*0cb0*/  SHF.R.S32.HI R3, RZ, 0x7, R3 ;  /* 0x00000007ff037819 */ /* 0x000fe40000011403 */
[----:B------:R-:W-:-:S04]  /*0cc0*/  SHF.R.S32.HI R0, RZ, 0x7, R5 ;  /* 0x00000007ff007819 */ /* 0x000fc80000011405 */
[----:B------:R-:W-:-:S04]  /*0cd0*/  VIMNMX R11, R3, R0, PT ;  /* 0x00000000030b7248 */ /* 0x000fc80003fe0100 */
[----:B------:R-:W-:-:S13]  /*0ce0*/  ISETP.GE.AND P1, PT, R11, 0x1, PT ;  /* 0x000000010b00780c */ /* 0x000fda0003f26270 */
[----:B------:R-:W-:Y:S05]  /*0cf0*/  @!P1 BRA `(.L_x_8371) ;  /* 0x00000000006c9947 */ /* 0x000fea0003800000 */
[-C--:B0-----:R-:W-:Y:S02]  /*0d00*/  IABS R7, R4.reuse ;  /* 0x0000000400077213 */ /* 0x081fe40000000000 */
        /* <DEDUP_REMOVED lines=26> */
.L_x_8371:
[-C--:B------:R-:W-:Y:S01]  /*0eb0*/  IMAD R17, R17, R22.reuse, RZ ;  /* 0x0000001611117224 */ /* 0x080fe200078e02ff */
[----:B------:R-:W-:Y:S01]  /*0ec0*/  PLOP3.LUT P0, PT, PT, PT, PT, 0x80, 0x0 ;  /* 0x000000000000781c */ /* 0x000fe20003f0f070 */
[----:B------:R-:W-:Y:S01]  /*0ed0*/  VIADD R152, R12, 0xffffff80 ;  /* 0xffffff800c987836 */ /* 0x000fe20000000000 */
[----:B------:R-:W-:Y:S02]  /*0ee0*/  CS2R R2, SRZ ;  /* 0x0000000000027805 */ /* 0x000fe4000001ff00 */
[----:B------:R-:W-:Y:S02]  /*0ef0*/  CS2R R150, SRZ ;  /* 0x0000000000967805 */ /* 0x000fe4000001ff00 */
[----:B------:R-:W-:Y:S02]  /*0f00*/  VIADDMNMX R22, R17, R22, R11, PT ;  /* 0x0000001611167246 */ /* 0x000fe4000380010b */
[----:B------:R-:W-:Y:S02]  /*0f10*/  CS2R R148, SRZ ;  /* 0x0000000000947805 */ /* 0x000fe4000001ff00 */
        /* <DEDUP_REMOVED lines=37> */
[----:B------:R-:W2:Y:S01]  /*1170*/  SHFL.IDX PT, R0, R90, RZ, 0x1f ;  /* 0x00001fff5a007589 */ /* 0x000ea200000e0000 */
[----:B-1----:R-:W-:-:S04]  /*1180*/  ULEA UR36, UR5, UR36, 0x18 ;  /* 0x0000002405247291 */ /* 0x002fc8000f8ec03f */
[----:B------:R-:W-:-:S04]  /*1190*/  UIADD3 UR5, UR36, 0x10400, URZ ;  /* 0x0001040024057890 */ /* 0x000fc8000fffe03f */
[----:B------:R-:W-:Y:S01]  /*11a0*/  ULOP3.LUT UP0, URZ, UR5, 0x3ff, URZ, 0xc0, !UPT ;  /* 0x000003ff053f7892 */ /* 0x000fe2000f80c03f */
[----:B--2---:R-:W-:-:S05]  /*11b0*/  R2UR UR37, R0 ;  /* 0x00000000002572ca */ /* 0x004fca00000e0000 */
        /* <DEDUP_REMOVED lines=11> */
[----:B0-----:R-:W-:Y:S01]  /*1270*/  IMAD.U32 R4, RZ, RZ, UR4 ;  /* 0x00000004ff047e24 */ /* 0x001fe2000f8e00ff */
        /* <DEDUP_REMOVED lines=12> */
.L_x_8373:
[----:B------:R-:W2:Y:S01]  /*1340*/  LDL.LU R2, [R1+0x14] ;  /* 0x0000140001027983 */ /* 0x000ea20000300800 */
[----:B------:R-:W-:-:S04]  /*1350*/  SHF.L.U32 R3, RZ, 0x1f, RZ ;  /* 0x0000001fff037819 */ /* 0x000fc800000006ff */
[----:B------:R-:W1:Y:S01]  /*1360*/  SYNCS.PHASECHK.TRANS64.TRYWAIT P1, [UR36+0x28800], R3 ;  /* 0x02880003ff0075a7 */ /* 0x000e620008020164 */
[----:B--2---:R-:W-:-:S04]  /*1370*/  LOP3.LUT R0, R2, 0x1, RZ, 0xfc, !PT ;  /* 0x0000000102007812 */ /* 0x004fc800078efcff */
[----:B------:R-:W-:Y:S01]  /*1380*/  ISETP.NE.AND P0, PT, R0, 0x3, PT ;  /* 0x000000030000780c */ /* 0x000fe20003f05270 */
[----:B-1----:R-:W-:-:S12]  /*1390*/  @!P1 BRA `(.L_x_8374) ;  /* 0x000000c800ec9947 */ /* 0x002fd80003800000 */
.L_x_8488:
[----:B------:R-:W-:Y:S05]  /*13a0*/  @!P0 BRA `(.L_x_8375) ;  /* 0x0000000000048947 */ /* 0x000fea0003800000 */
[----:B------:R-:W-:Y:S01]  /*13b0*/  BPT.TRAP 0x1 ;  /* 0x000000040000795c */ /* 0x000fe20000300000 */
.L_x_8375:
[----:B------:R2:W3:Y:S01]  /*13c0*/  SYNCS.PHASECHK.TRANS64.TRYWAIT P2, [UR36+0x28830], R3 ;  /* 0x02883003ff0075a7 */ /* 0x0004e20008040164 */
[----:B------:R-:W-:Y:S05]  /*13d0*/  @!P0 BRA `(.L_x_8376) ;  /* 0x0000000000048947 */ /* 0x000fea0003800000 */
[----:B------:R-:W-:Y:S01]  /*13e0*/  BPT.TRAP 0x1 ;  /* 0x000000040000795c */ /* 0x000fe20000300000 */
.L_x_8376:
[----:B-1----:R-:W1:Y:S01]  /*13f0*/  S2R R0, SR_TID.X ;  /* 0x0000000000007919 */ /* 0x002e620000002100 */
[----:B------:R-:W-:-:S05]  /*1400*/  IMAD.U32 R2, RZ, RZ, UR38 ;  /* 0x00000026ff027e24 */ /* 0x000fca000f8e00ff */
[----:B------:R-:W-:Y:S02]  /*1410*/  LOP3.LUT R2, R2, 0x10000, RZ, 0xfc, !PT ;  /* 0x0001000002027812 */ /* 0x000fe400078efcff */
[----:B-1----:R-:W-:-:S04]  /*1420*/  LOP3.LUT R0, R0, 0x7f, RZ, 0xc0, !PT ;  /* 0x0000007f00007812 */ /* 0x002fc800078ec0ff */
[----:B------:R-:W-:Y:S01]  /*1430*/  ISETP.NE.AND P1, PT, R0, RZ, PT ;  /* 0x000000ff0000720c */ /* 0x000fe20003f25270 */
[----:B---3--:R-:W-:-:S12]  /*1440*/  @P2 BRA `(.L_x_8377) ;  /* 0x0000000000082947 */ /* 0x008fd80003800000 */
[----:B------:R-:W1:Y:S02]  /*1450*/  SYNCS.PHASECHK.TRANS64.TRYWAIT P2, [UR36+0x28830], R3 ;  /* 0x02883003ff0075a7 */ /* 0x000e640008040164 */
[----:B-1----:R-:W-:Y:S05]  /*1460*/  @!P2 BRA `(.L_x_8378) ;  /* 0x000000c800d0a947 */ /* 0x002fea0003800000 */
.L_x_8377:
[----:B------:R-:W-:Y:S05]  /*1470*/  WARPSYNC.ALL ;  /* 0x0000000000007948 */ /* 0x000fea0003800000 */
[----:B-12---:R-:W-:Y:S01]  /*1480*/  IMAD.MOV.U32 R3, RZ, RZ, 0x40000040 ;  /* 0x40000040ff037424 */ /* 0x006fe200078e00ff */
        /* <DEDUP_REMOVED lines=9> */
[----:B------:R-:W1:Y:S01]  /*1520*/  LDC R0, c[0x0][0x448] ;  /* 0x00011200ff007b82 */ /* 0x000e620000000800 */
        /* <DEDUP_REMOVED lines=9> */
[C---:B0-----:R-:W-:Y:S01]  /*15c0*/  IMAD.IADD R4, R152.reuse, 0x1, -R5 ;  /* 0x0000000198047824 */ /* 0x041fe200078e0a05 */
[----:B------:R-:W-:Y:S01]  /*15d0*/  UMOV UR10, UR6 ;  /* 0x00000006000a7c82 */ /* 0x000fe20008000000 */
[----:B------:R-:W-:Y:S01]  /*15e0*/  UIADD3 UR12, UR28, 0x6, URZ ;  /* 0x000000061c0c7890 */ /* 0x000fe2000fffe03f */
[----:B------:R-:W-:Y:S01]  /*15f0*/  HGMMA.64x128x16.F32.BF16 R24, gdesc[UR8], RZ, !UPT, gsb0 ;  /* 0x01e00000081879f0 */ /* 0x000fe2000c0018ff */
[----:B------:R-:W-:Y:S01]  /*1600*/  UIADD3 UR8, UR28, 0x4, URZ ;  /* 0x000000041c087890 */ /* 0x000fe2000fffe03f */
[----:B------:R-:W-:Y:S01]  /*1610*/  SHF.R.S32.HI R5, RZ, 0x1f, R4 ;  /* 0x0000001fff057819 */ /* 0x000fe20000011404 */
[----:B------:R-:W-:Y:S01]  /*1620*/  UIADD3 UR10, UR6, 0x4, URZ ;  /* 0x00000004060a7890 */ /* 0x000fe2000fffe03f */
[----:B------:R-:W-:Y:S01]  /*1630*/  LOP3.LUT R89, R89, 0xfffffffc, RZ, 0xc0, !PT ;  /* 0xfffffffc59597812 */ /* 0x000fe200078ec0ff */
[----:B------:R-:W-:Y:S01]  /*1640*/  UMOV UR9, 0x40000040 ;  /* 0x4000004000097882 */ /* 0x000fe20000000000 */
[----:B------:R-:W-:Y:S01]  /*1650*/  UMOV UR11, 0x40000040 ;  /* 0x40000040000b7882 */ /* 0x000fe20000000000 */
[----:B------:R-:W-:Y:S01]  /*1660*/  UIADD3 UR14, UR6, 0x6, URZ ;  /* 0x00000006060e7890 */ /* 0x000fe2000fffe03f */
[CC--:B------:R-:W-:Y:S01]  /*1670*/  LEA.HI R6, R5.reuse, R4.reuse, RZ, 0x5 ;  /* 0x0000000405067211 */ /* 0x0c0fe200078f28ff */
[----:B------:R-:W-:Y:S01]  /*1680*/  UIADD3 UR16, UR28, 0x400, URZ ;  /* 0x000004001c107890 */ /* 0x000fe2000fffe03f */
[----:B------:R-:W-:Y:S01]  /*1690*/  IMAD.IADD R89, R152, 0x1, -R89 ;  /* 0x0000000198597824 */ /* 0x000fe200078e0a59 */
[----:B------:R-:W-:Y:S01]  /*16a0*/  UIADD3 UR18, UR6, 0x400, URZ ;  /* 0x0000040006127890 */ /* 0x000fe2000fffe03f */
[----:B-1----:R-:W-:Y:S01]  /*16b0*/  ISETP.NE.AND P2, PT, R0, 0x1, PT ;  /* 0x000000010000780c */ /* 0x002fe20003f45270 */
[----:B------:R-:W-:Y:S01]  /*16c0*/  UMOV UR19, 0x40000040 ;  /* 0x4000004000137882 */ /* 0x000fe20000000000 */
[----:B------:R-:W-:Y:S01]  /*16d0*/  UIADD3 UR20, UR28, 0x402, URZ ;  /* 0x000004021c147890 */ /* 0x000fe2000fffe03f */
[----:B------:R-:W-:Y:S01]  /*16e0*/  LEA.HI R0, R5, R4, RZ, 0x2 ;  /* 0x0000000405007211 */ /* 0x000fe200078f10ff */
[----:B------:R-:W-:Y:S01]  /*16f0*/  UIADD3 UR22, UR6, 0x402, URZ ;  /* 0x0000040206167890 */ /* 0x000fe2000fffe03f */
[----:B------:R-:W-:Y:S01]  /*1700*/  SHF.R.S32.HI R6, RZ, 0x5, R6 ;  /* 0x00000005ff067819 */ /* 0x000fe20000011406 */
        /* <DEDUP_REMOVED lines=11> */
[----:B------:R-:W-:Y:S01]  /*17c0*/  LEA.HI R7, R90, R90, RZ, 0x1 ;  /* 0x0000005a5a077211 */ /* 0x000fe200078f08ff */
[----:B------:R-:W-:Y:S01]  /*17d0*/  UMOV UR29, 0x40000040 ;  /* 0x40000040001d7882 */ /* 0x000fe20000000000 */
[----:B------:R-:W-:Y:S01]  /*17e0*/  UMOV UR31, 0x40000040 ;  /* 0x40000040001f7882 */ /* 0x000fe20000000000 */
[----:B------:R-:W-:Y:S01]  /*17f0*/  LEA.HI R8, R8, R5, RZ, 0x3 ;  /* 0x0000000508087211 */ /* 0x000fe200078f18ff */
[----:B------:R-:W-:Y:S01]  /*1800*/  IMAD R10, R6, 0x10, R23 ;  /* 0x00000010060a7824 */ /* 0x000fe200078e0217 */
[----:B------:R-:W-:Y:S01]  /*1810*/  LOP3.LUT R7, R7, 0x3fffffe, RZ, 0xc0, !PT ;  /* 0x03fffffe07077812 */ /* 0x000fe200078ec0ff */
[----:B------:R-:W1:Y:S01]  /*1820*/  @P2 LDC R14, c[0x0][0x450] ;  /* 0x00011400ff0e2b82 */ /* 0x000e620000000800 */
[----:B------:R-:W-:Y:S01]  /*1830*/  LEA.HI R9, R89, R89, RZ, 0x1 ;  /* 0x0000005959097211 */ /* 0x000fe200078f08ff */
[----:B------:R-:W-:Y:S01]  /*1840*/  IMAD.MOV.U32 R11, RZ, RZ, -0x80 ;  /* 0xffffff80ff0b7424 */ /* 0x000fe200078e00ff */
[----:B------:R-:W-:Y:S01]  /*1850*/  LOP3.LUT R8, R8, 0xfffffff8, RZ, 0xc0, !PT ;  /* 0xfffffff808087812 */ /* 0x000fe200078ec0ff */
[----:B------:R-:W-:Y:S01]  /*1860*/  IMAD.IADD R7, R90, 0x1, -R7 ;  /* 0x000000015a077824 */ /* 0x000fe200078e0a07 */
[----:B------:R-:W-:Y:S01]  /*1870*/  LOP3.LUT R6, R9, 0x1ffffffe, RZ, 0xc0, !PT ;  /* 0x1ffffffe09067812 */ /* 0x000fe200078ec0ff */
[----:B------:R-:W-:Y:S01]  /*1880*/  IMAD R11, R22, R11, 0x80 ;  /* 0x00000080160b7424 */ /* 0x000fe200078e020b */
[----:B------:R-:W-:Y:S01]  /*1890*/  IADD3 R8, R10, R5, -R8 ;  /* 0x000000050a087210 */ /* 0x000fe20007ffe808 */
[----:B------:R-:W-:Y:S01]  /*18a0*/  ULDC UR4, c[0x0][0x2f0] ;  /* 0x0000bc0000047ab9 */ /* 0x000fe20000000800 */
[----:B------:R-:W-:Y:S01]  /*18b0*/  LOP3.LUT R9, R0, 0x7ffffffc, RZ, 0xc0, !PT ;  /* 0x7ffffffc00097812 */ /* 0x000fe200078ec0ff */
[----:B------:R-:W-:Y:S01]  /*18c0*/  IMAD.IADD R5, R89, 0x1, -R6 ;  /* 0x0000000159057824 */ /* 0x000fe200078e0a06 */
[----:B------:R-:W-:Y:S01]  /*18d0*/  ULDC UR5, c[0x0][0x988] ;  /* 0x0002620000057ab9 */ /* 0x000fe20000000800 */
[----:B------:R-:W-:Y:S01]  /*18e0*/  IMAD R8, R7, 0x40, R8 ;  /* 0x0000004007087824 */ /* 0x000fe200078e0208 */
[----:B------:R-:W-:Y:S01]  /*18f0*/  CS2R R150, SRZ ;  /* 0x0000000000967805 */ /* 0x000fe2000001ff00 */
[----:B------:R-:W-:Y:S01]  /*1900*/  IMAD.IADD R4, R4, 0x1, -R9 ;  /* 0x0000000104047824 */ /* 0x000fe200078e0a09 */
[----:B------:R-:W-:Y:S01]  /*1910*/  CS2R R148, SRZ ;  /* 0x0000000000947805 */ /* 0x000fe2000001ff00 */
[----:B------:R-:W-:Y:S01]  /*1920*/  IMAD R5, R5, 0x8, R8 ;  /* 0x0000000805057824 */ /* 0x000fe200078e0208 */
[----:B------:R-:W-:Y:S01]  /*1930*/  CS2R R146, SRZ ;  /* 0x0000000000927805 */ /* 0x000fe2000001ff00 */
[----:B------:R-:W-:Y:S01]  /*1940*/  VIADD R9, R11, 0x1 ;  /* 0x000000010b097836 */ /* 0x000fe20000000000 */
[----:B------:R-:W-:Y:S01]  /*1950*/  CS2R R144, SRZ ;  /* 0x0000000000907805 */ /* 0x000fe2000001ff00 */
[----:B0-----:R-:W-:Y:S01]  /*1960*/  @P2 IMAD.HI.U32 R7, R5, R12, RZ ;  /* 0x0000000c05072227 */ /* 0x001fe200078e00ff */
[----:B------:R-:W-:-:S02]  /*1970*/  CS2R R142, SRZ ;  /* 0x00000000008e7805 */ /* 0x000fc4000001ff00 */
[----:B------:R-:W-:Y:S02]  /*1980*/  CS2R R140, SRZ ;  /* 0x00000000008c7805 */ /* 0x000fe4000001ff00 */
[----:B------:R-:W-:Y:S01]  /*1990*/  CS2R R138, SRZ ;  /* 0x00000000008a7805 */ /* 0x000fe2000001ff00 */
[----:B------:R-:W-:Y:S01]  /*19a0*/  IMAD.MOV.U32 R6, RZ, RZ, R5 ;  /* 0x000000ffff067224 */ /* 0x000fe200078e0005 */
[----:B-1----:R-:W-:Y:S01]  /*19b0*/  @P2 SHF.R.U32.HI R6, RZ, R14, R7 ;  /* 0x0000000eff062219 */ /* 0x002fe20000011607 */
[----:B------:R-:W-:Y:S01]  /*19c0*/  IMAD R9, R4, -0x2, R9 ;  /* 0xfffffffe04097824 */ /* 0x000fe200078e0209 */
[----:B------:R-:W0:Y:S01]  /*19d0*/  LDC R7, c[0x0][0x288] ;  /* 0x0000a200ff077b82 */ /* 0x000e220000000800 */
[C---:B------:R-:W-:Y:S01]  /*19e0*/  IMAD R11, R16.reuse, UR4, R11 ;  /* 0x00000004100b7c24 */ /* 0x040fe2000f8e020b */
[----:B------:R-:W-:Y:S01]  /*19f0*/  CS2R R136, SRZ ;  /* 0x0000000000887805 */ /* 0x000fe2000001ff00 */
[----:B------:R-:W1:Y:S01]  /*1a00*/  SHFL.IDX PT, R10, R6, RZ, 0x1c1f ;  /* 0x001c1fff060a7589 */ /* 0x000e6200000e0000 */
[----:B------:R-:W-:Y:S01]  /*1a10*/  IMAD R8, R16, UR4, R9 ;  /* 0x0000000410087c24 */ /* 0x000fe2000f8e0209 */
[----:B------:R-:W-:Y:S01]  /*1a20*/  CS2R R134, SRZ ;  /* 0x0000000000867805 */ /* 0x000fe2000001ff00 */
[----:B------:R-:W-:Y:S01]  /*1a30*/  IMAD R11, R4, -0x2, R11 ;  /* 0xfffffffe040b7824 */ /* 0x000fe200078e020b */
[----:B------:R-:W2:Y:S01]  /*1a40*/  SHFL.IDX PT, R6, R6, 0x1, 0x1c1f ;  /* 0x003c1f0006067f89 */ /* 0x000ea200000e0000 */
[----:B------:R-:W-:-:S02]  /*1a50*/  CS2R R132, SRZ ;  /* 0x0000000000847805 */ /* 0x000fc4000001ff00 */
[----:B------:R-:W-:Y:S02]  /*1a60*/  CS2R R130, SRZ ;  /* 0x0000000000827805 */ /* 0x000fe4000001ff00 */
[----:B------:R-:W-:Y:S01]  /*1a70*/  CS2R R128, SRZ ;  /* 0x0000000000807805 */ /* 0x000fe2000001ff00 */
[----:B0-----:R-:W-:-:S05]  /*1a80*/  IMAD.IADD R0, R8, 0x1, -R7 ;  /* 0x0000000108007824 */ /* 0x001fca00078e0a07 */
[----:B-1----:R-:W-:Y:S02]  /*1a90*/  VIADDMNMX R0, R10, R0, R11, PT ;  /* 0x000000000a007246 */ /* 0x002fe4000380010b */
[----:B--2---:R-:W-:Y:S02]  /*1aa0*/  IADD3 R8, R6, -R7, R8 ;  /* 0x8000000706087210 */ /* 0x004fe40007ffe008 */
[C---:B------:R-:W-:Y:S02]  /*1ab0*/  ISETP.GT.AND P3, PT, R0.reuse, RZ, PT ;  /* 0x000000ff0000720c */ /* 0x040fe40003f64270 */
[C---:B------:R-:W-:Y:S02]  /*1ac0*/  ISETP.GT.AND P4, PT, R0.reuse, 0x1, PT ;  /* 0x000000010000780c */ /* 0x040fe40003f84270 */
[----:B------:R-:W-:Y:S02]  /*1ad0*/  ISETP.GT.AND P5, PT, R0, 0x8, PT ;  /* 0x000000080000780c */ /* 0x000fe40003fa4270 */
[----:B------:R-:W-:Y:S01]  /*1ae0*/  VIMNMX R8, R11, R8, PT ;  /* 0x000000080b087248 */ /* 0x000fe20003fe0100 */
[----:B------:R-:W-:-:S02]  /*1af0*/  WARPGROUP.DEPBAR.LE gsb0, 0x0 ;  /* 0x00008000000079c5 */ /* 0x000fc40000010000 */
        /* <DEDUP_REMOVED lines=21> */
[----:B------:R-:W-:Y:S02]  /*1c50*/  FSEL R13, R24, -INF , P3 ;  /* 0xff800000180d7808 */ /* 0x000fe40001800000 */
[----:B------:R-:W-:Y:S02]  /*1c60*/  FSEL R25, R25, -INF , P4 ;  /* 0xff80000019197808 */ /* 0x000fe40002000000 */
[----:B------:R-:W-:Y:S02]  /*1c70*/  ISETP.GT.AND P3, PT, R0, 0x9, PT ;  /* 0x000000090000780c */ /* 0x000fe40003f64270 */
[----:B------:R-:W-:-:S02]  /*1c80*/  FSEL R15, R28, -INF , P5 ;  /* 0xff8000001c0f7808 */ /* 0x000fc40002800000 */
[----:B------:R-:W-:Y:S02]  /*1c90*/  FMNMX.FTZ R10, R13, R25, !PT ;  /* 0x000000190d0a7209 */ /* 0x000fe40007810000 */
[C---:B------:R-:W-:Y:S02]  /*1ca0*/  ISETP.GT.AND P4, PT, R0.reuse, 0x10, PT ;  /* 0x000000100000780c */ /* 0x040fe40003f84270 */
[----:B------:R-:W-:Y:S02]  /*1cb0*/  FSEL R29, R29, -INF , P3 ;  /* 0xff8000001d1d7808 */ /* 0x000fe40001800000 */
[----:B------:R-:W-:Y:S02]  /*1cc0*/  FMNMX.FTZ R10, R15, R10, !PT ;  /* 0x0000000a0f0a7209 */ /* 0x000fe40007810000 */
[----:B------:R-:W-:Y:S02]  /*1cd0*/  ISETP.GT.AND P3, PT, R0, 0x11, PT ;  /* 0x000000110000780c */ /* 0x000fe40003f64270 */
[----:B------:R-:W-:-:S02]  /*1ce0*/  FSEL R21, R32, -INF , P4 ;  /* 0xff80000020157808 */ /* 0x000fc40002000000 */
[----:B------:R-:W-:Y:S02]  /*1cf0*/  FMNMX.FTZ R10, R29, R10, !PT ;  /* 0x0000000a1d0a7209 */ /* 0x000fe40007810000 */
[C---:B------:R-:W-:Y:S02]  /*1d00*/  ISETP.GT.AND P4, PT, R0.reuse, 0x18, PT ;  /* 0x000000180000780c */ /* 0x040fe40003f84270 */
[----:B------:R-:W-:Y:S02]  /*1d10*/  FSEL R33, R33, -INF , P3 ;  /* 0xff80000021217808 */ /* 0x000fe40001800000 */
[----:B------:R-:W-:Y:S02]  /*1d20*/  FMNMX.FTZ R10, R21, R10, !PT ;  /* 0x0000000a150a7209 */ /* 0x000fe40007810000 */
[----:B------:R-:W-:Y:S02]  /*1d30*/  ISETP.GT.AND P3, PT, R0, 0x19, PT ;  /* 0x000000190000780c */ /* 0x000fe40003f64270 */
[----:B------:R-:W-:Y:S01]  /*1d40*/  FSEL R89, R36, -INF , P4 ;  /* 0xff80000024597808 */ /* 0x000fe20002000000 */
[----:B------:R-:W-:Y:S01]  /*1d50*/  IMAD.U32 R36, RZ, RZ, UR36 ;  /* 0x00000024ff247e24 */ /* 0x000fe2000f8e00ff */
[----:B------:R-:W-:-:S02]  /*1d60*/  FMNMX.FTZ R10, R33, R10, !PT ;  /* 0x0000000a210a7209 */ /* 0x000fc40007810000 */
[C---:B------:R-:W-:Y:S02]  /*1d70*/  ISETP.GT.AND P4, PT, R0.reuse, 0x20, PT ;  /* 0x000000200000780c */ /* 0x040fe40003f84270 */
[----:B------:R-:W-:Y:S02]  /*1d80*/  FSEL R37, R37, -INF , P3 ;  /* 0xff80000025257808 */ /* 0x000fe40001800000 */
[----:B------:R-:W-:Y:S02]  /*1d90*/  FMNMX.FTZ R10, R89, R10, !PT ;  /* 0x0000000a590a7209 */ /* 0x000fe40007810000 */
[----:B------:R-:W-:Y:S02]  /*1da0*/  ISETP.GT.AND P3, PT, R0, 0x21, PT ;  /* 0x000000210000780c */ /* 0x000fe40003f64270 */
[----:B------:R-:W-:Y:S02]  /*1db0*/  FSEL R91, R40, -INF , P4 ;  /* 0xff800000285b7808 */ /* 0x000fe40002000000 */
[----:B------:R-:W-:Y:S01]  /*1dc0*/  FMNMX.FTZ R10, R37, R10, !PT ;  /* 0x0000000a250a7209 */ /* 0x000fe20007810000 */
[----:B------:R-:W0:Y:S01]  /*1dd0*/  @P2 LDC R40, c[0x0][0x44c] ;  /* 0x00011300ff282b82 */ /* 0x000e220000000800 */
        /* <DEDUP_REMOVED lines=11> */
[----:B------:R-:W-:Y:S01]  /*1e90*/  FMNMX.FTZ R10, R45, R10, !PT ;  /* 0x0000000a2d0a7209 */ /* 0x000fe20007810000 */
[----:B0-----:R-:W-:Y:S01]  /*1ea0*/  @P2 IMAD.HI.U32 R40, R23, R40, RZ ;  /* 0x0000002817282227 */ /* 0x001fe200078e00ff */
        /* <DEDUP_REMOVED lines=51> */
[----:B------:R-:W-:Y:S01]  /*21e0*/  ISETP.GT.AND P3, PT, R0, 0x79, PT ;  /* 0x000000790000780c */ /* 0x000fe20003f64270 */
[----:B------:R-:W-:Y:S01]  /*21f0*/  IMAD.U32 R0, RZ, RZ, UR5 ;  /* 0x00000005ff007e24 */ /* 0x000fe2000f8e00ff */
[----:B------:R-:W-:Y:S02]  /*2200*/  FSEL R113, R84, -INF , P4 ;  /* 0xff80000054717808 */ /* 0x000fe40002000000 */
[----:B------:R-:W-:Y:S02]  /*2210*/  FMNMX.FTZ R10, R81, R10, !PT ;  /* 0x0000000a510a7209 */ /* 0x000fe40007810000 */
[----:B------:R-:W-:-:S02]  /*2220*/  FSEL R85, R85, -INF , P3 ;  /* 0xff80000055557808 */ /* 0x000fc40001800000 */
[----:B------:R-:W-:Y:S02]  /*2230*/  FMNMX.FTZ R10, R113, R10, !PT ;  /* 0x0000000a710a7209 */ /* 0x000fe40007810000 */
[C---:B------:R-:W-:Y:S02]  /*2240*/  ISETP.GT.AND P4, PT, R8.reuse, 0x1, PT ;  /* 0x000000010800780c */ /* 0x040fe40003f84270 */
[----:B------:R-:W-:Y:S02]  /*2250*/  FMNMX.FTZ R10, R85, R10, !PT ;  /* 0x0000000a550a7209 */ /* 0x000fe40007810000 */
[----:B------:R-:W-:Y:S02]  /*2260*/  ISETP.GT.AND P5, PT, R8, 0x8, PT ;  /* 0x000000080800780c */ /* 0x000fe40003fa4270 */
[----:B------:R-:W-:Y:S01]  /*2270*/  FSEL R6, R27, -INF , P4 ;  /* 0xff8000001b067808 */ /* 0x000fe20002000000 */
[----:B------:R-:W0:Y:S01]  /*2280*/  SHFL.BFLY PT, R9, R10, 0x2, 0x1f ;  /* 0x0c401f000a097f89 */ /* 0x000e2200000e0000 */
[----:B------:R-:W-:-:S02]  /*2290*/  FSEL R117, R30, -INF , P5 ;  /* 0xff8000001e757808 */ /* 0x000fc40002800000 */
[----:B------:R-:W-:-:S04]  /*22a0*/  ISETP.GT.AND P4, PT, R8, 0x10, PT ;  /* 0x000000100800780c */ /* 0x000fc80003f84270 */
[----:B------:R-:W-:Y:S02]  /*22b0*/  FSEL R121, R34, -INF , P4 ;  /* 0xff80000022797808 */ /* 0x000fe40002000000 */
[----:B------:R-:W-:-:S04]  /*22c0*/  ISETP.GT.AND P4, PT, R8, 0x18, PT ;  /* 0x000000180800780c */ /* 0x000fc80003f84270 */
[----:B------:R-:W-:Y:S02]  /*22d0*/  FSEL R125, R38, -INF , P4 ;  /* 0xff800000267d7808 */ /* 0x000fe40002000000 */
[----:B------:R-:W-:-:S04]  /*22e0*/  ISETP.GT.AND P4, PT, R8, 0x20, PT ;  /* 0x000000200800780c */ /* 0x000fc80003f84270 */
[----:B------:R-:W-:Y:S01]  /*22f0*/  FSEL R127, R42, -INF , P4 ;  /* 0xff8000002a7f7808 */ /* 0x000fe20002000000 */
[----:B------:R-:W-:Y:S01]  /*2300*/  IMAD R42, R16, UR4, -R7 ;  /* 0x00000004102a7c24 */ /* 0x000fe2000f8e0a07 */
[----:B------:R-:W-:Y:S01]  /*2310*/  ISETP.GT.AND P4, PT, R8, 0x28, PT ;  /* 0x000000280800780c */ /* 0x000fe20003f84270 */
[----:B------:R-:W-:Y:S01]  /*2320*/  UMOV UR4, URZ ;  /* 0x0000003f00047c82 */ /* 0x000fe20008000000 */
[----:B0-----:R-:W-:-:S05]  /*2330*/  FMNMX.FTZ R12, R10, R9, !PT ;  /* 0x000000090a0c7209 */ /* 0x001fca0007810000 */
[----:B------:R-:W0:Y:S02]  /*2340*/  SHFL.BFLY PT, R9, R12, 0x1, 0x1f ;  /* 0x0c201f000c097f89 */ /* 0x000e2400000e0000 */
[----:B0-----:R-:W-:-:S04]  /*2350*/  FMNMX.FTZ R9, R12, R9, !PT ;  /* 0x000000090c097209 */ /* 0x001fc80007810000 */
[C---:B------:R-:W-:Y:S01]  /*2360*/  FSETP.NEU.FTZ.AND P3, PT, R9.reuse, -INF , PT ;  /* 0xff8000000900780b */ /* 0x040fe20003f7d000 */
[----:B------:R-:W-:-:S05]  /*2370*/  FMUL.FTZ R14, R9, R0 ;  /* 0x00000000090e7220 */ /* 0x000fca0000410000 */
[----:B------:R-:W-:Y:S02]  /*2380*/  FSEL R14, R14, RZ, P3 ;  /* 0x000000ff0e0e7208 */ /* 0x000fe40001800000 */
[----:B------:R-:W-:-:S03]  /*2390*/  ISETP.GT.AND P3, PT, R8, RZ, PT ;  /* 0x000000ff0800720c */ /* 0x000fc60003f64270 */
        /* <DEDUP_REMOVED lines=8> */
[--C-:B------:R-:W-:Y:S01]  /*2420*/  FFMA.FTZ R172, R91, R0, -R14.reuse ;  /* 0x000000005bac7223 */ /* 0x100fe2000001080e */
[----:B------:R-:W-:Y:S01]  /*2430*/  FMNMX.FTZ R10, R117, R10, !PT ;  /* 0x0000000a750a7209 */ /* 0x000fe20007810000 */
        /* <DEDUP_REMOVED lines=26> */
[-CC-:B------:R-:W-:Y:S01]  /*25e0*/  FFMA.FTZ R35, R57, R0.reuse, -R14.reuse ;  /* 0x0000000039237223 */ /* 0x180fe2000001080e */
[----:B------:R-:W-:Y:S01]  /*25f0*/  FSEL R89, R46, -INF , P4 ;  /* 0xff8000002e597808 */ /* 0x000fe20002000000 */
[--C-:B------:R-:W-:Y:S01]  /*2600*/  FFMA.FTZ R154, R101, R0, -R14.reuse ;  /* 0x00000000659a7223 */ /* 0x100fe2000001080e */
[----:B------:R-:W-:Y:S01]  /*2610*/  FMNMX.FTZ R10, R43, R10, !PT ;  /* 0x0000000a2b0a7209 */ /* 0x000fe20007810000 */
[-CC-:B------:R-:W-:Y:S01]  /*2620*/  FFMA.FTZ R61, R61, R0.reuse, -R14.reuse ;  /* 0x000000003d3d7223 */ /* 0x180fe2000001080e */
[C---:B------:R-:W-:Y:S01]  /*2630*/  ISETP.GT.AND P4, PT, R8.reuse, 0x30, PT ;  /* 0x000000300800780c */ /* 0x040fe20003f84270 */
[----:B------:R-:W0:Y:S01]  /*2640*/  MUFU.EX2 R13, R13 ;  /* 0x0000000d000d7308 */ /* 0x000e220000000800 */
[----:B------:R-:W-:Y:S01]  /*2650*/  FSEL R47, R47, -INF , P3 ;  /* 0xff8000002f2f7808 */ /* 0x000fe20001800000 */
[--C-:B------:R-:W-:Y:S01]  /*2660*/  FFMA.FTZ R103, R103, R0, -R14.reuse ;  /* 0x0000000067677223 */ /* 0x100fe2000001080e */
[----:B------:R-:W-:Y:S01]  /*2670*/  FMNMX.FTZ R10, R89, R10, !PT ;  /* 0x0000000a590a7209 */ /* 0x000fe20007810000 */
[-CC-:B------:R-:W-:Y:S01]  /*2680*/  FFMA.FTZ R65, R65, R0.reuse, -R14.reuse ;  /* 0x0000000041417223 */ /* 0x180fe2000001080e */
[----:B------:R-:W-:Y:S01]  /*2690*/  ISETP.GT.AND P3, PT, R8, 0x31, PT ;  /* 0x000000310800780c */ /* 0x000fe20003f64270 */
[--C-:B------:R-:W-:Y:S01]  /*26a0*/  FFMA.FTZ R105, R105, R0, -R14.reuse ;  /* 0x0000000069697223 */ /* 0x100fe2000001080e */
[----:B------:R-:W-:Y:S01]  /*26b0*/  FSEL R37, R50, -INF , P4 ;  /* 0xff80000032257808 */ /* 0x000fe20002000000 */
[----:B------:R-:W1:Y:S01]  /*26c0*/  MUFU.EX2 R182, R182 ;  /* 0x000000b600b67308 */ /* 0x000e620000000800 */
[----:B------:R-:W-:Y:S01]  /*26d0*/  FMNMX.FTZ R10, R47, R10, !PT ;  /* 0x0000000a2f0a7209 */ /* 0x000fe20007810000 */
[-CC-:B------:R-:W-:Y:S01]  /*26e0*/  FFMA.FTZ R69, R69, R0.reuse, -R14.reuse ;  /* 0x0000000045457223 */ /* 0x180fe2000001080e */
[C---:B------:R-:W-:Y:S01]  /*26f0*/  ISETP.GT.AND P4, PT, R8.reuse, 0x38, PT ;  /* 0x000000380800780c */ /* 0x040fe20003f84270 */
[-CC-:B------:R-:W-:Y:S01]  /*2700*/  FFMA.FTZ R107, R107, R0.reuse, -R14.reuse ;  /* 0x000000006b6b7223 */ /* 0x180fe2000001080e */
[----:B------:R-:W-:Y:S01]  /*2710*/  FSEL R51, R51, -INF , P3 ;  /* 0xff80000033337808 */ /* 0x000fe20001800000 */
[--C-:B------:R-:W-:Y:S01]  /*2720*/  FFMA.FTZ R73, R73, R0, -R14.reuse ;  /* 0x0000000049497223 */ /* 0x100fe2000001080e */
[----:B------:R-:W-:Y:S01]  /*2730*/  FMNMX.FTZ R10, R37, R10, !PT ;  /* 0x0000000a250a7209 */ /* 0x000fe20007810000 */
[----:B------:R-:W2:Y:S01]  /*2740*/  MUFU.EX2 R15, R15 ;  /* 0x0000000f000f7308 */ /* 0x000ea20000000800 */
[----:B------:R-:W-:Y:S01]  /*2750*/  ISETP.GT.AND P3, PT, R8, 0x39, PT ;  /* 0x000000390800780c */ /* 0x000fe20003f64270 */
[-CC-:B------:R-:W-:Y:S01]  /*2760*/  FFMA.FTZ R109, R109, R0.reuse, -R14.reuse ;  /* 0x000000006d6d7223 */ /* 0x180fe2000001080e */
[----:B------:R-:W-:Y:S01]  /*2770*/  FSEL R91, R54, -INF , P4 ;  /* 0xff800000365b7808 */ /* 0x000fe20002000000 */
[--C-:B------:R-:W-:Y:S01]  /*2780*/  FFMA.FTZ R77, R77, R0, -R14.reuse ;  /* 0x000000004d4d7223 */ /* 0x100fe2000001080e */
[----:B------:R-:W-:Y:S01]  /*2790*/  FMNMX.FTZ R10, R51, R10, !PT ;  /* 0x0000000a330a7209 */ /* 0x000fe20007810000 */
[-CC-:B------:R-:W-:Y:S01]  /*27a0*/  FFMA.FTZ R111, R111, R0.reuse, -R14.reuse ;  /* 0x000000006f6f7223 */ /* 0x180fe2000001080e */
[C---:B------:R-:W-:Y:S01]  /*27b0*/  ISETP.GT.AND P4, PT, R8.reuse, 0x40, PT ;  /* 0x000000400800780c */ /* 0x040fe20003f84270 */
[----:B------:R-:W3:Y:S01]  /*27c0*/  MUFU.EX2 R176, R176 ;  /* 0x000000b000b07308 */ /* 0x000ee20000000800 */
[----:B------:R-:W-:Y:S01]  /*27d0*/  FSEL R55, R55, -INF , P3 ;  /* 0xff80000037377808 */ /* 0x000fe20001800000 */
[--C-:B------:R-:W-:Y:S01]  /*27e0*/  FFMA.FTZ R81, R81, R0, -R14.reuse ;  /* 0x0000000051517223 */ /* 0x100fe2000001080e */
[----:B------:R-:W-:Y:S01]  /*27f0*/  FMNMX.FTZ R10, R91, R10, !PT ;  /* 0x0000000a5b0a7209 */ /* 0x000fe20007810000 */
[-CC-:B------:R-:W-:Y:S01]  /*2800*/  FFMA.FTZ R113, R113, R0.reuse, -R14.reuse ;  /* 0x0000000071717223 */ /* 0x180fe2000001080e */
[----:B------:R-:W-:Y:S01]  /*2810*/  ISETP.GT.AND P3, PT, R8, 0x41, PT ;  /* 0x000000410800780c */ /* 0x000fe20003f64270 */
[----:B------:R-:W-:Y:S01]  /*2820*/  FFMA.FTZ R14, R85, R0, -R14 ;  /* 0x00000000550e7223 */ /* 0x000fe2000001080e */
[----:B------:R-:W-:Y:S01]  /*2830*/  FSEL R41, R58, -INF , P4 ;  /* 0xff8000003a297808 */ /* 0x000fe20002000000 */
[----:B------:R-:W4:Y:S01]  /*2840*/  MUFU.EX2 R21, R21 ;  /* 0x0000001500157308 */ /* 0x000f220000000800 */
[----:B------:R-:W-:-:S02]  /*2850*/  FMNMX.FTZ R10, R55, R10, !PT ;  /* 0x0000000a370a7209 */ /* 0x000fc40007810000 */
[----:B------:R-:W-:Y:S02]  /*2860*/  CS2R R100, SRZ ;  /* 0x0000000000647805 */ /* 0x000fe4000001ff00 */
[C---:B------:R-:W-:Y:S02]  /*2870*/  ISETP.GT.AND P4, PT, R8.reuse, 0x48, PT ;  /* 0x000000480800780c */ /* 0x040fe40003f84270 */
[----:B------:R-:W-:Y:S02]  /*2880*/  FSEL R59, R59, -INF , P3 ;  /* 0xff8000003b3b7808 */ /* 0x000fe40001800000 */
[----:B------:R-:W-:Y:S01]  /*2890*/  FMNMX.FTZ R10, R41, R10, !PT ;  /* 0x0000000a290a7209 */ /* 0x000fe20007810000 */
[----:B------:R-:W5:Y:S01]  /*28a0*/  MUFU.EX2 R178, R178 ;  /* 0x000000b200b27308 */ /* 0x000f620000000800 */
[----:B------:R-:W-:Y:S02]  /*28b0*/  ISETP.GT.AND P3, PT, R8, 0x49, PT ;  /* 0x000000490800780c */ /* 0x000fe40003f64270 */
[----:B------:R-:W-:-:S02]  /*28c0*/  FSEL R93, R62, -INF , P4 ;  /* 0xff8000003e5d7808 */ /* 0x000fc40002000000 */
[----:B------:R-:W-:Y:S02]  /*28d0*/  FMNMX.FTZ R10, R59, R10, !PT ;  /* 0x0000000a3b0a7209 */ /* 0x000fe40007810000 */
[C---:B------:R-:W-:Y:S01]  /*28e0*/  ISETP.GT.AND P4, PT, R8.reuse, 0x50, PT ;  /* 0x000000500800780c */ /* 0x040fe20003f84270 */
        /* <DEDUP_REMOVED lines=9> */
[----:B------:R-:W-:Y:S01]  /*2980*/  FMNMX.FTZ R10, R45, R10, !PT ;  /* 0x0000000a2d0a7209 */ /* 0x000fe20007810000 */
[----:B------:R-:W-:Y:S01]  /*2990*/  MUFU.EX2 R27, R27 ;  /* 0x0000001b001b7308 */ /* 0x000fe20000000800 */
[----:B------:R-:W-:Y:S02]  /*29a0*/  ISETP.GT.AND P3, PT, R8, 0x59, PT ;  /* 0x000000590800780c */ /* 0x000fe40003f64270 */
[----:B------:R-:W-:Y:S02]  /*29b0*/  FSEL R95, R70, -INF , P4 ;  /* 0xff800000465f7808 */ /* 0x000fe40002000000 */
[----:B------:R-:W-:-:S02]  /*29c0*/  FMNMX.FTZ R10, R67, R10, !PT ;  /* 0x0000000a430a7209 */ /* 0x000fc40007810000 */
        /* <DEDUP_REMOVED lines=30> */
[----:B------:R-:W-:Y:S01]  /*2bb0*/  FSEL R87, R87, -INF , P3 ;  /* 0xff80000057577808 */ /* 0x000fe20001800000 */
        /* <DEDUP_REMOVED lines=32> */
[----:B0-----:R-:W-:Y:S01]  /*2dc0*/  FADD.FTZ R39, R180, R13 ;  /* 0x0000000db4277221 */ /* 0x001fe20000010000 */
[-CC-:B------:R-:W-:Y:S01]  /*2dd0*/  FFMA.FTZ R89, R89, R0.reuse, -R8.reuse ;  /* 0x0000000059597223 */ /* 0x180fe20000010808 */
[-CC-:B------:R-:W-:Y:S01]  /*2de0*/  FFMA.FTZ R37, R37, R0.reuse, -R8.reuse ;  /* 0x0000000025257223 */ /* 0x180fe20000010808 */
[-CC-:B------:R-:W-:Y:S01]  /*2df0*/  FFMA.FTZ R51, R51, R0.reuse, -R8.reuse ;  /* 0x0000000033337223 */ /* 0x180fe20000010808 */
[-CC-:B------:R-:W-:Y:S01]  /*2e00*/  FFMA.FTZ R91, R91, R0.reuse, -R8.reuse ;  /* 0x000000005b5b7223 */ /* 0x180fe20000010808 */
[-CC-:B------:R-:W-:Y:S01]  /*2e10*/  FFMA.FTZ R55, R55, R0.reuse, -R8.reuse ;  /* 0x0000000037377223 */ /* 0x180fe20000010808 */
[-CC-:B------:R-:W-:Y:S01]  /*2e20*/  FFMA.FTZ R41, R41, R0.reuse, -R8.reuse ;  /* 0x0000000029297223 */ /* 0x180fe20000010808 */
[----:B------:R-:W0:Y:S01]  /*2e30*/  MUFU.EX2 R115, R115 ;  /* 0x0000007300737308 */ /* 0x000e220000000800 */
[----:B-1----:R-:W-:Y:S01]  /*2e40*/  FADD.FTZ R6, R182, R39 ;  /* 0x00000027b6067221 */ /* 0x002fe20000010000 */
[-CC-:B------:R-:W-:Y:S01]  /*2e50*/  FFMA.FTZ R59, R59, R0.reuse, -R8.reuse ;  /* 0x000000003b3b7223 */ /* 0x180fe20000010808 */
[-CC-:B------:R-:W-:Y:S01]  /*2e60*/  FFMA.FTZ R93, R93, R0.reuse, -R8.reuse ;  /* 0x000000005d5d7223 */ /* 0x180fe20000010808 */
[-C--:B------:R-:W-:Y:S01]  /*2e70*/  FFMA.FTZ R63, R63, R0.reuse, -R8 ;  /* 0x000000003f3f7223 */ /* 0x080fe20000010808 */
[----:B--2---:R-:W-:Y:S01]  /*2e80*/  FADD.FTZ R39, R15, R6 ;  /* 0x000000060f277221 */ /* 0x004fe20000010000 */
[-CC-:B------:R-:W-:Y:S01]  /*2e90*/  FFMA.FTZ R45, R45, R0.reuse, -R8.reuse ;  /* 0x000000002d2d7223 */ /* 0x180fe20000010808 */
[-CC-:B------:R-:W-:Y:S01]  /*2ea0*/  FFMA.FTZ R67, R67, R0.reuse, -R8.reuse ;  /* 0x0000000043437223 */ /* 0x180fe20000010808 */
[----:B------:R-:W1:Y:S01]  /*2eb0*/  MUFU.EX2 R117, R117 ;  /* 0x0000007500757308 */ /* 0x000e620000000800 */
[----:B---3--:R-:W-:Y:S01]  /*2ec0*/  FADD.FTZ R6, R176, R39 ;  /* 0x00000027b0067221 */ /* 0x008fe20000010000 */
[--C-:B------:R-:W-:Y:S01]  /*2ed0*/  FFMA.FTZ R95, R95, R0, -R8.reuse ;  /* 0x000000005f5f7223 */ /* 0x100fe20000010808 */
[----:B------:R-:W-:Y:S01]  /*2ee0*/  F2FP.BF16.F32.PACK_AB R180, R13, R180 ;  /* 0x000000b40db4723e */ /* 0x000fe200000010ff */
[----:B------:R-:W-:Y:S01]  /*2ef0*/  FFMA.FTZ R71, R71, R0, -R8 ;  /* 0x0000000047477223 */ /* 0x000fe20000010808 */
[----:B----4-:R-:W-:Y:S01]  /*2f00*/  FADD.FTZ R39, R21, R6 ;  /* 0x0000000615277221 */ /* 0x010fe20000010000 */
[----:B------:R-:W-:-:S02]  /*2f10*/  @!P1 VIADD R6, R36, 0x28840 ;  /* 0x0002884024069836 */ /* 0x000fc40000000000 */
[-C--:B------:R-:W-:Y:S01]  /*2f20*/  FFMA.FTZ R49, R49, R0.reuse, -R8 ;  /* 0x0000000031317223 */ /* 0x080fe20000010808 */
[----:B------:R2:W3:Y:S01]  /*2f30*/  MUFU.EX2 R12, R119 ;  /* 0x00000077000c7308 */ /* 0x0004e20000000800 */
[----:B-----5:R-:W-:Y:S01]  /*2f40*/  FADD.FTZ R38, R178, R39 ;  /* 0x00000027b2267221 */ /* 0x020fe20000010000 */
[----:B0-----:R-:W-:Y:S01]  /*2f50*/  FADD.FTZ R36, R115, R10 ;  /* 0x0000000a73247221 */ /* 0x001fe20000010000 */
[----:B------:R-:W-:Y:S01]  /*2f60*/  @!P1 PRMT R6, RZ, 0x654, R6 ;  /* 0x00000654ff069816 */ /* 0x000fe20000000006 */
[-CC-:B------:R-:W-:Y:S01]  /*2f70*/  FFMA.FTZ R75, R75, R0.reuse, -R8.reuse ;  /* 0x000000004b4b7223 */ /* 0x180fe20000010808 */
[-CC-:B------:R-:W-:Y:S01]  /*2f80*/  FFMA.FTZ R97, R97, R0.reuse, -R8.reuse ;  /* 0x0000000061617223 */ /* 0x180fe20000010808 */
[-C--:B------:R-:W-:Y:S01]  /*2f90*/  FFMA.FTZ R79, R79, R0.reuse, -R8 ;  /* 0x000000004f4f7223 */ /* 0x080fe20000010808 */
[----:B------:R3:W-:Y:S01]  /*2fa0*/  @!P1 SYNCS.ARRIVE.TRANS64.RED.A1T0 RZ, [R6+URZ], RZ ;  /* 0x000000ff06ff99a7 */ /* 0x0007e2000810043f */
[----:B------:R-:W0:Y:S01]  /*2fb0*/  MUFU.EX2 R121, R121 ;  /* 0x0000007900797308 */ /* 0x000e220000000800 */
[----:B-1----:R-:W-:Y:S01]  /*2fc0*/  FADD.FTZ R39, R117, R36 ;  /* 0x0000002475277221 */ /* 0x002fe20000010000 */
[-CC-:B------:R-:W-:Y:S01]  /*2fd0*/  FFMA.FTZ R53, R53, R0.reuse, -R8.reuse ;  /* 0x0000000035357223 */ /* 0x180fe20000010808 */
[-CC-:B------:R-:W-:Y:S01]  /*2fe0*/  FFMA.FTZ R83, R83, R0.reuse, -R8.reuse ;  /* 0x0000000053537223 */ /* 0x180fe20000010808 */
[-CC-:B------:R-:W-:Y:S01]  /*2ff0*/  FFMA.FTZ R99, R99, R0.reuse, -R8.reuse ;  /* 0x0000000063637223 */ /* 0x180fe20000010808 */
[----:B------:R-:W-:Y:S01]  /*3000*/  FFMA.FTZ R87, R87, R0, -R8 ;  /* 0x0000000057577223 */ /* 0x000fe20000010808 */
[----:B------:R-:W-:-:S02]  /*3010*/  F2FP.BF16.F32.PACK_AB R181, R10, R115 ;  /* 0x000000730ab5723e */ /* 0x000fc400000010ff */
[----:B--2---:R-:W-:Y:S01]  /*3020*/  CS2R R118, SRZ ;  /* 0x0000000000767805 */ /* 0x004fe2000001ff00 */
[----:B------:R1:W-:Y:S01]  /*3030*/  MUFU.EX2 R28, R47 ;  /* 0x0000002f001c7308 */ /* 0x0003e20000000800 */
[C---:B---3--:R-:W-:Y:S01]  /*3040*/  FADD.FTZ R6, R12.reuse, R39 ;  /* 0x000000270c067221 */ /* 0x048fe20000010000 */
[----:B------:R-:W-:Y:S02]  /*3050*/  F2FP.BF16.F32.PACK_AB R183, R12, R117 ;  /* 0x000000750cb7723e */ /* 0x000fe400000010ff */
[----:B------:R-:W-:Y:S02]  /*3060*/  CS2R R116, SRZ ;  /* 0x0000000000747805 */ /* 0x000fe4000001ff00 */
[----:B------:R-:W-:Y:S02]  /*3070*/  F2FP.BF16.F32.PACK_AB R182, R15, R182 ;  /* 0x000000b60fb6723e */ /* 0x000fe400000010ff */
[----:B------:R-:W-:Y:S02]  /*3080*/  CS2R R114, SRZ ;  /* 0x0000000000727805 */ /* 0x000fe4000001ff00 */
[----:B------:R-:W-:Y:S01]  /*3090*/  F2FP.BF16.F32.PACK_AB R176, R21, R176 ;  /* 0x000000b015b0723e */ /* 0x000fe200000010ff */
[----:B------:R2:W3:Y:S01]  /*30a0*/  MUFU.EX2 R20, R123 ;  /* 0x0000007b00147308 */ /* 0x0004e20000000800 */
[----:B-1----:R-:W1:Y:S01]  /*30b0*/  @P2 LDC R47, c[0x0][0x450] ;  /* 0x00011400ff2f2b82 */ /* 0x002e620000000800 */
[----:B0-----:R-:W-:Y:S01]  /*30c0*/  FADD.FTZ R39, R121, R6 ;  /* 0x0000000679277221 */ /* 0x001fe20000010000 */
[----:B------:R-:W-:-:S05]  /*30d0*/  F2FP.BF16.F32.PACK_AB R178, R25, R178 ;  /* 0x000000b219b2723e */ /* 0x000fca00000010ff */
[----:B------:R0:W-:Y:S01]  /*30e0*/  MUFU.EX2 R26, R43 ;  /* 0x0000002b001a7308 */ /* 0x0001e20000000800 */
[----:B--2---:R-:W-:-:S07]  /*30f0*/  CS2R R122, SRZ ;  /* 0x00000000007a7805 */ /* 0x004fce000001ff00 */
[----:B------:R-:W2:Y:S01]  /*3100*/  MUFU.EX2 R125, R125 ;  /* 0x0000007d007d7308 */ /* 0x000ea20000000800 */
[----:B0-----:R-:W-:Y:S01]  /*3110*/  FADD.FTZ R43, R25, R38 ;  /* 0x00000026192b7221 */ /* 0x001fe20000010000 */
[C---:B---3--:R-:W-:Y:S01]  /*3120*/  FADD.FTZ R6, R20.reuse, R39 ;  /* 0x0000002714067221 */ /* 0x048fe20000010000 */
[----:B------:R-:W-:Y:S02]  /*3130*/  F2FP.BF16.F32.PACK_AB R177, R20, R121 ;  /* 0x0000007914b1723e */ /* 0x000fe400000010ff */
[----:B------:R-:W-:Y:S01]  /*3140*/  CS2R R120, SRZ ;  /* 0x0000000000787805 */ /* 0x000fe2000001ff00 */
[----:B------:R-:W-:Y:S01]  /*3150*/  FADD.FTZ R38, R172, R43 ;  /* 0x0000002bac267221 */ /* 0x000fe20000010000 */
[C---:B------:R-:W-:Y:S01]  /*3160*/  F2FP.BF16.F32.PACK_AB R172, R27.reuse, R172 ;  /* 0x000000ac1bac723e */ /* 0x040fe200000010ff */
[----:B------:R-:W0:Y:S02]  /*3170*/  MUFU.EX2 R127, R127 ;  /* 0x0000007f007f7308 */ /* 0x000e240000000800 */
[----:B------:R-:W-:Y:S01]  /*3180*/  FADD.FTZ R43, R27, R38 ;  /* 0x000000261b2b7221 */ /* 0x000fe20000010000 */
[----:B-1----:R-:W-:-:S03]  /*3190*/  @P2 SHF.R.U32.HI R23, RZ, R47, R40 ;  /* 0x0000002fff172219 */ /* 0x002fc60000011628 */
[----:B------:R-:W-:Y:S01]  /*31a0*/  FADD.FTZ R38, R174, R43 ;  /* 0x0000002bae267221 */ /* 0x000fe20000010000 */
[C---:B------:R-:W-:Y:S01]  /*31b0*/  F2FP.BF16.F32.PACK_AB R174, R29.reuse, R174 ;  /* 0x000000ae1dae723e */ /* 0x040fe200000010ff */
[----:B------:R-:W1:Y:S02]  /*31c0*/  MUFU.EX2 R89, R89 ;  /* 0x0000005900597308 */ /* 0x000e640000000800 */
[----:B------:R-:W-:Y:S01]  /*31d0*/  FADD.FTZ R39, R29, R38 ;  /* 0x000000261d277221 */ /* 0x000fe20000010000 */
[----:B--2---:R-:W-:Y:S01]  /*31e0*/  FADD.FTZ R7, R125, R6 ;  /* 0x000000067d077221 */ /* 0x004fe20000010000 */
[----:B------:R-:W-:Y:S02]  /*31f0*/  F2FP.BF16.F32.PACK_AB R179, R24, R125 ;  /* 0x0000007d18b3723e */ /* 0x000fe400000010ff */
[----:B------:R-:W-:Y:S01]  /*3200*/  CS2R R124, SRZ ;  /* 0x00000000007c7805 */ /* 0x000fe2000001ff00 */
[----:B------:R-:W-:Y:S01]  /*3210*/  FADD.FTZ R40, R168, R39 ;  /* 0x00000027a8287221 */ /* 0x000fe20000010000 */
[----:B------:R-:W-:Y:S01]  /*3220*/  FADD.FTZ R6, R24, R7 ;  /* 0x0000000718067221 */ /* 0x000fe20000010000 */
[----:B------:R-:W-:Y:S01]  /*3230*/  IMAD.IADD R39, R42, 0x1, R23 ;  /* 0x000000012a277824 */ /* 0x000fe200078e0217 */
[----:B------:R-:W2:Y:S01]  /*3240*/  MUFU.EX2 R37, R37 ;  /* 0x0000002500257308 */ /* 0x000ea20000000800 */
[----:B------:R-:W-:Y:S01]  /*3250*/  FADD.FTZ R23, R31, R40 ;  /* 0x000000281f177221 */ /* 0x000fe20000010000 */
[----:B0-----:R-:W-:Y:S01]  /*3260*/  FADD.FTZ R7, R127, R6 ;  /* 0x000000067f077221 */ /* 0x001fe20000010000 */
[----:B------:R-:W-:-:S02]  /*3270*/  F2FP.BF16.F32.PACK_AB R173, R26, R127 ;  /* 0x0000007f1aad723e */ /* 0x000fc400000010ff */
[----:B------:R-:W-:Y:S01]  /*3280*/  CS2R R126, SRZ ;  /* 0x00000000007e7805 */ /* 0x000fe2000001ff00 */
[----:B------:R-:W-:Y:S01]  /*3290*/  FADD.FTZ R40, R170, R23 ;  /* 0x00000017aa287221 */ /* 0x000fe20000010000 */
[----:B------:R-:W-:Y:S01]  /*32a0*/  FADD.FTZ R6, R26, R7 ;  /* 0x000000071a067221 */ /* 0x000fe20000010000 */
[----:B------:R-:W-:Y:S01]  /*32b0*/  SHF.R.S32.HI R44, RZ, 0x1f, R39 ;  /* 0x0000001fff2c7819 */ /* 0x000fe20000011427 */
[----:B------:R-:W0:Y:S01]  /*32c0*/  MUFU.EX2 R30, R51 ;  /* 0x00000033001e7308 */ /* 0x000e220000000800 */
[----:B------:R-:W-:Y:S01]  /*32d0*/  FADD.FTZ R23, R33, R40 ;  /* 0x0000002821177221 */ /* 0x000fe20000010000 */
[----:B-1----:R-:W-:Y:S01]  /*32e0*/  FADD.FTZ R7, R89, R6 ;  /* 0x0000000659077221 */ /* 0x002fe20000010000 */
[----:B------:R-:W-:Y:S02]  /*32f0*/  LEA.HI R39, R44, R39, RZ, 0x7 ;  /* 0x000000272c277211 */ /* 0x000fe400078f38ff */
[----:B------:R-:W-:Y:S01]  /*3300*/  FADD.FTZ R42, R152, R23 ;  /* 0x00000017982a7221 */ /* 0x000fe20000010000 */
[C---:B------:R-:W-:Y:S01]  /*3310*/  FADD.FTZ R6, R28.reuse, R7 ;  /* 0x000000071c067221 */ /* 0x040fe20000010000 */
[----:B------:R-:W-:Y:S01]  /*3320*/  F2FP.BF16.F32.PACK_AB R175, R28, R89 ;  /* 0x000000591caf723e */ /* 0x000fe200000010ff */
[----:B------:R-:W1:Y:S01]  /*3330*/  MUFU.EX2 R91, R91 ;  /* 0x0000005b005b7308 */ /* 0x000e620000000800 */
[----:B------:R-:W-:Y:S01]  /*3340*/  FADD.FTZ R23, R35, R42 ;  /* 0x0000002a23177221 */ /* 0x000fe20000010000 */
[----:B--2---:R-:W-:Y:S01]  /*3350*/  FADD.FTZ R7, R37, R6 ;  /* 0x0000000625077221 */ /* 0x004fe20000010000 */
[----:B------:R-:W-:-:S02]  /*3360*/  F2FP.BF16.F32.PACK_AB R168, R31, R168 ;  /* 0x000000a81fa8723e */ /* 0x000fc400000010ff */
[----:B------:R-:W-:Y:S01]  /*3370*/  CS2R R88, SRZ ;  /* 0x0000000000587805 */ /* 0x000fe2000001ff00 */
[----:B------:R-:W-:Y:S01]  /*3380*/  FADD.FTZ R42, R154, R23 ;  /* 0x000000179a2a7221 */ /* 0x000fe20000010000 */
[----:B------:R-:W-:Y:S01]  /*3390*/  F2FP.BF16.F32.PACK_AB R170, R33, R170 ;  /* 0x000000aa21aa723e */ /* 0x000fe200000010ff */
[----:B------:R-:W2:Y:S01]  /*33a0*/  MUFU.EX2 R32, R55 ;  /* 0x0000003700207308 */ /* 0x000ea20000000800 */
[C---:B0-----:R-:W-:Y:S01]  /*33b0*/  FADD.FTZ R6, R30.reuse, R7 ;  /* 0x000000071e067221 */ /* 0x041fe20000010000 */
[----:B------:R-:W-:Y:S01]  /*33c0*/  FADD.FTZ R42, R61, R42 ;  /* 0x0000002a3d2a7221 */ /* 0x000fe20000010000 */
[----:B------:R-:W-:Y:S02]  /*33d0*/  F2FP.BF16.F32.PACK_AB R152, R35, R152 ;  /* 0x000000982398723e */ /* 0x000fe400000010ff */
[----:B------:R-:W-:Y:S01]  /*33e0*/  F2FP.BF16.F32.PACK_AB R154, R61, R154 ;  /* 0x0000009a3d9a723e */ /* 0x000fe200000010ff */
[----:B------:R-:W-:Y:S01]  /*33f0*/  FADD.FTZ R23, R103, R42 ;  /* 0x0000002a67177221 */ /* 0x000fe20000010000 */
[----:B------:R-:W-:Y:S01]  /*3400*/  F2FP.BF16.F32.PACK_AB R169, R30, R37 ;  /* 0x000000251ea9723e */ /* 0x000fe200000010ff */
[----:B------:R-:W0:Y:S01]  /*3410*/  MUFU.EX2 R41, R41 ;  /* 0x0000002900297308 */ /* 0x000e220000000800 */
[----:B-1----:R-:W-:Y:S01]  /*3420*/  FADD.FTZ R7, R91, R6 ;  /* 0x000000065b077221 */ /* 0x002fe20000010000 */
[C---:B------:R-:W-:Y:S01]  /*3430*/  FADD.FTZ R42, R156.reuse, R23 ;  /* 0x000000179c2a7221 */ /* 0x040fe20000010000 */
[----:B------:R-:W-:-:S02]  /*3440*/  F2FP.BF16.F32.PACK_AB R156, R156, R103 ;  /* 0x000000679c9c723e */ /* 0x000fc400000010ff */
[----:B------:R-:W-:Y:S01]  /*3450*/  CS2R R102, SRZ ;  /* 0x0000000000667805 */ /* 0x000fe2000001ff00 */
[----:B------:R-:W-:Y:S02]  /*3460*/  FADD.FTZ R13, R105, R42 ;  /* 0x0000002a690d7221 */ /* 0x000fe40000010000 */
[----:B------:R-:W1:Y:S01]  /*3470*/  MUFU.EX2 R34, R59 ;  /* 0x0000003b00227308 */ /* 0x000e620000000800 */
[----:B--2---:R-:W-:Y:S01]  /*3480*/  FADD.FTZ R6, R32, R7 ;  /* 0x0000000720067221 */ /* 0x004fe20000010000 */
[C---:B------:R-:W-:Y:S01]  /*3490*/  FADD.FTZ R42, R158.reuse, R13 ;  /* 0x0000000d9e2a7221 */ /* 0x040fe20000010000 */
[----:B------:R-:W-:Y:S02]  /*34a0*/  F2FP.BF16.F32.PACK_AB R158, R158, R105 ;  /* 0x000000699e9e723e */ /* 0x000fe400000010ff */
[----:B------:R-:W-:Y:S02]  /*34b0*/  CS2R R104, SRZ ;  /* 0x0000000000687805 */ /* 0x000fe4000001ff00 */
[----:B------:R-:W-:Y:S01]  /*34c0*/  F2FP.BF16.F32.PACK_AB R171, R32, R91 ;  /* 0x0000005b20ab723e */ /* 0x000fe200000010ff */
[----:B------:R-:W-:Y:S01]  /*34d0*/  FADD.FTZ R13, R107, R42 ;  /* 0x0000002a6b0d7221 */ /* 0x000fe20000010000 */
[----:B------:R-:W-:Y:S01]  /*34e0*/  CS2R R90, SRZ ;  /* 0x00000000005a7805 */ /* 0x000fe2000001ff00 */
[----:B------:R-:W2:Y:S01]  /*34f0*/  MUFU.EX2 R93, R93 ;  /* 0x0000005d005d7308 */ /* 0x000ea20000000800 */
[----:B0-----:R-:W-:Y:S01]  /*3500*/  FADD.FTZ R7, R41, R6 ;  /* 0x0000000629077221 */ /* 0x001fe20000010000 */
[C---:B------:R-:W-:Y:S01]  /*3510*/  FADD.FTZ R44, R160.reuse, R13 ;  /* 0x0000000da02c7221 */ /* 0x040fe20000010000 */
[----:B------:R-:W-:-:S02]  /*3520*/  F2FP.BF16.F32.PACK_AB R160, R160, R107 ;  /* 0x0000006ba0a0723e */ /* 0x000fc400000010ff */
[----:B------:R-:W-:-:S03]  /*3530*/  CS2R R106, SRZ ;  /* 0x00000000006a7805 */ /* 0x000fc6000001ff00 */
[----:B------:R-:W0:Y:S01]  /*3540*/  MUFU.EX2 R36, R63 ;  /* 0x0000003f00247308 */ /* 0x000e220000000800 */
[C---:B-1----:R-:W-:Y:S01]  /*3550*/  FADD.FTZ R6, R34.reuse, R7 ;  /* 0x0000000722067221 */ /* 0x042fe20000010000 */
[----:B------:R-:W-:-:S06]  /*3560*/  F2FP.BF16.F32.PACK_AB R153, R34, R41 ;  /* 0x000000292299723e */ /* 0x000fcc00000010ff */
[----:B------:R-:W1:Y:S01]  /*3570*/  MUFU.EX2 R45, R45 ;  /* 0x0000002d002d7308 */ /* 0x000e620000000800 */
[----:B--2---:R-:W-:-:S07]  /*3580*/  FADD.FTZ R7, R93, R6 ;  /* 0x000000065d077221 */ /* 0x004fce0000010000 */
        /* <DEDUP_REMOVED lines=33> */
[----:B------:R-:W-:Y:S01]  /*37a0*/  F2FP.BF16.F32.PACK_AB R161, R8, R49 ;  /* 0x0000003108a1723e */ /* 0x000fe200000010ff */
[----:B------:R-:W-:-:S05]  /*37b0*/  IMAD.MOV.U32 R8, RZ, RZ, RZ ;  /* 0x000000ffff087224 */ /* 0x000fca00078e00ff */
        /* <DEDUP_REMOVED lines=10> */
[----:B------:R-:W-:-:S06]  /*3860*/  F2FP.BF16.F32.PACK_AB R165, R44, R53 ;  /* 0x000000352ca5723e */ /* 0x000fcc00000010ff */
[----:B------:R-:W0:Y:S01]  /*3870*/  MUFU.EX2 R14, R14 ;  /* 0x0000000e000e7308 */ /* 0x000e220000000800 */
[----:B-1----:R-:W-:Y:S01]  /*3880*/  FADD.FTZ R7, R99, R12 ;  /* 0x0000000c63077221 */ /* 0x002fe20000010000 */
[----:B------:R-:W-:-:S04]  /*3890*/  SHF.R.S32.HI R12, RZ, 0x7, R39 ;  /* 0x00000007ff0c7819 */ /* 0x000fc80000011427 */
[----:B------:R-:W-:Y:S01]  /*38a0*/  VIMNMX R15, R17, R12, !PT ;  /* 0x0000000c110f7248 */ /* 0x000fe20007fe0100 */
[C---:B--2---:R-:W-:Y:S01]  /*38b0*/  FADD.FTZ R7, R10.reuse, R7 ;  /* 0x000000070a077221 */ /* 0x044fe20000010000 */
[----:B------:R-:W-:Y:S01]  /*38c0*/  F2FP.BF16.F32.PACK_AB R167, R10, R99 ;  /* 0x000000630aa7723e */ /* 0x000fe200000010ff */
[----:B------:R-:W-:Y:S01]  /*38d0*/  VIADD R10, R22, 0xfffffffe ;  /* 0xfffffffe160a7836 */ /* 0x000fe20000000000 */
[----:B------:R-:W-:-:S04]  /*38e0*/  CS2R R98, SRZ ;  /* 0x0000000000627805 */ /* 0x000fc8000001ff00 */
[----:B------:R-:W-:Y:S01]  /*38f0*/  ISETP.GE.AND P3, PT, R10, R15, PT ;  /* 0x0000000f0a00720c */ /* 0x000fe20003f66270 */
[C---:B0-----:R-:W-:Y:S01]  /*3900*/  FADD.FTZ R6, R14.reuse, R13 ;  /* 0x0000000d0e067221 */ /* 0x041fe20000010000 */
[----:B------:R-:W-:Y:S02]  /*3910*/  F2FP.BF16.F32.PACK_AB R166, R14, R113 ;  /* 0x000000710ea6723e */ /* 0x000fe400000010ff */
[----:B------:R-:W-:-:S09]  /*3920*/  CS2R R112, SRZ ;  /* 0x0000000000707805 */ /* 0x000fd2000001ff00 */
[----:B------:R-:W-:Y:S05]  /*3930*/  @!P3 BRA `(.L_x_8379) ;  /* 0x000000280048b947 */ /* 0x000fea0003800000 */
[----:B------:R-:W-:Y:S01]  /*3940*/  IMAD.MOV.U32 R13, RZ, RZ, R11 ;  /* 0x000000ffff0d7224 */ /* 0x000fe200078e000b */
[----:B------:R-:W-:Y:S01]  /*3950*/  UMOV UR5, URZ ;  /* 0x0000003f00057c82 */ /* 0x000fe20008000000 */
[----:B------:R-:W-:Y:S01]  /*3960*/  IMAD.MOV.U32 R12, RZ, RZ, R9 ;  /* 0x000000ffff0c7224 */ /* 0x000fe200078e0009 */
[----:B------:R-:W-:Y:S01]  /*3970*/  ULDC UR39, c[0x0][0x288] ;  /* 0x0000a20000277ab9 */ /* 0x000fe20000000800 */
[----:B------:R-:W-:Y:S01]  /*3980*/  IMAD.MOV.U32 R14, RZ, RZ, RZ ;  /* 0x000000ffff0e7224 */ /* 0x000fe200078e00ff */
[----:B------:R-:W-:Y:S01]  /*3990*/  ULDC UR38, c[0x0][0x2f0] ;  /* 0x0000bc0000267ab9 */ /* 0x000fe20000000800 */
[----:B------:R-:W-:-:S07]  /*39a0*/  IMAD.MOV.U32 R151, RZ, RZ, RZ ;  /* 0x000000ffff977224 */ /* 0x000fce00078e00ff */
.L_x_8388:
        /* <DEDUP_REMOVED lines=9> */
.L_x_8381:
[----:B------:R-:W-:Y:S01]  /*3a40*/  ULEA UR7, UR4, UR36, 0x3 ;  /* 0x0000002404077291 */ /* 0x000fe2000f8e183f */
[----:B------:R-:W-:-:S08]  /*3a50*/  SHF.L.U32 R0, R8, 0x1f, RZ ;  /* 0x0000001f08007819 */ /* 0x000fd000000006ff */
[----:B------:R0:W1:Y:S01]  /*3a60*/  SYNCS.PHASECHK.TRANS64.TRYWAIT P3, [UR7+0x28830], R0 ;  /* 0x02883000ff0075a7 */ /* 0x0000620008060147 */
[----:B------:R-:W-:Y:S05]  /*3a70*/  @!P0 BRA `(.L_x_8382) ;  /* 0x0000000000048947 */ /* 0x000fea0003800000 */
[----:B------:R-:W-:Y:S01]  /*3a80*/  BPT.TRAP 0x1 ;  /* 0x000000040000795c */ /* 0x000fe20000300000 */
.L_x_8382:
[----:B-1----:R-:W-:Y:S05]  /*3a90*/  @P3 BRA `(.L_x_8380) ;  /* 0x0000000000083947 */ /* 0x002fea0003800000 */
[----:B------:R-:W1:Y:S02]  /*3aa0*/  SYNCS.PHASECHK.TRANS64.TRYWAIT P3, [UR7+0x28830], R0 ;  /* 0x02883000ff0075a7 */ /* 0x000e640008060147 */
[----:B-1----:R-:W-:Y:S05]  /*3ab0*/  @!P3 BRA `(.L_x_8383) ;  /* 0x000000a40054b947 */ /* 0x002fea0003800000 */
.L_x_8380:
        /* <DEDUP_REMOVED lines=47> */
.L_x_8385:
[----:B------:R-:W-:Y:S01]  /*3db0*/  ULEA UR7, UR5, UR36, 0x3 ;  /* 0x0000002405077291 */ /* 0x000fe2000f8e183f */
[----:B------:R-:W-:-:S08]  /*3dc0*/  SHF.L.U32 R0, R14, 0x1f, RZ ;  /* 0x0000001f0e007819 */ /* 0x000fd000000006ff */
[----:B------:R0:W1:Y:S01]  /*3dd0*/  SYNCS.PHASECHK.TRANS64.TRYWAIT P3, [UR7+0x28850], R0 ;  /* 0x02885000ff0075a7 */ /* 0x0000620008060147 */
[----:B------:R-:W-:Y:S05]  /*3de0*/  @!P0 BRA `(.L_x_8386) ;  /* 0x0000000000048947 */ /* 0x000fea0003800000 */
[----:B------:R-:W-:Y:S01]  /*3df0*/  BPT.TRAP 0x1 ;  /* 0x000000040000795c */ /* 0x000fe20000300000 */
.L_x_8386:
[----:B-1----:R-:W-:Y:S05]  /*3e00*/  @P3 BRA `(.L_x_8384) ;  /* 0x0000000000083947 */ /* 0x002fea0003800000 */
[----:B------:R-:W1:Y:S02]  /*3e10*/  SYNCS.PHASECHK.TRANS64.TRYWAIT P3, [UR7+0x28850], R0 ;  /* 0x02885000ff0075a7 */ /* 0x000e640008060147 */
[----:B-1----:R-:W-:Y:S05]  /*3e20*/  @!P3 BRA `(.L_x_8387) ;  /* 0x000000a00090b947 */ /* 0x002fea0003800000 */
.L_x_8384:
[----:B------:R-:W-:Y:S01]  /*3e30*/  UIADD3 UR7, UR36, 0x400, URZ ;  /* 0x0000040024077890 */ /* 0x000fe2000fffe03f */
[----:B------:R-:W-:Y:S01]  /*3e40*/  WARPGROUP.ARRIVE ;  /* 0x00000000000079c5 */ /* 0x000fe20000000000 */
[----:B------:R-:W-:Y:S01]  /*3e50*/  UMOV UR11, 0x40000040 ;  /* 0x40000040000b7882 */ /* 0x000fe20000000000 */
[----:B------:R-:W-:Y:S01]  /*3e60*/  UMOV UR15, 0x40000040 ;  /* 0x40000040000f7882 */ /* 0x000fe20000000000 */
[----:B------:R-:W-:Y:S01]  /*3e70*/  USHF.R.U32.HI UR7, URZ, 0x4, UR7 ;  /* 0x000000043f077899 */ /* 0x000fe20008011607 */
[----:B01----:R-:W0:Y:S01]  /*3e80*/  @P2 LDC R0, c[0x0][0x44c] ;  /* 0x00011300ff002b82 */ /* 0x003e220000000800 */
[----:B------:R-:W-:Y:S02]  /*3e90*/  IMAD.MOV.U32 R23, RZ, RZ, R5 ;  /* 0x000000ffff177224 */ /* 0x000fe400078e0005 */
[----:B------:R-:W-:-:S04]  /*3ea0*/  ULOP3.LUT UR7, UR7, 0x3fff, URZ, 0xc0, !UPT ;  /* 0x00003fff07077892 */ /* 0x000fc8000f8ec03f */
[----:B------:R-:W-:Y:S01]  /*3eb0*/  ULOP3.LUT UR7, UR7, 0x4000000, URZ, 0xfc, !UPT ;  /* 0x0400000007077892 */ /* 0x000fe2000f8efc3f */
[----:B------:R-:W1:Y:S03]  /*3ec0*/  @P2 LDC R9, c[0x0][0x450] ;  /* 0x00011400ff092b82 */ /* 0x000e660000000800 */
[----:B------:R-:W-:-:S04]  /*3ed0*/  ULEA UR10, UR5, UR7, 0xb ;  /* 0x00000007050a7291 */ /* 0x000fc8000f8e583f */
[----:B------:R-:W-:-:S05]  /*3ee0*/  UIADD3 UR14, UR10, 0x80, URZ ;  /* 0x000000800a0e7890 */ /* 0x000fca000fffe03f */
[----:B------:R-:W-:Y:S01]  /*3ef0*/  HGMMA.64x128x16.F32.BF16 R88, R180, gdesc[UR8].tnspB, R88, gsb0 ;  /* 0x41e00008b4587df0 */ /* 0x000fe20008001858 */
[----:B------:R-:W-:Y:S01]  /*3f00*/  UMOV UR11, 0x40000040 ;  /* 0x40000040000b7882 */ /* 0x000fe20000000000 */
[----:B0-----:R-:W-:-:S05]  /*3f10*/  @P2 IMAD.HI.U32 R0, R5, R0, RZ ;  /* 0x0000000005002227 */ /* 0x001fca00078e00ff */
[----:B-1----:R-:W-:Y:S01]  /*3f20*/  @P2 SHF.R.U32.HI R23, RZ, R9, R0 ;  /* 0x00000009ff172219 */ /* 0x002fe20000011600 */
[----:B------:R-:W-:-:S04]  /*3f30*/  IMAD.MOV.U32 R9, RZ, RZ, -0x80 ;  /* 0xffffff80ff097424 */ /* 0x000fc800078e00ff */
[----:B------:R-:W0:Y:S01]  /*3f40*/  SHFL.IDX PT, R0, R23, 0x1, 0x1c1f ;  /* 0x003c1f0017007f89 */ /* 0x000e2200000e0000 */
[----:B------:R-:W-:-:S04]  /*3f50*/  IMAD R9, R10, R9, 0x1 ;  /* 0x000000010a097424 */ /* 0x000fc800078e0209 */
        /* <DEDUP_REMOVED lines=28> */
[----:B------:R-:W-:Y:S01]  /*4120*/  HGMMA.64x128x16.F32.BF16 R88, R176, gdesc[UR12].tnspB, R88, gsb0 ;  /* 0x41e0000cb0587df0 */ /* 0x000fe20008001858 */
[----:B------:R-:W-:Y:S01]  /*4130*/  UIADD3 UR14, UR10, 0x100, URZ ;  /* 0x000001000a0e7890 */ /* 0x000fe2000fffe03f */
[----:B------:R-:W-:Y:S01]  /*4140*/  FMNMX.FTZ R11, R182, R11, !PT ;  /* 0x0000000bb60b7209 */ /* 0x000fe20007810000 */
[----:B------:R-:W-:Y:S01]  /*4150*/  UMOV UR15, 0x40000040 ;  /* 0x40000040000f7882 */ /* 0x000fe20000000000 */
[----:B------:R-:W-:-:S02]  /*4160*/  ISETP.GT.AND P4, PT, R0, 0x21, PT ;  /* 0x000000210000780c */ /* 0x000fc40003f84270 */
        /* <DEDUP_REMOVED lines=29> */
[----:B------:R-:W-:Y:S01]  /*4340*/  FMNMX.FTZ R11, R170, R11, !PT ;  /* 0x0000000baa0b7209 */ /* 0x000fe20007810000 */
[----:B------:R-:W-:Y:S01]  /*4350*/  UIADD3 UR14, UR10, 0x280, URZ ;  /* 0x000002800a0e7890 */ /* 0x000fe2000fffe03f */
[----:B------:R-:W-:Y:S01]  /*4360*/  ISETP.GT.AND P4, PT, R0, 0x39, PT ;  /* 0x000000390000780c */ /* 0x000fe20003f84270 */
[----:B------:R-:W-:Y:S01]  /*4370*/  UMOV UR15, 0x40000040 ;  /* 0x40000040000f7882 */ /* 0x000fe20000000000 */
        /* <DEDUP_REMOVED lines=50> */
[----:B------:R-:W-:Y:S02]  /*46a0*/  FSEL R87, R87, -INF , P4 ;  /* 0xff80000057577808 */ /* 0x000fe40002000000 */
[----:B------:R-:W-:-:S04]  /*46b0*/  FMNMX.FTZ R0, R86, R11, !PT ;  /* 0x0000000b56007209 */ /* 0x000fc80007810000 */
[----:B------:R-:W-:-:S05]  /*46c0*/  FMNMX.FTZ R27, R87, R0, !PT ;  /* 0x00000000571b7209 */ /* 0x000fca0007810000 */
[----:B------:R-:W0:Y:S02]  /*46d0*/  SHFL.BFLY PT, R0, R27, 0x2, 0x1f ;  /* 0x0c401f001b007f89 */ /* 0x000e2400000e0000 */
[----:B0-----:R-:W-:Y:S01]  /*46e0*/  FMNMX.FTZ R31, R27, R0, !PT ;  /* 0x000000001b1f7209 */ /* 0x001fe20007810000 */
[----:B------:R-:W-:Y:S02]  /*46f0*/  WARPGROUP.DEPBAR.LE gsb0, 0x0 ;  /* 0x00008000000079c5 */ /* 0x000fe40000010000 */
[----:B------:R-:W-:Y:S01]  /*4700*/  WARPGROUP.ARRIVE ;  /* 0x00000000000079c5 */ /* 0x000fe20000000000 */
[----:B------:R-:W0:Y:S01]  /*4710*/  SHFL.IDX PT, R152, R23, RZ, 0x1c1f ;  /* 0x001c1fff17987589 */ /* 0x000e2200000e0000 */
[----:B------:R-:W1:Y:S03]  /*4720*/  LDC R0, c[0x0][0x988] ;  /* 0x00026200ff007b82 */ /* 0x000e660000000800 */
[----:B------:R-:W2:Y:S01]  /*4730*/  SHFL.BFLY PT, R154, R31, 0x1, 0x1f ;  /* 0x0c201f001f9a7f89 */ /* 0x000ea200000e0000 */
[----:B------:R-:W-:Y:S01]  /*4740*/  HGMMA.64x128x16.F32.BF16 R88, R156, gdesc[UR12].tnspB, R88, gsb0 ;  /* 0x41e0000c9c587df0 */ /* 0x000fe20008001858 */
[----:B------:R-:W-:Y:S01]  /*4750*/  UIADD3 UR14, UR10, 0x300, URZ ;  /* 0x000003000a0e7890 */ /* 0x000fe2000fffe03f */
[----:B------:R-:W-:Y:S01]  /*4760*/  UMOV UR15, 0x40000040 ;  /* 0x40000040000f7882 */ /* 0x000fe20000000000 */
[----:B------:R-:W-:Y:S01]  /*4770*/  UIADD3 UR10, UR10, 0x380, URZ ;  /* 0x000003800a0a7890 */ /* 0x000fe2000fffe03f */
[----:B0-----:R-:W-:-:S04]  /*4780*/  IADD3 R9, R152, -UR39, R9 ;  /* 0x8000002798097c10 */ /* 0x001fc8000fffe009 */
[C---:B------:R-:W-:Y:S02]  /*4790*/  ISETP.GT.AND P4, PT, R9.reuse, RZ, PT ;  /* 0x000000ff0900720c */ /* 0x040fe40003f84270 */
[C---:B------:R-:W-:Y:S02]  /*47a0*/  ISETP.GT.AND P5, PT, R9.reuse, 0x1, PT ;  /* 0x000000010900780c */ /* 0x040fe40003fa4270 */
        /* <DEDUP_REMOVED lines=10> */
[----:B--2---:R-:W-:Y:S02]  /*4850*/  FMNMX.FTZ R11, R31, R154, !PT ;  /* 0x0000009a1f0b7209 */ /* 0x004fe40007810000 */
[----:B------:R-:W-:Y:S02]  /*4860*/  ISETP.GT.AND P5, PT, R9, 0x11, PT ;  /* 0x000000110900780c */ /* 0x000fe40003fa4270 */
[----:B------:R-:W-:Y:S01]  /*4870*/  FSEL R31, R32, -INF , P4 ;  /* 0xff800000201f7808 */ /* 0x000fe20002000000 */
[----:B-1----:R-:W-:Y:S01]  /*4880*/  FMUL.FTZ R21, R11, R0 ;  /* 0x000000000b157220 */ /* 0x002fe20000410000 */
        /* <DEDUP_REMOVED lines=44> */
[----:B------:R-:W-:Y:S01]  /*4b50*/  FSEL R61, R61, -INF , P5 ;  /* 0xff8000003d3d7808 */ /* 0x000fe20002800000 */
[----:B------:R-:W-:-:S02]  /*4b60*/  WARPGROUP.DEPBAR.LE gsb0, 0x0 ;  /* 0x00008000000079c5 */ /* 0x000fc40000010000 */
[----:B------:R-:W-:Y:S01]  /*4b70*/  WARPGROUP.ARRIVE ;  /* 0x00000000000079c5 */ /* 0x000fe20000000000 */
[----:B------:R-:W-:Y:S02]  /*4b80*/  FMNMX.FTZ R36, R47, R36, !PT ;  /* 0x000000242f247209 */ /* 0x000fe40007810000 */
[----:B------:R-:W-:Y:S02]  /*4b90*/  ISETP.GT.AND P5, PT, R9, 0x51, PT ;  /* 0x000000510900780c */ /* 0x000fe40003fa4270 */
[----:B------:R-:W-:Y:S01]  /*4ba0*/  FSEL R49, R64, -INF , P4 ;  /* 0xff80000040317808 */ /* 0x000fe20002000000 */
[----:B------:R-:W-:Y:S01]  /*4bb0*/  HGMMA.64x128x16.F32.BF16 R88, R160, gdesc[UR12].tnspB, R88, gsb0 ;  /* 0x41e0000ca0587df0 */ /* 0x000fe20008001858 */
        /* <DEDUP_REMOVED lines=31> */
[----:B------:R-:W-:Y:S02]  /*4db0*/  FSEL R189, R85, -INF , P5 ;  /* 0xff80000055bd7808 */ /* 0x000fe40002800000 */
[----:B------:R-:W-:-:S02]  /*4dc0*/  FMNMX.FTZ R44, R187, R44, !PT ;  /* 0x0000002cbb2c7209 */ /* 0x000fc40007810000 */
[----:B------:R-:W-:Y:S02]  /*4dd0*/  FSETP.NEU.FTZ.AND P3, PT, R11, -INF , PT ;  /* 0xff8000000b00780b */ /* 0x000fe40003f7d000 */
[----:B------:R-:W-:Y:S02]  /*4de0*/  FMNMX.FTZ R44, R189, R44, !PT ;  /* 0x0000002cbd2c7209 */ /* 0x000fe40007810000 */
[----:B------:R-:W-:Y:S02]  /*4df0*/  FSEL R21, R21, RZ, P3 ;  /* 0x000000ff15157208 */ /* 0x000fe40001800000 */
[----:B------:R-:W-:Y:S01]  /*4e00*/  FSEL R52, R11, RZ, P3 ;  /* 0x000000ff0b347208 */ /* 0x000fe20001800000 */
[----:B------:R-:W0:Y:S01]  /*4e10*/  SHFL.BFLY PT, R9, R44, 0x2, 0x1f ;  /* 0x0c401f002c097f89 */ /* 0x000e2200000e0000 */
[----:B------:R-:W-:Y:S01]  /*4e20*/  ISETP.GT.AND P3, PT, R10, R15, PT ;  /* 0x0000000f0a00720c */ /* 0x000fe20003f64270 */
        /* <DEDUP_REMOVED lines=22> */
[----:B0-----:R-:W-:Y:S01]  /*4f90*/  FMNMX.FTZ R48, R44, R9, !PT ;  /* 0x000000092c307209 */ /* 0x001fe20007810000 */
[-CC-:B------:R-:W-:Y:S01]  /*4fa0*/  FFMA.FTZ R155, R62, R0.reuse, -R21.reuse ;  /* 0x000000003e9b7223 */ /* 0x180fe20000010815 */
[-CC-:B------:R-:W-:Y:S01]  /*4fb0*/  FFMA.FTZ R30, R30, R0.reuse, -R21.reuse ;  /* 0x000000001e1e7223 */ /* 0x180fe20000010815 */
[-CC-:B------:R-:W-:Y:S01]  /*4fc0*/  FFMA.FTZ R157, R66, R0.reuse, -R21.reuse ;  /* 0x00000000429d7223 */ /* 0x180fe20000010815 */
[-CC-:B------:R-:W-:Y:S01]  /*4fd0*/  FFMA.FTZ R26, R26, R0.reuse, -R21.reuse ;  /* 0x000000001a1a7223 */ /* 0x180fe20000010815 */
[----:B------:R-:W0:Y:S01]  /*4fe0*/  SHFL.BFLY PT, R9, R48, 0x1, 0x1f ;  /* 0x0c201f0030097f89 */ /* 0x000e2200000e0000 */
        /* <DEDUP_REMOVED lines=8> */
[----:B------:R-:W-:Y:S01]  /*5070*/  VIADD R10, R10, 0xffffffff ;  /* 0xffffffff0a0a7836 */ /* 0x000fe20000000000 */
[----:B------:R-:W-:Y:S08]  /*5080*/  MUFU.EX2 R181, R181 ;  /* 0x000000b500b57308 */ /* 0x000ff00000000800 */
[----:B------:R-:W-:Y:S01]  /*5090*/  MUFU.EX2 R183, R183 ;  /* 0x000000b700b77308 */ /* 0x000fe20000000800 */
[----:B0-----:R-:W-:Y:S01]  /*50a0*/  FMNMX.FTZ R9, R48, R9, !PT ;  /* 0x0000000930097209 */ /* 0x001fe20007810000 */
[----:B------:R-:W-:-:S06]  /*50b0*/  FFMA.FTZ R48, R82, R0, -R21 ;  /* 0x0000000052307223 */ /* 0x000fcc0000010815 */
[----:B------:R-:W-:Y:S01]  /*50c0*/  MUFU.EX2 R20, R20 ;  /* 0x0000001400147308 */ /* 0x000fe20000000800 */
[-C--:B------:R-:W-:Y:S01]  /*50d0*/  FFMA.FTZ R21, R87, R0.reuse, -R21 ;  /* 0x0000000057157223 */ /* 0x080fe20000010815 */
[C---:B------:R-:W-:Y:S01]  /*50e0*/  FSETP.NEU.FTZ.AND P4, PT, R9.reuse, -INF , PT ;  /* 0xff8000000900780b */ /* 0x040fe20003f9d000 */
[----:B------:R-:W-:-:S05]  /*50f0*/  FMUL.FTZ R50, R9, R0 ;  /* 0x0000000009327220 */ /* 0x000fca0000410000 */
[----:B------:R-:W-:Y:S01]  /*5100*/  FSEL R50, R50, RZ, P4 ;  /* 0x000000ff32327208 */ /* 0x000fe20002000000 */
[----:B------:R-:W-:Y:S01]  /*5110*/  MUFU.EX2 R177, R177 ;  /* 0x000000b100b17308 */ /* 0x000fe20000000800 */
[----:B------:R-:W-:Y:S02]  /*5120*/  WARPGROUP.DEPBAR.LE gsb0, 0x0 ;  /* 0x00008000000079c5 */ /* 0x000fe40000010000 */
[----:B------:R-:W-:Y:S01]  /*5130*/  WARPGROUP.ARRIVE ;  /* 0x00000000000079c5 */ /* 0x000fe20000000000 */
[-CC-:B-1----:R-:W-:Y:S01]  /*5140*/  FFMA.FTZ R172, R39, R0.reuse, -R50.reuse ;  /* 0x0000000027ac7223 */ /* 0x182fe20000010832 */
[----:B------:R-:W-:Y:S01]  /*5150*/  FADD.FTZ R39, -R52, R13 ;  /* 0x0000000d34277221 */ /* 0x000fe20000010100 */
[----:B------:R-:W-:Y:S01]  /*5160*/  FSEL R13, R9, RZ, P4 ;  /* 0x000000ff090d7208 */ /* 0x000fe20002000000 */
[-CC-:B------:R-:W-:Y:S01]  /*5170*/  FFMA.FTZ R174, R43, R0.reuse, -R50.reuse ;  /* 0x000000002bae7223 */ /* 0x180fe20000010832 */
[-C--:B------:R-:W-:Y:S01]  /*5180*/  FFMA.FTZ R23, R23, R0.reuse, -R50 ;  /* 0x0000000017177223 */ /* 0x080fe20000010832 */
[----:B------:R-:W-:Y:S01]  /*5190*/  HGMMA.64x128x16.F32.BF16 R88, R164, gdesc[UR8].tnspB, R88, gsb0 ;  /* 0x41e00008a4587df0 */ /* 0x000fe20008001858 */
[-C--:B------:R-:W-:Y:S01]  /*51a0*/  FMUL.FTZ R43, R39, R0.reuse ;  /* 0x00000000272b7220 */ /* 0x080fe20000410000 */
[----:B------:R-:W-:Y:S01]  /*51b0*/  FADD.FTZ R39, -R13, R12 ;  /* 0x0000000c0d277221 */ /* 0x000fe20000010100 */
[-CC-:B--2---:R-:W-:Y:S01]  /*51c0*/  FFMA.FTZ R176, R31, R0.reuse, -R50.reuse ;  /* 0x000000001fb07223 */ /* 0x184fe20000010832 */
[----:B------:R-:W-:Y:S01]  /*51d0*/  FFMA.FTZ R31, R41, R0, -R50 ;  /* 0x00000000291f7223 */ /* 0x000fe20000010832 */
[----:B------:R-:W-:-:S02]  /*51e0*/  IMAD.U32 R41, RZ, RZ, UR4 ;  /* 0x00000004ff297e24 */ /* 0x000fc4000f8e00ff */
[-C--:B------:R-:W-:Y:S01]  /*51f0*/  FMUL.FTZ R12, R39, R0.reuse ;  /* 0x00000000270c7220 */ /* 0x080fe20000410000 */
[-CC-:B---3--:R-:W-:Y:S01]  /*5200*/  FFMA.FTZ R180, R25, R0.reuse, -R50.reuse ;  /* 0x0000000019b47223 */ /* 0x188fe20000010832 */
        /* <DEDUP_REMOVED lines=25> */
[----:B-1----:R-:W-:Y:S01]  /*53a0*/  @!P1 PRMT R43, RZ, 0x654, R39 ;  /* 0x00000654ff2b9816 */ /* 0x002fe20000000027 */
[-CC-:B------:R-:W-:Y:S01]  /*53b0*/  FFMA.FTZ R73, R73, R0.reuse, -R50.reuse ;  /* 0x0000000049497223 */ /* 0x180fe20000010832 */
[-CC-:B------:R-:W-:Y:S01]  /*53c0*/  FFMA.FTZ R75, R75, R0.reuse, -R50.reuse ;  /* 0x000000004b4b7223 */ /* 0x180fe20000010832 */
[-CC-:B------:R-:W-:Y:S01]  /*53d0*/  FFMA.FTZ R77, R77, R0.reuse, -R50.reuse ;  /* 0x000000004d4d7223 */ /* 0x180fe20000010832 */
[-CC-:B------:R-:W-:Y:S01]  /*53e0*/  FFMA.FTZ R83, R83, R0.reuse, -R50.reuse ;  /* 0x0000000053537223 */ /* 0x180fe20000010832 */
[-CC-:B------:R-:W-:Y:S01]  /*53f0*/  FFMA.FTZ R185, R185, R0.reuse, -R50.reuse ;  /* 0x00000000b9b97223 */ /* 0x180fe20000010832 */
[----:B------:R-:W-:Y:S01]  /*5400*/  FFMA.FTZ R187, R187, R0, -R50 ;  /* 0x00000000bbbb7223 */ /* 0x000fe20000010832 */
[----:B------:R-:W1:Y:S01]  /*5410*/  MUFU.EX2 R182, R182 ;  /* 0x000000b600b67308 */ /* 0x000e620000000800 */
[----:B------:R-:W-:Y:S01]  /*5420*/  IMAD.U32 R45, RZ, RZ, UR5 ;  /* 0x00000005ff2d7e24 */ /* 0x000fe2000f8e00ff */
[----:B------:R-:W-:-:S04]  /*5430*/  UMOV UR5, UR4 ;  /* 0x0000000400057c82 */ /* 0x000fc80008000000 */
[----:B------:R-:W-:Y:S02]  /*5440*/  @!P1 LEA R45, R45, UR36, 0x3 ;  /* 0x000000242d2d9c11 */ /* 0x000fe4000f8e18ff */
[----:B------:R-:W4:Y:S03]  /*5450*/  MUFU.EX2 R25, R25 ;  /* 0x0000001900197308 */ /* 0x000f260000000800 */
[----:B------:R-:W-:-:S05]  /*5460*/  @!P1 VIADD R45, R45, 0x28860 ;  /* 0x000288602d2d9836 */ /* 0x000fca0000000000 */
[----:B------:R-:W5:Y:S01]  /*5470*/  MUFU.EX2 R176, R176 ;  /* 0x000000b000b07308 */ /* 0x000f620000000800 */
[----:B------:R-:W-:-:S07]  /*5480*/  @!P1 PRMT R45, RZ, 0x654, R45 ;  /* 0x00000654ff2d9816 */ /* 0x000fce000000002d */
        /* <DEDUP_REMOVED lines=13> */
[----:B------:R3:W-:Y:S01]  /*5560*/  MUFU.EX2 R40, R168 ;  /* 0x000000a800287308 */ /* 0x0007e20000000800 */
[-C--:B0-----:R-:W-:Y:S01]  /*5570*/  FMUL.FTZ R88, R88, R12.reuse ;  /* 0x0000000c58587220 */ /* 0x081fe20000410000 */
[-C--:B------:R-:W-:Y:S01]  /*5580*/  FMUL.FTZ R89, R89, R12.reuse ;  /* 0x0000000c59597220 */ /* 0x080fe20000410000 */
[-C--:B------:R-:W-:Y:S01]  /*5590*/  FMUL.FTZ R92, R92, R12.reuse ;  /* 0x0000000c5c5c7220 */ /* 0x080fe20000410000 */
[-C--:B------:R-:W-:Y:S01]  /*55a0*/  FMUL.FTZ R93, R93, R12.reuse ;  /* 0x0000000c5d5d7220 */ /* 0x080fe20000410000 */
[-C--:B------:R-:W-:Y:S01]  /*55b0*/  FMUL.FTZ R96, R96, R12.reuse ;  /* 0x0000000c60607220 */ /* 0x080fe20000410000 */
[----:B------:R-:W-:Y:S01]  /*55c0*/  FMUL.FTZ R97, R97, R12 ;  /* 0x0000000c61617220 */ /* 0x000fe20000410000 */
[----:B--2---:R-:W-:Y:S01]  /*55d0*/  FFMA.FTZ R43, R12, R6, R23 ;  /* 0x000000060c2b7223 */ /* 0x004fe20000010017 */
[----:B------:R-:W-:Y:S01]  /*55e0*/  FFMA.FTZ R6, R13, R7, R14 ;  /* 0x000000070d067223 */ /* 0x000fe2000001000e */
[----:B---3--:R-:W-:Y:S01]  /*55f0*/  FFMA.FTZ R168, R51, R0, -R50 ;  /* 0x0000000033a87223 */ /* 0x008fe20000010832 */
[----:B------:R-:W0:Y:S01]  /*5600*/  MUFU.EX2 R33, R33 ;  /* 0x0000002100217308 */ /* 0x000e220000000800 */
[----:B------:R-:W-:Y:S01]  /*5610*/  FADD.FTZ R43, R180, R43 ;  /* 0x0000002bb42b7221 */ /* 0x000fe20000010000 */
[C---:B------:R-:W-:Y:S01]  /*5620*/  FADD.FTZ R6, R181.reuse, R6 ;  /* 0x00000006b5067221 */ /* 0x040fe20000010000 */
[----:B------:R-:W-:Y:S01]  /*5630*/  F2FP.BF16.F32.PACK_AB R181, R181, R14 ;  /* 0x0000000eb5b5723e */ /* 0x000fe200000010ff */
[----:B------:R-:W-:Y:S01]  /*5640*/  FFMA.FTZ R50, R189, R0, -R50 ;  /* 0x00000000bd327223 */ /* 0x000fe20000010832 */
[----:B-1----:R-:W-:Y:S01]  /*5650*/  FADD.FTZ R52, R182, R43 ;  /* 0x0000002bb6347221 */ /* 0x002fe20000010000 */
[----:B----4-:R-:W-:Y:S01]  /*5660*/  FADD.FTZ R41, R183, R6 ;  /* 0x00000006b7297221 */ /* 0x010fe20000010000 */
[----:B------:R-:W-:Y:S01]  /*5670*/  F2FP.BF16.F32.PACK_AB R180, R180, R23 ;  /* 0x00000017b4b4723e */ /* 0x000fe200000010ff */
[----:B------:R-:W1:Y:S01]  /*5680*/  MUFU.EX2 R168, R168 ;  /* 0x000000a800a87308 */ /* 0x000e620000000800 */
[C---:B------:R-:W-:Y:S01]  /*5690*/  FADD.FTZ R43, R25.reuse, R52 ;  /* 0x00000034192b7221 */ /* 0x040fe20000010000 */
[----:B------:R-:W-:Y:S01]  /*56a0*/  FADD.FTZ R6, R20, R41 ;  /* 0x0000002914067221 */ /* 0x000fe20000010000 */
[----:B------:R-:W-:Y:S01]  /*56b0*/  F2FP.BF16.F32.PACK_AB R182, R25, R182 ;  /* 0x000000b619b6723e */ /* 0x000fe200000010ff */
[----:B------:R2:W-:Y:S01]  /*56c0*/  @!P1 SYNCS.ARRIVE.TRANS64.RED.A1T0 RZ, [R45+URZ], RZ ;  /* 0x000000ff2dff99a7 */ /* 0x0005e2000810043f */
[----:B-----5:R-:W-:Y:S01]  /*56d0*/  FADD.FTZ R52, R176, R43 ;  /* 0x0000002bb0347221 */ /* 0x020fe20000010000 */
        /* <DEDUP_REMOVED lines=8> */
[----:B------:R-:W-:Y:S01]  /*5760*/  FADD.FTZ R41, R179, R6 ;  /* 0x00000006b3297221 */ /* 0x000fe20000010000 */
[-C--:B------:R-:W-:Y:S01]  /*5770*/  FMUL.FTZ R105, R105, R12.reuse ;  /* 0x0000000c69697220 */ /* 0x080fe20000410000 */
[----:B------:R-:W4:Y:S01]  /*5780*/  MUFU.EX2 R35, R35 ;  /* 0x0000002300237308 */ /* 0x000f220000000800 */
[----:B------:R-:W-:Y:S01]  /*5790*/  FADD.FTZ R43, R29, R52 ;  /* 0x000000341d2b7221 */ /* 0x000fe20000010000 */
[----:B------:R-:W-:Y:S01]  /*57a0*/  FADD.FTZ R6, R28, R41 ;  /* 0x000000291c067221 */ /* 0x000fe20000010000 */
[-C--:B------:R-:W-:Y:S01]  /*57b0*/  FMUL.FTZ R108, R108, R12.reuse ;  /* 0x0000000c6c6c7220 */ /* 0x080fe20000410000 */
[-C--:B------:R-:W-:Y:S01]  /*57c0*/  FMUL.FTZ R109, R109, R12.reuse ;  /* 0x0000000c6d6d7220 */ /* 0x080fe20000410000 */
[----:B------:R-:W-:Y:S01]  /*57d0*/  FADD.FTZ R52, R172, R43 ;  /* 0x0000002bac347221 */ /* 0x000fe20000010000 */
[----:B------:R-:W-:Y:S01]  /*57e0*/  FADD.FTZ R41, R173, R6 ;  /* 0x00000006ad297221 */ /* 0x000fe20000010000 */
[-C--:B------:R-:W-:Y:S01]  /*57f0*/  FMUL.FTZ R112, R112, R12.reuse ;  /* 0x0000000c70707220 */ /* 0x080fe20000410000 */
[----:B------:R-:W5:Y:S01]  /*5800*/  MUFU.EX2 R170, R170 ;  /* 0x000000aa00aa7308 */ /* 0x000f620000000800 */
[----:B------:R-:W-:Y:S01]  /*5810*/  FADD.FTZ R43, R31, R52 ;  /* 0x000000341f2b7221 */ /* 0x000fe20000010000 */
[----:B------:R-:W-:Y:S01]  /*5820*/  FADD.FTZ R6, R32, R41 ;  /* 0x0000002920067221 */ /* 0x000fe20000010000 */
[-C--:B------:R-:W-:Y:S01]  /*5830*/  FMUL.FTZ R113, R113, R12.reuse ;  /* 0x0000000c71717220 */ /* 0x080fe20000410000 */
[-C--:B------:R-:W-:Y:S01]  /*5840*/  FMUL.FTZ R116, R116, R12.reuse ;  /* 0x0000000c74747220 */ /* 0x080fe20000410000 */
[----:B------:R-:W-:Y:S01]  /*5850*/  FADD.FTZ R52, R174, R43 ;  /* 0x0000002bae347221 */ /* 0x000fe20000010000 */
[----:B------:R-:W-:Y:S01]  /*5860*/  FADD.FTZ R41, R175, R6 ;  /* 0x00000006af297221 */ /* 0x000fe20000010000 */
[-C--:B------:R-:W-:Y:S01]  /*5870*/  FMUL.FTZ R117, R117, R12.reuse ;  /* 0x0000000c75757220 */ /* 0x080fe20000410000 */
[----:B------:R-:W2:Y:S01]  /*5880*/  MUFU.EX2 R171, R171 ;  /* 0x000000ab00ab7308 */ /* 0x000ea20000000800 */
[----:B0-----:R-:W-:Y:S01]  /*5890*/  FADD.FTZ R43, R33, R52 ;  /* 0x00000034212b7221 */ /* 0x001fe20000010000 */
[----:B------:R-:W-:Y:S01]  /*58a0*/  FADD.FTZ R6, R36, R41 ;  /* 0x0000002924067221 */ /* 0x000fe20000010000 */
[-C--:B------:R-:W-:Y:S01]  /*58b0*/  FMUL.FTZ R120, R120, R12.reuse ;  /* 0x0000000c78787220 */ /* 0x080fe20000410000 */
[-C--:B------:R-:W-:Y:S01]  /*58c0*/  FMUL.FTZ R121, R121, R12.reuse ;  /* 0x0000000c79797220 */ /* 0x080fe20000410000 */
[----:B-1----:R-:W-:Y:S01]  /*58d0*/  FADD.FTZ R52, R168, R43 ;  /* 0x0000002ba8347221 */ /* 0x002fe20000010000 */
[----:B---3--:R-:W-:Y:S01]  /*58e0*/  FADD.FTZ R41, R169, R6 ;  /* 0x00000006a9297221 */ /* 0x008fe20000010000 */
[-C--:B------:R-:W-:Y:S01]  /*58f0*/  FMUL.FTZ R124, R124, R12.reuse ;  /* 0x0000000c7c7c7220 */ /* 0x080fe20000410000 */
[----:B------:R-:W0:Y:S01]  /*5900*/  MUFU.EX2 R37, R37 ;  /* 0x0000002500257308 */ /* 0x000e220000000800 */
[----:B----4-:R-:W-:Y:S01]  /*5910*/  FADD.FTZ R43, R35, R52 ;  /* 0x00000034232b7221 */ /* 0x010fe20000010000 */
[----:B------:R-:W-:Y:S01]  /*5920*/  FADD.FTZ R6, R40, R41 ;  /* 0x0000002928067221 */ /* 0x000fe20000010000 */
[-C--:B------:R-:W-:Y:S01]  /*5930*/  FMUL.FTZ R125, R125, R12.reuse ;  /* 0x0000000c7d7d7220 */ /* 0x080fe20000410000 */
[-C--:B------:R-:W-:Y:S01]  /*5940*/  FMUL.FTZ R128, R128, R12.reuse ;  /* 0x0000000c80807220 */ /* 0x080fe20000410000 */
[----:B-----5:R-:W-:Y:S01]  /*5950*/  FADD.FTZ R14, R170, R43 ;  /* 0x0000002baa0e7221 */ /* 0x020fe20000010000 */
        /* <DEDUP_REMOVED lines=11> */
[----:B0-----:R-:W-:Y:S01]  /*5a10*/  FADD.FTZ R25, R37, R14 ;  /* 0x0000000e25197221 */ /* 0x001fe20000010000 */
[-C--:B------:R-:W-:Y:S01]  /*5a20*/  FMUL.FTZ R145, R145, R12.reuse ;  /* 0x0000000c91917220 */ /* 0x080fe20000410000 */
[-C--:B------:R-:W-:Y:S01]  /*5a30*/  FMUL.FTZ R148, R148, R12.reuse ;  /* 0x0000000c94947220 */ /* 0x080fe20000410000 */
[----:B------:R-:W-:Y:S01]  /*5a40*/  FMUL.FTZ R149, R149, R12 ;  /* 0x0000000c95957220 */ /* 0x000fe20000410000 */
        /* <DEDUP_REMOVED lines=41> */
[----:B------:R-:W-:Y:S01]  /*5ce0*/  FMUL.FTZ R151, R151, R13 ;  /* 0x0000000d97977220 */ /* 0x000fe20000410000 */
[----:B------:R-:W-:Y:S01]  /*5cf0*/  F2FP.BF16.F32.PACK_AB R183, R20, R183 ;  /* 0x000000b714b7723e */ /* 0x000fe200000010ff */
[----:B------:R-:W2:Y:S01]  /*5d00*/  MUFU.EX2 R7, R61 ;  /* 0x0000003d00077308 */ /* 0x000ea20000000800 */
[----:B0-----:R-:W-:Y:S01]  /*5d10*/  FADD.FTZ R14, R154, R25 ;  /* 0x000000199a0e7221 */ /* 0x001fe20000010000 */
[----:B------:R-:W-:Y:S01]  /*5d20*/  F2FP.BF16.F32.PACK_AB R177, R24, R177 ;  /* 0x000000b118b1723e */ /* 0x000fe200000010ff */
[----:B------:R-:W-:Y:S01]  /*5d30*/  IMAD.MOV.U32 R13, RZ, RZ, R11 ;  /* 0x000000ffff0d7224 */ /* 0x000fe200078e000b */
[----:B------:R-:W-:Y:S01]  /*5d40*/  F2FP.BF16.F32.PACK_AB R176, R27, R176 ;  /* 0x000000b01bb0723e */ /* 0x000fe200000010ff */
[----:B------:R-:W-:Y:S01]  /*5d50*/  IMAD.MOV.U32 R12, RZ, RZ, R9 ;  /* 0x000000ffff0c7224 */ /* 0x000fe200078e0009 */
[----:B------:R-:W-:-:S02]  /*5d60*/  F2FP.BF16.F32.PACK_AB R178, R29, R178 ;  /* 0x000000b21db2723e */ /* 0x000fc400000010ff */
[----:B------:R-:W0:Y:S01]  /*5d70*/  MUFU.EX2 R30, R30 ;  /* 0x0000001e001e7308 */ /* 0x000e220000000800 */
[----:B-1----:R-:W-:Y:S01]  /*5d80*/  FADD.FTZ R23, R155, R6 ;  /* 0x000000069b177221 */ /* 0x002fe20000010000 */
[----:B------:R-:W-:Y:S02]  /*5d90*/  F2FP.BF16.F32.PACK_AB R179, R28, R179 ;  /* 0x000000b31cb3723e */ /* 0x000fe400000010ff */
[----:B------:R-:W-:Y:S02]  /*5da0*/  F2FP.BF16.F32.PACK_AB R172, R31, R172 ;  /* 0x000000ac1fac723e */ /* 0x000fe400000010ff */
[----:B------:R-:W-:Y:S02]  /*5db0*/  F2FP.BF16.F32.PACK_AB R173, R32, R173 ;  /* 0x000000ad20ad723e */ /* 0x000fe400000010ff */
[----:B------:R-:W1:Y:S01]  /*5dc0*/  MUFU.EX2 R49, R49 ;  /* 0x0000003100317308 */ /* 0x000e620000000800 */
[C---:B--2---:R-:W-:Y:S01]  /*5dd0*/  FADD.FTZ R14, R7.reuse, R14 ;  /* 0x0000000e070e7221 */ /* 0x044fe20000010000 */
[----:B------:R-:W-:-:S02]  /*5de0*/  F2FP.BF16.F32.PACK_AB R154, R7, R154 ;  /* 0x0000009a079a723e */ /* 0x000fc400000010ff */
[----:B------:R-:W-:Y:S02]  /*5df0*/  F2FP.BF16.F32.PACK_AB R174, R33, R174 ;  /* 0x000000ae21ae723e */ /* 0x000fe400000010ff */
[----:B------:R-:W-:Y:S02]  /*5e00*/  F2FP.BF16.F32.PACK_AB R175, R36, R175 ;  /* 0x000000af24af723e */ /* 0x000fe400000010ff */
[----:B------:R-:W2:Y:S01]  /*5e10*/  MUFU.EX2 R157, R157 ;  /* 0x0000009d009d7308 */ /* 0x000ea20000000800 */
[----:B0-----:R-:W-:Y:S01]  /*5e20*/  FADD.FTZ R6, R30, R23 ;  /* 0x000000171e067221 */ /* 0x001fe20000010000 */
[----:B------:R-:W-:Y:S02]  /*5e30*/  F2FP.BF16.F32.PACK_AB R168, R35, R168 ;  /* 0x000000a823a8723e */ /* 0x000fe400000010ff */
[----:B------:R-:W-:Y:S02]  /*5e40*/  F2FP.BF16.F32.PACK_AB R169, R40, R169 ;  /* 0x000000a928a9723e */ /* 0x000fe400000010ff */
[----:B------:R-:W-:-:S02]  /*5e50*/  F2FP.BF16.F32.PACK_AB R170, R37, R170 ;  /* 0x000000aa25aa723e */ /* 0x000fc400000010ff */
[----:B------:R-:W0:Y:S01]  /*5e60*/  MUFU.EX2 R65, R65 ;  /* 0x0000004100417308 */ /* 0x000e220000000800 */
[----:B-1----:R-:W-:Y:S01]  /*5e70*/  FADD.FTZ R14, R49, R14 ;  /* 0x0000000e310e7221 */ /* 0x002fe20000010000 */
[----:B------:R-:W-:Y:S02]  /*5e80*/  F2FP.BF16.F32.PACK_AB R171, R42, R171 ;  /* 0x000000ab2aab723e */ /* 0x000fe400000010ff */
        /* <DEDUP_REMOVED lines=56> */
[----:B------:R-:W-:Y:S01]  /*6210*/  F2FP.BF16.F32.PACK_AB R166, R50, R187 ;  /* 0x000000bb32a6723e */ /* 0x000fe200000010ff */
[----:B------:R-:W-:Y:S02]  /*6220*/  IMAD.MOV.U32 R14, RZ, RZ, R8 ;  /* 0x000000ffff0e7224 */ /* 0x000fe400078e0008 */
[C---:B0-----:R-:W-:Y:S01]  /*6230*/  FADD.FTZ R7, R21.reuse, R7 ;  /* 0x0000000715077221 */ /* 0x041fe20000010000 */
[----:B------:R-:W-:Y:S01]  /*6240*/  F2FP.BF16.F32.PACK_AB R167, R21, R46 ;  /* 0x0000002e15a7723e */ /* 0x000fe200000010ff */
[----:B------:R-:W-:Y:S06]  /*6250*/  @P3 BRA `(.L_x_8388) ;  /* 0xffffffd400d43947 */ /* 0x000fec000383ffff */
.L_x_8379:
[----:B------:R-:W-:-:S13]  /*6260*/  ISETP.GE.AND P2, PT, R10, R17, PT ;  /* 0x000000110a00720c */ /* 0x000fda0003f46270 */
[----:B------:R-:W-:Y:S05]  /*6270*/  @!P2 BRA `(.L_x_8389) ;  /* 0x0000001c00f0a947 */ /* 0x000fea0003800000 */
[C---:B------:R-:W-:Y:S01]  /*6280*/  VIADD R4, R19.reuse, 0x8 ;  /* 0x0000000813047836 */ /* 0x040fe20000000000 */
[----:B------:R-:W-:Y:S01]  /*6290*/  IADD3 R19, -R19, 0xb, RZ ;  /* 0x0000000b13137810 */ /* 0x000fe20007ffe1ff */
[----:B------:R-:W-:Y:S01]  /*62a0*/  IMAD.MOV.U32 R12, RZ, RZ, R11 ;  /* 0x000000ffff0c7224 */ /* 0x000fe200078e000b */
[----:B------:R-:W-:Y:S01]  /*62b0*/  UMOV UR5, UR4 ;  /* 0x0000000400057c82 */ /* 0x000fe20008000000 */
[----:B------:R-:W-:Y:S02]  /*62c0*/  IMAD.MOV.U32 R5, RZ, RZ, R9 ;  /* 0x000000ffff057224 */ /* 0x000fe400078e0009 */
[----:B------:R-:W-:-:S07]  /*62d0*/  IMAD.MOV.U32 R13, RZ, RZ, R8 ;  /* 0x000000ffff0d7224 */ /* 0x000fce00078e0008 */
.L_x_8398:
        /* <DEDUP_REMOVED lines=9> */
.L_x_8391:
[----:B------:R-:W-:Y:S01]  /*6370*/  ULEA UR7, UR4, UR36, 0x3 ;  /* 0x0000002404077291 */ /* 0x000fe2000f8e183f */
[----:B------:R-:W-:-:S08]  /*6380*/  SHF.L.U32 R0, R8, 0x1f, RZ ;  /* 0x0000001f08007819 */ /* 0x000fd000000006ff */
[----:B------:R0:W1:Y:S01]  /*6390*/  SYNCS.PHASECHK.TRANS64.TRYWAIT P2, [UR7+0x28830], R0 ;  /* 0x02883000ff0075a7 */ /* 0x0000620008040147 */
[----:B------:R-:W-:Y:S05]  /*63a0*/  @!P0 BRA `(.L_x_8392) ;  /* 0x0000000000048947 */ /* 0x000fea0003800000 */
[----:B------:R-:W-:Y:S01]  /*63b0*/  BPT.TRAP 0x1 ;  /* 0x000000040000795c */ /* 0x000fe20000300000 */
.L_x_8392:
[----:B-1----:R-:W-:Y:S05]  /*63c0*/  @P2 BRA `(.L_x_8390) ;  /* 0x0000000000082947 */ /* 0x002fea0003800000 */
[----:B------:R-:W1:Y:S02]  /*63d0*/  SYNCS.PHASECHK.TRANS64.TRYWAIT P2, [UR7+0x28830], R0 ;  /* 0x02883000ff0075a7 */ /* 0x000e640008040147 */
[----:B-1----:R-:W-:Y:S05]  /*63e0*/  @!P2 BRA `(.L_x_8393) ;  /* 0x0000007c0038a947 */ /* 0x002fea0003800000 */
.L_x_8390:
        /* <DEDUP_REMOVED lines=46> */
.L_x_8395:
[----:B------:R-:W-:Y:S01]  /*66d0*/  ULEA UR7, UR5, UR36, 0x3 ;  /* 0x0000002405077291 */ /* 0x000fe2000f8e183f */
[----:B01----:R-:W-:-:S08]  /*66e0*/  SHF.L.U32 R0, R13, 0x1f, RZ ;  /* 0x0000001f0d007819 */ /* 0x003fd000000006ff */
[----:B------:R0:W1:Y:S01]  /*66f0*/  SYNCS.PHASECHK.TRANS64.TRYWAIT P2, [UR7+0x28850], R0 ;  /* 0x02885000ff0075a7 */ /* 0x0000620008040147 */
[----:B------:R-:W-:Y:S05]  /*6700*/  @!P0 BRA `(.L_x_8396) ;  /* 0x0000000000048947 */ /* 0x000fea0003800000 */
[----:B------:R-:W-:Y:S01]  /*6710*/  BPT.TRAP 0x1 ;  /* 0x000000040000795c */ /* 0x000fe20000300000 */
.L_x_8396:
[----:B-1----:R-:W-:Y:S05]  /*6720*/  @P2 BRA `(.L_x_8394) ;  /* 0x0000000000082947 */ /* 0x002fea0003800000 */
[----:B------:R-:W1:Y:S02]  /*6730*/  SYNCS.PHASECHK.TRANS64.TRYWAIT P2, [UR7+0x28850], R0 ;  /* 0x02885000ff0075a7 */ /* 0x000e640008040147 */
[----:B-1----:R-:W-:Y:S05]  /*6740*/  @!P2 BRA `(.L_x_8397) ;  /* 0x000000780078a947 */ /* 0x002fea0003800000 */
.L_x_8394:
        /* <DEDUP_REMOVED lines=48> */
[----:B------:R-:W1:Y:S01]  /*6a50*/  SHFL.BFLY PT, R14, R13, 0x1, 0x1f ;  /* 0x0c201f000d0e7f89 */ /* 0x000e6200000e0000 */
[----:B------:R-:W-:Y:S02]  /*6a60*/  WARPGROUP.DEPBAR.LE gsb0, 0x0 ;  /* 0x00008000000079c5 */ /* 0x000fe40000010000 */
[----:B------:R-:W-:-:S06]  /*6a70*/  WARPGROUP.ARRIVE ;  /* 0x00000000000079c5 */ /* 0x000fcc0000000000 */
[----:B------:R-:W-:Y:S01]  /*6a80*/  HGMMA.64x128x16.F32.BF16 R88, R176, gdesc[UR12].tnspB, R88, gsb0 ;  /* 0x41e0000cb0587df0 */ /* 0x000fe20008001858 */
[----:B------:R-:W-:Y:S01]  /*6a90*/  UIADD3 UR14, UR10, 0x100, URZ ;  /* 0x000001000a0e7890 */ /* 0x000fe2000fffe03f */
[----:B------:R-:W-:Y:S01]  /*6aa0*/  UMOV UR15, 0x40000040 ;  /* 0x40000040000f7882 */ /* 0x000fe20000000000 */
        /* <DEDUP_REMOVED lines=42> */
[----:B0-----:R-:W-:-:S05]  /*6d50*/  FMNMX.FTZ R22, R11, R16, !PT ;  /* 0x000000100b167209 */ /* 0x001fca0007810000 */
[----:B------:R-:W0:Y:S02]  /*6d60*/  SHFL.BFLY PT, R11, R22, 0x1, 0x1f ;  /* 0x0c201f00160b7f89 */ /* 0x000e2400000e0000 */
[----:B0-----:R-:W-:Y:S01]  /*6d70*/  FMNMX.FTZ R11, R22, R11, !PT ;  /* 0x0000000b160b7209 */ /* 0x001fe20007810000 */
[----:B------:R-:W-:Y:S02]  /*6d80*/  WARPGROUP.DEPBAR.LE gsb0, 0x0 ;  /* 0x00008000000079c5 */ /* 0x000fe40000010000 */
[----:B------:R-:W-:-:S06]  /*6d90*/  WARPGROUP.ARRIVE ;  /* 0x00000000000079c5 */ /* 0x000fcc0000000000 */
[----:B------:R-:W-:Y:S01]  /*6da0*/  HGMMA.64x128x16.F32.BF16 R88, R168, gdesc[UR12].tnspB, R88, gsb0 ;  /* 0x41e0000ca8587df0 */ /* 0x000fe20008001858 */
[----:B------:R-:W-:Y:S01]  /*6db0*/  UIADD3 UR14, UR10, 0x200, URZ ;  /* 0x000002000a0e7890 */ /* 0x000fe2000fffe03f */
[----:B------:R-:W-:Y:S01]  /*6dc0*/  UMOV UR15, 0x40000040 ;  /* 0x40000040000f7882 */ /* 0x000fe20000000000 */
[----:B------:R-:W-:Y:S02]  /*6dd0*/  WARPGROUP.DEPBAR.LE gsb0, 0x0 ;  /* 0x00008000000079c5 */ /* 0x000fe40000010000 */
[----:B------:R-:W-:Y:S01]  /*6de0*/  WARPGROUP.ARRIVE ;  /* 0x00000000000079c5 */ /* 0x000fe20000000000 */
[----:B------:R-:W-:-:S04]  /*6df0*/  FMUL.FTZ R169, R9, R0 ;  /* 0x0000000009a97220 */ /* 0x000fc80000410000 */
[-CC-:B------:R-:W-:Y:S02]  /*6e00*/  FFMA.FTZ R13, R25, R0.reuse, -R169.reuse ;  /* 0x00000000190d7223 */ /* 0x180fe400000108a9 */
[----:B------:R-:W-:Y:S01]  /*6e10*/  HGMMA.64x128x16.F32.BF16 R88, R152, gdesc[UR12].tnspB, R88, gsb0 ;  /* 0x41e0000c98587df0 */ /* 0x000fe20008001858 */
[----:B------:R-:W-:Y:S01]  /*6e20*/  UIADD3 UR14, UR10, 0x280, URZ ;  /* 0x000002800a0e7890 */ /* 0x000fe2000fffe03f */
[-CC-:B------:R-:W-:Y:S01]  /*6e30*/  FFMA.FTZ R25, R41, R0.reuse, -R169.reuse ;  /* 0x0000000029197223 */ /* 0x180fe200000108a9 */
[----:B------:R-:W-:Y:S01]  /*6e40*/  UMOV UR15, 0x40000040 ;  /* 0x40000040000f7882 */ /* 0x000fe20000000000 */
[-CC-:B------:R-:W-:Y:S01]  /*6e50*/  FFMA.FTZ R41, R57, R0.reuse, -R169.reuse ;  /* 0x0000000039297223 */ /* 0x180fe200000108a9 */
[-CC-:B------:R-:W-:Y:S01]  /*6e60*/  FFMA.FTZ R57, R73, R0.reuse, -R169.reuse ;  /* 0x0000000049397223 */ /* 0x180fe200000108a9 */
[----:B------:R-:W-:Y:S01]  /*6e70*/  FADD.FTZ R73, -R11, R12 ;  /* 0x0000000c0b497221 */ /* 0x000fe20000010100 */
[-CC-:B------:R-:W-:Y:S01]  /*6e80*/  FFMA.FTZ R180, R24, R0.reuse, -R169.reuse ;  /* 0x0000000018b47223 */ /* 0x180fe200000108a9 */
[-CC-:B------:R-:W-:Y:S01]  /*6e90*/  FFMA.FTZ R176, R32, R0.reuse, -R169.reuse ;  /* 0x0000000020b07223 */ /* 0x180fe200000108a9 */
[-CC-:B------:R-:W-:Y:S01]  /*6ea0*/  FFMA.FTZ R182, R28, R0.reuse, -R169.reuse ;  /* 0x000000001cb67223 */ /* 0x180fe200000108a9 */
[-C--:B------:R-:W-:Y:S01]  /*6eb0*/  FMUL.FTZ R12, R73, R0.reuse ;  /* 0x00000000490c7220 */ /* 0x080fe20000410000 */
[-C--:B------:R-:W-:Y:S01]  /*6ec0*/  FMUL.FTZ R73, R11, R0.reuse ;  /* 0x000000000b497220 */ /* 0x080fe20000410000 */
[----:B------:R-:W-:Y:S01]  /*6ed0*/  MUFU.EX2 R13, R13 ;  /* 0x0000000d000d7308 */ /* 0x000fe20000000800 */
[-CC-:B------:R-:W-:Y:S01]  /*6ee0*/  FFMA.FTZ R172, R40, R0.reuse, -R169.reuse ;  /* 0x0000000028ac7223 */ /* 0x180fe200000108a9 */
[-C--:B------:R-:W-:Y:S01]  /*6ef0*/  FFMA.FTZ R15, R29, R0.reuse, -R169 ;  /* 0x000000001d0f7223 */ /* 0x080fe200000108a9 */
[-CC-:B------:R-:W-:Y:S01]  /*6f00*/  FFMA.FTZ R181, R26, R0.reuse, -R73.reuse ;  /* 0x000000001ab57223 */ /* 0x180fe20000010849 */
[----:B------:R-:W-:Y:S01]  /*6f10*/  FFMA.FTZ R32, R27, R0, -R73 ;  /* 0x000000001b207223 */ /* 0x000fe20000010849 */
[----:B------:R-:W-:-:S02]  /*6f20*/  IMAD.U32 R27, RZ, RZ, UR4 ;  /* 0x00000004ff1b7e24 */ /* 0x000fc4000f8e00ff */
[-CC-:B------:R-:W-:Y:S01]  /*6f30*/  FFMA.FTZ R183, R30, R0.reuse, -R73.reuse ;  /* 0x000000001eb77223 */ /* 0x180fe20000010849 */
[-CC-:B------:R-:W-:Y:S01]  /*6f40*/  FFMA.FTZ R40, R31, R0.reuse, -R73.reuse ;  /* 0x000000001f287223 */ /* 0x180fe20000010849 */
[----:B------:R-:W0:Y:S01]  /*6f50*/  MUFU.EX2 R180, R180 ;  /* 0x000000b400b47308 */ /* 0x000e220000000800 */
[-C--:B------:R-:W-:Y:S01]  /*6f60*/  FFMA.FTZ R177, R34, R0.reuse, -R73 ;  /* 0x0000000022b17223 */ /* 0x080fe20000010849 */
[----:B------:R-:W-:Y:S01]  /*6f70*/  @!P1 LEA R27, R27, UR36, 0x3 ;  /* 0x000000241b1b9c11 */ /* 0x000fe2000f8e18ff */
[-CC-:B------:R-:W-:Y:S01]  /*6f80*/  FFMA.FTZ R178, R36, R0.reuse, -R169.reuse ;  /* 0x0000000024b27223 */ /* 0x180fe200000108a9 */
[-C--:B------:R-:W-:Y:S01]  /*6f90*/  FFMA.FTZ R21, R33, R0.reuse, -R169 ;  /* 0x0000000021157223 */ /* 0x080fe200000108a9 */
[-CC-:B------:R-:W-:Y:S01]  /*6fa0*/  FFMA.FTZ R36, R35, R0.reuse, -R73.reuse ;  /* 0x0000000023247223 */ /* 0x180fe20000010849 */
[-C--:B------:R-:W-:Y:S01]  /*6fb0*/  FFMA.FTZ R179, R38, R0.reuse, -R73 ;  /* 0x0000000026b37223 */ /* 0x080fe20000010849 */
[----:B------:R-:W-:Y:S01]  /*6fc0*/  @!P1 VIADD R27, R27, 0x28840 ;  /* 0x000288401b1b9836 */ /* 0x000fe20000000000 */
[----:B------:R-:W-:Y:S01]  /*6fd0*/  MUFU.EX2 R12, R12 ;  /* 0x0000000c000c7308 */ /* 0x000fe20000000800 */
[-C--:B------:R-:W-:Y:S01]  /*6fe0*/  FFMA.FTZ R23, R37, R0.reuse, -R169 ;  /* 0x0000000025177223 */ /* 0x080fe200000108a9 */
[-CC-:B------:R-:W-:Y:S01]  /*6ff0*/  FFMA.FTZ R38, R39, R0.reuse, -R73.reuse ;  /* 0x0000000027267223 */ /* 0x180fe20000010849 */
[-C--:B------:R-:W-:Y:S01]  /*7000*/  FFMA.FTZ R173, R42, R0.reuse, -R73 ;  /* 0x000000002aad7223 */ /* 0x080fe20000010849 */
[----:B------:R-:W-:Y:S01]  /*7010*/  @!P1 PRMT R27, RZ, 0x654, R27 ;  /* 0x00000654ff1b9816 */ /* 0x000fe2000000001b */
[-C--:B------:R-:W-:Y:S01]  /*7020*/  FFMA.FTZ R30, R43, R0.reuse, -R73 ;  /* 0x000000002b1e7223 */ /* 0x080fe20000010849 */
[-C--:B------:R-:W-:Y:S01]  /*7030*/  FFMA.FTZ R174, R44, R0.reuse, -R169 ;  /* 0x000000002cae7223 */ /* 0x080fe200000108a9 */
[----:B------:R-:W-:Y:S01]  /*7040*/  FFMA.FTZ R175, R46, R0, -R73 ;  /* 0x000000002eaf7223 */ /* 0x000fe20000010849 */
[----:B------:R-:W1:Y:S01]  /*7050*/  MUFU.EX2 R181, R181 ;  /* 0x000000b500b57308 */ /* 0x000e620000000800 */
[----:B0-----:R-:W-:Y:S01]  /*7060*/  FFMA.FTZ R6, R5, R6, R180 ;  /* 0x0000000605067223 */ /* 0x001fe200000100b4 */
[-C--:B------:R-:W-:Y:S01]  /*7070*/  FFMA.FTZ R29, R45, R0.reuse, -R169 ;  /* 0x000000002d1d7223 */ /* 0x080fe200000108a9 */
[-C--:B------:R-:W-:Y:S01]  /*7080*/  FFMA.FTZ R26, R47, R0.reuse, -R73 ;  /* 0x000000002f1a7223 */ /* 0x080fe20000010849 */
        /* <DEDUP_REMOVED lines=13> */
[----:B-1----:R-:W-:Y:S01]  /*7160*/  FFMA.FTZ R7, R12, R7, R181 ;  /* 0x000000070c077223 */ /* 0x002fe200000100b5 */
[-CC-:B------:R-:W-:Y:S01]  /*7170*/  FFMA.FTZ R65, R81, R0.reuse, -R169.reuse ;  /* 0x0000000051417223 */ /* 0x180fe200000108a9 */
[-CC-:B------:R-:W-:Y:S01]  /*7180*/  FFMA.FTZ R84, R84, R0.reuse, -R169.reuse ;  /* 0x0000000054547223 */ /* 0x180fe200000108a9 */
[-C--:B------:R-:W-:Y:S01]  /*7190*/  FFMA.FTZ R69, R85, R0.reuse, -R169 ;  /* 0x0000000055457223 */ /* 0x080fe200000108a9 */
[-CC-:B------:R-:W-:Y:S01]  /*71a0*/  FFMA.FTZ R28, R51, R0.reuse, -R73.reuse ;  /* 0x00000000331c7223 */ /* 0x180fe20000010849 */
[-CC-:B------:R-:W-:Y:S01]  /*71b0*/  FFMA.FTZ R171, R54, R0.reuse, -R73.reuse ;  /* 0x0000000036ab7223 */ /* 0x180fe20000010849 */
[-CC-:B------:R-:W-:Y:S01]  /*71c0*/  FFMA.FTZ R24, R55, R0.reuse, -R73.reuse ;  /* 0x0000000037187223 */ /* 0x180fe20000010849 */
[----:B------:R-:W-:Y:S01]  /*71d0*/  MUFU.EX2 R183, R183 ;  /* 0x000000b700b77308 */ /* 0x000fe20000000800 */
[-CC-:B------:R-:W-:Y:S01]  /*71e0*/  FFMA.FTZ R34, R59, R0.reuse, -R73.reuse ;  /* 0x000000003b227223 */ /* 0x180fe20000010849 */
[--C-:B------:R-:W-:Y:S01]  /*71f0*/  FFMA.FTZ R62, R62, R0, -R73.reuse ;  /* 0x000000003e3e7223 */ /* 0x100fe20000010849 */
[----:B------:R-:W-:Y:S01]  /*7200*/  F2FP.BF16.F32.PACK_AB R180, R13, R180 ;  /* 0x000000b40db4723e */ /* 0x000fe200000010ff */
[-CC-:B------:R-:W-:Y:S01]  /*7210*/  FFMA.FTZ R63, R63, R0.reuse, -R73.reuse ;  /* 0x000000003f3f7223 */ /* 0x180fe20000010849 */
[-CC-:B------:R-:W-:Y:S01]  /*7220*/  FFMA.FTZ R66, R66, R0.reuse, -R73.reuse ;  /* 0x0000000042427223 */ /* 0x180fe20000010849 */
[-CC-:B------:R-:W-:Y:S01]  /*7230*/  FFMA.FTZ R67, R67, R0.reuse, -R73.reuse ;  /* 0x0000000043437223 */ /* 0x180fe20000010849 */
[----:B0-----:R-:W-:Y:S01]  /*7240*/  F2FP.BF16.F32.PACK_AB R181, R32, R181 ;  /* 0x000000b520b5723e */ /* 0x001fe200000010ff */
        /* <DEDUP_REMOVED lines=10> */
[----:B------:R-:W-:Y:S01]  /*72f0*/  FFMA.FTZ R86, R86, R0, -R73 ;  /* 0x0000000056567223 */ /* 0x000fe20000010849 */
[----:B------:R-:W-:Y:S01]  /*7300*/  IMAD.U32 R31, RZ, RZ, UR5 ;  /* 0x00000005ff1f7e24 */ /* 0x000fe2000f8e00ff */
[----:B------:R-:W-:-:S04]  /*7310*/  UMOV UR5, UR4 ;  /* 0x0000000400057c82 */ /* 0x000fc80008000000 */
[----:B------:R-:W-:Y:S01]  /*7320*/  MUFU.EX2 R176, R176 ;  /* 0x000000b000b07308 */ /* 0x000fe20000000800 */
[----:B------:R-:W-:-:S05]  /*7330*/  @!P1 LEA R31, R31, UR36, 0x3 ;  /* 0x000000241f1f9c11 */ /* 0x000fca000f8e18ff */
[----:B------:R-:W-:Y:S02]  /*7340*/  @!P1 VIADD R31, R31, 0x28860 ;  /* 0x000288601f1f9836 */ /* 0x000fe40000000000 */
[----:B------:R-:W-:Y:S03]  /*7350*/  MUFU.EX2 R177, R177 ;  /* 0x000000b100b17308 */ /* 0x000fe60000000800 */
[----:B------:R-:W-:-:S05]  /*7360*/  @!P1 PRMT R31, RZ, 0x654, R31 ;  /* 0x00000654ff1f9816 */ /* 0x000fca000000001f */
        /* <DEDUP_REMOVED lines=10> */
[----:B------:R-:W-:Y:S02]  /*7410*/  FFMA.FTZ R153, R58, R0, -R73 ;  /* 0x000000003a997223 */ /* 0x000fe40000010849 */
[----:B------:R-:W-:Y:S01]  /*7420*/  MUFU.EX2 R172, R172 ;  /* 0x000000ac00ac7308 */ /* 0x000fe20000000800 */
[----:B------:R-:W-:Y:S01]  /*7430*/  HGMMA.64x128x16.F32.BF16 R88, R156, gdesc[UR12].tnspB, R88, gsb0 ;  /* 0x41e0000c9c587df0 */ /* 0x000fe20008001858 */
[----:B------:R-:W-:Y:S01]  /*7440*/  UIADD3 UR14, UR10, 0x300, URZ ;  /* 0x000003000a0e7890 */ /* 0x000fe2000fffe03f */
[----:B------:R-:W-:Y:S01]  /*7450*/  UMOV UR15, 0x40000040 ;  /* 0x40000040000f7882 */ /* 0x000fe20000000000 */
[----:B------:R-:W-:-:S04]  /*7460*/  UIADD3 UR10, UR10, 0x380, URZ ;  /* 0x000003800a0a7890 */ /* 0x000fc8000fffe03f */
        /* <DEDUP_REMOVED lines=21> */
[-CC-:B------:R-:W-:Y:S02]  /*75c0*/  FFMA.FTZ R169, R50, R0.reuse, -R73.reuse ;  /* 0x0000000032a97223 */ /* 0x180fe40000010849 */
[----:B------:R-:W-:Y:S01]  /*75d0*/  MUFU.EX2 R34, R34 ;  /* 0x0000002200227308 */ /* 0x000fe20000000800 */
[----:B------:R-:W-:Y:S01]  /*75e0*/  FFMA.FTZ R73, R87, R0, -R73 ;  /* 0x0000000057497223 */ /* 0x000fe20000010849 */
[----:B------:R-:W-:Y:S06]  /*75f0*/  HGMMA.64x128x16.F32.BF16 R88, R160, gdesc[UR12].tnspB, R88, gsb0 ;  /* 0x41e0000ca0587df0 */ /* 0x000fec0008001858 */
[----:B------:R-:W-:Y:S08]  /*7600*/  MUFU.EX2 R169, R169 ;  /* 0x000000a900a97308 */ /* 0x000ff00000000800 */
[----:B------:R-:W-:Y:S08]  /*7610*/  MUFU.EX2 R154, R154 ;  /* 0x0000009a009a7308 */ /* 0x000ff00000000800 */
[----:B------:R-:W-:Y:S08]  /*7620*/  MUFU.EX2 R62, R62 ;  /* 0x0000003e003e7308 */ /* 0x000ff00000000800 */
[----:B------:R-:W-:Y:S08]  /*7630*/  MUFU.EX2 R45, R45 ;  /* 0x0000002d002d7308 */ /* 0x000ff00000000800 */
[----:B------:R-:W0:Y:S08]  /*7640*/  MUFU.EX2 R63, R63 ;  /* 0x0000003f003f7308 */ /* 0x000e300000000800 */
[----:B------:R-:W-:Y:S08]  /*7650*/  MUFU.EX2 R156, R156 ;  /* 0x0000009c009c7308 */ /* 0x000ff00000000800 */
[----:B------:R-:W-:Y:S01]  /*7660*/  MUFU.EX2 R66, R66 ;  /* 0x0000004200427308 */ /* 0x000fe20000000800 */
[----:B0-----:R-:W-:-:S07]  /*7670*/  F2FP.BF16.F32.PACK_AB R155, R63, R62 ;  /* 0x0000003e3f9b723e */ /* 0x001fce00000010ff */
        /* <DEDUP_REMOVED lines=10> */
[----:B------:R-:W0:Y:S08]  /*7720*/  MUFU.EX2 R57, R57 ;  /* 0x0000003900397308 */ /* 0x000e300000000800 */
[----:B------:R-:W1:Y:S01]  /*7730*/  MUFU.EX2 R75, R75 ;  /* 0x0000004b004b7308 */ /* 0x000e620000000800 */
[----:B------:R-:W-:Y:S02]  /*7740*/  WARPGROUP.DEPBAR.LE gsb0, 0x0 ;  /* 0x00008000000079c5 */ /* 0x000fe40000010000 */
[----:B------:R-:W-:-:S05]  /*7750*/  WARPGROUP.ARRIVE ;  /* 0x00000000000079c5 */ /* 0x000fca0000000000 */
[----:B------:R-:W-:Y:S01]  /*7760*/  MUFU.EX2 R16, R16 ;  /* 0x0000001000107308 */ /* 0x000fe20000000800 */
[----:B0-----:R-:W-:Y:S01]  /*7770*/  F2FP.BF16.F32.PACK_AB R160, R57, R14 ;  /* 0x0000000e39a0723e */ /* 0x001fe200000010ff */
[----:B------:R-:W-:Y:S01]  /*7780*/  HGMMA.64x128x16.F32.BF16 R88, R164, gdesc[UR8].tnspB, R88, gsb0 ;  /* 0x41e00008a4587df0 */ /* 0x000fe20008001858 */
[----:B-1----:R-:W-:-:S05]  /*7790*/  F2FP.BF16.F32.PACK_AB R161, R75, R74 ;  /* 0x0000004a4ba1723e */ /* 0x002fca00000010ff */
[----:B------:R-:W-:Y:S08]  /*77a0*/  MUFU.EX2 R78, R78 ;  /* 0x0000004e004e7308 */ /* 0x000ff00000000800 */
[----:B------:R-:W0:Y:S08]  /*77b0*/  MUFU.EX2 R61, R61 ;  /* 0x0000003d003d7308 */ /* 0x000e300000000800 */
[----:B------:R-:W1:Y:S08]  /*77c0*/  MUFU.EX2 R79, R79 ;  /* 0x0000004f004f7308 */ /* 0x000e700000000800 */
[----:B------:R-:W2:Y:S01]  /*77d0*/  MUFU.EX2 R20, R20 ;  /* 0x0000001400147308 */ /* 0x000ea20000000800 */
[----:B0-----:R-:W-:-:S07]  /*77e0*/  F2FP.BF16.F32.PACK_AB R162, R61, R16 ;  /* 0x000000103da2723e */ /* 0x001fce00000010ff */
[----:B------:R-:W0:Y:S01]  /*77f0*/  MUFU.EX2 R82, R82 ;  /* 0x0000005200527308 */ /* 0x000e220000000800 */
[----:B-1----:R-:W-:-:S07]  /*7800*/  F2FP.BF16.F32.PACK_AB R163, R79, R78 ;  /* 0x0000004e4fa3723e */ /* 0x002fce00000010ff */
[----:B------:R-:W1:Y:S08]  /*7810*/  MUFU.EX2 R65, R65 ;  /* 0x0000004100417308 */ /* 0x000e700000000800 */
[----:B------:R-:W3:Y:S08]  /*7820*/  MUFU.EX2 R83, R83 ;  /* 0x0000005300537308 */ /* 0x000ef00000000800 */
[----:B------:R-:W4:Y:S08]  /*7830*/  MUFU.EX2 R22, R84 ;  /* 0x0000005400167308 */ /* 0x000f300000000800 */
[----:B------:R-:W5:Y:S08]  /*7840*/  MUFU.EX2 R86, R86 ;  /* 0x0000005600567308 */ /* 0x000f700000000800 */
[----:B------:R-:W5:Y:S08]  /*7850*/  MUFU.EX2 R69, R69 ;  /* 0x0000004500457308 */ /* 0x000f700000000800 */
[----:B------:R-:W5:Y:S01]  /*7860*/  MUFU.EX2 R73, R73 ;  /* 0x0000004900497308 */ /* 0x000f620000000800 */
[----:B------:R-:W-:-:S02]  /*7870*/  WARPGROUP.DEPBAR.LE gsb0, 0x0 ;  /* 0x00008000000079c5 */ /* 0x000fc40000010000 */
[----:B------:R0:W-:Y:S06]  /*7880*/  BAR.ARV R19, 0x100 ;  /* 0x000400130000751d */ /* 0x0001ec0000002000 */
        /* <DEDUP_REMOVED lines=8> */
[----:B--2---:R-:W-:Y:S01]  /*7910*/  FADD.FTZ R27, R13, R6 ;  /* 0x000000060d1b7221 */ /* 0x004fe20000010000 */
[----:B------:R-:W-:Y:S01]  /*7920*/  FADD.FTZ R6, R32, R7 ;  /* 0x0000000720067221 */ /* 0x000fe20000010000 */
[----:B------:R2:W-:Y:S01]  /*7930*/  @!P1 SYNCS.ARRIVE.TRANS64.RED.A1T0 RZ, [R31+URZ], RZ ;  /* 0x000000ff1fff99a7 */ /* 0x0005e2000810043f */
        /* <DEDUP_REMOVED lines=109> */
[----:B-1----:R-:W-:Y:S01]  /*8010*/  FADD.FTZ R13, R65, R6 ;  /* 0x00000006410d7221 */ /* 0x002fe20000010000 */
[----:B---3--:R-:W-:Y:S01]  /*8020*/  FADD.FTZ R7, R83, R7 ;  /* 0x0000000753077221 */ /* 0x008fe20000010000 */
[-C--:B------:R-:W-:Y:S01]  /*8030*/  FMUL.FTZ R150, R150, R12.reuse ;  /* 0x0000000c96967220 */ /* 0x080fe20000410000 */
[----:B------:R-:W-:Y:S01]  /*8040*/  FMUL.FTZ R151, R151, R12 ;  /* 0x0000000c97977220 */ /* 0x000fe20000410000 */
[----:B----4-:R-:W-:Y:S01]  /*8050*/  FADD.FTZ R6, R22, R13 ;  /* 0x0000000d16067221 */ /* 0x010fe20000010000 */
[----:B-----5:R-:W-:Y:S01]  /*8060*/  FADD.FTZ R7, R86, R7 ;  /* 0x0000000756077221 */ /* 0x020fe20000010000 */
[----:B------:R-:W-:Y:S01]  /*8070*/  F2FP.BF16.F32.PACK_AB R182, R15, R182 ;  /* 0x000000b60fb6723e */ /* 0x000fe200000010ff */
[----:B------:R-:W-:Y:S01]  /*8080*/  IMAD.MOV.U32 R13, RZ, RZ, R8 ;  /* 0x000000ffff0d7224 */ /* 0x000fe200078e0008 */
[----:B------:R-:W-:Y:S01]  /*8090*/  F2FP.BF16.F32.PACK_AB R176, R21, R176 ;  /* 0x000000b015b0723e */ /* 0x000fe200000010ff */
[----:B------:R-:W-:Y:S01]  /*80a0*/  FADD.FTZ R6, R69, R6 ;  /* 0x0000000645067221 */ /* 0x000fe20000010000 */
[----:B------:R-:W-:Y:S01]  /*80b0*/  F2FP.BF16.F32.PACK_AB R183, R40, R183 ;  /* 0x000000b728b7723e */ /* 0x000fe200000010ff */
[----:B------:R-:W-:Y:S01]  /*80c0*/  FADD.FTZ R7, R73, R7 ;  /* 0x0000000749077221 */ /* 0x000fe20000010000 */
        /* <DEDUP_REMOVED lines=21> */
[----:B------:R-:W-:Y:S01]  /*8220*/  F2FP.BF16.F32.PACK_AB R167, R73, R86 ;  /* 0x0000005649a7723e */ /* 0x000fe200000010ff */
[----:B--2---:R-:W-:Y:S06]  /*8230*/  @P2 BRA `(.L_x_8398) ;  /* 0xffffffe000282947 */ /* 0x004fec000383ffff */
.L_x_8389:
[----:B------:R-:W-:Y:S06]  /*8240*/  BAR.ARV 0x8, 0x180 ;  /* 0x0206000000007b1d */ /* 0x000fec0000002000 */
[----:B------:R-:W-:Y:S05]  /*8250*/  @!P0 BRA `(.L_x_8399) ;  /* 0x0000000000048947 */ /* 0x000fea0003800000 */
[----:B------:R-:W-:Y:S01]  /*8260*/  BPT.TRAP 0x1 ;  /* 0x000000040000795c */ /* 0x000fe20000300000 */
.L_x_8399:
[----:B------:R-:W-:Y:S01]  /*8270*/  ULEA UR5, UR4, UR36, 0x3 ;  /* 0x0000002404057291 */ /* 0x000fe2000f8e183f */
[----:B------:R-:W-:-:S08]  /*8280*/  SHF.L.U32 R8, R8, 0x1f, RZ ;  /* 0x0000001f08087819 */ /* 0x000fd000000006ff */
[----:B------:R0:W1:Y:S01]  /*8290*/  SYNCS.PHASECHK.TRANS64.TRYWAIT P2, [UR5+0x28850], R8 ;  /* 0x02885008ff0075a7 */ /* 0x0000620008040145 */
[----:B------:R-:W-:Y:S05]  /*82a0*/  @!P0 BRA `(.L_x_8400) ;  /* 0x0000000000048947 */ /* 0x000fea0003800000 */
[----:B------:R-:W-:Y:S01]  /*82b0*/  BPT.TRAP 0x1 ;  /* 0x000000040000795c */ /* 0x000fe20000300000 */
.L_x_8400:
[----:B-1----:R-:W-:Y:S05]  /*82c0*/  @P2 BRA `(.L_x_8401) ;  /* 0x0000000000082947 */ /* 0x002fea0003800000 */
[----:B------:R-:W1:Y:S02]  /*82d0*/  SYNCS.PHASECHK.TRANS64.TRYWAIT P0, [UR5+0x28850], R8 ;  /* 0x02885008ff0075a7 */ /* 0x000e640008000145 */
[----:B-1----:R-:W-:Y:S05]  /*82e0*/  @!P0 BRA `(.L_x_8402) ;  /* 0x0000005c00a88947 */ /* 0x002fea0003800000 */
.L_x_8401:
[----:B------:R-:W-:Y:S01]  /*82f0*/  UIADD3 UR36, UR36, 0x400, URZ ;  /* 0x0000040024247890 */ /* 0x000fe2000fffe03f */
[----:B------:R-:W-:Y:S01]  /*8300*/  WARPGROUP.ARRIVE ;  /* 0x00000000000079c5 */ /* 0x000fe20000000000 */
[----:B------:R-:W-:Y:S01]  /*8310*/  UMOV UR7, 0x40000040 ;  /* 0x4000004000077882 */ /* 0x000fe20000000000 */
[----:B-1----:R-:W1:Y:S01]  /*8320*/  SHFL.BFLY PT, R3, R6, 0x2, 0x1f ;  /* 0x0c401f0006037f89 */ /* 0x002e6200000e0000 */
[----:B------:R-:W-:Y:S01]  /*8330*/  USHF.R.U32.HI UR36, URZ, 0x4, UR36 ;  /* 0x000000043f247899 */ /* 0x000fe20008011624 */
[----:B------:R-:W-:Y:S02]  /*8340*/  IMAD.U32 R12, RZ, RZ, UR5 ;  /* 0x00000005ff0c7e24 */ /* 0x000fe4000f8e00ff */
[----:B------:R-:W2:Y:S01]  /*8350*/  SHFL.BFLY PT, R2, R7, 0x2, 0x1f ;  /* 0x0c401f0007027f89 */ /* 0x000ea200000e0000 */
        /* <DEDUP_REMOVED lines=10> */
[----:B------:R-:W-:Y:S02]  /*8400*/  IMAD.MOV.U32 R6, RZ, RZ, RZ ;  /* 0x000000ffff067224 */ /* 0x000fe400078e00ff */
[----:B--2---:R-:W-:Y:S02]  /*8410*/  FADD.FTZ R4, R2, R7 ;  /* 0x0000000702047221 */ /* 0x004fe40000010000 */
[----:B------:R-:W1:Y:S04]  /*8420*/  SHFL.BFLY PT, R2, R3, 0x1, 0x1f ;  /* 0x0c201f0003027f89 */ /* 0x000e6800000e0000 */
[----:B------:R-:W2:Y:S01]  /*8430*/  SHFL.BFLY PT, R5, R4, 0x1, 0x1f ;  /* 0x0c201f0004057f89 */ /* 0x000ea200000e0000 */
[----:B-1----:R-:W-:Y:S01]  /*8440*/  FADD.FTZ R13, R3, R2 ;  /* 0x00000002030d7221 */ /* 0x002fe20000010000 */
[----:B------:R-:W-:-:S02]  /*8450*/  IMAD.MOV.U32 R3, RZ, RZ, -0x800000 ;  /* 0xff800000ff037424 */ /* 0x000fc400078e00ff */
[----:B------:R-:W-:Y:S02]  /*8460*/  IMAD.MOV.U32 R2, RZ, RZ, -0x800000 ;  /* 0xff800000ff027424 */ /* 0x000fe400078e00ff */
[----:B--2---:R-:W-:Y:S01]  /*8470*/  FADD.FTZ R14, R4, R5 ;  /* 0x00000005040e7221 */ /* 0x004fe20000010000 */
[----:B------:R-:W-:Y:S01]  /*8480*/  FSETP.NE.FTZ.AND P0, PT, R13, RZ, PT ;  /* 0x000000ff0d00720b */ /* 0x000fe20003f15000 */
[----:B------:R-:W-:-:S03]  /*8490*/  IMAD.MOV.U32 R5, RZ, RZ, RZ ;  /* 0x000000ffff057224 */ /* 0x000fc600078e00ff */
[----:B------:R-:W-:-:S09]  /*84a0*/  FSETP.NE.FTZ.AND P2, PT, R14, RZ, PT ;  /* 0x000000ff0e00720b */ /* 0x000fd20003f55000 */
[----:B0-----:R-:W0:Y:S01]  /*84b0*/  @P0 MUFU.LG2 R8, R13 ;  /* 0x0000000d00080308 */ /* 0x001e220000000c00 */
        /* <DEDUP_REMOVED lines=110> */
.L_x_8372:
[----:B------:R-:W-:Y:S05]  /*8ba0*/  @P0 BRA `(.L_x_8403) ;  /* 0x0000001400340947 */ /* 0x000fea0003800000 */
[----:B------:R-:W1:Y:S01]  /*8bb0*/  S2R R0, SR_TID.X ;  /* 0x0000000000007919 */ /* 0x000e620000002100 */
[----:B------:R-:W2:Y:S01]  /*8bc0*/  LDC R17, c[0x0][0xbe8] ;  /* 0x0002fa00ff117b82 */ /* 0x000ea20000000800 */
[----:B------:R-:W-:Y:S01]  /*8bd0*/  ULDC.64 UR4, c[0x0][0xbd0] ;  /* 0x0002f40000047ab9 */ /* 0x000fe20000000a00 */
[----:B------:R-:W-:Y:S01]  /*8be0*/  ULDC.64 UR6, c[0x0][0xb38] ;  /* 0x0002ce0000067ab9 */ /* 0x000fe20000000a00 */
[----:B------:R-:W3:Y:S01]  /*8bf0*/  S2R R19, SR_CTAID.X ;  /* 0x0000000000137919 */ /* 0x000ee20000002500 */
[----:B------:R-:W-:Y:S04]  /*8c00*/  BSSY B0, `(.L_x_8404) ;  /* 0x00000e3000007945 */ /* 0x000fe80003800000 */
[----:B------:R-:W4:Y:S08]  /*8c10*/  S2UR UR9, SR_CTAID.Z ;  /* 0x00000000000979c3 */ /* 0x000f300000002700 */
[----:B------:R-:W5:Y:S08]  /*8c20*/  LDC.64 R20, c[0x0][0xbd8] ;  /* 0x0002f600ff147b82 */ /* 0x000f700000000a00 */
[----:B------:R-:W-:Y:S01]  /*8c30*/  BAR.SYNC.DEFER_BLOCKING 0x1, 0x100 ;  /* 0x0044000000007b1d */ /* 0x000fe20000010000 */
[----:B--2---:R-:W-:-:S07]  /*8c40*/  ISETP.NE.AND P0, PT, R17, 0x1, PT ;  /* 0x000000011100780c */ /* 0x004fce0003f05270 */
[----:B------:R-:W2:Y:S01]  /*8c50*/  S2UR UR8, SR_CTAID.Y ;  /* 0x00000000000879c3 */ /* 0x000ea20000002600 */
[----:B-1----:R-:W-:-:S07]  /*8c60*/  VIADD R0, R0, 0xffffff80 ;  /* 0xffffff8000007836 */ /* 0x002fce0000000000 */
[----:B------:R-:W2:Y:S01]  /*8c70*/  LDC R25, c[0x0][0xc50] ;  /* 0x00031400ff197b82 */ /* 0x000ea20000000800 */
[----:B------:R-:W-:-:S04]  /*8c80*/  SHF.R.S32.HI R5, RZ, 0x1f, R0 ;  /* 0x0000001fff057819 */ /* 0x000fc80000011400 */
[----:B------:R-:W-:-:S03]  /*8c90*/  LEA.HI R6, R5, R0, RZ, 0x7 ;  /* 0x0000000005067211 */ /* 0x000fc600078f38ff */
[----:B------:R-:W1:Y:S01]  /*8ca0*/  LDC.64 R22, c[0x0][0xb40] ;  /* 0x0002d000ff167b82 */ /* 0x000e620000000a00 */
[----:B------:R-:W-:Y:S02]  /*8cb0*/  LEA.HI R5, R5, R0, RZ, 0x2 ;  /* 0x0000000005057211 */ /* 0x000fe400078f10ff */
[----:B------:R-:W-:Y:S02]  /*8cc0*/  LOP3.LUT R7, R6, 0xffffff80, RZ, 0xc0, !PT ;  /* 0xffffff8006077812 */ /* 0x000fe400078ec0ff */
[----:B------:R-:W-:Y:S02]  /*8cd0*/  LOP3.LUT R11, R5, 0xfffffffc, RZ, 0xc0, !PT ;  /* 0xfffffffc050b7812 */ /* 0x000fe400078ec0ff */
[----:B------:R-:W-:Y:S01]  /*8ce0*/  SHF.R.S32.HI R5, RZ, 0x7, R6 ;  /* 0x00000007ff057819 */ /* 0x000fe20000011406 */
[C---:B------:R-:W-:Y:S01]  /*8cf0*/  IMAD.IADD R24, R0.reuse, 0x1, -R7 ;  /* 0x0000000100187824 */ /* 0x040fe200078e0a07 */
[----:B------:R-:W2:Y:S01]  /*8d00*/  @P0 LDC R13, c[0x0][0xbec] ;  /* 0x0002fb00ff0d0b82 */ /* 0x000ea20000000800 */
[----:B------:R-:W-:Y:S01]  /*8d10*/  IMAD.IADD R11, R0, 0x1, -R11 ;  /* 0x00000001000b7824 */ /* 0x000fe200078e0a0b */
[----:B------:R-:W-:-:S02]  /*8d20*/  LEA.HI R0, R6, R5, RZ, 0x1 ;  /* 0x0000000506007211 */ /* 0x000fc400078f08ff */
[----:B------:R-:W-:Y:S02]  /*8d30*/  SHF.R.S32.HI R7, RZ, 0x1f, R24 ;  /* 0x0000001fff077819 */ /* 0x000fe40000011418 */
[----:B------:R-:W-:Y:S02]  /*8d40*/  LEA.HI R6, R11, R11, RZ, 0x1 ;  /* 0x0000000b0b067211 */ /* 0x000fe400078f08ff */
[-C--:B------:R-:W-:Y:S01]  /*8d50*/  LEA.HI R26, R7, R24.reuse, RZ, 0x2 ;  /* 0x00000018071a7211 */ /* 0x080fe200078f10ff */
[----:B------:R-:W2:Y:S01]  /*8d60*/  @P0 LDC R29, c[0x0][0xbec] ;  /* 0x0002fb00ff1d0b82 */ /* 0x000ea20000000800 */
[----:B------:R-:W-:Y:S02]  /*8d70*/  LOP3.LUT R6, R6, 0x1ffffffe, RZ, 0xc0, !PT ;  /* 0x1ffffffe06067812 */ /* 0x000fe400078ec0ff */
[--C-:B0-----:R-:W-:Y:S02]  /*8d80*/  SHF.R.S32.HI R4, RZ, 0x2, R26.reuse ;  /* 0x00000002ff047819 */ /* 0x101fe4000001141a */
[----:B------:R-:W-:Y:S01]  /*8d90*/  SHF.R.S32.HI R9, RZ, 0x1f, R26 ;  /* 0x0000001fff097819 */ /* 0x000fe2000001141a */
[----:B------:R-:W-:Y:S01]  /*8da0*/  IMAD.IADD R27, R11, 0x1, -R6 ;  /* 0x000000010b1b7824 */ /* 0x000fe200078e0a06 */
[----:B------:R-:W-:Y:S01]  /*8db0*/  LEA.HI R7, R7, R24, RZ, 0x5 ;  /* 0x0000001807077211 */ /* 0x000fe200078f28ff */
[----:B------:R-:W0:Y:S01]  /*8dc0*/  @P0 LDC R15, c[0x0][0xbf0] ;  /* 0x0002fc00ff0f0b82 */ /* 0x000e220000000800 */
[----:B------:R-:W-:-:S02]  /*8dd0*/  LEA.HI R9, R9, R4, RZ, 0x3 ;  /* 0x0000000409097211 */ /* 0x000fc400078f18ff */
[----:B------:R-:W-:Y:S02]  /*8de0*/  LOP3.LUT R0, R0, 0x3fffffe, RZ, 0xc0, !PT ;  /* 0x03fffffe00007812 */ /* 0x000fe400078ec0ff */
[----:B------:R-:W-:Y:S02]  /*8df0*/  LOP3.LUT R9, R9, 0xfffffff8, RZ, 0xc0, !PT ;  /* 0xfffffff809097812 */ /* 0x000fe400078ec0ff */
[----:B------:R-:W-:Y:S01]  /*8e00*/  SHF.R.S32.HI R7, RZ, 0x5, R7 ;  /* 0x00000005ff077819 */ /* 0x000fe20000011407 */
[----:B------:R-:W-:Y:S01]  /*8e10*/  IMAD.IADD R0, R5, 0x1, -R0 ;  /* 0x0000000105007824 */ /* 0x000fe200078e0a00 */
[----:B------:R-:W-:Y:S01]  /*8e20*/  SHF.R.S32.HI R11, RZ, 0x1f, R18 ;  /* 0x0000001fff0b7819 */ /* 0x000fe20000011412 */
[----:B------:R-:W-:Y:S01]  /*8e30*/  IMAD.IADD R4, R4, 0x1, -R9 ;  /* 0x0000000104047824 */ /* 0x000fe200078e0a09 */
[----:B------:R-:W0:Y:S03]  /*8e40*/  @P0 LDC R14, c[0x0][0xbf0] ;  /* 0x0002fc00ff0e0b82 */ /* 0x000e260000000800 */
[----:B------:R-:W-:-:S02]  /*8e50*/  IMAD R5, R7, 0x10, R4 ;  /* 0x0000001007057824 */ /* 0x000fc400078e0204 */
[----:B------:R-:W-:Y:S02]  /*8e60*/  IMAD R7, R11, UR4, RZ ;  /* 0x000000040b077c24 */ /* 0x000fe4000f8e02ff */
[----:B------:R-:W-:Y:S02]  /*8e70*/  IMAD R0, R0, 0x40, R5 ;  /* 0x0000004000007824 */ /* 0x000fe400078e0205 */
[----:B------:R-:W-:Y:S01]  /*8e80*/  IMAD.WIDE.U32 R4, R18, UR4, RZ ;  /* 0x0000000412047c25 */ /* 0x000fe2000f8e00ff */
[----:B----4-:R-:W-:-:S03]  /*8e90*/  USHF.R.S32.HI UR4, URZ, 0x1f, UR9 ;  /* 0x0000001f3f047899 */ /* 0x010fc60008011409 */
        /* <DEDUP_REMOVED lines=8> */
[----:B-----5:R-:W-:Y:S02]  /*8f20*/  IMAD R10, R20, UR4, RZ ;  /* 0x00000004140a7c24 */ /* 0x020fe4000f8e02ff */
[----:B---3--:R-:W-:Y:S02]  /*8f30*/  IMAD R8, R19, 0x80, R8 ;  /* 0x0000008013087824 */ /* 0x008fe400078e0208 */
[----:B-1----:R-:W-:Y:S01]  /*8f40*/  IMAD R12, R22, UR4, RZ ;  /* 0x00000004160c7c24 */ /* 0x002fe2000f8e02ff */
[----:B------:R-:W-:Y:S01]  /*8f50*/  ULDC.64 UR4, c[0x0][0xbe0] ;  /* 0x0002f80000047ab9 */ /* 0x000fe20000000a00 */
[----:B--2---:R-:W-:-:S02]  /*8f60*/  IMAD R25, R25, R18, UR8 ;  /* 0x0000000819197e24 */ /* 0x004fc4000f8e0212 */
[----:B------:R-:W-:Y:S02]  /*8f70*/  IMAD.IADD R7, R7, 0x1, R9 ;  /* 0x0000000107077824 */ /* 0x000fe400078e0209 */
[----:B------:R-:W-:Y:S02]  /*8f80*/  IMAD R11, R21, UR9, R10 ;  /* 0x00000009150b7c24 */ /* 0x000fe4000f8e020a */
[----:B------:R-:W-:-:S04]  /*8f90*/  IMAD.WIDE.U32 R4, R20, UR9, R4 ;  /* 0x0000000914047c25 */ /* 0x000fc8000f8e0004 */
[----:B------:R-:W-:-:S04]  /*8fa0*/  @P0 IMAD.HI.U32 R10, R8, R13, RZ ;  /* 0x0000000d080a0227 */ /* 0x000fc800078e00ff */
        /* <DEDUP_REMOVED lines=8> */
[----:B0-----:R-:W-:Y:S01]  /*9030*/  @P0 SHF.R.U32.HI R9, RZ, R15, R10 ;  /* 0x0000000fff090219 */ /* 0x001fe2000001160a */
        /* <DEDUP_REMOVED lines=82> */
[----:B------:R-:W-:Y:S01]  /*9560*/  @!P3 LEA.HI R0, R0, R0, RZ, 0x1 ;  /* 0x000000000000b211 */ /* 0x000fe200078f08ff */
[----:B------:R-:W-:Y:S01]  /*9570*/  VIADD R18, R19, 0x60 ;  /* 0x0000006013127836 */ /* 0x000fe20000000000 */
        /* <DEDUP_REMOVED lines=8> */
[----:B------:R-:W-:Y:S02]  /*9600*/  @!P5 LOP3.LUT R13, R10, 0xfffffffe, RZ, 0xc0, !PT ;  /* 0xfffffffe0a0dd812 */ /* 0x000fe400078ec0ff */
[----:B------:R1:W-:Y:S01]  /*9610*/  @!P3 ST.E.64 desc[UR42][R4.64], R92 ;  /* 0x0000005c0400b985 */ /* 0x0003e2000c101b2a */
[----:B------:R-:W-:-:S02]  /*9620*/  ISETP.GE.AND P3, PT, R8, UR4, PT ;  /* 0x0000000408007c0c */ /* 0x000fc4000bf66270 */
[----:B0-----:R-:W-:Y:S02]  /*9630*/  @!P0 LOP3.LUT R3, R6, 0xfffffffe, RZ, 0xc0, !PT ;  /* 0xfffffffe06038812 */ /* 0x001fe400078ec0ff */
[----:B------:R-:W-:-:S03]  /*9640*/  @!P4 LEA.HI R6, R9, R9, RZ, 0x1 ;  /* 0x000000090906c211 */ /* 0x000fc600078f08ff */
        /* <DEDUP_REMOVED lines=15> */
[----:B------:R0:W-:Y:S02]  /*9740*/  @!P2 ST.E.64 desc[UR42][R6.64], R104 ;  /* 0x000000680600a985 */ /* 0x0001e4000c101b2a */
[----:B------:R-:W-:Y:S02]  /*9750*/  VIADD R0, R19, 0x48 ;  /* 0x0000004813007836 */ /* 0x000fe40000000000 */
[--C-:B------:R-:W-:Y:S01]  /*9760*/  @!P5 IMAD.WIDE R8, R13, 0x4, R14.reuse ;  /* 0x000000040d08d825 */ /* 0x100fe200078e020e */
[----:B------:R2:W-:Y:S01]  /*9770*/  @!P3 ST.E.64 desc[UR42][R2.64], R108 ;  /* 0x0000006c0200b985 */ /* 0x0005e2000c101b2a */
[----:B------:R-:W-:Y:S02]  /*9780*/  ISETP.GE.AND P3, PT, R18, UR4, PT ;  /* 0x0000000412007c0c */ /* 0x000fe4000bf66270 */
[----:B------:R-:W-:Y:S01]  /*9790*/  VIADD R13, R19, 0x58 ;  /* 0x00000058130d7836 */ /* 0x000fe20000000000 */
[----:B------:R-:W-:Y:S01]  /*97a0*/  ISETP.GE.AND P0, PT, R0, UR4, PT ;  /* 0x0000000400007c0c */ /* 0x000fe2000bf06270 */
[----:B-1----:R-:W-:Y:S01]  /*97b0*/  @!P4 IMAD.WIDE R4, R11, 0x4, R14 ;  /* 0x000000040b04c825 */ /* 0x002fe200078e020e */
[----:B------:R-:W-:-:S02]  /*97c0*/  @!P1 LEA.HI R12, R12, R12, RZ, 0x1 ;  /* 0x0000000c0c0c9211 */ /* 0x000fc400078f08ff */
[----:B------:R-:W-:Y:S01]  /*97d0*/  ISETP.GE.AND P2, PT, R13, UR4, PT ;  /* 0x000000040d007c0c */ /* 0x000fe2000bf46270 */
[----:B------:R-:W-:Y:S01]  /*97e0*/  @!P6 IMAD.WIDE R10, R21, 0x4, R14 ;  /* 0x00000004150ae825 */ /* 0x000fe200078e020e */
[----:B------:R1:W-:Y:S03]  /*97f0*/  @!P4 ST.E.64 desc[UR42][R4.64], R112 ;  /* 0x000000700400c985 */ /* 0x0003e6000c101b2a */
[C---:B0-----:R-:W-:Y:S01]  /*9800*/  VIADD R6, R19.reuse, 0x68 ;  /* 0x0000006813067836 */ /* 0x041fe20000000000 */
[----:B------:R0:W-:Y:S01]  /*9810*/  @!P5 ST.E.64 desc[UR42][R8.64], R116 ;  /* 0x000000740800d985 */ /* 0x0001e2000c101b2a */
[C---:B--2---:R-:W-:Y:S01]  /*9820*/  VIADD R3, R19.reuse, 0x78 ;  /* 0x0000007813037836 */ /* 0x044fe20000000000 */
[----:B------:R-:W-:Y:S01]  /*9830*/  @!P3 LEA.HI R18, R18, R18, RZ, 0x1 ;  /* 0x000000121212b211 */ /* 0x000fe200078f08ff */
[----:B------:R-:W-:Y:S01]  /*9840*/  VIADD R7, R19, 0x70 ;  /* 0x0000007013077836 */ /* 0x000fe20000000000 */
[----:B------:R2:W-:Y:S01]  /*9850*/  @!P6 ST.E.64 desc[UR42][R10.64], R120 ;  /* 0x000000780a00e985 */ /* 0x0005e2000c101b2a */
[----:B------:R-:W-:-:S02]  /*9860*/  ISETP.GE.AND P4, PT, R6, UR4, PT ;  /* 0x0000000406007c0c */ /* 0x000fc4000bf86270 */
[----:B------:R-:W-:Y:S02]  /*9870*/  ISETP.GE.AND P6, PT, R3, UR4, PT ;  /* 0x0000000403007c0c */ /* 0x000fe4000bfc6270 */
[----:B------:R-:W-:Y:S02]  /*9880*/  ISETP.GE.AND P5, PT, R7, UR4, PT ;  /* 0x0000000407007c0c */ /* 0x000fe4000bfa6270 */
[----:B------:R-:W-:Y:S02]  /*9890*/  @!P0 LEA.HI R0, R0, R0, RZ, 0x1 ;  /* 0x0000000000008211 */ /* 0x000fe400078f08ff */
[----:B------:R-:W-:Y:S02]  /*98a0*/  @!P2 LEA.HI R13, R13, R13, RZ, 0x1 ;  /* 0x0000000d0d0da211 */ /* 0x000fe400078f08ff */
[----:B-1----:R-:W-:Y:S02]  /*98b0*/  @!P1 LOP3.LUT R5, R12, 0xfffffffe, RZ, 0xc0, !PT ;  /* 0xfffffffe0c059812 */ /* 0x002fe400078ec0ff */
[----:B0-----:R-:W-:-:S02]  /*98c0*/  @!P3 LOP3.LUT R9, R18, 0xfffffffe, RZ, 0xc0, !PT ;  /* 0xfffffffe1209b812 */ /* 0x001fc400078ec0ff */
[----:B------:R-:W-:Y:S02]  /*98d0*/  @!P4 LEA.HI R6, R6, R6, RZ, 0x1 ;  /* 0x000000060606c211 */ /* 0x000fe400078f08ff */
[----:B------:R-:W-:Y:S01]  /*98e0*/  @!P6 LEA.HI R4, R3, R3, RZ, 0x1 ;  /* 0x000000030304e211 */ /* 0x000fe200078f08ff */
[----:B------:R-:W-:Y:S01]  /*98f0*/  @!P3 IMAD.WIDE R8, R9, 0x4, R14 ;  /* 0x000000040908b825 */ /* 0x000fe200078e020e */
[----:B------:R-:W-:Y:S02]  /*9900*/  @!P5 LEA.HI R2, R7, R7, RZ, 0x1 ;  /* 0x000000070702d211 */ /* 0x000fe400078f08ff */
[----:B------:R-:W-:Y:S02]  /*9910*/  @!P0 LOP3.LUT R3, R0, 0xfffffffe, RZ, 0xc0, !PT ;  /* 0xfffffffe00038812 */ /* 0x000fe400078ec0ff */
[----:B------:R-:W-:Y:S02]  /*9920*/  @!P2 LOP3.LUT R7, R13, 0xfffffffe, RZ, 0xc0, !PT ;  /* 0xfffffffe0d07a812 */ /* 0x000fe400078ec0ff */
[----:B--2---:R-:W-:-:S02]  /*9930*/  @!P4 LOP3.LUT R11, R6, 0xfffffffe, RZ, 0xc0, !PT ;  /* 0xfffffffe060bc812 */ /* 0x004fc400078ec0ff */
        /* <DEDUP_REMOVED lines=15> */
.L_x_8405:
[----:B------:R-:W-:Y:S05]  /*9a30*/  BSYNC B0 ;  /* 0x0000000000007941 */ /* 0x000fea0003800000 */
.L_x_8404:
        /* <DEDUP_REMOVED lines=100> */
.L_x_8403:
[----:B------:R-:W1:Y:S02]  /*a080*/  S2R R0, SR_TID.X ;  /* 0x0000000000007919 */ /* 0x000e640000002100 */
[----:B-1----:R-:W-:-:S05]  /*a090*/  VIADD R2, R0, 0xffffff80 ;  /* 0xffffff8000027836 */ /* 0x002fca0000000000 */
[----:B------:R-:W-:-:S13]  /*a0a0*/  ISETP.GT.AND P0, PT, R2, 0x7f, PT ;  /* 0x0000007f0200780c */ /* 0x000fda0003f04270 */
[----:B------:R-:W-:Y:S05]  /*a0b0*/  @P0 BRA `(.L_x_8370) ;  /* 0x0000003c009c0947 */ /* 0x000fea0003800000 */
[----:B------:R-:W1:Y:S01]  /*a0c0*/  S2R R3, SR_CTAID.X ;  /* 0x0000000000037919 */ /* 0x000e620000002500 */
[----:B------:R-:W2:Y:S01]  /*a0d0*/  LDC R6, c[0x0][0xbe8] ;  /* 0x0002fa00ff067b82 */ /* 0x000ea20000000800 */
[----:B------:R-:W-:Y:S01]  /*a0e0*/  ULDC UR4, c[0x0][0xa88] ;  /* 0x0002a20000047ab9 */ /* 0x000fe20000000800 */
[----:B-1----:R-:W-:Y:S02]  /*a0f0*/  IMAD R0, R3, 0x80, R0 ;  /* 0x0000008003007824 */ /* 0x002fe400078e0200 */
[----:B--2---:R-:W-:Y:S02]  /*a100*/  IMAD R3, R6, UR4, RZ ;  /* 0x0000000406037c24 */ /* 0x004fe4000f8e02ff */
[----:B------:R-:W-:-:S05]  /*a110*/  VIADD R0, R0, 0xffffff80 ;  /* 0xffffff8000007836 */ /* 0x000fca0000000000 */
[----:B------:R-:W-:-:S13]  /*a120*/  ISETP.GE.AND P0, PT, R0, R3, PT ;  /* 0x000000030000720c */ /* 0x000fda0003f06270 */
[----:B------:R-:W-:Y:S05]  /*a130*/  @P0 BRA `(.L_x_8370) ;  /* 0x0000003c007c0947 */ /* 0x000fea0003800000 */
[----:B------:R-:W-:Y:S01]  /*a140*/  ISETP.NE.AND P0, PT, R6, 0x1, PT ;  /* 0x000000010600780c */ /* 0x000fe20003f05270 */
[----:B------:R-:W1:Y:S01]  /*a150*/  S2UR UR4, SR_CTAID.Z ;  /* 0x00000000000479c3 */ /* 0x000e620000002700 */
[----:B------:R-:W-:Y:S01]  /*a160*/  SHF.R.S32.HI R5, RZ, 0x1f, R18 ;  /* 0x0000001fff057819 */ /* 0x000fe20000011412 */
[----:B------:R-:W-:Y:S02]  /*a170*/  ULDC.64 UR6, c[0x0][0xbd0] ;  /* 0x0002f40000067ab9 */ /* 0x000fe40000000a00 */
[----:B------:R-:W-:-:S04]  /*a180*/  IMAD.WIDE.U32 R2, R18, UR6, RZ ;  /* 0x0000000612027c25 */ /* 0x000fc8000f8e00ff */
[----:B------:R-:W2:Y:S01]  /*a190*/  LDC.64 R12, c[0x0][0xbd8] ;  /* 0x0002f600ff0c7b82 */ /* 0x000ea20000000a00 */
[----:B------:R-:W-:-:S04]  /*a1a0*/  IMAD R5, R5, UR6, RZ ;  /* 0x0000000605057c24 */ /* 0x000fc8000f8e02ff */
[----:B------:R-:W-:Y:S02]  /*a1b0*/  IMAD R5, R18, UR7, R5 ;  /* 0x0000000712057c24 */ /* 0x000fe4000f8e0205 */
[----:B------:R-:W-:Y:S01]  /*a1c0*/  IMAD.MOV R18, RZ, RZ, -R18 ;  /* 0x000000ffff127224 */ /* 0x000fe200078e0a12 */
[----:B------:R-:W0:Y:S01]  /*a1d0*/  @P0 LDC R9, c[0x0][0xbec] ;  /* 0x0002fb00ff090b82 */ /* 0x000e220000000800 */
[----:B------:R-:W-:Y:S02]  /*a1e0*/  IMAD.IADD R3, R3, 0x1, R5 ;  /* 0x0000000103037824 */ /* 0x000fe400078e0205 */
[----:B------:R-:W-:-:S05]  /*a1f0*/  IMAD.MOV.U32 R5, RZ, RZ, R0 ;  /* 0x000000ffff057224 */ /* 0x000fca00078e0000 */
[----:B------:R-:W3:Y:S01]  /*a200*/  S2UR UR8, SR_CTAID.Y ;  /* 0x00000000000879c3 */ /* 0x000ee20000002600 */
[----:B-1----:R-:W-:-:S07]  /*a210*/  USHF.R.S32.HI UR5, URZ, 0x1f, UR4 ;  /* 0x0000001f3f057899 */ /* 0x002fce0008011404 */
[----:B------:R-:W3:Y:S01]  /*a220*/  LDC R7, c[0x0][0xc50] ;  /* 0x00031400ff077b82 */ /* 0x000ee20000000800 */
[C---:B--2---:R-:W-:Y:S02]  /*a230*/  IMAD R8, R12.reuse, UR5, RZ ;  /* 0x000000050c087c24 */ /* 0x044fe4000f8e02ff */
[----:B------:R-:W-:-:S04]  /*a240*/  IMAD.WIDE.U32 R2, R12, UR4, R2 ;  /* 0x000000040c027c25 */ /* 0x000fc8000f8e0002 */
[----:B------:R-:W-:Y:S01]  /*a250*/  IMAD R13, R13, UR4, R8 ;  /* 0x000000040d0d7c24 */ /* 0x000fe2000f8e0208 */
[----:B------:R-:W1:Y:S01]  /*a260*/  @P0 LDC R11, c[0x0][0xbf0] ;  /* 0x0002fc00ff0b0b82 */ /* 0x000e620000000800 */
[----:B0-----:R-:W-:Y:S01]  /*a270*/  @P0 IMAD.HI.U32 R4, R0, R9, RZ ;  /* 0x0000000900040227 */ /* 0x001fe200078e00ff */
[----:B------:R-:W-:-:S03]  /*a280*/  ULDC.64 UR4, c[0x0][0xbe0] ;  /* 0x0002f80000047ab9 */ /* 0x000fc60000000a00 */
[----:B------:R-:W-:Y:S02]  /*a290*/  IMAD.IADD R3, R13, 0x1, R3 ;  /* 0x000000010d037824 */ /* 0x000fe400078e0203 */
[----:B---3--:R-:W-:-:S04]  /*a2a0*/  IMAD R9, R7, R18, UR8 ;  /* 0x0000000807097e24 */ /* 0x008fc8000f8e0212 */
[----:B------:R-:W-:Y:S01]  /*a2b0*/  IMAD.WIDE.U32 R2, R9, UR4, R2 ;  /* 0x0000000409027c25 */ /* 0x000fe2000f8e0002 */
[----:B-1----:R-:W-:Y:S02]  /*a2c0*/  @P0 SHF.R.U32.HI R5, RZ, R11, R4 ;  /* 0x0000000bff050219 */ /* 0x002fe40000011604 */
        /* <DEDUP_REMOVED lines=20> */
.L_x_8368:
        /* <DEDUP_REMOVED lines=18> */
.L_x_8406:
[----:B------:R-:W-:Y:S01]  /*a530*/  ULDC UR39, c[0x0][0xc50] ;  /* 0x0003140000277ab9 */ /* 0x000fe20000000800 */
[----:B------:R-:W-:Y:S01]  /*a540*/  UMOV UR36, UR6 ;  /* 0x0000000600247c82 */ /* 0x000fe20008000000 */
[----:B------:R-:W-:-:S11]  /*a550*/  UISETP.NE.AND UP0, UPT, UR39, 0x1, UPT ;  /* 0x000000012700788c */ /* 0x000fd6000bf05270 */
[----:B------:R-:W-:Y:S01]  /*a560*/  @UP0 ULDC UR4, c[0x0][0xc54] ;  /* 0x0003150000040ab9 */ /* 0x000fe20000000800 */
[----:B------:R-:W-:Y:S01]  /*a570*/  @UP0 ULDC UR7, c[0x0][0xc58] ;  /* 0x0003160000070ab9 */ /* 0x000fe20000000800 */
[----:B------:R-:W-:-:S04]  /*a580*/  UIMAD.WIDE.U32 UR4, UR6, UR4, URZ ;  /* 0x00000004060472a5 */ /* 0x000fc8000f8e003f */
[----:B------:R-:W-:-:S12]  /*a590*/  @UP0 USHF.R.U32.HI UR36, URZ, UR7, UR5 ;  /* 0x000000073f240299 */ /* 0x000fd80008011605 */
.L_x_8407:
        /* <DEDUP_REMOVED lines=20> */
[----:B------:R-:W-:Y:S02]  /*a6e0*/  UIMAD UR7, UR7, UR9, 0x7f ;  /* 0x0000007f070774a4 */ /* 0x000fe4000f8e0209 */
[----:B0-----:R-:W-:-:S03]  /*a6f0*/  ULEA UR8, UR4, 0x7f, 0x7 ;  /* 0x0000007f04087891 */ /* 0x001fc6000f8e383f */
[----:B------:R-:W-:Y:S02]  /*a700*/  @UP1 ULDC UR4, c[0x0][0x44c] ;  /* 0x0001130000041ab9 */ /* 0x000fe40000000800 */
[----:B------:R-:W-:Y:S02]  /*a710*/  UIMAD.WIDE.U32 UR4, UR8, UR4, URZ ;  /* 0x00000004080472a5 */ /* 0x000fe4000f8e003f */
[----:B------:R-:W-:Y:S01]  /*a720*/  UMOV UR6, UR8 ;  /* 0x0000000800067c82 */ /* 0x000fe20008000000 */
[----:B------:R-:W-:Y:S02]  /*a730*/  @UP1 ULDC UR8, c[0x0][0x450] ;  /* 0x0001140000081ab9 */ /* 0x000fe40000000800 */
[----:B------:R-:W-:Y:S02]  /*a740*/  @UP1 USHF.R.U32.HI UR6, URZ, UR8, UR5 ;  /* 0x000000083f061299 */ /* 0x000fe40008011605 */
[----:B------:R-:W-:Y:S02]  /*a750*/  USHF.R.S32.HI UR5, URZ, 0x1f, UR7 ;  /* 0x0000001f3f057899 */ /* 0x000fe40008011407 */
[----:B------:R-:W-:-:S02]  /*a760*/  UIADD3 UR6, UR10, UR6, URZ ;  /* 0x000000060a067290 */ /* 0x000fc4000fffe03f */
[----:B------:R-:W-:Y:S02]  /*a770*/  ULEA.HI UR5, UR5, UR7, URZ, 0x7 ;  /* 0x0000000705057291 */ /* 0x000fe4000f8f383f */
[----:B------:R-:W-:Y:S02]  /*a780*/  USHF.R.S32.HI UR4, URZ, 0x1f, UR6 ;  /* 0x0000001f3f047899 */ /* 0x000fe40008011406 */
[----:B------:R-:W-:Y:S02]  /*a790*/  USHF.R.S32.HI UR5, URZ, 0x7, UR5 ;  /* 0x000000073f057899 */ /* 0x000fe40008011405 */
[----:B------:R-:W-:-:S04]  /*a7a0*/  ULEA.HI UR4, UR4, UR6, URZ, 0x7 ;  /* 0x0000000604047291 */ /* 0x000fc8000f8f383f */
[----:B------:R-:W-:-:S04]  /*a7b0*/  USHF.R.S32.HI UR4, URZ, 0x7, UR4 ;  /* 0x000000073f047899 */ /* 0x000fc80008011404 */
[----:B------:R-:W-:-:S04]  /*a7c0*/  UISETP.LT.AND UP0, UPT, UR5, UR4, UPT ;  /* 0x000000040500728c */ /* 0x000fc8000bf01270 */
[----:B------:R-:W-:Y:S02]  /*a7d0*/  USEL UR40, UR5, UR4, UP0 ;  /* 0x0000000405287287 */ /* 0x000fe40008000000 */
[----:B------:R-:W-:Y:S02]  /*a7e0*/  USHF.R.U32.HI UR5, URZ, 0x10, UR39 ;  /* 0x000000103f057899 */ /* 0x000fe40008011627 */
[----:B------:R-:W-:Y:S02]  /*a7f0*/  UISETP.GE.AND UP1, UPT, UR40, 0x1, UPT ;  /* 0x000000012800788c */ /* 0x000fe4000bf26270 */
[----:B------:R-:W-:Y:S02]  /*a800*/  UISETP.NE.AND UP0, UPT, UR5, URZ, UPT ;  /* 0x0000003f0500728c */ /* 0x000fe4000bf05270 */
[----:B------:R-:W-:Y:S02]  /*a810*/  ULOP3.LUT UR39, UR39, 0xffff, URZ, 0xc0, !UPT ;  /* 0x0000ffff27277892 */ /* 0x000fe4000f8ec03f */
[----:B------:R-:W-:-:S07]  /*a820*/  PLOP3.LUT P0, PT, PT, PT, UP1, 0x80, 0x0 ;  /* 0x000000000000781c */ /* 0x000fce0003f0f018 */
[----:B------:R-:W-:-:S06]  /*a830*/  @!UP0 ULDC UR5, c[0x0][0x9f0] ;  /* 0x00027c0000058ab9 */ /* 0x000fcc0000000800 */
        /* <DEDUP_REMOVED lines=29> */
.L_x_8409:
        /* <DEDUP_REMOVED lines=32> */
.L_x_8410:
        /* <DEDUP_REMOVED lines=20> */
.L_x_8412:
        /* <DEDUP_REMOVED lines=15> */
.L_x_8411:
[----:B------:R-:W0:Y:S02]  /*ae40*/  LDC.64 R2, c[0x0][0x9f8] ;  /* 0x00027e00ff027b82 */ /* 0x000e240000000a00 */
        /* <DEDUP_REMOVED lines=19> */
.L_x_8490:
        /* <DEDUP_REMOVED lines=8> */
.L_x_8493:
[----:B------:R-:W-:Y:S05]  /*b000*/  @!P6 BRA `(.L_x_8414) ;  /* 0x0000000000e4e947 */ /* 0x000fea0003800000 */
[----:B------:R-:W-:Y:S01]  /*b010*/  IMAD.MOV.U32 R16, RZ, RZ, R18 ;  /* 0x000000ffff107224 */ /* 0x000fe200078e0012 */
[----:B------:R-:W-:Y:S06]  /*b020*/  @!P1 BRA `(.L_x_8416) ;  /* 0x0000000000489947 */ /* 0x000fec0003800000 */
[----:B------:R-:W1:Y:S01]  /*b030*/  LDC R6, c[0x0][0x43c] ;  /* 0x00010f00ff067b82 */ /* 0x000e620000000800 */
[----:B0-----:R-:W-:Y:S01]  /*b040*/  IMAD.MOV.U32 R0, RZ, RZ, R17 ;  /* 0x000000ffff007224 */ /* 0x001fe200078e0011 */
[----:B------:R-:W-:Y:S02]  /*b050*/  ULDC.64 UR4, c[0x0][0x428] ;  /* 0x00010a0000047ab9 */ /* 0x000fe40000000a00 */
        /* <DEDUP_REMOVED lines=15> */
.L_x_8416:
[----:B0-----:R-:W-:Y:S01]  /*b150*/  IMAD.MOV.U32 R0, RZ, RZ, 0x1 ;  /* 0x00000001ff007424 */ /* 0x001fe200078e00ff */
[----:B------:R-:W1:Y:S04]  /*b160*/  S2R R8, SR_TID.X ;  /* 0x0000000000087919 */ /* 0x000e680000002100 */
[----:B------:R-:W-:-:S04]  /*b170*/  SHF.L.U32 R0, R0, 0x1f, RZ ;  /* 0x0000001f00007819 */ /* 0x000fc800000006ff */
[----:B------:R-:W0:Y:S01]  /*b180*/  SYNCS.PHASECHK.TRANS64.TRYWAIT P0, [UR38+0x28840], R0 ;  /* 0x02884000ff0075a7 */ /* 0x000e220008000166 */
[----:B-1----:R-:W-:-:S04]  /*b190*/  LOP3.LUT R2, R8, 0x7f, RZ, 0xc0, !PT ;  /* 0x0000007f08027812 */ /* 0x002fc800078ec0ff */
[----:B------:R-:W-:Y:S01]  /*b1a0*/  ISETP.NE.AND P1, PT, R2, RZ, PT ;  /* 0x000000ff0200720c */ /* 0x000fe20003f25270 */
[----:B0-----:R-:W-:-:S12]  /*b1b0*/  @!P0 BRA `(.L_x_8417) ;  /* 0x00000030004c8947 */ /* 0x001fd80003800000 */
.L_x_8494:
[----:B------:R-:W-:Y:S05]  /*b1c0*/  @P1 BRA `(.L_x_8418) ;  /* 0x0000000000181947 */ /* 0x000fea0003800000 */
[----:B------:R-:W1:Y:S01]  /*b1d0*/  S2R R2, SR_TID.X ;  /* 0x0000000000027919 */ /* 0x000e620000002100 */
[----:B0-----:R-:W-:-:S04]  /*b1e0*/  IMAD.MOV.U32 R0, RZ, RZ, 0x8000 ;  /* 0x00008000ff007424 */ /* 0x001fc800078e00ff */
[----:B------:R2:W-:Y:S01]  /*b1f0*/  SYNCS.ARRIVE.TRANS64 RZ, [UR38+0x28830], R0 ;  /* 0x02883000ffff79a7 */ /* 0x0005e20008000026 */
[----:B-1----:R-:W-:-:S13]  /*b200*/  LOP3.LUT P0, RZ, R2, 0x1f, RZ, 0xc0, !PT ;  /* 0x0000001f02ff7812 */ /* 0x002fda000780c0ff */
[----:B--2---:R-:W-:Y:S05]  /*b210*/  @!P0 BRA `(.L_x_8418) ;  /* 0x0000000000048947 */ /* 0x004fea0003800000 */
[----:B------:R-:W-:Y:S01]  /*b220*/  BPT.TRAP 0x1 ;  /* 0x000000040000795c */ /* 0x000fe20000300000 */
.L_x_8418:
        /* <DEDUP_REMOVED lines=21> */
[----:B------:R1:W-:Y:S02]  /*b380*/  UTMALDG.4D [UR32], [UR4], desc[UR6] ;  /* 0x00000620040075b4 */ /* 0x0003e40008019000 */
[----:B-1----:R-:W-:Y:S01]  /*b390*/  NOP ;  /* 0x0000000000007918 */ /* 0x002fe20000000000 */
.L_x_8414:
        /* <DEDUP_REMOVED lines=22> */
.L_x_8419:
        /* <DEDUP_REMOVED lines=14> */
[----:B0-----:R-:W-:Y:S01]  /*b5e0*/  IMAD R0, R5, R2, RZ ;  /* 0x0000000205007224 */ /* 0x001fe200078e02ff */
[----:B------:R-:W-:-:S03]  /*b5f0*/  SHF.R.U32.HI R6, RZ, 0x3, R11 ;  /* 0x00000003ff067819 */ /* 0x000fc6000001160b */
[C---:B------:R-:W-:Y:S02]  /*b600*/  IMAD R5, R4.reuse, R3, R0 ;  /* 0x0000000304057224 */ /* 0x040fe400078e0200 */
[----:B------:R-:W-:Y:S01]  /*b610*/  IMAD.WIDE.U32 R2, R4, R2, UR4 ;  /* 0x0000000404027e25 */ /* 0x000fe2000f8e0002 */
[----:B------:R-:W0:Y:S01]  /*b620*/  @P0 LDC R0, c[0x0][0x450] ;  /* 0x00011400ff000b82 */ /* 0x000e220000000800 */
[----:B------:R-:W-:Y:S02]  /*b630*/  ULDC.64 UR4, c[0x0][0x2d0] ;  /* 0x0000b40000047ab9 */ /* 0x000fe40000000a00 */
[----:B------:R-:W-:Y:S02]  /*b640*/  IMAD.IADD R3, R3, 0x1, R5 ;  /* 0x0000000103037824 */ /* 0x000fe400078e0205 */
[----:B------:R-:W-:-:S03]  /*b650*/  IMAD.SHL.U32 R5, R12, 0x10, RZ ;  /* 0x000000100c057824 */ /* 0x000fc600078e00ff */
[----:B------:R-:W1:Y:S02]  /*b660*/  @P0 LDC R4, c[0x0][0x44c] ;  /* 0x00011300ff040b82 */ /* 0x000e640000000800 */
[----:B------:R-:W-:-:S05]  /*b670*/  LOP3.LUT R10, R6, 0x70, R5, 0xf8, !PT ;  /* 0x00000070060a7812 */ /* 0x000fca00078ef805 */
[----:B----4-:R-:W-:-:S04]  /*b680*/  IMAD R5, R9, 0x80, R10 ;  /* 0x0000008009057824 */ /* 0x010fc800078e020a */
        /* <DEDUP_REMOVED lines=34> */
[----:B------:R-:W-:Y:S02]  /*b8b0*/  IMAD R6, R9, 0x80, R6 ;  /* 0x0000008009067824 */ /* 0x000fe400078e0206 */
[----:B------:R-:W0:Y:S01]  /*b8c0*/  SHFL.IDX PT, R3, R0, RZ, 0x181f ;  /* 0x00181fff00037589 */ /* 0x000e2200000e0000 */
[----:B------:R-:W-:Y:S02]  /*b8d0*/  IMAD R4, R8, UR4, RZ ;  /* 0x0000000408047c24 */ /* 0x000fe4000f8e02ff */
[C---:B------:R-:W-:Y:S01]  /*b8e0*/  VIADD R9, R6.reuse, 0x10 ;  /* 0x0000001006097836 */ /* 0x040fe20000000000 */
[----:B------:R-:W-:Y:S01]  /*b8f0*/  SHFL.IDX PT, R14, R0, 0x1, 0x181f ;  /* 0x00381f00000e7f89 */ /* 0x000fe200000e0000 */
        /* <DEDUP_REMOVED lines=9> */
[----:B------:R-:W-:-:S03]  /*b990*/  ISETP.GE.AND P2, PT, R9, R4, PT ;  /* 0x000000040900720c */ /* 0x000fc60003f46270 */
        /* <DEDUP_REMOVED lines=58> */
.L_x_8511:
[----:B------:R-:W-:Y:S01]  /*bd40*/  VIADD R3, R6, 0x70 ;  /* 0x0000007006037836 */ /* 0x000fe20000000000 */
[----:B------:R-:W-:Y:S04]  /*bd50*/  BSSY B0, `(.L_x_8421) ;  /* 0x000000c000007945 */ /* 0x000fe80003800000 */
[----:B------:R-:W-:Y:S01]  /*bd60*/  ISETP.GE.AND P2, PT, R3, R4, PT ;  /* 0x000000040300720c */ /* 0x000fe20003f46270 */
[----:B--2---:R-:W-:Y:S02]  /*bd70*/  IMAD.MOV.U32 R3, RZ, RZ, R2 ;  /* 0x000000ffff037224 */ /* 0x004fe400078e0002 */
[----:B-1----:R-:W-:-:S10]  /*bd80*/  IMAD.MOV.U32 R2, RZ, RZ, R14 ;  /* 0x000000ffff027224 */ /* 0x002fd400078e000e */
        /* <DEDUP_REMOVED lines=8> */
.L_x_8422:
[----:B------:R-:W-:Y:S05]  /*be10*/  BSYNC B0 ;  /* 0x0000000000007941 */ /* 0x000fea0003800000 */
.L_x_8421:
[----:B------:R-:W-:Y:S01]  /*be20*/  NOP ;  /* 0x0000000000007918 */ /* 0x000fe20000000000 */
[----:B------:R-:W-:Y:S01]  /*be30*/  SYNCS.ARRIVE.TRANS64.RED.A0T1 RZ, [UR38+0x28800], RZ ;  /* 0x028800ffffff79a7 */ /* 0x000fe20008200426 */
[----:B-1----:R-:W-:Y:S01]  /*be40*/  IMAD.MOV.U32 R2, RZ, RZ, 0x1 ;  /* 0x00000001ff027424 */ /* 0x002fe200078e00ff */
[----:B------:R-:W-:Y:S04]  /*be50*/  ARRIVES.LDGSTSBAR.64.TRANSCNT [UR38+0x28800] ;  /* 0x02880000ff0079b0 */ /* 0x000fe80008000aa6 */
[----:B------:R-:W-:Y:S01]  /*be60*/  SHF.L.U32 R2, R2, 0x1f, RZ ;  /* 0x0000001f02027819 */ /* 0x000fe200000006ff */
[----:B------:R-:W-:Y:S01]  /*be70*/  NOP ;  /* 0x0000000000007918 */ /* 0x000fe20000000000 */
[----:B------:R-:W0:Y:S01]  /*be80*/  LDL.LU R4, [R1+0x10] ;  /* 0x0000100001047983 */ /* 0x000e220000300800 */
[----:B------:R-:W-:Y:S03]  /*be90*/  SYNCS.ARRIVE.TRANS64.A1T0 RZ, [UR38+0x28800], RZ ;  /* 0x028800ffffff79a7 */ /* 0x000fe60008100026 */
[----:B------:R-:W2:Y:S01]  /*bea0*/  LDL R3, [R1+0x8] ;  /* 0x0000080001037983 */ /* 0x000ea20000100800 */
[----:B------:R-:W1:Y:S01]  /*beb0*/  SYNCS.PHASECHK.TRANS64.TRYWAIT P0, [UR38+0x28820], R2 ;  /* 0x02882002ff0075a7 */ /* 0x000e620008000166 */
[----:B0-----:R-:W-:-:S05]  /*bec0*/  VIADD R0, R4, 0xfffffffe ;  /* 0xfffffffe04007836 */ /* 0x001fca0000000000 */
[----:B--2---:R-:W-:Y:S01]  /*bed0*/  ISETP.GE.AND P1, PT, R0, R3, PT ;  /* 0x000000030000720c */ /* 0x004fe20003f26270 */
[----:B-1----:R-:W-:-:S12]  /*bee0*/  @!P0 BRA `(.L_x_8423) ;  /* 0x0000002c00a88947 */ /* 0x002fd80003800000 */
.L_x_8512:
[----:B------:R-:W-:Y:S02]  /*bef0*/  IMAD.MOV.U32 R9, RZ, RZ, 0x1 ;  /* 0x00000001ff097424 */ /* 0x000fe400078e00ff */
[----:B------:R-:W-:Y:S01]  /*bf00*/  IMAD.MOV.U32 R8, RZ, RZ, RZ ;  /* 0x000000ffff087224 */ /* 0x000fe200078e00ff */
[----:B------:R-:W-:Y:S06]  /*bf10*/  @!P1 BRA `(.L_x_8424) ;  /* 0x0000001800489947 */ /* 0x000fec0003800000 */
[----:B------:R-:W2:Y:S04]  /*bf20*/  LDL.LU R4, [R1+0xc] ;  /* 0x00000c0001047983 */ /* 0x000ea80000300800 */
[----:B0-----:R-:W3:Y:S01]  /*bf30*/  LDL.LU R3, [R1+0x8] ;  /* 0x0000080001037983 */ /* 0x001ee20000300800 */
        /* <DEDUP_REMOVED lines=20> */
.L_x_8456:
        /* <DEDUP_REMOVED lines=11> */
[----:B------:R-:W-:Y:S02]  /*c130*/  ULDC.64 UR4, c[0x0][0x428] ;  /* 0x00010a0000047ab9 */ /* 0x000fe40000000a00 */
        /* <DEDUP_REMOVED lines=16> */
.L_x_8428:
[----:B------:R-:W1:Y:S01]  /*c240*/  S2R R2, SR_TID.X ;  /* 0x0000000000027919 */ /* 0x000e620000002100 */
[----:B------:R-:W-:Y:S01]  /*c250*/  BSSY B2, `(.L_x_8429) ;  /* 0x0000006000027945 */ /* 0x000fe20003800000 */
[----:B-1----:R-:W-:Y:S02]  /*c260*/  LOP3.LUT R3, R2, 0x7f, RZ, 0xc0, !PT ;  /* 0x0000007f02037812 */ /* 0x002fe400078ec0ff */
[----:B------:R-:W-:Y:S02]  /*c270*/  SHF.L.U32 R2, R7, 0x1f, RZ ;  /* 0x0000001f07027819 */ /* 0x000fe400000006ff */
[----:B------:R-:W-:Y:S02]  /*c280*/  ISETP.NE.AND P2, PT, R3, RZ, PT ;  /* 0x000000ff0300720c */ /* 0x000fe40003f45270 */
[----:B------:R-:W1:Y:S02]  /*c290*/  SYNCS.PHASECHK.TRANS64.TRYWAIT P0, [UR38+0x28848], R2 ;  /* 0x02884802ff0075a7 */ /* 0x000e640008000166 */
[----:B-1----:R-:W-:Y:S09]  /*c2a0*/  @!P0 BRA `(.L_x_8430) ;  /* 0x0000002800d08947 */ /* 0x002ff20003800000 */
.L_x_8513:
[----:B------:R-:W-:Y:S05]  /*c2b0*/  BSYNC B2 ;  /* 0x0000000000027941 */ /* 0x000fea0003800000 */
.L_x_8429:
[----:B------:R-:W-:Y:S04]  /*c2c0*/  BSSY B2, `(.L_x_8431) ;  /* 0x0000007000027945 */ /* 0x000fe80003800000 */
[----:B------:R-:W-:Y:S05]  /*c2d0*/  @P2 BRA `(.L_x_8432) ;  /* 0x0000000000142947 */ /* 0x000fea0003800000 */
[----:B------:R-:W-:Y:S01]  /*c2e0*/  ISETP.NE.AND P0, PT, R10, RZ, PT ;  /* 0x000000ff0a00720c */ /* 0x000fe20003f05270 */
[----:B-1----:R-:W-:-:S04]  /*c2f0*/  IMAD.MOV.U32 R3, RZ, RZ, 0x8000 ;  /* 0x00008000ff037424 */ /* 0x002fc800078e00ff */
[----:B------:R2:W-:Y:S08]  /*c300*/  SYNCS.ARRIVE.TRANS64 RZ, [UR38+0x28838], R3 ;  /* 0x02883803ffff79a7 */ /* 0x0005f00008000026 */
[----:B--2---:R-:W-:Y:S05]  /*c310*/  @!P0 BRA `(.L_x_8432) ;  /* 0x0000000000048947 */ /* 0x004fea0003800000 */
[----:B------:R-:W-:Y:S01]  /*c320*/  BPT.TRAP 0x1 ;  /* 0x000000040000795c */ /* 0x000fe20000300000 */
.L_x_8432:
[----:B------:R-:W-:Y:S05]  /*c330*/  BSYNC B2 ;  /* 0x0000000000027941 */ /* 0x000fea0003800000 */
.L_x_8431:
        /* <DEDUP_REMOVED lines=11> */
.L_x_8433:
        /* <DEDUP_REMOVED lines=13> */
.L_x_8434:
        /* <DEDUP_REMOVED lines=12> */
.L_x_8514:
[----:B------:R-:W-:Y:S05]  /*c580*/  BSYNC B2 ;  /* 0x0000000000027941 */ /* 0x000fea0003800000 */
.L_x_8435:
        /* <DEDUP_REMOVED lines=9> */
.L_x_8438:
[----:B------:R-:W-:Y:S05]  /*c620*/  BSYNC B2 ;  /* 0x0000000000027941 */ /* 0x000fea0003800000 */
.L_x_8437:
        /* <DEDUP_REMOVED lines=10> */
.L_x_8439:
        /* <DEDUP_REMOVED lines=13> */
.L_x_8440:
        /* <DEDUP_REMOVED lines=10> */
.L_x_8427:
[----:B------:R-:W-:Y:S05]  /*c840*/  BSYNC B1 ;  /* 0x0000000000017941 */ /* 0x000fea0003800000 */
.L_x_8426:
        /* <DEDUP_REMOVED lines=27> */
.L_x_8443:
[----:B------:R-:W1:Y:S01]  /*ca00*/  S2R R2, SR_TID.X ;  /* 0x0000000000027919 */ /* 0x000e620000002100 */
[----:B------:R-:W-:Y:S01]  /*ca10*/  BSSY B2, `(.L_x_8444) ;  /* 0x0000006000027945 */ /* 0x000fe20003800000 */
[----:B-1----:R-:W-:Y:S02]  /*ca20*/  LOP3.LUT R3, R2, 0x7f, RZ, 0xc0, !PT ;  /* 0x0000007f02037812 */ /* 0x002fe400078ec0ff */
[----:B------:R-:W-:Y:S02]  /*ca30*/  SHF.L.U32 R2, R9, 0x1f, RZ ;  /* 0x0000001f09027819 */ /* 0x000fe400000006ff */
[----:B------:R-:W-:Y:S02]  /*ca40*/  ISETP.NE.AND P2, PT, R3, RZ, PT ;  /* 0x000000ff0300720c */ /* 0x000fe40003f45270 */
[----:B------:R-:W1:Y:S02]  /*ca50*/  SYNCS.PHASECHK.TRANS64.TRYWAIT P0, [UR38+0x28840], R2 ;  /* 0x02884002ff0075a7 */ /* 0x000e640008000166 */
[----:B-1----:R-:W-:Y:S09]  /*ca60*/  @!P0 BRA `(.L_x_8445) ;  /* 0x0000002400108947 */ /* 0x002ff20003800000 */
.L_x_8515:
[----:B------:R-:W-:Y:S05]  /*ca70*/  BSYNC B2 ;  /* 0x0000000000027941 */ /* 0x000fea0003800000 */
.L_x_8444:
[----:B------:R-:W-:Y:S04]  /*ca80*/  BSSY B2, `(.L_x_8446) ;  /* 0x0000007000027945 */ /* 0x000fe80003800000 */
[----:B------:R-:W-:Y:S05]  /*ca90*/  @P2 BRA `(.L_x_8447) ;  /* 0x0000000000142947 */ /* 0x000fea0003800000 */
[----:B------:R-:W-:Y:S01]  /*caa0*/  ISETP.NE.AND P0, PT, R10, RZ, PT ;  /* 0x000000ff0a00720c */ /* 0x000fe20003f05270 */
[----:B-1----:R-:W-:-:S04]  /*cab0*/  IMAD.MOV.U32 R2, RZ, RZ, 0x8000 ;  /* 0x00008000ff027424 */ /* 0x002fc800078e00ff */
[----:B------:R2:W-:Y:S08]  /*cac0*/  SYNCS.ARRIVE.TRANS64 RZ, [UR38+0x28830], R2 ;  /* 0x02883002ffff79a7 */ /* 0x0005f00008000026 */
[----:B--2---:R-:W-:Y:S05]  /*cad0*/  @!P0 BRA `(.L_x_8447) ;  /* 0x0000000000048947 */ /* 0x004fea0003800000 */
[----:B------:R-:W-:Y:S01]  /*cae0*/  BPT.TRAP 0x1 ;  /* 0x000000040000795c */ /* 0x000fe20000300000 */
.L_x_8447:
[----:B------:R-:W-:Y:S05]  /*caf0*/  BSYNC B2 ;  /* 0x0000000000027941 */ /* 0x000fea0003800000 */
.L_x_8446:
        /* <DEDUP_REMOVED lines=11> */
.L_x_8448:
        /* <DEDUP_REMOVED lines=14> */
.L_x_8449:
        /* <DEDUP_REMOVED lines=12> */
.L_x_8516:
[----:B------:R-:W-:Y:S05]  /*cd50*/  BSYNC B2 ;  /* 0x0000000000027941 */ /* 0x000fea0003800000 */
.L_x_8450:
        /* <DEDUP_REMOVED lines=9> */
.L_x_8453:
[----:B------:R-:W-:Y:S05]  /*cdf0*/  BSYNC B2 ;  /* 0x0000000000027941 */ /* 0x000fea0003800000 */
.L_x_8452:
        /* <DEDUP_REMOVED lines=10> */
.L_x_8454:
        /* <DEDUP_REMOVED lines=13> */
.L_x_8455:
        /* <DEDUP_REMOVED lines=10> */
.L_x_8442:
[----:B------:R-:W-:Y:S05]  /*d010*/  BSYNC B1 ;  /* 0x0000000000017941 */ /* 0x000fea0003800000 */
.L_x_8441:
[----:B------:R-:W-:Y:S02]  /*d020*/  VIADD R0, R0, 0xfffffffe ;  /* 0xfffffffe00007836 */ /* 0x000fe40000000000 */
[----:B------:R-:W-:Y:S01]  /*d030*/  IMAD.MOV.U32 R7, RZ, RZ, R9 ;  /* 0x000000ffff077224 */ /* 0x000fe200078e0009 */
[----:B------:R-:W-:Y:S06]  /*d040*/  @P1 BRA `(.L_x_8456) ;  /* 0xfffffff0000c1947 */ /* 0x000fec000383ffff */
[----:B------:R-:W-:Y:S05]  /*d050*/  BSYNC B0 ;  /* 0x0000000000007941 */ /* 0x000fea0003800000 */
.L_x_8425:
        /* <DEDUP_REMOVED lines=12> */
[----:B------:R-:W-:Y:S02]  /*d120*/  ULDC.64 UR4, c[0x0][0x428] ;  /* 0x00010a0000047ab9 */ /* 0x000fe40000000a00 */
        /* <DEDUP_REMOVED lines=16> */
.L_x_8458:
[----:B------:R-:W1:Y:S01]  /*d230*/  S2R R2, SR_TID.X ;  /* 0x0000000000027919 */ /* 0x000e620000002100 */
[----:B------:R-:W-:Y:S01]  /*d240*/  BSSY B1, `(.L_x_8459) ;  /* 0x0000006000017945 */ /* 0x000fe20003800000 */
[----:B-1----:R-:W-:Y:S02]  /*d250*/  LOP3.LUT R3, R2, 0x7f, RZ, 0xc0, !PT ;  /* 0x0000007f02037812 */ /* 0x002fe400078ec0ff */
[----:B------:R-:W-:Y:S02]  /*d260*/  SHF.L.U32 R2, R9, 0x1f, RZ ;  /* 0x0000001f09027819 */ /* 0x000fe400000006ff */
[----:B------:R-:W-:Y:S02]  /*d270*/  ISETP.NE.AND P1, PT, R3, RZ, PT ;  /* 0x000000ff0300720c */ /* 0x000fe40003f25270 */
[----:B------:R-:W1:Y:S02]  /*d280*/  SYNCS.PHASECHK.TRANS64.TRYWAIT P0, [UR38+0x28848], R2 ;  /* 0x02884802ff0075a7 */ /* 0x000e640008000166 */
[----:B-1----:R-:W-:Y:S09]  /*d290*/  @!P0 BRA `(.L_x_8460) ;  /* 0x0000001c00348947 */ /* 0x002ff20003800000 */
.L_x_8517:
[----:B------:R-:W-:Y:S05]  /*d2a0*/  BSYNC B1 ;  /* 0x0000000000017941 */ /* 0x000fea0003800000 */
.L_x_8459:
[----:B------:R-:W-:Y:S04]  /*d2b0*/  BSSY B1, `(.L_x_8461) ;  /* 0x0000007000017945 */ /* 0x000fe80003800000 */
[----:B------:R-:W-:Y:S05]  /*d2c0*/  @P1 BRA `(.L_x_8462) ;  /* 0x0000000000141947 */ /* 0x000fea0003800000 */
[----:B------:R-:W-:Y:S01]  /*d2d0*/  ISETP.NE.AND P0, PT, R10, RZ, PT ;  /* 0x000000ff0a00720c */ /* 0x000fe20003f05270 */
[----:B-1----:R-:W-:-:S04]  /*d2e0*/  IMAD.MOV.U32 R3, RZ, RZ, 0x8000 ;  /* 0x00008000ff037424 */ /* 0x002fc800078e00ff */
[----:B------:R2:W-:Y:S08]  /*d2f0*/  SYNCS.ARRIVE.TRANS64 RZ, [UR38+0x28838], R3 ;  /* 0x02883803ffff79a7 */ /* 0x0005f00008000026 */
[----:B--2---:R-:W-:Y:S05]  /*d300*/  @!P0 BRA `(.L_x_8462) ;  /* 0x0000000000048947 */ /* 0x004fea0003800000 */
[----:B------:R-:W-:Y:S01]  /*d310*/  BPT.TRAP 0x1 ;  /* 0x000000040000795c */ /* 0x000fe20000300000 */
.L_x_8462:
[----:B------:R-:W-:Y:S05]  /*d320*/  BSYNC B1 ;  /* 0x0000000000017941 */ /* 0x000fea0003800000 */
.L_x_8461:
        /* <DEDUP_REMOVED lines=11> */
.L_x_8463:
        /* <DEDUP_REMOVED lines=14> */
.L_x_8464:
        /* <DEDUP_REMOVED lines=11> */
.L_x_8518:
[----:B------:R-:W-:Y:S05]  /*d570*/  BSYNC B1 ;  /* 0x0000000000017941 */ /* 0x000fea0003800000 */
.L_x_8465:
        /* <DEDUP_REMOVED lines=9> */
.L_x_8468:
[----:B------:R-:W-:Y:S05]  /*d610*/  BSYNC B1 ;  /* 0x0000000000017941 */ /* 0x000fea0003800000 */
.L_x_8467:
        /* <DEDUP_REMOVED lines=10> */
.L_x_8469:
        /* <DEDUP_REMOVED lines=13> */
.L_x_8470:
        /* <DEDUP_REMOVED lines=10> */
.L_x_8457:
[----:B------:R-:W-:Y:S05]  /*d830*/  BSYNC B0 ;  /* 0x0000000000007941 */ /* 0x000fea0003800000 */
.L_x_8424:
[----:B------:R-:W2:Y:S01]  /*d840*/  LDL.LU R0, [R1] ;  /* 0x0000000001007983 */ /* 0x000ea20000300800 */
[----:B------:R-:W-:Y:S01]  /*d850*/  BSSY B0, `(.L_x_8471) ;  /* 0x0000037000007945 */ /* 0x000fe20003800000 */
[----:B--2---:R-:W-:-:S13]  /*d860*/  ISETP.NE.AND P0, PT, R0, RZ, PT ;  /* 0x000000ff0000720c */ /* 0x004fda0003f05270 */
[----:B------:R-:W-:Y:S05]  /*d870*/  @!P0 BRA `(.L_x_8472) ;  /* 0x0000000000d08947 */ /* 0x000fea0003800000 */
[----:B------:R-:W1:Y:S01]  /*d880*/  S2R R0, SR_TID.X ;  /* 0x0000000000007919 */ /* 0x000e620000002100 */
[----:B0-----:R-:W-:Y:S01]  /*d890*/  LEA R3, R8, UR38, 0x3 ;  /* 0x0000002608037c11 */ /* 0x001fe2000f8e18ff */
[----:B------:R-:W-:Y:S01]  /*d8a0*/  BSSY B1, `(.L_x_8473) ;  /* 0x0000006000017945 */ /* 0x000fe20003800000 */
[----:B-1----:R-:W-:Y:S02]  /*d8b0*/  LOP3.LUT R2, R0, 0x7f, RZ, 0xc0, !PT ;  /* 0x0000007f00027812 */ /* 0x002fe400078ec0ff */
[----:B------:R-:W-:Y:S02]  /*d8c0*/  SHF.L.U32 R0, R9, 0x1f, RZ ;  /* 0x0000001f09007819 */ /* 0x000fe400000006ff */
[----:B------:R-:W-:Y:S02]  /*d8d0*/  ISETP.NE.AND P1, PT, R2, RZ, PT ;  /* 0x000000ff0200720c */ /* 0x000fe40003f25270 */
[----:B------:R-:W0:Y:S02]  /*d8e0*/  SYNCS.PHASECHK.TRANS64.TRYWAIT P0, [R3+URZ+0x28860], R0 ;  /* 0x02886000030075a7 */ /* 0x000e24000800017f */
[----:B0-----:R-:W-:Y:S09]  /*d8f0*/  @!P0 BRA `(.L_x_8474) ;  /* 0x0000001400cc8947 */ /* 0x001ff20003800000 */
.L_x_8519:
[----:B------:R-:W-:Y:S05]  /*d900*/  BSYNC B1 ;  /* 0x0000000000017941 */ /* 0x000fea0003800000 */
.L_x_8473:
        /* <DEDUP_REMOVED lines=8> */
.L_x_8476:
[----:B------:R-:W-:Y:S05]  /*d990*/  BSYNC B1 ;  /* 0x0000000000017941 */ /* 0x000fea0003800000 */
.L_x_8475:
        /* <DEDUP_REMOVED lines=13> */
.L_x_8477:
        /* <DEDUP_REMOVED lines=13> */
.L_x_8478:
        /* <DEDUP_REMOVED lines=8> */
.L_x_8472:
[----:B------:R-:W-:Y:S05]  /*dbc0*/  BSYNC B0 ;  /* 0x0000000000007941 */ /* 0x000fea0003800000 */
.L_x_8471:
[----:B0-----:R-:W-:Y:S02]  /*dbd0*/  VIADD R0, R8, 0x1 ;  /* 0x0000000108007836 */ /* 0x001fe40000000000 */
[----:B------:R-:W-:-:S03]  /*dbe0*/  IMAD.MOV.U32 R3, RZ, RZ, RZ ;  /* 0x000000ffff037224 */ /* 0x000fc600078e00ff */
[----:B------:R-:W-:-:S04]  /*dbf0*/  ISETP.NE.AND P0, PT, R0, 0x2, PT ;  /* 0x000000020000780c */ /* 0x000fc80003f05270 */
[----:B------:R-:W-:Y:S02]  /*dc00*/  SEL R2, RZ, 0x1, P0 ;  /* 0x00000001ff027807 */ /* 0x000fe40000000000 */
[----:B------:R-:W-:Y:S02]  /*dc10*/  SEL R0, R0, RZ, P0 ;  /* 0x000000ff00007207 */ /* 0x000fe40000000000 */
[----:B------:R-:W-:-:S07]  /*dc20*/  LOP3.LUT R9, R9, R2, RZ, 0x3c, !PT ;  /* 0x0000000209097212 */ /* 0x000fce00078e3cff */
.L_x_8408:
[----:B------:R-:W0:Y:S01]  /*dc30*/  S2R R5, SR_CgaCtaId ;  /* 0x0000000000057919 */ /* 0x000e220000008800 */
[----:B------:R-:W-:Y:S02]  /*dc40*/  MOV R2, 0x400 ;  /* 0x0000040000027802 */ /* 0x000fe40000000f00 */
[----:B------:R-:W-:Y:S02]  /*dc50*/  SHF.L.U32 R3, R3, 0x1f, RZ ;  /* 0x0000001f03037819 */ /* 0x000fe400000006ff */
[----:B0-----:R-:W-:-:S04]  /*dc60*/  LEA R2, R5, R2, 0x18 ;  /* 0x0000000205027211 */ /* 0x001fc800078ec0ff */
[----:B------:R-:W0:Y:S02]  /*dc70*/  SYNCS.PHASECHK.TRANS64.TRYWAIT P0, [R2+URZ+0x28820], R3 ;  /* 0x02882003020075a7 */ /* 0x000e24000800017f */
[----:B0-----:R-:W-:Y:S05]  /*dc80*/  @!P0 BRA `(.L_x_8479) ;  /* 0x0000001000fc8947 */ /* 0x001fea0003800000 */
.L_x_8520:
[----:B------:R-:W-:-:S03]  /*dc90*/  UMOV UR4, 0xffffffff ;  /* 0xffffffff00047882 */ /* 0x000fc60000000000 */
[----:B------:R-:W-:Y:S05]  /*dca0*/  BRA.DIV UR4, `(.L_x_8480) ;  /* 0x0000001604087947 */ /* 0x000fea000b800000 */
[----:B0-----:R-:W0:Y:S02]  /*dcb0*/  S2R R3, SR_TID.X ;  /* 0x0000000000037919 */ /* 0x001e240000002100 */
[----:B0-----:R-:W-:-:S04]  /*dcc0*/  SHF.R.U32.HI R3, RZ, 0x5, R3 ;  /* 0x00000005ff037819 */ /* 0x001fc80000011603 */
[----:B------:R-:W-:-:S05]  /*dcd0*/  LOP3.LUT R3, R3, 0x3, RZ, 0xc0, !PT ;  /* 0x0000000303037812 */ /* 0x000fca00078ec0ff */
[----:B------:R0:W1:Y:S02]  /*dce0*/  SHFL.IDX PT, R14, R3, RZ, 0x1f ;  /* 0x00001fff030e7589 */ /* 0x00006400000e0000 */
.L_x_8523:
[----:B-1----:R-:W-:-:S13]  /*dcf0*/  ISETP.NE.AND P0, PT, R14, RZ, PT ;  /* 0x000000ff0e00720c */ /* 0x002fda0003f05270 */
[----:B------:R-:W-:Y:S05]  /*dd00*/  @P0 BRA `(.L_x_8370) ;  /* 0x0000000000880947 */ /* 0x000fea0003800000 */
[----:B------:R-:W-:-:S03]  /*dd10*/  UMOV UR4, 0xffffffff ;  /* 0xffffffff00047882 */ /* 0x000fc60000000000 */
[----:B------:R-:W-:Y:S05]  /*dd20*/  BRA.DIV UR4, `(.L_x_8481) ;  /* 0x00000016041c7947 */ /* 0x000fea000b800000 */
[----:B------:R-:W-:-:S13]  /*dd30*/  ELECT P6, URZ, PT ;  /* 0x00000000003f782f */ /* 0x000fda00038c0000 */
.L_x_8526:
[----:B------:R-:W-:Y:S05]  /*dd40*/  @!P6 BRA `(.L_x_8370) ;  /* 0x000000000078e947 */ /* 0x000fea0003800000 */
[----:B0-----:R-:W2:Y:S02]  /*dd50*/  LDL.LU R3, [R1+0x14] ;  /* 0x0000140001037983 */ /* 0x001ea40000300800 */
[----:B--2---:R-:W-:-:S04]  /*dd60*/  LOP3.LUT R3, R3, 0x2, RZ, 0xfc, !PT ;  /* 0x0000000203037812 */ /* 0x004fc800078efcff */
[----:B------:R-:W-:-:S13]  /*dd70*/  ISETP.NE.AND P2, PT, R3, 0x3, PT ;  /* 0x000000030300780c */ /* 0x000fda0003f45270 */
[----:B------:R-:W-:Y:S05]  /*dd80*/  @!P2 BRA `(.L_x_8482) ;  /* 0x000000000004a947 */ /* 0x000fea0003800000 */
[----:B------:R-:W-:Y:S01]  /*dd90*/  BPT.TRAP 0x1 ;  /* 0x000000040000795c */ /* 0x000fe20000300000 */
.L_x_8482:
        /* <DEDUP_REMOVED lines=12> */
.L_x_8527:
[----:B------:R-:W1:Y:S02]  /*de60*/  SYNCS.PHASECHK.TRANS64.TRYWAIT P0, [R3+URZ], R4 ;  /* 0x00000004030075a7 */ /* 0x000e64000800017f */
[----:B-1----:R-:W-:Y:S05]  /*de70*/  @!P0 BRA `(.L_x_8484) ;  /* 0x0000001000fc8947 */ /* 0x002fea0003800000 */
.L_x_8528:
[----:B------:R-:W-:Y:S05]  /*de80*/  @!P2 BRA `(.L_x_8485) ;  /* 0x000000000004a947 */ /* 0x000fea0003800000 */
[----:B------:R-:W-:Y:S01]  /*de90*/  BPT.TRAP 0x1 ;  /* 0x000000040000795c */ /* 0x000fe20000300000 */
.L_x_8485:
[----:B-1----:R-:W-:-:S04]  /*dea0*/  VIADD R3, R2, 0x28860 ;  /* 0x0002886002037836 */ /* 0x002fc80000000000 */
[----:B------:R-:W-:-:S04]  /*deb0*/  IMAD R0, R0, 0x8, R3 ;  /* 0x0000000800007824 */ /* 0x000fc800078e0203 */
[----:B------:R-:W1:Y:S02]  /*dec0*/  SYNCS.PHASECHK.TRANS64.TRYWAIT P0, [R0+URZ], R5 ;  /* 0x00000005000075a7 */ /* 0x000e64000800017f */
[----:B-1----:R-:W-:Y:S05]  /*ded0*/  @!P0 BRA `(.L_x_8486) ;  /* 0x0000001000f88947 */ /* 0x002fea0003800000 */
.L_x_8529:
[----:B------:R-:W-:-:S07]  /*dee0*/  IMAD R3, R8, 0x8, R3 ;  /* 0x0000000808037824 */ /* 0x000fce00078e0203 */
.L_x_8487:
[----:B--2---:R2:W3:Y:S02]  /*def0*/  SYNCS.PHASECHK.TRANS64.TRYWAIT P0, [R3+URZ], R4 ;  /* 0x00000004030075a7 */ /* 0x0044e4000800017f */
[----:B---3--:R-:W-:Y:S05]  /*df00*/  @!P0 NANOSLEEP.SYNCS 0x989680 ;  /* 0x009896800000895d */ /* 0x008fea0003900000 */
[----:B------:R-:W3:Y:S02]  /*df10*/  @!P0 SYNCS.PHASECHK.TRANS64 P0, [R3+URZ], R4 ;  /* 0x00000004030085a7 */ /* 0x000ee4000800007f */
[----:B---3--:R-:W-:Y:S05]  /*df20*/  @!P0 BRA `(.L_x_8487) ;  /* 0xfffffffc00f08947 */ /* 0x008fea000383ffff */
.L_x_8370:
[----:B------:R-:W-:Y:S05]  /*df30*/  BSYNC B6 ;  /* 0x0000000000067941 */ /* 0x000fea0003800000 */
.L_x_8367:
[----:B------:R-:W-:Y:S05]  /*df40*/  EXIT ;  /* 0x000000000000794d */ /* 0x000fea0003800000 */
.L_x_8374:
[----:B-1----:R-:W-:-:S04]  /*df50*/  IMAD.U32 R0, RZ, RZ, UR36 ;  /* 0x00000024ff007e24 */ /* 0x002fc8000f8e00ff */
[----:B------:R1:W2:Y:S03]  /*df60*/  SYNCS.PHASECHK.TRANS64.TRYWAIT P1, [R0+URZ+0x28800], R3 ;  /* 0x02880003000075a7 */ /* 0x0002a6000802017f */
[----:B--2---:R-:W-:Y:S05]  /*df70*/  @!P1 NANOSLEEP.SYNCS 0x989680 ;  /* 0x009896800000995d */ /* 0x004fea0003900000 */
[----:B------:R-:W2:Y:S02]  /*df80*/  @!P1 SYNCS.PHASECHK.TRANS64 P1, [R0+URZ+0x28800], R3 ;  /* 0x02880003000095a7 */ /* 0x000ea4000802007f */
[----:B--2---:R-:W-:Y:S05]  /*df90*/  @!P1 BRA `(.L_x_8374) ;  /* 0xfffffffc00ec9947 */ /* 0x004fea000383ffff */
[----:B------:R-:W-:Y:S05]  /*dfa0*/  BRA `(.L_x_8488) ;  /* 0xffffff3000fc7947 */ /* 0x000fea000383ffff */
.L_x_8378:
[----:B-1----:R-:W-:-:S04]  /*dfb0*/  IMAD.U32 R0, RZ, RZ, UR36 ;  /* 0x00000024ff007e24 */ /* 0x002fc8000f8e00ff */
[----:B------:R1:W3:Y:S03]  /*dfc0*/  SYNCS.PHASECHK.TRANS64.TRYWAIT P2, [R0+URZ+0x28830], R3 ;  /* 0x02883003000075a7 */ /* 0x0002e6000804017f */
[----:B---3--:R-:W-:Y:S05]  /*dfd0*/  @!P2 NANOSLEEP.SYNCS 0x989680 ;  /* 0x009896800000a95d */ /* 0x008fea0003900000 */
[----:B------:R-:W3:Y:S02]  /*dfe0*/  @!P2 SYNCS.PHASECHK.TRANS64 P2, [R0+URZ+0x28830], R3 ;  /* 0x028830030000a5a7 */ /* 0x000ee4000804007f */
[----:B---3--:R-:W-:Y:S05]  /*dff0*/  @!P2 BRA `(.L_x_8378) ;  /* 0xfffffffc00eca947 */ /* 0x008fea000383ffff */
[----:B------:R-:W-:Y:S05]  /*e000*/  BRA `(.L_x_8377) ;  /* 0xffffff3400187947 */ /* 0x000fea000383ffff */
.L_x_8383:
[----:B-1----:R-:W-:-:S04]  /*e010*/  IMAD.U32 R9, RZ, RZ, UR7 ;  /* 0x00000007ff097e24 */ /* 0x002fc8000f8e00ff */
[----:B------:R1:W2:Y:S03]  /*e020*/  SYNCS.PHASECHK.TRANS64.TRYWAIT P3, [R9+URZ+0x28830], R0 ;  /* 0x02883000090075a7 */ /* 0x0002a6000806017f */
[----:B--2---:R-:W-:Y:S05]  /*e030*/  @!P3 NANOSLEEP.SYNCS 0x989680 ;  /* 0x009896800000b95d */ /* 0x004fea0003900000 */
[----:B------:R-:W2:Y:S02]  /*e040*/  @!P3 SYNCS.PHASECHK.TRANS64 P3, [R9+URZ+0x28830], R0 ;  /* 0x028830000900b5a7 */ /* 0x000ea4000806007f */
[----:B--2---:R-:W-:Y:S05]  /*e050*/  @!P3 BRA `(.L_x_8383) ;  /* 0xfffffffc00ecb947 */ /* 0x004fea000383ffff */
[----:B------:R-:W-:Y:S05]  /*e060*/  BRA `(.L_x_8380) ;  /* 0xffffff5800947947 */ /* 0x000fea000383ffff */
.L_x_8387:
[----:B-1----:R-:W-:-:S04]  /*e070*/  IMAD.U32 R9, RZ, RZ, UR7 ;  /* 0x00000007ff097e24 */ /* 0x002fc8000f8e00ff */
[----:B------:R1:W2:Y:S03]  /*e080*/  SYNCS.PHASECHK.TRANS64.TRYWAIT P3, [R9+URZ+0x28850], R0 ;  /* 0x02885000090075a7 */ /* 0x0002a6000806017f */
[----:B--2---:R-:W-:Y:S05]  /*e090*/  @!P3 NANOSLEEP.SYNCS 0x989680 ;  /* 0x009896800000b95d */ /* 0x004fea0003900000 */
[----:B------:R-:W2:Y:S02]  /*e0a0*/  @!P3 SYNCS.PHASECHK.TRANS64 P3, [R9+URZ+0x28850], R0 ;  /* 0x028850000900b5a7 */ /* 0x000ea4000806007f */
[----:B--2---:R-:W-:Y:S05]  /*e0b0*/  @!P3 BRA `(.L_x_8387) ;  /* 0xfffffffc00ecb947 */ /* 0x004fea000383ffff */
[----:B------:R-:W-:Y:S05]  /*e0c0*/  BRA `(.L_x_8384) ;  /* 0xffffff5c00587947 */ /* 0x000fea000383ffff */
.L_x_8393:
[----:B-1----:R-:W-:-:S04]  /*e0d0*/  IMAD.U32 R9, RZ, RZ, UR7 ;  /* 0x00000007ff097e24 */ /* 0x002fc8000f8e00ff */
[----:B------:R1:W2:Y:S03]  /*e0e0*/  SYNCS.PHASECHK.TRANS64.TRYWAIT P2, [R9+URZ+0x28830], R0 ;  /* 0x02883000090075a7 */ /* 0x0002a6000804017f */
[----:B--2---:R-:W-:Y:S05]  /*e0f0*/  @!P2 NANOSLEEP.SYNCS 0x989680 ;  /* 0x009896800000a95d */ /* 0x004fea0003900000 */
[----:B------:R-:W2:Y:S02]  /*e100*/  @!P2 SYNCS.PHASECHK.TRANS64 P2, [R9+URZ+0x28830], R0 ;  /* 0x028830000900a5a7 */ /* 0x000ea4000804007f */
[----:B--2---:R-:W-:Y:S05]  /*e110*/  @!P2 BRA `(.L_x_8393) ;  /* 0xfffffffc00eca947 */ /* 0x004fea000383ffff */
[----:B------:R-:W-:Y:S05]  /*e120*/  BRA `(.L_x_8390) ;  /* 0xffffff8000b07947 */ /* 0x000fea000383ffff */
.L_x_8397:
[----:B-1----:R-:W-:-:S04]  /*e130*/  IMAD.U32 R9, RZ, RZ, UR7 ;  /* 0x00000007ff097e24 */ /* 0x002fc8000f8e00ff */
[----:B------:R1:W2:Y:S03]  /*e140*/  SYNCS.PHASECHK.TRANS64.TRYWAIT P2, [R9+URZ+0x28850], R0 ;  /* 0x02885000090075a7 */ /* 0x0002a6000804017f */
[----:B--2---:R-:W-:Y:S05]  /*e150*/  @!P2 NANOSLEEP.SYNCS 0x989680 ;  /* 0x009896800000a95d */ /* 0x004fea0003900000 */
[----:B------:R-:W2:Y:S02]  /*e160*/  @!P2 SYNCS.PHASECHK.TRANS64 P2, [R9+URZ+0x28850], R0 ;  /* 0x028850000900a5a7 */ /* 0x000ea4000804007f */
[----:B--2---:R-:W-:Y:S05]  /*e170*/  @!P2 BRA `(.L_x_8397) ;  /* 0xfffffffc00eca947 */ /* 0x004fea000383ffff */
[----:B------:R-:W-:Y:S05]  /*e180*/  BRA `(.L_x_8394) ;  /* 0xffffff8400707947 */ /* 0x000fea000383ffff */
.L_x_8402:
[----:B-1----:R-:W-:-:S04]  /*e190*/  IMAD.U32 R3, RZ, RZ, UR5 ;  /* 0x00000005ff037e24 */ /* 0x002fc8000f8e00ff */
[----:B------:R1:W2:Y:S03]  /*e1a0*/  SYNCS.PHASECHK.TRANS64.TRYWAIT P0, [R3+URZ+0x28850], R8 ;  /* 0x02885008030075a7 */ /* 0x0002a6000800017f */
[----:B--2---:R-:W-:Y:S05]  /*e1b0*/  @!P0 NANOSLEEP.SYNCS 0x989680 ;  /* 0x009896800000895d */ /* 0x004fea0003900000 */
[----:B------:R-:W2:Y:S02]  /*e1c0*/  @!P0 SYNCS.PHASECHK.TRANS64 P0, [R3+URZ+0x28850], R8 ;  /* 0x02885008030085a7 */ /* 0x000ea4000800007f */
[----:B--2---:R-:W-:Y:S05]  /*e1d0*/  @!P0 BRA `(.L_x_8402) ;  /* 0xfffffffc00ec8947 */ /* 0x004fea000383ffff */
[----:B------:R-:W-:Y:S05]  /*e1e0*/  BRA `(.L_x_8401) ;  /* 0xffffffa000407947 */ /* 0x000fea000383ffff */
.L_x_8413:
[----:B------:R-:W-:Y:S02]  /*e1f0*/  IMAD.MOV.U32 R13, RZ, RZ, R0 ;  /* 0x000000ffff0d7224 */ /* 0x000fe400078e0000 */
[----:B------:R-:W-:Y:S02]  /*e200*/  IMAD.MOV.U32 R12, RZ, RZ, RZ ;  /* 0x000000ffff0c7224 */ /* 0x000fe400078e00ff */
[----:B------:R-:W-:Y:S02]  /*e210*/  IMAD.MOV.U32 R11, RZ, RZ, 0x1f ;  /* 0x0000001fff0b7424 */ /* 0x000fe400078e00ff */
[----:B------:R-:W-:-:S07]  /*e220*/  IMAD.MOV.U32 R15, RZ, RZ, -0x1 ;  /* 0xffffffffff0f7424 */ /* 0x000fce00078e00ff */
[----:B------:R-:W-:Y:S05]  /*e230*/  WARPSYNC.COLLECTIVE R15, `(.L_x_8489) ;  /* 0x000000000f087348 */ /* 0x000fea0003c00000 */
[----:B------:R0:W1:Y:S02]  /*e240*/  SHFL.IDX P6, R14, R13, R12, R11 ;  /* 0x0000000c0d0e7389 */ /* 0x00006400000c000b */
[----:B01----:R-:W-:Y:S01]  /*e250*/  ENDCOLLECTIVE ;  /* 0x000000000000791b */ /* 0x003fe20003800000 */
.L_x_8489:
[----:B------:R-:W-:Y:S05]  /*e260*/  BRA `(.L_x_8490) ;  /* 0xffffffcc00447947 */ /* 0x000fea000383ffff */
.L_x_8415:
[----:B------:R-:W-:Y:S01]  /*e270*/  BSSY B0, `(.L_x_8491) ;  /* 0x0000006000007945 */ /* 0x000fe20003800000 */
[----:B------:R-:W-:-:S07]  /*e280*/  IMAD.MOV.U32 R15, RZ, RZ, -0x1 ;  /* 0xffffffffff0f7424 */ /* 0x000fce00078e00ff */
[----:B0-----:R-:W-:Y:S05]  /*e290*/  WARPSYNC.COLLECTIVE R15, `(.L_x_8492) ;  /* 0x000000000f0c7348 */ /* 0x001fea0003c00000 */
[----:B------:R-:W-:Y:S02]  /*e2a0*/  ELECT P6, UR62, PT ;  /* 0x00000000003e782f */ /* 0x000fe400038c0000 */
[----:B------:R-:W-:Y:S01]  /*e2b0*/  MOV R14, UR62 ;  /* 0x0000003e000e7c02 */ /* 0x000fe20008000f00 */
[----:B0-----:R-:W-:Y:S10]  /*e2c0*/  ENDCOLLECTIVE ;  /* 0x000000000000791b */ /* 0x001ff40003800000 */
.L_x_8492:
[----:B------:R-:W-:Y:S05]  /*e2d0*/  BSYNC B0 ;  /* 0x0000000000007941 */ /* 0x000fea0003800000 */
.L_x_8491:
[----:B------:R-:W-:Y:S05]  /*e2e0*/  BRA `(.L_x_8493) ;  /* 0xffffffcc00447947 */ /* 0x000fea000383ffff */
.L_x_8417:
[----:B0-----:R-:W-:-:S04]  /*e2f0*/  IMAD.U32 R3, RZ, RZ, UR38 ;  /* 0x00000026ff037e24 */ /* 0x001fc8000f8e00ff */
[----:B------:R0:W1:Y:S03]  /*e300*/  SYNCS.PHASECHK.TRANS64.TRYWAIT P0, [R3+URZ+0x28840], R0 ;  /* 0x02884000030075a7 */ /* 0x000066000800017f */
[----:B-1----:R-:W-:Y:S05]  /*e310*/  @!P0 NANOSLEEP.SYNCS 0x989680 ;  /* 0x009896800000895d */ /* 0x002fea0003900000 */
[----:B------:R-:W1:Y:S02]  /*e320*/  @!P0 SYNCS.PHASECHK.TRANS64 P0, [R3+URZ+0x28840], R0 ;  /* 0x02884000030085a7 */ /* 0x000e64000800007f */
[----:B-1----:R-:W-:Y:S05]  /*e330*/  @!P0 BRA `(.L_x_8417) ;  /* 0xfffffffc00ec8947 */ /* 0x002fea000383ffff */
[----:B------:R-:W-:Y:S05]  /*e340*/  BRA `(.L_x_8494) ;  /* 0xffffffcc009c7947 */ /* 0x000fea000383ffff */
.L_x_8420:
[----:B------:R-:W-:Y:S02]  /*e350*/  IMAD.MOV.U32 R13, RZ, RZ, R5 ;  /* 0x000000ffff0d7224 */ /* 0x000fe400078e0005 */
[----:B------:R-:W-:Y:S02]  /*e360*/  IMAD.MOV.U32 R12, RZ, RZ, RZ ;  /* 0x000000ffff0c7224 */ /* 0x000fe400078e00ff */
[----:B------:R-:W-:Y:S02]  /*e370*/  IMAD.MOV.U32 R11, RZ, RZ, 0x181f ;  /* 0x0000181fff0b7424 */ /* 0x000fe400078e00ff */
[----:B------:R-:W-:Y:S02]  /*e380*/  IMAD.MOV.U32 R15, RZ, RZ, -0x1 ;  /* 0xffffffffff0f7424 */ /* 0x000fe400078e00ff */
[----:B------:R-:W-:-:S07]  /*e390*/  IMAD R6, R9, 0x80, R6 ;  /* 0x0000008009067824 */ /* 0x000fce00078e0206 */
[----:B------:R-:W-:Y:S05]  /*e3a0*/  WARPSYNC.COLLECTIVE R15, `(.L_x_8495) ;  /* 0x000000000f087348 */ /* 0x000fea0003c00000 */
[----:B------:R0:W1:Y:S02]  /*e3b0*/  SHFL.IDX P6, R14, R13, R12, R11 ;  /* 0x0000000c0d0e7389 */ /* 0x00006400000c000b */
[----:B01----:R-:W-:Y:S01]  /*e3c0*/  ENDCOLLECTIVE ;  /* 0x000000000000791b */ /* 0x003fe20003800000 */
.L_x_8495:
[----:B------:R-:W-:Y:S02]  /*e3d0*/  VIADD R9, R6, 0x10 ;  /* 0x0000001006097836 */ /* 0x000fe40000000000 */
[----:B------:R-:W-:Y:S02]  /*e3e0*/  IMAD.MOV.U32 R13, RZ, RZ, R0 ;  /* 0x000000ffff0d7224 */ /* 0x000fe400078e0000 */
[----:B------:R-:W-:-:S07]  /*e3f0*/  IMAD.MOV.U32 R2, RZ, RZ, R14 ;  /* 0x000000ffff027224 */ /* 0x000fce00078e000e */
[----:B------:R-:W-:Y:S05]  /*e400*/  WARPSYNC.COLLECTIVE R15, `(.L_x_8496) ;  /* 0x000000000f087348 */ /* 0x000fea0003c00000 */
[----:B------:R0:W1:Y:S02]  /*e410*/  SHFL.IDX P6, R14, R13, R12, R11 ;  /* 0x0000000c0d0e7389 */ /* 0x00006400000c000b */
[----:B01----:R-:W-:Y:S01]  /*e420*/  ENDCOLLECTIVE ;  /* 0x000000000000791b */ /* 0x003fe20003800000 */
.L_x_8496:
[----:B------:R-:W-:Y:S02]  /*e430*/  ULDC UR4, c[0x0][0x288] ;  /* 0x0000a20000047ab9 */ /* 0x000fe40000000800 */
[----:B------:R-:W-:-:S05]  /*e440*/  IMAD R4, R8, UR4, RZ ;  /* 0x0000000408047c24 */ /* 0x000fca000f8e02ff */
[----:B------:R-:W-:Y:S01]  /*e450*/  ISETP.GE.AND P2, PT, R6, R4, PT ;  /* 0x000000040600720c */ /* 0x000fe20003f46270 */
[----:B------:R-:W-:Y:S02]  /*e460*/  IMAD.MOV.U32 R13, RZ, RZ, R5 ;  /* 0x000000ffff0d7224 */ /* 0x000fe400078e0005 */
[----:B------:R-:W-:-:S10]  /*e470*/  IMAD.MOV.U32 R12, RZ, RZ, 0x1 ;  /* 0x00000001ff0c7424 */ /* 0x000fd400078e00ff */
[----:B------:R-:W-:Y:S01]  /*e480*/  @!P2 LEA R8, R7, UR38, 0x1 ;  /* 0x000000260708ac11 */ /* 0x000fe2000f8e08ff */
[----:B------:R-:W-:-:S07]  /*e490*/  IMAD.MOV.U32 R3, RZ, RZ, R14 ;  /* 0x000000ffff037224 */ /* 0x000fce00078e000e */
[----:B------:R-:W-:Y:S05]  /*e4a0*/  WARPSYNC.COLLECTIVE R15, `(.L_x_8497) ;  /* 0x000000000f087348 */ /* 0x000fea0003c00000 */
[----:B------:R0:W1:Y:S02]  /*e4b0*/  SHFL.IDX P6, R14, R13, R12, R11 ;  /* 0x0000000c0d0e7389 */ /* 0x00006400000c000b */
[----:B01----:R-:W-:Y:S01]  /*e4c0*/  ENDCOLLECTIVE ;  /* 0x000000000000791b */ /* 0x003fe20003800000 */
.L_x_8497:
[----:B------:R-:W-:-:S04]  /*e4d0*/  LOP3.LUT R3, R3, R2, RZ, 0x3c, !PT ;  /* 0x0000000203037212 */ /* 0x000fc800078e3cff */
[----:B------:R-:W-:-:S04]  /*e4e0*/  LOP3.LUT R2, R3, R2, RZ, 0x3c, !PT ;  /* 0x0000000203027212 */ /* 0x000fc800078e3cff */
[----:B------:R-:W-:Y:S01]  /*e4f0*/  LOP3.LUT R3, R3, R2, RZ, 0x3c, !PT ;  /* 0x0000000203037212 */ /* 0x000fe200078e3cff */
[----:B------:R-:W-:Y:S02]  /*e500*/  IMAD.MOV.U32 R13, RZ, RZ, R0 ;  /* 0x000000ffff0d7224 */ /* 0x000fe400078e0000 */
[----:B------:R-:W-:-:S05]  /*e510*/  @!P2 IMAD.WIDE.U32 R2, R10, 0x2, R2 ;  /* 0x000000020a02a825 */ /* 0x000fca00078e0002 */
        /* <DEDUP_REMOVED lines=10> */
.L_x_8498:
[----:B------:R-:W-:Y:S01]  /*e5c0*/  @!P2 LEA R21, R7, UR38, 0x1 ;  /* 0x000000260715ac11 */ /* 0x000fe2000f8e08ff */
[----:B------:R-:W-:Y:S02]  /*e5d0*/  IMAD.MOV.U32 R9, RZ, RZ, R8 ;  /* 0x000000ffff097224 */ /* 0x000fe400078e0008 */
[----:B------:R-:W-:Y:S02]  /*e5e0*/  VIADD R3, R6, 0x20 ;  /* 0x0000002006037836 */ /* 0x000fe40000000000 */
[----:B------:R-:W-:Y:S02]  /*e5f0*/  IMAD.MOV.U32 R13, RZ, RZ, R5 ;  /* 0x000000ffff0d7224 */ /* 0x000fe400078e0005 */
[----:B------:R-:W-:Y:S02]  /*e600*/  IMAD.MOV.U32 R12, RZ, RZ, 0x2 ;  /* 0x00000002ff0c7424 */ /* 0x000fe400078e00ff */
[----:B------:R-:W-:-:S07]  /*e610*/  IMAD.MOV.U32 R8, RZ, RZ, R14 ;  /* 0x000000ffff087224 */ /* 0x000fce00078e000e */
[----:B------:R-:W-:Y:S05]  /*e620*/  WARPSYNC.COLLECTIVE R15, `(.L_x_8499) ;  /* 0x000000000f087348 */ /* 0x000fea0003c00000 */
[----:B------:R0:W1:Y:S02]  /*e630*/  SHFL.IDX P6, R14, R13, R12, R11 ;  /* 0x0000000c0d0e7389 */ /* 0x00006400000c000b */
[----:B01----:R-:W-:Y:S01]  /*e640*/  ENDCOLLECTIVE ;  /* 0x000000000000791b */ /* 0x003fe20003800000 */
.L_x_8499:
        /* <DEDUP_REMOVED lines=14> */
.L_x_8500:
[----:B------:R-:W-:Y:S02]  /*e730*/  IMAD.MOV.U32 R3, RZ, RZ, R2 ;  /* 0x000000ffff037224 */ /* 0x000fe400078e0002 */
[----:B------:R-:W-:Y:S02]  /*e740*/  IMAD.MOV.U32 R13, RZ, RZ, R5 ;  /* 0x000000ffff0d7224 */ /* 0x000fe400078e0005 */
[----:B------:R-:W-:Y:S02]  /*e750*/  IMAD.MOV.U32 R12, RZ, RZ, 0x3 ;  /* 0x00000003ff0c7424 */ /* 0x000fe400078e00ff */
[----:B------:R-:W-:-:S07]  /*e760*/  IMAD.MOV.U32 R2, RZ, RZ, R14 ;  /* 0x000000ffff027224 */ /* 0x000fce00078e000e */
[----:B------:R-:W-:Y:S05]  /*e770*/  WARPSYNC.COLLECTIVE R15, `(.L_x_8501) ;  /* 0x000000000f087348 */ /* 0x000fea0003c00000 */
[----:B------:R0:W1:Y:S02]  /*e780*/  SHFL.IDX P6, R14, R13, R12, R11 ;  /* 0x0000000c0d0e7389 */ /* 0x00006400000c000b */
[----:B01----:R-:W-:Y:S01]  /*e790*/  ENDCOLLECTIVE ;  /* 0x000000000000791b */ /* 0x003fe20003800000 */
.L_x_8501:
        /* <DEDUP_REMOVED lines=14> */
.L_x_8502:
[----:B------:R-:W-:Y:S02]  /*e880*/  IMAD.MOV.U32 R9, RZ, RZ, R8 ;  /* 0x000000ffff097224 */ /* 0x000fe400078e0008 */
[----:B------:R-:W-:Y:S02]  /*e890*/  IMAD.MOV.U32 R13, RZ, RZ, R5 ;  /* 0x000000ffff0d7224 */ /* 0x000fe400078e0005 */
[----:B------:R-:W-:Y:S02]  /*e8a0*/  IMAD.MOV.U32 R12, RZ, RZ, 0x4 ;  /* 0x00000004ff0c7424 */ /* 0x000fe400078e00ff */
[----:B------:R-:W-:-:S07]  /*e8b0*/  IMAD.MOV.U32 R8, RZ, RZ, R14 ;  /* 0x000000ffff087224 */ /* 0x000fce00078e000e */
[----:B------:R-:W-:Y:S05]  /*e8c0*/  WARPSYNC.COLLECTIVE R15, `(.L_x_8503) ;  /* 0x000000000f087348 */ /* 0x000fea0003c00000 */
[----:B------:R0:W1:Y:S02]  /*e8d0*/  SHFL.IDX P6, R14, R13, R12, R11 ;  /* 0x0000000c0d0e7389 */ /* 0x00006400000c000b */
[----:B01----:R-:W-:Y:S01]  /*e8e0*/  ENDCOLLECTIVE ;  /* 0x000000000000791b */ /* 0x003fe20003800000 */
.L_x_8503:
        /* <DEDUP_REMOVED lines=14> */
.L_x_8504:
[----:B------:R-:W-:Y:S02]  /*e9d0*/  IMAD.MOV.U32 R3, RZ, RZ, R2 ;  /* 0x000000ffff037224 */ /* 0x000fe400078e0002 */
[----:B------:R-:W-:Y:S02]  /*e9e0*/  IMAD.MOV.U32 R13, RZ, RZ, R5 ;  /* 0x000000ffff0d7224 */ /* 0x000fe400078e0005 */
[----:B------:R-:W-:Y:S02]  /*e9f0*/  IMAD.MOV.U32 R12, RZ, RZ, 0x5 ;  /* 0x00000005ff0c7424 */ /* 0x000fe400078e00ff */
[----:B------:R-:W-:-:S07]  /*ea00*/  IMAD.MOV.U32 R2, RZ, RZ, R14 ;  /* 0x000000ffff027224 */ /* 0x000fce00078e000e */
[----:B------:R-:W-:Y:S05]  /*ea10*/  WARPSYNC.COLLECTIVE R15, `(.L_x_8505) ;  /* 0x000000000f087348 */ /* 0x000fea0003c00000 */
[----:B------:R0:W1:Y:S02]  /*ea20*/  SHFL.IDX P6, R14, R13, R12, R11 ;  /* 0x0000000c0d0e7389 */ /* 0x00006400000c000b */
[----:B01----:R-:W-:Y:S01]  /*ea30*/  ENDCOLLECTIVE ;  /* 0x000000000000791b */ /* 0x003fe20003800000 */
.L_x_8505:
        /* <DEDUP_REMOVED lines=14> */
.L_x_8506:
[----:B------:R-:W-:Y:S02]  /*eb20*/  IMAD.MOV.U32 R9, RZ, RZ, R8 ;  /* 0x000000ffff097224 */ /* 0x000fe400078e0008 */
[----:B------:R-:W-:Y:S02]  /*eb30*/  IMAD.MOV.U32 R13, RZ, RZ, R5 ;  /* 0x000000ffff0d7224 */ /* 0x000fe400078e0005 */
[----:B------:R-:W-:Y:S02]  /*eb40*/  IMAD.MOV.U32 R12, RZ, RZ, 0x6 ;  /* 0x00000006ff0c7424 */ /* 0x000fe400078e00ff */
[----:B------:R-:W-:-:S07]  /*eb50*/  IMAD.MOV.U32 R8, RZ, RZ, R14 ;  /* 0x000000ffff087224 */ /* 0x000fce00078e000e */
[----:B------:R-:W-:Y:S05]  /*eb60*/  WARPSYNC.COLLECTIVE R15, `(.L_x_8507) ;  /* 0x000000000f087348 */ /* 0x000fea0003c00000 */
[----:B------:R0:W1:Y:S02]  /*eb70*/  SHFL.IDX P6, R14, R13, R12, R11 ;  /* 0x0000000c0d0e7389 */ /* 0x00006400000c000b */
[----:B01----:R-:W-:Y:S01]  /*eb80*/  ENDCOLLECTIVE ;  /* 0x000000000000791b */ /* 0x003fe20003800000 */
.L_x_8507:
        /* <DEDUP_REMOVED lines=13> */
.L_x_8508:
[----:B------:R-:W-:Y:S02]  /*ec60*/  IMAD.MOV.U32 R3, RZ, RZ, R2 ;  /* 0x000000ffff037224 */ /* 0x000fe400078e0002 */
[----:B------:R-:W-:Y:S02]  /*ec70*/  IMAD.MOV.U32 R13, RZ, RZ, R5 ;  /* 0x000000ffff0d7224 */ /* 0x000fe400078e0005 */
[----:B------:R-:W-:Y:S02]  /*ec80*/  IMAD.MOV.U32 R12, RZ, RZ, 0x7 ;  /* 0x00000007ff0c7424 */ /* 0x000fe400078e00ff */
[----:B------:R-:W-:-:S07]  /*ec90*/  IMAD.MOV.U32 R2, RZ, RZ, R14 ;  /* 0x000000ffff027224 */ /* 0x000fce00078e000e */
[----:B------:R-:W-:Y:S05]  /*eca0*/  WARPSYNC.COLLECTIVE R15, `(.L_x_8509) ;  /* 0x000000000f087348 */ /* 0x000fea0003c00000 */
[----:B------:R0:W1:Y:S02]  /*ecb0*/  SHFL.IDX P6, R14, R13, R12, R11 ;  /* 0x0000000c0d0e7389 */ /* 0x00006400000c000b */
[----:B01----:R-:W-:Y:S01]  /*ecc0*/  ENDCOLLECTIVE ;  /* 0x000000000000791b */ /* 0x003fe20003800000 */
.L_x_8509:
        /* <DEDUP_REMOVED lines=11> */
.L_x_8510:
[----:B------:R-:W-:Y:S05]  /*ed80*/  BRA `(.L_x_8511) ;  /* 0xffffffcc00ec7947 */ /* 0x000fea000383ffff */
.L_x_8423:
[----:B0-----:R-:W-:-:S04]  /*ed90*/  IMAD.U32 R3, RZ, RZ, UR38 ;  /* 0x00000026ff037e24 */ /* 0x001fc8000f8e00ff */
[----:B------:R0:W1:Y:S03]  /*eda0*/  SYNCS.PHASECHK.TRANS64.TRYWAIT P0, [R3+URZ+0x28820], R2 ;  /* 0x02882002030075a7 */ /* 0x000066000800017f */
[----:B-1----:R-:W-:Y:S05]  /*edb0*/  @!P0 NANOSLEEP.SYNCS 0x989680 ;  /* 0x009896800000895d */ /* 0x002fea0003900000 */
[----:B------:R-:W1:Y:S02]  /*edc0*/  @!P0 SYNCS.PHASECHK.TRANS64 P0, [R3+URZ+0x28820], R2 ;  /* 0x02882002030085a7 */ /* 0x000e64000800007f */
[----:B-1----:R-:W-:Y:S05]  /*edd0*/  @!P0 BRA `(.L_x_8423) ;  /* 0xfffffffc00ec8947 */ /* 0x002fea000383ffff */
[----:B------:R-:W-:Y:S05]  /*ede0*/  BRA `(.L_x_8512) ;  /* 0xffffffd000407947 */ /* 0x000fea000383ffff */
.L_x_8430:
[----:B-1----:R-:W-:-:S04]  /*edf0*/  IMAD.U32 R3, RZ, RZ, UR38 ;  /* 0x00000026ff037e24 */ /* 0x002fc8000f8e00ff */
[----:B------:R1:W2:Y:S03]  /*ee00*/  SYNCS.PHASECHK.TRANS64.TRYWAIT P0, [R3+URZ+0x28848], R2 ;  /* 0x02884802030075a7 */ /* 0x0002a6000800017f */
[----:B--2---:R-:W-:Y:S05]  /*ee10*/  @!P0 NANOSLEEP.SYNCS 0x989680 ;  /* 0x009896800000895d */ /* 0x004fea0003900000 */
[----:B------:R-:W2:Y:S02]  /*ee20*/  @!P0 SYNCS.PHASECHK.TRANS64 P0, [R3+URZ+0x28848], R2 ;  /* 0x02884802030085a7 */ /* 0x000ea4000800007f */
[----:B--2---:R-:W-:Y:S05]  /*ee30*/  @!P0 BRA `(.L_x_8430) ;  /* 0xfffffffc00ec8947 */ /* 0x004fea000383ffff */
[----:B------:R-:W-:Y:S05]  /*ee40*/  BRA `(.L_x_8513) ;  /* 0xffffffd400187947 */ /* 0x000fea000383ffff */
.L_x_8436:
[----:B0-----:R-:W-:-:S04]  /*ee50*/  IMAD.U32 R3, RZ, RZ, UR38 ;  /* 0x00000026ff037e24 */ /* 0x001fc8000f8e00ff */
[----:B------:R0:W1:Y:S03]  /*ee60*/  SYNCS.PHASECHK.TRANS64.TRYWAIT P0, [R3+URZ+0x28860], R2 ;  /* 0x02886002030075a7 */ /* 0x000066000800017f */
[----:B-1----:R-:W-:Y:S05]  /*ee70*/  @!P0 NANOSLEEP.SYNCS 0x989680 ;  /* 0x009896800000895d */ /* 0x002fea0003900000 */
[----:B------:R-:W1:Y:S02]  /*ee80*/  @!P0 SYNCS.PHASECHK.TRANS64 P0, [R3+URZ+0x28860], R2 ;  /* 0x02886002030085a7 */ /* 0x000e64000800007f */
[----:B-1----:R-:W-:Y:S05]  /*ee90*/  @!P0 BRA `(.L_x_8436) ;  /* 0xfffffffc00ec8947 */ /* 0x002fea000383ffff */
[----:B------:R-:W-:Y:S05]  /*eea0*/  BRA `(.L_x_8514) ;  /* 0xffffffd400b47947 */ /* 0x000fea000383ffff */
.L_x_8445:
[----:B-1----:R-:W-:-:S04]  /*eeb0*/  IMAD.U32 R3, RZ, RZ, UR38 ;  /* 0x00000026ff037e24 */ /* 0x002fc8000f8e00ff */
[----:B------:R1:W2:Y:S03]  /*eec0*/  SYNCS.PHASECHK.TRANS64.TRYWAIT P0, [R3+URZ+0x28840], R2 ;  /* 0x02884002030075a7 */ /* 0x0002a6000800017f */
[----:B--2---:R-:W-:Y:S05]  /*eed0*/  @!P0 NANOSLEEP.SYNCS 0x989680 ;  /* 0x009896800000895d */ /* 0x004fea0003900000 */
[----:B------:R-:W2:Y:S02]  /*eee0*/  @!P0 SYNCS.PHASECHK.TRANS64 P0, [R3+URZ+0x28840], R2 ;  /* 0x02884002030085a7 */ /* 0x000ea4000800007f */
[----:B--2---:R-:W-:Y:S05]  /*eef0*/  @!P0 BRA `(.L_x_8445) ;  /* 0xfffffffc00ec8947 */ /* 0x004fea000383ffff */
[----:B------:R-:W-:Y:S05]  /*ef00*/  BRA `(.L_x_8515) ;  /* 0xffffffd800d87947 */ /* 0x000fea000383ffff */
.L_x_8451:
[----:B0-----:R-:W-:-:S04]  /*ef10*/  IMAD.U32 R3, RZ, RZ, UR38 ;  /* 0x00000026ff037e24 */ /* 0x001fc8000f8e00ff */
[----:B------:R0:W1:Y:S03]  /*ef20*/  SYNCS.PHASECHK.TRANS64.TRYWAIT P0, [R3+URZ+0x28868], R2 ;  /* 0x02886802030075a7 */ /* 0x000066000800017f */
[----:B-1----:R-:W-:Y:S05]  /*ef30*/  @!P0 NANOSLEEP.SYNCS 0x989680 ;  /* 0x009896800000895d */ /* 0x002fea0003900000 */
[----:B------:R-:W1:Y:S02]  /*ef40*/  @!P0 SYNCS.PHASECHK.TRANS64 P0, [R3+URZ+0x28868], R2 ;  /* 0x02886802030085a7 */ /* 0x000e64000800007f */
[----:B-1----:R-:W-:Y:S05]  /*ef50*/  @!P0 BRA `(.L_x_8451) ;  /* 0xfffffffc00ec8947 */ /* 0x002fea000383ffff */
[----:B------:R-:W-:Y:S05]  /*ef60*/  BRA `(.L_x_8516) ;  /* 0xffffffdc00787947 */ /* 0x000fea000383ffff */
.L_x_8460:
[----:B-1----:R-:W-:-:S04]  /*ef70*/  IMAD.U32 R3, RZ, RZ, UR38 ;  /* 0x00000026ff037e24 */ /* 0x002fc8000f8e00ff */
[----:B------:R1:W2:Y:S03]  /*ef80*/  SYNCS.PHASECHK.TRANS64.TRYWAIT P0, [R3+URZ+0x28848], R2 ;  /* 0x02884802030075a7 */ /* 0x0002a6000800017f */
[----:B--2---:R-:W-:Y:S05]  /*ef90*/  @!P0 NANOSLEEP.SYNCS 0x989680 ;  /* 0x009896800000895d */ /* 0x004fea0003900000 */
[----:B------:R-:W2:Y:S02]  /*efa0*/  @!P0 SYNCS.PHASECHK.TRANS64 P0, [R3+URZ+0x28848], R2 ;  /* 0x02884802030085a7 */ /* 0x000ea4000800007f */
[----:B--2---:R-:W-:Y:S05]  /*efb0*/  @!P0 BRA `(.L_x_8460) ;  /* 0xfffffffc00ec8947 */ /* 0x004fea000383ffff */
[----:B------:R-:W-:Y:S05]  /*efc0*/  BRA `(.L_x_8517) ;  /* 0xffffffe000b47947 */ /* 0x000fea000383ffff */
.L_x_8466:
[----:B0-----:R-:W-:-:S04]  /*efd0*/  IMAD.U32 R3, RZ, RZ, UR38 ;  /* 0x00000026ff037e24 */ /* 0x001fc8000f8e00ff */
[----:B------:R0:W1:Y:S03]  /*efe0*/  SYNCS.PHASECHK.TRANS64.TRYWAIT P0, [R3+URZ+0x28860], R2 ;  /* 0x02886002030075a7 */ /* 0x000066000800017f */
[----:B-1----:R-:W-:Y:S05]  /*eff0*/  @!P0 NANOSLEEP.SYNCS 0x989680 ;  /* 0x009896800000895d */ /* 0x002fea0003900000 */
[----:B------:R-:W1:Y:S02]  /*f000*/  @!P0 SYNCS.PHASECHK.TRANS64 P0, [R3+URZ+0x28860], R2 ;  /* 0x02886002030085a7 */ /* 0x000e64000800007f */
[----:B-1----:R-:W-:Y:S05]  /*f010*/  @!P0 BRA `(.L_x_8466) ;  /* 0xfffffffc00ec8947 */ /* 0x002fea000383ffff */
[----:B------:R-:W-:Y:S05]  /*f020*/  BRA `(.L_x_8518) ;  /* 0xffffffe400507947 */ /* 0x000fea000383ffff */
.L_x_8474:
[----:B0-----:R0:W1:Y:S02]  /*f030*/  SYNCS.PHASECHK.TRANS64.TRYWAIT P0, [R3+URZ+0x28860], R0 ;  /* 0x02886000030075a7 */ /* 0x001064000800017f */
[----:B-1----:R-:W-:Y:S05]  /*f040*/  @!P0 NANOSLEEP.SYNCS 0x989680 ;  /* 0x009896800000895d */ /* 0x002fea0003900000 */
[----:B------:R-:W1:Y:S02]  /*f050*/  @!P0 SYNCS.PHASECHK.TRANS64 P0, [R3+URZ+0x28860], R0 ;  /* 0x02886000030085a7 */ /* 0x000e64000800007f */
[----:B-1----:R-:W-:Y:S05]  /*f060*/  @!P0 BRA `(.L_x_8474) ;  /* 0xfffffffc00f08947 */ /* 0x002fea000383ffff */
[----:B------:R-:W-:Y:S05]  /*f070*/  BRA `(.L_x_8519) ;  /* 0xffffffe800207947 */ /* 0x000fea000383ffff */
.L_x_8479:
[----:B0-----:R0:W1:Y:S02]  /*f080*/  SYNCS.PHASECHK.TRANS64.TRYWAIT P0, [R2+URZ+0x28820], R3 ;  /* 0x02882003020075a7 */ /* 0x001064000800017f */
[----:B-1----:R-:W-:Y:S05]  /*f090*/  @!P0 NANOSLEEP.SYNCS 0x989680 ;  /* 0x009896800000895d */ /* 0x002fea0003900000 */
[----:B------:R-:W1:Y:S02]  /*f0a0*/  @!P0 SYNCS.PHASECHK.TRANS64 P0, [R2+URZ+0x28820], R3 ;  /* 0x02882003020085a7 */ /* 0x000e64000800007f */
[----:B-1----:R-:W-:Y:S05]  /*f0b0*/  @!P0 BRA `(.L_x_8479) ;  /* 0xfffffffc00f08947 */ /* 0x002fea000383ffff */
[----:B------:R-:W-:Y:S05]  /*f0c0*/  BRA `(.L_x_8520) ;  /* 0xffffffe800f07947 */ /* 0x000fea000383ffff */
.L_x_8480:
        /* <DEDUP_REMOVED lines=11> */
.L_x_8522:
[----:B------:R-:W-:Y:S05]  /*f180*/  BSYNC B0 ;  /* 0x0000000000007941 */ /* 0x000fea0003800000 */
.L_x_8521:
[----:B------:R-:W-:Y:S05]  /*f190*/  BRA `(.L_x_8523) ;  /* 0xffffffe800d47947 */ /* 0x000fea000383ffff */
.L_x_8481:
[----:B------:R-:W-:Y:S01]  /*f1a0*/  BSSY B0, `(.L_x_8524) ;  /* 0x0000006000007945 */ /* 0x000fe20003800000 */
[----:B------:R-:W-:-:S07]  /*f1b0*/  IMAD.MOV.U32 R15, RZ, RZ, -0x1 ;  /* 0xffffffffff0f7424 */ /* 0x000fce00078e00ff */
[----:B0-----:R-:W-:Y:S05]  /*f1c0*/  WARPSYNC.COLLECTIVE R15, `(.L_x_8525) ;  /* 0x000000000f0c7348 */ /* 0x001fea0003c00000 */
[----:B------:R-:W-:Y:S02]  /*f1d0*/  ELECT P6, UR62, PT ;  /* 0x00000000003e782f */ /* 0x000fe400038c0000 */
[----:B------:R-:W-:Y:S01]  /*f1e0*/  MOV R14, UR62 ;  /* 0x0000003e000e7c02 */ /* 0x000fe20008000f00 */
[----:B0-----:R-:W-:Y:S10]  /*f1f0*/  ENDCOLLECTIVE ;  /* 0x000000000000791b */ /* 0x001ff40003800000 */
.L_x_8525:
[----:B------:R-:W-:Y:S05]  /*f200*/  BSYNC B0 ;  /* 0x0000000000007941 */ /* 0x000fea0003800000 */
.L_x_8524:
[----:B------:R-:W-:Y:S05]  /*f210*/  BRA `(.L_x_8526) ;  /* 0xffffffe800c87947 */ /* 0x000fea000383ffff */
.L_x_8483:
[----:B0-----:R0:W1:Y:S02]  /*f220*/  SYNCS.PHASECHK.TRANS64.TRYWAIT P0, [R6+URZ], R5 ;  /* 0x00000005060075a7 */ /* 0x001064000800017f */
[----:B-1----:R-:W-:Y:S05]  /*f230*/  @!P0 NANOSLEEP.SYNCS 0x989680 ;  /* 0x009896800000895d */ /* 0x002fea0003900000 */
[----:B------:R-:W1:Y:S02]  /*f240*/  @!P0 SYNCS.PHASECHK.TRANS64 P0, [R6+URZ], R5 ;  /* 0x00000005060085a7 */ /* 0x000e64000800007f */
[----:B-1----:R-:W-:Y:S05]  /*f250*/  @!P0 BRA `(.L_x_8483) ;  /* 0xfffffffc00f08947 */ /* 0x002fea000383ffff */
[----:B------:R-:W-:Y:S05]  /*f260*/  BRA `(.L_x_8527) ;  /* 0xffffffe800fc7947 */ /* 0x000fea000383ffff */
.L_x_8484:
[----:B-1----:R1:W2:Y:S02]  /*f270*/  SYNCS.PHASECHK.TRANS64.TRYWAIT P0, [R3+URZ], R4 ;  /* 0x00000004030075a7 */ /* 0x0022a4000800017f */
[----:B--2---:R-:W-:Y:S05]  /*f280*/  @!P0 NANOSLEEP.SYNCS 0x989680 ;  /* 0x009896800000895d */ /* 0x004fea0003900000 */
[----:B------:R-:W2:Y:S02]  /*f290*/  @!P0 SYNCS.PHASECHK.TRANS64 P0, [R3+URZ], R4 ;  /* 0x00000004030085a7 */ /* 0x000ea4000800007f */
[----:B--2---:R-:W-:Y:S05]  /*f2a0*/  @!P0 BRA `(.L_x_8484) ;  /* 0xfffffffc00f08947 */ /* 0x004fea000383ffff */
[----:B------:R-:W-:Y:S05]  /*f2b0*/  BRA `(.L_x_8528) ;  /* 0xffffffe800f07947 */ /* 0x000fea000383ffff */
.L_x_8486:
[----:B-1----:R1:W2:Y:S02]  /*f2c0*/  SYNCS.PHASECHK.TRANS64.TRYWAIT P0, [R0+URZ], R5 ;  /* 0x00000005000075a7 */ /* 0x0022a4000800017f */
[----:B--2---:R-:W-:Y:S05]  /*f2d0*/  @!P0 NANOSLEEP.SYNCS 0x989680 ;  /* 0x009896800000895d */ /* 0x004fea0003900000 */
[----:B------:R-:W2:Y:S02]  /*f2e0*/  @!P0 SYNCS.PHASECHK.TRANS64 P0, [R0+URZ], R5 ;  /* 0x00000005000085a7 */ /* 0x000ea4000800007f */
[----:B--2---:R-:W-:Y:S05]  /*f2f0*/  @!P0 BRA `(.L_x_8486) ;  /* 0xfffffffc00f08947 */ /* 0x004fea000383ffff */
[----:B------:R-:W-:Y:S05]  /*f300*/  BRA `(.L_x_8529) ;  /* 0xffffffe800f47947 */ /* 0x000fea000383ffff */
.L_x_8530:
        /* <DEDUP_REMOVED lines=15> */
.L_x_14863:


//--------------------- .text._ZN7cutlass13device_kernelIN5flash11enable_sm90INS1_16FlashAttnFwdSm90INS1_25CollectiveMainloopFwdSm90ILi2EN4cute5tupleIJNS5_1CILi1EEES8_S8_EEENS6_IJNS7_ILi128EEESA_SA_EEELi128ENS_10bfloat16_tEfNS_4arch4Sm90ELb1ELb0ELb0ELb1ELb0ELb0ELb0ELb1ELb1ELb1ELb1ELb0EEENS1_21CollectiveEpilogueFwdISB_S9_SC_SE_Li256ELb1ELb1ELb1ELb0EEENS1_36VarlenDynamicPersistentTileSchedulerILi128ELi128ELi256ELi128ELb1ELb1ELb1ELb1ELb1ELb1EEEEEEEEEvNT_6ParamsE --------------------------
	.section	.text._ZN7cutlass13device_kernelIN5flash11enable_sm90INS1_16FlashAttnFwdSm90INS1_25CollectiveMainloopFwdSm90ILi2EN4cute5tupleIJNS5_1CILi1EEES8_S8_EEENS6_IJNS7_ILi128EEESA_SA_EEELi128ENS_10bfloat16_tEfNS_4arch4Sm90ELb1ELb0ELb0ELb1ELb0ELb0ELb0ELb1ELb1ELb1ELb1ELb0EEENS1_21CollectiveEpilogueFwdISB_S9_SC_SE_Li256ELb1ELb1ELb1ELb0EEENS1_36VarlenDynamicPersistentTileSchedulerILi128ELi128ELi256ELi128ELb1ELb1ELb1ELb1ELb1ELb1EEEEEEEEEvNT_6ParamsE,"ax",@progbits
	.align	128
.text._ZN7cutlass13device_kernelIN5flash11enable_sm90INS1_16FlashAttnFwdSm90INS1_25CollectiveMainloopFwdSm90ILi2EN4cute5tupleIJNS5_1CILi1EEES8_S8_EEENS6_IJNS7_ILi128EEESA_SA_EEELi128ENS_10bfloat16_tEfNS_4arch4Sm90ELb1ELb0ELb0ELb1ELb0ELb0ELb0ELb1ELb1ELb1ELb1ELb0EEENS1_21CollectiveEpilogueFwdISB_S9_SC_SE_Li256ELb1ELb1ELb1ELb0EEENS1_36VarlenDynamicPersistentTileSchedulerILi128ELi128ELi256ELi128ELb1ELb1ELb1ELb1ELb1ELb1EEEEEEEEEvNT_6ParamsE:
        .type           _ZN7cutlass13device_kernelIN5flash11enable_sm90INS1_16FlashAttnFwdSm90INS1_25CollectiveMainloopFwdSm90ILi2EN4cute5tupleIJNS5_1CILi1EEES8_S8_EEENS6_IJNS7_ILi128EEESA_SA_EEELi128ENS_10bfloat16_tEfNS_4arch4Sm90ELb1ELb0ELb0ELb1ELb0ELb0ELb0ELb1ELb1ELb1ELb1ELb0EEENS1_21CollectiveEpilogueFwdISB_S9_SC_SE_Li256ELb1ELb1ELb1ELb0EEENS1_36VarlenDynamicPersistentTileSchedulerILi128ELi128ELi256ELi128ELb1ELb1ELb1ELb1ELb1ELb1EEEEEEEEEvNT_6ParamsE,@function
        .size           _ZN7cutlass13device_kernelIN5flash11enable_sm90INS1_16FlashAttnFwdSm90INS1_25CollectiveMainloopFwdSm90ILi2EN4cute5tupleIJNS5_1CILi1EEES8_S8_EEENS6_IJNS7_ILi128EEESA_SA_EEELi128ENS_10bfloat16_tEfNS_4arch4Sm90ELb1ELb0ELb0ELb1ELb0ELb0ELb0ELb1ELb1ELb1ELb1ELb0EEENS1_21CollectiveEpilogueFwdISB_S9_SC_SE_Li256ELb1ELb1ELb1ELb0EEENS1_36VarlenDynamicPersistentTileSchedulerILi128ELi128ELi256ELi128ELb1ELb1ELb1ELb1ELb1ELb1EEEEEEEEEvNT_6ParamsE,(.L_x_14864 - _ZN7cutlass13device_kernelIN5flash11enable_sm90INS1_16FlashAttnFwdSm90INS1_25CollectiveMainloopFwdSm90ILi2EN4cute5tupleIJNS5_1CILi1EEES8_S8_EEENS6_IJNS7_ILi128EEESA_SA_EEELi128ENS_10bfloat16_tEfNS_4arch4Sm90ELb1ELb0ELb0ELb1ELb0ELb0ELb0ELb1ELb1ELb1ELb1ELb0EEENS1_21CollectiveEpilogueFwdISB_S9_SC_SE_Li256ELb1ELb1ELb1ELb0EEENS1_36VarlenDynamicPersistentTileSchedulerILi128ELi128ELi256ELi128ELb1ELb1ELb1ELb1ELb1ELb1EEEEEEEEEvNT_6ParamsE)
        .other          _ZN7cutlass13device_kernelIN5flash11enable_sm90INS1_16FlashAttnFwdSm90INS1_25CollectiveMainloopFwdSm90ILi2EN4cute5tupleIJNS5_1CILi1EEES8_S8_EEENS6_IJNS7_ILi128EEESA_SA_EEELi128ENS_10bfloat16_tEfNS_4arch4Sm90ELb1ELb0ELb0ELb1ELb0ELb0ELb0ELb1ELb1ELb1ELb1ELb0EEENS1_21CollectiveEpilogueFwdISB_S9_SC_SE_Li256ELb1ELb1ELb1ELb0EEENS1_36VarlenDynamicPersistentTileSchedulerILi128ELi128ELi256ELi128ELb1ELb1ELb1ELb1ELb1ELb1EEEEEEEEEvNT_6ParamsE,@"STO_CUDA_ENTRY STV_DEFAULT"
_ZN7cutlass13device_kernelIN5flash11enable_sm90INS1_16FlashAttnFwdSm90INS1_25CollectiveMainloopFwdSm90ILi2EN4cute5tupleIJNS5_1CILi1EEES8_S8_EEENS6_IJNS7_ILi128EEESA_SA_EEELi128ENS_10bfloat16_tEfNS_4arch4Sm90ELb1ELb0ELb0ELb1ELb0ELb0ELb0ELb1ELb1ELb1ELb1ELb0EEENS1_21CollectiveEpilogueFwdISB_S9_SC_SE_Li256ELb1ELb1ELb1ELb0EEENS1_36VarlenDynamicPersistentTileSchedulerILi128ELi128ELi256ELi128ELb1ELb1ELb1ELb1ELb1ELb1EEEEEEEEEvNT_6ParamsE:
        /* <DEDUP_REMOVED lines=18> */
.L_x_8532:
[----:B------:R-:W-:Y:S05]  /*0120*/  BSYNC B0 ;  /* 0x0000000000007941 */ /* 0x000fea0003800000 */
.L_x_8531:
        /* <DEDUP_REMOVED lines=41> */
.L_x_8533:
        /* <DEDUP_REMOVED lines=22> */
.L_x_8534:
        /* <DEDUP_REMOVED lines=18> */
.L_x_8535:
        /* <DEDUP_REMOVED lines=22> */
.L_x_8536:
        /* <DEDUP_REMOVED lines=22> */
.L_x_8537:
[----:B------:R-:W-:Y:S01]  /*0900*/  PLOP3.LUT P0, PT, PT, PT, UP0, 0x80, 0x0 ;  /* 0x000000000000781c */ /* 0x000fe20003f0f008 */
[----:B------:R-:W-:Y:S01]  /*0910*/  UMOV UR36, 0x1 ;  /* 0x0000000100247882 */ /* 0x000fe20000000000 */
[----:B------:R-:W-:Y:S01]  /*0920*/  NOP ;  /* 0x0000000000007918 */ /* 0x000fe20000000000 */
[----:B------:R-:W-:Y:S01]  /*0930*/  USEL UR36, UR36, 0x2, !UP0 ;  /* 0x0000000224247887 */ /* 0x000fe2000c000000 */
[----:B------:R-:W-:Y:S01]  /*0940*/  ULDC.64 UR50, c[0x0][0x208] ;  /* 0x0000820000327ab9 */ /* 0x000fe20000000a00 */
[----:B012-4-:R-:W-:Y:S08]  /*0950*/  BAR.SYNC.DEFER_BLOCKING 0x0 ;  /* 0x0000000000007b1d */ /* 0x017ff00000010000 */
[----:B------:R-:W-:Y:S05]  /*0960*/  @!P0 BRA `(.L_x_8538) ;  /* 0x000000b800a08947 */ /* 0x000fea0003800000 */
.L_x_8539:
[----:B------:R-:W-:-:S08]  /*0970*/  NOP ;  /* 0x0000000000007918 */ /* 0x000fd00000000000 */
[----:B------:R-:W0:Y:S02]  /*0980*/  USETMAXREG.TRY_ALLOC.CTAPOOL UP0, 0xf0 ;  /* 0x000000f0000079c8 */ /* 0x000e240008000600 */
[----:B0-----:R-:W-:-:S13]  /*0990*/  PLOP3.LUT P0, PT, PT, PT, UP0, 0x80, 0x0 ;  /* 0x000000000000781c */ /* 0x001fda0003f0f008 */
[----:B------:R-:W-:Y:S05]  /*09a0*/  @!P0 BRA `(.L_x_8539) ;  /* 0xfffffffc00f08947 */ /* 0x000fea000383ffff */
[----:B------:R-:W0:Y:S01]  /*09b0*/  S2R R2, SR_TID.X ;  /* 0x0000000000027919 */ /* 0x000e220000002100 */
        /* <DEDUP_REMOVED lines=20> */
[----:B------:R-:W-:Y:S02]  /*0b00*/  UMOV UR46, URZ ;  /* 0x0000003f002e7c82 */ /* 0x000fe40008000000 */
[CC--:B------:R-:W-:Y:S02]  /*0b10*/  LEA.HI R4, R0.reuse, R219.reuse, RZ, 0x5 ;  /* 0x000000db00047211 */ /* 0x0c0fe400078f28ff */
[----:B------:R-:W-:-:S02]  /*0b20*/  LEA.HI R2, R0, R219, RZ, 0x4 ;  /* 0x000000db00027211 */ /* 0x000fc400078f20ff */
[----:B------:R-:W-:Y:S01]  /*0b30*/  LEA.HI R3, R0, R219, RZ, 0x7 ;  /* 0x000000db00037211 */ /* 0x000fe200078f38ff */
[----:B------:R-:W-:Y:S01]  /*0b40*/  IMAD.SHL.U32 R6, R4, 0x20, RZ ;  /* 0x0000002004067824 */ /* 0x000fe200078e00ff */
[----:B------:R-:W-:Y:S02]  /*0b50*/  LOP3.LUT R4, R2, 0x3fffff0, RZ, 0xc0, !PT ;  /* 0x03fffff002047812 */ /* 0x000fe400078ec0ff */
[----:B------:R-:W-:Y:S02]  /*0b60*/  SHF.R.S32.HI R5, RZ, 0x4, R2 ;  /* 0x00000004ff057819 */ /* 0x000fe40000011402 */
[----:B------:R-:W-:Y:S01]  /*0b70*/  LOP3.LUT R7, R6, 0xfffffc00, RZ, 0xc0, !PT ;  /* 0xfffffc0006077812 */ /* 0x000fe200078ec0ff */
[----:B------:R-:W-:Y:S01]  /*0b80*/  IMAD.IADD R4, R219, 0x1, -R4 ;  /* 0x00000001db047824 */ /* 0x000fe200078e0a04 */
[----:B------:R-:W-:Y:S02]  /*0b90*/  LOP3.LUT R198, R3, 0xffffff80, RZ, 0xc0, !PT ;  /* 0xffffff8003c67812 */ /* 0x000fe400078ec0ff */
[----:B------:R-:W-:Y:S01]  /*0ba0*/  LEA.HI R2, R2, R5, RZ, 0x1 ;  /* 0x0000000502027211 */ /* 0x000fe200078f08ff */
[----:B------:R-:W-:Y:S01]  /*0bb0*/  IMAD R7, R4, 0x40, R7 ;  /* 0x0000004004077824 */ /* 0x000fe200078e0207 */
[----:B------:R-:W-:Y:S01]  /*0bc0*/  LEA.HI R4, R0, R219, RZ, 0x2 ;  /* 0x000000db00047211 */ /* 0x000fe200078f10ff */
[----:B------:R-:W-:Y:S01]  /*0bd0*/  IMAD.IADD R198, R219, 0x1, -R198 ;  /* 0x00000001dbc67824 */ /* 0x000fe200078e0ac6 */
[----:B------:R-:W-:-:S02]  /*0be0*/  LOP3.LUT R2, R2, 0x1ffffffe, RZ, 0xc0, !PT ;  /* 0x1ffffffe02027812 */ /* 0x000fc400078ec0ff */
[----:B------:R-:W-:Y:S02]  /*0bf0*/  LOP3.LUT R4, R4, 0xfffffffc, RZ, 0xc0, !PT ;  /* 0xfffffffc04047812 */ /* 0x000fe400078ec0ff */
[----:B------:R-:W-:Y:S01]  /*0c00*/  SHF.R.S32.HI R9, RZ, 0x1f, R198 ;  /* 0x0000001fff097819 */ /* 0x000fe200000114c6 */
[----:B------:R-:W-:Y:S01]  /*0c10*/  IMAD.IADD R2, R5, 0x1, -R2 ;  /* 0x0000000105027824 */ /* 0x000fe200078e0a02 */
[----:B------:R-:W-:Y:S01]  /*0c20*/  LEA.HI R0, R0, R219, RZ, 0x3 ;  /* 0x000000db00007211 */ /* 0x000fe200078f18ff */
[----:B------:R-:W-:Y:S01]  /*0c30*/  IMAD.IADD R4, R219, 0x1, -R4 ;  /* 0x00000001db047824 */ /* 0x000fe200078e0a04 */
[----:B------:R-:W-:Y:S01]  /*0c40*/  LEA.HI R8, R9, R198, RZ, 0x2 ;  /* 0x000000c609087211 */ /* 0x000fe200078f10ff */
[----:B------:R-:W-:Y:S01]  /*0c50*/  IMAD R216, R2, 0x8, R7 ;  /* 0x0000000802d87824 */ /* 0x000fe200078e0207 */
[----:B------:R-:W-:Y:S02]  /*0c60*/  SHF.R.S32.HI R214, RZ, 0x7, R3 ;  /* 0x00000007ffd67819 */ /* 0x000fe40000011403 */
[----:B------:R-:W-:-:S02]  /*0c70*/  LEA.HI R2, R4, R4, RZ, 0x1 ;  /* 0x0000000404027211 */ /* 0x000fc400078f08ff */
[--C-:B------:R-:W-:Y:S02]  /*0c80*/  SHF.R.S32.HI R6, RZ, 0x2, R8.reuse ;  /* 0x00000002ff067819 */ /* 0x100fe40000011408 */
[----:B------:R-:W-:Y:S02]  /*0c90*/  SHF.R.S32.HI R11, RZ, 0x1f, R8 ;  /* 0x0000001fff0b7819 */ /* 0x000fe40000011408 */
[----:B------:R-:W-:Y:S02]  /*0ca0*/  LOP3.LUT R5, R2, 0x1ffffffe, RZ, 0xc0, !PT ;  /* 0x1ffffffe02057812 */ /* 0x000fe400078ec0ff */
[----:B------:R-:W-:Y:S02]  /*0cb0*/  LEA.HI R11, R11, R6, RZ, 0x3 ;  /* 0x000000060b0b7211 */ /* 0x000fe400078f18ff */
[----:B------:R-:W-:Y:S01]  /*0cc0*/  LOP3.LUT R2, R0, 0xfffffff8, RZ, 0xc0, !PT ;  /* 0xfffffff800027812 */ /* 0x000fe200078ec0ff */
[----:B------:R-:W-:Y:S01]  /*0cd0*/  IMAD.IADD R4, R4, 0x1, -R5 ;  /* 0x0000000104047824 */ /* 0x000fe200078e0a05 */
[----:B------:R-:W-:-:S02]  /*0ce0*/  LOP3.LUT R5, R8, 0x7ffffffc, RZ, 0xc0, !PT ;  /* 0x7ffffffc08057812 */ /* 0x000fc400078ec0ff */
        /* <DEDUP_REMOVED lines=13> */
[----:B------:R-:W-:-:S02]  /*0dc0*/  IMAD.IADD R3, R214, 0x1, -R3 ;  /* 0x00000001d6037824 */ /* 0x000fc400078e0a03 */
[----:B------:R-:W-:Y:S02]  /*0dd0*/  VIADD R18, R2, 0x40 ;  /* 0x0000004002127836 */ /* 0x000fe40000000000 */
        /* <DEDUP_REMOVED lines=33> */
.L_x_8597:
[----:B012-4-:R-:W0:Y:S01]  /*0ff0*/  LDC.64 R4, c[0x0][0xc88] ;  /* 0x00032200ff047b82 */ /* 0x017e220000000a00 */
[----:B------:R-:W-:Y:S01]  /*1000*/  ULDC.64 UR8, c[0x0][0xa28] ;  /* 0x00028a0000087ab9 */ /* 0x000fe20000000a00 */
[----:B------:R-:W-:Y:S01]  /*1010*/  ULDC.64 UR10, c[0x0][0xa18] ;  /* 0x00028600000a7ab9 */ /* 0x000fe20000000a00 */
[----:B------:R-:W-:Y:S01]  /*1020*/  ULOP3.LUT UR4, UR6, 0xff000000, URZ, 0xc0, !UPT ;  /* 0xff00000006047892 */ /* 0x000fe2000f8ec03f */
[----:B------:R-:W-:Y:S01]  /*1030*/  ULDC UR7, c[0x0][0x424] ;  /* 0x0001090000077ab9 */ /* 0x000fe20000000800 */
        /* <DEDUP_REMOVED lines=10> */
[----:B------:R-:W-:-:S04]  /*10e0*/  @UP0 ULEA UR8, UP2, UR42, UR8, 0x2 ;  /* 0x000000082a080291 */ /* 0x000fc8000f84103f */
[----:B------:R-:W-:Y:S02]  /*10f0*/  @UP0 ULEA.HI.X UR9, UR42, UR9, UR37, 0x2, UP2 ;  /* 0x000000092a090291 */ /* 0x000fe400090f1425 */
[----:B------:R-:W-:Y:S01]  /*1100*/  @UP1 ULEA UR10, UP0, UR42, UR10, 0x2 ;  /* 0x0000000a2a0a1291 */ /* 0x000fe2000f80103f */
[----:B------:R-:W-:-:S03]  /*1110*/  IMAD.U32 R4, RZ, RZ, UR8 ;  /* 0x00000008ff047e24 */ /* 0x000fc6000f8e00ff */
[----:B------:R-:W-:Y:S01]  /*1120*/  @UP1 ULEA.HI.X UR11, UR42, UR11, UR37, 0x2, UP0 ;  /* 0x0000000b2a0b1291 */ /* 0x000fe200080f1425 */
[----:B------:R-:W-:Y:S01]  /*1130*/  IMAD.U32 R5, RZ, RZ, UR9 ;  /* 0x00000009ff057e24 */ /* 0x000fe2000f8e00ff */
[----:B------:R-:W-:Y:S01]  /*1140*/  ULDC.64 UR8, c[0x0][0x418] ;  /* 0x0001060000087ab9 */ /* 0x000fe20000000a00 */
[----:B------:R-:W-:-:S03]  /*1150*/  IMAD.U32 R6, RZ, RZ, UR10 ;  /* 0x0000000aff067e24 */ /* 0x000fc6000f8e00ff */
[----:B---3--:R-:W-:Y:S01]  /*1160*/  IMAD.U32 R7, RZ, RZ, UR11 ;  /* 0x0000000bff077e24 */ /* 0x008fe2000f8e00ff */
[----:B------:R-:W2:Y:S01]  /*1170*/  @P0 LDG.E R4, desc[UR50][R4.64] ;  /* 0x0000003204040981 */ /* 0x000ea2000c1e1900 */
[----:B------:R-:W-:Y:S01]  /*1180*/  UISETP.NE.U32.AND UP0, UPT, UR8, URZ, UPT ;  /* 0x0000003f0800728c */ /* 0x000fe2000bf05070 */
[----:B------:R-:W-:Y:S02]  /*1190*/  ULDC.64 UR10, c[0x0][0xa20] ;  /* 0x00028800000a7ab9 */ /* 0x000fe40000000a00 */
[----:B------:R-:W3:Y:S01]  /*11a0*/  @P2 LDG.E R6, desc[UR50][R6.64] ;  /* 0x0000003206062981 */ /* 0x000ee2000c1e1900 */
[----:B------:R-:W-:Y:S01]  /*11b0*/  UISETP.NE.AND.EX UP0, UPT, UR9, URZ, UPT, UP0 ;  /* 0x0000003f0900728c */ /* 0x000fe2000bf05300 */
[----:B------:R-:W-:Y:S01]  /*11c0*/  ISETP.NE.U32.AND P1, PT, RZ, UR10, PT ;  /* 0x0000000aff007c0c */ /* 0x000fe2000bf25070 */
[----:B------:R-:W-:Y:S02]  /*11d0*/  ULOP3.LUT UR45, UR6, 0xff0000, URZ, 0xc0, !UPT ;  /* 0x00ff0000062d7892 */ /* 0x000fe4000f8ec03f */
[----:B------:R-:W-:Y:S01]  /*11e0*/  USHF.R.U32.HI UR4, URZ, 0x8, UR4 ;  /* 0x000000083f047899 */ /* 0x000fe20008011604 */
[----:B------:R-:W-:Y:S01]  /*11f0*/  ISETP.NE.AND.EX P1, PT, RZ, UR11, PT, P1 ;  /* 0x0000000bff007c0c */ /* 0x000fe2000bf25310 */
        /* <DEDUP_REMOVED lines=9> */
[----:B-----5:R-:W-:-:S14]  /*1290*/  @P2 BRA `(.L_x_8540) ;  /* 0x0000000000342947 */ /* 0x020fdc0003800000 */
        /* <DEDUP_REMOVED lines=13> */
.L_x_8540:
[----:B------:R-:W-:Y:S05]  /*1370*/  @!P1 BRA `(.L_x_8541) ;  /* 0x00000000001c9947 */ /* 0x000fea0003800000 */
[----:B------:R-:W-:-:S04]  /*1380*/  ULEA UR4, UP0, UR42, UR10, 0x2 ;  /* 0x0000000a2a047291 */ /* 0x000fc8000f80103f */
[----:B------:R-:W-:Y:S02]  /*1390*/  ULEA.HI.X UR6, UR42, UR11, UR37, 0x2, UP0 ;  /* 0x0000000b2a067291 */ /* 0x000fe400080f1425 */
[----:B------:R-:W-:-:S04]  /*13a0*/  IMAD.U32 R4, RZ, RZ, UR4 ;  /* 0x00000004ff047e24 */ /* 0x000fc8000f8e00ff */
[----:B------:R-:W-:-:S05]  /*13b0*/  IMAD.U32 R5, RZ, RZ, UR6 ;  /* 0x00000006ff057e24 */ /* 0x000fca000f8e00ff */
[----:B------:R-:W2:Y:S02]  /*13c0*/  LDG.E R4, desc[UR50][R4.64] ;  /* 0x0000003204047981 */ /* 0x000ea4000c1e1900 */
[----:B--2---:R-:W-:Y:S01]  /*13d0*/  R2UR UR4, R4 ;  /* 0x00000000040472ca */ /* 0x004fe200000e0000 */
[----:B------:R-:W-:-:S14]  /*13e0*/  BRA `(.L_x_8542) ;  /* 0x0000000000347947 */ /* 0x000fdc0003800000 */
.L_x_8541:
        /* <DEDUP_REMOVED lines=13> */
.L_x_8542:
[----:B------:R-:W-:Y:S01]  /*14c0*/  ULDC UR6, c[0x0][0x448] ;  /* 0x0001120000067ab9 */ /* 0x000fe20000000800 */
[----:B------:R-:W-:Y:S02]  /*14d0*/  USHF.L.U32 UR38, UR5, 0x7, URZ ;  /* 0x0000000705267899 */ /* 0x000fe4000800063f */
[----:B------:R-:W-:Y:S02]  /*14e0*/  UISETP.NE.AND UP0, UPT, UR6, 0x1, UPT ;  /* 0x000000010600788c */ /* 0x000fe4000bf05270 */
[----:B------:R-:W-:Y:S02]  /*14f0*/  UIADD3 UR6, UR38, 0x7f, URZ ;  /* 0x0000007f26067890 */ /* 0x000fe4000fffe03f */
[----:B------:R-:W-:Y:S02]  /*1500*/  UIADD3 UR53, -UR53, UR4, URZ ;  /* 0x0000000435357290 */ /* 0x000fe4000fffe13f */
[----:B------:R-:W-:Y:S02]  /*1510*/  ULOP3.LUT UR39, UR45, 0xff, URZ, 0xc0, !UPT ;  /* 0x000000ff2d277892 */ /* 0x000fe4000f8ec03f */
[----:B------:R-:W-:-:S02]  /*1520*/  UIADD3 UR7, UR53, 0x80, -UR54 ;  /* 0x0000008035077890 */ /* 0x000fc4000fffe836 */
[----:B------:R-:W-:Y:S01]  /*1530*/  USHF.R.U32.HI UR45, URZ, 0x10, UR45 ;  /* 0x000000103f2d7899 */ /* 0x000fe2000801162d */
[----:B------:R-:W-:Y:S01]  /*1540*/  @UP0 ULDC UR4, c[0x0][0x44c] ;  /* 0x0001130000040ab9 */ /* 0x000fe20000000800 */
[----:B------:R-:W-:Y:S01]  /*1550*/  @UP0 ULDC UR8, c[0x0][0x450] ;  /* 0x0001140000080ab9 */ /* 0x000fe20000000800 */
[----:B------:R-:W-:Y:S02]  /*1560*/  UIMAD.WIDE.U32 UR4, UR6, UR4, URZ ;  /* 0x00000004060472a5 */ /* 0x000fe4000f8e003f */
[----:B------:R-:W-:Y:S02]  /*1570*/  UIADD3 UR4, UR53, 0x7f, URZ ;  /* 0x0000007f35047890 */ /* 0x000fe4000fffe03f */
[----:B------:R-:W-:Y:S02]  /*1580*/  @UP0 USHF.R.U32.HI UR6, URZ, UR8, UR5 ;  /* 0x000000083f060299 */ /* 0x000fe40008011605 */
[----:B------:R-:W-:Y:S02]  /*1590*/  USHF.R.S32.HI UR5, URZ, 0x1f, UR4 ;  /* 0x0000001f3f057899 */ /* 0x000fe40008011404 */
[----:B------:R-:W-:-:S02]  /*15a0*/  UIADD3 UR6, UR7, UR6, URZ ;  /* 0x0000000607067290 */ /* 0x000fc4000fffe03f */
[----:B------:R-:W-:Y:S02]  /*15b0*/  ULEA.HI UR5, UR5, UR4, URZ, 0x7 ;  /* 0x0000000405057291 */ /* 0x000fe4000f8f383f */
[----:B------:R-:W-:Y:S02]  /*15c0*/  USHF.R.S32.HI UR7, URZ, 0x1f, UR6 ;  /* 0x0000001f3f077899 */ /* 0x000fe40008011406 */
[----:B------:R-:W-:Y:S02]  /*15d0*/  USHF.R.S32.HI UR5, URZ, 0x7, UR5 ;  /* 0x000000073f057899 */ /* 0x000fe40008011405 */
[----:B------:R-:W-:Y:S01]  /*15e0*/  ULEA.HI UR7, UR7, UR6, URZ, 0x7 ;  /* 0x0000000607077291 */ /* 0x000fe2000f8f383f */
[----:B------:R-:W-:-:S03]  /*15f0*/  UMOV UR4, URZ ;  /* 0x0000003f00047c82 */ /* 0x000fc60008000000 */
[----:B------:R-:W-:-:S04]  /*1600*/  USHF.R.S32.HI UR7, URZ, 0x7, UR7 ;  /* 0x000000073f077899 */ /* 0x000fc80008011407 */
[----:B------:R-:W-:-:S04]  /*1610*/  UISETP.LT.AND UP0, UPT, UR5, UR7, UPT ;  /* 0x000000070500728c */ /* 0x000fc8000bf01270 */
[----:B------:R-:W-:-:S04]  /*1620*/  USEL UR9, UR5, UR7, UP0 ;  /* 0x0000000705097287 */ /* 0x000fc80008000000 */
[----:B------:R-:W-:-:S06]  /*1630*/  UISETP.GE.AND UP0, UPT, UR9, 0x1, UPT ;  /* 0x000000010900788c */ /* 0x000fcc000bf06270 */
[----:B------:R-:W-:-:S13]  /*1640*/  PLOP3.LUT P0, PT, PT, PT, UP0, 0x80, 0x0 ;  /* 0x000000000000781c */ /* 0x000fda0003f0f008 */
[----:B------:R-:W-:Y:S05]  /*1650*/  @!P0 BRA `(.L_x_8543) ;  /* 0x0000000000908947 */ /* 0x000fea0003800000 */
[----:B------:R-:W-:Y:S01]  /*1660*/  UISETP.NE.AND UP0, UPT, UR45, URZ, UPT ;  /* 0x0000003f2d00728c */ /* 0x000fe2000bf05270 */
[----:B------:R-:W-:-:S03]  /*1670*/  ULDC UR4, c[0x0][0x9f0] ;  /* 0x00027c0000047ab9 */ /* 0x000fc60000000800 */
        /* <DEDUP_REMOVED lines=34> */
.L_x_8543:
[----:B------:R-:W-:Y:S01]  /*18a0*/  UIMAD UR40, UR39, UR4, URZ ;  /* 0x00000004272872a4 */ /* 0x000fe2000f8e023f */
[----:B------:R-:W-:Y:S01]  /*18b0*/  IMAD.U32 R0, RZ, RZ, UR9 ;  /* 0x00000009ff007e24 */ /* 0x000fe2000f8e00ff */
[----:B------:R-:W-:Y:S01]  /*18c0*/  PLOP3.LUT P0, PT, PT, PT, PT, 0x80, 0x0 ;  /* 0x000000000000781c */ /* 0x000fe20003f0f070 */
[----:B------:R-:W-:Y:S01]  /*18d0*/  IMAD.U32 R3, RZ, RZ, UR4 ;  /* 0x00000004ff037e24 */ /* 0x000fe2000f8e00ff */
[----:B------:R-:W-:Y:S02]  /*18e0*/  CS2R R150, SRZ ;  /* 0x0000000000967805 */ /* 0x000fe4000001ff00 */
[----:B------:R-:W-:Y:S02]  /*18f0*/  CS2R R148, SRZ ;  /* 0x0000000000947805 */ /* 0x000fe4000001ff00 */
[----:B------:R-:W-:Y:S02]  /*1900*/  CS2R R146, SRZ ;  /* 0x0000000000927805 */ /* 0x000fe4000001ff00 */
[----:B------:R-:W-:-:S02]  /*1910*/  CS2R R144, SRZ ;  /* 0x0000000000907805 */ /* 0x000fc4000001ff00 */
[----:B------:R-:W-:Y:S01]  /*1920*/  VIADDMNMX R3, R3, UR40, R0, PT ;  /* 0x0000002803037c46 */ /* 0x000fe2000b800100 */
[----:B------:R-:W-:Y:S01]  /*1930*/  IMAD.MOV.U32 R0, RZ, RZ, RZ ;  /* 0x000000ffff007224 */ /* 0x000fe200078e00ff */
[----:B------:R-:W-:Y:S02]  /*1940*/  CS2R R142, SRZ ;  /* 0x00000000008e7805 */ /* 0x000fe4000001ff00 */
[----:B------:R-:W-:Y:S02]  /*1950*/  CS2R R140, SRZ ;  /* 0x00000000008c7805 */ /* 0x000fe4000001ff00 */
[----:B------:R-:W-:Y:S01]  /*1960*/  R2UR UR58, R3 ;  /* 0x00000000033a72ca */ /* 0x000fe200000e0000 */
[----:B------:R-:W-:Y:S01]  /*1970*/  IMAD.MOV.U32 R3, RZ, RZ, RZ ;  /* 0x000000ffff037224 */ /* 0x000fe200078e00ff */
        /* <DEDUP_REMOVED lines=60> */
.L_x_8545:
        /* <DEDUP_REMOVED lines=9> */
.L_x_8721:
[----:B------:R-:W-:Y:S05]  /*1dd0*/  @!P0 BRA `(.L_x_8547) ;  /* 0x0000000000048947 */ /* 0x000fea0003800000 */
[----:B------:R-:W-:Y:S01]  /*1de0*/  BPT.TRAP 0x1 ;  /* 0x000000040000795c */ /* 0x000fe20000300000 */
.L_x_8547:
[----:B0-----:R-:W-:Y:S02]  /*1df0*/  IMAD.U32 R0, RZ, RZ, UR46 ;  /* 0x0000002eff007e24 */ /* 0x001fe4000f8e00ff */
[----:B------:R-:W-:-:S03]  /*1e00*/  IMAD.U32 R3, RZ, RZ, UR47 ;  /* 0x0000002fff037e24 */ /* 0x000fc6000f8e00ff */
[----:B------:R-:W-:Y:S02]  /*1e10*/  LEA R0, R0, UR41, 0x3 ;  /* 0x0000002900007c11 */ /* 0x000fe4000f8e18ff */
[----:B------:R-:W-:-:S04]  /*1e20*/  SHF.L.U32 R3, R3, 0x1f, RZ ;  /* 0x0000001f03037819 */ /* 0x000fc800000006ff */
[----:B------:R0:W1:Y:S01]  /*1e30*/  SYNCS.PHASECHK.TRANS64.TRYWAIT P2, [R0+URZ+0x28830], R3 ;  /* 0x02883003000075a7 */ /* 0x000062000804017f */
[----:B------:R-:W-:Y:S05]  /*1e40*/  @!P0 BRA `(.L_x_8548) ;  /* 0x0000000000048947 */ /* 0x000fea0003800000 */
[----:B------:R-:W-:Y:S01]  /*1e50*/  BPT.TRAP 0x1 ;  /* 0x000000040000795c */ /* 0x000fe20000300000 */
.L_x_8548:
[----:B------:R-:W2:Y:S02]  /*1e60*/  S2R R4, SR_TID.X ;  /* 0x0000000000047919 */ /* 0x000ea40000002100 */
[----:B--2---:R-:W-:Y:S01]  /*1e70*/  LOP3.LUT P1, RZ, R4, 0x7f, RZ, 0xc0, !PT ;  /* 0x0000007f04ff7812 */ /* 0x004fe2000782c0ff */
[----:B-1----:R-:W-:-:S12]  /*1e80*/  @P2 BRA `(.L_x_8549) ;  /* 0x0000000000082947 */ /* 0x002fd80003800000 */
[----:B------:R-:W1:Y:S02]  /*1e90*/  SYNCS.PHASECHK.TRANS64.TRYWAIT P2, [R0+URZ+0x28830], R3 ;  /* 0x02883003000075a7 */ /* 0x000e64000804017f */
[----:B-1----:R-:W-:Y:S05]  /*1ea0*/  @!P2 BRA `(.L_x_8550) ;  /* 0x0000011000aca947 */ /* 0x002fea0003800000 */
.L_x_8549:
[----:B------:R-:W-:Y:S05]  /*1eb0*/  WARPSYNC.ALL ;  /* 0x0000000000007948 */ /* 0x000fea0003800000 */
[----:B------:R-:W-:Y:S01]  /*1ec0*/  UIADD3 UR4, UR41, 0x18400, URZ ;  /* 0x0001840029047890 */ /* 0x000fe2000fffe03f */
[----:B------:R-:W-:Y:S01]  /*1ed0*/  WARPGROUP.ARRIVE ;  /* 0x00000000000079c5 */ /* 0x000fe20000000000 */
[----:B------:R-:W-:Y:S01]  /*1ee0*/  ULOP3.LUT UR32, UR55, 0x10000, URZ, 0xfc, !UPT ;  /* 0x0001000037207892 */ /* 0x000fe2000f8efc3f */
[----:B01----:R-:W-:Y:S01]  /*1ef0*/  VIADD R3, R17, UR38 ;  /* 0x0000002611037c36 */ /* 0x003fe20008000000 */
[----:B------:R-:W-:Y:S01]  /*1f00*/  USHF.R.U32.HI UR4, URZ, 0x4, UR4 ;  /* 0x000000043f047899 */ /* 0x000fe20008011604 */
[----:B------:R-:W-:Y:S01]  /*1f10*/  IMAD.U32 R9, RZ, RZ, UR54 ;  /* 0x00000036ff097e24 */ /* 0x000fe2000f8e00ff */
[----:B------:R-:W-:Y:S01]  /*1f20*/  UMOV UR33, 0x40000040 ;  /* 0x4000004000217882 */ /* 0x000fe20000000000 */
[----:B------:R-:W-:Y:S01]  /*1f30*/  UMOV UR35, 0x40000040 ;  /* 0x4000004000237882 */ /* 0x000fe20000000000 */
[----:B------:R-:W-:Y:S01]  /*1f40*/  ULOP3.LUT UR4, UR4, 0x3fff, URZ, 0xc0, !UPT ;  /* 0x00003fff04047892 */ /* 0x000fe2000f8ec03f */
[----:B------:R-:W-:Y:S01]  /*1f50*/  @!P1 VIADD R0, R0, 0x28840 ;  /* 0x0002884000009836 */ /* 0x000fe20000000000 */
[----:B------:R-:W-:Y:S01]  /*1f60*/  UMOV UR5, 0x40000040 ;  /* 0x4000004000057882 */ /* 0x000fe20000000000 */
[----:B------:R-:W-:Y:S01]  /*1f70*/  UMOV UR7, 0x40000040 ;  /* 0x4000004000077882 */ /* 0x000fe20000000000 */
[----:B------:R-:W-:Y:S01]  /*1f80*/  ULOP3.LUT UR52, UR4, 0x10000, URZ, 0xfc, !UPT ;  /* 0x0001000004347892 */ /* 0x000fe2000f8efc3f */
[----:B------:R-:W-:Y:S01]  /*1f90*/  CS2R R150, SRZ ;  /* 0x0000000000967805 */ /* 0x000fe2000001ff00 */
[----:B------:R-:W-:Y:S01]  /*1fa0*/  UIADD3 UR4, UR32, 0x2, URZ ;  /* 0x0000000220047890 */ /* 0x000fe2000fffe03f */
[----:B------:R-:W-:Y:S01]  /*1fb0*/  @!P1 PRMT R0, RZ, 0x654, R0 ;  /* 0x00000654ff009816 */ /* 0x000fe20000000000 */
[----:B------:R-:W-:Y:S01]  /*1fc0*/  ULEA UR34, UR46, UR52, 0xb ;  /* 0x000000342e227291 */ /* 0x000fe2000f8e583f */
[----:B------:R-:W-:Y:S01]  /*1fd0*/  CS2R R148, SRZ ;  /* 0x0000000000947805 */ /* 0x000fe2000001ff00 */
[----:B------:R-:W-:Y:S01]  /*1fe0*/  UIADD3 UR8, UR32, 0x4, URZ ;  /* 0x0000000420087890 */ /* 0x000fe2000fffe03f */
[----:B------:R-:W-:Y:S01]  /*1ff0*/  CS2R R146, SRZ ;  /* 0x0000000000927805 */ /* 0x000fe2000001ff00 */
[----:B------:R-:W-:Y:S01]  /*2000*/  UIADD3 UR6, UR34, 0x2, URZ ;  /* 0x0000000222067890 */ /* 0x000fe2000fffe03f */
[----:B------:R-:W-:Y:S01]  /*2010*/  CS2R R144, SRZ ;  /* 0x0000000000907805 */ /* 0x000fe2000001ff00 */
[----:B------:R-:W-:Y:S01]  /*2020*/  UIADD3 UR10, UR34, 0x4, URZ ;  /* 0x00000004220a7890 */ /* 0x000fe2000fffe03f */
[----:B------:R-:W-:Y:S01]  /*2030*/  CS2R R142, SRZ ;  /* 0x00000000008e7805 */ /* 0x000fe2000001ff00 */
[----:B------:R-:W-:Y:S01]  /*2040*/  UMOV UR9, 0x40000040 ;  /* 0x4000004000097882 */ /* 0x000fe20000000000 */
[----:B------:R-:W-:Y:S01]  /*2050*/  HGMMA.64x128x16.F32.BF16 R24, gdesc[UR32], RZ, !UPT, gsb0 ;  /* 0x01e00000201879f0 */ /* 0x000fe2000c0018ff */
        /* <DEDUP_REMOVED lines=44> */
[----:B------:R-:W-:-:S02]  /*2320*/  WARPGROUP.DEPBAR.LE gsb0, 0x0 ;  /* 0x00008000000079c5 */ /* 0x000fc40000010000 */
[----:B------:R-:W-:-:S06]  /*2330*/  WARPGROUP.ARRIVE ;  /* 0x00000000000079c5 */ /* 0x000fcc0000000000 */
[----:B------:R-:W-:Y:S01]  /*2340*/  HGMMA.64x128x16.F32.BF16 R24, gdesc[UR4], R24, gsb0 ;  /* 0x01e00000041879f0 */ /* 0x000fe20008001818 */
[----:B------:R-:W-:Y:S02]  /*2350*/  ULDC UR6, c[0x0][0x448] ;  /* 0x0001120000067ab9 */ /* 0x000fe40000000800 */
[----:B------:R-:W-:-:S06]  /*2360*/  UISETP.NE.AND UP0, UPT, UR6, 0x1, UPT ;  /* 0x000000010600788c */ /* 0x000fcc000bf05270 */
[----:B------:R-:W-:-:S05]  /*2370*/  PLOP3.LUT P2, PT, PT, PT, UP0, 0x80, 0x0 ;  /* 0x000000000000781c */ /* 0x000fca0003f4f008 */
[----:B------:R-:W-:-:S08]  /*2380*/  @UP0 ULDC UR6, c[0x0][0x44c] ;  /* 0x0001130000060ab9 */ /* 0x000fd00000000800 */
[----:B------:R-:W-:Y:S01]  /*2390*/  @P2 IMAD.HI.U32 R4, R3, UR6, RZ ;  /* 0x0000000603042c27 */ /* 0x000fe2000f8e00ff */
[----:B------:R-:W-:-:S04]  /*23a0*/  @UP0 ULDC UR6, c[0x0][0x450] ;  /* 0x0001140000060ab9 */ /* 0x000fc80000000800 */
[----:B------:R-:W-:Y:S01]  /*23b0*/  @P2 SHF.R.U32.HI R3, RZ, UR6, R4 ;  /* 0x00000006ff032c19 */ /* 0x000fe20008011604 */
[----:B------:R-:W-:Y:S02]  /*23c0*/  UMOV UR6, 0xffffff80 ;  /* 0xffffff8000067882 */ /* 0x000fe40000000000 */
[----:B------:R-:W-:Y:S02]  /*23d0*/  UIMAD UR6, UR58, UR6, 0x80 ;  /* 0x000000803a0674a4 */ /* 0x000fe4000f8e0206 */
[----:B------:R-:W0:Y:S01]  /*23e0*/  SHFL.IDX PT, R7, R3, 0x1, 0x1c1f ;  /* 0x003c1f0003077f89 */ /* 0x000e2200000e0000 */
[----:B------:R-:W-:-:S03]  /*23f0*/  UIADD3 UR58, UR58, -0x2, URZ ;  /* 0xfffffffe3a3a7890 */ /* 0x000fc6000fffe03f */
[----:B------:R-:W-:Y:S01]  /*2400*/  IMAD.U32 R5, RZ, RZ, UR6 ;  /* 0x00000006ff057e24 */ /* 0x000fe2000f8e00ff */
[----:B------:R-:W1:Y:S01]  /*2410*/  SHFL.IDX PT, R3, R3, RZ, 0x1c1f ;  /* 0x001c1fff03037589 */ /* 0x000e6200000e0000 */
[----:B------:R-:W-:Y:S02]  /*2420*/  @UP0 ULDC UR6, c[0x0][0x44c] ;  /* 0x0001130000060ab9 */ /* 0x000fe40000000800 */
[----:B------:R-:W-:Y:S01]  /*2430*/  UIMAD.WIDE.U32 UR6, UR38, UR6, URZ ;  /* 0x00000006260672a5 */ /* 0x000fe2000f8e003f */
[C-C-:B------:R-:W-:Y:S02]  /*2440*/  IADD3 R4, -R16.reuse, 0x1, R5.reuse ;  /* 0x0000000110047810 */ /* 0x140fe40007ffe105 */
[----:B------:R-:W-:Y:S02]  /*2450*/  IADD3 R5, -R16, UR53, R5 ;  /* 0x0000003510057c10 */ /* 0x000fe4000fffe105 */
[----:B------:R-:W-:-:S04]  /*2460*/  IADD3 R6, -R9, UR53, R4 ;  /* 0x0000003509067c10 */ /* 0x000fc8000fffe104 */
[----:B0-----:R-:W-:-:S04]  /*2470*/  VIADDMNMX R7, R7, R6, R5, PT ;  /* 0x0000000607077246 */ /* 0x001fc80003800105 */
[C---:B------:R-:W-:Y:S02]  /*2480*/  ISETP.GT.AND P3, PT, R7.reuse, RZ, PT ;  /* 0x000000ff0700720c */ /* 0x040fe40003f64270 */
[C---:B------:R-:W-:Y:S02]  /*2490*/  ISETP.GT.AND P4, PT, R7.reuse, 0x1, PT ;  /* 0x000000010700780c */ /* 0x040fe40003f84270 */
[----:B------:R-:W-:Y:S02]  /*24a0*/  ISETP.GT.AND P5, PT, R7, 0x8, PT ;  /* 0x000000080700780c */ /* 0x000fe40003fa4270 */
[----:B-1----:R-:W-:Y:S01]  /*24b0*/  VIADDMNMX R5, R3, R6, R5, PT ;  /* 0x0000000603057246 */ /* 0x002fe20003800105 */
[----:B------:R-:W-:Y:S02]  /*24c0*/  WARPGROUP.DEPBAR.LE gsb0, 0x0 ;  /* 0x00008000000079c5 */ /* 0x000fe40000010000 */
[----:B------:R-:W-:-:S06]  /*24d0*/  WARPGROUP.ARRIVE ;  /* 0x00000000000079c5 */ /* 0x000fcc0000000000 */
[----:B------:R-:W-:Y:S01]  /*24e0*/  HGMMA.64x128x16.F32.BF16 R24, gdesc[UR8], R24, gsb0 ;  /* 0x01e00000081879f0 */ /* 0x000fe20008001818 */
[----:B------:R-:W-:Y:S01]  /*24f0*/  ULDC UR10, c[0x0][0x988] ;  /* 0x00026200000a7ab9 */ /* 0x000fe20000000800 */
[----:B------:R-:W-:Y:S01]  /*2500*/  UMOV UR11, UR38 ;  /* 0x00000026000b7c82 */ /* 0x000fe20008000000 */
[----:B------:R-:W-:Y:S02]  /*2510*/  WARPGROUP.DEPBAR.LE gsb0, 0x0 ;  /* 0x00008000000079c5 */ /* 0x000fe40000010000 */
[----:B------:R-:W-:-:S07]  /*2520*/  WARPGROUP.ARRIVE ;  /* 0x00000000000079c5 */ /* 0x000fce0000000000 */
[----:B------:R-:W-:Y:S01]  /*2530*/  HGMMA.64x128x16.F32.BF16 R24, gdesc[UR12], R24, gsb0 ;  /* 0x01e000000c1879f0 */ /* 0x000fe20008001818 */
[----:B------:R-:W-:Y:S02]  /*2540*/  @UP0 ULDC UR14, c[0x0][0x450] ;  /* 0x00011400000e0ab9 */ /* 0x000fe40000000800 */
[----:B------:R-:W-:-:S04]  /*2550*/  @UP0 USHF.R.U32.HI UR11, URZ, UR14, UR7 ;  /* 0x0000000e3f0b0299 */ /* 0x000fc80008011607 */
[----:B------:R-:W-:-:S04]  /*2560*/  UIADD3 UR6, UR11, UR53, -UR54 ;  /* 0x000000350b067290 */ /* 0x000fc8000fffe836 */
[----:B------:R-:W-:-:S04]  /*2570*/  USHF.R.S32.HI UR7, URZ, 0x1f, UR6 ;  /* 0x0000001f3f077899 */ /* 0x000fc80008011406 */
[----:B------:R-:W-:-:S04]  /*2580*/  ULEA.HI UR7, UR7, UR6, URZ, 0x7 ;  /* 0x0000000607077291 */ /* 0x000fc8000f8f383f */
[----:B------:R-:W-:-:S04]  /*2590*/  USHF.R.S32.HI UR7, URZ, 0x7, UR7 ;  /* 0x000000073f077899 */ /* 0x000fc80008011407 */
[----:B------:R-:W-:-:S04]  /*25a0*/  UISETP.LT.AND UP1, UPT, UR40, UR7, UPT ;  /* 0x000000072800728c */ /* 0x000fc8000bf21270 */
[----:B------:R-:W-:-:S04]  /*25b0*/  USEL UR56, UR40, UR7, !UP1 ;  /* 0x0000000728387287 */ /* 0x000fc8000c800000 */
[----:B------:R-:W-:Y:S01]  /*25c0*/  UISETP.GE.AND UP1, UPT, UR58, UR56, UPT ;  /* 0x000000383a00728c */ /* 0x000fe2000bf26270 */
        /* <DEDUP_REMOVED lines=13> */
[----:B------:R-:W-:Y:S01]  /*26a0*/  FSEL R9, R26, -INF , P3 ;  /* 0xff8000001a097808 */ /* 0x000fe20001800000 */
[----:B------:R0:W-:Y:S01]  /*26b0*/  @!P1 SYNCS.ARRIVE.TRANS64.RED.A1T0 RZ, [R0+URZ], RZ ;  /* 0x000000ff00ff99a7 */ /* 0x0001e2000810043f */
[----:B------:R-:W-:Y:S02]  /*26c0*/  FSEL R27, R27, -INF , P4 ;  /* 0xff8000001b1b7808 */ /* 0x000fe40002000000 */
        /* <DEDUP_REMOVED lines=88> */
[----:B------:R-:W-:Y:S02]  /*2c50*/  FMNMX.FTZ R4, R86, R7, !PT ;  /* 0x0000000756047209 */ /* 0x000fe40007810000 */
[----:B------:R-:W-:Y:S02]  /*2c60*/  ISETP.GT.AND P4, PT, R5, 0x1, PT ;  /* 0x000000010500780c */ /* 0x000fe40003f84270 */
[----:B------:R-:W-:Y:S02]  /*2c70*/  FMNMX.FTZ R7, R87, R4, !PT ;  /* 0x0000000457077209 */ /* 0x000fe40007810000 */
[----:B------:R-:W-:-:S02]  /*2c80*/  ISETP.GT.AND P5, PT, R5, 0x8, PT ;  /* 0x000000080500780c */ /* 0x000fc40003fa4270 */
[----:B------:R-:W-:Y:S01]  /*2c90*/  FSEL R30, R25, -INF , P4 ;  /* 0xff800000191e7808 */ /* 0x000fe20002000000 */
[----:B------:R-:W1:Y:S01]  /*2ca0*/  SHFL.BFLY PT, R4, R7, 0x2, 0x1f ;  /* 0x0c401f0007047f89 */ /* 0x000e6200000e0000 */
[----:B------:R-:W-:Y:S02]  /*2cb0*/  FSEL R28, R28, -INF , P5 ;  /* 0xff8000001c1c7808 */ /* 0x000fe40002800000 */
[----:B------:R-:W-:-:S04]  /*2cc0*/  ISETP.GT.AND P4, PT, R5, 0x10, PT ;  /* 0x000000100500780c */ /* 0x000fc80003f84270 */
[----:B------:R-:W-:Y:S02]  /*2cd0*/  FSEL R32, R32, -INF , P4 ;  /* 0xff80000020207808 */ /* 0x000fe40002000000 */
[----:B------:R-:W-:-:S04]  /*2ce0*/  ISETP.GT.AND P4, PT, R5, 0x18, PT ;  /* 0x000000180500780c */ /* 0x000fc80003f84270 */
[----:B------:R-:W-:Y:S02]  /*2cf0*/  FSEL R36, R36, -INF , P4 ;  /* 0xff80000024247808 */ /* 0x000fe40002000000 */
[----:B------:R-:W-:Y:S02]  /*2d00*/  ISETP.GT.AND P4, PT, R5, 0x20, PT ;  /* 0x000000200500780c */ /* 0x000fe40003f84270 */
[----:B-1----:R-:W-:-:S05]  /*2d10*/  FMNMX.FTZ R8, R7, R4, !PT ;  /* 0x0000000407087209 */ /* 0x002fca0007810000 */
[----:B------:R-:W1:Y:S02]  /*2d20*/  SHFL.BFLY PT, R21, R8, 0x1, 0x1f ;  /* 0x0c201f0008157f89 */ /* 0x000e6400000e0000 */
[----:B-1----:R-:W-:-:S04]  /*2d30*/  FMNMX.FTZ R4, R8, R21, !PT ;  /* 0x0000001508047209 */ /* 0x002fc80007810000 */
[C---:B------:R-:W-:Y:S01]  /*2d40*/  FSETP.NEU.FTZ.AND P3, PT, R4.reuse, -INF , PT ;  /* 0xff8000000400780b */ /* 0x040fe20003f7d000 */
[----:B------:R-:W-:-:S05]  /*2d50*/  FMUL.FTZ R26, R4, UR10 ;  /* 0x0000000a041a7c20 */ /* 0x000fca0008410000 */
[----:B------:R-:W-:Y:S02]  /*2d60*/  FSEL R26, R26, RZ, P3 ;  /* 0x000000ff1a1a7208 */ /* 0x000fe40001800000 */
[----:B------:R-:W-:-:S03]  /*2d70*/  ISETP.GT.AND P3, PT, R5, RZ, PT ;  /* 0x000000ff0500720c */ /* 0x000fc60003f64270 */
        /* <DEDUP_REMOVED lines=26> */
[----:B------:R-:W2:Y:S01]  /*2f20*/  MUFU.EX2 R183, R183 ;  /* 0x000000b700b77308 */ /* 0x000ea20000000800 */
[----:B------:R-:W-:Y:S01]  /*2f30*/  ISETP.GT.AND P3, PT, R5, 0x21, PT ;  /* 0x000000210500780c */ /* 0x000fe20003f64270 */
[--C-:B------:R-:W-:Y:S01]  /*2f40*/  FFMA.FTZ R47, R47, UR10, -R26.reuse ;  /* 0x0000000a2f2f7c23 */ /* 0x100fe2000801081a */
[----:B------:R-:W-:Y:S01]  /*2f50*/  FSEL R13, R40, -INF , P4 ;  /* 0xff800000280d7808 */ /* 0x000fe20002000000 */
[--C-:B------:R-:W-:Y:S01]  /*2f60*/  FFMA.FTZ R169, R93, UR10, -R26.reuse ;  /* 0x0000000a5da97c23 */ /* 0x100fe2000801081a */
[----:B------:R-:W-:Y:S01]  /*2f70*/  FMNMX.FTZ R12, R37, R12, !PT ;  /* 0x0000000c250c7209 */ /* 0x000fe20007810000 */
[--C-:B------:R-:W-:Y:S01]  /*2f80*/  FFMA.FTZ R51, R51, UR10, -R26.reuse ;  /* 0x0000000a33337c23 */ /* 0x100fe2000801081a */
[----:B------:R-:W-:Y:S01]  /*2f90*/  ISETP.GT.AND P4, PT, R5, 0x28, PT ;  /* 0x000000280500780c */ /* 0x000fe20003f84270 */
[----:B------:R-:W3:Y:S01]  /*2fa0*/  MUFU.EX2 R8, R8 ;  /* 0x0000000800087308 */ /* 0x000ee20000000800 */
[----:B------:R-:W-:Y:S01]  /*2fb0*/  FSEL R41, R41, -INF , P3 ;  /* 0xff80000029297808 */ /* 0x000fe20001800000 */
[--C-:B------:R-:W-:Y:S01]  /*2fc0*/  FFMA.FTZ R171, R95, UR10, -R26.reuse ;  /* 0x0000000a5fab7c23 */ /* 0x100fe2000801081a */
[----:B------:R-:W-:Y:S01]  /*2fd0*/  FMNMX.FTZ R12, R13, R12, !PT ;  /* 0x0000000c0d0c7209 */ /* 0x000fe20007810000 */
[--C-:B------:R-:W-:Y:S01]  /*2fe0*/  FFMA.FTZ R55, R55, UR10, -R26.reuse ;  /* 0x0000000a37377c23 */ /* 0x100fe2000801081a */
[----:B------:R-:W-:Y:S01]  /*2ff0*/  ISETP.GT.AND P3, PT, R5, 0x29, PT ;  /* 0x000000290500780c */ /* 0x000fe20003f64270 */
[--C-:B------:R-:W-:Y:S01]  /*3000*/  FFMA.FTZ R153, R58, UR10, -R26.reuse ;  /* 0x0000000a3a997c23 */ /* 0x100fe2000801081a */
[----:B------:R-:W-:Y:S01]  /*3010*/  FSEL R15, R44, -INF , P4 ;  /* 0xff8000002c0f7808 */ /* 0x000fe20002000000 */
[----:B------:R-:W4:Y:S01]  /*3020*/  MUFU.EX2 R177, R177 ;  /* 0x000000b100b17308 */ /* 0x000f220000000800 */
[----:B------:R-:W-:Y:S01]  /*3030*/  FMNMX.FTZ R14, R41, R12, !PT ;  /* 0x0000000c290e7209 */ /* 0x000fe20007810000 */
[--C-:B------:R-:W-:Y:S01]  /*3040*/  FFMA.FTZ R59, R59, UR10, -R26.reuse ;  /* 0x0000000a3b3b7c23 */ /* 0x100fe2000801081a */
[----:B------:R-:W-:Y:S01]  /*3050*/  ISETP.GT.AND P4, PT, R5, 0x30, PT ;  /* 0x000000300500780c */ /* 0x000fe20003f84270 */
[--C-:B------:R-:W-:Y:S01]  /*3060*/  FFMA.FTZ R155, R62, UR10, -R26.reuse ;  /* 0x0000000a3e9b7c23 */ /* 0x100fe2000801081a */
[----:B------:R-:W-:Y:S01]  /*3070*/  FSEL R45, R45, -INF , P3 ;  /* 0xff8000002d2d7808 */ /* 0x000fe20001800000 */
[--C-:B------:R-:W-:Y:S01]  /*3080*/  FFMA.FTZ R157, R66, UR10, -R26.reuse ;  /* 0x0000000a429d7c23 */ /* 0x100fe2000801081a */
[----:B------:R-:W-:Y:S01]  /*3090*/  FMNMX.FTZ R14, R15, R14, !PT ;  /* 0x0000000e0f0e7209 */ /* 0x000fe20007810000 */
[----:B------:R-:W5:Y:S01]  /*30a0*/  MUFU.EX2 R10, R35 ;  /* 0x00000023000a7308 */ /* 0x000f620000000800 */
[----:B------:R-:W-:Y:S01]  /*30b0*/  ISETP.GT.AND P3, PT, R5, 0x31, PT ;  /* 0x000000310500780c */ /* 0x000fe20003f64270 */
[--C-:B------:R-:W-:Y:S01]  /*30c0*/  FFMA.FTZ R42, R67, UR10, -R26.reuse ;  /* 0x0000000a432a7c23 */ /* 0x100fe2000801081a */
[----:B------:R-:W-:Y:S01]  /*30d0*/  FSEL R21, R48, -INF , P4 ;  /* 0xff80000030157808 */ /* 0x000fe20002000000 */
[--C-:B------:R-:W-:Y:S01]  /*30e0*/  FFMA.FTZ R159, R70, UR10, -R26.reuse ;  /* 0x0000000a469f7c23 */ /* 0x100fe2000801081a */
[----:B------:R-:W-:Y:S01]  /*30f0*/  FMNMX.FTZ R14, R45, R14, !PT ;  /* 0x0000000e2d0e7209 */ /* 0x000fe20007810000 */
[--C-:B------:R-:W-:Y:S01]  /*3100*/  FFMA.FTZ R44, R71, UR10, -R26.reuse ;  /* 0x0000000a472c7c23 */ /* 0x100fe2000801081a */
[----:B------:R-:W-:Y:S01]  /*3110*/  ISETP.GT.AND P4, PT, R5, 0x38, PT ;  /* 0x000000380500780c */ /* 0x000fe20003f84270 */
[----:B------:R-:W0:Y:S01]  /*3120*/  MUFU.EX2 R179, R179 ;  /* 0x000000b300b37308 */ /* 0x000e220000000800 */
[----:B------:R-:W-:Y:S01]  /*3130*/  FSEL R49, R49, -INF , P3 ;  /* 0xff80000031317808 */ /* 0x000fe20001800000 */
[--C-:B------:R-:W-:Y:S01]  /*3140*/  FFMA.FTZ R161, R74, UR10, -R26.reuse ;  /* 0x0000000a4aa17c23 */ /* 0x100fe2000801081a */
[----:B------:R-:W-:Y:S01]  /*3150*/  FMNMX.FTZ R14, R21, R14, !PT ;  /* 0x0000000e150e7209 */ /* 0x000fe20007810000 */
[--C-:B------:R-:W-:Y:S01]  /*3160*/  FFMA.FTZ R163, R78, UR10, -R26.reuse ;  /* 0x0000000a4ea37c23 */ /* 0x100fe2000801081a */
[----:B------:R-:W-:Y:S01]  /*3170*/  ISETP.GT.AND P3, PT, R5, 0x39, PT ;  /* 0x000000390500780c */ /* 0x000fe20003f64270 */
[--C-:B------:R-:W-:Y:S01]  /*3180*/  FFMA.FTZ R48, R79, UR10, -R26.reuse ;  /* 0x0000000a4f307c23 */ /* 0x100fe2000801081a */
[----:B------:R-:W-:Y:S01]  /*3190*/  FSEL R52, R52, -INF , P4 ;  /* 0xff80000034347808 */ /* 0x000fe20002000000 */
[----:B------:R-:W0:Y:S01]  /*31a0*/  MUFU.EX2 R12, R39 ;  /* 0x00000027000c7308 */ /* 0x000e220000000800 */
[----:B------:R-:W-:Y:S01]  /*31b0*/  FMNMX.FTZ R7, R49, R14, !PT ;  /* 0x0000000e31077209 */ /* 0x000fe20007810000 */
[--C-:B------:R-:W-:Y:S01]  /*31c0*/  FFMA.FTZ R165, R82, UR10, -R26.reuse ;  /* 0x0000000a52a57c23 */ /* 0x100fe2000801081a */
[----:B------:R-:W-:Y:S01]  /*31d0*/  ISETP.GT.AND P4, PT, R5, 0x40, PT ;  /* 0x000000400500780c */ /* 0x000fe20003f84270 */
[--C-:B------:R-:W-:Y:S01]  /*31e0*/  FFMA.FTZ R83, R83, UR10, -R26.reuse ;  /* 0x0000000a53537c23 */ /* 0x100fe2000801081a */
[----:B------:R-:W-:Y:S01]  /*31f0*/  FSEL R53, R53, -INF , P3 ;  /* 0xff80000035357808 */ /* 0x000fe20001800000 */
[----:B------:R-:W-:Y:S01]  /*3200*/  FFMA.FTZ R167, R86, UR10, -R26 ;  /* 0x0000000a56a77c23 */ /* 0x000fe2000801081a */
[----:B------:R-:W-:Y:S01]  /*3210*/  FMNMX.FTZ R20, R52, R7, !PT ;  /* 0x0000000734147209 */ /* 0x000fe20007810000 */
[----:B------:R-:W-:Y:S01]  /*3220*/  MUFU.EX2 R173, R173 ;  /* 0x000000ad00ad7308 */ /* 0x000fe20000000800 */
[----:B------:R-:W-:-:S02]  /*3230*/  ISETP.GT.AND P3, PT, R5, 0x41, PT ;  /* 0x000000410500780c */ /* 0x000fc40003f64270 */
[----:B------:R-:W-:Y:S02]  /*3240*/  CS2R R94, SRZ ;  /* 0x00000000005e7805 */ /* 0x000fe4000001ff00 */
[----:B------:R-:W-:Y:S02]  /*3250*/  FSEL R56, R56, -INF , P4 ;  /* 0xff80000038387808 */ /* 0x000fe40002000000 */
[----:B------:R-:W-:Y:S02]  /*3260*/  CS2R R92, SRZ ;  /* 0x00000000005c7805 */ /* 0x000fe4000001ff00 */
[----:B------:R-:W-:Y:S02]  /*3270*/  FMNMX.FTZ R7, R53, R20, !PT ;  /* 0x0000001435077209 */ /* 0x000fe40007810000 */
[----:B------:R-:W-:Y:S02]  /*3280*/  CS2R R90, SRZ ;  /* 0x00000000005a7805 */ /* 0x000fe4000001ff00 */
[----:B------:R-:W-:Y:S01]  /*3290*/  ISETP.GT.AND P4, PT, R5, 0x48, PT ;  /* 0x000000480500780c */ /* 0x000fe20003f84270 */
[----:B------:R-:W-:Y:S01]  /*32a0*/  MUFU.EX2 R14, R43 ;  /* 0x0000002b000e7308 */ /* 0x000fe20000000800 */
[----:B------:R-:W-:-:S02]  /*32b0*/  FSEL R57, R57, -INF , P3 ;  /* 0xff80000039397808 */ /* 0x000fc40001800000 */
[----:B------:R-:W-:Y:S02]  /*32c0*/  CS2R R88, SRZ ;  /* 0x0000000000587805 */ /* 0x000fe4000001ff00 */
[----:B------:R-:W-:Y:S02]  /*32d0*/  FMNMX.FTZ R20, R56, R7, !PT ;  /* 0x0000000738147209 */ /* 0x000fe40007810000 */
[----:B------:R-:W-:Y:S02]  /*32e0*/  ISETP.GT.AND P3, PT, R5, 0x49, PT ;  /* 0x000000490500780c */ /* 0x000fe40003f64270 */
[----:B------:R-:W-:Y:S01]  /*32f0*/  FSEL R60, R60, -INF , P4 ;  /* 0xff8000003c3c7808 */ /* 0x000fe20002000000 */
[----:B------:R-:W-:Y:S01]  /*3300*/  MUFU.EX2 R175, R175 ;  /* 0x000000af00af7308 */ /* 0x000fe20000000800 */
[----:B------:R-:W-:Y:S02]  /*3310*/  FMNMX.FTZ R7, R57, R20, !PT ;  /* 0x0000001439077209 */ /* 0x000fe40007810000 */
[----:B------:R-:W-:-:S02]  /*3320*/  ISETP.GT.AND P4, PT, R5, 0x50, PT ;  /* 0x000000500500780c */ /* 0x000fc40003f84270 */
[----:B------:R-:W-:Y:S02]  /*3330*/  FSEL R61, R61, -INF , P3 ;  /* 0xff8000003d3d7808 */ /* 0x000fe40001800000 */
[----:B------:R-:W-:Y:S01]  /*3340*/  FMNMX.FTZ R24, R60, R7, !PT ;  /* 0x000000073c187209 */ /* 0x000fe20007810000 */
[----:B------:R-:W-:Y:S01]  /*3350*/  MUFU.EX2 R20, R47 ;  /* 0x0000002f00147308 */ /* 0x000fe20000000800 */
[----:B------:R-:W-:Y:S02]  /*3360*/  ISETP.GT.AND P3, PT, R5, 0x51, PT ;  /* 0x000000510500780c */ /* 0x000fe40003f64270 */
[----:B------:R-:W-:Y:S02]  /*3370*/  FSEL R64, R64, -INF , P4 ;  /* 0xff80000040407808 */ /* 0x000fe40002000000 */
[----:B------:R-:W-:Y:S02]  /*3380*/  FMNMX.FTZ R7, R61, R24, !PT ;  /* 0x000000183d077209 */ /* 0x000fe40007810000 */
[----:B------:R-:W-:Y:S01]  /*3390*/  ISETP.GT.AND P4, PT, R5, 0x58, PT ;  /* 0x000000580500780c */ /* 0x000fe20003f84270 */
[----:B------:R-:W-:Y:S01]  /*33a0*/  MUFU.EX2 R169, R169 ;  /* 0x000000a900a97308 */ /* 0x000fe20000000800 */
[----:B------:R-:W-:-:S02]  /*33b0*/  FSEL R65, R65, -INF , P3 ;  /* 0xff80000041417808 */ /* 0x000fc40001800000 */
[----:B------:R-:W-:Y:S02]  /*33c0*/  FMNMX.FTZ R24, R64, R7, !PT ;  /* 0x0000000740187209 */ /* 0x000fe40007810000 */
[----:B------:R-:W-:Y:S02]  /*33d0*/  ISETP.GT.AND P3, PT, R5, 0x59, PT ;  /* 0x000000590500780c */ /* 0x000fe40003f64270 */
[----:B------:R-:W-:Y:S01]  /*33e0*/  FSEL R68, R68, -INF , P4 ;  /* 0xff80000044447808 */ /* 0x000fe20002000000 */
[----:B------:R-:W-:Y:S01]  /*33f0*/  MUFU.EX2 R171, R171 ;  /* 0x000000ab00ab7308 */ /* 0x000fe20000000800 */
[----:B------:R-:W-:Y:S02]  /*3400*/  FMNMX.FTZ R7, R65, R24, !PT ;  /* 0x0000001841077209 */ /* 0x000fe40007810000 */
[----:B------:R-:W-:Y:S02]  /*3410*/  ISETP.GT.AND P4, PT, R5, 0x60, PT ;  /* 0x000000600500780c */ /* 0x000fe40003f84270 */
[----:B------:R-:W-:-:S02]  /*3420*/  FSEL R69, R69, -INF , P3 ;  /* 0xff80000045457808 */ /* 0x000fc40001800000 */
        /* <DEDUP_REMOVED lines=28> */
[----:B------:R-:W-:Y:S02]  /*35f0*/  FSEL R85, R85, -INF , P3 ;  /* 0xff80000055557808 */ /* 0x000fe40001800000 */
[----:B------:R-:W-:-:S03]  /*3600*/  FMNMX.FTZ R40, R84, R5, !PT ;  /* 0x0000000554287209 */ /* 0x000fc60007810000 */
[----:B------:R-:W-:Y:S01]  /*3610*/  MUFU.EX2 R38, R59 ;  /* 0x0000003b00267308 */ /* 0x000fe20000000800 */
[----:B------:R-:W-:Y:S01]  /*3620*/  FMNMX.FTZ R5, R85, R40, !PT ;  /* 0x0000002855057209 */ /* 0x000fe20007810000 */
[----:B------:R-:W-:-:S04]  /*3630*/  FFMA.FTZ R40, R63, UR10, -R26 ;  /* 0x0000000a3f287c23 */ /* 0x000fc8000801081a */
[----:B------:R-:W1:Y:S02]  /*3640*/  SHFL.BFLY PT, R46, R5, 0x2, 0x1f ;  /* 0x0c401f00052e7f89 */ /* 0x000e6400000e0000 */
[----:B------:R-:W-:Y:S08]  /*3650*/  MUFU.EX2 R40, R40 ;  /* 0x0000002800287308 */ /* 0x000ff00000000800 */
[----:B------:R-:W-:Y:S08]  /*3660*/  MUFU.EX2 R159, R159 ;  /* 0x0000009f009f7308 */ /* 0x000ff00000000800 */
[----:B------:R-:W-:Y:S01]  /*3670*/  MUFU.EX2 R44, R44 ;  /* 0x0000002c002c7308 */ /* 0x000fe20000000800 */
[----:B-1----:R-:W-:Y:S01]  /*3680*/  FMNMX.FTZ R9, R5, R46, !PT ;  /* 0x0000002e05097209 */ /* 0x002fe20007810000 */
[----:B------:R-:W-:-:S06]  /*3690*/  FFMA.FTZ R46, R75, UR10, -R26 ;  /* 0x0000000a4b2e7c23 */ /* 0x000fcc000801081a */
[----:B------:R-:W-:Y:S01]  /*36a0*/  MUFU.EX2 R161, R161 ;  /* 0x000000a100a17308 */ /* 0x000fe20000000800 */
[----:B------:R-:W-:Y:S01]  /*36b0*/  FFMA.FTZ R26, R87, UR10, -R26 ;  /* 0x0000000a571a7c23 */ /* 0x000fe2000801081a */
[----:B------:R-:W1:Y:S06]  /*36c0*/  SHFL.BFLY PT, R50, R9, 0x1, 0x1f ;  /* 0x0c201f0009327f89 */ /* 0x000e6c00000e0000 */
[----:B------:R-:W-:Y:S08]  /*36d0*/  MUFU.EX2 R46, R46 ;  /* 0x0000002e002e7308 */ /* 0x000ff00000000800 */
[----:B------:R-:W-:Y:S08]  /*36e0*/  MUFU.EX2 R163, R163 ;  /* 0x000000a300a37308 */ /* 0x000ff00000000800 */
[----:B------:R-:W-:Y:S01]  /*36f0*/  MUFU.EX2 R48, R48 ;  /* 0x0000003000307308 */ /* 0x000fe20000000800 */
[----:B-1----:R-:W-:-:S04]  /*3700*/  FMNMX.FTZ R7, R9, R50, !PT ;  /* 0x0000003209077209 */ /* 0x002fc80007810000 */
[C---:B------:R-:W-:Y:S01]  /*3710*/  FSETP.NEU.FTZ.AND P3, PT, R7.reuse, -INF , PT ;  /* 0xff8000000700780b */ /* 0x040fe20003f7d000 */
[----:B------:R-:W-:Y:S02]  /*3720*/  FMUL.FTZ R5, R7, UR10 ;  /* 0x0000000a07057c20 */ /* 0x000fe40008410000 */
[----:B------:R-:W-:Y:S03]  /*3730*/  MUFU.EX2 R165, R165 ;  /* 0x000000a500a57308 */ /* 0x000fe60000000800 */
[----:B------:R-:W-:Y:S02]  /*3740*/  FSEL R54, R5, RZ, P3 ;  /* 0x000000ff05367208 */ /* 0x000fe40001800000 */
[----:B------:R-:W-:-:S03]  /*3750*/  PLOP3.LUT P3, PT, PT, PT, UP1, 0x80, 0x0 ;  /* 0x000000000000781c */ /* 0x000fc60003f6f018 */
[----:B------:R-:W-:Y:S01]  /*3760*/  MUFU.EX2 R50, R83 ;  /* 0x0000005300327308 */ /* 0x000fe20000000800 */
[--C-:B------:R-:W-:Y:S01]  /*3770*/  FFMA.FTZ R180, R3, UR10, -R54.reuse ;  /* 0x0000000a03b47c23 */ /* 0x100fe20008010836 */
[--C-:B------:R-:W-:Y:S01]  /*3780*/  FFMA.FTZ R3, R30, UR10, -R54.reuse ;  /* 0x0000000a1e037c23 */ /* 0x100fe20008010836 */
[----:B------:R-:W-:Y:S01]  /*3790*/  FFMA.FTZ R182, R28, UR10, -R54 ;  /* 0x0000000a1cb67c23 */ /* 0x000fe20008010836 */
[----:B------:R-:W-:Y:S01]  /*37a0*/  FADD.FTZ R28, R181, R6 ;  /* 0x00000006b51c7221 */ /* 0x000fe20000010000 */
[--C-:B------:R-:W-:Y:S01]  /*37b0*/  FFMA.FTZ R172, R13, UR10, -R54.reuse ;  /* 0x0000000a0dac7c23 */ /* 0x100fe20008010836 */
[--C-:B------:R-:W-:Y:S01]  /*37c0*/  FFMA.FTZ R5, R29, UR10, -R54.reuse ;  /* 0x0000000a1d057c23 */ /* 0x100fe20008010836 */
[----:B------:R-:W-:Y:S01]  /*37d0*/  FFMA.FTZ R176, R32, UR10, -R54 ;  /* 0x0000000a20b07c23 */ /* 0x000fe20008010836 */
[----:B------:R-:W-:Y:S01]  /*37e0*/  MUFU.EX2 R180, R180 ;  /* 0x000000b400b47308 */ /* 0x000fe20000000800 */
[----:B--2---:R-:W-:Y:S01]  /*37f0*/  FADD.FTZ R13, R183, R28 ;  /* 0x0000001cb70d7221 */ /* 0x004fe20000010000 */
[--C-:B------:R-:W-:Y:S01]  /*3800*/  FFMA.FTZ R9, R33, UR10, -R54.reuse ;  /* 0x0000000a21097c23 */ /* 0x100fe20008010836 */
[--C-:B------:R-:W-:Y:S01]  /*3810*/  FFMA.FTZ R178, R36, UR10, -R54.reuse ;  /* 0x0000000a24b27c23 */ /* 0x100fe20008010836 */
[--C-:B------:R-:W-:Y:S01]  /*3820*/  FFMA.FTZ R11, R37, UR10, -R54.reuse ;  /* 0x0000000a250b7c23 */ /* 0x100fe20008010836 */
[----:B---3--:R-:W-:Y:S01]  /*3830*/  FADD.FTZ R28, R8, R13 ;  /* 0x0000000d081c7221 */ /* 0x008fe20000010000 */
[--C-:B------:R-:W-:Y:S01]  /*3840*/  FFMA.FTZ R41, R41, UR10, -R54.reuse ;  /* 0x0000000a29297c23 */ /* 0x100fe20008010836 */
[----:B------:R-:W-:Y:S01]  /*3850*/  FFMA.FTZ R15, R15, UR10, -R54 ;  /* 0x0000000a0f0f7c23 */ /* 0x000fe20008010836 */
[----:B------:R-:W1:Y:S01]  /*3860*/  MUFU.EX2 R3, R3 ;  /* 0x0000000300037308 */ /* 0x000e620000000800 */
[----:B----4-:R-:W-:Y:S01]  /*3870*/  FADD.FTZ R13, R177, R28 ;  /* 0x0000001cb10d7221 */ /* 0x010fe20000010000 */
[--C-:B------:R-:W-:Y:S01]  /*3880*/  FFMA.FTZ R45, R45, UR10, -R54.reuse ;  /* 0x0000000a2d2d7c23 */ /* 0x100fe20008010836 */
[--C-:B------:R-:W-:Y:S01]  /*3890*/  FFMA.FTZ R21, R21, UR10, -R54.reuse ;  /* 0x0000000a15157c23 */ /* 0x100fe20008010836 */
[--C-:B------:R-:W-:Y:S01]  /*38a0*/  FFMA.FTZ R49, R49, UR10, -R54.reuse ;  /* 0x0000000a31317c23 */ /* 0x100fe20008010836 */
[----:B-----5:R-:W-:Y:S01]  /*38b0*/  FADD.FTZ R28, R10, R13 ;  /* 0x0000000d0a1c7221 */ /* 0x020fe20000010000 */
        /* <DEDUP_REMOVED lines=21> */
[----:B------:R-:W-:Y:S01]  /*3a10*/  F2FP.BF16.F32.PACK_AB R181, R6, R181 ;  /* 0x000000b506b5723e */ /* 0x000fe200000010ff */
[--C-:B------:R-:W-:Y:S01]  /*3a20*/  FFMA.FTZ R73, R73, UR10, -R54.reuse ;  /* 0x0000000a49497c23 */ /* 0x100fe20008010836 */
[--C-:B------:R-:W-:Y:S01]  /*3a30*/  FFMA.FTZ R76, R76, UR10, -R54.reuse ;  /* 0x0000000a4c4c7c23 */ /* 0x100fe20008010836 */
[----:B------:R-:W-:Y:S01]  /*3a40*/  FADD.FTZ R30, R20, R25 ;  /* 0x00000019141e7221 */ /* 0x000fe20000010000 */
[----:B------:R-:W-:Y:S01]  /*3a50*/  FFMA.FTZ R77, R77, UR10, -R54 ;  /* 0x0000000a4d4d7c23 */ /* 0x000fe20008010836 */
[----:B------:R-:W2:Y:S01]  /*3a60*/  MUFU.EX2 R9, R9 ;  /* 0x0000000900097308 */ /* 0x000ea20000000800 */
[----:B0-----:R-:W-:Y:S01]  /*3a70*/  FADD.FTZ R13, R5, R28 ;  /* 0x0000001c050d7221 */ /* 0x001fe20000010000 */
[----:B------:R-:W-:Y:S01]  /*3a80*/  FADD.FTZ R25, R169, R30 ;  /* 0x0000001ea9197221 */ /* 0x000fe20000010000 */
[--C-:B------:R-:W-:Y:S01]  /*3a90*/  FFMA.FTZ R80, R80, UR10, -R54.reuse ;  /* 0x0000000a50507c23 */ /* 0x100fe20008010836 */
[--C-:B------:R-:W-:Y:S01]  /*3aa0*/  FFMA.FTZ R81, R81, UR10, -R54.reuse ;  /* 0x0000000a51517c23 */ /* 0x100fe20008010836 */
[--C-:B------:R-:W-:Y:S01]  /*3ab0*/  FFMA.FTZ R84, R84, UR10, -R54.reuse ;  /* 0x0000000a54547c23 */ /* 0x100fe20008010836 */
[----:B------:R-:W-:Y:S01]  /*3ac0*/  FADD.FTZ R30, R24, R25 ;  /* 0x00000019181e7221 */ /* 0x000fe20000010000 */
[----:B------:R-:W-:Y:S01]  /*3ad0*/  FFMA.FTZ R54, R85, UR10, -R54 ;  /* 0x0000000a55367c23 */ /* 0x000fe20008010836 */
[----:B------:R-:W0:Y:S01]  /*3ae0*/  MUFU.EX2 R178, R178 ;  /* 0x000000b200b27308 */ /* 0x000e220000000800 */
[----:B-1----:R-:W-:Y:S01]  /*3af0*/  FADD.FTZ R28, R176, R13 ;  /* 0x0000000db01c7221 */ /* 0x002fe20000010000 */
[----:B------:R-:W-:-:S02]  /*3b00*/  F2FP.BF16.F32.PACK_AB R182, R5, R182 ;  /* 0x000000b605b6723e */ /* 0x000fc400000010ff */
[----:B------:R-:W-:Y:S02]  /*3b10*/  F2FP.BF16.F32.PACK_AB R180, R3, R180 ;  /* 0x000000b403b4723e */ /* 0x000fe400000010ff */
[----:B------:R-:W-:Y:S02]  /*3b20*/  F2FP.BF16.F32.PACK_AB R183, R8, R183 ;  /* 0x000000b708b7723e */ /* 0x000fe400000010ff */
[----:B------:R-:W1:Y:S01]  /*3b30*/  MUFU.EX2 R11, R11 ;  /* 0x0000000b000b7308 */ /* 0x000e620000000800 */
[----:B--2---:R-:W-:Y:S01]  /*3b40*/  FADD.FTZ R13, R9, R28 ;  /* 0x0000001c090d7221 */ /* 0x004fe20000010000 */
[----:B------:R-:W-:Y:S02]  /*3b50*/  F2FP.BF16.F32.PACK_AB R177, R10, R177 ;  /* 0x000000b10ab1723e */ /* 0x000fe400000010ff */
[----:B------:R-:W-:Y:S02]  /*3b60*/  F2FP.BF16.F32.PACK_AB R179, R12, R179 ;  /* 0x000000b30cb3723e */ /* 0x000fe400000010ff */
[----:B------:R-:W-:-:S02]  /*3b70*/  F2FP.BF16.F32.PACK_AB R173, R14, R173 ;  /* 0x000000ad0ead723e */ /* 0x000fc400000010ff */
[----:B------:R-:W2:Y:S01]  /*3b80*/  MUFU.EX2 R172, R172 ;  /* 0x000000ac00ac7308 */ /* 0x000ea20000000800 */
[----:B0-----:R-:W-:Y:S01]  /*3b90*/  FADD.FTZ R28, R178, R13 ;  /* 0x0000000db21c7221 */ /* 0x001fe20000010000 */
[----:B------:R-:W-:Y:S02]  /*3ba0*/  F2FP.BF16.F32.PACK_AB R175, R20, R175 ;  /* 0x000000af14af723e */ /* 0x000fe400000010ff */
[----:B------:R-:W-:Y:S02]  /*3bb0*/  F2FP.BF16.F32.PACK_AB R169, R24, R169 ;  /* 0x000000a918a9723e */ /* 0x000fe400000010ff */
[----:B------:R-:W-:Y:S02]  /*3bc0*/  F2FP.BF16.F32.PACK_AB R176, R9, R176 ;  /* 0x000000b009b0723e */ /* 0x000fe400000010ff */
[----:B------:R-:W0:Y:S01]  /*3bd0*/  MUFU.EX2 R41, R41 ;  /* 0x0000002900297308 */ /* 0x000e220000000800 */
[C---:B-1----:R-:W-:Y:S01]  /*3be0*/  FADD.FTZ R13, R11.reuse, R28 ;  /* 0x0000001c0b0d7221 */ /* 0x042fe20000010000 */
[----:B------:R-:W-:-:S06]  /*3bf0*/  F2FP.BF16.F32.PACK_AB R178, R11, R178 ;  /* 0x000000b20bb2723e */ /* 0x000fcc00000010ff */
[----:B------:R-:W1:Y:S01]  /*3c00*/  MUFU.EX2 R15, R15 ;  /* 0x0000000f000f7308 */ /* 0x000e620000000800 */
[----:B--2---:R-:W-:Y:S01]  /*3c10*/  FADD.FTZ R28, R172, R13 ;  /* 0x0000000dac1c7221 */ /* 0x004fe20000010000 */
[----:B------:R-:W-:Y:S01]  /*3c20*/  FADD.FTZ R13, R171, R30 ;  /* 0x0000001eab0d7221 */ /* 0x000fe20000010000 */
[----:B------:R-:W-:-:S03]  /*3c30*/  F2FP.BF16.F32.PACK_AB R171, R34, R171 ;  /* 0x000000ab22ab723e */ /* 0x000fc600000010ff */
[----:B------:R-:W-:Y:S02]  /*3c40*/  FADD.FTZ R0, R34, R13 ;  /* 0x0000000d22007221 */ /* 0x000fe40000010000 */
[----:B------:R-:W2:Y:S01]  /*3c50*/  MUFU.EX2 R174, R45 ;  /* 0x0000002d00ae7308 */ /* 0x000ea20000000800 */
[----:B0-----:R-:W-:Y:S01]  /*3c60*/  FADD.FTZ R28, R41, R28 ;  /* 0x0000001c291c7221 */ /* 0x001fe20000010000 */
[----:B------:R-:W-:Y:S01]  /*3c70*/  FADD.FTZ R25, R153, R0 ;  /* 0x0000000099197221 */ /* 0x000fe20000010000 */
[----:B------:R-:W-:Y:S02]  /*3c80*/  F2FP.BF16.F32.PACK_AB R153, R38, R153 ;  /* 0x000000992699723e */ /* 0x000fe400000010ff */
[----:B------:R-:W-:-:S03]  /*3c90*/  F2FP.BF16.F32.PACK_AB R172, R41, R172 ;  /* 0x000000ac29ac723e */ /* 0x000fc600000010ff */
        /* <DEDUP_REMOVED lines=10> */
[C---:B------:R-:W-:Y:S01]  /*3d40*/  F2FP.BF16.F32.PACK_AB R157, R42.reuse, R157 ;  /* 0x0000009d2a9d723e */ /* 0x040fe200000010ff */
[----:B------:R-:W2:Y:S01]  /*3d50*/  MUFU.EX2 R52, R52 ;  /* 0x0000003400347308 */ /* 0x000ea20000000800 */
[----:B0-----:R-:W-:Y:S01]  /*3d60*/  FADD.FTZ R13, R21, R0 ;  /* 0x00000000150d7221 */ /* 0x001fe20000010000 */
[----:B------:R-:W-:-:S04]  /*3d70*/  FADD.FTZ R28, R42, R25 ;  /* 0x000000192a1c7221 */ /* 0x000fc80000010000 */
[----:B------:R-:W-:Y:S01]  /*3d80*/  FADD.FTZ R25, R159, R28 ;  /* 0x0000001c9f197221 */ /* 0x000fe20000010000 */
[----:B------:R-:W-:Y:S01]  /*3d90*/  F2FP.BF16.F32.PACK_AB R159, R44, R159 ;  /* 0x0000009f2c9f723e */ /* 0x000fe200000010ff */
[----:B------:R-:W0:Y:S01]  /*3da0*/  MUFU.EX2 R53, R53 ;  /* 0x0000003500357308 */ /* 0x000e220000000800 */
[----:B-1----:R-:W-:Y:S01]  /*3db0*/  FADD.FTZ R13, R168, R13 ;  /* 0x0000000da80d7221 */ /* 0x002fe20000010000 */
[----:B------:R-:W-:Y:S01]  /*3dc0*/  FADD.FTZ R6, R44, R25 ;  /* 0x000000192c067221 */ /* 0x000fe20000010000 */
[----:B------:R-:W-:-:S03]  /*3dd0*/  F2FP.BF16.F32.PACK_AB R168, R168, R21 ;  /* 0x00000015a8a8723e */ /* 0x000fc600000010ff */
[----:B------:R-:W-:Y:S01]  /*3de0*/  FADD.FTZ R25, R161, R6 ;  /* 0x00000006a1197221 */ /* 0x000fe20000010000 */
[----:B------:R-:W-:Y:S01]  /*3df0*/  F2FP.BF16.F32.PACK_AB R161, R46, R161 ;  /* 0x000000a12ea1723e */ /* 0x000fe200000010ff */
[----:B------:R-:W1:Y:S01]  /*3e00*/  MUFU.EX2 R56, R56 ;  /* 0x0000003800387308 */ /* 0x000e620000000800 */
[----:B--2---:R-:W-:Y:S01]  /*3e10*/  FADD.FTZ R0, R52, R13 ;  /* 0x0000000d34007221 */ /* 0x004fe20000010000 */
[----:B------:R-:W-:-:S04]  /*3e20*/  FADD.FTZ R6, R46, R25 ;  /* 0x000000192e067221 */ /* 0x000fc80000010000 */
[----:B------:R-:W-:Y:S01]  /*3e30*/  FADD.FTZ R25, R163, R6 ;  /* 0x00000006a3197221 */ /* 0x000fe20000010000 */
[C---:B------:R-:W-:Y:S01]  /*3e40*/  F2FP.BF16.F32.PACK_AB R163, R48.reuse, R163 ;  /* 0x000000a330a3723e */ /* 0x040fe200000010ff */
[----:B------:R-:W2:Y:S01]  /*3e50*/  MUFU.EX2 R57, R57 ;  /* 0x0000003900397308 */ /* 0x000ea20000000800 */
[C---:B0-----:R-:W-:Y:S01]  /*3e60*/  FADD.FTZ R13, R53.reuse, R0 ;  /* 0x00000000350d7221 */ /* 0x041fe20000010000 */
[----:B------:R-:W-:Y:S01]  /*3e70*/  FADD.FTZ R6, R48, R25 ;  /* 0x0000001930067221 */ /* 0x000fe20000010000 */
[----:B------:R-:W-:-:S03]  /*3e80*/  F2FP.BF16.F32.PACK_AB R170, R53, R52 ;  /* 0x0000003435aa723e */ /* 0x000fc600000010ff */
[----:B------:R-:W-:Y:S01]  /*3e90*/  FADD.FTZ R25, R165, R6 ;  /* 0x00000006a5197221 */ /* 0x000fe20000010000 */
[----:B------:R-:W-:Y:S01]  /*3ea0*/  F2FP.BF16.F32.PACK_AB R165, R50, R165 ;  /* 0x000000a532a5723e */ /* 0x000fe200000010ff */
        /* <DEDUP_REMOVED lines=41> */
[----:B------:R-:W-:Y:S02]  /*4140*/  F2FP.BF16.F32.PACK_AB R167, R26, R167 ;  /* 0x000000a71aa7723e */ /* 0x000fe400000010ff */
[C---:B0-----:R-:W-:Y:S01]  /*4150*/  FADD.FTZ R3, R5.reuse, R6 ;  /* 0x0000000605037221 */ /* 0x041fe20000010000 */
[----:B------:R-:W-:Y:S01]  /*4160*/  F2FP.BF16.F32.PACK_AB R166, R5, R84 ;  /* 0x0000005405a6723e */ /* 0x000fe200000010ff */
[----:B------:R-:W-:Y:S06]  /*4170*/  @!P3 BRA `(.L_x_8551) ;  /* 0x000000280060b947 */ /* 0x000fec0003800000 */
[----:B------:R-:W-:Y:S01]  /*4180*/  IMAD.MOV.U32 R6, RZ, RZ, R4 ;  /* 0x000000ffff067224 */ /* 0x000fe200078e0004 */
[----:B------:R-:W-:Y:S01]  /*4190*/  UMOV UR59, UR47 ;  /* 0x0000002f003b7c82 */ /* 0x000fe20008000000 */
[----:B------:R-:W-:Y:S01]  /*41a0*/  IMAD.MOV.U32 R5, RZ, RZ, R7 ;  /* 0x000000ffff057224 */ /* 0x000fe200078e0007 */
[----:B------:R-:W-:Y:S01]  /*41b0*/  UMOV UR57, UR46 ;  /* 0x0000002e00397c82 */ /* 0x000fe20008000000 */
[----:B------:R-:W-:Y:S01]  /*41c0*/  IMAD.MOV.U32 R151, RZ, RZ, RZ ;  /* 0x000000ffff977224 */ /* 0x000fe200078e00ff */
[----:B------:R-:W-:-:S06]  /*41d0*/  ULDC UR55, c[0x0][0x988] ;  /* 0x0002620000377ab9 */ /* 0x000fcc0000000800 */
.L_x_8560:
        /* <DEDUP_REMOVED lines=9> */
.L_x_8553:
[----:B------:R-:W-:Y:S01]  /*4270*/  ULEA UR6, UR46, UR41, 0x3 ;  /* 0x000000292e067291 */ /* 0x000fe2000f8e183f */
[----:B------:R-:W-:-:S05]  /*4280*/  IMAD.U32 R4, RZ, RZ, UR47 ;  /* 0x0000002fff047e24 */ /* 0x000fca000f8e00ff */
[----:B------:R-:W-:-:S04]  /*4290*/  SHF.L.U32 R4, R4, 0x1f, RZ ;  /* 0x0000001f04047819 */ /* 0x000fc800000006ff */
[----:B------:R0:W1:Y:S01]  /*42a0*/  SYNCS.PHASECHK.TRANS64.TRYWAIT P3, [UR6+0x28830], R4 ;  /* 0x02883004ff0075a7 */ /* 0x0000620008060146 */
[----:B------:R-:W-:Y:S05]  /*42b0*/  @!P0 BRA `(.L_x_8554) ;  /* 0x0000000000048947 */ /* 0x000fea0003800000 */
[----:B------:R-:W-:Y:S01]  /*42c0*/  BPT.TRAP 0x1 ;  /* 0x000000040000795c */ /* 0x000fe20000300000 */
.L_x_8554:
[----:B-1----:R-:W-:Y:S05]  /*42d0*/  @P3 BRA `(.L_x_8552) ;  /* 0x0000000000083947 */ /* 0x002fea0003800000 */
[----:B------:R-:W1:Y:S02]  /*42e0*/  SYNCS.PHASECHK.TRANS64.TRYWAIT P3, [UR6+0x28830], R4 ;  /* 0x02883004ff0075a7 */ /* 0x000e640008060146 */
[----:B-1----:R-:W-:Y:S05]  /*42f0*/  @!P3 BRA `(.L_x_8555) ;  /* 0x000000ec00acb947 */ /* 0x002fea0003800000 */
.L_x_8552:
        /* <DEDUP_REMOVED lines=47> */
.L_x_8557:
[----:B------:R-:W-:Y:S01]  /*45f0*/  ULEA UR6, UR57, UR41, 0x3 ;  /* 0x0000002939067291 */ /* 0x000fe2000f8e183f */
[----:B------:R-:W-:-:S05]  /*4600*/  IMAD.U32 R4, RZ, RZ, UR59 ;  /* 0x0000003bff047e24 */ /* 0x000fca000f8e00ff */
[----:B------:R-:W-:-:S04]  /*4610*/  SHF.L.U32 R4, R4, 0x1f, RZ ;  /* 0x0000001f04047819 */ /* 0x000fc800000006ff */
[----:B------:R0:W1:Y:S01]  /*4620*/  SYNCS.PHASECHK.TRANS64.TRYWAIT P3, [UR6+0x28850], R4 ;  /* 0x02885004ff0075a7 */ /* 0x0000620008060146 */
[----:B------:R-:W-:Y:S05]  /*4630*/  @!P0 BRA `(.L_x_8558) ;  /* 0x0000000000048947 */ /* 0x000fea0003800000 */
[----:B------:R-:W-:Y:S01]  /*4640*/  BPT.TRAP 0x1 ;  /* 0x000000040000795c */ /* 0x000fe20000300000 */
.L_x_8558:
[----:B-1----:R-:W-:Y:S05]  /*4650*/  @P3 BRA `(.L_x_8556) ;  /* 0x0000000000083947 */ /* 0x002fea0003800000 */
[----:B------:R-:W1:Y:S02]  /*4660*/  SYNCS.PHASECHK.TRANS64.TRYWAIT P3, [UR6+0x28850], R4 ;  /* 0x02885004ff0075a7 */ /* 0x000e640008060146 */
[----:B-1----:R-:W-:Y:S05]  /*4670*/  @!P3 BRA `(.L_x_8559) ;  /* 0x000000e800e4b947 */ /* 0x002fea0003800000 */
.L_x_8556:
[----:B------:R-:W-:Y:S01]  /*4680*/  UIADD3 UR6, UR41, 0x400, URZ ;  /* 0x0000040029067890 */ /* 0x000fe2000fffe03f */
[----:B------:R-:W-:Y:S01]  /*4690*/  WARPGROUP.ARRIVE ;  /* 0x00000000000079c5 */ /* 0x000fe20000000000 */
[----:B------:R-:W-:Y:S01]  /*46a0*/  UMOV UR7, 0x40000040 ;  /* 0x4000004000077882 */ /* 0x000fe20000000000 */
[----:B------:R-:W-:Y:S01]  /*46b0*/  VIADD R10, R17, UR38 ;  /* 0x00000026110a7c36 */ /* 0x000fe20008000000 */
[----:B------:R-:W-:-:S03]  /*46c0*/  USHF.R.U32.HI UR6, URZ, 0x4, UR6 ;  /* 0x000000043f067899 */ /* 0x000fc60008011606 */
[----:B------:R-:W2:Y:S01]  /*46d0*/  S2R R220, SR_TID.X ;  /* 0x0000000000dc7919 */ /* 0x000ea20000002100 */
[----:B------:R-:W-:Y:S01]  /*46e0*/  UMOV UR10, UR55 ;  /* 0x00000037000a7c82 */ /* 0x000fe20008000000 */
[----:B------:R-:W-:Y:S02]  /*46f0*/  UISETP.GT.AND UP1, UPT, UR58, UR56, UPT ;  /* 0x000000383a00728c */ /* 0x000fe4000bf24270 */
[----:B------:R-:W-:Y:S01]  /*4700*/  ULOP3.LUT UR6, UR6, 0x3fff, URZ, 0xc0, !UPT ;  /* 0x00003fff06067892 */ /* 0x000fe2000f8ec03f */
[----:B------:R-:W-:-:S03]  /*4710*/  UMOV UR59, UR47 ;  /* 0x0000002f003b7c82 */ /* 0x000fc60008000000 */
[----:B------:R-:W-:-:S04]  /*4720*/  ULOP3.LUT UR6, UR6, 0x4000000, URZ, 0xfc, !UPT ;  /* 0x0400000006067892 */ /* 0x000fc8000f8efc3f */
[----:B------:R-:W-:-:S07]  /*4730*/  ULEA UR11, UR57, UR6, 0xb ;  /* 0x00000006390b7291 */ /* 0x000fce000f8e583f */
[----:B------:R-:W-:Y:S02]  /*4740*/  UMOV UR6, UR11 ;  /* 0x0000000b00067c82 */ /* 0x000fe40008000000 */
[----:B------:R-:W-:Y:S01]  /*4750*/  HGMMA.64x128x16.F32.BF16 R88, R180, gdesc[UR4].tnspB, R88, gsb0 ;  /* 0x41e00004b4587df0 */ /* 0x000fe20008001858 */
[----:B------:R-:W-:Y:S01]  /*4760*/  UIADD3 UR6, UR11, 0x80, URZ ;  /* 0x000000800b067890 */ /* 0x000fe2000fffe03f */
[----:B------:R-:W-:Y:S01]  /*4770*/  UMOV UR7, 0x40000040 ;  /* 0x4000004000077882 */ /* 0x000fe20000000000 */
[----:B--2---:R-:W-:Y:S01]  /*4780*/  SHF.R.U32.HI R220, RZ, 0x7, R220 ;  /* 0x00000007ffdc7819 */ /* 0x004fe200000116dc */
[----:B------:R-:W-:Y:S02]  /*4790*/  WARPGROUP.DEPBAR.LE gsb0, 0x0 ;  /* 0x00008000000079c5 */ /* 0x000fe40000010000 */
[----:B------:R-:W-:-:S06]  /*47a0*/  WARPGROUP.ARRIVE ;  /* 0x00000000000079c5 */ /* 0x000fcc0000000000 */
[----:B------:R-:W-:Y:S01]  /*47b0*/  HGMMA.64x128x16.F32.BF16 R88, R176, gdesc[UR4].tnspB, R88, gsb0 ;  /* 0x41e00004b0587df0 */ /* 0x000fe20008001858 */
[----:B------:R-:W-:Y:S01]  /*47c0*/  @UP0 ULDC UR6, c[0x0][0x44c] ;  /* 0x0001130000060ab9 */ /* 0x000fe20000000800 */
[----:B------:R-:W-:Y:S01]  /*47d0*/  UMOV UR7, 0x40000040 ;  /* 0x4000004000077882 */ /* 0x000fe20000000000 */
[----:B01----:R-:W-:Y:S01]  /*47e0*/  @P2 IMAD.HI.U32 R4, R10, UR6, RZ ;  /* 0x000000060a042c27 */ /* 0x003fe2000f8e00ff */
[----:B------:R-:W-:-:S04]  /*47f0*/  @UP0 ULDC UR6, c[0x0][0x450] ;  /* 0x0001140000060ab9 */ /* 0x000fc80000000800 */
[----:B------:R-:W-:Y:S01]  /*4800*/  @P2 SHF.R.U32.HI R10, RZ, UR6, R4 ;  /* 0x00000006ff0a2c19 */ /* 0x000fe20008011604 */
[----:B------:R-:W-:Y:S02]  /*4810*/  UMOV UR6, 0xffffff80 ;  /* 0xffffff8000067882 */ /* 0x000fe40000000000 */
[----:B------:R-:W-:Y:S02]  /*4820*/  UIMAD UR6, UR58, UR6, 0x1 ;  /* 0x000000013a0674a4 */ /* 0x000fe4000f8e0206 */
[----:B------:R-:W0:Y:S01]  /*4830*/  SHFL.IDX PT, R4, R10, 0x1, 0x1c1f ;  /* 0x003c1f000a047f89 */ /* 0x000e2200000e0000 */
[----:B------:R-:W-:-:S03]  /*4840*/  UIADD3 UR58, UR58, -0x1, URZ ;  /* 0xffffffff3a3a7890 */ /* 0x000fc6000fffe03f */
[----:B------:R-:W-:Y:S01]  /*4850*/  IMAD.U32 R9, RZ, RZ, UR6 ;  /* 0x00000006ff097e24 */ /* 0x000fe2000f8e00ff */
[----:B------:R-:W-:Y:S01]  /*4860*/  UIADD3 UR6, UR11, 0x100, URZ ;  /* 0x000001000b067890 */ /* 0x000fe2000fffe03f */
[----:B------:R-:W1:Y:S03]  /*4870*/  SHFL.IDX PT, R10, R10, RZ, 0x1c1f ;  /* 0x001c1fff0a0a7589 */ /* 0x000e6600000e0000 */
[----:B------:R-:W-:-:S05]  /*4880*/  IADD3 R9, R9, UR53, -R16 ;  /* 0x0000003509097c10 */ /* 0x000fca000fffe810 */
[----:B------:R-:W-:-:S04]  /*4890*/  VIADD R9, R9, -UR54 ;  /* 0x8000003609097c36 */ /* 0x000fc80008000000 */
[----:B0-----:R-:W-:-:S05]  /*48a0*/  IMAD.IADD R4, R9, 0x1, R4 ;  /* 0x0000000109047824 */ /* 0x001fca00078e0204 */
[C---:B------:R-:W-:Y:S01]  /*48b0*/  ISETP.GT.AND P3, PT, R4.reuse, RZ, PT ;  /* 0x000000ff0400720c */ /* 0x040fe20003f64270 */
[----:B-1----:R-:W-:Y:S01]  /*48c0*/  IMAD.IADD R9, R9, 0x1, R10 ;  /* 0x0000000109097824 */ /* 0x002fe200078e020a */
        /* <DEDUP_REMOVED lines=49> */
[----:B------:R-:W-:Y:S02]  /*4be0*/  WARPGROUP.DEPBAR.LE gsb0, 0x0 ;  /* 0x00008000000079c5 */ /* 0x000fe40000010000 */
[----:B------:R-:W-:Y:S01]  /*4bf0*/  WARPGROUP.ARRIVE ;  /* 0x00000000000079c5 */ /* 0x000fe20000000000 */
[----:B------:R-:W-:Y:S02]  /*4c00*/  FMNMX.FTZ R15, R55, R8, !PT ;  /* 0x00000008370f7209 */ /* 0x000fe40007810000 */
[----:B------:R-:W-:Y:S02]  /*4c10*/  ISETP.GT.AND P3, PT, R4, 0x48, PT ;  /* 0x000000480400780c */ /* 0x000fe40003f64270 */
[----:B------:R-:W-:Y:S01]  /*4c20*/  FSEL R59, R59, -INF , P4 ;  /* 0xff8000003b3b7808 */ /* 0x000fe20002000000 */
[----:B------:R-:W-:Y:S01]  /*4c30*/  HGMMA.64x128x16.F32.BF16 R88, R172, gdesc[UR4].tnspB, R88, gsb0 ;  /* 0x41e00004ac587df0 */ /* 0x000fe20008001858 */
        /* <DEDUP_REMOVED lines=46> */
[C---:B------:R-:W-:Y:S02]  /*4f20*/  ISETP.GT.AND P4, PT, R9.reuse, 0x1, PT ;  /* 0x000000010900780c */ /* 0x040fe40003f84270 */
[----:B------:R-:W-:Y:S01]  /*4f30*/  FSEL R24, R24, -INF , P5 ;  /* 0xff80000018187808 */ /* 0x000fe20002800000 */
[----:B------:R-:W0:Y:S01]  /*4f40*/  SHFL.BFLY PT, R15, R12, 0x2, 0x1f ;  /* 0x0c401f000c0f7f89 */ /* 0x000e2200000e0000 */
[----:B------:R-:W-:Y:S02]  /*4f50*/  ISETP.GT.AND P6, PT, R9, 0x8, PT ;  /* 0x000000080900780c */ /* 0x000fe40003fc4270 */
[----:B------:R-:W-:Y:S02]  /*4f60*/  FSEL R25, R25, -INF , P4 ;  /* 0xff80000019197808 */ /* 0x000fe40002000000 */
[----:B------:R-:W-:Y:S02]  /*4f70*/  ISETP.GT.AND P5, PT, R9, 0x9, PT ;  /* 0x000000090900780c */ /* 0x000fe40003fa4270 */
[----:B------:R-:W-:-:S02]  /*4f80*/  FSEL R28, R28, -INF , P6 ;  /* 0xff8000001c1c7808 */ /* 0x000fc40003000000 */
[----:B------:R-:W-:Y:S02]  /*4f90*/  ISETP.GT.AND P4, PT, R9, 0x10, PT ;  /* 0x000000100900780c */ /* 0x000fe40003f84270 */
[----:B------:R-:W-:Y:S02]  /*4fa0*/  FSEL R29, R29, -INF , P5 ;  /* 0xff8000001d1d7808 */ /* 0x000fe40002800000 */
[C---:B------:R-:W-:Y:S02]  /*4fb0*/  ISETP.GT.AND P6, PT, R9.reuse, 0x11, PT ;  /* 0x000000110900780c */ /* 0x040fe40003fc4270 */
[----:B------:R-:W-:Y:S02]  /*4fc0*/  FSEL R32, R32, -INF , P4 ;  /* 0xff80000020207808 */ /* 0x000fe40002000000 */
[----:B------:R-:W-:Y:S02]  /*4fd0*/  ISETP.GT.AND P5, PT, R9, 0x18, PT ;  /* 0x000000180900780c */ /* 0x000fe40003fa4270 */
[----:B------:R-:W-:-:S02]  /*4fe0*/  FSEL R33, R33, -INF , P6 ;  /* 0xff80000021217808 */ /* 0x000fc40003000000 */
[C---:B------:R-:W-:Y:S02]  /*4ff0*/  ISETP.GT.AND P4, PT, R9.reuse, 0x19, PT ;  /* 0x000000190900780c */ /* 0x040fe40003f84270 */
[----:B------:R-:W-:Y:S02]  /*5000*/  FSEL R36, R36, -INF , P5 ;  /* 0xff80000024247808 */ /* 0x000fe40002800000 */
[----:B0-----:R-:W-:Y:S02]  /*5010*/  FMNMX.FTZ R15, R12, R15, !PT ;  /* 0x0000000f0c0f7209 */ /* 0x001fe40007810000 */
[----:B------:R-:W-:Y:S02]  /*5020*/  FMNMX.FTZ R12, R24, R5, !PT ;  /* 0x00000005180c7209 */ /* 0x000fe40007810000 */
[----:B------:R-:W-:Y:S01]  /*5030*/  ISETP.GT.AND P6, PT, R9, 0x20, PT ;  /* 0x000000200900780c */ /* 0x000fe20003fc4270 */
[----:B------:R-:W0:Y:S01]  /*5040*/  SHFL.BFLY PT, R4, R15, 0x1, 0x1f ;  /* 0x0c201f000f047f89 */ /* 0x000e2200000e0000 */
[----:B------:R-:W-:-:S02]  /*5050*/  FSEL R37, R37, -INF , P4 ;  /* 0xff80000025257808 */ /* 0x000fc40002000000 */
[C---:B------:R-:W-:Y:S02]  /*5060*/  ISETP.GT.AND P5, PT, R9.reuse, 0x21, PT ;  /* 0x000000210900780c */ /* 0x040fe40003fa4270 */
[----:B------:R-:W-:Y:S02]  /*5070*/  FSEL R40, R40, -INF , P6 ;  /* 0xff80000028287808 */ /* 0x000fe40003000000 */
[----:B------:R-:W-:Y:S02]  /*5080*/  ISETP.GT.AND P4, PT, R9, 0x28, PT ;  /* 0x000000280900780c */ /* 0x000fe40003f84270 */
[----:B------:R-:W-:Y:S02]  /*5090*/  FSEL R41, R41, -INF , P5 ;  /* 0xff80000029297808 */ /* 0x000fe40002800000 */
[----:B------:R-:W-:Y:S02]  /*50a0*/  ISETP.GT.AND P6, PT, R9, 0x29, PT ;  /* 0x000000290900780c */ /* 0x000fe40003fc4270 */
[----:B------:R-:W-:-:S02]  /*50b0*/  FSEL R44, R44, -INF , P4 ;  /* 0xff8000002c2c7808 */ /* 0x000fc40002000000 */
[----:B------:R-:W-:Y:S02]  /*50c0*/  ISETP.GT.AND P5, PT, R9, 0x30, PT ;  /* 0x000000300900780c */ /* 0x000fe40003fa4270 */
[----:B------:R-:W-:Y:S01]  /*50d0*/  FSEL R45, R45, -INF , P6 ;  /* 0xff8000002d2d7808 */ /* 0x000fe20003000000 */
[----:B------:R-:W-:Y:S02]  /*50e0*/  WARPGROUP.DEPBAR.LE gsb0, 0x0 ;  /* 0x00008000000079c5 */ /* 0x000fe40000010000 */
[----:B------:R-:W-:Y:S01]  /*50f0*/  WARPGROUP.ARRIVE ;  /* 0x00000000000079c5 */ /* 0x000fe20000000000 */
[----:B------:R-:W-:Y:S02]  /*5100*/  ISETP.GT.AND P4, PT, R9, 0x31, PT ;  /* 0x000000310900780c */ /* 0x000fe40003f84270 */
[----:B0-----:R-:W-:Y:S02]  /*5110*/  FMNMX.FTZ R4, R15, R4, !PT ;  /* 0x000000040f047209 */ /* 0x001fe40007810000 */
[----:B------:R-:W-:Y:S01]  /*5120*/  FSEL R48, R48, -INF , P5 ;  /* 0xff80000030307808 */ /* 0x000fe20002800000 */
[----:B------:R-:W-:Y:S01]  /*5130*/  HGMMA.64x128x16.F32.BF16 R88, R168, gdesc[UR4].tnspB, R88, gsb0 ;  /* 0x41e00004a8587df0 */ /* 0x000fe20008001858 */
[----:B------:R-:W-:Y:S01]  /*5140*/  UIADD3 UR6, UR11, 0x200, URZ ;  /* 0x000002000b067890 */ /* 0x000fe2000fffe03f */
[C---:B------:R-:W-:Y:S01]  /*5150*/  FMUL.FTZ R8, R4.reuse, UR10 ;  /* 0x0000000a04087c20 */ /* 0x040fe20008410000 */
[----:B------:R-:W-:Y:S01]  /*5160*/  UMOV UR7, 0x40000040 ;  /* 0x4000004000077882 */ /* 0x000fe20000000000 */
[----:B------:R-:W-:-:S02]  /*5170*/  FSETP.NEU.FTZ.AND P3, PT, R4, -INF , PT ;  /* 0xff8000000400780b */ /* 0x000fc40003f7d000 */
[----:B------:R-:W-:Y:S02]  /*5180*/  ISETP.GT.AND P6, PT, R9, 0x38, PT ;  /* 0x000000380900780c */ /* 0x000fe40003fc4270 */
[----:B------:R-:W-:Y:S02]  /*5190*/  FSEL R8, R8, RZ, P3 ;  /* 0x000000ff08087208 */ /* 0x000fe40001800000 */
[----:B------:R-:W-:Y:S02]  /*51a0*/  FSEL R49, R49, -INF , P4 ;  /* 0xff80000031317808 */ /* 0x000fe40002000000 */
[----:B------:R-:W-:Y:S01]  /*51b0*/  ISETP.GT.AND P5, PT, R9, 0x39, PT ;  /* 0x000000390900780c */ /* 0x000fe20003fa4270 */
        /* <DEDUP_REMOVED lines=8> */
[----:B------:R-:W-:Y:S01]  /*5240*/  ISETP.GT.AND P4, PT, R9, 0x40, PT ;  /* 0x000000400900780c */ /* 0x000fe20003f84270 */
[--C-:B------:R-:W-:Y:S01]  /*5250*/  FFMA.FTZ R10, R27, UR10, -R8.reuse ;  /* 0x0000000a1b0a7c23 */ /* 0x100fe20008010808 */
[----:B------:R-:W-:Y:S01]  /*5260*/  FMNMX.FTZ R11, R29, R12, !PT ;  /* 0x0000000c1d0b7209 */ /* 0x000fe20007810000 */
[----:B------:R-:W-:Y:S01]  /*5270*/  MUFU.EX2 R181, R181 ;  /* 0x000000b500b57308 */ /* 0x000fe20000000800 */
        /* <DEDUP_REMOVED lines=11> */
[----:B------:R-:W-:Y:S01]  /*5330*/  FFMA.FTZ R11, R78, UR10, -R8 ;  /* 0x0000000a4e0b7c23 */ /* 0x000fe20008010808 */
[----:B------:R-:W-:-:S02]  /*5340*/  ISETP.GT.AND P5, PT, R9, 0x48, PT ;  /* 0x000000480900780c */ /* 0x000fc40003fa4270 */
[----:B------:R-:W-:Y:S01]  /*5350*/  FMNMX.FTZ R7, R37, R14, !PT ;  /* 0x0000000e25077209 */ /* 0x000fe20007810000 */
[----:B------:R-:W-:Y:S01]  /*5360*/  MUFU.EX2 R183, R183 ;  /* 0x000000b700b77308 */ /* 0x000fe20000000800 */
[----:B------:R-:W-:Y:S01]  /*5370*/  FSEL R57, R57, -INF , P6 ;  /* 0xff80000039397808 */ /* 0x000fe20003000000 */
[----:B------:R-:W-:Y:S01]  /*5380*/  FFMA.FTZ R14, R35, UR10, -R8 ;  /* 0x0000000a230e7c23 */ /* 0x000fe20008010808 */
[----:B------:R-:W-:Y:S02]  /*5390*/  FMNMX.FTZ R20, R40, R7, !PT ;  /* 0x0000000728147209 */ /* 0x000fe40007810000 */
[----:B------:R-:W-:Y:S02]  /*53a0*/  ISETP.GT.AND P4, PT, R9, 0x49, PT ;  /* 0x000000490900780c */ /* 0x000fe40003f84270 */
[----:B------:R-:W-:Y:S01]  /*53b0*/  FMNMX.FTZ R7, R41, R20, !PT ;  /* 0x0000001429077209 */ /* 0x000fe20007810000 */
[----:B------:R-:W-:Y:S01]  /*53c0*/  MUFU.EX2 R12, R12 ;  /* 0x0000000c000c7308 */ /* 0x000fe20000000800 */
[----:B------:R-:W-:-:S02]  /*53d0*/  FSEL R60, R60, -INF , P5 ;  /* 0xff8000003c3c7808 */ /* 0x000fc40002800000 */
[----:B------:R-:W-:Y:S02]  /*53e0*/  FMNMX.FTZ R20, R44, R7, !PT ;  /* 0x000000072c147209 */ /* 0x000fe40007810000 */
[----:B------:R-:W-:Y:S02]  /*53f0*/  ISETP.GT.AND P6, PT, R9, 0x50, PT ;  /* 0x000000500900780c */ /* 0x000fe40003fc4270 */
[----:B------:R-:W-:Y:S01]  /*5400*/  FMNMX.FTZ R7, R45, R20, !PT ;  /* 0x000000142d077209 */ /* 0x000fe20007810000 */
[----:B------:R-:W-:Y:S01]  /*5410*/  MUFU.EX2 R177, R177 ;  /* 0x000000b100b17308 */ /* 0x000fe20000000800 */
[----:B------:R-:W-:Y:S01]  /*5420*/  FSEL R61, R61, -INF , P4 ;  /* 0xff8000003d3d7808 */ /* 0x000fe20002000000 */
[----:B------:R-:W-:Y:S01]  /*5430*/  FFMA.FTZ R20, R39, UR10, -R8 ;  /* 0x0000000a27147c23 */ /* 0x000fe20008010808 */
[----:B------:R-:W-:Y:S02]  /*5440*/  FMNMX.FTZ R26, R48, R7, !PT ;  /* 0x00000007301a7209 */ /* 0x000fe40007810000 */
[----:B------:R-:W-:-:S02]  /*5450*/  ISETP.GT.AND P5, PT, R9, 0x51, PT ;  /* 0x000000510900780c */ /* 0x000fc40003fa4270 */
[----:B------:R-:W-:Y:S01]  /*5460*/  FMNMX.FTZ R7, R49, R26, !PT ;  /* 0x0000001a31077209 */ /* 0x000fe20007810000 */
[----:B------:R-:W-:Y:S01]  /*5470*/  MUFU.EX2 R14, R14 ;  /* 0x0000000e000e7308 */ /* 0x000fe20000000800 */
[----:B------:R-:W-:Y:S02]  /*5480*/  FSEL R64, R64, -INF , P6 ;  /* 0xff80000040407808 */ /* 0x000fe40003000000 */
[----:B------:R-:W-:Y:S02]  /*5490*/  FMNMX.FTZ R26, R52, R7, !PT ;  /* 0x00000007341a7209 */ /* 0x000fe40007810000 */
[----:B------:R-:W-:Y:S02]  /*54a0*/  ISETP.GT.AND P4, PT, R9, 0x58, PT ;  /* 0x000000580900780c */ /* 0x000fe40003f84270 */
[----:B------:R-:W-:Y:S01]  /*54b0*/  FMNMX.FTZ R7, R53, R26, !PT ;  /* 0x0000001a35077209 */ /* 0x000fe20007810000 */
[----:B------:R-:W-:Y:S01]  /*54c0*/  FFMA.FTZ R26, R43, UR10, -R8 ;  /* 0x0000000a2b1a7c23 */ /* 0x000fe20008010808 */
[----:B------:R-:W-:Y:S01]  /*54d0*/  FSEL R65, R65, -INF , P5 ;  /* 0xff80000041417808 */ /* 0x000fe20002800000 */
[----:B------:R-:W-:Y:S01]  /*54e0*/  MUFU.EX2 R179, R179 ;  /* 0x000000b300b37308 */ /* 0x000fe20000000800 */
[----:B------:R-:W-:-:S02]  /*54f0*/  FMNMX.FTZ R30, R56, R7, !PT ;  /* 0x00000007381e7209 */ /* 0x000fc40007810000 */
[----:B------:R-:W-:Y:S02]  /*5500*/  ISETP.GT.AND P6, PT, R9, 0x59, PT ;  /* 0x000000590900780c */ /* 0x000fe40003fc4270 */
[----:B------:R-:W-:Y:S02]  /*5510*/  FMNMX.FTZ R7, R57, R30, !PT ;  /* 0x0000001e39077209 */ /* 0x000fe40007810000 */
[----:B------:R-:W-:Y:S01]  /*5520*/  FSEL R68, R68, -INF , P4 ;  /* 0xff80000044447808 */ /* 0x000fe20002000000 */
[----:B------:R-:W-:Y:S01]  /*5530*/  MUFU.EX2 R20, R20 ;  /* 0x0000001400147308 */ /* 0x000fe20000000800 */
        /* <DEDUP_REMOVED lines=19> */
[----:B------:R-:W-:Y:S02]  /*5670*/  FSEL R76, R76, -INF , P6 ;  /* 0xff8000004c4c7808 */ /* 0x000fe40003000000 */
        /* <DEDUP_REMOVED lines=8> */
[----:B------:R-:W-:Y:S01]  /*5700*/  FMNMX.FTZ R7, R77, R38, !PT ;  /* 0x000000264d077209 */ /* 0x000fe20007810000 */
[----:B------:R-:W-:Y:S01]  /*5710*/  FFMA.FTZ R38, R55, UR10, -R8 ;  /* 0x0000000a37267c23 */ /* 0x000fe20008010808 */
[----:B------:R-:W-:Y:S02]  /*5720*/  ISETP.GT.AND P5, PT, R9, 0x78, PT ;  /* 0x000000780900780c */ /* 0x000fe40003fa4270 */
[----:B------:R-:W-:Y:S01]  /*5730*/  FSEL R81, R81, -INF , P6 ;  /* 0xff80000051517808 */ /* 0x000fe20003000000 */
[----:B------:R-:W-:Y:S01]  /*5740*/  MUFU.EX2 R46, R46 ;  /* 0x0000002e002e7308 */ /* 0x000fe20000000800 */
[----:B------:R-:W-:-:S02]  /*5750*/  FMNMX.FTZ R42, R80, R7, !PT ;  /* 0x00000007502a7209 */ /* 0x000fc40007810000 */
[----:B------:R-:W-:Y:S01]  /*5760*/  ISETP.GT.AND P4, PT, R9, 0x79, PT ;  /* 0x000000790900780c */ /* 0x000fe20003f84270 */
[--C-:B------:R-:W-:Y:S01]  /*5770*/  FFMA.FTZ R9, R74, UR10, -R8.reuse ;  /* 0x0000000a4a097c23 */ /* 0x100fe20008010808 */
[----:B------:R-:W-:Y:S02]  /*5780*/  FSEL R84, R84, -INF , P5 ;  /* 0xff80000054547808 */ /* 0x000fe40002800000 */
[----:B------:R-:W-:Y:S01]  /*5790*/  FMNMX.FTZ R7, R81, R42, !PT ;  /* 0x0000002a51077209 */ /* 0x000fe20007810000 */
[----:B------:R-:W-:Y:S01]  /*57a0*/  MUFU.EX2 R38, R38 ;  /* 0x0000002600267308 */ /* 0x000fe20000000800 */
[----:B------:R-:W-:Y:S02]  /*57b0*/  FSEL R85, R85, -INF , P4 ;  /* 0xff80000055557808 */ /* 0x000fe40002000000 */
[----:B------:R-:W-:Y:S01]  /*57c0*/  FMNMX.FTZ R42, R84, R7, !PT ;  /* 0x00000007542a7209 */ /* 0x000fe20007810000 */
[----:B------:R-:W-:Y:S02]  /*57d0*/  WARPGROUP.DEPBAR.LE gsb0, 0x0 ;  /* 0x00008000000079c5 */ /* 0x000fe40000010000 */
[----:B------:R-:W-:Y:S01]  /*57e0*/  WARPGROUP.ARRIVE ;  /* 0x00000000000079c5 */ /* 0x000fe20000000000 */
[----:B------:R-:W-:Y:S01]  /*57f0*/  FMNMX.FTZ R7, R85, R42, !PT ;  /* 0x0000002a55077209 */ /* 0x000fe20007810000 */
[--C-:B------:R-:W-:Y:S01]  /*5800*/  FFMA.FTZ R169, R50, UR10, -R8.reuse ;  /* 0x0000000a32a97c23 */ /* 0x100fe20008010808 */
[--C-:B------:R-:W-:Y:S01]  /*5810*/  FFMA.FTZ R171, R54, UR10, -R8.reuse ;  /* 0x0000000a36ab7c23 */ /* 0x100fe20008010808 */
[--C-:B------:R-:W-:Y:S01]  /*5820*/  FFMA.FTZ R42, R59, UR10, -R8.reuse ;  /* 0x0000000a3b2a7c23 */ /* 0x100fe20008010808 */
[--C-:B------:R-:W-:Y:S01]  /*5830*/  FFMA.FTZ R54, R63, UR10, -R8.reuse ;  /* 0x0000000a3f367c23 */ /* 0x100fe20008010808 */
[----:B------:R-:W-:Y:S01]  /*5840*/  HGMMA.64x128x16.F32.BF16 R88, R152, gdesc[UR4].tnspB, R88, gsb0 ;  /* 0x41e0000498587df0 */ /* 0x000fe20008001858 */
[----:B------:R-:W-:Y:S01]  /*5850*/  UIADD3 UR6, UR11, 0x280, URZ ;  /* 0x000002800b067890 */ /* 0x000fe2000fffe03f */
[----:B------:R-:W0:Y:S01]  /*5860*/  SHFL.BFLY PT, R50, R7, 0x2, 0x1f ;  /* 0x0c401f0007327f89 */ /* 0x000e2200000e0000 */
[----:B------:R-:W-:Y:S01]  /*5870*/  UMOV UR7, 0x40000040 ;  /* 0x4000004000077882 */ /* 0x000fe20000000000 */
[----:B------:R-:W-:Y:S08]  /*5880*/  MUFU.EX2 R169, R169 ;  /* 0x000000a900a97308 */ /* 0x000ff00000000800 */
[----:B------:R-:W-:Y:S08]  /*5890*/  MUFU.EX2 R171, R171 ;  /* 0x000000ab00ab7308 */ /* 0x000ff00000000800 */
[----:B------:R-:W-:Y:S01]  /*58a0*/  MUFU.EX2 R42, R42 ;  /* 0x0000002a002a7308 */ /* 0x000fe20000000800 */
[----:B0-----:R-:W-:Y:S01]  /*58b0*/  FMNMX.FTZ R13, R7, R50, !PT ;  /* 0x00000032070d7209 */ /* 0x001fe20007810000 */
[----:B------:R-:W-:-:S06]  /*58c0*/  FFMA.FTZ R50, R71, UR10, -R8 ;  /* 0x0000000a47327c23 */ /* 0x000fcc0008010808 */
        /* <DEDUP_REMOVED lines=22> */
[----:B------:R-:W0:Y:S03]  /*5a30*/  SHFL.BFLY PT, R66, R13, 0x1, 0x1f ;  /* 0x0c201f000d427f89 */ /* 0x000e2600000e0000 */
[----:B------:R-:W-:Y:S01]  /*5a40*/  HGMMA.64x128x16.F32.BF16 R88, R160, gdesc[UR4].tnspB, R88, gsb0 ;  /* 0x41e00004a0587df0 */ /* 0x000fe20008001858 */
[----:B------:R-:W-:Y:S01]  /*5a50*/  UIADD3 UR6, UR11, 0x380, URZ ;  /* 0x000003800b067890 */ /* 0x000fe2000fffe03f */
[----:B------:R-:W-:Y:S01]  /*5a60*/  MUFU.EX2 R157, R157 ;  /* 0x0000009d009d7308 */ /* 0x000fe20000000800 */
[----:B------:R-:W-:-:S07]  /*5a70*/  UMOV UR7, 0x40000040 ;  /* 0x4000004000077882 */ /* 0x000fce0000000000 */
[----:B------:R-:W-:Y:S01]  /*5a80*/  MUFU.EX2 R159, R159 ;  /* 0x0000009f009f7308 */ /* 0x000fe20000000800 */
[----:B0-----:R-:W-:Y:S01]  /*5a90*/  FMNMX.FTZ R7, R13, R66, !PT ;  /* 0x000000420d077209 */ /* 0x001fe20007810000 */
[--C-:B------:R-:W-:Y:S01]  /*5aa0*/  FFMA.FTZ R13, R82, UR10, -R8.reuse ;  /* 0x0000000a520d7c23 */ /* 0x100fe20008010808 */
[--C-:B------:R-:W-:Y:S01]  /*5ab0*/  FFMA.FTZ R66, R83, UR10, -R8.reuse ;  /* 0x0000000a53427c23 */ /* 0x100fe20008010808 */
[----:B------:R-:W-:Y:S01]  /*5ac0*/  FFMA.FTZ R8, R87, UR10, -R8 ;  /* 0x0000000a57087c23 */ /* 0x000fe20008010808 */
[C---:B------:R-:W-:Y:S01]  /*5ad0*/  FSETP.NEU.FTZ.AND P4, PT, R7.reuse, -INF , PT ;  /* 0xff8000000700780b */ /* 0x040fe20003f9d000 */
[----:B------:R-:W-:Y:S02]  /*5ae0*/  FMUL.FTZ R21, R7, UR10 ;  /* 0x0000000a07157c20 */ /* 0x000fe40008410000 */
[----:B------:R-:W-:Y:S03]  /*5af0*/  MUFU.EX2 R13, R13 ;  /* 0x0000000d000d7308 */ /* 0x000fe60000000800 */
[----:B------:R-:W-:-:S05]  /*5b00*/  FSEL R21, R21, RZ, P4 ;  /* 0x000000ff15157208 */ /* 0x000fca0002000000 */
[--C-:B------:R-:W-:Y:S01]  /*5b10*/  FFMA.FTZ R27, R29, UR10, -R21.reuse ;  /* 0x0000000a1d1b7c23 */ /* 0x100fe20008010815 */
[--C-:B------:R-:W-:Y:S01]  /*5b20*/  FFMA.FTZ R29, R33, UR10, -R21.reuse ;  /* 0x0000000a211d7c23 */ /* 0x100fe20008010815 */
[--C-:B------:R-:W-:Y:S01]  /*5b30*/  FFMA.FTZ R33, R41, UR10, -R21.reuse ;  /* 0x0000000a29217c23 */ /* 0x100fe20008010815 */
[----:B------:R-:W-:Y:S01]  /*5b40*/  FSEL R41, R4, RZ, P3 ;  /* 0x000000ff04297208 */ /* 0x000fe20001800000 */
[--C-:B------:R-:W-:Y:S01]  /*5b50*/  FFMA.FTZ R180, R24, UR10, -R21.reuse ;  /* 0x0000000a18b47c23 */ /* 0x100fe20008010815 */
[--C-:B------:R-:W-:Y:S01]  /*5b60*/  FFMA.FTZ R182, R28, UR10, -R21.reuse ;  /* 0x0000000a1cb67c23 */ /* 0x100fe20008010815 */
[----:B------:R-:W-:Y:S02]  /*5b70*/  IMAD.U32 R28, RZ, RZ, UR46 ;  /* 0x0000002eff1c7e24 */ /* 0x000fe4000f8e00ff */
[--C-:B------:R-:W-:Y:S01]  /*5b80*/  FFMA.FTZ R25, R25, UR10, -R21.reuse ;  /* 0x0000000a19197c23 */ /* 0x100fe20008010815 */
[----:B------:R-:W-:Y:S01]  /*5b90*/  FADD.FTZ R41, -R41, R6 ;  /* 0x0000000629297221 */ /* 0x000fe20000010100 */
[----:B------:R-:W-:Y:S01]  /*5ba0*/  FSEL R6, R7, RZ, P4 ;  /* 0x000000ff07067208 */ /* 0x000fe20002000000 */
[----:B------:R-:W-:Y:S01]  /*5bb0*/  MUFU.EX2 R180, R180 ;  /* 0x000000b400b47308 */ /* 0x000fe20000000800 */
[----:B------:R-:W-:Y:S01]  /*5bc0*/  @!P1 LEA R28, R28, UR41, 0x3 ;  /* 0x000000291c1c9c11 */ /* 0x000fe2000f8e18ff */
[----:B------:R-:W-:Y:S01]  /*5bd0*/  FMUL.FTZ R41, R41, UR10 ;  /* 0x0000000a29297c20 */ /* 0x000fe20008410000 */
[----:B------:R-:W-:Y:S01]  /*5be0*/  FFMA.FTZ R176, R32, UR10, -R21 ;  /* 0x0000000a20b07c23 */ /* 0x000fe20008010815 */
[----:B------:R-:W-:Y:S01]  /*5bf0*/  FADD.FTZ R5, -R6, R5 ;  /* 0x0000000506057221 */ /* 0x000fe20000010100 */
[----:B------:R-:W-:Y:S01]  /*5c00*/  IADD3 R24, -R220, 0xb, RZ ;  /* 0x0000000bdc187810 */ /* 0x000fe20007ffe1ff */
[----:B------:R-:W-:-:S02]  /*5c10*/  @!P1 VIADD R28, R28, 0x28840 ;  /* 0x000288401c1c9836 */ /* 0x000fc40000000000 */
[--C-:B------:R-:W-:Y:S01]  /*5c20*/  FFMA.FTZ R178, R36, UR10, -R21.reuse ;  /* 0x0000000a24b27c23 */ /* 0x100fe20008010815 */
[----:B------:R-:W-:Y:S01]  /*5c30*/  FMUL.FTZ R5, R5, UR10 ;  /* 0x0000000a05057c20 */ /* 0x000fe20008410000 */
[----:B------:R-:W0:Y:S01]  /*5c40*/  MUFU.EX2 R6, R41 ;  /* 0x0000002900067308 */ /* 0x000e220000000800 */
[--C-:B------:R-:W-:Y:S01]  /*5c50*/  FFMA.FTZ R35, R45, UR10, -R21.reuse ;  /* 0x0000000a2d237c23 */ /* 0x100fe20008010815 */
[----:B------:R-:W-:Y:S01]  /*5c60*/  @!P1 PRMT R28, RZ, 0x654, R28 ;  /* 0x00000654ff1c9816 */ /* 0x000fe2000000001c */
        /* <DEDUP_REMOVED lines=15> */
[----:B------:R-:W-:Y:S01]  /*5d60*/  F2FP.BF16.F32.PACK_AB R181, R10, R181 ;  /* 0x000000b50ab5723e */ /* 0x000fe200000010ff */
        /* <DEDUP_REMOVED lines=8> */
[----:B------:R-:W-:Y:S01]  /*5df0*/  FFMA.FTZ R84, R84, UR10, -R21 ;  /* 0x0000000a54547c23 */ /* 0x000fe20008010815 */
[----:B------:R-:W-:-:S02]  /*5e00*/  IMAD.U32 R32, RZ, RZ, UR57 ;  /* 0x00000039ff207e24 */ /* 0x000fc4000f8e00ff */
[----:B------:R-:W-:Y:S01]  /*5e10*/  FADD.FTZ R0, R12, R43 ;  /* 0x0000002b0c007221 */ /* 0x000fe20000010000 */
[----:B------:R-:W-:Y:S01]  /*5e20*/  FFMA.FTZ R43, R65, UR10, -R21 ;  /* 0x0000000a412b7c23 */ /* 0x000fe20008010815 */
[----:B------:R-:W-:Y:S01]  /*5e30*/  PLOP3.LUT P3, PT, PT, PT, UP1, 0x80, 0x0 ;  /* 0x000000000000781c */ /* 0x000fe20003f6f018 */
[----:B------:R-:W-:Y:S01]  /*5e40*/  MUFU.EX2 R27, R27 ;  /* 0x0000001b001b7308 */ /* 0x000fe20000000800 */
[----:B------:R-:W-:Y:S01]  /*5e50*/  @!P1 LEA R32, R32, UR41, 0x3 ;  /* 0x0000002920209c11 */ /* 0x000fe2000f8e18ff */
[----:B------:R-:W-:Y:S01]  /*5e60*/  UMOV UR57, UR46 ;  /* 0x0000002e00397c82 */ /* 0x000fe20008000000 */
        /* <DEDUP_REMOVED lines=8> */
[----:B------:R-:W-:-:S05]  /*5ef0*/  WARPGROUP.ARRIVE ;  /* 0x00000000000079c5 */ /* 0x000fca0000000000 */
[----:B------:R-:W-:Y:S01]  /*5f00*/  MUFU.EX2 R174, R174 ;  /* 0x000000ae00ae7308 */ /* 0x000fe20000000800 */
[----:B------:R-:W-:Y:S01]  /*5f10*/  FFMA.FTZ R160, R72, UR10, -R21 ;  /* 0x0000000a48a07c23 */ /* 0x000fe20008010815 */
[----:B------:R-:W-:Y:S02]  /*5f20*/  F2FP.BF16.F32.PACK_AB R161, R58, R9 ;  /* 0x000000093aa1723e */ /* 0x000fe400000010ff */
[----:B------:R-:W-:Y:S01]  /*5f30*/  F2FP.BF16.F32.PACK_AB R163, R62, R11 ;  /* 0x0000000b3ea3723e */ /* 0x000fe200000010ff */
[----:B------:R-:W-:Y:S03]  /*5f40*/  HGMMA.64x128x16.F32.BF16 R88, R164, gdesc[UR4].tnspB, R88, gsb0 ;  /* 0x41e00004a4587df0 */ /* 0x000fe60008001858 */
        /* <DEDUP_REMOVED lines=18> */
[----:B------:R-:W-:Y:S01]  /*6070*/  MUFU.EX2 R81, R81 ;  /* 0x0000005100517308 */ /* 0x000fe20000000800 */
[----:B------:R-:W-:Y:S02]  /*6080*/  WARPGROUP.DEPBAR.LE gsb0, 0x0 ;  /* 0x00008000000079c5 */ /* 0x000fe40000010000 */
[----:B------:R0:W-:Y:S06]  /*6090*/  BAR.ARV R24, 0x100 ;  /* 0x000400180000751d */ /* 0x0001ec0000002000 */
        /* <DEDUP_REMOVED lines=8> */
[----:B-1----:R-:W-:Y:S01]  /*6120*/  FFMA.FTZ R28, R5, R3, R180 ;  /* 0x00000003051c7223 */ /* 0x002fe200000100b4 */
[----:B------:R-:W-:Y:S01]  /*6130*/  FFMA.FTZ R3, R61, UR10, -R21 ;  /* 0x0000000a3d037c23 */ /* 0x000fe20008010815 */
[C---:B------:R-:W-:Y:S01]  /*6140*/  F2FP.BF16.F32.PACK_AB R180, R25.reuse, R180 ;  /* 0x000000b419b4723e */ /* 0x040fe200000010ff */
[----:B------:R-:W-:Y:S01]  /*6150*/  MUFU.EX2 R8, R8 ;  /* 0x0000000800087308 */ /* 0x000fe20000000800 */
[----:B------:R-:W-:Y:S01]  /*6160*/  FADD.FTZ R45, R25, R28 ;  /* 0x0000001c192d7221 */ /* 0x000fe20000010000 */
[----:B------:R-:W-:-:S02]  /*6170*/  @!P1 VIADD R28, R32, 0x28860 ;  /* 0x00028860201c9836 */ /* 0x000fc40000000000 */
[-C--:B------:R-:W-:Y:S01]  /*6180*/  FMUL.FTZ R100, R100, R5.reuse ;  /* 0x0000000564647220 */ /* 0x080fe20000410000 */
[-C--:B------:R-:W-:Y:S01]  /*6190*/  FMUL.FTZ R101, R101, R5.reuse ;  /* 0x0000000565657220 */ /* 0x080fe20000410000 */
[----:B0-----:R-:W-:Y:S01]  /*61a0*/  FADD.FTZ R24, R182, R45 ;  /* 0x0000002db6187221 */ /* 0x001fe20000010000 */
[C---:B------:R-:W-:Y:S01]  /*61b0*/  F2FP.BF16.F32.PACK_AB R182, R27.reuse, R182 ;  /* 0x000000b61bb6723e */ /* 0x040fe200000010ff */
[-C--:B------:R-:W-:Y:S01]  /*61c0*/  FMUL.FTZ R104, R104, R5.reuse ;  /* 0x0000000568687220 */ /* 0x080fe20000410000 */
[----:B------:R-:W0:Y:S01]  /*61d0*/  MUFU.EX2 R3, R3 ;  /* 0x0000000300037308 */ /* 0x000e220000000800 */
[----:B------:R-:W-:Y:S01]  /*61e0*/  FADD.FTZ R45, R27, R24 ;  /* 0x000000181b2d7221 */ /* 0x000fe20000010000 */
[----:B------:R-:W-:Y:S01]  /*61f0*/  @!P1 PRMT R28, RZ, 0x654, R28 ;  /* 0x00000654ff1c9816 */ /* 0x000fe2000000001c */
[-C--:B------:R-:W-:Y:S01]  /*6200*/  FMUL.FTZ R105, R105, R5.reuse ;  /* 0x0000000569697220 */ /* 0x080fe20000410000 */
[-C--:B------:R-:W-:Y:S01]  /*6210*/  FMUL.FTZ R108, R108, R5.reuse ;  /* 0x000000056c6c7220 */ /* 0x080fe20000410000 */
[----:B------:R-:W-:Y:S01]  /*6220*/  FADD.FTZ R24, R176, R45 ;  /* 0x0000002db0187221 */ /* 0x000fe20000010000 */
[----:B------:R-:W-:Y:S01]  /*6230*/  FADD.FTZ R45, R177, R0 ;  /* 0x00000000b12d7221 */ /* 0x000fe20000010000 */
[----:B------:R1:W-:Y:S01]  /*6240*/  @!P1 SYNCS.ARRIVE.TRANS64.RED.A1T0 RZ, [R28+URZ], RZ ;  /* 0x000000ff1cff99a7 */ /* 0x0003e2000810043f */
[-C--:B------:R-:W-:Y:S01]  /*6250*/  FMUL.FTZ R109, R109, R5.reuse ;  /* 0x000000056d6d7220 */ /* 0x080fe20000410000 */
[----:B------:R-:W-:Y:S01]  /*6260*/  FADD.FTZ R47, R29, R24 ;  /* 0x000000181d2f7221 */ /* 0x000fe20000010000 */
[----:B------:R-:W-:Y:S01]  /*6270*/  FADD.FTZ R0, R14, R45 ;  /* 0x0000002d0e007221 */ /* 0x000fe20000010000 */
[--C-:B------:R-:W-:Y:S01]  /*6280*/  FFMA.FTZ R45, R69, UR10, -R21.reuse ;  /* 0x0000000a452d7c23 */ /* 0x100fe20008010815 */
[----:B------:R-:W-:Y:S01]  /*6290*/  FFMA.FTZ R21, R85, UR10, -R21 ;  /* 0x0000000a55157c23 */ /* 0x000fe20008010815 */
        /* <DEDUP_REMOVED lines=9> */
[----:B------:R-:W-:Y:S01]  /*6330*/  FADD.FTZ R47, R173, R0 ;  /* 0x00000000ad2f7221 */ /* 0x000fe20000010000 */
[-C--:B------:R-:W-:Y:S01]  /*6340*/  FMUL.FTZ R117, R117, R5.reuse ;  /* 0x0000000575757220 */ /* 0x080fe20000410000 */
[-C--:B------:R-:W-:Y:S01]  /*6350*/  FMUL.FTZ R120, R120, R5.reuse ;  /* 0x0000000578787220 */ /* 0x080fe20000410000 */
[----:B------:R-:W-:Y:S01]  /*6360*/  FADD.FTZ R49, R33, R24 ;  /* 0x0000001821317221 */ /* 0x000fe20000010000 */
[----:B------:R-:W-:Y:S01]  /*6370*/  FADD.FTZ R0, R26, R47 ;  /* 0x0000002f1a007221 */ /* 0x000fe20000010000 */
[----:B------:R-:W3:Y:S01]  /*6380*/  MUFU.EX2 R21, R21 ;  /* 0x0000001500157308 */ /* 0x000ee20000000800 */
        /* <DEDUP_REMOVED lines=32> */
[----:B------:R-:W-:Y:S01]  /*6590*/  FMUL.FTZ R91, R91, R6 ;  /* 0x000000065b5b7220 */ /* 0x000fe20000410000 */
[----:B------:R-:W-:Y:S01]  /*65a0*/  FADD.FTZ R10, R154, R27 ;  /* 0x0000001b9a0a7221 */ /* 0x000fe20000010000 */
[----:B------:R-:W-:Y:S01]  /*65b0*/  FADD.FTZ R25, R155, R0 ;  /* 0x000000009b197221 */ /* 0x000fe20000010000 */
[C---:B0-----:R-:W-:Y:S01]  /*65c0*/  F2FP.BF16.F32.PACK_AB R154, R3.reuse, R154 ;  /* 0x0000009a039a723e */ /* 0x041fe200000010ff */
        /* <DEDUP_REMOVED lines=17> */
[----:B--2---:R-:W-:Y:S01]  /*66e0*/  FADD.FTZ R27, R45, R10 ;  /* 0x0000000a2d1b7221 */ /* 0x004fe20000010000 */
        /* <DEDUP_REMOVED lines=37> */
[----:B---3--:R-:W-:Y:S01]  /*6940*/  FADD.FTZ R3, R21, R27 ;  /* 0x0000001b15037221 */ /* 0x008fe20000010000 */
        /* <DEDUP_REMOVED lines=26> */
[----:B-1----:R-:W-:Y:S06]  /*6af0*/  @P3 BRA `(.L_x_8560) ;  /* 0xffffffd400b83947 */ /* 0x002fec000383ffff */
.L_x_8551:
        /* <DEDUP_REMOVED lines=8> */
.L_x_8570:
        /* <DEDUP_REMOVED lines=9> */
.L_x_8563:
[----:B------:R-:W-:Y:S01]  /*6c10*/  ULEA UR6, UR46, UR41, 0x3 ;  /* 0x000000292e067291 */ /* 0x000fe2000f8e183f */
[----:B------:R-:W-:-:S05]  /*6c20*/  IMAD.U32 R4, RZ, RZ, UR47 ;  /* 0x0000002fff047e24 */ /* 0x000fca000f8e00ff */
[----:B------:R-:W-:-:S04]  /*6c30*/  SHF.L.U32 R4, R4, 0x1f, RZ ;  /* 0x0000001f04047819 */ /* 0x000fc800000006ff */
[----:B------:R0:W1:Y:S01]  /*6c40*/  SYNCS.PHASECHK.TRANS64.TRYWAIT P2, [UR6+0x28830], R4 ;  /* 0x02883004ff0075a7 */ /* 0x0000620008040146 */
[----:B------:R-:W-:Y:S05]  /*6c50*/  @!P0 BRA `(.L_x_8564) ;  /* 0x0000000000048947 */ /* 0x000fea0003800000 */
[----:B------:R-:W-:Y:S01]  /*6c60*/  BPT.TRAP 0x1 ;  /* 0x000000040000795c */ /* 0x000fe20000300000 */
.L_x_8564:
[----:B-1----:R-:W-:Y:S05]  /*6c70*/  @P2 BRA `(.L_x_8562) ;  /* 0x0000000000082947 */ /* 0x002fea0003800000 */
[----:B------:R-:W1:Y:S02]  /*6c80*/  SYNCS.PHASECHK.TRANS64.TRYWAIT P2, [UR6+0x28830], R4 ;  /* 0x02883004ff0075a7 */ /* 0x000e640008040146 */
[----:B-1----:R-:W-:Y:S05]  /*6c90*/  @!P2 BRA `(.L_x_8565) ;  /* 0x000000c40074a947 */ /* 0x002fea0003800000 */
.L_x_8562:
        /* <DEDUP_REMOVED lines=47> */
.L_x_8567:
[----:B------:R-:W-:Y:S01]  /*6f90*/  ULEA UR6, UR54, UR41, 0x3 ;  /* 0x0000002936067291 */ /* 0x000fe2000f8e183f */
[----:B------:R-:W-:-:S05]  /*6fa0*/  IMAD.U32 R4, RZ, RZ, UR55 ;  /* 0x00000037ff047e24 */ /* 0x000fca000f8e00ff */
[----:B------:R-:W-:-:S04]  /*6fb0*/  SHF.L.U32 R4, R4, 0x1f, RZ ;  /* 0x0000001f04047819 */ /* 0x000fc800000006ff */
[----:B------:R0:W1:Y:S01]  /*6fc0*/  SYNCS.PHASECHK.TRANS64.TRYWAIT P2, [UR6+0x28850], R4 ;  /* 0x02885004ff0075a7 */ /* 0x0000620008040146 */
[----:B------:R-:W-:Y:S05]  /*6fd0*/  @!P0 BRA `(.L_x_8568) ;  /* 0x0000000000048947 */ /* 0x000fea0003800000 */
[----:B------:R-:W-:Y:S01]  /*6fe0*/  BPT.TRAP 0x1 ;  /* 0x000000040000795c */ /* 0x000fe20000300000 */
.L_x_8568:
[----:B-1----:R-:W-:Y:S05]  /*6ff0*/  @P2 BRA `(.L_x_8566) ;  /* 0x0000000000082947 */ /* 0x002fea0003800000 */
[----:B------:R-:W1:Y:S02]  /*7000*/  SYNCS.PHASECHK.TRANS64.TRYWAIT P2, [UR6+0x28850], R4 ;  /* 0x02885004ff0075a7 */ /* 0x000e640008040146 */
[----:B-1----:R-:W-:Y:S05]  /*7010*/  @!P2 BRA `(.L_x_8569) ;  /* 0x000000c000aca947 */ /* 0x002fea0003800000 */
.L_x_8566:
[----:B------:R-:W-:Y:S01]  /*7020*/  UIADD3 UR6, UR41, 0x400, URZ ;  /* 0x0000040029067890 */ /* 0x000fe2000fffe03f */
[----:B------:R-:W-:Y:S01]  /*7030*/  WARPGROUP.ARRIVE ;  /* 0x00000000000079c5 */ /* 0x000fe20000000000 */
[----:B------:R-:W-:Y:S01]  /*7040*/  UMOV UR7, 0x40000040 ;  /* 0x4000004000077882 */ /* 0x000fe20000000000 */
[----:B01----:R-:W-:Y:S01]  /*7050*/  FMNMX.FTZ R4, R24, R6, !PT ;  /* 0x0000000618047209 */ /* 0x003fe20007810000 */
[----:B------:R-:W-:-:S03]  /*7060*/  USHF.R.U32.HI UR6, URZ, 0x4, UR6 ;  /* 0x000000043f067899 */ /* 0x000fc60008011606 */
[----:B------:R-:W0:Y:S01]  /*7070*/  S2R R220, SR_TID.X ;  /* 0x0000000000dc7919 */ /* 0x000e220000002100 */
[----:B------:R-:W-:Y:S01]  /*7080*/  UMOV UR10, UR53 ;  /* 0x00000035000a7c82 */ /* 0x000fe20008000000 */
[----:B------:R-:W-:Y:S01]  /*7090*/  FMNMX.FTZ R7, R25, R4, !PT ;  /* 0x0000000419077209 */ /* 0x000fe20007810000 */
[----:B------:R-:W-:Y:S02]  /*70a0*/  ULOP3.LUT UR6, UR6, 0x3fff, URZ, 0xc0, !UPT ;  /* 0x00003fff06067892 */ /* 0x000fe4000f8ec03f */
[----:B------:R-:W-:Y:S01]  /*70b0*/  UISETP.GT.AND UP0, UPT, UR58, UR40, UPT ;  /* 0x000000283a00728c */ /* 0x000fe2000bf04270 */
[----:B------:R-:W-:Y:S01]  /*70c0*/  FMNMX.FTZ R4, R28, R7, !PT ;  /* 0x000000071c047209 */ /* 0x000fe20007810000 */
[----:B------:R-:W-:Y:S02]  /*70d0*/  ULOP3.LUT UR6, UR6, 0x4000000, URZ, 0xfc, !UPT ;  /* 0x0400000006067892 */ /* 0x000fe4000f8efc3f */
[----:B------:R-:W-:Y:S01]  /*70e0*/  UIADD3 UR58, UR58, -0x1, URZ ;  /* 0xffffffff3a3a7890 */ /* 0x000fe2000fffe03f */
[----:B------:R-:W-:Y:S01]  /*70f0*/  FMNMX.FTZ R7, R29, R4, !PT ;  /* 0x000000041d077209 */ /* 0x000fe20007810000 */
[----:B------:R-:W-:Y:S01]  /*7100*/  ULEA UR11, UR54, UR6, 0xb ;  /* 0x00000006360b7291 */ /* 0x000fe2000f8e583f */
[----:B------:R-:W-:Y:S01]  /*7110*/  PLOP3.LUT P2, PT, PT, PT, UP0, 0x80, 0x0 ;  /* 0x000000000000781c */ /* 0x000fe20003f4f008 */
[----:B------:R-:W-:Y:S01]  /*7120*/  UMOV UR55, UR47 ;  /* 0x0000002f00377c82 */ /* 0x000fe20008000000 */
        /* <DEDUP_REMOVED lines=50> */
[C---:B------:R-:W-:Y:S01]  /*7450*/  FMUL.FTZ R20, R7.reuse, UR10 ;  /* 0x0000000a07147c20 */ /* 0x040fe20008410000 */
[----:B------:R-:W-:Y:S01]  /*7460*/  FMNMX.FTZ R4, R42, R13, !PT ;  /* 0x0000000d2a047209 */ /* 0x000fe20007810000 */
[----:B------:R-:W-:Y:S02]  /*7470*/  FADD.FTZ R6, -R7, R6 ;  /* 0x0000000607067221 */ /* 0x000fe40000010100 */
        /* <DEDUP_REMOVED lines=18> */
[----:B------:R-:W-:Y:S01]  /*75a0*/  FFMA.FTZ R85, R85, UR10, -R20 ;  /* 0x0000000a55557c23 */ /* 0x000fe20008010814 */
[----:B------:R-:W-:Y:S01]  /*75b0*/  FMUL.FTZ R6, R6, UR10 ;  /* 0x0000000a06067c20 */ /* 0x000fe20008410000 */
[----:B------:R-:W-:Y:S01]  /*75c0*/  MUFU.EX2 R9, R9 ;  /* 0x0000000900097308 */ /* 0x000fe20000000800 */
[----:B------:R-:W-:-:S04]  /*75d0*/  FMNMX.FTZ R4, R54, R15, !PT ;  /* 0x0000000f36047209 */ /* 0x000fc80007810000 */
[----:B------:R-:W-:-:S03]  /*75e0*/  FMNMX.FTZ R15, R55, R4, !PT ;  /* 0x00000004370f7209 */ /* 0x000fc60007810000 */
[----:B------:R-:W0:Y:S01]  /*75f0*/  MUFU.EX2 R6, R6 ;  /* 0x0000000600067308 */ /* 0x000e220000000800 */
[----:B------:R-:W-:-:S04]  /*7600*/  FMNMX.FTZ R4, R58, R15, !PT ;  /* 0x0000000f3a047209 */ /* 0x000fc80007810000 */
[----:B------:R-:W-:-:S03]  /*7610*/  FMNMX.FTZ R15, R59, R4, !PT ;  /* 0x000000043b0f7209 */ /* 0x000fc60007810000 */
[----:B------:R-:W1:Y:S01]  /*7620*/  MUFU.EX2 R180, R180 ;  /* 0x000000b400b47308 */ /* 0x000e620000000800 */
[----:B------:R-:W-:Y:S01]  /*7630*/  FMNMX.FTZ R4, R62, R15, !PT ;  /* 0x0000000f3e047209 */ /* 0x000fe20007810000 */
[--C-:B------:R-:W-:Y:S01]  /*7640*/  FFMA.FTZ R15, R49, UR10, -R20.reuse ;  /* 0x0000000a310f7c23 */ /* 0x100fe20008010814 */
[----:B------:R-:W-:Y:S02]  /*7650*/  FFMA.FTZ R49, R69, UR10, -R20 ;  /* 0x0000000a45317c23 */ /* 0x000fe40008010814 */
[----:B------:R-:W-:-:S03]  /*7660*/  FMNMX.FTZ R33, R63, R4, !PT ;  /* 0x000000043f217209 */ /* 0x000fc60007810000 */
[----:B------:R-:W2:Y:S01]  /*7670*/  MUFU.EX2 R182, R182 ;  /* 0x000000b600b67308 */ /* 0x000ea20000000800 */
[----:B------:R-:W-:Y:S01]  /*7680*/  FMNMX.FTZ R4, R66, R33, !PT ;  /* 0x0000002142047209 */ /* 0x000fe20007810000 */
[----:B0-----:R-:W-:-:S03]  /*7690*/  FFMA.FTZ R3, R6, R3, R9 ;  /* 0x0000000306037223 */ /* 0x001fc60000010009 */
[----:B------:R-:W-:-:S03]  /*76a0*/  FMNMX.FTZ R33, R67, R4, !PT ;  /* 0x0000000443217209 */ /* 0x000fc60007810000 */
[----:B------:R-:W0:Y:S01]  /*76b0*/  MUFU.EX2 R29, R29 ;  /* 0x0000001d001d7308 */ /* 0x000e220000000800 */
[----:B------:R-:W-:Y:S01]  /*76c0*/  FMNMX.FTZ R4, R70, R33, !PT ;  /* 0x0000002146047209 */ /* 0x000fe20007810000 */
[--C-:B------:R-:W-:Y:S01]  /*76d0*/  FFMA.FTZ R33, R53, UR10, -R20.reuse ;  /* 0x0000000a35217c23 */ /* 0x100fe20008010814 */
[--C-:B------:R-:W-:Y:S01]  /*76e0*/  FFMA.FTZ R53, R57, UR10, -R20.reuse ;  /* 0x0000000a39357c23 */ /* 0x100fe20008010814 */
[----:B------:R-:W-:Y:S01]  /*76f0*/  FFMA.FTZ R57, R77, UR10, -R20 ;  /* 0x0000000a4d397c23 */ /* 0x000fe20008010814 */
[----:B------:R-:W-:Y:S01]  /*7700*/  FMNMX.FTZ R37, R71, R4, !PT ;  /* 0x0000000447257209 */ /* 0x000fe20007810000 */
[C---:B-1----:R-:W-:Y:S01]  /*7710*/  FADD.FTZ R3, R180.reuse, R3 ;  /* 0x00000003b4037221 */ /* 0x042fe20000010000 */
[----:B------:R-:W-:Y:S01]  /*7720*/  F2FP.BF16.F32.PACK_AB R180, R180, R9 ;  /* 0x00000009b4b4723e */ /* 0x000fe200000010ff */
        /* <DEDUP_REMOVED lines=11> */
[--C-:B------:R-:W-:Y:S01]  /*77e0*/  FFMA.FTZ R37, R61, UR10, -R20.reuse ;  /* 0x0000000a3d257c23 */ /* 0x100fe20008010814 */
[----:B------:R-:W-:Y:S02]  /*77f0*/  FFMA.FTZ R61, R81, UR10, -R20 ;  /* 0x0000000a513d7c23 */ /* 0x000fe40008010814 */
[----:B------:R-:W-:-:S03]  /*7800*/  FMNMX.FTZ R4, R87, R4, !PT ;  /* 0x0000000457047209 */ /* 0x000fc60007810000 */
[----:B------:R-:W-:Y:S02]  /*7810*/  MUFU.EX2 R15, R15 ;  /* 0x0000000f000f7308 */ /* 0x000fe40000000800 */
[----:B------:R-:W1:Y:S06]  /*7820*/  SHFL.BFLY PT, R45, R4, 0x2, 0x1f ;  /* 0x0c401f00042d7f89 */ /* 0x000e6c00000e0000 */
[----:B------:R-:W-:Y:S08]  /*7830*/  MUFU.EX2 R33, R33 ;  /* 0x0000002100217308 */ /* 0x000ff00000000800 */
[----:B------:R-:W-:Y:S08]  /*7840*/  MUFU.EX2 R53, R53 ;  /* 0x0000003500357308 */ /* 0x000ff00000000800 */
[----:B------:R-:W-:Y:S01]  /*7850*/  MUFU.EX2 R37, R37 ;  /* 0x0000002500257308 */ /* 0x000fe20000000800 */
[----:B-1----:R-:W-:Y:S01]  /*7860*/  FMNMX.FTZ R14, R4, R45, !PT ;  /* 0x0000002d040e7209 */ /* 0x002fe20007810000 */
[----:B------:R-:W-:-:S02]  /*7870*/  WARPGROUP.DEPBAR.LE gsb0, 0x0 ;  /* 0x00008000000079c5 */ /* 0x000fc40000010000 */
[----:B------:R-:W-:Y:S01]  /*7880*/  WARPGROUP.ARRIVE ;  /* 0x00000000000079c5 */ /* 0x000fe20000000000 */
[--C-:B------:R-:W-:Y:S01]  /*7890*/  FFMA.FTZ R176, R32, UR10, -R20.reuse ;  /* 0x0000000a20b07c23 */ /* 0x100fe20008010814 */
[----:B------:R-:W1:Y:S01]  /*78a0*/  SHFL.BFLY PT, R65, R14, 0x1, 0x1f ;  /* 0x0c201f000e417f89 */ /* 0x000e6200000e0000 */
[--C-:B------:R-:W-:Y:S01]  /*78b0*/  FFMA.FTZ R178, R36, UR10, -R20.reuse ;  /* 0x0000000a24b27c23 */ /* 0x100fe20008010814 */
[----:B------:R-:W-:Y:S01]  /*78c0*/  FFMA.FTZ R45, R73, UR10, -R20 ;  /* 0x0000000a492d7c23 */ /* 0x000fe20008010814 */
[----:B------:R-:W-:Y:S01]  /*78d0*/  MUFU.EX2 R41, R41 ;  /* 0x0000002900297308 */ /* 0x000fe20000000800 */
[----:B------:R-:W-:Y:S01]  /*78e0*/  HGMMA.64x128x16.F32.BF16 R88, R172, gdesc[UR4].tnspB, R88, gsb0 ;  /* 0x41e00004ac587df0 */ /* 0x000fe20008001858 */
[----:B------:R-:W-:Y:S01]  /*78f0*/  UIADD3 UR6, UR11, 0x180, URZ ;  /* 0x000001800b067890 */ /* 0x000fe2000fffe03f */
[----:B------:R-:W-:-:S05]  /*7900*/  UMOV UR7, 0x40000040 ;  /* 0x4000004000077882 */ /* 0x000fca0000000000 */
[----:B------:R-:W-:Y:S08]  /*7910*/  MUFU.EX2 R176, R176 ;  /* 0x000000b000b07308 */ /* 0x000ff00000000800 */
[----:B------:R-:W-:Y:S01]  /*7920*/  MUFU.EX2 R178, R178 ;  /* 0x000000b200b27308 */ /* 0x000fe20000000800 */
[----:B-1----:R-:W-:-:S07]  /*7930*/  FMNMX.FTZ R4, R14, R65, !PT ;  /* 0x000000410e047209 */ /* 0x002fce0007810000 */
[----:B------:R-:W-:Y:S01]  /*7940*/  MUFU.EX2 R49, R49 ;  /* 0x0000003100317308 */ /* 0x000fe20000000800 */
[----:B------:R-:W-:-:S04]  /*7950*/  FMUL.FTZ R24, R4, UR10 ;  /* 0x0000000a04187c20 */ /* 0x000fc80008410000 */
[--C-:B------:R-:W-:Y:S01]  /*7960*/  FFMA.FTZ R181, R27, UR10, -R24.reuse ;  /* 0x0000000a1bb57c23 */ /* 0x100fe20008010818 */
[----:B------:R-:W-:Y:S02]  /*7970*/  IMAD.U32 R27, RZ, RZ, UR46 ;  /* 0x0000002eff1b7e24 */ /* 0x000fe4000f8e00ff */
[--C-:B------:R-:W-:Y:S01]  /*7980*/  FFMA.FTZ R183, R30, UR10, -R24.reuse ;  /* 0x0000000a1eb77c23 */ /* 0x100fe20008010818 */
[--C-:B------:R-:W-:Y:S01]  /*7990*/  FFMA.FTZ R177, R34, UR10, -R24.reuse ;  /* 0x0000000a22b17c23 */ /* 0x100fe20008010818 */
[--C-:B------:R-:W-:Y:S01]  /*79a0*/  FFMA.FTZ R28, R35, UR10, -R24.reuse ;  /* 0x0000000a231c7c23 */ /* 0x100fe20008010818 */
[--C-:B------:R-:W-:Y:S01]  /*79b0*/  FFMA.FTZ R179, R38, UR10, -R24.reuse ;  /* 0x0000000a26b37c23 */ /* 0x100fe20008010818 */
[----:B------:R-:W-:Y:S01]  /*79c0*/  @!P1 LEA R27, R27, UR41, 0x3 ;  /* 0x000000291b1b9c11 */ /* 0x000fe2000f8e18ff */
        /* <DEDUP_REMOVED lines=12> */
[----:B------:R-:W-:-:S04]  /*7a90*/  FFMA.FTZ R86, R86, UR10, -R24 ;  /* 0x0000000a56567c23 */ /* 0x000fc80008010818 */
        /* <DEDUP_REMOVED lines=17> */
[----:B--2---:R-:W-:Y:S01]  /*7bb0*/  FADD.FTZ R44, R182, R3 ;  /* 0x00000003b62c7221 */ /* 0x004fe20000010000 */
[--C-:B------:R-:W-:Y:S01]  /*7bc0*/  FFMA.FTZ R175, R46, UR10, -R24.reuse ;  /* 0x0000000a2eaf7c23 */ /* 0x100fe20008010818 */
[----:B------:R-:W-:Y:S01]  /*7bd0*/  HGMMA.64x128x16.F32.BF16 R88, R168, gdesc[UR4].tnspB, R88, gsb0 ;  /* 0x41e00004a8587df0 */ /* 0x000fe20008001858 */
[----:B------:R-:W-:Y:S01]  /*7be0*/  UIADD3 UR6, UR11, 0x200, URZ ;  /* 0x000002000b067890 */ /* 0x000fe2000fffe03f */
[----:B------:R-:W-:Y:S01]  /*7bf0*/  MUFU.EX2 R172, R172 ;  /* 0x000000ac00ac7308 */ /* 0x000fe20000000800 */
[----:B------:R-:W-:Y:S01]  /*7c00*/  UMOV UR7, 0x40000040 ;  /* 0x4000004000077882 */ /* 0x000fe20000000000 */
[----:B------:R-:W-:Y:S01]  /*7c10*/  FFMA.FTZ R40, R59, UR10, -R24 ;  /* 0x0000000a3b287c23 */ /* 0x000fe20008010818 */
[----:B0-----:R-:W-:-:S05]  /*7c20*/  F2FP.BF16.F32.PACK_AB R182, R29, R182 ;  /* 0x000000b61db6723e */ /* 0x001fca00000010ff */
        /* <DEDUP_REMOVED lines=41> */
[--C-:B------:R-:W-:Y:S01]  /*7ec0*/  FFMA.FTZ R157, R66, UR10, -R24.reuse ;  /* 0x0000000a429d7c23 */ /* 0x100fe20008010818 */
[--C-:B------:R-:W-:Y:S01]  /*7ed0*/  FFMA.FTZ R159, R70, UR10, -R24.reuse ;  /* 0x0000000a469f7c23 */ /* 0x100fe20008010818 */
[----:B------:R-:W-:Y:S01]  /*7ee0*/  HGMMA.64x128x16.F32.BF16 R88, R160, gdesc[UR4].tnspB, R88, gsb0 ;  /* 0x41e00004a0587df0 */ /* 0x000fe20008001858 */
[----:B------:R-:W-:Y:S01]  /*7ef0*/  UIADD3 UR6, UR11, 0x380, URZ ;  /* 0x000003800b067890 */ /* 0x000fe2000fffe03f */
[----:B------:R-:W-:Y:S01]  /*7f00*/  FMUL.FTZ R65, R20, UR10 ;  /* 0x0000000a14417c20 */ /* 0x000fe20008410000 */
[----:B------:R-:W-:Y:S01]  /*7f10*/  UMOV UR7, 0x40000040 ;  /* 0x4000004000077882 */ /* 0x000fe20000000000 */
[--C-:B------:R-:W-:Y:S01]  /*7f20*/  FFMA.FTZ R20, R26, UR10, -R24.reuse ;  /* 0x0000000a1a147c23 */ /* 0x100fe20008010818 */
[----:B------:R-:W-:Y:S01]  /*7f30*/  FFMA.FTZ R26, R31, UR10, -R24 ;  /* 0x0000000a1f1a7c23 */ /* 0x000fe20008010818 */
[----:B------:R-:W-:Y:S01]  /*7f40*/  @!P1 VIADD R31, R27, 0x28840 ;  /* 0x000288401b1f9836 */ /* 0x000fe20000000000 */
[----:B------:R-:W-:Y:S01]  /*7f50*/  IADD3 R27, -R220, 0xb, RZ ;  /* 0x0000000bdc1b7810 */ /* 0x000fe20007ffe1ff */
[----:B------:R-:W-:Y:S03]  /*7f60*/  MUFU.EX2 R65, R65 ;  /* 0x0000004100417308 */ /* 0x000fe60000000800 */
[----:B------:R-:W-:-:S05]  /*7f70*/  @!P1 PRMT R31, RZ, 0x654, R31 ;  /* 0x00000654ff1f9816 */ /* 0x000fca000000001f */
[----:B------:R-:W0:Y:S08]  /*7f80*/  MUFU.EX2 R20, R20 ;  /* 0x0000001400147308 */ /* 0x000e300000000800 */
[----:B------:R-:W1:Y:S08]  /*7f90*/  MUFU.EX2 R26, R26 ;  /* 0x0000001a001a7308 */ /* 0x000e700000000800 */
[----:B------:R-:W-:Y:S01]  /*7fa0*/  MUFU.EX2 R156, R156 ;  /* 0x0000009c009c7308 */ /* 0x000fe20000000800 */
[----:B0-----:R-:W-:-:S04]  /*7fb0*/  FFMA.FTZ R0, R65, R0, R20 ;  /* 0x0000000041007223 */ /* 0x001fc80000010014 */
[----:B------:R-:W-:Y:S01]  /*7fc0*/  FADD.FTZ R42, R181, R0 ;  /* 0x00000000b52a7221 */ /* 0x000fe20000010000 */
[----:B------:R-:W-:Y:S01]  /*7fd0*/  FFMA.FTZ R0, R63, UR10, -R24 ;  /* 0x0000000a3f007c23 */ /* 0x000fe20008010818 */
[----:B------:R-:W-:Y:S01]  /*7fe0*/  F2FP.BF16.F32.PACK_AB R181, R181, R20 ;  /* 0x00000014b5b5723e */ /* 0x000fe200000010ff */
[----:B------:R-:W-:Y:S01]  /*7ff0*/  MUFU.EX2 R157, R157 ;  /* 0x0000009d009d7308 */ /* 0x000fe20000000800 */
[----:B------:R-:W-:Y:S01]  /*8000*/  FADD.FTZ R3, R183, R42 ;  /* 0x0000002ab7037221 */ /* 0x000fe20000010000 */
[----:B-1----:R-:W-:-:S03]  /*8010*/  F2FP.BF16.F32.PACK_AB R183, R26, R183 ;  /* 0x000000b71ab7723e */ /* 0x002fc600000010ff */
[----:B------:R-:W-:-:S03]  /*8020*/  FADD.FTZ R42, R26, R3 ;  /* 0x000000031a2a7221 */ /* 0x000fc60000010000 */
[----:B------:R-:W-:Y:S01]  /*8030*/  MUFU.EX2 R0, R0 ;  /* 0x0000000000007308 */ /* 0x000fe20000000800 */
[----:B------:R-:W-:Y:S01]  /*8040*/  FADD.FTZ R3, R177, R42 ;  /* 0x0000002ab1037221 */ /* 0x000fe20000010000 */
[----:B------:R-:W-:Y:S01]  /*8050*/  FFMA.FTZ R42, R67, UR10, -R24 ;  /* 0x0000000a432a7c23 */ /* 0x000fe20008010818 */
[C---:B------:R-:W-:Y:S02]  /*8060*/  F2FP.BF16.F32.PACK_AB R177, R28.reuse, R177 ;  /* 0x000000b11cb1723e */ /* 0x040fe400000010ff */
        /* <DEDUP_REMOVED lines=13> */
[----:B------:R-:W0:Y:S01]  /*8140*/  MUFU.EX2 R5, R85 ;  /* 0x0000005500057308 */ /* 0x000e220000000800 */
[----:B------:R-:W-:Y:S01]  /*8150*/  FADD.FTZ R3, R169, R46 ;  /* 0x0000002ea9037221 */ /* 0x000fe20000010000 */
[----:B------:R-:W-:-:S03]  /*8160*/  F2FP.BF16.F32.PACK_AB R169, R36, R169 ;  /* 0x000000a924a9723e */ /* 0x000fc600000010ff */
[----:B------:R-:W-:-:S04]  /*8170*/  FADD.FTZ R46, R36, R3 ;  /* 0x00000003242e7221 */ /* 0x000fc80000010000 */
[----:B------:R-:W-:Y:S01]  /*8180*/  FADD.FTZ R3, R171, R46 ;  /* 0x0000002eab037221 */ /* 0x000fe20000010000 */
[----:B------:R-:W-:Y:S01]  /*8190*/  F2FP.BF16.F32.PACK_AB R171, R38, R171 ;  /* 0x000000ab26ab723e */ /* 0x000fe200000010ff */
[----:B------:R-:W-:Y:S02]  /*81a0*/  WARPGROUP.DEPBAR.LE gsb0, 0x0 ;  /* 0x00008000000079c5 */ /* 0x000fe40000010000 */
[----:B------:R-:W-:Y:S01]  /*81b0*/  WARPGROUP.ARRIVE ;  /* 0x00000000000079c5 */ /* 0x000fe20000000000 */
[----:B------:R-:W-:Y:S01]  /*81c0*/  FFMA.FTZ R161, R74, UR10, -R24 ;  /* 0x0000000a4aa17c23 */ /* 0x000fe20008010818 */
[----:B------:R-:W-:Y:S01]  /*81d0*/  MUFU.EX2 R163, R78 ;  /* 0x0000004e00a37308 */ /* 0x000fe20000000800 */
[----:B------:R-:W-:Y:S02]  /*81e0*/  F2FP.BF16.F32.PACK_AB R160, R45, R8 ;  /* 0x000000082da0723e */ /* 0x000fe400000010ff */
[----:B------:R-:W-:Y:S01]  /*81f0*/  F2FP.BF16.F32.PACK_AB R162, R57, R10 ;  /* 0x0000000a39a2723e */ /* 0x000fe200000010ff */
[----:B------:R-:W-:Y:S04]  /*8200*/  HGMMA.64x128x16.F32.BF16 R88, R164, gdesc[UR4].tnspB, R88, gsb0 ;  /* 0x41e00004a4587df0 */ /* 0x000fe80008001858 */
[----:B------:R-:W-:Y:S01]  /*8210*/  MUFU.EX2 R161, R161 ;  /* 0x000000a100a17308 */ /* 0x000fe20000000800 */
[----:B------:R-:W-:-:S02]  /*8220*/  WARPGROUP.DEPBAR.LE gsb0, 0x0 ;  /* 0x00008000000079c5 */ /* 0x000fc40000010000 */
[----:B------:R1:W-:Y:S06]  /*8230*/  BAR.ARV R27, 0x100 ;  /* 0x0004001b0000751d */ /* 0x0003ec0000002000 */
[----:B------:R2:W-:Y:S01]  /*8240*/  @!P1 SYNCS.ARRIVE.TRANS64.RED.A1T0 RZ, [R31+URZ], RZ ;  /* 0x000000ff1fff99a7 */ /* 0x0005e2000810043f */
[----:B------:R-:W-:Y:S01]  /*8250*/  MUFU.EX2 R165, R82 ;  /* 0x0000005200a57308 */ /* 0x000fe20000000800 */
[----:B0-----:R-:W-:Y:S01]  /*8260*/  F2FP.BF16.F32.PACK_AB R166, R5, R14 ;  /* 0x0000000e05a6723e */ /* 0x001fe200000010ff */
[-C--:B------:R-:W-:Y:S01]  /*8270*/  FMUL.FTZ R88, R88, R6.reuse ;  /* 0x0000000658587220 */ /* 0x080fe20000410000 */
[-C--:B------:R-:W-:Y:S01]  /*8280*/  FMUL.FTZ R89, R89, R6.reuse ;  /* 0x0000000659597220 */ /* 0x080fe20000410000 */
[-C--:B------:R-:W-:Y:S01]  /*8290*/  FMUL.FTZ R92, R92, R6.reuse ;  /* 0x000000065c5c7220 */ /* 0x080fe20000410000 */
[-C--:B------:R-:W-:Y:S01]  /*82a0*/  FMUL.FTZ R93, R93, R6.reuse ;  /* 0x000000065d5d7220 */ /* 0x080fe20000410000 */
[-C--:B------:R-:W-:Y:S01]  /*82b0*/  FMUL.FTZ R96, R96, R6.reuse ;  /* 0x0000000660607220 */ /* 0x080fe20000410000 */
[----:B--2---:R-:W-:Y:S01]  /*82c0*/  IMAD.U32 R31, RZ, RZ, UR54 ;  /* 0x00000036ff1f7e24 */ /* 0x004fe2000f8e00ff */
        /* <DEDUP_REMOVED lines=9> */
[----:B-1----:R-:W-:-:S02]  /*8360*/  @!P1 VIADD R27, R31, 0x28860 ;  /* 0x000288601f1b9836 */ /* 0x002fc40000000000 */
[-C--:B------:R-:W-:Y:S01]  /*8370*/  FMUL.FTZ R109, R109, R6.reuse ;  /* 0x000000066d6d7220 */ /* 0x080fe20000410000 */
[-C--:B------:R-:W-:Y:S01]  /*8380*/  FMUL.FTZ R112, R112, R6.reuse ;  /* 0x0000000670707220 */ /* 0x080fe20000410000 */
[-C--:B------:R-:W-:Y:S01]  /*8390*/  FMUL.FTZ R113, R113, R6.reuse ;  /* 0x0000000671717220 */ /* 0x080fe20000410000 */
[-C--:B------:R-:W-:Y:S01]  /*83a0*/  FMUL.FTZ R116, R116, R6.reuse ;  /* 0x0000000674747220 */ /* 0x080fe20000410000 */
[----:B------:R-:W-:Y:S01]  /*83b0*/  @!P1 PRMT R31, RZ, 0x654, R27 ;  /* 0x00000654ff1f9816 */ /* 0x000fe2000000001b */
[----:B------:R-:W-:Y:S01]  /*83c0*/  FADD.FTZ R27, R29, R44 ;  /* 0x0000002c1d1b7221 */ /* 0x000fe20000010000 */
[-C--:B------:R-:W-:Y:S01]  /*83d0*/  FMUL.FTZ R117, R117, R6.reuse ;  /* 0x0000000675757220 */ /* 0x080fe20000410000 */
[-C--:B------:R-:W-:Y:S01]  /*83e0*/  FMUL.FTZ R120, R120, R6.reuse ;  /* 0x0000000678787220 */ /* 0x080fe20000410000 */
[----:B------:R0:W-:Y:S01]  /*83f0*/  @!P1 SYNCS.ARRIVE.TRANS64.RED.A1T0 RZ, [R31+URZ], RZ ;  /* 0x000000ff1fff99a7 */ /* 0x0001e2000810043f */
[----:B------:R-:W-:Y:S01]  /*8400*/  FADD.FTZ R44, R176, R27 ;  /* 0x0000001bb02c7221 */ /* 0x000fe20000010000 */
[-C--:B------:R-:W-:Y:S01]  /*8410*/  FMUL.FTZ R121, R121, R6.reuse ;  /* 0x0000000679797220 */ /* 0x080fe20000410000 */
[-C--:B------:R-:W-:Y:S01]  /*8420*/  FMUL.FTZ R124, R124, R6.reuse ;  /* 0x000000067c7c7220 */ /* 0x080fe20000410000 */
[-C--:B------:R-:W-:Y:S01]  /*8430*/  FMUL.FTZ R125, R125, R6.reuse ;  /* 0x000000067d7d7220 */ /* 0x080fe20000410000 */
[----:B------:R-:W-:Y:S01]  /*8440*/  FADD.FTZ R27, R21, R44 ;  /* 0x0000002c151b7221 */ /* 0x000fe20000010000 */
[--C-:B------:R-:W-:Y:S01]  /*8450*/  FFMA.FTZ R44, R71, UR10, -R24.reuse ;  /* 0x0000000a472c7c23 */ /* 0x100fe20008010818 */
[----:B------:R-:W-:Y:S01]  /*8460*/  FFMA.FTZ R24, R87, UR10, -R24 ;  /* 0x0000000a57187c23 */ /* 0x000fe20008010818 */
        /* <DEDUP_REMOVED lines=11> */
[-C--:B------:R-:W-:Y:S01]  /*8520*/  FMUL.FTZ R141, R141, R6.reuse ;  /* 0x000000068d8d7220 */ /* 0x080fe20000410000 */
[----:B------:R-:W2:Y:S01]  /*8530*/  MUFU.EX2 R24, R24 ;  /* 0x0000001800187308 */ /* 0x000ea20000000800 */
[----:B------:R-:W-:Y:S01]  /*8540*/  FADD.FTZ R27, R13, R48 ;  /* 0x000000300d1b7221 */ /* 0x000fe20000010000 */
[-C--:B------:R-:W-:Y:S01]  /*8550*/  FMUL.FTZ R144, R144, R6.reuse ;  /* 0x0000000690907220 */ /* 0x080fe20000410000 */
[-C--:B------:R-:W-:Y:S01]  /*8560*/  FMUL.FTZ R145, R145, R6.reuse ;  /* 0x0000000691917220 */ /* 0x080fe20000410000 */
[-C--:B------:R-:W-:Y:S01]  /*8570*/  FMUL.FTZ R148, R148, R6.reuse ;  /* 0x0000000694947220 */ /* 0x080fe20000410000 */
[----:B------:R-:W-:Y:S01]  /*8580*/  FADD.FTZ R48, R174, R27 ;  /* 0x0000001bae307221 */ /* 0x000fe20000010000 */
[----:B------:R-:W-:Y:S01]  /*8590*/  FMUL.FTZ R149, R149, R6 ;  /* 0x0000000695957220 */ /* 0x000fe20000410000 */
[----:B------:R-:W-:Y:S01]  /*85a0*/  F2FP.BF16.F32.PACK_AB R176, R21, R176 ;  /* 0x000000b015b0723e */ /* 0x000fe200000010ff */
[-C--:B------:R-:W-:Y:S01]  /*85b0*/  FMUL.FTZ R90, R90, R65.reuse ;  /* 0x000000415a5a7220 */ /* 0x080fe20000410000 */
[----:B------:R-:W-:Y:S01]  /*85c0*/  FADD.FTZ R27, R25, R48 ;  /* 0x00000030191b7221 */ /* 0x000fe20000010000 */
[----:B------:R-:W-:Y:S01]  /*85d0*/  F2FP.BF16.F32.PACK_AB R178, R11, R178 ;  /* 0x000000b20bb2723e */ /* 0x000fe200000010ff */
[-C--:B------:R-:W-:Y:S01]  /*85e0*/  FMUL.FTZ R91, R91, R65.reuse ;  /* 0x000000415b5b7220 */ /* 0x080fe20000410000 */
[----:B------:R-:W-:Y:S01]  /*85f0*/  F2FP.BF16.F32.PACK_AB R172, R13, R172 ;  /* 0x000000ac0dac723e */ /* 0x000fe200000010ff */
[----:B------:R-:W-:Y:S01]  /*8600*/  FADD.FTZ R48, R168, R27 ;  /* 0x0000001ba8307221 */ /* 0x000fe20000010000 */
[----:B------:R-:W-:Y:S01]  /*8610*/  F2FP.BF16.F32.PACK_AB R174, R25, R174 ;  /* 0x000000ae19ae723e */ /* 0x000fe200000010ff */
[-C--:B------:R-:W-:Y:S01]  /*8620*/  FMUL.FTZ R94, R94, R65.reuse ;  /* 0x000000415e5e7220 */ /* 0x080fe20000410000 */
[C---:B------:R-:W-:Y:S01]  /*8630*/  F2FP.BF16.F32.PACK_AB R168, R15.reuse, R168 ;  /* 0x000000a80fa8723e */ /* 0x040fe200000010ff */
[----:B------:R-:W-:Y:S01]  /*8640*/  FADD.FTZ R9, R15, R48 ;  /* 0x000000300f097221 */ /* 0x000fe20000010000 */
[----:B------:R-:W-:Y:S01]  /*8650*/  F2FP.BF16.F32.PACK_AB R164, R61, R12 ;  /* 0x0000000c3da4723e */ /* 0x000fe200000010ff */
        /* <DEDUP_REMOVED lines=80> */
.L_x_8561:
[----:B------:R-:W-:Y:S06]  /*8b60*/  BAR.ARV 0x8, 0x180 ;  /* 0x0206000000007b1d */ /* 0x000fec0000002000 */
[----:B------:R-:W-:Y:S05]  /*8b70*/  @!P0 BRA `(.L_x_8571) ;  /* 0x0000000000048947 */ /* 0x000fea0003800000 */
[----:B------:R-:W-:Y:S01]  /*8b80*/  BPT.TRAP 0x1 ;  /* 0x000000040000795c */ /* 0x000fe20000300000 */
.L_x_8571:
[----:B------:R-:W-:Y:S01]  /*8b90*/  ULEA UR5, UR46, UR41, 0x3 ;  /* 0x000000292e057291 */ /* 0x000fe2000f8e183f */
[----:B------:R-:W-:-:S05]  /*8ba0*/  IMAD.U32 R5, RZ, RZ, UR47 ;  /* 0x0000002fff057e24 */ /* 0x000fca000f8e00ff */
[----:B------:R-:W-:-:S04]  /*8bb0*/  SHF.L.U32 R5, R5, 0x1f, RZ ;  /* 0x0000001f05057819 */ /* 0x000fc800000006ff */
[----:B------:R0:W1:Y:S01]  /*8bc0*/  SYNCS.PHASECHK.TRANS64.TRYWAIT P2, [UR5+0x28850], R5 ;  /* 0x02885005ff0075a7 */ /* 0x0000620008040145 */
[----:B------:R-:W-:Y:S05]  /*8bd0*/  @!P0 BRA `(.L_x_8572) ;  /* 0x0000000000048947 */ /* 0x000fea0003800000 */
[----:B------:R-:W-:Y:S01]  /*8be0*/  BPT.TRAP 0x1 ;  /* 0x000000040000795c */ /* 0x000fe20000300000 */
.L_x_8572:
[----:B-1----:R-:W-:Y:S05]  /*8bf0*/  @P2 BRA `(.L_x_8573) ;  /* 0x0000000000082947 */ /* 0x002fea0003800000 */
[----:B------:R-:W1:Y:S02]  /*8c00*/  SYNCS.PHASECHK.TRANS64.TRYWAIT P0, [UR5+0x28850], R5 ;  /* 0x02885005ff0075a7 */ /* 0x000e640008000145 */
[----:B-1----:R-:W-:Y:S05]  /*8c10*/  @!P0 BRA `(.L_x_8574) ;  /* 0x000000a400c48947 */ /* 0x002fea0003800000 */
.L_x_8573:
[----:B------:R-:W-:Y:S01]  /*8c20*/  UIADD3 UR41, UR41, 0x400, URZ ;  /* 0x0000040029297890 */ /* 0x000fe2000fffe03f */
[----:B------:R-:W-:Y:S01]  /*8c30*/  WARPGROUP.ARRIVE ;  /* 0x00000000000079c5 */ /* 0x000fe20000000000 */
[----:B------:R-:W-:Y:S01]  /*8c40*/  UMOV UR7, 0x40000040 ;  /* 0x4000004000077882 */ /* 0x000fe20000000000 */
[----:B-1----:R-:W1:Y:S01]  /*8c50*/  SHFL.BFLY PT, R6, R3, 0x2, 0x1f ;  /* 0x0c401f0003067f89 */ /* 0x002e6200000e0000 */
[----:B------:R-:W-:Y:S01]  /*8c60*/  USHF.R.U32.HI UR41, URZ, 0x4, UR41 ;  /* 0x000000043f297899 */ /* 0x000fe20008011629 */
[----:B------:R-:W-:Y:S01]  /*8c70*/  IMAD.MOV.U32 R10, RZ, RZ, RZ ;  /* 0x000000ffff0a7224 */ /* 0x000fe200078e00ff */
[----:B------:R-:W-:Y:S01]  /*8c80*/  UIADD3 UR48, UR48, 0x1, URZ ;  /* 0x0000000130307890 */ /* 0x000fe2000fffe03f */
[----:B0-----:R-:W0:Y:S01]  /*8c90*/  SHFL.BFLY PT, R5, R0, 0x2, 0x1f ;  /* 0x0c401f0000057f89 */ /* 0x001e2200000e0000 */
[----:B------:R-:W-:Y:S01]  /*8ca0*/  ULOP3.LUT UR41, UR41, 0x3fff, URZ, 0xc0, !UPT ;  /* 0x00003fff29297892 */ /* 0x000fe2000f8ec03f */
[----:B------:R-:W-:-:S03]  /*8cb0*/  IMAD.U32 R14, RZ, RZ, UR10 ;  /* 0x0000000aff0e7e24 */ /* 0x000fc6000f8e00ff */
[----:B------:R-:W-:-:S04]  /*8cc0*/  ULOP3.LUT UR4, UR41, 0x4000000, URZ, 0xfc, !UPT ;  /* 0x0400000029047892 */ /* 0x000fc8000f8efc3f */
[----:B------:R-:W-:Y:S02]  /*8cd0*/  ULEA UR4, UR46, UR4, 0xb ;  /* 0x000000042e047291 */ /* 0x000fe4000f8e583f */
[----:B------:R-:W-:-:S04]  /*8ce0*/  UIADD3 UR46, UR46, 0x1, URZ ;  /* 0x000000012e2e7890 */ /* 0x000fc8000fffe03f */
[----:B------:R-:W-:Y:S01]  /*8cf0*/  UISETP.NE.AND UP0, UPT, UR46, 0x2, UPT ;  /* 0x000000022e00788c */ /* 0x000fe2000bf05270 */
[----:B------:R-:W-:Y:S02]  /*8d00*/  UMOV UR6, UR4 ;  /* 0x0000000400067c82 */ /* 0x000fe40008000000 */
[----:B------:R-:W-:Y:S01]  /*8d10*/  HGMMA.64x128x16.F32.BF16 R88, R180, gdesc[UR4].tnspB, R88, gsb0 ;  /* 0x41e00004b4587df0 */ /* 0x000fe20008001858 */
[----:B------:R-:W-:Y:S01]  /*8d20*/  UIADD3 UR6, UR4, 0x80, URZ ;  /* 0x0000008004067890 */ /* 0x000fe2000fffe03f */
[----:B-1----:R-:W-:Y:S01]  /*8d30*/  FADD.FTZ R6, R6, R3 ;  /* 0x0000000306067221 */ /* 0x002fe20000010000 */
[----:B------:R-:W-:Y:S01]  /*8d40*/  UMOV UR7, 0x40000040 ;  /* 0x4000004000077882 */ /* 0x000fe20000000000 */
[----:B------:R-:W-:Y:S02]  /*8d50*/  IMAD.MOV.U32 R3, RZ, RZ, -0x800000 ;  /* 0xff800000ff037424 */ /* 0x000fe400078e00ff */
[----:B0-----:R-:W-:Y:S01]  /*8d60*/  FADD.FTZ R8, R5, R0 ;  /* 0x0000000005087221 */ /* 0x001fe20000010000 */
[----:B------:R-:W-:Y:S01]  /*8d70*/  IMAD.MOV.U32 R0, RZ, RZ, -0x800000 ;  /* 0xff800000ff007424 */ /* 0x000fe200078e00ff */
[----:B------:R-:W0:Y:S01]  /*8d80*/  SHFL.BFLY PT, R5, R6, 0x1, 0x1f ;  /* 0x0c201f0006057f89 */ /* 0x000e2200000e0000 */
[----:B------:R-:W-:-:S03]  /*8d90*/  USEL UR46, UR46, URZ, UP0 ;  /* 0x0000003f2e2e7287 */ /* 0x000fc60008000000 */
[----:B------:R-:W1:Y:S01]  /*8da0*/  SHFL.BFLY PT, R9, R8, 0x1, 0x1f ;  /* 0x0c201f0008097f89 */ /* 0x000e6200000e0000 */
[----:B0-----:R-:W-:Y:S01]  /*8db0*/  FADD.FTZ R12, R6, R5 ;  /* 0x00000005060c7221 */ /* 0x001fe20000010000 */
[----:B------:R-:W-:Y:S02]  /*8dc0*/  IMAD.MOV.U32 R5, RZ, RZ, RZ ;  /* 0x000000ffff057224 */ /* 0x000fe400078e00ff */
[----:B------:R-:W-:Y:S02]  /*8dd0*/  IMAD.U32 R6, RZ, RZ, UR10 ;  /* 0x0000000aff067e24 */ /* 0x000fe4000f8e00ff */
[----:B-1----:R-:W-:Y:S01]  /*8de0*/  FADD.FTZ R13, R8, R9 ;  /* 0x00000009080d7221 */ /* 0x002fe20000010000 */
[----:B------:R-:W-:Y:S01]  /*8df0*/  FSETP.NE.FTZ.AND P0, PT, R12, RZ, PT ;  /* 0x000000ff0c00720b */ /* 0x000fe20003f15000 */
[----:B------:R-:W-:-:S03]  /*8e00*/  IMAD.U32 R8, RZ, RZ, UR5 ;  /* 0x00000005ff087e24 */ /* 0x000fc6000f8e00ff */
[----:B------:R-:W-:Y:S01]  /*8e10*/  FSETP.NE.FTZ.AND P2, PT, R13, RZ, PT ;  /* 0x000000ff0d00720b */ /* 0x000fe20003f55000 */
[----:B------:R-:W-:-:S05]  /*8e20*/  @!P1 VIADD R8, R8, 0x28860 ;  /* 0x0002886008089836 */ /* 0x000fca0000000000 */
[----:B------:R-:W-:-:S03]  /*8e30*/  @!P1 PRMT R8, RZ, 0x654, R8 ;  /* 0x00000654ff089816 */ /* 0x000fc60000000008 */
        /* <DEDUP_REMOVED lines=113> */
.L_x_8544:
        /* <DEDUP_REMOVED lines=10> */
[----:B------:R-:W0:Y:S01]  /*95f0*/  S2R R5, SR_SWINHI ;  /* 0x0000000000057919 */ /* 0x000e220000002f00 */
[----:B------:R-:W-:Y:S01]  /*9600*/  ULDC.64 UR10, c[0x0][0xc00] ;  /* 0x00030000000a7ab9 */ /* 0x000fe20000000a00 */
[----:B------:R-:W-:Y:S02]  /*9610*/  ULDC.64 UR8, c[0x0][0xc00] ;  /* 0x0003000000087ab9 */ /* 0x000fe40000000a00 */
        /* <DEDUP_REMOVED lines=77> */
[----:B------:R-:W-:Y:S01]  /*9af0*/  STSM.16.M88.4 [R37], R4 ;  /* 0x0000000425007844 */ /* 0x000fe20000000200 */
[----:B------:R-:W-:-:S02]  /*9b00*/  F2FP.BF16.F32.PACK_AB R10, R133, R132 ;  /* 0x00000084850a723e */ /* 0x000fc400000010ff */
[----:B------:R-:W-:Y:S02]  /*9b10*/  F2FP.BF16.F32.PACK_AB R11, R135, R134 ;  /* 0x00000086870b723e */ /* 0x000fe400000010ff */
[----:B-1----:R-:W-:Y:S02]  /*9b20*/  F2FP.BF16.F32.PACK_AB R12, R137, R136 ;  /* 0x00000088890c723e */ /* 0x002fe400000010ff */
[----:B------:R-:W-:Y:S01]  /*9b30*/  F2FP.BF16.F32.PACK_AB R13, R139, R138 ;  /* 0x0000008a8b0d723e */ /* 0x000fe200000010ff */
[----:B------:R-:W-:Y:S01]  /*9b40*/  STSM.16.M88.4 [R36], R8 ;  /* 0x0000000824007844 */ /* 0x000fe20000000200 */
[----:B------:R-:W-:Y:S01]  /*9b50*/  F2FP.BF16.F32.PACK_AB R14, R141, R140 ;  /* 0x0000008c8d0e723e */ /* 0x000fe200000010ff */
[----:B0-----:R-:W-:Y:S01]  /*9b60*/  IMAD.U32 R28, RZ, RZ, UR8 ;  /* 0x00000008ff1c7e24 */ /* 0x001fe2000f8e00ff */
[----:B------:R-:W-:Y:S01]  /*9b70*/  F2FP.BF16.F32.PACK_AB R15, R143, R142 ;  /* 0x0000008e8f0f723e */ /* 0x000fe200000010ff */
[----:B------:R-:W-:Y:S01]  /*9b80*/  IMAD.U32 R29, RZ, RZ, UR9 ;  /* 0x00000009ff1d7e24 */ /* 0x000fe2000f8e00ff */
[----:B------:R-:W-:Y:S01]  /*9b90*/  F2FP.BF16.F32.PACK_AB R24, R145, R144 ;  /* 0x000000909118723e */ /* 0x000fe200000010ff */
[----:B------:R-:W-:Y:S01]  /*9ba0*/  ULDC.64 UR8, c[0x0][0xc08] ;  /* 0x0003020000087ab9 */ /* 0x000fe20000000a00 */
[----:B------:R-:W-:Y:S01]  /*9bb0*/  F2FP.BF16.F32.PACK_AB R25, R147, R146 ;  /* 0x000000929319723e */ /* 0x000fe200000010ff */
[----:B------:R-:W-:Y:S01]  /*9bc0*/  STSM.16.M88.4 [R21], R12 ;  /* 0x0000000c15007844 */ /* 0x000fe20000000200 */
[----:B------:R-:W-:-:S02]  /*9bd0*/  F2FP.BF16.F32.PACK_AB R26, R149, R148 ;  /* 0x00000094951a723e */ /* 0x000fc400000010ff */
        /* <DEDUP_REMOVED lines=25> */
[----:B------:R-:W-:Y:S01]  /*9d70*/  VIADD R11, R17, UR38 ;  /* 0x00000026110b7c36 */ /* 0x000fe20008000000 */
[----:B------:R-:W-:Y:S01]  /*9d80*/  UISETP.NE.U32.AND UP0, UPT, UR10, URZ, UPT ;  /* 0x0000003f0a00728c */ /* 0x000fe2000bf05070 */
[----:B------:R0:W5:Y:S01]  /*9d90*/  @P4 LDG.E R21, desc[UR50][R4.64] ;  /* 0x0000003204154981 */ /* 0x000162000c1e1900 */
[----:B------:R-:W-:Y:S01]  /*9da0*/  UMOV UR4, URZ ;  /* 0x0000003f00047c82 */ /* 0x000fe20008000000 */
[----:B------:R-:W-:Y:S01]  /*9db0*/  USEL UR7, UR39, URZ, UP1 ;  /* 0x0000003f27077287 */ /* 0x000fe20008800000 */
[----:B------:R-:W-:Y:S01]  /*9dc0*/  IMAD.MOV.U32 R7, RZ, RZ, R11 ;  /* 0x000000ffff077224 */ /* 0x000fe200078e000b */
[----:B------:R-:W-:-:S04]  /*9dd0*/  UISETP.NE.AND.EX UP0, UPT, UR11, URZ, UPT, UP0 ;  /* 0x0000003f0b00728c */ /* 0x000fc8000bf05300 */
[----:B------:R-:W-:Y:S01]  /*9de0*/  USEL UR42, UR42, URZ, !UP0 ;  /* 0x0000003f2a2a7287 */ /* 0x000fe2000c000000 */
[----:B------:R-:W-:Y:S01]  /*9df0*/  ULDC.64 UR10, c[0x0][UR16+0x220] ;  /* 0x00008800100a7abb */ /* 0x000fe20008000a00 */
[----:B------:R-:W-:Y:S01]  /*9e00*/  ULDC.64 UR8, c[0x0][UR16+0x218] ;  /* 0x0000860010087abb */ /* 0x000fe20008000a00 */
[----:B0-----:R-:W-:Y:S01]  /*9e10*/  @P1 IMAD.HI.U32 R4, R11, R6, RZ ;  /* 0x000000060b041227 */ /* 0x001fe200078e00ff */
[----:B------:R-:W-:Y:S01]  /*9e20*/  USEL UR37, UR37, URZ, !UP0 ;  /* 0x0000003f25257287 */ /* 0x000fe2000c000000 */
[----:B------:R-:W-:Y:S01]  /*9e30*/  ULDC.64 UR12, c[0x0][UR16+0x228] ;  /* 0x00008a00100c7abb */ /* 0x000fe20008000a00 */
[----:B------:R-:W-:Y:S02]  /*9e40*/  UIMAD UR11, UR11, UR42, URZ ;  /* 0x0000002a0b0b72a4 */ /* 0x000fe4000f8e023f */
[----:B------:R-:W-:Y:S02]  /*9e50*/  UIMAD.WIDE.U32 UR14, UR8, UR43, URZ ;  /* 0x0000002b080e72a5 */ /* 0x000fe4000f8e003f */
[----:B------:R-:W-:Y:S01]  /*9e60*/  UIMAD UR17, UR9, UR43, URZ ;  /* 0x0000002b091172a4 */ /* 0x000fe2000f8e023f */
[----:B-1----:R-:W-:Y:S01]  /*9e70*/  @P1 SHF.R.U32.HI R7, RZ, R9, R4 ;  /* 0x00000009ff071219 */ /* 0x002fe20000011604 */
[----:B------:R-:W-:-:S02]  /*9e80*/  UIMAD.WIDE.U32 UR8, UR10, UR42, URZ ;  /* 0x0000002a0a0872a5 */ /* 0x000fc4000f8e003f */
[----:B------:R-:W-:Y:S02]  /*9e90*/  UIMAD.WIDE.U32 UR18, UR12, UR7, URZ ;  /* 0x000000070c1272a5 */ /* 0x000fe4000f8e003f */
[----:B------:R-:W-:Y:S01]  /*9ea0*/  UIMAD UR7, UR13, UR7, URZ ;  /* 0x000000070d0772a4 */ /* 0x000fe2000f8e023f */
[--C-:B------:R-:W-:Y:S01]  /*9eb0*/  IMAD.MOV R9, RZ, RZ, -R7.reuse ;  /* 0x000000ffff097224 */ /* 0x100fe200078e0a07 */
[----:B------:R-:W-:Y:S02]  /*9ec0*/  UIMAD UR11, UR10, UR37, UR11 ;  /* 0x000000250a0b72a4 */ /* 0x000fe4000f8e020b */
[----:B------:R-:W-:Y:S01]  /*9ed0*/  UIADD3 UR17, UR15, UR17, URZ ;  /* 0x000000110f117290 */ /* 0x000fe2000fffe03f */
[----:B------:R-:W-:Y:S02]  /*9ee0*/  IMAD.U32 R4, RZ, RZ, UR18 ;  /* 0x00000012ff047e24 */ /* 0x000fe4000f8e00ff */
[----:B------:R-:W-:Y:S01]  /*9ef0*/  IMAD.U32 R5, RZ, RZ, UR19 ;  /* 0x00000013ff057e24 */ /* 0x000fe2000f8e00ff */
[----:B------:R-:W-:Y:S01]  /*9f00*/  SHF.R.S32.HI R5, RZ, 0x1f, R7 ;  /* 0x0000001fff057819 */ /* 0x000fe20000011407 */
[----:B------:R-:W-:-:S05]  /*9f10*/  IMAD R9, R34, R9, R11 ;  /* 0x0000000922097224 */ /* 0x000fca00078e020b */
[----:B------:R-:W-:Y:S02]  /*9f20*/  SHF.R.S32.HI R6, RZ, 0x1f, R9 ;  /* 0x0000001fff067819 */ /* 0x000fe40000011409 */
[----:B--2---:R-:W-:-:S13]  /*9f30*/  @P0 R2UR UR4, R30 ;  /* 0x000000001e0402ca */ /* 0x004fda00000e0000 */
        /* <DEDUP_REMOVED lines=23> */
.L_x_8577:
        /* <DEDUP_REMOVED lines=15> */
[----:B------:R-:W-:Y:S01]  /*a1a0*/  ULDC.64 UR10, c[0x0][0xaa0] ;  /* 0x0002a800000a7ab9 */ /* 0x000fe20000000a00 */
[----:B------:R-:W0:Y:S02]  /*a1b0*/  @P1 LDC R49, c[0x0][0xbf0] ;  /* 0x0002fc00ff311b82 */ /* 0x000e240000000800 */
[----:B------:R-:W-:-:S03]  /*a1c0*/  IMAD.WIDE R32, R3, 0x2, R32 ;  /* 0x0000000203207825 */ /* 0x000fc600078e0220 */
[C---:B------:R-:W-:Y:S02]  /*a1d0*/  IADD3 R9, P6, R32.reuse, 0x1000, RZ ;  /* 0x0000100020097810 */ /* 0x040fe40007fde0ff */
[C---:B------:R-:W-:Y:S02]  /*a1e0*/  IADD3 R13, P5, R32.reuse, 0x2000, RZ ;  /* 0x00002000200d7810 */ /* 0x040fe40007fbe0ff */
[----:B------:R-:W-:Y:S02]  /*a1f0*/  LOP3.LUT R8, R9, 0x380, RZ, 0xc0, !PT ;  /* 0x0000038009087812 */ /* 0x000fe400078ec0ff */
[C---:B------:R-:W-:Y:S02]  /*a200*/  IADD3 R25, P4, R32.reuse, 0x3000, RZ ;  /* 0x0000300020197810 */ /* 0x040fe40007f9e0ff */
[C---:B------:R-:W-:Y:S02]  /*a210*/  IADD3 R29, P3, R32.reuse, 0x4000, RZ ;  /* 0x00004000201d7810 */ /* 0x040fe40007f7e0ff */
[----:B------:R-:W-:-:S02]  /*a220*/  IADD3 R37, P2, R32, 0x5000, RZ ;  /* 0x0000500020257810 */ /* 0x000fc40007f5e0ff */
[C---:B------:R-:W-:Y:S02]  /*a230*/  IADD3 R41, P0, R32.reuse, 0x6000, RZ ;  /* 0x0000600020297810 */ /* 0x040fe40007f1e0ff */
[----:B------:R-:W-:Y:S02]  /*a240*/  LOP3.LUT R5, R32, 0x380, RZ, 0xc0, !PT ;  /* 0x0000038020057812 */ /* 0x000fe400078ec0ff */
[----:B------:R-:W-:Y:S02]  /*a250*/  SHF.R.U64 R8, R8, 0x3, RZ ;  /* 0x0000000308087819 */ /* 0x000fe400000012ff */
[----:B------:R-:W-:Y:S02]  /*a260*/  LOP3.LUT R12, R13, 0x380, RZ, 0xc0, !PT ;  /* 0x000003800d0c7812 */ /* 0x000fe400078ec0ff */
[----:B------:R-:W-:Y:S02]  /*a270*/  LOP3.LUT R24, R25, 0x380, RZ, 0xc0, !PT ;  /* 0x0000038019187812 */ /* 0x000fe400078ec0ff */
[----:B------:R-:W-:-:S02]  /*a280*/  LOP3.LUT R28, R29, 0x380, RZ, 0xc0, !PT ;  /* 0x000003801d1c7812 */ /* 0x000fc400078ec0ff */
[----:B------:R-:W-:Y:S02]  /*a290*/  LOP3.LUT R36, R37, 0x380, RZ, 0xc0, !PT ;  /* 0x0000038025247812 */ /* 0x000fe400078ec0ff */
[----:B------:R-:W-:Y:S02]  /*a2a0*/  LOP3.LUT R40, R41, 0x380, RZ, 0xc0, !PT ;  /* 0x0000038029287812 */ /* 0x000fe400078ec0ff */
[----:B------:R-:W-:Y:S02]  /*a2b0*/  SHF.R.U64 R5, R5, 0x3, RZ ;  /* 0x0000000305057819 */ /* 0x000fe400000012ff */
[----:B------:R-:W-:Y:S01]  /*a2c0*/  LOP3.LUT R8, R8, R9, RZ, 0x3c, !PT ;  /* 0x0000000908087212 */ /* 0x000fe200078e3cff */
[----:B------:R-:W-:Y:S01]  /*a2d0*/  IMAD.X R9, RZ, RZ, R33, P6 ;  /* 0x000000ffff097224 */ /* 0x000fe200030e0621 */
[----:B------:R-:W-:Y:S02]  /*a2e0*/  IADD3 R3, P6, R32, 0x7000, RZ ;  /* 0x0000700020037810 */ /* 0x000fe40007fde0ff */
[----:B------:R-:W-:-:S02]  /*a2f0*/  SHF.R.U64 R12, R12, 0x3, RZ ;  /* 0x000000030c0c7819 */ /* 0x000fc400000012ff */
[----:B------:R-:W-:Y:S01]  /*a300*/  SHF.R.U64 R24, R24, 0x3, RZ ;  /* 0x0000000318187819 */ /* 0x000fe200000012ff */
[--C-:B------:R-:W-:Y:S01]  /*a310*/  IMAD.X R45, RZ, RZ, R33.reuse, P6 ;  /* 0x000000ffff2d7224 */ /* 0x100fe200030e0621 */
[----:B------:R-:W-:Y:S01]  /*a320*/  SHF.R.U64 R28, R28, 0x3, RZ ;  /* 0x000000031c1c7819 */ /* 0x000fe200000012ff */
[----:B------:R-:W-:Y:S01]  /*a330*/  UIMAD UR7, UR12, UR10, URZ ;  /* 0x0000000a0c0772a4 */ /* 0x000fe2000f8e023f */
[----:B------:R-:W-:Y:S01]  /*a340*/  SHF.R.U64 R36, R36, 0x3, RZ ;  /* 0x0000000324247819 */ /* 0x000fe200000012ff */
[----:B------:R-:W-:Y:S01]  /*a350*/  UIMAD.WIDE.U32 UR8, UR4, UR10, URZ ;  /* 0x0000000a040872a5 */ /* 0x000fe2000f8e003f */
[----:B------:R-:W-:Y:S01]  /*a360*/  SHF.R.U64 R40, R40, 0x3, RZ ;  /* 0x0000000328287819 */ /* 0x000fe200000012ff */
[----:B------:R-:W5:Y:S01]  /*a370*/  LD.E.128 R8, desc[UR50][R8.64] ;  /* 0x0000003208087980 */ /* 0x000f62000c101d00 */
        /* <DEDUP_REMOVED lines=11> */
[----:B------:R1:W5:Y:S01]  /*a430*/  LD.E.128 R4, desc[UR50][R32.64] ;  /* 0x0000003220047980 */ /* 0x000362000c101d00 */
[----:B------:R-:W-:Y:S01]  /*a440*/  LOP3.LUT R0, R3, 0x380, RZ, 0xc0, !PT ;  /* 0x0000038003007812 */ /* 0x000fe200078ec0ff */
[----:B------:R-:W-:-:S02]  /*a450*/  UIMAD UR7, UR4, UR11, UR7 ;  /* 0x0000000b040772a4 */ /* 0x000fc4000f8e0207 */
[----:B------:R-:W5:Y:S01]  /*a460*/  LD.E.128 R12, desc[UR50][R12.64] ;  /* 0x000000320c0c7980 */ /* 0x000f62000c101d00 */
[----:B------:R-:W-:-:S03]  /*a470*/  SHF.R.U64 R0, R0, 0x3, RZ ;  /* 0x0000000300007819 */ /* 0x000fc600000012ff */
[----:B------:R-:W5:Y:S01]  /*a480*/  LD.E.128 R24, desc[UR50][R24.64] ;  /* 0x0000003218187980 */ /* 0x000f62000c101d00 */
[----:B-1----:R-:W1:Y:S01]  /*a490*/  @P1 LDC R33, c[0x0][0xbec] ;  /* 0x0002fb00ff211b82 */ /* 0x002e620000000800 */
[----:B------:R-:W-:Y:S01]  /*a4a0*/  UIADD3 UR9, UR9, UR7, URZ ;  /* 0x0000000709097290 */ /* 0x000fe2000fffe03f */
[----:B------:R-:W-:Y:S01]  /*a4b0*/  LOP3.LUT R44, R0, R3, RZ, 0x3c, !PT ;  /* 0x00000003002c7212 */ /* 0x000fe200078e3cff */
[----:B------:R-:W-:Y:S01]  /*a4c0*/  ULDC.64 UR10, c[0x0][0xae8] ;  /* 0x0002ba00000a7ab9 */ /* 0x000fe20000000a00 */
[----:B------:R-:W-:Y:S01]  /*a4d0*/  IMAD R0, R19, 0x20, R197 ;  /* 0x0000002013007824 */ /* 0x000fe200078e02c5 */
[----:B------:R-:W-:Y:S01]  /*a4e0*/  UIMAD.WIDE.U32 UR8, UR43, UR10, UR8 ;  /* 0x0000000a2b0872a5 */ /* 0x000fe2000f8e0008 */
[----:B------:R-:W5:Y:S01]  /*a4f0*/  LD.E.128 R28, desc[UR50][R28.64] ;  /* 0x000000321c1c7980 */ /* 0x000f62000c101d00 */
[----:B------:R-:W-:Y:S01]  /*a500*/  USHF.R.S32.HI UR4, URZ, 0x1f, UR42 ;  /* 0x0000001f3f047899 */ /* 0x000fe2000801142a */
[----:B------:R-:W-:Y:S01]  /*a510*/  VIADD R48, R0, UR38 ;  /* 0x0000002600307c36 */ /* 0x000fe20008000000 */
[----:B------:R-:W-:Y:S01]  /*a520*/  UIMAD UR9, UR43, UR11, UR9 ;  /* 0x0000000b2b0972a4 */ /* 0x000fe2000f8e0209 */
[----:B------:R-:W5:Y:S02]  /*a530*/  LD.E.128 R36, desc[UR50][R36.64] ;  /* 0x0000003224247980 */ /* 0x000f64000c101d00 */
[----:B------:R-:W-:-:S02]  /*a540*/  ULDC.64 UR10, c[0x0][0xaf0] ;  /* 0x0002bc00000a7ab9 */ /* 0x000fc40000000a00 */
[----:B------:R-:W-:Y:S01]  /*a550*/  UIMAD UR4, UR4, UR10, URZ ;  /* 0x0000000a040472a4 */ /* 0x000fe2000f8e023f */
[----:B------:R-:W-:Y:S01]  /*a560*/  IMAD.MOV.U32 R3, RZ, RZ, R48 ;  /* 0x000000ffff037224 */ /* 0x000fe200078e0030 */
[----:B------:R-:W5:Y:S02]  /*a570*/  LD.E.128 R40, desc[UR50][R40.64] ;  /* 0x0000003228287980 */ /* 0x000f64000c101d00 */
[----:B------:R-:W-:Y:S02]  /*a580*/  UIMAD UR4, UR42, UR11, UR4 ;  /* 0x0000000b2a0472a4 */ /* 0x000fe4000f8e0204 */
[----:B------:R-:W5:Y:S01]  /*a590*/  LD.E.128 R44, desc[UR50][R44.64] ;  /* 0x000000322c2c7980 */ /* 0x000f62000c101d00 */
[----:B-1----:R-:W-:Y:S01]  /*a5a0*/  @P1 IMAD.HI.U32 R0, R48, R33, RZ ;  /* 0x0000002130001227 */ /* 0x002fe200078e00ff */
[----:B------:R-:W-:Y:S01]  /*a5b0*/  UIMAD.WIDE.U32 UR42, UR42, UR10, UR8 ;  /* 0x0000000a2a2a72a5 */ /* 0x000fe2000f8e0008 */
[----:B------:R-:W-:Y:S01]  /*a5c0*/  @!PT LDS RZ, [RZ] ;  /* 0x00000000fffff984 */ /* 0x000fe20000000800 */
[----:B------:R-:W-:Y:S01]  /*a5d0*/  @!PT LDS RZ, [RZ] ;  /* 0x00000000fffff984 */ /* 0x000fe20000000800 */
[----:B------:R-:W-:Y:S01]  /*a5e0*/  @!PT LDS RZ, [RZ] ;  /* 0x00000000fffff984 */ /* 0x000fe20000000800 */
[----:B------:R-:W-:Y:S01]  /*a5f0*/  @!PT LDS RZ, [RZ] ;  /* 0x00000000fffff984 */ /* 0x000fe20000000800 */
[----:B------:R1:W-:Y:S06]  /*a600*/  MEMBAR.ALL.CTA ;  /* 0x0000000000007992 */ /* 0x0003ec0000008000 */
[----:B-1----:R-:W1:Y:S01]  /*a610*/  FENCE.VIEW.ASYNC.S ;  /* 0x00000000000073c6 */ /* 0x002e620000000000 */
[----:B------:R-:W-:Y:S01]  /*a620*/  ULDC.64 UR8, c[0x0][0xae0] ;  /* 0x0002b80000087ab9 */ /* 0x000fe20000000a00 */
[----:B0-----:R-:W-:Y:S01]  /*a630*/  @P1 SHF.R.U32.HI R3, RZ, R49, R0 ;  /* 0x00000031ff031219 */ /* 0x001fe20000011600 */
[----:B------:R-:W-:-:S03]  /*a640*/  UIADD3 UR4, UR43, UR4, URZ ;  /* 0x000000042b047290 */ /* 0x000fc6000fffe03f */
[--C-:B------:R-:W-:Y:S01]  /*a650*/  SHF.R.S32.HI R0, RZ, 0x1f, R3.reuse ;  /* 0x0000001fff007819 */ /* 0x100fe20000011403 */
[----:B------:R-:W-:Y:S02]  /*a660*/  IMAD.MOV R49, RZ, RZ, -R3 ;  /* 0x000000ffff317224 */ /* 0x000fe400078e0a03 */
[----:B------:R-:W-:Y:S02]  /*a670*/  IMAD.U32 R33, RZ, RZ, UR43 ;  /* 0x0000002bff217e24 */ /* 0x000fe4000f8e00ff */
[----:B------:R-:W-:Y:S02]  /*a680*/  IMAD R0, R0, UR8, RZ ;  /* 0x0000000800007c24 */ /* 0x000fe4000f8e02ff */
[----:B------:R-:W-:Y:S02]  /*a690*/  IMAD R49, R34, R49, R48 ;  /* 0x0000003122317224 */ /* 0x000fe400078e0230 */
[----:B------:R-:W-:Y:S02]  /*a6a0*/  IMAD.U32 R32, RZ, RZ, UR42 ;  /* 0x0000002aff207e24 */ /* 0x000fe4000f8e00ff */
[----:B------:R-:W-:-:S02]  /*a6b0*/  IMAD.U32 R33, RZ, RZ, UR4 ;  /* 0x00000004ff217e24 */ /* 0x000fc4000f8e00ff */
[C---:B------:R-:W-:Y:S01]  /*a6c0*/  IMAD R51, R3.reuse, UR9, R0 ;  /* 0x0000000903337c24 */ /* 0x040fe2000f8e0200 */
[----:B------:R-:W-:Y:S01]  /*a6d0*/  SHF.R.S32.HI R0, RZ, 0x1f, R49 ;  /* 0x0000001fff007819 */ /* 0x000fe20000011431 */
[----:B------:R-:W-:Y:S01]  /*a6e0*/  IMAD.WIDE.U32 R32, R3, UR8, R32 ;  /* 0x0000000803207c25 */ /* 0x000fe2000f8e0020 */
[----:B------:R-:W-:-:S03]  /*a6f0*/  ULDC.64 UR8, c[0x0][0xad8] ;  /* 0x0002b60000087ab9 */ /* 0x000fc60000000a00 */
[----:B------:R-:W-:Y:S02]  /*a700*/  IMAD.IADD R33, R33, 0x1, R51 ;  /* 0x0000000121217824 */ /* 0x000fe400078e0233 */
[----:B------:R-:W-:Y:S02]  /*a710*/  IMAD R34, R0, UR8, RZ ;  /* 0x0000000800227c24 */ /* 0x000fe4000f8e02ff */
[----:B------:R-:W-:Y:S02]  /*a720*/  VIADD R50, R197, UR38 ;  /* 0x00000026c5327c36 */ /* 0x000fe40008000000 */
        /* <DEDUP_REMOVED lines=12> */
[----:B-1----:R0:W-:Y:S01]  /*a7f0*/  SYNCS.ARRIVE.TRANS64.RED.A1T0 RZ, [R20+URZ], RZ ;  /* 0x000000ff14ff79a7 */ /* 0x0021e2000810043f */
[----:B------:R0:W1:Y:S01]  /*a800*/  SHFL.IDX PT, R33, R34, RZ, 0x181f ;  /* 0x00181fff22217589 */ /* 0x00006200000e0000 */
[----:B------:R-:W-:Y:S03]  /*a810*/  BSSY B1, `(.L_x_8579) ;  /* 0x000000d000017945 */ /* 0x000fe60003800000 */
[----:B------:R0:W2:Y:S01]  /*a820*/  SHFL.IDX PT, R49, R3, RZ, 0x181f ;  /* 0x00181fff03317589 */ /* 0x0000a200000e0000 */
[----:B------:R-:W-:Y:S01]  /*a830*/  ISETP.GE.AND P1, PT, R0, R21, PT ;  /* 0x000000150000720c */ /* 0x000fe20003f26270 */
[----:B------:R-:W-:-:S12]  /*a840*/  @P2 BRA `(.L_x_8580) ;  /* 0x0000000000242947 */ /* 0x000fd80003800000 */
[----:B------:R-:W-:Y:S02]  /*a850*/  ULDC UR4, c[0x0][0xac8] ;  /* 0x0002b20000047ab9 */ /* 0x000fe40000000800 */
[----:B------:R-:W-:Y:S02]  /*a860*/  ISETP.GE.AND P2, PT, R2, UR4, PT ;  /* 0x0000000402007c0c */ /* 0x000fe4000bf46270 */
[----:B------:R-:W-:-:S11]  /*a870*/  ISETP.GE.AND P3, PT, R18, UR4, PT ;  /* 0x0000000412007c0c */ /* 0x000fd6000bf66270 */
[-C--:B-1----:R-:W-:Y:S02]  /*a880*/  @!P2 LEA R32, P4, R2, R33.reuse, 0x1 ;  /* 0x000000210220a211 */ /* 0x082fe400078808ff */
[----:B------:R-:W-:Y:S02]  /*a890*/  @!P3 LEA R48, P5, R18, R33, 0x1 ;  /* 0x000000211230b211 */ /* 0x000fe400078a08ff */
[-C--:B--2---:R-:W-:Y:S02]  /*a8a0*/  @!P2 LEA.HI.X R33, R2, R49.reuse, R218, 0x1, P4 ;  /* 0x000000310221a211 */ /* 0x084fe400020f0cda */
[----:B------:R-:W-:-:S03]  /*a8b0*/  @!P3 LEA.HI.X R49, R18, R49, R217, 0x1, P5 ;  /* 0x000000311231b211 */ /* 0x000fc600028f0cd9 */
[----:B-----5:R3:W-:Y:S04]  /*a8c0*/  @!P2 ST.E.128 desc[UR50][R32.64], R4 ;  /* 0x000000042000a985 */ /* 0x0207e8000c101d32 */
[----:B------:R3:W-:Y:S02]  /*a8d0*/  @!P3 ST.E.128 desc[UR50][R48.64], R28 ;  /* 0x0000001c3000b985 */ /* 0x0007e4000c101d32 */
.L_x_8580:
[----:B------:R-:W-:Y:S05]  /*a8e0*/  BSYNC B1 ;  /* 0x0000000000017941 */ /* 0x000fea0003800000 */
.L_x_8579:
[----:B---3-5:R3:W4:Y:S01]  /*a8f0*/  SHFL.IDX PT, R7, R3, 0x1, 0x181f ;  /* 0x00381f0003077f89 */ /* 0x02872200000e0000 */
[----:B------:R-:W-:Y:S03]  /*a900*/  BSSY B1, `(.L_x_8581) ;  /* 0x000000c000017945 */ /* 0x000fe60003800000 */
[----:B------:R3:W0:Y:S01]  /*a910*/  SHFL.IDX PT, R5, R34, 0x1, 0x181f ;  /* 0x00381f0022057f89 */ /* 0x00062200000e0000 */
[----:B------:R-:W-:Y:S05]  /*a920*/  @P0 BRA `(.L_x_8582) ;  /* 0x0000000000240947 */ /* 0x000fea0003800000 */
[----:B------:R-:W-:Y:S02]  /*a930*/  ULDC UR4, c[0x0][0xac8] ;  /* 0x0002b20000047ab9 */ /* 0x000fe40000000800 */
[----:B------:R-:W-:Y:S02]  /*a940*/  ISETP.GE.AND P3, PT, R2, UR4, PT ;  /* 0x0000000402007c0c */ /* 0x000fe4000bf66270 */
[----:B------:R-:W-:-:S11]  /*a950*/  ISETP.GE.AND P4, PT, R18, UR4, PT ;  /* 0x0000000412007c0c */ /* 0x000fd6000bf86270 */
[-C--:B0-----:R-:W-:Y:S02]  /*a960*/  @!P3 LEA R4, P0, R2, R5.reuse, 0x1 ;  /* 0x000000050204b211 */ /* 0x081fe400078008ff */
[----:B------:R-:W-:Y:S02]  /*a970*/  @!P4 LEA R6, P2, R18, R5, 0x1 ;  /* 0x000000051206c211 */ /* 0x000fe400078408ff */
[-C--:B----4-:R-:W-:Y:S02]  /*a980*/  @!P3 LEA.HI.X R5, R2, R7.reuse, R218, 0x1, P0 ;  /* 0x000000070205b211 */ /* 0x090fe400000f0cda */
[----:B------:R-:W-:-:S03]  /*a990*/  @!P4 LEA.HI.X R7, R18, R7, R217, 0x1, P2 ;  /* 0x000000071207c211 */ /* 0x000fc600010f0cd9 */
[----:B------:R0:W-:Y:S04]  /*a9a0*/  @!P3 ST.E.128 desc[UR50][R4.64], R8 ;  /* 0x000000080400b985 */ /* 0x0001e8000c101d32 */
[----:B------:R0:W-:Y:S02]  /*a9b0*/  @!P4 ST.E.128 desc[UR50][R6.64], R36 ;  /* 0x000000240600c985 */ /* 0x0001e4000c101d32 */
.L_x_8582:
[----:B------:R-:W-:Y:S05]  /*a9c0*/  BSYNC B1 ;  /* 0x0000000000017941 */ /* 0x000fea0003800000 */
.L_x_8581:
[----:B0---4-:R0:W4:Y:S01]  /*a9d0*/  SHFL.IDX PT, R7, R3, 0x2, 0x181f ;  /* 0x00581f0003077f89 */ /* 0x01112200000e0000 */
        /* <DEDUP_REMOVED lines=12> */
.L_x_8584:
[----:B------:R-:W-:Y:S05]  /*aaa0*/  BSYNC B1 ;  /* 0x0000000000017941 */ /* 0x000fea0003800000 */
.L_x_8583:
[----:B------:R-:W-:Y:S01]  /*aab0*/  VIADD R0, R50, 0x60 ;  /* 0x0000006032007836 */ /* 0x000fe20000000000 */
[----:B0--3--:R-:W0:Y:S04]  /*aac0*/  SHFL.IDX PT, R3, R3, 0x3, 0x181f ;  /* 0x00781f0003037f89 */ /* 0x009e2800000e0000 */
[----:B------:R-:W-:Y:S01]  /*aad0*/  ISETP.GE.AND P0, PT, R0, R21, PT ;  /* 0x000000150000720c */ /* 0x000fe20003f06270 */
[----:B----4-:R3:W4:-:S12]  /*aae0*/  SHFL.IDX PT, R7, R34, 0x3, 0x181f ;  /* 0x00781f0022077f89 */ /* 0x01071800000e0000 */
[----:B---3--:R-:W-:Y:S05]  /*aaf0*/  @P0 BRA `(.L_x_8585) ;  /* 0x0000001800280947 */ /* 0x008fea0003800000 */
[----:B------:R-:W-:Y:S02]  /*ab00*/  ULDC UR4, c[0x0][0xac8] ;  /* 0x0002b20000047ab9 */ /* 0x000fe40000000800 */
[----:B------:R-:W-:-:S13]  /*ab10*/  ISETP.GE.AND P1, PT, R2, UR4, PT ;  /* 0x0000000402007c0c */ /* 0x000fda000bf26270 */
[----:B----4-:R-:W-:-:S04]  /*ab20*/  @!P1 LEA R4, P0, R2, R7, 0x1 ;  /* 0x0000000702049211 */ /* 0x010fc800078008ff */
        /* <DEDUP_REMOVED lines=8> */
.L_x_8578:
[----:B------:R-:W-:Y:S01]  /*abb0*/  ULDC.64 UR10, c[0x0][0xb08] ;  /* 0x0002c200000a7ab9 */ /* 0x000fe20000000a00 */
[----:B------:R-:W0:Y:S01]  /*abc0*/  @P1 LDC R0, c[0x0][0xbec] ;  /* 0x0002fb00ff001b82 */ /* 0x000e220000000800 */
[----:B------:R-:W-:Y:S01]  /*abd0*/  UIMAD UR7, UR12, UR10, URZ ;  /* 0x0000000a0c0772a4 */ /* 0x000fe2000f8e023f */
[----:B------:R-:W-:Y:S01]  /*abe0*/  IMAD.MOV.U32 R3, RZ, RZ, R11 ;  /* 0x000000ffff037224 */ /* 0x000fe200078e000b */
[----:B------:R-:W-:Y:S01]  /*abf0*/  UIMAD.WIDE.U32 UR8, UR4, UR10, URZ ;  /* 0x0000000a040872a5 */ /* 0x000fe2000f8e003f */
[----:B------:R-:W-:Y:S01]  /*ac00*/  ISETP.GE.AND P0, PT, R10, R21, PT ;  /* 0x000000150a00720c */ /* 0x000fe20003f06270 */
[----:B------:R-:W-:Y:S01]  /*ac10*/  UIMAD UR7, UR4, UR11, UR7 ;  /* 0x0000000b040772a4 */ /* 0x000fe2000f8e0207 */
[----:B------:R-:W-:Y:S01]  /*ac20*/  VIADD R20, R20, 0x28820 ;  /* 0x0002882014147836 */ /* 0x000fe20000000000 */
[----:B------:R-:W-:Y:S01]  /*ac30*/  USHF.R.S32.HI UR4, URZ, 0x1f, UR42 ;  /* 0x0000001f3f047899 */ /* 0x000fe2000801142a */
[----:B------:R-:W1:Y:S01]  /*ac40*/  @P1 LDC R5, c[0x0][0xbf0] ;  /* 0x0002fc00ff051b82 */ /* 0x000e620000000800 */
[----:B------:R-:W-:Y:S01]  /*ac50*/  UIADD3 UR9, UR9, UR7, URZ ;  /* 0x0000000709097290 */ /* 0x000fe2000fffe03f */
[----:B------:R-:W-:Y:S01]  /*ac60*/  BSSY B1, `(.L_x_8586) ;  /* 0x0000068000017945 */ /* 0x000fe20003800000 */
[----:B------:R-:W-:Y:S01]  /*ac70*/  ULDC.64 UR10, c[0x0][0xb38] ;  /* 0x0002ce00000a7ab9 */ /* 0x000fe20000000a00 */
[----:B------:R-:W-:Y:S01]  /*ac80*/  PRMT R20, RZ, 0x654, R20 ;  /* 0x00000654ff147816 */ /* 0x000fe20000000014 */
[----:B------:R-:W-:-:S03]  /*ac90*/  UIMAD.WIDE.U32 UR8, UR43, UR10, UR8 ;  /* 0x0000000a2b0872a5 */ /* 0x000fc6000f8e0008 */
[----:B------:R2:W-:Y:S01]  /*aca0*/  SYNCS.ARRIVE.TRANS64.RED.A1T0 RZ, [R20+URZ], RZ ;  /* 0x000000ff14ff79a7 */ /* 0x0005e2000810043f */
        /* <DEDUP_REMOVED lines=8> */
[----:B-1----:R-:W-:Y:S02]  /*ad30*/  @P1 SHF.R.U32.HI R3, RZ, R5, R0 ;  /* 0x00000005ff031219 */ /* 0x002fe40000011600 */
[----:B------:R-:W-:Y:S02]  /*ad40*/  UMOV UR8, UR42 ;  /* 0x0000002a00087c82 */ /* 0x000fe40008000000 */
[----:B------:R-:W-:Y:S01]  /*ad50*/  UIMAD.WIDE.U32 UR8, UR39, UR10, UR8 ;  /* 0x0000000a270872a5 */ /* 0x000fe2000f8e0008 */
[--C-:B------:R-:W-:Y:S01]  /*ad60*/  SHF.R.S32.HI R0, RZ, 0x1f, R3.reuse ;  /* 0x0000001fff007819 */ /* 0x100fe20000011403 */
[----:B------:R-:W-:Y:S02]  /*ad70*/  IMAD.MOV R7, RZ, RZ, -R3 ;  /* 0x000000ffff077224 */ /* 0x000fe400078e0a03 */
[----:B------:R-:W-:-:S02]  /*ad80*/  UIMAD UR39, UR39, UR11, UR9 ;  /* 0x0000000b272772a4 */ /* 0x000fc4000f8e0209 */
[----:B------:R-:W-:Y:S01]  /*ad90*/  IMAD R7, R34, R7, R11 ;  /* 0x0000000722077224 */ /* 0x000fe200078e020b */
[----:B------:R-:W-:Y:S01]  /*ada0*/  ULDC.64 UR10, c[0x0][0xb30] ;  /* 0x0002cc00000a7ab9 */ /* 0x000fe20000000a00 */
[----:B------:R-:W-:Y:S02]  /*adb0*/  IMAD.U32 R5, RZ, RZ, UR9 ;  /* 0x00000009ff057e24 */ /* 0x000fe4000f8e00ff */
        /* <DEDUP_REMOVED lines=14> */
[----:B------:R-:W-:Y:S01]  /*aea0*/  LEA.HI.X R3, R4, UR9, R3, 0x2, P1 ;  /* 0x0000000904037c11 */ /* 0x000fe200088f1403 */
[----:B------:R2:W0:Y:S04]  /*aeb0*/  SHFL.IDX PT, R6, R0, RZ, 0x1c1f ;  /* 0x001c1fff00067589 */ /* 0x00042800000e0000 */
[----:B------:R2:W1:Y:S01]  /*aec0*/  SHFL.IDX PT, R7, R3, RZ, 0x1c1f ;  /* 0x001c1fff03077589 */ /* 0x00046200000e0000 */
[----:B------:R-:W-:Y:S05]  /*aed0*/  @P0 BRA `(.L_x_8587) ;  /* 0x0000000400000947 */ /* 0x000fea0003800000 */
[----:B------:R-:W-:Y:S02]  /*aee0*/  ULDC UR4, c[0x0][0xac8] ;  /* 0x0002b20000047ab9 */ /* 0x000fe40000000800 */
[----:B------:R-:W-:Y:S02]  /*aef0*/  ISETP.GE.AND P3, PT, R16, UR4, PT ;  /* 0x0000000410007c0c */ /* 0x000fe4000bf66270 */
[----:B------:R-:W-:Y:S02]  /*af00*/  ISETP.GE.AND P2, PT, R196, UR4, PT ;  /* 0x00000004c4007c0c */ /* 0x000fe4000bf46270 */
[----:B------:R-:W-:Y:S02]  /*af10*/  ISETP.GE.AND P1, PT, R195, UR4, PT ;  /* 0x00000004c3007c0c */ /* 0x000fe4000bf26270 */
[----:B------:R-:W-:Y:S02]  /*af20*/  ISETP.GE.AND P0, PT, R194, UR4, PT ;  /* 0x00000004c2007c0c */ /* 0x000fe4000bf06270 */
[----:B------:R-:W-:-:S05]  /*af30*/  ISETP.GE.AND P4, PT, R192, UR4, PT ;  /* 0x00000004c0007c0c */ /* 0x000fca000bf86270 */
[----:B01----:R-:W-:Y:S02]  /*af40*/  @!P3 IMAD.WIDE R4, R16, 0x4, R6 ;  /* 0x000000041004b825 */ /* 0x003fe400078e0206 */
        /* <DEDUP_REMOVED lines=12> */
[-C--:B0-----:R-:W-:Y:S01]  /*b010*/  @!P3 LEA R4, P6, R193, R6.reuse, 0x2 ;  /* 0x00000006c104b211 */ /* 0x081fe200078c10ff */
[----:B------:R0:W-:Y:S01]  /*b020*/  @!P0 ST.E.64 desc[UR50][R12.64], R100 ;  /* 0x000000640c008985 */ /* 0x0001e2000c101b32 */
[----:B------:R-:W-:-:S02]  /*b030*/  @!P4 LEA R14, P0, R192, R6, 0x2 ;  /* 0x00000006c00ec211 */ /* 0x000fc400078010ff */
        /* <DEDUP_REMOVED lines=9> */
[----:B-1----:R-:W-:-:S03]  /*b0d0*/  @!P2 LEA R8, P4, R190, R6, 0x2 ;  /* 0x00000006be08a211 */ /* 0x002fc600078810ff */
[----:B------:R-:W-:Y:S01]  /*b0e0*/  @!P5 ST.E.64 desc[UR50][R24.64], R112 ;  /* 0x000000701800d985 */ /* 0x000fe2000c101b32 */
[CC--:B---3--:R-:W-:Y:S02]  /*b0f0*/  @!P1 LEA R10, P5, R189.reuse, R6.reuse, 0x2 ;  /* 0x00000006bd0a9211 */ /* 0x0c8fe400078a10ff */
        /* <DEDUP_REMOVED lines=16> */
[CC--:B0-----:R-:W-:Y:S02]  /*b200*/  @!P2 LEA R8, P3, R185.reuse, R6.reuse, 0x2 ;  /* 0x00000006b908a211 */ /* 0x0c1fe400078610ff */
[-C--:B------:R-:W-:Y:S02]  /*b210*/  @!P4 LEA.HI.X R15, R186, R7.reuse, R203, 0x2, P6 ;  /* 0x00000007ba0fc211 */ /* 0x080fe400030f14cb */
[-C--:B-1----:R-:W-:Y:S02]  /*b220*/  @!P1 LEA R10, P6, R184, R6.reuse, 0x2 ;  /* 0x00000006b80a9211 */ /* 0x082fe400078c10ff */
        /* <DEDUP_REMOVED lines=11> */
.L_x_8587:
[----:B------:R-:W-:Y:S05]  /*b2e0*/  BSYNC B1 ;  /* 0x0000000000017941 */ /* 0x000fea0003800000 */
.L_x_8586:
[----:B------:R-:W-:Y:S01]  /*b2f0*/  ISETP.GE.AND P0, PT, R26, R21, PT ;  /* 0x000000151a00720c */ /* 0x000fe20003f06270 */
[----:B-1--4-:R1:W3:Y:S04]  /*b300*/  SHFL.IDX PT, R7, R3, 0x1, 0x1c1f ;  /* 0x003c1f0003077f89 */ /* 0x0122e800000e0000 */
[----:B0-----:R1:W0:Y:S08]  /*b310*/  SHFL.IDX PT, R6, R0, 0x1, 0x1c1f ;  /* 0x003c1f0000067f89 */ /* 0x00123000000e0000 */
[----:B-1----:R-:W-:Y:S05]  /*b320*/  @P0 BRA `(.L_x_8585) ;  /* 0x00000010001c0947 */ /* 0x002fea0003800000 */
[----:B------:R-:W-:Y:S02]  /*b330*/  ULDC UR4, c[0x0][0xac8] ;  /* 0x0002b20000047ab9 */ /* 0x000fe40000000800 */
[----:B------:R-:W-:Y:S02]  /*b340*/  ISETP.GE.AND P1, PT, R196, UR4, PT ;  /* 0x00000004c4007c0c */ /* 0x000fe4000bf26270 */
[----:B------:R-:W-:Y:S02]  /*b350*/  ISETP.GE.AND P0, PT, R195, UR4, PT ;  /* 0x00000004c3007c0c */ /* 0x000fe4000bf06270 */
[----:B------:R-:W-:Y:S02]  /*b360*/  ISETP.GE.AND P2, PT, R16, UR4, PT ;  /* 0x0000000410007c0c */ /* 0x000fe4000bf46270 */
[----:B------:R-:W-:Y:S02]  /*b370*/  ISETP.GE.AND P4, PT, R193, UR4, PT ;  /* 0x00000004c1007c0c */ /* 0x000fe4000bf86270 */
[----:B------:R-:W-:-:S05]  /*b380*/  ISETP.GE.AND P3, PT, R194, UR4, PT ;  /* 0x00000004c2007c0c */ /* 0x000fca000bf66270 */
[CC--:B0-----:R-:W-:Y:S02]  /*b390*/  @!P1 LEA R8, P5, R196.reuse, R6.reuse, 0x2 ;  /* 0x00000006c4089211 */ /* 0x0c1fe400078a10ff */
[CC--:B------:R-:W-:Y:S02]  /*b3a0*/  @!P0 LEA R10, P6, R195.reuse, R6.reuse, 0x2 ;  /* 0x00000006c30a8211 */ /* 0x0c0fe400078c10ff */
[-C--:B---3--:R-:W-:Y:S01]  /*b3b0*/  @!P1 LEA.HI.X R9, R196, R7.reuse, R213, 0x2, P5 ;  /* 0x00000007c4099211 */ /* 0x088fe200028f14d5 */
[----:B------:R-:W-:Y:S01]  /*b3c0*/  @!P2 IMAD.WIDE R4, R16, 0x4, R6 ;  /* 0x000000041004a825 */ /* 0x000fe200078e0206 */
[----:B------:R-:W-:Y:S02]  /*b3d0*/  ISETP.GE.AND P5, PT, R192, UR4, PT ;  /* 0x00000004c0007c0c */ /* 0x000fe4000bfa6270 */
[----:B------:R-:W-:Y:S02]  /*b3e0*/  @!P0 LEA.HI.X R11, R195, R7, R212, 0x2, P6 ;  /* 0x00000007c30b8211 */ /* 0x000fe400030f14d4 */
[----:B------:R0:W-:Y:S01]  /*b3f0*/  @!P2 ST.E.64 desc[UR50][R4.64], R90 ;  /* 0x0000005a0400a985 */ /* 0x0001e2000c101b32 */
[----:B------:R-:W-:-:S02]  /*b400*/  @!P4 LEA R14, P2, R193, R6, 0x2 ;  /* 0x00000006c10ec211 */ /* 0x000fc400078410ff */
        /* <DEDUP_REMOVED lines=8> */
[----:B--2---:R-:W-:-:S03]  /*b490*/  @!P5 LEA R20, P6, R192, R6, 0x2 ;  /* 0x00000006c014d211 */ /* 0x004fc600078c10ff */
[----:B------:R2:W-:Y:S01]  /*b4a0*/  @!P3 ST.E.64 desc[UR50][R12.64], R102 ;  /* 0x000000660c00b985 */ /* 0x0005e2000c101b32 */
[-C--:B------:R-:W-:Y:S02]  /*b4b0*/  @!P5 LEA.HI.X R21, R192, R7.reuse, R209, 0x2, P6 ;  /* 0x00000007c015d211 */ /* 0x080fe400030f14d1 */
[----:B------:R-:W-:Y:S01]  /*b4c0*/  ISETP.GE.AND P3, PT, R188, UR4, PT ;  /* 0x00000004bc007c0c */ /* 0x000fe2000bf66270 */
[----:B------:R3:W-:Y:S01]  /*b4d0*/  @!P4 ST.E.64 desc[UR50][R14.64], R106 ;  /* 0x0000006a0e00c985 */ /* 0x0007e2000c101b32 */
[-C--:B0-----:R-:W-:Y:S02]  /*b4e0*/  @!P0 LEA R4, P4, R191, R6.reuse, 0x2 ;  /* 0x00000006bf048211 */ /* 0x081fe400078810ff */
[-C--:B-1----:R-:W-:Y:S01]  /*b4f0*/  @!P2 LEA R10, P6, R189, R6.reuse, 0x2 ;  /* 0x00000006bd0aa211 */ /* 0x082fe200078c10ff */
[----:B------:R-:W-:Y:S01]  /*b500*/  @!P5 ST.E.64 desc[UR50][R20.64], R110 ;  /* 0x0000006e1400d985 */ /* 0x000fe2000c101b32 */
[----:B------:R-:W-:Y:S02]  /*b510*/  @!P1 LEA R8, P5, R190, R6, 0x2 ;  /* 0x00000006be089211 */ /* 0x000fe400078a10ff */
[----:B------:R-:W-:-:S02]  /*b520*/  @!P0 LEA.HI.X R5, R191, R7, R208, 0x2, P4 ;  /* 0x00000007bf058211 */ /* 0x000fc400020f14d0 */
[-C--:B------:R-:W-:Y:S02]  /*b530*/  @!P1 LEA.HI.X R9, R190, R7.reuse, R207, 0x2, P5 ;  /* 0x00000007be099211 */ /* 0x080fe400028f14cf */
[----:B------:R-:W-:Y:S01]  /*b540*/  ISETP.GE.AND P4, PT, R187, UR4, PT ;  /* 0x00000004bb007c0c */ /* 0x000fe2000bf86270 */
[----:B------:R-:W-:Y:S01]  /*b550*/  @!P0 ST.E.64 desc[UR50][R4.64], R114 ;  /* 0x0000007204008985 */ /* 0x000fe2000c101b32 */
[----:B------:R-:W-:Y:S02]  /*b560*/  @!P2 LEA.HI.X R11, R189, R7, R206, 0x2, P6 ;  /* 0x00000007bd0ba211 */ /* 0x000fe400030f14ce */
[----:B--2---:R-:W-:Y:S01]  /*b570*/  @!P3 LEA R12, P5, R188, R6, 0x2 ;  /* 0x00000006bc0cb211 */ /* 0x004fe200078a10ff */
[----:B------:R0:W-:Y:S01]  /*b580*/  @!P1 ST.E.64 desc[UR50][R8.64], R118 ;  /* 0x0000007608009985 */ /* 0x0001e2000c101b32 */
[----:B------:R-:W-:Y:S02]  /*b590*/  ISETP.GE.AND P1, PT, R185, UR4, PT ;  /* 0x00000004b9007c0c */ /* 0x000fe4000bf26270 */
[----:B------:R-:W-:Y:S01]  /*b5a0*/  ISETP.GE.AND P0, PT, R184, UR4, PT ;  /* 0x00000004b8007c0c */ /* 0x000fe2000bf06270 */
[----:B------:R1:W-:Y:S01]  /*b5b0*/  @!P2 ST.E.64 desc[UR50][R10.64], R122 ;  /* 0x0000007a0a00a985 */ /* 0x0003e2000c101b32 */
[----:B------:R-:W-:-:S02]  /*b5c0*/  ISETP.GE.AND P2, PT, R186, UR4, PT ;  /* 0x00000004ba007c0c */ /* 0x000fc4000bf46270 */
[-C--:B------:R-:W-:Y:S02]  /*b5d0*/  @!P3 LEA.HI.X R13, R188, R7.reuse, R205, 0x2, P5 ;  /* 0x00000007bc0db211 */ /* 0x080fe400028f14cd */
[----:B------:R-:W-:Y:S02]  /*b5e0*/  ISETP.GE.AND P5, PT, R23, UR4, PT ;  /* 0x0000000417007c0c */ /* 0x000fe4000bfa6270 */
[CC--:B---3--:R-:W-:Y:S01]  /*b5f0*/  @!P4 LEA R14, P6, R187.reuse, R6.reuse, 0x2 ;  /* 0x00000006bb0ec211 */ /* 0x0c8fe200078c10ff */
[----:B------:R4:W-:Y:S03]  /*b600*/  @!P3 ST.E.64 desc[UR50][R12.64], R126 ;  /* 0x0000007e0c00b985 */ /* 0x0009e6000c101b32 */
[----:B------:R-:W-:Y:S02]  /*b610*/  @!P4 LEA.HI.X R15, R187, R7, R204, 0x2, P6 ;  /* 0x00000007bb0fc211 */ /* 0x000fe400030f14cc */
[----:B0-----:R-:W-:-:S02]  /*b620*/  @!P1 LEA R8, P6, R185, R6, 0x2 ;  /* 0x00000006b9089211 */ /* 0x001fc400078c10ff */
[-C--:B------:R-:W-:Y:S01]  /*b630*/  @!P2 LEA R4, P3, R186, R6.reuse, 0x2 ;  /* 0x00000006ba04a211 */ /* 0x080fe200078610ff */
[----:B------:R4:W-:Y:S01]  /*b640*/  @!P4 ST.E.64 desc[UR50][R14.64], R130 ;  /* 0x000000820e00c985 */ /* 0x0009e2000c101b32 */
[-C--:B-1----:R-:W-:Y:S02]  /*b650*/  @!P0 LEA R10, P4, R184, R6.reuse, 0x2 ;  /* 0x00000006b80a8211 */ /* 0x082fe400078810ff */
[-C--:B------:R-:W-:Y:S02]  /*b660*/  @!P2 LEA.HI.X R5, R186, R7.reuse, R203, 0x2, P3 ;  /* 0x00000007ba05a211 */ /* 0x080fe400018f14cb */
[----:B------:R-:W-:Y:S02]  /*b670*/  @!P5 LEA R20, P3, R23, R6, 0x2 ;  /* 0x000000061714d211 */ /* 0x000fe400078610ff */
[-C--:B------:R-:W-:Y:S01]  /*b680*/  @!P1 LEA.HI.X R9, R185, R7.reuse, R202, 0x2, P6 ;  /* 0x00000007b9099211 */ /* 0x080fe200030f14ca */
[----:B------:R4:W-:Y:S01]  /*b690*/  @!P2 ST.E.64 desc[UR50][R4.64], R134 ;  /* 0x000000860400a985 */ /* 0x0009e2000c101b32 */
[----:B------:R-:W-:-:S02]  /*b6a0*/  @!P0 LEA.HI.X R11, R184, R7, R201, 0x2, P4 ;  /* 0x00000007b80b8211 */ /* 0x000fc400020f14c9 */
[----:B------:R-:W-:Y:S01]  /*b6b0*/  @!P5 LEA.HI.X R21, R23, R7, R200, 0x2, P3 ;  /* 0x000000071715d211 */ /* 0x000fe200018f14c8 */
[----:B------:R4:W-:Y:S04]  /*b6c0*/  @!P1 ST.E.64 desc[UR50][R8.64], R138 ;  /* 0x0000008a08009985 */ /* 0x0009e8000c101b32 */
[----:B------:R4:W-:Y:S01]  /*b6d0*/  @!P0 ST.E.64 desc[UR50][R10.64], R142 ;  /* 0x0000008e0a008985 */ /* 0x0009e2000c101b32 */
[----:B------:R-:W-:-:S03]  /*b6e0*/  ISETP.GE.AND P0, PT, R22, UR4, PT ;  /* 0x0000000416007c0c */ /* 0x000fc6000bf06270 */
[----:B------:R4:W-:Y:S10]  /*b6f0*/  @!P5 ST.E.64 desc[UR50][R20.64], R146 ;  /* 0x000000921400d985 */ /* 0x0009f4000c101b32 */
[----:B------:R-:W-:Y:S05]  /*b700*/  @P0 BRA `(.L_x_8585) ;  /* 0x0000000c00240947 */ /* 0x000fea0003800000 */
[----:B----4-:R-:W-:-:S04]  /*b710*/  LEA R4, P0, R22, R6, 0x2 ;  /* 0x0000000616047211 */ /* 0x010fc800078010ff */
[----:B------:R-:W-:-:S05]  /*b720*/  LEA.HI.X R5, R22, R7, R199, 0x2, P0 ;  /* 0x0000000716057211 */ /* 0x000fca00000f14c7 */
[----:B------:R1:W-:Y:S01]  /*b730*/  ST.E.64 desc[UR50][R4.64], R150 ;  /* 0x0000009604007985 */ /* 0x0003e2000c101b32 */
[----:B------:R-:W-:Y:S05]  /*b740*/  BRA `(.L_x_8585) ;  /* 0x0000000c00147947 */ /* 0x000fea0003800000 */
.L_x_8576:
        /* <DEDUP_REMOVED lines=9> */
[----:B------:R-:W-:-:S03]  /*b7e0*/  UISETP.NE.U32.AND UP1, UPT, UR8, URZ, UPT ;  /* 0x0000003f0800728c */ /* 0x000fc6000bf25070 */
[----:B------:R-:W2:Y:S01]  /*b7f0*/  @P1 LDG.E R3, desc[UR50][R4.64] ;  /* 0x0000003204031981 */ /* 0x000ea2000c1e1900 */
[----:B------:R-:W-:Y:S01]  /*b800*/  UISETP.NE.AND.EX UP1, UPT, UR9, URZ, UPT, UP1 ;  /* 0x0000003f0900728c */ /* 0x000fe2000bf25310 */
[----:B------:R-:W-:Y:S02]  /*b810*/  ULDC UR4, c[0x0][0xa88] ;  /* 0x0002a20000047ab9 */ /* 0x000fe40000000800 */
[----:B------:R-:W-:-:S03]  /*b820*/  IMAD.U32 R0, RZ, RZ, UR4 ;  /* 0x00000004ff007e24 */ /* 0x000fc6000f8e00ff */
[----:B------:R-:W-:-:S05]  /*b830*/  PLOP3.LUT P2, PT, PT, PT, UP1, 0x80, 0x0 ;  /* 0x000000000000781c */ /* 0x000fca0003f4f018 */
[----:B------:R-:W-:-:S04]  /*b840*/  @UP1 ULEA UR8, UP2, UR42, UR8, 0x2 ;  /* 0x000000082a081291 */ /* 0x000fc8000f84103f */
[----:B------:R-:W-:Y:S02]  /*b850*/  @UP1 ULEA.HI.X UR9, UR42, UR9, UR37, 0x2, UP2 ;  /* 0x000000092a091291 */ /* 0x000fe400090f1425 */
[----:B------:R-:W-:-:S04]  /*b860*/  IMAD.U32 R6, RZ, RZ, UR8 ;  /* 0x00000008ff067e24 */ /* 0x000fc8000f8e00ff */
[----:B------:R-:W-:-:S05]  /*b870*/  IMAD.U32 R7, RZ, RZ, UR9 ;  /* 0x00000009ff077e24 */ /* 0x000fca000f8e00ff */
[----:B------:R0:W5:Y:S01]  /*b880*/  @P2 LDG.E R0, desc[UR50][R6.64] ;  /* 0x0000003206002981 */ /* 0x000162000c1e1900 */
[----:B------:R-:W-:Y:S01]  /*b890*/  UMOV UR4, URZ ;  /* 0x0000003f00047c82 */ /* 0x000fe20008000000 */
[----:B------:R-:W-:Y:S01]  /*b8a0*/  UISETP.NE.AND UP1, UPT, UR45, URZ, UPT ;  /* 0x0000003f2d00728c */ /* 0x000fe2000bf25270 */
[----:B------:R-:W-:-:S10]  /*b8b0*/  ISETP.GT.AND P0, PT, R219, 0x7f, PT ;  /* 0x0000007fdb00780c */ /* 0x000fd40003f04270 */
[----:B------:R-:W-:Y:S01]  /*b8c0*/  @!UP1 ULDC UR45, c[0x0][0xad4] ;  /* 0x0002b500002d9ab9 */ /* 0x000fe20000000800 */
[----:B--2---:R-:W-:-:S13]  /*b8d0*/  @P1 R2UR UR4, R3 ;  /* 0x00000000030412ca */ /* 0x004fda00000e0000 */
[----:B------:R-:W-:Y:S01]  /*b8e0*/  USHF.R.S32.HI UR18, URZ, 0x1f, UR4 ;  /* 0x0000001f3f127899 */ /* 0x000fe20008011404 */
[----:B0-----:R-:W-:Y:S11]  /*b8f0*/  @P2 BRA `(.L_x_8588) ;  /* 0x0000000000102947 */ /* 0x001ff60003800000 */
[----:B------:R-:W-:Y:S05]  /*b900*/  @!P1 BRA `(.L_x_8588) ;  /* 0x00000000000c9947 */ /* 0x000fea0003800000 */
[----:B------:R-:W2:Y:S04]  /*b910*/  LDG.E R3, desc[UR50][R4.64] ;  /* 0x0000003204037981 */ /* 0x000ea8000c1e1900 */
[----:B-----5:R-:W2:Y:S02]  /*b920*/  LDG.E R0, desc[UR50][R4.64+0x4] ;  /* 0x0000043204007981 */ /* 0x020ea4000c1e1900 */
[----:B--2---:R-:W-:-:S07]  /*b930*/  IMAD.IADD R0, R0, 0x1, -R3 ;  /* 0x0000000100007824 */ /* 0x004fce00078e0a03 */
.L_x_8588:
[----:B------:R-:W-:Y:S01]  /*b940*/  USEL UR42, UR42, URZ, !UP0 ;  /* 0x0000003f2a2a7287 */ /* 0x000fe2000c000000 */
[----:B------:R-:W-:Y:S01]  /*b950*/  BSSY B1, `(.L_x_8589) ;  /* 0x0000038000017945 */ /* 0x000fe20003800000 */
[----:B------:R-:W-:-:S03]  /*b960*/  USEL UR37, UR37, URZ, !UP0 ;  /* 0x0000003f25257287 */ /* 0x000fc6000c000000 */
[----:B------:R-:W-:Y:S09]  /*b970*/  @P0 BRA `(.L_x_8590) ;  /* 0x0000000000d40947 */ /* 0x000ff20003800000 */
        /* <DEDUP_REMOVED lines=9> */
[----:B------:R-:W-:-:S03]  /*ba10*/  UMOV UR16, 0x9b8 ;  /* 0x000009b800107882 */ /* 0x000fc60000000000 */
[----:B------:R-:W-:Y:S02]  /*ba20*/  USEL UR16, UR16, 0x978, UP0 ;  /* 0x0000097810107887 */ /* 0x000fe40008000000 */
[----:B------:R-:W-:-:S06]  /*ba30*/  USEL UR7, UR39, URZ, UP0 ;  /* 0x0000003f27077287 */ /* 0x000fcc0008000000 */
[----:B------:R-:W0:Y:S04]  /*ba40*/  @P0 LDC R3, c[0x0][0xbec] ;  /* 0x0002fb00ff030b82 */ /* 0x000e280000000800 */
[----:B------:R-:W-:Y:S01]  /*ba50*/  ULDC.64 UR10, c[0x0][UR16+0x220] ;  /* 0x00008800100a7abb */ /* 0x000fe20008000a00 */
[----:B------:R-:W-:Y:S01]  /*ba60*/  ULDC.64 UR8, c[0x0][UR16+0x218] ;  /* 0x0000860010087abb */ /* 0x000fe20008000a00 */
[----:B------:R-:W-:Y:S01]  /*ba70*/  ULDC.64 UR12, c[0x0][UR16+0x228] ;  /* 0x00008a00100c7abb */ /* 0x000fe20008000a00 */
[----:B------:R-:W-:Y:S01]  /*ba80*/  UIMAD UR11, UR11, UR42, URZ ;  /* 0x0000002a0b0b72a4 */ /* 0x000fe2000f8e023f */
[----:B------:R-:W1:Y:S01]  /*ba90*/  @P0 LDC R5, c[0x0][0xbf0] ;  /* 0x0002fc00ff050b82 */ /* 0x000e620000000800 */
[----:B------:R-:W-:Y:S02]  /*baa0*/  UIMAD.WIDE.U32 UR14, UR8, UR43, URZ ;  /* 0x0000002b080e72a5 */ /* 0x000fe4000f8e003f */
        /* <DEDUP_REMOVED lines=10> */
[----:B------:R-:W-:Y:S02]  /*bb50*/  IMAD.MOV.U32 R3, RZ, RZ, R6 ;  /* 0x000000ffff037224 */ /* 0x000fe400078e0006 */
[----:B------:R-:W-:Y:S01]  /*bb60*/  IMAD.U32 R8, RZ, RZ, UR8 ;  /* 0x00000008ff087e24 */ /* 0x000fe2000f8e00ff */
[----:B------:R-:W-:Y:S01]  /*bb70*/  UIADD3.X UR7, UR7, UR17, UR18, UP1, UP2 ;  /* 0x0000001107077290 */ /* 0x000fe20008fe4412 */
[----:B-1----:R-:W-:Y:S01]  /*bb80*/  @P0 SHF.R.U32.HI R3, RZ, R5, R4 ;  /* 0x00000005ff030219 */ /* 0x002fe20000011604 */
[----:B------:R-:W-:Y:S01]  /*bb90*/  IMAD.U32 R4, RZ, RZ, UR20 ;  /* 0x00000014ff047e24 */ /* 0x000fe2000f8e00ff */
[----:B------:R-:W-:Y:S01]  /*bba0*/  ULDC.64 UR8, c[0x0][UR16+0x210] ;  /* 0x0000840010087abb */ /* 0x000fe20008000a00 */
[----:B------:R-:W-:Y:S01]  /*bbb0*/  IMAD.U32 R5, RZ, RZ, UR21 ;  /* 0x00000015ff057e24 */ /* 0x000fe2000f8e00ff */
[--C-:B------:R-:W-:Y:S01]  /*bbc0*/  SHF.R.S32.HI R5, RZ, 0x1f, R3.reuse ;  /* 0x0000001fff057819 */ /* 0x100fe20000011403 */
[----:B------:R-:W-:Y:S01]  /*bbd0*/  IMAD.MOV R7, RZ, RZ, -R3 ;  /* 0x000000ffff077224 */ /* 0x000fe200078e0a03 */
[----:B------:R-:W-:Y:S01]  /*bbe0*/  IADD3 R4, P0, P1, R3, UR14, R4 ;  /* 0x0000000e03047c10 */ /* 0x000fe2000f91e004 */
[----:B------:R-:W-:Y:S01]  /*bbf0*/  ULDC.64 UR10, c[0x0][0xba8] ;  /* 0x0002ea00000a7ab9 */ /* 0x000fe20000000a00 */
[----:B------:R-:W-:Y:S01]  /*bc00*/  @!UP0 ULDC UR10, c[0x0][0xb50] ;  /* 0x0002d400000a8ab9 */ /* 0x000fe20000000800 */
[----:B------:R-:W-:Y:S01]  /*bc10*/  IMAD R7, R9, R7, R6 ;  /* 0x0000000709077224 */ /* 0x000fe200078e0206 */
[----:B------:R-:W-:Y:S01]  /*bc20*/  IADD3.X R5, R5, UR7, R8, P0, P1 ;  /* 0x0000000705057c10 */ /* 0x000fe200087e2408 */
[----:B------:R-:W-:-:S02]  /*bc30*/  @!UP0 ULDC UR11, c[0x0][0xb54] ;  /* 0x0002d500000b8ab9 */ /* 0x000fc40000000800 */
[C---:B------:R-:W-:Y:S01]  /*bc40*/  IMAD R6, R7.reuse, UR9, RZ ;  /* 0x0000000907067c24 */ /* 0x040fe2000f8e02ff */
[----:B------:R-:W-:Y:S01]  /*bc50*/  SHF.R.S32.HI R3, RZ, 0x1f, R7 ;  /* 0x0000001fff037819 */ /* 0x000fe20000011407 */
[----:B------:R-:W-:-:S04]  /*bc60*/  IMAD.WIDE.U32 R4, R7, UR8, R4 ;  /* 0x0000000807047c25 */ /* 0x000fc8000f8e0004 */
[----:B------:R-:W-:Y:S01]  /*bc70*/  IMAD R3, R3, UR8, R6 ;  /* 0x0000000803037c24 */ /* 0x000fe2000f8e0206 */
[----:B------:R-:W-:-:S03]  /*bc80*/  LEA R6, P0, R4, UR10, 0x2 ;  /* 0x0000000a04067c11 */ /* 0x000fc6000f8010ff */
[----:B------:R-:W-:-:S05]  /*bc90*/  IMAD.IADD R3, R5, 0x1, R3 ;  /* 0x0000000105037824 */ /* 0x000fca00078e0203 */
[----:B------:R-:W-:Y:S01]  /*bca0*/  LEA.HI.X R7, R4, UR11, R3, 0x2, P0 ;  /* 0x0000000b04077c11 */ /* 0x000fe200080f1403 */
[----:B------:R-:W-:-:S05]  /*bcb0*/  IMAD.MOV.U32 R3, RZ, RZ, -0x800000 ;  /* 0xff800000ff037424 */ /* 0x000fca00078e00ff */
[----:B------:R0:W-:Y:S02]  /*bcc0*/  STG.E desc[UR50][R6.64], R3 ;  /* 0x0000000306007986 */ /* 0x0001e4000c101932 */
.L_x_8590:
[----:B------:R-:W-:Y:S05]  /*bcd0*/  BSYNC B1 ;  /* 0x0000000000017941 */ /* 0x000fea0003800000 */
.L_x_8589:
[----:B------:R-:W-:-:S06]  /*bce0*/  UISETP.GT.AND UP0, UPT, UR45, 0x1, UPT ;  /* 0x000000012d00788c */ /* 0x000fcc000bf04270 */
[----:B------:R-:W-:-:S13]  /*bcf0*/  PLOP3.LUT P0, PT, PT, PT, UP0, 0x80, 0x0 ;  /* 0x000000000000781c */ /* 0x000fda0003f0f008 */
[----:B------:R-:W-:Y:S05]  /*bd00*/  @P0 BRA `(.L_x_8585) ;  /* 0x0000000400a40947 */ /* 0x000fea0003800000 */
[----:B------:R-:W1:Y:S01]  /*bd10*/  LDC R11, c[0x0][0xbe8] ;  /* 0x0002fa00ff0b7b82 */ /* 0x000e620000000800 */
[----:B------:R-:W-:Y:S01]  /*bd20*/  ULDC.64 UR10, c[0x0][0xaa0] ;  /* 0x0002a800000a7ab9 */ /* 0x000fe20000000a00 */
[----:B0-----:R-:W-:Y:S01]  /*bd30*/  IMAD R3, R19, 0x20, R197 ;  /* 0x0000002013037824 */ /* 0x001fe200078e02c5 */
[----:B------:R-:W-:Y:S01]  /*bd40*/  UIMAD UR7, UR18, UR10, URZ ;  /* 0x0000000a120772a4 */ /* 0x000fe2000f8e023f */
[----:B------:R-:W-:Y:S01]  /*bd50*/  BSSY B1, `(.L_x_8591) ;  /* 0x000003a000017945 */ /* 0x000fe20003800000 */
[----:B------:R-:W-:Y:S01]  /*bd60*/  UIMAD.WIDE.U32 UR8, UR4, UR10, URZ ;  /* 0x0000000a040872a5 */ /* 0x000fe2000f8e003f */
[----:B------:R-:W-:Y:S01]  /*bd70*/  VIADD R8, R3, UR38 ;  /* 0x0000002603087c36 */ /* 0x000fe20008000000 */
[----:B------:R-:W-:-:S03]  /*bd80*/  UIMAD UR7, UR4, UR11, UR7 ;  /* 0x0000000b040772a4 */ /* 0x000fc6000f8e0207 */
[----:B------:R-:W-:Y:S01]  /*bd90*/  ULDC.64 UR10, c[0x0][0xae8] ;  /* 0x0002ba00000a7ab9 */ /* 0x000fe20000000a00 */
[----:B------:R-:W-:Y:S01]  /*bda0*/  UIADD3 UR9, UR9, UR7, URZ ;  /* 0x0000000709097290 */ /* 0x000fe2000fffe03f */
[----:B------:R-:W-:-:S03]  /*bdb0*/  IMAD.MOV.U32 R3, RZ, RZ, R8 ;  /* 0x000000ffff037224 */ /* 0x000fc600078e0008 */
        /* <DEDUP_REMOVED lines=18> */
[----:B------:R-:W-:Y:S02]  /*bee0*/  IMAD.U32 R4, RZ, RZ, UR42 ;  /* 0x0000002aff047e24 */ /* 0x000fe4000f8e00ff */
[----:B------:R-:W-:Y:S02]  /*bef0*/  IMAD R7, R11, R7, R8 ;  /* 0x000000070b077224 */ /* 0x000fe400078e0208 */
[C---:B------:R-:W-:Y:S02]  /*bf00*/  IMAD R9, R3.reuse, UR9, R6 ;  /* 0x0000000903097c24 */ /* 0x040fe4000f8e0206 */
[----:B------:R-:W-:Y:S01]  /*bf10*/  IMAD.WIDE.U32 R4, R3, UR8, R4 ;  /* 0x0000000803047c25 */ /* 0x000fe2000f8e0004 */
[----:B------:R-:W-:Y:S01]  /*bf20*/  SHF.R.S32.HI R3, RZ, 0x1f, R7 ;  /* 0x0000001fff037819 */ /* 0x000fe20000011407 */
[----:B------:R-:W-:-:S02]  /*bf30*/  ULDC.64 UR8, c[0x0][0xad8] ;  /* 0x0002b60000087ab9 */ /* 0x000fc40000000a00 */
        /* <DEDUP_REMOVED lines=25> */
[----:B------:R3:W-:Y:S04]  /*c0d0*/  @!P4 ST.E.128 desc[UR50][R12.64], RZ ;  /* 0x000000ff0c00c985 */ /* 0x0007e8000c101d32 */
[----:B------:R3:W-:Y:S02]  /*c0e0*/  @!P5 ST.E.128 desc[UR50][R4.64], RZ ;  /* 0x000000ff0400d985 */ /* 0x0007e4000c101d32 */
.L_x_8592:
[----:B------:R-:W-:Y:S05]  /*c0f0*/  BSYNC B1 ;  /* 0x0000000000017941 */ /* 0x000fea0003800000 */
.L_x_8591:
[----:B--23--:R2:W3:Y:S01]  /*c100*/  SHFL.IDX PT, R5, R3, 0x1, 0x181f ;  /* 0x00381f0003057f89 */ /* 0x00c4e200000e0000 */
[----:B------:R-:W-:Y:S03]  /*c110*/  BSSY B1, `(.L_x_8593) ;  /* 0x000000c000017945 */ /* 0x000fe60003800000 */
[----:B-1----:R2:W1:Y:S01]  /*c120*/  SHFL.IDX PT, R7, R6, 0x1, 0x181f ;  /* 0x00381f0006077f89 */ /* 0x00246200000e0000 */
[----:B------:R-:W-:Y:S05]  /*c130*/  @P1 BRA `(.L_x_8594) ;  /* 0x0000000000241947 */ /* 0x000fea0003800000 */
[----:B------:R-:W-:Y:S02]  /*c140*/  ULDC UR4, c[0x0][0xac8] ;  /* 0x0002b20000047ab9 */ /* 0x000fe40000000800 */
[----:B------:R-:W-:Y:S02]  /*c150*/  ISETP.GE.AND P3, PT, R2, UR4, PT ;  /* 0x0000000402007c0c */ /* 0x000fe4000bf66270 */
[----:B------:R-:W-:-:S11]  /*c160*/  ISETP.GE.AND P4, PT, R18, UR4, PT ;  /* 0x0000000412007c0c */ /* 0x000fd6000bf86270 */
[-C--:B-1----:R-:W-:Y:S02]  /*c170*/  @!P3 LEA R12, P1, R2, R7.reuse, 0x1 ;  /* 0x00000007020cb211 */ /* 0x082fe400078208ff */
[----:B------:R-:W-:Y:S02]  /*c180*/  @!P4 LEA R4, P2, R18, R7, 0x1 ;  /* 0x000000071204c211 */ /* 0x000fe400078408ff */
[-C--:B---3--:R-:W-:Y:S02]  /*c190*/  @!P3 LEA.HI.X R13, R2, R5.reuse, R218, 0x1, P1 ;  /* 0x00000005020db211 */ /* 0x088fe400008f0cda */
[----:B------:R-:W-:-:S03]  /*c1a0*/  @!P4 LEA.HI.X R5, R18, R5, R217, 0x1, P2 ;  /* 0x000000051205c211 */ /* 0x000fc600010f0cd9 */
[----:B------:R4:W-:Y:S04]  /*c1b0*/  @!P3 ST.E.128 desc[UR50][R12.64], RZ ;  /* 0x000000ff0c00b985 */ /* 0x0009e8000c101d32 */
[----:B------:R4:W-:Y:S02]  /*c1c0*/  @!P4 ST.E.128 desc[UR50][R4.64], RZ ;  /* 0x000000ff0400c985 */ /* 0x0009e4000c101d32 */
.L_x_8594:
[----:B------:R-:W-:Y:S05]  /*c1d0*/  BSYNC B1 ;  /* 0x0000000000017941 */ /* 0x000fea0003800000 */
.L_x_8593:
[----:B---34-:R3:W4:Y:S01]  /*c1e0*/  SHFL.IDX PT, R5, R3, 0x2, 0x181f ;  /* 0x00581f0003057f89 */ /* 0x01872200000e0000 */
        /* <DEDUP_REMOVED lines=8> */
[-C--:B----4-:R-:W-:Y:S02]  /*c270*/  @!P2 LEA.HI.X R13, R2, R5.reuse, R218, 0x1, P0 ;  /* 0x00000005020da211 */ /* 0x090fe400000f0cda */
[----:B------:R-:W-:-:S03]  /*c280*/  @!P3 LEA.HI.X R5, R18, R5, R217, 0x1, P1 ;  /* 0x000000051205b211 */ /* 0x000fc600008f0cd9 */
[----:B------:R1:W-:Y:S04]  /*c290*/  @!P2 ST.E.128 desc[UR50][R12.64], RZ ;  /* 0x000000ff0c00a985 */ /* 0x0003e8000c101d32 */
[----:B------:R1:W-:Y:S02]  /*c2a0*/  @!P3 ST.E.128 desc[UR50][R4.64], RZ ;  /* 0x000000ff0400b985 */ /* 0x0003e4000c101d32 */
.L_x_8596:
[----:B------:R-:W-:Y:S05]  /*c2b0*/  BSYNC B1 ;  /* 0x0000000000017941 */ /* 0x000fea0003800000 */
.L_x_8595:
[----:B------:R-:W-:Y:S01]  /*c2c0*/  VIADD R0, R8, 0x60 ;  /* 0x0000006008007836 */ /* 0x000fe20000000000 */
[----:B0-23--:R-:W0:Y:S04]  /*c2d0*/  SHFL.IDX PT, R3, R3, 0x3, 0x181f ;  /* 0x00781f0003037f89 */ /* 0x00de2800000e0000 */
[----:B------:R-:W-:Y:S01]  /*c2e0*/  ISETP.GE.AND P0, PT, R0, R11, PT ;  /* 0x0000000b0000720c */ /* 0x000fe20003f06270 */
[----:B-1--4-:R1:W2:-:S12]  /*c2f0*/  SHFL.IDX PT, R5, R6, 0x3, 0x181f ;  /* 0x00781f0006057f89 */ /* 0x01229800000e0000 */
[----:B-1----:R-:W-:Y:S05]  /*c300*/  @P0 BRA `(.L_x_8585) ;  /* 0x0000000000240947 */ /* 0x002fea0003800000 */
[----:B------:R-:W-:Y:S02]  /*c310*/  ULDC UR4, c[0x0][0xac8] ;  /* 0x0002b20000047ab9 */ /* 0x000fe40000000800 */
[----:B------:R-:W-:Y:S02]  /*c320*/  ISETP.GE.AND P2, PT, R2, UR4, PT ;  /* 0x0000000402007c0c */ /* 0x000fe4000bf46270 */
[----:B------:R-:W-:-:S11]  /*c330*/  ISETP.GE.AND P3, PT, R18, UR4, PT ;  /* 0x0000000412007c0c */ /* 0x000fd6000bf66270 */
[-C--:B--2---:R-:W-:Y:S02]  /*c340*/  @!P2 LEA R6, P0, R2, R5.reuse, 0x1 ;  /* 0x000000050206a211 */ /* 0x084fe400078008ff */
[----:B------:R-:W-:Y:S02]  /*c350*/  @!P3 LEA R4, P1, R18, R5, 0x1 ;  /* 0x000000051204b211 */ /* 0x000fe400078208ff */
[-C--:B0-----:R-:W-:Y:S02]  /*c360*/  @!P2 LEA.HI.X R7, R2, R3.reuse, R218, 0x1, P0 ;  /* 0x000000030207a211 */ /* 0x081fe400000f0cda */
[----:B------:R-:W-:-:S03]  /*c370*/  @!P3 LEA.HI.X R5, R18, R3, R217, 0x1, P1 ;  /* 0x000000031205b211 */ /* 0x000fc600008f0cd9 */
[----:B------:R0:W-:Y:S04]  /*c380*/  @!P2 ST.E.128 desc[UR50][R6.64], RZ ;  /* 0x000000ff0600a985 */ /* 0x0001e8000c101d32 */
[----:B------:R0:W-:Y:S02]  /*c390*/  @!P3 ST.E.128 desc[UR50][R4.64], RZ ;  /* 0x000000ff0400b985 */ /* 0x0001e4000c101d32 */
.L_x_8585:
[----:B------:R-:W-:Y:S05]  /*c3a0*/  BSYNC B0 ;  /* 0x0000000000007941 */ /* 0x000fea0003800000 */
.L_x_8575:
[----:B------:R-:W-:Y:S02]  /*c3b0*/  ULDC UR4, c[0x0][0xc3c] ;  /* 0x00030f0000047ab9 */ /* 0x000fe40000000800 */
[----:B------:R-:W-:-:S13]  /*c3c0*/  ISETP.GE.AND P0, PT, R35, UR4, PT ;  /* 0x0000000423007c0c */ /* 0x000fda000bf06270 */
[----:B------:R-:W-:Y:S05]  /*c3d0*/  @!P0 BRA `(.L_x_8597) ;  /* 0xffffff4c00048947 */ /* 0x000fea000383ffff */
[----:B------:R-:W-:Y:S05]  /*c3e0*/  EXIT ;  /* 0x000000000000794d */ /* 0x000fea0003800000 */
.L_x_8538:
[----:B------:R-:W-:-:S08]  /*c3f0*/  NOP ;  /* 0x0000000000007918 */ /* 0x000fd00000000000 */
[----:B------:R-:W0:-:S00]  /*c400*/  USETMAXREG.DEALLOC.CTAPOOL 0x18 ;  /* 0x00000018000079c8 */ /* 0x000e0000080e0500 */
        /* <DEDUP_REMOVED lines=16> */
.L_x_8598:
[----:B0-----:R-:W0:Y:S01]  /*c510*/  S2R R0, SR_TID.X ;  /* 0x0000000000007919 */ /* 0x001e220000002100 */
[----:B------:R-:W-:Y:S01]  /*c520*/  ULDC UR4, c[0x0][0xc3c] ;  /* 0x00030f0000047ab9 */ /* 0x000fe20000000800 */
[----:B------:R-:W1:Y:S01]  /*c530*/  S2UR UR6, SR_CTAID.X ;  /* 0x00000000000679c3 */ /* 0x000e620000002500 */
[----:B------:R-:W-:Y:S01]  /*c540*/  ULDC UR5, c[0x0][0xc38] ;  /* 0x00030e0000057ab9 */ /* 0x000fe20000000800 */
[----:B0-----:R-:W-:-:S04]  /*c550*/  LOP3.LUT R0, R0, 0x1f, RZ, 0xc0, !PT ;  /* 0x0000001f00007812 */ /* 0x001fc800078ec0ff */
[----:B------:R-:W-:-:S04]  /*c560*/  ISETP.NE.AND P0, PT, R0, 0x1f, PT ;  /* 0x0000001f0000780c */ /* 0x000fc80003f05270 */
[----:B------:R-:W-:-:S13]  /*c570*/  ISETP.GE.OR P1, PT, R0, UR4, !P0 ;  /* 0x0000000400007c0c */ /* 0x000fda000c726670 */
[----:B------:R-:W0:Y:S08]  /*c580*/  @!P1 LDC.64 R2, c[0x0][0xc80] ;  /* 0x00032000ff029b82 */ /* 0x000e300000000a00 */
[----:B------:R-:W2:Y:S01]  /*c590*/  @!P1 LDC.64 R4, c[0x0][0xc78] ;  /* 0x00031e00ff049b82 */ /* 0x000ea20000000a00 */
[----:B0-----:R-:W-:-:S05]  /*c5a0*/  @!P1 IMAD.WIDE.U32 R2, R0, 0x4, R2 ;  /* 0x0000000400029825 */ /* 0x001fca00078e0002 */
[----:B------:R2:W3:Y:S02]  /*c5b0*/  @!P1 LDG.E R6, desc[UR50][R2.64] ;  /* 0x0000003202069981 */ /* 0x0004e4000c1e1900 */
[----:B--2---:R-:W-:-:S04]  /*c5c0*/  @!P1 IMAD.WIDE.U32 R2, R0, 0x4, R4 ;  /* 0x0000000400029825 */ /* 0x004fc800078e0004 */
[----:B------:R-:W-:-:S06]  /*c5d0*/  IMAD.MOV.U32 R5, RZ, RZ, RZ ;  /* 0x000000ffff057224 */ /* 0x000fcc00078e00ff */
        /* <DEDUP_REMOVED lines=31> */
.L_x_8602:
        /* <DEDUP_REMOVED lines=39> */
.L_x_8600:
        /* <DEDUP_REMOVED lines=12> */
.L_x_8603:
[----:B----4-:R-:W-:Y:S01]  /*cb00*/  IMAD R2, R8, UR5, R9 ;  /* 0x0000000508027c24 */ /* 0x010fe2000f8e0209 */
[----:B-1----:R-:W-:Y:S01]  /*cb10*/  ISETP.NE.AND P0, PT, R7, 0x1, PT ;  /* 0x000000010700780c */ /* 0x002fe20003f05270 */
[----:B------:R-:W-:-:S03]  /*cb20*/  VIADD R12, R10, UR4 ;  /* 0x000000040a0c7c36 */ /* 0x000fc60008000000 */
[----:B------:R1:W-:Y:S01]  /*cb30*/  STL [R1], R2 ;  /* 0x0000000201007387 */ /* 0x0003e20000100800 */
[----:B0-----:R-:W-:-:S03]  /*cb40*/  IADD3 R5, -R2, UR6, RZ ;  /* 0x0000000602057c10 */ /* 0x001fc6000fffe1ff */
[----:B------:R1:W-:Y:S05]  /*cb50*/  STL [R1+0xc], R12 ;  /* 0x00000c0c01007387 */ /* 0x0003ea0000100800 */
[----:B------:R-:W-:Y:S05]  /*cb60*/  @!P0 BRA `(.L_x_8604) ;  /* 0x0000000000e08947 */ /* 0x000fea0003800000 */
[-C--:B--2---:R-:W-:Y:S02]  /*cb70*/  IABS R6, R4.reuse ;  /* 0x0000000400067213 */ /* 0x084fe40000000000 */
[----:B------:R-:W-:Y:S02]  /*cb80*/  IABS R8, R7 ;  /* 0x0000000700087213 */ /* 0x000fe40000000000 */
[----:B------:R-:W0:Y:S08]  /*cb90*/  I2F.RP R9, R6 ;  /* 0x0000000600097306 */ /* 0x000e300000209400 */
[----:B------:R-:W2:Y:S08]  /*cba0*/  I2F.RP R10, R8 ;  /* 0x00000008000a7306 */ /* 0x000eb00000209400 */
[----:B0-----:R-:W1:Y:S08]  /*cbb0*/  MUFU.RCP R9, R9 ;  /* 0x0000000900097308 */ /* 0x001e700000001000 */
[----:B--2---:R-:W-:Y:S01]  /*cbc0*/  MUFU.RCP R10, R10 ;  /* 0x0000000a000a7308 */ /* 0x004fe20000001000 */
[----:B-1----:R-:W-:Y:S01]  /*cbd0*/  VIADD R2, R9, 0xffffffe ;  /* 0x0ffffffe09027836 */ /* 0x002fe20000000000 */
[----:B------:R-:W-:-:S06]  /*cbe0*/  IABS R9, R4 ;  /* 0x0000000400097213 */ /* 0x000fcc0000000000 */
[----:B---3--:R0:W1:Y:S02]  /*cbf0*/  F2I.FTZ.U32.TRUNC.NTZ R3, R2 ;  /* 0x0000000200037305 */ /* 0x008064000021f000 */
        /* <DEDUP_REMOVED lines=8> */
[----:B------:R-:W-:Y:S02]  /*cc80*/  VIADD R3, R10, 0xffffffe ;  /* 0x0ffffffe0a037836 */ /* 0x000fe40000000000 */
[----:B------:R-:W-:Y:S01]  /*cc90*/  IMAD.MOV.U32 R2, RZ, RZ, RZ ;  /* 0x000000ffff027224 */ /* 0x000fe200078e00ff */
[----:B------:R-:W-:-:S03]  /*cca0*/  ISETP.GT.U32.AND P1, PT, R6, R11, PT ;  /* 0x0000000b0600720c */ /* 0x000fc60003f24070 */
        /* <DEDUP_REMOVED lines=36> */
.L_x_8604:
[----:B-1-3--:R-:W0:Y:S02]  /*cef0*/  LDC.64 R2, c[0x0][0xc90] ;  /* 0x00032400ff027b82 */ /* 0x00ae240000000a00 */
        /* <DEDUP_REMOVED lines=60> */
.L_x_8605:
[----:B01----:R-:W-:-:S05]  /*d2c0*/  LOP3.LUT R3, RZ, R2, RZ, 0x33, !PT ;  /* 0x00000002ff037212 */ /* 0x003fca00078e33ff */
[----:B------:R-:W-:-:S05]  /*d2d0*/  IMAD.IADD R2, R4, 0x1, R3 ;  /* 0x0000000104027824 */ /* 0x000fca00078e0203 */
[----:B------:R1:W-:Y:S01]  /*d2e0*/  STL [R1+0x4], R2 ;  /* 0x0000040201007387 */ /* 0x0003e20000100800 */
[----:B------:R-:W-:Y:S05]  /*d2f0*/  BRA `(.L_x_8606) ;  /* 0x0000000000107947 */ /* 0x000fea0003800000 */
.L_x_8601:
[----:B------:R-:W-:Y:S01]  /*d300*/  IMAD.U32 R2, RZ, RZ, UR6 ;  /* 0x00000006ff027e24 */ /* 0x000fe2000f8e00ff */
[----:B------:R0:W-:Y:S04]  /*d310*/  STL [R1+0x4], RZ ;  /* 0x000004ff01007387 */ /* 0x0001e80000100800 */
[----:B------:R0:W-:Y:S04]  /*d320*/  STL [R1+0x8], RZ ;  /* 0x000008ff01007387 */ /* 0x0001e80000100800 */
[----:B------:R0:W-:Y:S02]  /*d330*/  STL [R1], R2 ;  /* 0x0000000201007387 */ /* 0x0001e40000100800 */
.L_x_8606:
        /* <DEDUP_REMOVED lines=10> */
.L_x_8599:
        /* <DEDUP_REMOVED lines=33> */
.L_x_8708:
[----:B------:R-:W2:Y:S01]  /*d5f0*/  LDL R0, [R1+0xc] ;  /* 0x00000c0001007983 */ /* 0x000ea20000100800 */
[----:B0-----:R-:W2:Y:S01]  /*d600*/  LDC.64 R2, c[0x0][0xc88] ;  /* 0x00032200ff027b82 */ /* 0x001ea20000000a00 */
[----:B------:R-:W-:Y:S05]  /*d610*/  YIELD ;  /* 0x0000000000007946 */ /* 0x000fea0003800000 */
[----:B------:R-:W-:Y:S01]  /*d620*/  ULDC.64 UR4, c[0x0][0xa28] ;  /* 0x00028a0000047ab9 */ /* 0x000fe20000000a00 */
[----:B-1----:R-:W-:Y:S01]  /*d630*/  IMAD.MOV.U32 R6, RZ, RZ, RZ ;  /* 0x000000ffff067224 */ /* 0x002fe200078e00ff */
[----:B------:R-:W-:Y:S01]  /*d640*/  ISETP.NE.U32.AND P0, PT, RZ, UR4, PT ;  /* 0x00000004ff007c0c */ /* 0x000fe2000bf05070 */
[----:B------:R-:W-:Y:S01]  /*d650*/  ULDC.64 UR8, c[0x0][0xa18] ;  /* 0x0002860000087ab9 */ /* 0x000fe20000000a00 */
[----:B------:R-:W-:Y:S01]  /*d660*/  ULDC.64 UR6, c[0x0][0xa08] ;  /* 0x0002820000067ab9 */ /* 0x000fe20000000a00 */
[----:B--2---:R-:W-:-:S05]  /*d670*/  IMAD.WIDE R2, R0, 0x4, R2 ;  /* 0x0000000400027825 */ /* 0x004fca00078e0202 */
[----:B------:R-:W2:Y:S01]  /*d680*/  LDG.E R11, desc[UR50][R2.64] ;  /* 0x00000032020b7981 */ /* 0x000ea2000c1e1900 */
[----:B------:R-:W-:Y:S01]  /*d690*/  ISETP.NE.AND.EX P0, PT, RZ, UR5, PT, P0 ;  /* 0x00000005ff007c0c */ /* 0x000fe2000bf05300 */
[----:B------:R-:W-:Y:S01]  /*d6a0*/  IMAD.MOV.U32 R0, RZ, RZ, RZ ;  /* 0x000000ffff007224 */ /* 0x000fe200078e00ff */
        /* <DEDUP_REMOVED lines=44> */
.L_x_8608:
        /* <DEDUP_REMOVED lines=14> */
[----:B------:R-:W-:-:S04]  /*da50*/  IADD3 R6, P0, R17, UR4, RZ ;  /* 0x0000000411067c10 */ /* 0x000fc8000ff1e0ff */
[----:B--2---:R-:W-:-:S05]  /*da60*/  IADD3.X R7, R10, UR5, RZ, P0, !PT ;  /* 0x000000050a077c10 */ /* 0x004fca00087fe4ff */
[----:B------:R3:W5:Y:S01]  /*da70*/  LDG.E R6, desc[UR50][R6.64] ;  /* 0x0000003206067981 */ /* 0x000762000c1e1900 */
[----:B------:R-:W-:Y:S05]  /*da80*/  BRA `(.L_x_8610) ;  /* 0x0000000000107947 */ /* 0x000fea0003800000 */
.L_x_8609:
[----:B------:R-:W-:Y:S05]  /*da90*/  @!P0 BRA `(.L_x_8610) ;  /* 0x00000000000c8947 */ /* 0x000fea0003800000 */
[----:B------:R-:W3:Y:S04]  /*daa0*/  LDG.E R6, desc[UR50][R4.64] ;  /* 0x0000003204067981 */ /* 0x000ee8000c1e1900 */
[----:B------:R-:W3:Y:S02]  /*dab0*/  LDG.E R4, desc[UR50][R4.64+0x4] ;  /* 0x0000043204047981 */ /* 0x000ee4000c1e1900 */
[----:B---3--:R-:W-:-:S07]  /*dac0*/  IMAD.IADD R6, R4, 0x1, -R6 ;  /* 0x0000000104067824 */ /* 0x008fce00078e0a06 */
.L_x_8610:
[----:B------:R-:W4:Y:S01]  /*dad0*/  LDL R5, [R1+0x4] ;  /* 0x0000040001057983 */ /* 0x000f220000100800 */
[----:B-----5:R-:W-:Y:S01]  /*dae0*/  IMAD.IADD R6, R6, 0x1, -R0 ;  /* 0x0000000106067824 */ /* 0x020fe200078e0a00 */
[----:B------:R-:W-:Y:S01]  /*daf0*/  BSSY B0, `(.L_x_8611) ;  /* 0x000003a000007945 */ /* 0x000fe20003800000 */
[----:B------:R-:W0:Y:S02]  /*db00*/  LDC R0, c[0x0][0x448] ;  /* 0x00011200ff007b82 */ /* 0x000e240000000800 */
[----:B0-----:R-:W-:-:S13]  /*db10*/  ISETP.NE.AND P0, PT, R0, 0x1, PT ;  /* 0x000000010000780c */ /* 0x001fda0003f05270 */
[----:B--2---:R-:W0:Y:S08]  /*db20*/  @P0 LDC R3, c[0x0][0x44c] ;  /* 0x00011300ff030b82 */ /* 0x004e300000000800 */
[----:B------:R-:W2:Y:S01]  /*db30*/  @P0 LDC R4, c[0x0][0x450] ;  /* 0x00011400ff040b82 */ /* 0x000ea20000000800 */
[----:B----4-:R-:W-:Y:S02]  /*db40*/  IMAD.SHL.U32 R0, R5, 0x80, RZ ;  /* 0x0000008005007824 */ /* 0x010fe400078e00ff */
[----:B------:R-:W-:-:S02]  /*db50*/  IMAD.MOV.U32 R5, RZ, RZ, RZ ;  /* 0x000000ffff057224 */ /* 0x000fc400078e00ff */
[----:B------:R-:W-:Y:S02]  /*db60*/  VIADD R0, R0, 0x7f ;  /* 0x0000007f00007836 */ /* 0x000fe40000000000 */
[----:B------:R-:W-:Y:S02]  /*db70*/  IMAD.MOV.U32 R10, RZ, RZ, R5 ;  /* 0x000000ffff0a7224 */ /* 0x000fe400078e0005 */
[----:B0-----:R-:W-:-:S05]  /*db80*/  @P0 IMAD.HI.U32 R3, R0, R3, RZ ;  /* 0x0000000300030227 */ /* 0x001fca00078e00ff */
[----:B--2---:R-:W-:Y:S02]  /*db90*/  @P0 SHF.R.U32.HI R0, RZ, R4, R3 ;  /* 0x00000004ff000219 */ /* 0x004fe40000011603 */
[C---:B------:R-:W-:Y:S01]  /*dba0*/  IADD3 R3, R6.reuse, 0x80, -R9 ;  /* 0x0000008006037810 */ /* 0x040fe20007ffe809 */
[----:B------:R-:W-:Y:S01]  /*dbb0*/  VIADD R6, R6, 0x7f ;  /* 0x0000007f06067836 */ /* 0x000fe20000000000 */
[----:B-1----:R-:W-:-:S03]  /*dbc0*/  LOP3.LUT R9, R2, 0xff, RZ, 0xc0, !PT ;  /* 0x000000ff02097812 */ /* 0x002fc600078ec0ff */
[----:B------:R-:W-:Y:S01]  /*dbd0*/  IMAD.IADD R0, R3, 0x1, R0 ;  /* 0x0000000103007824 */ /* 0x000fe200078e0200 */
[----:B------:R-:W-:-:S04]  /*dbe0*/  SHF.R.S32.HI R3, RZ, 0x1f, R6 ;  /* 0x0000001fff037819 */ /* 0x000fc80000011406 */
[----:B------:R-:W-:Y:S02]  /*dbf0*/  SHF.R.S32.HI R4, RZ, 0x1f, R0 ;  /* 0x0000001fff047819 */ /* 0x000fe40000011400 */
[----:B------:R-:W-:Y:S02]  /*dc00*/  LEA.HI R3, R3, R6, RZ, 0x7 ;  /* 0x0000000603037211 */ /* 0x000fe400078f38ff */
[----:B------:R-:W-:Y:S02]  /*dc10*/  LEA.HI R4, R4, R0, RZ, 0x7 ;  /* 0x0000000004047211 */ /* 0x000fe400078f38ff */
[----:B------:R-:W-:Y:S02]  /*dc20*/  SHF.R.U32.HI R0, RZ, 0x10, R2 ;  /* 0x00000010ff007819 */ /* 0x000fe40000011602 */
[----:B------:R-:W-:Y:S02]  /*dc30*/  SHF.R.S32.HI R3, RZ, 0x7, R3 ;  /* 0x00000007ff037819 */ /* 0x000fe40000011403 */
[----:B------:R-:W-:-:S02]  /*dc40*/  ISETP.NE.AND P0, PT, R0, RZ, PT ;  /* 0x000000ff0000720c */ /* 0x000fc40003f05270 */
[----:B------:R-:W-:-:S04]  /*dc50*/  SHF.R.S32.HI R4, RZ, 0x7, R4 ;  /* 0x00000007ff047819 */ /* 0x000fc80000011404 */
[----:B------:R-:W-:-:S04]  /*dc60*/  VIMNMX R8, R3, R4, PT ;  /* 0x0000000403087248 */ /* 0x000fc80003fe0100 */
[----:B------:R-:W-:Y:S01]  /*dc70*/  ISETP.GE.AND P1, PT, R8, 0x1, PT ;  /* 0x000000010800780c */ /* 0x000fe20003f26270 */
[----:B------:R0:W-:Y:S02]  /*dc80*/  STL [R1+0x30], R8 ;  /* 0x0000300801007387 */ /* 0x0001e40000100800 */
[----:B------:R-:W1:Y:S02]  /*dc90*/  @!P0 LDC R0, c[0x0][0x9f0] ;  /* 0x00027c00ff008b82 */ /* 0x000e640000000800 */
[----:B------:R0:W-:Y:S04]  /*dca0*/  STL [R1+0x3c], R5 ;  /* 0x00003c0501007387 */ /* 0x0001e80000100800 */
[----:B------:R0:W-:Y:S04]  /*dcb0*/  STL [R1+0x58], R9 ;  /* 0x0000580901007387 */ /* 0x0001e80000100800 */
        /* <DEDUP_REMOVED lines=9> */
[----:B---3--:R-:W-:Y:S01]  /*dd50*/  IMAD.HI.U32 R7, R3, R5, R2 ;  /* 0x0000000503077227 */ /* 0x008fe200078e0002 */
        /* <DEDUP_REMOVED lines=19> */
.L_x_8612:
[----:B------:R-:W-:Y:S05]  /*de90*/  BSYNC B0 ;  /* 0x0000000000007941 */ /* 0x000fea0003800000 */
.L_x_8611:
        /* <DEDUP_REMOVED lines=12> */
[----:B0-----:R-:W0:Y:S01]  /*df60*/  S2R R5, SR_LANEID ;  /* 0x0000000000057919 */ /* 0x001e220000000000 */
[----:B------:R-:W-:Y:S01]  /*df70*/  VOTEU.ANY UR4, UPT, PT ;  /* 0x0000000000047886 */ /* 0x000fe200038e0100 */
[----:B------:R-:W1:Y:S01]  /*df80*/  LDC.64 R2, c[0x0][0xc60] ;  /* 0x00031800ff027b82 */ /* 0x000e620000000a00 */
[----:B------:R-:W0:Y:S02]  /*df90*/  FLO.U32 R0, UR4 ;  /* 0x0000000400007d00 */ /* 0x000e2400080e0000 */
[----:B0-----:R-:W-:-:S06]  /*dfa0*/  ISETP.EQ.U32.AND P0, PT, R0, R5, PT ;  /* 0x000000050000720c */ /* 0x001fcc0003f02070 */
[----:B------:R-:W1:Y:S07]  /*dfb0*/  POPC R5, UR4 ;  /* 0x0000000400057d09 */ /* 0x000e6e0008000000 */
[----:B-1----:R-:W4:Y:S01]  /*dfc0*/  @P0 ATOMG.E.ADD.STRONG.GPU PT, R3, desc[UR50][R2.64], R5 ;  /* 0x00000005020309a8 */ /* 0x002f2200081ee1f2 */
[----:B------:R-:W0:Y:S02]  /*dfd0*/  S2R R4, SR_LTMASK ;  /* 0x0000000000047919 */ /* 0x000e240000003900 */
[----:B0-----:R-:W-:-:S04]  /*dfe0*/  LOP3.LUT R4, R4, UR4, RZ, 0xc0, !PT ;  /* 0x0000000404047c12 */ /* 0x001fc8000f8ec0ff */
[----:B---3--:R-:W0:Y:S01]  /*dff0*/  POPC R7, R4 ;  /* 0x0000000400077309 */ /* 0x008e220000000000 */
[----:B----4-:R-:W0:Y:S02]  /*e000*/  SHFL.IDX PT, R0, R3, R0, 0x1f ;  /* 0x00001f0003007589 */ /* 0x010e2400000e0000 */
[----:B0-----:R-:W-:-:S05]  /*e010*/  IADD3 R0, R0, UR37, R7 ;  /* 0x0000002500007c10 */ /* 0x001fca000fffe007 */
[----:B------:R4:W-:Y:S01]  /*e020*/  STL [R1], R0 ;  /* 0x0000000001007387 */ /* 0x0009e20000100800 */
[----:B------:R-:W-:Y:S05]  /*e030*/  BRA `(.L_x_8615) ;  /* 0x0000003800c87947 */ /* 0x000fea0003800000 */
.L_x_8614:
        /* <DEDUP_REMOVED lines=12> */
[----:B---3--:R-:W-:-:S02]  /*e100*/  IMAD.U32 R7, RZ, RZ, UR9 ;  /* 0x00000009ff077e24 */ /* 0x008fc4000f8e00ff */
[----:B--2---:R-:W-:Y:S02]  /*e110*/  IMAD.U32 R10, RZ, RZ, UR4 ;  /* 0x00000004ff0a7e24 */ /* 0x004fe4000f8e00ff */
[----:B------:R-:W-:Y:S02]  /*e120*/  IMAD.U32 R11, RZ, RZ, UR5 ;  /* 0x00000005ff0b7e24 */ /* 0x000fe4000f8e00ff */
[----:B------:R-:W-:Y:S02]  /*e130*/  IMAD.MOV.U32 R8, RZ, RZ, 0x70 ;  /* 0x00000070ff087424 */ /* 0x000fe400078e00ff */
[----:B------:R-:W-:Y:S02]  /*e140*/  IMAD.MOV.U32 R12, RZ, RZ, 0x1 ;  /* 0x00000001ff0c7424 */ /* 0x000fe400078e00ff */
[----:B------:R-:W-:-:S07]  /*e150*/  IMAD.MOV.U32 R13, RZ, RZ, RZ ;  /* 0x000000ffff0d7224 */ /* 0x000fce00078e00ff */
[----:B------:R-:W-:-:S07]  /*e160*/  LEPC R20, `(.L_x_8617) ;  /* 0x000000001014794e */ /* 0x000fce0000000000 */
[----:B-1----:R-:W-:Y:S05]  /*e170*/  CALL.ABS.NOINC R2 ;  /* 0x0000000002007343 */ /* 0x002fea0003c00000 */
.L_x_8617:
[----:B------:R-:W-:Y:S05]  /*e180*/  BSYNC B6 ;  /* 0x0000000000067941 */ /* 0x000fea0003800000 */
.L_x_8616:
        /* <DEDUP_REMOVED lines=9> */
[----:B------:R-:W-:Y:S02]  /*e220*/  IMAD.U32 R4, RZ, RZ, UR6 ;  /* 0x00000006ff047e24 */ /* 0x000fe4000f8e00ff */
[----:B0-----:R-:W-:Y:S02]  /*e230*/  IMAD.U32 R5, RZ, RZ, UR7 ;  /* 0x00000007ff057e24 */ /* 0x001fe4000f8e00ff */
[----:B------:R-:W-:Y:S02]  /*e240*/  IMAD.U32 R6, RZ, RZ, UR8 ;  /* 0x00000008ff067e24 */ /* 0x000fe4000f8e00ff */
[----:B---3--:R-:W-:-:S02]  /*e250*/  IMAD.U32 R7, RZ, RZ, UR9 ;  /* 0x00000009ff077e24 */ /* 0x008fc4000f8e00ff */
[----:B--2---:R-:W-:Y:S02]  /*e260*/  IMAD.U32 R10, RZ, RZ, UR4 ;  /* 0x00000004ff0a7e24 */ /* 0x004fe4000f8e00ff */
[----:B------:R-:W-:Y:S02]  /*e270*/  IMAD.U32 R11, RZ, RZ, UR5 ;  /* 0x00000005ff0b7e24 */ /* 0x000fe4000f8e00ff */
[----:B------:R-:W-:Y:S02]  /*e280*/  IMAD.MOV.U32 R8, RZ, RZ, 0x70 ;  /* 0x00000070ff087424 */ /* 0x000fe400078e00ff */
[----:B------:R-:W-:Y:S02]  /*e290*/  IMAD.MOV.U32 R12, RZ, RZ, 0x1 ;  /* 0x00000001ff0c7424 */ /* 0x000fe400078e00ff */
[----:B-1----:R-:W-:-:S07]  /*e2a0*/  IMAD.MOV.U32 R13, RZ, RZ, RZ ;  /* 0x000000ffff0d7224 */ /* 0x002fce00078e00ff */
[----:B------:R-:W-:-:S07]  /*e2b0*/  LEPC R20, `(.L_x_8620) ;  /* 0x000000001014794e */ /* 0x000fce0000000000 */
[----:B----4-:R-:W-:Y:S05]  /*e2c0*/  CALL.ABS.NOINC R2 ;  /* 0x0000000002007343 */ /* 0x010fea0003c00000 */
.L_x_8620:
        /* <DEDUP_REMOVED lines=16> */
.L_x_8619:
[----:B------:R-:W-:Y:S05]  /*e3d0*/  BSYNC B6 ;  /* 0x0000000000067941 */ /* 0x000fea0003800000 */
.L_x_8618:
[----:B------:R-:W4:Y:S01]  /*e3e0*/  LDL.LU R4, [R1+0x1c] ;  /* 0x00001c0001047983 */ /* 0x000f220000300800 */
[----:B------:R-:W-:-:S03]  /*e3f0*/  ULDC.64 UR4, c[0x0][0x9f8] ;  /* 0x00027e0000047ab9 */ /* 0x000fc60000000a00 */
[----:B---3--:R-:W3:Y:S01]  /*e400*/  LDL R7, [R1+0x10] ;  /* 0x0000100001077983 */ /* 0x008ee20000100800 */
[----:B------:R-:W-:-:S03]  /*e410*/  ISETP.NE.U32.AND P0, PT, RZ, UR4, PT ;  /* 0x00000004ff007c0c */ /* 0x000fc6000bf05070 */
[----:B------:R-:W5:Y:S01]  /*e420*/  LDL R0, [R1+0x34] ;  /* 0x0000340001007983 */ /* 0x000f620000100800 */
[----:B------:R-:W-:-:S13]  /*e430*/  ISETP.NE.AND.EX P0, PT, RZ, UR5, PT, P0 ;  /* 0x00000005ff007c0c */ /* 0x000fda000bf05300 */
[----:B------:R-:W-:-:S04]  /*e440*/  @P0 IADD3 R2, P1, R17, UR4, RZ ;  /* 0x0000000411020c10 */ /* 0x000fc8000ff3e0ff */
[----:B----4-:R-:W-:Y:S01]  /*e450*/  @P0 IADD3.X R3, R4, UR5, RZ, P1, !PT ;  /* 0x0000000504030c10 */ /* 0x010fe20008ffe4ff */
[----:B------:R-:W-:-:S04]  /*e460*/  ULDC.64 UR4, c[0x0][0xa08] ;  /* 0x0002820000047ab9 */ /* 0x000fc80000000a00 */
[----:B---3--:R1:W0:Y:S02]  /*e470*/  @P0 LDG.E R7, desc[UR50][R2.64] ;  /* 0x0000003202070981 */ /* 0x008224000c1e1900 */
        /* <DEDUP_REMOVED lines=14> */
.L_x_8724:
        /* <DEDUP_REMOVED lines=9> */
.L_x_8727:
[----:B------:R-:W-:Y:S05]  /*e5f0*/  @!P6 BRA `(.L_x_8622) ;  /* 0x000000040008e947 */ /* 0x000fea0003800000 */
[----:B------:R-:W-:-:S04]  /*e600*/  ISETP.NE.U32.AND P0, PT, R2, RZ, PT ;  /* 0x000000ff0200720c */ /* 0x000fc80003f05070 */
[----:B------:R-:W-:-:S13]  /*e610*/  ISETP.NE.AND.EX P0, PT, R3, RZ, PT, P0 ;  /* 0x000000ff0300720c */ /* 0x000fda0003f05300 */
[----:B------:R-:W-:Y:S05]  /*e620*/  @!P0 BRA `(.L_x_8624) ;  /* 0x0000000000508947 */ /* 0x000fea0003800000 */
[----:B------:R-:W0:Y:S01]  /*e630*/  LDC R6, c[0x0][0x43c] ;  /* 0x00010f00ff067b82 */ /* 0x000e220000000800 */
[----:B------:R-:W-:Y:S01]  /*e640*/  IMAD.MOV.U32 R9, RZ, RZ, R0 ;  /* 0x000000ffff097224 */ /* 0x000fe200078e0000 */
[----:B------:R-:W-:-:S03]  /*e650*/  ULDC.64 UR4, c[0x0][0x428] ;  /* 0x00010a0000047ab9 */ /* 0x000fc60000000a00 */
        /* <DEDUP_REMOVED lines=17> */
.L_x_8624:
[----:B0-----:R-:W4:Y:S01]  /*e770*/  LDL R2, [R1+0x14] ;  /* 0x0000140001027983 */ /* 0x001f220000100800 */
[----:B---3--:R-:W-:Y:S01]  /*e780*/  IMAD R0, R19, 0x8, R18 ;  /* 0x0000000813007824 */ /* 0x008fe200078e0212 */
[----:B----4-:R-:W-:-:S04]  /*e790*/  SHF.L.U32 R2, R2, 0x1f, RZ ;  /* 0x0000001f02027819 */ /* 0x010fc800000006ff */
[----:B------:R-:W0:Y:S02]  /*e7a0*/  SYNCS.PHASECHK.TRANS64.TRYWAIT P0, [R0+URZ+0x28840], R2 ;  /* 0x02884002000075a7 */ /* 0x000e24000800017f */
[----:B0-----:R-:W-:Y:S05]  /*e7b0*/  @!P0 BRA `(.L_x_8625) ;  /* 0x0000004c00488947 */ /* 0x001fea0003800000 */
.L_x_8728:
        /* <DEDUP_REMOVED lines=11> */
.L_x_8626:
        /* <DEDUP_REMOVED lines=11> */
[----:B------:R-:W-:-:S04]  /*e920*/  PLOP3.LUT P0, PT, PT, PT, PT, 0x80, 0x0 ;  /* 0x000000000000781c */ /* 0x000fc80003f0f070 */
[----:B------:R-:W-:Y:S01]  /*e930*/  UIADD3 UR9, UR9, 0x28830, URZ ;  /* 0x0002883009097890 */ /* 0x000fe2000fffe03f */
[----:B------:R-:W-:-:S05]  /*e940*/  P2R R0, PR, RZ, 0x1 ;  /* 0x00000001ff007803 */ /* 0x000fca0000000000 */
[----:B------:R0:W-:Y:S01]  /*e950*/  STL [R1+0x20], R0 ;  /* 0x0000200001007387 */ /* 0x0001e20000100800 */
[----:B------:R-:W-:Y:S02]  /*e960*/  UIADD3 UR8, UR6, 0x18400, URZ ;  /* 0x0001840006087890 */ /* 0x000fe4000fffe03f */
[----:B------:R-:W-:-:S03]  /*e970*/  UIADD3 UR14, UR6, 0x1c400, URZ ;  /* 0x0001c400060e7890 */ /* 0x000fc6000fffe03f */
[----:B------:R-:W-:Y:S01]  /*e980*/  UMOV UR6, 0x0 ;  /* 0x0000000000067882 */ /* 0x000fe20000000000 */
[----:B---3--:R-:W-:Y:S02]  /*e990*/  R2UR UR11, R3 ;  /* 0x00000000030b72ca */ /* 0x008fe400000e0000 */
[----:B----4-:R-:W-:-:S13]  /*e9a0*/  R2UR UR5, R2 ;  /* 0x00000000020572ca */ /* 0x010fda00000e0000 */
[----:B------:R-:W-:Y:S02]  /*e9b0*/  ULEA UR11, UR11, UR5, 0x7 ;  /* 0x000000050b0b7291 */ /* 0x000fe4000f8e383f */
[----:B------:R-:W-:-:S09]  /*e9c0*/  UIADD3.X UR5, URZ, UR39, URZ, UP0, !UPT ;  /* 0x000000273f057290 */ /* 0x000fd200087fe43f */
[----:B------:R1:W-:Y:S02]  /*e9d0*/  UTMALDG.4D [UR8], [UR4], desc[UR6] ;  /* 0x00000608040075b4 */ /* 0x0003e40008019000 */
[----:B-1----:R-:W-:Y:S01]  /*e9e0*/  UMOV UR8, UR14 ;  /* 0x0000000e00087c82 */ /* 0x002fe20008000000 */
[----:B------:R-:W-:Y:S02]  /*e9f0*/  UMOV UR10, UR15 ;  /* 0x0000000f000a7c82 */ /* 0x000fe40008000000 */
[----:B------:R0:W-:Y:S02]  /*ea00*/  UTMALDG.4D [UR8], [UR4], desc[UR6] ;  /* 0x00000608040075b4 */ /* 0x0001e40008019000 */
[----:B0-----:R-:W-:Y:S01]  /*ea10*/  NOP ;  /* 0x0000000000007918 */ /* 0x001fe20000000000 */
.L_x_8622:
        /* <DEDUP_REMOVED lines=40> */
.L_x_8628:
[----:B------:R-:W-:Y:S05]  /*eca0*/  BSYNC B6 ;  /* 0x0000000000067941 */ /* 0x000fea0003800000 */
.L_x_8627:
[----:B0-----:R-:W3:Y:S01]  /*ecb0*/  LDL.LU R0, [R1+0x44] ;  /* 0x0000440001007983 */ /* 0x001ee20000300800 */
[----:B------:R-:W-:Y:S01]  /*ecc0*/  ULDC.64 UR4, c[0x0][0x2d8] ;  /* 0x0000b60000047ab9 */ /* 0x000fe20000000a00 */
[----:B------:R-:W0:Y:S01]  /*ecd0*/  LDC R7, c[0x0][0x448] ;  /* 0x00011200ff077b82 */ /* 0x000e220000000800 */
[----:B------:R-:W-:Y:S01]  /*ece0*/  ULDC.64 UR6, c[0x0][0x280] ;  /* 0x0000a00000067ab9 */ /* 0x000fe20000000a00 */
[----:B------:R-:W4:Y:S04]  /*ecf0*/  LDL.LU R5, [R1+0x38] ;  /* 0x0000380001057983 */ /* 0x000f280000300800 */
[----:B------:R-:W4:Y:S04]  /*ed00*/  LDL.LU.64 R2, [R1+0x50] ;  /* 0x0000500001027983 */ /* 0x000f280000300a00 */
[----:B------:R-:W2:Y:S04]  /*ed10*/  LDL.LU R4, [R1+0x2c] ;  /* 0x00002c0001047983 */ /* 0x000ea80000300800 */
[----:B------:R-:W2:Y:S01]  /*ed20*/  LDL R8, [R1+0x4] ;  /* 0x0000040001087983 */ /* 0x000ea20000100800 */
[----:B------:R-:W1:Y:S01]  /*ed30*/  S2R R9, SR_TID.X ;  /* 0x0000000000097919 */ /* 0x000e620000002100 */
[----:B0-----:R-:W-:-:S13]  /*ed40*/  ISETP.NE.AND P0, PT, R7, 0x1, PT ;  /* 0x000000010700780c */ /* 0x001fda0003f05270 */
[----:B------:R-:W0:Y:S01]  /*ed50*/  @P0 LDC R6, c[0x0][0x450] ;  /* 0x00011400ff060b82 */ /* 0x000e220000000800 */
[----:B-1----:R-:W-:-:S05]  /*ed60*/  IMAD.SHL.U32 R9, R9, 0x8, RZ ;  /* 0x0000000809097824 */ /* 0x002fca00078e00ff */
        /* <DEDUP_REMOVED lines=8> */
[----:B--2---:R-:W-:-:S04]  /*edf0*/  IMAD.WIDE.U32 R2, R4, UR4, R2 ;  /* 0x0000000404027c25 */ /* 0x004fc8000f8e0002 */
[----:B------:R-:W-:Y:S01]  /*ee00*/  IMAD R0, R4, UR5, R0 ;  /* 0x0000000504007c24 */ /* 0x000fe2000f8e0200 */
[----:B------:R-:W-:Y:S01]  /*ee10*/  ULDC.64 UR4, c[0x0][0x2d0] ;  /* 0x0000b40000047ab9 */ /* 0x000fe20000000a00 */
[----:B------:R-:W2:Y:S02]  /*ee20*/  S2R R4, SR_TID.X ;  /* 0x0000000000047919 */ /* 0x000ea40000002100 */
[----:B------:R-:W-:Y:S01]  /*ee30*/  IMAD.IADD R3, R3, 0x1, R0 ;  /* 0x0000000103037824 */ /* 0x000fe200078e0200 */
[----:B-1----:R-:W-:-:S04]  /*ee40*/  LOP3.LUT R5, R5, 0x7f, RZ, 0xc0, !PT ;  /* 0x0000007f05057812 */ /* 0x002fc800078ec0ff */
[----:B------:R-:W-:Y:S01]  /*ee50*/  SHF.R.U32.HI R5, RZ, 0x3, R5 ;  /* 0x00000003ff057819 */ /* 0x000fe20000011605 */
[----:B--2---:R-:W-:-:S05]  /*ee60*/  IMAD.SHL.U32 R4, R4, 0x10, RZ ;  /* 0x0000001004047824 */ /* 0x004fca00078e00ff */
        /* <DEDUP_REMOVED lines=23> */
[----:B------:R-:W-:Y:S02]  /*efe0*/  IMAD.IADD R0, R3, 0x1, R0 ;  /* 0x0000000103007824 */ /* 0x000fe400078e0200 */
[----:B0-----:R-:W-:-:S05]  /*eff0*/  IMAD.SHL.U32 R10, R5, 0x8, RZ ;  /* 0x00000008050a7824 */ /* 0x001fca00078e00ff */
[----:B------:R-:W-:-:S04]  /*f000*/  LOP3.LUT R10, R10, 0x38, RZ, 0xc0, !PT ;  /* 0x000000380a0a7812 */ /* 0x000fc800078ec0ff */
[----:B------:R-:W-:Y:S01]  /*f010*/  ISETP.GE.AND P0, PT, R10, UR4, PT ;  /* 0x000000040a007c0c */ /* 0x000fe2000bf06270 */
[----:B------:R-:W-:Y:S01]  /*f020*/  UMOV UR4, 0xffffffff ;  /* 0xffffffff00047882 */ /* 0x000fe20000000000 */
[----:B------:R-:W-:Y:S02]  /*f030*/  LEA.HI.X R3, R2, UR7, R0, 0x1, P2 ;  /* 0x0000000702037c11 */ /* 0x000fe400090f0c00 */
[----:B-1----:R-:W-:Y:S09]  /*f040*/  BRA.DIV UR4, `(.L_x_8629) ;  /* 0x0000004604387947 */ /* 0x002ff2000b800000 */
[----:B------:R-:W0:Y:S01]  /*f050*/  S2R R6, SR_TID.X ;  /* 0x0000000000067919 */ /* 0x000e220000002100 */
[----:B------:R-:W2:Y:S01]  /*f060*/  LDL.LU R8, [R1+0x4] ;  /* 0x0000040001087983 */ /* 0x000ea20000300800 */
[----:B0-----:R-:W-:-:S04]  /*f070*/  LOP3.LUT R6, R6, 0x7f, RZ, 0xc0, !PT ;  /* 0x0000007f06067812 */ /* 0x001fc800078ec0ff */
[----:B------:R-:W-:Y:S02]  /*f080*/  SHF.R.U32.HI R11, RZ, 0x3, R6 ;  /* 0x00000003ff0b7819 */ /* 0x000fe40000011606 */
[----:B------:R-:W3:Y:S03]  /*f090*/  LDL.LU R6, [R1+0x40] ;  /* 0x0000400001067983 */ /* 0x000ee60000300800 */
[----:B--2---:R-:W-:-:S04]  /*f0a0*/  IMAD R2, R8, 0x80, R11 ;  /* 0x0000008008027824 */ /* 0x004fc800078e020b */
        /* <DEDUP_REMOVED lines=74> */
.L_x_8745:
        /* <DEDUP_REMOVED lines=11> */
.L_x_8631:
[----:B------:R-:W-:Y:S05]  /*f600*/  BSYNC B0 ;  /* 0x0000000000007941 */ /* 0x000fea0003800000 */
.L_x_8630:
[----:B------:R-:W-:Y:S01]  /*f610*/  NOP ;  /* 0x0000000000007918 */ /* 0x000fe20000000000 */
[----:B------:R-:W-:Y:S01]  /*f620*/  PLOP3.LUT P0, PT, PT, PT, PT, 0x80, 0x0 ;  /* 0x000000000000781c */ /* 0x000fe20003f0f070 */
[----:B0-----:R-:W-:-:S12]  /*f630*/  VIADD R6, R18, 0x28800 ;  /* 0x0002880012067836 */ /* 0x001fd80000000000 */
.L_x_8632:
        /* <DEDUP_REMOVED lines=18> */
.L_x_8746:
[----:B------:R-:W-:Y:S05]  /*f760*/  BSYNC B0 ;  /* 0x0000000000007941 */ /* 0x000fea0003800000 */
.L_x_8633:
        /* <DEDUP_REMOVED lines=54> */
.L_x_8641:
[----:B------:R-:W-:Y:S01]  /*fad0*/  IMAD R3, R8, 0x8, R18 ;  /* 0x0000000808037824 */ /* 0x000fe200078e0212 */
[----:B------:R-:W-:Y:S01]  /*fae0*/  SHF.L.U32 R2, R11, 0x1f, RZ ;  /* 0x0000001f0b027819 */ /* 0x000fe200000006ff */
[----:B------:R-:W-:Y:S03]  /*faf0*/  BSSY B3, `(.L_x_8642) ;  /* 0x0000003000037945 */ /* 0x000fe60003800000 */
[----:B------:R-:W1:Y:S02]  /*fb00*/  SYNCS.PHASECHK.TRANS64.TRYWAIT P0, [R3+URZ+0x28840], R2 ;  /* 0x02884002030075a7 */ /* 0x000e64000800017f */
[----:B-1----:R-:W-:Y:S05]  /*fb10*/  @!P0 BRA `(.L_x_8643) ;  /* 0x0000004400508947 */ /* 0x002fea0003800000 */
.L_x_8747:
[----:B------:R-:W-:Y:S05]  /*fb20*/  BSYNC B3 ;  /* 0x0000000000037941 */ /* 0x000fea0003800000 */
.L_x_8642:
        /* <DEDUP_REMOVED lines=12> */
.L_x_8645:
[----:B------:R-:W-:Y:S05]  /*fbf0*/  BSYNC B3 ;  /* 0x0000000000037941 */ /* 0x000fea0003800000 */
.L_x_8644:
        /* <DEDUP_REMOVED lines=12> */
.L_x_8646:
        /* <DEDUP_REMOVED lines=16> */
.L_x_8647:
        /* <DEDUP_REMOVED lines=16> */
.L_x_8748:
[----:B------:R-:W-:Y:S05]  /*fec0*/  BSYNC B3 ;  /* 0x0000000000037941 */ /* 0x000fea0003800000 */
.L_x_8648:
        /* <DEDUP_REMOVED lines=12> */
.L_x_8651:
[----:B------:R-:W-:Y:S05]  /*ff90*/  BSYNC B3 ;  /* 0x0000000000037941 */ /* 0x000fea0003800000 */
.L_x_8650:
        /* <DEDUP_REMOVED lines=13> */
.L_x_8652:
        /* <DEDUP_REMOVED lines=15> */
.L_x_8653:
        /* <DEDUP_REMOVED lines=12> */
.L_x_8640:
[----:B------:R-:W-:Y:S05]  /*10220*/  BSYNC B1 ;  /* 0x0000000000017941 */ /* 0x000fea0003800000 */
.L_x_8639:
[----:B0-----:R-:W2:Y:S01]  /*10230*/  LDL.LU R0, [R1+0x34] ;  /* 0x0000340001007983 */ /* 0x001ea20000300800 */
[----:B------:R-:W-:-:S03]  /*10240*/  IMAD.MOV.U32 R19, RZ, RZ, R8 ;  /* 0x000000ffff137224 */ /* 0x000fc600078e0008 */
[----:B------:R0:W-:Y:S02]  /*10250*/  STL [R1+0x14], R11 ;  /* 0x0000140b01007387 */ /* 0x0001e40000100800 */
[----:B0-2---:R-:W-:-:S07]  /*10260*/  VIADD R0, R0, 0xfffffffd ;  /* 0xfffffffd00007836 */ /* 0x005fce0000000000 */
.L_x_8638:
[----:B------:R-:W-:Y:S05]  /*10270*/  BSYNC B2 ;  /* 0x0000000000027941 */ /* 0x000fea0003800000 */
.L_x_8637:
[----:B------:R-:W-:Y:S01]  /*10280*/  VIADD R10, R10, 0xfffffffe ;  /* 0xfffffffe0a0a7836 */ /* 0x000fe20000000000 */
[----:B------:R-:W-:-:S04]  /*10290*/  LOP3.LUT R7, RZ, R7, RZ, 0x33, !PT ;  /* 0x00000007ff077212 */ /* 0x000fc800078e33ff */
[----:B------:R-:W-:-:S13]  /*102a0*/  ISETP.NE.AND P0, PT, R10, R7, PT ;  /* 0x000000070a00720c */ /* 0x000fda0003f05270 */
[----:B------:R-:W-:Y:S05]  /*102b0*/  @!P0 BRA `(.L_x_8636) ;  /* 0x0000001000cc8947 */ /* 0x000fea0003800000 */
[----:B------:R-:W-:-:S07]  /*102c0*/  IMAD.MOV.U32 R9, RZ, RZ, R17 ;  /* 0x000000ffff097224 */ /* 0x000fce00078e0011 */
.L_x_8684:
        /* <DEDUP_REMOVED lines=35> */
.L_x_8656:
[----:B------:R-:W-:Y:S01]  /*10500*/  IMAD R3, R4, 0x8, R18 ;  /* 0x0000000804037824 */ /* 0x000fe200078e0212 */
[----:B------:R-:W-:Y:S01]  /*10510*/  SHF.L.U32 R2, R5, 0x1f, RZ ;  /* 0x0000001f05027819 */ /* 0x000fe200000006ff */
[----:B------:R-:W-:Y:S03]  /*10520*/  BSSY B2, `(.L_x_8657) ;  /* 0x0000003000027945 */ /* 0x000fe60003800000 */
[----:B------:R-:W1:Y:S02]  /*10530*/  SYNCS.PHASECHK.TRANS64.TRYWAIT P0, [R3+URZ+0x28840], R2 ;  /* 0x02884002030075a7 */ /* 0x000e64000800017f */
[----:B-1----:R-:W-:Y:S05]  /*10540*/  @!P0 BRA `(.L_x_8658) ;  /* 0x0000003800ec8947 */ /* 0x002fea0003800000 */
.L_x_8749:
[----:B------:R-:W-:Y:S05]  /*10550*/  BSYNC B2 ;  /* 0x0000000000027941 */ /* 0x000fea0003800000 */
.L_x_8657:
        /* <DEDUP_REMOVED lines=12> */
.L_x_8660:
[----:B------:R-:W-:Y:S05]  /*10620*/  BSYNC B2 ;  /* 0x0000000000027941 */ /* 0x000fea0003800000 */
.L_x_8659:
        /* <DEDUP_REMOVED lines=12> */
.L_x_8661:
        /* <DEDUP_REMOVED lines=16> */
.L_x_8662:
        /* <DEDUP_REMOVED lines=16> */
.L_x_8750:
[----:B------:R-:W-:Y:S05]  /*108f0*/  BSYNC B2 ;  /* 0x0000000000027941 */ /* 0x000fea0003800000 */
.L_x_8663:
        /* <DEDUP_REMOVED lines=11> */
.L_x_8666:
[----:B------:R-:W-:Y:S05]  /*109b0*/  BSYNC B2 ;  /* 0x0000000000027941 */ /* 0x000fea0003800000 */
.L_x_8665:
        /* <DEDUP_REMOVED lines=12> */
.L_x_8667:
        /* <DEDUP_REMOVED lines=15> */
.L_x_8668:
        /* <DEDUP_REMOVED lines=12> */
.L_x_8655:
[----:B------:R-:W-:Y:S05]  /*10c30*/  BSYNC B1 ;  /* 0x0000000000017941 */ /* 0x000fea0003800000 */
.L_x_8654:
        /* <DEDUP_REMOVED lines=35> */
.L_x_8671:
[----:B------:R-:W-:Y:S01]  /*10e70*/  IMAD R2, R19, 0x8, R18 ;  /* 0x0000000813027824 */ /* 0x000fe200078e0212 */
[----:B------:R-:W-:Y:S01]  /*10e80*/  SHF.L.U32 R3, R12, 0x1f, RZ ;  /* 0x0000001f0c037819 */ /* 0x000fe200000006ff */
[----:B------:R-:W-:Y:S03]  /*10e90*/  BSSY B2, `(.L_x_8672) ;  /* 0x0000003000027945 */ /* 0x000fe60003800000 */
[----:B------:R-:W2:Y:S02]  /*10ea0*/  SYNCS.PHASECHK.TRANS64.TRYWAIT P0, [R2+URZ+0x28840], R3 ;  /* 0x02884003020075a7 */ /* 0x000ea4000800017f */
[----:B--2---:R-:W-:Y:S05]  /*10eb0*/  @!P0 BRA `(.L_x_8673) ;  /* 0x0000003000b88947 */ /* 0x004fea0003800000 */
.L_x_8751:
[----:B------:R-:W-:Y:S05]  /*10ec0*/  BSYNC B2 ;  /* 0x0000000000027941 */ /* 0x000fea0003800000 */
.L_x_8672:
        /* <DEDUP_REMOVED lines=12> */
.L_x_8675:
[----:B------:R-:W-:Y:S05]  /*10f90*/  BSYNC B2 ;  /* 0x0000000000027941 */ /* 0x000fea0003800000 */
.L_x_8674:
        /* <DEDUP_REMOVED lines=13> */
.L_x_8676:
        /* <DEDUP_REMOVED lines=16> */
.L_x_8677:
        /* <DEDUP_REMOVED lines=15> */
.L_x_8752:
[----:B------:R-:W-:Y:S05]  /*11260*/  BSYNC B2 ;  /* 0x0000000000027941 */ /* 0x000fea0003800000 */
.L_x_8678:
        /* <DEDUP_REMOVED lines=11> */
.L_x_8681:
[----:B------:R-:W-:Y:S05]  /*11320*/  BSYNC B2 ;  /* 0x0000000000027941 */ /* 0x000fea0003800000 */
.L_x_8680:
        /* <DEDUP_REMOVED lines=12> */
.L_x_8682:
        /* <DEDUP_REMOVED lines=15> */
.L_x_8683:
        /* <DEDUP_REMOVED lines=12> */
.L_x_8670:
[----:B------:R-:W-:Y:S05]  /*115a0*/  BSYNC B1 ;  /* 0x0000000000017941 */ /* 0x000fea0003800000 */
.L_x_8669:
[----:B------:R-:W2:Y:S01]  /*115b0*/  LDL R2, [R1+0x24] ;  /* 0x0000240001027983 */ /* 0x000ea20000100800 */
[----:B------:R-:W-:Y:S01]  /*115c0*/  VIADD R0, R0, 0xfffffffe ;  /* 0xfffffffe00007836 */ /* 0x000fe20000000000 */
[----:B--2---:R-:W-:-:S13]  /*115d0*/  ISETP.GT.AND P0, PT, R7, R2, PT ;  /* 0x000000020700720c */ /* 0x004fda0003f04270 */
[----:B------:R-:W-:Y:S05]  /*115e0*/  @P0 BRA `(.L_x_8684) ;  /* 0xffffffec00380947 */ /* 0x000fea000383ffff */
.L_x_8636:
[----:B------:R-:W-:Y:S05]  /*115f0*/  BSYNC B0 ;  /* 0x0000000000007941 */ /* 0x000fea0003800000 */
.L_x_8635:
        /* <DEDUP_REMOVED lines=8> */
[----:B------:R-:W2:Y:S08]  /*11680*/  FLO.U32 R0, UR4 ;  /* 0x0000000400007d00 */ /* 0x000eb000080e0000 */
        /* <DEDUP_REMOVED lines=9> */
.L_x_8686:
[----:B------:R-:W-:Y:S05]  /*11720*/  BSYNC B0 ;  /* 0x0000000000007941 */ /* 0x000fea0003800000 */
.L_x_8685:
        /* <DEDUP_REMOVED lines=11> */
.L_x_8753:
[----:B------:R-:W-:Y:S05]  /*117e0*/  BSYNC B1 ;  /* 0x0000000000017941 */ /* 0x000fea0003800000 */
.L_x_8689:
        /* <DEDUP_REMOVED lines=9> */
.L_x_8692:
[----:B------:R-:W-:Y:S05]  /*11880*/  BSYNC B1 ;  /* 0x0000000000017941 */ /* 0x000fea0003800000 */
.L_x_8691:
        /* <DEDUP_REMOVED lines=12> */
.L_x_8693:
        /* <DEDUP_REMOVED lines=15> */
.L_x_8694:
        /* <DEDUP_REMOVED lines=10> */
.L_x_8688:
[----:B------:R-:W-:Y:S05]  /*11ae0*/  BSYNC B0 ;  /* 0x0000000000007941 */ /* 0x000fea0003800000 */
.L_x_8687:
[----:B------:R-:W2:Y:S01]  /*11af0*/  LDL.LU R4, [R1+0x14] ;  /* 0x0000140001047983 */ /* 0x000ea20000300800 */
[----:B------:R-:W-:-:S05]  /*11b00*/  VIADD R19, R19, 0x1 ;  /* 0x0000000113137836 */ /* 0x000fca0000000000 */
[----:B------:R-:W-:-:S04]  /*11b10*/  ISETP.NE.AND P0, PT, R19, 0x2, PT ;  /* 0x000000021300780c */ /* 0x000fc80003f05270 */
[----:B------:R-:W-:Y:S02]  /*11b20*/  SEL R0, RZ, 0x1, P0 ;  /* 0x00000001ff007807 */ /* 0x000fe40000000000 */
[----:B------:R-:W-:Y:S02]  /*11b30*/  SEL R19, R19, RZ, P0 ;  /* 0x000000ff13137207 */ /* 0x000fe40000000000 */
[----:B--2---:R-:W-:-:S05]  /*11b40*/  LOP3.LUT R4, R4, R0, RZ, 0x3c, !PT ;  /* 0x0000000004047212 */ /* 0x004fca00078e3cff */
[----:B------:R2:W-:Y:S02]  /*11b50*/  STL [R1+0x14], R4 ;  /* 0x0000140401007387 */ /* 0x0005e40000100800 */
.L_x_8615:
[----:B------:R-:W-:Y:S05]  /*11b60*/  BSYNC B7 ;  /* 0x0000000000077941 */ /* 0x000fea0003800000 */
.L_x_8613:
        /* <DEDUP_REMOVED lines=9> */
[----:B0123--:R-:W0:Y:S04]  /*11c00*/  LDS.128 R4, [R18+0x288d0] ;  /* 0x0288d00012047984 */ /* 0x00fe280000000c00 */
[----:B0-----:R0:W-:Y:S04]  /*11c10*/  STL.64 [R1], R4 ;  /* 0x0000000401007387 */ /* 0x0011e80000100a00 */
[----:B------:R0:W-:Y:S01]  /*11c20*/  STL.64 [R1+0x8], R6 ;  /* 0x0000080601007387 */ /* 0x0001e20000100a00 */
[----:B------:R-:W-:Y:S06]  /*11c30*/  BAR.ARV 0x4, 0x180 ;  /* 0x0106000000007b1d */ /* 0x000fec0000002000 */
[----:B------:R-:W-:Y:S05]  /*11c40*/  BRA `(.L_x_8696) ;  /* 0x00000010002c7947 */ /* 0x000fea0003800000 */
.L_x_8695:
[----:B------:R-:W4:Y:S01]  /*11c50*/  S2R R0, SR_TID.X ;  /* 0x0000000000007919 */ /* 0x000f220000002100 */
[----:B------:R-:W-:Y:S01]  /*11c60*/  UMOV UR4, 0xffffffff ;  /* 0xffffffff00047882 */ /* 0x000fe20000000000 */
[----:B----4-:R-:W-:-:S04]  /*11c70*/  LOP3.LUT R16, R0, 0x1f, RZ, 0xc0, !PT ;  /* 0x0000001f00107812 */ /* 0x010fc800078ec0ff */
[----:B------:R-:W-:Y:S01]  /*11c80*/  ISETP.NE.AND P0, PT, R16, 0x1f, PT ;  /* 0x0000001f1000780c */ /* 0x000fe20003f05270 */
[----:B------:R-:W-:-:S12]  /*11c90*/  BRA.DIV UR4, `(.L_x_8697) ;  /* 0x00000026047c7947 */ /* 0x000fd8000b800000 */
[----:B------:R-:W2:Y:S01]  /*11ca0*/  LDL.LU R3, [R1] ;  /* 0x0000000001037983 */ /* 0x000ea20000300800 */
[----:B------:R-:W-:-:S03]  /*11cb0*/  ULDC UR4, c[0x0][0xc3c] ;  /* 0x00030f0000047ab9 */ /* 0x000fc60000000800 */
[----:B01----:R-:W4:Y:S01]  /*11cc0*/  LDL R8, [R1+0xc] ;  /* 0x00000c0001087983 */ /* 0x003f220000100800 */
[----:B--2---:R-:W-:Y:S02]  /*11cd0*/  IMAD.MOV.U32 R10, RZ, RZ, R3 ;  /* 0x000000ffff0a7224 */ /* 0x004fe400078e0003 */
[----:B----4-:R-:W-:-:S05]  /*11ce0*/  IMAD.IADD R0, R8, 0x1, R16 ;  /* 0x0000000108007824 */ /* 0x010fca00078e0210 */
[----:B------:R-:W-:-:S13]  /*11cf0*/  ISETP.GE.OR P1, PT, R0, UR4, !P0 ;  /* 0x0000000400007c0c */ /* 0x000fda000c726670 */
[----:B------:R-:W0:Y:S08]  /*11d00*/  @!P1 LDC.64 R2, c[0x0][0xc80] ;  /* 0x00032000ff029b82 */ /* 0x000e300000000a00 */
[----:B---3--:R-:W1:Y:S01]  /*11d10*/  @!P1 LDC.64 R6, c[0x0][0xc78] ;  /* 0x00031e00ff069b82 */ /* 0x008e620000000a00 */
[----:B0-----:R-:W-:-:S05]  /*11d20*/  @!P1 IMAD.WIDE R2, R0, 0x4, R2 ;  /* 0x0000000400029825 */ /* 0x001fca00078e0202 */
[----:B------:R1:W2:Y:S02]  /*11d30*/  @!P1 LDG.E R5, desc[UR50][R2.64] ;  /* 0x0000003202059981 */ /* 0x0002a4000c1e1900 */
[----:B-1----:R-:W-:-:S05]  /*11d40*/  @!P1 IMAD.WIDE R2, R0, 0x4, R6 ;  /* 0x0000000400029825 */ /* 0x002fca00078e0206 */
        /* <DEDUP_REMOVED lines=9> */
[----:B---3--:R-:W-:Y:S01]  /*11de0*/  @!P1 IMAD.MOV.U32 R7, RZ, RZ, R8 ;  /* 0x000000ffff079224 */ /* 0x008fe200078e0008 */
        /* <DEDUP_REMOVED lines=19> */
.L_x_8763:
[----:B------:R-:W-:Y:S02]  /*11f20*/  ULDC UR4, c[0x0][0xc38] ;  /* 0x00030e0000047ab9 */ /* 0x000fe40000000800 */
[----:B------:R-:W-:-:S04]  /*11f30*/  IMAD.U32 R8, RZ, RZ, UR4 ;  /* 0x00000004ff087e24 */ /* 0x000fc8000f8e00ff */
[----:B-1----:R-:W-:-:S04]  /*11f40*/  IMAD R9, R9, R8, RZ ;  /* 0x0000000809097224 */ /* 0x002fc800078e02ff */
[----:B------:R-:W-:-:S05]  /*11f50*/  IMAD.IADD R0, R0, 0x1, R9 ;  /* 0x0000000100007824 */ /* 0x000fca00078e0209 */
[----:B------:R-:W-:-:S13]  /*11f60*/  ISETP.GT.AND P6, PT, R0, R4, PT ;  /* 0x000000040000720c */ /* 0x000fda0003fc4270 */
[----:B------:R-:W-:Y:S05]  /*11f70*/  @P6 BRA `(.L_x_8698) ;  /* 0x0000000000ac6947 */ /* 0x000fea0003800000 */
.L_x_8701:
        /* <DEDUP_REMOVED lines=37> */
.L_x_8771:
[----:B------:R-:W-:Y:S02]  /*121d0*/  ULDC UR4, c[0x0][0xc38] ;  /* 0x00030e0000047ab9 */ /* 0x000fe40000000800 */
[----:B------:R-:W-:-:S04]  /*121e0*/  IMAD.U32 R8, RZ, RZ, UR4 ;  /* 0x00000004ff087e24 */ /* 0x000fc8000f8e00ff */
[----:B-1----:R-:W-:-:S04]  /*121f0*/  IMAD R9, R9, R8, RZ ;  /* 0x0000000809097224 */ /* 0x002fc800078e02ff */
[----:B------:R-:W-:-:S05]  /*12200*/  IMAD.IADD R0, R9, 0x1, R0 ;  /* 0x0000000109007824 */ /* 0x000fca00078e0200 */
[----:B------:R-:W-:-:S13]  /*12210*/  ISETP.GT.AND P6, PT, R0, R4, PT ;  /* 0x000000040000720c */ /* 0x000fda0003fc4270 */
[----:B------:R-:W-:Y:S05]  /*12220*/  @!P6 BRA `(.L_x_8701) ;  /* 0xfffffffc0054e947 */ /* 0x000fea000383ffff */
.L_x_8698:
        /* <DEDUP_REMOVED lines=12> */
.L_x_8776:
[----:B------:R-:W-:-:S13]  /*122f0*/  ISETP.NE.AND P0, PT, R3, RZ, PT ;  /* 0x000000ff0300720c */ /* 0x000fda0003f05270 */
[----:B------:R-:W-:Y:S05]  /*12300*/  @!P0 BRA `(.L_x_8703) ;  /* 0x0000000000108947 */ /* 0x000fea0003800000 */
[----:B------:R-:W-:Y:S01]  /*12310*/  UMOV UR4, 0xffffffff ;  /* 0xffffffff00047882 */ /* 0x000fe20000000000 */
[----:B---3--:R-:W-:Y:S02]  /*12320*/  VIADD R10, R10, 0xffffffff ;  /* 0xffffffff0a0a7836 */ /* 0x008fe40000000000 */
[----:B------:R-:W-:Y:S05]  /*12330*/  BRA.DIV UR4, `(.L_x_8704) ;  /* 0x0000002a04487947 */ /* 0x000fea000b800000 */
[----:B------:R1:W2:Y:S02]  /*12340*/  SHFL.IDX PT, R5, R2, R10, 0x1f ;  /* 0x00001f0a02057589 */ /* 0x0002a400000e0000 */
.L_x_8703:
[----:B--2---:R-:W-:Y:S01]  /*12350*/  IMAD R3, R5, R8, R9 ;  /* 0x0000000805037224 */ /* 0x004fe200078e0209 */
[----:B------:R-:W-:-:S03]  /*12360*/  ISETP.NE.AND P0, PT, R7, 0x1, PT ;  /* 0x000000010700780c */ /* 0x000fc60003f05270 */
[----:B------:R-:W-:Y:S01]  /*12370*/  IMAD.IADD R4, R4, 0x1, -R3 ;  /* 0x0000000104047824 */ /* 0x000fe200078e0a03 */
[----:B------:R2:W-:Y:S09]  /*12380*/  STL [R1], R3 ;  /* 0x0000000301007387 */ /* 0x0005f20000100800 */
[----:B------:R-:W-:Y:S05]  /*12390*/  @!P0 BRA `(.L_x_8705) ;  /* 0x0000000000e48947 */ /* 0x000fea0003800000 */
[----:B------:R-:W-:-:S04]  /*123a0*/  IABS R5, R0 ;  /* 0x0000000000057213 */ /* 0x000fc80000000000 */
[----:B0--3--:R-:W0:Y:S08]  /*123b0*/  I2F.RP R6, R5 ;  /* 0x0000000500067306 */ /* 0x009e300000209400 */
[----:B0-----:R-:W0:Y:S02]  /*123c0*/  MUFU.RCP R6, R6 ;  /* 0x0000000600067308 */ /* 0x001e240000001000 */
[----:B0-----:R-:W-:-:S06]  /*123d0*/  VIADD R9, R6, 0xffffffe ;  /* 0x0ffffffe06097836 */ /* 0x001fcc0000000000 */
[----:B--2---:R-:W1:Y:S02]  /*123e0*/  F2I.FTZ.U32.TRUNC.NTZ R3, R9 ;  /* 0x0000000900037305 */ /* 0x004e64000021f000 */
        /* <DEDUP_REMOVED lines=52> */
.L_x_8705:
[----:B------:R-:W4:Y:S01]  /*12730*/  LDL R5, [R1+0xc] ;  /* 0x00000c0001057983 */ /* 0x000f220000100800 */
[----:B012---:R-:W4:Y:S02]  /*12740*/  LDC.64 R2, c[0x0][0xc90] ;  /* 0x00032400ff027b82 */ /* 0x007f240000000a00 */
[----:B----4-:R-:W-:-:S05]  /*12750*/  IMAD.WIDE R2, R5, 0x4, R2 ;  /* 0x0000000405027825 */ /* 0x010fca00078e0202 */
        /* <DEDUP_REMOVED lines=60> */
.L_x_8706:
[----:B-1----:R-:W-:-:S05]  /*12b20*/  LOP3.LUT R3, RZ, R4, RZ, 0x33, !PT ;  /* 0x00000004ff037212 */ /* 0x002fca00078e33ff */
[----:B------:R-:W-:-:S05]  /*12b30*/  IMAD.IADD R0, R0, 0x1, R3 ;  /* 0x0000000100007824 */ /* 0x000fca00078e0203 */
[----:B------:R1:W-:Y:S01]  /*12b40*/  STL [R1+0x4], R0 ;  /* 0x0000040001007387 */ /* 0x0003e20000100800 */
[----:B------:R-:W-:Y:S05]  /*12b50*/  BRA `(.L_x_8707) ;  /* 0x0000000000287947 */ /* 0x000fea0003800000 */
.L_x_8699:
        /* <DEDUP_REMOVED lines=10> */
.L_x_8707:
[----:B--2---:R-:W2:Y:S04]  /*12c00*/  LDL R3, [R1+0x8] ;  /* 0x0000080001037983 */ /* 0x004ea80000100800 */
[----:B0-----:R-:W3:Y:S04]  /*12c10*/  LDL R2, [R1+0xc] ;  /* 0x00000c0001027983 */ /* 0x001ee80000100800 */
[----:B------:R-:W4:Y:S04]  /*12c20*/  LDL R4, [R1] ;  /* 0x0000000001047983 */ /* 0x000f280000100800 */
[----:B------:R-:W4:Y:S01]  /*12c30*/  LDL R5, [R1+0x4] ;  /* 0x0000040001057983 */ /* 0x000f220000100800 */
[----:B------:R-:W-:Y:S05]  /*12c40*/  WARPSYNC.ALL ;  /* 0x0000000000007948 */ /* 0x000fea0003800000 */
[----:B-1----:R-:W0:Y:S02]  /*12c50*/  S2R R0, SR_TID.X ;  /* 0x0000000000007919 */ /* 0x002e240000002100 */
        /* <DEDUP_REMOVED lines=10> */
.L_x_8696:
[----:B------:R-:W2:Y:S01]  /*12d00*/  LDL R0, [R1+0xc] ;  /* 0x00000c0001007983 */ /* 0x000ea20000100800 */
[----:B------:R-:W-:Y:S02]  /*12d10*/  ULDC UR4, c[0x0][0xc3c] ;  /* 0x00030f0000047ab9 */ /* 0x000fe40000000800 */
[----:B--2---:R-:W-:-:S13]  /*12d20*/  ISETP.GE.AND P0, PT, R0, UR4, PT ;  /* 0x0000000400007c0c */ /* 0x004fda000bf06270 */
[----:B------:R-:W-:Y:S05]  /*12d30*/  @!P0 BRA `(.L_x_8708) ;  /* 0xffffffa8002c8947 */ /* 0x000fea000383ffff */
[----:B------:R-:W-:Y:S05]  /*12d40*/  BSYNC B8 ;  /* 0x0000000000087941 */ /* 0x000fea0003800000 */
.L_x_8607:
        /* <DEDUP_REMOVED lines=12> */
.L_x_8779:
[----:B------:R-:W-:Y:S05]  /*12e10*/  BSYNC B0 ;  /* 0x0000000000007941 */ /* 0x000fea0003800000 */
.L_x_8709:
[----:B------:R-:W-:-:S03]  /*12e20*/  UMOV UR4, 0xffffffff ;  /* 0xffffffff00047882 */ /* 0x000fc60000000000 */
[----:B------:R-:W-:Y:S05]  /*12e30*/  BRA.DIV UR4, `(.L_x_8711) ;  /* 0x0000001e04c87947 */ /* 0x000fea000b800000 */
[----:B------:R-:W1:Y:S02]  /*12e40*/  S2R R2, SR_TID.X ;  /* 0x0000000000027919 */ /* 0x000e640000002100 */
[----:B-1----:R-:W-:-:S04]  /*12e50*/  SHF.R.U32.HI R2, RZ, 0x5, R2 ;  /* 0x00000005ff027819 */ /* 0x002fc80000011602 */
[----:B------:R-:W-:-:S05]  /*12e60*/  LOP3.LUT R2, R2, 0x3, RZ, 0xc0, !PT ;  /* 0x0000000302027812 */ /* 0x000fca00078ec0ff */
[----:B------:R1:W2:Y:S02]  /*12e70*/  SHFL.IDX PT, R14, R2, RZ, 0x1f ;  /* 0x00001fff020e7589 */ /* 0x0002a400000e0000 */
.L_x_8782:
[----:B--2---:R-:W-:Y:S01]  /*12e80*/  ISETP.NE.AND P0, PT, R14, RZ, PT ;  /* 0x000000ff0e00720c */ /* 0x004fe20003f05270 */
[----:B------:R-:W-:-:S12]  /*12e90*/  BSSY B0, `(.L_x_8712) ;  /* 0x0000025000007945 */ /* 0x000fd80003800000 */
[----:B------:R-:W-:Y:S05]  /*12ea0*/  @P0 BRA `(.L_x_8713) ;  /* 0x00000000008c0947 */ /* 0x000fea0003800000 */
[----:B------:R-:W-:-:S03]  /*12eb0*/  UMOV UR4, 0xffffffff ;  /* 0xffffffff00047882 */ /* 0x000fc60000000000 */
[----:B------:R-:W-:Y:S05]  /*12ec0*/  BRA.DIV UR4, `(.L_x_8714) ;  /* 0x0000001e04d87947 */ /* 0x000fea000b800000 */
[----:B------:R-:W-:-:S13]  /*12ed0*/  ELECT P6, URZ, PT ;  /* 0x00000000003f782f */ /* 0x000fda00038c0000 */
.L_x_8785:
[----:B------:R-:W-:Y:S05]  /*12ee0*/  @!P6 BRA `(.L_x_8713) ;  /* 0x00000000007ce947 */ /* 0x000fea0003800000 */
[----:B------:R-:W-:-:S06]  /*12ef0*/  ULOP3.LUT UR4, UR36, 0x2, URZ, 0xfc, !UPT ;  /* 0x0000000224047892 */ /* 0x000fcc000f8efc3f */
[----:B-1----:R-:W-:-:S05]  /*12f00*/  IMAD.U32 R2, RZ, RZ, UR4 ;  /* 0x00000004ff027e24 */ /* 0x002fca000f8e00ff */
[----:B------:R-:W-:-:S13]  /*12f10*/  ISETP.NE.AND P2, PT, R2, 0x3, PT ;  /* 0x000000030200780c */ /* 0x000fda0003f45270 */
[----:B------:R-:W-:Y:S05]  /*12f20*/  @!P2 BRA `(.L_x_8715) ;  /* 0x000000000004a947 */ /* 0x000fea0003800000 */
[----:B------:R-:W-:Y:S01]  /*12f30*/  BPT.TRAP 0x1 ;  /* 0x000000040000795c */ /* 0x000fe20000300000 */
.L_x_8715:
        /* <DEDUP_REMOVED lines=13> */
.L_x_8786:
[----:B------:R-:W1:Y:S02]  /*13010*/  SYNCS.PHASECHK.TRANS64.TRYWAIT P0, [R7+URZ], R2 ;  /* 0x00000002070075a7 */ /* 0x000e64000800017f */
[----:B-1----:R-:W-:Y:S05]  /*13020*/  @!P0 BRA `(.L_x_8717) ;  /* 0x0000001c00b48947 */ /* 0x002fea0003800000 */
.L_x_8787:
[----:B------:R-:W-:Y:S05]  /*13030*/  @!P2 BRA `(.L_x_8718) ;  /* 0x000000000004a947 */ /* 0x000fea0003800000 */
[----:B------:R-:W-:Y:S01]  /*13040*/  BPT.TRAP 0x1 ;  /* 0x000000040000795c */ /* 0x000fe20000300000 */
.L_x_8718:
[----:B------:R-:W-:-:S04]  /*13050*/  VIADD R0, R0, 0x28860 ;  /* 0x0002886000007836 */ /* 0x000fc80000000000 */
[----:B------:R-:W-:-:S04]  /*13060*/  IMAD R4, R19, 0x8, R0 ;  /* 0x0000000813047824 */ /* 0x000fc800078e0200 */
[----:B------:R-:W2:Y:S02]  /*13070*/  SYNCS.PHASECHK.TRANS64.TRYWAIT P0, [R4+URZ], R5 ;  /* 0x00000005040075a7 */ /* 0x000ea4000800017f */
[----:B--2---:R-:W-:Y:S05]  /*13080*/  @!P0 BRA `(.L_x_8719) ;  /* 0x0000001c00b08947 */ /* 0x004fea0003800000 */
.L_x_8788:
[----:B------:R-:W-:-:S07]  /*13090*/  IMAD R3, R3, 0x8, R0 ;  /* 0x0000000803037824 */ /* 0x000fce00078e0200 */
.L_x_8720:
[----:B---3--:R3:W4:Y:S02]  /*130a0*/  SYNCS.PHASECHK.TRANS64.TRYWAIT P0, [R3+URZ], R2 ;  /* 0x00000002030075a7 */ /* 0x008724000800017f */
[----:B----4-:R-:W-:Y:S05]  /*130b0*/  @!P0 NANOSLEEP.SYNCS 0x989680 ;  /* 0x009896800000895d */ /* 0x010fea0003900000 */
[----:B------:R-:W4:Y:S02]  /*130c0*/  @!P0 SYNCS.PHASECHK.TRANS64 P0, [R3+URZ], R2 ;  /* 0x00000002030085a7 */ /* 0x000f24000800007f */
[----:B----4-:R-:W-:Y:S05]  /*130d0*/  @!P0 BRA `(.L_x_8720) ;  /* 0xfffffffc00f08947 */ /* 0x010fea000383ffff */
.L_x_8713:
[----:B------:R-:W-:Y:S05]  /*130e0*/  BSYNC B0 ;  /* 0x0000000000007941 */ /* 0x000fea0003800000 */
.L_x_8712:
[----:B------:R-:W-:Y:S05]  /*130f0*/  EXIT ;  /* 0x000000000000794d */ /* 0x000fea0003800000 */
.L_x_8546:
[----:B0-----:R-:W-:-:S04]  /*13100*/  IMAD.U32 R3, RZ, RZ, UR41 ;  /* 0x00000029ff037e24 */ /* 0x001fc8000f8e00ff */
[----:B------:R0:W1:Y:S03]  /*13110*/  SYNCS.PHASECHK.TRANS64.TRYWAIT P1, [R3+URZ+0x28800], R0 ;  /* 0x02880000030075a7 */ /* 0x000066000802017f */
[----:B-1----:R-:W-:Y:S05]  /*13120*/  @!P1 NANOSLEEP.SYNCS 0x989680 ;  /* 0x009896800000995d */ /* 0x002fea0003900000 */
[----:B------:R-:W1:Y:S02]  /*13130*/  @!P1 SYNCS.PHASECHK.TRANS64 P1, [R3+URZ+0x28800], R0 ;  /* 0x02880000030095a7 */ /* 0x000e64000802007f */
[----:B-1----:R-:W-:Y:S05]  /*13140*/  @!P1 BRA `(.L_x_8546) ;  /* 0xfffffffc00ec9947 */ /* 0x002fea000383ffff */
[----:B------:R-:W-:Y:S05]  /*13150*/  BRA `(.L_x_8721) ;  /* 0xfffffeec001c7947 */ /* 0x000fea000383ffff */
.L_x_8550:
[----:B-1----:R1:W2:Y:S02]  /*13160*/  SYNCS.PHASECHK.TRANS64.TRYWAIT P2, [R0+URZ+0x28830], R3 ;  /* 0x02883003000075a7 */ /* 0x0022a4000804017f */
[----:B--2---:R-:W-:Y:S05]  /*13170*/  @!P2 NANOSLEEP.SYNCS 0x989680 ;  /* 0x009896800000a95d */ /* 0x004fea0003900000 */
[----:B------:R-:W2:Y:S02]  /*13180*/  @!P2 SYNCS.PHASECHK.TRANS64 P2, [R0+URZ+0x28830], R3 ;  /* 0x028830030000a5a7 */ /* 0x000ea4000804007f */
[----:B--2---:R-:W-:Y:S05]  /*13190*/  @!P2 BRA `(.L_x_8550) ;  /* 0xfffffffc00f0a947 */ /* 0x004fea000383ffff */
[----:B------:R-:W-:Y:S05]  /*131a0*/  BRA `(.L_x_8549) ;  /* 0xfffffeec00407947 */ /* 0x000fea000383ffff */
.L_x_8555:
[----:B-1----:R-:W-:-:S04]  /*131b0*/  IMAD.U32 R7, RZ, RZ, UR6 ;  /* 0x00000006ff077e24 */ /* 0x002fc8000f8e00ff */
[----:B------:R1:W2:Y:S03]  /*131c0*/  SYNCS.PHASECHK.TRANS64.TRYWAIT P3, [R7+URZ+0x28830], R4 ;  /* 0x02883004070075a7 */ /* 0x0002a6000806017f */
[----:B--2---:R-:W-:Y:S05]  /*131d0*/  @!P3 NANOSLEEP.SYNCS 0x989680 ;  /* 0x009896800000b95d */ /* 0x004fea0003900000 */
[----:B------:R-:W2:Y:S02]  /*131e0*/  @!P3 SYNCS.PHASECHK.TRANS64 P3, [R7+URZ+0x28830], R4 ;  /* 0x028830040700b5a7 */ /* 0x000ea4000806007f */
[----:B--2---:R-:W-:Y:S05]  /*131f0*/  @!P3 BRA `(.L_x_8555) ;  /* 0xfffffffc00ecb947 */ /* 0x004fea000383ffff */
[----:B------:R-:W-:Y:S05]  /*13200*/  BRA `(.L_x_8552) ;  /* 0xffffff10003c7947 */ /* 0x000fea000383ffff */
.L_x_8559:
[----:B-1----:R-:W-:-:S04]  /*13210*/  IMAD.U32 R7, RZ, RZ, UR6 ;  /* 0x00000006ff077e24 */ /* 0x002fc8000f8e00ff */
[----:B------:R1:W2:Y:S03]  /*13220*/  SYNCS.PHASECHK.TRANS64.TRYWAIT P3, [R7+URZ+0x28850], R4 ;  /* 0x02885004070075a7 */ /* 0x0002a6000806017f */
[----:B--2---:R-:W-:Y:S05]  /*13230*/  @!P3 NANOSLEEP.SYNCS 0x989680 ;  /* 0x009896800000b95d */ /* 0x004fea0003900000 */
[----:B------:R-:W2:Y:S02]  /*13240*/  @!P3 SYNCS.PHASECHK.TRANS64 P3, [R7+URZ+0x28850], R4 ;  /* 0x028850040700b5a7 */ /* 0x000ea4000806007f */
[----:B--2---:R-:W-:Y:S05]  /*13250*/  @!P3 BRA `(.L_x_8559) ;  /* 0xfffffffc00ecb947 */ /* 0x004fea000383ffff */
[----:B------:R-:W-:Y:S05]  /*13260*/  BRA `(.L_x_8556) ;  /* 0xffffff1400047947 */ /* 0x000fea000383ffff */
.L_x_8565:
[----:B-1----:R-:W-:-:S04]  /*13270*/  IMAD.U32 R7, RZ, RZ, UR6 ;  /* 0x00000006ff077e24 */ /* 0x002fc8000f8e00ff */
[----:B------:R1:W2:Y:S03]  /*13280*/  SYNCS.PHASECHK.TRANS64.TRYWAIT P2, [R7+URZ+0x28830], R4 ;  /* 0x02883004070075a7 */ /* 0x0002a6000804017f */
[----:B--2---:R-:W-:Y:S05]  /*13290*/  @!P2 NANOSLEEP.SYNCS 0x989680 ;  /* 0x009896800000a95d */ /* 0x004fea0003900000 */
[----:B------:R-:W2:Y:S02]  /*132a0*/  @!P2 SYNCS.PHASECHK.TRANS64 P2, [R7+URZ+0x28830], R4 ;  /* 0x028830040700a5a7 */ /* 0x000ea4000804007f */
[----:B--2---:R-:W-:Y:S05]  /*132b0*/  @!P2 BRA `(.L_x_8565) ;  /* 0xfffffffc00eca947 */ /* 0x004fea000383ffff */
[----:B------:R-:W-:Y:S05]  /*132c0*/  BRA `(.L_x_8562) ;  /* 0xffffff3800747947 */ /* 0x000fea000383ffff */
.L_x_8569:
[----:B-1----:R-:W-:-:S04]  /*132d0*/  IMAD.U32 R7, RZ, RZ, UR6 ;  /* 0x00000006ff077e24 */ /* 0x002fc8000f8e00ff */
[----:B------:R1:W2:Y:S03]  /*132e0*/  SYNCS.PHASECHK.TRANS64.TRYWAIT P2, [R7+URZ+0x28850], R4 ;  /* 0x02885004070075a7 */ /* 0x0002a6000804017f */
[----:B--2---:R-:W-:Y:S05]  /*132f0*/  @!P2 NANOSLEEP.SYNCS 0x989680 ;  /* 0x009896800000a95d */ /* 0x004fea0003900000 */
[----:B------:R-:W2:Y:S02]  /*13300*/  @!P2 SYNCS.PHASECHK.TRANS64 P2, [R7+URZ+0x28850], R4 ;  /* 0x028850040700a5a7 */ /* 0x000ea4000804007f */
[----:B--2---:R-:W-:Y:S05]  /*13310*/  @!P2 BRA `(.L_x_8569) ;  /* 0xfffffffc00eca947 */ /* 0x004fea000383ffff */
[----:B------:R-:W-:Y:S05]  /*13320*/  BRA `(.L_x_8566) ;  /* 0xffffff3c003c7947 */ /* 0x000fea000383ffff */
.L_x_8574:
[----:B-1----:R-:W-:-:S04]  /*13330*/  IMAD.U32 R6, RZ, RZ, UR5 ;  /* 0x00000005ff067e24 */ /* 0x002fc8000f8e00ff */
[----:B------:R1:W2:Y:S03]  /*13340*/  SYNCS.PHASECHK.TRANS64.TRYWAIT P0, [R6+URZ+0x28850], R5 ;  /* 0x02885005060075a7 */ /* 0x0002a6000800017f */
[----:B--2---:R-:W-:Y:S05]  /*13350*/  @!P0 NANOSLEEP.SYNCS 0x989680 ;  /* 0x009896800000895d */ /* 0x004fea0003900000 */
[----:B------:R-:W2:Y:S02]  /*13360*/  @!P0 SYNCS.PHASECHK.TRANS64 P0, [R6+URZ+0x28850], R5 ;  /* 0x02885005060085a7 */ /* 0x000ea4000800007f */
[----:B--2---:R-:W-:Y:S05]  /*13370*/  @!P0 BRA `(.L_x_8574) ;  /* 0xfffffffc00ec8947 */ /* 0x004fea000383ffff */
[----:B------:R-:W-:Y:S05]  /*13380*/  BRA `(.L_x_8573) ;  /* 0xffffff5800247947 */ /* 0x000fea000383ffff */
.L_x_8621:
        /* <DEDUP_REMOVED lines=11> */
.L_x_8723:
[----:B------:R-:W-:Y:S05]  /*13440*/  BSYNC B0 ;  /* 0x0000000000007941 */ /* 0x000fea0003800000 */
.L_x_8722:
[----:B------:R-:W-:Y:S05]  /*13450*/  BRA `(.L_x_8724) ;  /* 0xffffffb000407947 */ /* 0x000fea000383ffff */
.L_x_8623:
[----:B------:R-:W-:Y:S01]  /*13460*/  BSSY B0, `(.L_x_8725) ;  /* 0x0000006000007945 */ /* 0x000fe20003800000 */
[----:B------:R-:W-:-:S07]  /*13470*/  IMAD.MOV.U32 R15, RZ, RZ, -0x1 ;  /* 0xffffffffff0f7424 */ /* 0x000fce00078e00ff */
[----:B--23--:R-:W-:Y:S05]  /*13480*/  WARPSYNC.COLLECTIVE R15, `(.L_x_8726) ;  /* 0x000000000f0c7348 */ /* 0x00cfea0003c00000 */
[----:B------:R-:W-:Y:S02]  /*13490*/  ELECT P6, UR62, PT ;  /* 0x00000000003e782f */ /* 0x000fe400038c0000 */
[----:B------:R-:W-:Y:S01]  /*134a0*/  MOV R14, UR62 ;  /* 0x0000003e000e7c02 */ /* 0x000fe20008000f00 */
[----:B--23--:R-:W-:Y:S10]  /*134b0*/  ENDCOLLECTIVE ;  /* 0x000000000000791b */ /* 0x00cff40003800000 */
.L_x_8726:
[----:B------:R-:W-:Y:S05]  /*134c0*/  BSYNC B0 ;  /* 0x0000000000007941 */ /* 0x000fea0003800000 */
.L_x_8725:
[----:B------:R-:W-:Y:S05]  /*134d0*/  BRA `(.L_x_8727) ;  /* 0xffffffb000447947 */ /* 0x000fea000383ffff */
.L_x_8625:
[----:B0-----:R0:W1:Y:S02]  /*134e0*/  SYNCS.PHASECHK.TRANS64.TRYWAIT P0, [R0+URZ+0x28840], R2 ;  /* 0x02884002000075a7 */ /* 0x001064000800017f */
[----:B-1----:R-:W-:Y:S05]  /*134f0*/  @!P0 NANOSLEEP.SYNCS 0x989680 ;  /* 0x009896800000895d */ /* 0x002fea0003900000 */
[----:B------:R-:W1:Y:S02]  /*13500*/  @!P0 SYNCS.PHASECHK.TRANS64 P0, [R0+URZ+0x28840], R2 ;  /* 0x02884002000085a7 */ /* 0x000e64000800007f */
[----:B-1----:R-:W-:Y:S05]  /*13510*/  @!P0 BRA `(.L_x_8625) ;  /* 0xfffffffc00f08947 */ /* 0x002fea000383ffff */
[----:B------:R-:W-:Y:S05]  /*13520*/  BRA `(.L_x_8728) ;  /* 0xffffffb000a47947 */ /* 0x000fea000383ffff */
.L_x_8629:
        /* <DEDUP_REMOVED lines=14> */
.L_x_8729:
[----:B------:R-:W-:Y:S02]  /*13610*/  IMAD.MOV.U32 R13, RZ, RZ, R4 ;  /* 0x000000ffff0d7224 */ /* 0x000fe400078e0004 */
[----:B------:R-:W-:-:S07]  /*13620*/  IMAD.MOV.U32 R6, RZ, RZ, R14 ;  /* 0x000000ffff067224 */ /* 0x000fce00078e000e */
[----:B------:R-:W-:Y:S05]  /*13630*/  WARPSYNC.COLLECTIVE R15, `(.L_x_8730) ;  /* 0x000000000f087348 */ /* 0x000fea0003c00000 */
[----:B------:R0:W1:Y:S02]  /*13640*/  SHFL.IDX P6, R14, R13, R12, R11 ;  /* 0x0000000c0d0e7389 */ /* 0x00006400000c000b */
[----:B01----:R-:W-:Y:S01]  /*13650*/  ENDCOLLECTIVE ;  /* 0x000000000000791b */ /* 0x003fe20003800000 */
.L_x_8730:
[----:B------:R-:W-:Y:S02]  /*13660*/  IMAD.MOV.U32 R13, RZ, RZ, R3 ;  /* 0x000000ffff0d7224 */ /* 0x000fe400078e0003 */
[----:B------:R-:W-:Y:S02]  /*13670*/  IMAD.MOV.U32 R12, RZ, RZ, 0x1 ;  /* 0x00000001ff0c7424 */ /* 0x000fe400078e00ff */
[----:B------:R-:W-:-:S07]  /*13680*/  IMAD.MOV.U32 R7, RZ, RZ, R14 ;  /* 0x000000ffff077224 */ /* 0x000fce00078e000e */
[----:B------:R-:W-:Y:S05]  /*13690*/  WARPSYNC.COLLECTIVE R15, `(.L_x_8731) ;  /* 0x000000000f087348 */ /* 0x000fea0003c00000 */
[----:B------:R0:W1:Y:S02]  /*136a0*/  SHFL.IDX P6, R14, R13, R12, R11 ;  /* 0x0000000c0d0e7389 */ /* 0x00006400000c000b */
[----:B01----:R-:W-:Y:S01]  /*136b0*/  ENDCOLLECTIVE ;  /* 0x000000000000791b */ /* 0x003fe20003800000 */
.L_x_8731:
        /* <DEDUP_REMOVED lines=10> */
.L_x_8732:
        /* <DEDUP_REMOVED lines=12> */
.L_x_8733:
        /* <DEDUP_REMOVED lines=17> */
.L_x_8734:
[----:B------:R-:W-:Y:S02]  /*13930*/  IMAD.MOV.U32 R13, RZ, RZ, R3 ;  /* 0x000000ffff0d7224 */ /* 0x000fe400078e0003 */
[----:B------:R-:W-:Y:S02]  /*13940*/  IMAD.MOV.U32 R12, RZ, RZ, 0x3 ;  /* 0x00000003ff0c7424 */ /* 0x000fe400078e00ff */
[----:B------:R-:W-:-:S07]  /*13950*/  IMAD.MOV.U32 R5, RZ, RZ, R14 ;  /* 0x000000ffff057224 */ /* 0x000fce00078e000e */
[----:B------:R-:W-:Y:S05]  /*13960*/  WARPSYNC.COLLECTIVE R15, `(.L_x_8735) ;  /* 0x000000000f087348 */ /* 0x000fea0003c00000 */
[----:B------:R0:W1:Y:S02]  /*13970*/  SHFL.IDX P6, R14, R13, R12, R11 ;  /* 0x0000000c0d0e7389 */ /* 0x00006400000c000b */
[----:B01----:R-:W-:Y:S01]  /*13980*/  ENDCOLLECTIVE ;  /* 0x000000000000791b */ /* 0x003fe20003800000 */
.L_x_8735:
        /* <DEDUP_REMOVED lines=16> */
.L_x_8736:
[----:B------:R-:W-:Y:S02]  /*13a90*/  IMAD.MOV.U32 R13, RZ, RZ, R3 ;  /* 0x000000ffff0d7224 */ /* 0x000fe400078e0003 */
[----:B------:R-:W-:Y:S02]  /*13aa0*/  IMAD.MOV.U32 R12, RZ, RZ, 0x4 ;  /* 0x00000004ff0c7424 */ /* 0x000fe400078e00ff */
[----:B------:R-:W-:-:S07]  /*13ab0*/  IMAD.MOV.U32 R5, RZ, RZ, R14 ;  /* 0x000000ffff057224 */ /* 0x000fce00078e000e */
[----:B------:R-:W-:Y:S05]  /*13ac0*/  WARPSYNC.COLLECTIVE R15, `(.L_x_8737) ;  /* 0x000000000f087348 */ /* 0x000fea0003c00000 */
[----:B------:R0:W1:Y:S02]  /*13ad0*/  SHFL.IDX P6, R14, R13, R12, R11 ;  /* 0x0000000c0d0e7389 */ /* 0x00006400000c000b */
[----:B01----:R-:W-:Y:S01]  /*13ae0*/  ENDCOLLECTIVE ;  /* 0x000000000000791b */ /* 0x003fe20003800000 */
.L_x_8737:
        /* <DEDUP_REMOVED lines=16> */
.L_x_8738:
[----:B------:R-:W-:Y:S02]  /*13bf0*/  IMAD.MOV.U32 R13, RZ, RZ, R3 ;  /* 0x000000ffff0d7224 */ /* 0x000fe400078e0003 */
[----:B------:R-:W-:Y:S02]  /*13c00*/  IMAD.MOV.U32 R12, RZ, RZ, 0x5 ;  /* 0x00000005ff0c7424 */ /* 0x000fe400078e00ff */
[----:B------:R-:W-:-:S07]  /*13c10*/  IMAD.MOV.U32 R5, RZ, RZ, R14 ;  /* 0x000000ffff057224 */ /* 0x000fce00078e000e */
[----:B------:R-:W-:Y:S05]  /*13c20*/  WARPSYNC.COLLECTIVE R15, `(.L_x_8739) ;  /* 0x000000000f087348 */ /* 0x000fea0003c00000 */
[----:B------:R0:W1:Y:S02]  /*13c30*/  SHFL.IDX P6, R14, R13, R12, R11 ;  /* 0x0000000c0d0e7389 */ /* 0x00006400000c000b */
[----:B01----:R-:W-:Y:S01]  /*13c40*/  ENDCOLLECTIVE ;  /* 0x000000000000791b */ /* 0x003fe20003800000 */
.L_x_8739:
        /* <DEDUP_REMOVED lines=16> */
.L_x_8740:
[----:B------:R-:W-:Y:S02]  /*13d50*/  IMAD.MOV.U32 R13, RZ, RZ, R3 ;  /* 0x000000ffff0d7224 */ /* 0x000fe400078e0003 */
[----:B------:R-:W-:Y:S02]  /*13d60*/  IMAD.MOV.U32 R12, RZ, RZ, 0x6 ;  /* 0x00000006ff0c7424 */ /* 0x000fe400078e00ff */
[----:B------:R-:W-:-:S07]  /*13d70*/  IMAD.MOV.U32 R5, RZ, RZ, R14 ;  /* 0x000000ffff057224 */ /* 0x000fce00078e000e */
[----:B------:R-:W-:Y:S05]  /*13d80*/  WARPSYNC.COLLECTIVE R15, `(.L_x_8741) ;  /* 0x000000000f087348 */ /* 0x000fea0003c00000 */
[----:B------:R0:W1:Y:S02]  /*13d90*/  SHFL.IDX P6, R14, R13, R12, R11 ;  /* 0x0000000c0d0e7389 */ /* 0x00006400000c000b */
[----:B01----:R-:W-:Y:S01]  /*13da0*/  ENDCOLLECTIVE ;  /* 0x000000000000791b */ /* 0x003fe20003800000 */
.L_x_8741:
        /* <DEDUP_REMOVED lines=14> */
.L_x_8742:
        /* <DEDUP_REMOVED lines=8> */
.L_x_8743:
        /* <DEDUP_REMOVED lines=14> */
.L_x_8744:
[----:B------:R-:W-:Y:S01]  /*13ff0*/  IMAD.MOV.U32 R3, RZ, RZ, R14 ;  /* 0x000000ffff037224 */ /* 0x000fe200078e000e */
[----:B------:R-:W-:Y:S06]  /*14000*/  BRA `(.L_x_8745) ;  /* 0xffffffb400507947 */ /* 0x000fec000383ffff */
.L_x_8634:
[----:B0-----:R0:W3:Y:S02]  /*14010*/  SYNCS.PHASECHK.TRANS64.TRYWAIT P0, [R18+URZ+0x28820], R0 ;  /* 0x02882000120075a7 */ /* 0x0010e4000800017f */
[----:B---3--:R-:W-:Y:S05]  /*14020*/  @!P0 NANOSLEEP.SYNCS 0x989680 ;  /* 0x009896800000895d */ /* 0x008fea0003900000 */
[----:B------:R-:W3:Y:S02]  /*14030*/  @!P0 SYNCS.PHASECHK.TRANS64 P0, [R18+URZ+0x28820], R0 ;  /* 0x02882000120085a7 */ /* 0x000ee4000800007f */
[----:B---3--:R-:W-:Y:S05]  /*14040*/  @!P0 BRA `(.L_x_8634) ;  /* 0xfffffffc00f08947 */ /* 0x008fea000383ffff */
[----:B------:R-:W-:Y:S05]  /*14050*/  BRA `(.L_x_8746) ;  /* 0xffffffb400c07947 */ /* 0x000fea000383ffff */
.L_x_8643:
[----:B-1----:R1:W2:Y:S02]  /*14060*/  SYNCS.PHASECHK.TRANS64.TRYWAIT P0, [R3+URZ+0x28840], R2 ;  /* 0x02884002030075a7 */ /* 0x0022a4000800017f */
[----:B--2---:R-:W-:Y:S05]  /*14070*/  @!P0 NANOSLEEP.SYNCS 0x989680 ;  /* 0x009896800000895d */ /* 0x004fea0003900000 */
[----:B------:R-:W2:Y:S02]  /*14080*/  @!P0 SYNCS.PHASECHK.TRANS64 P0, [R3+URZ+0x28840], R2 ;  /* 0x02884002030085a7 */ /* 0x000ea4000800007f */
[----:B--2---:R-:W-:Y:S05]  /*14090*/  @!P0 BRA `(.L_x_8643) ;  /* 0xfffffffc00f08947 */ /* 0x004fea000383ffff */
[----:B------:R-:W-:Y:S05]  /*140a0*/  BRA `(.L_x_8747) ;  /* 0xffffffb8009c7947 */ /* 0x000fea000383ffff */
.L_x_8649:
[----:B0-----:R0:W1:Y:S02]  /*140b0*/  SYNCS.PHASECHK.TRANS64.TRYWAIT P0, [R3+URZ+0x60], R2 ;  /* 0x00006002030075a7 */ /* 0x001064000800017f */
[----:B-1----:R-:W-:Y:S05]  /*140c0*/  @!P0 NANOSLEEP.SYNCS 0x989680 ;  /* 0x009896800000895d */ /* 0x002fea0003900000 */
[----:B------:R-:W1:Y:S02]  /*140d0*/  @!P0 SYNCS.PHASECHK.TRANS64 P0, [R3+URZ+0x60], R2 ;  /* 0x00006002030085a7 */ /* 0x000e64000800007f */
[----:B-1----:R-:W-:Y:S05]  /*140e0*/  @!P0 BRA `(.L_x_8649) ;  /* 0xfffffffc00f08947 */ /* 0x002fea000383ffff */
[----:B------:R-:W-:Y:S05]  /*140f0*/  BRA `(.L_x_8748) ;  /* 0xffffffbc00707947 */ /* 0x000fea000383ffff */
.L_x_8658:
[----:B-1----:R1:W2:Y:S02]  /*14100*/  SYNCS.PHASECHK.TRANS64.TRYWAIT P0, [R3+URZ+0x28840], R2 ;  /* 0x02884002030075a7 */ /* 0x0022a4000800017f */
[----:B--2---:R-:W-:Y:S05]  /*14110*/  @!P0 NANOSLEEP.SYNCS 0x989680 ;  /* 0x009896800000895d */ /* 0x004fea0003900000 */
[----:B------:R-:W2:Y:S02]  /*14120*/  @!P0 SYNCS.PHASECHK.TRANS64 P0, [R3+URZ+0x28840], R2 ;  /* 0x02884002030085a7 */ /* 0x000ea4000800007f */
[----:B--2---:R-:W-:Y:S05]  /*14130*/  @!P0 BRA `(.L_x_8658) ;  /* 0xfffffffc00f08947 */ /* 0x004fea000383ffff */
[----:B------:R-:W-:Y:S05]  /*14140*/  BRA `(.L_x_8749) ;  /* 0xffffffc400007947 */ /* 0x000fea000383ffff */
.L_x_8664:
[----:B0-----:R0:W1:Y:S02]  /*14150*/  SYNCS.PHASECHK.TRANS64.TRYWAIT P0, [R2+URZ+0x60], R3 ;  /* 0x00006003020075a7 */ /* 0x001064000800017f */
[----:B-1----:R-:W-:Y:S05]  /*14160*/  @!P0 NANOSLEEP.SYNCS 0x989680 ;  /* 0x009896800000895d */ /* 0x002fea0003900000 */
[----:B------:R-:W1:Y:S02]  /*14170*/  @!P0 SYNCS.PHASECHK.TRANS64 P0, [R2+URZ+0x60], R3 ;  /* 0x00006003020085a7 */ /* 0x000e64000800007f */
[----:B-1----:R-:W-:Y:S05]  /*14180*/  @!P0 BRA `(.L_x_8664) ;  /* 0xfffffffc00f08947 */ /* 0x002fea000383ffff */
[----:B------:R-:W-:Y:S05]  /*14190*/  BRA `(.L_x_8750) ;  /* 0xffffffc400d47947 */ /* 0x000fea000383ffff */
.L_x_8673:
[----:B--2---:R2:W3:Y:S02]  /*141a0*/  SYNCS.PHASECHK.TRANS64.TRYWAIT P0, [R2+URZ+0x28840], R3 ;  /* 0x02884003020075a7 */ /* 0x0044e4000800017f */
[----:B---3--:R-:W-:Y:S05]  /*141b0*/  @!P0 NANOSLEEP.SYNCS 0x989680 ;  /* 0x009896800000895d */ /* 0x008fea0003900000 */
[----:B------:R-:W3:Y:S02]  /*141c0*/  @!P0 SYNCS.PHASECHK.TRANS64 P0, [R2+URZ+0x28840], R3 ;  /* 0x02884003020085a7 */ /* 0x000ee4000800007f */
[----:B---3--:R-:W-:Y:S05]  /*141d0*/  @!P0 BRA `(.L_x_8673) ;  /* 0xfffffffc00f08947 */ /* 0x008fea000383ffff */
[----:B------:R-:W-:Y:S05]  /*141e0*/  BRA `(.L_x_8751) ;  /* 0xffffffcc00347947 */ /* 0x000fea000383ffff */
.L_x_8679:
[----:B0-----:R0:W1:Y:S02]  /*141f0*/  SYNCS.PHASECHK.TRANS64.TRYWAIT P0, [R2+URZ+0x60], R5 ;  /* 0x00006005020075a7 */ /* 0x001064000800017f */
[----:B-1----:R-:W-:Y:S05]  /*14200*/  @!P0 NANOSLEEP.SYNCS 0x989680 ;  /* 0x009896800000895d */ /* 0x002fea0003900000 */
[----:B------:R-:W1:Y:S02]  /*14210*/  @!P0 SYNCS.PHASECHK.TRANS64 P0, [R2+URZ+0x60], R5 ;  /* 0x00006005020085a7 */ /* 0x000e64000800007f */
[----:B-1----:R-:W-:Y:S05]  /*14220*/  @!P0 BRA `(.L_x_8679) ;  /* 0xfffffffc00f08947 */ /* 0x002fea000383ffff */
[----:B------:R-:W-:Y:S05]  /*14230*/  BRA `(.L_x_8752) ;  /* 0xffffffd000087947 */ /* 0x000fea000383ffff */
.L_x_8690:
[----:B--2---:R2:W3:Y:S02]  /*14240*/  SYNCS.PHASECHK.TRANS64.TRYWAIT P0, [R0+URZ+0x28860], R3 ;  /* 0x02886003000075a7 */ /* 0x0044e4000800017f */
[----:B---3--:R-:W-:Y:S05]  /*14250*/  @!P0 NANOSLEEP.SYNCS 0x989680 ;  /* 0x009896800000895d */ /* 0x008fea0003900000 */
[----:B------:R-:W3:Y:S02]  /*14260*/  @!P0 SYNCS.PHASECHK.TRANS64 P0, [R0+URZ+0x28860], R3 ;  /* 0x02886003000085a7 */ /* 0x000ee4000800007f */
[----:B---3--:R-:W-:Y:S05]  /*14270*/  @!P0 BRA `(.L_x_8690) ;  /* 0xfffffffc00f08947 */ /* 0x008fea000383ffff */
[----:B------:R-:W-:Y:S05]  /*14280*/  BRA `(.L_x_8753) ;  /* 0xffffffd400547947 */ /* 0x000fea000383ffff */
.L_x_8697:
        /* <DEDUP_REMOVED lines=9> */
.L_x_8755:
[----:B------:R-:W-:Y:S05]  /*14320*/  BSYNC B0 ;  /* 0x0000000000007941 */ /* 0x000fea0003800000 */
.L_x_8754:
        /* <DEDUP_REMOVED lines=9> */
.L_x_8756:
        /* <DEDUP_REMOVED lines=25> */
.L_x_8757:
[----:B------:R-:W-:Y:S01]  /*14550*/  IMAD.MOV.U32 R12, RZ, RZ, 0x2 ;  /* 0x00000002ff0c7424 */ /* 0x000fe200078e00ff */
[----:B------:R-:W-:-:S05]  /*14560*/  SEL R3, R14, RZ, P1 ;  /* 0x000000ff0e037207 */ /* 0x000fca0000800000 */
[----:B------:R-:W-:-:S04]  /*14570*/  IMAD.IADD R2, R2, 0x1, R3 ;  /* 0x0000000102027824 */ /* 0x000fc800078e0203 */
[----:B------:R-:W-:-:S07]  /*14580*/  IMAD.MOV.U32 R13, RZ, RZ, R2 ;  /* 0x000000ffff0d7224 */ /* 0x000fce00078e0002 */
[----:B------:R-:W-:Y:S05]  /*14590*/  WARPSYNC.COLLECTIVE R15, `(.L_x_8758) ;  /* 0x000000000f087348 */ /* 0x000fea0003c00000 */
[----:B------:R0:W1:Y:S02]  /*145a0*/  SHFL.UP P6, R14, R13, R12, R11 ;  /* 0x0400000c0d0e7389 */ /* 0x00006400000c000b */
[----:B01----:R-:W-:Y:S01]  /*145b0*/  ENDCOLLECTIVE ;  /* 0x000000000000791b */ /* 0x003fe20003800000 */
.L_x_8758:
[----:B------:R-:W-:Y:S01]  /*145c0*/  IMAD.MOV.U32 R12, RZ, RZ, 0x4 ;  /* 0x00000004ff0c7424 */ /* 0x000fe200078e00ff */
[----:B------:R-:W-:-:S05]  /*145d0*/  SEL R3, R14, RZ, P2 ;  /* 0x000000ff0e037207 */ /* 0x000fca0001000000 */
[----:B------:R-:W-:-:S04]  /*145e0*/  IMAD.IADD R2, R2, 0x1, R3 ;  /* 0x0000000102027824 */ /* 0x000fc800078e0203 */
[----:B------:R-:W-:-:S07]  /*145f0*/  IMAD.MOV.U32 R13, RZ, RZ, R2 ;  /* 0x000000ffff0d7224 */ /* 0x000fce00078e0002 */
[----:B------:R-:W-:Y:S05]  /*14600*/  WARPSYNC.COLLECTIVE R15, `(.L_x_8759) ;  /* 0x000000000f087348 */ /* 0x000fea0003c00000 */
[----:B------:R0:W1:Y:S02]  /*14610*/  SHFL.UP P6, R14, R13, R12, R11 ;  /* 0x0400000c0d0e7389 */ /* 0x00006400000c000b */
[----:B01----:R-:W-:Y:S01]  /*14620*/  ENDCOLLECTIVE ;  /* 0x000000000000791b */ /* 0x003fe20003800000 */
.L_x_8759:
[----:B------:R-:W-:Y:S01]  /*14630*/  IMAD.MOV.U32 R12, RZ, RZ, 0x8 ;  /* 0x00000008ff0c7424 */ /* 0x000fe200078e00ff */
[----:B------:R-:W-:-:S05]  /*14640*/  SEL R3, R14, RZ, P3 ;  /* 0x000000ff0e037207 */ /* 0x000fca0001800000 */
[----:B------:R-:W-:-:S04]  /*14650*/  IMAD.IADD R2, R2, 0x1, R3 ;  /* 0x0000000102027824 */ /* 0x000fc800078e0203 */
[----:B------:R-:W-:-:S07]  /*14660*/  IMAD.MOV.U32 R13, RZ, RZ, R2 ;  /* 0x000000ffff0d7224 */ /* 0x000fce00078e0002 */
[----:B------:R-:W-:Y:S05]  /*14670*/  WARPSYNC.COLLECTIVE R15, `(.L_x_8760) ;  /* 0x000000000f087348 */ /* 0x000fea0003c00000 */
[----:B------:R0:W1:Y:S02]  /*14680*/  SHFL.UP P6, R14, R13, R12, R11 ;  /* 0x0400000c0d0e7389 */ /* 0x00006400000c000b */
[----:B01----:R-:W-:Y:S01]  /*14690*/  ENDCOLLECTIVE ;  /* 0x000000000000791b */ /* 0x003fe20003800000 */
.L_x_8760:
[----:B------:R-:W-:Y:S01]  /*146a0*/  IMAD.MOV.U32 R12, RZ, RZ, 0x10 ;  /* 0x00000010ff0c7424 */ /* 0x000fe200078e00ff */
[----:B------:R-:W-:-:S05]  /*146b0*/  SEL R3, R14, RZ, P4 ;  /* 0x000000ff0e037207 */ /* 0x000fca0002000000 */
[----:B------:R-:W-:-:S04]  /*146c0*/  IMAD.IADD R2, R2, 0x1, R3 ;  /* 0x0000000102027824 */ /* 0x000fc800078e0203 */
[----:B------:R-:W-:-:S07]  /*146d0*/  IMAD.MOV.U32 R13, RZ, RZ, R2 ;  /* 0x000000ffff0d7224 */ /* 0x000fce00078e0002 */
[----:B------:R-:W-:Y:S05]  /*146e0*/  WARPSYNC.COLLECTIVE R15, `(.L_x_8761) ;  /* 0x000000000f087348 */ /* 0x000fea0003c00000 */
[----:B------:R0:W1:Y:S02]  /*146f0*/  SHFL.UP P6, R14, R13, R12, R11 ;  /* 0x0400000c0d0e7389 */ /* 0x00006400000c000b */
[----:B01----:R-:W-:Y:S01]  /*14700*/  ENDCOLLECTIVE ;  /* 0x000000000000791b */ /* 0x003fe20003800000 */
.L_x_8761:
        /* <DEDUP_REMOVED lines=8> */
.L_x_8762:
[----:B------:R-:W-:Y:S01]  /*14790*/  IMAD.MOV.U32 R9, RZ, RZ, R14 ;  /* 0x000000ffff097224 */ /* 0x000fe200078e000e */
[----:B------:R-:W-:Y:S06]  /*147a0*/  BRA `(.L_x_8763) ;  /* 0xffffffd400dc7947 */ /* 0x000fec000383ffff */
.L_x_8700:
        /* <DEDUP_REMOVED lines=8> */
.L_x_8765:
[----:B------:R-:W-:Y:S05]  /*14830*/  BSYNC B0 ;  /* 0x0000000000007941 */ /* 0x000fea0003800000 */
.L_x_8764:
        /* <DEDUP_REMOVED lines=9> */
.L_x_8766:
[----:B------:R-:W-:Y:S01]  /*148d0*/  IMAD.MOV.U32 R12, RZ, RZ, 0x4 ;  /* 0x00000004ff0c7424 */ /* 0x000fe200078e00ff */
[----:B------:R-:W-:-:S05]  /*148e0*/  SEL R3, R14, RZ, P2 ;  /* 0x000000ff0e037207 */ /* 0x000fca0001000000 */
[----:B------:R-:W-:-:S04]  /*148f0*/  IMAD.IADD R2, R2, 0x1, R3 ;  /* 0x0000000102027824 */ /* 0x000fc800078e0203 */
[----:B------:R-:W-:-:S07]  /*14900*/  IMAD.MOV.U32 R13, RZ, RZ, R2 ;  /* 0x000000ffff0d7224 */ /* 0x000fce00078e0002 */
[----:B------:R-:W-:Y:S05]  /*14910*/  WARPSYNC.COLLECTIVE R15, `(.L_x_8767) ;  /* 0x000000000f087348 */ /* 0x000fea0003c00000 */
[----:B------:R0:W1:Y:S02]  /*14920*/  SHFL.UP P6, R14, R13, R12, R11 ;  /* 0x0400000c0d0e7389 */ /* 0x00006400000c000b */
[----:B01----:R-:W-:Y:S01]  /*14930*/  ENDCOLLECTIVE ;  /* 0x000000000000791b */ /* 0x003fe20003800000 */
.L_x_8767:
[----:B------:R-:W-:Y:S01]  /*14940*/  IMAD.MOV.U32 R12, RZ, RZ, 0x8 ;  /* 0x00000008ff0c7424 */ /* 0x000fe200078e00ff */
[----:B------:R-:W-:-:S05]  /*14950*/  SEL R3, R14, RZ, P3 ;  /* 0x000000ff0e037207 */ /* 0x000fca0001800000 */
[----:B------:R-:W-:-:S04]  /*14960*/  IMAD.IADD R2, R2, 0x1, R3 ;  /* 0x0000000102027824 */ /* 0x000fc800078e0203 */
[----:B------:R-:W-:-:S07]  /*14970*/  IMAD.MOV.U32 R13, RZ, RZ, R2 ;  /* 0x000000ffff0d7224 */ /* 0x000fce00078e0002 */
[----:B------:R-:W-:Y:S05]  /*14980*/  WARPSYNC.COLLECTIVE R15, `(.L_x_8768) ;  /* 0x000000000f087348 */ /* 0x000fea0003c00000 */
[----:B------:R0:W1:Y:S02]  /*14990*/  SHFL.UP P6, R14, R13, R12, R11 ;  /* 0x0400000c0d0e7389 */ /* 0x00006400000c000b */
[----:B01----:R-:W-:Y:S01]  /*149a0*/  ENDCOLLECTIVE ;  /* 0x000000000000791b */ /* 0x003fe20003800000 */
.L_x_8768:
[----:B------:R-:W-:Y:S01]  /*149b0*/  IMAD.MOV.U32 R12, RZ, RZ, 0x10 ;  /* 0x00000010ff0c7424 */ /* 0x000fe200078e00ff */
[----:B------:R-:W-:-:S05]  /*149c0*/  SEL R3, R14, RZ, P4 ;  /* 0x000000ff0e037207 */ /* 0x000fca0002000000 */
[----:B------:R-:W-:-:S04]  /*149d0*/  IMAD.IADD R2, R2, 0x1, R3 ;  /* 0x0000000102027824 */ /* 0x000fc800078e0203 */
[----:B------:R-:W-:-:S07]  /*149e0*/  IMAD.MOV.U32 R13, RZ, RZ, R2 ;  /* 0x000000ffff0d7224 */ /* 0x000fce00078e0002 */
[----:B------:R-:W-:Y:S05]  /*149f0*/  WARPSYNC.COLLECTIVE R15, `(.L_x_8769) ;  /* 0x000000000f087348 */ /* 0x000fea0003c00000 */
[----:B------:R0:W1:Y:S02]  /*14a00*/  SHFL.UP P6, R14, R13, R12, R11 ;  /* 0x0400000c0d0e7389 */ /* 0x00006400000c000b */
[----:B01----:R-:W-:Y:S01]  /*14a10*/  ENDCOLLECTIVE ;  /* 0x000000000000791b */ /* 0x003fe20003800000 */
.L_x_8769:
        /* <DEDUP_REMOVED lines=8> */
.L_x_8770:
[----:B------:R-:W-:Y:S01]  /*14aa0*/  IMAD.MOV.U32 R9, RZ, RZ, R14 ;  /* 0x000000ffff097224 */ /* 0x000fe200078e000e */
[----:B------:R-:W-:Y:S06]  /*14ab0*/  BRA `(.L_x_8771) ;  /* 0xffffffd400c47947 */ /* 0x000fec000383ffff */
.L_x_8702:
[----:B------:R-:W-:Y:S01]  /*14ac0*/  BSSY B0, `(.L_x_8772) ;  /* 0x0000006000007945 */ /* 0x000fe20003800000 */
[----:B------:R-:W-:Y:S01]  /*14ad0*/  PLOP3.LUT P6, PT, P6, PT, PT, 0x8, 0x0 ;  /* 0x000000000000781c */ /* 0x000fe200037ce170 */
[----:B------:R-:W-:-:S12]  /*14ae0*/  IMAD.MOV.U32 R15, RZ, RZ, -0x1 ;  /* 0xffffffffff0f7424 */ /* 0x000fd800078e00ff */
[----:B0-----:R-:W-:Y:S05]  /*14af0*/  WARPSYNC.COLLECTIVE R15, `(.L_x_8773) ;  /* 0x000000000f087348 */ /* 0x001fea0003c00000 */
[----:B------:R-:W-:Y:S01]  /*14b00*/  VOTE.ANY R14, PT, P6 ;  /* 0x00000000000e7806 */ /* 0x000fe200030e0100 */
[----:B0-----:R-:W-:Y:S06]  /*14b10*/  ENDCOLLECTIVE ;  /* 0x000000000000791b */ /* 0x001fec0003800000 */
.L_x_8773:
[----:B------:R-:W-:Y:S05]  /*14b20*/  BSYNC B0 ;  /* 0x0000000000007941 */ /* 0x000fea0003800000 */
.L_x_8772:
        /* <DEDUP_REMOVED lines=10> */
.L_x_8774:
[----:B------:R-:W-:Y:S02]  /*14bd0*/  IMAD.MOV.U32 R13, RZ, RZ, R7 ;  /* 0x000000ffff0d7224 */ /* 0x000fe400078e0007 */
[----:B------:R-:W-:-:S07]  /*14be0*/  IMAD.MOV.U32 R0, RZ, RZ, R14 ;  /* 0x000000ffff007224 */ /* 0x000fce00078e000e */
[----:B------:R-:W-:Y:S05]  /*14bf0*/  WARPSYNC.COLLECTIVE R15, `(.L_x_8775) ;  /* 0x000000000f087348 */ /* 0x000fea0003c00000 */
[----:B------:R0:W1:Y:S02]  /*14c00*/  SHFL.IDX P6, R14, R13, R12, R11 ;  /* 0x0000000c0d0e7389 */ /* 0x00006400000c000b */
[----:B01----:R-:W-:Y:S01]  /*14c10*/  ENDCOLLECTIVE ;  /* 0x000000000000791b */ /* 0x003fe20003800000 */
.L_x_8775:
[----:B------:R-:W-:Y:S02]  /*14c20*/  IMAD.MOV.U32 R7, RZ, RZ, R14 ;  /* 0x000000ffff077224 */ /* 0x000fe400078e000e */
[----:B------:R-:W-:-:S05]  /*14c30*/  IMAD.IADD R6, R10, 0x1, R16 ;  /* 0x000000010a067824 */ /* 0x000fca00078e0210 */
[----:B------:R0:W-:Y:S01]  /*14c40*/  STL [R1+0xc], R6 ;  /* 0x00000c0601007387 */ /* 0x0001e20000100800 */
[----:B------:R-:W-:Y:S05]  /*14c50*/  BRA `(.L_x_8776) ;  /* 0xffffffd400a47947 */ /* 0x000fea000383ffff */
.L_x_8704:
        /* <DEDUP_REMOVED lines=8> */
.L_x_8778:
[----:B------:R-:W-:Y:S05]  /*14ce0*/  BSYNC B0 ;  /* 0x0000000000007941 */ /* 0x000fea0003800000 */
.L_x_8777:
[----:B------:R-:W-:Y:S01]  /*14cf0*/  IMAD.MOV.U32 R5, RZ, RZ, R14 ;  /* 0x000000ffff057224 */ /* 0x000fe200078e000e */
[----:B------:R-:W-:Y:S06]  /*14d00*/  BRA `(.L_x_8703) ;  /* 0xffffffd400907947 */ /* 0x000fec000383ffff */
.L_x_8710:
[----:B0-----:R0:W1:Y:S02]  /*14d10*/  SYNCS.PHASECHK.TRANS64.TRYWAIT P0, [R0+URZ+0x28820], R3 ;  /* 0x02882003000075a7 */ /* 0x001064000800017f */
[----:B-1----:R-:W-:Y:S05]  /*14d20*/  @!P0 NANOSLEEP.SYNCS 0x989680 ;  /* 0x009896800000895d */ /* 0x002fea0003900000 */
[----:B------:R-:W1:Y:S02]  /*14d30*/  @!P0 SYNCS.PHASECHK.TRANS64 P0, [R0+URZ+0x28820], R3 ;  /* 0x02882003000085a7 */ /* 0x000e64000800007f */
[----:B-1----:R-:W-:Y:S05]  /*14d40*/  @!P0 BRA `(.L_x_8710) ;  /* 0xfffffffc00f08947 */ /* 0x002fea000383ffff */
[----:B------:R-:W-:Y:S05]  /*14d50*/  BRA `(.L_x_8779) ;  /* 0xffffffe0002c7947 */ /* 0x000fea000383ffff */
.L_x_8711:
        /* <DEDUP_REMOVED lines=11> */
.L_x_8781:
[----:B------:R-:W-:Y:S05]  /*14e10*/  BSYNC B0 ;  /* 0x0000000000007941 */ /* 0x000fea0003800000 */
.L_x_8780:
[----:B------:R-:W-:Y:S05]  /*14e20*/  BRA `(.L_x_8782) ;  /* 0xffffffe000147947 */ /* 0x000fea000383ffff */
.L_x_8714:
[----:B------:R-:W-:Y:S01]  /*14e30*/  BSSY B1, `(.L_x_8783) ;  /* 0x0000006000017945 */ /* 0x000fe20003800000 */
[----:B------:R-:W-:-:S07]  /*14e40*/  IMAD.MOV.U32 R15, RZ, RZ, -0x1 ;  /* 0xffffffffff0f7424 */ /* 0x000fce00078e00ff */
[----:B01----:R-:W-:Y:S05]  /*14e50*/  WARPSYNC.COLLECTIVE R15, `(.L_x_8784) ;  /* 0x000000000f0c7348 */ /* 0x003fea0003c00000 */
[----:B------:R-:W-:Y:S02]  /*14e60*/  ELECT P6, UR62, PT ;  /* 0x00000000003e782f */ /* 0x000fe400038c0000 */
[----:B------:R-:W-:Y:S01]  /*14e70*/  MOV R14, UR62 ;  /* 0x0000003e000e7c02 */ /* 0x000fe20008000f00 */
[----:B01----:R-:W-:Y:S10]  /*14e80*/  ENDCOLLECTIVE ;  /* 0x000000000000791b */ /* 0x003ff40003800000 */
.L_x_8784:
[----:B------:R-:W-:Y:S05]  /*14e90*/  BSYNC B1 ;  /* 0x0000000000017941 */ /* 0x000fea0003800000 */
.L_x_8783:
[----:B------:R-:W-:Y:S05]  /*14ea0*/  BRA `(.L_x_8785) ;  /* 0xffffffe0000c7947 */ /* 0x000fea000383ffff */
.L_x_8716:
[----:B0-----:R0:W1:Y:S02]  /*14eb0*/  SYNCS.PHASECHK.TRANS64.TRYWAIT P0, [R6+URZ], R5 ;  /* 0x00000005060075a7 */ /* 0x001064000800017f */
[----:B-1----:R-:W-:Y:S05]  /*14ec0*/  @!P0 NANOSLEEP.SYNCS 0x989680 ;  /* 0x009896800000895d */ /* 0x002fea0003900000 */
[----:B------:R-:W1:Y:S02]  /*14ed0*/  @!P0 SYNCS.PHASECHK.TRANS64 P0, [R6+URZ], R5 ;  /* 0x00000005060085a7 */ /* 0x000e64000800007f */
[----:B-1----:R-:W-:Y:S05]  /*14ee0*/  @!P0 BRA `(.L_x_8716) ;  /* 0xfffffffc00f08947 */ /* 0x002fea000383ffff */
[----:B------:R-:W-:Y:S05]  /*14ef0*/  BRA `(.L_x_8786) ;  /* 0xffffffe000447947 */ /* 0x000fea000383ffff */
.L_x_8717:
[----:B-1----:R1:W2:Y:S02]  /*14f00*/  SYNCS.PHASECHK.TRANS64.TRYWAIT P0, [R7+URZ], R2 ;  /* 0x00000002070075a7 */ /* 0x0022a4000800017f */
[----:B--2---:R-:W-:Y:S05]  /*14f10*/  @!P0 NANOSLEEP.SYNCS 0x989680 ;  /* 0x009896800000895d */ /* 0x004fea0003900000 */
[----:B------:R-:W2:Y:S02]  /*14f20*/  @!P0 SYNCS.PHASECHK.TRANS64 P0, [R7+URZ], R2 ;  /* 0x00000002070085a7 */ /* 0x000ea4000800007f */
[----:B--2---:R-:W-:Y:S05]  /*14f30*/  @!P0 BRA `(.L_x_8717) ;  /* 0xfffffffc00f08947 */ /* 0x004fea000383ffff */
[----:B------:R-:W-:Y:S05]  /*14f40*/  BRA `(.L_x_8787) ;  /* 0xffffffe000387947 */ /* 0x000fea000383ffff */
.L_x_8719:
[----:B--2---:R2:W3:Y:S02]  /*14f50*/  SYNCS.PHASECHK.TRANS64.TRYWAIT P0, [R4+URZ], R5 ;  /* 0x00000005040075a7 */ /* 0x0044e4000800017f */
[----:B---3--:R-:W-:Y:S05]  /*14f60*/  @!P0 NANOSLEEP.SYNCS 0x989680 ;  /* 0x009896800000895d */ /* 0x008fea0003900000 */
[----:B------:R-:W3:Y:S02]  /*14f70*/  @!P0 SYNCS.PHASECHK.TRANS64 P0, [R4+URZ], R5 ;  /* 0x00000005040085a7 */ /* 0x000ee4000800007f */
[----:B---3--:R-:W-:Y:S05]  /*14f80*/  @!P0 BRA `(.L_x_8719) ;  /* 0xfffffffc00f08947 */ /* 0x008fea000383ffff */
[----:B------:R-:W-:Y:S05]  /*14f90*/  BRA `(.L_x_8788) ;  /* 0xffffffe0003c7947 */ /* 0x000fea000383ffff */
.L_x_8789:
        /* <DEDUP_REMOVED lines=14> */
.L_x_14864:


//--------------------- .text._ZN7cutlass13device_kernelIN5flash11enable_sm90INS1_16FlashAttnFwdSm90INS1_25CollectiveMainloopFwdSm90ILi2EN4cute5tupleIJNS5_1CILi1EEES8_S8_EEENS6_IJNS7_ILi128EEESA_SA_EEELi128ENS_10bfloat16_tEfNS_4arch4Sm90ELb1ELb0ELb0ELb1ELb0ELb1ELb0ELb1ELb1ELb1ELb1ELb0EEENS1_21CollectiveEpilogueFwdISB_S9_SC_SE_Li256ELb1ELb1ELb1ELb0EEENS1_36VarlenDynamicPersistentTileSchedulerILi128ELi128ELi256ELi128ELb1ELb1ELb1ELb1ELb1ELb1EEEEEEEEEvNT_6ParamsE --------------------------
	.section	.text._ZN7cutlass13device_kernelIN5flash11enable_sm90INS1_16FlashAttnFwdSm90INS1_25CollectiveMainloopFwdSm90ILi2EN4cute5tupleIJNS5_1CILi1EEES8_S8_EEENS6_IJNS7_ILi128EEESA_SA_EEELi128ENS_10bfloat16_tEfNS_4arch4Sm90ELb1ELb0ELb0ELb1ELb0ELb1ELb0ELb1ELb1ELb1ELb1ELb0EEENS1_21CollectiveEpilogueFwdISB_S9_SC_SE_Li256ELb1ELb1ELb1ELb0EEENS1_36VarlenDynamicPersistentTileSchedulerILi128ELi128ELi256ELi128ELb1ELb1ELb1ELb1ELb1ELb1EEEEEEEEEvNT_6ParamsE,"ax",@progbits
	.align	128
.text._ZN7cutlass13device_kernelIN5flash11enable_sm90INS1_16FlashAttnFwdSm90INS1_25CollectiveMainloopFwdSm90ILi2EN4cute5tupleIJNS5_1CILi1EEES8_S8_EEENS6_IJNS7_ILi128EEESA_SA_EEELi128ENS_10bfloat16_tEfNS_4arch4Sm90ELb1ELb0ELb0ELb1ELb0ELb1ELb0ELb1ELb1ELb1ELb1ELb0EEENS1_21CollectiveEpilogueFwdISB_S9_SC_SE_Li256ELb1ELb1ELb1ELb0EEENS1_36VarlenDynamicPersistentTileSchedulerILi128ELi128ELi256ELi128ELb1ELb1ELb1ELb1ELb1ELb1EEEEEEEEEvNT_6ParamsE:
        .type           _ZN7cutlass13device_kernelIN5flash11enable_sm90INS1_16FlashAttnFwdSm90INS1_25CollectiveMainloopFwdSm90ILi2EN4cute5tupleIJNS5_1CILi1EEES8_S8_EEENS6_IJNS7_ILi128EEESA_SA_EEELi128ENS_10bfloat16_tEfNS_4arch4Sm90ELb1ELb0ELb0ELb1ELb0ELb1ELb0ELb1ELb1ELb1ELb1ELb0EEENS1_21CollectiveEpilogueFwdISB_S9_SC_SE_Li256ELb1ELb1ELb1ELb0EEENS1_36VarlenDynamicPersistentTileSchedulerILi128ELi128ELi256ELi128ELb1ELb1ELb1ELb1ELb1ELb1EEEEEEEEEvNT_6ParamsE,@function
        .size           _ZN7cutlass13device_kernelIN5flash11enable_sm90INS1_16FlashAttnFwdSm90INS1_25CollectiveMainloopFwdSm90ILi2EN4cute5tupleIJNS5_1CILi1EEES8_S8_EEENS6_IJNS7_ILi128EEESA_SA_EEELi128ENS_10bfloat16_tEfNS_4arch4Sm90ELb1ELb0ELb0ELb1ELb0ELb1ELb0ELb1ELb1ELb1ELb1ELb0EEENS1_21CollectiveEpilogueFwdISB_S9_SC_SE_Li256ELb1ELb1ELb1ELb0EEENS1_36VarlenDynamicPersistentTileSchedulerILi128ELi128ELi256ELi128ELb1ELb1ELb1ELb1ELb1ELb1EEEEEEEEEvNT_6ParamsE,(.L_x_14865 - _ZN7cutlass13device_kernelIN5flash11enable_sm90INS1_16FlashAttnFwdSm90INS1_25CollectiveMainloopFwdSm90ILi2EN4cute5tupleIJNS5_1CILi1EEES8_S8_EEENS6_IJNS7_ILi128EEESA_SA_EEELi128ENS_10bfloat16_tEfNS_4arch4Sm90ELb1ELb0ELb0ELb1ELb0ELb1ELb0ELb1ELb1ELb1ELb1ELb0EEENS1_21CollectiveEpilogueFwdISB_S9_SC_SE_Li256ELb1ELb1ELb1ELb0EEENS1_36VarlenDynamicPersistentTileSchedulerILi128ELi128ELi256ELi128ELb1ELb1ELb1ELb1ELb1ELb1EEEEEEEEEvNT_6ParamsE)
        .other          _ZN7cutlass13device_kernelIN5flash11enable_sm90INS1_16FlashAttnFwdSm90INS1_25CollectiveMainloopFwdSm90ILi2EN4cute5tupleIJNS5_1CILi1EEES8_S8_EEENS6_IJNS7_ILi128EEESA_SA_EEELi128ENS_10bfloat16_tEfNS_4arch4Sm90ELb1ELb0ELb0ELb1ELb0ELb1ELb0ELb1ELb1ELb1ELb1ELb0EEENS1_21CollectiveEpilogueFwdISB_S9_SC_SE_Li256ELb1ELb1ELb1ELb0EEENS1_36VarlenDynamicPersistentTileSchedulerILi128ELi128ELi256ELi128ELb1ELb1ELb1ELb1ELb1ELb1EEEEEEEEEvNT_6ParamsE,@"STO_CUDA_ENTRY STV_DEFAULT"
_ZN7cutlass13device_kernelIN5flash11enable_sm90INS1_16FlashAttnFwdSm90INS1_25CollectiveMainloopFwdSm90ILi2EN4cute5tupleIJNS5_1CILi1EEES8_S8_EEENS6_IJNS7_ILi128EEESA_SA_EEELi128ENS_10bfloat16_tEfNS_4arch4Sm90ELb1ELb0ELb0ELb1ELb0ELb1ELb0ELb1ELb1ELb1ELb1ELb0EEENS1_21CollectiveEpilogueFwdISB_S9_SC_SE_Li256ELb1ELb1ELb1ELb0EEENS1_36VarlenDynamicPersistentTileSchedulerILi128ELi128ELi256ELi128ELb1ELb1ELb1ELb1ELb1ELb1EEEEEEEEEvNT_6ParamsE:
        /* <DEDUP_REMOVED lines=24> */
.L_x_8791:
[----:B------:R-:W-:Y:S05]  /*0180*/  BSYNC B0 ;  /* 0x0000000000007941 */ /* 0x000fea0003800000 */
.L_x_8790:
        /* <DEDUP_REMOVED lines=41> */
.L_x_8792:
        /* <DEDUP_REMOVED lines=22> */
.L_x_8793:
        /* <DEDUP_REMOVED lines=18> */
.L_x_8794:
        /* <DEDUP_REMOVED lines=22> */
.L_x_8795:
        /* <DEDUP_REMOVED lines=22> */
.L_x_8796:
        /* <DEDUP_REMOVED lines=8> */
.L_x_8799:
        /* <DEDUP_REMOVED lines=21> */
[----:B----4-:R-:W-:Y:S05]  /*0b30*/  @P0 BRA `(.L_x_8800) ;  /* 0x0000021000d00947 */ /* 0x010fea0003800000 */
        /* <DEDUP_REMOVED lines=13> */
[-C--:B------:R-:W-:Y:S01]  /*0c10*/  LEA.HI R4, R0, R16.reuse, RZ, 0x4 ;  /* 0x0000001000047211 */ /* 0x080fe200078f20ff */
[----:B------:R-:W-:Y:S01]  /*0c20*/  IMAD.SHL.U32 R6, R5, 0x20, RZ ;  /* 0x0000002005067824 */ /* 0x000fe200078e00ff */
[----:B------:R-:W-:Y:S01]  /*0c30*/  SHF.R.S32.HI R18, RZ, 0x7, R3 ;  /* 0x00000007ff127819 */ /* 0x000fe20000011403 */
[----:B------:R-:W-:Y:S01]  /*0c40*/  IMAD.IADD R236, R16, 0x1, -R236 ;  /* 0x0000000110ec7824 */ /* 0x000fe200078e0aec */
[----:B------:R-:W-:Y:S02]  /*0c50*/  LOP3.LUT R5, R4, 0x3fffff0, RZ, 0xc0, !PT ;  /* 0x03fffff004057812 */ /* 0x000fe400078ec0ff */
[----:B------:R-:W-:Y:S02]  /*0c60*/  LEA.HI R22, R0, R16, RZ, 0x3 ;  /* 0x0000001000167211 */ /* 0x000fe400078f18ff */
[----:B------:R-:W-:Y:S01]  /*0c70*/  SHF.R.S32.HI R9, RZ, 0x1f, R236 ;  /* 0x0000001fff097819 */ /* 0x000fe200000114ec */
[----:B------:R-:W-:Y:S01]  /*0c80*/  IMAD.IADD R5, R16, 0x1, -R5 ;  /* 0x0000000110057824 */ /* 0x000fe200078e0a05 */
[----:B------:R-:W-:-:S02]  /*0c90*/  LOP3.LUT R6, R6, 0xfffffc00, RZ, 0xc0, !PT ;  /* 0xfffffc0006067812 */ /* 0x000fc400078ec0ff */
[CC--:B------:R-:W-:Y:S02]  /*0ca0*/  LEA.HI R8, R9.reuse, R236.reuse, RZ, 0x2 ;  /* 0x000000ec09087211 */ /* 0x0c0fe400078f10ff */
[----:B------:R-:W-:Y:S02]  /*0cb0*/  LEA.HI R9, R9, R236, RZ, 0x5 ;  /* 0x000000ec09097211 */ /* 0x000fe400078f28ff */
[--C-:B------:R-:W-:Y:S02]  /*0cc0*/  SHF.R.S32.HI R10, RZ, 0x2, R8.reuse ;  /* 0x00000002ff0a7819 */ /* 0x100fe40000011408 */
[----:B------:R-:W-:Y:S02]  /*0cd0*/  SHF.R.S32.HI R7, RZ, 0x1f, R8 ;  /* 0x0000001fff077819 */ /* 0x000fe40000011408 */
[----:B------:R-:W-:Y:S02]  /*0ce0*/  LEA.HI R3, R3, R18, RZ, 0x1 ;  /* 0x0000001203037211 */ /* 0x000fe400078f08ff */
[----:B------:R-:W-:-:S02]  /*0cf0*/  LEA.HI R7, R7, R10, RZ, 0x3 ;  /* 0x0000000a07077211 */ /* 0x000fc400078f18ff */
[-C--:B------:R-:W-:Y:S02]  /*0d00*/  LEA.HI R12, R0, R16.reuse, RZ, 0x2 ;  /* 0x00000010000c7211 */ /* 0x080fe400078f10ff */
[----:B------:R-:W-:Y:S01]  /*0d10*/  LOP3.LUT R11, R7, 0xfffffff8, RZ, 0xc0, !PT ;  /* 0xfffffff8070b7812 */ /* 0x000fe200078ec0ff */
[----:B------:R-:W-:Y:S01]  /*0d20*/  IMAD R7, R5, 0x40, R6 ;  /* 0x0000004005077824 */ /* 0x000fe200078e0206 */
[----:B------:R-:W-:Y:S02]  /*0d30*/  LOP3.LUT R207, R22, 0xfffffff8, RZ, 0xc0, !PT ;  /* 0xfffffff816cf7812 */ /* 0x000fe400078ec0ff */
[----:B------:R-:W-:Y:S01]  /*0d40*/  LEA.HI R0, R0, R16, RZ, 0x6 ;  /* 0x0000001000007211 */ /* 0x000fe200078f30ff */
[----:B------:R-:W-:Y:S01]  /*0d50*/  IMAD.IADD R10, R10, 0x1, -R11 ;  /* 0x000000010a0a7824 */ /* 0x000fe200078e0a0b */
[----:B------:R-:W-:Y:S01]  /*0d60*/  SHF.R.S32.HI R22, RZ, 0x3, R22 ;  /* 0x00000003ff167819 */ /* 0x000fe20000011416 */
[----:B------:R-:W-:Y:S01]  /*0d70*/  IMAD.IADD R207, R16, 0x1, -R207 ;  /* 0x0000000110cf7824 */ /* 0x000fe200078e0acf */
[----:B------:R-:W-:Y:S01]  /*0d80*/  SHF.R.S32.HI R5, RZ, 0x4, R4 ;  /* 0x00000004ff057819 */ /* 0x000fe20000011404 */
[----:B------:R-:W-:Y:S01]  /*0d90*/  IMAD.SHL.U32 R0, R0, 0x8, RZ ;  /* 0x0000000800007824 */ /* 0x000fe200078e00ff */
[----:B------:R-:W-:Y:S01]  /*0da0*/  SHF.R.S32.HI R9, RZ, 0x5, R9 ;  /* 0x00000005ff097819 */ /* 0x000fe20000011409 */
[C---:B------:R-:W-:Y:S01]  /*0db0*/  VIADD R214, R22.reuse, 0x20 ;  /* 0x0000002016d67836 */ /* 0x040fe20000000000 */
[----:B------:R-:W-:Y:S01]  /*0dc0*/  LOP3.LUT R3, R3, 0x3fffffe, RZ, 0xc0, !PT ;  /* 0x03fffffe03037812 */ /* 0x000fe200078ec0ff */
[----:B------:R-:W-:Y:S01]  /*0dd0*/  VIADD R213, R22, 0x40 ;  /* 0x0000004016d57836 */ /* 0x000fe20000000000 */
[----:B------:R-:W-:Y:S01]  /*0de0*/  LOP3.LUT R12, R12, 0xfffffffc, RZ, 0xc0, !PT ;  /* 0xfffffffc0c0c7812 */ /* 0x000fe200078ec0ff */
[----:B------:R-:W-:Y:S01]  /*0df0*/  IMAD R10, R9, 0x10, R10 ;  /* 0x00000010090a7824 */ /* 0x000fe200078e020a */
[----:B------:R-:W-:Y:S01]  /*0e00*/  LEA.HI R4, R4, R5, RZ, 0x1 ;  /* 0x0000000504047211 */ /* 0x000fe200078f08ff */
[----:B------:R-:W-:Y:S01]  /*0e10*/  IMAD.IADD R3, R18, 0x1, -R3 ;  /* 0x0000000112037824 */ /* 0x000fe200078e0a03 */
[----:B------:R-:W-:Y:S01]  /*0e20*/  LOP3.LUT R202, R0, 0xfffffe00, RZ, 0xc0, !PT ;  /* 0xfffffe0000ca7812 */ /* 0x000fe200078ec0ff */
[----:B------:R-:W-:Y:S01]  /*0e30*/  VIADD R212, R22, 0x60 ;  /* 0x0000006016d47836 */ /* 0x000fe20000000000 */
[----:B------:R-:W-:Y:S01]  /*0e40*/  LOP3.LUT R4, R4, 0x1ffffffe, RZ, 0xc0, !PT ;  /* 0x1ffffffe04047812 */ /* 0x000fe200078ec0ff */
[----:B------:R-:W-:Y:S01]  /*0e50*/  IMAD.IADD R12, R16, 0x1, -R12 ;  /* 0x00000001100c7824 */ /* 0x000fe200078e0a0c */
[----:B------:R-:W-:Y:S01]  /*0e60*/  SHF.R.S32.HI R9, RZ, 0x1f, R214 ;  /* 0x0000001fff097819 */ /* 0x000fe200000114d6 */
[----:B------:R-:W-:Y:S01]  /*0e70*/  IMAD R10, R3, 0x40, R10 ;  /* 0x00000040030a7824 */ /* 0x000fe200078e020a */
[----:B------:R-:W-:Y:S01]  /*0e80*/  SHF.R.S32.HI R0, RZ, 0x1f, R213 ;  /* 0x0000001fff007819 */ /* 0x000fe200000114d5 */
[----:B------:R-:W-:Y:S01]  /*0e90*/  IMAD.SHL.U32 R3, R22, 0x40, RZ ;  /* 0x0000004016037824 */ /* 0x000fe200078e00ff */
[----:B------:R-:W-:Y:S01]  /*0ea0*/  SHF.R.S32.HI R11, RZ, 0x1f, R212 ;  /* 0x0000001fff0b7819 */ /* 0x000fe200000114d4 */
[----:B------:R-:W-:Y:S01]  /*0eb0*/  IMAD.IADD R4, R5, 0x1, -R4 ;  /* 0x0000000105047824 */ /* 0x000fe200078e0a04 */
[----:B------:R-:W-:Y:S01]  /*0ec0*/  LEA.HI R6, R12, R12, RZ, 0x1 ;  /* 0x0000000c0c067211 */ /* 0x000fe200078f08ff */
[----:B------:R-:W-:Y:S01]  /*0ed0*/  IMAD.SHL.U32 R196, R214, 0x40, RZ ;  /* 0x00000040d6c47824 */ /* 0x000fe200078e00ff */
[----:B------:R-:W-:Y:S01]  /*0ee0*/  LEA.HI R9, R9, R214, RZ, 0x3 ;  /* 0x000000d609097211 */ /* 0x000fe200078f18ff */
[----:B------:R-:W-:Y:S01]  /*0ef0*/  IMAD.SHL.U32 R16, R207, 0x8, RZ ;  /* 0x00000008cf107824 */ /* 0x000fe200078e00ff */
[----:B------:R-:W-:Y:S01]  /*0f00*/  LEA.HI R0, R0, R213, RZ, 0x3 ;  /* 0x000000d500007211 */ /* 0x000fe200078f18ff */
[----:B------:R-:W-:Y:S01]  /*0f10*/  IMAD.SHL.U32 R195, R213, 0x40, RZ ;  /* 0x00000040d5c37824 */ /* 0x000fe200078e00ff */
[----:B------:R-:W-:Y:S01]  /*0f20*/  LEA.HI R11, R11, R212, RZ, 0x3 ;  /* 0x000000d40b0b7211 */ /* 0x000fe200078f18ff */
[----:B------:R-:W-:Y:S01]  /*0f30*/  IMAD.SHL.U32 R194, R212, 0x40, RZ ;  /* 0x00000040d4c27824 */ /* 0x000fe200078e00ff */
[----:B------:R-:W-:Y:S01]  /*0f40*/  LOP3.LUT R5, R6, 0x1ffffffe, RZ, 0xc0, !PT ;  /* 0x1ffffffe06057812 */ /* 0x000fe200078ec0ff */
[----:B------:R-:W-:Y:S01]  /*0f50*/  IMAD R4, R4, 0x8, R7 ;  /* 0x0000000804047824 */ /* 0x000fe200078e0207 */
[----:B------:R-:W-:Y:S01]  /*0f60*/  LOP3.LUT R3, R3, 0x1c0, RZ, 0xc0, !PT ;  /* 0x000001c003037812 */ /* 0x000fe200078ec0ff */
[----:B------:R-:W-:Y:S01]  /*0f70*/  IMAD.SHL.U32 R9, R9, 0x40, RZ ;  /* 0x0000004009097824 */ /* 0x000fe200078e00ff */
[----:B------:R-:W-:Y:S01]  /*0f80*/  LOP3.LUT R196, R196, 0x1c0, RZ, 0xc0, !PT ;  /* 0x000001c0c4c47812 */ /* 0x000fe200078ec0ff */
[----:B------:R-:W-:Y:S01]  /*0f90*/  IMAD.SHL.U32 R0, R0, 0x40, RZ ;  /* 0x0000004000007824 */ /* 0x000fe200078e00ff */
[----:B------:R-:W-:Y:S01]  /*0fa0*/  SHF.R.U32.HI R201, RZ, 0x3, R3 ;  /* 0x00000003ffc97819 */ /* 0x000fe20000011603 */
[----:B------:R-:W-:Y:S01]  /*0fb0*/  IMAD.SHL.U32 R11, R11, 0x40, RZ ;  /* 0x000000400b0b7824 */ /* 0x000fe200078e00ff */
[----:B------:R-:W-:Y:S01]  /*0fc0*/  LOP3.LUT R205, R3, 0x38, R16, 0xf8, !PT ;  /* 0x0000003803cd7812 */ /* 0x000fe200078ef810 */
[----:B------:R-:W-:Y:S01]  /*0fd0*/  IMAD.IADD R204, R12, 0x1, -R5 ;  /* 0x000000010ccc7824 */ /* 0x000fe200078e0a05 */
[----:B------:R-:W-:Y:S01]  /*0fe0*/  LOP3.LUT R195, R195, 0x1c0, RZ, 0xc0, !PT ;  /* 0x000001c0c3c37812 */ /* 0x000fe200078ec0ff */
[----:B------:R-:W-:Y:S01]  /*0ff0*/  IMAD.MOV.U32 R5, RZ, RZ, R13 ;  /* 0x000000ffff057224 */ /* 0x000fe200078e000d */
[----:B------:R-:W-:Y:S01]  /*1000*/  LOP3.LUT R194, R194, 0x1c0, RZ, 0xc0, !PT ;  /* 0x000001c0c2c27812 */ /* 0x000fe200078ec0ff */
[----:B------:R0:W-:Y:S01]  /*1010*/  STL [R1+0x54], R4 ;  /* 0x0000540401007387 */ /* 0x0001e20000100800 */
[----:B------:R-:W-:Y:S01]  /*1020*/  LOP3.LUT R3, R8, 0x7ffffffc, RZ, 0xc0, !PT ;  /* 0x7ffffffc08037812 */ /* 0x000fe200078ec0ff */
[----:B------:R-:W-:Y:S01]  /*1030*/  IMAD.MOV.U32 R6, RZ, RZ, R14 ;  /* 0x000000ffff067224 */ /* 0x000fe200078e000e */
[----:B------:R-:W-:Y:S01]  /*1040*/  SHF.R.U32.HI R20, RZ, 0x3, R196 ;  /* 0x00000003ff147819 */ /* 0x000fe200000116c4 */
[----:B------:R-:W-:Y:S01]  /*1050*/  IMAD.MOV.U32 R7, RZ, RZ, R15 ;  /* 0x000000ffff077224 */ /* 0x000fe200078e000f */
[--C-:B------:R-:W-:Y:S01]  /*1060*/  LOP3.LUT R13, R196, 0x38, R16.reuse, 0xf8, !PT ;  /* 0x00000038c40d7812 */ /* 0x100fe200078ef810 */
[----:B------:R-:W-:Y:S01]  /*1070*/  IMAD.IADD R3, R236, 0x1, -R3 ;  /* 0x00000001ec037824 */ /* 0x000fe200078e0a03 */
[----:B------:R-:W-:Y:S01]  /*1080*/  LOP3.LUT R200, R9, 0xfffffe00, RZ, 0xc0, !PT ;  /* 0xfffffe0009c87812 */ /* 0x000fe200078ec0ff */
[----:B------:R-:W-:Y:S01]  /*1090*/  IMAD.SHL.U32 R18, R207, 0x4, RZ ;  /* 0x00000004cf127824 */ /* 0x000fe200078e00ff */
[----:B------:R-:W-:Y:S01]  /*10a0*/  SHF.R.U32.HI R14, RZ, 0x3, R195 ;  /* 0x00000003ff0e7819 */ /* 0x000fe200000116c3 */
[----:B------:R-:W-:Y:S01]  /*10b0*/  IMAD.SHL.U32 R197, R3, 0x2, RZ ;  /* 0x0000000203c57824 */ /* 0x000fe200078e00ff */
[----:B0-----:R-:W-:Y:S01]  /*10c0*/  LOP3.LUT R4, R195, 0x38, R16, 0xf8, !PT ;  /* 0x00000038c3047812 */ /* 0x001fe200078ef810 */
[----:B------:R-:W-:Y:S01]  /*10d0*/  STL [R1+0x50], R10 ;  /* 0x0000500a01007387 */ /* 0x000fe20000100800 */
[----:B------:R-:W-:Y:S01]  /*10e0*/  LOP3.LUT R199, R0, 0xfffffe00, RZ, 0xc0, !PT ;  /* 0xfffffe0000c77812 */ /* 0x000fe200078ec0ff */
[C---:B------:R-:W-:Y:S01]  /*10f0*/  VIADD R233, R197.reuse, 0x8 ;  /* 0x00000008c5e97836 */ /* 0x040fe20000000000 */
[----:B------:R-:W-:Y:S01]  /*1100*/  SHF.R.U32.HI R12, RZ, 0x3, R194 ;  /* 0x00000003ff0c7819 */ /* 0x000fe200000116c2 */
[C---:B------:R-:W-:Y:S01]  /*1110*/  VIADD R232, R197.reuse, 0x10 ;  /* 0x00000010c5e87836 */ /* 0x040fe20000000000 */
[----:B------:R-:W-:Y:S01]  /*1120*/  LOP3.LUT R15, R194, 0x38, R16, 0xf8, !PT ;  /* 0x00000038c20f7812 */ /* 0x000fe200078ef810 */
[----:B------:R-:W-:Y:S01]  /*1130*/  VIADD R231, R197, 0x18 ;  /* 0x00000018c5e77836 */ /* 0x000fe20000000000 */
[----:B------:R-:W-:Y:S01]  /*1140*/  LOP3.LUT R198, R11, 0xfffffe00, RZ, 0xc0, !PT ;  /* 0xfffffe000bc67812 */ /* 0x000fe200078ec0ff */
[C---:B------:R-:W-:Y:S01]  /*1150*/  VIADD R230, R197.reuse, 0x20 ;  /* 0x00000020c5e67836 */ /* 0x040fe20000000000 */
[----:B------:R-:W-:Y:S01]  /*1160*/  LOP3.LUT R13, R200, R13, R20, 0xf6, !PT ;  /* 0x0000000dc80d7212 */ /* 0x000fe200078ef614 */
[----:B------:R-:W-:Y:S01]  /*1170*/  VIADD R229, R197, 0x28 ;  /* 0x00000028c5e57836 */ /* 0x000fe20000000000 */
[----:B------:R-:W-:Y:S01]  /*1180*/  LOP3.LUT R4, R199, R4, R14, 0xf6, !PT ;  /* 0x00000004c7047212 */ /* 0x000fe200078ef60e */
[C---:B------:R-:W-:Y:S01]  /*1190*/  VIADD R228, R197.reuse, 0x30 ;  /* 0x00000030c5e47836 */ /* 0x040fe20000000000 */
[----:B------:R-:W-:Y:S01]  /*11a0*/  LOP3.LUT R15, R198, R15, R12, 0xf6, !PT ;  /* 0x0000000fc60f7212 */ /* 0x000fe200078ef60c */
[----:B------:R-:W-:Y:S01]  /*11b0*/  VIADD R227, R197, 0x38 ;  /* 0x00000038c5e37836 */ /* 0x000fe20000000000 */
[----:B------:R-:W-:Y:S01]  /*11c0*/  LEA R8, R13, UR44, 0x1 ;  /* 0x0000002c0d087c11 */ /* 0x000fe2000f8e08ff */
[C---:B------:R-:W-:Y:S01]  /*11d0*/  VIADD R226, R197.reuse, 0x40 ;  /* 0x00000040c5e27836 */ /* 0x040fe20000000000 */
[----:B------:R-:W-:Y:S01]  /*11e0*/  LEA R3, R4, UR44, 0x1 ;  /* 0x0000002c04037c11 */ /* 0x000fe2000f8e08ff */
[----:B------:R-:W-:Y:S01]  /*11f0*/  VIADD R225, R197, 0x48 ;  /* 0x00000048c5e17836 */ /* 0x000fe20000000000 */
[----:B------:R-:W-:Y:S01]  /*1200*/  LEA R0, R15, UR44, 0x1 ;  /* 0x0000002c0f007c11 */ /* 0x000fe2000f8e08ff */
[----:B------:R-:W-:Y:S01]  /*1210*/  STL [R1+0x48], R8 ;  /* 0x0000480801007387 */ /* 0x000fe20000100800 */
[C---:B------:R-:W-:Y:S01]  /*1220*/  VIADD R224, R197.reuse, 0x50 ;  /* 0x00000050c5e07836 */ /* 0x040fe20000000000 */
[----:B------:R-:W-:Y:S01]  /*1230*/  LOP3.LUT R205, R202, R205, R201, 0xf6, !PT ;  /* 0x000000cdcacd7212 */ /* 0x000fe200078ef6c9 */
[C---:B------:R-:W-:Y:S01]  /*1240*/  VIADD R223, R197.reuse, 0x58 ;  /* 0x00000058c5df7836 */ /* 0x040fe20000000000 */
[----:B------:R0:W-:Y:S01]  /*1250*/  STL [R1+0x44], R3 ;  /* 0x0000440301007387 */ /* 0x0001e20000100800 */
[----:B------:R-:W-:Y:S01]  /*1260*/  VIADD R185, R18, 0x20 ;  /* 0x0000002012b97836 */ /* 0x000fe20000000000 */
[----:B------:R-:W-:Y:S01]  /*1270*/  SHF.R.S32.HI R4, RZ, 0x1f, R231 ;  /* 0x0000001fff047819 */ /* 0x000fe200000114e7 */
[----:B------:R-:W-:Y:S01]  /*1280*/  VIADD R187, R16, 0x40 ;  /* 0x0000004010bb7836 */ /* 0x000fe20000000000 */
[----:B------:R1:W-:Y:S01]  /*1290*/  STL [R1+0x40], R0 ;  /* 0x0000400001007387 */ /* 0x0003e20000100800 */
[C---:B------:R-:W-:Y:S01]  /*12a0*/  VIADD R222, R197.reuse, 0x60 ;  /* 0x00000060c5de7836 */ /* 0x040fe20000000000 */
[----:B------:R-:W-:Y:S01]  /*12b0*/  SHF.R.S32.HI R4, RZ, 0x1f, R228 ;  /* 0x0000001fff047819 */ /* 0x000fe200000114e4 */
[C---:B------:R-:W-:Y:S01]  /*12c0*/  VIADD R221, R197.reuse, 0x68 ;  /* 0x00000068c5dd7836 */ /* 0x040fe20000000000 */
[----:B------:R-:W-:Y:S01]  /*12d0*/  SHF.R.S32.HI R4, RZ, 0x1f, R225 ;  /* 0x0000001fff047819 */ /* 0x000fe200000114e1 */
[C---:B------:R-:W-:Y:S01]  /*12e0*/  VIADD R220, R197.reuse, 0x70 ;  /* 0x00000070c5dc7836 */ /* 0x040fe20000000000 */
[----:B0-----:R-:W-:Y:S01]  /*12f0*/  SHF.R.S32.HI R3, RZ, 0x1f, R233 ;  /* 0x0000001fff037819 */ /* 0x001fe200000114e9 */
[----:B------:R-:W-:Y:S01]  /*1300*/  VIADD R219, R197, 0x78 ;  /* 0x00000078c5db7836 */ /* 0x000fe20000000000 */
[----:B------:R-:W-:Y:S01]  /*1310*/  SHF.R.S32.HI R3, RZ, 0x1f, R230 ;  /* 0x0000001fff037819 */ /* 0x000fe200000114e6 */
[----:B------:R-:W-:Y:S01]  /*1320*/  IMAD R204, R204, 0x8, R10 ;  /* 0x00000008cccc7824 */ /* 0x000fe200078e020a */
        /* <DEDUP_REMOVED lines=11> */
[----:B------:R-:W-:Y:S02]  /*13e0*/  LEA R203, R205, UR44, 0x1 ;  /* 0x0000002ccdcb7c11 */ /* 0x000fe4000f8e08ff */
[----:B------:R-:W-:-:S02]  /*13f0*/  SHF.R.S32.HI R4, RZ, 0x1f, R222 ;  /* 0x0000001fff047819 */ /* 0x000fc400000114de */
[----:B------:R-:W-:Y:S02]  /*1400*/  SHF.R.S32.HI R3, RZ, 0x1f, R221 ;  /* 0x0000001fff037819 */ /* 0x000fe400000114dd */
[----:B------:R-:W-:Y:S02]  /*1410*/  SHF.R.S32.HI R0, RZ, 0x1f, R220 ;  /* 0x0000001fff007819 */ /* 0x000fe400000114dc */
[----:B------:R-:W-:-:S07]  /*1420*/  SHF.R.S32.HI R237, RZ, 0x1f, R219 ;  /* 0x0000001fffed7819 */ /* 0x000fce00000114db */
.L_x_9016:
[----:B0-2---:R-:W0:Y:S02]  /*1430*/  LDC.64 R8, c[0x0][0xc88] ;  /* 0x00032200ff087b82 */ /* 0x005e240000000a00 */
[----:B0-----:R-:W-:-:S05]  /*1440*/  IMAD.WIDE R8, R7, 0x4, R8 ;  /* 0x0000000407087825 */ /* 0x001fca00078e0208 */
[----:B------:R-:W2:Y:S01]  /*1450*/  LDG.E R209, desc[UR42][R8.64] ;  /* 0x0000002a08d17981 */ /* 0x000ea2000c1e1900 */
[----:B------:R-:W-:Y:S05]  /*1460*/  YIELD ;  /* 0x0000000000007946 */ /* 0x000fea0003800000 */
[----:B------:R-:W-:Y:S01]  /*1470*/  ULDC.64 UR4, c[0x0][0xa28] ;  /* 0x00028a0000047ab9 */ /* 0x000fe20000000a00 */
[----:B------:R-:W-:Y:S01]  /*1480*/  ULDC.64 UR8, c[0x0][0xa18] ;  /* 0x0002860000087ab9 */ /* 0x000fe20000000a00 */
[----:B------:R-:W-:Y:S01]  /*1490*/  ISETP.NE.U32.AND P1, PT, RZ, UR4, PT ;  /* 0x00000004ff007c0c */ /* 0x000fe2000bf25070 */
[----:B------:R-:W-:Y:S01]  /*14a0*/  ULDC.64 UR6, c[0x0][0xa08] ;  /* 0x0002820000067ab9 */ /* 0x000fe20000000a00 */
[----:B----4-:R-:W-:Y:S01]  /*14b0*/  IMAD.MOV.U32 R4, RZ, RZ, RZ ;  /* 0x000000ffff047224 */ /* 0x010fe200078e00ff */
[----:B------:R-:W-:Y:S01]  /*14c0*/  ISETP.NE.U32.AND P0, PT, RZ, UR6, PT ;  /* 0x00000006ff007c0c */ /* 0x000fe2000bf05070 */
[----:B-----5:R-:W-:Y:S01]  /*14d0*/  IMAD.MOV.U32 R28, RZ, RZ, RZ ;  /* 0x000000ffff1c7224 */ /* 0x020fe200078e00ff */
[----:B------:R-:W-:-:S02]  /*14e0*/  ISETP.NE.AND.EX P1, PT, RZ, UR5, PT, P1 ;  /* 0x00000005ff007c0c */ /* 0x000fc4000bf25310 */
[----:B------:R-:W-:Y:S02]  /*14f0*/  ISETP.NE.AND.EX P0, PT, RZ, UR7, PT, P0 ;  /* 0x00000007ff007c0c */ /* 0x000fe4000bf05300 */
[----:B--2---:R-:W-:Y:S01]  /*1500*/  SHF.R.S32.HI R234, RZ, 0x1f, R209 ;  /* 0x0000001fffea7819 */ /* 0x004fe200000114d1 */
[----:B------:R-:W-:-:S08]  /*1510*/  IMAD.SHL.U32 R210, R209, 0x4, RZ ;  /* 0x00000004d1d27824 */ /* 0x000fd000078e00ff */
[C---:B------:R-:W-:Y:S02]  /*1520*/  @P1 LEA R10, P2, R209.reuse, UR4, 0x2 ;  /* 0x00000004d10a1c11 */ /* 0x040fe4000f8410ff */
[C-C-:B------:R-:W-:Y:S02]  /*1530*/  SHF.L.U64.HI R211, R209.reuse, 0x2, R234.reuse ;  /* 0x00000002d1d37819 */ /* 0x140fe400000102ea */
[----:B------:R-:W-:Y:S02]  /*1540*/  @P1 LEA.HI.X R11, R209, UR5, R234, 0x2, P2 ;  /* 0x00000005d10b1c11 */ /* 0x000fe400090f14ea */
[----:B------:R-:W-:Y:S01]  /*1550*/  ISETP.NE.U32.AND P2, PT, RZ, UR8, PT ;  /* 0x00000008ff007c0c */ /* 0x000fe2000bf45070 */
[----:B------:R-:W-:Y:S01]  /*1560*/  ULDC UR4, c[0x0][0x288] ;  /* 0x0000a20000047ab9 */ /* 0x000fe20000000800 */
[----:B------:R-:W-:Y:S01]  /*1570*/  IADD3 R12, P3, R210, UR6, RZ ;  /* 0x00000006d20c7c10 */ /* 0x000fe2000ff7e0ff */
[----:B------:R0:W5:Y:S01]  /*1580*/  @P1 LDG.E R4, desc[UR42][R10.64] ;  /* 0x0000002a0a041981 */ /* 0x000162000c1e1900 */
[----:B------:R-:W-:Y:S01]  /*1590*/  ISETP.NE.AND.EX P2, PT, RZ, UR9, PT, P2 ;  /* 0x00000009ff007c0c */ /* 0x000fe2000bf45320 */
[----:B------:R-:W-:Y:S01]  /*15a0*/  IMAD.U32 R192, RZ, RZ, UR4 ;  /* 0x00000004ffc07e24 */ /* 0x000fe2000f8e00ff */
[----:B------:R-:W-:Y:S01]  /*15b0*/  IADD3.X R13, R211, UR7, RZ, P3, !PT ;  /* 0x00000007d30d7c10 */ /* 0x000fe20009ffe4ff */
[----:B------:R-:W-:-:S04]  /*15c0*/  ULDC.64 UR4, c[0x0][0x418] ;  /* 0x0001060000047ab9 */ /* 0x000fc80000000a00 */
[----:B------:R0:W5:Y:S06]  /*15d0*/  @P0 LDG.E R28, desc[UR42][R12.64] ;  /* 0x0000002a0c1c0981 */ /* 0x00016c000c1e1900 */
[----:B------:R-:W-:-:S04]  /*15e0*/  @P2 IADD3 R8, P1, R210, UR8, RZ ;  /* 0x00000008d2082c10 */ /* 0x000fc8000ff3e0ff */
[----:B------:R-:W-:-:S05]  /*15f0*/  @P2 IADD3.X R9, R211, UR9, RZ, P1, !PT ;  /* 0x00000009d3092c10 */ /* 0x000fca0008ffe4ff */
        /* <DEDUP_REMOVED lines=10> */
[----:B0--3--:R-:W-:Y:S06]  /*16a0*/  @P2 BRA `(.L_x_8801) ;  /* 0x0000000000242947 */ /* 0x009fec0003800000 */
        /* <DEDUP_REMOVED lines=9> */
.L_x_8801:
[----:B------:R-:W-:Y:S01]  /*1740*/  ULDC.64 UR4, c[0x0][0xa20] ;  /* 0x0002880000047ab9 */ /* 0x000fe20000000a00 */
[C---:B------:R-:W-:Y:S02]  /*1750*/  LOP3.LUT R3, R6.reuse, 0xff000000, RZ, 0xc0, !PT ;  /* 0xff00000006037812 */ /* 0x040fe400078ec0ff */
[----:B------:R-:W-:Y:S02]  /*1760*/  ISETP.NE.U32.AND P1, PT, RZ, UR4, PT ;  /* 0x00000004ff007c0c */ /* 0x000fe4000bf25070 */
[C---:B------:R-:W-:Y:S02]  /*1770*/  LOP3.LUT R0, R6.reuse, 0xff0000, RZ, 0xc0, !PT ;  /* 0x00ff000006007812 */ /* 0x040fe400078ec0ff */
[----:B------:R-:W-:Y:S02]  /*1780*/  ISETP.NE.AND.EX P1, PT, RZ, UR5, PT, P1 ;  /* 0x00000005ff007c0c */ /* 0x000fe4000bf25310 */
[----:B------:R-:W-:Y:S02]  /*1790*/  SHF.R.U32.HI R3, RZ, 0x8, R3 ;  /* 0x00000008ff037819 */ /* 0x000fe40000011603 */
[----:B------:R-:W-:-:S02]  /*17a0*/  LOP3.LUT R206, R6, 0xffff, RZ, 0xc0, !PT ;  /* 0x0000ffff06ce7812 */ /* 0x000fc400078ec0ff */
[----:B------:R-:W-:-:S07]  /*17b0*/  LEA.HI R208, R0, R3, RZ, 0x10 ;  /* 0x0000000300d07211 */ /* 0x000fce00078f80ff */
[----:B------:R-:W-:Y:S05]  /*17c0*/  @!P1 BRA `(.L_x_8802) ;  /* 0x0000000000109947 */ /* 0x000fea0003800000 */
[----:B------:R-:W-:-:S04]  /*17d0*/  IADD3 R6, P0, R210, UR4, RZ ;  /* 0x00000004d2067c10 */ /* 0x000fc8000ff1e0ff */
[----:B------:R-:W-:-:S05]  /*17e0*/  IADD3.X R7, R211, UR5, RZ, P0, !PT ;  /* 0x00000005d3077c10 */ /* 0x000fca00087fe4ff */
[----:B------:R0:W5:Y:S01]  /*17f0*/  LDG.E R27, desc[UR42][R6.64] ;  /* 0x0000002a061b7981 */ /* 0x000162000c1e1900 */
[----:B------:R-:W-:Y:S05]  /*1800*/  BRA `(.L_x_8803) ;  /* 0x0000000000107947 */ /* 0x000fea0003800000 */
.L_x_8802:
[----:B------:R-:W-:Y:S05]  /*1810*/  @!P0 BRA `(.L_x_8803) ;  /* 0x00000000000c8947 */ /* 0x000fea0003800000 */
[----:B------:R-:W2:Y:S04]  /*1820*/  LDG.E R0, desc[UR42][R12.64] ;  /* 0x0000002a0c007981 */ /* 0x000ea8000c1e1900 */
[----:B------:R-:W2:Y:S02]  /*1830*/  LDG.E R27, desc[UR42][R12.64+0x4] ;  /* 0x0000042a0c1b7981 */ /* 0x000ea4000c1e1900 */
[----:B--2---:R-:W-:-:S07]  /*1840*/  IMAD.IADD R27, R27, 0x1, -R0 ;  /* 0x000000011b1b7824 */ /* 0x004fce00078e0a00 */
.L_x_8803:
        /* <DEDUP_REMOVED lines=20> */
[----:B------:R-:W-:Y:S01]  /*1990*/  VIADD R5, R190, 0x7f ;  /* 0x0000007fbe057836 */ /* 0x000fe20000000000 */
[----:B------:R-:W-:-:S07]  /*19a0*/  SHF.R.U32.HI R208, RZ, 0x10, R208 ;  /* 0x00000010ffd07819 */ /* 0x000fce00000116d0 */
[----:B------:R-:W1:Y:S08]  /*19b0*/  @P1 LDC R10, c[0x0][0x44c] ;  /* 0x00011300ff0a1b82 */ /* 0x000e700000000800 */
[----:B0-----:R-:W0:Y:S01]  /*19c0*/  @P1 LDC R7, c[0x0][0x450] ;  /* 0x00011400ff071b82 */ /* 0x001e220000000800 */
[----:B--2---:R-:W-:Y:S02]  /*19d0*/  @P0 IMAD.IADD R24, R3, 0x1, -R0 ;  /* 0x0000000103180824 */ /* 0x004fe400078e0a00 */
[----:B-1----:R-:W-:-:S04]  /*19e0*/  @P1 IMAD.HI.U32 R0, R5, R10, RZ ;  /* 0x0000000a05001227 */ /* 0x002fc800078e00ff */
[----:B------:R-:W-:Y:S01]  /*19f0*/  IMAD.IADD R193, R11, 0x1, R24 ;  /* 0x000000010bc17824 */ /* 0x000fe200078e0218 */
[----:B0-----:R-:W-:-:S03]  /*1a00*/  @P1 SHF.R.U32.HI R5, RZ, R7, R0 ;  /* 0x00000007ff051219 */ /* 0x001fc60000011600 */
[C---:B------:R-:W-:Y:S01]  /*1a10*/  VIADD R0, R193.reuse, 0x7f ;  /* 0x0000007fc1007836 */ /* 0x040fe20000000000 */
[----:B------:R-:W-:-:S04]  /*1a20*/  IADD3 R126, R193, 0x80, -R192 ;  /* 0x00000080c17e7810 */ /* 0x000fc80007ffe8c0 */
[----:B------:R-:W-:Y:S01]  /*1a30*/  SHF.R.S32.HI R3, RZ, 0x1f, R0 ;  /* 0x0000001fff037819 */ /* 0x000fe20000011400 */
[----:B------:R-:W-:-:S03]  /*1a40*/  IMAD.IADD R5, R126, 0x1, R5 ;  /* 0x000000017e057824 */ /* 0x000fc600078e0205 */
[----:B------:R-:W-:Y:S01]  /*1a50*/  LEA.HI R3, R3, R0, RZ, 0x7 ;  /* 0x0000000003037211 */ /* 0x000fe200078f38ff */
[----:B------:R-:W-:Y:S01]  /*1a60*/  IMAD.MOV.U32 R0, RZ, RZ, RZ ;  /* 0x000000ffff007224 */ /* 0x000fe200078e00ff */
[----:B------:R-:W-:Y:S02]  /*1a70*/  SHF.R.S32.HI R4, RZ, 0x1f, R5 ;  /* 0x0000001fff047819 */ /* 0x000fe40000011405 */
[----:B------:R-:W-:Y:S02]  /*1a80*/  SHF.R.S32.HI R127, RZ, 0x7, R3 ;  /* 0x00000007ff7f7819 */ /* 0x000fe40000011403 */
[----:B------:R-:W-:-:S04]  /*1a90*/  LEA.HI R4, R4, R5, RZ, 0x7 ;  /* 0x0000000504047211 */ /* 0x000fc800078f38ff */
[----:B------:R-:W-:-:S04]  /*1aa0*/  SHF.R.S32.HI R4, RZ, 0x7, R4 ;  /* 0x00000007ff047819 */ /* 0x000fc80000011404 */
[----:B---3--:R-:W-:-:S04]  /*1ab0*/  VIMNMX R9, R127, R4, PT ;  /* 0x000000047f097248 */ /* 0x008fc80003fe0100 */
        /* <DEDUP_REMOVED lines=31> */
.L_x_8805:
[----:B------:R-:W-:Y:S05]  /*1cb0*/  BSYNC B0 ;  /* 0x0000000000007941 */ /* 0x000fea0003800000 */
.L_x_8804:
[----:B------:R-:W-:-:S05]  /*1cc0*/  IMAD R3, R217, R0, RZ ;  /* 0x00000000d9037224 */ /* 0x000fca00078e02ff */
        /* <DEDUP_REMOVED lines=35> */
.L_x_8808:
[----:B------:R-:W-:Y:S05]  /*1f00*/  BSYNC B6 ;  /* 0x0000000000067941 */ /* 0x000fea0003800000 */
.L_x_8807:
        /* <DEDUP_REMOVED lines=20> */
.L_x_8810:
[----:B------:R-:W-:Y:S05]  /*2050*/  BSYNC B6 ;  /* 0x0000000000067941 */ /* 0x000fea0003800000 */
.L_x_8809:
[----:B------:R-:W-:Y:S01]  /*2060*/  ULDC.64 UR4, c[0x0][0x9f8] ;  /* 0x00027e0000047ab9 */ /* 0x000fe20000000a00 */
[----:B------:R-:W-:Y:S01]  /*2070*/  IMAD.MOV.U32 R0, RZ, RZ, R209 ;  /* 0x000000ffff007224 */ /* 0x000fe200078e00d1 */
[----:B------:R-:W-:Y:S01]  /*2080*/  ISETP.NE.U32.AND P0, PT, RZ, UR4, PT ;  /* 0x00000004ff007c0c */ /* 0x000fe2000bf05070 */
[----:B------:R-:W2:Y:S01]  /*2090*/  LDL.LU R20, [R1+0x10] ;  /* 0x0000100001147983 */ /* 0x000ea20000300800 */
[----:B------:R-:W0:Y:S02]  /*20a0*/  LDC.64 R102, c[0x0][0x300] ;  /* 0x0000c000ff667b82 */ /* 0x000e240000000a00 */
[----:B------:R-:W-:Y:S01]  /*20b0*/  ISETP.NE.AND.EX P0, PT, RZ, UR5, PT, P0 ;  /* 0x00000005ff007c0c */ /* 0x000fe2000bf05300 */
[----:B------:R-:W1:Y:S01]  /*20c0*/  S2R R30, SR_TID.X ;  /* 0x00000000001e7919 */ /* 0x000e620000002100 */
[----:B------:R-:W-:-:S04]  /*20d0*/  IMAD.IADD R47, R28, 0x1, R27 ;  /* 0x000000011c2f7824 */ /* 0x000fc800078e021b */
[----:B------:R-:W3:Y:S07]  /*20e0*/  LDC R33, c[0x0][0x3f4] ;  /* 0x0000fd00ff217b82 */ /* 0x000eee0000000800 */
[----:B------:R-:W-:-:S04]  /*20f0*/  @P0 IADD3 R4, P1, R210, UR4, RZ ;  /* 0x00000004d2040c10 */ /* 0x000fc8000ff3e0ff */
[----:B------:R-:W-:Y:S01]  /*2100*/  @P0 IADD3.X R5, R211, UR5, RZ, P1, !PT ;  /* 0x00000005d3050c10 */ /* 0x000fe20008ffe4ff */
[----:B------:R-:W-:-:S04]  /*2110*/  ULDC.64 UR4, c[0x0][0xa08] ;  /* 0x0002820000047ab9 */ /* 0x000fc80000000a00 */
[----:B------:R4:W2:Y:S01]  /*2120*/  @P0 LDG.E R0, desc[UR42][R4.64] ;  /* 0x0000002a04000981 */ /* 0x0008a2000c1e1900 */
[----:B------:R-:W-:Y:S01]  /*2130*/  SHF.R.S32.HI R39, RZ, 0x1f, R47 ;  /* 0x0000001fff277819 */ /* 0x000fe2000001142f */
[-C--:B0-----:R-:W-:Y:S01]  /*2140*/  IMAD.WIDE.U32 R6, R47, R102.reuse, RZ ;  /* 0x000000662f067225 */ /* 0x081fe200078e00ff */
[----:B------:R-:W-:Y:S02]  /*2150*/  ISETP.NE.U32.AND P0, PT, RZ, UR4, PT ;  /* 0x00000004ff007c0c */ /* 0x000fe4000bf05070 */
[----:B------:R-:W-:Y:S01]  /*2160*/  SHF.R.U32.HI R32, RZ, 0x3, R196 ;  /* 0x00000003ff207819 */ /* 0x000fe200000116c4 */
[-C--:B------:R-:W-:Y:S01]  /*2170*/  IMAD R8, R39, R102.reuse, RZ ;  /* 0x0000006627087224 */ /* 0x080fe200078e02ff */
[----:B------:R-:W-:Y:S01]  /*2180*/  ISETP.NE.AND.EX P0, PT, RZ, UR5, PT, P0 ;  /* 0x00000005ff007c0c */ /* 0x000fe2000bf05300 */
[----:B------:R-:W-:Y:S01]  /*2190*/  ULDC.64 UR4, c[0x0][0x308] ;  /* 0x0000c20000047ab9 */ /* 0x000fe20000000a00 */
[----:B---3--:R-:W-:Y:S01]  /*21a0*/  ISETP.GE.AND P2, PT, R16, R33, PT ;  /* 0x000000211000720c */ /* 0x008fe20003f46270 */
[----:B------:R-:W-:Y:S01]  /*21b0*/  IMAD R3, R47, R103, R8 ;  /* 0x000000672f037224 */ /* 0x000fe200078e0208 */
[----:B-1----:R-:W-:Y:S01]  /*21c0*/  SHF.R.U32.HI R30, RZ, 0x7, R30 ;  /* 0x00000007ff1e7819 */ /* 0x002fe2000001161e */
[----:B------:R-:W-:Y:S01]  /*21d0*/  IMAD.SHL.U32 R34, R22, 0x40, RZ ;  /* 0x0000004016227824 */ /* 0x000fe200078e00ff */
[----:B------:R-:W-:Y:S01]  /*21e0*/  SHF.R.U32.HI R29, RZ, 0x3, R195 ;  /* 0x00000003ff1d7819 */ /* 0x000fe200000116c3 */
[----:B------:R-:W-:Y:S01]  /*21f0*/  IMAD.IADD R7, R7, 0x1, R3 ;  /* 0x0000000107077824 */ /* 0x000fe200078e0203 */
[----:B------:R-:W-:Y:S01]  /*2200*/  ISETP.NE.AND P6, PT, R30, 0x1, PT ;  /* 0x000000011e00780c */ /* 0x000fe20003fc5270 */
[----:B------:R-:W-:Y:S01]  /*2210*/  IMAD.SHL.U32 R92, R102, 0x20, RZ ;  /* 0x00000020665c7824 */ /* 0x000fe200078e00ff */
[----:B-----5:R-:W-:Y:S01]  /*2220*/  SHF.R.S32.HI R31, RZ, 0x1f, R111 ;  /* 0x0000001fff1f7819 */ /* 0x020fe2000001146f */
        /* <DEDUP_REMOVED lines=10> */
[----:B------:R-:W-:Y:S01]  /*22d0*/  VIADD R124, R30, 0x8 ;  /* 0x000000081e7c7836 */ /* 0x000fe20000000000 */
[C---:B------:R-:W-:Y:S01]  /*22e0*/  SHF.L.U64.HI R30, R102.reuse, 0x6, R103 ;  /* 0x00000006661e7819 */ /* 0x040fe20000010267 */
[----:B------:R-:W-:Y:S02]  /*22f0*/  IMAD.SHL.U32 R125, R102, 0x80, RZ ;  /* 0x00000080667d7824 */ /* 0x000fe400078e00ff */
[-C--:B0-----:R-:W-:Y:S01]  /*2300*/  IMAD.WIDE.U32 R96, R22, R6.reuse, R18 ;  /* 0x0000000616607225 */ /* 0x081fe200078e0012 */
[C-C-:B------:R-:W-:Y:S02]  /*2310*/  SHF.L.U64.HI R15, R6.reuse, 0x6, R7.reuse ;  /* 0x00000006060f7819 */ /* 0x140fe40000010207 */
[----:B------:R-:W-:Y:S01]  /*2320*/  SHF.L.U64.HI R14, R6, 0x7, R7 ;  /* 0x00000007060e7819 */ /* 0x000fe20000010207 */
[----:B------:R-:W-:-:S04]  /*2330*/  IMAD.WIDE.U32 R94, R22, R6, R16 ;  /* 0x00000006165e7225 */ /* 0x000fc800078e0010 */
[----:B------:R-:W-:Y:S02]  /*2340*/  IMAD R12, R31, R6, RZ ;  /* 0x000000061f0c7224 */ /* 0x000fe400078e02ff */
[C---:B------:R-:W-:Y:S02]  /*2350*/  IMAD.SHL.U32 R13, R6.reuse, 0x20, RZ ;  /* 0x00000020060d7824 */ /* 0x040fe400078e00ff */
        /* <DEDUP_REMOVED lines=10> */
[----:B------:R-:W-:-:S02]  /*2400*/  IMAD.WIDE.U32 R100, R99, UR4, R4 ;  /* 0x0000000463647c25 */ /* 0x000fc4000f8e0004 */
[----:B------:R-:W0:Y:S02]  /*2410*/  LDC.64 R4, c[0x0][0x408] ;  /* 0x00010200ff047b82 */ /* 0x000e240000000a00 */
[----:B------:R-:W-:Y:S01]  /*2420*/  IMAD R0, R3, UR4, RZ ;  /* 0x0000000403007c24 */ /* 0x000fe2000f8e02ff */
[----:B------:R-:W-:Y:S01]  /*2430*/  IADD3 R42, P4, R100, 0x40, RZ ;  /* 0x00000040642a7810 */ /* 0x000fe20007f9e0ff */
[----:B------:R-:W-:Y:S01]  /*2440*/  IMAD.X R47, R218, 0x1, R39, P0 ;  /* 0x00000001da2f7824 */ /* 0x000fe200000e0627 */
[----:B------:R-:W-:Y:S01]  /*2450*/  IADD3 R39, P0, R100, R44, RZ ;  /* 0x0000002c64277210 */ /* 0x000fe20007f1e0ff */
[----:B------:R-:W-:Y:S01]  /*2460*/  IMAD R41, R99, UR5, R0 ;  /* 0x0000000563297c24 */ /* 0x000fe2000f8e0200 */
[----:B------:R-:W-:Y:S05]  /*2470*/  @!P6 WARPSYNC.ALL ;  /* 0x000000000000e948 */ /* 0x000fea0003800000 */
[----:B------:R-:W-:Y:S01]  /*2480*/  ULDC.64 UR4, c[0x0][0x330] ;  /* 0x0000cc0000047ab9 */ /* 0x000fe20000000a00 */
[----:B------:R-:W-:Y:S01]  /*2490*/  IMAD.IADD R41, R101, 0x1, R41 ;  /* 0x0000000165297824 */ /* 0x000fe200078e0229 */
[----:B------:R-:W-:Y:S01]  /*24a0*/  @!P6 BAR.SYNC.DEFER_BLOCKING 0x9, 0x100 ;  /* 0x024400000000eb1d */ /* 0x000fe20000010000 */
[----:B------:R-:W-:Y:S01]  /*24b0*/  IMAD.WIDE.U32 R8, R206, UR4, R16 ;  /* 0x00000004ce087c25 */ /* 0x000fe2000f8e0010 */
[----:B------:R-:W-:-:S03]  /*24c0*/  IADD3 R43, P3, R39, 0x40, RZ ;  /* 0x00000040272b7810 */ /* 0x000fc60007f7e0ff */
[----:B------:R-:W-:Y:S01]  /*24d0*/  IMAD R9, R206, UR5, R9 ;  /* 0x00000005ce097c24 */ /* 0x000fe2000f8e0209 */
[----:B------:R-:W-:Y:S01]  /*24e0*/  ULDC.64 UR4, c[0x0][0x338] ;  /* 0x0000ce0000047ab9 */ /* 0x000fe20000000a00 */
[----:B------:R-:W-:Y:S02]  /*24f0*/  IMAD.X R107, RZ, RZ, R41, P4 ;  /* 0x000000ffff6b7224 */ /* 0x000fe400020e0629 */
[----:B------:R-:W-:Y:S01]  /*2500*/  IMAD R0, R3, UR4, RZ ;  /* 0x0000000403007c24 */ /* 0x000fe2000f8e02ff */
[----:B------:R-:W-:Y:S01]  /*2510*/  SEL R3, R33, RZ, P2 ;  /* 0x000000ff21037207 */ /* 0x000fe20001000000 */
[----:B0-----:R-:W-:-:S04]  /*2520*/  IMAD.WIDE.U32 R90, R22, R4, R18 ;  /* 0x00000004165a7225 */ /* 0x001fc800078e0012 */
[C---:B------:R-:W-:Y:S02]  /*2530*/  IMAD R109, R99.reuse, UR5, R0 ;  /* 0x00000005636d7c24 */ /* 0x040fe4000f8e0200 */
[----:B------:R-:W-:Y:S02]  /*2540*/  IMAD R0, R218, R6, RZ ;  /* 0x00000006da007224 */ /* 0x000fe400078e02ff */
[----:B------:R-:W-:Y:S01]  /*2550*/  IMAD.WIDE.U32 R98, R99, UR4, R8 ;  /* 0x0000000463627c25 */ /* 0x000fe2000f8e0008 */
[----:B------:R-:W-:Y:S02]  /*2560*/  ULDC UR4, c[0x0][0x2f4] ;  /* 0x0000bd0000047ab9 */ /* 0x000fe40000000800 */
[----:B------:R-:W-:Y:S01]  /*2570*/  ISETP.GE.AND P2, PT, R16, UR4, PT ;  /* 0x0000000410007c0c */ /* 0x000fe2000bf46270 */
[----:B------:R-:W-:Y:S02]  /*2580*/  IMAD R9, R22, R7, R0 ;  /* 0x0000000716097224 */ /* 0x000fe400078e0200 */
[----:B------:R-:W-:-:S02]  /*2590*/  IMAD R0, R218, R4, RZ ;  /* 0x00000004da007224 */ /* 0x000fc400078e02ff */
[----:B------:R-:W-:Y:S02]  /*25a0*/  IMAD.IADD R3, R16, 0x1, R3 ;  /* 0x0000000110037824 */ /* 0x000fe400078e0203 */
[C---:B------:R-:W-:Y:S02]  /*25b0*/  IMAD R11, R22.reuse, R5, R0 ;  /* 0x00000005160b7224 */ /* 0x040fe400078e0200 */
[----:B------:R-:W-:Y:S01]  /*25c0*/  IMAD.IADD R97, R97, 0x1, R9 ;  /* 0x0000000161617824 */ /* 0x000fe200078e0209 */
[----:B------:R-:W-:Y:S01]  /*25d0*/  SHF.R.S32.HI R0, RZ, 0x1f, R3 ;  /* 0x0000001fff007819 */ /* 0x000fe20000011403 */
[----:B------:R-:W-:Y:S02]  /*25e0*/  IMAD.IADD R95, R9, 0x1, R95 ;  /* 0x00000001095f7824 */ /* 0x000fe400078e025f */
[----:B------:R-:W-:Y:S01]  /*25f0*/  IMAD.WIDE.U32 R88, R22, R4, R16 ;  /* 0x0000000416587225 */ /* 0x000fe200078e0010 */
[CC--:B------:R-:W-:Y:S02]  /*2600*/  LEA.HI R8, R0.reuse, R3.reuse, RZ, 0x6 ;  /* 0x0000000300087211 */ /* 0x0c0fe400078f30ff */
[----:B------:R-:W-:Y:S01]  /*2610*/  LEA.HI R105, R0, R3, RZ, 0x3 ;  /* 0x0000000300697211 */ /* 0x000fe200078f18ff */
[----:B------:R-:W-:-:S02]  /*2620*/  IMAD.IADD R91, R91, 0x1, R11 ;  /* 0x000000015b5b7824 */ /* 0x000fc400078e020b */
[----:B------:R-:W-:Y:S01]  /*2630*/  IMAD.SHL.U32 R8, R8, 0x80, RZ ;  /* 0x0000008008087824 */ /* 0x000fe200078e00ff */
[----:B------:R-:W-:Y:S01]  /*2640*/  LOP3.LUT R0, R105, 0x38, RZ, 0xc0, !PT ;  /* 0x0000003869007812 */ /* 0x000fe200078ec0ff */
[----:B------:R-:W-:Y:S01]  /*2650*/  IMAD.IADD R89, R11, 0x1, R89 ;  /* 0x000000010b597824 */ /* 0x000fe200078e0259 */
[----:B------:R-:W-:Y:S01]  /*2660*/  LOP3.LUT R3, R196, 0x38, R105, 0xf8, !PT ;  /* 0x00000038c4037812 */ /* 0x000fe200078ef869 */
[-C--:B------:R-:W-:Y:S01]  /*2670*/  IMAD.WIDE.U32 R96, R111, R6.reuse, R96 ;  /* 0x000000066f607225 */ /* 0x080fe200078e0060 */
[--C-:B------:R-:W-:Y:S02]  /*2680*/  LOP3.LUT R9, R195, 0x38, R105.reuse, 0xf8, !PT ;  /* 0x00000038c3097812 */ /* 0x100fe400078ef869 */
[----:B------:R-:W-:Y:S01]  /*2690*/  LOP3.LUT R10, R194, 0x38, R105, 0xf8, !PT ;  /* 0x00000038c20a7812 */ /* 0x000fe200078ef869 */
[----:B------:R-:W-:Y:S01]  /*26a0*/  IMAD.WIDE.U32 R94, R111, R6, R94 ;  /* 0x000000066f5e7225 */ /* 0x000fe200078e005e */
[----:B------:R-:W-:Y:S02]  /*26b0*/  LOP3.LUT R0, R0, 0x1c0, R34, 0xf8, !PT ;  /* 0x000001c000007812 */ /* 0x000fe400078ef822 */
[----:B------:R-:W-:Y:S01]  /*26c0*/  LOP3.LUT R21, R8, 0xffffe000, RZ, 0xc0, !PT ;  /* 0xffffe00008157812 */ /* 0x000fe200078ec0ff */
[----:B------:R-:W-:Y:S01]  /*26d0*/  IMAD.SHL.U32 R11, R6, 0x80, RZ ;  /* 0x00000080060b7824 */ /* 0x000fe200078e00ff */
[----:B------:R-:W-:Y:S01]  /*26e0*/  LOP3.LUT R3, R3, R32, RZ, 0x3c, !PT ;  /* 0x0000002003037212 */ /* 0x000fe200078e3cff */
[----:B------:R-:W-:Y:S01]  /*26f0*/  IMAD.WIDE.U32 R90, R111, R4, R90 ;  /* 0x000000046f5a7225 */ /* 0x000fe200078e005a */
[----:B------:R-:W-:-:S02]  /*2700*/  LOP3.LUT R28, R9, R29, RZ, 0x3c, !PT ;  /* 0x0000001d091c7212 */ /* 0x000fc400078e3cff */
[----:B------:R-:W-:Y:S01]  /*2710*/  LOP3.LUT R10, R10, R20, RZ, 0x3c, !PT ;  /* 0x000000140a0a7212 */ /* 0x000fe200078e3cff */
[----:B------:R-:W-:Y:S01]  /*2720*/  IMAD.WIDE.U32 R88, R111, R4, R88 ;  /* 0x000000046f587225 */ /* 0x000fe200078e0058 */
[----:B------:R-:W-:Y:S02]  /*2730*/  LOP3.LUT R0, R0, R201, RZ, 0x3c, !PT ;  /* 0x000000c900007212 */ /* 0x000fe400078e3cff */
[-C--:B------:R-:W-:Y:S01]  /*2740*/  IADD3 R29, R3, R21.reuse, R200 ;  /* 0x00000015031d7210 */ /* 0x080fe20007ffe0c8 */
[----:B------:R-:W-:Y:S01]  /*2750*/  IMAD R3, R218, R102, RZ ;  /* 0x00000066da037224 */ /* 0x000fe200078e02ff */
[-C--:B------:R-:W-:Y:S01]  /*2760*/  IADD3 R28, R28, R21.reuse, R199 ;  /* 0x000000151c1c7210 */ /* 0x080fe20007ffe0c7 */
[----:B------:R-:W-:Y:S01]  /*2770*/  IMAD.IADD R36, R97, 0x1, R37 ;  /* 0x0000000161247824 */ /* 0x000fe200078e0225 */
[----:B------:R-:W-:Y:S01]  /*2780*/  IADD3 R27, R10, R21, R198 ;  /* 0x000000150a1b7210 */ /* 0x000fe20007ffe0c6 */
[----:B------:R-:W-:Y:S01]  /*2790*/  IMAD R35, R22, R103, R3 ;  /* 0x0000006716237224 */ /* 0x000fe200078e0203 */
[----:B------:R-:W-:Y:S01]  /*27a0*/  IADD3 R21, R0, R21, R202 ;  /* 0x0000001500157210 */ /* 0x000fe20007ffe0ca */
[----:B------:R-:W-:Y:S01]  /*27b0*/  IMAD R0, R31, R4, RZ ;  /* 0x000000041f007224 */ /* 0x000fe200078e02ff */
[----:B------:R-:W-:Y:S01]  /*27c0*/  SHF.L.U64.HI R20, R6, 0x5, R7 ;  /* 0x0000000506147819 */ /* 0x000fe20000010207 */
[C---:B------:R-:W-:Y:S01]  /*27d0*/  IMAD.SHL.U32 R7, R4.reuse, 0x20, RZ ;  /* 0x0000002004077824 */ /* 0x040fe200078e00ff */
[C-C-:B------:R-:W-:Y:S01]  /*27e0*/  SHF.L.U64.HI R10, R4.reuse, 0x5, R5.reuse ;  /* 0x00000005040a7819 */ /* 0x140fe20000010205 */
[----:B------:R-:W-:Y:S01]  /*27f0*/  IMAD R49, R111, R5, R0 ;  /* 0x000000056f317224 */ /* 0x000fe200078e0200 */
[C-C-:B------:R-:W-:Y:S01]  /*2800*/  SHF.L.U64.HI R9, R4.reuse, 0x6, R5.reuse ;  /* 0x0000000604097819 */ /* 0x140fe20000010205 */
[C---:B------:R-:W-:Y:S01]  /*2810*/  IMAD.SHL.U32 R6, R4.reuse, 0x40, RZ ;  /* 0x0000004004067824 */ /* 0x040fe200078e00ff */
[C---:B------:R-:W-:Y:S01]  /*2820*/  SHF.L.U64.HI R8, R4.reuse, 0x7, R5 ;  /* 0x0000000704087819 */ /* 0x040fe20000010205 */
[----:B------:R-:W-:Y:S01]  /*2830*/  IMAD.SHL.U32 R5, R4, 0x80, RZ ;  /* 0x0000008004057824 */ /* 0x000fe200078e00ff */
[----:B------:R-:W-:Y:S01]  /*2840*/  IADD3 R3, P1, R92, R128, RZ ;  /* 0x000000805c037210 */ /* 0x000fe20007f3e0ff */
[----:B------:R-:W-:Y:S01]  /*2850*/  IMAD.IADD R4, R35, 0x1, R129 ;  /* 0x0000000123047824 */ /* 0x000fe200078e0281 */
[----:B------:R-:W-:Y:S01]  /*2860*/  SHF.L.U64.HI R0, R102, 0x7, R103 ;  /* 0x0000000766007819 */ /* 0x000fe20000010267 */
[----:B------:R-:W-:Y:S01]  /*2870*/  IMAD.IADD R34, R45, 0x1, R35 ;  /* 0x000000012d227824 */ /* 0x000fe200078e0223 */
[----:B------:R-:W-:Y:S01]  /*2880*/  LOP3.LUT R40, R105, 0xfffffff8, RZ, 0xc0, !PT ;  /* 0xfffffff869287812 */ /* 0x000fe200078ec0ff */
[----:B------:R-:W-:Y:S01]  /*2890*/  IMAD.X R31, R4, 0x1, R93, P1 ;  /* 0x00000001041f7824 */ /* 0x000fe200008e065d */
[----:B------:R-:W-:Y:S01]  /*28a0*/  IADD3 R32, P1, R3, R92, RZ ;  /* 0x0000005c03207210 */ /* 0x000fe20007f3e0ff */
[----:B------:R-:W-:Y:S01]  /*28b0*/  IMAD.X R103, R34, 0x1, R41, P0 ;  /* 0x0000000122677824 */ /* 0x000fe200000e0629 */
[----:B------:R-:W-:Y:S01]  /*28c0*/  SHF.R.S32.HI R105, RZ, 0x3, R105 ;  /* 0x00000003ff697819 */ /* 0x000fe20000011469 */
[----:B------:R-:W-:Y:S01]  /*28d0*/  IMAD.SHL.U32 R33, R33, 0x2, RZ ;  /* 0x0000000221217824 */ /* 0x000fe200078e00ff */
[----:B------:R-:W-:Y:S01]  /*28e0*/  SHF.R.S32.HI R106, RZ, 0x1f, R40 ;  /* 0x0000001fff6a7819 */ /* 0x000fe20000011428 */
[----:B------:R-:W-:Y:S01]  /*28f0*/  IMAD.X R35, R31, 0x1, R93, P1 ;  /* 0x000000011f237824 */ /* 0x000fe200008e065d */
[----:B------:R-:W-:Y:S01]  /*2900*/  ISETP.GE.AND P1, PT, R187, UR4, PT ;  /* 0x00000004bb007c0c */ /* 0x000fe2000bf26270 */
[----:B------:R-:W-:-:S02]  /*2910*/  IMAD.IADD R37, R37, 0x1, R95 ;  /* 0x0000000125257824 */ /* 0x000fc400078e025f */
[----:B------:R-:W-:Y:S02]  /*2920*/  IMAD.IADD R38, R91, 0x1, R49 ;  /* 0x000000015b267824 */ /* 0x000fe400078e0231 */
[----:B------:R-:W-:Y:S02]  /*2930*/  IMAD.IADD R104, R49, 0x1, R89 ;  /* 0x0000000131687824 */ /* 0x000fe400078e0259 */
[----:B------:R-:W-:Y:S02]  /*2940*/  IMAD.X R108, RZ, RZ, R103, P3 ;  /* 0x000000ffff6c7224 */ /* 0x000fe400018e0667 */
[----:B------:R-:W-:-:S07]  /*2950*/  IMAD.IADD R109, R99, 0x1, R109 ;  /* 0x00000001636d7824 */ /* 0x000fce00078e026d */
.L_x_8896:
        /* <DEDUP_REMOVED lines=59> */
.L_x_8815:
[----:B------:R-:W-:Y:S05]  /*2d10*/  BSYNC B1 ;  /* 0x0000000000017941 */ /* 0x000fea0003800000 */
.L_x_8814:
        /* <DEDUP_REMOVED lines=42> */
.L_x_8817:
[----:B------:R-:W-:Y:S05]  /*2fc0*/  BSYNC B1 ;  /* 0x0000000000017941 */ /* 0x000fea0003800000 */
.L_x_8816:
        /* <DEDUP_REMOVED lines=48> */
.L_x_8819:
[----:B------:R-:W-:Y:S05]  /*32d0*/  BSYNC B1 ;  /* 0x0000000000017941 */ /* 0x000fea0003800000 */
.L_x_8818:
        /* <DEDUP_REMOVED lines=31> */
.L_x_8821:
[----:B------:R-:W-:Y:S05]  /*34d0*/  BSYNC B1 ;  /* 0x0000000000017941 */ /* 0x000fea0003800000 */
.L_x_8820:
        /* <DEDUP_REMOVED lines=36> */
.L_x_8822:
[----:B------:R-:W-:Y:S01]  /*3720*/  IMAD R110, R23, 0x8, R2 ;  /* 0x00000008176e7824 */ /* 0x000fe200078e0202 */
[----:B------:R-:W-:Y:S01]  /*3730*/  SHF.L.U32 R117, R188, 0x1f, RZ ;  /* 0x0000001fbc757819 */ /* 0x000fe200000006ff */
[----:B------:R-:W-:Y:S03]  /*3740*/  BSSY B1, `(.L_x_8823) ;  /* 0x0000003000017945 */ /* 0x000fe60003800000 */
[----:B------:R-:W0:Y:S02]  /*3750*/  SYNCS.PHASECHK.TRANS64.TRYWAIT P6, [R110+URZ+0x28890], R117 ;  /* 0x028890756e0075a7 */ /* 0x000e2400080c017f */
[----:B0-----:R-:W-:Y:S05]  /*3760*/  @!P6 BRA `(.L_x_8824) ;  /* 0x000001e400cce947 */ /* 0x001fea0003800000 */
.L_x_9180:
[----:B------:R-:W-:Y:S05]  /*3770*/  BSYNC B1 ;  /* 0x0000000000017941 */ /* 0x000fea0003800000 */
.L_x_8823:
        /* <DEDUP_REMOVED lines=16> */
[----:B--2---:R-:W-:Y:S01]  /*3880*/  IMAD.U32 R80, R49, 0x10000, RZ ;  /* 0x0001000031507824 */ /* 0x004fe200078e00ff */
[----:B------:R-:W-:Y:S02]  /*3890*/  PRMT R154, R154, 0x5410, R85 ;  /* 0x000054109a9a7816 */ /* 0x000fe40000000055 */
[----:B------:R-:W-:-:S02]  /*38a0*/  SHF.R.U32.HI R86, RZ, 0x10, R87 ;  /* 0x00000010ff567819 */ /* 0x000fc40000011657 */
[----:B------:R-:W-:Y:S02]  /*38b0*/  LOP3.LUT R156, R49, 0xffff0000, RZ, 0xc0, !PT ;  /* 0xffff0000319c7812 */ /* 0x000fe400078ec0ff */
[----:B------:R-:W-:Y:S02]  /*38c0*/  LOP3.LUT R85, R154, 0xffff0000, RZ, 0xc0, !PT ;  /* 0xffff00009a557812 */ /* 0x000fe400078ec0ff */
[C---:B------:R-:W-:Y:S01]  /*38d0*/  LOP3.LUT R87, R155.reuse, 0xffff0000, RZ, 0xc0, !PT ;  /* 0xffff00009b577812 */ /* 0x040fe200078ec0ff */
[----:B------:R-:W-:Y:S01]  /*38e0*/  IMAD.U32 R155, R155, 0x10000, RZ ;  /* 0x000100009b9b7824 */ /* 0x000fe200078e00ff */
[----:B------:R-:W-:Y:S01]  /*38f0*/  PRMT R151, R151, 0x5410, R86 ;  /* 0x0000541097977816 */ /* 0x000fe20000000056 */
[C---:B------:R-:W-:Y:S01]  /*3900*/  FMUL.FTZ R49, R156.reuse, R85 ;  /* 0x000000559c317220 */ /* 0x040fe20000410000 */
[----:B------:R-:W-:Y:S01]  /*3910*/  PRMT R153, R153, 0x5410, R84 ;  /* 0x0000541099997816 */ /* 0x000fe20000000054 */
[----:B------:R-:W-:Y:S01]  /*3920*/  FMUL.FTZ R156, R156, R87 ;  /* 0x000000579c9c7220 */ /* 0x000fe20000410000 */
[----:B------:R-:W-:-:S02]  /*3930*/  IMAD.U32 R84, R51, 0x10000, RZ ;  /* 0x0001000033547824 */ /* 0x000fc400078e00ff */
[C---:B------:R-:W-:Y:S01]  /*3940*/  FFMA.FTZ R49, R80.reuse, R87, -R49 ;  /* 0x0000005750317223 */ /* 0x040fe20000010831 */
[----:B------:R-:W-:Y:S01]  /*3950*/  FFMA.FTZ R156, R80, R85, R156 ;  /* 0x00000055509c7223 */ /* 0x000fe2000001009c */
        /* <DEDUP_REMOVED lines=11> */
[----:B------:R-:W-:Y:S01]  /*3a10*/  LOP3.LUT R50, R51, 0xffff0000, RZ, 0xc0, !PT ;  /* 0xffff000033327812 */ /* 0x000fe200078ec0ff */
[----:B------:R-:W-:-:S04]  /*3a20*/  IMAD.U32 R85, R154, 0x10000, RZ ;  /* 0x000100009a557824 */ /* 0x000fc800078e00ff */
        /* <DEDUP_REMOVED lines=8> */
[----:B------:R-:W-:Y:S01]  /*3ab0*/  FMUL.FTZ R84, R84, R155 ;  /* 0x0000009b54547220 */ /* 0x000fe20000410000 */
[----:B------:R-:W-:Y:S02]  /*3ac0*/  F2FP.BF16.F32.PACK_AB R50, R80, R157 ;  /* 0x0000009d5032723e */ /* 0x000fe400000010ff */
[C---:B------:R-:W-:Y:S01]  /*3ad0*/  FFMA.FTZ R87, R48.reuse, R155, -R87 ;  /* 0x0000009b30577223 */ /* 0x040fe20000010857 */
[----:B------:R-:W-:-:S05]  /*3ae0*/  FFMA.FTZ R84, R48, R85, R84 ;  /* 0x0000005530547223 */ /* 0x000fca0000010054 */
[----:B------:R-:W-:-:S07]  /*3af0*/  F2FP.BF16.F32.PACK_AB R48, R84, R87 ;  /* 0x000000575430723e */ /* 0x000fce00000010ff */
.L_x_8830:
[----:B------:R-:W-:Y:S05]  /*3b00*/  BSYNC B3 ;  /* 0x0000000000037941 */ /* 0x000fea0003800000 */
.L_x_8829:
[----:B------:R-:W-:Y:S02]  /*3b10*/  ULDC.64 UR4, c[0x0][0x2e8] ;  /* 0x0000ba0000047ab9 */ /* 0x000fe40000000a00 */
[----:B------:R-:W-:-:S04]  /*3b20*/  LEA R80, P3, R81, UR4, 0x1 ;  /* 0x0000000451507c11 */ /* 0x000fc8000f8608ff */
[----:B------:R-:W-:-:S05]  /*3b30*/  LEA.HI.X R81, R81, UR5, R152, 0x1, P3 ;  /* 0x0000000551517c11 */ /* 0x000fca00098f0c98 */
[----:B--2---:R1:W-:Y:S04]  /*3b40*/  STG.E.128 desc[UR42][R80.64], R48 ;  /* 0x0000003050007986 */ /* 0x0043e8000c101d2a */
.L_x_8828:
[----:B------:R-:W-:Y:S05]  /*3b50*/  BSYNC B2 ;  /* 0x0000000000027941 */ /* 0x000fea0003800000 */
.L_x_8827:
[----:B------:R-:W-:Y:S05]  /*3b60*/  @P1 BRA `(.L_x_8826) ;  /* 0x0000000000e01947 */ /* 0x000fea0003800000 */
[----:B-1----:R1:W2:Y:S01]  /*3b70*/  LDS.128 R48, [R112+0x1c400] ;  /* 0x01c4000070307984 */ /* 0x0022a20000000c00 */
        /* <DEDUP_REMOVED lines=12> */
[C---:B------:R-:W-:Y:S01]  /*3c40*/  LOP3.LUT R78, R144.reuse, 0xffff0000, RZ, 0xc0, !PT ;  /* 0xffff0000904e7812 */ /* 0x040fe200078ec0ff */
[----:B------:R-:W-:Y:S01]  /*3c50*/  IMAD.U32 R144, R144, 0x10000, RZ ;  /* 0x0001000090907824 */ /* 0x000fe200078e00ff */
[----:B------:R-:W-:Y:S01]  /*3c60*/  SHF.R.U32.HI R84, RZ, 0x10, R79 ;  /* 0x00000010ff547819 */ /* 0x000fe2000001164f */
[----:B------:R-:W-:Y:S01]  /*3c70*/  FMUL.FTZ R80, R81, R76 ;  /* 0x0000004c51507220 */ /* 0x000fe20000410000 */
[----:B------:R-:W-:Y:S01]  /*3c80*/  SHF.R.U32.HI R86, RZ, 0x10, R77 ;  /* 0x00000010ff567819 */ /* 0x000fe2000001164d */
[----:B------:R-:W-:-:S02]  /*3c90*/  IMAD.U32 R77, R49, 0x10000, RZ ;  /* 0x00010000314d7824 */ /* 0x000fc400078e00ff */
[----:B------:R-:W-:Y:S01]  /*3ca0*/  FMUL.FTZ R81, R81, R78 ;  /* 0x0000004e51517220 */ /* 0x000fe20000410000 */
[----:B------:R-:W-:Y:S01]  /*3cb0*/  PRMT R141, R141, 0x5410, R84 ;  /* 0x000054108d8d7816 */ /* 0x000fe20000000054 */
[----:B------:R-:W-:Y:S01]  /*3cc0*/  IMAD.U32 R79, R51, 0x10000, RZ ;  /* 0x00010000334f7824 */ /* 0x000fe200078e00ff */
[----:B------:R-:W-:Y:S01]  /*3cd0*/  PRMT R143, R143, 0x5410, R86 ;  /* 0x000054108f8f7816 */ /* 0x000fe20000000056 */
[C---:B------:R-:W-:Y:S01]  /*3ce0*/  FFMA.FTZ R76, R77.reuse, R76, R81 ;  /* 0x0000004c4d4c7223 */ /* 0x040fe20000010051 */
[----:B------:R-:W-:Y:S01]  /*3cf0*/  FFMA.FTZ R49, R77, R78, -R80 ;  /* 0x0000004e4d317223 */ /* 0x000fe20000010850 */
[C---:B------:R-:W-:Y:S01]  /*3d00*/  LOP3.LUT R81, R50.reuse, 0xffff0000, RZ, 0xc0, !PT ;  /* 0xffff000032517812 */ /* 0x040fe200078ec0ff */
[C---:B------:R-:W-:Y:S01]  /*3d10*/  IMAD.U32 R78, R141.reuse, 0x10000, RZ ;  /* 0x000100008d4e7824 */ /* 0x040fe200078e00ff */
[----:B------:R-:W-:Y:S01]  /*3d20*/  LOP3.LUT R141, R141, 0xffff0000, RZ, 0xc0, !PT ;  /* 0xffff00008d8d7812 */ /* 0x000fe200078ec0ff */
[C---:B------:R-:W-:Y:S01]  /*3d30*/  IMAD.U32 R80, R143.reuse, 0x10000, RZ ;  /* 0x000100008f507824 */ /* 0x040fe200078e00ff */
[----:B------:R-:W-:Y:S01]  /*3d40*/  LOP3.LUT R143, R143, 0xffff0000, RZ, 0xc0, !PT ;  /* 0xffff00008f8f7812 */ /* 0x000fe200078ec0ff */
[----:B------:R-:W-:Y:S01]  /*3d50*/  IMAD.U32 R77, R50, 0x10000, RZ ;  /* 0x00010000324d7824 */ /* 0x000fe200078e00ff */
[----:B------:R-:W-:Y:S01]  /*3d60*/  LOP3.LUT R50, R51, 0xffff0000, RZ, 0xc0, !PT ;  /* 0xffff000033327812 */ /* 0x000fe200078ec0ff */
[----:B------:R-:W-:Y:S01]  /*3d70*/  FMUL.FTZ R86, R81, R78 ;  /* 0x0000004e51567220 */ /* 0x000fe20000410000 */
[----:B------:R-:W-:-:S02]  /*3d80*/  IMAD.U32 R51, R48, 0x10000, RZ ;  /* 0x0001000030337824 */ /* 0x000fc400078e00ff */
[-C--:B------:R-:W-:Y:S01]  /*3d90*/  FMUL.FTZ R84, R81, R80.reuse ;  /* 0x0000005051547220 */ /* 0x080fe20000410000 */
[----:B------:R-:W-:Y:S01]  /*3da0*/  LOP3.LUT R48, R48, 0xffff0000, RZ, 0xc0, !PT ;  /* 0xffff000030307812 */ /* 0x000fe200078ec0ff */
[C---:B------:R-:W-:Y:S01]  /*3db0*/  FFMA.FTZ R80, R77.reuse, R80, -R86 ;  /* 0x000000504d507223 */ /* 0x040fe20000010856 */
[----:B------:R-:W-:Y:S01]  /*3dc0*/  F2FP.BF16.F32.PACK_AB R49, R76, R49 ;  /* 0x000000314c31723e */ /* 0x000fe200000010ff */
        /* <DEDUP_REMOVED lines=13> */
.L_x_8832:
[----:B------:R-:W-:Y:S05]  /*3ea0*/  BSYNC B2 ;  /* 0x0000000000027941 */ /* 0x000fea0003800000 */
.L_x_8831:
[----:B------:R-:W-:Y:S02]  /*3eb0*/  ULDC.64 UR4, c[0x0][0x2e8] ;  /* 0x0000ba0000047ab9 */ /* 0x000fe40000000a00 */
[----:B------:R-:W-:-:S04]  /*3ec0*/  LEA R76, P3, R149, UR4, 0x1 ;  /* 0x00000004954c7c11 */ /* 0x000fc8000f8608ff */
[----:B------:R-:W-:-:S05]  /*3ed0*/  LEA.HI.X R77, R149, UR5, R150, 0x1, P3 ;  /* 0x00000005954d7c11 */ /* 0x000fca00098f0c96 */
[----:B--2---:R2:W-:Y:S04]  /*3ee0*/  STG.E.128 desc[UR42][R76.64], R48 ;  /* 0x000000304c007986 */ /* 0x0045e8000c101d2a */
.L_x_8826:
[----:B------:R-:W-:Y:S05]  /*3ef0*/  BSYNC B1 ;  /* 0x0000000000017941 */ /* 0x000fea0003800000 */
.L_x_8825:
        /* <DEDUP_REMOVED lines=57> */
.L_x_8838:
[----:B------:R-:W-:Y:S05]  /*4290*/  BSYNC B3 ;  /* 0x0000000000037941 */ /* 0x000fea0003800000 */
.L_x_8837:
[----:B------:R-:W-:Y:S02]  /*42a0*/  ULDC.64 UR4, c[0x0][0x2e8] ;  /* 0x0000ba0000047ab9 */ /* 0x000fe40000000a00 */
[----:B------:R-:W-:-:S04]  /*42b0*/  LEA R72, P3, R78, UR4, 0x1 ;  /* 0x000000044e487c11 */ /* 0x000fc8000f8608ff */
[----:B------:R-:W-:-:S05]  /*42c0*/  LEA.HI.X R73, R78, UR5, R79, 0x1, P3 ;  /* 0x000000054e497c11 */ /* 0x000fca00098f0c4f */
[----:B--2---:R2:W-:Y:S04]  /*42d0*/  STG.E.128 desc[UR42][R72.64], R48 ;  /* 0x0000003048007986 */ /* 0x0045e8000c101d2a */
.L_x_8836:
[----:B------:R-:W-:Y:S05]  /*42e0*/  BSYNC B2 ;  /* 0x0000000000027941 */ /* 0x000fea0003800000 */
.L_x_8835:
[----:B------:R-:W-:Y:S05]  /*42f0*/  @P1 BRA `(.L_x_8834) ;  /* 0x0000000000e41947 */ /* 0x000fea0003800000 */
        /* <DEDUP_REMOVED lines=13> */
[----:B------:R-:W-:Y:S01]  /*43d0*/  PRMT R132, R132, 0x5410, R69 ;  /* 0x0000541084847816 */ /* 0x000fe20000000045 */
[C---:B------:R-:W-:Y:S01]  /*43e0*/  IMAD.U32 R69, R49.reuse, 0x10000, RZ ;  /* 0x0001000031457824 */ /* 0x040fe200078e00ff */
        /* <DEDUP_REMOVED lines=37> */
.L_x_8840:
[----:B------:R-:W-:Y:S05]  /*4640*/  BSYNC B2 ;  /* 0x0000000000027941 */ /* 0x000fea0003800000 */
.L_x_8839:
[----:B------:R-:W-:Y:S02]  /*4650*/  ULDC.64 UR4, c[0x0][0x2e8] ;  /* 0x0000ba0000047ab9 */ /* 0x000fe40000000a00 */
[----:B------:R-:W-:-:S04]  /*4660*/  LEA R68, P3, R77, UR4, 0x1 ;  /* 0x000000044d447c11 */ /* 0x000fc8000f8608ff */
[----:B------:R-:W-:-:S05]  /*4670*/  LEA.HI.X R69, R77, UR5, R76, 0x1, P3 ;  /* 0x000000054d457c11 */ /* 0x000fca00098f0c4c */
[----:B--2---:R3:W-:Y:S04]  /*4680*/  STG.E.128 desc[UR42][R68.64], R48 ;  /* 0x0000003044007986 */ /* 0x0047e8000c101d2a */
.L_x_8834:
[----:B------:R-:W-:Y:S05]  /*4690*/  BSYNC B1 ;  /* 0x0000000000017941 */ /* 0x000fea0003800000 */
.L_x_8833:
        /* <DEDUP_REMOVED lines=30> */
[C---:B------:R-:W-:Y:S01]  /*4880*/  LOP3.LUT R67, R51.reuse, 0xffff0000, RZ, 0xc0, !PT ;  /* 0xffff000033437812 */ /* 0x040fe200078ec0ff */
[----:B------:R-:W-:Y:S01]  /*4890*/  FMUL.FTZ R77, R64, R72 ;  /* 0x00000048404d7220 */ /* 0x000fe20000410000 */
[----:B------:R-:W-:-:S02]  /*48a0*/  IMAD.U32 R50, R51, 0x10000, RZ ;  /* 0x0001000033327824 */ /* 0x000fc400078e00ff */
[C---:B------:R-:W-:Y:S01]  /*48b0*/  FMUL.FTZ R64, R66.reuse, R75 ;  /* 0x0000004b42407220 */ /* 0x040fe20000410000 */
[----:B------:R-:W-:Y:S02]  /*48c0*/  IMAD.U32 R51, R49, 0x10000, RZ ;  /* 0x0001000031337824 */ /* 0x000fe400078e00ff */
[-C--:B------:R-:W-:Y:S01]  /*48d0*/  FMUL.FTZ R66, R66, R73.reuse ;  /* 0x0000004942427220 */ /* 0x080fe20000410000 */
[----:B------:R-:W-:Y:S01]  /*48e0*/  LOP3.LUT R163, R163, 0xffff0000, RZ, 0xc0, !PT ;  /* 0xffff0000a3a37812 */ /* 0x000fe200078ec0ff */
[C---:B------:R-:W-:Y:S01]  /*48f0*/  IMAD.U32 R49, R48.reuse, 0x10000, RZ ;  /* 0x0001000030317824 */ /* 0x040fe200078e00ff */
[----:B------:R-:W-:Y:S01]  /*4900*/  LOP3.LUT R161, R161, 0xffff0000, RZ, 0xc0, !PT ;  /* 0xffff0000a1a17812 */ /* 0x000fe200078ec0ff */
[----:B------:R-:W-:Y:S01]  /*4910*/  FFMA.FTZ R76, R51, R72, -R76 ;  /* 0x00000048334c7223 */ /* 0x000fe2000001084c */
[----:B------:R-:W-:Y:S01]  /*4920*/  LOP3.LUT R48, R48, 0xffff0000, RZ, 0xc0, !PT ;  /* 0xffff000030307812 */ /* 0x000fe200078ec0ff */
[C---:B------:R-:W-:Y:S01]  /*4930*/  FFMA.FTZ R73, R65.reuse, R73, -R64 ;  /* 0x0000004941497223 */ /* 0x040fe20000010840 */
[----:B------:R-:W-:Y:S01]  /*4940*/  FFMA.FTZ R66, R65, R75, R66 ;  /* 0x0000004b41427223 */ /* 0x000fe20000010042 */
[----:B------:R-:W-:-:S02]  /*4950*/  IMAD.U32 R160, R160, 0x10000, RZ ;  /* 0x00010000a0a07824 */ /* 0x000fc400078e00ff */
[C---:B------:R-:W-:Y:S01]  /*4960*/  FMUL.FTZ R65, R67.reuse, R163 ;  /* 0x000000a343417220 */ /* 0x040fe20000410000 */
        /* <DEDUP_REMOVED lines=11> */
[----:B------:R-:W-:Y:S01]  /*4a20*/  F2FP.BF16.F32.PACK_AB R50, R66, R73 ;  /* 0x000000494232723e */ /* 0x000fe200000010ff */
[----:B------:R-:W-:-:S07]  /*4a30*/  IMAD.MOV.U32 R51, RZ, RZ, R65 ;  /* 0x000000ffff337224 */ /* 0x000fce00078e0041 */
.L_x_8846:
[----:B------:R-:W-:Y:S05]  /*4a40*/  BSYNC B3 ;  /* 0x0000000000037941 */ /* 0x000fea0003800000 */
.L_x_8845:
[----:B------:R-:W-:Y:S02]  /*4a50*/  ULDC.64 UR4, c[0x0][0x2e8] ;  /* 0x0000ba0000047ab9 */ /* 0x000fe40000000a00 */
[----:B------:R-:W-:-:S04]  /*4a60*/  LEA R64, P3, R70, UR4, 0x1 ;  /* 0x0000000446407c11 */ /* 0x000fc8000f8608ff */
[----:B------:R-:W-:-:S05]  /*4a70*/  LEA.HI.X R65, R70, UR5, R71, 0x1, P3 ;  /* 0x0000000546417c11 */ /* 0x000fca00098f0c47 */
[----:B--2---:R3:W-:Y:S04]  /*4a80*/  STG.E.128 desc[UR42][R64.64], R48 ;  /* 0x0000003040007986 */ /* 0x0047e8000c101d2a */
.L_x_8844:
[----:B------:R-:W-:Y:S05]  /*4a90*/  BSYNC B2 ;  /* 0x0000000000027941 */ /* 0x000fea0003800000 */
.L_x_8843:
        /* <DEDUP_REMOVED lines=53> */
.L_x_8848:
[----:B------:R-:W-:Y:S05]  /*4df0*/  BSYNC B2 ;  /* 0x0000000000027941 */ /* 0x000fea0003800000 */
.L_x_8847:
[----:B------:R-:W-:Y:S02]  /*4e00*/  ULDC.64 UR4, c[0x0][0x2e8] ;  /* 0x0000ba0000047ab9 */ /* 0x000fe40000000a00 */
[----:B------:R-:W-:-:S04]  /*4e10*/  LEA R60, P3, R69, UR4, 0x1 ;  /* 0x00000004453c7c11 */ /* 0x000fc8000f8608ff */
[----:B------:R-:W-:-:S05]  /*4e20*/  LEA.HI.X R61, R69, UR5, R68, 0x1, P3 ;  /* 0x00000005453d7c11 */ /* 0x000fca00098f0c44 */
[----:B--2---:R4:W-:Y:S04]  /*4e30*/  STG.E.128 desc[UR42][R60.64], R48 ;  /* 0x000000303c007986 */ /* 0x0049e8000c101d2a */
.L_x_8842:
[----:B------:R-:W-:Y:S05]  /*4e40*/  BSYNC B1 ;  /* 0x0000000000017941 */ /* 0x000fea0003800000 */
.L_x_8841:
[----:B------:R-:W-:Y:S05]  /*4e50*/  @P5 BRA `(.L_x_8849) ;  /* 0x0000003800945947 */ /* 0x000fea0003800000 */
[----:B------:R-:W-:Y:S01]  /*4e60*/  IADD3 R119, P3, P4, R32, R118, R16 ;  /* 0x0000007620777210 */ /* 0x000fe20007c7e010 */
[----:B------:R-:W-:Y:S03]  /*4e70*/  BSSY B1, `(.L_x_8850) ;  /* 0x000003c000017945 */ /* 0x000fe60003800000 */
[----:B------:R-:W-:Y:S01]  /*4e80*/  IADD3.X R120, R35, R120, R17, P3, P4 ;  /* 0x0000007823787210 */ /* 0x000fe20001fe8411 */
[----:B------:R-:W-:Y:S08]  /*4e90*/  @P2 BRA `(.L_x_8851) ;  /* 0x0000000000e42947 */ /* 0x000ff00003800000 */
[----:B-1234-:R1:W2:Y:S01]  /*4ea0*/  LDS.128 R48, [R112+0x1b400] ;  /* 0x01b4000070307984 */ /* 0x01e2a20000000c00 */
[----:B------:R-:W-:Y:S01]  /*4eb0*/  ISETP.GE.AND P4, PT, R18, R121, PT ;  /* 0x000000791200720c */ /* 0x000fe20003f86270 */
[----:B------:R-:W-:Y:S01]  /*4ec0*/  BSSY B2, `(.L_x_8852) ;  /* 0x0000031000027945 */ /* 0x000fe20003800000 */
[----:B------:R-:W-:-:S11]  /*4ed0*/  IADD3 R64, P3, R119, R100, RZ ;  /* 0x0000006477407210 */ /* 0x000fd60007f7e0ff */
        /* <DEDUP_REMOVED lines=47> */
.L_x_8853:
[----:B------:R-:W-:Y:S05]  /*51d0*/  BSYNC B2 ;  /* 0x0000000000027941 */ /* 0x000fea0003800000 */
.L_x_8852:
[----:B------:R-:W-:Y:S01]  /*51e0*/  ULDC.64 UR4, c[0x0][0x2e8] ;  /* 0x0000ba0000047ab9 */ /* 0x000fe20000000a00 */
[----:B------:R-:W-:Y:S01]  /*51f0*/  IMAD.X R57, R120, 0x1, R41, P3 ;  /* 0x0000000178397824 */ /* 0x000fe200018e0629 */
[----:B------:R-:W-:-:S04]  /*5200*/  LEA R56, P3, R64, UR4, 0x1 ;  /* 0x0000000440387c11 */ /* 0x000fc8000f8608ff */
[----:B------:R-:W-:-:S05]  /*5210*/  LEA.HI.X R57, R64, UR5, R57, 0x1, P3 ;  /* 0x0000000540397c11 */ /* 0x000fca00098f0c39 */
[----:B--2---:R1:W-:Y:S04]  /*5220*/  STG.E.128 desc[UR42][R56.64], R48 ;  /* 0x0000003038007986 */ /* 0x0043e8000c101d2a */
.L_x_8851:
[----:B------:R-:W-:Y:S05]  /*5230*/  BSYNC B1 ;  /* 0x0000000000017941 */ /* 0x000fea0003800000 */
.L_x_8850:
        /* <DEDUP_REMOVED lines=52> */
.L_x_8855:
[----:B------:R-:W-:Y:S05]  /*5580*/  BSYNC B1 ;  /* 0x0000000000017941 */ /* 0x000fea0003800000 */
.L_x_8854:
[----:B------:R-:W-:Y:S01]  /*5590*/  ULDC.64 UR4, c[0x0][0x2e8] ;  /* 0x0000ba0000047ab9 */ /* 0x000fe20000000a00 */
[----:B------:R-:W-:Y:S01]  /*55a0*/  IMAD.X R120, R120, 0x1, R107, P3 ;  /* 0x0000000178787824 */ /* 0x000fe200018e066b */
[----:B------:R-:W-:-:S04]  /*55b0*/  LEA R52, P3, R119, UR4, 0x1 ;  /* 0x0000000477347c11 */ /* 0x000fc8000f8608ff */
[----:B------:R-:W-:-:S05]  /*55c0*/  LEA.HI.X R53, R119, UR5, R120, 0x1, P3 ;  /* 0x0000000577357c11 */ /* 0x000fca00098f0c78 */
[----:B--2---:R1:W-:Y:S01]  /*55d0*/  STG.E.128 desc[UR42][R52.64], R48 ;  /* 0x0000003034007986 */ /* 0x0043e2000c101d2a */
[----:B------:R-:W-:Y:S05]  /*55e0*/  BRA `(.L_x_8849) ;  /* 0x0000003000b07947 */ /* 0x000fea0003800000 */
.L_x_8813:
        /* <DEDUP_REMOVED lines=84> */
.L_x_8857:
[----:B------:R-:W-:Y:S05]  /*5b30*/  BSYNC B1 ;  /* 0x0000000000017941 */ /* 0x000fea0003800000 */
.L_x_8856:
        /* <DEDUP_REMOVED lines=68> */
.L_x_8858:
        /* <DEDUP_REMOVED lines=9> */
.L_x_9181:
[----:B------:R-:W-:Y:S05]  /*6010*/  BSYNC B1 ;  /* 0x0000000000017941 */ /* 0x000fea0003800000 */
.L_x_8859:
[----:B------:R-:W-:Y:S01]  /*6020*/  ISETP.GE.OR P4, PT, R22, R113, P2 ;  /* 0x000000711600720c */ /* 0x000fe20001786670 */
[----:B------:R-:W-:-:S12]  /*6030*/  BSSY B1, `(.L_x_8861) ;  /* 0x0000088000017945 */ /* 0x000fd80003800000 */
[----:B------:R-:W-:Y:S05]  /*6040*/  @P4 BRA `(.L_x_8862) ;  /* 0x0000000800184947 */ /* 0x000fea0003800000 */
[----:B------:R-:W3:Y:S01]  /*6050*/  LDL R80, [R1+0x10] ;  /* 0x0000100001507983 */ /* 0x000ee20000100800 */
[C---:B--2---:R-:W-:Y:S01]  /*6060*/  IMAD.WIDE.U32 R122, R22.reuse, R120, R118 ;  /* 0x00000078167a7225 */ /* 0x044fe200078e0076 */
[----:B------:R-:W-:Y:S03]  /*6070*/  BSSY B2, `(.L_x_8863) ;  /* 0x0000078000027945 */ /* 0x000fe60003800000 */
[----:B------:R-:W-:Y:S01]  /*6080*/  IMAD.SHL.U32 R83, R22, 0x40, RZ ;  /* 0x0000004016537824 */ /* 0x000fe200078e00ff */
        /* <DEDUP_REMOVED lines=15> */
[----:B------:R-:W-:Y:S01]  /*6180*/  LOP3.LUT R82, R82, 0x1c0, R83, 0xf8, !PT ;  /* 0x000001c052527812 */ /* 0x000fe200078ef853 */
[----:B------:R-:W-:-:S03]  /*6190*/  IMAD R83, R23, 0x4000, R21 ;  /* 0x0000400017537824 */ /* 0x000fc600078e0215 */
[----:B------:R-:W-:Y:S01]  /*61a0*/  LOP3.LUT R81, R80, 0x7fffe000, RZ, 0xc0, !PT ;  /* 0x7fffe00050517812 */ /* 0x000fe200078ec0ff */
[----:B------:R-:W-:Y:S01]  /*61b0*/  IMAD R80, R83, 0x2, R2 ;  /* 0x0000000253507824 */ /* 0x000fe200078e0202 */
[----:B------:R-:W-:-:S04]  /*61c0*/  LOP3.LUT R82, R82, R201, RZ, 0x3c, !PT ;  /* 0x000000c952527212 */ /* 0x000fc800078e3cff */
        /* <DEDUP_REMOVED lines=8> */
[----:B------:R-:W-:Y:S02]  /*6250*/  SHF.R.U32.HI R151, RZ, 0x10, R53 ;  /* 0x00000010ff977819 */ /* 0x000fe40000011635 */
[----:B------:R-:W-:Y:S02]  /*6260*/  SHF.R.U32.HI R149, RZ, 0x10, R49 ;  /* 0x00000010ff957819 */ /* 0x000fe40000011631 */
[--C-:B------:R-:W-:Y:S02]  /*6270*/  SHF.R.U64 R48, R50, 0x10, R51.reuse ;  /* 0x0000001032307819 */ /* 0x100fe40000001233 */
[----:B------:R-:W-:Y:S02]  /*6280*/  SHF.R.U32.HI R50, RZ, 0x10, R51 ;  /* 0x00000010ff327819 */ /* 0x000fe40000011633 */
[----:B------:R-:W-:-:S02]  /*6290*/  SHF.R.U64 R51, R52, 0x10, R53 ;  /* 0x0000001034337819 */ /* 0x000fc40000001235 */
[----:B------:R-:W-:Y:S02]  /*62a0*/  PRMT R52, R152, 0x5410, R151 ;  /* 0x0000541098347816 */ /* 0x000fe40000000097 */
[----:B------:R-:W-:Y:S01]  /*62b0*/  PRMT R53, R154, 0x5410, R149 ;  /* 0x000054109a357816 */ /* 0x000fe20000000095 */
[----:B-1----:R-:W-:Y:S01]  /*62c0*/  IMAD.U32 R149, R81, 0x10000, RZ ;  /* 0x0001000051957824 */ /* 0x002fe200078e00ff */
[--C-:B------:R-:W-:Y:S01]  /*62d0*/  SHF.R.U64 R49, R54, 0x10, R55.reuse ;  /* 0x0000001036317819 */ /* 0x100fe20000001237 */
[----:B------:R-:W-:Y:S01]  /*62e0*/  IMAD.U32 R54, R52, 0x10000, RZ ;  /* 0x0001000034367824 */ /* 0x000fe200078e00ff */
[----:B------:R-:W-:Y:S01]  /*62f0*/  SHF.R.U32.HI R55, RZ, 0x10, R55 ;  /* 0x00000010ff377819 */ /* 0x000fe20000011637 */
[----:B------:R-:W-:Y:S01]  /*6300*/  IMAD.U32 R152, R53, 0x10000, RZ ;  /* 0x0001000035987824 */ /* 0x000fe200078e00ff */
[----:B------:R-:W-:Y:S01]  /*6310*/  PRMT R51, R160, 0x5410, R51 ;  /* 0x00005410a0337816 */ /* 0x000fe20000000033 */
[C---:B------:R-:W-:Y:S01]  /*6320*/  FMUL.FTZ R154, R159.reuse, R54 ;  /* 0x000000369f9a7220 */ /* 0x040fe20000410000 */
[----:B------:R-:W-:Y:S01]  /*6330*/  PRMT R49, R158, 0x5410, R49 ;  /* 0x000054109e317816 */ /* 0x000fe20000000031 */
[-C--:B------:R-:W-:Y:S01]  /*6340*/  FMUL.FTZ R159, R159, R152.reuse ;  /* 0x000000989f9f7220 */ /* 0x080fe20000410000 */
[----:B------:R-:W-:Y:S01]  /*6350*/  PRMT R48, R132, 0x5432, R48 ;  /* 0x0000543284307816 */ /* 0x000fe20000000030 */
[----:B------:R-:W-:Y:S01]  /*6360*/  FFMA.FTZ R151, R149, R152, -R154 ;  /* 0x0000009895977223 */ /* 0x000fe2000001089a */
[----:B------:R-:W-:Y:S01]  /*6370*/  LOP3.LUT R152, R85, 0xffff0000, RZ, 0xc0, !PT ;  /* 0xffff000055987812 */ /* 0x000fe200078ec0ff */
[----:B------:R-:W-:Y:S01]  /*6380*/  FFMA.FTZ R149, R149, R54, R159 ;  /* 0x0000003695957223 */ /* 0x000fe2000001009f */
[----:B------:R-:W-:Y:S01]  /*6390*/  LOP3.LUT R159, R53, 0xffff0000, RZ, 0xc0, !PT ;  /* 0xffff0000359f7812 */ /* 0x000fe200078ec0ff */
[----:B------:R-:W-:Y:S01]  /*63a0*/  IMAD.U32 R85, R87, 0x10000, RZ ;  /* 0x0001000057557824 */ /* 0x000fe200078e00ff */
[----:B------:R-:W-:-:S02]  /*63b0*/  LOP3.LUT R53, R52, 0xffff0000, RZ, 0xc0, !PT ;  /* 0xffff000034357812 */ /* 0x000fc400078ec0ff */
[----:B------:R-:W-:-:S03]  /*63c0*/  LOP3.LUT R52, R81, 0xffff0000, RZ, 0xc0, !PT ;  /* 0xffff000051347812 */ /* 0x000fc600078ec0ff */
[C---:B------:R-:W-:Y:S01]  /*63d0*/  FMUL.FTZ R81, R152.reuse, R53 ;  /* 0x0000003598517220 */ /* 0x040fe20000410000 */
[----:B------:R-:W-:-:S03]  /*63e0*/  FMUL.FTZ R152, R152, R159 ;  /* 0x0000009f98987220 */ /* 0x000fc60000410000 */
[C---:B------:R-:W-:Y:S01]  /*63f0*/  FFMA.FTZ R54, R52.reuse, R159, -R81 ;  /* 0x0000009f34367223 */ /* 0x040fe20000010851 */
[----:B------:R-:W-:Y:S01]  /*6400*/  FFMA.FTZ R52, R52, R53, R152 ;  /* 0x0000003534347223 */ /* 0x000fe20000010098 */
[----:B------:R-:W-:Y:S02]  /*6410*/  PRMT R53, R133, 0x5432, R50 ;  /* 0x0000543285357816 */ /* 0x000fe40000000032 */
[----:B------:R-:W-:Y:S01]  /*6420*/  PRMT R50, R156, 0x5410, R55 ;  /* 0x000054109c327816 */ /* 0x000fe20000000037 */
[----:B------:R-:W-:Y:S01]  /*6430*/  IMAD.U32 R55, R83, 0x10000, RZ ;  /* 0x0001000053377824 */ /* 0x000fe200078e00ff */
[----:B------:R-:W-:Y:S01]  /*6440*/  PRMT R81, R134, 0x5432, R150 ;  /* 0x0000543286517816 */ /* 0x000fe20000000096 */
[C---:B------:R-:W-:Y:S01]  /*6450*/  IMAD.U32 R150, R53.reuse, 0x10000, RZ ;  /* 0x0001000035967824 */ /* 0x040fe200078e00ff */
[----:B------:R-:W-:Y:S01]  /*6460*/  LOP3.LUT R53, R53, 0xffff0000, RZ, 0xc0, !PT ;  /* 0xffff000035357812 */ /* 0x000fe200078ec0ff */
[----:B------:R-:W-:Y:S01]  /*6470*/  IMAD.U32 R152, R50, 0x10000, RZ ;  /* 0x0001000032987824 */ /* 0x000fe200078e00ff */
[----:B------:R-:W-:-:S03]  /*6480*/  F2FP.BF16.F32.PACK_AB R52, R52, R149 ;  /* 0x000000953434723e */ /* 0x000fc600000010ff */
[C---:B------:R-:W-:Y:S01]  /*6490*/  FMUL.FTZ R154, R85.reuse, R152 ;  /* 0x00000098559a7220 */ /* 0x040fe20000410000 */
[----:B------:R-:W-:-:S03]  /*64a0*/  FMUL.FTZ R85, R85, R150 ;  /* 0x0000009655557220 */ /* 0x000fc60000410000 */
[C---:B------:R-:W-:Y:S01]  /*64b0*/  FFMA.FTZ R150, R55.reuse, R150, -R154 ;  /* 0x0000009637967223 */ /* 0x040fe2000001089a */
[----:B------:R-:W-:Y:S01]  /*64c0*/  FFMA.FTZ R55, R55, R152, R85 ;  /* 0x0000009837377223 */ /* 0x000fe20000010055 */
[----:B------:R-:W-:Y:S01]  /*64d0*/  LOP3.LUT R85, R50, 0xffff0000, RZ, 0xc0, !PT ;  /* 0xffff000032557812 */ /* 0x000fe200078ec0ff */
[----:B------:R-:W-:Y:S01]  /*64e0*/  IMAD.U32 R154, R81, 0x10000, RZ ;  /* 0x00010000519a7824 */ /* 0x000fe200078e00ff */
        /* <DEDUP_REMOVED lines=10> */
[C---:B------:R-:W-:Y:S01]  /*6590*/  IMAD.U32 R83, R80.reuse, 0x10000, RZ ;  /* 0x0001000050537824 */ /* 0x040fe200078e00ff */
[----:B------:R-:W-:Y:S01]  /*65a0*/  LOP3.LUT R80, R80, 0xffff0000, RZ, 0xc0, !PT ;  /* 0xffff000050507812 */ /* 0x000fe200078ec0ff */
[C---:B------:R-:W-:Y:S01]  /*65b0*/  FMUL.FTZ R156, R85.reuse, R152 ;  /* 0x00000098559c7220 */ /* 0x040fe20000410000 */
[----:B------:R-:W-:Y:S01]  /*65c0*/  FMUL.FTZ R85, R85, R154 ;  /* 0x0000009a55557220 */ /* 0x000fe20000410000 */
[----:B------:R-:W-:-:S02]  /*65d0*/  F2FP.BF16.F32.PACK_AB R50, R50, R55 ;  /* 0x000000373232723e */ /* 0x000fc400000010ff */
[C---:B------:R-:W-:Y:S01]  /*65e0*/  FFMA.FTZ R156, R83.reuse, R154, -R156 ;  /* 0x0000009a539c7223 */ /* 0x040fe2000001089c */
[----:B------:R-:W-:Y:S01]  /*65f0*/  FFMA.FTZ R85, R83, R152, R85 ;  /* 0x0000009853557223 */ /* 0x000fe20000010055 */
[----:B------:R-:W-:Y:S01]  /*6600*/  LOP3.LUT R83, R51, 0xffff0000, RZ, 0xc0, !PT ;  /* 0xffff000033537812 */ /* 0x000fe200078ec0ff */
[----:B------:R-:W-:Y:S01]  /*6610*/  IMAD.U32 R152, R48, 0x10000, RZ ;  /* 0x0001000030987824 */ /* 0x000fe200078e00ff */
[----:B------:R-:W-:-:S03]  /*6620*/  LOP3.LUT R51, R81, 0xffff0000, RZ, 0xc0, !PT ;  /* 0xffff000051337812 */ /* 0x000fc600078ec0ff */
[C---:B------:R-:W-:Y:S02]  /*6630*/  FMUL.FTZ R81, R84.reuse, R83 ;  /* 0x0000005354517220 */ /* 0x040fe40000410000 */
[-C--:B------:R-:W-:Y:S02]  /*6640*/  FMUL.FTZ R84, R84, R51.reuse ;  /* 0x0000003354547220 */ /* 0x080fe40000410000 */
[----:B------:R-:W-:Y:S01]  /*6650*/  FFMA.FTZ R51, R80, R51, -R81 ;  /* 0x0000003350337223 */ /* 0x000fe20000010851 */
[----:B------:R-:W-:Y:S02]  /*6660*/  IMAD.U32 R81, R82, 0x10000, RZ ;  /* 0x0001000052517824 */ /* 0x000fe400078e00ff */
[----:B------:R-:W-:Y:S01]  /*6670*/  FFMA.FTZ R80, R80, R83, R84 ;  /* 0x0000005350507223 */ /* 0x000fe20000010054 */
[C---:B------:R-:W-:Y:S01]  /*6680*/  IMAD.U32 R83, R86.reuse, 0x10000, RZ ;  /* 0x0001000056537824 */ /* 0x040fe200078e00ff */
[----:B------:R-:W-:Y:S01]  /*6690*/  LOP3.LUT R86, R86, 0xffff0000, RZ, 0xc0, !PT ;  /* 0xffff000056567812 */ /* 0x000fe200078ec0ff */
[C---:B------:R-:W-:Y:S01]  /*66a0*/  IMAD.U32 R84, R49.reuse, 0x10000, RZ ;  /* 0x0001000031547824 */ /* 0x040fe200078e00ff */
[----:B------:R-:W-:-:S02]  /*66b0*/  LOP3.LUT R49, R49, 0xffff0000, RZ, 0xc0, !PT ;  /* 0xffff000031317812 */ /* 0x000fc400078ec0ff */
[----:B------:R-:W-:Y:S01]  /*66c0*/  LOP3.LUT R82, R82, 0xffff0000, RZ, 0xc0, !PT ;  /* 0xffff000052527812 */ /* 0x000fe200078ec0ff */
[C---:B------:R-:W-:Y:S01]  /*66d0*/  FMUL.FTZ R154, R83.reuse, R84 ;  /* 0x00000054539a7220 */ /* 0x040fe20000410000 */
[----:B------:R-:W-:Y:S01]  /*66e0*/  FMUL.FTZ R83, R83, R152 ;  /* 0x0000009853537220 */ /* 0x000fe20000410000 */
[----:B------:R-:W-:Y:S01]  /*66f0*/  FMUL.FTZ R87, R86, R49 ;  /* 0x0000003156577220 */ /* 0x000fe20000410000 */
[----:B------:R-:W-:Y:S01]  /*6700*/  F2FP.BF16.F32.PACK_AB R156, R51, R156 ;  /* 0x0000009c339c723e */ /* 0x000fe200000010ff */
[C---:B------:R-:W-:Y:S01]  /*6710*/  FFMA.FTZ R154, R81.reuse, R152, -R154 ;  /* 0x00000098519a7223 */ /* 0x040fe2000001089a */
[----:B------:R-:W-:Y:S01]  /*6720*/  FFMA.FTZ R83, R81, R84, R83 ;  /* 0x0000005451537223 */ /* 0x000fe20000010053 */
[----:B------:R-:W-:Y:S02]  /*6730*/  LOP3.LUT R81, R48, 0xffff0000, RZ, 0xc0, !PT ;  /* 0xffff000030517812 */ /* 0x000fe400078ec0ff */
[----:B------:R-:W-:Y:S01]  /*6740*/  F2FP.BF16.F32.PACK_AB R84, R80, R85 ;  /* 0x000000555054723e */ /* 0x000fe200000010ff */
[----:B------:R-:W-:-:S02]  /*6750*/  IMAD.MOV.U32 R80, RZ, RZ, R156 ;  /* 0x000000ffff507224 */ /* 0x000fc400078e009c */
[-C--:B------:R-:W-:Y:S01]  /*6760*/  FMUL.FTZ R86, R86, R81.reuse ;  /* 0x0000005156567220 */ /* 0x080fe20000410000 */
[----:B------:R-:W-:Y:S01]  /*6770*/  FFMA.FTZ R87, R82, R81, -R87 ;  /* 0x0000005152577223 */ /* 0x000fe20000010857 */
[----:B------:R-:W-:Y:S01]  /*6780*/  F2FP.BF16.F32.PACK_AB R81, R54, R151 ;  /* 0x000000973651723e */ /* 0x000fe200000010ff */
[----:B------:R-:W-:Y:S02]  /*6790*/  IMAD.MOV.U32 R85, RZ, RZ, R52 ;  /* 0x000000ffff557224 */ /* 0x000fe400078e0034 */
[----:B------:R-:W-:Y:S01]  /*67a0*/  FFMA.FTZ R86, R82, R49, R86 ;  /* 0x0000003152567223 */ /* 0x000fe20000010056 */
[----:B------:R-:W-:Y:S01]  /*67b0*/  F2FP.BF16.F32.PACK_AB R82, R87, R154 ;  /* 0x0000009a5752723e */ /* 0x000fe200000010ff */
[----:B------:R-:W-:-:S03]  /*67c0*/  IMAD.MOV.U32 R87, RZ, RZ, R50 ;  /* 0x000000ffff577224 */ /* 0x000fc600078e0032 */
[----:B------:R-:W-:Y:S01]  /*67d0*/  F2FP.BF16.F32.PACK_AB R86, R86, R83 ;  /* 0x000000535656723e */ /* 0x000fe200000010ff */
[----:B------:R-:W-:-:S07]  /*67e0*/  IMAD.MOV.U32 R83, RZ, RZ, R53 ;  /* 0x000000ffff537224 */ /* 0x000fce00078e0035 */
.L_x_8864:
[----:B------:R-:W-:Y:S05]  /*67f0*/  BSYNC B2 ;  /* 0x0000000000027941 */ /* 0x000fea0003800000 */
.L_x_8863:
        /* <DEDUP_REMOVED lines=11> */
.L_x_8862:
[----:B------:R-:W-:Y:S05]  /*68b0*/  BSYNC B1 ;  /* 0x0000000000017941 */ /* 0x000fea0003800000 */
.L_x_8861:
[----:B------:R-:W-:Y:S01]  /*68c0*/  ISETP.GE.OR P4, PT, R214, R113, P2 ;  /* 0x00000071d600720c */ /* 0x000fe20001786670 */
[----:B------:R-:W-:-:S12]  /*68d0*/  BSSY B1, `(.L_x_8865) ;  /* 0x0000087000017945 */ /* 0x000fd80003800000 */
[----:B------:R-:W-:Y:S05]  /*68e0*/  @P4 BRA `(.L_x_8866) ;  /* 0x0000000800144947 */ /* 0x000fea0003800000 */
[----:B-1----:R-:W3:Y:S01]  /*68f0*/  LDL R48, [R1+0x10] ;  /* 0x0000100001307983 */ /* 0x002ee20000100800 */
[----:B--2---:R-:W-:Y:S01]  /*6900*/  IMAD.WIDE.U32 R80, R214, R120, R118 ;  /* 0x00000078d6507225 */ /* 0x004fe200078e0076 */
[----:B------:R-:W-:Y:S01]  /*6910*/  SHF.R.U32.HI R51, RZ, 0x3, R196 ;  /* 0x00000003ff337819 */ /* 0x000fe200000116c4 */
[----:B------:R-:W-:Y:S01]  /*6920*/  BSSY B2, `(.L_x_8867) ;  /* 0x0000076000027945 */ /* 0x000fe20003800000 */
        /* <DEDUP_REMOVED lines=27> */
[----:B------:R-:W-:Y:S01]  /*6ae0*/  SHF.R.U32.HI R123, RZ, 0x10, R57 ;  /* 0x00000010ff7b7819 */ /* 0x000fe20000011639 */
[----:B-1----:R-:W-:Y:S01]  /*6af0*/  IMAD.U32 R86, R49, 0x10000, RZ ;  /* 0x0001000031567824 */ /* 0x002fe200078e00ff */
        /* <DEDUP_REMOVED lines=8> */
[----:B------:R-:W-:Y:S01]  /*6b80*/  LOP3.LUT R49, R49, 0xffff0000, RZ, 0xc0, !PT ;  /* 0xffff000031317812 */ /* 0x000fe200078ec0ff */
[-C--:B------:R-:W-:Y:S01]  /*6b90*/  FMUL.FTZ R146, R122, R123.reuse ;  /* 0x0000007b7a927220 */ /* 0x080fe20000410000 */
[----:B------:R-:W-:Y:S01]  /*6ba0*/  SHF.R.U64 R60, R60, 0x10, R61 ;  /* 0x000000103c3c7819 */ /* 0x000fe2000000123d */
[C---:B------:R-:W-:Y:S01]  /*6bb0*/  FFMA.FTZ R122, R86.reuse, R123, -R145 ;  /* 0x0000007b567a7223 */ /* 0x040fe20000010891 */
[----:B------:R-:W-:Y:S01]  /*6bc0*/  SHF.R.U32.HI R123, RZ, 0x10, R59 ;  /* 0x00000010ff7b7819 */ /* 0x000fe2000001163b */
[----:B------:R-:W-:Y:S01]  /*6bd0*/  FFMA.FTZ R86, R86, R87, R146 ;  /* 0x0000005756567223 */ /* 0x000fe20000010092 */
[C---:B------:R-:W-:Y:S01]  /*6be0*/  FMUL.FTZ R146, R53.reuse, R168 ;  /* 0x000000a835927220 */ /* 0x040fe20000410000 */
[----:B------:R-:W-:Y:S01]  /*6bf0*/  FMUL.FTZ R87, R53, R164 ;  /* 0x000000a435577220 */ /* 0x000fe20000410000 */
[----:B------:R-:W-:Y:S01]  /*6c00*/  PRMT R162, R162, 0x5410, R123 ;  /* 0x00005410a2a27816 */ /* 0x000fe2000000007b */
[----:B------:R-:W-:-:S02]  /*6c10*/  IMAD.U32 R123, R55, 0x10000, RZ ;  /* 0x00010000377b7824 */ /* 0x000fc400078e00ff */
[C---:B------:R-:W-:Y:S01]  /*6c20*/  FFMA.FTZ R53, R49.reuse, R164, -R146 ;  /* 0x000000a431357223 */ /* 0x040fe20000010892 */
[----:B------:R-:W-:Y:S01]  /*6c30*/  FFMA.FTZ R49, R49, R168, R87 ;  /* 0x000000a831317223 */ /* 0x000fe20000010057 */
[----:B------:R-:W-:Y:S01]  /*6c40*/  SHF.R.U32.HI R87, RZ, 0x10, R63 ;  /* 0x00000010ff577819 */ /* 0x000fe2000001163f */
[C---:B------:R-:W-:Y:S01]  /*6c50*/  IMAD.U32 R148, R162.reuse, 0x10000, RZ ;  /* 0x00010000a2947824 */ /* 0x040fe200078e00ff */
[----:B------:R-:W-:Y:S02]  /*6c60*/  LOP3.LUT R61, R162, 0xffff0000, RZ, 0xc0, !PT ;  /* 0xffff0000a23d7812 */ /* 0x000fe400078ec0ff */
[----:B------:R-:W-:Y:S01]  /*6c70*/  PRMT R166, R166, 0x5410, R87 ;  /* 0x00005410a6a67816 */ /* 0x000fe20000000057 */
[----:B------:R-:W-:Y:S01]  /*6c80*/  IMAD.U32 R87, R51, 0x10000, RZ ;  /* 0x0001000033577824 */ /* 0x000fe200078e00ff */
[----:B------:R-:W-:Y:S02]  /*6c90*/  PRMT R167, R167, 0x5410, R60 ;  /* 0x00005410a7a77816 */ /* 0x000fe4000000003c */
[----:B------:R-:W-:Y:S01]  /*6ca0*/  SHF.R.U64 R62, R62, 0x10, R63 ;  /* 0x000000103e3e7819 */ /* 0x000fe2000000123f */
[----:B------:R-:W-:Y:S01]  /*6cb0*/  IMAD.U32 R146, R166, 0x10000, RZ ;  /* 0x00010000a6927824 */ /* 0x000fe200078e00ff */
[----:B------:R-:W-:Y:S01]  /*6cc0*/  SHF.R.U64 R58, R58, 0x10, R59 ;  /* 0x000000103a3a7819 */ /* 0x000fe2000000123b */
[C---:B------:R-:W-:Y:S01]  /*6cd0*/  IMAD.U32 R60, R167.reuse, 0x10000, RZ ;  /* 0x00010000a73c7824 */ /* 0x040fe200078e00ff */
[----:B------:R-:W-:Y:S01]  /*6ce0*/  LOP3.LUT R167, R167, 0xffff0000, RZ, 0xc0, !PT ;  /* 0xffff0000a7a77812 */ /* 0x000fe200078ec0ff */
[C---:B------:R-:W-:Y:S01]  /*6cf0*/  FMUL.FTZ R150, R123.reuse, R146 ;  /* 0x000000927b967220 */ /* 0x040fe20000410000 */
[----:B------:R-:W-:Y:S01]  /*6d00*/  FMUL.FTZ R123, R123, R148 ;  /* 0x000000947b7b7220 */ /* 0x000fe20000410000 */
[----:B------:R-:W-:-:S02]  /*6d10*/  PRMT R165, R165, 0x5410, R62 ;  /* 0x00005410a5a57816 */ /* 0x000fc4000000003e */
[C---:B------:R-:W-:Y:S01]  /*6d20*/  FFMA.FTZ R150, R87.reuse, R148, -R150 ;  /* 0x0000009457967223 */ /* 0x040fe20000010896 */
[----:B------:R-:W-:Y:S01]  /*6d30*/  FFMA.FTZ R123, R87, R146, R123 ;  /* 0x00000092577b7223 */ /* 0x000fe2000001007b */
[----:B------:R-:W-:Y:S02]  /*6d40*/  SHF.R.U64 R146, R56, 0x10, R57 ;  /* 0x0000001038927819 */ /* 0x000fe40000001239 */
[----:B------:R-:W-:Y:S02]  /*6d50*/  LOP3.LUT R57, R166, 0xffff0000, RZ, 0xc0, !PT ;  /* 0xffff0000a6397812 */ /* 0x000fe400078ec0ff */
[----:B------:R-:W-:Y:S01]  /*6d60*/  LOP3.LUT R148, R55, 0xffff0000, RZ, 0xc0, !PT ;  /* 0xffff000037947812 */ /* 0x000fe200078ec0ff */
[----:B------:R-:W-:Y:S01]  /*6d70*/  IMAD.U32 R55, R48, 0x10000, RZ ;  /* 0x0001000030377824 */ /* 0x000fe200078e00ff */
[----:B------:R-:W-:Y:S02]  /*6d80*/  LOP3.LUT R56, R51, 0xffff0000, RZ, 0xc0, !PT ;  /* 0xffff000033387812 */ /* 0x000fe400078ec0ff */
[----:B------:R-:W-:Y:S01]  /*6d90*/  PRMT R163, R163, 0x5410, R146 ;  /* 0x00005410a3a37816 */ /* 0x000fe20000000092 */
[C---:B------:R-:W-:Y:S01]  /*6da0*/  FMUL.FTZ R51, R148.reuse, R57 ;  /* 0x0000003994337220 */ /* 0x040fe20000410000 */
[----:B------:R-:W-:Y:S01]  /*6db0*/  FMUL.FTZ R148, R148, R61 ;  /* 0x0000003d94947220 */ /* 0x000fe20000410000 */
[----:B------:R-:W-:-:S02]  /*6dc0*/  PRMT R161, R161, 0x5410, R58 ;  /* 0x00005410a1a17816 */ /* 0x000fc4000000003a */
[C---:B------:R-:W-:Y:S01]  /*6dd0*/  FFMA.FTZ R51, R56.reuse, R61, -R51 ;  /* 0x0000003d38337223 */ /* 0x040fe20000010833 */
[----:B------:R-:W-:Y:S01]  /*6de0*/  FFMA.FTZ R56, R56, R57, R148 ;  /* 0x0000003938387223 */ /* 0x000fe20000010094 */
[----:B------:R-:W-:Y:S01]  /*6df0*/  IMAD.U32 R57, R52, 0x10000, RZ ;  /* 0x0001000034397824 */ /* 0x000fe200078e00ff */
[----:B------:R-:W-:Y:S01]  /*6e00*/  LOP3.LUT R59, R48, 0xffff0000, RZ, 0xc0, !PT ;  /* 0xffff0000303b7812 */ /* 0x000fe200078ec0ff */
[C---:B------:R-:W-:Y:S01]  /*6e10*/  IMAD.U32 R146, R163.reuse, 0x10000, RZ ;  /* 0x00010000a3927824 */ /* 0x040fe200078e00ff */
[----:B------:R-:W-:Y:S01]  /*6e20*/  LOP3.LUT R163, R163, 0xffff0000, RZ, 0xc0, !PT ;  /* 0xffff0000a3a37812 */ /* 0x000fe200078ec0ff */
[C---:B------:R-:W-:Y:S01]  /*6e30*/  FMUL.FTZ R148, R57.reuse, R60 ;  /* 0x0000003c39947220 */ /* 0x040fe20000410000 */
[C---:B------:R-:W-:Y:S02]  /*6e40*/  IMAD.U32 R48, R50.reuse, 0x10000, RZ ;  /* 0x0001000032307824 */ /* 0x040fe400078e00ff */
[-C--:B------:R-:W-:Y:S01]  /*6e50*/  FMUL.FTZ R61, R57, R146.reuse ;  /* 0x00000092393d7220 */ /* 0x080fe20000410000 */
[----:B------:R-:W-:Y:S01]  /*6e60*/  LOP3.LUT R50, R50, 0xffff0000, RZ, 0xc0, !PT ;  /* 0xffff000032327812 */ /* 0x000fe200078ec0ff */
[----:B------:R-:W-:Y:S01]  /*6e70*/  FFMA.FTZ R57, R55, R146, -R148 ;  /* 0x0000009237397223 */ /* 0x000fe20000010894 */
[----:B------:R-:W-:Y:S01]  /*6e80*/  F2FP.BF16.F32.PACK_AB R53, R53, R122 ;  /* 0x0000007a3535723e */ /* 0x000fe200000010ff */
[----:B------:R-:W-:Y:S01]  /*6e90*/  FFMA.FTZ R55, R55, R60, R61 ;  /* 0x0000003c37377223 */ /* 0x000fe2000001003d */
        /* <DEDUP_REMOVED lines=8> */
[----:B------:R-:W-:Y:S01]  /*6f20*/  F2FP.BF16.F32.PACK_AB R86, R49, R86 ;  /* 0x000000563156723e */ /* 0x000fe200000010ff */
[C---:B------:R-:W-:Y:S01]  /*6f30*/  FFMA.FTZ R58, R59.reuse, R163, -R58 ;  /* 0x000000a33b3a7223 */ /* 0x040fe2000001083a */
[----:B------:R-:W-:Y:S01]  /*6f40*/  FFMA.FTZ R60, R59, R167, R60 ;  /* 0x000000a73b3c7223 */ /* 0x000fe2000001003c */
[C---:B------:R-:W-:Y:S01]  /*6f50*/  IMAD.U32 R59, R161.reuse, 0x10000, RZ ;  /* 0x00010000a13b7824 */ /* 0x040fe200078e00ff */
[----:B------:R-:W-:Y:S01]  /*6f60*/  LOP3.LUT R161, R161, 0xffff0000, RZ, 0xc0, !PT ;  /* 0xffff0000a1a17812 */ /* 0x000fe200078ec0ff */
[----:B------:R-:W-:Y:S01]  /*6f70*/  IMAD.MOV.U32 R49, RZ, RZ, R53 ;  /* 0x000000ffff317224 */ /* 0x000fe200078e0035 */
[----:B------:R-:W-:Y:S01]  /*6f80*/  F2FP.BF16.F32.PACK_AB R56, R56, R123 ;  /* 0x0000007b3838723e */ /* 0x000fe200000010ff */
[-C--:B------:R-:W-:Y:S01]  /*6f90*/  FMUL.FTZ R62, R52, R59.reuse ;  /* 0x0000003b343e7220 */ /* 0x080fe20000410000 */
[----:B------:R-:W-:Y:S01]  /*6fa0*/  FFMA.FTZ R52, R48, R59, -R63 ;  /* 0x0000003b30347223 */ /* 0x000fe2000001083f */
[C---:B------:R-:W-:Y:S01]  /*6fb0*/  FMUL.FTZ R59, R54.reuse, R165 ;  /* 0x000000a5363b7220 */ /* 0x040fe20000410000 */
[----:B------:R-:W-:Y:S01]  /*6fc0*/  FMUL.FTZ R54, R54, R161 ;  /* 0x000000a136367220 */ /* 0x000fe20000410000 */
[----:B------:R-:W-:Y:S01]  /*6fd0*/  F2FP.BF16.F32.PACK_AB R55, R60, R55 ;  /* 0x000000373c37723e */ /* 0x000fe200000010ff */
[----:B------:R-:W-:Y:S01]  /*6fe0*/  FFMA.FTZ R62, R48, R61, R62 ;  /* 0x0000003d303e7223 */ /* 0x000fe2000001003e */
        /* <DEDUP_REMOVED lines=8> */
[----:B------:R-:W-:-:S07]  /*7070*/  IMAD.MOV.U32 R55, RZ, RZ, R56 ;  /* 0x000000ffff377224 */ /* 0x000fce00078e0038 */
.L_x_8868:
[----:B------:R-:W-:Y:S05]  /*7080*/  BSYNC B2 ;  /* 0x0000000000027941 */ /* 0x000fea0003800000 */
.L_x_8867:
        /* <DEDUP_REMOVED lines=11> */
.L_x_8866:
[----:B------:R-:W-:Y:S05]  /*7140*/  BSYNC B1 ;  /* 0x0000000000017941 */ /* 0x000fea0003800000 */
.L_x_8865:
[----:B------:R-:W-:Y:S01]  /*7150*/  ISETP.GE.OR P4, PT, R213, R113, P2 ;  /* 0x00000071d500720c */ /* 0x000fe20001786670 */
[----:B------:R-:W-:-:S12]  /*7160*/  BSSY B1, `(.L_x_8869) ;  /* 0x0000089000017945 */ /* 0x000fd80003800000 */
[----:B------:R-:W-:Y:S05]  /*7170*/  @P4 BRA `(.L_x_8870) ;  /* 0x00000008001c4947 */ /* 0x000fea0003800000 */
[----:B-1-3--:R-:W3:Y:S01]  /*7180*/  LDL R48, [R1+0x10] ;  /* 0x0000100001307983 */ /* 0x00aee20000100800 */
        /* <DEDUP_REMOVED lines=31> */
[----:B------:R-:W-:Y:S01]  /*7380*/  IMAD.U32 R82, R55, 0x10000, RZ ;  /* 0x0001000037527824 */ /* 0x000fe200078e00ff */
[----:B------:R-:W-:Y:S02]  /*7390*/  SHF.R.U64 R80, R66, 0x10, R67 ;  /* 0x0000001042507819 */ /* 0x000fe40000001243 */
[----:B------:R-:W-:Y:S02]  /*73a0*/  PRMT R144, R144, 0x5410, R85 ;  /* 0x0000541090907816 */ /* 0x000fe40000000055 */
[----:B------:R-:W-:Y:S01]  /*73b0*/  SHF.R.U64 R62, R64, 0x10, R65 ;  /* 0x00000010403e7819 */ /* 0x000fe20000001241 */
[----:B-1----:R-:W-:Y:S01]  /*73c0*/  IMAD.U32 R64, R50, 0x10000, RZ ;  /* 0x0001000032407824 */ /* 0x002fe200078e00ff */
[----:B------:R-:W-:-:S02]  /*73d0*/  PRMT R155, R155, 0x5410, R84 ;  /* 0x000054109b9b7816 */ /* 0x000fc40000000054 */
[----:B------:R-:W-:Y:S01]  /*73e0*/  SHF.R.U64 R66, R68, 0x10, R69 ;  /* 0x0000001044427819 */ /* 0x000fe20000001245 */
[----:B------:R-:W-:Y:S01]  /*73f0*/  IMAD.U32 R68, R51, 0x10000, RZ ;  /* 0x0001000033447824 */ /* 0x000fe200078e00ff */
[----:B------:R-:W-:Y:S01]  /*7400*/  PRMT R153, R153, 0x5410, R80 ;  /* 0x0000541099997816 */ /* 0x000fe20000000050 */
[----:B------:R-:W-:Y:S01]  /*7410*/  IMAD.U32 R80, R144, 0x10000, RZ ;  /* 0x0001000090507824 */ /* 0x000fe200078e00ff */
[----:B------:R-:W-:Y:S02]  /*7420*/  SHF.R.U64 R70, R70, 0x10, R71 ;  /* 0x0000001046467819 */ /* 0x000fe40000001247 */
[----:B------:R-:W-:Y:S01]  /*7430*/  PRMT R157, R157, 0x5410, R62 ;  /* 0x000054109d9d7816 */ /* 0x000fe2000000003e */
[----:B------:R-:W-:Y:S01]  /*7440*/  IMAD.U32 R62, R155, 0x10000, RZ ;  /* 0x000100009b3e7824 */ /* 0x000fe200078e00ff */
[----:B------:R-:W-:Y:S01]  /*7450*/  SHF.R.U32.HI R81, RZ, 0x10, R67 ;  /* 0x00000010ff517819 */ /* 0x000fe20000011643 */
[----:B------:R-:W-:Y:S01]  /*7460*/  IMAD.U32 R67, R49, 0x10000, RZ ;  /* 0x0001000031437824 */ /* 0x000fe200078e00ff */
[----:B------:R-:W-:Y:S01]  /*7470*/  PRMT R143, R143, 0x5410, R66 ;  /* 0x000054108f8f7816 */ /* 0x000fe20000000042 */
[----:B------:R-:W-:Y:S01]  /*7480*/  FMUL.FTZ R66, R83, R80 ;  /* 0x0000005053427220 */ /* 0x000fe20000410000 */
[----:B------:R-:W-:-:S02]  /*7490*/  SHF.R.U32.HI R71, RZ, 0x10, R71 ;  /* 0x00000010ff477819 */ /* 0x000fc40000011647 */
[----:B------:R-:W-:Y:S01]  /*74a0*/  PRMT R141, R141, 0x5410, R70 ;  /* 0x000054108d8d7816 */ /* 0x000fe20000000046 */
[-C--:B------:R-:W-:Y:S01]  /*74b0*/  FMUL.FTZ R70, R83, R62.reuse ;  /* 0x0000003e53467220 */ /* 0x080fe20000410000 */
[----:B------:R-:W-:Y:S01]  /*74c0*/  LOP3.LUT R69, R53, 0xffff0000, RZ, 0xc0, !PT ;  /* 0xffff000035457812 */ /* 0x000fe200078ec0ff */
[C---:B------:R-:W-:Y:S01]  /*74d0*/  FFMA.FTZ R62, R67.reuse, R62, -R66 ;  /* 0x0000003e433e7223 */ /* 0x040fe20000010842 */
[----:B------:R-:W-:Y:S01]  /*74e0*/  PRMT R142, R142, 0x5410, R71 ;  /* 0x000054108e8e7816 */ /* 0x000fe20000000047 */
[----:B------:R-:W-:Y:S01]  /*74f0*/  FFMA.FTZ R67, R67, R80, R70 ;  /* 0x0000005043437223 */ /* 0x000fe20000010046 */
[----:B------:R-:W-:Y:S01]  /*7500*/  LOP3.LUT R144, R144, 0xffff0000, RZ, 0xc0, !PT ;  /* 0xffff000090907812 */ /* 0x000fe200078ec0ff */
[----:B------:R-:W-:Y:S01]  /*7510*/  IMAD.U32 R53, R52, 0x10000, RZ ;  /* 0x0001000034357824 */ /* 0x000fe200078e00ff */
[----:B------:R-:W-:Y:S01]  /*7520*/  PRMT R140, R140, 0x5410, R81 ;  /* 0x000054108c8c7816 */ /* 0x000fe20000000051 */
[----:B------:R-:W-:Y:S01]  /*7530*/  IMAD.U32 R81, R142, 0x10000, RZ ;  /* 0x000100008e517824 */ /* 0x000fe200078e00ff */
[----:B------:R-:W-:Y:S01]  /*7540*/  LOP3.LUT R66, R155, 0xffff0000, RZ, 0xc0, !PT ;  /* 0xffff00009b427812 */ /* 0x000fe200078ec0ff */
[----:B------:R-:W-:Y:S01]  /*7550*/  FMUL.FTZ R84, R69, R144 ;  /* 0x0000009045547220 */ /* 0x000fe20000410000 */
[----:B------:R-:W-:Y:S01]  /*7560*/  LOP3.LUT R63, R49, 0xffff0000, RZ, 0xc0, !PT ;  /* 0xffff0000313f7812 */ /* 0x000fe200078ec0ff */
[----:B------:R-:W-:-:S02]  /*7570*/  IMAD.U32 R71, R140, 0x10000, RZ ;  /* 0x000100008c477824 */ /* 0x000fc400078e00ff */
[C---:B------:R-:W-:Y:S01]  /*7580*/  FMUL.FTZ R83, R82.reuse, R81 ;  /* 0x0000005152537220 */ /* 0x040fe20000410000 */
[-C--:B------:R-:W-:Y:S01]  /*7590*/  FMUL.FTZ R70, R69, R66.reuse ;  /* 0x0000004245467220 */ /* 0x080fe20000410000 */
[----:B------:R-:W-:Y:S01]  /*75a0*/  LOP3.LUT R55, R55, 0xffff0000, RZ, 0xc0, !PT ;  /* 0xffff000037377812 */ /* 0x000fe200078ec0ff */
[C---:B------:R-:W-:Y:S01]  /*75b0*/  FFMA.FTZ R69, R63.reuse, R66, -R84 ;  /* 0x000000423f457223 */ /* 0x040fe20000010854 */
[-C--:B------:R-:W-:Y:S01]  /*75c0*/  FMUL.FTZ R82, R82, R71.reuse ;  /* 0x0000004752527220 */ /* 0x080fe20000410000 */
[----:B------:R-:W-:Y:S01]  /*75d0*/  FFMA.FTZ R66, R63, R144, R70 ;  /* 0x000000903f427223 */ /* 0x000fe20000010046 */
[----:B------:R-:W-:Y:S01]  /*75e0*/  LOP3.LUT R142, R142, 0xffff0000, RZ, 0xc0, !PT ;  /* 0xffff00008e8e7812 */ /* 0x000fe200078ec0ff */
[----:B------:R-:W-:Y:S01]  /*75f0*/  FFMA.FTZ R63, R68, R71, -R83 ;  /* 0x00000047443f7223 */ /* 0x000fe20000010853 */
[----:B------:R-:W-:Y:S01]  /*7600*/  LOP3.LUT R70, R140, 0xffff0000, RZ, 0xc0, !PT ;  /* 0xffff00008c467812 */ /* 0x000fe200078ec0ff */
[----:B------:R-:W-:Y:S01]  /*7610*/  FFMA.FTZ R68, R68, R81, R82 ;  /* 0x0000005144447223 */ /* 0x000fe20000010052 */
[----:B------:R-:W-:Y:S01]  /*7620*/  LOP3.LUT R51, R51, 0xffff0000, RZ, 0xc0, !PT ;  /* 0xffff000033337812 */ /* 0x000fe200078ec0ff */
[----:B------:R-:W-:Y:S01]  /*7630*/  IMAD.U32 R82, R143, 0x10000, RZ ;  /* 0x000100008f527824 */ /* 0x000fe200078e00ff */
[----:B------:R-:W-:Y:S01]  /*7640*/  LOP3.LUT R52, R52, 0xffff0000, RZ, 0xc0, !PT ;  /* 0xffff000034347812 */ /* 0x000fe200078ec0ff */
[C---:B------:R-:W-:Y:S01]  /*7650*/  FMUL.FTZ R84, R55.reuse, R142 ;  /* 0x0000008e37547220 */ /* 0x040fe20000410000 */
        /* <DEDUP_REMOVED lines=10> */
[----:B------:R-:W-:Y:S01]  /*7700*/  FMUL.FTZ R53, R53, R80 ;  /* 0x0000005035357220 */ /* 0x000fe20000410000 */
[-C--:B------:R-:W-:Y:S01]  /*7710*/  FMUL.FTZ R55, R52, R157.reuse ;  /* 0x0000009d34377220 */ /* 0x080fe20000410000 */
[----:B------:R-:W-:Y:S01]  /*7720*/  LOP3.LUT R65, R50, 0xffff0000, RZ, 0xc0, !PT ;  /* 0xffff000032417812 */ /* 0x000fe200078ec0ff */
[----:B------:R-:W-:Y:S01]  /*7730*/  FFMA.FTZ R157, R48, R157, -R51 ;  /* 0x0000009d309d7223 */ /* 0x000fe20000010833 */
[----:B------:R-:W-:-:S02]  /*7740*/  IMAD.U32 R50, R54, 0x10000, RZ ;  /* 0x0001000036327824 */ /* 0x000fc400078e00ff */
[C---:B------:R-:W-:Y:S01]  /*7750*/  FFMA.FTZ R84, R49.reuse, R80, -R84 ;  /* 0x0000005031547223 */ /* 0x040fe20000010854 */
[----:B------:R-:W-:Y:S01]  /*7760*/  FFMA.FTZ R53, R49, R82, R53 ;  /* 0x0000005231357223 */ /* 0x000fe20000010035 */
        /* <DEDUP_REMOVED lines=28> */
.L_x_8872:
[----:B------:R-:W-:Y:S05]  /*7930*/  BSYNC B2 ;  /* 0x0000000000027941 */ /* 0x000fea0003800000 */
.L_x_8871:
        /* <DEDUP_REMOVED lines=11> */
.L_x_8870:
[----:B------:R-:W-:Y:S05]  /*79f0*/  BSYNC B1 ;  /* 0x0000000000017941 */ /* 0x000fea0003800000 */
.L_x_8869:
        /* <DEDUP_REMOVED lines=15> */
[----:B------:R-:W-:Y:S02]  /*7af0*/  LEA.HI.X R59, R48, R57, R49, 0x1, P4 ;  /* 0x00000039303b7211 */ /* 0x000fe400020f0c31 */
[----:B------:R-:W-:-:S04]  /*7b00*/  SHF.R.S32.HI R48, RZ, 0x1f, R131 ;  /* 0x0000001fff307819 */ /* 0x000fc80000011483 */
        /* <DEDUP_REMOVED lines=17> */
[--C-:B------:R-:W-:Y:S01]  /*7c20*/  SHF.R.U64 R81, R74, 0x10, R75.reuse ;  /* 0x000000104a517819 */ /* 0x100fe2000000124b */
[----:B--2---:R-:W-:Y:S01]  /*7c30*/  IMAD.U32 R68, R53, 0x10000, RZ ;  /* 0x0001000035447824 */ /* 0x004fe200078e00ff */
[----:B------:R-:W-:Y:S01]  /*7c40*/  SHF.R.U32.HI R74, RZ, 0x10, R75 ;  /* 0x00000010ff4a7819 */ /* 0x000fe2000001164b */
[----:B------:R-:W-:Y:S01]  /*7c50*/  IMAD.U32 R70, R55, 0x10000, RZ ;  /* 0x0001000037467824 */ /* 0x000fe200078e00ff */
[----:B------:R-:W-:Y:S01]  /*7c60*/  SHF.R.U64 R83, R72, 0x10, R73 ;  /* 0x0000001048537819 */ /* 0x000fe20000001249 */
[----:B-1----:R-:W-:Y:S01]  /*7c70*/  IMAD.U32 R65, R49, 0x10000, RZ ;  /* 0x0001000031417824 */ /* 0x002fe200078e00ff */
[----:B------:R-:W-:Y:S01]  /*7c80*/  SHF.R.U64 R75, R76, 0x10, R77 ;  /* 0x000000104c4b7819 */ /* 0x000fe2000000124d */
[----:B------:R-:W-:Y:S01]  /*7c90*/  IMAD.U32 R67, R51, 0x10000, RZ ;  /* 0x0001000033437824 */ /* 0x000fe200078e00ff */
[----:B------:R-:W-:Y:S01]  /*7ca0*/  SHF.R.U32.HI R72, RZ, 0x10, R73 ;  /* 0x00000010ff487819 */ /* 0x000fe20000011649 */
[----:B------:R-:W-:Y:S01]  /*7cb0*/  IMAD.U32 R63, R52, 0x10000, RZ ;  /* 0x00010000343f7824 */ /* 0x000fe200078e00ff */
[----:B------:R-:W-:Y:S01]  /*7cc0*/  SHF.R.U32.HI R76, RZ, 0x10, R77 ;  /* 0x00000010ff4c7819 */ /* 0x000fe2000001164d */
[----:B------:R-:W-:Y:S01]  /*7cd0*/  IMAD.U32 R62, R48, 0x10000, RZ ;  /* 0x00010000303e7824 */ /* 0x000fe200078e00ff */
[----:B------:R-:W-:-:S02]  /*7ce0*/  PRMT R133, R133, 0x5410, R72 ;  /* 0x0000541085857816 */ /* 0x000fc40000000048 */
[----:B------:R-:W-:Y:S02]  /*7cf0*/  PRMT R139, R139, 0x5410, R76 ;  /* 0x000054108b8b7816 */ /* 0x000fe4000000004c */
[--C-:B------:R-:W-:Y:S02]  /*7d00*/  SHF.R.U64 R73, R78, 0x10, R79.reuse ;  /* 0x000000104e497819 */ /* 0x100fe4000000124f */
[----:B------:R-:W-:Y:S01]  /*7d10*/  LOP3.LUT R69, R53, 0xffff0000, RZ, 0xc0, !PT ;  /* 0xffff000035457812 */ /* 0x000fe200078ec0ff */
[----:B------:R-:W-:Y:S01]  /*7d20*/  IMAD.U32 R53, R133, 0x10000, RZ ;  /* 0x0001000085357824 */ /* 0x000fe200078e00ff */
[----:B------:R-:W-:Y:S01]  /*7d30*/  LOP3.LUT R71, R55, 0xffff0000, RZ, 0xc0, !PT ;  /* 0xffff000037477812 */ /* 0x000fe200078ec0ff */
[----:B------:R-:W-:Y:S01]  /*7d40*/  IMAD.U32 R55, R139, 0x10000, RZ ;  /* 0x000100008b377824 */ /* 0x000fe200078e00ff */
[----:B------:R-:W-:Y:S02]  /*7d50*/  SHF.R.U32.HI R78, RZ, 0x10, R79 ;  /* 0x00000010ff4e7819 */ /* 0x000fe4000001164f */
[----:B------:R-:W-:Y:S01]  /*7d60*/  PRMT R135, R135, 0x5410, R74 ;  /* 0x0000541087877816 */ /* 0x000fe2000000004a */
[C---:B------:R-:W-:Y:S01]  /*7d70*/  FMUL.FTZ R72, R68.reuse, R55 ;  /* 0x0000003744487220 */ /* 0x040fe20000410000 */
[----:B------:R-:W-:Y:S01]  /*7d80*/  LOP3.LUT R139, R139, 0xffff0000, RZ, 0xc0, !PT ;  /* 0xffff00008b8b7812 */ /* 0x000fe200078ec0ff */
[-C--:B------:R-:W-:Y:S01]  /*7d90*/  FMUL.FTZ R74, R68, R53.reuse ;  /* 0x00000035444a7220 */ /* 0x080fe20000410000 */
[----:B------:R-:W-:Y:S01]  /*7da0*/  PRMT R137, R137, 0x5410, R78 ;  /* 0x0000541089897816 */ /* 0x000fe2000000004e */
[----:B------:R-:W-:Y:S01]  /*7db0*/  FFMA.FTZ R53, R65, R53, -R72 ;  /* 0x0000003541357223 */ /* 0x000fe20000010848 */
[----:B------:R-:W-:Y:S01]  /*7dc0*/  LOP3.LUT R66, R49, 0xffff0000, RZ, 0xc0, !PT ;  /* 0xffff000031427812 */ /* 0x000fe200078ec0ff */
[----:B------:R-:W-:Y:S01]  /*7dd0*/  FFMA.FTZ R55, R65, R55, R74 ;  /* 0x0000003741377223 */ /* 0x000fe2000001004a */
[----:B------:R-:W-:Y:S01]  /*7de0*/  PRMT R132, R132, 0x5410, R73 ;  /* 0x0000541084847816 */ /* 0x000fe20000000049 */
[----:B------:R-:W-:Y:S01]  /*7df0*/  FMUL.FTZ R73, R69, R139 ;  /* 0x0000008b45497220 */ /* 0x000fe20000410000 */
[----:B------:R-:W-:Y:S01]  /*7e00*/  LOP3.LUT R133, R133, 0xffff0000, RZ, 0xc0, !PT ;  /* 0xffff000085857812 */ /* 0x000fe200078ec0ff */
[C---:B------:R-:W-:Y:S01]  /*7e10*/  IMAD.U32 R68, R137.reuse, 0x10000, RZ ;  /* 0x0001000089447824 */ /* 0x040fe200078e00ff */
[----:B------:R-:W-:Y:S01]  /*7e20*/  LOP3.LUT R137, R137, 0xffff0000, RZ, 0xc0, !PT ;  /* 0xffff000089897812 */ /* 0x000fe200078ec0ff */
[----:B------:R-:W-:Y:S01]  /*7e30*/  IMAD.U32 R65, R135, 0x10000, RZ ;  /* 0x0001000087417824 */ /* 0x000fe200078e00ff */
[----:B------:R-:W-:Y:S01]  /*7e40*/  PRMT R138, R138, 0x5410, R75 ;  /* 0x000054108a8a7816 */ /* 0x000fe2000000004b */
[----:B------:R-:W-:Y:S01]  /*7e50*/  FFMA.FTZ R72, R66, R133, -R73 ;  /* 0x0000008542487223 */ /* 0x000fe20000010849 */
[CC--:B------:R-:W-:Y:S01]  /*7e60*/  FMUL.FTZ R74, R70.reuse, R68.reuse ;  /* 0x00000044464a7220 */ /* 0x0c0fe20000410000 */
[----:B------:R-:W-:Y:S01]  /*7e70*/  FMUL.FTZ R73, R70, R65 ;  /* 0x0000004146497220 */ /* 0x000fe20000410000 */
[----:B------:R-:W-:Y:S01]  /*7e80*/  FMUL.FTZ R69, R69, R133 ;  /* 0x0000008545457220 */ /* 0x000fe20000410000 */
[----:B------:R-:W-:Y:S01]  /*7e90*/  LOP3.LUT R135, R135, 0xffff0000, RZ, 0xc0, !PT ;  /* 0xffff000087877812 */ /* 0x000fe200078ec0ff */
[----:B------:R-:W-:Y:S01]  /*7ea0*/  FFMA.FTZ R74, R67, R65, -R74 ;  /* 0x00000041434a7223 */ /* 0x000fe2000001084a */
[----:B------:R-:W-:Y:S01]  /*7eb0*/  LOP3.LUT R64, R51, 0xffff0000, RZ, 0xc0, !PT ;  /* 0xffff000033407812 */ /* 0x000fe200078ec0ff */
[----:B------:R-:W-:Y:S01]  /*7ec0*/  FFMA.FTZ R68, R67, R68, R73 ;  /* 0x0000004443447223 */ /* 0x000fe20000010049 */
[----:B------:R-:W-:Y:S01]  /*7ed0*/  PRMT R134, R134, 0x5410, R83 ;  /* 0x0000541086867816 */ /* 0x000fe20000000053 */
        /* <DEDUP_REMOVED lines=12> */
[----:B------:R-:W-:Y:S01]  /*7fa0*/  PRMT R136, R136, 0x5410, R81 ;  /* 0x0000541088887816 */ /* 0x000fe20000000051 */
[----:B------:R-:W-:Y:S01]  /*7fb0*/  FFMA.FTZ R71, R62, R65, -R71 ;  /* 0x000000413e477223 */ /* 0x000fe20000010847 */
[----:B------:R-:W-:Y:S01]  /*7fc0*/  LOP3.LUT R48, R48, 0xffff0000, RZ, 0xc0, !PT ;  /* 0xffff000030307812 */ /* 0x000fe200078ec0ff */
[C---:B------:R-:W-:Y:S01]  /*7fd0*/  IMAD.U32 R49, R50.reuse, 0x10000, RZ ;  /* 0x0001000032317824 */ /* 0x040fe200078e00ff */
[----:B------:R-:W-:Y:S01]  /*7fe0*/  LOP3.LUT R51, R50, 0xffff0000, RZ, 0xc0, !PT ;  /* 0xffff000032337812 */ /* 0x000fe200078ec0ff */
[C---:B------:R-:W-:Y:S01]  /*7ff0*/  FMUL.FTZ R73, R52.reuse, R69 ;  /* 0x0000004534497220 */ /* 0x040fe20000410000 */
[----:B------:R-:W-:Y:S01]  /*8000*/  FMUL.FTZ R65, R52, R67 ;  /* 0x0000004334417220 */ /* 0x000fe20000410000 */
[C---:B------:R-:W-:Y:S01]  /*8010*/  IMAD.U32 R50, R54.reuse, 0x10000, RZ ;  /* 0x0001000036327824 */ /* 0x040fe200078e00ff */
[----:B------:R-:W-:Y:S01]  /*8020*/  LOP3.LUT R54, R54, 0xffff0000, RZ, 0xc0, !PT ;  /* 0xffff000036367812 */ /* 0x000fe200078ec0ff */
[----:B------:R-:W-:-:S02]  /*8030*/  IMAD.U32 R52, R136, 0x10000, RZ ;  /* 0x0001000088347824 */ /* 0x000fc400078e00ff */
[----:B------:R-:W-:Y:S01]  /*8040*/  FFMA.FTZ R63, R62, R66, R63 ;  /* 0x000000423e3f7223 */ /* 0x000fe2000001003f */
[----:B------:R-:W-:Y:S01]  /*8050*/  LOP3.LUT R136, R136, 0xffff0000, RZ, 0xc0, !PT ;  /* 0xffff000088887812 */ /* 0x000fe200078ec0ff */
[C---:B------:R-:W-:Y:S01]  /*8060*/  IMAD.U32 R62, R132.reuse, 0x10000, RZ ;  /* 0x00010000843e7824 */ /* 0x040fe200078e00ff */
[----:B------:R-:W-:Y:S01]  /*8070*/  LOP3.LUT R132, R132, 0xffff0000, RZ, 0xc0, !PT ;  /* 0xffff000084847812 */ /* 0x000fe200078ec0ff */
[C---:B------:R-:W-:Y:S01]  /*8080*/  FFMA.FTZ R64, R48.reuse, R67, -R73 ;  /* 0x0000004330407223 */ /* 0x040fe20000010849 */
        /* <DEDUP_REMOVED lines=9> */
[----:B------:R-:W-:-:S02]  /*8120*/  F2FP.BF16.F32.PACK_AB R53, R72, R53 ;  /* 0x000000354835723e */ /* 0x000fc400000010ff */
[----:B------:R-:W-:Y:S02]  /*8130*/  F2FP.BF16.F32.PACK_AB R52, R64, R71 ;  /* 0x000000474034723e */ /* 0x000fe400000010ff */
        /* <DEDUP_REMOVED lines=12> */
.L_x_8874:
[----:B------:R-:W-:Y:S05]  /*8200*/  BSYNC B1 ;  /* 0x0000000000017941 */ /* 0x000fea0003800000 */
.L_x_8873:
        /* <DEDUP_REMOVED lines=10> */
.L_x_8812:
[----:B------:R-:W-:-:S06]  /*82b0*/  UISETP.NE.AND UP0, UPT, UR45, 0x3, UPT ;  /* 0x000000032d00788c */ /* 0x000fcc000bf05270 */
[----:B------:R-:W-:-:S13]  /*82c0*/  PLOP3.LUT P0, PT, PT, PT, UP0, 0x80, 0x0 ;  /* 0x000000000000781c */ /* 0x000fda0003f0f008 */
[----:B------:R-:W-:Y:S05]  /*82d0*/  @!P0 BRA `(.L_x_8875) ;  /* 0x0000000000048947 */ /* 0x000fea0003800000 */
[----:B------:R-:W-:Y:S01]  /*82e0*/  BPT.TRAP 0x1 ;  /* 0x000000040000795c */ /* 0x000fe20000300000 */
.L_x_8875:
        /* <DEDUP_REMOVED lines=9> */
.L_x_9182:
[----:B------:R-:W-:Y:S05]  /*8380*/  BSYNC B1 ;  /* 0x0000000000017941 */ /* 0x000fea0003800000 */
.L_x_8876:
        /* <DEDUP_REMOVED lines=20> */
.L_x_8879:
[----:B------:R-:W-:Y:S05]  /*84d0*/  BSYNC B1 ;  /* 0x0000000000017941 */ /* 0x000fea0003800000 */
.L_x_8878:
        /* <DEDUP_REMOVED lines=19> */
.L_x_8881:
[----:B------:R-:W-:Y:S05]  /*8610*/  BSYNC B1 ;  /* 0x0000000000017941 */ /* 0x000fea0003800000 */
.L_x_8880:
        /* <DEDUP_REMOVED lines=19> */
.L_x_8883:
[----:B------:R-:W-:Y:S05]  /*8750*/  BSYNC B1 ;  /* 0x0000000000017941 */ /* 0x000fea0003800000 */
.L_x_8882:
        /* <DEDUP_REMOVED lines=21> */
.L_x_8849:
[----:B------:R-:W-:Y:S05]  /*88b0*/  BSYNC B0 ;  /* 0x0000000000007941 */ /* 0x000fea0003800000 */
.L_x_8811:
        /* <DEDUP_REMOVED lines=17> */
.L_x_8885:
[----:B------:R-:W-:Y:S05]  /*89d0*/  BSYNC B0 ;  /* 0x0000000000007941 */ /* 0x000fea0003800000 */
.L_x_8884:
[----:B------:R-:W2:Y:S01]  /*89e0*/  SYNCS.PHASECHK.TRANS64.TRYWAIT P0, [R110+URZ+0x288b0], R117 ;  /* 0x0288b0756e0075a7 */ /* 0x000ea2000800017f */
[----:B------:R-:W-:Y:S01]  /*89f0*/  ULDC UR41, c[0x0][0x2f4] ;  /* 0x0000bd0000297ab9 */ /* 0x000fe20000000800 */
[----:B------:R-:W-:Y:S01]  /*8a00*/  ULDC.64 UR36, c[0x0][0x328] ;  /* 0x0000ca0000247ab9 */ /* 0x000fe20000000a00 */
[----:B------:R-:W-:Y:S01]  /*8a10*/  ULDC.64 UR38, c[0x0][0x318] ;  /* 0x0000c60000267ab9 */ /* 0x000fe20000000a00 */
[----:B------:R-:W-:Y:S04]  /*8a20*/  BSSY B0, `(.L_x_8886) ;  /* 0x0000002000007945 */ /* 0x000fe80003800000 */
[----:B--2---:R-:W-:Y:S05]  /*8a30*/  @!P0 BRA `(.L_x_8887) ;  /* 0x0000019400548947 */ /* 0x004fea0003800000 */
.L_x_9183:
[----:B------:R-:W-:Y:S05]  /*8a40*/  BSYNC B0 ;  /* 0x0000000000007941 */ /* 0x000fea0003800000 */
.L_x_8886:
        /* <DEDUP_REMOVED lines=18> */
.L_x_8889:
[----:B------:R-:W-:Y:S05]  /*8b70*/  BSYNC B0 ;  /* 0x0000000000007941 */ /* 0x000fea0003800000 */
.L_x_8888:
        /* <DEDUP_REMOVED lines=19> */
.L_x_8891:
[----:B------:R-:W-:Y:S05]  /*8cb0*/  BSYNC B0 ;  /* 0x0000000000007941 */ /* 0x000fea0003800000 */
.L_x_8890:
        /* <DEDUP_REMOVED lines=19> */
.L_x_8893:
[----:B------:R-:W-:Y:S05]  /*8df0*/  BSYNC B0 ;  /* 0x0000000000007941 */ /* 0x000fea0003800000 */
.L_x_8892:
        /* <DEDUP_REMOVED lines=19> */
.L_x_8895:
[----:B------:R-:W-:Y:S05]  /*8f30*/  BSYNC B0 ;  /* 0x0000000000007941 */ /* 0x000fea0003800000 */
.L_x_8894:
        /* <DEDUP_REMOVED lines=12> */
[----:B------:R-:W-:Y:S02]  /*9000*/  SEL R49, RZ, 0x1, P0 ;  /* 0x00000001ff317807 */ /* 0x000fe40000000000 */
[----:B------:R-:W-:Y:S02]  /*9010*/  SEL R23, R23, RZ, P0 ;  /* 0x000000ff17177207 */ /* 0x000fe40000000000 */
[----:B------:R-:W-:Y:S01]  /*9020*/  LOP3.LUT R188, R188, R49, RZ, 0x3c, !PT ;  /* 0x00000031bcbc7212 */ /* 0x000fe200078e3cff */
[----:B------:R0:W-:Y:S01]  /*9030*/  @!P3 SYNCS.ARRIVE.TRANS64.RED.A1T0 RZ, [R110+URZ], RZ ;  /* 0x000000ff6effb9a7 */ /* 0x0001e2000810043f */
[----:B---3--:R-:W-:-:S13]  /*9040*/  LOP3.LUT P4, RZ, R48, 0x4, RZ, 0xc0, !PT ;  /* 0x0000000430ff7812 */ /* 0x008fda000788c0ff */
[----:B0-----:R-:W-:Y:S05]  /*9050*/  @P4 BRA `(.L_x_8896) ;  /* 0xffffff9800404947 */ /* 0x001fea000383ffff */
[----:B------:R-:W0:Y:S01]  /*9060*/  S2R R48, SR_TID.X ;  /* 0x0000000000307919 */ /* 0x000e220000002100 */
[----:B------:R-:W-:Y:S02]  /*9070*/  PLOP3.LUT P0, PT, PT, PT, PT, 0x8, 0x0 ;  /* 0x000000000000781c */ /* 0x000fe40003f0e170 */
[----:B0-----:R-:W-:-:S04]  /*9080*/  SHF.R.U32.HI R48, RZ, 0x7, R48 ;  /* 0x00000007ff307819 */ /* 0x001fc80000011630 */
[----:B------:R-:W-:-:S13]  /*9090*/  ISETP.NE.AND P4, PT, R48, 0x1, PT ;  /* 0x000000013000780c */ /* 0x000fda0003f85270 */
[----:B------:R-:W-:Y:S06]  /*90a0*/  @!P4 BAR.ARV 0x9, 0x100 ;  /* 0x024400000000cb1d */ /* 0x000fec0000002000 */
.L_x_8806:
[----:B------:R-:W0:Y:S01]  /*90b0*/  LDC R0, c[0x0][0x448] ;  /* 0x00011200ff007b82 */ /* 0x000e220000000800 */
[----:B------:R-:W-:Y:S02]  /*90c0*/  VIADD R3, R190, 0x7f ;  /* 0x0000007fbe037836 */ /* 0x000fe40000000000 */
[----:B------:R-:W-:Y:S01]  /*90d0*/  IMAD.MOV.U32 R88, RZ, RZ, RZ ;  /* 0x000000ffff587224 */ /* 0x000fe200078e00ff */
[----:B0-----:R-:W-:-:S13]  /*90e0*/  ISETP.NE.AND P1, PT, R0, 0x1, PT ;  /* 0x000000010000780c */ /* 0x001fda0003f25270 */
[----:B------:R-:W0:Y:S08]  /*90f0*/  @P1 LDC R0, c[0x0][0x44c] ;  /* 0x00011300ff001b82 */ /* 0x000e300000000800 */
[----:B------:R-:W1:Y:S01]  /*9100*/  @P1 LDC R5, c[0x0][0x450] ;  /* 0x00011400ff051b82 */ /* 0x000e620000000800 */
[----:B0-----:R-:W-:-:S05]  /*9110*/  @P1 IMAD.HI.U32 R0, R3, R0, RZ ;  /* 0x0000000003001227 */ /* 0x001fca00078e00ff */
[----:B-1----:R-:W-:-:S05]  /*9120*/  @P1 SHF.R.U32.HI R3, RZ, R5, R0 ;  /* 0x00000005ff031219 */ /* 0x002fca0000011600 */
[----:B------:R-:W-:-:S05]  /*9130*/  IMAD.IADD R3, R126, 0x1, R3 ;  /* 0x000000017e037824 */ /* 0x000fca00078e0203 */
[----:B------:R-:W-:-:S04]  /*9140*/  SHF.R.S32.HI R0, RZ, 0x1f, R3 ;  /* 0x0000001fff007819 */ /* 0x000fc80000011403 */
[----:B------:R-:W-:-:S04]  /*9150*/  LEA.HI R0, R0, R3, RZ, 0x7 ;  /* 0x0000000300007211 */ /* 0x000fc800078f38ff */
[----:B------:R-:W-:-:S04]  /*9160*/  SHF.R.S32.HI R0, RZ, 0x7, R0 ;  /* 0x00000007ff007819 */ /* 0x000fc80000011400 */
[----:B------:R-:W-:-:S04]  /*9170*/  VIMNMX R127, R127, R0, PT ;  /* 0x000000007f7f7248 */ /* 0x000fc80003fe0100 */
[----:B------:R-:W-:Y:S01]  /*9180*/  ISETP.GE.AND P1, PT, R127, 0x1, PT ;  /* 0x000000017f00780c */ /* 0x000fe20003f26270 */
[----:B------:R-:W-:-:S12]  /*9190*/  @P0 BRA `(.L_x_8897) ;  /* 0x00000000000c0947 */ /* 0x000fd80003800000 */
[----:B------:R-:W0:Y:S01]  /*91a0*/  FENCE.VIEW.ASYNC.G ;  /* 0x00000000000073c6 */ /* 0x000e220000000100 */
[----:B------:R-:W-:Y:S05]  /*91b0*/  WARPSYNC.ALL ;  /* 0x0000000000007948 */ /* 0x000fea0003800000 */
[----:B0-----:R-:W-:Y:S06]  /*91c0*/  BAR.ARV 0xc, 0x180 ;  /* 0x0306000000007b1d */ /* 0x001fec0000002000 */
.L_x_8897:
        /* <DEDUP_REMOVED lines=31> */
.L_x_8899:
[----:B------:R-:W-:Y:S05]  /*93c0*/  BSYNC B0 ;  /* 0x0000000000007941 */ /* 0x000fea0003800000 */
.L_x_8898:
[-C--:B------:R-:W-:Y:S01]  /*93d0*/  IMAD R191, R217, R88.reuse, RZ ;  /* 0x00000058d9bf7224 */ /* 0x080fe200078e02ff */
        /* <DEDUP_REMOVED lines=46> */
.L_x_9186:
        /* <DEDUP_REMOVED lines=26> */
.L_x_8902:
        /* <DEDUP_REMOVED lines=12> */
.L_x_8906:
[----:B-1----:R1:W2:Y:S02]  /*9920*/  SYNCS.PHASECHK.TRANS64.TRYWAIT P0, [R2+URZ+0x28800], R3 ;  /* 0x02880003020075a7 */ /* 0x0022a4000800017f */
[----:B--2---:R-:W-:Y:S05]  /*9930*/  @!P0 NANOSLEEP.SYNCS 0x989680 ;  /* 0x009896800000895d */ /* 0x004fea0003900000 */
[----:B------:R-:W2:Y:S02]  /*9940*/  @!P0 SYNCS.PHASECHK.TRANS64 P0, [R2+URZ+0x28800], R3 ;  /* 0x02880003020085a7 */ /* 0x000ea4000800007f */
[----:B--2---:R-:W-:Y:S05]  /*9950*/  @!P0 BRA `(.L_x_8906) ;  /* 0xfffffffc00f08947 */ /* 0x004fea000383ffff */
.L_x_8905:
[----:B------:R-:W-:Y:S05]  /*9960*/  BSYNC B0 ;  /* 0x0000000000007941 */ /* 0x000fea0003800000 */
.L_x_8904:
[----:B------:R-:W-:Y:S05]  /*9970*/  BRA `(.L_x_8907) ;  /* 0x0000005400007947 */ /* 0x000fea0003800000 */
.L_x_8903:
        /* <DEDUP_REMOVED lines=29> */
.L_x_8908:
        /* <DEDUP_REMOVED lines=39> */
.L_x_9192:
        /* <DEDUP_REMOVED lines=31> */
.L_x_8913:
[----:B------:R-:W-:Y:S05]  /*9fb0*/  BSYNC B1 ;  /* 0x0000000000017941 */ /* 0x000fea0003800000 */
.L_x_8912:
        /* <DEDUP_REMOVED lines=23> */
.L_x_9198:
        /* <DEDUP_REMOVED lines=30> */
.L_x_8916:
[----:B------:R-:W-:Y:S05]  /*a310*/  BSYNC B1 ;  /* 0x0000000000017941 */ /* 0x000fea0003800000 */
.L_x_8915:
        /* <DEDUP_REMOVED lines=22> */
.L_x_9204:
        /* <DEDUP_REMOVED lines=31> */
.L_x_8919:
[----:B------:R-:W-:Y:S05]  /*a670*/  BSYNC B1 ;  /* 0x0000000000017941 */ /* 0x000fea0003800000 */
.L_x_8918:
        /* <DEDUP_REMOVED lines=23> */
.L_x_9210:
        /* <DEDUP_REMOVED lines=34> */
.L_x_8922:
[----:B------:R-:W-:Y:S05]  /*aa10*/  BSYNC B1 ;  /* 0x0000000000017941 */ /* 0x000fea0003800000 */
.L_x_8921:
[----:B------:R-:W4:Y:S01]  /*aa20*/  SYNCS.PHASECHK.TRANS64.TRYWAIT P0, [R2+URZ+0x28800], R77 ;  /* 0x0288004d020075a7 */ /* 0x000f22000800017f */
[----:B-----5:R-:W-:Y:S01]  /*aa30*/  IMAD.MOV.U32 R4, RZ, RZ, R9 ;  /* 0x000000ffff047224 */ /* 0x020fe200078e0009 */
[----:B---3--:R-:W-:Y:S01]  /*aa40*/  VIADDMNMX R3, R75, -R190, 0x80, PT ;  /* 0x000000804b037446 */ /* 0x008fe200038009be */
[----:B--2---:R-:W-:Y:S01]  /*aa50*/  IMAD.MOV.U32 R0, RZ, RZ, R8 ;  /* 0x000000ffff007224 */ /* 0x004fe200078e0008 */
        /* <DEDUP_REMOVED lines=14> */
.L_x_9211:
[----:B------:R-:W-:Y:S05]  /*ab40*/  BSYNC B1 ;  /* 0x0000000000017941 */ /* 0x000fea0003800000 */
.L_x_8923:
        /* <DEDUP_REMOVED lines=55> */
.L_x_8928:
[----:B------:R-:W-:Y:S05]  /*aec0*/  BSYNC B2 ;  /* 0x0000000000027941 */ /* 0x000fea0003800000 */
.L_x_8927:
        /* <DEDUP_REMOVED lines=47> */
.L_x_8926:
[----:B------:R-:W-:Y:S05]  /*b1c0*/  BSYNC B1 ;  /* 0x0000000000017941 */ /* 0x000fea0003800000 */
.L_x_8925:
        /* <DEDUP_REMOVED lines=54> */
.L_x_8932:
[----:B------:R-:W-:Y:S05]  /*b530*/  BSYNC B2 ;  /* 0x0000000000027941 */ /* 0x000fea0003800000 */
.L_x_8931:
        /* <DEDUP_REMOVED lines=47> */
.L_x_8930:
[----:B------:R-:W-:Y:S05]  /*b830*/  BSYNC B1 ;  /* 0x0000000000017941 */ /* 0x000fea0003800000 */
.L_x_8929:
        /* <DEDUP_REMOVED lines=54> */
.L_x_8936:
[----:B------:R-:W-:Y:S05]  /*bba0*/  BSYNC B2 ;  /* 0x0000000000027941 */ /* 0x000fea0003800000 */
.L_x_8935:
        /* <DEDUP_REMOVED lines=47> */
.L_x_8934:
[----:B------:R-:W-:Y:S05]  /*bea0*/  BSYNC B1 ;  /* 0x0000000000017941 */ /* 0x000fea0003800000 */
.L_x_8933:
        /* <DEDUP_REMOVED lines=18> */
[----:B------:R-:W-:Y:S02]  /*bfd0*/  LOP3.LUT R52, R52, 0xffff0000, RZ, 0xc0, !PT ;  /* 0xffff000034347812 */ /* 0x000fe400078ec0ff */
[----:B------:R-:W-:Y:S02]  /*bfe0*/  LOP3.LUT R58, R58, 0xffff0000, RZ, 0xc0, !PT ;  /* 0xffff00003a3a7812 */ /* 0x000fe400078ec0ff */
        /* <DEDUP_REMOVED lines=33> */
.L_x_8939:
[----:B------:R-:W-:Y:S05]  /*c200*/  BSYNC B1 ;  /* 0x0000000000017941 */ /* 0x000fea0003800000 */
.L_x_8938:
        /* <DEDUP_REMOVED lines=48> */
.L_x_8910:
        /* <DEDUP_REMOVED lines=79> */
.L_x_9221:
        /* <DEDUP_REMOVED lines=19> */
.L_x_8942:
[----:B------:R-:W-:Y:S05]  /*cb30*/  BSYNC B1 ;  /* 0x0000000000017941 */ /* 0x000fea0003800000 */
.L_x_8941:
        /* <DEDUP_REMOVED lines=65> */
.L_x_9231:
        /* <DEDUP_REMOVED lines=23> */
.L_x_8945:
[----:B------:R-:W-:Y:S05]  /*d0c0*/  BSYNC B1 ;  /* 0x0000000000017941 */ /* 0x000fea0003800000 */
.L_x_8944:
        /* <DEDUP_REMOVED lines=22> */
.L_x_9232:
[----:B------:R-:W-:Y:S05]  /*d230*/  BSYNC B1 ;  /* 0x0000000000017941 */ /* 0x000fea0003800000 */
.L_x_8946:
        /* <DEDUP_REMOVED lines=106> */
.L_x_8949:
[----:B------:R-:W-:Y:S05]  /*d8e0*/  BSYNC B1 ;  /* 0x0000000000017941 */ /* 0x000fea0003800000 */
.L_x_8948:
        /* <DEDUP_REMOVED lines=106> */
.L_x_8951:
[----:B------:R-:W-:Y:S05]  /*df90*/  BSYNC B1 ;  /* 0x0000000000017941 */ /* 0x000fea0003800000 */
.L_x_8950:
        /* <DEDUP_REMOVED lines=106> */
.L_x_8953:
[----:B------:R-:W-:Y:S05]  /*e640*/  BSYNC B1 ;  /* 0x0000000000017941 */ /* 0x000fea0003800000 */
.L_x_8952:
        /* <DEDUP_REMOVED lines=106> */
.L_x_8937:
[----:B------:R-:W-:Y:S05]  /*ecf0*/  BSYNC B0 ;  /* 0x0000000000007941 */ /* 0x000fea0003800000 */
.L_x_8909:
        /* <DEDUP_REMOVED lines=8> */
.L_x_8907:
[----:B------:R-:W-:-:S05]  /*ed80*/  IMAD.U32 R0, RZ, RZ, UR45 ;  /* 0x0000002dff007e24 */ /* 0x000fca000f8e00ff */
[----:B------:R-:W-:-:S13]  /*ed90*/  ISETP.NE.AND P0, PT, R0, 0x3, PT ;  /* 0x000000030000780c */ /* 0x000fda0003f05270 */
[----:B------:R-:W-:Y:S05]  /*eda0*/  @!P0 BRA `(.L_x_8954) ;  /* 0x0000000000048947 */ /* 0x000fea0003800000 */
[----:B------:R-:W-:Y:S01]  /*edb0*/  BPT.TRAP 0x1 ;  /* 0x000000040000795c */ /* 0x000fe20000300000 */
.L_x_8954:
[----:B01----:R-:W-:Y:S01]  /*edc0*/  IMAD R3, R184, 0x8, R2 ;  /* 0x00000008b8037824 */ /* 0x003fe200078e0202 */
[----:B------:R-:W-:-:S04]  /*edd0*/  SHF.L.U32 R0, R186, 0x1f, RZ ;  /* 0x0000001fba007819 */ /* 0x000fc800000006ff */
[----:B------:R0:W1:Y:S01]  /*ede0*/  SYNCS.PHASECHK.TRANS64.TRYWAIT P2, [R3+URZ+0x28830], R0 ;  /* 0x02883000030075a7 */ /* 0x000062000804017f */
[----:B------:R-:W-:Y:S05]  /*edf0*/  @!P0 BRA `(.L_x_8955) ;  /* 0x0000000000048947 */ /* 0x000fea0003800000 */
[----:B------:R-:W-:Y:S01]  /*ee00*/  BPT.TRAP 0x1 ;  /* 0x000000040000795c */ /* 0x000fe20000300000 */
.L_x_8955:
[----:B--234-:R-:W2:Y:S02]  /*ee10*/  S2R R4, SR_TID.X ;  /* 0x0000000000047919 */ /* 0x01cea40000002100 */
[----:B--2---:R-:W-:-:S04]  /*ee20*/  LOP3.LUT R4, R4, 0x7f, RZ, 0xc0, !PT ;  /* 0x0000007f04047812 */ /* 0x004fc800078ec0ff */
[----:B------:R-:W-:Y:S01]  /*ee30*/  ISETP.NE.AND P1, PT, R4, RZ, PT ;  /* 0x000000ff0400720c */ /* 0x000fe20003f25270 */
[----:B-1----:R-:W-:-:S12]  /*ee40*/  @P2 BRA `(.L_x_8956) ;  /* 0x0000000000082947 */ /* 0x002fd80003800000 */
[----:B------:R-:W1:Y:S02]  /*ee50*/  SYNCS.PHASECHK.TRANS64.TRYWAIT P2, [R3+URZ+0x28830], R0 ;  /* 0x02883000030075a7 */ /* 0x000e64000804017f */
[----:B-1----:R-:W-:Y:S05]  /*ee60*/  @!P2 BRA `(.L_x_8957) ;  /* 0x000001440060a947 */ /* 0x002fea0003800000 */
.L_x_8956:
        /* <DEDUP_REMOVED lines=52> */
[----:B------:R-:W-:Y:S01]  /*f1b0*/  @!P1 VIADD R3, R3, 0x28840 ;  /* 0x0002884003039836 */ /* 0x000fe20000000000 */
[----:B------:R-:W-:Y:S01]  /*f1c0*/  R2UR UR26, R8 ;  /* 0x00000000081a72ca */ /* 0x000fe200000e0000 */
[C---:B------:R-:W-:Y:S01]  /*f1d0*/  VIADD R8, R6.reuse, 0x404 ;  /* 0x0000040406087836 */ /* 0x040fe20000000000 */
[----:B------:R-:W-:Y:S01]  /*f1e0*/  ULDC UR46, c[0x0][0x988] ;  /* 0x00026200002e7ab9 */ /* 0x000fe20000000800 */
[----:B------:R-:W-:Y:S01]  /*f1f0*/  VIADD R6, R6, 0x406 ;  /* 0x0000040606067836 */ /* 0x000fe20000000000 */
[----:B------:R-:W-:Y:S01]  /*f200*/  @!P1 PRMT R3, RZ, 0x654, R3 ;  /* 0x00000654ff039816 */ /* 0x000fe20000000003 */
[----:B------:R-:W-:Y:S01]  /*f210*/  ULDC UR47, c[0x0][0x988] ;  /* 0x00026200002f7ab9 */ /* 0x000fe20000000800 */
[----:B------:R-:W-:-:S02]  /*f220*/  R2UR UR30, R8 ;  /* 0x00000000081e72ca */ /* 0x000fc400000e0000 */
[----:B------:R-:W-:Y:S02]  /*f230*/  CS2R R150, SRZ ;  /* 0x0000000000967805 */ /* 0x000fe4000001ff00 */
[----:B------:R-:W-:Y:S02]  /*f240*/  R2UR UR34, R6 ;  /* 0x00000000062272ca */ /* 0x000fe400000e0000 */
        /* <DEDUP_REMOVED lines=13> */
[----:B0-----:R-:W-:Y:S01]  /*f320*/  ISETP.NE.AND P2, PT, R0, 0x1, PT ;  /* 0x000000010000780c */ /* 0x001fe20003f45270 */
[----:B------:R-:W-:Y:S01]  /*f330*/  IMAD.IADD R0, R204, 0x1, R190 ;  /* 0x00000001cc007824 */ /* 0x000fe200078e02be */
[----:B------:R-:W-:Y:S02]  /*f340*/  CS2R R122, SRZ ;  /* 0x00000000007a7805 */ /* 0x000fe4000001ff00 */
[----:B------:R-:W-:-:S02]  /*f350*/  CS2R R120, SRZ ;  /* 0x0000000000787805 */ /* 0x000fc4000001ff00 */
[----:B------:R-:W-:Y:S02]  /*f360*/  CS2R R118, SRZ ;  /* 0x0000000000767805 */ /* 0x000fe4000001ff00 */
[----:B------:R-:W-:Y:S02]  /*f370*/  CS2R R116, SRZ ;  /* 0x0000000000747805 */ /* 0x000fe4000001ff00 */
[----:B------:R-:W-:Y:S02]  /*f380*/  CS2R R114, SRZ ;  /* 0x0000000000727805 */ /* 0x000fe4000001ff00 */
[----:B------:R-:W-:Y:S01]  /*f390*/  CS2R R112, SRZ ;  /* 0x0000000000707805 */ /* 0x000fe2000001ff00 */
[----:B------:R-:W0:Y:S08]  /*f3a0*/  @P2 LDC R7, c[0x0][0x44c] ;  /* 0x00011300ff072b82 */ /* 0x000e300000000800 */
[----:B------:R-:W1:Y:S01]  /*f3b0*/  @P2 LDC R9, c[0x0][0x450] ;  /* 0x00011400ff092b82 */ /* 0x000e620000000800 */
[----:B0-----:R-:W-:-:S05]  /*f3c0*/  @P2 IMAD.HI.U32 R4, R0, R7, RZ ;  /* 0x0000000700042227 */ /* 0x001fca00078e00ff */
[----:B-1----:R-:W-:Y:S01]  /*f3d0*/  @P2 SHF.R.U32.HI R0, RZ, R9, R4 ;  /* 0x00000009ff002219 */ /* 0x002fe20000011604 */
[----:B------:R-:W-:-:S04]  /*f3e0*/  IMAD.MOV.U32 R9, RZ, RZ, -0x80 ;  /* 0xffffff80ff097424 */ /* 0x000fc800078e00ff */
[----:B------:R-:W0:Y:S01]  /*f3f0*/  SHFL.IDX PT, R7, R0, 0x1, 0x1c1f ;  /* 0x003c1f0000077f89 */ /* 0x000e2200000e0000 */
[----:B------:R-:W-:-:S05]  /*f400*/  IMAD R4, R88, R9, 0x80 ;  /* 0x0000008058047424 */ /* 0x000fca00078e0209 */
[C-C-:B------:R-:W-:Y:S02]  /*f410*/  IADD3 R6, -R197.reuse, 0x1, R4.reuse ;  /* 0x00000001c5067810 */ /* 0x140fe40007ffe104 */
[----:B------:R-:W-:Y:S02]  /*f420*/  IADD3 R4, -R197, R193, R4 ;  /* 0x000000c1c5047210 */ /* 0x000fe40007ffe104 */
[----:B------:R-:W-:-:S04]  /*f430*/  IADD3 R89, -R192, R6, R193 ;  /* 0x00000006c0597210 */ /* 0x000fc80007ffe1c1 */
[----:B0-----:R-:W-:-:S04]  /*f440*/  VIADDMNMX R6, R7, R89, R4, PT ;  /* 0x0000005907067246 */ /* 0x001fc80003800104 */
[C---:B------:R-:W-:Y:S02]  /*f450*/  ISETP.GT.AND P4, PT, R6.reuse, RZ, PT ;  /* 0x000000ff0600720c */ /* 0x040fe40003f84270 */
[C---:B------:R-:W-:Y:S02]  /*f460*/  ISETP.GT.AND P5, PT, R6.reuse, 0x1, PT ;  /* 0x000000010600780c */ /* 0x040fe40003fa4270 */
[----:B------:R-:W-:Y:S01]  /*f470*/  ISETP.GT.AND P3, PT, R6, 0x8, PT ;  /* 0x000000080600780c */ /* 0x000fe20003f64270 */
[----:B------:R-:W-:Y:S02]  /*f480*/  WARPGROUP.DEPBAR.LE gsb0, 0x0 ;  /* 0x00008000000079c5 */ /* 0x000fe40000010000 */
[----:B------:R-:W-:-:S06]  /*f490*/  WARPGROUP.ARRIVE ;  /* 0x00000000000079c5 */ /* 0x000fcc0000000000 */
[----:B------:R-:W-:Y:S03]  /*f4a0*/  HGMMA.64x128x16.F32.BF16 R24, gdesc[UR8], R24, gsb0 ;  /* 0x01e00000081879f0 */ /* 0x000fe60008001818 */
[----:B------:R-:W-:Y:S02]  /*f4b0*/  WARPGROUP.DEPBAR.LE gsb0, 0x0 ;  /* 0x00008000000079c5 */ /* 0x000fe40000010000 */
[----:B------:R-:W-:-:S07]  /*f4c0*/  WARPGROUP.ARRIVE ;  /* 0x00000000000079c5 */ /* 0x000fce0000000000 */
[----:B------:R-:W-:Y:S01]  /*f4d0*/  HGMMA.64x128x16.F32.BF16 R24, gdesc[UR4], R24, gsb0 ;  /* 0x01e00000041879f0 */ /* 0x000fe20008001818 */
[----:B------:R-:W-:Y:S02]  /*f4e0*/  ULDC UR6, c[0x0][0x988] ;  /* 0x0002620000067ab9 */ /* 0x000fe40000000800 */
        /* <DEDUP_REMOVED lines=22> */
[C---:B------:R-:W-:Y:S02]  /*f650*/  ISETP.GT.AND P3, PT, R6.reuse, 0x10, PT ;  /* 0x000000100600780c */ /* 0x040fe40003f64270 */
[----:B-----5:R-:W-:Y:S02]  /*f660*/  FSEL R111, R31, -INF , P4 ;  /* 0xff8000001f6f7808 */ /* 0x020fe40002000000 */
[----:B------:R-:W-:Y:S02]  /*f670*/  FMNMX.FTZ R8, R109, R8, !PT ;  /* 0x000000086d087209 */ /* 0x000fe40007810000 */
[----:B------:R-:W-:Y:S02]  /*f680*/  ISETP.GT.AND P4, PT, R6, 0x11, PT ;  /* 0x000000110600780c */ /* 0x000fe40003f84270 */
[----:B------:R-:W-:-:S02]  /*f690*/  FSEL R93, R34, -INF , P3 ;  /* 0xff800000225d7808 */ /* 0x000fc40001800000 */
[----:B------:R-:W-:Y:S01]  /*f6a0*/  FMNMX.FTZ R8, R111, R8, !PT ;  /* 0x000000086f087209 */ /* 0x000fe20007810000 */
[----:B------:R1:W2:Y:S01]  /*f6b0*/  SHFL.IDX PT, R34, R0, RZ, 0x1c1f ;  /* 0x001c1fff00227589 */ /* 0x0002a200000e0000 */
[C---:B------:R-:W-:Y:S02]  /*f6c0*/  ISETP.GT.AND P3, PT, R6.reuse, 0x18, PT ;  /* 0x000000180600780c */ /* 0x040fe40003f64270 */
[----:B------:R-:W-:Y:S02]  /*f6d0*/  FSEL R97, R35, -INF , P4 ;  /* 0xff80000023617808 */ /* 0x000fe40002000000 */
[----:B------:R-:W-:Y:S02]  /*f6e0*/  FMNMX.FTZ R8, R93, R8, !PT ;  /* 0x000000085d087209 */ /* 0x000fe40007810000 */
[----:B------:R-:W-:Y:S01]  /*f6f0*/  ISETP.GT.AND P4, PT, R6, 0x19, PT ;  /* 0x000000190600780c */ /* 0x000fe20003f84270 */
[----:B-1----:R-:W-:Y:S01]  /*f700*/  IMAD.U32 R0, RZ, RZ, UR6 ;  /* 0x00000006ff007e24 */ /* 0x002fe2000f8e00ff */
        /* <DEDUP_REMOVED lines=19> */
[----:B------:R-:W-:Y:S01]  /*f840*/  FMNMX.FTZ R8, R47, R8, !PT ;  /* 0x000000082f087209 */ /* 0x000fe20007810000 */
[----:B------:R-:W1:Y:S01]  /*f850*/  @P2 LDC R50, c[0x0][0x450] ;  /* 0x00011400ff322b82 */ /* 0x000e620000000800 */
        /* <DEDUP_REMOVED lines=54> */
[----:B------:R-:W-:Y:S02]  /*fbc0*/  FSEL R87, R87, -INF , P4 ;  /* 0xff80000057577808 */ /* 0x000fe40002000000 */
[----:B------:R-:W-:Y:S02]  /*fbd0*/  FMNMX.FTZ R8, R13, R8, !PT ;  /* 0x000000080d087209 */ /* 0x000fe40007810000 */
[----:B--2---:R-:W-:Y:S02]  /*fbe0*/  VIADDMNMX R34, R34, R89, R4, PT ;  /* 0x0000005922227246 */ /* 0x004fe40003800104 */
[----:B------:R-:W-:Y:S02]  /*fbf0*/  FMNMX.FTZ R6, R87, R8, !PT ;  /* 0x0000000857067209 */ /* 0x000fe40007810000 */
[----:B------:R-:W-:-:S02]  /*fc00*/  ISETP.GT.AND P4, PT, R34, RZ, PT ;  /* 0x000000ff2200720c */ /* 0x000fc40003f84270 */
[----:B------:R-:W-:Y:S01]  /*fc10*/  ISETP.GT.AND P5, PT, R34, 0x1, PT ;  /* 0x000000012200780c */ /* 0x000fe20003fa4270 */
[----:B------:R-:W2:Y:S03]  /*fc20*/  SHFL.BFLY PT, R43, R6, 0x2, 0x1f ;  /* 0x0c401f00062b7f89 */ /* 0x000ea600000e0000 */
[----:B------:R-:W-:Y:S02]  /*fc30*/  FSEL R20, R25, -INF , P5 ;  /* 0xff80000019147808 */ /* 0x000fe40002800000 */
[----:B--2---:R-:W-:-:S05]  /*fc40*/  FMNMX.FTZ R43, R6, R43, !PT ;  /* 0x0000002b062b7209 */ /* 0x004fca0007810000 */
[----:B------:R-:W2:Y:S02]  /*fc50*/  SHFL.BFLY PT, R8, R43, 0x1, 0x1f ;  /* 0x0c201f002b087f89 */ /* 0x000ea400000e0000 */
[----:B--2---:R-:W-:Y:S02]  /*fc60*/  FMNMX.FTZ R8, R43, R8, !PT ;  /* 0x000000082b087209 */ /* 0x004fe40007810000 */
[----:B------:R-:W-:Y:S02]  /*fc70*/  FSEL R43, R24, -INF , P4 ;  /* 0xff800000182b7808 */ /* 0x000fe40002000000 */
[C---:B------:R-:W-:Y:S01]  /*fc80*/  FSETP.NEU.FTZ.AND P3, PT, R8.reuse, -INF , PT ;  /* 0xff8000000800780b */ /* 0x040fe20003f7d000 */
[----:B------:R-:W-:Y:S01]  /*fc90*/  FMUL.FTZ R14, R8, R0 ;  /* 0x00000000080e7220 */ /* 0x000fe20000410000 */
[----:B------:R-:W-:Y:S02]  /*fca0*/  ISETP.GT.AND P4, PT, R34, 0x9, PT ;  /* 0x000000092200780c */ /* 0x000fe40003f84270 */
[----:B------:R-:W-:-:S02]  /*fcb0*/  FMNMX.FTZ R10, R43, R20, !PT ;  /* 0x000000142b0a7209 */ /* 0x000fc40007810000 */
[----:B------:R-:W-:Y:S02]  /*fcc0*/  FSEL R14, R14, RZ, P3 ;  /* 0x000000ff0e0e7208 */ /* 0x000fe40001800000 */
[----:B------:R-:W-:Y:S02]  /*fcd0*/  ISETP.GT.AND P3, PT, R34, 0x8, PT ;  /* 0x000000082200780c */ /* 0x000fe40003f64270 */
        /* <DEDUP_REMOVED lines=27> */
[----:B------:R2:W-:Y:S01]  /*fe90*/  MUFU.EX2 R10, R24 ;  /* 0x00000018000a7308 */ /* 0x0005e20000000800 */
        /* <DEDUP_REMOVED lines=11> */
[--C-:B------:R-:W-:Y:S01]  /*ff50*/  FFMA.FTZ R159, R7, R0, -R14.reuse ;  /* 0x00000000079f7223 */ /* 0x100fe2000001080e */
[----:B------:R-:W-:Y:S01]  /*ff60*/  FSEL R41, R41, -INF , P4 ;  /* 0xff80000029297808 */ /* 0x000fe20002000000 */
[----:B------:R-:W-:Y:S01]  /*ff70*/  MUFU.EX2 R181, R181 ;  /* 0x000000b500b57308 */ /* 0x000fe20000000800 */
[----:B------:R-:W-:Y:S01]  /*ff80*/  FMNMX.FTZ R12, R97, R12, !PT ;  /* 0x0000000c610c7209 */ /* 0x000fe20007810000 */
[-CC-:B------:R-:W-:Y:S01]  /*ff90*/  FFMA.FTZ R6, R111, R0.reuse, -R14.reuse ;  /* 0x000000006f067223 */ /* 0x180fe2000001080e */
[----:B------:R-:W-:Y:S01]  /*ffa0*/  ISETP.GT.AND P4, PT, R34, 0x29, PT ;  /* 0x000000292200780c */ /* 0x000fe20003f84270 */
[-CC-:B------:R-:W-:Y:S01]  /*ffb0*/  FFMA.FTZ R165, R9, R0.reuse, -R14.reuse ;  /* 0x0000000009a57223 */ /* 0x180fe2000001080e */
[----:B------:R-:W-:Y:S01]  /*ffc0*/  FSEL R101, R44, -INF , P3 ;  /* 0xff8000002c657808 */ /* 0x000fe20001800000 */
[--C-:B------:R-:W-:Y:S01]  /*ffd0*/  FFMA.FTZ R167, R13, R0, -R14.reuse ;  /* 0x000000000da77223 */ /* 0x100fe2000001080e */
[----:B--2---:R-:W-:Y:S01]  /*ffe0*/  FMNMX.FTZ R24, R41, R12, !PT ;  /* 0x0000000c29187209 */ /* 0x004fe20007810000 */
[----:B------:R2:W3:Y:S01]  /*fff0*/  MUFU.EX2 R4, R107 ;  /* 0x0000006b00047308 */ /* 0x0004e20000000800 */
[C---:B------:R-:W-:Y:S01]  /*10000*/  ISETP.GT.AND P3, PT, R34.reuse, 0x30, PT ;  /* 0x000000302200780c */ /* 0x040fe20003f64270 */
[-CC-:B------:R-:W-:Y:S01]  /*10010*/  FFMA.FTZ R163, R21, R0.reuse, -R14.reuse ;  /* 0x0000000015a37223 */ /* 0x180fe2000001080e */
[----:B------:R-:W-:Y:S01]  /*10020*/  FSEL R45, R45, -INF , P4 ;  /* 0xff8000002d2d7808 */ /* 0x000fe20002000000 */
[--C-:B------:R-:W-:Y:S01]  /*10030*/  FFMA.FTZ R161, R27, R0, -R14.reuse ;  /* 0x000000001ba17223 */ /* 0x100fe2000001080e */
[----:B------:R-:W-:Y:S01]  /*10040*/  FMNMX.FTZ R24, R101, R24, !PT ;  /* 0x0000001865187209 */ /* 0x000fe20007810000 */
[-CC-:B------:R-:W-:Y:S01]  /*10050*/  FFMA.FTZ R59, R59, R0.reuse, -R14.reuse ;  /* 0x000000003b3b7223 */ /* 0x180fe2000001080e */
[----:B------:R-:W-:Y:S01]  /*10060*/  ISETP.GT.AND P4, PT, R34, 0x31, PT ;  /* 0x000000312200780c */ /* 0x000fe20003f84270 */
[----:B------:R4:W-:Y:S01]  /*10070*/  MUFU.EX2 R12, R26 ;  /* 0x0000001a000c7308 */ /* 0x0009e20000000800 */
[----:B------:R-:W-:Y:S01]  /*10080*/  FSEL R103, R48, -INF , P3 ;  /* 0xff80000030677808 */ /* 0x000fe20001800000 */
[--C-:B------:R-:W-:Y:S01]  /*10090*/  FFMA.FTZ R38, R71, R0, -R14.reuse ;  /* 0x0000000047267223 */ /* 0x100fe2000001080e */
[----:B------:R-:W-:Y:S01]  /*100a0*/  FMNMX.FTZ R24, R45, R24, !PT ;  /* 0x000000182d187209 */ /* 0x000fe20007810000 */
[-CC-:B------:R-:W-:Y:S01]  /*100b0*/  FFMA.FTZ R42, R79, R0.reuse, -R14.reuse ;  /* 0x000000004f2a7223 */ /* 0x180fe2000001080e */
[----:B------:R-:W-:Y:S01]  /*100c0*/  ISETP.GT.AND P3, PT, R34, 0x38, PT ;  /* 0x000000382200780c */ /* 0x000fe20003f64270 */
[----:B------:R-:W-:Y:S01]  /*100d0*/  FFMA.FTZ R83, R83, R0, -R14 ;  /* 0x0000000053537223 */ /* 0x000fe2000001080e */
[----:B------:R-:W-:Y:S01]  /*100e0*/  FSEL R49, R49, -INF , P4 ;  /* 0xff80000031317808 */ /* 0x000fe20002000000 */
[----:B------:R-:W0:Y:S01]  /*100f0*/  MUFU.EX2 R183, R183 ;  /* 0x000000b700b77308 */ /* 0x000e220000000800 */
[----:B------:R-:W-:-:S02]  /*10100*/  FMNMX.FTZ R24, R103, R24, !PT ;  /* 0x0000001867187209 */ /* 0x000fc40007810000 */
[----:B------:R-:W-:Y:S02]  /*10110*/  CS2R R110, SRZ ;  /* 0x00000000006e7805 */ /* 0x000fe4000001ff00 */
[----:B------:R-:W-:Y:S02]  /*10120*/  ISETP.GT.AND P4, PT, R34, 0x39, PT ;  /* 0x000000392200780c */ /* 0x000fe40003f84270 */
[----:B------:R-:W-:Y:S02]  /*10130*/  CS2R R108, SRZ ;  /* 0x00000000006c7805 */ /* 0x000fe4000001ff00 */
[----:B------:R-:W-:Y:S02]  /*10140*/  FSEL R99, R52, -INF , P3 ;  /* 0xff80000034637808 */ /* 0x000fe40001800000 */
[----:B--2---:R-:W-:Y:S02]  /*10150*/  CS2R R106, SRZ ;  /* 0x00000000006a7805 */ /* 0x004fe4000001ff00 */
[----:B----4-:R-:W-:Y:S01]  /*10160*/  FMNMX.FTZ R26, R49, R24, !PT ;  /* 0x00000018311a7209 */ /* 0x010fe20007810000 */
[----:B------:R-:W2:Y:S01]  /*10170*/  MUFU.EX2 R6, R6 ;  /* 0x0000000600067308 */ /* 0x000ea20000000800 */
[----:B------:R-:W-:-:S02]  /*10180*/  ISETP.GT.AND P3, PT, R34, 0x40, PT ;  /* 0x000000402200780c */ /* 0x000fc40003f64270 */
[----:B------:R-:W-:Y:S02]  /*10190*/  CS2R R104, SRZ ;  /* 0x0000000000687805 */ /* 0x000fe4000001ff00 */
[----:B------:R-:W-:Y:S02]  /*101a0*/  FSEL R53, R53, -INF , P4 ;  /* 0xff80000035357808 */ /* 0x000fe40002000000 */
[----:B------:R-:W-:Y:S02]  /*101b0*/  FMNMX.FTZ R26, R99, R26, !PT ;  /* 0x0000001a631a7209 */ /* 0x000fe40007810000 */
[----:B------:R-:W-:Y:S01]  /*101c0*/  ISETP.GT.AND P4, PT, R34, 0x41, PT ;  /* 0x000000412200780c */ /* 0x000fe20003f84270 */
[----:B------:R4:W-:Y:S01]  /*101d0*/  MUFU.EX2 R24, R28 ;  /* 0x0000001c00187308 */ /* 0x0009e20000000800 */
[----:B------:R-:W-:Y:S02]  /*101e0*/  FSEL R95, R56, -INF , P3 ;  /* 0xff800000385f7808 */ /* 0x000fe40001800000 */
[----:B------:R-:W-:-:S02]  /*101f0*/  FMNMX.FTZ R26, R53, R26, !PT ;  /* 0x0000001a351a7209 */ /* 0x000fc40007810000 */
[C---:B------:R-:W-:Y:S02]  /*10200*/  ISETP.GT.AND P3, PT, R34.reuse, 0x48, PT ;  /* 0x000000482200780c */ /* 0x040fe40003f64270 */
[----:B------:R-:W-:Y:S01]  /*10210*/  FSEL R57, R57, -INF , P4 ;  /* 0xff80000039397808 */ /* 0x000fe20002000000 */
[----:B------:R-:W1:Y:S01]  /*10220*/  MUFU.EX2 R177, R177 ;  /* 0x000000b100b17308 */ /* 0x000e620000000800 */
[----:B------:R-:W-:Y:S02]  /*10230*/  FMNMX.FTZ R26, R95, R26, !PT ;  /* 0x0000001a5f1a7209 */ /* 0x000fe40007810000 */
[----:B------:R-:W-:Y:S02]  /*10240*/  ISETP.GT.AND P4, PT, R34, 0x49, PT ;  /* 0x000000492200780c */ /* 0x000fe40003f84270 */
[----:B------:R-:W-:Y:S02]  /*10250*/  FSEL R91, R60, -INF , P3 ;  /* 0xff8000003c5b7808 */ /* 0x000fe40001800000 */
[----:B----4-:R-:W-:Y:S01]  /*10260*/  FMNMX.FTZ R28, R57, R26, !PT ;  /* 0x0000001a391c7209 */ /* 0x010fe20007810000 */
[----:B------:R-:W4:Y:S01]  /*10270*/  MUFU.EX2 R179, R179 ;  /* 0x000000b300b37308 */ /* 0x000f220000000800 */
[----:B------:R-:W-:-:S02]  /*10280*/  ISETP.GT.AND P3, PT, R34, 0x50, PT ;  /* 0x000000502200780c */ /* 0x000fc40003f64270 */
[----:B------:R-:W-:Y:S02]  /*10290*/  FSEL R61, R61, -INF , P4 ;  /* 0xff8000003d3d7808 */ /* 0x000fe40002000000 */
[----:B------:R-:W-:Y:S02]  /*102a0*/  FMNMX.FTZ R28, R91, R28, !PT ;  /* 0x0000001c5b1c7209 */ /* 0x000fe40007810000 */
[----:B------:R-:W-:Y:S01]  /*102b0*/  ISETP.GT.AND P4, PT, R34, 0x51, PT ;  /* 0x000000512200780c */ /* 0x000fe20003f84270 */
[----:B------:R3:W-:Y:S01]  /*102c0*/  MUFU.EX2 R26, R30 ;  /* 0x0000001e001a7308 */ /* 0x0007e20000000800 */
[----:B------:R-:W-:Y:S02]  /*102d0*/  FSEL R47, R64, -INF , P3 ;  /* 0xff800000402f7808 */ /* 0x000fe40001800000 */
[----:B------:R-:W-:Y:S02]  /*102e0*/  FMNMX.FTZ R28, R61, R28, !PT ;  /* 0x0000001c3d1c7209 */ /* 0x000fe40007810000 */
[----:B------:R-:W-:-:S02]  /*102f0*/  ISETP.GT.AND P3, PT, R34, 0x58, PT ;  /* 0x000000582200780c */ /* 0x000fc40003f64270 */
[----:B------:R-:W-:Y:S01]  /*10300*/  FSEL R65, R65, -INF , P4 ;  /* 0xff80000041417808 */ /* 0x000fe20002000000 */
[----:B------:R-:W-:Y:S01]  /*10310*/  MUFU.EX2 R173, R173 ;  /* 0x000000ad00ad7308 */ /* 0x000fe20000000800 */
[----:B------:R-:W-:Y:S02]  /*10320*/  FMNMX.FTZ R28, R47, R28, !PT ;  /* 0x0000001c2f1c7209 */ /* 0x000fe40007810000 */
[----:B------:R-:W-:Y:S02]  /*10330*/  ISETP.GT.AND P4, PT, R34, 0x59, PT ;  /* 0x000000592200780c */ /* 0x000fe40003f84270 */
[----:B------:R-:W-:Y:S02]  /*10340*/  FSEL R39, R68, -INF , P3 ;  /* 0xff80000044277808 */ /* 0x000fe40001800000 */
[----:B---3--:R-:W-:Y:S01]  /*10350*/  FMNMX.FTZ R30, R65, R28, !PT ;  /* 0x0000001c411e7209 */ /* 0x008fe20007810000 */
[----:B------:R-:W-:Y:S01]  /*10360*/  MUFU.EX2 R175, R175 ;  /* 0x000000af00af7308 */ /* 0x000fe20000000800 */
        /* <DEDUP_REMOVED lines=25> */
[----:B------:R-:W-:Y:S01]  /*10500*/  FMNMX.FTZ R32, R55, R32, !PT ;  /* 0x0000002037207209 */ /* 0x000fe20007810000 */
[----:B---3--:R-:W-:Y:S01]  /*10510*/  FFMA.FTZ R36, R67, R0, -R14 ;  /* 0x0000000043247223 */ /* 0x008fe2000001080e */
[----:B------:R-:W-:Y:S02]  /*10520*/  ISETP.GT.AND P4, PT, R34, 0x79, PT ;  /* 0x000000792200780c */ /* 0x000fe40003f84270 */
[----:B------:R-:W-:Y:S02]  /*10530*/  FSEL R31, R84, -INF , P3 ;  /* 0xff800000541f7808 */ /* 0x000fe40001800000 */
[----:B------:R-:W-:Y:S01]  /*10540*/  FMNMX.FTZ R34, R81, R32, !PT ;  /* 0x0000002051227209 */ /* 0x000fe20007810000 */
[----:B------:R-:W-:Y:S01]  /*10550*/  MUFU.EX2 R155, R155 ;  /* 0x0000009b009b7308 */ /* 0x000fe20000000800 */
[----:B------:R-:W-:-:S02]  /*10560*/  FSEL R85, R85, -INF , P4 ;  /* 0xff80000055557808 */ /* 0x000fc40002000000 */
[----:B------:R-:W-:-:S04]  /*10570*/  FMNMX.FTZ R34, R31, R34, !PT ;  /* 0x000000221f227209 */ /* 0x000fc80007810000 */
[----:B------:R-:W-:Y:S01]  /*10580*/  FMNMX.FTZ R11, R85, R34, !PT ;  /* 0x00000022550b7209 */ /* 0x000fe20007810000 */
[----:B------:R-:W-:Y:S01]  /*10590*/  MUFU.EX2 R32, R59 ;  /* 0x0000003b00207308 */ /* 0x000fe20000000800 */
[----:B------:R-:W-:-:S03]  /*105a0*/  FFMA.FTZ R34, R63, R0, -R14 ;  /* 0x000000003f227223 */ /* 0x000fc6000001080e */
[----:B------:R-:W3:Y:S04]  /*105b0*/  SHFL.BFLY PT, R40, R11, 0x2, 0x1f ;  /* 0x0c401f000b287f89 */ /* 0x000ee800000e0000 */
[----:B------:R-:W-:Y:S08]  /*105c0*/  MUFU.EX2 R34, R34 ;  /* 0x0000002200227308 */ /* 0x000ff00000000800 */
[----:B------:R-:W-:Y:S08]  /*105d0*/  MUFU.EX2 R157, R157 ;  /* 0x0000009d009d7308 */ /* 0x000ff00000000800 */
[----:B------:R-:W-:Y:S01]  /*105e0*/  MUFU.EX2 R36, R36 ;  /* 0x0000002400247308 */ /* 0x000fe20000000800 */
[----:B---3--:R-:W-:Y:S01]  /*105f0*/  FMNMX.FTZ R15, R11, R40, !PT ;  /* 0x000000280b0f7209 */ /* 0x008fe20007810000 */
[-CC-:B------:R-:W-:Y:S01]  /*10600*/  FFMA.FTZ R40, R75, R0.reuse, -R14.reuse ;  /* 0x000000004b287223 */ /* 0x180fe2000001080e */
[----:B------:R-:W-:-:S05]  /*10610*/  FFMA.FTZ R14, R87, R0, -R14 ;  /* 0x00000000570e7223 */ /* 0x000fca000001080e */
        /* <DEDUP_REMOVED lines=11> */
[-C--:B------:R-:W-:Y:S01]  /*106d0*/  FFMA.FTZ R11, R20, R0.reuse, -R46 ;  /* 0x00000000140b7223 */ /* 0x080fe2000001082e */
[----:B------:R-:W-:Y:S01]  /*106e0*/  FADD.FTZ R20, R181, R4 ;  /* 0x00000004b5147221 */ /* 0x000fe20000010000 */
[-CC-:B------:R-:W-:Y:S01]  /*106f0*/  FFMA.FTZ R182, R25, R0.reuse, -R46.reuse ;  /* 0x0000000019b67223 */ /* 0x180fe2000001082e */
[-CC-:B------:R-:W-:Y:S01]  /*10700*/  FFMA.FTZ R13, R29, R0.reuse, -R46.reuse ;  /* 0x000000001d0d7223 */ /* 0x180fe2000001082e */
[-C--:B------:R-:W-:Y:S01]  /*10710*/  FFMA.FTZ R176, R89, R0.reuse, -R46 ;  /* 0x0000000059b07223 */ /* 0x080fe2000001082e */
[----:B------:R-:W-:Y:S01]  /*10720*/  MUFU.EX2 R180, R180 ;  /* 0x000000b400b47308 */ /* 0x000fe20000000800 */
[----:B0-----:R-:W-:Y:S01]  /*10730*/  FADD.FTZ R9, R183, R20 ;  /* 0x00000014b7097221 */ /* 0x001fe20000010000 */
[-CC-:B------:R-:W-:Y:S01]  /*10740*/  FFMA.FTZ R15, R33, R0.reuse, -R46.reuse ;  /* 0x00000000210f7223 */ /* 0x180fe2000001082e */
[-CC-:B------:R-:W-:Y:S01]  /*10750*/  FFMA.FTZ R178, R93, R0.reuse, -R46.reuse ;  /* 0x000000005db27223 */ /* 0x180fe2000001082e */
[-CC-:B------:R-:W-:Y:S01]  /*10760*/  FFMA.FTZ R25, R41, R0.reuse, -R46.reuse ;  /* 0x0000000029197223 */ /* 0x180fe2000001082e */
[----:B--2---:R-:W-:Y:S01]  /*10770*/  FADD.FTZ R20, R6, R9 ;  /* 0x0000000906147221 */ /* 0x004fe20000010000 */
[-CC-:B------:R-:W-:Y:S01]  /*10780*/  FFMA.FTZ R21, R37, R0.reuse, -R46.reuse ;  /* 0x0000000025157223 */ /* 0x180fe2000001082e */
[-C--:B------:R-:W-:Y:S01]  /*10790*/  FFMA.FTZ R172, R97, R0.reuse, -R46 ;  /* 0x0000000061ac7223 */ /* 0x080fe2000001082e */
[----:B------:R-:W0:Y:S01]  /*107a0*/  MUFU.EX2 R11, R11 ;  /* 0x0000000b000b7308 */ /* 0x000e220000000800 */
[----:B-1----:R-:W-:Y:S01]  /*107b0*/  FADD.FTZ R9, R177, R20 ;  /* 0x00000014b1097221 */ /* 0x002fe20000010000 */
[-CC-:B------:R-:W-:Y:S01]  /*107c0*/  FFMA.FTZ R174, R101, R0.reuse, -R46.reuse ;  /* 0x0000000065ae7223 */ /* 0x180fe2000001082e */
[-CC-:B------:R-:W-:Y:S01]  /*107d0*/  FFMA.FTZ R27, R45, R0.reuse, -R46.reuse ;  /* 0x000000002d1b7223 */ /* 0x180fe2000001082e */
[-CC-:B------:R-:W-:Y:S01]  /*107e0*/  FFMA.FTZ R168, R103, R0.reuse, -R46.reuse ;  /* 0x0000000067a87223 */ /* 0x180fe2000001082e */
[----:B------:R-:W-:Y:S01]  /*107f0*/  FADD.FTZ R20, R10, R9 ;  /* 0x000000090a147221 */ /* 0x000fe20000010000 */
[----:B------:R-:W1:Y:S01]  /*10800*/  @P2 LDC R43, c[0x0][0x44c] ;  /* 0x00011300ff2b2b82 */ /* 0x000e620000000800 */
[-C--:B------:R-:W-:Y:S01]  /*10810*/  FFMA.FTZ R29, R49, R0.reuse, -R46 ;  /* 0x00000000311d7223 */ /* 0x080fe2000001082e */
[----:B------:R-:W2:Y:S01]  /*10820*/  MUFU.EX2 R182, R182 ;  /* 0x000000b600b67308 */ /* 0x000ea20000000800 */
[----:B----4-:R-:W-:Y:S01]  /*10830*/  FADD.FTZ R41, R179, R20 ;  /* 0x00000014b3297221 */ /* 0x010fe20000010000 */
[-CC-:B------:R-:W-:Y:S01]  /*10840*/  FFMA.FTZ R170, R99, R0.reuse, -R46.reuse ;  /* 0x0000000063aa7223 */ /* 0x180fe2000001082e */
[-CC-:B------:R-:W-:Y:S01]  /*10850*/  FFMA.FTZ R33, R53, R0.reuse, -R46.reuse ;  /* 0x0000000035217223 */ /* 0x180fe2000001082e */
[-CC-:B------:R-:W-:Y:S01]  /*10860*/  FFMA.FTZ R152, R95, R0.reuse, -R46.reuse ;  /* 0x000000005f987223 */ /* 0x180fe2000001082e */
[----:B------:R-:W-:Y:S01]  /*10870*/  FADD.FTZ R48, R12, R41 ;  /* 0x000000290c307221 */ /* 0x000fe20000010000 */
[-CC-:B------:R-:W-:Y:S01]  /*10880*/  FFMA.FTZ R158, R39, R0.reuse, -R46.reuse ;  /* 0x00000000279e7223 */ /* 0x180fe2000001082e */
[-CC-:B------:R-:W-:Y:S01]  /*10890*/  FFMA.FTZ R37, R57, R0.reuse, -R46.reuse ;  /* 0x0000000039257223 */ /* 0x180fe2000001082e */
[----:B------:R-:W3:Y:S01]  /*108a0*/  MUFU.EX2 R13, R13 ;  /* 0x0000000d000d7308 */ /* 0x000ee20000000800 */
[----:B0-----:R-:W-:Y:S01]  /*108b0*/  FADD.FTZ R9, R180, R11 ;  /* 0x0000000bb4097221 */ /* 0x001fe20000010000 */
[-CC-:B------:R-:W-:Y:S01]  /*108c0*/  FFMA.FTZ R154, R91, R0.reuse, -R46.reuse ;  /* 0x000000005b9a7223 */ /* 0x180fe2000001082e */
[----:B------:R-:W-:Y:S01]  /*108d0*/  FFMA.FTZ R41, R61, R0, -R46 ;  /* 0x000000003d297223 */ /* 0x000fe2000001082e */
[----:B------:R-:W-:-:S02]  /*108e0*/  IMAD.MOV.U32 R45, RZ, RZ, R190 ;  /* 0x000000ffff2d7224 */ /* 0x000fc400078e00be */
[-CC-:B------:R-:W-:Y:S01]  /*108f0*/  FFMA.FTZ R156, R47, R0.reuse, -R46.reuse ;  /* 0x000000002f9c7223 */ /* 0x180fe2000001082e */
[----:B------:R-:W-:Y:S01]  /*10900*/  F2FP.BF16.F32.PACK_AB R181, R4, R181 ;  /* 0x000000b504b5723e */ /* 0x000fe200000010ff */
[-C--:B------:R-:W-:Y:S01]  /*10910*/  FFMA.FTZ R69, R69, R0.reuse, -R46 ;  /* 0x0000000045457223 */ /* 0x080fe2000001082e */
[----:B------:R-:W0:Y:S01]  /*10920*/  MUFU.EX2 R176, R176 ;  /* 0x000000b000b07308 */ /* 0x000e220000000800 */
[----:B--2---:R-:W-:Y:S01]  /*10930*/  FADD.FTZ R20, R182, R9 ;  /* 0x00000009b6147221 */ /* 0x004fe20000010000 */
[----:B------:R-:W-:Y:S01]  /*10940*/  FADD.FTZ R9, R173, R48 ;  /* 0x00000030ad097221 */ /* 0x000fe20000010000 */
[----:B------:R-:W-:Y:S01]  /*10950*/  F2FP.BF16.F32.PACK_AB R183, R6, R183 ;  /* 0x000000b706b7723e */ /* 0x000fe200000010ff */
[-CC-:B------:R-:W-:Y:S01]  /*10960*/  FFMA.FTZ R51, R51, R0.reuse, -R46.reuse ;  /* 0x0000000033337223 */ /* 0x180fe2000001082e */
[-C--:B------:R-:W-:Y:S01]  /*10970*/  FFMA.FTZ R73, R73, R0.reuse, -R46 ;  /* 0x0000000049497223 */ /* 0x080fe2000001082e */
[----:B------:R-:W-:Y:S01]  /*10980*/  FADD.FTZ R48, R24, R9 ;  /* 0x0000000918307221 */ /* 0x000fe20000010000 */
[----:B-1----:R-:W-:Y:S01]  /*10990*/  @P2 IMAD.HI.U32 R43, R190, R43, RZ ;  /* 0x0000002bbe2b2227 */ /* 0x002fe200078e00ff */
[----:B------:R-:W1:Y:S03]  /*109a0*/  MUFU.EX2 R15, R15 ;  /* 0x0000000f000f7308 */ /* 0x000e660000000800 */
[----:B---3--:R-:W-:Y:S01]  /*109b0*/  FADD.FTZ R3, R13, R20 ;  /* 0x000000140d037221 */ /* 0x008fe20000010000 */
[----:B------:R-:W-:Y:S01]  /*109c0*/  FADD.FTZ R9, R175, R48 ;  /* 0x00000030af097221 */ /* 0x000fe20000010000 */
[--C-:B------:R-:W-:Y:S01]  /*109d0*/  FFMA.FTZ R77, R77, R0, -R46.reuse ;  /* 0x000000004d4d7223 */ /* 0x100fe2000001082e */
[----:B------:R-:W-:Y:S01]  /*109e0*/  @P2 SHF.R.U32.HI R45, RZ, R50, R43 ;  /* 0x00000032ff2d2219 */ /* 0x000fe2000001162b */
[-CC-:B------:R-:W-:Y:S01]  /*109f0*/  FFMA.FTZ R43, R65, R0.reuse, -R46.reuse ;  /* 0x00000000412b7223 */ /* 0x180fe2000001082e */
[----:B------:R-:W-:Y:S01]  /*10a00*/  FADD.FTZ R48, R26, R9 ;  /* 0x000000091a307221 */ /* 0x000fe20000010000 */
[-C--:B------:R-:W-:Y:S01]  /*10a10*/  FFMA.FTZ R55, R55, R0.reuse, -R46 ;  /* 0x0000000037377223 */ /* 0x080fe2000001082e */
[----:B------:R-:W2:Y:S01]  /*10a20*/  MUFU.EX2 R178, R178 ;  /* 0x000000b200b27308 */ /* 0x000ea20000000800 */
[----:B0-----:R-:W-:Y:S01]  /*10a30*/  FADD.FTZ R20, R176, R3 ;  /* 0x00000003b0147221 */ /* 0x001fe20000010000 */
[----:B------:R-:W-:Y:S01]  /*10a40*/  FADD.FTZ R9, R169, R48 ;  /* 0x00000030a9097221 */ /* 0x000fe20000010000 */
[----:B------:R-:W-:Y:S01]  /*10a50*/  IADD3 R47, R45, R193, -R192 ;  /* 0x000000c12d2f7210 */ /* 0x000fe20007ffe8c0 */
[-CC-:B------:R-:W-:Y:S01]  /*10a60*/  FFMA.FTZ R81, R81, R0.reuse, -R46.reuse ;  /* 0x0000000051517223 */ /* 0x180fe2000001082e */
[----:B------:R-:W-:Y:S01]  /*10a70*/  FFMA.FTZ R31, R31, R0, -R46 ;  /* 0x000000001f1f7223 */ /* 0x000fe2000001082e */
[----:B------:R-:W-:Y:S01]  /*10a80*/  FADD.FTZ R48, R28, R9 ;  /* 0x000000091c307221 */ /* 0x000fe20000010000 */
[----:B------:R-:W-:Y:S01]  /*10a90*/  SHF.R.S32.HI R50, RZ, 0x1f, R47 ;  /* 0x0000001fff327819 */ /* 0x000fe2000001142f */
[----:B------:R-:W0:Y:S01]  /*10aa0*/  MUFU.EX2 R21, R21 ;  /* 0x0000001500157308 */ /* 0x000e220000000800 */
[----:B-1----:R-:W-:Y:S01]  /*10ab0*/  FADD.FTZ R3, R15, R20 ;  /* 0x000000140f037221 */ /* 0x002fe20000010000 */
[----:B------:R-:W-:Y:S01]  /*10ac0*/  FADD.FTZ R9, R171, R48 ;  /* 0x00000030ab097221 */ /* 0x000fe20000010000 */
[----:B------:R-:W-:Y:S01]  /*10ad0*/  F2FP.BF16.F32.PACK_AB R177, R10, R177 ;  /* 0x000000b10ab1723e */ /* 0x000fe200000010ff */
[----:B------:R-:W-:Y:S01]  /*10ae0*/  VIADD R10, R88, 0xfffffffe ;  /* 0xfffffffe580a7836 */ /* 0x000fe20000000000 */
[----:B------:R-:W-:Y:S01]  /*10af0*/  F2FP.BF16.F32.PACK_AB R182, R13, R182 ;  /* 0x000000b60db6723e */ /* 0x000fe200000010ff */
[----:B------:R-:W-:Y:S01]  /*10b00*/  FADD.FTZ R48, R30, R9 ;  /* 0x000000091e307221 */ /* 0x000fe20000010000 */
[----:B------:R-:W-:Y:S01]  /*10b10*/  F2FP.BF16.F32.PACK_AB R180, R11, R180 ;  /* 0x000000b40bb4723e */ /* 0x000fe200000010ff */
[----:B------:R-:W1:Y:S01]  /*10b20*/  MUFU.EX2 R172, R172 ;  /* 0x000000ac00ac7308 */ /* 0x000e620000000800 */
[----:B--2---:R-:W-:Y:S01]  /*10b30*/  FADD.FTZ R20, R178, R3 ;  /* 0x00000003b2147221 */ /* 0x004fe20000010000 */
[----:B------:R-:W-:Y:S01]  /*10b40*/  FADD.FTZ R39, R153, R48 ;  /* 0x0000003099277221 */ /* 0x000fe20000010000 */
[----:B------:R-:W-:-:S02]  /*10b50*/  F2FP.BF16.F32.PACK_AB R179, R12, R179 ;  /* 0x000000b30cb3723e */ /* 0x000fc400000010ff */
[----:B------:R-:W-:Y:S02]  /*10b60*/  CS2R R102, SRZ ;  /* 0x0000000000667805 */ /* 0x000fe4000001ff00 */
[----:B------:R-:W-:Y:S01]  /*10b70*/  F2FP.BF16.F32.PACK_AB R173, R24, R173 ;  /* 0x000000ad18ad723e */ /* 0x000fe200000010ff */
[----:B------:R-:W-:Y:S01]  /*10b80*/  FADD.FTZ R48, R32, R39 ;  /* 0x0000002720307221 */ /* 0x000fe20000010000 */
[----:B------:R-:W-:Y:S01]  /*10b90*/  F2FP.BF16.F32.PACK_AB R175, R26, R175 ;  /* 0x000000af1aaf723e */ /* 0x000fe200000010ff */
[----:B------:R-:W2:Y:S01]  /*10ba0*/  MUFU.EX2 R25, R25 ;  /* 0x0000001900197308 */ /* 0x000ea20000000800 */
[----:B0-----:R-:W-:Y:S01]  /*10bb0*/  FADD.FTZ R3, R21, R20 ;  /* 0x0000001415037221 */ /* 0x001fe20000010000 */
[----:B------:R-:W-:Y:S01]  /*10bc0*/  FADD.FTZ R39, R155, R48 ;  /* 0x000000309b277221 */ /* 0x000fe20000010000 */
[----:B------:R-:W-:Y:S02]  /*10bd0*/  F2FP.BF16.F32.PACK_AB R169, R28, R169 ;  /* 0x000000a91ca9723e */ /* 0x000fe400000010ff */
[----:B------:R-:W-:-:S02]  /*10be0*/  CS2R R100, SRZ ;  /* 0x0000000000647805 */ /* 0x000fc4000001ff00 */
[----:B------:R-:W-:Y:S01]  /*10bf0*/  F2FP.BF16.F32.PACK_AB R171, R30, R171 ;  /* 0x000000ab1eab723e */ /* 0x000fe200000010ff */
[----:B------:R-:W-:Y:S01]  /*10c00*/  FADD.FTZ R48, R34, R39 ;  /* 0x0000002722307221 */ /* 0x000fe20000010000 */
[----:B------:R-:W-:Y:S01]  /*10c10*/  F2FP.BF16.F32.PACK_AB R153, R32, R153 ;  /* 0x000000992099723e */ /* 0x000fe200000010ff */
[----:B------:R-:W0:Y:S01]  /*10c20*/  MUFU.EX2 R174, R174 ;  /* 0x000000ae00ae7308 */ /* 0x000e220000000800 */
[----:B-1----:R-:W-:Y:S01]  /*10c30*/  FADD.FTZ R20, R172, R3 ;  /* 0x00000003ac147221 */ /* 0x002fe20000010000 */
[----:B------:R-:W-:Y:S01]  /*10c40*/  FADD.FTZ R45, R157, R48 ;  /* 0x000000309d2d7221 */ /* 0x000fe20000010000 */
[----:B------:R-:W-:Y:S02]  /*10c50*/  F2FP.BF16.F32.PACK_AB R155, R34, R155 ;  /* 0x0000009b229b723e */ /* 0x000fe400000010ff */
[----:B------:R-:W-:Y:S02]  /*10c60*/  CS2R R98, SRZ ;  /* 0x0000000000627805 */ /* 0x000fe4000001ff00 */
[----:B------:R-:W-:-:S02]  /*10c70*/  F2FP.BF16.F32.PACK_AB R157, R36, R157 ;  /* 0x0000009d249d723e */ /* 0x000fc400000010ff */
[----:B------:R-:W-:Y:S02]  /*10c80*/  CS2R R96, SRZ ;  /* 0x0000000000607805 */ /* 0x000fe4000001ff00 */
[----:B------:R-:W-:Y:S01]  /*10c90*/  F2FP.BF16.F32.PACK_AB R176, R15, R176 ;  /* 0x000000b00fb0723e */ /* 0x000fe200000010ff */
[----:B------:R-:W1:Y:S01]  /*10ca0*/  MUFU.EX2 R27, R27 ;  /* 0x0000001b001b7308 */ /* 0x000e620000000800 */
[----:B--2---:R-:W-:Y:S01]  /*10cb0*/  FADD.FTZ R3, R25, R20 ;  /* 0x0000001419037221 */ /* 0x004fe20000010000 */
[----:B------:R-:W-:Y:S02]  /*10cc0*/  F2FP.BF16.F32.PACK_AB R178, R21, R178 ;  /* 0x000000b215b2723e */ /* 0x000fe400000010ff */
[----:B------:R-:W-:Y:S02]  /*10cd0*/  CS2R R94, SRZ ;  /* 0x00000000005e7805 */ /* 0x000fe4000001ff00 */
[----:B------:R-:W-:Y:S02]  /*10ce0*/  F2FP.BF16.F32.PACK_AB R172, R25, R172 ;  /* 0x000000ac19ac723e */ /* 0x000fe400000010ff */
[----:B------:R-:W-:-:S02]  /*10cf0*/  CS2R R92, SRZ ;  /* 0x00000000005c7805 */ /* 0x000fc4000001ff00 */
[----:B------:R-:W-:Y:S02]  /*10d00*/  CS2R R90, SRZ ;  /* 0x00000000005a7805 */ /* 0x000fe4000001ff00 */
[----:B------:R-:W-:Y:S01]  /*10d10*/  CS2R R88, SRZ ;  /* 0x0000000000587805 */ /* 0x000fe2000001ff00 */
[----:B------:R-:W2:Y:S01]  /*10d20*/  MUFU.EX2 R168, R168 ;  /* 0x000000a800a87308 */ /* 0x000ea20000000800 */
[----:B0-----:R-:W-:Y:S01]  /*10d30*/  FADD.FTZ R20, R174, R3 ;  /* 0x00000003ae147221 */ /* 0x001fe20000010000 */
[-CC-:B------:R-:W-:Y:S01]  /*10d40*/  FFMA.FTZ R3, R35, R0.reuse, -R46.reuse ;  /* 0x0000000023037223 */ /* 0x180fe2000001082e */
[----:B------:R-:W-:-:S05]  /*10d50*/  FFMA.FTZ R46, R85, R0, -R46 ;  /* 0x00000000552e7223 */ /* 0x000fca000001082e */
        /* <DEDUP_REMOVED lines=10> */
[----:B------:R-:W-:-:S06]  /*10e00*/  LEA.HI R9, R50, R47, RZ, 0x7 ;  /* 0x0000002f32097211 */ /* 0x000fcc00078f38ff */
        /* <DEDUP_REMOVED lines=14> */
[----:B------:R-:W-:-:S05]  /*10ef0*/  F2FP.BF16.F32.PACK_AB R152, R37, R152 ;  /* 0x000000982598723e */ /* 0x000fca00000010ff */
[----:B------:R-:W1:Y:S01]  /*10f00*/  MUFU.EX2 R156, R156 ;  /* 0x0000009c009c7308 */ /* 0x000e620000000800 */
[----:B--2---:R-:W-:-:S07]  /*10f10*/  FADD.FTZ R4, R154, R39 ;  /* 0x000000279a047221 */ /* 0x004fce0000010000 */
[----:B------:R-:W2:Y:S01]  /*10f20*/  MUFU.EX2 R43, R43 ;  /* 0x0000002b002b7308 */ /* 0x000ea20000000800 */
[C---:B0-----:R-:W-:Y:S01]  /*10f30*/  FADD.FTZ R39, R41.reuse, R4 ;  /* 0x0000000429277221 */ /* 0x041fe20000010000 */
[----:B------:R-:W-:-:S06]  /*10f40*/  F2FP.BF16.F32.PACK_AB R154, R41, R154 ;  /* 0x0000009a299a723e */ /* 0x000fcc00000010ff */
[----:B------:R-:W0:Y:S01]  /*10f50*/  MUFU.EX2 R42, R42 ;  /* 0x0000002a002a7308 */ /* 0x000e220000000800 */
[----:B-1----:R-:W-:Y:S01]  /*10f60*/  FADD.FTZ R4, R156, R39 ;  /* 0x000000279c047221 */ /* 0x002fe20000010000 */
[----:B------:R-:W-:-:S06]  /*10f70*/  FADD.FTZ R39, R163, R6 ;  /* 0x00000006a3277221 */ /* 0x000fcc0000010000 */
[----:B------:R-:W1:Y:S01]  /*10f80*/  MUFU.EX2 R158, R158 ;  /* 0x0000009e009e7308 */ /* 0x000e620000000800 */
[----:B--2---:R-:W-:-:S07]  /*10f90*/  F2FP.BF16.F32.PACK_AB R156, R43, R156 ;  /* 0x0000009c2b9c723e */ /* 0x004fce00000010ff */
[----:B------:R-:W2:Y:S01]  /*10fa0*/  MUFU.EX2 R165, R165 ;  /* 0x000000a500a57308 */ /* 0x000ea20000000800 */
[C---:B0-----:R-:W-:Y:S01]  /*10fb0*/  FADD.FTZ R6, R42.reuse, R39 ;  /* 0x000000272a067221 */ /* 0x041fe20000010000 */
[----:B------:R-:W-:-:S06]  /*10fc0*/  F2FP.BF16.F32.PACK_AB R163, R42, R163 ;  /* 0x000000a32aa3723e */ /* 0x000fcc00000010ff */
[----:B------:R-:W-:Y:S08]  /*10fd0*/  MUFU.EX2 R35, R69 ;  /* 0x0000004500237308 */ /* 0x000ff00000000800 */
[----:B------:R-:W0:Y:S08]  /*10fe0*/  MUFU.EX2 R44, R83 ;  /* 0x00000053002c7308 */ /* 0x000e300000000800 */
[----:B------:R-:W3:Y:S08]  /*10ff0*/  MUFU.EX2 R51, R51 ;  /* 0x0000003300337308 */ /* 0x000ef00000000800 */
[----:B------:R-:W4:Y:S08]  /*11000*/  MUFU.EX2 R167, R167 ;  /* 0x000000a700a77308 */ /* 0x000f300000000800 */
[----:B------:R-:W4:Y:S08]  /*11010*/  MUFU.EX2 R160, R73 ;  /* 0x0000004900a07308 */ /* 0x000f300000000800 */
[----:B------:R1:W4:Y:S08]  /*11020*/  MUFU.EX2 R162, R3 ;  /* 0x0000000300a27308 */ /* 0x0003300000000800 */
[----:B------:R-:W4:Y:S01]  /*11030*/  MUFU.EX2 R77, R77 ;  /* 0x0000004d004d7308 */ /* 0x000f220000000800 */
[----:B-1----:R-:W-:-:S04]  /*11040*/  FADD.FTZ R3, R43, R4 ;  /* 0x000000042b037221 */ /* 0x002fc80000010000 */
[----:B------:R-:W-:Y:S01]  /*11050*/  FADD.FTZ R4, R158, R3 ;  /* 0x000000039e047221 */ /* 0x000fe20000010000 */
[----:B--2---:R-:W-:Y:S01]  /*11060*/  FADD.FTZ R3, R165, R6 ;  /* 0x00000006a5037221 */ /* 0x004fe20000010000 */
[C---:B0-----:R-:W-:Y:S01]  /*11070*/  F2FP.BF16.F32.PACK_AB R165, R44.reuse, R165 ;  /* 0x000000a52ca5723e */ /* 0x041fe200000010ff */
[----:B------:R-:W0:Y:S01]  /*11080*/  MUFU.EX2 R55, R55 ;  /* 0x0000003700377308 */ /* 0x000e220000000800 */
[C---:B------:R-:W-:Y:S01]  /*11090*/  FADD.FTZ R4, R35.reuse, R4 ;  /* 0x0000000423047221 */ /* 0x040fe20000010000 */
[----:B------:R-:W-:Y:S01]  /*110a0*/  FADD.FTZ R6, R44, R3 ;  /* 0x000000032c067221 */ /* 0x000fe20000010000 */
[----:B------:R-:W-:Y:S02]  /*110b0*/  F2FP.BF16.F32.PACK_AB R158, R35, R158 ;  /* 0x0000009e239e723e */ /* 0x000fe400000010ff */
[----:B---3--:R-:W-:Y:S01]  /*110c0*/  FADD.FTZ R3, R51, R4 ;  /* 0x0000000433037221 */ /* 0x008fe20000010000 */
[----:B----4-:R-:W-:Y:S01]  /*110d0*/  FADD.FTZ R45, R167, R6 ;  /* 0x00000006a72d7221 */ /* 0x010fe20000010000 */
[----:B------:R-:W-:Y:S01]  /*110e0*/  SHF.R.S32.HI R6, RZ, 0x7, R9 ;  /* 0x00000007ff067819 */ /* 0x000fe20000011409 */
[----:B------:R-:W1:Y:S01]  /*110f0*/  MUFU.EX2 R164, R81 ;  /* 0x0000005100a47308 */ /* 0x000e620000000800 */
[C---:B------:R-:W-:Y:S01]  /*11100*/  FADD.FTZ R39, R160.reuse, R3 ;  /* 0x00000003a0277221 */ /* 0x040fe20000010000 */
[----:B------:R-:W-:-:S02]  /*11110*/  F2FP.BF16.F32.PACK_AB R160, R160, R51 ;  /* 0x00000033a0a0723e */ /* 0x000fc400000010ff */
[----:B------:R-:W-:Y:S01]  /*11120*/  VIMNMX R13, R191, R6, !PT ;  /* 0x00000006bf0d7248 */ /* 0x000fe20007fe0100 */
[----:B------:R-:W-:Y:S01]  /*11130*/  FADD.FTZ R4, R162, R39 ;  /* 0x00000027a2047221 */ /* 0x000fe20000010000 */
[C---:B------:R-:W-:Y:S02]  /*11140*/  F2FP.BF16.F32.PACK_AB R162, R77.reuse, R162 ;  /* 0x000000a24da2723e */ /* 0x040fe400000010ff */
[----:B------:R-:W2:Y:S01]  /*11150*/  MUFU.EX2 R31, R31 ;  /* 0x0000001f001f7308 */ /* 0x000ea20000000800 */
[----:B------:R-:W-:Y:S01]  /*11160*/  FADD.FTZ R4, R77, R4 ;  /* 0x000000044d047221 */ /* 0x000fe20000010000 */
[----:B------:R-:W-:-:S03]  /*11170*/  ISETP.GE.AND P3, PT, R10, R13, PT ;  /* 0x0000000d0a00720c */ /* 0x000fc60003f66270 */
[----:B0-----:R-:W-:-:S03]  /*11180*/  FADD.FTZ R11, R55, R4 ;  /* 0x00000004370b7221 */ /* 0x001fc60000010000 */
[----:B------:R-:W0:Y:S01]  /*11190*/  MUFU.EX2 R14, R14 ;  /* 0x0000000e000e7308 */ /* 0x000e220000000800 */
[C---:B-1----:R-:W-:Y:S01]  /*111a0*/  FADD.FTZ R4, R164.reuse, R11 ;  /* 0x0000000ba4047221 */ /* 0x042fe20000010000 */
[----:B------:R-:W-:-:S06]  /*111b0*/  F2FP.BF16.F32.PACK_AB R164, R164, R55 ;  /* 0x00000037a4a4723e */ /* 0x000fcc00000010ff */
[----:B------:R-:W1:Y:S01]  /*111c0*/  MUFU.EX2 R46, R46 ;  /* 0x0000002e002e7308 */ /* 0x000e620000000800 */
[----:B--2---:R-:W-:Y:S01]  /*111d0*/  FADD.FTZ R11, R31, R4 ;  /* 0x000000041f0b7221 */ /* 0x004fe20000010000 */
[C---:B0-----:R-:W-:Y:S01]  /*111e0*/  FADD.FTZ R3, R14.reuse, R45 ;  /* 0x0000002d0e037221 */ /* 0x041fe20000010000 */
[----:B------:R-:W-:Y:S02]  /*111f0*/  F2FP.BF16.F32.PACK_AB R167, R14, R167 ;  /* 0x000000a70ea7723e */ /* 0x000fe400000010ff */
[C---:B-1----:R-:W-:Y:S01]  /*11200*/  FADD.FTZ R4, R46.reuse, R11 ;  /* 0x0000000b2e047221 */ /* 0x042fe20000010000 */
[----:B------:R-:W-:Y:S01]  /*11210*/  F2FP.BF16.F32.PACK_AB R166, R46, R31 ;  /* 0x0000001f2ea6723e */ /* 0x000fe200000010ff */
[----:B------:R-:W-:Y:S06]  /*11220*/  @!P3 BRA `(.L_x_8958) ;  /* 0x0000002800c8b947 */ /* 0x000fec0003800000 */
[----:B------:R-:W-:Y:S02]  /*11230*/  IMAD.MOV.U32 R12, RZ, RZ, R8 ;  /* 0x000000ffff0c7224 */ /* 0x000fe400078e0008 */
[----:B------:R-:W-:Y:S02]  /*11240*/  IMAD.MOV.U32 R11, RZ, RZ, R7 ;  /* 0x000000ffff0b7224 */ /* 0x000fe400078e0007 */
[----:B------:R-:W-:Y:S02]  /*11250*/  IMAD.MOV.U32 R6, RZ, RZ, R186 ;  /* 0x000000ffff067224 */ /* 0x000fe400078e00ba */
[----:B------:R-:W-:Y:S02]  /*11260*/  IMAD.MOV.U32 R14, RZ, RZ, R184 ;  /* 0x000000ffff0e7224 */ /* 0x000fe400078e00b8 */
[----:B------:R-:W-:-:S07]  /*11270*/  IMAD.MOV.U32 R151, RZ, RZ, RZ ;  /* 0x000000ffff977224 */ /* 0x000fce00078e00ff */
.L_x_8968:
[----:B------:R-:W-:Y:S01]  /*11280*/  ISETP.NE.AND P3, PT, R189, RZ, PT ;  /* 0x000000ffbd00720c */ /* 0x000fe20003f65270 */
[----:B------:R-:W-:Y:S01]  /*11290*/  VIADD R184, R14, 0x1 ;  /* 0x000000010eb87836 */ /* 0x000fe20000000000 */
[----:B------:R-:W-:Y:S05]  /*112a0*/  YIELD ;  /* 0x0000000000007946 */ /* 0x000fea0003800000 */
[----:B------:R-:W-:-:S04]  /*112b0*/  ISETP.NE.AND P4, PT, R184, 0x2, PT ;  /* 0x00000002b800780c */ /* 0x000fc80003f85270 */
[----:B------:R-:W-:Y:S02]  /*112c0*/  SEL R7, RZ, 0x1, P4 ;  /* 0x00000001ff077807 */ /* 0x000fe40002000000 */
[----:B------:R-:W-:Y:S02]  /*112d0*/  SEL R184, R184, RZ, P4 ;  /* 0x000000ffb8b87207 */ /* 0x000fe40002000000 */
[----:B------:R-:W-:Y:S01]  /*112e0*/  LOP3.LUT R186, R6, R7, RZ, 0x3c, !PT ;  /* 0x0000000706ba7212 */ /* 0x000fe200078e3cff */
[----:B------:R-:W-:Y:S06]  /*112f0*/  @P3 BRA `(.L_x_8959) ;  /* 0x0000000000303947 */ /* 0x000fec0003800000 */
[----:B------:R-:W-:Y:S05]  /*11300*/  @!P0 BRA `(.L_x_8960) ;  /* 0x0000000000048947 */ /* 0x000fea0003800000 */
[----:B------:R-:W-:Y:S01]  /*11310*/  BPT.TRAP 0x1 ;  /* 0x000000040000795c */ /* 0x000fe20000300000 */
.L_x_8960:
[----:B------:R-:W-:Y:S01]  /*11320*/  IMAD R0, R184, 0x8, R2 ;  /* 0x00000008b8007824 */ /* 0x000fe200078e0202 */
[----:B------:R-:W-:-:S04]  /*11330*/  SHF.L.U32 R7, R186, 0x1f, RZ ;  /* 0x0000001fba077819 */ /* 0x000fc800000006ff */
[----:B------:R0:W1:Y:S01]  /*11340*/  SYNCS.PHASECHK.TRANS64.TRYWAIT P4, [R0+URZ+0x28830], R7 ;  /* 0x02883007000075a7 */ /* 0x000062000808017f */
[----:B------:R-:W-:Y:S05]  /*11350*/  @!P0 BRA `(.L_x_8961) ;  /* 0x0000000000048947 */ /* 0x000fea0003800000 */
[----:B------:R-:W-:Y:S01]  /*11360*/  BPT.TRAP 0x1 ;  /* 0x000000040000795c */ /* 0x000fe20000300000 */
.L_x_8961:
[----:B------:R-:W-:Y:S04]  /*11370*/  BSSY B0, `(.L_x_8959) ;  /* 0x0000004000007945 */ /* 0x000fe80003800000 */
[----:B-1----:R-:W-:Y:S05]  /*11380*/  @P4 BRA `(.L_x_8962) ;  /* 0x0000000000084947 */ /* 0x002fea0003800000 */
[----:B------:R-:W1:Y:S02]  /*11390*/  SYNCS.PHASECHK.TRANS64.TRYWAIT P4, [R0+URZ+0x28830], R7 ;  /* 0x02883007000075a7 */ /* 0x000e64000808017f */
[----:B-1----:R-:W-:Y:S05]  /*113a0*/  @!P4 BRA `(.L_x_8963) ;  /* 0x000001200024c947 */ /* 0x002fea0003800000 */
.L_x_8962:
[----:B------:R-:W-:Y:S05]  /*113b0*/  BSYNC B0 ;  /* 0x0000000000007941 */ /* 0x000fea0003800000 */
.L_x_8959:
        /* <DEDUP_REMOVED lines=60> */
.L_x_8965:
[----:B------:R-:W-:Y:S01]  /*11780*/  SHF.L.U32 R0, R6, 0x1f, RZ ;  /* 0x0000001f06007819 */ /* 0x000fe200000006ff */
[----:B------:R-:W-:-:S04]  /*11790*/  IMAD R6, R14, 0x8, R2 ;  /* 0x000000080e067824 */ /* 0x000fc800078e0202 */
[----:B------:R0:W1:Y:S01]  /*117a0*/  SYNCS.PHASECHK.TRANS64.TRYWAIT P3, [R6+URZ+0x28850], R0 ;  /* 0x02885000060075a7 */ /* 0x000062000806017f */
[----:B------:R-:W-:Y:S05]  /*117b0*/  @!P0 BRA `(.L_x_8966) ;  /* 0x0000000000048947 */ /* 0x000fea0003800000 */
[----:B------:R-:W-:Y:S01]  /*117c0*/  BPT.TRAP 0x1 ;  /* 0x000000040000795c */ /* 0x000fe20000300000 */
.L_x_8966:
[----:B-1----:R-:W-:Y:S05]  /*117d0*/  @P3 BRA `(.L_x_8964) ;  /* 0x0000000000083947 */ /* 0x002fea0003800000 */
[----:B------:R-:W1:Y:S02]  /*117e0*/  SYNCS.PHASECHK.TRANS64.TRYWAIT P3, [R6+URZ+0x28850], R0 ;  /* 0x02885000060075a7 */ /* 0x000e64000806017f */
[----:B-1----:R-:W-:Y:S05]  /*117f0*/  @!P3 BRA `(.L_x_8967) ;  /* 0x0000011c0024b947 */ /* 0x002fea0003800000 */
.L_x_8964:
[----:B01----:R-:W-:Y:S01]  /*11800*/  VIADD R0, R2, 0x400 ;  /* 0x0000040002007836 */ /* 0x003fe20000000000 */
[----:B------:R-:W-:Y:S05]  /*11810*/  WARPSYNC.ALL ;  /* 0x0000000000007948 */ /* 0x000fea0003800000 */
[----:B------:R-:W-:Y:S01]  /*11820*/  SHF.R.U32.HI R0, RZ, 0x4, R0 ;  /* 0x00000004ff007819 */ /* 0x000fe20000011600 */
[----:B------:R-:W-:Y:S01]  /*11830*/  IMAD.MOV.U32 R7, RZ, RZ, 0x40000040 ;  /* 0x40000040ff077424 */ /* 0x000fe200078e00ff */
[----:B------:R-:W-:Y:S01]  /*11840*/  WARPGROUP.ARRIVE ;  /* 0x00000000000079c5 */ /* 0x000fe20000000000 */
[----:B------:R-:W-:Y:S01]  /*11850*/  IMAD.MOV.U32 R9, RZ, RZ, 0x40000040 ;  /* 0x40000040ff097424 */ /* 0x000fe200078e00ff */
[----:B------:R-:W-:-:S02]  /*11860*/  LOP3.LUT R0, R0, 0x3fff, RZ, 0xc0, !PT ;  /* 0x00003fff00007812 */ /* 0x000fc400078ec0ff */
[----:B------:R-:W-:Y:S02]  /*11870*/  R2UR UR7, R7 ;  /* 0x00000000070772ca */ /* 0x000fe400000e0000 */
[----:B------:R-:W-:Y:S01]  /*11880*/  LOP3.LUT R0, R0, 0x4000000, RZ, 0xfc, !PT ;  /* 0x0400000000007812 */ /* 0x000fe200078efcff */
[----:B------:R-:W0:Y:S04]  /*11890*/  @P2 LDC R7, c[0x0][0x450] ;  /* 0x00011400ff072b82 */ /* 0x000e280000000800 */
[C---:B------:R-:W-:Y:S02]  /*118a0*/  IMAD R6, R14.reuse, 0x800, R0 ;  /* 0x000008000e067824 */ /* 0x040fe400078e0200 */
[----:B------:R-:W-:Y:S02]  /*118b0*/  @!P1 IMAD R14, R14, 0x8, R2 ;  /* 0x000000080e0e9824 */ /* 0x000fe400078e0202 */
[C---:B------:R-:W-:Y:S01]  /*118c0*/  VIADD R8, R6.reuse, 0x80 ;  /* 0x0000008006087836 */ /* 0x040fe20000000000 */
[----:B------:R-:W-:Y:S01]  /*118d0*/  R2UR UR6, R6 ;  /* 0x00000000060672ca */ /* 0x000fe200000e0000 */
[----:B------:R-:W1:Y:S01]  /*118e0*/  @P2 LDC R0, c[0x0][0x44c] ;  /* 0x00011300ff002b82 */ /* 0x000e620000000800 */
[----:B------:R-:W-:-:S05]  /*118f0*/  @!P1 VIADD R14, R14, 0x28860 ;  /* 0x000288600e0e9836 */ /* 0x000fca0000000000 */
[----:B------:R-:W-:-:S06]  /*11900*/  @!P1 PRMT R14, RZ, 0x654, R14 ;  /* 0x00000654ff0e9816 */ /* 0x000fcc000000000e */
        /* <DEDUP_REMOVED lines=23> */
[----:B------:R-:W-:Y:S01]  /*11a80*/  IMAD.IADD R8, R204, 0x1, R190 ;  /* 0x00000001cc087824 */ /* 0x000fe200078e02be */
[----:B------:R-:W-:-:S03]  /*11a90*/  R2UR UR7, R9 ;  /* 0x00000000090772ca */ /* 0x000fc600000e0000 */
[----:B-1----:R-:W-:-:S04]  /*11aa0*/  @P2 IMAD.HI.U32 R9, R8, R0, RZ ;  /* 0x0000000008092227 */ /* 0x002fc800078e00ff */
[----:B------:R-:W-:Y:S01]  /*11ab0*/  IMAD.MOV.U32 R0, RZ, RZ, R8 ;  /* 0x000000ffff007224 */ /* 0x000fe200078e0008 */
[----:B0-----:R-:W-:Y:S01]  /*11ac0*/  @P2 SHF.R.U32.HI R0, RZ, R7, R9 ;  /* 0x00000007ff002219 */ /* 0x001fe20000011609 */
[----:B------:R-:W-:Y:S02]  /*11ad0*/  IMAD.MOV.U32 R8, RZ, RZ, -0x80 ;  /* 0xffffff80ff087424 */ /* 0x000fe400078e00ff */
[----:B------:R-:W-:Y:S02]  /*11ae0*/  IMAD.MOV.U32 R9, RZ, RZ, 0x40000040 ;  /* 0x40000040ff097424 */ /* 0x000fe400078e00ff */
[----:B------:R-:W0:Y:S01]  /*11af0*/  SHFL.IDX PT, R7, R0, RZ, 0x1c1f ;  /* 0x001c1fff00077589 */ /* 0x000e2200000e0000 */
[----:B------:R-:W-:-:S05]  /*11b00*/  IMAD R8, R10, R8, 0x1 ;  /* 0x000000010a087424 */ /* 0x000fca00078e0208 */
[----:B------:R-:W-:-:S05]  /*11b10*/  IADD3 R8, R193, R8, -R197 ;  /* 0x00000008c1087210 */ /* 0x000fca0007ffe8c5 */
[----:B------:R-:W-:-:S04]  /*11b20*/  IMAD.IADD R15, R8, 0x1, -R192 ;  /* 0x00000001080f7824 */ /* 0x000fc800078e0ac0 */
[----:B0-----:R-:W-:-:S05]  /*11b30*/  IMAD.IADD R7, R15, 0x1, R7 ;  /* 0x000000010f077824 */ /* 0x001fca00078e0207 */
        /* <DEDUP_REMOVED lines=48> */
[----:B------:R-:W-:Y:S01]  /*11e40*/  ISETP.GT.AND P4, PT, R7, 0x41, PT ;  /* 0x000000410700780c */ /* 0x000fe20003f84270 */
[----:B------:R-:W-:Y:S02]  /*11e50*/  WARPGROUP.DEPBAR.LE gsb0, 0x0 ;  /* 0x00008000000079c5 */ /* 0x000fe40000010000 */
[----:B------:R-:W-:Y:S01]  /*11e60*/  FSEL R56, R56, -INF , P3 ;  /* 0xff80000038387808 */ /* 0x000fe20001800000 */
[----:B------:R-:W-:Y:S01]  /*11e70*/  WARPGROUP.ARRIVE ;  /* 0x00000000000079c5 */ /* 0x000fe20000000000 */
[----:B------:R-:W-:Y:S02]  /*11e80*/  FMNMX.FTZ R8, R53, R8, !PT ;  /* 0x0000000835087209 */ /* 0x000fe40007810000 */
[----:B------:R-:W-:Y:S02]  /*11e90*/  ISETP.GT.AND P3, PT, R7, 0x48, PT ;  /* 0x000000480700780c */ /* 0x000fe40003f64270 */
[----:B------:R-:W-:Y:S01]  /*11ea0*/  FSEL R57, R57, -INF , P4 ;  /* 0xff80000039397808 */ /* 0x000fe20002000000 */
[----:B------:R-:W-:Y:S01]  /*11eb0*/  HGMMA.64x128x16.F32.BF16 R88, R152, gdesc[UR4].tnspB, R88, gsb0 ;  /* 0x41e0000498587df0 */ /* 0x000fe20008001858 */
        /* <DEDUP_REMOVED lines=42> */
[----:B------:R-:W-:-:S02]  /*12160*/  R2UR UR7, R9 ;  /* 0x00000000090772ca */ /* 0x000fc400000e0000 */
[----:B------:R-:W-:-:S05]  /*12170*/  FMNMX.FTZ R7, R85, R7, !PT ;  /* 0x0000000755077209 */ /* 0x000fca0007810000 */
[----:B------:R-:W0:Y:S02]  /*12180*/  SHFL.BFLY PT, R8, R7, 0x2, 0x1f ;  /* 0x0c401f0007087f89 */ /* 0x000e2400000e0000 */
[----:B0-----:R-:W-:Y:S01]  /*12190*/  FMNMX.FTZ R7, R7, R8, !PT ;  /* 0x0000000807077209 */ /* 0x001fe20007810000 */
[----:B------:R-:W-:-:S04]  /*121a0*/  VIADD R8, R6, 0x280 ;  /* 0x0000028006087836 */ /* 0x000fc80000000000 */
[----:B------:R-:W0:Y:S01]  /*121b0*/  SHFL.BFLY PT, R20, R7, 0x1, 0x1f ;  /* 0x0c201f0007147f89 */ /* 0x000e2200000e0000 */
[----:B------:R-:W-:-:S03]  /*121c0*/  R2UR UR6, R8 ;  /* 0x00000000080672ca */ /* 0x000fc600000e0000 */
[----:B------:R1:W2:Y:S02]  /*121d0*/  SHFL.IDX PT, R8, R0, 0x1, 0x1c1f ;  /* 0x003c1f0000087f89 */ /* 0x0002a400000e0000 */
[----:B-1----:R-:W-:Y:S01]  /*121e0*/  IMAD.U32 R0, RZ, RZ, UR47 ;  /* 0x0000002fff007e24 */ /* 0x002fe2000f8e00ff */
[----:B------:R-:W-:Y:S02]  /*121f0*/  WARPGROUP.DEPBAR.LE gsb0, 0x0 ;  /* 0x00008000000079c5 */ /* 0x000fe40000010000 */
[----:B------:R-:W-:Y:S01]  /*12200*/  WARPGROUP.ARRIVE ;  /* 0x00000000000079c5 */ /* 0x000fe20000000000 */
[----:B0-----:R-:W-:-:S05]  /*12210*/  FMNMX.FTZ R7, R7, R20, !PT ;  /* 0x0000001407077209 */ /* 0x001fca0007810000 */
[----:B------:R-:W0:Y:S01]  /*12220*/  S2R R155, SR_TID.X ;  /* 0x00000000009b7919 */ /* 0x000e220000002100 */
[----:B--2---:R-:W-:Y:S01]  /*12230*/  IMAD.IADD R8, R15, 0x1, R8 ;  /* 0x000000010f087824 */ /* 0x004fe200078e0208 */
[----:B------:R-:W-:Y:S01]  /*12240*/  HGMMA.64x128x16.F32.BF16 R88, R156, gdesc[UR4].tnspB, R88, gsb0 ;  /* 0x41e000049c587df0 */ /* 0x000fe20008001858 */
[C---:B------:R-:W-:Y:S01]  /*12250*/  FMUL.FTZ R9, R7.reuse, R0 ;  /* 0x0000000007097220 */ /* 0x040fe20000410000 */
[----:B------:R-:W-:Y:S02]  /*12260*/  FSETP.NEU.FTZ.AND P3, PT, R7, -INF , PT ;  /* 0xff8000000700780b */ /* 0x000fe40003f7d000 */
[C---:B------:R-:W-:Y:S02]  /*12270*/  ISETP.GT.AND P5, PT, R8.reuse, RZ, PT ;  /* 0x000000ff0800720c */ /* 0x040fe40003fa4270 */
[----:B------:R-:W-:Y:S02]  /*12280*/  ISETP.GT.AND P4, PT, R8, 0x1, PT ;  /* 0x000000010800780c */ /* 0x000fe40003f84270 */
[----:B------:R-:W-:-:S02]  /*12290*/  FSEL R26, R26, -INF , P5 ;  /* 0xff8000001a1a7808 */ /* 0x000fc40002800000 */
        /* <DEDUP_REMOVED lines=92> */
[----:B------:R-:W-:Y:S02]  /*12860*/  FSEL R87, R87, -INF , P4 ;  /* 0xff80000057577808 */ /* 0x000fe40002000000 */
[----:B------:R-:W-:Y:S02]  /*12870*/  FMNMX.FTZ R8, R86, R20, !PT ;  /* 0x0000001456087209 */ /* 0x000fe40007810000 */
[----:B------:R-:W-:Y:S02]  /*12880*/  FSEL R9, R9, RZ, P3 ;  /* 0x000000ff09097208 */ /* 0x000fe40001800000 */
[----:B------:R-:W-:Y:S02]  /*12890*/  FMNMX.FTZ R8, R87, R8, !PT ;  /* 0x0000000857087209 */ /* 0x000fe40007810000 */
[----:B0-----:R-:W-:Y:S01]  /*128a0*/  SHF.R.U32.HI R155, RZ, 0x7, R155 ;  /* 0x00000007ff9b7819 */ /* 0x001fe2000001169b */
[-CC-:B------:R-:W-:Y:S01]  /*128b0*/  FFMA.FTZ R180, R24, R0.reuse, -R9.reuse ;  /* 0x0000000018b47223 */ /* 0x180fe20000010809 */
[-CC-:B------:R-:W-:Y:S01]  /*128c0*/  FFMA.FTZ R24, R29, R0.reuse, -R9.reuse ;  /* 0x000000001d187223 */ /* 0x180fe20000010809 */
[----:B------:R-:W0:Y:S01]  /*128d0*/  SHFL.BFLY PT, R20, R8, 0x2, 0x1f ;  /* 0x0c401f0008147f89 */ /* 0x000e2200000e0000 */
        /* <DEDUP_REMOVED lines=20> */
[-CC-:B-1----:R-:W-:Y:S01]  /*12a20*/  FFMA.FTZ R25, R33, R0.reuse, -R9.reuse ;  /* 0x0000000021197223 */ /* 0x182fe20000010809 */
[-CC-:B------:R-:W-:Y:S01]  /*12a30*/  FFMA.FTZ R33, R49, R0.reuse, -R9.reuse ;  /* 0x0000000031217223 */ /* 0x180fe20000010809 */
[----:B------:R-:W-:Y:S01]  /*12a40*/  FFMA.FTZ R44, R65, R0, -R9 ;  /* 0x00000000412c7223 */ /* 0x000fe20000010809 */
[----:B0-----:R-:W-:Y:S01]  /*12a50*/  FMNMX.FTZ R8, R8, R20, !PT ;  /* 0x0000001408087209 */ /* 0x001fe20007810000 */
[----:B------:R-:W-:-:S02]  /*12a60*/  VIADD R20, R6, 0x300 ;  /* 0x0000030006147836 */ /* 0x000fc40000000000 */
[-CC-:B------:R-:W-:Y:S01]  /*12a70*/  FFMA.FTZ R158, R68, R0.reuse, -R9.reuse ;  /* 0x00000000449e7223 */ /* 0x180fe20000010809 */
[-CC-:B------:R-:W-:Y:S01]  /*12a80*/  FFMA.FTZ R45, R69, R0.reuse, -R9.reuse ;  /* 0x00000000452d7223 */ /* 0x180fe20000010809 */
[----:B------:R-:W-:Y:S01]  /*12a90*/  MUFU.EX2 R24, R24 ;  /* 0x0000001800187308 */ /* 0x000fe20000000800 */
[----:B------:R-:W0:Y:S01]  /*12aa0*/  SHFL.BFLY PT, R21, R8, 0x1, 0x1f ;  /* 0x0c201f0008157f89 */ /* 0x000e2200000e0000 */
[----:B------:R-:W-:Y:S01]  /*12ab0*/  R2UR UR6, R20 ;  /* 0x00000000140672ca */ /* 0x000fe200000e0000 */
[----:B------:R-:W-:Y:S02]  /*12ac0*/  VIADD R20, R6, 0x380 ;  /* 0x0000038006147836 */ /* 0x000fe40000000000 */
        /* <DEDUP_REMOVED lines=8> */
[----:B------:R-:W-:-:S04]  /*12b50*/  FFMA.FTZ R9, R85, R0, -R9 ;  /* 0x0000000055097223 */ /* 0x000fc80000010809 */
[----:B------:R-:W-:Y:S08]  /*12b60*/  MUFU.EX2 R25, R25 ;  /* 0x0000001900197308 */ /* 0x000ff00000000800 */
[----:B------:R-:W-:Y:S01]  /*12b70*/  MUFU.EX2 R178, R178 ;  /* 0x000000b200b27308 */ /* 0x000fe20000000800 */
[----:B0-----:R-:W-:Y:S01]  /*12b80*/  FMNMX.FTZ R8, R8, R21, !PT ;  /* 0x0000001508087209 */ /* 0x001fe20007810000 */
[----:B------:R-:W-:-:S03]  /*12b90*/  IMAD.MOV.U32 R21, RZ, RZ, 0x40000040 ;  /* 0x40000040ff157424 */ /* 0x000fc600078e00ff */
[C---:B------:R-:W-:Y:S01]  /*12ba0*/  FSETP.NEU.FTZ.AND P4, PT, R8.reuse, -INF , PT ;  /* 0xff8000000800780b */ /* 0x040fe20003f9d000 */
[-C--:B------:R-:W-:Y:S01]  /*12bb0*/  FMUL.FTZ R61, R8, R0.reuse ;  /* 0x00000000083d7220 */ /* 0x080fe20000410000 */
[----:B------:R-:W-:Y:S01]  /*12bc0*/  R2UR UR7, R21 ;  /* 0x00000000150772ca */ /* 0x000fe200000e0000 */
[----:B------:R-:W-:Y:S01]  /*12bd0*/  MUFU.EX2 R28, R28 ;  /* 0x0000001c001c7308 */ /* 0x000fe20000000800 */
[----:B------:R-:W-:Y:S02]  /*12be0*/  FSEL R21, R7, RZ, P3 ;  /* 0x000000ff07157208 */ /* 0x000fe40001800000 */
[----:B------:R-:W-:Y:S02]  /*12bf0*/  FSEL R61, R61, RZ, P4 ;  /* 0x000000ff3d3d7208 */ /* 0x000fe40002000000 */
[C---:B------:R-:W-:Y:S01]  /*12c00*/  ISETP.GT.AND P3, PT, R10.reuse, R13, PT ;  /* 0x0000000d0a00720c */ /* 0x040fe20003f64270 */
[----:B------:R-:W-:Y:S02]  /*12c10*/  VIADD R10, R10, 0xffffffff ;  /* 0xffffffff0a0a7836 */ /* 0x000fe40000000000 */
[-CC-:B------:R-:W-:Y:S01]  /*12c20*/  FFMA.FTZ R177, R34, R0.reuse, -R61.reuse ;  /* 0x0000000022b17223 */ /* 0x180fe2000001083d */
[-C--:B------:R-:W-:Y:S01]  /*12c30*/  FFMA.FTZ R34, R43, R0.reuse, -R61 ;  /* 0x000000002b227223 */ /* 0x080fe2000001083d */
[----:B------:R-:W-:Y:S01]  /*12c40*/  FADD.FTZ R43, -R21, R11 ;  /* 0x0000000b152b7221 */ /* 0x000fe20000010100 */
[----:B------:R-:W-:Y:S01]  /*12c50*/  IMAD.MOV.U32 R21, RZ, RZ, 0x40000040 ;  /* 0x40000040ff157424 */ /* 0x000fe200078e00ff */
[----:B------:R-:W-:Y:S01]  /*12c60*/  HGMMA.64x128x16.F32.BF16 R88, R160, gdesc[UR4].tnspB, R88, gsb0 ;  /* 0x41e00004a0587df0 */ /* 0x000fe20008001858 */
[----:B------:R-:W-:Y:S01]  /*12c70*/  R2UR UR6, R20 ;  /* 0x00000000140672ca */ /* 0x000fe200000e0000 */
[-C--:B------:R-:W-:Y:S01]  /*12c80*/  FMUL.FTZ R6, R43, R0.reuse ;  /* 0x000000002b067220 */ /* 0x080fe20000410000 */
[----:B------:R-:W-:Y:S01]  /*12c90*/  FSEL R11, R8, RZ, P4 ;  /* 0x000000ff080b7208 */ /* 0x000fe20002000000 */
[-CC-:B------:R-:W-:Y:S01]  /*12ca0*/  FFMA.FTZ R181, R26, R0.reuse, -R61.reuse ;  /* 0x000000001ab57223 */ /* 0x180fe2000001083d */
[----:B------:R-:W-:Y:S01]  /*12cb0*/  R2UR UR7, R21 ;  /* 0x00000000150772ca */ /* 0x000fe200000e0000 */
[-CC-:B------:R-:W-:Y:S01]  /*12cc0*/  FFMA.FTZ R26, R27, R0.reuse, -R61.reuse ;  /* 0x000000001b1a7223 */ /* 0x180fe2000001083d */
[-CC-:B------:R-:W-:Y:S01]  /*12cd0*/  FFMA.FTZ R183, R30, R0.reuse, -R61.reuse ;  /* 0x000000001eb77223 */ /* 0x180fe2000001083d */
[----:B------:R-:W-:Y:S01]  /*12ce0*/  FADD.FTZ R11, -R11, R12 ;  /* 0x0000000c0b0b7221 */ /* 0x000fe20000010100 */
[----:B------:R-:W0:Y:S01]  /*12cf0*/  MUFU.EX2 R6, R6 ;  /* 0x0000000600067308 */ /* 0x000e220000000800 */
[----:B------:R-:W-:Y:S01]  /*12d00*/  FFMA.FTZ R27, R31, R0, -R61 ;  /* 0x000000001f1b7223 */ /* 0x000fe2000001083d */
[----:B------:R-:W-:-:S02]  /*12d10*/  @!P1 IMAD R12, R184, 0x8, R2 ;  /* 0x00000008b80c9824 */ /* 0x000fc400078e0202 */
[-C--:B------:R-:W-:Y:S01]  /*12d20*/  FMUL.FTZ R11, R11, R0.reuse ;  /* 0x000000000b0b7220 */ /* 0x080fe20000410000 */
[----:B------:R-:W-:Y:S01]  /*12d30*/  IADD3 R20, -R155, 0xb, RZ ;  /* 0x0000000b9b147810 */ /* 0x000fe20007ffe1ff */
[-CC-:B------:R-:W-:Y:S01]  /*12d40*/  FFMA.FTZ R30, R35, R0.reuse, -R61.reuse ;  /* 0x00000000231e7223 */ /* 0x180fe2000001083d */
[----:B------:R-:W-:Y:S02]  /*12d50*/  @!P1 VIADD R12, R12, 0x28840 ;  /* 0x000288400c0c9836 */ /* 0x000fe40000000000 */
[-CC-:B------:R-:W-:Y:S01]  /*12d60*/  FFMA.FTZ R179, R38, R0.reuse, -R61.reuse ;  /* 0x0000000026b37223 */ /* 0x180fe2000001083d */
[----:B------:R-:W-:Y:S01]  /*12d70*/  MUFU.EX2 R181, R181 ;  /* 0x000000b500b57308 */ /* 0x000fe20000000800 */
[-CC-:B------:R-:W-:Y:S01]  /*12d80*/  FFMA.FTZ R31, R39, R0.reuse, -R61.reuse ;  /* 0x00000000271f7223 */ /* 0x180fe2000001083d */
[-CC-:B------:R-:W-:Y:S01]  /*12d90*/  FFMA.FTZ R173, R42, R0.reuse, -R61.reuse ;  /* 0x000000002aad7223 */ /* 0x180fe2000001083d */
[----:B------:R-:W-:Y:S01]  /*12da0*/  @!P1 PRMT R21, RZ, 0x654, R12 ;  /* 0x00000654ff159816 */ /* 0x000fe2000000000c */
        /* <DEDUP_REMOVED lines=9> */
[--C-:B------:R-:W-:Y:S01]  /*12e40*/  FFMA.FTZ R59, R59, R0, -R61.reuse ;  /* 0x000000003b3b7223 */ /* 0x100fe2000001083d */
[----:B------:R-:W-:Y:S01]  /*12e50*/  F2FP.BF16.F32.PACK_AB R180, R15, R180 ;  /* 0x000000b40fb4723e */ /* 0x000fe200000010ff */
        /* <DEDUP_REMOVED lines=10> */
[----:B-1----:R-:W-:Y:S01]  /*12f00*/  FFMA.FTZ R3, R11, R3, R181 ;  /* 0x000000030b037223 */ /* 0x002fe200000100b5 */
[----:B------:R-:W-:-:S06]  /*12f10*/  FFMA.FTZ R86, R86, R0, -R61 ;  /* 0x0000000056567223 */ /* 0x000fcc000001083d */
[----:B------:R-:W1:Y:S01]  /*12f20*/  MUFU.EX2 R27, R27 ;  /* 0x0000001b001b7308 */ /* 0x000e620000000800 */
[----:B0-----:R-:W-:-:S07]  /*12f30*/  F2FP.BF16.F32.PACK_AB R181, R26, R181 ;  /* 0x000000b51ab5723e */ /* 0x001fce00000010ff */
        /* <DEDUP_REMOVED lines=12> */
[----:B------:R-:W-:-:S05]  /*13000*/  WARPGROUP.ARRIVE ;  /* 0x00000000000079c5 */ /* 0x000fca0000000000 */
[----:B------:R-:W5:Y:S01]  /*13010*/  MUFU.EX2 R35, R35 ;  /* 0x0000002300237308 */ /* 0x000f620000000800 */
[----:B------:R-:W-:Y:S01]  /*13020*/  FFMA.FTZ R161, R74, R0, -R61 ;  /* 0x000000004aa17223 */ /* 0x000fe2000001083d */
[----:B------:R-:W-:Y:S06]  /*13030*/  HGMMA.64x128x16.F32.BF16 R88, R164, gdesc[UR4].tnspB, R88, gsb0 ;  /* 0x41e00004a4587df0 */ /* 0x000fec0008001858 */
        /* <DEDUP_REMOVED lines=28> */
[----:B--2---:R-:W-:Y:S01]  /*13200*/  FADD.FTZ R21, R15, R4 ;  /* 0x000000040f157221 */ /* 0x004fe20000010000 */
[----:B------:R-:W-:Y:S01]  /*13210*/  FADD.FTZ R4, R26, R3 ;  /* 0x000000031a047221 */ /* 0x000fe20000010000 */
[----:B------:R2:W-:Y:S01]  /*13220*/  @!P1 SYNCS.ARRIVE.TRANS64.RED.A1T0 RZ, [R14+URZ], RZ ;  /* 0x000000ff0eff99a7 */ /* 0x0005e2000810043f */
[----:B------:R-:W-:Y:S01]  /*13230*/  FFMA.FTZ R3, R63, R0, -R61 ;  /* 0x000000003f037223 */ /* 0x000fe2000001083d */
[----:B------:R-:W-:Y:S01]  /*13240*/  FADD.FTZ R21, R182, R21 ;  /* 0x00000015b6157221 */ /* 0x000fe20000010000 */
[----:B------:R-:W-:Y:S01]  /*13250*/  FADD.FTZ R4, R183, R4 ;  /* 0x00000004b7047221 */ /* 0x000fe20000010000 */
[C---:B------:R-:W-:Y:S01]  /*13260*/  F2FP.BF16.F32.PACK_AB R182, R24.reuse, R182 ;  /* 0x000000b618b6723e */ /* 0x040fe200000010ff */
[----:B------:R-:W-:Y:S01]  /*13270*/  MUFU.EX2 R159, R159 ;  /* 0x0000009f009f7308 */ /* 0x000fe20000000800 */
[----:B------:R-:W-:Y:S01]  /*13280*/  FADD.FTZ R21, R24, R21 ;  /* 0x0000001518157221 */ /* 0x000fe20000010000 */
[----:B-1----:R-:W-:Y:S01]  /*13290*/  FADD.FTZ R4, R27, R4 ;  /* 0x000000041b047221 */ /* 0x002fe20000010000 */
[-C--:B------:R-:W-:Y:S01]  /*132a0*/  FMUL.FTZ R100, R100, R6.reuse ;  /* 0x0000000664647220 */ /* 0x080fe20000410000 */
[----:B------:R-:W-:Y:S01]  /*132b0*/  FMUL.FTZ R101, R101, R6 ;  /* 0x0000000665657220 */ /* 0x000fe20000410000 */
[----:B--2---:R-:W-:Y:S01]  /*132c0*/  FADD.FTZ R14, R176, R21 ;  /* 0x00000015b00e7221 */ /* 0x004fe20000010000 */
[----:B0-----:R-:W-:Y:S01]  /*132d0*/  FADD.FTZ R21, R177, R4 ;  /* 0x00000004b1157221 */ /* 0x001fe20000010000 */
[----:B------:R-:W-:Y:S01]  /*132e0*/  FFMA.FTZ R4, R67, R0, -R61 ;  /* 0x0000000043047223 */ /* 0x000fe2000001083d */
[----:B------:R-:W0:Y:S01]  /*132f0*/  MUFU.EX2 R3, R3 ;  /* 0x0000000300037308 */ /* 0x000e220000000800 */
[C---:B------:R-:W-:Y:S01]  /*13300*/  FADD.FTZ R43, R25.reuse, R14 ;  /* 0x0000000e192b7221 */ /* 0x040fe20000010000 */
[----:B---3--:R-:W-:Y:S01]  /*13310*/  FADD.FTZ R20, R30, R21 ;  /* 0x000000151e147221 */ /* 0x008fe20000010000 */
[----:B------:R-:W-:Y:S01]  /*13320*/  F2FP.BF16.F32.PACK_AB R176, R25, R176 ;  /* 0x000000b019b0723e */ /* 0x000fe200000010ff */
[-C--:B------:R-:W-:Y:S01]  /*13330*/  FFMA.FTZ R14, R71, R0.reuse, -R61 ;  /* 0x00000000470e7223 */ /* 0x080fe2000001083d */
[----:B------:R-:W-:Y:S01]  /*13340*/  FADD.FTZ R43, R178, R43 ;  /* 0x0000002bb22b7221 */ /* 0x000fe20000010000 */
[----:B----4-:R-:W-:Y:S01]  /*13350*/  FADD.FTZ R20, R179, R20 ;  /* 0x00000014b3147221 */ /* 0x010fe20000010000 */
[----:B------:R-:W-:Y:S01]  /*13360*/  FFMA.FTZ R61, R87, R0, -R61 ;  /* 0x00000000573d7223 */ /* 0x000fe2000001083d */
[----:B------:R-:W1:Y:S01]  /*13370*/  MUFU.EX2 R4, R4 ;  /* 0x0000000400047308 */ /* 0x000e620000000800 */
[----:B------:R-:W-:Y:S01]  /*13380*/  FADD.FTZ R43, R28, R43 ;  /* 0x0000002b1c2b7221 */ /* 0x000fe20000010000 */
[----:B-----5:R-:W-:Y:S01]  /*13390*/  FADD.FTZ R20, R31, R20 ;  /* 0x000000141f147221 */ /* 0x020fe20000010000 */
        /* <DEDUP_REMOVED lines=36> */
[----:B------:R-:W-:Y:S01]  /*135e0*/  F2FP.BF16.F32.PACK_AB R153, R12, R153 ;  /* 0x000000990c99723e */ /* 0x000fe200000010ff */
[----:B------:R-:W5:Y:S01]  /*135f0*/  MUFU.EX2 R48, R48 ;  /* 0x0000003000307308 */ /* 0x000f620000000800 */
[----:B------:R-:W-:Y:S01]  /*13600*/  FADD.FTZ R21, R40, R21 ;  /* 0x0000001528157221 */ /* 0x000fe20000010000 */
[----:B------:R-:W-:Y:S01]  /*13610*/  FADD.FTZ R20, R12, R25 ;  /* 0x000000190c147221 */ /* 0x000fe20000010000 */
[-C--:B------:R-:W-:Y:S01]  /*13620*/  FMUL.FTZ R132, R132, R6.reuse ;  /* 0x0000000684847220 */ /* 0x080fe20000410000 */
[-C--:B------:R-:W-:Y:S01]  /*13630*/  FMUL.FTZ R133, R133, R6.reuse ;  /* 0x0000000685857220 */ /* 0x080fe20000410000 */
[----:B------:R-:W-:Y:S01]  /*13640*/  FADD.FTZ R24, R154, R21 ;  /* 0x000000159a187221 */ /* 0x000fe20000010000 */
[----:B------:R-:W-:Y:S01]  /*13650*/  FADD.FTZ R20, R155, R20 ;  /* 0x000000149b147221 */ /* 0x000fe20000010000 */
[----:B0-----:R-:W-:Y:S01]  /*13660*/  F2FP.BF16.F32.PACK_AB R155, R3, R155 ;  /* 0x0000009b039b723e */ /* 0x001fe200000010ff */
[----:B------:R-:W0:Y:S01]  /*13670*/  MUFU.EX2 R15, R75 ;  /* 0x0000004b000f7308 */ /* 0x000e220000000800 */
[----:B------:R-:W-:Y:S01]  /*13680*/  FADD.FTZ R21, R41, R24 ;  /* 0x0000001829157221 */ /* 0x000fe20000010000 */
[----:B------:R-:W-:Y:S01]  /*13690*/  FADD.FTZ R20, R3, R20 ;  /* 0x0000001403147221 */ /* 0x000fe20000010000 */
[-C--:B------:R-:W-:Y:S01]  /*136a0*/  FMUL.FTZ R136, R136, R6.reuse ;  /* 0x0000000688887220 */ /* 0x080fe20000410000 */
[-C--:B------:R-:W-:Y:S01]  /*136b0*/  FMUL.FTZ R137, R137, R6.reuse ;  /* 0x0000000689897220 */ /* 0x080fe20000410000 */
[----:B------:R-:W-:Y:S01]  /*136c0*/  FADD.FTZ R21, R156, R21 ;  /* 0x000000159c157221 */ /* 0x000fe20000010000 */
[----:B------:R-:W-:Y:S01]  /*136d0*/  FADD.FTZ R25, R157, R20 ;  /* 0x000000149d197221 */ /* 0x000fe20000010000 */
[----:B-1----:R-:W-:Y:S01]  /*136e0*/  F2FP.BF16.F32.PACK_AB R157, R4, R157 ;  /* 0x0000009d049d723e */ /* 0x002fe200000010ff */
[----:B------:R-:W1:Y:S01]  /*136f0*/  MUFU.EX2 R49, R49 ;  /* 0x0000003100317308 */ /* 0x000e620000000800 */
[----:B------:R-:W-:Y:S01]  /*13700*/  FADD.FTZ R21, R44, R21 ;  /* 0x000000152c157221 */ /* 0x000fe20000010000 */
[----:B------:R-:W-:Y:S01]  /*13710*/  FADD.FTZ R20, R4, R25 ;  /* 0x0000001904147221 */ /* 0x000fe20000010000 */
[-C--:B------:R-:W-:Y:S01]  /*13720*/  FMUL.FTZ R140, R140, R6.reuse ;  /* 0x000000068c8c7220 */ /* 0x080fe20000410000 */
[-C--:B------:R-:W-:Y:S01]  /*13730*/  FMUL.FTZ R141, R141, R6.reuse ;  /* 0x000000068d8d7220 */ /* 0x080fe20000410000 */
[----:B------:R-:W-:Y:S01]  /*13740*/  FADD.FTZ R24, R158, R21 ;  /* 0x000000159e187221 */ /* 0x000fe20000010000 */
[----:B------:R-:W-:Y:S01]  /*13750*/  FADD.FTZ R21, R159, R20 ;  /* 0x000000149f157221 */ /* 0x000fe20000010000 */
[C---:B--2---:R-:W-:Y:S01]  /*13760*/  F2FP.BF16.F32.PACK_AB R159, R14.reuse, R159 ;  /* 0x0000009f0e9f723e */ /* 0x044fe200000010ff */
[----:B------:R-:W2:Y:S01]  /*13770*/  MUFU.EX2 R78, R78 ;  /* 0x0000004e004e7308 */ /* 0x000ea20000000800 */
[----:B------:R-:W-:Y:S01]  /*13780*/  FADD.FTZ R24, R45, R24 ;  /* 0x000000182d187221 */ /* 0x000fe20000010000 */
[----:B------:R-:W-:Y:S01]  /*13790*/  FADD.FTZ R20, R14, R21 ;  /* 0x000000150e147221 */ /* 0x000fe20000010000 */
[-C--:B------:R-:W-:Y:S01]  /*137a0*/  FMUL.FTZ R144, R144, R6.reuse ;  /* 0x0000000690907220 */ /* 0x080fe20000410000 */
[-C--:B------:R-:W-:Y:S01]  /*137b0*/  FMUL.FTZ R145, R145, R6.reuse ;  /* 0x0000000691917220 */ /* 0x080fe20000410000 */
[----:B---3--:R-:W-:Y:S01]  /*137c0*/  FADD.FTZ R21, R37, R24 ;  /* 0x0000001825157221 */ /* 0x008fe20000010000 */
[----:B----4-:R-:W-:Y:S01]  /*137d0*/  FADD.FTZ R20, R161, R20 ;  /* 0x00000014a1147221 */ /* 0x010fe20000010000 */
[-C--:B------:R-:W-:Y:S01]  /*137e0*/  FMUL.FTZ R148, R148, R6.reuse ;  /* 0x0000000694947220 */ /* 0x080fe20000410000 */
[----:B------:R-:W3:Y:S01]  /*137f0*/  MUFU.EX2 R52, R52 ;  /* 0x0000003400347308 */ /* 0x000ee20000000800 */
[----:B-----5:R-:W-:Y:S01]  /*13800*/  FADD.FTZ R12, R48, R21 ;  /* 0x00000015300c7221 */ /* 0x020fe20000010000 */
[----:B0-----:R-:W-:Y:S01]  /*13810*/  FADD.FTZ R3, R15, R20 ;  /* 0x000000140f037221 */ /* 0x001fe20000010000 */
[----:B------:R-:W-:Y:S01]  /*13820*/  FMUL.FTZ R149, R149, R6 ;  /* 0x0000000695957220 */ /* 0x000fe20000410000 */
[-C--:B------:R-:W-:Y:S01]  /*13830*/  FMUL.FTZ R90, R90, R11.reuse ;  /* 0x0000000b5a5a7220 */ /* 0x080fe20000410000 */
[----:B-1----:R-:W-:Y:S01]  /*13840*/  FADD.FTZ R21, R49, R12 ;  /* 0x0000000c31157221 */ /* 0x002fe20000010000 */
        /* <DEDUP_REMOVED lines=10> */
[----:B------:R-:W1:Y:S01]  /*138f0*/  MUFU.EX2 R53, R53 ;  /* 0x0000003500357308 */ /* 0x000e620000000800 */
        /* <DEDUP_REMOVED lines=37> */
[----:B------:R-:W-:Y:S01]  /*13b50*/  F2FP.BF16.F32.PACK_AB R179, R31, R179 ;  /* 0x000000b31fb3723e */ /* 0x000fe200000010ff */
[----:B------:R-:W-:Y:S01]  /*13b60*/  IMAD.MOV.U32 R11, RZ, RZ, R7 ;  /* 0x000000ffff0b7224 */ /* 0x000fe200078e0007 */
        /* <DEDUP_REMOVED lines=15> */
[----:B------:R-:W-:Y:S01]  /*13c60*/  F2FP.BF16.F32.PACK_AB R154, R41, R154 ;  /* 0x0000009a299a723e */ /* 0x000fe200000010ff */
[----:B-1----:R-:W-:Y:S01]  /*13c70*/  FADD.FTZ R4, R9, R12 ;  /* 0x0000000c09047221 */ /* 0x002fe20000010000 */
[----:B------:R-:W-:Y:S01]  /*13c80*/  F2FP.BF16.F32.PACK_AB R156, R44, R156 ;  /* 0x0000009c2c9c723e */ /* 0x000fe200000010ff */
[----:B------:R-:W-:Y:S01]  /*13c90*/  IMAD.MOV.U32 R12, RZ, RZ, R8 ;  /* 0x000000ffff0c7224 */ /* 0x000fe200078e0008 */
[----:B------:R-:W-:-:S02]  /*13ca0*/  F2FP.BF16.F32.PACK_AB R158, R45, R158 ;  /* 0x0000009e2d9e723e */ /* 0x000fc400000010ff */
[----:B------:R-:W-:Y:S02]  /*13cb0*/  F2FP.BF16.F32.PACK_AB R160, R48, R37 ;  /* 0x0000002530a0723e */ /* 0x000fe400000010ff */
[----:B------:R-:W-:Y:S01]  /*13cc0*/  F2FP.BF16.F32.PACK_AB R161, R15, R161 ;  /* 0x000000a10fa1723e */ /* 0x000fe200000010ff */
[----:B--2---:R-:W-:Y:S01]  /*13cd0*/  FADD.FTZ R3, R20, R3 ;  /* 0x0000000314037221 */ /* 0x004fe20000010000 */
[----:B------:R-:W-:Y:S02]  /*13ce0*/  F2FP.BF16.F32.PACK_AB R162, R52, R49 ;  /* 0x0000003134a2723e */ /* 0x000fe400000010ff */
[----:B------:R-:W-:Y:S02]  /*13cf0*/  F2FP.BF16.F32.PACK_AB R163, R79, R78 ;  /* 0x0000004e4fa3723e */ /* 0x000fe400000010ff */
[----:B------:R-:W-:Y:S02]  /*13d00*/  F2FP.BF16.F32.PACK_AB R164, R56, R53 ;  /* 0x0000003538a4723e */ /* 0x000fe400000010ff */
[----:B------:R-:W-:-:S02]  /*13d10*/  F2FP.BF16.F32.PACK_AB R165, R83, R82 ;  /* 0x0000005253a5723e */ /* 0x000fc400000010ff */
[----:B------:R-:W-:Y:S02]  /*13d20*/  F2FP.BF16.F32.PACK_AB R166, R9, R57 ;  /* 0x0000003909a6723e */ /* 0x000fe400000010ff */
[----:B------:R-:W-:Y:S01]  /*13d30*/  F2FP.BF16.F32.PACK_AB R167, R20, R167 ;  /* 0x000000a714a7723e */ /* 0x000fe200000010ff */
[----:B------:R-:W-:Y:S06]  /*13d40*/  @P3 BRA `(.L_x_8968) ;  /* 0xffffffd4004c3947 */ /* 0x000fec000383ffff */
.L_x_8958:
[----:B------:R-:W-:-:S13]  /*13d50*/  ISETP.GE.AND P2, PT, R10, R191, PT ;  /* 0x000000bf0a00720c */ /* 0x000fda0003f46270 */
[----:B------:R-:W-:Y:S05]  /*13d60*/  @!P2 BRA `(.L_x_8969) ;  /* 0x000000200074a947 */ /* 0x000fea0003800000 */
[----:B------:R-:W-:Y:S02]  /*13d70*/  IMAD.MOV.U32 R11, RZ, RZ, R8 ;  /* 0x000000ffff0b7224 */ /* 0x000fe400078e0008 */
[----:B------:R-:W-:Y:S02]  /*13d80*/  IMAD.MOV.U32 R12, RZ, RZ, R7 ;  /* 0x000000ffff0c7224 */ /* 0x000fe400078e0007 */
[----:B------:R-:W-:Y:S02]  /*13d90*/  IMAD.MOV.U32 R6, RZ, RZ, R186 ;  /* 0x000000ffff067224 */ /* 0x000fe400078e00ba */
[----:B------:R-:W-:-:S07]  /*13da0*/  IMAD.MOV.U32 R13, RZ, RZ, R184 ;  /* 0x000000ffff0d7224 */ /* 0x000fce00078e00b8 */
.L_x_8979:
        /* <DEDUP_REMOVED lines=10> */
.L_x_8971:
[----:B------:R-:W-:Y:S01]  /*13e50*/  IMAD R0, R184, 0x8, R2 ;  /* 0x00000008b8007824 */ /* 0x000fe200078e0202 */
[----:B------:R-:W-:-:S04]  /*13e60*/  SHF.L.U32 R7, R186, 0x1f, RZ ;  /* 0x0000001fba077819 */ /* 0x000fc800000006ff */
[----:B------:R0:W1:Y:S01]  /*13e70*/  SYNCS.PHASECHK.TRANS64.TRYWAIT P3, [R0+URZ+0x28830], R7 ;  /* 0x02883007000075a7 */ /* 0x000062000806017f */
[----:B------:R-:W-:Y:S05]  /*13e80*/  @!P0 BRA `(.L_x_8972) ;  /* 0x0000000000048947 */ /* 0x000fea0003800000 */
[----:B------:R-:W-:Y:S01]  /*13e90*/  BPT.TRAP 0x1 ;  /* 0x000000040000795c */ /* 0x000fe20000300000 */
.L_x_8972:
[----:B------:R-:W-:Y:S04]  /*13ea0*/  BSSY B0, `(.L_x_8970) ;  /* 0x0000004000007945 */ /* 0x000fe80003800000 */
[----:B-1----:R-:W-:Y:S05]  /*13eb0*/  @P3 BRA `(.L_x_8973) ;  /* 0x0000000000083947 */ /* 0x002fea0003800000 */
[----:B------:R-:W1:Y:S02]  /*13ec0*/  SYNCS.PHASECHK.TRANS64.TRYWAIT P3, [R0+URZ+0x28830], R7 ;  /* 0x02883007000075a7 */ /* 0x000e64000806017f */
[----:B-1----:R-:W-:Y:S05]  /*13ed0*/  @!P3 BRA `(.L_x_8974) ;  /* 0x000000f40080b947 */ /* 0x002fea0003800000 */
.L_x_8973:
[----:B------:R-:W-:Y:S05]  /*13ee0*/  BSYNC B0 ;  /* 0x0000000000007941 */ /* 0x000fea0003800000 */
.L_x_8970:
        /* <DEDUP_REMOVED lines=60> */
.L_x_8976:
[----:B------:R-:W-:Y:S01]  /*142b0*/  SHF.L.U32 R0, R6, 0x1f, RZ ;  /* 0x0000001f06007819 */ /* 0x000fe200000006ff */
[----:B------:R-:W-:-:S04]  /*142c0*/  IMAD R6, R13, 0x8, R2 ;  /* 0x000000080d067824 */ /* 0x000fc800078e0202 */
[----:B------:R0:W1:Y:S01]  /*142d0*/  SYNCS.PHASECHK.TRANS64.TRYWAIT P2, [R6+URZ+0x28850], R0 ;  /* 0x02885000060075a7 */ /* 0x000062000804017f */
[----:B------:R-:W-:Y:S05]  /*142e0*/  @!P0 BRA `(.L_x_8977) ;  /* 0x0000000000048947 */ /* 0x000fea0003800000 */
[----:B------:R-:W-:Y:S01]  /*142f0*/  BPT.TRAP 0x1 ;  /* 0x000000040000795c */ /* 0x000fe20000300000 */
.L_x_8977:
[----:B-1----:R-:W-:Y:S05]  /*14300*/  @P2 BRA `(.L_x_8975) ;  /* 0x0000000000082947 */ /* 0x002fea0003800000 */
[----:B------:R-:W1:Y:S02]  /*14310*/  SYNCS.PHASECHK.TRANS64.TRYWAIT P2, [R6+URZ+0x28850], R0 ;  /* 0x02885000060075a7 */ /* 0x000e64000804017f */
[----:B-1----:R-:W-:Y:S05]  /*14320*/  @!P2 BRA `(.L_x_8978) ;  /* 0x000000f00080a947 */ /* 0x002fea0003800000 */
.L_x_8975:
        /* <DEDUP_REMOVED lines=8> */
[----:B------:R-:W-:Y:S02]  /*143b0*/  R2UR UR7, R7 ;  /* 0x00000000070772ca */ /* 0x000fe400000e0000 */
[----:B------:R-:W-:Y:S02]  /*143c0*/  LOP3.LUT R0, R0, 0x4000000, RZ, 0xfc, !PT ;  /* 0x0400000000007812 */ /* 0x000fe400078efcff */
[C---:B------:R-:W-:Y:S01]  /*143d0*/  ISETP.GT.AND P2, PT, R10.reuse, R191, PT ;  /* 0x000000bf0a00720c */ /* 0x040fe20003f44270 */
[----:B------:R-:W-:Y:S02]  /*143e0*/  VIADD R10, R10, 0xffffffff ;  /* 0xffffffff0a0a7836 */ /* 0x000fe40000000000 */
[C---:B------:R-:W-:Y:S01]  /*143f0*/  IMAD R6, R13.reuse, 0x800, R0 ;  /* 0x000008000d067824 */ /* 0x040fe200078e0200 */
[----:B------:R-:W-:Y:S01]  /*14400*/  FMNMX.FTZ R0, R24, R12, !PT ;  /* 0x0000000c18007209 */ /* 0x000fe20007810000 */
[----:B------:R-:W-:-:S02]  /*14410*/  @!P1 IMAD R13, R13, 0x8, R2 ;  /* 0x000000080d0d9824 */ /* 0x000fc400078e0202 */
[C---:B------:R-:W-:Y:S01]  /*14420*/  VIADD R8, R6.reuse, 0x80 ;  /* 0x0000008006087836 */ /* 0x040fe20000000000 */
[----:B------:R-:W-:Y:S01]  /*14430*/  R2UR UR6, R6 ;  /* 0x00000000060672ca */ /* 0x000fe200000e0000 */
[----:B------:R-:W-:Y:S01]  /*14440*/  @!P1 VIADD R13, R13, 0x28860 ;  /* 0x000288600d0d9836 */ /* 0x000fe20000000000 */
[----:B------:R-:W-:-:S04]  /*14450*/  FMNMX.FTZ R7, R25, R0, !PT ;  /* 0x0000000019077209 */ /* 0x000fc80007810000 */
[----:B------:R-:W-:Y:S02]  /*14460*/  FMNMX.FTZ R0, R28, R7, !PT ;  /* 0x000000071c007209 */ /* 0x000fe40007810000 */
[----:B------:R-:W-:Y:S02]  /*14470*/  @!P1 PRMT R13, RZ, 0x654, R13 ;  /* 0x00000654ff0d9816 */ /* 0x000fe4000000000d */
[----:B------:R-:W-:-:S03]  /*14480*/  FMNMX.FTZ R7, R29, R0, !PT ;  /* 0x000000001d077209 */ /* 0x000fc60007810000 */
[----:B------:R-:W-:Y:S01]  /*14490*/  HGMMA.64x128x16.F32.BF16 R88, R180, gdesc[UR4].tnspB, R88, gsb0 ;  /* 0x41e00004b4587df0 */ /* 0x000fe20008001858 */
[----:B------:R-:W-:Y:S01]  /*144a0*/  R2UR UR6, R8 ;  /* 0x00000000080672ca */ /* 0x000fe200000e0000 */
[----:B------:R-:W-:Y:S01]  /*144b0*/  VIADD R8, R6, 0x100 ;  /* 0x0000010006087836 */ /* 0x000fe20000000000 */
[----:B------:R-:W-:Y:S01]  /*144c0*/  R2UR UR7, R9 ;  /* 0x00000000090772ca */ /* 0x000fe200000e0000 */
[----:B------:R-:W-:Y:S01]  /*144d0*/  IMAD.MOV.U32 R9, RZ, RZ, 0x40000040 ;  /* 0x40000040ff097424 */ /* 0x000fe200078e00ff */
        /* <DEDUP_REMOVED lines=29> */
[----:B------:R-:W0:Y:S01]  /*146b0*/  SHFL.BFLY PT, R0, R7, 0x2, 0x1f ;  /* 0x0c401f0007007f89 */ /* 0x000e2200000e0000 */
[----:B------:R-:W-:Y:S02]  /*146c0*/  WARPGROUP.DEPBAR.LE gsb0, 0x0 ;  /* 0x00008000000079c5 */ /* 0x000fe40000010000 */
[----:B------:R-:W-:Y:S01]  /*146d0*/  WARPGROUP.ARRIVE ;  /* 0x00000000000079c5 */ /* 0x000fe20000000000 */
[----:B0-----:R-:W-:-:S05]  /*146e0*/  FMNMX.FTZ R7, R7, R0, !PT ;  /* 0x0000000007077209 */ /* 0x001fca0007810000 */
[----:B------:R-:W-:Y:S01]  /*146f0*/  HGMMA.64x128x16.F32.BF16 R88, R176, gdesc[UR4].tnspB, R88, gsb0 ;  /* 0x41e00004b0587df0 */ /* 0x000fe20008001858 */
[----:B------:R-:W-:Y:S01]  /*14700*/  R2UR UR6, R8 ;  /* 0x00000000080672ca */ /* 0x000fe200000e0000 */
[----:B------:R-:W-:Y:S01]  /*14710*/  VIADD R8, R6, 0x180 ;  /* 0x0000018006087836 */ /* 0x000fe20000000000 */
[----:B------:R-:W-:Y:S01]  /*14720*/  R2UR UR7, R9 ;  /* 0x00000000090772ca */ /* 0x000fe200000e0000 */
[----:B------:R-:W-:Y:S01]  /*14730*/  IMAD.MOV.U32 R9, RZ, RZ, 0x40000040 ;  /* 0x40000040ff097424 */ /* 0x000fe200078e00ff */
[----:B------:R-:W0:Y:S02]  /*14740*/  SHFL.BFLY PT, R0, R7, 0x1, 0x1f ;  /* 0x0c201f0007007f89 */ /* 0x000e2400000e0000 */
[----:B0-----:R-:W-:Y:S01]  /*14750*/  FMNMX.FTZ R7, R7, R0, !PT ;  /* 0x0000000007077209 */ /* 0x001fe20007810000 */
[----:B------:R-:W-:-:S04]  /*14760*/  IMAD.U32 R0, RZ, RZ, UR46 ;  /* 0x0000002eff007e24 */ /* 0x000fc8000f8e00ff */
        /* <DEDUP_REMOVED lines=25> */
[-CC-:B------:R-:W-:Y:S01]  /*14900*/  FFMA.FTZ R36, R61, R0.reuse, -R15.reuse ;  /* 0x000000003d247223 */ /* 0x180fe2000001080f */
[----:B------:R-:W-:Y:S01]  /*14910*/  FFMA.FTZ R49, R77, R0, -R15 ;  /* 0x000000004d317223 */ /* 0x000fe2000001080f */
[----:B------:R-:W-:Y:S01]  /*14920*/  HGMMA.64x128x16.F32.BF16 R88, R172, gdesc[UR4].tnspB, R88, gsb0 ;  /* 0x41e00004ac587df0 */ /* 0x000fe20008001858 */
[----:B------:R-:W-:Y:S01]  /*14930*/  R2UR UR6, R8 ;  /* 0x00000000080672ca */ /* 0x000fe200000e0000 */
[----:B------:R-:W-:Y:S01]  /*14940*/  VIADD R8, R6, 0x200 ;  /* 0x0000020006087836 */ /* 0x000fe20000000000 */
[----:B------:R-:W-:Y:S01]  /*14950*/  R2UR UR7, R9 ;  /* 0x00000000090772ca */ /* 0x000fe200000e0000 */
[----:B------:R-:W-:Y:S01]  /*14960*/  IMAD.MOV.U32 R9, RZ, RZ, 0x40000040 ;  /* 0x40000040ff097424 */ /* 0x000fe200078e00ff */
        /* <DEDUP_REMOVED lines=27> */
[-C--:B------:R-:W-:Y:S02]  /*14b20*/  FFMA.FTZ R52, R80, R0.reuse, -R15 ;  /* 0x0000000050347223 */ /* 0x080fe4000001080f */
[----:B------:R-:W-:Y:S01]  /*14b30*/  HGMMA.64x128x16.F32.BF16 R88, R152, gdesc[UR4].tnspB, R88, gsb0 ;  /* 0x41e0000498587df0 */ /* 0x000fe20008001858 */
[----:B------:R-:W-:Y:S01]  /*14b40*/  R2UR UR6, R8 ;  /* 0x00000000080672ca */ /* 0x000fe200000e0000 */
[----:B------:R-:W-:Y:S01]  /*14b50*/  FADD.FTZ R8, -R7, R12 ;  /* 0x0000000c07087221 */ /* 0x000fe20000010100 */
[----:B------:R-:W-:Y:S01]  /*14b60*/  R2UR UR7, R9 ;  /* 0x00000000090772ca */ /* 0x000fe200000e0000 */
[----:B------:R-:W-:Y:S02]  /*14b70*/  MUFU.EX2 R168, R168 ;  /* 0x000000a800a87308 */ /* 0x000fe40000000800 */
[----:B------:R-:W-:-:S06]  /*14b80*/  FMUL.FTZ R8, R8, R0 ;  /* 0x0000000008087220 */ /* 0x000fcc0000410000 */
[----:B------:R0:W-:Y:S08]  /*14b90*/  MUFU.EX2 R12, R8 ;  /* 0x00000008000c7308 */ /* 0x0001f00000000800 */
[----:B------:R-:W-:Y:S01]  /*14ba0*/  MUFU.EX2 R170, R170 ;  /* 0x000000aa00aa7308 */ /* 0x000fe20000000800 */
[----:B0-----:R-:W-:-:S04]  /*14bb0*/  FMNMX.FTZ R8, R26, R11, !PT ;  /* 0x0000000b1a087209 */ /* 0x001fc80007810000 */
        /* <DEDUP_REMOVED lines=35> */
[----:B------:R-:W-:Y:S02]  /*14df0*/  IMAD.MOV.U32 R9, RZ, RZ, 0x40000040 ;  /* 0x40000040ff097424 */ /* 0x000fe400078e00ff */
[-CC-:B------:R-:W-:Y:S01]  /*14e00*/  FFMA.FTZ R153, R33, R0.reuse, -R15.reuse ;  /* 0x0000000021997223 */ /* 0x180fe2000001080f */
[-CC-:B------:R-:W-:Y:S01]  /*14e10*/  FFMA.FTZ R33, R53, R0.reuse, -R15.reuse ;  /* 0x0000000035217223 */ /* 0x180fe2000001080f */
[-CC-:B------:R-:W-:Y:S01]  /*14e20*/  FFMA.FTZ R152, R56, R0.reuse, -R15.reuse ;  /* 0x0000000038987223 */ /* 0x180fe2000001080f */
[----:B------:R-:W-:Y:S01]  /*14e30*/  HGMMA.64x128x16.F32.BF16 R88, R156, gdesc[UR4].tnspB, R88, gsb0 ;  /* 0x41e000049c587df0 */ /* 0x000fe20008001858 */
[----:B------:R-:W0:Y:S01]  /*14e40*/  SHFL.BFLY PT, R8, R24, 0x2, 0x1f ;  /* 0x0c401f0018087f89 */ /* 0x000e2200000e0000 */
[----:B------:R-:W-:Y:S01]  /*14e50*/  R2UR UR7, R9 ;  /* 0x00000000090772ca */ /* 0x000fe200000e0000 */
[-CC-:B------:R-:W-:Y:S01]  /*14e60*/  FFMA.FTZ R154, R60, R0.reuse, -R15.reuse ;  /* 0x000000003c9a7223 */ /* 0x180fe2000001080f */
[-CC-:B------:R-:W-:Y:S01]  /*14e70*/  FFMA.FTZ R53, R81, R0.reuse, -R15.reuse ;  /* 0x0000000051357223 */ /* 0x180fe2000001080f */
[----:B------:R-:W-:Y:S01]  /*14e80*/  FFMA.FTZ R9, R84, R0, -R15 ;  /* 0x0000000054097223 */ /* 0x000fe2000001080f */
[----:B------:R-:W-:Y:S08]  /*14e90*/  MUFU.EX2 R153, R153 ;  /* 0x0000009900997308 */ /* 0x000ff00000000800 */
[----:B------:R-:W-:Y:S08]  /*14ea0*/  MUFU.EX2 R33, R33 ;  /* 0x0000002100217308 */ /* 0x000ff00000000800 */
[----:B------:R-:W-:Y:S01]  /*14eb0*/  MUFU.EX2 R152, R152 ;  /* 0x0000009800987308 */ /* 0x000fe20000000800 */
[----:B0-----:R-:W-:Y:S01]  /*14ec0*/  FMNMX.FTZ R24, R24, R8, !PT ;  /* 0x0000000818187209 */ /* 0x001fe20007810000 */
[----:B------:R-:W-:-:S04]  /*14ed0*/  VIADD R8, R6, 0x300 ;  /* 0x0000030006087836 */ /* 0x000fc80000000000 */
[----:B------:R-:W0:Y:S01]  /*14ee0*/  SHFL.BFLY PT, R25, R24, 0x1, 0x1f ;  /* 0x0c201f0018197f89 */ /* 0x000e2200000e0000 */
[----:B------:R-:W-:Y:S01]  /*14ef0*/  R2UR UR6, R8 ;  /* 0x00000000080672ca */ /* 0x000fe200000e0000 */
[----:B------:R-:W-:Y:S08]  /*14f00*/  MUFU.EX2 R154, R154 ;  /* 0x0000009a009a7308 */ /* 0x000ff00000000800 */
[----:B------:R-:W-:Y:S08]  /*14f10*/  MUFU.EX2 R53, R53 ;  /* 0x0000003500357308 */ /* 0x000ff00000000800 */
[----:B------:R-:W-:Y:S01]  /*14f20*/  MUFU.EX2 R9, R9 ;  /* 0x0000000900097308 */ /* 0x000fe20000000800 */
[----:B0-----:R-:W-:Y:S01]  /*14f30*/  FMNMX.FTZ R8, R24, R25, !PT ;  /* 0x0000001918087209 */ /* 0x001fe20007810000 */
[----:B------:R-:W-:-:S02]  /*14f40*/  VIADD R24, R6, 0x380 ;  /* 0x0000038006187836 */ /* 0x000fc40000000000 */
[----:B------:R-:W-:Y:S02]  /*14f50*/  IMAD.MOV.U32 R25, RZ, RZ, 0x40000040 ;  /* 0x40000040ff197424 */ /* 0x000fe400078e00ff */
[----:B------:R-:W-:-:S04]  /*14f60*/  FMUL.FTZ R57, R8, R0 ;  /* 0x0000000008397220 */ /* 0x000fc80000410000 */
        /* <DEDUP_REMOVED lines=8> */
[----:B------:R-:W-:Y:S01]  /*14ff0*/  IADD3 R42, -R192, 0xb, RZ ;  /* 0x0000000bc02a7810 */ /* 0x000fe20007ffe1ff */
        /* <DEDUP_REMOVED lines=30> */
[-C--:B------:R-:W-:Y:S01]  /*151e0*/  FFMA.FTZ R157, R66, R0.reuse, -R57 ;  /* 0x00000000429d7223 */ /* 0x080fe20000010839 */
[----:B------:R-:W-:Y:S01]  /*151f0*/  MUFU.EX2 R175, R175 ;  /* 0x000000af00af7308 */ /* 0x000fe20000000800 */
[----:B------:R-:W-:Y:S01]  /*15200*/  HGMMA.64x128x16.F32.BF16 R88, R160, gdesc[UR4].tnspB, R88, gsb0 ;  /* 0x41e00004a0587df0 */ /* 0x000fe20008001858 */
[----:B------:R-:W-:Y:S01]  /*15210*/  R2UR UR6, R24 ;  /* 0x00000000180672ca */ /* 0x000fe200000e0000 */
[----:B------:R-:W-:Y:S01]  /*15220*/  FMUL.FTZ R15, R15, R0 ;  /* 0x000000000f0f7220 */ /* 0x000fe20000410000 */
[----:B------:R-:W-:Y:S01]  /*15230*/  R2UR UR7, R25 ;  /* 0x00000000190772ca */ /* 0x000fe200000e0000 */
[----:B------:R-:W-:-:S02]  /*15240*/  @!P1 IMAD R25, R184, 0x8, R2 ;  /* 0x00000008b8199824 */ /* 0x000fc400078e0202 */
[-CC-:B------:R-:W-:Y:S01]  /*15250*/  FFMA.FTZ R24, R55, R0.reuse, -R57.reuse ;  /* 0x0000000037187223 */ /* 0x180fe20000010839 */
[-CC-:B------:R-:W-:Y:S01]  /*15260*/  FFMA.FTZ R159, R70, R0.reuse, -R57.reuse ;  /* 0x00000000469f7223 */ /* 0x180fe20000010839 */
[----:B------:R-:W-:Y:S01]  /*15270*/  MUFU.EX2 R34, R34 ;  /* 0x0000002200227308 */ /* 0x000fe20000000800 */
[----:B------:R-:W-:Y:S02]  /*15280*/  @!P1 VIADD R39, R25, 0x28840 ;  /* 0x0002884019279836 */ /* 0x000fe40000000000 */
[----:B------:R-:W-:-:S03]  /*15290*/  FFMA.FTZ R25, R59, R0, -R57 ;  /* 0x000000003b197223 */ /* 0x000fc60000010839 */
[----:B------:R-:W-:Y:S02]  /*152a0*/  @!P1 PRMT R39, RZ, 0x654, R39 ;  /* 0x00000654ff279816 */ /* 0x000fe40000000027 */
[----:B------:R-:W0:Y:S08]  /*152b0*/  MUFU.EX2 R15, R15 ;  /* 0x0000000f000f7308 */ /* 0x000e300000000800 */
[----:B------:R-:W-:Y:S08]  /*152c0*/  MUFU.EX2 R169, R169 ;  /* 0x000000a900a97308 */ /* 0x000ff00000000800 */
        /* <DEDUP_REMOVED lines=16> */
[----:B------:R-:W-:-:S02]  /*153d0*/  WARPGROUP.DEPBAR.LE gsb0, 0x0 ;  /* 0x00008000000079c5 */ /* 0x000fc40000010000 */
[----:B------:R-:W-:Y:S01]  /*153e0*/  WARPGROUP.ARRIVE ;  /* 0x00000000000079c5 */ /* 0x000fe20000000000 */
[----:B------:R-:W-:-:S04]  /*153f0*/  FFMA.FTZ R161, R74, R0, -R57 ;  /* 0x000000004aa17223 */ /* 0x000fc80000010839 */
[----:B------:R-:W-:Y:S01]  /*15400*/  MUFU.EX2 R86, R86 ;  /* 0x0000005600567308 */ /* 0x000fe20000000800 */
[----:B------:R-:W-:Y:S02]  /*15410*/  F2FP.BF16.F32.PACK_AB R160, R40, R21 ;  /* 0x0000001528a0723e */ /* 0x000fe400000010ff */
[----:B------:R-:W-:Y:S01]  /*15420*/  F2FP.BF16.F32.PACK_AB R162, R49, R48 ;  /* 0x0000003031a2723e */ /* 0x000fe200000010ff */
[----:B------:R-:W-:Y:S01]  /*15430*/  HGMMA.64x128x16.F32.BF16 R88, R164, gdesc[UR4].tnspB, R88, gsb0 ;  /* 0x41e00004a4587df0 */ /* 0x000fe20008001858 */
[----:B0-----:R-:W-:-:S03]  /*15440*/  F2FP.BF16.F32.PACK_AB R163, R79, R78 ;  /* 0x0000004e4fa3723e */ /* 0x001fc600000010ff */
[----:B------:R-:W-:Y:S08]  /*15450*/  MUFU.EX2 R161, R161 ;  /* 0x000000a100a17308 */ /* 0x000ff00000000800 */
[----:B------:R-:W0:Y:S01]  /*15460*/  MUFU.EX2 R11, R85 ;  /* 0x00000055000b7308 */ /* 0x000e220000000800 */
[----:B------:R-:W-:Y:S02]  /*15470*/  WARPGROUP.DEPBAR.LE gsb0, 0x0 ;  /* 0x00008000000079c5 */ /* 0x000fe40000010000 */
[----:B------:R1:W-:Y:S06]  /*15480*/  BAR.ARV R42, 0x100 ;  /* 0x0004002a0000751d */ /* 0x0003ec0000002000 */
[----:B------:R2:W-:Y:S01]  /*15490*/  @!P1 SYNCS.ARRIVE.TRANS64.RED.A1T0 RZ, [R39+URZ], RZ ;  /* 0x000000ff27ff99a7 */ /* 0x0005e2000810043f */
[----:B0-----:R-:W-:Y:S01]  /*154a0*/  F2FP.BF16.F32.PACK_AB R166, R11, R9 ;  /* 0x000000090ba6723e */ /* 0x001fe200000010ff */
[-C--:B------:R-:W-:Y:S01]  /*154b0*/  FMUL.FTZ R88, R88, R12.reuse ;  /* 0x0000000c58587220 */ /* 0x080fe20000410000 */
[-C--:B------:R-:W-:Y:S01]  /*154c0*/  FMUL.FTZ R89, R89, R12.reuse ;  /* 0x0000000c59597220 */ /* 0x080fe20000410000 */
[-C--:B------:R-:W-:Y:S01]  /*154d0*/  FMUL.FTZ R92, R92, R12.reuse ;  /* 0x0000000c5c5c7220 */ /* 0x080fe20000410000 */
[-C--:B------:R-:W-:Y:S01]  /*154e0*/  FMUL.FTZ R93, R93, R12.reuse ;  /* 0x0000000c5d5d7220 */ /* 0x080fe20000410000 */
[-C--:B------:R-:W-:Y:S01]  /*154f0*/  FMUL.FTZ R96, R96, R12.reuse ;  /* 0x0000000c60607220 */ /* 0x080fe20000410000 */
[----:B------:R-:W-:Y:S01]  /*15500*/  FMUL.FTZ R97, R97, R12 ;  /* 0x0000000c61617220 */ /* 0x000fe20000410000 */
[----:B--2---:R-:W-:Y:S01]  /*15510*/  FFMA.FTZ R39, R12, R4, R180 ;  /* 0x000000040c277223 */ /* 0x004fe200000100b4 */
[----:B------:R-:W-:Y:S01]  /*15520*/  FADD.FTZ R4, R26, R3 ;  /* 0x000000031a047221 */ /* 0x000fe20000010000 */
[----:B------:R0:W-:Y:S01]  /*15530*/  @!P1 SYNCS.ARRIVE.TRANS64.RED.A1T0 RZ, [R13+URZ], RZ ;  /* 0x000000ff0dff99a7 */ /* 0x0001e2000810043f */
[----:B------:R-:W-:Y:S01]  /*15540*/  FFMA.FTZ R3, R63, R0, -R57 ;  /* 0x000000003f037223 */ /* 0x000fe20000010839 */
[C---:B------:R-:W-:Y:S01]  /*15550*/  FADD.FTZ R39, R14.reuse, R39 ;  /* 0x000000270e277221 */ /* 0x040fe20000010000 */
[----:B------:R-:W-:Y:S01]  /*15560*/  FADD.FTZ R4, R183, R4 ;  /* 0x00000004b7047221 */ /* 0x000fe20000010000 */
[----:B------:R-:W-:Y:S01]  /*15570*/  F2FP.BF16.F32.PACK_AB R180, R14, R180 ;  /* 0x000000b40eb4723e */ /* 0x000fe200000010ff */
[----:B------:R-:W-:Y:S01]  /*15580*/  FMUL.FTZ R100, R100, R12 ;  /* 0x0000000c64647220 */ /* 0x000fe20000410000 */
[----:B------:R-:W-:Y:S01]  /*15590*/  FADD.FTZ R39, R182, R39 ;  /* 0x00000027b6277221 */ /* 0x000fe20000010000 */
[C---:B------:R-:W-:Y:S01]  /*155a0*/  FADD.FTZ R4, R27.reuse, R4 ;  /* 0x000000041b047221 */ /* 0x040fe20000010000 */
[----:B------:R-:W-:Y:S01]  /*155b0*/  F2FP.BF16.F32.PACK_AB R183, R27, R183 ;  /* 0x000000b71bb7723e */ /* 0x000fe200000010ff */
[----:B------:R-:W2:Y:S01]  /*155c0*/  MUFU.EX2 R3, R3 ;  /* 0x0000000300037308 */ /* 0x000ea20000000800 */
[C---:B------:R-:W-:Y:S01]  /*155d0*/  FADD.FTZ R39, R20.reuse, R39 ;  /* 0x0000002714277221 */ /* 0x040fe20000010000 */
[----:B0-----:R-:W-:Y:S01]  /*155e0*/  FADD.FTZ R13, R177, R4 ;  /* 0x00000004b10d7221 */ /* 0x001fe20000010000 */
[----:B------:R-:W-:Y:S01]  /*155f0*/  FFMA.FTZ R4, R67, R0, -R57 ;  /* 0x0000000043047223 */ /* 0x000fe20000010839 */
[----:B------:R-:W-:Y:S01]  /*15600*/  F2FP.BF16.F32.PACK_AB R182, R20, R182 ;  /* 0x000000b614b6723e */ /* 0x000fe200000010ff */
[----:B-1----:R-:W-:Y:S01]  /*15610*/  FADD.FTZ R42, R176, R39 ;  /* 0x00000027b02a7221 */ /* 0x002fe20000010000 */
[----:B------:R-:W-:Y:S01]  /*15620*/  F2FP.BF16.F32.PACK_AB R176, R153, R176 ;  /* 0x000000b099b0723e */ /* 0x000fe200000010ff */
[-C--:B------:R-:W-:Y:S01]  /*15630*/  FMUL.FTZ R101, R101, R12.reuse ;  /* 0x0000000c65657220 */ /* 0x080fe20000410000 */
[----:B------:R-:W-:Y:S01]  /*15640*/  FMUL.FTZ R104, R104, R12 ;  /* 0x0000000c68687220 */ /* 0x000fe20000410000 */
[----:B------:R-:W-:Y:S01]  /*15650*/  FADD.FTZ R39, R153, R42 ;  /* 0x0000002a99277221 */ /* 0x000fe20000010000 */
[----:B------:R-:W-:Y:S01]  /*15660*/  FADD.FTZ R42, R30, R13 ;  /* 0x0000000d1e2a7221 */ /* 0x000fe20000010000 */
[----:B------:R-:W0:Y:S01]  /*15670*/  MUFU.EX2 R4, R4 ;  /* 0x0000000400047308 */ /* 0x000e220000000800 */
[----:B------:R-:W-:Y:S01]  /*15680*/  FFMA.FTZ R13, R71, R0, -R57 ;  /* 0x00000000470d7223 */ /* 0x000fe20000010839 */
[----:B------:R-:W-:Y:S01]  /*15690*/  FADD.FTZ R39, R178, R39 ;  /* 0x00000027b2277221 */ /* 0x000fe20000010000 */
[----:B------:R-:W-:Y:S01]  /*156a0*/  FADD.FTZ R43, R179, R42 ;  /* 0x0000002ab32b7221 */ /* 0x000fe20000010000 */
[----:B------:R-:W-:Y:S01]  /*156b0*/  F2FP.BF16.F32.PACK_AB R153, R25, R6 ;  /* 0x000000061999723e */ /* 0x000fe200000010ff */
[----:B------:R-:W-:Y:S01]  /*156c0*/  FFMA.FTZ R57, R87, R0, -R57 ;  /* 0x0000000057397223 */ /* 0x000fe20000010839 */
[----:B------:R-:W-:Y:S01]  /*156d0*/  FADD.FTZ R39, R28, R39 ;  /* 0x000000271c277221 */ /* 0x000fe20000010000 */
[----:B------:R-:W-:Y:S01]  /*156e0*/  FADD.FTZ R42, R38, R43 ;  /* 0x0000002b262a7221 */ /* 0x000fe20000010000 */
[----:B------:R-:W1:Y:S01]  /*156f0*/  MUFU.EX2 R13, R13 ;  /* 0x0000000d000d7308 */ /* 0x000e620000000800 */
[----:B------:R-:W-:Y:S01]  /*15700*/  FMUL.FTZ R105, R105, R12 ;  /* 0x0000000c69697220 */ /* 0x000fe20000410000 */
[----:B------:R-:W-:Y:S01]  /*15710*/  FADD.FTZ R46, R172, R39 ;  /* 0x00000027ac2e7221 */ /* 0x000fe20000010000 */
[----:B------:R-:W-:Y:S01]  /*15720*/  FADD.FTZ R42, R173, R42 ;  /* 0x0000002aad2a7221 */ /* 0x000fe20000010000 */
[C---:B------:R-:W-:Y:S01]  /*15730*/  F2FP.BF16.F32.PACK_AB R172, R29.reuse, R172 ;  /* 0x000000ac1dac723e */ /* 0x040fe200000010ff */
[-C--:B------:R-:W-:Y:S01]  /*15740*/  FMUL.FTZ R108, R108, R12.reuse ;  /* 0x0000000c6c6c7220 */ /* 0x080fe20000410000 */
[----:B------:R-:W-:Y:S01]  /*15750*/  FADD.FTZ R39, R29, R46 ;  /* 0x0000002e1d277221 */ /* 0x000fe20000010000 */
[----:B------:R-:W-:Y:S01]  /*15760*/  FADD.FTZ R42, R31, R42 ;  /* 0x0000002a1f2a7221 */ /* 0x000fe20000010000 */
[----:B------:R-:W-:Y:S01]  /*15770*/  MUFU.EX2 R57, R57 ;  /* 0x0000003900397308 */ /* 0x000fe20000000800 */
        /* <DEDUP_REMOVED lines=41> */
[----:B------:R-:W-:Y:S01]  /*15a10*/  FADD.FTZ R20, R156, R27 ;  /* 0x0000001b9c147221 */ /* 0x000fe20000010000 */
[----:B------:R-:W-:Y:S01]  /*15a20*/  FADD.FTZ R27, R157, R26 ;  /* 0x0000001a9d1b7221 */ /* 0x000fe20000010000 */
[----:B0-----:R-:W-:Y:S01]  /*15a30*/  F2FP.BF16.F32.PACK_AB R157, R4, R157 ;  /* 0x0000009d049d723e */ /* 0x001fe200000010ff */
[-C--:B------:R-:W-:Y:S01]  /*15a40*/  FMUL.FTZ R148, R148, R12.reuse ;  /* 0x0000000c94947220 */ /* 0x080fe20000410000 */
[----:B------:R-:W-:Y:S01]  /*15a50*/  FADD.FTZ R29, R37, R20 ;  /* 0x00000014251d7221 */ /* 0x000fe20000010000 */
[----:B------:R-:W-:Y:S01]  /*15a60*/  FADD.FTZ R20, R4, R27 ;  /* 0x0000001b04147221 */ /* 0x000fe20000010000 */
[----:B------:R-:W-:Y:S01]  /*15a70*/  FMUL.FTZ R149, R149, R12 ;  /* 0x0000000c95957220 */ /* 0x000fe20000410000 */
[----:B------:R-:W-:Y:S01]  /*15a80*/  F2FP.BF16.F32.PACK_AB R177, R30, R177 ;  /* 0x000000b11eb1723e */ /* 0x000fe200000010ff */
[----:B------:R-:W-:Y:S01]  /*15a90*/  FADD.FTZ R26, R158, R29 ;  /* 0x0000001d9e1a7221 */ /* 0x000fe20000010000 */
[----:B------:R-:W-:Y:S01]  /*15aa0*/  FADD.FTZ R20, R159, R20 ;  /* 0x000000149f147221 */ /* 0x000fe20000010000 */
[----:B-1----:R-:W-:Y:S01]  /*15ab0*/  F2FP.BF16.F32.PACK_AB R159, R13, R159 ;  /* 0x0000009f0d9f723e */ /* 0x002fe200000010ff */
        /* <DEDUP_REMOVED lines=10> */
[----:B---3--:R-:W-:Y:S01]  /*15b60*/  FADD.FTZ R27, R14, R27 ;  /* 0x0000001b0e1b7221 */ /* 0x008fe20000010000 */
        /* <DEDUP_REMOVED lines=23> */
[----:B------:R-:W-:Y:S01]  /*15ce0*/  F2FP.BF16.F32.PACK_AB R171, R24, R171 ;  /* 0x000000ab18ab723e */ /* 0x000fe200000010ff */
[----:B------:R-:W-:Y:S01]  /*15cf0*/  FADD.FTZ R3, R57, R25 ;  /* 0x0000001939037221 */ /* 0x000fe20000010000 */
        /* <DEDUP_REMOVED lines=36> */
.L_x_8969:
[----:B------:R-:W-:Y:S05]  /*15f40*/  WARPSYNC.ALL ;  /* 0x0000000000007948 */ /* 0x000fea0003800000 */
[----:B------:R-:W-:Y:S06]  /*15f50*/  BAR.ARV 0x8, 0x180 ;  /* 0x0206000000007b1d */ /* 0x000fec0000002000 */
[----:B------:R-:W-:Y:S05]  /*15f60*/  @!P0 BRA `(.L_x_8980) ;  /* 0x0000000000048947 */ /* 0x000fea0003800000 */
[----:B------:R-:W-:Y:S01]  /*15f70*/  BPT.TRAP 0x1 ;  /* 0x000000040000795c */ /* 0x000fe20000300000 */
.L_x_8980:
[----:B------:R-:W-:Y:S01]  /*15f80*/  IMAD R14, R184, 0x8, R2 ;  /* 0x00000008b80e7824 */ /* 0x000fe200078e0202 */
[----:B------:R-:W-:-:S04]  /*15f90*/  SHF.L.U32 R5, R186, 0x1f, RZ ;  /* 0x0000001fba057819 */ /* 0x000fc800000006ff */
[----:B------:R0:W1:Y:S01]  /*15fa0*/  SYNCS.PHASECHK.TRANS64.TRYWAIT P2, [R14+URZ+0x28850], R5 ;  /* 0x028850050e0075a7 */ /* 0x000062000804017f */
[----:B------:R-:W-:Y:S05]  /*15fb0*/  @!P0 BRA `(.L_x_8981) ;  /* 0x0000000000048947 */ /* 0x000fea0003800000 */
[----:B------:R-:W-:Y:S01]  /*15fc0*/  BPT.TRAP 0x1 ;  /* 0x000000040000795c */ /* 0x000fe20000300000 */
.L_x_8981:
[----:B------:R-:W-:-:S05]  /*15fd0*/  VIADD R2, R2, 0x400 ;  /* 0x0000040002027836 */ /* 0x000fca0000000000 */
[----:B------:R-:W-:-:S04]  /*15fe0*/  SHF.R.U32.HI R2, RZ, 0x4, R2 ;  /* 0x00000004ff027819 */ /* 0x000fc80000011602 */
[----:B------:R-:W-:-:S04]  /*15ff0*/  LOP3.LUT R2, R2, 0x3fff, RZ, 0xc0, !PT ;  /* 0x00003fff02027812 */ /* 0x000fc800078ec0ff */
[----:B------:R-:W-:Y:S01]  /*16000*/  LOP3.LUT R11, R2, 0x4000000, RZ, 0xfc, !PT ;  /* 0x04000000020b7812 */ /* 0x000fe200078efcff */
[----:B-1----:R-:W-:Y:S06]  /*16010*/  @P2 BRA `(.L_x_8982) ;  /* 0x0000000000082947 */ /* 0x002fec0003800000 */
[----:B------:R-:W1:Y:S02]  /*16020*/  SYNCS.PHASECHK.TRANS64.TRYWAIT P0, [R14+URZ+0x28850], R5 ;  /* 0x028850050e0075a7 */ /* 0x000e64000800017f */
[----:B-1----:R-:W-:Y:S05]  /*16030*/  @!P0 BRA `(.L_x_8983) ;  /* 0x000000d400508947 */ /* 0x002fea0003800000 */
.L_x_8982:
[----:B------:R-:W-:Y:S01]  /*16040*/  IMAD R10, R184, 0x800, R11 ;  /* 0x00000800b80a7824 */ /* 0x000fe200078e020b */
[----:B------:R-:W-:Y:S05]  /*16050*/  WARPSYNC.ALL ;  /* 0x0000000000007948 */ /* 0x000fea0003800000 */
[----:B------:R-:W-:Y:S01]  /*16060*/  IMAD.MOV.U32 R11, RZ, RZ, 0x40000040 ;  /* 0x40000040ff0b7424 */ /* 0x000fe200078e00ff */
[C---:B------:R-:W-:Y:S01]  /*16070*/  R2UR UR6, R10.reuse ;  /* 0x000000000a0672ca */ /* 0x040fe200000e0000 */
[----:B------:R-:W-:Y:S01]  /*16080*/  WARPGROUP.ARRIVE ;  /* 0x00000000000079c5 */ /* 0x000fe20000000000 */
[----:B------:R-:W-:Y:S01]  /*16090*/  VIADD R12, R10, 0x80 ;  /* 0x000000800a0c7836 */ /* 0x000fe20000000000 */
[----:B01----:R-:W0:Y:S01]  /*160a0*/  SHFL.BFLY PT, R5, R4, 0x2, 0x1f ;  /* 0x0c401f0004057f89 */ /* 0x003e2200000e0000 */
[----:B------:R-:W-:Y:S01]  /*160b0*/  R2UR UR7, R11 ;  /* 0x000000000b0772ca */ /* 0x000fe200000e0000 */
[----:B------:R-:W-:-:S02]  /*160c0*/  IMAD.MOV.U32 R13, RZ, RZ, 0x40000040 ;  /* 0x40000040ff0d7424 */ /* 0x000fc400078e00ff */
[----:B------:R-:W-:Y:S01]  /*160d0*/  IMAD.MOV.U32 R11, RZ, RZ, 0x40000040 ;  /* 0x40000040ff0b7424 */ /* 0x000fe200078e00ff */
[----:B------:R-:W1:Y:S01]  /*160e0*/  SHFL.BFLY PT, R2, R3, 0x2, 0x1f ;  /* 0x0c401f0003027f89 */ /* 0x000e6200000e0000 */
[----:B------:R-:W-:Y:S02]  /*160f0*/  VIADD R184, R184, 0x1 ;  /* 0x00000001b8b87836 */ /* 0x000fe40000000000 */
[----:B------:R-:W-:Y:S02]  /*16100*/  IMAD.MOV.U32 R42, RZ, RZ, -0x800000 ;  /* 0xff800000ff2a7424 */ /* 0x000fe400078e00ff */
[----:B------:R-:W-:Y:S01]  /*16110*/  VIADD R215, R215, 0x1 ;  /* 0x00000001d7d77836 */ /* 0x000fe20000000000 */
[----:B------:R-:W-:-:S03]  /*16120*/  ISETP.NE.AND P2, PT, R184, 0x2, PT ;  /* 0x00000002b800780c */ /* 0x000fc60003f45270 */
[----:B------:R-:W-:Y:S01]  /*16130*/  HGMMA.64x128x16.F32.BF16 R88, R180, gdesc[UR4].tnspB, R88, gsb0 ;  /* 0x41e00004b4587df0 */ /* 0x000fe20008001858 */
[----:B------:R-:W-:Y:S01]  /*16140*/  R2UR UR6, R12 ;  /* 0x000000000c0672ca */ /* 0x000fe200000e0000 */
[----:B------:R-:W-:Y:S01]  /*16150*/  VIADD R12, R10, 0x100 ;  /* 0x000001000a0c7836 */ /* 0x000fe20000000000 */
[----:B------:R-:W-:Y:S01]  /*16160*/  R2UR UR7, R13 ;  /* 0x000000000d0772ca */ /* 0x000fe200000e0000 */
[----:B------:R-:W-:Y:S01]  /*16170*/  IMAD.MOV.U32 R13, RZ, RZ, 0x40000040 ;  /* 0x40000040ff0d7424 */ /* 0x000fe200078e00ff */
[----:B------:R-:W-:Y:S01]  /*16180*/  SEL R184, R184, RZ, P2 ;  /* 0x000000ffb8b87207 */ /* 0x000fe20001000000 */
[----:B0-----:R-:W-:Y:S01]  /*16190*/  FADD.FTZ R5, R5, R4 ;  /* 0x0000000405057221 */ /* 0x001fe20000010000 */
[----:B-1----:R-:W-:Y:S01]  /*161a0*/  FADD.FTZ R6, R2, R3 ;  /* 0x0000000302067221 */ /* 0x002fe20000010000 */
[----:B------:R-:W-:-:S03]  /*161b0*/  SEL R3, RZ, 0x1, P2 ;  /* 0x00000001ff037807 */ /* 0x000fc60001000000 */
[----:B------:R-:W0:Y:S01]  /*161c0*/  SHFL.BFLY PT, R2, R5, 0x1, 0x1f ;  /* 0x0c201f0005027f89 */ /* 0x000e2200000e0000 */
[----:B------:R-:W-:-:S03]  /*161d0*/  LOP3.LUT R186, R186, R3, RZ, 0x3c, !PT ;  /* 0x00000003baba7212 */ /* 0x000fc600078e3cff */
[----:B------:R-:W1:Y:S01]  /*161e0*/  SHFL.BFLY PT, R9, R6, 0x1, 0x1f ;  /* 0x0c201f0006097f89 */ /* 0x000e6200000e0000 */
[----:B------:R-:W-:Y:S01]  /*161f0*/  IMAD.MOV.U32 R3, RZ, RZ, -0x800000 ;  /* 0xff800000ff037424 */ /* 0x000fe200078e00ff */
        /* <DEDUP_REMOVED lines=33> */
[----:B0-----:R-:W-:Y:S01]  /*16410*/  FADD.FTZ R12, R5, R2 ;  /* 0x00000002050c7221 */ /* 0x001fe20000010000 */
[----:B------:R-:W-:Y:S01]  /*16420*/  R2UR UR7, R13 ;  /* 0x000000000d0772ca */ /* 0x000fe200000e0000 */
[----:B-1----:R-:W-:Y:S01]  /*16430*/  FADD.FTZ R13, R6, R9 ;  /* 0x00000009060d7221 */ /* 0x002fe20000010000 */
[----:B------:R-:W-:Y:S02]  /*16440*/  @!P1 VIADD R6, R14, 0x28860 ;  /* 0x000288600e069836 */ /* 0x000fe40000000000 */
[----:B------:R-:W-:Y:S01]  /*16450*/  FSETP.NE.FTZ.AND P0, PT, R12, RZ, PT ;  /* 0x000000ff0c00720b */ /* 0x000fe20003f15000 */
[----:B------:R-:W-:Y:S01]  /*16460*/  IMAD.MOV.U32 R2, RZ, RZ, RZ ;  /* 0x000000ffff027224 */ /* 0x000fe200078e00ff */
[----:B------:R-:W-:Y:S01]  /*16470*/  FSETP.NE.FTZ.AND P3, PT, R13, RZ, PT ;  /* 0x000000ff0d00720b */ /* 0x000fe20003f75000 */
[----:B------:R-:W-:Y:S01]  /*16480*/  IMAD.MOV.U32 R5, RZ, RZ, RZ ;  /* 0x000000ffff057224 */ /* 0x000fe200078e00ff */
[----:B------:R-:W-:-:S09]  /*16490*/  @!P1 PRMT R6, RZ, 0x654, R6 ;  /* 0x00000654ff069816 */ /* 0x000fd20000000006 */
[----:B------:R-:W0:Y:S01]  /*164a0*/  @P0 MUFU.LG2 R9, R12 ;  /* 0x0000000c00090308 */ /* 0x000e220000000c00 */
[C---:B------:R-:W-:Y:S01]  /*164b0*/  @P0 FMUL.FTZ R4, R0.reuse, 0.69314718246459960938 ;  /* 0x3f31721800040820 */ /* 0x040fe20000410000 */
[----:B------:R-:W-:-:S06]  /*164c0*/  @P3 FMUL.FTZ R0, R0, 0.69314718246459960938 ;  /* 0x3f31721800003820 */ /* 0x000fcc0000410000 */
[----:B------:R-:W-:Y:S08]  /*164d0*/  @P0 MUFU.RCP R2, R12 ;  /* 0x0000000c00020308 */ /* 0x000ff00000001000 */
[----:B------:R-:W-:Y:S01]  /*164e0*/  @P3 MUFU.RCP R5, R13 ;  /* 0x0000000d00053308 */ /* 0x000fe20000001000 */
[----:B0-----:R-:W-:-:S04]  /*164f0*/  @P0 FMUL.FTZ R9, R9, 0.69314718246459960938 ;  /* 0x3f31721809090820 */ /* 0x001fc80000410000 */
[----:B------:R-:W-:Y:S01]  /*16500*/  @P0 FFMA.FTZ R42, R4, R7, R9 ;  /* 0x00000007042a0223 */ /* 0x000fe20000010009 */
[----:B------:R-:W-:Y:S01]  /*16510*/  PLOP3.LUT P0, PT, PT, PT, PT, 0x8, 0x0 ;  /* 0x000000000000781c */ /* 0x000fe20003f0e170 */
[----:B------:R-:W-:Y:S02]  /*16520*/  WARPGROUP.DEPBAR.LE gsb0, 0x0 ;  /* 0x00008000000079c5 */ /* 0x000fe40000010000 */
[----:B------:R-:W-:-:S06]  /*16530*/  WARPGROUP.ARRIVE ;  /* 0x00000000000079c5 */ /* 0x000fcc0000000000 */
[----:B------:R-:W-:Y:S01]  /*16540*/  HGMMA.64x128x16.F32.BF16 R88, R160, gdesc[UR4].tnspB, R88, gsb0 ;  /* 0x41e00004a0587df0 */ /* 0x000fe20008001858 */
[----:B------:R-:W-:Y:S02]  /*16550*/  R2UR UR6, R10 ;  /* 0x000000000a0672ca */ /* 0x000fe400000e0000 */
[----:B------:R-:W-:Y:S01]  /*16560*/  R2UR UR7, R11 ;  /* 0x000000000b0772ca */ /* 0x000fe200000e0000 */
[----:B------:R-:W0:Y:S02]  /*16570*/  @P3 MUFU.LG2 R10, R13 ;  /* 0x0000000d000a3308 */ /* 0x000e240000000c00 */
[----:B0-----:R-:W-:-:S04]  /*16580*/  @P3 FMUL.FTZ R11, R10, 0.69314718246459960938 ;  /* 0x3f3172180a0b3820 */ /* 0x001fc80000410000 */
[----:B------:R-:W-:Y:S01]  /*16590*/  @P3 FFMA.FTZ R3, R0, R8, R11 ;  /* 0x0000000800033223 */ /* 0x000fe2000001000b */
[----:B------:R-:W-:Y:S02]  /*165a0*/  WARPGROUP.DEPBAR.LE gsb0, 0x0 ;  /* 0x00008000000079c5 */ /* 0x000fe40000010000 */
[----:B------:R-:W-:-:S06]  /*165b0*/  WARPGROUP.ARRIVE ;  /* 0x00000000000079c5 */ /* 0x000fcc0000000000 */
[----:B------:R-:W-:Y:S03]  /*165c0*/  HGMMA.64x128x16.F32.BF16 R88, R164, gdesc[UR4].tnspB, R88, gsb0 ;  /* 0x41e00004a4587df0 */ /* 0x000fe60008001858 */
        /* <DEDUP_REMOVED lines=66> */
.L_x_8900:
        /* <DEDUP_REMOVED lines=13> */
[----:B------:R-:W-:Y:S01]  /*16ac0*/  IMAD.MOV.U32 R57, RZ, RZ, RZ ;  /* 0x000000ffff397224 */ /* 0x000fe200078e00ff */
[----:B------:R-:W3:Y:S01]  /*16ad0*/  S2R R9, SR_SWINHI ;  /* 0x0000000000097919 */ /* 0x000ee20000002f00 */
[----:B------:R-:W-:Y:S02]  /*16ae0*/  F2FP.BF16.F32.PACK_AB R36, R137, R136 ;  /* 0x000000888924723e */ /* 0x000fe400000010ff */
[----:B------:R-:W-:Y:S02]  /*16af0*/  MOV R44, R2 ;  /* 0x00000002002c7202 */ /* 0x000fe40000000f00 */
[----:B---3--:R-:W-:-:S03]  /*16b00*/  MOV R45, R9 ;  /* 0x00000009002d7202 */ /* 0x008fc60000000f00 */
[----:B--2---:R-:W-:-:S03]  /*16b10*/  IMAD.WIDE R12, R0, 0x2, R44 ;  /* 0x00000002000c7825 */ /* 0x004fc600078e022c */
[C---:B------:R-:W-:Y:S02]  /*16b20*/  IADD3 R37, P0, R12.reuse, 0x40, RZ ;  /* 0x000000400c257810 */ /* 0x040fe40007f1e0ff */
[C---:B------:R-:W-:Y:S02]  /*16b30*/  IADD3 R35, P5, R12.reuse, 0x20, RZ ;  /* 0x000000200c237810 */ /* 0x040fe40007fbe0ff */
[----:B------:R-:W-:Y:S01]  /*16b40*/  IADD3 R39, P1, R12, 0x60, RZ ;  /* 0x000000600c277810 */ /* 0x000fe20007f3e0ff */
[--C-:B------:R-:W-:Y:S01]  /*16b50*/  IMAD.X R11, RZ, RZ, R13.reuse, P0 ;  /* 0x000000ffff0b7224 */ /* 0x100fe200000e060d */
[C---:B------:R-:W-:Y:S01]  /*16b60*/  ISETP.NE.AND P0, PT, R208.reuse, RZ, PT ;  /* 0x000000ffd000720c */ /* 0x040fe20003f05270 */
[--C-:B------:R-:W-:Y:S01]  /*16b70*/  IMAD.X R9, RZ, RZ, R13.reuse, P5 ;  /* 0x000000ffff097224 */ /* 0x100fe200028e060d */
[----:B------:R-:W-:Y:S01]  /*16b80*/  LOP3.LUT R0, R35, 0x380, RZ, 0xc0, !PT ;  /* 0x0000038023007812 */ /* 0x000fe200078ec0ff */
[----:B------:R-:W-:Y:S01]  /*16b90*/  IMAD.X R25, RZ, RZ, R13, P1 ;  /* 0x000000ffff197224 */ /* 0x000fe200008e060d */
[----:B------:R-:W-:Y:S01]  /*16ba0*/  SEL R208, R208, UR4, P0 ;  /* 0x00000004d0d07c07 */ /* 0x000fe20008000000 */
[----:B------:R-:W-:Y:S05]  /*16bb0*/  WARPSYNC.ALL ;  /* 0x0000000000007948 */ /* 0x000fea0003800000 */
[----:B------:R-:W-:Y:S01]  /*16bc0*/  LOP3.LUT R15, R12, 0x380, RZ, 0xc0, !PT ;  /* 0x000003800c0f7812 */ /* 0x000fe200078ec0ff */
[----:B------:R-:W-:Y:S01]  /*16bd0*/  ULDC.64 UR6, c[0x0][0xc08] ;  /* 0x0003020000067ab9 */ /* 0x000fe20000000a00 */
[----:B------:R-:W-:Y:S01]  /*16be0*/  LOP3.LUT R14, R39, 0x380, RZ, 0xc0, !PT ;  /* 0x00000380270e7812 */ /* 0x000fe200078ec0ff */
[----:B------:R-:W-:Y:S01]  /*16bf0*/  ULDC.64 UR4, c[0x0][0xc00] ;  /* 0x0003000000047ab9 */ /* 0x000fe20000000a00 */
[----:B------:R-:W-:-:S02]  /*16c00*/  SHF.R.U64 R0, R0, 0x3, RZ ;  /* 0x0000000300007819 */ /* 0x000fc400000012ff */
[----:B------:R-:W-:Y:S02]  /*16c10*/  IADD3 R43, P2, R12, 0x4000, RZ ;  /* 0x000040000c2b7810 */ /* 0x000fe40007f5e0ff */
[----:B------:R-:W-:Y:S02]  /*16c20*/  SHF.R.U64 R15, R15, 0x3, RZ ;  /* 0x000000030f0f7819 */ /* 0x000fe400000012ff */
[----:B------:R-:W-:Y:S01]  /*16c30*/  SHF.R.U64 R14, R14, 0x3, RZ ;  /* 0x000000030e0e7819 */ /* 0x000fe200000012ff */
[--C-:B------:R-:W-:Y:S01]  /*16c40*/  IMAD.X R27, RZ, RZ, R13.reuse, P2 ;  /* 0x000000ffff1b7224 */ /* 0x100fe200010e060d */
[C---:B------:R-:W-:Y:S02]  /*16c50*/  IADD3 R49, P4, R12.reuse, 0x4040, RZ ;  /* 0x000040400c317810 */ /* 0x040fe40007f9e0ff */
[C---:B------:R-:W-:Y:S02]  /*16c60*/  IADD3 R32, P5, R12.reuse, 0x4060, RZ ;  /* 0x000040600c207810 */ /* 0x040fe40007fbe0ff */
[----:B------:R-:W-:Y:S01]  /*16c70*/  IADD3 R47, P3, R12, 0x4020, RZ ;  /* 0x000040200c2f7810 */ /* 0x000fe20007f7e0ff */
[--C-:B------:R-:W-:Y:S01]  /*16c80*/  IMAD.X R31, RZ, RZ, R13.reuse, P4 ;  /* 0x000000ffff1f7224 */ /* 0x100fe200020e060d */
[----:B-1----:R-:W-:Y:S01]  /*16c90*/  LOP3.LUT R4, R37, 0x380, RZ, 0xc0, !PT ;  /* 0x0000038025047812 */ /* 0x002fe200078ec0ff */
[--C-:B------:R-:W-:Y:S01]  /*16ca0*/  IMAD.X R33, RZ, RZ, R13.reuse, P5 ;  /* 0x000000ffff217224 */ /* 0x100fe200028e060d */
[----:B------:R-:W-:Y:S01]  /*16cb0*/  LOP3.LUT R8, R0, R35, RZ, 0x3c, !PT ;  /* 0x0000002300087212 */ /* 0x000fe200078e3cff */
[----:B------:R-:W-:Y:S01]  /*16cc0*/  IMAD.X R29, RZ, RZ, R13, P3 ;  /* 0x000000ffff1d7224 */ /* 0x000fe200018e060d */
[----:B------:R-:W-:-:S02]  /*16cd0*/  LOP3.LUT R12, R15, R12, RZ, 0x3c, !PT ;  /* 0x0000000c0f0c7212 */ /* 0x000fc400078e3cff */
[----:B------:R-:W-:Y:S02]  /*16ce0*/  LOP3.LUT R24, R14, R39, RZ, 0x3c, !PT ;  /* 0x000000270e187212 */ /* 0x000fe400078e3cff */
[----:B------:R-:W-:Y:S02]  /*16cf0*/  LOP3.LUT R0, R43, 0x380, RZ, 0xc0, !PT ;  /* 0x000003802b007812 */ /* 0x000fe400078ec0ff */
[----:B------:R-:W-:Y:S02]  /*16d00*/  LOP3.LUT R14, R49, 0x380, RZ, 0xc0, !PT ;  /* 0x00000380310e7812 */ /* 0x000fe400078ec0ff */
[----:B------:R-:W-:Y:S02]  /*16d10*/  LOP3.LUT R15, R32, 0x380, RZ, 0xc0, !PT ;  /* 0x00000380200f7812 */ /* 0x000fe400078ec0ff */
[----:B------:R-:W-:Y:S02]  /*16d20*/  SHF.R.U64 R4, R4, 0x3, RZ ;  /* 0x0000000304047819 */ /* 0x000fe400000012ff */
[----:B------:R-:W-:-:S02]  /*16d30*/  SHF.R.U64 R0, R0, 0x3, RZ ;  /* 0x0000000300007819 */ /* 0x000fc400000012ff */
[----:B------:R-:W-:Y:S02]  /*16d40*/  SHF.R.U64 R14, R14, 0x3, RZ ;  /* 0x000000030e0e7819 */ /* 0x000fe400000012ff */
[----:B------:R-:W-:Y:S02]  /*16d50*/  SHF.R.U64 R15, R15, 0x3, RZ ;  /* 0x000000030f0f7819 */ /* 0x000fe400000012ff */
[----:B------:R-:W-:Y:S02]  /*16d60*/  LOP3.LUT R10, R4, R37, RZ, 0x3c, !PT ;  /* 0x00000025040a7212 */ /* 0x000fe400078e3cff */
[----:B------:R-:W-:Y:S02]  /*16d70*/  LOP3.LUT R4, R47, 0x380, RZ, 0xc0, !PT ;  /* 0x000003802f047812 */ /* 0x000fe400078ec0ff */
[----:B------:R-:W-:Y:S02]  /*16d80*/  LOP3.LUT R26, R0, R43, RZ, 0x3c, !PT ;  /* 0x0000002b001a7212 */ /* 0x000fe400078e3cff */
[----:B------:R-:W-:-:S02]  /*16d90*/  LOP3.LUT R30, R14, R49, RZ, 0x3c, !PT ;  /* 0x000000310e1e7212 */ /* 0x000fc400078e3cff */
[----:B------:R-:W-:Y:S02]  /*16da0*/  LOP3.LUT R32, R15, R32, RZ, 0x3c, !PT ;  /* 0x000000200f207212 */ /* 0x000fe400078e3cff */
[----:B------:R-:W-:Y:S02]  /*16db0*/  MOV R0, R12 ;  /* 0x0000000c00007202 */ /* 0x000fe40000000f00 */
[----:B------:R-:W-:Y:S02]  /*16dc0*/  F2FP.BF16.F32.PACK_AB R12, R21, R20 ;  /* 0x00000014150c723e */ /* 0x000fe400000010ff */
[----:B------:R-:W-:Y:S02]  /*16dd0*/  F2FP.BF16.F32.PACK_AB R13, R91, R90 ;  /* 0x0000005a5b0d723e */ /* 0x000fe400000010ff */
[----:B------:R-:W-:Y:S02]  /*16de0*/  F2FP.BF16.F32.PACK_AB R14, R93, R92 ;  /* 0x0000005c5d0e723e */ /* 0x000fe400000010ff */
[----:B------:R-:W-:Y:S01]  /*16df0*/  F2FP.BF16.F32.PACK_AB R15, R95, R94 ;  /* 0x0000005e5f0f723e */ /* 0x000fe200000010ff */
[----:B------:R-:W-:Y:S01]  /*16e00*/  BAR.SYNC.DEFER_BLOCKING 0x1, 0x100 ;  /* 0x0044000000007b1d */ /* 0x000fe20000010000 */
[----:B------:R-:W-:-:S02]  /*16e10*/  SHF.R.U64 R4, R4, 0x3, RZ ;  /* 0x0000000304047819 */ /* 0x000fc400000012ff */
[----:B------:R-:W-:Y:S02]  /*16e20*/  MOV R37, R8 ;  /* 0x0000000800257202 */ /* 0x000fe40000000f00 */
[----:B------:R-:W-:Y:S02]  /*16e30*/  MOV R38, R10 ;  /* 0x0000000a00267202 */ /* 0x000fe40000000f00 */
[----:B------:R-:W-:Y:S02]  /*16e40*/  F2FP.BF16.F32.PACK_AB R8, R97, R96 ;  /* 0x000000606108723e */ /* 0x000fe400000010ff */
[----:B------:R-:W-:Y:S02]  /*16e50*/  F2FP.BF16.F32.PACK_AB R9, R99, R98 ;  /* 0x000000626309723e */ /* 0x000fe400000010ff */
[----:B------:R-:W-:Y:S02]  /*16e60*/  F2FP.BF16.F32.PACK_AB R10, R101, R100 ;  /* 0x00000064650a723e */ /* 0x000fe400000010ff */
[----:B------:R-:W-:-:S02]  /*16e70*/  F2FP.BF16.F32.PACK_AB R11, R103, R102 ;  /* 0x00000066670b723e */ /* 0x000fc400000010ff */
[----:B------:R-:W-:Y:S02]  /*16e80*/  LOP3.LUT R28, R4, R47, RZ, 0x3c, !PT ;  /* 0x0000002f041c7212 */ /* 0x000fe400078e3cff */
[----:B------:R-:W-:Y:S02]  /*16e90*/  MOV R39, R24 ;  /* 0x0000001800277202 */ /* 0x000fe40000000f00 */
[----:B------:R-:W-:Y:S02]  /*16ea0*/  MOV R46, R26 ;  /* 0x0000001a002e7202 */ /* 0x000fe40000000f00 */
[----:B------:R-:W-:Y:S02]  /*16eb0*/  F2FP.BF16.F32.PACK_AB R24, R113, R112 ;  /* 0x000000707118723e */ /* 0x000fe400000010ff */
[----:B------:R-:W-:Y:S01]  /*16ec0*/  F2FP.BF16.F32.PACK_AB R25, R115, R114 ;  /* 0x000000727319723e */ /* 0x000fe200000010ff */
[----:B------:R1:W-:Y:S01]  /*16ed0*/  STSM.16.M88.4 [R0], R12 ;  /* 0x0000000c00007844 */ /* 0x0003e20000000200 */
[----:B------:R-:W-:-:S02]  /*16ee0*/  F2FP.BF16.F32.PACK_AB R26, R117, R116 ;  /* 0x00000074751a723e */ /* 0x000fc400000010ff */
[----:B------:R-:W-:Y:S01]  /*16ef0*/  F2FP.BF16.F32.PACK_AB R27, R119, R118 ;  /* 0x00000076771b723e */ /* 0x000fe200000010ff */
[----:B------:R2:W-:Y:S01]  /*16f00*/  STSM.16.M88.4 [R37], R8 ;  /* 0x0000000825007844 */ /* 0x0005e20000000200 */
[----:B------:R-:W-:Y:S02]  /*16f10*/  MOV R43, R28 ;  /* 0x0000001c002b7202 */ /* 0x000fe40000000f00 */
[----:B------:R-:W-:Y:S02]  /*16f20*/  MOV R4, R30 ;  /* 0x0000001e00047202 */ /* 0x000fe40000000f00 */
[----:B------:R-:W-:Y:S02]  /*16f30*/  F2FP.BF16.F32.PACK_AB R28, R121, R120 ;  /* 0x00000078791c723e */ /* 0x000fe400000010ff */
[----:B------:R-:W-:Y:S02]  /*16f40*/  F2FP.BF16.F32.PACK_AB R29, R123, R122 ;  /* 0x0000007a7b1d723e */ /* 0x000fe400000010ff */
[----:B------:R-:W-:-:S02]  /*16f50*/  F2FP.BF16.F32.PACK_AB R30, R125, R124 ;  /* 0x0000007c7d1e723e */ /* 0x000fc400000010ff */
[----:B------:R-:W-:Y:S02]  /*16f60*/  F2FP.BF16.F32.PACK_AB R31, R127, R126 ;  /* 0x0000007e7f1f723e */ /* 0x000fe400000010ff */
[----:B-1----:R-:W-:Y:S02]  /*16f70*/  F2FP.BF16.F32.PACK_AB R12, R105, R104 ;  /* 0x00000068690c723e */ /* 0x002fe400000010ff */
[----:B------:R-:W-:Y:S02]  /*16f80*/  F2FP.BF16.F32.PACK_AB R13, R107, R106 ;  /* 0x0000006a6b0d723e */ /* 0x000fe400000010ff */
[----:B------:R-:W-:Y:S02]  /*16f90*/  F2FP.BF16.F32.PACK_AB R14, R109, R108 ;  /* 0x0000006c6d0e723e */ /* 0x000fe400000010ff */
[----:B------:R-:W-:Y:S02]  /*16fa0*/  F2FP.BF16.F32.PACK_AB R15, R41, R40 ;  /* 0x00000028290f723e */ /* 0x000fe400000010ff */
[----:B------:R-:W-:-:S02]  /*16fb0*/  MOV R0, R32 ;  /* 0x0000002000007202 */ /* 0x000fc40000000f00 */
[----:B------:R-:W-:Y:S01]  /*16fc0*/  F2FP.BF16.F32.PACK_AB R32, R129, R128 ;  /* 0x000000808120723e */ /* 0x000fe200000010ff */
[----:B------:R1:W-:Y:S01]  /*16fd0*/  STSM.16.M88.4 [R38], R12 ;  /* 0x0000000c26007844 */ /* 0x0003e20000000200 */
[----:B------:R-:W-:Y:S02]  /*16fe0*/  F2FP.BF16.F32.PACK_AB R33, R131, R130 ;  /* 0x000000828321723e */ /* 0x000fe400000010ff */
[----:B------:R-:W-:Y:S01]  /*16ff0*/  F2FP.BF16.F32.PACK_AB R35, R135, R134 ;  /* 0x000000868723723e */ /* 0x000fe200000010ff */
[----:B------:R3:W-:Y:S01]  /*17000*/  STSM.16.M88.4 [R39], R24 ;  /* 0x0000001827007844 */ /* 0x0007e20000000200 */
[----:B--2---:R-:W-:Y:S02]  /*17010*/  F2FP.BF16.F32.PACK_AB R37, R139, R138 ;  /* 0x0000008a8b25723e */ /* 0x004fe400000010ff */
[----:B------:R-:W-:Y:S01]  /*17020*/  F2FP.BF16.F32.PACK_AB R8, R145, R144 ;  /* 0x000000909108723e */ /* 0x000fe200000010ff */
[----:B------:R-:W-:Y:S01]  /*17030*/  STSM.16.M88.4 [R46], R28 ;  /* 0x0000001c2e007844 */ /* 0x000fe20000000200 */
[----:B------:R-:W-:-:S02]  /*17040*/  F2FP.BF16.F32.PACK_AB R9, R147, R146 ;  /* 0x000000929309723e */ /* 0x000fc400000010ff */
[----:B------:R-:W-:Y:S01]  /*17050*/  F2FP.BF16.F32.PACK_AB R10, R149, R148 ;  /* 0x00000094950a723e */ /* 0x000fe200000010ff */
[----:B------:R-:W-:Y:S01]  /*17060*/  STSM.16.M88.4 [R43], R32 ;  /* 0x000000202b007844 */ /* 0x000fe20000000200 */
[----:B------:R-:W-:Y:S02]  /*17070*/  F2FP.BF16.F32.PACK_AB R11, R151, R150 ;  /* 0x00000096970b723e */ /* 0x000fe400000010ff */
[----:B------:R-:W-:Y:S02]  /*17080*/  ISETP.NE.U32.AND P0, PT, RZ, UR4, PT ;  /* 0x00000004ff007c0c */ /* 0x000fe4000bf05070 */
[----:B-1----:R-:W-:Y:S02]  /*17090*/  F2FP.BF16.F32.PACK_AB R38, R141, R140 ;  /* 0x0000008c8d26723e */ /* 0x002fe400000010ff */
[----:B------:R-:W-:Y:S02]  /*170a0*/  ISETP.NE.U32.AND P3, PT, RZ, UR6, PT ;  /* 0x00000006ff007c0c */ /* 0x000fe4000bf65070 */
[----:B---3--:R-:W-:-:S02]  /*170b0*/  F2FP.BF16.F32.PACK_AB R39, R143, R142 ;  /* 0x0000008e8f27723e */ /* 0x008fc400000010ff */
[C---:B------:R-:W-:Y:S02]  /*170c0*/  IADD3 R12, P1, R210.reuse, UR4, RZ ;  /* 0x00000004d20c7c10 */ /* 0x040fe4000ff3e0ff */
[----:B------:R-:W-:Y:S01]  /*170d0*/  ISETP.NE.AND.EX P0, PT, RZ, UR5, PT, P0 ;  /* 0x00000005ff007c0c */ /* 0x000fe2000bf05300 */
[----:B------:R1:W-:Y:S01]  /*170e0*/  STSM.16.M88.4 [R4], R36 ;  /* 0x0000002404007844 */ /* 0x0003e20000000200 */
[----:B------:R-:W-:Y:S02]  /*170f0*/  ISETP.NE.AND.EX P3, PT, RZ, UR7, PT, P3 ;  /* 0x00000007ff007c0c */ /* 0x000fe4000bf65330 */
[----:B------:R-:W-:Y:S01]  /*17100*/  IADD3.X R13, R211, UR5, RZ, P1, !PT ;  /* 0x00000005d30d7c10 */ /* 0x000fe20008ffe4ff */
[----:B------:R2:W-:Y:S01]  /*17110*/  STSM.16.M88.4 [R0], R8 ;  /* 0x0000000800007844 */ /* 0x0005e20000000200 */
[----:B------:R-:W-:Y:S09]  /*17120*/  BAR.SYNC.DEFER_BLOCKING 0x1, 0x100 ;  /* 0x0044000000007b1d */ /* 0x000ff20000010000 */
[----:B------:R-:W-:Y:S01]  /*17130*/  @P3 IADD3 R210, P1, R210, UR6, RZ ;  /* 0x00000006d2d23c10 */ /* 0x000fe2000ff3e0ff */
[----:B------:R-:W-:-:S02]  /*17140*/  ULDC UR6, c[0x0][0xa88] ;  /* 0x0002a20000067ab9 */ /* 0x000fc40000000800 */
[----:B------:R-:W-:Y:S01]  /*17150*/  IMAD.U32 R27, RZ, RZ, UR6 ;  /* 0x00000006ff1b7e24 */ /* 0x000fe2000f8e00ff */
[----:B------:R-:W-:Y:S01]  /*17160*/  @P3 IADD3.X R211, R211, UR7, RZ, P1, !PT ;  /* 0x00000007d3d33c10 */ /* 0x000fe20008ffe4ff */
[----:B-1----:R-:W-:Y:S01]  /*17170*/  IMAD.MOV.U32 R4, RZ, RZ, 0x9b8 ;  /* 0x000009b8ff047424 */ /* 0x002fe200078e00ff */
[----:B------:R-:W-:Y:S01]  /*17180*/  ISETP.GT.AND P2, PT, R208, 0x1, PT ;  /* 0x00000001d000780c */ /* 0x000fe20003f44270 */
[----:B--2---:R-:W1:Y:S01]  /*17190*/  LDC R0, c[0x0][0xbe8] ;  /* 0x0002fa00ff007b82 */ /* 0x004e620000000800 */
[----:B------:R2:W5:Y:S04]  /*171a0*/  @P0 LDG.E R57, desc[UR42][R12.64] ;  /* 0x0000002a0c390981 */ /* 0x000568000c1e1900 */
[----:B------:R2:W5:Y:S01]  /*171b0*/  @P3 LDG.E R27, desc[UR42][R210.64] ;  /* 0x0000002ad21b3981 */ /* 0x000562000c1e1900 */
[----:B------:R-:W-:-:S04]  /*171c0*/  SEL R4, R4, 0x978, P2 ;  /* 0x0000097804047807 */ /* 0x000fc80001000000 */
[----:B------:R2:W3:Y:S01]  /*171d0*/  LDC.64 R8, c[0x0][R4+0x220] ;  /* 0x0000880004087b82 */ /* 0x0004e20000000a00 */
[----:B-1----:R-:W-:-:S07]  /*171e0*/  ISETP.NE.AND P1, PT, R0, 0x1, PT ;  /* 0x000000010000780c */ /* 0x002fce0003f25270 */
[----:B------:R2:W1:Y:S08]  /*171f0*/  LDC.64 R10, c[0x0][R4+0x218] ;  /* 0x00008600040a7b82 */ /* 0x0004700000000a00 */
[----:B------:R2:W4:Y:S01]  /*17200*/  LDC.64 R14, c[0x0][R4+0x228] ;  /* 0x00008a00040e7b82 */ /* 0x0005220000000a00 */
[----:B---3--:R-:W-:Y:S05]  /*17210*/  @P3 BRA `(.L_x_8986) ;  /* 0x0000000000103947 */ /* 0x008fea0003800000 */
[----:B------:R-:W-:Y:S05]  /*17220*/  @!P0 BRA `(.L_x_8986) ;  /* 0x00000000000c8947 */ /* 0x000fea0003800000 */
[----:B------:R-:W3:Y:S04]  /*17230*/  LDG.E R24, desc[UR42][R12.64] ;  /* 0x0000002a0c187981 */ /* 0x000ee8000c1e1900 */
[----:B-----5:R-:W3:Y:S02]  /*17240*/  LDG.E R27, desc[UR42][R12.64+0x4] ;  /* 0x0000042a0c1b7981 */ /* 0x020ee4000c1e1900 */
[----:B---3--:R-:W-:-:S07]  /*17250*/  IMAD.IADD R27, R27, 0x1, -R24 ;  /* 0x000000011b1b7824 */ /* 0x008fce00078e0a18 */
.L_x_8986:
[----:B------:R-:W3:Y:S01]  /*17260*/  LDL R28, [R1+0x50] ;  /* 0x00005000011c7983 */ /* 0x000ee20000100800 */
[----:B--2---:R2:W0:Y:S01]  /*17270*/  LDC.64 R12, c[0x0][R4+0x210] ;  /* 0x00008400040c7b82 */ /* 0x0044220000000a00 */
[----:B------:R-:W-:Y:S01]  /*17280*/  ISETP.NE.U32.AND P0, PT, RZ, UR4, PT ;  /* 0x00000004ff007c0c */ /* 0x000fe2000bf05070 */
[-C--:B-1----:R-:W-:Y:S02]  /*17290*/  IMAD R31, R11, R206.reuse, RZ ;  /* 0x000000ce0b1f7224 */ /* 0x082fe400078e02ff */
[----:B------:R-:W-:Y:S01]  /*172a0*/  IMAD.WIDE.U32 R10, R10, R206, RZ ;  /* 0x000000ce0a0a7225 */ /* 0x000fe200078e00ff */
[----:B------:R-:W-:-:S03]  /*172b0*/  ISETP.NE.AND.EX P0, PT, RZ, UR5, PT, P0 ;  /* 0x00000005ff007c0c */ /* 0x000fc6000bf05300 */
[----:B------:R-:W1:Y:S01]  /*172c0*/  @P1 LDC R26, c[0x0][0xbec] ;  /* 0x0002fb00ff1a1b82 */ /* 0x000e620000000800 */
[----:B------:R-:W-:Y:S01]  /*172d0*/  SEL R209, R209, RZ, !P0 ;  /* 0x000000ffd1d17207 */ /* 0x000fe20004000000 */
[----:B------:R-:W-:Y:S01]  /*172e0*/  IMAD.IADD R37, R204, 0x1, R190 ;  /* 0x00000001cc257824 */ /* 0x000fe200078e02be */
[----:B------:R-:W-:Y:S01]  /*172f0*/  SEL R29, R234, RZ, !P0 ;  /* 0x000000ffea1d7207 */ /* 0x000fe20004000000 */
[----:B------:R-:W-:Y:S01]  /*17300*/  IMAD.IADD R11, R11, 0x1, R31 ;  /* 0x000000010b0b7824 */ /* 0x000fe200078e021f */
[----:B--2--5:R-:W-:Y:S01]  /*17310*/  SHF.R.S32.HI R4, RZ, 0x1f, R57 ;  /* 0x0000001fff047819 */ /* 0x024fe20000011439 */
[----:B------:R-:W-:Y:S02]  /*17320*/  IMAD R9, R9, R209, RZ ;  /* 0x000000d109097224 */ /* 0x000fe400078e02ff */
[----:B------:R-:W2:Y:S01]  /*17330*/  @P1 LDC R35, c[0x0][0xbf0] ;  /* 0x0002fc00ff231b82 */ /* 0x000ea20000000800 */
[----:B------:R-:W-:Y:S02]  /*17340*/  IMAD R56, R27, R0, RZ ;  /* 0x000000001b387224 */ /* 0x000fe400078e02ff */
[C---:B------:R-:W-:Y:S01]  /*17350*/  IMAD R33, R8.reuse, R29, R9 ;  /* 0x0000001d08217224 */ /* 0x040fe200078e0209 */
[----:B------:R-:W-:Y:S01]  /*17360*/  SEL R29, R217, RZ, P2 ;  /* 0x000000ffd91d7207 */ /* 0x000fe20001000000 */
[----:B------:R-:W-:-:S03]  /*17370*/  IMAD.WIDE.U32 R8, R8, R209, RZ ;  /* 0x000000d108087225 */ /* 0x000fc600078e00ff */
[----:B------:R-:W0:Y:S01]  /*17380*/  LDC.64 R24, c[0x0][0xba8] ;  /* 0x0002ea00ff187b82 */ /* 0x000e220000000a00 */
[----:B------:R-:W-:Y:S01]  /*17390*/  IMAD.IADD R33, R9, 0x1, R33 ;  /* 0x0000000109217824 */ /* 0x000fe200078e0221 */
[----:B------:R-:W-:Y:S01]  /*173a0*/  IADD3 R10, P0, P3, R8, R10, R57 ;  /* 0x0000000a080a7210 */ /* 0x000fe20007b1e039 */
[----:B------:R-:W-:Y:S02]  /*173b0*/  IMAD.MOV.U32 R9, RZ, RZ, R37 ;  /* 0x000000ffff097224 */ /* 0x000fe400078e0025 */
[----:B----4-:R-:W-:Y:S01]  /*173c0*/  IMAD R31, R15, R29, RZ ;  /* 0x0000001d0f1f7224 */ /* 0x010fe200078e02ff */
[----:B------:R-:W-:Y:S01]  /*173d0*/  IADD3.X R11, R33, R11, R4, P0, P3 ;  /* 0x0000000b210b7210 */ /* 0x000fe200007e6404 */
[----:B------:R-:W-:-:S04]  /*173e0*/  IMAD.WIDE.U32 R14, R14, R29, RZ ;  /* 0x0000001d0e0e7225 */ /* 0x000fc800078e00ff */
[----:B-1----:R-:W-:-:S04]  /*173f0*/  @P1 IMAD.HI.U32 R8, R37, R26, RZ ;  /* 0x0000001a25081227 */ /* 0x002fc800078e00ff */
[----:B------:R-:W-:Y:S01]  /*17400*/  IMAD.IADD R31, R15, 0x1, R31 ;  /* 0x000000010f1f7824 */ /* 0x000fe200078e021f */
[----:B--2---:R-:W-:-:S04]  /*17410*/  @P1 SHF.R.U32.HI R9, RZ, R35, R8 ;  /* 0x00000023ff091219 */ /* 0x004fc80000011608 */
[----:B------:R-:W-:Y:S01]  /*17420*/  IADD3 R14, P0, P3, R9, R10, R14 ;  /* 0x0000000a090e7210 */ /* 0x000fe20007b1e00e */
[--C-:B------:R-:W-:Y:S01]  /*17430*/  IMAD.MOV R29, RZ, RZ, -R9.reuse ;  /* 0x000000ffff1d7224 */ /* 0x100fe200078e0a09 */
[----:B------:R-:W-:Y:S01]  /*17440*/  SHF.R.S32.HI R8, RZ, 0x1f, R9 ;  /* 0x0000001fff087819 */ /* 0x000fe20000011409 */
[----:B0-----:R-:W0:Y:S02]  /*17450*/  @!P2 LDC R24, c[0x0][0xb50] ;  /* 0x0002d400ff18ab82 */ /* 0x001e240000000800 */
[----:B------:R-:W-:Y:S01]  /*17460*/  IMAD R9, R0, R29, R37 ;  /* 0x0000001d00097224 */ /* 0x000fe200078e0225 */
[----:B------:R-:W-:-:S03]  /*17470*/  IADD3.X R15, R8, R11, R31, P0, P3 ;  /* 0x0000000b080f7210 */ /* 0x000fc600007e641f */
[-C--:B------:R-:W-:Y:S01]  /*17480*/  IMAD R8, R13, R9.reuse, RZ ;  /* 0x000000090d087224 */ /* 0x080fe200078e02ff */
[----:B------:R-:W-:Y:S01]  /*17490*/  SHF.R.S32.HI R11, RZ, 0x1f, R9 ;  /* 0x0000001fff0b7819 */ /* 0x000fe20000011409 */
[C---:B------:R-:W-:Y:S01]  /*174a0*/  IMAD.WIDE.U32 R14, R12.reuse, R9, R14 ;  /* 0x000000090c0e7225 */ /* 0x040fe200078e000e */
[----:B------:R-:W1:Y:S03]  /*174b0*/  @!P2 LDC R25, c[0x0][0xb54] ;  /* 0x0002d500ff19ab82 */ /* 0x000e660000000800 */
[----:B------:R-:W-:-:S04]  /*174c0*/  IMAD R11, R12, R11, R8 ;  /* 0x0000000b0c0b7224 */ /* 0x000fc800078e0208 */
[----:B------:R-:W-:Y:S01]  /*174d0*/  IMAD.IADD R8, R15, 0x1, R11 ;  /* 0x000000010f087824 */ /* 0x000fe200078e020b */
[----:B0-----:R-:W-:-:S05]  /*174e0*/  LEA R24, P0, R14, R24, 0x2 ;  /* 0x000000180e187211 */ /* 0x001fca00078010ff */
[----:B------:R-:W-:Y:S01]  /*174f0*/  SHFL.IDX PT, R10, R24, 0x1, 0x1c1f ;  /* 0x003c1f00180a7f89 */ /* 0x000fe200000e0000 */
[----:B-1----:R-:W-:-:S03]  /*17500*/  LEA.HI.X R14, R14, R25, R8, 0x2, P0 ;  /* 0x000000190e0e7211 */ /* 0x002fc600000f1408 */
[----:B------:R-:W-:Y:S01]  /*17510*/  SHFL.IDX PT, R8, R24, RZ, 0x1c1f ;  /* 0x001c1fff18087589 */ /* 0x000fe200000e0000 */
[----:B------:R-:W-:-:S03]  /*17520*/  LOP3.LUT P0, RZ, R236, 0x3, RZ, 0xc0, !PT ;  /* 0x00000003ecff7812 */ /* 0x000fc6000780c0ff */
[----:B------:R-:W0:Y:S04]  /*17530*/  SHFL.IDX PT, R9, R14, RZ, 0x1c1f ;  /* 0x001c1fff0e097589 */ /* 0x000e2800000e0000 */
[----:B------:R-:W1:Y:S01]  /*17540*/  SHFL.IDX PT, R11, R14, 0x1, 0x1c1f ;  /* 0x003c1f000e0b7f89 */ /* 0x000e6200000e0000 */
[----:B---3--:R-:W-:-:S04]  /*17550*/  IMAD.IADD R29, R28, 0x1, R190 ;  /* 0x000000011c1d7824 */ /* 0x008fc800078e02be */
[C---:B------:R-:W-:Y:S01]  /*17560*/  VIADD R25, R29.reuse, 0x8 ;  /* 0x000000081d197836 */ /* 0x040fe20000000000 */
[----:B------:R-:W-:-:S04]  /*17570*/  ISETP.GE.OR P3, PT, R29, R56, P0 ;  /* 0x000000381d00720c */ /* 0x000fc80000766670 */
[----:B------:R-:W-:-:S09]  /*17580*/  ISETP.GE.OR P0, PT, R25, R56, P0 ;  /* 0x000000381900720c */ /* 0x000fd20000706670 */
[----:B0-----:R0:W-:Y:S04]  /*17590*/  @!P3 ST.E desc[UR42][R8.64], R42 ;  /* 0x0000002a0800b985 */ /* 0x0011e8000c10192a */
[----:B-1----:R0:W-:Y:S01]  /*175a0*/  @!P0 ST.E desc[UR42][R10.64], R3 ;  /* 0x000000030a008985 */ /* 0x0021e2000c10192a */
[----:B------:R-:W-:Y:S05]  /*175b0*/  @P2 BRA `(.L_x_8987) ;  /* 0x0000000800a42947 */ /* 0x000fea0003800000 */
[----:B------:R-:W-:Y:S01]  /*175c0*/  IMAD.SHL.U32 R28, R22, 0x40, RZ ;  /* 0x00000040161c7824 */ /* 0x000fe200078e00ff */
[----:B0-----:R-:W0:Y:S01]  /*175d0*/  @P1 LDC R11, c[0x0][0xbec] ;  /* 0x0002fb00ff0b1b82 */ /* 0x001e220000000800 */
[----:B------:R-:W-:Y:S02]  /*175e0*/  ULDC.64 UR4, c[0x0][0xaa0] ;  /* 0x0002a80000047ab9 */ /* 0x000fe40000000a00 */
[----:B------:R-:W-:-:S04]  /*175f0*/  IMAD.IADD R3, R16, 0x1, R28 ;  /* 0x0000000110037824 */ /* 0x000fc800078e021c */
[----:B------:R-:W-:Y:S01]  /*17600*/  IMAD.WIDE R44, R3, 0x2, R44 ;  /* 0x00000002032c7825 */ /* 0x000fe200078e022c */
[----:B------:R-:W1:Y:S02]  /*17610*/  @P1 LDC R12, c[0x0][0xbf0] ;  /* 0x0002fc00ff0c1b82 */ /* 0x000e640000000800 */
[C---:B------:R-:W-:Y:S02]  /*17620*/  IADD3 R33, P0, R44.reuse, 0x2000, RZ ;  /* 0x000020002c217810 */ /* 0x040fe40007f1e0ff */
[----:B------:R-:W-:Y:S02]  /*17630*/  IADD3 R29, P5, R44, 0x1000, RZ ;  /* 0x000010002c1d7810 */ /* 0x000fe40007fbe0ff */
[----:B------:R-:W-:Y:S02]  /*17640*/  LOP3.LUT R32, R33, 0x380, RZ, 0xc0, !PT ;  /* 0x0000038021207812 */ /* 0x000fe400078ec0ff */
[----:B------:R-:W-:Y:S02]  /*17650*/  LOP3.LUT R28, R29, 0x380, RZ, 0xc0, !PT ;  /* 0x000003801d1c7812 */ /* 0x000fe400078ec0ff */
[----:B------:R-:W-:-:S02]  /*17660*/  SHF.R.U64 R32, R32, 0x3, RZ ;  /* 0x0000000320207819 */ /* 0x000fc400000012ff */
[----:B------:R-:W-:Y:S02]  /*17670*/  SHF.R.U64 R28, R28, 0x3, RZ ;  /* 0x000000031c1c7819 */ /* 0x000fe400000012ff */
[----:B------:R-:W-:Y:S01]  /*17680*/  LOP3.LUT R32, R32, R33, RZ, 0x3c, !PT ;  /* 0x0000002120207212 */ /* 0x000fe200078e3cff */
[--C-:B------:R-:W-:Y:S01]  /*17690*/  IMAD.X R33, RZ, RZ, R45.reuse, P0 ;  /* 0x000000ffff217224 */ /* 0x100fe200000e062d */
[----:B------:R-:W-:Y:S01]  /*176a0*/  IADD3 R8, P0, R44, 0x7000, RZ ;  /* 0x000070002c087810 */ /* 0x000fe20007f1e0ff */
[----:B------:R-:W-:Y:S01]  /*176b0*/  IMAD R4, R4, UR4, RZ ;  /* 0x0000000404047c24 */ /* 0x000fe2000f8e02ff */
[----:B------:R-:W-:Y:S01]  /*176c0*/  LOP3.LUT R28, R28, R29, RZ, 0x3c, !PT ;  /* 0x0000001d1c1c7212 */ /* 0x000fe200078e3cff */
[--C-:B------:R-:W-:Y:S01]  /*176d0*/  IMAD.X R29, RZ, RZ, R45.reuse, P5 ;  /* 0x000000ffff1d7224 */ /* 0x100fe200028e062d */
[----:B------:R-:W-:Y:S01]  /*176e0*/  LOP3.LUT R3, R8, 0x380, RZ, 0xc0, !PT ;  /* 0x0000038008037812 */ /* 0x000fe200078ec0ff */
[----:B------:R-:W-:Y:S01]  /*176f0*/  IMAD.X R53, RZ, RZ, R45, P0 ;  /* 0x000000ffff357224 */ /* 0x000fe200000e062d */
[----:B------:R-:W-:Y:S01]  /*17700*/  IADD3 R37, P2, R44, 0x3000, RZ ;  /* 0x000030002c257810 */ /* 0x000fe20007f5e0ff */
[----:B------:R-:W5:Y:S01]  /*17710*/  LD.E.128 R32, desc[UR42][R32.64] ;  /* 0x0000002a20207980 */ /* 0x000f62000c101d00 */
[----:B------:R-:W-:-:S02]  /*17720*/  SHF.R.U64 R3, R3, 0x3, RZ ;  /* 0x0000000303037819 */ /* 0x000fc400000012ff */
[C---:B------:R-:W-:Y:S01]  /*17730*/  IADD3 R41, P3, R44.reuse, 0x4000, RZ ;  /* 0x000040002c297810 */ /* 0x040fe20007f7e0ff */
[----:B------:R-:W5:Y:S01]  /*17740*/  LD.E.128 R28, desc[UR42][R28.64] ;  /* 0x0000002a1c1c7980 */ /* 0x000f62000c101d00 */
[C---:B------:R-:W-:Y:S02]  /*17750*/  IADD3 R47, P4, R44.reuse, 0x5000, RZ ;  /* 0x000050002c2f7810 */ /* 0x040fe40007f9e0ff */
[----:B------:R-:W-:Y:S02]  /*17760*/  IADD3 R49, P5, R44, 0x6000, RZ ;  /* 0x000060002c317810 */ /* 0x000fe40007fbe0ff */
[----:B------:R-:W-:Y:S01]  /*17770*/  LOP3.LUT R52, R3, R8, RZ, 0x3c, !PT ;  /* 0x0000000803347212 */ /* 0x000fe200078e3cff */
[----:B------:R-:W-:Y:S01]  /*17780*/  IMAD R3, R57, UR5, R4 ;  /* 0x0000000539037c24 */ /* 0x000fe2000f8e0204 */
[----:B------:R-:W-:Y:S01]  /*17790*/  LOP3.LUT R36, R37, 0x380, RZ, 0xc0, !PT ;  /* 0x0000038025247812 */ /* 0x000fe200078ec0ff */
[----:B------:R-:W-:Y:S01]  /*177a0*/  IMAD.WIDE.U32 R8, R57, UR4, RZ ;  /* 0x0000000439087c25 */ /* 0x000fe2000f8e00ff */
[----:B------:R-:W-:Y:S01]  /*177b0*/  LOP3.LUT R40, R41, 0x380, RZ, 0xc0, !PT ;  /* 0x0000038029287812 */ /* 0x000fe200078ec0ff */
[----:B------:R-:W-:Y:S01]  /*177c0*/  ULDC.64 UR4, c[0x0][0xae8] ;  /* 0x0002ba0000047ab9 */ /* 0x000fe20000000a00 */
[----:B------:R-:W-:-:S02]  /*177d0*/  LOP3.LUT R46, R47, 0x380, RZ, 0xc0, !PT ;  /* 0x000003802f2e7812 */ /* 0x000fc400078ec0ff */
[----:B------:R-:W-:Y:S02]  /*177e0*/  LOP3.LUT R48, R49, 0x380, RZ, 0xc0, !PT ;  /* 0x0000038031307812 */ /* 0x000fe400078ec0ff */
[----:B------:R-:W-:Y:S01]  /*177f0*/  LOP3.LUT R25, R44, 0x380, RZ, 0xc0, !PT ;  /* 0x000003802c197812 */ /* 0x000fe200078ec0ff */
[----:B------:R-:W-:Y:S01]  /*17800*/  IMAD.IADD R9, R9, 0x1, R3 ;  /* 0x0000000109097824 */ /* 0x000fe200078e0203 */
[----:B------:R-:W-:Y:S01]  /*17810*/  SHF.R.U64 R36, R36, 0x3, RZ ;  /* 0x0000000324247819 */ /* 0x000fe200000012ff */
[----:B------:R-:W-:Y:S01]  /*17820*/  IMAD R3, R207, 0x20, R22 ;  /* 0x00000020cf037824 */ /* 0x000fe200078e0216 */
[----:B------:R-:W-:Y:S01]  /*17830*/  SHF.R.U64 R40, R40, 0x3, RZ ;  /* 0x0000000328287819 */ /* 0x000fe200000012ff */
[----:B------:R-:W5:Y:S01]  /*17840*/  LD.E.128 R52, desc[UR42][R52.64] ;  /* 0x0000002a34347980 */ /* 0x000f62000c101d00 */
[----:B------:R-:W-:Y:S02]  /*17850*/  SHF.R.U64 R46, R46, 0x3, RZ ;  /* 0x000000032e2e7819 */ /* 0x000fe400000012ff */
[----:B------:R-:W-:-:S02]  /*17860*/  SHF.R.U64 R48, R48, 0x3, RZ ;  /* 0x0000000330307819 */ /* 0x000fc400000012ff */
        /* <DEDUP_REMOVED lines=17> */
[----:B0-----:R-:W-:Y:S01]  /*17980*/  @P1 IMAD.HI.U32 R3, R10, R11, RZ ;  /* 0x0000000b0a031227 */ /* 0x001fe200078e00ff */
        /* <DEDUP_REMOVED lines=8> */
[----:B-1----:R-:W-:Y:S01]  /*17a10*/  @P1 SHF.R.U32.HI R11, RZ, R12, R3 ;  /* 0x0000000cff0b1219 */ /* 0x002fe20000011603 */
        /* <DEDUP_REMOVED lines=32> */
.L_x_9235:
[----:B------:R-:W-:Y:S01]  /*17c20*/  ISETP.GE.AND P0, PT, R21, R56, PT ;  /* 0x000000381500720c */ /* 0x000fe20003f06270 */
[----:B------:R-:W-:-:S12]  /*17c30*/  BSSY B1, `(.L_x_8989) ;  /* 0x000000b000017945 */ /* 0x000fd80003800000 */
[----:B------:R-:W-:Y:S05]  /*17c40*/  @P0 BRA `(.L_x_8990) ;  /* 0x0000000000240947 */ /* 0x000fea0003800000 */
[----:B------:R-:W-:Y:S02]  /*17c50*/  ULDC UR4, c[0x0][0xac8] ;  /* 0x0002b20000047ab9 */ /* 0x000fe40000000800 */
        /* <DEDUP_REMOVED lines=8> */
.L_x_8990:
[----:B------:R-:W-:Y:S05]  /*17ce0*/  BSYNC B1 ;  /* 0x0000000000017941 */ /* 0x000fea0003800000 */
.L_x_8989:
[----:B------:R-:W-:-:S03]  /*17cf0*/  UMOV UR4, 0xffffffff ;  /* 0xffffffff00047882 */ /* 0x000fc60000000000 */
[----:B------:R-:W-:Y:S05]  /*17d00*/  BRA.DIV UR4, `(.L_x_8991) ;  /* 0x000000ba04647947 */ /* 0x000fea000b800000 */
[----:B-1----:R1:W4:Y:S04]  /*17d10*/  SHFL.IDX PT, R3, R4, 0x1, 0x181f ;  /* 0x00381f0004037f89 */ /* 0x00232800000e0000 */
[----:B--23--:R1:W2:Y:S02]  /*17d20*/  SHFL.IDX PT, R14, R0, 0x1, 0x181f ;  /* 0x00381f00000e7f89 */ /* 0x00c2a400000e0000 */
.L_x_9239:
[----:B------:R-:W-:Y:S01]  /*17d30*/  VIADD R9, R21, 0x20 ;  /* 0x0000002015097836 */ /* 0x000fe20000000000 */
[----:B------:R-:W-:Y:S04]  /*17d40*/  BSSY B1, `(.L_x_8992) ;  /* 0x000000c000017945 */ /* 0x000fe80003800000 */
[----:B------:R-:W-:-:S13]  /*17d50*/  ISETP.GE.AND P0, PT, R9, R56, PT ;  /* 0x000000380900720c */ /* 0x000fda0003f06270 */
[----:B------:R-:W-:Y:S05]  /*17d60*/  @P0 BRA `(.L_x_8993) ;  /* 0x0000000000240947 */ /* 0x000fea0003800000 */
[----:B------:R-:W-:Y:S02]  /*17d70*/  ULDC UR4, c[0x0][0xac8] ;  /* 0x0002b20000047ab9 */ /* 0x000fe40000000800 */
[----:B------:R-:W-:Y:S02]  /*17d80*/  ISETP.GE.AND P2, PT, R16, UR4, PT ;  /* 0x0000000410007c0c */ /* 0x000fe4000bf46270 */
[----:B------:R-:W-:-:S11]  /*17d90*/  ISETP.GE.AND P3, PT, R187, UR4, PT ;  /* 0x00000004bb007c0c */ /* 0x000fd6000bf66270 */
[CC--:B--2---:R-:W-:Y:S02]  /*17da0*/  @!P2 LEA R8, P0, R16.reuse, R14.reuse, 0x1 ;  /* 0x0000000e1008a211 */ /* 0x0c4fe400078008ff */
[C---:B------:R-:W-:Y:S02]  /*17db0*/  @!P3 LEA R14, P1, R187.reuse, R14, 0x1 ;  /* 0x0000000ebb0eb211 */ /* 0x040fe400078208ff */
[-C--:B----4-:R-:W-:Y:S02]  /*17dc0*/  @!P2 LEA.HI.X R9, R16, R3.reuse, R17, 0x1, P0 ;  /* 0x000000031009a211 */ /* 0x090fe400000f0c11 */
[----:B------:R-:W-:-:S03]  /*17dd0*/  @!P3 LEA.HI.X R15, R187, R3, R216, 0x1, P1 ;  /* 0x00000003bb0fb211 */ /* 0x000fc600008f0cd8 */
[----:B-----5:R3:W-:Y:S04]  /*17de0*/  @!P2 ST.E.128 desc[UR42][R8.64], R28 ;  /* 0x0000001c0800a985 */ /* 0x0207e8000c101d2a */
[----:B------:R3:W-:Y:S02]  /*17df0*/  @!P3 ST.E.128 desc[UR42][R14.64], R44 ;  /* 0x0000002c0e00b985 */ /* 0x0007e4000c101d2a */
.L_x_8993:
[----:B------:R-:W-:Y:S05]  /*17e00*/  BSYNC B1 ;  /* 0x0000000000017941 */ /* 0x000fea0003800000 */
.L_x_8992:
[----:B------:R-:W-:-:S03]  /*17e10*/  UMOV UR4, 0xffffffff ;  /* 0xffffffff00047882 */ /* 0x000fc60000000000 */
[----:B------:R-:W-:Y:S05]  /*17e20*/  BRA.DIV UR4, `(.L_x_8994) ;  /* 0x000000ba04647947 */ /* 0x000fea000b800000 */
[----:B----4-:R4:W0:Y:S04]  /*17e30*/  SHFL.IDX PT, R3, R4, 0x2, 0x181f ;  /* 0x00581f0004037f89 */ /* 0x01082800000e0000 */
[----:B--23--:R4:W2:Y:S02]  /*17e40*/  SHFL.IDX PT, R14, R0, 0x2, 0x181f ;  /* 0x00581f00000e7f89 */ /* 0x00c8a400000e0000 */
.L_x_9243:
        /* <DEDUP_REMOVED lines=13> */
.L_x_8996:
[----:B------:R-:W-:Y:S05]  /*17f20*/  BSYNC B1 ;  /* 0x0000000000017941 */ /* 0x000fea0003800000 */
.L_x_8995:
[----:B------:R-:W-:-:S03]  /*17f30*/  UMOV UR4, 0xffffffff ;  /* 0xffffffff00047882 */ /* 0x000fc60000000000 */
[----:B------:R-:W-:Y:S05]  /*17f40*/  BRA.DIV UR4, `(.L_x_8997) ;  /* 0x000000ba04647947 */ /* 0x000fea000b800000 */
[----:B0-----:R0:W0:Y:S04]  /*17f50*/  SHFL.IDX PT, R3, R4, 0x3, 0x181f ;  /* 0x00781f0004037f89 */ /* 0x00102800000e0000 */
[----:B--23--:R2:W3:Y:S02]  /*17f60*/  SHFL.IDX PT, R14, R0, 0x3, 0x181f ;  /* 0x00781f00000e7f89 */ /* 0x00c4e400000e0000 */
.L_x_9247:
[----:B------:R-:W-:-:S05]  /*17f70*/  VIADD R9, R21, 0x60 ;  /* 0x0000006015097836 */ /* 0x000fca0000000000 */
[----:B------:R-:W-:-:S13]  /*17f80*/  ISETP.GE.AND P0, PT, R9, R56, PT ;  /* 0x000000380900720c */ /* 0x000fda0003f06270 */
[----:B------:R-:W-:Y:S05]  /*17f90*/  @P0 BRA `(.L_x_8998) ;  /* 0x00000018008c0947 */ /* 0x000fea0003800000 */
[----:B------:R-:W-:Y:S02]  /*17fa0*/  ULDC UR4, c[0x0][0xac8] ;  /* 0x0002b20000047ab9 */ /* 0x000fe40000000800 */
[----:B------:R-:W-:-:S13]  /*17fb0*/  ISETP.GE.AND P1, PT, R16, UR4, PT ;  /* 0x0000000410007c0c */ /* 0x000fda000bf26270 */
[----:B---3--:R-:W-:-:S04]  /*17fc0*/  @!P1 LEA R8, P0, R16, R14, 0x1 ;  /* 0x0000000e10089211 */ /* 0x008fc800078008ff */
[----:B0-----:R-:W-:Y:S02]  /*17fd0*/  @!P1 LEA.HI.X R9, R16, R3, R17, 0x1, P0 ;  /* 0x0000000310099211 */ /* 0x001fe400000f0c11 */
[----:B------:R-:W-:-:S03]  /*17fe0*/  ISETP.GE.AND P0, PT, R187, UR4, PT ;  /* 0x00000004bb007c0c */ /* 0x000fc6000bf06270 */
[----:B-----5:R0:W-:Y:S10]  /*17ff0*/  @!P1 ST.E.128 desc[UR42][R8.64], R36 ;  /* 0x0000002408009985 */ /* 0x0201f4000c101d2a */
[----:B------:R-:W-:Y:S05]  /*18000*/  @P0 BRA `(.L_x_8998) ;  /* 0x0000001800700947 */ /* 0x000fea0003800000 */
[----:B------:R-:W-:-:S04]  /*18010*/  LEA R14, P0, R187, R14, 0x1 ;  /* 0x0000000ebb0e7211 */ /* 0x000fc800078008ff */
[----:B------:R-:W-:-:S05]  /*18020*/  LEA.HI.X R15, R187, R3, R216, 0x1, P0 ;  /* 0x00000003bb0f7211 */ /* 0x000fca00000f0cd8 */
[----:B------:R3:W-:Y:S01]  /*18030*/  ST.E.128 desc[UR42][R14.64], R52 ;  /* 0x000000340e007985 */ /* 0x0007e2000c101d2a */
[----:B------:R-:W-:Y:S05]  /*18040*/  BRA `(.L_x_8998) ;  /* 0x0000001800607947 */ /* 0x000fea0003800000 */
.L_x_8987:
[----:B------:R-:W-:Y:S01]  /*18050*/  ULDC.64 UR4, c[0x0][0xb08] ;  /* 0x0002c20000047ab9 */ /* 0x000fe20000000a00 */
[----:B0-----:R-:W0:Y:S01]  /*18060*/  @P1 LDC R10, c[0x0][0xbec] ;  /* 0x0002fb00ff0a1b82 */ /* 0x001e220000000800 */
[----:B------:R-:W-:Y:S02]  /*18070*/  IMAD R4, R4, UR4, RZ ;  /* 0x0000000404047c24 */ /* 0x000fe4000f8e02ff */
[----:B------:R-:W-:-:S04]  /*18080*/  IMAD.WIDE.U32 R8, R57, UR4, RZ ;  /* 0x0000000439087c25 */ /* 0x000fc8000f8e00ff */
[----:B------:R-:W-:Y:S01]  /*18090*/  IMAD R57, R57, UR5, R4 ;  /* 0x0000000539397c24 */ /* 0x000fe2000f8e0204 */
[----:B------:R-:W1:Y:S01]  /*180a0*/  @P1 LDC R13, c[0x0][0xbf0] ;  /* 0x0002fc00ff0d1b82 */ /* 0x000e620000000800 */
[----:B------:R-:W-:Y:S01]  /*180b0*/  ULDC.64 UR4, c[0x0][0xb38] ;  /* 0x0002ce0000047ab9 */ /* 0x000fe20000000a00 */
[----:B------:R-:W-:Y:S01]  /*180c0*/  SHF.R.S32.HI R4, RZ, 0x1f, R209 ;  /* 0x0000001fff047819 */ /* 0x000fe200000114d1 */
[----:B------:R-:W-:Y:S02]  /*180d0*/  IMAD.IADD R9, R9, 0x1, R57 ;  /* 0x0000000109097824 */ /* 0x000fe400078e0239 */
[----:B------:R-:W-:Y:S02]  /*180e0*/  IMAD.MOV.U32 R3, RZ, RZ, R37 ;  /* 0x000000ffff037224 */ /* 0x000fe400078e0025 */
[----:B------:R-:W-:-:S04]  /*180f0*/  IMAD.WIDE.U32 R8, R206, UR4, R8 ;  /* 0x00000004ce087c25 */ /* 0x000fc8000f8e0008 */
[----:B------:R-:W-:Y:S01]  /*18100*/  IMAD R9, R206, UR5, R9 ;  /* 0x00000005ce097c24 */ /* 0x000fe2000f8e0209 */
[----:B------:R-:W-:Y:S02]  /*18110*/  ULDC.64 UR4, c[0x0][0xb40] ;  /* 0x0002d00000047ab9 */ /* 0x000fe40000000a00 */
[----:B------:R-:W-:Y:S02]  /*18120*/  IMAD R4, R4, UR4, RZ ;  /* 0x0000000404047c24 */ /* 0x000fe4000f8e02ff */
[----:B------:R-:W-:-:S04]  /*18130*/  IMAD.WIDE.U32 R8, R209, UR4, R8 ;  /* 0x00000004d1087c25 */ /* 0x000fc8000f8e0008 */
[----:B------:R-:W-:Y:S01]  /*18140*/  IMAD R11, R209, UR5, R4 ;  /* 0x00000005d10b7c24 */ /* 0x000fe2000f8e0204 */
[----:B------:R-:W-:Y:S01]  /*18150*/  ULDC.64 UR4, c[0x0][0xb48] ;  /* 0x0002d20000047ab9 */ /* 0x000fe20000000a00 */
[----:B0-----:R-:W-:-:S04]  /*18160*/  @P1 IMAD.HI.U32 R10, R37, R10, RZ ;  /* 0x0000000a250a1227 */ /* 0x001fc800078e00ff */
[----:B------:R-:W-:Y:S01]  /*18170*/  IMAD.IADD R9, R9, 0x1, R11 ;  /* 0x0000000109097824 */ /* 0x000fe200078e020b */
[----:B-1----:R-:W-:Y:S01]  /*18180*/  @P1 SHF.R.U32.HI R3, RZ, R13, R10 ;  /* 0x0000000dff031219 */ /* 0x002fe2000001160a */
[----:B------:R-:W-:Y:S02]  /*18190*/  VIADD R10, R2, 0x28820 ;  /* 0x00028820020a7836 */ /* 0x000fe40000000000 */
[C---:B------:R-:W-:Y:S01]  /*181a0*/  IMAD.WIDE.U32 R8, R217.reuse, UR4, R8 ;  /* 0x00000004d9087c25 */ /* 0x040fe2000f8e0008 */
[--C-:B------:R-:W-:Y:S02]  /*181b0*/  SHF.R.S32.HI R4, RZ, 0x1f, R3.reuse ;  /* 0x0000001fff047819 */ /* 0x100fe40000011403 */
[----:B------:R-:W-:Y:S01]  /*181c0*/  PRMT R10, RZ, 0x654, R10 ;  /* 0x00000654ff0a7816 */ /* 0x000fe2000000000a */
[----:B------:R-:W-:Y:S02]  /*181d0*/  IMAD.MOV R11, RZ, RZ, -R3 ;  /* 0x000000ffff0b7224 */ /* 0x000fe400078e0a03 */
[----:B------:R-:W-:Y:S01]  /*181e0*/  IMAD R9, R217, UR5, R9 ;  /* 0x00000005d9097c24 */ /* 0x000fe2000f8e0209 */
[----:B------:R-:W-:Y:S01]  /*181f0*/  ULDC.64 UR4, c[0x0][0xb30] ;  /* 0x0002cc0000047ab9 */ /* 0x000fe20000000a00 */
[----:B------:R-:W-:Y:S01]  /*18200*/  IMAD R11, R0, R11, R37 ;  /* 0x0000000b000b7224 */ /* 0x000fe200078e0225 */
[----:B------:R0:W-:Y:S01]  /*18210*/  SYNCS.ARRIVE.TRANS64.RED.A1T0 RZ, [R10+URZ], RZ ;  /* 0x000000ff0aff79a7 */ /* 0x0001e2000810043f */
[----:B------:R-:W-:-:S02]  /*18220*/  IMAD R4, R4, UR4, RZ ;  /* 0x0000000404047c24 */ /* 0x000fc4000f8e02ff */
[----:B------:R-:W-:Y:S01]  /*18230*/  IMAD.WIDE.U32 R8, R3, UR4, R8 ;  /* 0x0000000403087c25 */ /* 0x000fe2000f8e0008 */
[----:B------:R-:W-:-:S03]  /*18240*/  SHF.R.S32.HI R0, RZ, 0x1f, R11 ;  /* 0x0000001fff007819 */ /* 0x000fc6000001140b */
[----:B------:R-:W-:Y:S01]  /*18250*/  IMAD R13, R3, UR5, R4 ;  /* 0x00000005030d7c24 */ /* 0x000fe2000f8e0204 */
[----:B------:R-:W-:Y:S02]  /*18260*/  ULDC.64 UR4, c[0x0][0xb28] ;  /* 0x0002ca0000047ab9 */ /* 0x000fe40000000a00 */
[----:B------:R-:W-:Y:S02]  /*18270*/  IMAD R0, R0, UR4, RZ ;  /* 0x0000000400007c24 */ /* 0x000fe4000f8e02ff */
[----:B------:R-:W-:Y:S02]  /*18280*/  IMAD.IADD R9, R9, 0x1, R13 ;  /* 0x0000000109097824 */ /* 0x000fe400078e020d */
[----:B------:R-:W-:-:S04]  /*18290*/  IMAD.WIDE.U32 R8, R11, UR4, R8 ;  /* 0x000000040b087c25 */ /* 0x000fc8000f8e0008 */
[----:B------:R-:W-:Y:S01]  /*182a0*/  IMAD R11, R11, UR5, R0 ;  /* 0x000000050b0b7c24 */ /* 0x000fe2000f8e0200 */
[----:B------:R-:W-:Y:S02]  /*182b0*/  ULDC.64 UR4, c[0x0][0xb00] ;  /* 0x0002c00000047ab9 */ /* 0x000fe40000000a00 */
[----:B------:R-:W-:Y:S01]  /*182c0*/  LEA R3, P0, R8, UR4, 0x2 ;  /* 0x0000000408037c11 */ /* 0x000fe2000f8010ff */
[----:B------:R-:W-:Y:S01]  /*182d0*/  IMAD.IADD R9, R9, 0x1, R11 ;  /* 0x0000000109097824 */ /* 0x000fe200078e020b */
[----:B------:R-:W-:-:S04]  /*182e0*/  UMOV UR4, 0xffffffff ;  /* 0xffffffff00047882 */ /* 0x000fc80000000000 */
[----:B------:R-:W-:Y:S01]  /*182f0*/  LEA.HI.X R4, R8, UR5, R9, 0x2, P0 ;  /* 0x0000000508047c11 */ /* 0x000fe200080f1409 */
[----:B0-----:R-:W-:Y:S06]  /*18300*/  BRA.DIV UR4, `(.L_x_8999) ;  /* 0x000000b604bc7947 */ /* 0x001fec000b800000 */
[----:B------:R0:W1:Y:S04]  /*18310*/  SHFL.IDX PT, R0, R4, RZ, 0x1c1f ;  /* 0x001c1fff04007589 */ /* 0x00006800000e0000 */
[----:B------:R0:W2:Y:S02]  /*18320*/  SHFL.IDX PT, R14, R3, RZ, 0x1c1f ;  /* 0x001c1fff030e7589 */ /* 0x0000a400000e0000 */
.L_x_9250:
        /* <DEDUP_REMOVED lines=10> */
[----:B------:R-:W-:Y:S02]  /*183d0*/  SHF.R.S32.HI R24, RZ, 0x1f, R231 ;  /* 0x0000001fff187819 */ /* 0x000fe400000114e7 */
[----:B------:R-:W-:Y:S01]  /*183e0*/  SHF.R.S32.HI R30, RZ, 0x1f, R230 ;  /* 0x0000001fff1e7819 */ /* 0x000fe200000114e6 */
[----:B-1----:R-:W-:Y:S02]  /*183f0*/  @!P0 IMAD.MOV.U32 R15, RZ, RZ, R0 ;  /* 0x000000ffff0f8224 */ /* 0x002fe400078e0000 */
[----:B--2---:R-:W-:Y:S01]  /*18400*/  @!P2 LEA R8, P4, R233, R14, 0x2 ;  /* 0x0000000ee908a211 */ /* 0x004fe200078810ff */
[----:B------:R-:W-:Y:S01]  /*18410*/  @!P0 IMAD.WIDE R10, R197, 0x4, R14 ;  /* 0x00000004c50a8825 */ /* 0x000fe200078e020e */
[----:B------:R-:W-:Y:S02]  /*18420*/  SHF.R.S32.HI R15, RZ, 0x1f, R226 ;  /* 0x0000001fff0f7819 */ /* 0x000fe400000114e2 */
[----:B------:R-:W-:Y:S02]  /*18430*/  @!P2 LEA.HI.X R9, R233, R0, R12, 0x2, P4 ;  /* 0x00000000e909a211 */ /* 0x000fe400020f140c */
[----:B------:R1:W-:Y:S01]  /*18440*/  @!P0 ST.E.64 desc[UR42][R10.64], R20 ;  /* 0x000000140a008985 */ /* 0x0003e2000c101b2a */
[----:B------:R-:W-:-:S02]  /*18450*/  ISETP.GE.AND P0, PT, R230, UR4, PT ;  /* 0x00000004e6007c0c */ /* 0x000fc4000bf06270 */
[CC--:B------:R-:W-:Y:S01]  /*18460*/  @!P3 LEA R12, P4, R232.reuse, R14.reuse, 0x2 ;  /* 0x0000000ee80cb211 */ /* 0x0c0fe200078810ff */
        /* <DEDUP_REMOVED lines=11> */
[C---:B-1----:R-:W-:Y:S02]  /*18520*/  @!P2 LEA R10, P5, R229.reuse, R14, 0x2 ;  /* 0x0000000ee50aa211 */ /* 0x042fe400078a10ff */
[-C--:B------:R-:W-:Y:S02]  /*18530*/  @!P0 LEA.HI.X R29, R230, R0.reuse, R30, 0x2, P3 ;  /* 0x00000000e61d8211 */ /* 0x080fe400018f141e */
[----:B------:R-:W-:Y:S02]  /*18540*/  @!P2 LEA.HI.X R11, R229, R0, R24, 0x2, P5 ;  /* 0x00000000e50ba211 */ /* 0x000fe400028f1418 */
[----:B------:R-:W-:Y:S01]  /*18550*/  ISETP.GE.AND P3, PT, R226, UR4, PT ;  /* 0x00000004e2007c0c */ /* 0x000fe2000bf66270 */
[----:B------:R-:W-:Y:S01]  /*18560*/  @!P0 ST.E.64 desc[UR42][R28.64], R104 ;  /* 0x000000681c008985 */ /* 0x000fe2000c101b2a */
[----:B--2---:R-:W-:-:S02]  /*18570*/  @!P4 LEA R8, P0, R228, R14, 0x2 ;  /* 0x0000000ee408c211 */ /* 0x004fc400078010ff */
[----:B------:R-:W-:Y:S01]  /*18580*/  SHF.R.S32.HI R30, RZ, 0x1f, R228 ;  /* 0x0000001fff1e7819 */ /* 0x000fe200000114e4 */
[----:B------:R1:W-:Y:S01]  /*18590*/  @!P2 ST.E.64 desc[UR42][R10.64], R108 ;  /* 0x0000006c0a00a985 */ /* 0x0003e2000c101b2a */
[----:B------:R-:W-:Y:S02]  /*185a0*/  SHF.R.S32.HI R24, RZ, 0x1f, R227 ;  /* 0x0000001fff187819 */ /* 0x000fe400000114e3 */
[----:B---3--:R-:W-:Y:S02]  /*185b0*/  @!P1 LEA R12, P5, R227, R14, 0x2 ;  /* 0x0000000ee30c9211 */ /* 0x008fe400078a10ff */
[----:B------:R-:W-:Y:S02]  /*185c0*/  ISETP.GE.AND P2, PT, R225, UR4, PT ;  /* 0x00000004e1007c0c */ /* 0x000fe4000bf46270 */
[----:B------:R-:W-:Y:S02]  /*185d0*/  @!P4 LEA.HI.X R9, R228, R0, R30, 0x2, P0 ;  /* 0x00000000e409c211 */ /* 0x000fe400000f141e */
[----:B------:R-:W-:-:S02]  /*185e0*/  ISETP.GE.AND P0, PT, R224, UR4, PT ;  /* 0x00000004e0007c0c */ /* 0x000fc4000bf06270 */
[----:B------:R-:W-:Y:S01]  /*185f0*/  @!P1 LEA.HI.X R13, R227, R0, R24, 0x2, P5 ;  /* 0x00000000e30d9211 */ /* 0x000fe200028f1418 */
[----:B------:R2:W-:Y:S01]  /*18600*/  @!P4 ST.E.64 desc[UR42][R8.64], R112 ;  /* 0x000000700800c985 */ /* 0x0005e2000c101b2a */
[C---:B------:R-:W-:Y:S02]  /*18610*/  @!P3 LEA R20, P5, R226.reuse, R14, 0x2 ;  /* 0x0000000ee214b211 */ /* 0x040fe400078a10ff */
[----:B------:R-:W-:Y:S01]  /*18620*/  SHF.R.S32.HI R24, RZ, 0x1f, R225 ;  /* 0x0000001fff187819 */ /* 0x000fe200000114e1 */
[----:B------:R3:W-:Y:S01]  /*18630*/  @!P1 ST.E.64 desc[UR42][R12.64], R116 ;  /* 0x000000740c009985 */ /* 0x0007e2000c101b2a */
[----:B------:R-:W-:Y:S02]  /*18640*/  ISETP.GE.AND P1, PT, R223, UR4, PT ;  /* 0x00000004df007c0c */ /* 0x000fe4000bf26270 */
[----:B------:R-:W-:Y:S02]  /*18650*/  @!P3 LEA.HI.X R21, R226, R0, R15, 0x2, P5 ;  /* 0x00000000e215b211 */ /* 0x000fe400028f140f */
[----:B----4-:R-:W-:-:S02]  /*18660*/  @!P2 LEA R26, P4, R225, R14, 0x2 ;  /* 0x0000000ee11aa211 */ /* 0x010fc400078810ff */
[----:B-1----:R-:W-:Y:S01]  /*18670*/  @!P0 LEA R10, P5, R224, R14, 0x2 ;  /* 0x0000000ee00a8211 */ /* 0x002fe200078a10ff */
[----:B------:R1:W-:Y:S01]  /*18680*/  @!P3 ST.E.64 desc[UR42][R20.64], R120 ;  /* 0x000000781400b985 */ /* 0x0003e2000c101b2a */
[----:B------:R-:W-:Y:S02]  /*18690*/  SHF.R.S32.HI R15, RZ, 0x1f, R224 ;  /* 0x0000001fff0f7819 */ /* 0x000fe400000114e0 */
[-C--:B------:R-:W-:Y:S02]  /*186a0*/  @!P2 LEA.HI.X R27, R225, R0.reuse, R24, 0x2, P4 ;  /* 0x00000000e11ba211 */ /* 0x080fe400020f1418 */
[----:B------:R-:W-:Y:S02]  /*186b0*/  ISETP.GE.AND P3, PT, R222, UR4, PT ;  /* 0x00000004de007c0c */ /* 0x000fe4000bf66270 */
[----:B------:R-:W-:Y:S01]  /*186c0*/  @!P0 LEA.HI.X R11, R224, R0, R15, 0x2, P5 ;  /* 0x00000000e00b8211 */ /* 0x000fe200028f140f */
[----:B------:R4:W-:Y:S01]  /*186d0*/  @!P2 ST.E.64 desc[UR42][R26.64], R124 ;  /* 0x0000007c1a00a985 */ /* 0x0009e2000c101b2a */
[----:B------:R-:W-:-:S02]  /*186e0*/  ISETP.GE.AND P4, PT, R221, UR4, PT ;  /* 0x00000004dd007c0c */ /* 0x000fc4000bf86270 */
[----:B------:R-:W-:Y:S01]  /*186f0*/  SHF.R.S32.HI R15, RZ, 0x1f, R223 ;  /* 0x0000001fff0f7819 */ /* 0x000fe200000114df */
[----:B------:R0:W-:Y:S01]  /*18700*/  @!P0 ST.E.64 desc[UR42][R10.64], R128 ;  /* 0x000000800a008985 */ /* 0x0001e2000c101b2a */
[----:B--2---:R-:W-:Y:S02]  /*18710*/  @!P1 LEA R8, P5, R223, R14, 0x2 ;  /* 0x0000000edf089211 */ /* 0x004fe400078a10ff */
[----:B------:R-:W-:Y:S02]  /*18720*/  ISETP.GE.AND P2, PT, R220, UR4, PT ;  /* 0x00000004dc007c0c */ /* 0x000fe4000bf46270 */
[----:B------:R-:W-:Y:S02]  /*18730*/  ISETP.GE.AND P0, PT, R219, UR4, PT ;  /* 0x00000004db007c0c */ /* 0x000fe4000bf06270 */
[----:B------:R-:W-:Y:S02]  /*18740*/  @!P1 LEA.HI.X R9, R223, R0, R15, 0x2, P5 ;  /* 0x00000000df099211 */ /* 0x000fe400028f140f */
[----:B---3--:R-:W-:-:S02]  /*18750*/  @!P3 LEA R12, P5, R222, R14, 0x2 ;  /* 0x0000000ede0cb211 */ /* 0x008fc400078a10ff */
[----:B------:R-:W-:Y:S01]  /*18760*/  SHF.R.S32.HI R24, RZ, 0x1f, R222 ;  /* 0x0000001fff187819 */ /* 0x000fe200000114de */
[----:B------:R0:W-:Y:S01]  /*18770*/  @!P1 ST.E.64 desc[UR42][R8.64], R132 ;  /* 0x0000008408009985 */ /* 0x0001e2000c101b2a */
[C---:B-1----:R-:W-:Y:S02]  /*18780*/  @!P4 LEA R20, P1, R221.reuse, R14, 0x2 ;  /* 0x0000000edd14c211 */ /* 0x042fe400078210ff */
[----:B------:R-:W-:Y:S02]  /*18790*/  SHF.R.S32.HI R15, RZ, 0x1f, R221 ;  /* 0x0000001fff0f7819 */ /* 0x000fe400000114dd */
[----:B------:R-:W-:Y:S02]  /*187a0*/  @!P3 LEA.HI.X R13, R222, R0, R24, 0x2, P5 ;  /* 0x00000000de0db211 */ /* 0x000fe400028f1418 */
[----:B------:R-:W-:Y:S02]  /*187b0*/  SHF.R.S32.HI R24, RZ, 0x1f, R220 ;  /* 0x0000001fff187819 */ /* 0x000fe400000114dc */
[----:B----4-:R-:W-:Y:S01]  /*187c0*/  @!P2 LEA R26, P5, R220, R14, 0x2 ;  /* 0x0000000edc1aa211 */ /* 0x010fe200078a10ff */
[----:B------:R0:W-:Y:S01]  /*187d0*/  @!P3 ST.E.64 desc[UR42][R12.64], R136 ;  /* 0x000000880c00b985 */ /* 0x0001e2000c101b2a */
[----:B------:R-:W-:-:S02]  /*187e0*/  @!P4 LEA.HI.X R21, R221, R0, R15, 0x2, P1 ;  /* 0x00000000dd15c211 */ /* 0x000fc400008f140f */
[C---:B------:R-:W-:Y:S02]  /*187f0*/  @!P0 LEA R14, P1, R219.reuse, R14, 0x2 ;  /* 0x0000000edb0e8211 */ /* 0x040fe400078210ff */
[-C--:B------:R-:W-:Y:S01]  /*18800*/  @!P2 LEA.HI.X R27, R220, R0.reuse, R24, 0x2, P5 ;  /* 0x00000000dc1ba211 */ /* 0x080fe200028f1418 */
[----:B------:R0:W-:Y:S01]  /*18810*/  @!P4 ST.E.64 desc[UR42][R20.64], R140 ;  /* 0x0000008c1400c985 */ /* 0x0001e2000c101b2a */
[----:B------:R-:W-:-:S03]  /*18820*/  @!P0 LEA.HI.X R15, R219, R0, R237, 0x2, P1 ;  /* 0x00000000db0f8211 */ /* 0x000fc600008f14ed */
[----:B------:R0:W-:Y:S04]  /*18830*/  @!P2 ST.E.64 desc[UR42][R26.64], R144 ;  /* 0x000000901a00a985 */ /* 0x0001e8000c101b2a */
[----:B------:R0:W-:Y:S02]  /*18840*/  @!P0 ST.E.64 desc[UR42][R14.64], R148 ;  /* 0x000000940e008985 */ /* 0x0001e4000c101b2a */
.L_x_9001:
[----:B------:R-:W-:Y:S05]  /*18850*/  BSYNC B1 ;  /* 0x0000000000017941 */ /* 0x000fea0003800000 */
.L_x_9000:
[----:B------:R-:W-:-:S03]  /*18860*/  UMOV UR4, 0xffffffff ;  /* 0xffffffff00047882 */ /* 0x000fc60000000000 */
[----:B------:R-:W-:Y:S05]  /*18870*/  BRA.DIV UR4, `(.L_x_9002) ;  /* 0x000000b204947947 */ /* 0x000fea000b800000 */
[----:B-1----:R1:W3:Y:S04]  /*18880*/  SHFL.IDX PT, R0, R4, 0x1, 0x1c1f ;  /* 0x003c1f0004007f89 */ /* 0x0022e800000e0000 */
[----:B0-2---:R1:W0:Y:S02]  /*18890*/  SHFL.IDX PT, R14, R3, 0x1, 0x1c1f ;  /* 0x003c1f00030e7f89 */ /* 0x00522400000e0000 */
.L_x_9254:
[----:B------:R-:W-:-:S13]  /*188a0*/  ISETP.GE.AND P0, PT, R25, R56, PT ;  /* 0x000000381900720c */ /* 0x000fda0003f06270 */
[----:B------:R-:W-:Y:S05]  /*188b0*/  @P0 BRA `(.L_x_8998) ;  /* 0x0000001000440947 */ /* 0x000fea0003800000 */
[----:B------:R-:W-:Y:S01]  /*188c0*/  ULDC UR4, c[0x0][0xac8] ;  /* 0x0002b20000047ab9 */ /* 0x000fe20000000800 */
[----:B-1----:R-:W-:Y:S02]  /*188d0*/  SHF.R.S32.HI R4, RZ, 0x1f, R233 ;  /* 0x0000001fff047819 */ /* 0x002fe400000114e9 */
[----:B------:R-:W-:Y:S02]  /*188e0*/  ISETP.GE.AND P2, PT, R197, UR4, PT ;  /* 0x00000004c5007c0c */ /* 0x000fe4000bf46270 */
[----:B------:R-:W-:Y:S02]  /*188f0*/  ISETP.GE.AND P3, PT, R233, UR4, PT ;  /* 0x00000004e9007c0c */ /* 0x000fe4000bf66270 */
[----:B------:R-:W-:Y:S02]  /*18900*/  ISETP.GE.AND P1, PT, R232, UR4, PT ;  /* 0x00000004e8007c0c */ /* 0x000fe4000bf26270 */
[----:B------:R-:W-:Y:S02]  /*18910*/  ISETP.GE.AND P0, PT, R231, UR4, PT ;  /* 0x00000004e7007c0c */ /* 0x000fe4000bf06270 */
[----:B------:R-:W-:-:S02]  /*18920*/  SHF.R.S32.HI R3, RZ, 0x1f, R232 ;  /* 0x0000001fff037819 */ /* 0x000fc400000114e8 */
[----:B------:R-:W-:-:S03]  /*18930*/  SHF.R.S32.HI R26, RZ, 0x1f, R222 ;  /* 0x0000001fff1a7819 */ /* 0x000fc600000114de */
[----:B---3--:R-:W-:Y:S02]  /*18940*/  @!P2 IMAD.MOV.U32 R15, RZ, RZ, R0 ;  /* 0x000000ffff0fa224 */ /* 0x008fe400078e0000 */
[-C--:B0-----:R-:W-:Y:S01]  /*18950*/  @!P3 LEA R10, P4, R233, R14.reuse, 0x2 ;  /* 0x0000000ee90ab211 */ /* 0x081fe200078810ff */
[----:B------:R-:W-:Y:S01]  /*18960*/  @!P2 IMAD.WIDE R8, R197, 0x4, R14 ;  /* 0x00000004c508a825 */ /* 0x000fe200078e020e */
[----:B------:R-:W-:Y:S02]  /*18970*/  @!P1 LEA R12, P5, R232, R14, 0x2 ;  /* 0x0000000ee80c9211 */ /* 0x000fe400078a10ff */
[-C--:B------:R-:W-:Y:S02]  /*18980*/  @!P3 LEA.HI.X R11, R233, R0.reuse, R4, 0x2, P4 ;  /* 0x00000000e90bb211 */ /* 0x080fe400020f1404 */
[----:B------:R0:W-:Y:S01]  /*18990*/  @!P2 ST.E.64 desc[UR42][R8.64], R90 ;  /* 0x0000005a0800a985 */ /* 0x0001e2000c101b2a */
[----:B------:R-:W-:Y:S02]  /*189a0*/  ISETP.GE.AND P2, PT, R230, UR4, PT ;  /* 0x00000004e6007c0c */ /* 0x000fe4000bf46270 */
[----:B------:R-:W-:Y:S01]  /*189b0*/  ISETP.GE.AND P4, PT, R229, UR4, PT ;  /* 0x00000004e5007c0c */ /* 0x000fe2000bf86270 */
[----:B------:R1:W-:Y:S01]  /*189c0*/  @!P3 ST.E.64 desc[UR42][R10.64], R94 ;  /* 0x0000005e0a00b985 */ /* 0x0003e2000c101b2a */
[----:B------:R-:W-:-:S02]  /*189d0*/  @!P1 LEA.HI.X R13, R232, R0, R3, 0x2, P5 ;  /* 0x00000000e80d9211 */ /* 0x000fc400028f1403 */
[CC--:B------:R-:W-:Y:S02]  /*189e0*/  @!P0 LEA R20, P5, R231.reuse, R14.reuse, 0x2 ;  /* 0x0000000ee7148211 */ /* 0x0c0fe400078a10ff */
[----:B------:R-:W-:Y:S01]  /*189f0*/  SHF.R.S32.HI R4, RZ, 0x1f, R231 ;  /* 0x0000001fff047819 */ /* 0x000fe200000114e7 */
[----:B------:R2:W-:Y:S01]  /*18a00*/  @!P1 ST.E.64 desc[UR42][R12.64], R98 ;  /* 0x000000620c009985 */ /* 0x0005e2000c101b2a */
[----:B------:R-:W-:Y:S02]  /*18a10*/  ISETP.GE.AND P3, PT, R228, UR4, PT ;  /* 0x00000004e4007c0c */ /* 0x000fe4000bf66270 */
[----:B------:R-:W-:Y:S02]  /*18a20*/  SHF.R.S32.HI R3, RZ, 0x1f, R230 ;  /* 0x0000001fff037819 */ /* 0x000fe400000114e6 */
[----:B------:R-:W-:Y:S02]  /*18a30*/  @!P2 LEA R24, P1, R230, R14, 0x2 ;  /* 0x0000000ee618a211 */ /* 0x000fe400078210ff */
[----:B------:R-:W-:-:S02]  /*18a40*/  @!P0 LEA.HI.X R21, R231, R0, R4, 0x2, P5 ;  /* 0x00000000e7158211 */ /* 0x000fc400028f1404 */
[----:B------:R-:W-:Y:S02]  /*18a50*/  @!P2 LEA.HI.X R25, R230, R0, R3, 0x2, P1 ;  /* 0x00000000e619a211 */ /* 0x000fe400008f1403 */
[----:B------:R-:W-:Y:S01]  /*18a60*/  ISETP.GE.AND P1, PT, R227, UR4, PT ;  /* 0x00000004e3007c0c */ /* 0x000fe2000bf26270 */
[----:B------:R3:W-:Y:S01]  /*18a70*/  @!P0 ST.E.64 desc[UR42][R20.64], R102 ;  /* 0x0000006614008985 */ /* 0x0007e2000c101b2a */
[-C--:B0-----:R-:W-:Y:S02]  /*18a80*/  @!P4 LEA R8, P0, R229, R14.reuse, 0x2 ;  /* 0x0000000ee508c211 */ /* 0x081fe400078010ff */
[----:B------:R-:W-:Y:S01]  /*18a90*/  SHF.R.S32.HI R4, RZ, 0x1f, R229 ;  /* 0x0000001fff047819 */ /* 0x000fe200000114e5 */
[----:B------:R0:W-:Y:S01]  /*18aa0*/  @!P2 ST.E.64 desc[UR42][R24.64], R106 ;  /* 0x0000006a1800a985 */ /* 0x0001e2000c101b2a */
[----:B------:R-:W-:Y:S02]  /*18ab0*/  SHF.R.S32.HI R3, RZ, 0x1f, R228 ;  /* 0x0000001fff037819 */ /* 0x000fe400000114e4 */
[----:B-1----:R-:W-:-:S02]  /*18ac0*/  @!P3 LEA R10, P5, R228, R14, 0x2 ;  /* 0x0000000ee40ab211 */ /* 0x002fc400078a10ff */
[----:B------:R-:W-:Y:S02]  /*18ad0*/  ISETP.GE.AND P2, PT, R226, UR4, PT ;  /* 0x00000004e2007c0c */ /* 0x000fe4000bf46270 */
[-C--:B------:R-:W-:Y:S02]  /*18ae0*/  @!P4 LEA.HI.X R9, R229, R0.reuse, R4, 0x2, P0 ;  /* 0x00000000e509c211 */ /* 0x080fe400000f1404 */
[----:B------:R-:W-:Y:S02]  /*18af0*/  ISETP.GE.AND P0, PT, R225, UR4, PT ;  /* 0x00000004e1007c0c */ /* 0x000fe4000bf06270 */
[----:B------:R-:W-:Y:S01]  /*18b00*/  @!P3 LEA.HI.X R11, R228, R0, R3, 0x2, P5 ;  /* 0x00000000e40bb211 */ /* 0x000fe200028f1403 */
[----:B------:R1:W-:Y:S01]  /*18b10*/  @!P4 ST.E.64 desc[UR42][R8.64], R40 ;  /* 0x000000280800c985 */ /* 0x0003e2000c101b2a */
[----:B--2---:R-:W-:Y:S02]  /*18b20*/  @!P1 LEA R12, P5, R227, R14, 0x2 ;  /* 0x0000000ee30c9211 */ /* 0x004fe400078a10ff */
[----:B------:R-:W-:Y:S01]  /*18b30*/  SHF.R.S32.HI R3, RZ, 0x1f, R227 ;  /* 0x0000001fff037819 */ /* 0x000fe200000114e3 */
[----:B------:R2:W-:Y:S01]  /*18b40*/  @!P3 ST.E.64 desc[UR42][R10.64], R114 ;  /* 0x000000720a00b985 */ /* 0x0005e2000c101b2a */
[----:B------:R-:W-:-:S02]  /*18b50*/  ISETP.GE.AND P3, PT, R224, UR4, PT ;  /* 0x00000004e0007c0c */ /* 0x000fc4000bf66270 */
[----:B------:R-:W-:Y:S02]  /*18b60*/  @!P1 LEA.HI.X R13, R227, R0, R3, 0x2, P5 ;  /* 0x00000000e30d9211 */ /* 0x000fe400028f1403 */
[CC--:B---3--:R-:W-:Y:S02]  /*18b70*/  @!P2 LEA R20, P4, R226.reuse, R14.reuse, 0x2 ;  /* 0x0000000ee214a211 */ /* 0x0c8fe400078810ff */
[----:B------:R-:W-:Y:S01]  /*18b80*/  SHF.R.S32.HI R4, RZ, 0x1f, R226 ;  /* 0x0000001fff047819 */ /* 0x000fe200000114e2 */
[----:B------:R3:W-:Y:S01]  /*18b90*/  @!P1 ST.E.64 desc[UR42][R12.64], R118 ;  /* 0x000000760c009985 */ /* 0x0007e2000c101b2a */
[----:B0-----:R-:W-:Y:S02]  /*18ba0*/  @!P0 LEA R24, P5, R225, R14, 0x2 ;  /* 0x0000000ee1188211 */ /* 0x001fe400078a10ff */
        /* <DEDUP_REMOVED lines=8> */
[----:B-1----:R-:W-:Y:S02]  /*18c30*/  @!P3 LEA R8, P5, R224, R14, 0x2 ;  /* 0x0000000ee008b211 */ /* 0x002fe400078a10ff */
[----:B------:R-:W-:-:S02]  /*18c40*/  ISETP.GE.AND P2, PT, R221, UR4, PT ;  /* 0x00000004dd007c0c */ /* 0x000fc4000bf46270 */
[----:B------:R-:W-:Y:S02]  /*18c50*/  ISETP.GE.AND P0, PT, R220, UR4, PT ;  /* 0x00000004dc007c0c */ /* 0x000fe4000bf06270 */
[----:B------:R-:W-:Y:S02]  /*18c60*/  @!P3 LEA.HI.X R9, R224, R0, R3, 0x2, P5 ;  /* 0x00000000e009b211 */ /* 0x000fe400028f1403 */
[----:B------:R-:W-:Y:S02]  /*18c70*/  SHF.R.S32.HI R3, RZ, 0x1f, R223 ;  /* 0x0000001fff037819 */ /* 0x000fe400000114df */
[CC--:B--2---:R-:W-:Y:S01]  /*18c80*/  @!P1 LEA R10, P5, R223.reuse, R14.reuse, 0x2 ;  /* 0x0000000edf0a9211 */ /* 0x0c4fe200078a10ff */
[----:B------:R4:W-:Y:S01]  /*18c90*/  @!P3 ST.E.64 desc[UR42][R8.64], R130 ;  /* 0x000000820800b985 */ /* 0x0009e2000c101b2a */
[----:B---3--:R-:W-:Y:S02]  /*18ca0*/  @!P4 LEA R12, P3, R222, R14, 0x2 ;  /* 0x0000000ede0cc211 */ /* 0x008fe400078610ff */
[----:B------:R-:W-:-:S02]  /*18cb0*/  @!P1 LEA.HI.X R11, R223, R0, R3, 0x2, P5 ;  /* 0x00000000df0b9211 */ /* 0x000fc400028f1403 */
[C---:B0-----:R-:W-:Y:S02]  /*18cc0*/  @!P2 LEA R20, P5, R221.reuse, R14, 0x2 ;  /* 0x0000000edd14a211 */ /* 0x041fe400078a10ff */
[----:B------:R-:W-:Y:S01]  /*18cd0*/  SHF.R.S32.HI R4, RZ, 0x1f, R221 ;  /* 0x0000001fff047819 */ /* 0x000fe200000114dd */
[----:B------:R4:W-:Y:S01]  /*18ce0*/  @!P1 ST.E.64 desc[UR42][R10.64], R134 ;  /* 0x000000860a009985 */ /* 0x0009e2000c101b2a */
[----:B------:R-:W-:Y:S02]  /*18cf0*/  @!P4 LEA.HI.X R13, R222, R0, R26, 0x2, P3 ;  /* 0x00000000de0dc211 */ /* 0x000fe400018f141a */
[----:B------:R-:W-:Y:S02]  /*18d00*/  SHF.R.S32.HI R3, RZ, 0x1f, R220 ;  /* 0x0000001fff037819 */ /* 0x000fe400000114dc */
[----:B------:R-:W-:Y:S01]  /*18d10*/  @!P0 LEA R26, P3, R220, R14, 0x2 ;  /* 0x0000000edc1a8211 */ /* 0x000fe200078610ff */
[----:B------:R4:W-:Y:S01]  /*18d20*/  @!P4 ST.E.64 desc[UR42][R12.64], R138 ;  /* 0x0000008a0c00c985 */ /* 0x0009e2000c101b2a */
[----:B------:R-:W-:-:S02]  /*18d30*/  @!P2 LEA.HI.X R21, R221, R0, R4, 0x2, P5 ;  /* 0x00000000dd15a211 */ /* 0x000fc400028f1404 */
        /* <DEDUP_REMOVED lines=9> */
.L_x_8985:
        /* <DEDUP_REMOVED lines=26> */
.L_x_9003:
        /* <DEDUP_REMOVED lines=46> */
[----:B------:R-:W-:Y:S01]  /*19250*/  SHF.R.S32.HI R15, RZ, 0x1f, R13 ;  /* 0x0000001fff0f7819 */ /* 0x000fe2000001140d */
[----:B------:R-:W-:-:S04]  /*19260*/  IMAD.WIDE.U32 R10, R20, R13, R10 ;  /* 0x0000000d140a7225 */ /* 0x000fc800078e000a */
[----:B------:R-:W-:Y:S01]  /*19270*/  IMAD R15, R20, R15, R0 ;  /* 0x0000000f140f7224 */ /* 0x000fe200078e0200 */
[----:B--2---:R-:W-:-:S03]  /*19280*/  LEA R8, P0, R10, R8, 0x2 ;  /* 0x000000080a087211 */ /* 0x004fc600078010ff */
[----:B------:R-:W-:Y:S02]  /*19290*/  IMAD.IADD R0, R11, 0x1, R15 ;  /* 0x000000010b007824 */ /* 0x000fe400078e020f */
[----:B------:R-:W-:-:S03]  /*192a0*/  IMAD.MOV.U32 R11, RZ, RZ, -0x800000 ;  /* 0xff800000ff0b7424 */ /* 0x000fc600078e00ff */
[----:B-1----:R-:W-:-:S05]  /*192b0*/  LEA.HI.X R9, R10, R9, R0, 0x2, P0 ;  /* 0x000000090a097211 */ /* 0x002fca00000f1400 */
[----:B------:R2:W-:Y:S02]  /*192c0*/  STG.E desc[UR42][R8.64], R11 ;  /* 0x0000000b08007986 */ /* 0x0005e4000c10192a */
.L_x_9005:
[----:B------:R-:W-:Y:S05]  /*192d0*/  BSYNC B1 ;  /* 0x0000000000017941 */ /* 0x000fea0003800000 */
.L_x_9004:
        /* <DEDUP_REMOVED lines=13> */
[----:B-1----:R-:W-:Y:S01]  /*193b0*/  IMAD R4, R234, UR6, RZ ;  /* 0x00000006ea047c24 */ /* 0x002fe2000f8e02ff */
[----:B---3--:R-:W-:Y:S01]  /*193c0*/  ISETP.NE.AND P0, PT, R21, 0x1, PT ;  /* 0x000000011500780c */ /* 0x008fe20003f05270 */
[----:B------:R-:W-:Y:S01]  /*193d0*/  IMAD R9, R206, UR5, R9 ;  /* 0x00000005ce097c24 */ /* 0x000fe2000f8e0209 */
[----:B------:R-:W-:Y:S01]  /*193e0*/  ULDC.64 UR4, c[0x0][0xae0] ;  /* 0x0002b80000047ab9 */ /* 0x000fe20000000a00 */
[----:B------:R-:W-:Y:S02]  /*193f0*/  IMAD.IADD R190, R22, 0x1, R190 ;  /* 0x0000000116be7824 */ /* 0x000fe400078e02be */
[----:B------:R-:W-:-:S08]  /*19400*/  IMAD.WIDE.U32 R8, R209, UR6, R8 ;  /* 0x00000006d1087c25 */ /* 0x000fd0000f8e0008 */
[----:B------:R-:W1:Y:S08]  /*19410*/  @P0 LDC R13, c[0x0][0xbec] ;  /* 0x0002fb00ff0d0b82 */ /* 0x000e700000000800 */
[----:B------:R-:W2:Y:S01]  /*19420*/  @P0 LDC R15, c[0x0][0xbf0] ;  /* 0x0002fc00ff0f0b82 */ /* 0x000ea20000000800 */
[----:B-1----:R-:W-:-:S04]  /*19430*/  @P0 IMAD.HI.U32 R0, R10, R13, RZ ;  /* 0x0000000d0a000227 */ /* 0x002fc800078e00ff */
[----:B------:R-:W-:Y:S01]  /*19440*/  IMAD R13, R209, UR7, R4 ;  /* 0x00000007d10d7c24 */ /* 0x000fe2000f8e0204 */
[----:B--2---:R-:W-:-:S03]  /*19450*/  @P0 SHF.R.U32.HI R3, RZ, R15, R0 ;  /* 0x0000000fff030219 */ /* 0x004fc60000011600 */
        /* <DEDUP_REMOVED lines=19> */
[----:B------:R1:W2:Y:S04]  /*19590*/  SHFL.IDX PT, R3, R4, RZ, 0x181f ;  /* 0x00181fff04037589 */ /* 0x0002a800000e0000 */
[----:B------:R1:W3:Y:S02]  /*195a0*/  SHFL.IDX PT, R14, R0, RZ, 0x181f ;  /* 0x00181fff000e7589 */ /* 0x0002e400000e0000 */
.L_x_9257:
[----:B------:R-:W-:Y:S01]  /*195b0*/  IMAD R21, R26, R21, RZ ;  /* 0x000000151a157224 */ /* 0x000fe200078e02ff */
[----:B------:R-:W-:Y:S04]  /*195c0*/  BSSY B1, `(.L_x_9007) ;  /* 0x000000c000017945 */ /* 0x000fe80003800000 */
[----:B------:R-:W-:-:S13]  /*195d0*/  ISETP.GE.AND P0, PT, R190, R21, PT ;  /* 0x00000015be00720c */ /* 0x000fda0003f06270 */
[----:B------:R-:W-:Y:S05]  /*195e0*/  @P0 BRA `(.L_x_9008) ;  /* 0x0000000000240947 */ /* 0x000fea0003800000 */
[----:B------:R-:W-:Y:S02]  /*195f0*/  ULDC UR4, c[0x0][0xac8] ;  /* 0x0002b20000047ab9 */ /* 0x000fe40000000800 */
        /* <DEDUP_REMOVED lines=8> */
.L_x_9008:
[----:B------:R-:W-:Y:S05]  /*19680*/  BSYNC B1 ;  /* 0x0000000000017941 */ /* 0x000fea0003800000 */
.L_x_9007:
[----:B------:R-:W-:-:S03]  /*19690*/  UMOV UR4, 0xffffffff ;  /* 0xffffffff00047882 */ /* 0x000fc60000000000 */
[----:B------:R-:W-:Y:S05]  /*196a0*/  BRA.DIV UR4, `(.L_x_9009) ;  /* 0x000000a604847947 */ /* 0x000fea000b800000 */
[----:B--2---:R2:W0:Y:S04]  /*196b0*/  SHFL.IDX PT, R3, R4, 0x1, 0x181f ;  /* 0x00381f0004037f89 */ /* 0x00442800000e0000 */
[----:B---34-:R2:W3:Y:S02]  /*196c0*/  SHFL.IDX PT, R14, R0, 0x1, 0x181f ;  /* 0x00381f00000e7f89 */ /* 0x0184e400000e0000 */
.L_x_9261:
[----:B------:R-:W-:Y:S01]  /*196d0*/  VIADD R8, R190, 0x20 ;  /* 0x00000020be087836 */ /* 0x000fe20000000000 */
        /* <DEDUP_REMOVED lines=12> */
.L_x_9011:
[----:B------:R-:W-:Y:S05]  /*197a0*/  BSYNC B1 ;  /* 0x0000000000017941 */ /* 0x000fea0003800000 */
.L_x_9010:
[----:B------:R-:W-:-:S03]  /*197b0*/  UMOV UR4, 0xffffffff ;  /* 0xffffffff00047882 */ /* 0x000fc60000000000 */
[----:B------:R-:W-:Y:S05]  /*197c0*/  BRA.DIV UR4, `(.L_x_9012) ;  /* 0x000000a604847947 */ /* 0x000fea000b800000 */
[----:B0-----:R0:W0:Y:S04]  /*197d0*/  SHFL.IDX PT, R3, R4, 0x2, 0x181f ;  /* 0x00581f0004037f89 */ /* 0x00102800000e0000 */
[----:B---34-:R3:W4:Y:S02]  /*197e0*/  SHFL.IDX PT, R14, R0, 0x2, 0x181f ;  /* 0x00581f00000e7f89 */ /* 0x01872400000e0000 */
.L_x_9265:
[----:B------:R-:W-:Y:S01]  /*197f0*/  VIADD R8, R190, 0x40 ;  /* 0x00000040be087836 */ /* 0x000fe20000000000 */
[----:B------:R-:W-:Y:S04]  /*19800*/  BSSY B1, `(.L_x_9013) ;  /* 0x000000c000017945 */ /* 0x000fe80003800000 */
[----:B------:R-:W-:-:S13]  /*19810*/  ISETP.GE.AND P0, PT, R8, R21, PT ;  /* 0x000000150800720c */ /* 0x000fda0003f06270 */
[----:B------:R-:W-:Y:S05]  /*19820*/  @P0 BRA `(.L_x_9014) ;  /* 0x0000000000240947 */ /* 0x000fea0003800000 */
[----:B------:R-:W-:Y:S02]  /*19830*/  ULDC UR4, c[0x0][0xac8] ;  /* 0x0002b20000047ab9 */ /* 0x000fe40000000800 */
        /* <DEDUP_REMOVED lines=8> */
.L_x_9014:
[----:B------:R-:W-:Y:S05]  /*198c0*/  BSYNC B1 ;  /* 0x0000000000017941 */ /* 0x000fea0003800000 */
.L_x_9013:
[----:B------:R-:W-:-:S03]  /*198d0*/  UMOV UR4, 0xffffffff ;  /* 0xffffffff00047882 */ /* 0x000fc60000000000 */
[----:B------:R-:W-:Y:S05]  /*198e0*/  BRA.DIV UR4, `(.L_x_9015) ;  /* 0x000000a604847947 */ /* 0x000fea000b800000 */
[----:B0-----:R0:W0:Y:S04]  /*198f0*/  SHFL.IDX PT, R3, R4, 0x3, 0x181f ;  /* 0x00781f0004037f89 */ /* 0x00102800000e0000 */
[----:B----4-:R4:W0:Y:S02]  /*19900*/  SHFL.IDX PT, R14, R0, 0x3, 0x181f ;  /* 0x00781f00000e7f89 */ /* 0x01082400000e0000 */
.L_x_9269:
[----:B-1234-:R-:W-:-:S05]  /*19910*/  VIADD R0, R190, 0x60 ;  /* 0x00000060be007836 */ /* 0x01efca0000000000 */
[----:B------:R-:W-:-:S13]  /*19920*/  ISETP.GE.AND P0, PT, R0, R21, PT ;  /* 0x000000150000720c */ /* 0x000fda0003f06270 */
[----:B------:R-:W-:Y:S05]  /*19930*/  @P0 BRA `(.L_x_8998) ;  /* 0x0000000000240947 */ /* 0x000fea0003800000 */
[----:B------:R-:W-:Y:S02]  /*19940*/  ULDC UR4, c[0x0][0xac8] ;  /* 0x0002b20000047ab9 */ /* 0x000fe40000000800 */
        /* <DEDUP_REMOVED lines=8> */
.L_x_8998:
[----:B------:R-:W-:Y:S05]  /*199d0*/  BSYNC B0 ;  /* 0x0000000000007941 */ /* 0x000fea0003800000 */
.L_x_8984:
[----:B------:R-:W-:Y:S02]  /*199e0*/  ULDC UR4, c[0x0][0xc3c] ;  /* 0x00030f0000047ab9 */ /* 0x000fe40000000800 */
[----:B-1----:R-:W-:-:S13]  /*199f0*/  ISETP.GE.AND P0, PT, R7, UR4, PT ;  /* 0x0000000407007c0c */ /* 0x002fda000bf06270 */
[----:B------:R-:W-:Y:S05]  /*19a00*/  @!P0 BRA `(.L_x_9016) ;  /* 0xfffffe7800888947 */ /* 0x000fea000383ffff */
[----:B------:R-:W-:Y:S05]  /*19a10*/  BRA `(.L_x_8800) ;  /* 0x0000008400187947 */ /* 0x000fea0003800000 */
.L_x_8798:
        /* <DEDUP_REMOVED lines=20> */
.L_x_9017:
        /* <DEDUP_REMOVED lines=43> */
.L_x_9021:
        /* <DEDUP_REMOVED lines=39> */
.L_x_9019:
        /* <DEDUP_REMOVED lines=12> */
.L_x_9022:
        /* <DEDUP_REMOVED lines=63> */
.L_x_9023:
        /* <DEDUP_REMOVED lines=61> */
.L_x_9024:
[----:B01----:R-:W-:-:S05]  /*1a900*/  LOP3.LUT R3, RZ, R2, RZ, 0x33, !PT ;  /* 0x00000002ff037212 */ /* 0x003fca00078e33ff */
[----:B------:R-:W-:-:S05]  /*1a910*/  IMAD.IADD R2, R4, 0x1, R3 ;  /* 0x0000000104027824 */ /* 0x000fca00078e0203 */
[----:B------:R1:W-:Y:S01]  /*1a920*/  STL [R1+0x4], R2 ;  /* 0x0000040201007387 */ /* 0x0003e20000100800 */
[----:B------:R-:W-:Y:S05]  /*1a930*/  BRA `(.L_x_9025) ;  /* 0x0000000000107947 */ /* 0x000fea0003800000 */
.L_x_9020:
[----:B------:R-:W-:Y:S01]  /*1a940*/  IMAD.U32 R2, RZ, RZ, UR6 ;  /* 0x00000006ff027e24 */ /* 0x000fe2000f8e00ff */
[----:B------:R0:W-:Y:S04]  /*1a950*/  STL [R1+0x4], RZ ;  /* 0x000004ff01007387 */ /* 0x0001e80000100800 */
[----:B------:R0:W-:Y:S04]  /*1a960*/  STL [R1+0x8], RZ ;  /* 0x000008ff01007387 */ /* 0x0001e80000100800 */
[----:B------:R0:W-:Y:S02]  /*1a970*/  STL [R1], R2 ;  /* 0x0000000201007387 */ /* 0x0001e40000100800 */
.L_x_9025:
        /* <DEDUP_REMOVED lines=10> */
.L_x_9018:
        /* <DEDUP_REMOVED lines=8> */
[----:B------:R-:W3:Y:S01]  /*1aaa0*/  LDL.LU R4, [R1+0x10] ;  /* 0x0000100001047983 */ /* 0x000ee20000300800 */
        /* <DEDUP_REMOVED lines=38> */
.L_x_9169:
[----:B--2---:R-:W2:Y:S01]  /*1ad10*/  LDL R0, [R1+0xc] ;  /* 0x00000c0001007983 */ /* 0x004ea20000100800 */
        /* <DEDUP_REMOVED lines=17> */
[----:B0-----:R0:W-:Y:S01]  /*1ae30*/  STL [R1+0x38], R4 ;  /* 0x0000380401007387 */ /* 0x0011e20000100800 */
        /* <DEDUP_REMOVED lines=47> */
.L_x_9027:
        /* <DEDUP_REMOVED lines=18> */
.L_x_9028:
[----:B------:R-:W-:Y:S05]  /*1b250*/  @!P2 BRA `(.L_x_9029) ;  /* 0x00000000000ca947 */ /* 0x000fea0003800000 */
[----:B------:R-:W2:Y:S04]  /*1b260*/  LDG.E R8, desc[UR42][R6.64] ;  /* 0x0000002a06087981 */ /* 0x000ea8000c1e1900 */
[----:B------:R-:W2:Y:S02]  /*1b270*/  LDG.E R6, desc[UR42][R6.64+0x4] ;  /* 0x0000042a06067981 */ /* 0x000ea4000c1e1900 */
[----:B--2---:R-:W-:-:S07]  /*1b280*/  IMAD.IADD R8, R6, 0x1, -R8 ;  /* 0x0000000106087824 */ /* 0x004fce00078e0a08 */
.L_x_9029:
[----:B-1----:R-:W2:Y:S01]  /*1b290*/  @P0 LDG.E R2, desc[UR42][R4.64] ;  /* 0x0000002a04020981 */ /* 0x002ea2000c1e1900 */
        /* <DEDUP_REMOVED lines=14> */
[----:B-1----:R-:W-:-:S05]  /*1b380*/  @P1 IMAD.HI.U32 R0, R2, R3, RZ ;  /* 0x0000000302001227 */ /* 0x002fca00078e00ff */
[----:B----4-:R-:W-:Y:S01]  /*1b390*/  @P1 SHF.R.U32.HI R2, RZ, R5, R0 ;  /* 0x00000005ff021219 */ /* 0x010fe20000011600 */
[----:B------:R-:W-:-:S05]  /*1b3a0*/  IMAD.IADD R0, R7, 0x1, R9 ;  /* 0x0000000107007824 */ /* 0x000fca00078e0209 */
[C---:B------:R-:W-:Y:S01]  /*1b3b0*/  IADD3 R21, R0.reuse, 0x80, -R13 ;  /* 0x0000008000157810 */ /* 0x040fe20007ffe80d */
[----:B------:R-:W-:-:S04]  /*1b3c0*/  VIADD R3, R0, 0x7f ;  /* 0x0000007f00037836 */ /* 0x000fc80000000000 */
        /* <DEDUP_REMOVED lines=40> */
.L_x_9031:
[----:B------:R-:W-:Y:S05]  /*1b650*/  BSYNC B0 ;  /* 0x0000000000007941 */ /* 0x000fea0003800000 */
.L_x_9030:
[----:B------:R-:W-:Y:S01]  /*1b660*/  IMAD R2, R11, R0, RZ ;  /* 0x000000000b027224 */ /* 0x000fe200078e02ff */
[----:B------:R-:W-:Y:S01]  /*1b670*/  BSSY B0, `(.L_x_9032) ;  /* 0x000011e000007945 */ /* 0x000fe20003800000 */
[----:B------:R-:W-:-:S03]  /*1b680*/  PLOP3.LUT P5, PT, PT, PT, PT, 0x80, 0x0 ;  /* 0x000000000000781c */ /* 0x000fc60003faf070 */
[C---:B------:R-:W-:Y:S01]  /*1b690*/  VIADDMNMX R0, R2.reuse, R0, R6, PT ;  /* 0x0000000002007246 */ /* 0x040fe20003800106 */
[----:B------:R-:W-:-:S04]  /*1b6a0*/  IMAD R2, R2, 0x80, -R7 ;  /* 0x0000008002027824 */ /* 0x000fc800078e0a07 */
[----:B------:R-:W-:Y:S01]  /*1b6b0*/  IMAD R0, R0, 0x80, -R7 ;  /* 0x0000008000007824 */ /* 0x000fe200078e0a07 */
[----:B------:R-:W-:-:S04]  /*1b6c0*/  VIMNMX R2, RZ, R2, !PT ;  /* 0x00000002ff027248 */ /* 0x000fc80007fe0100 */
[----:B------:R-:W-:-:S04]  /*1b6d0*/  VIMNMX R9, R0, R9, PT ;  /* 0x0000000900097248 */ /* 0x000fc80003fe0100 */
[----:B------:R-:W-:-:S13]  /*1b6e0*/  ISETP.GT.AND P1, PT, R9, R2, PT ;  /* 0x000000020900720c */ /* 0x000fda0003f24270 */
[----:B------:R-:W-:Y:S01]  /*1b6f0*/  @P1 VIADD R0, R9, 0x7f ;  /* 0x0000007f09001836 */ /* 0x000fe20000000000 */
[----:B------:R-:W-:-:S04]  /*1b700*/  SHF.R.U32.HI R9, RZ, 0x7, R2 ;  /* 0x00000007ff097819 */ /* 0x000fc80000011602 */
[----:B------:R-:W-:Y:S01]  /*1b710*/  @P1 SHF.R.S32.HI R2, RZ, 0x1f, R0 ;  /* 0x0000001fff021819 */ /* 0x000fe20000011400 */
[----:B------:R-:W-:-:S03]  /*1b720*/  IMAD.MOV.U32 R6, RZ, RZ, R9 ;  /* 0x000000ffff067224 */ /* 0x000fc600078e0009 */
[----:B------:R-:W-:-:S04]  /*1b730*/  @P1 LEA.HI R0, R2, R0, RZ, 0x7 ;  /* 0x0000000002001211 */ /* 0x000fc800078f38ff */
[----:B------:R-:W-:-:S04]  /*1b740*/  @P1 SHF.R.S32.HI R6, RZ, 0x7, R0 ;  /* 0x00000007ff061819 */ /* 0x000fc80000011400 */
        /* <DEDUP_REMOVED lines=9> */
.L_x_9272:
[----:B-1----:R-:W-:Y:S02]  /*1b7e0*/  ISETP.NE.AND P0, PT, R14, RZ, PT ;  /* 0x000000ff0e00720c */ /* 0x002fe40003f05270 */
[----:B------:R-:W-:-:S11]  /*1b7f0*/  PLOP3.LUT P1, PT, PT, PT, PT, 0x8, 0x0 ;  /* 0x000000000000781c */ /* 0x000fd60003f2e170 */
[----:B------:R-:W-:Y:S05]  /*1b800*/  @P0 BRA `(.L_x_9035) ;  /* 0x00000000000c0947 */ /* 0x000fea0003800000 */
[----:B------:R-:W-:-:S03]  /*1b810*/  UMOV UR4, 0xffffffff ;  /* 0xffffffff00047882 */ /* 0x000fc60000000000 */
[----:B------:R-:W-:Y:S05]  /*1b820*/  BRA.DIV UR4, `(.L_x_9036) ;  /* 0x0000008a04307947 */ /* 0x000fea000b800000 */
[----:B------:R-:W-:-:S13]  /*1b830*/  ELECT P1, URZ, PT ;  /* 0x00000000003f782f */ /* 0x000fda0003820000 */
.L_x_9035:
        /* <DEDUP_REMOVED lines=9> */
.L_x_9275:
[----:B------:R-:W-:Y:S05]  /*1b8d0*/  BSYNC B1 ;  /* 0x0000000000017941 */ /* 0x000fea0003800000 */
.L_x_9037:
        /* <DEDUP_REMOVED lines=12> */
.L_x_9276:
[----:B------:R-:W-:Y:S05]  /*1b9a0*/  BSYNC B2 ;  /* 0x0000000000027941 */ /* 0x000fea0003800000 */
.L_x_9041:
        /* <DEDUP_REMOVED lines=8> */
.L_x_9044:
[----:B------:R-:W-:Y:S05]  /*1ba30*/  BSYNC B2 ;  /* 0x0000000000027941 */ /* 0x000fea0003800000 */
.L_x_9043:
        /* <DEDUP_REMOVED lines=11> */
[----:B------:R-:W-:Y:S02]  /*1baf0*/  IMAD.SHL.U32 R11, R2, 0x4000, RZ ;  /* 0x00004000020b7824 */ /* 0x000fe400078e00ff */
[----:B------:R-:W-:Y:S02]  /*1bb00*/  VIADD R2, R5, 0x28890 ;  /* 0x0002889005027836 */ /* 0x000fe40000000000 */
[----:B------:R-:W-:-:S07]  /*1bb10*/  VIADD R4, R7, 0x18400 ;  /* 0x0001840007047836 */ /* 0x000fce0000000000 */
.L_x_9045:
        /* <DEDUP_REMOVED lines=16> */
.L_x_9046:
        /* <DEDUP_REMOVED lines=13> */
.L_x_9277:
[----:B------:R-:W-:Y:S05]  /*1bcf0*/  BSYNC B2 ;  /* 0x0000000000027941 */ /* 0x000fea0003800000 */
.L_x_9047:
        /* <DEDUP_REMOVED lines=10> */
.L_x_9050:
[----:B------:R-:W-:Y:S05]  /*1bda0*/  BSYNC B2 ;  /* 0x0000000000027941 */ /* 0x000fea0003800000 */
.L_x_9049:
        /* <DEDUP_REMOVED lines=9> */
.L_x_9051:
        /* <DEDUP_REMOVED lines=15> */
.L_x_9052:
        /* <DEDUP_REMOVED lines=10> */
.L_x_9040:
[----:B------:R-:W-:Y:S05]  /*1bfd0*/  BSYNC B1 ;  /* 0x0000000000017941 */ /* 0x000fea0003800000 */
.L_x_9039:
        /* <DEDUP_REMOVED lines=13> */
.L_x_9067:
        /* <DEDUP_REMOVED lines=13> */
.L_x_9278:
[----:B------:R-:W-:Y:S05]  /*1c180*/  BSYNC B2 ;  /* 0x0000000000027941 */ /* 0x000fea0003800000 */
.L_x_9055:
        /* <DEDUP_REMOVED lines=8> */
.L_x_9058:
[----:B------:R-:W-:Y:S05]  /*1c210*/  BSYNC B2 ;  /* 0x0000000000027941 */ /* 0x000fea0003800000 */
.L_x_9057:
        /* <DEDUP_REMOVED lines=12> */
.L_x_9059:
        /* <DEDUP_REMOVED lines=16> */
.L_x_9060:
        /* <DEDUP_REMOVED lines=13> */
.L_x_9279:
[----:B------:R-:W-:Y:S05]  /*1c4b0*/  BSYNC B2 ;  /* 0x0000000000027941 */ /* 0x000fea0003800000 */
.L_x_9061:
        /* <DEDUP_REMOVED lines=10> */
.L_x_9064:
[----:B------:R-:W-:Y:S05]  /*1c560*/  BSYNC B2 ;  /* 0x0000000000027941 */ /* 0x000fea0003800000 */
.L_x_9063:
        /* <DEDUP_REMOVED lines=8> */
.L_x_9065:
        /* <DEDUP_REMOVED lines=15> */
.L_x_9066:
        /* <DEDUP_REMOVED lines=10> */
.L_x_9054:
[----:B------:R-:W-:Y:S05]  /*1c780*/  BSYNC B1 ;  /* 0x0000000000017941 */ /* 0x000fea0003800000 */
.L_x_9053:
        /* <DEDUP_REMOVED lines=12> */
.L_x_9033:
[----:B------:R-:W-:Y:S05]  /*1c850*/  BSYNC B0 ;  /* 0x0000000000007941 */ /* 0x000fea0003800000 */
.L_x_9032:
        /* <DEDUP_REMOVED lines=49> */
.L_x_9069:
[----:B------:R-:W-:Y:S05]  /*1cb70*/  BSYNC B0 ;  /* 0x0000000000007941 */ /* 0x000fea0003800000 */
.L_x_9068:
        /* <DEDUP_REMOVED lines=25> */
[----:B------:R4:W-:Y:S01]  /*1cd10*/  STL [R1], R0 ;  /* 0x0000000001007387 */ /* 0x0009e20000100800 */
[----:B------:R-:W-:Y:S05]  /*1cd20*/  BRA `(.L_x_9072) ;  /* 0x0000003800f47947 */ /* 0x000fea0003800000 */
.L_x_9071:
        /* <DEDUP_REMOVED lines=20> */
.L_x_9074:
[----:B------:R-:W-:Y:S05]  /*1ce70*/  BSYNC B6 ;  /* 0x0000000000067941 */ /* 0x000fea0003800000 */
.L_x_9073:
        /* <DEDUP_REMOVED lines=20> */
.L_x_9077:
        /* <DEDUP_REMOVED lines=15> */
.L_x_9076:
[----:B------:R-:W-:Y:S05]  /*1d0b0*/  BSYNC B6 ;  /* 0x0000000000067941 */ /* 0x000fea0003800000 */
.L_x_9075:
        /* <DEDUP_REMOVED lines=25> */
.L_x_9282:
        /* <DEDUP_REMOVED lines=11> */
.L_x_9285:
        /* <DEDUP_REMOVED lines=24> */
.L_x_9081:
[----:B-1----:R-:W2:Y:S01]  /*1d480*/  LDL R2, [R1+0x18] ;  /* 0x0000180001027983 */ /* 0x002ea20000100800 */
[----:B0-----:R-:W-:Y:S01]  /*1d490*/  IMAD R0, R19, 0x8, R18 ;  /* 0x0000000813007824 */ /* 0x001fe200078e0212 */
[----:B--2---:R-:W-:-:S04]  /*1d4a0*/  SHF.L.U32 R2, R2, 0x1f, RZ ;  /* 0x0000001f02027819 */ /* 0x004fc800000006ff */
[----:B------:R-:W0:Y:S02]  /*1d4b0*/  SYNCS.PHASECHK.TRANS64.TRYWAIT P0, [R0+URZ+0x28840], R2 ;  /* 0x02884002000075a7 */ /* 0x000e24000800017f */
[----:B0-----:R-:W-:Y:S05]  /*1d4c0*/  @!P0 BRA `(.L_x_9082) ;  /* 0x0000006c00e48947 */ /* 0x001fea0003800000 */
.L_x_9286:
        /* <DEDUP_REMOVED lines=10> */
.L_x_9083:
        /* <DEDUP_REMOVED lines=19> */
[----:B--2---:R-:W-:Y:S02]  /*1d6a0*/  R2UR UR11, R4 ;  /* 0x00000000040b72ca */ /* 0x004fe400000e0000 */
[----:B---3--:R-:W-:-:S13]  /*1d6b0*/  R2UR UR5, R2 ;  /* 0x00000000020572ca */ /* 0x008fda00000e0000 */
[----:B------:R-:W-:Y:S02]  /*1d6c0*/  ULEA UR11, UR11, UR5, 0x7 ;  /* 0x000000050b0b7291 */ /* 0x000fe4000f8e383f */
[----:B------:R-:W-:-:S09]  /*1d6d0*/  UIADD3.X UR5, URZ, UR39, URZ, UP0, !UPT ;  /* 0x000000273f057290 */ /* 0x000fd200087fe43f */
[----:B------:R0:W-:Y:S02]  /*1d6e0*/  UTMALDG.4D [UR8], [UR4], desc[UR6] ;  /* 0x00000608040075b4 */ /* 0x0001e40008019000 */
[----:B0-----:R-:W-:Y:S01]  /*1d6f0*/  UMOV UR8, UR14 ;  /* 0x0000000e00087c82 */ /* 0x001fe20008000000 */
[----:B------:R-:W-:Y:S02]  /*1d700*/  UMOV UR10, UR15 ;  /* 0x0000000f000a7c82 */ /* 0x000fe40008000000 */
[----:B------:R1:W-:Y:S02]  /*1d710*/  UTMALDG.4D [UR8], [UR4], desc[UR6] ;  /* 0x00000608040075b4 */ /* 0x0003e40008019000 */
[----:B-1----:R-:W-:Y:S01]  /*1d720*/  NOP ;  /* 0x0000000000007918 */ /* 0x002fe20000000000 */
.L_x_9079:
        /* <DEDUP_REMOVED lines=40> */
.L_x_9085:
[----:B------:R-:W-:Y:S05]  /*1d9b0*/  BSYNC B6 ;  /* 0x0000000000067941 */ /* 0x000fea0003800000 */
.L_x_9084:
[----:B0-----:R-:W2:Y:S01]  /*1d9c0*/  LDL.LU R0, [R1+0x4c] ;  /* 0x00004c0001007983 */ /* 0x001ea20000300800 */
[----:B------:R-:W-:Y:S01]  /*1d9d0*/  ULDC.64 UR4, c[0x0][0x2d8] ;  /* 0x0000b60000047ab9 */ /* 0x000fe20000000a00 */
[----:B------:R-:W0:Y:S02]  /*1d9e0*/  LDC R7, c[0x0][0x448] ;  /* 0x00011200ff077b82 */ /* 0x000e240000000800 */
[----:B------:R-:W3:Y:S04]  /*1d9f0*/  LDL.LU R4, [R1+0x3c] ;  /* 0x00003c0001047983 */ /* 0x000ee80000300800 */
[----:B------:R-:W3:Y:S04]  /*1da00*/  LDL.LU.64 R2, [R1+0x58] ;  /* 0x0000580001027983 */ /* 0x000ee80000300a00 */
[----:B------:R-:W4:Y:S04]  /*1da10*/  LDL.LU R5, [R1+0x38] ;  /* 0x0000380001057983 */ /* 0x000f280000300800 */
[----:B------:R-:W4:Y:S01]  /*1da20*/  LDL R10, [R1+0x4] ;  /* 0x00000400010a7983 */ /* 0x000f220000100800 */
[----:B------:R-:W1:Y:S01]  /*1da30*/  S2R R8, SR_TID.X ;  /* 0x0000000000087919 */ /* 0x000e620000002100 */
[----:B------:R-:W1:Y:S01]  /*1da40*/  S2R R9, SR_TID.X ;  /* 0x0000000000097919 */ /* 0x000e620000002100 */
[----:B0-----:R-:W-:-:S13]  /*1da50*/  ISETP.NE.AND P0, PT, R7, 0x1, PT ;  /* 0x000000010700780c */ /* 0x001fda0003f05270 */
[----:B------:R-:W0:Y:S01]  /*1da60*/  @P0 LDC R6, c[0x0][0x450] ;  /* 0x00011400ff060b82 */ /* 0x000e220000000800 */
[----:B-1----:R-:W-:Y:S02]  /*1da70*/  IMAD.SHL.U32 R8, R8, 0x8, RZ ;  /* 0x0000000808087824 */ /* 0x002fe400078e00ff */
[----:B------:R-:W-:-:S03]  /*1da80*/  IMAD.SHL.U32 R9, R9, 0x8, RZ ;  /* 0x0000000809097824 */ /* 0x000fc600078e00ff */
[----:B------:R-:W-:-:S04]  /*1da90*/  LOP3.LUT R8, R8, 0x38, RZ, 0xc0, !PT ;  /* 0x0000003808087812 */ /* 0x000fc800078ec0ff */
        /* <DEDUP_REMOVED lines=47> */
[----:B------:R-:W-:-:S05]  /*1dd90*/  SHF.R.U32.HI R11, RZ, 0x3, R11 ;  /* 0x00000003ff0b7819 */ /* 0x000fca000001160b */
[----:B------:R-:W-:-:S04]  /*1dda0*/  IMAD R0, R10, 0x80, R11 ;  /* 0x000000800a007824 */ /* 0x000fc800078e020b */
[----:B------:R-:W-:Y:S02]  /*1ddb0*/  VIADD R5, R0, 0x10 ;  /* 0x0000001000057836 */ /* 0x000fe40000000000 */
[----:B--2---:R-:W-:Y:S02]  /*1ddc0*/  IMAD R2, R6, R7, RZ ;  /* 0x0000000706027224 */ /* 0x004fe400078e02ff */
[----:B------:R-:W1:Y:S04]  /*1ddd0*/  SHFL.IDX PT, R7, R4, RZ, 0x181f ;  /* 0x00181fff04077589 */ /* 0x000e6800000e0000 */
[----:B------:R-:W2:Y:S01]  /*1dde0*/  SHFL.IDX PT, R6, R3, RZ, 0x181f ;  /* 0x00181fff03067589 */ /* 0x000ea200000e0000 */
        /* <DEDUP_REMOVED lines=70> */
.L_x_9303:
[----:B------:R-:W-:Y:S01]  /*1e250*/  VIADD R0, R0, 0x70 ;  /* 0x0000007000007836 */ /* 0x000fe20000000000 */
[----:B------:R-:W-:Y:S04]  /*1e260*/  BSSY B0, `(.L_x_9087) ;  /* 0x000000a000007945 */ /* 0x000fe80003800000 */
[----:B------:R-:W-:-:S13]  /*1e270*/  ISETP.GE.AND P2, PT, R0, R2, PT ;  /* 0x000000020000720c */ /* 0x000fda0003f46270 */
[----:B------:R-:W-:Y:S05]  /*1e280*/  @P2 BRA `(.L_x_9088) ;  /* 0x00000000001c2947 */ /* 0x000fea0003800000 */
[----:B---3--:R-:W-:-:S05]  /*1e290*/  LEA R2, P2, R9, R3, 0x1 ;  /* 0x0000000309027211 */ /* 0x008fca00078408ff */
[----:B-12---:R-:W-:-:S05]  /*1e2a0*/  IMAD.X R3, RZ, RZ, R5, P2 ;  /* 0x000000ffff037224 */ /* 0x006fca00010e0605 */
[----:B------:R-:W-:Y:S01]  /*1e2b0*/  @!PT LDS RZ, [RZ] ;  /* 0x00000000fffff984 */ /* 0x000fe20000000800 */
[----:B------:R-:W-:Y:S01]  /*1e2c0*/  @!PT LDS RZ, [RZ] ;  /* 0x00000000fffff984 */ /* 0x000fe20000000800 */
[----:B------:R-:W-:Y:S01]  /*1e2d0*/  @!PT LDS RZ, [RZ] ;  /* 0x00000000fffff984 */ /* 0x000fe20000000800 */
[----:B------:R4:W-:Y:S04]  /*1e2e0*/  LDGSTS.E.BYPASS.LTC128B.128 [R8+0x13c00], desc[UR42][R2.64], !P0 ;  /* 0x13c0000002087fae */ /* 0x0009e8000c101d6a */
[----:B------:R4:W-:Y:S02]  /*1e2f0*/  LDGSTS.E.BYPASS.LTC128B.128 [R8+0x17c00], desc[UR42][R2.64+0x80], !P1 ;  /* 0x17c0008002087fae */ /* 0x0009e4000c901d6a */
.L_x_9088:
[----:B------:R-:W-:Y:S05]  /*1e300*/  BSYNC B0 ;  /* 0x0000000000007941 */ /* 0x000fea0003800000 */
.L_x_9087:
[----:B------:R-:W-:Y:S01]  /*1e310*/  NOP ;  /* 0x0000000000007918 */ /* 0x000fe20000000000 */
[----:B------:R-:W-:-:S13]  /*1e320*/  PLOP3.LUT P0, PT, PT, PT, PT, 0x80, 0x0 ;  /* 0x000000000000781c */ /* 0x000fda0003f0f070 */
.L_x_9089:
        /* <DEDUP_REMOVED lines=18> */
.L_x_9304:
[----:B------:R-:W-:Y:S05]  /*1e450*/  BSYNC B0 ;  /* 0x0000000000007941 */ /* 0x000fea0003800000 */
.L_x_9090:
        /* <DEDUP_REMOVED lines=8> */
[----:B------:R-:W4:Y:S01]  /*1e4e0*/  LDL.LU R4, [R1+0x40] ;  /* 0x0000400001047983 */ /* 0x000f220000300800 */
[----:B------:R-:W-:Y:S01]  /*1e4f0*/  BSSY B2, `(.L_x_9094) ;  /* 0x00000a8000027945 */ /* 0x000fe20003800000 */
[----:B---3--:R-:W-:-:S04]  /*1e500*/  VIADD R2, R2, 0x1 ;  /* 0x0000000102027836 */ /* 0x008fc80000000000 */
[----:B--2---:R-:W-:-:S05]  /*1e510*/  IMAD R2, R2, R5, RZ ;  /* 0x0000000502027224 */ /* 0x004fca00078e02ff */
        /* <DEDUP_REMOVED lines=42> */
.L_x_9098:
[----:B------:R-:W-:Y:S01]  /*1e7c0*/  IMAD R3, R7, 0x8, R18 ;  /* 0x0000000807037824 */ /* 0x000fe200078e0212 */
[----:B------:R-:W-:Y:S01]  /*1e7d0*/  SHF.L.U32 R2, R10, 0x1f, RZ ;  /* 0x0000001f0a027819 */ /* 0x000fe200000006ff */
[----:B------:R-:W-:Y:S03]  /*1e7e0*/  BSSY B3, `(.L_x_9099) ;  /* 0x0000003000037945 */ /* 0x000fe60003800000 */
[----:B------:R-:W2:Y:S02]  /*1e7f0*/  SYNCS.PHASECHK.TRANS64.TRYWAIT P0, [R3+URZ+0x28840], R2 ;  /* 0x02884002030075a7 */ /* 0x000ea4000800017f */
[----:B--2---:R-:W-:Y:S05]  /*1e800*/  @!P0 BRA `(.L_x_9100) ;  /* 0x0000006400f48947 */ /* 0x004fea0003800000 */
.L_x_9305:
[----:B------:R-:W-:Y:S05]  /*1e810*/  BSYNC B3 ;  /* 0x0000000000037941 */ /* 0x000fea0003800000 */
.L_x_9099:
        /* <DEDUP_REMOVED lines=11> */
.L_x_9102:
[----:B------:R-:W-:Y:S05]  /*1e8d0*/  BSYNC B3 ;  /* 0x0000000000037941 */ /* 0x000fea0003800000 */
.L_x_9101:
        /* <DEDUP_REMOVED lines=12> */
.L_x_9103:
        /* <DEDUP_REMOVED lines=16> */
.L_x_9104:
        /* <DEDUP_REMOVED lines=16> */
.L_x_9306:
[----:B------:R-:W-:Y:S05]  /*1eba0*/  BSYNC B3 ;  /* 0x0000000000037941 */ /* 0x000fea0003800000 */
.L_x_9105:
        /* <DEDUP_REMOVED lines=10> */
.L_x_9107:
[----:B------:R-:W2:Y:S01]  /*1ec50*/  LDL R3, [R1+0x10] ;  /* 0x0000100001037983 */ /* 0x000ea20000100800 */
[----:B------:R-:W-:Y:S01]  /*1ec60*/  BSSY B3, `(.L_x_9108) ;  /* 0x0000004000037945 */ /* 0x000fe20003800000 */
[----:B--2---:R-:W-:-:S13]  /*1ec70*/  LOP3.LUT P0, RZ, R3, 0x8, RZ, 0xc0, !PT ;  /* 0x0000000803ff7812 */ /* 0x004fda000780c0ff */
[----:B------:R-:W-:Y:S05]  /*1ec80*/  @P0 BRA `(.L_x_9109) ;  /* 0x0000000000040947 */ /* 0x000fea0003800000 */
[----:B------:R-:W-:Y:S01]  /*1ec90*/  BPT.TRAP 0x1 ;  /* 0x000000040000795c */ /* 0x000fe20000300000 */
.L_x_9109:
[----:B------:R-:W-:Y:S05]  /*1eca0*/  BSYNC B3 ;  /* 0x0000000000037941 */ /* 0x000fea0003800000 */
.L_x_9108:
        /* <DEDUP_REMOVED lines=12> */
.L_x_9110:
        /* <DEDUP_REMOVED lines=15> */
.L_x_9111:
        /* <DEDUP_REMOVED lines=12> */
.L_x_9097:
[----:B------:R-:W-:Y:S05]  /*1ef20*/  BSYNC B1 ;  /* 0x0000000000017941 */ /* 0x000fea0003800000 */
.L_x_9096:
[----:B-1----:R-:W2:Y:S01]  /*1ef30*/  LDL.LU R0, [R1+0x44] ;  /* 0x0000440001007983 */ /* 0x002ea20000300800 */
[----:B------:R-:W-:-:S03]  /*1ef40*/  IMAD.MOV.U32 R19, RZ, RZ, R7 ;  /* 0x000000ffff137224 */ /* 0x000fc600078e0007 */
[----:B------:R1:W-:Y:S02]  /*1ef50*/  STL [R1+0x18], R10 ;  /* 0x0000180a01007387 */ /* 0x0003e40000100800 */
[----:B-12---:R-:W-:-:S07]  /*1ef60*/  VIADD R0, R0, 0xfffffffd ;  /* 0xfffffffd00007836 */ /* 0x006fce0000000000 */
.L_x_9095:
[----:B------:R-:W-:Y:S05]  /*1ef70*/  BSYNC B2 ;  /* 0x0000000000027941 */ /* 0x000fea0003800000 */
.L_x_9094:
[----:B------:R-:W-:Y:S01]  /*1ef80*/  VIADD R9, R9, 0xfffffffe ;  /* 0xfffffffe09097836 */ /* 0x000fe20000000000 */
[----:B------:R-:W-:-:S04]  /*1ef90*/  LOP3.LUT R6, RZ, R6, RZ, 0x33, !PT ;  /* 0x00000006ff067212 */ /* 0x000fc800078e33ff */
[----:B------:R-:W-:-:S13]  /*1efa0*/  ISETP.NE.AND P0, PT, R9, R6, PT ;  /* 0x000000060900720c */ /* 0x000fda0003f05270 */
[----:B------:R-:W-:Y:S05]  /*1efb0*/  @!P0 BRA `(.L_x_9093) ;  /* 0x0000001000e08947 */ /* 0x000fea0003800000 */
[----:B------:R-:W-:-:S07]  /*1efc0*/  IMAD.MOV.U32 R8, RZ, RZ, R17 ;  /* 0x000000ffff087224 */ /* 0x000fce00078e0011 */
.L_x_9144:
[----:B--2---:R-:W2:Y:S04]  /*1efd0*/  LDL R3, [R1+0x10] ;  /* 0x0000100001037983 */ /* 0x004ea80000100800 */
        /* <DEDUP_REMOVED lines=34> */
.L_x_9114:
[----:B------:R-:W-:Y:S01]  /*1f200*/  IMAD R3, R4, 0x8, R18 ;  /* 0x0000000804037824 */ /* 0x000fe200078e0212 */
[----:B------:R-:W-:Y:S01]  /*1f210*/  SHF.L.U32 R2, R5, 0x1f, RZ ;  /* 0x0000001f05027819 */ /* 0x000fe200000006ff */
[----:B------:R-:W-:Y:S03]  /*1f220*/  BSSY B2, `(.L_x_9115) ;  /* 0x0000003000027945 */ /* 0x000fe60003800000 */
[----:B------:R-:W2:Y:S02]  /*1f230*/  SYNCS.PHASECHK.TRANS64.TRYWAIT P0, [R3+URZ+0x28840], R2 ;  /* 0x02884002030075a7 */ /* 0x000ea4000800017f */
[----:B--2---:R-:W-:Y:S05]  /*1f240*/  @!P0 BRA `(.L_x_9116) ;  /* 0x0000005c008c8947 */ /* 0x004fea0003800000 */
.L_x_9307:
[----:B------:R-:W-:Y:S05]  /*1f250*/  BSYNC B2 ;  /* 0x0000000000027941 */ /* 0x000fea0003800000 */
.L_x_9115:
[----:B------:R-:W3:Y:S01]  /*1f260*/  S2R R7, SR_TID.X ;  /* 0x0000000000077919 */ /* 0x000ee20000002100 */
[----:B------:R-:W-:Y:S01]  /*1f270*/  BSSY B2, `(.L_x_9117) ;  /* 0x000000a000027945 */ /* 0x000fe20003800000 */
[----:B---3--:R-:W-:-:S04]  /*1f280*/  LOP3.LUT R7, R7, 0x7f, RZ, 0xc0, !PT ;  /* 0x0000007f07077812 */ /* 0x008fc800078ec0ff */
[----:B------:R-:W-:-:S13]  /*1f290*/  ISETP.NE.AND P0, PT, R7, RZ, PT ;  /* 0x000000ff0700720c */ /* 0x000fda0003f05270 */
[----:B------:R-:W-:Y:S05]  /*1f2a0*/  @P0 BRA `(.L_x_9118) ;  /* 0x0000000000180947 */ /* 0x000fea0003800000 */
[----:B------:R-:W3:Y:S01]  /*1f2b0*/  LDL R7, [R1+0x10] ;  /* 0x0000100001077983 */ /* 0x000ee20000100800 */
[----:B--2---:R-:W-:-:S04]  /*1f2c0*/  IMAD.MOV.U32 R2, RZ, RZ, 0x8000 ;  /* 0x00008000ff027424 */ /* 0x004fc800078e00ff */
[----:B------:R4:W-:Y:S01]  /*1f2d0*/  SYNCS.ARRIVE.TRANS64 RZ, [R3+URZ+0x28830], R2 ;  /* 0x0288300203ff79a7 */ /* 0x0009e2000800003f */
[----:B---3--:R-:W-:-:S13]  /*1f2e0*/  LOP3.LUT P1, RZ, R7, 0x1, RZ, 0xc0, !PT ;  /* 0x0000000107ff7812 */ /* 0x008fda000782c0ff */
[----:B----4-:R-:W-:Y:S05]  /*1f2f0*/  @!P1 BRA `(.L_x_9118) ;  /* 0x0000000000049947 */ /* 0x010fea0003800000 */
[----:B------:R-:W-:Y:S01]  /*1f300*/  BPT.TRAP 0x1 ;  /* 0x000000040000795c */ /* 0x000fe20000300000 */
.L_x_9118:
[----:B------:R-:W-:Y:S05]  /*1f310*/  BSYNC B2 ;  /* 0x0000000000027941 */ /* 0x000fea0003800000 */
.L_x_9117:
        /* <DEDUP_REMOVED lines=12> */
.L_x_9119:
        /* <DEDUP_REMOVED lines=16> */
.L_x_9120:
        /* <DEDUP_REMOVED lines=16> */
.L_x_9308:
[----:B------:R-:W-:Y:S05]  /*1f5e0*/  BSYNC B2 ;  /* 0x0000000000027941 */ /* 0x000fea0003800000 */
.L_x_9121:
        /* <DEDUP_REMOVED lines=10> */
.L_x_9123:
[----:B------:R-:W2:Y:S01]  /*1f690*/  LDL R3, [R1+0x10] ;  /* 0x0000100001037983 */ /* 0x000ea20000100800 */
[----:B------:R-:W-:Y:S01]  /*1f6a0*/  BSSY B2, `(.L_x_9124) ;  /* 0x0000004000027945 */ /* 0x000fe20003800000 */
[----:B--2---:R-:W-:-:S13]  /*1f6b0*/  LOP3.LUT P0, RZ, R3, 0x8, RZ, 0xc0, !PT ;  /* 0x0000000803ff7812 */ /* 0x004fda000780c0ff */
[----:B------:R-:W-:Y:S05]  /*1f6c0*/  @P0 BRA `(.L_x_9125) ;  /* 0x0000000000040947 */ /* 0x000fea0003800000 */
[----:B------:R-:W-:Y:S01]  /*1f6d0*/  BPT.TRAP 0x1 ;  /* 0x000000040000795c */ /* 0x000fe20000300000 */
.L_x_9125:
[----:B------:R-:W-:Y:S05]  /*1f6e0*/  BSYNC B2 ;  /* 0x0000000000027941 */ /* 0x000fea0003800000 */
.L_x_9124:
        /* <DEDUP_REMOVED lines=12> */
.L_x_9126:
        /* <DEDUP_REMOVED lines=15> */
.L_x_9127:
        /* <DEDUP_REMOVED lines=12> */
.L_x_9113:
[----:B------:R-:W-:Y:S05]  /*1f960*/  BSYNC B1 ;  /* 0x0000000000017941 */ /* 0x000fea0003800000 */
.L_x_9112:
[----:B------:R-:W2:Y:S01]  /*1f970*/  LDL R2, [R1+0x10] ;  /* 0x0000100001027983 */ /* 0x000ea20000100800 */
        /* <DEDUP_REMOVED lines=34> */
.L_x_9130:
[----:B------:R-:W-:Y:S01]  /*1fba0*/  IMAD R2, R19, 0x8, R18 ;  /* 0x0000000813027824 */ /* 0x000fe200078e0212 */
[----:B------:R-:W-:Y:S01]  /*1fbb0*/  SHF.L.U32 R3, R10, 0x1f, RZ ;  /* 0x0000001f0a037819 */ /* 0x000fe200000006ff */
[----:B------:R-:W-:Y:S03]  /*1fbc0*/  BSSY B2, `(.L_x_9131) ;  /* 0x0000003000027945 */ /* 0x000fe60003800000 */
[----:B------:R-:W3:Y:S02]  /*1fbd0*/  SYNCS.PHASECHK.TRANS64.TRYWAIT P0, [R2+URZ+0x28840], R3 ;  /* 0x02884003020075a7 */ /* 0x000ee4000800017f */
[----:B---3--:R-:W-:Y:S05]  /*1fbe0*/  @!P0 BRA `(.L_x_9132) ;  /* 0x00000054004c8947 */ /* 0x008fea0003800000 */
.L_x_9309:
[----:B------:R-:W-:Y:S05]  /*1fbf0*/  BSYNC B2 ;  /* 0x0000000000027941 */ /* 0x000fea0003800000 */
.L_x_9131:
[----:B--2---:R-:W2:Y:S01]  /*1fc00*/  S2R R9, SR_TID.X ;  /* 0x0000000000097919 */ /* 0x004ea20000002100 */
[----:B------:R-:W-:Y:S01]  /*1fc10*/  BSSY B2, `(.L_x_9133) ;  /* 0x000000a000027945 */ /* 0x000fe20003800000 */
[----:B--2---:R-:W-:-:S04]  /*1fc20*/  LOP3.LUT R9, R9, 0x7f, RZ, 0xc0, !PT ;  /* 0x0000007f09097812 */ /* 0x004fc800078ec0ff */
[----:B------:R-:W-:-:S13]  /*1fc30*/  ISETP.NE.AND P0, PT, R9, RZ, PT ;  /* 0x000000ff0900720c */ /* 0x000fda0003f05270 */
[----:B------:R-:W-:Y:S05]  /*1fc40*/  @P0 BRA `(.L_x_9134) ;  /* 0x0000000000180947 */ /* 0x000fea0003800000 */
[----:B------:R-:W2:Y:S01]  /*1fc50*/  LDL R9, [R1+0x10] ;  /* 0x0000100001097983 */ /* 0x000ea20000100800 */
[----:B---3--:R-:W-:-:S04]  /*1fc60*/  IMAD.MOV.U32 R3, RZ, RZ, 0x8000 ;  /* 0x00008000ff037424 */ /* 0x008fc800078e00ff */
[----:B------:R4:W-:Y:S01]  /*1fc70*/  SYNCS.ARRIVE.TRANS64 RZ, [R2+URZ+0x28830], R3 ;  /* 0x0288300302ff79a7 */ /* 0x0009e2000800003f */
[----:B--2---:R-:W-:-:S13]  /*1fc80*/  LOP3.LUT P1, RZ, R9, 0x1, RZ, 0xc0, !PT ;  /* 0x0000000109ff7812 */ /* 0x004fda000782c0ff */
[----:B----4-:R-:W-:Y:S05]  /*1fc90*/  @!P1 BRA `(.L_x_9134) ;  /* 0x0000000000049947 */ /* 0x010fea0003800000 */
[----:B------:R-:W-:Y:S01]  /*1fca0*/  BPT.TRAP 0x1 ;  /* 0x000000040000795c */ /* 0x000fe20000300000 */
.L_x_9134:
[----:B------:R-:W-:Y:S05]  /*1fcb0*/  BSYNC B2 ;  /* 0x0000000000027941 */ /* 0x000fea0003800000 */
.L_x_9133:
        /* <DEDUP_REMOVED lines=12> */
.L_x_9135:
        /* <DEDUP_REMOVED lines=16> */
.L_x_9136:
        /* <DEDUP_REMOVED lines=15> */
.L_x_9310:
[----:B------:R-:W-:Y:S05]  /*1ff70*/  BSYNC B2 ;  /* 0x0000000000027941 */ /* 0x000fea0003800000 */
.L_x_9137:
        /* <DEDUP_REMOVED lines=10> */
.L_x_9139:
[----:B------:R-:W2:Y:S01]  /*20020*/  LDL R3, [R1+0x10] ;  /* 0x0000100001037983 */ /* 0x000ea20000100800 */
[----:B------:R-:W-:Y:S01]  /*20030*/  BSSY B2, `(.L_x_9140) ;  /* 0x0000004000027945 */ /* 0x000fe20003800000 */
[----:B--2---:R-:W-:-:S13]  /*20040*/  LOP3.LUT P0, RZ, R3, 0x8, RZ, 0xc0, !PT ;  /* 0x0000000803ff7812 */ /* 0x004fda000780c0ff */
[----:B------:R-:W-:Y:S05]  /*20050*/  @P0 BRA `(.L_x_9141) ;  /* 0x0000000000040947 */ /* 0x000fea0003800000 */
[----:B------:R-:W-:Y:S01]  /*20060*/  BPT.TRAP 0x1 ;  /* 0x000000040000795c */ /* 0x000fe20000300000 */
.L_x_9141:
[----:B------:R-:W-:Y:S05]  /*20070*/  BSYNC B2 ;  /* 0x0000000000027941 */ /* 0x000fea0003800000 */
.L_x_9140:
        /* <DEDUP_REMOVED lines=12> */
.L_x_9142:
        /* <DEDUP_REMOVED lines=15> */
.L_x_9143:
        /* <DEDUP_REMOVED lines=12> */
.L_x_9129:
[----:B------:R-:W-:Y:S05]  /*202f0*/  BSYNC B1 ;  /* 0x0000000000017941 */ /* 0x000fea0003800000 */
.L_x_9128:
[----:B------:R-:W3:Y:S01]  /*20300*/  LDL R2, [R1+0x30] ;  /* 0x0000300001027983 */ /* 0x000ee20000100800 */
[----:B------:R-:W-:Y:S01]  /*20310*/  VIADD R0, R0, 0xfffffffe ;  /* 0xfffffffe00007836 */ /* 0x000fe20000000000 */
[----:B---3--:R-:W-:-:S13]  /*20320*/  ISETP.GT.AND P0, PT, R6, R2, PT ;  /* 0x000000020600720c */ /* 0x008fda0003f04270 */
[----:B------:R-:W-:Y:S05]  /*20330*/  @P0 BRA `(.L_x_9144) ;  /* 0xffffffec00240947 */ /* 0x000fea000383ffff */
.L_x_9093:
[----:B------:R-:W-:Y:S05]  /*20340*/  BSYNC B0 ;  /* 0x0000000000007941 */ /* 0x000fea0003800000 */
.L_x_9092:
        /* <DEDUP_REMOVED lines=18> */
.L_x_9146:
[----:B------:R-:W-:Y:S05]  /*20470*/  BSYNC B0 ;  /* 0x0000000000007941 */ /* 0x000fea0003800000 */
.L_x_9145:
        /* <DEDUP_REMOVED lines=10> */
.L_x_9311:
[----:B------:R-:W-:Y:S05]  /*20520*/  BSYNC B1 ;  /* 0x0000000000017941 */ /* 0x000fea0003800000 */
.L_x_9149:
        /* <DEDUP_REMOVED lines=10> */
.L_x_9151:
[----:B------:R-:W3:Y:S01]  /*205d0*/  LDL R2, [R1+0x10] ;  /* 0x0000100001027983 */ /* 0x000ee20000100800 */
[----:B------:R-:W-:Y:S01]  /*205e0*/  BSSY B1, `(.L_x_9152) ;  /* 0x0000004000017945 */ /* 0x000fe20003800000 */
[----:B---3--:R-:W-:-:S13]  /*205f0*/  LOP3.LUT P0, RZ, R2, 0x8, RZ, 0xc0, !PT ;  /* 0x0000000802ff7812 */ /* 0x008fda000780c0ff */
[----:B------:R-:W-:Y:S05]  /*20600*/  @P0 BRA `(.L_x_9153) ;  /* 0x0000000000040947 */ /* 0x000fea0003800000 */
[----:B------:R-:W-:Y:S01]  /*20610*/  BPT.TRAP 0x1 ;  /* 0x000000040000795c */ /* 0x000fe20000300000 */
.L_x_9153:
[----:B------:R-:W-:Y:S05]  /*20620*/  BSYNC B1 ;  /* 0x0000000000017941 */ /* 0x000fea0003800000 */
.L_x_9152:
        /* <DEDUP_REMOVED lines=12> */
.L_x_9154:
        /* <DEDUP_REMOVED lines=15> */
.L_x_9155:
        /* <DEDUP_REMOVED lines=10> */
.L_x_9148:
[----:B------:R-:W-:Y:S05]  /*20880*/  BSYNC B0 ;  /* 0x0000000000007941 */ /* 0x000fea0003800000 */
.L_x_9147:
[----:B------:R-:W3:Y:S01]  /*20890*/  LDL.LU R4, [R1+0x18] ;  /* 0x0000180001047983 */ /* 0x000ee20000300800 */
[----:B------:R-:W-:-:S05]  /*208a0*/  VIADD R19, R19, 0x1 ;  /* 0x0000000113137836 */ /* 0x000fca0000000000 */
[----:B------:R-:W-:-:S04]  /*208b0*/  ISETP.NE.AND P0, PT, R19, 0x2, PT ;  /* 0x000000021300780c */ /* 0x000fc80003f05270 */
[----:B------:R-:W-:Y:S02]  /*208c0*/  SEL R0, RZ, 0x1, P0 ;  /* 0x00000001ff007807 */ /* 0x000fe40000000000 */
[----:B------:R-:W-:Y:S02]  /*208d0*/  SEL R19, R19, RZ, P0 ;  /* 0x000000ff13137207 */ /* 0x000fe40000000000 */
[----:B---3--:R-:W-:-:S05]  /*208e0*/  LOP3.LUT R4, R4, R0, RZ, 0x3c, !PT ;  /* 0x0000000004047212 */ /* 0x008fca00078e3cff */
[----:B------:R3:W-:Y:S02]  /*208f0*/  STL [R1+0x18], R4 ;  /* 0x0000180401007387 */ /* 0x0007e40000100800 */
.L_x_9072:
[----:B------:R-:W-:Y:S05]  /*20900*/  BSYNC B7 ;  /* 0x0000000000077941 */ /* 0x000fea0003800000 */
.L_x_9070:
[----:B-1----:R-:W5:Y:S02]  /*20910*/  LDL R10, [R1+0x10] ;  /* 0x00001000010a7983 */ /* 0x002f640000100800 */
[----:B-----5:R-:W-:-:S13]  /*20920*/  LOP3.LUT P0, RZ, R10, 0x10, RZ, 0xc0, !PT ;  /* 0x000000100aff7812 */ /* 0x020fda000780c0ff */
[----:B------:R-:W-:Y:S05]  /*20930*/  @!P0 BRA `(.L_x_9156) ;  /* 0x00000000002c8947 */ /* 0x000fea0003800000 */
[----:B------:R-:W-:Y:S05]  /*20940*/  WARPSYNC.ALL ;  /* 0x0000000000007948 */ /* 0x000fea0003800000 */
[----:B------:R-:W1:Y:S08]  /*20950*/  S2UR UR5, SR_CgaCtaId ;  /* 0x00000000000579c3 */ /* 0x000e700000008800 */
[----:B------:R-:W-:Y:S06]  /*20960*/  BAR.SYNC.DEFER_BLOCKING 0x5, 0x180 ;  /* 0x0146000000007b1d */ /* 0x000fec0000010000 */
[----:B------:R-:W-:-:S02]  /*20970*/  UMOV UR4, 0x400 ;  /* 0x0000040000047882 */ /* 0x000fc40000000000 */
[----:B-1----:R-:W-:-:S06]  /*20980*/  ULEA UR4, UR5, UR4, 0x18 ;  /* 0x0000000405047291 */ /* 0x002fcc000f8ec03f */
[----:B------:R-:W-:-:S05]  /*20990*/  IMAD.U32 R18, RZ, RZ, UR4 ;  /* 0x00000004ff127e24 */ /* 0x000fca000f8e00ff */
[----:B--23--:R-:W1:Y:S04]  /*209a0*/  LDS.128 R4, [R18+0x288d0] ;  /* 0x0288d00012047984 */ /* 0x00ce680000000c00 */
[----:B-1----:R1:W-:Y:S04]  /*209b0*/  STL.64 [R1], R4 ;  /* 0x0000000401007387 */ /* 0x0023e80000100a00 */
[----:B------:R1:W-:Y:S01]  /*209c0*/  STL.64 [R1+0x8], R6 ;  /* 0x0000080601007387 */ /* 0x0003e20000100a00 */
[----:B------:R-:W-:Y:S06]  /*209d0*/  BAR.ARV 0x4, 0x180 ;  /* 0x0106000000007b1d */ /* 0x000fec0000002000 */
[----:B------:R-:W-:Y:S05]  /*209e0*/  BRA `(.L_x_9157) ;  /* 0x0000001000307947 */ /* 0x000fea0003800000 */
.L_x_9156:
        /* <DEDUP_REMOVED lines=11> */
[----:B------:R-:W1:Y:S08]  /*20aa0*/  @!P0 LDC.64 R2, c[0x0][0xc80] ;  /* 0x00032000ff028b82 */ /* 0x000e700000000a00 */
[----:B--2---:R-:W2:Y:S01]  /*20ab0*/  @!P0 LDC.64 R6, c[0x0][0xc78] ;  /* 0x00031e00ff068b82 */ /* 0x004ea20000000a00 */
[----:B-1----:R-:W-:-:S05]  /*20ac0*/  @!P0 IMAD.WIDE R2, R0, 0x4, R2 ;  /* 0x0000000400028825 */ /* 0x002fca00078e0202 */
        /* <DEDUP_REMOVED lines=9> */
[----:B----4-:R-:W-:Y:S02]  /*20b60*/  @!P0 IMAD.MOV.U32 R4, RZ, RZ, R8 ;  /* 0x000000ffff048224 */ /* 0x010fe400078e0008 */
[----:B------:R-:W-:Y:S02]  /*20b70*/  IMAD.MOV.U32 R8, RZ, RZ, RZ ;  /* 0x000000ffff087224 */ /* 0x000fe400078e00ff */
        /* <DEDUP_REMOVED lines=20> */
.L_x_9321:
[----:B------:R-:W-:Y:S02]  /*20cc0*/  ULDC UR4, c[0x0][0xc38] ;  /* 0x00030e0000047ab9 */ /* 0x000fe40000000800 */
[----:B------:R-:W-:-:S04]  /*20cd0*/  IMAD.U32 R2, RZ, RZ, UR4 ;  /* 0x00000004ff027e24 */ /* 0x000fc8000f8e00ff */
[----:B--2---:R-:W-:-:S04]  /*20ce0*/  IMAD R9, R9, R2, RZ ;  /* 0x0000000209097224 */ /* 0x004fc800078e02ff */
[----:B------:R-:W-:-:S05]  /*20cf0*/  IMAD.IADD R0, R0, 0x1, R9 ;  /* 0x0000000100007824 */ /* 0x000fca00078e0209 */
[----:B------:R-:W-:-:S13]  /*20d00*/  ISETP.GT.AND P4, PT, R0, R5, PT ;  /* 0x000000050000720c */ /* 0x000fda0003f84270 */
[----:B------:R-:W-:Y:S05]  /*20d10*/  @P4 BRA `(.L_x_9159) ;  /* 0x0000000000b04947 */ /* 0x000fea0003800000 */
.L_x_9162:
        /* <DEDUP_REMOVED lines=20> */
[----:B------:R-:W2:Y:S02]  /*20e60*/  LDL R3, [R1+0x10] ;  /* 0x0000100001037983 */ /* 0x000ea40000100800 */
        /* <DEDUP_REMOVED lines=17> */
.L_x_9329:
[----:B------:R-:W-:Y:S02]  /*20f80*/  ULDC UR4, c[0x0][0xc38] ;  /* 0x00030e0000047ab9 */ /* 0x000fe40000000800 */
[----:B------:R-:W-:-:S04]  /*20f90*/  IMAD.U32 R2, RZ, RZ, UR4 ;  /* 0x00000004ff027e24 */ /* 0x000fc8000f8e00ff */
[----:B--2---:R-:W-:-:S04]  /*20fa0*/  IMAD R9, R9, R2, RZ ;  /* 0x0000000209097224 */ /* 0x004fc800078e02ff */
[----:B------:R-:W-:-:S05]  /*20fb0*/  IMAD.IADD R0, R9, 0x1, R0 ;  /* 0x0000000109007824 */ /* 0x000fca00078e0200 */
[----:B------:R-:W-:-:S13]  /*20fc0*/  ISETP.GT.AND P4, PT, R0, R5, PT ;  /* 0x000000050000720c */ /* 0x000fda0003f84270 */
[----:B------:R-:W-:Y:S05]  /*20fd0*/  @!P4 BRA `(.L_x_9162) ;  /* 0xfffffffc0050c947 */ /* 0x000fea000383ffff */
.L_x_9159:
        /* <DEDUP_REMOVED lines=12> */
.L_x_9334:
[----:B------:R-:W-:-:S13]  /*210a0*/  ISETP.NE.AND P0, PT, R0, RZ, PT ;  /* 0x000000ff0000720c */ /* 0x000fda0003f05270 */
[----:B------:R-:W-:Y:S05]  /*210b0*/  @!P0 BRA `(.L_x_9164) ;  /* 0x0000000000148947 */ /* 0x000fea0003800000 */
[----:B------:R-:W-:Y:S01]  /*210c0*/  UMOV UR4, 0xffffffff ;  /* 0xffffffff00047882 */ /* 0x000fe20000000000 */
[----:B---3--:R-:W-:Y:S02]  /*210d0*/  VIADD R3, R3, 0xffffffff ;  /* 0xffffffff03037836 */ /* 0x008fe40000000000 */
[----:B------:R-:W-:Y:S05]  /*210e0*/  BRA.DIV UR4, `(.L_x_9165) ;  /* 0x0000004a04f07947 */ /* 0x000fea000b800000 */
[----:B------:R2:W3:Y:S02]  /*210f0*/  SHFL.IDX PT, R3, R7, R3, 0x1f ;  /* 0x00001f0307037589 */ /* 0x0004e400000e0000 */
.L_x_9337:
[----:B---3--:R-:W-:-:S07]  /*21100*/  IMAD.MOV.U32 R8, RZ, RZ, R3 ;  /* 0x000000ffff087224 */ /* 0x008fce00078e0003 */
.L_x_9164:
        /* <DEDUP_REMOVED lines=31> */
[----:B-12---:R-:W-:Y:S02]  /*21300*/  IMAD R7, R2, R5, RZ ;  /* 0x0000000502077224 */ /* 0x006fe400078e02ff */
        /* <DEDUP_REMOVED lines=30> */
.L_x_9166:
[----:B---3--:R-:W3:Y:S01]  /*214f0*/  LDL R3, [R1+0xc] ;  /* 0x00000c0001037983 */ /* 0x008ee20000100800 */
[----:B-12---:R-:W3:Y:S02]  /*21500*/  LDC.64 R6, c[0x0][0xc90] ;  /* 0x00032400ff067b82 */ /* 0x006ee40000000a00 */
[----:B---3--:R-:W-:-:S05]  /*21510*/  IMAD.WIDE R6, R3, 0x4, R6 ;  /* 0x0000000403067825 */ /* 0x008fca00078e0206 */
[----:B------:R-:W2:Y:S02]  /*21520*/  LDG.E R3, desc[UR42][R6.64] ;  /* 0x0000002a06037981 */ /* 0x000ea4000c1e1900 */
[----:B--2---:R-:W-:-:S05]  /*21530*/  IMAD R5, R4, R3, RZ ;  /* 0x0000000304057224 */ /* 0x004fca00078e02ff */
[----:B------:R-:W-:-:S04]  /*21540*/  IABS R8, R5 ;  /* 0x0000000500087213 */ /* 0x000fc80000000000 */
        /* <DEDUP_REMOVED lines=57> */
.L_x_9167:
[----:B------:R-:W-:-:S05]  /*218e0*/  LOP3.LUT R3, RZ, R0, RZ, 0x33, !PT ;  /* 0x00000000ff037212 */ /* 0x000fca00078e33ff */
[----:B------:R-:W-:-:S05]  /*218f0*/  IMAD.IADD R0, R4, 0x1, R3 ;  /* 0x0000000104007824 */ /* 0x000fca00078e0203 */
[----:B------:R3:W-:Y:S01]  /*21900*/  STL [R1+0x4], R0 ;  /* 0x0000040001007387 */ /* 0x0007e20000100800 */
[----:B------:R-:W-:Y:S05]  /*21910*/  BRA `(.L_x_9168) ;  /* 0x0000000000287947 */ /* 0x000fea0003800000 */
.L_x_9160:
        /* <DEDUP_REMOVED lines=10> */
.L_x_9168:
[----:B---34-:R-:W3:Y:S04]  /*219c0*/  LDL R0, [R1+0x2c] ;  /* 0x00002c0001007983 */ /* 0x018ee80000100800 */
[----:B------:R-:W4:Y:S04]  /*219d0*/  LDL R3, [R1+0x8] ;  /* 0x0000080001037983 */ /* 0x000f280000100800 */
[----:B-12---:R-:W2:Y:S04]  /*219e0*/  LDL R2, [R1+0xc] ;  /* 0x00000c0001027983 */ /* 0x006ea80000100800 */
[----:B------:R-:W5:Y:S04]  /*219f0*/  LDL R4, [R1] ;  /* 0x0000000001047983 */ /* 0x000f680000100800 */
[----:B------:R-:W5:Y:S01]  /*21a00*/  LDL R5, [R1+0x4] ;  /* 0x0000040001057983 */ /* 0x000f620000100800 */
[----:B------:R-:W-:Y:S05]  /*21a10*/  WARPSYNC.ALL ;  /* 0x0000000000007948 */ /* 0x000fea0003800000 */
[----:B------:R-:W-:Y:S01]  /*21a20*/  BAR.SYNC.DEFER_BLOCKING 0x4, 0x180 ;  /* 0x0106000000007b1d */ /* 0x000fe20000010000 */
[----:B---3--:R-:W-:Y:S01]  /*21a30*/  ISETP.NE.AND P0, PT, R0, RZ, PT ;  /* 0x000000ff0000720c */ /* 0x008fe20003f05270 */
[----:B----4-:R-:W-:-:S12]  /*21a40*/  IMAD.MOV.U32 R6, RZ, RZ, R3 ;  /* 0x000000ffff067224 */ /* 0x010fd800078e0003 */
[----:B------:R-:W1:Y:S01]  /*21a50*/  @!P0 S2R R3, SR_CgaCtaId ;  /* 0x0000000000038919 */ /* 0x000e620000008800 */
[----:B------:R-:W-:Y:S01]  /*21a60*/  @!P0 MOV R0, 0x400 ;  /* 0x0000040000008802 */ /* 0x000fe20000000f00 */
[----:B--2---:R-:W-:-:S03]  /*21a70*/  IMAD.MOV.U32 R7, RZ, RZ, R2 ;  /* 0x000000ffff077224 */ /* 0x004fc600078e0002 */
[----:B-1----:R-:W-:-:S05]  /*21a80*/  @!P0 LEA R18, R3, R0, 0x18 ;  /* 0x0000000003128211 */ /* 0x002fca00078ec0ff */
[----:B-----5:R2:W-:Y:S01]  /*21a90*/  @!P0 STS.128 [R18+0x288d0], R4 ;  /* 0x0288d00412008388 */ /* 0x0205e20000000c00 */
[----:B------:R-:W-:Y:S06]  /*21aa0*/  BAR.ARV 0x5, 0x180 ;  /* 0x0146000000007b1d */ /* 0x000fec0000002000 */
.L_x_9157:
[----:B----4-:R-:W3:Y:S01]  /*21ab0*/  LDL R0, [R1+0xc] ;  /* 0x00000c0001007983 */ /* 0x010ee20000100800 */
[----:B------:R-:W-:Y:S02]  /*21ac0*/  ULDC UR4, c[0x0][0xc3c] ;  /* 0x00030f0000047ab9 */ /* 0x000fe40000000800 */
[----:B---3--:R-:W-:-:S13]  /*21ad0*/  ISETP.GE.AND P0, PT, R0, UR4, PT ;  /* 0x0000000400007c0c */ /* 0x008fda000bf06270 */
[----:B------:R-:W-:Y:S05]  /*21ae0*/  @!P0 BRA `(.L_x_9169) ;  /* 0xffffff9000888947 */ /* 0x000fea000383ffff */
[----:B------:R-:W-:Y:S05]  /*21af0*/  BSYNC B8 ;  /* 0x0000000000087941 */ /* 0x000fea0003800000 */
.L_x_9026:
[----:B--2---:R-:W2:Y:S01]  /*21b00*/  LDL.LU R0, [R1+0x64] ;  /* 0x0000640001007983 */ /* 0x004ea20000300800 */
[----:B------:R-:W-:Y:S01]  /*21b10*/  BSSY B0, `(.L_x_9170) ;  /* 0x000000b000007945 */ /* 0x000fe20003800000 */
[----:B-1----:R-:W1:Y:S01]  /*21b20*/  S2R R5, SR_CgaCtaId ;  /* 0x0000000000057919 */ /* 0x002e620000008800 */
[----:B--2---:R-:W-:-:S05]  /*21b30*/  VIADD R0, R0, 0x1 ;  /* 0x0000000100007836 */ /* 0x004fca0000000000 */
        /* <DEDUP_REMOVED lines=8> */
.L_x_9338:
[----:B------:R-:W-:Y:S05]  /*21bc0*/  BSYNC B0 ;  /* 0x0000000000007941 */ /* 0x000fea0003800000 */
.L_x_9170:
[----:B------:R-:W-:-:S03]  /*21bd0*/  UMOV UR4, 0xffffffff ;  /* 0xffffffff00047882 */ /* 0x000fc60000000000 */
[----:B------:R-:W-:Y:S05]  /*21be0*/  BRA.DIV UR4, `(.L_x_9172) ;  /* 0x0000004204707947 */ /* 0x000fea000b800000 */
[----:B------:R-:W1:Y:S02]  /*21bf0*/  S2R R2, SR_TID.X ;  /* 0x0000000000027919 */ /* 0x000e640000002100 */
[----:B-1----:R-:W-:-:S04]  /*21c00*/  SHF.R.U32.HI R2, RZ, 0x5, R2 ;  /* 0x00000005ff027819 */ /* 0x002fc80000011602 */
[----:B------:R-:W-:-:S05]  /*21c10*/  LOP3.LUT R2, R2, 0x3, RZ, 0xc0, !PT ;  /* 0x0000000302027812 */ /* 0x000fca00078ec0ff */
[----:B------:R1:W2:Y:S02]  /*21c20*/  SHFL.IDX PT, R14, R2, RZ, 0x1f ;  /* 0x00001fff020e7589 */ /* 0x0002a400000e0000 */
.L_x_9341:
[----:B--2---:R-:W-:-:S13]  /*21c30*/  ISETP.NE.AND P0, PT, R14, RZ, PT ;  /* 0x000000ff0e00720c */ /* 0x004fda0003f05270 */
[----:B------:R-:W-:Y:S05]  /*21c40*/  @P0 BRA `(.L_x_8800) ;  /* 0x00000000008c0947 */ /* 0x000fea0003800000 */
[----:B------:R-:W-:-:S03]  /*21c50*/  UMOV UR4, 0xffffffff ;  /* 0xffffffff00047882 */ /* 0x000fc60000000000 */
[----:B------:R-:W-:Y:S05]  /*21c60*/  BRA.DIV UR4, `(.L_x_9173) ;  /* 0x0000004204847947 */ /* 0x000fea000b800000 */
[----:B------:R-:W-:-:S13]  /*21c70*/  ELECT P6, URZ, PT ;  /* 0x00000000003f782f */ /* 0x000fda00038c0000 */
.L_x_9344:
[----:B------:R-:W-:Y:S05]  /*21c80*/  @!P6 BRA `(.L_x_8800) ;  /* 0x00000000007ce947 */ /* 0x000fea0003800000 */
[----:B------:R-:W-:-:S06]  /*21c90*/  ULOP3.LUT UR4, UR40, 0x2, URZ, 0xfc, !UPT ;  /* 0x0000000228047892 */ /* 0x000fcc000f8efc3f */
[----:B-1----:R-:W-:-:S05]  /*21ca0*/  IMAD.U32 R2, RZ, RZ, UR4 ;  /* 0x00000004ff027e24 */ /* 0x002fca000f8e00ff */
[----:B------:R-:W-:-:S13]  /*21cb0*/  ISETP.NE.AND P2, PT, R2, 0x3, PT ;  /* 0x000000030200780c */ /* 0x000fda0003f45270 */
[----:B------:R-:W-:Y:S05]  /*21cc0*/  @!P2 BRA `(.L_x_9174) ;  /* 0x000000000004a947 */ /* 0x000fea0003800000 */
[----:B------:R-:W-:Y:S01]  /*21cd0*/  BPT.TRAP 0x1 ;  /* 0x000000040000795c */ /* 0x000fe20000300000 */
.L_x_9174:
        /* <DEDUP_REMOVED lines=13> */
.L_x_9345:
[----:B------:R-:W1:Y:S02]  /*21db0*/  SYNCS.PHASECHK.TRANS64.TRYWAIT P0, [R7+URZ], R2 ;  /* 0x00000002070075a7 */ /* 0x000e64000800017f */
[----:B-1----:R-:W-:Y:S05]  /*21dc0*/  @!P0 BRA `(.L_x_9176) ;  /* 0x0000004000608947 */ /* 0x002fea0003800000 */
.L_x_9346:
[----:B------:R-:W-:Y:S05]  /*21dd0*/  @!P2 BRA `(.L_x_9177) ;  /* 0x000000000004a947 */ /* 0x000fea0003800000 */
[----:B------:R-:W-:Y:S01]  /*21de0*/  BPT.TRAP 0x1 ;  /* 0x000000040000795c */ /* 0x000fe20000300000 */
.L_x_9177:
[----:B------:R-:W-:-:S04]  /*21df0*/  VIADD R0, R0, 0x28860 ;  /* 0x0002886000007836 */ /* 0x000fc80000000000 */
[----:B------:R-:W-:-:S04]  /*21e00*/  IMAD R4, R19, 0x8, R0 ;  /* 0x0000000813047824 */ /* 0x000fc800078e0200 */
[----:B------:R-:W2:Y:S02]  /*21e10*/  SYNCS.PHASECHK.TRANS64.TRYWAIT P0, [R4+URZ], R5 ;  /* 0x00000005040075a7 */ /* 0x000ea4000800017f */
[----:B--2---:R-:W-:Y:S05]  /*21e20*/  @!P0 BRA `(.L_x_9178) ;  /* 0x00000040005c8947 */ /* 0x004fea0003800000 */
.L_x_9347:
[----:B------:R-:W-:-:S07]  /*21e30*/  IMAD R3, R3, 0x8, R0 ;  /* 0x0000000803037824 */ /* 0x000fce00078e0200 */
.L_x_9179:
[----:B---3--:R3:W4:Y:S02]  /*21e40*/  SYNCS.PHASECHK.TRANS64.TRYWAIT P0, [R3+URZ], R2 ;  /* 0x00000002030075a7 */ /* 0x008724000800017f */
[----:B----4-:R-:W-:Y:S05]  /*21e50*/  @!P0 NANOSLEEP.SYNCS 0x989680 ;  /* 0x009896800000895d */ /* 0x010fea0003900000 */
[----:B------:R-:W4:Y:S02]  /*21e60*/  @!P0 SYNCS.PHASECHK.TRANS64 P0, [R3+URZ], R2 ;  /* 0x00000002030085a7 */ /* 0x000f24000800007f */
[----:B----4-:R-:W-:Y:S05]  /*21e70*/  @!P0 BRA `(.L_x_9179) ;  /* 0xfffffffc00f08947 */ /* 0x010fea000383ffff */
.L_x_8800:
[----:B------:R-:W-:Y:S05]  /*21e80*/  BSYNC B9 ;  /* 0x0000000000097941 */ /* 0x000fea0003800000 */
.L_x_8797:
[----:B------:R-:W-:Y:S05]  /*21e90*/  EXIT ;  /* 0x000000000000794d */ /* 0x000fea0003800000 */
.L_x_8824:
[----:B0-----:R0:W1:Y:S02]  /*21ea0*/  SYNCS.PHASECHK.TRANS64.TRYWAIT P6, [R110+URZ+0x28890], R117 ;  /* 0x028890756e0075a7 */ /* 0x00106400080c017f */
[----:B-1----:R-:W-:Y:S05]  /*21eb0*/  @!P6 NANOSLEEP.SYNCS 0x989680 ;  /* 0x009896800000e95d */ /* 0x002fea0003900000 */
[----:B------:R-:W1:Y:S02]  /*21ec0*/  @!P6 SYNCS.PHASECHK.TRANS64 P6, [R110+URZ+0x28890], R117 ;  /* 0x028890756e00e5a7 */ /* 0x000e6400080c007f */
[----:B-1----:R-:W-:Y:S05]  /*21ed0*/  @!P6 BRA `(.L_x_8824) ;  /* 0xfffffffc00f0e947 */ /* 0x002fea000383ffff */
[----:B------:R-:W-:Y:S05]  /*21ee0*/  BRA `(.L_x_9180) ;  /* 0xfffffe1800207947 */ /* 0x000fea000383ffff */
.L_x_8860:
[----:B0-----:R0:W1:Y:S02]  /*21ef0*/  SYNCS.PHASECHK.TRANS64.TRYWAIT P4, [R110+URZ+0x28890], R117 ;  /* 0x028890756e0075a7 */ /* 0x001064000808017f */
[----:B-1----:R-:W-:Y:S05]  /*21f00*/  @!P4 NANOSLEEP.SYNCS 0x989680 ;  /* 0x009896800000c95d */ /* 0x002fea0003900000 */
[----:B------:R-:W1:Y:S02]  /*21f10*/  @!P4 SYNCS.PHASECHK.TRANS64 P4, [R110+URZ+0x28890], R117 ;  /* 0x028890756e00c5a7 */ /* 0x000e64000808007f */
[----:B-1----:R-:W-:Y:S05]  /*21f20*/  @!P4 BRA `(.L_x_8860) ;  /* 0xfffffffc00f0c947 */ /* 0x002fea000383ffff */
[----:B------:R-:W-:Y:S05]  /*21f30*/  BRA `(.L_x_9181) ;  /* 0xfffffe4000347947 */ /* 0x000fea000383ffff */
.L_x_8877:
[----:B0-----:R0:W1:Y:S02]  /*21f40*/  SYNCS.PHASECHK.TRANS64.TRYWAIT P3, [R110+URZ+0x28890], R117 ;  /* 0x028890756e0075a7 */ /* 0x001064000806017f */
[----:B-1----:R-:W-:Y:S05]  /*21f50*/  @!P3 NANOSLEEP.SYNCS 0x989680 ;  /* 0x009896800000b95d */ /* 0x002fea0003900000 */
[----:B------:R-:W1:Y:S02]  /*21f60*/  @!P3 SYNCS.PHASECHK.TRANS64 P3, [R110+URZ+0x28890], R117 ;  /* 0x028890756e00b5a7 */ /* 0x000e64000806007f */
[----:B-1----:R-:W-:Y:S05]  /*21f70*/  @!P3 BRA `(.L_x_8877) ;  /* 0xfffffffc00f0b947 */ /* 0x002fea000383ffff */
[----:B------:R-:W-:Y:S05]  /*21f80*/  BRA `(.L_x_9182) ;  /* 0xfffffe6000fc7947 */ /* 0x000fea000383ffff */
.L_x_8887:
[----:B--2---:R2:W3:Y:S02]  /*21f90*/  SYNCS.PHASECHK.TRANS64.TRYWAIT P0, [R110+URZ+0x288b0], R117 ;  /* 0x0288b0756e0075a7 */ /* 0x0044e4000800017f */
[----:B---3--:R-:W-:Y:S05]  /*21fa0*/  @!P0 NANOSLEEP.SYNCS 0x989680 ;  /* 0x009896800000895d */ /* 0x008fea0003900000 */
[----:B------:R-:W3:Y:S02]  /*21fb0*/  @!P0 SYNCS.PHASECHK.TRANS64 P0, [R110+URZ+0x288b0], R117 ;  /* 0x0288b0756e0085a7 */ /* 0x000ee4000800007f */
[----:B---3--:R-:W-:Y:S05]  /*21fc0*/  @!P0 BRA `(.L_x_8887) ;  /* 0xfffffffc00f08947 */ /* 0x008fea000383ffff */
[----:B------:R-:W-:Y:S05]  /*21fd0*/  BRA `(.L_x_9183) ;  /* 0xfffffe6800987947 */ /* 0x000fea000383ffff */
.L_x_8901:
        /* <DEDUP_REMOVED lines=13> */
.L_x_9185:
[----:B------:R-:W-:Y:S05]  /*220b0*/  BSYNC B0 ;  /* 0x0000000000007941 */ /* 0x000fea0003800000 */
.L_x_9184:
[----:B------:R-:W-:Y:S01]  /*220c0*/  IMAD.MOV.U32 R189, RZ, RZ, R14 ;  /* 0x000000ffffbd7224 */ /* 0x000fe200078e000e */
[----:B------:R-:W-:Y:S06]  /*220d0*/  BRA `(.L_x_9186) ;  /* 0xfffffe7400787947 */ /* 0x000fec000383ffff */
.L_x_8911:
        /* <DEDUP_REMOVED lines=8> */
.L_x_9188:
[----:B------:R-:W-:Y:S05]  /*22160*/  BSYNC B1 ;  /* 0x0000000000017941 */ /* 0x000fea0003800000 */
.L_x_9187:
        /* <DEDUP_REMOVED lines=8> */
.L_x_9189:
[----:B------:R-:W-:Y:S02]  /*221f0*/  IMAD.MOV.U32 R13, RZ, RZ, R10 ;  /* 0x000000ffff0d7224 */ /* 0x000fe400078e000a */
[----:B------:R-:W-:-:S07]  /*22200*/  IMAD.MOV.U32 R3, RZ, RZ, R14 ;  /* 0x000000ffff037224 */ /* 0x000fce00078e000e */
[----:B------:R-:W-:Y:S05]  /*22210*/  WARPSYNC.COLLECTIVE R15, `(.L_x_9190) ;  /* 0x000000000f087348 */ /* 0x000fea0003c00000 */
[----:B------:R0:W1:Y:S02]  /*22220*/  SHFL.IDX P6, R14, R13, R12, R11 ;  /* 0x0000000c0d0e7389 */ /* 0x00006400000c000b */
[----:B01----:R-:W-:Y:S01]  /*22230*/  ENDCOLLECTIVE ;  /* 0x000000000000791b */ /* 0x003fe20003800000 */
.L_x_9190:
[----:B------:R-:W-:Y:S02]  /*22240*/  IMAD.MOV.U32 R13, RZ, RZ, R5 ;  /* 0x000000ffff0d7224 */ /* 0x000fe400078e0005 */
[----:B------:R-:W-:-:S07]  /*22250*/  IMAD.MOV.U32 R4, RZ, RZ, R14 ;  /* 0x000000ffff047224 */ /* 0x000fce00078e000e */
[----:B------:R-:W-:Y:S05]  /*22260*/  WARPSYNC.COLLECTIVE R15, `(.L_x_9191) ;  /* 0x000000000f087348 */ /* 0x000fea0003c00000 */
[----:B------:R0:W1:Y:S02]  /*22270*/  SHFL.IDX P6, R14, R13, R12, R11 ;  /* 0x0000000c0d0e7389 */ /* 0x00006400000c000b */
[----:B01----:R-:W-:Y:S01]  /*22280*/  ENDCOLLECTIVE ;  /* 0x000000000000791b */ /* 0x003fe20003800000 */
.L_x_9191:
[----:B------:R-:W-:Y:S05]  /*22290*/  BRA `(.L_x_9192) ;  /* 0xfffffe7800c87947 */ /* 0x000fea000383ffff */
.L_x_8914:
        /* <DEDUP_REMOVED lines=8> */
.L_x_9194:
[----:B------:R-:W-:Y:S05]  /*22320*/  BSYNC B1 ;  /* 0x0000000000017941 */ /* 0x000fea0003800000 */
.L_x_9193:
        /* <DEDUP_REMOVED lines=8> */
.L_x_9195:
[----:B------:R-:W-:Y:S02]  /*223b0*/  IMAD.MOV.U32 R13, RZ, RZ, R10 ;  /* 0x000000ffff0d7224 */ /* 0x000fe400078e000a */
[----:B------:R-:W-:-:S07]  /*223c0*/  IMAD.MOV.U32 R3, RZ, RZ, R14 ;  /* 0x000000ffff037224 */ /* 0x000fce00078e000e */
[----:B------:R-:W-:Y:S05]  /*223d0*/  WARPSYNC.COLLECTIVE R15, `(.L_x_9196) ;  /* 0x000000000f087348 */ /* 0x000fea0003c00000 */
[----:B------:R0:W1:Y:S02]  /*223e0*/  SHFL.IDX P6, R14, R13, R12, R11 ;  /* 0x0000000c0d0e7389 */ /* 0x00006400000c000b */
[----:B01----:R-:W-:Y:S01]  /*223f0*/  ENDCOLLECTIVE ;  /* 0x000000000000791b */ /* 0x003fe20003800000 */
.L_x_9196:
[----:B------:R-:W-:Y:S02]  /*22400*/  IMAD.MOV.U32 R13, RZ, RZ, R5 ;  /* 0x000000ffff0d7224 */ /* 0x000fe400078e0005 */
[----:B------:R-:W-:-:S07]  /*22410*/  IMAD.MOV.U32 R4, RZ, RZ, R14 ;  /* 0x000000ffff047224 */ /* 0x000fce00078e000e */
[----:B------:R-:W-:Y:S05]  /*22420*/  WARPSYNC.COLLECTIVE R15, `(.L_x_9197) ;  /* 0x000000000f087348 */ /* 0x000fea0003c00000 */
[----:B------:R0:W1:Y:S02]  /*22430*/  SHFL.IDX P6, R14, R13, R12, R11 ;  /* 0x0000000c0d0e7389 */ /* 0x00006400000c000b */
[----:B01----:R-:W-:Y:S01]  /*22440*/  ENDCOLLECTIVE ;  /* 0x000000000000791b */ /* 0x003fe20003800000 */
.L_x_9197:
[----:B------:R-:W-:Y:S05]  /*22450*/  BRA `(.L_x_9198) ;  /* 0xfffffe7c00347947 */ /* 0x000fea000383ffff */
.L_x_8917:
        /* <DEDUP_REMOVED lines=8> */
.L_x_9200:
[----:B------:R-:W-:Y:S05]  /*224e0*/  BSYNC B1 ;  /* 0x0000000000017941 */ /* 0x000fea0003800000 */
.L_x_9199:
        /* <DEDUP_REMOVED lines=8> */
.L_x_9201:
[----:B------:R-:W-:Y:S02]  /*22570*/  IMAD.MOV.U32 R13, RZ, RZ, R10 ;  /* 0x000000ffff0d7224 */ /* 0x000fe400078e000a */
[----:B------:R-:W-:-:S07]  /*22580*/  IMAD.MOV.U32 R3, RZ, RZ, R14 ;  /* 0x000000ffff037224 */ /* 0x000fce00078e000e */
[----:B------:R-:W-:Y:S05]  /*22590*/  WARPSYNC.COLLECTIVE R15, `(.L_x_9202) ;  /* 0x000000000f087348 */ /* 0x000fea0003c00000 */
[----:B------:R0:W1:Y:S02]  /*225a0*/  SHFL.IDX P6, R14, R13, R12, R11 ;  /* 0x0000000c0d0e7389 */ /* 0x00006400000c000b */
[----:B01----:R-:W-:Y:S01]  /*225b0*/  ENDCOLLECTIVE ;  /* 0x000000000000791b */ /* 0x003fe20003800000 */
.L_x_9202:
[----:B------:R-:W-:Y:S02]  /*225c0*/  IMAD.MOV.U32 R13, RZ, RZ, R5 ;  /* 0x000000ffff0d7224 */ /* 0x000fe400078e0005 */
[----:B------:R-:W-:-:S07]  /*225d0*/  IMAD.MOV.U32 R4, RZ, RZ, R14 ;  /* 0x000000ffff047224 */ /* 0x000fce00078e000e */
[----:B------:R-:W-:Y:S05]  /*225e0*/  WARPSYNC.COLLECTIVE R15, `(.L_x_9203) ;  /* 0x000000000f087348 */ /* 0x000fea0003c00000 */
[----:B------:R0:W1:Y:S02]  /*225f0*/  SHFL.IDX P6, R14, R13, R12, R11 ;  /* 0x0000000c0d0e7389 */ /* 0x00006400000c000b */
[----:B01----:R-:W-:Y:S01]  /*22600*/  ENDCOLLECTIVE ;  /* 0x000000000000791b */ /* 0x003fe20003800000 */
.L_x_9203:
[----:B------:R-:W-:Y:S05]  /*22610*/  BRA `(.L_x_9204) ;  /* 0xfffffe7c00987947 */ /* 0x000fea000383ffff */
.L_x_8920:
        /* <DEDUP_REMOVED lines=8> */
.L_x_9206:
[----:B------:R-:W-:Y:S05]  /*226a0*/  BSYNC B1 ;  /* 0x0000000000017941 */ /* 0x000fea0003800000 */
.L_x_9205:
        /* <DEDUP_REMOVED lines=8> */
.L_x_9207:
[----:B------:R-:W-:Y:S02]  /*22730*/  IMAD.MOV.U32 R13, RZ, RZ, R10 ;  /* 0x000000ffff0d7224 */ /* 0x000fe400078e000a */
[----:B------:R-:W-:-:S07]  /*22740*/  IMAD.MOV.U32 R3, RZ, RZ, R14 ;  /* 0x000000ffff037224 */ /* 0x000fce00078e000e */
[----:B------:R-:W-:Y:S05]  /*22750*/  WARPSYNC.COLLECTIVE R15, `(.L_x_9208) ;  /* 0x000000000f087348 */ /* 0x000fea0003c00000 */
[----:B------:R0:W1:Y:S02]  /*22760*/  SHFL.IDX P6, R14, R13, R12, R11 ;  /* 0x0000000c0d0e7389 */ /* 0x00006400000c000b */
[----:B01----:R-:W-:Y:S01]  /*22770*/  ENDCOLLECTIVE ;  /* 0x000000000000791b */ /* 0x003fe20003800000 */
.L_x_9208:
[----:B------:R-:W-:Y:S02]  /*22780*/  IMAD.MOV.U32 R13, RZ, RZ, R5 ;  /* 0x000000ffff0d7224 */ /* 0x000fe400078e0005 */
[----:B------:R-:W-:-:S07]  /*22790*/  IMAD.MOV.U32 R4, RZ, RZ, R14 ;  /* 0x000000ffff047224 */ /* 0x000fce00078e000e */
[----:B------:R-:W-:Y:S05]  /*227a0*/  WARPSYNC.COLLECTIVE R15, `(.L_x_9209) ;  /* 0x000000000f087348 */ /* 0x000fea0003c00000 */
[----:B------:R0:W1:Y:S02]  /*227b0*/  SHFL.IDX P6, R14, R13, R12, R11 ;  /* 0x0000000c0d0e7389 */ /* 0x00006400000c000b */
[----:B01----:R-:W-:Y:S01]  /*227c0*/  ENDCOLLECTIVE ;  /* 0x000000000000791b */ /* 0x003fe20003800000 */
.L_x_9209:
[----:B------:R-:W-:Y:S01]  /*227d0*/  IMAD.MOV.U32 R5, RZ, RZ, R14 ;  /* 0x000000ffff057224 */ /* 0x000fe200078e000e */
[----:B------:R-:W-:Y:S06]  /*227e0*/  BRA `(.L_x_9210) ;  /* 0xfffffe8000007947 */ /* 0x000fec000383ffff */
.L_x_8924:
[----:B0-----:R0:W1:Y:S02]  /*227f0*/  SYNCS.PHASECHK.TRANS64.TRYWAIT P0, [R2+URZ+0x28800], R77 ;  /* 0x0288004d020075a7 */ /* 0x001064000800017f */
[----:B-1----:R-:W-:Y:S05]  /*22800*/  @!P0 NANOSLEEP.SYNCS 0x989680 ;  /* 0x009896800000895d */ /* 0x002fea0003900000 */
[----:B------:R-:W1:Y:S02]  /*22810*/  @!P0 SYNCS.PHASECHK.TRANS64 P0, [R2+URZ+0x28800], R77 ;  /* 0x0288004d020085a7 */ /* 0x000e64000800007f */
[----:B-1----:R-:W-:Y:S05]  /*22820*/  @!P0 BRA `(.L_x_8924) ;  /* 0xfffffffc00f08947 */ /* 0x002fea000383ffff */
[----:B------:R-:W-:Y:S05]  /*22830*/  BRA `(.L_x_9211) ;  /* 0xfffffe8000c07947 */ /* 0x000fea000383ffff */
.L_x_8940:
        /* <DEDUP_REMOVED lines=9> */
.L_x_9213:
[----:B------:R-:W-:Y:S05]  /*228d0*/  BSYNC B1 ;  /* 0x0000000000017941 */ /* 0x000fea0003800000 */
.L_x_9212:
        /* <DEDUP_REMOVED lines=10> */
.L_x_9214:
        /* <DEDUP_REMOVED lines=8> */
.L_x_9215:
        /* <DEDUP_REMOVED lines=9> */
.L_x_9216:
        /* <DEDUP_REMOVED lines=23> */
.L_x_9217:
        /* <DEDUP_REMOVED lines=19> */
.L_x_9218:
        /* <DEDUP_REMOVED lines=8> */
.L_x_9219:
[----:B------:R-:W-:Y:S02]  /*22db0*/  IMAD.MOV.U32 R13, RZ, RZ, R34 ;  /* 0x000000ffff0d7224 */ /* 0x000fe400078e0022 */
[----:B------:R-:W-:-:S07]  /*22dc0*/  IMAD.MOV.U32 R9, RZ, RZ, R14 ;  /* 0x000000ffff097224 */ /* 0x000fce00078e000e */
[----:B------:R-:W-:Y:S05]  /*22dd0*/  WARPSYNC.COLLECTIVE R15, `(.L_x_9220) ;  /* 0x000000000f087348 */ /* 0x000fea0003c00000 */
[----:B------:R0:W1:Y:S02]  /*22de0*/  SHFL.IDX P6, R14, R13, R12, R11 ;  /* 0x0000000c0d0e7389 */ /* 0x00006400000c000b */
[----:B01----:R-:W-:Y:S01]  /*22df0*/  ENDCOLLECTIVE ;  /* 0x000000000000791b */ /* 0x003fe20003800000 */
.L_x_9220:
[----:B------:R-:W-:Y:S05]  /*22e00*/  BRA `(.L_x_9221) ;  /* 0xfffffe9800fc7947 */ /* 0x000fea000383ffff */
.L_x_8943:
        /* <DEDUP_REMOVED lines=8> */
.L_x_9223:
[----:B------:R-:W-:Y:S05]  /*22e90*/  BSYNC B1 ;  /* 0x0000000000017941 */ /* 0x000fea0003800000 */
.L_x_9222:
        /* <DEDUP_REMOVED lines=9> */
.L_x_9224:
        /* <DEDUP_REMOVED lines=8> */
.L_x_9225:
[----:B------:R-:W-:-:S05]  /*22fb0*/  @!P1 IADD3 R8, P2, R8, R21, RZ ;  /* 0x0000001508089210 */ /* 0x000fca0007f5e0ff */
[----:B------:R-:W-:Y:S02]  /*22fc0*/  @!P1 IMAD.X R9, R0, 0x1, R29, P2 ;  /* 0x0000000100099824 */ /* 0x000fe400010e061d */
[----:B------:R-:W-:Y:S02]  /*22fd0*/  IMAD.MOV.U32 R13, RZ, RZ, R34 ;  /* 0x000000ffff0d7224 */ /* 0x000fe400078e0022 */
[----:B------:R-:W-:-:S07]  /*22fe0*/  IMAD.MOV.U32 R20, RZ, RZ, R14 ;  /* 0x000000ffff147224 */ /* 0x000fce00078e000e */
[----:B------:R-:W-:Y:S05]  /*22ff0*/  WARPSYNC.COLLECTIVE R15, `(.L_x_9226) ;  /* 0x000000000f087348 */ /* 0x000fea0003c00000 */
[----:B------:R0:W1:Y:S02]  /*23000*/  SHFL.IDX P6, R14, R13, R12, R11 ;  /* 0x0000000c0d0e7389 */ /* 0x00006400000c000b */
[----:B01----:R-:W-:Y:S01]  /*23010*/  ENDCOLLECTIVE ;  /* 0x000000000000791b */ /* 0x003fe20003800000 */
.L_x_9226:
        /* <DEDUP_REMOVED lines=21> */
.L_x_9227:
        /* <DEDUP_REMOVED lines=20> */
.L_x_9228:
[----:B------:R-:W-:Y:S01]  /*232b0*/  CS2R R8, SRZ ;  /* 0x0000000000087805 */ /* 0x000fe2000001ff00 */
[----:B------:R-:W-:Y:S02]  /*232c0*/  IMAD.MOV.U32 R13, RZ, RZ, R33 ;  /* 0x000000ffff0d7224 */ /* 0x000fe400078e0021 */
[----:B------:R-:W-:-:S07]  /*232d0*/  IMAD.MOV.U32 R32, RZ, RZ, R14 ;  /* 0x000000ffff207224 */ /* 0x000fce00078e000e */
[----:B------:R-:W-:Y:S05]  /*232e0*/  WARPSYNC.COLLECTIVE R15, `(.L_x_9229) ;  /* 0x000000000f087348 */ /* 0x000fea0003c00000 */
[----:B------:R0:W1:Y:S02]  /*232f0*/  SHFL.IDX P6, R14, R13, R12, R11 ;  /* 0x0000000c0d0e7389 */ /* 0x00006400000c000b */
[----:B01----:R-:W-:Y:S01]  /*23300*/  ENDCOLLECTIVE ;  /* 0x000000000000791b */ /* 0x003fe20003800000 */
.L_x_9229:
[----:B------:R-:W-:Y:S02]  /*23310*/  IMAD.MOV.U32 R13, RZ, RZ, R34 ;  /* 0x000000ffff0d7224 */ /* 0x000fe400078e0022 */
[----:B------:R-:W-:-:S07]  /*23320*/  IMAD.MOV.U32 R33, RZ, RZ, R14 ;  /* 0x000000ffff217224 */ /* 0x000fce00078e000e */
[----:B------:R-:W-:Y:S05]  /*23330*/  WARPSYNC.COLLECTIVE R15, `(.L_x_9230) ;  /* 0x000000000f087348 */ /* 0x000fea0003c00000 */
[----:B------:R0:W1:Y:S02]  /*23340*/  SHFL.IDX P6, R14, R13, R12, R11 ;  /* 0x0000000c0d0e7389 */ /* 0x00006400000c000b */
[----:B01----:R-:W-:Y:S01]  /*23350*/  ENDCOLLECTIVE ;  /* 0x000000000000791b */ /* 0x003fe20003800000 */
.L_x_9230:
[----:B------:R-:W-:-:S05]  /*23360*/  IMAD.MOV.U32 R11, RZ, RZ, R43 ;  /* 0x000000ffff0b7224 */ /* 0x000fca00078e002b */
[----:B------:R-:W-:Y:S01]  /*23370*/  PRMT R75, R11, 0x7610, R75 ;  /* 0x000076100b4b7816 */ /* 0x000fe2000000004b */
[----:B------:R-:W-:Y:S01]  /*23380*/  IMAD.MOV.U32 R34, RZ, RZ, R14 ;  /* 0x000000ffff227224 */ /* 0x000fe200078e000e */
[----:B------:R-:W-:Y:S06]  /*23390*/  BRA `(.L_x_9231) ;  /* 0xfffffe9800ec7947 */ /* 0x000fec000383ffff */
.L_x_8947:
[----:B0-----:R0:W1:Y:S02]  /*233a0*/  SYNCS.PHASECHK.TRANS64.TRYWAIT P4, [R2+URZ+0x28800], R29 ;  /* 0x0288001d020075a7 */ /* 0x001064000808017f */
[----:B-1----:R-:W-:Y:S05]  /*233b0*/  @!P4 NANOSLEEP.SYNCS 0x989680 ;  /* 0x009896800000c95d */ /* 0x002fea0003900000 */
[----:B------:R-:W1:Y:S02]  /*233c0*/  @!P4 SYNCS.PHASECHK.TRANS64 P4, [R2+URZ+0x28800], R29 ;  /* 0x0288001d0200c5a7 */ /* 0x000e64000808007f */
[----:B-1----:R-:W-:Y:S05]  /*233d0*/  @!P4 BRA `(.L_x_8947) ;  /* 0xfffffffc00f0c947 */ /* 0x002fea000383ffff */
[----:B------:R-:W-:Y:S05]  /*233e0*/  BRA `(.L_x_9232) ;  /* 0xfffffe9c00907947 */ /* 0x000fea000383ffff */
.L_x_8957:
[----:B-1----:R1:W2:Y:S02]  /*233f0*/  SYNCS.PHASECHK.TRANS64.TRYWAIT P2, [R3+URZ+0x28830], R0 ;  /* 0x02883000030075a7 */ /* 0x0022a4000804017f */
[----:B--2---:R-:W-:Y:S05]  /*23400*/  @!P2 NANOSLEEP.SYNCS 0x989680 ;  /* 0x009896800000a95d */ /* 0x004fea0003900000 */
[----:B------:R-:W2:Y:S02]  /*23410*/  @!P2 SYNCS.PHASECHK.TRANS64 P2, [R3+URZ+0x28830], R0 ;  /* 0x028830000300a5a7 */ /* 0x000ea4000804007f */
[----:B--2---:R-:W-:Y:S05]  /*23420*/  @!P2 BRA `(.L_x_8957) ;  /* 0xfffffffc00f0a947 */ /* 0x004fea000383ffff */
[----:B------:R-:W-:Y:S05]  /*23430*/  BRA `(.L_x_8956) ;  /* 0xfffffeb8008c7947 */ /* 0x000fea000383ffff */
.L_x_8963:
[----:B-1----:R1:W2:Y:S02]  /*23440*/  SYNCS.PHASECHK.TRANS64.TRYWAIT P4, [R0+URZ+0x28830], R7 ;  /* 0x02883007000075a7 */ /* 0x0022a4000808017f */
[----:B--2---:R-:W-:Y:S05]  /*23450*/  @!P4 NANOSLEEP.SYNCS 0x989680 ;  /* 0x009896800000c95d */ /* 0x004fea0003900000 */
[----:B------:R-:W2:Y:S02]  /*23460*/  @!P4 SYNCS.PHASECHK.TRANS64 P4, [R0+URZ+0x28830], R7 ;  /* 0x028830070000c5a7 */ /* 0x000ea4000808007f */
[----:B--2---:R-:W-:Y:S05]  /*23470*/  @!P4 BRA `(.L_x_8963) ;  /* 0xfffffffc00f0c947 */ /* 0x004fea000383ffff */
[----:B------:R-:W-:Y:S05]  /*23480*/  BRA `(.L_x_8962) ;  /* 0xfffffedc00c87947 */ /* 0x000fea000383ffff */
.L_x_8967:
[----:B-1----:R1:W2:Y:S02]  /*23490*/  SYNCS.PHASECHK.TRANS64.TRYWAIT P3, [R6+URZ+0x28850], R0 ;  /* 0x02885000060075a7 */ /* 0x0022a4000806017f */
[----:B--2---:R-:W-:Y:S05]  /*234a0*/  @!P3 NANOSLEEP.SYNCS 0x989680 ;  /* 0x009896800000b95d */ /* 0x004fea0003900000 */
[----:B------:R-:W2:Y:S02]  /*234b0*/  @!P3 SYNCS.PHASECHK.TRANS64 P3, [R6+URZ+0x28850], R0 ;  /* 0x028850000600b5a7 */ /* 0x000ea4000806007f */
[----:B--2---:R-:W-:Y:S05]  /*234c0*/  @!P3 BRA `(.L_x_8967) ;  /* 0xfffffffc00f0b947 */ /* 0x004fea000383ffff */
[----:B------:R-:W-:Y:S05]  /*234d0*/  BRA `(.L_x_8964) ;  /* 0xfffffee000c87947 */ /* 0x000fea000383ffff */
.L_x_8974:
[----:B-1----:R1:W2:Y:S02]  /*234e0*/  SYNCS.PHASECHK.TRANS64.TRYWAIT P3, [R0+URZ+0x28830], R7 ;  /* 0x02883007000075a7 */ /* 0x0022a4000806017f */
[----:B--2---:R-:W-:Y:S05]  /*234f0*/  @!P3 NANOSLEEP.SYNCS 0x989680 ;  /* 0x009896800000b95d */ /* 0x004fea0003900000 */
[----:B------:R-:W2:Y:S02]  /*23500*/  @!P3 SYNCS.PHASECHK.TRANS64 P3, [R0+URZ+0x28830], R7 ;  /* 0x028830070000b5a7 */ /* 0x000ea4000806007f */
[----:B--2---:R-:W-:Y:S05]  /*23510*/  @!P3 BRA `(.L_x_8974) ;  /* 0xfffffffc00f0b947 */ /* 0x004fea000383ffff */
[----:B------:R-:W-:Y:S05]  /*23520*/  BRA `(.L_x_8973) ;  /* 0xffffff08006c7947 */ /* 0x000fea000383ffff */
.L_x_8978:
[----:B-1----:R1:W2:Y:S02]  /*23530*/  SYNCS.PHASECHK.TRANS64.TRYWAIT P2, [R6+URZ+0x28850], R0 ;  /* 0x02885000060075a7 */ /* 0x0022a4000804017f */
[----:B--2---:R-:W-:Y:S05]  /*23540*/  @!P2 NANOSLEEP.SYNCS 0x989680 ;  /* 0x009896800000a95d */ /* 0x004fea0003900000 */
[----:B------:R-:W2:Y:S02]  /*23550*/  @!P2 SYNCS.PHASECHK.TRANS64 P2, [R6+URZ+0x28850], R0 ;  /* 0x028850000600a5a7 */ /* 0x000ea4000804007f */
[----:B--2---:R-:W-:Y:S05]  /*23560*/  @!P2 BRA `(.L_x_8978) ;  /* 0xfffffffc00f0a947 */ /* 0x004fea000383ffff */
[----:B------:R-:W-:Y:S05]  /*23570*/  BRA `(.L_x_8975) ;  /* 0xffffff0c006c7947 */ /* 0x000fea000383ffff */
.L_x_8983:
[----:B-1----:R1:W2:Y:S02]  /*23580*/  SYNCS.PHASECHK.TRANS64.TRYWAIT P0, [R14+URZ+0x28850], R5 ;  /* 0x028850050e0075a7 */ /* 0x0022a4000800017f */
[----:B--2---:R-:W-:Y:S05]  /*23590*/  @!P0 NANOSLEEP.SYNCS 0x989680 ;  /* 0x009896800000895d */ /* 0x004fea0003900000 */
[----:B------:R-:W2:Y:S02]  /*235a0*/  @!P0 SYNCS.PHASECHK.TRANS64 P0, [R14+URZ+0x28850], R5 ;  /* 0x028850050e0085a7 */ /* 0x000ea4000800007f */
[----:B--2---:R-:W-:Y:S05]  /*235b0*/  @!P0 BRA `(.L_x_8983) ;  /* 0xfffffffc00f08947 */ /* 0x004fea000383ffff */
[----:B------:R-:W-:Y:S05]  /*235c0*/  BRA `(.L_x_8982) ;  /* 0xffffff28009c7947 */ /* 0x000fea000383ffff */
.L_x_8988:
[----:B------:R-:W-:Y:S02]  /*235d0*/  IMAD.MOV.U32 R13, RZ, RZ, R4 ;  /* 0x000000ffff0d7224 */ /* 0x000fe400078e0004 */
[----:B------:R-:W-:Y:S02]  /*235e0*/  IMAD.MOV.U32 R12, RZ, RZ, RZ ;  /* 0x000000ffff0c7224 */ /* 0x000fe400078e00ff */
[----:B------:R-:W-:Y:S02]  /*235f0*/  IMAD.MOV.U32 R11, RZ, RZ, 0x181f ;  /* 0x0000181fff0b7424 */ /* 0x000fe400078e00ff */
[----:B------:R-:W-:-:S07]  /*23600*/  IMAD.MOV.U32 R15, RZ, RZ, -0x1 ;  /* 0xffffffffff0f7424 */ /* 0x000fce00078e00ff */
[----:B-----5:R-:W-:Y:S05]  /*23610*/  WARPSYNC.COLLECTIVE R15, `(.L_x_9233) ;  /* 0x000000000f087348 */ /* 0x020fea0003c00000 */
[----:B------:R0:W1:Y:S02]  /*23620*/  SHFL.IDX P6, R14, R13, R12, R11 ;  /* 0x0000000c0d0e7389 */ /* 0x00006400000c000b */
[----:B01---5:R-:W-:Y:S01]  /*23630*/  ENDCOLLECTIVE ;  /* 0x000000000000791b */ /* 0x023fe20003800000 */
.L_x_9233:
[----:B------:R-:W-:Y:S02]  /*23640*/  IMAD.MOV.U32 R13, RZ, RZ, R0 ;  /* 0x000000ffff0d7224 */ /* 0x000fe400078e0000 */
[----:B------:R-:W-:-:S07]  /*23650*/  IMAD.MOV.U32 R3, RZ, RZ, R14 ;  /* 0x000000ffff037224 */ /* 0x000fce00078e000e */
[----:B------:R-:W-:Y:S05]  /*23660*/  WARPSYNC.COLLECTIVE R15, `(.L_x_9234) ;  /* 0x000000000f087348 */ /* 0x000fea0003c00000 */
[----:B------:R0:W1:Y:S02]  /*23670*/  SHFL.IDX P6, R14, R13, R12, R11 ;  /* 0x0000000c0d0e7389 */ /* 0x00006400000c000b */
[----:B01----:R-:W-:Y:S01]  /*23680*/  ENDCOLLECTIVE ;  /* 0x000000000000791b */ /* 0x003fe20003800000 */
.L_x_9234:
[----:B------:R-:W-:Y:S05]  /*23690*/  BRA `(.L_x_9235) ;  /* 0xffffff4400607947 */ /* 0x000fea000383ffff */
.L_x_8991:
[----:B------:R-:W-:Y:S01]  /*236a0*/  BSSY B1, `(.L_x_9236) ;  /* 0x0000008000017945 */ /* 0x000fe20003800000 */
[----:B------:R-:W-:Y:S02]  /*236b0*/  IMAD.MOV.U32 R13, RZ, RZ, R4 ;  /* 0x000000ffff0d7224 */ /* 0x000fe400078e0004 */
[----:B------:R-:W-:Y:S02]  /*236c0*/  IMAD.MOV.U32 R12, RZ, RZ, 0x1 ;  /* 0x00000001ff0c7424 */ /* 0x000fe400078e00ff */
[----:B------:R-:W-:Y:S02]  /*236d0*/  IMAD.MOV.U32 R11, RZ, RZ, 0x181f ;  /* 0x0000181fff0b7424 */ /* 0x000fe400078e00ff */
[----:B---3--:R-:W-:-:S07]  /*236e0*/  IMAD.MOV.U32 R15, RZ, RZ, -0x1 ;  /* 0xffffffffff0f7424 */ /* 0x008fce00078e00ff */
[----:B012--5:R-:W-:Y:S05]  /*236f0*/  WARPSYNC.COLLECTIVE R15, `(.L_x_9237) ;  /* 0x000000000f087348 */ /* 0x027fea0003c00000 */
[----:B--2---:R2:W3:Y:S02]  /*23700*/  SHFL.IDX P6, R14, R13, R12, R11 ;  /* 0x0000000c0d0e7389 */ /* 0x0044e400000c000b */
[----:B0123-5:R-:W-:Y:S01]  /*23710*/  ENDCOLLECTIVE ;  /* 0x000000000000791b */ /* 0x02ffe20003800000 */
.L_x_9237:
[----:B------:R-:W-:Y:S05]  /*23720*/  BSYNC B1 ;  /* 0x0000000000017941 */ /* 0x000fea0003800000 */
.L_x_9236:
        /* <DEDUP_REMOVED lines=8> */
.L_x_9238:
[----:B------:R-:W-:Y:S05]  /*237b0*/  BRA `(.L_x_9239) ;  /* 0xffffff44005c7947 */ /* 0x000fea000383ffff */
.L_x_8994:
[----:B------:R-:W-:Y:S01]  /*237c0*/  BSSY B1, `(.L_x_9240) ;  /* 0x0000008000017945 */ /* 0x000fe20003800000 */
[----:B------:R-:W-:Y:S02]  /*237d0*/  IMAD.MOV.U32 R13, RZ, RZ, R4 ;  /* 0x000000ffff0d7224 */ /* 0x000fe400078e0004 */
[----:B------:R-:W-:Y:S02]  /*237e0*/  IMAD.MOV.U32 R12, RZ, RZ, 0x2 ;  /* 0x00000002ff0c7424 */ /* 0x000fe400078e00ff */
[----:B------:R-:W-:Y:S02]  /*237f0*/  IMAD.MOV.U32 R11, RZ, RZ, 0x181f ;  /* 0x0000181fff0b7424 */ /* 0x000fe400078e00ff */
[----:B---3--:R-:W-:-:S07]  /*23800*/  IMAD.MOV.U32 R15, RZ, RZ, -0x1 ;  /* 0xffffffffff0f7424 */ /* 0x008fce00078e00ff */
[----:B012-45:R-:W-:Y:S05]  /*23810*/  WARPSYNC.COLLECTIVE R15, `(.L_x_9241) ;  /* 0x000000000f087348 */ /* 0x037fea0003c00000 */
[----:B--2---:R2:W3:Y:S02]  /*23820*/  SHFL.IDX P6, R14, R13, R12, R11 ;  /* 0x0000000c0d0e7389 */ /* 0x0044e400000c000b */
[----:B012345:R-:W-:Y:S01]  /*23830*/  ENDCOLLECTIVE ;  /* 0x000000000000791b */ /* 0x03ffe20003800000 */
.L_x_9241:
[----:B------:R-:W-:Y:S05]  /*23840*/  BSYNC B1 ;  /* 0x0000000000017941 */ /* 0x000fea0003800000 */
.L_x_9240:
        /* <DEDUP_REMOVED lines=8> */
.L_x_9242:
[----:B------:R-:W-:Y:S05]  /*238d0*/  BRA `(.L_x_9243) ;  /* 0xffffff44005c7947 */ /* 0x000fea000383ffff */
.L_x_8997:
        /* <DEDUP_REMOVED lines=8> */
.L_x_9245:
[----:B------:R-:W-:Y:S05]  /*23960*/  BSYNC B1 ;  /* 0x0000000000017941 */ /* 0x000fea0003800000 */
.L_x_9244:
        /* <DEDUP_REMOVED lines=8> */
.L_x_9246:
[----:B------:R-:W-:Y:S05]  /*239f0*/  BRA `(.L_x_9247) ;  /* 0xffffff44005c7947 */ /* 0x000fea000383ffff */
.L_x_8999:
[----:B------:R-:W-:Y:S02]  /*23a00*/  IMAD.MOV.U32 R13, RZ, RZ, R4 ;  /* 0x000000ffff0d7224 */ /* 0x000fe400078e0004 */
[----:B------:R-:W-:Y:S02]  /*23a10*/  IMAD.MOV.U32 R12, RZ, RZ, RZ ;  /* 0x000000ffff0c7224 */ /* 0x000fe400078e00ff */
[----:B------:R-:W-:Y:S02]  /*23a20*/  IMAD.MOV.U32 R11, RZ, RZ, 0x1c1f ;  /* 0x00001c1fff0b7424 */ /* 0x000fe400078e00ff */
[----:B------:R-:W-:-:S07]  /*23a30*/  IMAD.MOV.U32 R15, RZ, RZ, -0x1 ;  /* 0xffffffffff0f7424 */ /* 0x000fce00078e00ff */
[----:B------:R-:W-:Y:S05]  /*23a40*/  WARPSYNC.COLLECTIVE R15, `(.L_x_9248) ;  /* 0x000000000f087348 */ /* 0x000fea0003c00000 */
[----:B------:R0:W1:Y:S02]  /*23a50*/  SHFL.IDX P6, R14, R13, R12, R11 ;  /* 0x0000000c0d0e7389 */ /* 0x00006400000c000b */
[----:B01----:R-:W-:Y:S01]  /*23a60*/  ENDCOLLECTIVE ;  /* 0x000000000000791b */ /* 0x003fe20003800000 */
.L_x_9248:
[----:B------:R-:W-:Y:S02]  /*23a70*/  IMAD.MOV.U32 R13, RZ, RZ, R3 ;  /* 0x000000ffff0d7224 */ /* 0x000fe400078e0003 */
[----:B------:R-:W-:-:S07]  /*23a80*/  IMAD.MOV.U32 R0, RZ, RZ, R14 ;  /* 0x000000ffff007224 */ /* 0x000fce00078e000e */
[----:B------:R-:W-:Y:S05]  /*23a90*/  WARPSYNC.COLLECTIVE R15, `(.L_x_9249) ;  /* 0x000000000f087348 */ /* 0x000fea0003c00000 */
[----:B------:R0:W1:Y:S02]  /*23aa0*/  SHFL.IDX P6, R14, R13, R12, R11 ;  /* 0x0000000c0d0e7389 */ /* 0x00006400000c000b */
[----:B01----:R-:W-:Y:S01]  /*23ab0*/  ENDCOLLECTIVE ;  /* 0x000000000000791b */ /* 0x003fe20003800000 */
.L_x_9249:
[----:B------:R-:W-:Y:S05]  /*23ac0*/  BRA `(.L_x_9250) ;  /* 0xffffff4800187947 */ /* 0x000fea000383ffff */
.L_x_9002:
        /* <DEDUP_REMOVED lines=8> */
.L_x_9252:
[----:B------:R-:W-:Y:S05]  /*23b50*/  BSYNC B1 ;  /* 0x0000000000017941 */ /* 0x000fea0003800000 */
.L_x_9251:
        /* <DEDUP_REMOVED lines=8> */
.L_x_9253:
[----:B------:R-:W-:Y:S05]  /*23be0*/  BRA `(.L_x_9254) ;  /* 0xffffff4c002c7947 */ /* 0x000fea000383ffff */
.L_x_9006:
[----:B------:R-:W-:Y:S02]  /*23bf0*/  IMAD.MOV.U32 R13, RZ, RZ, R4 ;  /* 0x000000ffff0d7224 */ /* 0x000fe400078e0004 */
[----:B------:R-:W-:Y:S02]  /*23c00*/  IMAD.MOV.U32 R12, RZ, RZ, RZ ;  /* 0x000000ffff0c7224 */ /* 0x000fe400078e00ff */
[----:B------:R-:W-:Y:S02]  /*23c10*/  IMAD.MOV.U32 R11, RZ, RZ, 0x181f ;  /* 0x0000181fff0b7424 */ /* 0x000fe400078e00ff */
[----:B------:R-:W-:-:S07]  /*23c20*/  IMAD.MOV.U32 R15, RZ, RZ, -0x1 ;  /* 0xffffffffff0f7424 */ /* 0x000fce00078e00ff */
[----:B0-----:R-:W-:Y:S05]  /*23c30*/  WARPSYNC.COLLECTIVE R15, `(.L_x_9255) ;  /* 0x000000000f087348 */ /* 0x001fea0003c00000 */
[----:B------:R1:W2:Y:S02]  /*23c40*/  SHFL.IDX P6, R14, R13, R12, R11 ;  /* 0x0000000c0d0e7389 */ /* 0x0002a400000c000b */
[----:B012---:R-:W-:Y:S01]  /*23c50*/  ENDCOLLECTIVE ;  /* 0x000000000000791b */ /* 0x007fe20003800000 */
.L_x_9255:
[----:B------:R-:W-:Y:S02]  /*23c60*/  IMAD.MOV.U32 R13, RZ, RZ, R0 ;  /* 0x000000ffff0d7224 */ /* 0x000fe400078e0000 */
[----:B------:R-:W-:-:S07]  /*23c70*/  IMAD.MOV.U32 R3, RZ, RZ, R14 ;  /* 0x000000ffff037224 */ /* 0x000fce00078e000e */
[----:B------:R-:W-:Y:S05]  /*23c80*/  WARPSYNC.COLLECTIVE R15, `(.L_x_9256) ;  /* 0x000000000f087348 */ /* 0x000fea0003c00000 */
[----:B------:R0:W1:Y:S02]  /*23c90*/  SHFL.IDX P6, R14, R13, R12, R11 ;  /* 0x0000000c0d0e7389 */ /* 0x00006400000c000b */
[----:B01----:R-:W-:Y:S01]  /*23ca0*/  ENDCOLLECTIVE ;  /* 0x000000000000791b */ /* 0x003fe20003800000 */
.L_x_9256:
[----:B------:R-:W-:Y:S05]  /*23cb0*/  BRA `(.L_x_9257) ;  /* 0xffffff58003c7947 */ /* 0x000fea000383ffff */
.L_x_9009:
        /* <DEDUP_REMOVED lines=8> */
.L_x_9259:
[----:B------:R-:W-:Y:S05]  /*23d40*/  BSYNC B1 ;  /* 0x0000000000017941 */ /* 0x000fea0003800000 */
.L_x_9258:
        /* <DEDUP_REMOVED lines=8> */
.L_x_9260:
[----:B------:R-:W-:Y:S05]  /*23dd0*/  BRA `(.L_x_9261) ;  /* 0xffffff58003c7947 */ /* 0x000fea000383ffff */
.L_x_9012:
        /* <DEDUP_REMOVED lines=8> */
.L_x_9263:
[----:B------:R-:W-:Y:S05]  /*23e60*/  BSYNC B1 ;  /* 0x0000000000017941 */ /* 0x000fea0003800000 */
.L_x_9262:
        /* <DEDUP_REMOVED lines=8> */
.L_x_9264:
[----:B------:R-:W-:Y:S05]  /*23ef0*/  BRA `(.L_x_9265) ;  /* 0xffffff58003c7947 */ /* 0x000fea000383ffff */
.L_x_9015:
        /* <DEDUP_REMOVED lines=8> */
.L_x_9267:
[----:B------:R-:W-:Y:S05]  /*23f80*/  BSYNC B1 ;  /* 0x0000000000017941 */ /* 0x000fea0003800000 */
.L_x_9266:
        /* <DEDUP_REMOVED lines=8> */
.L_x_9268:
[----:B------:R-:W-:Y:S05]  /*24010*/  BRA `(.L_x_9269) ;  /* 0xffffff58003c7947 */ /* 0x000fea000383ffff */
.L_x_9034:
        /* <DEDUP_REMOVED lines=11> */
.L_x_9271:
[----:B------:R-:W-:Y:S05]  /*240d0*/  BSYNC B1 ;  /* 0x0000000000017941 */ /* 0x000fea0003800000 */
.L_x_9270:
[----:B------:R-:W-:Y:S05]  /*240e0*/  BRA `(.L_x_9272) ;  /* 0xffffff7400bc7947 */ /* 0x000fea000383ffff */
.L_x_9036:
[----:B------:R-:W-:Y:S01]  /*240f0*/  BSSY B1, `(.L_x_9273) ;  /* 0x0000006000017945 */ /* 0x000fe20003800000 */
[----:B------:R-:W-:-:S07]  /*24100*/  IMAD.MOV.U32 R15, RZ, RZ, -0x1 ;  /* 0xffffffffff0f7424 */ /* 0x000fce00078e00ff */
[----:B0-----:R-:W-:Y:S05]  /*24110*/  WARPSYNC.COLLECTIVE R15, `(.L_x_9274) ;  /* 0x000000000f0c7348 */ /* 0x001fea0003c00000 */
[----:B------:R-:W-:Y:S02]  /*24120*/  ELECT P6, UR62, PT ;  /* 0x00000000003e782f */ /* 0x000fe400038c0000 */
[----:B------:R-:W-:Y:S01]  /*24130*/  MOV R14, UR62 ;  /* 0x0000003e000e7c02 */ /* 0x000fe20008000f00 */
[----:B0-----:R-:W-:Y:S10]  /*24140*/  ENDCOLLECTIVE ;  /* 0x000000000000791b */ /* 0x001ff40003800000 */
.L_x_9274:
[----:B------:R-:W-:Y:S05]  /*24150*/  BSYNC B1 ;  /* 0x0000000000017941 */ /* 0x000fea0003800000 */
.L_x_9273:
[----:B------:R-:W-:Y:S01]  /*24160*/  PLOP3.LUT P1, PT, P6, PT, PT, 0x80, 0x0 ;  /* 0x000000000000781c */ /* 0x000fe2000372f070 */
[----:B------:R-:W-:-:S12]  /*24170*/  BRA `(.L_x_9035) ;  /* 0xffffff7400b07947 */ /* 0x000fd8000383ffff */
.L_x_9038:
[----:B0-----:R0:W1:Y:S02]  /*24180*/  SYNCS.PHASECHK.TRANS64.TRYWAIT P0, [R18+URZ+0x28820], R2 ;  /* 0x02882002120075a7 */ /* 0x001064000800017f */
[----:B-1----:R-:W-:Y:S05]  /*24190*/  @!P0 NANOSLEEP.SYNCS 0x989680 ;  /* 0x009896800000895d */ /* 0x002fea0003900000 */
[----:B------:R-:W1:Y:S02]  /*241a0*/  @!P0 SYNCS.PHASECHK.TRANS64 P0, [R18+URZ+0x28820], R2 ;  /* 0x02882002120085a7 */ /* 0x000e64000800007f */
[----:B-1----:R-:W-:Y:S05]  /*241b0*/  @!P0 BRA `(.L_x_9038) ;  /* 0xfffffffc00f08947 */ /* 0x002fea000383ffff */
[----:B------:R-:W-:Y:S05]  /*241c0*/  BRA `(.L_x_9275) ;  /* 0xffffff7400c07947 */ /* 0x000fea000383ffff */
.L_x_9042:
[----:B-1----:R1:W2:Y:S02]  /*241d0*/  SYNCS.PHASECHK.TRANS64.TRYWAIT P0, [R5+URZ+0x288a0], R8 ;  /* 0x0288a008050075a7 */ /* 0x0022a4000800017f */
[----:B--2---:R-:W-:Y:S05]  /*241e0*/  @!P0 NANOSLEEP.SYNCS 0x989680 ;  /* 0x009896800000895d */ /* 0x004fea0003900000 */
[----:B------:R-:W2:Y:S02]  /*241f0*/  @!P0 SYNCS.PHASECHK.TRANS64 P0, [R5+URZ+0x288a0], R8 ;  /* 0x0288a008050085a7 */ /* 0x000ea4000800007f */
[----:B--2---:R-:W-:Y:S05]  /*24200*/  @!P0 BRA `(.L_x_9042) ;  /* 0xfffffffc00f08947 */ /* 0x004fea000383ffff */
[----:B------:R-:W-:Y:S05]  /*24210*/  BRA `(.L_x_9276) ;  /* 0xffffff7400e07947 */ /* 0x000fea000383ffff */
.L_x_9048:
[----:B0-----:R0:W2:Y:S02]  /*24220*/  SYNCS.PHASECHK.TRANS64.TRYWAIT P0, [R5+URZ+0x288c0], R8 ;  /* 0x0288c008050075a7 */ /* 0x0010a4000800017f */
[----:B--2---:R-:W-:Y:S05]  /*24230*/  @!P0 NANOSLEEP.SYNCS 0x989680 ;  /* 0x009896800000895d */ /* 0x004fea0003900000 */
[----:B------:R-:W2:Y:S02]  /*24240*/  @!P0 SYNCS.PHASECHK.TRANS64 P0, [R5+URZ+0x288c0], R8 ;  /* 0x0288c008050085a7 */ /* 0x000ea4000800007f */
[----:B--2---:R-:W-:Y:S05]  /*24250*/  @!P0 BRA `(.L_x_9048) ;  /* 0xfffffffc00f08947 */ /* 0x004fea000383ffff */
[----:B------:R-:W-:Y:S05]  /*24260*/  BRA `(.L_x_9277) ;  /* 0xffffff7800a07947 */ /* 0x000fea000383ffff */
.L_x_9056:
[----:B0-----:R0:W1:Y:S02]  /*24270*/  SYNCS.PHASECHK.TRANS64.TRYWAIT P0, [R6+URZ+0x288a0], R5 ;  /* 0x0288a005060075a7 */ /* 0x001064000800017f */
[----:B-1----:R-:W-:Y:S05]  /*24280*/  @!P0 NANOSLEEP.SYNCS 0x989680 ;  /* 0x009896800000895d */ /* 0x002fea0003900000 */
[----:B------:R-:W1:Y:S02]  /*24290*/  @!P0 SYNCS.PHASECHK.TRANS64 P0, [R6+URZ+0x288a0], R5 ;  /* 0x0288a005060085a7 */ /* 0x000e64000800007f */
[----:B-1----:R-:W-:Y:S05]  /*242a0*/  @!P0 BRA `(.L_x_9056) ;  /* 0xfffffffc00f08947 */ /* 0x002fea000383ffff */
[----:B------:R-:W-:Y:S05]  /*242b0*/  BRA `(.L_x_9278) ;  /* 0xffffff7c00b07947 */ /* 0x000fea000383ffff */
.L_x_9062:
[----:B-1----:R1:W2:Y:S02]  /*242c0*/  SYNCS.PHASECHK.TRANS64.TRYWAIT P0, [R6+URZ+0x288c0], R5 ;  /* 0x0288c005060075a7 */ /* 0x0022a4000800017f */
[----:B--2---:R-:W-:Y:S05]  /*242d0*/  @!P0 NANOSLEEP.SYNCS 0x989680 ;  /* 0x009896800000895d */ /* 0x004fea0003900000 */
[----:B------:R-:W2:Y:S02]  /*242e0*/  @!P0 SYNCS.PHASECHK.TRANS64 P0, [R6+URZ+0x288c0], R5 ;  /* 0x0288c005060085a7 */ /* 0x000ea4000800007f */
[----:B--2---:R-:W-:Y:S05]  /*242f0*/  @!P0 BRA `(.L_x_9062) ;  /* 0xfffffffc00f08947 */ /* 0x004fea000383ffff */
[----:B------:R-:W-:Y:S05]  /*24300*/  BRA `(.L_x_9279) ;  /* 0xffffff8000687947 */ /* 0x000fea000383ffff */
.L_x_9078:
        /* <DEDUP_REMOVED lines=11> */
.L_x_9281:
[----:B------:R-:W-:Y:S05]  /*243c0*/  BSYNC B0 ;  /* 0x0000000000007941 */ /* 0x000fea0003800000 */
.L_x_9280:
[----:B------:R-:W-:Y:S05]  /*243d0*/  BRA `(.L_x_9282) ;  /* 0xffffff8c009c7947 */ /* 0x000fea000383ffff */
.L_x_9080:
[----:B------:R-:W-:Y:S01]  /*243e0*/  BSSY B0, `(.L_x_9283) ;  /* 0x0000006000007945 */ /* 0x000fe20003800000 */
[----:B------:R-:W-:-:S07]  /*243f0*/  IMAD.MOV.U32 R15, RZ, RZ, -0x1 ;  /* 0xffffffffff0f7424 */ /* 0x000fce00078e00ff */
[----:B0-----:R-:W-:Y:S05]  /*24400*/  WARPSYNC.COLLECTIVE R15, `(.L_x_9284) ;  /* 0x000000000f0c7348 */ /* 0x001fea0003c00000 */
[----:B------:R-:W-:Y:S02]  /*24410*/  ELECT P6, UR62, PT ;  /* 0x00000000003e782f */ /* 0x000fe400038c0000 */
[----:B------:R-:W-:Y:S01]  /*24420*/  MOV R14, UR62 ;  /* 0x0000003e000e7c02 */ /* 0x000fe20008000f00 */
[----:B0-----:R-:W-:Y:S10]  /*24430*/  ENDCOLLECTIVE ;  /* 0x000000000000791b */ /* 0x001ff40003800000 */
.L_x_9284:
[----:B------:R-:W-:Y:S05]  /*24440*/  BSYNC B0 ;  /* 0x0000000000007941 */ /* 0x000fea0003800000 */
.L_x_9283:
[----:B------:R-:W-:Y:S05]  /*24450*/  BRA `(.L_x_9285) ;  /* 0xffffff8c00a87947 */ /* 0x000fea000383ffff */
.L_x_9082:
[----:B0-----:R0:W1:Y:S02]  /*24460*/  SYNCS.PHASECHK.TRANS64.TRYWAIT P0, [R0+URZ+0x28840], R2 ;  /* 0x02884002000075a7 */ /* 0x001064000800017f */
[----:B-1----:R-:W-:Y:S05]  /*24470*/  @!P0 NANOSLEEP.SYNCS 0x989680 ;  /* 0x009896800000895d */ /* 0x002fea0003900000 */
[----:B------:R-:W1:Y:S02]  /*24480*/  @!P0 SYNCS.PHASECHK.TRANS64 P0, [R0+URZ+0x28840], R2 ;  /* 0x02884002000085a7 */ /* 0x000e64000800007f */
[----:B-1----:R-:W-:Y:S05]  /*24490*/  @!P0 BRA `(.L_x_9082) ;  /* 0xfffffffc00f08947 */ /* 0x002fea000383ffff */
[----:B------:R-:W-:Y:S05]  /*244a0*/  BRA `(.L_x_9286) ;  /* 0xffffff9000087947 */ /* 0x000fea000383ffff */
.L_x_9086:
[----:B------:R-:W2:Y:S01]  /*244b0*/  LDL.LU R11, [R1+0x50] ;  /* 0x00005000010b7983 */ /* 0x000ea20000300800 */
[----:B------:R-:W-:Y:S02]  /*244c0*/  IMAD.MOV.U32 R13, RZ, RZ, R3 ;  /* 0x000000ffff0d7224 */ /* 0x000fe400078e0003 */
[----:B------:R-:W-:Y:S01]  /*244d0*/  IMAD.MOV.U32 R12, RZ, RZ, RZ ;  /* 0x000000ffff0c7224 */ /* 0x000fe200078e00ff */
[----:B------:R-:W1:Y:S01]  /*244e0*/  S2R R5, SR_TID.X ;  /* 0x0000000000057919 */ /* 0x000e620000002100 */
[----:B------:R-:W-:Y:S01]  /*244f0*/  IMAD.MOV.U32 R15, RZ, RZ, -0x1 ;  /* 0xffffffffff0f7424 */ /* 0x000fe200078e00ff */
[----:B-1----:R-:W-:-:S04]  /*24500*/  LOP3.LUT R5, R5, 0x7f, RZ, 0xc0, !PT ;  /* 0x0000007f05057812 */ /* 0x002fc800078ec0ff */
[----:B------:R-:W-:-:S05]  /*24510*/  SHF.R.U32.HI R0, RZ, 0x3, R5 ;  /* 0x00000003ff007819 */ /* 0x000fca0000011605 */
[----:B------:R-:W-:-:S04]  /*24520*/  IMAD R0, R10, 0x80, R0 ;  /* 0x000000800a007824 */ /* 0x000fc800078e0200 */
[----:B------:R-:W-:Y:S02]  /*24530*/  VIADD R5, R0, 0x10 ;  /* 0x0000001000057836 */ /* 0x000fe40000000000 */
[----:B--2---:R-:W-:Y:S02]  /*24540*/  IMAD R2, R11, R7, RZ ;  /* 0x000000070b027224 */ /* 0x004fe400078e02ff */
[----:B------:R-:W-:-:S03]  /*24550*/  IMAD.MOV.U32 R11, RZ, RZ, 0x181f ;  /* 0x0000181fff0b7424 */ /* 0x000fc600078e00ff */
[----:B------:R-:W-:-:S13]  /*24560*/  ISETP.GE.AND P2, PT, R0, R2, PT ;  /* 0x000000020000720c */ /* 0x000fda0003f46270 */
[----:B0----5:R-:W-:Y:S05]  /*24570*/  WARPSYNC.COLLECTIVE R15, `(.L_x_9287) ;  /* 0x000000000f087348 */ /* 0x021fea0003c00000 */
[----:B------:R1:W2:Y:S02]  /*24580*/  SHFL.IDX P6, R14, R13, R12, R11 ;  /* 0x0000000c0d0e7389 */ /* 0x0002a400000c000b */
[----:B012--5:R-:W-:Y:S01]  /*24590*/  ENDCOLLECTIVE ;  /* 0x000000000000791b */ /* 0x027fe20003800000 */
.L_x_9287:
[----:B------:R-:W-:Y:S02]  /*245a0*/  IMAD.MOV.U32 R13, RZ, RZ, R4 ;  /* 0x000000ffff0d7224 */ /* 0x000fe400078e0004 */
[----:B------:R-:W-:-:S07]  /*245b0*/  IMAD.MOV.U32 R6, RZ, RZ, R14 ;  /* 0x000000ffff067224 */ /* 0x000fce00078e000e */
[----:B------:R-:W-:Y:S05]  /*245c0*/  WARPSYNC.COLLECTIVE R15, `(.L_x_9288) ;  /* 0x000000000f087348 */ /* 0x000fea0003c00000 */
[----:B------:R0:W1:Y:S02]  /*245d0*/  SHFL.IDX P6, R14, R13, R12, R11 ;  /* 0x0000000c0d0e7389 */ /* 0x00006400000c000b */
[----:B01----:R-:W-:Y:S01]  /*245e0*/  ENDCOLLECTIVE ;  /* 0x000000000000791b */ /* 0x003fe20003800000 */
.L_x_9288:
[----:B------:R-:W-:Y:S02]  /*245f0*/  IMAD.MOV.U32 R13, RZ, RZ, R3 ;  /* 0x000000ffff0d7224 */ /* 0x000fe400078e0003 */
[----:B------:R-:W-:Y:S02]  /*24600*/  IMAD.MOV.U32 R12, RZ, RZ, 0x1 ;  /* 0x00000001ff0c7424 */ /* 0x000fe400078e00ff */
[----:B------:R-:W-:-:S07]  /*24610*/  IMAD.MOV.U32 R7, RZ, RZ, R14 ;  /* 0x000000ffff077224 */ /* 0x000fce00078e000e */
[----:B------:R-:W-:Y:S05]  /*24620*/  WARPSYNC.COLLECTIVE R15, `(.L_x_9289) ;  /* 0x000000000f087348 */ /* 0x000fea0003c00000 */
[----:B------:R0:W1:Y:S02]  /*24630*/  SHFL.IDX P6, R14, R13, R12, R11 ;  /* 0x0000000c0d0e7389 */ /* 0x00006400000c000b */
[----:B01----:R-:W-:Y:S01]  /*24640*/  ENDCOLLECTIVE ;  /* 0x000000000000791b */ /* 0x003fe20003800000 */
.L_x_9289:
        /* <DEDUP_REMOVED lines=16> */
.L_x_9290:
[----:B------:R-:W-:Y:S02]  /*24750*/  IMAD.MOV.U32 R13, RZ, RZ, R3 ;  /* 0x000000ffff0d7224 */ /* 0x000fe400078e0003 */
[----:B------:R-:W-:Y:S02]  /*24760*/  IMAD.MOV.U32 R12, RZ, RZ, 0x2 ;  /* 0x00000002ff0c7424 */ /* 0x000fe400078e00ff */
[----:B------:R-:W-:-:S07]  /*24770*/  IMAD.MOV.U32 R5, RZ, RZ, R14 ;  /* 0x000000ffff057224 */ /* 0x000fce00078e000e */
[----:B------:R-:W-:Y:S05]  /*24780*/  WARPSYNC.COLLECTIVE R15, `(.L_x_9291) ;  /* 0x000000000f087348 */ /* 0x000fea0003c00000 */
[----:B------:R0:W1:Y:S02]  /*24790*/  SHFL.IDX P6, R14, R13, R12, R11 ;  /* 0x0000000c0d0e7389 */ /* 0x00006400000c000b */
[----:B01----:R-:W-:Y:S01]  /*247a0*/  ENDCOLLECTIVE ;  /* 0x000000000000791b */ /* 0x003fe20003800000 */
.L_x_9291:
        /* <DEDUP_REMOVED lines=16> */
.L_x_9292:
[----:B------:R-:W-:Y:S02]  /*248b0*/  IMAD.MOV.U32 R13, RZ, RZ, R3 ;  /* 0x000000ffff0d7224 */ /* 0x000fe400078e0003 */
[----:B------:R-:W-:Y:S02]  /*248c0*/  IMAD.MOV.U32 R12, RZ, RZ, 0x3 ;  /* 0x00000003ff0c7424 */ /* 0x000fe400078e00ff */
[----:B------:R-:W-:-:S07]  /*248d0*/  IMAD.MOV.U32 R5, RZ, RZ, R14 ;  /* 0x000000ffff057224 */ /* 0x000fce00078e000e */
[----:B------:R-:W-:Y:S05]  /*248e0*/  WARPSYNC.COLLECTIVE R15, `(.L_x_9293) ;  /* 0x000000000f087348 */ /* 0x000fea0003c00000 */
[----:B------:R0:W1:Y:S02]  /*248f0*/  SHFL.IDX P6, R14, R13, R12, R11 ;  /* 0x0000000c0d0e7389 */ /* 0x00006400000c000b */
[----:B01----:R-:W-:Y:S01]  /*24900*/  ENDCOLLECTIVE ;  /* 0x000000000000791b */ /* 0x003fe20003800000 */
.L_x_9293:
        /* <DEDUP_REMOVED lines=16> */
.L_x_9294:
[----:B------:R-:W-:Y:S02]  /*24a10*/  IMAD.MOV.U32 R13, RZ, RZ, R3 ;  /* 0x000000ffff0d7224 */ /* 0x000fe400078e0003 */
[----:B------:R-:W-:Y:S02]  /*24a20*/  IMAD.MOV.U32 R12, RZ, RZ, 0x4 ;  /* 0x00000004ff0c7424 */ /* 0x000fe400078e00ff */
[----:B------:R-:W-:-:S07]  /*24a30*/  IMAD.MOV.U32 R5, RZ, RZ, R14 ;  /* 0x000000ffff057224 */ /* 0x000fce00078e000e */
[----:B------:R-:W-:Y:S05]  /*24a40*/  WARPSYNC.COLLECTIVE R15, `(.L_x_9295) ;  /* 0x000000000f087348 */ /* 0x000fea0003c00000 */
[----:B------:R0:W1:Y:S02]  /*24a50*/  SHFL.IDX P6, R14, R13, R12, R11 ;  /* 0x0000000c0d0e7389 */ /* 0x00006400000c000b */
[----:B01----:R-:W-:Y:S01]  /*24a60*/  ENDCOLLECTIVE ;  /* 0x000000000000791b */ /* 0x003fe20003800000 */
.L_x_9295:
        /* <DEDUP_REMOVED lines=16> */
.L_x_9296:
[----:B------:R-:W-:Y:S02]  /*24b70*/  IMAD.MOV.U32 R13, RZ, RZ, R3 ;  /* 0x000000ffff0d7224 */ /* 0x000fe400078e0003 */
[----:B------:R-:W-:Y:S02]  /*24b80*/  IMAD.MOV.U32 R12, RZ, RZ, 0x5 ;  /* 0x00000005ff0c7424 */ /* 0x000fe400078e00ff */
[----:B------:R-:W-:-:S07]  /*24b90*/  IMAD.MOV.U32 R5, RZ, RZ, R14 ;  /* 0x000000ffff057224 */ /* 0x000fce00078e000e */
[----:B------:R-:W-:Y:S05]  /*24ba0*/  WARPSYNC.COLLECTIVE R15, `(.L_x_9297) ;  /* 0x000000000f087348 */ /* 0x000fea0003c00000 */
[----:B------:R0:W1:Y:S02]  /*24bb0*/  SHFL.IDX P6, R14, R13, R12, R11 ;  /* 0x0000000c0d0e7389 */ /* 0x00006400000c000b */
[----:B01----:R-:W-:Y:S01]  /*24bc0*/  ENDCOLLECTIVE ;  /* 0x000000000000791b */ /* 0x003fe20003800000 */
.L_x_9297:
        /* <DEDUP_REMOVED lines=16> */
.L_x_9298:
[----:B------:R-:W-:Y:S02]  /*24cd0*/  IMAD.MOV.U32 R13, RZ, RZ, R3 ;  /* 0x000000ffff0d7224 */ /* 0x000fe400078e0003 */
[----:B------:R-:W-:Y:S02]  /*24ce0*/  IMAD.MOV.U32 R12, RZ, RZ, 0x6 ;  /* 0x00000006ff0c7424 */ /* 0x000fe400078e00ff */
[----:B------:R-:W-:-:S07]  /*24cf0*/  IMAD.MOV.U32 R5, RZ, RZ, R14 ;  /* 0x000000ffff057224 */ /* 0x000fce00078e000e */
[----:B------:R-:W-:Y:S05]  /*24d00*/  WARPSYNC.COLLECTIVE R15, `(.L_x_9299) ;  /* 0x000000000f087348 */ /* 0x000fea0003c00000 */
[----:B------:R0:W1:Y:S02]  /*24d10*/  SHFL.IDX P6, R14, R13, R12, R11 ;  /* 0x0000000c0d0e7389 */ /* 0x00006400000c000b */
[----:B01----:R-:W-:Y:S01]  /*24d20*/  ENDCOLLECTIVE ;  /* 0x000000000000791b */ /* 0x003fe20003800000 */
.L_x_9299:
        /* <DEDUP_REMOVED lines=16> */
.L_x_9300:
[----:B------:R-:W-:Y:S02]  /*24e30*/  IMAD.MOV.U32 R13, RZ, RZ, R3 ;  /* 0x000000ffff0d7224 */ /* 0x000fe400078e0003 */
[----:B------:R-:W-:Y:S02]  /*24e40*/  IMAD.MOV.U32 R12, RZ, RZ, 0x7 ;  /* 0x00000007ff0c7424 */ /* 0x000fe400078e00ff */
[----:B------:R-:W-:-:S07]  /*24e50*/  IMAD.MOV.U32 R5, RZ, RZ, R14 ;  /* 0x000000ffff057224 */ /* 0x000fce00078e000e */
[----:B------:R-:W-:Y:S05]  /*24e60*/  WARPSYNC.COLLECTIVE R15, `(.L_x_9301) ;  /* 0x000000000f087348 */ /* 0x000fea0003c00000 */
[----:B------:R0:W1:Y:S02]  /*24e70*/  SHFL.IDX P6, R14, R13, R12, R11 ;  /* 0x0000000c0d0e7389 */ /* 0x00006400000c000b */
[----:B01----:R-:W-:Y:S01]  /*24e80*/  ENDCOLLECTIVE ;  /* 0x000000000000791b */ /* 0x003fe20003800000 */
.L_x_9301:
        /* <DEDUP_REMOVED lines=14> */
.L_x_9302:
[----:B------:R-:W-:Y:S01]  /*24f70*/  IMAD.MOV.U32 R3, RZ, RZ, R14 ;  /* 0x000000ffff037224 */ /* 0x000fe200078e000e */
[----:B------:R-:W-:Y:S06]  /*24f80*/  BRA `(.L_x_9303) ;  /* 0xffffff9000b07947 */ /* 0x000fec000383ffff */
.L_x_9091:
[----:B----4-:R4:W0:Y:S02]  /*24f90*/  SYNCS.PHASECHK.TRANS64.TRYWAIT P0, [R18+URZ+0x28820], R0 ;  /* 0x02882000120075a7 */ /* 0x010824000800017f */
[----:B0-----:R-:W-:Y:S05]  /*24fa0*/  @!P0 NANOSLEEP.SYNCS 0x989680 ;  /* 0x009896800000895d */ /* 0x001fea0003900000 */
[----:B------:R-:W0:Y:S02]  /*24fb0*/  @!P0 SYNCS.PHASECHK.TRANS64 P0, [R18+URZ+0x28820], R0 ;  /* 0x02882000120085a7 */ /* 0x000e24000800007f */
[----:B0-----:R-:W-:Y:S05]  /*24fc0*/  @!P0 BRA `(.L_x_9091) ;  /* 0xfffffffc00f08947 */ /* 0x001fea000383ffff */
[----:B------:R-:W-:Y:S05]  /*24fd0*/  BRA `(.L_x_9304) ;  /* 0xffffff94001c7947 */ /* 0x000fea000383ffff */
.L_x_9100:
[----:B--2---:R2:W3:Y:S02]  /*24fe0*/  SYNCS.PHASECHK.TRANS64.TRYWAIT P0, [R3+URZ+0x28840], R2 ;  /* 0x02884002030075a7 */ /* 0x0044e4000800017f */
[----:B---3--:R-:W-:Y:S05]  /*24ff0*/  @!P0 NANOSLEEP.SYNCS 0x989680 ;  /* 0x009896800000895d */ /* 0x008fea0003900000 */
[----:B------:R-:W3:Y:S02]  /*25000*/  @!P0 SYNCS.PHASECHK.TRANS64 P0, [R3+URZ+0x28840], R2 ;  /* 0x02884002030085a7 */ /* 0x000ee4000800007f */
[----:B---3--:R-:W-:Y:S05]  /*25010*/  @!P0 BRA `(.L_x_9100) ;  /* 0xfffffffc00f08947 */ /* 0x008fea000383ffff */
[----:B------:R-:W-:Y:S05]  /*25020*/  BRA `(.L_x_9305) ;  /* 0xffffff9400f87947 */ /* 0x000fea000383ffff */
.L_x_9106:
[----:B-1----:R1:W2:Y:S02]  /*25030*/  SYNCS.PHASECHK.TRANS64.TRYWAIT P0, [R2+URZ+0x28860], R3 ;  /* 0x02886003020075a7 */ /* 0x0022a4000800017f */
[----:B--2---:R-:W-:Y:S05]  /*25040*/  @!P0 NANOSLEEP.SYNCS 0x989680 ;  /* 0x009896800000895d */ /* 0x004fea0003900000 */
[----:B------:R-:W2:Y:S02]  /*25050*/  @!P0 SYNCS.PHASECHK.TRANS64 P0, [R2+URZ+0x28860], R3 ;  /* 0x02886003020085a7 */ /* 0x000ea4000800007f */
[----:B--2---:R-:W-:Y:S05]  /*25060*/  @!P0 BRA `(.L_x_9106) ;  /* 0xfffffffc00f08947 */ /* 0x004fea000383ffff */
[----:B------:R-:W-:Y:S05]  /*25070*/  BRA `(.L_x_9306) ;  /* 0xffffff9800c87947 */ /* 0x000fea000383ffff */
.L_x_9116:
[----:B--2---:R2:W3:Y:S02]  /*25080*/  SYNCS.PHASECHK.TRANS64.TRYWAIT P0, [R3+URZ+0x28840], R2 ;  /* 0x02884002030075a7 */ /* 0x0044e4000800017f */
[----:B---3--:R-:W-:Y:S05]  /*25090*/  @!P0 NANOSLEEP.SYNCS 0x989680 ;  /* 0x009896800000895d */ /* 0x008fea0003900000 */
[----:B------:R-:W3:Y:S02]  /*250a0*/  @!P0 SYNCS.PHASECHK.TRANS64 P0, [R3+URZ+0x28840], R2 ;  /* 0x02884002030085a7 */ /* 0x000ee4000800007f */
[----:B---3--:R-:W-:Y:S05]  /*250b0*/  @!P0 BRA `(.L_x_9116) ;  /* 0xfffffffc00f08947 */ /* 0x008fea000383ffff */
[----:B------:R-:W-:Y:S05]  /*250c0*/  BRA `(.L_x_9307) ;  /* 0xffffffa000607947 */ /* 0x000fea000383ffff */
.L_x_9122:
[----:B-1----:R1:W2:Y:S02]  /*250d0*/  SYNCS.PHASECHK.TRANS64.TRYWAIT P0, [R2+URZ+0x28860], R3 ;  /* 0x02886003020075a7 */ /* 0x0022a4000800017f */
[----:B--2---:R-:W-:Y:S05]  /*250e0*/  @!P0 NANOSLEEP.SYNCS 0x989680 ;  /* 0x009896800000895d */ /* 0x004fea0003900000 */
[----:B------:R-:W2:Y:S02]  /*250f0*/  @!P0 SYNCS.PHASECHK.TRANS64 P0, [R2+URZ+0x28860], R3 ;  /* 0x02886003020085a7 */ /* 0x000ea4000800007f */
[----:B--2---:R-:W-:Y:S05]  /*25100*/  @!P0 BRA `(.L_x_9122) ;  /* 0xfffffffc00f08947 */ /* 0x004fea000383ffff */
[----:B------:R-:W-:Y:S05]  /*25110*/  BRA `(.L_x_9308) ;  /* 0xffffffa400307947 */ /* 0x000fea000383ffff */
.L_x_9132:
[----:B---3--:R3:W4:Y:S02]  /*25120*/  SYNCS.PHASECHK.TRANS64.TRYWAIT P0, [R2+URZ+0x28840], R3 ;  /* 0x02884003020075a7 */ /* 0x008724000800017f */
[----:B----4-:R-:W-:Y:S05]  /*25130*/  @!P0 NANOSLEEP.SYNCS 0x989680 ;  /* 0x009896800000895d */ /* 0x010fea0003900000 */
[----:B------:R-:W4:Y:S02]  /*25140*/  @!P0 SYNCS.PHASECHK.TRANS64 P0, [R2+URZ+0x28840], R3 ;  /* 0x02884003020085a7 */ /* 0x000f24000800007f */
[----:B----4-:R-:W-:Y:S05]  /*25150*/  @!P0 BRA `(.L_x_9132) ;  /* 0xfffffffc00f08947 */ /* 0x010fea000383ffff */
[----:B------:R-:W-:Y:S05]  /*25160*/  BRA `(.L_x_9309) ;  /* 0xffffffa800a07947 */ /* 0x000fea000383ffff */
.L_x_9138:
[----:B-1----:R1:W2:Y:S02]  /*25170*/  SYNCS.PHASECHK.TRANS64.TRYWAIT P0, [R2+URZ+0x28860], R5 ;  /* 0x02886005020075a7 */ /* 0x0022a4000800017f */
[----:B--2---:R-:W-:Y:S05]  /*25180*/  @!P0 NANOSLEEP.SYNCS 0x989680 ;  /* 0x009896800000895d */ /* 0x004fea0003900000 */
[----:B------:R-:W2:Y:S02]  /*25190*/  @!P0 SYNCS.PHASECHK.TRANS64 P0, [R2+URZ+0x28860], R5 ;  /* 0x02886005020085a7 */ /* 0x000ea4000800007f */
[----:B--2---:R-:W-:Y:S05]  /*251a0*/  @!P0 BRA `(.L_x_9138) ;  /* 0xfffffffc00f08947 */ /* 0x004fea000383ffff */
[----:B------:R-:W-:Y:S05]  /*251b0*/  BRA `(.L_x_9310) ;  /* 0xffffffac006c7947 */ /* 0x000fea000383ffff */
.L_x_9150:
[----:B---3--:R3:W4:Y:S02]  /*251c0*/  SYNCS.PHASECHK.TRANS64.TRYWAIT P0, [R0+URZ+0x28860], R2 ;  /* 0x02886002000075a7 */ /* 0x008724000800017f */
[----:B----4-:R-:W-:Y:S05]  /*251d0*/  @!P0 NANOSLEEP.SYNCS 0x989680 ;  /* 0x009896800000895d */ /* 0x010fea0003900000 */
[----:B------:R-:W4:Y:S02]  /*251e0*/  @!P0 SYNCS.PHASECHK.TRANS64 P0, [R0+URZ+0x28860], R2 ;  /* 0x02886002000085a7 */ /* 0x000f24000800007f */
[----:B----4-:R-:W-:Y:S05]  /*251f0*/  @!P0 BRA `(.L_x_9150) ;  /* 0xfffffffc00f08947 */ /* 0x010fea000383ffff */
[----:B------:R-:W-:Y:S05]  /*25200*/  BRA `(.L_x_9311) ;  /* 0xffffffb000c47947 */ /* 0x000fea000383ffff */
.L_x_9158:
[----:B----4-:R-:W4:Y:S01]  /*25210*/  LDL R0, [R1] ;  /* 0x0000000001007983 */ /* 0x010f220000100800 */
[----:B------:R-:W-:Y:S01]  /*25220*/  BSSY B0, `(.L_x_9312) ;  /* 0x0000008000007945 */ /* 0x000fe20003800000 */
[----:B------:R-:W-:Y:S02]  /*25230*/  IMAD.MOV.U32 R12, RZ, RZ, RZ ;  /* 0x000000ffff0c7224 */ /* 0x000fe400078e00ff */
[----:B------:R-:W-:Y:S02]  /*25240*/  IMAD.MOV.U32 R11, RZ, RZ, 0x1f ;  /* 0x0000001fff0b7424 */ /* 0x000fe400078e00ff */
[----:B------:R-:W-:Y:S02]  /*25250*/  IMAD.MOV.U32 R15, RZ, RZ, -0x1 ;  /* 0xffffffffff0f7424 */ /* 0x000fe400078e00ff */
[----:B----4-:R-:W-:-:S07]  /*25260*/  IMAD.MOV.U32 R13, RZ, RZ, R0 ;  /* 0x000000ffff0d7224 */ /* 0x010fce00078e0000 */
[----:B0-23--:R-:W-:Y:S05]  /*25270*/  WARPSYNC.COLLECTIVE R15, `(.L_x_9313) ;  /* 0x000000000f087348 */ /* 0x00dfea0003c00000 */
[----:B------:R1:W4:Y:S02]  /*25280*/  SHFL.IDX P6, R14, R13, R12, R11 ;  /* 0x0000000c0d0e7389 */ /* 0x00032400000c000b */
[----:B01234-:R-:W-:Y:S01]  /*25290*/  ENDCOLLECTIVE ;  /* 0x000000000000791b */ /* 0x01ffe20003800000 */
.L_x_9313:
[----:B------:R-:W-:Y:S05]  /*252a0*/  BSYNC B0 ;  /* 0x0000000000007941 */ /* 0x000fea0003800000 */
.L_x_9312:
        /* <DEDUP_REMOVED lines=10> */
.L_x_9314:
        /* <DEDUP_REMOVED lines=24> */
.L_x_9315:
        /* <DEDUP_REMOVED lines=9> */
.L_x_9316:
        /* <DEDUP_REMOVED lines=8> */
.L_x_9317:
        /* <DEDUP_REMOVED lines=8> */
.L_x_9318:
        /* <DEDUP_REMOVED lines=8> */
.L_x_9319:
        /* <DEDUP_REMOVED lines=9> */
.L_x_9320:
[----:B------:R-:W-:Y:S01]  /*25770*/  IMAD.MOV.U32 R9, RZ, RZ, R14 ;  /* 0x000000ffff097224 */ /* 0x000fe200078e000e */
[----:B------:R-:W-:Y:S06]  /*25780*/  BRA `(.L_x_9321) ;  /* 0xffffffb4004c7947 */ /* 0x000fec000383ffff */
.L_x_9161:
        /* <DEDUP_REMOVED lines=8> */
.L_x_9323:
[----:B------:R-:W-:Y:S05]  /*25810*/  BSYNC B0 ;  /* 0x0000000000007941 */ /* 0x000fea0003800000 */
.L_x_9322:
        /* <DEDUP_REMOVED lines=12> */
.L_x_9324:
        /* <DEDUP_REMOVED lines=8> */
.L_x_9325:
        /* <DEDUP_REMOVED lines=8> */
.L_x_9326:
        /* <DEDUP_REMOVED lines=8> */
.L_x_9327:
        /* <DEDUP_REMOVED lines=9> */
.L_x_9328:
[----:B------:R-:W-:Y:S01]  /*25af0*/  IMAD.MOV.U32 R9, RZ, RZ, R14 ;  /* 0x000000ffff097224 */ /* 0x000fe200078e000e */
[----:B------:R-:W-:Y:S06]  /*25b00*/  BRA `(.L_x_9329) ;  /* 0xffffffb4001c7947 */ /* 0x000fec000383ffff */
.L_x_9163:
[----:B------:R-:W-:Y:S01]  /*25b10*/  BSSY B0, `(.L_x_9330) ;  /* 0x0000006000007945 */ /* 0x000fe20003800000 */
[----:B------:R-:W-:Y:S01]  /*25b20*/  PLOP3.LUT P6, PT, P6, PT, PT, 0x8, 0x0 ;  /* 0x000000000000781c */ /* 0x000fe200037ce170 */
[----:B------:R-:W-:-:S12]  /*25b30*/  IMAD.MOV.U32 R15, RZ, RZ, -0x1 ;  /* 0xffffffffff0f7424 */ /* 0x000fd800078e00ff */
[----:B01----:R-:W-:Y:S05]  /*25b40*/  WARPSYNC.COLLECTIVE R15, `(.L_x_9331) ;  /* 0x000000000f087348 */ /* 0x003fea0003c00000 */
[----:B------:R-:W-:Y:S01]  /*25b50*/  VOTE.ANY R14, PT, P6 ;  /* 0x00000000000e7806 */ /* 0x000fe200030e0100 */
[----:B01----:R-:W-:Y:S06]  /*25b60*/  ENDCOLLECTIVE ;  /* 0x000000000000791b */ /* 0x003fec0003800000 */
.L_x_9331:
[----:B------:R-:W-:Y:S05]  /*25b70*/  BSYNC B0 ;  /* 0x0000000000007941 */ /* 0x000fea0003800000 */
.L_x_9330:
        /* <DEDUP_REMOVED lines=10> */
.L_x_9332:
[----:B------:R-:W-:Y:S02]  /*25c20*/  IMAD.MOV.U32 R13, RZ, RZ, R6 ;  /* 0x000000ffff0d7224 */ /* 0x000fe400078e0006 */
[----:B------:R-:W-:-:S07]  /*25c30*/  IMAD.MOV.U32 R4, RZ, RZ, R14 ;  /* 0x000000ffff047224 */ /* 0x000fce00078e000e */
[----:B------:R-:W-:Y:S05]  /*25c40*/  WARPSYNC.COLLECTIVE R15, `(.L_x_9333) ;  /* 0x000000000f087348 */ /* 0x000fea0003c00000 */
[----:B------:R0:W1:Y:S02]  /*25c50*/  SHFL.IDX P6, R14, R13, R12, R11 ;  /* 0x0000000c0d0e7389 */ /* 0x00006400000c000b */
[----:B01----:R-:W-:Y:S01]  /*25c60*/  ENDCOLLECTIVE ;  /* 0x000000000000791b */ /* 0x003fe20003800000 */
.L_x_9333:
[----:B------:R-:W-:Y:S02]  /*25c70*/  IMAD.MOV.U32 R6, RZ, RZ, R14 ;  /* 0x000000ffff067224 */ /* 0x000fe400078e000e */
[----:B------:R-:W-:-:S05]  /*25c80*/  IMAD.IADD R10, R3, 0x1, R10 ;  /* 0x00000001030a7824 */ /* 0x000fca00078e020a */
[----:B------:R0:W-:Y:S01]  /*25c90*/  STL [R1+0xc], R10 ;  /* 0x00000c0a01007387 */ /* 0x0001e20000100800 */
[----:B------:R-:W-:Y:S05]  /*25ca0*/  BRA `(.L_x_9334) ;  /* 0xffffffb000fc7947 */ /* 0x000fea000383ffff */
.L_x_9165:
        /* <DEDUP_REMOVED lines=8> */
.L_x_9336:
[----:B------:R-:W-:Y:S05]  /*25d30*/  BSYNC B0 ;  /* 0x0000000000007941 */ /* 0x000fea0003800000 */
.L_x_9335:
[----:B------:R-:W-:Y:S01]  /*25d40*/  IMAD.MOV.U32 R3, RZ, RZ, R14 ;  /* 0x000000ffff037224 */ /* 0x000fe200078e000e */
[----:B------:R-:W-:Y:S06]  /*25d50*/  BRA `(.L_x_9337) ;  /* 0xffffffb000e87947 */ /* 0x000fec000383ffff */
.L_x_9171:
[----:B0-----:R0:W1:Y:S02]  /*25d60*/  SYNCS.PHASECHK.TRANS64.TRYWAIT P0, [R0+URZ+0x28820], R3 ;  /* 0x02882003000075a7 */ /* 0x001064000800017f */
[----:B-1----:R-:W-:Y:S05]  /*25d70*/  @!P0 NANOSLEEP.SYNCS 0x989680 ;  /* 0x009896800000895d */ /* 0x002fea0003900000 */
[----:B------:R-:W1:Y:S02]  /*25d80*/  @!P0 SYNCS.PHASECHK.TRANS64 P0, [R0+URZ+0x28820], R3 ;  /* 0x02882003000085a7 */ /* 0x000e64000800007f */
[----:B-1----:R-:W-:Y:S05]  /*25d90*/  @!P0 BRA `(.L_x_9171) ;  /* 0xfffffffc00f08947 */ /* 0x002fea000383ffff */
[----:B------:R-:W-:Y:S05]  /*25da0*/  BRA `(.L_x_9338) ;  /* 0xffffffbc00847947 */ /* 0x000fea000383ffff */
.L_x_9172:
        /* <DEDUP_REMOVED lines=11> */
.L_x_9340:
[----:B------:R-:W-:Y:S05]  /*25e60*/  BSYNC B0 ;  /* 0x0000000000007941 */ /* 0x000fea0003800000 */
.L_x_9339:
[----:B------:R-:W-:Y:S05]  /*25e70*/  BRA `(.L_x_9341) ;  /* 0xffffffbc006c7947 */ /* 0x000fea000383ffff */
.L_x_9173:
[----:B------:R-:W-:Y:S01]  /*25e80*/  BSSY B0, `(.L_x_9342) ;  /* 0x0000006000007945 */ /* 0x000fe20003800000 */
[----:B------:R-:W-:-:S07]  /*25e90*/  IMAD.MOV.U32 R15, RZ, RZ, -0x1 ;  /* 0xffffffffff0f7424 */ /* 0x000fce00078e00ff */
[----:B01----:R-:W-:Y:S05]  /*25ea0*/  WARPSYNC.COLLECTIVE R15, `(.L_x_9343) ;  /* 0x000000000f0c7348 */ /* 0x003fea0003c00000 */
[----:B------:R-:W-:Y:S02]  /*25eb0*/  ELECT P6, UR62, PT ;  /* 0x00000000003e782f */ /* 0x000fe400038c0000 */
[----:B------:R-:W-:Y:S01]  /*25ec0*/  MOV R14, UR62 ;  /* 0x0000003e000e7c02 */ /* 0x000fe20008000f00 */
[----:B01----:R-:W-:Y:S10]  /*25ed0*/  ENDCOLLECTIVE ;  /* 0x000000000000791b */ /* 0x003ff40003800000 */
.L_x_9343:
[----:B------:R-:W-:Y:S05]  /*25ee0*/  BSYNC B0 ;  /* 0x0000000000007941 */ /* 0x000fea0003800000 */
.L_x_9342:
[----:B------:R-:W-:Y:S05]  /*25ef0*/  BRA `(.L_x_9344) ;  /* 0xffffffbc00607947 */ /* 0x000fea000383ffff */
.L_x_9175:
[----:B0-----:R0:W1:Y:S02]  /*25f00*/  SYNCS.PHASECHK.TRANS64.TRYWAIT P0, [R6+URZ], R5 ;  /* 0x00000005060075a7 */ /* 0x001064000800017f */
[----:B-1----:R-:W-:Y:S05]  /*25f10*/  @!P0 NANOSLEEP.SYNCS 0x989680 ;  /* 0x009896800000895d */ /* 0x002fea0003900000 */
[----:B------:R-:W1:Y:S02]  /*25f20*/  @!P0 SYNCS.PHASECHK.TRANS64 P0, [R6+URZ], R5 ;  /* 0x00000005060085a7 */ /* 0x000e64000800007f */
[----:B-1----:R-:W-:Y:S05]  /*25f30*/  @!P0 BRA `(.L_x_9175) ;  /* 0xfffffffc00f08947 */ /* 0x002fea000383ffff */
[----:B------:R-:W-:Y:S05]  /*25f40*/  BRA `(.L_x_9345) ;  /* 0xffffffbc00987947 */ /* 0x000fea000383ffff */
.L_x_9176:
[----:B-1----:R1:W2:Y:S02]  /*25f50*/  SYNCS.PHASECHK.TRANS64.TRYWAIT P0, [R7+URZ], R2 ;  /* 0x00000002070075a7 */ /* 0x0022a4000800017f */
[----:B--2---:R-:W-:Y:S05]  /*25f60*/  @!P0 NANOSLEEP.SYNCS 0x989680 ;  /* 0x009896800000895d */ /* 0x004fea0003900000 */
[----:B------:R-:W2:Y:S02]  /*25f70*/  @!P0 SYNCS.PHASECHK.TRANS64 P0, [R7+URZ], R2 ;  /* 0x00000002070085a7 */ /* 0x000ea4000800007f */
[----:B--2---:R-:W-:Y:S05]  /*25f80*/  @!P0 BRA `(.L_x_9176) ;  /* 0xfffffffc00f08947 */ /* 0x004fea000383ffff */
[----:B------:R-:W-:Y:S05]  /*25f90*/  BRA `(.L_x_9346) ;  /* 0xffffffbc008c7947 */ /* 0x000fea000383ffff */
.L_x_9178:
[----:B--2---:R2:W3:Y:S02]  /*25fa0*/  SYNCS.PHASECHK.TRANS64.TRYWAIT P0, [R4+URZ], R5 ;  /* 0x00000005040075a7 */ /* 0x0044e4000800017f */
[----:B---3--:R-:W-:Y:S05]  /*25fb0*/  @!P0 NANOSLEEP.SYNCS 0x989680 ;  /* 0x009896800000895d */ /* 0x008fea0003900000 */
[----:B------:R-:W3:Y:S02]  /*25fc0*/  @!P0 SYNCS.PHASECHK.TRANS64 P0, [R4+URZ], R5 ;  /* 0x00000005040085a7 */ /* 0x000ee4000800007f */
[----:B---3--:R-:W-:Y:S05]  /*25fd0*/  @!P0 BRA `(.L_x_9178) ;  /* 0xfffffffc00f08947 */ /* 0x008fea000383ffff */
[----:B------:R-:W-:Y:S05]  /*25fe0*/  BRA `(.L_x_9347) ;  /* 0xffffffbc00907947 */ /* 0x000fea000383ffff */
.L_x_9348:
        /* <DEDUP_REMOVED lines=9> */
.L_x_14865:


//--------------------- .text._ZN7cutlass13device_kernelIN5flash11enable_sm90INS1_16FlashAttnFwdSm90INS1_25CollectiveMainloopFwdSm90ILi2EN4cute5tupleIJNS5_1CILi1EEES8_S8_EEENS6_IJNS7_ILi192EEENS7_ILi144EEENS7_ILi96EEEEEELi96ENS_10bfloat16_tEfNS_4arch4Sm90ELb0ELb0ELb0ELb0ELb0ELb0ELb0ELb0ELb1ELb1ELb1ELb0EEENS1_21CollectiveEpilogueFwdINS6_IJSA_SC_SB_EEES9_SE_SG_Li384ELb0ELb1ELb1ELb0EEENS1_19SingleTileSchedulerILb0ELb1ELb1ELi192EEEEEEEEEvNT_6ParamsE --------------------------
	.section	.text._ZN7cutlass13device_kernelIN5flash11enable_sm90INS1_16FlashAttnFwdSm90INS1_25CollectiveMainloopFwdSm90ILi2EN4cute5tupleIJNS5_1CILi1EEES8_S8_EEENS6_IJNS7_ILi192EEENS7_ILi144EEENS7_ILi96EEEEEELi96ENS_10bfloat16_tEfNS_4arch4Sm90ELb0ELb0ELb0ELb0ELb0ELb0ELb0ELb0ELb1ELb1ELb1ELb0EEENS1_21CollectiveEpilogueFwdINS6_IJSA_SC_SB_EEES9_SE_SG_Li384ELb0ELb1ELb1ELb0EEENS1_19SingleTileSchedulerILb0ELb1ELb1ELi192EEEEEEEEEvNT_6ParamsE,"ax",@progbits
	.align	128
.text._ZN7cutlass13device_kernelIN5flash11enable_sm90INS1_16FlashAttnFwdSm90INS1_25CollectiveMainloopFwdSm90ILi2EN4cute5tupleIJNS5_1CILi1EEES8_S8_EEENS6_IJNS7_ILi192EEENS7_ILi144EEENS7_ILi96EEEEEELi96ENS_10bfloat16_tEfNS_4arch4Sm90ELb0ELb0ELb0ELb0ELb0ELb0ELb0ELb0ELb1ELb1ELb1ELb0EEENS1_21CollectiveEpilogueFwdINS6_IJSA_SC_SB_EEES9_SE_SG_Li384ELb0ELb1ELb1ELb0EEENS1_19SingleTileSchedulerILb0ELb1ELb1ELi192EEEEEEEEEvNT_6ParamsE:
        .type           _ZN7cutlass13device_kernelIN5flash11enable_sm90INS1_16FlashAttnFwdSm90INS1_25CollectiveMainloopFwdSm90ILi2EN4cute5tupleIJNS5_1CILi1EEES8_S8_EEENS6_IJNS7_ILi192EEENS7_ILi144EEENS7_ILi96EEEEEELi96ENS_10bfloat16_tEfNS_4arch4Sm90ELb0ELb0ELb0ELb0ELb0ELb0ELb0ELb0ELb1ELb1ELb1ELb0EEENS1_21CollectiveEpilogueFwdINS6_IJSA_SC_SB_EEES9_SE_SG_Li384ELb0ELb1ELb1ELb0EEENS1_19SingleTileSchedulerILb0ELb1ELb1ELi192EEEEEEEEEvNT_6ParamsE,@function
        .size           _ZN7cutlass13device_kernelIN5flash11enable_sm90INS1_16FlashAttnFwdSm90INS1_25CollectiveMainloopFwdSm90ILi2EN4cute5tupleIJNS5_1CILi1EEES8_S8_EEENS6_IJNS7_ILi192EEENS7_ILi144EEENS7_ILi96EEEEEELi96ENS_10bfloat16_tEfNS_4arch4Sm90ELb0ELb0ELb0ELb0ELb0ELb0ELb0ELb0ELb1ELb1ELb1ELb0EEENS1_21CollectiveEpilogueFwdINS6_IJSA_SC_SB_EEES9_SE_SG_Li384ELb0ELb1ELb1ELb0EEENS1_19SingleTileSchedulerILb0ELb1ELb1ELi192EEEEEEEEEvNT_6ParamsE,(.L_x_14866 - _ZN7cutlass13device_kernelIN5flash11enable_sm90INS1_16FlashAttnFwdSm90INS1_25CollectiveMainloopFwdSm90ILi2EN4cute5tupleIJNS5_1CILi1EEES8_S8_EEENS6_IJNS7_ILi192EEENS7_ILi144EEENS7_ILi96EEEEEELi96ENS_10bfloat16_tEfNS_4arch4Sm90ELb0ELb0ELb0ELb0ELb0ELb0ELb0ELb0ELb1ELb1ELb1ELb0EEENS1_21CollectiveEpilogueFwdINS6_IJSA_SC_SB_EEES9_SE_SG_Li384ELb0ELb1ELb1ELb0EEENS1_19SingleTileSchedulerILb0ELb1ELb1ELi192EEEEEEEEEvNT_6ParamsE)
        .other          _ZN7cutlass13device_kernelIN5flash11enable_sm90INS1_16FlashAttnFwdSm90INS1_25CollectiveMainloopFwdSm90ILi2EN4cute5tupleIJNS5_1CILi1EEES8_S8_EEENS6_IJNS7_ILi192EEENS7_ILi144EEENS7_ILi96EEEEEELi96ENS_10bfloat16_tEfNS_4arch4Sm90ELb0ELb0ELb0ELb0ELb0ELb0ELb0ELb0ELb1ELb1ELb1ELb0EEENS1_21CollectiveEpilogueFwdINS6_IJSA_SC_SB_EEES9_SE_SG_Li384ELb0ELb1ELb1ELb0EEENS1_19SingleTileSchedulerILb0ELb1ELb1ELi192EEEEEEEEEvNT_6ParamsE,@"STO_CUDA_ENTRY STV_DEFAULT"
_ZN7cutlass13device_kernelIN5flash11enable_sm90INS1_16FlashAttnFwdSm90INS1_25CollectiveMainloopFwdSm90ILi2EN4cute5tupleIJNS5_1CILi1EEES8_S8_EEENS6_IJNS7_ILi192EEENS7_ILi144EEENS7_ILi96EEEEEELi96ENS_10bfloat16_tEfNS_4arch4Sm90ELb0ELb0ELb0ELb0ELb0ELb0ELb0ELb0ELb1ELb1ELb1ELb0EEENS1_21CollectiveEpilogueFwdINS6_IJSA_SC_SB_EEES9_SE_SG_Li384ELb0ELb1ELb1ELb0EEENS1_19SingleTileSchedulerILb0ELb1ELb1ELi192EEEEEEEEEvNT_6ParamsE:
[----:B------:R-:W0:Y:S01]  /*0000*/  LDC R1, c[0x0][0x28] ;  /* 0x00000a00ff017b82 */ /* 0x000e220000000800 */
[----:B------:R-:W1:Y:S01]  /*0010*/  S2R R3, SR_TID.X ;  /* 0x0000000000037919 */ /* 0x000e620000002100 */
[----:B------:R-:W-:Y:S01]  /*0020*/  ELECT P0, URZ, PT ;  /* 0x00000000003f782f */ /* 0x000fe20003800000 */
[----:B------:R-:W-:Y:S01]  /*0030*/  BSSY B0, `(.L_x_9349) ;  /* 0x000000d000007945 */ /* 0x000fe20003800000 */
[----:B-1----:R-:W-:-:S05]  /*0040*/  SHF.R.U32.HI R29, RZ, 0x5, R3 ;  /* 0x00000005ff1d7819 */ /* 0x002fca0000011603 */
[----:B------:R-:W1:Y:S02]  /*0050*/  SHFL.IDX PT, R0, R29, RZ, 0x1f ;  /* 0x00001fff1d007589 */ /* 0x000e6400000e0000 */
[----:B-1----:R-:W-:-:S13]  /*0060*/  ISETP.EQ.AND P0, PT, R0, RZ, P0 ;  /* 0x000000ff0000720c */ /* 0x002fda0000702270 */
[----:B0-----:R-:W-:Y:S05]  /*0070*/  @!P0 BRA `(.L_x_9350) ;  /* 0x0000000000208947 */ /* 0x001fea0003800000 */
        /* <DEDUP_REMOVED lines=8> */
.L_x_9350:
[----:B------:R-:W-:Y:S05]  /*0100*/  BSYNC B0 ;  /* 0x0000000000007941 */ /* 0x000fea0003800000 */
.L_x_9349:
        /* <DEDUP_REMOVED lines=40> */
.L_x_9351:
        /* <DEDUP_REMOVED lines=22> */
.L_x_9352:
        /* <DEDUP_REMOVED lines=18> */
.L_x_9353:
        /* <DEDUP_REMOVED lines=22> */
.L_x_9354:
        /* <DEDUP_REMOVED lines=22> */
.L_x_9355:
[----:B--2---:R-:W-:Y:S01]  /*08d0*/  ISETP.NE.AND P0, PT, R0, RZ, PT ;  /* 0x000000ff0000720c */ /* 0x004fe20003f05270 */
[----:B------:R-:W-:Y:S01]  /*08e0*/  IMAD.MOV.U32 R26, RZ, RZ, 0x1 ;  /* 0x00000001ff1a7424 */ /* 0x000fe200078e00ff */
[----:B------:R-:W-:Y:S01]  /*08f0*/  NOP ;  /* 0x0000000000007918 */ /* 0x000fe20000000000 */
[----:B------:R-:W-:Y:S01]  /*0900*/  ULDC.64 UR38, c[0x0][0x208] ;  /* 0x0000820000267ab9 */ /* 0x000fe20000000a00 */
[----:B------:R-:W-:Y:S01]  /*0910*/  BSSY B6, `(.L_x_9356) ;  /* 0x0000db2000067945 */ /* 0x000fe20003800000 */
[----:B------:R-:W-:Y:S02]  /*0920*/  LOP3.LUT R27, R3, 0x7f, RZ, 0xc0, !PT ;  /* 0x0000007f031b7812 */ /* 0x000fe400078ec0ff */
[----:B------:R-:W-:Y:S01]  /*0930*/  SEL R26, R26, 0x2, !P0 ;  /* 0x000000021a1a7807 */ /* 0x000fe20004000000 */
[----:B01-34-:R-:W-:Y:S06]  /*0940*/  BAR.SYNC.DEFER_BLOCKING 0x0 ;  /* 0x0000000000007b1d */ /* 0x01bfec0000010000 */
[----:B------:R-:W-:Y:S05]  /*0950*/  @!P0 BRA `(.L_x_9357) ;  /* 0x0000009800dc8947 */ /* 0x000fea0003800000 */
.L_x_9358:
[----:B------:R-:W-:-:S08]  /*0960*/  NOP ;  /* 0x0000000000007918 */ /* 0x000fd00000000000 */
[----:B------:R-:W0:Y:S02]  /*0970*/  USETMAXREG.TRY_ALLOC.CTAPOOL UP0, 0xa0 ;  /* 0x000000a0000079c8 */ /* 0x000e240008000600 */
[----:B0-----:R-:W-:-:S13]  /*0980*/  PLOP3.LUT P0, PT, PT, PT, UP0, 0x80, 0x0 ;  /* 0x000000000000781c */ /* 0x001fda0003f0f008 */
[----:B------:R-:W-:Y:S05]  /*0990*/  @!P0 BRA `(.L_x_9358) ;  /* 0xfffffffc00f08947 */ /* 0x000fea000383ffff */
[----:B------:R-:W0:Y:S01]  /*09a0*/  LDC R2, c[0x0][0xc50] ;  /* 0x00031400ff027b82 */ /* 0x000e220000000800 */
        /* <DEDUP_REMOVED lines=17> */
[----:B------:R-:W0:Y:S01]  /*0ac0*/  LDC.64 R4, c[0x0][0x418] ;  /* 0x00010600ff047b82 */ /* 0x000e220000000a00 */
[----:B------:R-:W-:-:S07]  /*0ad0*/  LOP3.LUT R7, R2, 0xffff, RZ, 0xc0, !PT ;  /* 0x0000ffff02077812 */ /* 0x000fce00078ec0ff */
        /* <DEDUP_REMOVED lines=11> */
[----:B------:R-:W-:Y:S01]  /*0b90*/  IMAD.MOV.U32 R0, RZ, RZ, RZ ;  /* 0x000000ffff007224 */ /* 0x000fe200078e00ff */
        /* <DEDUP_REMOVED lines=31> */
.L_x_9360:
[-C--:B------:R-:W-:Y:S01]  /*0d90*/  IMAD R144, R7, R0.reuse, RZ ;  /* 0x0000000007907224 */ /* 0x080fe200078e02ff */
[----:B------:R-:W-:Y:S01]  /*0da0*/  PLOP3.LUT P0, PT, PT, PT, PT, 0x80, 0x0 ;  /* 0x000000000000781c */ /* 0x000fe20003f0f070 */
[----:B------:R-:W-:Y:S01]  /*0db0*/  VIADD R16, R10, 0xffffff80 ;  /* 0xffffff800a107836 */ /* 0x000fe20000000000 */
[----:B------:R-:W-:Y:S01]  /*0dc0*/  CS2R R70, SRZ ;  /* 0x0000000000467805 */ /* 0x000fe2000001ff00 */
[----:B------:R-:W-:Y:S01]  /*0dd0*/  IMAD.MOV.U32 R76, RZ, RZ, RZ ;  /* 0x000000ffff4c7224 */ /* 0x000fe200078e00ff */
[----:B------:R-:W-:Y:S01]  /*0de0*/  VIADDMNMX R17, R144, R0, R17, PT ;  /* 0x0000000090117246 */ /* 0x000fe20003800111 */
[----:B------:R-:W-:Y:S01]  /*0df0*/  IMAD.MOV.U32 R0, RZ, RZ, RZ ;  /* 0x000000ffff007224 */ /* 0x000fe200078e00ff */
[----:B------:R-:W-:Y:S02]  /*0e00*/  CS2R R44, SRZ ;  /* 0x00000000002c7805 */ /* 0x000fe4000001ff00 */
[----:B------:R-:W-:Y:S02]  /*0e10*/  CS2R R38, SRZ ;  /* 0x0000000000267805 */ /* 0x000fe4000001ff00 */
[----:B------:R-:W-:-:S02]  /*0e20*/  ISETP.GT.AND P1, PT, R17, R144, PT ;  /* 0x000000901100720c */ /* 0x000fc40003f24270 */
        /* <DEDUP_REMOVED lines=29> */
[----:B------:R-:W-:-:S04]  /*1000*/  UIADD3 UR6, UR37, 0x24300, URZ ;  /* 0x0002430025067890 */ /* 0x000fc8000fffe03f */
[----:B------:R-:W-:Y:S01]  /*1010*/  ULOP3.LUT UP0, URZ, UR6, 0x9f, URZ, 0xc0, !UPT ;  /* 0x0000009f063f7892 */ /* 0x000fe2000f80c03f */
[----:B-1----:R-:W-:-:S05]  /*1020*/  R2UR UR36, R0 ;  /* 0x00000000002472ca */ /* 0x002fca00000e0000 */
[----:B------:R-:W-:-:S08]  /*1030*/  PLOP3.LUT P0, PT, PT, PT, UP0, 0x80, 0x0 ;  /* 0x000000000000781c */ /* 0x000fd00003f0f008 */
[----:B------:R-:W-:-:S04]  /*1040*/  UIMAD.WIDE UR4, UR36, 0x55555556, URZ ;  /* 0x55555556240478a5 */ /* 0x000fc8000f8e023f */
[----:B------:R-:W-:-:S04]  /*1050*/  ULEA.HI UR5, UR5, UR5, URZ, 0x1 ;  /* 0x0000000505057291 */ /* 0x000fc8000f8f083f */
[----:B------:R-:W-:-:S04]  /*1060*/  UIMAD UR41, UR5, -0x3, UR36 ;  /* 0xfffffffd052978a4 */ /* 0x000fc8000f8e0224 */
        /* <DEDUP_REMOVED lines=20> */
.L_x_9362:
[----:B------:R-:W-:Y:S02]  /*11b0*/  SHF.L.U32 R0, RZ, 0x1f, RZ ;  /* 0x0000001fff007819 */ /* 0x000fe400000006ff */
[----:B------:R-:W-:Y:S02]  /*11c0*/  LOP3.LUT R26, R26, 0x1, RZ, 0xfc, !PT ;  /* 0x000000011a1a7812 */ /* 0x000fe400078efcff */
[----:B------:R-:W0:Y:S02]  /*11d0*/  SYNCS.PHASECHK.TRANS64.TRYWAIT P1, [UR37+0x31c00], R0 ;  /* 0x031c0000ff0075a7 */ /* 0x000e240008020165 */
[----:B------:R-:W-:Y:S01]  /*11e0*/  ISETP.NE.AND P0, PT, R26, 0x3, PT ;  /* 0x000000031a00780c */ /* 0x000fe20003f05270 */
[----:B0-----:R-:W-:-:S12]  /*11f0*/  @!P1 BRA `(.L_x_9363) ;  /* 0x000000d000949947 */ /* 0x001fd80003800000 */
.L_x_9474:
[----:B------:R-:W-:Y:S05]  /*1200*/  @!P0 BRA `(.L_x_9364) ;  /* 0x0000000000048947 */ /* 0x000fea0003800000 */
[----:B------:R-:W-:Y:S01]  /*1210*/  BPT.TRAP 0x1 ;  /* 0x000000040000795c */ /* 0x000fe20000300000 */
.L_x_9364:
[----:B------:R1:W2:Y:S01]  /*1220*/  SYNCS.PHASECHK.TRANS64.TRYWAIT P1, [UR37+0x31c30], R0 ;  /* 0x031c3000ff0075a7 */ /* 0x0002a20008020165 */
[----:B------:R-:W-:Y:S05]  /*1230*/  @!P0 BRA `(.L_x_9365) ;  /* 0x0000000000048947 */ /* 0x000fea0003800000 */
[----:B------:R-:W-:Y:S01]  /*1240*/  BPT.TRAP 0x1 ;  /* 0x000000040000795c */ /* 0x000fe20000300000 */
.L_x_9365:
[----:B--2---:R-:W-:Y:S05]  /*1250*/  @P1 BRA `(.L_x_9366) ;  /* 0x0000000000081947 */ /* 0x004fea0003800000 */
[----:B------:R-:W2:Y:S02]  /*1260*/  SYNCS.PHASECHK.TRANS64.TRYWAIT P1, [UR37+0x31c30], R0 ;  /* 0x031c3000ff0075a7 */ /* 0x000ea40008020165 */
[----:B--2---:R-:W-:Y:S05]  /*1270*/  @!P1 BRA `(.L_x_9367) ;  /* 0x000000d0008c9947 */ /* 0x004fea0003800000 */
.L_x_9366:
[----:B------:R-:W-:Y:S01]  /*1280*/  ULEA UR4, UR41, UR37, 0xc ;  /* 0x0000002529047291 */ /* 0x000fe2000f8e603f */
[----:B------:R-:W-:Y:S01]  /*1290*/  ISETP.NE.AND P1, PT, R27, RZ, PT ;  /* 0x000000ff1b00720c */ /* 0x000fe20003f25270 */
[----:B01----:R-:W-:Y:S02]  /*12a0*/  IMAD.MOV.U32 R0, RZ, RZ, RZ ;  /* 0x000000ffff007224 */ /* 0x003fe400078e00ff */
[----:B------:R-:W-:Y:S01]  /*12b0*/  UIADD3 UR4, UR4, 0xda00, URZ ;  /* 0x0000da0004047890 */ /* 0x000fe2000fffe03f */
[----:B------:R-:W-:Y:S02]  /*12c0*/  IMAD.MOV.U32 R71, RZ, RZ, RZ ;  /* 0x000000ffff477224 */ /* 0x000fe400078e00ff */
[----:B------:R-:W-:Y:S01]  /*12d0*/  IMAD.MOV.U32 R3, RZ, RZ, -0x7fffffe0 ;  /* 0x80000020ff037424 */ /* 0x000fe200078e00ff */
[----:B------:R-:W-:-:S04]  /*12e0*/  USHF.R.U32.HI UR4, URZ, 0x4, UR4 ;  /* 0x000000043f047899 */ /* 0x000fc80008011604 */
[----:B------:R-:W-:-:S06]  /*12f0*/  ULOP3.LUT UR4, UR4, 0x3fff, URZ, 0xc0, !UPT ;  /* 0x00003fff04047892 */ /* 0x000fcc000f8ec03f */
[----:B------:R-:W-:Y:S01]  /*1300*/  IMAD.U32 R2, RZ, RZ, UR4 ;  /* 0x00000004ff027e24 */ /* 0x000fe2000f8e00ff */
[----:B------:R-:W-:Y:S05]  /*1310*/  WARPSYNC.ALL ;  /* 0x0000000000007948 */ /* 0x000fea0003800000 */
[----:B------:R-:W-:Y:S01]  /*1320*/  LOP3.LUT R2, R2, 0x10000, RZ, 0xfc, !PT ;  /* 0x0001000002027812 */ /* 0x000fe200078efcff */
[----:B------:R-:W-:-:S03]  /*1330*/  UIADD3 UR4, UR37, 0x16a00, URZ ;  /* 0x00016a0025047890 */ /* 0x000fc6000fffe03f */
[C---:B------:R-:W-:Y:S01]  /*1340*/  R2UR UR8, R2.reuse ;  /* 0x00000000020872ca */ /* 0x040fe200000e0000 */
[----:B------:R-:W-:Y:S01]  /*1350*/  WARPGROUP.ARRIVE ;  /* 0x00000000000079c5 */ /* 0x000fe20000000000 */
[C---:B------:R-:W-:Y:S01]  /*1360*/  R2UR UR9, R3.reuse ;  /* 0x00000000030972ca */ /* 0x040fe200000e0000 */
[----:B------:R-:W-:Y:S01]  /*1370*/  USHF.R.U32.HI UR4, URZ, 0x4, UR4 ;  /* 0x000000043f047899 */ /* 0x000fe20008011604 */
[C---:B------:R-:W-:Y:S01]  /*1380*/  R2UR UR24, R2.reuse ;  /* 0x00000000021872ca */ /* 0x040fe200000e0000 */
[----:B------:R-:W-:Y:S01]  /*1390*/  UMOV UR11, 0x80000020 ;  /* 0x80000020000b7882 */ /* 0x000fe20000000000 */
[C---:B------:R-:W-:Y:S01]  /*13a0*/  R2UR UR25, R3.reuse ;  /* 0x00000000031972ca */ /* 0x040fe200000e0000 */
[----:B------:R-:W-:Y:S01]  /*13b0*/  ULOP3.LUT UR4, UR4, 0x3fff, URZ, 0xc0, !UPT ;  /* 0x00003fff04047892 */ /* 0x000fe2000f8ec03f */
[C---:B------:R-:W-:Y:S01]  /*13c0*/  R2UR UR20, R2.reuse ;  /* 0x00000000021472ca */ /* 0x040fe200000e0000 */
[----:B------:R-:W-:Y:S01]  /*13d0*/  UMOV UR27, 0x80000020 ;  /* 0x80000020001b7882 */ /* 0x000fe20000000000 */
[C---:B------:R-:W-:Y:S01]  /*13e0*/  R2UR UR21, R3.reuse ;  /* 0x00000000031572ca */ /* 0x040fe200000e0000 */
[----:B------:R-:W-:Y:S01]  /*13f0*/  ULOP3.LUT UR42, UR4, 0x10000, URZ, 0xfc, !UPT ;  /* 0x00010000042a7892 */ /* 0x000fe2000f8efc3f */
[C---:B------:R-:W-:Y:S01]  /*1400*/  R2UR UR16, R2.reuse ;  /* 0x00000000021072ca */ /* 0x040fe200000e0000 */
[----:B------:R-:W-:Y:S01]  /*1410*/  UMOV UR23, 0x80000020 ;  /* 0x8000002000177882 */ /* 0x000fe20000000000 */
[C---:B------:R-:W-:Y:S01]  /*1420*/  R2UR UR17, R3.reuse ;  /* 0x00000000031172ca */ /* 0x040fe200000e0000 */
[----:B------:R-:W-:Y:S01]  /*1430*/  UIADD3 UR4, UR42, 0x40, URZ ;  /* 0x000000402a047890 */ /* 0x000fe2000fffe03f */
[C---:B------:R-:W-:Y:S01]  /*1440*/  R2UR UR12, R2.reuse ;  /* 0x00000000020c72ca */ /* 0x040fe200000e0000 */
[----:B------:R-:W-:Y:S01]  /*1450*/  UMOV UR19, 0x80000020 ;  /* 0x8000002000137882 */ /* 0x000fe20000000000 */
[----:B------:R-:W-:Y:S01]  /*1460*/  UMOV UR10, UR42 ;  /* 0x0000002a000a7c82 */ /* 0x000fe20008000000 */
[C---:B------:R-:W-:Y:S01]  /*1470*/  R2UR UR13, R3.reuse ;  /* 0x00000000030d72ca */ /* 0x040fe200000e0000 */
[----:B------:R-:W-:Y:S01]  /*1480*/  HGMMA.64x16x16.F32.BF16 R96, gdesc[UR8], RZ, !UPT, gsb0 ;  /* 0x00200000086079f0 */ /* 0x000fe2000c0018ff */
[C---:B------:R-:W-:Y:S01]  /*1490*/  R2UR UR8, R2.reuse ;  /* 0x00000000020872ca */ /* 0x040fe200000e0000 */
[----:B------:R-:W-:Y:S01]  /*14a0*/  UMOV UR10, UR4 ;  /* 0x00000004000a7c82 */ /* 0x000fe20008000000 */
[----:B------:R-:W-:Y:S01]  /*14b0*/  R2UR UR9, R3 ;  /* 0x00000000030972ca */ /* 0x000fe200000e0000 */
[----:B------:R-:W-:Y:S01]  /*14c0*/  UMOV UR11, 0x80000020 ;  /* 0x80000020000b7882 */ /* 0x000fe20000000000 */
[----:B------:R-:W-:Y:S01]  /*14d0*/  UIADD3 UR4, UR42, 0x80, URZ ;  /* 0x000000802a047890 */ /* 0x000fe2000fffe03f */
[----:B------:R-:W-:Y:S01]  /*14e0*/  R2UR UR6, R2 ;  /* 0x00000000020672ca */ /* 0x000fe200000e0000 */
[----:B------:R-:W-:Y:S01]  /*14f0*/  UMOV UR15, 0x80000020 ;  /* 0x80000020000f7882 */ /* 0x000fe20000000000 */
[----:B------:R-:W-:Y:S01]  /*1500*/  UMOV UR5, 0x80000020 ;  /* 0x8000002000057882 */ /* 0x000fe20000000000 */
[----:B------:R-:W-:Y:S01]  /*1510*/  UIADD3 UR34, UR42, 0x542, URZ ;  /* 0x000005422a227890 */ /* 0x000fe2000fffe03f */
[----:B------:R-:W-:Y:S01]  /*1520*/  LOP3.LUT R5, R18, 0xffffff80, RZ, 0xc0, !PT ;  /* 0xffffff8012057812 */ /* 0x000fe200078ec0ff */
[----:B------:R-:W-:Y:S01]  /*1530*/  UMOV UR35, 0x80000020 ;  /* 0x8000002000237882 */ /* 0x000fe20000000000 */
[----:B------:R-:W-:Y:S01]  /*1540*/  UMOV UR26, UR4 ;  /* 0x00000004001a7c82 */ /* 0x000fe20008000000 */
[----:B------:R-:W-:Y:S01]  /*1550*/  UIADD3 UR4, UR42, 0x140, URZ ;  /* 0x000001402a047890 */ /* 0x000fe2000fffe03f */
[----:B------:R-:W-:Y:S01]  /*1560*/  IMAD.MOV.U32 R7, RZ, RZ, -0x2 ;  /* 0xfffffffeff077424 */ /* 0x000fe200078e00ff */
[----:B------:R-:W-:Y:S01]  /*1570*/  UIADD3 UR30, UR42, 0x582, URZ ;  /* 0x000005822a1e7890 */ /* 0x000fe2000fffe03f */
[----:B------:R-:W-:Y:S01]  /*1580*/  IMAD.IADD R5, R16, 0x1, -R5 ;  /* 0x0000000110057824 */ /* 0x000fe200078e0a05 */
[----:B------:R-:W-:Y:S01]  /*1590*/  UMOV UR31, 0x80000020 ;  /* 0x80000020001f7882 */ /* 0x000fe20000000000 */
[----:B------:R-:W-:Y:S01]  /*15a0*/  P2R R10, PR, RZ, 0x2 ;  /* 0x00000002ff0a7803 */ /* 0x000fe20000000000 */
[----:B------:R-:W-:Y:S01]  /*15b0*/  UIADD3 UR7, UR6, 0x2, URZ ;  /* 0x0000000206077890 */ /* 0x000fe2000fffe03f */
[----:B------:R-:W-:Y:S01]  /*15c0*/  P2R R8, PR, RZ, 0x1 ;  /* 0x00000001ff087803 */ /* 0x000fe20000000000 */
[----:B------:R-:W-:Y:S01]  /*15d0*/  UMOV UR14, UR4 ;  /* 0x00000004000e7c82 */ /* 0x000fe20008000000 */
[----:B------:R-:W-:Y:S01]  /*15e0*/  UIADD3 UR4, UR42, 0x200, URZ ;  /* 0x000002002a047890 */ /* 0x000fe2000fffe03f */
[----:B------:R-:W-:Y:S01]  /*15f0*/  SHF.R.S32.HI R4, RZ, 0x1f, R5 ;  /* 0x0000001fff047819 */ /* 0x000fe20000011405 */
[----:B------:R-:W-:-:S02]  /*1600*/  IMAD.MOV.U32 R70, RZ, RZ, R71 ;  /* 0x000000ffff467224 */ /* 0x000fc400078e0047 */
[----:B------:R-:W-:Y:S01]  /*1610*/  IMAD.MOV.U32 R68, RZ, RZ, R71 ;  /* 0x000000ffff447224 */ /* 0x000fe200078e0047 */
[----:B------:R-:W-:-:S04]  /*1620*/  LEA.HI R4, R4, R5, RZ, 0x2 ;  /* 0x0000000504047211 */ /* 0x000fc800078f10ff */
[----:B------:R-:W-:-:S05]  /*1630*/  LOP3.LUT R4, R4, 0x7ffffffc, RZ, 0xc0, !PT ;  /* 0x7ffffffc04047812 */ /* 0x000fca00078ec0ff */
[----:B------:R-:W-:-:S04]  /*1640*/  IMAD.IADD R4, R5, 0x1, -R4 ;  /* 0x0000000105047824 */ /* 0x000fc800078e0a04 */
[----:B------:R-:W-:-:S04]  /*1650*/  IMAD R5, R4, R7, 0x90 ;  /* 0x0000009004057424 */ /* 0x000fc800078e0207 */
[----:B------:R-:W-:-:S04]  /*1660*/  IMAD.IADD R6, R64, 0x1, R5 ;  /* 0x0000000140067824 */ /* 0x000fc800078e0205 */
[----:B------:R-:W-:Y:S01]  /*1670*/  IMAD R6, R17, -0x90, R6 ;  /* 0xffffff7011067824 */ /* 0x000fe200078e0206 */
[----:B------:R-:W-:Y:S02]  /*1680*/  WARPGROUP.DEPBAR.LE gsb0, 0x0 ;  /* 0x00008000000079c5 */ /* 0x000fe40000010000 */
[----:B------:R-:W-:Y:S02]  /*1690*/  WARPGROUP.ARRIVE ;  /* 0x00000000000079c5 */ /* 0x000fe40000000000 */
[C---:B------:R-:W-:Y:S02]  /*16a0*/  ISETP.GT.AND P2, PT, R6.reuse, RZ, PT ;  /* 0x000000ff0600720c */ /* 0x040fe40003f44270 */
[C---:B------:R-:W-:Y:S02]  /*16b0*/  ISETP.GT.AND P3, PT, R6.reuse, 0x1, PT ;  /* 0x000000010600780c */ /* 0x040fe40003f64270 */
[C---:B------:R-:W-:Y:S01]  /*16c0*/  ISETP.GT.AND P4, PT, R6.reuse, 0x8, PT ;  /* 0x000000080600780c */ /* 0x040fe20003f84270 */
[----:B------:R-:W-:Y:S01]  /*16d0*/  HGMMA.64x16x16.F32.BF16 R88, gdesc[UR8], RZ, !UPT, gsb0 ;  /* 0x00200000085879f0 */ /* 0x000fe2000c0018ff */
[----:B------:R-:W-:Y:S01]  /*16e0*/  UIADD3 UR8, UR42, 0xc0, URZ ;  /* 0x000000c02a087890 */ /* 0x000fe2000fffe03f */
[C---:B------:R-:W-:Y:S01]  /*16f0*/  ISETP.GT.AND P5, PT, R6.reuse, 0x9, PT ;  /* 0x000000090600780c */ /* 0x040fe20003fa4270 */
[----:B------:R-:W-:Y:S01]  /*1700*/  UIADD3 UR10, UR42, 0x100, URZ ;  /* 0x000001002a0a7890 */ /* 0x000fe2000fffe03f */
[C---:B------:R-:W-:Y:S01]  /*1710*/  ISETP.GT.AND P6, PT, R6.reuse, 0x41, PT ;  /* 0x000000410600780c */ /* 0x040fe20003fc4270 */
[----:B------:R-:W-:Y:S01]  /*1720*/  UMOV UR9, UR5 ;  /* 0x0000000500097c82 */ /* 0x000fe20008000000 */
[----:B------:R-:W-:Y:S01]  /*1730*/  UMOV UR11, 0x80000020 ;  /* 0x80000020000b7882 */ /* 0x000fe20000000000 */
[C---:B------:R-:W-:Y:S01]  /*1740*/  ISETP.GT.AND P1, PT, R6.reuse, 0x69, PT ;  /* 0x000000690600780c */ /* 0x040fe20003f24270 */
[----:B------:R-:W-:Y:S01]  /*1750*/  UMOV UR22, UR8 ;  /* 0x0000000800167c82 */ /* 0x000fe20008000000 */
[----:B------:R-:W-:Y:S01]  /*1760*/  UIADD3 UR8, UR42, 0x180, URZ ;  /* 0x000001802a087890 */ /* 0x000fe2000fffe03f */
[----:B------:R-:W-:Y:S01]  /*1770*/  ISETP.GT.AND P0, PT, R6, 0x70, PT ;  /* 0x000000700600780c */ /* 0x000fe20003f04270 */
[----:B------:R-:W-:Y:S01]  /*1780*/  UMOV UR18, UR10 ;  /* 0x0000000a00127c82 */ /* 0x000fe20008000000 */
[----:B------:R-:W-:Y:S01]  /*1790*/  UIADD3 UR10, UR42, 0x1c0, URZ ;  /* 0x000001c02a0a7890 */ /* 0x000fe2000fffe03f */
[----:B------:R-:W-:-:S02]  /*17a0*/  WARPGROUP.DEPBAR.LE gsb0, 0x0 ;  /* 0x00008000000079c5 */ /* 0x000fc40000010000 */
[----:B------:R-:W-:-:S06]  /*17b0*/  WARPGROUP.ARRIVE ;  /* 0x00000000000079c5 */ /* 0x000fcc0000000000 */
[----:B------:R-:W-:Y:S01]  /*17c0*/  HGMMA.64x16x16.F32.BF16 R80, gdesc[UR24], RZ, !UPT, gsb0 ;  /* 0x00200000185079f0 */ /* 0x000fe2000c0018ff */
[----:B------:R-:W-:Y:S01]  /*17d0*/  R2UR UR24, R2 ;  /* 0x00000000021872ca */ /* 0x000fe200000e0000 */
[----:B------:R-:W-:Y:S01]  /*17e0*/  UMOV UR26, UR8 ;  /* 0x00000008001a7c82 */ /* 0x000fe20008000000 */
[----:B------:R-:W-:Y:S01]  /*17f0*/  R2UR UR25, R3 ;  /* 0x00000000031972ca */ /* 0x000fe200000e0000 */
[----:B------:R-:W-:Y:S01]  /*1800*/  UMOV UR27, 0x80000020 ;  /* 0x80000020001b7882 */ /* 0x000fe20000000000 */
[----:B------:R-:W-:Y:S02]  /*1810*/  WARPGROUP.DEPBAR.LE gsb0, 0x0 ;  /* 0x00008000000079c5 */ /* 0x000fe40000010000 */
[----:B------:R-:W-:-:S06]  /*1820*/  WARPGROUP.ARRIVE ;  /* 0x00000000000079c5 */ /* 0x000fcc0000000000 */
[----:B------:R-:W-:Y:S01]  /*1830*/  HGMMA.64x16x16.F32.BF16 R72, gdesc[UR20], RZ, !UPT, gsb0 ;  /* 0x00200000144879f0 */ /* 0x000fe2000c0018ff */
[----:B------:R-:W-:Y:S01]  /*1840*/  R2UR UR20, R2 ;  /* 0x00000000021472ca */ /* 0x000fe200000e0000 */
[----:B------:R-:W-:Y:S01]  /*1850*/  UMOV UR22, UR10 ;  /* 0x0000000a00167c82 */ /* 0x000fe20008000000 */
[----:B------:R-:W-:Y:S01]  /*1860*/  R2UR UR21, R3 ;  /* 0x00000000031572ca */ /* 0x000fe200000e0000 */
[----:B------:R-:W-:Y:S01]  /*1870*/  UMOV UR23, 0x80000020 ;  /* 0x8000002000177882 */ /* 0x000fe20000000000 */
[----:B------:R-:W-:Y:S01]  /*1880*/  UIADD3 UR10, UR42, 0x2, URZ ;  /* 0x000000022a0a7890 */ /* 0x000fe2000fffe03f */
[----:B------:R-:W-:Y:S02]  /*1890*/  WARPGROUP.DEPBAR.LE gsb0, 0x0 ;  /* 0x00008000000079c5 */ /* 0x000fe40000010000 */
[----:B------:R-:W-:-:S06]  /*18a0*/  WARPGROUP.ARRIVE ;  /* 0x00000000000079c5 */ /* 0x000fcc0000000000 */
[----:B------:R-:W-:Y:S01]  /*18b0*/  HGMMA.64x16x16.F32.BF16 R56, gdesc[UR16], RZ, !UPT, gsb0 ;  /* 0x00200000103879f0 */ /* 0x000fe2000c0018ff */
[----:B------:R-:W-:Y:S01]  /*18c0*/  R2UR UR16, R2 ;  /* 0x00000000021072ca */ /* 0x000fe200000e0000 */
[----:B------:R-:W-:Y:S01]  /*18d0*/  UMOV UR18, UR4 ;  /* 0x0000000400127c82 */ /* 0x000fe20008000000 */
[----:B------:R-:W-:Y:S01]  /*18e0*/  R2UR UR17, R3 ;  /* 0x00000000031172ca */ /* 0x000fe200000e0000 */
[----:B------:R-:W-:Y:S01]  /*18f0*/  UMOV UR19, 0x80000020 ;  /* 0x8000002000137882 */ /* 0x000fe20000000000 */
[----:B------:R-:W-:Y:S01]  /*1900*/  UMOV UR4, UR7 ;  /* 0x0000000700047c82 */ /* 0x000fe20008000000 */
[----:B------:R-:W-:Y:S01]  /*1910*/  UIADD3 UR7, UR42, 0xc2, URZ ;  /* 0x000000c22a077890 */ /* 0x000fe2000fffe03f */
[----:B------:R-:W-:Y:S01]  /*1920*/  UMOV UR8, UR4 ;  /* 0x0000000400087c82 */ /* 0x000fe20008000000 */
        /* <DEDUP_REMOVED lines=19> */
[----:B------:R-:W-:Y:S02]  /*1a60*/  UMOV UR33, UR21 ;  /* 0x0000001500217c82 */ /* 0x000fe40008000000 */
[----:B------:R-:W-:Y:S01]  /*1a70*/  UMOV UR32, UR20 ;  /* 0x0000001400207c82 */ /* 0x000fe20008000000 */
[----:B------:R-:W-:Y:S01]  /*1a80*/  UMOV UR28, UR20 ;  /* 0x00000014001c7c82 */ /* 0x000fe20008000000 */
[----:B------:R-:W-:Y:S01]  /*1a90*/  UMOV UR29, UR21 ;  /* 0x00000015001d7c82 */ /* 0x000fe20008000000 */
[----:B------:R-:W-:Y:S01]  /*1aa0*/  UMOV UR24, UR20 ;  /* 0x0000001400187c82 */ /* 0x000fe20008000000 */
[----:B------:R-:W-:Y:S01]  /*1ab0*/  UMOV UR25, UR21 ;  /* 0x0000001500197c82 */ /* 0x000fe20008000000 */
[----:B------:R-:W-:-:S02]  /*1ac0*/  WARPGROUP.DEPBAR.LE gsb0, 0x0 ;  /* 0x00008000000079c5 */ /* 0x000fc40000010000 */
        /* <DEDUP_REMOVED lines=242> */
[C---:B------:R-:W-:Y:S02]  /*29f0*/  ISETP.GT.AND P2, PT, R6.reuse, 0x10, PT ;  /* 0x000000100600780c */ /* 0x040fe40003f44270 */
        /* <DEDUP_REMOVED lines=20> */
[C---:B------:R-:W-:Y:S02]  /*2b40*/  ISETP.GT.AND P2, PT, R6.reuse, 0x20, PT ;  /* 0x000000200600780c */ /* 0x040fe40003f44270 */
        /* <DEDUP_REMOVED lines=14> */
[----:B------:R-:W-:Y:S02]  /*2c30*/  FSEL R107, R86, -INF , P4 ;  /* 0xff800000566b7808 */ /* 0x000fe40002000000 */
        /* <DEDUP_REMOVED lines=25> */
[----:B------:R-:W-:Y:S02]  /*2dd0*/  FMNMX.FTZ R4, R79, R4, !PT ;  /* 0x000000044f047209 */ /* 0x000fe40007810000 */
[----:B------:R-:W-:Y:S02]  /*2de0*/  ISETP.GT.AND P5, PT, R6, 0x48, PT ;  /* 0x000000480600780c */ /* 0x000fe40003fa4270 */
[----:B------:R-:W-:Y:S02]  /*2df0*/  FSEL R65, R76, -INF , P4 ;  /* 0xff8000004c417808 */ /* 0x000fe40002000000 */
[C---:B------:R-:W-:Y:S02]  /*2e00*/  ISETP.GT.AND P4, PT, R6.reuse, 0x49, PT ;  /* 0x000000490600780c */ /* 0x040fe40003f84270 */
        /* <DEDUP_REMOVED lines=27> */
[----:B------:R-:W-:Y:S01]  /*2fc0*/  FSEL R51, R60, -INF , P5 ;  /* 0xff8000003c337808 */ /* 0x000fe20002800000 */
[----:B------:R-:W-:Y:S01]  /*2fd0*/  ULDC UR6, c[0x0][0x988] ;  /* 0x0002620000067ab9 */ /* 0x000fe20000000800 */
[----:B------:R-:W-:-:S02]  /*2fe0*/  ISETP.GT.AND P5, PT, R6, 0x59, PT ;  /* 0x000000590600780c */ /* 0x000fc40003fa4270 */
[----:B------:R-:W-:Y:S02]  /*2ff0*/  FSEL R121, R54, -INF , P6 ;  /* 0xff80000036797808 */ /* 0x000fe40003000000 */
[----:B------:R-:W-:Y:S02]  /*3000*/  FMNMX.FTZ R4, R125, R4, !PT ;  /* 0x000000047d047209 */ /* 0x000fe40007810000 */
[----:B------:R-:W-:Y:S02]  /*3010*/  FSEL R131, R55, -INF , P5 ;  /* 0xff80000037837808 */ /* 0x000fe40002800000 */
[----:B------:R-:W-:Y:S02]  /*3020*/  FMNMX.FTZ R4, R121, R4, !PT ;  /* 0x0000000479047209 */ /* 0x000fe40007810000 */
[----:B------:R-:W-:Y:S02]  /*3030*/  FSEL R55, R48, -INF , P3 ;  /* 0xff80000030377808 */ /* 0x000fe40001800000 */
[----:B------:R-:W-:-:S02]  /*3040*/  ISETP.GT.AND P3, PT, R6, 0x61, PT ;  /* 0x000000610600780c */ /* 0x000fc40003f64270 */
[----:B------:R-:W-:Y:S02]  /*3050*/  FMNMX.FTZ R4, R131, R4, !PT ;  /* 0x0000000483047209 */ /* 0x000fe40007810000 */
[----:B------:R-:W-:Y:S02]  /*3060*/  FSEL R49, R49, -INF , P2 ;  /* 0xff80000031317808 */ /* 0x000fe40001000000 */
[C---:B------:R-:W-:Y:S02]  /*3070*/  ISETP.GT.AND P2, PT, R6.reuse, 0x68, PT ;  /* 0x000000680600780c */ /* 0x040fe40003f44270 */
        /* <DEDUP_REMOVED lines=30> */
[----:B------:R-:W-:Y:S02]  /*3260*/  ISETP.GT.AND P2, PT, R6, 0x79, PT ;  /* 0x000000790600780c */ /* 0x000fe40003f44270 */
[----:B------:R-:W-:Y:S02]  /*3270*/  FSEL R155, R38, -INF , P0 ;  /* 0xff800000269b7808 */ /* 0x000fe40000000000 */
[----:B------:R-:W-:Y:S02]  /*3280*/  FMNMX.FTZ R4, R147, R4, !PT ;  /* 0x0000000493047209 */ /* 0x000fe40007810000 */
[----:B------:R-:W-:Y:S02]  /*3290*/  FSEL R38, R39, -INF , P2 ;  /* 0xff80000027267808 */ /* 0x000fe40001000000 */
[----:B------:R-:W-:-:S02]  /*32a0*/  FMNMX.FTZ R39, R155, R4, !PT ;  /* 0x000000049b277209 */ /* 0x000fc40007810000 */
[----:B------:R-:W-:Y:S02]  /*32b0*/  P2R R34, PR, RZ, 0x2 ;  /* 0x00000002ff227803 */ /* 0x000fe40000000000 */
[----:B------:R-:W-:Y:S02]  /*32c0*/  FMNMX.FTZ R4, R38, R39, !PT ;  /* 0x0000002726047209 */ /* 0x000fe40007810000 */
[C---:B------:R-:W-:Y:S02]  /*32d0*/  ISETP.GT.AND P1, PT, R6.reuse, 0x70, PT ;  /* 0x000000700600780c */ /* 0x040fe40003f24270 */
[----:B------:R-:W-:Y:S02]  /*32e0*/  P2R R22, PR, RZ, 0x1 ;  /* 0x00000001ff167803 */ /* 0x000fe40000000000 */
[----:B------:R-:W-:Y:S02]  /*32f0*/  ISETP.GT.AND P0, PT, R6, 0x69, PT ;  /* 0x000000690600780c */ /* 0x000fe40003f04270 */
[----:B------:R-:W-:-:S02]  /*3300*/  P2R R20, PR, RZ, 0x4 ;  /* 0x00000004ff147803 */ /* 0x000fc40000000000 */
        /* <DEDUP_REMOVED lines=13> */
[----:B------:R-:W-:-:S02]  /*33e0*/  FSEL R25, R25, -INF , P4 ;  /* 0xff80000019197808 */ /* 0x000fc40002000000 */
[----:B------:R-:W-:Y:S01]  /*33f0*/  ISETP.NE.AND P0, PT, R8, RZ, PT ;  /* 0x000000ff0800720c */ /* 0x000fe20003f05270 */
[----:B------:R-:W0:Y:S02]  /*3400*/  SHFL.BFLY PT, R27, R12, 0x2, 0x1f ;  /* 0x0c401f000c1b7f89 */ /* 0x000e2400000e0000 */
[----:B0-----:R-:W-:-:S05]  /*3410*/  FMNMX.FTZ R18, R12, R27, !PT ;  /* 0x0000001b0c127209 */ /* 0x001fca0007810000 */
[----:B------:R-:W0:Y:S02]  /*3420*/  SHFL.BFLY PT, R27, R18, 0x1, 0x1f ;  /* 0x0c201f00121b7f89 */ /* 0x000e2400000e0000 */
[----:B0-----:R-:W-:Y:S02]  /*3430*/  FMNMX.FTZ R72, R18, R27, !PT ;  /* 0x0000001b12487209 */ /* 0x001fe40007810000 */
[----:B------:R-:W-:Y:S02]  /*3440*/  FSEL R27, R32, -INF , P1 ;  /* 0xff800000201b7808 */ /* 0x000fe40000800000 */
[----:B------:R-:W-:Y:S01]  /*3450*/  ISETP.NE.AND P1, PT, R34, RZ, PT ;  /* 0x000000ff2200720c */ /* 0x000fe20003f25270 */
[C---:B------:R-:W-:Y:S01]  /*3460*/  FMUL.FTZ R14, R72.reuse, R4 ;  /* 0x00000004480e7220 */ /* 0x040fe20000410000 */
[----:B------:R-:W-:Y:S02]  /*3470*/  FSETP.NEU.FTZ.AND P2, PT, R72, -INF , PT ;  /* 0xff8000004800780b */ /* 0x000fe40003f5d000 */
[----:B------:R-:W-:-:S02]  /*3480*/  FSEL R33, R33, -INF , P1 ;  /* 0xff80000021217808 */ /* 0x000fc40000800000 */
[----:B------:R-:W-:Y:S02]  /*3490*/  ISETP.NE.AND P1, PT, R10, RZ, PT ;  /* 0x000000ff0a00720c */ /* 0x000fe40003f25270 */
        /* <DEDUP_REMOVED lines=30> */
[-CC-:B0-----:R-:W-:Y:S01]  /*3680*/  FFMA.FTZ R69, R75, R4.reuse, -R14.reuse ;  /* 0x000000044b457223 */ /* 0x181fe2000001080e */
        /* <DEDUP_REMOVED lines=31> */
[----:B------:R-:W1:Y:S01]  /*3880*/  MUFU.EX2 R6, R6 ;  /* 0x0000000600067308 */ /* 0x000e620000000800 */
        /* <DEDUP_REMOVED lines=9> */
[----:B------:R-:W-:Y:S02]  /*3920*/  FMNMX.FTZ R30, R35, R30, !PT ;  /* 0x0000001e231e7209 */ /* 0x000fe40007810000 */
[----:B--2---:R-:W-:Y:S01]  /*3930*/  FSEL R119, R29, -INF , P6 ;  /* 0xff8000001d777808 */ /* 0x004fe20003000000 */
[----:B------:R-:W-:Y:S01]  /*3940*/  FFMA.FTZ R29, R139, R4, -R14 ;  /* 0x000000048b1d7223 */ /* 0x000fe2000001080e */
        /* <DEDUP_REMOVED lines=14> */
[----:B------:R-:W2:Y:S06]  /*3a30*/  SHFL.BFLY PT, R5, R24, 0x2, 0x1f ;  /* 0x0c401f0018057f89 */ /* 0x000eac00000e0000 */
[----:B------:R-:W-:Y:S08]  /*3a40*/  MUFU.EX2 R67, R67 ;  /* 0x0000004300437308 */ /* 0x000ff00000000800 */
[----:B------:R-:W-:Y:S08]  /*3a50*/  MUFU.EX2 R26, R26 ;  /* 0x0000001a001a7308 */ /* 0x000ff00000000800 */
[----:B------:R-:W-:Y:S01]  /*3a60*/  MUFU.EX2 R69, R69 ;  /* 0x0000004500457308 */ /* 0x000fe20000000800 */
[----:B--2---:R-:W-:-:S05]  /*3a70*/  FMNMX.FTZ R48, R24, R5, !PT ;  /* 0x0000000518307209 */ /* 0x004fca0007810000 */
[----:B------:R-:W2:Y:S02]  /*3a80*/  SHFL.BFLY PT, R5, R48, 0x1, 0x1f ;  /* 0x0c201f0030057f89 */ /* 0x000ea400000e0000 */
[----:B------:R-:W-:Y:S08]  /*3a90*/  MUFU.EX2 R32, R32 ;  /* 0x0000002000207308 */ /* 0x000ff00000000800 */
[----:B------:R-:W-:Y:S08]  /*3aa0*/  MUFU.EX2 R75, R75 ;  /* 0x0000004b004b7308 */ /* 0x000ff00000000800 */
[----:B------:R-:W-:Y:S01]  /*3ab0*/  MUFU.EX2 R47, R47 ;  /* 0x0000002f002f7308 */ /* 0x000fe20000000800 */
[----:B--2---:R-:W-:-:S07]  /*3ac0*/  FMNMX.FTZ R5, R48, R5, !PT ;  /* 0x0000000530057209 */ /* 0x004fce0007810000 */
[----:B------:R-:W-:Y:S01]  /*3ad0*/  MUFU.EX2 R30, R127 ;  /* 0x0000007f001e7308 */ /* 0x000fe20000000800 */
[C---:B------:R-:W-:Y:S01]  /*3ae0*/  FSETP.NEU.FTZ.AND P2, PT, R5.reuse, -INF , PT ;  /* 0xff8000000500780b */ /* 0x040fe20003f5d000 */
[----:B------:R-:W-:-:S06]  /*3af0*/  FMUL.FTZ R24, R5, R4 ;  /* 0x0000000405187220 */ /* 0x000fcc0000410000 */
[----:B------:R-:W-:Y:S01]  /*3b00*/  MUFU.EX2 R37, R133 ;  /* 0x0000008500257308 */ /* 0x000fe20000000800 */
[----:B------:R-:W-:-:S05]  /*3b10*/  FSEL R24, R24, RZ, P2 ;  /* 0x000000ff18187208 */ /* 0x000fca0001000000 */
[--C-:B------:R-:W-:Y:S01]  /*3b20*/  FFMA.FTZ R58, R9, R4, -R24.reuse ;  /* 0x00000004093a7223 */ /* 0x100fe20000010818 */
[----:B------:R-:W-:Y:S01]  /*3b30*/  LEA.HI R9, R19, R16, RZ, 0x4 ;  /* 0x0000001013097211 */ /* 0x000fe200078f20ff */
[--C-:B------:R-:W-:Y:S01]  /*3b40*/  FFMA.FTZ R60, R11, R4, -R24.reuse ;  /* 0x000000040b3c7223 */ /* 0x100fe20000010818 */
[----:B------:R-:W-:Y:S01]  /*3b50*/  LEA.HI R19, R19, R16, RZ, 0x5 ;  /* 0x0000001013137211 */ /* 0x000fe200078f28ff */
[-CC-:B------:R-:W-:Y:S01]  /*3b60*/  FFMA.FTZ R62, R13, R4.reuse, -R24.reuse ;  /* 0x000000040d3e7223 */ /* 0x180fe20000010818 */
[----:B------:R-:W-:Y:S01]  /*3b70*/  LOP3.LUT R11, R9, 0xfffffff0, RZ, 0xc0, !PT ;  /* 0xfffffff0090b7812 */ /* 0x000fe200078ec0ff */
[-CC-:B------:R-:W-:Y:S01]  /*3b80*/  FFMA.FTZ R14, R7, R4.reuse, -R24.reuse ;  /* 0x00000004070e7223 */ /* 0x180fe20000010818 */
[----:B------:R-:W-:Y:S01]  /*3b90*/  SHF.R.S32.HI R13, RZ, 0x4, R9 ;  /* 0x00000004ff0d7819 */ /* 0x000fe20000011409 */
[-CC-:B------:R-:W-:Y:S01]  /*3ba0*/  FFMA.FTZ R7, R15, R4.reuse, -R24.reuse ;  /* 0x000000040f077223 */ /* 0x180fe20000010818 */
[----:B------:R-:W-:Y:S02]  /*3bb0*/  IMAD.SHL.U32 R15, R19, 0x8, RZ ;  /* 0x00000008130f7824 */ /* 0x000fe400078e00ff */
[-CC-:B------:R-:W-:Y:S01]  /*3bc0*/  FFMA.FTZ R97, R97, R4.reuse, -R24.reuse ;  /* 0x0000000461617223 */ /* 0x180fe20000010818 */
[----:B------:R-:W-:Y:S01]  /*3bd0*/  IMAD.IADD R11, R16, 0x1, -R11 ;  /* 0x00000001100b7824 */ /* 0x000fe200078e0a0b */
[----:B------:R-:W-:Y:S01]  /*3be0*/  MUFU.EX2 R14, R14 ;  /* 0x0000000e000e7308 */ /* 0x000fe20000000800 */
[----:B------:R-:W-:Y:S01]  /*3bf0*/  IMAD.SHL.U32 R64, R13, 0x8, RZ ;  /* 0x000000080d407824 */ /* 0x000fe200078e00ff */
[----:B------:R-:W-:Y:S01]  /*3c00*/  LOP3.LUT R66, R15, 0x7fffff00, RZ, 0xc0, !PT ;  /* 0x7fffff000f427812 */ /* 0x000fe200078ec0ff */
[-CC-:B------:R-:W-:Y:S01]  /*3c10*/  FFMA.FTZ R101, R101, R4.reuse, -R24.reuse ;  /* 0x0000000465657223 */ /* 0x180fe20000010818 */
[----:B------:R-:W-:Y:S01]  /*3c20*/  SHF.R.S32.HI R56, RZ, 0x1f, R11 ;  /* 0x0000001fff387819 */ /* 0x000fe2000001140b */
[-CC-:B------:R-:W-:Y:S01]  /*3c30*/  FFMA.FTZ R89, R89, R4.reuse, -R24.reuse ;  /* 0x0000000459597223 */ /* 0x180fe20000010818 */
[-CC-:B------:R-:W-:Y:S01]  /*3c40*/  FFMA.FTZ R93, R93, R4.reuse, -R24.reuse ;  /* 0x000000045d5d7223 */ /* 0x180fe20000010818 */
[-CC-:B------:R-:W-:Y:S01]  /*3c50*/  FFMA.FTZ R104, R55, R4.reuse, -R24.reuse ;  /* 0x0000000437687223 */ /* 0x180fe20000010818 */
[CC--:B------:R-:W-:Y:S01]  /*3c60*/  LEA.HI R9, R56.reuse, R11.reuse, RZ, 0x2 ;  /* 0x0000000b38097211 */ /* 0x0c0fe200078f10ff */
[----:B------:R-:W2:Y:S01]  /*3c70*/  MUFU.EX2 R97, R97 ;  /* 0x0000006100617308 */ /* 0x000ea20000000800 */
[----:B------:R-:W-:Y:S01]  /*3c80*/  LEA.HI R56, R56, R11, RZ, 0x3 ;  /* 0x0000000b38387211 */ /* 0x000fe200078f18ff */
[-CC-:B------:R-:W-:Y:S01]  /*3c90*/  FFMA.FTZ R48, R81, R4.reuse, -R24.reuse ;  /* 0x0000000451307223 */ /* 0x180fe20000010818 */
[----:B------:R-:W-:Y:S01]  /*3ca0*/  SHF.R.S32.HI R13, RZ, 0x2, R9 ;  /* 0x00000002ff0d7819 */ /* 0x000fe20000011409 */
[-CC-:B------:R-:W-:Y:S01]  /*3cb0*/  FFMA.FTZ R50, R21, R4.reuse, -R24.reuse ;  /* 0x0000000415327223 */ /* 0x180fe20000010818 */
[----:B------:R-:W-:Y:S01]  /*3cc0*/  FFMA.FTZ R52, R23, R4, -R24 ;  /* 0x0000000417347223 */ /* 0x000fe20000010818 */
[----:B------:R-:W-:Y:S01]  /*3cd0*/  IMAD.SHL.U32 R15, R56, 0x10, RZ ;  /* 0x00000010380f7824 */ /* 0x000fe200078e00ff */
[----:B------:R-:W-:Y:S01]  /*3ce0*/  LOP3.LUT R56, R9, 0x7fffffc, RZ, 0xc0, !PT ;  /* 0x07fffffc09387812 */ /* 0x000fe200078ec0ff */
[----:B------:R-:W-:Y:S01]  /*3cf0*/  IMAD.SHL.U32 R13, R13, 0x40, RZ ;  /* 0x000000400d0d7824 */ /* 0x000fe200078e00ff */
[----:B------:R-:W3:Y:S01]  /*3d00*/  MUFU.EX2 R58, R58 ;  /* 0x0000003a003a7308 */ /* 0x000ee20000000800 */
[----:B------:R-:W-:Y:S01]  /*3d10*/  IMAD.U32 R9, RZ, RZ, UR37 ;  /* 0x00000025ff097e24 */ /* 0x000fe2000f8e00ff */
[----:B------:R-:W-:Y:S01]  /*3d20*/  LOP3.LUT R15, R15, 0x7fffff80, RZ, 0xc0, !PT ;  /* 0x7fffff800f0f7812 */ /* 0x000fe200078ec0ff */
[----:B------:R-:W-:Y:S01]  /*3d30*/  IMAD.IADD R11, R11, 0x1, -R56 ;  /* 0x000000010b0b7824 */ /* 0x000fe200078e0a38 */
[----:B------:R-:W-:Y:S01]  /*3d40*/  LOP3.LUT R13, R13, 0x40, RZ, 0xc0, !PT ;  /* 0x000000400d0d7812 */ /* 0x000fe200078ec0ff */
[----:B------:R-:W-:-:S02]  /*3d50*/  @!P1 VIADD R9, R9, 0x31c40 ;  /* 0x00031c4009099836 */ /* 0x000fc40000000000 */
[-C--:B------:R-:W-:Y:S01]  /*3d60*/  FFMA.FTZ R81, R85, R4.reuse, -R24 ;  /* 0x0000000455517223 */ /* 0x080fe20000010818 */
[----:B------:R-:W-:Y:S01]  /*3d70*/  IMAD.IADD R66, R15, 0x1, R66 ;  /* 0x000000010f427824 */ /* 0x000fe200078e0242 */
[----:B------:R-:W-:Y:S01]  /*3d80*/  LOP3.LUT R64, R13, 0x8, R64, 0xf8, !PT ;  /* 0x000000080d407812 */ /* 0x000fe200078ef840 */
[----:B------:R-:W4:Y:S01]  /*3d90*/  MUFU.EX2 R101, R101 ;  /* 0x0000006500657308 */ /* 0x000f220000000800 */
[----:B------:R-:W-:Y:S01]  /*3da0*/  SHF.R.U32.HI R13, RZ, 0x3, R13 ;  /* 0x00000003ff0d7819 */ /* 0x000fe2000001160d */
[----:B------:R-:W-:Y:S02]  /*3db0*/  IMAD R66, R11, 0x10, R66 ;  /* 0x000000100b427824 */ /* 0x000fe400078e0242 */
[----:B0-----:R-:W-:Y:S01]  /*3dc0*/  FADD.FTZ R11, R8, R87 ;  /* 0x00000057080b7221 */ /* 0x001fe20000010000 */
[----:B------:R-:W-:Y:S01]  /*3dd0*/  @!P1 PRMT R9, RZ, 0x654, R9 ;  /* 0x00000654ff099816 */ /* 0x000fe20000000009 */
[----:B------:R-:W-:Y:S01]  /*3de0*/  FFMA.FTZ R73, R73, R4, -R24 ;  /* 0x0000000449497223 */ /* 0x000fe20000010818 */
[----:B------:R-:W-:Y:S01]  /*3df0*/  LOP3.LUT R13, R64, R13, RZ, 0x3c, !PT ;  /* 0x0000000d400d7212 */ /* 0x000fe200078e3cff */
[----:B-1----:R-:W-:Y:S01]  /*3e00*/  FADD.FTZ R64, R6, R11 ;  /* 0x0000000b06407221 */ /* 0x002fe20000010000 */
[----:B------:R-:W0:Y:S01]  /*3e10*/  MUFU.EX2 R60, R60 ;  /* 0x0000003c003c7308 */ /* 0x000e220000000800 */
[----:B--2---:R-:W-:Y:S01]  /*3e20*/  FADD.FTZ R11, R14, R97 ;  /* 0x000000610e0b7221 */ /* 0x004fe20000010000 */
[----:B------:R1:W-:Y:S01]  /*3e30*/  @!P1 SYNCS.ARRIVE.TRANS64.RED.A1T0 RZ, [R9+URZ], RZ ;  /* 0x000000ff09ff99a7 */ /* 0x0003e2000810043f */
[----:B------:R-:W-:-:S02]  /*3e40*/  IMAD.IADD R55, R13, 0x1, R66 ;  /* 0x000000010d377824 */ /* 0x000fc400078e0242 */
[C---:B------:R-:W-:Y:S01]  /*3e50*/  FADD.FTZ R13, R83.reuse, R64 ;  /* 0x00000040530d7221 */ /* 0x040fe20000010000 */
[----:B---3--:R-:W-:Y:S01]  /*3e60*/  FADD.FTZ R64, R58, R11 ;  /* 0x0000000b3a407221 */ /* 0x008fe20000010000 */
[----:B------:R-:W-:Y:S01]  /*3e70*/  F2FP.BF16.F32.PACK_AB R11, R83, R6 ;  /* 0x00000006530b723e */ /* 0x000fe200000010ff */
[----:B------:R-:W-:Y:S01]  /*3e80*/  FFMA.FTZ R54, R65, R4, -R24 ;  /* 0x0000000441367223 */ /* 0x000fe20000010818 */
[----:B------:R-:W2:Y:S01]  /*3e90*/  MUFU.EX2 R89, R89 ;  /* 0x0000005900597308 */ /* 0x000ea20000000800 */
[----:B------:R-:W-:Y:S01]  /*3ea0*/  FADD.FTZ R66, R12, R13 ;  /* 0x0000000d0c427221 */ /* 0x000fe20000010000 */
[----:B----4-:R-:W-:Y:S01]  /*3eb0*/  FADD.FTZ R13, R101, R64 ;  /* 0x00000040650d7221 */ /* 0x010fe20000010000 */
[----:B-1----:R-:W-:Y:S01]  /*3ec0*/  F2FP.BF16.F32.PACK_AB R9, R87, R8 ;  /* 0x000000085709723e */ /* 0x002fe200000010ff */
[-C--:B------:R-:W-:Y:S01]  /*3ed0*/  FFMA.FTZ R65, R77, R4.reuse, -R24 ;  /* 0x000000044d417223 */ /* 0x080fe20000010818 */
[----:B------:R-:W-:Y:S01]  /*3ee0*/  FADD.FTZ R15, R91, R66 ;  /* 0x000000425b0f7221 */ /* 0x000fe20000010000 */
[-CC-:B------:R-:W-:Y:S01]  /*3ef0*/  FFMA.FTZ R59, R59, R4.reuse, -R24.reuse ;  /* 0x000000043b3b7223 */ /* 0x180fe20000010818 */
[--C-:B------:R-:W-:Y:S01]  /*3f00*/  FFMA.FTZ R19, R57, R4, -R24.reuse ;  /* 0x0000000439137223 */ /* 0x100fe20000010818 */
[----:B------:R-:W1:Y:S01]  /*3f10*/  MUFU.EX2 R62, R62 ;  /* 0x0000003e003e7308 */ /* 0x000e620000000800 */
[----:B0-----:R-:W-:Y:S01]  /*3f20*/  FADD.FTZ R6, R60, R13 ;  /* 0x0000000d3c067221 */ /* 0x001fe20000010000 */
[----:B------:R-:W-:Y:S01]  /*3f30*/  FADD.FTZ R8, R10, R15 ;  /* 0x0000000f0a087221 */ /* 0x000fe20000010000 */
[----:B------:R-:W-:Y:S01]  /*3f40*/  F2FP.BF16.F32.PACK_AB R13, R91, R12 ;  /* 0x0000000c5b0d723e */ /* 0x000fe200000010ff */
[-CC-:B------:R-:W-:Y:S01]  /*3f50*/  FFMA.FTZ R51, R51, R4.reuse, -R24.reuse ;  /* 0x0000000433337223 */ /* 0x180fe20000010818 */
[----:B------:R-:W-:Y:S01]  /*3f60*/  FFMA.FTZ R43, R43, R4, -R24 ;  /* 0x000000042b2b7223 */ /* 0x000fe20000010818 */
[----:B------:R-:W-:Y:S01]  /*3f70*/  FADD.FTZ R23, R95, R8 ;  /* 0x000000085f177221 */ /* 0x000fe20000010000 */
[----:B------:R-:W-:Y:S01]  /*3f80*/  F2FP.BF16.F32.PACK_AB R8, R97, R14 ;  /* 0x0000000e6108723e */ /* 0x000fe200000010ff */
[----:B------:R-:W0:Y:S01]  /*3f90*/  MUFU.EX2 R93, R93 ;  /* 0x0000005d005d7308 */ /* 0x000e220000000800 */
[C---:B--2---:R-:W-:Y:S01]  /*3fa0*/  FADD.FTZ R21, R89.reuse, R6 ;  /* 0x0000000659157221 */ /* 0x044fe20000010000 */
[----:B------:R-:W-:Y:S01]  /*3fb0*/  F2FP.BF16.F32.PACK_AB R12, R89, R60 ;  /* 0x0000003c590c723e */ /* 0x000fe200000010ff */
[--C-:B------:R-:W-:Y:S01]  /*3fc0*/  FFMA.FTZ R56, R61, R4, -R24.reuse ;  /* 0x000000043d387223 */ /* 0x100fe20000010818 */
[----:B------:R-:W-:Y:S01]  /*3fd0*/  F2FP.BF16.F32.PACK_AB R15, R95, R10 ;  /* 0x0000000a5f0f723e */ /* 0x000fe200000010ff */
[--C-:B------:R-:W-:Y:S01]  /*3fe0*/  FFMA.FTZ R49, R49, R4, -R24.reuse ;  /* 0x0000000431317223 */ /* 0x100fe20000010818 */
[----:B------:R-:W-:Y:S01]  /*3ff0*/  F2FP.BF16.F32.PACK_AB R10, R101, R58 ;  /* 0x0000003a650a723e */ /* 0x000fe200000010ff */
        /* <DEDUP_REMOVED lines=8> */
[----:B------:R-:W-:Y:S01]  /*4080*/  FFMA.FTZ R31, R31, R4, -R24 ;  /* 0x000000041f1f7223 */ /* 0x000fe20000010818 */
[----:B------:R-:W1:Y:S01]  /*4090*/  MUFU.EX2 R48, R48 ;  /* 0x0000003000307308 */ /* 0x000e620000000800 */
[C---:B0-----:R-:W-:Y:S01]  /*40a0*/  F2FP.BF16.F32.PACK_AB R14, R93.reuse, R62 ;  /* 0x0000003e5d0e723e */ /* 0x041fe200000010ff */
[----:B------:R-:W-:Y:S01]  /*40b0*/  FADD.FTZ R62, R20, R23 ;  /* 0x00000017143e7221 */ /* 0x000fe20000010000 */
[----:B------:R-:W-:Y:S01]  /*40c0*/  FADD.FTZ R60, R93, R6 ;  /* 0x000000065d3c7221 */ /* 0x000fe20000010000 */
[----:B------:R-:W-:Y:S01]  /*40d0*/  LEA R6, R55, UR37, 0x1 ;  /* 0x0000002537067c11 */ /* 0x000fe2000f8e08ff */
[-C--:B------:R-:W-:Y:S01]  /*40e0*/  FFMA.FTZ R55, R27, R4.reuse, -R24 ;  /* 0x000000041b377223 */ /* 0x080fe20000010818 */
[----:B------:R-:W-:Y:S01]  /*40f0*/  FADD.FTZ R23, R39, R62 ;  /* 0x0000003e27177221 */ /* 0x000fe20000010000 */
[-C--:B------:R-:W-:Y:S01]  /*4100*/  FFMA.FTZ R99, R99, R4.reuse, -R24 ;  /* 0x0000000463637223 */ /* 0x080fe20000010818 */
[----:B------:R-:W0:Y:S01]  /*4110*/  MUFU.EX2 R50, R50 ;  /* 0x0000003200327308 */ /* 0x000e220000000800 */
[----:B--2---:R-:W-:Y:S01]  /*4120*/  FADD.FTZ R21, R7, R60 ;  /* 0x0000003c07157221 */ /* 0x004fe20000010000 */
[----:B------:R-:W-:Y:S01]  /*4130*/  FADD.FTZ R60, R22, R23 ;  /* 0x00000017163c7221 */ /* 0x000fe20000010000 */
[-CC-:B------:R-:W-:Y:S01]  /*4140*/  FFMA.FTZ R57, R25, R4.reuse, -R24.reuse ;  /* 0x0000000419397223 */ /* 0x180fe20000010818 */
[-CC-:B------:R-:W-:Y:S01]  /*4150*/  FFMA.FTZ R113, R113, R4.reuse, -R24.reuse ;  /* 0x0000000471717223 */ /* 0x180fe20000010818 */
[----:B------:R-:W-:Y:S01]  /*4160*/  FFMA.FTZ R119, R119, R4, -R24 ;  /* 0x0000000477777223 */ /* 0x000fe20000010818 */
[----:B------:R-:W-:Y:S01]  /*4170*/  FADD.FTZ R23, R67, R60 ;  /* 0x0000003c43177221 */ /* 0x000fe20000010000 */
[----:B------:R2:W-:Y:S01]  /*4180*/  STSM.16.M88.4 [R6+0x24300], R8 ;  /* 0x0243000806007844 */ /* 0x0005e20000000200 */
[----:B------:R-:W3:Y:S01]  /*4190*/  MUFU.EX2 R81, R81 ;  /* 0x0000005100517308 */ /* 0x000ee20000000800 */
[----:B-1----:R-:W-:Y:S01]  /*41a0*/  FADD.FTZ R21, R48, R21 ;  /* 0x0000001530157221 */ /* 0x002fe20000010000 */
[----:B------:R-:W-:Y:S01]  /*41b0*/  FADD.FTZ R62, R26, R23 ;  /* 0x000000171a3e7221 */ /* 0x000fe20000010000 */
[----:B------:R-:W-:Y:S01]  /*41c0*/  STSM.16.M88.4 [R6+0x25b00], R12 ;  /* 0x025b000c06007844 */ /* 0x000fe20000000200 */
[----:B------:R-:W-:Y:S01]  /*41d0*/  F2FP.BF16.F32.PACK_AB R27, R75, R32 ;  /* 0x000000204b1b723e */ /* 0x000fe200000010ff */
[----:B------:R-:W-:-:S02]  /*41e0*/  IMAD.MOV.U32 R66, RZ, RZ, R71 ;  /* 0x000000ffff427224 */ /* 0x000fc400078e0047 */
[----:B------:R-:W-:Y:S01]  /*41f0*/  FADD.FTZ R23, R69, R62 ;  /* 0x0000003e45177221 */ /* 0x000fe20000010000 */
[----:B------:R-:W-:Y:S01]  /*4200*/  IMAD.MOV.U32 R64, RZ, RZ, R71 ;  /* 0x000000ffff407224 */ /* 0x000fe200078e0047 */
[----:B------:R-:W1:Y:S01]  /*4210*/  MUFU.EX2 R52, R52 ;  /* 0x0000003400347308 */ /* 0x000e620000000800 */
[----:B0-----:R-:W-:Y:S01]  /*4220*/  FADD.FTZ R60, R50, R21 ;  /* 0x00000015323c7221 */ /* 0x001fe20000010000 */
[----:B------:R-:W-:Y:S01]  /*4230*/  FADD.FTZ R62, R32, R23 ;  /* 0x00000017203e7221 */ /* 0x000fe20000010000 */
[--C-:B------:R-:W-:Y:S02]  /*4240*/  IMAD.MOV.U32 R63, RZ, RZ, R71.reuse ;  /* 0x000000ffff3f7224 */ /* 0x100fe400078e0047 */
[--C-:B------:R-:W-:Y:S02]  /*4250*/  IMAD.MOV.U32 R61, RZ, RZ, R71.reuse ;  /* 0x000000ffff3d7224 */ /* 0x100fe400078e0047 */
[----:B------:R-:W-:Y:S01]  /*4260*/  FADD.FTZ R23, R75, R62 ;  /* 0x0000003e4b177221 */ /* 0x000fe20000010000 */
[----:B------:R-:W-:Y:S01]  /*4270*/  IMAD.MOV.U32 R32, RZ, RZ, R71 ;  /* 0x000000ffff207224 */ /* 0x000fe200078e0047 */
[----:B------:R-:W0:Y:S01]  /*4280*/  MUFU.EX2 R73, R73 ;  /* 0x0000004900497308 */ /* 0x000e220000000800 */
[----:B---3--:R-:W-:Y:S01]  /*4290*/  FADD.FTZ R21, R81, R60 ;  /* 0x0000003c51157221 */ /* 0x008fe20000010000 */
[----:B------:R-:W-:-:S04]  /*42a0*/  FADD.FTZ R62, R18, R23 ;  /* 0x00000017123e7221 */ /* 0x000fc80000010000 */
[----:B------:R-:W-:Y:S01]  /*42b0*/  FADD.FTZ R25, R47, R62 ;  /* 0x0000003e2f197221 */ /* 0x000fe20000010000 */
[----:B------:R-:W-:Y:S01]  /*42c0*/  IMAD.MOV.U32 R62, RZ, RZ, R71 ;  /* 0x000000ffff3e7224 */ /* 0x000fe200078e0047 */
[----:B------:R-:W3:Y:S01]  /*42d0*/  MUFU.EX2 R54, R54 ;  /* 0x0000003600367308 */ /* 0x000ee20000000800 */
[----:B-1----:R-:W-:-:S07]  /*42e0*/  FADD.FTZ R60, R52, R21 ;  /* 0x00000015343c7221 */ /* 0x002fce0000010000 */
[----:B------:R-:W1:Y:S01]  /*42f0*/  MUFU.EX2 R65, R65 ;  /* 0x0000004100417308 */ /* 0x000e620000000800 */
[----:B0-----:R-:W-:-:S07]  /*4300*/  FADD.FTZ R21, R73, R60 ;  /* 0x0000003c49157221 */ /* 0x001fce0000010000 */
[----:B------:R0:W4:Y:S08]  /*4310*/  MUFU.EX2 R16, R59 ;  /* 0x0000003b00107308 */ /* 0x0001300000000800 */
[----:B------:R-:W5:Y:S01]  /*4320*/  MUFU.EX2 R19, R19 ;  /* 0x0000001300137308 */ /* 0x000f620000000800 */
[----:B0-----:R-:W-:-:S07]  /*4330*/  IMAD.MOV.U32 R59, RZ, RZ, R71 ;  /* 0x000000ffff3b7224 */ /* 0x001fce00078e0047 */
[----:B------:R0:W-:Y:S08]  /*4340*/  MUFU.EX2 R41, R43 ;  /* 0x0000002b00297308 */ /* 0x0001f00000000800 */
[----:B------:R-:W5:Y:S01]  /*4350*/  MUFU.EX2 R51, R51 ;  /* 0x0000003300337308 */ /* 0x000f620000000800 */
[----:B0-----:R-:W-:Y:S01]  /*4360*/  FFMA.FTZ R43, R105, R4, -R24 ;  /* 0x00000004692b7223 */ /* 0x001fe20000010818 */
[----:B---3--:R-:W-:Y:S01]  /*4370*/  FADD.FTZ R24, R54, R21 ;  /* 0x0000001536187221 */ /* 0x008fe20000010000 */
[----:B------:R-:W-:Y:S01]  /*4380*/  F2FP.BF16.F32.PACK_AB R21, R39, R20 ;  /* 0x000000142715723e */ /* 0x000fe200000010ff */
[----:B------:R-:W-:-:S02]  /*4390*/  IMAD.MOV.U32 R39, RZ, RZ, R71 ;  /* 0x000000ffff277224 */ /* 0x000fc400078e0047 */
[----:B-1----:R-:W-:Y:S01]  /*43a0*/  FADD.FTZ R23, R65, R24 ;  /* 0x0000001841177221 */ /* 0x002fe20000010000 */
[----:B------:R-:W-:Y:S01]  /*43b0*/  FADD.FTZ R24, R30, R25 ;  /* 0x000000191e187221 */ /* 0x000fe20000010000 */
[----:B------:R-:W0:Y:S01]  /*43c0*/  MUFU.EX2 R34, R129 ;  /* 0x0000008100227308 */ /* 0x000e220000000800 */
[----:B------:R-:W-:Y:S01]  /*43d0*/  F2FP.BF16.F32.PACK_AB R25, R69, R26 ;  /* 0x0000001a4519723e */ /* 0x000fe200000010ff */
[----:B----4-:R-:W-:Y:S01]  /*43e0*/  FADD.FTZ R20, R16, R23 ;  /* 0x0000001710147221 */ /* 0x010fe20000010000 */
[----:B--2---:R-:W-:Y:S01]  /*43f0*/  FADD.FTZ R11, R37, R24 ;  /* 0x00000018250b7221 */ /* 0x004fe20000010000 */
[----:B------:R-:W-:Y:S01]  /*4400*/  F2FP.BF16.F32.PACK_AB R23, R67, R22 ;  /* 0x000000164317723e */ /* 0x000fe200000010ff */
[--C-:B------:R-:W-:Y:S02]  /*4410*/  IMAD.MOV.U32 R69, RZ, RZ, R71.reuse ;  /* 0x000000ffff457224 */ /* 0x100fe400078e0047 */
[----:B-----5:R-:W-:Y:S01]  /*4420*/  FADD.FTZ R20, R19, R20 ;  /* 0x0000001413147221 */ /* 0x020fe20000010000 */
[----:B------:R-:W-:Y:S01]  /*4430*/  F2FP.BF16.F32.PACK_AB R22, R81, R50 ;  /* 0x000000325116723e */ /* 0x000fe200000010ff */
[----:B------:R-:W1:Y:S01]  /*4440*/  MUFU.EX2 R56, R56 ;  /* 0x0000003800387308 */ /* 0x000e620000000800 */
[----:B------:R-:W-:Y:S01]  /*4450*/  F2FP.BF16.F32.PACK_AB R24, R73, R52 ;  /* 0x000000344918723e */ /* 0x000fe200000010ff */
[----:B------:R-:W-:Y:S01]  /*4460*/  FADD.FTZ R9, R51, R20 ;  /* 0x0000001433097221 */ /* 0x000fe20000010000 */
[----:B------:R-:W-:Y:S01]  /*4470*/  F2FP.BF16.F32.PACK_AB R20, R48, R7 ;  /* 0x000000073014723e */ /* 0x000fe200000010ff */
[--C-:B------:R-:W-:Y:S01]  /*4480*/  IMAD.MOV.U32 R67, RZ, RZ, R71.reuse ;  /* 0x000000ffff437224 */ /* 0x100fe200078e0047 */
[----:B------:R-:W-:Y:S01]  /*4490*/  F2FP.BF16.F32.PACK_AB R26, R65, R54 ;  /* 0x00000036411a723e */ /* 0x000fe200000010ff */
[----:B------:R-:W-:-:S02]  /*44a0*/  IMAD.MOV.U32 R65, RZ, RZ, R71 ;  /* 0x000000ffff417224 */ /* 0x000fc400078e0047 */
[----:B------:R-:W2:Y:S01]  /*44b0*/  MUFU.EX2 R103, R103 ;  /* 0x0000006700677308 */ /* 0x000ea20000000800 */
[----:B0-----:R-:W-:Y:S01]  /*44c0*/  FADD.FTZ R8, R34, R11 ;  /* 0x0000000b22087221 */ /* 0x001fe20000010000 */
[----:B------:R-:W-:Y:S01]  /*44d0*/  F2FP.BF16.F32.PACK_AB R11, R37, R30 ;  /* 0x0000001e250b723e */ /* 0x000fe200000010ff */
[----:B------:R-:W-:Y:S01]  /*44e0*/  STSM.16.M88.4 [R6+0x27300], R20 ;  /* 0x0273001406007844 */ /* 0x000fe20000000200 */
[--C-:B------:R-:W-:Y:S02]  /*44f0*/  IMAD.MOV.U32 R54, RZ, RZ, R71.reuse ;  /* 0x000000ffff367224 */ /* 0x100fe400078e0047 */
[----:B------:R-:W-:Y:S01]  /*4500*/  IMAD.MOV.U32 R52, RZ, RZ, R71 ;  /* 0x000000ffff347224 */ /* 0x000fe200078e0047 */
[----:B------:R0:W-:Y:S01]  /*4510*/  STSM.16.M88.4 [R6+0x28b00], R24 ;  /* 0x028b001806007844 */ /* 0x0001e20000000200 */
[----:B------:R-:W3:Y:S01]  /*4520*/  MUFU.EX2 R104, R104 ;  /* 0x0000006800687308 */ /* 0x000ee20000000800 */
[----:B-1----:R-:W-:Y:S01]  /*4530*/  FADD.FTZ R9, R56, R9 ;  /* 0x0000000938097221 */ /* 0x002fe20000010000 */
[----:B------:R-:W-:-:S02]  /*4540*/  IMAD.MOV.U32 R50, RZ, RZ, R71 ;  /* 0x000000ffff327224 */ /* 0x000fc400078e0047 */
[--C-:B------:R-:W-:Y:S02]  /*4550*/  IMAD.MOV.U32 R48, RZ, RZ, R71.reuse ;  /* 0x000000ffff307224 */ /* 0x100fe400078e0047 */
[--C-:B------:R-:W-:Y:S02]  /*4560*/  IMAD.MOV.U32 R37, RZ, RZ, R71.reuse ;  /* 0x000000ffff257224 */ /* 0x100fe400078e0047 */
[----:B------:R-:W1:Y:S01]  /*4570*/  MUFU.EX2 R42, R42 ;  /* 0x0000002a002a7308 */ /* 0x000e620000000800 */
[C---:B--2---:R-:W-:Y:S01]  /*4580*/  FADD.FTZ R7, R103.reuse, R8 ;  /* 0x0000000867077221 */ /* 0x044fe20000010000 */
[----:B------:R-:W-:Y:S01]  /*4590*/  F2FP.BF16.F32.PACK_AB R105, R103, R34 ;  /* 0x000000226769723e */ /* 0x000fe200000010ff */
[--C-:B------:R-:W-:Y:S02]  /*45a0*/  IMAD.MOV.U32 R34, RZ, RZ, R71.reuse ;  /* 0x000000ffff227224 */ /* 0x100fe400078e0047 */
[--C-:B------:R-:W-:Y:S02]  /*45b0*/  IMAD.MOV.U32 R30, RZ, RZ, R71.reuse ;  /* 0x000000ffff1e7224 */ /* 0x100fe400078e0047 */
[----:B0-----:R-:W-:Y:S01]  /*45c0*/  IMAD.MOV.U32 R27, RZ, RZ, R71 ;  /* 0x000000ffff1b7224 */ /* 0x001fe200078e0047 */
[----:B------:R-:W0:Y:S01]  /*45d0*/  MUFU.EX2 R49, R49 ;  /* 0x0000003100317308 */ /* 0x000e220000000800 */
[----:B---3--:R-:W-:Y:S01]  /*45e0*/  FADD.FTZ R8, R104, R9 ;  /* 0x0000000968087221 */ /* 0x008fe20000010000 */
[----:B------:R-:W-:-:S02]  /*45f0*/  IMAD.MOV.U32 R26, RZ, RZ, R71 ;  /* 0x000000ffff1a7224 */ /* 0x000fc400078e0047 */
[--C-:B------:R-:W-:Y:S02]  /*4600*/  IMAD.MOV.U32 R25, RZ, RZ, R71.reuse ;  /* 0x000000ffff197224 */ /* 0x100fe400078e0047 */
[----:B------:R-:W-:Y:S02]  /*4610*/  IMAD.MOV.U32 R24, RZ, RZ, R71 ;  /* 0x000000ffff187224 */ /* 0x000fe400078e0047 */
[----:B------:R-:W2:Y:S01]  /*4620*/  MUFU.EX2 R107, R107 ;  /* 0x0000006b006b7308 */ /* 0x000ea20000000800 */
[----:B-1----:R-:W-:-:S07]  /*4630*/  FADD.FTZ R10, R42, R7 ;  /* 0x000000072a0a7221 */ /* 0x002fce0000010000 */
[----:B------:R-:W1:Y:S01]  /*4640*/  MUFU.EX2 R106, R106 ;  /* 0x0000006a006a7308 */ /* 0x000e620000000800 */
[C---:B0-----:R-:W-:Y:S01]  /*4650*/  FADD.FTZ R7, R49.reuse, R8 ;  /* 0x0000000831077221 */ /* 0x041fe20000010000 */
[----:B------:R-:W-:Y:S01]  /*4660*/  F2FP.BF16.F32.PACK_AB R104, R49, R104 ;  /* 0x000000683168723e */ /* 0x000fe200000010ff */
[----:B------:R-:W-:-:S05]  /*4670*/  IMAD.MOV.U32 R49, RZ, RZ, R71 ;  /* 0x000000ffff317224 */ /* 0x000fca00078e0047 */
[----:B------:R-:W0:Y:S01]  /*4680*/  MUFU.EX2 R28, R28 ;  /* 0x0000001c001c7308 */ /* 0x000e220000000800 */
[C---:B--2---:R-:W-:Y:S01]  /*4690*/  FADD.FTZ R9, R107.reuse, R10 ;  /* 0x0000000a6b097221 */ /* 0x044fe20000010000 */
[----:B------:R-:W-:Y:S01]  /*46a0*/  F2FP.BF16.F32.PACK_AB R107, R107, R42 ;  /* 0x0000002a6b6b723e */ /* 0x000fe200000010ff */
[----:B------:R-:W-:-:S05]  /*46b0*/  IMAD.MOV.U32 R42, RZ, RZ, R71 ;  /* 0x000000ffff2a7224 */ /* 0x000fca00078e0047 */
[----:B------:R-:W2:Y:S01]  /*46c0*/  MUFU.EX2 R53, R53 ;  /* 0x0000003500357308 */ /* 0x000ea20000000800 */
[----:B-1----:R-:W-:-:S07]  /*46d0*/  FADD.FTZ R8, R106, R7 ;  /* 0x000000076a087221 */ /* 0x002fce0000010000 */
[----:B------:R-:W1:Y:S01]  /*46e0*/  MUFU.EX2 R79, R79 ;  /* 0x0000004f004f7308 */ /* 0x000e620000000800 */
[----:B0-----:R-:W-:Y:S01]  /*46f0*/  FADD.FTZ R10, R28, R9 ;  /* 0x000000091c0a7221 */ /* 0x001fe20000010000 */
[----:B------:R-:W-:Y:S01]  /*4700*/  F2FP.BF16.F32.PACK_AB R9, R47, R18 ;  /* 0x000000122f09723e */ /* 0x000fe200000010ff */
[----:B------:R-:W-:-:S05]  /*4710*/  IMAD.MOV.U32 R47, RZ, RZ, R71 ;  /* 0x000000ffff2f7224 */ /* 0x000fca00078e0047 */
[----:B------:R-:W0:Y:S01]  /*4720*/  MUFU.EX2 R29, R29 ;  /* 0x0000001d001d7308 */ /* 0x000e220000000800 */
[C---:B--2---:R-:W-:Y:S01]  /*4730*/  FADD.FTZ R8, R53.reuse, R8 ;  /* 0x0000000835087221 */ /* 0x044fe20000010000 */
[----:B------:R-:W-:Y:S01]  /*4740*/  F2FP.BF16.F32.PACK_AB R106, R53, R106 ;  /* 0x0000006a356a723e */ /* 0x000fe200000010ff */
[----:B------:R-:W-:Y:S02]  /*4750*/  IMAD.MOV.U32 R53, RZ, RZ, R71 ;  /* 0x000000ffff357224 */ /* 0x000fe400078e0047 */
[----:B------:R-:W-:Y:S01]  /*4760*/  FADD.FTZ R7, R41, R8 ;  /* 0x0000000829077221 */ /* 0x000fe20000010000 */
[----:B------:R-:W-:Y:S02]  /*4770*/  F2FP.BF16.F32.PACK_AB R8, R19, R16 ;  /* 0x000000101308723e */ /* 0x000fe400000010ff */
[----:B------:R-:W2:Y:S01]  /*4780*/  MUFU.EX2 R58, R58 ;  /* 0x0000003a003a7308 */ /* 0x000ea20000000800 */
[----:B-1----:R-:W-:-:S07]  /*4790*/  FADD.FTZ R10, R79, R10 ;  /* 0x0000000a4f0a7221 */ /* 0x002fce0000010000 */
[----:B------:R-:W1:Y:S01]  /*47a0*/  MUFU.EX2 R36, R36 ;  /* 0x0000002400247308 */ /* 0x000e620000000800 */
[----:B0-----:R-:W-:Y:S01]  /*47b0*/  FADD.FTZ R13, R29, R10 ;  /* 0x0000000a1d0d7221 */ /* 0x001fe20000010000 */
[----:B------:R-:W-:Y:S01]  /*47c0*/  F2FP.BF16.F32.PACK_AB R10, R56, R51 ;  /* 0x00000033380a723e */ /* 0x000fe200000010ff */
[--C-:B------:R-:W-:Y:S02]  /*47d0*/  IMAD.MOV.U32 R56, RZ, RZ, R71.reuse ;  /* 0x000000ffff387224 */ /* 0x100fe400078e0047 */
[----:B------:R-:W-:Y:S02]  /*47e0*/  IMAD.MOV.U32 R51, RZ, RZ, R71 ;  /* 0x000000ffff337224 */ /* 0x000fe400078e0047 */
[----:B------:R0:W-:Y:S01]  /*47f0*/  STSM.16.M88.4 [R6+0x2a300], R8 ;  /* 0x02a3000806007844 */ /* 0x0001e20000000200 */
[----:B------:R-:W3:Y:S01]  /*4800*/  MUFU.EX2 R35, R35 ;  /* 0x0000002300237308 */ /* 0x000ee20000000800 */
[----:B--2---:R-:W-:Y:S02]  /*4810*/  FADD.FTZ R12, R58, R7 ;  /* 0x000000073a0c7221 */ /* 0x004fe40000010000 */
[----:B------:R2:W-:Y:S05]  /*4820*/  STSM.16.M88.4 [R6+0x2bb00], R104 ;  /* 0x02bb006806007844 */ /* 0x0005ea0000000200 */
[----:B------:R-:W4:Y:S01]  /*4830*/  MUFU.EX2 R40, R40 ;  /* 0x0000002800287308 */ /* 0x000f220000000800 */
[C---:B-1----:R-:W-:Y:S01]  /*4840*/  FADD.FTZ R13, R36.reuse, R13 ;  /* 0x0000000d240d7221 */ /* 0x042fe20000010000 */
[----:B------:R-:W-:Y:S01]  /*4850*/  F2FP.BF16.F32.PACK_AB R15, R36, R29 ;  /* 0x0000001d240f723e */ /* 0x000fe200000010ff */
[----:B------:R-:W-:-:S02]  /*4860*/  IMAD.MOV.U32 R36, RZ, RZ, R71 ;  /* 0x000000ffff247224 */ /* 0x000fc400078e0047 */
[----:B------:R-:W-:-:S03]  /*4870*/  IMAD.MOV.U32 R29, RZ, RZ, R71 ;  /* 0x000000ffff1d7224 */ /* 0x000fc600078e0047 */
[----:B------:R1:W5:Y:S01]  /*4880*/  MUFU.EX2 R60, R45 ;  /* 0x0000002d003c7308 */ /* 0x0003620000000800 */
[----:B---3--:R-:W-:-:S07]  /*4890*/  FADD.FTZ R7, R35, R12 ;  /* 0x0000000c23077221 */ /* 0x008fce0000010000 */
[----:B------:R-:W3:Y:S01]  /*48a0*/  MUFU.EX2 R109, R109 ;  /* 0x0000006d006d7308 */ /* 0x000ee20000000800 */
[----:B----4-:R-:W-:Y:S01]  /*48b0*/  FADD.FTZ R14, R40, R13 ;  /* 0x0000000d280e7221 */ /* 0x010fe20000010000 */
[----:B-1----:R-:W-:-:S06]  /*48c0*/  IMAD.MOV.U32 R45, RZ, RZ, R71 ;  /* 0x000000ffff2d7224 */ /* 0x002fcc00078e0047 */
[----:B------:R-:W1:Y:S01]  /*48d0*/  MUFU.EX2 R55, R55 ;  /* 0x0000003700377308 */ /* 0x000e620000000800 */
[----:B-----5:R-:W-:-:S07]  /*48e0*/  FADD.FTZ R12, R60, R7 ;  /* 0x000000073c0c7221 */ /* 0x020fce0000010000 */
[----:B------:R-:W4:Y:S01]  /*48f0*/  MUFU.EX2 R44, R44 ;  /* 0x0000002c002c7308 */ /* 0x000f220000000800 */
[C---:B---3--:R-:W-:Y:S01]  /*4900*/  FADD.FTZ R13, R109.reuse, R14 ;  /* 0x0000000e6d0d7221 */ /* 0x048fe20000010000 */
[----:B------:R-:W-:Y:S01]  /*4910*/  F2FP.BF16.F32.PACK_AB R109, R109, R40 ;  /* 0x000000286d6d723e */ /* 0x000fe200000010ff */
[----:B------:R-:W-:-:S05]  /*4920*/  IMAD.MOV.U32 R40, RZ, RZ, R71 ;  /* 0x000000ffff287224 */ /* 0x000fca00078e0047 */
[----:B------:R3:W5:Y:S01]  /*4930*/  MUFU.EX2 R108, R33 ;  /* 0x00000021006c7308 */ /* 0x0007620000000800 */
[----:B-1----:R-:W-:-:S07]  /*4940*/  FADD.FTZ R7, R55, R12 ;  /* 0x0000000c37077221 */ /* 0x002fce0000010000 */
[----:B------:R-:W1:Y:S01]  /*4950*/  MUFU.EX2 R111, R111 ;  /* 0x0000006f006f7308 */ /* 0x000e620000000800 */
[----:B----4-:R-:W-:Y:S01]  /*4960*/  FADD.FTZ R14, R44, R13 ;  /* 0x0000000d2c0e7221 */ /* 0x010fe20000010000 */
[----:B------:R-:W-:Y:S01]  /*4970*/  F2FP.BF16.F32.PACK_AB R13, R79, R28 ;  /* 0x0000001c4f0d723e */ /* 0x000fe200000010ff */
[--C-:B---3--:R-:W-:Y:S02]  /*4980*/  IMAD.MOV.U32 R33, RZ, RZ, R71.reuse ;  /* 0x000000ffff217224 */ /* 0x108fe400078e0047 */
[----:B------:R-:W-:-:S03]  /*4990*/  IMAD.MOV.U32 R28, RZ, RZ, R71 ;  /* 0x000000ffff1c7224 */ /* 0x000fc600078e0047 */
[----:B------:R-:W3:Y:S01]  /*49a0*/  MUFU.EX2 R31, R31 ;  /* 0x0000001f001f7308 */ /* 0x000ee20000000800 */
[C---:B-----5:R-:W-:Y:S01]  /*49b0*/  FADD.FTZ R12, R108.reuse, R7 ;  /* 0x000000076c0c7221 */ /* 0x060fe20000010000 */
[----:B------:R-:W-:Y:S01]  /*49c0*/  F2FP.BF16.F32.PACK_AB R108, R108, R55 ;  /* 0x000000376c6c723e */ /* 0x000fe200000010ff */
[----:B------:R-:W-:-:S05]  /*49d0*/  IMAD.MOV.U32 R55, RZ, RZ, R71 ;  /* 0x000000ffff377224 */ /* 0x000fca00078e0047 */
[----:B------:R-:W4:Y:S01]  /*49e0*/  MUFU.EX2 R46, R46 ;  /* 0x0000002e002e7308 */ /* 0x000f220000000800 */
[C---:B-1----:R-:W-:Y:S01]  /*49f0*/  FADD.FTZ R19, R111.reuse, R14 ;  /* 0x0000000e6f137221 */ /* 0x042fe20000010000 */
[----:B------:R-:W-:Y:S01]  /*4a00*/  F2FP.BF16.F32.PACK_AB R14, R60, R35 ;  /* 0x000000233c0e723e */ /* 0x000fe200000010ff */
[--C-:B------:R-:W-:Y:S01]  /*4a10*/  IMAD.MOV.U32 R60, RZ, RZ, R71.reuse ;  /* 0x000000ffff3c7224 */ /* 0x100fe200078e0047 */
[----:B------:R-:W-:Y:S01]  /*4a20*/  F2FP.BF16.F32.PACK_AB R111, R111, R44 ;  /* 0x0000002c6f6f723e */ /* 0x000fe200000010ff */
[--C-:B------:R-:W-:Y:S02]  /*4a30*/  IMAD.MOV.U32 R44, RZ, RZ, R71.reuse ;  /* 0x000000ffff2c7224 */ /* 0x100fe400078e0047 */
[----:B------:R-:W-:Y:S01]  /*4a40*/  IMAD.MOV.U32 R35, RZ, RZ, R71 ;  /* 0x000000ffff237224 */ /* 0x000fe200078e0047 */
[----:B------:R-:W0:Y:S01]  /*4a50*/  MUFU.EX2 R117, R117 ;  /* 0x0000007500757308 */ /* 0x000e220000000800 */
[----:B---3--:R-:W-:-:S07]  /*4a60*/  FADD.FTZ R7, R31, R12 ;  /* 0x0000000c1f077221 */ /* 0x008fce0000010000 */
[----:B------:R-:W1:Y:S01]  /*4a70*/  MUFU.EX2 R110, R99 ;  /* 0x00000063006e7308 */ /* 0x000e620000000800 */
[----:B----4-:R-:W-:-:S07]  /*4a80*/  FADD.FTZ R12, R46, R19 ;  /* 0x000000132e0c7221 */ /* 0x010fce0000010000 */
[----:B------:R-:W-:Y:S01]  /*4a90*/  MUFU.EX2 R38, R38 ;  /* 0x0000002600267308 */ /* 0x000fe20000000800 */
[C---:B0-----:R-:W-:Y:S01]  /*4aa0*/  FADD.FTZ R9, R117.reuse, R12 ;  /* 0x0000000c75097221 */ /* 0x041fe20000010000 */
[----:B------:R-:W-:Y:S01]  /*4ab0*/  F2FP.BF16.F32.PACK_AB R12, R58, R41 ;  /* 0x000000293a0c723e */ /* 0x000fe200000010ff */
[--C-:B------:R-:W-:Y:S01]  /*4ac0*/  IMAD.MOV.U32 R58, RZ, RZ, R71.reuse ;  /* 0x000000ffff3a7224 */ /* 0x100fe200078e0047 */
[----:B------:R-:W-:Y:S01]  /*4ad0*/  F2FP.BF16.F32.PACK_AB R117, R117, R46 ;  /* 0x0000002e7575723e */ /* 0x000fe200000010ff */
[----:B------:R-:W-:Y:S02]  /*4ae0*/  IMAD.MOV.U32 R46, RZ, RZ, R71 ;  /* 0x000000ffff2e7224 */ /* 0x000fe400078e0047 */
[----:B------:R2:W-:Y:S01]  /*4af0*/  STSM.16.M88.4 [R6+0x2d300], R12 ;  /* 0x02d3000c06007844 */ /* 0x0005e20000000200 */
[----:B------:R-:W-:Y:S01]  /*4b00*/  MUFU.EX2 R115, R115 ;  /* 0x0000007300737308 */ /* 0x000fe20000000800 */
[C---:B-1----:R-:W-:Y:S01]  /*4b10*/  FADD.FTZ R8, R110.reuse, R7 ;  /* 0x000000076e087221 */ /* 0x042fe20000010000 */
[----:B------:R-:W-:Y:S01]  /*4b20*/  F2FP.BF16.F32.PACK_AB R110, R110, R31 ;  /* 0x0000001f6e6e723e */ /* 0x000fe200000010ff */
[----:B------:R-:W-:-:S02]  /*4b30*/  IMAD.MOV.U32 R41, RZ, RZ, R71 ;  /* 0x000000ffff297224 */ /* 0x000fc400078e0047 */
[--C-:B------:R-:W-:Y:S02]  /*4b40*/  IMAD.MOV.U32 R31, RZ, RZ, R71.reuse ;  /* 0x000000ffff1f7224 */ /* 0x100fe400078e0047 */
[----:B------:R2:W-:Y:S01]  /*4b50*/  STSM.16.M88.4 [R6+0x2eb00], R108 ;  /* 0x02eb006c06007844 */ /* 0x0005e20000000200 */
[----:B------:R-:W0:Y:S08]  /*4b60*/  MUFU.EX2 R43, R43 ;  /* 0x0000002b002b7308 */ /* 0x000e300000000800 */
[----:B------:R1:W3:Y:S08]  /*4b70*/  MUFU.EX2 R16, R57 ;  /* 0x0000003900107308 */ /* 0x0002f00000000800 */
[----:B------:R-:W-:Y:S01]  /*4b80*/  MUFU.EX2 R113, R113 ;  /* 0x0000007100717308 */ /* 0x000fe20000000800 */
[----:B0-----:R-:W-:Y:S01]  /*4b90*/  FADD.FTZ R7, R43, R8 ;  /* 0x000000082b077221 */ /* 0x001fe20000010000 */
[----:B-1----:R-:W-:-:S06]  /*4ba0*/  IMAD.MOV.U32 R57, RZ, RZ, R71 ;  /* 0x000000ffff397224 */ /* 0x002fcc00078e0047 */
[----:B------:R0:W1:Y:S01]  /*4bb0*/  MUFU.EX2 R18, R119 ;  /* 0x0000007700127308 */ /* 0x0000620000000800 */
[C---:B---3--:R-:W-:Y:S01]  /*4bc0*/  F2FP.BF16.F32.PACK_AB R116, R16.reuse, R43 ;  /* 0x0000002b1074723e */ /* 0x048fe200000010ff */
[----:B------:R-:W-:Y:S01]  /*4bd0*/  FADD.FTZ R8, R16, R7 ;  /* 0x0000000710087221 */ /* 0x000fe20000010000 */
[----:B------:R-:W-:Y:S02]  /*4be0*/  IMAD.MOV.U32 R7, RZ, RZ, RZ ;  /* 0x000000ffff077224 */ /* 0x000fe400078e00ff */
[----:B------:R-:W-:Y:S01]  /*4bf0*/  IMAD.MOV.U32 R43, RZ, RZ, R71 ;  /* 0x000000ffff2b7224 */ /* 0x000fe200078e0047 */
[----:B0-----:R-:W-:Y:S01]  /*4c00*/  F2FP.BF16.F32.PACK_AB R119, R115, R38 ;  /* 0x000000267377723e */ /* 0x001fe200000010ff */
[----:B------:R-:W-:-:S04]  /*4c10*/  FADD.FTZ R38, R38, R9 ;  /* 0x0000000926267221 */ /* 0x000fc80000010000 */
[----:B------:R-:W-:Y:S01]  /*4c20*/  FADD.FTZ R11, R115, R38 ;  /* 0x00000026730b7221 */ /* 0x000fe20000010000 */
[----:B------:R-:W-:Y:S01]  /*4c30*/  IMAD.MOV.U32 R38, RZ, RZ, R71 ;  /* 0x000000ffff267224 */ /* 0x000fe200078e0047 */
[----:B-1----:R-:W-:Y:S01]  /*4c40*/  F2FP.BF16.F32.PACK_AB R118, R18, R113 ;  /* 0x000000711276723e */ /* 0x002fe200000010ff */
[----:B------:R-:W-:Y:S01]  /*4c50*/  FADD.FTZ R113, R113, R8 ;  /* 0x0000000871717221 */ /* 0x000fe20000010000 */
[----:B------:R-:W-:-:S03]  /*4c60*/  VIADD R8, R17, 0xfffffffe ;  /* 0xfffffffe11087836 */ /* 0x000fc60000000000 */
[----:B------:R2:W-:Y:S01]  /*4c70*/  STSM.16.M88.4 [R6+0x30300], R116 ;  /* 0x0303007406007844 */ /* 0x0005e20000000200 */
[----:B------:R-:W-:Y:S01]  /*4c80*/  FADD.FTZ R10, R18, R113 ;  /* 0x00000071120a7221 */ /* 0x000fe20000010000 */
[----:B------:R-:W-:Y:S01]  /*4c90*/  ISETP.GE.AND P2, PT, R8, R144, PT ;  /* 0x000000900800720c */ /* 0x000fe20003f46270 */
[----:B------:R0:W-:Y:S06]  /*4ca0*/  MEMBAR.ALL.CTA ;  /* 0x0000000000007992 */ /* 0x0001ec0000008000 */
[----:B0-----:R-:W0:Y:S02]  /*4cb0*/  FENCE.VIEW.ASYNC.S ;  /* 0x00000000000073c6 */ /* 0x001e240000000000 */
[----:B0-----:R-:W-:-:S04]  /*4cc0*/  NOP ;  /* 0x0000000000007918 */ /* 0x001fc80000000000 */
[----:B------:R-:W-:Y:S05]  /*4cd0*/  @!P2 BRA `(.L_x_9368) ;  /* 0x00000038002ca947 */ /* 0x000fea0003800000 */
[----:B--2---:R-:W-:Y:S01]  /*4ce0*/  IMAD.MOV.U32 R12, RZ, RZ, R72 ;  /* 0x000000ffff0c7224 */ /* 0x004fe200078e0048 */
[----:B------:R-:W-:Y:S01]  /*4cf0*/  CS2R R70, SRZ ;  /* 0x0000000000467805 */ /* 0x000fe2000001ff00 */
[----:B------:R-:W-:Y:S01]  /*4d00*/  IMAD.MOV.U32 R9, RZ, RZ, R5 ;  /* 0x000000ffff097224 */ /* 0x000fe200078e0005 */
        /* <DEDUP_REMOVED lines=24> */
[----:B------:R-:W-:-:S06]  /*4e90*/  UMOV UR41, URZ ;  /* 0x0000003f00297c82 */ /* 0x000fcc0008000000 */
.L_x_9377:
[----:B------:R-:W-:Y:S01]  /*4ea0*/  UIADD3 UR6, UR41, 0x1, URZ ;  /* 0x0000000129067890 */ /* 0x000fe2000fffe03f */
[----:B------:R-:W-:-:S03]  /*4eb0*/  ISETP.NE.AND P3, PT, RZ, UR36, PT ;  /* 0x00000024ff007c0c */ /* 0x000fc6000bf65270 */
[----:B------:R-:W-:-:S04]  /*4ec0*/  UISETP.NE.AND UP0, UPT, UR6, 0x2, UPT ;  /* 0x000000020600788c */ /* 0x000fc8000bf05270 */
[----:B------:R-:W-:Y:S02]  /*4ed0*/  USEL UR7, URZ, 0x1, UP0 ;  /* 0x000000013f077887 */ /* 0x000fe40008000000 */
[----:B------:R-:W-:-:S04]  /*4ee0*/  USEL UR6, UR6, URZ, UP0 ;  /* 0x0000003f06067287 */ /* 0x000fc80008000000 */
[----:B------:R-:W-:Y:S02]  /*4ef0*/  LOP3.LUT R7, R13, UR7, RZ, 0x3c, !PT ;  /* 0x000000070d077c12 */ /* 0x000fe4000f8e3cff */
[----:B------:R-:W-:Y:S01]  /*4f00*/  IMAD.U32 R0, RZ, RZ, UR6 ;  /* 0x00000006ff007e24 */ /* 0x000fe2000f8e00ff */
[----:B------:R-:W-:Y:S06]  /*4f10*/  @P3 BRA `(.L_x_9369) ;  /* 0x0000000000283947 */ /* 0x000fec0003800000 */
[----:B------:R-:W-:Y:S05]  /*4f20*/  @!P0 BRA `(.L_x_9370) ;  /* 0x0000000000048947 */ /* 0x000fea0003800000 */
[----:B------:R-:W-:Y:S01]  /*4f30*/  BPT.TRAP 0x1 ;  /* 0x000000040000795c */ /* 0x000fe20000300000 */
.L_x_9370:
[----:B------:R-:W-:Y:S02]  /*4f40*/  LEA R5, R0, UR37, 0x3 ;  /* 0x0000002500057c11 */ /* 0x000fe4000f8e18ff */
[----:B------:R-:W-:-:S04]  /*4f50*/  SHF.L.U32 R4, R7, 0x1f, RZ ;  /* 0x0000001f07047819 */ /* 0x000fc800000006ff */
[----:B------:R0:W1:Y:S01]  /*4f60*/  SYNCS.PHASECHK.TRANS64.TRYWAIT P2, [R5+URZ+0x31c30], R4 ;  /* 0x031c3004050075a7 */ /* 0x000062000804017f */
[----:B------:R-:W-:Y:S05]  /*4f70*/  @!P0 BRA `(.L_x_9371) ;  /* 0x0000000000048947 */ /* 0x000fea0003800000 */
[----:B------:R-:W-:Y:S01]  /*4f80*/  BPT.TRAP 0x1 ;  /* 0x000000040000795c */ /* 0x000fe20000300000 */
.L_x_9371:
[----:B-1----:R-:W-:Y:S05]  /*4f90*/  @P2 BRA `(.L_x_9369) ;  /* 0x0000000000082947 */ /* 0x002fea0003800000 */
[----:B------:R-:W1:Y:S02]  /*4fa0*/  SYNCS.PHASECHK.TRANS64.TRYWAIT P2, [R5+URZ+0x31c30], R4 ;  /* 0x031c3004050075a7 */ /* 0x000e64000804017f */
[----:B-1----:R-:W-:Y:S05]  /*4fb0*/  @!P2 BRA `(.L_x_9372) ;  /* 0x000000940054a947 */ /* 0x002fea0003800000 */
.L_x_9369:
[----:B------:R-:W2:Y:S01]  /*4fc0*/  S2R R14, SR_TID.X ;  /* 0x00000000000e7919 */ /* 0x000ea20000002100 */
[----:B------:R-:W-:Y:S01]  /*4fd0*/  R2UR UR43, R0 ;  /* 0x00000000002b72ca */ /* 0x000fe200000e0000 */
        /* <DEDUP_REMOVED lines=13> */
[C---:B------:R-:W-:Y:S01]  /*50b0*/  R2UR UR28, R2.reuse ;  /* 0x00000000021c72ca */ /* 0x040fe200000e0000 */
[----:B------:R-:W-:Y:S01]  /*50c0*/  UMOV UR11, 0x80000020 ;  /* 0x80000020000b7882 */ /* 0x000fe20000000000 */
[C---:B------:R-:W-:Y:S01]  /*50d0*/  R2UR UR29, R3.reuse ;  /* 0x00000000031d72ca */ /* 0x040fe200000e0000 */
[----:B------:R-:W-:Y:S01]  /*50e0*/  UIADD3 UR50, UR43, 0x40, URZ ;  /* 0x000000402b327890 */ /* 0x000fe2000fffe03f */
[----:B------:R-:W-:Y:S01]  /*50f0*/  R2UR UR32, R2 ;  /* 0x00000000022072ca */ /* 0x000fe200000e0000 */
[----:B------:R-:W-:Y:S01]  /*5100*/  UIADD3 UR26, UR43, 0x80, URZ ;  /* 0x000000802b1a7890 */ /* 0x000fe2000fffe03f */
[----:B------:R-:W-:Y:S01]  /*5110*/  R2UR UR33, R3 ;  /* 0x00000000032172ca */ /* 0x000fe200000e0000 */
[----:B------:R-:W-:Y:S01]  /*5120*/  UMOV UR46, UR43 ;  /* 0x0000002b002e7c82 */ /* 0x000fe20008000000 */
[----:B------:R-:W-:-:S02]  /*5130*/  UIADD3 UR30, UR43, 0xc0, URZ ;  /* 0x000000c02b1e7890 */ /* 0x000fc4000fffe03f */
[----:B------:R-:W-:Y:S02]  /*5140*/  UIADD3 UR34, UR43, 0x100, URZ ;  /* 0x000001002b227890 */ /* 0x000fe4000fffe03f */
[----:B------:R-:W-:Y:S02]  /*5150*/  UIADD3 UR6, UR43, 0x2, URZ ;  /* 0x000000022b067890 */ /* 0x000fe4000fffe03f */
[----:B------:R-:W-:Y:S02]  /*5160*/  UIADD3 UR10, UR43, 0x42, URZ ;  /* 0x000000422b0a7890 */ /* 0x000fe4000fffe03f */
[----:B------:R-:W-:Y:S01]  /*5170*/  UIADD3 UR14, UR43, 0x242, URZ ;  /* 0x000002422b0e7890 */ /* 0x000fe2000fffe03f */
[----:B--2---:R-:W-:Y:S01]  /*5180*/  SHF.R.U32.HI R14, RZ, 0x7, R14 ;  /* 0x00000007ff0e7819 */ /* 0x004fe2000001160e */
[----:B------:R-:W-:Y:S01]  /*5190*/  UMOV UR15, 0x80000020 ;  /* 0x80000020000f7882 */ /* 0x000fe20000000000 */
[----:B------:R-:W-:Y:S01]  /*51a0*/  UIADD3 UR18, UR43, 0x480, URZ ;  /* 0x000004802b127890 */ /* 0x000fe2000fffe03f */
[----:B------:R-:W-:-:S02]  /*51b0*/  UMOV UR19, 0x80000020 ;  /* 0x8000002000137882 */ /* 0x000fc40000000000 */
[----:B01----:R-:W-:Y:S01]  /*51c0*/  VIADD R4, R14, 0x8 ;  /* 0x000000080e047836 */ /* 0x003fe20000000000 */
[----:B------:R-:W-:Y:S01]  /*51d0*/  UIADD3 UR22, UR43, 0x482, URZ ;  /* 0x000004822b167890 */ /* 0x000fe2000fffe03f */
[----:B------:R-:W-:-:S03]  /*51e0*/  UMOV UR23, 0x80000020 ;  /* 0x8000002000177882 */ /* 0x000fc60000000000 */
[----:B------:R0:W-:Y:S06]  /*51f0*/  BAR.SYNC.DEFER_BLOCKING R4, 0x100 ;  /* 0x000400040000751d */ /* 0x0001ec0000010000 */
        /* <DEDUP_REMOVED lines=321> */
.L_x_9374:
[----:B------:R-:W-:Y:S01]  /*6610*/  ULEA UR6, UR41, UR37, 0x3 ;  /* 0x0000002529067291 */ /* 0x000fe2000f8e183f */
[----:B------:R-:W-:-:S08]  /*6620*/  SHF.L.U32 R4, R13, 0x1f, RZ ;  /* 0x0000001f0d047819 */ /* 0x000fd000000006ff */
[----:B------:R0:W1:Y:S01]  /*6630*/  SYNCS.PHASECHK.TRANS64.TRYWAIT P2, [UR6+0x31c50], R4 ;  /* 0x031c5004ff0075a7 */ /* 0x0000620008040146 */
[----:B------:R-:W-:Y:S05]  /*6640*/  @!P0 BRA `(.L_x_9375) ;  /* 0x0000000000048947 */ /* 0x000fea0003800000 */
[----:B------:R-:W-:Y:S01]  /*6650*/  BPT.TRAP 0x1 ;  /* 0x000000040000795c */ /* 0x000fe20000300000 */
.L_x_9375:
[----:B-1----:R-:W-:Y:S05]  /*6660*/  @P2 BRA `(.L_x_9373) ;  /* 0x0000000000082947 */ /* 0x002fea0003800000 */
[----:B------:R-:W1:Y:S02]  /*6670*/  SYNCS.PHASECHK.TRANS64.TRYWAIT P2, [UR6+0x31c50], R4 ;  /* 0x031c5004ff0075a7 */ /* 0x000e640008040146 */
[----:B-1----:R-:W-:Y:S05]  /*6680*/  @!P2 BRA `(.L_x_9376) ;  /* 0x0000007c00b4a947 */ /* 0x002fea0003800000 */
.L_x_9373:
[----:B------:R-:W-:Y:S01]  /*6690*/  UIADD3 UR6, UR37, 0x200, URZ ;  /* 0x0000020025067890 */ /* 0x000fe2000fffe03f */
[----:B------:R-:W-:Y:S01]  /*66a0*/  WARPGROUP.ARRIVE ;  /* 0x00000000000079c5 */ /* 0x000fe20000000000 */
[----:B------:R-:W-:Y:S01]  /*66b0*/  ULOP3.LUT UR10, UR40, 0x10000, URZ, 0xfc, !UPT ;  /* 0x00010000280a7892 */ /* 0x000fe2000f8efc3f */
[----:B01----:R-:W-:Y:S01]  /*66c0*/  FMNMX.FTZ R4, R136, R9, !PT ;  /* 0x0000000988047209 */ /* 0x003fe20007810000 */
[----:B------:R-:W-:Y:S01]  /*66d0*/  USHF.R.U32.HI UR6, URZ, 0x4, UR6 ;  /* 0x000000043f067899 */ /* 0x000fe20008011606 */
[----:B------:R-:W-:Y:S01]  /*66e0*/  FMNMX.FTZ R20, R138, R12, !PT ;  /* 0x0000000c8a147209 */ /* 0x000fe20007810000 */
[----:B------:R-:W-:Y:S01]  /*66f0*/  UMOV UR25, 0xc0000010 ;  /* 0xc000001000197882 */ /* 0x000fe20000000000 */
[----:B------:R-:W-:Y:S01]  /*6700*/  UMOV UR27, 0x80000020 ;  /* 0x80000020001b7882 */ /* 0x000fe20000000000 */
[----:B------:R-:W-:Y:S01]  /*6710*/  ULOP3.LUT UR6, UR6, 0x3fff, URZ, 0xc0, !UPT ;  /* 0x00003fff06067892 */ /* 0x000fe2000f8ec03f */
[----:B------:R-:W-:Y:S01]  /*6720*/  FMNMX.FTZ R5, R137, R4, !PT ;  /* 0x0000000489057209 */ /* 0x000fe20007810000 */
[----:B------:R-:W-:Y:S01]  /*6730*/  UMOV UR24, UR10 ;  /* 0x0000000a00187c82 */ /* 0x000fe20008000000 */
[----:B------:R-:W-:Y:S01]  /*6740*/  FMNMX.FTZ R21, R139, R20, !PT ;  /* 0x000000148b157209 */ /* 0x000fe20007810000 */
[----:B------:R-:W-:Y:S01]  /*6750*/  ULOP3.LUT UR6, UR6, 0x2400000, URZ, 0xfc, !UPT ;  /* 0x0240000006067892 */ /* 0x000fe2000f8efc3f */
[----:B------:R-:W-:Y:S01]  /*6760*/  FMNMX.FTZ R4, R140, R5, !PT ;  /* 0x000000058c047209 */ /* 0x000fe20007810000 */
[----:B------:R-:W0:Y:S01]  /*6770*/  S2R R146, SR_TID.X ;  /* 0x0000000000927919 */ /* 0x000e220000002100 */
[----:B------:R-:W-:Y:S01]  /*6780*/  FMNMX.FTZ R22, R142, R21, !PT ;  /* 0x000000158e167209 */ /* 0x000fe20007810000 */
[----:B------:R-:W-:Y:S01]  /*6790*/  UIMAD UR6, UR41, 0x6c0, UR6 ;  /* 0x000006c0290678a4 */ /* 0x000fe2000f8e0206 */
[----:B------:R-:W-:-:S02]  /*67a0*/  FMNMX.FTZ R5, R141, R4, !PT ;  /* 0x000000048d057209 */ /* 0x000fc40007810000 */
[----:B------:R-:W-:Y:S02]  /*67b0*/  FMNMX.FTZ R23, R143, R22, !PT ;  /* 0x000000168f177209 */ /* 0x000fe40007810000 */
[----:B------:R-:W-:Y:S02]  /*67c0*/  FMNMX.FTZ R4, R128, R5, !PT ;  /* 0x0000000580047209 */ /* 0x000fe40007810000 */
[----:B------:R-:W-:Y:S01]  /*67d0*/  UMOV UR26, UR6 ;  /* 0x00000006001a7c82 */ /* 0x000fe20008000000 */
[----:B------:R-:W-:Y:S01]  /*67e0*/  FMNMX.FTZ R22, R130, R23, !PT ;  /* 0x0000001782167209 */ /* 0x000fe20007810000 */
[----:B------:R-:W-:Y:S01]  /*67f0*/  HGMMA.64x96x16.F32.BF16 R24, gdesc[UR24].tnspB, R24, gsb0 ;  /* 0x41600000181879f0 */ /* 0x000fe20008001818 */
[----:B------:R-:W-:Y:S01]  /*6800*/  UIADD3 UR24, UR10, 0x180, URZ ;  /* 0x000001800a187890 */ /* 0x000fe2000fffe03f */
[----:B------:R-:W-:Y:S01]  /*6810*/  FMNMX.FTZ R5, R129, R4, !PT ;  /* 0x0000000481057209 */ /* 0x000fe20007810000 */
[----:B------:R-:W-:Y:S01]  /*6820*/  UIADD3 UR26, UR6, 0x40, URZ ;  /* 0x00000040061a7890 */ /* 0x000fe2000fffe03f */
[----:B------:R-:W-:Y:S01]  /*6830*/  FMNMX.FTZ R23, R131, R22, !PT ;  /* 0x0000001683177209 */ /* 0x000fe20007810000 */
[----:B------:R-:W-:Y:S01]  /*6840*/  UMOV UR25, 0xc0000010 ;  /* 0xc000001000197882 */ /* 0x000fe20000000000 */
[----:B------:R-:W-:Y:S01]  /*6850*/  UMOV UR27, 0x80000020 ;  /* 0x80000020001b7882 */ /* 0x000fe20000000000 */
[----:B------:R-:W-:-:S04]  /*6860*/  FMNMX.FTZ R4, R132, R5, !PT ;  /* 0x0000000584047209 */ /* 0x000fc80007810000 */
[----:B------:R-:W-:-:S04]  /*6870*/  FMNMX.FTZ R5, R133, R4, !PT ;  /* 0x0000000485057209 */ /* 0x000fc80007810000 */
[----:B------:R-:W-:-:S04]  /*6880*/  FMNMX.FTZ R4, R120, R5, !PT ;  /* 0x0000000578047209 */ /* 0x000fc80007810000 */
[----:B------:R-:W-:Y:S02]  /*6890*/  FMNMX.FTZ R5, R121, R4, !PT ;  /* 0x0000000479057209 */ /* 0x000fe40007810000 */
[----:B0-----:R-:W-:Y:S02]  /*68a0*/  ISETP.GE.U32.AND P2, PT, R146, 0x180, PT ;  /* 0x000001809200780c */ /* 0x001fe40003f46070 */
[----:B------:R-:W-:Y:S02]  /*68b0*/  FMNMX.FTZ R4, R124, R5, !PT ;  /* 0x000000057c047209 */ /* 0x000fe40007810000 */
[----:B------:R-:W-:Y:S02]  /*68c0*/  SHF.R.U32.HI R146, RZ, 0x7, R146 ;  /* 0x00000007ff927819 */ /* 0x000fe40000011692 */
        /* <DEDUP_REMOVED lines=23> */
[----:B------:R-:W-:Y:S01]  /*6a40*/  HGMMA.64x96x16.F32.BF16 R24, gdesc[UR24].tnspB, R24, gsb0 ;  /* 0x41600000181879f0 */ /* 0x000fe20008001818 */
[----:B------:R-:W-:Y:S02]  /*6a50*/  UIADD3 UR24, UR10, 0x300, URZ ;  /* 0x000003000a187890 */ /* 0x000fe4000fffe03f */
[----:B------:R-:W-:Y:S01]  /*6a60*/  UIADD3 UR26, UR6, 0x80, URZ ;  /* 0x00000080061a7890 */ /* 0x000fe2000fffe03f */
[----:B------:R-:W-:Y:S01]  /*6a70*/  FMNMX.FTZ R4, R72, R5, !PT ;  /* 0x0000000548047209 */ /* 0x000fe20007810000 */
[----:B------:R-:W-:Y:S01]  /*6a80*/  UMOV UR25, 0xc0000010 ;  /* 0xc000001000197882 */ /* 0x000fe20000000000 */
[----:B------:R-:W-:Y:S02]  /*6a90*/  UMOV UR27, 0x80000020 ;  /* 0x80000020001b7882 */ /* 0x000fe40000000000 */
[----:B------:R-:W-:-:S04]  /*6aa0*/  FMNMX.FTZ R5, R73, R4, !PT ;  /* 0x0000000449057209 */ /* 0x000fc80007810000 */
[----:B------:R-:W-:-:S04]  /*6ab0*/  FMNMX.FTZ R4, R76, R5, !PT ;  /* 0x000000054c047209 */ /* 0x000fc80007810000 */
[----:B------:R-:W-:-:S05]  /*6ac0*/  FMNMX.FTZ R13, R77, R4, !PT ;  /* 0x000000044d0d7209 */ /* 0x000fca0007810000 */
[----:B------:R-:W0:Y:S02]  /*6ad0*/  SHFL.BFLY PT, R4, R13, 0x2, 0x1f ;  /* 0x0c401f000d047f89 */ /* 0x000e2400000e0000 */
[----:B0-----:R-:W-:Y:S02]  /*6ae0*/  FMNMX.FTZ R14, R13, R4, !PT ;  /* 0x000000040d0e7209 */ /* 0x001fe40007810000 */
[----:B------:R-:W0:Y:S03]  /*6af0*/  LDC R4, c[0x0][0x988] ;  /* 0x00026200ff047b82 */ /* 0x000e260000000800 */
[----:B------:R-:W1:Y:S02]  /*6b00*/  SHFL.BFLY PT, R5, R14, 0x1, 0x1f ;  /* 0x0c201f000e057f89 */ /* 0x000e6400000e0000 */
[----:B-1----:R-:W-:-:S05]  /*6b10*/  FMNMX.FTZ R5, R14, R5, !PT ;  /* 0x000000050e057209 */ /* 0x002fca0007810000 */
[C---:B0-----:R-:W-:Y:S01]  /*6b20*/  FMUL.FTZ R13, R5.reuse, R4 ;  /* 0x00000004050d7220 */ /* 0x041fe20000410000 */
[----:B------:R-:W-:-:S03]  /*6b30*/  FADD.FTZ R9, -R5, R9 ;  /* 0x0000000905097221 */ /* 0x000fc60000010100 */
[-CC-:B------:R-:W-:Y:S01]  /*6b40*/  FFMA.FTZ R18, R128, R4.reuse, -R13.reuse ;  /* 0x0000000480127223 */ /* 0x180fe2000001080d */
[-CC-:B------:R-:W-:Y:S01]  /*6b50*/  FFMA.FTZ R128, R120, R4.reuse, -R13.reuse ;  /* 0x0000000478807223 */ /* 0x180fe2000001080d */
[----:B------:R-:W-:Y:S01]  /*6b60*/  FMNMX.FTZ R120, R134, R23, !PT ;  /* 0x0000001786787209 */ /* 0x000fe20007810000 */
[-CC-:B------:R-:W-:Y:S01]  /*6b70*/  FFMA.FTZ R23, R121, R4.reuse, -R13.reuse ;  /* 0x0000000479177223 */ /* 0x180fe2000001080d */
[-CC-:B------:R-:W-:Y:S01]  /*6b80*/  FFMA.FTZ R19, R129, R4.reuse, -R13.reuse ;  /* 0x0000000481137223 */ /* 0x180fe2000001080d */
[--C-:B------:R-:W-:Y:S01]  /*6b90*/  FFMA.FTZ R129, R124, R4, -R13.reuse ;  /* 0x000000047c817223 */ /* 0x100fe2000001080d */
[----:B------:R-:W-:Y:S01]  /*6ba0*/  FMNMX.FTZ R121, R135, R120, !PT ;  /* 0x0000007887797209 */ /* 0x000fe20007810000 */
[----:B------:R0:W-:Y:S01]  /*6bb0*/  MUFU.EX2 R22, R128 ;  /* 0x0000008000167308 */ /* 0x0001e20000000800 */
        /* <DEDUP_REMOVED lines=8> */
[----:B------:R1:W-:Y:S01]  /*6c40*/  MUFU.EX2 R120, R129 ;  /* 0x0000008100787308 */ /* 0x0003e20000000800 */
[----:B------:R-:W-:Y:S01]  /*6c50*/  FFMA.FTZ R112, R112, R4, -R13 ;  /* 0x0000000470707223 */ /* 0x000fe2000001080d */
[----:B------:R-:W-:Y:S01]  /*6c60*/  FMNMX.FTZ R124, R126, R121, !PT ;  /* 0x000000797e7c7209 */ /* 0x000fe20007810000 */
[----:B------:R-:W-:-:S02]  /*6c70*/  WARPGROUP.DEPBAR.LE gsb0, 0x0 ;  /* 0x00008000000079c5 */ /* 0x000fc40000010000 */
[----:B------:R-:W-:Y:S01]  /*6c80*/  WARPGROUP.ARRIVE ;  /* 0x00000000000079c5 */ /* 0x000fe20000000000 */
[--C-:B------:R-:W-:Y:S01]  /*6c90*/  FFMA.FTZ R121, R125, R4, -R13.reuse ;  /* 0x000000047d797223 */ /* 0x100fe2000001080d */
[----:B------:R-:W-:Y:S01]  /*6ca0*/  FMNMX.FTZ R125, R127, R124, !PT ;  /* 0x0000007c7f7d7209 */ /* 0x000fe20007810000 */
[-CC-:B------:R-:W-:Y:S01]  /*6cb0*/  FFMA.FTZ R113, R113, R4.reuse, -R13.reuse ;  /* 0x0000000471717223 */ /* 0x180fe2000001080d */
[-CC-:B------:R-:W-:Y:S01]  /*6cc0*/  FFMA.FTZ R116, R116, R4.reuse, -R13.reuse ;  /* 0x0000000474747223 */ /* 0x180fe2000001080d */
[-CC-:B------:R-:W-:Y:S01]  /*6cd0*/  FFMA.FTZ R117, R117, R4.reuse, -R13.reuse ;  /* 0x0000000475757223 */ /* 0x180fe2000001080d */
[----:B------:R-:W-:Y:S01]  /*6ce0*/  HGMMA.64x96x16.F32.BF16 R24, gdesc[UR24].tnspB, R24, gsb0 ;  /* 0x41600000181879f0 */ /* 0x000fe20008001818 */
[----:B------:R-:W-:Y:S01]  /*6cf0*/  UIADD3 UR24, UR10, 0x480, URZ ;  /* 0x000004800a187890 */ /* 0x000fe2000fffe03f */
[----:B------:R-:W-:Y:S01]  /*6d00*/  FMNMX.FTZ R124, R114, R125, !PT ;  /* 0x0000007d727c7209 */ /* 0x000fe20007810000 */
[----:B------:R-:W-:Y:S01]  /*6d10*/  UIADD3 UR26, UR6, 0xc0, URZ ;  /* 0x000000c0061a7890 */ /* 0x000fe2000fffe03f */
[--C-:B------:R-:W-:Y:S01]  /*6d20*/  FFMA.FTZ R104, R104, R4, -R13.reuse ;  /* 0x0000000468687223 */ /* 0x100fe2000001080d */
[----:B------:R-:W-:Y:S01]  /*6d30*/  UMOV UR25, 0xc0000010 ;  /* 0xc000001000197882 */ /* 0x000fe20000000000 */
[----:B------:R-:W-:Y:S01]  /*6d40*/  UMOV UR27, 0x80000020 ;  /* 0x80000020001b7882 */ /* 0x000fe20000000000 */
        /* <DEDUP_REMOVED lines=25> */
[----:B------:R-:W-:Y:S01]  /*6ee0*/  FMUL.FTZ R9, R9, R4 ;  /* 0x0000000409097220 */ /* 0x000fe20000410000 */
        /* <DEDUP_REMOVED lines=9> */
[----:B------:R2:W-:Y:S02]  /*6f80*/  MUFU.EX2 R20, R132 ;  /* 0x0000008400147308 */ /* 0x0005e40000000800 */
        /* <DEDUP_REMOVED lines=15> */
[----:B------:R-:W3:Y:S01]  /*7080*/  SHFL.BFLY PT, R125, R124, 0x2, 0x1f ;  /* 0x0c401f007c7d7f89 */ /* 0x000ee200000e0000 */
[----:B------:R-:W-:Y:S02]  /*7090*/  WARPGROUP.DEPBAR.LE gsb0, 0x0 ;  /* 0x00008000000079c5 */ /* 0x000fe40000010000 */
[----:B------:R-:W-:Y:S02]  /*70a0*/  WARPGROUP.ARRIVE ;  /* 0x00000000000079c5 */ /* 0x000fe40000000000 */
[----:B------:R-:W-:Y:S04]  /*70b0*/  MUFU.EX2 R23, R23 ;  /* 0x0000001700177308 */ /* 0x000fe80000000800 */
[----:B------:R-:W-:Y:S01]  /*70c0*/  HGMMA.64x96x16.F32.BF16 R24, gdesc[UR24].tnspB, R24, gsb0 ;  /* 0x41600000181879f0 */ /* 0x000fe20008001818 */
[----:B------:R-:W-:-:S02]  /*70d0*/  UIADD3 UR24, UR10, 0x600, URZ ;  /* 0x000006000a187890 */ /* 0x000fc4000fffe03f */
[----:B------:R-:W-:Y:S01]  /*70e0*/  UIADD3 UR26, UR6, 0x100, URZ ;  /* 0x00000100061a7890 */ /* 0x000fe2000fffe03f */
[----:B------:R-:W-:Y:S01]  /*70f0*/  MUFU.EX2 R121, R121 ;  /* 0x0000007900797308 */ /* 0x000fe20000000800 */
[----:B------:R-:W-:Y:S01]  /*7100*/  UMOV UR25, 0xc0000010 ;  /* 0xc000001000197882 */ /* 0x000fe20000000000 */
[----:B------:R-:W-:-:S06]  /*7110*/  UMOV UR27, 0x80000020 ;  /* 0x80000020001b7882 */ /* 0x000fcc0000000000 */
[----:B------:R-:W-:Y:S01]  /*7120*/  MUFU.EX2 R112, R112 ;  /* 0x0000007000707308 */ /* 0x000fe20000000800 */
[----:B---3--:R-:W-:Y:S01]  /*7130*/  FMNMX.FTZ R125, R124, R125, !PT ;  /* 0x0000007d7c7d7209 */ /* 0x008fe20007810000 */
[----:B------:R-:W-:-:S04]  /*7140*/  FFMA.FTZ R124, R72, R4, -R13 ;  /* 0x00000004487c7223 */ /* 0x000fc8000001080d */
[----:B0-----:R-:W0:Y:S02]  /*7150*/  SHFL.BFLY PT, R128, R125, 0x1, 0x1f ;  /* 0x0c201f007d807f89 */ /* 0x001e2400000e0000 */
[----:B------:R-:W-:Y:S08]  /*7160*/  MUFU.EX2 R113, R113 ;  /* 0x0000007100717308 */ /* 0x000ff00000000800 */
[----:B------:R-:W-:Y:S08]  /*7170*/  MUFU.EX2 R116, R116 ;  /* 0x0000007400747308 */ /* 0x000ff00000000800 */
[----:B------:R-:W-:Y:S01]  /*7180*/  MUFU.EX2 R117, R117 ;  /* 0x0000007500757308 */ /* 0x000fe20000000800 */
[----:B0-----:R-:W-:-:S07]  /*7190*/  FMNMX.FTZ R72, R125, R128, !PT ;  /* 0x000000807d487209 */ /* 0x001fce0007810000 */
[----:B------:R-:W-:Y:S01]  /*71a0*/  MUFU.EX2 R104, R104 ;  /* 0x0000006800687308 */ /* 0x000fe20000000800 */
[CC--:B-1----:R-:W-:Y:S01]  /*71b0*/  FMUL.FTZ R129, R72.reuse, R4.reuse ;  /* 0x0000000448817220 */ /* 0x0c2fe20000410000 */
[----:B------:R-:W-:Y:S01]  /*71c0*/  FADD.FTZ R13, -R72, R12 ;  /* 0x0000000c480d7221 */ /* 0x000fe20000010100 */
[----:B------:R-:W-:Y:S02]  /*71d0*/  VIADD R12, R146, 0x9 ;  /* 0x00000009920c7836 */ /* 0x000fe40000000000 */
[-CC-:B------:R-:W-:Y:S01]  /*71e0*/  FFMA.FTZ R137, R131, R4.reuse, -R129.reuse ;  /* 0x0000000483897223 */ /* 0x180fe20000010881 */
[-CC-:B------:R-:W-:Y:S01]  /*71f0*/  FFMA.FTZ R131, R134, R4.reuse, -R129.reuse ;  /* 0x0000000486837223 */ /* 0x180fe20000010881 */
[-CC-:B------:R-:W-:Y:S01]  /*7200*/  FFMA.FTZ R134, R135, R4.reuse, -R129.reuse ;  /* 0x0000000487867223 */ /* 0x180fe20000010881 */
[-CC-:B------:R-:W-:Y:S01]  /*7210*/  FFMA.FTZ R135, R123, R4.reuse, -R129.reuse ;  /* 0x000000047b877223 */ /* 0x180fe20000010881 */
[-C--:B------:R-:W-:Y:S01]  /*7220*/  FMUL.FTZ R125, R13, R4.reuse ;  /* 0x000000040d7d7220 */ /* 0x080fe20000410000 */
[-CC-:B------:R-:W-:Y:S01]  /*7230*/  FFMA.FTZ R128, R138, R4.reuse, -R129.reuse ;  /* 0x000000048a807223 */ /* 0x180fe20000010881 */
[-CC-:B------:R-:W-:Y:S01]  /*7240*/  FFMA.FTZ R123, R127, R4.reuse, -R129.reuse ;  /* 0x000000047f7b7223 */ /* 0x180fe20000010881 */
[-CC-:B------:R-:W-:Y:S01]  /*7250*/  FFMA.FTZ R127, R115, R4.reuse, -R129.reuse ;  /* 0x00000004737f7223 */ /* 0x180fe20000010881 */
[----:B------:R-:W-:Y:S01]  /*7260*/  FFMA.FTZ R115, R118, R4, -R129 ;  /* 0x0000000476737223 */ /* 0x000fe20000010881 */
[----:B------:R-:W-:-:S02]  /*7270*/  IMAD.U32 R138, RZ, RZ, UR41 ;  /* 0x00000029ff8a7e24 */ /* 0x000fc4000f8e00ff */
[-CC-:B------:R-:W-:Y:S01]  /*7280*/  FFMA.FTZ R118, R119, R4.reuse, -R129.reuse ;  /* 0x0000000477767223 */ /* 0x180fe20000010881 */
[-CC-:B------:R-:W-:Y:S01]  /*7290*/  FFMA.FTZ R13, R139, R4.reuse, -R129.reuse ;  /* 0x000000048b0d7223 */ /* 0x180fe20000010881 */
[-CC-:B------:R-:W-:Y:S01]  /*72a0*/  FFMA.FTZ R119, R107, R4.reuse, -R129.reuse ;  /* 0x000000046b777223 */ /* 0x180fe20000010881 */
[-CC-:B------:R-:W-:Y:S01]  /*72b0*/  FFMA.FTZ R107, R110, R4.reuse, -R129.reuse ;  /* 0x000000046e6b7223 */ /* 0x180fe20000010881 */
[----:B------:R-:W-:Y:S01]  /*72c0*/  MUFU.EX2 R125, R125 ;  /* 0x0000007d007d7308 */ /* 0x000fe20000000800 */
[----:B------:R-:W-:Y:S01]  /*72d0*/  @!P1 LEA R110, R0, UR37, 0x3 ;  /* 0x00000025006e9c11 */ /* 0x000fe2000f8e18ff */
[-CC-:B------:R-:W-:Y:S01]  /*72e0*/  FFMA.FTZ R133, R142, R4.reuse, -R129.reuse ;  /* 0x000000048e857223 */ /* 0x180fe20000010881 */
[----:B------:R-:W-:Y:S01]  /*72f0*/  @!P1 LEA R138, R138, UR37, 0x3 ;  /* 0x000000258a8a9c11 */ /* 0x000fe2000f8e18ff */
[-CC-:B--2---:R-:W-:Y:S01]  /*7300*/  FFMA.FTZ R132, R130, R4.reuse, -R129.reuse ;  /* 0x0000000482847223 */ /* 0x184fe20000010881 */
[----:B------:R-:W-:Y:S01]  /*7310*/  FFMA.FTZ R136, R143, R4, -R129 ;  /* 0x000000048f887223 */ /* 0x000fe20000010881 */
[----:B------:R-:W-:-:S02]  /*7320*/  @!P1 VIADD R110, R110, 0x31c40 ;  /* 0x00031c406e6e9836 */ /* 0x000fc40000000000 */
[-CC-:B------:R-:W-:Y:S01]  /*7330*/  FFMA.FTZ R130, R122, R4.reuse, -R129.reuse ;  /* 0x000000047a827223 */ /* 0x180fe20000010881 */
[----:B------:R-:W0:Y:S01]  /*7340*/  MUFU.EX2 R128, R128 ;  /* 0x0000008000807308 */ /* 0x000e220000000800 */
[----:B------:R-:W-:Y:S02]  /*7350*/  @!P1 VIADD R138, R138, 0x31c60 ;  /* 0x00031c608a8a9836 */ /* 0x000fe40000000000 */
[-CC-:B------:R-:W-:Y:S01]  /*7360*/  FFMA.FTZ R122, R126, R4.reuse, -R129.reuse ;  /* 0x000000047e7a7223 */ /* 0x180fe20000010881 */
[-CC-:B------:R-:W-:Y:S01]  /*7370*/  FFMA.FTZ R126, R111, R4.reuse, -R129.reuse ;  /* 0x000000046f7e7223 */ /* 0x180fe20000010881 */
[----:B------:R-:W-:Y:S01]  /*7380*/  SEL R12, R12, 0x9, !P2 ;  /* 0x000000090c0c7807 */ /* 0x000fe20005000000 */
[-CC-:B------:R-:W-:Y:S01]  /*7390*/  FFMA.FTZ R114, R114, R4.reuse, -R129.reuse ;  /* 0x0000000472727223 */ /* 0x180fe20000010881 */
[----:B------:R-:W-:Y:S01]  /*73a0*/  @!P1 PRMT R138, RZ, 0x654, R138 ;  /* 0x00000654ff8a9816 */ /* 0x000fe2000000008a */
        /* <DEDUP_REMOVED lines=10> */
[----:B0-----:R-:W-:Y:S01]  /*7450*/  FFMA.FTZ R140, R125, R11, R128 ;  /* 0x0000000b7d8c7223 */ /* 0x001fe20000010080 */
[-CC-:B------:R-:W-:Y:S01]  /*7460*/  FFMA.FTZ R78, R78, R4.reuse, -R129.reuse ;  /* 0x000000044e4e7223 */ /* 0x180fe20000010881 */
[----:B------:R-:W-:Y:S01]  /*7470*/  FFMA.FTZ R79, R79, R4, -R129 ;  /* 0x000000044f4f7223 */ /* 0x000fe20000010881 */
[C---:B------:R-:W-:Y:S01]  /*7480*/  ISETP.GT.AND P2, PT, R8.reuse, R144, PT ;  /* 0x000000900800720c */ /* 0x040fe20003f44270 */
[----:B------:R-:W-:Y:S01]  /*7490*/  VIADD R8, R8, 0xffffffff ;  /* 0xffffffff08087836 */ /* 0x000fe20000000000 */
[----:B------:R-:W-:-:S02]  /*74a0*/  R2UR UR41, R0 ;  /* 0x00000000002972ca */ /* 0x000fc400000e0000 */
[----:B------:R0:W-:Y:S01]  /*74b0*/  MUFU.EX2 R111, R119 ;  /* 0x00000077006f7308 */ /* 0x0001e20000000800 */
[C---:B-1----:R-:W-:Y:S01]  /*74c0*/  FADD.FTZ R140, R13.reuse, R140 ;  /* 0x0000008c0d8c7221 */ /* 0x042fe20000010000 */
[----:B------:R-:W-:Y:S01]  /*74d0*/  F2FP.BF16.F32.PACK_AB R13, R13, R128 ;  /* 0x000000800d0d723e */ /* 0x000fe200000010ff */
[----:B------:R-:W-:Y:S02]  /*74e0*/  WARPGROUP.DEPBAR.LE gsb0, 0x0 ;  /* 0x00008000000079c5 */ /* 0x000fe40000010000 */
[----:B------:R-:W-:-:S03]  /*74f0*/  WARPGROUP.ARRIVE ;  /* 0x00000000000079c5 */ /* 0x000fc60000000000 */
[----:B------:R-:W1:Y:S01]  /*7500*/  MUFU.EX2 R136, R136 ;  /* 0x0000008800887308 */ /* 0x000e620000000800 */
[----:B0-----:R-:W-:Y:S02]  /*7510*/  @!P1 PRMT R119, RZ, 0x654, R110 ;  /* 0x00000654ff779816 */ /* 0x001fe4000000006e */
[----:B------:R-:W-:Y:S01]  /*7520*/  HGMMA.64x96x16.F32.BF16 R24, gdesc[UR24].tnspB, R24, gsb0 ;  /* 0x41600000181879f0 */ /* 0x000fe20008001818 */
[----:B------:R-:W-:Y:S02]  /*7530*/  UIADD3 UR24, UR10, 0x780, URZ ;  /* 0x000007800a187890 */ /* 0x000fe4000fffe03f */
[----:B------:R-:W-:Y:S02]  /*7540*/  UIADD3 UR26, UR6, 0x140, URZ ;  /* 0x00000140061a7890 */ /* 0x000fe4000fffe03f */
[----:B------:R-:W0:Y:S01]  /*7550*/  MUFU.EX2 R132, R132 ;  /* 0x0000008400847308 */ /* 0x000e220000000800 */
[----:B------:R-:W-:Y:S01]  /*7560*/  UMOV UR25, 0xc0000010 ;  /* 0xc000001000197882 */ /* 0x000fe20000000000 */
[----:B------:R-:W-:-:S06]  /*7570*/  UMOV UR27, 0x80000020 ;  /* 0x80000020001b7882 */ /* 0x000fcc0000000000 */
[----:B------:R-:W3:Y:S08]  /*7580*/  MUFU.EX2 R137, R137 ;  /* 0x0000008900897308 */ /* 0x000ef00000000800 */
[----:B------:R-:W4:Y:S08]  /*7590*/  MUFU.EX2 R131, R131 ;  /* 0x0000008300837308 */ /* 0x000f300000000800 */
[----:B------:R-:W5:Y:S08]  /*75a0*/  MUFU.EX2 R134, R134 ;  /* 0x0000008600867308 */ /* 0x000f700000000800 */
[----:B------:R-:W5:Y:S08]  /*75b0*/  MUFU.EX2 R130, R130 ;  /* 0x0000008200827308 */ /* 0x000f700000000800 */
[----:B------:R-:W5:Y:S08]  /*75c0*/  MUFU.EX2 R135, R135 ;  /* 0x0000008700877308 */ /* 0x000f700000000800 */
[----:B------:R4:W-:Y:S08]  /*75d0*/  MUFU.EX2 R110, R126 ;  /* 0x0000007e006e7308 */ /* 0x0009f00000000800 */
        /* <DEDUP_REMOVED lines=9> */
[----:B------:R-:W-:Y:S01]  /*7670*/  HGMMA.64x96x16.F32.BF16 R24, gdesc[UR24].tnspB, R24, gsb0 ;  /* 0x41600000181879f0 */ /* 0x000fe20008001818 */
[----:B------:R-:W-:Y:S02]  /*7680*/  UIADD3 UR24, UR10, 0x900, URZ ;  /* 0x000009000a187890 */ /* 0x000fe4000fffe03f */
[----:B------:R-:W-:Y:S01]  /*7690*/  UIADD3 UR26, UR6, 0x180, URZ ;  /* 0x00000180061a7890 */ /* 0x000fe2000fffe03f */
[----:B------:R-:W-:Y:S01]  /*76a0*/  UMOV UR25, 0xc0000010 ;  /* 0xc000001000197882 */ /* 0x000fe20000000000 */
[----:B------:R-:W-:Y:S02]  /*76b0*/  UMOV UR27, 0x80000020 ;  /* 0x80000020001b7882 */ /* 0x000fe40000000000 */
[----:B------:R-:W5:Y:S08]  /*76c0*/  MUFU.EX2 R105, R105 ;  /* 0x0000006900697308 */ /* 0x000f700000000800 */
[----:B------:R-:W5:Y:S08]  /*76d0*/  MUFU.EX2 R108, R108 ;  /* 0x0000006c006c7308 */ /* 0x000f700000000800 */
[----:B------:R-:W5:Y:S08]  /*76e0*/  MUFU.EX2 R107, R107 ;  /* 0x0000006b006b7308 */ /* 0x000f700000000800 */
[----:B------:R-:W5:Y:S08]  /*76f0*/  MUFU.EX2 R109, R109 ;  /* 0x0000006d006d7308 */ /* 0x000f700000000800 */
[----:B------:R-:W5:Y:S08]  /*7700*/  MUFU.EX2 R96, R96 ;  /* 0x0000006000607308 */ /* 0x000f700000000800 */
[----:B------:R-:W-:Y:S08]  /*7710*/  MUFU.EX2 R98, R98 ;  /* 0x0000006200627308 */ /* 0x000ff00000000800 */
[----:B------:R-:W5:Y:S08]  /*7720*/  MUFU.EX2 R97, R97 ;  /* 0x0000006100617308 */ /* 0x000f700000000800 */
        /* <DEDUP_REMOVED lines=8> */
[----:B------:R-:W-:Y:S01]  /*77b0*/  HGMMA.64x96x16.F32.BF16 R24, gdesc[UR24].tnspB, R24, gsb0 ;  /* 0x41600000181879f0 */ /* 0x000fe20008001818 */
[----:B------:R-:W-:Y:S02]  /*77c0*/  UIADD3 UR24, UR10, 0xa80, URZ ;  /* 0x00000a800a187890 */ /* 0x000fe4000fffe03f */
[----:B------:R-:W-:-:S04]  /*77d0*/  UIADD3 UR26, UR6, 0x1c0, URZ ;  /* 0x000001c0061a7890 */ /* 0x000fc8000fffe03f */
[----:B------:R-:W-:Y:S01]  /*77e0*/  MUFU.EX2 R93, R93 ;  /* 0x0000005d005d7308 */ /* 0x000fe20000000800 */
[----:B------:R-:W-:Y:S01]  /*77f0*/  UMOV UR25, 0xc0000010 ;  /* 0xc000001000197882 */ /* 0x000fe20000000000 */
[----:B------:R-:W-:-:S06]  /*7800*/  UMOV UR27, 0x80000020 ;  /* 0x80000020001b7882 */ /* 0x000fcc0000000000 */
        /* <DEDUP_REMOVED lines=12> */
[----:B------:R-:W-:-:S06]  /*78d0*/  WARPGROUP.ARRIVE ;  /* 0x00000000000079c5 */ /* 0x000fcc0000000000 */
[----:B------:R-:W-:Y:S01]  /*78e0*/  HGMMA.64x96x16.F32.BF16 R24, gdesc[UR24].tnspB, R24, gsb0 ;  /* 0x41600000181879f0 */ /* 0x000fe20008001818 */
[----:B------:R-:W-:Y:S02]  /*78f0*/  UIADD3 UR24, UR10, 0xc00, URZ ;  /* 0x00000c000a187890 */ /* 0x000fe4000fffe03f */
[----:B------:R-:W-:Y:S01]  /*7900*/  UIADD3 UR26, UR6, 0x200, URZ ;  /* 0x00000200061a7890 */ /* 0x000fe2000fffe03f */
[----:B------:R-:W-:Y:S01]  /*7910*/  UMOV UR25, 0xc0000010 ;  /* 0xc000001000197882 */ /* 0x000fe20000000000 */
[----:B------:R-:W-:Y:S01]  /*7920*/  UMOV UR27, 0x80000020 ;  /* 0x80000020001b7882 */ /* 0x000fe20000000000 */
[----:B------:R-:W-:Y:S02]  /*7930*/  WARPGROUP.DEPBAR.LE gsb0, 0x0 ;  /* 0x00008000000079c5 */ /* 0x000fe40000010000 */
[----:B------:R-:W-:-:S06]  /*7940*/  WARPGROUP.ARRIVE ;  /* 0x00000000000079c5 */ /* 0x000fcc0000000000 */
[----:B------:R-:W-:Y:S03]  /*7950*/  HGMMA.64x96x16.F32.BF16 R24, gdesc[UR24].tnspB, R24, gsb0 ;  /* 0x41600000181879f0 */ /* 0x000fe60008001818 */
[----:B------:R-:W-:Y:S02]  /*7960*/  WARPGROUP.DEPBAR.LE gsb0, 0x0 ;  /* 0x00008000000079c5 */ /* 0x000fe40000010000 */
        /* <DEDUP_REMOVED lines=10> */
[-CC-:B-1----:R-:W-:Y:S01]  /*7a10*/  FFMA.FTZ R119, R99, R4.reuse, -R129.reuse ;  /* 0x0000000463777223 */ /* 0x182fe20000010881 */
[-CC-:B------:R-:W-:Y:S01]  /*7a20*/  FFMA.FTZ R99, R102, R4.reuse, -R129.reuse ;  /* 0x0000000466637223 */ /* 0x180fe20000010881 */
[-CC-:B------:R-:W-:Y:S01]  /*7a30*/  FFMA.FTZ R102, R90, R4.reuse, -R129.reuse ;  /* 0x000000045a667223 */ /* 0x180fe20000010881 */
[--C-:B------:R-:W-:Y:S01]  /*7a40*/  FFMA.FTZ R90, R82, R4, -R129.reuse ;  /* 0x00000004525a7223 */ /* 0x100fe20000010881 */
[----:B------:R1:W1:Y:S01]  /*7a50*/  MUFU.EX2 R11, R119 ;  /* 0x00000077000b7308 */ /* 0x0002620000000800 */
[-C--:B------:R-:W-:Y:S01]  /*7a60*/  FMUL.FTZ R37, R37, R9.reuse ;  /* 0x0000000925257220 */ /* 0x080fe20000410000 */
[-C--:B------:R-:W-:Y:S01]  /*7a70*/  FMUL.FTZ R40, R40, R9.reuse ;  /* 0x0000000928287220 */ /* 0x080fe20000410000 */
[----:B0-----:R-:W-:Y:S01]  /*7a80*/  FFMA.FTZ R138, R9, R10, R14 ;  /* 0x0000000a098a7223 */ /* 0x001fe2000001000e */
[----:B------:R-:W-:Y:S01]  /*7a90*/  FFMA.FTZ R10, R103, R4, -R129 ;  /* 0x00000004670a7223 */ /* 0x000fe20000010881 */
[-C--:B------:R-:W-:Y:S01]  /*7aa0*/  FMUL.FTZ R41, R41, R9.reuse ;  /* 0x0000000929297220 */ /* 0x080fe20000410000 */
[-C--:B------:R-:W-:Y:S01]  /*7ab0*/  FMUL.FTZ R44, R44, R9.reuse ;  /* 0x000000092c2c7220 */ /* 0x080fe20000410000 */
[----:B------:R-:W-:Y:S01]  /*7ac0*/  FADD.FTZ R103, R15, R138 ;  /* 0x0000008a0f677221 */ /* 0x000fe20000010000 */
[----:B------:R-:W0:Y:S01]  /*7ad0*/  MUFU.EX2 R99, R99 ;  /* 0x0000006300637308 */ /* 0x000e220000000800 */
        /* <DEDUP_REMOVED lines=15> */
[----:B---3--:R-:W-:Y:S01]  /*7bd0*/  FADD.FTZ R82, R137, R82 ;  /* 0x0000005289527221 */ /* 0x008fe20000010000 */
[----:B------:R-:W-:Y:S01]  /*7be0*/  F2FP.BF16.F32.PACK_AB R12, R15, R14 ;  /* 0x0000000e0f0c723e */ /* 0x000fe200000010ff */
[----:B------:R-:W-:Y:S01]  /*7bf0*/  FMUL.FTZ R60, R60, R9 ;  /* 0x000000093c3c7220 */ /* 0x000fe20000410000 */
[----:B----4-:R-:W-:Y:S01]  /*7c00*/  FADD.FTZ R126, R20, R103 ;  /* 0x00000067147e7221 */ /* 0x010fe20000010000 */
[----:B------:R-:W-:Y:S01]  /*7c10*/  FADD.FTZ R15, R131, R82 ;  /* 0x00000052830f7221 */ /* 0x000fe20000010000 */
[----:B------:R-:W-:Y:S01]  /*7c20*/  F2FP.BF16.F32.PACK_AB R14, R17, R16 ;  /* 0x00000010110e723e */ /* 0x000fe200000010ff */
[----:B------:R3:W4:Y:S01]  /*7c30*/  MUFU.EX2 R82, R102 ;  /* 0x0000006600527308 */ /* 0x0007220000000800 */
[----:B------:R-:W-:Y:S01]  /*7c40*/  FADD.FTZ R17, R21, R126 ;  /* 0x0000007e15117221 */ /* 0x000fe20000010000 */
[----:B-----5:R-:W-:Y:S01]  /*7c50*/  FADD.FTZ R103, R134, R15 ;  /* 0x0000000f86677221 */ /* 0x020fe20000010000 */
[----:B------:R-:W-:Y:S01]  /*7c60*/  F2FP.BF16.F32.PACK_AB R15, R136, R133 ;  /* 0x00000085880f723e */ /* 0x000fe200000010ff */
[-C--:B------:R-:W-:Y:S01]  /*7c70*/  FMUL.FTZ R61, R61, R9.reuse ;  /* 0x000000093d3d7220 */ /* 0x080fe20000410000 */
[----:B------:R-:W-:Y:S01]  /*7c80*/  FADD.FTZ R16, R22, R17 ;  /* 0x0000001116107221 */ /* 0x000fe20000010000 */
[----:B------:R-:W-:Y:S01]  /*7c90*/  FADD.FTZ R126, R130, R103 ;  /* 0x00000067827e7221 */ /* 0x000fe20000010000 */
[-CC-:B------:R-:W-:Y:S01]  /*7ca0*/  FFMA.FTZ R103, R74, R4.reuse, -R129.reuse ;  /* 0x000000044a677223 */ /* 0x180fe20000010881 */
[----:B------:R5:W-:Y:S01]  /*7cb0*/  STSM.16.M88.4 [R6+0x24300], R12 ;  /* 0x0243000c06007844 */ /* 0x000be20000000200 */
[----:B------:R-:W-:Y:S01]  /*7cc0*/  FADD.FTZ R17, R23, R16 ;  /* 0x0000001017117221 */ /* 0x000fe20000010000 */
[----:B-1----:R-:W-:Y:S01]  /*7cd0*/  FADD.FTZ R119, R135, R126 ;  /* 0x0000007e87777221 */ /* 0x002fe20000010000 */
[----:B------:R-:W-:Y:S01]  /*7ce0*/  FFMA.FTZ R74, R75, R4, -R129 ;  /* 0x000000044b4a7223 */ /* 0x000fe20000010881 */
[-C--:B------:R-:W-:Y:S01]  /*7cf0*/  FMUL.FTZ R64, R64, R9.reuse ;  /* 0x0000000940407220 */ /* 0x080fe20000410000 */
[----:B------:R-:W-:Y:S01]  /*7d00*/  FADD.FTZ R16, R120, R17 ;  /* 0x0000001178107221 */ /* 0x000fe20000010000 */
[----:B---3--:R-:W-:Y:S01]  /*7d10*/  FADD.FTZ R102, R122, R119 ;  /* 0x000000777a667221 */ /* 0x008fe20000010000 */
[----:B------:R-:W1:Y:S01]  /*7d20*/  MUFU.EX2 R75, R91 ;  /* 0x0000005b004b7308 */ /* 0x000e620000000800 */
[-C--:B------:R-:W-:Y:S01]  /*7d30*/  FMUL.FTZ R65, R65, R9.reuse ;  /* 0x0000000941417220 */ /* 0x080fe20000410000 */
[----:B------:R-:W-:Y:S01]  /*7d40*/  FADD.FTZ R17, R121, R16 ;  /* 0x0000001079117221 */ /* 0x000fe20000010000 */
[----:B------:R-:W-:Y:S01]  /*7d50*/  FADD.FTZ R119, R123, R102 ;  /* 0x000000667b777221 */ /* 0x000fe20000010000 */
[-C--:B------:R-:W-:Y:S01]  /*7d60*/  FMUL.FTZ R68, R68, R9.reuse ;  /* 0x0000000944447220 */ /* 0x080fe20000410000 */
[----:B------:R-:W-:Y:S01]  /*7d70*/  FMUL.FTZ R69, R69, R9 ;  /* 0x0000000945457220 */ /* 0x000fe20000410000 */
[----:B------:R-:W-:Y:S01]  /*7d80*/  FADD.FTZ R16, R112, R17 ;  /* 0x0000001170107221 */ /* 0x000fe20000010000 */
[----:B------:R-:W-:Y:S01]  /*7d90*/  F2FP.BF16.F32.PACK_AB R112, R113, R112 ;  /* 0x000000707170723e */ /* 0x000fe200000010ff */
[----:B------:R-:W3:Y:S01]  /*7da0*/  MUFU.EX2 R91, R95 ;  /* 0x0000005f005b7308 */ /* 0x000ee20000000800 */
[----:B-----5:R-:W-:Y:S01]  /*7db0*/  F2FP.BF16.F32.PACK_AB R12, R19, R18 ;  /* 0x00000012130c723e */ /* 0x020fe200000010ff */
[----:B------:R-:W-:Y:S01]  /*7dc0*/  FADD.FTZ R18, R114, R119 ;  /* 0x0000007772127221 */ /* 0x000fe20000010000 */
[----:B------:R-:W-:Y:S01]  /*7dd0*/  FADD.FTZ R17, R113, R16 ;  /* 0x0000001071117221 */ /* 0x000fe20000010000 */
[----:B------:R-:W-:Y:S01]  /*7de0*/  F2FP.BF16.F32.PACK_AB R14, R21, R20 ;  /* 0x00000014150e723e */ /* 0x000fe200000010ff */
[-C--:B------:R-:W-:Y:S01]  /*7df0*/  FMUL.FTZ R26, R26, R125.reuse ;  /* 0x0000007d1a1a7220 */ /* 0x080fe20000410000 */
        /* <DEDUP_REMOVED lines=11> */
[----:B------:R5:W3:Y:S01]  /*7eb0*/  MUFU.EX2 R20, R90 ;  /* 0x0000005a00147308 */ /* 0x000ae20000000800 */
[----:B------:R-:W-:Y:S01]  /*7ec0*/  FADD.FTZ R102, R106, R19 ;  /* 0x000000136a667221 */ /* 0x000fe20000010000 */
[----:B------:R-:W-:Y:S01]  /*7ed0*/  FADD.FTZ R21, R105, R22 ;  /* 0x0000001669157221 */ /* 0x000fe20000010000 */
[----:B------:R-:W-:Y:S01]  /*7ee0*/  F2FP.BF16.F32.PACK_AB R17, R135, R130 ;  /* 0x000000828711723e */ /* 0x000fe200000010ff */
[----:B------:R2:W-:Y:S01]  /*7ef0*/  STSM.16.M88.4 [R6+0x25b00], R12 ;  /* 0x025b000c06007844 */ /* 0x0005e20000000200 */
        /* <DEDUP_REMOVED lines=10> */
[C---:B------:R-:W-:Y:S01]  /*7fa0*/  F2FP.BF16.F32.PACK_AB R96, R97.reuse, R96 ;  /* 0x000000606160723e */ /* 0x040fe200000010ff */
[----:B------:R4:W-:Y:S01]  /*7fb0*/  STSM.16.M88.4 [R6+0x27300], R16 ;  /* 0x0273001006007844 */ /* 0x0009e20000000200 */
[----:B-----5:R-:W-:Y:S01]  /*7fc0*/  FADD.FTZ R90, R98, R21 ;  /* 0x00000015625a7221 */ /* 0x020fe20000010000 */
[----:B------:R-:W-:Y:S01]  /*7fd0*/  FADD.FTZ R21, R97, R22 ;  /* 0x0000001661157221 */ /* 0x000fe20000010000 */
[C---:B------:R-:W-:Y:S01]  /*7fe0*/  F2FP.BF16.F32.PACK_AB R97, R11.reuse, R98 ;  /* 0x000000620b61723e */ /* 0x040fe200000010ff */
[-C--:B------:R-:W-:Y:S01]  /*7ff0*/  FMUL.FTZ R34, R34, R125.reuse ;  /* 0x0000007d22227220 */ /* 0x080fe20000410000 */
[----:B------:R-:W-:Y:S01]  /*8000*/  FADD.FTZ R90, R11, R90 ;  /* 0x0000005a0b5a7221 */ /* 0x000fe20000010000 */
[----:B------:R-:W-:Y:S01]  /*8010*/  FADD.FTZ R22, R100, R21 ;  /* 0x0000001564167221 */ /* 0x000fe20000010000 */
[----:B------:R-:W-:Y:S01]  /*8020*/  F2FP.BF16.F32.PACK_AB R113, R127, R114 ;  /* 0x000000727f71723e */ /* 0x000fe200000010ff */
[----:B------:R-:W-:Y:S01]  /*8030*/  FMUL.FTZ R35, R35, R125 ;  /* 0x0000007d23237220 */ /* 0x000fe20000410000 */
[----:B0-----:R-:W-:Y:S01]  /*8040*/  FADD.FTZ R21, R99, R90 ;  /* 0x0000005a63157221 */ /* 0x001fe20000010000 */
[----:B--2---:R-:W-:Y:S01]  /*8050*/  FADD.FTZ R13, R101, R22 ;  /* 0x00000016650d7221 */ /* 0x004fe20000010000 */
[----:B------:R-:W-:Y:S01]  /*8060*/  F2FP.BF16.F32.PACK_AB R99, R10, R99 ;  /* 0x000000630a63723e */ /* 0x000fe200000010ff */
[-C--:B------:R-:W-:Y:S01]  /*8070*/  FMUL.FTZ R38, R38, R125.reuse ;  /* 0x0000007d26267220 */ /* 0x080fe20000410000 */
[----:B------:R-:W-:Y:S01]  /*8080*/  FADD.FTZ R21, R10, R21 ;  /* 0x000000150a157221 */ /* 0x000fe20000010000 */
[----:B------:R-:W-:Y:S01]  /*8090*/  FADD.FTZ R12, R88, R13 ;  /* 0x0000000d580c7221 */ /* 0x000fe20000010000 */
[----:B------:R-:W-:Y:S01]  /*80a0*/  F2FP.BF16.F32.PACK_AB R104, R105, R104 ;  /* 0x000000686968723e */ /* 0x000fe200000010ff */
[----:B----4-:R-:W0:Y:S01]  /*80b0*/  MUFU.EX2 R16, R103 ;  /* 0x0000006700107308 */ /* 0x010e220000000800 */
[----:B------:R-:W-:Y:S01]  /*80c0*/  FADD.FTZ R14, R82, R21 ;  /* 0x00000015520e7221 */ /* 0x000fe20000010000 */
[----:B------:R-:W-:Y:S01]  /*80d0*/  FADD.FTZ R13, R89, R12 ;  /* 0x0000000c590d7221 */ /* 0x000fe20000010000 */
[----:B------:R-:W-:Y:S01]  /*80e0*/  F2FP.BF16.F32.PACK_AB R114, R117, R116 ;  /* 0x000000747572723e */ /* 0x000fe200000010ff */
[----:B------:R-:W-:Y:S01]  /*80f0*/  FMUL.FTZ R39, R39, R125 ;  /* 0x0000007d27277220 */ /* 0x000fe20000410000 */
[----:B-1----:R-:W-:Y:S01]  /*8100*/  FADD.FTZ R11, R75, R14 ;  /* 0x0000000e4b0b7221 */ /* 0x002fe20000010000 */
[----:B------:R-:W-:Y:S01]  /*8110*/  FADD.FTZ R12, R92, R13 ;  /* 0x0000000d5c0c7221 */ /* 0x000fe20000010000 */
[----:B------:R-:W-:Y:S01]  /*8120*/  F2FP.BF16.F32.PACK_AB R115, R118, R115 ;  /* 0x000000737673723e */ /* 0x000fe200000010ff */
[----:B------:R-:W-:Y:S01]  /*8130*/  MUFU.EX2 R17, R78 ;  /* 0x0000004e00117308 */ /* 0x000fe20000000800 */
[----:B------:R-:W-:Y:S01]  /*8140*/  FADD.FTZ R14, R94, R11 ;  /* 0x0000000b5e0e7221 */ /* 0x000fe20000010000 */
[----:B------:R-:W-:Y:S01]  /*8150*/  FADD.FTZ R11, R93, R12 ;  /* 0x0000000c5d0b7221 */ /* 0x000fe20000010000 */
[----:B------:R-:W-:Y:S01]  /*8160*/  F2FP.BF16.F32.PACK_AB R105, R111, R106 ;  /* 0x0000006a6f69723e */ /* 0x000fe200000010ff */
[----:B------:R-:W-:Y:S01]  /*8170*/  STSM.16.M88.4 [R6+0x28b00], R112 ;  /* 0x028b007006007844 */ /* 0x000fe20000000200 */
[----:B---3--:R-:W-:Y:S01]  /*8180*/  FADD.FTZ R13, R91, R14 ;  /* 0x0000000e5b0d7221 */ /* 0x008fe20000010000 */
[----:B------:R-:W-:Y:S01]  /*8190*/  FADD.FTZ R10, R80, R11 ;  /* 0x0000000b500a7221 */ /* 0x000fe20000010000 */
[----:B------:R-:W-:Y:S01]  /*81a0*/  F2FP.BF16.F32.PACK_AB R106, R109, R108 ;  /* 0x0000006c6d6a723e */ /* 0x000fe200000010ff */
[----:B------:R-:W1:Y:S01]  /*81b0*/  MUFU.EX2 R18, R79 ;  /* 0x0000004f00127308 */ /* 0x000e620000000800 */
[----:B------:R-:W-:Y:S01]  /*81c0*/  FADD.FTZ R12, R20, R13 ;  /* 0x0000000d140c7221 */ /* 0x000fe20000010000 */
[----:B------:R-:W-:Y:S01]  /*81d0*/  FADD.FTZ R11, R81, R10 ;  /* 0x0000000a510b7221 */ /* 0x000fe20000010000 */
[----:B------:R-:W-:Y:S01]  /*81e0*/  F2FP.BF16.F32.PACK_AB R107, R110, R107 ;  /* 0x0000006b6e6b723e */ /* 0x000fe200000010ff */
[-C--:B------:R-:W-:Y:S01]  /*81f0*/  FMUL.FTZ R42, R42, R125.reuse ;  /* 0x0000007d2a2a7220 */ /* 0x080fe20000410000 */
[----:B------:R-:W-:Y:S01]  /*8200*/  FADD.FTZ R13, R83, R12 ;  /* 0x0000000c530d7221 */ /* 0x000fe20000010000 */
[----:B------:R-:W-:Y:S01]  /*8210*/  FADD.FTZ R10, R84, R11 ;  /* 0x0000000b540a7221 */ /* 0x000fe20000010000 */
[----:B------:R-:W-:Y:S01]  /*8220*/  F2FP.BF16.F32.PACK_AB R98, R101, R100 ;  /* 0x000000646562723e */ /* 0x000fe200000010ff */
[----:B------:R-:W-:Y:S01]  /*8230*/  STSM.16.M88.4 [R6+0x2a300], R104 ;  /* 0x02a3006806007844 */ /* 0x000fe20000000200 */
[----:B------:R-:W-:Y:S01]  /*8240*/  FADD.FTZ R13, R86, R13 ;  /* 0x0000000d560d7221 */ /* 0x000fe20000010000 */
[----:B------:R-:W-:Y:S01]  /*8250*/  FADD.FTZ R11, R85, R10 ;  /* 0x0000000a550b7221 */ /* 0x000fe20000010000 */
[----:B------:R-:W-:Y:S01]  /*8260*/  F2FP.BF16.F32.PACK_AB R88, R89, R88 ;  /* 0x000000585958723e */ /* 0x000fe200000010ff */
[----:B------:R-:W-:Y:S01]  /*8270*/  STSM.16.M88.4 [R6+0x2bb00], R96 ;  /* 0x02bb006006007844 */ /* 0x000fe20000000200 */
[----:B------:R-:W-:Y:S01]  /*8280*/  FADD.FTZ R13, R87, R13 ;  /* 0x0000000d570d7221 */ /* 0x000fe20000010000 */
[----:B------:R-:W-:Y:S01]  /*8290*/  FADD.FTZ R10, R124, R11 ;  /* 0x0000000b7c0a7221 */ /* 0x000fe20000010000 */
[----:B------:R-:W-:Y:S01]  /*82a0*/  F2FP.BF16.F32.PACK_AB R80, R81, R80 ;  /* 0x000000505150723e */ /* 0x000fe200000010ff */
[-C--:B------:R-:W-:Y:S01]  /*82b0*/  FMUL.FTZ R43, R43, R125.reuse ;  /* 0x0000007d2b2b7220 */ /* 0x080fe20000410000 */
[----:B0-----:R-:W-:Y:S01]  /*82c0*/  FADD.FTZ R13, R16, R13 ;  /* 0x0000000d100d7221 */ /* 0x001fe20000010000 */
[----:B------:R-:W-:Y:S01]  /*82d0*/  F2FP.BF16.F32.PACK_AB R89, R75, R82 ;  /* 0x000000524b59723e */ /* 0x000fe200000010ff */
        /* <DEDUP_REMOVED lines=8> */
[----:B------:R-:W-:Y:S01]  /*8360*/  STSM.16.M88.4 [R6+0x2d300], R88 ;  /* 0x02d3005806007844 */ /* 0x000fe20000000200 */
[----:B------:R-:W-:Y:S01]  /*8370*/  F2FP.BF16.F32.PACK_AB R83, R87, R86 ;  /* 0x000000565753723e */ /* 0x000fe200000010ff */
[-C--:B------:R-:W-:Y:S01]  /*8380*/  FMUL.FTZ R50, R50, R125.reuse ;  /* 0x0000007d32327220 */ /* 0x080fe20000410000 */
[----:B------:R-:W-:Y:S01]  /*8390*/  F2FP.BF16.F32.PACK_AB R12, R73, R124 ;  /* 0x0000007c490c723e */ /* 0x000fe200000010ff */
[----:B------:R-:W-:Y:S01]  /*83a0*/  FMUL.FTZ R51, R51, R125 ;  /* 0x0000007d33337220 */ /* 0x000fe20000410000 */
[----:B------:R-:W-:Y:S01]  /*83b0*/  F2FP.BF16.F32.PACK_AB R13, R74, R16 ;  /* 0x000000104a0d723e */ /* 0x000fe200000010ff */
[----:B------:R-:W-:Y:S01]  /*83c0*/  STSM.16.M88.4 [R6+0x2eb00], R80 ;  /* 0x02eb005006007844 */ /* 0x000fe20000000200 */
[----:B------:R-:W-:Y:S01]  /*83d0*/  F2FP.BF16.F32.PACK_AB R14, R77, R76 ;  /* 0x0000004c4d0e723e */ /* 0x000fe200000010ff */
[----:B------:R-:W-:Y:S01]  /*83e0*/  FADD.FTZ R76, R76, R11 ;  /* 0x0000000b4c4c7221 */ /* 0x000fe20000010000 */
[----:B-1----:R-:W-:Y:S01]  /*83f0*/  F2FP.BF16.F32.PACK_AB R15, R18, R17 ;  /* 0x00000011120f723e */ /* 0x002fe200000010ff */
[----:B------:R-:W-:Y:S01]  /*8400*/  FADD.FTZ R11, R17, R10 ;  /* 0x0000000a110b7221 */ /* 0x000fe20000010000 */
[-C--:B------:R-:W-:Y:S01]  /*8410*/  FMUL.FTZ R54, R54, R125.reuse ;  /* 0x0000007d36367220 */ /* 0x080fe20000410000 */
[----:B------:R-:W-:Y:S01]  /*8420*/  FADD.FTZ R10, R77, R76 ;  /* 0x0000004c4d0a7221 */ /* 0x000fe20000010000 */
[-C--:B------:R-:W-:Y:S01]  /*8430*/  FMUL.FTZ R55, R55, R125.reuse ;  /* 0x0000007d37377220 */ /* 0x080fe20000410000 */
[----:B------:R0:W-:Y:S01]  /*8440*/  STSM.16.M88.4 [R6+0x30300], R12 ;  /* 0x0303000c06007844 */ /* 0x0001e20000000200 */
[----:B------:R-:W-:Y:S01]  /*8450*/  FADD.FTZ R11, R18, R11 ;  /* 0x0000000b120b7221 */ /* 0x000fe20000010000 */
[-C--:B------:R-:W-:Y:S01]  /*8460*/  FMUL.FTZ R58, R58, R125.reuse ;  /* 0x0000007d3a3a7220 */ /* 0x080fe20000410000 */
[-C--:B------:R-:W-:Y:S01]  /*8470*/  FMUL.FTZ R59, R59, R125.reuse ;  /* 0x0000007d3b3b7220 */ /* 0x080fe20000410000 */
[----:B------:R-:W-:Y:S01]  /*8480*/  @!PT LDS RZ, [RZ] ;  /* 0x00000000fffff984 */ /* 0x000fe20000000800 */
[----:B------:R-:W-:Y:S01]  /*8490*/  @!PT LDS RZ, [RZ] ;  /* 0x00000000fffff984 */ /* 0x000fe20000000800 */
[----:B------:R-:W-:Y:S01]  /*84a0*/  @!PT LDS RZ, [RZ] ;  /* 0x00000000fffff984 */ /* 0x000fe20000000800 */
[----:B------:R-:W-:Y:S01]  /*84b0*/  @!PT LDS RZ, [RZ] ;  /* 0x00000000fffff984 */ /* 0x000fe20000000800 */
[----:B------:R1:W-:Y:S06]  /*84c0*/  MEMBAR.ALL.CTA ;  /* 0x0000000000007992 */ /* 0x0003ec0000008000 */
[----:B-1----:R-:W1:Y:S01]  /*84d0*/  FENCE.VIEW.ASYNC.S ;  /* 0x00000000000073c6 */ /* 0x002e620000000000 */
[-C--:B------:R-:W-:Y:S01]  /*84e0*/  FMUL.FTZ R62, R62, R125.reuse ;  /* 0x0000007d3e3e7220 */ /* 0x080fe20000410000 */
[-C--:B------:R-:W-:Y:S01]  /*84f0*/  FMUL.FTZ R63, R63, R125.reuse ;  /* 0x0000007d3f3f7220 */ /* 0x080fe20000410000 */
[-C--:B------:R-:W-:Y:S01]  /*8500*/  FMUL.FTZ R66, R66, R125.reuse ;  /* 0x0000007d42427220 */ /* 0x080fe20000410000 */
[-C--:B------:R-:W-:Y:S01]  /*8510*/  FMUL.FTZ R67, R67, R125.reuse ;  /* 0x0000007d43437220 */ /* 0x080fe20000410000 */
[-C--:B------:R-:W-:Y:S01]  /*8520*/  FMUL.FTZ R70, R70, R125.reuse ;  /* 0x0000007d46467220 */ /* 0x080fe20000410000 */
[----:B------:R-:W-:Y:S01]  /*8530*/  FMUL.FTZ R71, R71, R125 ;  /* 0x0000007d47477220 */ /* 0x000fe20000410000 */
[----:B------:R-:W-:-:S02]  /*8540*/  IMAD.MOV.U32 R9, RZ, RZ, R5 ;  /* 0x000000ffff097224 */ /* 0x000fc400078e0005 */
[----:B0-----:R-:W-:Y:S02]  /*8550*/  IMAD.MOV.U32 R13, RZ, RZ, R7 ;  /* 0x000000ffff0d7224 */ /* 0x001fe400078e0007 */
[----:B------:R-:W-:Y:S01]  /*8560*/  IMAD.MOV.U32 R12, RZ, RZ, R72 ;  /* 0x000000ffff0c7224 */ /* 0x000fe200078e0048 */
[----:B-1----:R-:W-:Y:S01]  /*8570*/  NOP ;  /* 0x0000000000007918 */ /* 0x002fe20000000000 */
[----:B------:R-:W-:Y:S05]  /*8580*/  @P2 BRA `(.L_x_9377) ;  /* 0xffffffc800442947 */ /* 0x000fea000383ffff */
.L_x_9368:
[----:B------:R-:W-:Y:S06]  /*8590*/  BAR.ARV 0x8, 0x200 ;  /* 0x0208000000007b1d */ /* 0x000fec0000002000 */
[----:B------:R-:W-:Y:S05]  /*85a0*/  @!P0 BRA `(.L_x_9378) ;  /* 0x0000000000048947 */ /* 0x000fea0003800000 */
[----:B------:R-:W-:Y:S01]  /*85b0*/  BPT.TRAP 0x1 ;  /* 0x000000040000795c */ /* 0x000fe20000300000 */
.L_x_9378:
[----:B------:R-:W-:Y:S02]  /*85c0*/  SHF.L.U32 R7, R7, 0x1f, RZ ;  /* 0x0000001f07077819 */ /* 0x000fe400000006ff */
[----:B--2---:R-:W-:-:S04]  /*85d0*/  LEA R12, R0, UR37, 0x3 ;  /* 0x00000025000c7c11 */ /* 0x004fc8000f8e18ff */
[----:B------:R0:W1:Y:S01]  /*85e0*/  SYNCS.PHASECHK.TRANS64.TRYWAIT P2, [R12+URZ+0x31c50], R7 ;  /* 0x031c50070c0075a7 */ /* 0x000062000804017f */
[----:B------:R-:W-:Y:S05]  /*85f0*/  @!P0 BRA `(.L_x_9379) ;  /* 0x0000000000048947 */ /* 0x000fea0003800000 */
[----:B------:R-:W-:Y:S01]  /*8600*/  BPT.TRAP 0x1 ;  /* 0x000000040000795c */ /* 0x000fe20000300000 */
.L_x_9379:
[----:B-1----:R-:W-:Y:S05]  /*8610*/  @P2 BRA `(.L_x_9380) ;  /* 0x0000000000082947 */ /* 0x002fea0003800000 */
[----:B------:R-:W1:Y:S02]  /*8620*/  SYNCS.PHASECHK.TRANS64.TRYWAIT P0, [R12+URZ+0x31c50], R7 ;  /* 0x031c50070c0075a7 */ /* 0x000e64000800017f */
[----:B-1----:R-:W-:Y:S05]  /*8630*/  @!P0 BRA `(.L_x_9381) ;  /* 0x0000005c00e08947 */ /* 0x002fea0003800000 */
.L_x_9380:
[----:B------:R-:W-:Y:S01]  /*8640*/  UIADD3 UR37, UR37, 0x200, URZ ;  /* 0x0000020025257890 */ /* 0x000fe2000fffe03f */
[----:B------:R-:W-:Y:S01]  /*8650*/  R2UR UR4, R0 ;  /* 0x00000000000472ca */ /* 0x000fe200000e0000 */
[----:B------:R-:W-:Y:S01]  /*8660*/  ULOP3.LUT UR40, UR40, 0x10000, URZ, 0xfc, !UPT ;  /* 0x0001000028287892 */ /* 0x000fe2000f8efc3f */
[----:B------:R-:W-:Y:S01]  /*8670*/  WARPGROUP.ARRIVE ;  /* 0x00000000000079c5 */ /* 0x000fe20000000000 */
[----:B------:R-:W-:Y:S01]  /*8680*/  USHF.R.U32.HI UR37, URZ, 0x4, UR37 ;  /* 0x000000043f257899 */ /* 0x000fe20008011625 */
[----:B------:R-:W2:Y:S01]  /*8690*/  SHFL.BFLY PT, R3, R10, 0x2, 0x1f ;  /* 0x0c401f000a037f89 */ /* 0x000ea200000e0000 */
[----:B------:R-:W-:Y:S01]  /*86a0*/  UMOV UR5, 0xc0000010 ;  /* 0xc000001000057882 */ /* 0x000fe20000000000 */
[----:B------:R-:W-:Y:S01]  /*86b0*/  UMOV UR7, 0x80000020 ;  /* 0x8000002000077882 */ /* 0x000fe20000000000 */
[----:B------:R-:W-:Y:S01]  /*86c0*/  ULOP3.LUT UR37, UR37, 0x3fff, URZ, 0xc0, !UPT ;  /* 0x00003fff25257892 */ /* 0x000fe2000f8ec03f */
[----:B------:R-:W3:Y:S01]  /*86d0*/  SHFL.BFLY PT, R0, R11, 0x2, 0x1f ;  /* 0x0c401f000b007f89 */ /* 0x000ee200000e0000 */
[----:B------:R-:W-:-:S02]  /*86e0*/  IMAD.MOV.U32 R8, RZ, RZ, RZ ;  /* 0x000000ffff087224 */ /* 0x000fc400078e00ff */
[----:B------:R-:W-:Y:S01]  /*86f0*/  ULOP3.LUT UR8, UR37, 0x2400000, URZ, 0xfc, !UPT ;  /* 0x0240000025087892 */ /* 0x000fe2000f8efc3f */
[----:B------:R-:W-:Y:S02]  /*8700*/  IMAD.MOV.U32 R16, RZ, RZ, RZ ;  /* 0x000000ffff107224 */ /* 0x000fe400078e00ff */
[----:B------:R-:W-:Y:S01]  /*8710*/  @!P1 VIADD R9, R12, 0x31c60 ;  /* 0x00031c600c099836 */ /* 0x000fe20000000000 */
[----:B------:R-:W-:Y:S01]  /*8720*/  UIMAD UR8, UR4, 0x6c0, UR8 ;  /* 0x000006c0040878a4 */ /* 0x000fe2000f8e0208 */
[----:B------:R-:W-:Y:S02]  /*8730*/  IMAD.MOV.U32 R76, RZ, RZ, -0x800000 ;  /* 0xff800000ff4c7424 */ /* 0x000fe400078e00ff */
[----:B------:R-:W-:Y:S01]  /*8740*/  UMOV UR4, UR40 ;  /* 0x0000002800047c82 */ /* 0x000fe20008000000 */
[----:B------:R-:W-:-:S03]  /*8750*/  @!P1 PRMT R9, RZ, 0x654, R9 ;  /* 0x00000654ff099816 */ /* 0x000fc60000000009 */
[----:B------:R-:W-:Y:S02]  /*8760*/  UMOV UR6, UR8 ;  /* 0x0000000800067c82 */ /* 0x000fe40008000000 */
[----:B------:R-:W-:Y:S01]  /*8770*/  HGMMA.64x96x16.F32.BF16 R24, gdesc[UR4].tnspB, R24, gsb0 ;  /* 0x41600000041879f0 */ /* 0x000fe20008001818 */
[----:B------:R-:W-:Y:S02]  /*8780*/  UIADD3 UR4, UR40, 0x180, URZ ;  /* 0x0000018028047890 */ /* 0x000fe4000fffe03f */
[----:B------:R-:W-:Y:S01]  /*8790*/  UIADD3 UR6, UR8, 0x40, URZ ;  /* 0x0000004008067890 */ /* 0x000fe2000fffe03f */
[----:B--2---:R-:W-:Y:S01]  /*87a0*/  FADD.FTZ R3, R3, R10 ;  /* 0x0000000a03037221 */ /* 0x004fe20000010000 */
[----:B------:R-:W-:Y:S01]  /*87b0*/  UMOV UR5, 0xc0000010 ;  /* 0xc000001000057882 */ /* 0x000fe20000000000 */
[----:B------:R-:W-:Y:S01]  /*87c0*/  UMOV UR7, 0x80000020 ;  /* 0x8000002000077882 */ /* 0x000fe20000000000 */
[----:B---3--:R-:W-:Y:S02]  /*87d0*/  FADD.FTZ R2, R0, R11 ;  /* 0x0000000b00027221 */ /* 0x008fe40000010000 */
[----:B------:R-:W2:Y:S04]  /*87e0*/  SHFL.BFLY PT, R0, R3, 0x1, 0x1f ;  /* 0x0c201f0003007f89 */ /* 0x000ea800000e0000 */
[----:B01----:R-:W0:Y:S01]  /*87f0*/  SHFL.BFLY PT, R7, R2, 0x1, 0x1f ;  /* 0x0c201f0002077f89 */ /* 0x003e2200000e0000 */
[----:B--2---:R-:W-:Y:S01]  /*8800*/  FADD.FTZ R13, R3, R0 ;  /* 0x00000000030d7221 */ /* 0x004fe20000010000 */
[----:B------:R-:W-:-:S02]  /*8810*/  IMAD.MOV.U32 R0, RZ, RZ, -0x800000 ;  /* 0xff800000ff007424 */ /* 0x000fc400078e00ff */
[----:B0-----:R-:W-:Y:S02]  /*8820*/  FADD.FTZ R14, R2, R7 ;  /* 0x00000007020e7221 */ /* 0x001fe40000010000 */
[----:B------:R-:W-:-:S03]  /*8830*/  FSETP.NE.FTZ.AND P0, PT, R13, RZ, PT ;  /* 0x000000ff0d00720b */ /* 0x000fc60003f15000 */
        /* <DEDUP_REMOVED lines=76> */
[----:B------:R-:W-:Y:S01]  /*8d00*/  FMUL.FTZ R41, R35, R16 ;  /* 0x0000001023297220 */ /* 0x000fe20000410000 */
        /* <DEDUP_REMOVED lines=37> */
.L_x_9361:
[----:B------:R-:W-:Y:S05]  /*8f60*/  @P0 BRA `(.L_x_9382) ;  /* 0x0000001000740947 */ /* 0x000fea0003800000 */
[----:B------:R-:W0:Y:S01]  /*8f70*/  S2R R16, SR_TID.X ;  /* 0x0000000000107919 */ /* 0x000e220000002100 */
[----:B------:R-:W1:Y:S01]  /*8f80*/  LDC R46, c[0x0][0xbe8] ;  /* 0x0002fa00ff2e7b82 */ /* 0x000e620000000800 */
[----:B------:R-:W-:Y:S01]  /*8f90*/  SHF.R.S32.HI R58, RZ, 0x1f, R145 ;  /* 0x0000001fff3a7819 */ /* 0x000fe20000011491 */
[----:B------:R-:W-:Y:S01]  /*8fa0*/  ULDC.64 UR4, c[0x0][0xbd0] ;  /* 0x0002f40000047ab9 */ /* 0x000fe20000000a00 */
[----:B------:R-:W2:Y:S01]  /*8fb0*/  S2R R54, SR_CTAID.X ;  /* 0x0000000000367919 */ /* 0x000ea20000002500 */
[----:B------:R-:W-:Y:S01]  /*8fc0*/  ULDC.64 UR6, c[0x0][0xb38] ;  /* 0x0002ce0000067ab9 */ /* 0x000fe20000000a00 */
[----:B------:R-:W-:Y:S01]  /*8fd0*/  BSSY B0, `(.L_x_9383) ;  /* 0x00000ca000007945 */ /* 0x000fe20003800000 */
[C---:B------:R-:W-:Y:S02]  /*8fe0*/  IMAD R56, R58.reuse, UR4, RZ ;  /* 0x000000043a387c24 */ /* 0x040fe4000f8e02ff */
[----:B------:R-:W3:Y:S01]  /*8ff0*/  S2UR UR9, SR_CTAID.Z ;  /* 0x00000000000979c3 */ /* 0x000ee20000002700 */
[----:B------:R-:W-:-:S07]  /*9000*/  IMAD R58, R58, UR6, RZ ;  /* 0x000000063a3a7c24 */ /* 0x000fce000f8e02ff */
        /* <DEDUP_REMOVED lines=14> */
[----:B------:R-:W5:Y:S01]  /*90f0*/  LDC.64 R64, c[0x0][0xb40] ;  /* 0x0002d000ff407b82 */ /* 0x000f620000000a00 */
[----:B------:R-:W-:-:S03]  /*9100*/  IMAD.IADD R51, R50, 0x1, -R47 ;  /* 0x0000000132337824 */ /* 0x000fc600078e0a2f */
[----:B------:R-:W-:Y:S02]  /*9110*/  SHF.R.S32.HI R55, RZ, 0x1f, R26 ;  /* 0x0000001fff377819 */ /* 0x000fe4000001141a */
[----:B------:R-:W-:Y:S02]  /*9120*/  LEA.HI R47, R51, R51, RZ, 0x1 ;  /* 0x00000033332f7211 */ /* 0x000fe400078f08ff */
[----:B------:R-:W-:Y:S01]  /*9130*/  LEA.HI R27, R55, R26, RZ, 0x2 ;  /* 0x0000001a371b7211 */ /* 0x000fe200078f10ff */
[----:B------:R-:W5:Y:S01]  /*9140*/  @P0 LDC R68, c[0x0][0xbec] ;  /* 0x0002fb00ff440b82 */ /* 0x000f620000000800 */
[----:B------:R-:W-:Y:S02]  /*9150*/  LOP3.LUT R52, R47, 0x1ffffffe, RZ, 0xc0, !PT ;  /* 0x1ffffffe2f347812 */ /* 0x000fe400078ec0ff */
[--C-:B------:R-:W-:Y:S02]  /*9160*/  SHF.R.S32.HI R16, RZ, 0x2, R27.reuse ;  /* 0x00000002ff107819 */ /* 0x100fe4000001141b */
[----:B------:R-:W-:Y:S01]  /*9170*/  SHF.R.S32.HI R17, RZ, 0x1f, R27 ;  /* 0x0000001fff117819 */ /* 0x000fe2000001141b */
[----:B------:R-:W-:Y:S01]  /*9180*/  IMAD.IADD R52, R51, 0x1, -R52 ;  /* 0x0000000133347824 */ /* 0x000fe200078e0a34 */
[----:B------:R-:W-:Y:S01]  /*9190*/  LOP3.LUT R27, R27, 0x7ffffffc, RZ, 0xc0, !PT ;  /* 0x7ffffffc1b1b7812 */ /* 0x000fe200078ec0ff */
[----:B------:R-:W5:Y:S01]  /*91a0*/  @P0 LDC R59, c[0x0][0xbf0] ;  /* 0x0002fc00ff3b0b82 */ /* 0x000f620000000800 */
[----:B------:R-:W-:-:S03]  /*91b0*/  LEA.HI R17, R17, R16, RZ, 0x3 ;  /* 0x0000001011117211 */ /* 0x000fc600078f18ff */
[----:B------:R-:W-:Y:S01]  /*91c0*/  IMAD.IADD R27, R26, 0x1, -R27 ;  /* 0x000000011a1b7824 */ /* 0x000fe200078e0a1b */
[----:B------:R-:W-:-:S03]  /*91d0*/  LOP3.LUT R17, R17, 0xfffffff8, RZ, 0xc0, !PT ;  /* 0xfffffff811117812 */ /* 0x000fc600078ec0ff */
[----:B------:R-:W5:Y:S01]  /*91e0*/  @P0 LDC R61, c[0x0][0xbf0] ;  /* 0x0002fc00ff3d0b82 */ /* 0x000f620000000800 */
[----:B------:R-:W-:Y:S02]  /*91f0*/  IMAD.SHL.U32 R27, R27, 0x2, RZ ;  /* 0x000000021b1b7824 */ /* 0x000fe400078e00ff */
[----:B------:R-:W-:Y:S01]  /*9200*/  IMAD.IADD R50, R16, 0x1, -R17 ;  /* 0x0000000110327824 */ /* 0x000fe200078e0a11 */
[----:B------:R-:W-:Y:S01]  /*9210*/  LEA.HI R17, R55, R26, RZ, 0x5 ;  /* 0x0000001a37117211 */ /* 0x000fe200078f28ff */
[----:B------:R-:W-:-:S03]  /*9220*/  IMAD.HI R16, R53, 0x55555556, RZ ;  /* 0x5555555635107827 */ /* 0x000fc600078e02ff */
[----:B------:R-:W-:Y:S01]  /*9230*/  SHF.R.S32.HI R17, RZ, 0x5, R17 ;  /* 0x00000005ff117819 */ /* 0x000fe20000011411 */
[----:B------:R-:W-:Y:S01]  /*9240*/  IMAD R55, R145, UR7, R58 ;  /* 0x0000000791377c24 */ /* 0x000fe2000f8e023a */
[----:B------:R-:W-:-:S03]  /*9250*/  LEA.HI R16, R16, R16, RZ, 0x1 ;  /* 0x0000001010107211 */ /* 0x000fc600078f08ff */
[----:B------:R-:W-:Y:S02]  /*9260*/  IMAD R50, R17, 0x10, R50 ;  /* 0x0000001011327824 */ /* 0x000fe400078e0232 */
[----:B------:R-:W-:Y:S02]  /*9270*/  IMAD R47, R16, -0x3, R53 ;  /* 0xfffffffd102f7824 */ /* 0x000fe400078e0235 */
[----:B------:R-:W-:Y:S01]  /*9280*/  IMAD.WIDE.U32 R16, R145, UR4, RZ ;  /* 0x0000000491107c25 */ /* 0x000fe2000f8e00ff */
[----:B---3--:R-:W-:-:S03]  /*9290*/  USHF.R.S32.HI UR4, URZ, 0x1f, UR9 ;  /* 0x0000001f3f047899 */ /* 0x008fc60008011409 */
[----:B------:R-:W-:Y:S02]  /*92a0*/  IMAD R47, R47, 0x40, R50 ;  /* 0x000000402f2f7824 */ /* 0x000fe400078e0232 */
[C---:B------:R-:W-:Y:S02]  /*92b0*/  IMAD R53, R145.reuse, UR5, R56 ;  /* 0x0000000591357c24 */ /* 0x040fe4000f8e0238 */
[----:B------:R-:W-:Y:S01]  /*92c0*/  IMAD.WIDE.U32 R50, R145, UR6, RZ ;  /* 0x0000000691327c25 */ /* 0x000fe2000f8e00ff */
[----:B------:R-:W-:-:S03]  /*92d0*/  ULDC.64 UR6, c[0x0][0xb48] ;  /* 0x0002d20000067ab9 */ /* 0x000fc60000000a00 */
[----:B------:R-:W-:Y:S02]  /*92e0*/  IMAD R52, R52, 0x8, R47 ;  /* 0x0000000834347824 */ /* 0x000fe400078e022f */
[----:B------:R-:W-:Y:S02]  /*92f0*/  IMAD.MOV R145, RZ, RZ, -R145 ;  /* 0x000000ffff917224 */ /* 0x000fe400078e0a91 */
[----:B------:R-:W-:Y:S02]  /*9300*/  IMAD.IADD R17, R17, 0x1, R53 ;  /* 0x0000000111117824 */ /* 0x000fe400078e0235 */
[----:B----4-:R-:W-:Y:S02]  /*9310*/  IMAD R56, R62, UR4, RZ ;  /* 0x000000043e387c24 */ /* 0x010fe4000f8e02ff */
[----:B--2---:R-:W-:Y:S02]  /*9320*/  IMAD R53, R54, 0xc0, R52 ;  /* 0x000000c036357824 */ /* 0x004fe400078e0234 */
[----:B-1----:R-:W-:-:S02]  /*9330*/  IMAD R145, R66, R145, UR8 ;  /* 0x0000000842917e24 */ /* 0x002fc4000f8e0291 */
[----:B------:R-:W-:Y:S02]  /*9340*/  IMAD R57, R63, UR9, R56 ;  /* 0x000000093f397c24 */ /* 0x000fe4000f8e0238 */
[----:B------:R-:W-:Y:S01]  /*9350*/  IMAD.WIDE.U32 R16, R62, UR9, R16 ;  /* 0x000000093e107c25 */ /* 0x000fe2000f8e0010 */
[----:B------:R-:W-:-:S03]  /*9360*/  SHF.R.S32.HI R58, RZ, 0x1f, R145 ;  /* 0x0000001fff3a7819 */ /* 0x000fc60000011491 */
[----:B0-----:R-:W-:-:S04]  /*9370*/  @P0 IMAD.HI.U32 R52, R53, R60, RZ ;  /* 0x0000003c35340227 */ /* 0x001fc800078e00ff */
[----:B------:R-:W-:Y:S02]  /*9380*/  IMAD.IADD R51, R51, 0x1, R55 ;  /* 0x0000000133337824 */ /* 0x000fe400078e0237 */
[----:B------:R-:W-:Y:S02]  /*9390*/  IMAD.IADD R17, R17, 0x1, R57 ;  /* 0x0000000111117824 */ /* 0x000fe400078e0239 */
[----:B-----5:R-:W-:Y:S01]  /*93a0*/  IMAD R56, R64, UR4, RZ ;  /* 0x0000000440387c24 */ /* 0x020fe2000f8e02ff */
[----:B------:R-:W-:Y:S01]  /*93b0*/  ULDC.64 UR4, c[0x0][0xbe0] ;  /* 0x0002f80000047ab9 */ /* 0x000fe20000000a00 */
[----:B------:R-:W-:-:S04]  /*93c0*/  @P0 IMAD.HI.U32 R68, R53, R68, RZ ;  /* 0x0000004435440227 */ /* 0x000fc800078e00ff */
[----:B------:R-:W-:Y:S01]  /*93d0*/  IMAD.MOV.U32 R55, RZ, RZ, R53 ;  /* 0x000000ffff377224 */ /* 0x000fe200078e0035 */
[----:B------:R-:W-:Y:S01]  /*93e0*/  @P0 SHF.R.U32.HI R55, RZ, R59, R52 ;  /* 0x0000003bff370219 */ /* 0x000fe20000011634 */
[----:B------:R-:W-:Y:S02]  /*93f0*/  IMAD R59, R65, UR9, R56 ;  /* 0x00000009413b7c24 */ /* 0x000fe4000f8e0238 */
[----:B------:R-:W-:Y:S01]  /*9400*/  IMAD.WIDE.U32 R50, R64, UR9, R50 ;  /* 0x0000000940327c25 */ /* 0x000fe2000f8e0032 */
[----:B------:R-:W-:-:S03]  /*9410*/  ULDC.64 UR8, c[0x0][0xb28] ;  /* 0x0002ca0000087ab9 */ /* 0x000fc60000000a00 */
[----:B------:R-:W-:Y:S01]  /*9420*/  IMAD.MOV.U32 R57, RZ, RZ, R53 ;  /* 0x000000ffff397224 */ /* 0x000fe200078e0035 */
[----:B------:R-:W-:Y:S01]  /*9430*/  @P0 SHF.R.U32.HI R57, RZ, R61, R68 ;  /* 0x0000003dff390219 */ /* 0x000fe20000011644 */
[----:B------:R-:W-:Y:S02]  /*9440*/  IMAD R52, R58, UR4, RZ ;  /* 0x000000043a347c24 */ /* 0x000fe4000f8e02ff */
[----:B------:R-:W-:-:S04]  /*9450*/  IMAD.WIDE.U32 R16, R145, UR4, R16 ;  /* 0x0000000491107c25 */ /* 0x000fc8000f8e0010 */
[----:B------:R-:W-:Y:S01]  /*9460*/  IMAD.IADD R51, R51, 0x1, R59 ;  /* 0x0000000133337824 */ /* 0x000fe200078e023b */
[----:B------:R-:W-:Y:S01]  /*9470*/  SHF.R.S32.HI R59, RZ, 0x1f, R55 ;  /* 0x0000001fff3b7819 */ /* 0x000fe20000011437 */
[----:B------:R-:W-:Y:S01]  /*9480*/  IMAD R58, R58, UR6, RZ ;  /* 0x000000063a3a7c24 */ /* 0x000fe2000f8e02ff */
[----:B------:R-:W-:Y:S01]  /*9490*/  IADD3 R16, P0, R55, R16, RZ ;  /* 0x0000001037107210 */ /* 0x000fe20007f1e0ff */
[C---:B------:R-:W-:Y:S01]  /*94a0*/  IMAD R56, R145.reuse, UR5, R52 ;  /* 0x0000000591387c24 */ /* 0x040fe2000f8e0234 */
        /* <DEDUP_REMOVED lines=27> */
[----:B------:R-:W-:Y:S01]  /*9660*/  ULDC.64 UR8, c[0x0][0xb00] ;  /* 0x0002c00000087ab9 */ /* 0x000fe20000000a00 */
[----:B------:R-:W-:-:S02]  /*9670*/  ULDC UR6, c[0x0][0xa88] ;  /* 0x0002a20000067ab9 */ /* 0x000fc40000000800 */
        /* <DEDUP_REMOVED lines=14> */
[----:B------:R-:W-:-:S02]  /*9760*/  ISETP.GE.OR P1, PT, R47, R58, P0 ;  /* 0x0000003a2f00720c */ /* 0x000fc40000726670 */
[-C--:B------:R-:W-:Y:S01]  /*9770*/  ISETP.GE.OR P0, PT, R59, R58.reuse, P0 ;  /* 0x0000003a3b00720c */ /* 0x080fe20000706670 */
[----:B------:R-:W1:Y:S01]  /*9780*/  SHFL.IDX PT, R53, R54, 0x1, 0x1c1f ;  /* 0x003c1f0036357f89 */ /* 0x000e6200000e0000 */
[----:B------:R-:W-:Y:S01]  /*9790*/  UPRMT UR4, URZ, 0x654, UR4 ;  /* 0x000006543f047896 */ /* 0x000fe20008000004 */
[----:B------:R-:W-:Y:S02]  /*97a0*/  ISETP.GE.AND P2, PT, R47, R58, PT ;  /* 0x0000003a2f00720c */ /* 0x000fe40003f46270 */
[----:B------:R2:W3:Y:S04]  /*97b0*/  SHFL.IDX PT, R16, R62, RZ, 0x1c1f ;  /* 0x001c1fff3e107589 */ /* 0x0004e800000e0000 */
[----:B------:R2:W4:Y:S02]  /*97c0*/  SHFL.IDX PT, R17, R63, RZ, 0x1c1f ;  /* 0x001c1fff3f117589 */ /* 0x00052400000e0000 */
[----:B------:R-:W-:Y:S02]  /*97d0*/  SYNCS.ARRIVE.TRANS64.RED.A1T0 RZ, [UR4], RZ ;  /* 0x000000ffffff79a7 */ /* 0x000fe40008100404 */
        /* <DEDUP_REMOVED lines=13> */
[----:B------:R-:W-:Y:S01]  /*98b0*/  VIADD R61, R27, 0x40 ;  /* 0x000000401b3d7836 */ /* 0x000fe20000000000 */
[----:B------:R-:W-:-:S07]  /*98c0*/  ISETP.GE.AND P4, PT, R47, UR4, PT ;  /* 0x000000042f007c0c */ /* 0x000fce000bf86270 */
[----:B------:R-:W-:Y:S02]  /*98d0*/  @!P1 LEA.HI R0, R0, R0, RZ, 0x1 ;  /* 0x0000000000009211 */ /* 0x000fe400078f08ff */
[----:B------:R-:W-:Y:S02]  /*98e0*/  @!P2 LEA.HI R26, R26, R26, RZ, 0x1 ;  /* 0x0000001a1a1aa211 */ /* 0x000fe400078f08ff */
[----:B------:R-:W-:Y:S02]  /*98f0*/  @!P3 LEA.HI R50, R46, R46, RZ, 0x1 ;  /* 0x0000002e2e32b211 */ /* 0x000fe400078f08ff */
[----:B------:R-:W-:Y:S02]  /*9900*/  @!P1 LOP3.LUT R51, R0, 0xfffffffe, RZ, 0xc0, !PT ;  /* 0xfffffffe00339812 */ /* 0x000fe400078ec0ff */
[----:B------:R-:W-:Y:S01]  /*9910*/  @!P4 LEA.HI R0, R47, R47, RZ, 0x1 ;  /* 0x0000002f2f00c211 */ /* 0x000fe200078f08ff */
[----:B---34-:R-:W-:Y:S01]  /*9920*/  @!P0 IMAD.WIDE R46, R27, 0x4, R16 ;  /* 0x000000041b2e8825 */ /* 0x018fe200078e0210 */
[----:B------:R-:W-:-:S02]  /*9930*/  @!P2 LOP3.LUT R53, R26, 0xfffffffe, RZ, 0xc0, !PT ;  /* 0xfffffffe1a35a812 */ /* 0x000fc400078ec0ff */
[----:B------:R-:W-:Y:S01]  /*9940*/  @!P3 LOP3.LUT R55, R50, 0xfffffffe, RZ, 0xc0, !PT ;  /* 0xfffffffe3237b812 */ /* 0x000fe200078ec0ff */
[--C-:B------:R-:W-:Y:S01]  /*9950*/  @!P1 IMAD.WIDE R50, R51, 0x4, R16.reuse ;  /* 0x0000000433329825 */ /* 0x100fe200078e0210 */
[----:B------:R-:W-:Y:S01]  /*9960*/  @!P4 LOP3.LUT R57, R0, 0xfffffffe, RZ, 0xc0, !PT ;  /* 0xfffffffe0039c812 */ /* 0x000fe200078ec0ff */
[----:B------:R0:W-:Y:S02]  /*9970*/  @!P0 ST.E.64 desc[UR38][R46.64], R72 ;  /* 0x000000482e008985 */ /* 0x0001e4000c101b26 */
[----:B------:R-:W-:Y:S02]  /*9980*/  VIADD R0, R27, 0x28 ;  /* 0x000000281b007836 */ /* 0x000fe40000000000 */
[--C-:B------:R-:W-:Y:S01]  /*9990*/  @!P2 IMAD.WIDE R52, R53, 0x4, R16.reuse ;  /* 0x000000043534a825 */ /* 0x100fe200078e0210 */
[----:B------:R1:W-:Y:S02]  /*99a0*/  @!P1 ST.E.64 desc[UR38][R50.64], R28 ;  /* 0x0000001c32009985 */ /* 0x0003e4000c101b26 */
[----:B------:R-:W-:Y:S01]  /*99b0*/  ISETP.GE.AND P0, PT, R0, UR4, PT ;  /* 0x0000000400007c0c */ /* 0x000fe2000bf06270 */
[----:B------:R-:W-:Y:S01]  /*99c0*/  VIADD R26, R27, 0x30 ;  /* 0x000000301b1a7836 */ /* 0x000fe20000000000 */
[----:B------:R2:W-:Y:S01]  /*99d0*/  @!P2 ST.E.64 desc[UR38][R52.64], R22 ;  /* 0x000000163400a985 */ /* 0x0005e2000c101b26 */
[----:B------:R-:W-:Y:S01]  /*99e0*/  @!P3 IMAD.WIDE R54, R55, 0x4, R16 ;  /* 0x000000043736b825 */ /* 0x000fe200078e0210 */
[----:B------:R-:W-:-:S02]  /*99f0*/  ISETP.GE.AND P2, PT, R60, UR4, PT ;  /* 0x000000043c007c0c */ /* 0x000fc4000bf46270 */
[----:B------:R-:W-:Y:S01]  /*9a00*/  ISETP.GE.AND P1, PT, R26, UR4, PT ;  /* 0x000000041a007c0c */ /* 0x000fe2000bf26270 */
[----:B------:R-:W-:Y:S01]  /*9a10*/  @!P4 IMAD.WIDE R56, R57, 0x4, R16 ;  /* 0x000000043938c825 */ /* 0x000fe200078e0210 */
[----:B------:R3:W-:Y:S01]  /*9a20*/  @!P3 ST.E.64 desc[UR38][R54.64], R36 ;  /* 0x000000243600b985 */ /* 0x0007e2000c101b26 */
[----:B------:R-:W-:Y:S02]  /*9a30*/  ISETP.GE.AND P3, PT, R61, UR4, PT ;  /* 0x000000043d007c0c */ /* 0x000fe4000bf66270 */
[C---:B0-----:R-:W-:Y:S01]  /*9a40*/  VIADD R46, R27.reuse, 0x48 ;  /* 0x000000481b2e7836 */ /* 0x041fe20000000000 */
[----:B------:R0:W-:Y:S01]  /*9a50*/  @!P4 ST.E.64 desc[UR38][R56.64], R74 ;  /* 0x0000004a3800c985 */ /* 0x0001e2000c101b26 */
[C---:B------:R-:W-:Y:S01]  /*9a60*/  VIADD R47, R27.reuse, 0x50 ;  /* 0x000000501b2f7836 */ /* 0x040fe20000000000 */
[----:B------:R-:W-:Y:S01]  /*9a70*/  @!P0 LEA.HI R0, R0, R0, RZ, 0x1 ;  /* 0x0000000000008211 */ /* 0x000fe200078f08ff */
[----:B-1----:R-:W-:Y:S01]  /*9a80*/  VIADD R28, R27, 0x58 ;  /* 0x000000581b1c7836 */ /* 0x002fe20000000000 */
[----:B------:R-:W-:-:S02]  /*9a90*/  ISETP.GE.AND P4, PT, R46, UR4, PT ;  /* 0x000000042e007c0c */ /* 0x000fc4000bf86270 */
[----:B------:R-:W-:Y:S02]  /*9aa0*/  ISETP.GE.AND P5, PT, R47, UR4, PT ;  /* 0x000000042f007c0c */ /* 0x000fe4000bfa6270 */
[----:B------:R-:W-:Y:S02]  /*9ab0*/  ISETP.GE.AND P6, PT, R28, UR4, PT ;  /* 0x000000041c007c0c */ /* 0x000fe4000bfc6270 */
[----:B------:R-:W-:Y:S02]  /*9ac0*/  @!P1 LEA.HI R26, R26, R26, RZ, 0x1 ;  /* 0x0000001a1a1a9211 */ /* 0x000fe400078f08ff */
[----:B------:R-:W-:Y:S02]  /*9ad0*/  @!P2 LEA.HI R60, R60, R60, RZ, 0x1 ;  /* 0x0000003c3c3ca211 */ /* 0x000fe400078f08ff */
[----:B------:R-:W-:Y:S02]  /*9ae0*/  @!P3 LEA.HI R61, R61, R61, RZ, 0x1 ;  /* 0x0000003d3d3db211 */ /* 0x000fe400078f08ff */
[----:B--2---:R-:W-:-:S02]  /*9af0*/  @!P0 LOP3.LUT R23, R0, 0xfffffffe, RZ, 0xc0, !PT ;  /* 0xfffffffe00178812 */ /* 0x004fc400078ec0ff */
[----:B------:R-:W-:Y:S02]  /*9b00*/  @!P4 LEA.HI R46, R46, R46, RZ, 0x1 ;  /* 0x0000002e2e2ec211 */ /* 0x000fe400078f08ff */
[----:B------:R-:W-:Y:S02]  /*9b10*/  @!P5 LEA.HI R22, R47, R47, RZ, 0x1 ;  /* 0x0000002f2f16d211 */ /* 0x000fe400078f08ff */
[----:B------:R-:W-:Y:S02]  /*9b20*/  @!P6 LEA.HI R28, R28, R28, RZ, 0x1 ;  /* 0x0000001c1c1ce211 */ /* 0x000fe400078f08ff */
[----:B------:R-:W-:Y:S02]  /*9b30*/  @!P1 LOP3.LUT R29, R26, 0xfffffffe, RZ, 0xc0, !PT ;  /* 0xfffffffe1a1d9812 */ /* 0x000fe400078ec0ff */
[----:B---3--:R-:W-:Y:S02]  /*9b40*/  @!P2 LOP3.LUT R37, R60, 0xfffffffe, RZ, 0xc0, !PT ;  /* 0xfffffffe3c25a812 */ /* 0x008fe400078ec0ff */
[----:B------:R-:W-:-:S02]  /*9b50*/  @!P3 LOP3.LUT R47, R61, 0xfffffffe, RZ, 0xc0, !PT ;  /* 0xfffffffe3d2fb812 */ /* 0x000fc400078ec0ff */
[----:B------:R-:W-:Y:S01]  /*9b60*/  @!P4 LOP3.LUT R51, R46, 0xfffffffe, RZ, 0xc0, !PT ;  /* 0xfffffffe2e33c812 */ /* 0x000fe200078ec0ff */
        /* <DEDUP_REMOVED lines=16> */
.L_x_9384:
[----:B------:R-:W-:Y:S05]  /*9c70*/  BSYNC B0 ;  /* 0x0000000000007941 */ /* 0x000fea0003800000 */
.L_x_9383:
[----:B------:R-:W-:Y:S01]  /*9c80*/  ISETP.GE.AND P0, PT, R59, R58, PT ;  /* 0x0000003a3b00720c */ /* 0x000fe20003f06270 */
[----:B0---4-:R4:W0:Y:S04]  /*9c90*/  SHFL.IDX PT, R17, R63, 0x1, 0x1c1f ;  /* 0x003c1f003f117f89 */ /* 0x01182800000e0000 */
[----:B---3--:R4:W3:Y:S08]  /*9ca0*/  SHFL.IDX PT, R16, R62, 0x1, 0x1c1f ;  /* 0x003c1f003e107f89 */ /* 0x0088f000000e0000 */
[----:B----4-:R-:W-:Y:S05]  /*9cb0*/  @P0 BRA `(.L_x_9359) ;  /* 0x0000004400dc0947 */ /* 0x010fea0003800000 */
        /* <DEDUP_REMOVED lines=14> */
[----:B------:R-:W-:-:S02]  /*9da0*/  VIADD R26, R27, 0x48 ;  /* 0x000000481b1a7836 */ /* 0x000fc40000000000 */
[----:B------:R-:W-:Y:S02]  /*9db0*/  VIADD R28, R27, 0x50 ;  /* 0x000000501b1c7836 */ /* 0x000fe40000000000 */
[----:B------:R-:W-:Y:S02]  /*9dc0*/  @!P3 LEA.HI R0, R0, R0, RZ, 0x1 ;  /* 0x000000000000b211 */ /* 0x000fe400078f08ff */
[----:B------:R-:W-:Y:S02]  /*9dd0*/  @!P4 LEA.HI R2, R2, R2, RZ, 0x1 ;  /* 0x000000020202c211 */ /* 0x000fe400078f08ff */
[----:B------:R-:W-:Y:S02]  /*9de0*/  @!P5 LEA.HI R3, R3, R3, RZ, 0x1 ;  /* 0x000000030303d211 */ /* 0x000fe400078f08ff */
[----:B------:R-:W-:Y:S01]  /*9df0*/  @!P3 LOP3.LUT R5, R0, 0xfffffffe, RZ, 0xc0, !PT ;  /* 0xfffffffe0005b812 */ /* 0x000fe200078ec0ff */
[----:B------:R-:W-:Y:S01]  /*9e00*/  VIADD R0, R27, 0x30 ;  /* 0x000000301b007836 */ /* 0x000fe20000000000 */
[----:B------:R-:W-:-:S02]  /*9e10*/  @!P4 LOP3.LUT R7, R2, 0xfffffffe, RZ, 0xc0, !PT ;  /* 0xfffffffe0207c812 */ /* 0x000fc400078ec0ff */
[----:B------:R-:W-:Y:S01]  /*9e20*/  @!P5 LOP3.LUT R11, R3, 0xfffffffe, RZ, 0xc0, !PT ;  /* 0xfffffffe030bd812 */ /* 0x000fe200078ec0ff */
[--C-:B0--3--:R-:W-:Y:S01]  /*9e30*/  @!P2 IMAD.WIDE R2, R27, 0x4, R16.reuse ;  /* 0x000000041b02a825 */ /* 0x109fe200078e0210 */
[----:B------:R-:W-:Y:S02]  /*9e40*/  ISETP.GE.AND P6, PT, R28, UR4, PT ;  /* 0x000000041c007c0c */ /* 0x000fe4000bfc6270 */
[----:B------:R-:W-:Y:S01]  /*9e50*/  @!P0 LEA.HI R18, R18, R18, RZ, 0x1 ;  /* 0x0000001212128211 */ /* 0x000fe200078f08ff */
[--C-:B------:R-:W-:Y:S01]  /*9e60*/  @!P3 IMAD.WIDE R4, R5, 0x4, R16.reuse ;  /* 0x000000040504b825 */ /* 0x100fe200078e0210 */
[----:B------:R0:W-:Y:S01]  /*9e70*/  @!P2 ST.E.64 desc[UR38][R2.64], R14 ;  /* 0x0000000e0200a985 */ /* 0x0001e2000c101b26 */
[----:B------:R-:W-:Y:S02]  /*9e80*/  ISETP.GE.AND P2, PT, R0, UR4, PT ;  /* 0x0000000400007c0c */ /* 0x000fe4000bf46270 */
[----:B------:R-:W-:Y:S01]  /*9e90*/  @!P4 IMAD.WIDE R6, R7, 0x4, R16 ;  /* 0x000000040706c825 */ /* 0x000fe200078e0210 */
[----:B------:R1:W-:Y:S01]  /*9ea0*/  @!P3 ST.E.64 desc[UR38][R4.64], R24 ;  /* 0x000000180400b985 */ /* 0x0003e2000c101b26 */
[----:B------:R-:W-:-:S02]  /*9eb0*/  ISETP.GE.AND P3, PT, R22, UR4, PT ;  /* 0x0000000416007c0c */ /* 0x000fc4000bf66270 */
[----:B------:R-:W-:Y:S01]  /*9ec0*/  @!P5 IMAD.WIDE R10, R11, 0x4, R16 ;  /* 0x000000040b0ad825 */ /* 0x000fe200078e0210 */
[----:B------:R2:W-:Y:S01]  /*9ed0*/  @!P4 ST.E.64 desc[UR38][R6.64], R40 ;  /* 0x000000280600c985 */ /* 0x0005e2000c101b26 */
[----:B------:R-:W-:Y:S02]  /*9ee0*/  ISETP.GE.AND P4, PT, R23, UR4, PT ;  /* 0x0000000417007c0c */ /* 0x000fe4000bf86270 */
[----:B------:R-:W-:Y:S01]  /*9ef0*/  @!P1 LEA.HI R19, R19, R19, RZ, 0x1 ;  /* 0x0000001313139211 */ /* 0x000fe200078f08ff */
[----:B------:R3:W-:Y:S01]  /*9f00*/  @!P5 ST.E.64 desc[UR38][R10.64], R48 ;  /* 0x000000300a00d985 */ /* 0x0007e2000c101b26 */
[----:B------:R-:W-:Y:S01]  /*9f10*/  ISETP.GE.AND P5, PT, R26, UR4, PT ;  /* 0x000000041a007c0c */ /* 0x000fe2000bfa6270 */
[----:B------:R-:W-:Y:S01]  /*9f20*/  VIADD R27, R27, 0x58 ;  /* 0x000000581b1b7836 */ /* 0x000fe20000000000 */
[----:B0-----:R-:W-:Y:S02]  /*9f30*/  @!P0 LOP3.LUT R3, R18, 0xfffffffe, RZ, 0xc0, !PT ;  /* 0xfffffffe12038812 */ /* 0x001fe400078ec0ff */
[----:B------:R-:W-:-:S02]  /*9f40*/  @!P2 LEA.HI R0, R0, R0, RZ, 0x1 ;  /* 0x000000000000a211 */ /* 0x000fc400078f08ff */
[----:B-1----:R-:W-:Y:S01]  /*9f50*/  @!P1 LOP3.LUT R5, R19, 0xfffffffe, RZ, 0xc0, !PT ;  /* 0xfffffffe13059812 */ /* 0x002fe200078ec0ff */
[--C-:B------:R-:W-:Y:S01]  /*9f60*/  @!P0 IMAD.WIDE R2, R3, 0x4, R16.reuse ;  /* 0x0000000403028825 */ /* 0x100fe200078e0210 */
[----:B------:R-:W-:Y:S02]  /*9f70*/  @!P3 LEA.HI R22, R22, R22, RZ, 0x1 ;  /* 0x000000161616b211 */ /* 0x000fe400078f08ff */
[----:B------:R-:W-:Y:S01]  /*9f80*/  @!P4 LEA.HI R23, R23, R23, RZ, 0x1 ;  /* 0x000000171717c211 */ /* 0x000fe200078f08ff */
[----:B------:R-:W-:Y:S01]  /*9f90*/  @!P1 IMAD.WIDE R4, R5, 0x4, R16 ;  /* 0x0000000405049825 */ /* 0x000fe200078e0210 */
[----:B------:R-:W-:Y:S01]  /*9fa0*/  @!P6 LEA.HI R28, R28, R28, RZ, 0x1 ;  /* 0x0000001c1c1ce211 */ /* 0x000fe200078f08ff */
[----:B------:R0:W-:Y:S01]  /*9fb0*/  @!P0 ST.E.64 desc[UR38][R2.64], R34 ;  /* 0x0000002202008985 */ /* 0x0001e2000c101b26 */
[----:B------:R-:W-:Y:S02]  /*9fc0*/  @!P5 LEA.HI R26, R26, R26, RZ, 0x1 ;  /* 0x0000001a1a1ad211 */ /* 0x000fe400078f08ff */
[----:B--2---:R-:W-:Y:S01]  /*9fd0*/  @!P2 LOP3.LUT R7, R0, 0xfffffffe, RZ, 0xc0, !PT ;  /* 0xfffffffe0007a812 */ /* 0x004fe200078ec0ff */
[----:B------:R1:W-:Y:S01]  /*9fe0*/  @!P1 ST.E.64 desc[UR38][R4.64], R42 ;  /* 0x0000002a04009985 */ /* 0x0003e2000c101b26 */
[----:B---3--:R-:W-:-:S02]  /*9ff0*/  @!P3 LOP3.LUT R11, R22, 0xfffffffe, RZ, 0xc0, !PT ;  /* 0xfffffffe160bb812 */ /* 0x008fc400078ec0ff */
[----:B------:R-:W-:Y:S02]  /*a000*/  @!P4 LOP3.LUT R23, R23, 0xfffffffe, RZ, 0xc0, !PT ;  /* 0xfffffffe1717c812 */ /* 0x000fe400078ec0ff */
[----:B------:R-:W-:Y:S02]  /*a010*/  @!P5 LOP3.LUT R15, R26, 0xfffffffe, RZ, 0xc0, !PT ;  /* 0xfffffffe1a0fd812 */ /* 0x000fe400078ec0ff */
[----:B------:R-:W-:Y:S02]  /*a020*/  @!P6 LOP3.LUT R19, R28, 0xfffffffe, RZ, 0xc0, !PT ;  /* 0xfffffffe1c13e812 */ /* 0x000fe400078ec0ff */
[----:B------:R-:W-:Y:S01]  /*a030*/  ISETP.GE.AND P0, PT, R27, UR4, PT ;  /* 0x000000041b007c0c */ /* 0x000fe2000bf06270 */
[----:B0-----:R-:W-:-:S04]  /*a040*/  @!P2 IMAD.WIDE R2, R7, 0x4, R16 ;  /* 0x000000040702a825 */ /* 0x001fc800078e0210 */
        /* <DEDUP_REMOVED lines=11> */
[----:B----4-:R-:W-:-:S05]  /*a100*/  LOP3.LUT R3, R27, 0xfffffffe, RZ, 0xc0, !PT ;  /* 0xfffffffe1b037812 */ /* 0x010fca00078ec0ff */
[----:B------:R-:W-:-:S05]  /*a110*/  IMAD.WIDE R2, R3, 0x4, R16 ;  /* 0x0000000403027825 */ /* 0x000fca00078e0210 */
[----:B------:R0:W-:Y:S01]  /*a120*/  ST.E.64 desc[UR38][R2.64], R70 ;  /* 0x0000004602007985 */ /* 0x0001e2000c101b26 */
[----:B------:R-:W-:Y:S05]  /*a130*/  BRA `(.L_x_9359) ;  /* 0x0000004000bc7947 */ /* 0x000fea0003800000 */
.L_x_9382:
[----:B------:R-:W0:Y:S02]  /*a140*/  S2R R2, SR_TID.X ;  /* 0x0000000000027919 */ /* 0x000e240000002100 */
[----:B0-----:R-:W-:-:S05]  /*a150*/  VIADD R0, R2, 0xffffff80 ;  /* 0xffffff8002007836 */ /* 0x001fca0000000000 */
[----:B------:R-:W-:-:S13]  /*a160*/  ISETP.GT.AND P0, PT, R0, 0xbf, PT ;  /* 0x000000bf0000780c */ /* 0x000fda0003f04270 */
[----:B------:R-:W-:Y:S05]  /*a170*/  @P0 BRA `(.L_x_9359) ;  /* 0x0000004000ac0947 */ /* 0x000fea0003800000 */
[----:B------:R-:W0:Y:S01]  /*a180*/  S2R R0, SR_CTAID.X ;  /* 0x0000000000007919 */ /* 0x000e220000002500 */
[----:B------:R-:W1:Y:S01]  /*a190*/  LDC R6, c[0x0][0xbe8] ;  /* 0x0002fa00ff067b82 */ /* 0x000e620000000800 */
[----:B------:R-:W-:Y:S02]  /*a1a0*/  ULDC UR4, c[0x0][0xa88] ;  /* 0x0002a20000047ab9 */ /* 0x000fe40000000800 */
[----:B-1----:R-:W-:Y:S02]  /*a1b0*/  IMAD R3, R6, UR4, RZ ;  /* 0x0000000406037c24 */ /* 0x002fe4000f8e02ff */
[----:B0-----:R-:W-:-:S04]  /*a1c0*/  IMAD R0, R0, 0xc0, R2 ;  /* 0x000000c000007824 */ /* 0x001fc800078e0202 */
        /* <DEDUP_REMOVED lines=48> */
.L_x_9357:
[----:B------:R-:W-:-:S08]  /*a4d0*/  NOP ;  /* 0x0000000000007918 */ /* 0x000fd00000000000 */
[----:B------:R-:W0:-:S00]  /*a4e0*/  USETMAXREG.DEALLOC.CTAPOOL 0x20 ;  /* 0x00000020000079c8 */ /* 0x000e0000080e0500 */
        /* <DEDUP_REMOVED lines=16> */
.L_x_9385:
[----:B------:R-:W-:Y:S01]  /*a5f0*/  ULDC UR7, c[0x0][0xc50] ;  /* 0x0003140000077ab9 */ /* 0x000fe20000000800 */
[----:B------:R-:W-:Y:S01]  /*a600*/  UMOV UR36, UR6 ;  /* 0x0000000600247c82 */ /* 0x000fe20008000000 */
[----:B------:R-:W-:-:S11]  /*a610*/  UISETP.NE.AND UP0, UPT, UR7, 0x1, UPT ;  /* 0x000000010700788c */ /* 0x000fd6000bf05270 */
[----:B------:R-:W-:Y:S01]  /*a620*/  @UP0 ULDC UR4, c[0x0][0xc54] ;  /* 0x0003150000040ab9 */ /* 0x000fe20000000800 */
[----:B------:R-:W-:Y:S01]  /*a630*/  @UP0 ULDC UR8, c[0x0][0xc58] ;  /* 0x0003160000080ab9 */ /* 0x000fe20000000800 */
[----:B------:R-:W-:-:S04]  /*a640*/  UIMAD.WIDE.U32 UR4, UR6, UR4, URZ ;  /* 0x00000004060472a5 */ /* 0x000fc8000f8e003f */
[----:B------:R-:W-:-:S12]  /*a650*/  @UP0 USHF.R.U32.HI UR36, URZ, UR8, UR5 ;  /* 0x000000083f240299 */ /* 0x000fd80008011605 */
.L_x_9386:
        /* <DEDUP_REMOVED lines=8> */
[----:B------:R-:W-:Y:S01]  /*a6e0*/  ULOP3.LUT UR42, UR6, 0xffff, URZ, 0xc0, !UPT ;  /* 0x0000ffff062a7892 */ /* 0x000fe2000f8ec03f */
[----:B------:R-:W-:Y:S01]  /*a6f0*/  IMAD.MOV.U32 R24, RZ, RZ, RZ ;  /* 0x000000ffff187224 */ /* 0x000fe200078e00ff */
[----:B------:R-:W-:-:S03]  /*a700*/  UISETP.NE.U32.AND UP0, UPT, UR4, URZ, UPT ;  /* 0x0000003f0400728c */ /* 0x000fc6000bf05070 */
        /* <DEDUP_REMOVED lines=12> */
[----:B------:R-:W-:-:S04]  /*a7d0*/  USHF.R.U32.HI UR4, URZ, 0x10, UR6 ;  /* 0x000000103f047899 */ /* 0x000fc80008011606 */
[----:B------:R-:W-:-:S11]  /*a7e0*/  UISETP.NE.AND UP0, UPT, UR4, URZ, UPT ;  /* 0x0000003f0400728c */ /* 0x000fd6000bf05270 */
[----:B------:R-:W-:Y:S02]  /*a7f0*/  @!UP0 ULDC UR4, c[0x0][0x9f0] ;  /* 0x00027c0000048ab9 */ /* 0x000fe40000000800 */
[----:B------:R-:W-:Y:S01]  /*a800*/  IMAD.U32 R4, RZ, RZ, UR4 ;  /* 0x00000004ff047e24 */ /* 0x000fe2000f8e00ff */
[----:B------:R-:W-:-:S04]  /*a810*/  UIADD3 UR5, UR41, -0x1, UR4 ;  /* 0xffffffff29057890 */ /* 0x000fc8000fffe004 */
[-C--:B------:R-:W-:Y:S02]  /*a820*/  IABS R5, R4.reuse ;  /* 0x0000000400057213 */ /* 0x080fe40000000000 */
[----:B------:R-:W-:Y:S01]  /*a830*/  IMAD.U32 R8, RZ, RZ, UR5 ;  /* 0x00000005ff087e24 */ /* 0x000fe2000f8e00ff */
[----:B------:R-:W-:Y:S01]  /*a840*/  IABS R4, R4 ;  /* 0x0000000400047213 */ /* 0x000fe20000000000 */
[----:B------:R-:W0:Y:S01]  /*a850*/  I2F.RP R0, R5 ;  /* 0x0000000500007306 */ /* 0x000e220000209400 */
[----:B------:R-:W-:-:S03]  /*a860*/  ULOP3.LUT UR5, UR5, UR4, URZ, 0x3c, !UPT ;  /* 0x0000000405057292 */ /* 0x000fc6000f8e3c3f */
[----:B------:R-:W-:-:S03]  /*a870*/  IMAD.MOV R4, RZ, RZ, -R4 ;  /* 0x000000ffff047224 */ /* 0x000fc600078e0a04 */
[----:B------:R-:W-:Y:S01]  /*a880*/  ISETP.LE.AND P2, PT, RZ, UR5, PT ;  /* 0x00000005ff007c0c */ /* 0x000fe2000bf43270 */
[----:B0-----:R-:W0:Y:S02]  /*a890*/  MUFU.RCP R0, R0 ;  /* 0x0000000000007308 */ /* 0x001e240000001000 */
[----:B0-----:R-:W-:Y:S01]  /*a8a0*/  VIADD R2, R0, 0xffffffe ;  /* 0x0ffffffe00027836 */ /* 0x001fe20000000000 */
[----:B------:R-:W-:-:S05]  /*a8b0*/  IABS R0, R8 ;  /* 0x0000000800007213 */ /* 0x000fca0000000000 */
[----:B------:R0:W1:Y:S02]  /*a8c0*/  F2I.FTZ.U32.TRUNC.NTZ R3, R2 ;  /* 0x0000000200037305 */ /* 0x000064000021f000 */
        /* <DEDUP_REMOVED lines=15> */
[----:B------:R-:W-:-:S07]  /*a9c0*/  IMAD.MOV.U32 R24, RZ, RZ, R3 ;  /* 0x000000ffff187224 */ /* 0x000fce00078e0003 */
.L_x_9388:
[----:B------:R-:W-:Y:S02]  /*a9d0*/  IMAD R23, R24, UR42, RZ ;  /* 0x0000002a18177c24 */ /* 0x000fe4000f8e02ff */
[----:B------:R-:W-:Y:S02]  /*a9e0*/  IMAD.MOV.U32 R0, RZ, RZ, RZ ;  /* 0x000000ffff007224 */ /* 0x000fe400078e00ff */
[----:B------:R-:W-:Y:S01]  /*a9f0*/  IMAD.MOV.U32 R2, RZ, RZ, 0x1 ;  /* 0x00000001ff027424 */ /* 0x000fe200078e00ff */
[----:B------:R-:W-:-:S04]  /*aa00*/  VIADDMNMX R25, R23, R24, UR41, PT ;  /* 0x0000002917197e46 */ /* 0x000fc8000b800118 */
[----:B------:R-:W-:-:S13]  /*aa10*/  ISETP.GT.AND P0, PT, R25, R23, PT ;  /* 0x000000171900720c */ /* 0x000fda0003f04270 */
[----:B------:R-:W-:Y:S05]  /*aa20*/  @!P0 BRA `(.L_x_9387) ;  /* 0x0000003400d08947 */ /* 0x000fea0003800000 */
        /* <DEDUP_REMOVED lines=23> */
.L_x_9389:
[----:B------:R-:W-:-:S04]  /*aba0*/  UIADD3 UR4, UR40, 0x200, URZ ;  /* 0x0000020028047890 */ /* 0x000fc8000fffe03f */
[----:B------:R-:W-:-:S06]  /*abb0*/  ULOP3.LUT UP0, URZ, UR4, 0x1bf, URZ, 0xc0, !UPT ;  /* 0x000001bf043f7892 */ /* 0x000fcc000f80c03f */
[----:B------:R-:W-:-:S13]  /*abc0*/  PLOP3.LUT P0, PT, PT, PT, UP0, 0x80, 0x0 ;  /* 0x000000000000781c */ /* 0x000fda0003f0f008 */
        /* <DEDUP_REMOVED lines=17> */
.L_x_9391:
[----:B------:R0:W1:Y:S01]  /*ace0*/  LDC.64 R2, c[0x4][R16] ;  /* 0x0100000010027b82 */ /* 0x0000620000000a00 */
[----:B------:R-:W-:Y:S01]  /*acf0*/  ULDC.64 UR4, c[0x4][0x1b8] ;  /* 0x01006e0000047ab9 */ /* 0x000fe20000000a00 */
[----:B------:R-:W-:Y:S01]  /*ad00*/  ULDC.64 UR6, c[0x4][0x1c0] ;  /* 0x0100700000067ab9 */ /* 0x000fe20000000a00 */
[----:B------:R-:W-:Y:S02]  /*ad10*/  IMAD.U32 R4, RZ, RZ, UR4 ;  /* 0x00000004ff047e24 */ /* 0x000fe4000f8e00ff */
        /* <DEDUP_REMOVED lines=11> */
.L_x_9390:
[----:B------:R-:W0:Y:S01]  /*add0*/  LDC.64 R2, c[0x0][0x9f8] ;  /* 0x00027e00ff027b82 */ /* 0x000e220000000a00 */
[----:B------:R-:W-:-:S07]  /*ade0*/  IMAD.MOV.U32 R19, RZ, RZ, R18 ;  /* 0x000000ffff137224 */ /* 0x000fce00078e0012 */
        /* <DEDUP_REMOVED lines=9> */
[----:B------:R-:W-:Y:S01]  /*ae80*/  VIADD R18, R25, 0xffffffff ;  /* 0xffffffff19127836 */ /* 0x000fe20000000000 */
[----:B------:R-:W-:-:S13]  /*ae90*/  ISETP.NE.AND.EX P1, PT, R5, RZ, PT, P0 ;  /* 0x000000ff0500720c */ /* 0x000fda0003f25300 */
[----:B------:R-:W-:Y:S02]  /*aea0*/  @P1 LOP3.LUT R17, R17, 0x1, RZ, 0xfc, !PT ;  /* 0x0000000111111812 */ /* 0x000fe400078efcff */
[----:B--2---:R-:W-:Y:S02]  /*aeb0*/  SHF.R.S32.HI R22, RZ, 0x1f, R19 ;  /* 0x0000001fff167819 */ /* 0x004fe40000011413 */
[----:B------:R-:W-:Y:S01]  /*aec0*/  SEL R16, R19, RZ, !P1 ;  /* 0x000000ff13107207 */ /* 0x000fe20004800000 */
[----:B------:R-:W-:Y:S06]  /*aed0*/  BRA.DIV UR4, `(.L_x_9392) ;  /* 0x0000003604cc7947 */ /* 0x000fec000b800000 */
[----:B------:R0:W1:Y:S02]  /*aee0*/  SHFL.IDX PT, R14, R29, RZ, 0x1f ;  /* 0x00001fff1d0e7589 */ /* 0x00006400000e0000 */
.L_x_9476:
[----:B-1----:R-:W-:Y:S02]  /*aef0*/  ISETP.NE.AND P0, PT, R14, RZ, PT ;  /* 0x000000ff0e00720c */ /* 0x002fe40003f05270 */
[----:B------:R-:W-:Y:S02]  /*af00*/  PLOP3.LUT P2, PT, PT, PT, PT, 0x8, 0x0 ;  /* 0x000000000000781c */ /* 0x000fe40003f4e170 */
[----:B------:R-:W-:-:S11]  /*af10*/  LOP3.LUT R17, R17, 0xfffffffd, RZ, 0xc0, !PT ;  /* 0xfffffffd11117812 */ /* 0x000fd600078ec0ff */
[----:B------:R-:W-:Y:S01]  /*af20*/  @P2 LOP3.LUT R17, R17, 0x2, RZ, 0xfc, !PT ;  /* 0x0000000211112812 */ /* 0x000fe200078efcff */
[----:B------:R-:W-:Y:S06]  /*af30*/  @P0 BRA `(.L_x_9393) ;  /* 0x0000000400080947 */ /* 0x000fec0003800000 */
[----:B------:R-:W-:-:S03]  /*af40*/  UMOV UR4, 0xffffffff ;  /* 0xffffffff00047882 */ /* 0x000fc60000000000 */
[----:B------:R-:W-:Y:S05]  /*af50*/  BRA.DIV UR4, `(.L_x_9394) ;  /* 0x0000003604cc7947 */ /* 0x000fea000b800000 */
[----:B------:R-:W-:-:S13]  /*af60*/  ELECT P6, URZ, PT ;  /* 0x00000000003f782f */ /* 0x000fda00038c0000 */
.L_x_9479:
[----:B------:R-:W-:Y:S05]  /*af70*/  @!P6 BRA `(.L_x_9393) ;  /* 0x0000000000f8e947 */ /* 0x000fea0003800000 */
[----:B------:R-:W-:Y:S02]  /*af80*/  IMAD.MOV.U32 R0, RZ, RZ, 0x1 ;  /* 0x00000001ff007424 */ /* 0x000fe400078e00ff */
[----:B------:R-:W-:-:S03]  /*af90*/  IMAD.MOV.U32 R16, RZ, RZ, R19 ;  /* 0x000000ffff107224 */ /* 0x000fc600078e0013 */
[----:B------:R-:W-:Y:S01]  /*afa0*/  SHF.L.U32 R0, R0, 0x1f, RZ ;  /* 0x0000001f00007819 */ /* 0x000fe200000006ff */
[----:B------:R-:W-:Y:S06]  /*afb0*/  @!P1 BRA `(.L_x_9395) ;  /* 0x0000000000489947 */ /* 0x000fec0003800000 */
[----:B------:R-:W1:Y:S01]  /*afc0*/  LDC R7, c[0x0][0x43c] ;  /* 0x00010f00ff077b82 */ /* 0x000e620000000800 */
[----:B------:R-:W-:Y:S01]  /*afd0*/  IMAD.MOV.U32 R9, RZ, RZ, R18 ;  /* 0x000000ffff097224 */ /* 0x000fe200078e0012 */
[----:B------:R-:W-:Y:S02]  /*afe0*/  ULDC.64 UR4, c[0x0][0x428] ;  /* 0x00010a0000047ab9 */ /* 0x000fe40000000a00 */
[----:B------:R-:W-:-:S04]  /*aff0*/  IMAD R6, R22, UR4, RZ ;  /* 0x0000000416067c24 */ /* 0x000fc8000f8e02ff */
[----:B------:R-:W-:Y:S01]  /*b000*/  IMAD R11, R19, UR5, R6 ;  /* 0x00000005130b7c24 */ /* 0x000fe2000f8e0206 */
[----:B-1----:R-:W-:-:S13]  /*b010*/  ISETP.NE.AND P0, PT, R7, 0x1, PT ;  /* 0x000000010700780c */ /* 0x002fda0003f05270 */
[----:B------:R-:W1:Y:S02]  /*b020*/  @P0 LDC.64 R2, c[0x0][0x440] ;  /* 0x00011000ff020b82 */ /* 0x000e640000000a00 */
[----:B-1----:R-:W-:-:S05]  /*b030*/  @P0 IMAD.HI.U32 R2, R18, R2, RZ ;  /* 0x0000000212020227 */ /* 0x002fca00078e00ff */
        /* <DEDUP_REMOVED lines=10> */
.L_x_9395:
[----:B------:R-:W2:Y:S01]  /*b0e0*/  SYNCS.PHASECHK.TRANS64.TRYWAIT P0, [UR40+0x31c40], R0 ;  /* 0x031c4000ff0075a7 */ /* 0x000ea20008000168 */
[----:B------:R-:W-:Y:S01]  /*b0f0*/  ISETP.NE.AND P1, PT, R27, RZ, PT ;  /* 0x000000ff1b00720c */ /* 0x000fe20003f25270 */
[----:B--2---:R-:W-:-:S12]  /*b100*/  @!P0 BRA `(.L_x_9396) ;  /* 0x0000003400808947 */ /* 0x004fd80003800000 */
.L_x_9480:
[----:B------:R-:W-:Y:S05]  /*b110*/  @P1 BRA `(.L_x_9397) ;  /* 0x0000000000181947 */ /* 0x000fea0003800000 */
[----:B------:R-:W3:Y:S01]  /*b120*/  S2R R2, SR_TID.X ;  /* 0x0000000000027919 */ /* 0x000ee20000002100 */
[----:B--2---:R-:W-:-:S04]  /*b130*/  IMAD.MOV.U32 R0, RZ, RZ, 0x6c00 ;  /* 0x00006c00ff007424 */ /* 0x004fc800078e00ff */
[----:B------:R4:W-:Y:S01]  /*b140*/  SYNCS.ARRIVE.TRANS64 RZ, [UR40+0x31c30], R0 ;  /* 0x031c3000ffff79a7 */ /* 0x0009e20008000028 */
[----:B---3--:R-:W-:-:S13]  /*b150*/  LOP3.LUT P0, RZ, R2, 0x1f, RZ, 0xc0, !PT ;  /* 0x0000001f02ff7812 */ /* 0x008fda000780c0ff */
[----:B----4-:R-:W-:Y:S05]  /*b160*/  @!P0 BRA `(.L_x_9397) ;  /* 0x0000000000048947 */ /* 0x010fea0003800000 */
[----:B------:R-:W-:Y:S01]  /*b170*/  BPT.TRAP 0x1 ;  /* 0x000000040000795c */ /* 0x000fe20000300000 */
.L_x_9397:
        /* <DEDUP_REMOVED lines=30> */
.L_x_9393:
[----:B------:R-:W-:Y:S05]  /*b360*/  WARPSYNC.ALL ;  /* 0x0000000000007948 */ /* 0x000fea0003800000 */
[----:B--2---:R-:W2:Y:S01]  /*b370*/  S2R R0, SR_CTAID.Z ;  /* 0x0000000000007919 */ /* 0x004ea20000002700 */
[----:B------:R-:W-:Y:S02]  /*b380*/  UIADD3 UR5, UR40, 0xda00, URZ ;  /* 0x0000da0028057890 */ /* 0x000fe4000fffe03f */
[----:B------:R-:W-:Y:S01]  /*b390*/  USHF.R.S32.HI UR4, URZ, 0x1f, UR36 ;  /* 0x0000001f3f047899 */ /* 0x000fe20008011424 */
[----:B------:R-:W-:Y:S01]  /*b3a0*/  BAR.SYNC.DEFER_BLOCKING 0x8, 0x200 ;  /* 0x0208000000007b1d */ /* 0x000fe20000010000 */
[----:B------:R-:W-:-:S05]  /*b3b0*/  ULOP3.LUT UP0, URZ, UR5, 0x1bf, URZ, 0xc0, !UPT ;  /* 0x000001bf053f7892 */ /* 0x000fca000f80c03f */
[----:B------:R-:W-:Y:S01]  /*b3c0*/  ULDC.64 UR6, c[0x0][0x2d8] ;  /* 0x0000b60000067ab9 */ /* 0x000fe20000000a00 */
[----:B------:R-:W-:Y:S01]  /*b3d0*/  PLOP3.LUT P0, PT, PT, PT, UP0, 0x80, 0x0 ;  /* 0x000000000000781c */ /* 0x000fe20003f0f008 */
[----:B------:R-:W-:Y:S02]  /*b3e0*/  UIMAD UR4, UR4, UR6, URZ ;  /* 0x00000006040472a4 */ /* 0x000fe4000f8e023f */
[----:B------:R-:W-:Y:S02]  /*b3f0*/  UIMAD.WIDE.U32 UR44, UR36, UR6, URZ ;  /* 0x00000006242c72a5 */ /* 0x000fe4000f8e003f */
[----:B------:R-:W-:-:S04]  /*b400*/  UIMAD UR4, UR36, UR7, UR4 ;  /* 0x00000007240472a4 */ /* 0x000fc8000f8e0204 */
[----:B------:R-:W-:Y:S01]  /*b410*/  UIADD3 UR43, UR45, UR4, URZ ;  /* 0x000000042d2b7290 */ /* 0x000fe2000fffe03f */
[----:B--2---:R-:W-:-:S03]  /*b420*/  SHF.R.S32.HI R28, RZ, 0x1f, R0 ;  /* 0x0000001fff1c7819 */ /* 0x004fc60000011400 */
[----:B------:R-:W-:Y:S08]  /*b430*/  @!P0 BRA `(.L_x_9398) ;  /* 0x0000000000408947 */ /* 0x000ff00003800000 */
        /* <DEDUP_REMOVED lines=16> */
.L_x_9398:
[----:B------:R-:W2:Y:S01]  /*b540*/  LDC R14, c[0x0][0x448] ;  /* 0x00011200ff0e7b82 */ /* 0x000ea20000000800 */
[----:B------:R-:W3:Y:S01]  /*b550*/  S2R R20, SR_TID.X ;  /* 0x0000000000147919 */ /* 0x000ee20000002100 */
[----:B------:R-:W-:Y:S01]  /*b560*/  SHF.R.U32.HI R10, RZ, 0x2, R27 ;  /* 0x00000002ff0a7819 */ /* 0x000fe2000001161b */
[----:B------:R-:W-:Y:S01]  /*b570*/  UMOV UR4, UR44 ;  /* 0x0000002c00047c82 */ /* 0x000fe20008000000 */
[----:B------:R-:W-:Y:S01]  /*b580*/  UMOV UR5, UR43 ;  /* 0x0000002b00057c82 */ /* 0x000fe20008000000 */
[----:B------:R-:W4:Y:S01]  /*b590*/  S2R R13, SR_CTAID.X ;  /* 0x00000000000d7919 */ /* 0x000f220000002500 */
[----:B------:R-:W-:Y:S01]  /*b5a0*/  ULDC.64 UR6, c[0x0][0x2c8] ;  /* 0x0000b20000067ab9 */ /* 0x000fe20000000a00 */
[----:B------:R-:W-:Y:S01]  /*b5b0*/  ULDC.64 UR8, c[0x0][0x280] ;  /* 0x0000a00000087ab9 */ /* 0x000fe20000000a00 */
[----:B------:R-:W5:Y:S01]  /*b5c0*/  S2R R21, SR_CTAID.Z ;  /* 0x0000000000157919 */ /* 0x000f620000002700 */
[----:B--2---:R-:W-:Y:S01]  /*b5d0*/  ISETP.NE.AND P0, PT, R14, 0x1, PT ;  /* 0x000000010e00780c */ /* 0x004fe20003f05270 */
[----:B---3--:R-:W-:-:S12]  /*b5e0*/  IMAD.SHL.U32 R3, R20, 0x20, RZ ;  /* 0x0000002014037824 */ /* 0x008fd800078e00ff */
[----:B-1----:R-:W1:Y:S01]  /*b5f0*/  @P0 LDC R5, c[0x0][0x44c] ;  /* 0x00011300ff050b82 */ /* 0x002e620000000800 */
[----:B------:R-:W-:-:S05]  /*b600*/  LOP3.LUT R0, R10, 0x60, R3, 0xf8, !PT ;  /* 0x000000600a007812 */ /* 0x000fca00078ef803 */
[----:B----4-:R-:W-:Y:S02]  /*b610*/  IMAD R0, R13, 0xc0, R0 ;  /* 0x000000c00d007824 */ /* 0x010fe400078e0200 */
[----:B------:R-:W2:Y:S02]  /*b620*/  @P0 LDC R7, c[0x0][0x450] ;  /* 0x00011400ff070b82 */ /* 0x000ea40000000800 */
[----:B------:R-:W-:-:S04]  /*b630*/  VIADD R9, R0, 0x80 ;  /* 0x0000008000097836 */ /* 0x000fc80000000000 */
[----:B------:R-:W-:Y:S02]  /*b640*/  IMAD.MOV.U32 R8, RZ, RZ, R9 ;  /* 0x000000ffff087224 */ /* 0x000fe400078e0009 */
[----:B------:R-:W3:Y:S08]  /*b650*/  @P0 LDC R6, c[0x0][0x44c] ;  /* 0x00011300ff060b82 */ /* 0x000ef00000000800 */
[----:B------:R-:W4:Y:S01]  /*b660*/  @P0 LDC R11, c[0x0][0x450] ;  /* 0x00011400ff0b0b82 */ /* 0x000f220000000800 */
[----:B-1----:R-:W-:-:S04]  /*b670*/  @P0 IMAD.HI.U32 R4, R0, R5, RZ ;  /* 0x0000000500040227 */ /* 0x002fc800078e00ff */
[----:B------:R-:W-:-:S03]  /*b680*/  IMAD.MOV.U32 R5, RZ, RZ, R0 ;  /* 0x000000ffff057224 */ /* 0x000fc600078e0000 */
[----:B------:R-:W1:Y:S01]  /*b690*/  LDC.64 R2, c[0x0][0x2e0] ;  /* 0x0000b800ff027b82 */ /* 0x000e620000000a00 */
[----:B--2---:R-:W-:Y:S01]  /*b6a0*/  @P0 SHF.R.U32.HI R5, RZ, R7, R4 ;  /* 0x00000007ff050219 */ /* 0x004fe20000011604 */
[----:B---3--:R-:W-:Y:S01]  /*b6b0*/  @P0 IMAD.HI.U32 R4, R9, R6, RZ ;  /* 0x0000000609040227 */ /* 0x008fe200078e00ff */
[----:B------:R-:W-:-:S04]  /*b6c0*/  SHF.R.U32.HI R6, RZ, 0x3, R20 ;  /* 0x00000003ff067819 */ /* 0x000fc80000011614 */
[----:B------:R-:W-:Y:S02]  /*b6d0*/  LOP3.LUT R6, R6, 0x3, RZ, 0xc0, !PT ;  /* 0x0000000306067812 */ /* 0x000fe400078ec0ff */
[----:B----4-:R-:W-:Y:S01]  /*b6e0*/  @P0 SHF.R.U32.HI R8, RZ, R11, R4 ;  /* 0x0000000bff080219 */ /* 0x010fe20000011604 */
[--C-:B------:R-:W-:Y:S01]  /*b6f0*/  IMAD.MOV R11, RZ, RZ, -R5.reuse ;  /* 0x000000ffff0b7224 */ /* 0x100fe200078e0a05 */
[----:B------:R-:W-:-:S03]  /*b700*/  SHF.R.S32.HI R4, RZ, 0x1f, R5 ;  /* 0x0000001fff047819 */ /* 0x000fc60000011405 */
[----:B------:R-:W-:Y:S02]  /*b710*/  IMAD R11, R14, R11, R0 ;  /* 0x0000000b0e0b7224 */ /* 0x000fe400078e0200 */
[----:B------:R-:W-:Y:S02]  /*b720*/  IMAD.MOV R12, RZ, RZ, -R8 ;  /* 0x000000ffff0c7224 */ /* 0x000fe400078e0a08 */
[----:B-1----:R-:W-:Y:S01]  /*b730*/  IMAD R28, R28, R2, RZ ;  /* 0x000000021c1c7224 */ /* 0x002fe200078e02ff */
[----:B------:R-:W-:-:S03]  /*b740*/  SHF.R.S32.HI R0, RZ, 0x1f, R11 ;  /* 0x0000001fff007819 */ /* 0x000fc6000001140b */
[C---:B-----5:R-:W-:Y:S02]  /*b750*/  IMAD R7, R21.reuse, R3, R28 ;  /* 0x0000000315077224 */ /* 0x060fe400078e021c */
[----:B------:R-:W-:Y:S01]  /*b760*/  IMAD.WIDE.U32 R2, R21, R2, UR4 ;  /* 0x0000000415027e25 */ /* 0x000fe2000f8e0002 */
[----:B------:R-:W-:-:S03]  /*b770*/  ULDC.64 UR4, c[0x0][0x2d0] ;  /* 0x0000b40000047ab9 */ /* 0x000fc60000000a00 */
[----:B------:R-:W-:Y:S02]  /*b780*/  IMAD R4, R4, UR4, RZ ;  /* 0x0000000404047c24 */ /* 0x000fe4000f8e02ff */
[----:B------:R-:W-:Y:S02]  /*b790*/  IMAD.IADD R3, R3, 0x1, R7 ;  /* 0x0000000103037824 */ /* 0x000fe400078e0207 */
[C---:B------:R-:W-:Y:S02]  /*b7a0*/  IMAD R7, R5.reuse, UR5, R4 ;  /* 0x0000000505077c24 */ /* 0x040fe4000f8e0204 */
[----:B------:R-:W-:-:S04]  /*b7b0*/  IMAD.WIDE.U32 R4, R5, UR4, R2 ;  /* 0x0000000405047c25 */ /* 0x000fc8000f8e0002 */
[----:B------:R-:W-:Y:S02]  /*b7c0*/  IMAD R0, R0, UR6, RZ ;  /* 0x0000000600007c24 */ /* 0x000fe4000f8e02ff */
[----:B------:R-:W-:Y:S02]  /*b7d0*/  IMAD.IADD R5, R5, 0x1, R7 ;  /* 0x0000000105057824 */ /* 0x000fe400078e0207 */
[C---:B------:R-:W-:Y:S02]  /*b7e0*/  IMAD R7, R11.reuse, UR7, R0 ;  /* 0x000000070b077c24 */ /* 0x040fe4000f8e0200 */
[----:B------:R-:W-:Y:S02]  /*b7f0*/  IMAD.SHL.U32 R0, R20, 0x8, RZ ;  /* 0x0000000814007824 */ /* 0x000fe400078e00ff */
[----:B------:R-:W-:-:S03]  /*b800*/  IMAD.WIDE.U32 R4, R11, UR6, R4 ;  /* 0x000000060b047c25 */ /* 0x000fc6000f8e0004 */
[C---:B------:R-:W-:Y:S01]  /*b810*/  LOP3.LUT R21, R0.reuse, 0x18, RZ, 0xc0, !PT ;  /* 0x0000001800157812 */ /* 0x040fe200078ec0ff */
[----:B------:R-:W-:Y:S01]  /*b820*/  IMAD.SHL.U32 R11, R27, 0x8, RZ ;  /* 0x000000081b0b7824 */ /* 0x000fe200078e00ff */
[----:B------:R-:W-:Y:S01]  /*b830*/  LOP3.LUT R0, R0, 0x20, RZ, 0xc0, !PT ;  /* 0x0000002000007812 */ /* 0x000fe200078ec0ff */
[----:B------:R-:W-:Y:S02]  /*b840*/  IMAD.IADD R7, R5, 0x1, R7 ;  /* 0x0000000105077824 */ /* 0x000fe400078e0207 */
[----:B------:R-:W-:Y:S01]  /*b850*/  IMAD R5, R14, R12, R9 ;  /* 0x0000000c0e057224 */ /* 0x000fe200078e0209 */
[----:B------:R-:W-:Y:S01]  /*b860*/  LOP3.LUT R0, R0, 0x300, R11, 0xf8, !PT ;  /* 0x0000030000007812 */ /* 0x000fe200078ef80b */
[C---:B------:R-:W-:Y:S02]  /*b870*/  IMAD R11, R6.reuse, 0x40, R21 ;  /* 0x00000040060b7824 */ /* 0x040fe400078e0215 */
[----:B------:R-:W-:Y:S02]  /*b880*/  IMAD.SHL.U32 R6, R6, 0x8, RZ ;  /* 0x0000000806067824 */ /* 0x000fe400078e00ff */
[----:B------:R-:W-:-:S03]  /*b890*/  IMAD.WIDE.U32 R2, R8, UR4, R2 ;  /* 0x0000000408027c25 */ /* 0x000fc6000f8e0002 */
[----:B------:R-:W-:Y:S02]  /*b8a0*/  LOP3.LUT R0, R0, R11, R6, 0xf6, !PT ;  /* 0x0000000b00007212 */ /* 0x000fe400078ef606 */
[----:B------:R-:W-:-:S04]  /*b8b0*/  LEA R6, P0, R4, UR8, 0x1 ;  /* 0x0000000804067c11 */ /* 0x000fc8000f8008ff */
[----:B------:R-:W-:Y:S02]  /*b8c0*/  LEA.HI.X R7, R4, UR9, R7, 0x1, P0 ;  /* 0x0000000904077c11 */ /* 0x000fe400080f0c07 */
[----:B------:R-:W-:-:S05]  /*b8d0*/  SHF.R.S32.HI R4, RZ, 0x1f, R8 ;  /* 0x0000001fff047819 */ /* 0x000fca0000011408 */
[----:B------:R-:W-:Y:S01]  /*b8e0*/  IMAD R9, R4, UR4, RZ ;  /* 0x0000000404097c24 */ /* 0x000fe2000f8e02ff */
[----:B------:R-:W-:Y:S01]  /*b8f0*/  SHF.R.S32.HI R4, RZ, 0x1f, R5 ;  /* 0x0000001fff047819 */ /* 0x000fe20000011405 */
[----:B------:R-:W-:Y:S02]  /*b900*/  ULDC UR4, c[0x0][0x2b8] ;  /* 0x0000ae0000047ab9 */ /* 0x000fe40000000800 */
[----:B------:R-:W-:Y:S01]  /*b910*/  IMAD R9, R8, UR5, R9 ;  /* 0x0000000508097c24 */ /* 0x000fe2000f8e0209 */
[----:B------:R-:W-:Y:S01]  /*b920*/  ISETP.GE.AND P2, PT, R21, UR4, PT ;  /* 0x0000000415007c0c */ /* 0x000fe2000bf46270 */
[----:B------:R-:W-:Y:S02]  /*b930*/  IMAD R4, R4, UR6, RZ ;  /* 0x0000000604047c24 */ /* 0x000fe4000f8e02ff */
[----:B------:R-:W-:Y:S02]  /*b940*/  IMAD.IADD R3, R3, 0x1, R9 ;  /* 0x0000000103037824 */ /* 0x000fe400078e0209 */
[----:B------:R-:W-:Y:S01]  /*b950*/  IMAD R9, R5, UR7, R4 ;  /* 0x0000000705097c24 */ /* 0x000fe2000f8e0204 */
[----:B------:R-:W-:Y:S01]  /*b960*/  LOP3.LUT R4, R21, 0x20, RZ, 0xfc, !PT ;  /* 0x0000002015047812 */ /* 0x000fe200078efcff */
[----:B------:R-:W-:-:S03]  /*b970*/  IMAD.WIDE.U32 R2, R5, UR6, R2 ;  /* 0x0000000605027c25 */ /* 0x000fc6000f8e0002 */
[----:B------:R-:W-:Y:S01]  /*b980*/  ISETP.GE.AND P0, PT, R4, UR4, PT ;  /* 0x0000000404007c0c */ /* 0x000fe2000bf06270 */
[----:B------:R-:W-:Y:S01]  /*b990*/  IMAD.IADD R3, R3, 0x1, R9 ;  /* 0x0000000103037824 */ /* 0x000fe200078e0209 */
[----:B------:R-:W-:Y:S02]  /*b9a0*/  LOP3.LUT R4, R21, 0x40, RZ, 0xfc, !PT ;  /* 0x0000004015047812 */ /* 0x000fe400078efcff */
[----:B------:R-:W-:Y:S02]  /*b9b0*/  LEA R20, P3, R2, UR8, 0x1 ;  /* 0x0000000802147c11 */ /* 0x000fe4000f8608ff */
[----:B------:R-:W-:Y:S01]  /*b9c0*/  ISETP.GE.AND P1, PT, R4, UR4, PT ;  /* 0x0000000404007c0c */ /* 0x000fe2000bf26270 */
[----:B------:R-:W-:Y:S01]  /*b9d0*/  UMOV UR4, 0xffffffff ;  /* 0xffffffff00047882 */ /* 0x000fe20000000000 */
[----:B------:R-:W-:Y:S02]  /*b9e0*/  LEA.HI.X R8, R2, UR9, R3, 0x1, P3 ;  /* 0x0000000902087c11 */ /* 0x000fe400098f0c03 */
[----:B------:R-:W-:Y:S09]  /*b9f0*/  BRA.DIV UR4, `(.L_x_9399) ;  /* 0x0000002e045c7947 */ /* 0x000ff2000b800000 */
[----:B------:R-:W1:Y:S01]  /*ba00*/  S2R R2, SR_CTAID.X ;  /* 0x0000000000027919 */ /* 0x000e620000002500 */
[----:B------:R-:W2:Y:S01]  /*ba10*/  LDC R4, c[0x0][0x448] ;  /* 0x00011200ff047b82 */ /* 0x000ea20000000800 */
[----:B------:R-:W-:Y:S01]  /*ba20*/  ULDC UR4, c[0x0][0x288] ;  /* 0x0000a20000047ab9 */ /* 0x000fe20000000800 */
[----:B------:R-:W-:Y:S04]  /*ba30*/  SHFL.IDX PT, R3, R7, RZ, 0x1c1f ;  /* 0x001c1fff07037589 */ /* 0x000fe800000e0000 */
[----:B------:R-:W-:Y:S04]  /*ba40*/  SHFL.IDX PT, R5, R7, 0x1, 0x1c1f ;  /* 0x003c1f0007057f89 */ /* 0x000fe800000e0000 */
[----:B------:R-:W-:Y:S01]  /*ba50*/  SHFL.IDX PT, R14, R6, 0x2, 0x1c1f ;  /* 0x005c1f00060e7f89 */ /* 0x000fe200000e0000 */
[----:B-1----:R-:W-:-:S03]  /*ba60*/  IMAD R9, R2, 0xc0, R10 ;  /* 0x000000c002097824 */ /* 0x002fc600078e020a */
[----:B------:R-:W1:Y:S01]  /*ba70*/  SHFL.IDX PT, R2, R6, RZ, 0x1c1f ;  /* 0x001c1fff06027589 */ /* 0x000e6200000e0000 */
[----:B--2---:R-:W-:Y:S02]  /*ba80*/  IMAD R10, R4, UR4, RZ ;  /* 0x00000004040a7c24 */ /* 0x004fe4000f8e02ff */
[C---:B------:R-:W-:Y:S01]  /*ba90*/  VIADD R11, R9.reuse, 0x20 ;  /* 0x00000020090b7836 */ /* 0x040fe20000000000 */
[----:B------:R-:W2:Y:S02]  /*baa0*/  SHFL.IDX PT, R4, R6, 0x1, 0x1c1f ;  /* 0x003c1f0006047f89 */ /* 0x000ea400000e0000 */
[----:B------:R-:W-:-:S13]  /*bab0*/  ISETP.GE.AND P3, PT, R9, R10, PT ;  /* 0x0000000a0900720c */ /* 0x000fda0003f66270 */
[----:B------:R-:W-:Y:S01]  /*bac0*/  @!P3 LEA R28, R0, UR40, 0x1 ;  /* 0x00000028001cbc11 */ /* 0x000fe2000f8e08ff */
[----:B-1----:R-:W-:-:S05]  /*bad0*/  @!P3 IMAD.WIDE.U32 R2, R21, 0x2, R2 ;  /* 0x000000021502b825 */ /* 0x002fca00078e0002 */
[----:B------:R-:W-:Y:S04]  /*bae0*/  @!P3 LDGSTS.E.BYPASS.LTC128B.128 [R28+0xda00], desc[UR38][R2.64], !P2 ;  /* 0x0da00000021cbfae */ /* 0x000fe8000d101d66 */
[----:B------:R-:W-:Y:S04]  /*baf0*/  @!P3 LDGSTS.E.BYPASS.LTC128B.128 [R28+0x10a00], desc[UR38][R2.64+0x40], !P0 ;  /* 0x10a00040021cbfae */ /* 0x000fe8000c101d66 */
[----:B------:R1:W-:Y:S01]  /*bb00*/  @!P3 LDGSTS.E.BYPASS.LTC128B.128 [R28+0x13a00], desc[UR38][R2.64+0x80], !P1 ;  /* 0x13a00080021cbfae */ /* 0x0003e2000c901d66 */
[----:B------:R-:W-:Y:S01]  /*bb10*/  ISETP.GE.AND P3, PT, R11, R10, PT ;  /* 0x0000000a0b00720c */ /* 0x000fe20003f66270 */
[----:B------:R-:W-:-:S05]  /*bb20*/  VIADD R11, R9, 0x40 ;  /* 0x00000040090b7836 */ /* 0x000fca0000000000 */
[-C--:B------:R-:W-:Y:S01]  /*bb30*/  ISETP.GE.AND P4, PT, R11, R10.reuse, PT ;  /* 0x0000000a0b00720c */ /* 0x080fe20003f86270 */
[----:B------:R-:W-:Y:S01]  /*bb40*/  VIADD R11, R9, 0x60 ;  /* 0x00000060090b7836 */ /* 0x000fe20000000000 */
[----:B-1----:R-:W1:Y:S05]  /*bb50*/  SHFL.IDX PT, R2, R7, 0x2, 0x1c1f ;  /* 0x005c1f0007027f89 */ /* 0x002e6a00000e0000 */
[----:B--2---:R-:W-:Y:S01]  /*bb60*/  @!P3 IMAD.WIDE.U32 R4, R21, 0x2, R4 ;  /* 0x000000021504b825 */ /* 0x004fe200078e0004 */
[----:B------:R-:W-:Y:S01]  /*bb70*/  @!P3 LEA R28, R0, UR40, 0x1 ;  /* 0x00000028001cbc11 */ /* 0x000fe2000f8e08ff */
[----:B------:R-:W-:Y:S04]  /*bb80*/  SHFL.IDX PT, R7, R7, 0x3, 0x1c1f ;  /* 0x007c1f0007077f89 */ /* 0x000fe800000e0000 */
[----:B------:R-:W-:Y:S04]  /*bb90*/  @!P3 LDGSTS.E.BYPASS.LTC128B.128 [R28+0xe200], desc[UR38][R4.64], !P2 ;  /* 0x0e200000041cbfae */ /* 0x000fe8000d101d66 */
[----:B------:R-:W-:Y:S04]  /*bba0*/  @!P3 LDGSTS.E.BYPASS.LTC128B.128 [R28+0x11200], desc[UR38][R4.64+0x40], !P0 ;  /* 0x11200040041cbfae */ /* 0x000fe8000c101d66 */
[----:B------:R2:W-:Y:S01]  /*bbb0*/  @!P3 LDGSTS.E.BYPASS.LTC128B.128 [R28+0x14200], desc[UR38][R4.64+0x80], !P1 ;  /* 0x14200080041cbfae */ /* 0x0005e2000c901d66 */
[----:B------:R-:W-:Y:S01]  /*bbc0*/  ISETP.GE.AND P3, PT, R11, R10, PT ;  /* 0x0000000a0b00720c */ /* 0x000fe20003f66270 */
[----:B------:R-:W-:-:S02]  /*bbd0*/  VIADD R11, R9, 0x80 ;  /* 0x00000080090b7836 */ /* 0x000fc40000000000 */
[----:B-1----:R-:W-:Y:S02]  /*bbe0*/  IMAD.MOV.U32 R3, RZ, RZ, R2 ;  /* 0x000000ffff037224 */ /* 0x002fe400078e0002 */
[----:B------:R-:W-:Y:S02]  /*bbf0*/  IMAD.MOV.U32 R2, RZ, RZ, R14 ;  /* 0x000000ffff027224 */ /* 0x000fe400078e000e */
[----:B------:R-:W1:Y:S01]  /*bc00*/  SHFL.IDX PT, R14, R6, 0x3, 0x1c1f ;  /* 0x007c1f00060e7f89 */ /* 0x000e6200000e0000 */
[----:B--2---:R-:W-:Y:S01]  /*bc10*/  @!P4 LEA R5, R0, UR40, 0x1 ;  /* 0x000000280005cc11 */ /* 0x004fe2000f8e08ff */
[----:B------:R-:W-:Y:S02]  /*bc20*/  @!P4 IMAD.WIDE.U32 R2, R21, 0x2, R2 ;  /* 0x000000021502c825 */ /* 0x000fe400078e0002 */
[----:B------:R-:W-:Y:S04]  /*bc30*/  SHFL.IDX PT, R28, R8, RZ, 0x1c1f ;  /* 0x001c1fff081c7589 */ /* 0x000fe800000e0000 */
[----:B------:R-:W2:Y:S04]  /*bc40*/  SHFL.IDX PT, R6, R20, RZ, 0x1c1f ;  /* 0x001c1fff14067589 */ /* 0x000ea800000e0000 */
[----:B------:R-:W-:Y:S04]  /*bc50*/  @!P4 LDGSTS.E.BYPASS.LTC128B.128 [R5+0xea00], desc[UR38][R2.64], !P2 ;  /* 0x0ea000000205cfae */ /* 0x000fe8000d101d66 */
[----:B------:R-:W-:Y:S04]  /*bc60*/  @!P4 LDGSTS.E.BYPASS.LTC128B.128 [R5+0x11a00], desc[UR38][R2.64+0x40], !P0 ;  /* 0x11a000400205cfae */ /* 0x000fe8000c101d66 */
[----:B------:R3:W-:Y:S01]  /*bc70*/  @!P4 LDGSTS.E.BYPASS.LTC128B.128 [R5+0x14a00], desc[UR38][R2.64+0x80], !P1 ;  /* 0x14a000800205cfae */ /* 0x0007e2000c901d66 */
[----:B------:R-:W-:Y:S01]  /*bc80*/  ISETP.GE.AND P4, PT, R11, R10, PT ;  /* 0x0000000a0b00720c */ /* 0x000fe20003f86270 */
[----:B-1----:R-:W-:-:S02]  /*bc90*/  IMAD.MOV.U32 R4, RZ, RZ, R14 ;  /* 0x000000ffff047224 */ /* 0x002fc400078e000e */
[----:B------:R-:W1:Y:S04]  /*bca0*/  SHFL.IDX PT, R8, R8, 0x1, 0x1c1f ;  /* 0x003c1f0008087f89 */ /* 0x000e6800000e0000 */
[----:B------:R4:W0:Y:S01]  /*bcb0*/  SHFL.IDX PT, R14, R20, 0x1, 0x1c1f ;  /* 0x003c1f00140e7f89 */ /* 0x00082200000e0000 */
[----:B---3--:R-:W-:Y:S01]  /*bcc0*/  IMAD.MOV.U32 R5, RZ, RZ, R7 ;  /* 0x000000ffff057224 */ /* 0x008fe200078e0007 */
[C---:B------:R-:W-:Y:S01]  /*bcd0*/  @!P3 LEA R7, R0.reuse, UR40, 0x1 ;  /* 0x000000280007bc11 */ /* 0x040fe2000f8e08ff */
[----:B--2---:R-:W-:Y:S02]  /*bce0*/  IMAD.MOV.U32 R2, RZ, RZ, R6 ;  /* 0x000000ffff027224 */ /* 0x004fe400078e0006 */
[----:B------:R-:W-:Y:S01]  /*bcf0*/  IMAD.MOV.U32 R3, RZ, RZ, R28 ;  /* 0x000000ffff037224 */ /* 0x000fe200078e001c */
[----:B------:R-:W-:Y:S01]  /*bd00*/  @!P4 LEA R28, R0, UR40, 0x1 ;  /* 0x00000028001ccc11 */ /* 0x000fe2000f8e08ff */
[----:B------:R-:W-:-:S04]  /*bd10*/  @!P3 IMAD.WIDE.U32 R4, R21, 0x2, R4 ;  /* 0x000000021504b825 */ /* 0x000fc800078e0004 */
[----:B------:R-:W-:Y:S01]  /*bd20*/  @!P4 IMAD.WIDE.U32 R2, R21, 0x2, R2 ;  /* 0x000000021502c825 */ /* 0x000fe200078e0002 */
[----:B------:R4:W-:Y:S03]  /*bd30*/  @!P3 LDGSTS.E.BYPASS.LTC128B.128 [R7+0xf200], desc[UR38][R4.64], !P2 ;  /* 0x0f2000000407bfae */ /* 0x0009e6000d101d66 */
[----:B------:R-:W-:Y:S01]  /*bd40*/  IMAD.MOV.U32 R6, RZ, RZ, 0x1 ;  /* 0x00000001ff067424 */ /* 0x000fe200078e00ff */
[----:B------:R4:W-:Y:S04]  /*bd50*/  @!P3 LDGSTS.E.BYPASS.LTC128B.128 [R7+0x12200], desc[UR38][R4.64+0x40], !P0 ;  /* 0x122000400407bfae */ /* 0x0009e8000c101d66 */
[----:B------:R4:W-:Y:S04]  /*bd60*/  @!P3 LDGSTS.E.BYPASS.LTC128B.128 [R7+0x15200], desc[UR38][R4.64+0x80], !P1 ;  /* 0x152000800407bfae */ /* 0x0009e8000c901d66 */
[----:B------:R4:W-:Y:S04]  /*bd70*/  @!P4 LDGSTS.E.BYPASS.LTC128B.128 [R28+0xfa00], desc[UR38][R2.64], !P2 ;  /* 0x0fa00000021ccfae */ /* 0x0009e8000d101d66 */
[----:B------:R4:W-:Y:S04]  /*bd80*/  @!P4 LDGSTS.E.BYPASS.LTC128B.128 [R28+0x12a00], desc[UR38][R2.64+0x40], !P0 ;  /* 0x12a00040021ccfae */ /* 0x0009e8000c101d66 */
[----:B01----:R4:W-:Y:S02]  /*bd90*/  @!P4 LDGSTS.E.BYPASS.LTC128B.128 [R28+0x15a00], desc[UR38][R2.64+0x80], !P1 ;  /* 0x15a00080021ccfae */ /* 0x0039e4000c901d66 */
.L_x_9493:
[----:B------:R-:W-:Y:S01]  /*bda0*/  VIADD R9, R9, 0xa0 ;  /* 0x000000a009097836 */ /* 0x000fe20000000000 */
[----:B------:R-:W-:Y:S01]  /*bdb0*/  BSSY B0, `(.L_x_9400) ;  /* 0x000000e000007945 */ /* 0x000fe20003800000 */
[----:B----4-:R-:W-:Y:S02]  /*bdc0*/  IMAD.MOV.U32 R4, RZ, RZ, 0x1 ;  /* 0x00000001ff047424 */ /* 0x010fe400078e00ff */
[----:B------:R-:W-:Y:S01]  /*bdd0*/  IMAD.MOV.U32 R2, RZ, RZ, R14 ;  /* 0x000000ffff027224 */ /* 0x000fe200078e000e */
[----:B------:R-:W-:Y:S01]  /*bde0*/  ISETP.GE.AND P3, PT, R9, R10, PT ;  /* 0x0000000a0900720c */ /* 0x000fe20003f66270 */
[----:B------:R-:W-:-:S12]  /*bdf0*/  IMAD.MOV.U32 R3, RZ, RZ, R8 ;  /* 0x000000ffff037224 */ /* 0x000fd800078e0008 */
[----:B------:R-:W-:Y:S05]  /*be00*/  @P3 BRA `(.L_x_9401) ;  /* 0x0000000000203947 */ /* 0x000fea0003800000 */
[----:B------:R-:W-:Y:S01]  /*be10*/  IMAD.WIDE.U32 R2, R21, 0x2, R2 ;  /* 0x0000000215027825 */ /* 0x000fe200078e0002 */
[----:B------:R-:W-:-:S05]  /*be20*/  LEA R5, R0, UR40, 0x1 ;  /* 0x0000002800057c11 */ /* 0x000fca000f8e08ff */
[----:B------:R-:W-:Y:S01]  /*be30*/  @!PT LDS RZ, [RZ] ;  /* 0x00000000fffff984 */ /* 0x000fe20000000800 */
[----:B------:R-:W-:Y:S01]  /*be40*/  @!PT LDS RZ, [RZ] ;  /* 0x00000000fffff984 */ /* 0x000fe20000000800 */
[----:B------:R-:W-:Y:S01]  /*be50*/  @!PT LDS RZ, [RZ] ;  /* 0x00000000fffff984 */ /* 0x000fe20000000800 */
[----:B------:R0:W-:Y:S04]  /*be60*/  LDGSTS.E.BYPASS.LTC128B.128 [R5+0x10200], desc[UR38][R2.64], !P2 ;  /* 0x1020000002057fae */ /* 0x0001e8000d101d66 */
[----:B------:R0:W-:Y:S04]  /*be70*/  LDGSTS.E.BYPASS.LTC128B.128 [R5+0x13200], desc[UR38][R2.64+0x40], !P0 ;  /* 0x1320004002057fae */ /* 0x0001e8000c101d66 */
[----:B------:R0:W-:Y:S02]  /*be80*/  LDGSTS.E.BYPASS.LTC128B.128 [R5+0x16200], desc[UR38][R2.64+0x80], !P1 ;  /* 0x1620008002057fae */ /* 0x0001e4000c901d66 */
.L_x_9401:
[----:B------:R-:W-:Y:S05]  /*be90*/  BSYNC B0 ;  /* 0x0000000000007941 */ /* 0x000fea0003800000 */
.L_x_9400:
[----:B------:R-:W-:Y:S01]  /*bea0*/  NOP ;  /* 0x0000000000007918 */ /* 0x000fe20000000000 */
[----:B------:R-:W-:Y:S01]  /*beb0*/  SYNCS.ARRIVE.TRANS64.RED.A0T1 RZ, [UR40+0x31c00], RZ ;  /* 0x031c00ffffff79a7 */ /* 0x000fe20008200428 */
[----:B------:R-:W-:Y:S01]  /*bec0*/  SHF.L.U32 R0, R4, 0x1f, RZ ;  /* 0x0000001f04007819 */ /* 0x000fe200000006ff */
[----:B------:R-:W-:Y:S01]  /*bed0*/  ARRIVES.LDGSTSBAR.64.TRANSCNT [UR40+0x31c00] ;  /* 0x031c0000ff0079b0 */ /* 0x000fe20008000aa8 */
[----:B------:R-:W-:Y:S01]  /*bee0*/  NOP ;  /* 0x0000000000007918 */ /* 0x000fe20000000000 */
[----:B------:R-:W-:Y:S01]  /*bef0*/  SYNCS.ARRIVE.TRANS64.A1T0 RZ, [UR40+0x31c00], RZ ;  /* 0x031c00ffffff79a7 */ /* 0x000fe20008100028 */
[----:B------:R-:W-:-:S05]  /*bf00*/  VIADD R8, R25, 0xfffffffe ;  /* 0xfffffffe19087836 */ /* 0x000fca0000000000 */
[----:B------:R-:W-:Y:S01]  /*bf10*/  ISETP.GE.AND P1, PT, R8, R23, PT ;  /* 0x000000170800720c */ /* 0x000fe20003f26270 */
[----:B------:R-:W1:Y:S02]  /*bf20*/  SYNCS.PHASECHK.TRANS64.TRYWAIT P0, [UR40+0x31c20], R0 ;  /* 0x031c2000ff0075a7 */ /* 0x000e640008000168 */
[----:B-1----:R-:W-:Y:S10]  /*bf30*/  @!P0 BRA `(.L_x_9402) ;  /* 0x0000003000048947 */ /* 0x002ff40003800000 */
.L_x_9494:
[----:B0-----:R-:W-:Y:S01]  /*bf40*/  IMAD.MOV.U32 R0, RZ, RZ, RZ ;  /* 0x000000ffff007224 */ /* 0x001fe200078e00ff */
[----:B------:R-:W-:Y:S06]  /*bf50*/  @!P1 BRA `(.L_x_9403) ;  /* 0x0000001c00609947 */ /* 0x000fec0003800000 */
[----:B------:R-:W-:Y:S01]  /*bf60*/  UIADD3 UR4, UR42, 0x1, URZ ;  /* 0x000000012a047890 */ /* 0x000fe2000fffe03f */
[----:B------:R-:W0:Y:S01]  /*bf70*/  S2R R4, SR_TID.X ;  /* 0x0000000000047919 */ /* 0x000e220000002100 */
[----:B------:R-:W-:Y:S01]  /*bf80*/  LOP3.LUT R23, RZ, R23, RZ, 0x33, !PT ;  /* 0x00000017ff177212 */ /* 0x000fe200078e33ff */
[----:B------:R-:W-:-:S03]  /*bf90*/  IMAD.MOV.U32 R6, RZ, RZ, 0x1 ;  /* 0x00000001ff067424 */ /* 0x000fc600078e00ff */
[----:B------:R-:W-:-:S05]  /*bfa0*/  IMAD R24, R24, UR4, RZ ;  /* 0x0000000418187c24 */ /* 0x000fca000f8e02ff */
[----:B------:R-:W-:-:S05]  /*bfb0*/  VIMNMX R24, R24, UR41, PT ;  /* 0x0000002918187c48 */ /* 0x000fca000bfe0100 */
[----:B------:R-:W-:-:S05]  /*bfc0*/  IMAD.MOV R2, RZ, RZ, -R24 ;  /* 0x000000ffff027224 */ /* 0x000fca00078e0a18 */
[----:B------:R-:W-:Y:S02]  /*bfd0*/  VIADDMNMX R23, R2, 0x1, R23, !PT ;  /* 0x0000000102177846 */ /* 0x000fe40007800117 */
[----:B------:R-:W-:-:S03]  /*bfe0*/  LOP3.LUT R2, RZ, R24, RZ, 0x33, !PT ;  /* 0x00000018ff027212 */ /* 0x000fc600078e33ff */
[----:B------:R-:W-:Y:S02]  /*bff0*/  VIADD R3, R23, 0xfffffffe ;  /* 0xfffffffe17037836 */ /* 0x000fe40000000000 */
[----:B------:R-:W-:-:S03]  /*c000*/  IMAD.IADD R10, R24, 0x1, R23 ;  /* 0x00000001180a7824 */ /* 0x000fc600078e0217 */
[----:B------:R-:W-:Y:S02]  /*c010*/  ISETP.NE.AND P0, PT, R3, R2, PT ;  /* 0x000000020300720c */ /* 0x000fe40003f05270 */
[----:B0-----:R-:W-:Y:S01]  /*c020*/  LOP3.LUT R7, R4, 0x1f, RZ, 0xc0, !PT ;  /* 0x0000001f04077812 */ /* 0x001fe200078ec0ff */
[----:B------:R-:W-:Y:S01]  /*c030*/  IMAD.MOV.U32 R4, RZ, RZ, R16 ;  /* 0x000000ffff047224 */ /* 0x000fe200078e0010 */
[----:B------:R-:W-:-:S09]  /*c040*/  LOP3.LUT R9, R10, 0x1, RZ, 0xc0, !PT ;  /* 0x000000010a097812 */ /* 0x000fd200078ec0ff */
[----:B------:R-:W-:Y:S05]  /*c050*/  @!P0 BRA `(.L_x_9404) ;  /* 0x0000001000cc8947 */ /* 0x000fea0003800000 */
[----:B------:R-:W-:Y:S01]  /*c060*/  BSSY B0, `(.L_x_9404) ;  /* 0x0000132000007945 */ /* 0x000fe20003800000 */
[----:B------:R-:W-:Y:S02]  /*c070*/  IMAD.IADD R10, R10, 0x1, -R9 ;  /* 0x000000010a0a7824 */ /* 0x000fe400078e0a09 */
[----:B------:R-:W-:Y:S02]  /*c080*/  IMAD.MOV.U32 R11, RZ, RZ, 0x1 ;  /* 0x00000001ff0b7424 */ /* 0x000fe400078e00ff */
[----:B------:R-:W-:-:S07]  /*c090*/  IMAD.MOV.U32 R4, RZ, RZ, R16 ;  /* 0x000000ffff047224 */ /* 0x000fce00078e0010 */
.L_x_9439:
[----:B------:R-:W-:Y:S01]  /*c0a0*/  LOP3.LUT P0, RZ, R17, 0x2, RZ, 0xc0, !PT ;  /* 0x0000000211ff7812 */ /* 0x000fe2000780c0ff */
[----:B------:R-:W-:Y:S01]  /*c0b0*/  VIADD R10, R10, 0xfffffffe ;  /* 0xfffffffe0a0a7836 */ /* 0x000fe20000000000 */
[----:B------:R-:W-:Y:S04]  /*c0c0*/  BSSY B1, `(.L_x_9405) ;  /* 0x0000093000017945 */ /* 0x000fe80003800000 */
[----:B------:R-:W-:-:S07]  /*c0d0*/  ISETP.NE.AND P1, PT, R10, RZ, PT ;  /* 0x000000ff0a00720c */ /* 0x000fce0003f25270 */
[----:B------:R-:W-:Y:S06]  /*c0e0*/  @!P0 BRA `(.L_x_9406) ;  /* 0x0000000800408947 */ /* 0x000fec0003800000 */
[----:B------:R-:W-:Y:S01]  /*c0f0*/  LOP3.LUT P0, RZ, R17, 0x1, RZ, 0xc0, !PT ;  /* 0x0000000111ff7812 */ /* 0x000fe2000780c0ff */
[----:B------:R-:W-:Y:S01]  /*c100*/  IMAD.MOV.U32 R13, RZ, RZ, R8 ;  /* 0x000000ffff0d7224 */ /* 0x000fe200078e0008 */
[----:B------:R-:W-:-:S11]  /*c110*/  SHF.L.U32 R6, R11, 0x1f, RZ ;  /* 0x0000001f0b067819 */ /* 0x000fd600000006ff */
[----:B------:R-:W-:Y:S05]  /*c120*/  @!P0 BRA `(.L_x_9407) ;  /* 0x00000000004c8947 */ /* 0x000fea0003800000 */
[----:B------:R-:W0:Y:S01]  /*c130*/  LDC R13, c[0x0][0x43c] ;  /* 0x00010f00ff0d7b82 */ /* 0x000e220000000800 */
[----:B------:R-:W-:Y:S01]  /*c140*/  IMAD.MOV.U32 R15, RZ, RZ, R8 ;  /* 0x000000ffff0f7224 */ /* 0x000fe200078e0008 */
[----:B------:R-:W-:Y:S01]  /*c150*/  ULDC.64 UR4, c[0x0][0x428] ;  /* 0x00010a0000047ab9 */ /* 0x000fe20000000a00 */
[----:B0-----:R-:W-:-:S13]  /*c160*/  ISETP.NE.AND P0, PT, R13, 0x1, PT ;  /* 0x000000010d00780c */ /* 0x001fda0003f05270 */
[----:B------:R-:W0:Y:S02]  /*c170*/  @P0 LDC.64 R2, c[0x0][0x440] ;  /* 0x00011000ff020b82 */ /* 0x000e240000000a00 */
[----:B0-----:R-:W-:-:S05]  /*c180*/  @P0 IMAD.HI.U32 R2, R8, R2, RZ ;  /* 0x0000000208020227 */ /* 0x001fca00078e00ff */
[----:B------:R-:W-:Y:S01]  /*c190*/  @P0 SHF.R.U32.HI R15, RZ, R3, R2 ;  /* 0x00000003ff0f0219 */ /* 0x000fe20000011602 */
[----:B------:R-:W-:-:S03]  /*c1a0*/  IMAD R2, R22, UR4, RZ ;  /* 0x0000000416027c24 */ /* 0x000fc6000f8e02ff */
[--C-:B------:R-:W-:Y:S01]  /*c1b0*/  SHF.R.S32.HI R3, RZ, 0x1f, R15.reuse ;  /* 0x0000001fff037819 */ /* 0x100fe2000001140f */
        /* <DEDUP_REMOVED lines=10> */
.L_x_9407:
[----:B------:R-:W1:Y:S01]  /*c260*/  SYNCS.PHASECHK.TRANS64.TRYWAIT P0, [UR40+0x31c48], R6 ;  /* 0x031c4806ff0075a7 */ /* 0x000e620008000168 */
[----:B------:R-:W-:Y:S01]  /*c270*/  BSSY B2, `(.L_x_9408) ;  /* 0x0000003000027945 */ /* 0x000fe20003800000 */
[----:B------:R-:W-:-:S03]  /*c280*/  ISETP.NE.AND P2, PT, R27, RZ, PT ;  /* 0x000000ff1b00720c */ /* 0x000fc60003f45270 */
[----:B-1----:R-:W-:Y:S10]  /*c290*/  @!P0 BRA `(.L_x_9409) ;  /* 0x0000002c00448947 */ /* 0x002ff40003800000 */
.L_x_9495:
[----:B------:R-:W-:Y:S05]  /*c2a0*/  BSYNC B2 ;  /* 0x0000000000027941 */ /* 0x000fea0003800000 */
.L_x_9408:
[----:B------:R-:W-:Y:S04]  /*c2b0*/  BSSY B2, `(.L_x_9410) ;  /* 0x0000007000027945 */ /* 0x000fe80003800000 */
[----:B------:R-:W-:Y:S05]  /*c2c0*/  @P2 BRA `(.L_x_9411) ;  /* 0x0000000000142947 */ /* 0x000fea0003800000 */
[----:B------:R-:W-:Y:S01]  /*c2d0*/  ISETP.NE.AND P0, PT, R7, RZ, PT ;  /* 0x000000ff0700720c */ /* 0x000fe20003f05270 */
[----:B------:R-:W-:-:S04]  /*c2e0*/  IMAD.MOV.U32 R2, RZ, RZ, 0x6c00 ;  /* 0x00006c00ff027424 */ /* 0x000fc800078e00ff */
[----:B------:R2:W-:Y:S08]  /*c2f0*/  SYNCS.ARRIVE.TRANS64 RZ, [UR40+0x31c38], R2 ;  /* 0x031c3802ffff79a7 */ /* 0x0005f00008000028 */
[----:B--2---:R-:W-:Y:S05]  /*c300*/  @!P0 BRA `(.L_x_9411) ;  /* 0x0000000000048947 */ /* 0x004fea0003800000 */
[----:B------:R-:W-:Y:S01]  /*c310*/  BPT.TRAP 0x1 ;  /* 0x000000040000795c */ /* 0x000fe20000300000 */
.L_x_9411:
[----:B------:R-:W-:Y:S05]  /*c320*/  BSYNC B2 ;  /* 0x0000000000027941 */ /* 0x000fea0003800000 */
.L_x_9410:
[----:B0-----:R-:W-:Y:S01]  /*c330*/  IMAD.MOV.U32 R5, RZ, RZ, RZ ;  /* 0x000000ffff057224 */ /* 0x001fe200078e00ff */
[----:B------:R-:W-:Y:S01]  /*c340*/  ULDC.64 UR4, c[0x0][0x198] ;  /* 0x0000660000047ab9 */ /* 0x000fe20000000a00 */
[----:B------:R-:W-:Y:S01]  /*c350*/  PLOP3.LUT P0, PT, PT, PT, PT, 0x80, 0x0 ;  /* 0x000000000000781c */ /* 0x000fe20003f0f070 */
[----:B------:R-:W-:Y:S01]  /*c360*/  UIADD3 UR4, UP0, UR4, 0x370, URZ ;  /* 0x0000037004047890 */ /* 0x000fe2000ff1e03f */
[----:B------:R-:W-:Y:S01]  /*c370*/  IMAD R2, R13, 0x90, RZ ;  /* 0x000000900d027824 */ /* 0x000fe200078e02ff */
[----:B------:R-:W-:Y:S01]  /*c380*/  R2UR UR34, R5 ;  /* 0x00000000052272ca */ /* 0x000fe200000e0000 */
[----:B------:R-:W-:Y:S02]  /*c390*/  UIADD3 UR32, UR40, 0x1d600, URZ ;  /* 0x0001d60028207890 */ /* 0x000fe4000fffe03f */
[----:B------:R-:W-:Y:S02]  /*c3a0*/  UIADD3 UR33, UR40, 0x31c38, URZ ;  /* 0x00031c3828217890 */ /* 0x000fe4000fffe03f */
[----:B------:R-:W-:Y:S01]  /*c3b0*/  UIADD3.X UR5, URZ, UR5, URZ, UP0, !UPT ;  /* 0x000000053f057290 */ /* 0x000fe200087fe43f */
[----:B------:R-:W-:Y:S01]  /*c3c0*/  UMOV UR6, 0x0 ;  /* 0x0000000000067882 */ /* 0x000fe20000000000 */
[----:B------:R-:W-:-:S10]  /*c3d0*/  UMOV UR7, 0x14f00000 ;  /* 0x14f0000000077882 */ /* 0x000fd40000000000 */
.L_x_9412:
        /* <DEDUP_REMOVED lines=13> */
.L_x_9413:
        /* <DEDUP_REMOVED lines=15> */
.L_x_9414:
        /* <DEDUP_REMOVED lines=12> */
.L_x_9496:
[----:B------:R-:W-:Y:S05]  /*c660*/  BSYNC B2 ;  /* 0x0000000000027941 */ /* 0x000fea0003800000 */
.L_x_9415:
[----:B------:R-:W-:Y:S01]  /*c670*/  BSSY B2, `(.L_x_9417) ;  /* 0x0000009000027945 */ /* 0x000fe20003800000 */
[----:B------:R-:W-:Y:S02]  /*c680*/  IMAD.MOV.U32 R2, RZ, RZ, 0x0 ;  /* 0x00000000ff027424 */ /* 0x000fe400078e00ff */
[----:B01----:R-:W-:Y:S01]  /*c690*/  IMAD.MOV.U32 R3, RZ, RZ, 0x14f00000 ;  /* 0x14f00000ff037424 */ /* 0x003fe200078e00ff */
[----:B------:R-:W-:Y:S06]  /*c6a0*/  @P2 BRA `(.L_x_9418) ;  /* 0x0000000000142947 */ /* 0x000fec0003800000 */
[----:B------:R-:W-:Y:S01]  /*c6b0*/  ISETP.NE.AND P0, PT, R7, RZ, PT ;  /* 0x000000ff0700720c */ /* 0x000fe20003f05270 */
[----:B------:R-:W-:-:S04]  /*c6c0*/  IMAD.MOV.U32 R6, RZ, RZ, 0x6c00 ;  /* 0x00006c00ff067424 */ /* 0x000fc800078e00ff */
[----:B------:R0:W-:Y:S08]  /*c6d0*/  SYNCS.ARRIVE.TRANS64 RZ, [UR40+0x31c50], R6 ;  /* 0x031c5006ffff79a7 */ /* 0x0001f00008000028 */
[----:B0-----:R-:W-:Y:S05]  /*c6e0*/  @!P0 BRA `(.L_x_9418) ;  /* 0x0000000000048947 */ /* 0x001fea0003800000 */
[----:B------:R-:W-:Y:S01]  /*c6f0*/  BPT.TRAP 0x1 ;  /* 0x000000040000795c */ /* 0x000fe20000300000 */
.L_x_9418:
[----:B------:R-:W-:Y:S05]  /*c700*/  BSYNC B2 ;  /* 0x0000000000027941 */ /* 0x000fea0003800000 */
.L_x_9417:
        /* <DEDUP_REMOVED lines=10> */
.L_x_9419:
        /* <DEDUP_REMOVED lines=13> */
.L_x_9420:
        /* <DEDUP_REMOVED lines=13> */
.L_x_9421:
        /* <DEDUP_REMOVED lines=10> */
.L_x_9406:
[----:B------:R-:W-:Y:S05]  /*c9f0*/  BSYNC B1 ;  /* 0x0000000000017941 */ /* 0x000fea0003800000 */
.L_x_9405:
[----:B------:R-:W-:Y:S01]  /*ca00*/  LOP3.LUT P0, RZ, R17, 0x2, RZ, 0xc0, !PT ;  /* 0x0000000211ff7812 */ /* 0x000fe2000780c0ff */
[----:B------:R-:W-:Y:S01]  /*ca10*/  BSSY B1, `(.L_x_9422) ;  /* 0x0000093000017945 */ /* 0x000fe20003800000 */
[----:B------:R-:W-:-:S11]  /*ca20*/  LOP3.LUT R6, R11, 0x1, RZ, 0x3c, !PT ;  /* 0x000000010b067812 */ /* 0x000fd600078e3cff */
[----:B------:R-:W-:Y:S05]  /*ca30*/  @!P0 BRA `(.L_x_9423) ;  /* 0x0000000800408947 */ /* 0x000fea0003800000 */
[----:B------:R-:W-:Y:S01]  /*ca40*/  LOP3.LUT P0, RZ, R17, 0x1, RZ, 0xc0, !PT ;  /* 0x0000000111ff7812 */ /* 0x000fe2000780c0ff */
[----:B------:R-:W-:Y:S01]  /*ca50*/  VIADD R13, R8, 0xffffffff ;  /* 0xffffffff080d7836 */ /* 0x000fe20000000000 */
        /* <DEDUP_REMOVED lines=21> */
.L_x_9424:
[----:B------:R-:W1:Y:S01]  /*cbb0*/  SYNCS.PHASECHK.TRANS64.TRYWAIT P0, [UR40+0x31c40], R12 ;  /* 0x031c400cff0075a7 */ /* 0x000e620008000168 */
[----:B------:R-:W-:Y:S01]  /*cbc0*/  BSSY B2, `(.L_x_9425) ;  /* 0x0000003000027945 */ /* 0x000fe20003800000 */
[----:B------:R-:W-:-:S03]  /*cbd0*/  ISETP.NE.AND P2, PT, R27, RZ, PT ;  /* 0x000000ff1b00720c */ /* 0x000fc60003f45270 */
[----:B-1----:R-:W-:Y:S10]  /*cbe0*/  @!P0 BRA `(.L_x_9426) ;  /* 0x0000002400208947 */ /* 0x002ff40003800000 */
.L_x_9497:
[----:B------:R-:W-:Y:S05]  /*cbf0*/  BSYNC B2 ;  /* 0x0000000000027941 */ /* 0x000fea0003800000 */
.L_x_9425:
[----:B------:R-:W-:Y:S04]  /*cc00*/  BSSY B2, `(.L_x_9427) ;  /* 0x0000007000027945 */ /* 0x000fe80003800000 */
[----:B------:R-:W-:Y:S05]  /*cc10*/  @P2 BRA `(.L_x_9428) ;  /* 0x0000000000142947 */ /* 0x000fea0003800000 */
[----:B------:R-:W-:Y:S01]  /*cc20*/  ISETP.NE.AND P0, PT, R7, RZ, PT ;  /* 0x000000ff0700720c */ /* 0x000fe20003f05270 */
[----:B------:R-:W-:-:S04]  /*cc30*/  IMAD.MOV.U32 R2, RZ, RZ, 0x6c00 ;  /* 0x00006c00ff027424 */ /* 0x000fc800078e00ff */
[----:B------:R2:W-:Y:S08]  /*cc40*/  SYNCS.ARRIVE.TRANS64 RZ, [UR40+0x31c30], R2 ;  /* 0x031c3002ffff79a7 */ /* 0x0005f00008000028 */
[----:B--2---:R-:W-:Y:S05]  /*cc50*/  @!P0 BRA `(.L_x_9428) ;  /* 0x0000000000048947 */ /* 0x004fea0003800000 */
[----:B------:R-:W-:Y:S01]  /*cc60*/  BPT.TRAP 0x1 ;  /* 0x000000040000795c */ /* 0x000fe20000300000 */
.L_x_9428:
[----:B------:R-:W-:Y:S05]  /*cc70*/  BSYNC B2 ;  /* 0x0000000000027941 */ /* 0x000fea0003800000 */
.L_x_9427:
        /* <DEDUP_REMOVED lines=11> */
.L_x_9429:
        /* <DEDUP_REMOVED lines=8> */
[----:B-1----:R-:W-:Y:S01]  /*cdb0*/  IMAD.MOV.U32 R12, RZ, RZ, 0x20 ;  /* 0x00000020ff0c7424 */ /* 0x002fe200078e00ff */
[----:B------:R-:W-:Y:S01]  /*cdc0*/  PLOP3.LUT P0, PT, PT, PT, PT, 0x80, 0x0 ;  /* 0x000000000000781c */ /* 0x000fe20003f0f070 */
[----:B------:R-:W-:Y:S01]  /*cdd0*/  UIADD3 UR8, UR40, 0x18e00, URZ ;  /* 0x00018e0028087890 */ /* 0x000fe2000fffe03f */
[----:B------:R-:W-:Y:S02]  /*cde0*/  UMOV UR6, 0x0 ;  /* 0x0000000000067882 */ /* 0x000fe40000000000 */
[----:B------:R-:W-:Y:S01]  /*cdf0*/  R2UR UR10, R12 ;  /* 0x000000000c0a72ca */ /* 0x000fe200000e0000 */
[----:B------:R-:W-:-:S14]  /*ce00*/  UMOV UR7, 0x14f00000 ;  /* 0x14f0000000077882 */ /* 0x000fdc0000000000 */
.L_x_9430:
        /* <DEDUP_REMOVED lines=14> */
.L_x_9431:
        /* <DEDUP_REMOVED lines=12> */
.L_x_9498:
[----:B------:R-:W-:Y:S05]  /*cfb0*/  BSYNC B2 ;  /* 0x0000000000027941 */ /* 0x000fea0003800000 */
.L_x_9432:
        /* <DEDUP_REMOVED lines=9> */
.L_x_9435:
[----:B------:R-:W-:Y:S05]  /*d050*/  BSYNC B2 ;  /* 0x0000000000027941 */ /* 0x000fea0003800000 */
.L_x_9434:
        /* <DEDUP_REMOVED lines=10> */
.L_x_9436:
        /* <DEDUP_REMOVED lines=13> */
.L_x_9437:
        /* <DEDUP_REMOVED lines=13> */
.L_x_9438:
        /* <DEDUP_REMOVED lines=10> */
.L_x_9423:
[----:B------:R-:W-:Y:S05]  /*d340*/  BSYNC B1 ;  /* 0x0000000000017941 */ /* 0x000fea0003800000 */
.L_x_9422:
[----:B------:R-:W-:Y:S02]  /*d350*/  VIADD R8, R8, 0xfffffffe ;  /* 0xfffffffe08087836 */ /* 0x000fe40000000000 */
[----:B------:R-:W-:Y:S01]  /*d360*/  IMAD.MOV.U32 R11, RZ, RZ, R6 ;  /* 0x000000ffff0b7224 */ /* 0x000fe200078e0006 */
[----:B------:R-:W-:Y:S06]  /*d370*/  @P1 BRA `(.L_x_9439) ;  /* 0xffffffec00481947 */ /* 0x000fec000383ffff */
[----:B------:R-:W-:Y:S05]  /*d380*/  BSYNC B0 ;  /* 0x0000000000007941 */ /* 0x000fea0003800000 */
.L_x_9404:
[----:B------:R-:W-:Y:S01]  /*d390*/  ISETP.NE.AND P0, PT, R9, RZ, PT ;  /* 0x000000ff0900720c */ /* 0x000fe20003f05270 */
[----:B------:R-:W-:-:S12]  /*d3a0*/  BSSY B0, `(.L_x_9403) ;  /* 0x0000093000007945 */ /* 0x000fd80003800000 */
[----:B------:R-:W-:Y:S05]  /*d3b0*/  @!P0 BRA `(.L_x_9440) ;  /* 0x0000000800448947 */ /* 0x000fea0003800000 */
[----:B------:R-:W-:Y:S01]  /*d3c0*/  LOP3.LUT P1, RZ, R17, 0x2, RZ, 0xc0, !PT ;  /* 0x0000000211ff7812 */ /* 0x000fe2000782c0ff */
[----:B------:R-:W-:-:S12]  /*d3d0*/  IMAD.MOV.U32 R0, RZ, RZ, 0x1 ;  /* 0x00000001ff007424 */ /* 0x000fd800078e00ff */
[----:B------:R-:W-:Y:S05]  /*d3e0*/  @!P1 BRA `(.L_x_9440) ;  /* 0x0000000800389947 */ /* 0x000fea0003800000 */
[----:B------:R-:W-:Y:S02]  /*d3f0*/  LOP3.LUT P1, RZ, R17, 0x1, RZ, 0xc0, !PT ;  /* 0x0000000111ff7812 */ /* 0x000fe4000782c0ff */
[----:B------:R-:W-:-:S11]  /*d400*/  SHF.L.U32 R9, R6, 0x1f, RZ ;  /* 0x0000001f06097819 */ /* 0x000fd600000006ff */
        /* <DEDUP_REMOVED lines=20> */
.L_x_9441:
[----:B------:R-:W1:Y:S01]  /*d550*/  SYNCS.PHASECHK.TRANS64.TRYWAIT P0, [UR40+0x31c48], R9 ;  /* 0x031c4809ff0075a7 */ /* 0x000e620008000168 */
[----:B------:R-:W-:Y:S01]  /*d560*/  BSSY B1, `(.L_x_9442) ;  /* 0x0000003000017945 */ /* 0x000fe20003800000 */
[----:B------:R-:W-:-:S03]  /*d570*/  ISETP.NE.AND P1, PT, R27, RZ, PT ;  /* 0x000000ff1b00720c */ /* 0x000fc60003f25270 */
[----:B-1----:R-:W-:Y:S10]  /*d580*/  @!P0 BRA `(.L_x_9443) ;  /* 0x0000001800e88947 */ /* 0x002ff40003800000 */
.L_x_9499:
[----:B------:R-:W-:Y:S05]  /*d590*/  BSYNC B1 ;  /* 0x0000000000017941 */ /* 0x000fea0003800000 */
.L_x_9442:
[----:B------:R-:W-:Y:S04]  /*d5a0*/  BSSY B1, `(.L_x_9444) ;  /* 0x0000007000017945 */ /* 0x000fe80003800000 */
[----:B------:R-:W-:Y:S05]  /*d5b0*/  @P1 BRA `(.L_x_9445) ;  /* 0x0000000000141947 */ /* 0x000fea0003800000 */
[----:B------:R-:W-:Y:S01]  /*d5c0*/  ISETP.NE.AND P0, PT, R7, RZ, PT ;  /* 0x000000ff0700720c */ /* 0x000fe20003f05270 */
[----:B-1----:R-:W-:-:S04]  /*d5d0*/  IMAD.MOV.U32 R2, RZ, RZ, 0x6c00 ;  /* 0x00006c00ff027424 */ /* 0x002fc800078e00ff */
[----:B------:R2:W-:Y:S08]  /*d5e0*/  SYNCS.ARRIVE.TRANS64 RZ, [UR40+0x31c38], R2 ;  /* 0x031c3802ffff79a7 */ /* 0x0005f00008000028 */
[----:B--2---:R-:W-:Y:S05]  /*d5f0*/  @!P0 BRA `(.L_x_9445) ;  /* 0x0000000000048947 */ /* 0x004fea0003800000 */
[----:B------:R-:W-:Y:S01]  /*d600*/  BPT.TRAP 0x1 ;  /* 0x000000040000795c */ /* 0x000fe20000300000 */
.L_x_9445:
[----:B------:R-:W-:Y:S05]  /*d610*/  BSYNC B1 ;  /* 0x0000000000017941 */ /* 0x000fea0003800000 */
.L_x_9444:
        /* <DEDUP_REMOVED lines=11> */
.L_x_9446:
        /* <DEDUP_REMOVED lines=14> */
.L_x_9447:
        /* <DEDUP_REMOVED lines=14> */
.L_x_9448:
        /* <DEDUP_REMOVED lines=11> */
.L_x_9500:
[----:B------:R-:W-:Y:S05]  /*d940*/  BSYNC B1 ;  /* 0x0000000000017941 */ /* 0x000fea0003800000 */
.L_x_9449:
        /* <DEDUP_REMOVED lines=9> */
.L_x_9452:
[----:B------:R-:W-:Y:S05]  /*d9e0*/  BSYNC B1 ;  /* 0x0000000000017941 */ /* 0x000fea0003800000 */
.L_x_9451:
        /* <DEDUP_REMOVED lines=10> */
.L_x_9453:
        /* <DEDUP_REMOVED lines=13> */
.L_x_9454:
        /* <DEDUP_REMOVED lines=13> */
.L_x_9455:
        /* <DEDUP_REMOVED lines=10> */
.L_x_9440:
[----:B------:R-:W-:Y:S05]  /*dcd0*/  BSYNC B0 ;  /* 0x0000000000007941 */ /* 0x000fea0003800000 */
.L_x_9403:
[----:B------:R-:W-:Y:S01]  /*dce0*/  LOP3.LUT P0, RZ, R17, 0x2, RZ, 0xc0, !PT ;  /* 0x0000000211ff7812 */ /* 0x000fe2000780c0ff */
[----:B------:R-:W-:-:S12]  /*dcf0*/  BSSY B0, `(.L_x_9456) ;  /* 0x0000041000007945 */ /* 0x000fd80003800000 */
[----:B------:R-:W-:Y:S05]  /*dd00*/  @!P0 BRA `(.L_x_9457) ;  /* 0x0000000000fc8947 */ /* 0x000fea0003800000 */
[----:B------:R-:W-:Y:S01]  /*dd10*/  LEA R3, R0, UR40, 0x3 ;  /* 0x0000002800037c11 */ /* 0x000fe2000f8e18ff */
[----:B------:R-:W-:Y:S01]  /*dd20*/  BSSY B1, `(.L_x_9458) ;  /* 0x0000005000017945 */ /* 0x000fe20003800000 */
[----:B------:R-:W-:Y:S02]  /*dd30*/  SHF.L.U32 R2, R6, 0x1f, RZ ;  /* 0x0000001f06027819 */ /* 0x000fe400000006ff */
[----:B------:R-:W-:Y:S02]  /*dd40*/  ISETP.NE.AND P1, PT, R27, RZ, PT ;  /* 0x000000ff1b00720c */ /* 0x000fe40003f25270 */
[----:B------:R-:W0:Y:S02]  /*dd50*/  SYNCS.PHASECHK.TRANS64.TRYWAIT P0, [R3+URZ+0x31c60], R2 ;  /* 0x031c6002030075a7 */ /* 0x000e24000800017f */
[----:B0-----:R-:W-:Y:S09]  /*dd60*/  @!P0 BRA `(.L_x_9459) ;  /* 0x0000001400208947 */ /* 0x001ff20003800000 */
.L_x_9501:
[----:B------:R-:W-:Y:S05]  /*dd70*/  BSYNC B1 ;  /* 0x0000000000017941 */ /* 0x000fea0003800000 */
.L_x_9458:
        /* <DEDUP_REMOVED lines=8> */
.L_x_9461:
[----:B------:R-:W-:Y:S05]  /*de00*/  BSYNC B1 ;  /* 0x0000000000017941 */ /* 0x000fea0003800000 */
.L_x_9460:
        /* <DEDUP_REMOVED lines=13> */
.L_x_9462:
        /* <DEDUP_REMOVED lines=13> */
.L_x_9463:
        /* <DEDUP_REMOVED lines=13> */
.L_x_9464:
        /* <DEDUP_REMOVED lines=8> */
.L_x_9457:
[----:B------:R-:W-:Y:S05]  /*e100*/  BSYNC B0 ;  /* 0x0000000000007941 */ /* 0x000fea0003800000 */
.L_x_9456:
[----:B------:R-:W-:Y:S02]  /*e110*/  VIADD R0, R0, 0x1 ;  /* 0x0000000100007836 */ /* 0x000fe40000000000 */
[----:B0-----:R-:W-:-:S03]  /*e120*/  IMAD.MOV.U32 R2, RZ, RZ, RZ ;  /* 0x000000ffff027224 */ /* 0x001fc600078e00ff */
[----:B------:R-:W-:-:S04]  /*e130*/  ISETP.NE.AND P0, PT, R0, 0x2, PT ;  /* 0x000000020000780c */ /* 0x000fc80003f05270 */
[----:B------:R-:W-:Y:S02]  /*e140*/  SEL R3, RZ, 0x1, P0 ;  /* 0x00000001ff037807 */ /* 0x000fe40000000000 */
[----:B------:R-:W-:Y:S02]  /*e150*/  SEL R0, R0, RZ, P0 ;  /* 0x000000ff00007207 */ /* 0x000fe40000000000 */
[----:B------:R-:W-:-:S07]  /*e160*/  LOP3.LUT R6, R6, R3, RZ, 0x3c, !PT ;  /* 0x0000000306067212 */ /* 0x000fce00078e3cff */
.L_x_9387:
[----:B------:R-:W0:Y:S01]  /*e170*/  S2R R4, SR_CgaCtaId ;  /* 0x0000000000047919 */ /* 0x000e220000008800 */
[----:B------:R-:W-:Y:S02]  /*e180*/  MOV R3, 0x400 ;  /* 0x0000040000037802 */ /* 0x000fe40000000f00 */
[----:B------:R-:W-:Y:S02]  /*e190*/  SHF.L.U32 R2, R2, 0x1f, RZ ;  /* 0x0000001f02027819 */ /* 0x000fe400000006ff */
[----:B0-----:R-:W-:-:S04]  /*e1a0*/  LEA R7, R4, R3, 0x18 ;  /* 0x0000000304077211 */ /* 0x001fc800078ec0ff */
[----:B------:R-:W0:Y:S02]  /*e1b0*/  SYNCS.PHASECHK.TRANS64.TRYWAIT P0, [R7+URZ+0x31c20], R2 ;  /* 0x031c2002070075a7 */ /* 0x000e24000800017f */
[----:B0-----:R-:W-:Y:S05]  /*e1c0*/  @!P0 BRA `(.L_x_9465) ;  /* 0x00000010001c8947 */ /* 0x001fea0003800000 */
.L_x_9502:
[----:B------:R-:W-:-:S03]  /*e1d0*/  UMOV UR4, 0xffffffff ;  /* 0xffffffff00047882 */ /* 0x000fc60000000000 */
[----:B------:R-:W-:Y:S05]  /*e1e0*/  BRA.DIV UR4, `(.L_x_9466) ;  /* 0x0000001204287947 */ /* 0x000fea000b800000 */
[----:B------:R1:W2:Y:S02]  /*e1f0*/  SHFL.IDX PT, R14, R29, RZ, 0x1f ;  /* 0x00001fff1d0e7589 */ /* 0x0002a400000e0000 */
.L_x_9505:
[----:B--2---:R-:W-:-:S13]  /*e200*/  ISETP.NE.AND P0, PT, R14, RZ, PT ;  /* 0x000000ff0e00720c */ /* 0x004fda0003f05270 */
[----:B------:R-:W-:Y:S05]  /*e210*/  @P0 BRA `(.L_x_9359) ;  /* 0x0000000000840947 */ /* 0x000fea0003800000 */
[----:B------:R-:W-:-:S03]  /*e220*/  UMOV UR4, 0xffffffff ;  /* 0xffffffff00047882 */ /* 0x000fc60000000000 */
[----:B------:R-:W-:Y:S05]  /*e230*/  BRA.DIV UR4, `(.L_x_9467) ;  /* 0x00000012043c7947 */ /* 0x000fea000b800000 */
[----:B------:R-:W-:-:S13]  /*e240*/  ELECT P6, URZ, PT ;  /* 0x00000000003f782f */ /* 0x000fda00038c0000 */
.L_x_9508:
[----:B------:R-:W-:Y:S05]  /*e250*/  @!P6 BRA `(.L_x_9359) ;  /* 0x000000000074e947 */ /* 0x000fea0003800000 */
[----:B------:R-:W-:-:S04]  /*e260*/  LOP3.LUT R26, R26, 0x2, RZ, 0xfc, !PT ;  /* 0x000000021a1a7812 */ /* 0x000fc800078efcff */
[----:B------:R-:W-:-:S13]  /*e270*/  ISETP.NE.AND P2, PT, R26, 0x3, PT ;  /* 0x000000031a00780c */ /* 0x000fda0003f45270 */
[----:B------:R-:W-:Y:S05]  /*e280*/  @!P2 BRA `(.L_x_9468) ;  /* 0x000000000004a947 */ /* 0x000fea0003800000 */
[----:B------:R-:W-:Y:S01]  /*e290*/  BPT.TRAP 0x1 ;  /* 0x000000040000795c */ /* 0x000fe20000300000 */
.L_x_9468:
[----:B------:R-:W-:Y:S01]  /*e2a0*/  VIADD R9, R7, 0x31c40 ;  /* 0x00031c4007097836 */ /* 0x000fe20000000000 */
[----:B------:R-:W-:Y:S01]  /*e2b0*/  SHF.L.U32 R4, R6, 0x1f, RZ ;  /* 0x0000001f06047819 */ /* 0x000fe200000006ff */
[C---:B0-----:R-:W-:Y:S02]  /*e2c0*/  VIADD R2, R0.reuse, 0x1 ;  /* 0x0000000100027836 */ /* 0x041fe40000000000 */
        /* <DEDUP_REMOVED lines=9> */
.L_x_9509:
[----:B------:R-:W2:Y:S02]  /*e360*/  SYNCS.PHASECHK.TRANS64.TRYWAIT P0, [R3+URZ], R2 ;  /* 0x00000002030075a7 */ /* 0x000ea4000800017f */
[----:B--2---:R-:W-:Y:S05]  /*e370*/  @!P0 BRA `(.L_x_9470) ;  /* 0x0000001000208947 */ /* 0x004fea0003800000 */
.L_x_9510:
[----:B------:R-:W-:Y:S05]  /*e380*/  @!P2 BRA `(.L_x_9471) ;  /* 0x000000000004a947 */ /* 0x000fea0003800000 */
[----:B------:R-:W-:Y:S01]  /*e390*/  BPT.TRAP 0x1 ;  /* 0x000000040000795c */ /* 0x000fe20000300000 */
.L_x_9471:
[----:B--2---:R-:W-:-:S04]  /*e3a0*/  VIADD R3, R7, 0x31c60 ;  /* 0x00031c6007037836 */ /* 0x004fc80000000000 */
[----:B0-----:R-:W-:-:S04]  /*e3b0*/  IMAD R5, R0, 0x8, R3 ;  /* 0x0000000800057824 */ /* 0x001fc800078e0203 */
[----:B------:R-:W0:Y:S02]  /*e3c0*/  SYNCS.PHASECHK.TRANS64.TRYWAIT P0, [R5+URZ], R4 ;  /* 0x00000004050075a7 */ /* 0x000e24000800017f */
[----:B0-----:R-:W-:Y:S05]  /*e3d0*/  @!P0 BRA `(.L_x_9472) ;  /* 0x00000010001c8947 */ /* 0x001fea0003800000 */
.L_x_9511:
[----:B------:R-:W-:-:S07]  /*e3e0*/  IMAD R3, R8, 0x8, R3 ;  /* 0x0000000808037824 */ /* 0x000fce00078e0203 */
.L_x_9473:
[----:B--2---:R2:W3:Y:S02]  /*e3f0*/  SYNCS.PHASECHK.TRANS64.TRYWAIT P0, [R3+URZ], R2 ;  /* 0x00000002030075a7 */ /* 0x0044e4000800017f */
[----:B---3--:R-:W-:Y:S05]  /*e400*/  @!P0 NANOSLEEP.SYNCS 0x989680 ;  /* 0x009896800000895d */ /* 0x008fea0003900000 */
[----:B------:R-:W3:Y:S02]  /*e410*/  @!P0 SYNCS.PHASECHK.TRANS64 P0, [R3+URZ], R2 ;  /* 0x00000002030085a7 */ /* 0x000ee4000800007f */
[----:B---3--:R-:W-:Y:S05]  /*e420*/  @!P0 BRA `(.L_x_9473) ;  /* 0xfffffffc00f08947 */ /* 0x008fea000383ffff */
.L_x_9359:
[----:B------:R-:W-:Y:S05]  /*e430*/  BSYNC B6 ;  /* 0x0000000000067941 */ /* 0x000fea0003800000 */
.L_x_9356:
[----:B------:R-:W-:Y:S05]  /*e440*/  EXIT ;  /* 0x000000000000794d */ /* 0x000fea0003800000 */
.L_x_9363:
[----:B0-----:R-:W-:-:S04]  /*e450*/  IMAD.U32 R3, RZ, RZ, UR37 ;  /* 0x00000025ff037e24 */ /* 0x001fc8000f8e00ff */
[----:B------:R0:W1:Y:S03]  /*e460*/  SYNCS.PHASECHK.TRANS64.TRYWAIT P1, [R3+URZ+0x31c00], R0 ;  /* 0x031c0000030075a7 */ /* 0x000066000802017f */
[----:B-1----:R-:W-:Y:S05]  /*e470*/  @!P1 NANOSLEEP.SYNCS 0x989680 ;  /* 0x009896800000995d */ /* 0x002fea0003900000 */
[----:B------:R-:W1:Y:S02]  /*e480*/  @!P1 SYNCS.PHASECHK.TRANS64 P1, [R3+URZ+0x31c00], R0 ;  /* 0x031c0000030095a7 */ /* 0x000e64000802007f */
[----:B-1----:R-:W-:Y:S05]  /*e490*/  @!P1 BRA `(.L_x_9363) ;  /* 0xfffffffc00ec9947 */ /* 0x002fea000383ffff */
[----:B------:R-:W-:Y:S05]  /*e4a0*/  BRA `(.L_x_9474) ;  /* 0xffffff2c00547947 */ /* 0x000fea000383ffff */
.L_x_9367:
[----:B0-----:R-:W-:-:S04]  /*e4b0*/  IMAD.U32 R3, RZ, RZ, UR37 ;  /* 0x00000025ff037e24 */ /* 0x001fc8000f8e00ff */
[----:B------:R0:W2:Y:S03]  /*e4c0*/  SYNCS.PHASECHK.TRANS64.TRYWAIT P1, [R3+URZ+0x31c30], R0 ;  /* 0x031c3000030075a7 */ /* 0x0000a6000802017f */
[----:B--2---:R-:W-:Y:S05]  /*e4d0*/  @!P1 NANOSLEEP.SYNCS 0x989680 ;  /* 0x009896800000995d */ /* 0x004fea0003900000 */
[----:B------:R-:W2:Y:S02]  /*e4e0*/  @!P1 SYNCS.PHASECHK.TRANS64 P1, [R3+URZ+0x31c30], R0 ;  /* 0x031c3000030095a7 */ /* 0x000ea4000802007f */
[----:B--2---:R-:W-:Y:S05]  /*e4f0*/  @!P1 BRA `(.L_x_9367) ;  /* 0xfffffffc00ec9947 */ /* 0x004fea000383ffff */
[----:B------:R-:W-:Y:S05]  /*e500*/  BRA `(.L_x_9366) ;  /* 0xffffff2c005c7947 */ /* 0x000fea000383ffff */
.L_x_9372:
[----:B-1----:R1:W2:Y:S02]  /*e510*/  SYNCS.PHASECHK.TRANS64.TRYWAIT P2, [R5+URZ+0x31c30], R4 ;  /* 0x031c3004050075a7 */ /* 0x0022a4000804017f */
[----:B--2---:R-:W-:Y:S05]  /*e520*/  @!P2 NANOSLEEP.SYNCS 0x989680 ;  /* 0x009896800000a95d */ /* 0x004fea0003900000 */
[----:B------:R-:W2:Y:S02]  /*e530*/  @!P2 SYNCS.PHASECHK.TRANS64 P2, [R5+URZ+0x31c30], R4 ;  /* 0x031c30040500a5a7 */ /* 0x000ea4000804007f */
[----:B--2---:R-:W-:Y:S05]  /*e540*/  @!P2 BRA `(.L_x_9372) ;  /* 0xfffffffc00f0a947 */ /* 0x004fea000383ffff */
[----:B------:R-:W-:Y:S05]  /*e550*/  BRA `(.L_x_9369) ;  /* 0xffffff6800987947 */ /* 0x000fea000383ffff */
.L_x_9376:
[----:B-1----:R-:W-:-:S04]  /*e560*/  IMAD.U32 R5, RZ, RZ, UR6 ;  /* 0x00000006ff057e24 */ /* 0x002fc8000f8e00ff */
[----:B------:R1:W2:Y:S03]  /*e570*/  SYNCS.PHASECHK.TRANS64.TRYWAIT P2, [R5+URZ+0x31c50], R4 ;  /* 0x031c5004050075a7 */ /* 0x0002a6000804017f */
[----:B--2---:R-:W-:Y:S05]  /*e580*/  @!P2 NANOSLEEP.SYNCS 0x989680 ;  /* 0x009896800000a95d */ /* 0x004fea0003900000 */
[----:B------:R-:W2:Y:S02]  /*e590*/  @!P2 SYNCS.PHASECHK.TRANS64 P2, [R5+URZ+0x31c50], R4 ;  /* 0x031c50040500a5a7 */ /* 0x000ea4000804007f */
[----:B--2---:R-:W-:Y:S05]  /*e5a0*/  @!P2 BRA `(.L_x_9376) ;  /* 0xfffffffc00eca947 */ /* 0x004fea000383ffff */
[----:B------:R-:W-:Y:S05]  /*e5b0*/  BRA `(.L_x_9373) ;  /* 0xffffff8000347947 */ /* 0x000fea000383ffff */
.L_x_9381:
[----:B-1----:R1:W2:Y:S02]  /*e5c0*/  SYNCS.PHASECHK.TRANS64.TRYWAIT P0, [R12+URZ+0x31c50], R7 ;  /* 0x031c50070c0075a7 */ /* 0x0022a4000800017f */
[----:B--2---:R-:W-:Y:S05]  /*e5d0*/  @!P0 NANOSLEEP.SYNCS 0x989680 ;  /* 0x009896800000895d */ /* 0x004fea0003900000 */
[----:B------:R-:W2:Y:S02]  /*e5e0*/  @!P0 SYNCS.PHASECHK.TRANS64 P0, [R12+URZ+0x31c50], R7 ;  /* 0x031c50070c0085a7 */ /* 0x000ea4000800007f */
[----:B--2---:R-:W-:Y:S05]  /*e5f0*/  @!P0 BRA `(.L_x_9381) ;  /* 0xfffffffc00f08947 */ /* 0x004fea000383ffff */
[----:B------:R-:W-:Y:S05]  /*e600*/  BRA `(.L_x_9380) ;  /* 0xffffffa0000c7947 */ /* 0x000fea000383ffff */
.L_x_9392:
[----:B------:R-:W-:Y:S02]  /*e610*/  IMAD.MOV.U32 R13, RZ, RZ, R29 ;  /* 0x000000ffff0d7224 */ /* 0x000fe400078e001d */
[----:B------:R-:W-:Y:S02]  /*e620*/  IMAD.MOV.U32 R12, RZ, RZ, RZ ;  /* 0x000000ffff0c7224 */ /* 0x000fe400078e00ff */
[----:B------:R-:W-:Y:S02]  /*e630*/  IMAD.MOV.U32 R11, RZ, RZ, 0x1f ;  /* 0x0000001fff0b7424 */ /* 0x000fe400078e00ff */
[----:B------:R-:W-:-:S07]  /*e640*/  IMAD.MOV.U32 R15, RZ, RZ, -0x1 ;  /* 0xffffffffff0f7424 */ /* 0x000fce00078e00ff */
[----:B------:R-:W-:Y:S05]  /*e650*/  WARPSYNC.COLLECTIVE R15, `(.L_x_9475) ;  /* 0x000000000f087348 */ /* 0x000fea0003c00000 */
[----:B------:R0:W1:Y:S02]  /*e660*/  SHFL.IDX P6, R14, R13, R12, R11 ;  /* 0x0000000c0d0e7389 */ /* 0x00006400000c000b */
[----:B01----:R-:W-:Y:S01]  /*e670*/  ENDCOLLECTIVE ;  /* 0x000000000000791b */ /* 0x003fe20003800000 */
.L_x_9475:
[----:B------:R-:W-:Y:S05]  /*e680*/  BRA `(.L_x_9476) ;  /* 0xffffffc800187947 */ /* 0x000fea000383ffff */
.L_x_9394:
[----:B------:R-:W-:Y:S01]  /*e690*/  BSSY B0, `(.L_x_9477) ;  /* 0x0000006000007945 */ /* 0x000fe20003800000 */
[----:B------:R-:W-:-:S07]  /*e6a0*/  IMAD.MOV.U32 R15, RZ, RZ, -0x1 ;  /* 0xffffffffff0f7424 */ /* 0x000fce00078e00ff */
[----:B0-----:R-:W-:Y:S05]  /*e6b0*/  WARPSYNC.COLLECTIVE R15, `(.L_x_9478) ;  /* 0x000000000f0c7348 */ /* 0x001fea0003c00000 */
[----:B------:R-:W-:Y:S02]  /*e6c0*/  ELECT P6, UR62, PT ;  /* 0x00000000003e782f */ /* 0x000fe400038c0000 */
[----:B------:R-:W-:Y:S01]  /*e6d0*/  MOV R14, UR62 ;  /* 0x0000003e000e7c02 */ /* 0x000fe20008000f00 */
[----:B0-----:R-:W-:Y:S10]  /*e6e0*/  ENDCOLLECTIVE ;  /* 0x000000000000791b */ /* 0x001ff40003800000 */
.L_x_9478:
[----:B------:R-:W-:Y:S05]  /*e6f0*/  BSYNC B0 ;  /* 0x0000000000007941 */ /* 0x000fea0003800000 */
.L_x_9477:
[----:B------:R-:W-:Y:S05]  /*e700*/  BRA `(.L_x_9479) ;  /* 0xffffffc800187947 */ /* 0x000fea000383ffff */
.L_x_9396:
[----:B--2---:R-:W-:-:S04]  /*e710*/  IMAD.U32 R3, RZ, RZ, UR40 ;  /* 0x00000028ff037e24 */ /* 0x004fc8000f8e00ff */
[----:B------:R2:W3:Y:S03]  /*e720*/  SYNCS.PHASECHK.TRANS64.TRYWAIT P0, [R3+URZ+0x31c40], R0 ;  /* 0x031c4000030075a7 */ /* 0x0004e6000800017f */
[----:B---3--:R-:W-:Y:S05]  /*e730*/  @!P0 NANOSLEEP.SYNCS 0x989680 ;  /* 0x009896800000895d */ /* 0x008fea0003900000 */
[----:B------:R-:W3:Y:S02]  /*e740*/  @!P0 SYNCS.PHASECHK.TRANS64 P0, [R3+URZ+0x31c40], R0 ;  /* 0x031c4000030085a7 */ /* 0x000ee4000800007f */
[----:B---3--:R-:W-:Y:S05]  /*e750*/  @!P0 BRA `(.L_x_9396) ;  /* 0xfffffffc00ec8947 */ /* 0x008fea000383ffff */
[----:B------:R-:W-:Y:S05]  /*e760*/  BRA `(.L_x_9480) ;  /* 0xffffffc800687947 */ /* 0x000fea000383ffff */
.L_x_9399:
[----:B------:R-:W-:Y:S01]  /*e770*/  IMAD R9, R13, 0xc0, R10 ;  /* 0x000000c00d097824 */ /* 0x000fe200078e020a */
[----:B------:R-:W1:Y:S01]  /*e780*/  LDC R5, c[0x0][0x448] ;  /* 0x00011200ff057b82 */ /* 0x000e620000000800 */
[----:B------:R-:W-:Y:S02]  /*e790*/  IMAD.MOV.U32 R13, RZ, RZ, R7 ;  /* 0x000000ffff0d7224 */ /* 0x000fe400078e0007 */
[----:B------:R-:W-:Y:S02]  /*e7a0*/  IMAD.MOV.U32 R12, RZ, RZ, RZ ;  /* 0x000000ffff0c7224 */ /* 0x000fe400078e00ff */
[----:B------:R-:W-:Y:S02]  /*e7b0*/  IMAD.MOV.U32 R11, RZ, RZ, 0x1c1f ;  /* 0x00001c1fff0b7424 */ /* 0x000fe400078e00ff */
[----:B------:R-:W-:-:S07]  /*e7c0*/  IMAD.MOV.U32 R15, RZ, RZ, -0x1 ;  /* 0xffffffffff0f7424 */ /* 0x000fce00078e00ff */
[----:B01----:R-:W-:Y:S05]  /*e7d0*/  WARPSYNC.COLLECTIVE R15, `(.L_x_9481) ;  /* 0x000000000f087348 */ /* 0x003fea0003c00000 */
[----:B------:R2:W3:Y:S02]  /*e7e0*/  SHFL.IDX P6, R14, R13, R12, R11 ;  /* 0x0000000c0d0e7389 */ /* 0x0004e400000c000b */
[----:B0123--:R-:W-:Y:S01]  /*e7f0*/  ENDCOLLECTIVE ;  /* 0x000000000000791b */ /* 0x00ffe20003800000 */
.L_x_9481:
[----:B------:R-:W-:Y:S02]  /*e800*/  IMAD.MOV.U32 R13, RZ, RZ, R6 ;  /* 0x000000ffff0d7224 */ /* 0x000fe400078e0006 */
[----:B------:R-:W-:-:S07]  /*e810*/  IMAD.MOV.U32 R3, RZ, RZ, R14 ;  /* 0x000000ffff037224 */ /* 0x000fce00078e000e */
[----:B------:R-:W-:Y:S05]  /*e820*/  WARPSYNC.COLLECTIVE R15, `(.L_x_9482) ;  /* 0x000000000f087348 */ /* 0x000fea0003c00000 */
[----:B------:R0:W1:Y:S02]  /*e830*/  SHFL.IDX P6, R14, R13, R12, R11 ;  /* 0x0000000c0d0e7389 */ /* 0x00006400000c000b */
[----:B01----:R-:W-:Y:S01]  /*e840*/  ENDCOLLECTIVE ;  /* 0x000000000000791b */ /* 0x003fe20003800000 */
.L_x_9482:
[----:B------:R-:W-:Y:S02]  /*e850*/  ULDC UR4, c[0x0][0x288] ;  /* 0x0000a20000047ab9 */ /* 0x000fe40000000800 */
[----:B------:R-:W-:Y:S02]  /*e860*/  IMAD R10, R5, UR4, RZ ;  /* 0x00000004050a7c24 */ /* 0x000fe4000f8e02ff */
[----:B------:R-:W-:-:S03]  /*e870*/  VIADD R5, R9, 0x20 ;  /* 0x0000002009057836 */ /* 0x000fc60000000000 */
        /* <DEDUP_REMOVED lines=8> */
.L_x_9483:
[----:B------:R-:W-:-:S05]  /*e900*/  @!P3 IMAD.WIDE.U32 R2, R21, 0x2, R2 ;  /* 0x000000021502b825 */ /* 0x000fca00078e0002 */
[----:B------:R-:W-:Y:S01]  /*e910*/  @!PT LDS RZ, [RZ] ;  /* 0x00000000fffff984 */ /* 0x000fe20000000800 */
[----:B------:R-:W-:Y:S01]  /*e920*/  @!PT LDS RZ, [RZ] ;  /* 0x00000000fffff984 */ /* 0x000fe20000000800 */
[----:B------:R-:W-:Y:S01]  /*e930*/  @!PT LDS RZ, [RZ] ;  /* 0x00000000fffff984 */ /* 0x000fe20000000800 */
[----:B------:R0:W-:Y:S04]  /*e940*/  @!P3 LDGSTS.E.BYPASS.LTC128B.128 [R28+0xda00], desc[UR38][R2.64], !P2 ;  /* 0x0da00000021cbfae */ /* 0x0001e8000d101d66 */
[----:B------:R0:W-:Y:S01]  /*e950*/  @!P3 LDGSTS.E.BYPASS.LTC128B.128 [R28+0x10a00], desc[UR38][R2.64+0x40], !P0 ;  /* 0x10a00040021cbfae */ /* 0x0001e2000c101d66 */
[----:B------:R-:W-:-:S03]  /*e960*/  IMAD.MOV.U32 R13, RZ, RZ, R6 ;  /* 0x000000ffff0d7224 */ /* 0x000fc600078e0006 */
[----:B------:R0:W-:Y:S01]  /*e970*/  @!P3 LDGSTS.E.BYPASS.LTC128B.128 [R28+0x13a00], desc[UR38][R2.64+0x80], !P1 ;  /* 0x13a00080021cbfae */ /* 0x0001e2000c901d66 */
[----:B------:R-:W-:Y:S01]  /*e980*/  ISETP.GE.AND P3, PT, R5, R10, PT ;  /* 0x0000000a0500720c */ /* 0x000fe20003f66270 */
[----:B------:R-:W-:-:S12]  /*e990*/  IMAD.MOV.U32 R5, RZ, RZ, R14 ;  /* 0x000000ffff057224 */ /* 0x000fd800078e000e */
[----:B0-----:R-:W-:Y:S05]  /*e9a0*/  WARPSYNC.COLLECTIVE R15, `(.L_x_9484) ;  /* 0x000000000f087348 */ /* 0x001fea0003c00000 */
[----:B------:R1:W2:Y:S02]  /*e9b0*/  SHFL.IDX P6, R14, R13, R12, R11 ;  /* 0x0000000c0d0e7389 */ /* 0x0002a400000c000b */
[----:B012---:R-:W-:Y:S01]  /*e9c0*/  ENDCOLLECTIVE ;  /* 0x000000000000791b */ /* 0x007fe20003800000 */
.L_x_9484:
[----:B------:R-:W-:Y:S01]  /*e9d0*/  VIADD R3, R9, 0x40 ;  /* 0x0000004009037836 */ /* 0x000fe20000000000 */
[----:B------:R-:W-:Y:S01]  /*e9e0*/  @!P3 LEA R28, R0, UR40, 0x1 ;  /* 0x00000028001cbc11 */ /* 0x000fe2000f8e08ff */
[----:B------:R-:W-:Y:S02]  /*e9f0*/  IMAD.MOV.U32 R13, RZ, RZ, R7 ;  /* 0x000000ffff0d7224 */ /* 0x000fe400078e0007 */
[----:B------:R-:W-:Y:S02]  /*ea00*/  IMAD.MOV.U32 R12, RZ, RZ, 0x2 ;  /* 0x00000002ff0c7424 */ /* 0x000fe400078e00ff */
[----:B------:R-:W-:-:S07]  /*ea10*/  IMAD.MOV.U32 R4, RZ, RZ, R14 ;  /* 0x000000ffff047224 */ /* 0x000fce00078e000e */
[----:B------:R-:W-:Y:S05]  /*ea20*/  WARPSYNC.COLLECTIVE R15, `(.L_x_9485) ;  /* 0x000000000f087348 */ /* 0x000fea0003c00000 */
[----:B------:R0:W1:Y:S02]  /*ea30*/  SHFL.IDX P6, R14, R13, R12, R11 ;  /* 0x0000000c0d0e7389 */ /* 0x00006400000c000b */
[----:B01----:R-:W-:Y:S01]  /*ea40*/  ENDCOLLECTIVE ;  /* 0x000000000000791b */ /* 0x003fe20003800000 */
.L_x_9485:
        /* <DEDUP_REMOVED lines=13> */
.L_x_9486:
[----:B------:R-:W-:Y:S01]  /*eb20*/  IMAD.MOV.U32 R3, RZ, RZ, R2 ;  /* 0x000000ffff037224 */ /* 0x000fe200078e0002 */
[----:B------:R-:W-:Y:S01]  /*eb30*/  @!P3 LEA R5, R0, UR40, 0x1 ;  /* 0x000000280005bc11 */ /* 0x000fe2000f8e08ff */
[----:B------:R-:W-:Y:S02]  /*eb40*/  IMAD.MOV.U32 R13, RZ, RZ, R7 ;  /* 0x000000ffff0d7224 */ /* 0x000fe400078e0007 */
[----:B------:R-:W-:Y:S02]  /*eb50*/  IMAD.MOV.U32 R12, RZ, RZ, 0x3 ;  /* 0x00000003ff0c7424 */ /* 0x000fe400078e00ff */
[----:B------:R-:W-:-:S07]  /*eb60*/  IMAD.MOV.U32 R2, RZ, RZ, R14 ;  /* 0x000000ffff027224 */ /* 0x000fce00078e000e */
[----:B------:R-:W-:Y:S05]  /*eb70*/  WARPSYNC.COLLECTIVE R15, `(.L_x_9487) ;  /* 0x000000000f087348 */ /* 0x000fea0003c00000 */
[----:B------:R0:W1:Y:S02]  /*eb80*/  SHFL.IDX P6, R14, R13, R12, R11 ;  /* 0x0000000c0d0e7389 */ /* 0x00006400000c000b */
[----:B01----:R-:W-:Y:S01]  /*eb90*/  ENDCOLLECTIVE ;  /* 0x000000000000791b */ /* 0x003fe20003800000 */
.L_x_9487:
        /* <DEDUP_REMOVED lines=8> */
[----:B------:R-:W-:-:S07]  /*ec20*/  IMAD.MOV.U32 R7, RZ, RZ, R14 ;  /* 0x000000ffff077224 */ /* 0x000fce00078e000e */
[----:B0-----:R-:W-:Y:S05]  /*ec30*/  WARPSYNC.COLLECTIVE R15, `(.L_x_9488) ;  /* 0x000000000f087348 */ /* 0x001fea0003c00000 */
[----:B------:R1:W2:Y:S02]  /*ec40*/  SHFL.IDX P6, R14, R13, R12, R11 ;  /* 0x0000000c0d0e7389 */ /* 0x0002a400000c000b */
[----:B012---:R-:W-:Y:S01]  /*ec50*/  ENDCOLLECTIVE ;  /* 0x000000000000791b */ /* 0x007fe20003800000 */
.L_x_9488:
[----:B------:R-:W-:Y:S02]  /*ec60*/  VIADD R3, R9, 0x60 ;  /* 0x0000006009037836 */ /* 0x000fe40000000000 */
[----:B------:R-:W-:-:S03]  /*ec70*/  IMAD.MOV.U32 R5, RZ, RZ, R7 ;  /* 0x000000ffff057224 */ /* 0x000fc600078e0007 */
[----:B------:R-:W-:Y:S01]  /*ec80*/  ISETP.GE.AND P3, PT, R3, R10, PT ;  /* 0x0000000a0300720c */ /* 0x000fe20003f66270 */
[----:B------:R-:W-:Y:S02]  /*ec90*/  VIADD R3, R9, 0x80 ;  /* 0x0000008009037836 */ /* 0x000fe40000000000 */
[----:B------:R-:W-:Y:S02]  /*eca0*/  IMAD.MOV.U32 R13, RZ, RZ, R8 ;  /* 0x000000ffff0d7224 */ /* 0x000fe400078e0008 */
[----:B------:R-:W-:-:S08]  /*ecb0*/  IMAD.MOV.U32 R12, RZ, RZ, RZ ;  /* 0x000000ffff0c7224 */ /* 0x000fd000078e00ff */
[----:B------:R-:W-:Y:S01]  /*ecc0*/  @!P3 LEA R7, R0, UR40, 0x1 ;  /* 0x000000280007bc11 */ /* 0x000fe2000f8e08ff */
[----:B------:R-:W-:-:S07]  /*ecd0*/  IMAD.MOV.U32 R4, RZ, RZ, R14 ;  /* 0x000000ffff047224 */ /* 0x000fce00078e000e */
[----:B------:R-:W-:Y:S05]  /*ece0*/  WARPSYNC.COLLECTIVE R15, `(.L_x_9489) ;  /* 0x000000000f087348 */ /* 0x000fea0003c00000 */
[----:B------:R0:W1:Y:S02]  /*ecf0*/  SHFL.IDX P6, R14, R13, R12, R11 ;  /* 0x0000000c0d0e7389 */ /* 0x00006400000c000b */
[----:B01----:R-:W-:Y:S01]  /*ed00*/  ENDCOLLECTIVE ;  /* 0x000000000000791b */ /* 0x003fe20003800000 */
.L_x_9489:
        /* <DEDUP_REMOVED lines=13> */
.L_x_9490:
        /* <DEDUP_REMOVED lines=8> */
.L_x_9491:
[----:B------:R-:W-:Y:S02]  /*ee60*/  IMAD.MOV.U32 R2, RZ, RZ, R6 ;  /* 0x000000ffff027224 */ /* 0x000fe400078e0006 */
[----:B------:R-:W-:Y:S02]  /*ee70*/  IMAD.MOV.U32 R6, RZ, RZ, 0x1 ;  /* 0x00000001ff067424 */ /* 0x000fe400078e00ff */
[----:B------:R-:W-:-:S05]  /*ee80*/  @!P3 IMAD.WIDE.U32 R2, R21, 0x2, R2 ;  /* 0x000000021502b825 */ /* 0x000fca00078e0002 */
[----:B------:R-:W-:Y:S01]  /*ee90*/  @!PT LDS RZ, [RZ] ;  /* 0x00000000fffff984 */ /* 0x000fe20000000800 */
[----:B------:R-:W-:Y:S01]  /*eea0*/  @!PT LDS RZ, [RZ] ;  /* 0x00000000fffff984 */ /* 0x000fe20000000800 */
[----:B------:R-:W-:Y:S01]  /*eeb0*/  @!PT LDS RZ, [RZ] ;  /* 0x00000000fffff984 */ /* 0x000fe20000000800 */
[----:B------:R0:W-:Y:S01]  /*eec0*/  @!P3 LDGSTS.E.BYPASS.LTC128B.128 [R28+0xfa00], desc[UR38][R2.64], !P2 ;  /* 0x0fa00000021cbfae */ /* 0x0001e2000d101d66 */
[----:B------:R-:W-:-:S03]  /*eed0*/  IMAD.MOV.U32 R13, RZ, RZ, R20 ;  /* 0x000000ffff0d7224 */ /* 0x000fc600078e0014 */
[----:B------:R0:W-:Y:S04]  /*eee0*/  @!P3 LDGSTS.E.BYPASS.LTC128B.128 [R28+0x12a00], desc[UR38][R2.64+0x40], !P0 ;  /* 0x12a00040021cbfae */ /* 0x0001e8000c101d66 */
[----:B------:R0:W-:Y:S01]  /*eef0*/  @!P3 LDGSTS.E.BYPASS.LTC128B.128 [R28+0x15a00], desc[UR38][R2.64+0x80], !P1 ;  /* 0x15a00080021cbfae */ /* 0x0001e2000c901d66 */
[----:B------:R-:W-:-:S07]  /*ef00*/  IMAD.MOV.U32 R8, RZ, RZ, R14 ;  /* 0x000000ffff087224 */ /* 0x000fce00078e000e */
[----:B0-----:R-:W-:Y:S05]  /*ef10*/  WARPSYNC.COLLECTIVE R15, `(.L_x_9492) ;  /* 0x000000000f087348 */ /* 0x001fea0003c00000 */
[----:B------:R1:W2:Y:S02]  /*ef20*/  SHFL.IDX P6, R14, R13, R12, R11 ;  /* 0x0000000c0d0e7389 */ /* 0x0002a400000c000b */
[----:B012---:R-:W-:Y:S01]  /*ef30*/  ENDCOLLECTIVE ;  /* 0x000000000000791b */ /* 0x007fe20003800000 */
.L_x_9492:
[----:B------:R-:W-:Y:S05]  /*ef40*/  BRA `(.L_x_9493) ;  /* 0xffffffcc00947947 */ /* 0x000fea000383ffff */
.L_x_9402:
[----:B0-----:R-:W-:-:S04]  /*ef50*/  IMAD.U32 R3, RZ, RZ, UR40 ;  /* 0x00000028ff037e24 */ /* 0x001fc8000f8e00ff */
[----:B------:R0:W1:Y:S03]  /*ef60*/  SYNCS.PHASECHK.TRANS64.TRYWAIT P0, [R3+URZ+0x31c20], R0 ;  /* 0x031c2000030075a7 */ /* 0x000066000800017f */
[----:B-1----:R-:W-:Y:S05]  /*ef70*/  @!P0 NANOSLEEP.SYNCS 0x989680 ;  /* 0x009896800000895d */ /* 0x002fea0003900000 */
[----:B------:R-:W1:Y:S02]  /*ef80*/  @!P0 SYNCS.PHASECHK.TRANS64 P0, [R3+URZ+0x31c20], R0 ;  /* 0x031c2000030085a7 */ /* 0x000e64000800007f */
[----:B-1----:R-:W-:Y:S05]  /*ef90*/  @!P0 BRA `(.L_x_9402) ;  /* 0xfffffffc00ec8947 */ /* 0x002fea000383ffff */
[----:B------:R-:W-:Y:S05]  /*efa0*/  BRA `(.L_x_9494) ;  /* 0xffffffcc00e47947 */ /* 0x000fea000383ffff */
.L_x_9409:
[----:B-1----:R-:W-:-:S04]  /*efb0*/  IMAD.U32 R3, RZ, RZ, UR40 ;  /* 0x00000028ff037e24 */ /* 0x002fc8000f8e00ff */
[----:B------:R1:W2:Y:S03]  /*efc0*/  SYNCS.PHASECHK.TRANS64.TRYWAIT P0, [R3+URZ+0x31c48], R6 ;  /* 0x031c4806030075a7 */ /* 0x0002a6000800017f */
[----:B--2---:R-:W-:Y:S05]  /*efd0*/  @!P0 NANOSLEEP.SYNCS 0x989680 ;  /* 0x009896800000895d */ /* 0x004fea0003900000 */
[----:B------:R-:W2:Y:S02]  /*efe0*/  @!P0 SYNCS.PHASECHK.TRANS64 P0, [R3+URZ+0x31c48], R6 ;  /* 0x031c4806030085a7 */ /* 0x000ea4000800007f */
[----:B--2---:R-:W-:Y:S05]  /*eff0*/  @!P0 BRA `(.L_x_9409) ;  /* 0xfffffffc00ec8947 */ /* 0x004fea000383ffff */
[----:B------:R-:W-:Y:S05]  /*f000*/  BRA `(.L_x_9495) ;  /* 0xffffffd000a47947 */ /* 0x000fea000383ffff */
.L_x_9416:
[----:B01----:R-:W-:-:S04]  /*f010*/  IMAD.U32 R3, RZ, RZ, UR40 ;  /* 0x00000028ff037e24 */ /* 0x003fc8000f8e00ff */
[----:B------:R0:W1:Y:S03]  /*f020*/  SYNCS.PHASECHK.TRANS64.TRYWAIT P0, [R3+URZ+0x31c60], R6 ;  /* 0x031c6006030075a7 */ /* 0x000066000800017f */
[----:B-1----:R-:W-:Y:S05]  /*f030*/  @!P0 NANOSLEEP.SYNCS 0x989680 ;  /* 0x009896800000895d */ /* 0x002fea0003900000 */
[----:B------:R-:W1:Y:S02]  /*f040*/  @!P0 SYNCS.PHASECHK.TRANS64 P0, [R3+URZ+0x31c60], R6 ;  /* 0x031c6006030085a7 */ /* 0x000e64000800007f */
[----:B-1----:R-:W-:Y:S05]  /*f050*/  @!P0 BRA `(.L_x_9416) ;  /* 0xfffffffc00ec8947 */ /* 0x002fea000383ffff */
[----:B------:R-:W-:Y:S05]  /*f060*/  BRA `(.L_x_9496) ;  /* 0xffffffd4007c7947 */ /* 0x000fea000383ffff */
.L_x_9426:
[----:B-1----:R-:W-:-:S04]  /*f070*/  IMAD.U32 R3, RZ, RZ, UR40 ;  /* 0x00000028ff037e24 */ /* 0x002fc8000f8e00ff */
[----:B------:R1:W2:Y:S03]  /*f080*/  SYNCS.PHASECHK.TRANS64.TRYWAIT P0, [R3+URZ+0x31c40], R12 ;  /* 0x031c400c030075a7 */ /* 0x0002a6000800017f */
[----:B--2---:R-:W-:Y:S05]  /*f090*/  @!P0 NANOSLEEP.SYNCS 0x989680 ;  /* 0x009896800000895d */ /* 0x004fea0003900000 */
[----:B------:R-:W2:Y:S02]  /*f0a0*/  @!P0 SYNCS.PHASECHK.TRANS64 P0, [R3+URZ+0x31c40], R12 ;  /* 0x031c400c030085a7 */ /* 0x000ea4000800007f */
[----:B--2---:R-:W-:Y:S05]  /*f0b0*/  @!P0 BRA `(.L_x_9426) ;  /* 0xfffffffc00ec8947 */ /* 0x004fea000383ffff */
[----:B------:R-:W-:Y:S05]  /*f0c0*/  BRA `(.L_x_9497) ;  /* 0xffffffd800c87947 */ /* 0x000fea000383ffff */
.L_x_9433:
[----:B0-----:R-:W-:-:S04]  /*f0d0*/  IMAD.U32 R3, RZ, RZ, UR40 ;  /* 0x00000028ff037e24 */ /* 0x001fc8000f8e00ff */
[----:B------:R0:W1:Y:S03]  /*f0e0*/  SYNCS.PHASECHK.TRANS64.TRYWAIT P0, [R3+URZ+0x31c68], R2 ;  /* 0x031c6802030075a7 */ /* 0x000066000800017f */
[----:B-1----:R-:W-:Y:S05]  /*f0f0*/  @!P0 NANOSLEEP.SYNCS 0x989680 ;  /* 0x009896800000895d */ /* 0x002fea0003900000 */
[----:B------:R-:W1:Y:S02]  /*f100*/  @!P0 SYNCS.PHASECHK.TRANS64 P0, [R3+URZ+0x31c68], R2 ;  /* 0x031c6802030085a7 */ /* 0x000e64000800007f */
[----:B-1----:R-:W-:Y:S05]  /*f110*/  @!P0 BRA `(.L_x_9433) ;  /* 0xfffffffc00ec8947 */ /* 0x002fea000383ffff */
[----:B------:R-:W-:Y:S05]  /*f120*/  BRA `(.L_x_9498) ;  /* 0xffffffdc00a07947 */ /* 0x000fea000383ffff */
.L_x_9443:
[----:B-1----:R-:W-:-:S04]  /*f130*/  IMAD.U32 R2, RZ, RZ, UR40 ;  /* 0x00000028ff027e24 */ /* 0x002fc8000f8e00ff */
[----:B------:R1:W2:Y:S03]  /*f140*/  SYNCS.PHASECHK.TRANS64.TRYWAIT P0, [R2+URZ+0x31c48], R9 ;  /* 0x031c4809020075a7 */ /* 0x0002a6000800017f */
[----:B--2---:R-:W-:Y:S05]  /*f150*/  @!P0 NANOSLEEP.SYNCS 0x989680 ;  /* 0x009896800000895d */ /* 0x004fea0003900000 */
[----:B------:R-:W2:Y:S02]  /*f160*/  @!P0 SYNCS.PHASECHK.TRANS64 P0, [R2+URZ+0x31c48], R9 ;  /* 0x031c4809020085a7 */ /* 0x000ea4000800007f */
[----:B--2---:R-:W-:Y:S05]  /*f170*/  @!P0 BRA `(.L_x_9443) ;  /* 0xfffffffc00ec8947 */ /* 0x004fea000383ffff */
[----:B------:R-:W-:Y:S05]  /*f180*/  BRA `(.L_x_9499) ;  /* 0xffffffe400007947 */ /* 0x000fea000383ffff */
.L_x_9450:
[----:B0-----:R-:W-:-:S04]  /*f190*/  IMAD.U32 R2, RZ, RZ, UR40 ;  /* 0x00000028ff027e24 */ /* 0x001fc8000f8e00ff */
[----:B------:R0:W1:Y:S03]  /*f1a0*/  SYNCS.PHASECHK.TRANS64.TRYWAIT P0, [R2+URZ+0x31c60], R9 ;  /* 0x031c6009020075a7 */ /* 0x000066000800017f */
[----:B-1----:R-:W-:Y:S05]  /*f1b0*/  @!P0 NANOSLEEP.SYNCS 0x989680 ;  /* 0x009896800000895d */ /* 0x002fea0003900000 */
[----:B------:R-:W1:Y:S02]  /*f1c0*/  @!P0 SYNCS.PHASECHK.TRANS64 P0, [R2+URZ+0x31c60], R9 ;  /* 0x031c6009020085a7 */ /* 0x000e64000800007f */
[----:B-1----:R-:W-:Y:S05]  /*f1d0*/  @!P0 BRA `(.L_x_9450) ;  /* 0xfffffffc00ec8947 */ /* 0x002fea000383ffff */
[----:B------:R-:W-:Y:S05]  /*f1e0*/  BRA `(.L_x_9500) ;  /* 0xffffffe400d47947 */ /* 0x000fea000383ffff */
.L_x_9459:
[----:B0-----:R0:W1:Y:S02]  /*f1f0*/  SYNCS.PHASECHK.TRANS64.TRYWAIT P0, [R3+URZ+0x31c60], R2 ;  /* 0x031c6002030075a7 */ /* 0x001064000800017f */
[----:B-1----:R-:W-:Y:S05]  /*f200*/  @!P0 NANOSLEEP.SYNCS 0x989680 ;  /* 0x009896800000895d */ /* 0x002fea0003900000 */
[----:B------:R-:W1:Y:S02]  /*f210*/  @!P0 SYNCS.PHASECHK.TRANS64 P0, [R3+URZ+0x31c60], R2 ;  /* 0x031c6002030085a7 */ /* 0x000e64000800007f */
[----:B-1----:R-:W-:Y:S05]  /*f220*/  @!P0 BRA `(.L_x_9459) ;  /* 0xfffffffc00f08947 */ /* 0x002fea000383ffff */
[----:B------:R-:W-:Y:S05]  /*f230*/  BRA `(.L_x_9501) ;  /* 0xffffffe800cc7947 */ /* 0x000fea000383ffff */
.L_x_9465:
[----:B0-----:R0:W1:Y:S02]  /*f240*/  SYNCS.PHASECHK.TRANS64.TRYWAIT P0, [R7+URZ+0x31c20], R2 ;  /* 0x031c2002070075a7 */ /* 0x001064000800017f */
[----:B-1----:R-:W-:Y:S05]  /*f250*/  @!P0 NANOSLEEP.SYNCS 0x989680 ;  /* 0x009896800000895d */ /* 0x002fea0003900000 */
[----:B------:R-:W1:Y:S02]  /*f260*/  @!P0 SYNCS.PHASECHK.TRANS64 P0, [R7+URZ+0x31c20], R2 ;  /* 0x031c2002070085a7 */ /* 0x000e64000800007f */
[----:B-1----:R-:W-:Y:S05]  /*f270*/  @!P0 BRA `(.L_x_9465) ;  /* 0xfffffffc00f08947 */ /* 0x002fea000383ffff */
[----:B------:R-:W-:Y:S05]  /*f280*/  BRA `(.L_x_9502) ;  /* 0xffffffec00d07947 */ /* 0x000fea000383ffff */
.L_x_9466:
        /* <DEDUP_REMOVED lines=8> */
.L_x_9504:
[----:B------:R-:W-:Y:S05]  /*f310*/  BSYNC B0 ;  /* 0x0000000000007941 */ /* 0x000fea0003800000 */
.L_x_9503:
[----:B------:R-:W-:Y:S05]  /*f320*/  BRA `(.L_x_9505) ;  /* 0xffffffec00b47947 */ /* 0x000fea000383ffff */
.L_x_9467:
[----:B------:R-:W-:Y:S01]  /*f330*/  BSSY B0, `(.L_x_9506) ;  /* 0x0000006000007945 */ /* 0x000fe20003800000 */
[----:B------:R-:W-:-:S07]  /*f340*/  IMAD.MOV.U32 R15, RZ, RZ, -0x1 ;  /* 0xffffffffff0f7424 */ /* 0x000fce00078e00ff */
[----:B01----:R-:W-:Y:S05]  /*f350*/  WARPSYNC.COLLECTIVE R15, `(.L_x_9507) ;  /* 0x000000000f0c7348 */ /* 0x003fea0003c00000 */
[----:B------:R-:W-:Y:S02]  /*f360*/  ELECT P6, UR62, PT ;  /* 0x00000000003e782f */ /* 0x000fe400038c0000 */
[----:B------:R-:W-:Y:S01]  /*f370*/  MOV R14, UR62 ;  /* 0x0000003e000e7c02 */ /* 0x000fe20008000f00 */
[----:B01----:R-:W-:Y:S10]  /*f380*/  ENDCOLLECTIVE ;  /* 0x000000000000791b */ /* 0x003ff40003800000 */
.L_x_9507:
[----:B------:R-:W-:Y:S05]  /*f390*/  BSYNC B0 ;  /* 0x0000000000007941 */ /* 0x000fea0003800000 */
.L_x_9506:
[----:B------:R-:W-:Y:S05]  /*f3a0*/  BRA `(.L_x_9508) ;  /* 0xffffffec00a87947 */ /* 0x000fea000383ffff */
.L_x_9469:
[----:B0-----:R0:W2:Y:S02]  /*f3b0*/  SYNCS.PHASECHK.TRANS64.TRYWAIT P0, [R5+URZ], R4 ;  /* 0x00000004050075a7 */ /* 0x0010a4000800017f */
[----:B--2---:R-:W-:Y:S05]  /*f3c0*/  @!P0 NANOSLEEP.SYNCS 0x989680 ;  /* 0x009896800000895d */ /* 0x004fea0003900000 */
[----:B------:R-:W2:Y:S02]  /*f3d0*/  @!P0 SYNCS.PHASECHK.TRANS64 P0, [R5+URZ], R4 ;  /* 0x00000004050085a7 */ /* 0x000ea4000800007f */
[----:B--2---:R-:W-:Y:S05]  /*f3e0*/  @!P0 BRA `(.L_x_9469) ;  /* 0xfffffffc00f08947 */ /* 0x004fea000383ffff */
[----:B------:R-:W-:Y:S05]  /*f3f0*/  BRA `(.L_x_9509) ;  /* 0xffffffec00d87947 */ /* 0x000fea000383ffff */
.L_x_9470:
[----:B--2---:R2:W3:Y:S02]  /*f400*/  SYNCS.PHASECHK.TRANS64.TRYWAIT P0, [R3+URZ], R2 ;  /* 0x00000002030075a7 */ /* 0x0044e4000800017f */
[----:B---3--:R-:W-:Y:S05]  /*f410*/  @!P0 NANOSLEEP.SYNCS 0x989680 ;  /* 0x009896800000895d */ /* 0x008fea0003900000 */
[----:B------:R-:W3:Y:S02]  /*f420*/  @!P0 SYNCS.PHASECHK.TRANS64 P0, [R3+URZ], R2 ;  /* 0x00000002030085a7 */ /* 0x000ee4000800007f */
[----:B---3--:R-:W-:Y:S05]  /*f430*/  @!P0 BRA `(.L_x_9470) ;  /* 0xfffffffc00f08947 */ /* 0x008fea000383ffff */
[----:B------:R-:W-:Y:S05]  /*f440*/  BRA `(.L_x_9510) ;  /* 0xffffffec00cc7947 */ /* 0x000fea000383ffff */
.L_x_9472:
[----:B0-----:R0:W2:Y:S02]  /*f450*/  SYNCS.PHASECHK.TRANS64.TRYWAIT P0, [R5+URZ], R4 ;  /* 0x00000004050075a7 */ /* 0x0010a4000800017f */
[----:B--2---:R-:W-:Y:S05]  /*f460*/  @!P0 NANOSLEEP.SYNCS 0x989680 ;  /* 0x009896800000895d */ /* 0x004fea0003900000 */
[----:B------:R-:W2:Y:S02]  /*f470*/  @!P0 SYNCS.PHASECHK.TRANS64 P0, [R5+URZ], R4 ;  /* 0x00000004050085a7 */ /* 0x000ea4000800007f */
[----:B--2---:R-:W-:Y:S05]  /*f480*/  @!P0 BRA `(.L_x_9472) ;  /* 0xfffffffc00f08947 */ /* 0x004fea000383ffff */
[----:B------:R-:W-:Y:S05]  /*f490*/  BRA `(.L_x_9511) ;  /* 0xffffffec00d07947 */ /* 0x000fea000383ffff */
.L_x_9512:
        /* <DEDUP_REMOVED lines=14> */
.L_x_14866:


//--------------------- .text._ZN7cutlass13device_kernelIN5flash11enable_sm90INS1_16FlashAttnFwdSm90INS1_25CollectiveMainloopFwdSm90ILi2EN4cute5tupleIJNS5_1CILi1EEES8_S8_EEENS6_IJNS7_ILi192EEENS7_ILi144EEENS7_ILi96EEEEEELi96ENS_10bfloat16_tEfNS_4arch4Sm90ELb0ELb0ELb0ELb1ELb0ELb0ELb0ELb0ELb1ELb1ELb1ELb0EEENS1_21CollectiveEpilogueFwdINS6_IJSA_SC_SB_EEES9_SE_SG_Li384ELb1ELb1ELb1ELb0EEENS1_36VarlenDynamicPersistentTileSchedulerILi192ELi144ELi384ELi128ELb1ELb1ELb1ELb0ELb1ELb1EEEEEEEEEvNT_6ParamsE --------------------------
	.section	.text._ZN7cutlass13device_kernelIN5flash11enable_sm90INS1_16FlashAttnFwdSm90INS1_25CollectiveMainloopFwdSm90ILi2EN4cute5tupleIJNS5_1CILi1EEES8_S8_EEENS6_IJNS7_ILi192EEENS7_ILi144EEENS7_ILi96EEEEEELi96ENS_10bfloat16_tEfNS_4arch4Sm90ELb0ELb0ELb0ELb1ELb0ELb0ELb0ELb0ELb1ELb1ELb1ELb0EEENS1_21CollectiveEpilogueFwdINS6_IJSA_SC_SB_EEES9_SE_SG_Li384ELb1ELb1ELb1ELb0EEENS1_36VarlenDynamicPersistentTileSchedulerILi192ELi144ELi384ELi128ELb1ELb1ELb1ELb0ELb1ELb1EEEEEEEEEvNT_6ParamsE,"ax",@progbits
	.align	128
.text._ZN7cutlass13device_kernelIN5flash11enable_sm90INS1_16FlashAttnFwdSm90INS1_25CollectiveMainloopFwdSm90ILi2EN4cute5tupleIJNS5_1CILi1EEES8_S8_EEENS6_IJNS7_ILi192EEENS7_ILi144EEENS7_ILi96EEEEEELi96ENS_10bfloat16_tEfNS_4arch4Sm90ELb0ELb0ELb0ELb1ELb0ELb0ELb0ELb0ELb1ELb1ELb1ELb0EEENS1_21CollectiveEpilogueFwdINS6_IJSA_SC_SB_EEES9_SE_SG_Li384ELb1ELb1ELb1ELb0EEENS1_36VarlenDynamicPersistentTileSchedulerILi192ELi144ELi384ELi128ELb1ELb1ELb1ELb0ELb1ELb1EEEEEEEEEvNT_6ParamsE:
        .type           _ZN7cutlass13device_kernelIN5flash11enable_sm90INS1_16FlashAttnFwdSm90INS1_25CollectiveMainloopFwdSm90ILi2EN4cute5tupleIJNS5_1CILi1EEES8_S8_EEENS6_IJNS7_ILi192EEENS7_ILi144EEENS7_ILi96EEEEEELi96ENS_10bfloat16_tEfNS_4arch4Sm90ELb0ELb0ELb0ELb1ELb0ELb0ELb0ELb0ELb1ELb1ELb1ELb0EEENS1_21CollectiveEpilogueFwdINS6_IJSA_SC_SB_EEES9_SE_SG_Li384ELb1ELb1ELb1ELb0EEENS1_36VarlenDynamicPersistentTileSchedulerILi192ELi144ELi384ELi128ELb1ELb1ELb1ELb0ELb1ELb1EEEEEEEEEvNT_6ParamsE,@function
        .size           _ZN7cutlass13device_kernelIN5flash11enable_sm90INS1_16FlashAttnFwdSm90INS1_25CollectiveMainloopFwdSm90ILi2EN4cute5tupleIJNS5_1CILi1EEES8_S8_EEENS6_IJNS7_ILi192EEENS7_ILi144EEENS7_ILi96EEEEEELi96ENS_10bfloat16_tEfNS_4arch4Sm90ELb0ELb0ELb0ELb1ELb0ELb0ELb0ELb0ELb1ELb1ELb1ELb0EEENS1_21CollectiveEpilogueFwdINS6_IJSA_SC_SB_EEES9_SE_SG_Li384ELb1ELb1ELb1ELb0EEENS1_36VarlenDynamicPersistentTileSchedulerILi192ELi144ELi384ELi128ELb1ELb1ELb1ELb0ELb1ELb1EEEEEEEEEvNT_6ParamsE,(.L_x_14867 - _ZN7cutlass13device_kernelIN5flash11enable_sm90INS1_16FlashAttnFwdSm90INS1_25CollectiveMainloopFwdSm90ILi2EN4cute5tupleIJNS5_1CILi1EEES8_S8_EEENS6_IJNS7_ILi192EEENS7_ILi144EEENS7_ILi96EEEEEELi96ENS_10bfloat16_tEfNS_4arch4Sm90ELb0ELb0ELb0ELb1ELb0ELb0ELb0ELb0ELb1ELb1ELb1ELb0EEENS1_21CollectiveEpilogueFwdINS6_IJSA_SC_SB_EEES9_SE_SG_Li384ELb1ELb1ELb1ELb0EEENS1_36VarlenDynamicPersistentTileSchedulerILi192ELi144ELi384ELi128ELb1ELb1ELb1ELb0ELb1ELb1EEEEEEEEEvNT_6ParamsE)
        .other          _ZN7cutlass13device_kernelIN5flash11enable_sm90INS1_16FlashAttnFwdSm90INS1_25CollectiveMainloopFwdSm90ILi2EN4cute5tupleIJNS5_1CILi1EEES8_S8_EEENS6_IJNS7_ILi192EEENS7_ILi144EEENS7_ILi96EEEEEELi96ENS_10bfloat16_tEfNS_4arch4Sm90ELb0ELb0ELb0ELb1ELb0ELb0ELb0ELb0ELb1ELb1ELb1ELb0EEENS1_21CollectiveEpilogueFwdINS6_IJSA_SC_SB_EEES9_SE_SG_Li384ELb1ELb1ELb1ELb0EEENS1_36VarlenDynamicPersistentTileSchedulerILi192ELi144ELi384ELi128ELb1ELb1ELb1ELb0ELb1ELb1EEEEEEEEEvNT_6ParamsE,@"STO_CUDA_ENTRY STV_DEFAULT"
_ZN7cutlass13device_kernelIN5flash11enable_sm90INS1_16FlashAttnFwdSm90INS1_25CollectiveMainloopFwdSm90ILi2EN4cute5tupleIJNS5_1CILi1EEES8_S8_EEENS6_IJNS7_ILi192EEENS7_ILi144EEENS7_ILi96EEEEEELi96ENS_10bfloat16_tEfNS_4arch4Sm90ELb0ELb0ELb0ELb1ELb0ELb0ELb0ELb0ELb1ELb1ELb1ELb0EEENS1_21CollectiveEpilogueFwdINS6_IJSA_SC_SB_EEES9_SE_SG_Li384ELb1ELb1ELb1ELb0EEENS1_36VarlenDynamicPersistentTileSchedulerILi192ELi144ELi384ELi128ELb1ELb1ELb1ELb0ELb1ELb1EEEEEEEEEvNT_6ParamsE:
        /* <DEDUP_REMOVED lines=18> */
.L_x_9514:
[----:B------:R-:W-:Y:S05]  /*0120*/  BSYNC B0 ;  /* 0x0000000000007941 */ /* 0x000fea0003800000 */
.L_x_9513:
        /* <DEDUP_REMOVED lines=41> */
.L_x_9515:
        /* <DEDUP_REMOVED lines=22> */
.L_x_9516:
        /* <DEDUP_REMOVED lines=18> */
.L_x_9517:
        /* <DEDUP_REMOVED lines=22> */
.L_x_9518:
        /* <DEDUP_REMOVED lines=22> */
.L_x_9519:
        /* <DEDUP_REMOVED lines=8> */
.L_x_9521:
        /* <DEDUP_REMOVED lines=8> */
[----:B-1----:R-:W-:-:S03]  /*0a00*/  ULEA UR37, UR4, UR37, 0x18 ;  /* 0x0000002504257291 */ /* 0x002fc6000f8ec03f */
[----:B------:R-:W-:Y:S01]  /*0a10*/  ULDC UR4, c[0x0][0xc3c] ;  /* 0x00030f0000047ab9 */ /* 0x000fe20000000800 */
[----:B0-----:R-:W-:-:S04]  /*0a20*/  LOP3.LUT R0, R2, 0xffffff80, RZ, 0xc0, !PT ;  /* 0xffffff8002007812 */ /* 0x001fc800078ec0ff */
[----:B------:R-:W-:-:S13]  /*0a30*/  ISETP.NE.AND P0, PT, R0, 0x80, PT ;  /* 0x000000800000780c */ /* 0x000fda0003f05270 */
[----:B------:R-:W-:Y:S08]  /*0a40*/  @!P0 BAR.ARV 0x9, 0x100 ;  /* 0x0244000000008b1d */ /* 0x000ff00000002000 */
[----:B------:R-:W-:Y:S06]  /*0a50*/  BAR.SYNC.DEFER_BLOCKING 0x5, 0x200 ;  /* 0x0148000000007b1d */ /* 0x000fec0000010000 */
[----:B------:R-:W0:Y:S02]  /*0a60*/  LDS.128 R8, [UR37+0x31cd0] ;  /* 0x031cd025ff087984 */ /* 0x000e240008000c00 */
[----:B------:R-:W-:Y:S06]  /*0a70*/  BAR.ARV 0x4, 0x200 ;  /* 0x0108000000007b1d */ /* 0x000fec0000002000 */
[----:B0-----:R-:W-:-:S13]  /*0a80*/  ISETP.GE.AND P0, PT, R11, UR4, PT ;  /* 0x000000040b007c0c */ /* 0x001fda000bf06270 */
        /* <DEDUP_REMOVED lines=9> */
[----:B------:R-:W-:-:S02]  /*0b20*/  LEA.HI R2, R0, R15, RZ, 0x4 ;  /* 0x0000000f00027211 */ /* 0x000fc400078f20ff */
[----:B------:R-:W-:Y:S02]  /*0b30*/  LEA.HI R7, R0, R15, RZ, 0x5 ;  /* 0x0000000f00077211 */ /* 0x000fe400078f28ff */
[----:B------:R-:W-:Y:S02]  /*0b40*/  SHF.R.S32.HI R5, RZ, 0x4, R2 ;  /* 0x00000004ff057819 */ /* 0x000fe40000011402 */
[----:B------:R-:W-:Y:S02]  /*0b50*/  SHF.R.S32.HI R10, RZ, 0x5, R7 ;  /* 0x00000005ff0a7819 */ /* 0x000fe40000011407 */
[----:B------:R-:W-:-:S04]  /*0b60*/  LEA.HI R4, R2, R5, RZ, 0x1 ;  /* 0x0000000502047211 */ /* 0x000fc800078f08ff */
[----:B------:R-:W-:-:S05]  /*0b70*/  LOP3.LUT R6, R4, 0x1ffffffe, RZ, 0xc0, !PT ;  /* 0x1ffffffe04067812 */ /* 0x000fca00078ec0ff */
[----:B------:R-:W-:Y:S01]  /*0b80*/  IMAD.IADD R6, R5, 0x1, -R6 ;  /* 0x0000000105067824 */ /* 0x000fe200078e0a06 */
[----:B--2---:R-:W-:Y:S02]  /*0b90*/  R2UR UR4, R3 ;  /* 0x00000000030472ca */ /* 0x004fe400000e0000 */
[----:B------:R-:W-:Y:S02]  /*0ba0*/  LOP3.LUT R3, R2, 0xfffffff0, RZ, 0xc0, !PT ;  /* 0xfffffff002037812 */ /* 0x000fe400078ec0ff */
[CC--:B------:R-:W-:Y:S02]  /*0bb0*/  LEA.HI R2, R0.reuse, R15.reuse, RZ, 0x7 ;  /* 0x0000000f00027211 */ /* 0x0c0fe400078f38ff */
[----:B------:R-:W-:Y:S01]  /*0bc0*/  LEA.HI R0, R0, R15, RZ, 0x2 ;  /* 0x0000000f00007211 */ /* 0x000fe200078f10ff */
[C---:B------:R-:W-:Y:S01]  /*0bd0*/  IMAD.IADD R3, R15.reuse, 0x1, -R3 ;  /* 0x000000010f037824 */ /* 0x040fe200078e0a03 */
[----:B------:R-:W-:Y:S02]  /*0be0*/  LOP3.LUT R8, R2, 0xffffff80, RZ, 0xc0, !PT ;  /* 0xffffff8002087812 */ /* 0x000fe400078ec0ff */
[----:B------:R-:W-:Y:S01]  /*0bf0*/  SHF.R.S32.HI R16, RZ, 0x7, R2 ;  /* 0x00000007ff107819 */ /* 0x000fe20000011402 */
[--C-:B------:R-:W-:Y:S01]  /*0c00*/  IMAD R12, R10, 0x10, R3.reuse ;  /* 0x000000100a0c7824 */ /* 0x100fe200078e0203 */
[----:B------:R-:W-:Y:S01]  /*0c10*/  SHF.R.S32.HI R4, RZ, 0x1f, R3 ;  /* 0x0000001fff047819 */ /* 0x000fe20000011403 */
[C---:B------:R-:W-:Y:S01]  /*0c20*/  IMAD.IADD R14, R15.reuse, 0x1, -R8 ;  /* 0x000000010f0e7824 */ /* 0x040fe200078e0a08 */
[----:B------:R-:W-:Y:S01]  /*0c30*/  LOP3.LUT R157, R0, 0xfffffffc, RZ, 0xc0, !PT ;  /* 0xfffffffc009d7812 */ /* 0x000fe200078ec0ff */
[----:B------:R-:W-:Y:S01]  /*0c40*/  IMAD.HI R2, R16, 0x55555556, RZ ;  /* 0x5555555610027827 */ /* 0x000fe200078e02ff */
[CC--:B------:R-:W-:Y:S01]  /*0c50*/  LEA.HI R5, R4.reuse, R3.reuse, RZ, 0x3 ;  /* 0x0000000304057211 */ /* 0x0c0fe200078f18ff */
[----:B------:R-:W-:Y:S01]  /*0c60*/  ULOP3.LUT UR8, UR4, 0x1, URZ, 0xfc, !UPT ;  /* 0x0000000104087892 */ /* 0x000fe2000f8efc3f */
[----:B------:R-:W-:Y:S01]  /*0c70*/  LEA.HI R4, R4, R3, RZ, 0x2 ;  /* 0x0000000304047211 */ /* 0x000fe200078f10ff */
[----:B------:R-:W-:Y:S01]  /*0c80*/  IMAD.IADD R157, R15, 0x1, -R157 ;  /* 0x000000010f9d7824 */ /* 0x000fe200078e0a9d */
[----:B------:R-:W-:Y:S01]  /*0c90*/  SHF.R.S32.HI R9, RZ, 0x1f, R14 ;  /* 0x0000001fff097819 */ /* 0x000fe2000001140e */
[----:B------:R-:W-:Y:S01]  /*0ca0*/  IMAD.SHL.U32 R5, R5, 0x10, RZ ;  /* 0x0000001005057824 */ /* 0x000fe200078e00ff */
[----:B------:R-:W-:Y:S01]  /*0cb0*/  LOP3.LUT R8, R4, 0x7fffffc, RZ, 0xc0, !PT ;  /* 0x07fffffc04087812 */ /* 0x000fe200078ec0ff */
[----:B------:R-:W-:Y:S01]  /*0cc0*/  UMOV UR4, URZ ;  /* 0x0000003f00047c82 */ /* 0x000fe20008000000 */
[-C--:B------:R-:W-:Y:S01]  /*0cd0*/  LEA.HI R11, R9, R14.reuse, RZ, 0x2 ;  /* 0x0000000e090b7211 */ /* 0x080fe200078f10ff */
[----:B------:R-:W-:Y:S01]  /*0ce0*/  IMAD.SHL.U32 R17, R157, 0x8, RZ ;  /* 0x000000089d117824 */ /* 0x000fe200078e00ff */
[----:B------:R-:W-:Y:S01]  /*0cf0*/  LOP3.LUT R5, R5, 0x7fffff80, RZ, 0xc0, !PT ;  /* 0x7fffff8005057812 */ /* 0x000fe200078ec0ff */
[----:B------:R-:W-:Y:S01]  /*0d00*/  IMAD.IADD R8, R3, 0x1, -R8 ;  /* 0x0000000103087824 */ /* 0x000fe200078e0a08 */
[----:B------:R-:W-:Y:S01]  /*0d10*/  SHF.R.S32.HI R3, RZ, 0x1f, R11 ;  /* 0x0000001fff037819 */ /* 0x000fe2000001140b */
[C---:B------:R-:W-:Y:S01]  /*0d20*/  VIADD R19, R17.reuse, 0x20 ;  /* 0x0000002011137836 */ /* 0x040fe20000000000 */
[----:B------:R-:W-:Y:S01]  /*0d30*/  SHF.R.S32.HI R4, RZ, 0x2, R4 ;  /* 0x00000002ff047819 */ /* 0x000fe20000011404 */
[----:B------:R-:W-:Y:S01]  /*0d40*/  IMAD R5, R10, 0x100, R5 ;  /* 0x000001000a057824 */ /* 0x000fe200078e0205 */
[----:B------:R-:W-:Y:S01]  /*0d50*/  SHF.R.S32.HI R10, RZ, 0x2, R11 ;  /* 0x00000002ff0a7819 */ /* 0x000fe2000001140b */
[----:B------:R-:W-:Y:S01]  /*0d60*/  VIADD R23, R17, 0x40 ;  /* 0x0000004011177836 */ /* 0x000fe20000000000 */
[----:B------:R-:W-:Y:S01]  /*0d70*/  LEA.HI R9, R9, R14, RZ, 0x5 ;  /* 0x0000000e09097211 */ /* 0x000fe200078f28ff */
[----:B------:R-:W-:Y:S01]  /*0d80*/  IMAD R7, R8, 0x10, R5 ;  /* 0x0000001008077824 */ /* 0x000fe200078e0205 */
[----:B------:R-:W-:Y:S01]  /*0d90*/  LEA.HI R5, R3, R10, RZ, 0x3 ;  /* 0x0000000a03057211 */ /* 0x000fe200078f18ff */
[----:B------:R-:W-:Y:S01]  /*0da0*/  IMAD.SHL.U32 R4, R4, 0x40, RZ ;  /* 0x0000004004047824 */ /* 0x000fe200078e00ff */
[----:B------:R-:W-:Y:S01]  /*0db0*/  SHF.R.S32.HI R9, RZ, 0x5, R9 ;  /* 0x00000005ff097819 */ /* 0x000fe20000011409 */
[----:B------:R-:W-:Y:S01]  /*0dc0*/  IMAD.SHL.U32 R3, R6, 0x8, RZ ;  /* 0x0000000806037824 */ /* 0x000fe200078e00ff */
[----:B------:R-:W-:-:S02]  /*0dd0*/  LOP3.LUT R13, R5, 0xfffffff8, RZ, 0xc0, !PT ;  /* 0xfffffff8050d7812 */ /* 0x000fc400078ec0ff */
[----:B------:R-:W-:Y:S02]  /*0de0*/  LEA.HI R6, R2, R2, RZ, 0x1 ;  /* 0x0000000202067211 */ /* 0x000fe400078f08ff */
[----:B------:R-:W-:Y:S01]  /*0df0*/  LOP3.LUT R4, R4, 0x40, RZ, 0xc0, !PT ;  /* 0x0000004004047812 */ /* 0x000fe200078ec0ff */
[----:B------:R-:W-:Y:S01]  /*0e00*/  IMAD.IADD R10, R10, 0x1, -R13 ;  /* 0x000000010a0a7824 */ /* 0x000fe200078e0a0d */
[----:B------:R-:W-:Y:S01]  /*0e10*/  LOP3.LUT R11, R11, 0x7ffffffc, RZ, 0xc0, !PT ;  /* 0x7ffffffc0b0b7812 */ /* 0x000fe200078ec0ff */
[----:B------:R-:W-:Y:S01]  /*0e20*/  IMAD R6, R6, -0x3, R16 ;  /* 0xfffffffd06067824 */ /* 0x000fe200078e0210 */
[--C-:B------:R-:W-:Y:S01]  /*0e30*/  LOP3.LUT R2, R4, 0x8, R3.reuse, 0xf8, !PT ;  /* 0x0000000804027812 */ /* 0x100fe200078ef803 */
[----:B------:R-:W-:Y:S01]  /*0e40*/  IMAD R9, R9, 0x10, R10 ;  /* 0x0000001009097824 */ /* 0x000fe200078e020a */
[----:B------:R-:W-:Y:S01]  /*0e50*/  SHF.R.U32.HI R5, RZ, 0x3, R4 ;  /* 0x00000003ff057819 */ /* 0x000fe20000011604 */
[----:B------:R-:W-:Y:S02]  /*0e60*/  IMAD.U32 R3, R12, 0x20, R3 ;  /* 0x000000200c037824 */ /* 0x000fe400078e0003 */
[----:B------:R-:W-:Y:S01]  /*0e70*/  IMAD R4, R6, 0x40, R9 ;  /* 0x0000004006047824 */ /* 0x000fe200078e0209 */
[----:B------:R-:W-:Y:S01]  /*0e80*/  LOP3.LUT R2, R2, R5, RZ, 0x3c, !PT ;  /* 0x0000000502027212 */ /* 0x000fe200078e3cff */
[----:B------:R-:W-:Y:S01]  /*0e90*/  IMAD.U32 R5, RZ, RZ, UR8 ;  /* 0x00000008ff057e24 */ /* 0x000fe2000f8e00ff */
[----:B------:R0:W-:Y:S01]  /*0ea0*/  STL [R1+0x44], R3 ;  /* 0x0000440301007387 */ /* 0x0001e20000100800 */
[----:B------:R-:W-:-:S02]  /*0eb0*/  IMAD.U32 R6, RZ, RZ, UR4 ;  /* 0x00000004ff067e24 */ /* 0x000fc4000f8e00ff */
[----:B------:R-:W-:Y:S01]  /*0ec0*/  IMAD.IADD R11, R14, 0x1, -R11 ;  /* 0x000000010e0b7824 */ /* 0x000fe200078e0a0b */
[----:B------:R-:W-:Y:S01]  /*0ed0*/  STL [R1+0x3c], R4 ;  /* 0x00003c0401007387 */ /* 0x000fe20000100800 */
[----:B------:R-:W-:Y:S02]  /*0ee0*/  IMAD.IADD R2, R2, 0x1, R7 ;  /* 0x0000000102027824 */ /* 0x000fe400078e0207 */
[----:B------:R-:W-:Y:S01]  /*0ef0*/  IMAD.SHL.U32 R156, R11, 0x2, RZ ;  /* 0x000000020b9c7824 */ /* 0x000fe200078e00ff */
[----:B------:R1:W-:Y:S01]  /*0f00*/  STL [R1+0x48], R5 ;  /* 0x0000480501007387 */ /* 0x0003e20000100800 */
[----:B0-----:R-:W-:Y:S02]  /*0f10*/  LEA.HI R3, R157, R157, RZ, 0x1 ;  /* 0x0000009d9d037211 */ /* 0x001fe400078f08ff */
[C---:B------:R-:W-:Y:S01]  /*0f20*/  VIADD R154, R156.reuse, 0x8 ;  /* 0x000000089c9a7836 */ /* 0x040fe20000000000 */
[----:B------:R0:W-:Y:S01]  /*0f30*/  STL [R1+0x10], R6 ;  /* 0x0000100601007387 */ /* 0x0001e20000100800 */
[----:B------:R-:W-:Y:S01]  /*0f40*/  VIADD R153, R156, 0x10 ;  /* 0x000000109c997836 */ /* 0x000fe20000000000 */
[----:B------:R-:W-:Y:S01]  /*0f50*/  LEA R2, R2, UR37, 0x1 ;  /* 0x0000002502027c11 */ /* 0x000fe2000f8e08ff */
[----:B------:R-:W-:-:S02]  /*0f60*/  VIADD R152, R156, 0x18 ;  /* 0x000000189c987836 */ /* 0x000fc40000000000 */
[C---:B------:R-:W-:Y:S01]  /*0f70*/  VIADD R151, R156.reuse, 0x20 ;  /* 0x000000209c977836 */ /* 0x040fe20000000000 */
[----:B-1----:R-:W-:Y:S01]  /*0f80*/  SHF.R.S32.HI R5, RZ, 0x2, R0 ;  /* 0x00000002ff057819 */ /* 0x002fe20000011400 */
[C---:B------:R-:W-:Y:S01]  /*0f90*/  VIADD R150, R156.reuse, 0x28 ;  /* 0x000000289c967836 */ /* 0x040fe20000000000 */
[----:B------:R-:W-:Y:S01]  /*0fa0*/  LOP3.LUT R0, R3, 0x1ffffffe, RZ, 0xc0, !PT ;  /* 0x1ffffffe03007812 */ /* 0x000fe200078ec0ff */
        /* <DEDUP_REMOVED lines=9> */
[----:B0-----:R-:W-:Y:S01]  /*1040*/  SHF.R.S32.HI R6, RZ, 0x1f, R152 ;  /* 0x0000001fff067819 */ /* 0x001fe20000011498 */
[C---:B------:R-:W-:Y:S01]  /*1050*/  VIADD R146, R156.reuse, 0x48 ;  /* 0x000000489c927836 */ /* 0x040fe20000000000 */
[----:B------:R-:W-:Y:S01]  /*1060*/  SHF.R.S32.HI R5, RZ, 0x1f, R151 ;  /* 0x0000001fff057819 */ /* 0x000fe20000011497 */
[C---:B------:R-:W-:Y:S01]  /*1070*/  VIADD R145, R156.reuse, 0x50 ;  /* 0x000000509c917836 */ /* 0x040fe20000000000 */
[----:B------:R0:W-:Y:S01]  /*1080*/  STL [R1+0x40], R0 ;  /* 0x0000400001007387 */ /* 0x0001e20000100800 */
[----:B------:R-:W-:Y:S01]  /*1090*/  VIADD R144, R156, 0x58 ;  /* 0x000000589c907836 */ /* 0x000fe20000000000 */
[----:B------:R-:W-:-:S02]  /*10a0*/  SHF.R.S32.HI R3, RZ, 0x1f, R150 ;  /* 0x0000001fff037819 */ /* 0x000fc40000011496 */
[----:B------:R-:W-:Y:S02]  /*10b0*/  SHF.R.S32.HI R6, RZ, 0x1f, R149 ;  /* 0x0000001fff067819 */ /* 0x000fe40000011495 */
[----:B------:R-:W-:Y:S02]  /*10c0*/  SHF.R.S32.HI R5, RZ, 0x1f, R148 ;  /* 0x0000001fff057819 */ /* 0x000fe40000011494 */
[----:B------:R-:W-:Y:S02]  /*10d0*/  SHF.R.S32.HI R3, RZ, 0x1f, R147 ;  /* 0x0000001fff037819 */ /* 0x000fe40000011493 */
[----:B------:R-:W-:Y:S02]  /*10e0*/  SHF.R.S32.HI R6, RZ, 0x1f, R146 ;  /* 0x0000001fff067819 */ /* 0x000fe40000011492 */
[----:B------:R-:W-:Y:S02]  /*10f0*/  SHF.R.S32.HI R5, RZ, 0x1f, R145 ;  /* 0x0000001fff057819 */ /* 0x000fe40000011491 */
[----:B0-----:R-:W-:-:S07]  /*1100*/  SHF.R.S32.HI R3, RZ, 0x1f, R144 ;  /* 0x0000001fff037819 */ /* 0x001fce0000011490 */
.L_x_9559:
[----:B------:R-:W-:Y:S01]  /*1110*/  ULDC.64 UR8, c[0x0][0xc88] ;  /* 0x0003220000087ab9 */ /* 0x000fe20000000a00 */
[----:B------:R-:W-:Y:S01]  /*1120*/  ULDC.64 UR12, c[0x0][0x208] ;  /* 0x00008200000c7ab9 */ /* 0x000fe20000000a00 */
[----:B------:R-:W-:Y:S01]  /*1130*/  UIMAD.WIDE UR8, UR7, 0x4, UR8 ;  /* 0x00000004070878a5 */ /* 0x000fe2000f8e0208 */
[----:B------:R-:W-:Y:S02]  /*1140*/  ULDC.64 UR10, c[0x0][0xa20] ;  /* 0x00028800000a7ab9 */ /* 0x000fe40000000a00 */
[----:B------:R-:W-:-:S03]  /*1150*/  ULDC UR7, c[0x0][0x2f0] ;  /* 0x0000bc0000077ab9 */ /* 0x000fc60000000800 */
[----:B01----:R-:W-:Y:S02]  /*1160*/  IMAD.U32 R4, RZ, RZ, UR8 ;  /* 0x00000008ff047e24 */ /* 0x003fe4000f8e00ff */
[----:B--2-4-:R-:W-:Y:S01]  /*1170*/  IMAD.U32 R5, RZ, RZ, UR9 ;  /* 0x00000009ff057e24 */ /* 0x014fe2000f8e00ff */
        /* <DEDUP_REMOVED lines=24> */
[----:B------:R-:W2:Y:S04]  /*1300*/  @P0 LDG.E R4, desc[UR12][R4.64] ;  /* 0x0000000c04040981 */ /* 0x000ea8000c1e1900 */
[----:B---3--:R-:W3:Y:S01]  /*1310*/  @P1 LDG.E R6, desc[UR12][R6.64] ;  /* 0x0000000c06061981 */ /* 0x008ee2000c1e1900 */
[----:B0-----:R-:W-:Y:S01]  /*1320*/  IMAD.U32 R3, RZ, RZ, UR6 ;  /* 0x00000006ff037e24 */ /* 0x001fe2000f8e00ff */
[----:B------:R-:W-:-:S02]  /*1330*/  UISETP.NE.U32.AND UP0, UPT, UR8, URZ, UPT ;  /* 0x0000003f0800728c */ /* 0x000fc4000bf05070 */
[----:B------:R-:W-:Y:S02]  /*1340*/  ULOP3.LUT UR6, UR5, 0xffff, URZ, 0xc0, !UPT ;  /* 0x0000ffff05067892 */ /* 0x000fe4000f8ec03f */
[----:B------:R0:W-:Y:S01]  /*1350*/  STL [R1], R3 ;  /* 0x0000000301007387 */ /* 0x0001e20000100800 */
[----:B------:R-:W-:Y:S01]  /*1360*/  UISETP.NE.AND.EX UP0, UPT, UR9, URZ, UPT, UP0 ;  /* 0x0000003f0900728c */ /* 0x000fe2000bf05300 */
[----:B------:R-:W-:Y:S02]  /*1370*/  UMOV UR38, URZ ;  /* 0x0000003f00267c82 */ /* 0x000fe40008000000 */
[----:B------:R-:W-:Y:S01]  /*1380*/  IMAD.U32 R155, RZ, RZ, UR6 ;  /* 0x00000006ff9b7e24 */ /* 0x000fe2000f8e00ff */
[----:B------:R-:W-:Y:S02]  /*1390*/  USEL UR4, UR4, 0x1, UP0 ;  /* 0x0000000104047887 */ /* 0x000fe40008000000 */
[----:B------:R-:W-:Y:S02]  /*13a0*/  ULOP3.LUT UR6, UR5, 0xff0000, URZ, 0xc0, !UPT ;  /* 0x00ff000005067892 */ /* 0x000fe4000f8ec03f */
[----:B------:R-:W-:-:S02]  /*13b0*/  UIMAD UR4, UR4, UR7, URZ ;  /* 0x00000007040472a4 */ /* 0x000fc4000f8e023f */
[----:B------:R-:W-:Y:S01]  /*13c0*/  ULOP3.LUT UR7, UR5, 0xff000000, URZ, 0xc0, !UPT ;  /* 0xff00000005077892 */ /* 0x000fe2000f8ec03f */
[----:B--2---:R-:W-:-:S04]  /*13d0*/  @P0 R2UR UR38, R4 ;  /* 0x00000000042602ca */ /* 0x004fc800000e0000 */
[----:B---3--:R-:W-:Y:S01]  /*13e0*/  @P1 R2UR UR4, R6 ;  /* 0x00000000060412ca */ /* 0x008fe200000e0000 */
[----:B0-----:R-:W-:-:S14]  /*13f0*/  @P1 BRA `(.L_x_9522) ;  /* 0x00000000003c1947 */ /* 0x001fdc0003800000 */
        /* <DEDUP_REMOVED lines=15> */
.L_x_9522:
        /* <DEDUP_REMOVED lines=52> */
.L_x_9523:
        /* <DEDUP_REMOVED lines=20> */
[----:B------:R-:W-:Y:S01]  /*1970*/  IMAD.MOV.U32 R3, RZ, RZ, RZ ;  /* 0x000000ffff037224 */ /* 0x000fe200078e00ff */
[----:B------:R-:W-:Y:S02]  /*1980*/  CS2R R44, SRZ ;  /* 0x00000000002c7805 */ /* 0x000fe4000001ff00 */
[----:B------:R-:W-:-:S02]  /*1990*/  CS2R R42, SRZ ;  /* 0x00000000002a7805 */ /* 0x000fc4000001ff00 */
[----:B------:R-:W-:Y:S02]  /*19a0*/  R2UR UR40, R0 ;  /* 0x00000000002872ca */ /* 0x000fe400000e0000 */
        /* <DEDUP_REMOVED lines=9> */
[----:B------:R-:W-:-:S06]  /*1a40*/  UISETP.GT.AND UP0, UPT, UR40, UR61, UPT ;  /* 0x0000003d2800728c */ /* 0x000fcc000bf04270 */
[----:B------:R-:W-:-:S13]  /*1a50*/  PLOP3.LUT P1, PT, PT, PT, UP0, 0x80, 0x0 ;  /* 0x000000000000781c */ /* 0x000fda0003f2f008 */
[----:B------:R-:W-:Y:S05]  /*1a60*/  @!P1 BRA `(.L_x_9524) ;  /* 0x0000007c00749947 */ /* 0x000fea0003800000 */
[----:B------:R-:W0:Y:S02]  /*1a70*/  S2R R4, SR_TID.X ;  /* 0x0000000000047919 */ /* 0x000e240000002100 */
[----:B0-----:R-:W-:-:S05]  /*1a80*/  VIADD R5, R4, 0xffffff80 ;  /* 0xffffff8004057836 */ /* 0x001fca0000000000 */
[----:B------:R-:W-:-:S04]  /*1a90*/  SHF.R.S32.HI R4, RZ, 0x1f, R5 ;  /* 0x0000001fff047819 */ /* 0x000fc80000011405 */
[----:B------:R-:W-:-:S04]  /*1aa0*/  LEA.HI R4, R4, R5, RZ, 0x7 ;  /* 0x0000000504047211 */ /* 0x000fc800078f38ff */
[----:B------:R-:W-:-:S05]  /*1ab0*/  SHF.R.S32.HI R4, RZ, 0x7, R4 ;  /* 0x00000007ff047819 */ /* 0x000fca0000011404 */
[----:B------:R-:W0:Y:S02]  /*1ac0*/  SHFL.IDX PT, R0, R4, RZ, 0x1f ;  /* 0x00001fff04007589 */ /* 0x000e2400000e0000 */
[----:B0-----:R-:W-:-:S13]  /*1ad0*/  R2UR UR6, R0 ;  /* 0x00000000000672ca */ /* 0x001fda00000e0000 */
[----:B------:R-:W-:Y:S02]  /*1ae0*/  UIMAD.WIDE UR4, UR6, 0x55555556, URZ ;  /* 0x55555556060478a5 */ /* 0x000fe4000f8e023f */
[----:B------:R-:W-:Y:S02]  /*1af0*/  IMAD.U32 R16, RZ, RZ, UR6 ;  /* 0x00000006ff107e24 */ /* 0x000fe4000f8e00ff */
[----:B------:R-:W-:Y:S02]  /*1b00*/  ULEA.HI UR41, UR5, UR5, URZ, 0x1 ;  /* 0x0000000505297291 */ /* 0x000fe4000f8f083f */
[----:B------:R-:W-:Y:S02]  /*1b10*/  UIADD3 UR5, UR37, 0x24300, URZ ;  /* 0x0002430025057890 */ /* 0x000fe4000fffe03f */
[----:B------:R-:W-:Y:S02]  /*1b20*/  UIMAD UR41, UR41, -0x3, UR6 ;  /* 0xfffffffd292978a4 */ /* 0x000fe4000f8e0206 */
[----:B------:R-:W-:-:S02]  /*1b30*/  ULOP3.LUT UP0, URZ, UR5, 0x9f, URZ, 0xc0, !UPT ;  /* 0x0000009f053f7892 */ /* 0x000fc4000f80c03f */
[----:B------:R-:W-:-:S04]  /*1b40*/  ULEA UR4, UR41, UR5, 0xb ;  /* 0x0000000529047291 */ /* 0x000fc8000f8e583f */
[----:B------:R-:W-:Y:S01]  /*1b50*/  PLOP3.LUT P0, PT, PT, PT, UP0, 0x80, 0x0 ;  /* 0x000000000000781c */ /* 0x000fe20003f0f008 */
[----:B------:R-:W-:-:S04]  /*1b60*/  USHF.R.U32.HI UR4, URZ, 0x4, UR4 ;  /* 0x000000043f047899 */ /* 0x000fc80008011604 */
[----:B------:R-:W-:-:S08]  /*1b70*/  ULOP3.LUT UR60, UR4, 0x3fff, URZ, 0xc0, !UPT ;  /* 0x00003fff043c7892 */ /* 0x000fd0000f8ec03f */
        /* <DEDUP_REMOVED lines=17> */
.L_x_9525:
[----:B------:R-:W2:Y:S04]  /*1c90*/  LDL R21, [R1+0x10] ;  /* 0x0000100001157983 */ /* 0x000ea80000100800 */
[----:B------:R-:W3:Y:S01]  /*1ca0*/  LDL R20, [R1+0x48] ;  /* 0x0000480001147983 */ /* 0x000ee20000100800 */
        /* <DEDUP_REMOVED lines=11> */
.L_x_9684:
[----:B------:R-:W-:Y:S05]  /*1d60*/  @!P0 BRA `(.L_x_9527) ;  /* 0x0000000000048947 */ /* 0x000fea0003800000 */
[----:B------:R-:W-:Y:S01]  /*1d70*/  BPT.TRAP 0x1 ;  /* 0x000000040000795c */ /* 0x000fe20000300000 */
.L_x_9527:
[----:B0-----:R-:W-:Y:S02]  /*1d80*/  IMAD.U32 R3, RZ, RZ, UR36 ;  /* 0x00000024ff037e24 */ /* 0x001fe4000f8e00ff */
[----:B------:R-:W-:-:S03]  /*1d90*/  IMAD.U32 R0, RZ, RZ, UR39 ;  /* 0x00000027ff007e24 */ /* 0x000fc6000f8e00ff */
[----:B------:R-:W-:Y:S02]  /*1da0*/  LEA R3, R3, UR37, 0x3 ;  /* 0x0000002503037c11 */ /* 0x000fe4000f8e18ff */
[----:B------:R-:W-:-:S04]  /*1db0*/  SHF.L.U32 R0, R0, 0x1f, RZ ;  /* 0x0000001f00007819 */ /* 0x000fc800000006ff */
[----:B------:R0:W1:Y:S01]  /*1dc0*/  SYNCS.PHASECHK.TRANS64.TRYWAIT P2, [R3+URZ+0x31c30], R0 ;  /* 0x031c3000030075a7 */ /* 0x000062000804017f */
[----:B------:R-:W-:Y:S05]  /*1dd0*/  @!P0 BRA `(.L_x_9528) ;  /* 0x0000000000048947 */ /* 0x000fea0003800000 */
[----:B------:R-:W-:Y:S01]  /*1de0*/  BPT.TRAP 0x1 ;  /* 0x000000040000795c */ /* 0x000fe20000300000 */
.L_x_9528:
[----:B------:R-:W2:Y:S01]  /*1df0*/  S2R R4, SR_TID.X ;  /* 0x0000000000047919 */ /* 0x000ea20000002100 */
[----:B------:R-:W-:Y:S01]  /*1e00*/  IMAD.MOV.U32 R71, RZ, RZ, RZ ;  /* 0x000000ffff477224 */ /* 0x000fe200078e00ff */
[----:B--2---:R-:W-:Y:S01]  /*1e10*/  LOP3.LUT P1, RZ, R4, 0x7f, RZ, 0xc0, !PT ;  /* 0x0000007f04ff7812 */ /* 0x004fe2000782c0ff */
[----:B-1----:R-:W-:-:S12]  /*1e20*/  @P2 BRA `(.L_x_9529) ;  /* 0x0000000000082947 */ /* 0x002fd80003800000 */
[----:B------:R-:W1:Y:S02]  /*1e30*/  SYNCS.PHASECHK.TRANS64.TRYWAIT P2, [R3+URZ+0x31c30], R0 ;  /* 0x031c3000030075a7 */ /* 0x000e64000804017f */
[----:B-1----:R-:W-:Y:S05]  /*1e40*/  @!P2 BRA `(.L_x_9530) ;  /* 0x0000010c00a4a947 */ /* 0x002fea0003800000 */
.L_x_9529:
[----:B------:R-:W-:Y:S05]  /*1e50*/  WARPSYNC.ALL ;  /* 0x0000000000007948 */ /* 0x000fea0003800000 */
[----:B------:R-:W-:Y:S01]  /*1e60*/  UIADD3 UR4, UR37, 0x16a00, URZ ;  /* 0x00016a0025047890 */ /* 0x000fe2000fffe03f */
[----:B------:R-:W-:Y:S01]  /*1e70*/  WARPGROUP.ARRIVE ;  /* 0x00000000000079c5 */ /* 0x000fe20000000000 */
[----:B------:R-:W-:Y:S01]  /*1e80*/  ULEA UR41, UR41, UR37, 0xc ;  /* 0x0000002529297291 */ /* 0x000fe2000f8e603f */
[----:B------:R-:W-:Y:S01]  /*1e90*/  IMAD.U32 R7, RZ, RZ, UR38 ;  /* 0x00000026ff077e24 */ /* 0x000fe2000f8e00ff */
[----:B------:R-:W-:Y:S01]  /*1ea0*/  USHF.R.U32.HI UR4, URZ, 0x4, UR4 ;  /* 0x000000043f047899 */ /* 0x000fe20008011604 */
[----:B------:R-:W-:Y:S01]  /*1eb0*/  IMAD.U32 R9, RZ, RZ, UR40 ;  /* 0x00000028ff097e24 */ /* 0x000fe2000f8e00ff */
[----:B------:R-:W-:Y:S01]  /*1ec0*/  UIADD3 UR41, UR41, 0xda00, URZ ;  /* 0x0000da0029297890 */ /* 0x000fe2000fffe03f */
[----:B------:R-:W-:Y:S01]  /*1ed0*/  P2R R6, PR, RZ, 0x2 ;  /* 0x00000002ff067803 */ /* 0x000fe20000000000 */
[----:B------:R-:W-:Y:S01]  /*1ee0*/  ULOP3.LUT UR4, UR4, 0x3fff, URZ, 0xc0, !UPT ;  /* 0x00003fff04047892 */ /* 0x000fe2000f8ec03f */
[----:B------:R-:W-:Y:S01]  /*1ef0*/  IADD3 R4, R7, 0x90, -R156 ;  /* 0x0000009007047810 */ /* 0x000fe20007ffe89c */
[----:B------:R-:W-:Y:S01]  /*1f00*/  USHF.R.U32.HI UR41, URZ, 0x4, UR41 ;  /* 0x000000043f297899 */ /* 0x000fe20008011629 */
[----:B------:R-:W-:Y:S01]  /*1f10*/  P2R R5, PR, RZ, 0x1 ;  /* 0x00000001ff057803 */ /* 0x000fe20000000000 */
[----:B------:R-:W-:-:S02]  /*1f20*/  ULOP3.LUT UR5, UR4, 0x10000, URZ, 0xfc, !UPT ;  /* 0x0001000004057892 */ /* 0x000fc4000f8efc3f */
[----:B------:R-:W-:Y:S01]  /*1f30*/  ULOP3.LUT UR6, UR41, 0x3fff, URZ, 0xc0, !UPT ;  /* 0x00003fff29067892 */ /* 0x000fe2000f8ec03f */
[----:B------:R-:W-:Y:S01]  /*1f40*/  IMAD R4, R9, -0x90, R4 ;  /* 0xffffff7009047824 */ /* 0x000fe200078e0204 */
[----:B------:R-:W-:Y:S02]  /*1f50*/  UIMAD UR4, UR36, 0x6c0, UR5 ;  /* 0x000006c0240478a4 */ /* 0x000fe4000f8e0205 */
[----:B------:R-:W-:Y:S01]  /*1f60*/  ULOP3.LUT UR6, UR6, 0x10000, URZ, 0xfc, !UPT ;  /* 0x0001000006067892 */ /* 0x000fe2000f8efc3f */
[----:B------:R-:W-:Y:S01]  /*1f70*/  UMOV UR31, 0x80000020 ;  /* 0x80000020001f7882 */ /* 0x000fe20000000000 */
[----:B------:R-:W-:Y:S01]  /*1f80*/  UMOV UR29, 0x80000020 ;  /* 0x80000020001d7882 */ /* 0x000fe20000000000 */
[----:B------:R-:W-:Y:S01]  /*1f90*/  UIADD3 UR10, UR4, 0x40, URZ ;  /* 0x00000040040a7890 */ /* 0x000fe2000fffe03f */
[C---:B------:R-:W-:Y:S01]  /*1fa0*/  ISETP.GT.AND P2, PT, R4.reuse, RZ, PT ;  /* 0x000000ff0400720c */ /* 0x040fe20003f44270 */
[----:B------:R-:W-:Y:S02]  /*1fb0*/  UMOV UR30, UR4 ;  /* 0x00000004001e7c82 */ /* 0x000fe40008000000 */
[----:B------:R-:W-:Y:S01]  /*1fc0*/  UMOV UR28, UR6 ;  /* 0x00000006001c7c82 */ /* 0x000fe20008000000 */
[----:B------:R-:W-:Y:S01]  /*1fd0*/  UMOV UR9, UR29 ;  /* 0x0000001d00097c82 */ /* 0x000fe20008000000 */
[----:B------:R-:W-:Y:S01]  /*1fe0*/  HGMMA.64x16x16.F32.BF16 R96, gdesc[UR28], RZ, !UPT, gsb0 ;  /* 0x002000001c6079f0 */ /* 0x000fe2000c0018ff */
[----:B------:R-:W-:Y:S01]  /*1ff0*/  UMOV UR8, UR28 ;  /* 0x0000001c00087c82 */ /* 0x000fe20008000000 */
[----:B------:R-:W-:Y:S01]  /*2000*/  UMOV UR11, 0x80000020 ;  /* 0x80000020000b7882 */ /* 0x000fe20000000000 */
[----:B------:R-:W-:Y:S01]  /*2010*/  UIADD3 UR7, UR4, 0xc0, URZ ;  /* 0x000000c004077890 */ /* 0x000fe2000fffe03f */
[C---:B------:R-:W-:Y:S01]  /*2020*/  ISETP.GT.AND P3, PT, R4.reuse, 0x1, PT ;  /* 0x000000010400780c */ /* 0x040fe20003f64270 */
        /* <DEDUP_REMOVED lines=9> */
[----:B------:R-:W-:Y:S01]  /*20c0*/  ISETP.GT.AND P0, PT, R4, 0x70, PT ;  /* 0x000000700400780c */ /* 0x000fe20003f04270 */
        /* <DEDUP_REMOVED lines=11> */
[----:B------:R-:W-:-:S04]  /*2180*/  UIADD3 UR38, UR40, -0x2, URZ ;  /* 0xfffffffe28267890 */ /* 0x000fc8000fffe03f */
[----:B------:R-:W-:Y:S01]  /*2190*/  UISETP.GE.AND UP0, UPT, UR38, UR61, UPT ;  /* 0x0000003d2600728c */ /* 0x000fe2000bf06270 */
        /* <DEDUP_REMOVED lines=60> */
[----:B------:R-:W-:Y:S01]  /*2560*/  UMOV UR10, UR14 ;  /* 0x0000000e000a7c82 */ /* 0x000fe20008000000 */
[----:B------:R-:W-:Y:S01]  /*2570*/  UMOV UR11, 0x80000020 ;  /* 0x80000020000b7882 */ /* 0x000fe20000000000 */
        /* <DEDUP_REMOVED lines=218> */
[----:B01----:R-:W-:Y:S02]  /*3320*/  FMNMX.FTZ R0, R100, R7, !PT ;  /* 0x0000000764007209 */ /* 0x003fe40007810000 */
        /* <DEDUP_REMOVED lines=57> */
[----:B------:R-:W-:Y:S01]  /*36c0*/  UIADD3 UR6, UR4, 0x642, URZ ;  /* 0x0000064204067890 */ /* 0x000fe2000fffe03f */
        /* <DEDUP_REMOVED lines=75> */
[----:B------:R-:W-:Y:S02]  /*3b80*/  P2R R10, PR, RZ, 0x4 ;  /* 0x00000004ff0a7803 */ /* 0x000fe40000000000 */
[----:B------:R-:W-:Y:S01]  /*3b90*/  P2R R12, PR, RZ, 0x2 ;  /* 0x00000002ff0c7803 */ /* 0x000fe20000000000 */
[----:B------:R-:W-:Y:S02]  /*3ba0*/  WARPGROUP.DEPBAR.LE gsb0, 0x0 ;  /* 0x00008000000079c5 */ /* 0x000fe40000010000 */
[----:B------:R-:W-:Y:S01]  /*3bb0*/  WARPGROUP.ARRIVE ;  /* 0x00000000000079c5 */ /* 0x000fe20000000000 */
[----:B------:R-:W-:-:S02]  /*3bc0*/  FSEL R32, R32, -INF , P0 ;  /* 0xff80000020207808 */ /* 0x000fc40000000000 */
[----:B------:R-:W-:Y:S02]  /*3bd0*/  ISETP.GT.AND P0, PT, R4, 0x78, PT ;  /* 0x000000780400780c */ /* 0x000fe40003f04270 */
[----:B------:R-:W-:Y:S01]  /*3be0*/  FSEL R33, R33, -INF , P1 ;  /* 0xff80000021217808 */ /* 0x000fe20000800000 */
[----:B------:R-:W-:Y:S01]  /*3bf0*/  HGMMA.64x16x16.F32.BF16 R24, gdesc[UR24], R24, gsb0 ;  /* 0x00200000181879f0 */ /* 0x000fe20008001818 */
[----:B------:R-:W-:Y:S02]  /*3c00*/  FMNMX.FTZ R0, R32, R7, !PT ;  /* 0x0000000720007209 */ /* 0x000fe40007810000 */
[----:B------:R-:W-:Y:S02]  /*3c10*/  FSEL R36, R36, -INF , P0 ;  /* 0xff80000024247808 */ /* 0x000fe40000000000 */
[----:B------:R-:W-:Y:S02]  /*3c20*/  FMNMX.FTZ R7, R33, R0, !PT ;  /* 0x0000000021077209 */ /* 0x000fe40007810000 */
[----:B------:R-:W-:-:S02]  /*3c30*/  FSEL R37, R37, -INF , P2 ;  /* 0xff80000025257808 */ /* 0x000fc40001000000 */
[----:B------:R-:W-:Y:S02]  /*3c40*/  FMNMX.FTZ R0, R36, R7, !PT ;  /* 0x0000000724007209 */ /* 0x000fe40007810000 */
[----:B------:R-:W-:Y:S02]  /*3c50*/  P2R R11, PR, RZ, 0x1 ;  /* 0x00000001ff0b7803 */ /* 0x000fe40000000000 */
[----:B------:R-:W-:Y:S02]  /*3c60*/  FMNMX.FTZ R7, R37, R0, !PT ;  /* 0x0000000025077209 */ /* 0x000fe40007810000 */
[C---:B------:R-:W-:Y:S02]  /*3c70*/  ISETP.GT.AND P0, PT, R4.reuse, 0x69, PT ;  /* 0x000000690400780c */ /* 0x040fe40003f04270 */
[----:B------:R-:W-:Y:S02]  /*3c80*/  ISETP.GT.AND P1, PT, R4, 0x70, PT ;  /* 0x000000700400780c */ /* 0x000fe40003f24270 */
[----:B------:R-:W-:-:S02]  /*3c90*/  FSEL R47, R47, -INF , P0 ;  /* 0xff8000002f2f7808 */ /* 0x000fc40000000000 */
[----:B------:R-:W-:Y:S02]  /*3ca0*/  FSEL R34, R34, -INF , P1 ;  /* 0xff80000022227808 */ /* 0x000fe40000800000 */
[----:B------:R-:W-:Y:S02]  /*3cb0*/  ISETP.NE.AND P1, PT, R12, RZ, PT ;  /* 0x000000ff0c00720c */ /* 0x000fe40003f25270 */
[----:B------:R-:W-:Y:S02]  /*3cc0*/  ISETP.NE.AND P0, PT, R11, RZ, PT ;  /* 0x000000ff0b00720c */ /* 0x000fe40003f05270 */
[----:B------:R-:W-:Y:S02]  /*3cd0*/  FSEL R35, R35, -INF , P1 ;  /* 0xff80000023237808 */ /* 0x000fe40000800000 */
[----:B------:R-:W-:Y:S02]  /*3ce0*/  FSEL R38, R38, -INF , P0 ;  /* 0xff80000026267808 */ /* 0x000fe40000000000 */
[----:B------:R-:W-:-:S02]  /*3cf0*/  ISETP.NE.AND P1, PT, R6, RZ, PT ;  /* 0x000000ff0600720c */ /* 0x000fc40003f25270 */
[----:B------:R-:W-:-:S11]  /*3d00*/  ISETP.NE.AND P0, PT, R5, RZ, PT ;  /* 0x000000ff0500720c */ /* 0x000fd60003f05270 */
        /* <DEDUP_REMOVED lines=13> */
[----:B------:R-:W0:Y:S01]  /*3de0*/  SHFL.BFLY PT, R0, R7, 0x2, 0x1f ;  /* 0x0c401f0007007f89 */ /* 0x000e2200000e0000 */
[----:B------:R-:W-:-:S02]  /*3df0*/  FSEL R31, R31, -INF , P6 ;  /* 0xff8000001f1f7808 */ /* 0x000fc40003000000 */
[----:B0-----:R-:W-:-:S05]  /*3e00*/  FMNMX.FTZ R8, R7, R0, !PT ;  /* 0x0000000007087209 */ /* 0x001fca0007810000 */
[----:B------:R-:W0:Y:S02]  /*3e10*/  SHFL.BFLY PT, R9, R8, 0x1, 0x1f ;  /* 0x0c201f0008097f89 */ /* 0x000e2400000e0000 */
[----:B0-----:R-:W-:-:S04]  /*3e20*/  FMNMX.FTZ R0, R8, R9, !PT ;  /* 0x0000000908007209 */ /* 0x001fc80007810000 */
        /* <DEDUP_REMOVED lines=49> */
[----:B------:R-:W-:Y:S01]  /*4140*/  FFMA.FTZ R40, R40, UR10, -R4 ;  /* 0x0000000a28287c23 */ /* 0x000fe20008010804 */
[----:B------:R-:W-:-:S04]  /*4150*/  FMNMX.FTZ R9, R75, R8, !PT ;  /* 0x000000084b097209 */ /* 0x000fc80007810000 */
[----:B------:R-:W-:Y:S01]  /*4160*/  FMNMX.FTZ R8, R78, R9, !PT ;  /* 0x000000094e087209 */ /* 0x000fe20007810000 */
[----:B------:R-:W2:Y:S03]  /*4170*/  MUFU.EX2 R70, R70 ;  /* 0x0000004600467308 */ /* 0x000ea60000000800 */
[----:B------:R-:W-:-:S04]  /*4180*/  FMNMX.FTZ R9, R79, R8, !PT ;  /* 0x000000084f097209 */ /* 0x000fc80007810000 */
[----:B------:R-:W-:Y:S01]  /*4190*/  FMNMX.FTZ R8, R58, R9, !PT ;  /* 0x000000093a087209 */ /* 0x000fe20007810000 */
[----:B------:R-:W3:Y:S03]  /*41a0*/  MUFU.EX2 R15, R15 ;  /* 0x0000000f000f7308 */ /* 0x000ee60000000800 */
        /* <DEDUP_REMOVED lines=17> */
[----:B------:R4:W-:Y:S03]  /*42c0*/  MUFU.EX2 R8, R60 ;  /* 0x0000003c00087308 */ /* 0x0009e60000000800 */
        /* <DEDUP_REMOVED lines=10> */
[--C-:B------:R-:W-:Y:S01]  /*4370*/  FFMA.FTZ R56, R45, UR10, -R4.reuse ;  /* 0x0000000a2d387c23 */ /* 0x100fe20008010804 */
[--C-:B------:R-:W-:Y:S01]  /*4380*/  FFMA.FTZ R45, R33, UR10, -R4.reuse ;  /* 0x0000000a212d7c23 */ /* 0x100fe20008010804 */
[--C-:B------:R-:W-:Y:S01]  /*4390*/  FFMA.FTZ R33, R36, UR10, -R4.reuse ;  /* 0x0000000a24217c23 */ /* 0x100fe20008010804 */
[--C-:B------:R-:W-:Y:S01]  /*43a0*/  FFMA.FTZ R36, R24, UR10, -R4.reuse ;  /* 0x0000000a18247c23 */ /* 0x100fe20008010804 */
[----:B----4-:R-:W4:Y:S01]  /*43b0*/  SHFL.BFLY PT, R60, R9, 0x2, 0x1f ;  /* 0x0c401f00093c7f89 */ /* 0x010f2200000e0000 */
[--C-:B------:R-:W-:Y:S01]  /*43c0*/  FFMA.FTZ R24, R25, UR10, -R4.reuse ;  /* 0x0000000a19187c23 */ /* 0x100fe20008010804 */
[----:B------:R-:W-:Y:S08]  /*43d0*/  MUFU.EX2 R21, R21 ;  /* 0x0000001500157308 */ /* 0x000ff00000000800 */
[----:B------:R-:W-:Y:S08]  /*43e0*/  MUFU.EX2 R11, R11 ;  /* 0x0000000b000b7308 */ /* 0x000ff00000000800 */
[----:B------:R-:W-:Y:S01]  /*43f0*/  MUFU.EX2 R64, R64 ;  /* 0x0000004000407308 */ /* 0x000fe20000000800 */
[----:B----4-:R-:W-:Y:S01]  /*4400*/  FMNMX.FTZ R69, R9, R60, !PT ;  /* 0x0000003c09457209 */ /* 0x010fe20007810000 */
[--C-:B------:R-:W-:Y:S01]  /*4410*/  FFMA.FTZ R60, R37, UR10, -R4.reuse ;  /* 0x0000000a253c7c23 */ /* 0x100fe20008010804 */
[----:B------:R-:W-:-:S05]  /*4420*/  FFMA.FTZ R37, R29, UR10, -R4 ;  /* 0x0000000a1d257c23 */ /* 0x000fca0008010804 */
[----:B------:R-:W-:Y:S01]  /*4430*/  MUFU.EX2 R10, R10 ;  /* 0x0000000a000a7308 */ /* 0x000fe20000000800 */
[----:B------:R-:W4:Y:S07]  /*4440*/  SHFL.BFLY PT, R32, R69, 0x1, 0x1f ;  /* 0x0c201f0045207f89 */ /* 0x000f2e00000e0000 */
[----:B------:R-:W-:Y:S08]  /*4450*/  MUFU.EX2 R57, R57 ;  /* 0x0000003900397308 */ /* 0x000ff00000000800 */
[----:B------:R-:W-:Y:S08]  /*4460*/  MUFU.EX2 R48, R48 ;  /* 0x0000003000307308 */ /* 0x000ff00000000800 */
[----:B------:R-:W-:Y:S01]  /*4470*/  MUFU.EX2 R49, R49 ;  /* 0x0000003100317308 */ /* 0x000fe20000000800 */
[----:B----4-:R-:W-:Y:S01]  /*4480*/  FMNMX.FTZ R9, R69, R32, !PT ;  /* 0x0000002045097209 */ /* 0x010fe20007810000 */
[----:B------:R-:W-:Y:S01]  /*4490*/  FFMA.FTZ R32, R28, UR10, -R4 ;  /* 0x0000000a1c207c23 */ /* 0x000fe20008010804 */
[----:B------:R-:W-:-:S02]  /*44a0*/  @!P1 PRMT R4, RZ, 0x654, R3 ;  /* 0x00000654ff049816 */ /* 0x000fc40000000003 */
[C---:B------:R-:W-:Y:S01]  /*44b0*/  FSETP.NEU.FTZ.AND P2, PT, R9.reuse, -INF , PT ;  /* 0xff8000000900780b */ /* 0x040fe20003f5d000 */
[----:B------:R-:W-:Y:S02]  /*44c0*/  FMUL.FTZ R25, R9, UR10 ;  /* 0x0000000a09197c20 */ /* 0x000fe40008410000 */
[----:B------:R4:W-:Y:S01]  /*44d0*/  MUFU.EX2 R69, R24 ;  /* 0x0000001800457308 */ /* 0x0009e20000000800 */
[----:B------:R5:W-:Y:S02]  /*44e0*/  @!P1 SYNCS.ARRIVE.TRANS64.RED.A1T0 RZ, [R4+URZ], RZ ;  /* 0x000000ff04ff99a7 */ /* 0x000be4000810043f */
[----:B------:R-:W-:Y:S02]  /*44f0*/  FSEL R25, R25, RZ, P2 ;  /* 0x000000ff19197208 */ /* 0x000fe40001000000 */
[----:B------:R-:W-:-:S03]  /*4500*/  PLOP3.LUT P2, PT, PT, PT, UP0, 0x80, 0x0 ;  /* 0x000000000000781c */ /* 0x000fc60003f4f008 */
        /* <DEDUP_REMOVED lines=13> */
[----:B0-----:R-:W-:Y:S01]  /*45e0*/  FADD.FTZ R78, R5, R6 ;  /* 0x00000006054e7221 */ /* 0x001fe20000010000 */
[--C-:B------:R-:W-:Y:S01]  /*45f0*/  FFMA.FTZ R73, R74, UR10, -R25.reuse ;  /* 0x0000000a4a497c23 */ /* 0x100fe20008010819 */
[--C-:B------:R-:W-:Y:S01]  /*4600*/  FFMA.FTZ R50, R51, UR10, -R25.reuse ;  /* 0x0000000a33327c23 */ /* 0x100fe20008010819 */
[----:B------:R-:W0:Y:S01]  /*4610*/  MUFU.EX2 R89, R89 ;  /* 0x0000005900597308 */ /* 0x000e220000000800 */
[--C-:B------:R-:W-:Y:S01]  /*4620*/  FFMA.FTZ R74, R59, UR10, -R25.reuse ;  /* 0x0000000a3b4a7c23 */ /* 0x100fe20008010819 */
[--C-:B------:R-:W-:Y:S01]  /*4630*/  FFMA.FTZ R84, R95, UR10, -R25.reuse ;  /* 0x0000000a5f547c23 */ /* 0x100fe20008010819 */
[--C-:B------:R-:W-:Y:S01]  /*4640*/  FFMA.FTZ R59, R63, UR10, -R25.reuse ;  /* 0x0000000a3f3b7c23 */ /* 0x100fe20008010819 */
[----:B-1----:R-:W-:Y:S01]  /*4650*/  FADD.FTZ R63, R7, R78 ;  /* 0x0000004e073f7221 */ /* 0x002fe20000010000 */
[--C-:B------:R-:W-:Y:S01]  /*4660*/  FFMA.FTZ R76, R82, UR10, -R25.reuse ;  /* 0x0000000a524c7c23 */ /* 0x100fe20008010819 */
[--C-:B----4-:R-:W-:Y:S01]  /*4670*/  FFMA.FTZ R24, R86, UR10, -R25.reuse ;  /* 0x0000000a56187c23 */ /* 0x110fe20008010819 */
[----:B------:R-:W-:Y:S01]  /*4680*/  FFMA.FTZ R81, R83, UR10, -R25 ;  /* 0x0000000a53517c23 */ /* 0x000fe20008010819 */
[----:B------:R-:W1:Y:S01]  /*4690*/  MUFU.EX2 R92, R92 ;  /* 0x0000005c005c7308 */ /* 0x000e620000000800 */
[----:B--2---:R-:W-:Y:S01]  /*46a0*/  FADD.FTZ R86, R70, R63 ;  /* 0x0000003f46567221 */ /* 0x004fe20000010000 */
[--C-:B------:R-:W-:Y:S01]  /*46b0*/  FFMA.FTZ R63, R55, UR10, -R25.reuse ;  /* 0x0000000a373f7c23 */ /* 0x100fe20008010819 */
[--C-:B------:R-:W-:Y:S01]  /*46c0*/  FFMA.FTZ R82, R75, UR10, -R25.reuse ;  /* 0x0000000a4b527c23 */ /* 0x100fe20008010819 */
[--C-:B------:R-:W-:Y:S01]  /*46d0*/  FFMA.FTZ R75, R79, UR10, -R25.reuse ;  /* 0x0000000a4f4b7c23 */ /* 0x100fe20008010819 */
[----:B---3--:R-:W-:Y:S01]  /*46e0*/  FADD.FTZ R55, R15, R86 ;  /* 0x000000560f377221 */ /* 0x008fe20000010000 */
[----:B------:R-:W-:Y:S01]  /*46f0*/  FFMA.FTZ R79, R46, UR10, -R25 ;  /* 0x0000000a2e4f7c23 */ /* 0x000fe20008010819 */
[----:B-----5:R-:W-:Y:S01]  /*4700*/  F2FP.BF16.F32.PACK_AB R4, R6, R5 ;  /* 0x000000050604723e */ /* 0x020fe200000010ff */
[----:B------:R-:W2:Y:S01]  /*4710*/  MUFU.EX2 R93, R93 ;  /* 0x0000005d005d7308 */ /* 0x000ea20000000800 */
[----:B0-----:R-:W-:Y:S01]  /*4720*/  FADD.FTZ R51, R88, R89 ;  /* 0x0000005958337221 */ /* 0x001fe20000010000 */
[----:B------:R-:W-:Y:S01]  /*4730*/  FADD.FTZ R46, R68, R55 ;  /* 0x00000037442e7221 */ /* 0x000fe20000010000 */
[----:B------:R-:W-:Y:S01]  /*4740*/  F2FP.BF16.F32.PACK_AB R5, R89, R88 ;  /* 0x000000585905723e */ /* 0x000fe200000010ff */
[--C-:B------:R-:W-:Y:S01]  /*4750*/  FFMA.FTZ R83, R87, UR10, -R25.reuse ;  /* 0x0000000a57537c23 */ /* 0x100fe20008010819 */
[--C-:B------:R-:W-:Y:S01]  /*4760*/  FFMA.FTZ R86, R47, UR10, -R25.reuse ;  /* 0x0000000a2f567c23 */ /* 0x100fe20008010819 */
[----:B------:R-:W-:Y:S01]  /*4770*/  FADD.FTZ R47, R13, R46 ;  /* 0x0000002e0d2f7221 */ /* 0x000fe20000010000 */
[----:B------:R-:W-:Y:S01]  /*4780*/  FFMA.FTZ R54, R54, UR10, -R25 ;  /* 0x0000000a36367c23 */ /* 0x000fe20008010819 */
[----:B------:R-:W-:Y:S01]  /*4790*/  MUFU.EX2 R80, R80 ;  /* 0x0000005000507308 */ /* 0x000fe20000000800 */
[----:B-1----:R-:W-:Y:S01]  /*47a0*/  FADD.FTZ R78, R92, R51 ;  /* 0x000000335c4e7221 */ /* 0x002fe20000010000 */
[----:B------:R-:W-:Y:S01]  /*47b0*/  FADD.FTZ R47, R66, R47 ;  /* 0x0000002f422f7221 */ /* 0x000fe20000010000 */
[----:B------:R-:W-:Y:S01]  /*47c0*/  F2FP.BF16.F32.PACK_AB R6, R70, R7 ;  /* 0x000000074606723e */ /* 0x000fe200000010ff */
[--C-:B------:R-:W-:Y:S01]  /*47d0*/  FFMA.FTZ R70, R42, UR10, -R25.reuse ;  /* 0x0000000a2a467c23 */ /* 0x100fe20008010819 */
[--C-:B------:R-:W-:Y:S01]  /*47e0*/  FFMA.FTZ R55, R35, UR10, -R25.reuse ;  /* 0x0000000a23377c23 */ /* 0x100fe20008010819 */
[----:B------:R-:W-:-:S02]  /*47f0*/  FFMA.FTZ R72, R72, UR10, -R25 ;  /* 0x0000000a48487c23 */ /* 0x000fc40008010819 */
[----:B------:R-:W0:Y:S01]  /*4800*/  MUFU.EX2 R85, R85 ;  /* 0x0000005500557308 */ /* 0x000e220000000800 */
[C---:B--2---:R-:W-:Y:S01]  /*4810*/  FADD.FTZ R51, R93.reuse, R78 ;  /* 0x0000004e5d337221 */ /* 0x044fe20000010000 */
[----:B------:R-:W-:Y:S01]  /*4820*/  F2FP.BF16.F32.PACK_AB R7, R93, R92 ;  /* 0x0000005c5d07723e */ /* 0x000fe200000010ff */
[----:B------:R-:W-:-:S04]  /*4830*/  FFMA.FTZ R78, R43, UR10, -R25 ;  /* 0x0000000a2b4e7c23 */ /* 0x000fc80008010819 */
[----:B------:R1:W-:Y:S01]  /*4840*/  STSM.16.M88.4 [R2+0x24300], R4 ;  /* 0x0243000402007844 */ /* 0x0003e20000000200 */
[----:B------:R-:W-:Y:S08]  /*4850*/  MUFU.EX2 R77, R77 ;  /* 0x0000004d004d7308 */ /* 0x000ff00000000800 */
[----:B------:R-:W2:Y:S01]  /*4860*/  MUFU.EX2 R84, R84 ;  /* 0x0000005400547308 */ /* 0x000ea20000000800 */
[----:B-1----:R-:W-:-:S07]  /*4870*/  F2FP.BF16.F32.PACK_AB R4, R68, R15 ;  /* 0x0000000f4404723e */ /* 0x002fce00000010ff */
[----:B------:R-:W1:Y:S01]  /*4880*/  MUFU.EX2 R76, R76 ;  /* 0x0000004c004c7308 */ /* 0x000e620000000800 */
[----:B------:R-:W-:Y:S01]  /*4890*/  F2FP.BF16.F32.PACK_AB R6, R66, R13 ;  /* 0x0000000d4206723e */ /* 0x000fe200000010ff */
[----:B------:R-:W-:Y:S01]  /*48a0*/  IMAD.MOV.U32 R68, RZ, RZ, R71 ;  /* 0x000000ffff447224 */ /* 0x000fe200078e0047 */
[----:B0-----:R-:W-:-:S05]  /*48b0*/  F2FP.BF16.F32.PACK_AB R5, R85, R80 ;  /* 0x000000505505723e */ /* 0x001fca00000010ff */
[----:B------:R0:W-:Y:S01]  /*48c0*/  MUFU.EX2 R3, R62 ;  /* 0x0000003e00037308 */ /* 0x0001e20000000800 */
[----:B--2---:R-:W-:-:S05]  /*48d0*/  F2FP.BF16.F32.PACK_AB R7, R84, R77 ;  /* 0x0000004d5407723e */ /* 0x004fca00000010ff */
[----:B------:R-:W-:Y:S02]  /*48e0*/  STSM.16.M88.4 [R2+0x25b00], R4 ;  /* 0x025b000402007844 */ /* 0x000fe40000000200 */
[----:B------:R-:W2:Y:S01]  /*48f0*/  MUFU.EX2 R81, R81 ;  /* 0x0000005100517308 */ /* 0x000ea20000000800 */
[----:B0-----:R-:W-:Y:S01]  /*4900*/  FADD.FTZ R62, R80, R51 ;  /* 0x00000033503e7221 */ /* 0x001fe20000010000 */
[----:B------:R-:W-:Y:S01]  /*4910*/  FFMA.FTZ R51, R38, UR10, -R25 ;  /* 0x0000000a26337c23 */ /* 0x000fe20008010819 */
[----:B------:R-:W-:Y:S01]  /*4920*/  FADD.FTZ R38, R12, R47 ;  /* 0x0000002f0c267221 */ /* 0x000fe20000010000 */
[----:B------:R-:W-:Y:S01]  /*4930*/  F2FP.BF16.F32.PACK_AB R12, R67, R12 ;  /* 0x0000000c430c723e */ /* 0x000fe200000010ff */
[----:B------:R-:W-:Y:S01]  /*4940*/  FADD.FTZ R88, R85, R62 ;  /* 0x0000003e55587221 */ /* 0x000fe20000010000 */
[--C-:B------:R-:W-:Y:S01]  /*4950*/  FFMA.FTZ R62, R34, UR10, -R25.reuse ;  /* 0x0000000a223e7c23 */ /* 0x100fe20008010819 */
[----:B------:R-:W-:Y:S01]  /*4960*/  FADD.FTZ R47, R67, R38 ;  /* 0x00000026432f7221 */ /* 0x000fe20000010000 */
[----:B------:R-:W0:Y:S01]  /*4970*/  MUFU.EX2 R24, R24 ;  /* 0x0000001800187308 */ /* 0x000e220000000800 */
[----:B------:R-:W-:Y:S01]  /*4980*/  FADD.FTZ R87, R77, R88 ;  /* 0x000000584d577221 */ /* 0x000fe20000010000 */
[----:B------:R-:W-:Y:S01]  /*4990*/  FFMA.FTZ R38, R27, UR10, -R25 ;  /* 0x0000000a1b267c23 */ /* 0x000fe20008010819 */
[----:B------:R-:W-:-:S02]  /*49a0*/  IMAD.MOV.U32 R67, RZ, RZ, R71 ;  /* 0x000000ffff437224 */ /* 0x000fc400078e0047 */
[----:B------:R-:W-:-:S03]  /*49b0*/  FADD.FTZ R87, R84, R87 ;  /* 0x0000005754577221 */ /* 0x000fc60000010000 */
[----:B------:R-:W3:Y:S01]  /*49c0*/  MUFU.EX2 R83, R83 ;  /* 0x0000005300537308 */ /* 0x000ee20000000800 */
[----:B-1----:R-:W-:-:S04]  /*49d0*/  FADD.FTZ R46, R76, R87 ;  /* 0x000000574c2e7221 */ /* 0x002fc80000010000 */
[----:B--2---:R-:W-:Y:S01]  /*49e0*/  FADD.FTZ R27, R81, R46 ;  /* 0x0000002e511b7221 */ /* 0x004fe20000010000 */
[--C-:B------:R-:W-:Y:S02]  /*49f0*/  FFMA.FTZ R46, R31, UR10, -R25.reuse ;  /* 0x0000000a1f2e7c23 */ /* 0x100fe40008010819 */
[----:B------:R-:W1:Y:S08]  /*4a00*/  MUFU.EX2 R73, R73 ;  /* 0x0000004900497308 */ /* 0x000e700000000800 */
[----:B------:R-:W2:Y:S08]  /*4a10*/  MUFU.EX2 R82, R82 ;  /* 0x0000005200527308 */ /* 0x000eb00000000800 */
[----:B------:R4:W-:Y:S08]  /*4a20*/  MUFU.EX2 R42, R54 ;  /* 0x00000036002a7308 */ /* 0x0009f00000000800 */
[----:B------:R-:W5:Y:S01]  /*4a30*/  MUFU.EX2 R28, R28 ;  /* 0x0000001c001c7308 */ /* 0x000f620000000800 */
[----:B----4-:R-:W-:Y:S01]  /*4a40*/  FFMA.FTZ R54, R26, UR10, -R25 ;  /* 0x0000000a1a367c23 */ /* 0x010fe20008010819 */
[----:B------:R-:W-:Y:S01]  /*4a50*/  FADD.FTZ R26, R14, R47 ;  /* 0x0000002f0e1a7221 */ /* 0x000fe20000010000 */
[----:B------:R-:W-:Y:S01]  /*4a60*/  FFMA.FTZ R47, R30, UR10, -R25 ;  /* 0x0000000a1e2f7c23 */ /* 0x000fe20008010819 */
[----:B0-----:R-:W-:Y:S01]  /*4a70*/  FADD.FTZ R30, R24, R27 ;  /* 0x0000001b181e7221 */ /* 0x001fe20000010000 */
[C---:B------:R-:W-:Y:S01]  /*4a80*/  F2FP.BF16.F32.PACK_AB R14, R65.reuse, R14 ;  /* 0x0000000e410e723e */ /* 0x040fe200000010ff */
[----:B------:R-:W-:Y:S01]  /*4a90*/  FADD.FTZ R25, R65, R26 ;  /* 0x0000001a41197221 */ /* 0x000fe20000010000 */
[----:B------:R-:W-:Y:S01]  /*4aa0*/  IMAD.MOV.U32 R65, RZ, RZ, R71 ;  /* 0x000000ffff417224 */ /* 0x000fe200078e0047 */
[----:B------:R-:W0:Y:S01]  /*4ab0*/  MUFU.EX2 R75, R75 ;  /* 0x0000004b004b7308 */ /* 0x000e220000000800 */
[----:B---3--:R-:W-:Y:S01]  /*4ac0*/  FADD.FTZ R30, R83, R30 ;  /* 0x0000001e531e7221 */ /* 0x008fe20000010000 */
[----:B------:R-:W-:-:S03]  /*4ad0*/  FADD.FTZ R26, R20, R25 ;  /* 0x00000019141a7221 */ /* 0x000fc60000010000 */
[----:B-1----:R-:W-:Y:S01]  /*4ae0*/  FADD.FTZ R15, R73, R30 ;  /* 0x0000001e490f7221 */ /* 0x002fe20000010000 */
[----:B------:R-:W-:Y:S02]  /*4af0*/  FADD.FTZ R26, R21, R26 ;  /* 0x0000001a151a7221 */ /* 0x000fe40000010000 */
[----:B------:R-:W1:Y:S01]  /*4b00*/  MUFU.EX2 R29, R29 ;  /* 0x0000001d001d7308 */ /* 0x000e620000000800 */
[----:B--2---:R-:W-:Y:S01]  /*4b10*/  FADD.FTZ R15, R82, R15 ;  /* 0x0000000f520f7221 */ /* 0x004fe20000010000 */
[----:B------:R-:W-:-:S03]  /*4b20*/  FADD.FTZ R13, R11, R26 ;  /* 0x0000001a0b0d7221 */ /* 0x000fc60000010000 */
[----:B-----5:R-:W-:Y:S01]  /*4b30*/  FADD.FTZ R26, R28, R15 ;  /* 0x0000000f1c1a7221 */ /* 0x020fe20000010000 */
[----:B------:R-:W-:Y:S01]  /*4b40*/  FADD.FTZ R15, R64, R13 ;  /* 0x0000000d400f7221 */ /* 0x000fe20000010000 */
[----:B------:R-:W-:Y:S01]  /*4b50*/  F2FP.BF16.F32.PACK_AB R13, R81, R76 ;  /* 0x0000004c510d723e */ /* 0x000fe200000010ff */
[----:B------:R-:W2:Y:S01]  /*4b60*/  MUFU.EX2 R74, R74 ;  /* 0x0000004a004a7308 */ /* 0x000ea20000000800 */
[----:B0-----:R-:W-:Y:S01]  /*4b70*/  FADD.FTZ R26, R75, R26 ;  /* 0x0000001a4b1a7221 */ /* 0x001fe20000010000 */
[----:B------:R-:W-:Y:S01]  /*4b80*/  FADD.FTZ R30, R10, R15 ;  /* 0x0000000f0a1e7221 */ /* 0x000fe20000010000 */
[----:B------:R-:W-:Y:S02]  /*4b90*/  F2FP.BF16.F32.PACK_AB R15, R83, R24 ;  /* 0x00000018530f723e */ /* 0x000fe400000010ff */
[----:B------:R-:W-:Y:S01]  /*4ba0*/  F2FP.BF16.F32.PACK_AB R24, R21, R20 ;  /* 0x000000141518723e */ /* 0x000fe200000010ff */
[----:B------:R-:W-:Y:S02]  /*4bb0*/  FADD.FTZ R27, R57, R30 ;  /* 0x0000001e391b7221 */ /* 0x000fe40000010000 */
[----:B------:R-:W0:Y:S01]  /*4bc0*/  MUFU.EX2 R58, R58 ;  /* 0x0000003a003a7308 */ /* 0x000e220000000800 */
[----:B-1----:R-:W-:Y:S01]  /*4bd0*/  FADD.FTZ R25, R29, R26 ;  /* 0x0000001a1d197221 */ /* 0x002fe20000010000 */
[----:B------:R-:W-:Y:S01]  /*4be0*/  FADD.FTZ R20, R8, R27 ;  /* 0x0000001b08147221 */ /* 0x000fe20000010000 */
[----:B------:R-:W-:Y:S01]  /*4bf0*/  F2FP.BF16.F32.PACK_AB R26, R64, R11 ;  /* 0x0000000b401a723e */ /* 0x000fe200000010ff */
[----:B------:R1:W-:Y:S01]  /*4c00*/  STSM.16.M88.4 [R2+0x27300], R12 ;  /* 0x0273000c02007844 */ /* 0x0003e20000000200 */
[----:B------:R-:W-:Y:S01]  /*4c10*/  F2FP.BF16.F32.PACK_AB R27, R75, R28 ;  /* 0x0000001c4b1b723e */ /* 0x000fe200000010ff */
[----:B------:R-:W-:Y:S01]  /*4c20*/  FADD.FTZ R11, R39, R20 ;  /* 0x00000014270b7221 */ /* 0x000fe20000010000 */
[----:B------:R-:W-:Y:S01]  /*4c30*/  F2FP.BF16.F32.PACK_AB R28, R57, R10 ;  /* 0x0000000a391c723e */ /* 0x000fe200000010ff */
[----:B------:R-:W3:Y:S01]  /*4c40*/  MUFU.EX2 R59, R59 ;  /* 0x0000003b003b7308 */ /* 0x000ee20000000800 */
[----:B--2---:R-:W-:Y:S01]  /*4c50*/  FADD.FTZ R21, R74, R25 ;  /* 0x000000194a157221 */ /* 0x004fe20000010000 */
[----:B------:R-:W-:Y:S01]  /*4c60*/  FADD.FTZ R20, R48, R11 ;  /* 0x0000000b30147221 */ /* 0x000fe20000010000 */
[----:B------:R-:W-:Y:S01]  /*4c70*/  F2FP.BF16.F32.PACK_AB R25, R82, R73 ;  /* 0x000000495219723e */ /* 0x000fe200000010ff */
[--C-:B------:R-:W-:Y:S01]  /*4c80*/  IMAD.MOV.U32 R64, RZ, RZ, R71.reuse ;  /* 0x000000ffff407224 */ /* 0x100fe200078e0047 */
[----:B------:R-:W-:Y:S01]  /*4c90*/  F2FP.BF16.F32.PACK_AB R29, R74, R29 ;  /* 0x0000001d4a1d723e */ /* 0x000fe200000010ff */
[----:B------:R-:W-:Y:S01]  /*4ca0*/  FADD.FTZ R20, R61, R20 ;  /* 0x000000143d147221 */ /* 0x000fe20000010000 */
[----:B------:R-:W-:Y:S01]  /*4cb0*/  IMAD.MOV.U32 R57, RZ, RZ, R71 ;  /* 0x000000ffff397224 */ /* 0x000fe200078e0047 */
[----:B------:R-:W2:Y:S01]  /*4cc0*/  MUFU.EX2 R50, R50 ;  /* 0x0000003200327308 */ /* 0x000ea20000000800 */
[----:B0-----:R-:W-:Y:S01]  /*4cd0*/  FADD.FTZ R30, R58, R21 ;  /* 0x000000153a1e7221 */ /* 0x001fe20000010000 */
[----:B------:R-:W-:Y:S01]  /*4ce0*/  FADD.FTZ R21, R49, R20 ;  /* 0x0000001431157221 */ /* 0x000fe20000010000 */
[----:B------:R-:W-:Y:S01]  /*4cf0*/  STSM.16.M88.4 [R2+0x28b00], R24 ;  /* 0x028b001802007844 */ /* 0x000fe20000000200 */
[----:B-1----:R-:W-:Y:S01]  /*4d00*/  F2FP.BF16.F32.PACK_AB R12, R61, R48 ;  /* 0x000000303d0c723e */ /* 0x002fe200000010ff */
[----:B------:R-:W-:-:S02]  /*4d10*/  IMAD.MOV.U32 R61, RZ, RZ, R71 ;  /* 0x000000ffff3d7224 */ /* 0x000fc400078e0047 */
[C---:B------:R-:W-:Y:S01]  /*4d20*/  FADD.FTZ R21, R52.reuse, R21 ;  /* 0x0000001534157221 */ /* 0x040fe20000010000 */
[----:B------:R-:W-:Y:S01]  /*4d30*/  F2FP.BF16.F32.PACK_AB R14, R52, R49 ;  /* 0x00000031340e723e */ /* 0x000fe200000010ff */
[----:B------:R-:W0:Y:S01]  /*4d40*/  MUFU.EX2 R43, R63 ;  /* 0x0000003f002b7308 */ /* 0x000e220000000800 */
[C---:B---3--:R-:W-:Y:S01]  /*4d50*/  FADD.FTZ R30, R59.reuse, R30 ;  /* 0x0000001e3b1e7221 */ /* 0x048fe20000010000 */
[----:B------:R-:W-:Y:S01]  /*4d60*/  F2FP.BF16.F32.PACK_AB R31, R59, R58 ;  /* 0x0000003a3b1f723e */ /* 0x000fe200000010ff */
[--C-:B------:R-:W-:Y:S02]  /*4d70*/  IMAD.MOV.U32 R59, RZ, RZ, R71.reuse ;  /* 0x000000ffff3b7224 */ /* 0x100fe400078e0047 */
[----:B------:R-:W-:Y:S01]  /*4d80*/  FADD.FTZ R11, R3, R30 ;  /* 0x0000001e030b7221 */ /* 0x000fe20000010000 */
[----:B------:R-:W-:Y:S01]  /*4d90*/  F2FP.BF16.F32.PACK_AB R30, R39, R8 ;  /* 0x00000008271e723e */ /* 0x000fe200000010ff */
[----:B------:R-:W-:Y:S01]  /*4da0*/  IMAD.MOV.U32 R58, RZ, RZ, R71 ;  /* 0x000000ffff3a7224 */ /* 0x000fe200078e0047 */
[----:B------:R1:W3:Y:S01]  /*4db0*/  MUFU.EX2 R34, R70 ;  /* 0x0000004600227308 */ /* 0x0002e20000000800 */
[C---:B--2---:R-:W-:Y:S01]  /*4dc0*/  FADD.FTZ R11, R50.reuse, R11 ;  /* 0x0000000b320b7221 */ /* 0x044fe20000010000 */
[----:B------:R-:W-:Y:S01]  /*4dd0*/  F2FP.BF16.F32.PACK_AB R13, R50, R3 ;  /* 0x00000003320d723e */ /* 0x000fe200000010ff */
[----:B------:R2:W-:Y:S01]  /*4de0*/  STSM.16.M88.4 [R2+0x2a300], R28 ;  /* 0x02a3001c02007844 */ /* 0x0005e20000000200 */
[----:B------:R-:W-:-:S02]  /*4df0*/  IMAD.MOV.U32 R52, RZ, RZ, R71 ;  /* 0x000000ffff347224 */ /* 0x000fc400078e0047 */
[----:B------:R-:W-:Y:S01]  /*4e00*/  FADD.FTZ R10, R42, R11 ;  /* 0x0000000b2a0a7221 */ /* 0x000fe20000010000 */
[--C-:B------:R-:W-:Y:S01]  /*4e10*/  IMAD.MOV.U32 R50, RZ, RZ, R71.reuse ;  /* 0x000000ffff327224 */ /* 0x100fe200078e0047 */
[----:B------:R-:W4:Y:S02]  /*4e20*/  MUFU.EX2 R35, R78 ;  /* 0x0000004e00237308 */ /* 0x000f240000000800 */
[C---:B0-----:R-:W-:Y:S01]  /*4e30*/  FADD.FTZ R5, R43.reuse, R10 ;  /* 0x0000000a2b057221 */ /* 0x041fe20000010000 */
[----:B------:R-:W-:Y:S01]  /*4e40*/  F2FP.BF16.F32.PACK_AB R15, R43, R42 ;  /* 0x0000002a2b0f723e */ /* 0x000fe200000010ff */
[--C-:B-1----:R-:W-:Y:S02]  /*4e50*/  IMAD.MOV.U32 R70, RZ, RZ, R71.reuse ;  /* 0x000000ffff467224 */ /* 0x102fe400078e0047 */
[----:B------:R-:W-:Y:S02]  /*4e60*/  IMAD.MOV.U32 R49, RZ, RZ, R71 ;  /* 0x000000ffff317224 */ /* 0x000fe400078e0047 */
[----:B------:R0:W-:Y:S01]  /*4e70*/  STSM.16.M88.4 [R2+0x2bb00], R12 ;  /* 0x02bb000c02007844 */ /* 0x0001e20000000200 */
[----:B------:R-:W1:Y:S01]  /*4e80*/  MUFU.EX2 R63, R79 ;  /* 0x0000004f003f7308 */ /* 0x000e620000000800 */
[----:B---3--:R-:W-:Y:S01]  /*4e90*/  FADD.FTZ R6, R34, R5 ;  /* 0x0000000522067221 */ /* 0x008fe20000010000 */
[----:B------:R-:W-:-:S02]  /*4ea0*/  IMAD.MOV.U32 R48, RZ, RZ, R71 ;  /* 0x000000ffff307224 */ /* 0x000fc400078e0047 */
[--C-:B------:R-:W-:Y:S02]  /*4eb0*/  IMAD.MOV.U32 R43, RZ, RZ, R71.reuse ;  /* 0x000000ffff2b7224 */ /* 0x100fe400078e0047 */
[--C-:B------:R-:W-:Y:S02]  /*4ec0*/  IMAD.MOV.U32 R42, RZ, RZ, R71.reuse ;  /* 0x000000ffff2a7224 */ /* 0x100fe400078e0047 */
[----:B------:R-:W3:Y:S01]  /*4ed0*/  MUFU.EX2 R40, R40 ;  /* 0x0000002800287308 */ /* 0x000ee20000000800 */
[----:B----4-:R-:W-:Y:S01]  /*4ee0*/  FADD.FTZ R6, R35, R6 ;  /* 0x0000000623067221 */ /* 0x010fe20000010000 */
[--C-:B------:R-:W-:Y:S02]  /*4ef0*/  IMAD.MOV.U32 R39, RZ, RZ, R71.reuse ;  /* 0x000000ffff277224 */ /* 0x100fe400078e0047 */
[--C-:B--2---:R-:W-:Y:S02]  /*4f00*/  IMAD.MOV.U32 R31, RZ, RZ, R71.reuse ;  /* 0x000000ffff1f7224 */ /* 0x104fe400078e0047 */
[----:B------:R-:W-:-:S02]  /*4f10*/  IMAD.MOV.U32 R30, RZ, RZ, R71 ;  /* 0x000000ffff1e7224 */ /* 0x000fc400078e0047 */
[----:B------:R-:W2:Y:S01]  /*4f20*/  MUFU.EX2 R66, R86 ;  /* 0x0000005600427308 */ /* 0x000ea20000000800 */
[----:B-1----:R-:W-:Y:S01]  /*4f30*/  FADD.FTZ R5, R63, R6 ;  /* 0x000000063f057221 */ /* 0x002fe20000010000 */
[--C-:B------:R-:W-:Y:S02]  /*4f40*/  IMAD.MOV.U32 R29, RZ, RZ, R71.reuse ;  /* 0x000000ffff1d7224 */ /* 0x100fe400078e0047 */
[----:B------:R-:W-:-:S04]  /*4f50*/  IMAD.MOV.U32 R28, RZ, RZ, R71 ;  /* 0x000000ffff1c7224 */ /* 0x000fc800078e0047 */
[----:B------:R-:W1:Y:S01]  /*4f60*/  MUFU.EX2 R53, R53 ;  /* 0x0000003500357308 */ /* 0x000e620000000800 */
[----:B---3--:R-:W-:-:S07]  /*4f70*/  FADD.FTZ R4, R40, R21 ;  /* 0x0000001528047221 */ /* 0x008fce0000010000 */
[----:B------:R-:W3:Y:S01]  /*4f80*/  MUFU.EX2 R62, R62 ;  /* 0x0000003e003e7308 */ /* 0x000ee20000000800 */
[C---:B--2---:R-:W-:Y:S01]  /*4f90*/  FADD.FTZ R5, R66.reuse, R5 ;  /* 0x0000000542057221 */ /* 0x044fe20000010000 */
[----:B------:R-:W-:Y:S01]  /*4fa0*/  F2FP.BF16.F32.PACK_AB R7, R66, R63 ;  /* 0x0000003f4207723e */ /* 0x000fe200000010ff */
[--C-:B------:R-:W-:Y:S02]  /*4fb0*/  IMAD.MOV.U32 R66, RZ, RZ, R71.reuse ;  /* 0x000000ffff427224 */ /* 0x100fe400078e0047 */
[----:B------:R-:W-:-:S03]  /*4fc0*/  IMAD.MOV.U32 R63, RZ, RZ, R71 ;  /* 0x000000ffff3f7224 */ /* 0x000fc600078e0047 */
[----:B------:R-:W2:Y:S01]  /*4fd0*/  MUFU.EX2 R41, R41 ;  /* 0x0000002900297308 */ /* 0x000ea20000000800 */
[----:B-1----:R-:W-:-:S07]  /*4fe0*/  FADD.FTZ R4, R53, R4 ;  /* 0x0000000435047221 */ /* 0x002fce0000010000 */
[----:B------:R-:W1:Y:S01]  /*4ff0*/  MUFU.EX2 R55, R55 ;  /* 0x0000003700377308 */ /* 0x000e620000000800 */
[----:B---3--:R-:W-:Y:S01]  /*5000*/  FADD.FTZ R8, R62, R5 ;  /* 0x000000053e087221 */ /* 0x008fe20000010000 */
[----:B------:R-:W-:Y:S01]  /*5010*/  F2FP.BF16.F32.PACK_AB R5, R35, R34 ;  /* 0x000000222305723e */ /* 0x000fe200000010ff */
[--C-:B------:R-:W-:Y:S02]  /*5020*/  IMAD.MOV.U32 R35, RZ, RZ, R71.reuse ;  /* 0x000000ffff237224 */ /* 0x100fe400078e0047 */
[----:B------:R-:W-:-:S03]  /*5030*/  IMAD.MOV.U32 R34, RZ, RZ, R71 ;  /* 0x000000ffff227224 */ /* 0x000fc600078e0047 */
[----:B------:R-:W3:Y:S01]  /*5040*/  MUFU.EX2 R56, R56 ;  /* 0x0000003800387308 */ /* 0x000ee20000000800 */
[----:B--2---:R-:W-:Y:S01]  /*5050*/  FADD.FTZ R3, R41, R4 ;  /* 0x0000000429037221 */ /* 0x004fe20000010000 */
[----:B------:R-:W-:Y:S01]  /*5060*/  F2FP.BF16.F32.PACK_AB R4, R53, R40 ;  /* 0x000000283504723e */ /* 0x000fe200000010ff */
[--C-:B------:R-:W-:Y:S02]  /*5070*/  IMAD.MOV.U32 R53, RZ, RZ, R71.reuse ;  /* 0x000000ffff357224 */ /* 0x100fe400078e0047 */
[----:B------:R-:W-:-:S03]  /*5080*/  IMAD.MOV.U32 R40, RZ, RZ, R71 ;  /* 0x000000ffff287224 */ /* 0x000fc600078e0047 */
[----:B------:R-:W2:Y:S01]  /*5090*/  MUFU.EX2 R51, R51 ;  /* 0x0000003300337308 */ /* 0x000ea20000000800 */
[C---:B-1----:R-:W-:Y:S01]  /*50a0*/  FADD.FTZ R8, R55.reuse, R8 ;  /* 0x0000000837087221 */ /* 0x042fe20000010000 */
[----:B0-----:R-:W-:Y:S01]  /*50b0*/  F2FP.BF16.F32.PACK_AB R13, R55, R62 ;  /* 0x0000003e370d723e */ /* 0x001fe200000010ff */
[--C-:B------:R-:W-:Y:S02]  /*50c0*/  IMAD.MOV.U32 R62, RZ, RZ, R71.reuse ;  /* 0x000000ffff3e7224 */ /* 0x100fe400078e0047 */
[----:B------:R-:W-:-:S03]  /*50d0*/  IMAD.MOV.U32 R55, RZ, RZ, R71 ;  /* 0x000000ffff377224 */ /* 0x000fc600078e0047 */
[----:B------:R-:W0:Y:S01]  /*50e0*/  MUFU.EX2 R44, R44 ;  /* 0x0000002c002c7308 */ /* 0x000e220000000800 */
[----:B---3--:R-:W-:-:S07]  /*50f0*/  FADD.FTZ R3, R56, R3 ;  /* 0x0000000338037221 */ /* 0x008fce0000010000 */
        /* <DEDUP_REMOVED lines=15> */
[----:B------:R0:W3:Y:S01]  /*51f0*/  MUFU.EX2 R25, R38 ;  /* 0x0000002600197308 */ /* 0x0000e20000000800 */
[----:B-1----:R-:W-:Y:S01]  /*5200*/  FADD.FTZ R3, R33, R6 ;  /* 0x0000000621037221 */ /* 0x002fe20000010000 */
[----:B------:R-:W-:Y:S01]  /*5210*/  F2FP.BF16.F32.PACK_AB R6, R56, R41 ;  /* 0x000000293806723e */ /* 0x000fe200000010ff */
[--C-:B------:R-:W-:Y:S02]  /*5220*/  IMAD.MOV.U32 R56, RZ, RZ, R71.reuse ;  /* 0x000000ffff387224 */ /* 0x100fe400078e0047 */
[----:B------:R-:W-:Y:S02]  /*5230*/  IMAD.MOV.U32 R41, RZ, RZ, R71 ;  /* 0x000000ffff297224 */ /* 0x000fe400078e0047 */
[----:B------:R1:W-:Y:S01]  /*5240*/  STSM.16.M88.4 [R2+0x2d300], R4 ;  /* 0x02d3000402007844 */ /* 0x0003e20000000200 */
[----:B------:R-:W4:Y:S01]  /*5250*/  MUFU.EX2 R36, R36 ;  /* 0x0000002400247308 */ /* 0x000f220000000800 */
[C---:B--2---:R-:W-:Y:S01]  /*5260*/  F2FP.BF16.F32.PACK_AB R14, R60.reuse, R33 ;  /* 0x000000213c0e723e */ /* 0x044fe200000010ff */
[----:B------:R-:W-:Y:S01]  /*5270*/  FADD.FTZ R3, R60, R3 ;  /* 0x000000033c037221 */ /* 0x000fe20000010000 */
[----:B------:R-:W-:-:S02]  /*5280*/  IMAD.MOV.U32 R60, RZ, RZ, R71 ;  /* 0x000000ffff3c7224 */ /* 0x000fc400078e0047 */
[--C-:B0-----:R-:W-:Y:S01]  /*5290*/  IMAD.MOV.U32 R38, RZ, RZ, R71.reuse ;  /* 0x000000ffff267224 */ /* 0x101fe200078e0047 */
[----:B------:R-:W-:Y:S01]  /*52a0*/  STSM.16.M88.4 [R2+0x2eb00], R12 ;  /* 0x02eb000c02007844 */ /* 0x000fe20000000200 */
[--C-:B------:R-:W-:Y:S01]  /*52b0*/  IMAD.MOV.U32 R33, RZ, RZ, R71.reuse ;  /* 0x000000ffff217224 */ /* 0x100fe200078e0047 */
[----:B------:R-:W-:Y:S01]  /*52c0*/  MUFU.EX2 R32, R32 ;  /* 0x0000002000207308 */ /* 0x000fe20000000800 */
[C---:B---3--:R-:W-:Y:S01]  /*52d0*/  FADD.FTZ R10, R25.reuse, R10 ;  /* 0x0000000a190a7221 */ /* 0x048fe20000010000 */
[----:B------:R-:W-:Y:S01]  /*52e0*/  F2FP.BF16.F32.PACK_AB R25, R25, R54 ;  /* 0x000000361919723e */ /* 0x000fe200000010ff */
[----:B------:R-:W-:-:S05]  /*52f0*/  IMAD.MOV.U32 R54, RZ, RZ, R71 ;  /* 0x000000ffff367224 */ /* 0x000fca00078e0047 */
[----:B------:R-:W0:Y:S01]  /*5300*/  MUFU.EX2 R37, R37 ;  /* 0x0000002500257308 */ /* 0x000e220000000800 */
[----:B----4-:R-:W-:Y:S01]  /*5310*/  F2FP.BF16.F32.PACK_AB R24, R69, R36 ;  /* 0x000000244518723e */ /* 0x010fe200000010ff */
[----:B------:R-:W-:Y:S01]  /*5320*/  FADD.FTZ R8, R36, R3 ;  /* 0x0000000324087221 */ /* 0x000fe20000010000 */
[----:B------:R-:W-:-:S03]  /*5330*/  IMAD.MOV.U32 R36, RZ, RZ, R71 ;  /* 0x000000ffff247224 */ /* 0x000fc600078e0047 */
[----:B------:R-:W-:Y:S01]  /*5340*/  FADD.FTZ R3, R69, R8 ;  /* 0x0000000845037221 */ /* 0x000fe20000010000 */
[----:B------:R-:W-:Y:S01]  /*5350*/  IMAD.MOV.U32 R69, RZ, RZ, R71 ;  /* 0x000000ffff457224 */ /* 0x000fe200078e0047 */
[----:B------:R-:W-:Y:S08]  /*5360*/  MUFU.EX2 R47, R47 ;  /* 0x0000002f002f7308 */ /* 0x000ff00000000800 */
[----:B------:R-:W2:Y:S01]  /*5370*/  MUFU.EX2 R46, R46 ;  /* 0x0000002e002e7308 */ /* 0x000ea20000000800 */
[----:B0-----:R-:W-:Y:S01]  /*5380*/  F2FP.BF16.F32.PACK_AB R26, R37, R32 ;  /* 0x00000020251a723e */ /* 0x001fe200000010ff */
[----:B------:R-:W-:-:S04]  /*5390*/  FADD.FTZ R32, R32, R3 ;  /* 0x0000000320207221 */ /* 0x000fc80000010000 */
[----:B-1----:R-:W-:Y:S01]  /*53a0*/  FADD.FTZ R7, R37, R32 ;  /* 0x0000002025077221 */ /* 0x002fe20000010000 */
[--C-:B------:R-:W-:Y:S02]  /*53b0*/  IMAD.MOV.U32 R37, RZ, RZ, R71.reuse ;  /* 0x000000ffff257224 */ /* 0x100fe400078e0047 */
[----:B------:R-:W-:Y:S01]  /*53c0*/  IMAD.MOV.U32 R32, RZ, RZ, R71 ;  /* 0x000000ffff207224 */ /* 0x000fe200078e0047 */
[----:B--2---:R-:W-:Y:S01]  /*53d0*/  F2FP.BF16.F32.PACK_AB R27, R46, R47 ;  /* 0x0000002f2e1b723e */ /* 0x004fe200000010ff */
[----:B------:R-:W-:-:S04]  /*53e0*/  FADD.FTZ R47, R47, R10 ;  /* 0x0000000a2f2f7221 */ /* 0x000fc80000010000 */
[----:B------:R0:W-:Y:S01]  /*53f0*/  STSM.16.M88.4 [R2+0x30300], R24 ;  /* 0x0303001802007844 */ /* 0x0001e20000000200 */
[----:B------:R-:W-:Y:S01]  /*5400*/  FADD.FTZ R5, R46, R47 ;  /* 0x0000002f2e057221 */ /* 0x000fe20000010000 */
[--C-:B------:R-:W-:Y:S01]  /*5410*/  IMAD.MOV.U32 R47, RZ, RZ, R71.reuse ;  /* 0x000000ffff2f7224 */ /* 0x100fe200078e0047 */
[----:B------:R1:W-:Y:S06]  /*5420*/  MEMBAR.ALL.CTA ;  /* 0x0000000000007992 */ /* 0x0003ec0000008000 */
[----:B-1----:R-:W1:Y:S01]  /*5430*/  FENCE.VIEW.ASYNC.S ;  /* 0x00000000000073c6 */ /* 0x002e620000000000 */
[----:B------:R-:W-:-:S02]  /*5440*/  IMAD.MOV.U32 R46, RZ, RZ, R71 ;  /* 0x000000ffff2e7224 */ /* 0x000fc400078e0047 */
[--C-:B0-----:R-:W-:Y:S02]  /*5450*/  IMAD.MOV.U32 R27, RZ, RZ, R71.reuse ;  /* 0x000000ffff1b7224 */ /* 0x101fe400078e0047 */
[--C-:B------:R-:W-:Y:S02]  /*5460*/  IMAD.MOV.U32 R26, RZ, RZ, R71.reuse ;  /* 0x000000ffff1a7224 */ /* 0x100fe400078e0047 */
[--C-:B------:R-:W-:Y:S02]  /*5470*/  IMAD.MOV.U32 R25, RZ, RZ, R71.reuse ;  /* 0x000000ffff197224 */ /* 0x100fe400078e0047 */
[----:B------:R-:W-:Y:S01]  /*5480*/  IMAD.MOV.U32 R24, RZ, RZ, R71 ;  /* 0x000000ffff187224 */ /* 0x000fe200078e0047 */
[----:B-1----:R-:W-:Y:S01]  /*5490*/  NOP ;  /* 0x0000000000007918 */ /* 0x002fe20000000000 */
[----:B------:R-:W-:Y:S05]  /*54a0*/  @!P2 BRA `(.L_x_9531) ;  /* 0x000000380040a947 */ /* 0x000fea0003800000 */
[----:B------:R-:W-:Y:S01]  /*54b0*/  IMAD.MOV.U32 R3, RZ, RZ, R9 ;  /* 0x000000ffff037224 */ /* 0x000fe200078e0009 */
[----:B------:R-:W-:Y:S01]  /*54c0*/  CS2R R70, SRZ ;  /* 0x0000000000467805 */ /* 0x000fe2000001ff00 */
[----:B------:R-:W-:Y:S01]  /*54d0*/  IMAD.MOV.U32 R4, RZ, RZ, R0 ;  /* 0x000000ffff047224 */ /* 0x000fe200078e0000 */
        /* <DEDUP_REMOVED lines=23> */
[----:B------:R-:W-:Y:S01]  /*5650*/  UMOV UR7, UR39 ;  /* 0x0000002700077c82 */ /* 0x000fe20008000000 */
[----:B------:R-:W-:-:S05]  /*5660*/  UMOV UR6, UR36 ;  /* 0x0000002400067c82 */ /* 0x000fca0008000000 */
.L_x_9540:
[----:B------:R-:W-:Y:S01]  /*5670*/  R2UR UR4, R16 ;  /* 0x00000000100472ca */ /* 0x000fe200000e0000 */
[----:B------:R-:W-:-:S04]  /*5680*/  UIADD3 UR36, UR6, 0x1, URZ ;  /* 0x0000000106247890 */ /* 0x000fc8000fffe03f */
[----:B------:R-:W-:-:S04]  /*5690*/  UISETP.NE.AND UP0, UPT, UR36, 0x2, UPT ;  /* 0x000000022400788c */ /* 0x000fc8000bf05270 */
[----:B------:R-:W-:Y:S02]  /*56a0*/  USEL UR39, URZ, 0x1, UP0 ;  /* 0x000000013f277887 */ /* 0x000fe40008000000 */
[----:B------:R-:W-:Y:S02]  /*56b0*/  USEL UR36, UR36, URZ, UP0 ;  /* 0x0000003f24247287 */ /* 0x000fe40008000000 */
[----:B------:R-:W-:Y:S01]  /*56c0*/  ISETP.NE.AND P3, PT, RZ, UR4, PT ;  /* 0x00000004ff007c0c */ /* 0x000fe2000bf65270 */
[----:B------:R-:W-:-:S12]  /*56d0*/  ULOP3.LUT UR39, UR7, UR39, URZ, 0x3c, !UPT ;  /* 0x0000002707277292 */ /* 0x000fd8000f8e3c3f */
[----:B----4-:R-:W-:Y:S05]  /*56e0*/  @P3 BRA `(.L_x_9532) ;  /* 0x00000000002c3947 */ /* 0x010fea0003800000 */
[----:B------:R-:W-:Y:S05]  /*56f0*/  @!P0 BRA `(.L_x_9533) ;  /* 0x0000000000048947 */ /* 0x000fea0003800000 */
[----:B------:R-:W-:Y:S01]  /*5700*/  BPT.TRAP 0x1 ;  /* 0x000000040000795c */ /* 0x000fe20000300000 */
.L_x_9533:
[----:B------:R-:W-:Y:S01]  /*5710*/  ULEA UR4, UR36, UR37, 0x3 ;  /* 0x0000002524047291 */ /* 0x000fe2000f8e183f */
[----:B------:R-:W-:-:S05]  /*5720*/  IMAD.U32 R0, RZ, RZ, UR39 ;  /* 0x00000027ff007e24 */ /* 0x000fca000f8e00ff */
[----:B------:R-:W-:-:S04]  /*5730*/  SHF.L.U32 R0, R0, 0x1f, RZ ;  /* 0x0000001f00007819 */ /* 0x000fc800000006ff */
[----:B------:R0:W1:Y:S01]  /*5740*/  SYNCS.PHASECHK.TRANS64.TRYWAIT P2, [UR4+0x31c30], R0 ;  /* 0x031c3000ff0075a7 */ /* 0x0000620008040144 */
[----:B------:R-:W-:Y:S05]  /*5750*/  @!P0 BRA `(.L_x_9534) ;  /* 0x0000000000048947 */ /* 0x000fea0003800000 */
[----:B------:R-:W-:Y:S01]  /*5760*/  BPT.TRAP 0x1 ;  /* 0x000000040000795c */ /* 0x000fe20000300000 */
.L_x_9534:
[----:B-1----:R-:W-:Y:S05]  /*5770*/  @P2 BRA `(.L_x_9532) ;  /* 0x0000000000082947 */ /* 0x002fea0003800000 */
[----:B------:R-:W1:Y:S02]  /*5780*/  SYNCS.PHASECHK.TRANS64.TRYWAIT P2, [UR4+0x31c30], R0 ;  /* 0x031c3000ff0075a7 */ /* 0x000e640008040144 */
[----:B-1----:R-:W-:Y:S05]  /*5790*/  @!P2 BRA `(.L_x_9535) ;  /* 0x000000d40064a947 */ /* 0x002fea0003800000 */
.L_x_9532:
[----:B------:R-:W2:Y:S01]  /*57a0*/  S2R R6, SR_TID.X ;  /* 0x0000000000067919 */ /* 0x000ea20000002100 */
[----:B------:R-:W-:Y:S01]  /*57b0*/  UIMAD UR4, UR36, 0x6c0, UR5 ;  /* 0x000006c0240478a4 */ /* 0x000fe2000f8e0205 */
[----:B------:R-:W-:Y:S01]  /*57c0*/  UMOV UR31, 0x80000020 ;  /* 0x80000020001f7882 */ /* 0x000fe20000000000 */
[----:B------:R-:W-:Y:S02]  /*57d0*/  UMOV UR32, UR28 ;  /* 0x0000001c00207c82 */ /* 0x000fe40008000000 */
[----:B------:R-:W-:Y:S01]  /*57e0*/  UIADD3 UR34, UR4, 0x40, URZ ;  /* 0x0000004004227890 */ /* 0x000fe2000fffe03f */
[----:B------:R-:W-:Y:S02]  /*57f0*/  UMOV UR33, UR29 ;  /* 0x0000001d00217c82 */ /* 0x000fe40008000000 */
[----:B------:R-:W-:Y:S01]  /*5800*/  UMOV UR30, UR4 ;  /* 0x00000004001e7c82 */ /* 0x000fe20008000000 */
[----:B------:R-:W-:Y:S01]  /*5810*/  UMOV UR35, 0x80000020 ;  /* 0x8000002000237882 */ /* 0x000fe20000000000 */
[----:B------:R-:W-:Y:S01]  /*5820*/  UIADD3 UR42, UR4, 0x80, URZ ;  /* 0x00000080042a7890 */ /* 0x000fe2000fffe03f */
[----:B------:R-:W-:Y:S01]  /*5830*/  UMOV UR40, UR28 ;  /* 0x0000001c00287c82 */ /* 0x000fe20008000000 */
        /* <DEDUP_REMOVED lines=21> */
[----:B------:R-:W-:Y:S01]  /*5990*/  UMOV UR11, 0x80000020 ;  /* 0x80000020000b7882 */ /* 0x000fe20000000000 */
[----:B------:R-:W-:Y:S01]  /*59a0*/  UIADD3 UR14, UR4, 0x202, URZ ;  /* 0x00000202040e7890 */ /* 0x000fe2000fffe03f */
[----:B------:R-:W-:-:S02]  /*59b0*/  UMOV UR15, 0x80000020 ;  /* 0x80000020000f7882 */ /* 0x000fc40000000000 */
[----:B------:R0:W-:Y:S01]  /*59c0*/  BAR.SYNC.DEFER_BLOCKING R0, 0x100 ;  /* 0x000400000000751d */ /* 0x0001e20000010000 */
[----:B------:R-:W-:Y:S02]  /*59d0*/  UIADD3 UR18, UR4, 0x242, URZ ;  /* 0x0000024204127890 */ /* 0x000fe4000fffe03f */
[----:B------:R-:W-:Y:S02]  /*59e0*/  UIADD3 UR22, UR4, 0x480, URZ ;  /* 0x0000048004167890 */ /* 0x000fe4000fffe03f */
[----:B------:R-:W-:Y:S01]  /*59f0*/  UIADD3 UR26, UR4, 0x482, URZ ;  /* 0x00000482041a7890 */ /* 0x000fe2000fffe03f */
[----:B------:R-:W-:Y:S01]  /*5a00*/  UMOV UR19, 0x80000020 ;  /* 0x8000002000137882 */ /* 0x000fe20000000000 */
[----:B------:R-:W-:Y:S01]  /*5a10*/  UMOV UR23, 0x80000020 ;  /* 0x8000002000177882 */ /* 0x000fe20000000000 */
[----:B------:R-:W-:Y:S01]  /*5a20*/  UMOV UR27, 0x80000020 ;  /* 0x80000020001b7882 */ /* 0x000fe20000000000 */
        /* <DEDUP_REMOVED lines=316> */
.L_x_9537:
[----:B------:R-:W-:Y:S01]  /*6df0*/  ULEA UR4, UR6, UR37, 0x3 ;  /* 0x0000002506047291 */ /* 0x000fe2000f8e183f */
[----:B------:R-:W-:-:S05]  /*6e00*/  IMAD.U32 R0, RZ, RZ, UR7 ;  /* 0x00000007ff007e24 */ /* 0x000fca000f8e00ff */
[----:B------:R-:W-:-:S04]  /*6e10*/  SHF.L.U32 R0, R0, 0x1f, RZ ;  /* 0x0000001f00007819 */ /* 0x000fc800000006ff */
[----:B------:R0:W1:Y:S01]  /*6e20*/  SYNCS.PHASECHK.TRANS64.TRYWAIT P2, [UR4+0x31c50], R0 ;  /* 0x031c5000ff0075a7 */ /* 0x0000620008040144 */
[----:B------:R-:W-:Y:S05]  /*6e30*/  @!P0 BRA `(.L_x_9538) ;  /* 0x0000000000048947 */ /* 0x000fea0003800000 */
[----:B------:R-:W-:Y:S01]  /*6e40*/  BPT.TRAP 0x1 ;  /* 0x000000040000795c */ /* 0x000fe20000300000 */
.L_x_9538:
[----:B-1----:R-:W-:Y:S05]  /*6e50*/  @P2 BRA `(.L_x_9536) ;  /* 0x0000000000082947 */ /* 0x002fea0003800000 */
[----:B------:R-:W1:Y:S02]  /*6e60*/  SYNCS.PHASECHK.TRANS64.TRYWAIT P2, [UR4+0x31c50], R0 ;  /* 0x031c5000ff0075a7 */ /* 0x000e640008040144 */
[----:B-1----:R-:W-:Y:S05]  /*6e70*/  @!P2 BRA `(.L_x_9539) ;  /* 0x000000bc00c4a947 */ /* 0x002fea0003800000 */
.L_x_9536:
[----:B------:R-:W-:Y:S01]  /*6e80*/  UIADD3 UR4, UR37, 0x200, URZ ;  /* 0x0000020025047890 */ /* 0x000fe2000fffe03f */
[----:B------:R-:W-:Y:S01]  /*6e90*/  WARPGROUP.ARRIVE ;  /* 0x00000000000079c5 */ /* 0x000fe20000000000 */
[----:B------:R-:W-:Y:S01]  /*6ea0*/  UMOV UR33, 0xc0000010 ;  /* 0xc000001000217882 */ /* 0x000fe20000000000 */
[----:B------:R-:W-:Y:S01]  /*6eb0*/  UMOV UR35, 0x80000020 ;  /* 0x8000002000237882 */ /* 0x000fe20000000000 */
[----:B------:R-:W-:Y:S01]  /*6ec0*/  USHF.R.U32.HI UR4, URZ, 0x4, UR4 ;  /* 0x000000043f047899 */ /* 0x000fe20008011604 */
[----:B01----:R-:W-:Y:S01]  /*6ed0*/  FMNMX.FTZ R0, R136, R4, !PT ;  /* 0x0000000488007209 */ /* 0x003fe20007810000 */
[----:B------:R-:W-:Y:S01]  /*6ee0*/  ULDC UR10, c[0x0][0x988] ;  /* 0x00026200000a7ab9 */ /* 0x000fe20000000800 */
[----:B------:R-:W0:Y:S01]  /*6ef0*/  S2R R13, SR_TID.X ;  /* 0x00000000000d7919 */ /* 0x000e220000002100 */
[----:B------:R-:W-:Y:S01]  /*6f00*/  ULOP3.LUT UR4, UR4, 0x3fff, URZ, 0xc0, !UPT ;  /* 0x00003fff04047892 */ /* 0x000fe2000f8ec03f */
[----:B------:R-:W-:Y:S01]  /*6f10*/  FMNMX.FTZ R0, R137, R0, !PT ;  /* 0x0000000089007209 */ /* 0x000fe20007810000 */
[----:B------:R-:W-:-:S02]  /*6f20*/  UISETP.GT.AND UP0, UPT, UR38, UR61, UPT ;  /* 0x0000003d2600728c */ /* 0x000fc4000bf04270 */
[----:B------:R-:W-:Y:S01]  /*6f30*/  ULOP3.LUT UR7, UR4, 0x2400000, URZ, 0xfc, !UPT ;  /* 0x0240000004077892 */ /* 0x000fe2000f8efc3f */
[----:B------:R-:W-:Y:S01]  /*6f40*/  FMNMX.FTZ R0, R140, R0, !PT ;  /* 0x000000008c007209 */ /* 0x000fe20007810000 */
[----:B------:R-:W-:Y:S02]  /*6f50*/  ULOP3.LUT UR4, UR60, 0x10000, URZ, 0xfc, !UPT ;  /* 0x000100003c047892 */ /* 0x000fe4000f8efc3f */
[----:B------:R-:W-:Y:S01]  /*6f60*/  UIMAD UR7, UR6, 0x6c0, UR7 ;  /* 0x000006c0060778a4 */ /* 0x000fe2000f8e0207 */
[----:B------:R-:W-:-:S04]  /*6f70*/  FMNMX.FTZ R0, R141, R0, !PT ;  /* 0x000000008d007209 */ /* 0x000fc80007810000 */
[----:B------:R-:W-:Y:S01]  /*6f80*/  UMOV UR32, UR4 ;  /* 0x0000000400207c82 */ /* 0x000fe20008000000 */
[----:B------:R-:W-:Y:S01]  /*6f90*/  FMNMX.FTZ R0, R128, R0, !PT ;  /* 0x0000000080007209 */ /* 0x000fe20007810000 */
[----:B------:R-:W-:Y:S02]  /*6fa0*/  UMOV UR34, UR7 ;  /* 0x0000000700227c82 */ /* 0x000fe40008000000 */
[----:B------:R-:W-:Y:S01]  /*6fb0*/  HGMMA.64x96x16.F32.BF16 R24, gdesc[UR32].tnspB, R24, gsb0 ;  /* 0x41600000201879f0 */ /* 0x000fe20008001818 */
[----:B------:R-:W-:Y:S01]  /*6fc0*/  UIADD3 UR32, UR4, 0x180, URZ ;  /* 0x0000018004207890 */ /* 0x000fe2000fffe03f */
[----:B------:R-:W-:Y:S01]  /*6fd0*/  FMNMX.FTZ R0, R129, R0, !PT ;  /* 0x0000000081007209 */ /* 0x000fe20007810000 */
[----:B------:R-:W-:Y:S01]  /*6fe0*/  UIADD3 UR34, UR7, 0x40, URZ ;  /* 0x0000004007227890 */ /* 0x000fe2000fffe03f */
[----:B------:R-:W-:Y:S01]  /*6ff0*/  UMOV UR33, 0xc0000010 ;  /* 0xc000001000217882 */ /* 0x000fe20000000000 */
[----:B------:R-:W-:Y:S01]  /*7000*/  UMOV UR35, 0x80000020 ;  /* 0x8000002000237882 */ /* 0x000fe20000000000 */
[----:B------:R-:W-:-:S04]  /*7010*/  FMNMX.FTZ R0, R132, R0, !PT ;  /* 0x0000000084007209 */ /* 0x000fc80007810000 */
[----:B------:R-:W-:Y:S02]  /*7020*/  FMNMX.FTZ R0, R133, R0, !PT ;  /* 0x0000000085007209 */ /* 0x000fe40007810000 */
[----:B0-----:R-:W-:Y:S02]  /*7030*/  SHF.R.U32.HI R12, RZ, 0x7, R13 ;  /* 0x00000007ff0c7819 */ /* 0x001fe4000001160d */
[----:B------:R-:W-:Y:S02]  /*7040*/  FMNMX.FTZ R0, R120, R0, !PT ;  /* 0x0000000078007209 */ /* 0x000fe40007810000 */
[----:B------:R-:W-:Y:S02]  /*7050*/  ISETP.GE.U32.AND P2, PT, R13, 0x180, PT ;  /* 0x000001800d00780c */ /* 0x000fe40003f46070 */
        /* <DEDUP_REMOVED lines=35> */
[----:B0-----:R-:W-:-:S05]  /*7290*/  FMNMX.FTZ R0, R0, R6, !PT ;  /* 0x0000000600007209 */ /* 0x001fca0007810000 */
[----:B------:R-:W0:Y:S02]  /*72a0*/  SHFL.BFLY PT, R6, R0, 0x1, 0x1f ;  /* 0x0c201f0000067f89 */ /* 0x000e2400000e0000 */
[----:B0-----:R-:W-:-:S05]  /*72b0*/  FMNMX.FTZ R0, R0, R6, !PT ;  /* 0x0000000600007209 */ /* 0x001fca0007810000 */
[C---:B------:R-:W-:Y:S01]  /*72c0*/  FADD.FTZ R4, -R0.reuse, R4 ;  /* 0x0000000400047221 */ /* 0x040fe20000010100 */
[----:B------:R-:W-:-:S03]  /*72d0*/  FMUL.FTZ R6, R0, UR10 ;  /* 0x0000000a00067c20 */ /* 0x000fc60008410000 */
        /* <DEDUP_REMOVED lines=18> */
[----:B------:R-:W-:Y:S01]  /*7400*/  FFMA.FTZ R117, R117, UR10, -R6 ;  /* 0x0000000a75757c23 */ /* 0x000fe20008010806 */
[----:B------:R-:W-:-:S02]  /*7410*/  WARPGROUP.DEPBAR.LE gsb0, 0x0 ;  /* 0x00008000000079c5 */ /* 0x000fc40000010000 */
[----:B------:R-:W-:Y:S01]  /*7420*/  WARPGROUP.ARRIVE ;  /* 0x00000000000079c5 */ /* 0x000fe20000000000 */
[--C-:B------:R-:W-:Y:S01]  /*7430*/  FFMA.FTZ R104, R104, UR10, -R6.reuse ;  /* 0x0000000a68687c23 */ /* 0x100fe20008010806 */
[--C-:B------:R-:W-:Y:S01]  /*7440*/  FFMA.FTZ R105, R105, UR10, -R6.reuse ;  /* 0x0000000a69697c23 */ /* 0x100fe20008010806 */
[--C-:B------:R-:W-:Y:S01]  /*7450*/  FFMA.FTZ R108, R108, UR10, -R6.reuse ;  /* 0x0000000a6c6c7c23 */ /* 0x100fe20008010806 */
[--C-:B------:R-:W-:Y:S01]  /*7460*/  FFMA.FTZ R109, R109, UR10, -R6.reuse ;  /* 0x0000000a6d6d7c23 */ /* 0x100fe20008010806 */
[--C-:B------:R-:W-:Y:S01]  /*7470*/  FFMA.FTZ R96, R96, UR10, -R6.reuse ;  /* 0x0000000a60607c23 */ /* 0x100fe20008010806 */
[----:B------:R-:W-:Y:S01]  /*7480*/  HGMMA.64x96x16.F32.BF16 R24, gdesc[UR32].tnspB, R24, gsb0 ;  /* 0x41600000201879f0 */ /* 0x000fe20008001818 */
[----:B------:R-:W-:Y:S01]  /*7490*/  UIADD3 UR32, UR4, 0x480, URZ ;  /* 0x0000048004207890 */ /* 0x000fe2000fffe03f */
[--C-:B------:R-:W-:Y:S01]  /*74a0*/  FFMA.FTZ R97, R97, UR10, -R6.reuse ;  /* 0x0000000a61617c23 */ /* 0x100fe20008010806 */
[----:B------:R-:W-:Y:S01]  /*74b0*/  UIADD3 UR34, UR7, 0xc0, URZ ;  /* 0x000000c007227890 */ /* 0x000fe2000fffe03f */
[--C-:B------:R-:W-:Y:S01]  /*74c0*/  FFMA.FTZ R100, R100, UR10, -R6.reuse ;  /* 0x0000000a64647c23 */ /* 0x100fe20008010806 */
[----:B------:R-:W-:Y:S01]  /*74d0*/  UMOV UR33, 0xc0000010 ;  /* 0xc000001000217882 */ /* 0x000fe20000000000 */
[----:B------:R-:W-:Y:S01]  /*74e0*/  UMOV UR35, 0x80000020 ;  /* 0x8000002000237882 */ /* 0x000fe20000000000 */
        /* <DEDUP_REMOVED lines=13> */
[----:B0-----:R-:W-:Y:S01]  /*75c0*/  FFMA.FTZ R6, R8, R7, R4 ;  /* 0x0000000708067223 */ /* 0x001fe20000010004 */
[----:B------:R-:W-:Y:S01]  /*75d0*/  FMNMX.FTZ R7, R138, R3, !PT ;  /* 0x000000038a077209 */ /* 0x000fe20007810000 */
[----:B------:R-:W0:Y:S03]  /*75e0*/  MUFU.EX2 R137, R137 ;  /* 0x0000008900897308 */ /* 0x000e260000000800 */
[----:B------:R-:W-:-:S04]  /*75f0*/  FMNMX.FTZ R7, R139, R7, !PT ;  /* 0x000000078b077209 */ /* 0x000fc80007810000 */
[----:B------:R-:W-:Y:S01]  /*7600*/  FMNMX.FTZ R7, R142, R7, !PT ;  /* 0x000000078e077209 */ /* 0x000fe20007810000 */
[----:B------:R-:W1:Y:S03]  /*7610*/  MUFU.EX2 R140, R140 ;  /* 0x0000008c008c7308 */ /* 0x000e660000000800 */
[----:B------:R-:W-:-:S04]  /*7620*/  FMNMX.FTZ R7, R143, R7, !PT ;  /* 0x000000078f077209 */ /* 0x000fc80007810000 */
[----:B------:R-:W-:Y:S01]  /*7630*/  FMNMX.FTZ R7, R130, R7, !PT ;  /* 0x0000000782077209 */ /* 0x000fe20007810000 */
[----:B------:R-:W2:Y:S01]  /*7640*/  MUFU.EX2 R141, R141 ;  /* 0x0000008d008d7308 */ /* 0x000ea20000000800 */
[C---:B0-----:R-:W-:Y:S01]  /*7650*/  FADD.FTZ R6, R137.reuse, R6 ;  /* 0x0000000689067221 */ /* 0x041fe20000010000 */
[----:B------:R-:W-:Y:S02]  /*7660*/  F2FP.BF16.F32.PACK_AB R4, R137, R4 ;  /* 0x000000048904723e */ /* 0x000fe400000010ff */
[----:B------:R-:W-:-:S04]  /*7670*/  FMNMX.FTZ R7, R131, R7, !PT ;  /* 0x0000000783077209 */ /* 0x000fc80007810000 */
[----:B------:R-:W-:Y:S01]  /*7680*/  FMNMX.FTZ R7, R134, R7, !PT ;  /* 0x0000000786077209 */ /* 0x000fe20007810000 */
[----:B-1----:R-:W-:Y:S01]  /*7690*/  FADD.FTZ R6, R140, R6 ;  /* 0x000000068c067221 */ /* 0x002fe20000010000 */
[----:B------:R-:W-:Y:S02]  /*76a0*/  MUFU.EX2 R129, R129 ;  /* 0x0000008100817308 */ /* 0x000fe40000000800 */
[----:B------:R-:W-:-:S04]  /*76b0*/  FMNMX.FTZ R7, R135, R7, !PT ;  /* 0x0000000787077209 */ /* 0x000fc80007810000 */
[----:B------:R-:W-:Y:S01]  /*76c0*/  FMNMX.FTZ R7, R122, R7, !PT ;  /* 0x000000077a077209 */ /* 0x000fe20007810000 */
[C---:B--2---:R-:W-:Y:S01]  /*76d0*/  FADD.FTZ R10, R141.reuse, R6 ;  /* 0x000000068d0a7221 */ /* 0x044fe20000010000 */
        /* <DEDUP_REMOVED lines=20> */
[----:B------:R-:W-:-:S03]  /*7820*/  FMNMX.FTZ R7, R98, R7, !PT ;  /* 0x0000000762077209 */ /* 0x000fc60007810000 */
[----:B------:R-:W-:Y:S01]  /*7830*/  MUFU.EX2 R116, R116 ;  /* 0x0000007400747308 */ /* 0x000fe20000000800 */
[----:B------:R-:W-:Y:S01]  /*7840*/  FMNMX.FTZ R7, R99, R7, !PT ;  /* 0x0000000763077209 */ /* 0x000fe20007810000 */
[----:B------:R-:W-:Y:S01]  /*7850*/  HGMMA.64x96x16.F32.BF16 R24, gdesc[UR32].tnspB, R24, gsb0 ;  /* 0x41600000201879f0 */ /* 0x000fe20008001818 */
[----:B------:R-:W-:Y:S02]  /*7860*/  UIADD3 UR32, UR4, 0x600, URZ ;  /* 0x0000060004207890 */ /* 0x000fe4000fffe03f */
[----:B------:R-:W-:Y:S01]  /*7870*/  UIADD3 UR34, UR7, 0x100, URZ ;  /* 0x0000010007227890 */ /* 0x000fe2000fffe03f */
[----:B------:R-:W-:Y:S01]  /*7880*/  FMNMX.FTZ R7, R102, R7, !PT ;  /* 0x0000000766077209 */ /* 0x000fe20007810000 */
[----:B------:R-:W-:Y:S01]  /*7890*/  UMOV UR33, 0xc0000010 ;  /* 0xc000001000217882 */ /* 0x000fe20000000000 */
[----:B------:R-:W-:Y:S01]  /*78a0*/  UMOV UR35, 0x80000020 ;  /* 0x8000002000237882 */ /* 0x000fe20000000000 */
        /* <DEDUP_REMOVED lines=27> */
[----:B------:R-:W-:Y:S01]  /*7a60*/  MUFU.EX2 R92, R92 ;  /* 0x0000005c005c7308 */ /* 0x000fe20000000800 */
[----:B------:R-:W-:Y:S02]  /*7a70*/  WARPGROUP.DEPBAR.LE gsb0, 0x0 ;  /* 0x00008000000079c5 */ /* 0x000fe40000010000 */
[----:B------:R-:W-:-:S05]  /*7a80*/  WARPGROUP.ARRIVE ;  /* 0x00000000000079c5 */ /* 0x000fca0000000000 */
[----:B------:R-:W-:Y:S01]  /*7a90*/  MUFU.EX2 R93, R93 ;  /* 0x0000005d005d7308 */ /* 0x000fe20000000800 */
[----:B------:R-:W-:Y:S01]  /*7aa0*/  HGMMA.64x96x16.F32.BF16 R24, gdesc[UR32].tnspB, R24, gsb0 ;  /* 0x41600000201879f0 */ /* 0x000fe20008001818 */
[----:B------:R-:W-:Y:S02]  /*7ab0*/  UIADD3 UR32, UR4, 0x780, URZ ;  /* 0x0000078004207890 */ /* 0x000fe4000fffe03f */
[----:B------:R-:W-:Y:S01]  /*7ac0*/  UIADD3 UR34, UR7, 0x140, URZ ;  /* 0x0000014007227890 */ /* 0x000fe2000fffe03f */
[----:B0-----:R-:W-:Y:S01]  /*7ad0*/  FMNMX.FTZ R9, R9, R7, !PT ;  /* 0x0000000709097209 */ /* 0x001fe20007810000 */
[----:B------:R-:W-:Y:S01]  /*7ae0*/  UMOV UR33, 0xc0000010 ;  /* 0xc000001000217882 */ /* 0x000fe20000000000 */
[----:B------:R-:W-:Y:S01]  /*7af0*/  UMOV UR35, 0x80000020 ;  /* 0x8000002000237882 */ /* 0x000fe20000000000 */
[----:B------:R-:W-:Y:S02]  /*7b00*/  MUFU.EX2 R80, R80 ;  /* 0x0000005000507308 */ /* 0x000fe40000000800 */
        /* <DEDUP_REMOVED lines=38> */
[----:B------:R-:W-:-:S02]  /*7d70*/  VIADD R7, R12, 0x9 ;  /* 0x000000090c077836 */ /* 0x000fc40000000000 */
[----:B------:R-:W-:Y:S01]  /*7d80*/  FMUL.FTZ R3, R3, UR10 ;  /* 0x0000000a03037c20 */ /* 0x000fe20008410000 */
[----:B------:R-:W-:Y:S02]  /*7d90*/  MUFU.EX2 R138, R138 ;  /* 0x0000008a008a7308 */ /* 0x000fe40000000800 */
[----:B------:R-:W-:Y:S02]  /*7da0*/  SEL R7, R7, 0x9, !P2 ;  /* 0x0000000907077807 */ /* 0x000fe40005000000 */
[----:B------:R-:W-:-:S04]  /*7db0*/  PLOP3.LUT P2, PT, PT, PT, UP0, 0x80, 0x0 ;  /* 0x000000000000781c */ /* 0x000fc80003f4f008 */
[----:B------:R-:W0:Y:S08]  /*7dc0*/  MUFU.EX2 R3, R3 ;  /* 0x0000000300037308 */ /* 0x000e300000000800 */
[----:B------:R-:W1:Y:S08]  /*7dd0*/  MUFU.EX2 R139, R139 ;  /* 0x0000008b008b7308 */ /* 0x000e700000000800 */
[----:B------:R-:W-:Y:S01]  /*7de0*/  MUFU.EX2 R143, R143 ;  /* 0x0000008f008f7308 */ /* 0x000fe20000000800 */
[----:B0-----:R-:W-:-:S07]  /*7df0*/  FFMA.FTZ R11, R3, R5, R138 ;  /* 0x00000005030b7223 */ /* 0x001fce000001008a */
[----:B------:R-:W-:Y:S01]  /*7e00*/  MUFU.EX2 R131, R131 ;  /* 0x0000008300837308 */ /* 0x000fe20000000800 */
[C---:B-1----:R-:W-:Y:S01]  /*7e10*/  FADD.FTZ R11, R139.reuse, R11 ;  /* 0x0000000b8b0b7221 */ /* 0x042fe20000010000 */
[----:B------:R-:W-:-:S06]  /*7e20*/  F2FP.BF16.F32.PACK_AB R5, R139, R138 ;  /* 0x0000008a8b05723e */ /* 0x000fcc00000010ff */
[----:B------:R-:W-:Y:S08]  /*7e30*/  MUFU.EX2 R135, R135 ;  /* 0x0000008700877308 */ /* 0x000ff00000000800 */
[----:B------:R-:W-:Y:S01]  /*7e40*/  MUFU.EX2 R21, R107 ;  /* 0x0000006b00157308 */ /* 0x000fe20000000800 */
[----:B------:R-:W-:Y:S02]  /*7e50*/  WARPGROUP.DEPBAR.LE gsb0, 0x0 ;  /* 0x00008000000079c5 */ /* 0x000fe40000010000 */
[----:B------:R-:W-:-:S05]  /*7e60*/  WARPGROUP.ARRIVE ;  /* 0x00000000000079c5 */ /* 0x000fca0000000000 */
[----:B------:R-:W-:Y:S01]  /*7e70*/  MUFU.EX2 R13, R122 ;  /* 0x0000007a000d7308 */ /* 0x000fe20000000800 */
[----:B------:R-:W-:Y:S01]  /*7e80*/  HGMMA.64x96x16.F32.BF16 R24, gdesc[UR32].tnspB, R24, gsb0 ;  /* 0x41600000201879f0 */ /* 0x000fe20008001818 */
[----:B------:R-:W-:Y:S02]  /*7e90*/  UIADD3 UR32, UR4, 0x900, URZ ;  /* 0x0000090004207890 */ /* 0x000fe4000fffe03f */
[----:B------:R-:W-:Y:S01]  /*7ea0*/  UIADD3 UR34, UR7, 0x180, URZ ;  /* 0x0000018007227890 */ /* 0x000fe2000fffe03f */
[----:B------:R-:W-:Y:S01]  /*7eb0*/  UMOV UR33, 0xc0000010 ;  /* 0xc000001000217882 */ /* 0x000fe20000000000 */
[----:B------:R-:W-:Y:S02]  /*7ec0*/  UMOV UR35, 0x80000020 ;  /* 0x8000002000237882 */ /* 0x000fe40000000000 */
        /* <DEDUP_REMOVED lines=38> */
[----:B------:R-:W-:Y:S01]  /*8130*/  UIADD3 UR34, UR7, 0x200, URZ ;  /* 0x0000020007227890 */ /* 0x000fe2000fffe03f */
[----:B------:R-:W-:Y:S01]  /*8140*/  UMOV UR33, 0xc0000010 ;  /* 0xc000001000217882 */ /* 0x000fe20000000000 */
[----:B------:R-:W-:Y:S02]  /*8150*/  UMOV UR35, 0x80000020 ;  /* 0x8000002000237882 */ /* 0x000fe40000000000 */
[----:B------:R-:W-:Y:S01]  /*8160*/  MUFU.EX2 R76, R76 ;  /* 0x0000004c004c7308 */ /* 0x000fe20000000800 */
[----:B------:R-:W-:Y:S01]  /*8170*/  UIADD3 UR4, UR38, -0x1, URZ ;  /* 0xffffffff26047890 */ /* 0x000fe2000fffe03f */
[----:B------:R-:W-:-:S06]  /*8180*/  UMOV UR7, UR39 ;  /* 0x0000002700077c82 */ /* 0x000fcc0008000000 */
[----:B------:R-:W-:Y:S01]  /*8190*/  MUFU.EX2 R77, R77 ;  /* 0x0000004d004d7308 */ /* 0x000fe20000000800 */
[----:B------:R-:W-:-:S07]  /*81a0*/  UMOV UR38, UR4 ;  /* 0x0000000400267c82 */ /* 0x000fce0008000000 */
[----:B------:R-:W-:Y:S01]  /*81b0*/  MUFU.EX2 R79, R79 ;  /* 0x0000004f004f7308 */ /* 0x000fe20000000800 */
[----:B------:R-:W-:Y:S02]  /*81c0*/  WARPGROUP.DEPBAR.LE gsb0, 0x0 ;  /* 0x00008000000079c5 */ /* 0x000fe40000010000 */
[----:B------:R-:W-:-:S06]  /*81d0*/  WARPGROUP.ARRIVE ;  /* 0x00000000000079c5 */ /* 0x000fcc0000000000 */
[----:B------:R-:W-:Y:S03]  /*81e0*/  HGMMA.64x96x16.F32.BF16 R24, gdesc[UR32].tnspB, R24, gsb0 ;  /* 0x41600000201879f0 */ /* 0x000fe60008001818 */
[----:B------:R-:W-:Y:S02]  /*81f0*/  WARPGROUP.DEPBAR.LE gsb0, 0x0 ;  /* 0x00008000000079c5 */ /* 0x000fe40000010000 */
[----:B------:R0:W-:Y:S06]  /*8200*/  BAR.ARV R7, 0x100 ;  /* 0x000400070000751d */ /* 0x0001ec0000002000 */
[-C--:B------:R-:W-:Y:S01]  /*8210*/  FMUL.FTZ R26, R26, R3.reuse ;  /* 0x000000031a1a7220 */ /* 0x080fe20000410000 */
[----:B------:R-:W-:Y:S01]  /*8220*/  FMUL.FTZ R27, R27, R3 ;  /* 0x000000031b1b7220 */ /* 0x000fe20000410000 */
[----:B0-----:R-:W-:-:S02]  /*8230*/  IMAD.U32 R7, RZ, RZ, UR36 ;  /* 0x00000024ff077e24 */ /* 0x001fc4000f8e00ff */
[-C--:B------:R-:W-:Y:S01]  /*8240*/  FMUL.FTZ R30, R30, R3.reuse ;  /* 0x000000031e1e7220 */ /* 0x080fe20000410000 */
[-C--:B------:R-:W-:Y:S01]  /*8250*/  FMUL.FTZ R31, R31, R3.reuse ;  /* 0x000000031f1f7220 */ /* 0x080fe20000410000 */
[-C--:B------:R-:W-:Y:S01]  /*8260*/  FMUL.FTZ R34, R34, R3.reuse ;  /* 0x0000000322227220 */ /* 0x080fe20000410000 */
[-C--:B------:R-:W-:Y:S01]  /*8270*/  FMUL.FTZ R35, R35, R3.reuse ;  /* 0x0000000323237220 */ /* 0x080fe20000410000 */
[----:B------:R-:W-:Y:S01]  /*8280*/  @!P1 LEA R7, R7, UR37, 0x3 ;  /* 0x0000002507079c11 */ /* 0x000fe2000f8e18ff */
[-C--:B------:R-:W-:Y:S01]  /*8290*/  FMUL.FTZ R38, R38, R3.reuse ;  /* 0x0000000326267220 */ /* 0x080fe20000410000 */
[-C--:B------:R-:W-:Y:S01]  /*82a0*/  FMUL.FTZ R39, R39, R3.reuse ;  /* 0x0000000327277220 */ /* 0x080fe20000410000 */
[-C--:B------:R-:W-:Y:S01]  /*82b0*/  FMUL.FTZ R42, R42, R3.reuse ;  /* 0x000000032a2a7220 */ /* 0x080fe20000410000 */
[-C--:B------:R-:W-:Y:S01]  /*82c0*/  FMUL.FTZ R43, R43, R3.reuse ;  /* 0x000000032b2b7220 */ /* 0x080fe20000410000 */
[----:B------:R-:W-:Y:S02]  /*82d0*/  @!P1 VIADD R12, R7, 0x31c40 ;  /* 0x00031c40070c9836 */ /* 0x000fe40000000000 */
[-C--:B------:R-:W-:Y:S01]  /*82e0*/  FMUL.FTZ R46, R46, R3.reuse ;  /* 0x000000032e2e7220 */ /* 0x080fe20000410000 */
[----:B------:R-:W0:Y:S01]  /*82f0*/  MUFU.EX2 R7, R142 ;  /* 0x0000008e00077308 */ /* 0x000e220000000800 */
[-C--:B------:R-:W-:Y:S01]  /*8300*/  FMUL.FTZ R47, R47, R3.reuse ;  /* 0x000000032f2f7220 */ /* 0x080fe20000410000 */
[-C--:B------:R-:W-:Y:S01]  /*8310*/  FMUL.FTZ R50, R50, R3.reuse ;  /* 0x0000000332327220 */ /* 0x080fe20000410000 */
[----:B------:R-:W-:Y:S01]  /*8320*/  @!P1 PRMT R12, RZ, 0x654, R12 ;  /* 0x00000654ff0c9816 */ /* 0x000fe2000000000c */
        /* <DEDUP_REMOVED lines=10> */
[----:B------:R-:W-:Y:S01]  /*83d0*/  FMUL.FTZ R70, R70, R3 ;  /* 0x0000000346467220 */ /* 0x000fe20000410000 */
[----:B-1----:R-:W-:Y:S01]  /*83e0*/  IMAD.U32 R12, RZ, RZ, UR6 ;  /* 0x00000006ff0c7e24 */ /* 0x002fe2000f8e00ff */
[----:B------:R-:W-:Y:S01]  /*83f0*/  UMOV UR6, UR36 ;  /* 0x0000002400067c82 */ /* 0x000fe20008000000 */
[----:B0-----:R-:W-:Y:S01]  /*8400*/  FADD.FTZ R11, R7, R11 ;  /* 0x0000000b070b7221 */ /* 0x001fe20000010000 */
[----:B------:R-:W-:Y:S01]  /*8410*/  F2FP.BF16.F32.PACK_AB R7, R143, R7 ;  /* 0x000000078f07723e */ /* 0x000fe200000010ff */
[----:B------:R-:W-:Y:S01]  /*8420*/  FMUL.FTZ R71, R71, R3 ;  /* 0x0000000347477220 */ /* 0x000fe20000410000 */
[----:B------:R-:W-:Y:S01]  /*8430*/  @!P1 LEA R12, R12, UR37, 0x3 ;  /* 0x000000250c0c9c11 */ /* 0x000fe2000f8e18ff */
[----:B------:R-:W-:Y:S01]  /*8440*/  FADD.FTZ R11, R143, R11 ;  /* 0x0000000b8f0b7221 */ /* 0x000fe20000010000 */
        /* <DEDUP_REMOVED lines=13> */
[----:B------:R1:W-:Y:S01]  /*8520*/  STSM.16.M88.4 [R2+0x24300], R4 ;  /* 0x0243000402007844 */ /* 0x0003e20000000200 */
[-C--:B------:R-:W-:Y:S01]  /*8530*/  FMUL.FTZ R44, R44, R8.reuse ;  /* 0x000000082c2c7220 */ /* 0x080fe20000410000 */
[-C--:B------:R-:W-:Y:S01]  /*8540*/  FMUL.FTZ R45, R45, R8.reuse ;  /* 0x000000082d2d7220 */ /* 0x080fe20000410000 */
[-C--:B------:R-:W-:Y:S01]  /*8550*/  FMUL.FTZ R48, R48, R8.reuse ;  /* 0x0000000830307220 */ /* 0x080fe20000410000 */
[-C--:B------:R-:W-:Y:S01]  /*8560*/  FMUL.FTZ R49, R49, R8.reuse ;  /* 0x0000000831317220 */ /* 0x080fe20000410000 */
[-C--:B------:R-:W-:Y:S01]  /*8570*/  FMUL.FTZ R52, R52, R8.reuse ;  /* 0x0000000834347220 */ /* 0x080fe20000410000 */
[-C--:B------:R-:W-:Y:S01]  /*8580*/  FMUL.FTZ R53, R53, R8.reuse ;  /* 0x0000000835357220 */ /* 0x080fe20000410000 */
[----:B0-----:R-:W-:Y:S01]  /*8590*/  MUFU.EX2 R12, R120 ;  /* 0x00000078000c7308 */ /* 0x001fe20000000800 */
        /* <DEDUP_REMOVED lines=8> */
[----:B-1----:R-:W0:Y:S01]  /*8620*/  MUFU.EX2 R4, R128 ;  /* 0x0000008000047308 */ /* 0x002e220000000800 */
[----:B------:R-:W-:-:S07]  /*8630*/  IMAD.MOV.U32 R3, RZ, RZ, R9 ;  /* 0x000000ffff037224 */ /* 0x000fce00078e0009 */
[----:B------:R-:W1:Y:S08]  /*8640*/  MUFU.EX2 R5, R130 ;  /* 0x0000008200057308 */ /* 0x000e700000000800 */
[----:B------:R-:W2:Y:S01]  /*8650*/  MUFU.EX2 R6, R132 ;  /* 0x0000008400067308 */ /* 0x000ea20000000800 */
[----:B0-----:R-:W-:Y:S01]  /*8660*/  FADD.FTZ R10, R4, R10 ;  /* 0x0000000a040a7221 */ /* 0x001fe20000010000 */
[----:B------:R-:W-:-:S03]  /*8670*/  F2FP.BF16.F32.PACK_AB R4, R129, R4 ;  /* 0x000000048104723e */ /* 0x000fc600000010ff */
[----:B------:R-:W-:-:S03]  /*8680*/  FADD.FTZ R10, R129, R10 ;  /* 0x0000000a810a7221 */ /* 0x000fc60000010000 */
[----:B------:R-:W0:Y:S01]  /*8690*/  MUFU.EX2 R7, R134 ;  /* 0x0000008600077308 */ /* 0x000e220000000800 */
[----:B-1----:R-:W-:Y:S01]  /*86a0*/  FADD.FTZ R110, R5, R11 ;  /* 0x0000000b056e7221 */ /* 0x002fe20000010000 */
[C---:B------:R-:W-:Y:S01]  /*86b0*/  F2FP.BF16.F32.PACK_AB R5, R131.reuse, R5 ;  /* 0x000000058305723e */ /* 0x040fe200000010ff */
[----:B--2---:R-:W-:Y:S02]  /*86c0*/  FADD.FTZ R11, R6, R10 ;  /* 0x0000000a060b7221 */ /* 0x004fe40000010000 */
[----:B------:R-:W-:Y:S01]  /*86d0*/  FADD.FTZ R10, R131, R110 ;  /* 0x0000006e830a7221 */ /* 0x000fe20000010000 */
[C---:B------:R-:W-:Y:S01]  /*86e0*/  F2FP.BF16.F32.PACK_AB R6, R133.reuse, R6 ;  /* 0x000000068506723e */ /* 0x040fe200000010ff */
[----:B------:R-:W-:Y:S02]  /*86f0*/  FADD.FTZ R11, R133, R11 ;  /* 0x0000000b850b7221 */ /* 0x000fe40000010000 */
[----:B0-----:R-:W-:Y:S02]  /*8700*/  FADD.FTZ R10, R7, R10 ;  /* 0x0000000a070a7221 */ /* 0x001fe40000010000 */
[----:B------:R-:W-:Y:S01]  /*8710*/  FADD.FTZ R11, R12, R11 ;  /* 0x0000000b0c0b7221 */ /* 0x000fe20000010000 */
[C---:B------:R-:W-:Y:S01]  /*8720*/  F2FP.BF16.F32.PACK_AB R7, R135.reuse, R7 ;  /* 0x000000078707723e */ /* 0x040fe200000010ff */
[----:B------:R-:W-:-:S02]  /*8730*/  FADD.FTZ R10, R135, R10 ;  /* 0x0000000a870a7221 */ /* 0x000fc40000010000 */
[C---:B------:R-:W-:Y:S01]  /*8740*/  FADD.FTZ R11, R121.reuse, R11 ;  /* 0x0000000b790b7221 */ /* 0x040fe20000010000 */
[----:B------:R-:W-:Y:S01]  /*8750*/  F2FP.BF16.F32.PACK_AB R12, R121, R12 ;  /* 0x0000000c790c723e */ /* 0x000fe200000010ff */
[----:B------:R0:W-:Y:S01]  /*8760*/  STSM.16.M88.4 [R2+0x25b00], R4 ;  /* 0x025b000402007844 */ /* 0x0001e20000000200 */
[----:B------:R-:W-:Y:S01]  /*8770*/  FADD.FTZ R110, R13, R10 ;  /* 0x0000000a0d6e7221 */ /* 0x000fe20000010000 */
[----:B------:R-:W-:Y:S01]  /*8780*/  FADD.FTZ R10, R14, R11 ;  /* 0x0000000b0e0a7221 */ /* 0x000fe20000010000 */
[C---:B------:R-:W-:Y:S02]  /*8790*/  F2FP.BF16.F32.PACK_AB R13, R123.reuse, R13 ;  /* 0x0000000d7b0d723e */ /* 0x040fe400000010ff */
[----:B------:R-:W-:Y:S01]  /*87a0*/  FADD.FTZ R11, R123, R110 ;  /* 0x0000006e7b0b7221 */ /* 0x000fe20000010000 */
[C---:B------:R-:W-:Y:S01]  /*87b0*/  FADD.FTZ R110, R125.reuse, R10 ;  /* 0x0000000a7d6e7221 */ /* 0x040fe20000010000 */
        /* <DEDUP_REMOVED lines=8> */
[----:B------:R2:W3:Y:S01]  /*8840*/  MUFU.EX2 R91, R94 ;  /* 0x0000005e005b7308 */ /* 0x0004e20000000800 */
[----:B------:R-:W-:Y:S01]  /*8850*/  FADD.FTZ R11, R114, R11 ;  /* 0x0000000b720b7221 */ /* 0x000fe20000010000 */
[C---:B------:R-:W-:Y:S02]  /*8860*/  F2FP.BF16.F32.PACK_AB R113, R20.reuse, R114 ;  /* 0x000000721471723e */ /* 0x040fe400000010ff */
[----:B------:R-:W-:Y:S01]  /*8870*/  F2FP.BF16.F32.PACK_AB R114, R117, R116 ;  /* 0x000000747572723e */ /* 0x000fe200000010ff */
[----:B------:R-:W-:Y:S01]  /*8880*/  FADD.FTZ R11, R20, R11 ;  /* 0x0000000b140b7221 */ /* 0x000fe20000010000 */
[----:B------:R4:W-:Y:S01]  /*8890*/  STSM.16.M88.4 [R2+0x27300], R12 ;  /* 0x0273000c02007844 */ /* 0x0009e20000000200 */
[----:B--2---:R-:W-:-:S02]  /*88a0*/  FADD.FTZ R94, R116, R110 ;  /* 0x0000006e745e7221 */ /* 0x004fc40000010000 */
[----:B------:R-:W-:Y:S01]  /*88b0*/  FADD.FTZ R11, R115, R11 ;  /* 0x0000000b730b7221 */ /* 0x000fe20000010000 */
[----:B------:R-:W-:Y:S01]  /*88c0*/  F2FP.BF16.F32.PACK_AB R115, R119, R115 ;  /* 0x000000737773723e */ /* 0x000fe200000010ff */
[----:B------:R-:W-:-:S04]  /*88d0*/  FADD.FTZ R94, R117, R94 ;  /* 0x0000005e755e7221 */ /* 0x000fc80000010000 */
[----:B------:R4:W-:Y:S01]  /*88e0*/  STSM.16.M88.4 [R2+0x28b00], R112 ;  /* 0x028b007002007844 */ /* 0x0009e20000000200 */
[----:B------:R-:W-:Y:S01]  /*88f0*/  FADD.FTZ R110, R104, R94 ;  /* 0x0000005e686e7221 */ /* 0x000fe20000010000 */
[----:B------:R-:W-:Y:S01]  /*8900*/  FADD.FTZ R94, R119, R11 ;  /* 0x0000000b775e7221 */ /* 0x000fe20000010000 */
[C---:B------:R-:W-:Y:S02]  /*8910*/  F2FP.BF16.F32.PACK_AB R104, R105.reuse, R104 ;  /* 0x000000686968723e */ /* 0x040fe400000010ff */
[----:B------:R-:W-:Y:S01]  /*8920*/  FADD.FTZ R11, R105, R110 ;  /* 0x0000006e690b7221 */ /* 0x000fe20000010000 */
[----:B------:R-:W-:Y:S01]  /*8930*/  FADD.FTZ R94, R106, R94 ;  /* 0x0000005e6a5e7221 */ /* 0x000fe20000010000 */
[C---:B------:R-:W-:Y:S02]  /*8940*/  F2FP.BF16.F32.PACK_AB R105, R21.reuse, R106 ;  /* 0x0000006a1569723e */ /* 0x040fe400000010ff */
[----:B------:R-:W-:Y:S01]  /*8950*/  FADD.FTZ R11, R108, R11 ;  /* 0x0000000b6c0b7221 */ /* 0x000fe20000010000 */
[----:B------:R-:W-:Y:S01]  /*8960*/  FADD.FTZ R94, R21, R94 ;  /* 0x0000005e155e7221 */ /* 0x000fe20000010000 */
[----:B------:R-:W-:-:S02]  /*8970*/  F2FP.BF16.F32.PACK_AB R106, R109, R108 ;  /* 0x0000006c6d6a723e */ /* 0x000fc400000010ff */
[----:B------:R-:W-:Y:S01]  /*8980*/  FADD.FTZ R11, R109, R11 ;  /* 0x0000000b6d0b7221 */ /* 0x000fe20000010000 */
[----:B------:R-:W-:Y:S01]  /*8990*/  FADD.FTZ R94, R107, R94 ;  /* 0x0000005e6b5e7221 */ /* 0x000fe20000010000 */
[C---:B------:R-:W-:Y:S02]  /*89a0*/  F2FP.BF16.F32.PACK_AB R107, R111.reuse, R107 ;  /* 0x0000006b6f6b723e */ /* 0x040fe400000010ff */
[----:B------:R-:W-:Y:S01]  /*89b0*/  FADD.FTZ R110, R96, R11 ;  /* 0x0000000b606e7221 */ /* 0x000fe20000010000 */
[----:B------:R-:W-:Y:S01]  /*89c0*/  FADD.FTZ R11, R111, R94 ;  /* 0x0000005e6f0b7221 */ /* 0x000fe20000010000 */
[C---:B------:R-:W-:Y:S01]  /*89d0*/  F2FP.BF16.F32.PACK_AB R96, R97.reuse, R96 ;  /* 0x000000606160723e */ /* 0x040fe200000010ff */
[----:B------:R4:W-:Y:S01]  /*89e0*/  STSM.16.M88.4 [R2+0x2a300], R104 ;  /* 0x02a3006802007844 */ /* 0x0009e20000000200 */
[----:B------:R-:W-:Y:S01]  /*89f0*/  FADD.FTZ R121, R97, R110 ;  /* 0x0000006e61797221 */ /* 0x000fe20000010000 */
[----:B0-----:R-:W-:Y:S01]  /*8a00*/  FADD.FTZ R4, R98, R11 ;  /* 0x0000000b62047221 */ /* 0x001fe20000010000 */
[C---:B------:R-:W-:Y:S01]  /*8a10*/  F2FP.BF16.F32.PACK_AB R97, R99.reuse, R98 ;  /* 0x000000626361723e */ /* 0x040fe200000010ff */
[----:B------:R-:W0:Y:S01]  /*8a20*/  MUFU.EX2 R11, R78 ;  /* 0x0000004e000b7308 */ /* 0x000e220000000800 */
        /* <DEDUP_REMOVED lines=11> */
[----:B------:R-:W-:Y:S01]  /*8ae0*/  FADD.FTZ R5, R90, R5 ;  /* 0x000000055a057221 */ /* 0x000fe20000010000 */
[----:B-1----:R-:W-:-:S02]  /*8af0*/  F2FP.BF16.F32.PACK_AB R89, R10, R90 ;  /* 0x0000005a0a59723e */ /* 0x002fc400000010ff */
[----:B------:R-:W-:Y:S01]  /*8b00*/  FADD.FTZ R6, R92, R7 ;  /* 0x000000075c067221 */ /* 0x000fe20000010000 */
[----:B------:R-:W-:Y:S01]  /*8b10*/  FADD.FTZ R4, R10, R5 ;  /* 0x000000050a047221 */ /* 0x000fe20000010000 */
[C---:B------:R-:W-:Y:S02]  /*8b20*/  F2FP.BF16.F32.PACK_AB R90, R93.reuse, R92 ;  /* 0x0000005c5d5a723e */ /* 0x040fe400000010ff */
[----:B------:R-:W-:Y:S01]  /*8b30*/  FADD.FTZ R5, R93, R6 ;  /* 0x000000065d057221 */ /* 0x000fe20000010000 */
[----:B---3--:R-:W-:Y:S01]  /*8b40*/  FADD.FTZ R4, R91, R4 ;  /* 0x000000045b047221 */ /* 0x008fe20000010000 */
[C---:B------:R-:W-:Y:S02]  /*8b50*/  F2FP.BF16.F32.PACK_AB R91, R95.reuse, R91 ;  /* 0x0000005b5f5b723e */ /* 0x040fe400000010ff */
[----:B------:R-:W-:Y:S01]  /*8b60*/  FADD.FTZ R6, R80, R5 ;  /* 0x0000000550067221 */ /* 0x000fe20000010000 */
[----:B------:R-:W-:Y:S01]  /*8b70*/  FADD.FTZ R5, R95, R4 ;  /* 0x000000045f057221 */ /* 0x000fe20000010000 */
[C---:B------:R-:W-:Y:S01]  /*8b80*/  F2FP.BF16.F32.PACK_AB R80, R81.reuse, R80 ;  /* 0x000000505150723e */ /* 0x040fe200000010ff */
[----:B------:R4:W-:Y:S01]  /*8b90*/  STSM.16.M88.4 [R2+0x2d300], R88 ;  /* 0x02d3005802007844 */ /* 0x0009e20000000200 */
        /* <DEDUP_REMOVED lines=16> */
[----:B------:R-:W-:Y:S01]  /*8ca0*/  F2FP.BF16.F32.PACK_AB R74, R77, R76 ;  /* 0x0000004c4d4a723e */ /* 0x000fe200000010ff */
[----:B------:R-:W-:Y:S01]  /*8cb0*/  FADD.FTZ R4, R75, R4 ;  /* 0x000000044b047221 */ /* 0x000fe20000010000 */
[----:B0-----:R-:W-:Y:S01]  /*8cc0*/  F2FP.BF16.F32.PACK_AB R75, R79, R11 ;  /* 0x0000000b4f4b723e */ /* 0x001fe200000010ff */
[----:B------:R-:W-:Y:S02]  /*8cd0*/  FADD.FTZ R6, R76, R7 ;  /* 0x000000074c067221 */ /* 0x000fe40000010000 */
[----:B------:R-:W-:Y:S02]  /*8ce0*/  FADD.FTZ R4, R11, R4 ;  /* 0x000000040b047221 */ /* 0x000fe40000010000 */
[----:B------:R4:W-:Y:S01]  /*8cf0*/  STSM.16.M88.4 [R2+0x30300], R72 ;  /* 0x0303004802007844 */ /* 0x0009e20000000200 */
[----:B------:R-:W-:Y:S01]  /*8d00*/  FADD.FTZ R7, R77, R6 ;  /* 0x000000064d077221 */ /* 0x000fe20000010000 */
[----:B------:R-:W-:Y:S01]  /*8d10*/  FADD.FTZ R5, R79, R4 ;  /* 0x000000044f057221 */ /* 0x000fe20000010000 */
[----:B------:R-:W-:Y:S01]  /*8d20*/  IMAD.MOV.U32 R4, RZ, RZ, R0 ;  /* 0x000000ffff047224 */ /* 0x000fe200078e0000 */
[----:B------:R-:W-:Y:S01]  /*8d30*/  @!PT LDS RZ, [RZ] ;  /* 0x00000000fffff984 */ /* 0x000fe20000000800 */
[----:B------:R-:W-:Y:S01]  /*8d40*/  @!PT LDS RZ, [RZ] ;  /* 0x00000000fffff984 */ /* 0x000fe20000000800 */
[----:B------:R-:W-:Y:S01]  /*8d50*/  @!PT LDS RZ, [RZ] ;  /* 0x00000000fffff984 */ /* 0x000fe20000000800 */
[----:B------:R-:W-:Y:S01]  /*8d60*/  @!PT LDS RZ, [RZ] ;  /* 0x00000000fffff984 */ /* 0x000fe20000000800 */
[----:B------:R0:W-:Y:S06]  /*8d70*/  MEMBAR.ALL.CTA ;  /* 0x0000000000007992 */ /* 0x0001ec0000008000 */
[----:B0-----:R-:W0:Y:S02]  /*8d80*/  FENCE.VIEW.ASYNC.S ;  /* 0x00000000000073c6 */ /* 0x001e240000000000 */
[----:B0-----:R-:W-:Y:S01]  /*8d90*/  NOP ;  /* 0x0000000000007918 */ /* 0x001fe20000000000 */
[----:B------:R-:W-:Y:S05]  /*8da0*/  @P2 BRA `(.L_x_9540) ;  /* 0xffffffc800302947 */ /* 0x000fea000383ffff */
.L_x_9531:
[----:B------:R-:W-:Y:S06]  /*8db0*/  BAR.ARV 0x8, 0x200 ;  /* 0x0208000000007b1d */ /* 0x000fec0000002000 */
[----:B------:R-:W-:Y:S05]  /*8dc0*/  @!P0 BRA `(.L_x_9541) ;  /* 0x0000000000048947 */ /* 0x000fea0003800000 */
[----:B------:R-:W-:Y:S01]  /*8dd0*/  BPT.TRAP 0x1 ;  /* 0x000000040000795c */ /* 0x000fe20000300000 */
.L_x_9541:
[----:B------:R-:W-:Y:S01]  /*8de0*/  ULEA UR9, UR36, UR37, 0x3 ;  /* 0x0000002524097291 */ /* 0x000fe2000f8e183f */
[----:B------:R-:W-:-:S05]  /*8df0*/  IMAD.U32 R3, RZ, RZ, UR39 ;  /* 0x00000027ff037e24 */ /* 0x000fca000f8e00ff */
[----:B------:R-:W-:-:S04]  /*8e00*/  SHF.L.U32 R3, R3, 0x1f, RZ ;  /* 0x0000001f03037819 */ /* 0x000fc800000006ff */
[----:B------:R0:W1:Y:S01]  /*8e10*/  SYNCS.PHASECHK.TRANS64.TRYWAIT P2, [UR9+0x31c50], R3 ;  /* 0x031c5003ff0075a7 */ /* 0x0000620008040149 */
[----:B------:R-:W-:Y:S05]  /*8e20*/  @!P0 BRA `(.L_x_9542) ;  /* 0x0000000000048947 */ /* 0x000fea0003800000 */
[----:B------:R-:W-:Y:S01]  /*8e30*/  BPT.TRAP 0x1 ;  /* 0x000000040000795c */ /* 0x000fe20000300000 */
.L_x_9542:
[----:B-1----:R-:W-:Y:S05]  /*8e40*/  @P2 BRA `(.L_x_9543) ;  /* 0x0000000000082947 */ /* 0x002fea0003800000 */
[----:B------:R-:W1:Y:S02]  /*8e50*/  SYNCS.PHASECHK.TRANS64.TRYWAIT P0, [UR9+0x31c50], R3 ;  /* 0x031c5003ff0075a7 */ /* 0x000e640008000149 */
[----:B-1----:R-:W-:Y:S05]  /*8e60*/  @!P0 BRA `(.L_x_9544) ;  /* 0x0000009c00e08947 */ /* 0x002fea0003800000 */
.L_x_9543:
[----:B------:R-:W-:Y:S01]  /*8e70*/  UIADD3 UR37, UR37, 0x200, URZ ;  /* 0x0000020025257890 */ /* 0x000fe2000fffe03f */
[----:B-1----:R-:W2:Y:S01]  /*8e80*/  LDL.LU R4, [R1+0x10] ;  /* 0x0000100001047983 */ /* 0x002ea20000300800 */
[----:B------:R-:W-:Y:S01]  /*8e90*/  ULOP3.LUT UR60, UR60, 0x10000, URZ, 0xfc, !UPT ;  /* 0x000100003c3c7892 */ /* 0x000fe2000f8efc3f */
[----:B------:R-:W-:Y:S01]  /*8ea0*/  WARPGROUP.ARRIVE ;  /* 0x00000000000079c5 */ /* 0x000fe20000000000 */
[----:B------:R-:W-:Y:S01]  /*8eb0*/  USHF.R.U32.HI UR37, URZ, 0x4, UR37 ;  /* 0x000000043f257899 */ /* 0x000fe20008011625 */
[----:B------:R-:W1:Y:S01]  /*8ec0*/  SHFL.BFLY PT, R6, R5, 0x2, 0x1f ;  /* 0x0c401f0005067f89 */ /* 0x000e6200000e0000 */
[----:B------:R-:W-:Y:S01]  /*8ed0*/  UMOV UR5, 0xc0000010 ;  /* 0xc000001000057882 */ /* 0x000fe20000000000 */
[----:B------:R-:W-:Y:S01]  /*8ee0*/  UMOV UR7, 0x80000020 ;  /* 0x8000002000077882 */ /* 0x000fe20000000000 */
[----:B------:R-:W-:Y:S01]  /*8ef0*/  ULOP3.LUT UR37, UR37, 0x3fff, URZ, 0xc0, !UPT ;  /* 0x00003fff25257892 */ /* 0x000fe2000f8ec03f */
[----:B----4-:R-:W-:Y:S01]  /*8f00*/  IMAD.U32 R13, RZ, RZ, UR10 ;  /* 0x0000000aff0d7e24 */ /* 0x010fe2000f8e00ff */
[----:B------:R-:W-:Y:S01]  /*8f10*/  UMOV UR4, UR60 ;  /* 0x0000003c00047c82 */ /* 0x000fe20008000000 */
[----:B------:R-:W-:Y:S01]  /*8f20*/  IMAD.MOV.U32 R16, RZ, RZ, -0x800000 ;  /* 0xff800000ff107424 */ /* 0x000fe200078e00ff */
[----:B------:R-:W-:-:S04]  /*8f30*/  ULOP3.LUT UR8, UR37, 0x2400000, URZ, 0xfc, !UPT ;  /* 0x0240000025087892 */ /* 0x000fc8000f8efc3f */
[----:B------:R-:W-:Y:S02]  /*8f40*/  UIMAD UR8, UR36, 0x6c0, UR8 ;  /* 0x000006c0240878a4 */ /* 0x000fe4000f8e0208 */
[----:B------:R-:W-:-:S04]  /*8f50*/  UIADD3 UR36, UR36, 0x1, URZ ;  /* 0x0000000124247890 */ /* 0x000fc8000fffe03f */
[----:B------:R-:W-:Y:S01]  /*8f60*/  UISETP.NE.AND UP0, UPT, UR36, 0x2, UPT ;  /* 0x000000022400788c */ /* 0x000fe2000bf05270 */
[----:B------:R-:W-:Y:S02]  /*8f70*/  UMOV UR6, UR8 ;  /* 0x0000000800067c82 */ /* 0x000fe40008000000 */
[----:B------:R-:W-:Y:S01]  /*8f80*/  HGMMA.64x96x16.F32.BF16 R24, gdesc[UR4].tnspB, R24, gsb0 ;  /* 0x41600000041879f0 */ /* 0x000fe20008001818 */
[----:B------:R-:W-:Y:S02]  /*8f90*/  UIADD3 UR4, UR60, 0x180, URZ ;  /* 0x000001803c047890 */ /* 0x000fe4000fffe03f */
[----:B------:R-:W-:Y:S01]  /*8fa0*/  UIADD3 UR6, UR8, 0x40, URZ ;  /* 0x0000004008067890 */ /* 0x000fe2000fffe03f */
[----:B-1----:R-:W-:Y:S01]  /*8fb0*/  FADD.FTZ R6, R6, R5 ;  /* 0x0000000506067221 */ /* 0x002fe20000010000 */
[----:B------:R-:W-:Y:S01]  /*8fc0*/  UMOV UR5, 0xc0000010 ;  /* 0xc000001000057882 */ /* 0x000fe20000000000 */
[----:B------:R-:W-:Y:S01]  /*8fd0*/  UMOV UR7, 0x80000020 ;  /* 0x8000002000077882 */ /* 0x000fe20000000000 */
[----:B------:R-:W-:-:S02]  /*8fe0*/  USEL UR36, UR36, URZ, UP0 ;  /* 0x0000003f24247287 */ /* 0x000fc40008000000 */
[----:B------:R-:W1:Y:S02]  /*8ff0*/  SHFL.BFLY PT, R11, R6, 0x1, 0x1f ;  /* 0x0c201f00060b7f89 */ /* 0x000e6400000e0000 */
[----:B-1----:R-:W-:Y:S01]  /*9000*/  FADD.FTZ R11, R6, R11 ;  /* 0x0000000b060b7221 */ /* 0x002fe20000010000 */
[----:B------:R-:W-:-:S04]  /*9010*/  IMAD.U32 R6, RZ, RZ, UR9 ;  /* 0x00000009ff067e24 */ /* 0x000fc8000f8e00ff */
[----:B------:R-:W-:Y:S01]  /*9020*/  FSETP.NE.FTZ.AND P2, PT, R11, RZ, PT ;  /* 0x000000ff0b00720b */ /* 0x000fe20003f55000 */
[----:B------:R-:W-:-:S05]  /*9030*/  @!P1 VIADD R6, R6, 0x31c60 ;  /* 0x00031c6006069836 */ /* 0x000fca0000000000 */
[----:B------:R-:W-:-:S07]  /*9040*/  @!P1 PRMT R6, RZ, 0x654, R6 ;  /* 0x00000654ff069816 */ /* 0x000fce0000000006 */
[----:B------:R-:W1:Y:S01]  /*9050*/  @P2 MUFU.LG2 R10, R11 ;  /* 0x0000000b000a2308 */ /* 0x000e620000000c00 */
[----:B------:R-:W-:Y:S01]  /*9060*/  @P2 FMUL.FTZ R13, R13, 0.69314718246459960938 ;  /* 0x3f3172180d0d2820 */ /* 0x000fe20000410000 */
        /* <DEDUP_REMOVED lines=16> */
[----:B--2---:R-:W-:Y:S02]  /*9170*/  R2UR UR11, R4 ;  /* 0x00000000040b72ca */ /* 0x004fe400000e0000 */
[----:B------:R-:W0:Y:S11]  /*9180*/  SHFL.BFLY PT, R4, R7, 0x2, 0x1f ;  /* 0x0c401f0007047f89 */ /* 0x000e3600000e0000 */
[----:B------:R-:W-:Y:S01]  /*9190*/  UIADD3 UR11, UR11, 0x1, URZ ;  /* 0x000000010b0b7890 */ /* 0x000fe2000fffe03f */
[----:B0-----:R-:W-:Y:S01]  /*91a0*/  FADD.FTZ R3, R4, R7 ;  /* 0x0000000704037221 */ /* 0x001fe20000010000 */
[----:B------:R-:W-:-:S04]  /*91b0*/  IMAD.U32 R7, RZ, RZ, UR10 ;  /* 0x0000000aff077e24 */ /* 0x000fc8000f8e00ff */
[----:B------:R-:W0:Y:S01]  /*91c0*/  SHFL.BFLY PT, R4, R3, 0x1, 0x1f ;  /* 0x0c201f0003047f89 */ /* 0x000e2200000e0000 */
[----:B------:R-:W-:Y:S02]  /*91d0*/  WARPGROUP.DEPBAR.LE gsb0, 0x0 ;  /* 0x00008000000079c5 */ /* 0x000fe40000010000 */
[----:B------:R-:W-:-:S06]  /*91e0*/  WARPGROUP.ARRIVE ;  /* 0x00000000000079c5 */ /* 0x000fcc0000000000 */
[----:B------:R-:W-:Y:S01]  /*91f0*/  HGMMA.64x96x16.F32.BF16 R24, gdesc[UR4].tnspB, R24, gsb0 ;  /* 0x41600000041879f0 */ /* 0x000fe20008001818 */
[----:B------:R-:W-:Y:S01]  /*9200*/  UIADD3 UR4, UR60, 0x600, URZ ;  /* 0x000006003c047890 */ /* 0x000fe2000fffe03f */
[----:B0-----:R-:W-:Y:S01]  /*9210*/  FADD.FTZ R12, R3, R4 ;  /* 0x00000004030c7221 */ /* 0x001fe20000010000 */
[----:B------:R-:W-:Y:S01]  /*9220*/  UIADD3 UR6, UR8, 0x100, URZ ;  /* 0x0000010008067890 */ /* 0x000fe2000fffe03f */
[----:B------:R-:W-:Y:S01]  /*9230*/  IMAD.MOV.U32 R3, RZ, RZ, -0x800000 ;  /* 0xff800000ff037424 */ /* 0x000fe200078e00ff */
[----:B------:R-:W-:Y:S01]  /*9240*/  UMOV UR5, 0xc0000010 ;  /* 0xc000001000057882 */ /* 0x000fe20000000000 */
[----:B------:R-:W-:Y:S01]  /*9250*/  UMOV UR7, 0x80000020 ;  /* 0x8000002000077882 */ /* 0x000fe20000000000 */
[----:B------:R-:W-:Y:S02]  /*9260*/  FSETP.NE.FTZ.AND P0, PT, R12, RZ, PT ;  /* 0x000000ff0c00720b */ /* 0x000fe40003f15000 */
[----:B------:R-:W-:-:S06]  /*9270*/  CS2R R4, SRZ ;  /* 0x0000000000047805 */ /* 0x000fcc000001ff00 */
[----:B------:R-:W-:Y:S05]  /*9280*/  @P2 MUFU.RCP R4, R11 ;  /* 0x0000000b00042308 */ /* 0x000fea0000001000 */
[----:B------:R-:W-:-:S03]  /*9290*/  @P0 FMUL.FTZ R7, R7, 0.69314718246459960938 ;  /* 0x3f31721807070820 */ /* 0x000fc60000410000 */
[----:B------:R-:W0:Y:S08]  /*92a0*/  @P0 MUFU.LG2 R8, R12 ;  /* 0x0000000c00080308 */ /* 0x000e300000000c00 */
[----:B------:R-:W1:Y:S01]  /*92b0*/  @P0 MUFU.RCP R5, R12 ;  /* 0x0000000c00050308 */ /* 0x000e620000001000 */
[----:B0-----:R-:W-:-:S04]  /*92c0*/  @P0 FMUL.FTZ R8, R8, 0.69314718246459960938 ;  /* 0x3f31721808080820 */ /* 0x001fc80000410000 */
[----:B------:R-:W-:Y:S01]  /*92d0*/  @P0 FFMA.FTZ R3, R7, R0, R8 ;  /* 0x0000000007030223 */ /* 0x000fe20000010008 */
[----:B------:R-:W-:Y:S01]  /*92e0*/  IMAD.U32 R0, RZ, RZ, UR11 ;  /* 0x0000000bff007e24 */ /* 0x000fe2000f8e00ff */
[----:B------:R-:W-:-:S04]  /*92f0*/  PLOP3.LUT P0, PT, PT, PT, PT, 0x8, 0x0 ;  /* 0x000000000000781c */ /* 0x000fc80003f0e170 */
[----:B------:R0:W-:Y:S01]  /*9300*/  STL [R1+0x10], R0 ;  /* 0x0000100001007387 */ /* 0x0001e20000100800 */
        /* <DEDUP_REMOVED lines=31> */
[----:B------:R-:W-:-:S04]  /*9500*/  USEL UR4, URZ, 0x1, UP0 ;  /* 0x000000013f047887 */ /* 0x000fc80008000000 */
[----:B------:R-:W-:Y:S01]  /*9510*/  ULOP3.LUT UR39, UR39, UR4, URZ, 0x3c, !UPT ;  /* 0x0000000427277292 */ /* 0x000fe2000f8e3c3f */
        /* <DEDUP_REMOVED lines=50> */
.L_x_9524:
        /* <DEDUP_REMOVED lines=13> */
[----:B------:R-:W-:Y:S01]  /*9910*/  R2UR UR16, R18 ;  /* 0x00000000121072ca */ /* 0x000fe200000e0000 */
[----:B------:R-:W-:Y:S01]  /*9920*/  ULDC.64 UR10, c[0x0][0xc00] ;  /* 0x00030000000a7ab9 */ /* 0x000fe20000000a00 */
[----:B------:R-:W3:Y:S04]  /*9930*/  LDL.LU R8, [R1+0xc] ;  /* 0x00000c0001087983 */ /* 0x000ee80000300800 */
[----:B------:R-:W4:Y:S04]  /*9940*/  LDL R0, [R1+0x44] ;  /* 0x0000440001007983 */ /* 0x000f280000100800 */
[----:B------:R-:W4:Y:S01]  /*9950*/  LDL R82, [R1] ;  /* 0x0000000001527983 */ /* 0x000f220000100800 */
[----:B------:R-:W-:Y:S01]  /*9960*/  ULDC.64 UR18, c[0x0][0x208] ;  /* 0x0000820000127ab9 */ /* 0x000fe20000000a00 */
[----:B------:R-:W-:-:S02]  /*9970*/  R2UR UR15, R22 ;  /* 0x00000000160f72ca */ /* 0x000fc400000e0000 */
[----:B------:R-:W4:Y:S01]  /*9980*/  LDL R84, [R1+0x40] ;  /* 0x0000400001547983 */ /* 0x000f220000100800 */
[----:B------:R-:W-:Y:S01]  /*9990*/  R2UR UR20, R155 ;  /* 0x000000009b1472ca */ /* 0x000fe200000e0000 */
[----:B------:R-:W-:Y:S01]  /*99a0*/  UMOV UR8, UR37 ;  /* 0x0000002500087c82 */ /* 0x000fe20008000000 */
[----:B0-----:R-:W-:Y:S01]  /*99b0*/  UMOV UR9, UR4 ;  /* 0x0000000400097c82 */ /* 0x001fe20008000000 */
[----:B------:R-:W-:Y:S02]  /*99c0*/  IMAD.U32 R74, RZ, RZ, UR8 ;  /* 0x00000008ff4a7e24 */ /* 0x000fe4000f8e00ff */
[----:B------:R-:W-:Y:S01]  /*99d0*/  IMAD.U32 R75, RZ, RZ, UR9 ;  /* 0x00000009ff4b7e24 */ /* 0x000fe2000f8e00ff */
[----:B------:R-:W-:Y:S01]  /*99e0*/  BAR.SYNC.DEFER_BLOCKING 0x1, 0x180 ;  /* 0x0046000000007b1d */ /* 0x000fe20000010000 */
[----:B--2---:R-:W-:Y:S02]  /*99f0*/  R2UR UR14, R9 ;  /* 0x00000000090e72ca */ /* 0x004fe400000e0000 */
[----:B---3--:R-:W-:Y:S01]  /*9a00*/  R2UR UR13, R8 ;  /* 0x00000000080d72ca */ /* 0x008fe200000e0000 */
[----:B----4-:R-:W-:Y:S01]  /*9a10*/  IMAD.WIDE R4, R0, 0x2, R74 ;  /* 0x0000000200047825 */ /* 0x010fe200078e024a */
[----:B------:R-:W-:-:S02]  /*9a20*/  R2UR UR21, R82 ;  /* 0x00000000521572ca */ /* 0x000fc400000e0000 */
[C---:B------:R-:W-:Y:S02]  /*9a30*/  IADD3 R27, P4, R4.reuse, 0x20, RZ ;  /* 0x00000020041b7810 */ /* 0x040fe40007f9e0ff */
[C---:B------:R-:W-:Y:S02]  /*9a40*/  IADD3 R77, P3, R4.reuse, 0x3000, RZ ;  /* 0x00003000044d7810 */ /* 0x040fe40007f7e0ff */
[----:B------:R-:W-:Y:S02]  /*9a50*/  LOP3.LUT R0, R27, 0x180, RZ, 0xc0, !PT ;  /* 0x000001801b007812 */ /* 0x000fe400078ec0ff */
[----:B------:R-:W-:Y:S02]  /*9a60*/  LOP3.LUT R7, R4, 0x180, RZ, 0xc0, !PT ;  /* 0x0000018004077812 */ /* 0x000fe400078ec0ff */
[----:B------:R-:W-:Y:S02]  /*9a70*/  SHF.R.U64 R0, R0, 0x3, RZ ;  /* 0x0000000300007819 */ /* 0x000fe400000012ff */
[----:B------:R-:W-:-:S02]  /*9a80*/  IADD3 R79, P2, R4, 0x3020, RZ ;  /* 0x00003020044f7810 */ /* 0x000fc40007f5e0ff */
[----:B------:R-:W-:Y:S02]  /*9a90*/  LOP3.LUT R6, R77, 0x180, RZ, 0xc0, !PT ;  /* 0x000001804d067812 */ /* 0x000fe400078ec0ff */
[C---:B------:R-:W-:Y:S02]  /*9aa0*/  IADD3 R81, P1, R4.reuse, 0x6000, RZ ;  /* 0x0000600004517810 */ /* 0x040fe40007f3e0ff */
[----:B------:R-:W-:Y:S02]  /*9ab0*/  IADD3 R83, P0, R4, 0x6020, RZ ;  /* 0x0000602004537810 */ /* 0x000fe40007f1e0ff */
[----:B------:R-:W-:Y:S02]  /*9ac0*/  SHF.R.U64 R7, R7, 0x3, RZ ;  /* 0x0000000307077819 */ /* 0x000fe400000012ff */
[----:B------:R-:W-:Y:S02]  /*9ad0*/  LOP3.LUT R12, R0, R27, RZ, 0x3c, !PT ;  /* 0x0000001b000c7212 */ /* 0x000fe400078e3cff */
[----:B------:R-:W-:-:S02]  /*9ae0*/  LOP3.LUT R0, R79, 0x180, RZ, 0xc0, !PT ;  /* 0x000001804f007812 */ /* 0x000fc400078ec0ff */
[----:B------:R-:W-:Y:S02]  /*9af0*/  SHF.R.U64 R6, R6, 0x3, RZ ;  /* 0x0000000306067819 */ /* 0x000fe400000012ff */
[----:B------:R-:W-:Y:S02]  /*9b00*/  LOP3.LUT R8, R81, 0x180, RZ, 0xc0, !PT ;  /* 0x0000018051087812 */ /* 0x000fe400078ec0ff */
[----:B------:R-:W-:Y:S01]  /*9b10*/  LOP3.LUT R10, R83, 0x180, RZ, 0xc0, !PT ;  /* 0x00000180530a7812 */ /* 0x000fe200078ec0ff */
[--C-:B------:R-:W-:Y:S01]  /*9b20*/  IMAD.X R13, RZ, RZ, R5.reuse, P4 ;  /* 0x000000ffff0d7224 */ /* 0x100fe200020e0605 */
[----:B------:R-:W-:Y:S01]  /*9b30*/  LOP3.LUT R4, R7, R4, RZ, 0x3c, !PT ;  /* 0x0000000407047212 */ /* 0x000fe200078e3cff */
[--C-:B------:R-:W-:Y:S01]  /*9b40*/  IMAD.X R15, RZ, RZ, R5.reuse, P3 ;  /* 0x000000ffff0f7224 */ /* 0x100fe200018e0605 */
[----:B------:R-:W-:Y:S02]  /*9b50*/  SHF.R.U64 R0, R0, 0x3, RZ ;  /* 0x0000000300007819 */ /* 0x000fe400000012ff */
[----:B------:R-:W-:Y:S01]  /*9b60*/  LOP3.LUT R14, R6, R77, RZ, 0x3c, !PT ;  /* 0x0000004d060e7212 */ /* 0x000fe200078e3cff */
[--C-:B------:R-:W-:Y:S01]  /*9b70*/  IMAD.X R25, RZ, RZ, R5.reuse, P2 ;  /* 0x000000ffff197224 */ /* 0x100fe200010e0605 */
[----:B------:R-:W-:Y:S01]  /*9b80*/  SHF.R.U64 R8, R8, 0x3, RZ ;  /* 0x0000000308087819 */ /* 0x000fe200000012ff */
[--C-:B------:R-:W-:Y:S01]  /*9b90*/  IMAD.X R9, RZ, RZ, R5.reuse, P1 ;  /* 0x000000ffff097224 */ /* 0x100fe200008e0605 */
[----:B------:R-:W-:Y:S01]  /*9ba0*/  SHF.R.U64 R10, R10, 0x3, RZ ;  /* 0x000000030a0a7819 */ /* 0x000fe200000012ff */
[----:B------:R-:W-:Y:S01]  /*9bb0*/  IMAD.X R11, RZ, RZ, R5, P0 ;  /* 0x000000ffff0b7224 */ /* 0x000fe200000e0605 */
[----:B------:R-:W-:-:S02]  /*9bc0*/  MOV R26, R4 ;  /* 0x00000004001a7202 */ /* 0x000fc40000000f00 */
[----:B------:R-:W-:Y:S02]  /*9bd0*/  F2FP.BF16.F32.PACK_AB R4, R21, R20 ;  /* 0x000000141504723e */ /* 0x000fe400000010ff */
[----:B------:R-:W-:Y:S02]  /*9be0*/  F2FP.BF16.F32.PACK_AB R5, R73, R72 ;  /* 0x000000484905723e */ /* 0x000fe400000010ff */
[----:B------:R-:W-:Y:S02]  /*9bf0*/  F2FP.BF16.F32.PACK_AB R6, R29, R28 ;  /* 0x0000001c1d06723e */ /* 0x000fe400000010ff */
[----:B------:R-:W-:Y:S02]  /*9c00*/  F2FP.BF16.F32.PACK_AB R7, R31, R30 ;  /* 0x0000001e1f07723e */ /* 0x000fe400000010ff */
[----:B------:R-:W-:Y:S02]  /*9c10*/  LOP3.LUT R24, R0, R79, RZ, 0x3c, !PT ;  /* 0x0000004f00187212 */ /* 0x000fe400078e3cff */
[----:B------:R-:W-:-:S02]  /*9c20*/  MOV R0, R12 ;  /* 0x0000000c00007202 */ /* 0x000fc40000000f00 */
[----:B------:R-:W-:Y:S02]  /*9c30*/  MOV R80, R14 ;  /* 0x0000000e00507202 */ /* 0x000fe40000000f00 */
[----:B------:R-:W-:Y:S02]  /*9c40*/  LOP3.LUT R8, R8, R81, RZ, 0x3c, !PT ;  /* 0x0000005108087212 */ /* 0x000fe400078e3cff */
[----:B------:R-:W-:Y:S02]  /*9c50*/  LOP3.LUT R10, R10, R83, RZ, 0x3c, !PT ;  /* 0x000000530a0a7212 */ /* 0x000fe400078e3cff */
[----:B------:R-:W-:Y:S02]  /*9c60*/  F2FP.BF16.F32.PACK_AB R12, R33, R32 ;  /* 0x00000020210c723e */ /* 0x000fe400000010ff */
[----:B------:R-:W-:Y:S02]  /*9c70*/  F2FP.BF16.F32.PACK_AB R13, R35, R34 ;  /* 0x00000022230d723e */ /* 0x000fe400000010ff */
[----:B------:R-:W-:-:S02]  /*9c80*/  F2FP.BF16.F32.PACK_AB R14, R37, R36 ;  /* 0x00000024250e723e */ /* 0x000fc400000010ff */
[----:B------:R-:W-:Y:S01]  /*9c90*/  F2FP.BF16.F32.PACK_AB R15, R39, R38 ;  /* 0x00000026270f723e */ /* 0x000fe200000010ff */
[----:B------:R0:W-:Y:S01]  /*9ca0*/  STSM.16.M88.4 [R26], R4 ;  /* 0x000000041a007844 */ /* 0x0001e20000000200 */
[----:B------:R-:W-:Y:S02]  /*9cb0*/  MOV R78, R8 ;  /* 0x00000008004e7202 */ /* 0x000fe40000000f00 */
[----:B------:R-:W-:Y:S01]  /*9cc0*/  MOV R18, R10 ;  /* 0x0000000a00127202 */ /* 0x000fe20000000f00 */
[----:B------:R1:W-:Y:S01]  /*9cd0*/  STSM.16.M88.4 [R0], R12 ;  /* 0x0000000c00007844 */ /* 0x0003e20000000200 */
[----:B------:R-:W-:Y:S02]  /*9ce0*/  MOV R79, R24 ;  /* 0x00000018004f7202 */ /* 0x000fe40000000f00 */
[----:B------:R-:W-:Y:S02]  /*9cf0*/  F2FP.BF16.F32.PACK_AB R8, R49, R48 ;  /* 0x000000303108723e */ /* 0x000fe400000010ff */
[----:B------:R-:W-:-:S02]  /*9d00*/  F2FP.BF16.F32.PACK_AB R9, R51, R50 ;  /* 0x000000323309723e */ /* 0x000fc400000010ff */
[----:B------:R-:W-:Y:S02]  /*9d10*/  F2FP.BF16.F32.PACK_AB R10, R53, R52 ;  /* 0x00000034350a723e */ /* 0x000fe400000010ff */
[----:B------:R-:W-:Y:S02]  /*9d20*/  F2FP.BF16.F32.PACK_AB R11, R55, R54 ;  /* 0x00000036370b723e */ /* 0x000fe400000010ff */
[----:B0-----:R-:W-:Y:S02]  /*9d30*/  F2FP.BF16.F32.PACK_AB R4, R41, R40 ;  /* 0x000000282904723e */ /* 0x001fe400000010ff */
[----:B------:R-:W-:Y:S02]  /*9d40*/  F2FP.BF16.F32.PACK_AB R5, R43, R42 ;  /* 0x0000002a2b05723e */ /* 0x000fe400000010ff */
[----:B------:R-:W-:Y:S02]  /*9d50*/  F2FP.BF16.F32.PACK_AB R6, R45, R44 ;  /* 0x0000002c2d06723e */ /* 0x000fe400000010ff */
[----:B------:R-:W-:-:S02]  /*9d60*/  F2FP.BF16.F32.PACK_AB R7, R47, R46 ;  /* 0x0000002e2f07723e */ /* 0x000fc400000010ff */
[----:B-1----:R-:W-:Y:S02]  /*9d70*/  F2FP.BF16.F32.PACK_AB R12, R57, R56 ;  /* 0x00000038390c723e */ /* 0x002fe400000010ff */
[----:B------:R-:W-:Y:S02]  /*9d80*/  F2FP.BF16.F32.PACK_AB R13, R59, R58 ;  /* 0x0000003a3b0d723e */ /* 0x000fe400000010ff */
[----:B------:R-:W-:Y:S02]  /*9d90*/  F2FP.BF16.F32.PACK_AB R14, R61, R60 ;  /* 0x0000003c3d0e723e */ /* 0x000fe400000010ff */
[----:B------:R-:W-:Y:S02]  /*9da0*/  F2FP.BF16.F32.PACK_AB R15, R63, R62 ;  /* 0x0000003e3f0f723e */ /* 0x000fe400000010ff */
[----:B------:R-:W-:Y:S02]  /*9db0*/  F2FP.BF16.F32.PACK_AB R24, R65, R64 ;  /* 0x000000404118723e */ /* 0x000fe400000010ff */
[----:B------:R-:W-:-:S02]  /*9dc0*/  F2FP.BF16.F32.PACK_AB R25, R67, R66 ;  /* 0x000000424319723e */ /* 0x000fc400000010ff */
        /* <DEDUP_REMOVED lines=13> */
[----:B------:R-:W-:Y:S01]  /*9ea0*/  IMAD.U32 R76, RZ, RZ, UR8 ;  /* 0x00000008ff4c7e24 */ /* 0x000fe2000f8e00ff */
[----:B0-----:R-:W0:Y:S03]  /*9eb0*/  LDC R18, c[0x0][0xbe8] ;  /* 0x0002fa00ff127b82 */ /* 0x001e260000000800 */
[----:B------:R-:W-:Y:S01]  /*9ec0*/  IMAD.U32 R77, RZ, RZ, UR9 ;  /* 0x00000009ff4d7e24 */ /* 0x000fe2000f8e00ff */
[----:B------:R-:W-:-:S04]  /*9ed0*/  ULDC.64 UR8, c[0x0][0xc08] ;  /* 0x0003020000087ab9 */ /* 0x000fc80000000a00 */
[----:B------:R-:W2:Y:S01]  /*9ee0*/  @P0 LDG.E R0, desc[UR18][R76.64] ;  /* 0x000000124c000981 */ /* 0x000ea2000c1e1900 */
[----:B------:R-:W-:-:S04]  /*9ef0*/  UISETP.NE.U32.AND UP0, UPT, UR8, URZ, UPT ;  /* 0x0000003f0800728c */ /* 0x000fc8000bf05070 */
[----:B------:R-:W-:Y:S01]  /*9f00*/  UISETP.NE.AND.EX UP0, UPT, UR9, URZ, UPT, UP0 ;  /* 0x0000003f0900728c */ /* 0x000fe2000bf05300 */
[----:B0-----:R-:W-:-:S05]  /*9f10*/  ISETP.NE.AND P1, PT, R18, 0x1, PT ;  /* 0x000000011200780c */ /* 0x001fca0003f25270 */
[----:B------:R-:W-:-:S05]  /*9f20*/  PLOP3.LUT P4, PT, PT, PT, UP0, 0x80, 0x0 ;  /* 0x000000000000781c */ /* 0x000fca0003f8f008 */
[----:B------:R-:W-:-:S03]  /*9f30*/  @UP0 UIADD3 UR8, UP1, UR4, UR8, URZ ;  /* 0x0000000804080290 */ /* 0x000fc6000ff3e03f */
[----:B------:R-:W-:Y:S01]  /*9f40*/  ULDC UR4, c[0x0][0xa88] ;  /* 0x0002a20000047ab9 */ /* 0x000fe20000000800 */
[----:B------:R-:W-:Y:S01]  /*9f50*/  @UP0 UIADD3.X UR9, UR12, UR9, URZ, UP1, !UPT ;  /* 0x000000090c090290 */ /* 0x000fe20008ffe43f */
[----:B------:R-:W-:Y:S01]  /*9f60*/  IMAD.U32 R9, RZ, RZ, UR4 ;  /* 0x00000004ff097e24 */ /* 0x000fe2000f8e00ff */
[----:B------:R-:W-:Y:S01]  /*9f70*/  UISETP.NE.AND UP0, UPT, UR16, URZ, UPT ;  /* 0x0000003f1000728c */ /* 0x000fe2000bf05270 */
[----:B------:R-:W-:Y:S01]  /*9f80*/  ULDC UR4, c[0x0][0xad4] ;  /* 0x0002b50000047ab9 */ /* 0x000fe20000000800 */
[----:B------:R-:W0:Y:S01]  /*9f90*/  @P1 LDC R6, c[0x0][0xbec] ;  /* 0x0002fb00ff061b82 */ /* 0x000e220000000800 */
[----:B------:R-:W-:Y:S01]  /*9fa0*/  IMAD.U32 R4, RZ, RZ, UR8 ;  /* 0x00000008ff047e24 */ /* 0x000fe2000f8e00ff */
[----:B------:R-:W-:Y:S01]  /*9fb0*/  USEL UR4, UR16, UR4, UP0 ;  /* 0x0000000410047287 */ /* 0x000fe20008000000 */
[----:B------:R-:W-:-:S03]  /*9fc0*/  IMAD.U32 R5, RZ, RZ, UR9 ;  /* 0x00000009ff057e24 */ /* 0x000fc6000f8e00ff */
[----:B------:R-:W-:Y:S02]  /*9fd0*/  UISETP.GT.AND UP1, UPT, UR4, 0x1, UPT ;  /* 0x000000010400788c */ /* 0x000fe4000bf24270 */
[----:B------:R-:W1:Y:S01]  /*9fe0*/  @P1 LDC R11, c[0x0][0xbf0] ;  /* 0x0002fc00ff0b1b82 */ /* 0x000e620000000800 */
[----:B------:R3:W5:Y:S01]  /*9ff0*/  @P4 LDG.E R9, desc[UR18][R4.64] ;  /* 0x0000001204094981 */ /* 0x000762000c1e1900 */
[----:B------:R-:W-:Y:S02]  /*a000*/  UMOV UR19, 0x9b8 ;  /* 0x000009b800137882 */ /* 0x000fe40000000000 */
[----:B------:R-:W-:Y:S02]  /*a010*/  USEL UR19, UR19, 0x978, UP1 ;  /* 0x0000097813137887 */ /* 0x000fe40008800000 */
[----:B------:R-:W-:Y:S01]  /*a020*/  UISETP.NE.U32.AND UP0, UPT, UR10, URZ, UPT ;  /* 0x0000003f0a00728c */ /* 0x000fe2000bf05070 */
[----:B------:R-:W-:Y:S01]  /*a030*/  IMAD.U32 R13, RZ, RZ, UR21 ;  /* 0x00000015ff0d7e24 */ /* 0x000fe2000f8e00ff */
[----:B------:R-:W-:-:S02]  /*a040*/  UMOV UR4, URZ ;  /* 0x0000003f00047c82 */ /* 0x000fc40008000000 */
[----:B------:R-:W-:Y:S01]  /*a050*/  UISETP.NE.AND.EX UP0, UPT, UR11, URZ, UPT, UP0 ;  /* 0x0000003f0b00728c */ /* 0x000fe2000bf05300 */
[----:B------:R-:W-:Y:S01]  /*a060*/  IMAD R13, R13, 0xc0, R84 ;  /* 0x000000c00d0d7824 */ /* 0x000fe200078e0254 */
[----:B------:R-:W-:Y:S02]  /*a070*/  USEL UR9, UR15, URZ, UP1 ;  /* 0x0000003f0f097287 */ /* 0x000fe40008800000 */
[----:B------:R-:W-:Y:S02]  /*a080*/  USEL UR8, UR14, URZ, !UP0 ;  /* 0x0000003f0e087287 */ /* 0x000fe4000c000000 */
[----:B------:R-:W-:Y:S01]  /*a090*/  USEL UR18, UR13, URZ, !UP0 ;  /* 0x0000003f0d127287 */ /* 0x000fe2000c000000 */
[----:B------:R-:W-:Y:S02]  /*a0a0*/  ULDC.64 UR10, c[0x0][UR19+0x218] ;  /* 0x00008600130a7abb */ /* 0x000fe40008000a00 */
[----:B------:R-:W-:Y:S01]  /*a0b0*/  ULDC.64 UR12, c[0x0][UR19+0x220] ;  /* 0x00008800130c7abb */ /* 0x000fe20008000a00 */
[----:B------:R-:W-:Y:S01]  /*a0c0*/  ULDC.64 UR14, c[0x0][UR19+0x228] ;  /* 0x00008a00130e7abb */ /* 0x000fe20008000a00 */
[----:B------:R-:W-:-:S02]  /*a0d0*/  UIMAD.WIDE.U32 UR16, UR10, UR20, URZ ;  /* 0x000000140a1072a5 */ /* 0x000fc4000f8e003f */
[----:B------:R-:W-:Y:S02]  /*a0e0*/  UIMAD UR13, UR13, UR8, URZ ;  /* 0x000000080d0d72a4 */ /* 0x000fe4000f8e023f */
[----:B------:R-:W-:Y:S01]  /*a0f0*/  UIMAD UR20, UR11, UR20, URZ ;  /* 0x000000140b1472a4 */ /* 0x000fe2000f8e023f */
[----:B------:R-:W-:Y:S01]  /*a100*/  IMAD.MOV.U32 R7, RZ, RZ, R13 ;  /* 0x000000ffff077224 */ /* 0x000fe200078e000d */
[----:B------:R-:W-:Y:S02]  /*a110*/  UIMAD.WIDE.U32 UR10, UR12, UR8, URZ ;  /* 0x000000080c0a72a5 */ /* 0x000fe4000f8e003f */
[----:B------:R-:W-:Y:S02]  /*a120*/  UIMAD.WIDE.U32 UR22, UR14, UR9, URZ ;  /* 0x000000090e1672a5 */ /* 0x000fe4000f8e003f */
[----:B------:R-:W-:Y:S02]  /*a130*/  UIMAD UR9, UR15, UR9, URZ ;  /* 0x000000090f0972a4 */ /* 0x000fe4000f8e023f */
[----:B------:R-:W-:-:S02]  /*a140*/  UIMAD UR13, UR12, UR18, UR13 ;  /* 0x000000120c0d72a4 */ /* 0x000fc4000f8e020d */
[----:B------:R-:W-:Y:S01]  /*a150*/  UIADD3 UR20, UR17, UR20, URZ ;  /* 0x0000001411147290 */ /* 0x000fe2000fffe03f */
[----:B---3--:R-:W-:Y:S02]  /*a160*/  IMAD.U32 R4, RZ, RZ, UR22 ;  /* 0x00000016ff047e24 */ /* 0x008fe4000f8e00ff */
[----:B------:R-:W-:Y:S02]  /*a170*/  IMAD.U32 R5, RZ, RZ, UR23 ;  /* 0x00000017ff057e24 */ /* 0x000fe4000f8e00ff */
[----:B------:R-:W-:Y:S01]  /*a180*/  IMAD.U32 R15, RZ, RZ, UR21 ;  /* 0x00000015ff0f7e24 */ /* 0x000fe2000f8e00ff */
[----:B--2---:R-:W-:Y:S01]  /*a190*/  @P0 R2UR UR4, R0 ;  /* 0x00000000000402ca */ /* 0x004fe200000e0000 */
[----:B0-----:R-:W-:-:S05]  /*a1a0*/  @P1 IMAD.HI.U32 R0, R13, R6, RZ ;  /* 0x000000060d001227 */ /* 0x001fca00078e00ff */
[----:B-1----:R-:W-:-:S07]  /*a1b0*/  @P1 SHF.R.U32.HI R7, RZ, R11, R0 ;  /* 0x0000000bff071219 */ /* 0x002fce0000011600 */
[----:B------:R-:W-:Y:S02]  /*a1c0*/  UIADD3 UR16, UP0, UP2, UR10, UR16, UR4 ;  /* 0x000000100a107290 */ /* 0x000fe4000fa1e004 */
[----:B------:R-:W-:Y:S01]  /*a1d0*/  UIADD3 UR10, UR23, UR9, URZ ;  /* 0x00000009170a7290 */ /* 0x000fe2000fffe03f */
[----:B------:R-:W-:Y:S01]  /*a1e0*/  IMAD.MOV R11, RZ, RZ, -R7 ;  /* 0x000000ffff0b7224 */ /* 0x000fe200078e0a07 */
[----:B------:R-:W-:Y:S02]  /*a1f0*/  UIADD3 UR9, UR11, UR13, URZ ;  /* 0x0000000d0b097290 */ /* 0x000fe4000fffe03f */
[----:B------:R-:W-:Y:S01]  /*a200*/  USHF.R.S32.HI UR14, URZ, 0x1f, UR4 ;  /* 0x0000001f3f0e7899 */ /* 0x000fe20008011404 */
[----:B------:R-:W-:Y:S01]  /*a210*/  IMAD R11, R18, R11, R13 ;  /* 0x0000000b120b7224 */ /* 0x000fe200078e020d */
[----:B------:R-:W-:Y:S01]  /*a220*/  IADD3 R4, P2, P3, R7, UR16, R4 ;  /* 0x0000001007047c10 */ /* 0x000fe2000fb5e004 */
[----:B------:R-:W-:Y:S01]  /*a230*/  IMAD.U32 R6, RZ, RZ, UR10 ;  /* 0x0000000aff067e24 */ /* 0x000fe2000f8e00ff */
[----:B------:R-:W-:Y:S01]  /*a240*/  UIADD3.X UR9, UR9, UR20, UR14, UP0, UP2 ;  /* 0x0000001409097290 */ /* 0x000fe200087e440e */
[----:B------:R-:W-:Y:S01]  /*a250*/  SHF.R.S32.HI R5, RZ, 0x1f, R7 ;  /* 0x0000001fff057819 */ /* 0x000fe20000011407 */
[----:B------:R-:W-:Y:S01]  /*a260*/  ULDC.64 UR10, c[0x0][UR19+0x210] ;  /* 0x00008400130a7abb */ /* 0x000fe20008000a00 */
[----:B------:R-:W-:Y:S01]  /*a270*/  SHF.R.S32.HI R0, RZ, 0x1f, R11 ;  /* 0x0000001fff007819 */ /* 0x000fe2000001140b */
[----:B------:R-:W-:Y:S01]  /*a280*/  IMAD R7, R11, UR11, RZ ;  /* 0x0000000b0b077c24 */ /* 0x000fe2000f8e02ff */
[----:B------:R-:W-:Y:S01]  /*a290*/  ULDC.64 UR12, c[0x0][0xba8] ;  /* 0x0002ea00000c7ab9 */ /* 0x000fe20000000a00 */
[----:B------:R-:W-:Y:S01]  /*a2a0*/  IADD3.X R5, R5, UR9, R6, P2, P3 ;  /* 0x0000000905057c10 */ /* 0x000fe200097e6406 */
[----:B------:R-:W-:Y:S01]  /*a2b0*/  @!UP1 ULDC UR12, c[0x0][0xb50] ;  /* 0x0002d400000c9ab9 */ /* 0x000fe20000000800 */
[----:B------:R-:W-:Y:S01]  /*a2c0*/  IMAD R7, R0, UR10, R7 ;  /* 0x0000000a00077c24 */ /* 0x000fe2000f8e0207 */
        /* <DEDUP_REMOVED lines=11> */
.L_x_9547:
[----:B------:R-:W2:Y:S01]  /*a380*/  LDL R0, [R1+0x3c] ;  /* 0x00003c0001007983 */ /* 0x000ea20000100800 */
[----:B------:R-:W0:Y:S03]  /*a390*/  S2R R4, SR_TID.X ;  /* 0x0000000000047919 */ /* 0x000e260000002100 */
[----:B------:R-:W-:Y:S04]  /*a3a0*/  SHFL.IDX PT, R5, R10, RZ, 0x1c1f ;  /* 0x001c1fff0a057589 */ /* 0x000fe800000e0000 */
[----:B------:R-:W-:Y:S04]  /*a3b0*/  SHFL.IDX PT, R6, R8, 0x1, 0x1c1f ;  /* 0x003c1f0008067f89 */ /* 0x000fe800000e0000 */
[----:B------:R-:W-:Y:S01]  /*a3c0*/  SHFL.IDX PT, R7, R10, 0x1, 0x1c1f ;  /* 0x003c1f000a077f89 */ /* 0x000fe200000e0000 */
[----:B0-----:R-:W-:-:S05]  /*a3d0*/  VIADD R12, R4, 0xffffff80 ;  /* 0xffffff80040c7836 */ /* 0x001fca0000000000 */
[----:B------:R-:W-:-:S04]  /*a3e0*/  SHF.R.S32.HI R11, RZ, 0x1f, R12 ;  /* 0x0000001fff0b7819 */ /* 0x000fc8000001140c */
[----:B------:R-:W-:Y:S01]  /*a3f0*/  LEA.HI R11, R11, R12, RZ, 0x7 ;  /* 0x0000000c0b0b7211 */ /* 0x000fe200078f38ff */
[----:B------:R-:W0:Y:S03]  /*a400*/  SHFL.IDX PT, R4, R8, RZ, 0x1c1f ;  /* 0x001c1fff08047589 */ /* 0x000e2600000e0000 */
[----:B------:R-:W-:-:S05]  /*a410*/  LOP3.LUT R11, R11, 0xffffff80, RZ, 0xc0, !PT ;  /* 0xffffff800b0b7812 */ /* 0x000fca00078ec0ff */
[----:B------:R-:W-:-:S05]  /*a420*/  IMAD.IADD R11, R12, 0x1, -R11 ;  /* 0x000000010c0b7824 */ /* 0x000fca00078e0a0b */
[----:B------:R-:W-:Y:S01]  /*a430*/  LOP3.LUT P0, RZ, R11, 0x3, RZ, 0xc0, !PT ;  /* 0x000000030bff7812 */ /* 0x000fe2000780c0ff */
[----:B------:R-:W-:Y:S01]  /*a440*/  ULDC.64 UR10, c[0x0][0x208] ;  /* 0x00008200000a7ab9 */ /* 0x000fe20000000a00 */
[----:B--2---:R-:W-:Y:S02]  /*a450*/  IMAD R15, R15, 0xc0, R0 ;  /* 0x000000c00f0f7824 */ /* 0x004fe400078e0200 */
[----:B-----5:R-:W-:Y:S02]  /*a460*/  IMAD R0, R9, R18, RZ ;  /* 0x0000001209007224 */ /* 0x020fe400078e02ff */
[----:B------:R-:W-:-:S03]  /*a470*/  VIADD R9, R15, 0x8 ;  /* 0x000000080f097836 */ /* 0x000fc60000000000 */
[-C--:B------:R-:W-:Y:S02]  /*a480*/  ISETP.GE.OR P2, PT, R15, R0.reuse, P0 ;  /* 0x000000000f00720c */ /* 0x080fe40000746670 */
[----:B------:R-:W-:-:S11]  /*a490*/  ISETP.GE.OR P0, PT, R9, R0, P0 ;  /* 0x000000000900720c */ /* 0x000fd60000706670 */
[----:B0-----:R0:W-:Y:S04]  /*a4a0*/  @!P2 ST.E desc[UR10][R4.64], R3 ;  /* 0x000000030400a985 */ /* 0x0011e8000c10190a */
[----:B------:R0:W-:Y:S01]  /*a4b0*/  @!P0 ST.E desc[UR10][R6.64], R16 ;  /* 0x0000001006008985 */ /* 0x0001e2000c10190a */
[----:B------:R-:W-:-:S13]  /*a4c0*/  PLOP3.LUT P0, PT, PT, PT, UP1, 0x80, 0x0 ;  /* 0x000000000000781c */ /* 0x000fda0003f0f018 */
[----:B0-----:R-:W-:Y:S05]  /*a4d0*/  @P0 BRA `(.L_x_9548) ;  /* 0x00000008002c0947 */ /* 0x001fea0003800000 */
[----:B------:R-:W0:Y:S01]  /*a4e0*/  S2R R11, SR_TID.X ;  /* 0x00000000000b7919 */ /* 0x000e220000002100 */
[----:B------:R-:W1:Y:S01]  /*a4f0*/  @P1 LDC R21, c[0x0][0xbec] ;  /* 0x0002fb00ff151b82 */ /* 0x000e620000000800 */
[----:B------:R-:W-:Y:S01]  /*a500*/  R2UR UR16, R82 ;  /* 0x00000000521072ca */ /* 0x000fe200000e0000 */
[----:B------:R-:W-:Y:S01]  /*a510*/  ULDC.64 UR12, c[0x0][0xaa0] ;  /* 0x0002a800000c7ab9 */ /* 0x000fe20000000a00 */
[----:B------:R-:W-:Y:S01]  /*a520*/  R2UR UR17, R155 ;  /* 0x000000009b1172ca */ /* 0x000fe200000e0000 */
[----:B------:R-:W-:-:S04]  /*a530*/  ULDC.64 UR10, c[0x0][0x208] ;  /* 0x00008200000a7ab9 */ /* 0x000fc80000000a00 */
[----:B------:R-:W2:Y:S01]  /*a540*/  @P1 LDC R37, c[0x0][0xbf0] ;  /* 0x0002fc00ff251b82 */ /* 0x000ea20000000800 */
        /* <DEDUP_REMOVED lines=8> */
[C---:B------:R-:W-:Y:S02]  /*a5d0*/  IADD3 R25, P3, R74.reuse, 0x4800, RZ ;  /* 0x000048004a197810 */ /* 0x040fe40007f7e0ff */
[C---:B------:R-:W-:Y:S02]  /*a5e0*/  IADD3 R29, P4, R74.reuse, 0x6000, RZ ;  /* 0x000060004a1d7810 */ /* 0x040fe40007f9e0ff */
[----:B------:R-:W-:Y:S02]  /*a5f0*/  IADD3 R4, P5, R74, 0x7800, RZ ;  /* 0x000078004a047810 */ /* 0x000fe40007fbe0ff */
[----:B------:R-:W-:-:S02]  /*a600*/  LOP3.LUT R8, R9, 0x180, RZ, 0xc0, !PT ;  /* 0x0000018009087812 */ /* 0x000fc400078ec0ff */
[----:B------:R-:W-:Y:S01]  /*a610*/  LOP3.LUT R12, R13, 0x180, RZ, 0xc0, !PT ;  /* 0x000001800d0c7812 */ /* 0x000fe200078ec0ff */
[----:B------:R-:W-:Y:S01]  /*a620*/  IMAD.X R33, RZ, RZ, R75, P5 ;  /* 0x000000ffff217224 */ /* 0x000fe200028e064b */
        /* <DEDUP_REMOVED lines=19> */
[----:B------:R-:W-:Y:S01]  /*a760*/  UIMAD UR9, UR14, UR12, URZ ;  /* 0x0000000c0e0972a4 */ /* 0x000fe2000f8e023f */
[----:B------:R-:W-:Y:S01]  /*a770*/  LOP3.LUT R74, R5, R74, RZ, 0x3c, !PT ;  /* 0x0000004a054a7212 */ /* 0x000fe200078e3cff */
[----:B------:R-:W5:Y:S04]  /*a780*/  LD.E.128 R8, desc[UR10][R8.64] ;  /* 0x0000000a08087980 */ /* 0x000f68000c101d00 */
[----:B------:R-:W5:Y:S01]  /*a790*/  LD.E.128 R12, desc[UR10][R12.64] ;  /* 0x0000000a0c0c7980 */ /* 0x000f62000c101d00 */
[----:B------:R-:W-:-:S03]  /*a7a0*/  UIMAD UR9, UR4, UR13, UR9 ;  /* 0x0000000d040972a4 */ /* 0x000fc6000f8e0209 */
[----:B------:R-:W5:Y:S04]  /*a7b0*/  LD.E.128 R24, desc[UR10][R24.64] ;  /* 0x0000000a18187980 */ /* 0x000f68000c101d00 */
[----:B------:R-:W5:Y:S01]  /*a7c0*/  LD.E.128 R28, desc[UR10][R28.64] ;  /* 0x0000000a1c1c7980 */ /* 0x000f62000c101d00 */
[----:B------:R-:W-:Y:S01]  /*a7d0*/  IMAD R3, R157, 0x60, R76 ;  /* 0x000000609d037824 */ /* 0x000fe200078e024c */
[----:B------:R-:W-:Y:S02]  /*a7e0*/  ULDC.64 UR14, c[0x0][0xaf0] ;  /* 0x0002bc00000e7ab9 */ /* 0x000fe40000000a00 */
[----:B------:R0:W5:Y:S04]  /*a7f0*/  LD.E.128 R4, desc[UR10][R74.64] ;  /* 0x0000000a4a047980 */ /* 0x000168000c101d00 */
[----:B------:R-:W5:Y:S01]  /*a800*/  LD.E.128 R32, desc[UR10][R32.64] ;  /* 0x0000000a20207980 */ /* 0x000f62000c101d00 */
[----:B------:R-:W-:Y:S01]  /*a810*/  UIMAD.WIDE.U32 UR10, UR4, UR12, URZ ;  /* 0x0000000c040a72a5 */ /* 0x000fe2000f8e003f */
[----:B------:R-:W-:Y:S01]  /*a820*/  IMAD.U32 R22, RZ, RZ, UR16 ;  /* 0x00000010ff167e24 */ /* 0x000fe2000f8e00ff */
[----:B------:R-:W-:Y:S01]  /*a830*/  USHF.R.S32.HI UR4, URZ, 0x1f, UR8 ;  /* 0x0000001f3f047899 */ /* 0x000fe20008011408 */
[----:B------:R-:W-:Y:S01]  /*a840*/  @!PT LDS RZ, [RZ] ;  /* 0x00000000fffff984 */ /* 0x000fe20000000800 */
[----:B------:R-:W-:Y:S01]  /*a850*/  @!PT LDS RZ, [RZ] ;  /* 0x00000000fffff984 */ /* 0x000fe20000000800 */
[----:B------:R-:W-:Y:S01]  /*a860*/  @!PT LDS RZ, [RZ] ;  /* 0x00000000fffff984 */ /* 0x000fe20000000800 */
[----:B------:R-:W-:Y:S01]  /*a870*/  @!PT LDS RZ, [RZ] ;  /* 0x00000000fffff984 */ /* 0x000fe20000000800 */
[----:B------:R3:W-:Y:S06]  /*a880*/  MEMBAR.ALL.CTA ;  /* 0x0000000000007992 */ /* 0x0007ec0000008000 */
[----:B---3--:R-:W3:Y:S01]  /*a890*/  FENCE.VIEW.ASYNC.S ;  /* 0x00000000000073c6 */ /* 0x008ee20000000000 */
[----:B------:R-:W-:Y:S01]  /*a8a0*/  UIADD3 UR11, UR11, UR9, URZ ;  /* 0x000000090b0b7290 */ /* 0x000fe2000fffe03f */
[----:B------:R-:W-:Y:S01]  /*a8b0*/  ULDC.64 UR12, c[0x0][0xae8] ;  /* 0x0002ba00000c7ab9 */ /* 0x000fe20000000a00 */
[----:B------:R-:W-:-:S02]  /*a8c0*/  IMAD R22, R22, 0xc0, R3 ;  /* 0x000000c016167824 */ /* 0x000fc400078e0203 */
[----:B------:R-:W-:Y:S02]  /*a8d0*/  UIMAD.WIDE.U32 UR10, UR17, UR12, UR10 ;  /* 0x0000000c110a72a5 */ /* 0x000fe4000f8e000a */
[----:B------:R-:W-:Y:S01]  /*a8e0*/  UIMAD UR4, UR4, UR14, URZ ;  /* 0x0000000e040472a4 */ /* 0x000fe2000f8e023f */
[----:B-1----:R-:W-:Y:S01]  /*a8f0*/  @P1 IMAD.HI.U32 R16, R22, R21, RZ ;  /* 0x0000001516101227 */ /* 0x002fe200078e00ff */
[----:B------:R-:W-:Y:S02]  /*a900*/  UIMAD UR11, UR17, UR13, UR11 ;  /* 0x0000000d110b72a4 */ /* 0x000fe4000f8e020b */
[----:B------:R-:W-:Y:S01]  /*a910*/  UIMAD UR4, UR8, UR15, UR4 ;  /* 0x0000000f080472a4 */ /* 0x000fe2000f8e0204 */
[----:B------:R-:W-:Y:S01]  /*a920*/  IMAD.MOV.U32 R3, RZ, RZ, R22 ;  /* 0x000000ffff037224 */ /* 0x000fe200078e0016 */
[----:B------:R-:W-:Y:S01]  /*a930*/  UIMAD.WIDE.U32 UR8, UR8, UR14, UR10 ;  /* 0x0000000e080872a5 */ /* 0x000fe2000f8e000a */
[----:B--2---:R-:W-:Y:S02]  /*a940*/  @P1 SHF.R.U32.HI R3, RZ, R37, R16 ;  /* 0x00000025ff031219 */ /* 0x004fe40000011610 */
[----:B------:R-:W-:Y:S01]  /*a950*/  ULDC.64 UR10, c[0x0][0xae0] ;  /* 0x0002b800000a7ab9 */ /* 0x000fe20000000a00 */
[----:B------:R-:W-:Y:S01]  /*a960*/  UIADD3 UR4, UR9, UR4, URZ ;  /* 0x0000000409047290 */ /* 0x000fe2000fffe03f */
[--C-:B------:R-:W-:Y:S01]  /*a970*/  SHF.R.S32.HI R16, RZ, 0x1f, R3.reuse ;  /* 0x0000001fff107819 */ /* 0x100fe20000011403 */
[----:B------:R-:W-:-:S02]  /*a980*/  IMAD.MOV R37, RZ, RZ, -R3 ;  /* 0x000000ffff257224 */ /* 0x000fc400078e0a03 */
[----:B------:R-:W-:Y:S02]  /*a990*/  IMAD.U32 R21, RZ, RZ, UR9 ;  /* 0x00000009ff157e24 */ /* 0x000fe4000f8e00ff */
[----:B------:R-:W-:Y:S01]  /*a9a0*/  IMAD.U32 R20, RZ, RZ, UR8 ;  /* 0x00000008ff147e24 */ /* 0x000fe2000f8e00ff */
[----:B------:R-:W-:Y:S01]  /*a9b0*/  ULDC.64 UR8, c[0x0][0xad8] ;  /* 0x0002b60000087ab9 */ /* 0x000fe20000000a00 */
[----:B------:R-:W-:Y:S02]  /*a9c0*/  IMAD.U32 R21, RZ, RZ, UR4 ;  /* 0x00000004ff157e24 */ /* 0x000fe4000f8e00ff */
[----:B------:R-:W-:Y:S02]  /*a9d0*/  IMAD R16, R16, UR10, RZ ;  /* 0x0000000a10107c24 */ /* 0x000fe4000f8e02ff */
[----:B------:R-:W-:Y:S02]  /*a9e0*/  IMAD R37, R18, R37, R22 ;  /* 0x0000002512257224 */ /* 0x000fe400078e0216 */
[----:B------:R-:W-:-:S02]  /*a9f0*/  IMAD R39, R3, UR11, R16 ;  /* 0x0000000b03277c24 */ /* 0x000fc4000f8e0210 */
[----:B------:R-:W-:Y:S01]  /*aa00*/  IMAD.WIDE.U32 R20, R3, UR10, R20 ;  /* 0x0000000a03147c25 */ /* 0x000fe2000f8e0014 */
[----:B------:R-:W-:-:S03]  /*aa10*/  SHF.R.S32.HI R3, RZ, 0x1f, R37 ;  /* 0x0000001fff037819 */ /* 0x000fc60000011425 */
        /* <DEDUP_REMOVED lines=11> */
[----:B------:R-:W-:-:S04]  /*aad0*/  LEA R16, P1, R20, UR8, 0x1 ;  /* 0x0000000814107c11 */ /* 0x000fc8000f8208ff */
[----:B------:R-:W-:Y:S01]  /*aae0*/  LEA.HI.X R18, R20, UR9, R3, 0x1, P1 ;  /* 0x0000000914127c11 */ /* 0x000fe200088f0c03 */
[----:B---3--:R0:W1:Y:S01]  /*aaf0*/  SHFL.IDX PT, R36, R16, RZ, 0x1c1f ;  /* 0x001c1fff10247589 */ /* 0x00806200000e0000 */
[----:B------:R-:W-:Y:S01]  /*ab00*/  BSSY B1, `(.L_x_9549) ;  /* 0x0000013000017945 */ /* 0x000fe20003800000 */
[----:B------:R-:W-:Y:S02]  /*ab10*/  SYNCS.ARRIVE.TRANS64.RED.A1T0 RZ, [UR4], RZ ;  /* 0x000000ffffff79a7 */ /* 0x000fe40008100404 */
        /* <DEDUP_REMOVED lines=11> */
[----:B--2---:R-:W-:Y:S01]  /*abd0*/  @!P0 IMAD.WIDE R20, R17, 0x2, R36 ;  /* 0x0000000211148825 */ /* 0x004fe200078e0224 */
[-C--:B------:R-:W-:Y:S02]  /*abe0*/  @!P1 LEA.HI.X R39, R19, R37.reuse, R44, 0x1, P3 ;  /* 0x0000002513279211 */ /* 0x080fe400018f0c2c */
[----:B------:R-:W-:Y:S02]  /*abf0*/  @!P2 LEA.HI.X R41, R23, R37, R42, 0x1, P4 ;  /* 0x000000251729a211 */ /* 0x000fe400020f0c2a */
[----:B-----5:R3:W-:Y:S04]  /*ac00*/  @!P0 ST.E.128 desc[UR8][R20.64], R4 ;  /* 0x0000000414008985 */ /* 0x0207e8000c101d08 */
[----:B------:R3:W-:Y:S04]  /*ac10*/  @!P1 ST.E.128 desc[UR8][R38.64], R12 ;  /* 0x0000000c26009985 */ /* 0x0007e8000c101d08 */
[----:B------:R3:W-:Y:S02]  /*ac20*/  @!P2 ST.E.128 desc[UR8][R40.64], R28 ;  /* 0x0000001c2800a985 */ /* 0x0007e4000c101d08 */
.L_x_9550:
[----:B------:R-:W-:Y:S05]  /*ac30*/  BSYNC B1 ;  /* 0x0000000000017941 */ /* 0x000fea0003800000 */
.L_x_9549:
[----:B------:R-:W-:Y:S01]  /*ac40*/  VIADD R3, R43, 0x60 ;  /* 0x000000602b037836 */ /* 0x000fe20000000000 */
[----:B---3-5:R3:W4:Y:S04]  /*ac50*/  SHFL.IDX PT, R7, R18, 0x1, 0x1c1f ;  /* 0x003c1f0012077f89 */ /* 0x02872800000e0000 */
[----:B------:R-:W-:Y:S01]  /*ac60*/  ISETP.GE.AND P0, PT, R3, R0, PT ;  /* 0x000000000300720c */ /* 0x000fe20003f06270 */
[----:B------:R3:W0:-:S12]  /*ac70*/  SHFL.IDX PT, R6, R16, 0x1, 0x1c1f ;  /* 0x003c1f0010067f89 */ /* 0x00061800000e0000 */
[----:B---3--:R-:W-:Y:S05]  /*ac80*/  @P0 BRA `(.L_x_9551) ;  /* 0x00000018000c0947 */ /* 0x008fea0003800000 */
[----:B------:R-:W-:Y:S01]  /*ac90*/  ULDC UR4, c[0x0][0xac8] ;  /* 0x0002b20000047ab9 */ /* 0x000fe20000000800 */
[----:B------:R-:W-:Y:S01]  /*aca0*/  ULDC.64 UR8, c[0x0][0x208] ;  /* 0x0000820000087ab9 */ /* 0x000fe20000000a00 */
[----:B------:R-:W-:Y:S02]  /*acb0*/  ISETP.GE.AND P2, PT, R19, UR4, PT ;  /* 0x0000000413007c0c */ /* 0x000fe4000bf46270 */
[----:B------:R-:W-:-:S11]  /*acc0*/  ISETP.GE.AND P1, PT, R17, UR4, PT ;  /* 0x0000000411007c0c */ /* 0x000fd6000bf26270 */
[----:B0-----:R-:W-:Y:S02]  /*acd0*/  @!P2 LEA R12, P0, R19, R6, 0x1 ;  /* 0x00000006130ca211 */ /* 0x001fe400078008ff */
[----:B----4-:R-:W-:Y:S02]  /*ace0*/  @!P1 IMAD.WIDE R4, R17, 0x2, R6 ;  /* 0x0000000211049825 */ /* 0x010fe400078e0206 */
[----:B------:R-:W-:Y:S02]  /*acf0*/  @!P2 LEA.HI.X R13, R19, R7, R44, 0x1, P0 ;  /* 0x00000007130da211 */ /* 0x000fe400000f0c2c */
[----:B------:R-:W-:Y:S01]  /*ad00*/  ISETP.GE.AND P0, PT, R23, UR4, PT ;  /* 0x0000000417007c0c */ /* 0x000fe2000bf06270 */
[----:B------:R0:W-:Y:S04]  /*ad10*/  @!P1 ST.E.128 desc[UR8][R4.64], R8 ;  /* 0x0000000804009985 */ /* 0x0001e8000c101d08 */
[----:B------:R0:W-:Y:S08]  /*ad20*/  @!P2 ST.E.128 desc[UR8][R12.64], R24 ;  /* 0x000000180c00a985 */ /* 0x0001f0000c101d08 */
[----:B------:R-:W-:Y:S05]  /*ad30*/  @P0 BRA `(.L_x_9551) ;  /* 0x0000001400e00947 */ /* 0x000fea0003800000 */
[----:B0-----:R-:W-:Y:S01]  /*ad40*/  LEA R4, P0, R23, R6, 0x1 ;  /* 0x0000000617047211 */ /* 0x001fe200078008ff */
[----:B------:R-:W-:-:S03]  /*ad50*/  ULDC.64 UR8, c[0x0][0x208] ;  /* 0x0000820000087ab9 */ /* 0x000fc60000000a00 */
[----:B------:R-:W-:-:S05]  /*ad60*/  LEA.HI.X R5, R23, R7, R42, 0x1, P0 ;  /* 0x0000000717057211 */ /* 0x000fca00000f0c2a */
[----:B------:R0:W-:Y:S01]  /*ad70*/  ST.E.128 desc[UR8][R4.64], R32 ;  /* 0x0000002004007985 */ /* 0x0001e2000c101d08 */
[----:B------:R-:W-:Y:S05]  /*ad80*/  BRA `(.L_x_9551) ;  /* 0x0000001400cc7947 */ /* 0x000fea0003800000 */
.L_x_9548:
        /* <DEDUP_REMOVED lines=12> */
[----:B------:R-:W-:Y:S01]  /*ae50*/  ULDC.64 UR12, c[0x0][0xb38] ;  /* 0x0002ce00000c7ab9 */ /* 0x000fe20000000a00 */
[----:B------:R-:W-:Y:S01]  /*ae60*/  BSSY B1, `(.L_x_9552) ;  /* 0x0000063000017945 */ /* 0x000fe20003800000 */
[----:B------:R-:W-:Y:S01]  /*ae70*/  UIMAD.WIDE.U32 UR10, UR16, UR12, UR10 ;  /* 0x0000000c100a72a5 */ /* 0x000fe2000f8e000a */
[----:B------:R-:W-:-:S02]  /*ae80*/  SHF.R.S32.HI R16, RZ, 0x1f, R144 ;  /* 0x0000001fff107819 */ /* 0x000fc40000011490 */
[----:B------:R-:W-:Y:S01]  /*ae90*/  SHF.R.S32.HI R74, RZ, 0x1f, R145 ;  /* 0x0000001fff4a7819 */ /* 0x000fe20000011491 */
[----:B------:R-:W-:Y:S01]  /*aea0*/  UIMAD UR11, UR16, UR13, UR11 ;  /* 0x0000000d100b72a4 */ /* 0x000fe2000f8e020b */
[----:B------:R-:W-:Y:S02]  /*aeb0*/  SHF.R.S32.HI R75, RZ, 0x1f, R146 ;  /* 0x0000001fff4b7819 */ /* 0x000fe40000011492 */
[----:B------:R-:W-:Y:S01]  /*aec0*/  ULDC.64 UR12, c[0x0][0xb40] ;  /* 0x0002d000000c7ab9 */ /* 0x000fe20000000a00 */
[----:B------:R-:W-:Y:S01]  /*aed0*/  SHF.R.S32.HI R76, RZ, 0x1f, R147 ;  /* 0x0000001fff4c7819 */ /* 0x000fe20000011493 */
[----:B------:R-:W-:Y:S01]  /*aee0*/  UIMAD UR4, UR4, UR12, URZ ;  /* 0x0000000c040472a4 */ /* 0x000fe2000f8e023f */
[----:B------:R-:W-:Y:S02]  /*aef0*/  SHF.R.S32.HI R77, RZ, 0x1f, R148 ;  /* 0x0000001fff4d7819 */ /* 0x000fe40000011494 */
[----:B------:R-:W-:Y:S01]  /*af00*/  SHF.R.S32.HI R78, RZ, 0x1f, R149 ;  /* 0x0000001fff4e7819 */ /* 0x000fe20000011495 */
[----:B------:R-:W-:Y:S01]  /*af10*/  UIMAD UR4, UR8, UR13, UR4 ;  /* 0x0000000d080472a4 */ /* 0x000fe2000f8e0204 */
[----:B0-----:R-:W-:Y:S01]  /*af20*/  @P1 IMAD.HI.U32 R4, R13, R4, RZ ;  /* 0x000000040d041227 */ /* 0x001fe200078e00ff */
[----:B------:R-:W-:Y:S01]  /*af30*/  UIMAD.WIDE.U32 UR8, UR8, UR12, UR10 ;  /* 0x0000000c080872a5 */ /* 0x000fe2000f8e000a */
[----:B------:R-:W-:-:S02]  /*af40*/  SHF.R.S32.HI R79, RZ, 0x1f, R150 ;  /* 0x0000001fff4f7819 */ /* 0x000fc40000011496 */
[----:B------:R-:W-:Y:S01]  /*af50*/  ULDC.64 UR10, c[0x0][0xb48] ;  /* 0x0002d200000a7ab9 */ /* 0x000fe20000000a00 */
[----:B------:R-:W-:Y:S01]  /*af60*/  UIADD3 UR9, UR9, UR4, URZ ;  /* 0x0000000409097290 */ /* 0x000fe2000fffe03f */
[----:B------:R-:W-:Y:S02]  /*af70*/  SHF.R.S32.HI R80, RZ, 0x1f, R151 ;  /* 0x0000001fff507819 */ /* 0x000fe40000011497 */
[----:B-1----:R-:W-:Y:S01]  /*af80*/  @P1 SHF.R.U32.HI R3, RZ, R5, R4 ;  /* 0x00000005ff031219 */ /* 0x002fe20000011604 */
        /* <DEDUP_REMOVED lines=10> */
[----:B------:R-:W-:Y:S02]  /*b030*/  IMAD R6, R4, UR10, RZ ;  /* 0x0000000a04067c24 */ /* 0x000fe4000f8e02ff */
[----:B------:R-:W-:Y:S01]  /*b040*/  IMAD.U32 R4, RZ, RZ, UR8 ;  /* 0x00000008ff047e24 */ /* 0x000fe2000f8e00ff */
[----:B------:R-:W-:Y:S01]  /*b050*/  ULDC.64 UR8, c[0x0][0xb28] ;  /* 0x0002ca0000087ab9 */ /* 0x000fe20000000a00 */
[----:B------:R-:W-:Y:S01]  /*b060*/  IMAD.U32 R5, RZ, RZ, UR4 ;  /* 0x00000004ff057e24 */ /* 0x000fe2000f8e00ff */
[----:B------:R-:W-:Y:S01]  /*b070*/  UIADD3 UR4, UR37, 0x31c20, URZ ;  /* 0x00031c2025047890 */ /* 0x000fe2000fffe03f */
[C---:B------:R-:W-:Y:S01]  /*b080*/  IMAD R11, R3.reuse, UR11, R6 ;  /* 0x0000000b030b7c24 */ /* 0x040fe2000f8e0206 */
[----:B------:R-:W-:Y:S01]  /*b090*/  SHF.R.S32.HI R6, RZ, 0x1f, R7 ;  /* 0x0000001fff067819 */ /* 0x000fe20000011407 */
[----:B------:R-:W-:Y:S01]  /*b0a0*/  IMAD.WIDE.U32 R4, R3, UR10, R4 ;  /* 0x0000000a03047c25 */ /* 0x000fe2000f8e0004 */
[----:B------:R-:W-:-:S03]  /*b0b0*/  UPRMT UR4, URZ, 0x654, UR4 ;  /* 0x000006543f047896 */ /* 0x000fc60008000004 */
[----:B------:R-:W-:Y:S02]  /*b0c0*/  IMAD R6, R6, UR8, RZ ;  /* 0x0000000806067c24 */ /* 0x000fe4000f8e02ff */
[----:B------:R-:W-:Y:S02]  /*b0d0*/  IMAD.IADD R5, R5, 0x1, R11 ;  /* 0x0000000105057824 */ /* 0x000fe400078e020b */
[C---:B------:R-:W-:Y:S02]  /*b0e0*/  IMAD R3, R7.reuse, UR9, R6 ;  /* 0x0000000907037c24 */ /* 0x040fe4000f8e0206 */
[----:B------:R-:W-:Y:S01]  /*b0f0*/  IMAD.WIDE.U32 R4, R7, UR8, R4 ;  /* 0x0000000807047c25 */ /* 0x000fe2000f8e0004 */
[----:B------:R-:W-:Y:S01]  /*b100*/  ULDC.64 UR8, c[0x0][0xb00] ;  /* 0x0002c00000087ab9 */ /* 0x000fe20000000a00 */
[----:B------:R-:W-:Y:S02]  /*b110*/  SYNCS.ARRIVE.TRANS64.RED.A1T0 RZ, [UR4], RZ ;  /* 0x000000ffffff79a7 */ /* 0x000fe40008100404 */
        /* <DEDUP_REMOVED lines=12> */
[----:B------:R-:W-:-:S02]  /*b1e0*/  ISETP.GE.AND P3, PT, R151, UR4, PT ;  /* 0x0000000497007c0c */ /* 0x000fc4000bf66270 */
[----:B------:R-:W-:-:S03]  /*b1f0*/  ISETP.GE.AND P4, PT, R150, UR4, PT ;  /* 0x0000000496007c0c */ /* 0x000fc6000bf86270 */
[----:B-1----:R-:W-:-:S04]  /*b200*/  @!P1 LEA R10, P6, R154, R4, 0x2 ;  /* 0x000000049a0a9211 */ /* 0x002fc800078c10ff */
[----:B--2---:R-:W-:Y:S01]  /*b210*/  @!P1 LEA.HI.X R11, R154, R5, R83, 0x2, P6 ;  /* 0x000000059a0b9211 */ /* 0x004fe200030f1453 */
[----:B------:R-:W-:Y:S01]  /*b220*/  @!P5 IMAD.WIDE R6, R156, 0x4, R4 ;  /* 0x000000049c06d825 */ /* 0x000fe200078e0204 */
[----:B------:R-:W-:-:S04]  /*b230*/  @!P0 LEA R12, P6, R153, R4, 0x2 ;  /* 0x00000004990c8211 */ /* 0x000fc800078c10ff */
[-C--:B------:R-:W-:Y:S01]  /*b240*/  @!P0 LEA.HI.X R13, R153, R5.reuse, R82, 0x2, P6 ;  /* 0x00000005990d8211 */ /* 0x080fe200030f1452 */
[----:B------:R1:W-:Y:S01]  /*b250*/  @!P5 ST.E.64 desc[UR8][R6.64], R20 ;  /* 0x000000140600d985 */ /* 0x0003e2000c101b08 */
[CC--:B------:R-:W-:Y:S02]  /*b260*/  @!P3 LEA R24, P5, R151.reuse, R4.reuse, 0x2 ;  /* 0x000000049718b211 */ /* 0x0c0fe400078a10ff */
[-C--:B------:R-:W-:Y:S01]  /*b270*/  @!P4 LEA R26, P6, R150, R4.reuse, 0x2 ;  /* 0x00000004961ac211 */ /* 0x080fe200078c10ff */
[----:B------:R2:W-:Y:S01]  /*b280*/  @!P1 ST.E.64 desc[UR8][R10.64], R28 ;  /* 0x0000001c0a009985 */ /* 0x0005e2000c101b08 */
[----:B------:R-:W-:Y:S02]  /*b290*/  @!P2 LEA R14, P1, R152, R4, 0x2 ;  /* 0x00000004980ea211 */ /* 0x000fe400078210ff */
[----:B------:R-:W-:Y:S01]  /*b2a0*/  @!P3 LEA.HI.X R25, R151, R5, R80, 0x2, P5 ;  /* 0x000000059719b211 */ /* 0x000fe200028f1450 */
[----:B------:R-:W-:Y:S01]  /*b2b0*/  @!P0 ST.E.64 desc[UR8][R12.64], R32 ;  /* 0x000000200c008985 */ /* 0x000fe2000c101b08 */
[----:B------:R-:W-:-:S02]  /*b2c0*/  ISETP.GE.AND P0, PT, R149, UR4, PT ;  /* 0x0000000495007c0c */ /* 0x000fc4000bf06270 */
[-C--:B------:R-:W-:Y:S02]  /*b2d0*/  @!P2 LEA.HI.X R15, R152, R5.reuse, R81, 0x2, P1 ;  /* 0x00000005980fa211 */ /* 0x080fe400008f1451 */
[----:B------:R-:W-:Y:S02]  /*b2e0*/  ISETP.GE.AND P1, PT, R148, UR4, PT ;  /* 0x0000000494007c0c */ /* 0x000fe4000bf26270 */
[----:B------:R-:W-:Y:S01]  /*b2f0*/  @!P4 LEA.HI.X R27, R150, R5, R79, 0x2, P6 ;  /* 0x00000005961bc211 */ /* 0x000fe200030f144f */
[----:B------:R3:W-:Y:S01]  /*b300*/  @!P2 ST.E.64 desc[UR8][R14.64], R36 ;  /* 0x000000240e00a985 */ /* 0x0007e2000c101b08 */
[----:B------:R-:W-:-:S03]  /*b310*/  ISETP.GE.AND P2, PT, R145, UR4, PT ;  /* 0x0000000491007c0c */ /* 0x000fc6000bf46270 */
[----:B------:R4:W-:Y:S01]  /*b320*/  @!P3 ST.E.64 desc[UR8][R24.64], R40 ;  /* 0x000000281800b985 */ /* 0x0009e2000c101b08 */
[----:B------:R-:W-:Y:S02]  /*b330*/  ISETP.GE.AND P3, PT, R146, UR4, PT ;  /* 0x0000000492007c0c */ /* 0x000fe4000bf66270 */
[-C--:B-1----:R-:W-:Y:S01]  /*b340*/  @!P0 LEA R6, P5, R149, R4.reuse, 0x2 ;  /* 0x0000000495068211 */ /* 0x082fe200078a10ff */
[----:B------:R4:W-:Y:S01]  /*b350*/  @!P4 ST.E.64 desc[UR8][R26.64], R44 ;  /* 0x0000002c1a00c985 */ /* 0x0009e2000c101b08 */
[----:B------:R-:W-:Y:S02]  /*b360*/  ISETP.GE.AND P4, PT, R147, UR4, PT ;  /* 0x0000000493007c0c */ /* 0x000fe4000bf86270 */
[-C--:B------:R-:W-:Y:S02]  /*b370*/  @!P0 LEA.HI.X R7, R149, R5.reuse, R78, 0x2, P5 ;  /* 0x0000000595078211 */ /* 0x080fe400028f144e */
[----:B------:R-:W-:Y:S02]  /*b380*/  ISETP.GE.AND P5, PT, R144, UR4, PT ;  /* 0x0000000490007c0c */ /* 0x000fe4000bfa6270 */
[C---:B--2---:R-:W-:Y:S01]  /*b390*/  @!P1 LEA R10, P6, R148.reuse, R4, 0x2 ;  /* 0x00000004940a9211 */ /* 0x044fe200078c10ff */
[----:B------:R4:W-:Y:S03]  /*b3a0*/  @!P0 ST.E.64 desc[UR8][R6.64], R48 ;  /* 0x0000003006008985 */ /* 0x0009e6000c101b08 */
[----:B------:R-:W-:-:S02]  /*b3b0*/  @!P1 LEA.HI.X R11, R148, R5, R77, 0x2, P6 ;  /* 0x00000005940b9211 */ /* 0x000fc400030f144d */
[-C--:B---3--:R-:W-:Y:S02]  /*b3c0*/  @!P3 LEA R14, P6, R146, R4.reuse, 0x2 ;  /* 0x00000004920eb211 */ /* 0x088fe400078c10ff */
[-C--:B------:R-:W-:Y:S01]  /*b3d0*/  @!P4 LEA R12, P0, R147, R4.reuse, 0x2 ;  /* 0x00000004930cc211 */ /* 0x080fe200078010ff */
[----:B------:R4:W-:Y:S01]  /*b3e0*/  @!P1 ST.E.64 desc[UR8][R10.64], R52 ;  /* 0x000000340a009985 */ /* 0x0009e2000c101b08 */
[-C--:B------:R-:W-:Y:S02]  /*b3f0*/  @!P2 LEA R20, P1, R145, R4.reuse, 0x2 ;  /* 0x000000049114a211 */ /* 0x080fe400078210ff */
[-C--:B------:R-:W-:Y:S02]  /*b400*/  @!P4 LEA.HI.X R13, R147, R5.reuse, R76, 0x2, P0 ;  /* 0x00000005930dc211 */ /* 0x080fe400000f144c */
[----:B------:R-:W-:Y:S02]  /*b410*/  @!P5 LEA R4, P0, R144, R4, 0x2 ;  /* 0x000000049004d211 */ /* 0x000fe400078010ff */
[-C--:B------:R-:W-:Y:S01]  /*b420*/  @!P3 LEA.HI.X R15, R146, R5.reuse, R75, 0x2, P6 ;  /* 0x00000005920fb211 */ /* 0x080fe200030f144b */
[----:B------:R4:W-:Y:S01]  /*b430*/  @!P4 ST.E.64 desc[UR8][R12.64], R56 ;  /* 0x000000380c00c985 */ /* 0x0009e2000c101b08 */
[----:B------:R-:W-:-:S02]  /*b440*/  @!P2 LEA.HI.X R21, R145, R5, R74, 0x2, P1 ;  /* 0x000000059115a211 */ /* 0x000fc400008f144a */
[----:B------:R-:W-:Y:S01]  /*b450*/  @!P5 LEA.HI.X R5, R144, R5, R16, 0x2, P0 ;  /* 0x000000059005d211 */ /* 0x000fe200000f1410 */
[----:B------:R4:W-:Y:S04]  /*b460*/  @!P3 ST.E.64 desc[UR8][R14.64], R60 ;  /* 0x0000003c0e00b985 */ /* 0x0009e8000c101b08 */
[----:B------:R4:W-:Y:S04]  /*b470*/  @!P2 ST.E.64 desc[UR8][R20.64], R64 ;  /* 0x000000401400a985 */ /* 0x0009e8000c101b08 */
[----:B------:R4:W-:Y:S02]  /*b480*/  @!P5 ST.E.64 desc[UR8][R4.64], R68 ;  /* 0x000000440400d985 */ /* 0x0009e4000c101b08 */
.L_x_9553:
[----:B------:R-:W-:Y:S05]  /*b490*/  BSYNC B1 ;  /* 0x0000000000017941 */ /* 0x000fea0003800000 */
.L_x_9552:
[----:B------:R-:W-:Y:S01]  /*b4a0*/  ISETP.GE.AND P0, PT, R9, R0, PT ;  /* 0x000000000900720c */ /* 0x000fe20003f06270 */
[----:B----4-:R3:W4:Y:S04]  /*b4b0*/  SHFL.IDX PT, R7, R3, 0x1, 0x1c1f ;  /* 0x003c1f0003077f89 */ /* 0x01072800000e0000 */
[----:B------:R3:W0:Y:S08]  /*b4c0*/  SHFL.IDX PT, R6, R8, 0x1, 0x1c1f ;  /* 0x003c1f0008067f89 */ /* 0x00063000000e0000 */
[----:B---3--:R-:W-:Y:S05]  /*b4d0*/  @P0 BRA `(.L_x_9551) ;  /* 0x0000000c00f80947 */ /* 0x008fea0003800000 */
[----:B------:R-:W-:Y:S01]  /*b4e0*/  ULDC UR4, c[0x0][0xac8] ;  /* 0x0002b20000047ab9 */ /* 0x000fe20000000800 */
[----:B------:R-:W-:Y:S01]  /*b4f0*/  ULDC.64 UR8, c[0x0][0x208] ;  /* 0x0000820000087ab9 */ /* 0x000fe20000000a00 */
[----:B------:R-:W-:Y:S02]  /*b500*/  ISETP.GE.AND P5, PT, R154, UR4, PT ;  /* 0x000000049a007c0c */ /* 0x000fe4000bfa6270 */
[----:B------:R-:W-:Y:S02]  /*b510*/  ISETP.GE.AND P1, PT, R156, UR4, PT ;  /* 0x000000049c007c0c */ /* 0x000fe4000bf26270 */
[----:B------:R-:W-:Y:S02]  /*b520*/  ISETP.GE.AND P3, PT, R153, UR4, PT ;  /* 0x0000000499007c0c */ /* 0x000fe4000bf66270 */
[----:B------:R-:W-:Y:S02]  /*b530*/  ISETP.GE.AND P2, PT, R152, UR4, PT ;  /* 0x0000000498007c0c */ /* 0x000fe4000bf46270 */
[----:B------:R-:W-:-:S05]  /*b540*/  ISETP.GE.AND P4, PT, R151, UR4, PT ;  /* 0x0000000497007c0c */ /* 0x000fca000bf86270 */
[-C--:B0-----:R-:W-:Y:S02]  /*b550*/  @!P5 LEA R8, P0, R154, R6.reuse, 0x2 ;  /* 0x000000069a08d211 */ /* 0x081fe400078010ff */
[----:B-12-4-:R-:W-:Y:S02]  /*b560*/  @!P1 IMAD.WIDE R4, R156, 0x4, R6 ;  /* 0x000000049c049825 */ /* 0x016fe400078e0206 */
[-C--:B------:R-:W-:Y:S02]  /*b570*/  @!P5 LEA.HI.X R9, R154, R7.reuse, R83, 0x2, P0 ;  /* 0x000000079a09d211 */ /* 0x080fe400000f1453 */
[CC--:B------:R-:W-:Y:S01]  /*b580*/  @!P3 LEA R10, P0, R153.reuse, R6.reuse, 0x2 ;  /* 0x00000006990ab211 */ /* 0x0c0fe200078010ff */
[----:B------:R0:W-:Y:S01]  /*b590*/  @!P1 ST.E.64 desc[UR8][R4.64], R72 ;  /* 0x0000004804009985 */ /* 0x0001e2000c101b08 */
[----:B------:R-:W-:Y:S02]  /*b5a0*/  ISETP.GE.AND P1, PT, R150, UR4, PT ;  /* 0x0000000496007c0c */ /* 0x000fe4000bf26270 */
[----:B------:R-:W-:Y:S01]  /*b5b0*/  @!P3 LEA.HI.X R11, R153, R7, R82, 0x2, P0 ;  /* 0x00000007990bb211 */ /* 0x000fe200000f1452 */
[----:B------:R1:W-:Y:S01]  /*b5c0*/  @!P5 ST.E.64 desc[UR8][R8.64], R30 ;  /* 0x0000001e0800d985 */ /* 0x0003e2000c101b08 */
[----:B------:R-:W-:-:S02]  /*b5d0*/  @!P2 LEA R12, P5, R152, R6, 0x2 ;  /* 0x00000006980ca211 */ /* 0x000fc400078a10ff */
[----:B------:R-:W-:Y:S01]  /*b5e0*/  ISETP.GE.AND P0, PT, R149, UR4, PT ;  /* 0x0000000495007c0c */ /* 0x000fe2000bf06270 */
[----:B------:R-:W-:Y:S01]  /*b5f0*/  @!P3 ST.E.64 desc[UR8][R10.64], R34 ;  /* 0x000000220a00b985 */ /* 0x000fe2000c101b08 */
[CC--:B------:R-:W-:Y:S02]  /*b600*/  @!P4 LEA R14, P6, R151.reuse, R6.reuse, 0x2 ;  /* 0x00000006970ec211 */ /* 0x0c0fe400078c10ff */
[-C--:B------:R-:W-:Y:S02]  /*b610*/  @!P2 LEA.HI.X R13, R152, R7.reuse, R81, 0x2, P5 ;  /* 0x00000007980da211 */ /* 0x080fe400028f1451 */
[----:B------:R-:W-:Y:S02]  /*b620*/  @!P4 LEA.HI.X R15, R151, R7, R80, 0x2, P6 ;  /* 0x00000007970fc211 */ /* 0x000fe400030f1450 */
[----:B0-----:R-:W-:Y:S01]  /*b630*/  @!P1 LEA R4, P5, R150, R6, 0x2 ;  /* 0x0000000696049211 */ /* 0x001fe200078a10ff */
[----:B------:R0:W-:Y:S01]  /*b640*/  @!P2 ST.E.64 desc[UR8][R12.64], R38 ;  /* 0x000000260c00a985 */ /* 0x0001e2000c101b08 */
[----:B------:R-:W-:-:S02]  /*b650*/  ISETP.GE.AND P2, PT, R146, UR4, PT ;  /* 0x0000000492007c0c */ /* 0x000fc4000bf46270 */
[----:B------:R-:W-:Y:S01]  /*b660*/  ISETP.GE.AND P3, PT, R147, UR4, PT ;  /* 0x0000000493007c0c */ /* 0x000fe2000bf66270 */
[----:B------:R2:W-:Y:S01]  /*b670*/  @!P4 ST.E.64 desc[UR8][R14.64], R42 ;  /* 0x0000002a0e00c985 */ /* 0x0005e2000c101b08 */
[----:B------:R-:W-:Y:S02]  /*b680*/  ISETP.GE.AND P4, PT, R148, UR4, PT ;  /* 0x0000000494007c0c */ /* 0x000fe4000bf86270 */
[CC--:B-1----:R-:W-:Y:S02]  /*b690*/  @!P0 LEA R8, P6, R149.reuse, R6.reuse, 0x2 ;  /* 0x0000000695088211 */ /* 0x0c2fe400078c10ff */
[-C--:B------:R-:W-:Y:S02]  /*b6a0*/  @!P1 LEA.HI.X R5, R150, R7.reuse, R79, 0x2, P5 ;  /* 0x0000000796059211 */ /* 0x080fe400028f144f */
[----:B------:R-:W-:Y:S02]  /*b6b0*/  @!P0 LEA.HI.X R9, R149, R7, R78, 0x2, P6 ;  /* 0x0000000795098211 */ /* 0x000fe400030f144e */
[----:B------:R-:W-:Y:S01]  /*b6c0*/  ISETP.GE.AND P5, PT, R145, UR4, PT ;  /* 0x0000000491007c0c */ /* 0x000fe2000bfa6270 */
[----:B------:R1:W-:Y:S02]  /*b6d0*/  @!P1 ST.E.64 desc[UR8][R4.64], R46 ;  /* 0x0000002e04009985 */ /* 0x0003e4000c101b08 */
[----:B0-----:R-:W-:-:S02]  /*b6e0*/  @!P3 LEA R12, P6, R147, R6, 0x2 ;  /* 0x00000006930cb211 */ /* 0x001fc400078c10ff */
[----:B------:R1:W-:Y:S01]  /*b6f0*/  @!P0 ST.E.64 desc[UR8][R8.64], R50 ;  /* 0x0000003208008985 */ /* 0x0003e2000c101b08 */
[-C--:B--2---:R-:W-:Y:S02]  /*b700*/  @!P2 LEA R14, P0, R146, R6.reuse, 0x2 ;  /* 0x00000006920ea211 */ /* 0x084fe400078010ff */
[-C--:B------:R-:W-:Y:S02]  /*b710*/  @!P4 LEA R10, P1, R148, R6.reuse, 0x2 ;  /* 0x00000006940ac211 */ /* 0x080fe400078210ff */
[-C--:B------:R-:W-:Y:S02]  /*b720*/  @!P2 LEA.HI.X R15, R146, R7.reuse, R75, 0x2, P0 ;  /* 0x00000007920fa211 */ /* 0x080fe400000f144b */
[----:B------:R-:W-:Y:S02]  /*b730*/  ISETP.GE.AND P0, PT, R144, UR4, PT ;  /* 0x0000000490007c0c */ /* 0x000fe4000bf06270 */
[----:B------:R-:W-:Y:S02]  /*b740*/  @!P4 LEA.HI.X R11, R148, R7, R77, 0x2, P1 ;  /* 0x00000007940bc211 */ /* 0x000fe400008f144d */
[----:B------:R-:W-:-:S02]  /*b750*/  @!P5 LEA R20, P1, R145, R6, 0x2 ;  /* 0x000000069114d211 */ /* 0x000fc400078210ff */
[-C--:B------:R-:W-:Y:S01]  /*b760*/  @!P3 LEA.HI.X R13, R147, R7.reuse, R76, 0x2, P6 ;  /* 0x00000007930db211 */ /* 0x080fe200030f144c */
[----:B------:R1:W-:Y:S01]  /*b770*/  @!P4 ST.E.64 desc[UR8][R10.64], R54 ;  /* 0x000000360a00c985 */ /* 0x0003e2000c101b08 */
[----:B------:R-:W-:-:S03]  /*b780*/  @!P5 LEA.HI.X R21, R145, R7, R74, 0x2, P1 ;  /* 0x000000079115d211 */ /* 0x000fc600008f144a */
        /* <DEDUP_REMOVED lines=9> */
.L_x_9546:
        /* <DEDUP_REMOVED lines=41> */
.L_x_9554:
        /* <DEDUP_REMOVED lines=33> */
[----:B------:R-:W-:Y:S01]  /*bcc0*/  UIMAD.WIDE.U32 UR22, UR16, UR18, URZ ;  /* 0x00000012101672a5 */ /* 0x000fe2000f8e003f */
[----:B------:R-:W-:Y:S01]  /*bcd0*/  IMAD.MOV.U32 R3, RZ, RZ, R6 ;  /* 0x000000ffff037224 */ /* 0x000fe200078e0006 */
        /* <DEDUP_REMOVED lines=9> */
[----:B------:R-:W-:Y:S01]  /*bd70*/  UIADD3 UR20, UR9, UR20, URZ ;  /* 0x0000001409147290 */ /* 0x000fe2000fffe03f */
[----:B------:R-:W-:Y:S01]  /*bd80*/  SHF.R.S32.HI R5, RZ, 0x1f, R3 ;  /* 0x0000001fff057819 */ /* 0x000fe20000011403 */
[----:B------:R-:W-:Y:S01]  /*bd90*/  UIADD3 UR10, UR11, UR13, URZ ;  /* 0x0000000d0b0a7290 */ /* 0x000fe2000fffe03f */
[----:B------:R-:W-:Y:S01]  /*bda0*/  IMAD R7, R9, R7, R6 ;  /* 0x0000000709077224 */ /* 0x000fe200078e0206 */
[----:B------:R-:W-:Y:S01]  /*bdb0*/  IADD3 R4, P0, P1, R3, UR8, R4 ;  /* 0x0000000803047c10 */ /* 0x000fe2000f91e004 */
[----:B------:R-:W-:Y:S01]  /*bdc0*/  IMAD.U32 R8, RZ, RZ, UR16 ;  /* 0x00000010ff087e24 */ /* 0x000fe2000f8e00ff */
[----:B------:R-:W-:Y:S01]  /*bdd0*/  UIADD3.X UR10, UR10, UR20, UR21, UP1, UP2 ;  /* 0x000000140a0a7290 */ /* 0x000fe20008fe4415 */
[----:B------:R-:W-:Y:S01]  /*bde0*/  ULDC.64 UR8, c[0x0][UR19+0x210] ;  /* 0x0000840013087abb */ /* 0x000fe20008000a00 */
[----:B------:R-:W-:Y:S01]  /*bdf0*/  SHF.R.S32.HI R3, RZ, 0x1f, R7 ;  /* 0x0000001fff037819 */ /* 0x000fe20000011407 */
[----:B------:R-:W-:-:S03]  /*be00*/  IMAD R6, R7, UR9, RZ ;  /* 0x0000000907067c24 */ /* 0x000fc6000f8e02ff */
        /* <DEDUP_REMOVED lines=11> */
.L_x_9556:
[----:B------:R-:W-:Y:S05]  /*bec0*/  BSYNC B1 ;  /* 0x0000000000017941 */ /* 0x000fea0003800000 */
.L_x_9555:
[----:B------:R-:W-:-:S13]  /*bed0*/  R2UR UR8, R18 ;  /* 0x00000000120872ca */ /* 0x000fda00000e0000 */
[----:B------:R-:W-:-:S06]  /*bee0*/  UISETP.GT.AND UP0, UPT, UR8, 0x1, UPT ;  /* 0x000000010800788c */ /* 0x000fcc000bf04270 */
[----:B------:R-:W-:-:S13]  /*bef0*/  PLOP3.LUT P0, PT, PT, PT, UP0, 0x80, 0x0 ;  /* 0x000000000000781c */ /* 0x000fda0003f0f008 */
[----:B------:R-:W-:Y:S05]  /*bf00*/  @P0 BRA `(.L_x_9551) ;  /* 0x00000004006c0947 */ /* 0x000fea0003800000 */
[----:B0-----:R-:W2:Y:S01]  /*bf10*/  LDL.LU R3, [R1] ;  /* 0x0000000001037983 */ /* 0x001ea20000300800 */
[----:B------:R-:W0:Y:S01]  /*bf20*/  LDC R11, c[0x0][0xbe8] ;  /* 0x0002fa00ff0b7b82 */ /* 0x000e220000000800 */
[----:B------:R-:W-:Y:S01]  /*bf30*/  SHF.R.S32.HI R10, RZ, 0x1f, R12 ;  /* 0x0000001fff0a7819 */ /* 0x000fe2000001140c */
[----:B------:R-:W-:Y:S01]  /*bf40*/  ULDC.64 UR12, c[0x0][0xaa0] ;  /* 0x0002a800000c7ab9 */ /* 0x000fe20000000a00 */
[----:B------:R-:W-:Y:S01]  /*bf50*/  R2UR UR17, R155 ;  /* 0x000000009b1172ca */ /* 0x000fe200000e0000 */
[----:B------:R-:W-:Y:S01]  /*bf60*/  UIMAD UR10, UR21, UR12, URZ ;  /* 0x0000000c150a72a4 */ /* 0x000fe2000f8e023f */
[----:B------:R-:W-:Y:S01]  /*bf70*/  LEA.HI R10, R10, R12, RZ, 0x2 ;  /* 0x0000000c0a0a7211 */ /* 0x000fe200078f10ff */
[----:B------:R-:W-:Y:S01]  /*bf80*/  UIMAD.WIDE.U32 UR8, UR4, UR12, URZ ;  /* 0x0000000c040872a5 */ /* 0x000fe2000f8e003f */
[----:B------:R-:W-:Y:S01]  /*bf90*/  BSSY B1, `(.L_x_9557) ;  /* 0x0000040000017945 */ /* 0x000fe20003800000 */
[----:B------:R-:W-:Y:S01]  /*bfa0*/  UIMAD UR10, UR4, UR13, UR10 ;  /* 0x0000000d040a72a4 */ /* 0x000fe2000f8e020a */
        /* <DEDUP_REMOVED lines=9> */
[----:B------:R-:W-:-:S04]  /*c040*/  UIMAD UR15, UR15, UR10, URZ ;  /* 0x0000000a0f0f72a4 */ /* 0x000fc8000f8e023f */
[----:B------:R-:W-:Y:S02]  /*c050*/  UIMAD UR4, UR14, UR11, UR15 ;  /* 0x0000000b0e0472a4 */ /* 0x000fe4000f8e020f */
[----:B------:R-:W-:-:S03]  /*c060*/  UIMAD.WIDE.U32 UR14, UR14, UR10, UR8 ;  /* 0x0000000a0e0e72a5 */ /* 0x000fc6000f8e0008 */
[----:B------:R-:W-:Y:S01]  /*c070*/  ULDC.64 UR8, c[0x0][0xae0] ;  /* 0x0002b80000087ab9 */ /* 0x000fe20000000a00 */
[----:B------:R-:W0:Y:S01]  /*c080*/  @P0 LDC R5, c[0x0][0xbec] ;  /* 0x0002fb00ff050b82 */ /* 0x000e220000000800 */
[----:B------:R-:W-:-:S07]  /*c090*/  UIADD3 UR4, UR15, UR4, URZ ;  /* 0x000000040f047290 */ /* 0x000fce000fffe03f */
[----:B------:R-:W1:Y:S01]  /*c0a0*/  @P0 LDC R7, c[0x0][0xbf0] ;  /* 0x0002fc00ff070b82 */ /* 0x000e620000000800 */
[----:B--2---:R-:W-:Y:S01]  /*c0b0*/  R2UR UR16, R3 ;  /* 0x00000000031072ca */ /* 0x004fe200000e0000 */
[----:B------:R-:W-:-:S12]  /*c0c0*/  IMAD R3, R157, 0x60, R10 ;  /* 0x000000609d037824 */ /* 0x000fd800078e020a */
[----:B------:R-:W-:Y:S02]  /*c0d0*/  IMAD.U32 R6, RZ, RZ, UR16 ;  /* 0x00000010ff067e24 */ /* 0x000fe4000f8e00ff */
[----:B------:R-:W-:Y:S02]  /*c0e0*/  IMAD.U32 R8, RZ, RZ, UR16 ;  /* 0x00000010ff087e24 */ /* 0x000fe4000f8e00ff */
        /* <DEDUP_REMOVED lines=8> */
[----:B------:R-:W-:Y:S02]  /*c170*/  IMAD R7, R11, R7, R6 ;  /* 0x000000070b077224 */ /* 0x000fe400078e0206 */
        /* <DEDUP_REMOVED lines=8> */
[----:B-----5:R-:W-:Y:S02]  /*c200*/  IMAD R11, R0, R11, RZ ;  /* 0x0000000b000b7224 */ /* 0x020fe400078e02ff */
[----:B------:R-:W-:Y:S02]  /*c210*/  IMAD R0, R8, 0xc0, R10 ;  /* 0x000000c008007824 */ /* 0x000fe400078e020a */
[C---:B------:R-:W-:Y:S02]  /*c220*/  IMAD R3, R7.reuse, UR9, R6 ;  /* 0x0000000907037c24 */ /* 0x040fe4000f8e0206 */
[----:B------:R-:W-:Y:S01]  /*c230*/  IMAD.WIDE.U32 R4, R7, UR8, R4 ;  /* 0x0000000807047c25 */ /* 0x000fe2000f8e0004 */
[----:B------:R-:W-:Y:S01]  /*c240*/  ISETP.GE.AND P0, PT, R0, R11, PT ;  /* 0x0000000b0000720c */ /* 0x000fe20003f06270 */
[----:B------:R-:W-:-:S02]  /*c250*/  ULDC.64 UR8, c[0x0][0xa80] ;  /* 0x0002a00000087ab9 */ /* 0x000fc40000000a00 */
        /* <DEDUP_REMOVED lines=16> */
[----:B------:R3:W-:Y:S04]  /*c360*/  @!P2 ST.E.128 desc[UR8][R8.64], RZ ;  /* 0x000000ff0800a985 */ /* 0x0007e8000c101d08 */
[----:B------:R3:W-:Y:S04]  /*c370*/  @!P3 ST.E.128 desc[UR8][R12.64], RZ ;  /* 0x000000ff0c00b985 */ /* 0x0007e8000c101d08 */
[----:B------:R3:W-:Y:S02]  /*c380*/  @!P4 ST.E.128 desc[UR8][R14.64], RZ ;  /* 0x000000ff0e00c985 */ /* 0x0007e4000c101d08 */
.L_x_9558:
[----:B------:R-:W-:Y:S05]  /*c390*/  BSYNC B1 ;  /* 0x0000000000017941 */ /* 0x000fea0003800000 */
.L_x_9557:
[----:B------:R-:W-:Y:S01]  /*c3a0*/  VIADD R0, R0, 0x60 ;  /* 0x0000006000007836 */ /* 0x000fe20000000000 */
[----:B--2---:R2:W4:Y:S04]  /*c3b0*/  SHFL.IDX PT, R5, R3, 0x1, 0x1c1f ;  /* 0x003c1f0003057f89 */ /* 0x00452800000e0000 */
[----:B------:R-:W-:Y:S01]  /*c3c0*/  ISETP.GE.AND P0, PT, R0, R11, PT ;  /* 0x0000000b0000720c */ /* 0x000fe20003f06270 */
[----:B-1----:R2:W1:-:S12]  /*c3d0*/  SHFL.IDX PT, R4, R6, 0x1, 0x1c1f ;  /* 0x003c1f0006047f89 */ /* 0x00245800000e0000 */
[----:B--2---:R-:W-:Y:S05]  /*c3e0*/  @P0 BRA `(.L_x_9551) ;  /* 0x0000000000340947 */ /* 0x004fea0003800000 */
[----:B------:R-:W-:Y:S01]  /*c3f0*/  ULDC UR4, c[0x0][0xac8] ;  /* 0x0002b20000047ab9 */ /* 0x000fe20000000800 */
[----:B------:R-:W-:Y:S01]  /*c400*/  ULDC.64 UR8, c[0x0][0x208] ;  /* 0x0000820000087ab9 */ /* 0x000fe20000000a00 */
[----:B------:R-:W-:Y:S02]  /*c410*/  ISETP.GE.AND P3, PT, R19, UR4, PT ;  /* 0x0000000413007c0c */ /* 0x000fe4000bf66270 */
[----:B------:R-:W-:Y:S02]  /*c420*/  ISETP.GE.AND P4, PT, R23, UR4, PT ;  /* 0x0000000417007c0c */ /* 0x000fe4000bf86270 */
[----:B------:R-:W-:-:S09]  /*c430*/  ISETP.GE.AND P2, PT, R17, UR4, PT ;  /* 0x0000000411007c0c */ /* 0x000fd2000bf46270 */
[-C--:B-1-3--:R-:W-:Y:S02]  /*c440*/  @!P3 LEA R8, P0, R19, R4.reuse, 0x1 ;  /* 0x000000041308b211 */ /* 0x08afe400078008ff */
[----:B------:R-:W-:Y:S02]  /*c450*/  @!P4 LEA R10, P1, R23, R4, 0x1 ;  /* 0x00000004170ac211 */ /* 0x000fe400078208ff */
[----:B0---4-:R-:W-:Y:S01]  /*c460*/  @!P2 IMAD.WIDE R6, R17, 0x2, R4 ;  /* 0x000000021106a825 */ /* 0x011fe200078e0204 */
[-C--:B------:R-:W-:Y:S02]  /*c470*/  @!P3 LEA.HI.X R9, R19, R5.reuse, R20, 0x1, P0 ;  /* 0x000000051309b211 */ /* 0x080fe400000f0c14 */
[----:B------:R-:W-:Y:S02]  /*c480*/  @!P4 LEA.HI.X R11, R23, R5, R16, 0x1, P1 ;  /* 0x00000005170bc211 */ /* 0x000fe400008f0c10 */
[----:B------:R2:W-:Y:S04]  /*c490*/  @!P2 ST.E.128 desc[UR8][R6.64], RZ ;  /* 0x000000ff0600a985 */ /* 0x0005e8000c101d08 */
[----:B------:R2:W-:Y:S04]  /*c4a0*/  @!P3 ST.E.128 desc[UR8][R8.64], RZ ;  /* 0x000000ff0800b985 */ /* 0x0005e8000c101d08 */
[----:B------:R2:W-:Y:S02]  /*c4b0*/  @!P4 ST.E.128 desc[UR8][R10.64], RZ ;  /* 0x000000ff0a00c985 */ /* 0x0005e4000c101d08 */
.L_x_9551:
[----:B------:R-:W-:Y:S05]  /*c4c0*/  BSYNC B0 ;  /* 0x0000000000007941 */ /* 0x000fea0003800000 */
.L_x_9545:
[----:B------:R-:W-:Y:S02]  /*c4d0*/  ULDC UR4, c[0x0][0xc3c] ;  /* 0x00030f0000047ab9 */ /* 0x000fe40000000800 */
[----:B------:R-:W-:-:S06]  /*c4e0*/  UISETP.GE.AND UP0, UPT, UR7, UR4, UPT ;  /* 0x000000040700728c */ /* 0x000fcc000bf06270 */
[----:B------:R-:W-:-:S13]  /*c4f0*/  PLOP3.LUT P0, PT, PT, PT, UP0, 0x80, 0x0 ;  /* 0x000000000000781c */ /* 0x000fda0003f0f008 */
[----:B------:R-:W-:Y:S05]  /*c500*/  @!P0 BRA `(.L_x_9559) ;  /* 0xffffff4c00008947 */ /* 0x000fea000383ffff */
[----:B------:R-:W-:Y:S05]  /*c510*/  EXIT ;  /* 0x000000000000794d */ /* 0x000fea0003800000 */
.L_x_9520:
        /* <DEDUP_REMOVED lines=13> */
[----:B------:R-:W0:Y:S01]  /*c5f0*/  LDS.128 R24, [UR4+0x31cd0] ;  /* 0x031cd004ff187984 */ /* 0x000e220008000c00 */
[----:B------:R-:W-:Y:S06]  /*c600*/  BAR.ARV 0x4, 0x200 ;  /* 0x0108000000007b1d */ /* 0x000fec0000002000 */
[----:B------:R-:W-:Y:S05]  /*c610*/  BRA `(.L_x_9561) ;  /* 0x0000000800947947 */ /* 0x000fea0003800000 */
.L_x_9560:
[----:B------:R-:W0:Y:S01]  /*c620*/  S2R R0, SR_TID.X ;  /* 0x0000000000007919 */ /* 0x000e220000002100 */
[----:B------:R-:W-:Y:S01]  /*c630*/  ULDC UR4, c[0x0][0xc3c] ;  /* 0x00030f0000047ab9 */ /* 0x000fe20000000800 */
[----:B------:R-:W-:Y:S01]  /*c640*/  IMAD.MOV.U32 R7, RZ, RZ, RZ ;  /* 0x000000ffff077224 */ /* 0x000fe200078e00ff */
        /* <DEDUP_REMOVED lines=8> */
[----:B------:R-:W2:Y:S01]  /*c6d0*/  @!P1 LDG.E R6, desc[UR6][R4.64] ;  /* 0x0000000604069981 */ /* 0x000ea2000c1e1900 */
[----:B-1----:R-:W-:-:S05]  /*c6e0*/  @!P1 IMAD.WIDE.U32 R2, R0, 0x4, R2 ;  /* 0x0000000400029825 */ /* 0x002fca00078e0002 */
[----:B------:R-:W2:Y:S01]  /*c6f0*/  @!P1 LDG.E R7, desc[UR6][R2.64] ;  /* 0x0000000602079981 */ /* 0x000ea2000c1e1900 */
[C---:B------:R-:W-:Y:S02]  /*c700*/  ISETP.NE.AND P1, PT, R0.reuse, RZ, PT ;  /* 0x000000ff0000720c */ /* 0x040fe40003f25270 */
[C---:B------:R-:W-:Y:S02]  /*c710*/  ISETP.GE.U32.AND P2, PT, R0.reuse, 0x2, PT ;  /* 0x000000020000780c */ /* 0x040fe40003f46070 */
[C---:B------:R-:W-:Y:S02]  /*c720*/  ISETP.GE.U32.AND P3, PT, R0.reuse, 0x4, PT ;  /* 0x000000040000780c */ /* 0x040fe40003f66070 */
[C---:B------:R-:W-:Y:S02]  /*c730*/  ISETP.GE.U32.AND P4, PT, R0.reuse, 0x8, PT ;  /* 0x000000080000780c */ /* 0x040fe40003f86070 */
[----:B------:R-:W-:Y:S01]  /*c740*/  ISETP.GE.U32.AND P5, PT, R0, 0x10, PT ;  /* 0x000000100000780c */ /* 0x000fe20003fa6070 */
[----:B------:R-:W0:Y:S01]  /*c750*/  S2UR UR6, SR_CTAID.X ;  /* 0x00000000000679c3 */ /* 0x000e220000002500 */
[----:B------:R-:W-:Y:S01]  /*c760*/  UMOV UR4, URZ ;  /* 0x0000003f00047c82 */ /* 0x000fe20008000000 */
        /* <DEDUP_REMOVED lines=17> */
[----:B-1----:R-:W-:-:S05]  /*c880*/  IMAD R8, R8, UR5, RZ ;  /* 0x0000000508087c24 */ /* 0x002fca000f8e02ff */
[----:B0-----:R-:W-:Y:S01]  /*c890*/  ISETP.GT.AND P6, PT, R8, UR6, PT ;  /* 0x0000000608007c0c */ /* 0x001fe2000bfc4270 */
[----:B------:R-:W-:-:S12]  /*c8a0*/  IMAD.MOV.U32 R3, RZ, RZ, R8 ;  /* 0x000000ffff037224 */ /* 0x000fd800078e0008 */
[----:B------:R-:W-:Y:S05]  /*c8b0*/  @P6 BRA `(.L_x_9562) ;  /* 0x0000000000a06947 */ /* 0x000fea0003800000 */
[----:B------:R-:W-:Y:S01]  /*c8c0*/  IMAD.MOV.U32 R8, RZ, RZ, R3 ;  /* 0x000000ffff087224 */ /* 0x000fe200078e0003 */
[----:B------:R-:W-:Y:S01]  /*c8d0*/  UMOV UR4, URZ ;  /* 0x0000003f00047c82 */ /* 0x000fe20008000000 */
[----:B------:R-:W-:-:S05]  /*c8e0*/  ULDC UR5, c[0x0][0xc38] ;  /* 0x00030e0000057ab9 */ /* 0x000fca0000000800 */
.L_x_9564:
[----:B------:R-:W0:Y:S01]  /*c8f0*/  LDC R2, c[0x0][0xc3c] ;  /* 0x00030f00ff027b82 */ /* 0x000e220000000800 */
[----:B------:R-:W-:Y:S01]  /*c900*/  UIADD3 UR4, UR4, 0x1f, URZ ;  /* 0x0000001f04047890 */ /* 0x000fe2000fffe03f */
[----:B------:R-:W-:Y:S02]  /*c910*/  ULDC UR7, c[0x0][0xc3c] ;  /* 0x00030f0000077ab9 */ /* 0x000fe40000000800 */
[----:B------:R-:W-:-:S03]  /*c920*/  IMAD.U32 R27, RZ, RZ, UR7 ;  /* 0x00000007ff1b7e24 */ /* 0x000fc6000f8e00ff */
[----:B0-----:R-:W-:-:S13]  /*c930*/  ISETP.LE.AND P6, PT, R2, UR4, PT ;  /* 0x0000000402007c0c */ /* 0x001fda000bfc3270 */
[----:B------:R-:W-:Y:S05]  /*c940*/  @P6 BRA `(.L_x_9563) ;  /* 0x0000000400a46947 */ /* 0x000fea0003800000 */
[----:B------:R-:W-:Y:S01]  /*c950*/  VIADD R7, R0, UR4 ;  /* 0x0000000400077c36 */ /* 0x000fe20008000000 */
[----:B------:R-:W-:-:S04]  /*c960*/  ULDC.64 UR8, c[0x0][0x208] ;  /* 0x0000820000087ab9 */ /* 0x000fc80000000a00 */
[----:B------:R-:W-:-:S13]  /*c970*/  ISETP.GE.OR P6, PT, R7, R2, !P0 ;  /* 0x000000020700720c */ /* 0x000fda00047c6670 */
[----:B------:R-:W0:Y:S08]  /*c980*/  @!P6 LDC.64 R4, c[0x0][0xc80] ;  /* 0x00032000ff04eb82 */ /* 0x000e300000000a00 */
[----:B------:R-:W1:Y:S01]  /*c990*/  @!P6 LDC.64 R2, c[0x0][0xc78] ;  /* 0x00031e00ff02eb82 */ /* 0x000e620000000a00 */
[----:B0-----:R-:W-:-:S04]  /*c9a0*/  @!P6 IMAD.WIDE R4, R7, 0x4, R4 ;  /* 0x000000040704e825 */ /* 0x001fc800078e0204 */
[----:B-1----:R-:W-:Y:S01]  /*c9b0*/  @!P6 IMAD.WIDE R2, R7, 0x4, R2 ;  /* 0x000000040702e825 */ /* 0x002fe200078e0202 */
[----:B------:R-:W-:-:S06]  /*c9c0*/  CS2R R6, SRZ ;  /* 0x0000000000067805 */ /* 0x000fcc000001ff00 */
[----:B------:R-:W2:Y:S04]  /*c9d0*/  @!P6 LDG.E R6, desc[UR8][R4.64] ;  /* 0x000000080406e981 */ /* 0x000ea8000c1e1900 */
        /* <DEDUP_REMOVED lines=22> */
.L_x_9562:
        /* <DEDUP_REMOVED lines=12> */
[----:B0-----:R-:W0:Y:S02]  /*cc00*/  MUFU.RCP R8, R8 ;  /* 0x0000000800087308 */ /* 0x001e240000001000 */
[----:B0-----:R-:W-:-:S06]  /*cc10*/  VIADD R3, R8, 0xffffffe ;  /* 0x0ffffffe08037836 */ /* 0x001fcc0000000000 */
[----:B------:R-:W0:Y:S02]  /*cc20*/  F2I.FTZ.U32.TRUNC.NTZ R3, R3 ;  /* 0x0000000300037305 */ /* 0x000e24000021f000 */
[----:B0-----:R-:W-:Y:S01]  /*cc30*/  IMAD.MOV R11, RZ, RZ, -R3 ;  /* 0x000000ffff0b7224 */ /* 0x001fe200078e0a03 */
[----:B------:R-:W-:Y:S06]  /*cc40*/  @!P0 BRA `(.L_x_9565) ;  /* 0x0000000000088947 */ /* 0x000fec0003800000 */
[----:B------:R-:W-:-:S05]  /*cc50*/  VIADD R5, R27, 0xffffffff ;  /* 0xffffffff1b057836 */ /* 0x000fca0000000000 */
[----:B------:R0:W1:Y:S02]  /*cc60*/  SHFL.IDX PT, R24, R2, R5, 0x1f ;  /* 0x00001f0502187589 */ /* 0x00006400000e0000 */
.L_x_9565:
[----:B-1----:R-:W-:Y:S02]  /*cc70*/  IMAD R24, R24, UR5, R9 ;  /* 0x0000000518187c24 */ /* 0x002fe4000f8e0209 */
[----:B------:R-:W-:Y:S02]  /*cc80*/  IMAD R9, R11, R4, RZ ;  /* 0x000000040b097224 */ /* 0x000fe400078e02ff */
[----:B0-----:R-:W-:Y:S01]  /*cc90*/  IMAD.MOV.U32 R2, RZ, RZ, RZ ;  /* 0x000000ffff027224 */ /* 0x001fe200078e00ff */
[----:B------:R-:W-:Y:S01]  /*cca0*/  IADD3 R25, -R24, UR6, RZ ;  /* 0x0000000618197c10 */ /* 0x000fe2000fffe1ff */
[----:B------:R-:W-:Y:S01]  /*ccb0*/  IMAD.MOV.U32 R5, RZ, RZ, R10 ;  /* 0x000000ffff057224 */ /* 0x000fe200078e000a */
[----:B------:R-:W-:Y:S01]  /*ccc0*/  IABS R10, R7 ;  /* 0x00000007000a7213 */ /* 0x000fe20000000000 */
[----:B------:R-:W-:Y:S01]  /*ccd0*/  IMAD.HI.U32 R2, R3, R9, R2 ;  /* 0x0000000903027227 */ /* 0x000fe200078e0002 */
[----:B------:R-:W-:Y:S01]  /*cce0*/  IABS R9, R6 ;  /* 0x0000000600097213 */ /* 0x000fe20000000000 */
[----:B------:R-:W0:Y:S01]  /*ccf0*/  I2F.RP R8, R5 ;  /* 0x0000000500087306 */ /* 0x000e220000209400 */
[----:B------:R-:W-:Y:S01]  /*cd00*/  IABS R3, R25 ;  /* 0x0000001900037213 */ /* 0x000fe20000000000 */
[----:B------:R-:W-:-:S02]  /*cd10*/  IMAD.MOV R10, RZ, RZ, -R10 ;  /* 0x000000ffff0a7224 */ /* 0x000fc400078e0a0a */
[----:B------:R-:W-:Y:S02]  /*cd20*/  IMAD.MOV R9, RZ, RZ, -R9 ;  /* 0x000000ffff097224 */ /* 0x000fe400078e0a09 */
[----:B------:R-:W-:-:S04]  /*cd30*/  IMAD.HI.U32 R2, R2, R3, RZ ;  /* 0x0000000302027227 */ /* 0x000fc800078e00ff */
[----:B------:R-:W-:Y:S02]  /*cd40*/  IMAD R3, R2, R9, R3 ;  /* 0x0000000902037224 */ /* 0x000fe400078e0203 */
[----:B------:R-:W-:-:S03]  /*cd50*/  VIADD R27, R27, UR4 ;  /* 0x000000041b1b7c36 */ /* 0x000fc60008000000 */
[----:B------:R-:W-:Y:S01]  /*cd60*/  ISETP.GT.U32.AND P1, PT, R4, R3, PT ;  /* 0x000000030400720c */ /* 0x000fe20003f24070 */
[----:B0-----:R-:W0:-:S12]  /*cd70*/  MUFU.RCP R8, R8 ;  /* 0x0000000800087308 */ /* 0x001e180000001000 */
[----:B------:R-:W-:Y:S02]  /*cd80*/  @!P1 IMAD.IADD R3, R3, 0x1, -R4 ;  /* 0x0000000103039824 */ /* 0x000fe400078e0a04 */
[----:B------:R-:W-:Y:S01]  /*cd90*/  @!P1 VIADD R2, R2, 0x1 ;  /* 0x0000000102029836 */ /* 0x000fe20000000000 */
[----:B------:R-:W-:Y:S02]  /*cda0*/  ISETP.NE.AND P1, PT, R6, RZ, PT ;  /* 0x000000ff0600720c */ /* 0x000fe40003f25270 */
[----:B------:R-:W-:Y:S01]  /*cdb0*/  ISETP.GE.U32.AND P0, PT, R3, R4, PT ;  /* 0x000000040300720c */ /* 0x000fe20003f06070 */
[----:B0-----:R-:W-:Y:S01]  /*cdc0*/  VIADD R9, R8, 0xffffffe ;  /* 0x0ffffffe08097836 */ /* 0x001fe20000000000 */
[----:B------:R-:W-:-:S03]  /*cdd0*/  LOP3.LUT R4, R25, R6, RZ, 0x3c, !PT ;  /* 0x0000000619047212 */ /* 0x000fc600078e3cff */
[----:B------:R-:W0:Y:S01]  /*cde0*/  F2I.FTZ.U32.TRUNC.NTZ R3, R9 ;  /* 0x0000000900037305 */ /* 0x000e22000021f000 */
[----:B------:R-:W-:-:S07]  /*cdf0*/  ISETP.GE.AND P2, PT, R4, RZ, PT ;  /* 0x000000ff0400720c */ /* 0x000fce0003f46270 */
[----:B------:R-:W-:-:S04]  /*ce00*/  @P0 VIADD R2, R2, 0x1 ;  /* 0x0000000102020836 */ /* 0x000fc80000000000 */
[----:B------:R-:W-:Y:S02]  /*ce10*/  IMAD.MOV.U32 R4, RZ, RZ, R2 ;  /* 0x000000ffff047224 */ /* 0x000fe400078e0002 */
[----:B0-----:R-:W-:Y:S02]  /*ce20*/  IMAD.MOV R2, RZ, RZ, -R3 ;  /* 0x000000ffff027224 */ /* 0x001fe400078e0a03 */
[----:B------:R-:W-:Y:S01]  /*ce30*/  @!P2 IMAD.MOV R4, RZ, RZ, -R4 ;  /* 0x000000ffff04a224 */ /* 0x000fe200078e0a04 */
[----:B------:R-:W-:Y:S01]  /*ce40*/  @!P1 LOP3.LUT R4, RZ, R6, RZ, 0x33, !PT ;  /* 0x00000006ff049212 */ /* 0x000fe200078e33ff */
[----:B------:R-:W-:Y:S02]  /*ce50*/  IMAD R9, R2, R5, RZ ;  /* 0x0000000502097224 */ /* 0x000fe400078e02ff */
[----:B------:R-:W-:Y:S01]  /*ce60*/  IMAD.MOV.U32 R2, RZ, RZ, RZ ;  /* 0x000000ffff027224 */ /* 0x000fe200078e00ff */
[-C--:B------:R-:W-:Y:S01]  /*ce70*/  IABS R8, R4.reuse ;  /* 0x0000000400087213 */ /* 0x080fe20000000000 */
[----:B------:R-:W-:-:S02]  /*ce80*/  IMAD R6, R6, R4, RZ ;  /* 0x0000000406067224 */ /* 0x000fc400078e02ff */
[----:B------:R-:W-:-:S04]  /*ce90*/  IMAD.HI.U32 R2, R3, R9, R2 ;  /* 0x0000000903027227 */ /* 0x000fc800078e0002 */
[----:B------:R-:W-:Y:S02]  /*cea0*/  IMAD.MOV.U32 R3, RZ, RZ, R8 ;  /* 0x000000ffff037224 */ /* 0x000fe400078e0008 */
[----:B------:R-:W-:Y:S02]  /*ceb0*/  IMAD.MOV.U32 R8, RZ, RZ, R10 ;  /* 0x000000ffff087224 */ /* 0x000fe400078e000a */
[----:B------:R-:W-:-:S04]  /*cec0*/  IMAD.HI.U32 R2, R2, R3, RZ ;  /* 0x0000000302027227 */ /* 0x000fc800078e00ff */
[----:B------:R-:W-:Y:S01]  /*ced0*/  IMAD R8, R2, R8, R3 ;  /* 0x0000000802087224 */ /* 0x000fe200078e0203 */
[----:B------:R-:W-:Y:S01]  /*cee0*/  LOP3.LUT R3, R4, R7, RZ, 0x3c, !PT ;  /* 0x0000000704037212 */ /* 0x000fe200078e3cff */
[----:B------:R-:W-:-:S03]  /*cef0*/  IMAD.IADD R25, R25, 0x1, -R6 ;  /* 0x0000000119197824 */ /* 0x000fc600078e0a06 */
        /* <DEDUP_REMOVED lines=11> */
[----:B------:R-:W-:-:S04]  /*cfb0*/  IMAD R7, R7, 0x1000000, R2 ;  /* 0x0100000007077824 */ /* 0x000fc800078e0202 */
[----:B------:R-:W-:Y:S01]  /*cfc0*/  IMAD R26, R4, 0x10000, R7 ;  /* 0x00010000041a7824 */ /* 0x000fe200078e0207 */
[----:B------:R-:W-:Y:S06]  /*cfd0*/  BRA `(.L_x_9566) ;  /* 0x00000000000c7947 */ /* 0x000fec0003800000 */
.L_x_9563:
[----:B------:R-:W-:Y:S02]  /*cfe0*/  IMAD.MOV.U32 R25, RZ, RZ, RZ ;  /* 0x000000ffff197224 */ /* 0x000fe400078e00ff */
[----:B------:R-:W-:Y:S02]  /*cff0*/  IMAD.U32 R24, RZ, RZ, UR6 ;  /* 0x00000006ff187e24 */ /* 0x000fe4000f8e00ff */
[----:B------:R-:W-:-:S07]  /*d000*/  IMAD.MOV.U32 R26, RZ, RZ, RZ ;  /* 0x000000ffff1a7224 */ /* 0x000fce00078e00ff */
.L_x_9566:
[----:B------:R-:W-:-:S13]  /*d010*/  ISETP.NE.AND P0, PT, R0, RZ, PT ;  /* 0x000000ff0000720c */ /* 0x000fda0003f05270 */
[----:B------:R-:W0:Y:S01]  /*d020*/  @!P0 S2R R3, SR_CgaCtaId ;  /* 0x0000000000038919 */ /* 0x000e220000008800 */
[----:B------:R-:W-:-:S04]  /*d030*/  @!P0 MOV R0, 0x400 ;  /* 0x0000040000008802 */ /* 0x000fc80000000f00 */
[----:B0-----:R-:W-:-:S05]  /*d040*/  @!P0 LEA R0, R3, R0, 0x18 ;  /* 0x0000000003008211 */ /* 0x001fca00078ec0ff */
[----:B------:R1:W-:Y:S01]  /*d050*/  @!P0 STS.128 [R0+0x31cd0], R24 ;  /* 0x031cd01800008388 */ /* 0x0003e20000000c00 */
[----:B------:R-:W-:Y:S06]  /*d060*/  BAR.ARV 0x5, 0x200 ;  /* 0x0148000000007b1d */ /* 0x000fec0000002000 */
.L_x_9561:
[----:B------:R2:W-:Y:S01]  /*d070*/  STL [R1+0x34], RZ ;  /* 0x000034ff01007387 */ /* 0x0005e20000100800 */
[----:B------:R-:W-:Y:S01]  /*d080*/  ULDC UR4, c[0x0][0xc3c] ;  /* 0x00030f0000047ab9 */ /* 0x000fe20000000800 */
[----:B------:R-:W-:Y:S01]  /*d090*/  IMAD.MOV.U32 R28, RZ, RZ, 0x1 ;  /* 0x00000001ff1c7424 */ /* 0x000fe200078e00ff */
[----:B0-----:R-:W-:Y:S01]  /*d0a0*/  ISETP.GE.AND P0, PT, R27, UR4, PT ;  /* 0x000000041b007c0c */ /* 0x001fe2000bf06270 */
[----:B------:R-:W-:-:S12]  /*d0b0*/  IMAD.MOV.U32 R18, RZ, RZ, RZ ;  /* 0x000000ffff127224 */ /* 0x000fd800078e00ff */
[----:B--2---:R-:W-:Y:S05]  /*d0c0*/  @P0 BRA `(.L_x_9567) ;  /* 0x0000005400fc0947 */ /* 0x004fea0003800000 */
[----:B------:R-:W0:Y:S01]  /*d0d0*/  S2R R6, SR_TID.X ;  /* 0x0000000000067919 */ /* 0x000e220000002100 */
[----:B------:R-:W2:Y:S01]  /*d0e0*/  S2UR UR5, SR_CgaCtaId ;  /* 0x00000000000579c3 */ /* 0x000ea20000008800 */
[----:B------:R-:W-:Y:S01]  /*d0f0*/  UMOV UR4, 0x400 ;  /* 0x0000040000047882 */ /* 0x000fe20000000000 */
[----:B------:R-:W-:Y:S01]  /*d100*/  BSSY B8, `(.L_x_9567) ;  /* 0x000057b000087945 */ /* 0x000fe20003800000 */
[----:B------:R3:W-:Y:S01]  /*d110*/  STL [R1+0x34], RZ ;  /* 0x000034ff01007387 */ /* 0x0007e20000100800 */
[----:B------:R-:W-:Y:S01]  /*d120*/  IMAD.MOV.U32 R28, RZ, RZ, 0x1 ;  /* 0x00000001ff1c7424 */ /* 0x000fe200078e00ff */
[----:B------:R-:W-:Y:S01]  /*d130*/  ULDC UR38, c[0x0][0xc] ;  /* 0x0000030000267ab9 */ /* 0x000fe20000000800 */
[----:B------:R-:W-:Y:S01]  /*d140*/  IMAD.MOV.U32 R18, RZ, RZ, RZ ;  /* 0x000000ffff127224 */ /* 0x000fe200078e00ff */
[----:B------:R-:W-:Y:S01]  /*d150*/  ULDC.64 UR36, c[0x0][0x198] ;  /* 0x0000660000247ab9 */ /* 0x000fe20000000a00 */
[----:B--2---:R-:W-:-:S06]  /*d160*/  ULEA UR4, UR5, UR4, 0x18 ;  /* 0x0000000405047291 */ /* 0x004fcc000f8ec03f */
[----:B------:R-:W-:Y:S01]  /*d170*/  IMAD.U32 R17, RZ, RZ, UR4 ;  /* 0x00000004ff117e24 */ /* 0x000fe2000f8e00ff */
[C---:B0-----:R-:W-:Y:S01]  /*d180*/  LOP3.LUT R5, R6.reuse, 0x7f, RZ, 0xc0, !PT ;  /* 0x0000007f06057812 */ /* 0x041fe200078ec0ff */
[----:B-1----:R-:W-:-:S04]  /*d190*/  IMAD.SHL.U32 R0, R6, 0x8, RZ ;  /* 0x0000000806007824 */ /* 0x002fc800078e00ff */
[----:B------:R-:W-:Y:S01]  /*d1a0*/  IMAD.SHL.U32 R4, R5, 0x8, RZ ;  /* 0x0000000805047824 */ /* 0x000fe200078e00ff */
[C---:B------:R-:W-:Y:S02]  /*d1b0*/  LOP3.LUT R3, R0.reuse, 0x20, RZ, 0xc0, !PT ;  /* 0x0000002000037812 */ /* 0x040fe400078ec0ff */
[----:B------:R-:W-:Y:S02]  /*d1c0*/  LOP3.LUT R2, R0, 0xd8, RZ, 0xc0, !PT ;  /* 0x000000d800027812 */ /* 0x000fe400078ec0ff */
[----:B------:R-:W-:Y:S02]  /*d1d0*/  LOP3.LUT R3, R3, 0x300, R4, 0xf8, !PT ;  /* 0x0000030003037812 */ /* 0x000fe400078ef804 */
[----:B------:R-:W-:Y:S02]  /*d1e0*/  LOP3.LUT R2, R2, 0x18, R6, 0x78, !PT ;  /* 0x0000001802027812 */ /* 0x000fe400078e7806 */
[----:B------:R-:W-:Y:S02]  /*d1f0*/  LOP3.LUT R0, R0, 0x18, RZ, 0xc0, !PT ;  /* 0x0000001800007812 */ /* 0x000fe400078ec0ff */
[----:B------:R-:W-:Y:S01]  /*d200*/  LOP3.LUT R4, R3, R2, RZ, 0xfc, !PT ;  /* 0x0000000203047212 */ /* 0x000fe200078efcff */
[----:B------:R-:W-:Y:S01]  /*d210*/  IMAD.SHL.U32 R2, R6, 0x20, RZ ;  /* 0x0000002006027824 */ /* 0x000fe200078e00ff */
[----:B------:R-:W-:-:S04]  /*d220*/  SHF.R.U32.HI R3, RZ, 0x2, R5 ;  /* 0x00000002ff037819 */ /* 0x000fc80000011605 */
[----:B------:R-:W-:Y:S01]  /*d230*/  LOP3.LUT R5, R3, 0x60, R2, 0xf8, !PT ;  /* 0x0000006003057812 */ /* 0x000fe200078ef802 */
[----:B------:R-:W-:Y:S01]  /*d240*/  IMAD R2, R4, 0x2, R17 ;  /* 0x0000000204027824 */ /* 0x000fe200078e0211 */
[C---:B------:R-:W-:Y:S02]  /*d250*/  LOP3.LUT R3, R0.reuse, 0x20, RZ, 0xfc, !PT ;  /* 0x0000002000037812 */ /* 0x040fe400078efcff */
[----:B------:R-:W-:Y:S02]  /*d260*/  LOP3.LUT R0, R0, 0x40, RZ, 0xfc, !PT ;  /* 0x0000004000007812 */ /* 0x000fe400078efcff */
[----:B------:R3:W-:Y:S05]  /*d270*/  STL [R1+0x8], R2 ;  /* 0x0000080201007387 */ /* 0x0007ea0000100800 */
.L_x_9671:
[----:B01-3--:R-:W0:Y:S01]  /*d280*/  LDC.64 R2, c[0x0][0xc88] ;  /* 0x00032200ff027b82 */ /* 0x00be220000000a00 */
[----:B------:R-:W-:Y:S01]  /*d290*/  ULDC.64 UR4, c[0x0][0x208] ;  /* 0x0000820000047ab9 */ /* 0x000fe20000000a00 */
[----:B0-----:R-:W-:-:S05]  /*d2a0*/  IMAD.WIDE R2, R27, 0x4, R2 ;  /* 0x000000041b027825 */ /* 0x001fca00078e0202 */
[----:B--2---:R-:W2:Y:S01]  /*d2b0*/  LDG.E R9, desc[UR4][R2.64] ;  /* 0x0000000402097981 */ /* 0x004ea2000c1e1900 */
[----:B------:R-:W-:Y:S05]  /*d2c0*/  YIELD ;  /* 0x0000000000007946 */ /* 0x000fea0003800000 */
[----:B------:R-:W-:Y:S01]  /*d2d0*/  ULDC.64 UR4, c[0x0][0xa28] ;  /* 0x00028a0000047ab9 */ /* 0x000fe20000000a00 */
[----:B------:R-:W-:Y:S01]  /*d2e0*/  IMAD.MOV.U32 R0, RZ, RZ, RZ ;  /* 0x000000ffff007224 */ /* 0x000fe200078e00ff */
[----:B------:R-:W-:Y:S01]  /*d2f0*/  ISETP.NE.U32.AND P0, PT, RZ, UR4, PT ;  /* 0x00000004ff007c0c */ /* 0x000fe2000bf05070 */
[----:B------:R-:W-:Y:S01]  /*d300*/  ULDC.64 UR10, c[0x0][0x208] ;  /* 0x00008200000a7ab9 */ /* 0x000fe20000000a00 */
[----:B------:R-:W-:Y:S01]  /*d310*/  IMAD.MOV.U32 R6, RZ, RZ, RZ ;  /* 0x000000ffff067224 */ /* 0x000fe200078e00ff */
[----:B------:R-:W-:Y:S01]  /*d320*/  ULDC.64 UR8, c[0x0][0xa08] ;  /* 0x0002820000087ab9 */ /* 0x000fe20000000a00 */
[----:B------:R-:W-:Y:S01]  /*d330*/  ISETP.NE.AND.EX P0, PT, RZ, UR5, PT, P0 ;  /* 0x00000005ff007c0c */ /* 0x000fe2000bf05300 */
[----:B------:R-:W-:Y:S01]  /*d340*/  ULDC.64 UR6, c[0x0][0xa18] ;  /* 0x0002860000067ab9 */ /* 0x000fe20000000a00 */
[----:B------:R-:W-:-:S02]  /*d350*/  ISETP.NE.U32.AND P2, PT, RZ, UR8, PT ;  /* 0x00000008ff007c0c */ /* 0x000fc4000bf45070 */
[----:B--2---:R-:W-:Y:S01]  /*d360*/  SHF.R.S32.HI R4, RZ, 0x1f, R9 ;  /* 0x0000001fff047819 */ /* 0x004fe20000011409 */
[----:B------:R-:W-:-:S08]  /*d370*/  IMAD.SHL.U32 R19, R9, 0x4, RZ ;  /* 0x0000000409137824 */ /* 0x000fd000078e00ff */
        /* <DEDUP_REMOVED lines=10> */
[----:B------:R-:W-:Y:S02]  /*d420*/  ISETP.NE.AND.EX P0, PT, RZ, UR9, PT, P2 ;  /* 0x00000009ff007c0c */ /* 0x000fe4000bf05320 */
[----:B------:R-:W-:Y:S02]  /*d430*/  ISETP.NE.U32.AND P2, PT, RZ, UR6, PT ;  /* 0x00000006ff007c0c */ /* 0x000fe4000bf45070 */
[C---:B0-----:R-:W-:Y:S02]  /*d440*/  IADD3 R4, P4, R19.reuse, UR8, RZ ;  /* 0x0000000813047c10 */ /* 0x041fe4000ff9e0ff */
[----:B-1----:R-:W-:Y:S02]  /*d450*/  IADD3 R2, P3, R19, UR4, RZ ;  /* 0x0000000413027c10 */ /* 0x002fe4000ff7e0ff */
[----:B------:R-:W-:-:S02]  /*d460*/  ISETP.NE.AND.EX P2, PT, RZ, UR7, PT, P2 ;  /* 0x00000007ff007c0c */ /* 0x000fc4000bf45320 */
[C---:B------:R-:W-:Y:S02]  /*d470*/  IADD3.X R3, R22.reuse, UR5, RZ, P3, !PT ;  /* 0x0000000516037c10 */ /* 0x040fe40009ffe4ff */
[----:B------:R-:W-:-:S03]  /*d480*/  IADD3.X R5, R22, UR9, RZ, P4, !PT ;  /* 0x0000000916057c10 */ /* 0x000fc6000a7fe4ff */
[----:B------:R-:W2:Y:S01]  /*d490*/  @P1 LDG.E R6, desc[UR10][R2.64] ;  /* 0x0000000a02061981 */ /* 0x000ea2000c1e1900 */
[----:B------:R-:W-:Y:S02]  /*d4a0*/  ULDC UR4, c[0x0][0x288] ;  /* 0x0000a20000047ab9 */ /* 0x000fe40000000800 */
[----:B------:R-:W-:Y:S01]  /*d4b0*/  IMAD.U32 R10, RZ, RZ, UR4 ;  /* 0x00000004ff0a7e24 */ /* 0x000fe2000f8e00ff */
[----:B------:R-:W-:Y:S01]  /*d4c0*/  ULDC.64 UR4, c[0x0][0x418] ;  /* 0x0001060000047ab9 */ /* 0x000fe20000000a00 */
        /* <DEDUP_REMOVED lines=20> */
.L_x_9568:
[----:B------:R-:W-:Y:S01]  /*d610*/  ULDC.64 UR4, c[0x0][0xa20] ;  /* 0x0002880000047ab9 */ /* 0x000fe20000000a00 */
[C---:B------:R-:W-:Y:S01]  /*d620*/  LOP3.LUT R6, R26.reuse, 0xff000000, RZ, 0xc0, !PT ;  /* 0xff0000001a067812 */ /* 0x040fe200078ec0ff */
[----:B------:R-:W-:Y:S01]  /*d630*/  IMAD.MOV.U32 R23, RZ, RZ, R9 ;  /* 0x000000ffff177224 */ /* 0x000fe200078e0009 */
[----:B------:R-:W-:Y:S02]  /*d640*/  ISETP.NE.U32.AND P1, PT, RZ, UR4, PT ;  /* 0x00000004ff007c0c */ /* 0x000fe4000bf25070 */
[----:B------:R-:W-:Y:S02]  /*d650*/  SHF.R.U32.HI R6, RZ, 0x8, R6 ;  /* 0x00000008ff067819 */ /* 0x000fe40000011606 */
[----:B------:R-:W-:Y:S02]  /*d660*/  ISETP.NE.AND.EX P1, PT, RZ, UR5, PT, P1 ;  /* 0x00000005ff007c0c */ /* 0x000fe4000bf25310 */
[C---:B-1----:R-:W-:Y:S02]  /*d670*/  LOP3.LUT R2, R26.reuse, 0xff0000, RZ, 0xc0, !PT ;  /* 0x00ff00001a027812 */ /* 0x042fe400078ec0ff */
[----:B------:R-:W-:Y:S01]  /*d680*/  LOP3.LUT R16, R26, 0xffff, RZ, 0xc0, !PT ;  /* 0x0000ffff1a107812 */ /* 0x000fe200078ec0ff */
[----:B-----5:R-:W-:Y:S01]  /*d690*/  IMAD.IADD R26, R8, 0x1, R0 ;  /* 0x00000001081a7824 */ /* 0x020fe200078e0200 */
[----:B------:R-:W-:-:S07]  /*d6a0*/  LEA.HI R6, R2, R6, RZ, 0x10 ;  /* 0x0000000602067211 */ /* 0x000fce00078f80ff */
[----:B------:R-:W-:Y:S05]  /*d6b0*/  @!P1 BRA `(.L_x_9569) ;  /* 0x0000000000149947 */ /* 0x000fea0003800000 */
[----:B------:R-:W-:Y:S01]  /*d6c0*/  IADD3 R2, P0, R19, UR4, RZ ;  /* 0x0000000413027c10 */ /* 0x000fe2000ff1e0ff */
[----:B------:R-:W-:-:S03]  /*d6d0*/  ULDC.64 UR6, c[0x0][0x208] ;  /* 0x0000820000067ab9 */ /* 0x000fc60000000a00 */
[----:B------:R-:W-:-:S05]  /*d6e0*/  IADD3.X R3, R22, UR5, RZ, P0, !PT ;  /* 0x0000000516037c10 */ /* 0x000fca00087fe4ff */
[----:B------:R1:W5:Y:S01]  /*d6f0*/  LDG.E R7, desc[UR6][R2.64] ;  /* 0x0000000602077981 */ /* 0x000362000c1e1900 */
[----:B------:R-:W-:Y:S05]  /*d700*/  BRA `(.L_x_9570) ;  /* 0x0000000000147947 */ /* 0x000fea0003800000 */
.L_x_9569:
[----:B------:R-:W-:Y:S05]  /*d710*/  @!P0 BRA `(.L_x_9570) ;  /* 0x0000000000108947 */ /* 0x000fea0003800000 */
[----:B------:R-:W-:Y:S02]  /*d720*/  ULDC.64 UR4, c[0x0][0x208] ;  /* 0x0000820000047ab9 */ /* 0x000fe40000000a00 */
[----:B------:R-:W2:Y:S04]  /*d730*/  LDG.E R7, desc[UR4][R4.64] ;  /* 0x0000000404077981 */ /* 0x000ea8000c1e1900 */
[----:B------:R-:W2:Y:S02]  /*d740*/  LDG.E R4, desc[UR4][R4.64+0x4] ;  /* 0x0000040404047981 */ /* 0x000ea4000c1e1900 */
[----:B--2---:R-:W-:-:S07]  /*d750*/  IMAD.IADD R7, R4, 0x1, -R7 ;  /* 0x0000000104077824 */ /* 0x004fce00078e0a07 */
.L_x_9570:
[----:B-----5:R-:W-:Y:S01]  /*d760*/  IMAD.IADD R7, R7, 0x1, -R0 ;  /* 0x0000000107077824 */ /* 0x020fe200078e0a00 */
[----:B------:R-:W-:Y:S01]  /*d770*/  LOP3.LUT R9, R6, 0xff, RZ, 0xc0, !PT ;  /* 0x000000ff06097812 */ /* 0x000fe200078ec0ff */
[----:B-1----:R-:W-:Y:S01]  /*d780*/  IMAD.MOV.U32 R3, RZ, RZ, RZ ;  /* 0x000000ffff037224 */ /* 0x002fe200078e00ff */
[----:B------:R-:W-:Y:S01]  /*d790*/  BSSY B0, `(.L_x_9571) ;  /* 0x0000029000007945 */ /* 0x000fe20003800000 */
[C---:B------:R-:W-:Y:S01]  /*d7a0*/  VIADD R0, R7.reuse, 0x8f ;  /* 0x0000008f07007836 */ /* 0x040fe20000000000 */
[----:B------:R-:W-:Y:S01]  /*d7b0*/  ISETP.GE.AND P0, PT, R7, 0x1, PT ;  /* 0x000000010700780c */ /* 0x000fe20003f06270 */
[----:B------:R-:W-:Y:S01]  /*d7c0*/  IMAD.MOV.U32 R7, RZ, RZ, R3 ;  /* 0x000000ffff077224 */ /* 0x000fe200078e0003 */
[----:B------:R1:W-:Y:S01]  /*d7d0*/  STL [R1+0x14], R3 ;  /* 0x0000140301007387 */ /* 0x0003e20000100800 */
[----:B------:R-:W-:-:S05]  /*d7e0*/  IMAD.HI R0, R0, 0x38e38e39, RZ ;  /* 0x38e38e3900007827 */ /* 0x000fca00078e02ff */
[----:B------:R-:W-:-:S04]  /*d7f0*/  SHF.R.U32.HI R2, RZ, 0x1f, R0 ;  /* 0x0000001fff027819 */ /* 0x000fc80000011600 */
[----:B------:R-:W-:-:S05]  /*d800*/  LEA.HI.SX32 R8, R0, R2, 0x1b ;  /* 0x0000000200087211 */ /* 0x000fca00078fdaff */
[----:B------:R1:W-:Y:S04]  /*d810*/  STL [R1+0x20], R8 ;  /* 0x0000200801007387 */ /* 0x0003e80000100800 */
[----:B------:R1:W-:Y:S01]  /*d820*/  STL [R1+0x38], R9 ;  /* 0x0000380901007387 */ /* 0x0003e20000100800 */
[----:B------:R-:W-:Y:S05]  /*d830*/  @!P0 BRA `(.L_x_9572) ;  /* 0x0000000000788947 */ /* 0x000fea0003800000 */
[----:B------:R-:W-:-:S04]  /*d840*/  SHF.R.U32.HI R6, RZ, 0x10, R6 ;  /* 0x00000010ff067819 */ /* 0x000fc80000011606 */
[----:B------:R-:W-:-:S13]  /*d850*/  ISETP.NE.AND P0, PT, R6, RZ, PT ;  /* 0x000000ff0600720c */ /* 0x000fda0003f05270 */
[----:B------:R-:W2:Y:S02]  /*d860*/  @!P0 LDC R6, c[0x0][0x9f0] ;  /* 0x00027c00ff068b82 */ /* 0x000ea40000000800 */
[-C--:B--2---:R-:W-:Y:S02]  /*d870*/  IABS R0, R6.reuse ;  /* 0x0000000600007213 */ /* 0x084fe40000000000 */
[----:B------:R-:W-:Y:S02]  /*d880*/  IABS R5, R6 ;  /* 0x0000000600057213 */ /* 0x000fe40000000000 */
[----:B------:R-:W2:Y:S03]  /*d890*/  I2F.RP R2, R0 ;  /* 0x0000000000027306 */ /* 0x000ea60000209400 */
[----:B------:R-:W-:-:S05]  /*d8a0*/  IMAD.MOV R5, RZ, RZ, -R5 ;  /* 0x000000ffff057224 */ /* 0x000fca00078e0a05 */
[----:B--2---:R-:W2:Y:S02]  /*d8b0*/  MUFU.RCP R2, R2 ;  /* 0x0000000200027308 */ /* 0x004ea40000001000 */
[----:B--2---:R-:W-:-:S06]  /*d8c0*/  VIADD R2, R2, 0xffffffe ;  /* 0x0ffffffe02027836 */ /* 0x004fcc0000000000 */
[----:B-1----:R-:W1:Y:S02]  /*d8d0*/  F2I.FTZ.U32.TRUNC.NTZ R3, R2 ;  /* 0x0000000200037305 */ /* 0x002e64000021f000 */
[----:B-1----:R-:W-:-:S04]  /*d8e0*/  IMAD.MOV R2, RZ, RZ, -R3 ;  /* 0x000000ffff027224 */ /* 0x002fc800078e0a03 */
[----:B------:R-:W-:Y:S02]  /*d8f0*/  IMAD R4, R2, R0, RZ ;  /* 0x0000000002047224 */ /* 0x000fe400078e02ff */
[----:B------:R-:W-:-:S04]  /*d900*/  IMAD.MOV.U32 R2, RZ, RZ, RZ ;  /* 0x000000ffff027224 */ /* 0x000fc800078e00ff */
[----:B------:R-:W-:Y:S01]  /*d910*/  IMAD.HI.U32 R4, R3, R4, R2 ;  /* 0x0000000403047227 */ /* 0x000fe200078e0002 */
[----:B------:R-:W-:-:S04]  /*d920*/  IADD3 R3, R6, -0x1, R8 ;  /* 0xffffffff06037810 */ /* 0x000fc80007ffe008 */
        /* <DEDUP_REMOVED lines=15> */
.L_x_9572:
[----:B------:R-:W-:Y:S05]  /*da20*/  BSYNC B0 ;  /* 0x0000000000007941 */ /* 0x000fea0003800000 */
.L_x_9571:
        /* <DEDUP_REMOVED lines=19> */
[----:B-1----:R-:W3:Y:S01]  /*db60*/  @P0 ATOMG.E.ADD.STRONG.GPU PT, R3, desc[UR6][R2.64], R5 ;  /* 0x00000005020309a8 */ /* 0x002ee200081ee1c6 */
[----:B------:R-:W1:Y:S02]  /*db70*/  S2R R4, SR_LTMASK ;  /* 0x0000000000047919 */ /* 0x000e640000003900 */
[----:B-1----:R-:W-:-:S04]  /*db80*/  LOP3.LUT R4, R4, UR4, RZ, 0xc0, !PT ;  /* 0x0000000404047c12 */ /* 0x002fc8000f8ec0ff */
[----:B--2---:R-:W1:Y:S01]  /*db90*/  POPC R7, R4 ;  /* 0x0000000400077309 */ /* 0x004e620000000000 */
[----:B---3--:R-:W1:Y:S02]  /*dba0*/  SHFL.IDX PT, R0, R3, R0, 0x1f ;  /* 0x00001f0003007589 */ /* 0x008e6400000e0000 */
[----:B-1----:R-:W-:Y:S01]  /*dbb0*/  IADD3 R24, R0, UR38, R7 ;  /* 0x0000002600187c10 */ /* 0x002fe2000fffe007 */
[----:B------:R-:W-:Y:S06]  /*dbc0*/  BRA `(.L_x_9575) ;  /* 0x0000004000247947 */ /* 0x000fec0003800000 */
.L_x_9574:
        /* <DEDUP_REMOVED lines=9> */
[----:B-1----:R-:W1:Y:S01]  /*dc60*/  LDC.64 R2, c[0x4][R2] ;  /* 0x0100000002027b82 */ /* 0x002e620000000a00 */
[----:B------:R-:W-:Y:S02]  /*dc70*/  IMAD.U32 R5, RZ, RZ, UR7 ;  /* 0x00000007ff057e24 */ /* 0x000fe4000f8e00ff */
[----:B------:R-:W-:Y:S02]  /*dc80*/  IMAD.U32 R6, RZ, RZ, UR8 ;  /* 0x00000008ff067e24 */ /* 0x000fe4000f8e00ff */
[----:B--2---:R-:W-:-:S02]  /*dc90*/  IMAD.U32 R7, RZ, RZ, UR9 ;  /* 0x00000009ff077e24 */ /* 0x004fc4000f8e00ff */
[----:B0-----:R-:W-:Y:S02]  /*dca0*/  IMAD.U32 R10, RZ, RZ, UR4 ;  /* 0x00000004ff0a7e24 */ /* 0x001fe4000f8e00ff */
[----:B------:R-:W-:Y:S02]  /*dcb0*/  IMAD.U32 R11, RZ, RZ, UR5 ;  /* 0x00000005ff0b7e24 */ /* 0x000fe4000f8e00ff */
[----:B------:R-:W-:Y:S02]  /*dcc0*/  IMAD.MOV.U32 R8, RZ, RZ, 0x70 ;  /* 0x00000070ff087424 */ /* 0x000fe400078e00ff */
[----:B------:R-:W-:Y:S02]  /*dcd0*/  IMAD.MOV.U32 R12, RZ, RZ, 0x1 ;  /* 0x00000001ff0c7424 */ /* 0x000fe400078e00ff */
[----:B------:R-:W-:-:S07]  /*dce0*/  IMAD.MOV.U32 R13, RZ, RZ, RZ ;  /* 0x000000ffff0d7224 */ /* 0x000fce00078e00ff */
[----:B------:R-:W-:-:S07]  /*dcf0*/  LEPC R20, `(.L_x_9577) ;  /* 0x000000001014794e */ /* 0x000fce0000000000 */
[----:B-1----:R-:W-:Y:S05]  /*dd00*/  CALL.ABS.NOINC R2 ;  /* 0x0000000002007343 */ /* 0x002fea0003c00000 */
.L_x_9577:
[----:B------:R-:W-:Y:S05]  /*dd10*/  BSYNC B6 ;  /* 0x0000000000067941 */ /* 0x000fea0003800000 */
.L_x_9576:
        /* <DEDUP_REMOVED lines=8> */
[----:B-1----:R1:W3:Y:S01]  /*dda0*/  LDC.64 R2, c[0x4][R0] ;  /* 0x0100000000027b82 */ /* 0x0022e20000000a00 */
[----:B------:R-:W-:Y:S02]  /*ddb0*/  IMAD.U32 R4, RZ, RZ, UR6 ;  /* 0x00000006ff047e24 */ /* 0x000fe4000f8e00ff */
[----:B------:R-:W-:Y:S02]  /*ddc0*/  IMAD.U32 R5, RZ, RZ, UR7 ;  /* 0x00000007ff057e24 */ /* 0x000fe4000f8e00ff */
[----:B------:R-:W-:Y:S02]  /*ddd0*/  IMAD.U32 R6, RZ, RZ, UR8 ;  /* 0x00000008ff067e24 */ /* 0x000fe4000f8e00ff */
[----:B--2---:R-:W-:-:S02]  /*dde0*/  IMAD.U32 R7, RZ, RZ, UR9 ;  /* 0x00000009ff077e24 */ /* 0x004fc4000f8e00ff */
[----:B0-----:R-:W-:Y:S02]  /*ddf0*/  IMAD.U32 R10, RZ, RZ, UR4 ;  /* 0x00000004ff0a7e24 */ /* 0x001fe4000f8e00ff */
[----:B------:R-:W-:Y:S02]  /*de00*/  IMAD.U32 R11, RZ, RZ, UR5 ;  /* 0x00000005ff0b7e24 */ /* 0x000fe4000f8e00ff */
[----:B------:R-:W-:Y:S02]  /*de10*/  IMAD.MOV.U32 R8, RZ, RZ, 0x70 ;  /* 0x00000070ff087424 */ /* 0x000fe400078e00ff */
[----:B------:R-:W-:Y:S02]  /*de20*/  IMAD.MOV.U32 R12, RZ, RZ, 0x1 ;  /* 0x00000001ff0c7424 */ /* 0x000fe400078e00ff */
[----:B-1----:R-:W-:-:S07]  /*de30*/  IMAD.MOV.U32 R13, RZ, RZ, RZ ;  /* 0x000000ffff0d7224 */ /* 0x002fce00078e00ff */
[----:B------:R-:W-:-:S07]  /*de40*/  LEPC R20, `(.L_x_9580) ;  /* 0x000000001014794e */ /* 0x000fce0000000000 */
[----:B---3--:R-:W-:Y:S05]  /*de50*/  CALL.ABS.NOINC R2 ;  /* 0x0000000002007343 */ /* 0x008fea0003c00000 */
.L_x_9580:
        /* <DEDUP_REMOVED lines=16> */
.L_x_9579:
[----:B------:R-:W-:Y:S05]  /*df60*/  BSYNC B6 ;  /* 0x0000000000067941 */ /* 0x000fea0003800000 */
.L_x_9578:
[----:B------:R-:W-:Y:S01]  /*df70*/  ULDC.64 UR4, c[0x0][0x9f8] ;  /* 0x00027e0000047ab9 */ /* 0x000fe20000000a00 */
[----:B------:R-:W3:Y:S01]  /*df80*/  LDL R20, [R1+0x18] ;  /* 0x0000180001147983 */ /* 0x000ee20000100800 */
[----:B------:R-:W-:Y:S01]  /*df90*/  ISETP.NE.U32.AND P0, PT, RZ, UR4, PT ;  /* 0x00000004ff007c0c */ /* 0x000fe2000bf05070 */
[----:B------:R-:W-:-:S03]  /*dfa0*/  ULDC.64 UR6, c[0x0][0x208] ;  /* 0x0000820000067ab9 */ /* 0x000fc60000000a00 */
[----:B------:R-:W-:-:S13]  /*dfb0*/  ISETP.NE.AND.EX P0, PT, RZ, UR5, PT, P0 ;  /* 0x00000005ff007c0c */ /* 0x000fda000bf05300 */
[----:B------:R-:W-:-:S04]  /*dfc0*/  @P0 IADD3 R2, P1, R19, UR4, RZ ;  /* 0x0000000413020c10 */ /* 0x000fc8000ff3e0ff */
[----:B-1----:R-:W-:Y:S01]  /*dfd0*/  @P0 IADD3.X R3, R22, UR5, RZ, P1, !PT ;  /* 0x0000000516030c10 */ /* 0x002fe20008ffe4ff */
[----:B------:R-:W-:-:S04]  /*dfe0*/  ULDC.64 UR4, c[0x0][0xa08] ;  /* 0x0002820000047ab9 */ /* 0x000fc80000000a00 */
[----:B------:R1:W2:Y:S02]  /*dff0*/  @P0 LDG.E R23, desc[UR6][R2.64] ;  /* 0x0000000602170981 */ /* 0x0002a4000c1e1900 */
[----:B-1----:R-:W1:Y:S02]  /*e000*/  LDC.64 R2, c[0x0][0x418] ;  /* 0x00010600ff027b82 */ /* 0x002e640000000a00 */
[----:B-1----:R-:W-:Y:S01]  /*e010*/  LOP3.LUT P0, RZ, R2, UR4, RZ, 0xfc, !PT ;  /* 0x0000000402ff7c12 */ /* 0x002fe2000f80fcff */
[----:B------:R-:W-:-:S03]  /*e020*/  UMOV UR4, 0xffffffff ;  /* 0xffffffff00047882 */ /* 0x000fc60000000000 */
[----:B------:R-:W-:Y:S01]  /*e030*/  LOP3.LUT P0, RZ, R3, UR5, RZ, 0xfc, P0 ;  /* 0x0000000503ff7c12 */ /* 0x000fe2000800fcff */
[----:B---3--:R-:W-:Y:S01]  /*e040*/  VIADD R22, R20, 0xffffffff ;  /* 0xffffffff14167836 */ /* 0x008fe20000000000 */
[----:B--2---:R-:W-:Y:S02]  /*e050*/  SHF.R.S32.HI R7, RZ, 0x1f, R23 ;  /* 0x0000001fff077819 */ /* 0x004fe40000011417 */
[----:B------:R-:W-:-:S03]  /*e060*/  SEL R19, R23, RZ, !P0 ;  /* 0x000000ff17137207 */ /* 0x000fc60004000000 */
[----:B------:R1:W-:Y:S01]  /*e070*/  STL [R1], R7 ;  /* 0x0000000701007387 */ /* 0x0003e20000100800 */
[----:B------:R-:W-:Y:S05]  /*e080*/  BRA.DIV UR4, `(.L_x_9581) ;  /* 0x0000004e04707947 */ /* 0x000fea000b800000 */
[----:B------:R-:W2:Y:S02]  /*e090*/  S2R R0, SR_TID.X ;  /* 0x0000000000007919 */ /* 0x000ea40000002100 */
[----:B--2---:R-:W-:-:S04]  /*e0a0*/  SHF.R.U32.HI R0, RZ, 0x5, R0 ;  /* 0x00000005ff007819 */ /* 0x004fc80000011600 */
[----:B------:R-:W-:-:S05]  /*e0b0*/  LOP3.LUT R0, R0, 0x3, RZ, 0xc0, !PT ;  /* 0x0000000300007812 */ /* 0x000fca00078ec0ff */
[----:B------:R2:W3:Y:S02]  /*e0c0*/  SHFL.IDX PT, R14, R0, RZ, 0x1f ;  /* 0x00001fff000e7589 */ /* 0x0004e400000e0000 */
.L_x_9687:
        /* <DEDUP_REMOVED lines=8> */
.L_x_9690:
[----:B------:R-:W-:Y:S05]  /*e150*/  @!P6 BRA `(.L_x_9582) ;  /* 0x000000040010e947 */ /* 0x000fea0003800000 */
[----:B------:R-:W-:-:S04]  /*e160*/  ISETP.NE.U32.AND P0, PT, R2, RZ, PT ;  /* 0x000000ff0200720c */ /* 0x000fc80003f05070 */
[----:B------:R-:W-:-:S13]  /*e170*/  ISETP.NE.AND.EX P0, PT, R3, RZ, PT, P0 ;  /* 0x000000ff0300720c */ /* 0x000fda0003f05300 */
[----:B------:R-:W-:Y:S05]  /*e180*/  @!P0 BRA `(.L_x_9584) ;  /* 0x00000000004c8947 */ /* 0x000fea0003800000 */
[----:B------:R-:W3:Y:S01]  /*e190*/  LDC R6, c[0x0][0x43c] ;  /* 0x00010f00ff067b82 */ /* 0x000ee20000000800 */
[----:B--2---:R-:W-:Y:S01]  /*e1a0*/  IMAD.MOV.U32 R0, RZ, RZ, R22 ;  /* 0x000000ffff007224 */ /* 0x004fe200078e0016 */
[----:B------:R-:W-:Y:S01]  /*e1b0*/  ULDC.64 UR4, c[0x0][0x428] ;  /* 0x00010a0000047ab9 */ /* 0x000fe20000000a00 */
[----:B------:R-:W-:Y:S01]  /*e1c0*/  ULDC.64 UR6, c[0x0][0x208] ;  /* 0x0000820000067ab9 */ /* 0x000fe20000000a00 */
[----:B---3--:R-:W-:-:S13]  /*e1d0*/  ISETP.NE.AND P0, PT, R6, 0x1, PT ;  /* 0x000000010600780c */ /* 0x008fda0003f05270 */
[----:B------:R-:W2:Y:S02]  /*e1e0*/  @P0 LDC.64 R4, c[0x0][0x440] ;  /* 0x00011000ff040b82 */ /* 0x000ea40000000a00 */
[----:B--2---:R-:W-:-:S05]  /*e1f0*/  @P0 IMAD.HI.U32 R4, R22, R4, RZ ;  /* 0x0000000416040227 */ /* 0x004fca00078e00ff */
[----:B------:R-:W-:-:S04]  /*e200*/  @P0 SHF.R.U32.HI R0, RZ, R5, R4 ;  /* 0x00000005ff000219 */ /* 0x000fc80000011604 */
[--C-:B------:R-:W-:Y:S01]  /*e210*/  SHF.R.S32.HI R5, RZ, 0x1f, R0.reuse ;  /* 0x0000001fff057819 */ /* 0x100fe20000011400 */
[----:B------:R-:W-:-:S04]  /*e220*/  IMAD.MOV R4, RZ, RZ, -R0 ;  /* 0x000000ffff047224 */ /* 0x000fc800078e0a00 */
[----:B------:R-:W-:Y:S02]  /*e230*/  IMAD R22, R6, R4, R22 ;  /* 0x0000000406167224 */ /* 0x000fe400078e0216 */
[----:B------:R-:W-:Y:S02]  /*e240*/  IMAD R6, R7, UR4, RZ ;  /* 0x0000000407067c24 */ /* 0x000fe4000f8e02ff */
[----:B------:R-:W-:Y:S02]  /*e250*/  IMAD.MOV.U32 R4, RZ, RZ, R0 ;  /* 0x000000ffff047224 */ /* 0x000fe400078e0000 */
[C---:B------:R-:W-:Y:S02]  /*e260*/  IMAD R0, R23.reuse, UR5, R6 ;  /* 0x0000000517007c24 */ /* 0x040fe4000f8e0206 */
[----:B------:R-:W-:-:S04]  /*e270*/  IMAD.WIDE.U32 R4, R23, UR4, R4 ;  /* 0x0000000417047c25 */ /* 0x000fc8000f8e0004 */
[----:B------:R-:W-:Y:S01]  /*e280*/  IMAD.IADD R0, R5, 0x1, R0 ;  /* 0x0000000105007824 */ /* 0x000fe200078e0200 */
[----:B------:R-:W-:-:S04]  /*e290*/  LEA R2, P0, R4, R2, 0x2 ;  /* 0x0000000204027211 */ /* 0x000fc800078010ff */
[----:B------:R-:W-:-:S05]  /*e2a0*/  LEA.HI.X R3, R4, R3, R0, 0x2, P0 ;  /* 0x0000000304037211 */ /* 0x000fca00000f1400 */
[----:B------:R3:W5:Y:S04]  /*e2b0*/  LDG.E R19, desc[UR6][R2.64] ;  /* 0x0000000602137981 */ /* 0x000768000c1e1900 */
.L_x_9584:
[----:B--2---:R-:W-:Y:S01]  /*e2c0*/  IMAD R0, R18, 0x8, R17 ;  /* 0x0000000812007824 */ /* 0x004fe200078e0211 */
[----:B---3--:R-:W-:-:S04]  /*e2d0*/  SHF.L.U32 R2, R28, 0x1f, RZ ;  /* 0x0000001f1c027819 */ /* 0x008fc800000006ff */
[----:B------:R-:W2:Y:S02]  /*e2e0*/  SYNCS.PHASECHK.TRANS64.TRYWAIT P0, [R0+URZ+0x31c40], R2 ;  /* 0x031c4002000075a7 */ /* 0x000ea4000800017f */
[----:B--2---:R-:W-:Y:S05]  /*e2f0*/  @!P0 BRA `(.L_x_9585) ;  /* 0x0000004c00288947 */ /* 0x004fea0003800000 */
.L_x_9691:
        /* <DEDUP_REMOVED lines=11> */
.L_x_9586:
[----:B------:R-:W-:Y:S01]  /*e3b0*/  R2UR UR9, R0 ;  /* 0x00000000000972ca */ /* 0x000fe200000e0000 */
[----:B--2---:R-:W-:Y:S01]  /*e3c0*/  IMAD R0, R18, 0x6c00, R17 ;  /* 0x00006c0012007824 */ /* 0x004fe200078e0211 */
[----:B------:R-:W-:Y:S01]  /*e3d0*/  R2UR UR11, R22 ;  /* 0x00000000160b72ca */ /* 0x000fe200000e0000 */
[----:B------:R-:W-:Y:S01]  /*e3e0*/  UIADD3 UR4, UP0, UR36, 0x370, URZ ;  /* 0x0000037024047890 */ /* 0x000fe2000ff1e03f */
[----:B------:R-:W-:Y:S01]  /*e3f0*/  R2UR UR5, R26 ;  /* 0x000000001a0572ca */ /* 0x000fe200000e0000 */
[----:B------:R-:W-:Y:S01]  /*e400*/  UMOV UR10, URZ ;  /* 0x0000003f000a7c82 */ /* 0x000fe20008000000 */
[----:B------:R-:W-:Y:S01]  /*e410*/  R2UR UR8, R0 ;  /* 0x00000000000872ca */ /* 0x000fe200000e0000 */
[----:B------:R-:W-:Y:S01]  /*e420*/  UMOV UR6, 0x0 ;  /* 0x0000000000067882 */ /* 0x000fe20000000000 */
[----:B------:R-:W-:Y:S01]  /*e430*/  R2UR UR12, R16 ;  /* 0x00000000100c72ca */ /* 0x000fe200000e0000 */
[----:B------:R-:W-:Y:S01]  /*e440*/  UMOV UR7, 0x14f00000 ;  /* 0x14f0000000077882 */ /* 0x000fe20000000000 */
[----:B-----5:R-:W-:Y:S01]  /*e450*/  R2UR UR13, R19 ;  /* 0x00000000130d72ca */ /* 0x020fe200000e0000 */
[----:B------:R-:W-:Y:S01]  /*e460*/  UMOV UR16, 0x20 ;  /* 0x0000002000107882 */ /* 0x000fe20000000000 */
[----:B------:R-:W-:Y:S01]  /*e470*/  PLOP3.LUT P0, PT, PT, PT, PT, 0x80, 0x0 ;  /* 0x000000000000781c */ /* 0x000fe20003f0f070 */
[----:B------:R-:W-:Y:S01]  /*e480*/  UIADD3 UR9, UR9, 0x31c30, URZ ;  /* 0x00031c3009097890 */ /* 0x000fe2000fffe03f */
[----:B------:R-:W-:-:S03]  /*e490*/  LOP3.LUT R29, R29, 0xfffffffe, RZ, 0xc0, !PT ;  /* 0xfffffffe1d1d7812 */ /* 0x000fc600078ec0ff */
[----:B------:R-:W-:Y:S02]  /*e4a0*/  UIMAD UR11, UR11, 0x90, UR5 ;  /* 0x000000900b0b78a4 */ /* 0x000fe4000f8e0205 */
[----:B------:R-:W-:Y:S02]  /*e4b0*/  UIADD3 UR14, UR8, 0x16a00, URZ ;  /* 0x00016a00080e7890 */ /* 0x000fe4000fffe03f */
[----:B------:R-:W-:Y:S02]  /*e4c0*/  UIADD3.X UR5, URZ, UR37, URZ, UP0, !UPT ;  /* 0x000000253f057290 */ /* 0x000fe400087fe43f */
[----:B------:R-:W-:Y:S02]  /*e4d0*/  UIADD3 UR15, UR8, 0x18e00, URZ ;  /* 0x00018e00080f7890 */ /* 0x000fe4000fffe03f */
[----:B------:R-:W-:Y:S01]  /*e4e0*/  UIADD3 UR17, UR8, 0x1b200, URZ ;  /* 0x0001b20008117890 */ /* 0x000fe2000fffe03f */
[----:B------:R-:W-:Y:S02]  /*e4f0*/  @P0 LOP3.LUT R29, R29, 0x1, RZ, 0xfc, !PT ;  /* 0x000000011d1d0812 */ /* 0x000fe400078efcff */
[----:B------:R-:W-:Y:S01]  /*e500*/  UMOV UR8, UR14 ;  /* 0x0000000e00087c82 */ /* 0x000fe20008000000 */
[----:B------:R-:W-:Y:S01]  /*e510*/  UMOV UR14, 0x40 ;  /* 0x00000040000e7882 */ /* 0x000fe20000000000 */
[----:B------:R2:W-:Y:S02]  /*e520*/  UTMALDG.4D [UR8], [UR4], desc[UR6] ;  /* 0x00000608040075b4 */ /* 0x0005e40008019000 */
[----:B--2---:R-:W-:Y:S01]  /*e530*/  UMOV UR8, UR15 ;  /* 0x0000000f00087c82 */ /* 0x004fe20008000000 */
[----:B------:R-:W-:-:S02]  /*e540*/  UMOV UR10, UR16 ;  /* 0x00000010000a7c82 */ /* 0x000fc40008000000 */
[----:B------:R2:W-:Y:S02]  /*e550*/  UTMALDG.4D [UR8], [UR4], desc[UR6] ;  /* 0x00000608040075b4 */ /* 0x0005e40008019000 */
[----:B--2---:R-:W-:Y:S01]  /*e560*/  UMOV UR8, UR17 ;  /* 0x0000001100087c82 */ /* 0x004fe20008000000 */
[----:B------:R-:W-:Y:S02]  /*e570*/  UMOV UR10, UR14 ;  /* 0x0000000e000a7c82 */ /* 0x000fe40008000000 */
[----:B------:R3:W-:Y:S02]  /*e580*/  UTMALDG.4D [UR8], [UR4], desc[UR6] ;  /* 0x00000608040075b4 */ /* 0x0007e40008019000 */
[----:B---3--:R-:W-:Y:S01]  /*e590*/  NOP ;  /* 0x0000000000007918 */ /* 0x008fe20000000000 */
.L_x_9582:
[----:B------:R-:W3:Y:S04]  /*e5a0*/  LDL.LU R4, [R1+0x10] ;  /* 0x0000100001047983 */ /* 0x000ee80000300800 */
[----:B------:R-:W4:Y:S04]  /*e5b0*/  LDL.LU R6, [R1+0xc] ;  /* 0x00000c0001067983 */ /* 0x000f280000300800 */
[----:B------:R-:W5:Y:S01]  /*e5c0*/  LDL.LU R3, [R1+0x1c] ;  /* 0x00001c0001037983 */ /* 0x000f620000300800 */
[----:B------:R-:W-:Y:S05]  /*e5d0*/  WARPSYNC.ALL ;  /* 0x0000000000007948 */ /* 0x000fea0003800000 */
[----:B------:R-:W-:Y:S01]  /*e5e0*/  ULDC.64 UR6, c[0x0][0xa00] ;  /* 0x0002800000067ab9 */ /* 0x000fe20000000a00 */
[----:B------:R-:W-:Y:S01]  /*e5f0*/  ULDC.64 UR4, c[0x0][0x298] ;  /* 0x0000a60000047ab9 */ /* 0x000fe20000000a00 */
[----:B--2---:R-:W-:Y:S01]  /*e600*/  VIADD R0, R17, 0xda00 ;  /* 0x0000da0011007836 */ /* 0x004fe20000000000 */
[----:B------:R-:W-:Y:S01]  /*e610*/  BAR.SYNC.DEFER_BLOCKING 0x8, 0x200 ;  /* 0x0208000000007b1d */ /* 0x000fe20000010000 */
[----:B------:R-:W-:-:S03]  /*e620*/  ISETP.NE.U32.AND P0, PT, RZ, UR6, PT ;  /* 0x00000006ff007c0c */ /* 0x000fc6000bf05070 */
[----:B------:R-:W-:Y:S02]  /*e630*/  LOP3.LUT P1, RZ, R0, 0x1bf, RZ, 0xc0, !PT ;  /* 0x000001bf00ff7812 */ /* 0x000fe4000782c0ff */
[----:B------:R-:W-:Y:S01]  /*e640*/  ISETP.NE.AND.EX P0, PT, RZ, UR7, PT, P0 ;  /* 0x00000007ff007c0c */ /* 0x000fe2000bf05300 */
[----:B------:R-:W-:Y:S01]  /*e650*/  BSSY B6, `(.L_x_9587) ;  /* 0x000001d000067945 */ /* 0x000fe20003800000 */
[----:B---3--:R-:W-:Y:S02]  /*e660*/  SHF.R.S32.HI R2, RZ, 0x1f, R4 ;  /* 0x0000001fff027819 */ /* 0x008fe40000011404 */
[----:B----4-:R-:W-:-:S03]  /*e670*/  SEL R6, R6, RZ, !P0 ;  /* 0x000000ff06067207 */ /* 0x010fc60004000000 */
[----:B------:R-:W-:-:S04]  /*e680*/  IMAD R2, R2, UR4, RZ ;  /* 0x0000000402027c24 */ /* 0x000fc8000f8e02ff */
[C---:B------:R-:W-:Y:S01]  /*e690*/  IMAD R0, R4.reuse, UR5, R2 ;  /* 0x0000000504007c24 */ /* 0x040fe2000f8e0202 */
[----:B-----5:R-:W-:Y:S01]  /*e6a0*/  SEL R2, R3, RZ, !P0 ;  /* 0x000000ff03027207 */ /* 0x020fe20004000000 */
        /* <DEDUP_REMOVED lines=15> */
[----:B-1----:R-:W-:-:S02]  /*e7a0*/  IMAD.U32 R7, RZ, RZ, UR9 ;  /* 0x00000009ff077e24 */ /* 0x002fc4000f8e00ff */
[----:B0-----:R-:W-:Y:S02]  /*e7b0*/  IMAD.U32 R10, RZ, RZ, UR4 ;  /* 0x00000004ff0a7e24 */ /* 0x001fe4000f8e00ff */
[----:B------:R-:W-:Y:S02]  /*e7c0*/  IMAD.U32 R11, RZ, RZ, UR5 ;  /* 0x00000005ff0b7e24 */ /* 0x000fe4000f8e00ff */
[----:B------:R-:W-:Y:S02]  /*e7d0*/  IMAD.MOV.U32 R8, RZ, RZ, 0x70 ;  /* 0x00000070ff087424 */ /* 0x000fe400078e00ff */
[----:B------:R-:W-:Y:S02]  /*e7e0*/  IMAD.MOV.U32 R12, RZ, RZ, 0x1 ;  /* 0x00000001ff0c7424 */ /* 0x000fe400078e00ff */
[----:B------:R-:W-:-:S07]  /*e7f0*/  IMAD.MOV.U32 R13, RZ, RZ, RZ ;  /* 0x000000ffff0d7224 */ /* 0x000fce00078e00ff */
[----:B------:R-:W-:-:S07]  /*e800*/  LEPC R20, `(.L_x_9588) ;  /* 0x000000001014794e */ /* 0x000fce0000000000 */
[----:B--2---:R-:W-:Y:S05]  /*e810*/  CALL.ABS.NOINC R2 ;  /* 0x0000000002007343 */ /* 0x004fea0003c00000 */
.L_x_9588:
[----:B------:R-:W-:Y:S05]  /*e820*/  BSYNC B6 ;  /* 0x0000000000067941 */ /* 0x000fea0003800000 */
.L_x_9587:
[----:B------:R-:W3:Y:S01]  /*e830*/  LDL.LU R20, [R1+0x10] ;  /* 0x0000100001147983 */ /* 0x000ee20000300800 */
[----:B------:R-:W4:Y:S01]  /*e840*/  LDC R9, c[0x0][0x448] ;  /* 0x00011200ff097b82 */ /* 0x000f220000000800 */
[----:B------:R-:W-:Y:S01]  /*e850*/  ULDC.64 UR4, c[0x0][0x2d8] ;  /* 0x0000b60000047ab9 */ /* 0x000fe20000000a00 */
[----:B------:R-:W-:Y:S01]  /*e860*/  ULDC.64 UR6, c[0x0][0x2e0] ;  /* 0x0000b80000067ab9 */ /* 0x000fe20000000a00 */
[----:B--2---:R-:W3:Y:S01]  /*e870*/  LDL.LU.64 R2, [R1+0x28] ;  /* 0x0000280001027983 */ /* 0x004ee20000300a00 */
[----:B------:R-:W-:-:S03]  /*e880*/  ULDC.64 UR8, c[0x0][0x280] ;  /* 0x0000a00000087ab9 */ /* 0x000fc60000000a00 */
[----:B------:R-:W2:Y:S04]  /*e890*/  LDL.LU R21, [R1+0x1c] ;  /* 0x00001c0001157983 */ /* 0x000ea80000300800 */
[----:B------:R-:W2:Y:S01]  /*e8a0*/  LDL.LU R4, [R1+0xc] ;  /* 0x00000c0001047983 */ /* 0x000ea20000300800 */
[----:B0-----:R-:W0:Y:S01]  /*e8b0*/  S2R R10, SR_TID.X ;  /* 0x00000000000a7919 */ /* 0x001e220000002100 */
[----:B------:R-:W1:Y:S01]  /*e8c0*/  S2R R11, SR_TID.X ;  /* 0x00000000000b7919 */ /* 0x000e620000002100 */
[----:B----4-:R-:W-:-:S13]  /*e8d0*/  ISETP.NE.AND P0, PT, R9, 0x1, PT ;  /* 0x000000010900780c */ /* 0x010fda0003f05270 */
[----:B------:R-:W4:Y:S08]  /*e8e0*/  @P0 LDC R5, c[0x0][0x450] ;  /* 0x00011400ff050b82 */ /* 0x000f300000000800 */
[----:B------:R-:W4:Y:S01]  /*e8f0*/  @P0 LDC R8, c[0x0][0x450] ;  /* 0x00011400ff080b82 */ /* 0x000f220000000800 */
[----:B---3--:R-:W-:Y:S02]  /*e900*/  IMAD.MOV.U32 R3, RZ, RZ, R20 ;  /* 0x000000ffff037224 */ /* 0x008fe400078e0014 */
[----:B------:R-:W3:Y:S01]  /*e910*/  S2R R20, SR_TID.X ;  /* 0x0000000000147919 */ /* 0x000ee20000002100 */
[----:B------:R-:W-:-:S04]  /*e920*/  IMAD.WIDE.U32 R2, R16, UR4, R2 ;  /* 0x0000000410027c25 */ /* 0x000fc8000f8e0002 */
[----:B------:R-:W-:Y:S01]  /*e930*/  IMAD R3, R16, UR5, R3 ;  /* 0x0000000510037c24 */ /* 0x000fe2000f8e0203 */
[----:B------:R-:W-:Y:S01]  /*e940*/  ULDC.64 UR4, c[0x0][0x2d0] ;  /* 0x0000b40000047ab9 */ /* 0x000fe20000000a00 */
[----:B--2---:R-:W-:Y:S02]  /*e950*/  IMAD R0, R21, UR6, RZ ;  /* 0x0000000615007c24 */ /* 0x004fe4000f8e02ff */
[----:B------:R-:W-:-:S04]  /*e960*/  IMAD.WIDE.U32 R2, R4, UR6, R2 ;  /* 0x0000000604027c25 */ /* 0x000fc8000f8e0002 */
[----:B------:R-:W-:Y:S01]  /*e970*/  IMAD R0, R4, UR7, R0 ;  /* 0x0000000704007c24 */ /* 0x000fe2000f8e0200 */
[----:B------:R-:W-:Y:S01]  /*e980*/  ULDC.64 UR6, c[0x0][0x2c8] ;  /* 0x0000b20000067ab9 */ /* 0x000fe20000000a00 */
[----:B------:R-:W2:Y:S02]  /*e990*/  @P0 LDC R4, c[0x0][0x44c] ;  /* 0x00011300ff040b82 */ /* 0x000ea40000000800 */
[----:B------:R-:W-:Y:S01]  /*e9a0*/  IMAD.IADD R3, R3, 0x1, R0 ;  /* 0x0000000103037824 */ /* 0x000fe200078e0200 */
[C---:B---3--:R-:W-:Y:S01]  /*e9b0*/  LOP3.LUT R21, R20.reuse, 0x7f, RZ, 0xc0, !PT ;  /* 0x0000007f14157812 */ /* 0x048fe200078ec0ff */
[----:B------:R-:W-:-:S03]  /*e9c0*/  IMAD.SHL.U32 R20, R20, 0x20, RZ ;  /* 0x0000002014147824 */ /* 0x000fc600078e00ff */
[----:B------:R-:W-:-:S04]  /*e9d0*/  SHF.R.U32.HI R21, RZ, 0x2, R21 ;  /* 0x00000002ff157819 */ /* 0x000fc80000011615 */
[----:B------:R-:W-:Y:S01]  /*e9e0*/  LOP3.LUT R20, R21, 0x60, R20, 0xf8, !PT ;  /* 0x0000006015147812 */ /* 0x000fe200078ef814 */
[----:B0-----:R-:W-:-:S04]  /*e9f0*/  IMAD.SHL.U32 R21, R10, 0x8, RZ ;  /* 0x000000080a157824 */ /* 0x001fc800078e00ff */
[----:B------:R-:W-:Y:S01]  /*ea00*/  IMAD R6, R25, 0xc0, R20 ;  /* 0x000000c019067824 */ /* 0x000fe200078e0214 */
[----:B------:R-:W-:Y:S01]  /*ea10*/  LOP3.LUT R21, R21, 0x18, RZ, 0xc0, !PT ;  /* 0x0000001815157812 */ /* 0x000fe200078ec0ff */
[----:B-1----:R-:W-:Y:S02]  /*ea20*/  IMAD.SHL.U32 R20, R11, 0x8, RZ ;  /* 0x000000080b147824 */ /* 0x002fe400078e00ff */
[----:B--2---:R-:W-:Y:S01]  /*ea30*/  @P0 IMAD.HI.U32 R0, R6, R4, RZ ;  /* 0x0000000406000227 */ /* 0x004fe200078e00ff */
[C---:B------:R-:W-:Y:S02]  /*ea40*/  LOP3.LUT R10, R21.reuse, 0x40, RZ, 0xfc, !PT ;  /* 0x00000040150a7812 */ /* 0x040fe400078efcff */
[----:B------:R-:W-:Y:S01]  /*ea50*/  LOP3.LUT R20, R20, 0x18, RZ, 0xc0, !PT ;  /* 0x0000001814147812 */ /* 0x000fe200078ec0ff */
[----:B------:R-:W-:Y:S01]  /*ea60*/  IMAD.MOV.U32 R4, RZ, RZ, R6 ;  /* 0x000000ffff047224 */ /* 0x000fe200078e0006 */
[----:B----4-:R-:W-:Y:S02]  /*ea70*/  @P0 SHF.R.U32.HI R4, RZ, R5, R0 ;  /* 0x00000005ff040219 */ /* 0x010fe40000011600 */
[----:B------:R-:W-:-:S02]  /*ea80*/  LOP3.LUT R12, R21, 0x20, RZ, 0xfc, !PT ;  /* 0x00000020150c7812 */ /* 0x000fc400078efcff */
[----:B------:R-:W-:-:S05]  /*ea90*/  SHF.R.S32.HI R0, RZ, 0x1f, R4 ;  /* 0x0000001fff007819 */ /* 0x000fca0000011404 */
[----:B------:R-:W-:-:S04]  /*eaa0*/  IMAD R0, R0, UR4, RZ ;  /* 0x0000000400007c24 */ /* 0x000fc8000f8e02ff */
[C---:B------:R-:W-:Y:S02]  /*eab0*/  IMAD R7, R4.reuse, UR5, R0 ;  /* 0x0000000504077c24 */ /* 0x040fe4000f8e0200 */
[----:B------:R-:W-:Y:S02]  /*eac0*/  IMAD.MOV R0, RZ, RZ, -R4 ;  /* 0x000000ffff007224 */ /* 0x000fe400078e0a04 */
[----:B------:R-:W-:-:S04]  /*ead0*/  IMAD.WIDE.U32 R4, R4, UR4, R2 ;  /* 0x0000000404047c25 */ /* 0x000fc8000f8e0002 */
[----:B------:R-:W-:Y:S02]  /*eae0*/  IMAD R0, R9, R0, R6 ;  /* 0x0000000009007224 */ /* 0x000fe400078e0206 */
[----:B------:R-:W-:-:S03]  /*eaf0*/  IMAD.IADD R5, R5, 0x1, R7 ;  /* 0x0000000105057824 */ /* 0x000fc600078e0207 */
[----:B------:R-:W-:Y:S01]  /*eb00*/  SHF.R.S32.HI R7, RZ, 0x1f, R0 ;  /* 0x0000001fff077819 */ /* 0x000fe20000011400 */
[----:B------:R-:W-:-:S04]  /*eb10*/  IMAD.WIDE.U32 R4, R0, UR6, R4 ;  /* 0x0000000600047c25 */ /* 0x000fc8000f8e0004 */
[----:B------:R-:W-:-:S04]  /*eb20*/  IMAD R7, R7, UR6, RZ ;  /* 0x0000000607077c24 */ /* 0x000fc8000f8e02ff */
[----:B------:R-:W-:Y:S01]  /*eb30*/  IMAD R7, R0, UR7, R7 ;  /* 0x0000000700077c24 */ /* 0x000fe2000f8e0207 */
[----:B------:R-:W-:-:S03]  /*eb40*/  LEA R0, P1, R4, UR8, 0x1 ;  /* 0x0000000804007c11 */ /* 0x000fc6000f8208ff */
[----:B------:R-:W-:Y:S02]  /*eb50*/  IMAD.IADD R5, R5, 0x1, R7 ;  /* 0x0000000105057824 */ /* 0x000fe400078e0207 */
[----:B------:R-:W0:Y:S03]  /*eb60*/  @P0 LDC R7, c[0x0][0x44c] ;  /* 0x00011300ff070b82 */ /* 0x000e260000000800 */
[----:B------:R-:W-:Y:S01]  /*eb70*/  LEA.HI.X R4, R4, UR9, R5, 0x1, P1 ;  /* 0x0000000904047c11 */ /* 0x000fe200088f0c05 */
[----:B------:R-:W-:-:S04]  /*eb80*/  VIADD R5, R6, 0x80 ;  /* 0x0000008006057836 */ /* 0x000fc80000000000 */
[----:B------:R-:W-:Y:S02]  /*eb90*/  IMAD.MOV.U32 R6, RZ, RZ, R5 ;  /* 0x000000ffff067224 */ /* 0x000fe400078e0005 */
[----:B0-----:R-:W-:-:S05]  /*eba0*/  @P0 IMAD.HI.U32 R7, R5, R7, RZ ;  /* 0x0000000705070227 */ /* 0x001fca00078e00ff */
[----:B------:R-:W-:-:S05]  /*ebb0*/  @P0 SHF.R.U32.HI R6, RZ, R8, R7 ;  /* 0x00000008ff060219 */ /* 0x000fca0000011607 */
[----:B------:R-:W-:Y:S02]  /*ebc0*/  IMAD.MOV R7, RZ, RZ, -R6 ;  /* 0x000000ffff077224 */ /* 0x000fe400078e0a06 */
[----:B------:R-:W-:-:S04]  /*ebd0*/  IMAD.WIDE.U32 R2, R6, UR4, R2 ;  /* 0x0000000406027c25 */ /* 0x000fc8000f8e0002 */
[----:B------:R-:W-:Y:S01]  /*ebe0*/  IMAD R5, R9, R7, R5 ;  /* 0x0000000709057224 */ /* 0x000fe200078e0205 */
[----:B------:R-:W-:-:S05]  /*ebf0*/  SHF.R.S32.HI R7, RZ, 0x1f, R6 ;  /* 0x0000001fff077819 */ /* 0x000fca0000011406 */
[----:B------:R-:W-:Y:S01]  /*ec00*/  IMAD R7, R7, UR4, RZ ;  /* 0x0000000407077c24 */ /* 0x000fe2000f8e02ff */
[----:B------:R-:W-:Y:S02]  /*ec10*/  ULDC UR4, c[0x0][0x2b8] ;  /* 0x0000ae0000047ab9 */ /* 0x000fe40000000800 */
[----:B------:R-:W-:Y:S01]  /*ec20*/  ISETP.GE.AND P0, PT, R10, UR4, PT ;  /* 0x000000040a007c0c */ /* 0x000fe2000bf06270 */
[----:B------:R-:W-:Y:S01]  /*ec30*/  IMAD R7, R6, UR5, R7 ;  /* 0x0000000506077c24 */ /* 0x000fe2000f8e0207 */
[----:B------:R0:W5:Y:S01]  /*ec40*/  LDL R10, [R1+0x8] ;  /* 0x00000800010a7983 */ /* 0x0001620000100800 */
[----:B------:R-:W-:Y:S02]  /*ec50*/  SHF.R.S32.HI R6, RZ, 0x1f, R5 ;  /* 0x0000001fff067819 */ /* 0x000fe40000011405 */
[----:B------:R-:W-:Y:S01]  /*ec60*/  IMAD.IADD R3, R3, 0x1, R7 ;  /* 0x0000000103037824 */ /* 0x000fe200078e0207 */
[----:B------:R-:W-:Y:S02]  /*ec70*/  ISETP.GE.AND P2, PT, R20, UR4, PT ;  /* 0x0000000414007c0c */ /* 0x000fe4000bf46270 */
[----:B------:R-:W-:Y:S01]  /*ec80*/  IMAD R6, R6, UR6, RZ ;  /* 0x0000000606067c24 */ /* 0x000fe2000f8e02ff */
[----:B------:R-:W-:Y:S01]  /*ec90*/  ISETP.GE.AND P1, PT, R12, UR4, PT ;  /* 0x000000040c007c0c */ /* 0x000fe2000bf26270 */
[----:B------:R-:W-:-:S04]  /*eca0*/  IMAD.WIDE.U32 R2, R5, UR6, R2 ;  /* 0x0000000605027c25 */ /* 0x000fc8000f8e0002 */
[----:B------:R-:W-:Y:S01]  /*ecb0*/  IMAD R6, R5, UR7, R6 ;  /* 0x0000000705067c24 */ /* 0x000fe2000f8e0206 */
[----:B------:R-:W-:-:S03]  /*ecc0*/  LEA R7, P3, R2, UR8, 0x1 ;  /* 0x0000000802077c11 */ /* 0x000fc6000f8608ff */
[----:B------:R-:W-:Y:S01]  /*ecd0*/  IMAD.IADD R6, R3, 0x1, R6 ;  /* 0x0000000103067824 */ /* 0x000fe200078e0206 */
[----:B------:R-:W-:Y:S01]  /*ece0*/  UMOV UR4, 0xffffffff ;  /* 0xffffffff00047882 */ /* 0x000fe20000000000 */
[----:B------:R-:W-:-:S03]  /*ecf0*/  LOP3.LUT R21, R11, 0x7f, RZ, 0xc0, !PT ;  /* 0x0000007f0b157812 */ /* 0x000fc600078ec0ff */
[----:B------:R-:W-:Y:S02]  /*ed00*/  LEA.HI.X R6, R2, UR9, R6, 0x1, P3 ;  /* 0x0000000902067c11 */ /* 0x000fe400098f0c06 */
[----:B------:R-:W-:Y:S01]  /*ed10*/  SHF.R.U32.HI R21, RZ, 0x2, R21 ;  /* 0x00000002ff157819 */ /* 0x000fe20000011615 */
[----:B0-----:R-:W-:Y:S06]  /*ed20*/  BRA.DIV UR4, `(.L_x_9589) ;  /* 0x0000004204b07947 */ /* 0x001fec000b800000 */
[----:B------:R-:W2:Y:S01]  /*ed30*/  LDL.LU R3, [R1+0x30] ;  /* 0x0000300001037983 */ /* 0x000ea20000300800 */
[----:B------:R-:W-:Y:S01]  /*ed40*/  IMAD R25, R25, 0xc0, R21 ;  /* 0x000000c019197824 */ /* 0x000fe200078e0215 */
[----:B------:R-:W-:Y:S02]  /*ed50*/  ULDC.64 UR4, c[0x0][0x208] ;  /* 0x0000820000047ab9 */ /* 0x000fe40000000a00 */
[----:B------:R-:W-:Y:S01]  /*ed60*/  SHFL.IDX PT, R2, R4, RZ, 0x1c1f ;  /* 0x001c1fff04027589 */ /* 0x000fe200000e0000 */
[----:B--2---:R-:W-:-:S03]  /*ed70*/  IMAD R5, R3, R9, RZ ;  /* 0x0000000903057224 */ /* 0x004fc600078e02ff */
[----:B------:R-:W0:Y:S02]  /*ed80*/  SHFL.IDX PT, R3, R0, RZ, 0x1c1f ;  /* 0x001c1fff00037589 */ /* 0x000e2400000e0000 */
[----:B------:R-:W-:-:S13]  /*ed90*/  ISETP.GE.AND P4, PT, R25, R5, PT ;  /* 0x000000051900720c */ /* 0x000fda0003f86270 */
[----:B0-----:R-:W-:-:S05]  /*eda0*/  @!P4 LEA R3, P3, R20, R3, 0x1 ;  /* 0x000000031403c211 */ /* 0x001fca00078608ff */
[----:B------:R-:W-:-:S05]  /*edb0*/  @!P4 IMAD.X R2, RZ, RZ, R2, P3 ;  /* 0x000000ffff02c224 */ /* 0x000fca00018e0602 */
[----:B------:R-:W-:-:S04]  /*edc0*/  @!P4 LOP3.LUT R3, R3, R2, RZ, 0x3c, !PT ;  /* 0x000000020303c212 */ /* 0x000fc800078e3cff */
[----:B------:R-:W-:-:S04]  /*edd0*/  @!P4 LOP3.LUT R2, R3, R2, RZ, 0x3c, !PT ;  /* 0x000000020302c212 */ /* 0x000fc800078e3cff */
[----:B------:R-:W-:-:S05]  /*ede0*/  @!P4 LOP3.LUT R3, R3, R2, RZ, 0x3c, !PT ;  /* 0x000000020303c212 */ /* 0x000fca00078e3cff */
[----:B------:R-:W-:Y:S01]  /*edf0*/  @!PT LDS RZ, [RZ] ;  /* 0x00000000fffff984 */ /* 0x000fe20000000800 */
[----:B-----5:R-:W-:Y:S04]  /*ee00*/  @!P4 LDGSTS.E.BYPASS.LTC128B.128 [R10+0xda00], desc[UR4][R2.64], !P2 ;  /* 0x0da00000020acfae */ /* 0x020fe8000d101d44 */
[----:B------:R-:W-:Y:S04]  /*ee10*/  @!P4 LDGSTS.E.BYPASS.LTC128B.128 [R10+0x10a00], desc[UR4][R2.64+0x40], !P1 ;  /* 0x10a00040020acfae */ /* 0x000fe8000c901d44 */
[----:B------:R0:W-:Y:S02]  /*ee20*/  @!P4 LDGSTS.E.BYPASS.LTC128B.128 [R10+0x13a00], desc[UR4][R2.64+0x80], !P0 ;  /* 0x13a00080020acfae */ /* 0x0001e4000c101d44 */
[----:B0-----:R-:W-:-:S02]  /*ee30*/  VIADD R2, R25, 0x20 ;  /* 0x0000002019027836 */ /* 0x001fc40000000000 */
[----:B------:R-:W0:Y:S03]  /*ee40*/  SHFL.IDX PT, R3, R0, 0x1, 0x1c1f ;  /* 0x003c1f0000037f89 */ /* 0x000e2600000e0000 */
[----:B------:R-:W-:Y:S02]  /*ee50*/  ISETP.GE.AND P3, PT, R2, R5, PT ;  /* 0x000000050200720c */ /* 0x000fe40003f66270 */
[----:B------:R-:W1:Y:S11]  /*ee60*/  SHFL.IDX PT, R2, R4, 0x1, 0x1c1f ;  /* 0x003c1f0004027f89 */ /* 0x000e7600000e0000 */
[----:B0-----:R-:W-:-:S05]  /*ee70*/  @!P3 LEA R3, P4, R20, R3, 0x1 ;  /* 0x000000031403b211 */ /* 0x001fca00078808ff */
[----:B-1----:R-:W-:-:S05]  /*ee80*/  @!P3 IMAD.X R2, RZ, RZ, R2, P4 ;  /* 0x000000ffff02b224 */ /* 0x002fca00020e0602 */
[----:B------:R-:W-:-:S04]  /*ee90*/  @!P3 LOP3.LUT R3, R3, R2, RZ, 0x3c, !PT ;  /* 0x000000020303b212 */ /* 0x000fc800078e3cff */
[----:B------:R-:W-:-:S04]  /*eea0*/  @!P3 LOP3.LUT R2, R3, R2, RZ, 0x3c, !PT ;  /* 0x000000020302b212 */ /* 0x000fc800078e3cff */
[----:B------:R-:W-:-:S05]  /*eeb0*/  @!P3 LOP3.LUT R3, R3, R2, RZ, 0x3c, !PT ;  /* 0x000000020303b212 */ /* 0x000fca00078e3cff */
[----:B------:R-:W-:Y:S04]  /*eec0*/  @!P3 LDGSTS.E.BYPASS.LTC128B.128 [R10+0xe200], desc[UR4][R2.64], !P2 ;  /* 0x0e200000020abfae */ /* 0x000fe8000d101d44 */
[----:B------:R-:W-:Y:S04]  /*eed0*/  @!P3 LDGSTS.E.BYPASS.LTC128B.128 [R10+0x11200], desc[UR4][R2.64+0x40], !P1 ;  /* 0x11200040020abfae */ /* 0x000fe8000c901d44 */
[----:B------:R0:W-:Y:S02]  /*eee0*/  @!P3 LDGSTS.E.BYPASS.LTC128B.128 [R10+0x14200], desc[UR4][R2.64+0x80], !P0 ;  /* 0x14200080020abfae */ /* 0x0001e4000c101d44 */
[----:B0-----:R-:W-:-:S02]  /*eef0*/  VIADD R2, R25, 0x40 ;  /* 0x0000004019027836 */ /* 0x001fc40000000000 */
[----:B------:R-:W0:Y:S03]  /*ef00*/  SHFL.IDX PT, R3, R0, 0x2, 0x1c1f ;  /* 0x005c1f0000037f89 */ /* 0x000e2600000e0000 */
[----:B------:R-:W-:Y:S02]  /*ef10*/  ISETP.GE.AND P3, PT, R2, R5, PT ;  /* 0x000000050200720c */ /* 0x000fe40003f66270 */
[----:B------:R-:W1:Y:S04]  /*ef20*/  SHFL.IDX PT, R2, R4, 0x2, 0x1c1f ;  /* 0x005c1f0004027f89 */ /* 0x000e6800000e0000 */
[----:B------:R-:W-:Y:S07]  /*ef30*/  SHFL.IDX PT, R4, R4, 0x3, 0x1c1f ;  /* 0x007c1f0004047f89 */ /* 0x000fee00000e0000 */
[----:B0-----:R-:W-:-:S05]  /*ef40*/  @!P3 LEA R3, P4, R20, R3, 0x1 ;  /* 0x000000031403b211 */ /* 0x001fca00078808ff */
[----:B-1----:R-:W-:-:S05]  /*ef50*/  @!P3 IMAD.X R2, RZ, RZ, R2, P4 ;  /* 0x000000ffff02b224 */ /* 0x002fca00020e0602 */
[----:B------:R-:W-:-:S04]  /*ef60*/  @!P3 LOP3.LUT R3, R3, R2, RZ, 0x3c, !PT ;  /* 0x000000020303b212 */ /* 0x000fc800078e3cff */
[----:B------:R-:W-:-:S04]  /*ef70*/  @!P3 LOP3.LUT R2, R3, R2, RZ, 0x3c, !PT ;  /* 0x000000020302b212 */ /* 0x000fc800078e3cff */
[----:B------:R-:W-:-:S05]  /*ef80*/  @!P3 LOP3.LUT R3, R3, R2, RZ, 0x3c, !PT ;  /* 0x000000020303b212 */ /* 0x000fca00078e3cff */
[----:B------:R-:W-:Y:S04]  /*ef90*/  @!P3 LDGSTS.E.BYPASS.LTC128B.128 [R10+0xea00], desc[UR4][R2.64], !P2 ;  /* 0x0ea00000020abfae */ /* 0x000fe8000d101d44 */
[----:B------:R-:W-:Y:S04]  /*efa0*/  @!P3 LDGSTS.E.BYPASS.LTC128B.128 [R10+0x11a00], desc[UR4][R2.64+0x40], !P1 ;  /* 0x11a00040020abfae */ /* 0x000fe8000c901d44 */
[----:B------:R0:W-:Y:S04]  /*efb0*/  @!P3 LDGSTS.E.BYPASS.LTC128B.128 [R10+0x14a00], desc[UR4][R2.64+0x80], !P0 ;  /* 0x14a00080020abfae */ /* 0x0001e8000c101d44 */
[----:B0-----:R0:W1:Y:S02]  /*efc0*/  SHFL.IDX PT, R2, R0, 0x3, 0x1c1f ;  /* 0x007c1f0000027f89 */ /* 0x00106400000e0000 */
[----:B0-----:R-:W-:-:S05]  /*efd0*/  VIADD R0, R25, 0x80 ;  /* 0x0000008019007836 */ /* 0x001fca0000000000 */
[----:B------:R-:W-:Y:S01]  /*efe0*/  ISETP.GE.AND P3, PT, R0, R5, PT ;  /* 0x000000050000720c */ /* 0x000fe20003f66270 */
[----:B------:R-:W-:-:S05]  /*eff0*/  VIADD R0, R25, 0x60 ;  /* 0x0000006019007836 */ /* 0x000fca0000000000 */
[----:B------:R-:W-:Y:S02]  /*f000*/  ISETP.GE.AND P4, PT, R0, R5, PT ;  /* 0x000000050000720c */ /* 0x000fe40003f86270 */
[----:B------:R-:W-:Y:S04]  /*f010*/  SHFL.IDX PT, R0, R6, RZ, 0x1c1f ;  /* 0x001c1fff06007589 */ /* 0x000fe800000e0000 */
[----:B------:R-:W-:Y:S07]  /*f020*/  SHFL.IDX PT, R6, R6, 0x1, 0x1c1f ;  /* 0x003c1f0006067f89 */ /* 0x000fee00000e0000 */
[----:B-1----:R-:W-:-:S05]  /*f030*/  @!P4 LEA R2, P5, R20, R2, 0x1 ;  /* 0x000000021402c211 */ /* 0x002fca00078a08ff */
[----:B------:R-:W-:Y:S02]  /*f040*/  @!P4 IMAD.X R3, RZ, RZ, R4, P5 ;  /* 0x000000ffff03c224 */ /* 0x000fe400028e0604 */
[----:B------:R-:W0:Y:S04]  /*f050*/  SHFL.IDX PT, R4, R7, RZ, 0x1c1f ;  /* 0x001c1fff07047589 */ /* 0x000e2800000e0000 */
[----:B------:R-:W-:Y:S04]  /*f060*/  @!P4 LDGSTS.E.BYPASS.LTC128B.128 [R10+0xf200], desc[UR4][R2.64], !P2 ;  /* 0x0f200000020acfae */ /* 0x000fe8000d101d44 */
[----:B------:R-:W-:Y:S04]  /*f070*/  @!P4 LDGSTS.E.BYPASS.LTC128B.128 [R10+0x12200], desc[UR4][R2.64+0x40], !P1 ;  /* 0x12200040020acfae */ /* 0x000fe8000c901d44 */
[----:B------:R1:W-:Y:S01]  /*f080*/  @!P4 LDGSTS.E.BYPASS.LTC128B.128 [R10+0x15200], desc[UR4][R2.64+0x80], !P0 ;  /* 0x15200080020acfae */ /* 0x0003e2000c101d44 */
[----:B0-----:R-:W-:-:S05]  /*f090*/  @!P3 LEA R4, P5, R20, R4, 0x1 ;  /* 0x000000041404b211 */ /* 0x001fca00078a08ff */
[----:B------:R-:W-:Y:S02]  /*f0a0*/  @!P3 IMAD.X R0, RZ, RZ, R0, P5 ;  /* 0x000000ffff00b224 */ /* 0x000fe400028e0600 */
[----:B-1----:R-:W-:Y:S02]  /*f0b0*/  @!P3 IMAD.MOV.U32 R2, RZ, RZ, R4 ;  /* 0x000000ffff02b224 */ /* 0x002fe400078e0004 */
[----:B------:R-:W-:-:S05]  /*f0c0*/  @!P3 IMAD.MOV.U32 R3, RZ, RZ, R0 ;  /* 0x000000ffff03b224 */ /* 0x000fca00078e0000 */
[----:B------:R-:W-:Y:S04]  /*f0d0*/  @!P3 LDGSTS.E.BYPASS.LTC128B.128 [R10+0xfa00], desc[UR4][R2.64], !P2 ;  /* 0x0fa00000020abfae */ /* 0x000fe8000d101d44 */
[----:B------:R-:W-:Y:S04]  /*f0e0*/  @!P3 LDGSTS.E.BYPASS.LTC128B.128 [R10+0x12a00], desc[UR4][R2.64+0x40], !P1 ;  /* 0x12a00040020abfae */ /* 0x000fe8000c901d44 */
[----:B------:R0:W-:Y:S04]  /*f0f0*/  @!P3 LDGSTS.E.BYPASS.LTC128B.128 [R10+0x15a00], desc[UR4][R2.64+0x80], !P0 ;  /* 0x15a00080020abfae */ /* 0x0001e8000c101d44 */
[----:B0-----:R0:W1:Y:S02]  /*f100*/  SHFL.IDX PT, R2, R7, 0x1, 0x1c1f ;  /* 0x003c1f0007027f89 */ /* 0x00106400000e0000 */
.L_x_9704:
[----:B------:R-:W-:Y:S01]  /*f110*/  VIADD R25, R25, 0xa0 ;  /* 0x000000a019197836 */ /* 0x000fe20000000000 */
[----:B------:R-:W-:Y:S01]  /*f120*/  ULDC.64 UR4, c[0x0][0x208] ;  /* 0x0000820000047ab9 */ /* 0x000fe20000000a00 */
[----:B------:R-:W-:-:S03]  /*f130*/  VIADD R8, R17, 0x31c00 ;  /* 0x00031c0011087836 */ /* 0x000fc60000000000 */
[----:B------:R-:W-:-:S13]  /*f140*/  ISETP.GE.AND P3, PT, R25, R5, PT ;  /* 0x000000051900720c */ /* 0x000fda0003f66270 */
[----:B-1----:R-:W-:-:S05]  /*f150*/  @!P3 LEA R2, P4, R20, R2, 0x1 ;  /* 0x000000021402b211 */ /* 0x002fca00078808ff */
[----:B------:R-:W-:-:S05]  /*f160*/  @!P3 IMAD.X R3, RZ, RZ, R6, P4 ;  /* 0x000000ffff03b224 */ /* 0x000fca00020e0606 */
[----:B------:R-:W-:Y:S01]  /*f170*/  @!PT LDS RZ, [RZ] ;  /* 0x00000000fffff984 */ /* 0x000fe20000000800 */
[----:B------:R-:W-:Y:S01]  /*f180*/  @!PT LDS RZ, [RZ] ;  /* 0x00000000fffff984 */ /* 0x000fe20000000800 */
[----:B------:R-:W-:Y:S01]  /*f190*/  @!PT LDS RZ, [RZ] ;  /* 0x00000000fffff984 */ /* 0x000fe20000000800 */
[----:B------:R1:W-:Y:S04]  /*f1a0*/  @!P3 LDGSTS.E.BYPASS.LTC128B.128 [R10+0x10200], desc[UR4][R2.64], !P2 ;  /* 0x10200000020abfae */ /* 0x0003e8000d101d44 */
[----:B------:R1:W-:Y:S04]  /*f1b0*/  @!P3 LDGSTS.E.BYPASS.LTC128B.128 [R10+0x13200], desc[UR4][R2.64+0x40], !P1 ;  /* 0x13200040020abfae */ /* 0x0003e8000c901d44 */
[----:B------:R1:W-:Y:S01]  /*f1c0*/  @!P3 LDGSTS.E.BYPASS.LTC128B.128 [R10+0x16200], desc[UR4][R2.64+0x80], !P0 ;  /* 0x16200080020abfae */ /* 0x0003e2000c101d44 */
[----:B------:R-:W-:Y:S01]  /*f1d0*/  PLOP3.LUT P0, PT, PT, PT, PT, 0x80, 0x0 ;  /* 0x000000000000781c */ /* 0x000fe20003f0f070 */
[----:B------:R-:W-:-:S12]  /*f1e0*/  NOP ;  /* 0x0000000000007918 */ /* 0x000fd80000000000 */
.L_x_9590:
[----:B------:R-:W-:Y:S02]  /*f1f0*/  PLOP3.LUT P1, PT, P1, P0, PT, 0xa2, 0x0 ;  /* 0x000000000000781c */ /* 0x000fe40000f21472 */
[----:B------:R-:W-:-:S08]  /*f200*/  @P0 R2UR P1, UR4, R17 ;  /* 0x00000000110402ca */ /* 0x000fd00000020000 */
[----:B------:R-:W-:-:S05]  /*f210*/  @P0 PLOP3.LUT P0, PT, P1, PT, PT, 0x80, 0x0 ;  /* 0x000000000000081c */ /* 0x000fca0000f0f070 */
[----:B------:R-:W-:Y:S01]  /*f220*/  @!P1 SYNCS.ARRIVE.TRANS64.RED.A0T1 RZ, [UR4+0x31c00], RZ ;  /* 0x031c00ffffff99a7 */ /* 0x000fe20008200404 */
[----:B------:R-:W-:Y:S07]  /*f230*/  @!P1 ARRIVES.LDGSTSBAR.64.TRANSCNT [UR4+0x31c00] ;  /* 0x031c0000ff0099b0 */ /* 0x000fee0008000a84 */
[----:B------:R-:W-:Y:S05]  /*f240*/  @P0 BRA.U.ANY `(.L_x_9590) ;  /* 0xfffffffd00e80947 */ /* 0x000fea000393ffff */
[----:B-1----:R-:W2:Y:S02]  /*f250*/  LDL.LU R2, [R1+0x34] ;  /* 0x0000340001027983 */ /* 0x002ea40000300800 */
[----:B--2---:R-:W-:-:S05]  /*f260*/  VIADD R2, R2, 0x1 ;  /* 0x0000000102027836 */ /* 0x004fca0000000000 */
        /* <DEDUP_REMOVED lines=8> */
[----:B------:R-:W2:Y:S03]  /*f2f0*/  SYNCS.PHASECHK.TRANS64.TRYWAIT P0, [R17+URZ+0x31c20], R0 ;  /* 0x031c2000110075a7 */ /* 0x000ea6000800017f */
[----:B-12---:R-:W-:Y:S05]  /*f300*/  @!P0 BRA `(.L_x_9592) ;  /* 0x00000044005c8947 */ /* 0x006fea0003800000 */
.L_x_9705:
[----:B------:R-:W-:Y:S05]  /*f310*/  BSYNC B0 ;  /* 0x0000000000007941 */ /* 0x000fea0003800000 */
.L_x_9591:
[----:B------:R-:W1:Y:S04]  /*f320*/  LDL R2, [R1+0x18] ;  /* 0x0000180001027983 */ /* 0x000e680000100800 */
[----:B------:R-:W2:Y:S01]  /*f330*/  LDL R3, [R1+0x4] ;  /* 0x0000040001037983 */ /* 0x000ea20000100800 */
[----:B------:R-:W-:Y:S01]  /*f340*/  BSSY B0, `(.L_x_9593) ;  /* 0x0000232000007945 */ /* 0x000fe20003800000 */
[----:B-1----:R-:W-:-:S05]  /*f350*/  VIADD R0, R2, 0xfffffffe ;  /* 0xfffffffe02007836 */ /* 0x002fca0000000000 */
[----:B--2---:R-:W-:-:S13]  /*f360*/  ISETP.GE.AND P0, PT, R0, R3, PT ;  /* 0x000000030000720c */ /* 0x004fda0003f06270 */
[----:B------:R-:W-:Y:S05]  /*f370*/  @!P0 BRA `(.L_x_9594) ;  /* 0x0000002000b88947 */ /* 0x000fea0003800000 */
[----:B------:R-:W2:Y:S04]  /*f380*/  LDL.LU R2, [R1+0x38] ;  /* 0x0000380001027983 */ /* 0x000ea80000300800 */
[----:B------:R-:W3:Y:S04]  /*f390*/  LDL.LU R5, [R1+0x14] ;  /* 0x0000140001057983 */ /* 0x000ee80000300800 */
[----:B------:R-:W4:Y:S01]  /*f3a0*/  LDL.LU R4, [R1+0x20] ;  /* 0x0000200001047983 */ /* 0x000f220000300800 */
[----:B0-----:R-:W-:Y:S01]  /*f3b0*/  LOP3.LUT R7, RZ, R3, RZ, 0x33, !PT ;  /* 0x00000003ff077212 */ /* 0x001fe200078e33ff */
        /* <DEDUP_REMOVED lines=10> */
[----:B------:R-:W-:Y:S01]  /*f460*/  LOP3.LUT P1, RZ, R29, 0x1, RZ, 0xc0, !PT ;  /* 0x000000011dff7812 */ /* 0x000fe2000782c0ff */
[----:B------:R-:W-:Y:S01]  /*f470*/  VIADD R6, R18, 0x1 ;  /* 0x0000000112067836 */ /* 0x000fe20000000000 */
[----:B------:R-:W-:Y:S04]  /*f480*/  BSSY B1, `(.L_x_9597) ;  /* 0x00000ae000017945 */ /* 0x000fe80003800000 */
[----:B------:R-:W-:-:S04]  /*f490*/  ISETP.NE.AND P0, PT, R6, 0x2, PT ;  /* 0x000000020600780c */ /* 0x000fc80003f05270 */
[----:B------:R-:W-:Y:S02]  /*f4a0*/  SEL R10, RZ, 0x1, P0 ;  /* 0x00000001ff0a7807 */ /* 0x000fe40000000000 */
[----:B------:R-:W-:Y:S02]  /*f4b0*/  SEL R6, R6, RZ, P0 ;  /* 0x000000ff06067207 */ /* 0x000fe40000000000 */
[----:B------:R-:W-:Y:S01]  /*f4c0*/  LOP3.LUT R10, R28, R10, RZ, 0x3c, !PT ;  /* 0x0000000a1c0a7212 */ /* 0x000fe200078e3cff */
[----:B------:R-:W-:Y:S06]  /*f4d0*/  @!P1 BRA `(.L_x_9598) ;  /* 0x0000000800a09947 */ /* 0x000fec0003800000 */
[----:B------:R-:W-:Y:S01]  /*f4e0*/  ULDC.64 UR4, c[0x0][0x418] ;  /* 0x0001060000047ab9 */ /* 0x000fe20000000a00 */
[----:B------:R-:W-:Y:S01]  /*f4f0*/  IMAD.MOV.U32 R5, RZ, RZ, R19 ;  /* 0x000000ffff057224 */ /* 0x000fe200078e0013 */
[----:B------:R-:W-:-:S04]  /*f500*/  ISETP.NE.U32.AND P0, PT, RZ, UR4, PT ;  /* 0x00000004ff007c0c */ /* 0x000fc8000bf05070 */
[----:B------:R-:W-:-:S13]  /*f510*/  ISETP.NE.AND.EX P0, PT, RZ, UR5, PT, P0 ;  /* 0x00000005ff007c0c */ /* 0x000fda000bf05300 */
        /* <DEDUP_REMOVED lines=15> */
[----:B------:R-:W-:-:S04]  /*f610*/  IMAD R4, R23, UR7, R4 ;  /* 0x0000000717047c24 */ /* 0x000fc8000f8e0204 */
[----:B------:R-:W-:Y:S01]  /*f620*/  IMAD.IADD R3, R4, 0x1, R3 ;  /* 0x0000000104037824 */ /* 0x000fe200078e0203 */
[----:B------:R-:W-:-:S04]  /*f630*/  LEA R4, P0, R2, UR4, 0x2 ;  /* 0x0000000402047c11 */ /* 0x000fc8000f8010ff */
[----:B------:R-:W-:-:S06]  /*f640*/  LEA.HI.X R5, R2, UR5, R3, 0x2, P0 ;  /* 0x0000000502057c11 */ /* 0x000fcc00080f1403 */
[----:B------:R0:W5:Y:S03]  /*f650*/  LDG.E R5, desc[UR8][R4.64] ;  /* 0x0000000804057981 */ /* 0x000166000c1e1900 */
.L_x_9599:
[----:B------:R-:W-:Y:S01]  /*f660*/  IMAD R3, R6, 0x8, R17 ;  /* 0x0000000806037824 */ /* 0x000fe200078e0211 */
[----:B------:R-:W-:Y:S01]  /*f670*/  SHF.L.U32 R2, R10, 0x1f, RZ ;  /* 0x0000001f0a027819 */ /* 0x000fe200000006ff */
[----:B------:R-:W-:Y:S03]  /*f680*/  BSSY B3, `(.L_x_9600) ;  /* 0x0000003000037945 */ /* 0x000fe60003800000 */
[----:B------:R-:W1:Y:S02]  /*f690*/  SYNCS.PHASECHK.TRANS64.TRYWAIT P0, [R3+URZ+0x31c40], R2 ;  /* 0x031c4002030075a7 */ /* 0x000e64000800017f */
[----:B-1----:R-:W-:Y:S05]  /*f6a0*/  @!P0 BRA `(.L_x_9601) ;  /* 0x0000004000888947 */ /* 0x002fea0003800000 */
.L_x_9706:
[----:B------:R-:W-:Y:S05]  /*f6b0*/  BSYNC B3 ;  /* 0x0000000000037941 */ /* 0x000fea0003800000 */
.L_x_9600:
        /* <DEDUP_REMOVED lines=12> */
.L_x_9603:
[----:B------:R-:W-:Y:S05]  /*f780*/  BSYNC B3 ;  /* 0x0000000000037941 */ /* 0x000fea0003800000 */
.L_x_9602:
[----:B------:R-:W-:Y:S01]  /*f790*/  IMAD.MOV.U32 R14, RZ, RZ, RZ ;  /* 0x000000ffff0e7224 */ /* 0x000fe200078e00ff */
[----:B------:R-:W-:Y:S01]  /*f7a0*/  UIADD3 UR4, UP0, UR36, 0x370, URZ ;  /* 0x0000037024047890 */ /* 0x000fe2000ff1e03f */
[----:B------:R-:W-:Y:S01]  /*f7b0*/  IMAD R4, R6, 0x6c00, R17 ;  /* 0x00006c0006047824 */ /* 0x000fe200078e0211 */
[----:B------:R-:W-:Y:S01]  /*f7c0*/  PLOP3.LUT P0, PT, PT, PT, PT, 0x80, 0x0 ;  /* 0x000000000000781c */ /* 0x000fe20003f0f070 */
[----:B-1----:R-:W-:Y:S01]  /*f7d0*/  VIADD R3, R3, 0x31c30 ;  /* 0x00031c3003037836 */ /* 0x002fe20000000000 */
[----:B------:R-:W-:Y:S01]  /*f7e0*/  R2UR UR10, R14 ;  /* 0x000000000e0a72ca */ /* 0x000fe200000e0000 */
[----:B------:R-:W-:Y:S01]  /*f7f0*/  IMAD R2, R0, 0x90, R26 ;  /* 0x0000009000027824 */ /* 0x000fe200078e021a */
[----:B------:R-:W-:Y:S01]  /*f800*/  UIADD3.X UR5, URZ, UR37, URZ, UP0, !UPT ;  /* 0x000000253f057290 */ /* 0x000fe200087fe43f */
[----:B------:R-:W-:Y:S01]  /*f810*/  VIADD R11, R4, 0x16a00 ;  /* 0x00016a00040b7836 */ /* 0x000fe20000000000 */
[----:B------:R-:W-:Y:S01]  /*f820*/  UMOV UR6, 0x0 ;  /* 0x0000000000067882 */ /* 0x000fe20000000000 */
[----:B------:R-:W-:-:S10]  /*f830*/  UMOV UR7, 0x14f00000 ;  /* 0x14f0000000077882 */ /* 0x000fd40000000000 */
.L_x_9604:
        /* <DEDUP_REMOVED lines=16> */
.L_x_9605:
        /* <DEDUP_REMOVED lines=16> */
.L_x_9606:
        /* <DEDUP_REMOVED lines=15> */
.L_x_9707:
[----:B------:R-:W-:Y:S05]  /*fb30*/  BSYNC B3 ;  /* 0x0000000000037941 */ /* 0x000fea0003800000 */
.L_x_9607:
        /* <DEDUP_REMOVED lines=12> */
.L_x_9610:
[----:B------:R-:W-:Y:S05]  /*fc00*/  BSYNC B3 ;  /* 0x0000000000037941 */ /* 0x000fea0003800000 */
.L_x_9609:
[----:B------:R-:W-:Y:S01]  /*fc10*/  R2UR UR10, R14 ;  /* 0x000000000e0a72ca */ /* 0x000fe200000e0000 */
[--C-:B0-----:R-:W-:Y:S01]  /*fc20*/  IMAD R2, R18, 0x8, R17.reuse ;  /* 0x0000000812027824 */ /* 0x101fe200078e0211 */
[----:B------:R-:W-:Y:S01]  /*fc30*/  R2UR UR6, R12 ;  /* 0x000000000c0672ca */ /* 0x000fe200000e0000 */
[----:B------:R-:W-:Y:S01]  /*fc40*/  IMAD R3, R18, 0x6c00, R17 ;  /* 0x00006c0012037824 */ /* 0x000fe200078e0211 */
[----:B------:R-:W-:Y:S01]  /*fc50*/  R2UR UR7, R13 ;  /* 0x000000000d0772ca */ /* 0x000fe200000e0000 */
[----:B------:R-:W-:Y:S01]  /*fc60*/  UIADD3 UR4, UP0, UR36, 0x470, URZ ;  /* 0x0000047024047890 */ /* 0x000fe2000ff1e03f */
[----:B------:R-:W-:Y:S01]  /*fc70*/  PLOP3.LUT P0, PT, PT, PT, PT, 0x80, 0x0 ;  /* 0x000000000000781c */ /* 0x000fe20003f0f070 */
[----:B------:R-:W-:Y:S02]  /*fc80*/  IMAD R4, R22, 0x90, R26 ;  /* 0x0000009016047824 */ /* 0x000fe400078e021a */
[----:B------:R-:W-:Y:S01]  /*fc90*/  VIADD R2, R2, 0x31c50 ;  /* 0x00031c5002027836 */ /* 0x000fe20000000000 */
[----:B------:R-:W-:Y:S01]  /*fca0*/  UIADD3.X UR5, URZ, UR37, URZ, UP0, !UPT ;  /* 0x000000253f057290 */ /* 0x000fe200087fe43f */
[----:B------:R-:W-:-:S11]  /*fcb0*/  VIADD R11, R3, 0x200 ;  /* 0x00000200030b7836 */ /* 0x000fd60000000000 */
.L_x_9611:
        /* <DEDUP_REMOVED lines=15> */
.L_x_9612:
        /* <DEDUP_REMOVED lines=15> */
.L_x_9613:
        /* <DEDUP_REMOVED lines=10> */
[----:B------:R-:W-:Y:S02]  /*ff40*/  IMAD.MOV.U32 R19, RZ, RZ, R5 ;  /* 0x000000ffff137224 */ /* 0x000fe400078e0005 */
[----:B------:R-:W-:-:S07]  /*ff50*/  IMAD.MOV.U32 R22, RZ, RZ, R0 ;  /* 0x000000ffff167224 */ /* 0x000fce00078e0000 */
.L_x_9598:
[----:B------:R-:W-:Y:S05]  /*ff60*/  BSYNC B1 ;  /* 0x0000000000017941 */ /* 0x000fea0003800000 */
.L_x_9597:
[----:B------:R-:W2:Y:S01]  /*ff70*/  LDL.LU R0, [R1+0x18] ;  /* 0x0000180001007983 */ /* 0x000ea20000300800 */
[----:B------:R-:W-:Y:S02]  /*ff80*/  IMAD.MOV.U32 R28, RZ, RZ, R10 ;  /* 0x000000ffff1c7224 */ /* 0x000fe400078e000a */
[----:B------:R-:W-:Y:S02]  /*ff90*/  IMAD.MOV.U32 R18, RZ, RZ, R6 ;  /* 0x000000ffff127224 */ /* 0x000fe400078e0006 */
[----:B--2---:R-:W-:-:S07]  /*ffa0*/  VIADD R0, R0, 0xfffffffd ;  /* 0xfffffffd00007836 */ /* 0x004fce0000000000 */
.L_x_9596:
[----:B------:R-:W-:Y:S05]  /*ffb0*/  BSYNC B2 ;  /* 0x0000000000027941 */ /* 0x000fea0003800000 */
.L_x_9595:
[----:B------:R-:W-:Y:S01]  /*ffc0*/  VIADD R7, R7, 0xfffffffe ;  /* 0xfffffffe07077836 */ /* 0x000fe20000000000 */
[----:B------:R-:W-:-:S04]  /*ffd0*/  LOP3.LUT R2, RZ, R9, RZ, 0x33, !PT ;  /* 0x00000009ff027212 */ /* 0x000fc800078e33ff */
[----:B------:R-:W-:-:S13]  /*ffe0*/  ISETP.NE.AND P0, PT, R7, R2, PT ;  /* 0x000000020700720c */ /* 0x000fda0003f05270 */
[----:B------:R-:W-:Y:S05]  /*fff0*/  @!P0 BRA `(.L_x_9594) ;  /* 0x0000001400988947 */ /* 0x000fea0003800000 */
[----:B------:R-:W-:-:S07]  /*10000*/  IMAD.MOV.U32 R4, RZ, RZ, R19 ;  /* 0x000000ffff047224 */ /* 0x000fce00078e0013 */
.L_x_9648:
[----:B------:R-:W-:Y:S01]  /*10010*/  LOP3.LUT P1, RZ, R29, 0x1, RZ, 0xc0, !PT ;  /* 0x000000011dff7812 */ /* 0x000fe2000782c0ff */
[----:B------:R-:W-:Y:S01]  /*10020*/  VIADD R6, R18, 0x1 ;  /* 0x0000000112067836 */ /* 0x000fe20000000000 */
[----:B------:R-:W-:Y:S05]  /*10030*/  YIELD ;  /* 0x0000000000007946 */ /* 0x000fea0003800000 */
[----:B------:R-:W-:Y:S01]  /*10040*/  ISETP.NE.AND P0, PT, R6, 0x2, PT ;  /* 0x000000020600780c */ /* 0x000fe20003f05270 */
[----:B------:R-:W-:Y:S03]  /*10050*/  BSSY B1, `(.L_x_9614) ;  /* 0x00000ab000017945 */ /* 0x000fe60003800000 */
[----:B------:R-:W-:-:S02]  /*10060*/  SEL R7, RZ, 0x1, P0 ;  /* 0x00000001ff077807 */ /* 0x000fc40000000000 */
        /* <DEDUP_REMOVED lines=25> */
[----:B------:R-:W-:-:S05]  /*10200*/  LEA.HI.X R5, R2, UR5, R3, 0x2, P0 ;  /* 0x0000000502057c11 */ /* 0x000fca00080f1403 */
[----:B------:R0:W5:Y:S04]  /*10210*/  LDG.E R4, desc[UR8][R4.64] ;  /* 0x0000000804047981 */ /* 0x000168000c1e1900 */
.L_x_9616:
[----:B------:R-:W-:Y:S01]  /*10220*/  IMAD R3, R6, 0x8, R17 ;  /* 0x0000000806037824 */ /* 0x000fe200078e0211 */
[----:B------:R-:W-:Y:S01]  /*10230*/  SHF.L.U32 R2, R7, 0x1f, RZ ;  /* 0x0000001f07027819 */ /* 0x000fe200000006ff */
[----:B------:R-:W-:Y:S03]  /*10240*/  BSSY B2, `(.L_x_9617) ;  /* 0x0000003000027945 */ /* 0x000fe60003800000 */
[----:B------:R-:W1:Y:S02]  /*10250*/  SYNCS.PHASECHK.TRANS64.TRYWAIT P0, [R3+URZ+0x31c40], R2 ;  /* 0x031c4002030075a7 */ /* 0x000e64000800017f */
[----:B-1----:R-:W-:Y:S05]  /*10260*/  @!P0 BRA `(.L_x_9618) ;  /* 0x0000003400c08947 */ /* 0x002fea0003800000 */
.L_x_9708:
[----:B------:R-:W-:Y:S05]  /*10270*/  BSYNC B2 ;  /* 0x0000000000027941 */ /* 0x000fea0003800000 */
.L_x_9617:
        /* <DEDUP_REMOVED lines=12> */
.L_x_9620:
[----:B------:R-:W-:Y:S05]  /*10340*/  BSYNC B2 ;  /* 0x0000000000027941 */ /* 0x000fea0003800000 */
.L_x_9619:
        /* <DEDUP_REMOVED lines=11> */
.L_x_9621:
        /* <DEDUP_REMOVED lines=16> */
.L_x_9622:
        /* <DEDUP_REMOVED lines=16> */
.L_x_9623:
        /* <DEDUP_REMOVED lines=15> */
.L_x_9709:
[----:B------:R-:W-:Y:S05]  /*106f0*/  BSYNC B2 ;  /* 0x0000000000027941 */ /* 0x000fea0003800000 */
.L_x_9624:
        /* <DEDUP_REMOVED lines=11> */
.L_x_9627:
[----:B------:R-:W-:Y:S05]  /*107b0*/  BSYNC B2 ;  /* 0x0000000000027941 */ /* 0x000fea0003800000 */
.L_x_9626:
[----:B------:R-:W-:Y:S01]  /*107c0*/  R2UR UR6, R2 ;  /* 0x00000000020672ca */ /* 0x000fe200000e0000 */
[----:B------:R-:W-:Y:S01]  /*107d0*/  IMAD R18, R18, 0x6c00, R17 ;  /* 0x00006c0012127824 */ /* 0x000fe200078e0211 */
[----:B------:R-:W-:Y:S01]  /*107e0*/  R2UR UR7, R3 ;  /* 0x00000000030772ca */ /* 0x000fe200000e0000 */
[----:B------:R-:W-:Y:S01]  /*107f0*/  UIADD3 UR4, UP0, UR36, 0x470, URZ ;  /* 0x0000047024047890 */ /* 0x000fe2000ff1e03f */
[----:B------:R-:W-:Y:S01]  /*10800*/  R2UR UR10, R5 ;  /* 0x00000000050a72ca */ /* 0x000fe200000e0000 */
[----:B------:R-:W-:Y:S01]  /*10810*/  IMAD R5, R22, 0x90, R26 ;  /* 0x0000009016057824 */ /* 0x000fe200078e021a */
[----:B------:R-:W-:Y:S01]  /*10820*/  PLOP3.LUT P0, PT, PT, PT, PT, 0x80, 0x0 ;  /* 0x000000000000781c */ /* 0x000fe20003f0f070 */
[----:B0-----:R-:W-:Y:S01]  /*10830*/  VIADD R12, R12, 0x50 ;  /* 0x000000500c0c7836 */ /* 0x001fe20000000000 */
[----:B------:R-:W-:Y:S01]  /*10840*/  UIADD3.X UR5, URZ, UR37, URZ, UP0, !UPT ;  /* 0x000000253f057290 */ /* 0x000fe200087fe43f */
[----:B------:R-:W-:-:S11]  /*10850*/  VIADD R13, R18, 0x200 ;  /* 0x00000200120d7836 */ /* 0x000fd60000000000 */
.L_x_9628:
        /* <DEDUP_REMOVED lines=10> */
[----:B------:R-:W-:Y:S02]  /*10900*/  R2UR UR6, R2 ;  /* 0x00000000020672ca */ /* 0x000fe400000e0000 */
[----:B------:R-:W-:Y:S02]  /*10910*/  R2UR UR7, R3 ;  /* 0x00000000030772ca */ /* 0x000fe400000e0000 */
[----:B------:R-:W-:Y:S01]  /*10920*/  R2UR UR10, R10 ;  /* 0x000000000a0a72ca */ /* 0x000fe200000e0000 */
[----:B------:R-:W-:Y:S01]  /*10930*/  VIADD R10, R18, 0x2600 ;  /* 0x00002600120a7836 */ /* 0x000fe20000000000 */
[----:B------:R-:W-:-:S13]  /*10940*/  PLOP3.LUT P0, PT, PT, PT, PT, 0x80, 0x0 ;  /* 0x000000000000781c */ /* 0x000fda0003f0f070 */
.L_x_9629:
        /* <DEDUP_REMOVED lines=15> */
.L_x_9630:
        /* <DEDUP_REMOVED lines=12> */
.L_x_9615:
[----:B------:R-:W-:Y:S05]  /*10b00*/  BSYNC B1 ;  /* 0x0000000000017941 */ /* 0x000fea0003800000 */
.L_x_9614:
[----:B------:R-:W-:Y:S01]  /*10b10*/  LOP3.LUT P1, RZ, R29, 0x1, RZ, 0xc0, !PT ;  /* 0x000000011dff7812 */ /* 0x000fe2000782c0ff */
[----:B------:R-:W-:Y:S01]  /*10b20*/  VIADD R18, R6, 0x1 ;  /* 0x0000000106127836 */ /* 0x000fe20000000000 */
[----:B------:R-:W-:Y:S01]  /*10b30*/  BSSY B1, `(.L_x_9631) ;  /* 0x00000ae000017945 */ /* 0x000fe20003800000 */
[----:B------:R-:W-:-:S03]  /*10b40*/  VIADD R9, R0, 0xffffffff ;  /* 0xffffffff00097836 */ /* 0x000fc60000000000 */
        /* <DEDUP_REMOVED lines=29> */
.L_x_9633:
[----:B------:R-:W-:Y:S01]  /*10d20*/  IMAD R2, R18, 0x8, R17 ;  /* 0x0000000812027824 */ /* 0x000fe200078e0211 */
[----:B------:R-:W-:Y:S01]  /*10d30*/  SHF.L.U32 R3, R28, 0x1f, RZ ;  /* 0x0000001f1c037819 */ /* 0x000fe200000006ff */
[----:B------:R-:W-:Y:S03]  /*10d40*/  BSSY B2, `(.L_x_9634) ;  /* 0x0000003000027945 */ /* 0x000fe60003800000 */
[----:B------:R-:W1:Y:S02]  /*10d50*/  SYNCS.PHASECHK.TRANS64.TRYWAIT P0, [R2+URZ+0x31c40], R3 ;  /* 0x031c4003020075a7 */ /* 0x000e64000800017f */
[----:B-1----:R-:W-:Y:S05]  /*10d60*/  @!P0 BRA `(.L_x_9635) ;  /* 0x0000002c00288947 */ /* 0x002fea0003800000 */
.L_x_9710:
[----:B------:R-:W-:Y:S05]  /*10d70*/  BSYNC B2 ;  /* 0x0000000000027941 */ /* 0x000fea0003800000 */
.L_x_9634:
        /* <DEDUP_REMOVED lines=12> */
.L_x_9637:
[----:B------:R-:W-:Y:S05]  /*10e40*/  BSYNC B2 ;  /* 0x0000000000027941 */ /* 0x000fea0003800000 */
.L_x_9636:
[----:B------:R-:W-:Y:S01]  /*10e50*/  IMAD.MOV.U32 R13, RZ, RZ, RZ ;  /* 0x000000ffff0d7224 */ /* 0x000fe200078e00ff */
[----:B------:R-:W-:Y:S01]  /*10e60*/  UIADD3 UR4, UP0, UR36, 0x370, URZ ;  /* 0x0000037024047890 */ /* 0x000fe2000ff1e03f */
[C---:B-1----:R-:W-:Y:S01]  /*10e70*/  IMAD R3, R18.reuse, 0x8, R8 ;  /* 0x0000000812037824 */ /* 0x042fe200078e0208 */
[----:B------:R-:W-:Y:S01]  /*10e80*/  PLOP3.LUT P0, PT, PT, PT, PT, 0x80, 0x0 ;  /* 0x000000000000781c */ /* 0x000fe20003f0f070 */
[----:B------:R-:W-:Y:S01]  /*10e90*/  IMAD R12, R18, 0x6c00, R17 ;  /* 0x00006c00120c7824 */ /* 0x000fe200078e0211 */
[----:B------:R-:W-:Y:S01]  /*10ea0*/  R2UR UR10, R13 ;  /* 0x000000000d0a72ca */ /* 0x000fe200000e0000 */
[----:B------:R-:W-:Y:S01]  /*10eb0*/  VIADD R3, R3, 0x30 ;  /* 0x0000003003037836 */ /* 0x000fe20000000000 */
[----:B------:R-:W-:Y:S01]  /*10ec0*/  UIADD3.X UR5, URZ, UR37, URZ, UP0, !UPT ;  /* 0x000000253f057290 */ /* 0x000fe200087fe43f */
[----:B------:R-:W-:Y:S01]  /*10ed0*/  IMAD R2, R10, 0x90, R26 ;  /* 0x000000900a027824 */ /* 0x000fe200078e021a */
[----:B------:R-:W-:Y:S01]  /*10ee0*/  UMOV UR6, 0x0 ;  /* 0x0000000000067882 */ /* 0x000fe20000000000 */
[----:B------:R-:W-:Y:S01]  /*10ef0*/  VIADD R5, R12, 0x16a00 ;  /* 0x00016a000c057836 */ /* 0x000fe20000000000 */
[----:B------:R-:W-:-:S09]  /*10f00*/  UMOV UR7, 0x14f00000 ;  /* 0x14f0000000077882 */ /* 0x000fd20000000000 */
.L_x_9638:
        /* <DEDUP_REMOVED lines=16> */
.L_x_9639:
        /* <DEDUP_REMOVED lines=16> */
.L_x_9640:
        /* <DEDUP_REMOVED lines=15> */
.L_x_9711:
[----:B------:R-:W-:Y:S05]  /*11200*/  BSYNC B2 ;  /* 0x0000000000027941 */ /* 0x000fea0003800000 */
.L_x_9641:
[----:B------:R-:W-:Y:S01]  /*11210*/  BSSY B2, `(.L_x_9643) ;  /* 0x000000b000027945 */ /* 0x000fe20003800000 */
[----:B0-----:R-:W-:Y:S02]  /*11220*/  IMAD.MOV.U32 R2, RZ, RZ, 0x0 ;  /* 0x00000000ff027424 */ /* 0x001fe400078e00ff */
[----:B------:R-:W-:Y:S01]  /*11230*/  IMAD.MOV.U32 R3, RZ, RZ, 0x14f00000 ;  /* 0x14f00000ff037424 */ /* 0x000fe200078e00ff */
[----:B------:R-:W-:Y:S06]  /*11240*/  @P1 BRA `(.L_x_9644) ;  /* 0x00000000001c1947 */ /* 0x000fec0003800000 */
[----:B------:R-:W0:Y:S02]  /*11250*/  S2R R12, SR_TID.X ;  /* 0x00000000000c7919 */ /* 0x000e240000002100 */
[----:B0-----:R-:W-:Y:S01]  /*11260*/  LOP3.LUT R14, R12, 0x1f, RZ, 0xc0, !PT ;  /* 0x0000001f0c0e7812 */ /* 0x001fe200078ec0ff */
[----:B------:R-:W-:-:S03]  /*11270*/  IMAD.MOV.U32 R12, RZ, RZ, 0x6c00 ;  /* 0x00006c00ff0c7424 */ /* 0x000fc600078e00ff */
[----:B------:R-:W-:Y:S01]  /*11280*/  ISETP.NE.AND P0, PT, R14, RZ, PT ;  /* 0x000000ff0e00720c */ /* 0x000fe20003f05270 */
[----:B------:R0:W-:-:S12]  /*11290*/  SYNCS.ARRIVE.TRANS64 RZ, [R7+URZ+0x50], R12 ;  /* 0x0000500c07ff79a7 */ /* 0x0001d8000800003f */
[----:B0-----:R-:W-:Y:S05]  /*112a0*/  @!P0 BRA `(.L_x_9644) ;  /* 0x0000000000048947 */ /* 0x001fea0003800000 */
[----:B------:R-:W-:Y:S01]  /*112b0*/  BPT.TRAP 0x1 ;  /* 0x000000040000795c */ /* 0x000fe20000300000 */
.L_x_9644:
[----:B------:R-:W-:Y:S05]  /*112c0*/  BSYNC B2 ;  /* 0x0000000000027941 */ /* 0x000fea0003800000 */
.L_x_9643:
[----:B------:R-:W-:Y:S01]  /*112d0*/  R2UR UR6, R2 ;  /* 0x00000000020672ca */ /* 0x000fe200000e0000 */
[----:B------:R-:W-:Y:S01]  /*112e0*/  IMAD R6, R6, 0x6c00, R17 ;  /* 0x00006c0006067824 */ /* 0x000fe200078e0211 */
[----:B------:R-:W-:Y:S01]  /*112f0*/  R2UR UR7, R3 ;  /* 0x00000000030772ca */ /* 0x000fe200000e0000 */
[----:B------:R-:W-:Y:S01]  /*11300*/  UIADD3 UR4, UP0, UR36, 0x470, URZ ;  /* 0x0000047024047890 */ /* 0x000fe2000ff1e03f */
[----:B------:R-:W-:Y:S01]  /*11310*/  R2UR UR10, R13 ;  /* 0x000000000d0a72ca */ /* 0x000fe200000e0000 */
[----:B------:R-:W-:Y:S01]  /*11320*/  IMAD R12, R22, 0x90, R26 ;  /* 0x00000090160c7824 */ /* 0x000fe200078e021a */
[----:B------:R-:W-:Y:S01]  /*11330*/  PLOP3.LUT P0, PT, PT, PT, PT, 0x80, 0x0 ;  /* 0x000000000000781c */ /* 0x000fe20003f0f070 */
[----:B------:R-:W-:Y:S01]  /*11340*/  VIADD R7, R7, 0x50 ;  /* 0x0000005007077836 */ /* 0x000fe20000000000 */
[----:B------:R-:W-:Y:S01]  /*11350*/  UIADD3.X UR5, URZ, UR37, URZ, UP0, !UPT ;  /* 0x000000253f057290 */ /* 0x000fe200087fe43f */
[----:B------:R-:W-:-:S11]  /*11360*/  VIADD R13, R6, 0x200 ;  /* 0x00000200060d7836 */ /* 0x000fd60000000000 */
.L_x_9645:
        /* <DEDUP_REMOVED lines=15> */
.L_x_9646:
        /* <DEDUP_REMOVED lines=15> */
.L_x_9647:
        /* <DEDUP_REMOVED lines=12> */
.L_x_9632:
[----:B------:R-:W-:Y:S05]  /*11610*/  BSYNC B1 ;  /* 0x0000000000017941 */ /* 0x000fea0003800000 */
.L_x_9631:
[----:B------:R-:W2:Y:S01]  /*11620*/  LDL R2, [R1+0x4] ;  /* 0x0000040001027983 */ /* 0x000ea20000100800 */
[----:B------:R-:W-:Y:S01]  /*11630*/  VIADD R0, R0, 0xfffffffe ;  /* 0xfffffffe00007836 */ /* 0x000fe20000000000 */
[----:B--2---:R-:W-:-:S13]  /*11640*/  ISETP.GT.AND P0, PT, R9, R2, PT ;  /* 0x000000020900720c */ /* 0x004fda0003f04270 */
[----:B------:R-:W-:Y:S05]  /*11650*/  @P0 BRA `(.L_x_9648) ;  /* 0xffffffe8006c0947 */ /* 0x000fea000383ffff */
.L_x_9594:
[----:B------:R-:W-:Y:S05]  /*11660*/  BSYNC B0 ;  /* 0x0000000000007941 */ /* 0x000fea0003800000 */
.L_x_9593:
[----:B------:R-:W1:Y:S01]  /*11670*/  S2R R2, SR_TID.X ;  /* 0x0000000000027919 */ /* 0x000e620000002100 */
[----:B------:R-:W-:Y:S01]  /*11680*/  BSSY B0, `(.L_x_9649) ;  /* 0x0000011000007945 */ /* 0x000fe20003800000 */
[----:B-1----:R-:W-:-:S04]  /*11690*/  LOP3.LUT R6, R2, 0x7f, RZ, 0xc0, !PT ;  /* 0x0000007f02067812 */ /* 0x002fc800078ec0ff */
[----:B------:R-:W-:-:S13]  /*116a0*/  ISETP.NE.AND P0, PT, R6, RZ, PT ;  /* 0x000000ff0600720c */ /* 0x000fda0003f05270 */
[----:B------:R-:W-:Y:S05]  /*116b0*/  @P0 BRA `(.L_x_9650) ;  /* 0x0000000000340947 */ /* 0x000fea0003800000 */
[----:B------:R-:W1:Y:S01]  /*116c0*/  S2R R5, SR_LANEID ;  /* 0x0000000000057919 */ /* 0x000e620000000000 */
[----:B------:R-:W-:Y:S01]  /*116d0*/  VOTEU.ANY UR4, UPT, PT ;  /* 0x0000000000047886 */ /* 0x000fe200038e0100 */
[----:B------:R-:W2:Y:S01]  /*116e0*/  LDC.64 R2, c[0x0][0xc60] ;  /* 0x00031800ff027b82 */ /* 0x000ea20000000a00 */
[----:B------:R-:W1:Y:S01]  /*116f0*/  FLO.U32 R0, UR4 ;  /* 0x0000000400007d00 */ /* 0x000e6200080e0000 */
[----:B------:R-:W-:Y:S01]  /*11700*/  ULDC.64 UR6, c[0x0][0x208] ;  /* 0x0000820000067ab9 */ /* 0x000fe20000000a00 */
[----:B-1----:R-:W-:-:S06]  /*11710*/  ISETP.EQ.U32.AND P0, PT, R0, R5, PT ;  /* 0x000000050000720c */ /* 0x002fcc0003f02070 */
[----:B------:R-:W2:Y:S07]  /*11720*/  POPC R5, UR4 ;  /* 0x0000000400057d09 */ /* 0x000eae0008000000 */
[----:B--2---:R-:W2:Y:S01]  /*11730*/  @P0 ATOMG.E.ADD.STRONG.GPU PT, R3, desc[UR6][R2.64], R5 ;  /* 0x00000005020309a8 */ /* 0x004ea200081ee1c6 */
[----:B------:R-:W1:Y:S02]  /*11740*/  S2R R4, SR_LTMASK ;  /* 0x0000000000047919 */ /* 0x000e640000003900 */
[----:B-1----:R-:W-:-:S04]  /*11750*/  LOP3.LUT R4, R4, UR4, RZ, 0xc0, !PT ;  /* 0x0000000404047c12 */ /* 0x002fc8000f8ec0ff */
[----:B0-----:R-:W0:Y:S01]  /*11760*/  POPC R7, R4 ;  /* 0x0000000400077309 */ /* 0x001e220000000000 */
[----:B--2---:R-:W0:Y:S02]  /*11770*/  SHFL.IDX PT, R0, R3, R0, 0x1f ;  /* 0x00001f0003007589 */ /* 0x004e2400000e0000 */
[----:B0-----:R-:W-:-:S07]  /*11780*/  IADD3 R24, R0, UR38, R7 ;  /* 0x0000002600187c10 */ /* 0x001fce000fffe007 */
.L_x_9650:
[----:B------:R-:W-:Y:S05]  /*11790*/  BSYNC B0 ;  /* 0x0000000000007941 */ /* 0x000fea0003800000 */
.L_x_9649:
[----:B------:R-:W-:Y:S01]  /*117a0*/  LOP3.LUT P0, RZ, R29, 0x1, RZ, 0xc0, !PT ;  /* 0x000000011dff7812 */ /* 0x000fe2000780c0ff */
[----:B------:R-:W-:-:S12]  /*117b0*/  BSSY B0, `(.L_x_9651) ;  /* 0x0000045000007945 */ /* 0x000fd80003800000 */
[----:B------:R-:W-:Y:S05]  /*117c0*/  @!P0 BRA `(.L_x_9652) ;  /* 0x00000004000c8947 */ /* 0x000fea0003800000 */
[----:B------:R-:W-:Y:S01]  /*117d0*/  IMAD R3, R18, 0x8, R17 ;  /* 0x0000000812037824 */ /* 0x000fe200078e0211 */
[----:B------:R-:W-:Y:S01]  /*117e0*/  SHF.L.U32 R0, R28, 0x1f, RZ ;  /* 0x0000001f1c007819 */ /* 0x000fe200000006ff */
[----:B------:R-:W-:Y:S01]  /*117f0*/  BSSY B1, `(.L_x_9653) ;  /* 0x0000004000017945 */ /* 0x000fe20003800000 */
[----:B------:R-:W-:Y:S02]  /*11800*/  ISETP.NE.AND P1, PT, R6, RZ, PT ;  /* 0x000000ff0600720c */ /* 0x000fe40003f25270 */
[----:B------:R-:W1:Y:S02]  /*11810*/  SYNCS.PHASECHK.TRANS64.TRYWAIT P0, [R3+URZ+0x31c60], R0 ;  /* 0x031c6000030075a7 */ /* 0x000e64000800017f */
[----:B-1----:R-:W-:Y:S09]  /*11820*/  @!P0 BRA `(.L_x_9654) ;  /* 0x0000002000a08947 */ /* 0x002ff20003800000 */
.L_x_9712:
[----:B------:R-:W-:Y:S05]  /*11830*/  BSYNC B1 ;  /* 0x0000000000017941 */ /* 0x000fea0003800000 */
.L_x_9653:
[----:B------:R-:W-:Y:S04]  /*11840*/  BSSY B1, `(.L_x_9655) ;  /* 0x0000009000017945 */ /* 0x000fe80003800000 */
        /* <DEDUP_REMOVED lines=8> */
.L_x_9656:
[----:B------:R-:W-:Y:S05]  /*118d0*/  BSYNC B1 ;  /* 0x0000000000017941 */ /* 0x000fea0003800000 */
.L_x_9655:
[----:B-1----:R-:W-:Y:S01]  /*118e0*/  IMAD R0, R18, 0x6c00, R17 ;  /* 0x00006c0012007824 */ /* 0x002fe200078e0211 */
[----:B------:R-:W-:Y:S01]  /*118f0*/  UIADD3 UR4, UP0, UR36, 0x470, URZ ;  /* 0x0000047024047890 */ /* 0x000fe2000ff1e03f */
[----:B------:R-:W-:Y:S01]  /*11900*/  VIADD R2, R3, 0x31c50 ;  /* 0x00031c5003027836 */ /* 0x000fe20000000000 */
[----:B------:R-:W-:Y:S01]  /*11910*/  PLOP3.LUT P0, PT, PT, PT, PT, 0x80, 0x0 ;  /* 0x000000000000781c */ /* 0x000fe20003f0f070 */
[----:B------:R-:W-:Y:S01]  /*11920*/  IMAD R22, R22, 0x90, R26 ;  /* 0x0000009016167824 */ /* 0x000fe200078e021a */
[----:B------:R-:W-:Y:S01]  /*11930*/  UIADD3.X UR5, URZ, UR37, URZ, UP0, !UPT ;  /* 0x000000253f057290 */ /* 0x000fe200087fe43f */
[----:B------:R-:W-:Y:S01]  /*11940*/  VIADD R3, R0, 0x200 ;  /* 0x0000020000037836 */ /* 0x000fe20000000000 */
[----:B------:R-:W-:Y:S01]  /*11950*/  UMOV UR6, 0x0 ;  /* 0x0000000000067882 */ /* 0x000fe20000000000 */
[----:B------:R-:W-:Y:S01]  /*11960*/  UMOV UR7, 0x14f00000 ;  /* 0x14f0000000077882 */ /* 0x000fe20000000000 */
[----:B------:R-:W-:-:S08]  /*11970*/  UMOV UR10, URZ ;  /* 0x0000003f000a7c82 */ /* 0x000fd00008000000 */
.L_x_9657:
        /* <DEDUP_REMOVED lines=10> */
[----:B------:R-:W-:Y:S01]  /*11a20*/  PLOP3.LUT P0, PT, PT, PT, PT, 0x80, 0x0 ;  /* 0x000000000000781c */ /* 0x000fe20003f0f070 */
[----:B------:R-:W-:Y:S01]  /*11a30*/  VIADD R3, R0, 0x2600 ;  /* 0x0000260000037836 */ /* 0x000fe20000000000 */
[----:B------:R-:W-:Y:S01]  /*11a40*/  UMOV UR6, 0x0 ;  /* 0x0000000000067882 */ /* 0x000fe20000000000 */
[----:B------:R-:W-:Y:S01]  /*11a50*/  UMOV UR7, 0x14f00000 ;  /* 0x14f0000000077882 */ /* 0x000fe20000000000 */
[----:B------:R-:W-:-:S09]  /*11a60*/  UMOV UR10, 0x20 ;  /* 0x00000020000a7882 */ /* 0x000fd20000000000 */
.L_x_9658:
        /* <DEDUP_REMOVED lines=15> */
.L_x_9659:
        /* <DEDUP_REMOVED lines=10> */
.L_x_9652:
[----:B------:R-:W-:Y:S05]  /*11c00*/  BSYNC B0 ;  /* 0x0000000000007941 */ /* 0x000fea0003800000 */
.L_x_9651:
[----:B------:R-:W-:-:S05]  /*11c10*/  VIADD R18, R18, 0x1 ;  /* 0x0000000112127836 */ /* 0x000fca0000000000 */
[----:B------:R-:W-:-:S04]  /*11c20*/  ISETP.NE.AND P0, PT, R18, 0x2, PT ;  /* 0x000000021200780c */ /* 0x000fc80003f05270 */
[----:B------:R-:W-:Y:S02]  /*11c30*/  SEL R3, RZ, 0x1, P0 ;  /* 0x00000001ff037807 */ /* 0x000fe40000000000 */
[----:B------:R-:W-:Y:S02]  /*11c40*/  SEL R18, R18, RZ, P0 ;  /* 0x000000ff12127207 */ /* 0x000fe40000000000 */
[----:B------:R-:W-:-:S07]  /*11c50*/  LOP3.LUT R28, R28, R3, RZ, 0x3c, !PT ;  /* 0x000000031c1c7212 */ /* 0x000fce00078e3cff */
.L_x_9575:
[----:B------:R-:W-:Y:S05]  /*11c60*/  BSYNC B7 ;  /* 0x0000000000077941 */ /* 0x000fea0003800000 */
.L_x_9573:
[----:B------:R-:W-:-:S13]  /*11c70*/  LOP3.LUT P0, RZ, R29, 0x2, RZ, 0xc0, !PT ;  /* 0x000000021dff7812 */ /* 0x000fda000780c0ff */
[----:B------:R-:W-:Y:S05]  /*11c80*/  @!P0 BRA `(.L_x_9660) ;  /* 0x0000000000248947 */ /* 0x000fea0003800000 */
[----:B------:R-:W-:Y:S05]  /*11c90*/  WARPSYNC.ALL ;  /* 0x0000000000007948 */ /* 0x000fea0003800000 */
[----:B------:R-:W3:Y:S08]  /*11ca0*/  S2UR UR5, SR_CgaCtaId ;  /* 0x00000000000579c3 */ /* 0x000ef00000008800 */
[----:B------:R-:W-:Y:S06]  /*11cb0*/  BAR.SYNC.DEFER_BLOCKING 0x5, 0x200 ;  /* 0x0148000000007b1d */ /* 0x000fec0000010000 */
[----:B------:R-:W-:-:S02]  /*11cc0*/  UMOV UR4, 0x400 ;  /* 0x0000040000047882 */ /* 0x000fc40000000000 */
[----:B---3--:R-:W-:-:S06]  /*11cd0*/  ULEA UR4, UR5, UR4, 0x18 ;  /* 0x0000000405047291 */ /* 0x008fcc000f8ec03f */
[----:B------:R-:W-:-:S05]  /*11ce0*/  IMAD.U32 R17, RZ, RZ, UR4 ;  /* 0x00000004ff117e24 */ /* 0x000fca000f8e00ff */
[----:B------:R3:W4:Y:S01]  /*11cf0*/  LDS.128 R24, [R17+0x31cd0] ;  /* 0x031cd00011187984 */ /* 0x0007220000000c00 */
[----:B------:R-:W-:Y:S06]  /*11d00*/  BAR.ARV 0x4, 0x200 ;  /* 0x0108000000007b1d */ /* 0x000fec0000002000 */
[----:B------:R-:W-:Y:S05]  /*11d10*/  BRA `(.L_x_9661) ;  /* 0x0000000800d87947 */ /* 0x000fea0003800000 */
.L_x_9660:
[----:B------:R-:W1:Y:S01]  /*11d20*/  S2R R0, SR_TID.X ;  /* 0x0000000000007919 */ /* 0x000e620000002100 */
[----:B------:R-:W-:Y:S01]  /*11d30*/  UMOV UR4, 0xffffffff ;  /* 0xffffffff00047882 */ /* 0x000fe20000000000 */
[----:B-1----:R-:W-:-:S04]  /*11d40*/  LOP3.LUT R9, R0, 0x1f, RZ, 0xc0, !PT ;  /* 0x0000001f00097812 */ /* 0x002fc800078ec0ff */
[----:B------:R-:W-:Y:S01]  /*11d50*/  ISETP.NE.AND P0, PT, R9, 0x1f, PT ;  /* 0x0000001f0900780c */ /* 0x000fe20003f05270 */
[----:B------:R-:W-:-:S12]  /*11d60*/  BRA.DIV UR4, `(.L_x_9662) ;  /* 0x0000001e04647947 */ /* 0x000fd8000b800000 */
[----:B0-2---:R-:W-:Y:S01]  /*11d70*/  IMAD.IADD R7, R27, 0x1, R9 ;  /* 0x000000011b077824 */ /* 0x005fe200078e0209 */
[----:B------:R-:W-:Y:S01]  /*11d80*/  ULDC UR4, c[0x0][0xc3c] ;  /* 0x00030f0000047ab9 */ /* 0x000fe20000000800 */
[----:B------:R-:W-:-:S03]  /*11d90*/  ULDC.64 UR6, c[0x0][0x208] ;  /* 0x0000820000067ab9 */ /* 0x000fc60000000a00 */
        /* <DEDUP_REMOVED lines=8> */
[C---:B------:R-:W-:Y:S01]  /*11e20*/  ISETP.GE.U32.AND P2, PT, R9.reuse, 0x2, PT ;  /* 0x000000020900780c */ /* 0x040fe20003f46070 */
[----:B------:R-:W-:Y:S01]  /*11e30*/  IMAD.MOV.U32 R4, RZ, RZ, RZ ;  /* 0x000000ffff047224 */ /* 0x000fe200078e00ff */
[C---:B------:R-:W-:Y:S01]  /*11e40*/  ISETP.GE.U32.AND P3, PT, R9.reuse, 0x4, PT ;  /* 0x000000040900780c */ /* 0x040fe20003f66070 */
[----:B------:R-:W-:Y:S01]  /*11e50*/  SHFL.IDX PT, R0, R24, RZ, 0x1f ;  /* 0x00001fff18007589 */ /* 0x000fe200000e0000 */
[C---:B------:R-:W-:Y:S02]  /*11e60*/  ISETP.GE.U32.AND P4, PT, R9.reuse, 0x8, PT ;  /* 0x000000080900780c */ /* 0x040fe40003f86070 */
[----:B------:R-:W-:Y:S01]  /*11e70*/  ISETP.GE.U32.AND P5, PT, R9, 0x10, PT ;  /* 0x000000100900780c */ /* 0x000fe20003fa6070 */
[----:B------:R0:W-:Y:S02]  /*11e80*/  SHFL.IDX PT, R6, R24, 0x1, 0x1f ;  /* 0x00201f0018067f89 */ /* 0x0001e400000e0000 */
[----:B0-----:R-:W-:-:S02]  /*11e90*/  IMAD.MOV.U32 R24, RZ, RZ, RZ ;  /* 0x000000ffff187224 */ /* 0x001fc400078e00ff */
[----:B--2---:R-:W-:Y:S02]  /*11ea0*/  @!P1 IMAD.MOV.U32 R7, RZ, RZ, R8 ;  /* 0x000000ffff079224 */ /* 0x004fe400078e0008 */
        /* <DEDUP_REMOVED lines=19> */
.L_x_9722:
[----:B------:R-:W-:Y:S02]  /*11fe0*/  ULDC UR4, c[0x0][0xc38] ;  /* 0x00030e0000047ab9 */ /* 0x000fe40000000800 */
[----:B------:R-:W-:-:S04]  /*11ff0*/  IMAD.U32 R2, RZ, RZ, UR4 ;  /* 0x00000004ff027e24 */ /* 0x000fc8000f8e00ff */
[----:B-1----:R-:W-:-:S04]  /*12000*/  IMAD R5, R14, R2, RZ ;  /* 0x000000020e057224 */ /* 0x002fc800078e02ff */
[----:B------:R-:W-:-:S05]  /*12010*/  IMAD.IADD R6, R6, 0x1, R5 ;  /* 0x0000000106067824 */ /* 0x000fca00078e0205 */
[----:B------:R-:W-:-:S13]  /*12020*/  ISETP.GT.AND P6, PT, R6, R0, PT ;  /* 0x000000000600720c */ /* 0x000fda0003fc4270 */
[----:B------:R-:W-:Y:S05]  /*12030*/  @P6 BRA `(.L_x_9663) ;  /* 0x0000000000a86947 */ /* 0x000fea0003800000 */
.L_x_9666:
[----:B------:R-:W1:Y:S01]  /*12040*/  LDC R2, c[0x0][0xc3c] ;  /* 0x00030f00ff027b82 */ /* 0x000e620000000800 */
[----:B------:R-:W-:-:S05]  /*12050*/  VIADD R27, R27, 0x1f ;  /* 0x0000001f1b1b7836 */ /* 0x000fca0000000000 */
[----:B-1----:R-:W-:-:S13]  /*12060*/  ISETP.GE.AND P6, PT, R27, R2, PT ;  /* 0x000000021b00720c */ /* 0x002fda0003fc6270 */
[----:B------:R-:W-:Y:S05]  /*12070*/  @P6 BRA `(.L_x_9664) ;  /* 0x0000000400bc6947 */ /* 0x000fea0003800000 */
[----:B0-----:R-:W0:Y:S01]  /*12080*/  S2R R3, SR_TID.X ;  /* 0x0000000000037919 */ /* 0x001e220000002100 */
[----:B------:R-:W-:Y:S01]  /*12090*/  IMAD.MOV.U32 R7, RZ, RZ, RZ ;  /* 0x000000ffff077224 */ /* 0x000fe200078e00ff */
[----:B------:R-:W-:Y:S01]  /*120a0*/  ULDC.64 UR4, c[0x0][0x208] ;  /* 0x0000820000047ab9 */ /* 0x000fe20000000a00 */
[----:B0-----:R-:W-:-:S05]  /*120b0*/  LOP3.LUT R3, R3, 0x1f, RZ, 0xc0, !PT ;  /* 0x0000001f03037812 */ /* 0x001fca00078ec0ff */
[----:B------:R-:W-:-:S05]  /*120c0*/  IMAD.IADD R9, R27, 0x1, R3 ;  /* 0x000000011b097824 */ /* 0x000fca00078e0203 */
[----:B------:R-:W-:-:S13]  /*120d0*/  ISETP.GE.OR P6, PT, R9, R2, !P0 ;  /* 0x000000020900720c */ /* 0x000fda00047c6670 */
[----:B------:R-:W0:Y:S08]  /*120e0*/  @!P6 LDC.64 R2, c[0x0][0xc80] ;  /* 0x00032000ff02eb82 */ /* 0x000e300000000a00 */
[----:B------:R-:W1:Y:S01]  /*120f0*/  @!P6 LDC.64 R4, c[0x0][0xc78] ;  /* 0x00031e00ff04eb82 */ /* 0x000e620000000a00 */
[----:B0-----:R-:W-:-:S05]  /*12100*/  @!P6 IMAD.WIDE R2, R9, 0x4, R2 ;  /* 0x000000040902e825 */ /* 0x001fca00078e0202 */
[----:B------:R1:W2:Y:S02]  /*12110*/  @!P6 LDG.E R7, desc[UR4][R2.64] ;  /* 0x000000040207e981 */ /* 0x0002a4000c1e1900 */
[----:B-1----:R-:W-:-:S04]  /*12120*/  @!P6 IMAD.WIDE R2, R9, 0x4, R4 ;  /* 0x000000040902e825 */ /* 0x002fc800078e0204 */
        /* <DEDUP_REMOVED lines=21> */
.L_x_9730:
[----:B------:R-:W-:Y:S02]  /*12280*/  ULDC UR4, c[0x0][0xc38] ;  /* 0x00030e0000047ab9 */ /* 0x000fe40000000800 */
[----:B------:R-:W-:-:S04]  /*12290*/  IMAD.U32 R2, RZ, RZ, UR4 ;  /* 0x00000004ff027e24 */ /* 0x000fc8000f8e00ff */
[----:B-1----:R-:W-:-:S04]  /*122a0*/  IMAD R5, R14, R2, RZ ;  /* 0x000000020e057224 */ /* 0x002fc800078e02ff */
[----:B------:R-:W-:-:S05]  /*122b0*/  IMAD.IADD R6, R5, 0x1, R6 ;  /* 0x0000000105067824 */ /* 0x000fca00078e0206 */
[----:B------:R-:W-:-:S13]  /*122c0*/  ISETP.GT.AND P6, PT, R6, R0, PT ;  /* 0x000000000600720c */ /* 0x000fda0003fc4270 */
[----:B------:R-:W-:Y:S05]  /*122d0*/  @!P6 BRA `(.L_x_9666) ;  /* 0xfffffffc0058e947 */ /* 0x000fea000383ffff */
.L_x_9663:
        /* <DEDUP_REMOVED lines=9> */
.L_x_9735:
[----:B------:R-:W-:-:S13]  /*12370*/  ISETP.NE.AND P0, PT, R8, RZ, PT ;  /* 0x000000ff0800720c */ /* 0x000fda0003f05270 */
[----:B------:R-:W-:Y:S05]  /*12380*/  @!P0 BRA `(.L_x_9668) ;  /* 0x0000000000108947 */ /* 0x000fea0003800000 */
[----:B------:R-:W-:Y:S01]  /*12390*/  UMOV UR4, 0xffffffff ;  /* 0xffffffff00047882 */ /* 0x000fe20000000000 */
[----:B------:R-:W-:Y:S02]  /*123a0*/  VIADD R12, R5, 0xffffffff ;  /* 0xffffffff050c7836 */ /* 0x000fe40000000000 */
[----:B------:R-:W-:Y:S05]  /*123b0*/  BRA.DIV UR4, `(.L_x_9669) ;  /* 0x0000002204247947 */ /* 0x000fea000b800000 */
[----:B------:R4:W0:Y:S02]  /*123c0*/  SHFL.IDX PT, R24, R3, R12, 0x1f ;  /* 0x00001f0c03187589 */ /* 0x00082400000e0000 */
.L_x_9668:
[----:B--2---:R-:W-:Y:S01]  /*123d0*/  IABS R8, R7 ;  /* 0x0000000700087213 */ /* 0x004fe20000000000 */
[----:B0-----:R-:W-:Y:S01]  /*123e0*/  IMAD R24, R24, R2, R6 ;  /* 0x0000000218187224 */ /* 0x001fe200078e0206 */
[----:B---3--:R-:W-:Y:S01]  /*123f0*/  IABS R6, R4 ;  /* 0x0000000400067213 */ /* 0x008fe20000000000 */
[----:B------:R-:W-:Y:S01]  /*12400*/  IMAD.MOV.U32 R2, RZ, RZ, RZ ;  /* 0x000000ffff027224 */ /* 0x000fe200078e00ff */
[----:B------:R-:W0:Y:S01]  /*12410*/  I2F.RP R9, R8 ;  /* 0x0000000800097306 */ /* 0x000e220000209400 */
[----:B------:R-:W-:Y:S02]  /*12420*/  IMAD.IADD R0, R0, 0x1, -R24 ;  /* 0x0000000100007824 */ /* 0x000fe400078e0a18 */
[----:B------:R-:W-:-:S05]  /*12430*/  IMAD.IADD R27, R5, 0x1, R27 ;  /* 0x00000001051b7824 */ /* 0x000fca00078e021b */
[----:B------:R-:W2:Y:S08]  /*12440*/  I2F.RP R10, R6 ;  /* 0x00000006000a7306 */ /* 0x000eb00000209400 */
[----:B0-----:R-:W4:Y:S08]  /*12450*/  MUFU.RCP R9, R9 ;  /* 0x0000000900097308 */ /* 0x001f300000001000 */
[----:B--2---:R-:W-:Y:S01]  /*12460*/  MUFU.RCP R10, R10 ;  /* 0x0000000a000a7308 */ /* 0x004fe20000001000 */
[----:B----4-:R-:W-:-:S07]  /*12470*/  VIADD R3, R9, 0xffffffe ;  /* 0x0ffffffe09037836 */ /* 0x010fce0000000000 */
[----:B------:R-:W0:Y:S02]  /*12480*/  F2I.FTZ.U32.TRUNC.NTZ R3, R3 ;  /* 0x0000000300037305 */ /* 0x000e24000021f000 */
[----:B0-----:R-:W-:-:S04]  /*12490*/  IMAD.MOV R11, RZ, RZ, -R3 ;  /* 0x000000ffff0b7224 */ /* 0x001fc800078e0a03 */
[----:B------:R-:W-:-:S04]  /*124a0*/  IMAD R11, R11, R8, RZ ;  /* 0x000000080b0b7224 */ /* 0x000fc800078e02ff */
[----:B------:R-:W-:Y:S01]  /*124b0*/  IMAD.HI.U32 R2, R3, R11, R2 ;  /* 0x0000000b03027227 */ /* 0x000fe200078e0002 */
[----:B------:R-:W-:Y:S02]  /*124c0*/  IABS R3, R7 ;  /* 0x0000000700037213 */ /* 0x000fe40000000000 */
[----:B------:R-:W-:-:S03]  /*124d0*/  IABS R11, R0 ;  /* 0x00000000000b7213 */ /* 0x000fc60000000000 */
[----:B------:R-:W-:Y:S02]  /*124e0*/  IMAD.MOV R12, RZ, RZ, -R3 ;  /* 0x000000ffff0c7224 */ /* 0x000fe400078e0a03 */
[----:B------:R-:W-:-:S04]  /*124f0*/  IMAD.HI.U32 R9, R2, R11, RZ ;  /* 0x0000000b02097227 */ /* 0x000fc800078e00ff */
[----:B------:R-:W-:Y:S02]  /*12500*/  IMAD R11, R9, R12, R11 ;  /* 0x0000000c090b7224 */ /* 0x000fe400078e020b */
[----:B------:R-:W-:Y:S02]  /*12510*/  VIADD R12, R10, 0xffffffe ;  /* 0x0ffffffe0a0c7836 */ /* 0x000fe40000000000 */
[----:B------:R-:W-:Y:S01]  /*12520*/  IMAD.MOV.U32 R2, RZ, RZ, RZ ;  /* 0x000000ffff027224 */ /* 0x000fe200078e00ff */
[----:B------:R-:W-:Y:S01]  /*12530*/  ISETP.GT.U32.AND P1, PT, R8, R11, PT ;  /* 0x0000000b0800720c */ /* 0x000fe20003f24070 */
[----:B------:R-:W0:-:S12]  /*12540*/  F2I.FTZ.U32.TRUNC.NTZ R3, R12 ;  /* 0x0000000c00037305 */ /* 0x000e18000021f000 */
[----:B------:R-:W-:Y:S02]  /*12550*/  @!P1 IMAD.IADD R11, R11, 0x1, -R8 ;  /* 0x000000010b0b9824 */ /* 0x000fe400078e0a08 */
[----:B------:R-:W-:Y:S01]  /*12560*/  @!P1 VIADD R9, R9, 0x1 ;  /* 0x0000000109099836 */ /* 0x000fe20000000000 */
[----:B------:R-:W-:Y:S02]  /*12570*/  ISETP.NE.AND P1, PT, R7, RZ, PT ;  /* 0x000000ff0700720c */ /* 0x000fe40003f25270 */
[----:B------:R-:W-:Y:S01]  /*12580*/  ISETP.GE.U32.AND P0, PT, R11, R8, PT ;  /* 0x000000080b00720c */ /* 0x000fe20003f06070 */
[----:B0-----:R-:W-:Y:S01]  /*12590*/  IMAD.MOV R11, RZ, RZ, -R3 ;  /* 0x000000ffff0b7224 */ /* 0x001fe200078e0a03 */
[----:B------:R-:W-:-:S03]  /*125a0*/  IABS R8, R4 ;  /* 0x0000000400087213 */ /* 0x000fc60000000000 */
[----:B------:R-:W-:Y:S02]  /*125b0*/  IMAD R11, R11, R6, RZ ;  /* 0x000000060b0b7224 */ /* 0x000fe400078e02ff */
[----:B------:R-:W-:Y:S02]  /*125c0*/  IMAD.MOV R8, RZ, RZ, -R8 ;  /* 0x000000ffff087224 */ /* 0x000fe400078e0a08 */
[----:B------:R-:W-:Y:S01]  /*125d0*/  IMAD.HI.U32 R2, R3, R11, R2 ;  /* 0x0000000b03027227 */ /* 0x000fe200078e0002 */
[----:B------:R-:W-:-:S03]  /*125e0*/  LOP3.LUT R3, R0, R7, RZ, 0x3c, !PT ;  /* 0x0000000700037212 */ /* 0x000fc600078e3cff */
[----:B------:R-:W-:Y:S01]  /*125f0*/  @P0 VIADD R9, R9, 0x1 ;  /* 0x0000000109090836 */ /* 0x000fe20000000000 */
[----:B------:R-:W-:-:S13]  /*12600*/  ISETP.GE.AND P2, PT, R3, RZ, PT ;  /* 0x000000ff0300720c */ /* 0x000fda0003f46270 */
        /* <DEDUP_REMOVED lines=20> */
[----:B------:R-:W-:Y:S01]  /*12750*/  IMAD R26, R9, 0x10000, R2 ;  /* 0x00010000091a7824 */ /* 0x000fe200078e0202 */
[----:B------:R-:W-:Y:S06]  /*12760*/  BRA `(.L_x_9670) ;  /* 0x00000000001c7947 */ /* 0x000fec0003800000 */
.L_x_9664:
[----:B------:R-:W-:Y:S01]  /*12770*/  UMOV UR4, URZ ;  /* 0x0000003f00047c82 */ /* 0x000fe20008000000 */
[----:B------:R-:W-:Y:S01]  /*12780*/  UMOV UR5, URZ ;  /* 0x0000003f00057c82 */ /* 0x000fe20008000000 */
[----:B------:R-:W-:Y:S01]  /*12790*/  ULDC UR6, c[0x0][0xc3c] ;  /* 0x00030f0000067ab9 */ /* 0x000fe20000000800 */
[----:B------:R-:W-:Y:S02]  /*127a0*/  IMAD.MOV.U32 R24, RZ, RZ, R0 ;  /* 0x000000ffff187224 */ /* 0x000fe400078e0000 */
[----:B------:R-:W-:Y:S02]  /*127b0*/  IMAD.U32 R25, RZ, RZ, UR4 ;  /* 0x00000004ff197e24 */ /* 0x000fe4000f8e00ff */
[----:B------:R-:W-:Y:S02]  /*127c0*/  IMAD.U32 R26, RZ, RZ, UR5 ;  /* 0x00000005ff1a7e24 */ /* 0x000fe4000f8e00ff */
[----:B------:R-:W-:-:S07]  /*127d0*/  IMAD.U32 R27, RZ, RZ, UR6 ;  /* 0x00000006ff1b7e24 */ /* 0x000fce000f8e00ff */
.L_x_9670:
[----:B------:R-:W2:Y:S01]  /*127e0*/  S2R R0, SR_TID.X ;  /* 0x0000000000007919 */ /* 0x000ea20000002100 */
[----:B------:R-:W-:Y:S05]  /*127f0*/  WARPSYNC.ALL ;  /* 0x0000000000007948 */ /* 0x000fea0003800000 */
[----:B------:R-:W-:Y:S01]  /*12800*/  BAR.SYNC.DEFER_BLOCKING 0x4, 0x200 ;  /* 0x0108000000007b1d */ /* 0x000fe20000010000 */
[----:B--2---:R-:W-:-:S04]  /*12810*/  LOP3.LUT R0, R0, 0x1f, RZ, 0xc0, !PT ;  /* 0x0000001f00007812 */ /* 0x004fc800078ec0ff */
[----:B------:R-:W-:-:S13]  /*12820*/  ISETP.NE.AND P0, PT, R0, RZ, PT ;  /* 0x000000ff0000720c */ /* 0x000fda0003f05270 */
[----:B0-----:R-:W0:Y:S01]  /*12830*/  @!P0 S2R R3, SR_CgaCtaId ;  /* 0x0000000000038919 */ /* 0x001e220000008800 */
[----:B------:R-:W-:-:S04]  /*12840*/  @!P0 MOV R0, 0x400 ;  /* 0x0000040000008802 */ /* 0x000fc80000000f00 */
[----:B0-----:R-:W-:-:S05]  /*12850*/  @!P0 LEA R17, R3, R0, 0x18 ;  /* 0x0000000003118211 */ /* 0x001fca00078ec0ff */
[----:B------:R0:W-:Y:S01]  /*12860*/  @!P0 STS.128 [R17+0x31cd0], R24 ;  /* 0x031cd01811008388 */ /* 0x0001e20000000c00 */
[----:B------:R-:W-:Y:S06]  /*12870*/  BAR.ARV 0x5, 0x200 ;  /* 0x0148000000007b1d */ /* 0x000fec0000002000 */
.L_x_9661:
[----:B------:R-:W-:Y:S02]  /*12880*/  ULDC UR4, c[0x0][0xc3c] ;  /* 0x00030f0000047ab9 */ /* 0x000fe40000000800 */
[----:B----4-:R-:W-:-:S13]  /*12890*/  ISETP.GE.AND P0, PT, R27, UR4, PT ;  /* 0x000000041b007c0c */ /* 0x010fda000bf06270 */
[----:B------:R-:W-:Y:S05]  /*128a0*/  @!P0 BRA `(.L_x_9671) ;  /* 0xffffffa800748947 */ /* 0x000fea000383ffff */
[----:B------:R-:W-:Y:S05]  /*128b0*/  BSYNC B8 ;  /* 0x0000000000087941 */ /* 0x000fea0003800000 */
.L_x_9567:
[----:B-1----:R-:W4:Y:S01]  /*128c0*/  LDL.LU R0, [R1+0x34] ;  /* 0x0000340001007983 */ /* 0x002f220000300800 */
[----:B------:R-:W-:Y:S01]  /*128d0*/  BSSY B0, `(.L_x_9672) ;  /* 0x000000b000007945 */ /* 0x000fe20003800000 */
[----:B------:R-:W1:Y:S01]  /*128e0*/  S2R R5, SR_CgaCtaId ;  /* 0x0000000000057919 */ /* 0x000e620000008800 */
[----:B----4-:R-:W-:-:S05]  /*128f0*/  VIADD R0, R0, 0x1 ;  /* 0x0000000100007836 */ /* 0x010fca0000000000 */
[----:B------:R-:W-:-:S04]  /*12900*/  LEA.HI R2, R0, R0, RZ, 0x1 ;  /* 0x0000000000027211 */ /* 0x000fc800078f08ff */
[----:B------:R-:W-:Y:S02]  /*12910*/  LOP3.LUT R3, R2, 0xfffffffe, RZ, 0xc0, !PT ;  /* 0xfffffffe02037812 */ /* 0x000fe400078ec0ff */
[----:B------:R-:W-:-:S03]  /*12920*/  MOV R2, 0x400 ;  /* 0x0000040000027802 */ /* 0x000fc60000000f00 */
[----:B------:R-:W-:Y:S01]  /*12930*/  IMAD.IADD R0, R0, 0x1, -R3 ;  /* 0x0000000100007824 */ /* 0x000fe200078e0a03 */
[----:B-1----:R-:W-:-:S04]  /*12940*/  LEA R9, R5, R2, 0x18 ;  /* 0x0000000205097211 */ /* 0x002fc800078ec0ff */
[----:B------:R-:W-:-:S04]  /*12950*/  SHF.L.U32 R0, R0, 0x1f, RZ ;  /* 0x0000001f00007819 */ /* 0x000fc800000006ff */
[----:B------:R-:W1:Y:S02]  /*12960*/  SYNCS.PHASECHK.TRANS64.TRYWAIT P0, [R9+URZ+0x31c20], R0 ;  /* 0x031c2000090075a7 */ /* 0x000e64000800017f */
[----:B-1----:R-:W-:Y:S05]  /*12970*/  @!P0 BRA `(.L_x_9673) ;  /* 0x0000001800dc8947 */ /* 0x002fea0003800000 */
.L_x_9738:
[----:B------:R-:W-:Y:S05]  /*12980*/  BSYNC B0 ;  /* 0x0000000000007941 */ /* 0x000fea0003800000 */
.L_x_9672:
[----:B------:R-:W-:-:S03]  /*12990*/  UMOV UR4, 0xffffffff ;  /* 0xffffffff00047882 */ /* 0x000fc60000000000 */
[----:B------:R-:W-:Y:S05]  /*129a0*/  BRA.DIV UR4, `(.L_x_9674) ;  /* 0x0000001a04e47947 */ /* 0x000fea000b800000 */
[----:B-1----:R-:W1:Y:S02]  /*129b0*/  S2R R0, SR_TID.X ;  /* 0x0000000000007919 */ /* 0x002e640000002100 */
[----:B-1----:R-:W-:-:S04]  /*129c0*/  SHF.R.U32.HI R0, RZ, 0x5, R0 ;  /* 0x00000005ff007819 */ /* 0x002fc80000011600 */
[----:B------:R-:W-:-:S05]  /*129d0*/  LOP3.LUT R0, R0, 0x3, RZ, 0xc0, !PT ;  /* 0x0000000300007812 */ /* 0x000fca00078ec0ff */
[----:B------:R1:W4:Y:S02]  /*129e0*/  SHFL.IDX PT, R14, R0, RZ, 0x1f ;  /* 0x00001fff000e7589 */ /* 0x00032400000e0000 */
.L_x_9741:
[----:B----4-:R-:W-:Y:S01]  /*129f0*/  ISETP.NE.AND P0, PT, R14, RZ, PT ;  /* 0x000000ff0e00720c */ /* 0x010fe20003f05270 */
[----:B------:R-:W-:-:S12]  /*12a00*/  BSSY B0, `(.L_x_9675) ;  /* 0x0000026000007945 */ /* 0x000fd80003800000 */
[----:B------:R-:W-:Y:S05]  /*12a10*/  @P0 BRA `(.L_x_9676) ;  /* 0x0000000000900947 */ /* 0x000fea0003800000 */
[----:B------:R-:W-:-:S03]  /*12a20*/  UMOV UR4, 0xffffffff ;  /* 0xffffffff00047882 */ /* 0x000fc60000000000 */
[----:B------:R-:W-:Y:S05]  /*12a30*/  BRA.DIV UR4, `(.L_x_9677) ;  /* 0x0000001a04f47947 */ /* 0x000fea000b800000 */
[----:B------:R-:W-:-:S13]  /*12a40*/  ELECT P6, URZ, PT ;  /* 0x00000000003f782f */ /* 0x000fda00038c0000 */
.L_x_9744:
        /* <DEDUP_REMOVED lines=8> */
.L_x_9678:
[----:B------:R-:W-:Y:S01]  /*12ad0*/  VIADD R3, R9, 0x31c40 ;  /* 0x00031c4009037836 */ /* 0x000fe20000000000 */
[----:B------:R-:W-:Y:S01]  /*12ae0*/  SHF.L.U32 R2, R28, 0x1f, RZ ;  /* 0x0000001f1c027819 */ /* 0x000fe200000006ff */
[C---:B------:R-:W-:Y:S02]  /*12af0*/  VIADD R0, R18.reuse, 0x1 ;  /* 0x0000000112007836 */ /* 0x040fe40000000000 */
[----:B0-2---:R-:W-:-:S03]  /*12b00*/  IMAD R7, R18, 0x8, R3 ;  /* 0x0000000812077824 */ /* 0x005fc600078e0203 */
        /* <DEDUP_REMOVED lines=8> */
.L_x_9745:
[----:B------:R-:W1:Y:S02]  /*12b90*/  SYNCS.PHASECHK.TRANS64.TRYWAIT P0, [R3+URZ], R0 ;  /* 0x00000000030075a7 */ /* 0x000e64000800017f */
[----:B-1----:R-:W-:Y:S05]  /*12ba0*/  @!P0 BRA `(.L_x_9680) ;  /* 0x0000001800cc8947 */ /* 0x002fea0003800000 */
.L_x_9746:
[----:B------:R-:W-:Y:S05]  /*12bb0*/  @!P2 BRA `(.L_x_9681) ;  /* 0x000000000004a947 */ /* 0x000fea0003800000 */
[----:B------:R-:W-:Y:S01]  /*12bc0*/  BPT.TRAP 0x1 ;  /* 0x000000040000795c */ /* 0x000fe20000300000 */
.L_x_9681:
[----:B-1----:R-:W-:-:S04]  /*12bd0*/  VIADD R3, R9, 0x31c60 ;  /* 0x00031c6009037836 */ /* 0x002fc80000000000 */
[----:B------:R-:W-:-:S04]  /*12be0*/  IMAD R5, R18, 0x8, R3 ;  /* 0x0000000812057824 */ /* 0x000fc800078e0203 */
[----:B------:R-:W1:Y:S02]  /*12bf0*/  SYNCS.PHASECHK.TRANS64.TRYWAIT P0, [R5+URZ], R2 ;  /* 0x00000002050075a7 */ /* 0x000e64000800017f */
[----:B-1----:R-:W-:Y:S05]  /*12c00*/  @!P0 BRA `(.L_x_9682) ;  /* 0x0000001800c88947 */ /* 0x002fea0003800000 */
.L_x_9747:
[----:B------:R-:W-:-:S07]  /*12c10*/  IMAD R3, R4, 0x8, R3 ;  /* 0x0000000804037824 */ /* 0x000fce00078e0203 */
.L_x_9683:
[----:B--2---:R2:W4:Y:S02]  /*12c20*/  SYNCS.PHASECHK.TRANS64.TRYWAIT P0, [R3+URZ], R0 ;  /* 0x00000000030075a7 */ /* 0x004524000800017f */
[----:B----4-:R-:W-:Y:S05]  /*12c30*/  @!P0 NANOSLEEP.SYNCS 0x989680 ;  /* 0x009896800000895d */ /* 0x010fea0003900000 */
[----:B------:R-:W4:Y:S02]  /*12c40*/  @!P0 SYNCS.PHASECHK.TRANS64 P0, [R3+URZ], R0 ;  /* 0x00000000030085a7 */ /* 0x000f24000800007f */
[----:B----4-:R-:W-:Y:S05]  /*12c50*/  @!P0 BRA `(.L_x_9683) ;  /* 0xfffffffc00f08947 */ /* 0x010fea000383ffff */
.L_x_9676:
[----:B------:R-:W-:Y:S05]  /*12c60*/  BSYNC B0 ;  /* 0x0000000000007941 */ /* 0x000fea0003800000 */
.L_x_9675:
[----:B------:R-:W-:Y:S05]  /*12c70*/  EXIT ;  /* 0x000000000000794d */ /* 0x000fea0003800000 */
.L_x_9526:
[----:B0-----:R-:W-:-:S04]  /*12c80*/  IMAD.U32 R3, RZ, RZ, UR37 ;  /* 0x00000025ff037e24 */ /* 0x001fc8000f8e00ff */
[----:B------:R0:W1:Y:S03]  /*12c90*/  SYNCS.PHASECHK.TRANS64.TRYWAIT P1, [R3+URZ+0x31c00], R0 ;  /* 0x031c0000030075a7 */ /* 0x000066000802017f */
[----:B-1----:R-:W-:Y:S05]  /*12ca0*/  @!P1 NANOSLEEP.SYNCS 0x989680 ;  /* 0x009896800000995d */ /* 0x002fea0003900000 */
[----:B------:R-:W1:Y:S02]  /*12cb0*/  @!P1 SYNCS.PHASECHK.TRANS64 P1, [R3+URZ+0x31c00], R0 ;  /* 0x031c0000030095a7 */ /* 0x000e64000802007f */
[----:B-1----:R-:W-:Y:S05]  /*12cc0*/  @!P1 BRA `(.L_x_9526) ;  /* 0xfffffffc00ec9947 */ /* 0x002fea000383ffff */
[----:B------:R-:W-:Y:S05]  /*12cd0*/  BRA `(.L_x_9684) ;  /* 0xfffffef000207947 */ /* 0x000fea000383ffff */
.L_x_9530:
[----:B-1----:R1:W2:Y:S02]  /*12ce0*/  SYNCS.PHASECHK.TRANS64.TRYWAIT P2, [R3+URZ+0x31c30], R0 ;  /* 0x031c3000030075a7 */ /* 0x0022a4000804017f */
[----:B--2---:R-:W-:Y:S05]  /*12cf0*/  @!P2 NANOSLEEP.SYNCS 0x989680 ;  /* 0x009896800000a95d */ /* 0x004fea0003900000 */
[----:B------:R-:W2:Y:S02]  /*12d00*/  @!P2 SYNCS.PHASECHK.TRANS64 P2, [R3+URZ+0x31c30], R0 ;  /* 0x031c30000300a5a7 */ /* 0x000ea4000804007f */
[----:B--2---:R-:W-:Y:S05]  /*12d10*/  @!P2 BRA `(.L_x_9530) ;  /* 0xfffffffc00f0a947 */ /* 0x004fea000383ffff */
[----:B------:R-:W-:Y:S05]  /*12d20*/  BRA `(.L_x_9529) ;  /* 0xfffffef000487947 */ /* 0x000fea000383ffff */
.L_x_9535:
[----:B-1----:R-:W-:-:S04]  /*12d30*/  IMAD.U32 R9, RZ, RZ, UR4 ;  /* 0x00000004ff097e24 */ /* 0x002fc8000f8e00ff */
[----:B------:R1:W2:Y:S03]  /*12d40*/  SYNCS.PHASECHK.TRANS64.TRYWAIT P2, [R9+URZ+0x31c30], R0 ;  /* 0x031c3000090075a7 */ /* 0x0002a6000804017f */
[----:B--2---:R-:W-:Y:S05]  /*12d50*/  @!P2 NANOSLEEP.SYNCS 0x989680 ;  /* 0x009896800000a95d */ /* 0x004fea0003900000 */
[----:B------:R-:W2:Y:S02]  /*12d60*/  @!P2 SYNCS.PHASECHK.TRANS64 P2, [R9+URZ+0x31c30], R0 ;  /* 0x031c30000900a5a7 */ /* 0x000ea4000804007f */
[----:B--2---:R-:W-:Y:S05]  /*12d70*/  @!P2 BRA `(.L_x_9535) ;  /* 0xfffffffc00eca947 */ /* 0x004fea000383ffff */
[----:B------:R-:W-:Y:S05]  /*12d80*/  BRA `(.L_x_9532) ;  /* 0xffffff2800847947 */ /* 0x000fea000383ffff */
.L_x_9539:
[----:B-1----:R-:W-:-:S04]  /*12d90*/  IMAD.U32 R6, RZ, RZ, UR4 ;  /* 0x00000004ff067e24 */ /* 0x002fc8000f8e00ff */
[----:B------:R1:W2:Y:S03]  /*12da0*/  SYNCS.PHASECHK.TRANS64.TRYWAIT P2, [R6+URZ+0x31c50], R0 ;  /* 0x031c5000060075a7 */ /* 0x0002a6000804017f */
[----:B--2---:R-:W-:Y:S05]  /*12db0*/  @!P2 NANOSLEEP.SYNCS 0x989680 ;  /* 0x009896800000a95d */ /* 0x004fea0003900000 */
[----:B------:R-:W2:Y:S02]  /*12dc0*/  @!P2 SYNCS.PHASECHK.TRANS64 P2, [R6+URZ+0x31c50], R0 ;  /* 0x031c50000600a5a7 */ /* 0x000ea4000804007f */
[----:B--2---:R-:W-:Y:S05]  /*12dd0*/  @!P2 BRA `(.L_x_9539) ;  /* 0xfffffffc00eca947 */ /* 0x004fea000383ffff */
[----:B------:R-:W-:Y:S05]  /*12de0*/  BRA `(.L_x_9536) ;  /* 0xffffff4000247947 */ /* 0x000fea000383ffff */
.L_x_9544:
[----:B-1----:R-:W-:-:S04]  /*12df0*/  IMAD.U32 R4, RZ, RZ, UR9 ;  /* 0x00000009ff047e24 */ /* 0x002fc8000f8e00ff */
[----:B------:R1:W2:Y:S03]  /*12e00*/  SYNCS.PHASECHK.TRANS64.TRYWAIT P0, [R4+URZ+0x31c50], R3 ;  /* 0x031c5003040075a7 */ /* 0x0002a6000800017f */
[----:B--2---:R-:W-:Y:S05]  /*12e10*/  @!P0 NANOSLEEP.SYNCS 0x989680 ;  /* 0x009896800000895d */ /* 0x004fea0003900000 */
[----:B------:R-:W2:Y:S02]  /*12e20*/  @!P0 SYNCS.PHASECHK.TRANS64 P0, [R4+URZ+0x31c50], R3 ;  /* 0x031c5003040085a7 */ /* 0x000ea4000800007f */
[----:B--2---:R-:W-:Y:S05]  /*12e30*/  @!P0 BRA `(.L_x_9544) ;  /* 0xfffffffc00ec8947 */ /* 0x004fea000383ffff */
[----:B------:R-:W-:Y:S05]  /*12e40*/  BRA `(.L_x_9543) ;  /* 0xffffff6000087947 */ /* 0x000fea000383ffff */
.L_x_9581:
[----:B------:R-:W2:Y:S01]  /*12e50*/  S2R R20, SR_TID.X ;  /* 0x0000000000147919 */ /* 0x000ea20000002100 */
[----:B------:R-:W-:Y:S01]  /*12e60*/  BSSY B0, `(.L_x_9685) ;  /* 0x000000a000007945 */ /* 0x000fe20003800000 */
[----:B------:R-:W-:Y:S02]  /*12e70*/  IMAD.MOV.U32 R12, RZ, RZ, RZ ;  /* 0x000000ffff0c7224 */ /* 0x000fe400078e00ff */
[----:B------:R-:W-:Y:S02]  /*12e80*/  IMAD.MOV.U32 R11, RZ, RZ, 0x1f ;  /* 0x0000001fff0b7424 */ /* 0x000fe400078e00ff */
[----:B------:R-:W-:Y:S01]  /*12e90*/  IMAD.MOV.U32 R15, RZ, RZ, -0x1 ;  /* 0xffffffffff0f7424 */ /* 0x000fe200078e00ff */
[----:B--2---:R-:W-:-:S04]  /*12ea0*/  SHF.R.U32.HI R20, RZ, 0x5, R20 ;  /* 0x00000005ff147819 */ /* 0x004fc80000011614 */
[----:B------:R-:W-:-:S05]  /*12eb0*/  LOP3.LUT R20, R20, 0x3, RZ, 0xc0, !PT ;  /* 0x0000000314147812 */ /* 0x000fca00078ec0ff */
[----:B------:R-:W-:-:S07]  /*12ec0*/  IMAD.MOV.U32 R13, RZ, RZ, R20 ;  /* 0x000000ffff0d7224 */ /* 0x000fce00078e0014 */
[----:B01----:R-:W-:Y:S05]  /*12ed0*/  WARPSYNC.COLLECTIVE R15, `(.L_x_9686) ;  /* 0x000000000f087348 */ /* 0x003fea0003c00000 */
[----:B------:R2:W3:Y:S02]  /*12ee0*/  SHFL.IDX P6, R14, R13, R12, R11 ;  /* 0x0000000c0d0e7389 */ /* 0x0004e400000c000b */
[----:B0123--:R-:W-:Y:S01]  /*12ef0*/  ENDCOLLECTIVE ;  /* 0x000000000000791b */ /* 0x00ffe20003800000 */
.L_x_9686:
[----:B------:R-:W-:Y:S05]  /*12f00*/  BSYNC B0 ;  /* 0x0000000000007941 */ /* 0x000fea0003800000 */
.L_x_9685:
[----:B------:R-:W-:Y:S05]  /*12f10*/  BRA `(.L_x_9687) ;  /* 0xffffffb0006c7947 */ /* 0x000fea000383ffff */
.L_x_9583:
[----:B------:R-:W-:Y:S01]  /*12f20*/  BSSY B0, `(.L_x_9688) ;  /* 0x0000006000007945 */ /* 0x000fe20003800000 */
[----:B------:R-:W-:-:S07]  /*12f30*/  IMAD.MOV.U32 R15, RZ, RZ, -0x1 ;  /* 0xffffffffff0f7424 */ /* 0x000fce00078e00ff */
[----:B012---:R-:W-:Y:S05]  /*12f40*/  WARPSYNC.COLLECTIVE R15, `(.L_x_9689) ;  /* 0x000000000f0c7348 */ /* 0x007fea0003c00000 */
[----:B------:R-:W-:Y:S02]  /*12f50*/  ELECT P6, UR62, PT ;  /* 0x00000000003e782f */ /* 0x000fe400038c0000 */
[----:B------:R-:W-:Y:S01]  /*12f60*/  MOV R14, UR62 ;  /* 0x0000003e000e7c02 */ /* 0x000fe20008000f00 */
[----:B012---:R-:W-:Y:S10]  /*12f70*/  ENDCOLLECTIVE ;  /* 0x000000000000791b */ /* 0x007ff40003800000 */
.L_x_9689:
[----:B------:R-:W-:Y:S05]  /*12f80*/  BSYNC B0 ;  /* 0x0000000000007941 */ /* 0x000fea0003800000 */
.L_x_9688:
[----:B------:R-:W-:Y:S05]  /*12f90*/  BRA `(.L_x_9690) ;  /* 0xffffffb0006c7947 */ /* 0x000fea000383ffff */
.L_x_9585:
[----:B--2---:R2:W3:Y:S02]  /*12fa0*/  SYNCS.PHASECHK.TRANS64.TRYWAIT P0, [R0+URZ+0x31c40], R2 ;  /* 0x031c4002000075a7 */ /* 0x0044e4000800017f */
[----:B---3--:R-:W-:Y:S05]  /*12fb0*/  @!P0 NANOSLEEP.SYNCS 0x989680 ;  /* 0x009896800000895d */ /* 0x008fea0003900000 */
[----:B------:R-:W3:Y:S02]  /*12fc0*/  @!P0 SYNCS.PHASECHK.TRANS64 P0, [R0+URZ+0x31c40], R2 ;  /* 0x031c4002000085a7 */ /* 0x000ee4000800007f */
[----:B---3--:R-:W-:Y:S05]  /*12fd0*/  @!P0 BRA `(.L_x_9585) ;  /* 0xfffffffc00f08947 */ /* 0x008fea000383ffff */
[----:B------:R-:W-:Y:S05]  /*12fe0*/  BRA `(.L_x_9691) ;  /* 0xffffffb000c47947 */ /* 0x000fea000383ffff */
.L_x_9589:
[----:B------:R-:W2:Y:S01]  /*12ff0*/  LDL.LU R11, [R1+0x30] ;  /* 0x00003000010b7983 */ /* 0x000ea20000300800 */
[----:B------:R-:W-:Y:S02]  /*13000*/  IMAD.MOV.U32 R13, RZ, RZ, R4 ;  /* 0x000000ffff0d7224 */ /* 0x000fe400078e0004 */
[----:B------:R-:W-:Y:S02]  /*13010*/  IMAD.MOV.U32 R12, RZ, RZ, RZ ;  /* 0x000000ffff0c7224 */ /* 0x000fe400078e00ff */
[----:B------:R-:W-:Y:S02]  /*13020*/  IMAD.MOV.U32 R15, RZ, RZ, -0x1 ;  /* 0xffffffffff0f7424 */ /* 0x000fe400078e00ff */
        /* <DEDUP_REMOVED lines=8> */
.L_x_9692:
[----:B------:R-:W-:Y:S02]  /*130b0*/  IMAD.MOV.U32 R13, RZ, RZ, R0 ;  /* 0x000000ffff0d7224 */ /* 0x000fe400078e0000 */
[----:B------:R-:W-:-:S07]  /*130c0*/  IMAD.MOV.U32 R2, RZ, RZ, R14 ;  /* 0x000000ffff027224 */ /* 0x000fce00078e000e */
[----:B------:R-:W-:Y:S05]  /*130d0*/  WARPSYNC.COLLECTIVE R15, `(.L_x_9693) ;  /* 0x000000000f087348 */ /* 0x000fea0003c00000 */
[----:B------:R0:W1:Y:S02]  /*130e0*/  SHFL.IDX P6, R14, R13, R12, R11 ;  /* 0x0000000c0d0e7389 */ /* 0x00006400000c000b */
[----:B01----:R-:W-:Y:S01]  /*130f0*/  ENDCOLLECTIVE ;  /* 0x000000000000791b */ /* 0x003fe20003800000 */
.L_x_9693:
[----:B------:R-:W-:Y:S01]  /*13100*/  ULDC.64 UR4, c[0x0][0x208] ;  /* 0x0000820000047ab9 */ /* 0x000fe20000000a00 */
[----:B------:R-:W-:Y:S02]  /*13110*/  IMAD.MOV.U32 R13, RZ, RZ, R4 ;  /* 0x000000ffff0d7224 */ /* 0x000fe400078e0004 */
[----:B------:R-:W-:Y:S02]  /*13120*/  IMAD.MOV.U32 R12, RZ, RZ, 0x1 ;  /* 0x00000001ff0c7424 */ /* 0x000fe400078e00ff */
[----:B------:R-:W-:-:S05]  /*13130*/  IMAD.MOV.U32 R3, RZ, RZ, R14 ;  /* 0x000000ffff037224 */ /* 0x000fca00078e000e */
[----:B------:R-:W-:-:S05]  /*13140*/  @!P4 LEA R3, P3, R20, R3, 0x1 ;  /* 0x000000031403c211 */ /* 0x000fca00078608ff */
[----:B------:R-:W-:Y:S01]  /*13150*/  @!P4 IMAD.X R2, RZ, RZ, R2, P3 ;  /* 0x000000ffff02c224 */ /* 0x000fe200018e0602 */
[----:B------:R-:W-:-:S04]  /*13160*/  ISETP.GE.AND P3, PT, R8, R5, PT ;  /* 0x000000050800720c */ /* 0x000fc80003f66270 */
        /* <DEDUP_REMOVED lines=12> */
.L_x_9694:
[----:B------:R-:W-:Y:S02]  /*13230*/  IMAD.MOV.U32 R13, RZ, RZ, R0 ;  /* 0x000000ffff0d7224 */ /* 0x000fe400078e0000 */
[----:B------:R-:W-:-:S07]  /*13240*/  IMAD.MOV.U32 R2, RZ, RZ, R14 ;  /* 0x000000ffff027224 */ /* 0x000fce00078e000e */
[----:B------:R-:W-:Y:S05]  /*13250*/  WARPSYNC.COLLECTIVE R15, `(.L_x_9695) ;  /* 0x000000000f087348 */ /* 0x000fea0003c00000 */
[----:B------:R0:W1:Y:S02]  /*13260*/  SHFL.IDX P6, R14, R13, R12, R11 ;  /* 0x0000000c0d0e7389 */ /* 0x00006400000c000b */
[----:B01----:R-:W-:Y:S01]  /*13270*/  ENDCOLLECTIVE ;  /* 0x000000000000791b */ /* 0x003fe20003800000 */
.L_x_9695:
        /* <DEDUP_REMOVED lines=18> */
.L_x_9696:
[----:B------:R-:W-:-:S05]  /*133a0*/  VIADD R2, R25, 0x40 ;  /* 0x0000004019027836 */ /* 0x000fca0000000000 */
[----:B------:R-:W-:Y:S01]  /*133b0*/  ISETP.GE.AND P3, PT, R2, R5, PT ;  /* 0x000000050200720c */ /* 0x000fe20003f66270 */
[----:B------:R-:W-:Y:S02]  /*133c0*/  IMAD.MOV.U32 R13, RZ, RZ, R0 ;  /* 0x000000ffff0d7224 */ /* 0x000fe400078e0000 */
[----:B------:R-:W-:-:S10]  /*133d0*/  IMAD.MOV.U32 R2, RZ, RZ, R14 ;  /* 0x000000ffff027224 */ /* 0x000fd400078e000e */
[----:B------:R-:W-:Y:S05]  /*133e0*/  WARPSYNC.COLLECTIVE R15, `(.L_x_9697) ;  /* 0x000000000f087348 */ /* 0x000fea0003c00000 */
[----:B------:R0:W1:Y:S02]  /*133f0*/  SHFL.IDX P6, R14, R13, R12, R11 ;  /* 0x0000000c0d0e7389 */ /* 0x00006400000c000b */
[----:B01----:R-:W-:Y:S01]  /*13400*/  ENDCOLLECTIVE ;  /* 0x000000000000791b */ /* 0x003fe20003800000 */
.L_x_9697:
        /* <DEDUP_REMOVED lines=18> */
.L_x_9698:
[----:B------:R-:W-:Y:S02]  /*13530*/  IMAD.MOV.U32 R13, RZ, RZ, R0 ;  /* 0x000000ffff0d7224 */ /* 0x000fe400078e0000 */
[----:B------:R-:W-:-:S05]  /*13540*/  VIADD R0, R25, 0x60 ;  /* 0x0000006019007836 */ /* 0x000fca0000000000 */
[----:B------:R-:W-:Y:S01]  /*13550*/  ISETP.GE.AND P3, PT, R0, R5, PT ;  /* 0x000000050000720c */ /* 0x000fe20003f66270 */
[----:B------:R-:W-:-:S12]  /*13560*/  IMAD.MOV.U32 R4, RZ, RZ, R14 ;  /* 0x000000ffff047224 */ /* 0x000fd800078e000e */
[----:B------:R-:W-:Y:S05]  /*13570*/  WARPSYNC.COLLECTIVE R15, `(.L_x_9699) ;  /* 0x000000000f087348 */ /* 0x000fea0003c00000 */
[----:B------:R0:W1:Y:S02]  /*13580*/  SHFL.IDX P6, R14, R13, R12, R11 ;  /* 0x0000000c0d0e7389 */ /* 0x00006400000c000b */
[----:B01----:R-:W-:Y:S01]  /*13590*/  ENDCOLLECTIVE ;  /* 0x000000000000791b */ /* 0x003fe20003800000 */
.L_x_9699:
[----:B------:R-:W-:Y:S01]  /*135a0*/  ULDC.64 UR4, c[0x0][0x208] ;  /* 0x0000820000047ab9 */ /* 0x000fe20000000a00 */
[----:B------:R-:W-:Y:S02]  /*135b0*/  IMAD.MOV.U32 R13, RZ, RZ, R6 ;  /* 0x000000ffff0d7224 */ /* 0x000fe400078e0006 */
[----:B------:R-:W-:Y:S02]  /*135c0*/  IMAD.MOV.U32 R12, RZ, RZ, RZ ;  /* 0x000000ffff0c7224 */ /* 0x000fe400078e00ff */
[----:B------:R-:W-:-:S05]  /*135d0*/  IMAD.MOV.U32 R2, RZ, RZ, R14 ;  /* 0x000000ffff027224 */ /* 0x000fca00078e000e */
[----:B------:R-:W-:-:S05]  /*135e0*/  @!P3 LEA R2, P5, R20, R2, 0x1 ;  /* 0x000000021402b211 */ /* 0x000fca00078a08ff */
[----:B------:R-:W-:-:S05]  /*135f0*/  @!P3 IMAD.X R3, RZ, RZ, R4, P5 ;  /* 0x000000ffff03b224 */ /* 0x000fca00028e0604 */
        /* <DEDUP_REMOVED lines=9> */
.L_x_9700:
[----:B------:R-:W-:-:S05]  /*13690*/  VIADD R2, R25, 0x80 ;  /* 0x0000008019027836 */ /* 0x000fca0000000000 */
[----:B------:R-:W-:Y:S01]  /*136a0*/  ISETP.GE.AND P3, PT, R2, R5, PT ;  /* 0x000000050200720c */ /* 0x000fe20003f66270 */
[----:B------:R-:W-:Y:S02]  /*136b0*/  IMAD.MOV.U32 R13, RZ, RZ, R7 ;  /* 0x000000ffff0d7224 */ /* 0x000fe400078e0007 */
[----:B------:R-:W-:-:S10]  /*136c0*/  IMAD.MOV.U32 R0, RZ, RZ, R14 ;  /* 0x000000ffff007224 */ /* 0x000fd400078e000e */
[----:B------:R-:W-:Y:S05]  /*136d0*/  WARPSYNC.COLLECTIVE R15, `(.L_x_9701) ;  /* 0x000000000f087348 */ /* 0x000fea0003c00000 */
[----:B------:R0:W1:Y:S02]  /*136e0*/  SHFL.IDX P6, R14, R13, R12, R11 ;  /* 0x0000000c0d0e7389 */ /* 0x00006400000c000b */
[----:B01----:R-:W-:Y:S01]  /*136f0*/  ENDCOLLECTIVE ;  /* 0x000000000000791b */ /* 0x003fe20003800000 */
.L_x_9701:
[----:B------:R-:W-:Y:S01]  /*13700*/  ULDC.64 UR4, c[0x0][0x208] ;  /* 0x0000820000047ab9 */ /* 0x000fe20000000a00 */
[----:B------:R-:W-:Y:S02]  /*13710*/  IMAD.MOV.U32 R13, RZ, RZ, R6 ;  /* 0x000000ffff0d7224 */ /* 0x000fe400078e0006 */
[----:B------:R-:W-:Y:S02]  /*13720*/  IMAD.MOV.U32 R12, RZ, RZ, 0x1 ;  /* 0x00000001ff0c7424 */ /* 0x000fe400078e00ff */
[----:B------:R-:W-:-:S05]  /*13730*/  IMAD.MOV.U32 R4, RZ, RZ, R14 ;  /* 0x000000ffff047224 */ /* 0x000fca00078e000e */
[----:B------:R-:W-:-:S05]  /*13740*/  @!P3 LEA R4, P5, R20, R4, 0x1 ;  /* 0x000000041404b211 */ /* 0x000fca00078a08ff */
[----:B------:R-:W-:Y:S02]  /*13750*/  @!P3 IMAD.X R0, RZ, RZ, R0, P5 ;  /* 0x000000ffff00b224 */ /* 0x000fe400028e0600 */
        /* <DEDUP_REMOVED lines=11> */
.L_x_9702:
[----:B------:R-:W-:Y:S02]  /*13810*/  IMAD.MOV.U32 R13, RZ, RZ, R7 ;  /* 0x000000ffff0d7224 */ /* 0x000fe400078e0007 */
[----:B------:R-:W-:-:S07]  /*13820*/  IMAD.MOV.U32 R6, RZ, RZ, R14 ;  /* 0x000000ffff067224 */ /* 0x000fce00078e000e */
[----:B------:R-:W-:Y:S05]  /*13830*/  WARPSYNC.COLLECTIVE R15, `(.L_x_9703) ;  /* 0x000000000f087348 */ /* 0x000fea0003c00000 */
[----:B------:R0:W1:Y:S02]  /*13840*/  SHFL.IDX P6, R14, R13, R12, R11 ;  /* 0x0000000c0d0e7389 */ /* 0x00006400000c000b */
[----:B01----:R-:W-:Y:S01]  /*13850*/  ENDCOLLECTIVE ;  /* 0x000000000000791b */ /* 0x003fe20003800000 */
.L_x_9703:
[----:B------:R-:W-:Y:S01]  /*13860*/  IMAD.MOV.U32 R2, RZ, RZ, R14 ;  /* 0x000000ffff027224 */ /* 0x000fe200078e000e */
[----:B------:R-:W-:Y:S06]  /*13870*/  BRA `(.L_x_9704) ;  /* 0xffffffb800247947 */ /* 0x000fec000383ffff */
.L_x_9592:
[----:B-1----:R1:W2:Y:S02]  /*13880*/  SYNCS.PHASECHK.TRANS64.TRYWAIT P0, [R17+URZ+0x31c20], R0 ;  /* 0x031c2000110075a7 */ /* 0x0022a4000800017f */
[----:B--2---:R-:W-:Y:S05]  /*13890*/  @!P0 NANOSLEEP.SYNCS 0x989680 ;  /* 0x009896800000895d */ /* 0x004fea0003900000 */
[----:B------:R-:W2:Y:S02]  /*138a0*/  @!P0 SYNCS.PHASECHK.TRANS64 P0, [R17+URZ+0x31c20], R0 ;  /* 0x031c2000110085a7 */ /* 0x000ea4000800007f */
[----:B--2---:R-:W-:Y:S05]  /*138b0*/  @!P0 BRA `(.L_x_9592) ;  /* 0xfffffffc00f08947 */ /* 0x004fea000383ffff */
[----:B------:R-:W-:Y:S05]  /*138c0*/  BRA `(.L_x_9705) ;  /* 0xffffffb800907947 */ /* 0x000fea000383ffff */
.L_x_9601:
[----:B-1----:R1:W2:Y:S02]  /*138d0*/  SYNCS.PHASECHK.TRANS64.TRYWAIT P0, [R3+URZ+0x31c40], R2 ;  /* 0x031c4002030075a7 */ /* 0x0022a4000800017f */
[----:B--2---:R-:W-:Y:S05]  /*138e0*/  @!P0 NANOSLEEP.SYNCS 0x989680 ;  /* 0x009896800000895d */ /* 0x004fea0003900000 */
[----:B------:R-:W2:Y:S02]  /*138f0*/  @!P0 SYNCS.PHASECHK.TRANS64 P0, [R3+URZ+0x31c40], R2 ;  /* 0x031c4002030085a7 */ /* 0x000ea4000800007f */
[----:B--2---:R-:W-:Y:S05]  /*13900*/  @!P0 BRA `(.L_x_9601) ;  /* 0xfffffffc00f08947 */ /* 0x004fea000383ffff */
[----:B------:R-:W-:Y:S05]  /*13910*/  BRA `(.L_x_9706) ;  /* 0xffffffbc00647947 */ /* 0x000fea000383ffff */
.L_x_9608:
[----:B0-----:R0:W1:Y:S02]  /*13920*/  SYNCS.PHASECHK.TRANS64.TRYWAIT P0, [R3+URZ+0x60], R2 ;  /* 0x00006002030075a7 */ /* 0x001064000800017f */
[----:B-1----:R-:W-:Y:S05]  /*13930*/  @!P0 NANOSLEEP.SYNCS 0x989680 ;  /* 0x009896800000895d */ /* 0x002fea0003900000 */
[----:B------:R-:W1:Y:S02]  /*13940*/  @!P0 SYNCS.PHASECHK.TRANS64 P0, [R3+URZ+0x60], R2 ;  /* 0x00006002030085a7 */ /* 0x000e64000800007f */
[----:B-1----:R-:W-:Y:S05]  /*13950*/  @!P0 BRA `(.L_x_9608) ;  /* 0xfffffffc00f08947 */ /* 0x002fea000383ffff */
[----:B------:R-:W-:Y:S05]  /*13960*/  BRA `(.L_x_9707) ;  /* 0xffffffc000707947 */ /* 0x000fea000383ffff */
.L_x_9618:
[----:B-1----:R1:W2:Y:S02]  /*13970*/  SYNCS.PHASECHK.TRANS64.TRYWAIT P0, [R3+URZ+0x31c40], R2 ;  /* 0x031c4002030075a7 */ /* 0x0022a4000800017f */
[----:B--2---:R-:W-:Y:S05]  /*13980*/  @!P0 NANOSLEEP.SYNCS 0x989680 ;  /* 0x009896800000895d */ /* 0x004fea0003900000 */
[----:B------:R-:W2:Y:S02]  /*13990*/  @!P0 SYNCS.PHASECHK.TRANS64 P0, [R3+URZ+0x31c40], R2 ;  /* 0x031c4002030085a7 */ /* 0x000ea4000800007f */
[----:B--2---:R-:W-:Y:S05]  /*139a0*/  @!P0 BRA `(.L_x_9618) ;  /* 0xfffffffc00f08947 */ /* 0x004fea000383ffff */
[----:B------:R-:W-:Y:S05]  /*139b0*/  BRA `(.L_x_9708) ;  /* 0xffffffc8002c7947 */ /* 0x000fea000383ffff */
.L_x_9625:
[----:B0-----:R0:W1:Y:S02]  /*139c0*/  SYNCS.PHASECHK.TRANS64.TRYWAIT P0, [R12+URZ+0x60], R28 ;  /* 0x0000601c0c0075a7 */ /* 0x001064000800017f */
[----:B-1----:R-:W-:Y:S05]  /*139d0*/  @!P0 NANOSLEEP.SYNCS 0x989680 ;  /* 0x009896800000895d */ /* 0x002fea0003900000 */
[----:B------:R-:W1:Y:S02]  /*139e0*/  @!P0 SYNCS.PHASECHK.TRANS64 P0, [R12+URZ+0x60], R28 ;  /* 0x0000601c0c0085a7 */ /* 0x000e64000800007f */
[----:B-1----:R-:W-:Y:S05]  /*139f0*/  @!P0 BRA `(.L_x_9625) ;  /* 0xfffffffc00f08947 */ /* 0x002fea000383ffff */
[----:B------:R-:W-:Y:S05]  /*13a00*/  BRA `(.L_x_9709) ;  /* 0xffffffcc00387947 */ /* 0x000fea000383ffff */
.L_x_9635:
[----:B-1----:R1:W2:Y:S02]  /*13a10*/  SYNCS.PHASECHK.TRANS64.TRYWAIT P0, [R2+URZ+0x31c40], R3 ;  /* 0x031c4003020075a7 */ /* 0x0022a4000800017f */
[----:B--2---:R-:W-:Y:S05]  /*13a20*/  @!P0 NANOSLEEP.SYNCS 0x989680 ;  /* 0x009896800000895d */ /* 0x004fea0003900000 */
[----:B------:R-:W2:Y:S02]  /*13a30*/  @!P0 SYNCS.PHASECHK.TRANS64 P0, [R2+URZ+0x31c40], R3 ;  /* 0x031c4003020085a7 */ /* 0x000ea4000800007f */
[----:B--2---:R-:W-:Y:S05]  /*13a40*/  @!P0 BRA `(.L_x_9635) ;  /* 0xfffffffc00f08947 */ /* 0x004fea000383ffff */
[----:B------:R-:W-:Y:S05]  /*13a50*/  BRA `(.L_x_9710) ;  /* 0xffffffd000c47947 */ /* 0x000fea000383ffff */
.L_x_9642:
[----:B0-----:R0:W1:Y:S02]  /*13a60*/  SYNCS.PHASECHK.TRANS64.TRYWAIT P0, [R7+URZ+0x60], R2 ;  /* 0x00006002070075a7 */ /* 0x001064000800017f */
[----:B-1----:R-:W-:Y:S05]  /*13a70*/  @!P0 NANOSLEEP.SYNCS 0x989680 ;  /* 0x009896800000895d */ /* 0x002fea0003900000 */
[----:B------:R-:W1:Y:S02]  /*13a80*/  @!P0 SYNCS.PHASECHK.TRANS64 P0, [R7+URZ+0x60], R2 ;  /* 0x00006002070085a7 */ /* 0x000e64000800007f */
[----:B-1----:R-:W-:Y:S05]  /*13a90*/  @!P0 BRA `(.L_x_9642) ;  /* 0xfffffffc00f08947 */ /* 0x002fea000383ffff */
[----:B------:R-:W-:Y:S05]  /*13aa0*/  BRA `(.L_x_9711) ;  /* 0xffffffd400d47947 */ /* 0x000fea000383ffff */
.L_x_9654:
[----:B-1----:R1:W2:Y:S02]  /*13ab0*/  SYNCS.PHASECHK.TRANS64.TRYWAIT P0, [R3+URZ+0x31c60], R0 ;  /* 0x031c6000030075a7 */ /* 0x0022a4000800017f */
[----:B--2---:R-:W-:Y:S05]  /*13ac0*/  @!P0 NANOSLEEP.SYNCS 0x989680 ;  /* 0x009896800000895d */ /* 0x004fea0003900000 */
[----:B------:R-:W2:Y:S02]  /*13ad0*/  @!P0 SYNCS.PHASECHK.TRANS64 P0, [R3+URZ+0x31c60], R0 ;  /* 0x031c6000030085a7 */ /* 0x000ea4000800007f */
[----:B--2---:R-:W-:Y:S05]  /*13ae0*/  @!P0 BRA `(.L_x_9654) ;  /* 0xfffffffc00f08947 */ /* 0x004fea000383ffff */
[----:B------:R-:W-:Y:S05]  /*13af0*/  BRA `(.L_x_9712) ;  /* 0xffffffdc004c7947 */ /* 0x000fea000383ffff */
.L_x_9662:
[----:B------:R-:W-:Y:S01]  /*13b00*/  BSSY B0, `(.L_x_9713) ;  /* 0x0000008000007945 */ /* 0x000fe20003800000 */
[----:B------:R-:W-:Y:S02]  /*13b10*/  IMAD.MOV.U32 R13, RZ, RZ, R24 ;  /* 0x000000ffff0d7224 */ /* 0x000fe400078e0018 */
[----:B------:R-:W-:Y:S02]  /*13b20*/  IMAD.MOV.U32 R12, RZ, RZ, RZ ;  /* 0x000000ffff0c7224 */ /* 0x000fe400078e00ff */
[----:B------:R-:W-:Y:S02]  /*13b30*/  IMAD.MOV.U32 R11, RZ, RZ, 0x1f ;  /* 0x0000001fff0b7424 */ /* 0x000fe400078e00ff */
[----:B------:R-:W-:-:S07]  /*13b40*/  IMAD.MOV.U32 R15, RZ, RZ, -0x1 ;  /* 0xffffffffff0f7424 */ /* 0x000fce00078e00ff */
[----:B0-2---:R-:W-:Y:S05]  /*13b50*/  WARPSYNC.COLLECTIVE R15, `(.L_x_9714) ;  /* 0x000000000f087348 */ /* 0x005fea0003c00000 */
[----:B------:R1:W3:Y:S02]  /*13b60*/  SHFL.IDX P6, R14, R13, R12, R11 ;  /* 0x0000000c0d0e7389 */ /* 0x0002e400000c000b */
[----:B0123--:R-:W-:Y:S01]  /*13b70*/  ENDCOLLECTIVE ;  /* 0x000000000000791b */ /* 0x00ffe20003800000 */
.L_x_9714:
[----:B------:R-:W-:Y:S05]  /*13b80*/  BSYNC B0 ;  /* 0x0000000000007941 */ /* 0x000fea0003800000 */
.L_x_9713:
[----:B------:R-:W-:Y:S02]  /*13b90*/  IMAD.MOV.U32 R13, RZ, RZ, R24 ;  /* 0x000000ffff0d7224 */ /* 0x000fe400078e0018 */
[----:B------:R-:W-:Y:S02]  /*13ba0*/  IMAD.MOV.U32 R12, RZ, RZ, 0x1 ;  /* 0x00000001ff0c7424 */ /* 0x000fe400078e00ff */
[----:B------:R-:W-:Y:S02]  /*13bb0*/  IMAD.MOV.U32 R11, RZ, RZ, 0x1f ;  /* 0x0000001fff0b7424 */ /* 0x000fe400078e00ff */
[----:B------:R-:W-:Y:S02]  /*13bc0*/  IMAD.MOV.U32 R15, RZ, RZ, -0x1 ;  /* 0xffffffffff0f7424 */ /* 0x000fe400078e00ff */
[----:B------:R-:W-:Y:S02]  /*13bd0*/  IMAD.IADD R7, R27, 0x1, R9 ;  /* 0x000000011b077824 */ /* 0x000fe400078e0209 */
[----:B------:R-:W-:-:S07]  /*13be0*/  IMAD.MOV.U32 R0, RZ, RZ, R14 ;  /* 0x000000ffff007224 */ /* 0x000fce00078e000e */
[----:B------:R-:W-:Y:S05]  /*13bf0*/  WARPSYNC.COLLECTIVE R15, `(.L_x_9715) ;  /* 0x000000000f087348 */ /* 0x000fea0003c00000 */
[----:B------:R0:W1:Y:S02]  /*13c00*/  SHFL.IDX P6, R14, R13, R12, R11 ;  /* 0x0000000c0d0e7389 */ /* 0x00006400000c000b */
[----:B01----:R-:W-:Y:S01]  /*13c10*/  ENDCOLLECTIVE ;  /* 0x000000000000791b */ /* 0x003fe20003800000 */
.L_x_9715:
[----:B------:R-:W-:Y:S01]  /*13c20*/  ULDC UR4, c[0x0][0xc3c] ;  /* 0x00030f0000047ab9 */ /* 0x000fe20000000800 */
[----:B------:R-:W-:Y:S01]  /*13c30*/  ULDC.64 UR6, c[0x0][0x208] ;  /* 0x0000820000067ab9 */ /* 0x000fe20000000a00 */
[----:B------:R-:W-:-:S13]  /*13c40*/  ISETP.GE.OR P1, PT, R7, UR4, !P0 ;  /* 0x0000000407007c0c */ /* 0x000fda000c726670 */
[----:B------:R-:W0:Y:S08]  /*13c50*/  @!P1 LDC.64 R2, c[0x0][0xc80] ;  /* 0x00032000ff029b82 */ /* 0x000e300000000a00 */
[----:B------:R-:W1:Y:S01]  /*13c60*/  @!P1 LDC.64 R4, c[0x0][0xc78] ;  /* 0x00031e00ff049b82 */ /* 0x000e620000000a00 */
[----:B------:R-:W-:Y:S02]  /*13c70*/  IMAD.MOV.U32 R11, RZ, RZ, RZ ;  /* 0x000000ffff0b7224 */ /* 0x000fe400078e00ff */
[----:B------:R-:W-:-:S02]  /*13c80*/  IMAD.MOV.U32 R6, RZ, RZ, R14 ;  /* 0x000000ffff067224 */ /* 0x000fc400078e000e */
        /* <DEDUP_REMOVED lines=8> */
[----:B------:R-:W-:Y:S01]  /*13d10*/  IMAD.MOV.U32 R24, RZ, RZ, RZ ;  /* 0x000000ffff187224 */ /* 0x000fe200078e00ff */
[C---:B------:R-:W-:Y:S02]  /*13d20*/  ISETP.GE.U32.AND P4, PT, R9.reuse, 0x8, PT ;  /* 0x000000080900780c */ /* 0x040fe40003f86070 */
[C---:B------:R-:W-:Y:S01]  /*13d30*/  ISETP.GE.U32.AND P5, PT, R9.reuse, 0x10, PT ;  /* 0x000000100900780c */ /* 0x040fe20003fa6070 */
[----:B--2---:R-:W-:Y:S02]  /*13d40*/  @!P1 IMAD.MOV.U32 R7, RZ, RZ, R8 ;  /* 0x000000ffff079224 */ /* 0x004fe400078e0008 */
[----:B---3--:R-:W-:Y:S01]  /*13d50*/  @!P1 IMAD.MOV.U32 R4, RZ, RZ, R5 ;  /* 0x000000ffff049224 */ /* 0x008fe200078e0005 */
[----:B------:R-:W-:-:S03]  /*13d60*/  ISETP.NE.AND P1, PT, R9, RZ, PT ;  /* 0x000000ff0900720c */ /* 0x000fc60003f25270 */
[----:B------:R-:W-:-:S10]  /*13d70*/  IMAD R13, R4, R7, RZ ;  /* 0x00000007040d7224 */ /* 0x000fd400078e02ff */
[----:B------:R-:W-:Y:S05]  /*13d80*/  WARPSYNC.COLLECTIVE R15, `(.L_x_9716) ;  /* 0x000000000f087348 */ /* 0x000fea0003c00000 */
[----:B------:R0:W1:Y:S02]  /*13d90*/  SHFL.UP P6, R14, R13, R12, R11 ;  /* 0x0400000c0d0e7389 */ /* 0x00006400000c000b */
[----:B01----:R-:W-:Y:S01]  /*13da0*/  ENDCOLLECTIVE ;  /* 0x000000000000791b */ /* 0x003fe20003800000 */
.L_x_9716:
[----:B------:R-:W-:Y:S01]  /*13db0*/  IMAD.MOV.U32 R12, RZ, RZ, 0x2 ;  /* 0x00000002ff0c7424 */ /* 0x000fe200078e00ff */
[----:B------:R-:W-:-:S05]  /*13dc0*/  SEL R14, R14, RZ, P1 ;  /* 0x000000ff0e0e7207 */ /* 0x000fca0000800000 */
[----:B------:R-:W-:-:S04]  /*13dd0*/  IMAD.IADD R5, R13, 0x1, R14 ;  /* 0x000000010d057824 */ /* 0x000fc800078e020e */
[----:B------:R-:W-:-:S07]  /*13de0*/  IMAD.MOV.U32 R13, RZ, RZ, R5 ;  /* 0x000000ffff0d7224 */ /* 0x000fce00078e0005 */
[----:B------:R-:W-:Y:S05]  /*13df0*/  WARPSYNC.COLLECTIVE R15, `(.L_x_9717) ;  /* 0x000000000f087348 */ /* 0x000fea0003c00000 */
[----:B------:R0:W1:Y:S02]  /*13e00*/  SHFL.UP P6, R14, R13, R12, R11 ;  /* 0x0400000c0d0e7389 */ /* 0x00006400000c000b */
[----:B01----:R-:W-:Y:S01]  /*13e10*/  ENDCOLLECTIVE ;  /* 0x000000000000791b */ /* 0x003fe20003800000 */
.L_x_9717:
[----:B------:R-:W-:Y:S01]  /*13e20*/  IMAD.MOV.U32 R12, RZ, RZ, 0x4 ;  /* 0x00000004ff0c7424 */ /* 0x000fe200078e00ff */
[----:B------:R-:W-:-:S05]  /*13e30*/  SEL R2, R14, RZ, P2 ;  /* 0x000000ff0e027207 */ /* 0x000fca0001000000 */
[----:B------:R-:W-:-:S04]  /*13e40*/  IMAD.IADD R2, R5, 0x1, R2 ;  /* 0x0000000105027824 */ /* 0x000fc800078e0202 */
[----:B------:R-:W-:-:S07]  /*13e50*/  IMAD.MOV.U32 R13, RZ, RZ, R2 ;  /* 0x000000ffff0d7224 */ /* 0x000fce00078e0002 */
[----:B------:R-:W-:Y:S05]  /*13e60*/  WARPSYNC.COLLECTIVE R15, `(.L_x_9718) ;  /* 0x000000000f087348 */ /* 0x000fea0003c00000 */
[----:B------:R0:W1:Y:S02]  /*13e70*/  SHFL.UP P6, R14, R13, R12, R11 ;  /* 0x0400000c0d0e7389 */ /* 0x00006400000c000b */
[----:B01----:R-:W-:Y:S01]  /*13e80*/  ENDCOLLECTIVE ;  /* 0x000000000000791b */ /* 0x003fe20003800000 */
.L_x_9718:
[----:B------:R-:W-:Y:S01]  /*13e90*/  IMAD.MOV.U32 R12, RZ, RZ, 0x8 ;  /* 0x00000008ff0c7424 */ /* 0x000fe200078e00ff */
[----:B------:R-:W-:-:S05]  /*13ea0*/  SEL R3, R14, RZ, P3 ;  /* 0x000000ff0e037207 */ /* 0x000fca0001800000 */
[----:B------:R-:W-:-:S04]  /*13eb0*/  IMAD.IADD R8, R2, 0x1, R3 ;  /* 0x0000000102087824 */ /* 0x000fc800078e0203 */
[----:B------:R-:W-:-:S07]  /*13ec0*/  IMAD.MOV.U32 R13, RZ, RZ, R8 ;  /* 0x000000ffff0d7224 */ /* 0x000fce00078e0008 */
[----:B------:R-:W-:Y:S05]  /*13ed0*/  WARPSYNC.COLLECTIVE R15, `(.L_x_9719) ;  /* 0x000000000f087348 */ /* 0x000fea0003c00000 */
[----:B------:R0:W1:Y:S02]  /*13ee0*/  SHFL.UP P6, R14, R13, R12, R11 ;  /* 0x0400000c0d0e7389 */ /* 0x00006400000c000b */
[----:B01----:R-:W-:Y:S01]  /*13ef0*/  ENDCOLLECTIVE ;  /* 0x000000000000791b */ /* 0x003fe20003800000 */
.L_x_9719:
[----:B------:R-:W-:Y:S01]  /*13f00*/  IMAD.MOV.U32 R12, RZ, RZ, 0x10 ;  /* 0x00000010ff0c7424 */ /* 0x000fe200078e00ff */
[----:B------:R-:W-:-:S05]  /*13f10*/  SEL R5, R14, RZ, P4 ;  /* 0x000000ff0e057207 */ /* 0x000fca0002000000 */
[----:B------:R-:W-:-:S04]  /*13f20*/  IMAD.IADD R5, R8, 0x1, R5 ;  /* 0x0000000108057824 */ /* 0x000fc800078e0205 */
[----:B------:R-:W-:-:S07]  /*13f30*/  IMAD.MOV.U32 R13, RZ, RZ, R5 ;  /* 0x000000ffff0d7224 */ /* 0x000fce00078e0005 */
[----:B------:R-:W-:Y:S05]  /*13f40*/  WARPSYNC.COLLECTIVE R15, `(.L_x_9720) ;  /* 0x000000000f087348 */ /* 0x000fea0003c00000 */
[----:B------:R0:W1:Y:S02]  /*13f50*/  SHFL.UP P6, R14, R13, R12, R11 ;  /* 0x0400000c0d0e7389 */ /* 0x00006400000c000b */
[----:B01----:R-:W-:Y:S01]  /*13f60*/  ENDCOLLECTIVE ;  /* 0x000000000000791b */ /* 0x003fe20003800000 */
.L_x_9720:
        /* <DEDUP_REMOVED lines=8> */
.L_x_9721:
[----:B------:R-:W-:Y:S05]  /*13ff0*/  BRA `(.L_x_9722) ;  /* 0xffffffdc00f87947 */ /* 0x000fea000383ffff */
.L_x_9665:
[----:B------:R-:W-:Y:S01]  /*14000*/  BSSY B0, `(.L_x_9723) ;  /* 0x0000007000007945 */ /* 0x000fe20003800000 */
[----:B------:R-:W-:Y:S02]  /*14010*/  IMAD.MOV.U32 R12, RZ, RZ, 0x1 ;  /* 0x00000001ff0c7424 */ /* 0x000fe400078e00ff */
[----:B------:R-:W-:Y:S02]  /*14020*/  IMAD.MOV.U32 R11, RZ, RZ, RZ ;  /* 0x000000ffff0b7224 */ /* 0x000fe400078e00ff */
[----:B------:R-:W-:-:S07]  /*14030*/  IMAD.MOV.U32 R15, RZ, RZ, -0x1 ;  /* 0xffffffffff0f7424 */ /* 0x000fce00078e00ff */
[----:B------:R-:W-:Y:S05]  /*14040*/  WARPSYNC.COLLECTIVE R15, `(.L_x_9724) ;  /* 0x000000000f087348 */ /* 0x000fea0003c00000 */
[----:B------:R0:W1:Y:S02]  /*14050*/  SHFL.UP P6, R14, R13, R12, R11 ;  /* 0x0400000c0d0e7389 */ /* 0x00006400000c000b */
[----:B01----:R-:W-:Y:S01]  /*14060*/  ENDCOLLECTIVE ;  /* 0x000000000000791b */ /* 0x003fe20003800000 */
.L_x_9724:
[----:B------:R-:W-:Y:S05]  /*14070*/  BSYNC B0 ;  /* 0x0000000000007941 */ /* 0x000fea0003800000 */
.L_x_9723:
[----:B------:R-:W-:Y:S01]  /*14080*/  SEL R14, R14, RZ, P1 ;  /* 0x000000ff0e0e7207 */ /* 0x000fe20000800000 */
[----:B------:R-:W-:Y:S02]  /*14090*/  IMAD.MOV.U32 R12, RZ, RZ, 0x2 ;  /* 0x00000002ff0c7424 */ /* 0x000fe400078e00ff */
[----:B------:R-:W-:Y:S02]  /*140a0*/  IMAD.MOV.U32 R11, RZ, RZ, RZ ;  /* 0x000000ffff0b7224 */ /* 0x000fe400078e00ff */
[----:B------:R-:W-:Y:S02]  /*140b0*/  IMAD.IADD R13, R13, 0x1, R14 ;  /* 0x000000010d0d7824 */ /* 0x000fe400078e020e */
[----:B------:R-:W-:-:S07]  /*140c0*/  IMAD.MOV.U32 R15, RZ, RZ, -0x1 ;  /* 0xffffffffff0f7424 */ /* 0x000fce00078e00ff */
[----:B------:R-:W-:Y:S05]  /*140d0*/  WARPSYNC.COLLECTIVE R15, `(.L_x_9725) ;  /* 0x000000000f087348 */ /* 0x000fea0003c00000 */
[----:B------:R0:W1:Y:S02]  /*140e0*/  SHFL.UP P6, R14, R13, R12, R11 ;  /* 0x0400000c0d0e7389 */ /* 0x00006400000c000b */
[----:B01----:R-:W-:Y:S01]  /*140f0*/  ENDCOLLECTIVE ;  /* 0x000000000000791b */ /* 0x003fe20003800000 */
.L_x_9725:
[----:B------:R-:W-:Y:S01]  /*14100*/  IMAD.MOV.U32 R12, RZ, RZ, 0x4 ;  /* 0x00000004ff0c7424 */ /* 0x000fe200078e00ff */
[----:B------:R-:W-:-:S05]  /*14110*/  SEL R2, R14, RZ, P2 ;  /* 0x000000ff0e027207 */ /* 0x000fca0001000000 */
[----:B------:R-:W-:-:S04]  /*14120*/  IMAD.IADD R2, R13, 0x1, R2 ;  /* 0x000000010d027824 */ /* 0x000fc800078e0202 */
[----:B------:R-:W-:-:S07]  /*14130*/  IMAD.MOV.U32 R13, RZ, RZ, R2 ;  /* 0x000000ffff0d7224 */ /* 0x000fce00078e0002 */
[----:B------:R-:W-:Y:S05]  /*14140*/  WARPSYNC.COLLECTIVE R15, `(.L_x_9726) ;  /* 0x000000000f087348 */ /* 0x000fea0003c00000 */
[----:B------:R0:W1:Y:S02]  /*14150*/  SHFL.UP P6, R14, R13, R12, R11 ;  /* 0x0400000c0d0e7389 */ /* 0x00006400000c000b */
[----:B01----:R-:W-:Y:S01]  /*14160*/  ENDCOLLECTIVE ;  /* 0x000000000000791b */ /* 0x003fe20003800000 */
.L_x_9726:
[----:B------:R-:W-:Y:S01]  /*14170*/  IMAD.MOV.U32 R12, RZ, RZ, 0x8 ;  /* 0x00000008ff0c7424 */ /* 0x000fe200078e00ff */
[----:B------:R-:W-:-:S05]  /*14180*/  SEL R3, R14, RZ, P3 ;  /* 0x000000ff0e037207 */ /* 0x000fca0001800000 */
[----:B------:R-:W-:-:S04]  /*14190*/  IMAD.IADD R3, R2, 0x1, R3 ;  /* 0x0000000102037824 */ /* 0x000fc800078e0203 */
[----:B------:R-:W-:-:S07]  /*141a0*/  IMAD.MOV.U32 R13, RZ, RZ, R3 ;  /* 0x000000ffff0d7224 */ /* 0x000fce00078e0003 */
[----:B------:R-:W-:Y:S05]  /*141b0*/  WARPSYNC.COLLECTIVE R15, `(.L_x_9727) ;  /* 0x000000000f087348 */ /* 0x000fea0003c00000 */
[----:B------:R0:W1:Y:S02]  /*141c0*/  SHFL.UP P6, R14, R13, R12, R11 ;  /* 0x0400000c0d0e7389 */ /* 0x00006400000c000b */
[----:B01----:R-:W-:Y:S01]  /*141d0*/  ENDCOLLECTIVE ;  /* 0x000000000000791b */ /* 0x003fe20003800000 */
.L_x_9727:
[----:B------:R-:W-:Y:S01]  /*141e0*/  IMAD.MOV.U32 R12, RZ, RZ, 0x10 ;  /* 0x00000010ff0c7424 */ /* 0x000fe200078e00ff */
[----:B------:R-:W-:-:S05]  /*141f0*/  SEL R14, R14, RZ, P4 ;  /* 0x000000ff0e0e7207 */ /* 0x000fca0002000000 */
[----:B------:R-:W-:-:S04]  /*14200*/  IMAD.IADD R5, R3, 0x1, R14 ;  /* 0x0000000103057824 */ /* 0x000fc800078e020e */
[----:B------:R-:W-:-:S07]  /*14210*/  IMAD.MOV.U32 R13, RZ, RZ, R5 ;  /* 0x000000ffff0d7224 */ /* 0x000fce00078e0005 */
[----:B------:R-:W-:Y:S05]  /*14220*/  WARPSYNC.COLLECTIVE R15, `(.L_x_9728) ;  /* 0x000000000f087348 */ /* 0x000fea0003c00000 */
[----:B------:R0:W1:Y:S02]  /*14230*/  SHFL.UP P6, R14, R13, R12, R11 ;  /* 0x0400000c0d0e7389 */ /* 0x00006400000c000b */
[----:B01----:R-:W-:Y:S01]  /*14240*/  ENDCOLLECTIVE ;  /* 0x000000000000791b */ /* 0x003fe20003800000 */
.L_x_9728:
        /* <DEDUP_REMOVED lines=8> */
.L_x_9729:
[----:B------:R-:W-:Y:S05]  /*142d0*/  BRA `(.L_x_9730) ;  /* 0xffffffdc00e87947 */ /* 0x000fea000383ffff */
.L_x_9667:
[----:B------:R-:W-:Y:S01]  /*142e0*/  BSSY B0, `(.L_x_9731) ;  /* 0x0000006000007945 */ /* 0x000fe20003800000 */
[----:B------:R-:W-:Y:S01]  /*142f0*/  PLOP3.LUT P6, PT, P6, PT, PT, 0x8, 0x0 ;  /* 0x000000000000781c */ /* 0x000fe200037ce170 */
[----:B------:R-:W-:-:S12]  /*14300*/  IMAD.MOV.U32 R15, RZ, RZ, -0x1 ;  /* 0xffffffffff0f7424 */ /* 0x000fd800078e00ff */
[----:B0-----:R-:W-:Y:S05]  /*14310*/  WARPSYNC.COLLECTIVE R15, `(.L_x_9732) ;  /* 0x000000000f087348 */ /* 0x001fea0003c00000 */
[----:B------:R-:W-:Y:S01]  /*14320*/  VOTE.ANY R14, PT, P6 ;  /* 0x00000000000e7806 */ /* 0x000fe200030e0100 */
[----:B0-----:R-:W-:Y:S06]  /*14330*/  ENDCOLLECTIVE ;  /* 0x000000000000791b */ /* 0x001fec0003800000 */
.L_x_9732:
[----:B------:R-:W-:Y:S05]  /*14340*/  BSYNC B0 ;  /* 0x0000000000007941 */ /* 0x000fea0003800000 */
.L_x_9731:
        /* <DEDUP_REMOVED lines=9> */
.L_x_9733:
[----:B------:R-:W-:Y:S02]  /*143e0*/  IMAD.MOV.U32 R13, RZ, RZ, R4 ;  /* 0x000000ffff0d7224 */ /* 0x000fe400078e0004 */
[----:B------:R-:W-:-:S07]  /*143f0*/  IMAD.MOV.U32 R7, RZ, RZ, R14 ;  /* 0x000000ffff077224 */ /* 0x000fce00078e000e */
[----:B------:R-:W-:Y:S05]  /*14400*/  WARPSYNC.COLLECTIVE R15, `(.L_x_9734) ;  /* 0x000000000f087348 */ /* 0x000fea0003c00000 */
[----:B------:R0:W1:Y:S02]  /*14410*/  SHFL.IDX P6, R14, R13, R12, R11 ;  /* 0x0000000c0d0e7389 */ /* 0x00006400000c000b */
[----:B01----:R-:W-:Y:S01]  /*14420*/  ENDCOLLECTIVE ;  /* 0x000000000000791b */ /* 0x003fe20003800000 */
.L_x_9734:
[----:B------:R-:W-:Y:S01]  /*14430*/  IMAD.MOV.U32 R4, RZ, RZ, R14 ;  /* 0x000000ffff047224 */ /* 0x000fe200078e000e */
[----:B------:R-:W-:Y:S06]  /*14440*/  BRA `(.L_x_9735) ;  /* 0xffffffdc00c87947 */ /* 0x000fec000383ffff */
.L_x_9669:
[----:B------:R-:W-:Y:S01]  /*14450*/  BSSY B0, `(.L_x_9736) ;  /* 0x0000007000007945 */ /* 0x000fe20003800000 */
[----:B------:R-:W-:Y:S02]  /*14460*/  IMAD.MOV.U32 R13, RZ, RZ, R3 ;  /* 0x000000ffff0d7224 */ /* 0x000fe400078e0003 */
[----:B------:R-:W-:Y:S02]  /*14470*/  IMAD.MOV.U32 R11, RZ, RZ, 0x1f ;  /* 0x0000001fff0b7424 */ /* 0x000fe400078e00ff */
[----:B------:R-:W-:-:S07]  /*14480*/  IMAD.MOV.U32 R15, RZ, RZ, -0x1 ;  /* 0xffffffffff0f7424 */ /* 0x000fce00078e00ff */
[----:B0123--:R-:W-:Y:S05]  /*14490*/  WARPSYNC.COLLECTIVE R15, `(.L_x_9737) ;  /* 0x000000000f087348 */ /* 0x00ffea0003c00000 */
[----:B------:R4:W0:Y:S02]  /*144a0*/  SHFL.IDX P6, R14, R13, R12, R11 ;  /* 0x0000000c0d0e7389 */ /* 0x00082400000c000b */
[----:B01234-:R-:W-:Y:S01]  /*144b0*/  ENDCOLLECTIVE ;  /* 0x000000000000791b */ /* 0x01ffe20003800000 */
.L_x_9737:
[----:B------:R-:W-:Y:S05]  /*144c0*/  BSYNC B0 ;  /* 0x0000000000007941 */ /* 0x000fea0003800000 */
.L_x_9736:
[----:B------:R-:W-:Y:S01]  /*144d0*/  IMAD.MOV.U32 R24, RZ, RZ, R14 ;  /* 0x000000ffff187224 */ /* 0x000fe200078e000e */
[----:B------:R-:W-:Y:S06]  /*144e0*/  BRA `(.L_x_9668) ;  /* 0xffffffdc00b87947 */ /* 0x000fec000383ffff */
.L_x_9673:
[----:B-1----:R1:W4:Y:S02]  /*144f0*/  SYNCS.PHASECHK.TRANS64.TRYWAIT P0, [R9+URZ+0x31c20], R0 ;  /* 0x031c2000090075a7 */ /* 0x002324000800017f */
[----:B----4-:R-:W-:Y:S05]  /*14500*/  @!P0 NANOSLEEP.SYNCS 0x989680 ;  /* 0x009896800000895d */ /* 0x010fea0003900000 */
[----:B------:R-:W4:Y:S02]  /*14510*/  @!P0 SYNCS.PHASECHK.TRANS64 P0, [R9+URZ+0x31c20], R0 ;  /* 0x031c2000090085a7 */ /* 0x000f24000800007f */
[----:B----4-:R-:W-:Y:S05]  /*14520*/  @!P0 BRA `(.L_x_9673) ;  /* 0xfffffffc00f08947 */ /* 0x010fea000383ffff */
[----:B------:R-:W-:Y:S05]  /*14530*/  BRA `(.L_x_9738) ;  /* 0xffffffe400107947 */ /* 0x000fea000383ffff */
.L_x_9674:
[----:B------:R-:W4:Y:S01]  /*14540*/  S2R R2, SR_TID.X ;  /* 0x0000000000027919 */ /* 0x000f220000002100 */
[----:B------:R-:W-:Y:S01]  /*14550*/  BSSY B0, `(.L_x_9739) ;  /* 0x000000a000007945 */ /* 0x000fe20003800000 */
[----:B------:R-:W-:Y:S02]  /*14560*/  IMAD.MOV.U32 R12, RZ, RZ, RZ ;  /* 0x000000ffff0c7224 */ /* 0x000fe400078e00ff */
[----:B------:R-:W-:Y:S02]  /*14570*/  IMAD.MOV.U32 R11, RZ, RZ, 0x1f ;  /* 0x0000001fff0b7424 */ /* 0x000fe400078e00ff */
[----:B------:R-:W-:Y:S01]  /*14580*/  IMAD.MOV.U32 R15, RZ, RZ, -0x1 ;  /* 0xffffffffff0f7424 */ /* 0x000fe200078e00ff */
[----:B----4-:R-:W-:-:S04]  /*14590*/  SHF.R.U32.HI R2, RZ, 0x5, R2 ;  /* 0x00000005ff027819 */ /* 0x010fc80000011602 */
[----:B------:R-:W-:-:S05]  /*145a0*/  LOP3.LUT R2, R2, 0x3, RZ, 0xc0, !PT ;  /* 0x0000000302027812 */ /* 0x000fca00078ec0ff */
[----:B------:R-:W-:-:S07]  /*145b0*/  IMAD.MOV.U32 R13, RZ, RZ, R2 ;  /* 0x000000ffff0d7224 */ /* 0x000fce00078e0002 */
[----:B0123--:R-:W-:Y:S05]  /*145c0*/  WARPSYNC.COLLECTIVE R15, `(.L_x_9740) ;  /* 0x000000000f087348 */ /* 0x00ffea0003c00000 */
[----:B------:R4:W0:Y:S02]  /*145d0*/  SHFL.IDX P6, R14, R13, R12, R11 ;  /* 0x0000000c0d0e7389 */ /* 0x00082400000c000b */
[----:B01234-:R-:W-:Y:S01]  /*145e0*/  ENDCOLLECTIVE ;  /* 0x000000000000791b */ /* 0x01ffe20003800000 */
.L_x_9740:
[----:B------:R-:W-:Y:S05]  /*145f0*/  BSYNC B0 ;  /* 0x0000000000007941 */ /* 0x000fea0003800000 */
.L_x_9739:
[----:B------:R-:W-:Y:S05]  /*14600*/  BRA `(.L_x_9741) ;  /* 0xffffffe000f87947 */ /* 0x000fea000383ffff */
.L_x_9677:
[----:B------:R-:W-:Y:S01]  /*14610*/  BSSY B1, `(.L_x_9742) ;  /* 0x0000006000017945 */ /* 0x000fe20003800000 */
[----:B------:R-:W-:-:S07]  /*14620*/  IMAD.MOV.U32 R15, RZ, RZ, -0x1 ;  /* 0xffffffffff0f7424 */ /* 0x000fce00078e00ff */
[----:B0123--:R-:W-:Y:S05]  /*14630*/  WARPSYNC.COLLECTIVE R15, `(.L_x_9743) ;  /* 0x000000000f0c7348 */ /* 0x00ffea0003c00000 */
[----:B------:R-:W-:Y:S02]  /*14640*/  ELECT P6, UR62, PT ;  /* 0x00000000003e782f */ /* 0x000fe400038c0000 */
[----:B------:R-:W-:Y:S01]  /*14650*/  MOV R14, UR62 ;  /* 0x0000003e000e7c02 */ /* 0x000fe20008000f00 */
[----:B0123--:R-:W-:Y:S10]  /*14660*/  ENDCOLLECTIVE ;  /* 0x000000000000791b */ /* 0x00fff40003800000 */
.L_x_9743:
[----:B------:R-:W-:Y:S05]  /*14670*/  BSYNC B1 ;  /* 0x0000000000017941 */ /* 0x000fea0003800000 */
.L_x_9742:
[----:B------:R-:W-:Y:S05]  /*14680*/  BRA `(.L_x_9744) ;  /* 0xffffffe000f07947 */ /* 0x000fea000383ffff */
.L_x_9679:
[----:B0-----:R0:W1:Y:S02]  /*14690*/  SYNCS.PHASECHK.TRANS64.TRYWAIT P0, [R7+URZ], R2 ;  /* 0x00000002070075a7 */ /* 0x001064000800017f */
[----:B-1----:R-:W-:Y:S05]  /*146a0*/  @!P0 NANOSLEEP.SYNCS 0x989680 ;  /* 0x009896800000895d */ /* 0x002fea0003900000 */
[----:B------:R-:W1:Y:S02]  /*146b0*/  @!P0 SYNCS.PHASECHK.TRANS64 P0, [R7+URZ], R2 ;  /* 0x00000002070085a7 */ /* 0x000e64000800007f */
[----:B-1----:R-:W-:Y:S05]  /*146c0*/  @!P0 BRA `(.L_x_9679) ;  /* 0xfffffffc00f08947 */ /* 0x002fea000383ffff */
[----:B------:R-:W-:Y:S05]  /*146d0*/  BRA `(.L_x_9745) ;  /* 0xffffffe4002c7947 */ /* 0x000fea000383ffff */
.L_x_9680:
[----:B-1----:R1:W2:Y:S02]  /*146e0*/  SYNCS.PHASECHK.TRANS64.TRYWAIT P0, [R3+URZ], R0 ;  /* 0x00000000030075a7 */ /* 0x0022a4000800017f */
[----:B--2---:R-:W-:Y:S05]  /*146f0*/  @!P0 NANOSLEEP.SYNCS 0x989680 ;  /* 0x009896800000895d */ /* 0x004fea0003900000 */
[----:B------:R-:W2:Y:S02]  /*14700*/  @!P0 SYNCS.PHASECHK.TRANS64 P0, [R3+URZ], R0 ;  /* 0x00000000030085a7 */ /* 0x000ea4000800007f */
[----:B--2---:R-:W-:Y:S05]  /*14710*/  @!P0 BRA `(.L_x_9680) ;  /* 0xfffffffc00f08947 */ /* 0x004fea000383ffff */
[----:B------:R-:W-:Y:S05]  /*14720*/  BRA `(.L_x_9746) ;  /* 0xffffffe400207947 */ /* 0x000fea000383ffff */
.L_x_9682:
[----:B-1----:R1:W2:Y:S02]  /*14730*/  SYNCS.PHASECHK.TRANS64.TRYWAIT P0, [R5+URZ], R2 ;  /* 0x00000002050075a7 */ /* 0x0022a4000800017f */
[----:B--2---:R-:W-:Y:S05]  /*14740*/  @!P0 NANOSLEEP.SYNCS 0x989680 ;  /* 0x009896800000895d */ /* 0x004fea0003900000 */
[----:B------:R-:W2:Y:S02]  /*14750*/  @!P0 SYNCS.PHASECHK.TRANS64 P0, [R5+URZ], R2 ;  /* 0x00000002050085a7 */ /* 0x000ea4000800007f */
[----:B--2---:R-:W-:Y:S05]  /*14760*/  @!P0 BRA `(.L_x_9682) ;  /* 0xfffffffc00f08947 */ /* 0x004fea000383ffff */
[----:B------:R-:W-:Y:S05]  /*14770*/  BRA `(.L_x_9747) ;  /* 0xffffffe400247947 */ /* 0x000fea000383ffff */
.L_x_9748:
        /* <DEDUP_REMOVED lines=16> */
.L_x_14867:


//--------------------- .text._ZN7cutlass13device_kernelIN5flash11enable_sm90INS1_16FlashAttnFwdSm90INS1_25CollectiveMainloopFwdSm90ILi2EN4cute5tupleIJNS5_1CILi1EEES8_S8_EEENS6_IJNS7_ILi192EEENS7_ILi144EEENS7_ILi96EEEEEELi96ENS_10bfloat16_tEfNS_4arch4Sm90ELb0ELb0ELb0ELb1ELb0ELb1ELb0ELb0ELb1ELb1ELb1ELb0EEENS1_21CollectiveEpilogueFwdINS6_IJSA_SC_SB_EEES9_SE_SG_Li384ELb1ELb1ELb1ELb0EEENS1_36VarlenDynamicPersistentTileSchedulerILi192ELi144ELi384ELi128ELb1ELb1ELb1ELb0ELb1ELb1EEEEEEEEEvNT_6ParamsE --------------------------
	.section	.text._ZN7cutlass13device_kernelIN5flash11enable_sm90INS1_16FlashAttnFwdSm90INS1_25CollectiveMainloopFwdSm90ILi2EN4cute5tupleIJNS5_1CILi1EEES8_S8_EEENS6_IJNS7_ILi192EEENS7_ILi144EEENS7_ILi96EEEEEELi96ENS_10bfloat16_tEfNS_4arch4Sm90ELb0ELb0ELb0ELb1ELb0ELb1ELb0ELb0ELb1ELb1ELb1ELb0EEENS1_21CollectiveEpilogueFwdINS6_IJSA_SC_SB_EEES9_SE_SG_Li384ELb1ELb1ELb1ELb0EEENS1_36VarlenDynamicPersistentTileSchedulerILi192ELi144ELi384ELi128ELb1ELb1ELb1ELb0ELb1ELb1EEEEEEEEEvNT_6ParamsE,"ax",@progbits
	.align	128
.text._ZN7cutlass13device_kernelIN5flash11enable_sm90INS1_16FlashAttnFwdSm90INS1_25CollectiveMainloopFwdSm90ILi2EN4cute5tupleIJNS5_1CILi1EEES8_S8_EEENS6_IJNS7_ILi192EEENS7_ILi144EEENS7_ILi96EEEEEELi96ENS_10bfloat16_tEfNS_4arch4Sm90ELb0ELb0ELb0ELb1ELb0ELb1ELb0ELb0ELb1ELb1ELb1ELb0EEENS1_21CollectiveEpilogueFwdINS6_IJSA_SC_SB_EEES9_SE_SG_Li384ELb1ELb1ELb1ELb0EEENS1_36VarlenDynamicPersistentTileSchedulerILi192ELi144ELi384ELi128ELb1ELb1ELb1ELb0ELb1ELb1EEEEEEEEEvNT_6ParamsE:
        .type           _ZN7cutlass13device_kernelIN5flash11enable_sm90INS1_16FlashAttnFwdSm90INS1_25CollectiveMainloopFwdSm90ILi2EN4cute5tupleIJNS5_1CILi1EEES8_S8_EEENS6_IJNS7_ILi192EEENS7_ILi144EEENS7_ILi96EEEEEELi96ENS_10bfloat16_tEfNS_4arch4Sm90ELb0ELb0ELb0ELb1ELb0ELb1ELb0ELb0ELb1ELb1ELb1ELb0EEENS1_21CollectiveEpilogueFwdINS6_IJSA_SC_SB_EEES9_SE_SG_Li384ELb1ELb1ELb1ELb0EEENS1_36VarlenDynamicPersistentTileSchedulerILi192ELi144ELi384ELi128ELb1ELb1ELb1ELb0ELb1ELb1EEEEEEEEEvNT_6ParamsE,@function
        .size           _ZN7cutlass13device_kernelIN5flash11enable_sm90INS1_16FlashAttnFwdSm90INS1_25CollectiveMainloopFwdSm90ILi2EN4cute5tupleIJNS5_1CILi1EEES8_S8_EEENS6_IJNS7_ILi192EEENS7_ILi144EEENS7_ILi96EEEEEELi96ENS_10bfloat16_tEfNS_4arch4Sm90ELb0ELb0ELb0ELb1ELb0ELb1ELb0ELb0ELb1ELb1ELb1ELb0EEENS1_21CollectiveEpilogueFwdINS6_IJSA_SC_SB_EEES9_SE_SG_Li384ELb1ELb1ELb1ELb0EEENS1_36VarlenDynamicPersistentTileSchedulerILi192ELi144ELi384ELi128ELb1ELb1ELb1ELb0ELb1ELb1EEEEEEEEEvNT_6ParamsE,(.L_x_14868 - _ZN7cutlass13device_kernelIN5flash11enable_sm90INS1_16FlashAttnFwdSm90INS1_25CollectiveMainloopFwdSm90ILi2EN4cute5tupleIJNS5_1CILi1EEES8_S8_EEENS6_IJNS7_ILi192EEENS7_ILi144EEENS7_ILi96EEEEEELi96ENS_10bfloat16_tEfNS_4arch4Sm90ELb0ELb0ELb0ELb1ELb0ELb1ELb0ELb0ELb1ELb1ELb1ELb0EEENS1_21CollectiveEpilogueFwdINS6_IJSA_SC_SB_EEES9_SE_SG_Li384ELb1ELb1ELb1ELb0EEENS1_36VarlenDynamicPersistentTileSchedulerILi192ELi144ELi384ELi128ELb1ELb1ELb1ELb0ELb1ELb1EEEEEEEEEvNT_6ParamsE)
        .other          _ZN7cutlass13device_kernelIN5flash11enable_sm90INS1_16FlashAttnFwdSm90INS1_25CollectiveMainloopFwdSm90ILi2EN4cute5tupleIJNS5_1CILi1EEES8_S8_EEENS6_IJNS7_ILi192EEENS7_ILi144EEENS7_ILi96EEEEEELi96ENS_10bfloat16_tEfNS_4arch4Sm90ELb0ELb0ELb0ELb1ELb0ELb1ELb0ELb0ELb1ELb1ELb1ELb0EEENS1_21CollectiveEpilogueFwdINS6_IJSA_SC_SB_EEES9_SE_SG_Li384ELb1ELb1ELb1ELb0EEENS1_36VarlenDynamicPersistentTileSchedulerILi192ELi144ELi384ELi128ELb1ELb1ELb1ELb0ELb1ELb1EEEEEEEEEvNT_6ParamsE,@"STO_CUDA_ENTRY STV_DEFAULT"
_ZN7cutlass13device_kernelIN5flash11enable_sm90INS1_16FlashAttnFwdSm90INS1_25CollectiveMainloopFwdSm90ILi2EN4cute5tupleIJNS5_1CILi1EEES8_S8_EEENS6_IJNS7_ILi192EEENS7_ILi144EEENS7_ILi96EEEEEELi96ENS_10bfloat16_tEfNS_4arch4Sm90ELb0ELb0ELb0ELb1ELb0ELb1ELb0ELb0ELb1ELb1ELb1ELb0EEENS1_21CollectiveEpilogueFwdINS6_IJSA_SC_SB_EEES9_SE_SG_Li384ELb1ELb1ELb1ELb0EEENS1_36VarlenDynamicPersistentTileSchedulerILi192ELi144ELi384ELi128ELb1ELb1ELb1ELb0ELb1ELb1EEEEEEEEEvNT_6ParamsE:
        /* <DEDUP_REMOVED lines=23> */
.L_x_9750:
[----:B------:R-:W-:Y:S05]  /*0170*/  BSYNC B0 ;  /* 0x0000000000007941 */ /* 0x000fea0003800000 */
.L_x_9749:
        /* <DEDUP_REMOVED lines=40> */
.L_x_9751:
        /* <DEDUP_REMOVED lines=22> */
.L_x_9752:
        /* <DEDUP_REMOVED lines=18> */
.L_x_9753:
        /* <DEDUP_REMOVED lines=22> */
.L_x_9754:
        /* <DEDUP_REMOVED lines=22> */
.L_x_9755:
        /* <DEDUP_REMOVED lines=9> */
.L_x_9758:
[----:B------:R-:W-:-:S08]  /*09d0*/  NOP ;  /* 0x0000000000007918 */ /* 0x000fd00000000000 */
[----:B------:R-:W0:Y:S02]  /*09e0*/  USETMAXREG.TRY_ALLOC.CTAPOOL UP0, 0xa0 ;  /* 0x000000a0000079c8 */ /* 0x000e240008000600 */
[----:B0-----:R-:W-:-:S13]  /*09f0*/  PLOP3.LUT P0, PT, PT, PT, UP0, 0x80, 0x0 ;  /* 0x000000000000781c */ /* 0x001fda0003f0f008 */
[----:B------:R-:W-:Y:S05]  /*0a00*/  @!P0 BRA `(.L_x_9758) ;  /* 0xfffffffc00f08947 */ /* 0x000fea000383ffff */
[----:B------:R-:W0:Y:S01]  /*0a10*/  S2R R0, SR_TID.X ;  /* 0x0000000000007919 */ /* 0x000e220000002100 */
[----:B------:R-:W1:Y:S01]  /*0a20*/  S2UR UR5, SR_CgaCtaId ;  /* 0x00000000000579c3 */ /* 0x000e620000008800 */
[----:B------:R-:W-:Y:S01]  /*0a30*/  UMOV UR4, 0x400 ;  /* 0x0000040000047882 */ /* 0x000fe20000000000 */
[----:B------:R-:W-:-:S06]  /*0a40*/  LOP3.LUT R19, R19, 0xffffffef, RZ, 0xc0, !PT ;  /* 0xffffffef13137812 */ /* 0x000fcc00078ec0ff */
[----:B------:R-:W-:Y:S06]  /*0a50*/  BAR.ARV 0x8, 0x200 ;  /* 0x0208000000007b1d */ /* 0x000fec0000002000 */
[----:B-1----:R-:W-:-:S06]  /*0a60*/  ULEA UR4, UR5, UR4, 0x18 ;  /* 0x0000000405047291 */ /* 0x002fcc000f8ec03f */
[----:B------:R-:W-:Y:S01]  /*0a70*/  IMAD.U32 R16, RZ, RZ, UR4 ;  /* 0x00000004ff107e24 */ /* 0x000fe2000f8e00ff */
[----:B0-----:R-:W-:Y:S01]  /*0a80*/  SHF.R.U32.HI R0, RZ, 0x7, R0 ;  /* 0x00000007ff007819 */ /* 0x001fe20000011600 */
[----:B------:R-:W-:-:S03]  /*0a90*/  ULDC UR4, c[0x0][0xc3c] ;  /* 0x00030f0000047ab9 */ /* 0x000fc60000000800 */
[----:B------:R-:W-:-:S13]  /*0aa0*/  ISETP.NE.AND P0, PT, R0, 0x1, PT ;  /* 0x000000010000780c */ /* 0x000fda0003f05270 */
[----:B------:R-:W-:Y:S01]  /*0ab0*/  @P0 LOP3.LUT R19, R19, 0x10, RZ, 0xfc, !PT ;  /* 0x0000001013130812 */ /* 0x000fe200078efcff */
[----:B------:R-:W-:Y:S08]  /*0ac0*/  @!P0 BAR.ARV 0x9, 0x100 ;  /* 0x0244000000008b1d */ /* 0x000ff00000002000 */
[----:B------:R-:W-:Y:S06]  /*0ad0*/  BAR.SYNC.DEFER_BLOCKING 0x5, 0x200 ;  /* 0x0148000000007b1d */ /* 0x000fec0000010000 */
[----:B------:R-:W0:Y:S02]  /*0ae0*/  LDS.128 R108, [R16+0x31cd0] ;  /* 0x031cd000106c7984 */ /* 0x000e240000000c00 */
[----:B------:R-:W-:Y:S06]  /*0af0*/  BAR.ARV 0x4, 0x200 ;  /* 0x0108000000007b1d */ /* 0x000fec0000002000 */
[----:B0-----:R-:W-:-:S13]  /*0b00*/  ISETP.GE.AND P0, PT, R111, UR4, PT ;  /* 0x000000046f007c0c */ /* 0x001fda000bf06270 */
[----:B------:R-:W-:Y:S05]  /*0b10*/  @P0 BRA `(.L_x_9759) ;  /* 0x000001f000600947 */ /* 0x000fea0003800000 */
[----:B------:R-:W0:Y:S02]  /*0b20*/  S2R R0, SR_TID.X ;  /* 0x0000000000007919 */ /* 0x000e240000002100 */
[----:B0-----:R-:W-:-:S05]  /*0b30*/  VIADD R0, R0, 0xffffff80 ;  /* 0xffffff8000007836 */ /* 0x001fca0000000000 */
[CC--:B------:R-:W-:Y:S02]  /*0b40*/  LEA.HI R13, R0.reuse, R0.reuse, RZ, 0x1 ;  /* 0x00000000000d7211 */ /* 0x0c0fe400078f08ff */
[----:B------:R-:W-:Y:S02]  /*0b50*/  SHF.R.S32.HI R3, RZ, 0x1f, R0 ;  /* 0x0000001fff037819 */ /* 0x000fe40000011400 */
[----:B------:R-:W-:Y:S02]  /*0b60*/  LOP3.LUT R9, R13, 0xfffffffe, RZ, 0xc0, !PT ;  /* 0xfffffffe0d097812 */ /* 0x000fe400078ec0ff */
[CC--:B--2---:R-:W-:Y:S02]  /*0b70*/  LEA.HI R2, R3.reuse, R0.reuse, RZ, 0x7 ;  /* 0x0000000003027211 */ /* 0x0c4fe400078f38ff */
[----:B------:R-:W-:Y:S01]  /*0b80*/  LEA.HI R4, R3, R0, RZ, 0x4 ;  /* 0x0000000003047211 */ /* 0x000fe200078f20ff */
[----:B------:R-:W-:Y:S01]  /*0b90*/  IMAD.IADD R144, R0, 0x1, -R9 ;  /* 0x0000000100907824 */ /* 0x000fe200078e0a09 */
[----:B------:R-:W-:-:S02]  /*0ba0*/  LOP3.LUT R11, R2, 0xffffff80, RZ, 0xc0, !PT ;  /* 0xffffff80020b7812 */ /* 0x000fc400078ec0ff */
[CC--:B------:R-:W-:Y:S01]  /*0bb0*/  LEA.HI R7, R3.reuse, R0.reuse, RZ, 0x2 ;  /* 0x0000000003077211 */ /* 0x0c0fe200078f10ff */
[----:B------:R-:W-:Y:S01]  /*0bc0*/  IMAD.SHL.U32 R156, R144, 0x4, RZ ;  /* 0x00000004909c7824 */ /* 0x000fe200078e00ff */
[----:B------:R-:W-:Y:S01]  /*0bd0*/  LEA.HI R6, R3, R0, RZ, 0x5 ;  /* 0x0000000003067211 */ /* 0x000fe200078f28ff */
[----:B------:R-:W-:Y:S01]  /*0be0*/  IMAD.IADD R23, R0, 0x1, -R11 ;  /* 0x0000000100177824 */ /* 0x000fe200078e0a0b */
[----:B------:R-:W-:Y:S01]  /*0bf0*/  SHF.R.S32.HI R3, RZ, 0x7, R2 ;  /* 0x00000007ff037819 */ /* 0x000fe20000011402 */
[----:B------:R-:W-:Y:S01]  /*0c00*/  VIADD R12, R156, 0x10 ;  /* 0x000000109c0c7836 */ /* 0x000fe20000000000 */
[----:B------:R-:W-:Y:S02]  /*0c10*/  LOP3.LUT R5, R4, 0xfffffff0, RZ, 0xc0, !PT ;  /* 0xfffffff004057812 */ /* 0x000fe400078ec0ff */
[----:B------:R-:W-:Y:S01]  /*0c20*/  STL [R1+0xc8], R23 ;  /* 0x0000c81701007387 */ /* 0x000fe20000100800 */
[----:B------:R-:W-:Y:S01]  /*0c30*/  LOP3.LUT R9, R7, 0xfffffffc, RZ, 0xc0, !PT ;  /* 0xfffffffc07097812 */ /* 0x000fe200078ec0ff */
[----:B------:R-:W-:Y:S01]  /*0c40*/  IMAD.HI R2, R3, 0x55555556, RZ ;  /* 0x5555555603027827 */ /* 0x000fe200078e02ff */
[----:B------:R-:W-:Y:S01]  /*0c50*/  SHF.R.S32.HI R11, RZ, 0x1f, R7 ;  /* 0x0000001fff0b7819 */ /* 0x000fe20000011407 */
[----:B------:R0:W-:Y:S01]  /*0c60*/  STL [R1+0x60], R12 ;  /* 0x0000600c01007387 */ /* 0x0001e20000100800 */
[----:B------:R-:W-:Y:S01]  /*0c70*/  SHF.R.S32.HI R146, RZ, 0x1, R13 ;  /* 0x00000001ff927819 */ /* 0x000fe2000001140d */
[----:B------:R-:W-:Y:S01]  /*0c80*/  IMAD.IADD R5, R0, 0x1, -R5 ;  /* 0x0000000100057824 */ /* 0x000fe200078e0a05 */
[----:B------:R-:W-:Y:S01]  /*0c90*/  LEA.HI R2, R2, R2, RZ, 0x1 ;  /* 0x0000000202027211 */ /* 0x000fe200078f08ff */
[----:B------:R-:W2:Y:S01]  /*0ca0*/  LDL.LU R17, [R1+0x38] ;  /* 0x0000380001117983 */ /* 0x000ea20000300800 */
[----:B------:R-:W-:Y:S01]  /*0cb0*/  IMAD.IADD R9, R0, 0x1, -R9 ;  /* 0x0000000100097824 */ /* 0x000fe200078e0a09 */
[----:B------:R-:W-:-:S02]  /*0cc0*/  SHF.R.S32.HI R0, RZ, 0x2, R7 ;  /* 0x00000002ff007819 */ /* 0x000fc40000011407 */
[----:B------:R-:W-:Y:S01]  /*0cd0*/  LEA.HI R13, R13, R146, RZ, 0x1 ;  /* 0x000000920d0d7211 */ /* 0x000fe200078f08ff */
[----:B------:R-:W-:Y:S01]  /*0ce0*/  IMAD R8, R2, -0x3, R3 ;  /* 0xfffffffd02087824 */ /* 0x000fe200078e0203 */
[----:B------:R-:W-:Y:S02]  /*0cf0*/  LEA.HI R11, R11, R0, RZ, 0x2 ;  /* 0x000000000b0b7211 */ /* 0x000fe400078f10ff */
[----:B------:R-:W-:Y:S02]  /*0d00*/  LEA.HI R2, R9, R9, RZ, 0x1 ;  /* 0x0000000909027211 */ /* 0x000fe400078f08ff */
[----:B------:R-:W-:Y:S02]  /*0d10*/  LOP3.LUT R11, R11, 0xfffffffc, RZ, 0xc0, !PT ;  /* 0xfffffffc0b0b7812 */ /* 0x000fe400078ec0ff */
[----:B------:R-:W-:Y:S02]  /*0d20*/  LOP3.LUT R13, R13, 0x7fffffe, RZ, 0xc0, !PT ;  /* 0x07fffffe0d0d7812 */ /* 0x000fe400078ec0ff */
[----:B------:R-:W-:Y:S01]  /*0d30*/  SHF.R.S32.HI R7, RZ, 0x4, R4 ;  /* 0x00000004ff077819 */ /* 0x000fe20000011404 */
[----:B------:R-:W-:Y:S01]  /*0d40*/  IMAD.IADD R14, R0, 0x1, -R11 ;  /* 0x00000001000e7824 */ /* 0x000fe200078e0a0b */
[----:B------:R-:W-:Y:S01]  /*0d50*/  LOP3.LUT R2, R2, 0x1ffffffe, RZ, 0xc0, !PT ;  /* 0x1ffffffe02027812 */ /* 0x000fe200078ec0ff */
[----:B------:R-:W-:Y:S01]  /*0d60*/  IMAD.IADD R10, R146, 0x1, -R13 ;  /* 0x00000001920a7824 */ /* 0x000fe200078e0a0d */
[----:B------:R-:W-:-:S02]  /*0d70*/  SHF.R.S32.HI R0, RZ, 0x1f, R5 ;  /* 0x0000001fff007819 */ /* 0x000fc40000011405 */
[----:B------:R-:W-:Y:S01]  /*0d80*/  LEA.HI R4, R4, R7, RZ, 0x1 ;  /* 0x0000000704047211 */ /* 0x000fe200078f08ff */
[----:B------:R-:W-:Y:S01]  /*0d90*/  IMAD.IADD R13, R9, 0x1, -R2 ;  /* 0x00000001090d7824 */ /* 0x000fe200078e0a02 */
[-C--:B------:R-:W-:Y:S01]  /*0da0*/  LEA.HI R2, R0, R5.reuse, RZ, 0x3 ;  /* 0x0000000500027211 */ /* 0x080fe200078f18ff */
[C---:B------:R-:W-:Y:S01]  /*0db0*/  IMAD R15, R7.reuse, 0x8, R10 ;  /* 0x00000008070f7824 */ /* 0x040fe200078e020a */
[----:B------:R-:W-:Y:S02]  /*0dc0*/  LOP3.LUT R4, R4, 0x1ffffffe, RZ, 0xc0, !PT ;  /* 0x1ffffffe04047812 */ /* 0x000fe400078ec0ff */
[----:B------:R-:W-:Y:S01]  /*0dd0*/  SHF.R.S32.HI R9, RZ, 0x1f, R23 ;  /* 0x0000001fff097819 */ /* 0x000fe20000011417 */
[----:B------:R-:W-:Y:S01]  /*0de0*/  IMAD.SHL.U32 R3, R2, 0x10, RZ ;  /* 0x0000001002037824 */ /* 0x000fe200078e00ff */
[----:B------:R-:W-:Y:S01]  /*0df0*/  LEA.HI R0, R0, R5, RZ, 0x2 ;  /* 0x0000000500007211 */ /* 0x000fe200078f10ff */
[----:B------:R-:W-:Y:S01]  /*0e00*/  IMAD.IADD R4, R7, 0x1, -R4 ;  /* 0x0000000107047824 */ /* 0x000fe200078e0a04 */
[----:B------:R-:W-:Y:S01]  /*0e10*/  LEA.HI R10, R9, R23, RZ, 0x2 ;  /* 0x00000017090a7211 */ /* 0x000fe200078f10ff */
[----:B------:R-:W-:Y:S01]  /*0e20*/  IMAD.IADD R7, R156, 0x1, R12 ;  /* 0x000000019c077824 */ /* 0x000fe200078e020c */
[----:B------:R-:W-:-:S02]  /*0e30*/  SHF.R.S32.HI R6, RZ, 0x5, R6 ;  /* 0x00000005ff067819 */ /* 0x000fc40000011406 */
[----:B------:R-:W-:Y:S02]  /*0e40*/  LOP3.LUT R2, R0, 0x7fffffc, RZ, 0xc0, !PT ;  /* 0x07fffffc00027812 */ /* 0x000fe400078ec0ff */
[--C-:B------:R-:W-:Y:S02]  /*0e50*/  SHF.R.S32.HI R11, RZ, 0x2, R10.reuse ;  /* 0x00000002ff0b7819 */ /* 0x100fe4000001140a */
[----:B0-----:R-:W-:Y:S02]  /*0e60*/  SHF.R.S32.HI R12, RZ, 0x1f, R10 ;  /* 0x0000001fff0c7819 */ /* 0x001fe4000001140a */
[----:B------:R-:W-:Y:S02]  /*0e70*/  LOP3.LUT R3, R3, 0x7fffff80, RZ, 0xc0, !PT ;  /* 0x7fffff8003037812 */ /* 0x000fe400078ec0ff */
[----:B------:R-:W-:Y:S02]  /*0e80*/  SHF.R.S32.HI R0, RZ, 0x2, R0 ;  /* 0x00000002ff007819 */ /* 0x000fe40000011400 */
[----:B------:R-:W-:Y:S01]  /*0e90*/  SHF.R.S32.HI R18, RZ, 0x1f, R7 ;  /* 0x0000001fff127819 */ /* 0x000fe20000011407 */
[----:B------:R-:W-:Y:S01]  /*0ea0*/  IMAD.IADD R2, R5, 0x1, -R2 ;  /* 0x0000000105027824 */ /* 0x000fe200078e0a02 */
[----:B------:R-:W-:Y:S01]  /*0eb0*/  LEA.HI R12, R12, R11, RZ, 0x3 ;  /* 0x0000000b0c0c7211 */ /* 0x000fe200078f18ff */
[----:B------:R-:W-:-:S02]  /*0ec0*/  IMAD R3, R6, 0x100, R3 ;  /* 0x0000010006037824 */ /* 0x000fc400078e0203 */
[----:B------:R-:W-:Y:S02]  /*0ed0*/  IMAD.SHL.U32 R14, R14, 0x40, RZ ;  /* 0x000000400e0e7824 */ /* 0x000fe400078e00ff */
[----:B------:R-:W-:Y:S01]  /*0ee0*/  IMAD R20, R6, 0x10, R5 ;  /* 0x0000001006147824 */ /* 0x000fe200078e0205 */
[-C--:B------:R-:W-:Y:S01]  /*0ef0*/  LEA.HI R5, R18, R7.reuse, RZ, 0x3 ;  /* 0x0000000712057211 */ /* 0x080fe200078f18ff */
[----:B------:R-:W-:Y:S01]  /*0f00*/  IMAD.SHL.U32 R0, R0, 0x40, RZ ;  /* 0x0000004000007824 */ /* 0x000fe200078e00ff */
[----:B------:R-:W-:Y:S01]  /*0f10*/  LEA.HI R18, R18, R7, RZ, 0x5 ;  /* 0x0000000712127211 */ /* 0x000fe200078f28ff */
[----:B------:R-:W-:Y:S01]  /*0f20*/  IMAD R7, R2, 0x10, R3 ;  /* 0x0000001002077824 */ /* 0x000fe200078e0203 */
[----:B------:R-:W-:Y:S02]  /*0f30*/  LOP3.LUT R12, R12, 0xfffffff8, RZ, 0xc0, !PT ;  /* 0xfffffff80c0c7812 */ /* 0x000fe400078ec0ff */
[----:B------:R-:W-:Y:S01]  /*0f40*/  LEA.HI R9, R9, R23, RZ, 0x5 ;  /* 0x0000001709097211 */ /* 0x000fe200078f28ff */
[----:B------:R-:W-:Y:S01]  /*0f50*/  IMAD.SHL.U32 R3, R4, 0x8, RZ ;  /* 0x0000000804037824 */ /* 0x000fe200078e00ff */
[----:B------:R-:W-:-:S02]  /*0f60*/  LOP3.LUT R22, R14, 0xc0, RZ, 0xc0, !PT ;  /* 0x000000c00e167812 */ /* 0x000fc400078ec0ff */
[----:B------:R-:W-:Y:S01]  /*0f70*/  LOP3.LUT R0, R0, 0x40, RZ, 0xc0, !PT ;  /* 0x0000004000007812 */ /* 0x000fe200078ec0ff */
[----:B------:R-:W-:Y:S01]  /*0f80*/  IMAD.IADD R12, R11, 0x1, -R12 ;  /* 0x000000010b0c7824 */ /* 0x000fe200078e0a0c */
[----:B------:R-:W-:Y:S01]  /*0f90*/  SHF.R.S32.HI R9, RZ, 0x5, R9 ;  /* 0x00000005ff097819 */ /* 0x000fe20000011409 */
[----:B------:R-:W-:Y:S01]  /*0fa0*/  IMAD.SHL.U32 R15, R15, 0x20, RZ ;  /* 0x000000200f0f7824 */ /* 0x000fe200078e00ff */
[----:B------:R-:W-:Y:S02]  /*0fb0*/  LOP3.LUT R4, R22, 0x18, R5, 0xf8, !PT ;  /* 0x0000001816047812 */ /* 0x000fe400078ef805 */
[----:B------:R-:W-:Y:S02]  /*0fc0*/  SHF.R.U32.HI R21, RZ, 0x3, R22 ;  /* 0x00000003ff157819 */ /* 0x000fe40000011616 */
[--C-:B------:R-:W-:Y:S02]  /*0fd0*/  LOP3.LUT R2, R0, 0x8, R3.reuse, 0xf8, !PT ;  /* 0x0000000800027812 */ /* 0x100fe400078ef803 */
[----:B------:R-:W-:Y:S01]  /*0fe0*/  SHF.R.U32.HI R5, RZ, 0x3, R0 ;  /* 0x00000003ff057819 */ /* 0x000fe20000011600 */
[----:B------:R-:W-:Y:S01]  /*0ff0*/  IMAD.U32 R0, R20, 0x20, R3 ;  /* 0x0000002014007824 */ /* 0x000fe200078e0003 */
[----:B------:R-:W-:Y:S01]  /*1000*/  STL [R1+0x50], R22 ;  /* 0x0000501601007387 */ /* 0x000fe20000100800 */
[----:B------:R-:W-:Y:S01]  /*1010*/  IMAD R9, R9, 0x10, R12 ;  /* 0x0000001009097824 */ /* 0x000fe200078e020c */
[----:B------:R-:W-:-:S02]  /*1020*/  LOP3.LUT R2, R2, R5, RZ, 0x3c, !PT ;  /* 0x0000000502027212 */ /* 0x000fc400078e3cff */
[----:B------:R-:W-:Y:S01]  /*1030*/  STL [R1+0x58], R15 ;  /* 0x0000580f01007387 */ /* 0x000fe20000100800 */
[----:B------:R-:W-:Y:S01]  /*1040*/  LOP3.LUT R11, R4, R21, RZ, 0x3c, !PT ;  /* 0x00000015040b7212 */ /* 0x000fe200078e3cff */
[----:B------:R-:W-:Y:S02]  /*1050*/  IMAD R4, R8, 0x40, R9 ;  /* 0x0000004008047824 */ /* 0x000fe400078e0209 */
[----:B------:R-:W-:Y:S01]  /*1060*/  STL [R1+0x54], R21 ;  /* 0x0000541501007387 */ /* 0x000fe20000100800 */
[----:B------:R-:W-:-:S03]  /*1070*/  IMAD.IADD R7, R2, 0x1, R7 ;  /* 0x0000000102077824 */ /* 0x000fc600078e0207 */
[----:B------:R2:W-:Y:S01]  /*1080*/  STL [R1+0xe8], R0 ;  /* 0x0000e80001007387 */ /* 0x0005e20000100800 */
[----:B------:R-:W-:Y:S01]  /*1090*/  VIADD R2, R16, 0xda00 ;  /* 0x0000da0010027836 */ /* 0x000fe20000000000 */
[----:B------:R-:W-:Y:S01]  /*10a0*/  LOP3.LUT R10, R10, 0x7ffffffc, RZ, 0xc0, !PT ;  /* 0x7ffffffc0a0a7812 */ /* 0x000fe200078ec0ff */
[----:B------:R-:W-:Y:S01]  /*10b0*/  VIADD R5, R156, 0x20 ;  /* 0x000000209c057836 */ /* 0x000fe20000000000 */
[----:B------:R-:W-:Y:S01]  /*10c0*/  STL [R1+0xe0], R4 ;  /* 0x0000e00401007387 */ /* 0x000fe20000100800 */
[----:B------:R-:W-:Y:S02]  /*10d0*/  IMAD.SHL.U32 R144, R144, 0x8, RZ ;  /* 0x0000000890907824 */ /* 0x000fe400078e00ff */
[----:B------:R-:W-:Y:S02]  /*10e0*/  VIADD R3, R156, 0x8 ;  /* 0x000000089c037836 */ /* 0x000fe40000000000 */
[----:B------:R-:W-:-:S04]  /*10f0*/  IMAD.IADD R10, R23, 0x1, -R10 ;  /* 0x00000001170a7824 */ /* 0x000fc800078e0a0a */
[----:B------:R-:W-:-:S04]  /*1100*/  IMAD.SHL.U32 R9, R10, 0x2, RZ ;  /* 0x000000020a097824 */ /* 0x000fc800078e00ff */
[C---:B------:R-:W-:Y:S02]  /*1110*/  VIADD R8, R9.reuse, 0x8 ;  /* 0x0000000809087836 */ /* 0x040fe40000000000 */
[C---:B------:R-:W-:Y:S02]  /*1120*/  VIADD R6, R9.reuse, 0x10 ;  /* 0x0000001009067836 */ /* 0x040fe40000000000 */
[----:B------:R-:W-:Y:S01]  /*1130*/  VIADD R10, R9, 0x28 ;  /* 0x00000028090a7836 */ /* 0x000fe20000000000 */
[----:B------:R-:W-:-:S05]  /*1140*/  SHF.R.S32.HI R18, RZ, 0x5, R18 ;  /* 0x00000005ff127819 */ /* 0x000fca0000011412 */
[----:B------:R-:W-:-:S04]  /*1150*/  IMAD R18, R18, 0x1800, R15 ;  /* 0x0000180012127824 */ /* 0x000fc800078e020f */
[----:B------:R-:W-:Y:S02]  /*1160*/  IMAD.IADD R11, R18, 0x1, R11 ;  /* 0x00000001120b7824 */ /* 0x000fe400078e020b */
[----:B------:R-:W-:Y:S02]  /*1170*/  IMAD.MOV.U32 R147, RZ, RZ, RZ ;  /* 0x000000ffff937224 */ /* 0x000fe400078e00ff */
[----:B------:R-:W-:Y:S01]  /*1180*/  IMAD R18, R7, 0x2, R16 ;  /* 0x0000000207127824 */ /* 0x000fe200078e0210 */
[----:B--2---:R-:W-:-:S05]  /*1190*/  LOP3.LUT R0, R17, 0x1, RZ, 0xfc, !PT ;  /* 0x0000000111007812 */ /* 0x004fca00078efcff */
[----:B------:R0:W-:Y:S04]  /*11a0*/  STL [R1+0x4c], R0 ;  /* 0x00004c0001007387 */ /* 0x0001e80000100800 */
[----:B------:R-:W-:Y:S04]  /*11b0*/  STL [R1+0xa0], RZ ;  /* 0x0000a0ff01007387 */ /* 0x000fe80000100800 */
[----:B------:R-:W-:Y:S01]  /*11c0*/  STL [R1], RZ ;  /* 0x000000ff01007387 */ /* 0x000fe20000100800 */
[----:B0-----:R-:W-:-:S03]  /*11d0*/  SHF.R.S32.HI R0, RZ, 0x1f, R146 ;  /* 0x0000001fff007819 */ /* 0x001fc60000011492 */
[----:B------:R-:W-:Y:S01]  /*11e0*/  STL [R1+0xc4], R2 ;  /* 0x0000c40201007387 */ /* 0x000fe20000100800 */
[----:B------:R-:W-:-:S03]  /*11f0*/  LOP3.LUT R0, R22, 0x8, R144, 0xf8, !PT ;  /* 0x0000000816007812 */ /* 0x000fc600078ef890 */
[----:B------:R-:W-:Y:S04]  /*1200*/  STL [R1+0x5c], RZ ;  /* 0x00005cff01007387 */ /* 0x000fe80000100800 */
[----:B------:R0:W-:Y:S01]  /*1210*/  STL [R1+0x64], R5 ;  /* 0x0000640501007387 */ /* 0x0001e20000100800 */
[----:B------:R-:W-:-:S03]  /*1220*/  LOP3.LUT R0, R0, R21, RZ, 0x3c, !PT ;  /* 0x0000001500007212 */ /* 0x000fc600078e3cff */
[----:B------:R1:W-:Y:S01]  /*1230*/  STL [R1+0x68], R3 ;  /* 0x0000680301007387 */ /* 0x0003e20000100800 */
[C---:B0-----:R-:W-:Y:S02]  /*1240*/  VIADD R5, R156.reuse, 0x18 ;  /* 0x000000189c057836 */ /* 0x041fe40000000000 */
[----:B-1----:R-:W-:-:S03]  /*1250*/  VIADD R3, R156, 0x28 ;  /* 0x000000289c037836 */ /* 0x002fc60000000000 */
[----:B------:R0:W-:Y:S04]  /*1260*/  STL [R1+0x6c], R5 ;  /* 0x00006c0501007387 */ /* 0x0001e80000100800 */
[----:B------:R-:W-:Y:S04]  /*1270*/  STL [R1+0x88], R9 ;  /* 0x0000880901007387 */ /* 0x000fe80000100800 */
[----:B------:R1:W-:Y:S01]  /*1280*/  STL [R1+0x70], R3 ;  /* 0x0000700301007387 */ /* 0x0003e20000100800 */
[----:B0-----:R-:W-:-:S03]  /*1290*/  VIADD R5, R9, 0x18 ;  /* 0x0000001809057836 */ /* 0x001fc60000000000 */
[----:B------:R-:W-:Y:S01]  /*12a0*/  STL [R1+0xbc], R8 ;  /* 0x0000bc0801007387 */ /* 0x000fe20000100800 */
[----:B-1----:R-:W-:Y:S02]  /*12b0*/  VIADD R3, R9, 0x20 ;  /* 0x0000002009037836 */ /* 0x002fe40000000000 */
[----:B------:R-:W-:Y:S01]  /*12c0*/  IMAD.IADD R9, R15, 0x1, R0 ;  /* 0x000000010f097824 */ /* 0x000fe200078e0200 */
[----:B------:R0:W-:Y:S01]  /*12d0*/  STL [R1+0xb8], R6 ;  /* 0x0000b80601007387 */ /* 0x0001e20000100800 */
[----:B------:R-:W-:-:S03]  /*12e0*/  SHF.R.S32.HI R0, RZ, 0x1f, R8 ;  /* 0x0000001fff007819 */ /* 0x000fc60000011408 */
[----:B------:R-:W-:Y:S04]  /*12f0*/  STL [R1+0xa8], R10 ;  /* 0x0000a80a01007387 */ /* 0x000fe80000100800 */
[----:B------:R1:W-:Y:S01]  /*1300*/  STL [R1+0xb4], R5 ;  /* 0x0000b40501007387 */ /* 0x0003e20000100800 */
[----:B0-----:R-:W-:-:S03]  /*1310*/  SHF.R.S32.HI R6, RZ, 0x1f, R6 ;  /* 0x0000001fff067819 */ /* 0x001fc60000011406 */
[----:B------:R-:W-:Y:S04]  /*1320*/  STL [R1+0x84], R9 ;  /* 0x0000840901007387 */ /* 0x000fe80000100800 */
[----:B------:R-:W-:Y:S01]  /*1330*/  STL [R1+0xb0], R3 ;  /* 0x0000b00301007387 */ /* 0x000fe20000100800 */
[----:B-1----:R-:W-:-:S03]  /*1340*/  SHF.R.S32.HI R5, RZ, 0x1f, R5 ;  /* 0x0000001fff057819 */ /* 0x002fc60000011405 */
[----:B------:R0:W-:Y:S01]  /*1350*/  STL [R1+0xd8], R0 ;  /* 0x0000d80001007387 */ /* 0x0001e20000100800 */
[----:B------:R-:W-:-:S03]  /*1360*/  IMAD R2, R11, 0x2, R2 ;  /* 0x000000020b027824 */ /* 0x000fc600078e0202 */
[----:B------:R-:W-:Y:S01]  /*1370*/  STL [R1+0xd4], R6 ;  /* 0x0000d40601007387 */ /* 0x000fe20000100800 */
[----:B0-----:R-:W-:-:S03]  /*1380*/  SHF.R.S32.HI R0, RZ, 0x1f, R3 ;  /* 0x0000001fff007819 */ /* 0x001fc60000011403 */
[----:B------:R-:W-:Y:S04]  /*1390*/  STL [R1+0xd0], R5 ;  /* 0x0000d00501007387 */ /* 0x000fe80000100800 */
[----:B------:R0:W-:Y:S04]  /*13a0*/  STL [R1+0xcc], R0 ;  /* 0x0000cc0001007387 */ /* 0x0001e80000100800 */
[----:B------:R1:W-:Y:S01]  /*13b0*/  STL [R1+0xdc], R2 ;  /* 0x0000dc0201007387 */ /* 0x0003e20000100800 */
[----:B0-----:R-:W-:-:S05]  /*13c0*/  IMAD R0, R13, 0x8, R4 ;  /* 0x000000080d007824 */ /* 0x001fca00078e0204 */
[----:B------:R1:W-:Y:S01]  /*13d0*/  STL [R1+0xe4], R0 ;  /* 0x0000e40001007387 */ /* 0x0003e20000100800 */
[----:B------:R-:W-:-:S07]  /*13e0*/  IMAD.MOV.U32 R17, RZ, RZ, RZ ;  /* 0x000000ffff117224 */ /* 0x000fce00078e00ff */
.L_x_9906:
[----:B01234-:R-:W0:Y:S02]  /*13f0*/  LDC.64 R2, c[0x0][0xc88] ;  /* 0x00032200ff027b82 */ /* 0x01fe240000000a00 */
        /* <DEDUP_REMOVED lines=9> */
[----:B------:R-:W-:Y:S01]  /*1490*/  IMAD.MOV.U32 R69, RZ, RZ, RZ ;  /* 0x000000ffff457224 */ /* 0x000fe200078e00ff */
[----:B------:R-:W-:-:S02]  /*14a0*/  ISETP.NE.AND.EX P1, PT, RZ, UR5, PT, P1 ;  /* 0x00000005ff007c0c */ /* 0x000fc4000bf25310 */
[----:B------:R-:W-:Y:S02]  /*14b0*/  ISETP.NE.AND.EX P0, PT, RZ, UR7, PT, P0 ;  /* 0x00000007ff007c0c */ /* 0x000fe4000bf05300 */
        /* <DEDUP_REMOVED lines=8> */
[----:B------:R0:W-:Y:S01]  /*1540*/  STL [R1+0xc0], R0 ;  /* 0x0000c00001007387 */ /* 0x0001e20000100800 */
[C---:B------:R-:W-:Y:S02]  /*1550*/  IADD3 R8, P3, R27.reuse, UR6, RZ ;  /* 0x000000061b087c10 */ /* 0x040fe4000ff7e0ff */
[----:B------:R-:W-:Y:S01]  /*1560*/  ISETP.NE.AND.EX P2, PT, RZ, UR9, PT, P2 ;  /* 0x00000009ff007c0c */ /* 0x000fe2000bf45320 */
[----:B------:R0:W5:Y:S01]  /*1570*/  @P1 LDG.E R11, desc[UR60][R4.64] ;  /* 0x0000003c040b1981 */ /* 0x000162000c1e1900 */
[----:B------:R-:W-:Y:S01]  /*1580*/  IMAD.U32 R111, RZ, RZ, UR4 ;  /* 0x00000004ff6f7e24 */ /* 0x000fe2000f8e00ff */
[C---:B------:R-:W-:Y:S01]  /*1590*/  IADD3.X R9, R26.reuse, UR7, RZ, P3, !PT ;  /* 0x000000071a097c10 */ /* 0x040fe20009ffe4ff */
[----:B------:R-:W-:Y:S01]  /*15a0*/  ULDC.64 UR4, c[0x0][0x418] ;  /* 0x0001060000047ab9 */ /* 0x000fe20000000a00 */
[----:B------:R0:W-:Y:S04]  /*15b0*/  STL [R1+0x98], R27 ;  /* 0x0000981b01007387 */ /* 0x0001e80000100800 */
[----:B------:R0:W5:Y:S04]  /*15c0*/  @P0 LDG.E R69, desc[UR60][R8.64] ;  /* 0x0000003c08450981 */ /* 0x000168000c1e1900 */
[----:B------:R-:W-:Y:S01]  /*15d0*/  @P2 IADD3 R6, P1, R27, UR8, RZ ;  /* 0x000000081b062c10 */ /* 0x000fe2000ff3e0ff */
[----:B------:R-:W-:Y:S01]  /*15e0*/  UISETP.NE.U32.AND UP0, UPT, UR4, URZ, UPT ;  /* 0x0000003f0400728c */ /* 0x000fe2000bf05070 */
[----:B------:R0:W-:Y:S02]  /*15f0*/  STL [R1+0x9c], R26 ;  /* 0x00009c1a01007387 */ /* 0x0001e40000100800 */
[----:B------:R-:W-:Y:S01]  /*1600*/  @P2 IADD3.X R7, R26, UR9, RZ, P1, !PT ;  /* 0x000000091a072c10 */ /* 0x000fe20008ffe4ff */
[----:B------:R-:W-:-:S04]  /*1610*/  ULDC UR4, c[0x0][0x424] ;  /* 0x0001090000047ab9 */ /* 0x000fc80000000800 */
[----:B------:R0:W5:Y:S01]  /*1620*/  @P2 LDG.E R111, desc[UR60][R6.64] ;  /* 0x0000003c066f2981 */ /* 0x000162000c1e1900 */
[----:B------:R-:W-:-:S03]  /*1630*/  UISETP.NE.AND.EX UP0, UPT, UR5, URZ, UPT, UP0 ;  /* 0x0000003f0500728c */ /* 0x000fc6000bf05300 */
[----:B------:R-:W-:Y:S01]  /*1640*/  ULDC UR5, c[0x0][0x2f0] ;  /* 0x0000bc0000057ab9 */ /* 0x000fe20000000800 */
[----:B------:R-:W-:-:S04]  /*1650*/  USEL UR4, UR4, 0x1, UP0 ;  /* 0x0000000104047887 */ /* 0x000fc80008000000 */
[----:B------:R-:W-:-:S03]  /*1660*/  UIMAD UR4, UR4, UR5, URZ ;  /* 0x00000005040472a4 */ /* 0x000fc6000f8e023f */
[----:B------:R-:W-:Y:S02]  /*1670*/  ULDC UR5, c[0x0][0x348] ;  /* 0x0000d20000057ab9 */ /* 0x000fe40000000800 */
[----:B------:R-:W-:Y:S02]  /*1680*/  IMAD.U32 R2, RZ, RZ, UR5 ;  /* 0x00000005ff027e24 */ /* 0x000fe4000f8e00ff */
[----:B------:R-:W-:Y:S01]  /*1690*/  IMAD.U32 R24, RZ, RZ, UR4 ;  /* 0x00000004ff187e24 */ /* 0x000fe2000f8e00ff */
[----:B0-----:R-:W-:Y:S06]  /*16a0*/  @P2 BRA `(.L_x_9760) ;  /* 0x0000000000242947 */ /* 0x001fec0003800000 */
        /* <DEDUP_REMOVED lines=9> */
.L_x_9760:
[C---:B------:R-:W-:Y:S01]  /*1740*/  LOP3.LUT R30, R110.reuse, 0xffff, RZ, 0xc0, !PT ;  /* 0x0000ffff6e1e7812 */ /* 0x040fe200078ec0ff */
[----:B------:R-:W-:Y:S01]  /*1750*/  ULDC.64 UR4, c[0x0][0xa20] ;  /* 0x0002880000047ab9 */ /* 0x000fe20000000a00 */
[----:B------:R0:W-:Y:S01]  /*1760*/  STL [R1+0xa4], R109 ;  /* 0x0000a46d01007387 */ /* 0x0001e20000100800 */
[----:B------:R-:W-:Y:S02]  /*1770*/  ISETP.NE.U32.AND P1, PT, RZ, UR4, PT ;  /* 0x00000004ff007c0c */ /* 0x000fe4000bf25070 */
[C---:B------:R-:W-:Y:S01]  /*1780*/  LOP3.LUT R3, R110.reuse, 0xff000000, RZ, 0xc0, !PT ;  /* 0xff0000006e037812 */ /* 0x040fe200078ec0ff */
[----:B------:R0:W-:Y:S01]  /*1790*/  STL [R1+0x8c], R30 ;  /* 0x00008c1e01007387 */ /* 0x0001e20000100800 */
[----:B------:R-:W-:Y:S02]  /*17a0*/  ISETP.NE.AND.EX P1, PT, RZ, UR5, PT, P1 ;  /* 0x00000005ff007c0c */ /* 0x000fe4000bf25310 */
[----:B------:R-:W-:Y:S02]  /*17b0*/  LOP3.LUT R0, R110, 0xff0000, RZ, 0xc0, !PT ;  /* 0x00ff00006e007812 */ /* 0x000fe400078ec0ff */
[----:B------:R-:W-:-:S04]  /*17c0*/  SHF.R.U32.HI R3, RZ, 0x8, R3 ;  /* 0x00000008ff037819 */ /* 0x000fc80000011603 */
[----:B------:R-:W-:-:S05]  /*17d0*/  LEA.HI R10, R0, R3, RZ, 0x10 ;  /* 0x00000003000a7211 */ /* 0x000fca00078f80ff */
[----:B0-----:R-:W-:Y:S05]  /*17e0*/  @!P1 BRA `(.L_x_9761) ;  /* 0x0000000000109947 */ /* 0x001fea0003800000 */
[----:B------:R-:W-:-:S04]  /*17f0*/  IADD3 R4, P0, R27, UR4, RZ ;  /* 0x000000041b047c10 */ /* 0x000fc8000ff1e0ff */
[----:B------:R-:W-:-:S05]  /*1800*/  IADD3.X R5, R26, UR5, RZ, P0, !PT ;  /* 0x000000051a057c10 */ /* 0x000fca00087fe4ff */
[----:B------:R0:W5:Y:S01]  /*1810*/  LDG.E R24, desc[UR60][R4.64] ;  /* 0x0000003c04187981 */ /* 0x000162000c1e1900 */
[----:B------:R-:W-:Y:S05]  /*1820*/  BRA `(.L_x_9762) ;  /* 0x0000000000107947 */ /* 0x000fea0003800000 */
.L_x_9761:
[----:B------:R-:W-:Y:S05]  /*1830*/  @!P0 BRA `(.L_x_9762) ;  /* 0x00000000000c8947 */ /* 0x000fea0003800000 */
[----:B------:R-:W2:Y:S04]  /*1840*/  LDG.E R3, desc[UR60][R8.64] ;  /* 0x0000003c08037981 */ /* 0x000ea8000c1e1900 */
[----:B------:R-:W2:Y:S02]  /*1850*/  LDG.E R24, desc[UR60][R8.64+0x4] ;  /* 0x0000043c08187981 */ /* 0x000ea4000c1e1900 */
[----:B--2---:R-:W-:-:S07]  /*1860*/  IMAD.IADD R24, R24, 0x1, -R3 ;  /* 0x0000000118187824 */ /* 0x004fce00078e0a03 */
.L_x_9762:
[----:B------:R-:W-:Y:S02]  /*1870*/  ULDC.64 UR4, c[0x0][0xa10] ;  /* 0x0002840000047ab9 */ /* 0x000fe40000000a00 */
[----:B------:R-:W-:-:S04]  /*1880*/  ISETP.NE.U32.AND P0, PT, RZ, UR4, PT ;  /* 0x00000004ff007c0c */ /* 0x000fc8000bf05070 */
[----:B------:R-:W-:Y:S01]  /*1890*/  ISETP.NE.AND.EX P0, PT, RZ, UR5, PT, P0 ;  /* 0x00000005ff007c0c */ /* 0x000fe2000bf05300 */
[----:B------:R-:W-:-:S12]  /*18a0*/  ULDC.64 UR4, c[0x0][0xa30] ;  /* 0x00028c0000047ab9 */ /* 0x000fd80000000a00 */
[----:B0-----:R-:W0:Y:S01]  /*18b0*/  @P0 LDC.64 R4, c[0x0][0xa10] ;  /* 0x00028400ff040b82 */ /* 0x001e220000000a00 */
[----:B------:R-:W-:-:S04]  /*18c0*/  ISETP.NE.U32.AND P1, PT, RZ, UR4, PT ;  /* 0x00000004ff007c0c */ /* 0x000fc8000bf25070 */
[----:B------:R-:W-:Y:S01]  /*18d0*/  ISETP.NE.AND.EX P1, PT, RZ, UR5, PT, P1 ;  /* 0x00000005ff007c0c */ /* 0x000fe2000bf25310 */
[----:B0-----:R-:W-:-:S05]  /*18e0*/  @P0 IMAD.WIDE R4, R25, 0x4, R4 ;  /* 0x0000000419040825 */ /* 0x001fca00078e0204 */
[----:B------:R-:W2:Y:S04]  /*18f0*/  @P0 LDG.E R0, desc[UR60][R4.64] ;  /* 0x0000003c04000981 */ /* 0x000ea8000c1e1900 */
[----:B------:R-:W2:Y:S03]  /*1900*/  @P0 LDG.E R3, desc[UR60][R4.64+0x4] ;  /* 0x0000043c04030981 */ /* 0x000ea6000c1e1900 */
[----:B------:R-:W-:Y:S01]  /*1910*/  @P1 IADD3 R6, P2, R27, UR4, RZ ;  /* 0x000000041b061c10 */ /* 0x000fe2000ff5e0ff */
[----:B-----5:R-:W-:-:S03]  /*1920*/  IMAD.MOV.U32 R105, RZ, RZ, R24 ;  /* 0x000000ffff697224 */ /* 0x020fc600078e0018 */
[----:B------:R-:W-:-:S05]  /*1930*/  @P1 IADD3.X R7, R26, UR5, RZ, P2, !PT ;  /* 0x000000051a071c10 */ /* 0x000fca00097fe4ff */
[----:B------:R0:W5:Y:S01]  /*1940*/  @P1 LDG.E R105, desc[UR60][R6.64] ;  /* 0x0000003c06691981 */ /* 0x000162000c1e1900 */
[----:B------:R-:W-:Y:S01]  /*1950*/  LOP3.LUT R12, R10, 0xff, RZ, 0xc0, !PT ;  /* 0x000000ff0a0c7812 */ /* 0x000fe200078ec0ff */
[----:B------:R-:W-:Y:S01]  /*1960*/  IMAD.IADD R11, R24, 0x1, -R11 ;  /* 0x00000001180b7824 */ /* 0x000fe200078e0a0b */
[----:B------:R-:W-:Y:S01]  /*1970*/  SHF.R.U32.HI R8, RZ, 0x10, R10 ;  /* 0x00000010ff087819 */ /* 0x000fe2000001160a */
[----:B------:R-:W-:Y:S01]  /*1980*/  BSSY B0, `(.L_x_9763) ;  /* 0x000002b000007945 */ /* 0x000fe20003800000 */
[----:B------:R-:W-:Y:S01]  /*1990*/  LOP3.LUT R19, R19, 0xfffffffb, RZ, 0xc0, !PT ;  /* 0xfffffffb13137812 */ /* 0x000fe200078ec0ff */
[----:B------:R0:W-:Y:S04]  /*19a0*/  STL [R1+0xac], R12 ;  /* 0x0000ac0c01007387 */ /* 0x0001e80000100800 */
[----:B------:R0:W-:Y:S01]  /*19b0*/  STL [R1+0x90], R8 ;  /* 0x0000900801007387 */ /* 0x0001e20000100800 */
[----:B--2---:R-:W-:-:S04]  /*19c0*/  @P0 IMAD.IADD R2, R3, 0x1, -R0 ;  /* 0x0000000103020824 */ /* 0x004fc800078e0a00 */
[----:B------:R-:W-:-:S04]  /*19d0*/  IMAD.IADD R114, R11, 0x1, R2 ;  /* 0x000000010b727824 */ /* 0x000fc800078e0202 */
[C---:B------:R-:W-:Y:S01]  /*19e0*/  VIADD R0, R114.reuse, 0x8f ;  /* 0x0000008f72007836 */ /* 0x040fe20000000000 */
[----:B------:R-:W-:-:S03]  /*19f0*/  ISETP.GE.AND P3, PT, R114, 0x1, PT ;  /* 0x000000017200780c */ /* 0x000fc60003f66270 */
[----:B------:R-:W-:-:S05]  /*1a00*/  IMAD.HI R0, R0, 0x38e38e39, RZ ;  /* 0x38e38e3900007827 */ /* 0x000fca00078e02ff */
[----:B------:R-:W-:-:S04]  /*1a10*/  SHF.R.U32.HI R3, RZ, 0x1f, R0 ;  /* 0x0000001fff037819 */ /* 0x000fc80000011600 */
[----:B------:R-:W-:Y:S01]  /*1a20*/  LEA.HI.SX32 R108, R0, R3, 0x1b ;  /* 0x00000003006c7211 */ /* 0x000fe200078fdaff */
[----:B------:R-:W-:Y:S01]  /*1a30*/  IMAD.MOV.U32 R3, RZ, RZ, RZ ;  /* 0x000000ffff037224 */ /* 0x000fe200078e00ff */
[----:B------:R-:W-:Y:S01]  /*1a40*/  @P3 LOP3.LUT R19, R19, 0x4, RZ, 0xfc, !PT ;  /* 0x0000000413133812 */ /* 0x000fe200078efcff */
[----:B0-----:R-:W-:Y:S06]  /*1a50*/  @!P3 BRA `(.L_x_9764) ;  /* 0x000000000074b947 */ /* 0x001fec0003800000 */
        /* <DEDUP_REMOVED lines=29> */
.L_x_9764:
[----:B------:R-:W-:Y:S05]  /*1c30*/  BSYNC B0 ;  /* 0x0000000000007941 */ /* 0x000fea0003800000 */
.L_x_9763:
[----:B------:R-:W-:-:S05]  /*1c40*/  IMAD R0, R12, R3, RZ ;  /* 0x000000030c007224 */ /* 0x000fca00078e02ff */
[C---:B------:R-:W-:Y:S01]  /*1c50*/  VIADDMNMX R3, R0.reuse, R3, R108, PT ;  /* 0x0000000300037246 */ /* 0x040fe2000380016c */
[----:B------:R-:W-:-:S04]  /*1c60*/  IMAD R0, R0, 0x90, -R11 ;  /* 0x0000009000007824 */ /* 0x000fc800078e0a0b */
[----:B------:R-:W-:Y:S01]  /*1c70*/  IMAD R3, R3, 0x90, -R11 ;  /* 0x0000009003037824 */ /* 0x000fe200078e0a0b */
[----:B------:R-:W-:-:S04]  /*1c80*/  VIMNMX R0, RZ, R0, !PT ;  /* 0x00000000ff007248 */ /* 0x000fc80007fe0100 */
[----:B------:R-:W-:Y:S01]  /*1c90*/  VIMNMX R3, R3, R2, PT ;  /* 0x0000000203037248 */ /* 0x000fe20003fe0100 */
[----:B------:R-:W-:-:S03]  /*1ca0*/  IMAD.WIDE.U32 R82, R0, 0x38e38e39, RZ ;  /* 0x38e38e3900527825 */ /* 0x000fc600078e00ff */
        /* <DEDUP_REMOVED lines=30> */
.L_x_9767:
[----:B------:R-:W-:Y:S05]  /*1e90*/  BSYNC B6 ;  /* 0x0000000000067941 */ /* 0x000fea0003800000 */
.L_x_9766:
        /* <DEDUP_REMOVED lines=20> */
.L_x_9769:
[----:B------:R-:W-:Y:S05]  /*1fe0*/  BSYNC B6 ;  /* 0x0000000000067941 */ /* 0x000fea0003800000 */
.L_x_9768:
[----:B------:R-:W-:Y:S01]  /*1ff0*/  ULDC.64 UR4, c[0x0][0x9f8] ;  /* 0x00027e0000047ab9 */ /* 0x000fe20000000a00 */
[----:B------:R-:W-:Y:S01]  /*2000*/  IMAD.MOV.U32 R0, RZ, RZ, R25 ;  /* 0x000000ffff007224 */ /* 0x000fe200078e0019 */
[----:B------:R-:W-:Y:S01]  /*2010*/  ISETP.NE.U32.AND P0, PT, RZ, UR4, PT ;  /* 0x00000004ff007c0c */ /* 0x000fe2000bf05070 */
[----:B------:R-:W2:Y:S01]  /*2020*/  LDL R38, [R1+0x50] ;  /* 0x0000500001267983 */ /* 0x000ea20000100800 */
[----:B------:R-:W0:Y:S02]  /*2030*/  LDC.64 R28, c[0x0][0x300] ;  /* 0x0000c000ff1c7b82 */ /* 0x000e240000000a00 */
[----:B------:R-:W-:Y:S01]  /*2040*/  ISETP.NE.AND.EX P0, PT, RZ, UR5, PT, P0 ;  /* 0x00000005ff007c0c */ /* 0x000fe2000bf05300 */
[----:B------:R-:W3:Y:S04]  /*2050*/  LDL R36, [R1+0x54] ;  /* 0x0000540001247983 */ /* 0x000ee80000100800 */
[----:B------:R-:W4:Y:S01]  /*2060*/  LDL R37, [R1+0x58] ;  /* 0x0000580001257983 */ /* 0x000f220000100800 */
[----:B------:R-:W1:Y:S01]  /*2070*/  S2R R20, SR_TID.X ;  /* 0x0000000000147919 */ /* 0x000e620000002100 */
[----:B------:R-:W-:Y:S01]  /*2080*/  IMAD.IADD R69, R69, 0x1, R24 ;  /* 0x0000000145457824 */ /* 0x000fe200078e0218 */
[----:B------:R-:W-:Y:S01]  /*2090*/  SHF.R.S32.HI R145, RZ, 0x1f, R144 ;  /* 0x0000001fff917819 */ /* 0x000fe20000011490 */
[----:B------:R-:W1:Y:S04]  /*20a0*/  LDC.64 R66, c[0x0][0x408] ;  /* 0x00010200ff427b82 */ /* 0x000e680000000a00 */
[----:B------:R-:W-:-:S04]  /*20b0*/  @P0 IADD3 R4, P1, R27, UR4, RZ ;  /* 0x000000041b040c10 */ /* 0x000fc8000ff3e0ff */
[----:B------:R-:W-:Y:S01]  /*20c0*/  @P0 IADD3.X R5, R26, UR5, RZ, P1, !PT ;  /* 0x000000051a050c10 */ /* 0x000fe20008ffe4ff */
[----:B------:R-:W-:Y:S01]  /*20d0*/  ULDC.64 UR4, c[0x0][0xa08] ;  /* 0x0002820000047ab9 */ /* 0x000fe20000000a00 */
[----:B------:R-:W-:Y:S01]  /*20e0*/  SHF.R.S32.HI R32, RZ, 0x1f, R146 ;  /* 0x0000001fff207819 */ /* 0x000fe20000011492 */
[----:B------:R-:W1:Y:S02]  /*20f0*/  LDC.64 R74, c[0x0][0x3f8] ;  /* 0x0000fe00ff4a7b82 */ /* 0x000e640000000a00 */
[----:B------:R0:W2:Y:S01]  /*2100*/  @P0 LDG.E R0, desc[UR60][R4.64] ;  /* 0x0000003c04000981 */ /* 0x0000a2000c1e1900 */
[----:B------:R-:W-:Y:S01]  /*2110*/  SHF.R.S32.HI R9, RZ, 0x1f, R69 ;  /* 0x0000001fff097819 */ /* 0x000fe20000011445 */
[----:B0-----:R-:W-:Y:S01]  /*2120*/  IMAD.WIDE.U32 R6, R69, R28, RZ ;  /* 0x0000001c45067225 */ /* 0x001fe200078e00ff */
[----:B------:R-:W-:-:S03]  /*2130*/  ISETP.NE.U32.AND P0, PT, RZ, UR4, PT ;  /* 0x00000004ff007c0c */ /* 0x000fc6000bf05070 */
[----:B------:R-:W-:Y:S01]  /*2140*/  IMAD R8, R9, R28, RZ ;  /* 0x0000001c09087224 */ /* 0x000fe200078e02ff */
[----:B------:R-:W-:Y:S01]  /*2150*/  ISETP.NE.AND.EX P0, PT, RZ, UR5, PT, P0 ;  /* 0x00000005ff007c0c */ /* 0x000fe2000bf05300 */
[----:B------:R-:W-:Y:S01]  /*2160*/  ULDC.64 UR4, c[0x0][0x308] ;  /* 0x0000c20000047ab9 */ /* 0x000fe20000000a00 */
[----:B------:R-:W0:Y:S01]  /*2170*/  LDC R107, c[0x0][0x3f4] ;  /* 0x0000fd00ff6b7b82 */ /* 0x000e220000000800 */
[----:B------:R-:W-:-:S04]  /*2180*/  IMAD R3, R69, R29, R8 ;  /* 0x0000001d45037224 */ /* 0x000fc800078e0208 */
[----:B------:R-:W-:Y:S02]  /*2190*/  IMAD.IADD R7, R7, 0x1, R3 ;  /* 0x0000000107077824 */ /* 0x000fe400078e0203 */
[----:B------:R-:W-:Y:S01]  /*21a0*/  IMAD.WIDE.U32 R4, R30, UR4, R6 ;  /* 0x000000041e047c25 */ /* 0x000fe2000f8e0006 */
[----:B-1----:R-:W-:-:S03]  /*21b0*/  SHF.R.U32.HI R34, RZ, 0x7, R20 ;  /* 0x00000007ff227819 */ /* 0x002fc60000011614 */
[----:B------:R-:W-:Y:S01]  /*21c0*/  IMAD R5, R30, UR5, R5 ;  /* 0x000000051e057c24 */ /* 0x000fe2000f8e0205 */
[----:B------:R-:W-:Y:S01]  /*21d0*/  ISETP.NE.AND P6, PT, R34, 0x1, PT ;  /* 0x000000012200780c */ /* 0x000fe20003fc5270 */
[----:B------:R-:W-:Y:S01]  /*21e0*/  VIADD R10, R20, 0xffffff80 ;  /* 0xffffff80140a7836 */ /* 0x000fe20000000000 */
[----:B------:R-:W-:Y:S01]  /*21f0*/  ULDC.64 UR4, c[0x0][0x310] ;  /* 0x0000c40000047ab9 */ /* 0x000fe20000000a00 */
[----:B------:R-:W-:-:S03]  /*2200*/  IMAD R6, R32, R28, RZ ;  /* 0x0000001c20067224 */ /* 0x000fc600078e02ff */
[----:B------:R-:W-:Y:S01]  /*2210*/  SHF.R.S32.HI R11, RZ, 0x1f, R10 ;  /* 0x0000001fff0b7819 */ /* 0x000fe2000001140a */
[----:B------:R-:W-:-:S03]  /*2220*/  IMAD R6, R146, R29, R6 ;  /* 0x0000001d92067224 */ /* 0x000fc600078e0206 */
[----:B------:R-:W-:-:S04]  /*2230*/  LEA.HI R11, R11, R10, RZ, 0x2 ;  /* 0x0000000a0b0b7211 */ /* 0x000fc800078f10ff */
[--C-:B------:R-:W-:Y:S02]  /*2240*/  SHF.R.S32.HI R76, RZ, 0x2, R11.reuse ;  /* 0x00000002ff4c7819 */ /* 0x100fe4000001140b */
[----:B------:R-:W-:-:S04]  /*2250*/  SHF.R.S32.HI R11, RZ, 0x1f, R11 ;  /* 0x0000001fff0b7819 */ /* 0x000fc8000001140b */
[----:B------:R-:W-:-:S04]  /*2260*/  LEA.HI R11, R11, R76, RZ, 0x2 ;  /* 0x0000004c0b0b7211 */ /* 0x000fc800078f10ff */
[----:B------:R-:W-:Y:S01]  /*2270*/  LOP3.LUT R11, R11, 0xfffffffc, RZ, 0xc0, !PT ;  /* 0xfffffffc0b0b7812 */ /* 0x000fe200078ec0ff */
[----:B------:R-:W-:-:S04]  /*2280*/  IMAD R8, R32, R66, RZ ;  /* 0x0000004220087224 */ /* 0x000fc800078e02ff */
[----:B------:R-:W-:Y:S02]  /*2290*/  IMAD.IADD R76, R76, 0x1, -R11 ;  /* 0x000000014c4c7824 */ /* 0x000fe400078e0a0b */
[----:B------:R-:W-:-:S03]  /*22a0*/  IMAD R11, R146, R67, R8 ;  /* 0x00000043920b7224 */ /* 0x000fc600078e0208 */
[----:B------:R-:W-:Y:S02]  /*22b0*/  LOP3.LUT P2, RZ, R76, 0x2, RZ, 0xc0, !PT ;  /* 0x000000024cff7812 */ /* 0x000fe4000784c0ff */
[--C-:B------:R-:W-:Y:S02]  /*22c0*/  SHF.R.S32.HI R157, RZ, 0x1f, R156.reuse ;  /* 0x0000001fff9d7819 */ /* 0x100fe4000001149c */
[----:B------:R-:W-:Y:S01]  /*22d0*/  LOP3.LUT R19, R19, 0xfffffffd, RZ, 0xc0, !PT ;  /* 0xfffffffd13137812 */ /* 0x000fe200078ec0ff */
[----:B------:R-:W-:-:S08]  /*22e0*/  IMAD.WIDE.U32 R64, R146, R66, R156 ;  /* 0x0000004292407225 */ /* 0x000fd000078e009c */
[----:B------:R-:W-:Y:S01]  /*22f0*/  @P2 LOP3.LUT R19, R19, 0x2, RZ, 0xfc, !PT ;  /* 0x0000000213132812 */ /* 0x000fe200078efcff */
[----:B------:R-:W-:Y:S01]  /*2300*/  IMAD.IADD R65, R11, 0x1, R65 ;  /* 0x000000010b417824 */ /* 0x000fe200078e0241 */
[----:B-----5:R-:W-:Y:S01]  /*2310*/  SHF.R.S32.HI R35, RZ, 0x1f, R105 ;  /* 0x0000001fff237819 */ /* 0x020fe20000011469 */
[----:B------:R-:W-:Y:S01]  /*2320*/  VIADD R81, R144, 0x50 ;  /* 0x0000005090517836 */ /* 0x000fe20000000000 */
[----:B------:R-:W-:Y:S01]  /*2330*/  LOP3.LUT R19, R19, 0xfffffffe, RZ, 0xc0, !PT ;  /* 0xfffffffe13137812 */ /* 0x000fe200078ec0ff */
[----:B------:R-:W-:-:S04]  /*2340*/  IMAD.WIDE.U32 R70, R146, R74, R144 ;  /* 0x0000004a92467225 */ /* 0x000fc800078e0090 */
[----:B------:R-:W-:-:S04]  /*2350*/  IMAD.WIDE.U32 R72, R146, R74, R156 ;  /* 0x0000004a92487225 */ /* 0x000fc800078e009c */
[----:B------:R-:W-:Y:S02]  /*2360*/  IMAD R97, R67, 0x90, RZ ;  /* 0x0000009043617824 */ /* 0x000fe400078e02ff */
[----:B------:R-:W-:-:S04]  /*2370*/  IMAD.WIDE.U32 R64, R105, R66, R64 ;  /* 0x0000004269407225 */ /* 0x000fc800078e0040 */
[----:B------:R-:W-:Y:S01]  /*2380*/  VIADD R113, R34, 0x8 ;  /* 0x0000000822717836 */ /* 0x000fe20000000000 */
[----:B--2---:R-:W-:Y:S02]  /*2390*/  SHF.R.S32.HI R3, RZ, 0x1f, R0 ;  /* 0x0000001fff037819 */ /* 0x004fe40000011400 */
[----:B------:R-:W-:Y:S02]  /*23a0*/  SEL R13, R0, RZ, !P0 ;  /* 0x000000ff000d7207 */ /* 0x000fe40004000000 */
[----:B------:R-:W-:-:S03]  /*23b0*/  SEL R89, R3, RZ, !P0 ;  /* 0x000000ff03597207 */ /* 0x000fc60004000000 */
[----:B------:R-:W-:-:S04]  /*23c0*/  IMAD.WIDE.U32 R24, R13, UR4, R4 ;  /* 0x000000040d187c25 */ /* 0x000fc8000f8e0004 */
[----:B------:R-:W-:Y:S02]  /*23d0*/  IMAD R0, R89, UR4, RZ ;  /* 0x0000000459007c24 */ /* 0x000fe4000f8e02ff */
[----:B------:R-:W-:-:S04]  /*23e0*/  IMAD.WIDE.U32 R4, R146, R28, R144 ;  /* 0x0000001c92047225 */ /* 0x000fc800078e0090 */
[----:B------:R-:W-:Y:S01]  /*23f0*/  IMAD R3, R13, UR5, R0 ;  /* 0x000000050d037c24 */ /* 0x000fe2000f8e0200 */
[----:B------:R-:W-:Y:S05]  /*2400*/  @!P6 WARPSYNC.ALL ;  /* 0x000000000000e948 */ /* 0x000fea0003800000 */
[----:B------:R-:W-:Y:S01]  /*2410*/  VIADD R0, R144, 0x10 ;  /* 0x0000001090007836 */ /* 0x000fe20000000000 */
[----:B------:R-:W-:Y:S01]  /*2420*/  ULDC.64 UR4, c[0x0][0x330] ;  /* 0x0000cc0000047ab9 */ /* 0x000fe20000000a00 */
[----:B------:R-:W-:Y:S01]  /*2430*/  IMAD.IADD R3, R25, 0x1, R3 ;  /* 0x0000000119037824 */ /* 0x000fe200078e0203 */
[----:B------:R-:W-:Y:S01]  /*2440*/  @!P6 BAR.SYNC.DEFER_BLOCKING 0x9, 0x100 ;  /* 0x024400000000eb1d */ /* 0x000fe20000010000 */
[----:B------:R-:W-:Y:S01]  /*2450*/  IMAD.WIDE.U32 R26, R30, UR4, R144 ;  /* 0x000000041e1a7c25 */ /* 0x000fe2000f8e0090 */
[----:B------:R-:W-:-:S03]  /*2460*/  IADD3 R95, P0, R24, R4, RZ ;  /* 0x00000004185f7210 */ /* 0x000fc60007f1e0ff */
[----:B------:R-:W-:Y:S01]  /*2470*/  IMAD R27, R30, UR5, R27 ;  /* 0x000000051e1b7c24 */ /* 0x000fe2000f8e021b */
[----:B------:R-:W-:Y:S01]  /*2480*/  ULDC UR4, c[0x0][0x2f4] ;  /* 0x0000bd0000047ab9 */ /* 0x000fe20000000800 */
[----:B------:R-:W-:Y:S01]  /*2490*/  ULDC.64 UR6, c[0x0][0x338] ;  /* 0x0000ce0000067ab9 */ /* 0x000fe20000000a00 */
[----:B------:R-:W-:Y:S02]  /*24a0*/  ISETP.GE.AND P1, PT, R0, UR4, PT ;  /* 0x0000000400007c0c */ /* 0x000fe4000bf26270 */
[----:B------:R-:W-:Y:S02]  /*24b0*/  IADD3.X R94, R3, R5, R6, P0, !PT ;  /* 0x00000005035e7210 */ /* 0x000fe400007fe406 */
[----:B------:R-:W-:Y:S02]  /*24c0*/  SEL R5, RZ, 0xffffffff, P1 ;  /* 0xffffffffff057807 */ /* 0x000fe40000800000 */
[C---:B------:R-:W-:Y:S01]  /*24d0*/  ISETP.GE.AND P0, PT, R144.reuse, UR4, PT ;  /* 0x0000000490007c0c */ /* 0x040fe2000bf06270 */
[----:B------:R-:W-:-:S02]  /*24e0*/  VIADD R4, R144, 0x20 ;  /* 0x0000002090047836 */ /* 0x000fc40000000000 */
[----:B------:R-:W-:Y:S01]  /*24f0*/  IMAD.SHL.U32 R7, R5, 0x2, RZ ;  /* 0x0000000205077824 */ /* 0x000fe200078e00ff */
[----:B------:R-:W-:Y:S01]  /*2500*/  SEL R6, RZ, 0x1, P0 ;  /* 0x00000001ff067807 */ /* 0x000fe20000000000 */
[----:B------:R-:W-:Y:S01]  /*2510*/  VIADD R5, R144, 0x30 ;  /* 0x0000003090057836 */ /* 0x000fe20000000000 */
[----:B------:R-:W-:Y:S02]  /*2520*/  ISETP.GE.AND P0, PT, R4, UR4, PT ;  /* 0x0000000404007c0c */ /* 0x000fe4000bf06270 */
[----:B------:R-:W-:Y:S01]  /*2530*/  LOP3.LUT R7, R7, 0x2, R6, 0xe2, !PT ;  /* 0x0000000207077812 */ /* 0x000fe200078ee206 */
[----:B------:R-:W-:Y:S01]  /*2540*/  VIADD R6, R144, 0x40 ;  /* 0x0000004090067836 */ /* 0x000fe20000000000 */
[----:B------:R-:W-:Y:S02]  /*2550*/  ISETP.GE.AND P1, PT, R5, UR4, PT ;  /* 0x0000000405007c0c */ /* 0x000fe4000bf26270 */
[----:B------:R-:W-:Y:S02]  /*2560*/  SEL R8, RZ, 0x4, P0 ;  /* 0x00000004ff087807 */ /* 0x000fe40000000000 */
[----:B------:R-:W-:-:S02]  /*2570*/  SEL R10, RZ, 0x8, P1 ;  /* 0x00000008ff0a7807 */ /* 0x000fc40000800000 */
[----:B------:R-:W-:Y:S02]  /*2580*/  ISETP.GE.AND P0, PT, R6, UR4, PT ;  /* 0x0000000406007c0c */ /* 0x000fe4000bf06270 */
[----:B------:R-:W-:Y:S02]  /*2590*/  LOP3.LUT R10, R10, R7, R8, 0xfe, !PT ;  /* 0x000000070a0a7212 */ /* 0x000fe400078efe08 */
[----:B------:R-:W-:Y:S01]  /*25a0*/  SEL R7, RZ, 0x10, P0 ;  /* 0x00000010ff077807 */ /* 0x000fe20000000000 */
[----:B------:R-:W-:Y:S01]  /*25b0*/  IMAD.WIDE.U32 R30, R146, R66, R144 ;  /* 0x00000042921e7225 */ /* 0x000fe200078e0090 */
[----:B0-----:R-:W-:Y:S02]  /*25c0*/  ISETP.GE.AND P0, PT, R144, R107, PT ;  /* 0x0000006b9000720c */ /* 0x001fe40003f06270 */
[----:B------:R-:W-:Y:S01]  /*25d0*/  LOP3.LUT R10, R10, R7, RZ, 0xfc, !PT ;  /* 0x000000070a0a7212 */ /* 0x000fe200078efcff */
[----:B------:R-:W-:Y:S01]  /*25e0*/  IMAD R7, R32, R74, RZ ;  /* 0x0000004a20077224 */ /* 0x000fe200078e02ff */
[-C--:B------:R-:W-:Y:S01]  /*25f0*/  ISETP.GE.AND P1, PT, R0, R107.reuse, PT ;  /* 0x0000006b0000720c */ /* 0x080fe20003f26270 */
[----:B------:R-:W-:Y:S01]  /*2600*/  IMAD R89, R89, UR6, RZ ;  /* 0x0000000659597c24 */ /* 0x000fe2000f8e02ff */
[----:B------:R-:W-:Y:S01]  /*2610*/  ISETP.GE.AND P2, PT, R4, R107, PT ;  /* 0x0000006b0400720c */ /* 0x000fe20003f46270 */
[----:B------:R-:W-:Y:S01]  /*2620*/  IMAD R33, R146, R75, R7 ;  /* 0x0000004b92217224 */ /* 0x000fe200078e0207 */
[----:B------:R-:W-:Y:S01]  /*2630*/  SEL R7, R107, RZ, P0 ;  /* 0x000000ff6b077207 */ /* 0x000fe20000000000 */
[----:B------:R-:W-:Y:S01]  /*2640*/  IMAD.IADD R31, R31, 0x1, R11 ;  /* 0x000000011f1f7824 */ /* 0x000fe200078e020b */
[----:B------:R-:W-:Y:S01]  /*2650*/  SEL R11, R107, RZ, P1 ;  /* 0x000000ff6b0b7207 */ /* 0x000fe20000800000 */
[----:B------:R-:W-:-:S02]  /*2660*/  IMAD R89, R13, UR7, R89 ;  /* 0x000000070d597c24 */ /* 0x000fc4000f8e0259 */
[----:B------:R-:W-:Y:S01]  /*2670*/  IMAD.WIDE.U32 R26, R13, UR6, R26 ;  /* 0x000000060d1a7c25 */ /* 0x000fe2000f8e001a */
[----:B------:R-:W-:-:S03]  /*2680*/  SEL R13, R107, RZ, P2 ;  /* 0x000000ff6b0d7207 */ /* 0x000fc60001000000 */
[----:B------:R-:W-:Y:S02]  /*2690*/  IMAD.IADD R7, R144, 0x1, R7 ;  /* 0x0000000190077824 */ /* 0x000fe400078e0207 */
[----:B------:R-:W-:Y:S02]  /*26a0*/  IMAD.IADD R12, R0, 0x1, R11 ;  /* 0x00000001000c7824 */ /* 0x000fe400078e020b */
[----:B------:R-:W-:Y:S01]  /*26b0*/  IMAD.IADD R14, R4, 0x1, R13 ;  /* 0x00000001040e7824 */ /* 0x000fe200078e020d */
[----:B------:R-:W-:Y:S02]  /*26c0*/  SHF.R.S32.HI R8, RZ, 0x1f, R7 ;  /* 0x0000001fff087819 */ /* 0x000fe40000011407 */
[----:B------:R-:W-:Y:S02]  /*26d0*/  SHF.R.S32.HI R13, RZ, 0x1f, R12 ;  /* 0x0000001fff0d7819 */ /* 0x000fe4000001140c */
[----:B------:R-:W-:Y:S02]  /*26e0*/  SHF.R.S32.HI R15, RZ, 0x1f, R14 ;  /* 0x0000001fff0f7819 */ /* 0x000fe4000001140e */
[----:B------:R-:W-:-:S02]  /*26f0*/  LEA.HI R11, R8, R7, RZ, 0x5 ;  /* 0x00000007080b7211 */ /* 0x000fc400078f28ff */
[----:B------:R-:W-:Y:S02]  /*2700*/  LEA.HI R21, R8, R7, RZ, 0x3 ;  /* 0x0000000708157211 */ /* 0x000fe400078f18ff */
[CC--:B------:R-:W-:Y:S02]  /*2710*/  LEA.HI R7, R13.reuse, R12.reuse, RZ, 0x3 ;  /* 0x0000000c0d077211 */ /* 0x0c0fe400078f18ff */
[----:B------:R-:W-:Y:S02]  /*2720*/  LEA.HI R13, R13, R12, RZ, 0x5 ;  /* 0x0000000c0d0d7211 */ /* 0x000fe400078f28ff */
[CC--:B------:R-:W-:Y:S02]  /*2730*/  LEA.HI R8, R15.reuse, R14.reuse, RZ, 0x3 ;  /* 0x0000000e0f087211 */ /* 0x0c0fe400078f18ff */
[----:B------:R-:W-:Y:S02]  /*2740*/  LEA.HI R15, R15, R14, RZ, 0x5 ;  /* 0x0000000e0f0f7211 */ /* 0x000fe400078f28ff */
[----:B------:R-:W-:-:S02]  /*2750*/  SHF.R.S32.HI R12, RZ, 0x5, R11 ;  /* 0x00000005ff0c7819 */ /* 0x000fc4000001140b */
[----:B------:R-:W-:Y:S02]  /*2760*/  LOP3.LUT R11, R38, 0x18, R21, 0xf8, !PT ;  /* 0x00000018260b7812 */ /* 0x000fe400078ef815 */
[----:B------:R-:W-:Y:S01]  /*2770*/  SHF.R.S32.HI R20, RZ, 0x5, R15 ;  /* 0x00000005ff147819 */ /* 0x000fe2000001140f */
[----:B----4-:R-:W-:Y:S01]  /*2780*/  IMAD R12, R12, 0x1200, R37 ;  /* 0x000012000c0c7824 */ /* 0x010fe200078e0225 */
[C---:B------:R-:W-:Y:S02]  /*2790*/  LOP3.LUT R15, R38.reuse, 0x18, R8, 0xf8, !PT ;  /* 0x00000018260f7812 */ /* 0x040fe400078ef808 */
[-C--:B---3--:R-:W-:Y:S02]  /*27a0*/  LOP3.LUT R11, R11, R36.reuse, RZ, 0x3c, !PT ;  /* 0x000000240b0b7212 */ /* 0x088fe400078e3cff */
[----:B------:R-:W-:Y:S02]  /*27b0*/  SHF.R.S32.HI R14, RZ, 0x5, R13 ;  /* 0x00000005ff0e7819 */ /* 0x000fe4000001140d */
[----:B------:R-:W-:Y:S01]  /*27c0*/  LOP3.LUT R13, R38, 0x18, R7, 0xf8, !PT ;  /* 0x00000018260d7812 */ /* 0x000fe200078ef807 */
[----:B------:R-:W-:Y:S01]  /*27d0*/  IMAD R20, R20, 0x1200, R37 ;  /* 0x0000120014147824 */ /* 0x000fe200078e0225 */
[----:B------:R-:W-:Y:S01]  /*27e0*/  LOP3.LUT R15, R15, R36, RZ, 0x3c, !PT ;  /* 0x000000240f0f7212 */ /* 0x000fe200078e3cff */
[----:B------:R-:W-:Y:S01]  /*27f0*/  IMAD.IADD R104, R12, 0x1, R11 ;  /* 0x000000010c687824 */ /* 0x000fe200078e020b */
[----:B------:R-:W-:Y:S01]  /*2800*/  @P2 LOP3.LUT R19, R19, 0x1, RZ, 0xfc, !PT ;  /* 0x0000000113132812 */ /* 0x000fe200078efcff */
[----:B------:R-:W-:Y:S01]  /*2810*/  IMAD R12, R35, R66, RZ ;  /* 0x00000042230c7224 */ /* 0x000fe200078e02ff */
[----:B------:R-:W-:Y:S01]  /*2820*/  LOP3.LUT R13, R13, R36, RZ, 0x3c, !PT ;  /* 0x000000240d0d7212 */ /* 0x000fe200078e3cff */
[----:B------:R-:W-:Y:S01]  /*2830*/  IMAD R14, R14, 0x1200, R37 ;  /* 0x000012000e0e7824 */ /* 0x000fe200078e0225 */
[----:B------:R-:W-:Y:S01]  /*2840*/  ISETP.GE.AND P2, PT, R81, UR4, PT ;  /* 0x0000000451007c0c */ /* 0x000fe2000bf46270 */
[----:B------:R-:W-:-:S02]  /*2850*/  IMAD.IADD R102, R20, 0x1, R15 ;  /* 0x0000000114667824 */ /* 0x000fc400078e020f */
[----:B------:R-:W-:Y:S01]  /*2860*/  IMAD R15, R105, R67, R12 ;  /* 0x00000043690f7224 */ /* 0x000fe200078e020c */
[----:B------:R-:W-:Y:S01]  /*2870*/  SEL R11, RZ, 0x20, P2 ;  /* 0x00000020ff0b7807 */ /* 0x000fe20001000000 */
[----:B------:R-:W-:Y:S01]  /*2880*/  IMAD.IADD R71, R71, 0x1, R33 ;  /* 0x0000000147477824 */ /* 0x000fe200078e0221 */
[----:B------:R-:W-:Y:S01]  /*2890*/  IADD3 R68, P2, R146, R69, RZ ;  /* 0x0000004592447210 */ /* 0x000fe20007f5e0ff */
[----:B------:R-:W-:Y:S02]  /*28a0*/  IMAD.IADD R73, R33, 0x1, R73 ;  /* 0x0000000121497824 */ /* 0x000fe400078e0249 */
[----:B------:R-:W-:Y:S02]  /*28b0*/  IMAD R12, R35, R74, RZ ;  /* 0x0000004a230c7224 */ /* 0x000fe400078e02ff */
[----:B------:R-:W-:Y:S02]  /*28c0*/  IMAD.IADD R103, R14, 0x1, R13 ;  /* 0x000000010e677824 */ /* 0x000fe400078e020d */
[----:B------:R-:W-:Y:S01]  /*28d0*/  IMAD R13, R29, 0x90, RZ ;  /* 0x000000901d0d7824 */ /* 0x000fe200078e02ff */
[----:B------:R-:W-:Y:S01]  /*28e0*/  LOP3.LUT R14, R10, R11, RZ, 0xfc, !PT ;  /* 0x0000000b0a0e7212 */ /* 0x000fe200078efcff */
[----:B------:R-:W-:Y:S01]  /*28f0*/  IMAD.WIDE.U32 R28, R28, 0x90, RZ ;  /* 0x000000901c1c7825 */ /* 0x000fe200078e00ff */
[----:B------:R-:W-:-:S02]  /*2900*/  LOP3.LUT R80, R21, 0xfffffff8, RZ, 0xc0, !PT ;  /* 0xfffffff815507812 */ /* 0x000fc400078ec0ff */
[----:B------:R-:W-:Y:S01]  /*2910*/  LOP3.LUT R79, R7, 0xfffffff8, RZ, 0xc0, !PT ;  /* 0xfffffff8074f7812 */ /* 0x000fe200078ec0ff */
[----:B------:R-:W-:Y:S01]  /*2920*/  IMAD.WIDE.U32 R30, R105, R66, R30 ;  /* 0x00000042691e7225 */ /* 0x000fe200078e001e */
[----:B------:R-:W-:-:S03]  /*2930*/  LOP3.LUT R77, R8, 0xfffffff8, RZ, 0xc0, !PT ;  /* 0xfffffff8084d7812 */ /* 0x000fc600078ec0ff */
[----:B------:R-:W-:Y:S02]  /*2940*/  IMAD R83, R105, R75, R12 ;  /* 0x0000004b69537224 */ /* 0x000fe400078e020c */
[----:B------:R-:W-:Y:S02]  /*2950*/  IMAD R33, R75, 0x90, RZ ;  /* 0x000000904b217824 */ /* 0x000fe400078e02ff */
[----:B------:R-:W-:-:S04]  /*2960*/  IMAD.WIDE.U32 R70, R105, R74, R70 ;  /* 0x0000004a69467225 */ /* 0x000fc800078e0046 */
[----:B------:R-:W-:Y:S01]  /*2970*/  IMAD.WIDE.U32 R72, R105, R74, R72 ;  /* 0x0000004a69487225 */ /* 0x000fe200078e0048 */
[----:B------:R-:W-:-:S03]  /*2980*/  LOP3.LUT R11, R14, 0x4, RZ, 0xc0, !PT ;  /* 0x000000040e0b7812 */ /* 0x000fc600078ec0ff */
[----:B------:R-:W-:Y:S01]  /*2990*/  IMAD.WIDE.U32 R66, R66, 0x90, RZ ;  /* 0x0000009042427825 */ /* 0x000fe200078e00ff */
[----:B------:R-:W-:-:S03]  /*29a0*/  LOP3.LUT R12, R14, 0x8, RZ, 0xc0, !PT ;  /* 0x000000080e0c7812 */ /* 0x000fc600078ec0ff */
[----:B------:R-:W-:Y:S01]  /*29b0*/  IMAD.WIDE.U32 R74, R74, 0x90, RZ ;  /* 0x000000904a4a7825 */ /* 0x000fe200078e00ff */
[----:B------:R-:W-:-:S03]  /*29c0*/  SHF.R.S32.HI R101, RZ, 0x1f, R80 ;  /* 0x0000001fff657819 */ /* 0x000fc60000011450 */
[----:B------:R-:W-:Y:S01]  /*29d0*/  IMAD.X R69, R32, 0x1, R9, P2 ;  /* 0x0000000120457824 */ /* 0x000fe200010e0609 */
[----:B------:R-:W-:Y:S01]  /*29e0*/  LOP3.LUT R9, R10, 0x1, RZ, 0xc0, !PT ;  /* 0x000000010a097812 */ /* 0x000fe200078ec0ff */
[----:B------:R-:W-:Y:S01]  /*29f0*/  IMAD.IADD R96, R29, 0x1, R13 ;  /* 0x000000011d607824 */ /* 0x000fe200078e020d */
[C---:B------:R-:W-:Y:S01]  /*2a00*/  LOP3.LUT R10, R14.reuse, 0x2, RZ, 0xc0, !PT ;  /* 0x000000020e0a7812 */ /* 0x040fe200078ec0ff */
[----:B------:R-:W-:Y:S01]  /*2a10*/  IMAD.IADD R87, R71, 0x1, R83 ;  /* 0x0000000147577824 */ /* 0x000fe200078e0253 */
[C---:B------:R-:W-:Y:S01]  /*2a20*/  LOP3.LUT R13, R14.reuse, 0x10, RZ, 0xc0, !PT ;  /* 0x000000100e0d7812 */ /* 0x040fe200078ec0ff */
[----:B------:R-:W-:Y:S01]  /*2a30*/  IMAD.SHL.U32 R107, R107, 0x2, RZ ;  /* 0x000000026b6b7824 */ /* 0x000fe200078e00ff */
[----:B------:R-:W-:Y:S01]  /*2a40*/  SHF.R.S32.HI R100, RZ, 0x1f, R79 ;  /* 0x0000001fff647819 */ /* 0x000fe2000001144f */
[----:B------:R-:W-:Y:S01]  /*2a50*/  IMAD.IADD R97, R67, 0x1, R97 ;  /* 0x0000000143617824 */ /* 0x000fe200078e0261 */
[----:B------:R-:W-:Y:S01]  /*2a60*/  SHF.R.S32.HI R99, RZ, 0x1f, R77 ;  /* 0x0000001fff637819 */ /* 0x000fe2000001144d */
[----:B------:R-:W-:Y:S01]  /*2a70*/  IMAD.IADD R98, R75, 0x1, R33 ;  /* 0x000000014b627824 */ /* 0x000fe200078e0221 */
[----:B------:R-:W-:Y:S01]  /*2a80*/  LOP3.LUT R14, R14, 0x20, RZ, 0xc0, !PT ;  /* 0x000000200e0e7812 */ /* 0x000fe200078ec0ff */
[----:B------:R-:W-:-:S02]  /*2a90*/  IMAD.IADD R88, R31, 0x1, R15 ;  /* 0x000000011f587824 */ /* 0x000fc400078e020f */
[----:B------:R-:W-:Y:S02]  /*2aa0*/  IMAD.IADD R84, R15, 0x1, R65 ;  /* 0x000000010f547824 */ /* 0x000fe400078e0241 */
[----:B------:R-:W-:Y:S02]  /*2ab0*/  IMAD.IADD R83, R83, 0x1, R73 ;  /* 0x0000000153537824 */ /* 0x000fe400078e0249 */
[----:B------:R-:W-:-:S07]  /*2ac0*/  IMAD.IADD R89, R27, 0x1, R89 ;  /* 0x000000011b597824 */ /* 0x000fce00078e0259 */
.L_x_9825:
[----:B0-----:R-:W2:Y:S01]  /*2ad0*/  LDL R20, [R1+0x84] ;  /* 0x0000840001147983 */ /* 0x001ea20000100800 */
[----:B------:R-:W0:Y:S01]  /*2ae0*/  LDC R106, c[0x0][0x3f4] ;  /* 0x0000fd00ff6a7b82 */ /* 0x000e220000000800 */
[----:B------:R-:W-:Y:S01]  /*2af0*/  LOP3.LUT P3, RZ, R76, 0x2, RZ, 0xc0, !PT ;  /* 0x000000024cff7812 */ /* 0x000fe2000786c0ff */
[----:B---3--:R-:W-:Y:S01]  /*2b00*/  VIADD R35, R22, 0xffffffff ;  /* 0xffffffff16237836 */ /* 0x008fe20000000000 */
[----:B------:R-:W-:Y:S05]  /*2b10*/  YIELD ;  /* 0x0000000000007946 */ /* 0x000fea0003800000 */
[----:B-1----:R-:W1:Y:S01]  /*2b20*/  LDC.64 R90, c[0x0][0x2e8] ;  /* 0x0000ba00ff5a7b82 */ /* 0x002e620000000a00 */
[----:B------:R-:W-:Y:S01]  /*2b30*/  SHF.R.S32.HI R32, RZ, 0x1f, R35 ;  /* 0x0000001fff207819 */ /* 0x000fe20000011423 */
[-C--:B------:R-:W-:Y:S01]  /*2b40*/  IMAD R15, R96, R35.reuse, RZ ;  /* 0x00000023600f7224 */ /* 0x080fe200078e02ff */
[----:B------:R-:W-:Y:S01]  /*2b50*/  BSSY B0, `(.L_x_9770) ;  /* 0x0000402000007945 */ /* 0x000fe20003800000 */
[----:B------:R-:W-:-:S04]  /*2b60*/  IMAD.WIDE.U32 R60, R28, R35, RZ ;  /* 0x000000231c3c7225 */ /* 0x000fc800078e00ff */
[----:B------:R-:W-:Y:S01]  /*2b70*/  IMAD R33, R32, R28, R15 ;  /* 0x0000001c20217224 */ /* 0x000fe200078e020f */
[----:B------:R-:W-:-:S03]  /*2b80*/  IADD3 R15, P2, R95, R60, RZ ;  /* 0x0000003c5f0f7210 */ /* 0x000fc60007f5e0ff */
[----:B------:R-:W-:-:S04]  /*2b90*/  IMAD.IADD R92, R61, 0x1, R33 ;  /* 0x000000013d5c7824 */ /* 0x000fc800078e0221 */
[----:B------:R-:W-:Y:S01]  /*2ba0*/  IMAD.X R22, R92, 0x1, R94, P2 ;  /* 0x000000015c167824 */ /* 0x000fe200010e065e */
[----:B-1----:R-:W-:-:S04]  /*2bb0*/  LEA R36, P2, R15, R90, 0x1 ;  /* 0x0000005a0f247211 */ /* 0x002fc800078408ff */
[----:B------:R-:W-:Y:S01]  /*2bc0*/  LEA.HI.X R37, R15, R91, R22, 0x1, P2 ;  /* 0x0000005b0f257211 */ /* 0x000fe200010f0c16 */
[----:B------:R-:W-:Y:S01]  /*2bd0*/  IMAD.MOV.U32 R22, RZ, RZ, R35 ;  /* 0x000000ffff167224 */ /* 0x000fe200078e0023 */
[----:B------:R-:W-:Y:S01]  /*2be0*/  ISETP.GT.AND P2, PT, R35, R82, PT ;  /* 0x000000522300720c */ /* 0x000fe20003f44270 */
[----:B--2---:R-:W-:-:S04]  /*2bf0*/  IMAD R78, R17, 0x3600, R20 ;  /* 0x00003600114e7824 */ /* 0x004fc800078e0214 */
[C---:B------:R-:W-:Y:S02]  /*2c00*/  VIADD R20, R78.reuse, 0x10 ;  /* 0x000000104e147836 */ /* 0x040fe40000000000 */
[----:B------:R-:W-:Y:S01]  /*2c10*/  @P3 VIADD R20, R78, 0xfffffff0 ;  /* 0xfffffff04e143836 */ /* 0x000fe20000000000 */
[----:B0-----:R-:W-:Y:S01]  /*2c20*/  ISETP.GE.AND P3, PT, R106, 0x1, PT ;  /* 0x000000016a00780c */ /* 0x001fe20003f66270 */
[--C-:B------:R-:W-:Y:S02]  /*2c30*/  IMAD R78, R78, 0x2, R23.reuse ;  /* 0x000000024e4e7824 */ /* 0x100fe400078e0217 */
[----:B------:R-:W-:-:S10]  /*2c40*/  IMAD R20, R20, 0x2, R23 ;  /* 0x0000000214147824 */ /* 0x000fd400078e0217 */
[----:B------:R-:W-:Y:S05]  /*2c50*/  @!P3 BRA `(.L_x_9771) ;  /* 0x0000003c0040b947 */ /* 0x000fea0003800000 */
        /* <DEDUP_REMOVED lines=28> */
[----:B------:R-:W2:Y:S04]  /*2e20*/  LDL R116, [R1+0x68] ;  /* 0x0000680001747983 */ /* 0x000ea80000100800 */
[----:B------:R-:W3:Y:S04]  /*2e30*/  LDL R115, [R1+0x60] ;  /* 0x0000600001737983 */ /* 0x000ee80000100800 */
[----:B------:R-:W4:Y:S04]  /*2e40*/  LDL R112, [R1+0x6c] ;  /* 0x00006c0001707983 */ /* 0x000f280000100800 */
[----:B------:R-:W4:Y:S04]  /*2e50*/  LDL R110, [R1+0x64] ;  /* 0x00006400016e7983 */ /* 0x000f280000100800 */
[----:B------:R-:W4:Y:S01]  /*2e60*/  LDL R93, [R1+0x70] ;  /* 0x00007000015d7983 */ /* 0x000f220000100800 */
[----:B------:R-:W-:Y:S01]  /*2e70*/  IADD3 R58, P3, R72, R58, RZ ;  /* 0x0000003a483a7210 */ /* 0x000fe20007f7e0ff */
[----:B------:R-:W-:Y:S01]  /*2e80*/  ULDC.64 UR4, c[0x0][0x3e8] ;  /* 0x0000fa0000047ab9 */ /* 0x000fe20000000a00 */
[----:B------:R-:W-:-:S02]  /*2e90*/  CS2R R62, SRZ ;  /* 0x00000000003e7805 */ /* 0x000fc4000001ff00 */
        /* <DEDUP_REMOVED lines=22> */
[----:B--2---:R-:W-:-:S13]  /*3000*/  ISETP.GE.AND P3, PT, R116, R106, PT ;  /* 0x0000006a7400720c */ /* 0x004fda0003f66270 */
[----:B------:R0:W5:Y:S04]  /*3010*/  @!P3 LDG.E.64 R54, desc[UR60][R34.64+0x10] ;  /* 0x0000103c2236b981 */ /* 0x000168000c1e1b00 */
[----:B------:R0:W5:Y:S01]  /*3020*/  @!P3 LDG.E.64 R60, desc[UR60][R32.64+0x10] ;  /* 0x0000103c203cb981 */ /* 0x000162000c1e1b00 */
[----:B---3--:R-:W-:-:S13]  /*3030*/  ISETP.GE.AND P3, PT, R115, R106, PT ;  /* 0x0000006a7300720c */ /* 0x008fda0003f66270 */
[----:B------:R0:W5:Y:S04]  /*3040*/  @!P3 LDG.E.64 R50, desc[UR60][R34.64+0x20] ;  /* 0x0000203c2232b981 */ /* 0x000168000c1e1b00 */
[----:B------:R0:W5:Y:S01]  /*3050*/  @!P3 LDG.E.64 R52, desc[UR60][R32.64+0x20] ;  /* 0x0000203c2034b981 */ /* 0x000162000c1e1b00 */
[----:B----4-:R-:W-:-:S13]  /*3060*/  ISETP.GE.AND P3, PT, R112, R106, PT ;  /* 0x0000006a7000720c */ /* 0x010fda0003f66270 */
[----:B------:R0:W5:Y:S04]  /*3070*/  @!P3 LDG.E.64 R46, desc[UR60][R34.64+0x30] ;  /* 0x0000303c222eb981 */ /* 0x000168000c1e1b00 */
[----:B------:R0:W5:Y:S01]  /*3080*/  @!P3 LDG.E.64 R48, desc[UR60][R32.64+0x30] ;  /* 0x0000303c2030b981 */ /* 0x000162000c1e1b00 */
[----:B------:R-:W-:-:S13]  /*3090*/  ISETP.GE.AND P3, PT, R110, R106, PT ;  /* 0x0000006a6e00720c */ /* 0x000fda0003f66270 */
[----:B------:R0:W5:Y:S04]  /*30a0*/  @!P3 LDG.E.64 R42, desc[UR60][R34.64+0x40] ;  /* 0x0000403c222ab981 */ /* 0x000168000c1e1b00 */
[----:B------:R0:W5:Y:S01]  /*30b0*/  @!P3 LDG.E.64 R44, desc[UR60][R32.64+0x40] ;  /* 0x0000403c202cb981 */ /* 0x000162000c1e1b00 */
[----:B------:R-:W-:-:S13]  /*30c0*/  ISETP.GE.AND P3, PT, R93, R106, PT ;  /* 0x0000006a5d00720c */ /* 0x000fda0003f66270 */
[----:B------:R0:W5:Y:S04]  /*30d0*/  @!P3 LDG.E.64 R38, desc[UR60][R34.64+0x50] ;  /* 0x0000503c2226b981 */ /* 0x000168000c1e1b00 */
[----:B------:R0:W5:Y:S02]  /*30e0*/  @!P3 LDG.E.64 R40, desc[UR60][R32.64+0x50] ;  /* 0x0000503c2028b981 */ /* 0x000164000c1e1b00 */
.L_x_9774:
[----:B------:R-:W-:Y:S05]  /*30f0*/  BSYNC B1 ;  /* 0x0000000000017941 */ /* 0x000fea0003800000 */
.L_x_9773:
[----:B0-----:R-:W2:Y:S01]  /*3100*/  LDL R33, [R1+0x4c] ;  /* 0x00004c0001217983 */ /* 0x001ea20000100800 */
[----:B-----5:R-:W-:Y:S02]  /*3110*/  IMAD.MOV.U32 R15, RZ, RZ, R38 ;  /* 0x000000ffff0f7224 */ /* 0x020fe400078e0026 */
        /* <DEDUP_REMOVED lines=39> */
[----:B------:R-:W-:-:S04]  /*3390*/  PRMT R125, R32, 0x7610, R125 ;  /* 0x00007610207d7816 */ /* 0x000fc8000000007d */
[----:B------:R-:W-:Y:S01]  /*33a0*/  PRMT R126, R15, 0x7610, R126 ;  /* 0x000076100f7e7816 */ /* 0x000fe2000000007e */
[----:B------:R-:W-:-:S05]  /*33b0*/  IMAD.MOV.U32 R15, RZ, RZ, R61 ;  /* 0x000000ffff0f7224 */ /* 0x000fca00078e003d */
[----:B------:R-:W-:Y:S01]  /*33c0*/  PRMT R127, R15, 0x7610, R127 ;  /* 0x000076100f7f7816 */ /* 0x000fe2000000007f */
[----:B------:R-:W-:-:S05]  /*33d0*/  IMAD.MOV.U32 R15, RZ, RZ, R90 ;  /* 0x000000ffff0f7224 */ /* 0x000fca00078e005a */
[----:B------:R-:W-:Y:S01]  /*33e0*/  PRMT R58, R15, 0x7610, R58 ;  /* 0x000076100f3a7816 */ /* 0x000fe2000000003a */
[----:B------:R-:W-:-:S05]  /*33f0*/  IMAD.MOV.U32 R15, RZ, RZ, R91 ;  /* 0x000000ffff0f7224 */ /* 0x000fca00078e005b */
[----:B------:R-:W-:Y:S02]  /*3400*/  PRMT R92, R15, 0x7610, R92 ;  /* 0x000076100f5c7816 */ /* 0x000fe4000000005c */
[----:B--2---:R-:W-:-:S13]  /*3410*/  ISETP.NE.AND P3, PT, R33, 0x3, PT ;  /* 0x000000032100780c */ /* 0x004fda0003f65270 */
[----:B------:R-:W-:Y:S05]  /*3420*/  @!P3 BRA `(.L_x_9775) ;  /* 0x000000000004b947 */ /* 0x000fea0003800000 */
[----:B------:R-:W-:Y:S01]  /*3430*/  BPT.TRAP 0x1 ;  /* 0x000000040000795c */ /* 0x000fe20000300000 */
.L_x_9775:
[----:B------:R-:W2:Y:S01]  /*3440*/  LDL R32, [R1] ;  /* 0x0000000001207983 */ /* 0x000ea20000100800 */
[----:B------:R-:W-:Y:S01]  /*3450*/  IMAD R15, R17, 0x8, R16 ;  /* 0x00000008110f7824 */ /* 0x000fe200078e0210 */
[----:B------:R-:W-:Y:S01]  /*3460*/  BSSY B1, `(.L_x_9776) ;  /* 0x0000004000017945 */ /* 0x000fe20003800000 */
[----:B--2---:R-:W-:-:S04]  /*3470*/  SHF.L.U32 R86, R32, 0x1f, RZ ;  /* 0x0000001f20567819 */ /* 0x004fc800000006ff */
[----:B------:R-:W0:Y:S02]  /*3480*/  SYNCS.PHASECHK.TRANS64.TRYWAIT P5, [R15+URZ+0x31c90], R86 ;  /* 0x031c90560f0075a7 */ /* 0x000e2400080a017f */
[----:B0-----:R-:W-:Y:S05]  /*3490*/  @!P5 BRA `(.L_x_9777) ;  /* 0x000001c80008d947 */ /* 0x001fea0003800000 */
.L_x_10075:
[----:B------:R-:W-:Y:S05]  /*34a0*/  BSYNC B1 ;  /* 0x0000000000017941 */ /* 0x000fea0003800000 */
.L_x_9776:
        /* <DEDUP_REMOVED lines=11> */
[----:B------:R-:W-:Y:S02]  /*3560*/  SHF.R.U32.HI R57, RZ, 0x10, R91 ;  /* 0x00000010ff397819 */ /* 0x000fe4000001165b */
[----:B------:R-:W-:Y:S02]  /*3570*/  PRMT R56, R58, 0x5432, R56 ;  /* 0x000054323a387816 */ /* 0x000fe40000000038 */
[----:B--2---:R-:W-:-:S02]  /*3580*/  LOP3.LUT R91, R33, 0xffff0000, RZ, 0xc0, !PT ;  /* 0xffff0000215b7812 */ /* 0x004fc400078ec0ff */
[----:B------:R-:W-:Y:S02]  /*3590*/  LOP3.LUT R90, R59, 0xffff0000, RZ, 0xc0, !PT ;  /* 0xffff00003b5a7812 */ /* 0x000fe400078ec0ff */
[----:B------:R-:W-:Y:S01]  /*35a0*/  SHF.R.U32.HI R62, RZ, 0x10, R63 ;  /* 0x00000010ff3e7819 */ /* 0x000fe2000001163f */
[----:B------:R-:W-:Y:S01]  /*35b0*/  IMAD.U32 R63, R33, 0x10000, RZ ;  /* 0x00010000213f7824 */ /* 0x000fe200078e00ff */
[----:B------:R-:W-:Y:S01]  /*35c0*/  LOP3.LUT R33, R56, 0xffff0000, RZ, 0xc0, !PT ;  /* 0xffff000038217812 */ /* 0x000fe200078ec0ff */
        /* <DEDUP_REMOVED lines=19> */
[----:B------:R-:W-:-:S04]  /*3700*/  IMAD.U32 R35, R35, 0x10000, RZ ;  /* 0x0001000023237824 */ /* 0x000fc800078e00ff */
        /* <DEDUP_REMOVED lines=13> */
[----:B------:R-:W-:Y:S01]  /*37e0*/  F2FP.BF16.F32.PACK_AB R32, R35, R32 ;  /* 0x000000202320723e */ /* 0x000fe200000010ff */
[----:B------:R-:W-:-:S07]  /*37f0*/  IMAD.MOV.U32 R35, RZ, RZ, R63 ;  /* 0x000000ffff237224 */ /* 0x000fce00078e003f */
.L_x_9782:
[----:B------:R-:W-:Y:S05]  /*3800*/  BSYNC B2 ;  /* 0x0000000000027941 */ /* 0x000fea0003800000 */
.L_x_9781:
[----:B--2---:R1:W-:Y:S02]  /*3810*/  STG.E.128 desc[UR60][R36.64], R32 ;  /* 0x0000002024007986 */ /* 0x0043e4000c101d3c */
.L_x_9780:
[----:B------:R-:W-:Y:S05]  /*3820*/  BSYNC B1 ;  /* 0x0000000000017941 */ /* 0x000fea0003800000 */
.L_x_9779:
[----:B------:R-:W-:Y:S01]  /*3830*/  ISETP.NE.AND P4, PT, R10, RZ, PT ;  /* 0x000000ff0a00720c */ /* 0x000fe20003f85270 */
[----:B------:R-:W-:-:S12]  /*3840*/  BSSY B1, `(.L_x_9783) ;  /* 0x0000036000017945 */ /* 0x000fd80003800000 */
[----:B------:R-:W-:Y:S05]  /*3850*/  @!P4 BRA `(.L_x_9784) ;  /* 0x0000000000d0c947 */ /* 0x000fea0003800000 */
[----:B------:R-:W2:Y:S01]  /*3860*/  LDL R56, [R1+0x68] ;  /* 0x0000680001387983 */ /* 0x000ea20000100800 */
[----:B------:R-:W-:Y:S03]  /*3870*/  BSSY B2, `(.L_x_9785) ;  /* 0x0000031000027945 */ /* 0x000fe60003800000 */
[----:B-1----:R1:W3:Y:S01]  /*3880*/  LDS.128 R32, [R20+0x16800] ;  /* 0x0168000014207984 */ /* 0x0022e20000000c00 */
[----:B--2---:R-:W-:-:S13]  /*3890*/  ISETP.GE.AND P4, PT, R56, R106, PT ;  /* 0x0000006a3800720c */ /* 0x004fda0003f86270 */
[----:B-1-3--:R-:W-:Y:S05]  /*38a0*/  @P4 BRA `(.L_x_9786) ;  /* 0x0000000000b44947 */ /* 0x00afea0003800000 */
[----:B------:R-:W-:Y:S01]  /*38b0*/  SHF.R.U64 R57, R60, 0x10, R61 ;  /* 0x000000103c397819 */ /* 0x000fe2000000123d */
[C---:B------:R-:W-:Y:S01]  /*38c0*/  IMAD.U32 R60, R33.reuse, 0x10000, RZ ;  /* 0x00010000213c7824 */ /* 0x040fe200078e00ff */
[----:B------:R-:W-:Y:S02]  /*38d0*/  SHF.R.U64 R54, R54, 0x10, R55 ;  /* 0x0000001036367819 */ /* 0x000fe40000001237 */
[----:B------:R-:W-:Y:S02]  /*38e0*/  PRMT R57, R126, 0x5410, R57 ;  /* 0x000054107e397816 */ /* 0x000fe40000000039 */
[----:B------:R-:W-:Y:S02]  /*38f0*/  PRMT R54, R112, 0x5432, R54 ;  /* 0x0000543270367816 */ /* 0x000fe40000000036 */
[----:B------:R-:W-:Y:S02]  /*3900*/  LOP3.LUT R62, R33, 0xffff0000, RZ, 0xc0, !PT ;  /* 0xffff0000213e7812 */ /* 0x000fe400078ec0ff */
[----:B------:R-:W-:-:S02]  /*3910*/  LOP3.LUT R59, R57, 0xffff0000, RZ, 0xc0, !PT ;  /* 0xffff0000393b7812 */ /* 0x000fc400078ec0ff */
[C---:B------:R-:W-:Y:S01]  /*3920*/  LOP3.LUT R33, R54.reuse, 0xffff0000, RZ, 0xc0, !PT ;  /* 0xffff000036217812 */ /* 0x040fe200078ec0ff */
[----:B------:R-:W-:Y:S01]  /*3930*/  IMAD.U32 R54, R54, 0x10000, RZ ;  /* 0x0001000036367824 */ /* 0x000fe200078e00ff */
[----:B------:R-:W-:Y:S02]  /*3940*/  SHF.R.U32.HI R58, RZ, 0x10, R55 ;  /* 0x00000010ff3a7819 */ /* 0x000fe40000011637 */
[----:B------:R-:W-:Y:S01]  /*3950*/  SHF.R.U32.HI R55, RZ, 0x10, R61 ;  /* 0x00000010ff377819 */ /* 0x000fe2000001163d */
[C---:B------:R-:W-:Y:S01]  /*3960*/  FMUL.FTZ R61, R62.reuse, R59 ;  /* 0x0000003b3e3d7220 */ /* 0x040fe20000410000 */
[-C--:B------:R-:W-:Y:S01]  /*3970*/  FMUL.FTZ R62, R62, R33.reuse ;  /* 0x000000213e3e7220 */ /* 0x080fe20000410000 */
[----:B------:R-:W-:Y:S02]  /*3980*/  PRMT R58, R115, 0x5432, R58 ;  /* 0x00005432733a7816 */ /* 0x000fe4000000003a */
[----:B------:R-:W-:Y:S01]  /*3990*/  PRMT R55, R127, 0x5410, R55 ;  /* 0x000054107f377816 */ /* 0x000fe20000000037 */
[C---:B------:R-:W-:Y:S01]  /*39a0*/  FFMA.FTZ R56, R60.reuse, R33, -R61 ;  /* 0x000000213c387223 */ /* 0x040fe2000001083d */
[----:B------:R-:W-:Y:S01]  /*39b0*/  FFMA.FTZ R33, R60, R59, R62 ;  /* 0x0000003b3c217223 */ /* 0x000fe2000001003e */
[----:B------:R-:W-:Y:S01]  /*39c0*/  LOP3.LUT R60, R34, 0xffff0000, RZ, 0xc0, !PT ;  /* 0xffff0000223c7812 */ /* 0x000fe200078ec0ff */
[----:B------:R-:W-:-:S02]  /*39d0*/  IMAD.U32 R61, R58, 0x10000, RZ ;  /* 0x000100003a3d7824 */ /* 0x000fc400078e00ff */
[C---:B------:R-:W-:Y:S01]  /*39e0*/  IMAD.U32 R59, R55.reuse, 0x10000, RZ ;  /* 0x00010000373b7824 */ /* 0x040fe200078e00ff */
[----:B------:R-:W-:Y:S01]  /*39f0*/  LOP3.LUT R55, R55, 0xffff0000, RZ, 0xc0, !PT ;  /* 0xffff000037377812 */ /* 0x000fe200078ec0ff */
[----:B------:R-:W-:Y:S01]  /*3a00*/  IMAD.U32 R34, R34, 0x10000, RZ ;  /* 0x0001000022227824 */ /* 0x000fe200078e00ff */
[----:B------:R-:W-:Y:S01]  /*3a10*/  F2FP.BF16.F32.PACK_AB R33, R33, R56 ;  /* 0x000000382121723e */ /* 0x000fe200000010ff */
[C---:B------:R-:W-:Y:S01]  /*3a20*/  FMUL.FTZ R63, R60.reuse, R59 ;  /* 0x0000003b3c3f7220 */ /* 0x040fe20000410000 */
[-C--:B------:R-:W-:Y:S01]  /*3a30*/  FMUL.FTZ R60, R60, R61.reuse ;  /* 0x0000003d3c3c7220 */ /* 0x080fe20000410000 */
[C---:B------:R-:W-:Y:S02]  /*3a40*/  IMAD.U32 R62, R35.reuse, 0x10000, RZ ;  /* 0x00010000233e7824 */ /* 0x040fe400078e00ff */
[C---:B------:R-:W-:Y:S01]  /*3a50*/  FFMA.FTZ R63, R34.reuse, R61, -R63 ;  /* 0x0000003d223f7223 */ /* 0x040fe2000001083f */
[----:B------:R-:W-:Y:S01]  /*3a60*/  FFMA.FTZ R60, R34, R59, R60 ;  /* 0x0000003b223c7223 */ /* 0x000fe2000001003c */
[----:B------:R-:W-:-:S02]  /*3a70*/  LOP3.LUT R34, R35, 0xffff0000, RZ, 0xc0, !PT ;  /* 0xffff000023227812 */ /* 0x000fc400078ec0ff */
        /* <DEDUP_REMOVED lines=16> */
.L_x_9786:
[----:B------:R-:W-:Y:S05]  /*3b80*/  BSYNC B2 ;  /* 0x0000000000027941 */ /* 0x000fea0003800000 */
.L_x_9785:
[----:B------:R2:W-:Y:S02]  /*3b90*/  STG.E.128 desc[UR60][R36.64+0x20], R32 ;  /* 0x0000202024007986 */ /* 0x0005e4000c101d3c */
.L_x_9784:
[----:B------:R-:W-:Y:S05]  /*3ba0*/  BSYNC B1 ;  /* 0x0000000000017941 */ /* 0x000fea0003800000 */
.L_x_9783:
[----:B------:R-:W-:Y:S01]  /*3bb0*/  ISETP.NE.AND P4, PT, R11, RZ, PT ;  /* 0x000000ff0b00720c */ /* 0x000fe20003f85270 */
[----:B------:R-:W-:-:S12]  /*3bc0*/  BSSY B1, `(.L_x_9787) ;  /* 0x0000036000017945 */ /* 0x000fd80003800000 */
[----:B------:R-:W-:Y:S05]  /*3bd0*/  @!P4 BRA `(.L_x_9788) ;  /* 0x0000000000d0c947 */ /* 0x000fea0003800000 */
[----:B------:R-:W3:Y:S01]  /*3be0*/  LDL R54, [R1+0x60] ;  /* 0x0000600001367983 */ /* 0x000ee20000100800 */
[----:B------:R-:W-:Y:S03]  /*3bf0*/  BSSY B2, `(.L_x_9789) ;  /* 0x0000031000027945 */ /* 0x000fe60003800000 */
[----:B-12---:R1:W2:Y:S01]  /*3c00*/  LDS.128 R32, [R78+0x18c00] ;  /* 0x018c00004e207984 */ /* 0x0062a20000000c00 */
[----:B---3--:R-:W-:-:S13]  /*3c10*/  ISETP.GE.AND P4, PT, R54, R106, PT ;  /* 0x0000006a3600720c */ /* 0x008fda0003f86270 */
[----:B-12---:R-:W-:Y:S05]  /*3c20*/  @P4 BRA `(.L_x_9790) ;  /* 0x0000000000b44947 */ /* 0x006fea0003800000 */
[--C-:B------:R-:W-:Y:S02]  /*3c30*/  SHF.R.U64 R50, R50, 0x10, R51.reuse ;  /* 0x0000001032327819 */ /* 0x100fe40000001233 */
[----:B------:R-:W-:Y:S02]  /*3c40*/  SHF.R.U32.HI R54, RZ, 0x10, R51 ;  /* 0x00000010ff367819 */ /* 0x000fe40000011633 */
[--C-:B------:R-:W-:Y:S02]  /*3c50*/  SHF.R.U64 R51, R52, 0x10, R53.reuse ;  /* 0x0000001034337819 */ /* 0x100fe40000001235 */
[----:B------:R-:W-:Y:S02]  /*3c60*/  SHF.R.U32.HI R55, RZ, 0x10, R53 ;  /* 0x00000010ff377819 */ /* 0x000fe40000011635 */
[----:B------:R-:W-:Y:S01]  /*3c70*/  PRMT R53, R124, 0x5410, R51 ;  /* 0x000054107c357816 */ /* 0x000fe20000000033 */
[----:B------:R-:W-:Y:S01]  /*3c80*/  IMAD.U32 R51, R33, 0x10000, RZ ;  /* 0x0001000021337824 */ /* 0x000fe200078e00ff */
        /* <DEDUP_REMOVED lines=39> */
.L_x_9790:
[----:B------:R-:W-:Y:S05]  /*3f00*/  BSYNC B2 ;  /* 0x0000000000027941 */ /* 0x000fea0003800000 */
.L_x_9789:
[----:B------:R3:W-:Y:S02]  /*3f10*/  STG.E.128 desc[UR60][R36.64+0x40], R32 ;  /* 0x0000402024007986 */ /* 0x0007e4000c101d3c */
.L_x_9788:
[----:B------:R-:W-:Y:S05]  /*3f20*/  BSYNC B1 ;  /* 0x0000000000017941 */ /* 0x000fea0003800000 */
.L_x_9787:
[----:B------:R-:W-:Y:S01]  /*3f30*/  ISETP.NE.AND P4, PT, R12, RZ, PT ;  /* 0x000000ff0c00720c */ /* 0x000fe20003f85270 */
[----:B------:R-:W-:-:S12]  /*3f40*/  BSSY B1, `(.L_x_9791) ;  /* 0x0000035000017945 */ /* 0x000fd80003800000 */
[----:B------:R-:W-:Y:S05]  /*3f50*/  @!P4 BRA `(.L_x_9792) ;  /* 0x0000000000ccc947 */ /* 0x000fea0003800000 */
[----:B------:R-:W4:Y:S01]  /*3f60*/  LDL R50, [R1+0x6c] ;  /* 0x00006c0001327983 */ /* 0x000f220000100800 */
[----:B------:R-:W-:Y:S03]  /*3f70*/  BSSY B2, `(.L_x_9793) ;  /* 0x0000030000027945 */ /* 0x000fe60003800000 */
[----:B-123--:R1:W2:Y:S01]  /*3f80*/  LDS.128 R32, [R20+0x18c00] ;  /* 0x018c000014207984 */ /* 0x00e2a20000000c00 */
[----:B----4-:R-:W-:-:S13]  /*3f90*/  ISETP.GE.AND P4, PT, R50, R106, PT ;  /* 0x0000006a3200720c */ /* 0x010fda0003f86270 */
[----:B-12---:R-:W-:Y:S05]  /*3fa0*/  @P4 BRA `(.L_x_9794) ;  /* 0x0000000000b04947 */ /* 0x006fea0003800000 */
[----:B------:R-:W-:Y:S02]  /*3fb0*/  SHF.R.U64 R51, R48, 0x10, R49 ;  /* 0x0000001030337819 */ /* 0x000fe40000001231 */
[----:B------:R-:W-:Y:S02]  /*3fc0*/  SHF.R.U64 R53, R46, 0x10, R47 ;  /* 0x000000102e357819 */ /* 0x000fe4000000122f */
[----:B------:R-:W-:Y:S02]  /*3fd0*/  PRMT R122, R122, 0x5410, R51 ;  /* 0x000054107a7a7816 */ /* 0x000fe40000000033 */
[----:B------:R-:W-:Y:S02]  /*3fe0*/  PRMT R120, R120, 0x5410, R53 ;  /* 0x0000541078787816 */ /* 0x000fe40000000035 */
[----:B------:R-:W-:Y:S02]  /*3ff0*/  SHF.R.U32.HI R48, RZ, 0x10, R47 ;  /* 0x00000010ff307819 */ /* 0x000fe4000001162f */
[----:B------:R-:W-:-:S02]  /*4000*/  SHF.R.U32.HI R50, RZ, 0x10, R49 ;  /* 0x00000010ff327819 */ /* 0x000fc40000011631 */
[C---:B------:R-:W-:Y:S01]  /*4010*/  LOP3.LUT R47, R33.reuse, 0xffff0000, RZ, 0xc0, !PT ;  /* 0xffff0000212f7812 */ /* 0x040fe200078ec0ff */
        /* <DEDUP_REMOVED lines=8> */
[----:B------:R-:W-:Y:S01]  /*40a0*/  FMUL.FTZ R47, R47, R46 ;  /* 0x0000002e2f2f7220 */ /* 0x000fe20000410000 */
[----:B------:R-:W-:Y:S01]  /*40b0*/  LOP3.LUT R49, R34, 0xffff0000, RZ, 0xc0, !PT ;  /* 0xffff000022317812 */ /* 0x000fe200078ec0ff */
[----:B------:R-:W-:-:S02]  /*40c0*/  IMAD.U32 R48, R123, 0x10000, RZ ;  /* 0x000100007b307824 */ /* 0x000fc400078e00ff */
[----:B------:R-:W-:Y:S01]  /*40d0*/  FFMA.FTZ R46, R33, R46, -R54 ;  /* 0x0000002e212e7223 */ /* 0x000fe20000010836 */
[----:B------:R-:W-:Y:S02]  /*40e0*/  IMAD.U32 R50, R121, 0x10000, RZ ;  /* 0x0001000079327824 */ /* 0x000fe400078e00ff */
[----:B------:R-:W-:Y:S01]  /*40f0*/  FFMA.FTZ R33, R33, R52, R47 ;  /* 0x0000003421217223 */ /* 0x000fe2000001002f */
[----:B------:R-:W-:Y:S02]  /*4100*/  IMAD.U32 R47, R34, 0x10000, RZ ;  /* 0x00010000222f7824 */ /* 0x000fe400078e00ff */
[C---:B------:R-:W-:Y:S01]  /*4110*/  FMUL.FTZ R34, R49.reuse, R48 ;  /* 0x0000003031227220 */ /* 0x040fe20000410000 */
[-C--:B------:R-:W-:Y:S01]  /*4120*/  FMUL.FTZ R49, R49, R50.reuse ;  /* 0x0000003231317220 */ /* 0x080fe20000410000 */
[----:B------:R-:W-:Y:S02]  /*4130*/  LOP3.LUT R121, R121, 0xffff0000, RZ, 0xc0, !PT ;  /* 0xffff000079797812 */ /* 0x000fe400078ec0ff */
[C---:B------:R-:W-:Y:S01]  /*4140*/  FFMA.FTZ R34, R47.reuse, R50, -R34 ;  /* 0x000000322f227223 */ /* 0x040fe20000010822 */
[----:B------:R-:W-:Y:S01]  /*4150*/  FFMA.FTZ R47, R47, R48, R49 ;  /* 0x000000302f2f7223 */ /* 0x000fe20000010031 */
[----:B------:R-:W-:Y:S01]  /*4160*/  LOP3.LUT R48, R123, 0xffff0000, RZ, 0xc0, !PT ;  /* 0xffff00007b307812 */ /* 0x000fe200078ec0ff */
[C---:B------:R-:W-:Y:S01]  /*4170*/  IMAD.U32 R49, R35.reuse, 0x10000, RZ ;  /* 0x0001000023317824 */ /* 0x040fe200078e00ff */
[----:B------:R-:W-:-:S02]  /*4180*/  LOP3.LUT R50, R35, 0xffff0000, RZ, 0xc0, !PT ;  /* 0xffff000023327812 */ /* 0x000fc400078ec0ff */
[----:B------:R-:W-:Y:S02]  /*4190*/  F2FP.BF16.F32.PACK_AB R33, R33, R46 ;  /* 0x0000002e2121723e */ /* 0x000fe400000010ff */
        /* <DEDUP_REMOVED lines=12> */
[----:B------:R-:W-:-:S07]  /*4260*/  F2FP.BF16.F32.PACK_AB R32, R32, R51 ;  /* 0x000000332020723e */ /* 0x000fce00000010ff */
.L_x_9794:
[----:B------:R-:W-:Y:S05]  /*4270*/  BSYNC B2 ;  /* 0x0000000000027941 */ /* 0x000fea0003800000 */
.L_x_9793:
[----:B------:R4:W-:Y:S02]  /*4280*/  STG.E.128 desc[UR60][R36.64+0x60], R32 ;  /* 0x0000602024007986 */ /* 0x0009e4000c101d3c */
.L_x_9792:
[----:B------:R-:W-:Y:S05]  /*4290*/  BSYNC B1 ;  /* 0x0000000000017941 */ /* 0x000fea0003800000 */
.L_x_9791:
[----:B------:R-:W-:Y:S01]  /*42a0*/  ISETP.NE.AND P4, PT, R13, RZ, PT ;  /* 0x000000ff0d00720c */ /* 0x000fe20003f85270 */
[----:B------:R-:W-:-:S12]  /*42b0*/  BSSY B1, `(.L_x_9795) ;  /* 0x0000036000017945 */ /* 0x000fd80003800000 */
[----:B------:R-:W-:Y:S05]  /*42c0*/  @!P4 BRA `(.L_x_9796) ;  /* 0x0000000000d0c947 */ /* 0x000fea0003800000 */
[----:B------:R-:W5:Y:S01]  /*42d0*/  LDL R46, [R1+0x64] ;  /* 0x00006400012e7983 */ /* 0x000f620000100800 */
[----:B------:R-:W-:Y:S03]  /*42e0*/  BSSY B2, `(.L_x_9797) ;  /* 0x0000031000027945 */ /* 0x000fe60003800000 */
[----:B-1234-:R1:W2:Y:S01]  /*42f0*/  LDS.128 R32, [R78+0x1b000] ;  /* 0x01b000004e207984 */ /* 0x01e2a20000000c00 */
[----:B-----5:R-:W-:-:S13]  /*4300*/  ISETP.GE.AND P4, PT, R46, R106, PT ;  /* 0x0000006a2e00720c */ /* 0x020fda0003f86270 */
[----:B-12---:R-:W-:Y:S05]  /*4310*/  @P4 BRA `(.L_x_9798) ;  /* 0x0000000000b44947 */ /* 0x006fea0003800000 */
[----:B------:R-:W-:Y:S01]  /*4320*/  SHF.R.U64 R51, R44, 0x10, R45 ;  /* 0x000000102c337819 */ /* 0x000fe2000000122d */
[C---:B------:R-:W-:Y:S01]  /*4330*/  IMAD.U32 R44, R33.reuse, 0x10000, RZ ;  /* 0x00010000212c7824 */ /* 0x040fe200078e00ff */
[----:B------:R-:W-:Y:S01]  /*4340*/  SHF.R.U64 R49, R42, 0x10, R43 ;  /* 0x000000102a317819 */ /* 0x000fe2000000122b */
[----:B------:R-:W-:Y:S01]  /*4350*/  IMAD.U32 R42, R34, 0x10000, RZ ;  /* 0x00010000222a7824 */ /* 0x000fe200078e00ff */
[----:B------:R-:W-:Y:S02]  /*4360*/  PRMT R118, R118, 0x5410, R51 ;  /* 0x0000541076767816 */ /* 0x000fe40000000033 */
[----:B------:R-:W-:Y:S02]  /*4370*/  SHF.R.U32.HI R50, RZ, 0x10, R45 ;  /* 0x00000010ff327819 */ /* 0x000fe4000001162d */
[----:B------:R-:W-:Y:S02]  /*4380*/  SHF.R.U32.HI R46, RZ, 0x10, R43 ;  /* 0x00000010ff2e7819 */ /* 0x000fe4000001162b */
[----:B------:R-:W-:Y:S01]  /*4390*/  LOP3.LUT R47, R33, 0xffff0000, RZ, 0xc0, !PT ;  /* 0xffff0000212f7812 */ /* 0x000fe200078ec0ff */
[----:B------:R-:W-:Y:S01]  /*43a0*/  IMAD.U32 R33, R32, 0x10000, RZ ;  /* 0x0001000020217824 */ /* 0x000fe200078e00ff */
[C---:B------:R-:W-:Y:S01]  /*43b0*/  LOP3.LUT R48, R118.reuse, 0xffff0000, RZ, 0xc0, !PT ;  /* 0xffff000076307812 */ /* 0x040fe200078ec0ff */
[----:B------:R-:W-:Y:S01]  /*43c0*/  IMAD.U32 R118, R118, 0x10000, RZ ;  /* 0x0001000076767824 */ /* 0x000fe200078e00ff */
[----:B------:R-:W-:-:S02]  /*43d0*/  PRMT R116, R116, 0x5410, R49 ;  /* 0x0000541074747816 */ /* 0x000fc40000000031 */
[----:B------:R-:W-:Y:S01]  /*43e0*/  PRMT R119, R119, 0x5410, R50 ;  /* 0x0000541077777816 */ /* 0x000fe20000000032 */
[----:B------:R-:W-:Y:S01]  /*43f0*/  FMUL.FTZ R51, R47, R48 ;  /* 0x000000302f337220 */ /* 0x000fe20000410000 */
[----:B------:R-:W-:Y:S02]  /*4400*/  PRMT R117, R117, 0x5410, R46 ;  /* 0x0000541075757816 */ /* 0x000fe4000000002e */
[----:B------:R-:W-:Y:S01]  /*4410*/  LOP3.LUT R49, R116, 0xffff0000, RZ, 0xc0, !PT ;  /* 0xffff000074317812 */ /* 0x000fe200078ec0ff */
[----:B------:R-:W-:Y:S01]  /*4420*/  IMAD.U32 R45, R119, 0x10000, RZ ;  /* 0x00010000772d7824 */ /* 0x000fe200078e00ff */
[----:B------:R-:W-:Y:S01]  /*4430*/  LOP3.LUT R43, R34, 0xffff0000, RZ, 0xc0, !PT ;  /* 0xffff0000222b7812 */ /* 0x000fe200078ec0ff */
[----:B------:R-:W-:Y:S01]  /*4440*/  IMAD.U32 R50, R117, 0x10000, RZ ;  /* 0x0001000075327824 */ /* 0x000fe200078e00ff */
[----:B------:R-:W-:Y:S01]  /*4450*/  LOP3.LUT R34, R35, 0xffff0000, RZ, 0xc0, !PT ;  /* 0xffff000023227812 */ /* 0x000fe200078ec0ff */
[-C--:B------:R-:W-:Y:S01]  /*4460*/  FMUL.FTZ R47, R47, R49.reuse ;  /* 0x000000312f2f7220 */ /* 0x080fe20000410000 */
[----:B------:R-:W-:Y:S01]  /*4470*/  FFMA.FTZ R46, R44, R49, -R51 ;  /* 0x000000312c2e7223 */ /* 0x000fe20000010833 */
[-C--:B------:R-:W-:Y:S01]  /*4480*/  FMUL.FTZ R49, R43, R45.reuse ;  /* 0x0000002d2b317220 */ /* 0x080fe20000410000 */
[----:B------:R-:W-:Y:S01]  /*4490*/  LOP3.LUT R119, R119, 0xffff0000, RZ, 0xc0, !PT ;  /* 0xffff000077777812 */ /* 0x000fe200078ec0ff */
[----:B------:R-:W-:Y:S01]  /*44a0*/  FMUL.FTZ R51, R43, R50 ;  /* 0x000000322b337220 */ /* 0x000fe20000410000 */
[----:B------:R-:W-:Y:S01]  /*44b0*/  LOP3.LUT R117, R117, 0xffff0000, RZ, 0xc0, !PT ;  /* 0xffff000075757812 */ /* 0x000fe200078ec0ff */
[----:B------:R-:W-:Y:S01]  /*44c0*/  IMAD.U32 R116, R116, 0x10000, RZ ;  /* 0x0001000074747824 */ /* 0x000fe200078e00ff */
[----:B------:R-:W-:Y:S01]  /*44d0*/  LOP3.LUT R32, R32, 0xffff0000, RZ, 0xc0, !PT ;  /* 0xffff000020207812 */ /* 0x000fe200078ec0ff */
[----:B------:R-:W-:Y:S01]  /*44e0*/  FFMA.FTZ R47, R44, R48, R47 ;  /* 0x000000302c2f7223 */ /* 0x000fe2000001002f */
[C---:B------:R-:W-:Y:S01]  /*44f0*/  FFMA.FTZ R43, R42.reuse, R50, -R49 ;  /* 0x000000322a2b7223 */ /* 0x040fe20000010831 */
[----:B------:R-:W-:Y:S01]  /*4500*/  FFMA.FTZ R42, R42, R45, R51 ;  /* 0x0000002d2a2a7223 */ /* 0x000fe20000010033 */
[C---:B------:R-:W-:Y:S01]  /*4510*/  FMUL.FTZ R44, R34.reuse, R119 ;  /* 0x00000077222c7220 */ /* 0x040fe20000410000 */
[----:B------:R-:W-:Y:S01]  /*4520*/  FMUL.FTZ R48, R34, R117 ;  /* 0x0000007522307220 */ /* 0x000fe20000410000 */
[----:B------:R-:W-:-:S02]  /*4530*/  IMAD.U32 R35, R35, 0x10000, RZ ;  /* 0x0001000023237824 */ /* 0x000fc400078e00ff */
        /* <DEDUP_REMOVED lines=10> */
[----:B------:R-:W-:-:S07]  /*45e0*/  F2FP.BF16.F32.PACK_AB R35, R35, R44 ;  /* 0x0000002c2323723e */ /* 0x000fce00000010ff */
.L_x_9798:
[----:B------:R-:W-:Y:S05]  /*45f0*/  BSYNC B2 ;  /* 0x0000000000027941 */ /* 0x000fea0003800000 */
.L_x_9797:
[----:B------:R1:W-:Y:S02]  /*4600*/  STG.E.128 desc[UR60][R36.64+0x80], R32 ;  /* 0x0000802024007986 */ /* 0x0003e4000c101d3c */
.L_x_9796:
[----:B------:R-:W-:Y:S05]  /*4610*/  BSYNC B1 ;  /* 0x0000000000017941 */ /* 0x000fea0003800000 */
.L_x_9795:
[----:B------:R-:W-:-:S13]  /*4620*/  ISETP.NE.AND P4, PT, R14, RZ, PT ;  /* 0x000000ff0e00720c */ /* 0x000fda0003f85270 */
[----:B------:R-:W-:Y:S05]  /*4630*/  @!P4 BRA `(.L_x_9778) ;  /* 0x00000024004cc947 */ /* 0x000fea0003800000 */
[----:B------:R-:W5:Y:S01]  /*4640*/  LDL R42, [R1+0x70] ;  /* 0x00007000012a7983 */ /* 0x000f620000100800 */
[----:B------:R-:W-:Y:S03]  /*4650*/  BSSY B1, `(.L_x_9799) ;  /* 0x0000031000017945 */ /* 0x000fe60003800000 */
[----:B-1234-:R1:W2:Y:S01]  /*4660*/  LDS.128 R32, [R20+0x1b000] ;  /* 0x01b0000014207984 */ /* 0x01e2a20000000c00 */
[----:B-----5:R-:W-:-:S13]  /*4670*/  ISETP.GE.AND P4, PT, R42, R106, PT ;  /* 0x0000006a2a00720c */ /* 0x020fda0003f86270 */
[----:B-12---:R-:W-:Y:S05]  /*4680*/  @P4 BRA `(.L_x_9800) ;  /* 0x0000000000b44947 */ /* 0x006fea0003800000 */
[--C-:B------:R-:W-:Y:S01]  /*4690*/  SHF.R.U64 R42, R38, 0x10, R39.reuse ;  /* 0x00000010262a7819 */ /* 0x100fe20000001227 */
[----:B------:R-:W-:Y:S01]  /*46a0*/  IMAD.U32 R38, R34, 0x10000, RZ ;  /* 0x0001000022267824 */ /* 0x000fe200078e00ff */
        /* <DEDUP_REMOVED lines=24> */
[----:B------:R-:W-:Y:S01]  /*4830*/  FFMA.FTZ R46, R39, R42, -R46 ;  /* 0x0000002a272e7223 */ /* 0x000fe2000001082e */
        /* <DEDUP_REMOVED lines=18> */
.L_x_9800:
[----:B------:R-:W-:Y:S05]  /*4960*/  BSYNC B1 ;  /* 0x0000000000017941 */ /* 0x000fea0003800000 */
.L_x_9799:
[----:B------:R1:W-:Y:S01]  /*4970*/  STG.E.128 desc[UR60][R36.64+0xa0], R32 ;  /* 0x0000a02024007986 */ /* 0x0003e2000c101d3c */
[----:B------:R-:W-:Y:S05]  /*4980*/  BRA `(.L_x_9778) ;  /* 0x0000002000787947 */ /* 0x000fea0003800000 */
.L_x_9772:
        /* <DEDUP_REMOVED lines=34> */
[----:B------:R-:W5:Y:S04]  /*4bb0*/  @!P3 LDG.E.128 R40, desc[UR60][R44.64] ;  /* 0x0000003c2c28b981 */ /* 0x000f68000c1e1d00 */
[----:B------:R-:W5:Y:S01]  /*4bc0*/  @!P3 LDG.E.128 R52, desc[UR60][R56.64] ;  /* 0x0000003c3834b981 */ /* 0x000f62000c1e1d00 */
        /* <DEDUP_REMOVED lines=10> */
.L_x_9802:
[----:B------:R-:W-:Y:S05]  /*4c70*/  BSYNC B1 ;  /* 0x0000000000017941 */ /* 0x000fea0003800000 */
.L_x_9801:
[----:B0-----:R-:W2:Y:S01]  /*4c80*/  LDL R57, [R1+0x4c] ;  /* 0x00004c0001397983 */ /* 0x001ea20000100800 */
[----:B-----5:R-:W-:Y:S02]  /*4c90*/  IMAD.MOV.U32 R15, RZ, RZ, R34 ;  /* 0x000000ffff0f7224 */ /* 0x020fe400078e0022 */
        /* <DEDUP_REMOVED lines=41> */
.L_x_9803:
[----:B------:R-:W2:Y:S01]  /*4f30*/  LDL R56, [R1] ;  /* 0x0000000001387983 */ /* 0x000ea20000100800 */
[----:B------:R-:W-:Y:S01]  /*4f40*/  IMAD R15, R17, 0x8, R16 ;  /* 0x00000008110f7824 */ /* 0x000fe200078e0210 */
[----:B------:R-:W-:Y:S01]  /*4f50*/  BSSY B1, `(.L_x_9804) ;  /* 0x0000004000017945 */ /* 0x000fe20003800000 */
[----:B--2---:R-:W-:-:S04]  /*4f60*/  SHF.L.U32 R86, R56, 0x1f, RZ ;  /* 0x0000001f38567819 */ /* 0x004fc800000006ff */
[----:B------:R-:W0:Y:S02]  /*4f70*/  SYNCS.PHASECHK.TRANS64.TRYWAIT P5, [R15+URZ+0x31c90], R86 ;  /* 0x031c90560f0075a7 */ /* 0x000e2400080a017f */
[----:B0-----:R-:W-:Y:S05]  /*4f80*/  @!P5 BRA `(.L_x_9805) ;  /* 0x000001ac0060d947 */ /* 0x001fea0003800000 */
.L_x_10076:
[----:B------:R-:W-:Y:S05]  /*4f90*/  BSYNC B1 ;  /* 0x0000000000017941 */ /* 0x000fea0003800000 */
.L_x_9804:
[----:B------:R-:W-:Y:S05]  /*4fa0*/  @P4 BRA `(.L_x_9778) ;  /* 0x0000001800f04947 */ /* 0x000fea0003800000 */
[----:B------:R-:W1:Y:S01]  /*4fb0*/  LDC R110, c[0x0][0x2f4] ;  /* 0x0000bd00ff6e7b82 */ /* 0x000e620000000800 */
[----:B------:R-:W-:Y:S01]  /*4fc0*/  ISETP.NE.AND P4, PT, R9, RZ, PT ;  /* 0x000000ff0900720c */ /* 0x000fe20003f85270 */
[----:B------:R-:W-:Y:S01]  /*4fd0*/  ULDC.64 UR4, c[0x0][0x300] ;  /* 0x0000c00000047ab9 */ /* 0x000fe20000000a00 */
[----:B------:R-:W-:Y:S01]  /*4fe0*/  SHF.R.S32.HI R56, RZ, 0x1f, R146 ;  /* 0x0000001fff387819 */ /* 0x000fe20000011492 */
[----:B------:R-:W-:Y:S01]  /*4ff0*/  IMAD.MOV.U32 R93, RZ, RZ, R92 ;  /* 0x000000ffff5d7224 */ /* 0x000fe200078e005c */
[----:B------:R-:W-:Y:S01]  /*5000*/  BSSY B1, `(.L_x_9806) ;  /* 0x000008a000017945 */ /* 0x000fe20003800000 */
[----:B------:R-:W-:Y:S02]  /*5010*/  IMAD.MOV.U32 R92, RZ, RZ, R60 ;  /* 0x000000ffff5c7224 */ /* 0x000fe400078e003c */
[----:B------:R-:W-:Y:S02]  /*5020*/  IMAD R56, R56, UR4, RZ ;  /* 0x0000000438387c24 */ /* 0x000fe4000f8e02ff */
[----:B------:R-:W-:-:S04]  /*5030*/  IMAD.WIDE.U32 R92, R146, UR4, R92 ;  /* 0x00000004925c7c25 */ /* 0x000fc8000f8e005c */
[----:B------:R-:W-:-:S04]  /*5040*/  IMAD R56, R146, UR5, R56 ;  /* 0x0000000592387c24 */ /* 0x000fc8000f8e0238 */
[----:B------:R-:W-:Y:S02]  /*5050*/  IMAD.IADD R112, R56, 0x1, R93 ;  /* 0x0000000138707824 */ /* 0x000fe400078e025d */
[----:B-1----:R-:W-:Y:S01]  /*5060*/  IMAD.IADD R115, R110, 0x1, -R107 ;  /* 0x000000016e737824 */ /* 0x002fe200078e0a6b */
[----:B------:R-:W-:Y:S06]  /*5070*/  @!P4 BRA `(.L_x_9807) ;  /* 0x000000080008c947 */ /* 0x000fec0003800000 */
[----:B------:R-:W2:Y:S04]  /*5080*/  LDL R62, [R1+0x50] ;  /* 0x00005000013e7983 */ /* 0x000ea80000100800 */
[----:B------:R-:W3:Y:S04]  /*5090*/  LDL R58, [R1+0x54] ;  /* 0x00005400013a7983 */ /* 0x000ee80000100800 */
[----:B------:R-:W4:Y:S01]  /*50a0*/  LDL R59, [R1+0x58] ;  /* 0x00005800013b7983 */ /* 0x000f220000100800 */
[----:B------:R-:W-:-:S04]  /*50b0*/  SEL R56, R107, R115, !P0 ;  /* 0x000000736b387207 */ /* 0x000fc80004000000 */
[----:B------:R-:W-:-:S04]  /*50c0*/  SHF.R.S32.HI R57, RZ, 0x1f, R56 ;  /* 0x0000001fff397819 */ /* 0x000fc80000011438 */
[----:B------:R-:W-:-:S04]  /*50d0*/  LEA.HI R57, R57, R56, RZ, 0x4 ;  /* 0x0000003839397211 */ /* 0x000fc800078f20ff */
[----:B------:R-:W-:-:S04]  /*50e0*/  SHF.R.S32.HI R57, RZ, 0x4, R57 ;  /* 0x00000004ff397819 */ /* 0x000fc80000011439 */
[----:B------:R-:W-:-:S04]  /*50f0*/  LEA.HI.SX32 R116, R21, R57, 0x1d ;  /* 0x0000003915747211 */ /* 0x000fc800078feaff */
[----:B------:R-:W-:-:S04]  /*5100*/  SHF.R.S32.HI R57, RZ, 0x1f, R116 ;  /* 0x0000001fff397819 */ /* 0x000fc80000011474 */
[----:B------:R-:W-:Y:S01]  /*5110*/  LEA.HI R57, R57, R116, RZ, 0x2 ;  /* 0x0000007439397211 */ /* 0x000fe200078f10ff */
[----:B------:R-:W-:-:S03]  /*5120*/  IMAD.SHL.U32 R116, R116, 0x8, RZ ;  /* 0x0000000874747824 */ /* 0x000fc600078e00ff */
[----:B------:R-:W-:Y:S02]  /*5130*/  SHF.R.S32.HI R57, RZ, 0x2, R57 ;  /* 0x00000002ff397819 */ /* 0x000fe40000011439 */
[----:B------:R-:W-:Y:S01]  /*5140*/  ISETP.GE.AND P4, PT, R144, R106, PT ;  /* 0x0000006a9000720c */ /* 0x000fe20003f86270 */
[----:B------:R-:W-:Y:S01]  /*5150*/  BSSY B2, `(.L_x_9808) ;  /* 0x0000068000027945 */ /* 0x000fe20003800000 */
[----:B--2---:R-:W-:-:S04]  /*5160*/  LOP3.LUT R56, R62, 0x18, R116, 0xf8, !PT ;  /* 0x000000183e387812 */ /* 0x004fc800078ef874 */
[----:B---3--:R-:W-:Y:S01]  /*5170*/  LOP3.LUT R56, R56, R58, RZ, 0x3c, !PT ;  /* 0x0000003a38387212 */ /* 0x008fe200078e3cff */
[----:B----4-:R-:W-:-:S04]  /*5180*/  IMAD R57, R57, 0x1200, R59 ;  /* 0x0000120039397824 */ /* 0x010fc800078e023b */
[----:B------:R-:W-:-:S04]  /*5190*/  IMAD.IADD R56, R57, 0x1, R56 ;  /* 0x0000000139387824 */ /* 0x000fc800078e0238 */
[C---:B------:R-:W-:Y:S02]  /*51a0*/  IMAD R60, R17.reuse, 0x3600, R56 ;  /* 0x00003600113c7824 */ /* 0x040fe400078e0238 */
[----:B------:R-:W-:Y:S02]  /*51b0*/  IMAD R56, R17, 0x3600, R104 ;  /* 0x0000360011387824 */ /* 0x000fe400078e0268 */
[--C-:B------:R-:W-:Y:S02]  /*51c0*/  IMAD R60, R60, 0x2, R16.reuse ;  /* 0x000000023c3c7824 */ /* 0x100fe400078e0210 */
[----:B------:R-:W-:-:S04]  /*51d0*/  IMAD R56, R56, 0x2, R16 ;  /* 0x0000000238387824 */ /* 0x000fc800078e0210 */
[----:B------:R-:W1:Y:S04]  /*51e0*/  LDS.128 R60, [R60+0x16a00] ;  /* 0x016a00003c3c7984 */ /* 0x000e680000000c00 */
        /* <DEDUP_REMOVED lines=12> */
[----:B------:R-:W-:Y:S01]  /*52b0*/  IMAD.U32 R55, R117, 0x10000, RZ ;  /* 0x0001000075377824 */ /* 0x000fe200078e00ff */
[C---:B------:R-:W-:Y:S02]  /*52c0*/  PRMT R118, R121.reuse, 0x5432, R118 ;  /* 0x0000543279767816 */ /* 0x040fe40000000076 */
[----:B------:R-:W-:Y:S01]  /*52d0*/  PRMT R43, R121, 0x5410, R43 ;  /* 0x00005410792b7816 */ /* 0x000fe2000000002b */
[----:B-1----:R-:W-:Y:S01]  /*52e0*/  IMAD.U32 R121, R61, 0x10000, RZ ;  /* 0x000100003d797824 */ /* 0x002fe200078e00ff */
[----:B------:R-:W-:-:S02]  /*52f0*/  PRMT R52, R120, 0x5432, R52 ;  /* 0x0000543278347816 */ /* 0x000fc40000000034 */
[----:B------:R-:W-:Y:S01]  /*5300*/  PRMT R53, R120, 0x5410, R53 ;  /* 0x0000541078357816 */ /* 0x000fe20000000035 */
[C---:B------:R-:W-:Y:S01]  /*5310*/  IMAD.U32 R120, R118.reuse, 0x10000, RZ ;  /* 0x0001000076787824 */ /* 0x040fe200078e00ff */
[C---:B------:R-:W-:Y:S02]  /*5320*/  PRMT R41, R119.reuse, 0x5410, R41 ;  /* 0x0000541077297816 */ /* 0x040fe40000000029 */
[----:B------:R-:W-:Y:S01]  /*5330*/  PRMT R42, R119, 0x5432, R42 ;  /* 0x00005432772a7816 */ /* 0x000fe2000000002a */
[----:B--2---:R-:W-:Y:S02]  /*5340*/  IMAD.U32 R119, R57, 0x10000, RZ ;  /* 0x0001000039777824 */ /* 0x004fe400078e00ff */
[----:B------:R-:W-:Y:S01]  /*5350*/  FMUL.FTZ R54, R121, R120 ;  /* 0x0000007879367220 */ /* 0x000fe20000410000 */
[----:B------:R-:W-:Y:S02]  /*5360*/  LOP3.LUT R118, R118, 0xffff0000, RZ, 0xc0, !PT ;  /* 0xffff000076767812 */ /* 0x000fe400078ec0ff */
[----:B------:R-:W-:Y:S01]  /*5370*/  LOP3.LUT R61, R61, 0xffff0000, RZ, 0xc0, !PT ;  /* 0xffff00003d3d7812 */ /* 0x000fe200078ec0ff */
[-C--:B------:R-:W-:Y:S01]  /*5380*/  FFMA.FTZ R54, R119, R55.reuse, -R54 ;  /* 0x0000003777367223 */ /* 0x080fe20000010836 */
[----:B------:R-:W-:Y:S01]  /*5390*/  FMUL.FTZ R55, R121, R55 ;  /* 0x0000003779377220 */ /* 0x000fe20000410000 */
[----:B------:R-:W-:-:S03]  /*53a0*/  LOP3.LUT R117, R117, 0xffff0000, RZ, 0xc0, !PT ;  /* 0xffff000075757812 */ /* 0x000fc600078ec0ff */
        /* <DEDUP_REMOVED lines=10> */
[----:B------:R-:W-:Y:S01]  /*5450*/  IMAD.U32 R118, R59, 0x10000, RZ ;  /* 0x000100003b767824 */ /* 0x000fe200078e00ff */
[----:B------:R-:W-:Y:S01]  /*5460*/  F2FP.BF16.F32.PACK_AB R57, R57, R54 ;  /* 0x000000363939723e */ /* 0x000fe200000010ff */
[----:B------:R-:W-:-:S02]  /*5470*/  IMAD.U32 R117, R42, 0x10000, RZ ;  /* 0x000100002a757824 */ /* 0x000fc400078e00ff */
[----:B------:R-:W-:Y:S01]  /*5480*/  FMUL.FTZ R121, R120, R119 ;  /* 0x0000007778797220 */ /* 0x000fe20000410000 */
[----:B------:R-:W-:Y:S01]  /*5490*/  F2FP.BF16.F32.PACK_AB R61, R61, R55 ;  /* 0x000000373d3d723e */ /* 0x000fe200000010ff */
[----:B------:R-:W-:Y:S02]  /*54a0*/  IMAD.U32 R54, R60, 0x10000, RZ ;  /* 0x000100003c367824 */ /* 0x000fe400078e00ff */
[-C--:B------:R-:W-:Y:S01]  /*54b0*/  FFMA.FTZ R121, R118, R117.reuse, -R121 ;  /* 0x0000007576797223 */ /* 0x080fe20000010879 */
[----:B------:R-:W-:Y:S01]  /*54c0*/  FMUL.FTZ R117, R120, R117 ;  /* 0x0000007578757220 */ /* 0x000fe20000410000 */
[C---:B------:R-:W-:Y:S01]  /*54d0*/  IMAD.U32 R55, R40.reuse, 0x10000, RZ ;  /* 0x0001000028377824 */ /* 0x040fe200078e00ff */
[----:B------:R-:W-:Y:S02]  /*54e0*/  LOP3.LUT R40, R40, 0xffff0000, RZ, 0xc0, !PT ;  /* 0xffff000028287812 */ /* 0x000fe400078ec0ff */
[----:B------:R-:W-:Y:S01]  /*54f0*/  FFMA.FTZ R118, R118, R119, R117 ;  /* 0x0000007776767223 */ /* 0x000fe20000010075 */
[----:B------:R-:W-:-:S02]  /*5500*/  LOP3.LUT R117, R42, 0xffff0000, RZ, 0xc0, !PT ;  /* 0xffff00002a757812 */ /* 0x000fc400078ec0ff */
        /* <DEDUP_REMOVED lines=44> */
.L_x_9809:
[----:B------:R-:W-:Y:S05]  /*57d0*/  BSYNC B2 ;  /* 0x0000000000027941 */ /* 0x000fea0003800000 */
.L_x_9808:
        /* <DEDUP_REMOVED lines=11> */
[----:B-1----:R2:W-:Y:S04]  /*5890*/  @!P4 STG.E.128 desc[UR60][R42.64], R60 ;  /* 0x0000003c2a00c986 */ /* 0x0025e8000c101d3c */
.L_x_9807:
[----:B------:R-:W-:Y:S05]  /*58a0*/  BSYNC B1 ;  /* 0x0000000000017941 */ /* 0x000fea0003800000 */
.L_x_9806:
[----:B------:R-:W-:Y:S01]  /*58b0*/  ISETP.NE.AND P4, PT, R10, RZ, PT ;  /* 0x000000ff0a00720c */ /* 0x000fe20003f85270 */
[----:B------:R-:W-:-:S12]  /*58c0*/  BSSY B1, `(.L_x_9810) ;  /* 0x0000084000017945 */ /* 0x000fd80003800000 */
[----:B------:R-:W-:Y:S05]  /*58d0*/  @!P4 BRA `(.L_x_9811) ;  /* 0x000000080008c947 */ /* 0x000fea0003800000 */
[----:B------:R-:W3:Y:S04]  /*58e0*/  LDL R52, [R1+0x50] ;  /* 0x0000500001347983 */ /* 0x000ee80000100800 */
[----:B--2---:R-:W2:Y:S04]  /*58f0*/  LDL R42, [R1+0x54] ;  /* 0x00005400012a7983 */ /* 0x004ea80000100800 */
        /* <DEDUP_REMOVED lines=12> */
[----:B---3--:R-:W-:-:S04]  /*59c0*/  LOP3.LUT R40, R52, 0x18, R56, 0xf8, !PT ;  /* 0x0000001834287812 */ /* 0x008fc800078ef838 */
[----:B--2---:R-:W-:Y:S01]  /*59d0*/  LOP3.LUT R40, R40, R42, RZ, 0x3c, !PT ;  /* 0x0000002a28287212 */ /* 0x004fe200078e3cff */
        /* <DEDUP_REMOVED lines=9> */
[----:B------:R-:W-:Y:S01]  /*5a70*/  SHF.R.U64 R38, R38, 0x10, R39 ;  /* 0x0000001026267819 */ /* 0x000fe20000001227 */
[----:B-1----:R-:W-:Y:S01]  /*5a80*/  IMAD.U32 R61, R53, 0x10000, RZ ;  /* 0x00010000353d7824 */ /* 0x002fe200078e00ff */
        /* <DEDUP_REMOVED lines=90> */
.L_x_9813:
[----:B------:R-:W-:Y:S05]  /*6030*/  BSYNC B2 ;  /* 0x0000000000027941 */ /* 0x000fea0003800000 */
.L_x_9812:
        /* <DEDUP_REMOVED lines=12> */
.L_x_9811:
[----:B------:R-:W-:Y:S05]  /*6100*/  BSYNC B1 ;  /* 0x0000000000017941 */ /* 0x000fea0003800000 */
.L_x_9810:
[----:B------:R-:W-:-:S13]  /*6110*/  ISETP.NE.AND P4, PT, R11, RZ, PT ;  /* 0x000000ff0b00720c */ /* 0x000fda0003f85270 */
[----:B------:R-:W-:Y:S05]  /*6120*/  @!P4 BRA `(.L_x_9778) ;  /* 0x000000080090c947 */ /* 0x000fea0003800000 */
[----:B--23--:R-:W2:Y:S04]  /*6130*/  LDL R40, [R1+0x50] ;  /* 0x0000500001287983 */ /* 0x00cea80000100800 */
[----:B------:R-:W3:Y:S04]  /*6140*/  LDL R38, [R1+0x54] ;  /* 0x0000540001267983 */ /* 0x000ee80000100800 */
[----:B------:R-:W4:Y:S01]  /*6150*/  LDL R39, [R1+0x58] ;  /* 0x0000580001277983 */ /* 0x000f220000100800 */
[----:B------:R-:W-:Y:S02]  /*6160*/  IADD3 R36, P4, P5, R24, R92, R77 ;  /* 0x0000005c18247210 */ /* 0x000fe40007d9e04d */
[----:B------:R-:W-:-:S02]  /*6170*/  LOP3.LUT P6, RZ, R19, 0x1, RZ, 0xc0, !PT ;  /* 0x0000000113ff7812 */ /* 0x000fc400078cc0ff */
[----:B------:R-:W-:Y:S02]  /*6180*/  IADD3.X R37, R3, R112, R99, P4, P5 ;  /* 0x0000007003257210 */ /* 0x000fe400027ea463 */
[C---:B------:R-:W-:Y:S02]  /*6190*/  LEA R48, P4, R36.reuse, R90, 0x1 ;  /* 0x0000005a24307211 */ /* 0x040fe400078808ff */
[----:B------:R-:W-:Y:S02]  /*61a0*/  SEL R115, R107, R115, !P6 ;  /* 0x000000736b737207 */ /* 0x000fe40007000000 */
[----:B------:R-:W-:Y:S02]  /*61b0*/  LEA.HI.X R49, R36, R91, R37, 0x1, P4 ;  /* 0x0000005b24317211 */ /* 0x000fe400020f0c25 */
[----:B------:R-:W-:-:S04]  /*61c0*/  SHF.R.S32.HI R36, RZ, 0x1f, R115 ;  /* 0x0000001fff247819 */ /* 0x000fc80000011473 */
[----:B------:R-:W-:-:S04]  /*61d0*/  LEA.HI R36, R36, R115, RZ, 0x4 ;  /* 0x0000007324247211 */ /* 0x000fc800078f20ff */
[----:B------:R-:W-:-:S04]  /*61e0*/  SHF.R.S32.HI R37, RZ, 0x4, R36 ;  /* 0x00000004ff257819 */ /* 0x000fc80000011424 */
[----:B------:R-:W-:-:S04]  /*61f0*/  LEA.HI.SX32 R37, R8, R37, 0x1d ;  /* 0x0000002508257211 */ /* 0x000fc800078feaff */
[----:B------:R-:W-:Y:S01]  /*6200*/  SHF.R.S32.HI R36, RZ, 0x1f, R37 ;  /* 0x0000001fff247819 */ /* 0x000fe20000011425 */
[----:B------:R-:W-:-:S03]  /*6210*/  IMAD.SHL.U32 R50, R37, 0x8, RZ ;  /* 0x0000000825327824 */ /* 0x000fc600078e00ff */
[----:B------:R-:W-:-:S04]  /*6220*/  LEA.HI R36, R36, R37, RZ, 0x2 ;  /* 0x0000002524247211 */ /* 0x000fc800078f10ff */
[----:B------:R-:W-:Y:S02]  /*6230*/  SHF.R.S32.HI R37, RZ, 0x2, R36 ;  /* 0x00000002ff257819 */ /* 0x000fe40000011424 */
[----:B------:R-:W-:Y:S01]  /*6240*/  ISETP.GE.AND P4, PT, R4, R106, PT ;  /* 0x0000006a0400720c */ /* 0x000fe20003f86270 */
[----:B------:R-:W-:Y:S01]  /*6250*/  BSSY B1, `(.L_x_9814) ;  /* 0x0000066000017945 */ /* 0x000fe20003800000 */
[----:B--2---:R-:W-:-:S04]  /*6260*/  LOP3.LUT R36, R40, 0x18, R50, 0xf8, !PT ;  /* 0x0000001828247812 */ /* 0x004fc800078ef832 */
[----:B---3--:R-:W-:Y:S01]  /*6270*/  LOP3.LUT R36, R36, R38, RZ, 0x3c, !PT ;  /* 0x0000002624247212 */ /* 0x008fe200078e3cff */
[----:B----4-:R-:W-:-:S04]  /*6280*/  IMAD R37, R37, 0x1200, R39 ;  /* 0x0000120025257824 */ /* 0x010fc800078e0227 */
[----:B------:R-:W-:Y:S02]  /*6290*/  IMAD.IADD R36, R37, 0x1, R36 ;  /* 0x0000000125247824 */ /* 0x000fe400078e0224 */
[C---:B------:R-:W-:Y:S02]  /*62a0*/  IMAD R37, R17.reuse, 0x3600, R102 ;  /* 0x0000360011257824 */ /* 0x040fe400078e0266 */
        /* <DEDUP_REMOVED lines=8> */
[--C-:B------:R-:W-:Y:S01]  /*6330*/  SHF.R.U32.HI R54, RZ, 0x10, R33.reuse ;  /* 0x00000010ff367819 */ /* 0x100fe20000011621 */
        /* <DEDUP_REMOVED lines=8> */
[----:B------:R-:W-:Y:S01]  /*63c0*/  FMUL.FTZ R57, R55, R54 ;  /* 0x0000003637397220 */ /* 0x000fe20000410000 */
        /* <DEDUP_REMOVED lines=8> */
[----:B------:R-:W-:-:S02]  /*6450*/  PRMT R33, R122, 0x5432, R33 ;  /* 0x000054327a217816 */ /* 0x000fc40000000021 */
[C---:B------:R-:W-:Y:S01]  /*6460*/  FFMA.FTZ R53, R37.reuse, R51, -R53 ;  /* 0x0000003325357223 */ /* 0x040fe20000010835 */
[----:B------:R-:W-:Y:S01]  /*6470*/  FFMA.FTZ R41, R37, R52, R41 ;  /* 0x0000003425297223 */ /* 0x000fe20000010029 */
[----:B------:R-:W-:Y:S01]  /*6480*/  SHF.R.U32.HI R37, RZ, 0x10, R47 ;  /* 0x00000010ff257819 */ /* 0x000fe2000001162f */
[----:B------:R-:W-:Y:S01]  /*6490*/  IMAD.U32 R52, R43, 0x10000, RZ ;  /* 0x000100002b347824 */ /* 0x000fe200078e00ff */
[----:B------:R-:W-:Y:S01]  /*64a0*/  SHF.R.U64 R44, R44, 0x10, R45 ;  /* 0x000000102c2c7819 */ /* 0x000fe2000000122d */
[----:B------:R-:W-:Y:S01]  /*64b0*/  IMAD.U32 R54, R33, 0x10000, RZ ;  /* 0x0001000021367824 */ /* 0x000fe200078e00ff */
[----:B------:R-:W-:Y:S01]  /*64c0*/  PRMT R37, R124, 0x5432, R37 ;  /* 0x000054327c257816 */ /* 0x000fe20000000025 */
[----:B------:R-:W-:Y:S01]  /*64d0*/  IMAD.U32 R45, R39, 0x10000, RZ ;  /* 0x00010000272d7824 */ /* 0x000fe200078e00ff */
[----:B------:R-:W-:Y:S02]  /*64e0*/  LOP3.LUT R33, R33, 0xffff0000, RZ, 0xc0, !PT ;  /* 0xffff000021217812 */ /* 0x000fe400078ec0ff */
[----:B------:R-:W-:Y:S01]  /*64f0*/  LOP3.LUT R39, R39, 0xffff0000, RZ, 0xc0, !PT ;  /* 0xffff000027277812 */ /* 0x000fe200078ec0ff */
[C---:B------:R-:W-:Y:S01]  /*6500*/  IMAD.U32 R51, R37.reuse, 0x10000, RZ ;  /* 0x0001000025337824 */ /* 0x040fe200078e00ff */
[----:B------:R-:W-:-:S02]  /*6510*/  LOP3.LUT R37, R37, 0xffff0000, RZ, 0xc0, !PT ;  /* 0xffff000025257812 */ /* 0x000fc400078ec0ff */
[----:B------:R-:W-:Y:S01]  /*6520*/  PRMT R44, R125, 0x5410, R44 ;  /* 0x000054107d2c7816 */ /* 0x000fe2000000002c */
[CC--:B------:R-:W-:Y:S01]  /*6530*/  FMUL.FTZ R56, R52.reuse, R51.reuse ;  /* 0x0000003334387220 */ /* 0x0c0fe20000410000 */
[-C--:B------:R-:W-:Y:S01]  /*6540*/  FMUL.FTZ R52, R52, R54.reuse ;  /* 0x0000003634347220 */ /* 0x080fe20000410000 */
[----:B------:R-:W-:Y:S02]  /*6550*/  PRMT R32, R123, 0x5410, R32 ;  /* 0x000054107b207816 */ /* 0x000fe40000000020 */
[C---:B------:R-:W-:Y:S01]  /*6560*/  FFMA.FTZ R56, R45.reuse, R54, -R56 ;  /* 0x000000362d387223 */ /* 0x040fe20000010838 */
[----:B------:R-:W-:Y:S01]  /*6570*/  FFMA.FTZ R52, R45, R51, R52 ;  /* 0x000000332d347223 */ /* 0x000fe20000010034 */
[----:B------:R-:W-:Y:S01]  /*6580*/  LOP3.LUT R45, R43, 0xffff0000, RZ, 0xc0, !PT ;  /* 0xffff00002b2d7812 */ /* 0x000fe200078ec0ff */
[C---:B------:R-:W-:Y:S01]  /*6590*/  IMAD.U32 R51, R32.reuse, 0x10000, RZ ;  /* 0x0001000020337824 */ /* 0x040fe200078e00ff */
[----:B------:R-:W-:Y:S02]  /*65a0*/  LOP3.LUT R32, R32, 0xffff0000, RZ, 0xc0, !PT ;  /* 0xffff000020207812 */ /* 0x000fe400078ec0ff */
[----:B------:R-:W-:Y:S01]  /*65b0*/  SHF.R.U64 R47, R46, 0x10, R47 ;  /* 0x000000102e2f7819 */ /* 0x000fe2000000122f */
[C---:B------:R-:W-:Y:S01]  /*65c0*/  FMUL.FTZ R43, R45.reuse, R37 ;  /* 0x000000252d2b7220 */ /* 0x040fe20000410000 */
[----:B------:R-:W-:Y:S01]  /*65d0*/  FMUL.FTZ R45, R45, R33 ;  /* 0x000000212d2d7220 */ /* 0x000fe20000410000 */
[----:B------:R-:W-:-:S02]  /*65e0*/  SHF.R.U64 R35, R34, 0x10, R35 ;  /* 0x0000001022237819 */ /* 0x000fc40000001223 */
[C---:B------:R-:W-:Y:S01]  /*65f0*/  FFMA.FTZ R43, R39.reuse, R33, -R43 ;  /* 0x00000021272b7223 */ /* 0x040fe2000001082b */
[----:B------:R-:W-:Y:S01]  /*6600*/  FFMA.FTZ R45, R39, R37, R45 ;  /* 0x00000025272d7223 */ /* 0x000fe2000001002d */
[----:B------:R-:W-:Y:S01]  /*6610*/  IMAD.U32 R39, R40, 0x10000, RZ ;  /* 0x0001000028277824 */ /* 0x000fe200078e00ff */
[----:B------:R-:W-:Y:S01]  /*6620*/  PRMT R124, R124, 0x5410, R47 ;  /* 0x000054107c7c7816 */ /* 0x000fe2000000002f */
[C---:B------:R-:W-:Y:S01]  /*6630*/  IMAD.U32 R37, R44.reuse, 0x10000, RZ ;  /* 0x000100002c257824 */ /* 0x040fe200078e00ff */
[----:B------:R-:W-:Y:S01]  /*6640*/  LOP3.LUT R44, R44, 0xffff0000, RZ, 0xc0, !PT ;  /* 0xffff00002c2c7812 */ /* 0x000fe200078ec0ff */
[----:B------:R-:W-:Y:S01]  /*6650*/  IMAD.U32 R33, R36, 0x10000, RZ ;  /* 0x0001000024217824 */ /* 0x000fe200078e00ff */
[----:B------:R-:W-:Y:S01]  /*6660*/  PRMT R122, R122, 0x5410, R35 ;  /* 0x000054107a7a7816 */ /* 0x000fe20000000023 */
[C---:B------:R-:W-:Y:S01]  /*6670*/  FMUL.FTZ R54, R39.reuse, R37 ;  /* 0x0000002527367220 */ /* 0x040fe20000410000 */
[-C--:B------:R-:W-:Y:S01]  /*6680*/  FMUL.FTZ R39, R39, R51.reuse ;  /* 0x0000003327277220 */ /* 0x080fe20000410000 */
[----:B------:R-:W-:Y:S01]  /*6690*/  IMAD.U32 R35, R38, 0x10000, RZ ;  /* 0x0001000026237824 */ /* 0x000fe200078e00ff */
[----:B------:R-:W-:Y:S01]  /*66a0*/  LOP3.LUT R47, R124, 0xffff0000, RZ, 0xc0, !PT ;  /* 0xffff00007c2f7812 */ /* 0x000fe200078ec0ff */
[C---:B------:R-:W-:Y:S01]  /*66b0*/  FFMA.FTZ R54, R33.reuse, R51, -R54 ;  /* 0x0000003321367223 */ /* 0x040fe20000010836 */
[----:B------:R-:W-:Y:S01]  /*66c0*/  FFMA.FTZ R39, R33, R37, R39 ;  /* 0x0000002521277223 */ /* 0x000fe20000010027 */
[----:B------:R-:W-:-:S02]  /*66d0*/  LOP3.LUT R33, R40, 0xffff0000, RZ, 0xc0, !PT ;  /* 0xffff000028217812 */ /* 0x000fc400078ec0ff */
[----:B------:R-:W-:Y:S01]  /*66e0*/  LOP3.LUT R37, R36, 0xffff0000, RZ, 0xc0, !PT ;  /* 0xffff000024257812 */ /* 0x000fe200078ec0ff */
[----:B------:R-:W-:Y:S01]  /*66f0*/  IMAD.U32 R36, R122, 0x10000, RZ ;  /* 0x000100007a247824 */ /* 0x000fe200078e00ff */
[----:B------:R-:W-:Y:S01]  /*6700*/  LOP3.LUT R38, R38, 0xffff0000, RZ, 0xc0, !PT ;  /* 0xffff000026267812 */ /* 0x000fe200078ec0ff */
[C---:B------:R-:W-:Y:S01]  /*6710*/  FMUL.FTZ R34, R33.reuse, R44 ;  /* 0x0000002c21227220 */ /* 0x040fe20000410000 */
[----:B------:R-:W-:Y:S01]  /*6720*/  FMUL.FTZ R51, R33, R32 ;  /* 0x0000002021337220 */ /* 0x000fe20000410000 */
[----:B------:R-:W-:Y:S02]  /*6730*/  F2FP.BF16.F32.PACK_AB R43, R43, R56 ;  /* 0x000000382b2b723e */ /* 0x000fe400000010ff */
[C---:B------:R-:W-:Y:S01]  /*6740*/  FFMA.FTZ R33, R37.reuse, R32, -R34 ;  /* 0x0000002025217223 */ /* 0x040fe20000010822 */
[----:B------:R-:W-:Y:S01]  /*6750*/  FFMA.FTZ R32, R37, R44, R51 ;  /* 0x0000002c25207223 */ /* 0x000fe20000010033 */
[C---:B------:R-:W-:Y:S01]  /*6760*/  IMAD.U32 R34, R42.reuse, 0x10000, RZ ;  /* 0x000100002a227824 */ /* 0x040fe200078e00ff */
[----:B------:R-:W-:Y:S01]  /*6770*/  LOP3.LUT R42, R42, 0xffff0000, RZ, 0xc0, !PT ;  /* 0xffff00002a2a7812 */ /* 0x000fe200078ec0ff */
[----:B------:R-:W-:Y:S01]  /*6780*/  IMAD.U32 R37, R124, 0x10000, RZ ;  /* 0x000100007c257824 */ /* 0x000fe200078e00ff */
[----:B------:R-:W-:Y:S01]  /*6790*/  F2FP.BF16.F32.PACK_AB R45, R45, R52 ;  /* 0x000000342d2d723e */ /* 0x000fe200000010ff */
[C---:B------:R-:W-:Y:S01]  /*67a0*/  FMUL.FTZ R44, R34.reuse, R36 ;  /* 0x00000024222c7220 */ /* 0x040fe20000410000 */
[----:B------:R-:W-:Y:S01]  /*67b0*/  F2FP.BF16.F32.PACK_AB R41, R41, R55 ;  /* 0x000000372929723e */ /* 0x000fe200000010ff */
[----:B------:R-:W-:Y:S01]  /*67c0*/  FMUL.FTZ R40, R34, R37 ;  /* 0x0000002522287220 */ /* 0x000fe20000410000 */
[----:B------:R-:W-:-:S03]  /*67d0*/  FMUL.FTZ R51, R42, R47 ;  /* 0x0000002f2a337220 */ /* 0x000fc60000410000 */
[C---:B------:R-:W-:Y:S01]  /*67e0*/  FFMA.FTZ R34, R35.reuse, R36, -R40 ;  /* 0x0000002423227223 */ /* 0x040fe20000010828 */
[----:B------:R-:W-:Y:S01]  /*67f0*/  FFMA.FTZ R35, R35, R37, R44 ;  /* 0x0000002523237223 */ /* 0x000fe2000001002c */
[----:B------:R-:W-:Y:S02]  /*6800*/  LOP3.LUT R37, R122, 0xffff0000, RZ, 0xc0, !PT ;  /* 0xffff00007a257812 */ /* 0x000fe400078ec0ff */
[----:B------:R-:W-:Y:S01]  /*6810*/  F2FP.BF16.F32.PACK_AB R40, R32, R39 ;  /* 0x000000272028723e */ /* 0x000fe200000010ff */
[----:B------:R-:W-:Y:S01]  /*6820*/  IMAD.MOV.U32 R39, RZ, RZ, R43 ;  /* 0x000000ffff277224 */ /* 0x000fe200078e002b */
[----:B------:R-:W-:Y:S01]  /*6830*/  F2FP.BF16.F32.PACK_AB R36, R33, R54 ;  /* 0x000000362124723e */ /* 0x000fe200000010ff */
[-C--:B------:R-:W-:Y:S01]  /*6840*/  FMUL.FTZ R42, R42, R37.reuse ;  /* 0x000000252a2a7220 */ /* 0x080fe20000410000 */
[----:B------:R-:W-:Y:S01]  /*6850*/  FFMA.FTZ R51, R38, R37, -R51 ;  /* 0x0000002526337223 */ /* 0x000fe20000010833 */
[----:B------:R-:W-:Y:S01]  /*6860*/  F2FP.BF16.F32.PACK_AB R37, R53, R57 ;  /* 0x000000393525723e */ /* 0x000fe200000010ff */
[----:B------:R-:W-:-:S02]  /*6870*/  IMAD.MOV.U32 R43, RZ, RZ, R45 ;  /* 0x000000ffff2b7224 */ /* 0x000fc400078e002d */
[----:B------:R-:W-:Y:S01]  /*6880*/  FFMA.FTZ R42, R38, R47, R42 ;  /* 0x0000002f262a7223 */ /* 0x000fe2000001002a */
[----:B------:R-:W-:-:S04]  /*6890*/  F2FP.BF16.F32.PACK_AB R38, R51, R34 ;  /* 0x000000223326723e */ /* 0x000fc800000010ff */
[----:B------:R-:W-:-:S07]  /*68a0*/  F2FP.BF16.F32.PACK_AB R42, R42, R35 ;  /* 0x000000232a2a723e */ /* 0x000fce00000010ff */
.L_x_9815:
[----:B------:R-:W-:Y:S05]  /*68b0*/  BSYNC B1 ;  /* 0x0000000000017941 */ /* 0x000fea0003800000 */
.L_x_9814:
[----:B-1----:R1:W-:Y:S01]  /*68c0*/  STG.E.128 desc[UR60][R48.64], R36 ;  /* 0x0000002430007986 */ /* 0x0023e2000c101d3c */
[----:B------:R-:W-:-:S13]  /*68d0*/  ISETP.GE.AND P4, PT, R50, R110, PT ;  /* 0x0000006e3200720c */ /* 0x000fda0003f86270 */
[----:B------:R-:W-:Y:S05]  /*68e0*/  @P4 BRA `(.L_x_9778) ;  /* 0x0000000000a04947 */ /* 0x000fea0003800000 */
[--C-:B------:R-:W-:Y:S02]  /*68f0*/  SHF.R.S32.HI R32, RZ, 0x1f, R50.reuse ;  /* 0x0000001fff207819 */ /* 0x100fe40000011432 */
[----:B------:R-:W-:-:S04]  /*6900*/  IADD3 R50, P4, P5, R24, R92, R50 ;  /* 0x0000005c18327210 */ /* 0x000fc80007d9e032 */
[----:B------:R-:W-:Y:S02]  /*6910*/  IADD3.X R32, R3, R112, R32, P4, P5 ;  /* 0x0000007003207210 */ /* 0x000fe400027ea420 */
[----:B------:R-:W-:-:S04]  /*6920*/  LEA R90, P4, R50, R90, 0x1 ;  /* 0x0000005a325a7211 */ /* 0x000fc800078808ff */
[----:B------:R-:W-:-:S05]  /*6930*/  LEA.HI.X R91, R50, R91, R32, 0x1, P4 ;  /* 0x0000005b325b7211 */ /* 0x000fca00020f0c20 */
[----:B--2---:R2:W-:Y:S01]  /*6940*/  STG.E.128 desc[UR60][R90.64], R40 ;  /* 0x000000285a007986 */ /* 0x0045e2000c101d3c */
[----:B------:R-:W-:Y:S05]  /*6950*/  BRA `(.L_x_9778) ;  /* 0x0000000000847947 */ /* 0x000fea0003800000 */
.L_x_9771:
[----:B------:R-:W2:Y:S02]  /*6960*/  LDL R32, [R1+0x4c] ;  /* 0x00004c0001207983 */ /* 0x000ea40000100800 */
[----:B--2---:R-:W-:-:S13]  /*6970*/  ISETP.NE.AND P3, PT, R32, 0x3, PT ;  /* 0x000000032000780c */ /* 0x004fda0003f65270 */
[----:B------:R-:W-:Y:S05]  /*6980*/  @!P3 BRA `(.L_x_9816) ;  /* 0x000000000004b947 */ /* 0x000fea0003800000 */
[----:B------:R-:W-:Y:S01]  /*6990*/  BPT.TRAP 0x1 ;  /* 0x000000040000795c */ /* 0x000fe20000300000 */
.L_x_9816:
[----:B------:R-:W2:Y:S01]  /*69a0*/  LDL R32, [R1] ;  /* 0x0000000001207983 */ /* 0x000ea20000100800 */
[----:B------:R-:W-:Y:S01]  /*69b0*/  IMAD R15, R17, 0x8, R16 ;  /* 0x00000008110f7824 */ /* 0x000fe200078e0210 */
[----:B------:R-:W-:Y:S01]  /*69c0*/  BSSY B1, `(.L_x_9817) ;  /* 0x0000006000017945 */ /* 0x000fe20003800000 */
[----:B------:R-:W-:-:S05]  /*69d0*/  IMAD R85, R22, -0x90, R2 ;  /* 0xffffff7016557824 */ /* 0x000fca00078e0202 */
[----:B------:R-:W-:Y:S02]  /*69e0*/  VIMNMX R85, R85, 0x90, PT ;  /* 0x0000009055557848 */ /* 0x000fe40003fe0100 */
[----:B--2---:R-:W-:-:S04]  /*69f0*/  SHF.L.U32 R86, R32, 0x1f, RZ ;  /* 0x0000001f20567819 */ /* 0x004fc800000006ff */
[----:B------:R-:W0:Y:S02]  /*6a00*/  SYNCS.PHASECHK.TRANS64.TRYWAIT P4, [R15+URZ+0x31c90], R86 ;  /* 0x031c90560f0075a7 */ /* 0x000e24000808017f */
[----:B0-----:R-:W-:Y:S05]  /*6a10*/  @!P4 BRA `(.L_x_9818) ;  /* 0x0000019000d0c947 */ /* 0x001fea0003800000 */
.L_x_10077:
[----:B------:R-:W-:Y:S05]  /*6a20*/  BSYNC B1 ;  /* 0x0000000000017941 */ /* 0x000fea0003800000 */
.L_x_9817:
[----:B------:R-:W-:-:S13]  /*6a30*/  ISETP.GE.AND P4, PT, R146, R85, PT ;  /* 0x000000559200720c */ /* 0x000fda0003f86270 */
        /* <DEDUP_REMOVED lines=19> */
.L_x_9778:
[----:B------:R-:W-:Y:S05]  /*6b70*/  BSYNC B0 ;  /* 0x0000000000007941 */ /* 0x000fea0003800000 */
.L_x_9770:
        /* <DEDUP_REMOVED lines=17> */
.L_x_9820:
[----:B------:R-:W-:Y:S05]  /*6c90*/  BSYNC B0 ;  /* 0x0000000000007941 */ /* 0x000fea0003800000 */
.L_x_9819:
[----:B------:R-:W2:Y:S01]  /*6ca0*/  SYNCS.PHASECHK.TRANS64.TRYWAIT P3, [R15+URZ+0x31cb0], R86 ;  /* 0x031cb0560f0075a7 */ /* 0x000ea2000806017f */
[----:B------:R-:W-:Y:S04]  /*6cb0*/  BSSY B0, `(.L_x_9821) ;  /* 0x0000002000007945 */ /* 0x000fe80003800000 */
[----:B--2---:R-:W-:Y:S05]  /*6cc0*/  @!P3 BRA `(.L_x_9822) ;  /* 0x000001900038b947 */ /* 0x004fea0003800000 */
.L_x_10078:
[----:B------:R-:W-:Y:S05]  /*6cd0*/  BSYNC B0 ;  /* 0x0000000000007941 */ /* 0x000fea0003800000 */
.L_x_9821:
[----:B------:R-:W-:Y:S01]  /*6ce0*/  ISETP.GE.AND P3, PT, R146, R85, PT ;  /* 0x000000559200720c */ /* 0x000fe20003f66270 */
[----:B------:R-:W-:-:S12]  /*6cf0*/  BSSY B0, `(.L_x_9823) ;  /* 0x0000020000007945 */ /* 0x000fd80003800000 */
[----:B------:R-:W-:Y:S05]  /*6d00*/  @P3 BRA `(.L_x_9824) ;  /* 0x0000000000783947 */ /* 0x000fea0003800000 */
[----:B------:R-:W-:Y:S01]  /*6d10*/  IMAD.WIDE R34, R22, 0x90, R68 ;  /* 0x0000009016227825 */ /* 0x000fe200078e0244 */
[----:B------:R-:W-:-:S03]  /*6d20*/  ULDC.64 UR4, c[0x0][0x328] ;  /* 0x0000ca0000047ab9 */ /* 0x000fc60000000a00 */
[----:B------:R-:W-:Y:S02]  /*6d30*/  IMAD R35, R35, UR4, RZ ;  /* 0x0000000423237c24 */ /* 0x000fe4000f8e02ff */
[----:B-1----:R-:W-:Y:S02]  /*6d40*/  IMAD.MOV.U32 R32, RZ, RZ, R26 ;  /* 0x000000ffff207224 */ /* 0x002fe400078e001a */
[----:B------:R-:W-:Y:S02]  /*6d50*/  IMAD.MOV.U32 R33, RZ, RZ, R89 ;  /* 0x000000ffff217224 */ /* 0x000fe400078e0059 */
[C---:B------:R-:W-:Y:S02]  /*6d60*/  IMAD R35, R34.reuse, UR5, R35 ;  /* 0x0000000522237c24 */ /* 0x040fe4000f8e0223 */
[----:B------:R-:W-:Y:S01]  /*6d70*/  IMAD.WIDE.U32 R32, R34, UR4, R32 ;  /* 0x0000000422207c25 */ /* 0x000fe2000f8e0020 */
[----:B------:R-:W-:-:S03]  /*6d80*/  ULDC.64 UR4, c[0x0][0x318] ;  /* 0x0000c60000047ab9 */ /* 0x000fc60000000a00 */
[----:B------:R-:W-:Y:S01]  /*6d90*/  IMAD.IADD R33, R33, 0x1, R35 ;  /* 0x0000000121217824 */ /* 0x000fe200078e0223 */
[----:B------:R-:W-:Y:S01]  /*6da0*/  LEA R36, P3, R32, UR4, 0x1 ;  /* 0x0000000420247c11 */ /* 0x000fe2000f8608ff */
[----:B------:R-:W-:-:S03]  /*6db0*/  ULDC UR4, c[0x0][0x2f4] ;  /* 0x0000bd0000047ab9 */ /* 0x000fc60000000800 */
[----:B------:R-:W-:Y:S02]  /*6dc0*/  LEA.HI.X R37, R32, UR5, R33, 0x1, P3 ;  /* 0x0000000520257c11 */ /* 0x000fe400098f0c21 */
        /* <DEDUP_REMOVED lines=17> */
[----:B-1----:R3:W-:Y:S02]  /*6ee0*/  @!P3 STG.E.128 desc[UR60][R36.64+0xa0], R32 ;  /* 0x0000a0202400b986 */ /* 0x0027e4000c101d3c */
.L_x_9824:
[----:B------:R-:W-:Y:S05]  /*6ef0*/  BSYNC B0 ;  /* 0x0000000000007941 */ /* 0x000fea0003800000 */
.L_x_9823:
[----:B------:R-:W4:Y:S01]  /*6f00*/  LDL.LU R20, [R1] ;  /* 0x0000000001147983 */ /* 0x000f220000300800 */
[----:B0-2---:R-:W-:Y:S02]  /*6f10*/  @!P4 VIADD R15, R15, 0x31cc0 ;  /* 0x00031cc00f0fc836 */ /* 0x005fe40000000000 */
        /* <DEDUP_REMOVED lines=8> */
[----:B0-----:R0:W-:Y:S01]  /*6fa0*/  BAR.SYNC.DEFER_BLOCKING R113, 0x80 ;  /* 0x000200710000751d */ /* 0x0011e20000010000 */
[----:B------:R-:W-:-:S04]  /*6fb0*/  ISETP.NE.AND P3, PT, R17, 0x2, PT ;  /* 0x000000021100780c */ /* 0x000fc80003f65270 */
[----:B------:R-:W-:Y:S01]  /*6fc0*/  SEL R17, R17, RZ, P3 ;  /* 0x000000ff11117207 */ /* 0x000fe20001800000 */
[----:B------:R2:W-:Y:S02]  /*6fd0*/  @!P4 SYNCS.ARRIVE.TRANS64.RED.A1T0 RZ, [R15+URZ], RZ ;  /* 0x000000ff0fffc9a7 */ /* 0x0005e4000810043f */
[----:B--2---:R-:W-:-:S04]  /*6fe0*/  SEL R15, RZ, 0x1, P3 ;  /* 0x00000001ff0f7807 */ /* 0x004fc80001800000 */
[----:B----4-:R-:W-:-:S05]  /*6ff0*/  LOP3.LUT R20, R20, R15, RZ, 0x3c, !PT ;  /* 0x0000000f14147212 */ /* 0x010fca00078e3cff */
[----:B------:R0:W-:Y:S01]  /*7000*/  STL [R1], R20 ;  /* 0x0000001401007387 */ /* 0x0001e20000100800 */
[----:B------:R-:W-:Y:S05]  /*7010*/  @P2 BRA `(.L_x_9825) ;  /* 0xffffffb800ac2947 */ /* 0x000fea000383ffff */
[----:B0-----:R-:W0:Y:S01]  /*7020*/  S2R R20, SR_TID.X ;  /* 0x0000000000147919 */ /* 0x001e220000002100 */
[----:B------:R-:W-:Y:S02]  /*7030*/  PLOP3.LUT P0, PT, PT, PT, PT, 0x8, 0x0 ;  /* 0x000000000000781c */ /* 0x000fe40003f0e170 */
[----:B0-----:R-:W-:-:S04]  /*7040*/  SHF.R.U32.HI R20, RZ, 0x7, R20 ;  /* 0x00000007ff147819 */ /* 0x001fc80000011614 */
[----:B------:R-:W-:-:S13]  /*7050*/  ISETP.NE.AND P5, PT, R20, 0x1, PT ;  /* 0x000000011400780c */ /* 0x000fda0003fa5270 */
[----:B------:R-:W-:Y:S06]  /*7060*/  @!P5 BAR.ARV 0x9, 0x100 ;  /* 0x024400000000db1d */ /* 0x000fec0000002000 */
.L_x_9765:
[----:B------:R-:W-:Y:S01]  /*7070*/  IMAD.MOV.U32 R3, RZ, RZ, RZ ;  /* 0x000000ffff037224 */ /* 0x000fe200078e00ff */
[----:B------:R-:W-:Y:S06]  /*7080*/  @P0 BRA `(.L_x_9826) ;  /* 0x00000000000c0947 */ /* 0x000fec0003800000 */
[----:B------:R-:W0:Y:S01]  /*7090*/  FENCE.VIEW.ASYNC.G ;  /* 0x00000000000073c6 */ /* 0x000e220000000100 */
[----:B------:R-:W-:Y:S05]  /*70a0*/  WARPSYNC.ALL ;  /* 0x0000000000007948 */ /* 0x000fea0003800000 */
[----:B0-----:R-:W-:Y:S06]  /*70b0*/  BAR.ARV 0xc, 0x200 ;  /* 0x0308000000007b1d */ /* 0x001fec0000002000 */
.L_x_9826:
[----:B------:R-:W-:Y:S01]  /*70c0*/  LOP3.LUT P0, RZ, R19, 0x4, RZ, 0xc0, !PT ;  /* 0x0000000413ff7812 */ /* 0x000fe2000780c0ff */
[----:B------:R-:W-:-:S12]  /*70d0*/  BSSY B0, `(.L_x_9827) ;  /* 0x0000020000007945 */ /* 0x000fd80003800000 */
        /* <DEDUP_REMOVED lines=31> */
.L_x_9828:
[----:B------:R-:W-:Y:S05]  /*72d0*/  BSYNC B0 ;  /* 0x0000000000007941 */ /* 0x000fea0003800000 */
.L_x_9827:
[----:B------:R-:W2:Y:S01]  /*72e0*/  LDL R0, [R1+0xac] ;  /* 0x0000ac0001007983 */ /* 0x000ea20000100800 */
[----:B------:R-:W-:Y:S01]  /*72f0*/  PLOP3.LUT P0, PT, PT, PT, PT, 0x80, 0x0 ;  /* 0x000000000000781c */ /* 0x000fe20003f0f070 */
        /* <DEDUP_REMOVED lines=16> */
[----:B---3--:R-:W-:Y:S02]  /*7400*/  CS2R R36, SRZ ;  /* 0x0000000000247805 */ /* 0x008fe4000001ff00 */
[----:B------:R-:W-:-:S02]  /*7410*/  CS2R R38, SRZ ;  /* 0x0000000000267805 */ /* 0x000fc4000001ff00 */
[----:B------:R-:W-:Y:S02]  /*7420*/  CS2R R28, SRZ ;  /* 0x00000000001c7805 */ /* 0x000fe4000001ff00 */
[----:B------:R-:W-:Y:S02]  /*7430*/  CS2R R72, SRZ ;  /* 0x0000000000487805 */ /* 0x000fe4000001ff00 */
[----:B------:R-:W-:Y:S02]  /*7440*/  CS2R R8, SRZ ;  /* 0x0000000000087805 */ /* 0x000fe4000001ff00 */
[----:B------:R-:W-:Y:S02]  /*7450*/  CS2R R30, SRZ ;  /* 0x00000000001e7805 */ /* 0x000fe4000001ff00 */
[----:B------:R-:W-:Y:S02]  /*7460*/  CS2R R6, SRZ ;  /* 0x0000000000067805 */ /* 0x000fe4000001ff00 */
[----:B------:R-:W-:Y:S01]  /*7470*/  CS2R R68, SRZ ;  /* 0x0000000000447805 */ /* 0x000fe2000001ff00 */
[----:B--2---:R-:W-:-:S02]  /*7480*/  IMAD R4, R0, R3, RZ ;  /* 0x0000000300047224 */ /* 0x004fc400078e02ff */
[----:B------:R-:W-:-:S03]  /*7490*/  IMAD.MOV.U32 R0, RZ, RZ, RZ ;  /* 0x000000ffff007224 */ /* 0x000fc600078e00ff */
[----:B------:R-:W-:Y:S01]  /*74a0*/  VIADDMNMX R108, R4, R3, R108, PT ;  /* 0x00000003046c7246 */ /* 0x000fe2000380016c */
[----:B------:R0:W-:Y:S03]  /*74b0*/  STL [R1+0x74], R4 ;  /* 0x0000740401007387 */ /* 0x0001e60000100800 */
[----:B------:R-:W-:Y:S02]  /*74c0*/  ISETP.GT.AND P1, PT, R108, R4, PT ;  /* 0x000000046c00720c */ /* 0x000fe40003f24270 */
[----:B0-----:R-:W-:-:S11]  /*74d0*/  CS2R R4, SRZ ;  /* 0x0000000000047805 */ /* 0x001fd6000001ff00 */
[----:B------:R-:W-:Y:S05]  /*74e0*/  @!P1 BRA `(.L_x_9829) ;  /* 0x000000dc00049947 */ /* 0x000fea0003800000 */
[----:B------:R-:W0:Y:S01]  /*74f0*/  S2R R10, SR_TID.X ;  /* 0x00000000000a7919 */ /* 0x000e220000002100 */
[----:B------:R-:W-:Y:S01]  /*7500*/  UMOV UR4, 0xffffffff ;  /* 0xffffffff00047882 */ /* 0x000fe20000000000 */
[----:B0-----:R-:W-:-:S05]  /*7510*/  VIADD R36, R10, 0xffffff80 ;  /* 0xffffff800a247836 */ /* 0x001fca0000000000 */
[----:B------:R-:W-:-:S04]  /*7520*/  SHF.R.S32.HI R37, RZ, 0x1f, R36 ;  /* 0x0000001fff257819 */ /* 0x000fc80000011424 */
[----:B------:R-:W-:-:S04]  /*7530*/  LEA.HI R13, R37, R36, RZ, 0x7 ;  /* 0x00000024250d7211 */ /* 0x000fc800078f38ff */
[----:B------:R-:W-:Y:S01]  /*7540*/  SHF.R.S32.HI R13, RZ, 0x7, R13 ;  /* 0x00000007ff0d7819 */ /* 0x000fe2000001140d */
[----:B------:R-:W-:Y:S06]  /*7550*/  BRA.DIV UR4, `(.L_x_9830) ;  /* 0x0000018a04287947 */ /* 0x000fec000b800000 */
[----:B------:R-:W0:Y:S04]  /*7560*/  SHFL.IDX PT, R0, R13, RZ, 0x1f ;  /* 0x00001fff0d007589 */ /* 0x000e2800000e0000 */
[----:B0-----:R2:W-:Y:S02]  /*7570*/  STL [R1+0x78], R0 ;  /* 0x0000780001007387 */ /* 0x0015e40000100800 */
.L_x_10081:
[----:B------:R-:W2:Y:S01]  /*7580*/  LDL R3, [R1+0x78] ;  /* 0x0000780001037983 */ /* 0x000ea20000100800 */
[----:B------:R-:W-:Y:S01]  /*7590*/  BSSY B6, `(.L_x_9831) ;  /* 0x000001b000067945 */ /* 0x000fe20003800000 */
[----:B--2---:R-:W-:-:S05]  /*75a0*/  IMAD.HI R0, R3, 0x55555556, RZ ;  /* 0x5555555603007827 */ /* 0x004fca00078e02ff */
[----:B------:R-:W-:-:S05]  /*75b0*/  LEA.HI R2, R0, R0, RZ, 0x1 ;  /* 0x0000000000027211 */ /* 0x000fca00078f08ff */
[----:B------:R-:W-:Y:S02]  /*75c0*/  IMAD R2, R2, -0x3, R3 ;  /* 0xfffffffd02027824 */ /* 0x000fe400078e0203 */
[----:B------:R-:W-:-:S04]  /*75d0*/  VIADD R3, R16, 0x24300 ;  /* 0x0002430010037836 */ /* 0x000fc80000000000 */
[----:B------:R-:W-:Y:S01]  /*75e0*/  IMAD R0, R2, 0x800, R3 ;  /* 0x0000080002007824 */ /* 0x000fe200078e0203 */
[----:B------:R-:W-:-:S04]  /*75f0*/  LOP3.LUT P0, RZ, R3, 0x9f, RZ, 0xc0, !PT ;  /* 0x0000009f03ff7812 */ /* 0x000fc8000780c0ff */
[----:B------:R-:W-:-:S04]  /*7600*/  SHF.R.U32.HI R0, RZ, 0x4, R0 ;  /* 0x00000004ff007819 */ /* 0x000fc80000011600 */
[----:B------:R-:W-:-:S05]  /*7610*/  LOP3.LUT R0, R0, 0x3fff, RZ, 0xc0, !PT ;  /* 0x00003fff00007812 */ /* 0x000fca00078ec0ff */
[----:B------:R2:W-:Y:S01]  /*7620*/  STL [R1+0x80], R0 ;  /* 0x0000800001007387 */ /* 0x0005e20000100800 */
[----:B------:R-:W-:Y:S05]  /*7630*/  @!P0 BRA `(.L_x_9832) ;  /* 0x0000000000408947 */ /* 0x000fea0003800000 */
[----:B--2---:R-:W-:Y:S01]  /*7640*/  MOV R0, 0x0 ;  /* 0x0000000000007802 */ /* 0x004fe20000000f00 */
[----:B------:R-:W-:Y:S01]  /*7650*/  ULDC.64 UR4, c[0x4][0x1b8] ;  /* 0x01006e0000047ab9 */ /* 0x000fe20000000a00 */
[----:B------:R-:W-:Y:S01]  /*7660*/  ULDC.64 UR6, c[0x4][0x1c0] ;  /* 0x0100700000067ab9 */ /* 0x000fe20000000a00 */
[----:B------:R-:W-:Y:S01]  /*7670*/  IMAD.U32 R4, RZ, RZ, UR4 ;  /* 0x00000004ff047e24 */ /* 0x000fe2000f8e00ff */
[----:B0-----:R0:W2:Y:S01]  /*7680*/  LDC.64 R14, c[0x4][R0] ;  /* 0x01000000000e7b82 */ /* 0x0010a20000000a00 */
        /* <DEDUP_REMOVED lines=10> */
[----:B-12--5:R-:W-:Y:S05]  /*7730*/  CALL.ABS.NOINC R14 ;  /* 0x000000000e007343 */ /* 0x026fea0003c00000 */
.L_x_9832:
[----:B------:R-:W-:Y:S05]  /*7740*/  BSYNC B6 ;  /* 0x0000000000067941 */ /* 0x000fea0003800000 */
.L_x_9831:
        /* <DEDUP_REMOVED lines=8> */
[----:B------:R2:W3:Y:S03]  /*77d0*/  SYNCS.PHASECHK.TRANS64.TRYWAIT P0, [R16+URZ+0x31c00], R3 ;  /* 0x031c0003100075a7 */ /* 0x0004e6000800017f */
[----:B---3--:R-:W-:Y:S05]  /*77e0*/  @!P0 NANOSLEEP.SYNCS 0x989680 ;  /* 0x009896800000895d */ /* 0x008fea0003900000 */
[----:B------:R-:W3:Y:S01]  /*77f0*/  @!P0 SYNCS.PHASECHK.TRANS64 P0, [R16+URZ+0x31c00], R3 ;  /* 0x031c0003100085a7 */ /* 0x000ee2000800007f */
[----:B------:R-:W-:Y:S04]  /*7800*/  BSSY B0, `(.L_x_9834) ;  /* 0x0000006000007945 */ /* 0x000fe80003800000 */
[----:B---3--:R-:W-:Y:S05]  /*7810*/  @P0 BRA `(.L_x_9835) ;  /* 0x0000000000100947 */ /* 0x008fea0003800000 */
.L_x_9836:
[----:B---3--:R3:W4:Y:S02]  /*7820*/  SYNCS.PHASECHK.TRANS64.TRYWAIT P0, [R16+URZ+0x31c00], R3 ;  /* 0x031c0003100075a7 */ /* 0x008724000800017f */
[----:B----4-:R-:W-:Y:S05]  /*7830*/  @!P0 NANOSLEEP.SYNCS 0x989680 ;  /* 0x009896800000895d */ /* 0x010fea0003900000 */
[----:B------:R-:W4:Y:S02]  /*7840*/  @!P0 SYNCS.PHASECHK.TRANS64 P0, [R16+URZ+0x31c00], R3 ;  /* 0x031c0003100085a7 */ /* 0x000f24000800007f */
[----:B----4-:R-:W-:Y:S05]  /*7850*/  @!P0 BRA `(.L_x_9836) ;  /* 0xfffffffc00f08947 */ /* 0x010fea000383ffff */
.L_x_9835:
[----:B------:R-:W-:Y:S05]  /*7860*/  BSYNC B0 ;  /* 0x0000000000007941 */ /* 0x000fea0003800000 */
.L_x_9834:
[----:B------:R-:W-:Y:S05]  /*7870*/  BRA `(.L_x_9837) ;  /* 0x0000003c00b87947 */ /* 0x000fea0003800000 */
.L_x_9833:
[----:B------:R-:W3:Y:S01]  /*7880*/  LDL R3, [R1+0xc4] ;  /* 0x0000c40001037983 */ /* 0x000ee20000100800 */
[----:B--2--5:R-:W-:Y:S01]  /*7890*/  SHF.R.S32.HI R0, RZ, 0x1f, R105 ;  /* 0x0000001fff007819 */ /* 0x024fe20000011469 */
        /* <DEDUP_REMOVED lines=16> */
[----:B---3--:R-:W-:-:S13]  /*79a0*/  LOP3.LUT P0, RZ, R3, 0x1bf, RZ, 0xc0, !PT ;  /* 0x000001bf03ff7812 */ /* 0x008fda000780c0ff */
[----:B------:R-:W-:Y:S05]  /*79b0*/  @!P0 BRA `(.L_x_9838) ;  /* 0x0000000000408947 */ /* 0x000fea0003800000 */
[----:B------:R-:W-:Y:S01]  /*79c0*/  MOV R0, 0x0 ;  /* 0x0000000000007802 */ /* 0x000fe20000000f00 */
        /* <DEDUP_REMOVED lines=14> */
[----:B-12---:R-:W-:Y:S05]  /*7ab0*/  CALL.ABS.NOINC R14 ;  /* 0x000000000e007343 */ /* 0x006fea0003c00000 */
.L_x_9838:
[----:B------:R-:W-:Y:S01]  /*7ac0*/  ULDC.U8 UR4, c[0x0][0x410] ;  /* 0x0001040000047ab9 */ /* 0x000fe20000000000 */
[----:B------:R-:W-:Y:S01]  /*7ad0*/  BSSY B0, `(.L_x_9839) ;  /* 0x00003c0000007945 */ /* 0x000fe20003800000 */
[----:B------:R-:W-:Y:S01]  /*7ae0*/  ISETP.NE.AND P0, PT, RZ, UR4, PT ;  /* 0x00000004ff007c0c */ /* 0x000fe2000bf05270 */
[----:B------:R-:W-:-:S12]  /*7af0*/  IMAD R8, R109, 0xc0, R146 ;  /* 0x000000c06d087824 */ /* 0x000fd800078e0292 */
[----:B------:R-:W-:Y:S05]  /*7b00*/  @!P0 BRA `(.L_x_9840) ;  /* 0x0000001c00708947 */ /* 0x000fea0003800000 */
[----:B------:R-:W-:-:S03]  /*7b10*/  UMOV UR4, 0xffffffff ;  /* 0xffffffff00047882 */ /* 0x000fc60000000000 */
[----:B------:R-:W-:Y:S05]  /*7b20*/  BRA.DIV UR4, `(.L_x_9841) ;  /* 0x0000018204dc7947 */ /* 0x000fea000b800000 */
[----:B------:R2:W3:Y:S04]  /*7b30*/  SHFL.IDX PT, R3, R23, RZ, 0x1e1f ;  /* 0x001e1fff17037589 */ /* 0x0004e800000e0000 */
[----:B------:R2:W4:Y:S04]  /*7b40*/  SHFL.IDX PT, R0, R22, RZ, 0x1e1f ;  /* 0x001e1fff16007589 */ /* 0x00052800000e0000 */
[----:B------:R2:W0:Y:S04]  /*7b50*/  SHFL.IDX PT, R5, R25, RZ, 0x1e1f ;  /* 0x001e1fff19057589 */ /* 0x00042800000e0000 */
[----:B------:R2:W0:Y:S02]  /*7b60*/  SHFL.IDX PT, R4, R24, RZ, 0x1e1f ;  /* 0x001e1fff18047589 */ /* 0x00042400000e0000 */
.L_x_10087:
[----:B------:R-:W5:Y:S01]  /*7b70*/  LDL R55, [R1+0xa0] ;  /* 0x0000a00001377983 */ /* 0x000f620000100800 */
[----:B------:R-:W-:Y:S01]  /*7b80*/  ULDC UR4, c[0x0][0x448] ;  /* 0x0001120000047ab9 */ /* 0x000fe20000000800 */
[----:B------:R-:W-:Y:S01]  /*7b90*/  BSSY B1, `(.L_x_9842) ;  /* 0x000005f000017945 */ /* 0x000fe20003800000 */
[----:B------:R-:W-:Y:S01]  /*7ba0*/  IMAD R111, R111, UR4, RZ ;  /* 0x000000046f6f7c24 */ /* 0x000fe2000f8e02ff */
[----:B-1----:R-:W-:Y:S02]  /*7bb0*/  CS2R R32, SRZ ;  /* 0x0000000000207805 */ /* 0x002fe4000001ff00 */
[----:B------:R-:W-:Y:S02]  /*7bc0*/  CS2R R28, SRZ ;  /* 0x00000000001c7805 */ /* 0x000fe4000001ff00 */
[----:B--2---:R-:W-:Y:S01]  /*7bd0*/  CS2R R24, SRZ ;  /* 0x0000000000187805 */ /* 0x004fe2000001ff00 */
[----:B------:R-:W-:Y:S01]  /*7be0*/  IMAD R6, R109, -0xc0, R111 ;  /* 0xffffff406d067824 */ /* 0x000fe200078e026f */
[----:B------:R-:W-:-:S02]  /*7bf0*/  ISETP.GE.AND P1, PT, R8, R111, PT ;  /* 0x0000006f0800720c */ /* 0x000fc40003f26270 */
[----:B------:R-:W-:Y:S02]  /*7c00*/  CS2R R20, SRZ ;  /* 0x0000000000147805 */ /* 0x000fe4000001ff00 */
[----:B------:R-:W-:Y:S02]  /*7c10*/  CS2R R12, SRZ ;  /* 0x00000000000c7805 */ /* 0x000fe4000001ff00 */
[----:B------:R-:W-:Y:S02]  /*7c20*/  CS2R R8, SRZ ;  /* 0x0000000000087805 */ /* 0x000fe4000001ff00 */
[----:B------:R-:W-:Y:S02]  /*7c30*/  VIMNMX R7, R6, 0xc0, PT ;  /* 0x000000c006077848 */ /* 0x000fe40003fe0100 */
[----:B------:R-:W-:Y:S02]  /*7c40*/  CS2R R34, SRZ ;  /* 0x0000000000227805 */ /* 0x000fe4000001ff00 */
[----:B------:R-:W-:-:S02]  /*7c50*/  CS2R R30, SRZ ;  /* 0x00000000001e7805 */ /* 0x000fc4000001ff00 */
[----:B------:R-:W-:Y:S02]  /*7c60*/  CS2R R26, SRZ ;  /* 0x00000000001a7805 */ /* 0x000fe4000001ff00 */
[----:B------:R-:W-:Y:S02]  /*7c70*/  ISETP.GE.AND P0, PT, R146, R7, PT ;  /* 0x000000079200720c */ /* 0x000fe40003f06270 */
[----:B------:R-:W-:Y:S02]  /*7c80*/  CS2R R22, SRZ ;  /* 0x0000000000167805 */ /* 0x000fe4000001ff00 */
[----:B0-----:R-:W-:Y:S02]  /*7c90*/  CS2R R14, SRZ ;  /* 0x00000000000e7805 */ /* 0x001fe4000001ff00 */
[----:B------:R-:W-:Y:S02]  /*7ca0*/  CS2R R10, SRZ ;  /* 0x00000000000a7805 */ /* 0x000fe4000001ff00 */
[----:B-----5:R-:W-:Y:S01]  /*7cb0*/  LEA.HI R50, R55, R55, RZ, 0x1 ;  /* 0x0000003737327211 */ /* 0x020fe200078f08ff */
[----:B------:R-:W-:Y:S06]  /*7cc0*/  @P1 BRA `(.L_x_9843) ;  /* 0x00000004002c1947 */ /* 0x000fec0003800000 */
[----:B------:R-:W2:Y:S01]  /*7cd0*/  LDL R41, [R1+0x68] ;  /* 0x0000680001297983 */ /* 0x000ea20000100800 */
[----:B------:R-:W-:-:S03]  /*7ce0*/  ULDC UR4, c[0x0][0x3f4] ;  /* 0x0000fd0000047ab9 */ /* 0x000fc60000000800 */
[----:B------:R-:W3:Y:S04]  /*7cf0*/  LDL R40, [R1+0x60] ;  /* 0x0000600001287983 */ /* 0x000ee80000100800 */
[----:B------:R-:W4:Y:S04]  /*7d00*/  LDL R39, [R1+0x6c] ;  /* 0x00006c0001277983 */ /* 0x000f280000100800 */
[----:B------:R-:W4:Y:S04]  /*7d10*/  LDL R38, [R1+0x64] ;  /* 0x0000640001267983 */ /* 0x000f280000100800 */
[----:B------:R-:W4:Y:S01]  /*7d20*/  LDL R14, [R1+0x70] ;  /* 0x00007000010e7983 */ /* 0x000f220000100800 */
        /* <DEDUP_REMOVED lines=8> */
[C---:B--2---:R-:W-:Y:S01]  /*7db0*/  ISETP.GE.AND P4, PT, R41.reuse, UR4, PT ;  /* 0x0000000429007c0c */ /* 0x044fe2000bf86270 */
[C---:B------:R-:W-:Y:S01]  /*7dc0*/  IMAD.SHL.U32 R9, R41.reuse, 0x2, RZ ;  /* 0x0000000229097824 */ /* 0x040fe200078e00ff */
[----:B------:R-:W-:Y:S02]  /*7dd0*/  SHF.R.S32.HI R6, RZ, 0x1f, R41 ;  /* 0x0000001fff067819 */ /* 0x000fe40000011429 */
[----:B---3--:R-:W-:Y:S02]  /*7de0*/  ISETP.GE.AND P3, PT, R40, UR4, PT ;  /* 0x0000000428007c0c */ /* 0x008fe4000bf66270 */
[----:B------:R-:W-:-:S07]  /*7df0*/  SHF.L.U64.HI R10, R41, 0x1, R6 ;  /* 0x00000001290a7819 */ /* 0x000fce0000010206 */
[-C--:B------:R-:W-:Y:S02]  /*7e00*/  @!P4 IADD3 R8, P2, R4, R9.reuse, RZ ;  /* 0x000000090408c210 */ /* 0x080fe40007f5e0ff */
[----:B----4-:R-:W-:-:S03]  /*7e10*/  @!P4 IADD3 R6, P1, R0, R9, RZ ;  /* 0x000000090006c210 */ /* 0x010fc60007f3e0ff */
[--C-:B------:R-:W-:Y:S01]  /*7e20*/  @!P4 IMAD.X R9, R5, 0x1, R10.reuse, P2 ;  /* 0x000000010509c824 */ /* 0x100fe200010e060a */
[----:B------:R-:W-:Y:S01]  /*7e30*/  ISETP.GE.AND P2, PT, R39, UR4, PT ;  /* 0x0000000427007c0c */ /* 0x000fe2000bf46270 */
[----:B------:R-:W-:Y:S01]  /*7e40*/  @!P4 IMAD.X R7, R3, 0x1, R10, P1 ;  /* 0x000000010307c824 */ /* 0x000fe200008e060a */
[----:B------:R-:W-:Y:S01]  /*7e50*/  SHF.R.S32.HI R10, RZ, 0x1f, R40 ;  /* 0x0000001fff0a7819 */ /* 0x000fe20000011428 */
[----:B------:R-:W-:Y:S01]  /*7e60*/  IMAD.SHL.U32 R47, R40, 0x2, RZ ;  /* 0x00000002282f7824 */ /* 0x000fe200078e00ff */
[----:B------:R-:W5:Y:S01]  /*7e70*/  @!P4 LD.E.64 R28, desc[UR60][R8.64] ;  /* 0x0000003c081cc980 */ /* 0x000f62000c101b00 */
[----:B------:R-:W-:Y:S01]  /*7e80*/  ISETP.GE.AND P1, PT, R38, UR4, PT ;  /* 0x0000000426007c0c */ /* 0x000fe2000bf26270 */
[----:B------:R-:W-:Y:S01]  /*7e90*/  IMAD.SHL.U32 R43, R39, 0x2, RZ ;  /* 0x00000002272b7824 */ /* 0x000fe200078e00ff */
[----:B------:R-:W-:Y:S01]  /*7ea0*/  SHF.L.U64.HI R10, R40, 0x1, R10 ;  /* 0x00000001280a7819 */ /* 0x000fe2000001020a */
[----:B------:R0:W5:Y:S01]  /*7eb0*/  @!P4 LD.E.64 R30, desc[UR60][R6.64] ;  /* 0x0000003c061ec980 */ /* 0x000162000c101b00 */
[----:B------:R-:W-:-:S02]  /*7ec0*/  @!P3 IADD3 R46, P4, R4, R47, RZ ;  /* 0x0000002f042eb210 */ /* 0x000fc40007f9e0ff */
[----:B------:R-:W-:Y:S02]  /*7ed0*/  SHF.R.S32.HI R11, RZ, 0x1f, R39 ;  /* 0x0000001fff0b7819 */ /* 0x000fe40000011427 */
[----:B------:R-:W-:Y:S01]  /*7ee0*/  @!P3 IADD3 R48, P5, R0, R47, RZ ;  /* 0x0000002f0030b210 */ /* 0x000fe20007fbe0ff */
[----:B------:R-:W-:Y:S01]  /*7ef0*/  @!P3 IMAD.X R47, R5, 0x1, R10, P4 ;  /* 0x00000001052fb824 */ /* 0x000fe200020e060a */
[-C--:B------:R-:W-:Y:S02]  /*7f00*/  @!P2 IADD3 R42, P4, R4, R43.reuse, RZ ;  /* 0x0000002b042aa210 */ /* 0x080fe40007f9e0ff */
[----:B0-----:R-:W-:Y:S01]  /*7f10*/  SHF.L.U64.HI R6, R39, 0x1, R11 ;  /* 0x0000000127067819 */ /* 0x001fe2000001020b */
[----:B------:R-:W-:Y:S01]  /*7f20*/  IMAD.SHL.U32 R7, R38, 0x2, RZ ;  /* 0x0000000226077824 */ /* 0x000fe200078e00ff */
[----:B------:R-:W-:Y:S01]  /*7f30*/  SHF.R.S32.HI R12, RZ, 0x1f, R38 ;  /* 0x0000001fff0c7819 */ /* 0x000fe20000011426 */
[----:B------:R-:W-:Y:S01]  /*7f40*/  @!P3 IMAD.X R49, R3, 0x1, R10, P5 ;  /* 0x000000010331b824 */ /* 0x000fe200028e060a */
[----:B------:R-:W-:Y:S01]  /*7f50*/  @!P2 IADD3 R44, P5, R0, R43, RZ ;  /* 0x0000002b002ca210 */ /* 0x000fe20007fbe0ff */
[----:B------:R-:W-:Y:S01]  /*7f60*/  @!P2 IMAD.X R43, R5, 0x1, R6, P4 ;  /* 0x00000001052ba824 */ /* 0x000fe200020e0606 */
[----:B------:R-:W-:Y:S01]  /*7f70*/  SHF.L.U64.HI R12, R38, 0x1, R12 ;  /* 0x00000001260c7819 */ /* 0x000fe2000001020c */
[----:B------:R-:W-:Y:S01]  /*7f80*/  IMAD.SHL.U32 R13, R14, 0x2, RZ ;  /* 0x000000020e0d7824 */ /* 0x000fe200078e00ff */
[-C--:B------:R-:W-:Y:S01]  /*7f90*/  @!P1 IADD3 R40, P4, R0, R7.reuse, RZ ;  /* 0x0000000700289210 */ /* 0x080fe20007f9e0ff */
[C---:B------:R-:W-:Y:S01]  /*7fa0*/  @!P2 IMAD.X R45, R3.reuse, 0x1, R6, P5 ;  /* 0x00000001032da824 */ /* 0x040fe200028e0606 */
[----:B------:R-:W-:Y:S01]  /*7fb0*/  ISETP.GE.AND P5, PT, R156, UR4, PT ;  /* 0x000000049c007c0c */ /* 0x000fe2000bfa6270 */
[----:B------:R-:W5:Y:S02]  /*7fc0*/  @!P3 LD.E.64 R26, desc[UR60][R48.64] ;  /* 0x0000003c301ab980 */ /* 0x000f64000c101b00 */
[--C-:B------:R-:W-:Y:S01]  /*7fd0*/  @!P1 IMAD.X R41, R3, 0x1, R12.reuse, P4 ;  /* 0x0000000103299824 */ /* 0x100fe200020e060c */
[----:B------:R-:W-:Y:S01]  /*7fe0*/  @!P1 IADD3 R6, P4, R4, R7, RZ ;  /* 0x0000000704069210 */ /* 0x000fe20007f9e0ff */
[----:B------:R-:W5:Y:S04]  /*7ff0*/  @!P3 LD.E.64 R24, desc[UR60][R46.64] ;  /* 0x0000003c2e18b980 */ /* 0x000f68000c101b00 */
[----:B------:R-:W-:Y:S01]  /*8000*/  @!P1 IMAD.X R7, R5, 0x1, R12, P4 ;  /* 0x0000000105079824 */ /* 0x000fe200020e060c */
[----:B------:R-:W-:Y:S01]  /*8010*/  ISETP.GE.AND P4, PT, R14, UR4, PT ;  /* 0x000000040e007c0c */ /* 0x000fe2000bf86270 */
[----:B------:R-:W5:Y:S02]  /*8020*/  @!P2 LD.E.64 R22, desc[UR60][R44.64] ;  /* 0x0000003c2c16a980 */ /* 0x000f64000c101b00 */
[----:B------:R-:W-:-:S02]  /*8030*/  @!P5 IMAD.MOV.U32 R8, RZ, RZ, R0 ;  /* 0x000000ffff08d224 */ /* 0x000fc400078e0000 */
[----:B------:R-:W-:Y:S01]  /*8040*/  @!P5 IMAD.MOV.U32 R9, RZ, RZ, R3 ;  /* 0x000000ffff09d224 */ /* 0x000fe200078e0003 */
[----:B------:R-:W5:Y:S01]  /*8050*/  @!P2 LD.E.64 R20, desc[UR60][R42.64] ;  /* 0x0000003c2a14a980 */ /* 0x000f62000c101b00 */
[----:B------:R-:W-:Y:S01]  /*8060*/  @!P5 IMAD.WIDE R10, R156, 0x2, R4 ;  /* 0x000000029c0ad825 */ /* 0x000fe200078e0204 */
[----:B------:R-:W-:-:S03]  /*8070*/  SHF.R.S32.HI R12, RZ, 0x1f, R14 ;  /* 0x0000001fff0c7819 */ /* 0x000fc6000001140e */
[----:B------:R-:W-:Y:S01]  /*8080*/  @!P5 IMAD.WIDE R8, R156, 0x2, R8 ;  /* 0x000000029c08d825 */ /* 0x000fe200078e0208 */
[----:B------:R0:W5:Y:S01]  /*8090*/  @!P5 LD.E.64 R32, desc[UR60][R10.64] ;  /* 0x0000003c0a20d980 */ /* 0x000162000c101b00 */
[----:B------:R-:W-:-:S03]  /*80a0*/  SHF.L.U64.HI R12, R14, 0x1, R12 ;  /* 0x000000010e0c7819 */ /* 0x000fc6000001020c */
[----:B------:R1:W5:Y:S01]  /*80b0*/  @!P5 LD.E.64 R34, desc[UR60][R8.64] ;  /* 0x0000003c0822d980 */ /* 0x000362000c101b00 */
[----:B------:R-:W-:-:S05]  /*80c0*/  @!P4 IADD3 R38, P5, R0, R13, RZ ;  /* 0x0000000d0026c210 */ /* 0x000fca0007fbe0ff */
[--C-:B------:R-:W-:Y:S01]  /*80d0*/  @!P4 IMAD.X R39, R3, 0x1, R12.reuse, P5 ;  /* 0x000000010327c824 */ /* 0x100fe200028e060c */
[----:B------:R-:W-:Y:S02]  /*80e0*/  @!P4 IADD3 R4, P5, R4, R13, RZ ;  /* 0x0000000d0404c210 */ /* 0x000fe40007fbe0ff */
[----:B------:R-:W-:Y:S02]  /*80f0*/  CS2R R14, SRZ ;  /* 0x00000000000e7805 */ /* 0x000fe4000001ff00 */
[----:B0-----:R-:W-:Y:S02]  /*8100*/  CS2R R10, SRZ ;  /* 0x00000000000a7805 */ /* 0x001fe4000001ff00 */
[----:B-1----:R-:W-:Y:S01]  /*8110*/  CS2R R8, SRZ ;  /* 0x0000000000087805 */ /* 0x002fe2000001ff00 */
[----:B------:R-:W-:Y:S01]  /*8120*/  @!P4 IMAD.X R5, R5, 0x1, R12, P5 ;  /* 0x000000010505c824 */ /* 0x000fe200028e060c */
[----:B------:R-:W-:Y:S01]  /*8130*/  CS2R R12, SRZ ;  /* 0x00000000000c7805 */ /* 0x000fe2000001ff00 */
[----:B------:R0:W5:Y:S04]  /*8140*/  @!P1 LD.E.64 R14, desc[UR60][R40.64] ;  /* 0x0000003c280e9980 */ /* 0x000168000c101b00 */
[----:B------:R0:W5:Y:S04]  /*8150*/  @!P4 LD.E.64 R10, desc[UR60][R38.64] ;  /* 0x0000003c260ac980 */ /* 0x000168000c101b00 */
[----:B------:R0:W5:Y:S04]  /*8160*/  @!P1 LD.E.64 R12, desc[UR60][R6.64] ;  /* 0x0000003c060c9980 */ /* 0x000168000c101b00 */
[----:B------:R0:W5:Y:S02]  /*8170*/  @!P4 LD.E.64 R8, desc[UR60][R4.64] ;  /* 0x0000003c0408c980 */ /* 0x000164000c101b00 */
.L_x_9843:
[----:B------:R-:W-:Y:S05]  /*8180*/  BSYNC B1 ;  /* 0x0000000000017941 */ /* 0x000fea0003800000 */
.L_x_9842:
[----:B---3-5:R-:W-:Y:S01]  /*8190*/  IMAD.MOV.U32 R3, RZ, RZ, R33 ;  /* 0x000000ffff037224 */ /* 0x028fe200078e0021 */
[----:B------:R-:W-:Y:S01]  /*81a0*/  LOP3.LUT R50, R50, 0xfffffffe, RZ, 0xc0, !PT ;  /* 0xfffffffe32327812 */ /* 0x000fe200078ec0ff */
[----:B----4-:R-:W-:Y:S01]  /*81b0*/  IMAD.MOV.U32 R0, RZ, RZ, R32 ;  /* 0x000000ffff007224 */ /* 0x010fe200078e0020 */
[----:B------:R-:W-:Y:S01]  /*81c0*/  BSSY B1, `(.L_x_9844) ;  /* 0x0000031000017945 */ /* 0x000fe20003800000 */
[----:B0-----:R-:W-:Y:S01]  /*81d0*/  IMAD.MOV.U32 R4, RZ, RZ, R28 ;  /* 0x000000ffff047224 */ /* 0x001fe200078e001c */
        /* <DEDUP_REMOVED lines=47> */
.L_x_10088:
[----:B------:R-:W-:Y:S05]  /*84d0*/  BSYNC B1 ;  /* 0x0000000000017941 */ /* 0x000fea0003800000 */
.L_x_9844:
[----:B------:R-:W-:Y:S02]  /*84e0*/  PRMT R40, R0, 0x7610, R40 ;  /* 0x0000761000287816 */ /* 0x000fe40000000028 */
[----:B------:R-:W-:Y:S01]  /*84f0*/  PRMT R41, R4, 0x7610, R41 ;  /* 0x0000761004297816 */ /* 0x000fe20000000029 */
[----:B------:R-:W-:Y:S06]  /*8500*/  @P0 BRA `(.L_x_9846) ;  /* 0x0000003000700947 */ /* 0x000fec0003800000 */
[----:B------:R-:W2:Y:S01]  /*8510*/  LDL R61, [R1+0x84] ;  /* 0x00008400013d7983 */ /* 0x000ea20000100800 */
[----:B------:R-:W1:Y:S03]  /*8520*/  LDC R5, c[0x0][0x3f4] ;  /* 0x0000fd00ff057b82 */ /* 0x000e660000000800 */
[----:B------:R-:W3:Y:S04]  /*8530*/  LDL R59, [R1+0x68] ;  /* 0x00006800013b7983 */ /* 0x000ee80000100800 */
[----:B------:R-:W4:Y:S04]  /*8540*/  LDL R58, [R1+0x60] ;  /* 0x00006000013a7983 */ /* 0x000f280000100800 */
[----:B------:R-:W5:Y:S04]  /*8550*/  LDL R56, [R1+0x6c] ;  /* 0x00006c0001387983 */ /* 0x000f680000100800 */
[----:B------:R-:W5:Y:S04]  /*8560*/  LDL R55, [R1+0x64] ;  /* 0x0000640001377983 */ /* 0x000f680000100800 */
[----:B------:R-:W5:Y:S01]  /*8570*/  LDL R6, [R1+0x70] ;  /* 0x0000700001067983 */ /* 0x000f620000100800 */
[----:B------:R-:W-:Y:S01]  /*8580*/  LEA.HI R36, R37, R36, RZ, 0x2 ;  /* 0x0000002425247211 */ /* 0x000fe200078f10ff */
[----:B------:R-:W-:Y:S03]  /*8590*/  BSSY B1, `(.L_x_9847) ;  /* 0x000003e000017945 */ /* 0x000fe60003800000 */
[----:B------:R-:W-:-:S02]  /*85a0*/  SHF.R.S32.HI R0, RZ, 0x2, R36 ;  /* 0x00000002ff007819 */ /* 0x000fc40000011424 */
[----:B0-----:R-:W-:Y:S02]  /*85b0*/  SHF.R.S32.HI R3, RZ, 0x1f, R36 ;  /* 0x0000001fff037819 */ /* 0x001fe40000011424 */
[----:B-1----:R-:W-:Y:S02]  /*85c0*/  ISETP.GE.AND P6, PT, R156, R5, PT ;  /* 0x000000059c00720c */ /* 0x002fe40003fc6270 */
[----:B------:R-:W-:-:S04]  /*85d0*/  LEA.HI R3, R3, R0, RZ, 0x2 ;  /* 0x0000000003037211 */ /* 0x000fc800078f10ff */
[----:B------:R-:W-:-:S05]  /*85e0*/  LOP3.LUT R7, R3, 0xfffffffc, RZ, 0xc0, !PT ;  /* 0xfffffffc03077812 */ /* 0x000fca00078ec0ff */
[----:B------:R-:W-:-:S05]  /*85f0*/  IMAD.IADD R7, R0, 0x1, -R7 ;  /* 0x0000000100077824 */ /* 0x000fca00078e0a07 */
[----:B------:R-:W-:Y:S01]  /*8600*/  LOP3.LUT P0, RZ, R7, 0x2, RZ, 0xc0, !PT ;  /* 0x0000000207ff7812 */ /* 0x000fe2000780c0ff */
[----:B--2---:R-:W-:-:S04]  /*8610*/  IMAD R3, R61, 0x2, R16 ;  /* 0x000000023d037824 */ /* 0x004fc800078e0210 */
[----:B------:R-:W-:Y:S01]  /*8620*/  VIADD R0, R3, 0x20 ;  /* 0x0000002003007836 */ /* 0x000fe20000000000 */
[-C--:B---3--:R-:W-:Y:S02]  /*8630*/  ISETP.GE.AND P1, PT, R59, R5.reuse, PT ;  /* 0x000000053b00720c */ /* 0x088fe40003f26270 */
[-C--:B----4-:R-:W-:Y:S02]  /*8640*/  ISETP.GE.AND P2, PT, R58, R5.reuse, PT ;  /* 0x000000053a00720c */ /* 0x090fe40003f46270 */
[-C--:B-----5:R-:W-:Y:S02]  /*8650*/  ISETP.GE.AND P3, PT, R56, R5.reuse, PT ;  /* 0x000000053800720c */ /* 0x0a0fe40003f66270 */
[-C--:B------:R-:W-:Y:S02]  /*8660*/  ISETP.GE.AND P4, PT, R55, R5.reuse, PT ;  /* 0x000000053700720c */ /* 0x080fe40003f86270 */
[----:B------:R-:W-:Y:S01]  /*8670*/  ISETP.GE.AND P5, PT, R6, R5, PT ;  /* 0x000000050600720c */ /* 0x000fe20003fa6270 */
[----:B------:R-:W-:-:S12]  /*8680*/  @P6 BRA `(.L_x_9848) ;  /* 0x0000000000b86947 */ /* 0x000fd80003800000 */
[----:B------:R-:W0:Y:S01]  /*8690*/  LDS.128 R4, [R3+0xda00] ;  /* 0x00da000003047984 */ /* 0x000e220000000c00 */
[----:B------:R-:W-:Y:S02]  /*86a0*/  SHF.R.U32.HI R56, RZ, 0x10, R33 ;  /* 0x00000010ff387819 */ /* 0x000fe40000011621 */
[----:B------:R-:W-:Y:S02]  /*86b0*/  SHF.R.U32.HI R37, RZ, 0x10, R35 ;  /* 0x00000010ff257819 */ /* 0x000fe40000011623 */
[----:B------:R-:W-:Y:S02]  /*86c0*/  PRMT R56, R38, 0x5432, R56 ;  /* 0x0000543226387816 */ /* 0x000fe40000000038 */
[----:B------:R-:W-:Y:S02]  /*86d0*/  SHF.R.U64 R55, R32, 0x10, R33 ;  /* 0x0000001020377819 */ /* 0x000fe40000001221 */
        /* <DEDUP_REMOVED lines=40> */
[----:B------:R0:W-:Y:S02]  /*8960*/  STS.128 [R3+0xda00], R4 ;  /* 0x00da000403007388 */ /* 0x0001e40000000c00 */
.L_x_9848:
[----:B------:R-:W-:Y:S05]  /*8970*/  BSYNC B1 ;  /* 0x0000000000017941 */ /* 0x000fea0003800000 */
.L_x_9847:
[----:B------:R-:W-:Y:S01]  /*8980*/  BSSY B1, `(.L_x_9849) ;  /* 0x0000031000017945 */ /* 0x000fe20003800000 */
[----:B------:R-:W-:-:S03]  /*8990*/  @P0 VIADD R0, R3, 0xffffffe0 ;  /* 0xffffffe003000836 */ /* 0x000fc60000000000 */
[----:B------:R-:W-:Y:S05]  /*89a0*/  @P1 BRA `(.L_x_9850) ;  /* 0x0000000000b81947 */ /* 0x000fea0003800000 */
[----:B0-----:R-:W0:Y:S01]  /*89b0*/  LDS.128 R4, [R0+0xda00] ;  /* 0x00da000000047984 */ /* 0x001e220000000c00 */
[----:B------:R-:W-:Y:S02]  /*89c0*/  SHF.R.U32.HI R36, RZ, 0x10, R29 ;  /* 0x00000010ff247819 */ /* 0x000fe4000001161d */
[----:B------:R-:W-:Y:S02]  /*89d0*/  SHF.R.U32.HI R33, RZ, 0x10, R31 ;  /* 0x00000010ff217819 */ /* 0x000fe4000001161f */
        /* <DEDUP_REMOVED lines=10> */
[C---:B0-----:R-:W-:Y:S01]  /*8a80*/  LOP3.LUT R29, R6.reuse, 0xffff0000, RZ, 0xc0, !PT ;  /* 0xffff0000061d7812 */ /* 0x041fe200078ec0ff */
[----:B------:R-:W-:Y:S01]  /*8a90*/  IMAD.U32 R28, R6, 0x10000, RZ ;  /* 0x00010000061c7824 */ /* 0x000fe200078e00ff */
[C---:B------:R-:W-:Y:S01]  /*8aa0*/  LOP3.LUT R31, R7.reuse, 0xffff0000, RZ, 0xc0, !PT ;  /* 0xffff0000071f7812 */ /* 0x040fe200078ec0ff */
[----:B------:R-:W-:Y:S02]  /*8ab0*/  IMAD.U32 R30, R7, 0x10000, RZ ;  /* 0x00010000071e7824 */ /* 0x000fe400078e00ff */
[C---:B------:R-:W-:Y:S01]  /*8ac0*/  FMUL.FTZ R55, R29.reuse, R37 ;  /* 0x000000251d377220 */ /* 0x040fe20000410000 */
[----:B------:R-:W-:Y:S01]  /*8ad0*/  FMUL.FTZ R54, R29, R34 ;  /* 0x000000221d367220 */ /* 0x000fe20000410000 */
[----:B------:R-:W-:Y:S01]  /*8ae0*/  FMUL.FTZ R29, R31, R36 ;  /* 0x000000241f1d7220 */ /* 0x000fe20000410000 */
[----:B------:R-:W-:-:S02]  /*8af0*/  IMAD.U32 R6, R4, 0x10000, RZ ;  /* 0x0001000004067824 */ /* 0x000fc400078e00ff */
        /* <DEDUP_REMOVED lines=25> */
.L_x_9850:
[----:B------:R-:W-:Y:S05]  /*8c90*/  BSYNC B1 ;  /* 0x0000000000017941 */ /* 0x000fea0003800000 */
.L_x_9849:
        /* <DEDUP_REMOVED lines=48> */
.L_x_9852:
[----:B------:R-:W-:Y:S05]  /*8fa0*/  BSYNC B1 ;  /* 0x0000000000017941 */ /* 0x000fea0003800000 */
.L_x_9851:
        /* <DEDUP_REMOVED lines=48> */
.L_x_9854:
[----:B------:R-:W-:Y:S05]  /*92b0*/  BSYNC B1 ;  /* 0x0000000000017941 */ /* 0x000fea0003800000 */
.L_x_9853:
        /* <DEDUP_REMOVED lines=48> */
.L_x_9856:
[----:B------:R-:W-:Y:S05]  /*95c0*/  BSYNC B1 ;  /* 0x0000000000017941 */ /* 0x000fea0003800000 */
.L_x_9855:
        /* <DEDUP_REMOVED lines=48> */
.L_x_9840:
[----:B------:R-:W-:-:S03]  /*98d0*/  UMOV UR4, 0xffffffff ;  /* 0xffffffff00047882 */ /* 0x000fc60000000000 */
[----:B------:R-:W-:Y:S05]  /*98e0*/  BRA.DIV UR4, `(.L_x_9857) ;  /* 0x0000016604f47947 */ /* 0x000fea000b800000 */
[----:B------:R-:W2:Y:S04]  /*98f0*/  SHFL.IDX PT, R3, R23, RZ, 0x1e1f ;  /* 0x001e1fff17037589 */ /* 0x000ea800000e0000 */
[----:B------:R-:W1:Y:S04]  /*9900*/  SHFL.IDX PT, R0, R22, RZ, 0x1e1f ;  /* 0x001e1fff16007589 */ /* 0x000e6800000e0000 */
[----:B------:R3:W4:Y:S04]  /*9910*/  SHFL.IDX PT, R5, R25, RZ, 0x1e1f ;  /* 0x001e1fff19057589 */ /* 0x00072800000e0000 */
[----:B0-----:R3:W0:Y:S01]  /*9920*/  SHFL.IDX PT, R14, R24, RZ, 0x1e1f ;  /* 0x001e1fff180e7589 */ /* 0x00162200000e0000 */
[----:B--2---:R-:W-:-:S02]  /*9930*/  IMAD.MOV.U32 R33, RZ, RZ, R3 ;  /* 0x000000ffff217224 */ /* 0x004fc400078e0003 */
[----:B-1-3--:R-:W-:-:S07]  /*9940*/  IMAD.MOV.U32 R32, RZ, RZ, R0 ;  /* 0x000000ffff207224 */ /* 0x00afce00078e0000 */
.L_x_10094:
[----:B------:R-:W2:Y:S01]  /*9950*/  LDL R37, [R1+0xa0] ;  /* 0x0000a00001257983 */ /* 0x000ea20000100800 */
[----:B------:R-:W-:Y:S01]  /*9960*/  ULDC UR4, c[0x0][0x448] ;  /* 0x0001120000047ab9 */ /* 0x000fe20000000800 */
[----:B------:R-:W-:Y:S01]  /*9970*/  BSSY B1, `(.L_x_9858) ;  /* 0x0000040000017945 */ /* 0x000fe20003800000 */
[----:B------:R-:W-:Y:S01]  /*9980*/  IMAD R111, R111, UR4, RZ ;  /* 0x000000046f6f7c24 */ /* 0x000fe2000f8e02ff */
[----:B------:R-:W-:Y:S01]  /*9990*/  CS2R R6, SRZ ;  /* 0x0000000000067805 */ /* 0x000fe2000001ff00 */
[----:B0-----:R-:W-:Y:S01]  /*99a0*/  IMAD.MOV.U32 R34, RZ, RZ, R14 ;  /* 0x000000ffff227224 */ /* 0x001fe200078e000e */
[----:B------:R-:W-:Y:S01]  /*99b0*/  CS2R R10, SRZ ;  /* 0x00000000000a7805 */ /* 0x000fe2000001ff00 */
[----:B------:R-:W-:Y:S01]  /*99c0*/  IMAD R0, R109, -0xc0, R111 ;  /* 0xffffff406d007824 */ /* 0x000fe200078e026f */
[----:B------:R-:W-:Y:S01]  /*99d0*/  ISETP.GE.AND P1, PT, R8, R111, PT ;  /* 0x0000006f0800720c */ /* 0x000fe20003f26270 */
[----:B----4-:R-:W-:Y:S01]  /*99e0*/  IMAD.MOV.U32 R35, RZ, RZ, R5 ;  /* 0x000000ffff237224 */ /* 0x010fe200078e0005 */
[----:B------:R-:W-:-:S02]  /*99f0*/  CS2R R4, SRZ ;  /* 0x0000000000047805 */ /* 0x000fc4000001ff00 */
[----:B------:R-:W-:Y:S02]  /*9a00*/  CS2R R8, SRZ ;  /* 0x0000000000087805 */ /* 0x000fe4000001ff00 */
[----:B------:R-:W-:Y:S02]  /*9a10*/  VIMNMX R3, R0, 0xc0, PT ;  /* 0x000000c000037848 */ /* 0x000fe40003fe0100 */
[----:B------:R-:W-:Y:S02]  /*9a20*/  CS2R R12, SRZ ;  /* 0x00000000000c7805 */ /* 0x000fe4000001ff00 */
[----:B------:R-:W-:Y:S02]  /*9a30*/  CS2R R14, SRZ ;  /* 0x00000000000e7805 */ /* 0x000fe4000001ff00 */
[----:B------:R-:W-:Y:S02]  /*9a40*/  CS2R R20, SRZ ;  /* 0x0000000000147805 */ /* 0x000fe4000001ff00 */
[----:B------:R-:W-:-:S02]  /*9a50*/  ISETP.GE.AND P0, PT, R146, R3, PT ;  /* 0x000000039200720c */ /* 0x000fc40003f06270 */
[----:B------:R-:W-:Y:S02]  /*9a60*/  CS2R R22, SRZ ;  /* 0x0000000000167805 */ /* 0x000fe4000001ff00 */
[----:B------:R-:W-:Y:S02]  /*9a70*/  CS2R R24, SRZ ;  /* 0x0000000000187805 */ /* 0x000fe4000001ff00 */
[----:B------:R-:W-:Y:S02]  /*9a80*/  CS2R R26, SRZ ;  /* 0x00000000001a7805 */ /* 0x000fe4000001ff00 */
[----:B------:R-:W-:Y:S02]  /*9a90*/  CS2R R28, SRZ ;  /* 0x00000000001c7805 */ /* 0x000fe4000001ff00 */
[----:B------:R-:W-:Y:S02]  /*9aa0*/  CS2R R30, SRZ ;  /* 0x00000000001e7805 */ /* 0x000fe4000001ff00 */
[----:B--2---:R-:W-:Y:S01]  /*9ab0*/  LEA.HI R0, R37, R37, RZ, 0x1 ;  /* 0x0000002525007211 */ /* 0x004fe200078f08ff */
[----:B------:R-:W-:Y:S06]  /*9ac0*/  @P1 BRA `(.L_x_9859) ;  /* 0x0000000000a81947 */ /* 0x000fec0003800000 */
[----:B------:R-:W2:Y:S04]  /*9ad0*/  LDL R39, [R1+0x60] ;  /* 0x0000600001277983 */ /* 0x000ea80000100800 */
[----:B------:R-:W3:Y:S01]  /*9ae0*/  LDL R38, [R1+0x64] ;  /* 0x0000640001267983 */ /* 0x000ee20000100800 */
[C---:B------:R-:W-:Y:S01]  /*9af0*/  VIADD R3, R144.reuse, 0x10 ;  /* 0x0000001090037836 */ /* 0x040fe20000000000 */
[----:B------:R-:W-:Y:S01]  /*9b00*/  ULDC UR4, c[0x0][0x3f4] ;  /* 0x0000fd0000047ab9 */ /* 0x000fe20000000800 */
[C---:B------:R-:W-:Y:S01]  /*9b10*/  VIADD R4, R144.reuse, 0x20 ;  /* 0x0000002090047836 */ /* 0x040fe20000000000 */
[----:B------:R-:W-:Y:S02]  /*9b20*/  ISETP.GE.AND P1, PT, R144, UR4, PT ;  /* 0x0000000490007c0c */ /* 0x000fe4000bf26270 */
[----:B------:R-:W-:-:S02]  /*9b30*/  CS2R R20, SRZ ;  /* 0x0000000000147805 */ /* 0x000fc4000001ff00 */
[----:B------:R-:W-:Y:S02]  /*9b40*/  ISETP.GE.AND P2, PT, R3, UR4, PT ;  /* 0x0000000403007c0c */ /* 0x000fe4000bf46270 */
[----:B------:R-:W-:Y:S02]  /*9b50*/  CS2R R22, SRZ ;  /* 0x0000000000167805 */ /* 0x000fe4000001ff00 */
[----:B------:R-:W-:Y:S02]  /*9b60*/  ISETP.GE.AND P3, PT, R4, UR4, PT ;  /* 0x0000000404007c0c */ /* 0x000fe4000bf66270 */
[----:B------:R-:W-:Y:S02]  /*9b70*/  CS2R R24, SRZ ;  /* 0x0000000000187805 */ /* 0x000fe4000001ff00 */
[----:B------:R-:W-:Y:S02]  /*9b80*/  CS2R R26, SRZ ;  /* 0x00000000001a7805 */ /* 0x000fe4000001ff00 */
[----:B------:R-:W-:Y:S01]  /*9b90*/  CS2R R8, SRZ ;  /* 0x0000000000087805 */ /* 0x000fe2000001ff00 */
[----:B------:R-:W-:Y:S01]  /*9ba0*/  @!P1 IMAD.WIDE R12, R144, 0x2, R32 ;  /* 0x00000002900c9825 */ /* 0x000fe200078e0220 */
[----:B------:R-:W-:-:S02]  /*9bb0*/  CS2R R10, SRZ ;  /* 0x00000000000a7805 */ /* 0x000fc4000001ff00 */
[----:B------:R-:W-:Y:S02]  /*9bc0*/  CS2R R28, SRZ ;  /* 0x00000000001c7805 */ /* 0x000fe4000001ff00 */
[----:B------:R-:W-:Y:S02]  /*9bd0*/  CS2R R30, SRZ ;  /* 0x00000000001e7805 */ /* 0x000fe4000001ff00 */
[----:B------:R-:W-:Y:S01]  /*9be0*/  CS2R R14, SRZ ;  /* 0x00000000000e7805 */ /* 0x000fe2000001ff00 */
[----:B------:R0:W5:Y:S02]  /*9bf0*/  @!P1 LD.E.128 R20, desc[UR60][R12.64] ;  /* 0x0000003c0c149980 */ /* 0x000164000c101d00 */
[----:B0-----:R-:W-:Y:S01]  /*9c00*/  CS2R R12, SRZ ;  /* 0x00000000000c7805 */ /* 0x001fe2000001ff00 */
[C---:B--2---:R-:W-:Y:S02]  /*9c10*/  IMAD.IADD R3, R156.reuse, 0x1, R39 ;  /* 0x000000019c037824 */ /* 0x044fe400078e0227 */
[----:B---3--:R-:W-:-:S03]  /*9c20*/  IMAD.IADD R5, R156, 0x1, R38 ;  /* 0x000000019c057824 */ /* 0x008fc600078e0226 */
[----:B------:R-:W-:Y:S02]  /*9c30*/  SHF.R.S32.HI R4, RZ, 0x1f, R3 ;  /* 0x0000001fff047819 */ /* 0x000fe40000011403 */
[----:B------:R-:W-:Y:S02]  /*9c40*/  SHF.R.S32.HI R6, RZ, 0x1f, R5 ;  /* 0x0000001fff067819 */ /* 0x000fe40000011405 */
[----:B------:R-:W-:Y:S02]  /*9c50*/  LEA.HI R3, R4, R3, RZ, 0x3 ;  /* 0x0000000304037211 */ /* 0x000fe400078f18ff */
[----:B------:R-:W-:Y:S02]  /*9c60*/  LEA.HI R6, R6, R5, RZ, 0x3 ;  /* 0x0000000506067211 */ /* 0x000fe400078f18ff */
[----:B------:R-:W-:Y:S02]  /*9c70*/  SHF.R.S32.HI R3, RZ, 0x3, R3 ;  /* 0x00000003ff037819 */ /* 0x000fe40000011403 */
[----:B------:R-:W-:-:S03]  /*9c80*/  SHF.R.S32.HI R43, RZ, 0x3, R6 ;  /* 0x00000003ff2b7819 */ /* 0x000fc60000011406 */
[----:B------:R-:W-:Y:S02]  /*9c90*/  @!P2 IMAD.SHL.U32 R3, R3, 0x8, RZ ;  /* 0x000000080303a824 */ /* 0x000fe400078e00ff */
[----:B------:R-:W-:Y:S01]  /*9ca0*/  @!P3 IMAD.SHL.U32 R43, R43, 0x8, RZ ;  /* 0x000000082b2bb824 */ /* 0x000fe200078e00ff */
[----:B------:R-:W-:Y:S01]  /*9cb0*/  CS2R R4, SRZ ;  /* 0x0000000000047805 */ /* 0x000fe2000001ff00 */
[----:B------:R-:W-:Y:S01]  /*9cc0*/  @!P2 IMAD.WIDE R38, R3, 0x2, R32 ;  /* 0x000000020326a825 */ /* 0x000fe200078e0220 */
[----:B------:R-:W-:-:S03]  /*9cd0*/  CS2R R6, SRZ ;  /* 0x0000000000067805 */ /* 0x000fc6000001ff00 */
[----:B------:R-:W-:Y:S01]  /*9ce0*/  @!P3 IMAD.WIDE R40, R43, 0x2, R32 ;  /* 0x000000022b28b825 */ /* 0x000fe200078e0220 */
[----:B------:R0:W5:Y:S03]  /*9cf0*/  @!P2 LD.E.128 R24, desc[UR60][R38.64] ;  /* 0x0000003c2618a980 */ /* 0x000166000c101d00 */
[--C-:B------:R-:W-:Y:S01]  /*9d00*/  @!P2 IMAD.WIDE R32, R3, 0x2, R34.reuse ;  /* 0x000000020320a825 */ /* 0x100fe200078e0222 */
[----:B------:R0:W5:Y:S03]  /*9d10*/  @!P3 LD.E.128 R28, desc[UR60][R40.64] ;  /* 0x0000003c281cb980 */ /* 0x000166000c101d00 */
[--C-:B------:R-:W-:Y:S01]  /*9d20*/  @!P3 IMAD.WIDE R42, R43, 0x2, R34.reuse ;  /* 0x000000022b2ab825 */ /* 0x100fe200078e0222 */
[----:B------:R0:W5:Y:S03]  /*9d30*/  @!P2 LD.E.128 R8, desc[UR60][R32.64] ;  /* 0x0000003c2008a980 */ /* 0x000166000c101d00 */
[----:B------:R-:W-:Y:S01]  /*9d40*/  @!P1 IMAD.WIDE R34, R144, 0x2, R34 ;  /* 0x0000000290229825 */ /* 0x000fe200078e0222 */
[----:B------:R0:W5:Y:S04]  /*9d50*/  @!P3 LD.E.128 R12, desc[UR60][R42.64] ;  /* 0x0000003c2a0cb980 */ /* 0x000168000c101d00 */
[----:B------:R0:W5:Y:S02]  /*9d60*/  @!P1 LD.E.128 R4, desc[UR60][R34.64] ;  /* 0x0000003c22049980 */ /* 0x000164000c101d00 */
.L_x_9859:
[----:B------:R-:W-:Y:S05]  /*9d70*/  BSYNC B1 ;  /* 0x0000000000017941 */ /* 0x000fea0003800000 */
.L_x_9858:
[----:B------:R-:W-:Y:S01]  /*9d80*/  LOP3.LUT R0, R0, 0xfffffffe, RZ, 0xc0, !PT ;  /* 0xfffffffe00007812 */ /* 0x000fe200078ec0ff */
[----:B-----5:R-:W-:Y:S01]  /*9d90*/  IMAD.MOV.U32 R3, RZ, RZ, R4 ;  /* 0x000000ffff037224 */ /* 0x020fe200078e0004 */
[----:B------:R-:W-:Y:S01]  /*9da0*/  BSSY B1, `(.L_x_9860) ;  /* 0x0000031000017945 */ /* 0x000fe20003800000 */
[----:B0-----:R-:W-:Y:S02]  /*9db0*/  IMAD.MOV.U32 R32, RZ, RZ, R5 ;  /* 0x000000ffff207224 */ /* 0x001fe400078e0005 */
        /* <DEDUP_REMOVED lines=47> */
.L_x_10095:
[----:B------:R-:W-:Y:S05]  /*a0b0*/  BSYNC B1 ;  /* 0x0000000000017941 */ /* 0x000fea0003800000 */
.L_x_9860:
[----:B------:R-:W-:Y:S02]  /*a0c0*/  PRMT R47, R0, 0x7610, R47 ;  /* 0x00007610002f7816 */ /* 0x000fe4000000002f */
[----:B------:R-:W-:Y:S01]  /*a0d0*/  PRMT R48, R32, 0x7610, R48 ;  /* 0x0000761020307816 */ /* 0x000fe20000000030 */
[----:B------:R-:W-:Y:S06]  /*a0e0*/  @P0 BRA `(.L_x_9846) ;  /* 0x0000001400780947 */ /* 0x000fec0003800000 */
[----:B------:R1:W5:Y:S01]  /*a0f0*/  LDL R75, [R1+0x50] ;  /* 0x00005000014b7983 */ /* 0x0003620000100800 */
[----:B0-----:R-:W0:Y:S03]  /*a100*/  LDC R3, c[0x0][0x3f4] ;  /* 0x0000fd00ff037b82 */ /* 0x001e260000000800 */
[----:B------:R1:W5:Y:S04]  /*a110*/  LDL R73, [R1+0x58] ;  /* 0x0000580001497983 */ /* 0x0003680000100800 */
[----:B------:R1:W5:Y:S01]  /*a120*/  LDL R71, [R1+0x54] ;  /* 0x0000540001477983 */ /* 0x0003620000100800 */
[C---:B------:R-:W-:Y:S01]  /*a130*/  VIADD R0, R144.reuse, 0x10 ;  /* 0x0000001090007836 */ /* 0x040fe20000000000 */
[----:B------:R-:W-:Y:S01]  /*a140*/  BSSY B1, `(.L_x_9862) ;  /* 0x0000074000017945 */ /* 0x000fe20003800000 */
[C---:B------:R-:W-:Y:S01]  /*a150*/  VIADD R32, R144.reuse, 0x20 ;  /* 0x0000002090207836 */ /* 0x040fe20000000000 */
[----:B0-----:R-:W-:-:S02]  /*a160*/  ISETP.GE.AND P0, PT, R144, R3, PT ;  /* 0x000000039000720c */ /* 0x001fc40003f06270 */
[-C--:B------:R-:W-:Y:S02]  /*a170*/  ISETP.GE.AND P1, PT, R0, R3.reuse, PT ;  /* 0x000000030000720c */ /* 0x080fe40003f26270 */
[----:B------:R-:W-:-:S09]  /*a180*/  ISETP.GE.AND P2, PT, R32, R3, PT ;  /* 0x000000032000720c */ /* 0x000fd20003f46270 */
[----:B-1----:R-:W-:Y:S05]  /*a190*/  @P0 BRA `(.L_x_9863) ;  /* 0x0000000400b80947 */ /* 0x002fea0003800000 */
[----:B------:R-:W2:Y:S01]  /*a1a0*/  LDL R35, [R1+0xc4] ;  /* 0x0000c40001237983 */ /* 0x000ea20000100800 */
[----:B------:R-:W-:Y:S02]  /*a1b0*/  LEA.HI R0, R36, R36, RZ, 0x1 ;  /* 0x0000002424007211 */ /* 0x000fe400078f08ff */
[----:B-----5:R-:W-:Y:S02]  /*a1c0*/  LOP3.LUT R32, R75, 0x18, R144, 0xf8, !PT ;  /* 0x000000184b207812 */ /* 0x020fe400078ef890 */
[----:B------:R-:W-:Y:S02]  /*a1d0*/  LOP3.LUT R33, R0, 0xfffffffe, RZ, 0xc0, !PT ;  /* 0xfffffffe00217812 */ /* 0x000fe400078ec0ff */
[----:B------:R-:W-:Y:S02]  /*a1e0*/  LOP3.LUT R32, R32, R71, RZ, 0x3c, !PT ;  /* 0x0000004720207212 */ /* 0x000fe400078e3cff */
[----:B------:R-:W-:Y:S01]  /*a1f0*/  SHF.R.U64 R65, R4, 0x10, R5 ;  /* 0x0000001004417819 */ /* 0x000fe20000001205 */
[----:B------:R-:W-:Y:S01]  /*a200*/  IMAD.IADD R0, R36, 0x1, -R33 ;  /* 0x0000000124007824 */ /* 0x000fe200078e0a21 */
[----:B------:R-:W-:Y:S01]  /*a210*/  SHF.R.U64 R63, R20, 0x10, R21 ;  /* 0x00000010143f7819 */ /* 0x000fe20000001215 */
[----:B------:R-:W-:Y:S01]  /*a220*/  IMAD.IADD R34, R73, 0x1, R32 ;  /* 0x0000000149227824 */ /* 0x000fe200078e0220 */
[----:B------:R-:W-:-:S02]  /*a230*/  SHF.R.U64 R20, R22, 0x10, R23 ;  /* 0x0000001016147819 */ /* 0x000fc40000001217 */
[----:B------:R-:W-:Y:S02]  /*a240*/  LEA.HI R0, R3, R0, RZ, 0x1d ;  /* 0x0000000003007211 */ /* 0x000fe400078fe8ff */
[----:B------:R-:W-:Y:S02]  /*a250*/  SHF.R.U32.HI R23, RZ, 0x10, R23 ;  /* 0x00000010ff177819 */ /* 0x000fe40000011617 */
[----:B------:R-:W-:Y:S02]  /*a260*/  SHF.R.S32.HI R33, RZ, 0x1f, R0 ;  /* 0x0000001fff217819 */ /* 0x000fe40000011400 */
[----:B------:R-:W-:Y:S02]  /*a270*/  PRMT R65, R57, 0x5410, R65 ;  /* 0x0000541039417816 */ /* 0x000fe40000000041 */
[----:B------:R-:W-:Y:S01]  /*a280*/  LEA.HI R33, R33, R0, RZ, 0x2 ;  /* 0x0000000021217211 */ /* 0x000fe200078f10ff */
[----:B------:R-:W-:Y:S01]  /*a290*/  IMAD.SHL.U32 R0, R0, 0x8, RZ ;  /* 0x0000000800007824 */ /* 0x000fe200078e00ff */
[----:B------:R-:W-:Y:S01]  /*a2a0*/  SHF.R.U32.HI R67, RZ, 0x10, R5 ;  /* 0x00000010ff437819 */ /* 0x000fe20000011605 */
[----:B------:R-:W-:Y:S01]  /*a2b0*/  IMAD.U32 R68, R65, 0x10000, RZ ;  /* 0x0001000041447824 */ /* 0x000fe200078e00ff */
[----:B------:R-:W-:-:S02]  /*a2c0*/  SHF.R.S32.HI R33, RZ, 0x2, R33 ;  /* 0x00000002ff217819 */ /* 0x000fc40000011421 */
[----:B------:R-:W-:Y:S02]  /*a2d0*/  LOP3.LUT R32, R75, 0x18, R0, 0xf8, !PT ;  /* 0x000000184b207812 */ /* 0x000fe400078ef800 */
[----:B------:R-:W-:Y:S01]  /*a2e0*/  SHF.R.U64 R22, R6, 0x10, R7 ;  /* 0x0000001006167819 */ /* 0x000fe20000001207 */
[----:B------:R-:W-:Y:S01]  /*a2f0*/  IMAD R33, R33, 0x1800, R73 ;  /* 0x0000180021217824 */ /* 0x000fe200078e0249 */
[----:B------:R-:W-:Y:S02]  /*a300*/  LOP3.LUT R32, R32, R71, RZ, 0x3c, !PT ;  /* 0x0000004720207212 */ /* 0x000fe400078e3cff */
[----:B------:R-:W-:Y:S02]  /*a310*/  PRMT R63, R59, 0x5410, R63 ;  /* 0x000054103b3f7816 */ /* 0x000fe4000000003f */
[----:B------:R-:W-:Y:S01]  /*a320*/  SHF.R.U32.HI R6, RZ, 0x10, R7 ;  /* 0x00000010ff067819 */ /* 0x000fe20000011607 */
[----:B------:R-:W-:Y:S01]  /*a330*/  IMAD.IADD R37, R33, 0x1, R32 ;  /* 0x0000000121257824 */ /* 0x000fe200078e0220 */
[----:B------:R-:W-:-:S02]  /*a340*/  PRMT R4, R60, 0x5410, R23 ;  /* 0x000054103c047816 */ /* 0x000fc40000000017 */
[----:B------:R-:W-:Y:S01]  /*a350*/  SHF.R.U32.HI R64, RZ, 0x10, R21 ;  /* 0x00000010ff407819 */ /* 0x000fe20000011615 */
[----:B------:R-:W-:Y:S01]  /*a360*/  IMAD R40, R37, 0x2, R16 ;  /* 0x0000000225287824 */ /* 0x000fe200078e0210 */
[----:B------:R-:W-:Y:S02]  /*a370*/  PRMT R67, R58, 0x5410, R67 ;  /* 0x000054103a437816 */ /* 0x000fe40000000043 */
[----:B------:R-:W-:Y:S02]  /*a380*/  PRMT R6, R42, 0x5432, R6 ;  /* 0x000054322a067816 */ /* 0x000fe40000000006 */
[----:B------:R-:W0:Y:S01]  /*a390*/  LDS.128 R36, [R40+0xda00] ;  /* 0x00da000028247984 */ /* 0x000e220000000c00 */
[----:B------:R-:W-:Y:S01]  /*a3a0*/  PRMT R64, R43, 0x5432, R64 ;  /* 0x000054322b407816 */ /* 0x000fe20000000040 */
[----:B------:R-:W-:Y:S01]  /*a3b0*/  IMAD.U32 R70, R67, 0x10000, RZ ;  /* 0x0001000043467824 */ /* 0x000fe200078e00ff */
[----:B------:R-:W-:Y:S01]  /*a3c0*/  LOP3.LUT R65, R65, 0xffff0000, RZ, 0xc0, !PT ;  /* 0xffff000041417812 */ /* 0x000fe200078ec0ff */
[----:B------:R-:W-:Y:S01]  /*a3d0*/  IMAD.U32 R69, R6, 0x10000, RZ ;  /* 0x0001000006457824 */ /* 0x000fe200078e00ff */
[----:B------:R-:W-:-:S02]  /*a3e0*/  LOP3.LUT R67, R67, 0xffff0000, RZ, 0xc0, !PT ;  /* 0xffff000043437812 */ /* 0x000fc400078ec0ff */
[----:B------:R-:W-:Y:S02]  /*a3f0*/  PRMT R22, R41, 0x5432, R22 ;  /* 0x0000543229167816 */ /* 0x000fe40000000016 */
[----:B------:R-:W-:Y:S01]  /*a400*/  PRMT R20, R44, 0x5432, R20 ;  /* 0x000054322c147816 */ /* 0x000fe20000000014 */
[----:B0-----:R-:W-:Y:S01]  /*a410*/  IMAD.U32 R23, R36, 0x10000, RZ ;  /* 0x0001000024177824 */ /* 0x001fe200078e00ff */
[----:B------:R-:W-:Y:S01]  /*a420*/  LOP3.LUT R21, R38, 0xffff0000, RZ, 0xc0, !PT ;  /* 0xffff000026157812 */ /* 0x000fe200078ec0ff */
[----:B------:R-:W-:Y:S02]  /*a430*/  IMAD.U32 R62, R39, 0x10000, RZ ;  /* 0x00010000273e7824 */ /* 0x000fe400078e00ff */
[----:B------:R-:W-:Y:S01]  /*a440*/  FMUL.FTZ R66, R23, R68 ;  /* 0x0000004417427220 */ /* 0x000fe20000410000 */
[----:B------:R-:W-:-:S04]  /*a450*/  IMAD.U32 R61, R37, 0x10000, RZ ;  /* 0x00010000253d7824 */ /* 0x000fc800078e00ff */
[----:B------:R-:W-:Y:S01]  /*a460*/  FMUL.FTZ R74, R61, R70 ;  /* 0x000000463d4a7220 */ /* 0x000fe20000410000 */
[----:B--2---:R-:W-:-:S05]  /*a470*/  IMAD R0, R34, 0x2, R35 ;  /* 0x0000000222007824 */ /* 0x004fca00078e0223 */
[----:B------:R-:W0:Y:S02]  /*a480*/  LDS.128 R32, [R0] ;  /* 0x0000000000207984 */ /* 0x000e240000000c00 */
[C---:B0-----:R-:W-:Y:S01]  /*a490*/  IMAD.U32 R57, R32.reuse, 0x10000, RZ ;  /* 0x0001000020397824 */ /* 0x041fe200078e00ff */
[----:B------:R-:W-:Y:S01]  /*a4a0*/  LOP3.LUT R58, R32, 0xffff0000, RZ, 0xc0, !PT ;  /* 0xffff0000203a7812 */ /* 0x000fe200078ec0ff */
[----:B------:R-:W-:Y:S01]  /*a4b0*/  IMAD.U32 R32, R63, 0x10000, RZ ;  /* 0x000100003f207824 */ /* 0x000fe200078e00ff */
[C---:B------:R-:W-:Y:S01]  /*a4c0*/  LOP3.LUT R5, R34.reuse, 0xffff0000, RZ, 0xc0, !PT ;  /* 0xffff000022057812 */ /* 0x040fe200078ec0ff */
[----:B------:R-:W-:Y:S01]  /*a4d0*/  IMAD.U32 R7, R34, 0x10000, RZ ;  /* 0x0001000022077824 */ /* 0x000fe200078e00ff */
[C---:B------:R-:W-:Y:S01]  /*a4e0*/  LOP3.LUT R34, R35.reuse, 0xffff0000, RZ, 0xc0, !PT ;  /* 0xffff000023227812 */ /* 0x040fe200078ec0ff */
[----:B------:R-:W-:Y:S02]  /*a4f0*/  IMAD.U32 R60, R35, 0x10000, RZ ;  /* 0x00010000233c7824 */ /* 0x000fe400078e00ff */
[-C--:B------:R-:W-:Y:S01]  /*a500*/  FMUL.FTZ R72, R23, R32.reuse ;  /* 0x0000002017487220 */ /* 0x080fe20000410000 */
[----:B------:R-:W-:Y:S01]  /*a510*/  LOP3.LUT R35, R36, 0xffff0000, RZ, 0xc0, !PT ;  /* 0xffff000024237812 */ /* 0x000fe200078ec0ff */
[----:B------:R-:W-:Y:S01]  /*a520*/  FFMA.FTZ R23, R57, R32, -R66 ;  /* 0x0000002039177223 */ /* 0x000fe20000010842 */
[----:B------:R-:W-:Y:S01]  /*a530*/  LOP3.LUT R36, R37, 0xffff0000, RZ, 0xc0, !PT ;  /* 0xffff000025247812 */ /* 0x000fe200078ec0ff */
[----:B------:R-:W-:-:S02]  /*a540*/  IMAD.U32 R66, R64, 0x10000, RZ ;  /* 0x0001000040427824 */ /* 0x000fc400078e00ff */
[----:B------:R-:W-:Y:S01]  /*a550*/  FFMA.FTZ R32, R57, R68, R72 ;  /* 0x0000004439207223 */ /* 0x000fe20000010048 */
[----:B------:R-:W-:Y:S01]  /*a560*/  IMAD.U32 R37, R38, 0x10000, RZ ;  /* 0x0001000026257824 */ /* 0x000fe200078e00ff */
[----:B------:R-:W-:Y:S01]  /*a570*/  LOP3.LUT R38, R39, 0xffff0000, RZ, 0xc0, !PT ;  /* 0xffff000027267812 */ /* 0x000fe200078ec0ff */
[----:B------:R-:W-:Y:S02]  /*a580*/  IMAD.U32 R39, R4, 0x10000, RZ ;  /* 0x0001000004277824 */ /* 0x000fe400078e00ff */
[C---:B------:R-:W-:Y:S01]  /*a590*/  FMUL.FTZ R57, R62.reuse, R69 ;  /* 0x000000453e397220 */ /* 0x040fe20000410000 */
[----:B------:R-:W-:Y:S02]  /*a5a0*/  IMAD.U32 R59, R33, 0x10000, RZ ;  /* 0x00010000213b7824 */ /* 0x000fe400078e00ff */
[----:B------:R-:W-:Y:S01]  /*a5b0*/  FMUL.FTZ R68, R61, R66 ;  /* 0x000000423d447220 */ /* 0x000fe20000410000 */
[----:B------:R-:W-:Y:S01]  /*a5c0*/  LOP3.LUT R63, R63, 0xffff0000, RZ, 0xc0, !PT ;  /* 0xffff00003f3f7812 */ /* 0x000fe200078ec0ff */
[-C--:B------:R-:W-:Y:S01]  /*a5d0*/  FMUL.FTZ R62, R62, R39.reuse ;  /* 0x000000273e3e7220 */ /* 0x080fe20000410000 */
[----:B------:R-:W-:Y:S01]  /*a5e0*/  LOP3.LUT R64, R64, 0xffff0000, RZ, 0xc0, !PT ;  /* 0xffff000040407812 */ /* 0x000fe200078ec0ff */
[----:B------:R-:W-:Y:S01]  /*a5f0*/  FFMA.FTZ R57, R60, R39, -R57 ;  /* 0x000000273c397223 */ /* 0x000fe20000010839 */
[----:B------:R-:W-:Y:S01]  /*a600*/  FFMA.FTZ R68, R59, R70, R68 ;  /* 0x000000463b447223 */ /* 0x000fe20000010044 */
[----:B------:R-:W-:Y:S01]  /*a610*/  FMUL.FTZ R39, R35, R65 ;  /* 0x0000004123277220 */ /* 0x000fe20000410000 */
[----:B------:R-:W-:Y:S01]  /*a620*/  LOP3.LUT R33, R33, 0xffff0000, RZ, 0xc0, !PT ;  /* 0xffff000021217812 */ /* 0x000fe200078ec0ff */
[----:B------:R-:W-:Y:S01]  /*a630*/  FMUL.FTZ R35, R35, R63 ;  /* 0x0000003f23237220 */ /* 0x000fe20000410000 */
[C---:B------:R-:W-:Y:S01]  /*a640*/  FMUL.FTZ R70, R36.reuse, R67 ;  /* 0x0000004324467220 */ /* 0x040fe20000410000 */
[----:B------:R-:W-:Y:S01]  /*a650*/  FMUL.FTZ R36, R36, R64 ;  /* 0x0000004024247220 */ /* 0x000fe20000410000 */
[----:B------:R-:W-:Y:S01]  /*a660*/  FFMA.FTZ R69, R60, R69, R62 ;  /* 0x000000453c457223 */ /* 0x000fe2000001003e */
[----:B------:R-:W-:Y:S01]  /*a670*/  FFMA.FTZ R74, R59, R66, -R74 ;  /* 0x000000423b4a7223 */ /* 0x000fe2000001084a */
[----:B------:R-:W-:-:S02]  /*a680*/  IMAD.U32 R62, R22, 0x10000, RZ ;  /* 0x00010000163e7824 */ /* 0x000fc400078e00ff */
[----:B------:R-:W-:Y:S01]  /*a690*/  FFMA.FTZ R66, R58, R63, -R39 ;  /* 0x0000003f3a427223 */ /* 0x000fe20000010827 */
[----:B------:R-:W-:Y:S02]  /*a6a0*/  IMAD.U32 R60, R20, 0x10000, RZ ;  /* 0x00010000143c7824 */ /* 0x000fe400078e00ff */
[----:B------:R-:W-:Y:S01]  /*a6b0*/  FFMA.FTZ R65, R58, R65, R35 ;  /* 0x000000413a417223 */ /* 0x000fe20000010023 */
[----:B------:R-:W-:Y:S01]  /*a6c0*/  LOP3.LUT R22, R22, 0xffff0000, RZ, 0xc0, !PT ;  /* 0xffff000016167812 */ /* 0x000fe200078ec0ff */
[C---:B------:R-:W-:Y:S01]  /*a6d0*/  FFMA.FTZ R39, R33.reuse, R64, -R70 ;  /* 0x0000004021277223 */ /* 0x040fe20000010846 */
[----:B------:R-:W-:Y:S01]  /*a6e0*/  FFMA.FTZ R67, R33, R67, R36 ;  /* 0x0000004321437223 */ /* 0x000fe20000010024 */
[----:B------:R-:W-:Y:S01]  /*a6f0*/  LOP3.LUT R35, R6, 0xffff0000, RZ, 0xc0, !PT ;  /* 0xffff000006237812 */ /* 0x000fe200078ec0ff */
[C---:B------:R-:W-:Y:S01]  /*a700*/  FMUL.FTZ R58, R37.reuse, R62 ;  /* 0x0000003e253a7220 */ /* 0x040fe20000410000 */
[----:B------:R-:W-:Y:S01]  /*a710*/  LOP3.LUT R20, R20, 0xffff0000, RZ, 0xc0, !PT ;  /* 0xffff000014147812 */ /* 0x000fe200078ec0ff */
[----:B------:R-:W-:Y:S01]  /*a720*/  FMUL.FTZ R36, R37, R60 ;  /* 0x0000003c25247220 */ /* 0x000fe20000410000 */
[----:B------:R-:W-:Y:S01]  /*a730*/  LOP3.LUT R33, R4, 0xffff0000, RZ, 0xc0, !PT ;  /* 0xffff000004217812 */ /* 0x000fe200078ec0ff */
[C---:B------:R-:W-:Y:S01]  /*a740*/  FMUL.FTZ R4, R21.reuse, R22 ;  /* 0x0000001615047220 */ /* 0x040fe20000410000 */
[C---:B------:R-:W-:Y:S01]  /*a750*/  FMUL.FTZ R59, R38.reuse, R35 ;  /* 0x00000023263b7220 */ /* 0x040fe20000410000 */
[----:B------:R-:W-:Y:S01]  /*a760*/  FMUL.FTZ R21, R21, R20 ;  /* 0x0000001415157220 */ /* 0x000fe20000410000 */
[C---:B------:R-:W-:Y:S01]  /*a770*/  FFMA.FTZ R58, R7.reuse, R60, -R58 ;  /* 0x0000003c073a7223 */ /* 0x040fe2000001083a */
[-C--:B------:R-:W-:Y:S01]  /*a780*/  FMUL.FTZ R6, R38, R33.reuse ;  /* 0x0000002126067220 */ /* 0x080fe20000410000 */
[----:B------:R-:W-:Y:S01]  /*a790*/  FFMA.FTZ R36, R7, R62, R36 ;  /* 0x0000003e07247223 */ /* 0x000fe20000010024 */
        /* <DEDUP_REMOVED lines=14> */
.L_x_9863:
[----:B------:R-:W-:Y:S05]  /*a880*/  BSYNC B1 ;  /* 0x0000000000017941 */ /* 0x000fea0003800000 */
.L_x_9862:
[----:B------:R-:W-:Y:S04]  /*a890*/  BSSY B1, `(.L_x_9864) ;  /* 0x000006e000017945 */ /* 0x000fe80003800000 */
[----:B------:R-:W-:Y:S05]  /*a8a0*/  @P1 BRA `(.L_x_9865) ;  /* 0x0000000400b01947 */ /* 0x000fea0003800000 */
[----:B0-----:R-:W2:Y:S04]  /*a8b0*/  LDL R0, [R1+0x60] ;  /* 0x0000600001007983 */ /* 0x001ea80000100800 */
[----:B------:R-:W3:Y:S01]  /*a8c0*/  LDL R57, [R1+0xdc] ;  /* 0x0000dc0001397983 */ /* 0x000ee20000100800 */
[--C-:B------:R-:W-:Y:S02]  /*a8d0*/  SHF.R.U64 R35, R24, 0x10, R25.reuse ;  /* 0x0000001018237819 */ /* 0x100fe40000001219 */
[----:B------:R-:W-:Y:S02]  /*a8e0*/  SHF.R.U32.HI R24, RZ, 0x10, R25 ;  /* 0x00000010ff187819 */ /* 0x000fe40000011619 */
[--C-:B------:R-:W-:Y:S02]  /*a8f0*/  SHF.R.U64 R25, R8, 0x10, R9.reuse ;  /* 0x0000001008197819 */ /* 0x100fe40000001209 */
[----:B------:R-:W-:-:S02]  /*a900*/  SHF.R.U32.HI R8, RZ, 0x10, R9 ;  /* 0x00000010ff087819 */ /* 0x000fc40000011609 */
[----:B------:R-:W-:Y:S02]  /*a910*/  SHF.R.U64 R33, R26, 0x10, R27 ;  /* 0x000000101a217819 */ /* 0x000fe4000000121b */
        /* <DEDUP_REMOVED lines=8> */
[----:B------:R-:W-:Y:S01]  /*a9a0*/  PRMT R54, R54, 0x5410, R33 ;  /* 0x0000541036367816 */ /* 0x000fe20000000021 */
[----:B------:R-:W-:Y:S01]  /*a9b0*/  IMAD.U32 R33, R56, 0x10000, RZ ;  /* 0x0001000038217824 */ /* 0x000fe200078e00ff */
[----:B------:R-:W-:Y:S02]  /*a9c0*/  SHF.R.U32.HI R26, RZ, 0x10, R27 ;  /* 0x00000010ff1a7819 */ /* 0x000fe4000001161b */
[----:B------:R-:W-:Y:S02]  /*a9d0*/  PRMT R49, R49, 0x5410, R10 ;  /* 0x0000541031317816 */ /* 0x000fe4000000000a */
[----:B------:R-:W-:Y:S02]  /*a9e0*/  PRMT R53, R53, 0x5410, R26 ;  /* 0x0000541035357816 */ /* 0x000fe4000000001a */
[----:B------:R-:W-:Y:S01]  /*a9f0*/  PRMT R50, R50, 0x5410, R9 ;  /* 0x0000541032327816 */ /* 0x000fe20000000009 */
[----:B------:R-:W-:-:S02]  /*aa00*/  IMAD.U32 R34, R49, 0x10000, RZ ;  /* 0x0001000031227824 */ /* 0x000fc400078e00ff */
[----:B--2---:R-:W-:-:S05]  /*aa10*/  IMAD.IADD R0, R156, 0x1, R0 ;  /* 0x000000019c007824 */ /* 0x004fca00078e0200 */
[----:B------:R-:W-:-:S04]  /*aa20*/  SHF.R.S32.HI R5, RZ, 0x1f, R0 ;  /* 0x0000001fff057819 */ /* 0x000fc80000011400 */
[----:B------:R-:W-:-:S04]  /*aa30*/  LEA.HI R5, R5, R0, RZ, 0x3 ;  /* 0x0000000005057211 */ /* 0x000fc800078f18ff */
[----:B------:R-:W-:-:S04]  /*aa40*/  SHF.R.S32.HI R0, RZ, 0x3, R5 ;  /* 0x00000003ff007819 */ /* 0x000fc80000011405 */
[----:B------:R-:W-:-:S04]  /*aa50*/  LEA.HI R0, R3, R0, RZ, 0x1d ;  /* 0x0000000003007211 */ /* 0x000fc800078fe8ff */
[----:B------:R-:W-:-:S04]  /*aa60*/  SHF.R.S32.HI R5, RZ, 0x1f, R0 ;  /* 0x0000001fff057819 */ /* 0x000fc80000011400 */
[----:B------:R-:W-:Y:S01]  /*aa70*/  LEA.HI R5, R5, R0, RZ, 0x2 ;  /* 0x0000000005057211 */ /* 0x000fe200078f10ff */
[----:B------:R-:W-:-:S03]  /*aa80*/  IMAD.SHL.U32 R0, R0, 0x8, RZ ;  /* 0x0000000800007824 */ /* 0x000fc600078e00ff */
[----:B------:R-:W-:Y:S02]  /*aa90*/  SHF.R.S32.HI R5, RZ, 0x2, R5 ;  /* 0x00000002ff057819 */ /* 0x000fe40000011405 */
[----:B-----5:R-:W-:-:S03]  /*aaa0*/  LOP3.LUT R0, R75, 0x18, R0, 0xf8, !PT ;  /* 0x000000184b007812 */ /* 0x020fc600078ef800 */
[----:B------:R-:W-:Y:S01]  /*aab0*/  IMAD R5, R5, 0x1800, R73 ;  /* 0x0000180005057824 */ /* 0x000fe200078e0249 */
[----:B------:R-:W-:-:S05]  /*aac0*/  LOP3.LUT R0, R0, R71, RZ, 0x3c, !PT ;  /* 0x0000004700007212 */ /* 0x000fca00078e3cff */
[----:B------:R-:W-:Y:S02]  /*aad0*/  IMAD.IADD R21, R5, 0x1, R0 ;  /* 0x0000000105157824 */ /* 0x000fe400078e0200 */
[----:B---3--:R-:W0:Y:S02]  /*aae0*/  LDS.128 R4, [R57] ;  /* 0x0000000039047984 */ /* 0x008e240000000c00 */
        /* <DEDUP_REMOVED lines=17> */
[----:B------:R-:W-:Y:S01]  /*ac00*/  FMUL.FTZ R36, R25, R32 ;  /* 0x0000002019247220 */ /* 0x000fe20000410000 */
[----:B------:R-:W-:Y:S02]  /*ac10*/  IMAD.U32 R27, R23, 0x10000, RZ ;  /* 0x00010000171b7824 */ /* 0x000fe400078e00ff */
[C---:B------:R-:W-:Y:S01]  /*ac20*/  FFMA.FTZ R37, R8.reuse, R33, -R37 ;  /* 0x0000002108257223 */ /* 0x040fe20000010825 */
[----:B------:R-:W-:Y:S01]  /*ac30*/  FFMA.FTZ R39, R8, R35, R39 ;  /* 0x0000002308277223 */ /* 0x000fe20000010027 */
[----:B------:R-:W-:Y:S02]  /*ac40*/  IMAD.U32 R8, R53, 0x10000, RZ ;  /* 0x0001000035087824 */ /* 0x000fe400078e00ff */
[-C--:B------:R-:W-:Y:S01]  /*ac50*/  FMUL.FTZ R38, R25, R24.reuse ;  /* 0x0000001819267220 */ /* 0x080fe20000410000 */
[----:B------:R-:W-:Y:S01]  /*ac60*/  FFMA.FTZ R36, R9, R24, -R36 ;  /* 0x0000001809247223 */ /* 0x000fe20000010824 */
[C---:B------:R-:W-:Y:S01]  /*ac70*/  FMUL.FTZ R24, R27.reuse, R34 ;  /* 0x000000221b187220 */ /* 0x040fe20000410000 */
[----:B------:R-:W-:Y:S01]  /*ac80*/  LOP3.LUT R25, R52, 0xffff0000, RZ, 0xc0, !PT ;  /* 0xffff000034197812 */ /* 0x000fe200078ec0ff */
[----:B------:R-:W-:Y:S01]  /*ac90*/  FMUL.FTZ R27, R27, R8 ;  /* 0x000000081b1b7220 */ /* 0x000fe20000410000 */
[----:B------:R-:W-:Y:S01]  /*aca0*/  FFMA.FTZ R38, R9, R32, R38 ;  /* 0x0000002009267223 */ /* 0x000fe20000010026 */
[----:B------:R-:W-:Y:S01]  /*acb0*/  LOP3.LUT R9, R56, 0xffff0000, RZ, 0xc0, !PT ;  /* 0xffff000038097812 */ /* 0x000fe200078ec0ff */
[C---:B------:R-:W-:Y:S01]  /*acc0*/  FFMA.FTZ R35, R11.reuse, R8, -R24 ;  /* 0x000000080b237223 */ /* 0x040fe20000010818 */
[----:B------:R-:W-:Y:S01]  /*acd0*/  FFMA.FTZ R40, R11, R34, R27 ;  /* 0x000000220b287223 */ /* 0x000fe2000001001b */
[----:B------:R-:W-:Y:S01]  /*ace0*/  FMUL.FTZ R11, R20, R25 ;  /* 0x00000019140b7220 */ /* 0x000fe20000410000 */
[----:B------:R-:W-:-:S02]  /*acf0*/  IMAD.U32 R26, R22, 0x10000, RZ ;  /* 0x00010000161a7824 */ /* 0x000fc400078e00ff */
[-C--:B------:R-:W-:Y:S01]  /*ad00*/  FMUL.FTZ R27, R20, R9.reuse ;  /* 0x00000009141b7220 */ /* 0x080fe20000410000 */
[----:B------:R-:W-:Y:S01]  /*ad10*/  LOP3.LUT R8, R55, 0xffff0000, RZ, 0xc0, !PT ;  /* 0xffff000037087812 */ /* 0x000fe200078ec0ff */
[----:B------:R-:W-:Y:S01]  /*ad20*/  FFMA.FTZ R20, R4, R9, -R11 ;  /* 0x0000000904147223 */ /* 0x000fe2000001080b */
[----:B------:R-:W-:Y:S01]  /*ad30*/  LOP3.LUT R24, R51, 0xffff0000, RZ, 0xc0, !PT ;  /* 0xffff000033187812 */ /* 0x000fe200078ec0ff */
[----:B------:R-:W-:Y:S02]  /*ad40*/  IMAD.U32 R11, R50, 0x10000, RZ ;  /* 0x00010000320b7824 */ /* 0x000fe400078e00ff */
[----:B------:R-:W-:Y:S01]  /*ad50*/  FFMA.FTZ R32, R4, R25, R27 ;  /* 0x0000001904207223 */ /* 0x000fe2000001001b */
[----:B------:R-:W-:Y:S02]  /*ad60*/  IMAD.U32 R9, R54, 0x10000, RZ ;  /* 0x0001000036097824 */ /* 0x000fe400078e00ff */
[C---:B------:R-:W-:Y:S01]  /*ad70*/  FMUL.FTZ R33, R21.reuse, R8 ;  /* 0x0000000815217220 */ /* 0x040fe20000410000 */
[C---:B------:R-:W-:Y:S01]  /*ad80*/  FMUL.FTZ R25, R26.reuse, R11 ;  /* 0x0000000b1a197220 */ /* 0x040fe20000410000 */
[----:B------:R-:W-:Y:S01]  /*ad90*/  FMUL.FTZ R34, R21, R24 ;  /* 0x0000001815227220 */ /* 0x000fe20000410000 */
[-C--:B------:R-:W-:Y:S01]  /*ada0*/  FMUL.FTZ R27, R26, R9.reuse ;  /* 0x000000091a1b7220 */ /* 0x080fe20000410000 */
[----:B------:R-:W-:Y:S01]  /*adb0*/  LOP3.LUT R22, R22, 0xffff0000, RZ, 0xc0, !PT ;  /* 0xffff000016167812 */ /* 0x000fe200078ec0ff */
        /* <DEDUP_REMOVED lines=11> */
[C---:B------:R-:W-:Y:S01]  /*ae70*/  FFMA.FTZ R22, R6.reuse, R5, -R11 ;  /* 0x0000000506167223 */ /* 0x040fe2000001080b */
[----:B------:R-:W-:Y:S01]  /*ae80*/  FMUL.FTZ R26, R23, R8 ;  /* 0x00000008171a7220 */ /* 0x000fe20000410000 */
[----:B------:R-:W-:Y:S01]  /*ae90*/  F2FP.BF16.F32.PACK_AB R5, R21, R36 ;  /* 0x000000241505723e */ /* 0x000fe200000010ff */
[-C--:B------:R-:W-:Y:S01]  /*aea0*/  FMUL.FTZ R23, R23, R4.reuse ;  /* 0x0000000417177220 */ /* 0x080fe20000410000 */
[----:B------:R-:W-:Y:S01]  /*aeb0*/  FFMA.FTZ R11, R6, R9, R24 ;  /* 0x00000009060b7223 */ /* 0x000fe20000010018 */
[C---:B------:R-:W-:Y:S01]  /*aec0*/  FFMA.FTZ R26, R7.reuse, R4, -R26 ;  /* 0x00000004071a7223 */ /* 0x040fe2000001081a */
        /* <DEDUP_REMOVED lines=10> */
.L_x_9865:
[----:B------:R-:W-:Y:S05]  /*af70*/  BSYNC B1 ;  /* 0x0000000000017941 */ /* 0x000fea0003800000 */
.L_x_9864:
[----:B------:R-:W-:Y:S05]  /*af80*/  @P2 BRA `(.L_x_9846) ;  /* 0x0000000400d02947 */ /* 0x000fea0003800000 */
[----:B01----:R-:W2:Y:S04]  /*af90*/  LDL R0, [R1+0x64] ;  /* 0x0000640001007983 */ /* 0x003ea80000100800 */
[----:B------:R-:W3:Y:S01]  /*afa0*/  LDL R4, [R1+0xc4] ;  /* 0x0000c40001047983 */ /* 0x000ee20000100800 */
[----:B------:R-:W-:Y:S02]  /*afb0*/  SHF.R.U64 R24, R28, 0x10, R29 ;  /* 0x000000101c187819 */ /* 0x000fe4000000121d */
[----:B------:R-:W-:Y:S02]  /*afc0*/  SHF.R.U64 R20, R12, 0x10, R13 ;  /* 0x000000100c147819 */ /* 0x000fe4000000120d */
[----:B------:R-:W-:Y:S02]  /*afd0*/  PRMT R45, R45, 0x5410, R24 ;  /* 0x000054102d2d7816 */ /* 0x000fe40000000018 */
[----:B------:R-:W-:-:S02]  /*afe0*/  PRMT R41, R41, 0x5410, R20 ;  /* 0x0000541029297816 */ /* 0x000fc40000000014 */
[----:B------:R-:W-:Y:S01]  /*aff0*/  SHF.R.U64 R22, R30, 0x10, R31 ;  /* 0x000000101e167819 */ /* 0x000fe2000000121f */
[----:B------:R-:W-:Y:S01]  /*b000*/  IMAD.U32 R25, R45, 0x10000, RZ ;  /* 0x000100002d197824 */ /* 0x000fe200078e00ff */
[----:B------:R-:W-:Y:S01]  /*b010*/  SHF.R.U32.HI R29, RZ, 0x10, R29 ;  /* 0x00000010ff1d7819 */ /* 0x000fe2000001161d */
[----:B------:R-:W-:Y:S01]  /*b020*/  IMAD.U32 R27, R41, 0x10000, RZ ;  /* 0x00010000291b7824 */ /* 0x000fe200078e00ff */
[----:B------:R-:W-:Y:S02]  /*b030*/  SHF.R.U32.HI R31, RZ, 0x10, R31 ;  /* 0x00000010ff1f7819 */ /* 0x000fe4000001161f */
[----:B------:R-:W-:Y:S02]  /*b040*/  SHF.R.U32.HI R13, RZ, 0x10, R13 ;  /* 0x00000010ff0d7819 */ /* 0x000fe4000001160d */
[----:B------:R-:W-:Y:S02]  /*b050*/  SHF.R.U64 R12, R14, 0x10, R15 ;  /* 0x000000100e0c7819 */ /* 0x000fe4000000120f */
[----:B------:R-:W-:-:S02]  /*b060*/  PRMT R46, R46, 0x5410, R29 ;  /* 0x000054102e2e7816 */ /* 0x000fc4000000001d */
[----:B------:R-:W-:Y:S02]  /*b070*/  PRMT R48, R48, 0x5410, R31 ;  /* 0x0000541030307816 */ /* 0x000fe4000000001f */
[----:B------:R-:W-:Y:S02]  /*b080*/  PRMT R42, R42, 0x5410, R13 ;  /* 0x000054102a2a7816 */ /* 0x000fe4000000000d */
[----:B------:R-:W-:Y:S02]  /*b090*/  PRMT R43, R43, 0x5410, R12 ;  /* 0x000054102b2b7816 */ /* 0x000fe4000000000c */
[----:B------:R-:W-:Y:S02]  /*b0a0*/  LOP3.LUT R41, R41, 0xffff0000, RZ, 0xc0, !PT ;  /* 0xffff000029297812 */ /* 0x000fe400078ec0ff */
[----:B------:R-:W-:Y:S02]  /*b0b0*/  LOP3.LUT R45, R45, 0xffff0000, RZ, 0xc0, !PT ;  /* 0xffff00002d2d7812 */ /* 0x000fe400078ec0ff */
[----:B------:R-:W-:-:S02]  /*b0c0*/  PRMT R47, R47, 0x5410, R22 ;  /* 0x000054102f2f7816 */ /* 0x000fc40000000016 */
[----:B------:R-:W-:-:S04]  /*b0d0*/  SHF.R.U32.HI R15, RZ, 0x10, R15 ;  /* 0x00000010ff0f7819 */ /* 0x000fc8000001160f */
[----:B------:R-:W-:Y:S01]  /*b0e0*/  PRMT R44, R44, 0x5410, R15 ;  /* 0x000054102c2c7816 */ /* 0x000fe2000000000f */
[----:B--2---:R-:W-:-:S05]  /*b0f0*/  IMAD.IADD R0, R156, 0x1, R0 ;  /* 0x000000019c007824 */ /* 0x004fca00078e0200 */
[----:B------:R-:W-:Y:S01]  /*b100*/  SHF.R.S32.HI R5, RZ, 0x1f, R0 ;  /* 0x0000001fff057819 */ /* 0x000fe20000011400 */
[----:B---3--:R-:W-:-:S03]  /*b110*/  IMAD.MOV.U32 R7, RZ, RZ, R4 ;  /* 0x000000ffff077224 */ /* 0x008fc600078e0004 */
[----:B------:R-:W-:-:S04]  /*b120*/  LEA.HI R4, R5, R0, RZ, 0x3 ;  /* 0x0000000005047211 */ /* 0x000fc800078f18ff */
[----:B------:R-:W-:Y:S02]  /*b130*/  SHF.R.S32.HI R6, RZ, 0x3, R4 ;  /* 0x00000003ff067819 */ /* 0x000fe40000011404 */
[----:B------:R-:W-:Y:S02]  /*b140*/  LEA.HI R0, R5, R0, RZ, 0x5 ;  /* 0x0000000005007211 */ /* 0x000fe400078f28ff */
[----:B------:R-:W-:Y:S02]  /*b150*/  LEA.HI R3, R3, R6, RZ, 0x1d ;  /* 0x0000000603037211 */ /* 0x000fe400078fe8ff */
[----:B------:R-:W-:Y:S02]  /*b160*/  SHF.R.S32.HI R5, RZ, 0x5, R0 ;  /* 0x00000005ff057819 */ /* 0x000fe40000011400 */
[----:B-----5:R-:W-:Y:S02]  /*b170*/  LOP3.LUT R4, R75, 0x18, R4, 0xf8, !PT ;  /* 0x000000184b047812 */ /* 0x020fe400078ef804 */
[----:B------:R-:W-:Y:S01]  /*b180*/  SHF.R.S32.HI R0, RZ, 0x1f, R3 ;  /* 0x0000001fff007819 */ /* 0x000fe20000011403 */
[----:B------:R-:W-:Y:S01]  /*b190*/  IMAD R5, R5, 0x1800, R73 ;  /* 0x0000180005057824 */ /* 0x000fe200078e0249 */
[----:B------:R-:W-:-:S02]  /*b1a0*/  LOP3.LUT R4, R4, R71, RZ, 0x3c, !PT ;  /* 0x0000004704047212 */ /* 0x000fc400078e3cff */
[----:B------:R-:W-:Y:S01]  /*b1b0*/  LEA.HI R0, R0, R3, RZ, 0x2 ;  /* 0x0000000300007211 */ /* 0x000fe200078f10ff */
[----:B------:R-:W-:Y:S02]  /*b1c0*/  IMAD.SHL.U32 R3, R3, 0x8, RZ ;  /* 0x0000000803037824 */ /* 0x000fe400078e00ff */
[----:B------:R-:W-:Y:S01]  /*b1d0*/  IMAD.IADD R5, R5, 0x1, R4 ;  /* 0x0000000105057824 */ /* 0x000fe200078e0204 */
[----:B------:R-:W-:Y:S02]  /*b1e0*/  SHF.R.S32.HI R4, RZ, 0x2, R0 ;  /* 0x00000002ff047819 */ /* 0x000fe40000011400 */
[----:B------:R-:W-:-:S03]  /*b1f0*/  LOP3.LUT R3, R75, 0x18, R3, 0xf8, !PT ;  /* 0x000000184b037812 */ /* 0x000fc600078ef803 */
[----:B------:R-:W-:Y:S01]  /*b200*/  IMAD R4, R4, 0x1800, R73 ;  /* 0x0000180004047824 */ /* 0x000fe200078e0249 */
[----:B------:R-:W-:-:S05]  /*b210*/  LOP3.LUT R3, R3, R71, RZ, 0x3c, !PT ;  /* 0x0000004703037212 */ /* 0x000fca00078e3cff */
[----:B------:R-:W-:-:S04]  /*b220*/  IMAD.IADD R3, R4, 0x1, R3 ;  /* 0x0000000104037824 */ /* 0x000fc800078e0203 */
[----:B------:R-:W-:Y:S02]  /*b230*/  IMAD R3, R3, 0x2, R16 ;  /* 0x0000000203037824 */ /* 0x000fe400078e0210 */
[----:B------:R-:W-:-:S03]  /*b240*/  IMAD R0, R5, 0x2, R7 ;  /* 0x0000000205007824 */ /* 0x000fc600078e0207 */
[----:B------:R-:W0:Y:S04]  /*b250*/  LDS.128 R8, [R3+0xda00] ;  /* 0x00da000003087984 */ /* 0x000e280000000c00 */
[----:B------:R-:W1:Y:S01]  /*b260*/  LDS.128 R4, [R0] ;  /* 0x0000000000047984 */ /* 0x000e620000000c00 */
[C---:B0-----:R-:W-:Y:S01]  /*b270*/  IMAD.U32 R20, R8.reuse, 0x10000, RZ ;  /* 0x0001000008147824 */ /* 0x041fe200078e00ff */
[----:B------:R-:W-:Y:S01]  /*b280*/  LOP3.LUT R8, R8, 0xffff0000, RZ, 0xc0, !PT ;  /* 0xffff000008087812 */ /* 0x000fe200078ec0ff */
[----:B-1----:R-:W-:Y:S02]  /*b290*/  IMAD.U32 R12, R4, 0x10000, RZ ;  /* 0x00010000040c7824 */ /* 0x002fe400078e00ff */
[C---:B------:R-:W-:Y:S01]  /*b2a0*/  FMUL.FTZ R29, R20.reuse, R27 ;  /* 0x0000001b141d7220 */ /* 0x040fe20000410000 */
[----:B------:R-:W-:Y:S01]  /*b2b0*/  FMUL.FTZ R31, R20, R25 ;  /* 0x00000019141f7220 */ /* 0x000fe20000410000 */
[----:B------:R-:W-:-:S02]  /*b2c0*/  IMAD.U32 R21, R9, 0x10000, RZ ;  /* 0x0001000009157824 */ /* 0x000fc400078e00ff */
[----:B------:R-:W-:Y:S01]  /*b2d0*/  FFMA.FTZ R29, R12, R25, -R29 ;  /* 0x000000190c1d7223 */ /* 0x000fe2000001081d */
[----:B------:R-:W-:Y:S02]  /*b2e0*/  IMAD.U32 R20, R42, 0x10000, RZ ;  /* 0x000100002a147824 */ /* 0x000fe400078e00ff */
[----:B------:R-:W-:Y:S01]  /*b2f0*/  FFMA.FTZ R31, R12, R27, R31 ;  /* 0x0000001b0c1f7223 */ /* 0x000fe2000001001f */
[----:B------:R-:W-:Y:S02]  /*b300*/  IMAD.U32 R12, R46, 0x10000, RZ ;  /* 0x000100002e0c7824 */ /* 0x000fe400078e00ff */
[C---:B------:R-:W-:Y:S01]  /*b310*/  FMUL.FTZ R25, R8.reuse, R41 ;  /* 0x0000002908197220 */ /* 0x040fe20000410000 */
[----:B------:R-:W-:Y:S01]  /*b320*/  FMUL.FTZ R27, R8, R45 ;  /* 0x0000002d081b7220 */ /* 0x000fe20000410000 */
[----:B------:R-:W-:Y:S01]  /*b330*/  FMUL.FTZ R8, R21, R20 ;  /* 0x0000001415087220 */ /* 0x000fe20000410000 */
[----:B------:R-:W-:Y:S01]  /*b340*/  LOP3.LUT R4, R4, 0xffff0000, RZ, 0xc0, !PT ;  /* 0xffff000004047812 */ /* 0x000fe200078ec0ff */
[----:B------:R-:W-:-:S02]  /*b350*/  IMAD.U32 R13, R5, 0x10000, RZ ;  /* 0x00010000050d7824 */ /* 0x000fc400078e00ff */
[----:B------:R-:W-:Y:S01]  /*b360*/  FMUL.FTZ R21, R21, R12 ;  /* 0x0000000c15157220 */ /* 0x000fe20000410000 */
[----:B------:R-:W-:Y:S02]  /*b370*/  LOP3.LUT R9, R9, 0xffff0000, RZ, 0xc0, !PT ;  /* 0xffff000009097812 */ /* 0x000fe400078ec0ff */
[----:B------:R-:W-:Y:S01]  /*b380*/  LOP3.LUT R42, R42, 0xffff0000, RZ, 0xc0, !PT ;  /* 0xffff00002a2a7812 */ /* 0x000fe200078ec0ff */
[----:B------:R-:W-:Y:S01]  /*b390*/  FFMA.FTZ R20, R13, R20, R21 ;  /* 0x000000140d147223 */ /* 0x000fe20000010015 */
[----:B------:R-:W-:Y:S01]  /*b3a0*/  LOP3.LUT R46, R46, 0xffff0000, RZ, 0xc0, !PT ;  /* 0xffff00002e2e7812 */ /* 0x000fe200078ec0ff */
[----:B------:R-:W-:Y:S01]  /*b3b0*/  IMAD.U32 R22, R10, 0x10000, RZ ;  /* 0x000100000a167824 */ /* 0x000fe200078e00ff */
[----:B------:R-:W-:Y:S01]  /*b3c0*/  LOP3.LUT R5, R5, 0xffff0000, RZ, 0xc0, !PT ;  /* 0xffff000005057812 */ /* 0x000fe200078ec0ff */
[C---:B------:R-:W-:Y:S01]  /*b3d0*/  FFMA.FTZ R24, R4.reuse, R45, -R25 ;  /* 0x0000002d04187223 */ /* 0x040fe20000010819 */
[----:B------:R-:W-:Y:S01]  /*b3e0*/  FFMA.FTZ R26, R4, R41, R27 ;  /* 0x00000029041a7223 */ /* 0x000fe2000001001b */
[----:B------:R-:W-:Y:S01]  /*b3f0*/  FFMA.FTZ R12, R13, R12, -R8 ;  /* 0x0000000c0d0c7223 */ /* 0x000fe20000010808 */
[----:B------:R-:W-:-:S02]  /*b400*/  IMAD.U32 R21, R43, 0x10000, RZ ;  /* 0x000100002b157824 */ /* 0x000fc400078e00ff */
[----:B------:R-:W-:Y:S01]  /*b410*/  FMUL.FTZ R4, R9, R42 ;  /* 0x0000002a09047220 */ /* 0x000fe20000410000 */
[----:B------:R-:W-:Y:S02]  /*b420*/  IMAD.U32 R13, R47, 0x10000, RZ ;  /* 0x000100002f0d7824 */ /* 0x000fe400078e00ff */
[-C--:B------:R-:W-:Y:S01]  /*b430*/  FMUL.FTZ R28, R9, R46.reuse ;  /* 0x0000002e091c7220 */ /* 0x080fe20000410000 */
[----:B------:R-:W-:Y:S01]  /*b440*/  FMUL.FTZ R27, R22, R21 ;  /* 0x00000015161b7220 */ /* 0x000fe20000410000 */
[----:B------:R-:W-:Y:S02]  /*b450*/  IMAD.U32 R14, R6, 0x10000, RZ ;  /* 0x00010000060e7824 */ /* 0x000fe400078e00ff */
[----:B------:R-:W-:Y:S01]  /*b460*/  FFMA.FTZ R9, R5, R46, -R4 ;  /* 0x0000002e05097223 */ /* 0x000fe20000010804 */
[----:B------:R-:W-:Y:S01]  /*b470*/  FMUL.FTZ R22, R22, R13 ;  /* 0x0000000d16167220 */ /* 0x000fe20000410000 */
[----:B------:R-:W-:Y:S02]  /*b480*/  IMAD.U32 R23, R11, 0x10000, RZ ;  /* 0x000100000b177824 */ /* 0x000fe400078e00ff */
[----:B------:R-:W-:-:S02]  /*b490*/  IMAD.U32 R4, R48, 0x10000, RZ ;  /* 0x0001000030047824 */ /* 0x000fc400078e00ff */
[----:B------:R-:W-:Y:S02]  /*b4a0*/  IMAD.U32 R8, R44, 0x10000, RZ ;  /* 0x000100002c087824 */ /* 0x000fe400078e00ff */
[C---:B------:R-:W-:Y:S01]  /*b4b0*/  FFMA.FTZ R27, R14.reuse, R13, -R27 ;  /* 0x0000000d0e1b7223 */ /* 0x040fe2000001081b */
[----:B------:R-:W-:Y:S01]  /*b4c0*/  FFMA.FTZ R22, R14, R21, R22 ;  /* 0x000000150e167223 */ /* 0x000fe20000010016 */
[----:B------:R-:W-:Y:S01]  /*b4d0*/  IMAD.U32 R15, R7, 0x10000, RZ ;  /* 0x00010000070f7824 */ /* 0x000fe200078e00ff */
[----:B------:R-:W-:Y:S01]  /*b4e0*/  LOP3.LUT R10, R10, 0xffff0000, RZ, 0xc0, !PT ;  /* 0xffff00000a0a7812 */ /* 0x000fe200078ec0ff */
[----:B------:R-:W-:Y:S01]  /*b4f0*/  FFMA.FTZ R25, R5, R42, R28 ;  /* 0x0000002a05197223 */ /* 0x000fe2000001001c */
[----:B------:R-:W-:Y:S01]  /*b500*/  LOP3.LUT R11, R11, 0xffff0000, RZ, 0xc0, !PT ;  /* 0xffff00000b0b7812 */ /* 0x000fe200078ec0ff */
[----:B------:R-:W-:Y:S01]  /*b510*/  FMUL.FTZ R14, R23, R4 ;  /* 0x00000004170e7220 */ /* 0x000fe20000410000 */
[----:B------:R-:W-:Y:S01]  /*b520*/  LOP3.LUT R43, R43, 0xffff0000, RZ, 0xc0, !PT ;  /* 0xffff00002b2b7812 */ /* 0x000fe200078ec0ff */
[----:B------:R-:W-:Y:S01]  /*b530*/  FMUL.FTZ R28, R23, R8 ;  /* 0x00000008171c7220 */ /* 0x000fe20000410000 */
[----:B------:R-:W-:-:S02]  /*b540*/  LOP3.LUT R44, R44, 0xffff0000, RZ, 0xc0, !PT ;  /* 0xffff00002c2c7812 */ /* 0x000fc400078ec0ff */
[----:B------:R-:W-:Y:S02]  /*b550*/  LOP3.LUT R47, R47, 0xffff0000, RZ, 0xc0, !PT ;  /* 0xffff00002f2f7812 */ /* 0x000fe400078ec0ff */
[----:B------:R-:W-:Y:S01]  /*b560*/  LOP3.LUT R48, R48, 0xffff0000, RZ, 0xc0, !PT ;  /* 0xffff000030307812 */ /* 0x000fe200078ec0ff */
[C---:B------:R-:W-:Y:S01]  /*b570*/  FFMA.FTZ R14, R15.reuse, R8, R14 ;  /* 0x000000080f0e7223 */ /* 0x040fe2000001000e */
[----:B------:R-:W-:Y:S01]  /*b580*/  LOP3.LUT R6, R6, 0xffff0000, RZ, 0xc0, !PT ;  /* 0xffff000006067812 */ /* 0x000fe200078ec0ff */
[----:B------:R-:W-:Y:S01]  /*b590*/  FFMA.FTZ R28, R15, R4, -R28 ;  /* 0x000000040f1c7223 */ /* 0x000fe2000001081c */
        /* <DEDUP_REMOVED lines=19> */
.L_x_9846:
[----:B------:R-:W-:Y:S05]  /*b6d0*/  BSYNC B0 ;  /* 0x0000000000007941 */ /* 0x000fea0003800000 */
.L_x_9839:
        /* <DEDUP_REMOVED lines=8> */
.L_x_9837:
[----:B0--3--:R-:W3:Y:S02]  /*b760*/  LDL R0, [R1+0x4c] ;  /* 0x00004c0001007983 */ /* 0x009ee40000100800 */
[----:B---3--:R-:W-:-:S13]  /*b770*/  ISETP.NE.AND P0, PT, R0, 0x3, PT ;  /* 0x000000030000780c */ /* 0x008fda0003f05270 */
[----:B------:R-:W-:Y:S05]  /*b780*/  @!P0 BRA `(.L_x_9866) ;  /* 0x0000000000048947 */ /* 0x000fea0003800000 */
[----:B------:R-:W-:Y:S01]  /*b790*/  BPT.TRAP 0x1 ;  /* 0x000000040000795c */ /* 0x000fe20000300000 */
.L_x_9866:
[----:B--2-4-:R-:W2:Y:S01]  /*b7a0*/  LDL R3, [R1+0x5c] ;  /* 0x00005c0001037983 */ /* 0x014ea20000100800 */
[----:B------:R-:W-:Y:S01]  /*b7b0*/  IMAD R0, R147, 0x8, R16 ;  /* 0x0000000893007824 */ /* 0x000fe200078e0210 */
[----:B--2---:R-:W-:-:S04]  /*b7c0*/  SHF.L.U32 R5, R3, 0x1f, RZ ;  /* 0x0000001f03057819 */ /* 0x004fc800000006ff */
[----:B------:R0:W2:Y:S01]  /*b7d0*/  SYNCS.PHASECHK.TRANS64.TRYWAIT P1, [R0+URZ+0x31c30], R5 ;  /* 0x031c3005000075a7 */ /* 0x0000a2000802017f */
[----:B------:R-:W-:Y:S05]  /*b7e0*/  @!P0 BRA `(.L_x_9867) ;  /* 0x0000000000048947 */ /* 0x000fea0003800000 */
[----:B------:R-:W-:Y:S01]  /*b7f0*/  BPT.TRAP 0x1 ;  /* 0x000000040000795c */ /* 0x000fe20000300000 */
.L_x_9867:
[----:B------:R-:W-:Y:S02]  /*b800*/  IMAD R2, R2, 0x1000, R16 ;  /* 0x0000100002027824 */ /* 0x000fe400078e0210 */
[----:B------:R-:W-:Y:S02]  /*b810*/  VIADD R4, R16, 0x16a00 ;  /* 0x00016a0010047836 */ /* 0x000fe40000000000 */
[----:B------:R-:W-:-:S03]  /*b820*/  VIADD R3, R2, 0xda00 ;  /* 0x0000da0002037836 */ /* 0x000fc60000000000 */
[----:B------:R-:W-:Y:S02]  /*b830*/  SHF.R.U32.HI R2, RZ, 0x4, R4 ;  /* 0x00000004ff027819 */ /* 0x000fe40000011604 */
[----:B------:R-:W-:Y:S02]  /*b840*/  SHF.R.U32.HI R3, RZ, 0x4, R3 ;  /* 0x00000004ff037819 */ /* 0x000fe40000011603 */
[----:B------:R-:W-:Y:S02]  /*b850*/  LOP3.LUT R2, R2, 0x3fff, RZ, 0xc0, !PT ;  /* 0x00003fff02027812 */ /* 0x000fe400078ec0ff */
[----:B------:R-:W-:Y:S02]  /*b860*/  LOP3.LUT R3, R3, 0x3fff, RZ, 0xc0, !PT ;  /* 0x00003fff03037812 */ /* 0x000fe400078ec0ff */
[----:B------:R-:W-:-:S05]  /*b870*/  LOP3.LUT R2, R2, 0x10000, RZ, 0xfc, !PT ;  /* 0x0001000002027812 */ /* 0x000fca00078efcff */
[----:B------:R3:W-:Y:S01]  /*b880*/  STL [R1+0x7c], R2 ;  /* 0x00007c0201007387 */ /* 0x0007e20000100800 */
[----:B--2---:R-:W-:Y:S05]  /*b890*/  @P1 BRA `(.L_x_9868) ;  /* 0x0000000000081947 */ /* 0x004fea0003800000 */
[----:B------:R-:W2:Y:S02]  /*b8a0*/  SYNCS.PHASECHK.TRANS64.TRYWAIT P1, [R0+URZ+0x31c30], R5 ;  /* 0x031c3005000075a7 */ /* 0x000ea4000802017f */
[----:B--2---:R-:W-:Y:S05]  /*b8b0*/  @!P1 BRA `(.L_x_9869) ;  /* 0x00000148008c9947 */ /* 0x004fea0003800000 */
.L_x_9868:
[----:B------:R-:W4:Y:S01]  /*b8c0*/  LDL R4, [R1+0x7c] ;  /* 0x00007c0001047983 */ /* 0x000f220000100800 */
[----:B---3--:R-:W-:Y:S01]  /*b8d0*/  LOP3.LUT R2, R3, 0x10000, RZ, 0xfc, !PT ;  /* 0x0001000003027812 */ /* 0x008fe200078efcff */
[----:B------:R-:W-:Y:S01]  /*b8e0*/  IMAD.MOV.U32 R15, RZ, RZ, -0x7fffffe0 ;  /* 0x80000020ff0f7424 */ /* 0x000fe200078e00ff */
[----:B------:R-:W-:Y:S01]  /*b8f0*/  P2R R96, PR, RZ, 0x1 ;  /* 0x00000001ff607803 */ /* 0x000fe20000000000 */
[----:B------:R-:W-:Y:S01]  /*b900*/  IMAD.MOV.U32 R3, RZ, RZ, -0x7fffffe0 ;  /* 0x80000020ff037424 */ /* 0x000fe200078e00ff */
[----:B------:R-:W-:Y:S05]  /*b910*/  WARPSYNC.ALL ;  /* 0x0000000000007948 */ /* 0x000fea0003800000 */
[----:B------:R-:W-:Y:S01]  /*b920*/  R2UR UR7, R15 ;  /* 0x000000000f0772ca */ /* 0x000fe200000e0000 */
[----:B------:R-:W3:Y:S01]  /*b930*/  LDL R97, [R1+0x88] ;  /* 0x0000880001617983 */ /* 0x000ee20000100800 */
[----:B------:R-:W-:-:S02]  /*b940*/  R2UR UR4, R2 ;  /* 0x00000000020472ca */ /* 0x000fc400000e0000 */
[C---:B------:R-:W-:Y:S01]  /*b950*/  R2UR UR5, R3.reuse ;  /* 0x00000000030572ca */ /* 0x040fe200000e0000 */
[----:B------:R-:W-:Y:S01]  /*b960*/  WARPGROUP.ARRIVE ;  /* 0x00000000000079c5 */ /* 0x000fe20000000000 */
[----:B0-2---:R-:W-:Y:S02]  /*b970*/  IMAD.MOV.U32 R5, RZ, RZ, -0x7fffffe0 ;  /* 0x80000020ff057424 */ /* 0x005fe400078e00ff */
[----:B------:R-:W-:Y:S01]  /*b980*/  IMAD.MOV.U32 R7, RZ, RZ, -0x7fffffe0 ;  /* 0x80000020ff077424 */ /* 0x000fe200078e00ff */
[C---:B------:R-:W-:Y:S02]  /*b990*/  R2UR UR8, R2.reuse ;  /* 0x00000000020872ca */ /* 0x040fe400000e0000 */
[----:B------:R-:W-:Y:S02]  /*b9a0*/  R2UR UR9, R3 ;  /* 0x00000000030972ca */ /* 0x000fe400000e0000 */
[----:B------:R-:W-:Y:S02]  /*b9b0*/  R2UR UR11, R7 ;  /* 0x00000000070b72ca */ /* 0x000fe400000e0000 */
[----:B------:R-:W-:-:S02]  /*b9c0*/  R2UR UR12, R2 ;  /* 0x00000000020c72ca */ /* 0x000fc400000e0000 */
[C---:B------:R-:W-:Y:S01]  /*b9d0*/  R2UR UR13, R3.reuse ;  /* 0x00000000030d72ca */ /* 0x040fe200000e0000 */
[----:B------:R-:W-:Y:S01]  /*b9e0*/  IMAD.MOV.U32 R9, RZ, RZ, -0x7fffffe0 ;  /* 0x80000020ff097424 */ /* 0x000fe200078e00ff */
[----:B------:R-:W-:Y:S02]  /*b9f0*/  R2UR UR16, R2 ;  /* 0x00000000021072ca */ /* 0x000fe400000e0000 */
[----:B------:R-:W-:Y:S02]  /*ba00*/  R2UR UR17, R3 ;  /* 0x00000000031172ca */ /* 0x000fe400000e0000 */
[----:B------:R-:W-:Y:S01]  /*ba10*/  R2UR UR19, R9 ;  /* 0x00000000091372ca */ /* 0x000fe200000e0000 */
[----:B----4-:R-:W-:-:S05]  /*ba20*/  IMAD R14, R147, 0x6c0, R4 ;  /* 0x000006c0930e7824 */ /* 0x010fca00078e0204 */
[----:B------:R-:W-:-:S13]  /*ba30*/  R2UR UR6, R14 ;  /* 0x000000000e0672ca */ /* 0x000fda00000e0000 */
[----:B------:R-:W-:Y:S01]  /*ba40*/  HGMMA.64x16x16.F32.BF16 R88, gdesc[UR4], RZ, !UPT, gsb0 ;  /* 0x00200000045879f0 */ /* 0x000fe2000c0018ff */
[----:B------:R-:W-:Y:S01]  /*ba50*/  VIADD R4, R14, 0x40 ;  /* 0x000000400e047836 */ /* 0x000fe20000000000 */
[----:B------:R-:W-:Y:S02]  /*ba60*/  R2UR UR7, R5 ;  /* 0x00000000050772ca */ /* 0x000fe400000e0000 */
[----:B------:R-:W-:Y:S02]  /*ba70*/  R2UR UR4, R2 ;  /* 0x00000000020472ca */ /* 0x000fe400000e0000 */
[----:B------:R-:W-:Y:S02]  /*ba80*/  R2UR UR6, R4 ;  /* 0x00000000040672ca */ /* 0x000fe400000e0000 */
[----:B------:R-:W-:Y:S01]  /*ba90*/  R2UR UR5, R3 ;  /* 0x00000000030572ca */ /* 0x000fe200000e0000 */
[----:B------:R-:W-:Y:S02]  /*baa0*/  WARPGROUP.DEPBAR.LE gsb0, 0x0 ;  /* 0x00008000000079c5 */ /* 0x000fe40000010000 */
[----:B------:R-:W-:-:S10]  /*bab0*/  WARPGROUP.ARRIVE ;  /* 0x00000000000079c5 */ /* 0x000fd40000000000 */
[----:B------:R-:W-:Y:S01]  /*bac0*/  HGMMA.64x16x16.F32.BF16 R80, gdesc[UR4], RZ, !UPT, gsb0 ;  /* 0x00200000045079f0 */ /* 0x000fe2000c0018ff */
[----:B------:R-:W-:-:S05]  /*bad0*/  VIADD R6, R14, 0x80 ;  /* 0x000000800e067836 */ /* 0x000fca0000000000 */
[----:B------:R-:W-:Y:S01]  /*bae0*/  R2UR UR10, R6 ;  /* 0x00000000060a72ca */ /* 0x000fe200000e0000 */
[----:B------:R-:W-:Y:S02]  /*baf0*/  WARPGROUP.DEPBAR.LE gsb0, 0x0 ;  /* 0x00008000000079c5 */ /* 0x000fe40000010000 */
[----:B-----5:R-:W-:-:S10]  /*bb00*/  WARPGROUP.ARRIVE ;  /* 0x00000000000079c5 */ /* 0x020fd40000000000 */
[----:B------:R-:W-:Y:S01]  /*bb10*/  HGMMA.64x16x16.F32.BF16 R72, gdesc[UR8], RZ, !UPT, gsb0 ;  /* 0x00200000084879f0 */ /* 0x000fe2000c0018ff */
[----:B------:R-:W-:Y:S02]  /*bb20*/  VIADD R4, R14, 0xc0 ;  /* 0x000000c00e047836 */ /* 0x000fe40000000000 */
[----:B------:R-:W-:-:S03]  /*bb30*/  IMAD.MOV.U32 R5, RZ, RZ, -0x7fffffe0 ;  /* 0x80000020ff057424 */ /* 0x000fc600078e00ff */
        /* <DEDUP_REMOVED lines=8> */
[----:B------:R-:W-:-:S10]  /*bbc0*/  WARPGROUP.ARRIVE ;  /* 0x00000000000079c5 */ /* 0x000fd40000000000 */
[----:B------:R-:W-:Y:S01]  /*bbd0*/  HGMMA.64x16x16.F32.BF16 R56, gdesc[UR16], RZ, !UPT, gsb0 ;  /* 0x00200000103879f0 */ /* 0x000fe2000c0018ff */
[----:B------:R-:W-:Y:S02]  /*bbe0*/  VIADD R6, R14, 0x140 ;  /* 0x000001400e067836 */ /* 0x000fe40000000000 */
[----:B------:R-:W-:Y:S01]  /*bbf0*/  IMAD.MOV.U32 R7, RZ, RZ, -0x7fffffe0 ;  /* 0x80000020ff077424 */ /* 0x000fe200078e00ff */
[----:B------:R-:W-:Y:S02]  /*bc00*/  R2UR UR20, R2 ;  /* 0x00000000021472ca */ /* 0x000fe400000e0000 */
[----:B------:R-:W-:Y:S02]  /*bc10*/  R2UR UR22, R6 ;  /* 0x00000000061672ca */ /* 0x000fe400000e0000 */
[----:B------:R-:W-:Y:S02]  /*bc20*/  R2UR UR23, R7 ;  /* 0x00000000071772ca */ /* 0x000fe400000e0000 */
[----:B------:R-:W-:Y:S01]  /*bc30*/  R2UR UR21, R3 ;  /* 0x00000000031572ca */ /* 0x000fe200000e0000 */
[----:B------:R-:W-:-:S02]  /*bc40*/  WARPGROUP.DEPBAR.LE gsb0, 0x0 ;  /* 0x00008000000079c5 */ /* 0x000fc40000010000 */
        /* <DEDUP_REMOVED lines=18> */
[----:B-1----:R-:W-:-:S10]  /*bd70*/  WARPGROUP.ARRIVE ;  /* 0x00000000000079c5 */ /* 0x002fd40000000000 */
        /* <DEDUP_REMOVED lines=11> */
[----:B------:R-:W-:Y:S02]  /*be30*/  VIADD R8, R2, 0x2 ;  /* 0x0000000202087836 */ /* 0x000fe40000000000 */
[----:B------:R-:W-:Y:S02]  /*be40*/  IMAD.MOV.U32 R5, RZ, RZ, -0x7fffffe0 ;  /* 0x80000020ff057424 */ /* 0x000fe400078e00ff */
[----:B------:R-:W-:Y:S01]  /*be50*/  IMAD.MOV.U32 R9, RZ, RZ, -0x7fffffe0 ;  /* 0x80000020ff097424 */ /* 0x000fe200078e00ff */
[----:B------:R-:W-:Y:S02]  /*be60*/  R2UR UR34, R4 ;  /* 0x00000000042272ca */ /* 0x000fe400000e0000 */
[----:B------:R-:W-:-:S02]  /*be70*/  R2UR UR35, R5 ;  /* 0x00000000052372ca */ /* 0x000fc400000e0000 */
[----:B------:R-:W-:Y:S02]  /*be80*/  R2UR UR32, R8 ;  /* 0x00000000082072ca */ /* 0x000fe400000e0000 */
[----:B------:R-:W-:Y:S01]  /*be90*/  R2UR UR33, R9 ;  /* 0x00000000092172ca */ /* 0x000fe200000e0000 */
[----:B------:R-:W-:Y:S02]  /*bea0*/  WARPGROUP.DEPBAR.LE gsb0, 0x0 ;  /* 0x00008000000079c5 */ /* 0x000fe40000010000 */
[----:B------:R-:W-:-:S10]  /*beb0*/  WARPGROUP.ARRIVE ;  /* 0x00000000000079c5 */ /* 0x000fd40000000000 */
[----:B------:R-:W-:Y:S01]  /*bec0*/  HGMMA.64x16x16.F32.BF16 R88, gdesc[UR32], R88, gsb0 ;  /* 0x00200000205879f0 */ /* 0x000fe20008001858 */
        /* <DEDUP_REMOVED lines=382> */
[----:B------:R-:W-:-:S02]  /*d6b0*/  R2UR UR9, R5 ;  /* 0x00000000050972ca */ /* 0x000fc400000e0000 */
[----:B---3--:R-:W-:-:S05]  /*d6c0*/  IADD3 R97, R114, 0x90, -R97 ;  /* 0x0000009072617810 */ /* 0x008fca0007ffe861 */
[----:B------:R-:W-:Y:S01]  /*d6d0*/  IMAD R97, R108, -0x90, R97 ;  /* 0xffffff706c617824 */ /* 0x000fe200078e0261 */
[----:B------:R-:W-:Y:S02]  /*d6e0*/  WARPGROUP.DEPBAR.LE gsb0, 0x0 ;  /* 0x00008000000079c5 */ /* 0x000fe40000010000 */
[----:B------:R-:W-:-:S06]  /*d6f0*/  WARPGROUP.ARRIVE ;  /* 0x00000000000079c5 */ /* 0x000fcc0000000000 */
[----:B------:R-:W-:Y:S01]  /*d700*/  HGMMA.64x16x16.F32.BF16 R40, gdesc[UR8], R40, gsb0 ;  /* 0x00200000082879f0 */ /* 0x000fe20008001828 */
[C---:B------:R-:W-:Y:S02]  /*d710*/  ISETP.GT.AND P1, PT, R97.reuse, RZ, PT ;  /* 0x000000ff6100720c */ /* 0x040fe40003f24270 */
[C---:B------:R-:W-:Y:S02]  /*d720*/  ISETP.GT.AND P2, PT, R97.reuse, 0x1, PT ;  /* 0x000000016100780c */ /* 0x040fe40003f44270 */
[----:B------:R-:W-:Y:S02]  /*d730*/  ISETP.GT.AND P3, PT, R97, 0x8, PT ;  /* 0x000000086100780c */ /* 0x000fe40003f64270 */
[----:B------:R-:W-:Y:S02]  /*d740*/  FSEL R88, R88, -INF , P1 ;  /* 0xff80000058587808 */ /* 0x000fe40000800000 */
[----:B------:R-:W-:Y:S02]  /*d750*/  FSEL R89, R89, -INF , P2 ;  /* 0xff80000059597808 */ /* 0x000fe40001000000 */
[----:B------:R-:W-:-:S02]  /*d760*/  ISETP.GT.AND P4, PT, R97, 0x9, PT ;  /* 0x000000096100780c */ /* 0x000fc40003f84270 */
[----:B------:R-:W-:Y:S02]  /*d770*/  FSEL R92, R92, -INF , P3 ;  /* 0xff8000005c5c7808 */ /* 0x000fe40001800000 */
[----:B------:R-:W-:Y:S02]  /*d780*/  FMNMX.FTZ R15, R88, R89, !PT ;  /* 0x00000059580f7209 */ /* 0x000fe40007810000 */
[----:B------:R-:W-:Y:S02]  /*d790*/  FSEL R93, R93, -INF , P4 ;  /* 0xff8000005d5d7808 */ /* 0x000fe40002000000 */
[----:B------:R-:W-:Y:S01]  /*d7a0*/  FMNMX.FTZ R20, R92, R15, !PT ;  /* 0x0000000f5c147209 */ /* 0x000fe20007810000 */
[----:B------:R-:W-:-:S03]  /*d7b0*/  IMAD.MOV.U32 R21, RZ, RZ, -0x7fffffe0 ;  /* 0x80000020ff157424 */ /* 0x000fc600078e00ff */
[----:B------:R-:W-:Y:S01]  /*d7c0*/  FMNMX.FTZ R15, R93, R20, !PT ;  /* 0x000000145d0f7209 */ /* 0x000fe20007810000 */
[----:B------:R-:W-:Y:S01]  /*d7d0*/  VIADD R20, R14, 0x642 ;  /* 0x000006420e147836 */ /* 0x000fe20000000000 */
[----:B------:R-:W-:Y:S02]  /*d7e0*/  R2UR UR7, R21 ;  /* 0x00000000150772ca */ /* 0x000fe400000e0000 */
[----:B------:R-:W-:Y:S02]  /*d7f0*/  R2UR UR4, R4 ;  /* 0x00000000040472ca */ /* 0x000fe400000e0000 */
[----:B------:R-:W-:Y:S02]  /*d800*/  R2UR UR6, R20 ;  /* 0x00000000140672ca */ /* 0x000fe400000e0000 */
[----:B------:R-:W-:Y:S02]  /*d810*/  R2UR UR5, R5 ;  /* 0x00000000050572ca */ /* 0x000fe400000e0000 */
[----:B------:R-:W-:-:S02]  /*d820*/  FSEL R90, R90, -INF , P1 ;  /* 0xff8000005a5a7808 */ /* 0x000fc40000800000 */
[----:B------:R-:W-:Y:S02]  /*d830*/  ISETP.GT.AND P1, PT, R97, 0x10, PT ;  /* 0x000000106100780c */ /* 0x000fe40003f24270 */
[----:B------:R-:W-:Y:S02]  /*d840*/  FSEL R91, R91, -INF , P2 ;  /* 0xff8000005b5b7808 */ /* 0x000fe40001000000 */
[----:B------:R-:W-:Y:S02]  /*d850*/  ISETP.GT.AND P2, PT, R97, 0x11, PT ;  /* 0x000000116100780c */ /* 0x000fe40003f44270 */
[----:B------:R-:W-:Y:S01]  /*d860*/  FSEL R80, R80, -INF , P1 ;  /* 0xff80000050507808 */ /* 0x000fe20000800000 */
[----:B------:R-:W-:Y:S02]  /*d870*/  WARPGROUP.DEPBAR.LE gsb0, 0x0 ;  /* 0x00008000000079c5 */ /* 0x000fe40000010000 */
[----:B------:R-:W-:Y:S01]  /*d880*/  WARPGROUP.ARRIVE ;  /* 0x00000000000079c5 */ /* 0x000fe20000000000 */
[----:B------:R-:W-:-:S05]  /*d890*/  FSEL R94, R94, -INF , P3 ;  /* 0xff8000005e5e7808 */ /* 0x000fca0001800000 */
[----:B------:R-:W-:Y:S01]  /*d8a0*/  HGMMA.64x16x16.F32.BF16 R32, gdesc[UR4], R32, gsb0 ;  /* 0x00200000042079f0 */ /* 0x000fe20008001820 */
[----:B------:R-:W-:Y:S02]  /*d8b0*/  ISETP.GT.AND P3, PT, R97, 0x18, PT ;  /* 0x000000186100780c */ /* 0x000fe40003f64270 */
[----:B------:R-:W-:Y:S01]  /*d8c0*/  FSEL R95, R95, -INF , P4 ;  /* 0xff8000005f5f7808 */ /* 0x000fe20002000000 */
[----:B------:R-:W-:Y:S01]  /*d8d0*/  VIADD R14, R14, 0x682 ;  /* 0x000006820e0e7836 */ /* 0x000fe20000000000 */
[----:B------:R-:W-:Y:S01]  /*d8e0*/  FSEL R81, R81, -INF , P2 ;  /* 0xff80000051517808 */ /* 0x000fe20001000000 */
[----:B------:R-:W-:Y:S01]  /*d8f0*/  ULDC UR4, c[0x0][0x988] ;  /* 0x0002620000047ab9 */ /* 0x000fe20000000800 */
[----:B------:R-:W-:Y:S02]  /*d900*/  FMNMX.FTZ R22, R80, R15, !PT ;  /* 0x0000000f50167209 */ /* 0x000fe40007810000 */
[----:B------:R-:W-:Y:S02]  /*d910*/  ISETP.GT.AND P4, PT, R97, 0x19, PT ;  /* 0x000000196100780c */ /* 0x000fe40003f84270 */
[----:B------:R-:W-:-:S02]  /*d920*/  FSEL R84, R84, -INF , P3 ;  /* 0xff80000054547808 */ /* 0x000fc40001800000 */
[----:B------:R-:W-:Y:S02]  /*d930*/  FMNMX.FTZ R15, R81, R22, !PT ;  /* 0x00000016510f7209 */ /* 0x000fe40007810000 */
[----:B------:R-:W-:Y:S02]  /*d940*/  FSEL R82, R82, -INF , P1 ;  /* 0xff80000052527808 */ /* 0x000fe40000800000 */
[----:B------:R-:W-:Y:S02]  /*d950*/  FSEL R85, R85, -INF , P4 ;  /* 0xff80000055557808 */ /* 0x000fe40002000000 */
[----:B------:R-:W-:Y:S02]  /*d960*/  ISETP.GT.AND P1, PT, R97, 0x20, PT ;  /* 0x000000206100780c */ /* 0x000fe40003f24270 */
        /* <DEDUP_REMOVED lines=12> */
[----:B------:R-:W-:Y:S01]  /*da30*/  FMNMX.FTZ R21, R73, R22, !PT ;  /* 0x0000001649157209 */ /* 0x000fe20007810000 */
[----:B------:R-:W-:Y:S01]  /*da40*/  IMAD.MOV.U32 R15, RZ, RZ, -0x7fffffe0 ;  /* 0x80000020ff0f7424 */ /* 0x000fe200078e00ff */
[----:B------:R-:W-:-:S02]  /*da50*/  R2UR UR14, R14 ;  /* 0x000000000e0e72ca */ /* 0x000fc400000e0000 */
[----:B------:R-:W-:Y:S02]  /*da60*/  FSEL R77, R77, -INF , P4 ;  /* 0xff8000004d4d7808 */ /* 0x000fe40002000000 */
[----:B------:R-:W-:Y:S02]  /*da70*/  ISETP.GT.AND P5, PT, R97, 0x30, PT ;  /* 0x000000306100780c */ /* 0x000fe40003fa4270 */
[----:B------:R-:W-:Y:S02]  /*da80*/  FMNMX.FTZ R14, R76, R21, !PT ;  /* 0x000000154c0e7209 */ /* 0x000fe40007810000 */
[----:B------:R-:W-:Y:S02]  /*da90*/  FSEL R79, R79, -INF , P4 ;  /* 0xff8000004f4f7808 */ /* 0x000fe40002000000 */
[----:B------:R-:W-:Y:S02]  /*daa0*/  R2UR UR15, R15 ;  /* 0x000000000f0f72ca */ /* 0x000fe400000e0000 */
        /* <DEDUP_REMOVED lines=15> */
[----:B------:R-:W-:Y:S02]  /*dba0*/  R2UR UR12, R4 ;  /* 0x00000000040c72ca */ /* 0x000fe400000e0000 */
[----:B------:R-:W-:Y:S02]  /*dbb0*/  R2UR UR13, R5 ;  /* 0x00000000050d72ca */ /* 0x000fe400000e0000 */
[----:B------:R-:W-:Y:S02]  /*dbc0*/  FSEL R66, R66, -INF , P5 ;  /* 0xff80000042427808 */ /* 0x000fe40002800000 */
[----:B------:R-:W-:-:S02]  /*dbd0*/  ISETP.GT.AND P5, PT, R97, 0x41, PT ;  /* 0x000000416100780c */ /* 0x000fc40003fa4270 */
[----:B------:R-:W-:Y:S02]  /*dbe0*/  FSEL R56, R56, -INF , P2 ;  /* 0xff80000038387808 */ /* 0x000fe40001000000 */
[----:B------:R-:W-:Y:S01]  /*dbf0*/  FMNMX.FTZ R15, R69, R14, !PT ;  /* 0x0000000e450f7209 */ /* 0x000fe20007810000 */
[----:B------:R-:W-:Y:S02]  /*dc00*/  WARPGROUP.DEPBAR.LE gsb0, 0x0 ;  /* 0x00008000000079c5 */ /* 0x000fe40000010000 */
[----:B------:R-:W-:Y:S01]  /*dc10*/  FSEL R67, R67, -INF , P4 ;  /* 0xff80000043437808 */ /* 0x000fe20002000000 */
[----:B------:R-:W-:Y:S01]  /*dc20*/  WARPGROUP.ARRIVE ;  /* 0x00000000000079c5 */ /* 0x000fe20000000000 */
[----:B------:R-:W-:Y:S02]  /*dc30*/  ISETP.GT.AND P4, PT, R97, 0x48, PT ;  /* 0x000000486100780c */ /* 0x000fe40003f84270 */
[----:B------:R-:W-:Y:S02]  /*dc40*/  FSEL R57, R57, -INF , P5 ;  /* 0xff80000039397808 */ /* 0x000fe40002800000 */
[----:B------:R-:W-:Y:S01]  /*dc50*/  FMNMX.FTZ R14, R56, R15, !PT ;  /* 0x0000000f380e7209 */ /* 0x000fe20007810000 */
[----:B------:R-:W-:Y:S01]  /*dc60*/  HGMMA.64x16x16.F32.BF16 R24, gdesc[UR12], R24, gsb0 ;  /* 0x002000000c1879f0 */ /* 0x000fe20008001818 */
        /* <DEDUP_REMOVED lines=69> */
[----:B0-----:R-:W-:-:S05]  /*e0c0*/  FMNMX.FTZ R99, R98, R15, !PT ;  /* 0x0000000f62637209 */ /* 0x001fca0007810000 */
[----:B------:R-:W0:Y:S01]  /*e0d0*/  SHFL.BFLY PT, R14, R99, 0x1, 0x1f ;  /* 0x0c201f00630e7f89 */ /* 0x000e2200000e0000 */
[----:B------:R-:W-:Y:S01]  /*e0e0*/  IMAD.U32 R15, RZ, RZ, UR4 ;  /* 0x00000004ff0f7e24 */ /* 0x000fe2000f8e00ff */
[----:B------:R-:W-:Y:S02]  /*e0f0*/  P2R R23, PR, RZ, 0x4 ;  /* 0x00000004ff177803 */ /* 0x000fe40000000000 */
[----:B------:R-:W-:Y:S02]  /*e100*/  P2R R21, PR, RZ, 0x1 ;  /* 0x00000001ff157803 */ /* 0x000fe40000000000 */
[C---:B------:R-:W-:Y:S02]  /*e110*/  ISETP.GT.AND P0, PT, R97.reuse, 0x70, PT ;  /* 0x000000706100780c */ /* 0x040fe40003f04270 */
[----:B------:R-:W-:Y:S02]  /*e120*/  P2R R22, PR, RZ, 0x2 ;  /* 0x00000002ff167803 */ /* 0x000fe40000000000 */
[----:B------:R-:W-:-:S02]  /*e130*/  ISETP.GT.AND P1, PT, R97, 0x69, PT ;  /* 0x000000696100780c */ /* 0x000fc40003f24270 */
[----:B0-----:R-:W-:-:S04]  /*e140*/  FMNMX.FTZ R14, R99, R14, !PT ;  /* 0x0000000e630e7209 */ /* 0x001fc80007810000 */
[C---:B------:R-:W-:Y:S01]  /*e150*/  FSETP.NEU.FTZ.AND P2, PT, R14.reuse, -INF , PT ;  /* 0xff8000000e00780b */ /* 0x040fe20003f5d000 */
[----:B------:R-:W-:Y:S01]  /*e160*/  FMUL.FTZ R20, R14, R15 ;  /* 0x0000000f0e147220 */ /* 0x000fe20000410000 */
[----:B------:R-:W-:-:S04]  /*e170*/  FSEL R34, R34, -INF , P0 ;  /* 0xff80000022227808 */ /* 0x000fc80000000000 */
[----:B------:R-:W-:Y:S02]  /*e180*/  FSEL R20, R20, RZ, P2 ;  /* 0x000000ff14147208 */ /* 0x000fe40001000000 */
[----:B------:R-:W-:-:S03]  /*e190*/  ISETP.NE.AND P0, PT, R21, RZ, PT ;  /* 0x000000ff1500720c */ /* 0x000fc60003f05270 */
[-CC-:B------:R-:W-:Y:S01]  /*e1a0*/  FFMA.FTZ R21, R88, R15.reuse, -R20.reuse ;  /* 0x0000000f58157223 */ /* 0x180fe20000010814 */
[--C-:B------:R-:W-:Y:S01]  /*e1b0*/  FFMA.FTZ R88, R93, R15, -R20.reuse ;  /* 0x0000000f5d587223 */ /* 0x100fe20000010814 */
[----:B------:R-:W-:Y:S02]  /*e1c0*/  FSEL R47, R47, -INF , P1 ;  /* 0xff8000002f2f7808 */ /* 0x000fe40000800000 */
[----:B------:R-:W-:Y:S02]  /*e1d0*/  FMNMX.FTZ R93, R90, R91, !PT ;  /* 0x0000005b5a5d7209 */ /* 0x000fe40007810000 */
[----:B------:R-:W-:Y:S01]  /*e1e0*/  ISETP.NE.AND P1, PT, R22, RZ, PT ;  /* 0x000000ff1600720c */ /* 0x000fe20003f25270 */
[-CC-:B------:R-:W-:Y:S01]  /*e1f0*/  FFMA.FTZ R22, R89, R15.reuse, -R20.reuse ;  /* 0x0000000f59167223 */ /* 0x180fe20000010814 */
[----:B------:R-:W-:Y:S01]  /*e200*/  FFMA.FTZ R89, R80, R15, -R20 ;  /* 0x0000000f50597223 */ /* 0x000fe20000010814 */
[----:B------:R-:W-:-:S04]  /*e210*/  FMNMX.FTZ R80, R94, R93, !PT ;  /* 0x0000005d5e507209 */ /* 0x000fc80007810000 */
[----:B------:R-:W-:-:S04]  /*e220*/  FMNMX.FTZ R93, R95, R80, !PT ;  /* 0x000000505f5d7209 */ /* 0x000fc80007810000 */
[----:B------:R-:W-:-:S04]  /*e230*/  FMNMX.FTZ R80, R82, R93, !PT ;  /* 0x0000005d52507209 */ /* 0x000fc80007810000 */
[----:B------:R-:W-:-:S04]  /*e240*/  FMNMX.FTZ R93, R83, R80, !PT ;  /* 0x00000050535d7209 */ /* 0x000fc80007810000 */
[----:B------:R-:W-:Y:S02]  /*e250*/  FMNMX.FTZ R80, R86, R93, !PT ;  /* 0x0000005d56507209 */ /* 0x000fe40007810000 */
[----:B------:R-:W-:Y:S02]  /*e260*/  ISETP.NE.AND P2, PT, R23, RZ, PT ;  /* 0x000000ff1700720c */ /* 0x000fe40003f45270 */
[----:B------:R-:W-:Y:S01]  /*e270*/  FMNMX.FTZ R93, R87, R80, !PT ;  /* 0x00000050575d7209 */ /* 0x000fe20007810000 */
[-CC-:B------:R-:W-:Y:S01]  /*e280*/  FFMA.FTZ R23, R92, R15.reuse, -R20.reuse ;  /* 0x0000000f5c177223 */ /* 0x180fe20000010814 */
[----:B------:R-:W-:Y:S02]  /*e290*/  FFMA.FTZ R92, R72, R15, -R20 ;  /* 0x0000000f485c7223 */ /* 0x000fe40000010814 */
        /* <DEDUP_REMOVED lines=20> */
[----:B------:R-:W-:Y:S02]  /*e3e0*/  FSEL R35, R35, -INF , P0 ;  /* 0xff80000023237808 */ /* 0x000fe40000000000 */
[----:B------:R-:W-:Y:S01]  /*e3f0*/  FMNMX.FTZ R72, R34, R93, !PT ;  /* 0x0000005d22487209 */ /* 0x000fe20007810000 */
[----:B------:R0:W-:Y:S01]  /*e400*/  MUFU.EX2 R80, R92 ;  /* 0x0000005c00507308 */ /* 0x0001e20000000800 */
[----:B------:R-:W-:Y:S02]  /*e410*/  FSEL R38, R38, -INF , P1 ;  /* 0xff80000026267808 */ /* 0x000fe40000800000 */
[----:B------:R-:W-:Y:S01]  /*e420*/  FSEL R98, R39, -INF , P2 ;  /* 0xff80000027627808 */ /* 0x000fe20001000000 */
[----:B0-----:R-:W-:Y:S01]  /*e430*/  FFMA.FTZ R92, R61, R15, -R20 ;  /* 0x0000000f3d5c7223 */ /* 0x001fe20000010814 */
[----:B------:R-:W-:-:S04]  /*e440*/  FMNMX.FTZ R61, R35, R72, !PT ;  /* 0x00000048233d7209 */ /* 0x000fc80007810000 */
        /* <DEDUP_REMOVED lines=8> */
[----:B------:R-:W-:-:S04]  /*e4d0*/  FMNMX.FTZ R26, R30, R27, !PT ;  /* 0x0000001b1e1a7209 */ /* 0x000fc80007810000 */
[----:B------:R-:W-:-:S05]  /*e4e0*/  FMNMX.FTZ R26, R101, R26, !PT ;  /* 0x0000001a651a7209 */ /* 0x000fca0007810000 */
[----:B------:R-:W0:Y:S02]  /*e4f0*/  SHFL.BFLY PT, R27, R26, 0x2, 0x1f ;  /* 0x0c401f001a1b7f89 */ /* 0x000e2400000e0000 */
[----:B0-----:R-:W-:-:S05]  /*e500*/  FMNMX.FTZ R27, R26, R27, !PT ;  /* 0x0000001b1a1b7209 */ /* 0x001fca0007810000 */
[----:B------:R-:W0:Y:S01]  /*e510*/  SHFL.BFLY PT, R72, R27, 0x1, 0x1f ;  /* 0x0c201f001b487f89 */ /* 0x000e2200000e0000 */
[-CC-:B------:R-:W-:Y:S01]  /*e520*/  FFMA.FTZ R97, R37, R15.reuse, -R20.reuse ;  /* 0x0000000f25617223 */ /* 0x180fe20000010814 */
[----:B------:R-:W-:Y:S01]  /*e530*/  FFMA.FTZ R37, R28, R15, -R20 ;  /* 0x0000000f1c257223 */ /* 0x000fe20000010814 */
[----:B0-----:R-:W-:-:S04]  /*e540*/  FMNMX.FTZ R72, R27, R72, !PT ;  /* 0x000000481b487209 */ /* 0x001fc80007810000 */
[C---:B------:R-:W-:Y:S01]  /*e550*/  FSETP.NEU.FTZ.AND P1, PT, R72.reuse, -INF , PT ;  /* 0xff8000004800780b */ /* 0x040fe20003f3d000 */
[----:B------:R-:W-:-:S05]  /*e560*/  FMUL.FTZ R28, R72, R15 ;  /* 0x0000000f481c7220 */ /* 0x000fca0000410000 */
[----:B------:R-:W-:-:S05]  /*e570*/  FSEL R28, R28, RZ, P1 ;  /* 0x000000ff1c1c7208 */ /* 0x000fca0000800000 */
[-C--:B------:R-:W-:Y:S02]  /*e580*/  FFMA.FTZ R27, R91, R15.reuse, -R28 ;  /* 0x0000000f5b1b7223 */ /* 0x080fe4000001081c */
[----:B------:R-:W2:Y:S01]  /*e590*/  LDL R91, [R1+0x74] ;  /* 0x00007400015b7983 */ /* 0x000ea20000100800 */
[----:B------:R-:W0:Y:S01]  /*e5a0*/  S2R R102, SR_TID.X ;  /* 0x0000000000667919 */ /* 0x000e220000002100 */
[----:B------:R1:W-:Y:S01]  /*e5b0*/  MUFU.EX2 R39, R92 ;  /* 0x0000005c00277308 */ /* 0x0003e20000000800 */
[----:B------:R-:W-:Y:S01]  /*e5c0*/  ISETP.NE.AND P0, PT, R96, RZ, PT ;  /* 0x000000ff6000720c */ /* 0x000fe20003f05270 */
[-CC-:B------:R-:W-:Y:S01]  /*e5d0*/  FFMA.FTZ R96, R53, R15.reuse, -R20.reuse ;  /* 0x0000000f35607223 */ /* 0x180fe20000010814 */
[-CC-:B------:R-:W-:Y:S01]  /*e5e0*/  FFMA.FTZ R53, R32, R15.reuse, -R20.reuse ;  /* 0x0000000f20357223 */ /* 0x180fe20000010814 */
[-CC-:B-1----:R-:W-:Y:S01]  /*e5f0*/  FFMA.FTZ R92, R36, R15.reuse, -R20.reuse ;  /* 0x0000000f245c7223 */ /* 0x182fe20000010814 */
[----:B------:R-:W-:-:S03]  /*e600*/  FFMA.FTZ R36, R25, R15, -R20 ;  /* 0x0000000f19247223 */ /* 0x000fc60000010814 */
[----:B------:R-:W-:Y:S01]  /*e610*/  MUFU.EX2 R21, R21 ;  /* 0x0000001500157308 */ /* 0x000fe20000000800 */
[-CC-:B------:R-:W-:Y:S01]  /*e620*/  FFMA.FTZ R25, R90, R15.reuse, -R28.reuse ;  /* 0x0000000f5a197223 */ /* 0x180fe2000001081c */
[----:B------:R-:W-:-:S06]  /*e630*/  FFMA.FTZ R32, R94, R15, -R28 ;  /* 0x0000000f5e207223 */ /* 0x000fcc000001081c */
[----:B------:R-:W1:Y:S01]  /*e640*/  MUFU.EX2 R22, R22 ;  /* 0x0000001600167308 */ /* 0x000e620000000800 */
[-C--:B------:R-:W-:Y:S01]  /*e650*/  FFMA.FTZ R90, R95, R15.reuse, -R28 ;  /* 0x0000000f5f5a7223 */ /* 0x080fe2000001081c */
[----:B------:R-:W-:-:S06]  /*e660*/  FFMA.FTZ R81, R81, R15, -R20 ;  /* 0x0000000f51517223 */ /* 0x000fcc0000010814 */
[----:B------:R-:W3:Y:S01]  /*e670*/  MUFU.EX2 R23, R23 ;  /* 0x0000001700177308 */ /* 0x000ee20000000800 */
[----:B0-----:R-:W-:-:S07]  /*e680*/  LOP3.LUT R102, R102, 0x7f, RZ, 0xc0, !PT ;  /* 0x0000007f66667812 */ /* 0x001fce00078ec0ff */
[----:B------:R-:W-:Y:S01]  /*e690*/  MUFU.EX2 R25, R25 ;  /* 0x0000001900197308 */ /* 0x000fe20000000800 */
[----:B------:R-:W-:Y:S01]  /*e6a0*/  ISETP.NE.AND P1, PT, R102, RZ, PT ;  /* 0x000000ff6600720c */ /* 0x000fe20003f25270 */
[----:B------:R-:W-:-:S06]  /*e6b0*/  FFMA.FTZ R61, R49, R15, -R20 ;  /* 0x0000000f313d7223 */ /* 0x000fcc0000010814 */
[----:B------:R-:W0:Y:S01]  /*e6c0*/  MUFU.EX2 R27, R27 ;  /* 0x0000001b001b7308 */ /* 0x000e220000000800 */
[-C--:B------:R-:W-:Y:S01]  /*e6d0*/  FFMA.FTZ R82, R82, R15.reuse, -R28 ;  /* 0x0000000f52527223 */ /* 0x080fe2000001081c */
[----:B------:R-:W-:-:S06]  /*e6e0*/  FFMA.FTZ R84, R84, R15, -R20 ;  /* 0x0000000f54547223 */ /* 0x000fcc0000010814 */
[----:B------:R-:W4:Y:S01]  /*e6f0*/  MUFU.EX2 R88, R88 ;  /* 0x0000005800587308 */ /* 0x000f220000000800 */
[----:B------:R-:W-:-:S07]  /*e700*/  FFMA.FTZ R83, R83, R15, -R28 ;  /* 0x0000000f53537223 */ /* 0x000fce000001081c */
[----:B------:R-:W4:Y:S01]  /*e710*/  MUFU.EX2 R32, R32 ;  /* 0x0000002000207308 */ /* 0x000f220000000800 */
[----:B-1----:R-:W-:Y:S01]  /*e720*/  FADD.FTZ R26, R21, R22 ;  /* 0x00000016151a7221 */ /* 0x002fe20000010000 */
[----:B------:R-:W-:-:S06]  /*e730*/  FFMA.FTZ R85, R85, R15, -R20 ;  /* 0x0000000f55557223 */ /* 0x000fcc0000010814 */
[----:B------:R-:W1:Y:S01]  /*e740*/  MUFU.EX2 R89, R89 ;  /* 0x0000005900597308 */ /* 0x000e620000000800 */
[-CC-:B------:R-:W-:Y:S01]  /*e750*/  FFMA.FTZ R93, R52, R15.reuse, -R20.reuse ;  /* 0x0000000f345d7223 */ /* 0x180fe20000010814 */
[----:B------:R-:W-:-:S06]  /*e760*/  FFMA.FTZ R52, R41, R15, -R20 ;  /* 0x0000000f29347223 */ /* 0x000fcc0000010814 */
[----:B------:R-:W1:Y:S01]  /*e770*/  MUFU.EX2 R90, R90 ;  /* 0x0000005a005a7308 */ /* 0x000e620000000800 */
[-CC-:B------:R-:W-:Y:S01]  /*e780*/  FFMA.FTZ R49, R40, R15.reuse, -R20.reuse ;  /* 0x0000000f28317223 */ /* 0x180fe20000010814 */
[-C--:B------:R-:W-:Y:S01]  /*e790*/  FFMA.FTZ R41, R24, R15.reuse, -R20 ;  /* 0x0000000f18297223 */ /* 0x080fe20000010814 */
[----:B------:R-:W-:-:S05]  /*e7a0*/  FFMA.FTZ R86, R86, R15, -R28 ;  /* 0x0000000f56567223 */ /* 0x000fca000001081c */
[----:B------:R3:W-:Y:S01]  /*e7b0*/  MUFU.EX2 R31, R61 ;  /* 0x0000003d001f7308 */ /* 0x0007e20000000800 */
[-CC-:B------:R-:W-:Y:S01]  /*e7c0*/  FFMA.FTZ R73, R73, R15.reuse, -R20.reuse ;  /* 0x0000000f49497223 */ /* 0x180fe20000010814 */
[-CC-:B------:R-:W-:Y:S01]  /*e7d0*/  FFMA.FTZ R76, R76, R15.reuse, -R20.reuse ;  /* 0x0000000f4c4c7223 */ /* 0x180fe20000010814 */
[----:B------:R-:W-:-:S05]  /*e7e0*/  FFMA.FTZ R77, R77, R15, -R20 ;  /* 0x0000000f4d4d7223 */ /* 0x000fca0000010814 */
[----:B------:R-:W1:Y:S01]  /*e7f0*/  MUFU.EX2 R81, R81 ;  /* 0x0000005100517308 */ /* 0x000e620000000800 */
[-C--:B---3--:R-:W-:Y:S01]  /*e800*/  FFMA.FTZ R61, R33, R15.reuse, -R20 ;  /* 0x0000000f213d7223 */ /* 0x088fe20000010814 */
        /* <DEDUP_REMOVED lines=16> */
[-C--:B------:R-:W-:Y:S01]  /*e910*/  FFMA.FTZ R40, R29, R15.reuse, -R20 ;  /* 0x0000000f1d287223 */ /* 0x080fe20000010814 */
[-C--:B------:R-:W-:Y:S01]  /*e920*/  FFMA.FTZ R24, R50, R15.reuse, -R28 ;  /* 0x0000000f32187223 */ /* 0x080fe2000001081c */
[----:B------:R-:W-:Y:S01]  /*e930*/  FADD.FTZ R63, R23, R26 ;  /* 0x0000001a173f7221 */ /* 0x000fe20000010000 */
[----:B------:R-:W-:Y:S01]  /*e940*/  @!P1 VIADD R20, R0, 0x31c40 ;  /* 0x00031c4000149836 */ /* 0x000fe20000000000 */
[----:B------:R-:W3:Y:S01]  /*e950*/  MUFU.EX2 R83, R83 ;  /* 0x0000005300537308 */ /* 0x000ee20000000800 */
[-CC-:B------:R-:W-:Y:S01]  /*e960*/  FFMA.FTZ R50, R51, R15.reuse, -R28.reuse ;  /* 0x0000000f33327223 */ /* 0x180fe2000001081c */
[----:B0-----:R-:W-:Y:S01]  /*e970*/  FADD.FTZ R51, R25, R27 ;  /* 0x0000001b19337221 */ /* 0x001fe20000010000 */
[----:B------:R-:W-:Y:S01]  /*e980*/  FFMA.FTZ R87, R87, R15, -R28 ;  /* 0x0000000f57577223 */ /* 0x000fe2000001081c */
[----:B----4-:R-:W-:Y:S01]  /*e990*/  FADD.FTZ R26, R88, R63 ;  /* 0x0000003f581a7221 */ /* 0x010fe20000010000 */
[----:B------:R-:W-:-:S03]  /*e9a0*/  @!P1 PRMT R20, RZ, 0x654, R20 ;  /* 0x00000654ff149816 */ /* 0x000fc60000000014 */
[----:B------:R-:W0:Y:S01]  /*e9b0*/  MUFU.EX2 R85, R85 ;  /* 0x0000005500557308 */ /* 0x000e220000000800 */
[----:B------:R-:W-:Y:S01]  /*e9c0*/  FADD.FTZ R63, R32, R51 ;  /* 0x00000033203f7221 */ /* 0x000fe20000010000 */
[-C--:B------:R-:W-:Y:S01]  /*e9d0*/  FFMA.FTZ R29, R74, R15.reuse, -R28 ;  /* 0x0000000f4a1d7223 */ /* 0x080fe2000001081c */
[----:B-1----:R-:W-:Y:S01]  /*e9e0*/  FADD.FTZ R26, R89, R26 ;  /* 0x0000001a591a7221 */ /* 0x002fe20000010000 */
[----:B------:R1:W-:Y:S04]  /*e9f0*/  @!P1 SYNCS.ARRIVE.TRANS64.RED.A1T0 RZ, [R20+URZ], RZ ;  /* 0x000000ff14ff99a7 */ /* 0x0003e8000810043f */
[----:B------:R-:W4:Y:S01]  /*ea00*/  MUFU.EX2 R86, R86 ;  /* 0x0000005600567308 */ /* 0x000f220000000800 */
[----:B------:R-:W-:Y:S01]  /*ea10*/  FADD.FTZ R63, R90, R63 ;  /* 0x0000003f5a3f7221 */ /* 0x000fe20000010000 */
[----:B------:R-:W-:Y:S01]  /*ea20*/  FFMA.FTZ R74, R75, R15, -R28 ;  /* 0x0000000f4b4a7223 */ /* 0x000fe2000001081c */
[----:B-1----:R-:W-:Y:S01]  /*ea30*/  F2FP.BF16.F32.PACK_AB R20, R22, R21 ;  /* 0x000000151614723e */ /* 0x002fe200000010ff */
[----:B------:R-:W-:-:S04]  /*ea40*/  FADD.FTZ R21, R81, R26 ;  /* 0x0000001a51157221 */ /* 0x000fc80000010000 */
[----:B------:R-:W1:Y:S01]  /*ea50*/  MUFU.EX2 R87, R87 ;  /* 0x0000005700577308 */ /* 0x000e620000000800 */
[----:B---3--:R-:W-:Y:S01]  /*ea60*/  FADD.FTZ R26, R82, R63 ;  /* 0x0000003f521a7221 */ /* 0x008fe20000010000 */
[----:B------:R-:W-:Y:S01]  /*ea70*/  FFMA.FTZ R75, R78, R15, -R28 ;  /* 0x0000000f4e4b7223 */ /* 0x000fe2000001081c */
[----:B------:R-:W-:-:S05]  /*ea80*/  F2FP.BF16.F32.PACK_AB R22, R88, R23 ;  /* 0x000000175816723e */ /* 0x000fca00000010ff */
[----:B------:R-:W3:Y:S01]  /*ea90*/  MUFU.EX2 R73, R73 ;  /* 0x0000004900497308 */ /* 0x000ee20000000800 */
[----:B------:R-:W-:Y:S01]  /*eaa0*/  FADD.FTZ R88, R84, R21 ;  /* 0x0000001554587221 */ /* 0x000fe20000010000 */
[----:B------:R-:W-:Y:S01]  /*eab0*/  FFMA.FTZ R51, R54, R15, -R28 ;  /* 0x0000000f36337223 */ /* 0x000fe2000001081c */
[----:B------:R-:W-:-:S05]  /*eac0*/  FADD.FTZ R23, R83, R26 ;  /* 0x0000001a53177221 */ /* 0x000fca0000010000 */
[----:B------:R-:W3:Y:S01]  /*ead0*/  MUFU.EX2 R29, R29 ;  /* 0x0000001d001d7308 */ /* 0x000ee20000000800 */
[-CC-:B------:R-:W-:Y:S01]  /*eae0*/  FFMA.FTZ R78, R79, R15.reuse, -R28.reuse ;  /* 0x0000000f4f4e7223 */ /* 0x180fe2000001081c */
[----:B------:R-:W-:Y:S01]  /*eaf0*/  FFMA.FTZ R54, R55, R15, -R28 ;  /* 0x0000000f37367223 */ /* 0x000fe2000001081c */
[----:B0-----:R-:W-:-:S05]  /*eb00*/  FADD.FTZ R55, R85, R88 ;  /* 0x0000005855377221 */ /* 0x001fca0000010000 */
[----:B------:R-:W0:Y:S01]  /*eb10*/  MUFU.EX2 R76, R76 ;  /* 0x0000004c004c7308 */ /* 0x000e220000000800 */
[----:B------:R-:W-:Y:S01]  /*eb20*/  F2FP.BF16.F32.PACK_AB R26, R85, R84 ;  /* 0x00000054551a723e */ /* 0x000fe200000010ff */
[----:B----4-:R-:W-:-:S06]  /*eb30*/  FADD.FTZ R84, R86, R23 ;  /* 0x0000001756547221 */ /* 0x010fcc0000010000 */
[----:B------:R-:W4:Y:S01]  /*eb40*/  MUFU.EX2 R74, R74 ;  /* 0x0000004a004a7308 */ /* 0x000f220000000800 */
[----:B------:R-:W-:Y:S01]  /*eb50*/  FFMA.FTZ R66, R66, R15, -R28 ;  /* 0x0000000f42427223 */ /* 0x000fe2000001081c */
[----:B------:R-:W-:Y:S01]  /*eb60*/  F2FP.BF16.F32.PACK_AB R23, R90, R32 ;  /* 0x000000205a17723e */ /* 0x000fe200000010ff */
[----:B------:R-:W-:-:S05]  /*eb70*/  FADD.FTZ R32, R80, R55 ;  /* 0x0000003750207221 */ /* 0x000fca0000010000 */
[----:B------:R-:W4:Y:S01]  /*eb80*/  MUFU.EX2 R77, R77 ;  /* 0x0000004d004d7308 */ /* 0x000f220000000800 */
[----:B-1----:R-:W-:Y:S01]  /*eb90*/  FADD.FTZ R84, R87, R84 ;  /* 0x0000005457547221 */ /* 0x002fe20000010000 */
[----:B------:R-:W-:-:S06]  /*eba0*/  FFMA.FTZ R67, R67, R15, -R28 ;  /* 0x0000000f43437223 */ /* 0x000fcc000001081c */
[----:B------:R-:W1:Y:S01]  /*ebb0*/  MUFU.EX2 R75, R75 ;  /* 0x0000004b004b7308 */ /* 0x000e620000000800 */
[----:B---3--:R-:W-:-:S07]  /*ebc0*/  FADD.FTZ R79, R73, R32 ;  /* 0x00000020494f7221 */ /* 0x008fce0000010000 */
[----:B------:R-:W3:Y:S01]  /*ebd0*/  MUFU.EX2 R64, R64 ;  /* 0x0000004000407308 */ /* 0x000ee20000000800 */
[----:B------:R-:W-:Y:S01]  /*ebe0*/  F2FP.BF16.F32.PACK_AB R21, R27, R25 ;  /* 0x000000191b15723e */ /* 0x000fe200000010ff */
[----:B------:R-:W-:-:S06]  /*ebf0*/  FADD.FTZ R63, R29, R84 ;  /* 0x000000541d3f7221 */ /* 0x000fcc0000010000 */
[----:B------:R-:W3:Y:S01]  /*ec00*/  MUFU.EX2 R78, R78 ;  /* 0x0000004e004e7308 */ /* 0x000ee20000000800 */
[----:B------:R-:W-:Y:S01]  /*ec10*/  FFMA.FTZ R70, R70, R15, -R28 ;  /* 0x0000000f46467223 */ /* 0x000fe2000001081c */
[----:B------:R-:W-:Y:S01]  /*ec20*/  F2FP.BF16.F32.PACK_AB R25, R83, R82 ;  /* 0x000000525319723e */ /* 0x000fe200000010ff */
[----:B0-----:R-:W-:-:S05]  /*ec30*/  FADD.FTZ R82, R76, R79 ;  /* 0x0000004f4c527221 */ /* 0x001fca0000010000 */
[----:B------:R-:W0:Y:S01]  /*ec40*/  MUFU.EX2 R65, R65 ;  /* 0x0000004100417308 */ /* 0x000e220000000800 */
[----:B------:R-:W-:Y:S01]  /*ec50*/  FFMA.FTZ R55, R46, R15, -R28 ;  /* 0x0000000f2e377223 */ /* 0x000fe2000001081c */
[----:B----4-:R-:W-:-:S06]  /*ec60*/  FADD.FTZ R46, R74, R63 ;  /* 0x0000003f4a2e7221 */ /* 0x010fcc0000010000 */
[----:B------:R-:W4:Y:S01]  /*ec70*/  MUFU.EX2 R66, R66 ;  /* 0x0000004200427308 */ /* 0x000f220000000800 */
[----:B------:R-:W-:Y:S01]  /*ec80*/  FFMA.FTZ R71, R71, R15, -R28 ;  /* 0x0000000f47477223 */ /* 0x000fe2000001081c */
[----:B------:R-:W-:Y:S01]  /*ec90*/  FADD.FTZ R79, R77, R82 ;  /* 0x000000524d4f7221 */ /* 0x000fe20000010000 */
[----:B-1----:R-:W-:-:S05]  /*eca0*/  FADD.FTZ R63, R75, R46 ;  /* 0x0000002e4b3f7221 */ /* 0x002fca0000010000 */
[----:B------:R-:W-:Y:S01]  /*ecb0*/  MUFU.EX2 R67, R67 ;  /* 0x0000004300437308 */ /* 0x000fe20000000800 */
[----:B---3--:R-:W-:Y:S01]  /*ecc0*/  FADD.FTZ R46, R64, R79 ;  /* 0x0000004f402e7221 */ /* 0x008fe20000010000 */
[----:B------:R-:W-:-:S06]  /*ecd0*/  FADD.FTZ R63, R78, R63 ;  /* 0x0000003f4e3f7221 */ /* 0x000fcc0000010000 */
[----:B------:R-:W1:Y:S01]  /*ece0*/  MUFU.EX2 R68, R68 ;  /* 0x0000004400447308 */ /* 0x000e620000000800 */
[----:B0-----:R-:W-:-:S07]  /*ecf0*/  FADD.FTZ R79, R65, R46 ;  /* 0x0000002e414f7221 */ /* 0x001fce0000010000 */
[----:B------:R-:W-:Y:S01]  /*ed00*/  MUFU.EX2 R70, R70 ;  /* 0x0000004600467308 */ /* 0x000fe20000000800 */
[----:B------:R-:W-:Y:S01]  /*ed10*/  FFMA.FTZ R46, R30, R15, -R28 ;  /* 0x0000000f1e2e7223 */ /* 0x000fe2000001081c */
[----:B----4-:R-:W-:-:S06]  /*ed20*/  FADD.FTZ R30, R66, R63 ;  /* 0x0000003f421e7221 */ /* 0x010fcc0000010000 */
[----:B------:R-:W0:Y:S01]  /*ed30*/  MUFU.EX2 R69, R69 ;  /* 0x0000004500457308 */ /* 0x000e220000000800 */
[----:B------:R-:W-:-:S07]  /*ed40*/  FFMA.FTZ R32, R38, R15, -R28 ;  /* 0x0000000f26207223 */ /* 0x000fce000001081c */
[----:B------:R-:W3:Y:S08]  /*ed50*/  MUFU.EX2 R71, R71 ;  /* 0x0000004700477308 */ /* 0x000ef00000000800 */
[----:B------:R-:W4:Y:S08]  /*ed60*/  MUFU.EX2 R56, R56 ;  /* 0x0000003800387308 */ /* 0x000f300000000800 */
[----:B------:R-:W-:Y:S01]  /*ed70*/  MUFU.EX2 R33, R33 ;  /* 0x0000002100217308 */ /* 0x000fe20000000800 */
[-CC-:B------:R-:W-:Y:S01]  /*ed80*/  FFMA.FTZ R42, R42, R15.reuse, -R28.reuse ;  /* 0x0000000f2a2a7223 */ /* 0x180fe2000001081c */
[-CC-:B------:R-:W-:Y:S01]  /*ed90*/  FFMA.FTZ R43, R43, R15.reuse, -R28.reuse ;  /* 0x0000000f2b2b7223 */ /* 0x180fe2000001081c */
[----:B------:R-:W-:-:S05]  /*eda0*/  FFMA.FTZ R47, R47, R15, -R28 ;  /* 0x0000000f2f2f7223 */ /* 0x000fca000001081c */
[----:B------:R-:W2:Y:S01]  /*edb0*/  MUFU.EX2 R57, R57 ;  /* 0x0000003900397308 */ /* 0x000ea20000000800 */
[-CC-:B------:R-:W-:Y:S01]  /*edc0*/  FFMA.FTZ R34, R34, R15.reuse, -R28.reuse ;  /* 0x0000000f22227223 */ /* 0x180fe2000001081c */
[-CC-:B------:R-:W-:Y:S01]  /*edd0*/  FFMA.FTZ R35, R35, R15.reuse, -R28.reuse ;  /* 0x0000000f23237223 */ /* 0x180fe2000001081c */
[-CC-:B------:R-:W-:Y:S01]  /*ede0*/  FFMA.FTZ R98, R98, R15.reuse, -R28.reuse ;  /* 0x0000000f62627223 */ /* 0x180fe2000001081c */
[----:B------:R-:W-:-:S04]  /*edf0*/  FFMA.FTZ R99, R99, R15, -R28 ;  /* 0x0000000f63637223 */ /* 0x000fc8000001081c */
[----:B------:R-:W2:Y:S01]  /*ee00*/  MUFU.EX2 R58, R58 ;  /* 0x0000003a003a7308 */ /* 0x000ea20000000800 */
[-CC-:B------:R-:W-:Y:S01]  /*ee10*/  FFMA.FTZ R100, R100, R15.reuse, -R28.reuse ;  /* 0x0000000f64647223 */ /* 0x180fe2000001081c */
[----:B-1----:R-:W-:Y:S01]  /*ee20*/  FADD.FTZ R82, R68, R79 ;  /* 0x0000004f44527221 */ /* 0x002fe20000010000 */
[----:B------:R-:W-:-:S05]  /*ee30*/  FFMA.FTZ R101, R101, R15, -R28 ;  /* 0x0000000f65657223 */ /* 0x000fca000001081c */
[----:B------:R1:W-:Y:S01]  /*ee40*/  MUFU.EX2 R38, R55 ;  /* 0x0000003700267308 */ /* 0x0003e20000000800 */
[----:B0-----:R-:W-:Y:S01]  /*ee50*/  FADD.FTZ R63, R69, R82 ;  /* 0x00000052453f7221 */ /* 0x001fe20000010000 */
[----:B-1----:R-:W-:-:S06]  /*ee60*/  FADD.FTZ R55, R67, R30 ;  /* 0x0000001e43377221 */ /* 0x002fcc0000010000 */
[----:B------:R-:W0:Y:S01]  /*ee70*/  MUFU.EX2 R60, R60 ;  /* 0x0000003c003c7308 */ /* 0x000e220000000800 */
[----:B------:R-:W-:-:S07]  /*ee80*/  FADD.FTZ R28, R70, R55 ;  /* 0x00000037461c7221 */ /* 0x000fce0000010000 */
[----:B------:R-:W1:Y:S01]  /*ee90*/  MUFU.EX2 R59, R59 ;  /* 0x0000003b003b7308 */ /* 0x000e620000000800 */
[----:B---3--:R-:W-:Y:S01]  /*eea0*/  FADD.FTZ R28, R71, R28 ;  /* 0x0000001c471c7221 */ /* 0x008fe20000010000 */
[----:B------:R3:W-:Y:S01]  /*eeb0*/  STSM.16.M88.4 [R18+0x24300], R20 ;  /* 0x0243001412007844 */ /* 0x0007e20000000200 */
[----:B----4-:R-:W-:-:S05]  /*eec0*/  FADD.FTZ R30, R56, R63 ;  /* 0x0000003f381e7221 */ /* 0x010fca0000010000 */
[----:B------:R-:W4:Y:S01]  /*eed0*/  MUFU.EX2 R62, R62 ;  /* 0x0000003e003e7308 */ /* 0x000f220000000800 */
[----:B------:R-:W-:Y:S01]  /*eee0*/  F2FP.BF16.F32.PACK_AB R27, R87, R86 ;  /* 0x00000056571b723e */ /* 0x000fe200000010ff */
[----:B--2---:R-:W-:-:S06]  /*eef0*/  FADD.FTZ R63, R57, R30 ;  /* 0x0000001e393f7221 */ /* 0x004fcc0000010000 */
[----:B------:R-:W2:Y:S01]  /*ef00*/  MUFU.EX2 R48, R48 ;  /* 0x0000003000307308 */ /* 0x000ea20000000800 */
[----:B---3--:R-:W-:-:S07]  /*ef10*/  FADD.FTZ R21, R33, R28 ;  /* 0x0000001c21157221 */ /* 0x008fce0000010000 */
[----:B------:R3:W2:Y:S01]  /*ef20*/  MUFU.EX2 R0, R24 ;  /* 0x0000001800007308 */ /* 0x0006a20000000800 */
[----:B------:R-:W-:Y:S01]  /*ef30*/  FADD.FTZ R28, R58, R21 ;  /* 0x000000153a1c7221 */ /* 0x000fe20000010000 */
[----:B0-----:R-:W-:-:S06]  /*ef40*/  FADD.FTZ R30, R60, R63 ;  /* 0x0000003f3c1e7221 */ /* 0x001fcc0000010000 */
[----:B------:R-:W0:Y:S01]  /*ef50*/  MUFU.EX2 R50, R50 ;  /* 0x0000003200327308 */ /* 0x000e220000000800 */
[----:B---3--:R-:W-:-:S05]  /*ef60*/  F2FP.BF16.F32.PACK_AB R24, R81, R89 ;  /* 0x000000595118723e */ /* 0x008fca00000010ff */
[----:B------:R1:W-:Y:S02]  /*ef70*/  STSM.16.M88.4 [R18+0x25b00], R24 ;  /* 0x025b001812007844 */ /* 0x0003e40000000200 */
[----:B------:R-:W-:Y:S01]  /*ef80*/  MUFU.EX2 R93, R93 ;  /* 0x0000005d005d7308 */ /* 0x000fe20000000800 */
[----:B------:R-:W-:-:S07]  /*ef90*/  F2FP.BF16.F32.PACK_AB R21, R74, R29 ;  /* 0x0000001d4a15723e */ /* 0x000fce00000010ff */
[----:B------:R-:W3:Y:S01]  /*efa0*/  MUFU.EX2 R51, R51 ;  /* 0x0000003300337308 */ /* 0x000ee20000000800 */
[----:B-1----:R-:W-:Y:S01]  /*efb0*/  FADD.FTZ R27, R59, R28 ;  /* 0x0000001c3b1b7221 */ /* 0x002fe20000010000 */
[----:B------:R-:W-:-:S06]  /*efc0*/  FADD.FTZ R25, R39, R30 ;  /* 0x0000001e27197221 */ /* 0x000fcc0000010000 */
[----:B------:R-:W-:Y:S01]  /*efd0*/  MUFU.EX2 R96, R96 ;  /* 0x0000006000607308 */ /* 0x000fe20000000800 */
[----:B----4-:R-:W-:Y:S01]  /*efe0*/  FADD.FTZ R29, R62, R27 ;  /* 0x0000001b3e1d7221 */ /* 0x010fe20000010000 */
[----:B--2---:R-:W-:-:S06]  /*eff0*/  FADD.FTZ R28, R48, R25 ;  /* 0x00000019301c7221 */ /* 0x004fcc0000010000 */
[----:B------:R-:W1:Y:S01]  /*f000*/  MUFU.EX2 R54, R54 ;  /* 0x0000003600367308 */ /* 0x000e620000000800 */
[----:B------:R-:W-:Y:S01]  /*f010*/  FADD.FTZ R29, R0, R29 ;  /* 0x0000001d001d7221 */ /* 0x000fe20000010000 */
[----:B------:R-:W-:-:S06]  /*f020*/  FADD.FTZ R28, R31, R28 ;  /* 0x0000001c1f1c7221 */ /* 0x000fcc0000010000 */
[----:B------:R-:W-:Y:S01]  /*f030*/  MUFU.EX2 R49, R49 ;  /* 0x0000003100317308 */ /* 0x000fe20000000800 */
[----:B------:R-:W-:-:S07]  /*f040*/  F2FP.BF16.F32.PACK_AB R24, R65, R64 ;  /* 0x000000404118723e */ /* 0x000fce00000010ff */
[----:B------:R-:W2:Y:S01]  /*f050*/  MUFU.EX2 R42, R42 ;  /* 0x0000002a002a7308 */ /* 0x000ea20000000800 */
[----:B------:R-:W-:Y:S02]  /*f060*/  F2FP.BF16.F32.PACK_AB R20, R73, R80 ;  /* 0x000000504914723e */ /* 0x000fe400000010ff */
[----:B------:R-:W-:-:S05]  /*f070*/  F2FP.BF16.F32.PACK_AB R22, R77, R76 ;  /* 0x0000004c4d16723e */ /* 0x000fca00000010ff */
[----:B------:R-:W4:Y:S01]  /*f080*/  MUFU.EX2 R52, R52 ;  /* 0x0000003400347308 */ /* 0x000f220000000800 */
[----:B------:R-:W-:-:S07]  /*f090*/  F2FP.BF16.F32.PACK_AB R23, R78, R75 ;  /* 0x0000004b4e17723e */ /* 0x000fce00000010ff */
[----:B------:R-:W4:Y:S08]  /*f0a0*/  MUFU.EX2 R43, R43 ;  /* 0x0000002b002b7308 */ /* 0x000f300000000800 */
[----:B------:R0:W-:Y:S01]  /*f0b0*/  MUFU.EX2 R63, R32 ;  /* 0x00000020003f7308 */ /* 0x0001e20000000800 */
[----:B------:R1:W-:Y:S01]  /*f0c0*/  STSM.16.M88.4 [R18+0x27300], R20 ;  /* 0x0273001412007844 */ /* 0x0003e20000000200 */
[----:B0-----:R-:W-:-:S06]  /*f0d0*/  FADD.FTZ R32, R50, R29 ;  /* 0x0000001d32207221 */ /* 0x001fcc0000010000 */
[----:B------:R-:W0:Y:S01]  /*f0e0*/  MUFU.EX2 R44, R44 ;  /* 0x0000002c002c7308 */ /* 0x000e220000000800 */
[----:B---3--:R-:W-:-:S07]  /*f0f0*/  FADD.FTZ R29, R51, R32 ;  /* 0x00000020331d7221 */ /* 0x008fce0000010000 */
[----:B------:R3:W-:Y:S01]  /*f100*/  MUFU.EX2 R64, R35 ;  /* 0x0000002300407308 */ /* 0x0007e20000000800 */
[----:B-1----:R-:W-:Y:S01]  /*f110*/  FADD.FTZ R21, R54, R29 ;  /* 0x0000001d36157221 */ /* 0x002fe20000010000 */
[----:B---3--:R-:W-:-:S06]  /*f120*/  FADD.FTZ R35, R93, R28 ;  /* 0x0000001c5d237221 */ /* 0x008fcc0000010000 */
[----:B------:R-:W1:Y:S01]  /*f130*/  MUFU.EX2 R45, R45 ;  /* 0x0000002d002d7308 */ /* 0x000e620000000800 */
[----:B--2---:R-:W-:-:S07]  /*f140*/  FADD.FTZ R20, R42, R21 ;  /* 0x000000152a147221 */ /* 0x004fce0000010000 */
[----:B------:R2:W-:Y:S08]  /*f150*/  MUFU.EX2 R55, R34 ;  /* 0x0000002200377308 */ /* 0x0005f00000000800 */
[----:B------:R-:W3:Y:S01]  /*f160*/  MUFU.EX2 R47, R47 ;  /* 0x0000002f002f7308 */ /* 0x000ee20000000800 */
[----:B--2---:R-:W-:-:S04]  /*f170*/  FADD.FTZ R34, R96, R35 ;  /* 0x0000002360227221 */ /* 0x004fc80000010000 */
[----:B------:R-:W-:-:S03]  /*f180*/  FADD.FTZ R23, R49, R34 ;  /* 0x0000002231177221 */ /* 0x000fc60000010000 */
[----:B------:R-:W2:Y:S01]  /*f190*/  MUFU.EX2 R53, R53 ;  /* 0x0000003500357308 */ /* 0x000ea20000000800 */
[----:B----4-:R-:W-:Y:S01]  /*f1a0*/  FADD.FTZ R23, R52, R23 ;  /* 0x0000001734177221 */ /* 0x010fe20000010000 */
[----:B------:R-:W-:Y:S01]  /*f1b0*/  FADD.FTZ R21, R43, R20 ;  /* 0x000000142b157221 */ /* 0x000fe20000010000 */
[----:B------:R-:W-:-:S05]  /*f1c0*/  F2FP.BF16.F32.PACK_AB R29, R58, R33 ;  /* 0x000000213a1d723e */ /* 0x000fca00000010ff */
[----:B------:R-:W4:Y:S01]  /*f1d0*/  MUFU.EX2 R61, R61 ;  /* 0x0000003d003d7308 */ /* 0x000f220000000800 */
[----:B0-----:R-:W-:Y:S01]  /*f1e0*/  FADD.FTZ R22, R44, R23 ;  /* 0x000000172c167221 */ /* 0x001fe20000010000 */
[----:B------:R-:W-:Y:S01]  /*f1f0*/  F2FP.BF16.F32.PACK_AB R33, R50, R0 ;  /* 0x000000003221723e */ /* 0x000fe200000010ff */
[----:B------:R-:W-:-:S05]  /*f200*/  FADD.FTZ R0, R38, R21 ;  /* 0x0000001526007221 */ /* 0x000fca0000010000 */
[----:B------:R-:W0:Y:S01]  /*f210*/  MUFU.EX2 R92, R92 ;  /* 0x0000005c005c7308 */ /* 0x000e220000000800 */
[----:B-1----:R-:W-:Y:S01]  /*f220*/  FADD.FTZ R22, R45, R22 ;  /* 0x000000162d167221 */ /* 0x002fe20000010000 */
[----:B---3--:R-:W-:-:S06]  /*f230*/  FADD.FTZ R0, R47, R0 ;  /* 0x000000002f007221 */ /* 0x008fcc0000010000 */
[----:B------:R-:W-:Y:S01]  /*f240*/  MUFU.EX2 R97, R97 ;  /* 0x0000006100617308 */ /* 0x000fe20000000800 */
[----:B--2---:R-:W-:Y:S01]  /*f250*/  FADD.FTZ R22, R53, R22 ;  /* 0x0000001635167221 */ /* 0x004fe20000010000 */
[----:B------:R-:W-:-:S06]  /*f260*/  FADD.FTZ R21, R55, R0 ;  /* 0x0000000037157221 */ /* 0x000fcc0000010000 */
[----:B------:R-:W1:Y:S01]  /*f270*/  MUFU.EX2 R98, R98 ;  /* 0x0000006200627308 */ /* 0x000e620000000800 */
[----:B------:R-:W-:Y:S02]  /*f280*/  F2FP.BF16.F32.PACK_AB R26, R69, R68 ;  /* 0x00000044451a723e */ /* 0x000fe400000010ff */
[----:B------:R-:W-:Y:S02]  /*f290*/  F2FP.BF16.F32.PACK_AB R25, R67, R66 ;  /* 0x000000424319723e */ /* 0x000fe400000010ff */
[----:B------:R-:W-:-:S03]  /*f2a0*/  F2FP.BF16.F32.PACK_AB R27, R71, R70 ;  /* 0x00000046471b723e */ /* 0x000fc600000010ff */
[----:B------:R-:W2:Y:S01]  /*f2b0*/  MUFU.EX2 R41, R41 ;  /* 0x0000002900297308 */ /* 0x000ea20000000800 */
[----:B----4-:R-:W-:Y:S01]  /*f2c0*/  FADD.FTZ R23, R61, R22 ;  /* 0x000000163d177221 */ /* 0x010fe20000010000 */
[----:B------:R-:W-:Y:S01]  /*f2d0*/  F2FP.BF16.F32.PACK_AB R32, R31, R48 ;  /* 0x000000301f20723e */ /* 0x000fe200000010ff */
[----:B------:R-:W-:-:S05]  /*f2e0*/  FADD.FTZ R0, R64, R21 ;  /* 0x0000001540007221 */ /* 0x000fca0000010000 */
[----:B------:R-:W3:Y:S01]  /*f2f0*/  MUFU.EX2 R99, R99 ;  /* 0x0000006300637308 */ /* 0x000ee20000000800 */
[----:B------:R-:W-:Y:S01]  /*f300*/  F2FP.BF16.F32.PACK_AB R28, R57, R56 ;  /* 0x00000038391c723e */ /* 0x000fe200000010ff */
[----:B------:R0:W-:Y:S01]  /*f310*/  STSM.16.M88.4 [R18+0x28b00], R24 ;  /* 0x028b001812007844 */ /* 0x0001e20000000200 */
[----:B------:R-:W-:-:S05]  /*f320*/  F2FP.BF16.F32.PACK_AB R30, R39, R60 ;  /* 0x0000003c271e723e */ /* 0x000fca00000010ff */
[----:B------:R-:W4:Y:S01]  /*f330*/  MUFU.EX2 R36, R36 ;  /* 0x0000002400247308 */ /* 0x000f220000000800 */
[----:B------:R-:W-:-:S07]  /*f340*/  F2FP.BF16.F32.PACK_AB R31, R62, R59 ;  /* 0x0000003b3e1f723e */ /* 0x000fce00000010ff */
[----:B------:R-:W-:Y:S01]  /*f350*/  MUFU.EX2 R37, R37 ;  /* 0x0000002500257308 */ /* 0x000fe20000000800 */
[----:B0-----:R-:W-:Y:S01]  /*f360*/  FADD.FTZ R26, R92, R23 ;  /* 0x000000175c1a7221 */ /* 0x001fe20000010000 */
[----:B------:R-:W-:-:S06]  /*f370*/  FADD.FTZ R27, R63, R0 ;  /* 0x000000003f1b7221 */ /* 0x000fcc0000010000 */
[----:B------:R-:W-:Y:S01]  /*f380*/  MUFU.EX2 R40, R40 ;  /* 0x0000002800287308 */ /* 0x000fe20000000800 */
[----:B------:R-:W-:-:S07]  /*f390*/  F2FP.BF16.F32.PACK_AB R34, R96, R93 ;  /* 0x0000005d6022723e */ /* 0x000fce00000010ff */
[----:B------:R-:W0:Y:S01]  /*f3a0*/  MUFU.EX2 R100, R100 ;  /* 0x0000006400647308 */ /* 0x000e220000000800 */
[----:B------:R-:W-:-:S07]  /*f3b0*/  F2FP.BF16.F32.PACK_AB R35, R54, R51 ;  /* 0x000000333623723e */ /* 0x000fce00000010ff */
[----:B------:R-:W-:Y:S01]  /*f3c0*/  MUFU.EX2 R46, R46 ;  /* 0x0000002e002e7308 */ /* 0x000fe20000000800 */
[----:B------:R2:W-:Y:S07]  /*f3d0*/  STSM.16.M88.4 [R18+0x2a300], R28 ;  /* 0x02a3001c12007844 */ /* 0x0005ee0000000200 */
[----:B------:R-:W0:Y:S01]  /*f3e0*/  MUFU.EX2 R101, R101 ;  /* 0x0000006500657308 */ /* 0x000e220000000800 */
[----:B-1----:R-:W-:Y:S01]  /*f3f0*/  FADD.FTZ R0, R98, R27 ;  /* 0x0000001b62007221 */ /* 0x002fe20000010000 */
[----:B------:R1:W-:Y:S01]  /*f400*/  STSM.16.M88.4 [R18+0x2bb00], R32 ;  /* 0x02bb002012007844 */ /* 0x0003e20000000200 */
[----:B--2---:R-:W-:Y:S01]  /*f410*/  FADD.FTZ R28, R97, R26 ;  /* 0x0000001a611c7221 */ /* 0x004fe20000010000 */
[----:B------:R-:W-:-:S02]  /*f420*/  F2FP.BF16.F32.PACK_AB R20, R52, R49 ;  /* 0x000000313414723e */ /* 0x000fc400000010ff */
[----:B------:R-:W-:Y:S02]  /*f430*/  F2FP.BF16.F32.PACK_AB R22, R45, R44 ;  /* 0x0000002c2d16723e */ /* 0x000fe400000010ff */
[----:B------:R-:W-:Y:S01]  /*f440*/  F2FP.BF16.F32.PACK_AB R21, R43, R42 ;  /* 0x0000002a2b15723e */ /* 0x000fe200000010ff */
[----:B-1----:R-:W-:Y:S01]  /*f450*/  FADD.FTZ R33, R41, R28 ;  /* 0x0000001c29217221 */ /* 0x002fe20000010000 */
[----:B---3--:R-:W-:Y:S01]  /*f460*/  FADD.FTZ R35, R99, R0 ;  /* 0x0000000063237221 */ /* 0x008fe20000010000 */
[----:B------:R-:W-:Y:S02]  /*f470*/  F2FP.BF16.F32.PACK_AB R23, R47, R38 ;  /* 0x000000262f17723e */ /* 0x000fe400000010ff */
[C---:B----4-:R-:W-:Y:S01]  /*f480*/  F2FP.BF16.F32.PACK_AB R28, R36.reuse, R41 ;  /* 0x00000029241c723e */ /* 0x050fe200000010ff */
[----:B------:R-:W-:Y:S01]  /*f490*/  FADD.FTZ R36, R36, R33 ;  /* 0x0000002124247221 */ /* 0x000fe20000010000 */
[----:B------:R-:W-:Y:S01]  /*f4a0*/  F2FP.BF16.F32.PACK_AB R24, R61, R53 ;  /* 0x000000353d18723e */ /* 0x000fe200000010ff */
[----:B0-----:R-:W-:Y:S01]  /*f4b0*/  FADD.FTZ R35, R100, R35 ;  /* 0x0000002364237221 */ /* 0x001fe20000010000 */
[----:B------:R-:W-:-:S02]  /*f4c0*/  F2FP.BF16.F32.PACK_AB R26, R97, R92 ;  /* 0x0000005c611a723e */ /* 0x000fc400000010ff */
[----:B------:R-:W-:Y:S02]  /*f4d0*/  F2FP.BF16.F32.PACK_AB R25, R64, R55 ;  /* 0x000000374019723e */ /* 0x000fe400000010ff */
[----:B------:R-:W-:Y:S02]  /*f4e0*/  F2FP.BF16.F32.PACK_AB R27, R98, R63 ;  /* 0x0000003f621b723e */ /* 0x000fe400000010ff */
[----:B------:R-:W-:Y:S02]  /*f4f0*/  F2FP.BF16.F32.PACK_AB R29, R100, R99 ;  /* 0x00000063641d723e */ /* 0x000fe400000010ff */
[----:B------:R-:W-:Y:S02]  /*f500*/  F2FP.BF16.F32.PACK_AB R30, R40, R37 ;  /* 0x00000025281e723e */ /* 0x000fe400000010ff */
[----:B------:R-:W-:Y:S01]  /*f510*/  F2FP.BF16.F32.PACK_AB R31, R101, R46 ;  /* 0x0000002e651f723e */ /* 0x000fe200000010ff */
[----:B------:R0:W-:Y:S01]  /*f520*/  STSM.16.M88.4 [R18+0x2d300], R20 ;  /* 0x02d3001412007844 */ /* 0x0001e20000000200 */
[----:B------:R-:W-:Y:S01]  /*f530*/  FADD.FTZ R37, R37, R36 ;  /* 0x0000002425257221 */ /* 0x000fe20000010000 */
[----:B------:R-:W-:-:S02]  /*f540*/  FADD.FTZ R46, R46, R35 ;  /* 0x000000232e2e7221 */ /* 0x000fc40000010000 */
[----:B------:R-:W-:Y:S04]  /*f550*/  STSM.16.M88.4 [R18+0x2eb00], R24 ;  /* 0x02eb001812007844 */ /* 0x000fe80000000200 */
[----:B------:R1:W-:Y:S01]  /*f560*/  STSM.16.M88.4 [R18+0x30300], R28 ;  /* 0x0303001c12007844 */ /* 0x0003e20000000200 */
[----:B------:R-:W-:Y:S01]  /*f570*/  FADD.FTZ R0, R101, R46 ;  /* 0x0000002e65007221 */ /* 0x000fe20000010000 */
[----:B------:R2:W-:Y:S06]  /*f580*/  MEMBAR.ALL.CTA ;  /* 0x0000000000007992 */ /* 0x0005ec0000008000 */
[----:B--2---:R-:W2:Y:S01]  /*f590*/  FENCE.VIEW.ASYNC.S ;  /* 0x00000000000073c6 */ /* 0x004ea20000000000 */
[----:B0-----:R-:W-:Y:S01]  /*f5a0*/  FADD.FTZ R20, R40, R37 ;  /* 0x0000002528147221 */ /* 0x001fe20000010000 */
[----:B------:R-:W-:-:S04]  /*f5b0*/  VIADD R108, R108, 0xfffffffe ;  /* 0xfffffffe6c6c7836 */ /* 0x000fc80000000000 */
[----:B------:R0:W-:Y:S04]  /*f5c0*/  STL [R1+0x40], R20 ;  /* 0x0000401401007387 */ /* 0x0001e80000100800 */
[----:B------:R0:W-:Y:S01]  /*f5d0*/  STL [R1+0x48], R0 ;  /* 0x0000480001007387 */ /* 0x0001e20000100800 */
[----:B------:R-:W-:Y:S01]  /*f5e0*/  ISETP.GE.AND P2, PT, R108, R91, PT ;  /* 0x0000005b6c00720c */ /* 0x000fe20003f46270 */
[----:B------:R-:W-:-:S04]  /*f5f0*/  IMAD.MOV.U32 R71, RZ, RZ, RZ ;  /* 0x000000ffff477224 */ /* 0x000fc800078e00ff */
        /* <DEDUP_REMOVED lines=39> */
[--C-:B-1----:R-:W-:Y:S02]  /*f870*/  IMAD.MOV.U32 R31, RZ, RZ, R71.reuse ;  /* 0x000000ffff1f7224 */ /* 0x102fe400078e0047 */
[--C-:B------:R-:W-:Y:S02]  /*f880*/  IMAD.MOV.U32 R30, RZ, RZ, R71.reuse ;  /* 0x000000ffff1e7224 */ /* 0x100fe400078e0047 */
[----:B------:R-:W-:-:S02]  /*f890*/  IMAD.MOV.U32 R29, RZ, RZ, R71 ;  /* 0x000000ffff1d7224 */ /* 0x000fc400078e0047 */
[--C-:B------:R-:W-:Y:S02]  /*f8a0*/  IMAD.MOV.U32 R28, RZ, RZ, R71.reuse ;  /* 0x000000ffff1c7224 */ /* 0x100fe400078e0047 */
[--C-:B------:R-:W-:Y:S02]  /*f8b0*/  IMAD.MOV.U32 R27, RZ, RZ, R71.reuse ;  /* 0x000000ffff1b7224 */ /* 0x100fe400078e0047 */
[--C-:B------:R-:W-:Y:S02]  /*f8c0*/  IMAD.MOV.U32 R26, RZ, RZ, R71.reuse ;  /* 0x000000ffff1a7224 */ /* 0x100fe400078e0047 */
[--C-:B------:R-:W-:Y:S02]  /*f8d0*/  IMAD.MOV.U32 R25, RZ, RZ, R71.reuse ;  /* 0x000000ffff197224 */ /* 0x100fe400078e0047 */
[----:B------:R-:W-:Y:S01]  /*f8e0*/  IMAD.MOV.U32 R24, RZ, RZ, R71 ;  /* 0x000000ffff187224 */ /* 0x000fe200078e0047 */
[----:B--2---:R-:W-:Y:S01]  /*f8f0*/  NOP ;  /* 0x0000000000007918 */ /* 0x004fe20000000000 */
[----:B0-----:R-:W-:Y:S05]  /*f900*/  @!P2 BRA `(.L_x_9870) ;  /* 0x0000004800c4a947 */ /* 0x001fea0003800000 */
[----:B------:R-:W-:Y:S04]  /*f910*/  STL [R1+0x44], R108 ;  /* 0x0000446c01007387 */ /* 0x000fe80000100800 */
[----:B------:R-:W-:Y:S04]  /*f920*/  STL [R1+0x14], R72 ;  /* 0x0000144801007387 */ /* 0x000fe80000100800 */
[----:B------:R0:W-:Y:S04]  /*f930*/  STL [R1+0x4], R14 ;  /* 0x0000040e01007387 */ /* 0x0001e80000100800 */
[----:B0-----:R-:W2:Y:S01]  /*f940*/  LDL.LU R14, [R1+0x5c] ;  /* 0x00005c00010e7983 */ /* 0x001ea20000300800 */
[----:B------:R-:W-:Y:S01]  /*f950*/  IMAD.MOV.U32 R0, RZ, RZ, R147 ;  /* 0x000000ffff007224 */ /* 0x000fe200078e0093 */
        /* <DEDUP_REMOVED lines=24> */
[----:B--2---:R0:W-:Y:S06]  /*fae0*/  STL [R1+0x8], R14 ;  /* 0x0000080e01007387 */ /* 0x0041ec0000100800 */
.L_x_9881:
[----:B--2---:R-:W2:Y:S04]  /*faf0*/  LDL R15, [R1+0x8] ;  /* 0x00000800010f7983 */ /* 0x004ea80000100800 */
[----:B------:R-:W3:Y:S01]  /*fb00*/  LDL R20, [R1+0x78] ;  /* 0x0000780001147983 */ /* 0x000ee20000100800 */
[----:B------:R-:W-:-:S05]  /*fb10*/  VIADD R147, R0, 0x1 ;  /* 0x0000000100937836 */ /* 0x000fca0000000000 */
[----:B------:R-:W-:-:S04]  /*fb20*/  ISETP.NE.AND P3, PT, R147, 0x2, PT ;  /* 0x000000029300780c */ /* 0x000fc80003f65270 */
[----:B0-----:R-:W-:Y:S01]  /*fb30*/  SEL R14, RZ, 0x1, P3 ;  /* 0x00000001ff0e7807 */ /* 0x001fe20001800000 */
[----:B------:R-:W-:Y:S05]  /*fb40*/  YIELD ;  /* 0x0000000000007946 */ /* 0x000fea0003800000 */
[----:B------:R-:W-:Y:S02]  /*fb50*/  SEL R147, R147, RZ, P3 ;  /* 0x000000ff93937207 */ /* 0x000fe40001800000 */
[----:B--2---:R-:W-:-:S05]  /*fb60*/  LOP3.LUT R15, R15, R14, RZ, 0x3c, !PT ;  /* 0x0000000e0f0f7212 */ /* 0x004fca00078e3cff */
[----:B------:R0:W-:Y:S01]  /*fb70*/  STL [R1+0x5c], R15 ;  /* 0x00005c0f01007387 */ /* 0x0001e20000100800 */
[----:B---3--:R-:W-:-:S13]  /*fb80*/  ISETP.NE.AND P2, PT, R20, RZ, PT ;  /* 0x000000ff1400720c */ /* 0x008fda0003f45270 */
[----:B0-----:R-:W-:Y:S05]  /*fb90*/  @P2 BRA `(.L_x_9871) ;  /* 0x0000000000302947 */ /* 0x001fea0003800000 */
[----:B------:R-:W-:Y:S05]  /*fba0*/  @!P0 BRA `(.L_x_9872) ;  /* 0x0000000000048947 */ /* 0x000fea0003800000 */
[----:B------:R-:W-:Y:S01]  /*fbb0*/  BPT.TRAP 0x1 ;  /* 0x000000040000795c */ /* 0x000fe20000300000 */
.L_x_9872:
[----:B------:R-:W-:Y:S01]  /*fbc0*/  IMAD R14, R147, 0x8, R16 ;  /* 0x00000008930e7824 */ /* 0x000fe200078e0210 */
[----:B------:R-:W-:-:S04]  /*fbd0*/  SHF.L.U32 R15, R15, 0x1f, RZ ;  /* 0x0000001f0f0f7819 */ /* 0x000fc800000006ff */
[----:B------:R0:W1:Y:S01]  /*fbe0*/  SYNCS.PHASECHK.TRANS64.TRYWAIT P3, [R14+URZ+0x31c30], R15 ;  /* 0x031c300f0e0075a7 */ /* 0x000062000806017f */
[----:B------:R-:W-:Y:S05]  /*fbf0*/  @!P0 BRA `(.L_x_9873) ;  /* 0x0000000000048947 */ /* 0x000fea0003800000 */
[----:B------:R-:W-:Y:S01]  /*fc00*/  BPT.TRAP 0x1 ;  /* 0x000000040000795c */ /* 0x000fe20000300000 */
.L_x_9873:
[----:B------:R-:W-:Y:S04]  /*fc10*/  BSSY B0, `(.L_x_9871) ;  /* 0x0000004000007945 */ /* 0x000fe80003800000 */
[----:B-1----:R-:W-:Y:S05]  /*fc20*/  @P3 BRA `(.L_x_9874) ;  /* 0x0000000000083947 */ /* 0x002fea0003800000 */
[----:B------:R-:W1:Y:S02]  /*fc30*/  SYNCS.PHASECHK.TRANS64.TRYWAIT P3, [R14+URZ+0x31c30], R15 ;  /* 0x031c300f0e0075a7 */ /* 0x000e64000806017f */
[----:B-1----:R-:W-:Y:S05]  /*fc40*/  @!P3 BRA `(.L_x_9875) ;  /* 0x0000010400bcb947 */ /* 0x002fea0003800000 */
.L_x_9874:
[----:B------:R-:W-:Y:S05]  /*fc50*/  BSYNC B0 ;  /* 0x0000000000007941 */ /* 0x000fea0003800000 */
.L_x_9871:
[----:B01----:R-:W2:Y:S01]  /*fc60*/  LDL R14, [R1+0x7c] ;  /* 0x00007c00010e7983 */ /* 0x003ea20000100800 */
[----:B------:R-:W-:Y:S05]  /*fc70*/  WARPSYNC.ALL ;  /* 0x0000000000007948 */ /* 0x000fea0003800000 */
[----:B------:R-:W0:Y:S01]  /*fc80*/  S2R R20, SR_TID.X ;  /* 0x0000000000147919 */ /* 0x000e220000002100 */
[----:B------:R-:W-:Y:S01]  /*fc90*/  IMAD.MOV.U32 R15, RZ, RZ, -0x7fffffe0 ;  /* 0x80000020ff0f7424 */ /* 0x000fe200078e00ff */
[C---:B------:R-:W-:Y:S01]  /*fca0*/  R2UR UR52, R2.reuse ;  /* 0x00000000023472ca */ /* 0x040fe200000e0000 */
[----:B------:R-:W-:Y:S01]  /*fcb0*/  IMAD.MOV.U32 R23, RZ, RZ, -0x7fffffe0 ;  /* 0x80000020ff177424 */ /* 0x000fe200078e00ff */
[----:B------:R-:W-:Y:S01]  /*fcc0*/  R2UR UR53, R3 ;  /* 0x00000000033572ca */ /* 0x000fe200000e0000 */
[----:B------:R-:W-:Y:S01]  /*fcd0*/  IMAD.MOV.U32 R149, RZ, RZ, -0x7fffffe0 ;  /* 0x80000020ff957424 */ /* 0x000fe200078e00ff */
[C---:B------:R-:W-:Y:S01]  /*fce0*/  R2UR UR7, R15.reuse ;  /* 0x000000000f0772ca */ /* 0x040fe200000e0000 */
[----:B------:R-:W-:Y:S01]  /*fcf0*/  IMAD.MOV.U32 R21, RZ, RZ, -0x7fffffe0 ;  /* 0x80000020ff157424 */ /* 0x000fe200078e00ff */
[----:B------:R-:W-:Y:S01]  /*fd00*/  R2UR UR11, R15 ;  /* 0x000000000f0b72ca */ /* 0x000fe200000e0000 */
[----:B------:R-:W-:Y:S01]  /*fd10*/  IMAD.MOV.U32 R81, RZ, RZ, -0x7fffffe0 ;  /* 0x80000020ff517424 */ /* 0x000fe200078e00ff */
[----:B------:R-:W-:Y:S01]  /*fd20*/  R2UR UR55, R23 ;  /* 0x00000000173772ca */ /* 0x000fe200000e0000 */
[----:B------:R-:W-:Y:S01]  /*fd30*/  IMAD.MOV.U32 R79, RZ, RZ, -0x7fffffe0 ;  /* 0x80000020ff4f7424 */ /* 0x000fe200078e00ff */
[----:B------:R-:W-:Y:S01]  /*fd40*/  R2UR UR5, R15 ;  /* 0x000000000f0572ca */ /* 0x000fe200000e0000 */
[----:B------:R1:W-:Y:S01]  /*fd50*/  STL [R1+0x118], R30 ;  /* 0x0001181e01007387 */ /* 0x0003e20000100800 */
[C---:B------:R-:W-:Y:S01]  /*fd60*/  R2UR UR59, R21.reuse ;  /* 0x00000000153b72ca */ /* 0x040fe200000e0000 */
[----:B------:R-:W-:Y:S01]  /*fd70*/  IMAD.MOV.U32 R151, RZ, RZ, -0x7fffffe0 ;  /* 0x80000020ff977424 */ /* 0x000fe200078e00ff */
[----:B------:R-:W-:Y:S01]  /*fd80*/  R2UR UR9, R21 ;  /* 0x00000000150972ca */ /* 0x000fe200000e0000 */
[----:B------:R3:W-:Y:S01]  /*fd90*/  STL [R1+0x114], R29 ;  /* 0x0001141d01007387 */ /* 0x0007e20000100800 */
[----:B------:R-:W-:-:S02]  /*fda0*/  R2UR UR56, R2 ;  /* 0x00000000023872ca */ /* 0x000fc400000e0000 */
[----:B------:R-:W-:Y:S01]  /*fdb0*/  MOV R23, UR7 ;  /* 0x0000000700177c02 */ /* 0x000fe20008000f00 */
[----:B------:R-:W-:Y:S01]  /*fdc0*/  UMOV UR7, UR11 ;  /* 0x0000000b00077c82 */ /* 0x000fe20008000000 */
[----:B------:R-:W-:Y:S01]  /*fdd0*/  R2UR UR57, R3 ;  /* 0x00000000033972ca */ /* 0x000fe200000e0000 */
[----:B------:R4:W-:Y:S01]  /*fde0*/  STL [R1+0x110], R28 ;  /* 0x0001101c01007387 */ /* 0x0009e20000100800 */
[----:B------:R-:W-:Y:S01]  /*fdf0*/  MOV R74, UR55 ;  /* 0x00000037004a7c02 */ /* 0x000fe20008000f00 */
[----:B------:R-:W-:Y:S01]  /*fe00*/  UMOV UR55, UR5 ;  /* 0x0000000500377c82 */ /* 0x000fe20008000000 */
[----:B------:R-:W-:Y:S01]  /*fe10*/  MOV R15, UR7 ;  /* 0x00000007000f7c02 */ /* 0x000fe20008000f00 */
[----:B------:R4:W-:Y:S01]  /*fe20*/  STL [R1+0x10c], R27 ;  /* 0x00010c1b01007387 */ /* 0x0009e20000100800 */
[----:B------:R-:W-:Y:S02]  /*fe30*/  R2UR UR7, R149 ;  /* 0x00000000950772ca */ /* 0x000fe400000e0000 */
[----:B------:R-:W-:Y:S01]  /*fe40*/  R2UR UR5, R3 ;  /* 0x00000000030572ca */ /* 0x000fe200000e0000 */
[----:B------:R-:W-:Y:S01]  /*fe50*/  STL [R1+0x108], R26 ;  /* 0x0001081a01007387 */ /* 0x000fe20000100800 */
[----:B0-----:R-:W-:-:S02]  /*fe60*/  SHF.R.U32.HI R20, RZ, 0x7, R20 ;  /* 0x00000007ff147819 */ /* 0x001fc40000011614 */
[----:B------:R-:W-:Y:S01]  /*fe70*/  R2UR UR11, R21 ;  /* 0x00000000150b72ca */ /* 0x000fe200000e0000 */
[----:B------:R-:W-:Y:S01]  /*fe80*/  STL [R1+0x104], R25 ;  /* 0x0001041901007387 */ /* 0x000fe20000100800 */
[C---:B------:R-:W-:Y:S01]  /*fe90*/  R2UR UR15, R81.reuse ;  /* 0x00000000510f72ca */ /* 0x040fe200000e0000 */
[----:B------:R-:W-:Y:S01]  /*fea0*/  VIADD R72, R20, 0x8 ;  /* 0x0000000814487836 */ /* 0x000fe20000000000 */
[C---:B------:R-:W-:Y:S01]  /*feb0*/  R2UR UR31, R81.reuse ;  /* 0x00000000511f72ca */ /* 0x040fe200000e0000 */
[----:B------:R-:W-:Y:S01]  /*fec0*/  STL [R1+0x100], R24 ;  /* 0x0001001801007387 */ /* 0x000fe20000100800 */
[C---:B------:R-:W-:Y:S02]  /*fed0*/  R2UR UR39, R81.reuse ;  /* 0x00000000512772ca */ /* 0x040fe400000e0000 */
[C---:B------:R-:W-:Y:S01]  /*fee0*/  R2UR UR51, R81.reuse ;  /* 0x00000000513372ca */ /* 0x040fe200000e0000 */
[----:B------:R0:W-:Y:S01]  /*fef0*/  BAR.SYNC.DEFER_BLOCKING R72, 0x100 ;  /* 0x000400480000751d */ /* 0x0001e20000010000 */
[----:B------:R-:W-:-:S02]  /*ff00*/  R2UR UR25, R81 ;  /* 0x00000000511972ca */ /* 0x000fc400000e0000 */
[C---:B------:R-:W-:Y:S02]  /*ff10*/  R2UR UR23, R21.reuse ;  /* 0x00000000151772ca */ /* 0x040fe400000e0000 */
[C---:B------:R-:W-:Y:S02]  /*ff20*/  R2UR UR35, R21.reuse ;  /* 0x00000000152372ca */ /* 0x040fe400000e0000 */
[----:B------:R-:W-:Y:S01]  /*ff30*/  R2UR UR47, R21 ;  /* 0x00000000152f72ca */ /* 0x000fe200000e0000 */
[----:B------:R4:W-:Y:S01]  /*ff40*/  STL [R1+0xfc], R19 ;  /* 0x0000fc1301007387 */ /* 0x0009e20000100800 */
[----:B0-----:R-:W-:Y:S01]  /*ff50*/  MOV R72, UR59 ;  /* 0x0000003b00487c02 */ /* 0x001fe20008000f00 */
[----:B------:R-:W-:Y:S01]  /*ff60*/  UMOV UR59, UR9 ;  /* 0x00000009003b7c82 */ /* 0x000fe20008000000 */
[----:B------:R-:W-:Y:S01]  /*ff70*/  R2UR UR9, R81 ;  /* 0x00000000510972ca */ /* 0x000fe200000e0000 */
[----:B------:R-:W-:Y:S01]  /*ff80*/  STL [R1+0xf8], R18 ;  /* 0x0000f81201007387 */ /* 0x000fe20000100800 */
[----:B------:R-:W-:-:S02]  /*ff90*/  R2UR UR33, R21 ;  /* 0x00000000152172ca */ /* 0x000fc400000e0000 */
[C---:B------:R-:W-:Y:S01]  /*ffa0*/  R2UR UR29, R21.reuse ;  /* 0x00000000151d72ca */ /* 0x040fe200000e0000 */
[----:B------:R-:W-:Y:S01]  /*ffb0*/  STL [R1+0xf4], R17 ;  /* 0x0000f41101007387 */ /* 0x000fe20000100800 */
[----:B------:R-:W-:Y:S01]  /*ffc0*/  R2UR UR17, R21 ;  /* 0x00000000151172ca */ /* 0x000fe200000e0000 */
[----:B------:R-:W-:Y:S01]  /*ffd0*/  IMAD.MOV.U32 R21, RZ, RZ, -0x7fffffe0 ;  /* 0x80000020ff157424 */ /* 0x000fe200078e00ff */
[----:B-1----:R-:W-:Y:S01]  /*ffe0*/  MOV R30, UR61 ;  /* 0x0000003d001e7c02 */ /* 0x002fe20008000f00 */
[----:B------:R-:W-:Y:S01]  /*fff0*/  STL [R1+0xf0], R16 ;  /* 0x0000f01001007387 */ /* 0x000fe20000100800 */
[----:B---3--:R-:W-:Y:S02]  /*10000*/  MOV R29, UR60 ;  /* 0x0000003c001d7c02 */ /* 0x008fe40008000f00 */
[----:B------:R-:W-:Y:S01]  /*10010*/  R2UR UR13, R21 ;  /* 0x00000000150d72ca */ /* 0x000fe200000e0000 */
[----:B------:R-:W-:Y:S01]  /*10020*/  WARPGROUP.ARRIVE ;  /* 0x00000000000079c5 */ /* 0x000fe20000000000 */
[----:B------:R-:W-:Y:S01]  /*10030*/  IMAD.U32 R155, RZ, RZ, UR9 ;  /* 0x00000009ff9b7e24 */ /* 0x000fe2000f8e00ff */
[C---:B------:R-:W-:Y:S01]  /*10040*/  R2UR UR9, R79.reuse ;  /* 0x000000004f0972ca */ /* 0x040fe200000e0000 */
[----:B------:R0:W-:Y:S01]  /*10050*/  STL [R1+0xec], R0 ;  /* 0x0000ec0001007387 */ /* 0x0001e20000100800 */
[----:B------:R-:W-:-:S02]  /*10060*/  R2UR UR19, R79 ;  /* 0x000000004f1372ca */ /* 0x000fc400000e0000 */
[C---:B------:R-:W-:Y:S02]  /*10070*/  R2UR UR27, R79.reuse ;  /* 0x000000004f1b72ca */ /* 0x040fe400000e0000 */
[C---:B------:R-:W-:Y:S02]  /*10080*/  R2UR UR43, R79.reuse ;  /* 0x000000004f2b72ca */ /* 0x040fe400000e0000 */
[----:B------:R-:W-:Y:S02]  /*10090*/  R2UR UR21, R79 ;  /* 0x000000004f1572ca */ /* 0x000fe400000e0000 */
[C---:B------:R-:W-:Y:S02]  /*100a0*/  R2UR UR40, R8.reuse ;  /* 0x00000000082872ca */ /* 0x040fe400000e0000 */
[----:B------:R-:W-:Y:S01]  /*100b0*/  R2UR UR41, R9 ;  /* 0x00000000092972ca */ /* 0x000fe200000e0000 */
[----:B------:R-:W-:Y:S01]  /*100c0*/  IMAD.U32 R153, RZ, RZ, UR9 ;  /* 0x00000009ff997e24 */ /* 0x000fe2000f8e00ff */
[----:B------:R-:W-:-:S02]  /*100d0*/  R2UR UR44, R8 ;  /* 0x00000000082c72ca */ /* 0x000fc400000e0000 */
[C---:B------:R-:W-:Y:S02]  /*100e0*/  R2UR UR45, R9.reuse ;  /* 0x00000000092d72ca */ /* 0x040fe400000e0000 */
[----:B------:R-:W-:Y:S02]  /*100f0*/  R2UR UR48, R8 ;  /* 0x00000000083072ca */ /* 0x000fe400000e0000 */
[----:B------:R-:W-:Y:S01]  /*10100*/  R2UR UR49, R9 ;  /* 0x00000000093172ca */ /* 0x000fe200000e0000 */
[----:B--2---:R-:W-:-:S04]  /*10110*/  IMAD R148, R147, 0x6c0, R14 ;  /* 0x000006c093947824 */ /* 0x004fc800078e020e */
[C---:B------:R-:W-:Y:S02]  /*10120*/  VIADD R14, R148.reuse, 0x40 ;  /* 0x00000040940e7836 */ /* 0x040fe40000000000 */
[C---:B------:R-:W-:Y:S02]  /*10130*/  VIADD R22, R148.reuse, 0x100 ;  /* 0x0000010094167836 */ /* 0x040fe40000000000 */
        /* <DEDUP_REMOVED lines=30> */
[C---:B------:R-:W-:Y:S01]  /*10320*/  VIADD R80, R148.reuse, 0x280 ;  /* 0x0000028094507836 */ /* 0x040fe20000000000 */
[----:B------:R-:W-:Y:S01]  /*10330*/  MOV R76, UR6 ;  /* 0x00000006004c7c02 */ /* 0x000fe20008000f00 */
[C---:B------:R-:W-:Y:S01]  /*10340*/  VIADD R150, R148.reuse, 0x402 ;  /* 0x0000040294967836 */ /* 0x040fe20000000000 */
[----:B------:R-:W-:-:S02]  /*10350*/  R2UR UR6, R148 ;  /* 0x00000000940672ca */ /* 0x000fc400000e0000 */
[----:B------:R-:W-:Y:S01]  /*10360*/  R2UR UR24, R80 ;  /* 0x00000000501872ca */ /* 0x000fe200000e0000 */
[----:B------:R-:W-:Y:S01]  /*10370*/  VIADD R80, R148, 0x340 ;  /* 0x0000034094507836 */ /* 0x000fe20000000000 */
[----:B------:R-:W-:Y:S01]  /*10380*/  R2UR UR26, R78 ;  /* 0x000000004e1a72ca */ /* 0x000fe200000e0000 */
[----:B------:R-:W-:Y:S01]  /*10390*/  VIADD R78, R148, 0x182 ;  /* 0x00000182944e7836 */ /* 0x000fe20000000000 */
[----:B------:R-:W-:Y:S01]  /*103a0*/  R2UR UR10, R20 ;  /* 0x00000000140a72ca */ /* 0x000fe200000e0000 */
[----:B------:R-:W-:Y:S01]  /*103b0*/  VIADD R20, R148, 0x42 ;  /* 0x0000004294147836 */ /* 0x000fe20000000000 */
[----:B------:R-:W-:Y:S02]  /*103c0*/  R2UR UR8, R80 ;  /* 0x00000000500872ca */ /* 0x000fe400000e0000 */
[----:B------:R-:W-:Y:S01]  /*103d0*/  R2UR UR42, R78 ;  /* 0x000000004e2a72ca */ /* 0x000fe200000e0000 */
[----:B------:R-:W-:Y:S01]  /*103e0*/  VIADD R78, R148, 0x2c0 ;  /* 0x000002c0944e7836 */ /* 0x000fe20000000000 */
[----:B------:R-:W-:Y:S01]  /*103f0*/  R2UR UR22, R20 ;  /* 0x00000000141672ca */ /* 0x000fe200000e0000 */
[----:B------:R-:W-:Y:S01]  /*10400*/  HGMMA.64x16x16.F32.BF16 R136, gdesc[UR4], RZ, !UPT, gsb0 ;  /* 0x00200000048879f0 */ /* 0x000fe2000c0018ff */
[----:B------:R-:W-:Y:S01]  /*10410*/  R2UR UR7, R15 ;  /* 0x000000000f0772ca */ /* 0x000fe200000e0000 */
[----:B------:R-:W-:Y:S01]  /*10420*/  IMAD.MOV.U32 R15, RZ, RZ, -0x7fffffe0 ;  /* 0x80000020ff0f7424 */ /* 0x000fe200078e00ff */
[----:B------:R-:W-:Y:S01]  /*10430*/  R2UR UR6, R76 ;  /* 0x000000004c0672ca */ /* 0x000fe200000e0000 */
[----:B------:R-:W-:Y:S01]  /*10440*/  VIADD R20, R148, 0x102 ;  /* 0x0000010294147836 */ /* 0x000fe20000000000 */
[----:B------:R-:W-:-:S02]  /*10450*/  R2UR UR4, R2 ;  /* 0x00000000020472ca */ /* 0x000fc400000e0000 */
[----:B------:R-:W-:Y:S01]  /*10460*/  R2UR UR5, R3 ;  /* 0x00000000030572ca */ /* 0x000fe200000e0000 */
[----:B------:R-:W-:Y:S01]  /*10470*/  IMAD.U32 R154, RZ, RZ, UR8 ;  /* 0x00000008ff9a7e24 */ /* 0x000fe2000f8e00ff */
[----:B------:R-:W-:Y:S01]  /*10480*/  R2UR UR20, R78 ;  /* 0x000000004e1472ca */ /* 0x000fe200000e0000 */
[----:B------:R-:W-:Y:S01]  /*10490*/  VIADD R78, R148, 0x380 ;  /* 0x00000380944e7836 */ /* 0x000fe20000000000 */
[----:B------:R-:W-:Y:S01]  /*104a0*/  R2UR UR9, R15 ;  /* 0x000000000f0972ca */ /* 0x000fe200000e0000 */
[----:B------:R-:W-:Y:S01]  /*104b0*/  IMAD.MOV.U32 R15, RZ, RZ, -0x7fffffe0 ;  /* 0x80000020ff0f7424 */ /* 0x000fe200078e00ff */
[----:B------:R-:W-:Y:S01]  /*104c0*/  R2UR UR34, R20 ;  /* 0x00000000142272ca */ /* 0x000fe200000e0000 */
[----:B------:R-:W-:Y:S01]  /*104d0*/  VIADD R20, R148, 0x1c2 ;  /* 0x000001c294147836 */ /* 0x000fe20000000000 */
[----:B------:R-:W-:Y:S02]  /*104e0*/  R2UR UR8, R78 ;  /* 0x000000004e0872ca */ /* 0x000fe400000e0000 */
[----:B------:R-:W-:Y:S01]  /*104f0*/  R2UR UR37, R15 ;  /* 0x000000000f2572ca */ /* 0x000fe200000e0000 */
[----:B------:R-:W-:Y:S01]  /*10500*/  IMAD.MOV.U32 R15, RZ, RZ, -0x7fffffe0 ;  /* 0x80000020ff0f7424 */ /* 0x000fe200078e00ff */
[----:B------:R-:W-:Y:S01]  /*10510*/  R2UR UR46, R20 ;  /* 0x00000000142e72ca */ /* 0x000fe200000e0000 */
[----:B------:R-:W-:-:S05]  /*10520*/  VIADD R20, R148, 0x240 ;  /* 0x0000024094147836 */ /* 0x000fca0000000000 */
[----:B------:R-:W-:Y:S01]  /*10530*/  R2UR UR32, R20 ;  /* 0x00000000142072ca */ /* 0x000fe200000e0000 */
[----:B------:R-:W-:Y:S02]  /*10540*/  VIADD R20, R148, 0x300 ;  /* 0x0000030094147836 */ /* 0x000fe40000000000 */
[----:B------:R-:W-:Y:S01]  /*10550*/  IMAD.U32 R152, RZ, RZ, UR8 ;  /* 0x00000008ff987e24 */ /* 0x000fe2000f8e00ff */
[----:B------:R-:W-:Y:S01]  /*10560*/  R2UR UR8, R14 ;  /* 0x000000000e0872ca */ /* 0x000fe200000e0000 */
[----:B------:R-:W-:Y:S01]  /*10570*/  VIADD R14, R148, 0x242 ;  /* 0x00000242940e7836 */ /* 0x000fe20000000000 */
[----:B------:R-:W-:Y:S01]  /*10580*/  R2UR UR28, R20 ;  /* 0x00000000141c72ca */ /* 0x000fe200000e0000 */
[----:B------:R-:W-:Y:S02]  /*10590*/  VIADD R20, R148, 0x3c0 ;  /* 0x000003c094147836 */ /* 0x000fe40000000000 */
[----:B------:R-:W-:Y:S01]  /*105a0*/  IMAD.U32 R21, RZ, RZ, UR37 ;  /* 0x00000025ff157e24 */ /* 0x000fe2000f8e00ff */
[----:B------:R-:W-:Y:S01]  /*105b0*/  R2UR UR36, R14 ;  /* 0x000000000e2472ca */ /* 0x000fe200000e0000 */
[----:B------:R-:W-:Y:S01]  /*105c0*/  VIADD R14, R148, 0x282 ;  /* 0x00000282940e7836 */ /* 0x000fe20000000000 */
[----:B------:R-:W-:Y:S01]  /*105d0*/  R2UR UR16, R20 ;  /* 0x00000000141072ca */ /* 0x000fe200000e0000 */
[----:B------:R-:W-:Y:S01]  /*105e0*/  VIADD R20, R148, 0x440 ;  /* 0x0000044094147836 */ /* 0x000fe20000000000 */
[----:B------:R-:W-:Y:S01]  /*105f0*/  R2UR UR37, R15 ;  /* 0x000000000f2572ca */ /* 0x000fe200000e0000 */
[----:B------:R-:W-:-:S03]  /*10600*/  IMAD.MOV.U32 R15, RZ, RZ, -0x7fffffe0 ;  /* 0x80000020ff0f7424 */ /* 0x000fc600078e00ff */
[----:B------:R-:W-:-:S05]  /*10610*/  R2UR UR12, R20 ;  /* 0x00000000140c72ca */ /* 0x000fca00000e0000 */
[----:B------:R-:W-:Y:S01]  /*10620*/  IMAD.U32 R20, RZ, RZ, UR36 ;  /* 0x00000024ff147e24 */ /* 0x000fe2000f8e00ff */
        /* <DEDUP_REMOVED lines=8> */
[----:B------:R-:W-:Y:S01]  /*106b0*/  IMAD.MOV.U32 R75, RZ, RZ, -0x7fffffe0 ;  /* 0x80000020ff4b7424 */ /* 0x000fe200078e00ff */
[----:B------:R-:W-:Y:S02]  /*106c0*/  R2UR UR52, R2 ;  /* 0x00000000023472ca */ /* 0x000fe400000e0000 */
[----:B------:R-:W-:Y:S01]  /*106d0*/  R2UR UR53, R3 ;  /* 0x00000000033572ca */ /* 0x000fe200000e0000 */
        /* <DEDUP_REMOVED lines=8> */
[----:B------:R-:W-:Y:S02]  /*10760*/  R2UR UR57, R3 ;  /* 0x00000000033972ca */ /* 0x000fe400000e0000 */
[----:B------:R-:W-:Y:S01]  /*10770*/  R2UR UR60, R72 ;  /* 0x00000000483c72ca */ /* 0x000fe200000e0000 */
[----:B------:R-:W-:Y:S01]  /*10780*/  VIADD R72, R148, 0x342 ;  /* 0x0000034294487836 */ /* 0x000fe20000000000 */
[----:B------:R-:W-:Y:S01]  /*10790*/  R2UR UR61, R73 ;  /* 0x00000000493d72ca */ /* 0x000fe200000e0000 */
[----:B------:R-:W-:Y:S01]  /*107a0*/  IMAD.MOV.U32 R73, RZ, RZ, -0x7fffffe0 ;  /* 0x80000020ff497424 */ /* 0x000fe200078e00ff */
[----:B------:R-:W-:-:S02]  /*107b0*/  WARPGROUP.DEPBAR.LE gsb0, 0x0 ;  /* 0x00008000000079c5 */ /* 0x000fc40000010000 */
[----:B------:R-:W-:-:S06]  /*107c0*/  WARPGROUP.ARRIVE ;  /* 0x00000000000079c5 */ /* 0x000fcc0000000000 */
[----:B------:R-:W-:Y:S01]  /*107d0*/  HGMMA.64x16x16.F32.BF16 R112, gdesc[UR4], RZ, !UPT, gsb0 ;  /* 0x00200000047079f0 */ /* 0x000fe2000c0018ff */
[----:B------:R-:W-:Y:S01]  /*107e0*/  R2UR UR7, R23 ;  /* 0x00000000170772ca */ /* 0x000fe200000e0000 */
[----:B------:R-:W-:Y:S01]  /*107f0*/  IMAD.U32 R23, RZ, RZ, UR37 ;  /* 0x00000025ff177e24 */ /* 0x000fe2000f8e00ff */
[----:B------:R-:W-:Y:S01]  /*10800*/  R2UR UR6, R22 ;  /* 0x00000000160672ca */ /* 0x000fe200000e0000 */
[----:B------:R-:W-:Y:S01]  /*10810*/  IMAD.U32 R22, RZ, RZ, UR36 ;  /* 0x00000024ff167e24 */ /* 0x000fe2000f8e00ff */
[----:B------:R-:W-:Y:S02]  /*10820*/  R2UR UR4, R2 ;  /* 0x00000000020472ca */ /* 0x000fe400000e0000 */
[----:B------:R-:W-:Y:S02]  /*10830*/  R2UR UR5, R3 ;  /* 0x00000000030572ca */ /* 0x000fe400000e0000 */
[----:B------:R-:W-:Y:S02]  /*10840*/  R2UR UR36, R8 ;  /* 0x00000000082472ca */ /* 0x000fe400000e0000 */
[----:B------:R-:W-:Y:S01]  /*10850*/  R2UR UR37, R9 ;  /* 0x00000000092572ca */ /* 0x000fe200000e0000 */
[----:B------:R-:W-:-:S02]  /*10860*/  WARPGROUP.DEPBAR.LE gsb0, 0x0 ;  /* 0x00008000000079c5 */ /* 0x000fc40000010000 */
[----:B------:R-:W-:-:S06]  /*10870*/  WARPGROUP.ARRIVE ;  /* 0x00000000000079c5 */ /* 0x000fcc0000000000 */
[----:B------:R-:W-:Y:S01]  /*10880*/  HGMMA.64x16x16.F32.BF16 R104, gdesc[UR52], RZ, !UPT, gsb0 ;  /* 0x00200000346879f0 */ /* 0x000fe2000c0018ff */
[----:B------:R-:W-:Y:S01]  /*10890*/  UMOV UR54, UR12 ;  /* 0x0000000c00367c82 */ /* 0x000fe20008000000 */
[----:B------:R-:W-:Y:S01]  /*108a0*/  UMOV UR55, UR13 ;  /* 0x0000000d00377c82 */ /* 0x000fe20008000000 */
[----:B------:R-:W-:Y:S01]  /*108b0*/  R2UR UR12, R14 ;  /* 0x000000000e0c72ca */ /* 0x000fe200000e0000 */
[----:B------:R-:W-:Y:S01]  /*108c0*/  UMOV UR52, UR16 ;  /* 0x0000001000347c82 */ /* 0x000fe20008000000 */
[----:B------:R-:W-:Y:S01]  /*108d0*/  R2UR UR13, R15 ;  /* 0x000000000f0d72ca */ /* 0x000fe200000e0000 */
[----:B------:R-:W-:Y:S01]  /*108e0*/  UMOV UR53, UR17 ;  /* 0x0000001100357c82 */ /* 0x000fe20008000000 */
[C---:B------:R-:W-:Y:S02]  /*108f0*/  R2UR UR16, R8.reuse ;  /* 0x00000000081072ca */ /* 0x040fe400000e0000 */
[----:B------:R-:W-:Y:S02]  /*10900*/  R2UR UR17, R9 ;  /* 0x00000000091172ca */ /* 0x000fe400000e0000 */
[----:B----4-:R-:W-:Y:S01]  /*10910*/  MOV R28, UR55 ;  /* 0x00000037001c7c02 */ /* 0x010fe20008000f00 */
[----:B------:R-:W-:Y:S01]  /*10920*/  UMOV UR55, UR25 ;  /* 0x0000001900377c82 */ /* 0x000fe20008000000 */
[----:B------:R-:W-:Y:S01]  /*10930*/  MOV R27, UR54 ;  /* 0x00000036001b7c02 */ /* 0x000fe20008000f00 */
[----:B------:R-:W-:Y:S01]  /*10940*/  UMOV UR54, UR24 ;  /* 0x0000001800367c82 */ /* 0x000fe20008000000 */
[----:B------:R-:W-:Y:S01]  /*10950*/  R2UR UR24, R8 ;  /* 0x00000000081872ca */ /* 0x000fe200000e0000 */
[----:B------:R-:W-:Y:S01]  /*10960*/  IMAD.U32 R14, RZ, RZ, UR12 ;  /* 0x0000000cff0e7e24 */ /* 0x000fe2000f8e00ff */
[----:B------:R-:W-:Y:S01]  /*10970*/  R2UR UR12, R2 ;  /* 0x00000000020c72ca */ /* 0x000fe200000e0000 */
[----:B------:R-:W-:Y:S01]  /*10980*/  IMAD.U32 R15, RZ, RZ, UR13 ;  /* 0x0000000dff0f7e24 */ /* 0x000fe2000f8e00ff */
[----:B------:R-:W-:-:S02]  /*10990*/  R2UR UR13, R3 ;  /* 0x00000000030d72ca */ /* 0x000fc400000e0000 */
[----:B------:R-:W-:Y:S01]  /*109a0*/  R2UR UR25, R9 ;  /* 0x00000000091972ca */ /* 0x000fe200000e0000 */
[----:B------:R-:W-:Y:S02]  /*109b0*/  WARPGROUP.DEPBAR.LE gsb0, 0x0 ;  /* 0x00008000000079c5 */ /* 0x000fe40000010000 */
[----:B------:R-:W-:-:S06]  /*109c0*/  WARPGROUP.ARRIVE ;  /* 0x00000000000079c5 */ /* 0x000fcc0000000000 */
[----:B------:R-:W-:Y:S01]  /*109d0*/  HGMMA.64x16x16.F32.BF16 R96, gdesc[UR56], RZ, !UPT, gsb0 ;  /* 0x00200000386079f0 */ /* 0x000fe2000c0018ff */
[----:B------:R-:W-:Y:S01]  /*109e0*/  UMOV UR58, UR8 ;  /* 0x00000008003a7c82 */ /* 0x000fe20008000000 */
[----:B------:R-:W-:Y:S01]  /*109f0*/  UMOV UR59, UR9 ;  /* 0x00000009003b7c82 */ /* 0x000fe20008000000 */
        /* <DEDUP_REMOVED lines=10> */
[----:B------:R-:W-:Y:S01]  /*10aa0*/  UMOV UR4, UR20 ;  /* 0x0000001400047c82 */ /* 0x000fe20008000000 */
[----:B------:R-:W-:Y:S01]  /*10ab0*/  R2UR UR7, R75 ;  /* 0x000000004b0772ca */ /* 0x000fe200000e0000 */
[----:B------:R-:W-:Y:S01]  /*10ac0*/  UMOV UR5, UR21 ;  /* 0x0000001500057c82 */ /* 0x000fe20008000000 */
[----:B------:R-:W-:Y:S02]  /*10ad0*/  R2UR UR20, R8 ;  /* 0x00000000081472ca */ /* 0x000fe400000e0000 */
[----:B------:R-:W-:-:S07]  /*10ae0*/  R2UR UR21, R9 ;  /* 0x00000000091572ca */ /* 0x000fce00000e0000 */
[----:B------:R-:W-:Y:S01]  /*10af0*/  MOV R19, UR6 ;  /* 0x0000000600137c02 */ /* 0x000fe20008000f00 */
[----:B------:R-:W-:Y:S01]  /*10b00*/  UMOV UR6, UR32 ;  /* 0x0000002000067c82 */ /* 0x000fe20008000000 */
[----:B------:R-:W-:Y:S01]  /*10b10*/  MOV R24, UR7 ;  /* 0x0000000700187c02 */ /* 0x000fe20008000f00 */
[----:B------:R-:W-:Y:S01]  /*10b20*/  UMOV UR7, UR33 ;  /* 0x0000002100077c82 */ /* 0x000fe20008000000 */
[----:B------:R-:W-:Y:S02]  /*10b30*/  R2UR UR32, R8 ;  /* 0x00000000082072ca */ /* 0x000fe400000e0000 */
[----:B------:R-:W-:Y:S01]  /*10b40*/  R2UR UR33, R9 ;  /* 0x00000000092172ca */ /* 0x000fe200000e0000 */
[----:B------:R-:W-:Y:S02]  /*10b50*/  WARPGROUP.DEPBAR.LE gsb0, 0x0 ;  /* 0x00008000000079c5 */ /* 0x000fe40000010000 */
[----:B------:R-:W-:-:S06]  /*10b60*/  WARPGROUP.ARRIVE ;  /* 0x00000000000079c5 */ /* 0x000fcc0000000000 */
[----:B------:R-:W-:Y:S01]  /*10b70*/  HGMMA.64x16x16.F32.BF16 R80, gdesc[UR8], RZ, !UPT, gsb0 ;  /* 0x00200000085079f0 */ /* 0x000fe2000c0018ff */
[----:B------:R-:W-:Y:S02]  /*10b80*/  R2UR UR10, R72 ;  /* 0x00000000480a72ca */ /* 0x000fe400000e0000 */
[----:B------:R-:W-:Y:S02]  /*10b90*/  R2UR UR11, R73 ;  /* 0x00000000490b72ca */ /* 0x000fe400000e0000 */
        /* <DEDUP_REMOVED lines=15> */
[----:B------:R-:W-:Y:S02]  /*10c90*/  WARPGROUP.DEPBAR.LE gsb0, 0x0 ;  /* 0x00008000000079c5 */ /* 0x000fe40000010000 */
[----:B------:R-:W-:-:S06]  /*10ca0*/  WARPGROUP.ARRIVE ;  /* 0x00000000000079c5 */ /* 0x000fcc0000000000 */
[----:B------:R-:W-:Y:S01]  /*10cb0*/  HGMMA.64x16x16.F32.BF16 R136, gdesc[UR16], R136, gsb0 ;  /* 0x00200000108879f0 */ /* 0x000fe20008001888 */
        /* <DEDUP_REMOVED lines=11> */
[----:B------:R-:W-:Y:S02]  /*10d70*/  R2UR UR20, R12 ;  /* 0x000000000c1472ca */ /* 0x000fe400000e0000 */
[----:B------:R-:W-:-:S07]  /*10d80*/  R2UR UR21, R13 ;  /* 0x000000000d1572ca */ /* 0x000fce00000e0000 */
[----:B0-----:R-:W-:Y:S01]  /*10d90*/  MOV R0, UR22 ;  /* 0x0000001600007c02 */ /* 0x001fe20008000f00 */
[----:B------:R-:W-:Y:S01]  /*10da0*/  UMOV UR22, UR6 ;  /* 0x0000000600167c82 */ /* 0x000fe20008000000 */
[----:B------:R-:W-:Y:S01]  /*10db0*/  MOV R16, UR23 ;  /* 0x0000001700107c02 */ /* 0x000fe20008000f00 */
[----:B------:R-:W-:Y:S01]  /*10dc0*/  UMOV UR23, UR7 ;  /* 0x0000000700177c82 */ /* 0x000fe20008000000 */
[----:B------:R-:W-:Y:S02]  /*10dd0*/  R2UR UR6, R154 ;  /* 0x000000009a0672ca */ /* 0x000fe400000e0000 */
[----:B------:R-:W-:Y:S01]  /*10de0*/  R2UR UR7, R155 ;  /* 0x000000009b0772ca */ /* 0x000fe200000e0000 */
        /* <DEDUP_REMOVED lines=9> */
[----:B------:R-:W-:Y:S02]  /*10e80*/  MOV R17, UR26 ;  /* 0x0000001a00117c02 */ /* 0x000fe40008000f00 */
[----:B------:R-:W-:Y:S02]  /*10e90*/  MOV R18, UR27 ;  /* 0x0000001b00127c02 */ /* 0x000fe40008000f00 */
        /* <DEDUP_REMOVED lines=11> */
[----:B------:R-:W-:Y:S01]  /*10f50*/  MOV R154, UR30 ;  /* 0x0000001e009a7c02 */ /* 0x000fe20008000f00 */
[----:B------:R-:W-:Y:S01]  /*10f60*/  UMOV UR30, UR60 ;  /* 0x0000003c001e7c82 */ /* 0x000fe20008000000 */
[----:B------:R-:W-:Y:S01]  /*10f70*/  MOV R155, UR31 ;  /* 0x0000001f009b7c02 */ /* 0x000fe20008000f00 */
[----:B------:R-:W-:Y:S01]  /*10f80*/  UMOV UR31, UR61 ;  /* 0x0000003d001f7c82 */ /* 0x000fe20008000000 */
[C---:B------:R-:W-:Y:S02]  /*10f90*/  R2UR UR12, R10.reuse ;  /* 0x000000000a0c72ca */ /* 0x040fe400000e0000 */
[C---:B------:R-:W-:Y:S02]  /*10fa0*/  R2UR UR13, R11.reuse ;  /* 0x000000000b0d72ca */ /* 0x040fe400000e0000 */
[----:B------:R-:W-:Y:S02]  /*10fb0*/  R2UR UR16, R10 ;  /* 0x000000000a1072ca */ /* 0x000fe400000e0000 */
[----:B------:R-:W-:Y:S01]  /*10fc0*/  R2UR UR17, R11 ;  /* 0x000000000b1172ca */ /* 0x000fe200000e0000 */
[----:B------:R-:W-:Y:S01]  /*10fd0*/  VIADD R14, R148, 0x5c0 ;  /* 0x000005c0940e7836 */ /* 0x000fe20000000000 */
[----:B------:R-:W-:Y:S01]  /*10fe0*/  R2UR UR61, R30 ;  /* 0x000000001e3d72ca */ /* 0x000fe200000e0000 */
[----:B------:R-:W-:Y:S01]  /*10ff0*/  IMAD.MOV.U32 R15, RZ, RZ, -0x7fffffe0 ;  /* 0x80000020ff0f7424 */ /* 0x000fe200078e00ff */
[----:B------:R0:W5:Y:S01]  /*11000*/  LDL.LU R30, [R1+0x118] ;  /* 0x00011800011e7983 */ /* 0x0001620000300800 */
[----:B------:R-:W-:-:S02]  /*11010*/  WARPGROUP.DEPBAR.LE gsb0, 0x0 ;  /* 0x00008000000079c5 */ /* 0x000fc40000010000 */
        /* <DEDUP_REMOVED lines=9> */
[----:B------:R-:W-:Y:S02]  /*110b0*/  R2UR UR38, R150 ;  /* 0x00000000962672ca */ /* 0x000fe400000e0000 */
[----:B------:R-:W-:Y:S02]  /*110c0*/  R2UR UR39, R151 ;  /* 0x00000000972772ca */ /* 0x000fe400000e0000 */
        /* <DEDUP_REMOVED lines=16> */
[----:B------:R-:W-:Y:S01]  /*111d0*/  UMOV UR46, UR52 ;  /* 0x00000034002e7c82 */ /* 0x000fe20008000000 */
[----:B------:R-:W-:Y:S01]  /*111e0*/  UMOV UR47, UR53 ;  /* 0x00000035002f7c82 */ /* 0x000fe20008000000 */
[----:B------:R-:W-:Y:S02]  /*111f0*/  R2UR UR52, R12 ;  /* 0x000000000c3472ca */ /* 0x000fe400000e0000 */
[----:B------:R-:W-:Y:S01]  /*11200*/  R2UR UR53, R13 ;  /* 0x000000000d3572ca */ /* 0x000fe200000e0000 */
[----:B------:R-:W-:Y:S02]  /*11210*/  WARPGROUP.DEPBAR.LE gsb0, 0x0 ;  /* 0x00008000000079c5 */ /* 0x000fe40000010000 */
[----:B------:R-:W-:-:S06]  /*11220*/  WARPGROUP.ARRIVE ;  /* 0x00000000000079c5 */ /* 0x000fcc0000000000 */
[----:B------:R-:W-:Y:S01]  /*11230*/  HGMMA.64x16x16.F32.BF16 R72, gdesc[UR48], R72, gsb0 ;  /* 0x00200000304879f0 */ /* 0x000fe20008001848 */
[----:B------:R-:W-:Y:S02]  /*11240*/  R2UR UR4, R12 ;  /* 0x000000000c0472ca */ /* 0x000fe400000e0000 */
[----:B------:R-:W-:Y:S02]  /*11250*/  R2UR UR5, R13 ;  /* 0x000000000d0572ca */ /* 0x000fe400000e0000 */
[----:B------:R-:W-:Y:S02]  /*11260*/  R2UR UR50, R152 ;  /* 0x00000000983272ca */ /* 0x000fe400000e0000 */
[----:B------:R-:W-:Y:S02]  /*11270*/  R2UR UR51, R153 ;  /* 0x00000000993372ca */ /* 0x000fe400000e0000 */
[----:B------:R-:W-:Y:S02]  /*11280*/  R2UR UR48, R12 ;  /* 0x000000000c3072ca */ /* 0x000fe400000e0000 */
[----:B------:R-:W-:-:S02]  /*11290*/  R2UR UR49, R13 ;  /* 0x000000000d3172ca */ /* 0x000fc400000e0000 */
[----:B------:R-:W-:Y:S02]  /*112a0*/  R2UR UR44, R12 ;  /* 0x000000000c2c72ca */ /* 0x000fe400000e0000 */
[----:B------:R-:W-:Y:S02]  /*112b0*/  R2UR UR45, R13 ;  /* 0x000000000d2d72ca */ /* 0x000fe400000e0000 */
[----:B------:R-:W-:Y:S02]  /*112c0*/  MOV R153, UR35 ;  /* 0x0000002300997c02 */ /* 0x000fe40008000f00 */
[----:B------:R-:W-:Y:S02]  /*112d0*/  MOV R152, UR34 ;  /* 0x0000002200987c02 */ /* 0x000fe40008000f00 */
[----:B------:R-:W-:Y:S02]  /*112e0*/  R2UR UR34, R22 ;  /* 0x00000000162272ca */ /* 0x000fe400000e0000 */
[----:B------:R-:W-:Y:S01]  /*112f0*/  R2UR UR35, R23 ;  /* 0x00000000172372ca */ /* 0x000fe200000e0000 */
[----:B------:R-:W-:-:S02]  /*11300*/  WARPGROUP.DEPBAR.LE gsb0, 0x0 ;  /* 0x00008000000079c5 */ /* 0x000fc40000010000 */
        /* <DEDUP_REMOVED lines=22> */
[----:B------:R-:W-:Y:S02]  /*11470*/  R2UR UR56, R12 ;  /* 0x000000000c3872ca */ /* 0x000fe400000e0000 */
[----:B------:R-:W-:Y:S01]  /*11480*/  R2UR UR57, R13 ;  /* 0x000000000d3972ca */ /* 0x000fe200000e0000 */
[----:B------:R-:W-:Y:S02]  /*11490*/  WARPGROUP.DEPBAR.LE gsb0, 0x0 ;  /* 0x00008000000079c5 */ /* 0x000fe40000010000 */
[----:B------:R-:W-:-:S10]  /*114a0*/  WARPGROUP.ARRIVE ;  /* 0x00000000000079c5 */ /* 0x000fd40000000000 */
[----:B------:R-:W-:Y:S01]  /*114b0*/  HGMMA.64x16x16.F32.BF16 R80, gdesc[UR56], R80, gsb0 ;  /* 0x00200000385079f0 */ /* 0x000fe20008001850 */
[----:B------:R-:W-:Y:S02]  /*114c0*/  R2UR UR55, R28 ;  /* 0x000000001c3772ca */ /* 0x000fe400000e0000 */
[----:B------:R-:W-:Y:S02]  /*114d0*/  R2UR UR54, R27 ;  /* 0x000000001b3672ca */ /* 0x000fe400000e0000 */
[----:B------:R-:W-:Y:S02]  /*114e0*/  R2UR UR52, R12 ;  /* 0x000000000c3472ca */ /* 0x000fe400000e0000 */
[----:B------:R-:W-:Y:S01]  /*114f0*/  R2UR UR53, R13 ;  /* 0x000000000d3572ca */ /* 0x000fe200000e0000 */
[----:B------:R-:W-:Y:S02]  /*11500*/  WARPGROUP.DEPBAR.LE gsb0, 0x0 ;  /* 0x00008000000079c5 */ /* 0x000fe40000010000 */
[----:B------:R-:W-:-:S10]  /*11510*/  WARPGROUP.ARRIVE ;  /* 0x00000000000079c5 */ /* 0x000fd40000000000 */
        /* <DEDUP_REMOVED lines=148> */
[----:B------:R0:W5:Y:S01]  /*11e60*/  LDL.LU R29, [R1+0x114] ;  /* 0x00011400011d7983 */ /* 0x0001620000300800 */
[----:B------:R-:W-:Y:S02]  /*11e70*/  R2UR UR18, R14 ;  /* 0x000000000e1272ca */ /* 0x000fe400000e0000 */
[----:B------:R-:W-:Y:S01]  /*11e80*/  R2UR UR19, R15 ;  /* 0x000000000f1372ca */ /* 0x000fe200000e0000 */
[----:B------:R0:W5:Y:S01]  /*11e90*/  LDL.LU R28, [R1+0x110] ;  /* 0x00011000011c7983 */ /* 0x0001620000300800 */
[----:B------:R-:W-:-:S02]  /*11ea0*/  R2UR UR16, R4 ;  /* 0x00000000041072ca */ /* 0x000fc400000e0000 */
[----:B------:R-:W-:Y:S01]  /*11eb0*/  R2UR UR17, R5 ;  /* 0x00000000051172ca */ /* 0x000fe200000e0000 */
[----:B------:R0:W5:Y:S04]  /*11ec0*/  LDL.LU R27, [R1+0x10c] ;  /* 0x00010c00011b7983 */ /* 0x0001680000300800 */
[----:B------:R0:W5:Y:S04]  /*11ed0*/  LDL.LU R26, [R1+0x108] ;  /* 0x00010800011a7983 */ /* 0x0001680000300800 */
[----:B------:R0:W5:Y:S04]  /*11ee0*/  LDL.LU R25, [R1+0x104] ;  /* 0x0001040001197983 */ /* 0x0001680000300800 */
[----:B------:R0:W5:Y:S04]  /*11ef0*/  LDL.LU R24, [R1+0x100] ;  /* 0x0001000001187983 */ /* 0x0001680000300800 */
[----:B------:R0:W5:Y:S04]  /*11f00*/  LDL.LU R19, [R1+0xfc] ;  /* 0x0000fc0001137983 */ /* 0x0001680000300800 */
[----:B------:R0:W5:Y:S04]  /*11f10*/  LDL.LU R18, [R1+0xf8] ;  /* 0x0000f80001127983 */ /* 0x0001680000300800 */
[----:B------:R0:W5:Y:S04]  /*11f20*/  LDL.LU R17, [R1+0xf4] ;  /* 0x0000f40001117983 */ /* 0x0001680000300800 */
[----:B------:R0:W5:Y:S04]  /*11f30*/  LDL.LU R16, [R1+0xf0] ;  /* 0x0000f00001107983 */ /* 0x0001680000300800 */
[----:B------:R0:W5:Y:S01]  /*11f40*/  LDL.LU R0, [R1+0xec] ;  /* 0x0000ec0001007983 */ /* 0x0001620000300800 */
[----:B------:R-:W-:-:S02]  /*11f50*/  WARPGROUP.DEPBAR.LE gsb0, 0x0 ;  /* 0x00008000000079c5 */ /* 0x000fc40000010000 */
[----:B------:R-:W-:-:S06]  /*11f60*/  WARPGROUP.ARRIVE ;  /* 0x00000000000079c5 */ /* 0x000fcc0000000000 */
        /* <DEDUP_REMOVED lines=36> */
[----:B------:R-:W-:Y:S03]  /*121b0*/  HGMMA.64x16x16.F32.BF16 R72, gdesc[UR32], R72, gsb0 ;  /* 0x00200000204879f0 */ /* 0x000fe60008001848 */
[----:B------:R-:W-:Y:S02]  /*121c0*/  WARPGROUP.DEPBAR.LE gsb0, 0x0 ;  /* 0x00008000000079c5 */ /* 0x000fe40000010000 */
[----:B0-----:R-:W-:Y:S05]  /*121d0*/  @P2 BRA `(.L_x_9876) ;  /* 0x0000000000342947 */ /* 0x001fea0003800000 */
[----:B------:R-:W-:Y:S05]  /*121e0*/  @!P0 BRA `(.L_x_9877) ;  /* 0x0000000000048947 */ /* 0x000fea0003800000 */
[----:B------:R-:W-:Y:S01]  /*121f0*/  BPT.TRAP 0x1 ;  /* 0x000000040000795c */ /* 0x000fe20000300000 */
.L_x_9877:
[----:B------:R-:W2:Y:S01]  /*12200*/  LDL.LU R14, [R1+0x8] ;  /* 0x00000800010e7983 */ /* 0x000ea20000300800 */
[----:B-----5:R-:W-:Y:S01]  /*12210*/  IMAD R15, R0, 0x8, R16 ;  /* 0x00000008000f7824 */ /* 0x020fe200078e0210 */
[----:B--2---:R-:W-:-:S04]  /*12220*/  SHF.L.U32 R14, R14, 0x1f, RZ ;  /* 0x0000001f0e0e7819 */ /* 0x004fc800000006ff */
[----:B------:R0:W1:Y:S01]  /*12230*/  SYNCS.PHASECHK.TRANS64.TRYWAIT P2, [R15+URZ+0x31c50], R14 ;  /* 0x031c500e0f0075a7 */ /* 0x000062000804017f */
[----:B------:R-:W-:Y:S05]  /*12240*/  @!P0 BRA `(.L_x_9878) ;  /* 0x0000000000048947 */ /* 0x000fea0003800000 */
[----:B------:R-:W-:Y:S01]  /*12250*/  BPT.TRAP 0x1 ;  /* 0x000000040000795c */ /* 0x000fe20000300000 */
.L_x_9878:
[----:B------:R-:W-:Y:S04]  /*12260*/  BSSY B0, `(.L_x_9876) ;  /* 0x0000004000007945 */ /* 0x000fe80003800000 */
[----:B-1----:R-:W-:Y:S05]  /*12270*/  @P2 BRA `(.L_x_9879) ;  /* 0x0000000000082947 */ /* 0x002fea0003800000 */
[----:B------:R-:W1:Y:S02]  /*12280*/  SYNCS.PHASECHK.TRANS64.TRYWAIT P2, [R15+URZ+0x31c50], R14 ;  /* 0x031c500e0f0075a7 */ /* 0x000e64000804017f */
[----:B-1----:R-:W-:Y:S05]  /*12290*/  @!P2 BRA `(.L_x_9880) ;  /* 0x000000e0003ca947 */ /* 0x002fea0003800000 */
.L_x_9879:
[----:B------:R-:W-:Y:S05]  /*122a0*/  BSYNC B0 ;  /* 0x0000000000007941 */ /* 0x000fea0003800000 */
.L_x_9876:
[----:B------:R-:W0:Y:S01]  /*122b0*/  LDL.LU R21, [R1+0x4] ;  /* 0x0000040001157983 */ /* 0x000e220000300800 */
[----:B------:R-:W-:Y:S05]  /*122c0*/  WARPSYNC.ALL ;  /* 0x0000000000007948 */ /* 0x000fea0003800000 */
[----:B------:R-:W2:Y:S01]  /*122d0*/  LDL.LU R22, [R1+0x40] ;  /* 0x0000400001167983 */ /* 0x000ea20000300800 */
[----:B------:R-:W-:-:S03]  /*122e0*/  ULDC UR4, c[0x0][0x988] ;  /* 0x0002620000047ab9 */ /* 0x000fc60000000800 */
[----:B------:R-:W3:Y:S01]  /*122f0*/  LDL.LU R155, [R1+0x14] ;  /* 0x00001400019b7983 */ /* 0x000ee20000300800 */
[----:B01----:R-:W-:-:S04]  /*12300*/  FMNMX.FTZ R14, R136, R21, !PT ;  /* 0x00000015880e7209 */ /* 0x003fc80007810000 */
        /* <DEDUP_REMOVED lines=40> */
[C---:B------:R-:W-:Y:S01]  /*12590*/  FMUL.FTZ R20, R14.reuse, R15 ;  /* 0x0000000f0e147220 */ /* 0x040fe20000410000 */
[----:B------:R-:W-:-:S03]  /*125a0*/  FADD.FTZ R21, -R14, R21 ;  /* 0x000000150e157221 */ /* 0x000fc60000010100 */
        /* <DEDUP_REMOVED lines=8> */
[----:B------:R-:W4:Y:S01]  /*12630*/  LDL R121, [R1+0x80] ;  /* 0x0000800001797983 */ /* 0x000f220000100800 */
[-CC-:B------:R-:W-:Y:S01]  /*12640*/  FFMA.FTZ R136, R136, R15.reuse, -R20.reuse ;  /* 0x0000000f88887223 */ /* 0x180fe20000010814 */
[-CC-:B------:R-:W-:Y:S01]  /*12650*/  FFMA.FTZ R153, R129, R15.reuse, -R20.reuse ;  /* 0x0000000f81997223 */ /* 0x180fe20000010814 */
[-CC-:B------:R-:W-:Y:S01]  /*12660*/  FFMA.FTZ R152, R132, R15.reuse, -R20.reuse ;  /* 0x0000000f84987223 */ /* 0x180fe20000010814 */
        /* <DEDUP_REMOVED lines=27> */
[----:B------:R-:W2:Y:S08]  /*12820*/  MUFU.EX2 R20, R136 ;  /* 0x0000008800147308 */ /* 0x000eb00000000800 */
[----:B------:R-:W0:Y:S08]  /*12830*/  MUFU.EX2 R137, R137 ;  /* 0x0000008900897308 */ /* 0x000e300000000800 */
[----:B------:R-:W-:Y:S01]  /*12840*/  MUFU.EX2 R141, R141 ;  /* 0x0000008d008d7308 */ /* 0x000fe20000000800 */
[----:B--2---:R-:W-:Y:S01]  /*12850*/  FFMA.FTZ R21, R80, R22, R20 ;  /* 0x0000001650157223 */ /* 0x004fe20000010014 */
[----:B------:R-:W-:Y:S01]  /*12860*/  IMAD.MOV.U32 R77, RZ, RZ, -0x7fffffe0 ;  /* 0x80000020ff4d7424 */ /* 0x000fe200078e00ff */
[----:B-----5:R-:W-:Y:S01]  /*12870*/  WARPGROUP.ARRIVE ;  /* 0x00000000000079c5 */ /* 0x020fe20000000000 */
[----:B------:R-:W2:Y:S04]  /*12880*/  LDL.LU R136, [R1+0x48] ;  /* 0x0000480001887983 */ /* 0x000ea80000300800 */
[----:B------:R-:W1:Y:S01]  /*12890*/  MUFU.EX2 R22, R140 ;  /* 0x0000008c00167308 */ /* 0x000e620000000800 */
[C---:B0-----:R-:W-:Y:S01]  /*128a0*/  FADD.FTZ R21, R137.reuse, R21 ;  /* 0x0000001589157221 */ /* 0x041fe20000010000 */
[----:B------:R-:W-:-:S03]  /*128b0*/  F2FP.BF16.F32.PACK_AB R20, R137, R20 ;  /* 0x000000148914723e */ /* 0x000fc600000010ff */
[----:B-1----:R-:W-:-:S04]  /*128c0*/  FADD.FTZ R21, R22, R21 ;  /* 0x0000001516157221 */ /* 0x002fc80000010000 */
[----:B------:R-:W-:Y:S01]  /*128d0*/  FADD.FTZ R137, R141, R21 ;  /* 0x000000158d897221 */ /* 0x000fe20000010000 */
[----:B---3--:R-:W-:-:S04]  /*128e0*/  FMNMX.FTZ R21, R138, R155, !PT ;  /* 0x0000009b8a157209 */ /* 0x008fc80007810000 */
        /* <DEDUP_REMOVED lines=38> */
[----:B------:R-:W-:-:S05]  /*12b50*/  VIADD R21, R16, 0x200 ;  /* 0x0000020010157836 */ /* 0x000fca0000000000 */
[----:B------:R-:W-:-:S04]  /*12b60*/  SHF.R.U32.HI R21, RZ, 0x4, R21 ;  /* 0x00000004ff157819 */ /* 0x000fc80000011615 */
[----:B------:R-:W-:-:S04]  /*12b70*/  LOP3.LUT R21, R21, 0x3fff, RZ, 0xc0, !PT ;  /* 0x00003fff15157812 */ /* 0x000fc800078ec0ff */
[----:B------:R-:W-:Y:S02]  /*12b80*/  LOP3.LUT R21, R21, 0x2400000, RZ, 0xfc, !PT ;  /* 0x0240000015157812 */ /* 0x000fe400078efcff */
[----:B0-----:R-:W-:-:S05]  /*12b90*/  FMNMX.FTZ R72, R23, R72, !PT ;  /* 0x0000004817487209 */ /* 0x001fca0007810000 */
        /* <DEDUP_REMOVED lines=37> */
[----:B------:R-:W-:-:S04]  /*12df0*/  IMAD R76, R0, 0x6c0, R21 ;  /* 0x000006c0004c7824 */ /* 0x000fc800078e0215 */
[----:B------:R-:W-:-:S05]  /*12e00*/  VIADD R78, R76, 0x40 ;  /* 0x000000404c4e7836 */ /* 0x000fca0000000000 */
[----:B------:R-:W-:Y:S01]  /*12e10*/  R2UR UR10, R78 ;  /* 0x000000004e0a72ca */ /* 0x000fe200000e0000 */
        /* <DEDUP_REMOVED lines=8> */
[C---:B------:R-:W-:Y:S01]  /*12ea0*/  VIADD R78, R76.reuse, 0x180 ;  /* 0x000001804c4e7836 */ /* 0x040fe20000000000 */
[----:B------:R-:W-:-:S04]  /*12eb0*/  R2UR UR6, R76 ;  /* 0x000000004c0672ca */ /* 0x000fc800000e0000 */
[----:B------:R-:W-:Y:S01]  /*12ec0*/  R2UR UR30, R78 ;  /* 0x000000004e1e72ca */ /* 0x000fe200000e0000 */
[C---:B------:R-:W-:Y:S02]  /*12ed0*/  VIADD R78, R76.reuse, 0x1c0 ;  /* 0x000001c04c4e7836 */ /* 0x040fe40000000000 */
[----:B------:R-:W-:Y:S01]  /*12ee0*/  VIADD R76, R76, 0x200 ;  /* 0x000002004c4c7836 */ /* 0x000fe20000000000 */
[C---:B------:R-:W-:Y:S02]  /*12ef0*/  R2UR UR7, R77.reuse ;  /* 0x000000004d0772ca */ /* 0x040fe400000e0000 */
[----:B------:R-:W-:Y:S01]  /*12f00*/  R2UR UR39, R77 ;  /* 0x000000004d2772ca */ /* 0x000fe200000e0000 */
[----:B------:R-:W-:Y:S01]  /*12f10*/  IMAD.MOV.U32 R77, RZ, RZ, -0x3ffffff0 ;  /* 0xc0000010ff4d7424 */ /* 0x000fe200078e00ff */
[----:B------:R-:W-:Y:S02]  /*12f20*/  R2UR UR38, R76 ;  /* 0x000000004c2672ca */ /* 0x000fe400000e0000 */
[----:B----4-:R-:W-:-:S02]  /*12f30*/  LOP3.LUT R76, R121, 0x10000, RZ, 0xfc, !PT ;  /* 0x00010000794c7812 */ /* 0x010fc400078efcff */
[----:B------:R-:W-:Y:S02]  /*12f40*/  R2UR UR5, R77 ;  /* 0x000000004d0572ca */ /* 0x000fe400000e0000 */
[----:B------:R-:W-:-:S13]  /*12f50*/  R2UR UR4, R76 ;  /* 0x000000004c0472ca */ /* 0x000fda00000e0000 */
[----:B------:R-:W-:Y:S01]  /*12f60*/  HGMMA.64x96x16.F32.BF16 R24, gdesc[UR4].tnspB, R24, gsb0 ;  /* 0x41600000041879f0 */ /* 0x000fe20008001818 */
[----:B------:R-:W-:Y:S01]  /*12f70*/  IMAD.MOV.U32 R79, RZ, RZ, -0x7fffffe0 ;  /* 0x80000020ff4f7424 */ /* 0x000fe200078e00ff */
[----:B------:R-:W-:Y:S01]  /*12f80*/  R2UR UR34, R78 ;  /* 0x000000004e2272ca */ /* 0x000fe200000e0000 */
[----:B------:R-:W-:-:S03]  /*12f90*/  VIADD R78, R76, 0x180 ;  /* 0x000001804c4e7836 */ /* 0x000fc60000000000 */
[C---:B------:R-:W-:Y:S02]  /*12fa0*/  R2UR UR11, R79.reuse ;  /* 0x000000004f0b72ca */ /* 0x040fe400000e0000 */
[C---:B------:R-:W-:Y:S02]  /*12fb0*/  R2UR UR15, R79.reuse ;  /* 0x000000004f0f72ca */ /* 0x040fe400000e0000 */
[C---:B------:R-:W-:Y:S02]  /*12fc0*/  R2UR UR19, R79.reuse ;  /* 0x000000004f1372ca */ /* 0x040fe400000e0000 */
[C---:B------:R-:W-:Y:S02]  /*12fd0*/  R2UR UR23, R79.reuse ;  /* 0x000000004f1772ca */ /* 0x040fe400000e0000 */
[C---:B------:R-:W-:Y:S02]  /*12fe0*/  R2UR UR27, R79.reuse ;  /* 0x000000004f1b72ca */ /* 0x040fe400000e0000 */
[----:B------:R-:W-:-:S02]  /*12ff0*/  R2UR UR31, R79 ;  /* 0x000000004f1f72ca */ /* 0x000fc400000e0000 */
[----:B------:R-:W-:Y:S01]  /*13000*/  R2UR UR35, R79 ;  /* 0x000000004f2372ca */ /* 0x000fe200000e0000 */
[----:B------:R-:W-:Y:S01]  /*13010*/  IMAD.MOV.U32 R79, RZ, RZ, -0x3ffffff0 ;  /* 0xc0000010ff4f7424 */ /* 0x000fe200078e00ff */
[----:B------:R-:W-:-:S04]  /*13020*/  R2UR UR8, R78 ;  /* 0x000000004e0872ca */ /* 0x000fc800000e0000 */
[----:B------:R-:W-:Y:S01]  /*13030*/  R2UR UR9, R79 ;  /* 0x000000004f0972ca */ /* 0x000fe200000e0000 */
[----:B------:R-:W-:Y:S02]  /*13040*/  WARPGROUP.DEPBAR.LE gsb0, 0x0 ;  /* 0x00008000000079c5 */ /* 0x000fe40000010000 */
[----:B------:R-:W-:-:S10]  /*13050*/  WARPGROUP.ARRIVE ;  /* 0x00000000000079c5 */ /* 0x000fd40000000000 */
[----:B------:R-:W-:Y:S01]  /*13060*/  HGMMA.64x96x16.F32.BF16 R24, gdesc[UR8].tnspB, R24, gsb0 ;  /* 0x41600000081879f0 */ /* 0x000fe20008001818 */
[----:B------:R-:W-:Y:S02]  /*13070*/  VIADD R78, R76, 0x300 ;  /* 0x000003004c4e7836 */ /* 0x000fe40000000000 */
[----:B------:R-:W-:-:S03]  /*13080*/  IMAD.MOV.U32 R79, RZ, RZ, -0x3ffffff0 ;  /* 0xc0000010ff4f7424 */ /* 0x000fc600078e00ff */
[----:B------:R-:W-:Y:S02]  /*13090*/  R2UR UR12, R78 ;  /* 0x000000004e0c72ca */ /* 0x000fe400000e0000 */
[----:B------:R-:W-:Y:S01]  /*130a0*/  R2UR UR13, R79 ;  /* 0x000000004f0d72ca */ /* 0x000fe200000e0000 */
[----:B------:R-:W-:Y:S02]  /*130b0*/  VIADD R78, R76, 0x480 ;  /* 0x000004804c4e7836 */ /* 0x000fe40000000000 */
[----:B------:R-:W-:Y:S01]  /*130c0*/  IMAD.MOV.U32 R79, RZ, RZ, -0x3ffffff0 ;  /* 0xc0000010ff4f7424 */ /* 0x000fe200078e00ff */
[----:B------:R-:W-:Y:S02]  /*130d0*/  WARPGROUP.DEPBAR.LE gsb0, 0x0 ;  /* 0x00008000000079c5 */ /* 0x000fe40000010000 */
[----:B------:R-:W-:-:S07]  /*130e0*/  WARPGROUP.ARRIVE ;  /* 0x00000000000079c5 */ /* 0x000fce0000000000 */
[----:B------:R-:W-:Y:S01]  /*130f0*/  HGMMA.64x96x16.F32.BF16 R24, gdesc[UR12].tnspB, R24, gsb0 ;  /* 0x416000000c1879f0 */ /* 0x000fe20008001818 */
[----:B------:R-:W-:Y:S02]  /*13100*/  R2UR UR16, R78 ;  /* 0x000000004e1072ca */ /* 0x000fe400000e0000 */
[----:B------:R-:W-:Y:S01]  /*13110*/  R2UR UR17, R79 ;  /* 0x000000004f1172ca */ /* 0x000fe200000e0000 */
[----:B------:R-:W-:Y:S02]  /*13120*/  VIADD R78, R76, 0x600 ;  /* 0x000006004c4e7836 */ /* 0x000fe40000000000 */
[----:B------:R-:W-:-:S03]  /*13130*/  IMAD.MOV.U32 R79, RZ, RZ, -0x3ffffff0 ;  /* 0xc0000010ff4f7424 */ /* 0x000fc600078e00ff */
[----:B------:R-:W-:Y:S01]  /*13140*/  R2UR UR20, R78 ;  /* 0x000000004e1472ca */ /* 0x000fe200000e0000 */
[----:B------:R-:W-:Y:S02]  /*13150*/  WARPGROUP.DEPBAR.LE gsb0, 0x0 ;  /* 0x00008000000079c5 */ /* 0x000fe40000010000 */
[----:B------:R-:W-:-:S06]  /*13160*/  WARPGROUP.ARRIVE ;  /* 0x00000000000079c5 */ /* 0x000fcc0000000000 */
[----:B------:R-:W-:Y:S01]  /*13170*/  HGMMA.64x96x16.F32.BF16 R24, gdesc[UR16].tnspB, R24, gsb0 ;  /* 0x41600000101879f0 */ /* 0x000fe20008001818 */
[----:B------:R-:W-:Y:S01]  /*13180*/  R2UR UR21, R79 ;  /* 0x000000004f1572ca */ /* 0x000fe200000e0000 */
[----:B------:R-:W-:Y:S02]  /*13190*/  VIADD R78, R76, 0x780 ;  /* 0x000007804c4e7836 */ /* 0x000fe40000000000 */
[----:B------:R-:W-:-:S03]  /*131a0*/  IMAD.MOV.U32 R79, RZ, RZ, -0x3ffffff0 ;  /* 0xc0000010ff4f7424 */ /* 0x000fc600078e00ff */
[----:B------:R-:W-:Y:S02]  /*131b0*/  R2UR UR24, R78 ;  /* 0x000000004e1872ca */ /* 0x000fe400000e0000 */
[----:B------:R-:W-:Y:S01]  /*131c0*/  R2UR UR25, R79 ;  /* 0x000000004f1972ca */ /* 0x000fe200000e0000 */
[----:B------:R-:W-:Y:S02]  /*131d0*/  WARPGROUP.DEPBAR.LE gsb0, 0x0 ;  /* 0x00008000000079c5 */ /* 0x000fe40000010000 */
[----:B------:R-:W-:-:S06]  /*131e0*/  WARPGROUP.ARRIVE ;  /* 0x00000000000079c5 */ /* 0x000fcc0000000000 */
[----:B------:R-:W-:Y:S01]  /*131f0*/  HGMMA.64x96x16.F32.BF16 R24, gdesc[UR20].tnspB, R24, gsb0 ;  /* 0x41600000141879f0 */ /* 0x000fe20008001818 */
        /* <DEDUP_REMOVED lines=21> */
[----:B------:R-:W-:Y:S02]  /*13350*/  FADD.FTZ R21, -R72, R155 ;  /* 0x0000009b48157221 */ /* 0x000fe40000010100 */
[----:B------:R-:W0:Y:S02]  /*13360*/  S2R R155, SR_TID.X ;  /* 0x00000000009b7919 */ /* 0x000e240000002100 */
[----:B------:R-:W-:-:S04]  /*13370*/  FMUL.FTZ R21, R21, R15 ;  /* 0x0000000f15157220 */ /* 0x000fc80000410000 */
[----:B------:R-:W-:Y:S08]  /*13380*/  MUFU.EX2 R121, R21 ;  /* 0x0000001500797308 */ /* 0x000ff00000000800 */
[----:B------:R-:W2:Y:S01]  /*13390*/  MUFU.EX2 R21, R138 ;  /* 0x0000008a00157308 */ /* 0x000ea20000000800 */
[----:B------:R-:W-:Y:S02]  /*133a0*/  WARPGROUP.DEPBAR.LE gsb0, 0x0 ;  /* 0x00008000000079c5 */ /* 0x000fe40000010000 */
[----:B------:R-:W-:-:S06]  /*133b0*/  WARPGROUP.ARRIVE ;  /* 0x00000000000079c5 */ /* 0x000fcc0000000000 */
[----:B------:R-:W-:Y:S01]  /*133c0*/  HGMMA.64x96x16.F32.BF16 R24, gdesc[UR36].tnspB, R24, gsb0 ;  /* 0x41600000241879f0 */ /* 0x000fe20008001818 */
[----:B------:R-:W1:Y:S01]  /*133d0*/  MUFU.EX2 R139, R139 ;  /* 0x0000008b008b7308 */ /* 0x000e620000000800 */
[----:B0-----:R-:W-:Y:S02]  /*133e0*/  SHF.R.U32.HI R140, RZ, 0x7, R155 ;  /* 0x00000007ff8c7819 */ /* 0x001fe4000001169b */
[----:B------:R-:W-:-:S03]  /*133f0*/  ISETP.GE.U32.AND P2, PT, R155, 0x180, PT ;  /* 0x000001809b00780c */ /* 0x000fc60003f46070 */
[----:B------:R-:W-:Y:S02]  /*13400*/  VIADD R76, R140, 0x9 ;  /* 0x000000098c4c7836 */ /* 0x000fe40000000000 */
[----:B------:R-:W-:Y:S01]  /*13410*/  MUFU.EX2 R23, R142 ;  /* 0x0000008e00177308 */ /* 0x000fe20000000800 */
[----:B--2---:R-:W-:Y:S02]  /*13420*/  FFMA.FTZ R77, R121, R136, R21 ;  /* 0x00000088794d7223 */ /* 0x004fe40000010015 */
[----:B------:R-:W-:-:S05]  /*13430*/  SEL R76, R76, 0x9, !P2 ;  /* 0x000000094c4c7807 */ /* 0x000fca0005000000 */
[----:B------:R-:W-:Y:S01]  /*13440*/  MUFU.EX2 R143, R143 ;  /* 0x0000008f008f7308 */ /* 0x000fe20000000800 */
[----:B------:R-:W-:-:S04]  /*13450*/  @!P1 IMAD R0, R0, 0x8, R16 ;  /* 0x0000000800009824 */ /* 0x000fc800078e0210 */
[----:B------:R-:W-:Y:S01]  /*13460*/  @!P1 VIADD R0, R0, 0x31c60 ;  /* 0x00031c6000009836 */ /* 0x000fe20000000000 */
[----:B------:R-:W-:Y:S02]  /*13470*/  F2FP.BF16.F32.PACK_AB R22, R141, R22 ;  /* 0x000000168d16723e */ /* 0x000fe400000010ff */
[----:B-1----:R-:W-:Y:S02]  /*13480*/  F2FP.BF16.F32.PACK_AB R21, R139, R21 ;  /* 0x000000158b15723e */ /* 0x002fe400000010ff */
[----:B------:R-:W-:Y:S01]  /*13490*/  @!P1 PRMT R0, RZ, 0x654, R0 ;  /* 0x00000654ff009816 */ /* 0x000fe20000000000 */
[----:B------:R-:W0:Y:S08]  /*134a0*/  MUFU.EX2 R154, R154 ;  /* 0x0000009a009a7308 */ /* 0x000e300000000800 */
[----:B------:R-:W-:Y:S08]  /*134b0*/  MUFU.EX2 R152, R152 ;  /* 0x0000009800987308 */ /* 0x000ff00000000800 */
[----:B------:R-:W-:Y:S01]  /*134c0*/  MUFU.EX2 R131, R131 ;  /* 0x0000008300837308 */ /* 0x000fe20000000800 */
[----:B0-----:R-:W-:-:S07]  /*134d0*/  FADD.FTZ R137, R154, R137 ;  /* 0x000000899a897221 */ /* 0x001fce0000010000 */
[----:B------:R-:W-:Y:S08]  /*134e0*/  MUFU.EX2 R150, R150 ;  /* 0x0000009600967308 */ /* 0x000ff00000000800 */
[----:B------:R-:W-:Y:S01]  /*134f0*/  MUFU.EX2 R135, R135 ;  /* 0x0000008700877308 */ /* 0x000fe20000000800 */
[----:B------:R-:W-:Y:S02]  /*13500*/  WARPGROUP.DEPBAR.LE gsb0, 0x0 ;  /* 0x00008000000079c5 */ /* 0x000fe40000010000 */
[----:B------:R0:W-:Y:S06]  /*13510*/  BAR.ARV R76, 0x100 ;  /* 0x0004004c0000751d */ /* 0x0001ec0000002000 */
[----:B0-----:R-:W-:Y:S01]  /*13520*/  FADD.FTZ R76, R139, R77 ;  /* 0x0000004d8b4c7221 */ /* 0x001fe20000010000 */
[----:B------:R-:W-:-:S04]  /*13530*/  @!P1 IMAD R77, R147, 0x8, R16 ;  /* 0x00000008934d9824 */ /* 0x000fc800078e0210 */
[----:B------:R-:W-:Y:S02]  /*13540*/  @!P1 VIADD R77, R77, 0x31c40 ;  /* 0x00031c404d4d9836 */ /* 0x000fe40000000000 */
[----:B------:R-:W-:Y:S01]  /*13550*/  FADD.FTZ R76, R23, R76 ;  /* 0x0000004c174c7221 */ /* 0x000fe20000010000 */
[----:B------:R-:W-:Y:S02]  /*13560*/  F2FP.BF16.F32.PACK_AB R23, R143, R23 ;  /* 0x000000178f17723e */ /* 0x000fe400000010ff */
[----:B------:R-:W-:-:S04]  /*13570*/  @!P1 PRMT R77, RZ, 0x654, R77 ;  /* 0x00000654ff4d9816 */ /* 0x000fc8000000004d */
[----:B------:R0:W-:Y:S01]  /*13580*/  @!P1 SYNCS.ARRIVE.TRANS64.RED.A1T0 RZ, [R77+URZ], RZ ;  /* 0x000000ff4dff99a7 */ /* 0x0001e2000810043f */
[----:B------:R1:W-:Y:S01]  /*13590*/  @!P1 SYNCS.ARRIVE.TRANS64.RED.A1T0 RZ, [R0+URZ], RZ ;  /* 0x000000ff00ff99a7 */ /* 0x0003e2000810043f */
[----:B------:R2:W-:Y:S01]  /*135a0*/  STSM.16.M88.4 [R18+0x24300], R20 ;  /* 0x0243001412007844 */ /* 0x0005e20000000200 */
[----:B------:R-:W-:Y:S01]  /*135b0*/  FADD.FTZ R76, R143, R76 ;  /* 0x0000004c8f4c7221 */ /* 0x000fe20000010000 */
[----:B--2---:R-:W2:Y:S08]  /*135c0*/  MUFU.EX2 R20, R153 ;  /* 0x0000009900147308 */ /* 0x004eb00000000800 */
[----:B------:R-:W3:Y:S08]  /*135d0*/  MUFU.EX2 R21, R130 ;  /* 0x0000008200157308 */ /* 0x000ef00000000800 */
[----:B------:R-:W4:Y:S08]  /*135e0*/  MUFU.EX2 R22, R151 ;  /* 0x0000009700167308 */ /* 0x000f300000000800 */
[----:B------:R-:W1:Y:S01]  /*135f0*/  MUFU.EX2 R23, R134 ;  /* 0x0000008600177308 */ /* 0x000e620000000800 */
[----:B--2---:R-:W-:Y:S01]  /*13600*/  FADD.FTZ R137, R20, R137 ;  /* 0x0000008914897221 */ /* 0x004fe20000010000 */
[----:B---3--:R-:W-:-:S06]  /*13610*/  FADD.FTZ R76, R21, R76 ;  /* 0x0000004c154c7221 */ /* 0x008fcc0000010000 */
[----:B0-----:R-:W0:Y:S01]  /*13620*/  MUFU.EX2 R77, R149 ;  /* 0x00000095004d7308 */ /* 0x001e220000000800 */
[----:B------:R-:W-:Y:S01]  /*13630*/  FADD.FTZ R137, R152, R137 ;  /* 0x0000008998897221 */ /* 0x000fe20000010000 */
[----:B------:R-:W-:-:S06]  /*13640*/  FADD.FTZ R76, R131, R76 ;  /* 0x0000004c834c7221 */ /* 0x000fcc0000010000 */
[----:B------:R-:W-:Y:S01]  /*13650*/  MUFU.EX2 R122, R122 ;  /* 0x0000007a007a7308 */ /* 0x000fe20000000800 */
[----:B----4-:R-:W-:Y:S01]  /*13660*/  FADD.FTZ R137, R22, R137 ;  /* 0x0000008916897221 */ /* 0x010fe20000010000 */
[----:B-1----:R-:W-:-:S06]  /*13670*/  FADD.FTZ R76, R23, R76 ;  /* 0x0000004c174c7221 */ /* 0x002fcc0000010000 */
[----:B------:R-:W1:Y:S08]  /*13680*/  MUFU.EX2 R148, R148 ;  /* 0x0000009400947308 */ /* 0x000e700000000800 */
[----:B------:R-:W-:Y:S01]  /*13690*/  MUFU.EX2 R123, R123 ;  /* 0x0000007b007b7308 */ /* 0x000fe20000000800 */
[----:B------:R-:W-:-:S07]  /*136a0*/  FADD.FTZ R137, R150, R137 ;  /* 0x0000008996897221 */ /* 0x000fce0000010000 */
[----:B------:R-:W2:Y:S08]  /*136b0*/  MUFU.EX2 R78, R133 ;  /* 0x00000085004e7308 */ /* 0x000eb00000000800 */
[----:B------:R-:W3:Y:S01]  /*136c0*/  MUFU.EX2 R79, R126 ;  /* 0x0000007e004f7308 */ /* 0x000ee20000000800 */
[----:B0-----:R-:W-:-:S07]  /*136d0*/  FADD.FTZ R137, R77, R137 ;  /* 0x000000894d897221 */ /* 0x001fce0000010000 */
[----:B------:R-:W-:Y:S08]  /*136e0*/  MUFU.EX2 R136, R132 ;  /* 0x0000008400887308 */ /* 0x000ff00000000800 */
[----:B------:R0:W-:Y:S08]  /*136f0*/  MUFU.EX2 R138, R85 ;  /* 0x00000055008a7308 */ /* 0x0001f00000000800 */
[----:B------:R-:W4:Y:S01]  /*13700*/  MUFU.EX2 R127, R127 ;  /* 0x0000007f007f7308 */ /* 0x000f220000000800 */
[----:B0-----:R-:W-:Y:S01]  /*13710*/  FADD.FTZ R85, R135, R76 ;  /* 0x0000004c87557221 */ /* 0x001fe20000010000 */
[----:B-1----:R-:W-:-:S03]  /*13720*/  FADD.FTZ R137, R148, R137 ;  /* 0x0000008994897221 */ /* 0x002fc60000010000 */
[----:B------:R-:W-:-:S03]  /*13730*/  FADD.FTZ R85, R122, R85 ;  /* 0x000000557a557221 */ /* 0x000fc60000010000 */
[----:B------:R-:W-:Y:S08]  /*13740*/  MUFU.EX2 R129, R129 ;  /* 0x0000008100817308 */ /* 0x000ff00000000800 */
[----:B------:R-:W-:Y:S08]  /*13750*/  MUFU.EX2 R133, R128 ;  /* 0x0000008000857308 */ /* 0x000ff00000000800 */
[----:B------:R-:W-:Y:S08]  /*13760*/  MUFU.EX2 R0, R89 ;  /* 0x0000005900007308 */ /* 0x000ff00000000800 */
[----:B------:R-:W-:Y:S08]  /*13770*/  MUFU.EX2 R128, R117 ;  /* 0x0000007500807308 */ /* 0x000ff00000000800 */
[----:B------:R-:W0:Y:S01]  /*13780*/  MUFU.EX2 R89, R114 ;  /* 0x0000007200597308 */ /* 0x000e220000000800 */
[----:B--2---:R-:W-:-:S07]  /*13790*/  FADD.FTZ R137, R78, R137 ;  /* 0x000000894e897221 */ /* 0x004fce0000010000 */
[----:B------:R-:W-:Y:S08]  /*137a0*/  MUFU.EX2 R117, R109 ;  /* 0x0000006d00757308 */ /* 0x000ff00000000800 */
[----:B------:R-:W-:Y:S08]  /*137b0*/  MUFU.EX2 R109, R104 ;  /* 0x00000068006d7308 */ /* 0x000ff00000000800 */
[----:B------:R-:W-:Y:S08]  /*137c0*/  MUFU.EX2 R104, R92 ;  /* 0x0000005c00687308 */ /* 0x000ff00000000800 */
[----:B------:R1:W-:Y:S08]  /*137d0*/  MUFU.EX2 R92, R88 ;  /* 0x00000058005c7308 */ /* 0x0003f00000000800 */
[----:B------:R-:W2:Y:S01]  /*137e0*/  MUFU.EX2 R115, R115 ;  /* 0x0000007300737308 */ /* 0x000ea20000000800 */
[----:B-1----:R-:W-:-:S04]  /*137f0*/  FADD.FTZ R88, R123, R85 ;  /* 0x000000557b587221 */ /* 0x002fc80000010000 */
[----:B---3--:R-:W-:-:S03]  /*13800*/  FADD.FTZ R88, R79, R88 ;  /* 0x000000584f587221 */ /* 0x008fc60000010000 */
[----:B------:R-:W1:Y:S01]  /*13810*/  MUFU.EX2 R125, R125 ;  /* 0x0000007d007d7308 */ /* 0x000e620000000800 */
[----:B----4-:R-:W-:-:S07]  /*13820*/  FADD.FTZ R88, R127, R88 ;  /* 0x000000587f587221 */ /* 0x010fce0000010000 */
[----:B------:R-:W-:Y:S08]  /*13830*/  MUFU.EX2 R132, R124 ;  /* 0x0000007c00847308 */ /* 0x000ff00000000800 */
[----:B------:R-:W3:Y:S08]  /*13840*/  MUFU.EX2 R118, R118 ;  /* 0x0000007600767308 */ /* 0x000ef00000000800 */
[----:B------:R-:W-:Y:S01]  /*13850*/  MUFU.EX2 R124, R113 ;  /* 0x00000071007c7308 */ /* 0x000fe20000000800 */
[----:B0-----:R-:W-:-:S07]  /*13860*/  FADD.FTZ R88, R89, R88 ;  /* 0x0000005859587221 */ /* 0x001fce0000010000 */
[----:B------:R-:W-:Y:S08]  /*13870*/  MUFU.EX2 R113, R84 ;  /* 0x0000005400717308 */ /* 0x000ff00000000800 */
[----:B------:R0:W-:Y:S08]  /*13880*/  MUFU.EX2 R84, R90 ;  /* 0x0000005a00547308 */ /* 0x0001f00000000800 */
[----:B------:R-:W4:Y:S01]  /*13890*/  MUFU.EX2 R119, R119 ;  /* 0x0000007700777308 */ /* 0x000f220000000800 */
[----:B0-----:R-:W-:-:S04]  /*138a0*/  FADD.FTZ R90, R136, R137 ;  /* 0x00000089885a7221 */ /* 0x001fc80000010000 */
[----:B------:R-:W-:-:S03]  /*138b0*/  FADD.FTZ R90, R129, R90 ;  /* 0x0000005a815a7221 */ /* 0x000fc60000010000 */
[----:B------:R-:W0:Y:S01]  /*138c0*/  MUFU.EX2 R120, R120 ;  /* 0x0000007800787308 */ /* 0x000e220000000800 */
[----:B------:R-:W-:Y:S01]  /*138d0*/  FADD.FTZ R90, R133, R90 ;  /* 0x0000005a855a7221 */ /* 0x000fe20000010000 */
[----:B--2---:R-:W-:-:S06]  /*138e0*/  FADD.FTZ R88, R115, R88 ;  /* 0x0000005873587221 */ /* 0x004fcc0000010000 */
[----:B------:R-:W2:Y:S01]  /*138f0*/  MUFU.EX2 R106, R106 ;  /* 0x0000006a006a7308 */ /* 0x000ea20000000800 */
[----:B-1----:R-:W-:Y:S01]  /*13900*/  FADD.FTZ R90, R125, R90 ;  /* 0x0000005a7d5a7221 */ /* 0x002fe20000010000 */
[----:B---3--:R-:W-:-:S06]  /*13910*/  FADD.FTZ R88, R118, R88 ;  /* 0x0000005876587221 */ /* 0x008fcc0000010000 */
[----:B------:R-:W1:Y:S08]  /*13920*/  MUFU.EX2 R107, R107 ;  /* 0x0000006b006b7308 */ /* 0x000e700000000800 */
[----:B------:R-:W3:Y:S08]  /*13930*/  MUFU.EX2 R116, R116 ;  /* 0x0000007400747308 */ /* 0x000ef00000000800 */
[----:B------:R-:W3:Y:S08]  /*13940*/  MUFU.EX2 R110, R110 ;  /* 0x0000006e006e7308 */ /* 0x000ef00000000800 */
[----:B------:R4:W-:Y:S08]  /*13950*/  MUFU.EX2 R85, R91 ;  /* 0x0000005b00557308 */ /* 0x0009f00000000800 */
[----:B------:R-:W3:Y:S01]  /*13960*/  MUFU.EX2 R111, R111 ;  /* 0x0000006f006f7308 */ /* 0x000ee20000000800 */
[----:B----4-:R-:W-:Y:S01]  /*13970*/  FADD.FTZ R91, R132, R90 ;  /* 0x0000005a845b7221 */ /* 0x010fe20000010000 */
[----:B------:R-:W-:-:S03]  /*13980*/  FADD.FTZ R90, R119, R88 ;  /* 0x00000058775a7221 */ /* 0x000fc60000010000 */
[----:B0-----:R-:W-:Y:S01]  /*13990*/  FADD.FTZ R88, R120, R91 ;  /* 0x0000005b78587221 */ /* 0x001fe20000010000 */
[----:B--2---:R-:W-:Y:S02]  /*139a0*/  FADD.FTZ R90, R106, R90 ;  /* 0x0000005a6a5a7221 */ /* 0x004fe40000010000 */
[----:B------:R-:W-:Y:S01]  /*139b0*/  MUFU.EX2 R112, R112 ;  /* 0x0000007000707308 */ /* 0x000fe20000000800 */
[----:B------:R-:W-:Y:S01]  /*139c0*/  FADD.FTZ R88, R128, R88 ;  /* 0x0000005880587221 */ /* 0x000fe20000010000 */
[----:B-1----:R-:W-:-:S06]  /*139d0*/  FADD.FTZ R90, R107, R90 ;  /* 0x0000005a6b5a7221 */ /* 0x002fcc0000010000 */
[----:B------:R-:W0:Y:S01]  /*139e0*/  MUFU.EX2 R98, R98 ;  /* 0x0000006200627308 */ /* 0x000e220000000800 */
[----:B------:R-:W-:Y:S02]  /*139f0*/  F2FP.BF16.F32.PACK_AB R20, R20, R154 ;  /* 0x0000009a1414723e */ /* 0x000fe400000010ff */
[----:B------:R-:W-:Y:S02]  /*13a00*/  F2FP.BF16.F32.PACK_AB R21, R131, R21 ;  /* 0x000000158315723e */ /* 0x000fe400000010ff */
[----:B------:R-:W-:-:S03]  /*13a10*/  F2FP.BF16.F32.PACK_AB R22, R22, R152 ;  /* 0x000000981616723e */ /* 0x000fc600000010ff */
[----:B------:R-:W1:Y:S01]  /*13a20*/  MUFU.EX2 R99, R99 ;  /* 0x0000006300637308 */ /* 0x000e620000000800 */
[----:B------:R-:W-:Y:S01]  /*13a30*/  F2FP.BF16.F32.PACK_AB R23, R135, R23 ;  /* 0x000000178717723e */ /* 0x000fe200000010ff */
[----:B---3--:R-:W-:Y:S01]  /*13a40*/  FADD.FTZ R88, R116, R88 ;  /* 0x0000005874587221 */ /* 0x008fe20000010000 */
[----:B------:R-:W-:-:S05]  /*13a50*/  FADD.FTZ R90, R110, R90 ;  /* 0x0000005a6e5a7221 */ /* 0x000fca0000010000 */
[----:B------:R-:W2:Y:S01]  /*13a60*/  MUFU.EX2 R108, R108 ;  /* 0x0000006c006c7308 */ /* 0x000ea20000000800 */
[----:B------:R3:W-:Y:S01]  /*13a70*/  STSM.16.M88.4 [R18+0x25b00], R20 ;  /* 0x025b001412007844 */ /* 0x0007e20000000200 */
[----:B------:R-:W-:-:S06]  /*13a80*/  FADD.FTZ R90, R111, R90 ;  /* 0x0000005a6f5a7221 */ /* 0x000fcc0000010000 */
[----:B------:R-:W4:Y:S08]  /*13a90*/  MUFU.EX2 R102, R102 ;  /* 0x0000006600667308 */ /* 0x000f300000000800 */
[----:B------:R-:W4:Y:S01]  /*13aa0*/  MUFU.EX2 R105, R105 ;  /* 0x0000006900697308 */ /* 0x000f220000000800 */
[----:B---3--:R-:W-:Y:S01]  /*13ab0*/  FADD.FTZ R20, R124, R88 ;  /* 0x000000587c147221 */ /* 0x008fe20000010000 */
[----:B0-----:R-:W-:-:S06]  /*13ac0*/  FADD.FTZ R21, R98, R90 ;  /* 0x0000005a62157221 */ /* 0x001fcc0000010000 */
[----:B------:R-:W0:Y:S01]  /*13ad0*/  MUFU.EX2 R103, R103 ;  /* 0x0000006700677308 */ /* 0x000e220000000800 */
[----:B------:R-:W-:Y:S01]  /*13ae0*/  FADD.FTZ R20, R112, R20 ;  /* 0x0000001470147221 */ /* 0x000fe20000010000 */
[----:B------:R-:W-:Y:S01]  /*13af0*/  F2FP.BF16.F32.PACK_AB R76, R77, R150 ;  /* 0x000000964d4c723e */ /* 0x000fe200000010ff */
[----:B-1----:R-:W-:Y:S02]  /*13b00*/  FADD.FTZ R21, R99, R21 ;  /* 0x0000001563157221 */ /* 0x002fe40000010000 */
[----:B------:R-:W-:-:S03]  /*13b10*/  FADD.FTZ R22, R117, R20 ;  /* 0x0000001475167221 */ /* 0x000fc60000010000 */
[----:B------:R-:W1:Y:S01]  /*13b20*/  MUFU.EX2 R101, R101 ;  /* 0x0000006500657308 */ /* 0x000e620000000800 */
[----:B------:R-:W-:Y:S02]  /*13b30*/  F2FP.BF16.F32.PACK_AB R77, R123, R122 ;  /* 0x0000007a7b4d723e */ /* 0x000fe400000010ff */
[----:B------:R-:W-:Y:S02]  /*13b40*/  F2FP.BF16.F32.PACK_AB R78, R78, R148 ;  /* 0x000000944e4e723e */ /* 0x000fe400000010ff */
[----:B------:R-:W-:Y:S01]  /*13b50*/  F2FP.BF16.F32.PACK_AB R79, R127, R79 ;  /* 0x0000004f7f4f723e */ /* 0x000fe200000010ff */
[----:B--2---:R-:W-:Y:S02]  /*13b60*/  FADD.FTZ R22, R108, R22 ;  /* 0x000000166c167221 */ /* 0x004fe40000010000 */
[----:B------:R-:W2:Y:S01]  /*13b70*/  MUFU.EX2 R100, R100 ;  /* 0x0000006400647308 */ /* 0x000ea20000000800 */
[----:B----4-:R-:W-:Y:S01]  /*13b80*/  FADD.FTZ R23, R102, R21 ;  /* 0x0000001566177221 */ /* 0x010fe20000010000 */
[----:B------:R3:W-:Y:S06]  /*13b90*/  STSM.16.M88.4 [R18+0x27300], R76 ;  /* 0x0273004c12007844 */ /* 0x0007ec0000000200 */
[----:B------:R-:W4:Y:S08]  /*13ba0*/  MUFU.EX2 R94, R94 ;  /* 0x0000005e005e7308 */ /* 0x000f300000000800 */
[----:B------:R-:W4:Y:S01]  /*13bb0*/  MUFU.EX2 R97, R97 ;  /* 0x0000006100617308 */ /* 0x000f220000000800 */
[----:B---3--:R-:W-:Y:S01]  /*13bc0*/  FADD.FTZ R76, R105, R22 ;  /* 0x00000016694c7221 */ /* 0x008fe20000010000 */
[----:B0-----:R-:W-:-:S06]  /*13bd0*/  FADD.FTZ R77, R103, R23 ;  /* 0x00000017674d7221 */ /* 0x001fcc0000010000 */
[----:B------:R-:W0:Y:S01]  /*13be0*/  MUFU.EX2 R95, R95 ;  /* 0x0000005f005f7308 */ /* 0x000e220000000800 */
[----:B------:R-:W-:Y:S01]  /*13bf0*/  FADD.FTZ R76, R109, R76 ;  /* 0x0000004c6d4c7221 */ /* 0x000fe20000010000 */
[----:B------:R-:W-:-:S06]  /*13c00*/  FADD.FTZ R77, R84, R77 ;  /* 0x0000004d544d7221 */ /* 0x000fcc0000010000 */
[----:B------:R-:W3:Y:S01]  /*13c10*/  MUFU.EX2 R96, R96 ;  /* 0x0000006000607308 */ /* 0x000ee20000000800 */
[----:B-1----:R-:W-:Y:S01]  /*13c20*/  FADD.FTZ R78, R101, R76 ;  /* 0x0000004c654e7221 */ /* 0x002fe20000010000 */
[----:B------:R-:W-:-:S06]  /*13c30*/  FADD.FTZ R77, R85, R77 ;  /* 0x0000004d554d7221 */ /* 0x000fcc0000010000 */
[----:B------:R-:W1:Y:S01]  /*13c40*/  MUFU.EX2 R82, R82 ;  /* 0x0000005200527308 */ /* 0x000e620000000800 */
[----:B------:R-:W-:Y:S01]  /*13c50*/  F2FP.BF16.F32.PACK_AB R88, R129, R136 ;  /* 0x000000888158723e */ /* 0x000fe200000010ff */
[----:B--2---:R-:W-:Y:S01]  /*13c60*/  FADD.FTZ R78, R100, R78 ;  /* 0x0000004e644e7221 */ /* 0x004fe20000010000 */
[----:B------:R-:W-:-:S05]  /*13c70*/  F2FP.BF16.F32.PACK_AB R89, R115, R89 ;  /* 0x000000597359723e */ /* 0x000fca00000010ff */
[----:B------:R-:W2:Y:S01]  /*13c80*/  MUFU.EX2 R93, R93 ;  /* 0x0000005d005d7308 */ /* 0x000ea20000000800 */
[----:B------:R-:W-:Y:S02]  /*13c90*/  F2FP.BF16.F32.PACK_AB R90, R125, R133 ;  /* 0x000000857d5a723e */ /* 0x000fe400000010ff */
[----:B------:R-:W-:-:S05]  /*13ca0*/  F2FP.BF16.F32.PACK_AB R91, R119, R118 ;  /* 0x00000076775b723e */ /* 0x000fca00000010ff */
[----:B------:R-:W2:Y:S01]  /*13cb0*/  MUFU.EX2 R83, R83 ;  /* 0x0000005300537308 */ /* 0x000ea20000000800 */
[----:B------:R-:W-:Y:S01]  /*13cc0*/  F2FP.BF16.F32.PACK_AB R20, R120, R132 ;  /* 0x000000847814723e */ /* 0x000fe200000010ff */
[----:B------:R0:W-:Y:S01]  /*13cd0*/  STSM.16.M88.4 [R18+0x28b00], R88 ;  /* 0x028b005812007844 */ /* 0x0001e20000000200 */
[----:B------:R-:W-:Y:S02]  /*13ce0*/  F2FP.BF16.F32.PACK_AB R21, R107, R106 ;  /* 0x0000006a6b15723e */ /* 0x000fe400000010ff */
[----:B------:R-:W-:-:S03]  /*13cf0*/  F2FP.BF16.F32.PACK_AB R22, R116, R128 ;  /* 0x000000807416723e */ /* 0x000fc600000010ff */
[----:B------:R4:W2:Y:S01]  /*13d00*/  MUFU.EX2 R114, R86 ;  /* 0x0000005600727308 */ /* 0x0008a20000000800 */
[----:B------:R-:W-:Y:S01]  /*13d10*/  F2FP.BF16.F32.PACK_AB R23, R111, R110 ;  /* 0x0000006e6f17723e */ /* 0x000fe200000010ff */
[----:B----4-:R-:W-:Y:S01]  /*13d20*/  FADD.FTZ R86, R94, R77 ;  /* 0x0000004d5e567221 */ /* 0x010fe20000010000 */
[----:B------:R-:W-:-:S05]  /*13d30*/  F2FP.BF16.F32.PACK_AB R77, R99, R98 ;  /* 0x00000062634d723e */ /* 0x000fca00000010ff */
[----:B------:R-:W4:Y:S01]  /*13d40*/  MUFU.EX2 R87, R87 ;  /* 0x0000005700577308 */ /* 0x000f220000000800 */
[----:B------:R-:W-:Y:S01]  /*13d50*/  FADD.FTZ R99, R97, R78 ;  /* 0x0000004e61637221 */ /* 0x000fe20000010000 */
[----:B0-----:R-:W-:Y:S01]  /*13d60*/  FADD.FTZ R89, R95, R86 ;  /* 0x000000565f597221 */ /* 0x001fe20000010000 */
[----:B------:R1:W-:Y:S02]  /*13d70*/  STSM.16.M88.4 [R18+0x2a300], R20 ;  /* 0x02a3001412007844 */ /* 0x0003e40000000200 */
[----:B---3--:R-:W-:-:S03]  /*13d80*/  FADD.FTZ R86, R96, R99 ;  /* 0x0000006360567221 */ /* 0x008fc60000010000 */
[----:B------:R-:W0:Y:S08]  /*13d90*/  MUFU.EX2 R74, R74 ;  /* 0x0000004a004a7308 */ /* 0x000e300000000800 */
[----:B------:R-:W3:Y:S01]  /*13da0*/  MUFU.EX2 R75, R75 ;  /* 0x0000004b004b7308 */ /* 0x000ee20000000800 */
[----:B-1----:R-:W-:Y:S01]  /*13db0*/  FADD.FTZ R22, R82, R89 ;  /* 0x0000005952167221 */ /* 0x002fe20000010000 */
[----:B--2---:R-:W-:-:S03]  /*13dc0*/  FADD.FTZ R89, R93, R86 ;  /* 0x000000565d597221 */ /* 0x004fc60000010000 */
[----:B------:R-:W-:-:S03]  /*13dd0*/  FADD.FTZ R23, R83, R22 ;  /* 0x0000001653177221 */ /* 0x000fc60000010000 */
[----:B------:R-:W-:Y:S01]  /*13de0*/  MUFU.EX2 R73, R73 ;  /* 0x0000004900497308 */ /* 0x000fe20000000800 */
[----:B------:R-:W-:Y:S01]  /*13df0*/  FADD.FTZ R89, R104, R89 ;  /* 0x0000005968597221 */ /* 0x000fe20000010000 */
[----:B------:R-:W-:-:S06]  /*13e00*/  FADD.FTZ R86, R114, R23 ;  /* 0x0000001772567221 */ /* 0x000fcc0000010000 */
[----:B------:R-:W1:Y:S01]  /*13e10*/  MUFU.EX2 R88, R81 ;  /* 0x0000005100587308 */ /* 0x000e620000000800 */
[----:B------:R-:W-:Y:S01]  /*13e20*/  FADD.FTZ R91, R0, R89 ;  /* 0x00000059005b7221 */ /* 0x000fe20000010000 */
[----:B----4-:R-:W-:Y:S01]  /*13e30*/  FADD.FTZ R89, R87, R86 ;  /* 0x0000005657597221 */ /* 0x010fe20000010000 */
[----:B------:R-:W-:Y:S02]  /*13e40*/  F2FP.BF16.F32.PACK_AB R21, R85, R84 ;  /* 0x000000545515723e */ /* 0x000fe400000010ff */
[----:B------:R-:W-:Y:S01]  /*13e50*/  F2FP.BF16.F32.PACK_AB R85, R83, R82 ;  /* 0x000000525355723e */ /* 0x000fe200000010ff */
[----:B0-----:R-:W-:Y:S01]  /*13e60*/  FADD.FTZ R82, R74, R89 ;  /* 0x000000594a527221 */ /* 0x001fe20000010000 */
[----:B------:R-:W-:Y:S01]  /*13e70*/  FADD.FTZ R91, R92, R91 ;  /* 0x0000005b5c5b7221 */ /* 0x000fe20000010000 */
[----:B------:R-:W-:Y:S02]  /*13e80*/  F2FP.BF16.F32.PACK_AB R76, R112, R124 ;  /* 0x0000007c704c723e */ /* 0x000fe400000010ff */
[----:B---3--:R-:W-:Y:S01]  /*13e90*/  FADD.FTZ R82, R75, R82 ;  /* 0x000000524b527221 */ /* 0x008fe20000010000 */
[----:B------:R-:W-:-:S02]  /*13ea0*/  F2FP.BF16.F32.PACK_AB R78, R108, R117 ;  /* 0x000000756c4e723e */ /* 0x000fc400000010ff */
[----:B------:R-:W-:Y:S01]  /*13eb0*/  F2FP.BF16.F32.PACK_AB R79, R103, R102 ;  /* 0x00000066674f723e */ /* 0x000fe200000010ff */
[----:B------:R-:W-:Y:S01]  /*13ec0*/  FADD.FTZ R90, R138, R91 ;  /* 0x0000005b8a5a7221 */ /* 0x000fe20000010000 */
[----:B------:R-:W-:Y:S02]  /*13ed0*/  F2FP.BF16.F32.PACK_AB R20, R109, R105 ;  /* 0x000000696d14723e */ /* 0x000fe400000010ff */
[----:B------:R-:W-:Y:S02]  /*13ee0*/  F2FP.BF16.F32.PACK_AB R22, R100, R101 ;  /* 0x000000656416723e */ /* 0x000fe400000010ff */
[----:B------:R-:W-:Y:S02]  /*13ef0*/  F2FP.BF16.F32.PACK_AB R23, R95, R94 ;  /* 0x0000005e5f17723e */ /* 0x000fe400000010ff */
[----:B-1----:R-:W-:Y:S01]  /*13f00*/  F2FP.BF16.F32.PACK_AB R95, R88, R73 ;  /* 0x00000049585f723e */ /* 0x002fe200000010ff */
[----:B------:R-:W-:Y:S01]  /*13f10*/  FADD.FTZ R73, R73, R82 ;  /* 0x0000005249497221 */ /* 0x000fe20000010000 */
[----:B------:R-:W-:Y:S01]  /*13f20*/  F2FP.BF16.F32.PACK_AB R86, R104, R93 ;  /* 0x0000005d6856723e */ /* 0x000fe200000010ff */
[----:B------:R-:W-:Y:S01]  /*13f30*/  STSM.16.M88.4 [R18+0x2bb00], R76 ;  /* 0x02bb004c12007844 */ /* 0x000fe20000000200 */
[----:B------:R-:W-:Y:S01]  /*13f40*/  F2FP.BF16.F32.PACK_AB R93, R75, R74 ;  /* 0x0000004a4b5d723e */ /* 0x000fe200000010ff */
[----:B------:R-:W-:Y:S01]  /*13f50*/  FADD.FTZ R75, R113, R90 ;  /* 0x0000005a714b7221 */ /* 0x000fe20000010000 */
[----:B------:R-:W-:Y:S01]  /*13f60*/  F2FP.BF16.F32.PACK_AB R92, R92, R0 ;  /* 0x000000005c5c723e */ /* 0x000fe200000010ff */
[----:B------:R-:W2:Y:S04]  /*13f70*/  LDL R74, [R1+0x74] ;  /* 0x00007400014a7983 */ /* 0x000ea80000100800 */
[----:B------:R-:W2:Y:S04]  /*13f80*/  LDL.LU R0, [R1+0x44] ;  /* 0x0000440001007983 */ /* 0x000ea80000300800 */
[----:B------:R0:W-:Y:S04]  /*13f90*/  STSM.16.M88.4 [R18+0x2d300], R20 ;  /* 0x02d3001412007844 */ /* 0x0001e80000000200 */
[----:B------:R-:W-:Y:S01]  /*13fa0*/  STL [R1+0x40], R75 ;  /* 0x0000404b01007387 */ /* 0x000fe20000100800 */
[----:B0-----:R-:W-:-:S05]  /*13fb0*/  FADD.FTZ R20, R88, R73 ;  /* 0x0000004958147221 */ /* 0x001fca0000010000 */
[----:B------:R0:W-:Y:S04]  /*13fc0*/  STL [R1+0x48], R20 ;  /* 0x0000481401007387 */ /* 0x0001e80000100800 */
[----:B0-----:R-:W3:Y:S01]  /*13fd0*/  LDL R20, [R1+0x5c] ;  /* 0x00005c0001147983 */ /* 0x001ee20000100800 */
[----:B------:R-:W-:Y:S02]  /*13fe0*/  F2FP.BF16.F32.PACK_AB R84, R96, R97 ;  /* 0x000000616054723e */ /* 0x000fe400000010ff */
[----:B------:R-:W-:Y:S02]  /*13ff0*/  F2FP.BF16.F32.PACK_AB R87, R87, R114 ;  /* 0x000000725757723e */ /* 0x000fe400000010ff */
[----:B------:R-:W-:-:S03]  /*14000*/  F2FP.BF16.F32.PACK_AB R94, R113, R138 ;  /* 0x0000008a715e723e */ /* 0x000fc600000010ff */
[----:B------:R-:W-:Y:S04]  /*14010*/  STSM.16.M88.4 [R18+0x2eb00], R84 ;  /* 0x02eb005412007844 */ /* 0x000fe80000000200 */
[----:B------:R-:W-:Y:S01]  /*14020*/  STSM.16.M88.4 [R18+0x30300], R92 ;  /* 0x0303005c12007844 */ /* 0x000fe20000000200 */
[----:B------:R-:W-:Y:S01]  /*14030*/  @!PT LDS RZ, [RZ] ;  /* 0x00000000fffff984 */ /* 0x000fe20000000800 */
[----:B------:R-:W-:Y:S01]  /*14040*/  @!PT LDS RZ, [RZ] ;  /* 0x00000000fffff984 */ /* 0x000fe20000000800 */
[----:B------:R-:W-:Y:S01]  /*14050*/  @!PT LDS RZ, [RZ] ;  /* 0x00000000fffff984 */ /* 0x000fe20000000800 */
[----:B------:R-:W-:Y:S01]  /*14060*/  @!PT LDS RZ, [RZ] ;  /* 0x00000000fffff984 */ /* 0x000fe20000000800 */
[----:B------:R0:W-:Y:S06]  /*14070*/  MEMBAR.ALL.CTA ;  /* 0x0000000000007992 */ /* 0x0001ec0000008000 */
[----:B0-----:R-:W0:Y:S01]  /*14080*/  FENCE.VIEW.ASYNC.S ;  /* 0x00000000000073c6 */ /* 0x001e220000000000 */
        /* <DEDUP_REMOVED lines=48> */
[C---:B--2---:R-:W-:Y:S01]  /*14390*/  ISETP.GT.AND P2, PT, R0.reuse, R74, PT ;  /* 0x0000004a0000720c */ /* 0x044fe20003f44270 */
[----:B------:R-:W-:-:S05]  /*143a0*/  VIADD R0, R0, 0xffffffff ;  /* 0xffffffff00007836 */ /* 0x000fca0000000000 */
[----:B------:R1:W-:Y:S04]  /*143b0*/  STL [R1+0x44], R0 ;  /* 0x0000440001007387 */ /* 0x0003e80000100800 */
[----:B---3--:R2:W-:Y:S04]  /*143c0*/  STL [R1+0x8], R20 ;  /* 0x0000081401007387 */ /* 0x0085e80000100800 */
[----:B------:R2:W-:Y:S04]  /*143d0*/  STL [R1+0x14], R72 ;  /* 0x0000144801007387 */ /* 0x0005e80000100800 */
[----:B------:R2:W-:Y:S01]  /*143e0*/  STL [R1+0x4], R14 ;  /* 0x0000040e01007387 */ /* 0x0005e20000100800 */
[----:B-1----:R-:W-:Y:S01]  /*143f0*/  IMAD.MOV.U32 R0, RZ, RZ, R147 ;  /* 0x000000ffff007224 */ /* 0x002fe200078e0093 */
[----:B0-----:R-:W-:Y:S01]  /*14400*/  NOP ;  /* 0x0000000000007918 */ /* 0x001fe20000000000 */
[----:B------:R-:W-:Y:S05]  /*14410*/  @P2 BRA `(.L_x_9881) ;  /* 0xffffffb400b42947 */ /* 0x000fea000383ffff */
.L_x_9870:
[----:B------:R-:W-:Y:S05]  /*14420*/  WARPSYNC.ALL ;  /* 0x0000000000007948 */ /* 0x000fea0003800000 */
[----:B------:R-:W-:Y:S06]  /*14430*/  BAR.ARV 0x8, 0x200 ;  /* 0x0208000000007b1d */ /* 0x000fec0000002000 */
[----:B------:R-:W-:Y:S05]  /*14440*/  @!P0 BRA `(.L_x_9882) ;  /* 0x0000000000048947 */ /* 0x000fea0003800000 */
[----:B------:R-:W-:Y:S01]  /*14450*/  BPT.TRAP 0x1 ;  /* 0x000000040000795c */ /* 0x000fe20000300000 */
.L_x_9882:
[----:B------:R-:W3:Y:S01]  /*14460*/  LDL R2, [R1+0x5c] ;  /* 0x00005c0001027983 */ /* 0x000ee20000100800 */
[----:B------:R-:W-:Y:S01]  /*14470*/  IMAD R0, R147, 0x8, R16 ;  /* 0x0000000893007824 */ /* 0x000fe200078e0210 */
[----:B---3--:R-:W-:-:S04]  /*14480*/  SHF.L.U32 R3, R2, 0x1f, RZ ;  /* 0x0000001f02037819 */ /* 0x008fc800000006ff */
[----:B------:R0:W1:Y:S01]  /*14490*/  SYNCS.PHASECHK.TRANS64.TRYWAIT P2, [R0+URZ+0x31c50], R3 ;  /* 0x031c5003000075a7 */ /* 0x000062000804017f */
[----:B------:R-:W-:Y:S05]  /*144a0*/  @!P0 BRA `(.L_x_9883) ;  /* 0x0000000000048947 */ /* 0x000fea0003800000 */
[----:B------:R-:W-:Y:S01]  /*144b0*/  BPT.TRAP 0x1 ;  /* 0x000000040000795c */ /* 0x000fe20000300000 */
.L_x_9883:
[----:B------:R-:W3:Y:S01]  /*144c0*/  LDL.LU R2, [R1+0x80] ;  /* 0x0000800001027983 */ /* 0x000ee20000300800 */
[----:B------:R-:W-:Y:S02]  /*144d0*/  VIADD R16, R16, 0x200 ;  /* 0x0000020010107836 */ /* 0x000fe40000000000 */
[----:B------:R-:W-:-:S03]  /*144e0*/  IMAD.MOV.U32 R5, RZ, RZ, -0x3ffffff0 ;  /* 0xc0000010ff057424 */ /* 0x000fc600078e00ff */
[----:B------:R-:W-:-:S04]  /*144f0*/  SHF.R.U32.HI R16, RZ, 0x4, R16 ;  /* 0x00000004ff107819 */ /* 0x000fc80000011610 */
[----:B------:R-:W-:-:S04]  /*14500*/  LOP3.LUT R16, R16, 0x3fff, RZ, 0xc0, !PT ;  /* 0x00003fff10107812 */ /* 0x000fc800078ec0ff */
[----:B------:R-:W-:Y:S02]  /*14510*/  LOP3.LUT R16, R16, 0x2400000, RZ, 0xfc, !PT ;  /* 0x0240000010107812 */ /* 0x000fe400078efcff */
[----:B---3--:R-:W-:Y:S01]  /*14520*/  LOP3.LUT R4, R2, 0x10000, RZ, 0xfc, !PT ;  /* 0x0001000002047812 */ /* 0x008fe200078efcff */
[----:B-1----:R-:W-:Y:S06]  /*14530*/  @P2 BRA `(.L_x_9884) ;  /* 0x0000000000082947 */ /* 0x002fec0003800000 */
[----:B------:R-:W1:Y:S02]  /*14540*/  SYNCS.PHASECHK.TRANS64.TRYWAIT P0, [R0+URZ+0x31c50], R3 ;  /* 0x031c5003000075a7 */ /* 0x000e64000800017f */
[----:B-1----:R-:W-:Y:S05]  /*14550*/  @!P0 BRA `(.L_x_9885) ;  /* 0x000000bc00a08947 */ /* 0x002fea0003800000 */
.L_x_9884:
[----:B------:R-:W-:Y:S01]  /*14560*/  IMAD R2, R147, 0x6c0, R16 ;  /* 0x000006c093027824 */ /* 0x000fe200078e0210 */
[----:B------:R-:W3:Y:S01]  /*14570*/  LDL.LU R11, [R1+0x40] ;  /* 0x00004000010b7983 */ /* 0x000ee20000300800 */
[----:B01----:R-:W-:Y:S01]  /*14580*/  IMAD.MOV.U32 R3, RZ, RZ, -0x7fffffe0 ;  /* 0x80000020ff037424 */ /* 0x003fe200078e00ff */
[----:B------:R-:W-:Y:S05]  /*14590*/  WARPSYNC.ALL ;  /* 0x0000000000007948 */ /* 0x000fea0003800000 */
[C---:B------:R-:W-:Y:S01]  /*145a0*/  R2UR UR4, R4.reuse ;  /* 0x00000000040472ca */ /* 0x040fe200000e0000 */
[----:B------:R-:W-:Y:S01]  /*145b0*/  VIADD R6, R4, 0x180 ;  /* 0x0000018004067836 */ /* 0x000fe20000000000 */
[----:B------:R-:W-:Y:S01]  /*145c0*/  R2UR UR5, R5 ;  /* 0x00000000050572ca */ /* 0x000fe200000e0000 */
[C---:B------:R-:W-:Y:S01]  /*145d0*/  VIADD R8, R2.reuse, 0x40 ;  /* 0x0000004002087836 */ /* 0x040fe20000000000 */
[----:B------:R-:W-:Y:S01]  /*145e0*/  R2UR UR6, R2 ;  /* 0x00000000020672ca */ /* 0x000fe200000e0000 */
[----:B------:R-:W-:Y:S01]  /*145f0*/  IMAD.MOV.U32 R7, RZ, RZ, -0x3ffffff0 ;  /* 0xc0000010ff077424 */ /* 0x000fe200078e00ff */
[----:B------:R-:W-:Y:S01]  /*14600*/  R2UR UR7, R3 ;  /* 0x00000000030772ca */ /* 0x000fe200000e0000 */
[----:B------:R-:W-:Y:S01]  /*14610*/  WARPGROUP.ARRIVE ;  /* 0x00000000000079c5 */ /* 0x000fe20000000000 */
[----:B------:R-:W-:Y:S01]  /*14620*/  IMAD.MOV.U32 R9, RZ, RZ, -0x7fffffe0 ;  /* 0x80000020ff097424 */ /* 0x000fe200078e00ff */
[----:B------:R-:W4:Y:S04]  /*14630*/  LDL.LU R10, [R1+0x48] ;  /* 0x00004800010a7983 */ /* 0x000f280000300800 */
[----:B------:R-:W5:Y:S01]  /*14640*/  LDL.LU R12, [R1+0x5c] ;  /* 0x00005c00010c7983 */ /* 0x000f620000300800 */
[----:B------:R-:W-:-:S02]  /*14650*/  IMAD.MOV.U32 R5, RZ, RZ, -0x3ffffff0 ;  /* 0xc0000010ff057424 */ /* 0x000fc400078e00ff */
[----:B------:R-:W-:Y:S01]  /*14660*/  IMAD.MOV.U32 R3, RZ, RZ, -0x7fffffe0 ;  /* 0x80000020ff037424 */ /* 0x000fe200078e00ff */
[----:B------:R-:W2:Y:S01]  /*14670*/  LDL.LU R13, [R1+0xa0] ;  /* 0x0000a000010d7983 */ /* 0x000ea20000300800 */
[----:B------:R-:W-:Y:S01]  /*14680*/  VIADD R147, R147, 0x1 ;  /* 0x0000000193937836 */ /* 0x000fe20000000000 */
[----:B------:R-:W-:Y:S01]  /*14690*/  HGMMA.64x96x16.F32.BF16 R24, gdesc[UR4].tnspB, R24, gsb0 ;  /* 0x41600000041879f0 */ /* 0x000fe20008001818 */
[----:B------:R-:W-:Y:S01]  /*146a0*/  R2UR UR4, R6 ;  /* 0x00000000060472ca */ /* 0x000fe200000e0000 */
[----:B------:R-:W-:Y:S01]  /*146b0*/  VIADD R6, R4, 0x300 ;  /* 0x0000030004067836 */ /* 0x000fe20000000000 */
[----:B------:R-:W-:Y:S01]  /*146c0*/  R2UR UR5, R7 ;  /* 0x00000000070572ca */ /* 0x000fe200000e0000 */
[----:B------:R-:W-:Y:S01]  /*146d0*/  IMAD.MOV.U32 R7, RZ, RZ, -0x3ffffff0 ;  /* 0xc0000010ff077424 */ /* 0x000fe200078e00ff */
[----:B------:R-:W-:Y:S01]  /*146e0*/  R2UR UR6, R8 ;  /* 0x00000000080672ca */ /* 0x000fe200000e0000 */
[----:B------:R-:W-:Y:S01]  /*146f0*/  VIADD R8, R2, 0x80 ;  /* 0x0000008002087836 */ /* 0x000fe20000000000 */
[----:B------:R-:W-:Y:S01]  /*14700*/  R2UR UR7, R9 ;  /* 0x00000000090772ca */ /* 0x000fe200000e0000 */
[----:B------:R-:W-:Y:S01]  /*14710*/  IMAD.MOV.U32 R9, RZ, RZ, -0x7fffffe0 ;  /* 0x80000020ff097424 */ /* 0x000fe200078e00ff */
[----:B------:R-:W-:Y:S01]  /*14720*/  ISETP.NE.AND P2, PT, R147, 0x2, PT ;  /* 0x000000029300780c */ /* 0x000fe20003f45270 */
[----:B------:R-:W-:-:S02]  /*14730*/  WARPGROUP.DEPBAR.LE gsb0, 0x0 ;  /* 0x00008000000079c5 */ /* 0x000fc40000010000 */
[----:B------:R-:W-:-:S08]  /*14740*/  WARPGROUP.ARRIVE ;  /* 0x00000000000079c5 */ /* 0x000fd00000000000 */
        /* <DEDUP_REMOVED lines=9> */
[----:B------:R-:W-:Y:S02]  /*147e0*/  WARPGROUP.DEPBAR.LE gsb0, 0x0 ;  /* 0x00008000000079c5 */ /* 0x000fe40000010000 */
[----:B------:R-:W-:-:S09]  /*147f0*/  WARPGROUP.ARRIVE ;  /* 0x00000000000079c5 */ /* 0x000fd20000000000 */
        /* <DEDUP_REMOVED lines=41> */
[----:B------:R-:W-:Y:S02]  /*14a90*/  IMAD.MOV.U32 R9, RZ, RZ, -0x7fffffe0 ;  /* 0x80000020ff097424 */ /* 0x000fe400078e00ff */
[----:B------:R-:W-:-:S02]  /*14aa0*/  VIADD R4, R4, 0xc00 ;  /* 0x00000c0004047836 */ /* 0x000fc40000000000 */
[----:B------:R-:W-:Y:S01]  /*14ab0*/  VIADD R2, R2, 0x200 ;  /* 0x0000020002027836 */ /* 0x000fe20000000000 */
[----:B------:R-:W-:Y:S02]  /*14ac0*/  WARPGROUP.DEPBAR.LE gsb0, 0x0 ;  /* 0x00008000000079c5 */ /* 0x000fe40000010000 */
[----:B------:R-:W-:-:S06]  /*14ad0*/  WARPGROUP.ARRIVE ;  /* 0x00000000000079c5 */ /* 0x000fcc0000000000 */
[----:B------:R-:W-:Y:S01]  /*14ae0*/  HGMMA.64x96x16.F32.BF16 R24, gdesc[UR4].tnspB, R24, gsb0 ;  /* 0x41600000041879f0 */ /* 0x000fe20008001818 */
[----:B------:R-:W-:Y:S02]  /*14af0*/  R2UR UR4, R6 ;  /* 0x00000000060472ca */ /* 0x000fe400000e0000 */
[----:B------:R-:W-:Y:S02]  /*14b00*/  R2UR UR5, R7 ;  /* 0x00000000070572ca */ /* 0x000fe400000e0000 */
[----:B------:R-:W-:Y:S02]  /*14b10*/  R2UR UR6, R8 ;  /* 0x00000000080672ca */ /* 0x000fe400000e0000 */
[----:B------:R-:W-:Y:S01]  /*14b20*/  R2UR UR7, R9 ;  /* 0x00000000090772ca */ /* 0x000fe200000e0000 */
[----:B------:R-:W-:Y:S02]  /*14b30*/  WARPGROUP.DEPBAR.LE gsb0, 0x0 ;  /* 0x00008000000079c5 */ /* 0x000fe40000010000 */
[----:B------:R-:W-:-:S10]  /*14b40*/  WARPGROUP.ARRIVE ;  /* 0x00000000000079c5 */ /* 0x000fd40000000000 */
[----:B------:R-:W-:Y:S01]  /*14b50*/  HGMMA.64x96x16.F32.BF16 R24, gdesc[UR4].tnspB, R24, gsb0 ;  /* 0x41600000041879f0 */ /* 0x000fe20008001818 */
[----:B------:R-:W-:Y:S02]  /*14b60*/  R2UR UR4, R4 ;  /* 0x00000000040472ca */ /* 0x000fe400000e0000 */
[----:B------:R-:W-:Y:S02]  /*14b70*/  R2UR UR5, R5 ;  /* 0x00000000050572ca */ /* 0x000fe400000e0000 */
[----:B------:R-:W-:Y:S02]  /*14b80*/  R2UR UR6, R2 ;  /* 0x00000000020672ca */ /* 0x000fe400000e0000 */
[----:B------:R-:W-:Y:S01]  /*14b90*/  R2UR UR7, R3 ;  /* 0x00000000030772ca */ /* 0x000fe200000e0000 */
[----:B---3--:R-:W0:Y:S04]  /*14ba0*/  SHFL.BFLY PT, R2, R11, 0x2, 0x1f ;  /* 0x0c401f000b027f89 */ /* 0x008e2800000e0000 */
[----:B----4-:R-:W1:Y:S01]  /*14bb0*/  SHFL.BFLY PT, R3, R10, 0x2, 0x1f ;  /* 0x0c401f000a037f89 */ /* 0x010e6200000e0000 */
[----:B0-----:R-:W-:Y:S01]  /*14bc0*/  FADD.FTZ R2, R2, R11 ;  /* 0x0000000b02027221 */ /* 0x001fe20000010000 */
[----:B-1----:R-:W-:Y:S01]  /*14bd0*/  FADD.FTZ R4, R3, R10 ;  /* 0x0000000a03047221 */ /* 0x002fe20000010000 */
[----:B------:R-:W-:-:S03]  /*14be0*/  IMAD.MOV.U32 R10, RZ, RZ, RZ ;  /* 0x000000ffff0a7224 */ /* 0x000fc600078e00ff */
[----:B------:R-:W0:Y:S04]  /*14bf0*/  SHFL.BFLY PT, R3, R2, 0x1, 0x1f ;  /* 0x0c201f0002037f89 */ /* 0x000e2800000e0000 */
[----:B------:R-:W1:Y:S01]  /*14c00*/  SHFL.BFLY PT, R5, R4, 0x1, 0x1f ;  /* 0x0c201f0004057f89 */ /* 0x000e6200000e0000 */
[----:B0-----:R-:W-:Y:S01]  /*14c10*/  FADD.FTZ R8, R2, R3 ;  /* 0x0000000302087221 */ /* 0x001fe20000010000 */
[----:B------:R-:W-:Y:S01]  /*14c20*/  SEL R2, RZ, 0x1, P2 ;  /* 0x00000001ff027807 */ /* 0x000fe20001000000 */
[----:B-1----:R-:W-:-:S03]  /*14c30*/  FADD.FTZ R11, R4, R5 ;  /* 0x00000005040b7221 */ /* 0x002fc60000010000 */
[----:B------:R-:W-:Y:S01]  /*14c40*/  FSETP.NE.FTZ.AND P0, PT, R8, RZ, PT ;  /* 0x000000ff0800720b */ /* 0x000fe20003f15000 */
[----:B--2---:R-:W-:Y:S01]  /*14c50*/  VIADD R13, R13, 0x1 ;  /* 0x000000010d0d7836 */ /* 0x004fe20000000000 */
[----:B-----5:R-:W-:Y:S02]  /*14c60*/  LOP3.LUT R12, R12, R2, RZ, 0x3c, !PT ;  /* 0x000000020c0c7212 */ /* 0x020fe400078e3cff */
[----:B------:R-:W-:-:S09]  /*14c70*/  FSETP.NE.FTZ.AND P3, PT, R11, RZ, PT ;  /* 0x000000ff0b00720b */ /* 0x000fd20003f75000 */
[----:B------:R-:W0:Y:S08]  /*14c80*/  @P0 MUFU.LG2 R6, R8 ;  /* 0x0000000800060308 */ /* 0x000e300000000c00 */
[----:B------:R-:W1:Y:S01]  /*14c90*/  @P3 MUFU.LG2 R7, R11 ;  /* 0x0000000b00073308 */ /* 0x000e620000000c00 */
[----:B------:R-:W-:Y:S02]  /*14ca0*/  WARPGROUP.DEPBAR.LE gsb0, 0x0 ;  /* 0x00008000000079c5 */ /* 0x000fe40000010000 */
[----:B------:R-:W-:-:S05]  /*14cb0*/  WARPGROUP.ARRIVE ;  /* 0x00000000000079c5 */ /* 0x000fca0000000000 */
[----:B------:R-:W2:Y:S01]  /*14cc0*/  @P0 MUFU.RCP R10, R8 ;  /* 0x00000008000a0308 */ /* 0x000ea20000001000 */
[----:B------:R-:W-:Y:S01]  /*14cd0*/  HGMMA.64x96x16.F32.BF16 R24, gdesc[UR4].tnspB, R24, gsb0 ;  /* 0x41600000041879f0 */ /* 0x000fe20008001818 */
[----:B------:R-:W-:Y:S01]  /*14ce0*/  IMAD.MOV.U32 R3, RZ, RZ, RZ ;  /* 0x000000ffff037224 */ /* 0x000fe200078e00ff */
[----:B------:R3:W-:Y:S04]  /*14cf0*/  STL [R1+0x5c], R12 ;  /* 0x00005c0c01007387 */ /* 0x0007e80000100800 */
[----:B------:R4:W-:Y:S01]  /*14d00*/  STL [R1+0xa0], R13 ;  /* 0x0000a00d01007387 */ /* 0x0009e20000100800 */
[----:B------:R-:W5:Y:S01]  /*14d10*/  @P3 MUFU.RCP R3, R11 ;  /* 0x0000000b00033308 */ /* 0x000f620000001000 */
[----:B------:R-:W-:Y:S01]  /*14d20*/  @P0 FMUL.FTZ R5, R15, 0.69314718246459960938 ;  /* 0x3f3172180f050820 */ /* 0x000fe20000410000 */
[----:B0-----:R-:W-:Y:S01]  /*14d30*/  @P0 FMUL.FTZ R6, R6, 0.69314718246459960938 ;  /* 0x3f31721806060820 */ /* 0x001fe20000410000 */
[----:B-1----:R-:W-:Y:S01]  /*14d40*/  @P3 FMUL.FTZ R7, R7, 0.69314718246459960938 ;  /* 0x3f31721807073820 */ /* 0x002fe20000410000 */
[----:B---3--:R-:W-:Y:S01]  /*14d50*/  @P3 FMUL.FTZ R12, R15, 0.69314718246459960938 ;  /* 0x3f3172180f0c3820 */ /* 0x008fe20000410000 */
[----:B------:R-:W-:-:S02]  /*14d60*/  @!P1 VIADD R4, R0, 0x31c60 ;  /* 0x00031c6000049836 */ /* 0x000fc40000000000 */
[----:B------:R-:W-:Y:S02]  /*14d70*/  IMAD.MOV.U32 R2, RZ, RZ, -0x800000 ;  /* 0xff800000ff027424 */ /* 0x000fe400078e00ff */
[----:B------:R-:W-:Y:S01]  /*14d80*/  @P0 FFMA.FTZ R2, R5, R14, R6 ;  /* 0x0000000e05020223 */ /* 0x000fe20000010006 */
[----:B------:R-:W-:Y:S02]  /*14d90*/  IMAD.MOV.U32 R0, RZ, RZ, -0x800000 ;  /* 0xff800000ff007424 */ /* 0x000fe400078e00ff */
[----:B------:R-:W-:Y:S01]  /*14da0*/  @P3 FFMA.FTZ R0, R12, R72, R7 ;  /* 0x000000480c003223 */ /* 0x000fe20000010007 */
[----:B------:R-:W-:Y:S02]  /*14db0*/  @!P1 PRMT R4, RZ, 0x654, R4 ;  /* 0x00000654ff049816 */ /* 0x000fe40000000004 */
[----:B------:R-:W-:Y:S02]  /*14dc0*/  PLOP3.LUT P0, PT, PT, PT, PT, 0x8, 0x0 ;  /* 0x000000000000781c */ /* 0x000fe40003f0e170 */
[----:B------:R-:W-:Y:S01]  /*14dd0*/  SEL R147, R147, RZ, P2 ;  /* 0x000000ff93937207 */ /* 0x000fe20001000000 */
[----:B------:R-:W-:-:S02]  /*14de0*/  WARPGROUP.DEPBAR.LE gsb0, 0x0 ;  /* 0x00008000000079c5 */ /* 0x000fc40000010000 */
        /* <DEDUP_REMOVED lines=24> */
[-C--:B-----5:R-:W-:Y:S01]  /*14f70*/  FMUL.FTZ R68, R26, R3.reuse ;  /* 0x000000031a447220 */ /* 0x0a0fe20000410000 */
[-C--:B------:R-:W-:Y:S01]  /*14f80*/  FMUL.FTZ R69, R27, R3.reuse ;  /* 0x000000031b457220 */ /* 0x080fe20000410000 */
[----:B0-----:R-:W-:Y:S01]  /*14f90*/  FMUL.FTZ R4, R24, R10 ;  /* 0x0000000a18047220 */ /* 0x001fe20000410000 */
        /* <DEDUP_REMOVED lines=21> */
[----:B----4-:R-:W-:-:S07]  /*150f0*/  FMUL.FTZ R71, R71, R3 ;  /* 0x0000000347477220 */ /* 0x010fce0000410000 */
.L_x_9829:
[----:B------:R-:W-:Y:S05]  /*15100*/  WARPSYNC.ALL ;  /* 0x0000000000007948 */ /* 0x000fea0003800000 */
[----:B------:R-:W0:Y:S08]  /*15110*/  S2UR UR5, SR_CgaCtaId ;  /* 0x00000000000579c3 */ /* 0x000e300000008800 */
[----:B------:R-:W-:Y:S06]  /*15120*/  BAR.SYNC.DEFER_BLOCKING 0x5, 0x200 ;  /* 0x0148000000007b1d */ /* 0x000fec0000010000 */
[----:B------:R-:W-:Y:S01]  /*15130*/  UMOV UR4, 0x400 ;  /* 0x0000040000047882 */ /* 0x000fe20000000000 */
[----:B------:R-:W-:Y:S01]  /*15140*/  BSSY B0, `(.L_x_9886) ;  /* 0x00002bb000007945 */ /* 0x000fe20003800000 */
[----:B0-----:R-:W-:-:S06]  /*15150*/  ULEA UR4, UR5, UR4, 0x18 ;  /* 0x0000000405047291 */ /* 0x001fcc000f8ec03f */
[----:B------:R-:W-:-:S05]  /*15160*/  IMAD.U32 R16, RZ, RZ, UR4 ;  /* 0x00000004ff107e24 */ /* 0x000fca000f8e00ff */
[----:B------:R0:W2:Y:S01]  /*15170*/  LDS.128 R108, [R16+0x31cd0] ;  /* 0x031cd000106c7984 */ /* 0x0000a20000000c00 */
[----:B------:R-:W-:Y:S06]  /*15180*/  BAR.ARV 0x4, 0x200 ;  /* 0x0108000000007b1d */ /* 0x000fec0000002000 */
[----:B------:R-:W-:Y:S05]  /*15190*/  @P0 BRA `(.L_x_9887) ;  /* 0x0000001c00f00947 */ /* 0x000fea0003800000 */
[----:B------:R-:W3:Y:S01]  /*151a0*/  LDL R12, [R1+0xe8] ;  /* 0x0000e800010c7983 */ /* 0x000ee20000100800 */
[----:B------:R-:W-:-:S03]  /*151b0*/  ULDC UR4, c[0x0][0xad4] ;  /* 0x0002b50000047ab9 */ /* 0x000fc60000000800 */
[----:B------:R-:W4:Y:S04]  /*151c0*/  LDL.LU R74, [R1+0x90] ;  /* 0x00009000014a7983 */ /* 0x000f280000300800 */
[----:B------:R-:W2:Y:S04]  /*151d0*/  LDL.LU R80, [R1+0x98] ;  /* 0x0000980001507983 */ /* 0x000ea80000300800 */
[----:B------:R-:W2:Y:S01]  /*151e0*/  LDL.LU R79, [R1+0x9c] ;  /* 0x00009c00014f7983 */ /* 0x000ea20000300800 */
[----:B------:R-:W1:Y:S01]  /*151f0*/  S2R R3, SR_SWINHI ;  /* 0x0000000000037919 */ /* 0x000e620000002f00 */
[----:B------:R-:W-:-:S02]  /*15200*/  MOV R10, R16 ;  /* 0x00000010000a7202 */ /* 0x000fc40000000f00 */
[----:B-1----:R-:W-:-:S03]  /*15210*/  MOV R11, R3 ;  /* 0x00000003000b7202 */ /* 0x002fc60000000f00 */
[----:B---3--:R-:W-:-:S03]  /*15220*/  IMAD.WIDE R12, R12, 0x2, R10 ;  /* 0x000000020c0c7825 */ /* 0x008fc600078e020a */
[C---:B------:R-:W-:Y:S02]  /*15230*/  IADD3 R75, P0, R12.reuse, 0x6020, RZ ;  /* 0x000060200c4b7810 */ /* 0x040fe40007f1e0ff */
[----:B------:R-:W-:-:S03]  /*15240*/  LOP3.LUT R3, R12, 0x180, RZ, 0xc0, !PT ;  /* 0x000001800c037812 */ /* 0x000fc600078ec0ff */
[----:B------:R-:W-:Y:S01]  /*15250*/  IMAD.X R23, RZ, RZ, R13, P0 ;  /* 0x000000ffff177224 */ /* 0x000fe200000e060d */
[----:B----4-:R-:W-:Y:S02]  /*15260*/  ISETP.NE.AND P0, PT, R74, RZ, PT ;  /* 0x000000ff4a00720c */ /* 0x010fe40003f05270 */
[----:B------:R-:W-:Y:S02]  /*15270*/  IADD3 R20, P4, R12, 0x20, RZ ;  /* 0x000000200c147810 */ /* 0x000fe40007f9e0ff */
[----:B------:R-:W-:Y:S01]  /*15280*/  SEL R78, R74, UR4, P0 ;  /* 0x000000044a4e7c07 */ /* 0x000fe20008000000 */
[----:B------:R-:W-:Y:S05]  /*15290*/  WARPSYNC.ALL ;  /* 0x0000000000007948 */ /* 0x000fea0003800000 */
[----:B------:R-:W-:-:S02]  /*152a0*/  SHF.R.U64 R3, R3, 0x3, RZ ;  /* 0x0000000303037819 */ /* 0x000fc400000012ff */
[----:B------:R-:W-:Y:S01]  /*152b0*/  LOP3.LUT R14, R20, 0x180, RZ, 0xc0, !PT ;  /* 0x00000180140e7812 */ /* 0x000fe200078ec0ff */
[----:B------:R-:W-:Y:S01]  /*152c0*/  BAR.SYNC.DEFER_BLOCKING 0x1, 0x180 ;  /* 0x0046000000007b1d */ /* 0x000fe20000010000 */
[C---:B------:R-:W-:Y:S02]  /*152d0*/  IADD3 R22, P3, R12.reuse, 0x3000, RZ ;  /* 0x000030000c167810 */ /* 0x040fe40007f7e0ff */
[C---:B------:R-:W-:Y:S02]  /*152e0*/  IADD3 R15, P2, R12.reuse, 0x3020, RZ ;  /* 0x000030200c0f7810 */ /* 0x040fe40007f5e0ff */
[----:B------:R-:W-:Y:S02]  /*152f0*/  IADD3 R35, P1, R12, 0x6000, RZ ;  /* 0x000060000c237810 */ /* 0x000fe40007f3e0ff */
[----:B------:R-:W-:Y:S01]  /*15300*/  LOP3.LUT R34, R75, 0x180, RZ, 0xc0, !PT ;  /* 0x000001804b227812 */ /* 0x000fe200078ec0ff */
[----:B------:R-:W-:Y:S01]  /*15310*/  IMAD.X R25, RZ, RZ, R13, P4 ;  /* 0x000000ffff197224 */ /* 0x000fe200020e060d */
[----:B------:R-:W-:Y:S01]  /*15320*/  LOP3.LUT R12, R3, R12, RZ, 0x3c, !PT ;  /* 0x0000000c030c7212 */ /* 0x000fe200078e3cff */
[----:B------:R-:W-:Y:S01]  /*15330*/  ULDC.64 UR6, c[0x0][0xc08] ;  /* 0x0003020000067ab9 */ /* 0x000fe20000000a00 */
[----:B------:R-:W-:Y:S01]  /*15340*/  SHF.R.U64 R3, R14, 0x3, RZ ;  /* 0x000000030e037819 */ /* 0x000fe200000012ff */
[----:B------:R-:W-:Y:S01]  /*15350*/  ULDC.64 UR4, c[0x0][0xc00] ;  /* 0x0003000000047ab9 */ /* 0x000fe20000000a00 */
[----:B------:R-:W-:-:S02]  /*15360*/  LOP3.LUT R14, R15, 0x180, RZ, 0xc0, !PT ;  /* 0x000001800f0e7812 */ /* 0x000fc400078ec0ff */
[----:B------:R-:W-:Y:S02]  /*15370*/  LOP3.LUT R24, R3, R20, RZ, 0x3c, !PT ;  /* 0x0000001403187212 */ /* 0x000fe400078e3cff */
[----:B------:R-:W-:Y:S02]  /*15380*/  LOP3.LUT R3, R22, 0x180, RZ, 0xc0, !PT ;  /* 0x0000018016037812 */ /* 0x000fe400078ec0ff */
[----:B------:R-:W-:Y:S02]  /*15390*/  LOP3.LUT R20, R35, 0x180, RZ, 0xc0, !PT ;  /* 0x0000018023147812 */ /* 0x000fe400078ec0ff */
[----:B------:R-:W-:Y:S02]  /*153a0*/  SHF.R.U64 R3, R3, 0x3, RZ ;  /* 0x0000000303037819 */ /* 0x000fe400000012ff */
[----:B------:R-:W-:Y:S02]  /*153b0*/  SHF.R.U64 R20, R20, 0x3, RZ ;  /* 0x0000000314147819 */ /* 0x000fe400000012ff */
[----:B------:R-:W-:Y:S01]  /*153c0*/  SHF.R.U64 R14, R14, 0x3, RZ ;  /* 0x000000030e0e7819 */ /* 0x000fe200000012ff */
[--C-:B------:R-:W-:Y:S01]  /*153d0*/  IMAD.X R27, RZ, RZ, R13.reuse, P3 ;  /* 0x000000ffff1b7224 */ /* 0x100fe200018e060d */
[----:B------:R-:W-:Y:S01]  /*153e0*/  LOP3.LUT R26, R3, R22, RZ, 0x3c, !PT ;  /* 0x00000016031a7212 */ /* 0x000fe200078e3cff */
[--C-:B------:R-:W-:Y:S01]  /*153f0*/  IMAD.X R33, RZ, RZ, R13.reuse, P2 ;  /* 0x000000ffff217224 */ /* 0x100fe200010e060d */
[----:B------:R-:W-:Y:S01]  /*15400*/  LOP3.LUT R20, R20, R35, RZ, 0x3c, !PT ;  /* 0x0000002314147212 */ /* 0x000fe200078e3cff */
[----:B------:R-:W-:Y:S01]  /*15410*/  IMAD.X R21, RZ, RZ, R13, P1 ;  /* 0x000000ffff157224 */ /* 0x000fe200008e060d */
[----:B------:R-:W-:-:S02]  /*15420*/  SHF.R.U64 R34, R34, 0x3, RZ ;  /* 0x0000000322227819 */ /* 0x000fc400000012ff */
[----:B------:R-:W-:Y:S02]  /*15430*/  LOP3.LUT R32, R14, R15, RZ, 0x3c, !PT ;  /* 0x0000000f0e207212 */ /* 0x000fe400078e3cff */
[----:B------:R-:W-:Y:S02]  /*15440*/  MOV R35, R12 ;  /* 0x0000000c00237202 */ /* 0x000fe40000000f00 */
[----:B------:R-:W-:Y:S02]  /*15450*/  F2FP.BF16.F32.PACK_AB R12, R5, R4 ;  /* 0x00000004050c723e */ /* 0x000fe400000010ff */
[----:B------:R-:W-:Y:S02]  /*15460*/  F2FP.BF16.F32.PACK_AB R13, R69, R68 ;  /* 0x00000044450d723e */ /* 0x000fe400000010ff */
[----:B------:R-:W-:Y:S02]  /*15470*/  F2FP.BF16.F32.PACK_AB R14, R7, R6 ;  /* 0x00000006070e723e */ /* 0x000fe400000010ff */
[----:B------:R-:W-:-:S02]  /*15480*/  F2FP.BF16.F32.PACK_AB R15, R31, R30 ;  /* 0x0000001e1f0f723e */ /* 0x000fc400000010ff */
[----:B------:R-:W-:Y:S02]  /*15490*/  MOV R77, R24 ;  /* 0x00000018004d7202 */ /* 0x000fe40000000f00 */
[----:B------:R-:W-:Y:S02]  /*154a0*/  MOV R3, R26 ;  /* 0x0000001a00037202 */ /* 0x000fe40000000f00 */
[----:B------:R-:W-:Y:S02]  /*154b0*/  LOP3.LUT R22, R34, R75, RZ, 0x3c, !PT ;  /* 0x0000004b22167212 */ /* 0x000fe400078e3cff */
[----:B------:R-:W-:Y:S02]  /*154c0*/  F2FP.BF16.F32.PACK_AB R24, R9, R8 ;  /* 0x000000080918723e */ /* 0x000fe400000010ff */
[----:B------:R-:W-:Y:S02]  /*154d0*/  F2FP.BF16.F32.PACK_AB R25, R73, R72 ;  /* 0x000000484919723e */ /* 0x000fe400000010ff */
[----:B------:R-:W-:-:S02]  /*154e0*/  F2FP.BF16.F32.PACK_AB R26, R29, R28 ;  /* 0x0000001c1d1a723e */ /* 0x000fc400000010ff */
[----:B------:R-:W-:Y:S01]  /*154f0*/  F2FP.BF16.F32.PACK_AB R27, R39, R38 ;  /* 0x00000026271b723e */ /* 0x000fe200000010ff */
[----:B------:R1:W-:Y:S01]  /*15500*/  STSM.16.M88.4 [R35], R12 ;  /* 0x0000000c23007844 */ /* 0x0003e20000000200 */
[----:B------:R-:W-:Y:S02]  /*15510*/  MOV R76, R32 ;  /* 0x00000020004c7202 */ /* 0x000fe40000000f00 */
[----:B------:R-:W-:Y:S02]  /*15520*/  F2FP.BF16.F32.PACK_AB R32, R37, R36 ;  /* 0x000000242520723e */ /* 0x000fe400000010ff */
[----:B------:R-:W-:Y:S02]  /*15530*/  F2FP.BF16.F32.PACK_AB R33, R43, R42 ;  /* 0x0000002a2b21723e */ /* 0x000fe400000010ff */
[----:B------:R-:W-:Y:S01]  /*15540*/  F2FP.BF16.F32.PACK_AB R34, R41, R40 ;  /* 0x000000282922723e */ /* 0x000fe200000010ff */
[----:B------:R3:W-:Y:S01]  /*15550*/  STSM.16.M88.4 [R77], R24 ;  /* 0x000000184d007844 */ /* 0x0007e20000000200 */
[----:B------:R-:W-:-:S02]  /*15560*/  MOV R75, R20 ;  /* 0x00000014004b7202 */ /* 0x000fc40000000f00 */
[----:B------:R-:W-:Y:S02]  /*15570*/  MOV R74, R22 ;  /* 0x00000016004a7202 */ /* 0x000fe40000000f00 */
[----:B------:R-:W-:Y:S02]  /*15580*/  F2FP.BF16.F32.PACK_AB R20, R53, R52 ;  /* 0x000000343514723e */ /* 0x000fe400000010ff */
[----:B-1----:R-:W-:Y:S02]  /*15590*/  F2FP.BF16.F32.PACK_AB R35, R47, R46 ;  /* 0x0000002e2f23723e */ /* 0x002fe400000010ff */
[----:B------:R-:W-:Y:S02]  /*155a0*/  F2FP.BF16.F32.PACK_AB R12, R45, R44 ;  /* 0x0000002c2d0c723e */ /* 0x000fe400000010ff */
[----:B------:R-:W-:Y:S02]  /*155b0*/  F2FP.BF16.F32.PACK_AB R13, R51, R50 ;  /* 0x00000032330d723e */ /* 0x000fe400000010ff */
[----:B------:R-:W-:-:S02]  /*155c0*/  F2FP.BF16.F32.PACK_AB R14, R49, R48 ;  /* 0x00000030310e723e */ /* 0x000fc400000010ff */
[----:B------:R-:W-:Y:S02]  /*155d0*/  F2FP.BF16.F32.PACK_AB R15, R55, R54 ;  /* 0x00000036370f723e */ /* 0x000fe400000010ff */
[----:B------:R-:W-:Y:S02]  /*155e0*/  F2FP.BF16.F32.PACK_AB R21, R59, R58 ;  /* 0x0000003a3b15723e */ /* 0x000fe400000010ff */
[----:B------:R-:W-:Y:S02]  /*155f0*/  F2FP.BF16.F32.PACK_AB R22, R57, R56 ;  /* 0x000000383916723e */ /* 0x000fe400000010ff */
[----:B------:R-:W-:Y:S02]  /*15600*/  F2FP.BF16.F32.PACK_AB R23, R63, R62 ;  /* 0x0000003e3f17723e */ /* 0x000fe400000010ff */
[----:B---3--:R-:W-:Y:S02]  /*15610*/  F2FP.BF16.F32.PACK_AB R24, R61, R60 ;  /* 0x0000003c3d18723e */ /* 0x008fe400000010ff */
[----:B------:R-:W-:-:S02]  /*15620*/  F2FP.BF16.F32.PACK_AB R25, R67, R66 ;  /* 0x000000424319723e */ /* 0x000fc400000010ff */
[----:B------:R-:W-:Y:S02]  /*15630*/  F2FP.BF16.F32.PACK_AB R26, R65, R64 ;  /* 0x00000040411a723e */ /* 0x000fe400000010ff */
[----:B------:R-:W-:Y:S01]  /*15640*/  F2FP.BF16.F32.PACK_AB R27, R71, R70 ;  /* 0x00000046471b723e */ /* 0x000fe200000010ff */
[----:B------:R2:W-:Y:S01]  /*15650*/  STSM.16.M88.4 [R3], R32 ;  /* 0x0000002003007844 */ /* 0x0005e20000000200 */
[----:B------:R-:W-:-:S03]  /*15660*/  ISETP.NE.U32.AND P3, PT, RZ, UR6, PT ;  /* 0x00000006ff007c0c */ /* 0x000fc6000bf65070 */
[----:B------:R-:W-:Y:S01]  /*15670*/  STSM.16.M88.4 [R76], R12 ;  /* 0x0000000c4c007844 */ /* 0x000fe20000000200 */
[----:B------:R-:W-:-:S03]  /*15680*/  ISETP.NE.AND.EX P3, PT, RZ, UR7, PT, P3 ;  /* 0x00000007ff007c0c */ /* 0x000fc6000bf65330 */
[----:B------:R1:W-:Y:S04]  /*15690*/  STSM.16.M88.4 [R75], R20 ;  /* 0x000000144b007844 */ /* 0x0003e80000000200 */
[----:B------:R3:W-:Y:S01]  /*156a0*/  STSM.16.M88.4 [R74], R24 ;  /* 0x000000184a007844 */ /* 0x0007e20000000200 */
[----:B------:R-:W-:Y:S01]  /*156b0*/  BAR.SYNC.DEFER_BLOCKING 0x1, 0x180 ;  /* 0x0046000000007b1d */ /* 0x000fe20000010000 */
[----:B------:R-:W-:Y:S02]  /*156c0*/  ISETP.NE.U32.AND P0, PT, RZ, UR4, PT ;  /* 0x00000004ff007c0c */ /* 0x000fe4000bf05070 */
[----:B--2---:R-:W-:Y:S02]  /*156d0*/  IADD3 R32, P1, R80, UR4, RZ ;  /* 0x0000000450207c10 */ /* 0x004fe4000ff3e0ff */
[----:B------:R-:W-:-:S02]  /*156e0*/  ISETP.NE.AND.EX P0, PT, RZ, UR5, PT, P0 ;  /* 0x00000005ff007c0c */ /* 0x000fc4000bf05300 */
[C---:B------:R-:W-:Y:S02]  /*156f0*/  IADD3.X R33, R79.reuse, UR5, RZ, P1, !PT ;  /* 0x000000054f217c10 */ /* 0x040fe40008ffe4ff */
[----:B------:R-:W-:Y:S01]  /*15700*/  @P3 IADD3 R34, P1, R80, UR6, RZ ;  /* 0x0000000650223c10 */ /* 0x000fe2000ff3e0ff */
[----:B------:R-:W-:Y:S01]  /*15710*/  ULDC UR6, c[0x0][0xa88] ;  /* 0x0002a20000067ab9 */ /* 0x000fe20000000800 */
[----:B------:R-:W-:Y:S01]  /*15720*/  IMAD.MOV.U32 R3, RZ, RZ, RZ ;  /* 0x000000ffff037224 */ /* 0x000fe200078e00ff */
[----:B------:R-:W-:Y:S01]  /*15730*/  ISETP.GT.AND P2, PT, R78, 0x1, PT ;  /* 0x000000014e00780c */ /* 0x000fe20003f44270 */
[----:B-1----:R-:W-:Y:S01]  /*15740*/  IMAD.MOV.U32 R22, RZ, RZ, 0x9b8 ;  /* 0x000009b8ff167424 */ /* 0x002fe200078e00ff */
[----:B------:R-:W-:Y:S01]  /*15750*/  @P3 IADD3.X R35, R79, UR7, RZ, P1, !PT ;  /* 0x000000074f233c10 */ /* 0x000fe20008ffe4ff */
[----:B------:R-:W-:Y:S01]  /*15760*/  IMAD.U32 R79, RZ, RZ, UR6 ;  /* 0x00000006ff4f7e24 */ /* 0x000fe2000f8e00ff */
[----:B---3--:R-:W1:Y:S02]  /*15770*/  LDC R74, c[0x0][0xbe8] ;  /* 0x0002fa00ff4a7b82 */ /* 0x008e640000000800 */
[----:B------:R2:W5:Y:S04]  /*15780*/  @P0 LDG.E R3, desc[UR60][R32.64] ;  /* 0x0000003c20030981 */ /* 0x000568000c1e1900 */
[----:B------:R2:W5:Y:S01]  /*15790*/  @P3 LDG.E R79, desc[UR60][R34.64] ;  /* 0x0000003c224f3981 */ /* 0x000562000c1e1900 */
[----:B------:R-:W-:-:S04]  /*157a0*/  SEL R22, R22, 0x978, P2 ;  /* 0x0000097816167807 */ /* 0x000fc80001000000 */
[----:B------:R2:W3:Y:S08]  /*157b0*/  LDC.64 R12, c[0x0][R22+0x220] ;  /* 0x00008800160c7b82 */ /* 0x0004f00000000a00 */
[----:B------:R2:W4:Y:S08]  /*157c0*/  LDC.64 R14, c[0x0][R22+0x218] ;  /* 0x00008600160e7b82 */ /* 0x0005300000000a00 */
[----:B------:R2:W0:Y:S01]  /*157d0*/  LDC.64 R20, c[0x0][R22+0x228] ;  /* 0x00008a0016147b82 */ /* 0x0004220000000a00 */
[----:B-1----:R-:W-:Y:S01]  /*157e0*/  ISETP.NE.AND P1, PT, R74, 0x1, PT ;  /* 0x000000014a00780c */ /* 0x002fe20003f25270 */
[----:B--2---:R-:W-:-:S12]  /*157f0*/  @P3 BRA `(.L_x_9888) ;  /* 0x0000000000103947 */ /* 0x004fd80003800000 */
[----:B------:R-:W-:Y:S05]  /*15800*/  @!P0 BRA `(.L_x_9888) ;  /* 0x00000000000c8947 */ /* 0x000fea0003800000 */
[----:B------:R-:W2:Y:S04]  /*15810*/  LDG.E R24, desc[UR60][R32.64] ;  /* 0x0000003c20187981 */ /* 0x000ea8000c1e1900 */
[----:B-----5:R-:W2:Y:S02]  /*15820*/  LDG.E R79, desc[UR60][R32.64+0x4] ;  /* 0x0000043c204f7981 */ /* 0x020ea4000c1e1900 */
[----:B--2---:R-:W-:-:S07]  /*15830*/  IMAD.IADD R79, R79, 0x1, -R24 ;  /* 0x000000014f4f7824 */ /* 0x004fce00078e0a18 */
.L_x_9888:
[----:B------:R-:W2:Y:S01]  /*15840*/  LDL.LU R24, [R1+0x94] ;  /* 0x0000940001187983 */ /* 0x000ea20000300800 */
[----:B------:R-:W1:Y:S03]  /*15850*/  LDC.64 R22, c[0x0][R22+0x210] ;  /* 0x0000840016167b82 */ /* 0x000e660000000a00 */
[----:B------:R-:W3:Y:S04]  /*15860*/  LDL.LU R27, [R1+0xc0] ;  /* 0x0000c000011b7983 */ /* 0x000ee80000300800 */
[----:B------:R-:W4:Y:S01]  /*15870*/  LDL R80, [R1+0x8c] ;  /* 0x00008c0001507983 */ /* 0x000f220000100800 */
[----:B------:R-:W-:Y:S01]  /*15880*/  ISETP.NE.U32.AND P0, PT, RZ, UR4, PT ;  /* 0x00000004ff007c0c */ /* 0x000fe2000bf05070 */
[----:B------:R-:W0:Y:S02]  /*15890*/  @P1 LDC R26, c[0x0][0xbec] ;  /* 0x0002fb00ff1a1b82 */ /* 0x000e240000000800 */
[----:B------:R-:W4:Y:S04]  /*158a0*/  LDL R32, [R1+0xe4] ;  /* 0x0000e40001207983 */ /* 0x000f280000100800 */
[----:B------:R-:W4:Y:S02]  /*158b0*/  LDL R82, [R1+0xa4] ;  /* 0x0000a40001527983 */ /* 0x000f240000100800 */
[----:B------:R-:W1:Y:S02]  /*158c0*/  @P1 LDC R81, c[0x0][0xbf0] ;  /* 0x0002fc00ff511b82 */ /* 0x000e640000000800 */
[----:B------:R-:W4:Y:S04]  /*158d0*/  LDL R78, [R1+0xac] ;  /* 0x0000ac00014e7983 */ /* 0x000f280000100800 */
[----:B------:R-:W4:Y:S04]  /*158e0*/  LDL R76, [R1+0xe0] ;  /* 0x0000e000014c7983 */ /* 0x000f280000100800 */
[----:B------:R-:W4:Y:S01]  /*158f0*/  LDL R34, [R1+0xc8] ;  /* 0x0000c80001227983 */ /* 0x000f220000100800 */
[----:B------:R-:W-:-:S04]  /*15900*/  ISETP.NE.AND.EX P0, PT, RZ, UR5, PT, P0 ;  /* 0x00000005ff007c0c */ /* 0x000fc8000bf05300 */
[----:B--2---:R-:W-:Y:S02]  /*15910*/  SEL R75, R24, RZ, !P0 ;  /* 0x000000ff184b7207 */ /* 0x004fe40004000000 */
[----:B------:R-:W2:Y:S01]  /*15920*/  LDC.64 R24, c[0x0][0xba8] ;  /* 0x0002ea00ff187b82 */ /* 0x000ea20000000a00 */
[----:B---3--:R-:W-:Y:S02]  /*15930*/  SEL R27, R27, RZ, !P0 ;  /* 0x000000ff1b1b7207 */ /* 0x008fe40004000000 */
[----:B------:R-:W-:Y:S02]  /*15940*/  IMAD R13, R13, R75, RZ ;  /* 0x0000004b0d0d7224 */ /* 0x000fe400078e02ff */
[-C--:B----4-:R-:W-:Y:S02]  /*15950*/  IMAD R35, R15, R80.reuse, RZ ;  /* 0x000000500f237224 */ /* 0x090fe400078e02ff */
[----:B------:R-:W-:Y:S02]  /*15960*/  IMAD R77, R12, R27, R13 ;  /* 0x0000001b0c4d7224 */ /* 0x000fe400078e020d */
[----:B------:R-:W-:-:S04]  /*15970*/  IMAD.WIDE.U32 R14, R14, R80, RZ ;  /* 0x000000500e0e7225 */ /* 0x000fc800078e00ff */
[----:B------:R-:W-:-:S04]  /*15980*/  IMAD.WIDE.U32 R12, R12, R75, RZ ;  /* 0x0000004b0c0c7225 */ /* 0x000fc800078e00ff */
[----:B------:R-:W-:Y:S01]  /*15990*/  IMAD R27, R82, 0xc0, R32 ;  /* 0x000000c0521b7824 */ /* 0x000fe200078e0220 */
[----:B-----5:R-:W-:Y:S01]  /*159a0*/  IADD3 R14, P0, P3, R12, R14, R3 ;  /* 0x0000000e0c0e7210 */ /* 0x020fe20007b1e003 */
[----:B------:R-:W-:Y:S02]  /*159b0*/  IMAD.IADD R32, R15, 0x1, R35 ;  /* 0x000000010f207824 */ /* 0x000fe400078e0223 */
[----:B0-----:R-:W-:Y:S01]  /*159c0*/  @P1 IMAD.HI.U32 R12, R27, R26, RZ ;  /* 0x0000001a1b0c1227 */ /* 0x001fe200078e00ff */
[----:B------:R-:W-:Y:S01]  /*159d0*/  SEL R33, R78, RZ, P2 ;  /* 0x000000ff4e217207 */ /* 0x000fe20001000000 */
[----:B--2---:R-:W0:Y:S02]  /*159e0*/  @!P2 LDC R24, c[0x0][0xb50] ;  /* 0x0002d400ff18ab82 */ /* 0x004e240000000800 */
[----:B------:R-:W-:Y:S02]  /*159f0*/  IMAD.IADD R15, R13, 0x1, R77 ;  /* 0x000000010d0f7824 */ /* 0x000fe400078e024d */
[----:B------:R-:W-:Y:S01]  /*15a00*/  IMAD.MOV.U32 R13, RZ, RZ, R27 ;  /* 0x000000ffff0d7224 */ /* 0x000fe200078e001b */
[----:B-1----:R-:W-:Y:S01]  /*15a10*/  @P1 SHF.R.U32.HI R13, RZ, R81, R12 ;  /* 0x00000051ff0d1219 */ /* 0x002fe2000001160c */
[-C--:B------:R-:W-:Y:S01]  /*15a20*/  IMAD R35, R21, R33.reuse, RZ ;  /* 0x0000002115237224 */ /* 0x080fe200078e02ff */
[----:B------:R-:W-:Y:S01]  /*15a30*/  SHF.R.S32.HI R77, RZ, 0x1f, R3 ;  /* 0x0000001fff4d7819 */ /* 0x000fe20000011403 */
[----:B------:R-:W-:Y:S01]  /*15a40*/  IMAD.WIDE.U32 R20, R20, R33, RZ ;  /* 0x0000002114147225 */ /* 0x000fe200078e00ff */
[----:B------:R-:W1:Y:S03]  /*15a50*/  @!P2 LDC R25, c[0x0][0xb54] ;  /* 0x0002d500ff19ab82 */ /* 0x000e660000000800 */
[----:B------:R-:W-:Y:S01]  /*15a60*/  IMAD.MOV R26, RZ, RZ, -R13 ;  /* 0x000000ffff1a7224 */ /* 0x000fe200078e0a0d */
[----:B------:R-:W-:Y:S01]  /*15a70*/  IADD3.X R15, R15, R32, R77, P0, P3 ;  /* 0x000000200f0f7210 */ /* 0x000fe200007e644d */
[----:B------:R-:W-:Y:S01]  /*15a80*/  IMAD.IADD R35, R21, 0x1, R35 ;  /* 0x0000000115237824 */ /* 0x000fe200078e0223 */
[----:B------:R-:W-:-:S02]  /*15a90*/  IADD3 R20, P0, P3, R13, R14, R20 ;  /* 0x0000000e0d147210 */ /* 0x000fc40007b1e014 */
        /* <DEDUP_REMOVED lines=9> */
[----:B-1----:R-:W-:Y:S01]  /*15b30*/  LEA.HI.X R25, R20, R25, R12, 0x2, P0 ;  /* 0x0000001914197211 */ /* 0x002fe200000f140c */
[----:B------:R-:W-:Y:S01]  /*15b40*/  SHFL.IDX PT, R14, R24, 0x1, 0x1c1f ;  /* 0x003c1f00180e7f89 */ /* 0x000fe200000e0000 */
[----:B------:R-:W-:-:S03]  /*15b50*/  IMAD R23, R82, 0xc0, R76 ;  /* 0x000000c052177824 */ /* 0x000fc600078e024c */
[----:B------:R-:W-:Y:S04]  /*15b60*/  SHFL.IDX PT, R12, R24, RZ, 0x1c1f ;  /* 0x001c1fff180c7589 */ /* 0x000fe800000e0000 */
[----:B------:R-:W0:Y:S04]  /*15b70*/  SHFL.IDX PT, R13, R25, RZ, 0x1c1f ;  /* 0x001c1fff190d7589 */ /* 0x000e2800000e0000 */
        /* <DEDUP_REMOVED lines=9> */
[----:B------:R-:W1:Y:S01]  /*15c10*/  S2R R34, SR_TID.X ;  /* 0x0000000000227919 */ /* 0x000e620000002100 */
[----:B0-----:R-:W0:Y:S01]  /*15c20*/  @P1 LDC R15, c[0x0][0xbec] ;  /* 0x0002fb00ff0f1b82 */ /* 0x001e220000000800 */
[----:B------:R-:W-:-:S07]  /*15c30*/  ULDC.64 UR4, c[0x0][0xaa0] ;  /* 0x0002a80000047ab9 */ /* 0x000fce0000000a00 */
[----:B------:R-:W2:Y:S01]  /*15c40*/  @P1 LDC R41, c[0x0][0xbf0] ;  /* 0x0002fc00ff291b82 */ /* 0x000ea20000000800 */
[----:B-1----:R-:W-:-:S05]  /*15c50*/  VIADD R0, R34, 0xffffff80 ;  /* 0xffffff8022007836 */ /* 0x002fca0000000000 */
        /* <DEDUP_REMOVED lines=9> */
[C---:B------:R-:W-:Y:S02]  /*15cf0*/  LOP3.LUT R7, R10.reuse, 0x180, RZ, 0xc0, !PT ;  /* 0x000001800a077812 */ /* 0x040fe400078ec0ff */
[----:B------:R-:W-:Y:S01]  /*15d00*/  LOP3.LUT R0, R5, 0x180, RZ, 0xc0, !PT ;  /* 0x0000018005007812 */ /* 0x000fe200078ec0ff */
[----:B------:R-:W-:Y:S01]  /*15d10*/  IMAD.X R37, RZ, RZ, R11, P5 ;  /* 0x000000ffff257224 */ /* 0x000fe200028e060b */
[----:B------:R-:W-:Y:S02]  /*15d20*/  IADD3 R21, P0, R10, 0x1800, RZ ;  /* 0x000018000a157810 */ /* 0x000fe40007f1e0ff */
[----:B------:R-:W-:Y:S02]  /*15d30*/  SHF.R.U64 R0, R0, 0x3, RZ ;  /* 0x0000000300007819 */ /* 0x000fe400000012ff */
[----:B------:R-:W-:-:S02]  /*15d40*/  IADD3 R25, P2, R10, 0x3000, RZ ;  /* 0x000030000a197810 */ /* 0x000fc40007f5e0ff */
[----:B------:R-:W-:Y:S01]  /*15d50*/  LOP3.LUT R36, R0, R5, RZ, 0x3c, !PT ;  /* 0x0000000500247212 */ /* 0x000fe200078e3cff */
[----:B------:R-:W-:Y:S01]  /*15d60*/  IMAD R0, R77, UR4, RZ ;  /* 0x000000044d007c24 */ /* 0x000fe2000f8e02ff */
[C---:B------:R-:W-:Y:S02]  /*15d70*/  IADD3 R29, P3, R10.reuse, 0x4800, RZ ;  /* 0x000048000a1d7810 */ /* 0x040fe40007f7e0ff */
[----:B------:R-:W-:Y:S01]  /*15d80*/  IADD3 R33, P4, R10, 0x6000, RZ ;  /* 0x000060000a217810 */ /* 0x000fe20007f9e0ff */
[----:B------:R-:W-:Y:S01]  /*15d90*/  IMAD R13, R3, UR5, R0 ;  /* 0x00000005030d7c24 */ /* 0x000fe2000f8e0200 */
[----:B------:R-:W-:Y:S01]  /*15da0*/  SHF.R.U64 R7, R7, 0x3, RZ ;  /* 0x0000000307077819 */ /* 0x000fe200000012ff */
[----:B------:R-:W-:Y:S01]  /*15db0*/  IMAD.WIDE.U32 R2, R3, UR4, RZ ;  /* 0x0000000403027c25 */ /* 0x000fe2000f8e00ff */
[----:B------:R-:W-:Y:S01]  /*15dc0*/  LOP3.LUT R20, R21, 0x180, RZ, 0xc0, !PT ;  /* 0x0000018015147812 */ /* 0x000fe200078ec0ff */
[----:B------:R-:W-:Y:S01]  /*15dd0*/  ULDC.64 UR4, c[0x0][0xae8] ;  /* 0x0002ba0000047ab9 */ /* 0x000fe20000000a00 */
[----:B------:R-:W-:Y:S01]  /*15de0*/  LOP3.LUT R24, R25, 0x180, RZ, 0xc0, !PT ;  /* 0x0000018019187812 */ /* 0x000fe200078ec0ff */
[----:B------:R-:W-:Y:S01]  /*15df0*/  IMAD R0, R12, 0x60, R9 ;  /* 0x000000600c007824 */ /* 0x000fe200078e0209 */
[----:B------:R-:W-:Y:S01]  /*15e00*/  LOP3.LUT R28, R29, 0x180, RZ, 0xc0, !PT ;  /* 0x000001801d1c7812 */ /* 0x000fe200078ec0ff */
[----:B------:R-:W5:Y:S01]  /*15e10*/  LD.E.128 R36, desc[UR60][R36.64] ;  /* 0x0000003c24247980 */ /* 0x000f62000c101d00 */
[----:B------:R-:W-:Y:S01]  /*15e20*/  LOP3.LUT R32, R33, 0x180, RZ, 0xc0, !PT ;  /* 0x0000018021207812 */ /* 0x000fe200078ec0ff */
[----:B------:R-:W-:Y:S01]  /*15e30*/  IMAD.IADD R3, R3, 0x1, R13 ;  /* 0x0000000103037824 */ /* 0x000fe200078e020d */
[----:B------:R-:W-:Y:S01]  /*15e40*/  LOP3.LUT R10, R7, R10, RZ, 0x3c, !PT ;  /* 0x0000000a070a7212 */ /* 0x000fe200078e3cff */
[----:B------:R-:W-:Y:S01]  /*15e50*/  IMAD R12, R82, 0xc0, R0 ;  /* 0x000000c0520c7824 */ /* 0x000fe200078e0200 */
[----:B------:R-:W-:-:S02]  /*15e60*/  SHF.R.U64 R20, R20, 0x3, RZ ;  /* 0x0000000314147819 */ /* 0x000fc400000012ff */
[----:B------:R-:W-:Y:S02]  /*15e70*/  SHF.R.U64 R24, R24, 0x3, RZ ;  /* 0x0000000318187819 */ /* 0x000fe400000012ff */
[----:B------:R-:W-:Y:S02]  /*15e80*/  SHF.R.U64 R28, R28, 0x3, RZ ;  /* 0x000000031c1c7819 */ /* 0x000fe400000012ff */
[----:B------:R-:W-:Y:S01]  /*15e90*/  SHF.R.U64 R32, R32, 0x3, RZ ;  /* 0x0000000320207819 */ /* 0x000fe200000012ff */
[----:B------:R-:W-:Y:S01]  /*15ea0*/  IMAD.WIDE.U32 R2, R80, UR4, R2 ;  /* 0x0000000450027c25 */ /* 0x000fe2000f8e0002 */
[----:B------:R1:W5:Y:S01]  /*15eb0*/  LD.E.128 R4, desc[UR60][R10.64] ;  /* 0x0000003c0a047980 */ /* 0x000362000c101d00 */
[----:B------:R-:W-:Y:S02]  /*15ec0*/  LOP3.LUT R20, R20, R21, RZ, 0x3c, !PT ;  /* 0x0000001514147212 */ /* 0x000fe400078e3cff */
[----:B------:R-:W-:Y:S01]  /*15ed0*/  LOP3.LUT R24, R24, R25, RZ, 0x3c, !PT ;  /* 0x0000001918187212 */ /* 0x000fe200078e3cff */
[----:B0-----:R-:W-:Y:S01]  /*15ee0*/  @P1 IMAD.HI.U32 R0, R12, R15, RZ ;  /* 0x0000000f0c001227 */ /* 0x001fe200078e00ff */
[----:B------:R-:W-:-:S02]  /*15ef0*/  LOP3.LUT R28, R28, R29, RZ, 0x3c, !PT ;  /* 0x0000001d1c1c7212 */ /* 0x000fc400078e3cff */
[----:B------:R-:W-:Y:S01]  /*15f00*/  LOP3.LUT R32, R32, R33, RZ, 0x3c, !PT ;  /* 0x0000002120207212 */ /* 0x000fe200078e3cff */
[----:B------:R-:W-:Y:S01]  /*15f10*/  IMAD.X R21, RZ, RZ, R11, P0 ;  /* 0x000000ffff157224 */ /* 0x000fe200000e060b */
[----:B-1----:R-:W-:Y:S01]  /*15f20*/  SHF.R.S32.HI R10, RZ, 0x1f, R75 ;  /* 0x0000001fff0a7819 */ /* 0x002fe2000001144b */
[--C-:B------:R-:W-:Y:S02]  /*15f30*/  IMAD.X R25, RZ, RZ, R11.reuse, P2 ;  /* 0x000000ffff197224 */ /* 0x100fe400010e060b */
[--C-:B------:R-:W-:Y:S02]  /*15f40*/  IMAD.X R29, RZ, RZ, R11.reuse, P3 ;  /* 0x000000ffff1d7224 */ /* 0x100fe400018e060b */
[----:B------:R-:W5:Y:S01]  /*15f50*/  LD.E.128 R20, desc[UR60][R20.64] ;  /* 0x0000003c14147980 */ /* 0x000f62000c101d00 */
[----:B------:R-:W-:Y:S02]  /*15f60*/  IMAD.X R33, RZ, RZ, R11, P4 ;  /* 0x000000ffff217224 */ /* 0x000fe400020e060b */
[----:B------:R-:W-:Y:S01]  /*15f70*/  IMAD R3, R80, UR5, R3 ;  /* 0x0000000550037c24 */ /* 0x000fe2000f8e0203 */
[----:B------:R-:W-:Y:S01]  /*15f80*/  ULDC.64 UR4, c[0x0][0xaf0] ;  /* 0x0002bc0000047ab9 */ /* 0x000fe20000000a00 */
[----:B------:R-:W-:Y:S01]  /*15f90*/  IMAD.MOV.U32 R11, RZ, RZ, R12 ;  /* 0x000000ffff0b7224 */ /* 0x000fe200078e000c */
[----:B--2---:R-:W-:Y:S01]  /*15fa0*/  @P1 SHF.R.U32.HI R11, RZ, R41, R0 ;  /* 0x00000029ff0b1219 */ /* 0x004fe20000011600 */
[----:B------:R-:W-:Y:S01]  /*15fb0*/  IMAD R10, R10, UR4, RZ ;  /* 0x000000040a0a7c24 */ /* 0x000fe2000f8e02ff */
[----:B------:R-:W5:Y:S01]  /*15fc0*/  LD.E.128 R24, desc[UR60][R24.64] ;  /* 0x0000003c18187980 */ /* 0x000f62000c101d00 */
[----:B------:R-:W-:-:S03]  /*15fd0*/  IMAD.WIDE.U32 R2, R75, UR4, R2 ;  /* 0x000000044b027c25 */ /* 0x000fc6000f8e0002 */
[----:B------:R-:W5:Y:S01]  /*15fe0*/  LD.E.128 R28, desc[UR60][R28.64] ;  /* 0x0000003c1c1c7980 */ /* 0x000f62000c101d00 */
[----:B------:R-:W-:-:S03]  /*15ff0*/  IMAD R13, R75, UR5, R10 ;  /* 0x000000054b0d7c24 */ /* 0x000fc6000f8e020a */
[----:B------:R-:W5:Y:S01]  /*16000*/  LD.E.128 R32, desc[UR60][R32.64] ;  /* 0x0000003c20207980 */ /* 0x000f62000c101d00 */
[--C-:B------:R-:W-:Y:S01]  /*16010*/  IMAD.MOV R15, RZ, RZ, -R11.reuse ;  /* 0x000000ffff0f7224 */ /* 0x100fe200078e0a0b */
[----:B------:R-:W-:Y:S01]  /*16020*/  SHF.R.S32.HI R0, RZ, 0x1f, R11 ;  /* 0x0000001fff007819 */ /* 0x000fe2000001140b */
[----:B------:R-:W-:Y:S01]  /*16030*/  ULDC.64 UR4, c[0x0][0xae0] ;  /* 0x0002b80000047ab9 */ /* 0x000fe20000000a00 */
[----:B------:R-:W-:Y:S01]  /*16040*/  @!PT LDS RZ, [RZ] ;  /* 0x00000000fffff984 */ /* 0x000fe20000000800 */
[----:B------:R-:W-:Y:S01]  /*16050*/  @!PT LDS RZ, [RZ] ;  /* 0x00000000fffff984 */ /* 0x000fe20000000800 */
[----:B------:R-:W-:Y:S01]  /*16060*/  @!PT LDS RZ, [RZ] ;  /* 0x00000000fffff984 */ /* 0x000fe20000000800 */
[----:B------:R-:W-:Y:S01]  /*16070*/  @!PT LDS RZ, [RZ] ;  /* 0x00000000fffff984 */ /* 0x000fe20000000800 */
[----:B------:R0:W-:Y:S06]  /*16080*/  MEMBAR.ALL.CTA ;  /* 0x0000000000007992 */ /* 0x0001ec0000008000 */
[----:B0-----:R-:W0:Y:S01]  /*16090*/  FENCE.VIEW.ASYNC.S ;  /* 0x00000000000073c6 */ /* 0x001e220000000000 */
[----:B------:R-:W-:-:S02]  /*160a0*/  IMAD.IADD R3, R3, 0x1, R13 ;  /* 0x0000000103037824 */ /* 0x000fc400078e020d */
        /* <DEDUP_REMOVED lines=9> */
[----:B------:R-:W-:Y:S01]  /*16140*/  PRMT R0, RZ, 0x654, R0 ;  /* 0x00000654ff007816 */ /* 0x000fe20000000000 */
[----:B------:R-:W-:-:S04]  /*16150*/  IMAD.WIDE.U32 R2, R13, UR4, R2 ;  /* 0x000000040d027c25 */ /* 0x000fc8000f8e0002 */
[----:B------:R-:W-:Y:S01]  /*16160*/  IMAD R11, R13, UR5, R10 ;  /* 0x000000050d0b7c24 */ /* 0x000fe2000f8e020a */
[----:B------:R-:W-:Y:S01]  /*16170*/  ULDC.64 UR4, c[0x0][0xa80] ;  /* 0x0002a00000047ab9 */ /* 0x000fe20000000a00 */
[----:B0-----:R0:W-:Y:S02]  /*16180*/  SYNCS.ARRIVE.TRANS64.RED.A1T0 RZ, [R0+URZ], RZ ;  /* 0x000000ff00ff79a7 */ /* 0x0011e4000810043f */
[----:B------:R-:W-:Y:S02]  /*16190*/  IMAD.IADD R3, R3, 0x1, R11 ;  /* 0x0000000103037824 */ /* 0x000fe400078e020b */
[C---:B------:R-:W-:Y:S02]  /*161a0*/  VIADD R42, R8.reuse, 0x20 ;  /* 0x00000020082a7836 */ /* 0x040fe40000000000 */
[----:B------:R-:W-:Y:S01]  /*161b0*/  VIADD R44, R8, 0x40 ;  /* 0x00000040082c7836 */ /* 0x000fe20000000000 */
[----:B0-----:R-:W-:Y:S01]  /*161c0*/  LEA R0, P0, R2, UR4, 0x1 ;  /* 0x0000000402007c11 */ /* 0x001fe2000f8008ff */
[----:B------:R-:W-:-:S03]  /*161d0*/  UMOV UR4, 0xffffffff ;  /* 0xffffffff00047882 */ /* 0x000fc60000000000 */
[----:B------:R-:W-:Y:S02]  /*161e0*/  LEA.HI.X R2, R2, UR5, R3, 0x1, P0 ;  /* 0x0000000502027c11 */ /* 0x000fe400080f0c03 */
[----:B------:R-:W-:Y:S02]  /*161f0*/  SHF.R.S32.HI R43, RZ, 0x1f, R42 ;  /* 0x0000001fff2b7819 */ /* 0x000fe4000001142a */
[----:B------:R-:W-:Y:S01]  /*16200*/  SHF.R.S32.HI R45, RZ, 0x1f, R44 ;  /* 0x0000001fff2d7819 */ /* 0x000fe2000001142c */
[----:B------:R-:W-:Y:S06]  /*16210*/  BRA.DIV UR4, `(.L_x_9890) ;  /* 0x000000a204847947 */ /* 0x000fec000b800000 */
[----:B------:R0:W1:Y:S04]  /*16220*/  SHFL.IDX PT, R3, R2, RZ, 0x1c1f ;  /* 0x001c1fff02037589 */ /* 0x00006800000e0000 */
[----:B------:R0:W2:Y:S02]  /*16230*/  SHFL.IDX PT, R14, R0, RZ, 0x1c1f ;  /* 0x001c1fff000e7589 */ /* 0x0000a400000e0000 */
.L_x_10098:
[----:B------:R-:W-:Y:S01]  /*16240*/  IMAD R9, R82, 0xc0, R9 ;  /* 0x000000c052097824 */ /* 0x000fe200078e0209 */
[----:B------:R-:W-:Y:S04]  /*16250*/  BSSY B1, `(.L_x_9891) ;  /* 0x0000010000017945 */ /* 0x000fe80003800000 */
[----:B------:R-:W-:-:S13]  /*16260*/  ISETP.GE.AND P0, PT, R9, R76, PT ;  /* 0x0000004c0900720c */ /* 0x000fda0003f06270 */
[----:B------:R-:W-:Y:S05]  /*16270*/  @P0 BRA `(.L_x_9892) ;  /* 0x0000000000340947 */ /* 0x000fea0003800000 */
[----:B------:R-:W-:Y:S02]  /*16280*/  ULDC UR4, c[0x0][0xac8] ;  /* 0x0002b20000047ab9 */ /* 0x000fe40000000800 */
[----:B------:R-:W-:Y:S02]  /*16290*/  ISETP.GE.AND P0, PT, R8, UR4, PT ;  /* 0x0000000408007c0c */ /* 0x000fe4000bf06270 */
[----:B------:R-:W-:Y:S02]  /*162a0*/  ISETP.GE.AND P1, PT, R42, UR4, PT ;  /* 0x000000042a007c0c */ /* 0x000fe4000bf26270 */
[----:B------:R-:W-:-:S09]  /*162b0*/  ISETP.GE.AND P2, PT, R44, UR4, PT ;  /* 0x000000042c007c0c */ /* 0x000fd2000bf46270 */
[----:B-1----:R-:W-:Y:S02]  /*162c0*/  @!P0 IMAD.MOV.U32 R15, RZ, RZ, R3 ;  /* 0x000000ffff0f8224 */ /* 0x002fe400078e0003 */
[-C--:B--2---:R-:W-:Y:S02]  /*162d0*/  @!P1 LEA R12, P3, R42, R14.reuse, 0x1 ;  /* 0x0000000e2a0c9211 */ /* 0x084fe400078608ff */
[----:B------:R-:W-:Y:S01]  /*162e0*/  @!P2 LEA R40, P4, R44, R14, 0x1 ;  /* 0x0000000e2c28a211 */ /* 0x000fe200078808ff */
[----:B------:R-:W-:Y:S01]  /*162f0*/  @!P0 IMAD.WIDE R10, R8, 0x2, R14 ;  /* 0x00000002080a8825 */ /* 0x000fe200078e020e */
[-C--:B------:R-:W-:Y:S02]  /*16300*/  @!P1 LEA.HI.X R13, R42, R3.reuse, R43, 0x1, P3 ;  /* 0x000000032a0d9211 */ /* 0x080fe400018f0c2b */
[----:B------:R-:W-:Y:S02]  /*16310*/  @!P2 LEA.HI.X R41, R44, R3, R45, 0x1, P4 ;  /* 0x000000032c29a211 */ /* 0x000fe400020f0c2d */
[----:B-----5:R3:W-:Y:S04]  /*16320*/  @!P0 ST.E.128 desc[UR60][R10.64], R4 ;  /* 0x000000040a008985 */ /* 0x0207e8000c101d3c */
[----:B------:R3:W-:Y:S04]  /*16330*/  @!P1 ST.E.128 desc[UR60][R12.64], R24 ;  /* 0x000000180c009985 */ /* 0x0007e8000c101d3c */
[----:B------:R3:W-:Y:S02]  /*16340*/  @!P2 ST.E.128 desc[UR60][R40.64], R32 ;  /* 0x000000202800a985 */ /* 0x0007e4000c101d3c */
.L_x_9892:
[----:B------:R-:W-:Y:S05]  /*16350*/  BSYNC B1 ;  /* 0x0000000000017941 */ /* 0x000fea0003800000 */
.L_x_9891:
[----:B------:R-:W-:-:S03]  /*16360*/  UMOV UR4, 0xffffffff ;  /* 0xffffffff00047882 */ /* 0x000fc60000000000 */
[----:B------:R-:W-:Y:S05]  /*16370*/  BRA.DIV UR4, `(.L_x_9893) ;  /* 0x000000a204607947 */ /* 0x000fea000b800000 */
[----:B-1----:R1:W4:Y:S04]  /*16380*/  SHFL.IDX PT, R3, R2, 0x1, 0x1c1f ;  /* 0x003c1f0002037f89 */ /* 0x00232800000e0000 */
[----:B--2---:R1:W2:Y:S02]  /*16390*/  SHFL.IDX PT, R14, R0, 0x1, 0x1c1f ;  /* 0x003c1f00000e7f89 */ /* 0x0042a400000e0000 */
.L_x_10102:
[----:B---3-5:R-:W-:-:S05]  /*163a0*/  VIADD R5, R9, 0x60 ;  /* 0x0000006009057836 */ /* 0x028fca0000000000 */
[----:B------:R-:W-:-:S13]  /*163b0*/  ISETP.GE.AND P0, PT, R5, R76, PT ;  /* 0x0000004c0500720c */ /* 0x000fda0003f06270 */
[----:B------:R-:W-:Y:S05]  /*163c0*/  @P0 BRA `(.L_x_9894) ;  /* 0x0000001800480947 */ /* 0x000fea0003800000 */
[----:B------:R-:W-:Y:S02]  /*163d0*/  ULDC UR4, c[0x0][0xac8] ;  /* 0x0002b20000047ab9 */ /* 0x000fe40000000800 */
[----:B------:R-:W-:Y:S02]  /*163e0*/  ISETP.GE.AND P1, PT, R8, UR4, PT ;  /* 0x0000000408007c0c */ /* 0x000fe4000bf26270 */
[----:B------:R-:W-:-:S11]  /*163f0*/  ISETP.GE.AND P2, PT, R42, UR4, PT ;  /* 0x000000042a007c0c */ /* 0x000fd6000bf46270 */
[----:B012---:R-:W-:Y:S02]  /*16400*/  @!P1 IMAD.MOV.U32 R2, RZ, RZ, R14 ;  /* 0x000000ffff029224 */ /* 0x007fe400078e000e */
[----:B------:R-:W-:Y:S02]  /*16410*/  @!P2 LEA R4, P0, R42, R14, 0x1 ;  /* 0x0000000e2a04a211 */ /* 0x000fe400078008ff */
[----:B----4-:R-:W-:Y:S02]  /*16420*/  @!P1 IMAD.WIDE R8, R8, 0x2, R2 ;  /* 0x0000000208089825 */ /* 0x010fe400078e0202 */
        /* <DEDUP_REMOVED lines=9> */
.L_x_9889:
        /* <DEDUP_REMOVED lines=9> */
[----:B------:R-:W-:-:S04]  /*16550*/  IMAD.WIDE.U32 R2, R80, UR4, R10 ;  /* 0x0000000450027c25 */ /* 0x000fc8000f8e000a */
[----:B------:R-:W-:Y:S01]  /*16560*/  IMAD R3, R80, UR5, R3 ;  /* 0x0000000550037c24 */ /* 0x000fe2000f8e0203 */
[----:B------:R-:W-:Y:S01]  /*16570*/  ULDC.64 UR4, c[0x0][0xb40] ;  /* 0x0002d00000047ab9 */ /* 0x000fe20000000a00 */
[----:B------:R-:W-:Y:S02]  /*16580*/  IMAD.MOV.U32 R11, RZ, RZ, R27 ;  /* 0x000000ffff0b7224 */ /* 0x000fe400078e001b */
        /* <DEDUP_REMOVED lines=33> */
.L_x_10105:
[----:B------:R-:W-:Y:S01]  /*167a0*/  ISETP.GE.AND P0, PT, R23, R76, PT ;  /* 0x0000004c1700720c */ /* 0x000fe20003f06270 */
[----:B------:R-:W-:-:S12]  /*167b0*/  BSSY B1, `(.L_x_9896) ;  /* 0x000004a000017945 */ /* 0x000fd80003800000 */
[----:B------:R-:W-:Y:S05]  /*167c0*/  @P0 BRA `(.L_x_9897) ;  /* 0x0000000400200947 */ /* 0x000fea0003800000 */
[----:B------:R-:W3:Y:S01]  /*167d0*/  LDL R35, [R1+0x88] ;  /* 0x0000880001237983 */ /* 0x000ee20000100800 */
[----:B------:R-:W-:-:S03]  /*167e0*/  ULDC UR4, c[0x0][0xac8] ;  /* 0x0002b20000047ab9 */ /* 0x000fc60000000800 */
[----:B------:R-:W4:Y:S04]  /*167f0*/  LDL R33, [R1+0xbc] ;  /* 0x0000bc0001217983 */ /* 0x000f280000100800 */
[----:B------:R-:W5:Y:S04]  /*16800*/  LDL R27, [R1+0xb8] ;  /* 0x0000b800011b7983 */ /* 0x000f680000100800 */
[----:B------:R-:W2:Y:S04]  /*16810*/  LDL R20, [R1+0xb4] ;  /* 0x0000b40001147983 */ /* 0x000ea80000100800 */
[----:B------:R-:W2:Y:S04]  /*16820*/  LDL R34, [R1+0xd8] ;  /* 0x0000d80001227983 */ /* 0x000ea80000100800 */
[----:B------:R-:W2:Y:S04]  /*16830*/  LDL R32, [R1+0xd4] ;  /* 0x0000d40001207983 */ /* 0x000ea80000100800 */
[----:B------:R-:W2:Y:S04]  /*16840*/  LDL R75, [R1+0xb0] ;  /* 0x0000b000014b7983 */ /* 0x000ea80000100800 */
[----:B------:R-:W2:Y:S04]  /*16850*/  LDL R74, [R1+0xa8] ;  /* 0x0000a800014a7983 */ /* 0x000ea80000100800 */
[----:B------:R-:W2:Y:S04]  /*16860*/  LDL R26, [R1+0xd0] ;  /* 0x0000d000011a7983 */ /* 0x000ea80000100800 */
[----:B------:R-:W2:Y:S01]  /*16870*/  LDL R77, [R1+0xcc] ;  /* 0x0000cc00014d7983 */ /* 0x000ea20000100800 */
[----:B---3--:R-:W-:-:S02]  /*16880*/  ISETP.GE.AND P1, PT, R35, UR4, PT ;  /* 0x0000000423007c0c */ /* 0x008fc4000bf26270 */
[----:B----4-:R-:W-:Y:S02]  /*16890*/  ISETP.GE.AND P0, PT, R33, UR4, PT ;  /* 0x0000000421007c0c */ /* 0x010fe4000bf06270 */
[----:B-----5:R-:W-:-:S09]  /*168a0*/  ISETP.GE.AND P3, PT, R27, UR4, PT ;  /* 0x000000041b007c0c */ /* 0x020fd2000bf66270 */
[----:B-1----:R-:W-:Y:S01]  /*168b0*/  @!P1 IMAD.MOV.U32 R15, RZ, RZ, R3 ;  /* 0x000000ffff0f9224 */ /* 0x002fe200078e0003 */
[----:B--2---:R-:W-:Y:S01]  /*168c0*/  ISETP.GE.AND P4, PT, R20, UR4, PT ;  /* 0x0000000414007c0c */ /* 0x004fe2000bf86270 */
[----:B------:R-:W-:Y:S01]  /*168d0*/  @!P1 IMAD.WIDE R10, R35, 0x4, R14 ;  /* 0x00000004230a9825 */ /* 0x000fe200078e020e */
[----:B------:R-:W-:-:S04]  /*168e0*/  @!P0 LEA R12, P2, R33, R14, 0x2 ;  /* 0x0000000e210c8211 */ /* 0x000fc800078410ff */
[----:B------:R1:W-:Y:S01]  /*168f0*/  @!P1 ST.E.64 desc[UR60][R10.64], R4 ;  /* 0x000000040a009985 */ /* 0x0003e2000c101b3c */
[-C--:B------:R-:W-:Y:S02]  /*16900*/  @!P3 LEA R22, P1, R27, R14.reuse, 0x2 ;  /* 0x0000000e1b16b211 */ /* 0x080fe400078210ff */
[-C--:B------:R-:W-:Y:S02]  /*16910*/  @!P0 LEA.HI.X R13, R33, R3.reuse, R34, 0x2, P2 ;  /* 0x00000003210d8211 */ /* 0x080fe400010f1422 */
[----:B------:R-:W-:Y:S02]  /*16920*/  ISETP.GE.AND P2, PT, R75, UR4, PT ;  /* 0x000000044b007c0c */ /* 0x000fe4000bf46270 */
[----:B------:R-:W-:Y:S02]  /*16930*/  @!P3 LEA.HI.X R23, R27, R3, R32, 0x2, P1 ;  /* 0x000000031b17b211 */ /* 0x000fe400008f1420 */
[----:B------:R-:W-:Y:S02]  /*16940*/  ISETP.GE.AND P1, PT, R74, UR4, PT ;  /* 0x000000044a007c0c */ /* 0x000fe4000bf26270 */
[----:B------:R-:W-:Y:S01]  /*16950*/  @!P4 LEA R24, P5, R20, R14, 0x2 ;  /* 0x0000000e1418c211 */ /* 0x000fe200078a10ff */
[----:B------:R-:W-:-:S02]  /*16960*/  VIADD R15, R35, 0x30 ;  /* 0x00000030230f7836 */ /* 0x000fc40000000000 */
[----:B------:R-:W-:Y:S01]  /*16970*/  VIADD R34, R35, 0x38 ;  /* 0x0000003823227836 */ /* 0x000fe20000000000 */
[----:B------:R-:W-:Y:S01]  /*16980*/  @!P4 LEA.HI.X R25, R20, R3, R26, 0x2, P5 ;  /* 0x000000031419c211 */ /* 0x000fe200028f141a */
[----:B------:R2:W-:Y:S01]  /*16990*/  @!P0 ST.E.64 desc[UR60][R12.64], R6 ;  /* 0x000000060c008985 */ /* 0x0005e2000c101b3c */
[----:B------:R-:W-:-:S03]  /*169a0*/  ISETP.GE.AND P0, PT, R15, UR4, PT ;  /* 0x000000040f007c0c */ /* 0x000fc6000bf06270 */
[----:B------:R3:W-:Y:S01]  /*169b0*/  @!P3 ST.E.64 desc[UR60][R22.64], R8 ;  /* 0x000000081600b985 */ /* 0x0007e2000c101b3c */
[----:B------:R-:W-:Y:S01]  /*169c0*/  ISETP.GE.AND P3, PT, R34, UR4, PT ;  /* 0x0000000422007c0c */ /* 0x000fe2000bf66270 */
[----:B------:R-:W-:Y:S01]  /*169d0*/  VIADD R33, R35, 0x40 ;  /* 0x0000004023217836 */ /* 0x000fe20000000000 */
[CC--:B-1----:R-:W-:Y:S01]  /*169e0*/  @!P2 LEA R10, P5, R75.reuse, R14.reuse, 0x2 ;  /* 0x0000000e4b0aa211 */ /* 0x0c2fe200078a10ff */
[----:B------:R-:W-:Y:S01]  /*169f0*/  @!P4 ST.E.64 desc[UR60][R24.64], R28 ;  /* 0x0000001c1800c985 */ /* 0x000fe2000c101b3c */
[----:B------:R-:W-:Y:S02]  /*16a00*/  SHF.R.S32.HI R20, RZ, 0x1f, R74 ;  /* 0x0000001fff147819 */ /* 0x000fe4000001144a */
[C---:B------:R-:W-:Y:S02]  /*16a10*/  @!P1 LEA R26, P4, R74.reuse, R14, 0x2 ;  /* 0x0000000e4a1a9211 */ /* 0x040fe400078810ff */
[-C--:B------:R-:W-:Y:S01]  /*16a20*/  @!P2 LEA.HI.X R11, R75, R3.reuse, R77, 0x2, P5 ;  /* 0x000000034b0ba211 */ /* 0x080fe200028f144d */
[----:B--2---:R-:W-:Y:S01]  /*16a30*/  VIADD R12, R35, 0x48 ;  /* 0x00000048230c7836 */ /* 0x004fe20000000000 */
[----:B------:R-:W-:-:S02]  /*16a40*/  @!P1 LEA.HI.X R27, R74, R3, R20, 0x2, P4 ;  /* 0x000000034a1b9211 */ /* 0x000fc400020f1414 */
[----:B------:R-:W-:Y:S01]  /*16a50*/  ISETP.GE.AND P4, PT, R33, UR4, PT ;  /* 0x0000000421007c0c */ /* 0x000fe2000bf86270 */
[----:B------:R1:W-:Y:S01]  /*16a60*/  @!P2 ST.E.64 desc[UR60][R10.64], R36 ;  /* 0x000000240a00a985 */ /* 0x0003e2000c101b3c */
[----:B------:R-:W-:Y:S01]  /*16a70*/  SHF.R.S32.HI R32, RZ, 0x1f, R15 ;  /* 0x0000001fff207819 */ /* 0x000fe2000001140f */
[----:B------:R-:W-:Y:S01]  /*16a80*/  VIADD R13, R35, 0x50 ;  /* 0x00000050230d7836 */ /* 0x000fe20000000000 */
[-C--:B------:R-:W-:Y:S01]  /*16a90*/  @!P0 LEA R4, P5, R15, R14.reuse, 0x2 ;  /* 0x0000000e0f048211 */ /* 0x080fe200078a10ff */
[----:B------:R4:W-:Y:S01]  /*16aa0*/  @!P1 ST.E.64 desc[UR60][R26.64], R40 ;  /* 0x000000281a009985 */ /* 0x0009e2000c101b3c */
[----:B------:R-:W-:Y:S02]  /*16ab0*/  ISETP.GE.AND P2, PT, R12, UR4, PT ;  /* 0x000000040c007c0c */ /* 0x000fe4000bf46270 */
[----:B------:R-:W-:Y:S02]  /*16ac0*/  SHF.R.S32.HI R7, RZ, 0x1f, R34 ;  /* 0x0000001fff077819 */ /* 0x000fe40000011422 */
[----:B---3--:R-:W-:-:S02]  /*16ad0*/  @!P3 LEA R8, P1, R34, R14, 0x2 ;  /* 0x0000000e2208b211 */ /* 0x008fc400078210ff */
[-C--:B------:R-:W-:Y:S01]  /*16ae0*/  @!P0 LEA.HI.X R5, R15, R3.reuse, R32, 0x2, P5 ;  /* 0x000000030f058211 */ /* 0x080fe200028f1420 */
[----:B------:R-:W-:Y:S01]  /*16af0*/  VIADD R15, R35, 0x58 ;  /* 0x00000058230f7836 */ /* 0x000fe20000000000 */
[----:B------:R-:W-:Y:S02]  /*16b00*/  @!P3 LEA.HI.X R9, R34, R3, R7, 0x2, P1 ;  /* 0x000000032209b211 */ /* 0x000fe400008f1407 */
[----:B------:R-:W-:Y:S01]  /*16b10*/  ISETP.GE.AND P1, PT, R13, UR4, PT ;  /* 0x000000040d007c0c */ /* 0x000fe2000bf26270 */
[----:B------:R4:W-:Y:S01]  /*16b20*/  @!P0 ST.E.64 desc[UR60][R4.64], R44 ;  /* 0x0000002c04008985 */ /* 0x0009e2000c101b3c */
[----:B------:R-:W-:Y:S02]  /*16b30*/  SHF.R.S32.HI R20, RZ, 0x1f, R33 ;  /* 0x0000001fff147819 */ /* 0x000fe40000011421 */
[----:B------:R-:W-:Y:S02]  /*16b40*/  @!P4 LEA R6, P5, R33, R14, 0x2 ;  /* 0x0000000e2106c211 */ /* 0x000fe400078a10ff */
[----:B------:R-:W-:-:S02]  /*16b50*/  ISETP.GE.AND P0, PT, R15, UR4, PT ;  /* 0x000000040f007c0c */ /* 0x000fc4000bf06270 */
[-C--:B------:R-:W-:Y:S02]  /*16b60*/  @!P4 LEA.HI.X R7, R33, R3.reuse, R20, 0x2, P5 ;  /* 0x000000032107c211 */ /* 0x080fe400028f1414 */
[----:B-1----:R-:W-:Y:S02]  /*16b70*/  SHF.R.S32.HI R11, RZ, 0x1f, R12 ;  /* 0x0000001fff0b7819 */ /* 0x002fe4000001140c */
[CC--:B------:R-:W-:Y:S02]  /*16b80*/  @!P2 LEA R10, P5, R12.reuse, R14.reuse, 0x2 ;  /* 0x0000000e0c0aa211 */ /* 0x0c0fe400078a10ff */
[----:B------:R-:W-:Y:S02]  /*16b90*/  SHF.R.S32.HI R20, RZ, 0x1f, R13 ;  /* 0x0000001fff147819 */ /* 0x000fe4000001140d */
[----:B------:R-:W-:Y:S02]  /*16ba0*/  @!P2 LEA.HI.X R11, R12, R3, R11, 0x2, P5 ;  /* 0x000000030c0ba211 */ /* 0x000fe400028f140b */
[----:B------:R-:W-:-:S04]  /*16bb0*/  @!P1 LEA R12, P5, R13, R14, 0x2 ;  /* 0x0000000e0d0c9211 */ /* 0x000fc800078a10ff */
[-C--:B------:R-:W-:Y:S02]  /*16bc0*/  @!P1 LEA.HI.X R13, R13, R3.reuse, R20, 0x2, P5 ;  /* 0x000000030d0d9211 */ /* 0x080fe400028f1414 */
[----:B------:R-:W-:Y:S02]  /*16bd0*/  SHF.R.S32.HI R20, RZ, 0x1f, R15 ;  /* 0x0000001fff147819 */ /* 0x000fe4000001140f */
[C---:B------:R-:W-:Y:S01]  /*16be0*/  @!P0 LEA R14, P5, R15.reuse, R14, 0x2 ;  /* 0x0000000e0f0e8211 */ /* 0x040fe200078a10ff */
[----:B------:R4:W-:Y:S03]  /*16bf0*/  @!P3 ST.E.64 desc[UR60][R8.64], R48 ;  /* 0x000000300800b985 */ /* 0x0009e6000c101b3c */
[----:B------:R-:W-:Y:S01]  /*16c00*/  @!P0 LEA.HI.X R15, R15, R3, R20, 0x2, P5 ;  /* 0x000000030f0f8211 */ /* 0x000fe200028f1414 */
[----:B------:R4:W-:Y:S04]  /*16c10*/  @!P4 ST.E.64 desc[UR60][R6.64], R52 ;  /* 0x000000340600c985 */ /* 0x0009e8000c101b3c */
[----:B------:R4:W-:Y:S04]  /*16c20*/  @!P2 ST.E.64 desc[UR60][R10.64], R56 ;  /* 0x000000380a00a985 */ /* 0x0009e8000c101b3c */
[----:B------:R4:W-:Y:S04]  /*16c30*/  @!P1 ST.E.64 desc[UR60][R12.64], R60 ;  /* 0x0000003c0c009985 */ /* 0x0009e8000c101b3c */
[----:B------:R4:W-:Y:S02]  /*16c40*/  @!P0 ST.E.64 desc[UR60][R14.64], R64 ;  /* 0x000000400e008985 */ /* 0x0009e4000c101b3c */
.L_x_9897:
[----:B------:R-:W-:Y:S05]  /*16c50*/  BSYNC B1 ;  /* 0x0000000000017941 */ /* 0x000fea0003800000 */
.L_x_9896:
[----:B------:R-:W-:-:S03]  /*16c60*/  UMOV UR4, 0xffffffff ;  /* 0xffffffff00047882 */ /* 0x000fc60000000000 */
[----:B------:R-:W-:Y:S05]  /*16c70*/  BRA.DIV UR4, `(.L_x_9898) ;  /* 0x0000009a049c7947 */ /* 0x000fea000b800000 */
[----:B-1----:R1:W3:Y:S04]  /*16c80*/  SHFL.IDX PT, R3, R2, 0x1, 0x1c1f ;  /* 0x003c1f0002037f89 */ /* 0x0022e800000e0000 */
[----:B--2-4-:R1:W2:Y:S02]  /*16c90*/  SHFL.IDX PT, R14, R0, 0x1, 0x1c1f ;  /* 0x003c1f00000e7f89 */ /* 0x0142a400000e0000 */
.L_x_10109:
[----:B------:R-:W-:-:S13]  /*16ca0*/  ISETP.GE.AND P0, PT, R21, R76, PT ;  /* 0x0000004c1500720c */ /* 0x000fda0003f06270 */
[----:B------:R-:W-:Y:S05]  /*16cb0*/  @P0 BRA `(.L_x_9894) ;  /* 0x00000010000c0947 */ /* 0x000fea0003800000 */
[----:B------:R-:W4:Y:S01]  /*16cc0*/  LDL R8, [R1+0xbc] ;  /* 0x0000bc0001087983 */ /* 0x000f220000100800 */
[----:B------:R-:W-:-:S03]  /*16cd0*/  ULDC UR4, c[0x0][0xac8] ;  /* 0x0002b20000047ab9 */ /* 0x000fc60000000800 */
[----:B------:R-:W5:Y:S04]  /*16ce0*/  LDL R23, [R1+0x88] ;  /* 0x0000880001177983 */ /* 0x000f680000100800 */
[----:B------:R-:W3:Y:S04]  /*16cf0*/  LDL R12, [R1+0xb8] ;  /* 0x0000b800010c7983 */ /* 0x000ee80000100800 */
[----:B------:R-:W2:Y:S04]  /*16d00*/  LDL R9, [R1+0xd8] ;  /* 0x0000d80001097983 */ /* 0x000ea80000100800 */
[----:B------:R-:W2:Y:S04]  /*16d10*/  LDL R22, [R1+0xb4] ;  /* 0x0000b40001167983 */ /* 0x000ea80000100800 */
[----:B01----:R-:W2:Y:S04]  /*16d20*/  LDL R0, [R1+0xb0] ;  /* 0x0000b00001007983 */ /* 0x003ea80000100800 */
[----:B------:R-:W2:Y:S04]  /*16d30*/  LDL R13, [R1+0xd4] ;  /* 0x0000d400010d7983 */ /* 0x000ea80000100800 */
[----:B------:R-:W2:Y:S04]  /*16d40*/  LDL R25, [R1+0xa8] ;  /* 0x0000a80001197983 */ /* 0x000ea80000100800 */
[----:B------:R-:W2:Y:S04]  /*16d50*/  LDL R24, [R1+0xd0] ;  /* 0x0000d00001187983 */ /* 0x000ea80000100800 */
[----:B------:R-:W2:Y:S01]  /*16d60*/  LDL R20, [R1+0xcc] ;  /* 0x0000cc0001147983 */ /* 0x000ea20000100800 */
[----:B----4-:R-:W-:-:S02]  /*16d70*/  ISETP.GE.AND P1, PT, R8, UR4, PT ;  /* 0x0000000408007c0c */ /* 0x010fc4000bf26270 */
[----:B-----5:R-:W-:Y:S02]  /*16d80*/  ISETP.GE.AND P5, PT, R23, UR4, PT ;  /* 0x0000000417007c0c */ /* 0x020fe4000bfa6270 */
[----:B---3--:R-:W-:-:S09]  /*16d90*/  ISETP.GE.AND P0, PT, R12, UR4, PT ;  /* 0x000000040c007c0c */ /* 0x008fd2000bf06270 */
[-C--:B--2---:R-:W-:Y:S02]  /*16da0*/  @!P1 LEA R6, P2, R8, R14.reuse, 0x2 ;  /* 0x0000000e08069211 */ /* 0x084fe400078410ff */
[----:B------:R-:W-:Y:S01]  /*16db0*/  ISETP.GE.AND P3, PT, R22, UR4, PT ;  /* 0x0000000416007c0c */ /* 0x000fe2000bf66270 */
[----:B------:R-:W-:Y:S01]  /*16dc0*/  @!P5 IMAD.MOV.U32 R2, RZ, RZ, R14 ;  /* 0x000000ffff02d224 */ /* 0x000fe200078e000e */
[----:B------:R-:W-:Y:S02]  /*16dd0*/  @!P1 LEA.HI.X R7, R8, R3, R9, 0x2, P2 ;  /* 0x0000000308079211 */ /* 0x000fe400010f1409 */
[----:B------:R-:W-:Y:S02]  /*16de0*/  ISETP.GE.AND P4, PT, R0, UR4, PT ;  /* 0x0000000400007c0c */ /* 0x000fe4000bf86270 */
[----:B------:R-:W-:Y:S01]  /*16df0*/  @!P0 LEA R8, P2, R12, R14, 0x2 ;  /* 0x0000000e0c088211 */ /* 0x000fe200078410ff */
[----:B------:R-:W-:-:S03]  /*16e00*/  @!P5 IMAD.WIDE R4, R23, 0x4, R2 ;  /* 0x000000041704d825 */ /* 0x000fc600078e0202 */
[----:B------:R-:W-:Y:S01]  /*16e10*/  @!P0 LEA.HI.X R9, R12, R3, R13, 0x2, P2 ;  /* 0x000000030c098211 */ /* 0x000fe200010f140d */
[----:B------:R-:W-:Y:S01]  /*16e20*/  VIADD R15, R23, 0x30 ;  /* 0x00000030170f7836 */ /* 0x000fe20000000000 */
[----:B------:R0:W-:Y:S04]  /*16e30*/  @!P5 ST.E.64 desc[UR60][R4.64], R68 ;  /* 0x000000440400d985 */ /* 0x0001e8000c101b3c */
[----:B------:R1:W-:Y:S01]  /*16e40*/  @!P1 ST.E.64 desc[UR60][R6.64], R30 ;  /* 0x0000001e06009985 */ /* 0x0003e2000c101b3c */
[----:B------:R-:W-:-:S03]  /*16e50*/  ISETP.GE.AND P1, PT, R25, UR4, PT ;  /* 0x0000000419007c0c */ /* 0x000fc6000bf26270 */
[----:B------:R2:W-:Y:S01]  /*16e60*/  @!P0 ST.E.64 desc[UR60][R8.64], R72 ;  /* 0x0000004808008985 */ /* 0x0005e2000c101b3c */
[----:B------:R-:W-:Y:S01]  /*16e70*/  ISETP.GE.AND P0, PT, R15, UR4, PT ;  /* 0x000000040f007c0c */ /* 0x000fe2000bf06270 */
[C---:B------:R-:W-:Y:S01]  /*16e80*/  VIADD R2, R23.reuse, 0x38 ;  /* 0x0000003817027836 */ /* 0x040fe20000000000 */
[-C--:B------:R-:W-:Y:S02]  /*16e90*/  @!P3 LEA R10, P5, R22, R14.reuse, 0x2 ;  /* 0x0000000e160ab211 */ /* 0x080fe400078a10ff */
[-C--:B------:R-:W-:Y:S02]  /*16ea0*/  @!P4 LEA R12, P2, R0, R14.reuse, 0x2 ;  /* 0x0000000e000cc211 */ /* 0x080fe400078410ff */
[-C--:B------:R-:W-:Y:S02]  /*16eb0*/  @!P3 LEA.HI.X R11, R22, R3.reuse, R24, 0x2, P5 ;  /* 0x00000003160bb211 */ /* 0x080fe400028f1418 */
[----:B------:R-:W-:Y:S01]  /*16ec0*/  @!P4 LEA.HI.X R13, R0, R3, R20, 0x2, P2 ;  /* 0x00000003000dc211 */ /* 0x000fe200010f1414 */
[C---:B------:R-:W-:Y:S01]  /*16ed0*/  VIADD R0, R23.reuse, 0x40 ;  /* 0x0000004017007836 */ /* 0x040fe20000000000 */
[----:B------:R-:W-:Y:S01]  /*16ee0*/  ISETP.GE.AND P2, PT, R2, UR4, PT ;  /* 0x0000000402007c0c */ /* 0x000fe2000bf46270 */
[----:B------:R3:W-:Y:S01]  /*16ef0*/  @!P3 ST.E.64 desc[UR60][R10.64], R38 ;  /* 0x000000260a00b985 */ /* 0x0007e2000c101b3c */
[----:B------:R-:W-:Y:S01]  /*16f00*/  SHF.R.S32.HI R24, RZ, 0x1f, R25 ;  /* 0x0000001fff187819 */ /* 0x000fe20000011419 */
[----:B------:R-:W-:Y:S01]  /*16f10*/  VIADD R20, R23, 0x48 ;  /* 0x0000004817147836 */ /* 0x000fe20000000000 */
[----:B------:R-:W-:Y:S01]  /*16f20*/  ISETP.GE.AND P3, PT, R0, UR4, PT ;  /* 0x0000000400007c0c */ /* 0x000fe2000bf66270 */
[----:B------:R4:W-:Y:S01]  /*16f30*/  @!P4 ST.E.64 desc[UR60][R12.64], R42 ;  /* 0x0000002a0c00c985 */ /* 0x0009e2000c101b3c */
[----:B0-----:R-:W-:-:S02]  /*16f40*/  @!P1 LEA R4, P4, R25, R14, 0x2 ;  /* 0x0000000e19049211 */ /* 0x001fc400078810ff */
[----:B------:R-:W-:Y:S02]  /*16f50*/  SHF.R.S32.HI R22, RZ, 0x1f, R15 ;  /* 0x0000001fff167819 */ /* 0x000fe4000001140f */
[----:B-1----:R-:W-:Y:S02]  /*16f60*/  @!P0 LEA R6, P5, R15, R14, 0x2 ;  /* 0x0000000e0f068211 */ /* 0x002fe400078a10ff */
[-C--:B------:R-:W-:Y:S02]  /*16f70*/  @!P1 LEA.HI.X R5, R25, R3.reuse, R24, 0x2, P4 ;  /* 0x0000000319059211 */ /* 0x080fe400020f1418 */
[----:B------:R-:W-:Y:S01]  /*16f80*/  @!P0 LEA.HI.X R7, R15, R3, R22, 0x2, P5 ;  /* 0x000000030f078211 */ /* 0x000fe200028f1416 */
[----:B------:R-:W-:Y:S01]  /*16f90*/  VIADD R15, R23, 0x50 ;  /* 0x00000050170f7836 */ /* 0x000fe20000000000 */
[----:B------:R-:W-:Y:S01]  /*16fa0*/  ISETP.GE.AND P5, PT, R20, UR4, PT ;  /* 0x0000000414007c0c */ /* 0x000fe2000bfa6270 */
[----:B------:R0:W-:Y:S01]  /*16fb0*/  @!P1 ST.E.64 desc[UR60][R4.64], R46 ;  /* 0x0000002e04009985 */ /* 0x0001e2000c101b3c */
[----:B--2---:R-:W-:-:S02]  /*16fc0*/  SHF.R.S32.HI R9, RZ, 0x1f, R2 ;  /* 0x0000001fff097819 */ /* 0x004fc40000011402 */
[CC--:B------:R-:W-:Y:S02]  /*16fd0*/  @!P2 LEA R8, P4, R2.reuse, R14.reuse, 0x2 ;  /* 0x0000000e0208a211 */ /* 0x0c0fe400078810ff */
[----:B------:R-:W-:Y:S02]  /*16fe0*/  ISETP.GE.AND P1, PT, R15, UR4, PT ;  /* 0x000000040f007c0c */ /* 0x000fe4000bf26270 */
[----:B------:R-:W-:Y:S02]  /*16ff0*/  @!P2 LEA.HI.X R9, R2, R3, R9, 0x2, P4 ;  /* 0x000000030209a211 */ /* 0x000fe400020f1409 */
[----:B------:R-:W-:Y:S02]  /*17000*/  SHF.R.S32.HI R2, RZ, 0x1f, R0 ;  /* 0x0000001fff027819 */ /* 0x000fe40000011400 */
[----:B---3--:R-:W-:-:S04]  /*17010*/  @!P3 LEA R10, P4, R0, R14, 0x2 ;  /* 0x0000000e000ab211 */ /* 0x008fc800078810ff */
[----:B------:R-:W-:Y:S02]  /*17020*/  @!P3 LEA.HI.X R11, R0, R3, R2, 0x2, P4 ;  /* 0x00000003000bb211 */ /* 0x000fe400020f1402 */
[----:B------:R-:W-:Y:S02]  /*17030*/  SHF.R.S32.HI R0, RZ, 0x1f, R20 ;  /* 0x0000001fff007819 */ /* 0x000fe40000011414 */
[----:B----4-:R-:W-:-:S04]  /*17040*/  @!P5 LEA R12, P4, R20, R14, 0x2 ;  /* 0x0000000e140cd211 */ /* 0x010fc800078810ff */
[-C--:B------:R-:W-:Y:S02]  /*17050*/  @!P5 LEA.HI.X R13, R20, R3.reuse, R0, 0x2, P4 ;  /* 0x00000003140dd211 */ /* 0x080fe400020f1400 */
[----:B------:R-:W-:Y:S02]  /*17060*/  SHF.R.S32.HI R0, RZ, 0x1f, R15 ;  /* 0x0000001fff007819 */ /* 0x000fe4000001140f */
[C---:B------:R-:W-:Y:S01]  /*17070*/  @!P1 LEA R20, P4, R15.reuse, R14, 0x2 ;  /* 0x0000000e0f149211 */ /* 0x040fe200078810ff */
[----:B------:R0:W-:Y:S03]  /*17080*/  @!P0 ST.E.64 desc[UR60][R6.64], R50 ;  /* 0x0000003206008985 */ /* 0x0001e6000c101b3c */
[----:B------:R-:W-:Y:S01]  /*17090*/  @!P1 LEA.HI.X R21, R15, R3, R0, 0x2, P4 ;  /* 0x000000030f159211 */ /* 0x000fe200020f1400 */
[----:B------:R0:W-:Y:S01]  /*170a0*/  @!P2 ST.E.64 desc[UR60][R8.64], R54 ;  /* 0x000000360800a985 */ /* 0x0001e2000c101b3c */
[----:B------:R-:W-:-:S03]  /*170b0*/  VIADD R0, R23, 0x58 ;  /* 0x0000005817007836 */ /* 0x000fc60000000000 */
[----:B------:R0:W-:Y:S04]  /*170c0*/  @!P3 ST.E.64 desc[UR60][R10.64], R58 ;  /* 0x0000003a0a00b985 */ /* 0x0001e8000c101b3c */
[----:B------:R0:W-:Y:S04]  /*170d0*/  @!P5 ST.E.64 desc[UR60][R12.64], R62 ;  /* 0x0000003e0c00d985 */ /* 0x0001e8000c101b3c */
[----:B------:R0:W-:Y:S01]  /*170e0*/  @!P1 ST.E.64 desc[UR60][R20.64], R66 ;  /* 0x0000004214009985 */ /* 0x0001e2000c101b3c */
[----:B------:R-:W-:-:S13]  /*170f0*/  ISETP.GE.AND P0, PT, R0, UR4, PT ;  /* 0x0000000400007c0c */ /* 0x000fda000bf06270 */
[----:B0-----:R-:W-:Y:S05]  /*17100*/  @P0 BRA `(.L_x_9894) ;  /* 0x0000000800f80947 */ /* 0x001fea0003800000 */
[----:B------:R-:W-:Y:S02]  /*17110*/  LEA R14, P0, R0, R14, 0x2 ;  /* 0x0000000e000e7211 */ /* 0x000fe400078010ff */
[----:B------:R-:W-:-:S04]  /*17120*/  SHF.R.S32.HI R2, RZ, 0x1f, R0 ;  /* 0x0000001fff027819 */ /* 0x000fc80000011400 */
[----:B------:R-:W-:-:S05]  /*17130*/  LEA.HI.X R15, R0, R3, R2, 0x2, P0 ;  /* 0x00000003000f7211 */ /* 0x000fca00000f1402 */
[----:B------:R0:W-:Y:S01]  /*17140*/  ST.E.64 desc[UR60][R14.64], R70 ;  /* 0x000000460e007985 */ /* 0x0001e2000c101b3c */
[----:B------:R-:W-:Y:S05]  /*17150*/  BRA `(.L_x_9894) ;  /* 0x0000000800e47947 */ /* 0x000fea0003800000 */
.L_x_9887:
[----:B------:R-:W3:Y:S01]  /*17160*/  LDL.LU R4, [R1+0x98] ;  /* 0x0000980001047983 */ /* 0x000ee20000300800 */
[----:B------:R-:W-:Y:S01]  /*17170*/  ULDC.64 UR6, c[0x0][0xc08] ;  /* 0x0003020000067ab9 */ /* 0x000fe20000000a00 */
[----:B------:R-:W-:Y:S02]  /*17180*/  ULDC.64 UR4, c[0x0][0xc00] ;  /* 0x0003000000047ab9 */ /* 0x000fe40000000a00 */
[----:B------:R-:W4:Y:S04]  /*17190*/  LDL.LU R0, [R1+0x9c] ;  /* 0x00009c0001007983 */ /* 0x000f280000300800 */
[----:B------:R-:W2:Y:S01]  /*171a0*/  LDL R8, [R1+0x90] ;  /* 0x0000900001087983 */ /* 0x000ea20000100800 */
[----:B------:R-:W-:Y:S01]  /*171b0*/  ISETP.NE.U32.AND P1, PT, RZ, UR6, PT ;  /* 0x00000006ff007c0c */ /* 0x000fe2000bf25070 */
[----:B------:R-:W-:Y:S01]  /*171c0*/  IMAD.MOV.U32 R7, RZ, RZ, RZ ;  /* 0x000000ffff077224 */ /* 0x000fe200078e00ff */
[----:B------:R-:W-:-:S02]  /*171d0*/  ISETP.NE.U32.AND P0, PT, RZ, UR4, PT ;  /* 0x00000004ff007c0c */ /* 0x000fc4000bf05070 */
[----:B------:R-:W-:Y:S02]  /*171e0*/  ISETP.NE.AND.EX P1, PT, RZ, UR7, PT, P1 ;  /* 0x00000007ff007c0c */ /* 0x000fe4000bf25310 */
[----:B------:R-:W-:Y:S01]  /*171f0*/  ISETP.NE.AND.EX P0, PT, RZ, UR5, PT, P0 ;  /* 0x00000005ff007c0c */ /* 0x000fe2000bf05300 */
[----:B------:R-:W1:Y:S01]  /*17200*/  S2R R9, SR_TID.X ;  /* 0x0000000000097919 */ /* 0x000e620000002100 */
[----:B---3--:R-:W-:Y:S01]  /*17210*/  IADD3 R2, P2, R4, UR4, RZ ;  /* 0x0000000404027c10 */ /* 0x008fe2000ff5e0ff */
[----:B------:R-:W-:-:S03]  /*17220*/  ULDC UR4, c[0x0][0xa88] ;  /* 0x0002a20000047ab9 */ /* 0x000fc60000000800 */
[----:B----4-:R-:W-:-:S05]  /*17230*/  IADD3.X R3, R0, UR5, RZ, P2, !PT ;  /* 0x0000000500037c10 */ /* 0x010fca00097fe4ff */
[----:B------:R-:W-:Y:S01]  /*17240*/  @P1 IADD3 R4, P2, R4, UR6, RZ ;  /* 0x0000000604041c10 */ /* 0x000fe2000ff5e0ff */
[----:B------:R-:W-:Y:S01]  /*17250*/  IMAD.U32 R6, RZ, RZ, UR4 ;  /* 0x00000004ff067e24 */ /* 0x000fe2000f8e00ff */
[----:B------:R3:W5:Y:S02]  /*17260*/  @P0 LDG.E R7, desc[UR60][R2.64] ;  /* 0x0000003c02070981 */ /* 0x000764000c1e1900 */
[----:B------:R-:W-:-:S05]  /*17270*/  @P1 IADD3.X R5, R0, UR7, RZ, P2, !PT ;  /* 0x0000000700051c10 */ /* 0x000fca00097fe4ff */
[----:B------:R3:W5:Y:S01]  /*17280*/  @P1 LDG.E R6, desc[UR60][R4.64] ;  /* 0x0000003c04061981 */ /* 0x000762000c1e1900 */
[----:B--2---:R-:W-:Y:S01]  /*17290*/  ISETP.NE.AND P2, PT, R8, RZ, PT ;  /* 0x000000ff0800720c */ /* 0x004fe20003f45270 */
[----:B-1----:R-:W-:-:S05]  /*172a0*/  VIADD R26, R9, 0xffffff80 ;  /* 0xffffff80091a7836 */ /* 0x002fca0000000000 */
[----:B------:R-:W-:-:S07]  /*172b0*/  ISETP.GT.AND P3, PT, R26, 0xbf, PT ;  /* 0x000000bf1a00780c */ /* 0x000fce0003f64270 */
[----:B------:R-:W1:Y:S02]  /*172c0*/  @!P2 LDC R8, c[0x0][0xad4] ;  /* 0x0002b500ff08ab82 */ /* 0x000e640000000800 */
[----:B-1----:R3:W-:Y:S01]  /*172d0*/  @!P2 STL [R1+0x90], R8 ;  /* 0x000090080100a387 */ /* 0x0027e20000100800 */
[----:B------:R-:W-:Y:S01]  /*172e0*/  ISETP.GT.AND P2, PT, R8, 0x1, PT ;  /* 0x000000010800780c */ /* 0x000fe20003f44270 */
[----:B------:R-:W-:-:S12]  /*172f0*/  @P1 BRA `(.L_x_9899) ;  /* 0x0000000000101947 */ /* 0x000fd80003800000 */
[----:B------:R-:W-:Y:S05]  /*17300*/  @!P0 BRA `(.L_x_9899) ;  /* 0x00000000000c8947 */ /* 0x000fea0003800000 */
[----:B---3--:R-:W2:Y:S04]  /*17310*/  LDG.E R5, desc[UR60][R2.64] ;  /* 0x0000003c02057981 */ /* 0x008ea8000c1e1900 */
[----:B-----5:R-:W2:Y:S02]  /*17320*/  LDG.E R6, desc[UR60][R2.64+0x4] ;  /* 0x0000043c02067981 */ /* 0x020ea4000c1e1900 */
[----:B--2---:R-:W-:-:S07]  /*17330*/  IMAD.IADD R6, R6, 0x1, -R5 ;  /* 0x0000000106067824 */ /* 0x004fce00078e0a05 */
.L_x_9899:
[----:B------:R-:W2:Y:S04]  /*17340*/  LDL.LU R0, [R1+0xc0] ;  /* 0x0000c00001007983 */ /* 0x000ea80000300800 */
[----:B---3--:R-:W3:Y:S01]  /*17350*/  LDL.LU R2, [R1+0x94] ;  /* 0x0000940001027983 */ /* 0x008ee20000300800 */
[----:B------:R-:W-:Y:S01]  /*17360*/  BSSY B1, `(.L_x_9900) ;  /* 0x0000039000017945 */ /* 0x000fe20003800000 */
[----:B-----5:R-:W-:Y:S02]  /*17370*/  SHF.R.S32.HI R22, RZ, 0x1f, R7 ;  /* 0x0000001fff167819 */ /* 0x020fe40000011407 */
[----:B--2---:R-:W-:Y:S02]  /*17380*/  SEL R24, R0, RZ, !P0 ;  /* 0x000000ff00187207 */ /* 0x004fe40004000000 */
[----:B---3--:R-:W-:Y:S01]  /*17390*/  SEL R27, R2, RZ, !P0 ;  /* 0x000000ff021b7207 */ /* 0x008fe20004000000 */
[----:B------:R-:W-:Y:S06]  /*173a0*/  @P3 BRA `(.L_x_9901) ;  /* 0x0000000000d03947 */ /* 0x000fec0003800000 */
[----:B------:R-:W2:Y:S01]  /*173b0*/  LDL R0, [R1+0xa4] ;  /* 0x0000a40001007983 */ /* 0x000ea20000100800 */
[----:B------:R-:W1:Y:S02]  /*173c0*/  LDC R31, c[0x0][0xbe8] ;  /* 0x0002fa00ff1f7b82 */ /* 0x000e640000000800 */
[----:B-1----:R-:W-:Y:S02]  /*173d0*/  IMAD R2, R6, R31, RZ ;  /* 0x0000001f06027224 */ /* 0x002fe400078e02ff */
[----:B--2---:R-:W-:-:S04]  /*173e0*/  IMAD R0, R0, 0xc0, R9 ;  /* 0x000000c000007824 */ /* 0x004fc800078e0209 */
[----:B------:R-:W-:-:S05]  /*173f0*/  VIADD R29, R0, 0xffffff80 ;  /* 0xffffff80001d7836 */ /* 0x000fca0000000000 */
[----:B------:R-:W-:-:S13]  /*17400*/  ISETP.GE.AND P0, PT, R29, R2, PT ;  /* 0x000000021d00720c */ /* 0x000fda0003f06270 */
[----:B------:R-:W-:Y:S05]  /*17410*/  @P0 BRA `(.L_x_9901) ;  /* 0x0000000000b40947 */ /* 0x000fea0003800000 */
[----:B------:R-:W2:Y:S01]  /*17420*/  LDL R14, [R1+0x8c] ;  /* 0x00008c00010e7983 */ /* 0x000ea20000100800 */
[----:B------:R-:W-:Y:S01]  /*17430*/  IMAD.MOV.U32 R20, RZ, RZ, 0x9b8 ;  /* 0x000009b8ff147424 */ /* 0x000fe200078e00ff */
[----:B------:R-:W-:Y:S01]  /*17440*/  ISETP.GT.AND P0, PT, R8, 0x1, PT ;  /* 0x000000010800780c */ /* 0x000fe20003f04270 */
[----:B------:R-:W1:Y:S01]  /*17450*/  LDC.64 R2, c[0x0][0xba8] ;  /* 0x0002ea00ff027b82 */ /* 0x000e620000000a00 */
[----:B------:R-:W3:Y:S01]  /*17460*/  LDL.LU R28, [R1+0xac] ;  /* 0x0000ac00011c7983 */ /* 0x000ee20000300800 */
[----:B------:R-:W-:Y:S01]  /*17470*/  ISETP.NE.AND P1, PT, R31, 0x1, PT ;  /* 0x000000011f00780c */ /* 0x000fe20003f25270 */
[----:B------:R-:W-:Y:S01]  /*17480*/  IMAD.MOV.U32 R21, RZ, RZ, R29 ;  /* 0x000000ffff157224 */ /* 0x000fe200078e001d */
[----:B------:R-:W-:-:S04]  /*17490*/  SEL R20, R20, 0x978, P0 ;  /* 0x0000097814147807 */ /* 0x000fc80000000000 */
[----:B------:R-:W4:Y:S08]  /*174a0*/  LDC.64 R10, c[0x0][R20+0x220] ;  /* 0x00008800140a7b82 */ /* 0x000f300000000a00 */
[----:B------:R-:W2:Y:S08]  /*174b0*/  LDC.64 R8, c[0x0][R20+0x218] ;  /* 0x0000860014087b82 */ /* 0x000eb00000000a00 */
[----:B------:R-:W5:Y:S08]  /*174c0*/  LDC.64 R12, c[0x0][R20+0x228] ;  /* 0x00008a00140c7b82 */ /* 0x000f700000000a00 */
[----:B------:R-:W0:Y:S08]  /*174d0*/  @P1 LDC R0, c[0x0][0xbec] ;  /* 0x0002fb00ff001b82 */ /* 0x000e300000000800 */
[----:B------:R-:W5:Y:S08]  /*174e0*/  LDC.64 R4, c[0x0][R20+0x210] ;  /* 0x0000840014047b82 */ /* 0x000f700000000a00 */
[----:B------:R-:W5:Y:S01]  /*174f0*/  @P1 LDC R25, c[0x0][0xbf0] ;  /* 0x0002fc00ff191b82 */ /* 0x000f620000000800 */
[----:B0-----:R-:W-:-:S07]  /*17500*/  @P1 IMAD.HI.U32 R0, R29, R0, RZ ;  /* 0x000000001d001227 */ /* 0x001fce00078e00ff */
[----:B-1----:R-:W0:Y:S01]  /*17510*/  @!P0 LDC R2, c[0x0][0xb50] ;  /* 0x0002d400ff028b82 */ /* 0x002e220000000800 */
        /* <DEDUP_REMOVED lines=21> */
[----:B------:R-:W-:-:S05]  /*17670*/  SHF.R.S32.HI R13, RZ, 0x1f, R11 ;  /* 0x0000001fff0d7819 */ /* 0x000fca000001140b */
[C---:B------:R-:W-:Y:S02]  /*17680*/  IMAD R13, R4.reuse, R13, R0 ;  /* 0x0000000d040d7224 */ /* 0x040fe400078e0200 */
[----:B------:R-:W-:-:S04]  /*17690*/  IMAD.WIDE.U32 R4, R4, R11, R8 ;  /* 0x0000000b04047225 */ /* 0x000fc800078e0008 */
[----:B------:R-:W-:Y:S01]  /*176a0*/  IMAD.IADD R0, R5, 0x1, R13 ;  /* 0x0000000105007824 */ /* 0x000fe200078e020d */
[----:B0-----:R-:W-:Y:S01]  /*176b0*/  LEA R2, P0, R4, R2, 0x2 ;  /* 0x0000000204027211 */ /* 0x001fe200078010ff */
[----:B------:R-:W-:-:S03]  /*176c0*/  IMAD.MOV.U32 R5, RZ, RZ, -0x800000 ;  /* 0xff800000ff057424 */ /* 0x000fc600078e00ff */
[----:B-1----:R-:W-:-:S05]  /*176d0*/  LEA.HI.X R3, R4, R3, R0, 0x2, P0 ;  /* 0x0000000304037211 */ /* 0x002fca00000f1400 */
[----:B------:R1:W-:Y:S04]  /*176e0*/  STG.E desc[UR60][R2.64], R5 ;  /* 0x0000000502007986 */ /* 0x0003e8000c10193c */
.L_x_9901:
[----:B------:R-:W-:Y:S05]  /*176f0*/  BSYNC B1 ;  /* 0x0000000000017941 */ /* 0x000fea0003800000 */
.L_x_9900:
[----:B------:R-:W-:Y:S05]  /*17700*/  @P2 BRA `(.L_x_9894) ;  /* 0x0000000400782947 */ /* 0x000fea0003800000 */
[----:B------:R-:W2:Y:S01]  /*17710*/  LDL.LU R10, [R1+0x8c] ;  /* 0x00008c00010a7983 */ /* 0x000ea20000300800 */
[----:B------:R-:W3:Y:S01]  /*17720*/  LDC R21, c[0x0][0xbe8] ;  /* 0x0002fa00ff157b82 */ /* 0x000ee20000000800 */
[----:B-1----:R-:W-:Y:S01]  /*17730*/  SHF.R.S32.HI R3, RZ, 0x1f, R26 ;  /* 0x0000001fff037819 */ /* 0x002fe2000001141a */
[----:B------:R-:W-:Y:S01]  /*17740*/  ULDC.64 UR4, c[0x0][0xaa0] ;  /* 0x0002a80000047ab9 */ /* 0x000fe20000000a00 */
[----:B------:R-:W4:Y:S01]  /*17750*/  LDL R20, [R1+0xa4] ;  /* 0x0000a40001147983 */ /* 0x000f220000100800 */
[----:B------:R-:W-:Y:S01]  /*17760*/  IMAD R0, R22, UR4, RZ ;  /* 0x0000000416007c24 */ /* 0x000fe2000f8e02ff */
[----:B------:R-:W-:Y:S01]  /*17770*/  LEA.HI R4, R3, R26, RZ, 0x2 ;  /* 0x0000001a03047211 */ /* 0x000fe200078f10ff */
[C---:B------:R-:W-:Y:S01]  /*17780*/  IMAD.WIDE.U32 R2, R7.reuse, UR4, RZ ;  /* 0x0000000407027c25 */ /* 0x040fe2000f8e00ff */
[----:B------:R-:W-:Y:S02]  /*17790*/  ULDC.64 UR6, c[0x0][0xaf0] ;  /* 0x0002bc0000067ab9 */ /* 0x000fe40000000a00 */
[----:B------:R-:W-:Y:S01]  /*177a0*/  LOP3.LUT R9, R4, 0xfffffffc, RZ, 0xc0, !PT ;  /* 0xfffffffc04097812 */ /* 0x000fe200078ec0ff */
[----:B------:R-:W-:Y:S01]  /*177b0*/  IMAD R5, R7, UR5, R0 ;  /* 0x0000000507057c24 */ /* 0x000fe2000f8e0200 */
[----:B------:R-:W-:Y:S01]  /*177c0*/  SHF.R.S32.HI R23, RZ, 0x2, R4 ;  /* 0x00000002ff177819 */ /* 0x000fe20000011404 */
[----:B------:R-:W-:Y:S01]  /*177d0*/  ULDC.64 UR4, c[0x0][0xae8] ;  /* 0x0002ba0000047ab9 */ /* 0x000fe20000000a00 */
[----:B------:R-:W-:-:S02]  /*177e0*/  IMAD R4, R24, UR6, RZ ;  /* 0x0000000618047c24 */ /* 0x000fc4000f8e02ff */
[----:B------:R-:W-:Y:S02]  /*177f0*/  IMAD.IADD R26, R26, 0x1, -R9 ;  /* 0x000000011a1a7824 */ /* 0x000fe400078e0a09 */
[----:B------:R-:W-:Y:S02]  /*17800*/  IMAD.IADD R3, R3, 0x1, R5 ;  /* 0x0000000103037824 */ /* 0x000fe400078e0205 */
[----:B------:R-:W-:Y:S02]  /*17810*/  IMAD R0, R26, 0x60, R23 ;  /* 0x000000601a007824 */ /* 0x000fe400078e0217 */
[----:B------:R-:W-:Y:S01]  /*17820*/  IMAD R7, R27, UR7, R4 ;  /* 0x000000071b077c24 */ /* 0x000fe2000f8e0204 */
[----:B---3--:R-:W-:-:S13]  /*17830*/  ISETP.NE.AND P0, PT, R21, 0x1, PT ;  /* 0x000000011500780c */ /* 0x008fda0003f05270 */
[----:B------:R-:W1:Y:S08]  /*17840*/  @P0 LDC R8, c[0x0][0xbec] ;  /* 0x0002fb00ff080b82 */ /* 0x000e700000000800 */
[----:B------:R-:W3:Y:S01]  /*17850*/  @P0 LDC R11, c[0x0][0xbf0] ;  /* 0x0002fc00ff0b0b82 */ /* 0x000ee20000000800 */
[----:B--2---:R-:W-:-:S04]  /*17860*/  IMAD.WIDE.U32 R2, R10, UR4, R2 ;  /* 0x000000040a027c25 */ /* 0x004fc8000f8e0002 */
[----:B----4-:R-:W-:Y:S02]  /*17870*/  IMAD R9, R20, 0xc0, R0 ;  /* 0x000000c014097824 */ /* 0x010fe400078e0200 */
[----:B------:R-:W-:Y:S01]  /*17880*/  IMAD R3, R10, UR5, R3 ;  /* 0x000000050a037c24 */ /* 0x000fe2000f8e0203 */
[----:B------:R-:W-:Y:S01]  /*17890*/  ULDC.64 UR4, c[0x0][0xae0] ;  /* 0x0002b80000047ab9 */ /* 0x000fe20000000a00 */
[----:B-1----:R-:W-:-:S04]  /*178a0*/  @P0 IMAD.HI.U32 R0, R9, R8, RZ ;  /* 0x0000000809000227 */ /* 0x002fc800078e00ff */
[----:B------:R-:W-:Y:S01]  /*178b0*/  IMAD.MOV.U32 R5, RZ, RZ, R9 ;  /* 0x000000ffff057224 */ /* 0x000fe200078e0009 */
[----:B---3--:R-:W-:Y:S01]  /*178c0*/  @P0 SHF.R.U32.HI R5, RZ, R11, R0 ;  /* 0x0000000bff050219 */ /* 0x008fe20000011600 */
[----:B------:R-:W-:-:S03]  /*178d0*/  IMAD.WIDE.U32 R2, R27, UR6, R2 ;  /* 0x000000061b027c25 */ /* 0x000fc6000f8e0002 */
[--C-:B------:R-:W-:Y:S01]  /*178e0*/  SHF.R.S32.HI R0, RZ, 0x1f, R5.reuse ;  /* 0x0000001fff007819 */ /* 0x100fe20000011405 */
        /* <DEDUP_REMOVED lines=12> */
[----:B------:R-:W-:Y:S01]  /*179b0*/  ULDC.64 UR4, c[0x0][0xa80] ;  /* 0x0002a00000047ab9 */ /* 0x000fe20000000a00 */
[----:B------:R-:W-:Y:S01]  /*179c0*/  IMAD.SHL.U32 R5, R26, 0x8, RZ ;  /* 0x000000081a057824 */ /* 0x000fe200078e00ff */
[C---:B------:R-:W-:Y:S01]  /*179d0*/  LEA R0, P0, R2.reuse, UR4, 0x1 ;  /* 0x0000000402007c11 */ /* 0x040fe2000f8008ff */
[----:B------:R-:W-:Y:S01]  /*179e0*/  IMAD.IADD R3, R3, 0x1, R7 ;  /* 0x0000000103037824 */ /* 0x000fe200078e0207 */
[----:B------:R-:W-:Y:S01]  /*179f0*/  UMOV UR4, 0xffffffff ;  /* 0xffffffff00047882 */ /* 0x000fe20000000000 */
[C---:B------:R-:W-:Y:S02]  /*17a00*/  VIADD R9, R5.reuse, 0x20 ;  /* 0x0000002005097836 */ /* 0x040fe40000000000 */
[----:B------:R-:W-:Y:S01]  /*17a10*/  VIADD R8, R5, 0x40 ;  /* 0x0000004005087836 */ /* 0x000fe20000000000 */
[----:B------:R-:W-:Y:S02]  /*17a20*/  LEA.HI.X R2, R2, UR5, R3, 0x1, P0 ;  /* 0x0000000502027c11 */ /* 0x000fe400080f0c03 */
[----:B------:R-:W-:-:S02]  /*17a30*/  SHF.R.S32.HI R10, RZ, 0x1f, R9 ;  /* 0x0000001fff0a7819 */ /* 0x000fc40000011409 */
[----:B------:R-:W-:Y:S01]  /*17a40*/  SHF.R.S32.HI R7, RZ, 0x1f, R8 ;  /* 0x0000001fff077819 */ /* 0x000fe20000011408 */
[----:B------:R-:W-:Y:S06]  /*17a50*/  BRA.DIV UR4, `(.L_x_9902) ;  /* 0x0000008e046c7947 */ /* 0x000fec000b800000 */
[----:B------:R1:W2:Y:S04]  /*17a60*/  SHFL.IDX PT, R3, R2, RZ, 0x1c1f ;  /* 0x001c1fff02037589 */ /* 0x0002a800000e0000 */
[----:B------:R1:W3:Y:S02]  /*17a70*/  SHFL.IDX PT, R14, R0, RZ, 0x1c1f ;  /* 0x001c1fff000e7589 */ /* 0x0002e400000e0000 */
.L_x_10112:
[----:B------:R-:W-:Y:S01]  /*17a80*/  IMAD R21, R6, R21, RZ ;  /* 0x0000001506157224 */ /* 0x000fe200078e02ff */
[----:B------:R-:W-:Y:S01]  /*17a90*/  BSSY B1, `(.L_x_9903) ;  /* 0x0000011000017945 */ /* 0x000fe20003800000 */
[----:B------:R-:W-:-:S05]  /*17aa0*/  IMAD R4, R20, 0xc0, R23 ;  /* 0x000000c014047824 */ /* 0x000fca00078e0217 */
[----:B------:R-:W-:-:S13]  /*17ab0*/  ISETP.GE.AND P0, PT, R4, R21, PT ;  /* 0x000000150400720c */ /* 0x000fda0003f06270 */
[----:B------:R-:W-:Y:S05]  /*17ac0*/  @P0 BRA `(.L_x_9904) ;  /* 0x0000000000340947 */ /* 0x000fea0003800000 */
[----:B------:R-:W-:Y:S02]  /*17ad0*/  ULDC UR4, c[0x0][0xac8] ;  /* 0x0002b20000047ab9 */ /* 0x000fe40000000800 */
[----:B------:R-:W-:Y:S02]  /*17ae0*/  ISETP.GE.AND P2, PT, R5, UR4, PT ;  /* 0x0000000405007c0c */ /* 0x000fe4000bf46270 */
[----:B------:R-:W-:Y:S02]  /*17af0*/  ISETP.GE.AND P3, PT, R9, UR4, PT ;  /* 0x0000000409007c0c */ /* 0x000fe4000bf66270 */
[----:B------:R-:W-:-:S09]  /*17b00*/  ISETP.GE.AND P4, PT, R8, UR4, PT ;  /* 0x0000000408007c0c */ /* 0x000fd2000bf86270 */
[----:B--2---:R-:W-:Y:S02]  /*17b10*/  @!P2 IMAD.MOV.U32 R15, RZ, RZ, R3 ;  /* 0x000000ffff0fa224 */ /* 0x004fe400078e0003 */
[-C--:B---3--:R-:W-:Y:S02]  /*17b20*/  @!P3 LEA R22, P0, R9, R14.reuse, 0x1 ;  /* 0x0000000e0916b211 */ /* 0x088fe400078008ff */
[C---:B------:R-:W-:Y:S01]  /*17b30*/  @!P4 LEA R24, P1, R8.reuse, R14, 0x1 ;  /* 0x0000000e0818c211 */ /* 0x040fe200078208ff */
[----:B------:R-:W-:Y:S01]  /*17b40*/  @!P2 IMAD.WIDE R12, R5, 0x2, R14 ;  /* 0x00000002050ca825 */ /* 0x000fe200078e020e */
[-C--:B------:R-:W-:Y:S02]  /*17b50*/  @!P3 LEA.HI.X R23, R9, R3.reuse, R10, 0x1, P0 ;  /* 0x000000030917b211 */ /* 0x080fe400000f0c0a */
[----:B------:R-:W-:Y:S02]  /*17b60*/  @!P4 LEA.HI.X R25, R8, R3, R7, 0x1, P1 ;  /* 0x000000030819c211 */ /* 0x000fe400008f0c07 */
[----:B------:R4:W-:Y:S04]  /*17b70*/  @!P2 ST.E.128 desc[UR60][R12.64], RZ ;  /* 0x000000ff0c00a985 */ /* 0x0009e8000c101d3c */
[----:B------:R4:W-:Y:S04]  /*17b80*/  @!P3 ST.E.128 desc[UR60][R22.64], RZ ;  /* 0x000000ff1600b985 */ /* 0x0009e8000c101d3c */
[----:B------:R4:W-:Y:S02]  /*17b90*/  @!P4 ST.E.128 desc[UR60][R24.64], RZ ;  /* 0x000000ff1800c985 */ /* 0x0009e4000c101d3c */
.L_x_9904:
[----:B------:R-:W-:Y:S05]  /*17ba0*/  BSYNC B1 ;  /* 0x0000000000017941 */ /* 0x000fea0003800000 */
.L_x_9903:
[----:B------:R-:W-:-:S03]  /*17bb0*/  UMOV UR4, 0xffffffff ;  /* 0xffffffff00047882 */ /* 0x000fc60000000000 */
[----:B------:R-:W-:Y:S05]  /*17bc0*/  BRA.DIV UR4, `(.L_x_9905) ;  /* 0x0000008e04447947 */ /* 0x000fea000b800000 */
[----:B--2---:R2:W0:Y:S04]  /*17bd0*/  SHFL.IDX PT, R3, R2, 0x1, 0x1c1f ;  /* 0x003c1f0002037f89 */ /* 0x00442800000e0000 */
[----:B---3--:R2:W3:Y:S02]  /*17be0*/  SHFL.IDX PT, R14, R0, 0x1, 0x1c1f ;  /* 0x003c1f00000e7f89 */ /* 0x0084e400000e0000 */
.L_x_10116:
[----:B-12---:R-:W-:-:S05]  /*17bf0*/  VIADD R0, R4, 0x60 ;  /* 0x0000006004007836 */ /* 0x006fca0000000000 */
[----:B------:R-:W-:-:S13]  /*17c00*/  ISETP.GE.AND P0, PT, R0, R21, PT ;  /* 0x000000150000720c */ /* 0x000fda0003f06270 */
[----:B------:R-:W-:Y:S05]  /*17c10*/  @P0 BRA `(.L_x_9894) ;  /* 0x0000000000340947 */ /* 0x000fea0003800000 */
[----:B------:R-:W-:Y:S02]  /*17c20*/  ULDC UR4, c[0x0][0xac8] ;  /* 0x0002b20000047ab9 */ /* 0x000fe40000000800 */
[----:B------:R-:W-:Y:S02]  /*17c30*/  ISETP.GE.AND P2, PT, R5, UR4, PT ;  /* 0x0000000405007c0c */ /* 0x000fe4000bf46270 */
[----:B------:R-:W-:Y:S02]  /*17c40*/  ISETP.GE.AND P3, PT, R9, UR4, PT ;  /* 0x0000000409007c0c */ /* 0x000fe4000bf66270 */
[----:B------:R-:W-:-:S09]  /*17c50*/  ISETP.GE.AND P4, PT, R8, UR4, PT ;  /* 0x0000000408007c0c */ /* 0x000fd2000bf86270 */
[----:B0-----:R-:W-:Y:S02]  /*17c60*/  @!P2 IMAD.MOV.U32 R15, RZ, RZ, R3 ;  /* 0x000000ffff0fa224 */ /* 0x001fe400078e0003 */
[-C--:B---34-:R-:W-:Y:S02]  /*17c70*/  @!P3 LEA R12, P0, R9, R14.reuse, 0x1 ;  /* 0x0000000e090cb211 */ /* 0x098fe400078008ff */
[C---:B------:R-:W-:Y:S01]  /*17c80*/  @!P4 LEA R2, P1, R8.reuse, R14, 0x1 ;  /* 0x0000000e0802c211 */ /* 0x040fe200078208ff */
[----:B------:R-:W-:Y:S01]  /*17c90*/  @!P2 IMAD.WIDE R4, R5, 0x2, R14 ;  /* 0x000000020504a825 */ /* 0x000fe200078e020e */
[-C--:B------:R-:W-:Y:S02]  /*17ca0*/  @!P3 LEA.HI.X R13, R9, R3.reuse, R10, 0x1, P0 ;  /* 0x00000003090db211 */ /* 0x080fe400000f0c0a */
[----:B------:R-:W-:Y:S02]  /*17cb0*/  @!P4 LEA.HI.X R3, R8, R3, R7, 0x1, P1 ;  /* 0x000000030803c211 */ /* 0x000fe400008f0c07 */
[----:B------:R2:W-:Y:S04]  /*17cc0*/  @!P2 ST.E.128 desc[UR60][R4.64], RZ ;  /* 0x000000ff0400a985 */ /* 0x0005e8000c101d3c */
[----:B------:R2:W-:Y:S04]  /*17cd0*/  @!P3 ST.E.128 desc[UR60][R12.64], RZ ;  /* 0x000000ff0c00b985 */ /* 0x0005e8000c101d3c */
[----:B------:R2:W-:Y:S02]  /*17ce0*/  @!P4 ST.E.128 desc[UR60][R2.64], RZ ;  /* 0x000000ff0200c985 */ /* 0x0005e4000c101d3c */
.L_x_9894:
[----:B------:R-:W-:Y:S05]  /*17cf0*/  BSYNC B0 ;  /* 0x0000000000007941 */ /* 0x000fea0003800000 */
.L_x_9886:
[----:B------:R-:W-:Y:S02]  /*17d00*/  ULDC UR4, c[0x0][0xc3c] ;  /* 0x00030f0000047ab9 */ /* 0x000fe40000000800 */
[----:B------:R-:W-:-:S13]  /*17d10*/  ISETP.GE.AND P0, PT, R111, UR4, PT ;  /* 0x000000046f007c0c */ /* 0x000fda000bf06270 */
[----:B------:R-:W-:Y:S05]  /*17d20*/  @!P0 BRA `(.L_x_9906) ;  /* 0xfffffe9400b08947 */ /* 0x000fea000383ffff */
[----:B------:R-:W-:Y:S05]  /*17d30*/  BRA `(.L_x_9759) ;  /* 0x0000007c00d87947 */ /* 0x000fea0003800000 */
.L_x_9757:
[----:B------:R-:W-:-:S08]  /*17d40*/  NOP ;  /* 0x0000000000007918 */ /* 0x000fd00000000000 */
[----:B--2---:R-:W0:-:S00]  /*17d50*/  USETMAXREG.DEALLOC.CTAPOOL 0x20 ;  /* 0x00000020000079c8 */ /* 0x004e0000080e0500 */
        /* <DEDUP_REMOVED lines=14> */
.L_x_9907:
[----:B------:R-:W0:Y:S01]  /*17e40*/  S2R R0, SR_TID.X ;  /* 0x0000000000007919 */ /* 0x000e220000002100 */
[----:B------:R-:W-:Y:S01]  /*17e50*/  ULDC UR4, c[0x0][0xc3c] ;  /* 0x00030f0000047ab9 */ /* 0x000fe20000000800 */
[----:B------:R-:W-:Y:S01]  /*17e60*/  IMAD.MOV.U32 R7, RZ, RZ, RZ ;  /* 0x000000ffff077224 */ /* 0x000fe200078e00ff */
        /* <DEDUP_REMOVED lines=8> */
[----:B------:R-:W3:Y:S01]  /*17ef0*/  @!P1 LDG.E R6, desc[UR60][R4.64] ;  /* 0x0000003c04069981 */ /* 0x000ee2000c1e1900 */
[----:B--2---:R-:W-:-:S05]  /*17f00*/  @!P1 IMAD.WIDE.U32 R2, R0, 0x4, R2 ;  /* 0x0000000400029825 */ /* 0x004fca00078e0002 */
[----:B------:R-:W3:Y:S01]  /*17f10*/  @!P1 LDG.E R7, desc[UR60][R2.64] ;  /* 0x0000003c02079981 */ /* 0x000ee2000c1e1900 */
[C---:B------:R-:W-:Y:S02]  /*17f20*/  ISETP.NE.AND P1, PT, R0.reuse, RZ, PT ;  /* 0x000000ff0000720c */ /* 0x040fe40003f25270 */
[C---:B------:R-:W-:Y:S02]  /*17f30*/  ISETP.GE.U32.AND P2, PT, R0.reuse, 0x2, PT ;  /* 0x000000020000780c */ /* 0x040fe40003f46070 */
[C---:B------:R-:W-:Y:S02]  /*17f40*/  ISETP.GE.U32.AND P3, PT, R0.reuse, 0x4, PT ;  /* 0x000000040000780c */ /* 0x040fe40003f66070 */
[C---:B------:R-:W-:Y:S02]  /*17f50*/  ISETP.GE.U32.AND P4, PT, R0.reuse, 0x8, PT ;  /* 0x000000080000780c */ /* 0x040fe40003f86070 */
[----:B------:R-:W-:Y:S01]  /*17f60*/  ISETP.GE.U32.AND P5, PT, R0, 0x10, PT ;  /* 0x000000100000780c */ /* 0x000fe20003fa6070 */
[----:B------:R-:W-:Y:S01]  /*17f70*/  UMOV UR4, URZ ;  /* 0x0000003f00047c82 */ /* 0x000fe20008000000 */
        /* <DEDUP_REMOVED lines=17> */
[----:B0-----:R-:W-:-:S05]  /*18090*/  IMAD R8, R8, UR5, RZ ;  /* 0x0000000508087c24 */ /* 0x001fca000f8e02ff */
[----:B-1----:R-:W-:Y:S01]  /*180a0*/  ISETP.GT.AND P6, PT, R8, UR6, PT ;  /* 0x0000000608007c0c */ /* 0x002fe2000bfc4270 */
[----:B------:R-:W-:-:S12]  /*180b0*/  IMAD.MOV.U32 R3, RZ, RZ, R8 ;  /* 0x000000ffff037224 */ /* 0x000fd800078e0008 */
[----:B------:R-:W-:Y:S05]  /*180c0*/  @P6 BRA `(.L_x_9909) ;  /* 0x00000000009c6947 */ /* 0x000fea0003800000 */
[----:B------:R-:W-:Y:S01]  /*180d0*/  IMAD.MOV.U32 R8, RZ, RZ, R3 ;  /* 0x000000ffff087224 */ /* 0x000fe200078e0003 */
[----:B------:R-:W-:Y:S01]  /*180e0*/  UMOV UR4, URZ ;  /* 0x0000003f00047c82 */ /* 0x000fe20008000000 */
[----:B------:R-:W-:-:S05]  /*180f0*/  ULDC UR5, c[0x0][0xc38] ;  /* 0x00030e0000057ab9 */ /* 0x000fca0000000800 */
.L_x_9911:
[----:B------:R-:W0:Y:S01]  /*18100*/  LDC R2, c[0x0][0xc3c] ;  /* 0x00030f00ff027b82 */ /* 0x000e220000000800 */
[----:B------:R-:W-:Y:S01]  /*18110*/  UIADD3 UR4, UR4, 0x1f, URZ ;  /* 0x0000001f04047890 */ /* 0x000fe2000fffe03f */
[----:B------:R-:W-:Y:S02]  /*18120*/  ULDC UR7, c[0x0][0xc3c] ;  /* 0x00030f0000077ab9 */ /* 0x000fe40000000800 */
[----:B------:R-:W-:-:S03]  /*18130*/  IMAD.U32 R27, RZ, RZ, UR7 ;  /* 0x00000007ff1b7e24 */ /* 0x000fc6000f8e00ff */
[----:B0-----:R-:W-:-:S13]  /*18140*/  ISETP.LE.AND P6, PT, R2, UR4, PT ;  /* 0x0000000402007c0c */ /* 0x001fda000bfc3270 */
[----:B------:R-:W-:Y:S05]  /*18150*/  @P6 BRA `(.L_x_9910) ;  /* 0x00000004009c6947 */ /* 0x000fea0003800000 */
[----:B------:R-:W-:-:S05]  /*18160*/  VIADD R7, R0, UR4 ;  /* 0x0000000400077c36 */ /* 0x000fca0008000000 */
        /* <DEDUP_REMOVED lines=29> */
.L_x_9909:
        /* <DEDUP_REMOVED lines=19> */
.L_x_9912:
[----:B0-----:R-:W-:Y:S02]  /*18470*/  IMAD.MOV.U32 R5, RZ, RZ, R10 ;  /* 0x000000ffff057224 */ /* 0x001fe400078e000a */
[----:B-1----:R-:W-:Y:S02]  /*18480*/  IMAD R24, R24, UR5, R9 ;  /* 0x0000000518187c24 */ /* 0x002fe4000f8e0209 */
[----:B------:R-:W0:Y:S01]  /*18490*/  I2F.RP R8, R5 ;  /* 0x0000000500087306 */ /* 0x000e220000209400 */
[----:B------:R-:W-:Y:S02]  /*184a0*/  IMAD R9, R11, R4, RZ ;  /* 0x000000040b097224 */ /* 0x000fe400078e02ff */
[----:B------:R-:W-:Y:S01]  /*184b0*/  IMAD.MOV.U32 R2, RZ, RZ, RZ ;  /* 0x000000ffff027224 */ /* 0x000fe200078e00ff */
[----:B------:R-:W-:Y:S01]  /*184c0*/  IADD3 R25, -R24, UR6, RZ ;  /* 0x0000000618197c10 */ /* 0x000fe2000fffe1ff */
[----:B------:R-:W-:Y:S02]  /*184d0*/  VIADD R27, R27, UR4 ;  /* 0x000000041b1b7c36 */ /* 0x000fe40008000000 */
[----:B------:R-:W-:Y:S01]  /*184e0*/  IMAD.HI.U32 R2, R3, R9, R2 ;  /* 0x0000000903027227 */ /* 0x000fe200078e0002 */
[----:B------:R-:W-:-:S02]  /*184f0*/  IABS R3, R6 ;  /* 0x0000000600037213 */ /* 0x000fc40000000000 */
[----:B------:R-:W-:-:S03]  /*18500*/  IABS R9, R25 ;  /* 0x0000001900097213 */ /* 0x000fc60000000000 */
[----:B------:R-:W-:Y:S02]  /*18510*/  IMAD.MOV R3, RZ, RZ, -R3 ;  /* 0x000000ffff037224 */ /* 0x000fe400078e0a03 */
[----:B------:R-:W-:Y:S01]  /*18520*/  IMAD.HI.U32 R2, R2, R9, RZ ;  /* 0x0000000902027227 */ /* 0x000fe200078e00ff */
[----:B0-----:R-:W0:Y:S03]  /*18530*/  MUFU.RCP R8, R8 ;  /* 0x0000000800087308 */ /* 0x001e260000001000 */
[----:B------:R-:W-:-:S05]  /*18540*/  IMAD R9, R2, R3, R9 ;  /* 0x0000000302097224 */ /* 0x000fca00078e0209 */
[----:B------:R-:W-:Y:S01]  /*18550*/  ISETP.GT.U32.AND P1, PT, R4, R9, PT ;  /* 0x000000090400720c */ /* 0x000fe20003f24070 */
[----:B0-----:R-:W-:-:S12]  /*18560*/  VIADD R3, R8, 0xffffffe ;  /* 0x0ffffffe08037836 */ /* 0x001fd80000000000 */
[----:B------:R-:W-:Y:S01]  /*18570*/  @!P1 IMAD.IADD R9, R9, 0x1, -R4 ;  /* 0x0000000109099824 */ /* 0x000fe200078e0a04 */
[----:B------:R-:W0:Y:S01]  /*18580*/  F2I.FTZ.U32.TRUNC.NTZ R3, R3 ;  /* 0x0000000300037305 */ /* 0x000e22000021f000 */
[----:B------:R-:W-:Y:S01]  /*18590*/  @!P1 VIADD R2, R2, 0x1 ;  /* 0x0000000102029836 */ /* 0x000fe20000000000 */
[----:B------:R-:W-:Y:S02]  /*185a0*/  ISETP.NE.AND P1, PT, R6, RZ, PT ;  /* 0x000000ff0600720c */ /* 0x000fe40003f25270 */
[----:B------:R-:W-:Y:S02]  /*185b0*/  ISETP.GE.U32.AND P0, PT, R9, R4, PT ;  /* 0x000000040900720c */ /* 0x000fe40003f06070 */
[----:B------:R-:W-:-:S04]  /*185c0*/  LOP3.LUT R4, R25, R6, RZ, 0x3c, !PT ;  /* 0x0000000619047212 */ /* 0x000fc800078e3cff */
[----:B------:R-:W-:Y:S01]  /*185d0*/  ISETP.GE.AND P2, PT, R4, RZ, PT ;  /* 0x000000ff0400720c */ /* 0x000fe20003f46270 */
[----:B0-----:R-:W-:-:S06]  /*185e0*/  IMAD.MOV R8, RZ, RZ, -R3 ;  /* 0x000000ffff087224 */ /* 0x001fcc00078e0a03 */
[----:B------:R-:W-:-:S04]  /*185f0*/  @P0 VIADD R2, R2, 0x1 ;  /* 0x0000000102020836 */ /* 0x000fc80000000000 */
[----:B------:R-:W-:Y:S02]  /*18600*/  IMAD.MOV.U32 R4, RZ, RZ, R2 ;  /* 0x000000ffff047224 */ /* 0x000fe400078e0002 */
[----:B------:R-:W-:Y:S01]  /*18610*/  IMAD.MOV.U32 R2, RZ, RZ, R8 ;  /* 0x000000ffff027224 */ /* 0x000fe200078e0008 */
[----:B------:R-:W-:Y:S01]  /*18620*/  IABS R8, R7 ;  /* 0x0000000700087213 */ /* 0x000fe20000000000 */
[----:B------:R-:W-:Y:S01]  /*18630*/  @!P2 IMAD.MOV R4, RZ, RZ, -R4 ;  /* 0x000000ffff04a224 */ /* 0x000fe200078e0a04 */
[----:B------:R-:W-:Y:S01]  /*18640*/  @!P1 LOP3.LUT R4, RZ, R6, RZ, 0x33, !PT ;  /* 0x00000006ff049212 */ /* 0x000fe200078e33ff */
[----:B------:R-:W-:Y:S02]  /*18650*/  IMAD R9, R2, R5, RZ ;  /* 0x0000000502097224 */ /* 0x000fe400078e02ff */
[----:B------:R-:W-:Y:S02]  /*18660*/  IMAD.MOV.U32 R2, RZ, RZ, RZ ;  /* 0x000000ffff027224 */ /* 0x000fe400078e00ff */
[----:B------:R-:W-:-:S02]  /*18670*/  IMAD.MOV R8, RZ, RZ, -R8 ;  /* 0x000000ffff087224 */ /* 0x000fc400078e0a08 */
[----:B------:R-:W-:Y:S01]  /*18680*/  IMAD.HI.U32 R2, R3, R9, R2 ;  /* 0x0000000903027227 */ /* 0x000fe200078e0002 */
[----:B------:R-:W-:-:S03]  /*18690*/  IABS R3, R4 ;  /* 0x0000000400037213 */ /* 0x000fc60000000000 */
[----:B------:R-:W-:Y:S02]  /*186a0*/  IMAD R6, R6, R4, RZ ;  /* 0x0000000406067224 */ /* 0x000fe400078e02ff */
        /* <DEDUP_REMOVED lines=18> */
.L_x_9910:
[----:B------:R-:W-:Y:S02]  /*187d0*/  IMAD.MOV.U32 R25, RZ, RZ, RZ ;  /* 0x000000ffff197224 */ /* 0x000fe400078e00ff */
[----:B------:R-:W-:Y:S02]  /*187e0*/  IMAD.U32 R24, RZ, RZ, UR6 ;  /* 0x00000006ff187e24 */ /* 0x000fe4000f8e00ff */
[----:B------:R-:W-:-:S07]  /*187f0*/  IMAD.MOV.U32 R26, RZ, RZ, RZ ;  /* 0x000000ffff1a7224 */ /* 0x000fce00078e00ff */
.L_x_9913:
[----:B------:R-:W-:-:S13]  /*18800*/  ISETP.NE.AND P0, PT, R0, RZ, PT ;  /* 0x000000ff0000720c */ /* 0x000fda0003f05270 */
[----:B------:R-:W0:Y:S01]  /*18810*/  @!P0 S2R R3, SR_CgaCtaId ;  /* 0x0000000000038919 */ /* 0x000e220000008800 */
[----:B------:R-:W-:-:S04]  /*18820*/  @!P0 MOV R0, 0x400 ;  /* 0x0000040000008802 */ /* 0x000fc80000000f00 */
[----:B0-----:R-:W-:-:S05]  /*18830*/  @!P0 LEA R0, R3, R0, 0x18 ;  /* 0x0000000003008211 */ /* 0x001fca00078ec0ff */
[----:B------:R1:W-:Y:S01]  /*18840*/  @!P0 STS.128 [R0+0x31cd0], R24 ;  /* 0x031cd01800008388 */ /* 0x0003e20000000c00 */
[----:B------:R-:W-:Y:S06]  /*18850*/  BAR.ARV 0x5, 0x200 ;  /* 0x0148000000007b1d */ /* 0x000fec0000002000 */
.L_x_9908:
[----:B------:R2:W-:Y:S01]  /*18860*/  STL [R1+0x40], RZ ;  /* 0x000040ff01007387 */ /* 0x0005e20000100800 */
[----:B------:R-:W-:Y:S01]  /*18870*/  ULDC UR4, c[0x0][0xc3c] ;  /* 0x00030f0000047ab9 */ /* 0x000fe20000000800 */
[----:B------:R-:W-:Y:S01]  /*18880*/  IMAD.MOV.U32 R28, RZ, RZ, 0x1 ;  /* 0x00000001ff1c7424 */ /* 0x000fe200078e00ff */
[----:B0-----:R-:W-:Y:S01]  /*18890*/  ISETP.GE.AND P0, PT, R27, UR4, PT ;  /* 0x000000041b007c0c */ /* 0x001fe2000bf06270 */
[----:B------:R-:W-:-:S12]  /*188a0*/  IMAD.MOV.U32 R18, RZ, RZ, RZ ;  /* 0x000000ffff127224 */ /* 0x000fd800078e00ff */
[----:B--2---:R-:W-:Y:S05]  /*188b0*/  @P0 BRA `(.L_x_9914) ;  /* 0x00000070001c0947 */ /* 0x004fea0003800000 */
[----:B------:R-:W2:Y:S01]  /*188c0*/  LDL R6, [R1+0x38] ;  /* 0x0000380001067983 */ /* 0x000ea20000100800 */
[----:B------:R-:W0:Y:S01]  /*188d0*/  S2R R7, SR_TID.X ;  /* 0x0000000000077919 */ /* 0x000e220000002100 */
[----:B------:R-:W3:Y:S01]  /*188e0*/  S2UR UR5, SR_CgaCtaId ;  /* 0x00000000000579c3 */ /* 0x000ee20000008800 */
[----:B------:R-:W-:Y:S01]  /*188f0*/  UMOV UR4, 0x400 ;  /* 0x0000040000047882 */ /* 0x000fe20000000000 */
[----:B------:R-:W-:Y:S02]  /*18900*/  LOP3.LUT R19, R19, 0xfffffffd, RZ, 0xc0, !PT ;  /* 0xfffffffd13137812 */ /* 0x000fe400078ec0ff */
[C---:B0-----:R-:W-:Y:S01]  /*18910*/  LOP3.LUT R5, R7.reuse, 0x7f, RZ, 0xc0, !PT ;  /* 0x0000007f07057812 */ /* 0x041fe200078ec0ff */
[----:B-1----:R-:W-:-:S04]  /*18920*/  IMAD.SHL.U32 R0, R7, 0x8, RZ ;  /* 0x0000000807007824 */ /* 0x002fc800078e00ff */
[----:B------:R-:W-:Y:S01]  /*18930*/  IMAD.SHL.U32 R4, R5, 0x8, RZ ;  /* 0x0000000805047824 */ /* 0x000fe200078e00ff */
[C---:B------:R-:W-:Y:S02]  /*18940*/  LOP3.LUT R3, R0.reuse, 0x20, RZ, 0xc0, !PT ;  /* 0x0000002000037812 */ /* 0x040fe400078ec0ff */
[----:B------:R-:W-:Y:S02]  /*18950*/  LOP3.LUT R2, R0, 0xd8, RZ, 0xc0, !PT ;  /* 0x000000d800027812 */ /* 0x000fe400078ec0ff */
[----:B------:R-:W-:Y:S02]  /*18960*/  LOP3.LUT R3, R3, 0x300, R4, 0xf8, !PT ;  /* 0x0000030003037812 */ /* 0x000fe400078ef804 */
[----:B------:R-:W-:Y:S01]  /*18970*/  LOP3.LUT R2, R2, 0x18, R7, 0x78, !PT ;  /* 0x0000001802027812 */ /* 0x000fe200078e7807 */
[----:B---3--:R-:W-:-:S03]  /*18980*/  ULEA UR4, UR5, UR4, 0x18 ;  /* 0x0000000405047291 */ /* 0x008fc6000f8ec03f */
[----:B------:R-:W-:Y:S02]  /*18990*/  LOP3.LUT R3, R3, R2, RZ, 0xfc, !PT ;  /* 0x0000000203037212 */ /* 0x000fe400078efcff */
[----:B------:R-:W-:Y:S02]  /*189a0*/  LOP3.LUT P0, R2, R7, 0x1f, RZ, 0xc0, !PT ;  /* 0x0000001f07027812 */ /* 0x000fe4000780c0ff */
[----:B------:R-:W-:-:S03]  /*189b0*/  ISETP.NE.AND P1, PT, R5, RZ, PT ;  /* 0x000000ff0500720c */ /* 0x000fc60003f25270 */
[----:B------:R0:W-:Y:S01]  /*189c0*/  STL [R1+0xc], R2 ;  /* 0x00000c0201007387 */ /* 0x0001e20000100800 */
[----:B------:R-:W-:Y:S01]  /*189d0*/  SHF.R.U32.HI R4, RZ, 0x2, R5 ;  /* 0x00000002ff047819 */ /* 0x000fe20000011605 */
[----:B------:R-:W-:Y:S02]  /*189e0*/  IMAD.U32 R16, RZ, RZ, UR4 ;  /* 0x00000004ff107e24 */ /* 0x000fe4000f8e00ff */
[----:B0-----:R-:W-:-:S05]  /*189f0*/  IMAD.SHL.U32 R2, R7, 0x20, RZ ;  /* 0x0000002007027824 */ /* 0x001fca00078e00ff */
[----:B------:R-:W-:Y:S01]  /*18a00*/  LOP3.LUT R4, R4, 0x60, R2, 0xf8, !PT ;  /* 0x0000006004047812 */ /* 0x000fe200078ef802 */
[----:B------:R-:W-:Y:S01]  /*18a10*/  IMAD R2, R3, 0x2, R16 ;  /* 0x0000000203027824 */ /* 0x000fe200078e0210 */
[----:B------:R-:W-:-:S04]  /*18a20*/  @P1 LOP3.LUT R19, R19, 0x2, RZ, 0xfc, !PT ;  /* 0x0000000213131812 */ /* 0x000fc800078efcff */
[----:B------:R-:W-:-:S04]  /*18a30*/  LOP3.LUT R19, R19, 0xfffffffe, RZ, 0xc0, !PT ;  /* 0xfffffffe13137812 */ /* 0x000fc800078ec0ff */
[----:B------:R-:W-:Y:S02]  /*18a40*/  @P0 LOP3.LUT R19, R19, 0x1, RZ, 0xfc, !PT ;  /* 0x0000000113130812 */ /* 0x000fe400078efcff */
[----:B------:R-:W-:Y:S02]  /*18a50*/  ISETP.NE.OR P0, PT, R5, RZ, !P0 ;  /* 0x000000ff0500720c */ /* 0x000fe40004705670 */
[----:B------:R-:W-:Y:S02]  /*18a60*/  LOP3.LUT R0, R0, 0x18, RZ, 0xc0, !PT ;  /* 0x0000001800007812 */ /* 0x000fe400078ec0ff */
[----:B------:R-:W-:Y:S01]  /*18a70*/  LOP3.LUT R19, R19, 0xfffffff7, RZ, 0xc0, !PT ;  /* 0xfffffff713137812 */ /* 0x000fe200078ec0ff */
[----:B------:R-:W-:Y:S01]  /*18a80*/  BSSY B8, `(.L_x_9914) ;  /* 0x00006ea000087945 */ /* 0x000fe20003800000 */
[----:B------:R-:W-:Y:S02]  /*18a90*/  IMAD.MOV.U32 R28, RZ, RZ, 0x1 ;  /* 0x00000001ff1c7424 */ /* 0x000fe400078e00ff */
[----:B------:R-:W-:Y:S01]  /*18aa0*/  IMAD.MOV.U32 R18, RZ, RZ, RZ ;  /* 0x000000ffff127224 */ /* 0x000fe200078e00ff */
[----:B------:R-:W-:Y:S01]  /*18ab0*/  ULDC.64 UR36, c[0x0][0x198] ;  /* 0x0000660000247ab9 */ /* 0x000fe20000000a00 */
[----:B------:R-:W-:-:S03]  /*18ac0*/  ULDC UR38, c[0x0][0xc] ;  /* 0x0000030000267ab9 */ /* 0x000fc60000000800 */
[----:B------:R-:W-:Y:S02]  /*18ad0*/  @P0 LOP3.LUT R19, R19, 0x8, RZ, 0xfc, !PT ;  /* 0x0000000813130812 */ /* 0x000fe400078efcff */
[----:B--2---:R-:W-:Y:S01]  /*18ae0*/  LOP3.LUT R7, R6, 0x2, RZ, 0xfc, !PT ;  /* 0x0000000206077812 */ /* 0x004fe200078efcff */
[----:B------:R-:W-:-:S04]  /*18af0*/  IMAD.MOV.U32 R6, RZ, RZ, 0x1 ;  /* 0x00000001ff067424 */ /* 0x000fc800078e00ff */
[----:B------:R-:W-:Y:S04]  /*18b00*/  STL [R1+0x1c], R7 ;  /* 0x00001c0701007387 */ /* 0x000fe80000100800 */
[----:B------:R-:W-:Y:S04]  /*18b10*/  STL [R1+0x40], RZ ;  /* 0x000040ff01007387 */ /* 0x000fe80000100800 */
[----:B------:R-:W-:Y:S04]  /*18b20*/  STL [R1+0x4], R6 ;  /* 0x0000040601007387 */ /* 0x000fe80000100800 */
[----:B------:R0:W-:Y:S04]  /*18b30*/  STL [R1+0x14], R2 ;  /* 0x0000140201007387 */ /* 0x0001e80000100800 */
[----:B------:R1:W-:Y:S01]  /*18b40*/  STL [R1], RZ ;  /* 0x000000ff01007387 */ /* 0x0003e20000100800 */
[----:B0-----:R-:W-:-:S02]  /*18b50*/  LOP3.LUT R2, R0, 0x20, RZ, 0xfc, !PT ;  /* 0x0000002000027812 */ /* 0x001fc400078efcff */
[----:B-1----:R-:W-:-:S07]  /*18b60*/  LOP3.LUT R0, R0, 0x40, RZ, 0xfc, !PT ;  /* 0x0000004000007812 */ /* 0x002fce00078efcff */
.L_x_10064:
[----:B------:R-:W0:Y:S02]  /*18b70*/  LDC.64 R2, c[0x0][0xc88] ;  /* 0x00032200ff027b82 */ /* 0x000e240000000a00 */
[----:B0-----:R-:W-:-:S05]  /*18b80*/  IMAD.WIDE R2, R27, 0x4, R2 ;  /* 0x000000041b027825 */ /* 0x001fca00078e0202 */
[----:B-12---:R-:W2:Y:S01]  /*18b90*/  LDG.E R12, desc[UR60][R2.64] ;  /* 0x0000003c020c7981 */ /* 0x006ea2000c1e1900 */
[----:B------:R-:W-:Y:S05]  /*18ba0*/  YIELD ;  /* 0x0000000000007946 */ /* 0x000fea0003800000 */
[----:B------:R-:W-:Y:S01]  /*18bb0*/  ULDC.64 UR4, c[0x0][0xa28] ;  /* 0x00028a0000047ab9 */ /* 0x000fe20000000a00 */
[----:B------:R-:W-:Y:S01]  /*18bc0*/  ULDC.64 UR6, c[0x0][0xa18] ;  /* 0x0002860000067ab9 */ /* 0x000fe20000000a00 */
[----:B------:R-:W-:Y:S02]  /*18bd0*/  ISETP.NE.U32.AND P0, PT, RZ, UR4, PT ;  /* 0x00000004ff007c0c */ /* 0x000fe4000bf05070 */
[----:B------:R-:W-:-:S02]  /*18be0*/  CS2R R8, SRZ ;  /* 0x0000000000087805 */ /* 0x000fc4000001ff00 */
[----:B------:R-:W-:Y:S01]  /*18bf0*/  ISETP.NE.U32.AND P3, PT, RZ, UR6, PT ;  /* 0x00000006ff007c0c */ /* 0x000fe2000bf65070 */
[----:B------:R-:W-:Y:S01]  /*18c00*/  ULDC.64 UR8, c[0x0][0xa10] ;  /* 0x0002840000087ab9 */ /* 0x000fe20000000a00 */
[----:B------:R-:W-:Y:S02]  /*18c10*/  ISETP.NE.AND.EX P0, PT, RZ, UR5, PT, P0 ;  /* 0x00000005ff007c0c */ /* 0x000fe4000bf05300 */
[----:B------:R-:W-:Y:S02]  /*18c20*/  ISETP.NE.AND.EX P3, PT, RZ, UR7, PT, P3 ;  /* 0x00000007ff007c0c */ /* 0x000fe4000bf65330 */
[----:B--2---:R-:W-:Y:S01]  /*18c30*/  SHF.R.S32.HI R0, RZ, 0x1f, R12 ;  /* 0x0000001fff007819 */ /* 0x004fe2000001140c */
[----:B------:R-:W-:-:S08]  /*18c40*/  IMAD.SHL.U32 R22, R12, 0x4, RZ ;  /* 0x000000040c167824 */ /* 0x000fd000078e00ff */
[C---:B------:R-:W-:Y:S01]  /*18c50*/  @P0 LEA R2, P1, R12.reuse, UR4, 0x2 ;  /* 0x000000040c020c11 */ /* 0x040fe2000f8210ff */
[----:B------:R-:W-:Y:S01]  /*18c60*/  STL [R1+0x18], R12 ;  /* 0x0000180c01007387 */ /* 0x000fe20000100800 */
[C-C-:B------:R-:W-:Y:S02]  /*18c70*/  SHF.L.U64.HI R23, R12.reuse, 0x2, R0.reuse ;  /* 0x000000020c177819 */ /* 0x140fe40000010200 */
[----:B------:R-:W-:Y:S01]  /*18c80*/  @P0 LEA.HI.X R3, R12, UR5, R0, 0x2, P1 ;  /* 0x000000050c030c11 */ /* 0x000fe200088f1400 */
[----:B------:R-:W-:Y:S01]  /*18c90*/  ULDC.64 UR4, c[0x0][0xa00] ;  /* 0x0002800000047ab9 */ /* 0x000fe20000000a00 */
[C---:B------:R-:W-:Y:S01]  /*18ca0*/  @P3 IADD3 R10, P1, R22.reuse, UR6, RZ ;  /* 0x00000006160a3c10 */ /* 0x040fe2000ff3e0ff */
[----:B------:R0:W-:Y:S03]  /*18cb0*/  STL [R1+0x3c], R0 ;  /* 0x00003c0001007387 */ /* 0x0001e60000100800 */
[----:B------:R-:W-:Y:S01]  /*18cc0*/  @P3 IADD3.X R11, R23, UR7, RZ, P1, !PT ;  /* 0x00000007170b3c10 */ /* 0x000fe20008ffe4ff */
[----:B------:R-:W-:Y:S01]  /*18cd0*/  ULDC.64 UR6, c[0x0][0xa08] ;  /* 0x0002820000067ab9 */ /* 0x000fe20000000a00 */
[----:B------:R1:W5:Y:S01]  /*18ce0*/  @P0 LDG.E R9, desc[UR60][R2.64] ;  /* 0x0000003c02090981 */ /* 0x000362000c1e1900 */
[----:B------:R-:W-:Y:S01]  /*18cf0*/  IADD3 R6, P1, R22, UR6, RZ ;  /* 0x0000000616067c10 */ /* 0x000fe2000ff3e0ff */
[----:B------:R-:W-:Y:S01]  /*18d00*/  IMAD.MOV.U32 R29, RZ, RZ, RZ ;  /* 0x000000ffff1d7224 */ /* 0x000fe200078e00ff */
[----:B------:R-:W-:-:S02]  /*18d10*/  ISETP.NE.U32.AND P2, PT, RZ, UR6, PT ;  /* 0x00000006ff007c0c */ /* 0x000fc4000bf45070 */
[----:B------:R-:W-:Y:S01]  /*18d20*/  IADD3.X R7, R23, UR7, RZ, P1, !PT ;  /* 0x0000000717077c10 */ /* 0x000fe20008ffe4ff */
[----:B0-----:R-:W-:Y:S01]  /*18d30*/  IMAD.MOV.U32 R0, RZ, RZ, RZ ;  /* 0x000000ffff007224 */ /* 0x001fe200078e00ff */
[----:B------:R-:W-:Y:S02]  /*18d40*/  ISETP.NE.U32.AND P1, PT, RZ, UR4, PT ;  /* 0x00000004ff007c0c */ /* 0x000fe4000bf25070 */
[----:B------:R-:W-:Y:S02]  /*18d50*/  ISETP.NE.AND.EX P2, PT, RZ, UR7, PT, P2 ;  /* 0x00000007ff007c0c */ /* 0x000fe4000bf45320 */
[----:B------:R-:W-:Y:S02]  /*18d60*/  ISETP.NE.AND.EX P1, PT, RZ, UR5, PT, P1 ;  /* 0x00000005ff007c0c */ /* 0x000fe4000bf25310 */
[----:B-1----:R-:W-:-:S04]  /*18d70*/  IADD3 R2, P0, R22, UR4, RZ ;  /* 0x0000000416027c10 */ /* 0x002fc8000ff1e0ff */
[C---:B------:R-:W-:Y:S02]  /*18d80*/  IADD3.X R3, R23.reuse, UR5, RZ, P0, !PT ;  /* 0x0000000517037c10 */ /* 0x040fe400087fe4ff */
[----:B------:R-:W-:Y:S01]  /*18d90*/  IADD3 R4, P0, R22, UR8, RZ ;  /* 0x0000000816047c10 */ /* 0x000fe2000ff1e0ff */
[----:B------:R-:W-:Y:S02]  /*18da0*/  ULDC UR4, c[0x0][0x288] ;  /* 0x0000a20000047ab9 */ /* 0x000fe40000000800 */
[----:B------:R-:W5:Y:S01]  /*18db0*/  @P2 LDG.E R29, desc[UR60][R6.64] ;  /* 0x0000003c061d2981 */ /* 0x000f62000c1e1900 */
[----:B---3--:R-:W-:Y:S02]  /*18dc0*/  IADD3.X R5, R23, UR9, RZ, P0, !PT ;  /* 0x0000000917057c10 */ /* 0x008fe400087fe4ff */
        /* <DEDUP_REMOVED lines=14> */
[----:B------:R-:W-:-:S03]  /*18eb0*/  ULDC UR5, c[0x0][0x348] ;  /* 0x0000d20000057ab9 */ /* 0x000fc60000000800 */
[----:B0-----:R-:W-:Y:S01]  /*18ec0*/  IMAD.U32 R10, RZ, RZ, UR4 ;  /* 0x00000004ff0a7e24 */ /* 0x001fe2000f8e00ff */
[----:B--2---:R0:W-:Y:S02]  /*18ed0*/  STL [R1+0x44], R8 ;  /* 0x0000440801007387 */ /* 0x0041e40000100800 */
[----:B0-----:R-:W-:Y:S01]  /*18ee0*/  IMAD.U32 R8, RZ, RZ, UR5 ;  /* 0x00000005ff087e24 */ /* 0x001fe2000f8e00ff */
[----:B----4-:R-:W-:Y:S06]  /*18ef0*/  @P3 BRA `(.L_x_9915) ;  /* 0x0000000000143947 */ /* 0x010fec0003800000 */
[----:B------:R-:W-:Y:S05]  /*18f00*/  @!P1 BRA `(.L_x_9915) ;  /* 0x0000000000109947 */ /* 0x000fea0003800000 */
[----:B------:R-:W2:Y:S04]  /*18f10*/  LDG.E R11, desc[UR60][R2.64] ;  /* 0x0000003c020b7981 */ /* 0x000ea8000c1e1900 */
[----:B------:R-:W2:Y:S02]  /*18f20*/  LDG.E R2, desc[UR60][R2.64+0x4] ;  /* 0x0000043c02027981 */ /* 0x000ea4000c1e1900 */
[----:B--2---:R-:W-:-:S05]  /*18f30*/  IMAD.IADD R2, R2, 0x1, -R11 ;  /* 0x0000000102027824 */ /* 0x004fca00078e0a0b */
[----:B------:R0:W-:Y:S02]  /*18f40*/  STL [R1+0x44], R2 ;  /* 0x0000440201007387 */ /* 0x0001e40000100800 */
.L_x_9915:
[----:B------:R-:W-:Y:S01]  /*18f50*/  ULDC.64 UR4, c[0x0][0xa20] ;  /* 0x0002880000047ab9 */ /* 0x000fe20000000a00 */
[C---:B0-----:R-:W-:Y:S01]  /*18f60*/  LOP3.LUT R2, R26.reuse, 0xff000000, RZ, 0xc0, !PT ;  /* 0xff0000001a027812 */ /* 0x041fe200078ec0ff */
[----:B-----5:R-:W-:Y:S01]  /*18f70*/  IMAD.IADD R29, R29, 0x1, R9 ;  /* 0x000000011d1d7824 */ /* 0x020fe200078e0209 */
[----:B------:R-:W-:Y:S02]  /*18f80*/  ISETP.NE.U32.AND P1, PT, RZ, UR4, PT ;  /* 0x00000004ff007c0c */ /* 0x000fe4000bf25070 */
[----:B------:R-:W-:Y:S02]  /*18f90*/  SHF.R.U32.HI R2, RZ, 0x8, R2 ;  /* 0x00000008ff027819 */ /* 0x000fe40000011602 */
[----:B------:R-:W-:Y:S02]  /*18fa0*/  ISETP.NE.AND.EX P1, PT, RZ, UR5, PT, P1 ;  /* 0x00000005ff007c0c */ /* 0x000fe4000bf25310 */
[C---:B------:R-:W-:Y:S02]  /*18fb0*/  LOP3.LUT R3, R26.reuse, 0xff0000, RZ, 0xc0, !PT ;  /* 0x00ff00001a037812 */ /* 0x040fe400078ec0ff */
[----:B------:R-:W-:Y:S01]  /*18fc0*/  LOP3.LUT R17, R26, 0xffff, RZ, 0xc0, !PT ;  /* 0x0000ffff1a117812 */ /* 0x000fe200078ec0ff */
[----:B------:R-:W-:Y:S01]  /*18fd0*/  IMAD.MOV.U32 R26, RZ, RZ, R12 ;  /* 0x000000ffff1a7224 */ /* 0x000fe200078e000c */
[----:B------:R-:W-:-:S07]  /*18fe0*/  LEA.HI R2, R3, R2, RZ, 0x10 ;  /* 0x0000000203027211 */ /* 0x000fce00078f80ff */
[----:B------:R-:W-:Y:S05]  /*18ff0*/  @!P1 BRA `(.L_x_9916) ;  /* 0x0000000000109947 */ /* 0x000fea0003800000 */
[----:B------:R-:W-:-:S04]  /*19000*/  IADD3 R10, P1, R22, UR4, RZ ;  /* 0x00000004160a7c10 */ /* 0x000fc8000ff3e0ff */
[----:B------:R-:W-:-:S05]  /*19010*/  IADD3.X R11, R23, UR5, RZ, P1, !PT ;  /* 0x00000005170b7c10 */ /* 0x000fca0008ffe4ff */
[----:B------:R0:W5:Y:S01]  /*19020*/  LDG.E R10, desc[UR60][R10.64] ;  /* 0x0000003c0a0a7981 */ /* 0x000162000c1e1900 */
[----:B------:R-:W-:Y:S05]  /*19030*/  BRA `(.L_x_9917) ;  /* 0x0000000000107947 */ /* 0x000fea0003800000 */
.L_x_9916:
[----:B------:R-:W-:Y:S05]  /*19040*/  @!P2 BRA `(.L_x_9917) ;  /* 0x00000000000ca947 */ /* 0x000fea0003800000 */
[----:B------:R-:W2:Y:S04]  /*19050*/  LDG.E R10, desc[UR60][R6.64] ;  /* 0x0000003c060a7981 */ /* 0x000ea8000c1e1900 */
[----:B------:R-:W2:Y:S02]  /*19060*/  LDG.E R6, desc[UR60][R6.64+0x4] ;  /* 0x0000043c06067981 */ /* 0x000ea4000c1e1900 */
[----:B--2---:R-:W-:-:S07]  /*19070*/  IMAD.IADD R10, R6, 0x1, -R10 ;  /* 0x00000001060a7824 */ /* 0x004fce00078e0a0a */
.L_x_9917:
[----:B------:R-:W2:Y:S01]  /*19080*/  @P0 LDG.E R3, desc[UR60][R4.64] ;  /* 0x0000003c04030981 */ /* 0x000ea2000c1e1900 */
[----:B-----5:R-:W-:-:S03]  /*19090*/  IMAD.IADD R10, R10, 0x1, -R9 ;  /* 0x000000010a0a7824 */ /* 0x020fc600078e0a09 */
[----:B------:R-:W2:Y:S01]  /*190a0*/  @P0 LDG.E R4, desc[UR60][R4.64+0x4] ;  /* 0x0000043c04040981 */ /* 0x000ea2000c1e1900 */
[----:B------:R-:W-:Y:S01]  /*190b0*/  LOP3.LUT R13, R2, 0xff, RZ, 0xc0, !PT ;  /* 0x000000ff020d7812 */ /* 0x000fe200078ec0ff */
[----:B------:R-:W-:Y:S01]  /*190c0*/  BSSY B0, `(.L_x_9918) ;  /* 0x000002d000007945 */ /* 0x000fe20003800000 */
[----:B------:R-:W-:Y:S01]  /*190d0*/  LOP3.LUT R19, R19, 0xfffffffb, RZ, 0xc0, !PT ;  /* 0xfffffffb13137812 */ /* 0x000fe200078ec0ff */
[----:B--2---:R-:W-:-:S04]  /*190e0*/  @P0 IMAD.IADD R8, R4, 0x1, -R3 ;  /* 0x0000000104080824 */ /* 0x004fc800078e0a03 */
[----:B------:R-:W-:-:S04]  /*190f0*/  IMAD.IADD R3, R10, 0x1, R8 ;  /* 0x000000010a037824 */ /* 0x000fc800078e0208 */
[----:B------:R-:W-:-:S04]  /*19100*/  VIADD R4, R3, 0x8f ;  /* 0x0000008f03047836 */ /* 0x000fc80000000000 */
[----:B------:R-:W-:Y:S01]  /*19110*/  IMAD.HI R4, R4, 0x38e38e39, RZ ;  /* 0x38e38e3904047827 */ /* 0x000fe200078e02ff */
[----:B------:R-:W-:-:S04]  /*19120*/  ISETP.GE.AND P1, PT, R3, 0x1, PT ;  /* 0x000000010300780c */ /* 0x000fc80003f26270 */
[----:B------:R-:W-:-:S04]  /*19130*/  SHF.R.U32.HI R3, RZ, 0x1f, R4 ;  /* 0x0000001fff037819 */ /* 0x000fc80000011604 */
[----:B------:R-:W-:-:S05]  /*19140*/  LEA.HI.SX32 R12, R4, R3, 0x1b ;  /* 0x00000003040c7211 */ /* 0x000fca00078fdaff */
[----:B------:R1:W-:Y:S04]  /*19150*/  STL [R1+0x20], R12 ;  /* 0x0000200c01007387 */ /* 0x0003e80000100800 */
[----:B------:R1:W-:Y:S01]  /*19160*/  STL [R1+0x48], R13 ;  /* 0x0000480d01007387 */ /* 0x0003e20000100800 */
[----:B------:R-:W-:Y:S01]  /*19170*/  @P1 LOP3.LUT R19, R19, 0x4, RZ, 0xfc, !PT ;  /* 0x0000000413131812 */ /* 0x000fe200078efcff */
[----:B------:R-:W-:Y:S01]  /*19180*/  IMAD.MOV.U32 R3, RZ, RZ, RZ ;  /* 0x000000ffff037224 */ /* 0x000fe200078e00ff */
[----:B------:R-:W-:Y:S01]  /*19190*/  SHF.R.U32.HI R4, RZ, 0x10, R2 ;  /* 0x00000010ff047819 */ /* 0x000fe20000011602 */
[----:B------:R-:W-:Y:S06]  /*191a0*/  @!P1 BRA `(.L_x_9919) ;  /* 0x0000000000789947 */ /* 0x000fec0003800000 */
[----:B------:R-:W-:Y:S01]  /*191b0*/  ISETP.NE.AND P1, PT, R4, RZ, PT ;  /* 0x000000ff0400720c */ /* 0x000fe20003f25270 */
[----:B------:R-:W-:-:S03]  /*191c0*/  ULDC UR4, c[0x0][0x9f0] ;  /* 0x00027c0000047ab9 */ /* 0x000fc60000000800 */
[----:B------:R-:W-:-:S04]  /*191d0*/  SEL R5, R4, UR4, P1 ;  /* 0x0000000404057c07 */ /* 0x000fc80008800000 */
        /* <DEDUP_REMOVED lines=25> */
[----:B------:R-:W-:-:S05]  /*19370*/  @!P1 LOP3.LUT R2, RZ, R5, RZ, 0x33, !PT ;  /* 0x00000005ff029212 */ /* 0x000fca00078e33ff */
[----:B------:R-:W-:-:S07]  /*19380*/  IMAD.MOV.U32 R3, RZ, RZ, R2 ;  /* 0x000000ffff037224 */ /* 0x000fce00078e0002 */
.L_x_9919:
[----:B------:R-:W-:Y:S05]  /*19390*/  BSYNC B0 ;  /* 0x0000000000007941 */ /* 0x000fea0003800000 */
.L_x_9918:
        /* <DEDUP_REMOVED lines=9> */
[----:B------:R-:W-:Y:S02]  /*19430*/  @P1 VIADD R5, R3, 0x8f ;  /* 0x0000008f03051836 */ /* 0x000fe40000000000 */
[----:B------:R-:W-:-:S04]  /*19440*/  IMAD.WIDE.U32 R2, R2, 0x38e38e39, RZ ;  /* 0x38e38e3902027825 */ /* 0x000fc800078e00ff */
[----:B------:R-:W-:Y:S01]  /*19450*/  @P1 IMAD.HI R2, R5, 0x38e38e39, RZ ;  /* 0x38e38e3905021827 */ /* 0x000fe200078e02ff */
[----:B------:R-:W-:-:S04]  /*19460*/  SHF.R.U32.HI R3, RZ, 0x5, R3 ;  /* 0x00000005ff037819 */ /* 0x000fc80000011603 */
[----:B------:R-:W-:Y:S01]  /*19470*/  @P1 SHF.R.U32.HI R6, RZ, 0x1f, R2 ;  /* 0x0000001fff061819 */ /* 0x000fe20000011602 */
[----:B------:R-:W-:-:S03]  /*19480*/  IMAD.MOV.U32 R5, RZ, RZ, R3 ;  /* 0x000000ffff057224 */ /* 0x000fc600078e0003 */
[----:B------:R-:W-:-:S04]  /*19490*/  @P1 LEA.HI.SX32 R5, R2, R6, 0x1b ;  /* 0x0000000602051211 */ /* 0x000fc800078fdaff */
[----:B------:R-:W-:-:S13]  /*194a0*/  ISETP.GT.AND P1, PT, R5, R3, PT ;  /* 0x000000030500720c */ /* 0x000fda0003f24270 */
[----:B------:R-:W-:Y:S05]  /*194b0*/  @!P1 BRA `(.L_x_9921) ;  /* 0x0000001400189947 */ /* 0x000fea0003800000 */
[----:B------:R-:W-:Y:S01]  /*194c0*/  UMOV UR4, 0xffffffff ;  /* 0xffffffff00047882 */ /* 0x000fe20000000000 */
[----:B------:R-:W-:Y:S02]  /*194d0*/  SEL R2, R26, RZ, !P0 ;  /* 0x000000ff1a027207 */ /* 0x000fe40004000000 */
[----:B------:R-:W-:Y:S05]  /*194e0*/  BRA.DIV UR4, `(.L_x_9922) ;  /* 0x0000007604447947 */ /* 0x000fea000b800000 */
[----:B------:R-:W2:Y:S02]  /*194f0*/  S2R R6, SR_TID.X ;  /* 0x0000000000067919 */ /* 0x000ea40000002100 */
[----:B--2---:R-:W-:-:S04]  /*19500*/  SHF.R.U32.HI R6, RZ, 0x5, R6 ;  /* 0x00000005ff067819 */ /* 0x004fc80000011606 */
[----:B------:R-:W-:-:S05]  /*19510*/  LOP3.LUT R6, R6, 0x3, RZ, 0xc0, !PT ;  /* 0x0000000306067812 */ /* 0x000fca00078ec0ff */
[----:B------:R2:W3:Y:S02]  /*19520*/  SHFL.IDX PT, R14, R6, RZ, 0x1f ;  /* 0x00001fff060e7589 */ /* 0x0004e400000e0000 */
.L_x_10119:
[----:B---3--:R-:W-:Y:S02]  /*19530*/  ISETP.NE.AND P0, PT, R14, RZ, PT ;  /* 0x000000ff0e00720c */ /* 0x008fe40003f05270 */
[----:B------:R-:W-:-:S11]  /*19540*/  PLOP3.LUT P2, PT, PT, PT, PT, 0x8, 0x0 ;  /* 0x000000000000781c */ /* 0x000fd60003f4e170 */
[----:B------:R-:W-:Y:S05]  /*19550*/  @P0 BRA `(.L_x_9923) ;  /* 0x00000000000c0947 */ /* 0x000fea0003800000 */
[----:B------:R-:W-:-:S03]  /*19560*/  UMOV UR4, 0xffffffff ;  /* 0xffffffff00047882 */ /* 0x000fc60000000000 */
[----:B------:R-:W-:Y:S05]  /*19570*/  BRA.DIV UR4, `(.L_x_9924) ;  /* 0x0000007604547947 */ /* 0x000fea000b800000 */
[----:B------:R-:W-:-:S13]  /*19580*/  ELECT P2, URZ, PT ;  /* 0x00000000003f782f */ /* 0x000fda0003840000 */
.L_x_9923:
[----:B--2---:R-:W2:Y:S01]  /*19590*/  LDL R6, [R1+0x40] ;  /* 0x0000400001067983 */ /* 0x004ea20000100800 */
[----:B------:R-:W-:Y:S01]  /*195a0*/  BSSY B1, `(.L_x_9925) ;  /* 0x0000008000017945 */ /* 0x000fe20003800000 */
[----:B--2---:R-:W-:-:S05]  /*195b0*/  VIADD R6, R6, 0x1 ;  /* 0x0000000106067836 */ /* 0x004fca0000000000 */
[----:B------:R-:W-:-:S04]  /*195c0*/  LEA.HI R7, R6, R6, RZ, 0x1 ;  /* 0x0000000606077211 */ /* 0x000fc800078f08ff */
[----:B------:R-:W-:-:S05]  /*195d0*/  LOP3.LUT R7, R7, 0xfffffffe, RZ, 0xc0, !PT ;  /* 0xfffffffe07077812 */ /* 0x000fca00078ec0ff */
[----:B------:R-:W-:-:S05]  /*195e0*/  IMAD.IADD R6, R6, 0x1, -R7 ;  /* 0x0000000106067824 */ /* 0x000fca00078e0a07 */
[----:B------:R-:W-:-:S04]  /*195f0*/  SHF.L.U32 R6, R6, 0x1f, RZ ;  /* 0x0000001f06067819 */ /* 0x000fc800000006ff */
[----:B------:R-:W2:Y:S02]  /*19600*/  SYNCS.PHASECHK.TRANS64.TRYWAIT P0, [R16+URZ+0x31c20], R6 ;  /* 0x031c2006100075a7 */ /* 0x000ea4000800017f */
[----:B--2---:R-:W-:Y:S05]  /*19610*/  @!P0 BRA `(.L_x_9926) ;  /* 0x0000007400508947 */ /* 0x004fea0003800000 */
.L_x_10122:
[----:B------:R-:W-:Y:S05]  /*19620*/  BSYNC B1 ;  /* 0x0000000000017941 */ /* 0x000fea0003800000 */
.L_x_9925:
[----:B------:R-:W-:Y:S04]  /*19630*/  BSSY B1, `(.L_x_9927) ;  /* 0x000008a000017945 */ /* 0x000fe80003800000 */
[----:B------:R-:W-:Y:S05]  /*19640*/  @!P2 BRA `(.L_x_9928) ;  /* 0x000000080020a947 */ /* 0x000fea0003800000 */
[----:B------:R-:W3:Y:S04]  /*19650*/  LDL R9, [R1] ;  /* 0x0000000001097983 */ /* 0x000ee80000100800 */
[----:B------:R-:W0:Y:S01]  /*19660*/  LDL R8, [R1+0x4] ;  /* 0x0000040001087983 */ /* 0x000e220000100800 */
[----:B------:R-:W4:Y:S01]  /*19670*/  S2R R7, SR_TID.X ;  /* 0x0000000000077919 */ /* 0x000f220000002100 */
[----:B------:R-:W-:Y:S01]  /*19680*/  BSSY B2, `(.L_x_9929) ;  /* 0x0000007000027945 */ /* 0x000fe20003800000 */
[----:B----4-:R-:W-:-:S04]  /*19690*/  LOP3.LUT R7, R7, 0x7f, RZ, 0xc0, !PT ;  /* 0x0000007f07077812 */ /* 0x010fc800078ec0ff */
[----:B------:R-:W-:Y:S01]  /*196a0*/  ISETP.NE.AND P4, PT, R7, RZ, PT ;  /* 0x000000ff0700720c */ /* 0x000fe20003f85270 */
[----:B---3--:R-:W-:Y:S01]  /*196b0*/  IMAD R9, R9, 0x8, R16 ;  /* 0x0000000809097824 */ /* 0x008fe200078e0210 */
[----:B0-----:R-:W-:-:S04]  /*196c0*/  SHF.L.U32 R11, R8, 0x1f, RZ ;  /* 0x0000001f080b7819 */ /* 0x001fc800000006ff */
[----:B------:R-:W0:Y:S02]  /*196d0*/  SYNCS.PHASECHK.TRANS64.TRYWAIT P0, [R9+URZ+0x31ca0], R11 ;  /* 0x031ca00b090075a7 */ /* 0x000e24000800017f */
[----:B0-----:R-:W-:Y:S05]  /*196e0*/  @!P0 BRA `(.L_x_9930) ;  /* 0x0000007400308947 */ /* 0x001fea0003800000 */
.L_x_10123:
[----:B------:R-:W-:Y:S05]  /*196f0*/  BSYNC B2 ;  /* 0x0000000000027941 */ /* 0x000fea0003800000 */
.L_x_9929:
[----:B------:R-:W-:Y:S04]  /*19700*/  BSSY B2, `(.L_x_9931) ;  /* 0x0000007000027945 */ /* 0x000fe80003800000 */
[----:B------:R-:W-:Y:S05]  /*19710*/  @P4 BRA `(.L_x_9932) ;  /* 0x0000000000144947 */ /* 0x000fea0003800000 */
[----:B------:R-:W-:Y:S01]  /*19720*/  LOP3.LUT P0, RZ, R19, 0x1, RZ, 0xc0, !PT ;  /* 0x0000000113ff7812 */ /* 0x000fe2000780c0ff */
[----:B--2---:R-:W-:-:S04]  /*19730*/  IMAD.MOV.U32 R6, RZ, RZ, 0x6c00 ;  /* 0x00006c00ff067424 */ /* 0x004fc800078e00ff */
[----:B------:R3:W-:Y:S08]  /*19740*/  SYNCS.ARRIVE.TRANS64 RZ, [R9+URZ+0x31c90], R6 ;  /* 0x031c900609ff79a7 */ /* 0x0007f0000800003f */
[----:B------:R-:W-:Y:S05]  /*19750*/  @!P0 BRA `(.L_x_9932) ;  /* 0x0000000000048947 */ /* 0x000fea0003800000 */
[----:B------:R-:W-:Y:S01]  /*19760*/  BPT.TRAP 0x1 ;  /* 0x000000040000795c */ /* 0x000fe20000300000 */
.L_x_9932:
[----:B------:R-:W-:Y:S05]  /*19770*/  BSYNC B2 ;  /* 0x0000000000027941 */ /* 0x000fea0003800000 */
.L_x_9931:
[----:B--23--:R-:W2:Y:S01]  /*19780*/  LDL R6, [R1] ;  /* 0x0000000001067983 */ /* 0x00cea20000100800 */
[----:B-1----:R-:W-:Y:S01]  /*19790*/  IMAD.MOV.U32 R12, RZ, RZ, RZ ;  /* 0x000000ffff0c7224 */ /* 0x002fe200078e00ff */
        /* <DEDUP_REMOVED lines=11> */
.L_x_9933:
        /* <DEDUP_REMOVED lines=16> */
.L_x_9934:
        /* <DEDUP_REMOVED lines=16> */
.L_x_9935:
        /* <DEDUP_REMOVED lines=13> */
.L_x_10124:
[----:B------:R-:W-:Y:S05]  /*19b20*/  BSYNC B2 ;  /* 0x0000000000027941 */ /* 0x000fea0003800000 */
.L_x_9936:
[----:B------:R-:W-:Y:S01]  /*19b30*/  BSSY B2, `(.L_x_9938) ;  /* 0x0000009000027945 */ /* 0x000fe20003800000 */
[----:B------:R-:W-:Y:S02]  /*19b40*/  IMAD.MOV.U32 R10, RZ, RZ, 0x0 ;  /* 0x00000000ff0a7424 */ /* 0x000fe400078e00ff */
[----:B01----:R-:W-:Y:S01]  /*19b50*/  IMAD.MOV.U32 R11, RZ, RZ, 0x12f00000 ;  /* 0x12f00000ff0b7424 */ /* 0x003fe200078e00ff */
[----:B------:R-:W-:Y:S06]  /*19b60*/  @P4 BRA `(.L_x_9939) ;  /* 0x0000000000144947 */ /* 0x000fec0003800000 */
[----:B------:R-:W-:Y:S01]  /*19b70*/  LOP3.LUT P0, RZ, R19, 0x1, RZ, 0xc0, !PT ;  /* 0x0000000113ff7812 */ /* 0x000fe2000780c0ff */
[----:B------:R-:W-:-:S04]  /*19b80*/  IMAD.MOV.U32 R6, RZ, RZ, 0x6c00 ;  /* 0x00006c00ff067424 */ /* 0x000fc800078e00ff */
[----:B------:R0:W-:Y:S08]  /*19b90*/  SYNCS.ARRIVE.TRANS64 RZ, [R9+URZ+0x31cb0], R6 ;  /* 0x031cb00609ff79a7 */ /* 0x0001f0000800003f */
[----:B------:R-:W-:Y:S05]  /*19ba0*/  @!P0 BRA `(.L_x_9939) ;  /* 0x0000000000048947 */ /* 0x000fea0003800000 */
[----:B------:R-:W-:Y:S01]  /*19bb0*/  BPT.TRAP 0x1 ;  /* 0x000000040000795c */ /* 0x000fe20000300000 */
.L_x_9939:
[----:B------:R-:W-:Y:S05]  /*19bc0*/  BSYNC B2 ;  /* 0x0000000000027941 */ /* 0x000fea0003800000 */
.L_x_9938:
[----:B------:R-:W-:Y:S01]  /*19bd0*/  R2UR UR10, R12 ;  /* 0x000000000c0a72ca */ /* 0x000fe200000e0000 */
[----:B------:R-:W-:Y:S01]  /*19be0*/  UIADD3 UR4, UP0, UR36, 0x670, URZ ;  /* 0x0000067024047890 */ /* 0x000fe2000ff1e03f */
[----:B------:R-:W-:Y:S01]  /*19bf0*/  R2UR UR6, R10 ;  /* 0x000000000a0672ca */ /* 0x000fe200000e0000 */
[----:B0-----:R-:W-:Y:S01]  /*19c00*/  VIADD R9, R9, 0x31cb0 ;  /* 0x00031cb009097836 */ /* 0x001fe20000000000 */
[----:B------:R-:W-:Y:S01]  /*19c10*/  R2UR UR7, R11 ;  /* 0x000000000b0772ca */ /* 0x000fe200000e0000 */
[----:B------:R-:W-:Y:S01]  /*19c20*/  VIADD R6, R7, 0x200 ;  /* 0x0000020007067836 */ /* 0x000fe20000000000 */
[----:B------:R-:W-:Y:S01]  /*19c30*/  PLOP3.LUT P0, PT, PT, PT, PT, 0x80, 0x0 ;  /* 0x000000000000781c */ /* 0x000fe20003f0f070 */
[----:B------:R-:W-:-:S12]  /*19c40*/  UIADD3.X UR5, URZ, UR37, URZ, UP0, !UPT ;  /* 0x000000253f057290 */ /* 0x000fd800087fe43f */
.L_x_9940:
        /* <DEDUP_REMOVED lines=15> */
.L_x_9941:
        /* <DEDUP_REMOVED lines=15> */
.L_x_9942:
        /* <DEDUP_REMOVED lines=10> */
.L_x_9928:
[----:B------:R-:W-:Y:S05]  /*19ed0*/  BSYNC B1 ;  /* 0x0000000000017941 */ /* 0x000fea0003800000 */
.L_x_9927:
[----:B--2---:R-:W2:Y:S04]  /*19ee0*/  LDL.LU R6, [R1] ;  /* 0x0000000001067983 */ /* 0x004ea80000300800 */
[----:B------:R-:W3:Y:S01]  /*19ef0*/  LDL.LU R10, [R1+0x4] ;  /* 0x00000400010a7983 */ /* 0x000ee20000300800 */
[----:B------:R-:W-:Y:S01]  /*19f00*/  PLOP3.LUT P5, PT, PT, PT, PT, 0x8, 0x0 ;  /* 0x000000000000781c */ /* 0x000fe20003fae170 */
[----:B--2---:R-:W-:-:S05]  /*19f10*/  VIADD R6, R6, 0x1 ;  /* 0x0000000106067836 */ /* 0x004fca0000000000 */
[----:B------:R-:W-:-:S04]  /*19f20*/  ISETP.NE.AND P0, PT, R6, 0x2, PT ;  /* 0x000000020600780c */ /* 0x000fc80003f05270 */
[----:B------:R-:W-:-:S04]  /*19f30*/  SEL R7, RZ, 0x1, P0 ;  /* 0x00000001ff077807 */ /* 0x000fc80000000000 */
[----:B---3--:R-:W-:-:S05]  /*19f40*/  LOP3.LUT R10, R10, R7, RZ, 0x3c, !PT ;  /* 0x000000070a0a7212 */ /* 0x008fca00078e3cff */
[----:B------:R2:W-:Y:S02]  /*19f50*/  STL [R1+0x4], R10 ;  /* 0x0000040a01007387 */ /* 0x0005e40000100800 */
[----:B--2---:R-:W-:Y:S01]  /*19f60*/  VIADD R10, R5, 0xfffffffe ;  /* 0xfffffffe050a7836 */ /* 0x004fe20000000000 */
[----:B------:R-:W-:-:S04]  /*19f70*/  SEL R5, R6, RZ, P0 ;  /* 0x000000ff06057207 */ /* 0x000fc80000000000 */
[----:B------:R-:W-:Y:S01]  /*19f80*/  ISETP.GE.AND P0, PT, R10, R3, PT ;  /* 0x000000030a00720c */ /* 0x000fe20003f06270 */
[----:B------:R2:W-:-:S12]  /*19f90*/  STL [R1], R5 ;  /* 0x0000000501007387 */ /* 0x0005d80000100800 */
[----:B--2---:R-:W-:Y:S05]  /*19fa0*/  @!P0 BRA `(.L_x_9921) ;  /* 0x00000008005c8947 */ /* 0x004fea0003800000 */
.L_x_9959:
[----:B------:R-:W-:Y:S05]  /*19fb0*/  YIELD ;  /* 0x0000000000007946 */ /* 0x000fea0003800000 */
[----:B------:R-:W-:Y:S04]  /*19fc0*/  BSSY B1, `(.L_x_9943) ;  /* 0x0000089000017945 */ /* 0x000fe80003800000 */
[----:B--2---:R-:W-:Y:S05]  /*19fd0*/  @!P2 BRA `(.L_x_9944) ;  /* 0x00000008001ca947 */ /* 0x004fea0003800000 */
[----:B------:R-:W2:Y:S04]  /*19fe0*/  LDL R6, [R1] ;  /* 0x0000000001067983 */ /* 0x000ea80000100800 */
[----:B------:R-:W3:Y:S01]  /*19ff0*/  LDL R5, [R1+0x4] ;  /* 0x0000040001057983 */ /* 0x000ee20000100800 */
[----:B------:R-:W-:Y:S01]  /*1a000*/  BSSY B2, `(.L_x_9945) ;  /* 0x0000005000027945 */ /* 0x000fe20003800000 */
[----:B--2---:R-:W-:Y:S01]  /*1a010*/  IMAD R9, R6, 0x8, R16 ;  /* 0x0000000806097824 */ /* 0x004fe200078e0210 */
[----:B---3--:R-:W-:-:S04]  /*1a020*/  SHF.L.U32 R8, R5, 0x1f, RZ ;  /* 0x0000001f05087819 */ /* 0x008fc800000006ff */
[----:B------:R-:W2:Y:S02]  /*1a030*/  SYNCS.PHASECHK.TRANS64.TRYWAIT P0, [R9+URZ+0x31ca0], R8 ;  /* 0x031ca008090075a7 */ /* 0x000ea4000800017f */
[----:B--2---:R-:W-:Y:S05]  /*1a040*/  @!P0 BRA `(.L_x_9946) ;  /* 0x0000006c00008947 */ /* 0x004fea0003800000 */
.L_x_10125:
[----:B------:R-:W-:Y:S05]  /*1a050*/  BSYNC B2 ;  /* 0x0000000000027941 */ /* 0x000fea0003800000 */
.L_x_9945:
[----:B------:R-:W3:Y:S01]  /*1a060*/  S2R R5, SR_TID.X ;  /* 0x0000000000057919 */ /* 0x000ee20000002100 */
[----:B------:R-:W-:Y:S01]  /*1a070*/  BSSY B2, `(.L_x_9947) ;  /* 0x0000009000027945 */ /* 0x000fe20003800000 */
[----:B---3--:R-:W-:-:S04]  /*1a080*/  LOP3.LUT R5, R5, 0x7f, RZ, 0xc0, !PT ;  /* 0x0000007f05057812 */ /* 0x008fc800078ec0ff */
[----:B------:R-:W-:-:S13]  /*1a090*/  ISETP.NE.AND P1, PT, R5, RZ, PT ;  /* 0x000000ff0500720c */ /* 0x000fda0003f25270 */
[----:B------:R-:W-:Y:S05]  /*1a0a0*/  @P1 BRA `(.L_x_9948) ;  /* 0x0000000000141947 */ /* 0x000fea0003800000 */
[----:B------:R-:W-:Y:S01]  /*1a0b0*/  LOP3.LUT P0, RZ, R19, 0x1, RZ, 0xc0, !PT ;  /* 0x0000000113ff7812 */ /* 0x000fe2000780c0ff */
[----:B------:R-:W-:-:S04]  /*1a0c0*/  IMAD.MOV.U32 R5, RZ, RZ, 0x6c00 ;  /* 0x00006c00ff057424 */ /* 0x000fc800078e00ff */
[----:B------:R3:W-:Y:S08]  /*1a0d0*/  SYNCS.ARRIVE.TRANS64 RZ, [R9+URZ+0x31c90], R5 ;  /* 0x031c900509ff79a7 */ /* 0x0007f0000800003f */
[----:B------:R-:W-:Y:S05]  /*1a0e0*/  @!P0 BRA `(.L_x_9948) ;  /* 0x0000000000048947 */ /* 0x000fea0003800000 */
[----:B------:R-:W-:Y:S01]  /*1a0f0*/  BPT.TRAP 0x1 ;  /* 0x000000040000795c */ /* 0x000fe20000300000 */
.L_x_9948:
[----:B------:R-:W-:Y:S05]  /*1a100*/  BSYNC B2 ;  /* 0x0000000000027941 */ /* 0x000fea0003800000 */
.L_x_9947:
[----:B---3--:R-:W3:Y:S01]  /*1a110*/  LDL R5, [R1] ;  /* 0x0000000001057983 */ /* 0x008ee20000100800 */
        /* <DEDUP_REMOVED lines=8> */
[----:B---3--:R-:W-:Y:S02]  /*1a1a0*/  IMAD R7, R5, 0x6c00, R16 ;  /* 0x00006c0005077824 */ /* 0x008fe400078e0210 */
[----:B------:R-:W-:-:S02]  /*1a1b0*/  VIADD R5, R9, 0x31c90 ;  /* 0x00031c9009057836 */ /* 0x000fc40000000000 */
[----:B0-----:R-:W-:-:S08]  /*1a1c0*/  VIADD R11, R7, 0x16a00 ;  /* 0x00016a00070b7836 */ /* 0x001fd00000000000 */
.L_x_9949:
        /* <DEDUP_REMOVED lines=16> */
.L_x_9950:
        /* <DEDUP_REMOVED lines=16> */
.L_x_9951:
        /* <DEDUP_REMOVED lines=13> */
.L_x_10126:
[----:B------:R-:W-:Y:S05]  /*1a4a0*/  BSYNC B2 ;  /* 0x0000000000027941 */ /* 0x000fea0003800000 */
.L_x_9952:
[----:B------:R-:W-:Y:S01]  /*1a4b0*/  BSSY B2, `(.L_x_9954) ;  /* 0x0000009000027945 */ /* 0x000fe20003800000 */
[----:B-1----:R-:W-:Y:S02]  /*1a4c0*/  IMAD.MOV.U32 R12, RZ, RZ, 0x0 ;  /* 0x00000000ff0c7424 */ /* 0x002fe400078e00ff */
[----:B------:R-:W-:Y:S01]  /*1a4d0*/  IMAD.MOV.U32 R13, RZ, RZ, 0x12f00000 ;  /* 0x12f00000ff0d7424 */ /* 0x000fe200078e00ff */
[----:B------:R-:W-:Y:S06]  /*1a4e0*/  @P1 BRA `(.L_x_9955) ;  /* 0x0000000000141947 */ /* 0x000fec0003800000 */
[----:B------:R-:W-:Y:S01]  /*1a4f0*/  LOP3.LUT P0, RZ, R19, 0x1, RZ, 0xc0, !PT ;  /* 0x0000000113ff7812 */ /* 0x000fe2000780c0ff */
[----:B------:R-:W-:-:S04]  /*1a500*/  IMAD.MOV.U32 R5, RZ, RZ, 0x6c00 ;  /* 0x00006c00ff057424 */ /* 0x000fc800078e00ff */
[----:B------:R1:W-:Y:S08]  /*1a510*/  SYNCS.ARRIVE.TRANS64 RZ, [R9+URZ+0x31cb0], R5 ;  /* 0x031cb00509ff79a7 */ /* 0x0003f0000800003f */
[----:B------:R-:W-:Y:S05]  /*1a520*/  @!P0 BRA `(.L_x_9955) ;  /* 0x0000000000048947 */ /* 0x000fea0003800000 */
[----:B------:R-:W-:Y:S01]  /*1a530*/  BPT.TRAP 0x1 ;  /* 0x000000040000795c */ /* 0x000fe20000300000 */
.L_x_9955:
[----:B------:R-:W-:Y:S05]  /*1a540*/  BSYNC B2 ;  /* 0x0000000000027941 */ /* 0x000fea0003800000 */
.L_x_9954:
        /* <DEDUP_REMOVED lines=8> */
.L_x_9956:
        /* <DEDUP_REMOVED lines=15> */
.L_x_9957:
        /* <DEDUP_REMOVED lines=15> */
.L_x_9958:
        /* <DEDUP_REMOVED lines=10> */
.L_x_9944:
[----:B------:R-:W-:Y:S05]  /*1a850*/  BSYNC B1 ;  /* 0x0000000000017941 */ /* 0x000fea0003800000 */
.L_x_9943:
[----:B------:R-:W2:Y:S04]  /*1a860*/  LDL.LU R5, [R1] ;  /* 0x0000000001057983 */ /* 0x000ea80000300800 */
        /* <DEDUP_REMOVED lines=9> */
[----:B------:R2:W-:Y:S06]  /*1a900*/  STL [R1], R5 ;  /* 0x0000000501007387 */ /* 0x0005ec0000100800 */
[----:B------:R-:W-:Y:S05]  /*1a910*/  @P0 BRA `(.L_x_9959) ;  /* 0xfffffff400a40947 */ /* 0x000fea000383ffff */
.L_x_9921:
[----:B------:R-:W-:Y:S05]  /*1a920*/  BSYNC B0 ;  /* 0x0000000000007941 */ /* 0x000fea0003800000 */
.L_x_9920:
[----:B------:R3:W5:Y:S01]  /*1a930*/  LDL R7, [R1+0x20] ;  /* 0x0000200001077983 */ /* 0x0007620000100800 */
[----:B------:R-:W-:Y:S01]  /*1a940*/  LOP3.LUT P0, RZ, R19, 0x4, RZ, 0xc0, !PT ;  /* 0x0000000413ff7812 */ /* 0x000fe2000780c0ff */
[----:B------:R-:W-:Y:S05]  /*1a950*/  @!P5 WARPSYNC.ALL ;  /* 0x000000000000d948 */ /* 0x000fea0003800000 */
[----:B------:R3:W-:Y:S01]  /*1a960*/  STL [R1+0x2c], RZ ;  /* 0x00002cff01007387 */ /* 0x0007e20000100800 */
[----:B------:R-:W-:Y:S01]  /*1a970*/  BSSY B0, `(.L_x_9960) ;  /* 0x000001f000007945 */ /* 0x000fe20003800000 */
[----:B------:R-:W-:Y:S06]  /*1a980*/  @!P5 BAR.SYNC.DEFER_BLOCKING 0xc, 0x200 ;  /* 0x030800000000db1d */ /* 0x000fec0000010000 */
[----:B---3--:R-:W-:Y:S05]  /*1a990*/  @!P0 BRA `(.L_x_9961) ;  /* 0x0000000000708947 */ /* 0x008fea0003800000 */
[----:B------:R-:W-:-:S13]  /*1a9a0*/  ISETP.NE.AND P0, PT, R4, RZ, PT ;  /* 0x000000ff0400720c */ /* 0x000fda0003f05270 */
[----:B------:R-:W3:Y:S02]  /*1a9b0*/  @!P0 LDC R4, c[0x0][0x9f0] ;  /* 0x00027c00ff048b82 */ /* 0x000ee40000000800 */
[-C--:B---3--:R-:W-:Y:S02]  /*1a9c0*/  IABS R0, R4.reuse ;  /* 0x0000000400007213 */ /* 0x088fe40000000000 */
[----:B------:R-:W-:Y:S02]  /*1a9d0*/  IABS R6, R4 ;  /* 0x0000000400067213 */ /* 0x000fe40000000000 */
[----:B------:R-:W3:Y:S03]  /*1a9e0*/  I2F.RP R2, R0 ;  /* 0x0000000000027306 */ /* 0x000ee60000209400 */
[----:B------:R-:W-:-:S05]  /*1a9f0*/  IMAD.MOV R6, RZ, RZ, -R6 ;  /* 0x000000ffff067224 */ /* 0x000fca00078e0a06 */
[----:B---3--:R-:W3:Y:S02]  /*1aa00*/  MUFU.RCP R2, R2 ;  /* 0x0000000200027308 */ /* 0x008ee40000001000 */
[----:B---3--:R-:W-:-:S06]  /*1aa10*/  VIADD R2, R2, 0xffffffe ;  /* 0x0ffffffe02027836 */ /* 0x008fcc0000000000 */
[----:B------:R-:W3:Y:S02]  /*1aa20*/  F2I.FTZ.U32.TRUNC.NTZ R3, R2 ;  /* 0x0000000200037305 */ /* 0x000ee4000021f000 */
[----:B---3--:R-:W-:-:S04]  /*1aa30*/  IMAD.MOV R2, RZ, RZ, -R3 ;  /* 0x000000ffff027224 */ /* 0x008fc800078e0a03 */
[----:B--2---:R-:W-:Y:S02]  /*1aa40*/  IMAD R5, R2, R0, RZ ;  /* 0x0000000002057224 */ /* 0x004fe400078e02ff */
[----:B------:R-:W-:-:S04]  /*1aa50*/  IMAD.MOV.U32 R2, RZ, RZ, RZ ;  /* 0x000000ffff027224 */ /* 0x000fc800078e00ff */
[----:B------:R-:W-:Y:S01]  /*1aa60*/  IMAD.HI.U32 R5, R3, R5, R2 ;  /* 0x0000000503057227 */ /* 0x000fe200078e0002 */
[----:B-----5:R-:W-:-:S04]  /*1aa70*/  IADD3 R3, R7, -0x1, R4 ;  /* 0xffffffff07037810 */ /* 0x020fc80007ffe004 */
        /* <DEDUP_REMOVED lines=14> */
.L_x_9961:
[----:B------:R-:W-:Y:S05]  /*1ab60*/  BSYNC B0 ;  /* 0x0000000000007941 */ /* 0x000fea0003800000 */
.L_x_9960:
[----:B------:R-:W4:Y:S04]  /*1ab70*/  LDL R0, [R1+0x2c] ;  /* 0x00002c0001007983 */ /* 0x000f280000100800 */
[----:B------:R-:W4:Y:S01]  /*1ab80*/  LDL R2, [R1+0x48] ;  /* 0x0000480001027983 */ /* 0x000f220000100800 */
[----:B------:R-:W-:Y:S01]  /*1ab90*/  BSSY B7, `(.L_x_9962) ;  /* 0x000041a000077945 */ /* 0x000fe20003800000 */
[----:B----4-:R-:W-:-:S05]  /*1aba0*/  IMAD R2, R2, R0, RZ ;  /* 0x0000000002027224 */ /* 0x010fca00078e02ff */
[----:B-----5:R-:W-:Y:S01]  /*1abb0*/  VIADDMNMX R0, R2, R0, R7, PT ;  /* 0x0000000002007246 */ /* 0x020fe20003800107 */
        /* <DEDUP_REMOVED lines=8> */
[----:B--23--:R-:W2:Y:S01]  /*1ac40*/  S2R R5, SR_LANEID ;  /* 0x0000000000057919 */ /* 0x00cea20000000000 */
[----:B------:R-:W-:Y:S01]  /*1ac50*/  VOTEU.ANY UR4, UPT, PT ;  /* 0x0000000000047886 */ /* 0x000fe200038e0100 */
[----:B------:R-:W3:Y:S01]  /*1ac60*/  LDC.64 R2, c[0x0][0xc60] ;  /* 0x00031800ff027b82 */ /* 0x000ee20000000a00 */
[----:B------:R-:W2:Y:S02]  /*1ac70*/  FLO.U32 R0, UR4 ;  /* 0x0000000400007d00 */ /* 0x000ea400080e0000 */
[----:B--2---:R-:W-:-:S06]  /*1ac80*/  ISETP.EQ.U32.AND P0, PT, R0, R5, PT ;  /* 0x000000050000720c */ /* 0x004fcc0003f02070 */
[----:B------:R-:W3:Y:S07]  /*1ac90*/  POPC R5, UR4 ;  /* 0x0000000400057d09 */ /* 0x000eee0008000000 */
[----:B---3--:R-:W2:Y:S01]  /*1aca0*/  @P0 ATOMG.E.ADD.STRONG.GPU PT, R3, desc[UR60][R2.64], R5 ;  /* 0x00000005020309a8 */ /* 0x008ea200081ee1fc */
[----:B------:R-:W3:Y:S02]  /*1acb0*/  S2R R4, SR_LTMASK ;  /* 0x0000000000047919 */ /* 0x000ee40000003900 */
[----:B---3--:R-:W-:-:S04]  /*1acc0*/  LOP3.LUT R4, R4, UR4, RZ, 0xc0, !PT ;  /* 0x0000000404047c12 */ /* 0x008fc8000f8ec0ff */
[----:B------:R-:W3:Y:S01]  /*1acd0*/  POPC R7, R4 ;  /* 0x0000000400077309 */ /* 0x000ee20000000000 */
[----:B--2---:R-:W3:Y:S02]  /*1ace0*/  SHFL.IDX PT, R0, R3, R0, 0x1f ;  /* 0x00001f0003007589 */ /* 0x004ee400000e0000 */
[----:B---3--:R-:W-:Y:S01]  /*1acf0*/  IADD3 R24, R0, UR38, R7 ;  /* 0x0000002600187c10 */ /* 0x008fe2000fffe007 */
[----:B------:R-:W-:Y:S06]  /*1ad00*/  BRA `(.L_x_9964) ;  /* 0x0000004000087947 */ /* 0x000fec0003800000 */
.L_x_9963:
        /* <DEDUP_REMOVED lines=9> */
[----:B------:R-:W4:Y:S01]  /*1ada0*/  LDC.64 R2, c[0x4][R2] ;  /* 0x0100000002027b82 */ /* 0x000f220000000a00 */
[----:B--23--:R-:W-:Y:S02]  /*1adb0*/  IMAD.U32 R5, RZ, RZ, UR7 ;  /* 0x00000007ff057e24 */ /* 0x00cfe4000f8e00ff */
[----:B------:R-:W-:Y:S02]  /*1adc0*/  IMAD.U32 R6, RZ, RZ, UR8 ;  /* 0x00000008ff067e24 */ /* 0x000fe4000f8e00ff */
[----:B------:R-:W-:-:S02]  /*1add0*/  IMAD.U32 R7, RZ, RZ, UR9 ;  /* 0x00000009ff077e24 */ /* 0x000fc4000f8e00ff */
[----:B------:R-:W-:Y:S02]  /*1ade0*/  IMAD.U32 R10, RZ, RZ, UR4 ;  /* 0x00000004ff0a7e24 */ /* 0x000fe4000f8e00ff */
[----:B0-----:R-:W-:Y:S02]  /*1adf0*/  IMAD.U32 R11, RZ, RZ, UR5 ;  /* 0x00000005ff0b7e24 */ /* 0x001fe4000f8e00ff */
[----:B------:R-:W-:Y:S02]  /*1ae00*/  IMAD.MOV.U32 R8, RZ, RZ, 0x70 ;  /* 0x00000070ff087424 */ /* 0x000fe400078e00ff */
[----:B-1----:R-:W-:Y:S02]  /*1ae10*/  IMAD.MOV.U32 R12, RZ, RZ, 0x1 ;  /* 0x00000001ff0c7424 */ /* 0x002fe400078e00ff */
[----:B------:R-:W-:-:S07]  /*1ae20*/  IMAD.MOV.U32 R13, RZ, RZ, RZ ;  /* 0x000000ffff0d7224 */ /* 0x000fce00078e00ff */
[----:B------:R-:W-:-:S07]  /*1ae30*/  LEPC R20, `(.L_x_9966) ;  /* 0x000000001014794e */ /* 0x000fce0000000000 */
[----:B----4-:R-:W-:Y:S05]  /*1ae40*/  CALL.ABS.NOINC R2 ;  /* 0x0000000002007343 */ /* 0x010fea0003c00000 */
.L_x_9966:
[----:B------:R-:W-:Y:S05]  /*1ae50*/  BSYNC B6 ;  /* 0x0000000000067941 */ /* 0x000fea0003800000 */
.L_x_9965:
        /* <DEDUP_REMOVED lines=20> */
.L_x_9969:
        /* <DEDUP_REMOVED lines=16> */
.L_x_9968:
[----:B------:R-:W-:Y:S05]  /*1b0a0*/  BSYNC B6 ;  /* 0x0000000000067941 */ /* 0x000fea0003800000 */
.L_x_9967:
[----:B------:R-:W-:Y:S01]  /*1b0b0*/  ULDC.64 UR4, c[0x0][0x9f8] ;  /* 0x00027e0000047ab9 */ /* 0x000fe20000000a00 */
[----:B------:R-:W4:Y:S01]  /*1b0c0*/  LDL R20, [R1+0x24] ;  /* 0x0000240001147983 */ /* 0x000f220000100800 */
[----:B------:R-:W-:Y:S01]  /*1b0d0*/  ISETP.NE.U32.AND P0, PT, RZ, UR4, PT ;  /* 0x00000004ff007c0c */ /* 0x000fe2000bf05070 */
[----:B------:R-:W5:Y:S03]  /*1b0e0*/  LDC.64 R2, c[0x0][0x418] ;  /* 0x00010600ff027b82 */ /* 0x000f660000000a00 */
[----:B------:R-:W-:-:S13]  /*1b0f0*/  ISETP.NE.AND.EX P0, PT, RZ, UR5, PT, P0 ;  /* 0x00000005ff007c0c */ /* 0x000fda000bf05300 */
[----:B------:R-:W-:-:S04]  /*1b100*/  @P0 IADD3 R22, P1, R22, UR4, RZ ;  /* 0x0000000416160c10 */ /* 0x000fc8000ff3e0ff */
[----:B------:R-:W-:Y:S01]  /*1b110*/  @P0 IADD3.X R23, R23, UR5, RZ, P1, !PT ;  /* 0x0000000517170c10 */ /* 0x000fe20008ffe4ff */
[----:B------:R-:W-:-:S04]  /*1b120*/  ULDC.64 UR4, c[0x0][0xa08] ;  /* 0x0002820000047ab9 */ /* 0x000fc80000000a00 */
[----:B------:R4:W2:Y:S01]  /*1b130*/  @P0 LDG.E R26, desc[UR60][R22.64] ;  /* 0x0000003c161a0981 */ /* 0x0008a2000c1e1900 */
[----:B-----5:R-:W-:Y:S01]  /*1b140*/  LOP3.LUT P0, RZ, R2, UR4, RZ, 0xfc, !PT ;  /* 0x0000000402ff7c12 */ /* 0x020fe2000f80fcff */
[----:B------:R-:W-:-:S03]  /*1b150*/  UMOV UR4, 0xffffffff ;  /* 0xffffffff00047882 */ /* 0x000fc60000000000 */
[----:B------:R-:W-:Y:S01]  /*1b160*/  LOP3.LUT P0, RZ, R3, UR5, RZ, 0xfc, P0 ;  /* 0x0000000503ff7c12 */ /* 0x000fe2000800fcff */
[----:B----4-:R-:W-:Y:S01]  /*1b170*/  VIADD R23, R20, 0xffffffff ;  /* 0xffffffff14177836 */ /* 0x010fe20000000000 */
[----:B--2---:R-:W-:Y:S02]  /*1b180*/  SHF.R.S32.HI R7, RZ, 0x1f, R26 ;  /* 0x0000001fff077819 */ /* 0x004fe4000001141a */
[----:B------:R-:W-:-:S03]  /*1b190*/  SEL R22, R26, RZ, !P0 ;  /* 0x000000ff1a167207 */ /* 0x000fc60004000000 */
[----:B------:R2:W-:Y:S01]  /*1b1a0*/  STL [R1+0x8], R7 ;  /* 0x0000080701007387 */ /* 0x0005e20000100800 */
[----:B------:R-:W-:Y:S05]  /*1b1b0*/  BRA.DIV UR4, `(.L_x_9970) ;  /* 0x0000005a04cc7947 */ /* 0x000fea000b800000 */
[----:B------:R-:W4:Y:S02]  /*1b1c0*/  S2R R0, SR_TID.X ;  /* 0x0000000000007919 */ /* 0x000f240000002100 */
[----:B----4-:R-:W-:-:S04]  /*1b1d0*/  SHF.R.U32.HI R0, RZ, 0x5, R0 ;  /* 0x00000005ff007819 */ /* 0x010fc80000011600 */
[----:B------:R-:W-:-:S05]  /*1b1e0*/  LOP3.LUT R0, R0, 0x3, RZ, 0xc0, !PT ;  /* 0x0000000300007812 */ /* 0x000fca00078ec0ff */
[----:B------:R4:W0:Y:S02]  /*1b1f0*/  SHFL.IDX PT, R14, R0, RZ, 0x1f ;  /* 0x00001fff000e7589 */ /* 0x00082400000e0000 */
.L_x_10129:
[----:B0-----:R-:W-:Y:S02]  /*1b200*/  ISETP.NE.AND P0, PT, R14, RZ, PT ;  /* 0x000000ff0e00720c */ /* 0x001fe40003f05270 */
[----:B------:R-:W-:Y:S02]  /*1b210*/  PLOP3.LUT P1, PT, PT, PT, PT, 0x8, 0x0 ;  /* 0x000000000000781c */ /* 0x000fe40003f2e170 */
[----:B------:R-:W-:-:S11]  /*1b220*/  LOP3.LUT R19, R19, 0xfffffffb, RZ, 0xc0, !PT ;  /* 0xfffffffb13137812 */ /* 0x000fd600078ec0ff */
[----:B------:R-:W-:Y:S01]  /*1b230*/  @P1 LOP3.LUT R19, R19, 0x4, RZ, 0xfc, !PT ;  /* 0x0000000413131812 */ /* 0x000fe200078efcff */
[----:B------:R-:W-:Y:S06]  /*1b240*/  @P0 BRA `(.L_x_9971) ;  /* 0x0000000400140947 */ /* 0x000fec0003800000 */
[----:B------:R-:W-:-:S03]  /*1b250*/  UMOV UR4, 0xffffffff ;  /* 0xffffffff00047882 */ /* 0x000fc60000000000 */
[----:B------:R-:W-:Y:S05]  /*1b260*/  BRA.DIV UR4, `(.L_x_9972) ;  /* 0x0000005a04d47947 */ /* 0x000fea000b800000 */
[----:B------:R-:W-:-:S13]  /*1b270*/  ELECT P6, URZ, PT ;  /* 0x00000000003f782f */ /* 0x000fda00038c0000 */
.L_x_10132:
[----:B------:R-:W-:Y:S05]  /*1b280*/  @!P6 BRA `(.L_x_9971) ;  /* 0x000000040004e947 */ /* 0x000fea0003800000 */
[----:B------:R-:W-:-:S04]  /*1b290*/  ISETP.NE.U32.AND P0, PT, R2, RZ, PT ;  /* 0x000000ff0200720c */ /* 0x000fc80003f05070 */
[----:B------:R-:W-:-:S13]  /*1b2a0*/  ISETP.NE.AND.EX P0, PT, R3, RZ, PT, P0 ;  /* 0x000000ff0300720c */ /* 0x000fda0003f05300 */
[----:B------:R-:W-:Y:S05]  /*1b2b0*/  @!P0 BRA `(.L_x_9973) ;  /* 0x0000000000488947 */ /* 0x000fea0003800000 */
[----:B------:R-:W0:Y:S01]  /*1b2c0*/  LDC R6, c[0x0][0x43c] ;  /* 0x00010f00ff067b82 */ /* 0x000e220000000800 */
[----:B----4-:R-:W-:Y:S01]  /*1b2d0*/  IMAD.MOV.U32 R0, RZ, RZ, R23 ;  /* 0x000000ffff007224 */ /* 0x010fe200078e0017 */
[----:B------:R-:W-:Y:S01]  /*1b2e0*/  ULDC.64 UR4, c[0x0][0x428] ;  /* 0x00010a0000047ab9 */ /* 0x000fe20000000a00 */
[----:B0-----:R-:W-:-:S13]  /*1b2f0*/  ISETP.NE.AND P0, PT, R6, 0x1, PT ;  /* 0x000000010600780c */ /* 0x001fda0003f05270 */
[----:B---3--:R-:W0:Y:S02]  /*1b300*/  @P0 LDC.64 R4, c[0x0][0x440] ;  /* 0x00011000ff040b82 */ /* 0x008e240000000a00 */
[----:B0-----:R-:W-:-:S05]  /*1b310*/  @P0 IMAD.HI.U32 R4, R23, R4, RZ ;  /* 0x0000000417040227 */ /* 0x001fca00078e00ff */
        /* <DEDUP_REMOVED lines=12> */
.L_x_9973:
[----:B----4-:R-:W-:Y:S01]  /*1b3e0*/  IMAD R0, R18, 0x8, R16 ;  /* 0x0000000812007824 */ /* 0x010fe200078e0210 */
[----:B0-----:R-:W-:-:S04]  /*1b3f0*/  SHF.L.U32 R2, R28, 0x1f, RZ ;  /* 0x0000001f1c027819 */ /* 0x001fc800000006ff */
[----:B------:R-:W0:Y:S02]  /*1b400*/  SYNCS.PHASECHK.TRANS64.TRYWAIT P0, [R0+URZ+0x31c40], R2 ;  /* 0x031c4002000075a7 */ /* 0x000e24000800017f */
[----:B0-----:R-:W-:Y:S05]  /*1b410*/  @!P0 BRA `(.L_x_9974) ;  /* 0x0000005800888947 */ /* 0x001fea0003800000 */
.L_x_10133:
[----:B------:R-:W4:Y:S02]  /*1b420*/  S2R R3, SR_TID.X ;  /* 0x0000000000037919 */ /* 0x000f240000002100 */
[----:B----4-:R-:W-:-:S04]  /*1b430*/  LOP3.LUT R3, R3, 0x7f, RZ, 0xc0, !PT ;  /* 0x0000007f03037812 */ /* 0x010fc800078ec0ff */
[----:B------:R-:W-:-:S13]  /*1b440*/  ISETP.NE.AND P0, PT, R3, RZ, PT ;  /* 0x000000ff0300720c */ /* 0x000fda0003f05270 */
[----:B------:R-:W-:Y:S05]  /*1b450*/  @P0 BRA `(.L_x_9975) ;  /* 0x0000000000140947 */ /* 0x000fea0003800000 */
[----:B------:R-:W-:Y:S01]  /*1b460*/  LOP3.LUT P1, RZ, R19, 0x1, RZ, 0xc0, !PT ;  /* 0x0000000113ff7812 */ /* 0x000fe2000782c0ff */
[----:B0-----:R-:W-:-:S04]  /*1b470*/  IMAD.MOV.U32 R2, RZ, RZ, 0x6c00 ;  /* 0x00006c00ff027424 */ /* 0x001fc800078e00ff */
[----:B------:R4:W-:Y:S08]  /*1b480*/  SYNCS.ARRIVE.TRANS64 RZ, [R0+URZ+0x31c30], R2 ;  /* 0x031c300200ff79a7 */ /* 0x0009f0000800003f */
[----:B------:R-:W-:Y:S05]  /*1b490*/  @!P1 BRA `(.L_x_9975) ;  /* 0x0000000000049947 */ /* 0x000fea0003800000 */
[----:B------:R-:W-:Y:S01]  /*1b4a0*/  BPT.TRAP 0x1 ;  /* 0x000000040000795c */ /* 0x000fe20000300000 */
.L_x_9975:
[----:B------:R-:W-:Y:S01]  /*1b4b0*/  R2UR UR9, R0 ;  /* 0x00000000000972ca */ /* 0x000fe200000e0000 */
[----:B0---4-:R-:W-:Y:S01]  /*1b4c0*/  IMAD R0, R18, 0x6c00, R16 ;  /* 0x00006c0012007824 */ /* 0x011fe200078e0210 */
        /* <DEDUP_REMOVED lines=22> */
[----:B0-----:R-:W-:Y:S01]  /*1b630*/  UMOV UR8, UR15 ;  /* 0x0000000f00087c82 */ /* 0x001fe20008000000 */
[----:B------:R-:W-:-:S02]  /*1b640*/  UMOV UR10, UR17 ;  /* 0x00000011000a7c82 */ /* 0x000fc40008000000 */
[----:B------:R0:W-:Y:S02]  /*1b650*/  UTMALDG.4D [UR8], [UR4], desc[UR6] ;  /* 0x00000608040075b4 */ /* 0x0001e40008019000 */
[----:B0-----:R-:W-:Y:S01]  /*1b660*/  UMOV UR8, UR16 ;  /* 0x0000001000087c82 */ /* 0x001fe20008000000 */
[----:B------:R-:W-:Y:S02]  /*1b670*/  UMOV UR10, UR14 ;  /* 0x0000000e000a7c82 */ /* 0x000fe40008000000 */
[----:B------:R0:W-:Y:S02]  /*1b680*/  UTMALDG.4D [UR8], [UR4], desc[UR6] ;  /* 0x00000608040075b4 */ /* 0x0001e40008019000 */
[----:B0-----:R-:W-:Y:S01]  /*1b690*/  NOP ;  /* 0x0000000000007918 */ /* 0x001fe20000000000 */
.L_x_9971:
[----:B------:R-:W5:Y:S04]  /*1b6a0*/  LDL.LU R4, [R1+0x28] ;  /* 0x0000280001047983 */ /* 0x000f680000300800 */
[----:B------:R-:W2:Y:S04]  /*1b6b0*/  LDL.LU R6, [R1+0x18] ;  /* 0x0000180001067983 */ /* 0x000ea80000300800 */
[----:B------:R-:W3:Y:S01]  /*1b6c0*/  LDL.LU R3, [R1+0x3c] ;  /* 0x00003c0001037983 */ /* 0x000ee20000300800 */
[----:B------:R-:W-:Y:S05]  /*1b6d0*/  WARPSYNC.ALL ;  /* 0x0000000000007948 */ /* 0x000fea0003800000 */
[----:B------:R-:W-:Y:S01]  /*1b6e0*/  ULDC.64 UR6, c[0x0][0xa00] ;  /* 0x0002800000067ab9 */ /* 0x000fe20000000a00 */
[----:B------:R-:W-:Y:S01]  /*1b6f0*/  ULDC.64 UR4, c[0x0][0x298] ;  /* 0x0000a60000047ab9 */ /* 0x000fe20000000a00 */
[----:B----4-:R-:W-:Y:S01]  /*1b700*/  VIADD R0, R16, 0xda00 ;  /* 0x0000da0010007836 */ /* 0x010fe20000000000 */
[----:B------:R-:W-:Y:S01]  /*1b710*/  BAR.SYNC.DEFER_BLOCKING 0x8, 0x200 ;  /* 0x0208000000007b1d */ /* 0x000fe20000010000 */
[----:B------:R-:W-:-:S03]  /*1b720*/  ISETP.NE.U32.AND P0, PT, RZ, UR6, PT ;  /* 0x00000006ff007c0c */ /* 0x000fc6000bf05070 */
[----:B------:R-:W-:Y:S02]  /*1b730*/  LOP3.LUT P1, RZ, R0, 0x1bf, RZ, 0xc0, !PT ;  /* 0x000001bf00ff7812 */ /* 0x000fe4000782c0ff */
[----:B------:R-:W-:Y:S01]  /*1b740*/  ISETP.NE.AND.EX P0, PT, RZ, UR7, PT, P0 ;  /* 0x00000007ff007c0c */ /* 0x000fe2000bf05300 */
[----:B------:R-:W-:Y:S01]  /*1b750*/  BSSY B6, `(.L_x_9976) ;  /* 0x000001d000067945 */ /* 0x000fe20003800000 */
[----:B-----5:R-:W-:Y:S02]  /*1b760*/  SHF.R.S32.HI R2, RZ, 0x1f, R4 ;  /* 0x0000001fff027819 */ /* 0x020fe40000011404 */
[----:B--2---:R-:W-:-:S03]  /*1b770*/  SEL R6, R6, RZ, !P0 ;  /* 0x000000ff06067207 */ /* 0x004fc60004000000 */
[----:B------:R-:W-:-:S04]  /*1b780*/  IMAD R2, R2, UR4, RZ ;  /* 0x0000000402027c24 */ /* 0x000fc8000f8e02ff */
[C---:B------:R-:W-:Y:S01]  /*1b790*/  IMAD R0, R4.reuse, UR5, R2 ;  /* 0x0000000504007c24 */ /* 0x040fe2000f8e0202 */
[----:B---3--:R-:W-:Y:S01]  /*1b7a0*/  SEL R2, R3, RZ, !P0 ;  /* 0x000000ff03027207 */ /* 0x008fe20004000000 */
        /* <DEDUP_REMOVED lines=19> */
[----:B-1----:R-:W-:Y:S02]  /*1b8e0*/  IMAD.MOV.U32 R12, RZ, RZ, 0x1 ;  /* 0x00000001ff0c7424 */ /* 0x002fe400078e00ff */
[----:B------:R-:W-:-:S07]  /*1b8f0*/  IMAD.MOV.U32 R13, RZ, RZ, RZ ;  /* 0x000000ffff0d7224 */ /* 0x000fce00078e00ff */
[----:B------:R-:W-:-:S07]  /*1b900*/  LEPC R20, `(.L_x_9977) ;  /* 0x000000001014794e */ /* 0x000fce0000000000 */
[----:B0-----:R-:W-:Y:S05]  /*1b910*/  CALL.ABS.NOINC R2 ;  /* 0x0000000002007343 */ /* 0x001fea0003c00000 */
.L_x_9977:
[----:B------:R-:W-:Y:S05]  /*1b920*/  BSYNC B6 ;  /* 0x0000000000067941 */ /* 0x000fea0003800000 */
.L_x_9976:
[----:B------:R-:W2:Y:S01]  /*1b930*/  LDL.LU R20, [R1+0x28] ;  /* 0x0000280001147983 */ /* 0x000ea20000300800 */
[----:B------:R-:W3:Y:S01]  /*1b940*/  LDC R10, c[0x0][0x448] ;  /* 0x00011200ff0a7b82 */ /* 0x000ee20000000800 */
[----:B------:R-:W-:Y:S01]  /*1b950*/  ULDC.64 UR4, c[0x0][0x2d8] ;  /* 0x0000b60000047ab9 */ /* 0x000fe20000000a00 */
[----:B------:R-:W-:Y:S01]  /*1b960*/  ULDC.64 UR6, c[0x0][0x2e0] ;  /* 0x0000b80000067ab9 */ /* 0x000fe20000000a00 */
[----:B0-----:R-:W2:Y:S01]  /*1b970*/  LDL.LU.64 R2, [R1+0x30] ;  /* 0x0000300001027983 */ /* 0x001ea20000300a00 */
[----:B------:R-:W-:-:S03]  /*1b980*/  ULDC.64 UR8, c[0x0][0x280] ;  /* 0x0000a00000087ab9 */ /* 0x000fc60000000a00 */
[----:B------:R-:W4:Y:S04]  /*1b990*/  LDL.LU R21, [R1+0x3c] ;  /* 0x00003c0001157983 */ /* 0x000f280000300800 */
[----:B------:R-:W5:Y:S01]  /*1b9a0*/  LDL.LU R4, [R1+0x18] ;  /* 0x0000180001047983 */ /* 0x000f620000300800 */
[----:B-1----:R-:W0:Y:S01]  /*1b9b0*/  S2R R13, SR_TID.X ;  /* 0x00000000000d7919 */ /* 0x002e220000002100 */
[----:B---3--:R-:W-:-:S13]  /*1b9c0*/  ISETP.NE.AND P0, PT, R10, 0x1, PT ;  /* 0x000000010a00780c */ /* 0x008fda0003f05270 */
[----:B------:R-:W1:Y:S01]  /*1b9d0*/  @P0 LDC R5, c[0x0][0x450] ;  /* 0x00011400ff050b82 */ /* 0x000e620000000800 */
[----:B0-----:R-:W-:-:S05]  /*1b9e0*/  IMAD.SHL.U32 R11, R13, 0x8, RZ ;  /* 0x000000080d0b7824 */ /* 0x001fca00078e00ff */
[----:B------:R-:W-:-:S04]  /*1b9f0*/  LOP3.LUT R11, R11, 0x18, RZ, 0xc0, !PT ;  /* 0x000000180b0b7812 */ /* 0x000fc800078ec0ff */
[C---:B------:R-:W-:Y:S02]  /*1ba00*/  LOP3.LUT R12, R11.reuse, 0x20, RZ, 0xfc, !PT ;  /* 0x000000200b0c7812 */ /* 0x040fe400078efcff */
[----:B------:R-:W-:Y:S01]  /*1ba10*/  LOP3.LUT R11, R11, 0x40, RZ, 0xfc, !PT ;  /* 0x000000400b0b7812 */ /* 0x000fe200078efcff */
[----:B--2---:R-:W-:Y:S02]  /*1ba20*/  IMAD.MOV.U32 R3, RZ, RZ, R20 ;  /* 0x000000ffff037224 */ /* 0x004fe400078e0014 */
[----:B------:R-:W0:Y:S01]  /*1ba30*/  S2R R20, SR_TID.X ;  /* 0x0000000000147919 */ /* 0x000e220000002100 */
[----:B------:R-:W-:-:S04]  /*1ba40*/  IMAD.WIDE.U32 R2, R17, UR4, R2 ;  /* 0x0000000411027c25 */ /* 0x000fc8000f8e0002 */
[----:B------:R-:W-:Y:S01]  /*1ba50*/  IMAD R3, R17, UR5, R3 ;  /* 0x0000000511037c24 */ /* 0x000fe2000f8e0203 */
[----:B------:R-:W-:Y:S01]  /*1ba60*/  ULDC.64 UR4, c[0x0][0x2d0] ;  /* 0x0000b40000047ab9 */ /* 0x000fe20000000a00 */
[----:B----4-:R-:W-:Y:S02]  /*1ba70*/  IMAD R0, R21, UR6, RZ ;  /* 0x0000000615007c24 */ /* 0x010fe4000f8e02ff */
[----:B-----5:R-:W-:-:S04]  /*1ba80*/  IMAD.WIDE.U32 R2, R4, UR6, R2 ;  /* 0x0000000604027c25 */ /* 0x020fc8000f8e0002 */
[----:B------:R-:W-:Y:S01]  /*1ba90*/  IMAD R0, R4, UR7, R0 ;  /* 0x0000000704007c24 */ /* 0x000fe2000f8e0200 */
[----:B------:R-:W-:Y:S01]  /*1baa0*/  ULDC.64 UR6, c[0x0][0x2c8] ;  /* 0x0000b20000067ab9 */ /* 0x000fe20000000a00 */
[----:B------:R-:W2:Y:S02]  /*1bab0*/  @P0 LDC R4, c[0x0][0x44c] ;  /* 0x00011300ff040b82 */ /* 0x000ea40000000800 */
[----:B------:R-:W-:Y:S01]  /*1bac0*/  IMAD.IADD R3, R3, 0x1, R0 ;  /* 0x0000000103037824 */ /* 0x000fe200078e0200 */
[C---:B0-----:R-:W-:Y:S01]  /*1bad0*/  LOP3.LUT R21, R20.reuse, 0x7f, RZ, 0xc0, !PT ;  /* 0x0000007f14157812 */ /* 0x041fe200078ec0ff */
[----:B------:R-:W-:-:S03]  /*1bae0*/  IMAD.SHL.U32 R20, R20, 0x20, RZ ;  /* 0x0000002014147824 */ /* 0x000fc600078e00ff */
[----:B------:R-:W-:-:S04]  /*1baf0*/  SHF.R.U32.HI R21, RZ, 0x2, R21 ;  /* 0x00000002ff157819 */ /* 0x000fc80000011615 */
[----:B------:R-:W-:Y:S02]  /*1bb00*/  LOP3.LUT R20, R21, 0x60, R20, 0xf8, !PT ;  /* 0x0000006015147812 */ /* 0x000fe400078ef814 */
[----:B------:R-:W-:-:S03]  /*1bb10*/  LOP3.LUT R21, R13, 0x7f, RZ, 0xc0, !PT ;  /* 0x0000007f0d157812 */ /* 0x000fc600078ec0ff */
[----:B------:R-:W-:Y:S01]  /*1bb20*/  IMAD R8, R25, 0xc0, R20 ;  /* 0x000000c019087824 */ /* 0x000fe200078e0214 */
[----:B------:R-:W-:Y:S01]  /*1bb30*/  SHF.R.U32.HI R21, RZ, 0x2, R21 ;  /* 0x00000002ff157819 */ /* 0x000fe20000011615 */
[----:B------:R-:W-:Y:S02]  /*1bb40*/  IMAD.SHL.U32 R20, R13, 0x8, RZ ;  /* 0x000000080d147824 */ /* 0x000fe400078e00ff */
[----:B--2---:R-:W-:-:S03]  /*1bb50*/  @P0 IMAD.HI.U32 R0, R8, R4, RZ ;  /* 0x0000000408000227 */ /* 0x004fc600078e00ff */
[----:B------:R-:W-:Y:S01]  /*1bb60*/  LOP3.LUT R20, R20, 0x18, RZ, 0xc0, !PT ;  /* 0x0000001814147812 */ /* 0x000fe200078ec0ff */
[----:B------:R-:W-:Y:S01]  /*1bb70*/  IMAD.MOV.U32 R4, RZ, RZ, R8 ;  /* 0x000000ffff047224 */ /* 0x000fe200078e0008 */
[----:B-1----:R-:W-:-:S04]  /*1bb80*/  @P0 SHF.R.U32.HI R4, RZ, R5, R0 ;  /* 0x00000005ff040219 */ /* 0x002fc80000011600 */
[--C-:B------:R-:W-:Y:S01]  /*1bb90*/  SHF.R.S32.HI R0, RZ, 0x1f, R4.reuse ;  /* 0x0000001fff007819 */ /* 0x100fe20000011404 */
[----:B------:R-:W-:-:S04]  /*1bba0*/  IMAD.MOV R6, RZ, RZ, -R4 ;  /* 0x000000ffff067224 */ /* 0x000fc800078e0a04 */
[----:B------:R-:W-:-:S04]  /*1bbb0*/  IMAD R0, R0, UR4, RZ ;  /* 0x0000000400007c24 */ /* 0x000fc8000f8e02ff */
[C---:B------:R-:W-:Y:S02]  /*1bbc0*/  IMAD R0, R4.reuse, UR5, R0 ;  /* 0x0000000504007c24 */ /* 0x040fe4000f8e0200 */
[----:B------:R-:W-:-:S04]  /*1bbd0*/  IMAD.WIDE.U32 R4, R4, UR4, R2 ;  /* 0x0000000404047c25 */ /* 0x000fc8000f8e0002 */
[----:B------:R-:W-:Y:S02]  /*1bbe0*/  IMAD.IADD R5, R5, 0x1, R0 ;  /* 0x0000000105057824 */ /* 0x000fe400078e0200 */
[----:B------:R-:W-:Y:S02]  /*1bbf0*/  IMAD R0, R10, R6, R8 ;  /* 0x000000060a007224 */ /* 0x000fe400078e0208 */
[----:B------:R-:W-:-:S03]  /*1bc00*/  VIADD R8, R8, 0x80 ;  /* 0x0000008008087836 */ /* 0x000fc60000000000 */
[----:B------:R-:W-:-:S05]  /*1bc10*/  SHF.R.S32.HI R6, RZ, 0x1f, R0 ;  /* 0x0000001fff067819 */ /* 0x000fca0000011400 */
[----:B------:R-:W-:Y:S02]  /*1bc20*/  IMAD R9, R6, UR6, RZ ;  /* 0x0000000606097c24 */ /* 0x000fe4000f8e02ff */
[C---:B------:R-:W-:Y:S02]  /*1bc30*/  IMAD.WIDE.U32 R6, R0.reuse, UR6, R4 ;  /* 0x0000000600067c25 */ /* 0x040fe4000f8e0004 */
[----:B------:R-:W0:Y:S02]  /*1bc40*/  @P0 LDC R5, c[0x0][0x44c] ;  /* 0x00011300ff050b82 */ /* 0x000e240000000800 */
[----:B------:R-:W-:Y:S01]  /*1bc50*/  IMAD R0, R0, UR7, R9 ;  /* 0x0000000700007c24 */ /* 0x000fe2000f8e0209 */
[----:B------:R-:W-:-:S03]  /*1bc60*/  LEA R4, P1, R6, UR8, 0x1 ;  /* 0x0000000806047c11 */ /* 0x000fc6000f8208ff */
[----:B------:R-:W-:Y:S02]  /*1bc70*/  IMAD.IADD R0, R7, 0x1, R0 ;  /* 0x0000000107007824 */ /* 0x000fe400078e0200 */
[----:B------:R-:W1:Y:S03]  /*1bc80*/  @P0 LDC R7, c[0x0][0x450] ;  /* 0x00011400ff070b82 */ /* 0x000e660000000800 */
[----:B------:R-:W-:Y:S01]  /*1bc90*/  LEA.HI.X R0, R6, UR9, R0, 0x1, P1 ;  /* 0x0000000906007c11 */ /* 0x000fe200088f0c00 */
[----:B------:R-:W-:Y:S02]  /*1bca0*/  IMAD.MOV.U32 R6, RZ, RZ, R8 ;  /* 0x000000ffff067224 */ /* 0x000fe400078e0008 */
[----:B0-----:R-:W-:-:S05]  /*1bcb0*/  @P0 IMAD.HI.U32 R5, R8, R5, RZ ;  /* 0x0000000508050227 */ /* 0x001fca00078e00ff */
[----:B-1----:R-:W-:-:S04]  /*1bcc0*/  @P0 SHF.R.U32.HI R6, RZ, R7, R5 ;  /* 0x00000007ff060219 */ /* 0x002fc80000011605 */
[--C-:B------:R-:W-:Y:S01]  /*1bcd0*/  SHF.R.S32.HI R7, RZ, 0x1f, R6.reuse ;  /* 0x0000001fff077819 */ /* 0x100fe20000011406 */
[----:B------:R-:W-:Y:S02]  /*1bce0*/  IMAD.MOV R5, RZ, RZ, -R6 ;  /* 0x000000ffff057224 */ /* 0x000fe400078e0a06 */
[----:B------:R-:W-:-:S04]  /*1bcf0*/  IMAD.WIDE.U32 R2, R6, UR4, R2 ;  /* 0x0000000406027c25 */ /* 0x000fc8000f8e0002 */
[----:B------:R-:W-:Y:S02]  /*1bd00*/  IMAD R5, R10, R5, R8 ;  /* 0x000000050a057224 */ /* 0x000fe400078e0208 */
[----:B------:R-:W-:Y:S01]  /*1bd10*/  IMAD R7, R7, UR4, RZ ;  /* 0x0000000407077c24 */ /* 0x000fe2000f8e02ff */
[----:B------:R-:W-:Y:S02]  /*1bd20*/  ULDC UR4, c[0x0][0x2b8] ;  /* 0x0000ae0000047ab9 */ /* 0x000fe40000000800 */
[----:B------:R-:W-:Y:S01]  /*1bd30*/  ISETP.GE.AND P3, PT, R20, UR4, PT ;  /* 0x0000000414007c0c */ /* 0x000fe2000bf66270 */
[----:B------:R-:W-:Y:S01]  /*1bd40*/  IMAD R7, R6, UR5, R7 ;  /* 0x0000000506077c24 */ /* 0x000fe2000f8e0207 */
[----:B------:R-:W-:Y:S01]  /*1bd50*/  SHF.R.S32.HI R6, RZ, 0x1f, R5 ;  /* 0x0000001fff067819 */ /* 0x000fe20000011405 */
[----:B------:R-:W-:Y:S01]  /*1bd60*/  UMOV UR5, 0xffffffff ;  /* 0xffffffff00057882 */ /* 0x000fe20000000000 */
[----:B------:R-:W-:Y:S01]  /*1bd70*/  ISETP.GE.AND P1, PT, R11, UR4, PT ;  /* 0x000000040b007c0c */ /* 0x000fe2000bf26270 */
[----:B------:R-:W-:-:S02]  /*1bd80*/  IMAD.IADD R3, R3, 0x1, R7 ;  /* 0x0000000103037824 */ /* 0x000fc400078e0207 */
[----:B------:R-:W-:Y:S02]  /*1bd90*/  IMAD R6, R6, UR6, RZ ;  /* 0x0000000606067c24 */ /* 0x000fe4000f8e02ff */
[----:B------:R-:W-:-:S04]  /*1bda0*/  IMAD.WIDE.U32 R2, R5, UR6, R2 ;  /* 0x0000000605027c25 */ /* 0x000fc8000f8e0002 */
[----:B------:R-:W-:Y:S01]  /*1bdb0*/  IMAD R6, R5, UR7, R6 ;  /* 0x0000000705067c24 */ /* 0x000fe2000f8e0206 */
[----:B------:R-:W-:-:S03]  /*1bdc0*/  LEA R8, P0, R2, UR8, 0x1 ;  /* 0x0000000802087c11 */ /* 0x000fc6000f8008ff */
[----:B------:R-:W-:-:S05]  /*1bdd0*/  IMAD.IADD R3, R3, 0x1, R6 ;  /* 0x0000000103037824 */ /* 0x000fca00078e0206 */
[----:B------:R-:W-:Y:S02]  /*1bde0*/  LEA.HI.X R3, R2, UR9, R3, 0x1, P0 ;  /* 0x0000000902037c11 */ /* 0x000fe400080f0c03 */
[----:B------:R-:W-:Y:S01]  /*1bdf0*/  ISETP.GE.AND P0, PT, R12, UR4, PT ;  /* 0x000000040c007c0c */ /* 0x000fe2000bf06270 */
[----:B------:R-:W-:-:S12]  /*1be00*/  BRA.DIV UR5, `(.L_x_9978) ;  /* 0x0000005205207947 */ /* 0x000fd8000b800000 */
[----:B------:R-:W2:Y:S04]  /*1be10*/  LDL.LU R5, [R1+0x44] ;  /* 0x0000440001057983 */ /* 0x000ea80000300800 */
[----:B------:R-:W3:Y:S01]  /*1be20*/  LDL R9, [R1+0x14] ;  /* 0x0000140001097983 */ /* 0x000ee20000100800 */
[----:B------:R-:W-:-:S03]  /*1be30*/  IMAD R25, R25, 0xc0, R21 ;  /* 0x000000c019197824 */ /* 0x000fc600078e0215 */
[----:B------:R-:W0:Y:S04]  /*1be40*/  SHFL.IDX PT, R7, R4, RZ, 0x1c1f ;  /* 0x001c1fff04077589 */ /* 0x000e2800000e0000 */
[----:B------:R-:W1:Y:S01]  /*1be50*/  SHFL.IDX PT, R6, R0, RZ, 0x1c1f ;  /* 0x001c1fff00067589 */ /* 0x000e6200000e0000 */
[----:B--2---:R-:W-:Y:S02]  /*1be60*/  IMAD R2, R5, R10, RZ ;  /* 0x0000000a05027224 */ /* 0x004fe400078e02ff */
[----:B------:R-:W-:-:S03]  /*1be70*/  VIADD R5, R25, 0x20 ;  /* 0x0000002019057836 */ /* 0x000fc60000000000 */
        /* <DEDUP_REMOVED lines=10> */
[----:B------:R-:W-:Y:S01]  /*1bf20*/  ISETP.GE.AND P2, PT, R5, R2, PT ;  /* 0x000000020500720c */ /* 0x000fe20003f46270 */
[----:B------:R-:W-:-:S02]  /*1bf30*/  VIADD R5, R25, 0x40 ;  /* 0x0000004019057836 */ /* 0x000fc40000000000 */
[----:B0-----:R-:W0:Y:S04]  /*1bf40*/  SHFL.IDX PT, R7, R4, 0x1, 0x1c1f ;  /* 0x003c1f0004077f89 */ /* 0x001e2800000e0000 */
[----:B------:R-:W1:Y:S06]  /*1bf50*/  SHFL.IDX PT, R6, R0, 0x1, 0x1c1f ;  /* 0x003c1f0000067f89 */ /* 0x000e6c00000e0000 */
[----:B0-----:R-:W-:-:S05]  /*1bf60*/  @!P2 LEA R7, P4, R20, R7, 0x1 ;  /* 0x000000071407a211 */ /* 0x001fca00078808ff */
[----:B-1----:R-:W-:-:S05]  /*1bf70*/  @!P2 IMAD.X R6, RZ, RZ, R6, P4 ;  /* 0x000000ffff06a224 */ /* 0x002fca00020e0606 */
[----:B------:R-:W-:-:S04]  /*1bf80*/  @!P2 LOP3.LUT R7, R7, R6, RZ, 0x3c, !PT ;  /* 0x000000060707a212 */ /* 0x000fc800078e3cff */
[----:B------:R-:W-:-:S04]  /*1bf90*/  @!P2 LOP3.LUT R6, R7, R6, RZ, 0x3c, !PT ;  /* 0x000000060706a212 */ /* 0x000fc800078e3cff */
[----:B------:R-:W-:-:S05]  /*1bfa0*/  @!P2 LOP3.LUT R7, R7, R6, RZ, 0x3c, !PT ;  /* 0x000000060707a212 */ /* 0x000fca00078e3cff */
[----:B------:R-:W-:Y:S04]  /*1bfb0*/  @!P2 LDGSTS.E.BYPASS.LTC128B.128 [R9+0xe200], desc[UR60][R6.64], !P3 ;  /* 0x0e2000000609afae */ /* 0x000fe8000d901d7c */
[----:B------:R-:W-:Y:S04]  /*1bfc0*/  @!P2 LDGSTS.E.BYPASS.LTC128B.128 [R9+0x11200], desc[UR60][R6.64+0x40], !P0 ;  /* 0x112000400609afae */ /* 0x000fe8000c101d7c */
[----:B------:R0:W-:Y:S01]  /*1bfd0*/  @!P2 LDGSTS.E.BYPASS.LTC128B.128 [R9+0x14200], desc[UR60][R6.64+0x80], !P1 ;  /* 0x142000800609afae */ /* 0x0001e2000c901d7c */
[----:B------:R-:W-:Y:S01]  /*1bfe0*/  ISETP.GE.AND P2, PT, R5, R2, PT ;  /* 0x000000020500720c */ /* 0x000fe20003f46270 */
[----:B------:R-:W-:-:S02]  /*1bff0*/  VIADD R5, R25, 0x60 ;  /* 0x0000006019057836 */ /* 0x000fc40000000000 */
[----:B0-----:R-:W0:Y:S04]  /*1c000*/  SHFL.IDX PT, R7, R4, 0x2, 0x1c1f ;  /* 0x005c1f0004077f89 */ /* 0x001e2800000e0000 */
[----:B------:R-:W1:Y:S04]  /*1c010*/  SHFL.IDX PT, R6, R0, 0x2, 0x1c1f ;  /* 0x005c1f0000067f89 */ /* 0x000e6800000e0000 */
[----:B------:R-:W2:Y:S04]  /*1c020*/  SHFL.IDX PT, R4, R4, 0x3, 0x1c1f ;  /* 0x007c1f0004047f89 */ /* 0x000ea800000e0000 */
[----:B------:R-:W3:Y:S01]  /*1c030*/  SHFL.IDX PT, R0, R0, 0x3, 0x1c1f ;  /* 0x007c1f0000007f89 */ /* 0x000ee200000e0000 */
[----:B0-----:R-:W-:-:S05]  /*1c040*/  @!P2 LEA R7, P4, R20, R7, 0x1 ;  /* 0x000000071407a211 */ /* 0x001fca00078808ff */
[----:B-1----:R-:W-:-:S05]  /*1c050*/  @!P2 IMAD.X R6, RZ, RZ, R6, P4 ;  /* 0x000000ffff06a224 */ /* 0x002fca00020e0606 */
[----:B------:R-:W-:-:S04]  /*1c060*/  @!P2 LOP3.LUT R7, R7, R6, RZ, 0x3c, !PT ;  /* 0x000000060707a212 */ /* 0x000fc800078e3cff */
[----:B------:R-:W-:-:S04]  /*1c070*/  @!P2 LOP3.LUT R6, R7, R6, RZ, 0x3c, !PT ;  /* 0x000000060706a212 */ /* 0x000fc800078e3cff */
[----:B------:R-:W-:-:S05]  /*1c080*/  @!P2 LOP3.LUT R7, R7, R6, RZ, 0x3c, !PT ;  /* 0x000000060707a212 */ /* 0x000fca00078e3cff */
[----:B------:R-:W-:Y:S04]  /*1c090*/  @!P2 LDGSTS.E.BYPASS.LTC128B.128 [R9+0xea00], desc[UR60][R6.64], !P3 ;  /* 0x0ea000000609afae */ /* 0x000fe8000d901d7c */
[----:B------:R-:W-:Y:S04]  /*1c0a0*/  @!P2 LDGSTS.E.BYPASS.LTC128B.128 [R9+0x11a00], desc[UR60][R6.64+0x40], !P0 ;  /* 0x11a000400609afae */ /* 0x000fe8000c101d7c */
[----:B------:R-:W-:Y:S01]  /*1c0b0*/  @!P2 LDGSTS.E.BYPASS.LTC128B.128 [R9+0x14a00], desc[UR60][R6.64+0x80], !P1 ;  /* 0x14a000800609afae */ /* 0x000fe2000c901d7c */
[----:B------:R-:W-:-:S13]  /*1c0c0*/  ISETP.GE.AND P2, PT, R5, R2, PT ;  /* 0x000000020500720c */ /* 0x000fda0003f46270 */
[----:B--2---:R-:W-:-:S05]  /*1c0d0*/  @!P2 LEA R4, P4, R20, R4, 0x1 ;  /* 0x000000041404a211 */ /* 0x004fca00078808ff */
[----:B---3--:R-:W-:-:S04]  /*1c0e0*/  @!P2 IMAD.X R0, RZ, RZ, R0, P4 ;  /* 0x000000ffff00a224 */ /* 0x008fc800020e0600 */
[----:B------:R-:W-:Y:S02]  /*1c0f0*/  @!P2 IMAD.MOV.U32 R5, RZ, RZ, R0 ;  /* 0x000000ffff05a224 */ /* 0x000fe400078e0000 */
[----:B------:R-:W-:Y:S04]  /*1c100*/  SHFL.IDX PT, R0, R3, RZ, 0x1c1f ;  /* 0x001c1fff03007589 */ /* 0x000fe800000e0000 */
[----:B------:R-:W-:Y:S04]  /*1c110*/  @!P2 LDGSTS.E.BYPASS.LTC128B.128 [R9+0xf200], desc[UR60][R4.64], !P3 ;  /* 0x0f2000000409afae */ /* 0x000fe8000d901d7c */
[----:B------:R-:W-:Y:S04]  /*1c120*/  @!P2 LDGSTS.E.BYPASS.LTC128B.128 [R9+0x12200], desc[UR60][R4.64+0x40], !P0 ;  /* 0x122000400409afae */ /* 0x000fe8000c101d7c */
[----:B------:R0:W-:Y:S04]  /*1c130*/  @!P2 LDGSTS.E.BYPASS.LTC128B.128 [R9+0x15200], desc[UR60][R4.64+0x80], !P1 ;  /* 0x152000800409afae */ /* 0x0001e8000c901d7c */
[----:B------:R-:W-:Y:S04]  /*1c140*/  SHFL.IDX PT, R3, R3, 0x1, 0x1c1f ;  /* 0x003c1f0003037f89 */ /* 0x000fe800000e0000 */
[----:B0-----:R-:W0:Y:S01]  /*1c150*/  SHFL.IDX PT, R4, R8, RZ, 0x1c1f ;  /* 0x001c1fff08047589 */ /* 0x001e2200000e0000 */
[----:B------:R-:W-:-:S03]  /*1c160*/  VIADD R5, R25, 0x80 ;  /* 0x0000008019057836 */ /* 0x000fc60000000000 */
[----:B------:R-:W1:Y:S02]  /*1c170*/  SHFL.IDX PT, R8, R8, 0x1, 0x1c1f ;  /* 0x003c1f0008087f89 */ /* 0x000e6400000e0000 */
[----:B------:R-:W-:-:S13]  /*1c180*/  ISETP.GE.AND P2, PT, R5, R2, PT ;  /* 0x000000020500720c */ /* 0x000fda0003f46270 */
[----:B0-----:R-:W-:-:S05]  /*1c190*/  @!P2 LEA R4, P4, R20, R4, 0x1 ;  /* 0x000000041404a211 */ /* 0x001fca00078808ff */
[----:B------:R-:W-:-:S04]  /*1c1a0*/  @!P2 IMAD.X R0, RZ, RZ, R0, P4 ;  /* 0x000000ffff00a224 */ /* 0x000fc800020e0600 */
[----:B------:R-:W-:-:S05]  /*1c1b0*/  @!P2 IMAD.MOV.U32 R5, RZ, RZ, R0 ;  /* 0x000000ffff05a224 */ /* 0x000fca00078e0000 */
[----:B------:R0:W-:Y:S04]  /*1c1c0*/  @!P2 LDGSTS.E.BYPASS.LTC128B.128 [R9+0xfa00], desc[UR60][R4.64], !P3 ;  /* 0x0fa000000409afae */ /* 0x0001e8000d901d7c */
[----:B------:R0:W-:Y:S04]  /*1c1d0*/  @!P2 LDGSTS.E.BYPASS.LTC128B.128 [R9+0x12a00], desc[UR60][R4.64+0x40], !P0 ;  /* 0x12a000400409afae */ /* 0x0001e8000c101d7c */
[----:B-1----:R0:W-:Y:S02]  /*1c1e0*/  @!P2 LDGSTS.E.BYPASS.LTC128B.128 [R9+0x15a00], desc[UR60][R4.64+0x80], !P1 ;  /* 0x15a000800409afae */ /* 0x0021e4000c901d7c */
.L_x_10146:
[----:B------:R-:W2:Y:S01]  /*1c1f0*/  LDL R0, [R1+0x14] ;  /* 0x0000140001007983 */ /* 0x000ea20000100800 */
[----:B------:R-:W-:-:S05]  /*1c200*/  VIADD R25, R25, 0xa0 ;  /* 0x000000a019197836 */ /* 0x000fca0000000000 */
[----:B------:R-:W-:-:S13]  /*1c210*/  ISETP.GE.AND P2, PT, R25, R2, PT ;  /* 0x000000021900720c */ /* 0x000fda0003f46270 */
[----:B------:R-:W-:-:S05]  /*1c220*/  @!P2 LEA R2, P4, R20, R8, 0x1 ;  /* 0x000000081402a211 */ /* 0x000fca00078808ff */
[----:B------:R-:W-:-:S05]  /*1c230*/  @!P2 IMAD.X R3, RZ, RZ, R3, P4 ;  /* 0x000000ffff03a224 */ /* 0x000fca00020e0603 */
[----:B------:R-:W-:Y:S01]  /*1c240*/  @!PT LDS RZ, [RZ] ;  /* 0x00000000fffff984 */ /* 0x000fe20000000800 */
[----:B------:R-:W-:Y:S01]  /*1c250*/  @!PT LDS RZ, [RZ] ;  /* 0x00000000fffff984 */ /* 0x000fe20000000800 */
[----:B------:R-:W-:Y:S01]  /*1c260*/  @!PT LDS RZ, [RZ] ;  /* 0x00000000fffff984 */ /* 0x000fe20000000800 */
[----:B--2---:R1:W-:Y:S04]  /*1c270*/  @!P2 LDGSTS.E.BYPASS.LTC128B.128 [R0+0x10200], desc[UR60][R2.64], !P3 ;  /* 0x102000000200afae */ /* 0x0043e8000d901d7c */
[----:B------:R1:W-:Y:S01]  /*1c280*/  @!P2 LDGSTS.E.BYPASS.LTC128B.128 [R0+0x13200], desc[UR60][R2.64+0x40], !P0 ;  /* 0x132000400200afae */ /* 0x0003e2000c101d7c */
[----:B------:R-:W-:-:S03]  /*1c290*/  PLOP3.LUT P0, PT, PT, PT, PT, 0x80, 0x0 ;  /* 0x000000000000781c */ /* 0x000fc60003f0f070 */
[----:B------:R1:W-:Y:S01]  /*1c2a0*/  @!P2 LDGSTS.E.BYPASS.LTC128B.128 [R0+0x16200], desc[UR60][R2.64+0x80], !P1 ;  /* 0x162000800200afae */ /* 0x0003e2000c901d7c */
[----:B------:R-:W-:-:S09]  /*1c2b0*/  NOP ;  /* 0x0000000000007918 */ /* 0x000fd20000000000 */
.L_x_9979:
        /* <DEDUP_REMOVED lines=18> */
.L_x_10147:
[----:B------:R-:W-:Y:S05]  /*1c3e0*/  BSYNC B0 ;  /* 0x0000000000007941 */ /* 0x000fea0003800000 */
.L_x_9980:
[----:B------:R-:W1:Y:S04]  /*1c3f0*/  LDL R2, [R1+0x24] ;  /* 0x0000240001027983 */ /* 0x000e680000100800 */
[----:B------:R-:W2:Y:S01]  /*1c400*/  LDL R3, [R1+0x10] ;  /* 0x0000100001037983 */ /* 0x000ea20000100800 */
[----:B------:R-:W-:Y:S01]  /*1c410*/  BSSY B0, `(.L_x_9982) ;  /* 0x000022f000007945 */ /* 0x000fe20003800000 */
[----:B-1----:R-:W-:-:S05]  /*1c420*/  VIADD R0, R2, 0xfffffffe ;  /* 0xfffffffe02007836 */ /* 0x002fca0000000000 */
[----:B--2---:R-:W-:-:S13]  /*1c430*/  ISETP.GE.AND P0, PT, R0, R3, PT ;  /* 0x000000030000720c */ /* 0x004fda0003f06270 */
[----:B------:R-:W-:Y:S05]  /*1c440*/  @!P0 BRA `(.L_x_9983) ;  /* 0x0000002000ac8947 */ /* 0x000fea0003800000 */
[----:B------:R-:W2:Y:S04]  /*1c450*/  LDL.LU R2, [R1+0x48] ;  /* 0x0000480001027983 */ /* 0x000ea80000300800 */
[----:B0-----:R-:W3:Y:S04]  /*1c460*/  LDL.LU R5, [R1+0x2c] ;  /* 0x00002c0001057983 */ /* 0x001ee80000300800 */
        /* <DEDUP_REMOVED lines=43> */
.L_x_9988:
[----:B------:R-:W-:Y:S01]  /*1c720*/  IMAD R3, R5, 0x8, R16 ;  /* 0x0000000805037824 */ /* 0x000fe200078e0210 */
[----:B------:R-:W-:Y:S01]  /*1c730*/  SHF.L.U32 R2, R9, 0x1f, RZ ;  /* 0x0000001f09027819 */ /* 0x000fe200000006ff */
[----:B------:R-:W-:Y:S03]  /*1c740*/  BSSY B3, `(.L_x_9989) ;  /* 0x0000003000037945 */ /* 0x000fe60003800000 */
[----:B------:R-:W1:Y:S02]  /*1c750*/  SYNCS.PHASECHK.TRANS64.TRYWAIT P0, [R3+URZ+0x31c40], R2 ;  /* 0x031c4002030075a7 */ /* 0x000e64000800017f */
[----:B-1----:R-:W-:Y:S05]  /*1c760*/  @!P0 BRA `(.L_x_9990) ;  /* 0x0000004c00f08947 */ /* 0x002fea0003800000 */
.L_x_10148:
[----:B------:R-:W-:Y:S05]  /*1c770*/  BSYNC B3 ;  /* 0x0000000000037941 */ /* 0x000fea0003800000 */
.L_x_9989:
        /* <DEDUP_REMOVED lines=10> */
.L_x_9992:
[----:B------:R-:W-:Y:S05]  /*1c820*/  BSYNC B3 ;  /* 0x0000000000037941 */ /* 0x000fea0003800000 */
.L_x_9991:
[----:B------:R-:W-:Y:S01]  /*1c830*/  IMAD.MOV.U32 R11, RZ, RZ, RZ ;  /* 0x000000ffff0b7224 */ /* 0x000fe200078e00ff */
[----:B------:R-:W-:Y:S01]  /*1c840*/  UIADD3 UR4, UP0, UR36, 0x370, URZ ;  /* 0x0000037024047890 */ /* 0x000fe2000ff1e03f */
[----:B------:R-:W-:Y:S01]  /*1c850*/  IMAD R6, R5, 0x6c00, R16 ;  /* 0x00006c0005067824 */ /* 0x000fe200078e0210 */
[----:B------:R-:W-:Y:S01]  /*1c860*/  PLOP3.LUT P0, PT, PT, PT, PT, 0x80, 0x0 ;  /* 0x000000000000781c */ /* 0x000fe20003f0f070 */
[----:B01----:R-:W-:Y:S01]  /*1c870*/  VIADD R3, R3, 0x31c30 ;  /* 0x00031c3003037836 */ /* 0x003fe20000000000 */
[----:B------:R-:W-:Y:S01]  /*1c880*/  R2UR UR10, R11 ;  /* 0x000000000b0a72ca */ /* 0x000fe200000e0000 */
[----:B------:R-:W-:Y:S01]  /*1c890*/  IMAD R2, R0, 0x90, R29 ;  /* 0x0000009000027824 */ /* 0x000fe200078e021d */
[----:B------:R-:W-:Y:S01]  /*1c8a0*/  UIADD3.X UR5, URZ, UR37, URZ, UP0, !UPT ;  /* 0x000000253f057290 */ /* 0x000fe200087fe43f */
[----:B------:R-:W-:Y:S01]  /*1c8b0*/  VIADD R10, R6, 0x16a00 ;  /* 0x00016a00060a7836 */ /* 0x000fe20000000000 */
[----:B------:R-:W-:Y:S01]  /*1c8c0*/  UMOV UR6, 0x0 ;  /* 0x0000000000067882 */ /* 0x000fe20000000000 */
[----:B------:R-:W-:-:S10]  /*1c8d0*/  UMOV UR7, 0x14f00000 ;  /* 0x14f0000000077882 */ /* 0x000fd40000000000 */
.L_x_9993:
        /* <DEDUP_REMOVED lines=16> */
.L_x_9994:
        /* <DEDUP_REMOVED lines=16> */
.L_x_9995:
        /* <DEDUP_REMOVED lines=15> */
.L_x_10149:
[----:B------:R-:W-:Y:S05]  /*1cbd0*/  BSYNC B3 ;  /* 0x0000000000037941 */ /* 0x000fea0003800000 */
.L_x_9996:
[----:B------:R-:W1:Y:S02]  /*1cbe0*/  S2R R6, SR_TID.X ;  /* 0x0000000000067919 */ /* 0x000e640000002100 */
[----:B-1----:R-:W-:Y:S02]  /*1cbf0*/  LOP3.LUT R10, R6, 0x7f, RZ, 0xc0, !PT ;  /* 0x0000007f060a7812 */ /* 0x002fe400078ec0ff */
[----:B------:R-:W2:Y:S02]  /*1cc00*/  LDL R6, [R1+0x1c] ;  /* 0x00001c0001067983 */ /* 0x000ea40000100800 */
[----:B------:R-:W-:-:S13]  /*1cc10*/  ISETP.NE.AND P0, PT, R10, RZ, PT ;  /* 0x000000ff0a00720c */ /* 0x000fda0003f05270 */
[----:B0-----:R-:W-:-:S04]  /*1cc20*/  @!P0 IMAD.MOV.U32 R3, RZ, RZ, 0x6c00 ;  /* 0x00006c00ff038424 */ /* 0x001fc800078e00ff */
[----:B------:R2:W-:Y:S02]  /*1cc30*/  @!P0 SYNCS.ARRIVE.TRANS64 RZ, [R2+URZ+0x31c50], R3 ;  /* 0x031c500302ff89a7 */ /* 0x0005e4000800003f */
[----:B--2---:R-:W-:-:S04]  /*1cc40*/  PRMT R3, R6, 0x9910, RZ ;  /* 0x0000991006037816 */ /* 0x004fc800000000ff */
[----:B------:R-:W-:-:S13]  /*1cc50*/  ISETP.NE.AND P0, PT, R3, 0x2, PT ;  /* 0x000000020300780c */ /* 0x000fda0003f05270 */
[----:B------:R-:W-:Y:S05]  /*1cc60*/  @P0 BRA `(.L_x_9998) ;  /* 0x0000000000040947 */ /* 0x000fea0003800000 */
[----:B------:R-:W-:Y:S01]  /*1cc70*/  BPT.TRAP 0x1 ;  /* 0x000000040000795c */ /* 0x000fe20000300000 */
.L_x_9998:
[----:B------:R-:W-:Y:S01]  /*1cc80*/  LOP3.LUT P0, RZ, R19, 0x8, RZ, 0xc0, !PT ;  /* 0x0000000813ff7812 */ /* 0x000fe2000780c0ff */
[----:B------:R-:W-:-:S12]  /*1cc90*/  BSSY B3, `(.L_x_9999) ;  /* 0x0000003000037945 */ /* 0x000fd80003800000 */
[----:B------:R-:W-:Y:S05]  /*1cca0*/  @P0 BRA `(.L_x_10000) ;  /* 0x0000000000040947 */ /* 0x000fea0003800000 */
[----:B------:R-:W-:Y:S01]  /*1ccb0*/  BPT.TRAP 0x1 ;  /* 0x000000040000795c */ /* 0x000fe20000300000 */
.L_x_10000:
[----:B------:R-:W-:Y:S05]  /*1ccc0*/  BSYNC B3 ;  /* 0x0000000000037941 */ /* 0x000fea0003800000 */
.L_x_9999:
[----:B------:R-:W-:Y:S01]  /*1ccd0*/  R2UR UR10, R11 ;  /* 0x000000000b0a72ca */ /* 0x000fe200000e0000 */
[----:B------:R-:W-:Y:S01]  /*1cce0*/  IMAD R3, R18, 0x6c00, R16 ;  /* 0x00006c0012037824 */ /* 0x000fe200078e0210 */
[----:B------:R-:W-:Y:S01]  /*1ccf0*/  UIADD3 UR4, UP0, UR36, 0x470, URZ ;  /* 0x0000047024047890 */ /* 0x000fe2000ff1e03f */
[----:B------:R-:W-:Y:S01]  /*1cd00*/  PLOP3.LUT P0, PT, PT, PT, PT, 0x80, 0x0 ;  /* 0x000000000000781c */ /* 0x000fe20003f0f070 */
[----:B------:R-:W-:Y:S01]  /*1cd10*/  IMAD R6, R23, 0x90, R29 ;  /* 0x0000009017067824 */ /* 0x000fe200078e021d */
[----:B------:R-:W-:Y:S01]  /*1cd20*/  UMOV UR6, 0x0 ;  /* 0x0000000000067882 */ /* 0x000fe20000000000 */
[----:B------:R-:W-:Y:S01]  /*1cd30*/  VIADD R2, R2, 0x31c50 ;  /* 0x00031c5002027836 */ /* 0x000fe20000000000 */
[----:B------:R-:W-:Y:S01]  /*1cd40*/  UIADD3.X UR5, URZ, UR37, URZ, UP0, !UPT ;  /* 0x000000253f057290 */ /* 0x000fe200087fe43f */
[----:B------:R-:W-:Y:S01]  /*1cd50*/  VIADD R10, R3, 0x200 ;  /* 0x00000200030a7836 */ /* 0x000fe20000000000 */
[----:B------:R-:W-:-:S10]  /*1cd60*/  UMOV UR7, 0x14f00000 ;  /* 0x14f0000000077882 */ /* 0x000fd40000000000 */
.L_x_10001:
        /* <DEDUP_REMOVED lines=15> */
.L_x_10002:
        /* <DEDUP_REMOVED lines=15> */
.L_x_10003:
        /* <DEDUP_REMOVED lines=12> */
.L_x_9987:
[----:B------:R-:W-:Y:S05]  /*1d010*/  BSYNC B1 ;  /* 0x0000000000017941 */ /* 0x000fea0003800000 */
.L_x_9986:
[----:B------:R-:W2:Y:S01]  /*1d020*/  LDL.LU R0, [R1+0x24] ;  /* 0x0000240001007983 */ /* 0x000ea20000300800 */
[----:B------:R-:W-:Y:S02]  /*1d030*/  IMAD.MOV.U32 R28, RZ, RZ, R9 ;  /* 0x000000ffff1c7224 */ /* 0x000fe400078e0009 */
[----:B------:R-:W-:Y:S02]  /*1d040*/  IMAD.MOV.U32 R18, RZ, RZ, R5 ;  /* 0x000000ffff127224 */ /* 0x000fe400078e0005 */
[----:B--2---:R-:W-:-:S07]  /*1d050*/  VIADD R0, R0, 0xfffffffd ;  /* 0xfffffffd00007836 */ /* 0x004fce0000000000 */
.L_x_9985:
[----:B------:R-:W-:Y:S05]  /*1d060*/  BSYNC B2 ;  /* 0x0000000000027941 */ /* 0x000fea0003800000 */
.L_x_9984:
[----:B------:R-:W-:Y:S01]  /*1d070*/  VIADD R8, R8, 0xfffffffe ;  /* 0xfffffffe08087836 */ /* 0x000fe20000000000 */
[----:B------:R-:W-:-:S04]  /*1d080*/  LOP3.LUT R4, RZ, R4, RZ, 0x33, !PT ;  /* 0x00000004ff047212 */ /* 0x000fc800078e33ff */
[----:B------:R-:W-:-:S13]  /*1d090*/  ISETP.NE.AND P0, PT, R8, R4, PT ;  /* 0x000000040800720c */ /* 0x000fda0003f05270 */
[----:B------:R-:W-:Y:S05]  /*1d0a0*/  @!P0 BRA `(.L_x_9983) ;  /* 0x0000001400948947 */ /* 0x000fea0003800000 */
[----:B------:R-:W-:-:S07]  /*1d0b0*/  IMAD.MOV.U32 R4, RZ, RZ, R22 ;  /* 0x000000ffff047224 */ /* 0x000fce00078e0016 */
.L_x_10040:
        /* <DEDUP_REMOVED lines=32> */
.L_x_10006:
[----:B------:R-:W-:Y:S01]  /*1d2c0*/  IMAD R3, R6, 0x8, R16 ;  /* 0x0000000806037824 */ /* 0x000fe200078e0210 */
[----:B------:R-:W-:Y:S01]  /*1d2d0*/  SHF.L.U32 R2, R7, 0x1f, RZ ;  /* 0x0000001f07027819 */ /* 0x000fe200000006ff */
[----:B------:R-:W-:Y:S03]  /*1d2e0*/  BSSY B2, `(.L_x_10007) ;  /* 0x0000003000027945 */ /* 0x000fe60003800000 */
[----:B------:R-:W1:Y:S02]  /*1d2f0*/  SYNCS.PHASECHK.TRANS64.TRYWAIT P0, [R3+URZ+0x31c40], R2 ;  /* 0x031c4002030075a7 */ /* 0x000e64000800017f */
[----:B-1----:R-:W-:Y:S05]  /*1d300*/  @!P0 BRA `(.L_x_10008) ;  /* 0x0000004400308947 */ /* 0x002fea0003800000 */
.L_x_10150:
[----:B------:R-:W-:Y:S05]  /*1d310*/  BSYNC B2 ;  /* 0x0000000000027941 */ /* 0x000fea0003800000 */
.L_x_10007:
        /* <DEDUP_REMOVED lines=10> */
.L_x_10010:
[----:B------:R-:W-:Y:S05]  /*1d3c0*/  BSYNC B2 ;  /* 0x0000000000027941 */ /* 0x000fea0003800000 */
.L_x_10009:
        /* <DEDUP_REMOVED lines=11> */
.L_x_10011:
        /* <DEDUP_REMOVED lines=16> */
.L_x_10012:
        /* <DEDUP_REMOVED lines=16> */
.L_x_10013:
        /* <DEDUP_REMOVED lines=15> */
.L_x_10151:
[----:B------:R-:W-:Y:S05]  /*1d770*/  BSYNC B2 ;  /* 0x0000000000027941 */ /* 0x000fea0003800000 */
.L_x_10014:
        /* <DEDUP_REMOVED lines=10> */
.L_x_10016:
[----:B------:R-:W-:Y:S01]  /*1d820*/  LOP3.LUT P0, RZ, R19, 0x8, RZ, 0xc0, !PT ;  /* 0x0000000813ff7812 */ /* 0x000fe2000780c0ff */
[----:B------:R-:W-:-:S12]  /*1d830*/  BSSY B2, `(.L_x_10017) ;  /* 0x0000003000027945 */ /* 0x000fd80003800000 */
[----:B------:R-:W-:Y:S05]  /*1d840*/  @P0 BRA `(.L_x_10018) ;  /* 0x0000000000040947 */ /* 0x000fea0003800000 */
[----:B------:R-:W-:Y:S01]  /*1d850*/  BPT.TRAP 0x1 ;  /* 0x000000040000795c */ /* 0x000fe20000300000 */
.L_x_10018:
[----:B------:R-:W-:Y:S05]  /*1d860*/  BSYNC B2 ;  /* 0x0000000000027941 */ /* 0x000fea0003800000 */
.L_x_10017:
[----:B------:R-:W-:Y:S01]  /*1d870*/  R2UR UR10, R11 ;  /* 0x000000000b0a72ca */ /* 0x000fe200000e0000 */
[----:B------:R-:W-:Y:S01]  /*1d880*/  IMAD R18, R18, 0x6c00, R16 ;  /* 0x00006c0012127824 */ /* 0x000fe200078e0210 */
[----:B------:R-:W-:Y:S01]  /*1d890*/  UIADD3 UR4, UP0, UR36, 0x470, URZ ;  /* 0x0000047024047890 */ /* 0x000fe2000ff1e03f */
[----:B------:R-:W-:Y:S01]  /*1d8a0*/  PLOP3.LUT P0, PT, PT, PT, PT, 0x80, 0x0 ;  /* 0x000000000000781c */ /* 0x000fe20003f0f070 */
[----:B------:R-:W-:Y:S01]  /*1d8b0*/  IMAD R3, R23, 0x90, R29 ;  /* 0x0000009017037824 */ /* 0x000fe200078e021d */
[----:B------:R-:W-:Y:S01]  /*1d8c0*/  UMOV UR6, 0x0 ;  /* 0x0000000000067882 */ /* 0x000fe20000000000 */
[----:B0-----:R-:W-:Y:S01]  /*1d8d0*/  VIADD R2, R2, 0x31c50 ;  /* 0x00031c5002027836 */ /* 0x001fe20000000000 */
[----:B------:R-:W-:Y:S01]  /*1d8e0*/  UIADD3.X UR5, URZ, UR37, URZ, UP0, !UPT ;  /* 0x000000253f057290 */ /* 0x000fe200087fe43f */
[----:B------:R-:W-:Y:S01]  /*1d8f0*/  VIADD R5, R18, 0x200 ;  /* 0x0000020012057836 */ /* 0x000fe20000000000 */
[----:B------:R-:W-:-:S10]  /*1d900*/  UMOV UR7, 0x14f00000 ;  /* 0x14f0000000077882 */ /* 0x000fd40000000000 */
.L_x_10019:
        /* <DEDUP_REMOVED lines=15> */
.L_x_10020:
        /* <DEDUP_REMOVED lines=15> */
.L_x_10021:
        /* <DEDUP_REMOVED lines=12> */
.L_x_10005:
[----:B------:R-:W-:Y:S05]  /*1dbb0*/  BSYNC B1 ;  /* 0x0000000000017941 */ /* 0x000fea0003800000 */
.L_x_10004:
        /* <DEDUP_REMOVED lines=32> */
.L_x_10024:
[----:B------:R-:W-:Y:S01]  /*1ddc0*/  IMAD R3, R18, 0x8, R16 ;  /* 0x0000000812037824 */ /* 0x000fe200078e0210 */
[----:B------:R-:W-:Y:S01]  /*1ddd0*/  SHF.L.U32 R2, R28, 0x1f, RZ ;  /* 0x0000001f1c027819 */ /* 0x000fe200000006ff */
[----:B------:R-:W-:Y:S03]  /*1dde0*/  BSSY B2, `(.L_x_10025) ;  /* 0x0000003000027945 */ /* 0x000fe60003800000 */
[----:B------:R-:W1:Y:S02]  /*1ddf0*/  SYNCS.PHASECHK.TRANS64.TRYWAIT P0, [R3+URZ+0x31c40], R2 ;  /* 0x031c4002030075a7 */ /* 0x000e64000800017f */
[----:B-1----:R-:W-:Y:S05]  /*1de00*/  @!P0 BRA `(.L_x_10026) ;  /* 0x0000003800988947 */ /* 0x002fea0003800000 */
.L_x_10152:
[----:B------:R-:W-:Y:S05]  /*1de10*/  BSYNC B2 ;  /* 0x0000000000027941 */ /* 0x000fea0003800000 */
.L_x_10025:
        /* <DEDUP_REMOVED lines=10> */
.L_x_10028:
[----:B------:R-:W-:Y:S05]  /*1dec0*/  BSYNC B2 ;  /* 0x0000000000027941 */ /* 0x000fea0003800000 */
.L_x_10027:
        /* <DEDUP_REMOVED lines=11> */
.L_x_10029:
        /* <DEDUP_REMOVED lines=16> */
.L_x_10030:
        /* <DEDUP_REMOVED lines=16> */
.L_x_10031:
        /* <DEDUP_REMOVED lines=15> */
.L_x_10153:
[----:B------:R-:W-:Y:S05]  /*1e270*/  BSYNC B2 ;  /* 0x0000000000027941 */ /* 0x000fea0003800000 */
.L_x_10032:
        /* <DEDUP_REMOVED lines=10> */
.L_x_10034:
[----:B------:R-:W-:Y:S01]  /*1e320*/  LOP3.LUT P0, RZ, R19, 0x8, RZ, 0xc0, !PT ;  /* 0x0000000813ff7812 */ /* 0x000fe2000780c0ff */
[----:B------:R-:W-:-:S12]  /*1e330*/  BSSY B2, `(.L_x_10035) ;  /* 0x0000003000027945 */ /* 0x000fd80003800000 */
[----:B------:R-:W-:Y:S05]  /*1e340*/  @P0 BRA `(.L_x_10036) ;  /* 0x0000000000040947 */ /* 0x000fea0003800000 */
[----:B------:R-:W-:Y:S01]  /*1e350*/  BPT.TRAP 0x1 ;  /* 0x000000040000795c */ /* 0x000fe20000300000 */
.L_x_10036:
[----:B------:R-:W-:Y:S05]  /*1e360*/  BSYNC B2 ;  /* 0x0000000000027941 */ /* 0x000fea0003800000 */
.L_x_10035:
        /* <DEDUP_REMOVED lines=10> */
.L_x_10037:
        /* <DEDUP_REMOVED lines=15> */
.L_x_10038:
        /* <DEDUP_REMOVED lines=15> */
.L_x_10039:
        /* <DEDUP_REMOVED lines=12> */
.L_x_10023:
[----:B------:R-:W-:Y:S05]  /*1e6b0*/  BSYNC B1 ;  /* 0x0000000000017941 */ /* 0x000fea0003800000 */
.L_x_10022:
[----:B------:R-:W2:Y:S01]  /*1e6c0*/  LDL R2, [R1+0x10] ;  /* 0x0000100001027983 */ /* 0x000ea20000100800 */
[----:B------:R-:W-:Y:S01]  /*1e6d0*/  VIADD R0, R0, 0xfffffffe ;  /* 0xfffffffe00007836 */ /* 0x000fe20000000000 */
[----:B--2---:R-:W-:-:S13]  /*1e6e0*/  ISETP.GT.AND P0, PT, R8, R2, PT ;  /* 0x000000020800720c */ /* 0x004fda0003f04270 */
[----:B------:R-:W-:Y:S05]  /*1e6f0*/  @P0 BRA `(.L_x_10040) ;  /* 0xffffffe800700947 */ /* 0x000fea000383ffff */
.L_x_9983:
[----:B------:R-:W-:Y:S05]  /*1e700*/  BSYNC B0 ;  /* 0x0000000000007941 */ /* 0x000fea0003800000 */
.L_x_9982:
[----:B------:R-:W1:Y:S01]  /*1e710*/  S2R R2, SR_TID.X ;  /* 0x0000000000027919 */ /* 0x000e620000002100 */
[----:B------:R-:W-:Y:S01]  /*1e720*/  BSSY B0, `(.L_x_10041) ;  /* 0x0000010000007945 */ /* 0x000fe20003800000 */
        /* <DEDUP_REMOVED lines=9> */
[----:B-1----:R-:W2:Y:S01]  /*1e7c0*/  @P0 ATOMG.E.ADD.STRONG.GPU PT, R3, desc[UR60][R2.64], R5 ;  /* 0x00000005020309a8 */ /* 0x002ea200081ee1fc */
[----:B------:R-:W0:Y:S02]  /*1e7d0*/  S2R R4, SR_LTMASK ;  /* 0x0000000000047919 */ /* 0x000e240000003900 */
[----:B0-----:R-:W-:-:S04]  /*1e7e0*/  LOP3.LUT R4, R4, UR4, RZ, 0xc0, !PT ;  /* 0x0000000404047c12 */ /* 0x001fc8000f8ec0ff */
[----:B------:R-:W0:Y:S01]  /*1e7f0*/  POPC R7, R4 ;  /* 0x0000000400077309 */ /* 0x000e220000000000 */
[----:B--2---:R-:W0:Y:S02]  /*1e800*/  SHFL.IDX PT, R0, R3, R0, 0x1f ;  /* 0x00001f0003007589 */ /* 0x004e2400000e0000 */
[----:B0-----:R-:W-:-:S07]  /*1e810*/  IADD3 R24, R0, UR38, R7 ;  /* 0x0000002600187c10 */ /* 0x001fce000fffe007 */
.L_x_10042:
[----:B------:R-:W-:Y:S05]  /*1e820*/  BSYNC B0 ;  /* 0x0000000000007941 */ /* 0x000fea0003800000 */
.L_x_10041:
[----:B------:R-:W-:Y:S01]  /*1e830*/  LOP3.LUT P0, RZ, R19, 0x4, RZ, 0xc0, !PT ;  /* 0x0000000413ff7812 */ /* 0x000fe2000780c0ff */
[----:B------:R-:W-:-:S12]  /*1e840*/  BSSY B0, `(.L_x_10043) ;  /* 0x0000049000007945 */ /* 0x000fd80003800000 */
[----:B------:R-:W-:Y:S05]  /*1e850*/  @!P0 BRA `(.L_x_10044) ;  /* 0x00000004001c8947 */ /* 0x000fea0003800000 */
[----:B------:R-:W-:Y:S01]  /*1e860*/  IMAD R0, R18, 0x8, R16 ;  /* 0x0000000812007824 */ /* 0x000fe200078e0210 */
[----:B------:R-:W-:Y:S01]  /*1e870*/  SHF.L.U32 R3, R28, 0x1f, RZ ;  /* 0x0000001f1c037819 */ /* 0x000fe200000006ff */
[----:B------:R-:W-:Y:S03]  /*1e880*/  BSSY B1, `(.L_x_10045) ;  /* 0x0000003000017945 */ /* 0x000fe60003800000 */
[----:B------:R-:W1:Y:S02]  /*1e890*/  SYNCS.PHASECHK.TRANS64.TRYWAIT P0, [R0+URZ+0x31c60], R3 ;  /* 0x031c6003000075a7 */ /* 0x000e64000800017f */
[----:B-1----:R-:W-:Y:S05]  /*1e8a0*/  @!P0 BRA `(.L_x_10046) ;  /* 0x0000003000188947 */ /* 0x002fea0003800000 */
.L_x_10154:
[----:B------:R-:W-:Y:S05]  /*1e8b0*/  BSYNC B1 ;  /* 0x0000000000017941 */ /* 0x000fea0003800000 */
.L_x_10045:
[----:B------:R-:W0:Y:S02]  /*1e8c0*/  S2R R2, SR_TID.X ;  /* 0x0000000000027919 */ /* 0x000e240000002100 */
[----:B0-----:R-:W-:Y:S02]  /*1e8d0*/  LOP3.LUT R4, R2, 0x7f, RZ, 0xc0, !PT ;  /* 0x0000007f02047812 */ /* 0x001fe400078ec0ff */
[----:B------:R-:W2:Y:S02]  /*1e8e0*/  LDL R2, [R1+0x1c] ;  /* 0x00001c0001027983 */ /* 0x000ea40000100800 */
[----:B------:R-:W-:-:S13]  /*1e8f0*/  ISETP.NE.AND P0, PT, R4, RZ, PT ;  /* 0x000000ff0400720c */ /* 0x000fda0003f05270 */
[----:B-1----:R-:W-:-:S04]  /*1e900*/  @!P0 IMAD.MOV.U32 R3, RZ, RZ, 0x6c00 ;  /* 0x00006c00ff038424 */ /* 0x002fc800078e00ff */
[----:B------:R0:W-:Y:S01]  /*1e910*/  @!P0 SYNCS.ARRIVE.TRANS64 RZ, [R0+URZ+0x31c50], R3 ;  /* 0x031c500300ff89a7 */ /* 0x0001e2000800003f */
[----:B--2---:R-:W-:-:S04]  /*1e920*/  PRMT R2, R2, 0x9910, RZ ;  /* 0x0000991002027816 */ /* 0x004fc800000000ff */
[----:B------:R-:W-:-:S13]  /*1e930*/  ISETP.NE.AND P0, PT, R2, 0x2, PT ;  /* 0x000000020200780c */ /* 0x000fda0003f05270 */
[----:B0-----:R-:W-:Y:S05]  /*1e940*/  @P0 BRA `(.L_x_10047) ;  /* 0x0000000000040947 */ /* 0x001fea0003800000 */
[----:B------:R-:W-:Y:S01]  /*1e950*/  BPT.TRAP 0x1 ;  /* 0x000000040000795c */ /* 0x000fe20000300000 */
.L_x_10047:
[----:B------:R-:W-:Y:S01]  /*1e960*/  LOP3.LUT P0, RZ, R19, 0x8, RZ, 0xc0, !PT ;  /* 0x0000000813ff7812 */ /* 0x000fe2000780c0ff */
[----:B------:R-:W-:-:S12]  /*1e970*/  BSSY B1, `(.L_x_10048) ;  /* 0x0000003000017945 */ /* 0x000fd80003800000 */
[----:B------:R-:W-:Y:S05]  /*1e980*/  @P0 BRA `(.L_x_10049) ;  /* 0x0000000000040947 */ /* 0x000fea0003800000 */
[----:B------:R-:W-:Y:S01]  /*1e990*/  BPT.TRAP 0x1 ;  /* 0x000000040000795c */ /* 0x000fe20000300000 */
.L_x_10049:
[----:B------:R-:W-:Y:S05]  /*1e9a0*/  BSYNC B1 ;  /* 0x0000000000017941 */ /* 0x000fea0003800000 */
.L_x_10048:
[----:B------:R-:W-:Y:S01]  /*1e9b0*/  IMAD R2, R18, 0x6c00, R16 ;  /* 0x00006c0012027824 */ /* 0x000fe200078e0210 */
[----:B------:R-:W-:Y:S01]  /*1e9c0*/  UIADD3 UR4, UP0, UR36, 0x470, URZ ;  /* 0x0000047024047890 */ /* 0x000fe2000ff1e03f */
[----:B------:R-:W-:Y:S01]  /*1e9d0*/  IMAD R23, R23, 0x90, R29 ;  /* 0x0000009017177824 */ /* 0x000fe200078e021d */
[----:B------:R-:W-:Y:S01]  /*1e9e0*/  PLOP3.LUT P0, PT, PT, PT, PT, 0x80, 0x0 ;  /* 0x000000000000781c */ /* 0x000fe20003f0f070 */
[----:B------:R-:W-:Y:S01]  /*1e9f0*/  VIADD R0, R0, 0x31c50 ;  /* 0x00031c5000007836 */ /* 0x000fe20000000000 */
[----:B------:R-:W-:Y:S01]  /*1ea00*/  UIADD3.X UR5, URZ, UR37, URZ, UP0, !UPT ;  /* 0x000000253f057290 */ /* 0x000fe200087fe43f */
[----:B------:R-:W-:Y:S01]  /*1ea10*/  VIADD R3, R2, 0x200 ;  /* 0x0000020002037836 */ /* 0x000fe20000000000 */
[----:B------:R-:W-:Y:S01]  /*1ea20*/  UMOV UR6, 0x0 ;  /* 0x0000000000067882 */ /* 0x000fe20000000000 */
[----:B------:R-:W-:Y:S01]  /*1ea30*/  UMOV UR7, 0x14f00000 ;  /* 0x14f0000000077882 */ /* 0x000fe20000000000 */
[----:B------:R-:W-:-:S08]  /*1ea40*/  UMOV UR10, URZ ;  /* 0x0000003f000a7c82 */ /* 0x000fd00008000000 */
.L_x_10050:
        /* <DEDUP_REMOVED lines=10> */
[----:B------:R-:W-:Y:S01]  /*1eaf0*/  PLOP3.LUT P0, PT, PT, PT, PT, 0x80, 0x0 ;  /* 0x000000000000781c */ /* 0x000fe20003f0f070 */
[----:B------:R-:W-:Y:S01]  /*1eb00*/  VIADD R3, R2, 0x2600 ;  /* 0x0000260002037836 */ /* 0x000fe20000000000 */
[----:B------:R-:W-:Y:S01]  /*1eb10*/  UMOV UR6, 0x0 ;  /* 0x0000000000067882 */ /* 0x000fe20000000000 */
[----:B------:R-:W-:Y:S01]  /*1eb20*/  UMOV UR7, 0x14f00000 ;  /* 0x14f0000000077882 */ /* 0x000fe20000000000 */
[----:B------:R-:W-:-:S09]  /*1eb30*/  UMOV UR10, 0x20 ;  /* 0x00000020000a7882 */ /* 0x000fd20000000000 */
.L_x_10051:
        /* <DEDUP_REMOVED lines=15> */
.L_x_10052:
        /* <DEDUP_REMOVED lines=10> */
.L_x_10044:
[----:B------:R-:W-:Y:S05]  /*1ecd0*/  BSYNC B0 ;  /* 0x0000000000007941 */ /* 0x000fea0003800000 */
.L_x_10043:
[----:B------:R-:W-:-:S05]  /*1ece0*/  VIADD R18, R18, 0x1 ;  /* 0x0000000112127836 */ /* 0x000fca0000000000 */
[----:B------:R-:W-:-:S04]  /*1ecf0*/  ISETP.NE.AND P0, PT, R18, 0x2, PT ;  /* 0x000000021200780c */ /* 0x000fc80003f05270 */
[----:B------:R-:W-:Y:S02]  /*1ed00*/  SEL R3, RZ, 0x1, P0 ;  /* 0x00000001ff037807 */ /* 0x000fe40000000000 */
[----:B------:R-:W-:Y:S02]  /*1ed10*/  SEL R18, R18, RZ, P0 ;  /* 0x000000ff12127207 */ /* 0x000fe40000000000 */
[----:B------:R-:W-:-:S07]  /*1ed20*/  LOP3.LUT R28, R28, R3, RZ, 0x3c, !PT ;  /* 0x000000031c1c7212 */ /* 0x000fce00078e3cff */
.L_x_9964:
[----:B------:R-:W-:Y:S05]  /*1ed30*/  BSYNC B7 ;  /* 0x0000000000077941 */ /* 0x000fea0003800000 */
.L_x_9962:
        /* <DEDUP_REMOVED lines=8> */
[----:B------:R4:W0:Y:S01]  /*1edc0*/  LDS.128 R24, [R16+0x31cd0] ;  /* 0x031cd00010187984 */ /* 0x0008220000000c00 */
[----:B------:R-:W-:Y:S06]  /*1edd0*/  BAR.ARV 0x4, 0x200 ;  /* 0x0108000000007b1d */ /* 0x000fec0000002000 */
[----:B------:R-:W-:Y:S05]  /*1ede0*/  BRA `(.L_x_10054) ;  /* 0x0000000800c07947 */ /* 0x000fea0003800000 */
.L_x_10053:
[----:B------:R-:W4:Y:S01]  /*1edf0*/  LDL R10, [R1+0xc] ;  /* 0x00000c00010a7983 */ /* 0x000f220000100800 */
[----:B------:R-:W-:Y:S01]  /*1ee00*/  UMOV UR4, 0xffffffff ;  /* 0xffffffff00047882 */ /* 0x000fe20000000000 */
[----:B----4-:R-:W-:Y:S02]  /*1ee10*/  ISETP.NE.AND P5, PT, R10, 0x1f, PT ;  /* 0x0000001f0a00780c */ /* 0x010fe40003fa5270 */
[----:B------:R-:W-:Y:S11]  /*1ee20*/  BRA.DIV UR4, `(.L_x_10055) ;  /* 0x0000002a04cc7947 */ /* 0x000ff6000b800000 */
[----:B0-----:R-:W-:Y:S01]  /*1ee30*/  IMAD.IADD R9, R27, 0x1, R10 ;  /* 0x000000011b097824 */ /* 0x001fe200078e020a */
[----:B------:R-:W-:Y:S01]  /*1ee40*/  ULDC UR4, c[0x0][0xc3c] ;  /* 0x00030f0000047ab9 */ /* 0x000fe20000000800 */
[----:B------:R-:W-:-:S03]  /*1ee50*/  LOP3.LUT P4, RZ, R19, 0x1, RZ, 0xc0, !PT ;  /* 0x0000000113ff7812 */ /* 0x000fc6000788c0ff */
[----:B------:R-:W-:-:S13]  /*1ee60*/  ISETP.GE.OR P0, PT, R9, UR4, !P5 ;  /* 0x0000000409007c0c */ /* 0x000fda000ef06670 */
[----:B------:R-:W0:Y:S08]  /*1ee70*/  @!P0 LDC.64 R2, c[0x0][0xc80] ;  /* 0x00032000ff028b82 */ /* 0x000e300000000a00 */
[----:B--23--:R-:W2:Y:S01]  /*1ee80*/  @!P0 LDC.64 R4, c[0x0][0xc78] ;  /* 0x00031e00ff048b82 */ /* 0x00cea20000000a00 */
[----:B0-----:R-:W-:-:S05]  /*1ee90*/  @!P0 IMAD.WIDE R2, R9, 0x4, R2 ;  /* 0x0000000409028825 */ /* 0x001fca00078e0202 */
[----:B------:R2:W3:Y:S02]  /*1eea0*/  @!P0 LDG.E R7, desc[UR60][R2.64] ;  /* 0x0000003c02078981 */ /* 0x0004e4000c1e1900 */
[----:B--2---:R-:W-:-:S05]  /*1eeb0*/  @!P0 IMAD.WIDE R2, R9, 0x4, R4 ;  /* 0x0000000409028825 */ /* 0x004fca00078e0204 */
[----:B------:R-:W2:Y:S01]  /*1eec0*/  @!P0 LDG.E R8, desc[UR60][R2.64] ;  /* 0x0000003c02088981 */ /* 0x000ea2000c1e1900 */
[----:B------:R-:W-:Y:S02]  /*1eed0*/  CS2R R4, SRZ ;  /* 0x0000000000047805 */ /* 0x000fe4000001ff00 */
[C---:B------:R-:W-:Y:S02]  /*1eee0*/  ISETP.GE.U32.AND P1, PT, R10.reuse, 0x4, PT ;  /* 0x000000040a00780c */ /* 0x040fe40003f26070 */
[C---:B------:R-:W-:Y:S01]  /*1eef0*/  ISETP.GE.U32.AND P2, PT, R10.reuse, 0x8, PT ;  /* 0x000000080a00780c */ /* 0x040fe20003f46070 */
[----:B------:R-:W-:Y:S01]  /*1ef00*/  SHFL.IDX PT, R0, R24, RZ, 0x1f ;  /* 0x00001fff18007589 */ /* 0x000fe200000e0000 */
[----:B------:R-:W-:-:S03]  /*1ef10*/  ISETP.GE.U32.AND P3, PT, R10, 0x10, PT ;  /* 0x000000100a00780c */ /* 0x000fc60003f66070 */
[----:B------:R0:W-:Y:S02]  /*1ef20*/  SHFL.IDX PT, R6, R24, 0x1, 0x1f ;  /* 0x00201f0018067f89 */ /* 0x0001e400000e0000 */
[----:B0-----:R-:W-:Y:S02]  /*1ef30*/  IMAD.MOV.U32 R24, RZ, RZ, RZ ;  /* 0x000000ffff187224 */ /* 0x001fe400078e00ff */
[----:B---3--:R-:W-:Y:S02]  /*1ef40*/  @!P0 IMAD.MOV.U32 R4, RZ, RZ, R7 ;  /* 0x000000ffff048224 */ /* 0x008fe400078e0007 */
[----:B--2---:R-:W-:Y:S01]  /*1ef50*/  @!P0 IMAD.MOV.U32 R5, RZ, RZ, R8 ;  /* 0x000000ffff058224 */ /* 0x004fe200078e0008 */
[----:B------:R-:W-:-:S03]  /*1ef60*/  ISETP.GE.U32.AND P0, PT, R10, 0x2, PT ;  /* 0x000000020a00780c */ /* 0x000fc60003f06070 */
[----:B-1----:R-:W-:-:S05]  /*1ef70*/  IMAD R13, R5, R4, RZ ;  /* 0x00000004050d7224 */ /* 0x002fca00078e02ff */
        /* <DEDUP_REMOVED lines=16> */
.L_x_10164:
[----:B------:R-:W-:Y:S02]  /*1f080*/  ULDC UR4, c[0x0][0xc38] ;  /* 0x00030e0000047ab9 */ /* 0x000fe40000000800 */
[----:B------:R-:W-:-:S04]  /*1f090*/  IMAD.U32 R7, RZ, RZ, UR4 ;  /* 0x00000004ff077e24 */ /* 0x000fc8000f8e00ff */
[----:B-1----:R-:W-:-:S04]  /*1f0a0*/  IMAD R3, R14, R7, RZ ;  /* 0x000000070e037224 */ /* 0x002fc800078e02ff */
[----:B------:R-:W-:-:S05]  /*1f0b0*/  IMAD.IADD R6, R6, 0x1, R3 ;  /* 0x0000000106067824 */ /* 0x000fca00078e0203 */
[----:B------:R-:W-:-:S13]  /*1f0c0*/  ISETP.GT.AND P4, PT, R6, R0, PT ;  /* 0x000000000600720c */ /* 0x000fda0003f84270 */
[----:B------:R-:W-:Y:S05]  /*1f0d0*/  @P4 BRA `(.L_x_10056) ;  /* 0x0000000000a44947 */ /* 0x000fea0003800000 */
.L_x_10059:
[----:B0-----:R-:W0:Y:S01]  /*1f0e0*/  LDC R2, c[0x0][0xc3c] ;  /* 0x00030f00ff027b82 */ /* 0x001e220000000800 */
[----:B------:R-:W-:-:S05]  /*1f0f0*/  VIADD R27, R27, 0x1f ;  /* 0x0000001f1b1b7836 */ /* 0x000fca0000000000 */
[----:B0-----:R-:W-:-:S13]  /*1f100*/  ISETP.GE.AND P4, PT, R27, R2, PT ;  /* 0x000000021b00720c */ /* 0x001fda0003f86270 */
[----:B------:R-:W-:Y:S05]  /*1f110*/  @P4 BRA `(.L_x_10057) ;  /* 0x0000000400b44947 */ /* 0x000fea0003800000 */
[----:B------:R-:W2:Y:S01]  /*1f120*/  LDL R3, [R1+0xc] ;  /* 0x00000c0001037983 */ /* 0x000ea20000100800 */
[----:B------:R-:W-:Y:S02]  /*1f130*/  IMAD.MOV.U32 R4, RZ, RZ, RZ ;  /* 0x000000ffff047224 */ /* 0x000fe400078e00ff */
[----:B--2---:R-:W-:-:S05]  /*1f140*/  IMAD.IADD R5, R27, 0x1, R3 ;  /* 0x000000011b057824 */ /* 0x004fca00078e0203 */
[----:B------:R-:W-:-:S13]  /*1f150*/  ISETP.GE.OR P4, PT, R5, R2, !P5 ;  /* 0x000000020500720c */ /* 0x000fda0006f86670 */
[----:B------:R-:W0:Y:S02]  /*1f160*/  @!P4 LDC.64 R2, c[0x0][0xc80] ;  /* 0x00032000ff02cb82 */ /* 0x000e240000000a00 */
        /* <DEDUP_REMOVED lines=9> */
[----:B------:R-:W0:Y:S01]  /*1f200*/  SHFL.UP PT, R14, R13, 0x1, RZ ;  /* 0x042000000d0e7989 */ /* 0x000e2200000e00ff */
[----:B------:R-:W-:-:S04]  /*1f210*/  LOP3.LUT P4, RZ, R19, 0x1, RZ, 0xc0, !PT ;  /* 0x0000000113ff7812 */ /* 0x000fc8000788c0ff */
        /* <DEDUP_REMOVED lines=15> */
.L_x_10172:
[----:B------:R-:W-:Y:S02]  /*1f310*/  ULDC UR4, c[0x0][0xc38] ;  /* 0x00030e0000047ab9 */ /* 0x000fe40000000800 */
[----:B------:R-:W-:-:S04]  /*1f320*/  IMAD.U32 R7, RZ, RZ, UR4 ;  /* 0x00000004ff077e24 */ /* 0x000fc8000f8e00ff */
[----:B-1----:R-:W-:-:S04]  /*1f330*/  IMAD R3, R14, R7, RZ ;  /* 0x000000070e037224 */ /* 0x002fc800078e02ff */
[----:B------:R-:W-:-:S05]  /*1f340*/  IMAD.IADD R6, R3, 0x1, R6 ;  /* 0x0000000103067824 */ /* 0x000fca00078e0206 */
[----:B------:R-:W-:-:S13]  /*1f350*/  ISETP.GT.AND P4, PT, R6, R0, PT ;  /* 0x000000000600720c */ /* 0x000fda0003f84270 */
[----:B------:R-:W-:Y:S05]  /*1f360*/  @!P4 BRA `(.L_x_10059) ;  /* 0xfffffffc005cc947 */ /* 0x000fea000383ffff */
.L_x_10056:
        /* <DEDUP_REMOVED lines=9> */
.L_x_10177:
[----:B------:R-:W-:-:S13]  /*1f400*/  ISETP.NE.AND P0, PT, R3, RZ, PT ;  /* 0x000000ff0300720c */ /* 0x000fda0003f05270 */
[----:B------:R-:W-:Y:S05]  /*1f410*/  @!P0 BRA `(.L_x_10061) ;  /* 0x0000000000108947 */ /* 0x000fea0003800000 */
[----:B------:R-:W-:Y:S01]  /*1f420*/  UMOV UR4, 0xffffffff ;  /* 0xffffffff00047882 */ /* 0x000fe20000000000 */
[----:B------:R-:W-:Y:S02]  /*1f430*/  VIADD R12, R6, 0xffffffff ;  /* 0xffffffff060c7836 */ /* 0x000fe40000000000 */
[----:B------:R-:W-:Y:S05]  /*1f440*/  BRA.DIV UR4, `(.L_x_10062) ;  /* 0x0000002e04947947 */ /* 0x000fea000b800000 */
[----:B------:R4:W0:Y:S02]  /*1f450*/  SHFL.IDX PT, R24, R2, R12, 0x1f ;  /* 0x00001f0c02187589 */ /* 0x00082400000e0000 */
.L_x_10061:
[-C--:B--2---:R-:W-:Y:S01]  /*1f460*/  IABS R9, R4.reuse ;  /* 0x0000000400097213 */ /* 0x084fe20000000000 */
[----:B0-----:R-:W-:Y:S02]  /*1f470*/  IMAD R24, R24, R7, R8 ;  /* 0x0000000718187224 */ /* 0x001fe400078e0208 */
[----:B------:R-:W-:Y:S01]  /*1f480*/  IMAD.IADD R27, R6, 0x1, R27 ;  /* 0x00000001061b7824 */ /* 0x000fe200078e021b */
[----:B------:R-:W0:Y:S01]  /*1f490*/  I2F.RP R11, R9 ;  /* 0x00000009000b7306 */ /* 0x000e220000209400 */
[----:B------:R-:W-:Y:S01]  /*1f4a0*/  IMAD.IADD R25, R0, 0x1, -R24 ;  /* 0x0000000100197824 */ /* 0x000fe200078e0a18 */
[----:B------:R-:W-:-:S05]  /*1f4b0*/  IABS R0, R4 ;  /* 0x0000000400007213 */ /* 0x000fca0000000000 */
[----:B------:R-:W-:Y:S01]  /*1f4c0*/  IMAD.MOV R0, RZ, RZ, -R0 ;  /* 0x000000ffff007224 */ /* 0x000fe200078e0a00 */
[----:B0-----:R-:W0:Y:S02]  /*1f4d0*/  MUFU.RCP R11, R11 ;  /* 0x0000000b000b7308 */ /* 0x001e240000001000 */
[----:B0-----:R-:W-:-:S06]  /*1f4e0*/  VIADD R3, R11, 0xffffffe ;  /* 0x0ffffffe0b037836 */ /* 0x001fcc0000000000 */
[----:B------:R-:W4:Y:S02]  /*1f4f0*/  F2I.FTZ.U32.TRUNC.NTZ R3, R3 ;  /* 0x0000000300037305 */ /* 0x000f24000021f000 */
[----:B----4-:R-:W-:-:S04]  /*1f500*/  IMAD.MOV R2, RZ, RZ, -R3 ;  /* 0x000000ffff027224 */ /* 0x010fc800078e0a03 */
        /* <DEDUP_REMOVED lines=16> */
[----:B------:R0:W2:Y:S02]  /*1f610*/  F2I.FTZ.U32.TRUNC.NTZ R3, R8 ;  /* 0x0000000800037305 */ /* 0x0000a4000021f000 */
[----:B0-----:R-:W-:-:S05]  /*1f620*/  IABS R8, R5 ;  /* 0x0000000500087213 */ /* 0x001fca0000000000 */
[----:B------:R-:W-:Y:S02]  /*1f630*/  IMAD.MOV R8, RZ, RZ, -R8 ;  /* 0x000000ffff087224 */ /* 0x000fe400078e0a08 */
[----:B--2---:R-:W-:-:S04]  /*1f640*/  IMAD.MOV R9, RZ, RZ, -R3 ;  /* 0x000000ffff097224 */ /* 0x004fc800078e0a03 */
[----:B------:R-:W-:-:S04]  /*1f650*/  IMAD R9, R9, R0, RZ ;  /* 0x0000000009097224 */ /* 0x000fc800078e02ff */
[----:B------:R-:W-:Y:S01]  /*1f660*/  IMAD.HI.U32 R2, R3, R9, R2 ;  /* 0x0000000903027227 */ /* 0x000fe200078e0002 */
[----:B------:R-:W-:-:S04]  /*1f670*/  LOP3.LUT R3, R25, R4, RZ, 0x3c, !PT ;  /* 0x0000000419037212 */ /* 0x000fc800078e3cff */
        /* <DEDUP_REMOVED lines=18> */
[----:B------:R-:W-:-:S04]  /*1f7a0*/  IMAD.MOV R0, RZ, RZ, -R2 ;  /* 0x000000ffff007224 */ /* 0x000fc800078e0a02 */
[C---:B------:R-:W-:Y:S02]  /*1f7b0*/  IMAD R10, R5.reuse, R0, R10 ;  /* 0x00000000050a7224 */ /* 0x040fe400078e020a */
[----:B------:R-:W-:-:S04]  /*1f7c0*/  IMAD R5, R5, 0x1000000, R2 ;  /* 0x0100000005057824 */ /* 0x000fc800078e0202 */
[----:B------:R-:W-:Y:S01]  /*1f7d0*/  IMAD R26, R10, 0x10000, R5 ;  /* 0x000100000a1a7824 */ /* 0x000fe200078e0205 */
[----:B------:R-:W-:Y:S06]  /*1f7e0*/  BRA `(.L_x_10063) ;  /* 0x00000000001c7947 */ /* 0x000fec0003800000 */
.L_x_10057:
[----:B------:R-:W-:Y:S01]  /*1f7f0*/  UMOV UR4, URZ ;  /* 0x0000003f00047c82 */ /* 0x000fe20008000000 */
[----:B------:R-:W-:Y:S01]  /*1f800*/  UMOV UR5, URZ ;  /* 0x0000003f00057c82 */ /* 0x000fe20008000000 */
[----:B------:R-:W-:Y:S01]  /*1f810*/  ULDC UR6, c[0x0][0xc3c] ;  /* 0x00030f0000067ab9 */ /* 0x000fe20000000800 */
[----:B------:R-:W-:Y:S02]  /*1f820*/  IMAD.MOV.U32 R24, RZ, RZ, R0 ;  /* 0x000000ffff187224 */ /* 0x000fe400078e0000 */
[----:B------:R-:W-:Y:S02]  /*1f830*/  IMAD.U32 R25, RZ, RZ, UR4 ;  /* 0x00000004ff197e24 */ /* 0x000fe4000f8e00ff */
[----:B------:R-:W-:Y:S02]  /*1f840*/  IMAD.U32 R26, RZ, RZ, UR5 ;  /* 0x00000005ff1a7e24 */ /* 0x000fe4000f8e00ff */
[----:B------:R-:W-:-:S07]  /*1f850*/  IMAD.U32 R27, RZ, RZ, UR6 ;  /* 0x00000006ff1b7e24 */ /* 0x000fce000f8e00ff */
.L_x_10063:
[----:B------:R-:W2:Y:S01]  /*1f860*/  LDL R0, [R1+0xc] ;  /* 0x00000c0001007983 */ /* 0x000ea20000100800 */
[----:B------:R-:W-:Y:S05]  /*1f870*/  WARPSYNC.ALL ;  /* 0x0000000000007948 */ /* 0x000fea0003800000 */
[----:B------:R-:W-:Y:S01]  /*1f880*/  BAR.SYNC.DEFER_BLOCKING 0x4, 0x200 ;  /* 0x0108000000007b1d */ /* 0x000fe20000010000 */
[----:B--2---:R-:W-:-:S13]  /*1f890*/  ISETP.NE.AND P0, PT, R0, RZ, PT ;  /* 0x000000ff0000720c */ /* 0x004fda0003f05270 */
[----:B------:R-:W0:Y:S01]  /*1f8a0*/  @!P0 S2R R3, SR_CgaCtaId ;  /* 0x0000000000038919 */ /* 0x000e220000008800 */
[----:B------:R-:W-:-:S04]  /*1f8b0*/  @!P0 MOV R0, 0x400 ;  /* 0x0000040000008802 */ /* 0x000fc80000000f00 */
[----:B0-----:R-:W-:-:S05]  /*1f8c0*/  @!P0 LEA R16, R3, R0, 0x18 ;  /* 0x0000000003108211 */ /* 0x001fca00078ec0ff */
[----:B------:R0:W-:Y:S01]  /*1f8d0*/  @!P0 STS.128 [R16+0x31cd0], R24 ;  /* 0x031cd01810008388 */ /* 0x0001e20000000c00 */
[----:B------:R-:W-:Y:S06]  /*1f8e0*/  BAR.ARV 0x5, 0x200 ;  /* 0x0148000000007b1d */ /* 0x000fec0000002000 */
.L_x_10054:
[----:B------:R-:W-:Y:S02]  /*1f8f0*/  ULDC UR4, c[0x0][0xc3c] ;  /* 0x00030f0000047ab9 */ /* 0x000fe40000000800 */
[----:B0-----:R-:W-:-:S13]  /*1f900*/  ISETP.GE.AND P0, PT, R27, UR4, PT ;  /* 0x000000041b007c0c */ /* 0x001fda000bf06270 */
[----:B------:R-:W-:Y:S05]  /*1f910*/  @!P0 BRA `(.L_x_10064) ;  /* 0xffffff9000948947 */ /* 0x000fea000383ffff */
[----:B------:R-:W-:Y:S05]  /*1f920*/  BSYNC B8 ;  /* 0x0000000000087941 */ /* 0x000fea0003800000 */
.L_x_9914:
[----:B-1----:R-:W5:Y:S01]  /*1f930*/  LDL.LU R0, [R1+0x40] ;  /* 0x0000400001007983 */ /* 0x002f620000300800 */
[----:B------:R-:W-:Y:S01]  /*1f940*/  BSSY B0, `(.L_x_10065) ;  /* 0x000000b000007945 */ /* 0x000fe20003800000 */
[----:B--23--:R-:W0:Y:S01]  /*1f950*/  S2R R5, SR_CgaCtaId ;  /* 0x0000000000057919 */ /* 0x00ce220000008800 */
[----:B-----5:R-:W-:-:S05]  /*1f960*/  VIADD R0, R0, 0x1 ;  /* 0x0000000100007836 */ /* 0x020fca0000000000 */
[----:B------:R-:W-:-:S04]  /*1f970*/  LEA.HI R2, R0, R0, RZ, 0x1 ;  /* 0x0000000000027211 */ /* 0x000fc800078f08ff */
[----:B------:R-:W-:Y:S02]  /*1f980*/  LOP3.LUT R3, R2, 0xfffffffe, RZ, 0xc0, !PT ;  /* 0xfffffffe02037812 */ /* 0x000fe400078ec0ff */
[----:B------:R-:W-:-:S03]  /*1f990*/  MOV R2, 0x400 ;  /* 0x0000040000027802 */ /* 0x000fc60000000f00 */
[----:B------:R-:W-:Y:S01]  /*1f9a0*/  IMAD.IADD R0, R0, 0x1, -R3 ;  /* 0x0000000100007824 */ /* 0x000fe200078e0a03 */
[----:B0-----:R-:W-:-:S04]  /*1f9b0*/  LEA R9, R5, R2, 0x18 ;  /* 0x0000000205097211 */ /* 0x001fc800078ec0ff */
[----:B------:R-:W-:-:S04]  /*1f9c0*/  SHF.L.U32 R0, R0, 0x1f, RZ ;  /* 0x0000001f00007819 */ /* 0x000fc800000006ff */
[----:B------:R-:W0:Y:S02]  /*1f9d0*/  SYNCS.PHASECHK.TRANS64.TRYWAIT P0, [R9+URZ+0x31c20], R0 ;  /* 0x031c2000090075a7 */ /* 0x000e24000800017f */
[----:B0-----:R-:W-:Y:S05]  /*1f9e0*/  @!P0 BRA `(.L_x_10066) ;  /* 0x0000002800548947 */ /* 0x001fea0003800000 */
.L_x_10180:
[----:B------:R-:W-:Y:S05]  /*1f9f0*/  BSYNC B0 ;  /* 0x0000000000007941 */ /* 0x000fea0003800000 */
.L_x_10065:
[----:B------:R-:W-:-:S03]  /*1fa00*/  UMOV UR4, 0xffffffff ;  /* 0xffffffff00047882 */ /* 0x000fc60000000000 */
[----:B------:R-:W-:Y:S05]  /*1fa10*/  BRA.DIV UR4, `(.L_x_10067) ;  /* 0x0000002a045c7947 */ /* 0x000fea000b800000 */
[----:B0-----:R-:W0:Y:S02]  /*1fa20*/  S2R R0, SR_TID.X ;  /* 0x0000000000007919 */ /* 0x001e240000002100 */
[----:B0-----:R-:W-:-:S04]  /*1fa30*/  SHF.R.U32.HI R0, RZ, 0x5, R0 ;  /* 0x00000005ff007819 */ /* 0x001fc80000011600 */
[----:B------:R-:W-:-:S05]  /*1fa40*/  LOP3.LUT R0, R0, 0x3, RZ, 0xc0, !PT ;  /* 0x0000000300007812 */ /* 0x000fca00078ec0ff */
[----:B------:R0:W1:Y:S02]  /*1fa50*/  SHFL.IDX PT, R14, R0, RZ, 0x1f ;  /* 0x00001fff000e7589 */ /* 0x00006400000e0000 */
.L_x_10183:
[----:B-1----:R-:W-:-:S13]  /*1fa60*/  ISETP.NE.AND P0, PT, R14, RZ, PT ;  /* 0x000000ff0e00720c */ /* 0x002fda0003f05270 */
[----:B------:R-:W-:Y:S05]  /*1fa70*/  @P0 BRA `(.L_x_9759) ;  /* 0x0000000000880947 */ /* 0x000fea0003800000 */
[----:B------:R-:W-:-:S03]  /*1fa80*/  UMOV UR4, 0xffffffff ;  /* 0xffffffff00047882 */ /* 0x000fc60000000000 */
[----:B------:R-:W-:Y:S05]  /*1fa90*/  BRA.DIV UR4, `(.L_x_10068) ;  /* 0x0000002a04707947 */ /* 0x000fea000b800000 */
[----:B------:R-:W-:-:S13]  /*1faa0*/  ELECT P6, URZ, PT ;  /* 0x00000000003f782f */ /* 0x000fda00038c0000 */
.L_x_10186:
[----:B------:R-:W-:Y:S05]  /*1fab0*/  @!P6 BRA `(.L_x_9759) ;  /* 0x000000000078e947 */ /* 0x000fea0003800000 */
[----:B0-----:R-:W2:Y:S02]  /*1fac0*/  LDL.LU R0, [R1+0x38] ;  /* 0x0000380001007983 */ /* 0x001ea40000300800 */
[----:B--2---:R-:W-:-:S04]  /*1fad0*/  LOP3.LUT R0, R0, 0x2, RZ, 0xfc, !PT ;  /* 0x0000000200007812 */ /* 0x004fc800078efcff */
[----:B------:R-:W-:-:S13]  /*1fae0*/  ISETP.NE.AND P2, PT, R0, 0x3, PT ;  /* 0x000000030000780c */ /* 0x000fda0003f45270 */
[----:B------:R-:W-:Y:S05]  /*1faf0*/  @!P2 BRA `(.L_x_10069) ;  /* 0x000000000004a947 */ /* 0x000fea0003800000 */
[----:B------:R-:W-:Y:S01]  /*1fb00*/  BPT.TRAP 0x1 ;  /* 0x000000040000795c */ /* 0x000fe20000300000 */
.L_x_10069:
        /* <DEDUP_REMOVED lines=12> */
.L_x_10187:
[----:B------:R-:W1:Y:S02]  /*1fbd0*/  SYNCS.PHASECHK.TRANS64.TRYWAIT P0, [R3+URZ], R0 ;  /* 0x00000000030075a7 */ /* 0x000e64000800017f */
[----:B-1----:R-:W-:Y:S05]  /*1fbe0*/  @!P0 BRA `(.L_x_10071) ;  /* 0x0000002800508947 */ /* 0x002fea0003800000 */
.L_x_10188:
[----:B------:R-:W-:Y:S05]  /*1fbf0*/  @!P2 BRA `(.L_x_10072) ;  /* 0x000000000004a947 */ /* 0x000fea0003800000 */
[----:B------:R-:W-:Y:S01]  /*1fc00*/  BPT.TRAP 0x1 ;  /* 0x000000040000795c */ /* 0x000fe20000300000 */
.L_x_10072:
[----:B-1----:R-:W-:-:S04]  /*1fc10*/  VIADD R3, R9, 0x31c60 ;  /* 0x00031c6009037836 */ /* 0x002fc80000000000 */
[----:B------:R-:W-:-:S04]  /*1fc20*/  IMAD R5, R18, 0x8, R3 ;  /* 0x0000000812057824 */ /* 0x000fc800078e0203 */
[----:B------:R-:W1:Y:S02]  /*1fc30*/  SYNCS.PHASECHK.TRANS64.TRYWAIT P0, [R5+URZ], R2 ;  /* 0x00000002050075a7 */ /* 0x000e64000800017f */
[----:B-1----:R-:W-:Y:S05]  /*1fc40*/  @!P0 BRA `(.L_x_10073) ;  /* 0x00000028004c8947 */ /* 0x002fea0003800000 */
.L_x_10189:
[----:B------:R-:W-:-:S07]  /*1fc50*/  IMAD R3, R4, 0x8, R3 ;  /* 0x0000000804037824 */ /* 0x000fce00078e0203 */
.L_x_10074:
[----:B--2---:R2:W3:Y:S02]  /*1fc60*/  SYNCS.PHASECHK.TRANS64.TRYWAIT P0, [R3+URZ], R0 ;  /* 0x00000000030075a7 */ /* 0x0044e4000800017f */
[----:B---3--:R-:W-:Y:S05]  /*1fc70*/  @!P0 NANOSLEEP.SYNCS 0x989680 ;  /* 0x009896800000895d */ /* 0x008fea0003900000 */
[----:B------:R-:W3:Y:S02]  /*1fc80*/  @!P0 SYNCS.PHASECHK.TRANS64 P0, [R3+URZ], R0 ;  /* 0x00000000030085a7 */ /* 0x000ee4000800007f */
[----:B---3--:R-:W-:Y:S05]  /*1fc90*/  @!P0 BRA `(.L_x_10074) ;  /* 0xfffffffc00f08947 */ /* 0x008fea000383ffff */
.L_x_9759:
[----:B------:R-:W-:Y:S05]  /*1fca0*/  BSYNC B9 ;  /* 0x0000000000097941 */ /* 0x000fea0003800000 */
.L_x_9756:
[----:B------:R-:W-:Y:S05]  /*1fcb0*/  EXIT ;  /* 0x000000000000794d */ /* 0x000fea0003800000 */
.L_x_9777:
[----:B0-----:R0:W1:Y:S02]  /*1fcc0*/  SYNCS.PHASECHK.TRANS64.TRYWAIT P5, [R15+URZ+0x31c90], R86 ;  /* 0x031c90560f0075a7 */ /* 0x00106400080a017f */
[----:B-1----:R-:W-:Y:S05]  /*1fcd0*/  @!P5 NANOSLEEP.SYNCS 0x989680 ;  /* 0x009896800000d95d */ /* 0x002fea0003900000 */
[----:B------:R-:W1:Y:S02]  /*1fce0*/  @!P5 SYNCS.PHASECHK.TRANS64 P5, [R15+URZ+0x31c90], R86 ;  /* 0x031c90560f00d5a7 */ /* 0x000e6400080a007f */
[----:B-1----:R-:W-:Y:S05]  /*1fcf0*/  @!P5 BRA `(.L_x_9777) ;  /* 0xfffffffc00f0d947 */ /* 0x002fea000383ffff */
[----:B------:R-:W-:Y:S05]  /*1fd00*/  BRA `(.L_x_10075) ;  /* 0xfffffe3400e47947 */ /* 0x000fea000383ffff */
.L_x_9805:
[----:B0-----:R0:W1:Y:S02]  /*1fd10*/  SYNCS.PHASECHK.TRANS64.TRYWAIT P5, [R15+URZ+0x31c90], R86 ;  /* 0x031c90560f0075a7 */ /* 0x00106400080a017f */
[----:B-1----:R-:W-:Y:S05]  /*1fd20*/  @!P5 NANOSLEEP.SYNCS 0x989680 ;  /* 0x009896800000d95d */ /* 0x002fea0003900000 */
[----:B------:R-:W1:Y:S02]  /*1fd30*/  @!P5 SYNCS.PHASECHK.TRANS64 P5, [R15+URZ+0x31c90], R86 ;  /* 0x031c90560f00d5a7 */ /* 0x000e6400080a007f */
[----:B-1----:R-:W-:Y:S05]  /*1fd40*/  @!P5 BRA `(.L_x_9805) ;  /* 0xfffffffc00f0d947 */ /* 0x002fea000383ffff */
[----:B------:R-:W-:Y:S05]  /*1fd50*/  BRA `(.L_x_10076) ;  /* 0xfffffe50008c7947 */ /* 0x000fea000383ffff */
.L_x_9818:
[----:B0-----:R0:W1:Y:S02]  /*1fd60*/  SYNCS.PHASECHK.TRANS64.TRYWAIT P4, [R15+URZ+0x31c90], R86 ;  /* 0x031c90560f0075a7 */ /* 0x001064000808017f */
[----:B-1----:R-:W-:Y:S05]  /*1fd70*/  @!P4 NANOSLEEP.SYNCS 0x989680 ;  /* 0x009896800000c95d */ /* 0x002fea0003900000 */
[----:B------:R-:W1:Y:S02]  /*1fd80*/  @!P4 SYNCS.PHASECHK.TRANS64 P4, [R15+URZ+0x31c90], R86 ;  /* 0x031c90560f00c5a7 */ /* 0x000e64000808007f */
[----:B-1----:R-:W-:Y:S05]  /*1fd90*/  @!P4 BRA `(.L_x_9818) ;  /* 0xfffffffc00f0c947 */ /* 0x002fea000383ffff */
[----:B------:R-:W-:Y:S05]  /*1fda0*/  BRA `(.L_x_10077) ;  /* 0xfffffe6c001c7947 */ /* 0x000fea000383ffff */
.L_x_9822:
[----:B--2---:R2:W3:Y:S02]  /*1fdb0*/  SYNCS.PHASECHK.TRANS64.TRYWAIT P3, [R15+URZ+0x31cb0], R86 ;  /* 0x031cb0560f0075a7 */ /* 0x0044e4000806017f */
[----:B---3--:R-:W-:Y:S05]  /*1fdc0*/  @!P3 NANOSLEEP.SYNCS 0x989680 ;  /* 0x009896800000b95d */ /* 0x008fea0003900000 */
[----:B------:R-:W3:Y:S02]  /*1fdd0*/  @!P3 SYNCS.PHASECHK.TRANS64 P3, [R15+URZ+0x31cb0], R86 ;  /* 0x031cb0560f00b5a7 */ /* 0x000ee4000806007f */
[----:B---3--:R-:W-:Y:S05]  /*1fde0*/  @!P3 BRA `(.L_x_9822) ;  /* 0xfffffffc00f0b947 */ /* 0x008fea000383ffff */
[----:B------:R-:W-:Y:S05]  /*1fdf0*/  BRA `(.L_x_10078) ;  /* 0xfffffe6c00b47947 */ /* 0x000fea000383ffff */
.L_x_9830:
[----:B------:R-:W-:Y:S01]  /*1fe00*/  BSSY B0, `(.L_x_10079) ;  /* 0x0000007000007945 */ /* 0x000fe20003800000 */
[----:B------:R-:W-:Y:S02]  /*1fe10*/  IMAD.MOV.U32 R12, RZ, RZ, RZ ;  /* 0x000000ffff0c7224 */ /* 0x000fe400078e00ff */
[----:B------:R-:W-:Y:S02]  /*1fe20*/  IMAD.MOV.U32 R11, RZ, RZ, 0x1f ;  /* 0x0000001fff0b7424 */ /* 0x000fe400078e00ff */
[----:B------:R-:W-:-:S07]  /*1fe30*/  IMAD.MOV.U32 R15, RZ, RZ, -0x1 ;  /* 0xffffffffff0f7424 */ /* 0x000fce00078e00ff */
[----:B-1---5:R-:W-:Y:S05]  /*1fe40*/  WARPSYNC.COLLECTIVE R15, `(.L_x_10080) ;  /* 0x000000000f087348 */ /* 0x022fea0003c00000 */
[----:B------:R0:W2:Y:S02]  /*1fe50*/  SHFL.IDX P6, R14, R13, R12, R11 ;  /* 0x0000000c0d0e7389 */ /* 0x0000a400000c000b */
[----:B012--5:R-:W-:Y:S01]  /*1fe60*/  ENDCOLLECTIVE ;  /* 0x000000000000791b */ /* 0x027fe20003800000 */
.L_x_10080:
[----:B------:R-:W-:Y:S05]  /*1fe70*/  BSYNC B0 ;  /* 0x0000000000007941 */ /* 0x000fea0003800000 */
.L_x_10079:
[----:B------:R0:W-:Y:S01]  /*1fe80*/  STL [R1+0x78], R14 ;  /* 0x0000780e01007387 */ /* 0x0001e20000100800 */
[----:B------:R-:W-:Y:S05]  /*1fe90*/  BRA `(.L_x_10081) ;  /* 0xfffffe7400b87947 */ /* 0x000fea000383ffff */
.L_x_9841:
[----:B------:R-:W-:Y:S01]  /*1fea0*/  BSSY B1, `(.L_x_10082) ;  /* 0x0000008000017945 */ /* 0x000fe20003800000 */
[----:B------:R-:W-:Y:S02]  /*1feb0*/  IMAD.MOV.U32 R13, RZ, RZ, R23 ;  /* 0x000000ffff0d7224 */ /* 0x000fe400078e0017 */
[----:B------:R-:W-:Y:S02]  /*1fec0*/  IMAD.MOV.U32 R12, RZ, RZ, RZ ;  /* 0x000000ffff0c7224 */ /* 0x000fe400078e00ff */
[----:B------:R-:W-:Y:S02]  /*1fed0*/  IMAD.MOV.U32 R11, RZ, RZ, 0x1e1f ;  /* 0x00001e1fff0b7424 */ /* 0x000fe400078e00ff */
[----:B------:R-:W-:-:S07]  /*1fee0*/  IMAD.MOV.U32 R15, RZ, RZ, -0x1 ;  /* 0xffffffffff0f7424 */ /* 0x000fce00078e00ff */
[----:B01----:R-:W-:Y:S05]  /*1fef0*/  WARPSYNC.COLLECTIVE R15, `(.L_x_10083) ;  /* 0x000000000f087348 */ /* 0x003fea0003c00000 */
[----:B0-----:R0:W2:Y:S02]  /*1ff00*/  SHFL.IDX P6, R14, R13, R12, R11 ;  /* 0x0000000c0d0e7389 */ /* 0x0010a400000c000b */
[----:B012---:R-:W-:Y:S01]  /*1ff10*/  ENDCOLLECTIVE ;  /* 0x000000000000791b */ /* 0x007fe20003800000 */
.L_x_10083:
[----:B------:R-:W-:Y:S05]  /*1ff20*/  BSYNC B1 ;  /* 0x0000000000017941 */ /* 0x000fea0003800000 */
.L_x_10082:
        /* <DEDUP_REMOVED lines=8> */
.L_x_10084:
[----:B------:R-:W-:Y:S02]  /*1ffb0*/  IMAD.MOV.U32 R13, RZ, RZ, R25 ;  /* 0x000000ffff0d7224 */ /* 0x000fe400078e0019 */
[----:B------:R-:W-:-:S07]  /*1ffc0*/  IMAD.MOV.U32 R0, RZ, RZ, R14 ;  /* 0x000000ffff007224 */ /* 0x000fce00078e000e */
[----:B------:R-:W-:Y:S05]  /*1ffd0*/  WARPSYNC.COLLECTIVE R15, `(.L_x_10085) ;  /* 0x000000000f087348 */ /* 0x000fea0003c00000 */
[----:B------:R0:W1:Y:S02]  /*1ffe0*/  SHFL.IDX P6, R14, R13, R12, R11 ;  /* 0x0000000c0d0e7389 */ /* 0x00006400000c000b */
[----:B01----:R-:W-:Y:S01]  /*1fff0*/  ENDCOLLECTIVE ;  /* 0x000000000000791b */ /* 0x003fe20003800000 */
.L_x_10085:
[----:B------:R-:W-:Y:S02]  /*20000*/  IMAD.MOV.U32 R13, RZ, RZ, R24 ;  /* 0x000000ffff0d7224 */ /* 0x000fe400078e0018 */
[----:B------:R-:W-:-:S07]  /*20010*/  IMAD.MOV.U32 R5, RZ, RZ, R14 ;  /* 0x000000ffff057224 */ /* 0x000fce00078e000e */
[----:B------:R-:W-:Y:S05]  /*20020*/  WARPSYNC.COLLECTIVE R15, `(.L_x_10086) ;  /* 0x000000000f087348 */ /* 0x000fea0003c00000 */
[----:B------:R0:W1:Y:S02]  /*20030*/  SHFL.IDX P6, R14, R13, R12, R11 ;  /* 0x0000000c0d0e7389 */ /* 0x00006400000c000b */
[----:B01----:R-:W-:Y:S01]  /*20040*/  ENDCOLLECTIVE ;  /* 0x000000000000791b */ /* 0x003fe20003800000 */
.L_x_10086:
[----:B------:R-:W-:Y:S01]  /*20050*/  IMAD.MOV.U32 R4, RZ, RZ, R14 ;  /* 0x000000ffff047224 */ /* 0x000fe200078e000e */
[----:B------:R-:W-:Y:S06]  /*20060*/  BRA `(.L_x_10087) ;  /* 0xfffffe7800c07947 */ /* 0x000fec000383ffff */
.L_x_9845:
[----:B0-----:R0:W1:Y:S02]  /*20070*/  SYNCS.PHASECHK.TRANS64.TRYWAIT P1, [R16+URZ+0x31c00], R3 ;  /* 0x031c0003100075a7 */ /* 0x001064000802017f */
[----:B-1----:R-:W-:Y:S05]  /*20080*/  @!P1 NANOSLEEP.SYNCS 0x989680 ;  /* 0x009896800000995d */ /* 0x002fea0003900000 */
[----:B------:R-:W1:Y:S02]  /*20090*/  @!P1 SYNCS.PHASECHK.TRANS64 P1, [R16+URZ+0x31c00], R3 ;  /* 0x031c0003100095a7 */ /* 0x000e64000802007f */
[----:B-1----:R-:W-:Y:S05]  /*200a0*/  @!P1 BRA `(.L_x_9845) ;  /* 0xfffffffc00f09947 */ /* 0x002fea000383ffff */
[----:B------:R-:W-:Y:S05]  /*200b0*/  BRA `(.L_x_10088) ;  /* 0xfffffe8400047947 */ /* 0x000fea000383ffff */
.L_x_9857:
        /* <DEDUP_REMOVED lines=8> */
.L_x_10090:
[----:B------:R-:W-:Y:S05]  /*20140*/  BSYNC B1 ;  /* 0x0000000000017941 */ /* 0x000fea0003800000 */
.L_x_10089:
        /* <DEDUP_REMOVED lines=8> */
.L_x_10091:
[----:B------:R-:W-:Y:S02]  /*201d0*/  IMAD.MOV.U32 R33, RZ, RZ, R3 ;  /* 0x000000ffff217224 */ /* 0x000fe400078e0003 */
[----:B------:R-:W-:Y:S02]  /*201e0*/  IMAD.MOV.U32 R13, RZ, RZ, R25 ;  /* 0x000000ffff0d7224 */ /* 0x000fe400078e0019 */
[----:B------:R-:W-:-:S07]  /*201f0*/  IMAD.MOV.U32 R0, RZ, RZ, R14 ;  /* 0x000000ffff007224 */ /* 0x000fce00078e000e */
[----:B------:R-:W-:Y:S05]  /*20200*/  WARPSYNC.COLLECTIVE R15, `(.L_x_10092) ;  /* 0x000000000f087348 */ /* 0x000fea0003c00000 */
[----:B------:R0:W1:Y:S02]  /*20210*/  SHFL.IDX P6, R14, R13, R12, R11 ;  /* 0x0000000c0d0e7389 */ /* 0x00006400000c000b */
[----:B01----:R-:W-:Y:S01]  /*20220*/  ENDCOLLECTIVE ;  /* 0x000000000000791b */ /* 0x003fe20003800000 */
.L_x_10092:
[----:B------:R-:W-:Y:S02]  /*20230*/  IMAD.MOV.U32 R32, RZ, RZ, R0 ;  /* 0x000000ffff207224 */ /* 0x000fe400078e0000 */
[----:B------:R-:W-:Y:S02]  /*20240*/  IMAD.MOV.U32 R13, RZ, RZ, R24 ;  /* 0x000000ffff0d7224 */ /* 0x000fe400078e0018 */
[----:B------:R-:W-:-:S07]  /*20250*/  IMAD.MOV.U32 R5, RZ, RZ, R14 ;  /* 0x000000ffff057224 */ /* 0x000fce00078e000e */
[----:B------:R-:W-:Y:S05]  /*20260*/  WARPSYNC.COLLECTIVE R15, `(.L_x_10093) ;  /* 0x000000000f087348 */ /* 0x000fea0003c00000 */
[----:B------:R0:W1:Y:S02]  /*20270*/  SHFL.IDX P6, R14, R13, R12, R11 ;  /* 0x0000000c0d0e7389 */ /* 0x00006400000c000b */
[----:B01----:R-:W-:Y:S01]  /*20280*/  ENDCOLLECTIVE ;  /* 0x000000000000791b */ /* 0x003fe20003800000 */
.L_x_10093:
[----:B------:R-:W-:Y:S05]  /*20290*/  BRA `(.L_x_10094) ;  /* 0xfffffe9400ac7947 */ /* 0x000fea000383ffff */
.L_x_9861:
[----:B0-----:R0:W1:Y:S02]  /*202a0*/  SYNCS.PHASECHK.TRANS64.TRYWAIT P1, [R16+URZ+0x31c00], R3 ;  /* 0x031c0003100075a7 */ /* 0x001064000802017f */
[----:B-1----:R-:W-:Y:S05]  /*202b0*/  @!P1 NANOSLEEP.SYNCS 0x989680 ;  /* 0x009896800000995d */ /* 0x002fea0003900000 */
[----:B------:R-:W1:Y:S02]  /*202c0*/  @!P1 SYNCS.PHASECHK.TRANS64 P1, [R16+URZ+0x31c00], R3 ;  /* 0x031c0003100095a7 */ /* 0x000e64000802007f */
[----:B-1----:R-:W-:Y:S05]  /*202d0*/  @!P1 BRA `(.L_x_9861) ;  /* 0xfffffffc00f09947 */ /* 0x002fea000383ffff */
[----:B------:R-:W-:Y:S05]  /*202e0*/  BRA `(.L_x_10095) ;  /* 0xfffffe9c00707947 */ /* 0x000fea000383ffff */
.L_x_9869:
[----:B--2---:R2:W4:Y:S02]  /*202f0*/  SYNCS.PHASECHK.TRANS64.TRYWAIT P1, [R0+URZ+0x31c30], R5 ;  /* 0x031c3005000075a7 */ /* 0x004524000802017f */
[----:B----4-:R-:W-:Y:S05]  /*20300*/  @!P1 NANOSLEEP.SYNCS 0x989680 ;  /* 0x009896800000995d */ /* 0x010fea0003900000 */
[----:B------:R-:W4:Y:S02]  /*20310*/  @!P1 SYNCS.PHASECHK.TRANS64 P1, [R0+URZ+0x31c30], R5 ;  /* 0x031c3005000095a7 */ /* 0x000f24000802007f */
[----:B----4-:R-:W-:Y:S05]  /*20320*/  @!P1 BRA `(.L_x_9869) ;  /* 0xfffffffc00f09947 */ /* 0x010fea000383ffff */
[----:B------:R-:W-:Y:S05]  /*20330*/  BRA `(.L_x_9868) ;  /* 0xfffffeb400607947 */ /* 0x000fea000383ffff */
.L_x_9875:
[----:B-1----:R1:W2:Y:S02]  /*20340*/  SYNCS.PHASECHK.TRANS64.TRYWAIT P3, [R14+URZ+0x31c30], R15 ;  /* 0x031c300f0e0075a7 */ /* 0x0022a4000806017f */
[----:B--2---:R-:W-:Y:S05]  /*20350*/  @!P3 NANOSLEEP.SYNCS 0x989680 ;  /* 0x009896800000b95d */ /* 0x004fea0003900000 */
[----:B------:R-:W2:Y:S02]  /*20360*/  @!P3 SYNCS.PHASECHK.TRANS64 P3, [R14+URZ+0x31c30], R15 ;  /* 0x031c300f0e00b5a7 */ /* 0x000ea4000806007f */
[----:B--2---:R-:W-:Y:S05]  /*20370*/  @!P3 BRA `(.L_x_9875) ;  /* 0xfffffffc00f0b947 */ /* 0x004fea000383ffff */
[----:B------:R-:W-:Y:S05]  /*20380*/  BRA `(.L_x_9874) ;  /* 0xfffffef800307947 */ /* 0x000fea000383ffff */
.L_x_9880:
[----:B-1----:R1:W2:Y:S02]  /*20390*/  SYNCS.PHASECHK.TRANS64.TRYWAIT P2, [R15+URZ+0x31c50], R14 ;  /* 0x031c500e0f0075a7 */ /* 0x0022a4000804017f */
[----:B--2---:R-:W-:Y:S05]  /*203a0*/  @!P2 NANOSLEEP.SYNCS 0x989680 ;  /* 0x009896800000a95d */ /* 0x004fea0003900000 */
[----:B------:R-:W2:Y:S02]  /*203b0*/  @!P2 SYNCS.PHASECHK.TRANS64 P2, [R15+URZ+0x31c50], R14 ;  /* 0x031c500e0f00a5a7 */ /* 0x000ea4000804007f */
[----:B--2---:R-:W-:Y:S05]  /*203c0*/  @!P2 BRA `(.L_x_9880) ;  /* 0xfffffffc00f0a947 */ /* 0x004fea000383ffff */
[----:B------:R-:W-:Y:S05]  /*203d0*/  BRA `(.L_x_9879) ;  /* 0xffffff1c00b07947 */ /* 0x000fea000383ffff */
.L_x_9885:
[----:B-1----:R1:W3:Y:S02]  /*203e0*/  SYNCS.PHASECHK.TRANS64.TRYWAIT P0, [R0+URZ+0x31c50], R3 ;  /* 0x031c5003000075a7 */ /* 0x0022e4000800017f */
[----:B---3--:R-:W-:Y:S05]  /*203f0*/  @!P0 NANOSLEEP.SYNCS 0x989680 ;  /* 0x009896800000895d */ /* 0x008fea0003900000 */
[----:B------:R-:W3:Y:S02]  /*20400*/  @!P0 SYNCS.PHASECHK.TRANS64 P0, [R0+URZ+0x31c50], R3 ;  /* 0x031c5003000085a7 */ /* 0x000ee4000800007f */
[----:B---3--:R-:W-:Y:S05]  /*20410*/  @!P0 BRA `(.L_x_9885) ;  /* 0xfffffffc00f08947 */ /* 0x008fea000383ffff */
[----:B------:R-:W-:Y:S05]  /*20420*/  BRA `(.L_x_9884) ;  /* 0xffffff40004c7947 */ /* 0x000fea000383ffff */
.L_x_9890:
[----:B------:R-:W-:Y:S02]  /*20430*/  IMAD.MOV.U32 R13, RZ, RZ, R2 ;  /* 0x000000ffff0d7224 */ /* 0x000fe400078e0002 */
[----:B------:R-:W-:Y:S02]  /*20440*/  IMAD.MOV.U32 R12, RZ, RZ, RZ ;  /* 0x000000ffff0c7224 */ /* 0x000fe400078e00ff */
[----:B------:R-:W-:Y:S02]  /*20450*/  IMAD.MOV.U32 R11, RZ, RZ, 0x1c1f ;  /* 0x00001c1fff0b7424 */ /* 0x000fe400078e00ff */
[----:B------:R-:W-:-:S07]  /*20460*/  IMAD.MOV.U32 R15, RZ, RZ, -0x1 ;  /* 0xffffffffff0f7424 */ /* 0x000fce00078e00ff */
[----:B-----5:R-:W-:Y:S05]  /*20470*/  WARPSYNC.COLLECTIVE R15, `(.L_x_10096) ;  /* 0x000000000f087348 */ /* 0x020fea0003c00000 */
[----:B------:R0:W1:Y:S02]  /*20480*/  SHFL.IDX P6, R14, R13, R12, R11 ;  /* 0x0000000c0d0e7389 */ /* 0x00006400000c000b */
[----:B01---5:R-:W-:Y:S01]  /*20490*/  ENDCOLLECTIVE ;  /* 0x000000000000791b */ /* 0x023fe20003800000 */
.L_x_10096:
[----:B------:R-:W-:Y:S02]  /*204a0*/  IMAD.MOV.U32 R13, RZ, RZ, R0 ;  /* 0x000000ffff0d7224 */ /* 0x000fe400078e0000 */
[----:B------:R-:W-:-:S07]  /*204b0*/  IMAD.MOV.U32 R3, RZ, RZ, R14 ;  /* 0x000000ffff037224 */ /* 0x000fce00078e000e */
[----:B------:R-:W-:Y:S05]  /*204c0*/  WARPSYNC.COLLECTIVE R15, `(.L_x_10097) ;  /* 0x000000000f087348 */ /* 0x000fea0003c00000 */
[----:B------:R0:W1:Y:S02]  /*204d0*/  SHFL.IDX P6, R14, R13, R12, R11 ;  /* 0x0000000c0d0e7389 */ /* 0x00006400000c000b */
[----:B01----:R-:W-:Y:S01]  /*204e0*/  ENDCOLLECTIVE ;  /* 0x000000000000791b */ /* 0x003fe20003800000 */
.L_x_10097:
[----:B------:R-:W-:Y:S05]  /*204f0*/  BRA `(.L_x_10098) ;  /* 0xffffff5c00507947 */ /* 0x000fea000383ffff */
.L_x_9893:
[----:B------:R-:W-:Y:S01]  /*20500*/  BSSY B1, `(.L_x_10099) ;  /* 0x0000008000017945 */ /* 0x000fe20003800000 */
[----:B---3--:R-:W-:Y:S02]  /*20510*/  IMAD.MOV.U32 R13, RZ, RZ, R2 ;  /* 0x000000ffff0d7224 */ /* 0x008fe400078e0002 */
[----:B------:R-:W-:Y:S02]  /*20520*/  IMAD.MOV.U32 R12, RZ, RZ, 0x1 ;  /* 0x00000001ff0c7424 */ /* 0x000fe400078e00ff */
[----:B------:R-:W-:Y:S02]  /*20530*/  IMAD.MOV.U32 R11, RZ, RZ, 0x1c1f ;  /* 0x00001c1fff0b7424 */ /* 0x000fe400078e00ff */
[----:B------:R-:W-:-:S07]  /*20540*/  IMAD.MOV.U32 R15, RZ, RZ, -0x1 ;  /* 0xffffffffff0f7424 */ /* 0x000fce00078e00ff */
[----:B012--5:R-:W-:Y:S05]  /*20550*/  WARPSYNC.COLLECTIVE R15, `(.L_x_10100) ;  /* 0x000000000f087348 */ /* 0x027fea0003c00000 */
[----:B--2---:R2:W3:Y:S02]  /*20560*/  SHFL.IDX P6, R14, R13, R12, R11 ;  /* 0x0000000c0d0e7389 */ /* 0x0044e400000c000b */
[----:B0123-5:R-:W-:Y:S01]  /*20570*/  ENDCOLLECTIVE ;  /* 0x000000000000791b */ /* 0x02ffe20003800000 */
.L_x_10100:
[----:B------:R-:W-:Y:S05]  /*20580*/  BSYNC B1 ;  /* 0x0000000000017941 */ /* 0x000fea0003800000 */
.L_x_10099:
        /* <DEDUP_REMOVED lines=8> */
.L_x_10101:
[----:B------:R-:W-:Y:S05]  /*20610*/  BRA `(.L_x_10102) ;  /* 0xffffff5c00607947 */ /* 0x000fea000383ffff */
.L_x_9895:
[----:B------:R-:W-:Y:S02]  /*20620*/  IMAD.MOV.U32 R13, RZ, RZ, R2 ;  /* 0x000000ffff0d7224 */ /* 0x000fe400078e0002 */
[----:B------:R-:W-:Y:S02]  /*20630*/  IMAD.MOV.U32 R12, RZ, RZ, RZ ;  /* 0x000000ffff0c7224 */ /* 0x000fe400078e00ff */
[----:B------:R-:W-:Y:S02]  /*20640*/  IMAD.MOV.U32 R11, RZ, RZ, 0x1c1f ;  /* 0x00001c1fff0b7424 */ /* 0x000fe400078e00ff */
[----:B------:R-:W-:-:S07]  /*20650*/  IMAD.MOV.U32 R15, RZ, RZ, -0x1 ;  /* 0xffffffffff0f7424 */ /* 0x000fce00078e00ff */
[----:B------:R-:W-:Y:S05]  /*20660*/  WARPSYNC.COLLECTIVE R15, `(.L_x_10103) ;  /* 0x000000000f087348 */ /* 0x000fea0003c00000 */
[----:B------:R0:W1:Y:S02]  /*20670*/  SHFL.IDX P6, R14, R13, R12, R11 ;  /* 0x0000000c0d0e7389 */ /* 0x00006400000c000b */
[----:B01----:R-:W-:Y:S01]  /*20680*/  ENDCOLLECTIVE ;  /* 0x000000000000791b */ /* 0x003fe20003800000 */
.L_x_10103:
[----:B------:R-:W-:Y:S02]  /*20690*/  IMAD.MOV.U32 R13, RZ, RZ, R0 ;  /* 0x000000ffff0d7224 */ /* 0x000fe400078e0000 */
[----:B------:R-:W-:-:S07]  /*206a0*/  IMAD.MOV.U32 R3, RZ, RZ, R14 ;  /* 0x000000ffff037224 */ /* 0x000fce00078e000e */
[----:B------:R-:W-:Y:S05]  /*206b0*/  WARPSYNC.COLLECTIVE R15, `(.L_x_10104) ;  /* 0x000000000f087348 */ /* 0x000fea0003c00000 */
[----:B------:R0:W1:Y:S02]  /*206c0*/  SHFL.IDX P6, R14, R13, R12, R11 ;  /* 0x0000000c0d0e7389 */ /* 0x00006400000c000b */
[----:B01----:R-:W-:Y:S01]  /*206d0*/  ENDCOLLECTIVE ;  /* 0x000000000000791b */ /* 0x003fe20003800000 */
.L_x_10104:
[----:B------:R-:W-:Y:S05]  /*206e0*/  BRA `(.L_x_10105) ;  /* 0xffffff60002c7947 */ /* 0x000fea000383ffff */
.L_x_9898:
[----:B------:R-:W-:Y:S01]  /*206f0*/  BSSY B1, `(.L_x_10106) ;  /* 0x0000008000017945 */ /* 0x000fe20003800000 */
[----:B----4-:R-:W-:Y:S02]  /*20700*/  IMAD.MOV.U32 R13, RZ, RZ, R2 ;  /* 0x000000ffff0d7224 */ /* 0x010fe400078e0002 */
[----:B------:R-:W-:Y:S02]  /*20710*/  IMAD.MOV.U32 R12, RZ, RZ, 0x1 ;  /* 0x00000001ff0c7424 */ /* 0x000fe400078e00ff */
[----:B------:R-:W-:Y:S02]  /*20720*/  IMAD.MOV.U32 R11, RZ, RZ, 0x1c1f ;  /* 0x00001c1fff0b7424 */ /* 0x000fe400078e00ff */
[----:B------:R-:W-:-:S07]  /*20730*/  IMAD.MOV.U32 R15, RZ, RZ, -0x1 ;  /* 0xffffffffff0f7424 */ /* 0x000fce00078e00ff */
[----:B012---:R-:W-:Y:S05]  /*20740*/  WARPSYNC.COLLECTIVE R15, `(.L_x_10107) ;  /* 0x000000000f087348 */ /* 0x007fea0003c00000 */
[----:B--2---:R2:W3:Y:S02]  /*20750*/  SHFL.IDX P6, R14, R13, R12, R11 ;  /* 0x0000000c0d0e7389 */ /* 0x0044e400000c000b */
[----:B0123--:R-:W-:Y:S01]  /*20760*/  ENDCOLLECTIVE ;  /* 0x000000000000791b */ /* 0x00ffe20003800000 */
.L_x_10107:
[----:B------:R-:W-:Y:S05]  /*20770*/  BSYNC B1 ;  /* 0x0000000000017941 */ /* 0x000fea0003800000 */
.L_x_10106:
        /* <DEDUP_REMOVED lines=8> */
.L_x_10108:
[----:B------:R-:W-:Y:S05]  /*20800*/  BRA `(.L_x_10109) ;  /* 0xffffff6400247947 */ /* 0x000fea000383ffff */
.L_x_9902:
[----:B------:R-:W-:Y:S02]  /*20810*/  IMAD.MOV.U32 R13, RZ, RZ, R2 ;  /* 0x000000ffff0d7224 */ /* 0x000fe400078e0002 */
[----:B------:R-:W-:Y:S02]  /*20820*/  IMAD.MOV.U32 R12, RZ, RZ, RZ ;  /* 0x000000ffff0c7224 */ /* 0x000fe400078e00ff */
[----:B------:R-:W-:Y:S02]  /*20830*/  IMAD.MOV.U32 R11, RZ, RZ, 0x1c1f ;  /* 0x00001c1fff0b7424 */ /* 0x000fe400078e00ff */
[----:B------:R-:W-:-:S07]  /*20840*/  IMAD.MOV.U32 R15, RZ, RZ, -0x1 ;  /* 0xffffffffff0f7424 */ /* 0x000fce00078e00ff */
[----:B0-----:R-:W-:Y:S05]  /*20850*/  WARPSYNC.COLLECTIVE R15, `(.L_x_10110) ;  /* 0x000000000f087348 */ /* 0x001fea0003c00000 */
[----:B------:R1:W2:Y:S02]  /*20860*/  SHFL.IDX P6, R14, R13, R12, R11 ;  /* 0x0000000c0d0e7389 */ /* 0x0002a400000c000b */
[----:B012---:R-:W-:Y:S01]  /*20870*/  ENDCOLLECTIVE ;  /* 0x000000000000791b */ /* 0x007fe20003800000 */
.L_x_10110:
[----:B------:R-:W-:Y:S02]  /*20880*/  IMAD.MOV.U32 R13, RZ, RZ, R0 ;  /* 0x000000ffff0d7224 */ /* 0x000fe400078e0000 */
[----:B------:R-:W-:-:S07]  /*20890*/  IMAD.MOV.U32 R3, RZ, RZ, R14 ;  /* 0x000000ffff037224 */ /* 0x000fce00078e000e */
[----:B------:R-:W-:Y:S05]  /*208a0*/  WARPSYNC.COLLECTIVE R15, `(.L_x_10111) ;  /* 0x000000000f087348 */ /* 0x000fea0003c00000 */
[----:B------:R0:W1:Y:S02]  /*208b0*/  SHFL.IDX P6, R14, R13, R12, R11 ;  /* 0x0000000c0d0e7389 */ /* 0x00006400000c000b */
[----:B01----:R-:W-:Y:S01]  /*208c0*/  ENDCOLLECTIVE ;  /* 0x000000000000791b */ /* 0x003fe20003800000 */
.L_x_10111:
[----:B------:R-:W-:Y:S05]  /*208d0*/  BRA `(.L_x_10112) ;  /* 0xffffff7000687947 */ /* 0x000fea000383ffff */
.L_x_9905:
[----:B------:R-:W-:Y:S01]  /*208e0*/  BSSY B1, `(.L_x_10113) ;  /* 0x0000008000017945 */ /* 0x000fe20003800000 */
[----:B----4-:R-:W-:Y:S02]  /*208f0*/  IMAD.MOV.U32 R13, RZ, RZ, R2 ;  /* 0x000000ffff0d7224 */ /* 0x010fe400078e0002 */
[----:B------:R-:W-:Y:S02]  /*20900*/  IMAD.MOV.U32 R12, RZ, RZ, 0x1 ;  /* 0x00000001ff0c7424 */ /* 0x000fe400078e00ff */
[----:B------:R-:W-:Y:S02]  /*20910*/  IMAD.MOV.U32 R11, RZ, RZ, 0x1c1f ;  /* 0x00001c1fff0b7424 */ /* 0x000fe400078e00ff */
[----:B------:R-:W-:-:S07]  /*20920*/  IMAD.MOV.U32 R15, RZ, RZ, -0x1 ;  /* 0xffffffffff0f7424 */ /* 0x000fce00078e00ff */
[----:B0123--:R-:W-:Y:S05]  /*20930*/  WARPSYNC.COLLECTIVE R15, `(.L_x_10114) ;  /* 0x000000000f087348 */ /* 0x00ffea0003c00000 */
[----:B---3--:R3:W4:Y:S02]  /*20940*/  SHFL.IDX P6, R14, R13, R12, R11 ;  /* 0x0000000c0d0e7389 */ /* 0x00872400000c000b */
[----:B01234-:R-:W-:Y:S01]  /*20950*/  ENDCOLLECTIVE ;  /* 0x000000000000791b */ /* 0x01ffe20003800000 */
.L_x_10114:
[----:B------:R-:W-:Y:S05]  /*20960*/  BSYNC B1 ;  /* 0x0000000000017941 */ /* 0x000fea0003800000 */
.L_x_10113:
        /* <DEDUP_REMOVED lines=8> */
.L_x_10115:
[----:B------:R-:W-:Y:S05]  /*209f0*/  BRA `(.L_x_10116) ;  /* 0xffffff70007c7947 */ /* 0x000fea000383ffff */
.L_x_9922:
[----:B------:R-:W2:Y:S01]  /*20a00*/  S2R R7, SR_TID.X ;  /* 0x0000000000077919 */ /* 0x000ea20000002100 */
[----:B------:R-:W-:Y:S01]  /*20a10*/  BSSY B1, `(.L_x_10117) ;  /* 0x000000a000017945 */ /* 0x000fe20003800000 */
[----:B-1----:R-:W-:Y:S02]  /*20a20*/  IMAD.MOV.U32 R12, RZ, RZ, RZ ;  /* 0x000000ffff0c7224 */ /* 0x002fe400078e00ff */
[----:B0-----:R-:W-:Y:S02]  /*20a30*/  IMAD.MOV.U32 R11, RZ, RZ, 0x1f ;  /* 0x0000001fff0b7424 */ /* 0x001fe400078e00ff */
[----:B------:R-:W-:Y:S01]  /*20a40*/  IMAD.MOV.U32 R15, RZ, RZ, -0x1 ;  /* 0xffffffffff0f7424 */ /* 0x000fe200078e00ff */
[----:B--2---:R-:W-:-:S04]  /*20a50*/  SHF.R.U32.HI R7, RZ, 0x5, R7 ;  /* 0x00000005ff077819 */ /* 0x004fc80000011607 */
[----:B------:R-:W-:-:S05]  /*20a60*/  LOP3.LUT R7, R7, 0x3, RZ, 0xc0, !PT ;  /* 0x0000000307077812 */ /* 0x000fca00078ec0ff */
[----:B------:R-:W-:-:S07]  /*20a70*/  IMAD.MOV.U32 R13, RZ, RZ, R7 ;  /* 0x000000ffff0d7224 */ /* 0x000fce00078e0007 */
[----:B------:R-:W-:Y:S05]  /*20a80*/  WARPSYNC.COLLECTIVE R15, `(.L_x_10118) ;  /* 0x000000000f087348 */ /* 0x000fea0003c00000 */
[----:B------:R0:W1:Y:S02]  /*20a90*/  SHFL.IDX P6, R14, R13, R12, R11 ;  /* 0x0000000c0d0e7389 */ /* 0x00006400000c000b */
[----:B01----:R-:W-:Y:S01]  /*20aa0*/  ENDCOLLECTIVE ;  /* 0x000000000000791b */ /* 0x003fe20003800000 */
.L_x_10118:
[----:B------:R-:W-:Y:S05]  /*20ab0*/  BSYNC B1 ;  /* 0x0000000000017941 */ /* 0x000fea0003800000 */
.L_x_10117:
[----:B------:R-:W-:Y:S05]  /*20ac0*/  BRA `(.L_x_10119) ;  /* 0xffffff8800987947 */ /* 0x000fea000383ffff */
.L_x_9924:
[----:B------:R-:W-:Y:S01]  /*20ad0*/  BSSY B1, `(.L_x_10120) ;  /* 0x0000006000017945 */ /* 0x000fe20003800000 */
[----:B------:R-:W-:-:S07]  /*20ae0*/  IMAD.MOV.U32 R15, RZ, RZ, -0x1 ;  /* 0xffffffffff0f7424 */ /* 0x000fce00078e00ff */
[----:B012---:R-:W-:Y:S05]  /*20af0*/  WARPSYNC.COLLECTIVE R15, `(.L_x_10121) ;  /* 0x000000000f0c7348 */ /* 0x007fea0003c00000 */
[----:B------:R-:W-:Y:S02]  /*20b00*/  ELECT P6, UR62, PT ;  /* 0x00000000003e782f */ /* 0x000fe400038c0000 */
[----:B------:R-:W-:Y:S01]  /*20b10*/  MOV R14, UR62 ;  /* 0x0000003e000e7c02 */ /* 0x000fe20008000f00 */
[----:B012---:R-:W-:Y:S10]  /*20b20*/  ENDCOLLECTIVE ;  /* 0x000000000000791b */ /* 0x007ff40003800000 */
.L_x_10121:
[----:B------:R-:W-:Y:S05]  /*20b30*/  BSYNC B1 ;  /* 0x0000000000017941 */ /* 0x000fea0003800000 */
.L_x_10120:
[----:B------:R-:W-:Y:S01]  /*20b40*/  PLOP3.LUT P2, PT, P6, PT, PT, 0x80, 0x0 ;  /* 0x000000000000781c */ /* 0x000fe2000374f070 */
[----:B------:R-:W-:-:S12]  /*20b50*/  BRA `(.L_x_9923) ;  /* 0xffffff88008c7947 */ /* 0x000fd8000383ffff */
.L_x_9926:
[----:B--2---:R2:W3:Y:S02]  /*20b60*/  SYNCS.PHASECHK.TRANS64.TRYWAIT P0, [R16+URZ+0x31c20], R6 ;  /* 0x031c2006100075a7 */ /* 0x0044e4000800017f */
[----:B---3--:R-:W-:Y:S05]  /*20b70*/  @!P0 NANOSLEEP.SYNCS 0x989680 ;  /* 0x009896800000895d */ /* 0x008fea0003900000 */
[----:B------:R-:W3:Y:S02]  /*20b80*/  @!P0 SYNCS.PHASECHK.TRANS64 P0, [R16+URZ+0x31c20], R6 ;  /* 0x031c2006100085a7 */ /* 0x000ee4000800007f */
[----:B---3--:R-:W-:Y:S05]  /*20b90*/  @!P0 BRA `(.L_x_9926) ;  /* 0xfffffffc00f08947 */ /* 0x008fea000383ffff */
[----:B------:R-:W-:Y:S05]  /*20ba0*/  BRA `(.L_x_10122) ;  /* 0xffffff88009c7947 */ /* 0x000fea000383ffff */
.L_x_9930:
[----:B0-----:R0:W3:Y:S02]  /*20bb0*/  SYNCS.PHASECHK.TRANS64.TRYWAIT P0, [R9+URZ+0x31ca0], R11 ;  /* 0x031ca00b090075a7 */ /* 0x0010e4000800017f */
[----:B---3--:R-:W-:Y:S05]  /*20bc0*/  @!P0 NANOSLEEP.SYNCS 0x989680 ;  /* 0x009896800000895d */ /* 0x008fea0003900000 */
[----:B------:R-:W3:Y:S02]  /*20bd0*/  @!P0 SYNCS.PHASECHK.TRANS64 P0, [R9+URZ+0x31ca0], R11 ;  /* 0x031ca00b090085a7 */ /* 0x000ee4000800007f */
[----:B---3--:R-:W-:Y:S05]  /*20be0*/  @!P0 BRA `(.L_x_9930) ;  /* 0xfffffffc00f08947 */ /* 0x008fea000383ffff */
[----:B------:R-:W-:Y:S05]  /*20bf0*/  BRA `(.L_x_10123) ;  /* 0xffffff8800bc7947 */ /* 0x000fea000383ffff */
.L_x_9937:
[----:B-1----:R1:W2:Y:S02]  /*20c00*/  SYNCS.PHASECHK.TRANS64.TRYWAIT P0, [R9+URZ+0x31cc0], R11 ;  /* 0x031cc00b090075a7 */ /* 0x0022a4000800017f */
[----:B--2---:R-:W-:Y:S05]  /*20c10*/  @!P0 NANOSLEEP.SYNCS 0x989680 ;  /* 0x009896800000895d */ /* 0x004fea0003900000 */
[----:B------:R-:W2:Y:S02]  /*20c20*/  @!P0 SYNCS.PHASECHK.TRANS64 P0, [R9+URZ+0x31cc0], R11 ;  /* 0x031cc00b090085a7 */ /* 0x000ea4000800007f */
[----:B--2---:R-:W-:Y:S05]  /*20c30*/  @!P0 BRA `(.L_x_9937) ;  /* 0xfffffffc00f08947 */ /* 0x004fea000383ffff */
[----:B------:R-:W-:Y:S05]  /*20c40*/  BRA `(.L_x_10124) ;  /* 0xffffff8c00b47947 */ /* 0x000fea000383ffff */
.L_x_9946:
[----:B--2---:R2:W3:Y:S02]  /*20c50*/  SYNCS.PHASECHK.TRANS64.TRYWAIT P0, [R9+URZ+0x31ca0], R8 ;  /* 0x031ca008090075a7 */ /* 0x0044e4000800017f */
[----:B---3--:R-:W-:Y:S05]  /*20c60*/  @!P0 NANOSLEEP.SYNCS 0x989680 ;  /* 0x009896800000895d */ /* 0x008fea0003900000 */
[----:B------:R-:W3:Y:S02]  /*20c70*/  @!P0 SYNCS.PHASECHK.TRANS64 P0, [R9+URZ+0x31ca0], R8 ;  /* 0x031ca008090085a7 */ /* 0x000ee4000800007f */
[----:B---3--:R-:W-:Y:S05]  /*20c80*/  @!P0 BRA `(.L_x_9946) ;  /* 0xfffffffc00f08947 */ /* 0x008fea000383ffff */
[----:B------:R-:W-:Y:S05]  /*20c90*/  BRA `(.L_x_10125) ;  /* 0xffffff9000ec7947 */ /* 0x000fea000383ffff */
.L_x_9953:
[----:B0-----:R0:W3:Y:S02]  /*20ca0*/  SYNCS.PHASECHK.TRANS64.TRYWAIT P0, [R9+URZ+0x31cc0], R8 ;  /* 0x031cc008090075a7 */ /* 0x0010e4000800017f */
[----:B---3--:R-:W-:Y:S05]  /*20cb0*/  @!P0 NANOSLEEP.SYNCS 0x989680 ;  /* 0x009896800000895d */ /* 0x008fea0003900000 */
[----:B------:R-:W3:Y:S02]  /*20cc0*/  @!P0 SYNCS.PHASECHK.TRANS64 P0, [R9+URZ+0x31cc0], R8 ;  /* 0x031cc008090085a7 */ /* 0x000ee4000800007f */
[----:B---3--:R-:W-:Y:S05]  /*20cd0*/  @!P0 BRA `(.L_x_9953) ;  /* 0xfffffffc00f08947 */ /* 0x008fea000383ffff */
[----:B------:R-:W-:Y:S05]  /*20ce0*/  BRA `(.L_x_10126) ;  /* 0xffffff9400ec7947 */ /* 0x000fea000383ffff */
.L_x_9970:
[----:B------:R-:W4:Y:S01]  /*20cf0*/  S2R R20, SR_TID.X ;  /* 0x0000000000147919 */ /* 0x000f220000002100 */
[----:B------:R-:W-:Y:S01]  /*20d00*/  BSSY B0, `(.L_x_10127) ;  /* 0x000000a000007945 */ /* 0x000fe20003800000 */
[----:B-1----:R-:W-:Y:S02]  /*20d10*/  IMAD.MOV.U32 R12, RZ, RZ, RZ ;  /* 0x000000ffff0c7224 */ /* 0x002fe400078e00ff */
[----:B0-----:R-:W-:Y:S02]  /*20d20*/  IMAD.MOV.U32 R11, RZ, RZ, 0x1f ;  /* 0x0000001fff0b7424 */ /* 0x001fe400078e00ff */
[----:B------:R-:W-:Y:S01]  /*20d30*/  IMAD.MOV.U32 R15, RZ, RZ, -0x1 ;  /* 0xffffffffff0f7424 */ /* 0x000fe200078e00ff */
[----:B----4-:R-:W-:-:S04]  /*20d40*/  SHF.R.U32.HI R20, RZ, 0x5, R20 ;  /* 0x00000005ff147819 */ /* 0x010fc80000011614 */
[----:B------:R-:W-:-:S05]  /*20d50*/  LOP3.LUT R20, R20, 0x3, RZ, 0xc0, !PT ;  /* 0x0000000314147812 */ /* 0x000fca00078ec0ff */
[----:B------:R-:W-:-:S07]  /*20d60*/  IMAD.MOV.U32 R13, RZ, RZ, R20 ;  /* 0x000000ffff0d7224 */ /* 0x000fce00078e0014 */
[----:B--23--:R-:W-:Y:S05]  /*20d70*/  WARPSYNC.COLLECTIVE R15, `(.L_x_10128) ;  /* 0x000000000f087348 */ /* 0x00cfea0003c00000 */
[----:B------:R0:W1:Y:S02]  /*20d80*/  SHFL.IDX P6, R14, R13, R12, R11 ;  /* 0x0000000c0d0e7389 */ /* 0x00006400000c000b */
[----:B0123--:R-:W-:Y:S01]  /*20d90*/  ENDCOLLECTIVE ;  /* 0x000000000000791b */ /* 0x00ffe20003800000 */
.L_x_10128:
[----:B------:R-:W-:Y:S05]  /*20da0*/  BSYNC B0 ;  /* 0x0000000000007941 */ /* 0x000fea0003800000 */
.L_x_10127:
[----:B------:R-:W-:Y:S05]  /*20db0*/  BRA `(.L_x_10129) ;  /* 0xffffffa400107947 */ /* 0x000fea000383ffff */
.L_x_9972:
[----:B------:R-:W-:Y:S01]  /*20dc0*/  BSSY B0, `(.L_x_10130) ;  /* 0x0000006000007945 */ /* 0x000fe20003800000 */
[----:B------:R-:W-:-:S07]  /*20dd0*/  IMAD.MOV.U32 R15, RZ, RZ, -0x1 ;  /* 0xffffffffff0f7424 */ /* 0x000fce00078e00ff */
[----:B-1234-:R-:W-:Y:S05]  /*20de0*/  WARPSYNC.COLLECTIVE R15, `(.L_x_10131) ;  /* 0x000000000f0c7348 */ /* 0x01efea0003c00000 */
[----:B------:R-:W-:Y:S02]  /*20df0*/  ELECT P6, UR62, PT ;  /* 0x00000000003e782f */ /* 0x000fe400038c0000 */
[----:B------:R-:W-:Y:S01]  /*20e00*/  MOV R14, UR62 ;  /* 0x0000003e000e7c02 */ /* 0x000fe20008000f00 */
[----:B-1234-:R-:W-:Y:S10]  /*20e10*/  ENDCOLLECTIVE ;  /* 0x000000000000791b */ /* 0x01eff40003800000 */
.L_x_10131:
[----:B------:R-:W-:Y:S05]  /*20e20*/  BSYNC B0 ;  /* 0x0000000000007941 */ /* 0x000fea0003800000 */
.L_x_10130:
[----:B------:R-:W-:Y:S05]  /*20e30*/  BRA `(.L_x_10132) ;  /* 0xffffffa400107947 */ /* 0x000fea000383ffff */
.L_x_9974:
[----:B0-----:R0:W4:Y:S02]  /*20e40*/  SYNCS.PHASECHK.TRANS64.TRYWAIT P0, [R0+URZ+0x31c40], R2 ;  /* 0x031c4002000075a7 */ /* 0x001124000800017f */
[----:B----4-:R-:W-:Y:S05]  /*20e50*/  @!P0 NANOSLEEP.SYNCS 0x989680 ;  /* 0x009896800000895d */ /* 0x010fea0003900000 */
[----:B------:R-:W4:Y:S02]  /*20e60*/  @!P0 SYNCS.PHASECHK.TRANS64 P0, [R0+URZ+0x31c40], R2 ;  /* 0x031c4002000085a7 */ /* 0x000f24000800007f */
[----:B----4-:R-:W-:Y:S05]  /*20e70*/  @!P0 BRA `(.L_x_9974) ;  /* 0xfffffffc00f08947 */ /* 0x010fea000383ffff */
[----:B------:R-:W-:Y:S05]  /*20e80*/  BRA `(.L_x_10133) ;  /* 0xffffffa400647947 */ /* 0x000fea000383ffff */
.L_x_9978:
[----:B------:R-:W2:Y:S04]  /*20e90*/  LDL.LU R11, [R1+0x44] ;  /* 0x00004400010b7983 */ /* 0x000ea80000300800 */
[----:B------:R0:W5:Y:S01]  /*20ea0*/  LDL R9, [R1+0x14] ;  /* 0x0000140001097983 */ /* 0x0001620000100800 */
[----:B------:R-:W-:Y:S02]  /*20eb0*/  IMAD.MOV.U32 R13, RZ, RZ, R0 ;  /* 0x000000ffff0d7224 */ /* 0x000fe400078e0000 */
[----:B------:R-:W-:Y:S02]  /*20ec0*/  IMAD.MOV.U32 R12, RZ, RZ, RZ ;  /* 0x000000ffff0c7224 */ /* 0x000fe400078e00ff */
[----:B------:R-:W-:Y:S02]  /*20ed0*/  IMAD.MOV.U32 R15, RZ, RZ, -0x1 ;  /* 0xffffffffff0f7424 */ /* 0x000fe400078e00ff */
[----:B------:R-:W-:-:S04]  /*20ee0*/  IMAD R25, R25, 0xc0, R21 ;  /* 0x000000c019197824 */ /* 0x000fc800078e0215 */
[----:B------:R-:W-:Y:S02]  /*20ef0*/  VIADD R5, R25, 0x20 ;  /* 0x0000002019057836 */ /* 0x000fe40000000000 */
[----:B--2---:R-:W-:Y:S02]  /*20f00*/  IMAD R2, R11, R10, RZ ;  /* 0x0000000a0b027224 */ /* 0x004fe400078e02ff */
[----:B0-----:R-:W-:-:S07]  /*20f10*/  IMAD.MOV.U32 R11, RZ, RZ, 0x1c1f ;  /* 0x00001c1fff0b7424 */ /* 0x001fce00078e00ff */
[----:B-----5:R-:W-:Y:S05]  /*20f20*/  WARPSYNC.COLLECTIVE R15, `(.L_x_10134) ;  /* 0x000000000f087348 */ /* 0x020fea0003c00000 */
[----:B------:R0:W1:Y:S02]  /*20f30*/  SHFL.IDX P6, R14, R13, R12, R11 ;  /* 0x0000000c0d0e7389 */ /* 0x00006400000c000b */
[----:B01---5:R-:W-:Y:S01]  /*20f40*/  ENDCOLLECTIVE ;  /* 0x000000000000791b */ /* 0x023fe20003800000 */
.L_x_10134:
[----:B------:R-:W-:Y:S02]  /*20f50*/  IMAD.MOV.U32 R13, RZ, RZ, R4 ;  /* 0x000000ffff0d7224 */ /* 0x000fe400078e0004 */
[----:B------:R-:W-:-:S07]  /*20f60*/  IMAD.MOV.U32 R6, RZ, RZ, R14 ;  /* 0x000000ffff067224 */ /* 0x000fce00078e000e */
[----:B------:R-:W-:Y:S05]  /*20f70*/  WARPSYNC.COLLECTIVE R15, `(.L_x_10135) ;  /* 0x000000000f087348 */ /* 0x000fea0003c00000 */
[----:B------:R0:W1:Y:S02]  /*20f80*/  SHFL.IDX P6, R14, R13, R12, R11 ;  /* 0x0000000c0d0e7389 */ /* 0x00006400000c000b */
[----:B01----:R-:W-:Y:S01]  /*20f90*/  ENDCOLLECTIVE ;  /* 0x000000000000791b */ /* 0x003fe20003800000 */
.L_x_10135:
[----:B------:R-:W-:Y:S01]  /*20fa0*/  ISETP.GE.AND P2, PT, R25, R2, PT ;  /* 0x000000021900720c */ /* 0x000fe20003f46270 */
[----:B------:R-:W-:Y:S02]  /*20fb0*/  IMAD.MOV.U32 R13, RZ, RZ, R0 ;  /* 0x000000ffff0d7224 */ /* 0x000fe400078e0000 */
[----:B------:R-:W-:Y:S02]  /*20fc0*/  IMAD.MOV.U32 R12, RZ, RZ, 0x1 ;  /* 0x00000001ff0c7424 */ /* 0x000fe400078e00ff */
[----:B------:R-:W-:-:S08]  /*20fd0*/  IMAD.MOV.U32 R7, RZ, RZ, R14 ;  /* 0x000000ffff077224 */ /* 0x000fd000078e000e */
[----:B------:R-:W-:Y:S05]  /*20fe0*/  WARPSYNC.COLLECTIVE R15, `(.L_x_10136) ;  /* 0x000000000f087348 */ /* 0x000fea0003c00000 */
[----:B------:R0:W1:Y:S02]  /*20ff0*/  SHFL.IDX P6, R14, R13, R12, R11 ;  /* 0x0000000c0d0e7389 */ /* 0x00006400000c000b */
[----:B01----:R-:W-:Y:S01]  /*21000*/  ENDCOLLECTIVE ;  /* 0x000000000000791b */ /* 0x003fe20003800000 */
.L_x_10136:
[----:B------:R-:W-:-:S05]  /*21010*/  @!P2 LEA R7, P4, R20, R7, 0x1 ;  /* 0x000000071407a211 */ /* 0x000fca00078808ff */
[----:B------:R-:W-:-:S05]  /*21020*/  @!P2 IMAD.X R6, RZ, RZ, R6, P4 ;  /* 0x000000ffff06a224 */ /* 0x000fca00020e0606 */
[----:B------:R-:W-:-:S04]  /*21030*/  @!P2 LOP3.LUT R7, R7, R6, RZ, 0x3c, !PT ;  /* 0x000000060707a212 */ /* 0x000fc800078e3cff */
[----:B------:R-:W-:-:S04]  /*21040*/  @!P2 LOP3.LUT R6, R7, R6, RZ, 0x3c, !PT ;  /* 0x000000060706a212 */ /* 0x000fc800078e3cff */
[----:B------:R-:W-:Y:S01]  /*21050*/  @!P2 LOP3.LUT R7, R7, R6, RZ, 0x3c, !PT ;  /* 0x000000060707a212 */ /* 0x000fe200078e3cff */
[----:B------:R-:W-:-:S04]  /*21060*/  IMAD.MOV.U32 R13, RZ, RZ, R4 ;  /* 0x000000ffff0d7224 */ /* 0x000fc800078e0004 */
[----:B------:R-:W-:Y:S01]  /*21070*/  @!PT LDS RZ, [RZ] ;  /* 0x00000000fffff984 */ /* 0x000fe20000000800 */
[----:B------:R-:W-:Y:S01]  /*21080*/  @!PT LDS RZ, [RZ] ;  /* 0x00000000fffff984 */ /* 0x000fe20000000800 */
[----:B------:R-:W-:Y:S01]  /*21090*/  @!PT LDS RZ, [RZ] ;  /* 0x00000000fffff984 */ /* 0x000fe20000000800 */
[----:B------:R-:W-:Y:S04]  /*210a0*/  @!P2 LDGSTS.E.BYPASS.LTC128B.128 [R9+0xda00], desc[UR60][R6.64], !P3 ;  /* 0x0da000000609afae */ /* 0x000fe8000d901d7c */
[----:B------:R-:W-:Y:S04]  /*210b0*/  @!P2 LDGSTS.E.BYPASS.LTC128B.128 [R9+0x10a00], desc[UR60][R6.64+0x40], !P0 ;  /* 0x10a000400609afae */ /* 0x000fe8000c101d7c */
[----:B------:R0:W-:Y:S02]  /*210c0*/  @!P2 LDGSTS.E.BYPASS.LTC128B.128 [R9+0x13a00], desc[UR60][R6.64+0x80], !P1 ;  /* 0x13a000800609afae */ /* 0x0001e4000c901d7c */
[----:B0-----:R-:W-:-:S07]  /*210d0*/  IMAD.MOV.U32 R6, RZ, RZ, R14 ;  /* 0x000000ffff067224 */ /* 0x001fce00078e000e */
[----:B------:R-:W-:Y:S05]  /*210e0*/  WARPSYNC.COLLECTIVE R15, `(.L_x_10137) ;  /* 0x000000000f087348 */ /* 0x000fea0003c00000 */
[----:B------:R0:W1:Y:S02]  /*210f0*/  SHFL.IDX P6, R14, R13, R12, R11 ;  /* 0x0000000c0d0e7389 */ /* 0x00006400000c000b */
[----:B01----:R-:W-:Y:S01]  /*21100*/  ENDCOLLECTIVE ;  /* 0x000000000000791b */ /* 0x003fe20003800000 */
.L_x_10137:
[----:B------:R-:W-:Y:S01]  /*21110*/  ISETP.GE.AND P2, PT, R5, R2, PT ;  /* 0x000000020500720c */ /* 0x000fe20003f46270 */
[----:B------:R-:W-:Y:S02]  /*21120*/  IMAD.MOV.U32 R13, RZ, RZ, R0 ;  /* 0x000000ffff0d7224 */ /* 0x000fe400078e0000 */
[----:B------:R-:W-:Y:S02]  /*21130*/  IMAD.MOV.U32 R12, RZ, RZ, 0x2 ;  /* 0x00000002ff0c7424 */ /* 0x000fe400078e00ff */
[----:B------:R-:W-:-:S08]  /*21140*/  IMAD.MOV.U32 R7, RZ, RZ, R14 ;  /* 0x000000ffff077224 */ /* 0x000fd000078e000e */
[----:B------:R-:W-:Y:S05]  /*21150*/  WARPSYNC.COLLECTIVE R15, `(.L_x_10138) ;  /* 0x000000000f087348 */ /* 0x000fea0003c00000 */
[----:B------:R0:W1:Y:S02]  /*21160*/  SHFL.IDX P6, R14, R13, R12, R11 ;  /* 0x0000000c0d0e7389 */ /* 0x00006400000c000b */
[----:B01----:R-:W-:Y:S01]  /*21170*/  ENDCOLLECTIVE ;  /* 0x000000000000791b */ /* 0x003fe20003800000 */
.L_x_10138:
        /* <DEDUP_REMOVED lines=16> */
.L_x_10139:
[----:B------:R-:W-:Y:S02]  /*21280*/  VIADD R5, R25, 0x40 ;  /* 0x0000004019057836 */ /* 0x000fe40000000000 */
[----:B------:R-:W-:Y:S02]  /*21290*/  IMAD.MOV.U32 R13, RZ, RZ, R0 ;  /* 0x000000ffff0d7224 */ /* 0x000fe400078e0000 */
[----:B------:R-:W-:Y:S01]  /*212a0*/  IMAD.MOV.U32 R12, RZ, RZ, 0x3 ;  /* 0x00000003ff0c7424 */ /* 0x000fe200078e00ff */
[----:B------:R-:W-:Y:S01]  /*212b0*/  ISETP.GE.AND P2, PT, R5, R2, PT ;  /* 0x000000020500720c */ /* 0x000fe20003f46270 */
[----:B------:R-:W-:-:S12]  /*212c0*/  IMAD.MOV.U32 R7, RZ, RZ, R14 ;  /* 0x000000ffff077224 */ /* 0x000fd800078e000e */
[----:B------:R-:W-:Y:S05]  /*212d0*/  WARPSYNC.COLLECTIVE R15, `(.L_x_10140) ;  /* 0x000000000f087348 */ /* 0x000fea0003c00000 */
[----:B------:R0:W1:Y:S02]  /*212e0*/  SHFL.IDX P6, R14, R13, R12, R11 ;  /* 0x0000000c0d0e7389 */ /* 0x00006400000c000b */
[----:B01----:R-:W-:Y:S01]  /*212f0*/  ENDCOLLECTIVE ;  /* 0x000000000000791b */ /* 0x003fe20003800000 */
.L_x_10140:
[----:B------:R-:W-:-:S05]  /*21300*/  @!P2 LEA R7, P4, R20, R7, 0x1 ;  /* 0x000000071407a211 */ /* 0x000fca00078808ff */
[----:B------:R-:W-:Y:S02]  /*21310*/  @!P2 IMAD.X R6, RZ, RZ, R6, P4 ;  /* 0x000000ffff06a224 */ /* 0x000fe400020e0606 */
[----:B------:R-:W-:-:S03]  /*21320*/  IMAD.MOV.U32 R13, RZ, RZ, R4 ;  /* 0x000000ffff0d7224 */ /* 0x000fc600078e0004 */
[----:B------:R-:W-:Y:S01]  /*21330*/  @!P2 LOP3.LUT R7, R7, R6, RZ, 0x3c, !PT ;  /* 0x000000060707a212 */ /* 0x000fe200078e3cff */
[----:B------:R-:W-:-:S07]  /*21340*/  IMAD.MOV.U32 R0, RZ, RZ, R14 ;  /* 0x000000ffff007224 */ /* 0x000fce00078e000e */
[----:B------:R-:W-:Y:S05]  /*21350*/  WARPSYNC.COLLECTIVE R15, `(.L_x_10141) ;  /* 0x000000000f087348 */ /* 0x000fea0003c00000 */
[----:B------:R0:W1:Y:S02]  /*21360*/  SHFL.IDX P6, R14, R13, R12, R11 ;  /* 0x0000000c0d0e7389 */ /* 0x00006400000c000b */
[----:B01----:R-:W-:Y:S01]  /*21370*/  ENDCOLLECTIVE ;  /* 0x000000000000791b */ /* 0x003fe20003800000 */
.L_x_10141:
[----:B------:R-:W-:Y:S01]  /*21380*/  @!P2 LOP3.LUT R6, R7, R6, RZ, 0x3c, !PT ;  /* 0x000000060706a212 */ /* 0x000fe200078e3cff */
[----:B------:R-:W-:-:S03]  /*21390*/  VIADD R5, R25, 0x60 ;  /* 0x0000006019057836 */ /* 0x000fc60000000000 */
[----:B------:R-:W-:-:S05]  /*213a0*/  @!P2 LOP3.LUT R7, R7, R6, RZ, 0x3c, !PT ;  /* 0x000000060707a212 */ /* 0x000fca00078e3cff */
        /* <DEDUP_REMOVED lines=8> */
[----:B------:R-:W-:Y:S02]  /*21430*/  IMAD.MOV.U32 R12, RZ, RZ, RZ ;  /* 0x000000ffff0c7224 */ /* 0x000fe400078e00ff */
[----:B------:R-:W-:-:S10]  /*21440*/  IMAD.MOV.U32 R4, RZ, RZ, R14 ;  /* 0x000000ffff047224 */ /* 0x000fd400078e000e */
[----:B0-----:R-:W-:Y:S05]  /*21450*/  WARPSYNC.COLLECTIVE R15, `(.L_x_10142) ;  /* 0x000000000f087348 */ /* 0x001fea0003c00000 */
[----:B------:R1:W2:Y:S02]  /*21460*/  SHFL.IDX P6, R14, R13, R12, R11 ;  /* 0x0000000c0d0e7389 */ /* 0x0002a400000c000b */
[----:B012---:R-:W-:Y:S01]  /*21470*/  ENDCOLLECTIVE ;  /* 0x000000000000791b */ /* 0x007fe20003800000 */
.L_x_10142:
[----:B------:R-:W-:-:S05]  /*21480*/  @!P2 LEA R4, P4, R20, R4, 0x1 ;  /* 0x000000041404a211 */ /* 0x000fca00078808ff */
[----:B------:R-:W-:-:S04]  /*21490*/  @!P2 IMAD.X R0, RZ, RZ, R0, P4 ;  /* 0x000000ffff00a224 */ /* 0x000fc800020e0600 */
[----:B------:R-:W-:Y:S02]  /*214a0*/  @!P2 IMAD.MOV.U32 R5, RZ, RZ, R0 ;  /* 0x000000ffff05a224 */ /* 0x000fe400078e0000 */
[----:B------:R-:W-:Y:S02]  /*214b0*/  VIADD R0, R25, 0x80 ;  /* 0x0000008019007836 */ /* 0x000fe40000000000 */
[----:B------:R-:W-:Y:S01]  /*214c0*/  IMAD.MOV.U32 R13, RZ, RZ, R8 ;  /* 0x000000ffff0d7224 */ /* 0x000fe200078e0008 */
[----:B------:R-:W-:Y:S01]  /*214d0*/  @!PT LDS RZ, [RZ] ;  /* 0x00000000fffff984 */ /* 0x000fe20000000800 */
[----:B------:R-:W-:Y:S01]  /*214e0*/  @!PT LDS RZ, [RZ] ;  /* 0x00000000fffff984 */ /* 0x000fe20000000800 */
[----:B------:R-:W-:Y:S01]  /*214f0*/  @!PT LDS RZ, [RZ] ;  /* 0x00000000fffff984 */ /* 0x000fe20000000800 */
[----:B------:R0:W-:Y:S04]  /*21500*/  @!P2 LDGSTS.E.BYPASS.LTC128B.128 [R9+0xf200], desc[UR60][R4.64], !P3 ;  /* 0x0f2000000409afae */ /* 0x0001e8000d901d7c */
[----:B------:R0:W-:Y:S04]  /*21510*/  @!P2 LDGSTS.E.BYPASS.LTC128B.128 [R9+0x12200], desc[UR60][R4.64+0x40], !P0 ;  /* 0x122000400409afae */ /* 0x0001e8000c101d7c */
[----:B------:R0:W-:Y:S01]  /*21520*/  @!P2 LDGSTS.E.BYPASS.LTC128B.128 [R9+0x15200], desc[UR60][R4.64+0x80], !P1 ;  /* 0x152000800409afae */ /* 0x0001e2000c901d7c */
[----:B------:R-:W-:Y:S01]  /*21530*/  ISETP.GE.AND P2, PT, R0, R2, PT ;  /* 0x000000020000720c */ /* 0x000fe20003f46270 */
[----:B------:R-:W-:-:S12]  /*21540*/  IMAD.MOV.U32 R0, RZ, RZ, R14 ;  /* 0x000000ffff007224 */ /* 0x000fd800078e000e */
[----:B0-----:R-:W-:Y:S05]  /*21550*/  WARPSYNC.COLLECTIVE R15, `(.L_x_10143) ;  /* 0x000000000f087348 */ /* 0x001fea0003c00000 */
[----:B------:R1:W2:Y:S02]  /*21560*/  SHFL.IDX P6, R14, R13, R12, R11 ;  /* 0x0000000c0d0e7389 */ /* 0x0002a400000c000b */
[----:B012---:R-:W-:Y:S01]  /*21570*/  ENDCOLLECTIVE ;  /* 0x000000000000791b */ /* 0x007fe20003800000 */
.L_x_10143:
[----:B------:R-:W-:Y:S02]  /*21580*/  IMAD.MOV.U32 R13, RZ, RZ, R3 ;  /* 0x000000ffff0d7224 */ /* 0x000fe400078e0003 */
[----:B------:R-:W-:Y:S02]  /*21590*/  IMAD.MOV.U32 R12, RZ, RZ, 0x1 ;  /* 0x00000001ff0c7424 */ /* 0x000fe400078e00ff */
[----:B------:R-:W-:-:S07]  /*215a0*/  IMAD.MOV.U32 R4, RZ, RZ, R14 ;  /* 0x000000ffff047224 */ /* 0x000fce00078e000e */
[----:B------:R-:W-:Y:S05]  /*215b0*/  WARPSYNC.COLLECTIVE R15, `(.L_x_10144) ;  /* 0x000000000f087348 */ /* 0x000fea0003c00000 */
[----:B------:R0:W1:Y:S02]  /*215c0*/  SHFL.IDX P6, R14, R13, R12, R11 ;  /* 0x0000000c0d0e7389 */ /* 0x00006400000c000b */
[----:B01----:R-:W-:Y:S01]  /*215d0*/  ENDCOLLECTIVE ;  /* 0x000000000000791b */ /* 0x003fe20003800000 */
.L_x_10144:
[----:B------:R-:W-:-:S05]  /*215e0*/  @!P2 LEA R4, P4, R20, R4, 0x1 ;  /* 0x000000041404a211 */ /* 0x000fca00078808ff */
[----:B------:R-:W-:-:S04]  /*215f0*/  @!P2 IMAD.X R0, RZ, RZ, R0, P4 ;  /* 0x000000ffff00a224 */ /* 0x000fc800020e0600 */
[----:B------:R-:W-:Y:S02]  /*21600*/  @!P2 IMAD.MOV.U32 R5, RZ, RZ, R0 ;  /* 0x000000ffff05a224 */ /* 0x000fe400078e0000 */
[----:B------:R-:W-:-:S03]  /*21610*/  IMAD.MOV.U32 R13, RZ, RZ, R8 ;  /* 0x000000ffff0d7224 */ /* 0x000fc600078e0008 */
[----:B------:R-:W-:Y:S01]  /*21620*/  @!PT LDS RZ, [RZ] ;  /* 0x00000000fffff984 */ /* 0x000fe20000000800 */
[----:B------:R-:W-:Y:S01]  /*21630*/  @!PT LDS RZ, [RZ] ;  /* 0x00000000fffff984 */ /* 0x000fe20000000800 */
[----:B------:R-:W-:Y:S01]  /*21640*/  @!PT LDS RZ, [RZ] ;  /* 0x00000000fffff984 */ /* 0x000fe20000000800 */
[----:B------:R0:W-:Y:S04]  /*21650*/  @!P2 LDGSTS.E.BYPASS.LTC128B.128 [R9+0xfa00], desc[UR60][R4.64], !P3 ;  /* 0x0fa000000409afae */ /* 0x0001e8000d901d7c */
[----:B------:R0:W-:Y:S01]  /*21660*/  @!P2 LDGSTS.E.BYPASS.LTC128B.128 [R9+0x12a00], desc[UR60][R4.64+0x40], !P0 ;  /* 0x12a000400409afae */ /* 0x0001e2000c101d7c */
[----:B------:R-:W-:-:S03]  /*21670*/  IMAD.MOV.U32 R3, RZ, RZ, R14 ;  /* 0x000000ffff037224 */ /* 0x000fc600078e000e */
[----:B------:R0:W-:Y:S04]  /*21680*/  @!P2 LDGSTS.E.BYPASS.LTC128B.128 [R9+0x15a00], desc[UR60][R4.64+0x80], !P1 ;  /* 0x15a000800409afae */ /* 0x0001e8000c901d7c */
[----:B0-----:R-:W-:Y:S05]  /*21690*/  WARPSYNC.COLLECTIVE R15, `(.L_x_10145) ;  /* 0x000000000f087348 */ /* 0x001fea0003c00000 */
[----:B------:R1:W2:Y:S02]  /*216a0*/  SHFL.IDX P6, R14, R13, R12, R11 ;  /* 0x0000000c0d0e7389 */ /* 0x0002a400000c000b */
[----:B012---:R-:W-:Y:S01]  /*216b0*/  ENDCOLLECTIVE ;  /* 0x000000000000791b */ /* 0x007fe20003800000 */
.L_x_10145:
[----:B------:R-:W-:Y:S01]  /*216c0*/  IMAD.MOV.U32 R8, RZ, RZ, R14 ;  /* 0x000000ffff087224 */ /* 0x000fe200078e000e */
[----:B------:R-:W-:Y:S06]  /*216d0*/  BRA `(.L_x_10146) ;  /* 0xffffffa800c47947 */ /* 0x000fec000383ffff */
.L_x_9981:
[----:B-1----:R1:W2:Y:S02]  /*216e0*/  SYNCS.PHASECHK.TRANS64.TRYWAIT P0, [R16+URZ+0x31c20], R0 ;  /* 0x031c2000100075a7 */ /* 0x0022a4000800017f */
[----:B--2---:R-:W-:Y:S05]  /*216f0*/  @!P0 NANOSLEEP.SYNCS 0x989680 ;  /* 0x009896800000895d */ /* 0x004fea0003900000 */
[----:B------:R-:W2:Y:S02]  /*21700*/  @!P0 SYNCS.PHASECHK.TRANS64 P0, [R16+URZ+0x31c20], R0 ;  /* 0x031c2000100085a7 */ /* 0x000ea4000800007f */
[----:B--2---:R-:W-:Y:S05]  /*21710*/  @!P0 BRA `(.L_x_9981) ;  /* 0xfffffffc00f08947 */ /* 0x004fea000383ffff */
[----:B------:R-:W-:Y:S05]  /*21720*/  BRA `(.L_x_10147) ;  /* 0xffffffac002c7947 */ /* 0x000fea000383ffff */
.L_x_9990:
[----:B-1----:R1:W2:Y:S02]  /*21730*/  SYNCS.PHASECHK.TRANS64.TRYWAIT P0, [R3+URZ+0x31c40], R2 ;  /* 0x031c4002030075a7 */ /* 0x0022a4000800017f */
[----:B--2---:R-:W-:Y:S05]  /*21740*/  @!P0 NANOSLEEP.SYNCS 0x989680 ;  /* 0x009896800000895d */ /* 0x004fea0003900000 */
[----:B------:R-:W2:Y:S02]  /*21750*/  @!P0 SYNCS.PHASECHK.TRANS64 P0, [R3+URZ+0x31c40], R2 ;  /* 0x031c4002030085a7 */ /* 0x000ea4000800007f */
[----:B--2---:R-:W-:Y:S05]  /*21760*/  @!P0 BRA `(.L_x_9990) ;  /* 0xfffffffc00f08947 */ /* 0x004fea000383ffff */
[----:B------:R-:W-:Y:S05]  /*21770*/  BRA `(.L_x_10148) ;  /* 0xffffffac00fc7947 */ /* 0x000fea000383ffff */
.L_x_9997:
[----:B0-----:R0:W1:Y:S02]  /*21780*/  SYNCS.PHASECHK.TRANS64.TRYWAIT P0, [R2+URZ+0x31c60], R3 ;  /* 0x031c6003020075a7 */ /* 0x001064000800017f */
[----:B-1----:R-:W-:Y:S05]  /*21790*/  @!P0 NANOSLEEP.SYNCS 0x989680 ;  /* 0x009896800000895d */ /* 0x002fea0003900000 */
[----:B------:R-:W1:Y:S02]  /*217a0*/  @!P0 SYNCS.PHASECHK.TRANS64 P0, [R2+URZ+0x31c60], R3 ;  /* 0x031c6003020085a7 */ /* 0x000e64000800007f */
[----:B-1----:R-:W-:Y:S05]  /*217b0*/  @!P0 BRA `(.L_x_9997) ;  /* 0xfffffffc00f08947 */ /* 0x002fea000383ffff */
[----:B------:R-:W-:Y:S05]  /*217c0*/  BRA `(.L_x_10149) ;  /* 0xffffffb400007947 */ /* 0x000fea000383ffff */
.L_x_10008:
[----:B-1----:R1:W2:Y:S02]  /*217d0*/  SYNCS.PHASECHK.TRANS64.TRYWAIT P0, [R3+URZ+0x31c40], R2 ;  /* 0x031c4002030075a7 */ /* 0x0022a4000800017f */
[----:B--2---:R-:W-:Y:S05]  /*217e0*/  @!P0 NANOSLEEP.SYNCS 0x989680 ;  /* 0x009896800000895d */ /* 0x004fea0003900000 */
[----:B------:R-:W2:Y:S02]  /*217f0*/  @!P0 SYNCS.PHASECHK.TRANS64 P0, [R3+URZ+0x31c40], R2 ;  /* 0x031c4002030085a7 */ /* 0x000ea4000800007f */
[----:B--2---:R-:W-:Y:S05]  /*21800*/  @!P0 BRA `(.L_x_10008) ;  /* 0xfffffffc00f08947 */ /* 0x004fea000383ffff */
[----:B------:R-:W-:Y:S05]  /*21810*/  BRA `(.L_x_10150) ;  /* 0xffffffb800bc7947 */ /* 0x000fea000383ffff */
.L_x_10015:
[----:B0-----:R0:W1:Y:S02]  /*21820*/  SYNCS.PHASECHK.TRANS64.TRYWAIT P0, [R2+URZ+0x31c60], R28 ;  /* 0x031c601c020075a7 */ /* 0x001064000800017f */
[----:B-1----:R-:W-:Y:S05]  /*21830*/  @!P0 NANOSLEEP.SYNCS 0x989680 ;  /* 0x009896800000895d */ /* 0x002fea0003900000 */
[----:B------:R-:W1:Y:S02]  /*21840*/  @!P0 SYNCS.PHASECHK.TRANS64 P0, [R2+URZ+0x31c60], R28 ;  /* 0x031c601c020085a7 */ /* 0x000e64000800007f */
[----:B-1----:R-:W-:Y:S05]  /*21850*/  @!P0 BRA `(.L_x_10015) ;  /* 0xfffffffc00f08947 */ /* 0x002fea000383ffff */
[----:B------:R-:W-:Y:S05]  /*21860*/  BRA `(.L_x_10151) ;  /* 0xffffffbc00c07947 */ /* 0x000fea000383ffff */
.L_x_10026:
[----:B-1----:R1:W2:Y:S02]  /*21870*/  SYNCS.PHASECHK.TRANS64.TRYWAIT P0, [R3+URZ+0x31c40], R2 ;  /* 0x031c4002030075a7 */ /* 0x0022a4000800017f */
[----:B--2---:R-:W-:Y:S05]  /*21880*/  @!P0 NANOSLEEP.SYNCS 0x989680 ;  /* 0x009896800000895d */ /* 0x004fea0003900000 */
[----:B------:R-:W2:Y:S02]  /*21890*/  @!P0 SYNCS.PHASECHK.TRANS64 P0, [R3+URZ+0x31c40], R2 ;  /* 0x031c4002030085a7 */ /* 0x000ea4000800007f */
[----:B--2---:R-:W-:Y:S05]  /*218a0*/  @!P0 BRA `(.L_x_10026) ;  /* 0xfffffffc00f08947 */ /* 0x004fea000383ffff */
[----:B------:R-:W-:Y:S05]  /*218b0*/  BRA `(.L_x_10152) ;  /* 0xffffffc400547947 */ /* 0x000fea000383ffff */
.L_x_10033:
[----:B0-----:R0:W1:Y:S02]  /*218c0*/  SYNCS.PHASECHK.TRANS64.TRYWAIT P0, [R2+URZ+0x31c60], R7 ;  /* 0x031c6007020075a7 */ /* 0x001064000800017f */
[----:B-1----:R-:W-:Y:S05]  /*218d0*/  @!P0 NANOSLEEP.SYNCS 0x989680 ;  /* 0x009896800000895d */ /* 0x002fea0003900000 */
[----:B------:R-:W1:Y:S02]  /*218e0*/  @!P0 SYNCS.PHASECHK.TRANS64 P0, [R2+URZ+0x31c60], R7 ;  /* 0x031c6007020085a7 */ /* 0x000e64000800007f */
[----:B-1----:R-:W-:Y:S05]  /*218f0*/  @!P0 BRA `(.L_x_10033) ;  /* 0xfffffffc00f08947 */ /* 0x002fea000383ffff */
[----:B------:R-:W-:Y:S05]  /*21900*/  BRA `(.L_x_10153) ;  /* 0xffffffc800587947 */ /* 0x000fea000383ffff */
.L_x_10046:
[----:B-1----:R1:W2:Y:S02]  /*21910*/  SYNCS.PHASECHK.TRANS64.TRYWAIT P0, [R0+URZ+0x31c60], R3 ;  /* 0x031c6003000075a7 */ /* 0x0022a4000800017f */
[----:B--2---:R-:W-:Y:S05]  /*21920*/  @!P0 NANOSLEEP.SYNCS 0x989680 ;  /* 0x009896800000895d */ /* 0x004fea0003900000 */
[----:B------:R-:W2:Y:S02]  /*21930*/  @!P0 SYNCS.PHASECHK.TRANS64 P0, [R0+URZ+0x31c60], R3 ;  /* 0x031c6003000085a7 */ /* 0x000ea4000800007f */
[----:B--2---:R-:W-:Y:S05]  /*21940*/  @!P0 BRA `(.L_x_10046) ;  /* 0xfffffffc00f08947 */ /* 0x004fea000383ffff */
[----:B------:R-:W-:Y:S05]  /*21950*/  BRA `(.L_x_10154) ;  /* 0xffffffcc00d47947 */ /* 0x000fea000383ffff */
.L_x_10055:
[----:B------:R-:W-:Y:S01]  /*21960*/  BSSY B0, `(.L_x_10155) ;  /* 0x0000008000007945 */ /* 0x000fe20003800000 */
[----:B-1----:R-:W-:Y:S02]  /*21970*/  IMAD.MOV.U32 R13, RZ, RZ, R24 ;  /* 0x000000ffff0d7224 */ /* 0x002fe400078e0018 */
[----:B------:R-:W-:Y:S02]  /*21980*/  IMAD.MOV.U32 R12, RZ, RZ, RZ ;  /* 0x000000ffff0c7224 */ /* 0x000fe400078e00ff */
[----:B0-----:R-:W-:Y:S02]  /*21990*/  IMAD.MOV.U32 R11, RZ, RZ, 0x1f ;  /* 0x0000001fff0b7424 */ /* 0x001fe400078e00ff */
[----:B------:R-:W-:-:S07]  /*219a0*/  IMAD.MOV.U32 R15, RZ, RZ, -0x1 ;  /* 0xffffffffff0f7424 */ /* 0x000fce00078e00ff */
[----:B--23--:R-:W-:Y:S05]  /*219b0*/  WARPSYNC.COLLECTIVE R15, `(.L_x_10156) ;  /* 0x000000000f087348 */ /* 0x00cfea0003c00000 */
[----:B------:R0:W1:Y:S02]  /*219c0*/  SHFL.IDX P6, R14, R13, R12, R11 ;  /* 0x0000000c0d0e7389 */ /* 0x00006400000c000b */
[----:B0123--:R-:W-:Y:S01]  /*219d0*/  ENDCOLLECTIVE ;  /* 0x000000000000791b */ /* 0x00ffe20003800000 */
.L_x_10156:
[----:B------:R-:W-:Y:S05]  /*219e0*/  BSYNC B0 ;  /* 0x0000000000007941 */ /* 0x000fea0003800000 */
.L_x_10155:
[----:B------:R-:W-:Y:S01]  /*219f0*/  IMAD.MOV.U32 R13, RZ, RZ, R24 ;  /* 0x000000ffff0d7224 */ /* 0x000fe200078e0018 */
[----:B------:R-:W-:Y:S01]  /*21a00*/  LOP3.LUT P1, RZ, R19, 0x1, RZ, 0xc0, !PT ;  /* 0x0000000113ff7812 */ /* 0x000fe2000782c0ff */
        /* <DEDUP_REMOVED lines=8> */
.L_x_10157:
[----:B------:R-:W-:Y:S02]  /*21a90*/  ULDC UR4, c[0x0][0xc3c] ;  /* 0x00030f0000047ab9 */ /* 0x000fe40000000800 */
        /* <DEDUP_REMOVED lines=9> */
[----:B------:R-:W-:Y:S02]  /*21b30*/  CS2R R4, SRZ ;  /* 0x0000000000047805 */ /* 0x000fe4000001ff00 */
[C---:B------:R-:W-:Y:S01]  /*21b40*/  ISETP.GE.U32.AND P2, PT, R10.reuse, 0x8, PT ;  /* 0x000000080a00780c */ /* 0x040fe20003f46070 */
[----:B------:R-:W-:Y:S01]  /*21b50*/  IMAD.MOV.U32 R24, RZ, RZ, RZ ;  /* 0x000000ffff187224 */ /* 0x000fe200078e00ff */
[C---:B------:R-:W-:Y:S01]  /*21b60*/  ISETP.GE.U32.AND P3, PT, R10.reuse, 0x10, PT ;  /* 0x000000100a00780c */ /* 0x040fe20003f66070 */
[----:B--2---:R-:W-:Y:S02]  /*21b70*/  @!P0 IMAD.MOV.U32 R4, RZ, RZ, R7 ;  /* 0x000000ffff048224 */ /* 0x004fe400078e0007 */
[----:B---3--:R-:W-:Y:S01]  /*21b80*/  @!P0 IMAD.MOV.U32 R5, RZ, RZ, R8 ;  /* 0x000000ffff058224 */ /* 0x008fe200078e0008 */
[----:B------:R-:W-:-:S03]  /*21b90*/  ISETP.GE.U32.AND P0, PT, R10, 0x2, PT ;  /* 0x000000020a00780c */ /* 0x000fc60003f06070 */
[----:B------:R-:W-:-:S10]  /*21ba0*/  IMAD R13, R5, R4, RZ ;  /* 0x00000004050d7224 */ /* 0x000fd400078e02ff */
[----:B------:R-:W-:Y:S05]  /*21bb0*/  WARPSYNC.COLLECTIVE R15, `(.L_x_10158) ;  /* 0x000000000f087348 */ /* 0x000fea0003c00000 */
[----:B------:R0:W1:Y:S02]  /*21bc0*/  SHFL.UP P6, R14, R13, R12, R11 ;  /* 0x0400000c0d0e7389 */ /* 0x00006400000c000b */
[----:B01----:R-:W-:Y:S01]  /*21bd0*/  ENDCOLLECTIVE ;  /* 0x000000000000791b */ /* 0x003fe20003800000 */
.L_x_10158:
[----:B------:R-:W-:Y:S01]  /*21be0*/  IMAD.MOV.U32 R12, RZ, RZ, 0x2 ;  /* 0x00000002ff0c7424 */ /* 0x000fe200078e00ff */
[----:B------:R-:W-:Y:S02]  /*21bf0*/  SEL R14, R14, RZ, P1 ;  /* 0x000000ff0e0e7207 */ /* 0x000fe40000800000 */
[----:B------:R-:W-:-:S03]  /*21c00*/  ISETP.GE.U32.AND P1, PT, R10, 0x4, PT ;  /* 0x000000040a00780c */ /* 0x000fc60003f26070 */
[----:B------:R-:W-:-:S04]  /*21c10*/  IMAD.IADD R7, R13, 0x1, R14 ;  /* 0x000000010d077824 */ /* 0x000fc800078e020e */
[----:B------:R-:W-:-:S07]  /*21c20*/  IMAD.MOV.U32 R13, RZ, RZ, R7 ;  /* 0x000000ffff0d7224 */ /* 0x000fce00078e0007 */
[----:B------:R-:W-:Y:S05]  /*21c30*/  WARPSYNC.COLLECTIVE R15, `(.L_x_10159) ;  /* 0x000000000f087348 */ /* 0x000fea0003c00000 */
[----:B------:R0:W1:Y:S02]  /*21c40*/  SHFL.UP P6, R14, R13, R12, R11 ;  /* 0x0400000c0d0e7389 */ /* 0x00006400000c000b */
[----:B01----:R-:W-:Y:S01]  /*21c50*/  ENDCOLLECTIVE ;  /* 0x000000000000791b */ /* 0x003fe20003800000 */
.L_x_10159:
[----:B------:R-:W-:Y:S01]  /*21c60*/  IMAD.MOV.U32 R12, RZ, RZ, 0x4 ;  /* 0x00000004ff0c7424 */ /* 0x000fe200078e00ff */
[----:B------:R-:W-:-:S05]  /*21c70*/  SEL R2, R14, RZ, P0 ;  /* 0x000000ff0e027207 */ /* 0x000fca0000000000 */
[----:B------:R-:W-:-:S04]  /*21c80*/  IMAD.IADD R2, R7, 0x1, R2 ;  /* 0x0000000107027824 */ /* 0x000fc800078e0202 */
[----:B------:R-:W-:-:S07]  /*21c90*/  IMAD.MOV.U32 R13, RZ, RZ, R2 ;  /* 0x000000ffff0d7224 */ /* 0x000fce00078e0002 */
[----:B------:R-:W-:Y:S05]  /*21ca0*/  WARPSYNC.COLLECTIVE R15, `(.L_x_10160) ;  /* 0x000000000f087348 */ /* 0x000fea0003c00000 */
[----:B------:R0:W1:Y:S02]  /*21cb0*/  SHFL.UP P6, R14, R13, R12, R11 ;  /* 0x0400000c0d0e7389 */ /* 0x00006400000c000b */
[----:B01----:R-:W-:Y:S01]  /*21cc0*/  ENDCOLLECTIVE ;  /* 0x000000000000791b */ /* 0x003fe20003800000 */
.L_x_10160:
[----:B------:R-:W-:Y:S01]  /*21cd0*/  IMAD.MOV.U32 R12, RZ, RZ, 0x8 ;  /* 0x00000008ff0c7424 */ /* 0x000fe200078e00ff */
[----:B------:R-:W-:-:S05]  /*21ce0*/  SEL R3, R14, RZ, P1 ;  /* 0x000000ff0e037207 */ /* 0x000fca0000800000 */
[----:B------:R-:W-:-:S04]  /*21cf0*/  IMAD.IADD R3, R2, 0x1, R3 ;  /* 0x0000000102037824 */ /* 0x000fc800078e0203 */
[----:B------:R-:W-:-:S07]  /*21d00*/  IMAD.MOV.U32 R13, RZ, RZ, R3 ;  /* 0x000000ffff0d7224 */ /* 0x000fce00078e0003 */
[----:B------:R-:W-:Y:S05]  /*21d10*/  WARPSYNC.COLLECTIVE R15, `(.L_x_10161) ;  /* 0x000000000f087348 */ /* 0x000fea0003c00000 */
[----:B------:R0:W1:Y:S02]  /*21d20*/  SHFL.UP P6, R14, R13, R12, R11 ;  /* 0x0400000c0d0e7389 */ /* 0x00006400000c000b */
[----:B01----:R-:W-:Y:S01]  /*21d30*/  ENDCOLLECTIVE ;  /* 0x000000000000791b */ /* 0x003fe20003800000 */
.L_x_10161:
[----:B------:R-:W-:Y:S01]  /*21d40*/  IMAD.MOV.U32 R12, RZ, RZ, 0x10 ;  /* 0x00000010ff0c7424 */ /* 0x000fe200078e00ff */
[----:B------:R-:W-:-:S05]  /*21d50*/  SEL R14, R14, RZ, P2 ;  /* 0x000000ff0e0e7207 */ /* 0x000fca0001000000 */
[----:B------:R-:W-:-:S04]  /*21d60*/  IMAD.IADD R7, R3, 0x1, R14 ;  /* 0x0000000103077824 */ /* 0x000fc800078e020e */
[----:B------:R-:W-:-:S07]  /*21d70*/  IMAD.MOV.U32 R13, RZ, RZ, R7 ;  /* 0x000000ffff0d7224 */ /* 0x000fce00078e0007 */
[----:B------:R-:W-:Y:S05]  /*21d80*/  WARPSYNC.COLLECTIVE R15, `(.L_x_10162) ;  /* 0x000000000f087348 */ /* 0x000fea0003c00000 */
[----:B------:R0:W1:Y:S02]  /*21d90*/  SHFL.UP P6, R14, R13, R12, R11 ;  /* 0x0400000c0d0e7389 */ /* 0x00006400000c000b */
[----:B01----:R-:W-:Y:S01]  /*21da0*/  ENDCOLLECTIVE ;  /* 0x000000000000791b */ /* 0x003fe20003800000 */
.L_x_10162:
        /* <DEDUP_REMOVED lines=8> */
.L_x_10163:
[----:B------:R-:W-:Y:S05]  /*21e30*/  BRA `(.L_x_10164) ;  /* 0xffffffd000907947 */ /* 0x000fea000383ffff */
.L_x_10058:
[----:B------:R-:W-:Y:S01]  /*21e40*/  BSSY B0, `(.L_x_10165) ;  /* 0x0000007000007945 */ /* 0x000fe20003800000 */
[----:B------:R-:W-:Y:S02]  /*21e50*/  IMAD.MOV.U32 R12, RZ, RZ, 0x1 ;  /* 0x00000001ff0c7424 */ /* 0x000fe400078e00ff */
[----:B------:R-:W-:Y:S02]  /*21e60*/  IMAD.MOV.U32 R11, RZ, RZ, RZ ;  /* 0x000000ffff0b7224 */ /* 0x000fe400078e00ff */
[----:B------:R-:W-:-:S07]  /*21e70*/  IMAD.MOV.U32 R15, RZ, RZ, -0x1 ;  /* 0xffffffffff0f7424 */ /* 0x000fce00078e00ff */
[----:B------:R-:W-:Y:S05]  /*21e80*/  WARPSYNC.COLLECTIVE R15, `(.L_x_10166) ;  /* 0x000000000f087348 */ /* 0x000fea0003c00000 */
[----:B------:R0:W1:Y:S02]  /*21e90*/  SHFL.UP P6, R14, R13, R12, R11 ;  /* 0x0400000c0d0e7389 */ /* 0x00006400000c000b */
[----:B01----:R-:W-:Y:S01]  /*21ea0*/  ENDCOLLECTIVE ;  /* 0x000000000000791b */ /* 0x003fe20003800000 */
.L_x_10166:
[----:B------:R-:W-:Y:S05]  /*21eb0*/  BSYNC B0 ;  /* 0x0000000000007941 */ /* 0x000fea0003800000 */
.L_x_10165:
[----:B------:R-:W-:Y:S01]  /*21ec0*/  LOP3.LUT P4, RZ, R19, 0x1, RZ, 0xc0, !PT ;  /* 0x0000000113ff7812 */ /* 0x000fe2000788c0ff */
[----:B------:R-:W-:Y:S02]  /*21ed0*/  IMAD.MOV.U32 R12, RZ, RZ, 0x2 ;  /* 0x00000002ff0c7424 */ /* 0x000fe400078e00ff */
[----:B------:R-:W-:Y:S01]  /*21ee0*/  IMAD.MOV.U32 R11, RZ, RZ, RZ ;  /* 0x000000ffff0b7224 */ /* 0x000fe200078e00ff */
[----:B------:R-:W-:Y:S01]  /*21ef0*/  SEL R14, R14, RZ, P4 ;  /* 0x000000ff0e0e7207 */ /* 0x000fe20002000000 */
[----:B------:R-:W-:-:S04]  /*21f00*/  IMAD.MOV.U32 R15, RZ, RZ, -0x1 ;  /* 0xffffffffff0f7424 */ /* 0x000fc800078e00ff */
[----:B------:R-:W-:-:S07]  /*21f10*/  IMAD.IADD R13, R13, 0x1, R14 ;  /* 0x000000010d0d7824 */ /* 0x000fce00078e020e */
[----:B------:R-:W-:Y:S05]  /*21f20*/  WARPSYNC.COLLECTIVE R15, `(.L_x_10167) ;  /* 0x000000000f087348 */ /* 0x000fea0003c00000 */
[----:B------:R0:W1:Y:S02]  /*21f30*/  SHFL.UP P6, R14, R13, R12, R11 ;  /* 0x0400000c0d0e7389 */ /* 0x00006400000c000b */
[----:B01----:R-:W-:Y:S01]  /*21f40*/  ENDCOLLECTIVE ;  /* 0x000000000000791b */ /* 0x003fe20003800000 */
.L_x_10167:
[----:B------:R-:W-:Y:S01]  /*21f50*/  IMAD.MOV.U32 R12, RZ, RZ, 0x4 ;  /* 0x00000004ff0c7424 */ /* 0x000fe200078e00ff */
[----:B------:R-:W-:-:S05]  /*21f60*/  SEL R14, R14, RZ, P0 ;  /* 0x000000ff0e0e7207 */ /* 0x000fca0000000000 */
[----:B------:R-:W-:-:S04]  /*21f70*/  IMAD.IADD R3, R13, 0x1, R14 ;  /* 0x000000010d037824 */ /* 0x000fc800078e020e */
[----:B------:R-:W-:-:S07]  /*21f80*/  IMAD.MOV.U32 R13, RZ, RZ, R3 ;  /* 0x000000ffff0d7224 */ /* 0x000fce00078e0003 */
[----:B------:R-:W-:Y:S05]  /*21f90*/  WARPSYNC.COLLECTIVE R15, `(.L_x_10168) ;  /* 0x000000000f087348 */ /* 0x000fea0003c00000 */
[----:B------:R0:W1:Y:S02]  /*21fa0*/  SHFL.UP P6, R14, R13, R12, R11 ;  /* 0x0400000c0d0e7389 */ /* 0x00006400000c000b */
[----:B01----:R-:W-:Y:S01]  /*21fb0*/  ENDCOLLECTIVE ;  /* 0x000000000000791b */ /* 0x003fe20003800000 */
.L_x_10168:
[----:B------:R-:W-:Y:S01]  /*21fc0*/  IMAD.MOV.U32 R12, RZ, RZ, 0x8 ;  /* 0x00000008ff0c7424 */ /* 0x000fe200078e00ff */
[----:B------:R-:W-:-:S05]  /*21fd0*/  SEL R14, R14, RZ, P1 ;  /* 0x000000ff0e0e7207 */ /* 0x000fca0000800000 */
[----:B------:R-:W-:-:S04]  /*21fe0*/  IMAD.IADD R7, R3, 0x1, R14 ;  /* 0x0000000103077824 */ /* 0x000fc800078e020e */
[----:B------:R-:W-:-:S07]  /*21ff0*/  IMAD.MOV.U32 R13, RZ, RZ, R7 ;  /* 0x000000ffff0d7224 */ /* 0x000fce00078e0007 */
[----:B------:R-:W-:Y:S05]  /*22000*/  WARPSYNC.COLLECTIVE R15, `(.L_x_10169) ;  /* 0x000000000f087348 */ /* 0x000fea0003c00000 */
[----:B------:R0:W1:Y:S02]  /*22010*/  SHFL.UP P6, R14, R13, R12, R11 ;  /* 0x0400000c0d0e7389 */ /* 0x00006400000c000b */
[----:B01----:R-:W-:Y:S01]  /*22020*/  ENDCOLLECTIVE ;  /* 0x000000000000791b */ /* 0x003fe20003800000 */
.L_x_10169:
[----:B------:R-:W-:Y:S01]  /*22030*/  IMAD.MOV.U32 R12, RZ, RZ, 0x10 ;  /* 0x00000010ff0c7424 */ /* 0x000fe200078e00ff */
[----:B------:R-:W-:-:S05]  /*22040*/  SEL R8, R14, RZ, P2 ;  /* 0x000000ff0e087207 */ /* 0x000fca0001000000 */
[----:B------:R-:W-:-:S04]  /*22050*/  IMAD.IADD R8, R7, 0x1, R8 ;  /* 0x0000000107087824 */ /* 0x000fc800078e0208 */
[----:B------:R-:W-:-:S07]  /*22060*/  IMAD.MOV.U32 R13, RZ, RZ, R8 ;  /* 0x000000ffff0d7224 */ /* 0x000fce00078e0008 */
[----:B------:R-:W-:Y:S05]  /*22070*/  WARPSYNC.COLLECTIVE R15, `(.L_x_10170) ;  /* 0x000000000f087348 */ /* 0x000fea0003c00000 */
[----:B------:R0:W1:Y:S02]  /*22080*/  SHFL.UP P6, R14, R13, R12, R11 ;  /* 0x0400000c0d0e7389 */ /* 0x00006400000c000b */
[----:B01----:R-:W-:Y:S01]  /*22090*/  ENDCOLLECTIVE ;  /* 0x000000000000791b */ /* 0x003fe20003800000 */
.L_x_10170:
        /* <DEDUP_REMOVED lines=8> */
.L_x_10171:
[----:B------:R-:W-:Y:S05]  /*22120*/  BRA `(.L_x_10172) ;  /* 0xffffffd000787947 */ /* 0x000fea000383ffff */
.L_x_10060:
[----:B------:R-:W-:Y:S01]  /*22130*/  BSSY B0, `(.L_x_10173) ;  /* 0x0000006000007945 */ /* 0x000fe20003800000 */
[----:B------:R-:W-:Y:S01]  /*22140*/  PLOP3.LUT P6, PT, P6, PT, PT, 0x8, 0x0 ;  /* 0x000000000000781c */ /* 0x000fe200037ce170 */
[----:B------:R-:W-:-:S12]  /*22150*/  IMAD.MOV.U32 R15, RZ, RZ, -0x1 ;  /* 0xffffffffff0f7424 */ /* 0x000fd800078e00ff */
[----:B0-----:R-:W-:Y:S05]  /*22160*/  WARPSYNC.COLLECTIVE R15, `(.L_x_10174) ;  /* 0x000000000f087348 */ /* 0x001fea0003c00000 */
[----:B------:R-:W-:Y:S01]  /*22170*/  VOTE.ANY R14, PT, P6 ;  /* 0x00000000000e7806 */ /* 0x000fe200030e0100 */
[----:B0-----:R-:W-:Y:S06]  /*22180*/  ENDCOLLECTIVE ;  /* 0x000000000000791b */ /* 0x001fec0003800000 */
.L_x_10174:
[----:B------:R-:W-:Y:S05]  /*22190*/  BSYNC B0 ;  /* 0x0000000000007941 */ /* 0x000fea0003800000 */
.L_x_10173:
        /* <DEDUP_REMOVED lines=9> */
.L_x_10175:
[----:B------:R-:W-:Y:S02]  /*22230*/  IMAD.MOV.U32 R13, RZ, RZ, R5 ;  /* 0x000000ffff0d7224 */ /* 0x000fe400078e0005 */
[----:B------:R-:W-:-:S07]  /*22240*/  IMAD.MOV.U32 R4, RZ, RZ, R14 ;  /* 0x000000ffff047224 */ /* 0x000fce00078e000e */
[----:B------:R-:W-:Y:S05]  /*22250*/  WARPSYNC.COLLECTIVE R15, `(.L_x_10176) ;  /* 0x000000000f087348 */ /* 0x000fea0003c00000 */
[----:B------:R0:W1:Y:S02]  /*22260*/  SHFL.IDX P6, R14, R13, R12, R11 ;  /* 0x0000000c0d0e7389 */ /* 0x00006400000c000b */
[----:B01----:R-:W-:Y:S01]  /*22270*/  ENDCOLLECTIVE ;  /* 0x000000000000791b */ /* 0x003fe20003800000 */
.L_x_10176:
[----:B------:R-:W-:Y:S01]  /*22280*/  IMAD.MOV.U32 R5, RZ, RZ, R14 ;  /* 0x000000ffff057224 */ /* 0x000fe200078e000e */
[----:B------:R-:W-:Y:S06]  /*22290*/  BRA `(.L_x_10177) ;  /* 0xffffffd000587947 */ /* 0x000fec000383ffff */
.L_x_10062:
[----:B------:R-:W-:Y:S01]  /*222a0*/  BSSY B0, `(.L_x_10178) ;  /* 0x0000007000007945 */ /* 0x000fe20003800000 */
[----:B------:R-:W-:Y:S02]  /*222b0*/  IMAD.MOV.U32 R13, RZ, RZ, R2 ;  /* 0x000000ffff0d7224 */ /* 0x000fe400078e0002 */
[----:B------:R-:W-:Y:S02]  /*222c0*/  IMAD.MOV.U32 R11, RZ, RZ, 0x1f ;  /* 0x0000001fff0b7424 */ /* 0x000fe400078e00ff */
[----:B------:R-:W-:-:S07]  /*222d0*/  IMAD.MOV.U32 R15, RZ, RZ, -0x1 ;  /* 0xffffffffff0f7424 */ /* 0x000fce00078e00ff */
[----:B0123--:R-:W-:Y:S05]  /*222e0*/  WARPSYNC.COLLECTIVE R15, `(.L_x_10179) ;  /* 0x000000000f087348 */ /* 0x00ffea0003c00000 */
[----:B------:R4:W0:Y:S02]  /*222f0*/  SHFL.IDX P6, R14, R13, R12, R11 ;  /* 0x0000000c0d0e7389 */ /* 0x00082400000c000b */
[----:B01234-:R-:W-:Y:S01]  /*22300*/  ENDCOLLECTIVE ;  /* 0x000000000000791b */ /* 0x01ffe20003800000 */
.L_x_10179:
[----:B------:R-:W-:Y:S05]  /*22310*/  BSYNC B0 ;  /* 0x0000000000007941 */ /* 0x000fea0003800000 */
.L_x_10178:
[----:B------:R-:W-:Y:S01]  /*22320*/  IMAD.MOV.U32 R24, RZ, RZ, R14 ;  /* 0x000000ffff187224 */ /* 0x000fe200078e000e */
[----:B------:R-:W-:Y:S06]  /*22330*/  BRA `(.L_x_10061) ;  /* 0xffffffd000487947 */ /* 0x000fec000383ffff */
.L_x_10066:
[----:B0-----:R0:W1:Y:S02]  /*22340*/  SYNCS.PHASECHK.TRANS64.TRYWAIT P0, [R9+URZ+0x31c20], R0 ;  /* 0x031c2000090075a7 */ /* 0x001064000800017f */
[----:B-1----:R-:W-:Y:S05]  /*22350*/  @!P0 NANOSLEEP.SYNCS 0x989680 ;  /* 0x009896800000895d */ /* 0x002fea0003900000 */
[----:B------:R-:W1:Y:S02]  /*22360*/  @!P0 SYNCS.PHASECHK.TRANS64 P0, [R9+URZ+0x31c20], R0 ;  /* 0x031c2000090085a7 */ /* 0x000e64000800007f */
[----:B-1----:R-:W-:Y:S05]  /*22370*/  @!P0 BRA `(.L_x_10066) ;  /* 0xfffffffc00f08947 */ /* 0x002fea000383ffff */
[----:B------:R-:W-:Y:S05]  /*22380*/  BRA `(.L_x_10180) ;  /* 0xffffffd400987947 */ /* 0x000fea000383ffff */
.L_x_10067:
        /* <DEDUP_REMOVED lines=8> */
[----:B0---4-:R-:W-:Y:S05]  /*22410*/  WARPSYNC.COLLECTIVE R15, `(.L_x_10182) ;  /* 0x000000000f087348 */ /* 0x011fea0003c00000 */
[----:B------:R1:W2:Y:S02]  /*22420*/  SHFL.IDX P6, R14, R13, R12, R11 ;  /* 0x0000000c0d0e7389 */ /* 0x0002a400000c000b */
[----:B012-4-:R-:W-:Y:S01]  /*22430*/  ENDCOLLECTIVE ;  /* 0x000000000000791b */ /* 0x017fe20003800000 */
.L_x_10182:
[----:B------:R-:W-:Y:S05]  /*22440*/  BSYNC B0 ;  /* 0x0000000000007941 */ /* 0x000fea0003800000 */
.L_x_10181:
[----:B------:R-:W-:Y:S05]  /*22450*/  BRA `(.L_x_10183) ;  /* 0xffffffd400807947 */ /* 0x000fea000383ffff */
.L_x_10068:
[----:B------:R-:W-:Y:S01]  /*22460*/  BSSY B0, `(.L_x_10184) ;  /* 0x0000006000007945 */ /* 0x000fe20003800000 */
[----:B------:R-:W-:-:S07]  /*22470*/  IMAD.MOV.U32 R15, RZ, RZ, -0x1 ;  /* 0xffffffffff0f7424 */ /* 0x000fce00078e00ff */
[----:B0---4-:R-:W-:Y:S05]  /*22480*/  WARPSYNC.COLLECTIVE R15, `(.L_x_10185) ;  /* 0x000000000f0c7348 */ /* 0x011fea0003c00000 */
[----:B------:R-:W-:Y:S02]  /*22490*/  ELECT P6, UR62, PT ;  /* 0x00000000003e782f */ /* 0x000fe400038c0000 */
[----:B------:R-:W-:Y:S01]  /*224a0*/  MOV R14, UR62 ;  /* 0x0000003e000e7c02 */ /* 0x000fe20008000f00 */
[----:B0---4-:R-:W-:Y:S10]  /*224b0*/  ENDCOLLECTIVE ;  /* 0x000000000000791b */ /* 0x011ff40003800000 */
.L_x_10185:
[----:B------:R-:W-:Y:S05]  /*224c0*/  BSYNC B0 ;  /* 0x0000000000007941 */ /* 0x000fea0003800000 */
.L_x_10184:
[----:B------:R-:W-:Y:S05]  /*224d0*/  BRA `(.L_x_10186) ;  /* 0xffffffd400747947 */ /* 0x000fea000383ffff */
.L_x_10070:
[----:B0-----:R0:W1:Y:S02]  /*224e0*/  SYNCS.PHASECHK.TRANS64.TRYWAIT P0, [R7+URZ], R2 ;  /* 0x00000002070075a7 */ /* 0x001064000800017f */
[----:B-1----:R-:W-:Y:S05]  /*224f0*/  @!P0 NANOSLEEP.SYNCS 0x989680 ;  /* 0x009896800000895d */ /* 0x002fea0003900000 */
[----:B------:R-:W1:Y:S02]  /*22500*/  @!P0 SYNCS.PHASECHK.TRANS64 P0, [R7+URZ], R2 ;  /* 0x00000002070085a7 */ /* 0x000e64000800007f */
[----:B-1----:R-:W-:Y:S05]  /*22510*/  @!P0 BRA `(.L_x_10070) ;  /* 0xfffffffc00f08947 */ /* 0x002fea000383ffff */
[----:B------:R-:W-:Y:S05]  /*22520*/  BRA `(.L_x_10187) ;  /* 0xffffffd400a87947 */ /* 0x000fea000383ffff */
.L_x_10071:
[----:B-1----:R1:W2:Y:S02]  /*22530*/  SYNCS.PHASECHK.TRANS64.TRYWAIT P0, [R3+URZ], R0 ;  /* 0x00000000030075a7 */ /* 0x0022a4000800017f */
[----:B--2---:R-:W-:Y:S05]  /*22540*/  @!P0 NANOSLEEP.SYNCS 0x989680 ;  /* 0x009896800000895d */ /* 0x004fea0003900000 */
[----:B------:R-:W2:Y:S02]  /*22550*/  @!P0 SYNCS.PHASECHK.TRANS64 P0, [R3+URZ], R0 ;  /* 0x00000000030085a7 */ /* 0x000ea4000800007f */
[----:B--2---:R-:W-:Y:S05]  /*22560*/  @!P0 BRA `(.L_x_10071) ;  /* 0xfffffffc00f08947 */ /* 0x004fea000383ffff */
[----:B------:R-:W-:Y:S05]  /*22570*/  BRA `(.L_x_10188) ;  /* 0xffffffd4009c7947 */ /* 0x000fea000383ffff */
.L_x_10073:
[----:B-1----:R1:W2:Y:S02]  /*22580*/  SYNCS.PHASECHK.TRANS64.TRYWAIT P0, [R5+URZ], R2 ;  /* 0x00000002050075a7 */ /* 0x0022a4000800017f */
[----:B--2---:R-:W-:Y:S05]  /*22590*/  @!P0 NANOSLEEP.SYNCS 0x989680 ;  /* 0x009896800000895d */ /* 0x004fea0003900000 */
[----:B------:R-:W2:Y:S02]  /*225a0*/  @!P0 SYNCS.PHASECHK.TRANS64 P0, [R5+URZ], R2 ;  /* 0x00000002050085a7 */ /* 0x000ea4000800007f */
[----:B--2---:R-:W-:Y:S05]  /*225b0*/  @!P0 BRA `(.L_x_10073) ;  /* 0xfffffffc00f08947 */ /* 0x004fea000383ffff */
[----:B------:R-:W-:Y:S05]  /*225c0*/  BRA `(.L_x_10189) ;  /* 0xffffffd400a07947 */ /* 0x000fea000383ffff */
.L_x_10190:
        /* <DEDUP_REMOVED lines=11> */
.L_x_14868:


//--------------------- .text._ZN7cutlass13device_kernelIN5flash11enable_sm90INS1_16FlashAttnFwdSm90INS1_25CollectiveMainloopFwdSm90ILi2EN4cute5tupleIJNS5_1CILi1EEES8_S8_EEENS6_IJNS7_ILi192EEENS7_ILi128EEENS7_ILi96EEEEEELi96ENS_10bfloat16_tEfNS_4arch4Sm90ELb0ELb1ELb0ELb0ELb0ELb0ELb0ELb0ELb1ELb1ELb1ELb0EEENS1_21CollectiveEpilogueFwdINS6_IJSA_SC_SB_EEES9_SE_SG_Li384ELb0ELb1ELb1ELb0EEENS1_19SingleTileSchedulerILb0ELb1ELb1ELi192EEEEEEEEEvNT_6ParamsE --------------------------
	.section	.text._ZN7cutlass13device_kernelIN5flash11enable_sm90INS1_16FlashAttnFwdSm90INS1_25CollectiveMainloopFwdSm90ILi2EN4cute5tupleIJNS5_1CILi1EEES8_S8_EEENS6_IJNS7_ILi192EEENS7_ILi128EEENS7_ILi96EEEEEELi96ENS_10bfloat16_tEfNS_4arch4Sm90ELb0ELb1ELb0ELb0ELb0ELb0ELb0ELb0ELb1ELb1ELb1ELb0EEENS1_21CollectiveEpilogueFwdINS6_IJSA_SC_SB_EEES9_SE_SG_Li384ELb0ELb1ELb1ELb0EEENS1_19SingleTileSchedulerILb0ELb1ELb1ELi192EEEEEEEEEvNT_6ParamsE,"ax",@progbits
	.align	128
.text._ZN7cutlass13device_kernelIN5flash11enable_sm90INS1_16FlashAttnFwdSm90INS1_25CollectiveMainloopFwdSm90ILi2EN4cute5tupleIJNS5_1CILi1EEES8_S8_EEENS6_IJNS7_ILi192EEENS7_ILi128EEENS7_ILi96EEEEEELi96ENS_10bfloat16_tEfNS_4arch4Sm90ELb0ELb1ELb0ELb0ELb0ELb0ELb0ELb0ELb1ELb1ELb1ELb0EEENS1_21CollectiveEpilogueFwdINS6_IJSA_SC_SB_EEES9_SE_SG_Li384ELb0ELb1ELb1ELb0EEENS1_19SingleTileSchedulerILb0ELb1ELb1ELi192EEEEEEEEEvNT_6ParamsE:
        .type           _ZN7cutlass13device_kernelIN5flash11enable_sm90INS1_16FlashAttnFwdSm90INS1_25CollectiveMainloopFwdSm90ILi2EN4cute5tupleIJNS5_1CILi1EEES8_S8_EEENS6_IJNS7_ILi192EEENS7_ILi128EEENS7_ILi96EEEEEELi96ENS_10bfloat16_tEfNS_4arch4Sm90ELb0ELb1ELb0ELb0ELb0ELb0ELb0ELb0ELb1ELb1ELb1ELb0EEENS1_21CollectiveEpilogueFwdINS6_IJSA_SC_SB_EEES9_SE_SG_Li384ELb0ELb1ELb1ELb0EEENS1_19SingleTileSchedulerILb0ELb1ELb1ELi192EEEEEEEEEvNT_6ParamsE,@function
        .size           _ZN7cutlass13device_kernelIN5flash11enable_sm90INS1_16FlashAttnFwdSm90INS1_25CollectiveMainloopFwdSm90ILi2EN4cute5tupleIJNS5_1CILi1EEES8_S8_EEENS6_IJNS7_ILi192EEENS7_ILi128EEENS7_ILi96EEEEEELi96ENS_10bfloat16_tEfNS_4arch4Sm90ELb0ELb1ELb0ELb0ELb0ELb0ELb0ELb0ELb1ELb1ELb1ELb0EEENS1_21CollectiveEpilogueFwdINS6_IJSA_SC_SB_EEES9_SE_SG_Li384ELb0ELb1ELb1ELb0EEENS1_19SingleTileSchedulerILb0ELb1ELb1ELi192EEEEEEEEEvNT_6ParamsE,(.L_x_14869 - _ZN7cutlass13device_kernelIN5flash11enable_sm90INS1_16FlashAttnFwdSm90INS1_25CollectiveMainloopFwdSm90ILi2EN4cute5tupleIJNS5_1CILi1EEES8_S8_EEENS6_IJNS7_ILi192EEENS7_ILi128EEENS7_ILi96EEEEEELi96ENS_10bfloat16_tEfNS_4arch4Sm90ELb0ELb1ELb0ELb0ELb0ELb0ELb0ELb0ELb1ELb1ELb1ELb0EEENS1_21CollectiveEpilogueFwdINS6_IJSA_SC_SB_EEES9_SE_SG_Li384ELb0ELb1ELb1ELb0EEENS1_19SingleTileSchedulerILb0ELb1ELb1ELi192EEEEEEEEEvNT_6ParamsE)
        .other          _ZN7cutlass13device_kernelIN5flash11enable_sm90INS1_16FlashAttnFwdSm90INS1_25CollectiveMainloopFwdSm90ILi2EN4cute5tupleIJNS5_1CILi1EEES8_S8_EEENS6_IJNS7_ILi192EEENS7_ILi128EEENS7_ILi96EEEEEELi96ENS_10bfloat16_tEfNS_4arch4Sm90ELb0ELb1ELb0ELb0ELb0ELb0ELb0ELb0ELb1ELb1ELb1ELb0EEENS1_21CollectiveEpilogueFwdINS6_IJSA_SC_SB_EEES9_SE_SG_Li384ELb0ELb1ELb1ELb0EEENS1_19SingleTileSchedulerILb0ELb1ELb1ELi192EEEEEEEEEvNT_6ParamsE,@"STO_CUDA_ENTRY STV_DEFAULT"
_ZN7cutlass13device_kernelIN5flash11enable_sm90INS1_16FlashAttnFwdSm90INS1_25CollectiveMainloopFwdSm90ILi2EN4cute5tupleIJNS5_1CILi1EEES8_S8_EEENS6_IJNS7_ILi192EEENS7_ILi128EEENS7_ILi96EEEEEELi96ENS_10bfloat16_tEfNS_4arch4Sm90ELb0ELb1ELb0ELb0ELb0ELb0ELb0ELb0ELb1ELb1ELb1ELb0EEENS1_21CollectiveEpilogueFwdINS6_IJSA_SC_SB_EEES9_SE_SG_Li384ELb0ELb1ELb1ELb0EEENS1_19SingleTileSchedulerILb0ELb1ELb1ELi192EEEEEEEEEvNT_6ParamsE:
[----:B------:R-:W0:Y:S01]  /*0000*/  LDC R1, c[0x0][0x28] ;  /* 0x00000a00ff017b82 */ /* 0x000e220000000800 */
[----:B------:R-:W1:Y:S01]  /*0010*/  S2R R2, SR_TID.X ;  /* 0x0000000000027919 */ /* 0x000e620000002100 */
[----:B------:R-:W-:Y:S01]  /*0020*/  ELECT P0, URZ, PT ;  /* 0x00000000003f782f */ /* 0x000fe20003800000 */
[----:B------:R-:W-:Y:S01]  /*0030*/  BSSY B0, `(.L_x_10191) ;  /* 0x000000e000007945 */ /* 0x000fe20003800000 */
[--C-:B-1----:R-:W-:Y:S02]  /*0040*/  SHF.R.U32.HI R17, RZ, 0x5, R2.reuse ;  /* 0x00000005ff117819 */ /* 0x102fe40000011602 */
[----:B------:R-:W-:-:S03]  /*0050*/  SHF.R.U32.HI R19, RZ, 0x7, R2 ;  /* 0x00000007ff137819 */ /* 0x000fc60000011602 */
        /* <DEDUP_REMOVED lines=11> */
.L_x_10192:
[----:B------:R-:W-:Y:S05]  /*0110*/  BSYNC B0 ;  /* 0x0000000000007941 */ /* 0x000fea0003800000 */
.L_x_10191:
        /* <DEDUP_REMOVED lines=41> */
.L_x_10193:
        /* <DEDUP_REMOVED lines=22> */
.L_x_10194:
        /* <DEDUP_REMOVED lines=18> */
.L_x_10195:
        /* <DEDUP_REMOVED lines=22> */
.L_x_10196:
        /* <DEDUP_REMOVED lines=22> */
.L_x_10197:
[----:B------:R-:W-:Y:S01]  /*08f0*/  PLOP3.LUT P0, PT, PT, PT, UP0, 0x80, 0x0 ;  /* 0x000000000000781c */ /* 0x000fe20003f0f008 */
[----:B0-----:R-:W-:Y:S01]  /*0900*/  UMOV UR4, 0x1 ;  /* 0x0000000100047882 */ /* 0x001fe20000000000 */
[----:B------:R-:W-:Y:S01]  /*0910*/  NOP ;  /* 0x0000000000007918 */ /* 0x000fe20000000000 */
[----:B------:R-:W-:Y:S01]  /*0920*/  USEL UR4, UR4, 0x2, !UP0 ;  /* 0x0000000204047887 */ /* 0x000fe2000c000000 */
[----:B------:R-:W-:Y:S01]  /*0930*/  BSSY B6, `(.L_x_10198) ;  /* 0x00012d4000067945 */ /* 0x000fe20003800000 */
[----:B------:R-:W-:-:S04]  /*0940*/  LOP3.LUT R22, R2, 0x7f, RZ, 0xc0, !PT ;  /* 0x0000007f02167812 */ /* 0x000fc800078ec0ff */
[----:B------:R-:W-:Y:S01]  /*0950*/  IMAD.U32 R16, RZ, RZ, UR4 ;  /* 0x00000004ff107e24 */ /* 0x000fe2000f8e00ff */
[----:B-12-4-:R-:W-:Y:S06]  /*0960*/  BAR.SYNC.DEFER_BLOCKING 0x0 ;  /* 0x0000000000007b1d */ /* 0x016fec0000010000 */
[----:B------:R-:W-:Y:S05]  /*0970*/  @!P0 BRA `(.L_x_10199) ;  /* 0x000000e800088947 */ /* 0x000fea0003800000 */
.L_x_10200:
[----:B------:R-:W-:-:S08]  /*0980*/  NOP ;  /* 0x0000000000007918 */ /* 0x000fd00000000000 */
[----:B------:R-:W0:Y:S02]  /*0990*/  USETMAXREG.TRY_ALLOC.CTAPOOL UP0, 0xa0 ;  /* 0x000000a0000079c8 */ /* 0x000e240008000600 */
[----:B0-----:R-:W-:-:S13]  /*09a0*/  PLOP3.LUT P0, PT, PT, PT, UP0, 0x80, 0x0 ;  /* 0x000000000000781c */ /* 0x001fda0003f0f008 */
[----:B------:R-:W-:Y:S05]  /*09b0*/  @!P0 BRA `(.L_x_10200) ;  /* 0xfffffffc00f08947 */ /* 0x000fea000383ffff */
[----:B------:R-:W0:Y:S01]  /*09c0*/  S2UR UR6, SR_CTAID.Y ;  /* 0x00000000000679c3 */ /* 0x000e220000002600 */
[----:B------:R-:W-:Y:S01]  /*09d0*/  LOP3.LUT R0, R2, 0xffffff80, RZ, 0xc0, !PT ;  /* 0xffffff8002007812 */ /* 0x000fe200078ec0ff */
[----:B------:R-:W-:Y:S02]  /*09e0*/  ULDC UR7, c[0x0][0xc50] ;  /* 0x0003140000077ab9 */ /* 0x000fe40000000800 */
[----:B------:R-:W-:-:S04]  /*09f0*/  UISETP.NE.AND UP0, UPT, UR7, 0x1, UPT ;  /* 0x000000010700788c */ /* 0x000fc8000bf05270 */
[----:B------:R-:W-:Y:S08]  /*0a00*/  BAR.ARV 0x8, 0x200 ;  /* 0x0208000000007b1d */ /* 0x000ff00000002000 */
[----:B------:R-:W1:Y:S01]  /*0a10*/  S2UR UR8, SR_CTAID.Z ;  /* 0x00000000000879c3 */ /* 0x000e620000002700 */
[----:B------:R-:W-:Y:S01]  /*0a20*/  ISETP.NE.AND P0, PT, R0, 0x80, PT ;  /* 0x000000800000780c */ /* 0x000fe20003f05270 */
[----:B------:R-:W-:Y:S01]  /*0a30*/  @UP0 ULDC UR4, c[0x0][0xc54] ;  /* 0x0003150000040ab9 */ /* 0x000fe20000000800 */
[----:B------:R-:W-:Y:S01]  /*0a40*/  @UP0 ULDC UR9, c[0x0][0xc58] ;  /* 0x0003160000090ab9 */ /* 0x000fe20000000800 */
[----:B0-----:R-:W-:-:S10]  /*0a50*/  UIMAD.WIDE.U32 UR4, UR6, UR4, URZ ;  /* 0x00000004060472a5 */ /* 0x001fd4000f8e003f */
[----:B------:R-:W-:Y:S06]  /*0a60*/  @!P0 BAR.ARV 0x9, 0x100 ;  /* 0x0244000000008b1d */ /* 0x000fec0000002000 */
[----:B------:R-:W-:Y:S01]  /*0a70*/  UMOV UR10, UR6 ;  /* 0x00000006000a7c82 */ /* 0x000fe20008000000 */
[----:B------:R-:W-:Y:S01]  /*0a80*/  @UP0 USHF.R.U32.HI UR10, URZ, UR9, UR5 ;  /* 0x000000093f0a0299 */ /* 0x000fe20008011605 */
[----:B-1----:R-:W-:-:S03]  /*0a90*/  ISETP.LE.AND P0, PT, RZ, UR8, PT ;  /* 0x00000008ff007c0c */ /* 0x002fc6000bf03270 */
[----:B------:R-:W-:Y:S02]  /*0aa0*/  UIADD3 UR4, -UR10, URZ, URZ ;  /* 0x0000003f0a047290 */ /* 0x000fe4000fffe13f */
[----:B------:R-:W-:Y:S02]  /*0ab0*/  IMAD.U32 R17, RZ, RZ, UR10 ;  /* 0x0000000aff117e24 */ /* 0x000fe4000f8e00ff */
[----:B------:R-:W-:-:S06]  /*0ac0*/  UIMAD UR6, UR7, UR4, UR6 ;  /* 0x00000004070672a4 */ /* 0x000fcc000f8e0206 */
[----:B------:R-:W-:Y:S06]  /*0ad0*/  @!P0 BRA `(.L_x_10201) ;  /* 0x0000012800e48947 */ /* 0x000fec0003800000 */
[----:B------:R-:W0:Y:S01]  /*0ae0*/  LDC.64 R8, c[0x0][0x418] ;  /* 0x00010600ff087b82 */ /* 0x000e220000000a00 */
[----:B------:R-:W-:Y:S01]  /*0af0*/  ULDC UR4, c[0x0][0x448] ;  /* 0x0001120000047ab9 */ /* 0x000fe20000000800 */
[----:B------:R-:W-:Y:S01]  /*0b00*/  VIADD R89, R2, 0xffffff80 ;  /* 0xffffff8002597836 */ /* 0x000fe20000000000 */
[----:B------:R-:W-:-:S03]  /*0b10*/  UISETP.NE.AND UP0, UPT, UR4, 0x1, UPT ;  /* 0x000000010400788c */ /* 0x000fc6000bf05270 */
[----:B------:R-:W-:Y:S02]  /*0b20*/  ULDC.64 UR4, c[0x0][0x9e0] ;  /* 0x0002780000047ab9 */ /* 0x000fe40000000a00 */
[----:B------:R-:W1:Y:S01]  /*0b30*/  LDC R5, c[0x0][0x288] ;  /* 0x0000a200ff057b82 */ /* 0x000e620000000800 */
[----:B------:R-:W-:-:S05]  /*0b40*/  UISETP.GE.AND UP1, UPT, UR5, 0x1, UPT ;  /* 0x000000010500788c */ /* 0x000fca000bf26270 */
[----:B------:R-:W-:Y:S01]  /*0b50*/  @UP0 ULDC UR9, c[0x0][0x44c] ;  /* 0x0001130000090ab9 */ /* 0x000fe20000000800 */
[----:B------:R-:W-:Y:S01]  /*0b60*/  @UP0 ULDC UR11, c[0x0][0x450] ;  /* 0x00011400000b0ab9 */ /* 0x000fe20000000800 */
[----:B------:R-:W2:Y:S01]  /*0b70*/  LDC R18, c[0x0][0x424] ;  /* 0x00010900ff127b82 */ /* 0x000ea20000000800 */
[----:B------:R-:W-:-:S07]  /*0b80*/  PLOP3.LUT P1, PT, PT, PT, UP1, 0x80, 0x0 ;  /* 0x000000000000781c */ /* 0x000fce0003f2f018 */
[----:B------:R-:W3:Y:S01]  /*0b90*/  LDC R7, c[0x0][0x2f0] ;  /* 0x0000bc00ff077b82 */ /* 0x000ee20000000800 */
[----:B0-----:R-:W-:-:S04]  /*0ba0*/  ISETP.NE.U32.AND P0, PT, R8, RZ, PT ;  /* 0x000000ff0800720c */ /* 0x001fc80003f05070 */
[----:B------:R-:W-:-:S03]  /*0bb0*/  ISETP.NE.AND.EX P0, PT, R9, RZ, PT, P0 ;  /* 0x000000ff0900720c */ /* 0x000fc60003f05300 */
[----:B------:R-:W0:Y:S01]  /*0bc0*/  S2UR UR38, SR_CTAID.X ;  /* 0x00000000002679c3 */ /* 0x000e220000002500 */
[----:B-1----:R-:W-:Y:S02]  /*0bd0*/  IADD3 R3, -R5, 0x1, RZ ;  /* 0x0000000105037810 */ /* 0x002fe40007ffe1ff */
[----:B--2---:R-:W-:-:S05]  /*0be0*/  SEL R18, R18, 0x1, P0 ;  /* 0x0000000112127807 */ /* 0x004fca0000000000 */
[----:B---3--:R-:W-:-:S05]  /*0bf0*/  IMAD R3, R18, R7, R3 ;  /* 0x0000000712037224 */ /* 0x008fca00078e0203 */
[----:B------:R-:W-:Y:S01]  /*0c00*/  R2UR UR10, R3 ;  /* 0x00000000030a72ca */ /* 0x000fe200000e0000 */
[----:B0-----:R-:W-:-:S04]  /*0c10*/  UIMAD UR38, UR38, 0xc0, URZ ;  /* 0x000000c0262678a4 */ /* 0x001fc8000f8e023f */
        /* <DEDUP_REMOVED lines=18> */
.L_x_10203:
[----:B------:R-:W-:-:S11]  /*0d40*/  UISETP.NE.AND UP1, UPT, UR5, 0x1, UPT ;  /* 0x000000010500788c */ /* 0x000fd6000bf25270 */
[----:B------:R-:W-:Y:S02]  /*0d50*/  @UP1 ULDC.64 UR10, c[0x0][0x9e8] ;  /* 0x00027a00000a1ab9 */ /* 0x000fe40000000a00 */
[----:B------:R-:W-:-:S04]  /*0d60*/  UIMAD.WIDE.U32 UR8, UR4, UR10, URZ ;  /* 0x0000000a040872a5 */ /* 0x000fc8000f8e003f */
[----:B------:R-:W-:-:S12]  /*0d70*/  @UP1 USHF.R.U32.HI UR4, URZ, UR11, UR9 ;  /* 0x0000000b3f041299 */ /* 0x000fd80008011609 */
.L_x_10204:
[----:B------:R-:W-:-:S06]  /*0d80*/  UIMAD UR4, UR4, UR5, UR5 ;  /* 0x00000005040472a4 */ /* 0x000fcc000f8e0205 */
[----:B------:R-:W-:-:S07]  /*0d90*/  VIMNMX R0, R0, UR4, PT ;  /* 0x0000000400007c48 */ /* 0x000fce000bfe0100 */
.L_x_10202:
[-C--:B------:R-:W-:Y:S01]  /*0da0*/  IMAD R88, R18, R7.reuse, -R5 ;  /* 0x0000000712587224 */ /* 0x080fe200078e0a05 */
[----:B------:R-:W-:Y:S01]  /*0db0*/  @UP0 ULDC UR8, c[0x0][0x44c] ;  /* 0x0001130000080ab9 */ /* 0x000fe20000000800 */
[----:B------:R-:W-:Y:S01]  /*0dc0*/  VIADD R4, R0, 0x7f ;  /* 0x0000007f00047836 */ /* 0x000fe20000000000 */
[----:B------:R-:W-:Y:S01]  /*0dd0*/  UIMAD.WIDE.U32 UR8, UR38, UR8, URZ ;  /* 0x00000008260872a5 */ /* 0x000fe2000f8e003f */
[----:B------:R-:W-:Y:S01]  /*0de0*/  IMAD R0, R18, R7, 0x7f ;  /* 0x0000007f12007424 */ /* 0x000fe200078e0207 */
[----:B------:R-:W-:Y:S01]  /*0df0*/  R2UR UR7, R88 ;  /* 0x00000000580772ca */ /* 0x000fe200000e0000 */
[----:B------:R-:W-:Y:S01]  /*0e00*/  @UP0 ULDC UR10, c[0x0][0x450] ;  /* 0x00011400000a0ab9 */ /* 0x000fe20000000800 */
[----:B------:R-:W-:Y:S01]  /*0e10*/  UMOV UR4, UR38 ;  /* 0x0000002600047c82 */ /* 0x000fe20008000000 */
[----:B------:R-:W-:Y:S01]  /*0e20*/  SHF.R.S32.HI R5, RZ, 0x1f, R4 ;  /* 0x0000001fff057819 */ /* 0x000fe20000011404 */
[----:B------:R-:W-:Y:S01]  /*0e30*/  @UP0 USHF.R.U32.HI UR4, URZ, UR10, UR9 ;  /* 0x0000000a3f040299 */ /* 0x000fe20008011609 */
[----:B------:R-:W-:-:S02]  /*0e40*/  SHF.R.S32.HI R3, RZ, 0x1f, R0 ;  /* 0x0000001fff037819 */ /* 0x000fc40000011400 */
[----:B------:R-:W-:Y:S02]  /*0e50*/  LEA.HI R5, R5, R4, RZ, 0x7 ;  /* 0x0000000405057211 */ /* 0x000fe400078f38ff */
[----:B------:R-:W-:Y:S02]  /*0e60*/  LEA.HI R3, R3, R0, RZ, 0x7 ;  /* 0x0000000003037211 */ /* 0x000fe400078f38ff */
[----:B------:R-:W-:Y:S02]  /*0e70*/  SHF.R.S32.HI R0, RZ, 0x7, R5 ;  /* 0x00000007ff007819 */ /* 0x000fe40000011405 */
[----:B------:R-:W-:Y:S01]  /*0e80*/  UIADD3 UR4, UR7, UR4, URZ ;  /* 0x0000000407047290 */ /* 0x000fe2000fffe03f */
[----:B------:R-:W-:Y:S02]  /*0e90*/  SHF.R.S32.HI R3, RZ, 0x7, R3 ;  /* 0x00000007ff037819 */ /* 0x000fe40000011403 */
[----:B------:R-:W-:Y:S02]  /*0ea0*/  ULDC UR7, c[0x0][0x9dc] ;  /* 0x0002770000077ab9 */ /* 0x000fe40000000800 */
[----:B------:R-:W-:Y:S01]  /*0eb0*/  UIADD3 UR7, UR4, -UR7, URZ ;  /* 0x8000000704077290 */ /* 0x000fe2000fffe03f */
[----:B------:R-:W-:Y:S01]  /*0ec0*/  VIMNMX R23, R3, R0, PT ;  /* 0x0000000003177248 */ /* 0x000fe20003fe0100 */
[----:B------:R-:W-:Y:S10]  /*0ed0*/  @!P1 BRA `(.L_x_10205) ;  /* 0x0000000000449947 */ /* 0x000ff40003800000 */
        /* <DEDUP_REMOVED lines=10> */
.L_x_10206:
[----:B------:R-:W-:-:S11]  /*0f80*/  UISETP.NE.AND UP0, UPT, UR5, 0x1, UPT ;  /* 0x000000010500788c */ /* 0x000fd6000bf05270 */
[----:B------:R-:W-:Y:S02]  /*0f90*/  @UP0 ULDC.64 UR10, c[0x0][0x9e8] ;  /* 0x00027a00000a0ab9 */ /* 0x000fe40000000a00 */
[----:B------:R-:W-:-:S04]  /*0fa0*/  UIMAD.WIDE.U32 UR8, UR4, UR10, URZ ;  /* 0x0000000a040872a5 */ /* 0x000fc8000f8e003f */
[----:B------:R-:W-:-:S12]  /*0fb0*/  @UP0 USHF.R.U32.HI UR4, URZ, UR11, UR9 ;  /* 0x0000000b3f040299 */ /* 0x000fd80008011609 */
.L_x_10207:
[----:B------:R-:W-:-:S04]  /*0fc0*/  UIMAD UR4, UR4, UR5, URZ ;  /* 0x00000005040472a4 */ /* 0x000fc8000f8e023f */
[----:B------:R-:W-:-:S04]  /*0fd0*/  UISETP.LT.AND UP0, UPT, UR7, UR4, UPT ;  /* 0x000000040700728c */ /* 0x000fc8000bf01270 */
[----:B------:R-:W-:-:S12]  /*0fe0*/  USEL UR7, UR7, UR4, !UP0 ;  /* 0x0000000407077287 */ /* 0x000fd8000c000000 */
.L_x_10205:
[----:B------:R-:W-:Y:S02]  /*0ff0*/  USHF.R.S32.HI UR4, URZ, 0x1f, UR7 ;  /* 0x0000001f3f047899 */ /* 0x000fe40008011407 */
[----:B------:R-:W-:Y:S02]  /*1000*/  USHF.R.U32.HI UR10, URZ, 0x10, UR6 ;  /* 0x000000103f0a7899 */ /* 0x000fe40008011606 */
[----:B------:R-:W-:Y:S02]  /*1010*/  ULEA.HI UR4, UR4, UR7, URZ, 0x7 ;  /* 0x0000000704047291 */ /* 0x000fe4000f8f383f */
[----:B------:R-:W-:Y:S02]  /*1020*/  ULOP3.LUT UR60, UR6, 0xffff, URZ, 0xc0, !UPT ;  /* 0x0000ffff063c7892 */ /* 0x000fe4000f8ec03f */
[----:B------:R-:W-:-:S04]  /*1030*/  USHF.R.S32.HI UR4, URZ, 0x7, UR4 ;  /* 0x000000073f047899 */ /* 0x000fc80008011404 */
        /* <DEDUP_REMOVED lines=42> */
.L_x_10208:
[----:B------:R-:W-:Y:S02]  /*12e0*/  UIMAD UR60, UR60, UR4, UR9 ;  /* 0x000000043c3c72a4 */ /* 0x000fe4000f8e0209 */
[----:B------:R-:W-:Y:S01]  /*12f0*/  IMAD.U32 R4, RZ, RZ, UR4 ;  /* 0x00000004ff047e24 */ /* 0x000fe2000f8e00ff */
[----:B------:R-:W-:Y:S01]  /*1300*/  PLOP3.LUT P0, PT, PT, PT, PT, 0x80, 0x0 ;  /* 0x000000000000781c */ /* 0x000fe20003f0f070 */
[----:B------:R-:W-:Y:S01]  /*1310*/  IMAD.MOV.U32 R0, RZ, RZ, RZ ;  /* 0x000000ffff007224 */ /* 0x000fe200078e00ff */
[----:B------:R-:W-:Y:S01]  /*1320*/  CS2R R134, SRZ ;  /* 0x0000000000867805 */ /* 0x000fe2000001ff00 */
[----:B------:R-:W-:Y:S01]  /*1330*/  IMAD.MOV.U32 R3, RZ, RZ, RZ ;  /* 0x000000ffff037224 */ /* 0x000fe200078e00ff */
        /* <DEDUP_REMOVED lines=40> */
[----:B------:R-:W-:Y:S02]  /*15c0*/  ULEA UR4, UR5, UR36, 0xc ;  /* 0x0000002405047291 */ /* 0x000fe4000f8e603f */
[----:B------:R-:W-:Y:S02]  /*15d0*/  ULEA UR5, UR5, UR6, 0xd ;  /* 0x0000000605057291 */ /* 0x000fe4000f8e683f */
[----:B------:R-:W-:Y:S02]  /*15e0*/  UIADD3 UR4, UR4, 0xc400, URZ ;  /* 0x0000c40004047890 */ /* 0x000fe4000fffe03f */
[----:B------:R-:W-:Y:S02]  /*15f0*/  USHF.R.U32.HI UR5, URZ, 0x4, UR5 ;  /* 0x000000043f057899 */ /* 0x000fe40008011605 */
[----:B------:R-:W-:Y:S02]  /*1600*/  USHF.R.U32.HI UR4, URZ, 0x4, UR4 ;  /* 0x000000043f047899 */ /* 0x000fe40008011604 */
[----:B------:R-:W-:-:S02]  /*1610*/  ULOP3.LUT UR39, UR5, 0x3fff, URZ, 0xc0, !UPT ;  /* 0x00003fff05277892 */ /* 0x000fc4000f8ec03f */
        /* <DEDUP_REMOVED lines=18> */
.L_x_10210:
[----:B------:R-:W-:-:S04]  /*1740*/  SHF.L.U32 R0, RZ, 0x1f, RZ ;  /* 0x0000001fff007819 */ /* 0x000fc800000006ff */
[----:B------:R-:W0:Y:S02]  /*1750*/  SYNCS.PHASECHK.TRANS64.TRYWAIT P0, [UR36+0x2d800], R0 ;  /* 0x02d80000ff0075a7 */ /* 0x000e240008000164 */
[----:B0-----:R-:W-:Y:S05]  /*1760*/  @!P0 BRA `(.L_x_10211) ;  /* 0x0000011c00c88947 */ /* 0x001fea0003800000 */
.L_x_10378:
[----:B------:R-:W-:-:S13]  /*1770*/  R2UR UR4, R16 ;  /* 0x00000000100472ca */ /* 0x000fda00000e0000 */
[----:B------:R-:W-:-:S06]  /*1780*/  ULOP3.LUT UR4, UR4, 0x1, URZ, 0xfc, !UPT ;  /* 0x0000000104047892 */ /* 0x000fcc000f8efc3f */
[----:B0-----:R-:W-:-:S05]  /*1790*/  IMAD.U32 R3, RZ, RZ, UR4 ;  /* 0x00000004ff037e24 */ /* 0x001fca000f8e00ff */
[----:B------:R-:W-:-:S13]  /*17a0*/  ISETP.NE.AND P0, PT, R3, 0x3, PT ;  /* 0x000000030300780c */ /* 0x000fda0003f05270 */
[----:B------:R-:W-:Y:S05]  /*17b0*/  @!P0 BRA `(.L_x_10212) ;  /* 0x0000000000048947 */ /* 0x000fea0003800000 */
[----:B------:R-:W-:Y:S01]  /*17c0*/  BPT.TRAP 0x1 ;  /* 0x000000040000795c */ /* 0x000fe20000300000 */
.L_x_10212:
[----:B------:R0:W1:Y:S01]  /*17d0*/  SYNCS.PHASECHK.TRANS64.TRYWAIT P2, [UR36+0x2d830], R0 ;  /* 0x02d83000ff0075a7 */ /* 0x0000620008040164 */
[----:B------:R-:W-:Y:S05]  /*17e0*/  @!P0 BRA `(.L_x_10213) ;  /* 0x0000000000048947 */ /* 0x000fea0003800000 */
[----:B------:R-:W-:Y:S01]  /*17f0*/  BPT.TRAP 0x1 ;  /* 0x000000040000795c */ /* 0x000fe20000300000 */
.L_x_10213:
[----:B------:R-:W-:Y:S01]  /*1800*/  IMAD.U32 R20, RZ, RZ, UR40 ;  /* 0x00000028ff147e24 */ /* 0x000fe2000f8e00ff */
[----:B------:R-:W-:-:S04]  /*1810*/  ISETP.NE.AND P1, PT, R22, RZ, PT ;  /* 0x000000ff1600720c */ /* 0x000fc80003f25270 */
[----:B------:R-:W-:Y:S01]  /*1820*/  LOP3.LUT R20, R20, 0x10000, RZ, 0xfc, !PT ;  /* 0x0001000014147812 */ /* 0x000fe200078efcff */
[----:B-1----:R-:W-:Y:S08]  /*1830*/  @P2 BRA `(.L_x_10214) ;  /* 0x0000000000082947 */ /* 0x002ff00003800000 */
[----:B------:R-:W1:Y:S02]  /*1840*/  SYNCS.PHASECHK.TRANS64.TRYWAIT P2, [UR36+0x2d830], R0 ;  /* 0x02d83000ff0075a7 */ /* 0x000e640008040164 */
[----:B-1----:R-:W-:Y:S05]  /*1850*/  @!P2 BRA `(.L_x_10215) ;  /* 0x0000011c00a4a947 */ /* 0x002fea0003800000 */
.L_x_10214:
[----:B------:R-:W-:Y:S05]  /*1860*/  WARPSYNC.ALL ;  /* 0x0000000000007948 */ /* 0x000fea0003800000 */
[----:B------:R-:W-:Y:S01]  /*1870*/  IMAD.MOV.U32 R21, RZ, RZ, -0x7fffffe0 ;  /* 0x80000020ff157424 */ /* 0x000fe200078e00ff */
        /* <DEDUP_REMOVED lines=9> */
[----:B01----:R-:W-:Y:S01]  /*1910*/  LOP3.LUT R0, R91, 0xffffff80, RZ, 0xc0, !PT ;  /* 0xffffff805b007812 */ /* 0x003fe200078ec0ff */
[----:B------:R-:W-:Y:S01]  /*1920*/  UMOV UR15, 0x80000020 ;  /* 0x80000020000f7882 */ /* 0x000fe20000000000 */
[----:B------:R-:W-:Y:S01]  /*1930*/  UMOV UR17, 0x80000020 ;  /* 0x8000002000117882 */ /* 0x000fe20000000000 */
[----:B------:R-:W-:Y:S01]  /*1940*/  ULOP3.LUT UR7, UR4, 0x10000, URZ, 0xfc, !UPT ;  /* 0x0001000004077892 */ /* 0x000fe2000f8efc3f */
[----:B------:R-:W-:Y:S01]  /*1950*/  LEA.HI R8, R90, R89, RZ, 0x2 ;  /* 0x000000595a087211 */ /* 0x000fe200078f10ff */
[----:B------:R-:W-:Y:S01]  /*1960*/  UMOV UR19, 0x80000020 ;  /* 0x8000002000137882 */ /* 0x000fe20000000000 */
[----:B------:R-:W-:Y:S01]  /*1970*/  UMOV UR21, 0x80000020 ;  /* 0x8000002000157882 */ /* 0x000fe20000000000 */
[----:B------:R-:W-:Y:S01]  /*1980*/  UIADD3 UR14, UR7, 0x200, URZ ;  /* 0x00000200070e7890 */ /* 0x000fe2000fffe03f */
[C---:B------:R-:W-:Y:S01]  /*1990*/  IMAD.IADD R5, R89.reuse, 0x1, -R0 ;  /* 0x0000000159057824 */ /* 0x040fe200078e0a00 */
[----:B------:R-:W-:Y:S01]  /*19a0*/  UIADD3 UR12, UR24, 0x300, URZ ;  /* 0x00000300180c7890 */ /* 0x000fe2000fffe03f */
[----:B------:R-:W-:Y:S01]  /*19b0*/  LOP3.LUT R8, R8, 0xfffffffc, RZ, 0xc0, !PT ;  /* 0xfffffffc08087812 */ /* 0x000fe200078ec0ff */
[----:B------:R-:W-:Y:S01]  /*19c0*/  UMOV UR10, UR7 ;  /* 0x00000007000a7c82 */ /* 0x000fe20008000000 */
[----:B------:R-:W-:Y:S01]  /*19d0*/  UIADD3 UR16, UR24, 0x302, URZ ;  /* 0x0000030218107890 */ /* 0x000fe2000fffe03f */
[----:B------:R-:W-:Y:S01]  /*19e0*/  HGMMA.64x128x16.F32.BF16 R24, gdesc[UR8], RZ, !UPT, gsb0 ;  /* 0x01e00000081879f0 */ /* 0x000fe2000c0018ff */
[----:B------:R-:W-:Y:S01]  /*19f0*/  UIADD3 UR8, UR24, 0x2, URZ ;  /* 0x0000000218087890 */ /* 0x000fe2000fffe03f */
[----:B------:R-:W-:Y:S01]  /*1a00*/  SHF.R.S32.HI R0, RZ, 0x1f, R5 ;  /* 0x0000001fff007819 */ /* 0x000fe20000011405 */
[----:B------:R-:W-:Y:S01]  /*1a10*/  UIADD3 UR10, UR7, 0x2, URZ ;  /* 0x00000002070a7890 */ /* 0x000fe2000fffe03f */
[----:B------:R-:W-:Y:S01]  /*1a20*/  IMAD.HI R6, R92, 0x55555556, RZ ;  /* 0x555555565c067827 */ /* 0x000fe200078e02ff */
[----:B------:R-:W-:Y:S01]  /*1a30*/  UMOV UR9, 0x80000020 ;  /* 0x8000002000097882 */ /* 0x000fe20000000000 */
[----:B------:R-:W-:Y:S01]  /*1a40*/  UMOV UR11, 0x80000020 ;  /* 0x80000020000b7882 */ /* 0x000fe20000000000 */
[----:B------:R-:W-:Y:S01]  /*1a50*/  UIADD3 UR18, UR7, 0x202, URZ ;  /* 0x0000020207127890 */ /* 0x000fe2000fffe03f */
[CC--:B------:R-:W-:Y:S01]  /*1a60*/  LEA.HI R4, R0.reuse, R5.reuse, RZ, 0x2 ;  /* 0x0000000500047211 */ /* 0x0c0fe200078f10ff */
[----:B------:R-:W-:Y:S01]  /*1a70*/  UIADD3 UR20, UR24, 0x600, URZ ;  /* 0x0000060018147890 */ /* 0x000fe2000fffe03f */
[----:B------:R-:W-:Y:S01]  /*1a80*/  LEA.HI R3, R0, R5, RZ, 0x5 ;  /* 0x0000000500037211 */ /* 0x000fe200078f28ff */
[----:B------:R-:W-:Y:S01]  /*1a90*/  UIADD3 UR22, UR7, 0x400, URZ ;  /* 0x0000040007167890 */ /* 0x000fe2000fffe03f */
[--C-:B------:R-:W-:Y:S01]  /*1aa0*/  SHF.R.S32.HI R0, RZ, 0x2, R4.reuse ;  /* 0x00000002ff007819 */ /* 0x100fe20000011404 */
[----:B------:R-:W-:Y:S01]  /*1ab0*/  UMOV UR23, 0x80000020 ;  /* 0x8000002000177882 */ /* 0x000fe20000000000 */
[----:B------:R-:W-:Y:S01]  /*1ac0*/  UIADD3 UR24, UR24, 0x602, URZ ;  /* 0x0000060218187890 */ /* 0x000fe2000fffe03f */
[----:B------:R-:W-:Y:S01]  /*1ad0*/  SHF.R.S32.HI R7, RZ, 0x1f, R4 ;  /* 0x0000001fff077819 */ /* 0x000fe20000011404 */
[----:B------:R-:W-:Y:S01]  /*1ae0*/  UIADD3 UR26, UR7, 0x402, URZ ;  /* 0x00000402071a7890 */ /* 0x000fe2000fffe03f */
[----:B------:R-:W-:Y:S01]  /*1af0*/  SHF.R.S32.HI R3, RZ, 0x5, R3 ;  /* 0x00000005ff037819 */ /* 0x000fe20000011403 */
[----:B------:R-:W-:Y:S01]  /*1b00*/  UMOV UR25, 0x80000020 ;  /* 0x8000002000197882 */ /* 0x000fe20000000000 */
[----:B------:R-:W-:Y:S01]  /*1b10*/  UMOV UR27, 0x80000020 ;  /* 0x80000020001b7882 */ /* 0x000fe20000000000 */
[----:B------:R-:W-:Y:S01]  /*1b20*/  IMAD.IADD R8, R89, 0x1, -R8 ;  /* 0x0000000159087824 */ /* 0x000fe200078e0a08 */
[----:B------:R-:W-:Y:S01]  /*1b30*/  ULDC UR4, c[0x0][0x448] ;  /* 0x0001120000047ab9 */ /* 0x000fe20000000800 */
[----:B------:R-:W-:Y:S01]  /*1b40*/  LEA.HI R7, R7, R0, RZ, 0x3 ;  /* 0x0000000007077211 */ /* 0x000fe200078f18ff */
[----:B------:R-:W-:Y:S01]  /*1b50*/  UISETP.NE.AND UP0, UPT, UR4, 0x1, UPT ;  /* 0x000000010400788c */ /* 0x000fe2000bf05270 */
[----:B------:R-:W-:Y:S01]  /*1b60*/  LEA.HI R9, R6, R6, RZ, 0x1 ;  /* 0x0000000606097211 */ /* 0x000fe200078f08ff */
[----:B------:R-:W-:Y:S01]  /*1b70*/  ULDC UR31, c[0x0][0x2f0] ;  /* 0x0000bc00001f7ab9 */ /* 0x000fe20000000800 */
[----:B------:R-:W-:Y:S01]  /*1b80*/  LEA R6, R3, UR38, 0x4 ;  /* 0x0000002603067c11 */ /* 0x000fe2000f8e20ff */
[----:B------:R-:W-:Y:S01]  /*1b90*/  ULDC UR6, c[0x0][0x9dc] ;  /* 0x0002770000067ab9 */ /* 0x000fe20000000800 */
[----:B------:R-:W-:Y:S01]  /*1ba0*/  LOP3.LUT R7, R7, 0xfffffff8, RZ, 0xc0, !PT ;  /* 0xfffffff807077812 */ /* 0x000fe200078ec0ff */
[----:B------:R-:W-:Y:S01]  /*1bb0*/  IMAD R9, R9, -0x3, R92 ;  /* 0xfffffffd09097824 */ /* 0x000fe200078e025c */
[----:B------:R-:W-:Y:S01]  /*1bc0*/  LEA.HI R3, R8, R8, RZ, 0x1 ;  /* 0x0000000808037211 */ /* 0x000fe200078f08ff */
[----:B------:R-:W-:Y:S01]  /*1bd0*/  ULOP3.LUT UR28, URZ, UR6, URZ, 0x33, !UPT ;  /* 0x000000063f1c7292 */ /* 0x000fe2000f8e333f */
[----:B------:R-:W-:-:S02]  /*1be0*/  IADD3 R6, R6, R0, -R7 ;  /* 0x0000000006067210 */ /* 0x000fc40007ffe807 */
[----:B------:R-:W-:Y:S01]  /*1bf0*/  LOP3.LUT R3, R3, 0x1ffffffe, RZ, 0xc0, !PT ;  /* 0x1ffffffe03037812 */ /* 0x000fe200078ec0ff */
[----:B------:R-:W-:Y:S01]  /*1c00*/  @UP0 ULDC UR4, c[0x0][0x44c] ;  /* 0x0001130000040ab9 */ /* 0x000fe20000000800 */
[----:B------:R-:W-:Y:S01]  /*1c10*/  PLOP3.LUT P2, PT, PT, PT, UP0, 0x80, 0x0 ;  /* 0x000000000000781c */ /* 0x000fe20003f4f008 */
[----:B------:R-:W-:Y:S01]  /*1c20*/  IMAD R9, R9, 0x40, R6 ;  /* 0x0000004009097824 */ /* 0x000fe200078e0206 */
[----:B------:R-:W-:Y:S01]  /*1c30*/  PLOP3.LUT P3, PT, PT, PT, UP0, 0x80, 0x0 ;  /* 0x000000000000781c */ /* 0x000fe20003f6f008 */
[----:B------:R-:W-:Y:S01]  /*1c40*/  IMAD.IADD R0, R8, 0x1, -R3 ;  /* 0x0000000108007824 */ /* 0x000fe200078e0a03 */
[----:B------:R-:W-:Y:S01]  /*1c50*/  LEA R11, R23, 0xffffff80, 0x7 ;  /* 0xffffff80170b7811 */ /* 0x000fe200078e38ff */
[----:B------:R-:W-:Y:S02]  /*1c60*/  IMAD.U32 R3, RZ, RZ, UR36 ;  /* 0x00000024ff037e24 */ /* 0x000fe4000f8e00ff */
[----:B------:R-:W-:Y:S02]  /*1c70*/  IMAD R0, R0, 0x8, R9 ;  /* 0x0000000800007824 */ /* 0x000fe400078e0209 */
[----:B------:R-:W-:-:S02]  /*1c80*/  IMAD.MOV.U32 R6, RZ, RZ, -0x80 ;  /* 0xffffff80ff067424 */ /* 0x000fc400078e00ff */
[----:B------:R-:W-:Y:S02]  /*1c90*/  IMAD.MOV.U32 R8, RZ, RZ, R0 ;  /* 0x000000ffff087224 */ /* 0x000fe400078e0000 */
[----:B------:R-:W-:Y:S01]  /*1ca0*/  @P2 IMAD.HI.U32 R7, R0, UR4, RZ ;  /* 0x0000000400072c27 */ /* 0x000fe2000f8e00ff */
[----:B------:R-:W-:-:S03]  /*1cb0*/  @UP0 ULDC UR4, c[0x0][0x450] ;  /* 0x0001140000040ab9 */ /* 0x000fc60000000800 */
[----:B------:R-:W-:Y:S01]  /*1cc0*/  @!P1 VIADD R3, R3, 0x2d840 ;  /* 0x0002d84003039836 */ /* 0x000fe20000000000 */
[----:B------:R-:W-:Y:S01]  /*1cd0*/  @P3 SHF.R.U32.HI R8, RZ, UR4, R7 ;  /* 0x00000004ff083c19 */ /* 0x000fe20008011607 */
[----:B------:R-:W-:Y:S01]  /*1ce0*/  IMAD R7, R23, R6, 0x80 ;  /* 0x0000008017077424 */ /* 0x000fe200078e0206 */
[----:B------:R-:W-:Y:S01]  /*1cf0*/  LOP3.LUT R6, R4, 0x7ffffffc, RZ, 0xc0, !PT ;  /* 0x7ffffffc04067812 */ /* 0x000fe200078ec0ff */
[----:B------:R-:W-:Y:S01]  /*1d00*/  ULDC.64 UR4, c[0x0][0x9e0] ;  /* 0x0002780000047ab9 */ /* 0x000fe20000000a00 */
[----:B------:R-:W-:Y:S01]  /*1d10*/  @!P1 PRMT R4, RZ, 0x654, R3 ;  /* 0x00000654ff049816 */ /* 0x000fe20000000003 */
[----:B------:R-:W0:Y:S01]  /*1d20*/  SHFL.IDX PT, R15, R8, RZ, 0x1c1f ;  /* 0x001c1fff080f7589 */ /* 0x000e2200000e0000 */
[----:B------:R-:W-:Y:S01]  /*1d30*/  UISETP.GE.AND UP1, UPT, UR5, 0x1, UPT ;  /* 0x000000010500788c */ /* 0x000fe2000bf26270 */
[----:B------:R-:W-:Y:S02]  /*1d40*/  IMAD.IADD R3, R5, 0x1, -R6 ;  /* 0x0000000105037824 */ /* 0x000fe400078e0a06 */
[----:B------:R-:W-:-:S03]  /*1d50*/  VIADD R6, R7, 0x1 ;  /* 0x0000000107067836 */ /* 0x000fc60000000000 */
[----:B------:R-:W-:Y:S01]  /*1d60*/  PLOP3.LUT P2, PT, PT, PT, UP1, 0x40, 0x0 ;  /* 0x000000000000781c */ /* 0x000fe20003f4e818 */
[----:B------:R-:W-:Y:S02]  /*1d70*/  IMAD R5, R3, -0x2, R6 ;  /* 0xfffffffe03057824 */ /* 0x000fe400078e0206 */
[----:B------:R-:W-:-:S04]  /*1d80*/  IMAD R6, R18, UR31, R7 ;  /* 0x0000001f12067c24 */ /* 0x000fc8000f8e0207 */
[----:B------:R-:W-:Y:S01]  /*1d90*/  IMAD R9, R3, -0x2, R6 ;  /* 0xfffffffe03097824 */ /* 0x000fe200078e0206 */
[----:B------:R-:W-:Y:S02]  /*1da0*/  WARPGROUP.DEPBAR.LE gsb0, 0x0 ;  /* 0x00008000000079c5 */ /* 0x000fe40000010000 */
[----:B------:R-:W-:-:S06]  /*1db0*/  WARPGROUP.ARRIVE ;  /* 0x00000000000079c5 */ /* 0x000fcc0000000000 */
[----:B------:R-:W-:Y:S01]  /*1dc0*/  HGMMA.64x128x16.F32.BF16 R24, gdesc[UR8], R24, gsb0 ;  /* 0x01e00000081879f0 */ /* 0x000fe20008001818 */
[----:B------:R-:W-:Y:S02]  /*1dd0*/  ULDC UR10, c[0x0][0x288] ;  /* 0x0000a200000a7ab9 */ /* 0x000fe40000000800 */
[----:B------:R-:W-:Y:S01]  /*1de0*/  IMAD.U32 R13, RZ, RZ, UR10 ;  /* 0x0000000aff0d7e24 */ /* 0x000fe2000f8e00ff */
        /* <DEDUP_REMOVED lines=14> */
[----:B-1----:R-:W-:-:S04]  /*1ed0*/  IMAD R4, R18, UR31, R5 ;  /* 0x0000001f12047c24 */ /* 0x002fc8000f8e0205 */
[----:B------:R-:W-:Y:S02]  /*1ee0*/  IMAD.IADD R5, R4, 0x1, -R13 ;  /* 0x0000000104057824 */ /* 0x000fe400078e0a0d */
[----:B------:R-:W-:Y:S02]  /*1ef0*/  IMAD.U32 R4, RZ, RZ, UR28 ;  /* 0x0000001cff047e24 */ /* 0x000fe4000f8e00ff */
[C---:B------:R-:W-:Y:S02]  /*1f00*/  VIADD R12, R5.reuse, UR4 ;  /* 0x00000004050c7c36 */ /* 0x040fe40008000000 */
[----:B------:R-:W-:-:S03]  /*1f10*/  VIADD R14, R5, UR28 ;  /* 0x0000001c050e7c36 */ /* 0x000fc60008000000 */
[----:B0-----:R-:W-:Y:S01]  /*1f20*/  VIADDMNMX R5, R15, R12, R9, PT ;  /* 0x0000000c0f057246 */ /* 0x001fe20003800109 */
[----:B------:R-:W-:Y:S01]  /*1f30*/  IMAD.IADD R6, R14, 0x1, R15 ;  /* 0x000000010e067824 */ /* 0x000fe200078e020f */
[----:B------:R-:W-:Y:S06]  /*1f40*/  @P2 BRA `(.L_x_10216) ;  /* 0x00000000005c2947 */ /* 0x000fec0003800000 */
[----:B------:R-:W-:Y:S01]  /*1f50*/  IMAD R10, R18, UR31, R15 ;  /* 0x0000001f120a7c24 */ /* 0x000fe2000f8e020f */
[----:B------:R-:W-:Y:S03]  /*1f60*/  BSSY B0, `(.L_x_10217) ;  /* 0x0000011000007945 */ /* 0x000fe60003800000 */
[----:B------:R-:W-:-:S05]  /*1f70*/  IMAD.IADD R10, R10, 0x1, -R13 ;  /* 0x000000010a0a7824 */ /* 0x000fca00078e0a0d */
        /* <DEDUP_REMOVED lines=10> */
.L_x_10218:
[----:B------:R-:W-:-:S06]  /*2020*/  UISETP.NE.AND UP2, UPT, UR5, 0x1, UPT ;  /* 0x000000010500788c */ /* 0x000fcc000bf45270 */
[----:B------:R-:W-:-:S05]  /*2030*/  PLOP3.LUT P2, PT, PT, PT, UP2, 0x80, 0x0 ;  /* 0x000000000000781c */ /* 0x000fca0003f4f028 */
[----:B------:R-:W-:-:S08]  /*2040*/  @UP2 ULDC.64 UR10, c[0x0][0x9e8] ;  /* 0x00027a00000a2ab9 */ /* 0x000fd00000000a00 */
[----:B------:R-:W-:-:S05]  /*2050*/  @P2 IMAD.HI.U32 R15, R10, UR10, RZ ;  /* 0x0000000a0a0f2c27 */ /* 0x000fca000f8e00ff */
[----:B------:R-:W-:-:S07]  /*2060*/  @P2 SHF.R.U32.HI R10, RZ, UR11, R15 ;  /* 0x0000000bff0a2c19 */ /* 0x000fce000801160f */
.L_x_10219:
[----:B------:R-:W-:Y:S05]  /*2070*/  BSYNC B0 ;  /* 0x0000000000007941 */ /* 0x000fea0003800000 */
.L_x_10217:
[----:B------:R-:W-:-:S04]  /*2080*/  IMAD R10, R10, UR5, -R11 ;  /* 0x000000050a0a7c24 */ /* 0x000fc8000f8e0a0b */
[----:B------:R-:W-:-:S05]  /*2090*/  IMAD R10, R3, -0x2, R10 ;  /* 0xfffffffe030a7824 */ /* 0x000fca00078e020a */
[----:B------:R-:W-:Y:S02]  /*20a0*/  VIMNMX R6, R6, R10, !PT ;  /* 0x0000000a06067248 */ /* 0x000fe40007fe0100 */
[----:B------:R-:W-:-:S07]  /*20b0*/  VIADDMNMX R5, R10, UR5, R5, PT ;  /* 0x000000050a057c46 */ /* 0x000fce000b800105 */
.L_x_10216:
[----:B------:R-:W0:Y:S01]  /*20c0*/  SHFL.IDX PT, R15, R8, 0x1, 0x1c1f ;  /* 0x003c1f00080f7f89 */ /* 0x000e2200000e0000 */
[----:B------:R-:W-:Y:S02]  /*20d0*/  PLOP3.LUT P2, PT, PT, PT, UP1, 0x40, 0x0 ;  /* 0x000000000000781c */ /* 0x000fe40003f4e818 */
[----:B0-----:R-:W-:Y:S01]  /*20e0*/  VIADDMNMX R9, R15, R12, R9, PT ;  /* 0x0000000c0f097246 */ /* 0x001fe20003800109 */
[----:B------:R-:W-:-:S10]  /*20f0*/  IMAD.IADD R10, R14, 0x1, R15 ;  /* 0x000000010e0a7824 */ /* 0x000fd400078e020f */
[----:B------:R-:W-:Y:S05]  /*2100*/  @P2 BRA `(.L_x_10220) ;  /* 0x00000000005c2947 */ /* 0x000fea0003800000 */
        /* <DEDUP_REMOVED lines=13> */
.L_x_10222:
[----:B------:R-:W-:-:S06]  /*21e0*/  UISETP.NE.AND UP2, UPT, UR5, 0x1, UPT ;  /* 0x000000010500788c */ /* 0x000fcc000bf45270 */
[----:B------:R-:W-:-:S05]  /*21f0*/  PLOP3.LUT P2, PT, PT, PT, UP2, 0x80, 0x0 ;  /* 0x000000000000781c */ /* 0x000fca0003f4f028 */
[----:B------:R-:W-:-:S08]  /*2200*/  @UP2 ULDC.64 UR10, c[0x0][0x9e8] ;  /* 0x00027a00000a2ab9 */ /* 0x000fd00000000a00 */
[----:B------:R-:W-:-:S05]  /*2210*/  @P2 IMAD.HI.U32 R12, R8, UR10, RZ ;  /* 0x0000000a080c2c27 */ /* 0x000fca000f8e00ff */
[----:B------:R-:W-:-:S07]  /*2220*/  @P2 SHF.R.U32.HI R8, RZ, UR11, R12 ;  /* 0x0000000bff082c19 */ /* 0x000fce000801160c */
.L_x_10223:
[----:B------:R-:W-:Y:S05]  /*2230*/  BSYNC B0 ;  /* 0x0000000000007941 */ /* 0x000fea0003800000 */
.L_x_10221:
[----:B------:R-:W-:-:S04]  /*2240*/  IMAD R8, R8, UR5, -R11 ;  /* 0x0000000508087c24 */ /* 0x000fc8000f8e0a0b */
[----:B------:R-:W-:-:S05]  /*2250*/  IMAD R8, R3, -0x2, R8 ;  /* 0xfffffffe03087824 */ /* 0x000fca00078e0208 */
[----:B------:R-:W-:Y:S02]  /*2260*/  VIMNMX R10, R10, R8, !PT ;  /* 0x000000080a0a7248 */ /* 0x000fe40007fe0100 */
[----:B------:R-:W-:-:S07]  /*2270*/  VIADDMNMX R9, R8, UR5, R9, PT ;  /* 0x0000000508097c46 */ /* 0x000fce000b800109 */
.L_x_10220:
[C---:B------:R-:W-:Y:S01]  /*2280*/  ISETP.GE.AND P4, PT, R7.reuse, 0x1, PT ;  /* 0x000000010700780c */ /* 0x040fe20003f86270 */
[----:B------:R-:W-:Y:S01]  /*2290*/  ULDC UR10, c[0x0][0x988] ;  /* 0x00026200000a7ab9 */ /* 0x000fe20000000800 */
[----:B------:R-:W-:Y:S01]  /*22a0*/  ISETP.GE.AND P5, PT, R7, 0x9, PT ;  /* 0x000000090700780c */ /* 0x000fe20003fa6270 */
[----:B------:R-:W-:Y:S01]  /*22b0*/  @UP0 ULDC UR14, c[0x0][0x44c] ;  /* 0x00011300000e0ab9 */ /* 0x000fe20000000800 */
[----:B------:R-:W-:Y:S01]  /*22c0*/  ISETP.GT.AND P2, PT, R6, RZ, !P4 ;  /* 0x000000ff0600720c */ /* 0x000fe20006744270 */
[----:B------:R-:W-:Y:S01]  /*22d0*/  UIMAD.WIDE.U32 UR14, UR38, UR14, URZ ;  /* 0x0000000e260e72a5 */ /* 0x000fe2000f8e003f */
[----:B------:R-:W-:Y:S01]  /*22e0*/  P2R R12, PR, RZ, 0x1 ;  /* 0x00000001ff0c7803 */ /* 0x000fe20000000000 */
[----:B------:R-:W-:Y:S01]  /*22f0*/  @UP0 ULDC UR11, c[0x0][0x450] ;  /* 0x00011400000b0ab9 */ /* 0x000fe20000000800 */
[----:B------:R-:W-:Y:S01]  /*2300*/  ISETP.LT.OR P2, PT, R5, 0x1, P2 ;  /* 0x000000010500780c */ /* 0x000fe20001741670 */
[----:B------:R-:W-:Y:S01]  /*2310*/  @UP0 USHF.R.U32.HI UR38, URZ, UR11, UR15 ;  /* 0x0000000b3f260299 */ /* 0x000fe2000801160f */
[----:B------:R-:W-:-:S02]  /*2320*/  ISETP.GE.AND P0, PT, R7, 0xa, PT ;  /* 0x0000000a0700780c */ /* 0x000fc40003f06270 */
[----:B------:R-:W-:Y:S02]  /*2330*/  FSEL R24, R24, -INF , !P2 ;  /* 0xff80000018187808 */ /* 0x000fe40005000000 */
[C---:B------:R-:W-:Y:S02]  /*2340*/  ISETP.GT.AND P2, PT, R6.reuse, 0x8, !P5 ;  /* 0x000000080600780c */ /* 0x040fe40006f44270 */
[----:B------:R-:W-:Y:S02]  /*2350*/  ISETP.GE.AND P3, PT, R7, 0x2, PT ;  /* 0x000000020700780c */ /* 0x000fe40003f66270 */
[----:B------:R-:W-:Y:S02]  /*2360*/  ISETP.LT.OR P2, PT, R5, 0x9, P2 ;  /* 0x000000090500780c */ /* 0x000fe40001741670 */
[----:B------:R-:W-:Y:S02]  /*2370*/  ISETP.GT.AND P3, PT, R6, 0x1, !P3 ;  /* 0x000000010600780c */ /* 0x000fe40005f64270 */
[----:B------:R-:W-:-:S02]  /*2380*/  FSEL R28, R28, -INF , !P2 ;  /* 0xff8000001c1c7808 */ /* 0x000fc40005000000 */
[C---:B------:R-:W-:Y:S02]  /*2390*/  ISETP.GT.AND P2, PT, R6.reuse, 0x9, !P0 ;  /* 0x000000090600780c */ /* 0x040fe40004744270 */
[----:B------:R-:W-:Y:S02]  /*23a0*/  ISETP.GE.AND P0, PT, R7, 0x11, PT ;  /* 0x000000110700780c */ /* 0x000fe40003f06270 */
[----:B------:R-:W-:Y:S02]  /*23b0*/  ISETP.LT.OR P2, PT, R5, 0xa, P2 ;  /* 0x0000000a0500780c */ /* 0x000fe40001741670 */
[----:B------:R-:W-:Y:S02]  /*23c0*/  ISETP.GE.AND P5, PT, R7, 0x52, PT ;  /* 0x000000520700780c */ /* 0x000fe40003fa6270 */
[----:B------:R-:W-:Y:S02]  /*23d0*/  FSEL R29, R29, -INF , !P2 ;  /* 0xff8000001d1d7808 */ /* 0x000fe40005000000 */
[----:B------:R-:W-:-:S02]  /*23e0*/  ISETP.GT.AND P2, PT, R6, 0x10, !P0 ;  /* 0x000000100600780c */ /* 0x000fc40004744270 */
[----:B------:R-:W-:Y:S02]  /*23f0*/  ISETP.GE.AND P0, PT, R7, 0x12, PT ;  /* 0x000000120700780c */ /* 0x000fe40003f06270 */
[C---:B------:R-:W-:Y:S02]  /*2400*/  ISETP.LT.OR P2, PT, R5.reuse, 0x11, P2 ;  /* 0x000000110500780c */ /* 0x040fe40001741670 */
[----:B------:R-:W-:Y:S02]  /*2410*/  ISETP.LT.OR P3, PT, R5, 0x2, P3 ;  /* 0x000000020500780c */ /* 0x000fe40001f61670 */
[----:B------:R-:W-:Y:S02]  /*2420*/  FSEL R32, R32, -INF , !P2 ;  /* 0xff80000020207808 */ /* 0x000fe40005000000 */
[----:B------:R-:W-:Y:S02]  /*2430*/  ISETP.GT.AND P2, PT, R6, 0x11, !P0 ;  /* 0x000000110600780c */ /* 0x000fe40004744270 */
[----:B------:R-:W-:-:S02]  /*2440*/  ISETP.GE.AND P0, PT, R7, 0x19, PT ;  /* 0x000000190700780c */ /* 0x000fc40003f06270 */
[----:B------:R-:W-:Y:S02]  /*2450*/  ISETP.LT.OR P2, PT, R5, 0x12, P2 ;  /* 0x000000120500780c */ /* 0x000fe40001741670 */
[----:B------:R-:W-:Y:S02]  /*2460*/  FSEL R25, R25, -INF , !P3 ;  /* 0xff80000019197808 */ /* 0x000fe40005800000 */
[----:B------:R-:W-:Y:S02]  /*2470*/  FSEL R33, R33, -INF , !P2 ;  /* 0xff80000021217808 */ /* 0x000fe40005000000 */
[----:B------:R-:W-:Y:S02]  /*2480*/  ISETP.GT.AND P2, PT, R6, 0x18, !P0 ;  /* 0x000000180600780c */ /* 0x000fe40004744270 */
[----:B------:R-:W-:Y:S02]  /*2490*/  ISETP.GE.AND P0, PT, R7, 0x1a, PT ;  /* 0x0000001a0700780c */ /* 0x000fe40003f06270 */
[----:B------:R-:W-:-:S02]  /*24a0*/  ISETP.LT.OR P2, PT, R5, 0x19, P2 ;  /* 0x000000190500780c */ /* 0x000fc40001741670 */
[C---:B------:R-:W-:Y:S02]  /*24b0*/  ISETP.GE.AND P3, PT, R7.reuse, 0x59, PT ;  /* 0x000000590700780c */ /* 0x040fe40003f66270 */
[----:B------:R-:W-:Y:S02]  /*24c0*/  FSEL R36, R36, -INF , !P2 ;  /* 0xff80000024247808 */ /* 0x000fe40005000000 */
[----:B------:R-:W-:Y:S02]  /*24d0*/  ISETP.GT.AND P2, PT, R6, 0x19, !P0 ;  /* 0x000000190600780c */ /* 0x000fe40004744270 */
[----:B------:R-:W-:Y:S02]  /*24e0*/  ISETP.GE.AND P0, PT, R7, 0x21, PT ;  /* 0x000000210700780c */ /* 0x000fe40003f06270 */
[----:B------:R-:W-:Y:S02]  /*24f0*/  ISETP.LT.OR P2, PT, R5, 0x1a, P2 ;  /* 0x0000001a0500780c */ /* 0x000fe40001741670 */
[----:B------:R-:W-:-:S02]  /*2500*/  ISETP.GT.AND P4, PT, R10, RZ, !P4 ;  /* 0x000000ff0a00720c */ /* 0x000fc40006784270 */
[----:B------:R-:W-:Y:S02]  /*2510*/  FSEL R37, R37, -INF , !P2 ;  /* 0xff80000025257808 */ /* 0x000fe40005000000 */
[----:B------:R-:W-:Y:S02]  /*2520*/  ISETP.GT.AND P2, PT, R6, 0x20, !P0 ;  /* 0x000000200600780c */ /* 0x000fe40004744270 */
[----:B------:R-:W-:Y:S02]  /*2530*/  ISETP.GE.AND P0, PT, R7, 0x22, PT ;  /* 0x000000220700780c */ /* 0x000fe40003f06270 */
[----:B------:R-:W-:Y:S02]  /*2540*/  ISETP.LT.OR P2, PT, R5, 0x21, P2 ;  /* 0x000000210500780c */ /* 0x000fe40001741670 */
[----:B------:R-:W-:Y:S02]  /*2550*/  ISETP.LT.OR P4, PT, R9, 0x1, P4 ;  /* 0x000000010900780c */ /* 0x000fe40002781670 */
[----:B------:R-:W-:-:S02]  /*2560*/  FSEL R40, R40, -INF , !P2 ;  /* 0xff80000028287808 */ /* 0x000fc40005000000 */
[----:B------:R-:W-:Y:S02]  /*2570*/  ISETP.GT.AND P2, PT, R6, 0x21, !P0 ;  /* 0x000000210600780c */ /* 0x000fe40004744270 */
[----:B------:R-:W-:Y:S02]  /*2580*/  ISETP.GE.AND P0, PT, R7, 0x29, PT ;  /* 0x000000290700780c */ /* 0x000fe40003f06270 */
[----:B------:R-:W-:Y:S02]  /*2590*/  ISETP.LT.OR P2, PT, R5, 0x22, P2 ;  /* 0x000000220500780c */ /* 0x000fe40001741670 */
[----:B------:R-:W-:Y:S02]  /*25a0*/  FSEL R91, R26, -INF , !P4 ;  /* 0xff8000001a5b7808 */ /* 0x000fe40006000000 */
[----:B------:R-:W-:Y:S02]  /*25b0*/  FSEL R41, R41, -INF , !P2 ;  /* 0xff80000029297808 */ /* 0x000fe40005000000 */
[----:B------:R-:W-:-:S02]  /*25c0*/  ISETP.GT.AND P2, PT, R6, 0x28, !P0 ;  /* 0x000000280600780c */ /* 0x000fc40004744270 */
[----:B------:R-:W-:Y:S02]  /*25d0*/  ISETP.GE.AND P0, PT, R7, 0x2a, PT ;  /* 0x0000002a0700780c */ /* 0x000fe40003f06270 */
[----:B------:R-:W-:Y:S02]  /*25e0*/  ISETP.LT.OR P2, PT, R5, 0x29, P2 ;  /* 0x000000290500780c */ /* 0x000fe40001741670 */
[C---:B------:R-:W-:Y:S02]  /*25f0*/  ISETP.GE.AND P4, PT, R7.reuse, 0x2, PT ;  /* 0x000000020700780c */ /* 0x040fe40003f86270 */
[----:B------:R-:W-:Y:S02]  /*2600*/  FSEL R44, R44, -INF , !P2 ;  /* 0xff8000002c2c7808 */ /* 0x000fe40005000000 */
[----:B------:R-:W-:Y:S02]  /*2610*/  ISETP.GT.AND P2, PT, R6, 0x29, !P0 ;  /* 0x000000290600780c */ /* 0x000fe40004744270 */
[----:B------:R-:W-:-:S02]  /*2620*/  ISETP.GE.AND P0, PT, R7, 0x31, PT ;  /* 0x000000310700780c */ /* 0x000fc40003f06270 */
[----:B------:R-:W-:Y:S02]  /*2630*/  ISETP.LT.OR P2, PT, R5, 0x2a, P2 ;  /* 0x0000002a0500780c */ /* 0x000fe40001741670 */
[----:B------:R-:W-:Y:S02]  /*2640*/  ISETP.GT.AND P4, PT, R10, 0x1, !P4 ;  /* 0x000000010a00780c */ /* 0x000fe40006784270 */
[----:B------:R-:W-:Y:S02]  /*2650*/  FSEL R45, R45, -INF , !P2 ;  /* 0xff8000002d2d7808 */ /* 0x000fe40005000000 */
[----:B------:R-:W-:Y:S02]  /*2660*/  ISETP.GT.AND P2, PT, R6, 0x30, !P0 ;  /* 0x000000300600780c */ /* 0x000fe40004744270 */
[----:B------:R-:W-:Y:S02]  /*2670*/  ISETP.GE.AND P0, PT, R7, 0x32, PT ;  /* 0x000000320700780c */ /* 0x000fe40003f06270 */
[----:B------:R-:W-:-:S02]  /*2680*/  ISETP.LT.OR P2, PT, R5, 0x31, P2 ;  /* 0x000000310500780c */ /* 0x000fc40001741670 */
[----:B------:R-:W-:Y:S02]  /*2690*/  ISETP.LT.OR P4, PT, R9, 0x2, P4 ;  /* 0x000000020900780c */ /* 0x000fe40002781670 */
[----:B------:R-:W-:Y:S02]  /*26a0*/  FSEL R48, R48, -INF , !P2 ;  /* 0xff80000030307808 */ /* 0x000fe40005000000 */
[----:B------:R-:W-:Y:S02]  /*26b0*/  ISETP.GT.AND P2, PT, R6, 0x31, !P0 ;  /* 0x000000310600780c */ /* 0x000fe40004744270 */
[----:B------:R-:W-:Y:S02]  /*26c0*/  ISETP.GE.AND P0, PT, R7, 0x39, PT ;  /* 0x000000390700780c */ /* 0x000fe40003f06270 */
[----:B------:R-:W-:Y:S02]  /*26d0*/  ISETP.LT.OR P2, PT, R5, 0x32, P2 ;  /* 0x000000320500780c */ /* 0x000fe40001741670 */
[----:B------:R-:W-:-:S02]  /*26e0*/  FSEL R27, R27, -INF , !P4 ;  /* 0xff8000001b1b7808 */ /* 0x000fc40006000000 */
[----:B------:R-:W-:Y:S02]  /*26f0*/  FSEL R49, R49, -INF , !P2 ;  /* 0xff80000031317808 */ /* 0x000fe40005000000 */
[----:B------:R-:W-:Y:S02]  /*2700*/  ISETP.GT.AND P2, PT, R6, 0x38, !P0 ;  /* 0x000000380600780c */ /* 0x000fe40004744270 */
[----:B------:R-:W-:Y:S02]  /*2710*/  ISETP.GE.AND P0, PT, R7, 0x3a, PT ;  /* 0x0000003a0700780c */ /* 0x000fe40003f06270 */
[----:B------:R-:W-:Y:S02]  /*2720*/  ISETP.LT.OR P2, PT, R5, 0x39, P2 ;  /* 0x000000390500780c */ /* 0x000fe40001741670 */
[----:B------:R-:W-:Y:S02]  /*2730*/  FMNMX.FTZ R8, R91, R27, !PT ;  /* 0x0000001b5b087209 */ /* 0x000fe40007810000 */
[----:B------:R-:W-:-:S02]  /*2740*/  FSEL R52, R52, -INF , !P2 ;  /* 0xff80000034347808 */ /* 0x000fc40005000000 */
[----:B------:R-:W-:Y:S02]  /*2750*/  ISETP.GT.AND P2, PT, R6, 0x39, !P0 ;  /* 0x000000390600780c */ /* 0x000fe40004744270 */
[----:B------:R-:W-:Y:S02]  /*2760*/  ISETP.GE.AND P0, PT, R7, 0x41, PT ;  /* 0x000000410700780c */ /* 0x000fe40003f06270 */
[----:B------:R-:W-:Y:S02]  /*2770*/  ISETP.LT.OR P2, PT, R5, 0x3a, P2 ;  /* 0x0000003a0500780c */ /* 0x000fe40001741670 */
[----:B------:R-:W-:Y:S02]  /*2780*/  R2UR UR6, R88 ;  /* 0x00000000580672ca */ /* 0x000fe400000e0000 */
[----:B------:R-:W-:Y:S02]  /*2790*/  FSEL R53, R53, -INF , !P2 ;  /* 0xff80000035357808 */ /* 0x000fe40005000000 */
[----:B------:R-:W-:-:S02]  /*27a0*/  ISETP.GT.AND P2, PT, R6, 0x40, !P0 ;  /* 0x000000400600780c */ /* 0x000fc40004744270 */
[----:B------:R-:W-:Y:S02]  /*27b0*/  ISETP.GE.AND P0, PT, R7, 0x42, PT ;  /* 0x000000420700780c */ /* 0x000fe40003f06270 */
[----:B------:R-:W-:-:S04]  /*27c0*/  ISETP.LT.OR P2, PT, R5, 0x41, P2 ;  /* 0x000000410500780c */ /* 0x000fc80001741670 */
[----:B------:R-:W-:Y:S01]  /*27d0*/  FSEL R56, R56, -INF , !P2 ;  /* 0xff80000038387808 */ /* 0x000fe20005000000 */
[----:B------:R-:W-:Y:S01]  /*27e0*/  UIADD3 UR38, UR6, UR38, URZ ;  /* 0x0000002606267290 */ /* 0x000fe2000fffe03f */
[----:B------:R-:W-:Y:S02]  /*27f0*/  ISETP.GT.AND P2, PT, R6, 0x41, !P0 ;  /* 0x000000410600780c */ /* 0x000fe40004744270 */
[----:B------:R-:W-:Y:S01]  /*2800*/  ISETP.GE.AND P0, PT, R7, 0x49, PT ;  /* 0x000000490700780c */ /* 0x000fe20003f06270 */
[----:B------:R-:W-:Y:S01]  /*2810*/  UIADD3 UR4, UR38, UR4, URZ ;  /* 0x0000000426047290 */ /* 0x000fe2000fffe03f */
[----:B------:R-:W-:-:S04]  /*2820*/  ISETP.LT.OR P2, PT, R5, 0x42, P2 ;  /* 0x000000420500780c */ /* 0x000fc80001741670 */
[----:B------:R-:W-:Y:S02]  /*2830*/  FSEL R57, R57, -INF , !P2 ;  /* 0xff80000039397808 */ /* 0x000fe40005000000 */
[----:B------:R-:W-:Y:S02]  /*2840*/  ISETP.GT.AND P2, PT, R6, 0x48, !P0 ;  /* 0x000000480600780c */ /* 0x000fe40004744270 */
[----:B------:R-:W-:Y:S02]  /*2850*/  ISETP.GE.AND P0, PT, R7, 0x4a, PT ;  /* 0x0000004a0700780c */ /* 0x000fe40003f06270 */
        /* <DEDUP_REMOVED lines=10> */
[----:B------:R-:W-:-:S04]  /*2900*/  ISETP.GT.AND P2, PT, R6, 0x51, !P5 ;  /* 0x000000510600780c */ /* 0x000fc80006f44270 */
[----:B------:R-:W-:-:S04]  /*2910*/  ISETP.LT.OR P2, PT, R5, 0x52, P2 ;  /* 0x000000520500780c */ /* 0x000fc80001741670 */
[----:B------:R-:W-:Y:S02]  /*2920*/  FSEL R65, R65, -INF , !P2 ;  /* 0xff80000041417808 */ /* 0x000fe40005000000 */
[----:B------:R-:W-:-:S04]  /*2930*/  ISETP.GT.AND P2, PT, R6, 0x58, !P3 ;  /* 0x000000580600780c */ /* 0x000fc80005f44270 */
[----:B------:R-:W-:-:S04]  /*2940*/  ISETP.LT.OR P2, PT, R5, 0x59, P2 ;  /* 0x000000590500780c */ /* 0x000fc80001741670 */
[----:B------:R-:W-:Y:S02]  /*2950*/  FSEL R68, R68, -INF , !P2 ;  /* 0xff80000044447808 */ /* 0x000fe40005000000 */
[----:B------:R-:W-:-:S04]  /*2960*/  ISETP.GE.AND P2, PT, R7, 0x5a, PT ;  /* 0x0000005a0700780c */ /* 0x000fc80003f46270 */
        /* <DEDUP_REMOVED lines=11> */
[----:B------:R-:W-:Y:S02]  /*2a20*/  ISETP.GT.AND P4, PT, R10, 0x8, !P6 ;  /* 0x000000080a00780c */ /* 0x000fe40007784270 */
[----:B------:R-:W-:Y:S02]  /*2a30*/  ISETP.GE.AND P6, PT, R7, 0x11, PT ;  /* 0x000000110700780c */ /* 0x000fe40003fc6270 */
[----:B------:R-:W-:-:S04]  /*2a40*/  ISETP.LT.OR P4, PT, R9, 0x9, P4 ;  /* 0x000000090900780c */ /* 0x000fc80002781670 */
[----:B------:R-:W-:Y:S02]  /*2a50*/  FSEL R93, R30, -INF , !P4 ;  /* 0xff8000001e5d7808 */ /* 0x000fe40006000000 */
[----:B------:R-:W-:Y:S02]  /*2a60*/  ISETP.GE.AND P4, PT, R7, 0xa, PT ;  /* 0x0000000a0700780c */ /* 0x000fe40003f86270 */
[----:B------:R-:W-:Y:S02]  /*2a70*/  FMNMX.FTZ R8, R93, R8, !PT ;  /* 0x000000085d087209 */ /* 0x000fe40007810000 */
[----:B------:R-:W-:-:S04]  /*2a80*/  ISETP.GT.AND P4, PT, R10, 0x9, !P4 ;  /* 0x000000090a00780c */ /* 0x000fc80006784270 */
[----:B------:R-:W-:-:S04]  /*2a90*/  ISETP.LT.OR P4, PT, R9, 0xa, P4 ;  /* 0x0000000a0900780c */ /* 0x000fc80002781670 */
[----:B------:R-:W-:Y:S02]  /*2aa0*/  FSEL R31, R31, -INF , !P4 ;  /* 0xff8000001f1f7808 */ /* 0x000fe40006000000 */
[----:B------:R-:W-:Y:S02]  /*2ab0*/  ISETP.GT.AND P4, PT, R10, 0x10, !P6 ;  /* 0x000000100a00780c */ /* 0x000fe40007784270 */
[----:B------:R-:W-:Y:S02]  /*2ac0*/  ISETP.GE.AND P6, PT, R7, 0x19, PT ;  /* 0x000000190700780c */ /* 0x000fe40003fc6270 */
[----:B------:R-:W-:Y:S02]  /*2ad0*/  ISETP.LT.OR P4, PT, R9, 0x11, P4 ;  /* 0x000000110900780c */ /* 0x000fe40002781670 */
[----:B------:R-:W-:Y:S02]  /*2ae0*/  FMNMX.FTZ R8, R31, R8, !PT ;  /* 0x000000081f087209 */ /* 0x000fe40007810000 */
[----:B------:R-:W-:-:S02]  /*2af0*/  FSEL R11, R34, -INF , !P4 ;  /* 0xff800000220b7808 */ /* 0x000fc40006000000 */
[----:B------:R-:W-:Y:S02]  /*2b00*/  ISETP.GE.AND P4, PT, R7, 0x12, PT ;  /* 0x000000120700780c */ /* 0x000fe40003f86270 */
[----:B------:R-:W-:Y:S02]  /*2b10*/  FMNMX.FTZ R8, R11, R8, !PT ;  /* 0x000000080b087209 */ /* 0x000fe40007810000 */
[----:B------:R-:W-:-:S04]  /*2b20*/  ISETP.GT.AND P4, PT, R10, 0x11, !P4 ;  /* 0x000000110a00780c */ /* 0x000fc80006784270 */
[----:B------:R-:W-:-:S04]  /*2b30*/  ISETP.LT.OR P4, PT, R9, 0x12, P4 ;  /* 0x000000120900780c */ /* 0x000fc80002781670 */
[----:B------:R-:W-:Y:S02]  /*2b40*/  FSEL R35, R35, -INF , !P4 ;  /* 0xff80000023237808 */ /* 0x000fe40006000000 */
[----:B------:R-:W-:Y:S02]  /*2b50*/  ISETP.GT.AND P4, PT, R10, 0x18, !P6 ;  /* 0x000000180a00780c */ /* 0x000fe40007784270 */
[----:B------:R-:W-:Y:S02]  /*2b60*/  ISETP.GE.AND P6, PT, R7, 0x21, PT ;  /* 0x000000210700780c */ /* 0x000fe40003fc6270 */
[----:B------:R-:W-:-:S04]  /*2b70*/  ISETP.LT.OR P4, PT, R9, 0x19, P4 ;  /* 0x000000190900780c */ /* 0x000fc80002781670 */
[----:B------:R-:W-:Y:S02]  /*2b80*/  FSEL R38, R38, -INF , !P4 ;  /* 0xff80000026267808 */ /* 0x000fe40006000000 */
[----:B------:R-:W-:-:S04]  /*2b90*/  ISETP.GE.AND P4, PT, R7, 0x1a, PT ;  /* 0x0000001a0700780c */ /* 0x000fc80003f86270 */
        /* <DEDUP_REMOVED lines=55> */
[C---:B------:R-:W-:Y:S02]  /*2f10*/  ISETP.GT.AND P4, PT, R10.reuse, 0x51, !P5 ;  /* 0x000000510a00780c */ /* 0x040fe40006f84270 */
[C---:B------:R-:W-:Y:S02]  /*2f20*/  ISETP.GT.AND P5, PT, R10.reuse, 0x58, !P3 ;  /* 0x000000580a00780c */ /* 0x040fe40005fa4270 */
[C---:B------:R-:W-:Y:S02]  /*2f30*/  ISETP.LT.OR P3, PT, R9.reuse, 0x52, P4 ;  /* 0x000000520900780c */ /* 0x040fe40002761670 */
[----:B------:R-:W-:Y:S02]  /*2f40*/  ISETP.GT.AND P4, PT, R10, 0x59, !P2 ;  /* 0x000000590a00780c */ /* 0x000fe40005784270 */
[----:B------:R-:W-:-:S02]  /*2f50*/  ISETP.LT.OR P2, PT, R9, 0x59, P5 ;  /* 0x000000590900780c */ /* 0x000fc40002f41670 */
[----:B------:R-:W-:Y:S02]  /*2f60*/  ISETP.GE.AND P5, PT, R7, 0x62, PT ;  /* 0x000000620700780c */ /* 0x000fe40003fa6270 */
[----:B------:R-:W-:Y:S02]  /*2f70*/  FSEL R67, R67, -INF , !P3 ;  /* 0xff80000043437808 */ /* 0x000fe40005800000 */
[----:B------:R-:W-:Y:S02]  /*2f80*/  ISETP.LT.OR P4, PT, R9, 0x5a, P4 ;  /* 0x0000005a0900780c */ /* 0x000fe40002781670 */
[----:B------:R-:W-:Y:S02]  /*2f90*/  FSEL R70, R70, -INF , !P2 ;  /* 0xff80000046467808 */ /* 0x000fe40005000000 */
[C---:B------:R-:W-:Y:S02]  /*2fa0*/  ISETP.GT.AND P3, PT, R10.reuse, 0x60, !P0 ;  /* 0x000000600a00780c */ /* 0x040fe40004764270 */
[----:B------:R-:W-:-:S02]  /*2fb0*/  ISETP.GT.AND P2, PT, R10, 0x61, !P5 ;  /* 0x000000610a00780c */ /* 0x000fc40006f44270 */
[----:B------:R-:W-:Y:S02]  /*2fc0*/  FSEL R71, R71, -INF , !P4 ;  /* 0xff80000047477808 */ /* 0x000fe40006000000 */
[C---:B------:R-:W-:Y:S02]  /*2fd0*/  ISETP.LT.OR P3, PT, R9.reuse, 0x61, P3 ;  /* 0x000000610900780c */ /* 0x040fe40001f61670 */
[----:B------:R-:W-:Y:S02]  /*2fe0*/  ISETP.GT.AND P4, PT, R10, 0x68, !P6 ;  /* 0x000000680a00780c */ /* 0x000fe40007784270 */
[----:B------:R-:W-:Y:S02]  /*2ff0*/  ISETP.LT.OR P2, PT, R9, 0x62, P2 ;  /* 0x000000620900780c */ /* 0x000fe40001741670 */
[----:B------:R-:W-:Y:S02]  /*3000*/  ISETP.GE.AND P0, PT, R7, 0x6a, PT ;  /* 0x0000006a0700780c */ /* 0x000fe40003f06270 */
[----:B------:R-:W-:-:S02]  /*3010*/  FSEL R74, R74, -INF , !P3 ;  /* 0xff8000004a4a7808 */ /* 0x000fc40005800000 */
[----:B------:R-:W-:Y:S02]  /*3020*/  ISETP.LT.OR P4, PT, R9, 0x69, P4 ;  /* 0x000000690900780c */ /* 0x000fe40002781670 */
[----:B------:R-:W-:Y:S02]  /*3030*/  FSEL R75, R75, -INF , !P2 ;  /* 0xff8000004b4b7808 */ /* 0x000fe40005000000 */
[----:B------:R-:W-:Y:S02]  /*3040*/  ISETP.GE.AND P3, PT, R7, 0x71, PT ;  /* 0x000000710700780c */ /* 0x000fe40003f66270 */
[----:B------:R-:W-:Y:S02]  /*3050*/  ISETP.GT.AND P2, PT, R10, 0x69, !P0 ;  /* 0x000000690a00780c */ /* 0x000fe40004744270 */
[----:B------:R-:W-:Y:S02]  /*3060*/  FSEL R78, R78, -INF , !P4 ;  /* 0xff8000004e4e7808 */ /* 0x000fe40006000000 */
[----:B------:R-:W-:-:S02]  /*3070*/  ISETP.GT.AND P4, PT, R10, 0x70, !P3 ;  /* 0x000000700a00780c */ /* 0x000fc40005f84270 */
[C---:B------:R-:W-:Y:S02]  /*3080*/  ISETP.LT.OR P2, PT, R9.reuse, 0x6a, P2 ;  /* 0x0000006a0900780c */ /* 0x040fe40001741670 */
[----:B------:R-:W-:Y:S02]  /*3090*/  ISETP.LT.OR P4, PT, R9, 0x71, P4 ;  /* 0x000000710900780c */ /* 0x000fe40002781670 */
[----:B------:R-:W-:Y:S02]  /*30a0*/  FSEL R79, R79, -INF , !P2 ;  /* 0xff8000004f4f7808 */ /* 0x000fe40005000000 */
[----:B------:R-:W-:Y:S02]  /*30b0*/  ISETP.GE.AND P2, PT, R7, 0x72, PT ;  /* 0x000000720700780c */ /* 0x000fe40003f46270 */
[----:B------:R-:W-:Y:S02]  /*30c0*/  FSEL R82, R82, -INF , !P4 ;  /* 0xff80000052527808 */ /* 0x000fe40006000000 */
[----:B------:R-:W-:-:S02]  /*30d0*/  ISETP.GT.AND P4, PT, R10, 0x71, !P2 ;  /* 0x000000710a00780c */ /* 0x000fc40005784270 */
[----:B------:R-:W-:Y:S02]  /*30e0*/  ISETP.GE.AND P5, PT, R7, 0x79, PT ;  /* 0x000000790700780c */ /* 0x000fe40003fa6270 */
[----:B------:R-:W-:Y:S02]  /*30f0*/  ISETP.LT.OR P4, PT, R9, 0x72, P4 ;  /* 0x000000720900780c */ /* 0x000fe40002781670 */
[----:B------:R-:W-:Y:S02]  /*3100*/  ISETP.GT.AND P6, PT, R6, 0x68, !P6 ;  /* 0x000000680600780c */ /* 0x000fe400077c4270 */
[----:B------:R-:W-:Y:S02]  /*3110*/  FSEL R83, R83, -INF , !P4 ;  /* 0xff80000053537808 */ /* 0x000fe40006000000 */
[----:B------:R-:W-:Y:S02]  /*3120*/  ISETP.GT.AND P4, PT, R10, 0x78, !P5 ;  /* 0x000000780a00780c */ /* 0x000fe40006f84270 */
[----:B------:R-:W-:-:S02]  /*3130*/  ISETP.LT.OR P6, PT, R5, 0x69, P6 ;  /* 0x000000690500780c */ /* 0x000fc400037c1670 */
[----:B------:R-:W-:Y:S02]  /*3140*/  ISETP.LT.OR P4, PT, R9, 0x79, P4 ;  /* 0x000000790900780c */ /* 0x000fe40002781670 */
[----:B------:R-:W-:Y:S02]  /*3150*/  FSEL R76, R76, -INF , !P6 ;  /* 0xff8000004c4c7808 */ /* 0x000fe40007000000 */
[----:B------:R-:W-:Y:S02]  /*3160*/  FSEL R86, R86, -INF , !P4 ;  /* 0xff80000056567808 */ /* 0x000fe40006000000 */
[C---:B------:R-:W-:Y:S02]  /*3170*/  ISETP.GE.AND P4, PT, R7.reuse, 0x7a, PT ;  /* 0x0000007a0700780c */ /* 0x040fe40003f86270 */
[----:B------:R-:W-:Y:S02]  /*3180*/  ISETP.GE.AND P6, PT, R7, 0x6a, PT ;  /* 0x0000006a0700780c */ /* 0x000fe40003fc6270 */
[----:B------:R-:W-:-:S02]  /*3190*/  ISETP.GT.AND P0, PT, R10, 0x79, !P4 ;  /* 0x000000790a00780c */ /* 0x000fc40006704270 */
[----:B------:R-:W-:Y:S02]  /*31a0*/  ISETP.GT.AND P6, PT, R6, 0x69, !P6 ;  /* 0x000000690600780c */ /* 0x000fe400077c4270 */
[----:B------:R-:W-:Y:S02]  /*31b0*/  ISETP.LT.OR P0, PT, R9, 0x7a, P0 ;  /* 0x0000007a0900780c */ /* 0x000fe40000701670 */
[----:B------:R-:W-:Y:S02]  /*31c0*/  FMNMX.FTZ R9, R35, R8, !PT ;  /* 0x0000000823097209 */ /* 0x000fe40007810000 */
[----:B------:R-:W-:Y:S02]  /*31d0*/  FSEL R87, R87, -INF , !P0 ;  /* 0xff80000057577808 */ /* 0x000fe40004000000 */
[----:B------:R-:W-:Y:S02]  /*31e0*/  FMNMX.FTZ R8, R38, R9, !PT ;  /* 0x0000000926087209 */ /* 0x000fe40007810000 */
[----:B------:R-:W-:-:S02]  /*31f0*/  ISETP.GT.AND P3, PT, R6, 0x70, !P3 ;  /* 0x000000700600780c */ /* 0x000fc40005f64270 */
[----:B------:R-:W-:Y:S02]  /*3200*/  FMNMX.FTZ R9, R39, R8, !PT ;  /* 0x0000000827097209 */ /* 0x000fe40007810000 */
[----:B------:R-:W-:Y:S02]  /*3210*/  ISETP.LT.OR P6, PT, R5, 0x6a, P6 ;  /* 0x0000006a0500780c */ /* 0x000fe400037c1670 */
[----:B------:R-:W-:Y:S02]  /*3220*/  FMNMX.FTZ R8, R42, R9, !PT ;  /* 0x000000092a087209 */ /* 0x000fe40007810000 */
[C---:B------:R-:W-:Y:S02]  /*3230*/  ISETP.GT.AND P2, PT, R6.reuse, 0x71, !P2 ;  /* 0x000000710600780c */ /* 0x040fe40005744270 */
[----:B------:R-:W-:Y:S02]  /*3240*/  FMNMX.FTZ R9, R43, R8, !PT ;  /* 0x000000082b097209 */ /* 0x000fe40007810000 */
[----:B------:R-:W-:-:S02]  /*3250*/  ISETP.GT.AND P5, PT, R6, 0x78, !P5 ;  /* 0x000000780600780c */ /* 0x000fc40006fa4270 */
[----:B------:R-:W-:Y:S02]  /*3260*/  FMNMX.FTZ R8, R46, R9, !PT ;  /* 0x000000092e087209 */ /* 0x000fe40007810000 */
[----:B------:R-:W-:Y:S02]  /*3270*/  ISETP.GT.AND P4, PT, R6, 0x79, !P4 ;  /* 0x000000790600780c */ /* 0x000fe40006784270 */
        /* <DEDUP_REMOVED lines=9> */
[----:B------:R-:W-:-:S02]  /*3310*/  ISETP.LT.OR P5, PT, R5, 0x79, P5 ;  /* 0x000000790500780c */ /* 0x000fc40002fa1670 */
[----:B------:R-:W-:Y:S02]  /*3320*/  FMNMX.FTZ R8, R58, R9, !PT ;  /* 0x000000093a087209 */ /* 0x000fe40007810000 */
[----:B------:R-:W-:Y:S02]  /*3330*/  FSEL R81, R81, -INF , !P2 ;  /* 0xff80000051517808 */ /* 0x000fe40005000000 */
[----:B------:R-:W-:Y:S02]  /*3340*/  FMNMX.FTZ R9, R59, R8, !PT ;  /* 0x000000083b097209 */ /* 0x000fe40007810000 */
[----:B------:R-:W-:Y:S02]  /*3350*/  ISETP.LT.OR P4, PT, R5, 0x7a, P4 ;  /* 0x0000007a0500780c */ /* 0x000fe40002781670 */
[----:B------:R-:W-:Y:S02]  /*3360*/  FMNMX.FTZ R8, R62, R9, !PT ;  /* 0x000000093e087209 */ /* 0x000fe40007810000 */
[----:B------:R-:W-:-:S02]  /*3370*/  FSEL R84, R84, -INF , !P5 ;  /* 0xff80000054547808 */ /* 0x000fc40006800000 */
[----:B------:R-:W-:Y:S02]  /*3380*/  FMNMX.FTZ R9, R63, R8, !PT ;  /* 0x000000083f097209 */ /* 0x000fe40007810000 */
[----:B------:R-:W-:Y:S02]  /*3390*/  FSEL R85, R85, -INF , !P4 ;  /* 0xff80000055557808 */ /* 0x000fe40006000000 */
        /* <DEDUP_REMOVED lines=15> */
[----:B0-----:R-:W-:-:S04]  /*3490*/  FMNMX.FTZ R15, R9, R10, !PT ;  /* 0x0000000a090f7209 */ /* 0x001fc80007810000 */
[C---:B------:R-:W-:Y:S01]  /*34a0*/  FSETP.NEU.FTZ.AND P0, PT, R15.reuse, -INF , PT ;  /* 0xff8000000f00780b */ /* 0x040fe20003f1d000 */
[----:B------:R-:W-:-:S05]  /*34b0*/  FMUL.FTZ R30, R15, UR10 ;  /* 0x0000000a0f1e7c20 */ /* 0x000fca0008410000 */
[----:B------:R-:W-:Y:S02]  /*34c0*/  FSEL R30, R30, RZ, P0 ;  /* 0x000000ff1e1e7208 */ /* 0x000fe40000000000 */
[----:B------:R-:W-:-:S03]  /*34d0*/  ISETP.NE.AND P0, PT, R12, RZ, PT ;  /* 0x000000ff0c00720c */ /* 0x000fc60003f05270 */
        /* <DEDUP_REMOVED lines=31> */
[----:B------:R-:W-:Y:S02]  /*36d0*/  MUFU.EX2 R8, R8 ;  /* 0x0000000800087308 */ /* 0x000fe40000000800 */
[----:B------:R-:W-:-:S04]  /*36e0*/  FMNMX.FTZ R35, R41, R12, !PT ;  /* 0x0000000c29237209 */ /* 0x000fc80007810000 */
[----:B------:R-:W-:Y:S02]  /*36f0*/  FMNMX.FTZ R12, R44, R35, !PT ;  /* 0x000000232c0c7209 */ /* 0x000fe40007810000 */
[----:B------:R-:W1:Y:S02]  /*3700*/  MUFU.EX2 R9, R9 ;  /* 0x0000000900097308 */ /* 0x000e640000000800 */
[----:B------:R-:W-:-:S04]  /*3710*/  FMNMX.FTZ R35, R45, R12, !PT ;  /* 0x0000000c2d237209 */ /* 0x000fc80007810000 */
[----:B------:R-:W-:Y:S01]  /*3720*/  FMNMX.FTZ R12, R48, R35, !PT ;  /* 0x00000023300c7209 */ /* 0x000fe20007810000 */
[----:B------:R-:W-:Y:S01]  /*3730*/  FFMA.FTZ R35, R43, UR10, -R30 ;  /* 0x0000000a2b237c23 */ /* 0x000fe2000801081e */
[----:B------:R-:W2:Y:S02]  /*3740*/  MUFU.EX2 R27, R27 ;  /* 0x0000001b001b7308 */ /* 0x000ea40000000800 */
[----:B------:R-:W-:-:S04]  /*3750*/  FMNMX.FTZ R39, R49, R12, !PT ;  /* 0x0000000c31277209 */ /* 0x000fc80007810000 */
[----:B------:R-:W-:Y:S02]  /*3760*/  FMNMX.FTZ R12, R52, R39, !PT ;  /* 0x00000027340c7209 */ /* 0x000fe40007810000 */
[----:B------:R-:W3:Y:S02]  /*3770*/  MUFU.EX2 R10, R10 ;  /* 0x0000000a000a7308 */ /* 0x000ee40000000800 */
[----:B------:R-:W-:-:S04]  /*3780*/  FMNMX.FTZ R39, R53, R12, !PT ;  /* 0x0000000c35277209 */ /* 0x000fc80007810000 */
        /* <DEDUP_REMOVED lines=23> */
[----:B0-----:R-:W-:-:S03]  /*3900*/  FMNMX.FTZ R51, R77, R6, !PT ;  /* 0x000000064d337209 */ /* 0x001fc60007810000 */
[----:B------:R-:W-:Y:S01]  /*3910*/  MUFU.EX2 R35, R35 ;  /* 0x0000002300237308 */ /* 0x000fe20000000800 */
[----:B------:R-:W-:Y:S01]  /*3920*/  FMNMX.FTZ R6, R80, R51, !PT ;  /* 0x0000003350067209 */ /* 0x000fe20007810000 */
[----:B------:R-:W-:-:S03]  /*3930*/  FFMA.FTZ R51, R63, UR10, -R30 ;  /* 0x0000000a3f337c23 */ /* 0x000fc6000801081e */
        /* <DEDUP_REMOVED lines=15> */
[----:B0-----:R-:W-:-:S07]  /*3a30*/  FMNMX.FTZ R12, R63, R12, !PT ;  /* 0x0000000c3f0c7209 */ /* 0x001fce0007810000 */
[----:B------:R-:W-:Y:S01]  /*3a40*/  MUFU.EX2 R51, R51 ;  /* 0x0000003300337308 */ /* 0x000fe20000000800 */
[C---:B------:R-:W-:Y:S01]  /*3a50*/  FSETP.NEU.FTZ.AND P2, PT, R12.reuse, -INF , PT ;  /* 0xff8000000c00780b */ /* 0x040fe20003f5d000 */
[----:B------:R-:W-:-:S06]  /*3a60*/  FMUL.FTZ R6, R12, UR10 ;  /* 0x0000000a0c067c20 */ /* 0x000fcc0008410000 */
[----:B------:R0:W-:Y:S01]  /*3a70*/  MUFU.EX2 R63, R83 ;  /* 0x00000053003f7308 */ /* 0x0001e20000000800 */
[----:B------:R-:W-:-:S05]  /*3a80*/  FSEL R6, R6, RZ, P2 ;  /* 0x000000ff06067208 */ /* 0x000fca0001000000 */
[--C-:B------:R-:W-:Y:S01]  /*3a90*/  FFMA.FTZ R24, R24, UR10, -R6.reuse ;  /* 0x0000000a18187c23 */ /* 0x100fe20008010806 */
[--C-:B------:R-:W-:Y:S01]  /*3aa0*/  FFMA.FTZ R28, R28, UR10, -R6.reuse ;  /* 0x0000000a1c1c7c23 */ /* 0x100fe20008010806 */
[--C-:B------:R-:W-:Y:S01]  /*3ab0*/  FFMA.FTZ R25, R25, UR10, -R6.reuse ;  /* 0x0000000a19197c23 */ /* 0x100fe20008010806 */
[--C-:B------:R-:W-:Y:S01]  /*3ac0*/  FFMA.FTZ R29, R29, UR10, -R6.reuse ;  /* 0x0000000a1d1d7c23 */ /* 0x100fe20008010806 */
[----:B------:R4:W-:Y:S01]  /*3ad0*/  MUFU.EX2 R30, R24 ;  /* 0x00000018001e7308 */ /* 0x0009e20000000800 */
[--C-:B------:R-:W-:Y:S01]  /*3ae0*/  FFMA.FTZ R82, R32, UR10, -R6.reuse ;  /* 0x0000000a20527c23 */ /* 0x100fe20008010806 */
[--C-:B0-----:R-:W-:Y:S01]  /*3af0*/  FFMA.FTZ R83, R36, UR10, -R6.reuse ;  /* 0x0000000a24537c23 */ /* 0x101fe20008010806 */
[--C-:B------:R-:W-:Y:S01]  /*3b00*/  FFMA.FTZ R36, R44, UR10, -R6.reuse ;  /* 0x0000000a2c247c23 */ /* 0x100fe20008010806 */
[--C-:B------:R-:W-:Y:S01]  /*3b10*/  FFMA.FTZ R44, R52, UR10, -R6.reuse ;  /* 0x0000000a342c7c23 */ /* 0x100fe20008010806 */
[--C-:B------:R-:W-:Y:S01]  /*3b20*/  FFMA.FTZ R33, R33, UR10, -R6.reuse ;  /* 0x0000000a21217c23 */ /* 0x100fe20008010806 */
[--C-:B------:R-:W-:Y:S01]  /*3b30*/  FFMA.FTZ R32, R40, UR10, -R6.reuse ;  /* 0x0000000a28207c23 */ /* 0x100fe20008010806 */
[--C-:B------:R-:W-:Y:S01]  /*3b40*/  FFMA.FTZ R40, R48, UR10, -R6.reuse ;  /* 0x0000000a30287c23 */ /* 0x100fe20008010806 */
[----:B------:R0:W-:Y:S01]  /*3b50*/  MUFU.EX2 R78, R28 ;  /* 0x0000001c004e7308 */ /* 0x0001e20000000800 */
[-C--:B----4-:R-:W-:Y:S01]  /*3b60*/  LEA.HI R24, R90, R89.reuse, RZ, 0x4 ;  /* 0x000000595a187211 */ /* 0x090fe200078f20ff */
[--C-:B------:R-:W-:Y:S01]  /*3b70*/  FFMA.FTZ R48, R56, UR10, -R6.reuse ;  /* 0x0000000a38307c23 */ /* 0x100fe20008010806 */
[--C-:B------:R-:W-:Y:S01]  /*3b80*/  FFMA.FTZ R60, R60, UR10, -R6.reuse ;  /* 0x0000000a3c3c7c23 */ /* 0x100fe20008010806 */
[--C-:B------:R-:W-:Y:S01]  /*3b90*/  FFMA.FTZ R64, R64, UR10, -R6.reuse ;  /* 0x0000000a40407c23 */ /* 0x100fe20008010806 */
[--C-:B------:R-:W-:Y:S01]  /*3ba0*/  FFMA.FTZ R65, R65, UR10, -R6.reuse ;  /* 0x0000000a41417c23 */ /* 0x100fe20008010806 */
[--C-:B------:R-:W-:Y:S01]  /*3bb0*/  FFMA.FTZ R68, R68, UR10, -R6.reuse ;  /* 0x0000000a44447c23 */ /* 0x100fe20008010806 */
[--C-:B------:R-:W-:Y:S01]  /*3bc0*/  FFMA.FTZ R69, R69, UR10, -R6.reuse ;  /* 0x0000000a45457c23 */ /* 0x100fe20008010806 */
[----:B------:R4:W5:Y:S01]  /*3bd0*/  MUFU.EX2 R75, R25 ;  /* 0x00000019004b7308 */ /* 0x0009620000000800 */
[----:B0-----:R-:W-:Y:S01]  /*3be0*/  LOP3.LUT R28, R24, 0xfffffff0, RZ, 0xc0, !PT ;  /* 0xfffffff0181c7812 */ /* 0x001fe200078ec0ff */
[--C-:B------:R-:W-:Y:S01]  /*3bf0*/  FFMA.FTZ R72, R72, UR10, -R6.reuse ;  /* 0x0000000a48487c23 */ /* 0x100fe20008010806 */
[--C-:B------:R-:W-:Y:S01]  /*3c00*/  FFMA.FTZ R73, R73, UR10, -R6.reuse ;  /* 0x0000000a49497c23 */ /* 0x100fe20008010806 */
[--C-:B------:R-:W-:Y:S01]  /*3c10*/  FFMA.FTZ R76, R76, UR10, -R6.reuse ;  /* 0x0000000a4c4c7c23 */ /* 0x100fe20008010806 */
[----:B------:R-:W-:Y:S01]  /*3c20*/  FFMA.FTZ R77, R77, UR10, -R6 ;  /* 0x0000000a4d4d7c23 */ /* 0x000fe20008010806 */
[----:B------:R-:W-:Y:S01]  /*3c30*/  IMAD.IADD R28, R89, 0x1, -R28 ;  /* 0x00000001591c7824 */ /* 0x000fe200078e0a1c */
[----:B------:R-:W-:Y:S01]  /*3c40*/  LEA.HI R89, R90, R89, RZ, 0x5 ;  /* 0x000000595a597211 */ /* 0x000fe200078f28ff */
[----:B------:R-:W0:Y:S01]  /*3c50*/  MUFU.EX2 R79, R29 ;  /* 0x0000001d004f7308 */ /* 0x000e220000000800 */
[--C-:B----4-:R-:W-:Y:S01]  /*3c60*/  FFMA.FTZ R25, R37, UR10, -R6.reuse ;  /* 0x0000000a25197c23 */ /* 0x110fe20008010806 */
[--C-:B------:R-:W-:Y:S01]  /*3c70*/  FFMA.FTZ R37, R41, UR10, -R6.reuse ;  /* 0x0000000a29257c23 */ /* 0x100fe20008010806 */
[--C-:B------:R-:W-:Y:S01]  /*3c80*/  FFMA.FTZ R41, R45, UR10, -R6.reuse ;  /* 0x0000000a2d297c23 */ /* 0x100fe20008010806 */
[--C-:B------:R-:W-:Y:S01]  /*3c90*/  FFMA.FTZ R45, R49, UR10, -R6.reuse ;  /* 0x0000000a312d7c23 */ /* 0x100fe20008010806 */
[----:B------:R-:W-:Y:S01]  /*3ca0*/  FFMA.FTZ R49, R53, UR10, -R6 ;  /* 0x0000000a35317c23 */ /* 0x000fe20008010806 */
[----:B------:R-:W-:-:S02]  /*3cb0*/  IMAD.SHL.U32 R89, R89, 0x20, RZ ;  /* 0x0000002059597824 */ /* 0x000fc400078e00ff */
[--C-:B------:R-:W-:Y:S01]  /*3cc0*/  FFMA.FTZ R53, R57, UR10, -R6.reuse ;  /* 0x0000000a39357c23 */ /* 0x100fe20008010806 */
[----:B------:R4:W-:Y:S01]  /*3cd0*/  MUFU.EX2 R86, R25 ;  /* 0x0000001900567308 */ /* 0x0009e20000000800 */
[--C-:B------:R-:W-:Y:S01]  /*3ce0*/  FFMA.FTZ R57, R61, UR10, -R6.reuse ;  /* 0x0000000a3d397c23 */ /* 0x100fe20008010806 */
[--C-:B------:R-:W-:Y:S01]  /*3cf0*/  FFMA.FTZ R80, R80, UR10, -R6.reuse ;  /* 0x0000000a50507c23 */ /* 0x100fe20008010806 */
[--C-:B------:R-:W-:Y:S01]  /*3d00*/  FFMA.FTZ R81, R81, UR10, -R6.reuse ;  /* 0x0000000a51517c23 */ /* 0x100fe20008010806 */
[--C-:B------:R-:W-:Y:S01]  /*3d10*/  FFMA.FTZ R84, R84, UR10, -R6.reuse ;  /* 0x0000000a54547c23 */ /* 0x100fe20008010806 */
[----:B------:R-:W-:-:S03]  /*3d20*/  FFMA.FTZ R85, R85, UR10, -R6 ;  /* 0x0000000a55557c23 */ /* 0x000fc60008010806 */
[----:B------:R-:W-:Y:S01]  /*3d30*/  MUFU.EX2 R82, R82 ;  /* 0x0000005200527308 */ /* 0x000fe20000000800 */
[----:B----4-:R-:W-:-:S04]  /*3d40*/  SHF.R.S32.HI R25, RZ, 0x1f, R28 ;  /* 0x0000001fff197819 */ /* 0x010fc8000001141c */
[----:B------:R-:W-:-:S03]  /*3d50*/  LEA.HI R25, R25, R28, RZ, 0x3 ;  /* 0x0000001c19197211 */ /* 0x000fc600078f18ff */
[----:B------:R-:W4:Y:S01]  /*3d60*/  MUFU.EX2 R33, R33 ;  /* 0x0000002100217308 */ /* 0x000f220000000800 */
[C---:B------:R-:W-:Y:S01]  /*3d70*/  LOP3.LUT R29, R25.reuse, 0xfffffff8, RZ, 0xc0, !PT ;  /* 0xfffffff8191d7812 */ /* 0x040fe200078ec0ff */
[----:B------:R-:W-:-:S04]  /*3d80*/  IMAD.SHL.U32 R52, R25, 0x40, RZ ;  /* 0x0000004019347824 */ /* 0x000fc800078e00ff */
[----:B------:R-:W-:Y:S01]  /*3d90*/  IMAD.IADD R29, R28, 0x1, -R29 ;  /* 0x000000011c1d7824 */ /* 0x000fe200078e0a1d */
[----:B------:R-:W-:Y:S01]  /*3da0*/  SHF.R.S32.HI R28, RZ, 0x4, R24 ;  /* 0x00000004ff1c7819 */ /* 0x000fe20000011418 */
[----:B------:R-:W4:Y:S01]  /*3db0*/  MUFU.EX2 R83, R83 ;  /* 0x0000005300537308 */ /* 0x000f220000000800 */
[----:B------:R-:W-:Y:S01]  /*3dc0*/  LOP3.LUT R52, R52, 0x7ffffe00, RZ, 0xc0, !PT ;  /* 0x7ffffe0034347812 */ /* 0x000fe200078ec0ff */
[C---:B------:R-:W-:Y:S01]  /*3dd0*/  IMAD.SHL.U32 R24, R29.reuse, 0x40, RZ ;  /* 0x000000401d187824 */ /* 0x040fe200078e00ff */
[C---:B------:R-:W-:Y:S01]  /*3de0*/  LOP3.LUT P2, RZ, R29.reuse, 0x4, RZ, 0xc0, !PT ;  /* 0x000000041dff7812 */ /* 0x040fe2000784c0ff */
[----:B------:R-:W-:Y:S01]  /*3df0*/  IMAD.SHL.U32 R87, R28, 0x8, RZ ;  /* 0x000000081c577824 */ /* 0x000fe200078e00ff */
[----:B------:R-:W-:Y:S02]  /*3e00*/  LOP3.LUT P3, RZ, R29, 0x2, RZ, 0xc0, !PT ;  /* 0x000000021dff7812 */ /* 0x000fe4000786c0ff */
[----:B------:R-:W-:Y:S01]  /*3e10*/  LOP3.LUT R24, R24, 0x1c0, RZ, 0xc0, !PT ;  /* 0x000001c018187812 */ /* 0x000fe200078ec0ff */
[----:B------:R-:W4:Y:S01]  /*3e20*/  MUFU.EX2 R32, R32 ;  /* 0x0000002000207308 */ /* 0x000f220000000800 */
[----:B------:R-:W-:-:S02]  /*3e30*/  LOP3.LUT R28, R89, 0x7ffffc00, RZ, 0xc0, !PT ;  /* 0x7ffffc00591c7812 */ /* 0x000fc400078ec0ff */
[----:B------:R-:W-:Y:S02]  /*3e40*/  LOP3.LUT R87, R24, 0x8, R87, 0xf8, !PT ;  /* 0x0000000818577812 */ /* 0x000fe400078ef857 */
[----:B------:R-:W-:-:S03]  /*3e50*/  SHF.R.U32.HI R24, RZ, 0x3, R24 ;  /* 0x00000003ff187819 */ /* 0x000fc60000011618 */
[----:B------:R-:W4:Y:S01]  /*3e60*/  MUFU.EX2 R37, R37 ;  /* 0x0000002500257308 */ /* 0x000f220000000800 */
[----:B------:R-:W-:Y:S01]  /*3e70*/  LOP3.LUT R87, R87, R24, RZ, 0x3c, !PT ;  /* 0x0000001857577212 */ /* 0x000fe200078e3cff */
[----:B-1----:R-:W-:-:S03]  /*3e80*/  FADD.FTZ R24, R8, R9 ;  /* 0x0000000908187221 */ /* 0x002fc60000010000 */
[----:B------:R-:W-:Y:S01]  /*3e90*/  IADD3 R28, R87, R52, R28 ;  /* 0x00000034571c7210 */ /* 0x000fe20007ffe01c */
[----:B--2---:R-:W-:Y:S01]  /*3ea0*/  FADD.FTZ R25, R27, R24 ;  /* 0x000000181b197221 */ /* 0x004fe20000010000 */
[C---:B---3--:R-:W-:Y:S01]  /*3eb0*/  F2FP.BF16.F32.PACK_AB R27, R10.reuse, R27 ;  /* 0x0000001b0a1b723e */ /* 0x048fe200000010ff */
[----:B------:R-:W1:Y:S02]  /*3ec0*/  MUFU.EX2 R36, R36 ;  /* 0x0000002400247308 */ /* 0x000e640000000800 */
[----:B------:R-:W-:Y:S01]  /*3ed0*/  FADD.FTZ R24, R10, R25 ;  /* 0x000000190a187221 */ /* 0x000fe20000010000 */
[----:B------:R-:W-:Y:S01]  /*3ee0*/  F2FP.BF16.F32.PACK_AB R25, R9, R8 ;  /* 0x000000080919723e */ /* 0x000fe200000010ff */
[----:B-----5:R-:W-:Y:S02]  /*3ef0*/  FADD.FTZ R9, R30, R75 ;  /* 0x0000004b1e097221 */ /* 0x020fe40000010000 */
[----:B------:R-:W-:Y:S02]  /*3f00*/  FADD.FTZ R29, R11, R24 ;  /* 0x000000180b1d7221 */ /* 0x000fe40000010000 */
[----:B------:R-:W-:Y:S01]  /*3f10*/  FADD.FTZ R10, R78, R9 ;  /* 0x000000094e0a7221 */ /* 0x000fe20000010000 */
[----:B------:R-:W2:Y:S01]  /*3f20*/  MUFU.EX2 R41, R41 ;  /* 0x0000002900297308 */ /* 0x000ea20000000800 */
[C---:B------:R-:W-:Y:S01]  /*3f30*/  FADD.FTZ R24, R14.reuse, R29 ;  /* 0x0000001d0e187221 */ /* 0x040fe20000010000 */
[----:B------:R-:W-:Y:S01]  /*3f40*/  F2FP.BF16.F32.PACK_AB R29, R14, R11 ;  /* 0x0000000b0e1d723e */ /* 0x000fe200000010ff */
[----:B0-----:R-:W-:Y:S01]  /*3f50*/  FADD.FTZ R9, R79, R10 ;  /* 0x0000000a4f097221 */ /* 0x001fe20000010000 */
[----:B------:R-:W-:Y:S01]  /*3f60*/  LEA R11, R28, UR36, 0x1 ;  /* 0x000000241c0b7c11 */ /* 0x000fe2000f8e08ff */
[----:B------:R-:W-:Y:S01]  /*3f70*/  FADD.FTZ R61, R31, R24 ;  /* 0x000000181f3d7221 */ /* 0x000fe20000010000 */
[C---:B----4-:R-:W-:Y:S01]  /*3f80*/  F2FP.BF16.F32.PACK_AB R28, R33.reuse, R82 ;  /* 0x00000052211c723e */ /* 0x050fe200000010ff */
[----:B------:R-:W-:Y:S01]  /*3f90*/  FADD.FTZ R10, R82, R9 ;  /* 0x00000009520a7221 */ /* 0x000fe20000010000 */
[----:B------:R-:W0:Y:S01]  /*3fa0*/  MUFU.EX2 R40, R40 ;  /* 0x0000002800287308 */ /* 0x000e220000000800 */
[C---:B------:R-:W-:Y:S01]  /*3fb0*/  FADD.FTZ R61, R26.reuse, R61 ;  /* 0x0000003d1a3d7221 */ /* 0x040fe20000010000 */
[----:B------:R-:W-:Y:S01]  /*3fc0*/  F2FP.BF16.F32.PACK_AB R31, R26, R31 ;  /* 0x0000001f1a1f723e */ /* 0x000fe200000010ff */
[----:B------:R-:W-:Y:S01]  /*3fd0*/  FADD.FTZ R10, R33, R10 ;  /* 0x0000000a210a7221 */ /* 0x000fe20000010000 */
[----:B------:R-:W-:Y:S01]  /*3fe0*/  F2FP.BF16.F32.PACK_AB R24, R75, R30 ;  /* 0x0000001e4b18723e */ /* 0x000fe200000010ff */
[----:B------:R-:W-:Y:S01]  /*3ff0*/  FADD.FTZ R14, R22, R61 ;  /* 0x0000003d160e7221 */ /* 0x000fe20000010000 */
[----:B------:R-:W-:Y:S01]  /*4000*/  F2FP.BF16.F32.PACK_AB R26, R79, R78 ;  /* 0x0000004e4f1a723e */ /* 0x000fe200000010ff */
[----:B------:R-:W-:Y:S01]  /*4010*/  FADD.FTZ R9, R83, R10 ;  /* 0x0000000a53097221 */ /* 0x000fe20000010000 */
[----:B------:R-:W3:Y:S01]  /*4020*/  MUFU.EX2 R45, R45 ;  /* 0x0000002d002d7308 */ /* 0x000ee20000000800 */
[----:B------:R-:W-:Y:S01]  /*4030*/  FADD.FTZ R33, R35, R14 ;  /* 0x0000000e23217221 */ /* 0x000fe20000010000 */
[----:B------:R-:W-:-:S02]  /*4040*/  VIADD R56, R11, 0x21800 ;  /* 0x000218000b387836 */ /* 0x000fc40000000000 */
[----:B------:R-:W-:Y:S01]  /*4050*/  FADD.FTZ R9, R86, R9 ;  /* 0x0000000956097221 */ /* 0x000fe20000010000 */
[----:B------:R4:W-:Y:S01]  /*4060*/  STSM.16.M88.4 [R11+0x21800], R24 ;  /* 0x021800180b007844 */ /* 0x0009e20000000200 */
[----:B------:R-:W-:Y:S01]  /*4070*/  FADD.FTZ R52, R34, R33 ;  /* 0x0000002122347221 */ /* 0x000fe20000010000 */
[----:B------:R-:W-:Y:S02]  /*4080*/  VIADD R10, R11, 0x21820 ;  /* 0x000218200b0a7836 */ /* 0x000fe40000000000 */
[----:B------:R-:W-:Y:S01]  /*4090*/  FADD.FTZ R14, R32, R9 ;  /* 0x00000009200e7221 */ /* 0x000fe20000010000 */
[----:B------:R-:W5:Y:S01]  /*40a0*/  MUFU.EX2 R44, R44 ;  /* 0x0000002c002c7308 */ /* 0x000f620000000800 */
[----:B------:R-:W-:Y:S01]  /*40b0*/  FADD.FTZ R33, R39, R52 ;  /* 0x0000003427217221 */ /* 0x000fe20000010000 */
[----:B------:R-:W-:Y:S01]  /*40c0*/  F2FP.BF16.F32.PACK_AB R30, R86, R83 ;  /* 0x00000053561e723e */ /* 0x000fe200000010ff */
[----:B------:R-:W-:Y:S01]  /*40d0*/  FADD.FTZ R9, R37, R14 ;  /* 0x0000000e25097221 */ /* 0x000fe20000010000 */
[----:B------:R-:W-:-:S02]  /*40e0*/  @P3 VIADD R10, R56, 0xffffffe0 ;  /* 0xffffffe0380a3836 */ /* 0x000fc40000000000 */
[----:B------:R-:W-:Y:S01]  /*40f0*/  FADD.FTZ R14, R38, R33 ;  /* 0x00000021260e7221 */ /* 0x000fe20000010000 */
[----:B------:R-:W-:Y:S01]  /*4100*/  F2FP.BF16.F32.PACK_AB R33, R35, R22 ;  /* 0x000000162321723e */ /* 0x000fe200000010ff */
[----:B-1----:R-:W-:Y:S01]  /*4110*/  FADD.FTZ R6, R36, R9 ;  /* 0x0000000924067221 */ /* 0x002fe20000010000 */
[----:B------:R-:W1:Y:S01]  /*4120*/  MUFU.EX2 R49, R49 ;  /* 0x0000003100317308 */ /* 0x000e620000000800 */
[----:B------:R-:W-:Y:S01]  /*4130*/  FADD.FTZ R61, R7, R14 ;  /* 0x0000000e073d7221 */ /* 0x000fe20000010000 */
[----:B------:R1:W-:Y:S01]  /*4140*/  STSM.16.M88.4 [R10], R28 ;  /* 0x0000001c0a007844 */ /* 0x0003e20000000200 */
[----:B--2---:R-:W-:Y:S01]  /*4150*/  FADD.FTZ R9, R41, R6 ;  /* 0x0000000629097221 */ /* 0x004fe20000010000 */
[----:B----4-:R-:W-:Y:S01]  /*4160*/  F2FP.BF16.F32.PACK_AB R25, R7, R38 ;  /* 0x000000260719723e */ /* 0x010fe200000010ff */
[----:B------:R-:W-:Y:S01]  /*4170*/  FADD.FTZ R14, R42, R61 ;  /* 0x0000003d2a0e7221 */ /* 0x000fe20000010000 */
[----:B------:R-:W-:Y:S01]  /*4180*/  F2FP.BF16.F32.PACK_AB R35, R39, R34 ;  /* 0x000000222723723e */ /* 0x000fe200000010ff */
[----:B0-----:R-:W-:Y:S01]  /*4190*/  FADD.FTZ R6, R40, R9 ;  /* 0x0000000928067221 */ /* 0x001fe20000010000 */
[----:B------:R-:W0:Y:S01]  /*41a0*/  MUFU.EX2 R48, R48 ;  /* 0x0000003000307308 */ /* 0x000e220000000800 */
[----:B------:R-:W-:Y:S01]  /*41b0*/  FADD.FTZ R14, R47, R14 ;  /* 0x0000000e2f0e7221 */ /* 0x000fe20000010000 */
[----:B------:R-:W-:Y:S01]  /*41c0*/  F2FP.BF16.F32.PACK_AB R32, R37, R32 ;  /* 0x000000202520723e */ /* 0x000fe200000010ff */
[----:B---3--:R-:W-:Y:S01]  /*41d0*/  FADD.FTZ R7, R45, R6 ;  /* 0x000000062d077221 */ /* 0x008fe20000010000 */
[----:B------:R-:W-:Y:S01]  /*41e0*/  F2FP.BF16.F32.PACK_AB R34, R41, R36 ;  /* 0x000000242922723e */ /* 0x000fe200000010ff */
[----:B------:R-:W-:Y:S01]  /*41f0*/  FADD.FTZ R9, R43, R14 ;  /* 0x0000000e2b097221 */ /* 0x000fe20000010000 */
[----:B------:R-:W-:Y:S01]  /*4200*/  F2FP.BF16.F32.PACK_AB R27, R47, R42 ;  /* 0x0000002a2f1b723e */ /* 0x000fe200000010ff */
[----:B-----5:R-:W-:Y:S01]  /*4210*/  FADD.FTZ R6, R44, R7 ;  /* 0x000000072c067221 */ /* 0x020fe20000010000 */
[----:B------:R-:W2:Y:S01]  /*4220*/  MUFU.EX2 R53, R53 ;  /* 0x0000003500357308 */ /* 0x000ea20000000800 */
[----:B------:R-:W-:Y:S01]  /*4230*/  FADD.FTZ R9, R46, R9 ;  /* 0x000000092e097221 */ /* 0x000fe20000010000 */
[----:B-1----:R-:W-:-:S02]  /*4240*/  IMAD.MOV.U32 R31, RZ, RZ, 0x40 ;  /* 0x00000040ff1f7424 */ /* 0x002fc400078e00ff */
[----:B------:R-:W-:Y:S01]  /*4250*/  FADD.FTZ R7, R49, R6 ;  /* 0x0000000631077221 */ /* 0x000fe20000010000 */
[----:B------:R-:W-:Y:S01]  /*4260*/  F2FP.BF16.F32.PACK_AB R24, R45, R40 ;  /* 0x000000282d18723e */ /* 0x000fe200000010ff */
[----:B------:R-:W-:Y:S01]  /*4270*/  FADD.FTZ R14, R50, R9 ;  /* 0x00000009320e7221 */ /* 0x000fe20000010000 */
[----:B------:R-:W-:Y:S01]  /*4280*/  F2FP.BF16.F32.PACK_AB R26, R49, R44 ;  /* 0x0000002c311a723e */ /* 0x000fe200000010ff */
[----:B------:R-:W1:Y:S01]  /*4290*/  MUFU.EX2 R8, R60 ;  /* 0x0000003c00087308 */ /* 0x000e620000000800 */
[----:B0-----:R-:W-:Y:S01]  /*42a0*/  FADD.FTZ R6, R48, R7 ;  /* 0x0000000730067221 */ /* 0x001fe20000010000 */
[----:B------:R-:W-:Y:S02]  /*42b0*/  SEL R31, R31, 0xffffffc0, !P2 ;  /* 0xffffffc01f1f7807 */ /* 0x000fe40005000000 */
[----:B------:R-:W-:Y:S02]  /*42c0*/  F2FP.BF16.F32.PACK_AB R49, R46, R43 ;  /* 0x0000002b2e31723e */ /* 0x000fe400000010ff */
[----:B------:R-:W-:Y:S01]  /*42d0*/  PLOP3.LUT P2, PT, PT, PT, UP1, 0x40, 0x0 ;  /* 0x000000000000781c */ /* 0x000fe20003f4e818 */
[----:B------:R-:W-:Y:S01]  /*42e0*/  IMAD.IADD R9, R56, 0x1, R31 ;  /* 0x0000000138097824 */ /* 0x000fe200078e021f */
[----:B------:R-:W0:Y:S01]  /*42f0*/  MUFU.EX2 R57, R57 ;  /* 0x0000003900397308 */ /* 0x000e220000000800 */
[----:B--2---:R-:W-:Y:S01]  /*4300*/  FADD.FTZ R7, R53, R6 ;  /* 0x0000000635077221 */ /* 0x004fe20000010000 */
[C---:B------:R-:W-:Y:S01]  /*4310*/  FADD.FTZ R6, R51.reuse, R14 ;  /* 0x0000000e33067221 */ /* 0x040fe20000010000 */
[----:B------:R-:W-:Y:S01]  /*4320*/  F2FP.BF16.F32.PACK_AB R51, R51, R50 ;  /* 0x000000323333723e */ /* 0x000fe200000010ff */
[----:B------:R-:W-:Y:S01]  /*4330*/  STSM.16.M88.4 [R9], R32 ;  /* 0x0000002009007844 */ /* 0x000fe20000000200 */
[----:B------:R-:W-:-:S03]  /*4340*/  F2FP.BF16.F32.PACK_AB R48, R53, R48 ;  /* 0x000000303530723e */ /* 0x000fc600000010ff */
[----:B------:R-:W2:Y:S01]  /*4350*/  MUFU.EX2 R55, R55 ;  /* 0x0000003700377308 */ /* 0x000ea20000000800 */
[----:B-1----:R-:W-:-:S07]  /*4360*/  FADD.FTZ R14, R8, R7 ;  /* 0x00000007080e7221 */ /* 0x002fce0000010000 */
[----:B------:R-:W1:Y:S01]  /*4370*/  MUFU.EX2 R64, R64 ;  /* 0x0000004000407308 */ /* 0x000e620000000800 */
[C---:B0-----:R-:W-:Y:S01]  /*4380*/  FADD.FTZ R7, R57.reuse, R14 ;  /* 0x0000000e39077221 */ /* 0x041fe20000010000 */
[----:B------:R-:W-:-:S06]  /*4390*/  F2FP.BF16.F32.PACK_AB R50, R57, R8 ;  /* 0x000000083932723e */ /* 0x000fcc00000010ff */
[----:B------:R-:W0:Y:S01]  /*43a0*/  MUFU.EX2 R62, R62 ;  /* 0x0000003e003e7308 */ /* 0x000e220000000800 */
[----:B--2---:R-:W-:Y:S01]  /*43b0*/  FADD.FTZ R29, R55, R6 ;  /* 0x00000006371d7221 */ /* 0x004fe20000010000 */
[----:B------:R-:W-:-:S05]  /*43c0*/  IMAD.IADD R6, R31, 0x1, R10 ;  /* 0x000000011f067824 */ /* 0x000fca00078e020a */
[----:B------:R2:W-:Y:S01]  /*43d0*/  STSM.16.M88.4 [R6], R24 ;  /* 0x0000001806007844 */ /* 0x0005e20000000200 */
[----:B------:R-:W3:Y:S01]  /*43e0*/  MUFU.EX2 R65, R65 ;  /* 0x0000004100417308 */ /* 0x000ee20000000800 */
[----:B-1----:R-:W-:Y:S02]  /*43f0*/  FADD.FTZ R14, R64, R7 ;  /* 0x00000007400e7221 */ /* 0x002fe40000010000 */
[----:B------:R1:W-:Y:S05]  /*4400*/  STSM.16.M88.4 [R11+0x27800], R48 ;  /* 0x027800300b007844 */ /* 0x0003ea0000000200 */
[----:B------:R-:W4:Y:S01]  /*4410*/  MUFU.EX2 R59, R59 ;  /* 0x0000003b003b7308 */ /* 0x000f220000000800 */
[----:B0-----:R-:W-:-:S07]  /*4420*/  FADD.FTZ R22, R62, R29 ;  /* 0x0000001d3e167221 */ /* 0x001fce0000010000 */
[----:B------:R-:W0:Y:S01]  /*4430*/  MUFU.EX2 R68, R68 ;  /* 0x0000004400447308 */ /* 0x000e220000000800 */
[C---:B---3--:R-:W-:Y:S01]  /*4440*/  FADD.FTZ R7, R65.reuse, R14 ;  /* 0x0000000e41077221 */ /* 0x048fe20000010000 */
[----:B------:R-:W-:-:S06]  /*4450*/  F2FP.BF16.F32.PACK_AB R28, R65, R64 ;  /* 0x00000040411c723e */ /* 0x000fcc00000010ff */
[----:B------:R-:W3:Y:S01]  /*4460*/  MUFU.EX2 R66, R66 ;  /* 0x0000004200427308 */ /* 0x000ee20000000800 */
[----:B----4-:R-:W-:-:S07]  /*4470*/  FADD.FTZ R29, R59, R22 ;  /* 0x000000163b1d7221 */ /* 0x010fce0000010000 */
[----:B------:R-:W4:Y:S01]  /*4480*/  MUFU.EX2 R69, R69 ;  /* 0x0000004500457308 */ /* 0x000f220000000800 */
[----:B0-----:R-:W-:-:S07]  /*4490*/  FADD.FTZ R14, R68, R7 ;  /* 0x00000007440e7221 */ /* 0x001fce0000010000 */
[----:B------:R-:W0:Y:S01]  /*44a0*/  MUFU.EX2 R70, R70 ;  /* 0x0000004600467308 */ /* 0x000e220000000800 */
[----:B---3--:R-:W-:Y:S01]  /*44b0*/  FADD.FTZ R31, R66, R29 ;  /* 0x0000001d421f7221 */ /* 0x008fe20000010000 */
[----:B------:R-:W-:-:S06]  /*44c0*/  F2FP.BF16.F32.PACK_AB R29, R62, R55 ;  /* 0x000000373e1d723e */ /* 0x000fcc00000010ff */
[----:B------:R-:W3:Y:S01]  /*44d0*/  MUFU.EX2 R72, R72 ;  /* 0x0000004800487308 */ /* 0x000ee20000000800 */
[C---:B----4-:R-:W-:Y:S01]  /*44e0*/  FADD.FTZ R7, R69.reuse, R14 ;  /* 0x0000000e45077221 */ /* 0x050fe20000010000 */
[----:B------:R-:W-:Y:S01]  /*44f0*/  F2FP.BF16.F32.PACK_AB R30, R69, R68 ;  /* 0x00000044451e723e */ /* 0x000fe200000010ff */
[----:B------:R-:W-:-:S05]  /*4500*/  VIADD R14, R23, 0xfffffffe ;  /* 0xfffffffe170e7836 */ /* 0x000fca0000000000 */
[----:B------:R-:W2:Y:S01]  /*4510*/  MUFU.EX2 R71, R71 ;  /* 0x0000004700477308 */ /* 0x000ea20000000800 */
[----:B0-----:R-:W-:Y:S01]  /*4520*/  FADD.FTZ R22, R70, R31 ;  /* 0x0000001f46167221 */ /* 0x001fe20000010000 */
[----:B------:R-:W-:-:S05]  /*4530*/  F2FP.BF16.F32.PACK_AB R31, R66, R59 ;  /* 0x0000003b421f723e */ /* 0x000fca00000010ff */
[----:B------:R1:W-:Y:S01]  /*4540*/  STSM.16.M88.4 [R10+0x6000], R28 ;  /* 0x0060001c0a007844 */ /* 0x0003e20000000200 */
[----:B------:R-:W0:Y:S01]  /*4550*/  MUFU.EX2 R73, R73 ;  /* 0x0000004900497308 */ /* 0x000e220000000800 */
[----:B---3--:R-:W-:-:S07]  /*4560*/  FADD.FTZ R8, R72, R7 ;  /* 0x0000000748087221 */ /* 0x008fce0000010000 */
[----:B------:R-:W3:Y:S01]  /*4570*/  MUFU.EX2 R58, R58 ;  /* 0x0000003a003a7308 */ /* 0x000ee20000000800 */
[C---:B--2---:R-:W-:Y:S01]  /*4580*/  FADD.FTZ R27, R71.reuse, R22 ;  /* 0x00000016471b7221 */ /* 0x044fe20000010000 */
[----:B------:R-:W-:-:S06]  /*4590*/  F2FP.BF16.F32.PACK_AB R25, R71, R70 ;  /* 0x000000464719723e */ /* 0x000fcc00000010ff */
[----:B------:R-:W2:Y:S01]  /*45a0*/  MUFU.EX2 R5, R5 ;  /* 0x0000000500057308 */ /* 0x000ea20000000800 */
[C---:B0-----:R-:W-:Y:S01]  /*45b0*/  FADD.FTZ R7, R73.reuse, R8 ;  /* 0x0000000849077221 */ /* 0x041fe20000010000 */
[----:B------:R-:W-:-:S06]  /*45c0*/  F2FP.BF16.F32.PACK_AB R24, R73, R72 ;  /* 0x000000484918723e */ /* 0x000fcc00000010ff */
[----:B------:R-:W-:Y:S01]  /*45d0*/  MUFU.EX2 R76, R76 ;  /* 0x0000004c004c7308 */ /* 0x000fe20000000800 */
[----:B---3--:R-:W-:-:S07]  /*45e0*/  FADD.FTZ R8, R58, R27 ;  /* 0x0000001b3a087221 */ /* 0x008fce0000010000 */
[----:B------:R-:W0:Y:S01]  /*45f0*/  MUFU.EX2 R77, R77 ;  /* 0x0000004d004d7308 */ /* 0x000e220000000800 */
[C---:B--2---:R-:W-:Y:S01]  /*4600*/  F2FP.BF16.F32.PACK_AB R27, R5.reuse, R58 ;  /* 0x0000003a051b723e */ /* 0x044fe200000010ff */
[----:B------:R-:W-:-:S06]  /*4610*/  FADD.FTZ R5, R5, R8 ;  /* 0x0000000805057221 */ /* 0x000fcc0000010000 */
[----:B------:R-:W2:Y:S08]  /*4620*/  MUFU.EX2 R54, R54 ;  /* 0x0000003600367308 */ /* 0x000eb00000000800 */
[----:B------:R-:W3:Y:S01]  /*4630*/  MUFU.EX2 R67, R67 ;  /* 0x0000004300437308 */ /* 0x000ee20000000800 */
[----:B0-----:R-:W-:Y:S01]  /*4640*/  F2FP.BF16.F32.PACK_AB R26, R77, R76 ;  /* 0x0000004c4d1a723e */ /* 0x001fe200000010ff */
[----:B------:R-:W-:-:S04]  /*4650*/  FADD.FTZ R76, R76, R7 ;  /* 0x000000074c4c7221 */ /* 0x000fc80000010000 */
[----:B------:R1:W-:Y:S01]  /*4660*/  STSM.16.M88.4 [R9+0x6000], R24 ;  /* 0x0060001809007844 */ /* 0x0003e20000000200 */
[----:B------:R-:W-:Y:S01]  /*4670*/  FADD.FTZ R77, R77, R76 ;  /* 0x0000004c4d4d7221 */ /* 0x000fe20000010000 */
[----:B------:R-:W0:Y:S01]  /*4680*/  MUFU.EX2 R74, R74 ;  /* 0x0000004a004a7308 */ /* 0x000e220000000800 */
[----:B--2---:R-:W-:Y:S01]  /*4690*/  F2FP.BF16.F32.PACK_AB R33, R63, R54 ;  /* 0x000000363f21723e */ /* 0x004fe200000010ff */
[----:B------:R-:W-:Y:S01]  /*46a0*/  FADD.FTZ R8, R54, R5 ;  /* 0x0000000536087221 */ /* 0x000fe20000010000 */
[----:B------:R-:W-:-:S03]  /*46b0*/  VIADD R5, R10, 0x6000 ;  /* 0x000060000a057836 */ /* 0x000fc60000000000 */
[----:B------:R-:W-:Y:S02]  /*46c0*/  FADD.FTZ R8, R63, R8 ;  /* 0x000000083f087221 */ /* 0x000fe40000010000 */
[----:B------:R-:W-:Y:S02]  /*46d0*/  MUFU.EX2 R80, R80 ;  /* 0x0000005000507308 */ /* 0x000fe40000000800 */
[----:B---3--:R-:W-:-:S06]  /*46e0*/  FADD.FTZ R7, R67, R8 ;  /* 0x0000000843077221 */ /* 0x008fcc0000010000 */
[----:B------:R-:W2:Y:S01]  /*46f0*/  MUFU.EX2 R81, R81 ;  /* 0x0000005100517308 */ /* 0x000ea20000000800 */
[C---:B0-----:R-:W-:Y:S01]  /*4700*/  F2FP.BF16.F32.PACK_AB R35, R74.reuse, R67 ;  /* 0x000000434a23723e */ /* 0x041fe200000010ff */
[----:B------:R-:W-:-:S06]  /*4710*/  FADD.FTZ R7, R74, R7 ;  /* 0x000000074a077221 */ /* 0x000fcc0000010000 */
[----:B------:R-:W0:Y:S08]  /*4720*/  MUFU.EX2 R84, R84 ;  /* 0x0000005400547308 */ /* 0x000e300000000800 */
[----:B------:R-:W3:Y:S01]  /*4730*/  MUFU.EX2 R85, R85 ;  /* 0x0000005500557308 */ /* 0x000ee20000000800 */
[----:B--2---:R-:W-:Y:S01]  /*4740*/  F2FP.BF16.F32.PACK_AB R32, R81, R80 ;  /* 0x000000505120723e */ /* 0x004fe200000010ff */
[----:B------:R-:W-:-:S04]  /*4750*/  FADD.FTZ R80, R80, R77 ;  /* 0x0000004d50507221 */ /* 0x000fc80000010000 */
[----:B------:R-:W-:-:S04]  /*4760*/  FADD.FTZ R81, R81, R80 ;  /* 0x0000005051517221 */ /* 0x000fc80000010000 */
[----:B0-----:R-:W-:Y:S01]  /*4770*/  FADD.FTZ R8, R84, R81 ;  /* 0x0000005154087221 */ /* 0x001fe20000010000 */
[----:B---3--:R-:W-:-:S03]  /*4780*/  F2FP.BF16.F32.PACK_AB R34, R85, R84 ;  /* 0x000000545522723e */ /* 0x008fc600000010ff */
[----:B------:R-:W-:Y:S02]  /*4790*/  FADD.FTZ R8, R85, R8 ;  /* 0x0000000855087221 */ /* 0x000fe40000010000 */
[----:B------:R1:W-:Y:S01]  /*47a0*/  STSM.16.M88.4 [R6+0x6000], R32 ;  /* 0x0060002006007844 */ /* 0x0003e20000000200 */
[----:B------:R0:W-:Y:S06]  /*47b0*/  MEMBAR.ALL.CTA ;  /* 0x0000000000007992 */ /* 0x0001ec0000008000 */
[----:B0-----:R-:W0:Y:S02]  /*47c0*/  FENCE.VIEW.ASYNC.S ;  /* 0x00000000000073c6 */ /* 0x001e240000000000 */
[----:B0-----:R-:W-:Y:S01]  /*47d0*/  NOP ;  /* 0x0000000000007918 */ /* 0x001fe20000000000 */
[----:B------:R-:W-:Y:S05]  /*47e0*/  @P2 BRA `(.L_x_10224) ;  /* 0x0000000000442947 */ /* 0x000fea0003800000 */
        /* <DEDUP_REMOVED lines=10> */
.L_x_10225:
[----:B------:R-:W-:-:S11]  /*4890*/  UISETP.NE.AND UP2, UPT, UR5, 0x1, UPT ;  /* 0x000000010500788c */ /* 0x000fd6000bf45270 */
[----:B------:R-:W-:Y:S02]  /*48a0*/  @UP2 ULDC.64 UR18, c[0x0][0x9e8] ;  /* 0x00027a0000122ab9 */ /* 0x000fe40000000a00 */
[----:B------:R-:W-:-:S04]  /*48b0*/  UIMAD.WIDE.U32 UR14, UR6, UR18, URZ ;  /* 0x00000012060e72a5 */ /* 0x000fc8000f8e003f */
[----:B------:R-:W-:-:S12]  /*48c0*/  @UP2 USHF.R.U32.HI UR6, URZ, UR19, UR15 ;  /* 0x000000133f062299 */ /* 0x000fd8000801160f */
.L_x_10226:
[----:B------:R-:W-:-:S04]  /*48d0*/  UIMAD UR5, UR6, UR5, UR5 ;  /* 0x00000005060572a4 */ /* 0x000fc8000f8e0205 */
[----:B------:R-:W-:-:S04]  /*48e0*/  UISETP.LT.AND UP2, UPT, UR4, UR5, UPT ;  /* 0x000000050400728c */ /* 0x000fc8000bf41270 */
[----:B------:R-:W-:-:S12]  /*48f0*/  USEL UR4, UR4, UR5, UP2 ;  /* 0x0000000504047287 */ /* 0x000fd80009000000 */
.L_x_10224:
[----:B------:R-:W-:Y:S01]  /*4900*/  USHF.R.S32.HI UR5, URZ, 0x1f, UR4 ;  /* 0x0000001f3f057899 */ /* 0x000fe20008011404 */
[----:B------:R-:W-:Y:S02]  /*4910*/  CS2R R134, SRZ ;  /* 0x0000000000867805 */ /* 0x000fe4000001ff00 */
[----:B------:R-:W-:Y:S02]  /*4920*/  CS2R R132, SRZ ;  /* 0x0000000000847805 */ /* 0x000fe4000001ff00 */
[----:B------:R-:W-:Y:S01]  /*4930*/  CS2R R130, SRZ ;  /* 0x0000000000827805 */ /* 0x000fe2000001ff00 */
[----:B------:R-:W-:Y:S01]  /*4940*/  ULEA.HI UR5, UR5, UR4, URZ, 0x7 ;  /* 0x0000000405057291 */ /* 0x000fe2000f8f383f */
[----:B------:R-:W-:Y:S02]  /*4950*/  CS2R R128, SRZ ;  /* 0x0000000000807805 */ /* 0x000fe4000001ff00 */
[----:B------:R-:W-:Y:S01]  /*4960*/  CS2R R126, SRZ ;  /* 0x00000000007e7805 */ /* 0x000fe2000001ff00 */
[----:B------:R-:W-:Y:S01]  /*4970*/  UMOV UR4, URZ ;  /* 0x0000003f00047c82 */ /* 0x000fe20008000000 */
        /* <DEDUP_REMOVED lines=10> */
[----:B------:R-:W-:Y:S01]  /*4a20*/  CS2R R110, SRZ ;  /* 0x00000000006e7805 */ /* 0x000fe2000001ff00 */
[----:B------:R-:W-:Y:S01]  /*4a30*/  UMOV UR5, URZ ;  /* 0x0000003f00057c82 */ /* 0x000fe20008000000 */
[----:B------:R-:W-:Y:S02]  /*4a40*/  CS2R R108, SRZ ;  /* 0x00000000006c7805 */ /* 0x000fe4000001ff00 */
[----:B------:R-:W-:Y:S02]  /*4a50*/  CS2R R106, SRZ ;  /* 0x00000000006a7805 */ /* 0x000fe4000001ff00 */
[----:B------:R-:W-:Y:S02]  /*4a60*/  ISETP.GE.AND P2, PT, R14, UR28, PT ;  /* 0x0000001c0e007c0c */ /* 0x000fe4000bf46270 */
        /* <DEDUP_REMOVED lines=12> */
[----:B------:R-:W-:Y:S01]  /*4b30*/  UMOV UR6, URZ ;  /* 0x0000003f00067c82 */ /* 0x000fe20008000000 */
[----:B------:R-:W-:Y:S01]  /*4b40*/  ULDC UR29, c[0x0][0x9e4] ;  /* 0x00027900001d7ab9 */ /* 0x000fe20000000800 */
[----:B------:R-:W-:Y:S01]  /*4b50*/  ULDC UR31, c[0x0][0x2f0] ;  /* 0x0000bc00001f7ab9 */ /* 0x000fe20000000800 */
[----:B------:R-:W-:Y:S01]  /*4b60*/  ULDC UR30, c[0x0][0x988] ;  /* 0x00026200001e7ab9 */ /* 0x000fe20000000800 */
[----:B------:R-:W-:-:S05]  /*4b70*/  ULDC UR38, c[0x0][0x9e0] ;  /* 0x0002780000267ab9 */ /* 0x000fca0000000800 */
.L_x_10244:
[----:B------:R-:W-:Y:S01]  /*4b80*/  UIADD3 UR4, UR6, 0x1, URZ ;  /* 0x0000000106047890 */ /* 0x000fe2000fffe03f */
[----:B------:R-:W-:-:S03]  /*4b90*/  ISETP.NE.AND P3, PT, RZ, UR37, PT ;  /* 0x00000025ff007c0c */ /* 0x000fc6000bf65270 */
[----:B------:R-:W-:-:S04]  /*4ba0*/  UISETP.NE.AND UP2, UPT, UR4, 0x2, UPT ;  /* 0x000000020400788c */ /* 0x000fc8000bf45270 */
[----:B------:R-:W-:Y:S02]  /*4bb0*/  USEL UR5, URZ, 0x1, UP2 ;  /* 0x000000013f057887 */ /* 0x000fe40009000000 */
[----:B------:R-:W-:Y:S02]  /*4bc0*/  USEL UR4, UR4, URZ, UP2 ;  /* 0x0000003f04047287 */ /* 0x000fe40009000000 */
[----:B------:R-:W-:Y:S02]  /*4bd0*/  ULOP3.LUT UR5, UR40, UR5, URZ, 0x3c, !UPT ;  /* 0x0000000528057292 */ /* 0x000fe4000f8e3c3f */
[----:B0-----:R-:W-:Y:S10]  /*4be0*/  @P3 BRA `(.L_x_10228) ;  /* 0x00000000002c3947 */ /* 0x001ff40003800000 */
[----:B------:R-:W-:Y:S05]  /*4bf0*/  @!P0 BRA `(.L_x_10229) ;  /* 0x0000000000048947 */ /* 0x000fea0003800000 */
[----:B------:R-:W-:Y:S01]  /*4c00*/  BPT.TRAP 0x1 ;  /* 0x000000040000795c */ /* 0x000fe20000300000 */
.L_x_10229:
[----:B------:R-:W-:Y:S01]  /*4c10*/  ULEA UR10, UR4, UR36, 0x3 ;  /* 0x00000024040a7291 */ /* 0x000fe2000f8e183f */
[----:B------:R-:W-:-:S05]  /*4c20*/  IMAD.U32 R13, RZ, RZ, UR5 ;  /* 0x00000005ff0d7e24 */ /* 0x000fca000f8e00ff */
[----:B------:R-:W-:-:S04]  /*4c30*/  SHF.L.U32 R13, R13, 0x1f, RZ ;  /* 0x0000001f0d0d7819 */ /* 0x000fc800000006ff */
[----:B------:R0:W2:Y:S01]  /*4c40*/  SYNCS.PHASECHK.TRANS64.TRYWAIT P2, [UR10+0x2d830], R13 ;  /* 0x02d8300dff0075a7 */ /* 0x0000a2000804014a */
[----:B------:R-:W-:Y:S05]  /*4c50*/  @!P0 BRA `(.L_x_10230) ;  /* 0x0000000000048947 */ /* 0x000fea0003800000 */
[----:B------:R-:W-:Y:S01]  /*4c60*/  BPT.TRAP 0x1 ;  /* 0x000000040000795c */ /* 0x000fe20000300000 */
.L_x_10230:
[----:B--2---:R-:W-:Y:S05]  /*4c70*/  @P2 BRA `(.L_x_10228) ;  /* 0x0000000000082947 */ /* 0x004fea0003800000 */
[----:B------:R-:W2:Y:S02]  /*4c80*/  SYNCS.PHASECHK.TRANS64.TRYWAIT P2, [UR10+0x2d830], R13 ;  /* 0x02d8300dff0075a7 */ /* 0x000ea4000804014a */
[----:B--2---:R-:W-:Y:S05]  /*4c90*/  @!P2 BRA `(.L_x_10231) ;  /* 0x000000e800aca947 */ /* 0x004fea0003800000 */
.L_x_10228:
[----:B0-2---:R-:W-:Y:S01]  /*4ca0*/  VIADD R13, R19, 0x8 ;  /* 0x00000008130d7836 */ /* 0x005fe20000000000 */
[----:B------:R-:W-:Y:S01]  /*4cb0*/  R2UR UR32, R20 ;  /* 0x00000000142072ca */ /* 0x000fe200000e0000 */
[----:B------:R-:W-:Y:S01]  /*4cc0*/  UIMAD UR34, UR4, 0x600, UR7 ;  /* 0x00000600042278a4 */ /* 0x000fe2000f8e0207 */
        /* <DEDUP_REMOVED lines=13> */
[----:B-1----:R-:W-:-:S06]  /*4da0*/  WARPGROUP.ARRIVE ;  /* 0x00000000000079c5 */ /* 0x002fcc0000000000 */
        /* <DEDUP_REMOVED lines=20> */
.L_x_10233:
[----:B------:R-:W-:Y:S01]  /*4ef0*/  ULEA UR10, UR6, UR36, 0x3 ;  /* 0x00000024060a7291 */ /* 0x000fe2000f8e183f */
[----:B------:R-:W-:-:S05]  /*4f00*/  IMAD.U32 R13, RZ, RZ, UR40 ;  /* 0x00000028ff0d7e24 */ /* 0x000fca000f8e00ff */
[----:B------:R-:W-:-:S04]  /*4f10*/  SHF.L.U32 R13, R13, 0x1f, RZ ;  /* 0x0000001f0d0d7819 */ /* 0x000fc800000006ff */
[----:B------:R0:W1:Y:S01]  /*4f20*/  SYNCS.PHASECHK.TRANS64.TRYWAIT P2, [UR10+0x2d850], R13 ;  /* 0x02d8500dff0075a7 */ /* 0x000062000804014a */
[----:B------:R-:W-:Y:S05]  /*4f30*/  @!P0 BRA `(.L_x_10234) ;  /* 0x0000000000048947 */ /* 0x000fea0003800000 */
[----:B------:R-:W-:Y:S01]  /*4f40*/  BPT.TRAP 0x1 ;  /* 0x000000040000795c */ /* 0x000fe20000300000 */
.L_x_10234:
[----:B-1----:R-:W-:Y:S05]  /*4f50*/  @P2 BRA `(.L_x_10232) ;  /* 0x0000000000082947 */ /* 0x002fea0003800000 */
[----:B------:R-:W1:Y:S02]  /*4f60*/  SYNCS.PHASECHK.TRANS64.TRYWAIT P2, [UR10+0x2d850], R13 ;  /* 0x02d8500dff0075a7 */ /* 0x000e64000804014a */
[----:B-1----:R-:W-:Y:S05]  /*4f70*/  @!P2 BRA `(.L_x_10235) ;  /* 0x000000e8000ca947 */ /* 0x002fea0003800000 */
.L_x_10232:
[----:B------:R-:W-:Y:S01]  /*4f80*/  UIADD3 UR10, UR36, 0x400, URZ ;  /* 0x00000400240a7890 */ /* 0x000fe2000fffe03f */
[----:B------:R-:W-:Y:S01]  /*4f90*/  WARPGROUP.ARRIVE ;  /* 0x00000000000079c5 */ /* 0x000fe20000000000 */
[----:B------:R-:W-:Y:S01]  /*4fa0*/  ULOP3.LUT UR11, UR39, 0x10000, URZ, 0xfc, !UPT ;  /* 0x00010000270b7892 */ /* 0x000fe2000f8efc3f */
[----:B------:R-:W-:Y:S01]  /*4fb0*/  PLOP3.LUT P2, PT, PT, PT, UP0, 0x80, 0x0 ;  /* 0x000000000000781c */ /* 0x000fe20003f4f008 */
[----:B------:R-:W-:Y:S01]  /*4fc0*/  USHF.R.U32.HI UR10, URZ, 0x4, UR10 ;  /* 0x000000043f0a7899 */ /* 0x000fe2000801160a */
[----:B------:R-:W-:Y:S01]  /*4fd0*/  PLOP3.LUT P3, PT, PT, PT, UP0, 0x80, 0x0 ;  /* 0x000000000000781c */ /* 0x000fe20003f6f008 */
[----:B------:R-:W-:Y:S01]  /*4fe0*/  UMOV UR33, 0x40000040 ;  /* 0x4000004000217882 */ /* 0x000fe20000000000 */
[----:B------:R-:W-:Y:S01]  /*4ff0*/  UMOV UR35, 0x80000020 ;  /* 0x8000002000237882 */ /* 0x000fe20000000000 */
[----:B------:R-:W-:Y:S01]  /*5000*/  ULOP3.LUT UR10, UR10, 0x3fff, URZ, 0xc0, !UPT ;  /* 0x00003fff0a0a7892 */ /* 0x000fe2000f8ec03f */
[----:B------:R-:W-:Y:S01]  /*5010*/  IMAD.MOV.U32 R142, RZ, RZ, R0 ;  /* 0x000000ffff8e7224 */ /* 0x000fe200078e0000 */
[----:B------:R-:W-:Y:S01]  /*5020*/  UMOV UR32, UR11 ;  /* 0x0000000b00207c82 */ /* 0x000fe20008000000 */
[----:B-1----:R-:W-:Y:S01]  /*5030*/  VIADD R22, R19, 0x9 ;  /* 0x0000000913167836 */ /* 0x002fe20000000000 */
[----:B------:R-:W-:Y:S01]  /*5040*/  ULOP3.LUT UR10, UR10, 0x2000000, URZ, 0xfc, !UPT ;  /* 0x020000000a0a7892 */ /* 0x000fe2000f8efc3f */
[----:B------:R-:W-:Y:S01]  /*5050*/  IMAD.SHL.U32 R140, R14, 0x80, RZ ;  /* 0x000000800e8c7824 */ /* 0x000fe200078e00ff */
[----:B------:R-:W-:Y:S01]  /*5060*/  R2UR UR14, R4 ;  /* 0x00000000040e72ca */ /* 0x000fe200000e0000 */
[----:B------:R-:W-:Y:S01]  /*5070*/  IMAD.U32 R23, RZ, RZ, UR4 ;  /* 0x00000004ff177e24 */ /* 0x000fe2000f8e00ff */
[----:B------:R-:W-:-:S04]  /*5080*/  UIMAD UR10, UR6, 0x600, UR10 ;  /* 0x00000600060a78a4 */ /* 0x000fc8000f8e020a */
[----:B------:R-:W-:-:S03]  /*5090*/  @!P1 LEA R23, R23, UR36, 0x3 ;  /* 0x0000002417179c11 */ /* 0x000fc6000f8e18ff */
[----:B------:R-:W-:Y:S02]  /*50a0*/  UMOV UR34, UR10 ;  /* 0x0000000a00227c82 */ /* 0x000fe40008000000 */
[----:B------:R-:W-:Y:S01]  /*50b0*/  HGMMA.64x96x16.F32.BF16 R88, gdesc[UR32].tnspB, R88, gsb0 ;  /* 0x41600000205879f0 */ /* 0x000fe20008001858 */
[----:B------:R-:W-:Y:S01]  /*50c0*/  UIADD3 UR32, UR11, 0x2, URZ ;  /* 0x000000020b207890 */ /* 0x000fe2000fffe03f */
[----:B------:R-:W-:Y:S01]  /*50d0*/  @!P1 VIADD R23, R23, 0x2d840 ;  /* 0x0002d84017179836 */ /* 0x000fe20000000000 */
[----:B------:R-:W-:Y:S01]  /*50e0*/  UIADD3 UR34, UR10, 0x40, URZ ;  /* 0x000000400a227890 */ /* 0x000fe2000fffe03f */
[----:B------:R-:W-:Y:S01]  /*50f0*/  UMOV UR33, 0x40000040 ;  /* 0x4000004000217882 */ /* 0x000fe20000000000 */
[----:B------:R-:W-:Y:S02]  /*5100*/  UMOV UR35, 0x80000020 ;  /* 0x8000002000237882 */ /* 0x000fe40000000000 */
[----:B------:R-:W-:Y:S01]  /*5110*/  @!P1 PRMT R23, RZ, 0x654, R23 ;  /* 0x00000654ff179816 */ /* 0x000fe20000000017 */
        /* <DEDUP_REMOVED lines=42> */
[----:B------:R-:W-:Y:S02]  /*53c0*/  @UP0 ULDC UR10, c[0x0][0x44c] ;  /* 0x00011300000a0ab9 */ /* 0x000fe40000000800 */
[----:B0-----:R-:W-:Y:S01]  /*53d0*/  @P2 IMAD.HI.U32 R13, R0, UR10, RZ ;  /* 0x0000000a000d2c27 */ /* 0x001fe2000f8e00ff */
[----:B------:R-:W-:Y:S01]  /*53e0*/  @UP0 ULDC UR10, c[0x0][0x450] ;  /* 0x00011400000a0ab9 */ /* 0x000fe20000000800 */
[----:B------:R-:W-:-:S03]  /*53f0*/  ISETP.GE.U32.AND P2, PT, R2, 0x180, PT ;  /* 0x000001800200780c */ /* 0x000fc60003f46070 */
[----:B------:R-:W-:Y:S02]  /*5400*/  @P3 SHF.R.U32.HI R142, RZ, UR10, R13 ;  /* 0x0000000aff8e3c19 */ /* 0x000fe4000801160d */
[----:B------:R-:W0:Y:S01]  /*5410*/  LDC R13, c[0x0][0x288] ;  /* 0x0000a200ff0d7b82 */ /* 0x000e220000000800 */
[----:B------:R-:W-:Y:S02]  /*5420*/  SEL R136, R22, 0x9, !P2 ;  /* 0x0000000916887807 */ /* 0x000fe40005000000 */
[----:B------:R-:W1:Y:S01]  /*5430*/  SHFL.IDX PT, R141, R142, RZ, 0x1c1f ;  /* 0x001c1fff8e8d7589 */ /* 0x000e6200000e0000 */
[----:B------:R-:W-:Y:S02]  /*5440*/  IADD3 R22, -R140, 0x1, RZ ;  /* 0x000000018c167810 */ /* 0x000fe40007ffe1ff */
[----:B------:R-:W-:-:S03]  /*5450*/  PLOP3.LUT P2, PT, PT, PT, UP1, 0x40, 0x0 ;  /* 0x000000000000781c */ /* 0x000fc60003f4e818 */
[----:B------:R-:W-:-:S04]  /*5460*/  IMAD R137, R3, -0x2, R22 ;  /* 0xfffffffe03897824 */ /* 0x000fc800078e0216 */
[----:B------:R-:W-:-:S04]  /*5470*/  IMAD R22, R18, UR31, R137 ;  /* 0x0000001f12167c24 */ /* 0x000fc8000f8e0289 */
[----:B0-----:R-:W-:-:S04]  /*5480*/  IMAD.IADD R22, R22, 0x1, -R13 ;  /* 0x0000000116167824 */ /* 0x001fc800078e0a0d */
[C---:B------:R-:W-:Y:S02]  /*5490*/  VIADD R139, R22.reuse, UR38 ;  /* 0x00000026168b7c36 */ /* 0x040fe40008000000 */
[----:B------:R-:W-:-:S04]  /*54a0*/  VIADD R138, R22, UR14 ;  /* 0x0000000e168a7c36 */ /* 0x000fc80008000000 */
[----:B-1----:R-:W-:Y:S01]  /*54b0*/  IMAD.IADD R22, R141, 0x1, R138 ;  /* 0x000000018d167824 */ /* 0x002fe200078e028a */
[----:B------:R-:W-:Y:S02]  /*54c0*/  WARPGROUP.DEPBAR.LE gsb0, 0x0 ;  /* 0x00008000000079c5 */ /* 0x000fe40000010000 */
[----:B------:R-:W-:-:S06]  /*54d0*/  WARPGROUP.ARRIVE ;  /* 0x00000000000079c5 */ /* 0x000fcc0000000000 */
[----:B------:R-:W-:Y:S03]  /*54e0*/  HGMMA.64x96x16.F32.BF16 R88, gdesc[UR32].tnspB, R88, gsb0 ;  /* 0x41600000205879f0 */ /* 0x000fe60008001858 */
[----:B------:R-:W-:Y:S02]  /*54f0*/  WARPGROUP.DEPBAR.LE gsb0, 0x0 ;  /* 0x00008000000079c5 */ /* 0x000fe40000010000 */
[----:B------:R0:W-:Y:S06]  /*5500*/  BAR.ARV R136, 0x100 ;  /* 0x000400880000751d */ /* 0x0001ec0000002000 */
[----:B------:R1:W-:Y:S02]  /*5510*/  @!P1 SYNCS.ARRIVE.TRANS64.RED.A1T0 RZ, [R23+URZ], RZ ;  /* 0x000000ff17ff99a7 */ /* 0x0003e4000810043f */
[----:B-1----:R-:W-:Y:S01]  /*5520*/  IMAD.IADD R23, R141, 0x1, R139 ;  /* 0x000000018d177824 */ /* 0x002fe200078e028b */
[----:B0-----:R-:W-:Y:S06]  /*5530*/  @P2 BRA `(.L_x_10236) ;  /* 0x00000000005c2947 */ /* 0x001fec0003800000 */
        /* <DEDUP_REMOVED lines=13> */
.L_x_10238:
[----:B------:R-:W-:-:S05]  /*5610*/  IMAD.U32 R143, RZ, RZ, UR29 ;  /* 0x0000001dff8f7e24 */ /* 0x000fca000f8e00ff */
[----:B------:R-:W-:-:S13]  /*5620*/  ISETP.NE.AND P2, PT, R143, 0x1, PT ;  /* 0x000000018f00780c */ /* 0x000fda0003f45270 */
[----:B------:R-:W0:Y:S02]  /*5630*/  @P2 LDC.64 R136, c[0x0][0x9e8] ;  /* 0x00027a00ff882b82 */ /* 0x000e240000000a00 */
[----:B0-----:R-:W-:-:S05]  /*5640*/  @P2 IMAD.HI.U32 R136, R141, R136, RZ ;  /* 0x000000888d882227 */ /* 0x001fca00078e00ff */
[----:B------:R-:W-:-:S07]  /*5650*/  @P2 SHF.R.U32.HI R141, RZ, R137, R136 ;  /* 0x00000089ff8d2219 */ /* 0x000fce0000011688 */
.L_x_10239:
[----:B------:R-:W-:Y:S05]  /*5660*/  BSYNC B0 ;  /* 0x0000000000007941 */ /* 0x000fea0003800000 */
.L_x_10237:
[----:B------:R-:W-:-:S04]  /*5670*/  IMAD R136, R141, R143, -R140 ;  /* 0x0000008f8d887224 */ /* 0x000fc800078e0a8c */
[----:B------:R-:W-:-:S05]  /*5680*/  IMAD R136, R3, -0x2, R136 ;  /* 0xfffffffe03887824 */ /* 0x000fca00078e0288 */
[----:B------:R-:W-:Y:S02]  /*5690*/  VIADDMNMX R23, R136, R143, R23, PT ;  /* 0x0000008f88177246 */ /* 0x000fe40003800117 */
[----:B------:R-:W-:-:S07]  /*56a0*/  VIMNMX R22, R22, R136, !PT ;  /* 0x0000008816167248 */ /* 0x000fce0007fe0100 */
.L_x_10236:
        /* <DEDUP_REMOVED lines=115> */
.L_x_10242:
[----:B------:R-:W-:-:S05]  /*5de0*/  IMAD.U32 R24, RZ, RZ, UR29 ;  /* 0x0000001dff187e24 */ /* 0x000fca000f8e00ff */
[----:B------:R-:W-:-:S13]  /*5df0*/  ISETP.NE.AND P3, PT, R24, 0x1, PT ;  /* 0x000000011800780c */ /* 0x000fda0003f65270 */
[----:B------:R-:W0:Y:S02]  /*5e00*/  @P3 LDC.64 R22, c[0x0][0x9e8] ;  /* 0x00027a00ff163b82 */ /* 0x000e240000000a00 */
[----:B0-----:R-:W-:-:S05]  /*5e10*/  @P3 IMAD.HI.U32 R22, R137, R22, RZ ;  /* 0x0000001689163227 */ /* 0x001fca00078e00ff */
[----:B------:R-:W-:-:S07]  /*5e20*/  @P3 SHF.R.U32.HI R137, RZ, R23, R22 ;  /* 0x00000017ff893219 */ /* 0x000fce0000011616 */
.L_x_10243:
[----:B------:R-:W-:Y:S05]  /*5e30*/  BSYNC B0 ;  /* 0x0000000000007941 */ /* 0x000fea0003800000 */
.L_x_10241:
[----:B------:R-:W-:-:S04]  /*5e40*/  IMAD R140, R137, R24, -R140 ;  /* 0x00000018898c7224 */ /* 0x000fc800078e0a8c */
[----:B------:R-:W-:-:S05]  /*5e50*/  IMAD R140, R3, -0x2, R140 ;  /* 0xfffffffe038c7824 */ /* 0x000fca00078e028c */
[----:B------:R-:W-:Y:S02]  /*5e60*/  VIADDMNMX R139, R140, R24, R139, PT ;  /* 0x000000188c8b7246 */ /* 0x000fe4000380018b */
[----:B------:R-:W-:-:S07]  /*5e70*/  VIMNMX R138, R138, R140, !PT ;  /* 0x0000008c8a8a7248 */ /* 0x000fce0007fe0100 */
.L_x_10240:
        /* <DEDUP_REMOVED lines=21> */
[----:B------:R-:W-:Y:S02]  /*5fd0*/  ISETP.GT.AND P5, PT, R138, RZ, P2 ;  /* 0x000000ff8a00720c */ /* 0x000fe400017a4270 */
        /* <DEDUP_REMOVED lines=13> */
[----:B------:R-:W-:Y:S02]  /*60b0*/  ISETP.LT.OR P3, PT, R139, 0xa, P3 ;  /* 0x0000000a8b00780c */ /* 0x000fe40001f61670 */
[----:B------:R-:W-:Y:S02]  /*60c0*/  FMNMX.FTZ R23, R57, R22, !PT ;  /* 0x0000001639177209 */ /* 0x000fe40007810000 */
[----:B------:R-:W-:-:S02]  /*60d0*/  ISETP.LT.OR P4, PT, R139, 0x11, P4 ;  /* 0x000000118b00780c */ /* 0x000fc40002781670 */
[----:B------:R-:W-:Y:S02]  /*60e0*/  FMNMX.FTZ R22, R60, R23, !PT ;  /* 0x000000173c167209 */ /* 0x000fe40007810000 */
[----:B------:R-:W-:Y:S02]  /*60f0*/  FSEL R31, R31, -INF , !P3 ;  /* 0xff8000001f1f7808 */ /* 0x000fe40005800000 */
        /* <DEDUP_REMOVED lines=26> */
[----:B------:R-:W-:Y:S01]  /*62a0*/  FSEL R46, R46, -INF , !P4 ;  /* 0xff8000002e2e7808 */ /* 0x000fe20006000000 */
[----:B------:R-:W0:Y:S01]  /*62b0*/  SHFL.BFLY PT, R22, R23, 0x2, 0x1f ;  /* 0x0c401f0017167f89 */ /* 0x000e2200000e0000 */
[----:B------:R-:W-:-:S04]  /*62c0*/  ISETP.GT.AND P4, PT, R138, 0x30, P2 ;  /* 0x000000308a00780c */ /* 0x000fc80001784270 */
[----:B------:R-:W-:-:S04]  /*62d0*/  ISETP.LT.OR P4, PT, R139, 0x31, P4 ;  /* 0x000000318b00780c */ /* 0x000fc80002781670 */
[----:B------:R-:W-:Y:S02]  /*62e0*/  FSEL R50, R50, -INF , !P4 ;  /* 0xff80000032327808 */ /* 0x000fe40006000000 */
[----:B------:R-:W-:-:S04]  /*62f0*/  ISETP.GT.AND P4, PT, R138, 0x39, P2 ;  /* 0x000000398a00780c */ /* 0x000fc80001784270 */
[----:B------:R-:W-:-:S04]  /*6300*/  ISETP.LT.OR P4, PT, R139, 0x3a, P4 ;  /* 0x0000003a8b00780c */ /* 0x000fc80002781670 */
[----:B------:R-:W-:Y:S02]  /*6310*/  FSEL R55, R55, -INF , !P4 ;  /* 0xff80000037377808 */ /* 0x000fe40006000000 */
[----:B------:R-:W-:Y:S02]  /*6320*/  ISETP.GT.AND P4, PT, R138, 0x48, P2 ;  /* 0x000000488a00780c */ /* 0x000fe40001784270 */
[----:B0-----:R-:W-:Y:S02]  /*6330*/  FMNMX.FTZ R24, R23, R22, !PT ;  /* 0x0000001617187209 */ /* 0x001fe40007810000 */
[----:B------:R-:W-:-:S03]  /*6340*/  ISETP.LT.OR P4, PT, R139, 0x49, P4 ;  /* 0x000000498b00780c */ /* 0x000fc60002781670 */
[----:B------:R-:W0:Y:S01]  /*6350*/  SHFL.BFLY PT, R137, R24, 0x1, 0x1f ;  /* 0x0c201f0018897f89 */ /* 0x000e2200000e0000 */
[----:B------:R-:W-:Y:S02]  /*6360*/  FSEL R62, R62, -INF , !P4 ;  /* 0xff8000003e3e7808 */ /* 0x000fe40006000000 */
        /* <DEDUP_REMOVED lines=8> */
[----:B------:R-:W-:Y:S02]  /*63f0*/  ISETP.LT.OR P4, PT, R139, 0x6a, P4 ;  /* 0x0000006a8b00780c */ /* 0x000fe40002781670 */
[C---:B------:R-:W-:Y:S01]  /*6400*/  FSETP.NEU.FTZ.AND P6, PT, R22.reuse, -INF , PT ;  /* 0xff8000001600780b */ /* 0x040fe20003fdd000 */
[----:B------:R-:W-:-:S05]  /*6410*/  FMUL.FTZ R136, R22, UR10 ;  /* 0x0000000a16887c20 */ /* 0x000fca0008410000 */
[----:B------:R-:W-:-:S05]  /*6420*/  FSEL R24, R136, RZ, P6 ;  /* 0x000000ff88187208 */ /* 0x000fca0003000000 */
[--C-:B------:R-:W-:Y:S01]  /*6430*/  FFMA.FTZ R137, R32, UR10, -R24.reuse ;  /* 0x0000000a20897c23 */ /* 0x100fe20008010818 */
[----:B------:R-:W-:Y:S01]  /*6440*/  FSEL R32, R26, -INF , !P5 ;  /* 0xff8000001a207808 */ /* 0x000fe20006800000 */
        /* <DEDUP_REMOVED lines=9> */
[----:B------:R-:W-:Y:S01]  /*64e0*/  ISETP.LT.OR P5, PT, R139, 0x2a, P3 ;  /* 0x0000002a8b00780c */ /* 0x000fe20001fa1670 */
[--C-:B------:R-:W-:Y:S01]  /*64f0*/  FFMA.FTZ R142, R53, UR10, -R24.reuse ;  /* 0x0000000a358e7c23 */ /* 0x100fe20008010818 */
[----:B------:R-:W-:Y:S01]  /*6500*/  FMNMX.FTZ R140, R30, R33, !PT ;  /* 0x000000211e8c7209 */ /* 0x000fe20007810000 */
[--C-:B------:R-:W-:Y:S01]  /*6510*/  FFMA.FTZ R33, R36, UR10, -R24.reuse ;  /* 0x0000000a24217c23 */ /* 0x100fe20008010818 */
[----:B------:R-:W-:Y:S01]  /*6520*/  ISETP.GT.AND P3, PT, R138, 0x31, P2 ;  /* 0x000000318a00780c */ /* 0x000fe20001764270 */
[----:B------:R-:W-:Y:S01]  /*6530*/  FFMA.FTZ R85, R85, UR10, -R24 ;  /* 0x0000000a55557c23 */ /* 0x000fe20008010818 */
[----:B0-----:R-:W-:Y:S01]  /*6540*/  FMNMX.FTZ R137, R31, R140, !PT ;  /* 0x0000008c1f897209 */ /* 0x001fe20007810000 */
[----:B------:R-:W-:Y:S01]  /*6550*/  MUFU.EX2 R23, R23 ;  /* 0x0000001700177308 */ /* 0x000fe20000000800 */
[----:B------:R-:W-:-:S02]  /*6560*/  FSEL R47, R47, -INF , !P5 ;  /* 0xff8000002f2f7808 */ /* 0x000fc40006800000 */
[----:B------:R-:W-:Y:S02]  /*6570*/  FMNMX.FTZ R36, R34, R137, !PT ;  /* 0x0000008922247209 */ /* 0x000fe40007810000 */
[----:B------:R-:W-:Y:S02]  /*6580*/  ISETP.GT.AND P5, PT, R138, 0x38, P2 ;  /* 0x000000388a00780c */ /* 0x000fe400017a4270 */
[----:B------:R-:W-:Y:S01]  /*6590*/  FMNMX.FTZ R37, R35, R36, !PT ;  /* 0x0000002423257209 */ /* 0x000fe20007810000 */
[----:B------:R-:W-:Y:S01]  /*65a0*/  MUFU.EX2 R136, R136 ;  /* 0x0000008800887308 */ /* 0x000fe20000000800 */
[----:B------:R-:W-:Y:S02]  /*65b0*/  ISETP.LT.OR P3, PT, R139, 0x32, P3 ;  /* 0x000000328b00780c */ /* 0x000fe40001f61670 */
[----:B------:R-:W-:Y:S01]  /*65c0*/  FMNMX.FTZ R140, R38, R37, !PT ;  /* 0x00000025268c7209 */ /* 0x000fe20007810000 */
[----:B------:R-:W-:Y:S01]  /*65d0*/  FFMA.FTZ R37, R40, UR10, -R24 ;  /* 0x0000000a28257c23 */ /* 0x000fe20008010818 */
[----:B------:R-:W-:-:S02]  /*65e0*/  FSEL R51, R51, -INF , !P3 ;  /* 0xff80000033337808 */ /* 0x000fc40005800000 */
[----:B------:R-:W-:Y:S01]  /*65f0*/  FMNMX.FTZ R137, R39, R140, !PT ;  /* 0x0000008c27897209 */ /* 0x000fe20007810000 */
[----:B------:R0:W-:Y:S01]  /*6600*/  MUFU.EX2 R36, R141 ;  /* 0x0000008d00247308 */ /* 0x0001e20000000800 */
[----:B------:R-:W-:Y:S02]  /*6610*/  ISETP.LT.OR P5, PT, R139, 0x39, P5 ;  /* 0x000000398b00780c */ /* 0x000fe40002fa1670 */
[----:B------:R-:W-:Y:S02]  /*6620*/  FMNMX.FTZ R40, R42, R137, !PT ;  /* 0x000000892a287209 */ /* 0x000fe40007810000 */
[----:B------:R-:W-:Y:S02]  /*6630*/  ISETP.GT.AND P3, PT, R138, 0x40, P2 ;  /* 0x000000408a00780c */ /* 0x000fe40001764270 */
[----:B------:R-:W-:Y:S01]  /*6640*/  FSEL R54, R54, -INF , !P5 ;  /* 0xff80000036367808 */ /* 0x000fe20006800000 */
[----:B------:R-:W-:Y:S01]  /*6650*/  MUFU.EX2 R25, R25 ;  /* 0x0000001900197308 */ /* 0x000fe20000000800 */
[----:B0-----:R-:W-:Y:S01]  /*6660*/  FFMA.FTZ R141, R41, UR10, -R24 ;  /* 0x0000000a298d7c23 */ /* 0x001fe20008010818 */
[----:B------:R-:W-:-:S02]  /*6670*/  FMNMX.FTZ R41, R43, R40, !PT ;  /* 0x000000282b297209 */ /* 0x000fc40007810000 */
[----:B------:R-:W-:Y:S02]  /*6680*/  ISETP.GT.AND P5, PT, R138, 0x41, P2 ;  /* 0x000000418a00780c */ /* 0x000fe400017a4270 */
[----:B------:R-:W-:Y:S01]  /*6690*/  FMNMX.FTZ R140, R46, R41, !PT ;  /* 0x000000292e8c7209 */ /* 0x000fe20007810000 */
[--C-:B------:R-:W-:Y:S01]  /*66a0*/  FFMA.FTZ R41, R44, UR10, -R24.reuse ;  /* 0x0000000a2c297c23 */ /* 0x100fe20008010818 */
[----:B------:R0:W-:Y:S01]  /*66b0*/  MUFU.EX2 R40, R141 ;  /* 0x0000008d00287308 */ /* 0x0001e20000000800 */
[----:B------:R-:W-:Y:S02]  /*66c0*/  ISETP.LT.OR P3, PT, R139, 0x41, P3 ;  /* 0x000000418b00780c */ /* 0x000fe40001f61670 */
[----:B------:R-:W-:Y:S02]  /*66d0*/  FMNMX.FTZ R137, R47, R140, !PT ;  /* 0x0000008c2f897209 */ /* 0x000fe40007810000 */
[----:B------:R-:W-:Y:S02]  /*66e0*/  ISETP.LT.OR P5, PT, R139, 0x42, P5 ;  /* 0x000000428b00780c */ /* 0x000fe40002fa1670 */
[----:B------:R-:W-:Y:S01]  /*66f0*/  FMNMX.FTZ R44, R50, R137, !PT ;  /* 0x00000089322c7209 */ /* 0x000fe20007810000 */
[----:B------:R-:W-:Y:S01]  /*6700*/  MUFU.EX2 R28, R28 ;  /* 0x0000001c001c7308 */ /* 0x000fe20000000800 */
[----:B0-----:R-:W-:Y:S01]  /*6710*/  FFMA.FTZ R141, R45, UR10, -R24 ;  /* 0x0000000a2d8d7c23 */ /* 0x001fe20008010818 */
[----:B------:R-:W-:-:S02]  /*6720*/  FSEL R58, R58, -INF , !P3 ;  /* 0xff8000003a3a7808 */ /* 0x000fc40005800000 */
[----:B------:R-:W-:Y:S02]  /*6730*/  FMNMX.FTZ R45, R51, R44, !PT ;  /* 0x0000002c332d7209 */ /* 0x000fe40007810000 */
[----:B------:R-:W-:Y:S02]  /*6740*/  ISETP.GT.AND P3, PT, R138, 0x49, P2 ;  /* 0x000000498a00780c */ /* 0x000fe40001764270 */
[----:B------:R-:W-:Y:S01]  /*6750*/  FMNMX.FTZ R140, R54, R45, !PT ;  /* 0x0000002d368c7209 */ /* 0x000fe20007810000 */
[----:B------:R-:W-:Y:S01]  /*6760*/  FFMA.FTZ R45, R48, UR10, -R24 ;  /* 0x0000000a302d7c23 */ /* 0x000fe20008010818 */
[----:B------:R-:W-:Y:S01]  /*6770*/  FSEL R59, R59, -INF , !P5 ;  /* 0xff8000003b3b7808 */ /* 0x000fe20006800000 */
[----:B------:R0:W-:Y:S01]  /*6780*/  MUFU.EX2 R44, R141 ;  /* 0x0000008d002c7308 */ /* 0x0001e20000000800 */
[----:B------:R-:W-:Y:S02]  /*6790*/  FMNMX.FTZ R137, R55, R140, !PT ;  /* 0x0000008c37897209 */ /* 0x000fe40007810000 */
[----:B------:R-:W-:-:S02]  /*67a0*/  ISETP.GT.AND P5, PT, R138, 0x50, P2 ;  /* 0x000000508a00780c */ /* 0x000fc400017a4270 */
[----:B------:R-:W-:Y:S02]  /*67b0*/  FMNMX.FTZ R48, R58, R137, !PT ;  /* 0x000000893a307209 */ /* 0x000fe40007810000 */
[----:B------:R-:W-:Y:S01]  /*67c0*/  ISETP.LT.OR P3, PT, R139, 0x4a, P3 ;  /* 0x0000004a8b00780c */ /* 0x000fe20001f61670 */
[----:B------:R-:W-:Y:S01]  /*67d0*/  MUFU.EX2 R29, R29 ;  /* 0x0000001d001d7308 */ /* 0x000fe20000000800 */
[--C-:B0-----:R-:W-:Y:S01]  /*67e0*/  FFMA.FTZ R141, R49, UR10, -R24.reuse ;  /* 0x0000000a318d7c23 */ /* 0x101fe20008010818 */
[----:B------:R-:W-:Y:S02]  /*67f0*/  FMNMX.FTZ R49, R59, R48, !PT ;  /* 0x000000303b317209 */ /* 0x000fe40007810000 */
[----:B------:R-:W-:Y:S02]  /*6800*/  FSEL R63, R63, -INF , !P3 ;  /* 0xff8000003f3f7808 */ /* 0x000fe40005800000 */
[----:B------:R-:W-:Y:S02]  /*6810*/  ISETP.LT.OR P5, PT, R139, 0x51, P5 ;  /* 0x000000518b00780c */ /* 0x000fe40002fa1670 */
[----:B------:R-:W-:Y:S01]  /*6820*/  FMNMX.FTZ R140, R62, R49, !PT ;  /* 0x000000313e8c7209 */ /* 0x000fe20007810000 */
[----:B------:R-:W-:Y:S01]  /*6830*/  FFMA.FTZ R49, R52, UR10, -R24 ;  /* 0x0000000a34317c23 */ /* 0x000fe20008010818 */
[----:B------:R-:W-:Y:S01]  /*6840*/  ISETP.GT.AND P3, PT, R138, 0x58, P2 ;  /* 0x000000588a00780c */ /* 0x000fe20001764270 */
[----:B------:R0:W-:Y:S01]  /*6850*/  MUFU.EX2 R48, R141 ;  /* 0x0000008d00307308 */ /* 0x0001e20000000800 */
[----:B------:R-:W-:-:S02]  /*6860*/  FSEL R66, R66, -INF , !P5 ;  /* 0xff80000042427808 */ /* 0x000fc40006800000 */
[----:B------:R-:W-:Y:S02]  /*6870*/  FMNMX.FTZ R137, R63, R140, !PT ;  /* 0x0000008c3f897209 */ /* 0x000fe40007810000 */
[----:B------:R-:W-:Y:S02]  /*6880*/  ISETP.GT.AND P5, PT, R138, 0x59, P2 ;  /* 0x000000598a00780c */ /* 0x000fe400017a4270 */
[C---:B------:R-:W-:Y:S01]  /*6890*/  ISETP.LT.OR P3, PT, R139.reuse, 0x59, P3 ;  /* 0x000000598b00780c */ /* 0x040fe20001f61670 */
[----:B------:R-:W-:Y:S01]  /*68a0*/  MUFU.EX2 R33, R33 ;  /* 0x0000002100217308 */ /* 0x000fe20000000800 */
[----:B------:R-:W-:Y:S02]  /*68b0*/  FMNMX.FTZ R52, R66, R137, !PT ;  /* 0x0000008942347209 */ /* 0x000fe40007810000 */
[----:B------:R-:W-:Y:S02]  /*68c0*/  ISETP.LT.OR P5, PT, R139, 0x5a, P5 ;  /* 0x0000005a8b00780c */ /* 0x000fe40002fa1670 */
[----:B------:R-:W-:-:S02]  /*68d0*/  FSEL R70, R70, -INF , !P3 ;  /* 0xff80000046467808 */ /* 0x000fc40005800000 */
[----:B------:R-:W-:Y:S01]  /*68e0*/  FMNMX.FTZ R53, R67, R52, !PT ;  /* 0x0000003443357209 */ /* 0x000fe20007810000 */
[----:B------:R-:W-:Y:S01]  /*68f0*/  MUFU.EX2 R37, R37 ;  /* 0x0000002500257308 */ /* 0x000fe20000000800 */
[----:B------:R-:W-:Y:S02]  /*6900*/  ISETP.GT.AND P3, PT, R138, 0x61, P2 ;  /* 0x000000618a00780c */ /* 0x000fe40001764270 */
[----:B------:R-:W-:Y:S02]  /*6910*/  FSEL R71, R71, -INF , !P5 ;  /* 0xff80000047477808 */ /* 0x000fe40006800000 */
[----:B------:R-:W-:Y:S01]  /*6920*/  FMNMX.FTZ R140, R70, R53, !PT ;  /* 0x00000035468c7209 */ /* 0x000fe20007810000 */
[----:B------:R-:W-:Y:S01]  /*6930*/  FFMA.FTZ R53, R56, UR10, -R24 ;  /* 0x0000000a38357c23 */ /* 0x000fe20008010818 */
[----:B------:R-:W-:Y:S01]  /*6940*/  ISETP.GT.AND P5, PT, R138, 0x68, P2 ;  /* 0x000000688a00780c */ /* 0x000fe200017a4270 */
[----:B------:R-:W-:Y:S01]  /*6950*/  MUFU.EX2 R52, R142 ;  /* 0x0000008e00347308 */ /* 0x000fe20000000800 */
[----:B------:R-:W-:-:S02]  /*6960*/  ISETP.LT.OR P3, PT, R139, 0x62, P3 ;  /* 0x000000628b00780c */ /* 0x000fc40001f61670 */
[----:B------:R-:W-:Y:S02]  /*6970*/  FMNMX.FTZ R137, R71, R140, !PT ;  /* 0x0000008c47897209 */ /* 0x000fe40007810000 */
[----:B------:R-:W-:Y:S02]  /*6980*/  FSEL R75, R75, -INF , !P3 ;  /* 0xff8000004b4b7808 */ /* 0x000fe40005800000 */
[----:B------:R-:W-:Y:S01]  /*6990*/  ISETP.LT.OR P5, PT, R139, 0x69, P5 ;  /* 0x000000698b00780c */ /* 0x000fe20002fa1670 */
[----:B------:R-:W-:Y:S01]  /*69a0*/  MUFU.EX2 R41, R41 ;  /* 0x0000002900297308 */ /* 0x000fe20000000800 */
[----:B------:R-:W-:Y:S01]  /*69b0*/  FMNMX.FTZ R56, R74, R137, !PT ;  /* 0x000000894a387209 */ /* 0x000fe20007810000 */
[----:B------:R-:W-:Y:S01]  /*69c0*/  FFMA.FTZ R137, R57, UR10, -R24 ;  /* 0x0000000a39897c23 */ /* 0x000fe20008010818 */
[----:B------:R-:W-:Y:S02]  /*69d0*/  ISETP.GT.AND P3, PT, R138, 0x70, P2 ;  /* 0x000000708a00780c */ /* 0x000fe40001764270 */
[----:B------:R-:W-:-:S02]  /*69e0*/  FSEL R140, R78, -INF , !P5 ;  /* 0xff8000004e8c7808 */ /* 0x000fc40006800000 */
[----:B------:R-:W-:Y:S01]  /*69f0*/  FMNMX.FTZ R57, R75, R56, !PT ;  /* 0x000000384b397209 */ /* 0x000fe20007810000 */
[----:B------:R-:W-:Y:S01]  /*6a00*/  MUFU.EX2 R45, R45 ;  /* 0x0000002d002d7308 */ /* 0x000fe20000000800 */
[----:B------:R-:W-:Y:S02]  /*6a10*/  ISETP.GT.AND P5, PT, R138, 0x71, P2 ;  /* 0x000000718a00780c */ /* 0x000fe400017a4270 */
[----:B0-----:R-:W-:Y:S02]  /*6a20*/  FSEL R141, R79, -INF , !P4 ;  /* 0xff8000004f8d7808 */ /* 0x001fe40006000000 */
[C---:B------:R-:W-:Y:S02]  /*6a30*/  ISETP.LT.OR P3, PT, R139.reuse, 0x71, P3 ;  /* 0x000000718b00780c */ /* 0x040fe40001f61670 */
[----:B------:R-:W-:Y:S01]  /*6a40*/  FMNMX.FTZ R78, R140, R57, !PT ;  /* 0x000000398c4e7209 */ /* 0x000fe20007810000 */
[----:B------:R-:W-:Y:S01]  /*6a50*/  FFMA.FTZ R57, R60, UR10, -R24 ;  /* 0x0000000a3c397c23 */ /* 0x000fe20008010818 */
[----:B------:R-:W-:Y:S01]  /*6a60*/  ISETP.GT.AND P4, PT, R138, 0x78, P2 ;  /* 0x000000788a00780c */ /* 0x000fe20001784270 */
[----:B------:R0:W-:Y:S01]  /*6a70*/  MUFU.EX2 R56, R137 ;  /* 0x0000008900387308 */ /* 0x0001e20000000800 */
[----:B------:R-:W-:-:S02]  /*6a80*/  ISETP.LT.OR P5, PT, R139, 0x72, P5 ;  /* 0x000000728b00780c */ /* 0x000fc40002fa1670 */
[----:B------:R-:W-:Y:S02]  /*6a90*/  FSEL R82, R82, -INF , !P3 ;  /* 0xff80000052527808 */ /* 0x000fe40005800000 */
[----:B------:R-:W-:Y:S02]  /*6aa0*/  FMNMX.FTZ R79, R141, R78, !PT ;  /* 0x0000004e8d4f7209 */ /* 0x000fe40007810000 */
[----:B------:R-:W-:Y:S01]  /*6ab0*/  ISETP.GT.AND P2, PT, R138, 0x79, P2 ;  /* 0x000000798a00780c */ /* 0x000fe20001744270 */
[----:B------:R-:W-:Y:S01]  /*6ac0*/  MUFU.EX2 R49, R49 ;  /* 0x0000003100317308 */ /* 0x000fe20000000800 */
[----:B------:R-:W-:Y:S01]  /*6ad0*/  ISETP.LT.OR P4, PT, R139, 0x79, P4 ;  /* 0x000000798b00780c */ /* 0x000fe20002781670 */
[----:B0-----:R-:W-:Y:S01]  /*6ae0*/  FFMA.FTZ R137, R61, UR10, -R24 ;  /* 0x0000000a3d897c23 */ /* 0x001fe20008010818 */
[----:B------:R-:W-:Y:S02]  /*6af0*/  FSEL R83, R83, -INF , !P5 ;  /* 0xff80000053537808 */ /* 0x000fe40006800000 */
[----:B------:R-:W-:-:S02]  /*6b00*/  FMNMX.FTZ R60, R82, R79, !PT ;  /* 0x0000004f523c7209 */ /* 0x000fc40007810000 */
[----:B------:R-:W-:Y:S01]  /*6b10*/  ISETP.LT.OR P2, PT, R139, 0x7a, P2 ;  /* 0x0000007a8b00780c */ /* 0x000fe20001741670 */
[----:B------:R-:W-:Y:S01]  /*6b20*/  MUFU.EX2 R53, R53 ;  /* 0x0000003500357308 */ /* 0x000fe20000000800 */
[----:B------:R-:W-:Y:S02]  /*6b30*/  FSEL R86, R86, -INF , !P4 ;  /* 0xff80000056567808 */ /* 0x000fe40006000000 */
[----:B------:R-:W-:Y:S02]  /*6b40*/  FMNMX.FTZ R61, R83, R60, !PT ;  /* 0x0000003c533d7209 */ /* 0x000fe40007810000 */
[----:B------:R-:W-:Y:S02]  /*6b50*/  FSEL R87, R87, -INF , !P2 ;  /* 0xff80000057577808 */ /* 0x000fe40005000000 */
        /* <DEDUP_REMOVED lines=8> */
[--C-:B------:R-:W-:Y:S01]  /*6be0*/  FFMA.FTZ R73, R76, UR10, -R24.reuse ;  /* 0x0000000a4c497c23 */ /* 0x100fe20008010818 */
[----:B------:R-:W0:Y:S01]  /*6bf0*/  SHFL.BFLY PT, R79, R78, 0x2, 0x1f ;  /* 0x0c401f004e4f7f89 */ /* 0x000e2200000e0000 */
[--C-:B------:R-:W-:Y:S01]  /*6c00*/  FFMA.FTZ R76, R77, UR10, -R24.reuse ;  /* 0x0000000a4d4c7c23 */ /* 0x100fe20008010818 */
[--C-:B------:R-:W-:Y:S01]  /*6c10*/  FFMA.FTZ R77, R80, UR10, -R24.reuse ;  /* 0x0000000a504d7c23 */ /* 0x100fe20008010818 */
[----:B------:R-:W-:Y:S01]  /*6c20*/  FFMA.FTZ R80, R81, UR10, -R24 ;  /* 0x0000000a51507c23 */ /* 0x000fe20008010818 */
[----:B------:R-:W-:Y:S01]  /*6c30*/  FSEL R81, R22, RZ, P6 ;  /* 0x000000ff16517208 */ /* 0x000fe20003000000 */
[----:B------:R-:W-:Y:S04]  /*6c40*/  MUFU.EX2 R60, R137 ;  /* 0x00000089003c7308 */ /* 0x000fe80000000800 */
[----:B------:R-:W-:-:S04]  /*6c50*/  FADD.FTZ R12, -R81, R12 ;  /* 0x0000000c510c7221 */ /* 0x000fc80000010100 */
[----:B------:R-:W-:Y:S01]  /*6c60*/  FMUL.FTZ R12, R12, UR10 ;  /* 0x0000000a0c0c7c20 */ /* 0x000fe20008410000 */
[----:B------:R-:W-:Y:S08]  /*6c70*/  MUFU.EX2 R57, R57 ;  /* 0x0000003900397308 */ /* 0x000ff00000000800 */
[----:B------:R-:W1:Y:S01]  /*6c80*/  MUFU.EX2 R12, R12 ;  /* 0x0000000c000c7308 */ /* 0x000e620000000800 */
[----:B0-----:R-:W-:Y:S01]  /*6c90*/  FMNMX.FTZ R79, R78, R79, !PT ;  /* 0x0000004f4e4f7209 */ /* 0x001fe20007810000 */
[----:B------:R-:W-:-:S04]  /*6ca0*/  FFMA.FTZ R78, R84, UR10, -R24 ;  /* 0x0000000a544e7c23 */ /* 0x000fc80008010818 */
[----:B------:R-:W0:Y:S02]  /*6cb0*/  SHFL.BFLY PT, R138, R79, 0x1, 0x1f ;  /* 0x0c201f004f8a7f89 */ /* 0x000e2400000e0000 */
[----:B------:R-:W-:Y:S08]  /*6cc0*/  MUFU.EX2 R61, R61 ;  /* 0x0000003d003d7308 */ /* 0x000ff00000000800 */
[----:B------:R-:W-:Y:S01]  /*6cd0*/  MUFU.EX2 R64, R64 ;  /* 0x0000004000407308 */ /* 0x000fe20000000800 */
[-C--:B-1----:R-:W-:Y:S01]  /*6ce0*/  FMUL.FTZ R88, R88, R12.reuse ;  /* 0x0000000c58587220 */ /* 0x082fe20000410000 */
        /* <DEDUP_REMOVED lines=12> */
[----:B------:R-:W-:Y:S01]  /*6db0*/  FMUL.FTZ R112, R112, R12 ;  /* 0x0000000c70707220 */ /* 0x000fe20000410000 */
[----:B0-----:R-:W-:Y:S01]  /*6dc0*/  FMNMX.FTZ R79, R79, R138, !PT ;  /* 0x0000008a4f4f7209 */ /* 0x001fe20007810000 */
[----:B------:R-:W-:Y:S01]  /*6dd0*/  MUFU.EX2 R68, R68 ;  /* 0x0000004400447308 */ /* 0x000fe20000000800 */
[----:B------:R-:W-:Y:S01]  /*6de0*/  F2FP.BF16.F32.PACK_AB R138, R28, R25 ;  /* 0x000000191c8a723e */ /* 0x000fe200000010ff */
[-C--:B------:R-:W-:Y:S01]  /*6df0*/  FMUL.FTZ R113, R113, R12.reuse ;  /* 0x0000000c71717220 */ /* 0x080fe20000410000 */
[C---:B------:R-:W-:Y:S01]  /*6e00*/  FSETP.NEU.FTZ.AND P2, PT, R79.reuse, -INF , PT ;  /* 0xff8000004f00780b */ /* 0x040fe20003f5d000 */
[----:B------:R-:W-:Y:S01]  /*6e10*/  FMUL.FTZ R24, R79, UR10 ;  /* 0x0000000a4f187c20 */ /* 0x000fe20008410000 */
[-C--:B------:R-:W-:Y:S01]  /*6e20*/  FMUL.FTZ R116, R116, R12.reuse ;  /* 0x0000000c74747220 */ /* 0x080fe20000410000 */
[-C--:B------:R-:W-:Y:S01]  /*6e30*/  FMUL.FTZ R117, R117, R12.reuse ;  /* 0x0000000c75757220 */ /* 0x080fe20000410000 */
[-C--:B------:R-:W-:Y:S01]  /*6e40*/  FMUL.FTZ R120, R120, R12.reuse ;  /* 0x0000000c78787220 */ /* 0x080fe20000410000 */
[----:B------:R-:W-:Y:S01]  /*6e50*/  MUFU.EX2 R69, R69 ;  /* 0x0000004500457308 */ /* 0x000fe20000000800 */
[----:B------:R-:W-:Y:S01]  /*6e60*/  FSEL R24, R24, RZ, P2 ;  /* 0x000000ff18187208 */ /* 0x000fe20001000000 */
[-C--:B------:R-:W-:Y:S01]  /*6e70*/  FMUL.FTZ R121, R121, R12.reuse ;  /* 0x0000000c79797220 */ /* 0x080fe20000410000 */
[-C--:B------:R-:W-:Y:S01]  /*6e80*/  FMUL.FTZ R124, R124, R12.reuse ;  /* 0x0000000c7c7c7220 */ /* 0x080fe20000410000 */
[-C--:B------:R-:W-:Y:S01]  /*6e90*/  FMUL.FTZ R125, R125, R12.reuse ;  /* 0x0000000c7d7d7220 */ /* 0x080fe20000410000 */
[----:B------:R-:W-:Y:S01]  /*6ea0*/  FMUL.FTZ R128, R128, R12 ;  /* 0x0000000c80807220 */ /* 0x000fe20000410000 */
        /* <DEDUP_REMOVED lines=9> */
[----:B------:R-:W-:Y:S01]  /*6f40*/  MUFU.EX2 R137, R137 ;  /* 0x0000008900897308 */ /* 0x000fe20000000800 */
[----:B------:R-:W-:Y:S01]  /*6f50*/  FMUL.FTZ R30, R30, UR10 ;  /* 0x0000000a1e1e7c20 */ /* 0x000fe20008410000 */
[----:B------:R-:W-:Y:S01]  /*6f60*/  FFMA.FTZ R39, R42, UR10, -R24 ;  /* 0x0000000a2a277c23 */ /* 0x000fe20008010818 */
[----:B------:R-:W-:-:S02]  /*6f70*/  IMAD.U32 R42, RZ, RZ, UR6 ;  /* 0x00000006ff2a7e24 */ /* 0x000fc4000f8e00ff */
[--C-:B------:R-:W-:Y:S01]  /*6f80*/  FFMA.FTZ R146, R31, UR10, -R24.reuse ;  /* 0x0000000a1f927c23 */ /* 0x100fe20008010818 */
[--C-:B------:R-:W-:Y:S01]  /*6f90*/  FFMA.FTZ R142, R47, UR10, -R24.reuse ;  /* 0x0000000a2f8e7c23 */ /* 0x100fe20008010818 */
[----:B------:R-:W-:Y:S01]  /*6fa0*/  FFMA.FTZ R47, R12, R8, R23 ;  /* 0x000000080c2f7223 */ /* 0x000fe20000010017 */
[--C-:B------:R-:W-:Y:S01]  /*6fb0*/  FFMA.FTZ R31, R50, UR10, -R24.reuse ;  /* 0x0000000a321f7c23 */ /* 0x100fe20008010818 */
[----:B------:R-:W0:Y:S01]  /*6fc0*/  MUFU.EX2 R30, R30 ;  /* 0x0000001e001e7308 */ /* 0x000e220000000800 */
[----:B------:R-:W-:Y:S01]  /*6fd0*/  @!P1 LEA R42, R42, UR36, 0x3 ;  /* 0x000000242a2a9c11 */ /* 0x000fe2000f8e18ff */
[C---:B------:R-:W-:Y:S01]  /*6fe0*/  FADD.FTZ R8, R136.reuse, R47 ;  /* 0x0000002f88087221 */ /* 0x040fe20000010000 */
[----:B------:R-:W-:Y:S01]  /*6ff0*/  F2FP.BF16.F32.PACK_AB R136, R136, R23 ;  /* 0x000000178888723e */ /* 0x000fe200000010ff */
[--C-:B------:R-:W-:Y:S01]  /*7000*/  FFMA.FTZ R84, R43, UR10, -R24.reuse ;  /* 0x0000000a2b547c23 */ /* 0x100fe20008010818 */
[----:B------:R-:W-:Y:S01]  /*7010*/  FFMA.FTZ R43, R46, UR10, -R24 ;  /* 0x0000000a2e2b7c23 */ /* 0x000fe20008010818 */
[----:B------:R-:W-:-:S02]  /*7020*/  @!P1 VIADD R42, R42, 0x2d860 ;  /* 0x0002d8602a2a9836 */ /* 0x000fc40000000000 */
[----:B------:R-:W-:Y:S01]  /*7030*/  FADD.FTZ R47, R25, R8 ;  /* 0x00000008192f7221 */ /* 0x000fe20000010000 */
[----:B------:R-:W1:Y:S01]  /*7040*/  MUFU.EX2 R144, R144 ;  /* 0x0000009000907308 */ /* 0x000e620000000800 */
[--C-:B------:R-:W-:Y:S01]  /*7050*/  FFMA.FTZ R32, R51, UR10, -R24.reuse ;  /* 0x0000000a33207c23 */ /* 0x100fe20008010818 */
[----:B------:R-:W-:Y:S01]  /*7060*/  FFMA.FTZ R51, R54, UR10, -R24 ;  /* 0x0000000a36337c23 */ /* 0x000fe20008010818 */
[----:B------:R-:W-:Y:S01]  /*7070*/  @!P1 PRMT R42, RZ, 0x654, R42 ;  /* 0x00000654ff2a9816 */ /* 0x000fe2000000002a */
[----:B------:R-:W-:Y:S01]  /*7080*/  FADD.FTZ R47, R28, R47 ;  /* 0x0000002f1c2f7221 */ /* 0x000fe20000010000 */
[--C-:B------:R-:W-:Y:S01]  /*7090*/  FFMA.FTZ R46, R55, UR10, -R24.reuse ;  /* 0x0000000a372e7c23 */ /* 0x100fe20008010818 */
[--C-:B------:R-:W-:Y:S01]  /*70a0*/  FFMA.FTZ R15, R58, UR10, -R24.reuse ;  /* 0x0000000a3a0f7c23 */ /* 0x100fe20008010818 */
[----:B------:R1:W-:Y:S01]  /*70b0*/  @!P1 SYNCS.ARRIVE.TRANS64.RED.A1T0 RZ, [R42+URZ], RZ ;  /* 0x000000ff2aff99a7 */ /* 0x0003e2000810043f */
[----:B------:R-:W2:Y:S01]  /*70c0*/  MUFU.EX2 R139, R139 ;  /* 0x0000008b008b7308 */ /* 0x000ea20000000800 */
[----:B0-----:R-:W-:Y:S01]  /*70d0*/  FFMA.FTZ R7, R30, R7, R137 ;  /* 0x000000071e077223 */ /* 0x001fe20000010089 */
[----:B------:R-:W-:Y:S01]  /*70e0*/  FADD.FTZ R28, R26, R47 ;  /* 0x0000002f1a1c7221 */ /* 0x000fe20000010000 */
[--C-:B------:R-:W-:Y:S01]  /*70f0*/  FFMA.FTZ R54, R59, UR10, -R24.reuse ;  /* 0x0000000a3b367c23 */ /* 0x100fe20008010818 */
[--C-:B------:R-:W-:Y:S01]  /*7100*/  FFMA.FTZ R59, R62, UR10, -R24.reuse ;  /* 0x0000000a3e3b7c23 */ /* 0x100fe20008010818 */
[----:B------:R-:W-:Y:S01]  /*7110*/  FFMA.FTZ R8, R63, UR10, -R24 ;  /* 0x0000000a3f087c23 */ /* 0x000fe20008010818 */
[----:B------:R-:W-:Y:S01]  /*7120*/  FADD.FTZ R50, R29, R28 ;  /* 0x0000001c1d327221 */ /* 0x000fe20000010000 */
        /* <DEDUP_REMOVED lines=28> */
[----:B------:R-:W-:Y:S01]  /*72f0*/  F2FP.BF16.F32.PACK_AB R40, R40, R37 ;  /* 0x000000252828723e */ /* 0x000fe200000010ff */
[----:B------:R-:W-:Y:S01]  /*7300*/  STSM.16.M88.4 [R11+0x21800], R136 ;  /* 0x021800880b007844 */ /* 0x000fe20000000200 */
[----:B------:R-:W-:Y:S01]  /*7310*/  F2FP.BF16.F32.PACK_AB R66, R68, R65 ;  /* 0x000000414442723e */ /* 0x000fe200000010ff */
[C---:B------:R-:W-:Y:S01]  /*7320*/  FADD.FTZ R50, R48.reuse, R47 ;  /* 0x0000002f30327221 */ /* 0x040fe20000010000 */
[----:B------:R-:W-:Y:S01]  /*7330*/  F2FP.BF16.F32.PACK_AB R48, R48, R45 ;  /* 0x0000002d3030723e */ /* 0x000fe200000010ff */
[----:B------:R-:W1:Y:S01]  /*7340*/  MUFU.EX2 R38, R38 ;  /* 0x0000002600267308 */ /* 0x000e620000000800 */
[----:B--2---:R-:W-:Y:S01]  /*7350*/  FADD.FTZ R42, R34, R23 ;  /* 0x00000017222a7221 */ /* 0x004fe20000010000 */
[----:B------:R-:W-:Y:S01]  /*7360*/  FFMA.FTZ R23, R74, UR10, -R24 ;  /* 0x0000000a4a177c23 */ /* 0x000fe20008010818 */
[----:B------:R-:W-:Y:S01]  /*7370*/  F2FP.BF16.F32.PACK_AB R24, R29, R26 ;  /* 0x0000001a1d18723e */ /* 0x000fe200000010ff */
[----:B------:R-:W-:Y:S01]  /*7380*/  FADD.FTZ R29, R49, R50 ;  /* 0x00000032311d7221 */ /* 0x000fe20000010000 */
[----:B------:R-:W-:Y:S01]  /*7390*/  F2FP.BF16.F32.PACK_AB R26, R36, R33 ;  /* 0x00000021241a723e */ /* 0x000fe200000010ff */
[----:B------:R-:W-:Y:S01]  /*73a0*/  UMOV UR6, UR4 ;  /* 0x0000000400067c82 */ /* 0x000fe20008000000 */
[----:B------:R-:W-:Y:S01]  /*73b0*/  ISETP.GT.AND P2, PT, R14, UR28, PT ;  /* 0x0000001c0e007c0c */ /* 0x000fe2000bf44270 */
[----:B------:R-:W2:Y:S01]  /*73c0*/  MUFU.EX2 R39, R39 ;  /* 0x0000002700277308 */ /* 0x000ea20000000800 */
[----:B0-----:R-:W-:Y:S01]  /*73d0*/  FADD.FTZ R25, R35, R42 ;  /* 0x0000002a23197221 */ /* 0x001fe20000010000 */
[----:B------:R-:W-:Y:S01]  /*73e0*/  FADD.FTZ R58, R52, R29 ;  /* 0x0000001d343a7221 */ /* 0x000fe20000010000 */
[-C--:B------:R-:W-:Y:S01]  /*73f0*/  FMUL.FTZ R129, R129, R12.reuse ;  /* 0x0000000c81817220 */ /* 0x080fe20000410000 */
[-C--:B------:R-:W-:Y:S01]  /*7400*/  FMUL.FTZ R132, R132, R12.reuse ;  /* 0x0000000c84847220 */ /* 0x080fe20000410000 */
[----:B------:R-:W-:Y:S01]  /*7410*/  FMUL.FTZ R133, R133, R12 ;  /* 0x0000000c85857220 */ /* 0x000fe20000410000 */
[----:B------:R-:W-:Y:S01]  /*7420*/  FADD.FTZ R33, R53, R58 ;  /* 0x0000003a35217221 */ /* 0x000fe20000010000 */
[----:B------:R-:W-:Y:S01]  /*7430*/  F2FP.BF16.F32.PACK_AB R58, R60, R57 ;  /* 0x000000393c3a723e */ /* 0x000fe200000010ff */
[----:B------:R-:W0:Y:S01]  /*7440*/  MUFU.EX2 R84, R84 ;  /* 0x0000005400547308 */ /* 0x000e220000000800 */
[----:B-1----:R-:W-:Y:S01]  /*7450*/  FADD.FTZ R42, R38, R25 ;  /* 0x00000019262a7221 */ /* 0x002fe20000010000 */
[----:B------:R-:W-:-:S02]  /*7460*/  VIADD R14, R14, 0xffffffff ;  /* 0xffffffff0e0e7836 */ /* 0x000fc40000000000 */
        /* <DEDUP_REMOVED lines=30> */
[C---:B--2---:R-:W-:Y:S01]  /*7650*/  FADD.FTZ R42, R142.reuse, R25 ;  /* 0x000000198e2a7221 */ /* 0x044fe20000010000 */
[----:B------:R-:W-:Y:S01]  /*7660*/  F2FP.BF16.F32.PACK_AB R43, R142, R43 ;  /* 0x0000002b8e2b723e */ /* 0x000fe200000010ff */
[----:B------:R-:W-:Y:S01]  /*7670*/  FMUL.FTZ R135, R135, R30 ;  /* 0x0000001e87877220 */ /* 0x000fe20000410000 */
[----:B------:R-:W-:-:S04]  /*7680*/  IMAD.MOV.U32 R12, RZ, RZ, R22 ;  /* 0x000000ffff0c7224 */ /* 0x000fc800078e0016 */
[----:B------:R-:W2:Y:S01]  /*7690*/  MUFU.EX2 R51, R51 ;  /* 0x0000003300337308 */ /* 0x000ea20000000800 */
[----:B0-----:R-:W-:Y:S01]  /*76a0*/  FADD.FTZ R25, R31, R42 ;  /* 0x0000002a1f197221 */ /* 0x001fe20000010000 */
[----:B------:R-:W-:Y:S02]  /*76b0*/  F2FP.BF16.F32.PACK_AB R42, R44, R41 ;  /* 0x000000292c2a723e */ /* 0x000fe400000010ff */
[----:B------:R-:W-:-:S04]  /*76c0*/  F2FP.BF16.F32.PACK_AB R41, R84, R39 ;  /* 0x000000275429723e */ /* 0x000fc800000010ff */
[----:B------:R-:W0:Y:S01]  /*76d0*/  MUFU.EX2 R46, R46 ;  /* 0x0000002e002e7308 */ /* 0x000e220000000800 */
[----:B-1----:R-:W-:Y:S01]  /*76e0*/  FADD.FTZ R50, R32, R25 ;  /* 0x0000001920327221 */ /* 0x002fe20000010000 */
[----:B------:R-:W-:Y:S02]  /*76f0*/  F2FP.BF16.F32.PACK_AB R25, R34, R27 ;  /* 0x0000001b2219723e */ /* 0x000fe400000010ff */
[----:B------:R-:W-:Y:S01]  /*7700*/  F2FP.BF16.F32.PACK_AB R27, R38, R35 ;  /* 0x00000023261b723e */ /* 0x000fe200000010ff */
[C---:B------:R-:W-:Y:S01]  /*7710*/  FADD.FTZ R38, R56.reuse, R33 ;  /* 0x0000002138267221 */ /* 0x040fe20000010000 */
[----:B------:R-:W-:Y:S02]  /*7720*/  F2FP.BF16.F32.PACK_AB R56, R56, R53 ;  /* 0x000000353838723e */ /* 0x000fe400000010ff */
[----:B------:R-:W1:Y:S01]  /*7730*/  MUFU.EX2 R15, R15 ;  /* 0x0000000f000f7308 */ /* 0x000e620000000800 */
[----:B--2---:R-:W-:Y:S01]  /*7740*/  FADD.FTZ R29, R51, R50 ;  /* 0x00000032331d7221 */ /* 0x004fe20000010000 */
[----:B------:R-:W-:Y:S01]  /*7750*/  FADD.FTZ R33, R57, R38 ;  /* 0x0000002639217221 */ /* 0x000fe20000010000 */
[----:B------:R2:W-:Y:S01]  /*7760*/  STSM.16.M88.4 [R10], R24 ;  /* 0x000000180a007844 */ /* 0x0005e20000000200 */
[----:B------:R-:W-:-:S02]  /*7770*/  F2FP.BF16.F32.PACK_AB R50, R52, R49 ;  /* 0x000000313432723e */ /* 0x000fc400000010ff */
[----:B------:R-:W-:Y:S01]  /*7780*/  FADD.FTZ R38, R60, R33 ;  /* 0x000000213c267221 */ /* 0x000fe20000010000 */
[----:B------:R-:W-:Y:S01]  /*7790*/  F2FP.BF16.F32.PACK_AB R49, R32, R31 ;  /* 0x0000001f2031723e */ /* 0x000fe200000010ff */
[----:B------:R-:W3:Y:S01]  /*77a0*/  MUFU.EX2 R54, R54 ;  /* 0x0000003600367308 */ /* 0x000ee20000000800 */
[C---:B0-----:R-:W-:Y:S01]  /*77b0*/  FADD.FTZ R34, R46.reuse, R29 ;  /* 0x0000001d2e227221 */ /* 0x041fe20000010000 */
[----:B------:R-:W-:Y:S01]  /*77c0*/  FADD.FTZ R33, R61, R38 ;  /* 0x000000263d217221 */ /* 0x000fe20000010000 */
[----:B------:R-:W-:Y:S01]  /*77d0*/  F2FP.BF16.F32.PACK_AB R51, R46, R51 ;  /* 0x000000332e33723e */ /* 0x000fe200000010ff */
[----:B------:R0:W-:Y:S02]  /*77e0*/  STSM.16.M88.4 [R9], R40 ;  /* 0x0000002809007844 */ /* 0x0001e40000000200 */
[C---:B------:R-:W-:Y:S01]  /*77f0*/  FADD.FTZ R38, R64.reuse, R33 ;  /* 0x0000002140267221 */ /* 0x040fe20000010000 */
[----:B------:R-:W-:Y:S01]  /*7800*/  F2FP.BF16.F32.PACK_AB R64, R64, R61 ;  /* 0x0000003d4040723e */ /* 0x000fe200000010ff */
[----:B------:R-:W4:Y:S01]  /*7810*/  MUFU.EX2 R59, R59 ;  /* 0x0000003b003b7308 */ /* 0x000f220000000800 */
[----:B-1----:R-:W-:Y:S01]  /*7820*/  FADD.FTZ R29, R15, R34 ;  /* 0x000000220f1d7221 */ /* 0x002fe20000010000 */
[----:B------:R0:W-:Y:S01]  /*7830*/  STSM.16.M88.4 [R6], R48 ;  /* 0x0000003006007844 */ /* 0x0001e20000000200 */
[----:B--2---:R-:W-:-:S04]  /*7840*/  FADD.FTZ R27, R65, R38 ;  /* 0x00000026411b7221 */ /* 0x004fc80000010000 */
[----:B------:R-:W-:Y:S01]  /*7850*/  FADD.FTZ R26, R68, R27 ;  /* 0x0000001b441a7221 */ /* 0x000fe20000010000 */
[----:B------:R-:W1:Y:S01]  /*7860*/  MUFU.EX2 R8, R8 ;  /* 0x0000000800087308 */ /* 0x000e620000000800 */
[C---:B---3--:R-:W-:Y:S01]  /*7870*/  FADD.FTZ R34, R54.reuse, R29 ;  /* 0x0000001d36227221 */ /* 0x048fe20000010000 */
[----:B------:R-:W-:Y:S01]  /*7880*/  F2FP.BF16.F32.PACK_AB R57, R54, R15 ;  /* 0x0000000f3639723e */ /* 0x000fe200000010ff */
[----:B------:R-:W-:-:S05]  /*7890*/  FADD.FTZ R27, R69, R26 ;  /* 0x0000001a451b7221 */ /* 0x000fca0000010000 */
[----:B------:R-:W2:Y:S01]  /*78a0*/  MUFU.EX2 R7, R7 ;  /* 0x0000000700077308 */ /* 0x000ea20000000800 */
[----:B----4-:R-:W-:-:S07]  /*78b0*/  FADD.FTZ R29, R59, R34 ;  /* 0x000000223b1d7221 */ /* 0x010fce0000010000 */
[----:B------:R-:W3:Y:S01]  /*78c0*/  MUFU.EX2 R28, R28 ;  /* 0x0000001c001c7308 */ /* 0x000ee20000000800 */
[C---:B-1----:R-:W-:Y:S01]  /*78d0*/  FADD.FTZ R34, R8.reuse, R29 ;  /* 0x0000001d08227221 */ /* 0x042fe20000010000 */
[----:B------:R-:W-:-:S05]  /*78e0*/  F2FP.BF16.F32.PACK_AB R59, R8, R59 ;  /* 0x0000003b083b723e */ /* 0x000fca00000010ff */
[----:B------:R0:W-:Y:S01]  /*78f0*/  STSM.16.M88.4 [R11+0x27800], R56 ;  /* 0x027800380b007844 */ /* 0x0001e20000000200 */
        /* <DEDUP_REMOVED lines=9> */
[----:B------:R-:W-:-:S05]  /*7990*/  F2FP.BF16.F32.PACK_AB R67, R62, R67 ;  /* 0x000000433e43723e */ /* 0x000fca00000010ff */
[----:B------:R0:W-:Y:S01]  /*79a0*/  STSM.16.M88.4 [R5], R64 ;  /* 0x0000004005007844 */ /* 0x0001e20000000200 */
        /* <DEDUP_REMOVED lines=8> */
[----:B---3--:R-:W-:-:S07]  /*7a30*/  FADD.FTZ R15, R36, R15 ;  /* 0x0000000f240f7221 */ /* 0x008fce0000010000 */
[----:B------:R-:W3:Y:S01]  /*7a40*/  MUFU.EX2 R77, R77 ;  /* 0x0000004d004d7308 */ /* 0x000ee20000000800 */
[C---:B-1----:R-:W-:Y:S01]  /*7a50*/  FADD.FTZ R8, R76.reuse, R25 ;  /* 0x000000194c087221 */ /* 0x042fe20000010000 */
[----:B------:R-:W-:Y:S02]  /*7a60*/  F2FP.BF16.F32.PACK_AB R74, R76, R73 ;  /* 0x000000494c4a723e */ /* 0x000fe400000010ff */
[----:B------:R-:W-:-:S04]  /*7a70*/  F2FP.BF16.F32.PACK_AB R73, R36, R23 ;  /* 0x000000172449723e */ /* 0x000fc800000010ff */
[----:B------:R-:W1:Y:S01]  /*7a80*/  MUFU.EX2 R75, R141 ;  /* 0x0000008d004b7308 */ /* 0x000e620000000800 */
[----:B--2---:R-:W-:-:S07]  /*7a90*/  FADD.FTZ R15, R140, R15 ;  /* 0x0000000f8c0f7221 */ /* 0x004fce0000010000 */
[----:B------:R-:W2:Y:S01]  /*7aa0*/  MUFU.EX2 R80, R80 ;  /* 0x0000005000507308 */ /* 0x000ea20000000800 */
[----:B---3--:R-:W-:-:S07]  /*7ab0*/  FADD.FTZ R25, R77, R8 ;  /* 0x000000084d197221 */ /* 0x008fce0000010000 */
[----:B------:R-:W3:Y:S01]  /*7ac0*/  MUFU.EX2 R78, R78 ;  /* 0x0000004e004e7308 */ /* 0x000ee20000000800 */
[C---:B-1----:R-:W-:Y:S01]  /*7ad0*/  FADD.FTZ R15, R75.reuse, R15 ;  /* 0x0000000f4b0f7221 */ /* 0x042fe20000010000 */
[----:B------:R-:W-:-:S05]  /*7ae0*/  F2FP.BF16.F32.PACK_AB R75, R75, R140 ;  /* 0x0000008c4b4b723e */ /* 0x000fca00000010ff */
[----:B------:R0:W-:Y:S01]  /*7af0*/  STSM.16.M88.4 [R9+0x6000], R72 ;  /* 0x0060004809007844 */ /* 0x0001e20000000200 */
[----:B------:R-:W1:Y:S01]  /*7b00*/  MUFU.EX2 R81, R85 ;  /* 0x0000005500517308 */ /* 0x000e620000000800 */
[C---:B--2---:R-:W-:Y:S01]  /*7b10*/  FADD.FTZ R29, R80.reuse, R25 ;  /* 0x00000019501d7221 */ /* 0x044fe20000010000 */
[----:B------:R-:W-:-:S06]  /*7b20*/  F2FP.BF16.F32.PACK_AB R24, R80, R77 ;  /* 0x0000004d5018723e */ /* 0x000fcc00000010ff */
[----:B------:R-:W2:Y:S01]  /*7b30*/  MUFU.EX2 R82, R82 ;  /* 0x0000005200527308 */ /* 0x000ea20000000800 */
[----:B---3--:R-:W-:-:S07]  /*7b40*/  FADD.FTZ R8, R78, R29 ;  /* 0x0000001d4e087221 */ /* 0x008fce0000010000 */
[----:B------:R-:W3:Y:S01]  /*7b50*/  MUFU.EX2 R83, R83 ;  /* 0x0000005300537308 */ /* 0x000ee20000000800 */
[C---:B-1----:R-:W-:Y:S01]  /*7b60*/  F2FP.BF16.F32.PACK_AB R26, R81.reuse, R78 ;  /* 0x0000004e511a723e */ /* 0x042fe200000010ff */
[----:B------:R-:W-:-:S06]  /*7b70*/  FADD.FTZ R8, R81, R8 ;  /* 0x0000000851087221 */ /* 0x000fcc0000010000 */
[----:B------:R-:W1:Y:S01]  /*7b80*/  MUFU.EX2 R86, R86 ;  /* 0x0000005600567308 */ /* 0x000e620000000800 */
[----:B--2---:R-:W-:-:S07]  /*7b90*/  FADD.FTZ R15, R82, R15 ;  /* 0x0000000f520f7221 */ /* 0x004fce0000010000 */
[----:B------:R-:W2:Y:S01]  /*7ba0*/  MUFU.EX2 R87, R87 ;  /* 0x0000005700577308 */ /* 0x000ea20000000800 */
[C---:B---3--:R-:W-:Y:S01]  /*7bb0*/  F2FP.BF16.F32.PACK_AB R25, R83.reuse, R82 ;  /* 0x000000525319723e */ /* 0x048fe200000010ff */
[----:B------:R-:W-:-:S04]  /*7bc0*/  FADD.FTZ R15, R83, R15 ;  /* 0x0000000f530f7221 */ /* 0x000fc80000010000 */
[----:B-1----:R-:W-:Y:S01]  /*7bd0*/  FADD.FTZ R15, R86, R15 ;  /* 0x0000000f560f7221 */ /* 0x002fe20000010000 */
[----:B--2---:R-:W-:-:S03]  /*7be0*/  F2FP.BF16.F32.PACK_AB R27, R87, R86 ;  /* 0x00000056571b723e */ /* 0x004fc600000010ff */
[----:B------:R-:W-:Y:S01]  /*7bf0*/  FADD.FTZ R7, R87, R15 ;  /* 0x0000000f57077221 */ /* 0x000fe20000010000 */
[----:B------:R-:W-:Y:S01]  /*7c00*/  IMAD.MOV.U32 R15, RZ, RZ, R79 ;  /* 0x000000ffff0f7224 */ /* 0x000fe200078e004f */
[----:B------:R0:W-:Y:S01]  /*7c10*/  STSM.16.M88.4 [R6+0x6000], R24 ;  /* 0x0060001806007844 */ /* 0x0001e20000000200 */
[----:B------:R1:W-:Y:S06]  /*7c20*/  MEMBAR.ALL.CTA ;  /* 0x0000000000007992 */ /* 0x0003ec0000008000 */
[----:B-1----:R-:W1:Y:S02]  /*7c30*/  FENCE.VIEW.ASYNC.S ;  /* 0x00000000000073c6 */ /* 0x002e640000000000 */
[----:B-1----:R-:W-:Y:S01]  /*7c40*/  NOP ;  /* 0x0000000000007918 */ /* 0x002fe20000000000 */
[----:B------:R-:W-:Y:S05]  /*7c50*/  @P2 BRA `(.L_x_10244) ;  /* 0xffffffcc00c82947 */ /* 0x000fea000383ffff */
[----:B------:R-:W-:Y:S02]  /*7c60*/  IMAD.MOV.U32 R15, RZ, RZ, R79 ;  /* 0x000000ffff0f7224 */ /* 0x000fe400078e004f */
[----:B------:R-:W-:-:S07]  /*7c70*/  IMAD.MOV.U32 R12, RZ, RZ, R22 ;  /* 0x000000ffff0c7224 */ /* 0x000fce00078e0016 */
.L_x_10227:
[----:B------:R-:W2:Y:S01]  /*7c80*/  S2UR UR11, SR_CTAID.X ;  /* 0x00000000000b79c3 */ /* 0x000ea20000002500 */
[----:B------:R-:W-:Y:S01]  /*7c90*/  ULDC UR6, c[0x0][0x448] ;  /* 0x0001120000067ab9 */ /* 0x000fe20000000800 */
[----:B------:R-:W-:Y:S01]  /*7ca0*/  IADD3 R13, -R13, 0x1, RZ ;  /* 0x000000010d0d7810 */ /* 0x000fe20007ffe1ff */
[----:B------:R-:W-:Y:S01]  /*7cb0*/  UISETP.NE.AND UP0, UPT, UR6, 0x1, UPT ;  /* 0x000000010600788c */ /* 0x000fe2000bf05270 */
[----:B------:R-:W-:Y:S02]  /*7cc0*/  ULDC UR18, c[0x0][0x9e4] ;  /* 0x0002790000127ab9 */ /* 0x000fe40000000800 */
[----:B------:R-:W-:Y:S01]  /*7cd0*/  UMOV UR6, 0xc0 ;  /* 0x000000c000067882 */ /* 0x000fe20000000000 */
[----:B------:R-:W-:Y:S01]  /*7ce0*/  IMAD R13, R18, UR31, R13 ;  /* 0x0000001f120d7c24 */ /* 0x000fe2000f8e020d */
[----:B------:R-:W-:-:S06]  /*7cf0*/  UISETP.GE.AND UP1, UPT, UR18, 0x1, UPT ;  /* 0x000000011200788c */ /* 0x000fcc000bf26270 */
[----:B------:R-:W-:Y:S01]  /*7d00*/  @UP0 ULDC UR14, c[0x0][0x44c] ;  /* 0x00011300000e0ab9 */ /* 0x000fe20000000800 */
[----:B------:R-:W-:Y:S01]  /*7d10*/  PLOP3.LUT P5, PT, PT, PT, UP1, 0x80, 0x0 ;  /* 0x000000000000781c */ /* 0x000fe20003faf018 */
[----:B------:R-:W-:Y:S01]  /*7d20*/  @UP0 ULDC UR19, c[0x0][0x450] ;  /* 0x0001140000130ab9 */ /* 0x000fe20000000800 */
[----:B--2---:R-:W-:Y:S01]  /*7d30*/  UIMAD UR6, UR11, UR6, 0xbf ;  /* 0x000000bf0b0674a4 */ /* 0x004fe2000f8e0206 */
[----:B------:R-:W-:-:S03]  /*7d40*/  R2UR UR11, R13 ;  /* 0x000000000d0b72ca */ /* 0x000fc600000e0000 */
[----:B------:R-:W-:-:S04]  /*7d50*/  UIMAD.WIDE.U32 UR14, UR6, UR14, URZ ;  /* 0x0000000e060e72a5 */ /* 0x000fc8000f8e003f */
[----:B------:R-:W-:-:S06]  /*7d60*/  @UP0 USHF.R.U32.HI UR6, URZ, UR19, UR15 ;  /* 0x000000133f060299 */ /* 0x000fcc000801160f */
[----:B------:R-:W-:-:S03]  /*7d70*/  UIADD3 UR6, UR11, UR6, URZ ;  /* 0x000000060b067290 */ /* 0x000fc6000fffe03f */
[----:B------:R-:W-:Y:S02]  /*7d80*/  ULDC UR11, c[0x0][0x9dc] ;  /* 0x00027700000b7ab9 */ /* 0x000fe40000000800 */
        /* <DEDUP_REMOVED lines=12> */
.L_x_10246:
[----:B------:R-:W-:-:S11]  /*7e50*/  UISETP.NE.AND UP1, UPT, UR18, 0x1, UPT ;  /* 0x000000011200788c */ /* 0x000fd6000bf25270 */
[----:B------:R-:W-:Y:S02]  /*7e60*/  @UP1 ULDC.64 UR22, c[0x0][0x9e8] ;  /* 0x00027a0000161ab9 */ /* 0x000fe40000000a00 */
[----:B------:R-:W-:-:S04]  /*7e70*/  UIMAD.WIDE.U32 UR14, UR6, UR22, URZ ;  /* 0x00000016060e72a5 */ /* 0x000fc8000f8e003f */
[----:B------:R-:W-:-:S12]  /*7e80*/  @UP1 USHF.R.U32.HI UR6, URZ, UR23, UR15 ;  /* 0x000000173f061299 */ /* 0x000fd8000801160f */
.L_x_10247:
[----:B------:R-:W-:-:S04]  /*7e90*/  UIMAD UR6, UR6, UR18, URZ ;  /* 0x00000012060672a4 */ /* 0x000fc8000f8e023f */
[----:B------:R-:W-:-:S04]  /*7ea0*/  UISETP.LT.AND UP1, UPT, UR11, UR6, UPT ;  /* 0x000000060b00728c */ /* 0x000fc8000bf21270 */
[----:B------:R-:W-:-:S12]  /*7eb0*/  USEL UR11, UR11, UR6, !UP1 ;  /* 0x000000060b0b7287 */ /* 0x000fd8000c800000 */
.L_x_10245:
        /* <DEDUP_REMOVED lines=13> */
.L_x_10257:
        /* <DEDUP_REMOVED lines=9> */
.L_x_10250:
[----:B------:R-:W-:Y:S01]  /*8020*/  ULEA UR14, UR4, UR36, 0x3 ;  /* 0x00000024040e7291 */ /* 0x000fe2000f8e183f */
[----:B------:R-:W-:-:S05]  /*8030*/  IMAD.U32 R12, RZ, RZ, UR5 ;  /* 0x00000005ff0c7e24 */ /* 0x000fca000f8e00ff */
[----:B------:R-:W-:-:S04]  /*8040*/  SHF.L.U32 R12, R12, 0x1f, RZ ;  /* 0x0000001f0c0c7819 */ /* 0x000fc800000006ff */
[----:B------:R2:W3:Y:S01]  /*8050*/  SYNCS.PHASECHK.TRANS64.TRYWAIT P2, [UR14+0x2d830], R12 ;  /* 0x02d8300cff0075a7 */ /* 0x0004e2000804014e */
[----:B------:R-:W-:Y:S05]  /*8060*/  @!P0 BRA `(.L_x_10251) ;  /* 0x0000000000048947 */ /* 0x000fea0003800000 */
[----:B------:R-:W-:Y:S01]  /*8070*/  BPT.TRAP 0x1 ;  /* 0x000000040000795c */ /* 0x000fe20000300000 */
.L_x_10251:
[----:B---3--:R-:W-:Y:S05]  /*8080*/  @P2 BRA `(.L_x_10249) ;  /* 0x0000000000082947 */ /* 0x008fea0003800000 */
[----:B------:R-:W3:Y:S02]  /*8090*/  SYNCS.PHASECHK.TRANS64.TRYWAIT P2, [UR14+0x2d830], R12 ;  /* 0x02d8300cff0075a7 */ /* 0x000ee4000804014e */
[----:B---3--:R-:W-:Y:S05]  /*80a0*/  @!P2 BRA `(.L_x_10252) ;  /* 0x000000b400d8a947 */ /* 0x008fea0003800000 */
.L_x_10249:
[----:B--23--:R-:W-:Y:S01]  /*80b0*/  VIADD R12, R19, 0x8 ;  /* 0x00000008130c7836 */ /* 0x00cfe20000000000 */
[----:B------:R-:W-:Y:S01]  /*80c0*/  R2UR UR28, R20 ;  /* 0x00000000141c72ca */ /* 0x000fe200000e0000 */
[----:B------:R-:W-:Y:S01]  /*80d0*/  UIMAD UR26, UR4, 0x600, UR7 ;  /* 0x00000600041a78a4 */ /* 0x000fe2000f8e0207 */
[----:B------:R-:W-:Y:S01]  /*80e0*/  R2UR UR29, R21 ;  /* 0x00000000151d72ca */ /* 0x000fe200000e0000 */
[----:B------:R-:W-:Y:S01]  /*80f0*/  UMOV UR31, 0x80000020 ;  /* 0x80000020001f7882 */ /* 0x000fe20000000000 */
[----:B------:R2:W-:Y:S01]  /*8100*/  BAR.SYNC.DEFER_BLOCKING R12, 0x100 ;  /* 0x0004000c0000751d */ /* 0x0005e20000010000 */
[----:B------:R-:W-:Y:S02]  /*8110*/  UIADD3 UR14, UR26, 0x200, URZ ;  /* 0x000002001a0e7890 */ /* 0x000fe4000fffe03f */
[----:B------:R-:W-:Y:S02]  /*8120*/  UIADD3 UR18, UR26, 0x202, URZ ;  /* 0x000002021a127890 */ /* 0x000fe4000fffe03f */
[----:B------:R-:W-:-:S02]  /*8130*/  UIADD3 UR22, UR26, 0x400, URZ ;  /* 0x000004001a167890 */ /* 0x000fc4000fffe03f */
[----:B------:R-:W-:Y:S01]  /*8140*/  UMOV UR30, UR26 ;  /* 0x0000001a001e7c82 */ /* 0x000fe20008000000 */
[----:B------:R-:W-:Y:S01]  /*8150*/  UMOV UR15, 0x80000020 ;  /* 0x80000020000f7882 */ /* 0x000fe20000000000 */
[----:B------:R-:W-:Y:S01]  /*8160*/  UMOV UR19, 0x80000020 ;  /* 0x8000002000137882 */ /* 0x000fe20000000000 */
[----:B------:R-:W-:Y:S01]  /*8170*/  UMOV UR23, 0x80000020 ;  /* 0x8000002000177882 */ /* 0x000fe20000000000 */
[----:B------:R-:W-:Y:S01]  /*8180*/  UMOV UR27, 0x80000020 ;  /* 0x80000020001b7882 */ /* 0x000fe20000000000 */
[----:B01----:R-:W-:-:S06]  /*8190*/  WARPGROUP.ARRIVE ;  /* 0x00000000000079c5 */ /* 0x003fcc0000000000 */
[----:B------:R-:W-:Y:S01]  /*81a0*/  HGMMA.64x128x16.F32.BF16 R24, gdesc[UR28], RZ, !UPT, gsb0 ;  /* 0x01e000001c1879f0 */ /* 0x000fe2000c0018ff */
[----:B------:R-:W-:Y:S01]  /*81b0*/  UIADD3 UR30, UR26, 0x2, URZ ;  /* 0x000000021a1e7890 */ /* 0x000fe2000fffe03f */
[----:B------:R-:W-:Y:S01]  /*81c0*/  UMOV UR28, UR8 ;  /* 0x00000008001c7c82 */ /* 0x000fe20008000000 */
[----:B------:R-:W-:Y:S01]  /*81d0*/  UMOV UR29, UR9 ;  /* 0x00000009001d7c82 */ /* 0x000fe20008000000 */
[----:B------:R-:W-:Y:S01]  /*81e0*/  UMOV UR31, 0x80000020 ;  /* 0x80000020001f7882 */ /* 0x000fe20000000000 */
[----:B------:R-:W-:Y:S01]  /*81f0*/  UIADD3 UR26, UR26, 0x402, URZ ;  /* 0x000004021a1a7890 */ /* 0x000fe2000fffe03f */
        /* <DEDUP_REMOVED lines=19> */
.L_x_10254:
[----:B------:R-:W-:Y:S01]  /*8330*/  ULEA UR14, UR11, UR36, 0x3 ;  /* 0x000000240b0e7291 */ /* 0x000fe2000f8e183f */
[----:B------:R-:W-:-:S05]  /*8340*/  IMAD.U32 R12, RZ, RZ, UR32 ;  /* 0x00000020ff0c7e24 */ /* 0x000fca000f8e00ff */
[----:B------:R-:W-:-:S04]  /*8350*/  SHF.L.U32 R12, R12, 0x1f, RZ ;  /* 0x0000001f0c0c7819 */ /* 0x000fc800000006ff */
[----:B------:R0:W1:Y:S01]  /*8360*/  SYNCS.PHASECHK.TRANS64.TRYWAIT P2, [UR14+0x2d850], R12 ;  /* 0x02d8500cff0075a7 */ /* 0x000062000804014e */
[----:B------:R-:W-:Y:S05]  /*8370*/  @!P0 BRA `(.L_x_10255) ;  /* 0x0000000000048947 */ /* 0x000fea0003800000 */
[----:B------:R-:W-:Y:S01]  /*8380*/  BPT.TRAP 0x1 ;  /* 0x000000040000795c */ /* 0x000fe20000300000 */
.L_x_10255:
[----:B-1----:R-:W-:Y:S05]  /*8390*/  @P2 BRA `(.L_x_10253) ;  /* 0x0000000000082947 */ /* 0x002fea0003800000 */
[----:B------:R-:W1:Y:S02]  /*83a0*/  SYNCS.PHASECHK.TRANS64.TRYWAIT P2, [UR14+0x2d850], R12 ;  /* 0x02d8500cff0075a7 */ /* 0x000e64000804014e */
[----:B-1----:R-:W-:Y:S05]  /*83b0*/  @!P2 BRA `(.L_x_10256) ;  /* 0x000000b4002ca947 */ /* 0x002fea0003800000 */
.L_x_10253:
[----:B------:R-:W-:Y:S01]  /*83c0*/  UIADD3 UR14, UR36, 0x400, URZ ;  /* 0x00000400240e7890 */ /* 0x000fe2000fffe03f */
[----:B------:R-:W-:Y:S01]  /*83d0*/  WARPGROUP.ARRIVE ;  /* 0x00000000000079c5 */ /* 0x000fe20000000000 */
[----:B------:R-:W-:Y:S01]  /*83e0*/  ULOP3.LUT UR15, UR39, 0x10000, URZ, 0xfc, !UPT ;  /* 0x00010000270f7892 */ /* 0x000fe2000f8efc3f */
[----:B01----:R-:W-:Y:S01]  /*83f0*/  FMNMX.FTZ R12, R24, R23, !PT ;  /* 0x00000017180c7209 */ /* 0x003fe20007810000 */
[----:B------:R-:W-:Y:S01]  /*8400*/  USHF.R.U32.HI UR14, URZ, 0x4, UR14 ;  /* 0x000000043f0e7899 */ /* 0x000fe2000801160e */
[----:B------:R-:W-:Y:S01]  /*8410*/  ISETP.GE.U32.AND P2, PT, R2, 0x180, PT ;  /* 0x000001800200780c */ /* 0x000fe20003f46070 */
[----:B------:R-:W-:Y:S01]  /*8420*/  UMOV UR29, 0x40000040 ;  /* 0x40000040001d7882 */ /* 0x000fe20000000000 */
[----:B------:R-:W-:Y:S01]  /*8430*/  UMOV UR31, 0x80000020 ;  /* 0x80000020001f7882 */ /* 0x000fe20000000000 */
[----:B------:R-:W-:Y:S01]  /*8440*/  ULOP3.LUT UR14, UR14, 0x3fff, URZ, 0xc0, !UPT ;  /* 0x00003fff0e0e7892 */ /* 0x000fe2000f8ec03f */
[----:B------:R-:W-:Y:S01]  /*8450*/  FMNMX.FTZ R15, R25, R12, !PT ;  /* 0x0000000c190f7209 */ /* 0x000fe20007810000 */
[----:B------:R-:W-:Y:S01]  /*8460*/  UMOV UR28, UR15 ;  /* 0x0000000f001c7c82 */ /* 0x000fe20008000000 */
[----:B------:R-:W-:Y:S01]  /*8470*/  UMOV UR32, UR5 ;  /* 0x0000000500207c82 */ /* 0x000fe20008000000 */
[----:B------:R-:W-:Y:S01]  /*8480*/  ULOP3.LUT UR14, UR14, 0x2000000, URZ, 0xfc, !UPT ;  /* 0x020000000e0e7892 */ /* 0x000fe2000f8efc3f */
[----:B------:R-:W-:-:S03]  /*8490*/  FMNMX.FTZ R12, R28, R15, !PT ;  /* 0x0000000f1c0c7209 */ /* 0x000fc60007810000 */
[----:B------:R-:W-:Y:S01]  /*84a0*/  UIMAD UR14, UR11, 0x600, UR14 ;  /* 0x000006000b0e78a4 */ /* 0x000fe2000f8e020e */
[----:B------:R-:W-:-:S04]  /*84b0*/  FMNMX.FTZ R15, R29, R12, !PT ;  /* 0x0000000c1d0f7209 */ /* 0x000fc80007810000 */
[----:B------:R-:W-:Y:S02]  /*84c0*/  FMNMX.FTZ R12, R32, R15, !PT ;  /* 0x0000000f200c7209 */ /* 0x000fe40007810000 */
        /* <DEDUP_REMOVED lines=38> */
[----:B------:R-:W0:Y:S01]  /*8730*/  SHFL.BFLY PT, R12, R15, 0x2, 0x1f ;  /* 0x0c401f000f0c7f89 */ /* 0x000e2200000e0000 */
[----:B------:R-:W-:Y:S01]  /*8740*/  UMOV UR29, 0x40000040 ;  /* 0x40000040001d7882 */ /* 0x000fe20000000000 */
[----:B------:R-:W-:Y:S01]  /*8750*/  UMOV UR31, 0x80000020 ;  /* 0x80000020001f7882 */ /* 0x000fe20000000000 */
        /* <DEDUP_REMOVED lines=40> */
[----:B------:R-:W-:-:S02]  /*89e0*/  WARPGROUP.DEPBAR.LE gsb0, 0x0 ;  /* 0x00008000000079c5 */ /* 0x000fc40000010000 */
[----:B------:R-:W-:Y:S01]  /*89f0*/  WARPGROUP.ARRIVE ;  /* 0x00000000000079c5 */ /* 0x000fe20000000000 */
[----:B------:R-:W-:Y:S01]  /*8a00*/  FMNMX.FTZ R15, R47, R136, !PT ;  /* 0x000000882f0f7209 */ /* 0x000fe20007810000 */
[--C-:B------:R-:W-:Y:S01]  /*8a10*/  FFMA.FTZ R69, R69, UR10, -R22.reuse ;  /* 0x0000000a45457c23 */ /* 0x100fe20008010816 */
[--C-:B------:R-:W-:Y:S01]  /*8a20*/  FFMA.FTZ R72, R72, UR10, -R22.reuse ;  /* 0x0000000a48487c23 */ /* 0x100fe20008010816 */
[--C-:B------:R-:W-:Y:S01]  /*8a30*/  FFMA.FTZ R73, R73, UR10, -R22.reuse ;  /* 0x0000000a49497c23 */ /* 0x100fe20008010816 */
[----:B------:R-:W-:Y:S01]  /*8a40*/  FMNMX.FTZ R136, R50, R15, !PT ;  /* 0x0000000f32887209 */ /* 0x000fe20007810000 */
[----:B------:R-:W-:Y:S01]  /*8a50*/  HGMMA.64x96x16.F32.BF16 R88, gdesc[UR28].tnspB, R88, gsb0 ;  /* 0x416000001c5879f0 */ /* 0x000fe20008001858 */
[----:B------:R-:W-:Y:S01]  /*8a60*/  UIADD3 UR28, UR15, 0x6, URZ ;  /* 0x000000060f1c7890 */ /* 0x000fe2000fffe03f */
[--C-:B------:R-:W-:Y:S01]  /*8a70*/  FFMA.FTZ R76, R76, UR10, -R22.reuse ;  /* 0x0000000a4c4c7c23 */ /* 0x100fe20008010816 */
[----:B------:R-:W-:Y:S01]  /*8a80*/  UIADD3 UR30, UR14, 0xc0, URZ ;  /* 0x000000c00e1e7890 */ /* 0x000fe2000fffe03f */
[----:B------:R-:W-:Y:S01]  /*8a90*/  FMNMX.FTZ R15, R51, R136, !PT ;  /* 0x00000088330f7209 */ /* 0x000fe20007810000 */
[----:B------:R-:W-:Y:S01]  /*8aa0*/  UMOV UR29, 0x40000040 ;  /* 0x40000040001d7882 */ /* 0x000fe20000000000 */
[----:B------:R-:W-:Y:S01]  /*8ab0*/  UMOV UR31, 0x80000020 ;  /* 0x80000020001f7882 */ /* 0x000fe20000000000 */
        /* <DEDUP_REMOVED lines=9> */
[----:B------:R-:W0:Y:S03]  /*8b50*/  MUFU.EX2 R24, R24 ;  /* 0x0000001800187308 */ /* 0x000e260000000800 */
[----:B------:R-:W-:-:S04]  /*8b60*/  FMNMX.FTZ R136, R62, R15, !PT ;  /* 0x0000000f3e887209 */ /* 0x000fc80007810000 */
[----:B------:R-:W-:Y:S01]  /*8b70*/  FMNMX.FTZ R15, R63, R136, !PT ;  /* 0x000000883f0f7209 */ /* 0x000fe20007810000 */
[----:B------:R-:W1:Y:S03]  /*8b80*/  MUFU.EX2 R25, R25 ;  /* 0x0000001900197308 */ /* 0x000e660000000800 */
[----:B------:R-:W-:-:S04]  /*8b90*/  FMNMX.FTZ R136, R66, R15, !PT ;  /* 0x0000000f42887209 */ /* 0x000fc80007810000 */
[----:B------:R-:W-:Y:S01]  /*8ba0*/  FMNMX.FTZ R15, R67, R136, !PT ;  /* 0x00000088430f7209 */ /* 0x000fe20007810000 */
[----:B------:R-:W-:Y:S01]  /*8bb0*/  MUFU.EX2 R28, R28 ;  /* 0x0000001c001c7308 */ /* 0x000fe20000000800 */
[----:B0-----:R-:W-:Y:S02]  /*8bc0*/  FFMA.FTZ R8, R23, R8, R24 ;  /* 0x0000000817087223 */ /* 0x001fe40000010018 */
[----:B------:R-:W-:-:S04]  /*8bd0*/  FMNMX.FTZ R136, R70, R15, !PT ;  /* 0x0000000f46887209 */ /* 0x000fc80007810000 */
[----:B------:R-:W-:Y:S01]  /*8be0*/  FMNMX.FTZ R15, R71, R136, !PT ;  /* 0x00000088470f7209 */ /* 0x000fe20007810000 */
[----:B------:R-:W-:Y:S01]  /*8bf0*/  MUFU.EX2 R29, R29 ;  /* 0x0000001d001d7308 */ /* 0x000fe20000000800 */
[----:B-1----:R-:W-:Y:S02]  /*8c00*/  F2FP.BF16.F32.PACK_AB R24, R25, R24 ;  /* 0x000000181918723e */ /* 0x002fe400000010ff */
        /* <DEDUP_REMOVED lines=12> */
[----:B------:R-:W0:Y:S04]  /*8cd0*/  SHFL.BFLY PT, R15, R136, 0x2, 0x1f ;  /* 0x0c401f00880f7f89 */ /* 0x000e2800000e0000 */
[----:B------:R-:W-:Y:S08]  /*8ce0*/  MUFU.EX2 R40, R40 ;  /* 0x0000002800287308 */ /* 0x000ff00000000800 */
[----:B------:R-:W-:Y:S08]  /*8cf0*/  MUFU.EX2 R41, R41 ;  /* 0x0000002900297308 */ /* 0x000ff00000000800 */
[----:B------:R-:W-:Y:S01]  /*8d00*/  MUFU.EX2 R44, R44 ;  /* 0x0000002c002c7308 */ /* 0x000fe20000000800 */
[----:B------:R-:W-:-:S02]  /*8d10*/  WARPGROUP.DEPBAR.LE gsb0, 0x0 ;  /* 0x00008000000079c5 */ /* 0x000fc40000010000 */
[----:B------:R-:W-:Y:S01]  /*8d20*/  WARPGROUP.ARRIVE ;  /* 0x00000000000079c5 */ /* 0x000fe20000000000 */
[----:B0-----:R-:W-:-:S04]  /*8d30*/  FMNMX.FTZ R137, R136, R15, !PT ;  /* 0x0000000f88897209 */ /* 0x001fc80007810000 */
[----:B------:R-:W-:Y:S01]  /*8d40*/  MUFU.EX2 R45, R45 ;  /* 0x0000002d002d7308 */ /* 0x000fe20000000800 */
[----:B------:R-:W-:Y:S01]  /*8d50*/  HGMMA.64x96x16.F32.BF16 R88, gdesc[UR28].tnspB, R88, gsb0 ;  /* 0x416000001c5879f0 */ /* 0x000fe20008001858 */
[----:B------:R-:W-:Y:S01]  /*8d60*/  UIADD3 UR28, UR15, 0x600, URZ ;  /* 0x000006000f1c7890 */ /* 0x000fe2000fffe03f */
[----:B------:R-:W0:Y:S01]  /*8d70*/  SHFL.BFLY PT, R136, R137, 0x1, 0x1f ;  /* 0x0c201f0089887f89 */ /* 0x000e2200000e0000 */
[----:B------:R-:W-:Y:S01]  /*8d80*/  UIADD3 UR30, UR14, 0x100, URZ ;  /* 0x000001000e1e7890 */ /* 0x000fe2000fffe03f */
[----:B------:R-:W-:Y:S01]  /*8d90*/  UMOV UR29, 0x40000040 ;  /* 0x40000040001d7882 */ /* 0x000fe20000000000 */
[----:B------:R-:W-:Y:S02]  /*8da0*/  UMOV UR31, 0x80000020 ;  /* 0x80000020001f7882 */ /* 0x000fe40000000000 */
[----:B------:R-:W-:Y:S08]  /*8db0*/  MUFU.EX2 R48, R48 ;  /* 0x0000003000307308 */ /* 0x000ff00000000800 */
[----:B------:R-:W-:Y:S08]  /*8dc0*/  MUFU.EX2 R49, R49 ;  /* 0x0000003100317308 */ /* 0x000ff00000000800 */
[----:B------:R-:W-:Y:S01]  /*8dd0*/  MUFU.EX2 R52, R52 ;  /* 0x0000003400347308 */ /* 0x000fe20000000800 */
[----:B0-----:R-:W-:Y:S01]  /*8de0*/  FMNMX.FTZ R15, R137, R136, !PT ;  /* 0x00000088890f7209 */ /* 0x001fe20007810000 */
        /* <DEDUP_REMOVED lines=11> */
[----:B0-----:R-:W-:Y:S01]  /*8ea0*/  FFMA.FTZ R136, R27, UR10, -R141 ;  /* 0x0000000a1b887c23 */ /* 0x001fe2000801088d */
[----:B------:R-:W-:-:S02]  /*8eb0*/  VIADD R26, R19, 0x9 ;  /* 0x00000009131a7836 */ /* 0x000fc40000000000 */
[--C-:B------:R-:W-:Y:S01]  /*8ec0*/  FFMA.FTZ R27, R30, UR10, -R141.reuse ;  /* 0x0000000a1e1b7c23 */ /* 0x100fe2000801088d */
[----:B------:R-:W-:Y:S02]  /*8ed0*/  IMAD.U32 R39, RZ, RZ, UR4 ;  /* 0x00000004ff277e24 */ /* 0x000fe4000f8e00ff */
[--C-:B------:R-:W-:Y:S01]  /*8ee0*/  FFMA.FTZ R137, R35, UR10, -R141.reuse ;  /* 0x0000000a23897c23 */ /* 0x100fe2000801088d */
[----:B------:R-:W-:Y:S02]  /*8ef0*/  IMAD.U32 R47, RZ, RZ, UR11 ;  /* 0x0000000bff2f7e24 */ /* 0x000fe4000f8e00ff */
[--C-:B------:R-:W-:Y:S01]  /*8f00*/  FFMA.FTZ R35, R38, UR10, -R141.reuse ;  /* 0x0000000a26237c23 */ /* 0x100fe2000801088d */
[----:B------:R-:W0:Y:S01]  /*8f10*/  MUFU.EX2 R85, R85 ;  /* 0x0000005500557308 */ /* 0x000e220000000800 */
[--C-:B------:R-:W-:Y:S01]  /*8f20*/  FFMA.FTZ R38, R42, UR10, -R141.reuse ;  /* 0x0000000a2a267c23 */ /* 0x100fe2000801088d */
[----:B------:R-:W-:Y:S01]  /*8f30*/  @!P1 LEA R39, R39, UR36, 0x3 ;  /* 0x0000002427279c11 */ /* 0x000fe2000f8e18ff */
[--C-:B------:R-:W-:Y:S01]  /*8f40*/  FFMA.FTZ R140, R31, UR10, -R141.reuse ;  /* 0x0000000a1f8c7c23 */ /* 0x100fe2000801088d */
[----:B------:R-:W-:Y:S01]  /*8f50*/  SEL R42, R26, 0x9, !P2 ;  /* 0x000000091a2a7807 */ /* 0x000fe20005000000 */
[--C-:B------:R-:W-:Y:S01]  /*8f60*/  FFMA.FTZ R34, R34, UR10, -R141.reuse ;  /* 0x0000000a22227c23 */ /* 0x100fe2000801088d */
[----:B------:R-:W-:Y:S01]  /*8f70*/  @!P1 LEA R26, R47, UR36, 0x3 ;  /* 0x000000242f1a9c11 */ /* 0x000fe2000f8e18ff */
[----:B------:R-:W-:Y:S01]  /*8f80*/  @!P1 VIADD R39, R39, 0x2d840 ;  /* 0x0002d84027279836 */ /* 0x000fe20000000000 */
[----:B------:R-:W1:Y:S01]  /*8f90*/  MUFU.EX2 R136, R136 ;  /* 0x0000008800887308 */ /* 0x000e620000000800 */
[--C-:B------:R-:W-:Y:S01]  /*8fa0*/  FFMA.FTZ R31, R50, UR10, -R141.reuse ;  /* 0x0000000a321f7c23 */ /* 0x100fe2000801088d */
[----:B------:R-:W-:Y:S01]  /*8fb0*/  FFMA.FTZ R50, R51, UR10, -R141 ;  /* 0x0000000a33327c23 */ /* 0x000fe2000801088d */
[----:B------:R-:W-:Y:S01]  /*8fc0*/  @!P1 VIADD R26, R26, 0x2d860 ;  /* 0x0002d8601a1a9836 */ /* 0x000fe20000000000 */
[----:B------:R-:W-:Y:S01]  /*8fd0*/  @!P1 PRMT R47, RZ, 0x654, R39 ;  /* 0x00000654ff2f9816 */ /* 0x000fe20000000027 */
[--C-:B------:R-:W-:Y:S01]  /*8fe0*/  FFMA.FTZ R51, R54, UR10, -R141.reuse ;  /* 0x0000000a36337c23 */ /* 0x100fe2000801088d */
[--C-:B------:R-:W-:Y:S01]  /*8ff0*/  FFMA.FTZ R54, R55, UR10, -R141.reuse ;  /* 0x0000000a37367c23 */ /* 0x100fe2000801088d */
[----:B------:R-:W-:Y:S01]  /*9000*/  FFMA.FTZ R30, R58, UR10, -R141 ;  /* 0x0000000a3a1e7c23 */ /* 0x000fe2000801088d */
[----:B------:R-:W2:Y:S01]  /*9010*/  MUFU.EX2 R27, R27 ;  /* 0x0000001b001b7308 */ /* 0x000ea20000000800 */
[----:B------:R-:W-:Y:S01]  /*9020*/  @!P1 PRMT R26, RZ, 0x654, R26 ;  /* 0x00000654ff1a9816 */ /* 0x000fe2000000001a */
[----:B0-----:R-:W-:Y:S01]  /*9030*/  FFMA.FTZ R7, R22, R7, R85 ;  /* 0x0000000716077223 */ /* 0x001fe20000010055 */
        /* <DEDUP_REMOVED lines=16> */
[----:B------:R-:W-:Y:S01]  /*9140*/  FFMA.FTZ R87, R87, UR10, -R141 ;  /* 0x0000000a57577c23 */ /* 0x000fe2000801088d */
[C---:B------:R-:W-:Y:S01]  /*9150*/  ISETP.GT.AND P2, PT, R14.reuse, UR6, PT ;  /* 0x000000060e007c0c */ /* 0x040fe2000bf44270 */
[----:B------:R-:W-:Y:S01]  /*9160*/  UMOV UR11, UR4 ;  /* 0x00000004000b7c82 */ /* 0x000fe20008000000 */
[----:B------:R-:W-:-:S02]  /*9170*/  VIADD R14, R14, 0xffffffff ;  /* 0xffffffff0e0e7836 */ /* 0x000fc40000000000 */
[----:B------:R-:W3:Y:S08]  /*9180*/  MUFU.EX2 R137, R137 ;  /* 0x0000008900897308 */ /* 0x000ef00000000800 */
[----:B------:R-:W4:Y:S01]  /*9190*/  MUFU.EX2 R35, R35 ;  /* 0x0000002300237308 */ /* 0x000f220000000800 */
[----:B------:R-:W-:Y:S02]  /*91a0*/  WARPGROUP.DEPBAR.LE gsb0, 0x0 ;  /* 0x00008000000079c5 */ /* 0x000fe40000010000 */
[----:B------:R-:W-:-:S05]  /*91b0*/  WARPGROUP.ARRIVE ;  /* 0x00000000000079c5 */ /* 0x000fca0000000000 */
[----:B------:R-:W5:Y:S01]  /*91c0*/  MUFU.EX2 R138, R138 ;  /* 0x0000008a008a7308 */ /* 0x000f620000000800 */
[----:B------:R-:W-:Y:S01]  /*91d0*/  HGMMA.64x96x16.F32.BF16 R88, gdesc[UR28].tnspB, R88, gsb0 ;  /* 0x416000001c5879f0 */ /* 0x000fe20008001858 */
[----:B------:R-:W-:Y:S02]  /*91e0*/  UIADD3 UR28, UR15, 0x602, URZ ;  /* 0x000006020f1c7890 */ /* 0x000fe4000fffe03f */
[----:B------:R-:W-:-:S04]  /*91f0*/  UIADD3 UR30, UR14, 0x140, URZ ;  /* 0x000001400e1e7890 */ /* 0x000fc8000fffe03f */
[----:B------:R-:W-:Y:S01]  /*9200*/  MUFU.EX2 R38, R38 ;  /* 0x0000002600267308 */ /* 0x000fe20000000800 */
[----:B------:R-:W-:Y:S01]  /*9210*/  UMOV UR29, 0x40000040 ;  /* 0x40000040001d7882 */ /* 0x000fe20000000000 */
[----:B------:R-:W-:-:S06]  /*9220*/  UMOV UR31, 0x80000020 ;  /* 0x80000020001f7882 */ /* 0x000fcc0000000000 */
        /* <DEDUP_REMOVED lines=8> */
[----:B------:R-:W5:Y:S08]  /*92b0*/  MUFU.EX2 R56, R56 ;  /* 0x0000003800387308 */ /* 0x000f700000000800 */
[----:B------:R-:W-:Y:S08]  /*92c0*/  MUFU.EX2 R30, R30 ;  /* 0x0000001e001e7308 */ /* 0x000ff00000000800 */
        /* <DEDUP_REMOVED lines=10> */
[----:B------:R-:W-:Y:S08]  /*9370*/  MUFU.EX2 R59, R59 ;  /* 0x0000003b003b7308 */ /* 0x000ff00000000800 */
[----:B------:R-:W5:Y:S08]  /*9380*/  MUFU.EX2 R61, R61 ;  /* 0x0000003d003d7308 */ /* 0x000f700000000800 */
        /* <DEDUP_REMOVED lines=41> */
[----:B------:R0:W-:Y:S01]  /*9620*/  @!P1 SYNCS.ARRIVE.TRANS64.RED.A1T0 RZ, [R26+URZ], RZ ;  /* 0x000000ff1aff99a7 */ /* 0x0001e2000810043f */
[----:B-1----:R-:W-:Y:S01]  /*9630*/  FADD.FTZ R47, R25, R8 ;  /* 0x00000008192f7221 */ /* 0x002fe20000010000 */
[----:B------:R-:W-:Y:S01]  /*9640*/  F2FP.BF16.F32.PACK_AB R25, R136, R85 ;  /* 0x000000558819723e */ /* 0x000fe200000010ff */
[----:B------:R-:W1:Y:S01]  /*9650*/  MUFU.EX2 R8, R63 ;  /* 0x0000003f00087308 */ /* 0x000e620000000800 */
[-C--:B------:R-:W-:Y:S01]  /*9660*/  FMUL.FTZ R101, R101, R23.reuse ;  /* 0x0000001765657220 */ /* 0x080fe20000410000 */
[----:B--2---:R-:W-:Y:S01]  /*9670*/  FADD.FTZ R42, R28, R47 ;  /* 0x0000002f1c2a7221 */ /* 0x004fe20000010000 */
[-C--:B------:R-:W-:Y:S01]  /*9680*/  FMUL.FTZ R104, R104, R23.reuse ;  /* 0x0000001768687220 */ /* 0x080fe20000410000 */
[-C--:B------:R-:W-:Y:S01]  /*9690*/  FMUL.FTZ R105, R105, R23.reuse ;  /* 0x0000001769697220 */ /* 0x080fe20000410000 */
[----:B0-----:R-:W-:Y:S01]  /*96a0*/  FADD.FTZ R26, R136, R7 ;  /* 0x00000007881a7221 */ /* 0x001fe20000010000 */
        /* <DEDUP_REMOVED lines=9> */
[----:B---3--:R-:W-:Y:S01]  /*9740*/  F2FP.BF16.F32.PACK_AB R33, R137, R34 ;  /* 0x000000228921723e */ /* 0x008fe200000010ff */
[----:B------:R-:W0:Y:S01]  /*9750*/  MUFU.EX2 R7, R66 ;  /* 0x0000004200077308 */ /* 0x000e220000000800 */
        /* <DEDUP_REMOVED lines=8> */
[----:B----4-:R-:W-:Y:S01]  /*97e0*/  FADD.FTZ R47, R35, R42 ;  /* 0x0000002a232f7221 */ /* 0x010fe20000010000 */
[----:B------:R-:W-:Y:S01]  /*97f0*/  FADD.FTZ R42, R40, R55 ;  /* 0x00000037282a7221 */ /* 0x000fe20000010000 */
[C---:B------:R-:W-:Y:S01]  /*9800*/  F2FP.BF16.F32.PACK_AB R40, R41.reuse, R40 ;  /* 0x000000282928723e */ /* 0x040fe200000010ff */
[----:B------:R-:W2:Y:S01]  /*9810*/  MUFU.EX2 R28, R71 ;  /* 0x00000047001c7308 */ /* 0x000ea20000000800 */
[----:B-----5:R-:W-:Y:S01]  /*9820*/  FADD.FTZ R47, R138, R47 ;  /* 0x0000002f8a2f7221 */ /* 0x020fe20000010000 */
        /* <DEDUP_REMOVED lines=10> */
[----:B------:R3:W-:Y:S01]  /*98d0*/  STSM.16.M88.4 [R11+0x21800], R24 ;  /* 0x021800180b007844 */ /* 0x0007e20000000200 */
[----:B------:R-:W-:Y:S01]  /*98e0*/  FADD.FTZ R29, R43, R58 ;  /* 0x0000003a2b1d7221 */ /* 0x000fe20000010000 */
[----:B------:R-:W-:Y:S01]  /*98f0*/  FADD.FTZ R58, R48, R47 ;  /* 0x0000002f303a7221 */ /* 0x000fe20000010000 */
[C---:B------:R-:W-:Y:S01]  /*9900*/  F2FP.BF16.F32.PACK_AB R48, R49.reuse, R48 ;  /* 0x000000303130723e */ /* 0x040fe200000010ff */
[----:B------:R4:W-:Y:S01]  /*9910*/  STSM.16.M88.4 [R10], R32 ;  /* 0x000000200a007844 */ /* 0x0009e20000000200 */
        /* <DEDUP_REMOVED lines=8> */
[C---:B------:R-:W-:Y:S01]  /*99a0*/  FADD.FTZ R36, R50.reuse, R29 ;  /* 0x0000001d32247221 */ /* 0x040fe20000010000 */
[----:B------:R-:W-:Y:S01]  /*99b0*/  FADD.FTZ R37, R53, R58 ;  /* 0x0000003a35257221 */ /* 0x000fe20000010000 */
[----:B------:R-:W-:Y:S01]  /*99c0*/  F2FP.BF16.F32.PACK_AB R49, R50, R31 ;  /* 0x0000001f3231723e */ /* 0x000fe200000010ff */
[----:B------:R4:W-:Y:S01]  /*99d0*/  STSM.16.M88.4 [R9], R40 ;  /* 0x0000002809007844 */ /* 0x0009e20000000200 */
[----:B------:R-:W-:Y:S01]  /*99e0*/  FADD.FTZ R29, R51, R36 ;  /* 0x00000024331d7221 */ /* 0x000fe20000010000 */
[----:B------:R-:W-:Y:S01]  /*99f0*/  FADD.FTZ R36, R56, R37 ;  /* 0x0000002538247221 */ /* 0x000fe20000010000 */
[----:B------:R-:W-:Y:S01]  /*9a00*/  F2FP.BF16.F32.PACK_AB R50, R53, R52 ;  /* 0x000000343532723e */ /* 0x000fe200000010ff */
[----:B------:R-:W-:Y:S01]  /*9a10*/  FMUL.FTZ R125, R125, R23 ;  /* 0x000000177d7d7220 */ /* 0x000fe20000410000 */
[C---:B------:R-:W-:Y:S01]  /*9a20*/  FADD.FTZ R29, R54.reuse, R29 ;  /* 0x0000001d361d7221 */ /* 0x040fe20000010000 */
[----:B------:R-:W-:Y:S01]  /*9a30*/  F2FP.BF16.F32.PACK_AB R51, R54, R51 ;  /* 0x000000333633723e */ /* 0x000fe200000010ff */
[-C--:B------:R-:W-:Y:S01]  /*9a40*/  FMUL.FTZ R128, R128, R23.reuse ;  /* 0x0000001780807220 */ /* 0x080fe20000410000 */
[C---:B------:R-:W-:Y:S01]  /*9a50*/  F2FP.BF16.F32.PACK_AB R56, R57.reuse, R56 ;  /* 0x000000383938723e */ /* 0x040fe200000010ff */
[----:B------:R-:W-:Y:S01]  /*9a60*/  FADD.FTZ R38, R30, R29 ;  /* 0x0000001d1e267221 */ /* 0x000fe20000010000 */
[----:B------:R-:W-:Y:S01]  /*9a70*/  FADD.FTZ R29, R57, R36 ;  /* 0x00000024391d7221 */ /* 0x000fe20000010000 */
[C---:B------:R-:W-:Y:S01]  /*9a80*/  F2FP.BF16.F32.PACK_AB R57, R39.reuse, R30 ;  /* 0x0000001e2739723e */ /* 0x040fe200000010ff */
[----:B------:R4:W-:Y:S01]  /*9a90*/  STSM.16.M88.4 [R6], R48 ;  /* 0x0000003006007844 */ /* 0x0009e20000000200 */
[----:B------:R-:W-:Y:S01]  /*9aa0*/  FADD.FTZ R38, R39, R38 ;  /* 0x0000002627267221 */ /* 0x000fe20000010000 */
[----:B------:R-:W-:Y:S01]  /*9ab0*/  FADD.FTZ R36, R60, R29 ;  /* 0x0000001d3c247221 */ /* 0x000fe20000010000 */
[----:B------:R-:W-:Y:S01]  /*9ac0*/  F2FP.BF16.F32.PACK_AB R58, R61, R60 ;  /* 0x0000003c3d3a723e */ /* 0x000fe200000010ff */
[----:B------:R-:W-:Y:S01]  /*9ad0*/  FMUL.FTZ R129, R129, R23 ;  /* 0x0000001781817220 */ /* 0x000fe20000410000 */
[----:B------:R-:W-:Y:S01]  /*9ae0*/  FADD.FTZ R29, R59, R38 ;  /* 0x000000263b1d7221 */ /* 0x000fe20000010000 */
[----:B---3--:R-:W-:Y:S01]  /*9af0*/  FADD.FTZ R25, R61, R36 ;  /* 0x000000243d197221 */ /* 0x008fe20000010000 */
[----:B-1----:R-:W-:Y:S01]  /*9b00*/  F2FP.BF16.F32.PACK_AB R59, R8, R59 ;  /* 0x0000003b083b723e */ /* 0x002fe200000010ff */
[----:B------:R-:W-:Y:S01]  /*9b10*/  FMUL.FTZ R132, R132, R23 ;  /* 0x0000001784847220 */ /* 0x000fe20000410000 */
[----:B------:R-:W-:Y:S01]  /*9b20*/  FADD.FTZ R24, R8, R29 ;  /* 0x0000001d08187221 */ /* 0x000fe20000010000 */
[----:B------:R-:W-:Y:S01]  /*9b30*/  FADD.FTZ R26, R64, R25 ;  /* 0x00000019401a7221 */ /* 0x000fe20000010000 */
[----:B------:R-:W-:Y:S01]  /*9b40*/  F2FP.BF16.F32.PACK_AB R64, R65, R64 ;  /* 0x000000404140723e */ /* 0x000fe200000010ff */
[----:B------:R4:W-:Y:S01]  /*9b50*/  STSM.16.M88.4 [R11+0x27800], R56 ;  /* 0x027800380b007844 */ /* 0x0009e20000000200 */
[----:B0-----:R-:W-:Y:S01]  /*9b60*/  FADD.FTZ R25, R7, R24 ;  /* 0x0000001807197221 */ /* 0x001fe20000010000 */
[----:B------:R-:W-:Y:S01]  /*9b70*/  FADD.FTZ R27, R65, R26 ;  /* 0x0000001a411b7221 */ /* 0x000fe20000010000 */
[C---:B------:R-:W-:Y:S01]  /*9b80*/  F2FP.BF16.F32.PACK_AB R65, R62.reuse, R7 ;  /* 0x000000073e41723e */ /* 0x040fe200000010ff */
[----:B------:R-:W-:Y:S01]  /*9b90*/  FMUL.FTZ R133, R133, R23 ;  /* 0x0000001785857220 */ /* 0x000fe20000410000 */
[----:B------:R-:W-:Y:S01]  /*9ba0*/  FADD.FTZ R24, R62, R25 ;  /* 0x000000193e187221 */ /* 0x000fe20000010000 */
[----:B------:R-:W-:Y:S01]  /*9bb0*/  FADD.FTZ R26, R68, R27 ;  /* 0x0000001b441a7221 */ /* 0x000fe20000010000 */
[----:B------:R-:W-:Y:S01]  /*9bc0*/  F2FP.BF16.F32.PACK_AB R66, R69, R68 ;  /* 0x000000444542723e */ /* 0x000fe200000010ff */
[-C--:B------:R-:W-:Y:S01]  /*9bd0*/  FMUL.FTZ R90, R90, R22.reuse ;  /* 0x000000165a5a7220 */ /* 0x080fe20000410000 */
[----:B------:R-:W-:Y:S01]  /*9be0*/  FADD.FTZ R25, R67, R24 ;  /* 0x0000001843197221 */ /* 0x000fe20000010000 */
[----:B------:R-:W-:Y:S01]  /*9bf0*/  FADD.FTZ R27, R69, R26 ;  /* 0x0000001a451b7221 */ /* 0x000fe20000010000 */
[C---:B--2---:R-:W-:Y:S01]  /*9c00*/  F2FP.BF16.F32.PACK_AB R67, R28.reuse, R67 ;  /* 0x000000431c43723e */ /* 0x044fe200000010ff */
[----:B------:R-:W-:Y:S01]  /*9c10*/  FMUL.FTZ R91, R91, R22 ;  /* 0x000000165b5b7220 */ /* 0x000fe20000410000 */
[----:B------:R-:W-:Y:S01]  /*9c20*/  FADD.FTZ R25, R28, R25 ;  /* 0x000000191c197221 */ /* 0x000fe20000010000 */
[----:B------:R-:W-:Y:S01]  /*9c30*/  FADD.FTZ R8, R72, R27 ;  /* 0x0000001b48087221 */ /* 0x000fe20000010000 */
[C---:B------:R-:W-:Y:S01]  /*9c40*/  F2FP.BF16.F32.PACK_AB R72, R73.reuse, R72 ;  /* 0x000000484948723e */ /* 0x040fe200000010ff */
[----:B------:R4:W-:Y:S01]  /*9c50*/  STSM.16.M88.4 [R5], R64 ;  /* 0x0000004005007844 */ /* 0x0009e20000000200 */
[----:B------:R-:W-:Y:S01]  /*9c60*/  FADD.FTZ R24, R74, R25 ;  /* 0x000000194a187221 */ /* 0x000fe20000010000 */
[----:B------:R-:W-:Y:S01]  /*9c70*/  FADD.FTZ R25, R73, R8 ;  /* 0x0000000849197221 */ /* 0x000fe20000010000 */
[C---:B------:R-:W-:Y:S01]  /*9c80*/  F2FP.BF16.F32.PACK_AB R73, R75.reuse, R74 ;  /* 0x0000004a4b49723e */ /* 0x040fe200000010ff */
[----:B------:R-:W-:Y:S01]  /*9c90*/  FMUL.FTZ R94, R94, R22 ;  /* 0x000000165e5e7220 */ /* 0x000fe20000410000 */
[----:B------:R-:W-:Y:S01]  /*9ca0*/  FADD.FTZ R7, R75, R24 ;  /* 0x000000184b077221 */ /* 0x000fe20000010000 */
[----:B------:R-:W-:Y:S01]  /*9cb0*/  FADD.FTZ R8, R76, R25 ;  /* 0x000000194c087221 */ /* 0x000fe20000010000 */
[----:B------:R-:W-:Y:S01]  /*9cc0*/  F2FP.BF16.F32.PACK_AB R74, R77, R76 ;  /* 0x0000004c4d4a723e */ /* 0x000fe200000010ff */
[----:B------:R-:W-:Y:S01]  /*9cd0*/  FMUL.FTZ R95, R95, R22 ;  /* 0x000000165f5f7220 */ /* 0x000fe20000410000 */
[----:B------:R-:W-:Y:S01]  /*9ce0*/  FADD.FTZ R7, R78, R7 ;  /* 0x000000074e077221 */ /* 0x000fe20000010000 */
[----:B------:R-:W-:Y:S01]  /*9cf0*/  FADD.FTZ R25, R77, R8 ;  /* 0x000000084d197221 */ /* 0x000fe20000010000 */
[C---:B------:R-:W-:Y:S01]  /*9d00*/  F2FP.BF16.F32.PACK_AB R75, R79.reuse, R78 ;  /* 0x0000004e4f4b723e */ /* 0x040fe200000010ff */
[----:B------:R-:W-:Y:S01]  /*9d10*/  FMUL.FTZ R98, R98, R22 ;  /* 0x0000001662627220 */ /* 0x000fe20000410000 */
[----:B------:R-:W-:Y:S01]  /*9d20*/  FADD.FTZ R7, R79, R7 ;  /* 0x000000074f077221 */ /* 0x000fe20000010000 */
[----:B------:R-:W-:Y:S01]  /*9d30*/  FADD.FTZ R8, R80, R25 ;  /* 0x0000001950087221 */ /* 0x000fe20000010000 */
[C---:B------:R-:W-:Y:S01]  /*9d40*/  F2FP.BF16.F32.PACK_AB R80, R81.reuse, R80 ;  /* 0x000000505150723e */ /* 0x040fe200000010ff */
[----:B------:R4:W-:Y:S01]  /*9d50*/  STSM.16.M88.4 [R9+0x6000], R72 ;  /* 0x0060004809007844 */ /* 0x0009e20000000200 */
        /* <DEDUP_REMOVED lines=38> */
[----:B0-----:R-:W-:Y:S01]  /*9fc0*/  NOP ;  /* 0x0000000000007918 */ /* 0x001fe20000000000 */
[----:B----4-:R-:W-:Y:S05]  /*9fd0*/  @P2 BRA `(.L_x_10257) ;  /* 0xffffffdc00ec2947 */ /* 0x010fea000383ffff */
.L_x_10248:
[----:B------:R-:W-:-:S13]  /*9fe0*/  ISETP.GE.AND P2, PT, R14, UR60, PT ;  /* 0x0000003c0e007c0c */ /* 0x000fda000bf46270 */
[----:B------:R-:W-:Y:S05]  /*9ff0*/  @!P2 BRA `(.L_x_10258) ;  /* 0x000000300070a947 */ /* 0x000fea0003800000 */
[----:B------:R-:W-:Y:S01]  /*a000*/  ULOP3.LUT UR38, UR39, 0x10000, URZ, 0xfc, !UPT ;  /* 0x0001000027267892 */ /* 0x000fe2000f8efc3f */
[----:B------:R-:W-:Y:S01]  /*a010*/  IMAD.MOV.U32 R13, RZ, RZ, R12 ;  /* 0x000000ffff0d7224 */ /* 0x000fe200078e000c */
[----:B------:R-:W-:Y:S01]  /*a020*/  UMOV UR6, UR4 ;  /* 0x0000000400067c82 */ /* 0x000fe20008000000 */
[C---:B------:R-:W-:Y:S01]  /*a030*/  VIADD R12, R19.reuse, 0x9 ;  /* 0x00000009130c7836 */ /* 0x040fe20000000000 */
[----:B------:R-:W-:Y:S01]  /*a040*/  UIADD3 UR4, UR38, 0x2, URZ ;  /* 0x0000000226047890 */ /* 0x000fe2000fffe03f */
[----:B------:R-:W-:Y:S01]  /*a050*/  ISETP.GE.U32.AND P2, PT, R2, 0x180, PT ;  /* 0x000001800200780c */ /* 0x000fe20003f46070 */
[----:B------:R-:W-:Y:S01]  /*a060*/  UMOV UR30, UR5 ;  /* 0x00000005001e7c82 */ /* 0x000fe20008000000 */
[----:B------:R-:W-:Y:S01]  /*a070*/  UMOV UR5, 0x40000040 ;  /* 0x4000004000057882 */ /* 0x000fe20000000000 */
[----:B------:R-:W-:Y:S01]  /*a080*/  VIADD R23, R19, 0x8 ;  /* 0x0000000813177836 */ /* 0x000fe20000000000 */
[----:B------:R-:W-:Y:S01]  /*a090*/  SEL R19, R12, 0x9, !P2 ;  /* 0x000000090c137807 */ /* 0x000fe20005000000 */
[----:B------:R-:W-:Y:S01]  /*a0a0*/  IMAD.MOV.U32 R22, RZ, RZ, R15 ;  /* 0x000000ffff167224 */ /* 0x000fe200078e000f */
[----:B------:R-:W-:Y:S01]  /*a0b0*/  ULDC UR61, c[0x0][0x9e4] ;  /* 0x00027900003d7ab9 */ /* 0x000fe20000000800 */
[----:B------:R-:W-:Y:S01]  /*a0c0*/  IMAD.U32 R136, RZ, RZ, UR4 ;  /* 0x00000004ff887e24 */ /* 0x000fe2000f8e00ff */
[----:B------:R-:W-:Y:S01]  /*a0d0*/  UIADD3 UR28, UR38, 0x4, URZ ;  /* 0x00000004261c7890 */ /* 0x000fe2000fffe03f */
[----:B------:R-:W-:Y:S01]  /*a0e0*/  IMAD.U32 R137, RZ, RZ, UR5 ;  /* 0x00000005ff897e24 */ /* 0x000fe2000f8e00ff */
[----:B------:R-:W-:-:S02]  /*a0f0*/  UIADD3 UR32, UR38, 0x6, URZ ;  /* 0x0000000626207890 */ /* 0x000fc4000fffe03f */
[----:B------:R-:W-:Y:S02]  /*a100*/  UIADD3 UR40, UR38, 0x600, URZ ;  /* 0x0000060026287890 */ /* 0x000fe4000fffe03f */
[----:B------:R-:W-:Y:S02]  /*a110*/  UIADD3 UR44, UR38, 0x602, URZ ;  /* 0x00000602262c7890 */ /* 0x000fe4000fffe03f */
[----:B------:R-:W-:Y:S02]  /*a120*/  UIADD3 UR48, UR38, 0x604, URZ ;  /* 0x0000060426307890 */ /* 0x000fe4000fffe03f */
[----:B------:R-:W-:Y:S01]  /*a130*/  UIADD3 UR52, UR38, 0x606, URZ ;  /* 0x0000060626347890 */ /* 0x000fe2000fffe03f */
[----:B------:R-:W-:Y:S01]  /*a140*/  UMOV UR29, 0x40000040 ;  /* 0x40000040001d7882 */ /* 0x000fe20000000000 */
[----:B------:R-:W-:Y:S01]  /*a150*/  UMOV UR33, 0x40000040 ;  /* 0x4000004000217882 */ /* 0x000fe20000000000 */
[----:B------:R-:W-:Y:S01]  /*a160*/  UMOV UR41, 0x40000040 ;  /* 0x4000004000297882 */ /* 0x000fe20000000000 */
[----:B------:R-:W-:Y:S01]  /*a170*/  UMOV UR45, 0x40000040 ;  /* 0x40000040002d7882 */ /* 0x000fe20000000000 */
[----:B------:R-:W-:Y:S01]  /*a180*/  UMOV UR49, 0x40000040 ;  /* 0x4000004000317882 */ /* 0x000fe20000000000 */
[----:B------:R-:W-:-:S06]  /*a190*/  UMOV UR53, 0x40000040 ;  /* 0x4000004000357882 */ /* 0x000fcc0000000000 */
.L_x_10275:
[----:B------:R-:W-:Y:S01]  /*a1a0*/  UIADD3 UR4, UR6, 0x1, URZ ;  /* 0x0000000106047890 */ /* 0x000fe2000fffe03f */
[----:B------:R-:W-:-:S03]  /*a1b0*/  ISETP.NE.AND P3, PT, RZ, UR37, PT ;  /* 0x00000025ff007c0c */ /* 0x000fc6000bf65270 */
[----:B------:R-:W-:-:S04]  /*a1c0*/  UISETP.NE.AND UP1, UPT, UR4, 0x2, UPT ;  /* 0x000000020400788c */ /* 0x000fc8000bf25270 */
[----:B------:R-:W-:Y:S02]  /*a1d0*/  USEL UR5, URZ, 0x1, UP1 ;  /* 0x000000013f057887 */ /* 0x000fe40008800000 */
[----:B------:R-:W-:Y:S02]  /*a1e0*/  USEL UR4, UR4, URZ, UP1 ;  /* 0x0000003f04047287 */ /* 0x000fe40008800000 */
[----:B------:R-:W-:Y:S02]  /*a1f0*/  ULOP3.LUT UR5, UR30, UR5, URZ, 0x3c, !UPT ;  /* 0x000000051e057292 */ /* 0x000fe4000f8e3c3f */
[----:B---3--:R-:W-:Y:S10]  /*a200*/  @P3 BRA `(.L_x_10259) ;  /* 0x00000000002c3947 */ /* 0x008ff40003800000 */
[----:B------:R-:W-:Y:S05]  /*a210*/  @!P0 BRA `(.L_x_10260) ;  /* 0x0000000000048947 */ /* 0x000fea0003800000 */
[----:B------:R-:W-:Y:S01]  /*a220*/  BPT.TRAP 0x1 ;  /* 0x000000040000795c */ /* 0x000fe20000300000 */
.L_x_10260:
[----:B------:R-:W-:Y:S01]  /*a230*/  ULEA UR10, UR4, UR36, 0x3 ;  /* 0x00000024040a7291 */ /* 0x000fe2000f8e183f */
[----:B------:R-:W-:-:S05]  /*a240*/  IMAD.U32 R12, RZ, RZ, UR5 ;  /* 0x00000005ff0c7e24 */ /* 0x000fca000f8e00ff */
[----:B------:R-:W-:-:S04]  /*a250*/  SHF.L.U32 R12, R12, 0x1f, RZ ;  /* 0x0000001f0c0c7819 */ /* 0x000fc800000006ff */
[----:B------:R2:W3:Y:S01]  /*a260*/  SYNCS.PHASECHK.TRANS64.TRYWAIT P2, [UR10+0x2d830], R12 ;  /* 0x02d8300cff0075a7 */ /* 0x0004e2000804014a */
[----:B------:R-:W-:Y:S05]  /*a270*/  @!P0 BRA `(.L_x_10261) ;  /* 0x0000000000048947 */ /* 0x000fea0003800000 */
[----:B------:R-:W-:Y:S01]  /*a280*/  BPT.TRAP 0x1 ;  /* 0x000000040000795c */ /* 0x000fe20000300000 */
.L_x_10261:
[----:B---3--:R-:W-:Y:S05]  /*a290*/  @P2 BRA `(.L_x_10259) ;  /* 0x0000000000082947 */ /* 0x008fea0003800000 */
[----:B------:R-:W3:Y:S02]  /*a2a0*/  SYNCS.PHASECHK.TRANS64.TRYWAIT P2, [UR10+0x2d830], R12 ;  /* 0x02d8300cff0075a7 */ /* 0x000ee4000804014a */
[----:B---3--:R-:W-:Y:S05]  /*a2b0*/  @!P2 BRA `(.L_x_10262) ;  /* 0x000000940084a947 */ /* 0x008fea0003800000 */
.L_x_10259:
[----:B------:R4:W-:Y:S01]  /*a2c0*/  BAR.SYNC.DEFER_BLOCKING R23, 0x100 ;  /* 0x000400170000751d */ /* 0x0009e20000010000 */
[----:B------:R-:W-:Y:S01]  /*a2d0*/  R2UR UR56, R20 ;  /* 0x00000000143872ca */ /* 0x000fe200000e0000 */
[----:B------:R-:W-:Y:S01]  /*a2e0*/  UIMAD UR26, UR4, 0x600, UR7 ;  /* 0x00000600041a78a4 */ /* 0x000fe2000f8e0207 */
[----:B------:R-:W-:-:S03]  /*a2f0*/  R2UR UR57, R21 ;  /* 0x00000000153972ca */ /* 0x000fc600000e0000 */
[----:B------:R-:W-:Y:S01]  /*a300*/  UMOV UR59, 0x80000020 ;  /* 0x80000020003b7882 */ /* 0x000fe20000000000 */
[----:B------:R-:W-:Y:S02]  /*a310*/  UIADD3 UR10, UR26, 0x2, URZ ;  /* 0x000000021a0a7890 */ /* 0x000fe4000fffe03f */
[----:B------:R-:W-:Y:S01]  /*a320*/  UMOV UR58, UR26 ;  /* 0x0000001a003a7c82 */ /* 0x000fe20008000000 */
        /* <DEDUP_REMOVED lines=9> */
[----:B01----:R-:W-:-:S06]  /*a3c0*/  WARPGROUP.ARRIVE ;  /* 0x00000000000079c5 */ /* 0x003fcc0000000000 */
        /* <DEDUP_REMOVED lines=17> */
[----:B----4-:R-:W-:Y:S05]  /*a4e0*/  @P3 BRA `(.L_x_10263) ;  /* 0x00000000002c3947 */ /* 0x010fea0003800000 */
[----:B------:R-:W-:Y:S05]  /*a4f0*/  @!P0 BRA `(.L_x_10264) ;  /* 0x0000000000048947 */ /* 0x000fea0003800000 */
[----:B------:R-:W-:Y:S01]  /*a500*/  BPT.TRAP 0x1 ;  /* 0x000000040000795c */ /* 0x000fe20000300000 */
.L_x_10264:
[----:B------:R-:W-:Y:S01]  /*a510*/  ULEA UR10, UR6, UR36, 0x3 ;  /* 0x00000024060a7291 */ /* 0x000fe2000f8e183f */
[----:B--23--:R-:W-:-:S05]  /*a520*/  IMAD.U32 R12, RZ, RZ, UR30 ;  /* 0x0000001eff0c7e24 */ /* 0x00cfca000f8e00ff */
[----:B------:R-:W-:-:S04]  /*a530*/  SHF.L.U32 R12, R12, 0x1f, RZ ;  /* 0x0000001f0c0c7819 */ /* 0x000fc800000006ff */
[----:B------:R0:W1:Y:S01]  /*a540*/  SYNCS.PHASECHK.TRANS64.TRYWAIT P2, [UR10+0x2d850], R12 ;  /* 0x02d8500cff0075a7 */ /* 0x000062000804014a */
[----:B------:R-:W-:Y:S05]  /*a550*/  @!P0 BRA `(.L_x_10265) ;  /* 0x0000000000048947 */ /* 0x000fea0003800000 */
[----:B------:R-:W-:Y:S01]  /*a560*/  BPT.TRAP 0x1 ;  /* 0x000000040000795c */ /* 0x000fe20000300000 */
.L_x_10265:
[----:B-1----:R-:W-:Y:S05]  /*a570*/  @P2 BRA `(.L_x_10263) ;  /* 0x0000000000082947 */ /* 0x002fea0003800000 */
[----:B------:R-:W1:Y:S02]  /*a580*/  SYNCS.PHASECHK.TRANS64.TRYWAIT P2, [UR10+0x2d850], R12 ;  /* 0x02d8500cff0075a7 */ /* 0x000e64000804014a */
[----:B-1----:R-:W-:Y:S05]  /*a590*/  @!P2 BRA `(.L_x_10266) ;  /* 0x0000009000e4a947 */ /* 0x002fea0003800000 */
.L_x_10263:
[----:B------:R-:W-:Y:S01]  /*a5a0*/  UIADD3 UR10, UR36, 0x400, URZ ;  /* 0x00000400240a7890 */ /* 0x000fe2000fffe03f */
[----:B------:R-:W-:Y:S01]  /*a5b0*/  WARPGROUP.ARRIVE ;  /* 0x00000000000079c5 */ /* 0x000fe20000000000 */
[----:B------:R-:W-:Y:S01]  /*a5c0*/  UMOV UR56, UR38 ;  /* 0x0000002600387c82 */ /* 0x000fe20008000000 */
[----:B------:R-:W-:Y:S01]  /*a5d0*/  UMOV UR57, 0x40000040 ;  /* 0x4000004000397882 */ /* 0x000fe20000000000 */
[----:B------:R-:W-:Y:S01]  /*a5e0*/  USHF.R.U32.HI UR10, URZ, 0x4, UR10 ;  /* 0x000000043f0a7899 */ /* 0x000fe2000801160a */
[----:B------:R-:W-:Y:S01]  /*a5f0*/  PLOP3.LUT P2, PT, PT, PT, UP0, 0x80, 0x0 ;  /* 0x000000000000781c */ /* 0x000fe20003f4f008 */
[----:B------:R-:W-:Y:S01]  /*a600*/  UMOV UR59, 0x80000020 ;  /* 0x80000020003b7882 */ /* 0x000fe20000000000 */
[----:B------:R-:W-:Y:S01]  /*a610*/  UMOV UR31, 0x80000020 ;  /* 0x80000020001f7882 */ /* 0x000fe20000000000 */
[----:B------:R-:W-:Y:S01]  /*a620*/  ULOP3.LUT UR10, UR10, 0x3fff, URZ, 0xc0, !UPT ;  /* 0x00003fff0a0a7892 */ /* 0x000fe2000f8ec03f */
[----:B------:R-:W-:Y:S01]  /*a630*/  IMAD.MOV.U32 R142, RZ, RZ, R0 ;  /* 0x000000ffff8e7224 */ /* 0x000fe200078e0000 */
[----:B------:R-:W-:Y:S01]  /*a640*/  UMOV UR35, 0x80000020 ;  /* 0x8000002000237882 */ /* 0x000fe20000000000 */
[----:B------:R-:W-:Y:S01]  /*a650*/  UMOV UR43, 0x80000020 ;  /* 0x80000020002b7882 */ /* 0x000fe20000000000 */
[----:B------:R-:W-:Y:S01]  /*a660*/  ULOP3.LUT UR10, UR10, 0x2000000, URZ, 0xfc, !UPT ;  /* 0x020000000a0a7892 */ /* 0x000fe2000f8efc3f */
[----:B-1-3--:R-:W-:Y:S01]  /*a670*/  IMAD.U32 R15, RZ, RZ, UR4 ;  /* 0x00000004ff0f7e24 */ /* 0x00afe2000f8e00ff */
[----:B------:R-:W-:Y:S01]  /*a680*/  UMOV UR47, 0x80000020 ;  /* 0x80000020002f7882 */ /* 0x000fe20000000000 */
[----:B------:R-:W-:Y:S01]  /*a690*/  UMOV UR51, 0x80000020 ;  /* 0x8000002000337882 */ /* 0x000fe20000000000 */
[----:B------:R-:W-:Y:S01]  /*a6a0*/  UIMAD UR10, UR6, 0x600, UR10 ;  /* 0x00000600060a78a4 */ /* 0x000fe2000f8e020a */
[----:B------:R-:W-:Y:S01]  /*a6b0*/  IMAD.SHL.U32 R143, R14, 0x80, RZ ;  /* 0x000000800e8f7824 */ /* 0x000fe200078e00ff */
[----:B------:R-:W-:Y:S01]  /*a6c0*/  UMOV UR55, 0x80000020 ;  /* 0x8000002000377882 */ /* 0x000fe20000000000 */
[----:B------:R-:W-:Y:S01]  /*a6d0*/  @!P1 LEA R15, R15, UR36, 0x3 ;  /* 0x000000240f0f9c11 */ /* 0x000fe2000f8e18ff */
[----:B------:R-:W-:-:S02]  /*a6e0*/  UIADD3 UR11, UR10, 0x40, URZ ;  /* 0x000000400a0b7890 */ /* 0x000fc4000fffe03f */
[----:B------:R-:W-:Y:S01]  /*a6f0*/  UIADD3 UR30, UR10, 0x80, URZ ;  /* 0x000000800a1e7890 */ /* 0x000fe2000fffe03f */
[----:B0-2---:R-:W-:Y:S01]  /*a700*/  IADD3 R12, -R143, 0x1, RZ ;  /* 0x000000018f0c7810 */ /* 0x005fe20007ffe1ff */
[----:B------:R-:W-:Y:S01]  /*a710*/  UMOV UR58, UR10 ;  /* 0x0000000a003a7c82 */ /* 0x000fe20008000000 */
[----:B------:R-:W-:Y:S01]  /*a720*/  UIADD3 UR34, UR10, 0xc0, URZ ;  /* 0x000000c00a227890 */ /* 0x000fe2000fffe03f */
[----:B------:R-:W-:Y:S01]  /*a730*/  HGMMA.64x96x16.F32.BF16 R88, gdesc[UR56].tnspB, R88, gsb0 ;  /* 0x41600000385879f0 */ /* 0x000fe20008001858 */
[----:B------:R-:W-:Y:S01]  /*a740*/  R2UR UR56, R136 ;  /* 0x00000000883872ca */ /* 0x000fe200000e0000 */
[----:B------:R-:W-:Y:S01]  /*a750*/  UMOV UR58, UR11 ;  /* 0x0000000b003a7c82 */ /* 0x000fe20008000000 */
[----:B------:R-:W-:Y:S01]  /*a760*/  R2UR UR57, R137 ;  /* 0x00000000893972ca */ /* 0x000fe200000e0000 */
[----:B------:R-:W-:Y:S01]  /*a770*/  UMOV UR59, 0x80000020 ;  /* 0x80000020003b7882 */ /* 0x000fe20000000000 */
[----:B------:R-:W-:Y:S01]  /*a780*/  UIADD3 UR42, UR10, 0x100, URZ ;  /* 0x000001000a2a7890 */ /* 0x000fe2000fffe03f */
[----:B------:R-:W-:Y:S01]  /*a790*/  R2UR UR11, R4 ;  /* 0x00000000040b72ca */ /* 0x000fe200000e0000 */
[----:B------:R-:W-:-:S02]  /*a7a0*/  UIADD3 UR46, UR10, 0x140, URZ ;  /* 0x000001400a2e7890 */ /* 0x000fc4000fffe03f */
[----:B------:R-:W-:Y:S02]  /*a7b0*/  UIADD3 UR50, UR10, 0x180, URZ ;  /* 0x000001800a327890 */ /* 0x000fe4000fffe03f */
[----:B------:R-:W-:Y:S01]  /*a7c0*/  UIADD3 UR54, UR10, 0x1c0, URZ ;  /* 0x000001c00a367890 */ /* 0x000fe2000fffe03f */
[----:B------:R-:W-:Y:S02]  /*a7d0*/  ULDC UR18, c[0x0][0x2f0] ;  /* 0x0000bc0000127ab9 */ /* 0x000fe40000000800 */
[----:B------:R-:W-:Y:S01]  /*a7e0*/  @UP0 ULDC UR10, c[0x0][0x44c] ;  /* 0x00011300000a0ab9 */ /* 0x000fe20000000800 */
[----:B------:R-:W-:Y:S01]  /*a7f0*/  ULDC UR15, c[0x0][0x288] ;  /* 0x0000a200000f7ab9 */ /* 0x000fe20000000800 */
[----:B------:R-:W-:Y:S01]  /*a800*/  @P2 IMAD.HI.U32 R138, R0, UR10, RZ ;  /* 0x0000000a008a2c27 */ /* 0x000fe2000f8e00ff */
[----:B------:R-:W-:Y:S01]  /*a810*/  @UP0 ULDC UR10, c[0x0][0x450] ;  /* 0x00011400000a0ab9 */ /* 0x000fe20000000800 */
[----:B------:R-:W-:-:S03]  /*a820*/  ULDC UR14, c[0x0][0x9e0] ;  /* 0x00027800000e7ab9 */ /* 0x000fc60000000800 */
[----:B------:R-:W-:Y:S01]  /*a830*/  @P2 SHF.R.U32.HI R142, RZ, UR10, R138 ;  /* 0x0000000aff8e2c19 */ /* 0x000fe2000801168a */
[----:B------:R-:W-:Y:S02]  /*a840*/  @!P1 VIADD R138, R15, 0x2d840 ;  /* 0x0002d8400f8a9836 */ /* 0x000fe40000000000 */
[----:B------:R-:W-:Y:S02]  /*a850*/  IMAD R15, R3, -0x2, R12 ;  /* 0xfffffffe030f7824 */ /* 0x000fe400078e020c */
[----:B------:R-:W0:Y:S01]  /*a860*/  SHFL.IDX PT, R139, R142, RZ, 0x1c1f ;  /* 0x001c1fff8e8b7589 */ /* 0x000e2200000e0000 */
[----:B------:R-:W-:Y:S01]  /*a870*/  @!P1 PRMT R138, RZ, 0x654, R138 ;  /* 0x00000654ff8a9816 */ /* 0x000fe2000000008a */
[----:B------:R-:W-:-:S04]  /*a880*/  IMAD R15, R18, UR18, R15 ;  /* 0x00000012120f7c24 */ /* 0x000fc8000f8e020f */
[----:B------:R-:W-:-:S04]  /*a890*/  VIADD R15, R15, -UR15 ;  /* 0x8000000f0f0f7c36 */ /* 0x000fc80008000000 */
[C---:B------:R-:W-:Y:S02]  /*a8a0*/  VIADD R141, R15.reuse, UR14 ;  /* 0x0000000e0f8d7c36 */ /* 0x040fe40008000000 */
[----:B------:R-:W-:Y:S02]  /*a8b0*/  VIADD R140, R15, UR11 ;  /* 0x0000000b0f8c7c36 */ /* 0x000fe40008000000 */
[--C-:B0-----:R-:W-:Y:S02]  /*a8c0*/  IMAD.IADD R15, R141, 0x1, R139.reuse ;  /* 0x000000018d0f7824 */ /* 0x101fe400078e028b */
[----:B------:R-:W-:Y:S01]  /*a8d0*/  IMAD.IADD R12, R140, 0x1, R139 ;  /* 0x000000018c0c7824 */ /* 0x000fe200078e028b */
[----:B------:R-:W-:Y:S02]  /*a8e0*/  WARPGROUP.DEPBAR.LE gsb0, 0x0 ;  /* 0x00008000000079c5 */ /* 0x000fe40000010000 */
[----:B------:R-:W-:-:S06]  /*a8f0*/  WARPGROUP.ARRIVE ;  /* 0x00000000000079c5 */ /* 0x000fcc0000000000 */
[----:B------:R-:W-:Y:S03]  /*a900*/  HGMMA.64x96x16.F32.BF16 R88, gdesc[UR56].tnspB, R88, gsb0 ;  /* 0x41600000385879f0 */ /* 0x000fe60008001858 */
        /* <DEDUP_REMOVED lines=19> */
[----:B------:R0:W-:Y:S06]  /*aa40*/  BAR.ARV R19, 0x100 ;  /* 0x000400130000751d */ /* 0x0001ec0000002000 */
[----:B------:R0:W-:Y:S01]  /*aa50*/  @!P1 SYNCS.ARRIVE.TRANS64.RED.A1T0 RZ, [R138+URZ], RZ ;  /* 0x000000ff8aff99a7 */ /* 0x0001e2000810043f */
[----:B------:R-:W-:Y:S05]  /*aa60*/  @!P5 BRA `(.L_x_10267) ;  /* 0x000000000064d947 */ /* 0x000fea0003800000 */
[----:B------:R-:W-:Y:S01]  /*aa70*/  ULDC UR11, c[0x0][0x2f0] ;  /* 0x0000bc00000b7ab9 */ /* 0x000fe20000000800 */
[----:B------:R-:W-:Y:S01]  /*aa80*/  ULDC UR10, c[0x0][0x288] ;  /* 0x0000a200000a7ab9 */ /* 0x000fe20000000800 */
[----:B0-----:R-:W-:Y:S01]  /*aa90*/  IMAD R138, R18, UR11, R139 ;  /* 0x0000000b128a7c24 */ /* 0x001fe2000f8e028b */
        /* <DEDUP_REMOVED lines=12> */
.L_x_10269:
[----:B------:R-:W-:-:S05]  /*ab60*/  IMAD.U32 R146, RZ, RZ, UR61 ;  /* 0x0000003dff927e24 */ /* 0x000fca000f8e00ff */
[----:B------:R-:W-:-:S13]  /*ab70*/  ISETP.NE.AND P2, PT, R146, 0x1, PT ;  /* 0x000000019200780c */ /* 0x000fda0003f45270 */
[----:B------:R-:W0:Y:S02]  /*ab80*/  @P2 LDC.64 R138, c[0x0][0x9e8] ;  /* 0x00027a00ff8a2b82 */ /* 0x000e240000000a00 */
[----:B0-----:R-:W-:-:S05]  /*ab90*/  @P2 IMAD.HI.U32 R138, R144, R138, RZ ;  /* 0x0000008a908a2227 */ /* 0x001fca00078e00ff */
[----:B------:R-:W-:-:S07]  /*aba0*/  @P2 SHF.R.U32.HI R144, RZ, R139, R138 ;  /* 0x0000008bff902219 */ /* 0x000fce000001168a */
.L_x_10270:
[----:B------:R-:W-:Y:S05]  /*abb0*/  BSYNC B0 ;  /* 0x0000000000007941 */ /* 0x000fea0003800000 */
.L_x_10268:
[----:B------:R-:W-:-:S04]  /*abc0*/  IMAD R144, R144, R146, -R143 ;  /* 0x0000009290907224 */ /* 0x000fc800078e0a8f */
[----:B------:R-:W-:-:S05]  /*abd0*/  IMAD R144, R3, -0x2, R144 ;  /* 0xfffffffe03907824 */ /* 0x000fca00078e0290 */
[----:B------:R-:W-:Y:S02]  /*abe0*/  VIADDMNMX R15, R144, R146, R15, PT ;  /* 0x00000092900f7246 */ /* 0x000fe4000380010f */
[----:B------:R-:W-:-:S07]  /*abf0*/  VIMNMX R12, R12, R144, !PT ;  /* 0x000000900c0c7248 */ /* 0x000fce0007fe0100 */
.L_x_10267:
[----:B------:R-:W-:-:S04]  /*ac00*/  ISETP.GT.AND P2, PT, R14, -0x1, PT ;  /* 0xffffffff0e00780c */ /* 0x000fc80003f44270 */
[C---:B------:R-:W-:Y:S02]  /*ac10*/  ISETP.GT.AND P4, PT, R12.reuse, RZ, P2 ;  /* 0x000000ff0c00720c */ /* 0x040fe40001784270 */
[----:B------:R-:W-:Y:S02]  /*ac20*/  ISETP.GT.AND P6, PT, R12, 0x1, P2 ;  /* 0x000000010c00780c */ /* 0x000fe400017c4270 */
[C---:B------:R-:W-:Y:S02]  /*ac30*/  ISETP.LT.OR P4, PT, R15.reuse, 0x1, P4 ;  /* 0x000000010f00780c */ /* 0x040fe40002781670 */
[----:B------:R-:W-:Y:S02]  /*ac40*/  ISETP.LT.OR P6, PT, R15, 0x2, P6 ;  /* 0x000000020f00780c */ /* 0x000fe400037c1670 */
        /* <DEDUP_REMOVED lines=46> */
[----:B0-----:R-:W-:Y:S02]  /*af30*/  FSEL R138, R56, -INF , !P6 ;  /* 0xff800000388a7808 */ /* 0x001fe40007000000 */
[C---:B------:R-:W-:Y:S02]  /*af40*/  ISETP.GT.AND P3, PT, R12.reuse, 0x41, P2 ;  /* 0x000000410c00780c */ /* 0x040fe40001764270 */
[C---:B------:R-:W-:Y:S02]  /*af50*/  ISETP.GT.AND P4, PT, R12.reuse, 0x48, P2 ;  /* 0x000000480c00780c */ /* 0x040fe40001784270 */
[----:B------:R-:W-:-:S02]  /*af60*/  ISETP.GT.AND P6, PT, R12, 0x49, P2 ;  /* 0x000000490c00780c */ /* 0x000fc400017c4270 */
[C---:B------:R-:W-:Y:S02]  /*af70*/  ISETP.LT.OR P3, PT, R15.reuse, 0x42, P3 ;  /* 0x000000420f00780c */ /* 0x040fe40001f61670 */
[C---:B------:R-:W-:Y:S02]  /*af80*/  ISETP.LT.OR P4, PT, R15.reuse, 0x49, P4 ;  /* 0x000000490f00780c */ /* 0x040fe40002781670 */
[----:B------:R-:W-:Y:S02]  /*af90*/  ISETP.LT.OR P6, PT, R15, 0x4a, P6 ;  /* 0x0000004a0f00780c */ /* 0x000fe400037c1670 */
[----:B------:R-:W-:Y:S02]  /*afa0*/  FSEL R139, R57, -INF , !P3 ;  /* 0xff800000398b7808 */ /* 0x000fe40005800000 */
[----:B------:R-:W-:Y:S01]  /*afb0*/  FSEL R60, R60, -INF , !P4 ;  /* 0xff8000003c3c7808 */ /* 0x000fe20006000000 */
[----:B------:R-:W0:Y:S01]  /*afc0*/  SHFL.IDX PT, R57, R142, 0x1, 0x1c1f ;  /* 0x003c1f008e397f89 */ /* 0x000e2200000e0000 */
        /* <DEDUP_REMOVED lines=11> */
[C---:B------:R-:W-:Y:S01]  /*b080*/  ISETP.GT.AND P4, PT, R12.reuse, 0x60, P2 ;  /* 0x000000600c00780c */ /* 0x040fe20001784270 */
[--C-:B0-----:R-:W-:Y:S01]  /*b090*/  IMAD.IADD R141, R141, 0x1, R57.reuse ;  /* 0x000000018d8d7824 */ /* 0x101fe200078e0239 */
[----:B------:R-:W-:Y:S01]  /*b0a0*/  ISETP.GT.AND P6, PT, R12, 0x61, P2 ;  /* 0x000000610c00780c */ /* 0x000fe200017c4270 */
[----:B------:R-:W-:Y:S01]  /*b0b0*/  IMAD.IADD R140, R140, 0x1, R57 ;  /* 0x000000018c8c7824 */ /* 0x000fe200078e0239 */
        /* <DEDUP_REMOVED lines=23> */
[----:B------:R-:W-:Y:S01]  /*b230*/  FSEL R85, R85, -INF , !P6 ;  /* 0xff80000055557808 */ /* 0x000fe20007000000 */
[----:B------:R-:W-:Y:S06]  /*b240*/  @!P5 BRA `(.L_x_10271) ;  /* 0x000000000064d947 */ /* 0x000fec0003800000 */
[----:B------:R-:W-:Y:S01]  /*b250*/  ULDC UR11, c[0x0][0x2f0] ;  /* 0x0000bc00000b7ab9 */ /* 0x000fe20000000800 */
[----:B------:R-:W-:Y:S01]  /*b260*/  ULDC UR10, c[0x0][0x288] ;  /* 0x0000a200000a7ab9 */ /* 0x000fe20000000800 */
        /* <DEDUP_REMOVED lines=13> */
.L_x_10273:
[----:B------:R-:W-:-:S05]  /*b340*/  IMAD.U32 R142, RZ, RZ, UR61 ;  /* 0x0000003dff8e7e24 */ /* 0x000fca000f8e00ff */
[----:B------:R-:W-:-:S13]  /*b350*/  ISETP.NE.AND P3, PT, R142, 0x1, PT ;  /* 0x000000018e00780c */ /* 0x000fda0003f65270 */
[----:B------:R-:W0:Y:S02]  /*b360*/  @P3 LDC.64 R56, c[0x0][0x9e8] ;  /* 0x00027a00ff383b82 */ /* 0x000e240000000a00 */
[----:B0-----:R-:W-:-:S05]  /*b370*/  @P3 IMAD.HI.U32 R56, R12, R56, RZ ;  /* 0x000000380c383227 */ /* 0x001fca00078e00ff */
[----:B------:R-:W-:-:S07]  /*b380*/  @P3 SHF.R.U32.HI R12, RZ, R57, R56 ;  /* 0x00000039ff0c3219 */ /* 0x000fce0000011638 */
.L_x_10274:
[----:B------:R-:W-:Y:S05]  /*b390*/  BSYNC B0 ;  /* 0x0000000000007941 */ /* 0x000fea0003800000 */
.L_x_10272:
[----:B------:R-:W-:-:S04]  /*b3a0*/  IMAD R12, R12, R142, -R143 ;  /* 0x0000008e0c0c7224 */ /* 0x000fc800078e0a8f */
[----:B------:R-:W-:-:S05]  /*b3b0*/  IMAD R12, R3, -0x2, R12 ;  /* 0xfffffffe030c7824 */ /* 0x000fca00078e020c */
[----:B------:R-:W-:Y:S02]  /*b3c0*/  VIADDMNMX R141, R12, R142, R141, PT ;  /* 0x0000008e0c8d7246 */ /* 0x000fe4000380018d */
[----:B------:R-:W-:-:S07]  /*b3d0*/  VIMNMX R140, R140, R12, !PT ;  /* 0x0000000c8c8c7248 */ /* 0x000fce0007fe0100 */
.L_x_10271:
[----:B------:R-:W-:Y:S01]  /*b3e0*/  FMNMX.FTZ R12, R24, R13, !PT ;  /* 0x0000000d180c7209 */ /* 0x000fe20007810000 */
[----:B------:R-:W-:Y:S01]  /*b3f0*/  ULDC UR10, c[0x0][0x988] ;  /* 0x00026200000a7ab9 */ /* 0x000fe20000000800 */
[C---:B------:R-:W-:Y:S01]  /*b400*/  ISETP.GT.AND P6, PT, R140.reuse, 0x8, P2 ;  /* 0x000000088c00780c */ /* 0x040fe200017c4270 */
[----:B------:R-:W-:Y:S01]  /*b410*/  UMOV UR30, UR5 ;  /* 0x00000005001e7c82 */ /* 0x000fe20008000000 */
        /* <DEDUP_REMOVED lines=17> */
[----:B------:R-:W-:Y:S02]  /*b530*/  ISETP.LT.OR P4, PT, R141, 0x2, P4 ;  /* 0x000000028d00780c */ /* 0x000fe40002781670 */
[----:B------:R-:W-:Y:S02]  /*b540*/  FMNMX.FTZ R12, R44, R15, !PT ;  /* 0x0000000f2c0c7209 */ /* 0x000fe40007810000 */
[----:B------:R-:W-:Y:S02]  /*b550*/  FSEL R27, R27, -INF , !P4 ;  /* 0xff8000001b1b7808 */ /* 0x000fe40006000000 */
        /* <DEDUP_REMOVED lines=58> */
[----:B------:R-:W-:Y:S02]  /*b900*/  ISETP.LT.OR P4, PT, R141, 0x62, P4 ;  /* 0x000000628d00780c */ /* 0x000fe40002781670 */
[----:B0-----:R-:W-:-:S04]  /*b910*/  FMNMX.FTZ R12, R56, R57, !PT ;  /* 0x00000039380c7209 */ /* 0x001fc80007810000 */
[C---:B------:R-:W-:Y:S01]  /*b920*/  FSETP.NEU.FTZ.AND P6, PT, R12.reuse, -INF , PT ;  /* 0xff8000000c00780b */ /* 0x040fe20003fdd000 */
[----:B------:R-:W-:-:S05]  /*b930*/  FMUL.FTZ R15, R12, UR10 ;  /* 0x0000000a0c0f7c20 */ /* 0x000fca0008410000 */
[----:B------:R-:W-:-:S05]  /*b940*/  FSEL R15, R15, RZ, P6 ;  /* 0x000000ff0f0f7208 */ /* 0x000fca0003000000 */
[--C-:B------:R-:W-:Y:S01]  /*b950*/  FFMA.FTZ R57, R24, UR10, -R15.reuse ;  /* 0x0000000a18397c23 */ /* 0x100fe2000801080f */
[----:B------:R-:W-:Y:S01]  /*b960*/  FSEL R24, R35, -INF , !P3 ;  /* 0xff80000023187808 */ /* 0x000fe20005800000 */
[--C-:B------:R-:W-:Y:S01]  /*b970*/  FFMA.FTZ R56, R25, UR10, -R15.reuse ;  /* 0x0000000a19387c23 */ /* 0x100fe2000801080f */
[----:B------:R-:W-:Y:S01]  /*b980*/  ISETP.GT.AND P3, PT, R140, 0x19, P2 ;  /* 0x000000198c00780c */ /* 0x000fe20001764270 */
[--C-:B------:R-:W-:Y:S01]  /*b990*/  FFMA.FTZ R25, R28, UR10, -R15.reuse ;  /* 0x0000000a1c197c23 */ /* 0x100fe2000801080f */
[--C-:B------:R-:W-:Y:S01]  /*b9a0*/  FFMA.FTZ R28, R29, UR10, -R15.reuse ;  /* 0x0000000a1d1c7c23 */ /* 0x100fe2000801080f */
[----:B------:R0:W-:Y:S01]  /*b9b0*/  MUFU.EX2 R35, R57 ;  /* 0x0000003900237308 */ /* 0x0001e20000000800 */
[----:B------:R-:W-:Y:S01]  /*b9c0*/  ISETP.LT.OR P3, PT, R141, 0x1a, P3 ;  /* 0x0000001a8d00780c */ /* 0x000fe20001f61670 */
[--C-:B------:R-:W-:Y:S01]  /*b9d0*/  FFMA.FTZ R142, R36, UR10, -R15.reuse ;  /* 0x0000000a248e7c23 */ /* 0x100fe2000801080f */
[--C-:B------:R-:W-:Y:S01]  /*b9e0*/  FFMA.FTZ R143, R52, UR10, -R15.reuse ;  /* 0x0000000a348f7c23 */ /* 0x100fe2000801080f */
[--C-:B------:R-:W-:Y:S01]  /*b9f0*/  FFMA.FTZ R33, R33, UR10, -R15.reuse ;  /* 0x0000000a21217c23 */ /* 0x100fe2000801080f */
[----:B------:R-:W-:Y:S01]  /*ba00*/  FSEL R39, R39, -INF , !P3 ;  /* 0xff80000027277808 */ /* 0x000fe20005800000 */
[--C-:B------:R-:W-:Y:S01]  /*ba10*/  FFMA.FTZ R37, R37, UR10, -R15.reuse ;  /* 0x0000000a25257c23 */ /* 0x100fe2000801080f */
[----:B------:R-:W-:Y:S01]  /*ba20*/  ISETP.GT.AND P3, PT, R140, 0x21, P2 ;  /* 0x000000218c00780c */ /* 0x000fe20001764270 */
[--C-:B------:R-:W-:Y:S01]  /*ba30*/  FFMA.FTZ R41, R41, UR10, -R15.reuse ;  /* 0x0000000a29297c23 */ /* 0x100fe2000801080f */
[--C-:B------:R-:W-:Y:S01]  /*ba40*/  FFMA.FTZ R45, R45, UR10, -R15.reuse ;  /* 0x0000000a2d2d7c23 */ /* 0x100fe2000801080f */
[--C-:B------:R-:W-:Y:S01]  /*ba50*/  FFMA.FTZ R49, R49, UR10, -R15.reuse ;  /* 0x0000000a31317c23 */ /* 0x100fe2000801080f */
[----:B------:R-:W-:Y:S01]  /*ba60*/  ISETP.LT.OR P3, PT, R141, 0x22, P3 ;  /* 0x000000228d00780c */ /* 0x000fe20001f61670 */
[--C-:B------:R-:W-:Y:S01]  /*ba70*/  FFMA.FTZ R53, R53, UR10, -R15.reuse ;  /* 0x0000000a35357c23 */ /* 0x100fe2000801080f */
[--C-:B------:R-:W-:Y:S01]  /*ba80*/  FFMA.FTZ R60, R60, UR10, -R15.reuse ;  /* 0x0000000a3c3c7c23 */ /* 0x100fe2000801080f */
[--C-:B------:R-:W-:Y:S01]  /*ba90*/  FFMA.FTZ R80, R80, UR10, -R15.reuse ;  /* 0x0000000a50507c23 */ /* 0x100fe2000801080f */
[----:B------:R-:W-:Y:S01]  /*baa0*/  FSEL R43, R43, -INF , !P3 ;  /* 0xff8000002b2b7808 */ /* 0x000fe20005800000 */
[--C-:B------:R-:W-:Y:S01]  /*bab0*/  FFMA.FTZ R81, R81, UR10, -R15.reuse ;  /* 0x0000000a51517c23 */ /* 0x100fe2000801080f */
[----:B------:R-:W-:Y:S01]  /*bac0*/  ISETP.GT.AND P3, PT, R140, RZ, P2 ;  /* 0x000000ff8c00720c */ /* 0x000fe20001764270 */
[----:B------:R-:W-:Y:S01]  /*bad0*/  FFMA.FTZ R85, R85, UR10, -R15 ;  /* 0x0000000a55557c23 */ /* 0x000fe2000801080f */
[----:B------:R-:W-:Y:S02]  /*bae0*/  MUFU.EX2 R56, R56 ;  /* 0x0000003800387308 */ /* 0x000fe40000000800 */
[----:B------:R-:W-:-:S04]  /*baf0*/  ISETP.LT.OR P3, PT, R141, 0x1, P3 ;  /* 0x000000018d00780c */ /* 0x000fc80001f61670 */
[----:B------:R-:W-:Y:S01]  /*bb00*/  FSEL R29, R26, -INF , !P3 ;  /* 0xff8000001a1d7808 */ /* 0x000fe20005800000 */
[----:B------:R-:W-:Y:S01]  /*bb10*/  FFMA.FTZ R26, R32, UR10, -R15 ;  /* 0x0000000a201a7c23 */ /* 0x000fe2000801080f */
[----:B------:R-:W-:Y:S01]  /*bb20*/  ISETP.GT.AND P3, PT, R140, 0x30, P2 ;  /* 0x000000308c00780c */ /* 0x000fe20001764270 */
[----:B------:R-:W-:Y:S01]  /*bb30*/  MUFU.EX2 R25, R25 ;  /* 0x0000001900197308 */ /* 0x000fe20000000800 */
[----:B------:R-:W-:Y:S02]  /*bb40*/  FMNMX.FTZ R32, R29, R22, !PT ;  /* 0x000000161d207209 */ /* 0x000fe40007810000 */
[----:B------:R-:W-:Y:S02]  /*bb50*/  ISETP.LT.OR P3, PT, R141, 0x31, P3 ;  /* 0x000000318d00780c */ /* 0x000fe40001f61670 */
[----:B0-----:R-:W-:Y:S02]  /*bb60*/  FMNMX.FTZ R57, R27, R32, !PT ;  /* 0x000000201b397209 */ /* 0x001fe40007810000 */
[----:B------:R-:W-:Y:S01]  /*bb70*/  FSEL R50, R50, -INF , !P3 ;  /* 0xff80000032327808 */ /* 0x000fe20005800000 */
[----:B------:R-:W-:Y:S01]  /*bb80*/  MUFU.EX2 R28, R28 ;  /* 0x0000001c001c7308 */ /* 0x000fe20000000800 */
[----:B------:R-:W-:-:S02]  /*bb90*/  FMNMX.FTZ R32, R30, R57, !PT ;  /* 0x000000391e207209 */ /* 0x000fc40007810000 */
[----:B------:R-:W-:Y:S02]  /*bba0*/  ISETP.GT.AND P3, PT, R140, 0x38, P2 ;  /* 0x000000388c00780c */ /* 0x000fe40001764270 */
[----:B------:R-:W-:Y:S02]  /*bbb0*/  FMNMX.FTZ R57, R31, R32, !PT ;  /* 0x000000201f397209 */ /* 0x000fe40007810000 */
[----:B------:R-:W-:Y:S01]  /*bbc0*/  ISETP.LT.OR P3, PT, R141, 0x39, P3 ;  /* 0x000000398d00780c */ /* 0x000fe20001f61670 */
[----:B------:R0:W-:Y:S01]  /*bbd0*/  MUFU.EX2 R32, R142 ;  /* 0x0000008e00207308 */ /* 0x0001e20000000800 */
[----:B------:R-:W-:Y:S02]  /*bbe0*/  FMNMX.FTZ R57, R34, R57, !PT ;  /* 0x0000003922397209 */ /* 0x000fe40007810000 */
[----:B------:R-:W-:Y:S02]  /*bbf0*/  FSEL R54, R54, -INF , !P3 ;  /* 0xff80000036367808 */ /* 0x000fe40005800000 */
[----:B------:R-:W-:-:S02]  /*bc00*/  FMNMX.FTZ R57, R24, R57, !PT ;  /* 0x0000003918397209 */ /* 0x000fc40007810000 */
[----:B------:R-:W-:Y:S01]  /*bc10*/  ISETP.GT.AND P3, PT, R140, 0x40, P2 ;  /* 0x000000408c00780c */ /* 0x000fe20001764270 */
[----:B------:R-:W-:Y:S01]  /*bc20*/  MUFU.EX2 R26, R26 ;  /* 0x0000001a001a7308 */ /* 0x000fe20000000800 */
[----:B------:R-:W-:Y:S01]  /*bc30*/  FMNMX.FTZ R36, R38, R57, !PT ;  /* 0x0000003926247209 */ /* 0x000fe20007810000 */
[----:B0-----:R-:W-:Y:S01]  /*bc40*/  FFMA.FTZ R142, R40, UR10, -R15 ;  /* 0x0000000a288e7c23 */ /* 0x001fe2000801080f */
[----:B------:R-:W-:Y:S02]  /*bc50*/  ISETP.LT.OR P3, PT, R141, 0x41, P3 ;  /* 0x000000418d00780c */ /* 0x000fe40001f61670 */
[----:B------:R-:W-:Y:S02]  /*bc60*/  FMNMX.FTZ R57, R39, R36, !PT ;  /* 0x0000002427397209 */ /* 0x000fe40007810000 */
[----:B------:R-:W-:Y:S01]  /*bc70*/  FSEL R58, R58, -INF , !P3 ;  /* 0xff8000003a3a7808 */ /* 0x000fe20005800000 */
[----:B------:R0:W-:Y:S01]  /*bc80*/  MUFU.EX2 R36, R142 ;  /* 0x0000008e00247308 */ /* 0x0001e20000000800 */
[----:B------:R-:W-:-:S02]  /*bc90*/  FMNMX.FTZ R40, R42, R57, !PT ;  /* 0x000000392a287209 */ /* 0x000fc40007810000 */
[----:B------:R-:W-:Y:S02]  /*bca0*/  ISETP.GT.AND P3, PT, R140, 0x48, P2 ;  /* 0x000000488c00780c */ /* 0x000fe40001764270 */
[----:B------:R-:W-:Y:S02]  /*bcb0*/  FMNMX.FTZ R57, R43, R40, !PT ;  /* 0x000000282b397209 */ /* 0x000fe40007810000 */
[----:B------:R-:W-:Y:S01]  /*bcc0*/  ISETP.LT.OR P3, PT, R141, 0x49, P3 ;  /* 0x000000498d00780c */ /* 0x000fe20001f61670 */
[----:B------:R-:W-:Y:S01]  /*bcd0*/  MUFU.EX2 R33, R33 ;  /* 0x0000002100217308 */ /* 0x000fe20000000800 */
[----:B------:R-:W-:Y:S01]  /*bce0*/  FMNMX.FTZ R40, R46, R57, !PT ;  /* 0x000000392e287209 */ /* 0x000fe20007810000 */
[----:B0-----:R-:W-:Y:S01]  /*bcf0*/  FFMA.FTZ R142, R44, UR10, -R15 ;  /* 0x0000000a2c8e7c23 */ /* 0x001fe2000801080f */
[----:B------:R-:W-:Y:S02]  /*bd00*/  FSEL R62, R62, -INF , !P3 ;  /* 0xff8000003e3e7808 */ /* 0x000fe40005800000 */
[----:B------:R-:W-:-:S02]  /*bd10*/  FMNMX.FTZ R57, R47, R40, !PT ;  /* 0x000000282f397209 */ /* 0x000fc40007810000 */
[----:B------:R-:W-:Y:S01]  /*bd20*/  ISETP.GT.AND P3, PT, R140, 0x50, P2 ;  /* 0x000000508c00780c */ /* 0x000fe20001764270 */
[----:B------:R0:W-:Y:S01]  /*bd30*/  MUFU.EX2 R40, R142 ;  /* 0x0000008e00287308 */ /* 0x0001e20000000800 */
[----:B------:R-:W-:Y:S02]  /*bd40*/  FMNMX.FTZ R44, R50, R57, !PT ;  /* 0x00000039322c7209 */ /* 0x000fe40007810000 */
[----:B------:R-:W-:Y:S02]  /*bd50*/  ISETP.LT.OR P3, PT, R141, 0x51, P3 ;  /* 0x000000518d00780c */ /* 0x000fe40001f61670 */
[----:B------:R-:W-:Y:S02]  /*bd60*/  FMNMX.FTZ R57, R51, R44, !PT ;  /* 0x0000002c33397209 */ /* 0x000fe40007810000 */
[----:B------:R-:W-:Y:S01]  /*bd70*/  FSEL R66, R66, -INF , !P3 ;  /* 0xff80000042427808 */ /* 0x000fe20005800000 */
[----:B------:R-:W-:Y:S01]  /*bd80*/  MUFU.EX2 R37, R37 ;  /* 0x0000002500257308 */ /* 0x000fe20000000800 */
[----:B------:R-:W-:Y:S01]  /*bd90*/  FMNMX.FTZ R44, R54, R57, !PT ;  /* 0x00000039362c7209 */ /* 0x000fe20007810000 */
[----:B0-----:R-:W-:Y:S01]  /*bda0*/  FFMA.FTZ R142, R48, UR10, -R15 ;  /* 0x0000000a308e7c23 */ /* 0x001fe2000801080f */
[----:B------:R-:W-:-:S02]  /*bdb0*/  ISETP.GT.AND P3, PT, R140, 0x58, P2 ;  /* 0x000000588c00780c */ /* 0x000fc40001764270 */
[----:B------:R-:W-:Y:S02]  /*bdc0*/  FMNMX.FTZ R57, R55, R44, !PT ;  /* 0x0000002c37397209 */ /* 0x000fe40007810000 */
[----:B------:R-:W-:Y:S01]  /*bdd0*/  ISETP.LT.OR P3, PT, R141, 0x59, P3 ;  /* 0x000000598d00780c */ /* 0x000fe20001f61670 */
[----:B------:R-:W-:Y:S01]  /*bde0*/  MUFU.EX2 R44, R142 ;  /* 0x0000008e002c7308 */ /* 0x000fe20000000800 */
[----:B------:R-:W-:Y:S02]  /*bdf0*/  FMNMX.FTZ R48, R58, R57, !PT ;  /* 0x000000393a307209 */ /* 0x000fe40007810000 */
[----:B------:R-:W-:Y:S02]  /*be00*/  FSEL R70, R70, -INF , !P3 ;  /* 0xff80000046467808 */ /* 0x000fe40005800000 */
[----:B------:R-:W-:Y:S02]  /*be10*/  FMNMX.FTZ R57, R59, R48, !PT ;  /* 0x000000303b397209 */ /* 0x000fe40007810000 */
[----:B------:R-:W-:Y:S01]  /*be20*/  ISETP.GT.AND P3, PT, R140, 0x60, P2 ;  /* 0x000000608c00780c */ /* 0x000fe20001764270 */
[----:B------:R-:W-:Y:S01]  /*be30*/  MUFU.EX2 R41, R41 ;  /* 0x0000002900297308 */ /* 0x000fe20000000800 */
[----:B------:R-:W-:-:S02]  /*be40*/  FMNMX.FTZ R48, R62, R57, !PT ;  /* 0x000000393e307209 */ /* 0x000fc40007810000 */
[----:B------:R-:W-:Y:S02]  /*be50*/  ISETP.LT.OR P3, PT, R141, 0x61, P3 ;  /* 0x000000618d00780c */ /* 0x000fe40001f61670 */
[----:B------:R-:W-:Y:S02]  /*be60*/  FMNMX.FTZ R57, R63, R48, !PT ;  /* 0x000000303f397209 */ /* 0x000fe40007810000 */
[----:B------:R-:W-:Y:S01]  /*be70*/  FSEL R74, R74, -INF , !P3 ;  /* 0xff8000004a4a7808 */ /* 0x000fe20005800000 */
[----:B------:R0:W-:Y:S01]  /*be80*/  MUFU.EX2 R48, R143 ;  /* 0x0000008f00307308 */ /* 0x0001e20000000800 */
[----:B------:R-:W-:Y:S02]  /*be90*/  FMNMX.FTZ R52, R66, R57, !PT ;  /* 0x0000003942347209 */ /* 0x000fe40007810000 */
[----:B------:R-:W-:Y:S02]  /*bea0*/  ISETP.GT.AND P3, PT, R140, 0x68, P2 ;  /* 0x000000688c00780c */ /* 0x000fe40001764270 */
[----:B------:R-:W-:-:S02]  /*beb0*/  FMNMX.FTZ R57, R67, R52, !PT ;  /* 0x0000003443397209 */ /* 0x000fc40007810000 */
[----:B------:R-:W-:Y:S01]  /*bec0*/  ISETP.LT.OR P3, PT, R141, 0x69, P3 ;  /* 0x000000698d00780c */ /* 0x000fe20001f61670 */
[----:B------:R-:W-:Y:S01]  /*bed0*/  MUFU.EX2 R45, R45 ;  /* 0x0000002d002d7308 */ /* 0x000fe20000000800 */
[----:B------:R-:W-:Y:S01]  /*bee0*/  FMNMX.FTZ R52, R70, R57, !PT ;  /* 0x0000003946347209 */ /* 0x000fe20007810000 */
[--C-:B0-----:R-:W-:Y:S01]  /*bef0*/  FFMA.FTZ R143, R138, UR10, -R15.reuse ;  /* 0x0000000a8a8f7c23 */ /* 0x101fe2000801080f */
[----:B------:R-:W-:Y:S01]  /*bf00*/  FSEL R142, R75, -INF , !P4 ;  /* 0xff8000004b8e7808 */ /* 0x000fe20006000000 */
[----:B------:R-:W-:Y:S01]  /*bf10*/  FFMA.FTZ R75, R139, UR10, -R15 ;  /* 0x0000000a8b4b7c23 */ /* 0x000fe2000801080f */
[----:B------:R-:W-:Y:S02]  /*bf20*/  FMNMX.FTZ R57, R71, R52, !PT ;  /* 0x0000003447397209 */ /* 0x000fe40007810000 */
[----:B------:R-:W-:Y:S01]  /*bf30*/  ISETP.GT.AND P4, PT, R140, 0x69, P2 ;  /* 0x000000698c00780c */ /* 0x000fe20001784270 */
[----:B------:R-:W-:Y:S01]  /*bf40*/  MUFU.EX2 R49, R49 ;  /* 0x0000003100317308 */ /* 0x000fe20000000800 */
[----:B------:R-:W-:-:S02]  /*bf50*/  FMNMX.FTZ R57, R74, R57, !PT ;  /* 0x000000394a397209 */ /* 0x000fc40007810000 */
[----:B------:R-:W-:Y:S02]  /*bf60*/  FSEL R78, R78, -INF , !P3 ;  /* 0xff8000004e4e7808 */ /* 0x000fe40005800000 */
[----:B------:R-:W-:Y:S02]  /*bf70*/  ISETP.GT.AND P3, PT, R140, 0x70, P2 ;  /* 0x000000708c00780c */ /* 0x000fe40001764270 */
[C---:B------:R-:W-:Y:S01]  /*bf80*/  ISETP.LT.OR P4, PT, R141.reuse, 0x6a, P4 ;  /* 0x0000006a8d00780c */ /* 0x040fe20002781670 */
[----:B------:R-:W-:Y:S01]  /*bf90*/  MUFU.EX2 R53, R53 ;  /* 0x0000003500357308 */ /* 0x000fe20000000800 */
[----:B------:R-:W-:Y:S02]  /*bfa0*/  FMNMX.FTZ R57, R142, R57, !PT ;  /* 0x000000398e397209 */ /* 0x000fe40007810000 */
[----:B------:R-:W-:Y:S02]  /*bfb0*/  ISETP.LT.OR P3, PT, R141, 0x71, P3 ;  /* 0x000000718d00780c */ /* 0x000fe40001f61670 */
[----:B------:R-:W-:Y:S01]  /*bfc0*/  FSEL R138, R79, -INF , !P4 ;  /* 0xff8000004f8a7808 */ /* 0x000fe20006000000 */
[--C-:B------:R-:W-:Y:S01]  /*bfd0*/  FFMA.FTZ R79, R61, UR10, -R15.reuse ;  /* 0x0000000a3d4f7c23 */ /* 0x100fe2000801080f */
[----:B------:R-:W-:Y:S01]  /*bfe0*/  ISETP.GT.AND P4, PT, R140, 0x71, P2 ;  /* 0x000000718c00780c */ /* 0x000fe20001784270 */
[--C-:B------:R-:W-:Y:S01]  /*bff0*/  FFMA.FTZ R61, R64, UR10, -R15.reuse ;  /* 0x0000000a403d7c23 */ /* 0x100fe2000801080f */
[----:B------:R-:W-:Y:S01]  /*c000*/  FMNMX.FTZ R57, R78, R57, !PT ;  /* 0x000000394e397209 */ /* 0x000fe20007810000 */
[--C-:B------:R-:W-:Y:S01]  /*c010*/  FFMA.FTZ R64, R65, UR10, -R15.reuse ;  /* 0x0000000a41407c23 */ /* 0x100fe2000801080f */
[----:B------:R-:W-:Y:S01]  /*c020*/  FSEL R139, R82, -INF , !P3 ;  /* 0xff800000528b7808 */ /* 0x000fe20005800000 */
[--C-:B------:R-:W-:Y:S01]  /*c030*/  FFMA.FTZ R65, R68, UR10, -R15.reuse ;  /* 0x0000000a44417c23 */ /* 0x100fe2000801080f */
[----:B------:R-:W-:Y:S01]  /*c040*/  ISETP.GT.AND P3, PT, R140, 0x78, P2 ;  /* 0x000000788c00780c */ /* 0x000fe20001764270 */
[--C-:B------:R-:W-:Y:S01]  /*c050*/  FFMA.FTZ R68, R69, UR10, -R15.reuse ;  /* 0x0000000a45447c23 */ /* 0x100fe2000801080f */
[----:B------:R-:W-:Y:S01]  /*c060*/  ISETP.LT.OR P4, PT, R141, 0x72, P4 ;  /* 0x000000728d00780c */ /* 0x000fe20002781670 */
[--C-:B------:R-:W-:Y:S01]  /*c070*/  FFMA.FTZ R69, R72, UR10, -R15.reuse ;  /* 0x0000000a48457c23 */ /* 0x100fe2000801080f */
[----:B------:R-:W-:Y:S01]  /*c080*/  FMNMX.FTZ R82, R138, R57, !PT ;  /* 0x000000398a527209 */ /* 0x000fe20007810000 */
[--C-:B------:R-:W-:Y:S01]  /*c090*/  FFMA.FTZ R72, R73, UR10, -R15.reuse ;  /* 0x0000000a49487c23 */ /* 0x100fe2000801080f */
[----:B------:R-:W-:Y:S01]  /*c0a0*/  ISETP.GT.AND P2, PT, R140, 0x79, P2 ;  /* 0x000000798c00780c */ /* 0x000fe20001744270 */
[--C-:B------:R-:W-:Y:S01]  /*c0b0*/  FFMA.FTZ R73, R76, UR10, -R15.reuse ;  /* 0x0000000a4c497c23 */ /* 0x100fe2000801080f */
[----:B------:R-:W-:Y:S01]  /*c0c0*/  ISETP.LT.OR P3, PT, R141, 0x79, P3 ;  /* 0x000000798d00780c */ /* 0x000fe20001f61670 */
[--C-:B------:R-:W-:Y:S01]  /*c0d0*/  FFMA.FTZ R76, R77, UR10, -R15.reuse ;  /* 0x0000000a4d4c7c23 */ /* 0x100fe2000801080f */
[----:B------:R-:W-:Y:S01]  /*c0e0*/  FSEL R83, R83, -INF , !P4 ;  /* 0xff80000053537808 */ /* 0x000fe20006000000 */
[----:B------:R-:W-:Y:S01]  /*c0f0*/  FFMA.FTZ R77, R84, UR10, -R15 ;  /* 0x0000000a544d7c23 */ /* 0x000fe2000801080f */
[----:B------:R-:W-:Y:S01]  /*c100*/  FMNMX.FTZ R82, R139, R82, !PT ;  /* 0x000000528b527209 */ /* 0x000fe20007810000 */
[----:B------:R-:W-:Y:S01]  /*c110*/  MUFU.EX2 R52, R143 ;  /* 0x0000008f00347308 */ /* 0x000fe20000000800 */
[----:B------:R-:W-:-:S02]  /*c120*/  ISETP.LT.OR P2, PT, R141, 0x7a, P2 ;  /* 0x0000007a8d00780c */ /* 0x000fc40001741670 */
[----:B------:R-:W-:Y:S02]  /*c130*/  FSEL R86, R86, -INF , !P3 ;  /* 0xff80000056567808 */ /* 0x000fe40005800000 */
[----:B------:R-:W-:Y:S02]  /*c140*/  FMNMX.FTZ R57, R83, R82, !PT ;  /* 0x0000005253397209 */ /* 0x000fe40007810000 */
[----:B------:R-:W-:Y:S01]  /*c150*/  FSEL R87, R87, -INF , !P2 ;  /* 0xff80000057577808 */ /* 0x000fe20005000000 */
[----:B------:R-:W-:Y:S01]  /*c160*/  MUFU.EX2 R75, R75 ;  /* 0x0000004b004b7308 */ /* 0x000fe20000000800 */
[----:B------:R-:W-:Y:S02]  /*c170*/  FMNMX.FTZ R82, R86, R57, !PT ;  /* 0x0000003956527209 */ /* 0x000fe40007810000 */
[----:B------:R-:W-:Y:S02]  /*c180*/  FSEL R84, R12, RZ, P6 ;  /* 0x000000ff0c547208 */ /* 0x000fe40003000000 */
[----:B------:R-:W-:-:S03]  /*c190*/  FMNMX.FTZ R82, R87, R82, !PT ;  /* 0x0000005257527209 */ /* 0x000fc60007810000 */
[----:B------:R-:W-:Y:S01]  /*c1a0*/  FADD.FTZ R84, -R84, R13 ;  /* 0x0000000d54547221 */ /* 0x000fe20000010100 */
[----:B------:R-:W-:Y:S01]  /*c1b0*/  MUFU.EX2 R60, R60 ;  /* 0x0000003c003c7308 */ /* 0x000fe20000000800 */
[----:B------:R-:W0:Y:S02]  /*c1c0*/  SHFL.BFLY PT, R57, R82, 0x2, 0x1f ;  /* 0x0c401f0052397f89 */ /* 0x000e2400000e0000 */
[----:B------:R-:W-:-:S05]  /*c1d0*/  FMUL.FTZ R84, R84, UR10 ;  /* 0x0000000a54547c20 */ /* 0x000fca0008410000 */
[----:B------:R-:W-:Y:S08]  /*c1e0*/  MUFU.EX2 R79, R79 ;  /* 0x0000004f004f7308 */ /* 0x000ff00000000800 */
[----:B------:R-:W1:Y:S08]  /*c1f0*/  MUFU.EX2 R84, R84 ;  /* 0x0000005400547308 */ /* 0x000e700000000800 */
[----:B------:R-:W-:Y:S01]  /*c200*/  MUFU.EX2 R61, R61 ;  /* 0x0000003d003d7308 */ /* 0x000fe20000000800 */
[----:B0-----:R-:W-:-:S05]  /*c210*/  FMNMX.FTZ R57, R82, R57, !PT ;  /* 0x0000003952397209 */ /* 0x001fca0007810000 */
[----:B------:R-:W0:Y:S02]  /*c220*/  SHFL.BFLY PT, R82, R57, 0x1, 0x1f ;  /* 0x0c201f0039527f89 */ /* 0x000e2400000e0000 */
        /* <DEDUP_REMOVED lines=21> */
[----:B------:R-:W-:Y:S01]  /*c380*/  FMUL.FTZ R124, R124, R84 ;  /* 0x000000547c7c7220 */ /* 0x000fe20000410000 */
[----:B0-----:R-:W-:Y:S01]  /*c390*/  FMNMX.FTZ R15, R57, R82, !PT ;  /* 0x00000052390f7209 */ /* 0x001fe20007810000 */
[-C--:B------:R-:W-:Y:S01]  /*c3a0*/  FMUL.FTZ R125, R125, R84.reuse ;  /* 0x000000547d7d7220 */ /* 0x080fe20000410000 */
[----:B------:R-:W-:Y:S01]  /*c3b0*/  MUFU.EX2 R82, R85 ;  /* 0x0000005500527308 */ /* 0x000fe20000000800 */
[-C--:B------:R-:W-:Y:S01]  /*c3c0*/  FMUL.FTZ R128, R128, R84.reuse ;  /* 0x0000005480807220 */ /* 0x080fe20000410000 */
[C---:B------:R-:W-:Y:S01]  /*c3d0*/  FSETP.NEU.FTZ.AND P2, PT, R15.reuse, -INF , PT ;  /* 0xff8000000f00780b */ /* 0x040fe20003f5d000 */
[----:B------:R-:W-:Y:S01]  /*c3e0*/  FMUL.FTZ R13, R15, UR10 ;  /* 0x0000000a0f0d7c20 */ /* 0x000fe20008410000 */
[-C--:B------:R-:W-:Y:S01]  /*c3f0*/  FMUL.FTZ R129, R129, R84.reuse ;  /* 0x0000005481817220 */ /* 0x080fe20000410000 */
[-C--:B------:R-:W-:Y:S01]  /*c400*/  FMUL.FTZ R132, R132, R84.reuse ;  /* 0x0000005484847220 */ /* 0x080fe20000410000 */
[----:B------:R-:W-:-:S02]  /*c410*/  FMUL.FTZ R133, R133, R84 ;  /* 0x0000005485857220 */ /* 0x000fc40000410000 */
[----:B------:R-:W-:Y:S01]  /*c420*/  FSEL R13, R13, RZ, P2 ;  /* 0x000000ff0d0d7208 */ /* 0x000fe20001000000 */
[----:B------:R-:W-:Y:S04]  /*c430*/  MUFU.EX2 R69, R69 ;  /* 0x0000004500457308 */ /* 0x000fe80000000800 */
[--C-:B------:R-:W-:Y:S01]  /*c440*/  FFMA.FTZ R144, R27, UR10, -R13.reuse ;  /* 0x0000000a1b907c23 */ /* 0x100fe2000801080d */
[--C-:B------:R-:W-:Y:S01]  /*c450*/  FFMA.FTZ R27, R34, UR10, -R13.reuse ;  /* 0x0000000a221b7c23 */ /* 0x100fe2000801080d */
[--C-:B------:R-:W-:Y:S01]  /*c460*/  FFMA.FTZ R34, R51, UR10, -R13.reuse ;  /* 0x0000000a33227c23 */ /* 0x100fe2000801080d */
[----:B------:R-:W-:Y:S01]  /*c470*/  FSEL R51, R15, RZ, P2 ;  /* 0x000000ff0f337208 */ /* 0x000fe20001000000 */
[--C-:B------:R-:W-:Y:S01]  /*c480*/  FFMA.FTZ R57, R29, UR10, -R13.reuse ;  /* 0x0000000a1d397c23 */ /* 0x100fe2000801080d */
[--C-:B------:R-:W-:Y:S01]  /*c490*/  FFMA.FTZ R29, R30, UR10, -R13.reuse ;  /* 0x0000000a1e1d7c23 */ /* 0x100fe2000801080d */
[----:B------:R-:W-:Y:S01]  /*c4a0*/  FFMA.FTZ R30, R24, UR10, -R13 ;  /* 0x0000000a181e7c23 */ /* 0x000fe2000801080d */
[----:B------:R-:W-:-:S02]  /*c4b0*/  IMAD.U32 R24, RZ, RZ, UR6 ;  /* 0x00000006ff187e24 */ /* 0x000fc4000f8e00ff */
[----:B------:R-:W-:Y:S01]  /*c4c0*/  FADD.FTZ R51, -R51, R22 ;  /* 0x0000001633337221 */ /* 0x000fe20000010100 */
[----:B------:R-:W-:Y:S01]  /*c4d0*/  MUFU.EX2 R144, R144 ;  /* 0x0000009000907308 */ /* 0x000fe20000000800 */
[--C-:B------:R-:W-:Y:S01]  /*c4e0*/  FFMA.FTZ R148, R31, UR10, -R13.reuse ;  /* 0x0000000a1f947c23 */ /* 0x100fe2000801080d */
[----:B------:R-:W-:Y:S01]  /*c4f0*/  FFMA.FTZ R146, R59, UR10, -R13 ;  /* 0x0000000a3b927c23 */ /* 0x000fe2000801080d */
[----:B------:R-:W-:Y:S01]  /*c500*/  FMUL.FTZ R22, R51, UR10 ;  /* 0x0000000a33167c20 */ /* 0x000fe20008410000 */
[----:B------:R-:W-:Y:S01]  /*c510*/  @!P1 LEA R24, R24, UR36, 0x3 ;  /* 0x0000002418189c11 */ /* 0x000fe2000f8e18ff */
[----:B------:R-:W-:Y:S01]  /*c520*/  FFMA.FTZ R59, R84, R8, R35 ;  /* 0x00000008543b7223 */ /* 0x000fe20000010023 */
[--C-:B------:R-:W-:Y:S01]  /*c530*/  FFMA.FTZ R31, R38, UR10, -R13.reuse ;  /* 0x0000000a261f7c23 */ /* 0x100fe2000801080d */
[----:B------:R-:W-:Y:S01]  /*c540*/  FFMA.FTZ R140, R39, UR10, -R13 ;  /* 0x0000000a278c7c23 */ /* 0x000fe2000801080d */
[----:B------:R-:W-:Y:S01]  /*c550*/  MUFU.EX2 R57, R57 ;  /* 0x0000003900397308 */ /* 0x000fe20000000800 */
[----:B------:R-:W-:-:S02]  /*c560*/  @!P1 VIADD R24, R24, 0x2d860 ;  /* 0x0002d86018189836 */ /* 0x000fc40000000000 */
[----:B------:R-:W-:Y:S01]  /*c570*/  FADD.FTZ R8, R56, R59 ;  /* 0x0000003b38087221 */ /* 0x000fe20000010000 */
[--C-:B------:R-:W-:Y:S01]  /*c580*/  FFMA.FTZ R51, R58, UR10, -R13.reuse ;  /* 0x0000000a3a337c23 */ /* 0x100fe2000801080d */
[----:B------:R-:W-:Y:S01]  /*c590*/  F2FP.BF16.F32.PACK_AB R58, R28, R25 ;  /* 0x000000191c3a723e */ /* 0x000fe200000010ff */
[----:B------:R-:W-:Y:S01]  /*c5a0*/  FFMA.FTZ R39, R42, UR10, -R13 ;  /* 0x0000000a2a277c23 */ /* 0x000fe2000801080d */
[----:B------:R-:W-:Y:S01]  /*c5b0*/  @!P1 PRMT R24, RZ, 0x654, R24 ;  /* 0x00000654ff189816 */ /* 0x000fe20000000018 */
[----:B------:R-:W-:Y:S01]  /*c5c0*/  FADD.FTZ R59, R25, R8 ;  /* 0x00000008193b7221 */ /* 0x000fe20000010000 */
[----:B------:R-:W0:Y:S01]  /*c5d0*/  MUFU.EX2 R22, R22 ;  /* 0x0000001600167308 */ /* 0x000e220000000800 */
[----:B------:R-:W-:Y:S01]  /*c5e0*/  F2FP.BF16.F32.PACK_AB R56, R56, R35 ;  /* 0x000000233838723e */ /* 0x000fe200000010ff */
[----:B------:R1:W-:Y:S01]  /*c5f0*/  @!P1 SYNCS.ARRIVE.TRANS64.RED.A1T0 RZ, [R24+URZ], RZ ;  /* 0x000000ff18ff99a7 */ /* 0x0003e2000810043f */
[----:B------:R-:W-:Y:S01]  /*c600*/  FADD.FTZ R59, R28, R59 ;  /* 0x0000003b1c3b7221 */ /* 0x000fe20000010000 */
[--C-:B------:R-:W-:Y:S01]  /*c610*/  FFMA.FTZ R42, R43, UR10, -R13.reuse ;  /* 0x0000000a2b2a7c23 */ /* 0x100fe2000801080d */
[--C-:B------:R-:W-:Y:S01]  /*c620*/  FFMA.FTZ R43, R46, UR10, -R13.reuse ;  /* 0x0000000a2e2b7c23 */ /* 0x100fe2000801080d */
[----:B------:R-:W-:Y:S01]  /*c630*/  FFMA.FTZ R8, R63, UR10, -R13 ;  /* 0x0000000a3f087c23 */ /* 0x000fe2000801080d */
[----:B------:R-:W-:Y:S01]  /*c640*/  FADD.FTZ R28, R26, R59 ;  /* 0x0000003b1a1c7221 */ /* 0x000fe20000010000 */
[----:B------:R2:W3:Y:S01]  /*c650*/  MUFU.EX2 R85, R29 ;  /* 0x0000001d00557308 */ /* 0x0004e20000000800 */
[--C-:B------:R-:W-:Y:S01]  /*c660*/  FFMA.FTZ R46, R47, UR10, -R13.reuse ;  /* 0x0000000a2f2e7c23 */ /* 0x100fe2000801080d */
[--C-:B------:R-:W-:Y:S01]  /*c670*/  FFMA.FTZ R47, R54, UR10, -R13.reuse ;  /* 0x0000000a362f7c23 */ /* 0x100fe2000801080d */
[----:B------:R-:W-:Y:S01]  /*c680*/  FADD.FTZ R35, R33, R28 ;  /* 0x0000001c21237221 */ /* 0x000fe20000010000 */
[--C-:B------:R-:W-:Y:S01]  /*c690*/  FFMA.FTZ R28, R67, UR10, -R13.reuse ;  /* 0x0000000a431c7c23 */ /* 0x100fe2000801080d */
[--C-:B------:R-:W-:Y:S01]  /*c6a0*/  FFMA.FTZ R67, R70, UR10, -R13.reuse ;  /* 0x0000000a46437c23 */ /* 0x100fe2000801080d */
[----:B------:R-:W-:Y:S01]  /*c6b0*/  FFMA.FTZ R142, R142, UR10, -R13 ;  /* 0x0000000a8e8e7c23 */ /* 0x000fe2000801080d */
[----:B------:R-:W-:Y:S01]  /*c6c0*/  FADD.FTZ R38, R32, R35 ;  /* 0x0000002320267221 */ /* 0x000fe20000010000 */
[----:B------:R-:W4:Y:S01]  /*c6d0*/  MUFU.EX2 R148, R148 ;  /* 0x0000009400947308 */ /* 0x000f220000000800 */
[----:B0-----:R-:W-:Y:S01]  /*c6e0*/  FFMA.FTZ R7, R22, R7, R57 ;  /* 0x0000000716077223 */ /* 0x001fe20000010039 */
[--C-:B--2---:R-:W-:Y:S01]  /*c6f0*/  FFMA.FTZ R29, R50, UR10, -R13.reuse ;  /* 0x0000000a321d7c23 */ /* 0x104fe2000801080d */
[----:B------:R-:W-:Y:S01]  /*c700*/  FADD.FTZ R63, R37, R38 ;  /* 0x00000026253f7221 */ /* 0x000fe20000010000 */
[----:B------:R-:W-:Y:S01]  /*c710*/  FFMA.FTZ R50, R55, UR10, -R13 ;  /* 0x0000000a37327c23 */ /* 0x000fe2000801080d */
[----:B-1----:R-:W-:Y:S01]  /*c720*/  FADD.FTZ R24, R144, R7 ;  /* 0x0000000790187221 */ /* 0x002fe20000010000 */
[----:B------:R-:W-:Y:S01]  /*c730*/  FFMA.FTZ R55, R62, UR10, -R13 ;  /* 0x0000000a3e377c23 */ /* 0x000fe2000801080d */
[----:B------:R-:W-:Y:S01]  /*c740*/  FADD.FTZ R38, R36, R63 ;  /* 0x0000003f24267221 */ /* 0x000fe20000010000 */
[----:B------:R-:W0:Y:S01]  /*c750*/  MUFU.EX2 R27, R27 ;  /* 0x0000001b001b7308 */ /* 0x000e220000000800 */
[----:B---3--:R-:W-:Y:S01]  /*c760*/  FADD.FTZ R25, R85, R24 ;  /* 0x0000001855197221 */ /* 0x008fe20000010000 */
[--C-:B------:R-:W-:Y:S01]  /*c770*/  FFMA.FTZ R7, R66, UR10, -R13.reuse ;  /* 0x0000000a42077c23 */ /* 0x100fe2000801080d */
[C---:B------:R-:W-:Y:S01]  /*c780*/  FADD.FTZ R63, R41.reuse, R38 ;  /* 0x00000026293f7221 */ /* 0x040fe20000010000 */
[----:B------:R-:W-:Y:S01]  /*c790*/  F2FP.BF16.F32.PACK_AB R36, R41, R36 ;  /* 0x000000242924723e */ /* 0x000fe200000010ff */
[----:B------:R-:W-:Y:S01]  /*c7a0*/  FFMA.FTZ R62, R71, UR10, -R13 ;  /* 0x0000000a473e7c23 */ /* 0x000fe2000801080d */
[----:B------:R-:W-:Y:S01]  /*c7b0*/  F2FP.BF16.F32.PACK_AB R57, R144, R57 ;  /* 0x000000399039723e */ /* 0x000fe200000010ff */
[----:B------:R-:W-:Y:S01]  /*c7c0*/  FADD.FTZ R38, R40, R63 ;  /* 0x0000003f28267221 */ /* 0x000fe20000010000 */
[----:B------:R-:W1:Y:S01]  /*c7d0*/  MUFU.EX2 R30, R30 ;  /* 0x0000001e001e7308 */ /* 0x000e620000000800 */
[C---:B----4-:R-:W-:Y:S01]  /*c7e0*/  FADD.FTZ R24, R148.reuse, R25 ;  /* 0x0000001994187221 */ /* 0x050fe20000010000 */
[----:B------:R-:W-:Y:S01]  /*c7f0*/  F2FP.BF16.F32.PACK_AB R59, R148, R85 ;  /* 0x00000055943b723e */ /* 0x000fe200000010ff */
[----:B------:R-:W-:Y:S01]  /*c800*/  FADD.FTZ R63, R45, R38 ;  /* 0x000000262d3f7221 */ /* 0x000fe20000010000 */
[--C-:B------:R-:W-:Y:S01]  /*c810*/  FFMA.FTZ R35, R74, UR10, -R13.reuse ;  /* 0x0000000a4a237c23 */ /* 0x100fe2000801080d */
[--C-:B------:R-:W-:Y:S01]  /*c820*/  FFMA.FTZ R78, R78, UR10, -R13.reuse ;  /* 0x0000000a4e4e7c23 */ /* 0x100fe2000801080d */
[--C-:B------:R-:W-:Y:S01]  /*c830*/  FFMA.FTZ R139, R139, UR10, -R13.reuse ;  /* 0x0000000a8b8b7c23 */ /* 0x100fe2000801080d */
[----:B------:R-:W-:Y:S01]  /*c840*/  STSM.16.M88.4 [R11+0x21800], R56 ;  /* 0x021800380b007844 */ /* 0x000fe20000000200 */
[----:B------:R-:W2:Y:S01]  /*c850*/  MUFU.EX2 R31, R31 ;  /* 0x0000001f001f7308 */ /* 0x000ea20000000800 */
[----:B0-----:R-:W-:Y:S01]  /*c860*/  FADD.FTZ R25, R27, R24 ;  /* 0x000000181b197221 */ /* 0x001fe20000010000 */
[--C-:B------:R-:W-:Y:S01]  /*c870*/  FFMA.FTZ R83, R83, UR10, -R13.reuse ;  /* 0x0000000a53537c23 */ /* 0x100fe2000801080d */
[--C-:B------:R-:W-:Y:S01]  /*c880*/  FFMA.FTZ R138, R138, UR10, -R13.reuse ;  /* 0x0000000a8a8a7c23 */ /* 0x100fe2000801080d */
[--C-:B------:R-:W-:Y:S01]  /*c890*/  FFMA.FTZ R86, R86, UR10, -R13.reuse ;  /* 0x0000000a56567c23 */ /* 0x100fe2000801080d */
[----:B------:R-:W-:Y:S01]  /*c8a0*/  FFMA.FTZ R13, R87, UR10, -R13 ;  /* 0x0000000a570d7c23 */ /* 0x000fe2000801080d */
[----:B------:R-:W-:Y:S01]  /*c8b0*/  F2FP.BF16.F32.PACK_AB R54, R79, R60 ;  /* 0x0000003c4f36723e */ /* 0x000fe200000010ff */
[----:B------:R-:W-:Y:S01]  /*c8c0*/  UMOV UR6, UR4 ;  /* 0x0000000400067c82 */ /* 0x000fe20008000000 */
[----:B------:R-:W0:Y:S01]  /*c8d0*/  MUFU.EX2 R140, R140 ;  /* 0x0000008c008c7308 */ /* 0x000e220000000800 */
[----:B-1----:R-:W-:Y:S01]  /*c8e0*/  FADD.FTZ R24, R30, R25 ;  /* 0x000000191e187221 */ /* 0x002fe20000010000 */
[----:B------:R-:W-:Y:S01]  /*c8f0*/  F2FP.BF16.F32.PACK_AB R66, R68, R65 ;  /* 0x000000414442723e */ /* 0x000fe200000010ff */
[-C--:B------:R-:W-:Y:S01]  /*c900*/  FMUL.FTZ R90, R90, R22.reuse ;  /* 0x000000165a5a7220 */ /* 0x080fe20000410000 */
[----:B------:R-:W-:Y:S01]  /*c910*/  ISETP.GT.AND P2, PT, R14, UR60, PT ;  /* 0x0000003c0e007c0c */ /* 0x000fe2000bf44270 */
        /* <DEDUP_REMOVED lines=30> */
[----:B------:R-:W-:Y:S01]  /*cb00*/  FMUL.FTZ R135, R135, R22 ;  /* 0x0000001687877220 */ /* 0x000fe20000410000 */
[----:B------:R-:W-:-:S02]  /*cb10*/  VIADD R14, R14, 0xffffffff ;  /* 0xffffffff0e0e7836 */ /* 0x000fc40000000000 */
[----:B------:R-:W-:Y:S02]  /*cb20*/  IMAD.MOV.U32 R22, RZ, RZ, R15 ;  /* 0x000000ffff167224 */ /* 0x000fe400078e000f */
        /* <DEDUP_REMOVED lines=8> */
[----:B------:R-:W-:Y:S02]  /*cbb0*/  F2FP.BF16.F32.PACK_AB R26, R37, R32 ;  /* 0x00000020251a723e */ /* 0x000fe400000010ff */
[----:B------:R-:W-:Y:S02]  /*cbc0*/  F2FP.BF16.F32.PACK_AB R37, R42, R39 ;  /* 0x000000272a25723e */ /* 0x000fe400000010ff */
[----:B------:R-:W-:Y:S02]  /*cbd0*/  F2FP.BF16.F32.PACK_AB R39, R46, R43 ;  /* 0x0000002b2e27723e */ /* 0x000fe400000010ff */
[----:B------:R-:W1:Y:S01]  /*cbe0*/  MUFU.EX2 R47, R47 ;  /* 0x0000002f002f7308 */ /* 0x000e620000000800 */
[----:B--2---:R-:W-:Y:S01]  /*cbf0*/  FADD.FTZ R25, R29, R38 ;  /* 0x000000261d197221 */ /* 0x004fe20000010000 */
[----:B------:R-:W-:Y:S01]  /*cc00*/  FADD.FTZ R38, R48, R63 ;  /* 0x0000003f30267221 */ /* 0x000fe20000010000 */
[----:B------:R-:W-:-:S05]  /*cc10*/  F2FP.BF16.F32.PACK_AB R46, R53, R48 ;  /* 0x00000030352e723e */ /* 0x000fca00000010ff */
[----:B------:R-:W2:Y:S01]  /*cc20*/  MUFU.EX2 R50, R50 ;  /* 0x0000003200327308 */ /* 0x000ea20000000800 */
[C---:B0-----:R-:W-:Y:S01]  /*cc30*/  FADD.FTZ R32, R34.reuse, R25 ;  /* 0x0000001922207221 */ /* 0x041fe20000010000 */
[----:B------:R-:W-:Y:S01]  /*cc40*/  FADD.FTZ R25, R53, R38 ;  /* 0x0000002635197221 */ /* 0x000fe20000010000 */
[----:B------:R-:W-:Y:S02]  /*cc50*/  F2FP.BF16.F32.PACK_AB R38, R45, R40 ;  /* 0x000000282d26723e */ /* 0x000fe400000010ff */
[----:B------:R-:W-:-:S03]  /*cc60*/  F2FP.BF16.F32.PACK_AB R45, R34, R29 ;  /* 0x0000001d222d723e */ /* 0x000fc600000010ff */
[----:B------:R-:W0:Y:S01]  /*cc70*/  MUFU.EX2 R51, R51 ;  /* 0x0000003300337308 */ /* 0x000e220000000800 */
[----:B-1----:R-:W-:Y:S01]  /*cc80*/  FADD.FTZ R33, R47, R32 ;  /* 0x000000202f217221 */ /* 0x002fe20000010000 */
[----:B------:R-:W-:Y:S01]  /*cc90*/  FADD.FTZ R32, R52, R25 ;  /* 0x0000001934207221 */ /* 0x000fe20000010000 */
[----:B------:R-:W-:Y:S02]  /*cca0*/  F2FP.BF16.F32.PACK_AB R25, R30, R27 ;  /* 0x0000001b1e19723e */ /* 0x000fe400000010ff */
[----:B------:R-:W-:Y:S02]  /*ccb0*/  F2FP.BF16.F32.PACK_AB R27, R140, R31 ;  /* 0x0000001f8c1b723e */ /* 0x000fe400000010ff */
[C---:B------:R-:W-:Y:S01]  /*ccc0*/  F2FP.BF16.F32.PACK_AB R52, R75.reuse, R52 ;  /* 0x000000344b34723e */ /* 0x040fe200000010ff */
[----:B------:R-:W1:Y:S01]  /*ccd0*/  MUFU.EX2 R146, R146 ;  /* 0x0000009200927308 */ /* 0x000e620000000800 */
[C---:B--2---:R-:W-:Y:S01]  /*cce0*/  FADD.FTZ R30, R50.reuse, R33 ;  /* 0x00000021321e7221 */ /* 0x044fe20000010000 */
[----:B------:R-:W-:Y:S01]  /*ccf0*/  FADD.FTZ R33, R75, R32 ;  /* 0x000000204b217221 */ /* 0x000fe20000010000 */
[----:B------:R2:W-:Y:S01]  /*cd00*/  STSM.16.M88.4 [R10], R24 ;  /* 0x000000180a007844 */ /* 0x0005e20000000200 */
[----:B------:R-:W-:-:S02]  /*cd10*/  F2FP.BF16.F32.PACK_AB R47, R50, R47 ;  /* 0x0000002f322f723e */ /* 0x000fc400000010ff */
[----:B------:R-:W-:Y:S01]  /*cd20*/  FADD.FTZ R32, R60, R33 ;  /* 0x000000213c207221 */ /* 0x000fe20000010000 */
[----:B------:R3:W-:Y:S01]  /*cd30*/  STSM.16.M88.4 [R9], R36 ;  /* 0x0000002409007844 */ /* 0x0007e20000000200 */
[----:B------:R-:W4:Y:S01]  /*cd40*/  MUFU.EX2 R55, R55 ;  /* 0x0000003700377308 */ /* 0x000f220000000800 */
[----:B0-----:R-:W-:Y:S01]  /*cd50*/  FADD.FTZ R31, R51, R30 ;  /* 0x0000001e331f7221 */ /* 0x001fe20000010000 */
[----:B------:R-:W-:Y:S01]  /*cd60*/  FADD.FTZ R32, R79, R32 ;  /* 0x000000204f207221 */ /* 0x000fe20000010000 */
[----:B------:R3:W-:Y:S03]  /*cd70*/  STSM.16.M88.4 [R6], R44 ;  /* 0x0000002c06007844 */ /* 0x0007e60000000200 */
[----:B------:R-:W-:Y:S02]  /*cd80*/  FADD.FTZ R41, R61, R32 ;  /* 0x000000203d297221 */ /* 0x000fe40000010000 */
[----:B------:R-:W0:Y:S01]  /*cd90*/  MUFU.EX2 R8, R8 ;  /* 0x0000000800087308 */ /* 0x000e220000000800 */
[----:B-1----:R-:W-:Y:S01]  /*cda0*/  FADD.FTZ R30, R146, R31 ;  /* 0x0000001f921e7221 */ /* 0x002fe20000010000 */
[----:B------:R-:W-:Y:S01]  /*cdb0*/  FADD.FTZ R32, R64, R41 ;  /* 0x0000002940207221 */ /* 0x000fe20000010000 */
[----:B------:R-:W-:-:S02]  /*cdc0*/  F2FP.BF16.F32.PACK_AB R53, R146, R51 ;  /* 0x000000339235723e */ /* 0x000fc400000010ff */
[----:B------:R-:W-:Y:S01]  /*cdd0*/  F2FP.BF16.F32.PACK_AB R64, R64, R61 ;  /* 0x0000003d4040723e */ /* 0x000fe200000010ff */
[----:B--2---:R-:W-:Y:S02]  /*cde0*/  FADD.FTZ R27, R65, R32 ;  /* 0x00000020411b7221 */ /* 0x004fe40000010000 */
[----:B------:R-:W1:Y:S01]  /*cdf0*/  MUFU.EX2 R7, R7 ;  /* 0x0000000700077308 */ /* 0x000e620000000800 */
[----:B----4-:R-:W-:Y:S01]  /*ce00*/  FADD.FTZ R33, R55, R30 ;  /* 0x0000001e37217221 */ /* 0x010fe20000010000 */
[----:B------:R-:W-:-:S04]  /*ce10*/  FADD.FTZ R26, R68, R27 ;  /* 0x0000001b441a7221 */ /* 0x000fc80000010000 */
[----:B------:R-:W-:Y:S02]  /*ce20*/  FADD.FTZ R27, R69, R26 ;  /* 0x0000001a451b7221 */ /* 0x000fe40000010000 */
[----:B------:R-:W2:Y:S01]  /*ce30*/  MUFU.EX2 R28, R28 ;  /* 0x0000001c001c7308 */ /* 0x000ea20000000800 */
[C---:B0-----:R-:W-:Y:S01]  /*ce40*/  FADD.FTZ R30, R8.reuse, R33 ;  /* 0x00000021081e7221 */ /* 0x041fe20000010000 */
[----:B------:R-:W-:-:S05]  /*ce50*/  F2FP.BF16.F32.PACK_AB R55, R8, R55 ;  /* 0x000000370837723e */ /* 0x000fca00000010ff */
[----:B------:R3:W-:Y:S01]  /*ce60*/  STSM.16.M88.4 [R11+0x27800], R52 ;  /* 0x027800340b007844 */ /* 0x0007e20000000200 */
        /* <DEDUP_REMOVED lines=14> */
[----:B------:R-:W-:-:S05]  /*cf50*/  F2FP.BF16.F32.PACK_AB R67, R62, R67 ;  /* 0x000000433e43723e */ /* 0x000fca00000010ff */
[----:B------:R3:W-:Y:S01]  /*cf60*/  STSM.16.M88.4 [R5], R64 ;  /* 0x0000004005007844 */ /* 0x0007e20000000200 */
        /* <DEDUP_REMOVED lines=16> */
[C---:B-1----:R-:W-:Y:S01]  /*d070*/  F2FP.BF16.F32.PACK_AB R75, R31.reuse, R78 ;  /* 0x0000004e1f4b723e */ /* 0x042fe200000010ff */
[----:B------:R-:W-:-:S04]  /*d080*/  FADD.FTZ R8, R31, R8 ;  /* 0x000000081f087221 */ /* 0x000fc80000010000 */
[----:B------:R3:W-:Y:S02]  /*d090*/  STSM.16.M88.4 [R9+0x6000], R72 ;  /* 0x0060004809007844 */ /* 0x0007e40000000200 */
[----:B------:R-:W1:Y:S01]  /*d0a0*/  MUFU.EX2 R83, R83 ;  /* 0x0000005300537308 */ /* 0x000e620000000800 */
[----:B--2---:R-:W-:Y:S01]  /*d0b0*/  F2FP.BF16.F32.PACK_AB R26, R82, R77 ;  /* 0x0000004d521a723e */ /* 0x004fe200000010ff */
[----:B------:R-:W-:-:S06]  /*d0c0*/  FADD.FTZ R77, R77, R30 ;  /* 0x0000001e4d4d7221 */ /* 0x000fcc0000010000 */
[----:B------:R-:W2:Y:S01]  /*d0d0*/  MUFU.EX2 R29, R86 ;  /* 0x00000056001d7308 */ /* 0x000ea20000000800 */
[----:B0-----:R-:W-:-:S07]  /*d0e0*/  FADD.FTZ R8, R139, R8 ;  /* 0x000000088b087221 */ /* 0x001fce0000010000 */
[----:B------:R0:W4:Y:S01]  /*d0f0*/  MUFU.EX2 R32, R13 ;  /* 0x0000000d00207308 */ /* 0x0001220000000800 */
[C---:B-1----:R-:W-:Y:S01]  /*d100*/  F2FP.BF16.F32.PACK_AB R25, R83.reuse, R139 ;  /* 0x0000008b5319723e */ /* 0x042fe200000010ff */
[----:B------:R-:W-:-:S04]  /*d110*/  FADD.FTZ R8, R83, R8 ;  /* 0x0000000853087221 */ /* 0x000fc80000010000 */
[----:B--2---:R-:W-:Y:S01]  /*d120*/  FADD.FTZ R7, R29, R8 ;  /* 0x000000081d077221 */ /* 0x004fe20000010000 */
[----:B------:R-:W-:Y:S01]  /*d130*/  FADD.FTZ R8, R82, R77 ;  /* 0x0000004d52087221 */ /* 0x000fe20000010000 */
[----:B0-----:R-:W-:Y:S01]  /*d140*/  IMAD.MOV.U32 R13, RZ, RZ, R12 ;  /* 0x000000ffff0d7224 */ /* 0x001fe200078e000c */
[C---:B----4-:R-:W-:Y:S01]  /*d150*/  F2FP.BF16.F32.PACK_AB R27, R32.reuse, R29 ;  /* 0x0000001d201b723e */ /* 0x050fe200000010ff */
[----:B------:R-:W-:-:S04]  /*d160*/  FADD.FTZ R7, R32, R7 ;  /* 0x0000000720077221 */ /* 0x000fc80000010000 */
[----:B------:R3:W-:Y:S01]  /*d170*/  STSM.16.M88.4 [R6+0x6000], R24 ;  /* 0x0060001806007844 */ /* 0x0007e20000000200 */
[----:B------:R0:W-:Y:S06]  /*d180*/  MEMBAR.ALL.CTA ;  /* 0x0000000000007992 */ /* 0x0001ec0000008000 */
[----:B0-----:R-:W0:Y:S02]  /*d190*/  FENCE.VIEW.ASYNC.S ;  /* 0x00000000000073c6 */ /* 0x001e240000000000 */
[----:B0-----:R-:W-:Y:S01]  /*d1a0*/  NOP ;  /* 0x0000000000007918 */ /* 0x001fe20000000000 */
[----:B------:R-:W-:Y:S05]  /*d1b0*/  @P2 BRA `(.L_x_10275) ;  /* 0xffffffcc00f82947 */ /* 0x000fea000383ffff */
.L_x_10258:
[----:B------:R-:W-:Y:S06]  /*d1c0*/  BAR.ARV 0x8, 0x200 ;  /* 0x0208000000007b1d */ /* 0x000fec0000002000 */
[----:B------:R-:W-:Y:S05]  /*d1d0*/  @!P0 BRA `(.L_x_10276) ;  /* 0x0000000000048947 */ /* 0x000fea0003800000 */
[----:B------:R-:W-:Y:S01]  /*d1e0*/  BPT.TRAP 0x1 ;  /* 0x000000040000795c */ /* 0x000fe20000300000 */
.L_x_10276:
[----:B------:R-:W-:Y:S01]  /*d1f0*/  ULEA UR9, UR4, UR36, 0x3 ;  /* 0x0000002404097291 */ /* 0x000fe2000f8e183f */
[----:B------:R-:W-:-:S05]  /*d200*/  IMAD.U32 R0, RZ, RZ, UR5 ;  /* 0x00000005ff007e24 */ /* 0x000fca000f8e00ff */
[----:B------:R-:W-:-:S04]  /*d210*/  SHF.L.U32 R0, R0, 0x1f, RZ ;  /* 0x0000001f00007819 */ /* 0x000fc800000006ff */
[----:B------:R2:W4:Y:S01]  /*d220*/  SYNCS.PHASECHK.TRANS64.TRYWAIT P2, [UR9+0x2d850], R0 ;  /* 0x02d85000ff0075a7 */ /* 0x0005220008040149 */
[----:B------:R-:W-:Y:S05]  /*d230*/  @!P0 BRA `(.L_x_10277) ;  /* 0x0000000000048947 */ /* 0x000fea0003800000 */
[----:B------:R-:W-:Y:S01]  /*d240*/  BPT.TRAP 0x1 ;  /* 0x000000040000795c */ /* 0x000fe20000300000 */
.L_x_10277:
[----:B----4-:R-:W-:Y:S05]  /*d250*/  @P2 BRA `(.L_x_10278) ;  /* 0x0000000000082947 */ /* 0x010fea0003800000 */
[----:B------:R-:W4:Y:S02]  /*d260*/  SYNCS.PHASECHK.TRANS64.TRYWAIT P0, [UR9+0x2d850], R0 ;  /* 0x02d85000ff0075a7 */ /* 0x000f240008000149 */
[----:B----4-:R-:W-:Y:S05]  /*d270*/  @!P0 BRA `(.L_x_10279) ;  /* 0x0000006400c48947 */ /* 0x010fea0003800000 */
.L_x_10278:
[----:B------:R-:W-:Y:S01]  /*d280*/  UIADD3 UR36, UR36, 0x400, URZ ;  /* 0x0000040024247890 */ /* 0x000fe2000fffe03f */
[----:B------:R-:W-:Y:S01]  /*d290*/  WARPGROUP.ARRIVE ;  /* 0x00000000000079c5 */ /* 0x000fe20000000000 */
[----:B------:R-:W-:Y:S01]  /*d2a0*/  ULOP3.LUT UR39, UR39, 0x10000, URZ, 0xfc, !UPT ;  /* 0x0001000027277892 */ /* 0x000fe2000f8efc3f */
[----:B----4-:R-:W4:Y:S01]  /*d2b0*/  SHFL.BFLY PT, R3, R8, 0x2, 0x1f ;  /* 0x0c401f0008037f89 */ /* 0x010f2200000e0000 */
[----:B------:R-:W-:Y:S01]  /*d2c0*/  USHF.R.U32.HI UR36, URZ, 0x4, UR36 ;  /* 0x000000043f247899 */ /* 0x000fe20008011624 */
[----:B01-3--:R-:W-:Y:S01]  /*d2d0*/  IMAD.U32 R11, RZ, RZ, UR9 ;  /* 0x00000009ff0b7e24 */ /* 0x00bfe2000f8e00ff */
[----:B------:R-:W-:Y:S01]  /*d2e0*/  UMOV UR5, 0x40000040 ;  /* 0x4000004000057882 */ /* 0x000fe20000000000 */
[----:B------:R-:W-:Y:S01]  /*d2f0*/  UMOV UR7, 0x80000020 ;  /* 0x8000002000077882 */ /* 0x000fe20000000000 */
[----:B------:R-:W-:Y:S01]  /*d300*/  ULOP3.LUT UR36, UR36, 0x3fff, URZ, 0xc0, !UPT ;  /* 0x00003fff24247892 */ /* 0x000fe2000f8ec03f */
[----:B--2---:R-:W0:Y:S01]  /*d310*/  SHFL.BFLY PT, R0, R7, 0x2, 0x1f ;  /* 0x0c401f0007007f89 */ /* 0x004e2200000e0000 */
[----:B------:R-:W-:-:S02]  /*d320*/  @!P1 VIADD R11, R11, 0x2d860 ;  /* 0x0002d8600b0b9836 */ /* 0x000fc40000000000 */
[----:B------:R-:W-:Y:S01]  /*d330*/  ULOP3.LUT UR8, UR36, 0x2000000, URZ, 0xfc, !UPT ;  /* 0x0200000024087892 */ /* 0x000fe2000f8efc3f */
[----:B------:R-:W-:Y:S02]  /*d340*/  IMAD.MOV.U32 R6, RZ, RZ, RZ ;  /* 0x000000ffff067224 */ /* 0x000fe400078e00ff */
[----:B------:R-:W-:Y:S01]  /*d350*/  @!P1 PRMT R11, RZ, 0x654, R11 ;  /* 0x00000654ff0b9816 */ /* 0x000fe2000000000b */
[----:B------:R-:W-:Y:S01]  /*d360*/  UIMAD UR8, UR4, 0x600, UR8 ;  /* 0x00000600040878a4 */ /* 0x000fe2000f8e0208 */
[----:B------:R-:W-:Y:S02]  /*d370*/  IMAD.U32 R19, RZ, RZ, UR10 ;  /* 0x0000000aff137e24 */ /* 0x000fe4000f8e00ff */
[----:B------:R-:W-:-:S04]  /*d380*/  UMOV UR4, UR39 ;  /* 0x0000002700047c82 */ /* 0x000fc80008000000 */
[----:B------:R-:W-:Y:S02]  /*d390*/  UMOV UR6, UR8 ;  /* 0x0000000800067c82 */ /* 0x000fe40008000000 */
[----:B------:R-:W-:Y:S01]  /*d3a0*/  HGMMA.64x96x16.F32.BF16 R88, gdesc[UR4].tnspB, R88, gsb0 ;  /* 0x41600000045879f0 */ /* 0x000fe20008001858 */
[----:B------:R-:W-:Y:S01]  /*d3b0*/  UIADD3 UR4, UR39, 0x2, URZ ;  /* 0x0000000227047890 */ /* 0x000fe2000fffe03f */
[----:B----4-:R-:W-:Y:S01]  /*d3c0*/  FADD.FTZ R3, R3, R8 ;  /* 0x0000000803037221 */ /* 0x010fe20000010000 */
[----:B------:R-:W-:Y:S01]  /*d3d0*/  UIADD3 UR6, UR8, 0x40, URZ ;  /* 0x0000004008067890 */ /* 0x000fe2000fffe03f */
[----:B------:R-:W-:Y:S01]  /*d3e0*/  IMAD.MOV.U32 R8, RZ, RZ, RZ ;  /* 0x000000ffff087224 */ /* 0x000fe200078e00ff */
[----:B------:R-:W-:Y:S01]  /*d3f0*/  UMOV UR5, 0x40000040 ;  /* 0x4000004000057882 */ /* 0x000fe20000000000 */
[----:B------:R-:W-:Y:S01]  /*d400*/  UMOV UR7, 0x80000020 ;  /* 0x8000002000077882 */ /* 0x000fe20000000000 */
[----:B0-----:R-:W-:Y:S02]  /*d410*/  FADD.FTZ R4, R0, R7 ;  /* 0x0000000700047221 */ /* 0x001fe40000010000 */
[----:B------:R-:W0:Y:S04]  /*d420*/  SHFL.BFLY PT, R0, R3, 0x1, 0x1f ;  /* 0x0c201f0003007f89 */ /* 0x000e2800000e0000 */
[----:B------:R-:W1:Y:S01]  /*d430*/  SHFL.BFLY PT, R5, R4, 0x1, 0x1f ;  /* 0x0c201f0004057f89 */ /* 0x000e6200000e0000 */
[----:B0-----:R-:W-:Y:S01]  /*d440*/  FADD.FTZ R10, R3, R0 ;  /* 0x00000000030a7221 */ /* 0x001fe20000010000 */
[----:B------:R-:W-:-:S02]  /*d450*/  IMAD.MOV.U32 R3, RZ, RZ, -0x800000 ;  /* 0xff800000ff037424 */ /* 0x000fc400078e00ff */
[----:B------:R-:W-:Y:S02]  /*d460*/  IMAD.MOV.U32 R0, RZ, RZ, -0x800000 ;  /* 0xff800000ff007424 */ /* 0x000fe400078e00ff */
[----:B-1----:R-:W-:Y:S01]  /*d470*/  FADD.FTZ R13, R4, R5 ;  /* 0x00000005040d7221 */ /* 0x002fe20000010000 */
[----:B------:R-:W-:Y:S01]  /*d480*/  FSETP.NE.FTZ.AND P0, PT, R10, RZ, PT ;  /* 0x000000ff0a00720b */ /* 0x000fe20003f15000 */
[----:B------:R-:W-:-:S03]  /*d490*/  IMAD.U32 R5, RZ, RZ, UR10 ;  /* 0x0000000aff057e24 */ /* 0x000fc6000f8e00ff */
        /* <DEDUP_REMOVED lines=107> */
.L_x_10209:
[----:B------:R-:W-:Y:S05]  /*db50*/  @P0 BRA `(.L_x_10280) ;  /* 0x00000010009c0947 */ /* 0x000fea0003800000 */
[----:B------:R-:W-:Y:S01]  /*db60*/  VIADD R6, R2, 0xffffff80 ;  /* 0xffffff8002067836 */ /* 0x000fe20000000000 */
[----:B------:R-:W-:Y:S01]  /*db70*/  R2UR UR13, R17 ;  /* 0x00000000110d72ca */ /* 0x000fe200000e0000 */
[----:B------:R-:W0:Y:S01]  /*db80*/  S2UR UR12, SR_CTAID.Z ;  /* 0x00000000000c79c3 */ /* 0x000e220000002700 */
[----:B------:R-:W1:Y:S01]  /*db90*/  S2R R25, SR_CTAID.X ;  /* 0x0000000000197919 */ /* 0x000e620000002500 */
[----:B------:R-:W-:Y:S01]  /*dba0*/  ULDC.64 UR8, c[0x0][0xbd0] ;  /* 0x0002f40000087ab9 */ /* 0x000fe20000000a00 */
[----:B------:R-:W-:Y:S01]  /*dbb0*/  SHF.R.S32.HI R7, RZ, 0x1f, R6 ;  /* 0x0000001fff077819 */ /* 0x000fe20000011406 */
[----:B------:R-:W-:Y:S01]  /*dbc0*/  ULDC.64 UR14, c[0x0][0x208] ;  /* 0x00008200000e7ab9 */ /* 0x000fe20000000a00 */
[----:B------:R-:W-:Y:S02]  /*dbd0*/  BSSY B0, `(.L_x_10281) ;  /* 0x00000d1000007945 */ /* 0x000fe40003800000 */
[CC--:B------:R-:W-:Y:S01]  /*dbe0*/  LEA.HI R10, R7.reuse, R6.reuse, RZ, 0x7 ;  /* 0x00000006070a7211 */ /* 0x0c0fe200078f38ff */
[----:B------:R-:W2:Y:S01]  /*dbf0*/  S2UR UR11, SR_CTAID.Y ;  /* 0x00000000000b79c3 */ /* 0x000ea20000002600 */
[----:B------:R-:W-:-:S02]  /*dc00*/  LEA.HI R14, R7, R6, RZ, 0x2 ;  /* 0x00000006070e7211 */ /* 0x000fc400078f10ff */
[----:B------:R-:W-:Y:S01]  /*dc10*/  LOP3.LUT R9, R10, 0xffffff80, RZ, 0xc0, !PT ;  /* 0xffffff800a097812 */ /* 0x000fe200078ec0ff */
[----:B------:R-:W-:Y:S01]  /*dc20*/  USHF.R.S32.HI UR7, URZ, 0x1f, UR13 ;  /* 0x0000001f3f077899 */ /* 0x000fe2000801140d */
[----:B------:R-:W-:Y:S01]  /*dc30*/  LOP3.LUT R19, R14, 0xfffffffc, RZ, 0xc0, !PT ;  /* 0xfffffffc0e137812 */ /* 0x000fe200078ec0ff */
[----:B------:R-:W-:Y:S01]  /*dc40*/  UIMAD.WIDE.U32 UR4, UR13, UR8, URZ ;  /* 0x000000080d0472a5 */ /* 0x000fe2000f8e003f */
[----:B------:R-:W-:Y:S01]  /*dc50*/  SHF.R.S32.HI R10, RZ, 0x7, R10 ;  /* 0x00000007ff0a7819 */ /* 0x000fe2000001140a */
[C---:B------:R-:W-:Y:S01]  /*dc60*/  IMAD.IADD R2, R6.reuse, 0x1, -R9 ;  /* 0x0000000106027824 */ /* 0x040fe200078e0a09 */
[----:B------:R-:W-:Y:S01]  /*dc70*/  UIMAD UR6, UR7, UR8, URZ ;  /* 0x00000008070672a4 */ /* 0x000fe2000f8e023f */
[----:B------:R-:W3:Y:S01]  /*dc80*/  LDC R9, c[0x0][0xbe8] ;  /* 0x0002fa00ff097b82 */ /* 0x000ee20000000800 */
[----:B------:R-:W-:Y:S02]  /*dc90*/  IMAD.IADD R14, R6, 0x1, -R19 ;  /* 0x00000001060e7824 */ /* 0x000fe400078e0a13 */
[----:B------:R-:W-:Y:S01]  /*dca0*/  SHF.R.S32.HI R13, RZ, 0x1f, R2 ;  /* 0x0000001fff0d7819 */ /* 0x000fe20000011402 */
[----:B------:R-:W-:Y:S01]  /*dcb0*/  IMAD.HI R7, R10, 0x55555556, RZ ;  /* 0x555555560a077827 */ /* 0x000fe200078e02ff */
[----:B------:R-:W-:-:S02]  /*dcc0*/  UIMAD UR6, UR13, UR9, UR6 ;  /* 0x000000090d0672a4 */ /* 0x000fc4000f8e0206 */
[-C--:B------:R-:W-:Y:S01]  /*dcd0*/  LEA.HI R8, R13, R2.reuse, RZ, 0x2 ;  /* 0x000000020d087211 */ /* 0x080fe200078f10ff */
[----:B------:R-:W4:Y:S01]  /*dce0*/  LDC.64 R18, c[0x0][0xbd8] ;  /* 0x0002f600ff127b82 */ /* 0x000f220000000a00 */
[----:B------:R-:W-:Y:S01]  /*dcf0*/  LEA.HI R7, R7, R7, RZ, 0x1 ;  /* 0x0000000707077211 */ /* 0x000fe200078f08ff */
[----:B------:R-:W-:Y:S01]  /*dd00*/  UIADD3 UR6, UR5, UR6, URZ ;  /* 0x0000000605067290 */ /* 0x000fe2000fffe03f */
[--C-:B------:R-:W-:Y:S01]  /*dd10*/  SHF.R.S32.HI R12, RZ, 0x2, R8.reuse ;  /* 0x00000002ff0c7819 */ /* 0x100fe20000011408 */
[----:B0-----:R-:W-:Y:S01]  /*dd20*/  USHF.R.S32.HI UR10, URZ, 0x1f, UR12 ;  /* 0x0000001f3f0a7899 */ /* 0x001fe2000801140c */
[----:B------:R-:W-:Y:S01]  /*dd30*/  SHF.R.S32.HI R11, RZ, 0x1f, R8 ;  /* 0x0000001fff0b7819 */ /* 0x000fe20000011408 */
[----:B------:R-:W-:Y:S01]  /*dd40*/  ULDC.64 UR8, c[0x0][0xb38] ;  /* 0x0002ce0000087ab9 */ /* 0x000fe20000000a00 */
[----:B------:R-:W-:Y:S01]  /*dd50*/  LEA.HI R13, R13, R2, RZ, 0x5 ;  /* 0x000000020d0d7211 */ /* 0x000fe200078f28ff */
[----:B------:R-:W2:Y:S01]  /*dd60*/  LDC R24, c[0x0][0xc50] ;  /* 0x00031400ff187b82 */ /* 0x000ea20000000800 */
[----:B------:R-:W-:Y:S01]  /*dd70*/  LEA.HI R11, R11, R12, RZ, 0x3 ;  /* 0x0000000c0b0b7211 */ /* 0x000fe200078f18ff */
[----:B------:R-:W-:Y:S01]  /*dd80*/  UIMAD UR7, UR7, UR8, URZ ;  /* 0x00000008070772a4 */ /* 0x000fe2000f8e023f */
[----:B------:R-:W-:-:S02]  /*dd90*/  SHF.R.S32.HI R13, RZ, 0x5, R13 ;  /* 0x00000005ff0d7819 */ /* 0x000fc4000001140d */
[----:B------:R-:W-:Y:S01]  /*dda0*/  LOP3.LUT R15, R11, 0xfffffff8, RZ, 0xc0, !PT ;  /* 0xfffffff80b0f7812 */ /* 0x000fe200078ec0ff */
[----:B------:R-:W-:Y:S01]  /*ddb0*/  IMAD R11, R7, -0x3, R10 ;  /* 0xfffffffd070b7824 */ /* 0x000fe200078e020a */
[----:B------:R-:W-:Y:S01]  /*ddc0*/  LEA.HI R7, R14, R14, RZ, 0x1 ;  /* 0x0000000e0e077211 */ /* 0x000fe200078f08ff */
[----:B------:R-:W0:Y:S08]  /*ddd0*/  LDC.64 R22, c[0x0][0xb40] ;  /* 0x0002d000ff167b82 */ /* 0x000e300000000a00 */
[----:B------:R-:W-:Y:S01]  /*dde0*/  BAR.SYNC.DEFER_BLOCKING 0x1, 0x180 ;  /* 0x0046000000007b1d */ /* 0x000fe20000010000 */
[----:B---3--:R-:W-:Y:S01]  /*ddf0*/  ISETP.NE.AND P0, PT, R9, 0x1, PT ;  /* 0x000000010900780c */ /* 0x008fe20003f05270 */
[----:B------:R-:W-:Y:S01]  /*de00*/  IMAD.IADD R6, R12, 0x1, -R15 ;  /* 0x000000010c067824 */ /* 0x000fe200078e0a0f */
[----:B------:R-:W-:-:S03]  /*de10*/  LOP3.LUT R7, R7, 0x1ffffffe, RZ, 0xc0, !PT ;  /* 0x1ffffffe07077812 */ /* 0x000fc600078ec0ff */
[----:B------:R-:W-:Y:S02]  /*de20*/  IMAD R10, R13, 0x10, R6 ;  /* 0x000000100d0a7824 */ /* 0x000fe400078e0206 */
[----:B------:R-:W-:Y:S02]  /*de30*/  IMAD.IADD R21, R14, 0x1, -R7 ;  /* 0x000000010e157824 */ /* 0x000fe400078e0a07 */
[----:B------:R-:W-:Y:S02]  /*de40*/  IMAD R12, R11, 0x40, R10 ;  /* 0x000000400b0c7824 */ /* 0x000fe400078e020a */
[----:B------:R-:W-:Y:S02]  /*de50*/  IMAD.U32 R7, RZ, RZ, UR5 ;  /* 0x00000005ff077e24 */ /* 0x000fe4000f8e00ff */
[----:B------:R-:W3:Y:S01]  /*de60*/  @P0 LDC R15, c[0x0][0xbec] ;  /* 0x0002fb00ff0f0b82 */ /* 0x000ee20000000800 */
[----:B------:R-:W-:Y:S01]  /*de70*/  IMAD.U32 R6, RZ, RZ, UR4 ;  /* 0x00000004ff067e24 */ /* 0x000fe2000f8e00ff */
[----:B------:R-:W-:Y:S01]  /*de80*/  UIMAD.WIDE.U32 UR4, UR13, UR8, URZ ;  /* 0x000000080d0472a5 */ /* 0x000fe2000f8e003f */
[----:B------:R-:W-:Y:S01]  /*de90*/  IMAD.U32 R7, RZ, RZ, UR6 ;  /* 0x00000006ff077e24 */ /* 0x000fe2000f8e00ff */
[----:B------:R-:W-:Y:S01]  /*dea0*/  UIMAD UR6, UR13, UR9, UR7 ;  /* 0x000000090d0672a4 */ /* 0x000fe2000f8e0207 */
[----:B----4-:R-:W-:-:S02]  /*deb0*/  IMAD R14, R18, UR10, RZ ;  /* 0x0000000a120e7c24 */ /* 0x010fc4000f8e02ff */
[----:B------:R-:W-:Y:S01]  /*dec0*/  IMAD R10, R21, 0x8, R12 ;  /* 0x00000008150a7824 */ /* 0x000fe200078e020c */
[----:B------:R-:W4:Y:S01]  /*ded0*/  @P0 LDC R20, c[0x0][0xbf0] ;  /* 0x0002fc00ff140b82 */ /* 0x000f220000000800 */
[----:B------:R-:W-:Y:S01]  /*dee0*/  IMAD R19, R19, UR12, R14 ;  /* 0x0000000c13137c24 */ /* 0x000fe2000f8e020e */
[----:B------:R-:W-:Y:S01]  /*def0*/  UIADD3 UR6, UR5, UR6, URZ ;  /* 0x0000000605067290 */ /* 0x000fe2000fffe03f */
[----:B-1----:R-:W-:Y:S01]  /*df00*/  IMAD R14, R25, 0xc0, R10 ;  /* 0x000000c0190e7824 */ /* 0x002fe200078e020a */
[----:B------:R-:W-:Y:S01]  /*df10*/  ULDC.64 UR8, c[0x0][0xb28] ;  /* 0x0002ca0000087ab9 */ /* 0x000fe20000000a00 */
[----:B------:R-:W-:Y:S02]  /*df20*/  IMAD R21, RZ, RZ, -UR13 ;  /* 0x8000000dff157e24 */ /* 0x000fe4000f8e02ff */
[----:B------:R-:W-:Y:S01]  /*df30*/  IMAD.WIDE.U32 R6, R18, UR12, R6 ;  /* 0x0000000c12067c25 */ /* 0x000fe2000f8e0006 */
[----:B------:R-:W1:Y:S03]  /*df40*/  @P0 LDC R29, c[0x0][0xbec] ;  /* 0x0002fb00ff1d0b82 */ /* 0x000e660000000800 */
[----:B------:R-:W-:-:S02]  /*df50*/  IMAD.U32 R11, RZ, RZ, UR5 ;  /* 0x00000005ff0b7e24 */ /* 0x000fc4000f8e00ff */
[----:B--2---:R-:W-:Y:S02]  /*df60*/  IMAD R27, R24, R21, UR11 ;  /* 0x0000000b181b7e24 */ /* 0x004fe4000f8e0215 */
[----:B------:R-:W-:Y:S01]  /*df70*/  IMAD.U32 R10, RZ, RZ, UR4 ;  /* 0x00000004ff0a7e24 */ /* 0x000fe2000f8e00ff */
[----:B------:R-:W2:Y:S01]  /*df80*/  @P0 LDC R26, c[0x0][0xbf0] ;  /* 0x0002fc00ff1a0b82 */ /* 0x000ea20000000800 */
[----:B---3--:R-:W-:Y:S01]  /*df90*/  @P0 IMAD.HI.U32 R15, R14, R15, RZ ;  /* 0x0000000f0e0f0227 */ /* 0x008fe200078e00ff */
[----:B------:R-:W-:-:S03]  /*dfa0*/  ULDC.64 UR4, c[0x0][0xbe0] ;  /* 0x0002f80000047ab9 */ /* 0x000fc60000000a00 */
[----:B------:R-:W-:Y:S01]  /*dfb0*/  IMAD.U32 R11, RZ, RZ, UR6 ;  /* 0x00000006ff0b7e24 */ /* 0x000fe2000f8e00ff */
[----:B------:R-:W-:Y:S01]  /*dfc0*/  ULDC.64 UR6, c[0x0][0xb48] ;  /* 0x0002d20000067ab9 */ /* 0x000fe20000000a00 */
[C---:B0-----:R-:W-:Y:S02]  /*dfd0*/  IMAD R18, R22.reuse, UR10, RZ ;  /* 0x0000000a16127c24 */ /* 0x041fe4000f8e02ff */
[----:B------:R-:W-:Y:S01]  /*dfe0*/  IMAD.MOV.U32 R13, RZ, RZ, R14 ;  /* 0x000000ffff0d7224 */ /* 0x000fe200078e000e */
[----:B----4-:R-:W-:Y:S01]  /*dff0*/  @P0 SHF.R.U32.HI R13, RZ, R20, R15 ;  /* 0x00000014ff0d0219 */ /* 0x010fe2000001160f */
[----:B------:R-:W-:Y:S01]  /*e000*/  IMAD.IADD R7, R7, 0x1, R19 ;  /* 0x0000000107077824 */ /* 0x000fe200078e0213 */
[----:B------:R-:W-:Y:S01]  /*e010*/  SHF.R.S32.HI R20, RZ, 0x1f, R27 ;  /* 0x0000001fff147819 */ /* 0x000fe2000001141b */
[----:B------:R-:W-:Y:S02]  /*e020*/  IMAD R19, R23, UR12, R18 ;  /* 0x0000000c17137c24 */ /* 0x000fe4000f8e0212 */
[----:B------:R-:W-:-:S04]  /*e030*/  IMAD.WIDE.U32 R10, R22, UR12, R10 ;  /* 0x0000000c160a7c25 */ /* 0x000fc8000f8e000a */
[----:B-1----:R-:W-:-:S04]  /*e040*/  @P0 IMAD.HI.U32 R29, R14, R29, RZ ;  /* 0x0000001d0e1d0227 */ /* 0x002fc800078e00ff */
[----:B------:R-:W-:Y:S02]  /*e050*/  IMAD.IADD R11, R11, 0x1, R19 ;  /* 0x000000010b0b7824 */ /* 0x000fe400078e0213 */
[----:B------:R-:W-:Y:S02]  /*e060*/  IMAD R19, R20, UR6, RZ ;  /* 0x0000000614137c24 */ /* 0x000fe4000f8e02ff */
[----:B------:R-:W-:-:S04]  /*e070*/  IMAD.WIDE.U32 R6, R27, UR4, R6 ;  /* 0x000000041b067c25 */ /* 0x000fc8000f8e0006 */
[----:B------:R-:W-:Y:S01]  /*e080*/  IMAD.MOV.U32 R15, RZ, RZ, R14 ;  /* 0x000000ffff0f7224 */ /* 0x000fe200078e000e */
[----:B--2---:R-:W-:Y:S01]  /*e090*/  @P0 SHF.R.U32.HI R15, RZ, R26, R29 ;  /* 0x0000001aff0f0219 */ /* 0x004fe2000001161d */
[----:B------:R-:W-:Y:S01]  /*e0a0*/  IMAD R18, R20, UR4, RZ ;  /* 0x0000000414127c24 */ /* 0x000fe2000f8e02ff */
[----:B------:R-:W-:Y:S01]  /*e0b0*/  IADD3 R6, P0, R13, R6, RZ ;  /* 0x000000060d067210 */ /* 0x000fe20007f1e0ff */
[C---:B------:R-:W-:Y:S01]  /*e0c0*/  IMAD R21, R27.reuse, UR7, R19 ;  /* 0x000000071b157c24 */ /* 0x040fe2000f8e0213 */
[--C-:B------:R-:W-:Y:S01]  /*e0d0*/  SHF.R.S32.HI R19, RZ, 0x1f, R13.reuse ;  /* 0x0000001fff137819 */ /* 0x100fe2000001140d */
[----:B------:R-:W-:Y:S02]  /*e0e0*/  IMAD.MOV R13, RZ, RZ, -R13 ;  /* 0x000000ffff0d7224 */ /* 0x000fe400078e0a0d */
[C---:B------:R-:W-:Y:S01]  /*e0f0*/  IMAD R20, R27.reuse, UR5, R18 ;  /* 0x000000051b147c24 */ /* 0x040fe2000f8e0212 */
[----:B------:R-:W-:Y:S01]  /*e100*/  SHF.R.S32.HI R18, RZ, 0x1f, R15 ;  /* 0x0000001fff127819 */ /* 0x000fe2000001140f */
[----:B------:R-:W-:Y:S01]  /*e110*/  IMAD.WIDE.U32 R10, R27, UR6, R10 ;  /* 0x000000061b0a7c25 */ /* 0x000fe2000f8e000a */
[----:B------:R-:W-:Y:S01]  /*e120*/  ULDC.64 UR4, c[0x0][0xb30] ;  /* 0x0002cc0000047ab9 */ /* 0x000fe20000000a00 */
[----:B------:R-:W-:Y:S01]  /*e130*/  ULDC.64 UR6, c[0x0][0xbc8] ;  /* 0x0002f20000067ab9 */ /* 0x000fe20000000a00 */
[----:B------:R-:W-:Y:S01]  /*e140*/  IADD3.X R7, R19, R7, R20, P0, !PT ;  /* 0x0000000713077210 */ /* 0x000fe200007fe414 */
[----:B------:R-:W-:-:S02]  /*e150*/  IMAD.MOV R22, RZ, RZ, -R15 ;  /* 0x000000ffff167224 */ /* 0x000fc400078e0a0f */
[--C-:B------:R-:W-:Y:S02]  /*e160*/  IMAD R13, R9, R13, R14.reuse ;  /* 0x0000000d090d7224 */ /* 0x100fe400078e020e */
[----:B------:R-:W-:Y:S02]  /*e170*/  IMAD.IADD R11, R11, 0x1, R21 ;  /* 0x000000010b0b7824 */ /* 0x000fe400078e0215 */
[----:B------:R-:W-:Y:S02]  /*e180*/  IMAD R18, R18, UR4, RZ ;  /* 0x0000000412127c24 */ /* 0x000fe4000f8e02ff */
[----:B------:R-:W-:Y:S01]  /*e190*/  IMAD R19, R9, R22, R14 ;  /* 0x0000001609137224 */ /* 0x000fe200078e020e */
[----:B------:R-:W-:Y:S01]  /*e1a0*/  SHF.R.S32.HI R14, RZ, 0x1f, R13 ;  /* 0x0000001fff0e7819 */ /* 0x000fe2000001140d */
[C---:B------:R-:W-:Y:S01]  /*e1b0*/  IMAD R21, R15.reuse, UR5, R18 ;  /* 0x000000050f157c24 */ /* 0x040fe2000f8e0212 */
[----:B------:R-:W0:Y:S01]  /*e1c0*/  S2UR UR5, SR_CgaCtaId ;  /* 0x00000000000579c3 */ /* 0x000e220000008800 */
[----:B------:R-:W-:Y:S01]  /*e1d0*/  IMAD.WIDE.U32 R10, R15, UR4, R10 ;  /* 0x000000040f0a7c25 */ /* 0x000fe2000f8e000a */
[----:B------:R-:W-:Y:S01]  /*e1e0*/  SHF.R.S32.HI R15, RZ, 0x1f, R19 ;  /* 0x0000001fff0f7819 */ /* 0x000fe20000011413 */
[----:B------:R-:W-:-:S02]  /*e1f0*/  UMOV UR4, 0x400 ;  /* 0x0000040000047882 */ /* 0x000fc40000000000 */
[----:B------:R-:W-:Y:S02]  /*e200*/  IMAD R14, R14, UR6, RZ ;  /* 0x000000060e0e7c24 */ /* 0x000fe4000f8e02ff */
[----:B------:R-:W-:Y:S02]  /*e210*/  IMAD R18, R15, UR8, RZ ;  /* 0x000000080f127c24 */ /* 0x000fe4000f8e02ff */
[----:B------:R-:W-:Y:S02]  /*e220*/  IMAD.IADD R11, R11, 0x1, R21 ;  /* 0x000000010b0b7824 */ /* 0x000fe400078e0215 */
        /* <DEDUP_REMOVED lines=14> */
[----:B------:R-:W-:Y:S01]  /*e310*/  SHFL.IDX PT, R12, R18, 0x1, 0x1c1f ;  /* 0x003c1f00120c7f89 */ /* 0x000fe200000e0000 */
[----:B------:R-:W-:Y:S01]  /*e320*/  LEA.HI.X R25, R10, UR9, R7, 0x2, P1 ;  /* 0x000000090a197c11 */ /* 0x000fe200088f1407 */
[----:B------:R-:W-:Y:S01]  /*e330*/  IMAD R21, R9, UR6, RZ ;  /* 0x0000000609157c24 */ /* 0x000fe2000f8e02ff */
[----:B------:R-:W-:Y:S01]  /*e340*/  LOP3.LUT P0, RZ, R2, 0x3, RZ, 0xc0, !PT ;  /* 0x0000000302ff7812 */ /* 0x000fe2000780c0ff */
[----:B------:R-:W-:Y:S01]  /*e350*/  SHFL.IDX PT, R10, R18, RZ, 0x1c1f ;  /* 0x001c1fff120a7589 */ /* 0x000fe200000e0000 */
[C---:B------:R-:W-:Y:S01]  /*e360*/  VIADD R20, R14.reuse, 0x8 ;  /* 0x000000080e147836 */ /* 0x040fe20000000000 */
[----:B------:R-:W-:Y:S01]  /*e370*/  UIADD3 UR4, UR4, 0x2d820, URZ ;  /* 0x0002d82004047890 */ /* 0x000fe2000fffe03f */
[CC--:B------:R-:W-:Y:S01]  /*e380*/  ISETP.GE.OR P1, PT, R14.reuse, R21.reuse, P0 ;  /* 0x000000150e00720c */ /* 0x0c0fe20000726670 */
[----:B------:R-:W0:Y:S01]  /*e390*/  SHFL.IDX PT, R11, R15, RZ, 0x1c1f ;  /* 0x001c1fff0f0b7589 */ /* 0x000e2200000e0000 */
[-C--:B------:R-:W-:Y:S01]  /*e3a0*/  ISETP.GE.AND P2, PT, R14, R21.reuse, PT ;  /* 0x000000150e00720c */ /* 0x080fe20003f46270 */
[----:B------:R-:W-:Y:S01]  /*e3b0*/  UPRMT UR4, URZ, 0x654, UR4 ;  /* 0x000006543f047896 */ /* 0x000fe20008000004 */
[----:B------:R-:W-:Y:S01]  /*e3c0*/  ISETP.GE.OR P0, PT, R20, R21, P0 ;  /* 0x000000151400720c */ /* 0x000fe20000706670 */
[----:B------:R-:W1:Y:S01]  /*e3d0*/  SHFL.IDX PT, R13, R15, 0x1, 0x1c1f ;  /* 0x003c1f000f0d7f89 */ /* 0x000e6200000e0000 */
[----:B------:R-:W-:-:S03]  /*e3e0*/  LOP3.LUT R9, R8, 0x7ffffffc, RZ, 0xc0, !PT ;  /* 0x7ffffffc08097812 */ /* 0x000fc600078ec0ff */
[----:B------:R2:W3:Y:S02]  /*e3f0*/  SHFL.IDX PT, R6, R24, RZ, 0x1c1f ;  /* 0x001c1fff18067589 */ /* 0x0004e400000e0000 */
[----:B------:R-:W-:Y:S01]  /*e400*/  IMAD.IADD R9, R2, 0x1, -R9 ;  /* 0x0000000102097824 */ /* 0x000fe200078e0a09 */
[----:B------:R-:W-:Y:S01]  /*e410*/  SYNCS.ARRIVE.TRANS64.RED.A1T0 RZ, [UR4], RZ ;  /* 0x000000ffffff79a7 */ /* 0x000fe20008100404 */
[----:B------:R2:W4:Y:S02]  /*e420*/  SHFL.IDX PT, R7, R25, RZ, 0x1c1f ;  /* 0x001c1fff19077589 */ /* 0x00052400000e0000 */
[----:B------:R-:W-:Y:S02]  /*e430*/  IMAD.SHL.U32 R9, R9, 0x2, RZ ;  /* 0x0000000209097824 */ /* 0x000fe400078e00ff */
        /* <DEDUP_REMOVED lines=13> */
[C---:B------:R-:W-:Y:S01]  /*e510*/  VIADD R22, R9.reuse, 0x38 ;  /* 0x0000003809167836 */ /* 0x040fe20000000000 */
[----:B------:R-:W-:Y:S01]  /*e520*/  ISETP.GE.AND P4, PT, R10, UR4, PT ;  /* 0x000000040a007c0c */ /* 0x000fe2000bf86270 */
[----:B------:R-:W-:-:S06]  /*e530*/  VIADD R23, R9, 0x40 ;  /* 0x0000004009177836 */ /* 0x000fcc0000000000 */
[----:B------:R-:W-:Y:S02]  /*e540*/  @!P1 LEA.HI R0, R0, R0, RZ, 0x1 ;  /* 0x0000000000009211 */ /* 0x000fe400078f08ff */
[----:B------:R-:W-:Y:S02]  /*e550*/  @!P2 LEA.HI R2, R2, R2, RZ, 0x1 ;  /* 0x000000020202a211 */ /* 0x000fe400078f08ff */
[----:B------:R-:W-:Y:S02]  /*e560*/  @!P3 LEA.HI R8, R3, R3, RZ, 0x1 ;  /* 0x000000030308b211 */ /* 0x000fe400078f08ff */
[----:B------:R-:W-:Y:S02]  /*e570*/  @!P1 LOP3.LUT R11, R0, 0xfffffffe, RZ, 0xc0, !PT ;  /* 0xfffffffe000b9812 */ /* 0x000fe400078ec0ff */
[----:B------:R-:W-:Y:S02]  /*e580*/  @!P4 LEA.HI R0, R10, R10, RZ, 0x1 ;  /* 0x0000000a0a00c211 */ /* 0x000fe400078f08ff */
[----:B------:R-:W-:Y:S01]  /*e590*/  @!P2 LOP3.LUT R13, R2, 0xfffffffe, RZ, 0xc0, !PT ;  /* 0xfffffffe020da812 */ /* 0x000fe200078ec0ff */
[----:B---34-:R-:W-:Y:S01]  /*e5a0*/  @!P0 IMAD.WIDE R2, R9, 0x4, R6 ;  /* 0x0000000409028825 */ /* 0x018fe200078e0206 */
[----:B------:R-:W-:-:S02]  /*e5b0*/  @!P3 LOP3.LUT R15, R8, 0xfffffffe, RZ, 0xc0, !PT ;  /* 0xfffffffe080fb812 */ /* 0x000fc400078ec0ff */
[----:B------:R-:W-:Y:S01]  /*e5c0*/  @!P4 LOP3.LUT R19, R0, 0xfffffffe, RZ, 0xc0, !PT ;  /* 0xfffffffe0013c812 */ /* 0x000fe200078ec0ff */
[--C-:B------:R-:W-:Y:S01]  /*e5d0*/  @!P1 IMAD.WIDE R10, R11, 0x4, R6.reuse ;  /* 0x000000040b0a9825 */ /* 0x100fe200078e0206 */
[----:B------:R0:W-:Y:S03]  /*e5e0*/  @!P0 ST.E.64 desc[UR6][R2.64], R4 ;  /* 0x0000000402008985 */ /* 0x0001e6000c101b06 */
[----:B------:R-:W-:Y:S01]  /*e5f0*/  VIADD R0, R9, 0x28 ;  /* 0x0000002809007836 */ /* 0x000fe20000000000 */
[----:B------:R1:W-:Y:S01]  /*e600*/  @!P1 ST.E.64 desc[UR6][R10.64], R92 ;  /* 0x0000005c0a009985 */ /* 0x0003e2000c101b06 */
[----:B------:R-:W-:-:S03]  /*e610*/  @!P2 IMAD.WIDE R12, R13, 0x4, R6 ;  /* 0x000000040d0ca825 */ /* 0x000fc600078e0206 */
[----:B------:R-:W-:Y:S01]  /*e620*/  ISETP.GE.AND P0, PT, R0, UR4, PT ;  /* 0x0000000400007c0c */ /* 0x000fe2000bf06270 */
[----:B------:R-:W-:Y:S01]  /*e630*/  VIADD R8, R9, 0x30 ;  /* 0x0000003009087836 */ /* 0x000fe20000000000 */
[----:B------:R2:W-:Y:S01]  /*e640*/  @!P2 ST.E.64 desc[UR6][R12.64], R96 ;  /* 0x000000600c00a985 */ /* 0x0005e2000c101b06 */
[--C-:B------:R-:W-:Y:S01]  /*e650*/  @!P3 IMAD.WIDE R14, R15, 0x4, R6.reuse ;  /* 0x000000040f0eb825 */ /* 0x100fe200078e0206 */
[----:B------:R-:W-:Y:S02]  /*e660*/  ISETP.GE.AND P2, PT, R22, UR4, PT ;  /* 0x0000000416007c0c */ /* 0x000fe4000bf46270 */
        /* <DEDUP_REMOVED lines=8> */
[----:B------:R-:W-:Y:S01]  /*e6f0*/  VIADD R5, R9, 0x58 ;  /* 0x0000005809057836 */ /* 0x000fe20000000000 */
[----:B------:R-:W-:-:S02]  /*e700*/  ISETP.GE.AND P5, PT, R3, UR4, PT ;  /* 0x0000000403007c0c */ /* 0x000fc4000bfa6270 */
[----:B------:R-:W-:Y:S02]  /*e710*/  ISETP.GE.AND P4, PT, R2, UR4, PT ;  /* 0x0000000402007c0c */ /* 0x000fe4000bf86270 */
[----:B------:R-:W-:Y:S02]  /*e720*/  ISETP.GE.AND P6, PT, R5, UR4, PT ;  /* 0x0000000405007c0c */ /* 0x000fe4000bfc6270 */
[----:B------:R-:W-:Y:S02]  /*e730*/  @!P1 LEA.HI R8, R8, R8, RZ, 0x1 ;  /* 0x0000000808089211 */ /* 0x000fe400078f08ff */
[----:B------:R-:W-:Y:S02]  /*e740*/  @!P2 LEA.HI R22, R22, R22, RZ, 0x1 ;  /* 0x000000161616a211 */ /* 0x000fe400078f08ff */
[----:B------:R-:W-:Y:S02]  /*e750*/  @!P3 LEA.HI R23, R23, R23, RZ, 0x1 ;  /* 0x000000171717b211 */ /* 0x000fe400078f08ff */
[----:B-1----:R-:W-:-:S02]  /*e760*/  @!P2 LOP3.LUT R11, R22, 0xfffffffe, RZ, 0xc0, !PT ;  /* 0xfffffffe160ba812 */ /* 0x002fc400078ec0ff */
[----:B------:R-:W-:Y:S02]  /*e770*/  @!P5 LEA.HI R4, R3, R3, RZ, 0x1 ;  /* 0x000000030304d211 */ /* 0x000fe400078f08ff */
[----:B------:R-:W-:Y:S02]  /*e780*/  @!P4 LEA.HI R2, R2, R2, RZ, 0x1 ;  /* 0x000000020202c211 */ /* 0x000fe400078f08ff */
[----:B------:R-:W-:Y:S02]  /*e790*/  @!P6 LEA.HI R10, R5, R5, RZ, 0x1 ;  /* 0x00000005050ae211 */ /* 0x000fe400078f08ff */
[----:B------:R-:W-:Y:S02]  /*e7a0*/  @!P0 LOP3.LUT R3, R0, 0xfffffffe, RZ, 0xc0, !PT ;  /* 0xfffffffe00038812 */ /* 0x000fe400078ec0ff */
[----:B------:R-:W-:Y:S02]  /*e7b0*/  @!P1 LOP3.LUT R5, R8, 0xfffffffe, RZ, 0xc0, !PT ;  /* 0xfffffffe08059812 */ /* 0x000fe400078ec0ff */
[----:B--2---:R-:W-:-:S02]  /*e7c0*/  @!P3 LOP3.LUT R13, R23, 0xfffffffe, RZ, 0xc0, !PT ;  /* 0xfffffffe170db812 */ /* 0x004fc400078ec0ff */
[----:B---3--:R-:W-:Y:S01]  /*e7d0*/  @!P4 LOP3.LUT R15, R2, 0xfffffffe, RZ, 0xc0, !PT ;  /* 0xfffffffe020fc812 */ /* 0x008fe200078ec0ff */
[--C-:B------:R-:W-:Y:S01]  /*e7e0*/  @!P0 IMAD.WIDE R2, R3, 0x4, R6.reuse ;  /* 0x0000000403028825 */ /* 0x100fe200078e0206 */
[----:B0-----:R-:W-:Y:S02]  /*e7f0*/  @!P5 LOP3.LUT R19, R4, 0xfffffffe, RZ, 0xc0, !PT ;  /* 0xfffffffe0413d812 */ /* 0x001fe400078ec0ff */
[----:B------:R-:W-:Y:S01]  /*e800*/  @!P6 LOP3.LUT R23, R10, 0xfffffffe, RZ, 0xc0, !PT ;  /* 0xfffffffe0a17e812 */ /* 0x000fe200078ec0ff */
        /* <DEDUP_REMOVED lines=12> */
[----:B------:R0:W-:Y:S02]  /*e8d0*/  @!P6 ST.E.64 desc[UR6][R6.64], R132 ;  /* 0x000000840600e985 */ /* 0x0001e4000c101b06 */
.L_x_10282:
[----:B------:R-:W-:Y:S05]  /*e8e0*/  BSYNC B0 ;  /* 0x0000000000007941 */ /* 0x000fea0003800000 */
.L_x_10281:
[----:B------:R-:W-:Y:S01]  /*e8f0*/  ISETP.GE.AND P0, PT, R20, R21, PT ;  /* 0x000000151400720c */ /* 0x000fe20003f06270 */
[----:B0-----:R0:W1:Y:S04]  /*e900*/  SHFL.IDX PT, R15, R25, 0x1, 0x1c1f ;  /* 0x003c1f00190f7f89 */ /* 0x00106800000e0000 */
[----:B------:R0:W0:Y:S08]  /*e910*/  SHFL.IDX PT, R14, R24, 0x1, 0x1c1f ;  /* 0x003c1f00180e7f89 */ /* 0x00003000000e0000 */
        /* <DEDUP_REMOVED lines=13> */
[----:B------:R-:W-:Y:S01]  /*e9f0*/  ULDC.64 UR6, c[0x0][0x208] ;  /* 0x0000820000067ab9 */ /* 0x000fe20000000a00 */
[----:B------:R-:W-:Y:S01]  /*ea00*/  ISETP.GE.AND P1, PT, R12, UR4, PT ;  /* 0x000000040c007c0c */ /* 0x000fe2000bf26270 */
[----:B------:R-:W-:-:S02]  /*ea10*/  VIADD R18, R9, 0x40 ;  /* 0x0000004009127836 */ /* 0x000fc40000000000 */
[C---:B------:R-:W-:Y:S02]  /*ea20*/  VIADD R19, R9.reuse, 0x48 ;  /* 0x0000004809137836 */ /* 0x040fe40000000000 */
[----:B------:R-:W-:Y:S01]  /*ea30*/  @!P3 LEA.HI R0, R0, R0, RZ, 0x1 ;  /* 0x000000000000b211 */ /* 0x000fe200078f08ff */
[----:B------:R-:W-:Y:S01]  /*ea40*/  VIADD R20, R9, 0x50 ;  /* 0x0000005009147836 */ /* 0x000fe20000000000 */
[----:B------:R-:W-:Y:S02]  /*ea50*/  @!P4 LEA.HI R2, R2, R2, RZ, 0x1 ;  /* 0x000000020202c211 */ /* 0x000fe400078f08ff */
[----:B------:R-:W-:Y:S02]  /*ea60*/  @!P5 LEA.HI R3, R3, R3, RZ, 0x1 ;  /* 0x000000030303d211 */ /* 0x000fe400078f08ff */
[----:B------:R-:W-:Y:S01]  /*ea70*/  @!P3 LOP3.LUT R5, R0, 0xfffffffe, RZ, 0xc0, !PT ;  /* 0xfffffffe0005b812 */ /* 0x000fe200078ec0ff */
[----:B------:R-:W-:Y:S01]  /*ea80*/  VIADD R0, R9, 0x30 ;  /* 0x0000003009007836 */ /* 0x000fe20000000000 */
[----:B----4-:R-:W-:-:S02]  /*ea90*/  @!P4 LOP3.LUT R7, R2, 0xfffffffe, RZ, 0xc0, !PT ;  /* 0xfffffffe0207c812 */ /* 0x010fc400078ec0ff */
[----:B------:R-:W-:Y:S01]  /*eaa0*/  @!P5 LOP3.LUT R11, R3, 0xfffffffe, RZ, 0xc0, !PT ;  /* 0xfffffffe030bd812 */ /* 0x000fe200078ec0ff */
[--C-:B01----:R-:W-:Y:S01]  /*eab0*/  @!P2 IMAD.WIDE R2, R9, 0x4, R14.reuse ;  /* 0x000000040902a825 */ /* 0x103fe200078e020e */
[----:B------:R-:W-:Y:S02]  /*eac0*/  @!P0 LEA.HI R8, R8, R8, RZ, 0x1 ;  /* 0x0000000808088211 */ /* 0x000fe400078f08ff */
[----:B------:R-:W-:Y:S01]  /*ead0*/  ISETP.GE.AND P6, PT, R20, UR4, PT ;  /* 0x0000000414007c0c */ /* 0x000fe2000bfc6270 */
[--C-:B------:R-:W-:Y:S01]  /*eae0*/  @!P3 IMAD.WIDE R4, R5, 0x4, R14.reuse ;  /* 0x000000040504b825 */ /* 0x100fe200078e020e */
[----:B------:R0:W-:Y:S01]  /*eaf0*/  @!P2 ST.E.64 desc[UR6][R2.64], R90 ;  /* 0x0000005a0200a985 */ /* 0x0001e2000c101b06 */
[----:B------:R-:W-:Y:S02]  /*eb00*/  ISETP.GE.AND P2, PT, R0, UR4, PT ;  /* 0x0000000400007c0c */ /* 0x000fe4000bf46270 */
[----:B---3--:R-:W-:Y:S01]  /*eb10*/  @!P4 IMAD.WIDE R6, R7, 0x4, R14 ;  /* 0x000000040706c825 */ /* 0x008fe200078e020e */
        /* <DEDUP_REMOVED lines=21> */
[----:B------:R-:W-:-:S02]  /*ec70*/  @!P3 LOP3.LUT R13, R13, 0xfffffffe, RZ, 0xc0, !PT ;  /* 0xfffffffe0d0db812 */ /* 0x000fc400078ec0ff */
[----:B---3--:R-:W-:Y:S02]  /*ec80*/  @!P4 LOP3.LUT R11, R18, 0xfffffffe, RZ, 0xc0, !PT ;  /* 0xfffffffe120bc812 */ /* 0x008fe400078ec0ff */
[----:B------:R-:W-:Y:S02]  /*ec90*/  ISETP.GE.AND P0, PT, R9, UR4, PT ;  /* 0x0000000409007c0c */ /* 0x000fe4000bf06270 */
[----:B------:R-:W-:Y:S02]  /*eca0*/  @!P5 LOP3.LUT R19, R19, 0xfffffffe, RZ, 0xc0, !PT ;  /* 0xfffffffe1313d812 */ /* 0x000fe400078ec0ff */
[----:B------:R-:W-:Y:S01]  /*ecb0*/  @!P6 LOP3.LUT R21, R20, 0xfffffffe, RZ, 0xc0, !PT ;  /* 0xfffffffe1415e812 */ /* 0x000fe200078ec0ff */
        /* <DEDUP_REMOVED lines=17> */
.L_x_10280:
[----:B------:R-:W-:-:S05]  /*edd0*/  VIADD R0, R2, 0xffffff80 ;  /* 0xffffff8002007836 */ /* 0x000fca0000000000 */
        /* <DEDUP_REMOVED lines=60> */
.L_x_10199:
        /* <DEDUP_REMOVED lines=18> */
.L_x_10283:
[----:B------:R-:W-:Y:S01]  /*f2c0*/  ULDC UR7, c[0x0][0xc50] ;  /* 0x0003140000077ab9 */ /* 0x000fe20000000800 */
[----:B------:R-:W-:Y:S01]  /*f2d0*/  UMOV UR36, UR6 ;  /* 0x0000000600247c82 */ /* 0x000fe20008000000 */
[----:B------:R-:W-:-:S11]  /*f2e0*/  UISETP.NE.AND UP0, UPT, UR7, 0x1, UPT ;  /* 0x000000010700788c */ /* 0x000fd6000bf05270 */
[----:B------:R-:W-:Y:S01]  /*f2f0*/  @UP0 ULDC UR4, c[0x0][0xc54] ;  /* 0x0003150000040ab9 */ /* 0x000fe20000000800 */
[----:B------:R-:W-:Y:S01]  /*f300*/  @UP0 ULDC UR8, c[0x0][0xc58] ;  /* 0x0003160000080ab9 */ /* 0x000fe20000000800 */
[----:B------:R-:W-:-:S04]  /*f310*/  UIMAD.WIDE.U32 UR4, UR6, UR4, URZ ;  /* 0x00000004060472a5 */ /* 0x000fc8000f8e003f */
[----:B------:R-:W-:-:S12]  /*f320*/  @UP0 USHF.R.U32.HI UR36, URZ, UR8, UR5 ;  /* 0x000000083f240299 */ /* 0x000fd80008011605 */
.L_x_10284:
        /* <DEDUP_REMOVED lines=25> */
[----:B0-----:R-:W-:-:S04]  /*f4c0*/  UIMAD UR48, UR48, 0xc0, URZ ;  /* 0x000000c0303078a4 */ /* 0x001fc8000f8e023f */
        /* <DEDUP_REMOVED lines=19> */
.L_x_10287:
[----:B------:R-:W-:-:S11]  /*f600*/  UISETP.NE.AND UP0, UPT, UR5, 0x1, UPT ;  /* 0x000000010500788c */ /* 0x000fd6000bf05270 */
[----:B------:R-:W-:Y:S02]  /*f610*/  @UP0 ULDC.64 UR14, c[0x0][0x9e8] ;  /* 0x00027a00000e0ab9 */ /* 0x000fe40000000a00 */
[----:B------:R-:W-:-:S04]  /*f620*/  UIMAD.WIDE.U32 UR6, UR8, UR14, URZ ;  /* 0x0000000e080672a5 */ /* 0x000fc8000f8e003f */
[----:B------:R-:W-:-:S12]  /*f630*/  @UP0 USHF.R.U32.HI UR8, URZ, UR15, UR7 ;  /* 0x0000000f3f080299 */ /* 0x000fd80008011607 */
.L_x_10288:
[----:B------:R-:W-:-:S04]  /*f640*/  UIMAD UR8, UR8, UR5, UR5 ;  /* 0x00000005080872a4 */ /* 0x000fc8000f8e0205 */
[----:B------:R-:W-:-:S04]  /*f650*/  UISETP.LT.AND UP0, UPT, UR4, UR8, UPT ;  /* 0x000000080400728c */ /* 0x000fc8000bf01270 */
[----:B------:R-:W-:-:S12]  /*f660*/  USEL UR4, UR4, UR8, UP0 ;  /* 0x0000000804047287 */ /* 0x000fd80008000000 */
.L_x_10286:
        /* <DEDUP_REMOVED lines=26> */
.L_x_10290:
[----:B------:R-:W-:-:S11]  /*f810*/  UISETP.NE.AND UP0, UPT, UR5, 0x1, UPT ;  /* 0x000000010500788c */ /* 0x000fd6000bf05270 */
[----:B------:R-:W-:Y:S02]  /*f820*/  @UP0 ULDC.64 UR10, c[0x0][0x9e8] ;  /* 0x00027a00000a0ab9 */ /* 0x000fe40000000a00 */
[----:B------:R-:W-:-:S04]  /*f830*/  UIMAD.WIDE.U32 UR6, UR4, UR10, URZ ;  /* 0x0000000a040672a5 */ /* 0x000fc8000f8e003f */
[----:B------:R-:W-:-:S12]  /*f840*/  @UP0 USHF.R.U32.HI UR4, URZ, UR11, UR7 ;  /* 0x0000000b3f040299 */ /* 0x000fd80008011607 */
.L_x_10291:
[----:B------:R-:W-:-:S04]  /*f850*/  UIMAD UR4, UR4, UR5, URZ ;  /* 0x00000005040472a4 */ /* 0x000fc8000f8e023f */
[----:B------:R-:W-:-:S04]  /*f860*/  UISETP.LT.AND UP0, UPT, UR8, UR4, UPT ;  /* 0x000000040800728c */ /* 0x000fc8000bf01270 */
[----:B------:R-:W-:-:S12]  /*f870*/  USEL UR8, UR8, UR4, !UP0 ;  /* 0x0000000408087287 */ /* 0x000fd8000c000000 */
.L_x_10289:
        /* <DEDUP_REMOVED lines=20> */
[----:B------:R-:W-:Y:S01]  /*f9c0*/  IABS R5, UR6 ;  /* 0x0000000600057c13 */ /* 0x000fe20008000000 */
[----:B------:R-:W-:-:S04]  /*f9d0*/  ULOP3.LUT UR6, UR6, UR9, URZ, 0x3c, !UPT ;  /* 0x0000000906067292 */ /* 0x000fc8000f8e3c3f */
[----:B------:R-:W-:-:S05]  /*f9e0*/  IMAD.MOV.U32 R4, RZ, RZ, R5 ;  /* 0x000000ffff047224 */ /* 0x000fca00078e0005 */
        /* <DEDUP_REMOVED lines=23> */
.L_x_10292:
[----:B------:R-:W-:Y:S01]  /*fb60*/  UIMAD UR39, UR47, UR43, UR42 ;  /* 0x0000002b2f2772a4 */ /* 0x000fe2000f8e022a */
[----:B------:R-:W-:Y:S02]  /*fb70*/  IMAD.U32 R19, RZ, RZ, UR12 ;  /* 0x0000000cff137e24 */ /* 0x000fe4000f8e00ff */
[----:B------:R-:W-:Y:S02]  /*fb80*/  IMAD.MOV.U32 R20, RZ, RZ, 0x1 ;  /* 0x00000001ff147424 */ /* 0x000fe400078e00ff */
[----:B------:R-:W-:Y:S02]  /*fb90*/  IMAD.MOV.U32 R3, RZ, RZ, 0x1 ;  /* 0x00000001ff037424 */ /* 0x000fe400078e00ff */
[----:B------:R-:W-:-:S05]  /*fba0*/  IMAD.U32 R0, RZ, RZ, UR39 ;  /* 0x00000027ff007e24 */ /* 0x000fca000f8e00ff */
[----:B------:R-:W-:Y:S01]  /*fbb0*/  VIADDMNMX R19, R0, UR43, R19, PT ;  /* 0x0000002b00137c46 */ /* 0x000fe2000b800113 */
[----:B------:R-:W-:-:S03]  /*fbc0*/  IMAD.MOV.U32 R0, RZ, RZ, RZ ;  /* 0x000000ffff007224 */ /* 0x000fc600078e00ff */
[----:B------:R-:W-:-:S13]  /*fbd0*/  ISETP.GT.AND P0, PT, R19, UR39, PT ;  /* 0x0000002713007c0c */ /* 0x000fda000bf04270 */
        /* <DEDUP_REMOVED lines=24> */
.L_x_10293:
        /* <DEDUP_REMOVED lines=20> */
.L_x_10295:
        /* <DEDUP_REMOVED lines=15> */
.L_x_10294:
[----:B------:R-:W0:Y:S01]  /*ff90*/  LDC.64 R4, c[0x0][0x9f8] ;  /* 0x00027e00ff047b82 */ /* 0x000e220000000a00 */
[----:B------:R-:W-:Y:S01]  /*ffa0*/  IMAD.MOV.U32 R18, RZ, RZ, R23 ;  /* 0x000000ffff127224 */ /* 0x000fe200078e0017 */
[----:B------:R-:W-:Y:S01]  /*ffb0*/  ULDC.64 UR4, c[0x0][0x208] ;  /* 0x0000820000047ab9 */ /* 0x000fe20000000a00 */
[----:B0-----:R-:W-:-:S04]  /*ffc0*/  ISETP.NE.U32.AND P0, PT, R4, RZ, PT ;  /* 0x000000ff0400720c */ /* 0x001fc80003f05070 */
[----:B------:R-:W-:-:S13]  /*ffd0*/  ISETP.NE.AND.EX P0, PT, R5, RZ, PT, P0 ;  /* 0x000000ff0500720c */ /* 0x000fda0003f05300 */
[----:B------:R-:W0:Y:S02]  /*ffe0*/  @P0 LDC.64 R4, c[0x0][0x9f8] ;  /* 0x00027e00ff040b82 */ /* 0x000e240000000a00 */
[----:B0-----:R-:W-:-:S06]  /*fff0*/  @P0 IMAD.WIDE R6, R23, 0x4, R4 ;  /* 0x0000000417060825 */ /* 0x001fcc00078e0204 */
[----:B------:R-:W0:Y:S01]  /*10000*/  LDC.64 R4, c[0x0][0x418] ;  /* 0x00010600ff047b82 */ /* 0x000e220000000a00 */
[----:B------:R-:W2:Y:S01]  /*10010*/  @P0 LDG.E R18, desc[UR4][R6.64] ;  /* 0x0000000406120981 */ /* 0x000ea2000c1e1900 */
[----:B------:R-:W-:Y:S01]  /*10020*/  UMOV UR4, 0xffffffff ;  /* 0xffffffff00047882 */ /* 0x000fe20000000000 */
[----:B------:R-:W-:Y:S01]  /*10030*/  LOP3.LUT R26, R26, 0xfffffffe, RZ, 0xc0, !PT ;  /* 0xfffffffe1a1a7812 */ /* 0x000fe200078ec0ff */
[----:B------:R-:W-:Y:S01]  /*10040*/  VIADD R27, R19, 0xffffffff ;  /* 0xffffffff131b7836 */ /* 0x000fe20000000000 */
[----:B0-----:R-:W-:-:S04]  /*10050*/  ISETP.NE.U32.AND P0, PT, R4, RZ, PT ;  /* 0x000000ff0400720c */ /* 0x001fc80003f05070 */
[----:B------:R-:W-:-:S13]  /*10060*/  ISETP.NE.AND.EX P1, PT, R5, RZ, PT, P0 ;  /* 0x000000ff0500720c */ /* 0x000fda0003f25300 */
[----:B------:R-:W-:Y:S02]  /*10070*/  @P1 LOP3.LUT R26, R26, 0x1, RZ, 0xfc, !PT ;  /* 0x000000011a1a1812 */ /* 0x000fe400078efcff */
[----:B--2---:R-:W-:Y:S02]  /*10080*/  SHF.R.S32.HI R24, RZ, 0x1f, R18 ;  /* 0x0000001fff187819 */ /* 0x004fe40000011412 */
[----:B------:R-:W-:Y:S01]  /*10090*/  SEL R25, R18, RZ, !P1 ;  /* 0x000000ff12197207 */ /* 0x000fe20004800000 */
[----:B------:R-:W-:Y:S06]  /*100a0*/  BRA.DIV UR4, `(.L_x_10296) ;  /* 0x0000003a04507947 */ /* 0x000fec000b800000 */
[----:B------:R0:W1:Y:S02]  /*100b0*/  SHFL.IDX PT, R14, R17, RZ, 0x1f ;  /* 0x00001fff110e7589 */ /* 0x00006400000e0000 */
.L_x_10380:
        /* <DEDUP_REMOVED lines=8> */
.L_x_10383:
[----:B------:R-:W-:Y:S05]  /*10140*/  @!P6 BRA `(.L_x_10297) ;  /* 0x0000000000fce947 */ /* 0x000fea0003800000 */
[----:B------:R-:W-:Y:S02]  /*10150*/  IMAD.MOV.U32 R0, RZ, RZ, 0x1 ;  /* 0x00000001ff007424 */ /* 0x000fe400078e00ff */
[----:B------:R-:W-:-:S03]  /*10160*/  IMAD.MOV.U32 R25, RZ, RZ, R18 ;  /* 0x000000ffff197224 */ /* 0x000fc600078e0012 */
[----:B------:R-:W-:Y:S01]  /*10170*/  SHF.L.U32 R0, R0, 0x1f, RZ ;  /* 0x0000001f00007819 */ /* 0x000fe200000006ff */
[----:B------:R-:W-:Y:S06]  /*10180*/  @!P1 BRA `(.L_x_10299) ;  /* 0x00000000004c9947 */ /* 0x000fec0003800000 */
[----:B------:R-:W1:Y:S01]  /*10190*/  LDC R8, c[0x0][0x43c] ;  /* 0x00010f00ff087b82 */ /* 0x000e620000000800 */
[----:B------:R-:W-:Y:S01]  /*101a0*/  IMAD.MOV.U32 R3, RZ, RZ, R27 ;  /* 0x000000ffff037224 */ /* 0x000fe200078e001b */
[----:B------:R-:W-:Y:S01]  /*101b0*/  ULDC.64 UR4, c[0x0][0x428] ;  /* 0x00010a0000047ab9 */ /* 0x000fe20000000a00 */
[----:B------:R-:W-:Y:S01]  /*101c0*/  ULDC.64 UR6, c[0x0][0x208] ;  /* 0x0000820000067ab9 */ /* 0x000fe20000000a00 */
        /* <DEDUP_REMOVED lines=15> */
.L_x_10299:
[----:B------:R-:W2:Y:S01]  /*102c0*/  SYNCS.PHASECHK.TRANS64.TRYWAIT P0, [UR38+0x2d840], R0 ;  /* 0x02d84000ff0075a7 */ /* 0x000ea20008000166 */
[----:B------:R-:W-:Y:S01]  /*102d0*/  ISETP.NE.AND P1, PT, R22, RZ, PT ;  /* 0x000000ff1600720c */ /* 0x000fe20003f25270 */
[----:B--2---:R-:W-:-:S12]  /*102e0*/  @!P0 BRA `(.L_x_10300) ;  /* 0x0000003800008947 */ /* 0x004fd80003800000 */
.L_x_10384:
[----:B------:R-:W-:Y:S05]  /*102f0*/  @P1 BRA `(.L_x_10301) ;  /* 0x0000000000141947 */ /* 0x000fea0003800000 */
[----:B------:R-:W-:Y:S01]  /*10300*/  LOP3.LUT P0, RZ, R2, 0x1f, RZ, 0xc0, !PT ;  /* 0x0000001f02ff7812 */ /* 0x000fe2000780c0ff */
[----:B--2---:R-:W-:-:S04]  /*10310*/  IMAD.MOV.U32 R0, RZ, RZ, 0x6000 ;  /* 0x00006000ff007424 */ /* 0x004fc800078e00ff */
[----:B------:R3:W-:Y:S08]  /*10320*/  SYNCS.ARRIVE.TRANS64 RZ, [UR38+0x2d830], R0 ;  /* 0x02d83000ffff79a7 */ /* 0x0007f00008000026 */
[----:B---3--:R-:W-:Y:S05]  /*10330*/  @!P0 BRA `(.L_x_10301) ;  /* 0x0000000000048947 */ /* 0x008fea0003800000 */
[----:B------:R-:W-:Y:S01]  /*10340*/  BPT.TRAP 0x1 ;  /* 0x000000040000795c */ /* 0x000fe20000300000 */
.L_x_10301:
        /* <DEDUP_REMOVED lines=10> */
[----:B------:R-:W-:Y:S02]  /*103f0*/  USHF.L.U32 UR11, UR11, 0x7, URZ ;  /* 0x000000070b0b7899 */ /* 0x000fe4000800063f */
        /* <DEDUP_REMOVED lines=20> */
.L_x_10297:
[----:B------:R-:W-:Y:S05]  /*10540*/  WARPSYNC.ALL ;  /* 0x0000000000007948 */ /* 0x000fea0003800000 */
[----:B------:R-:W-:Y:S01]  /*10550*/  UIADD3 UR5, UR38, 0xc400, URZ ;  /* 0x0000c40026057890 */ /* 0x000fe2000fffe03f */
[----:B------:R-:W-:Y:S01]  /*10560*/  BAR.SYNC.DEFER_BLOCKING 0x8, 0x200 ;  /* 0x0208000000007b1d */ /* 0x000fe20000010000 */
[----:B------:R-:W-:Y:S01]  /*10570*/  USHF.R.S32.HI UR4, URZ, 0x1f, UR36 ;  /* 0x0000001f3f047899 */ /* 0x000fe20008011424 */
[----:B------:R-:W-:Y:S01]  /*10580*/  SHF.R.S32.HI R29, RZ, 0x1f, R23 ;  /* 0x0000001fff1d7819 */ /* 0x000fe20000011417 */
[----:B------:R-:W-:-:S03]  /*10590*/  ULOP3.LUT UP0, URZ, UR5, 0x1bf, URZ, 0xc0, !UPT ;  /* 0x000001bf053f7892 */ /* 0x000fc6000f80c03f */
[----:B------:R-:W-:Y:S02]  /*105a0*/  ULDC.64 UR6, c[0x0][0x2d8] ;  /* 0x0000b60000067ab9 */ /* 0x000fe40000000a00 */
[----:B------:R-:W-:Y:S01]  /*105b0*/  UIMAD UR4, UR4, UR6, URZ ;  /* 0x00000006040472a4 */ /* 0x000fe2000f8e023f */
[----:B------:R-:W-:Y:S01]  /*105c0*/  PLOP3.LUT P0, PT, PT, PT, UP0, 0x80, 0x0 ;  /* 0x000000000000781c */ /* 0x000fe20003f0f008 */
[----:B------:R-:W-:Y:S02]  /*105d0*/  UIMAD.WIDE.U32 UR40, UR36, UR6, URZ ;  /* 0x00000006242872a5 */ /* 0x000fe4000f8e003f */
[----:B------:R-:W-:-:S04]  /*105e0*/  UIMAD UR4, UR36, UR7, UR4 ;  /* 0x00000007240472a4 */ /* 0x000fc8000f8e0204 */
[----:B------:R-:W-:-:S06]  /*105f0*/  UIADD3 UR45, UR41, UR4, URZ ;  /* 0x00000004292d7290 */ /* 0x000fcc000fffe03f */
[----:B------:R-:W-:Y:S06]  /*10600*/  @!P0 BRA `(.L_x_10302) ;  /* 0x0000000000408947 */ /* 0x000fec0003800000 */
[----:B------:R-:W-:Y:S01]  /*10610*/  MOV R14, 0x0 ;  /* 0x00000000000e7802 */ /* 0x000fe20000000f00 */
[----:B------:R-:W-:Y:S01]  /*10620*/  ULDC.64 UR4, c[0x4][0x1b8] ;  /* 0x01006e0000047ab9 */ /* 0x000fe20000000a00 */
[----:B------:R-:W-:Y:S01]  /*10630*/  ULDC.64 UR6, c[0x4][0x1c0] ;  /* 0x0100700000067ab9 */ /* 0x000fe20000000a00 */
[----:B-1----:R-:W-:Y:S02]  /*10640*/  IMAD.U32 R4, RZ, RZ, UR4 ;  /* 0x00000004ff047e24 */ /* 0x002fe4000f8e00ff */
[----:B------:R-:W-:Y:S01]  /*10650*/  IMAD.U32 R5, RZ, RZ, UR5 ;  /* 0x00000005ff057e24 */ /* 0x000fe2000f8e00ff */
[----:B------:R-:W1:Y:S01]  /*10660*/  LDC.64 R14, c[0x4][R14] ;  /* 0x010000000e0e7b82 */ /* 0x000e620000000a00 */
        /* <DEDUP_REMOVED lines=10> */
.L_x_10302:
[----:B--2---:R-:W2:Y:S01]  /*10710*/  LDC R0, c[0x0][0x448] ;  /* 0x00011200ff007b82 */ /* 0x004ea20000000800 */
[----:B------:R-:W-:Y:S01]  /*10720*/  IMAD.SHL.U32 R3, R2, 0x8, RZ ;  /* 0x0000000802037824 */ /* 0x000fe200078e00ff */
[----:B-1----:R-:W-:Y:S01]  /*10730*/  SHF.R.U32.HI R4, RZ, 0x3, R2 ;  /* 0x00000003ff047819 */ /* 0x002fe20000011602 */
[----:B------:R-:W-:Y:S01]  /*10740*/  IMAD.SHL.U32 R6, R22, 0x8, RZ ;  /* 0x0000000816067824 */ /* 0x000fe200078e00ff */
[----:B------:R-:W-:Y:S01]  /*10750*/  UMOV UR4, UR40 ;  /* 0x0000002800047c82 */ /* 0x000fe20008000000 */
[----:B------:R-:W-:Y:S01]  /*10760*/  IMAD.SHL.U32 R8, R2, 0x20, RZ ;  /* 0x0000002002087824 */ /* 0x000fe200078e00ff */
[C---:B------:R-:W-:Y:S01]  /*10770*/  LOP3.LUT R7, R3.reuse, 0x18, RZ, 0xc0, !PT ;  /* 0x0000001803077812 */ /* 0x040fe200078ec0ff */
[----:B------:R-:W-:Y:S01]  /*10780*/  UMOV UR5, UR45 ;  /* 0x0000002d00057c82 */ /* 0x000fe20008000000 */
[----:B------:R-:W-:Y:S01]  /*10790*/  LOP3.LUT R3, R3, 0x20, RZ, 0xc0, !PT ;  /* 0x0000002003037812 */ /* 0x000fe200078ec0ff */
[----:B------:R-:W-:Y:S01]  /*107a0*/  ULDC.64 UR6, c[0x0][0x2c8] ;  /* 0x0000b20000067ab9 */ /* 0x000fe20000000a00 */
[----:B------:R-:W-:Y:S01]  /*107b0*/  LOP3.LUT R4, R4, 0x3, RZ, 0xc0, !PT ;  /* 0x0000000304047812 */ /* 0x000fe200078ec0ff */
[----:B------:R-:W-:Y:S01]  /*107c0*/  ULDC.64 UR8, c[0x0][0x280] ;  /* 0x0000a00000087ab9 */ /* 0x000fe20000000a00 */
[----:B------:R-:W-:-:S03]  /*107d0*/  LOP3.LUT R6, R3, 0x300, R6, 0xf8, !PT ;  /* 0x0000030003067812 */ /* 0x000fc600078ef806 */
[C---:B------:R-:W-:Y:S02]  /*107e0*/  IMAD R3, R4.reuse, 0x40, R7 ;  /* 0x0000004004037824 */ /* 0x040fe400078e0207 */
[----:B------:R-:W-:-:S05]  /*107f0*/  IMAD.SHL.U32 R4, R4, 0x8, RZ ;  /* 0x0000000804047824 */ /* 0x000fca00078e00ff */
[----:B------:R-:W-:Y:S02]  /*10800*/  LOP3.LUT R6, R6, R3, R4, 0xf6, !PT ;  /* 0x0000000306067212 */ /* 0x000fe400078ef604 */
[----:B--2---:R-:W-:Y:S01]  /*10810*/  ISETP.NE.AND P0, PT, R0, 0x1, PT ;  /* 0x000000010000780c */ /* 0x004fe20003f05270 */
[----:B------:R-:W1:Y:S01]  /*10820*/  LDC.64 R4, c[0x0][0x2e0] ;  /* 0x0000b800ff047b82 */ /* 0x000e620000000a00 */
[----:B------:R-:W-:-:S04]  /*10830*/  SHF.R.U32.HI R3, RZ, 0x2, R22 ;  /* 0x00000002ff037819 */ /* 0x000fc80000011616 */
[----:B------:R-:W-:-:S05]  /*10840*/  LOP3.LUT R8, R3, 0x60, R8, 0xf8, !PT ;  /* 0x0000006003087812 */ /* 0x000fca00078ef808 */
[----:B------:R-:W-:Y:S02]  /*10850*/  VIADD R9, R8, UR48 ;  /* 0x0000003008097c36 */ /* 0x000fe40008000000 */
[----:B------:R-:W2:Y:S02]  /*10860*/  @P0 LDC R10, c[0x0][0x44c] ;  /* 0x00011300ff0a0b82 */ /* 0x000ea40000000800 */
[----:B------:R-:W-:-:S06]  /*10870*/  IMAD.MOV.U32 R11, RZ, RZ, R9 ;  /* 0x000000ffff0b7224 */ /* 0x000fcc00078e0009 */
[----:B------:R-:W3:Y:S01]  /*10880*/  @P0 LDC R13, c[0x0][0x450] ;  /* 0x00011400ff0d0b82 */ /* 0x000ee20000000800 */
[----:B--2---:R-:W-:-:S07]  /*10890*/  @P0 IMAD.HI.U32 R8, R9, R10, RZ ;  /* 0x0000000a09080227 */ /* 0x004fce00078e00ff */
[----:B------:R-:W2:Y:S01]  /*108a0*/  @P0 LDC R10, c[0x0][0x44c] ;  /* 0x00011300ff0a0b82 */ /* 0x000ea20000000800 */
[----:B---3--:R-:W-:Y:S01]  /*108b0*/  @P0 SHF.R.U32.HI R11, RZ, R13, R8 ;  /* 0x0000000dff0b0219 */ /* 0x008fe20000011608 */
[----:B-1----:R-:W-:-:S04]  /*108c0*/  IMAD R8, R29, R4, RZ ;  /* 0x000000041d087224 */ /* 0x002fc800078e02ff */
[C---:B------:R-:W-:Y:S01]  /*108d0*/  IMAD R13, R23.reuse, R5, R8 ;  /* 0x00000005170d7224 */ /* 0x040fe200078e0208 */
[----:B------:R-:W-:Y:S01]  /*108e0*/  SHF.R.S32.HI R8, RZ, 0x1f, R11 ;  /* 0x0000001fff087819 */ /* 0x000fe2000001140b */
[----:B------:R-:W-:Y:S01]  /*108f0*/  IMAD.WIDE.U32 R4, R23, R4, UR4 ;  /* 0x0000000417047e25 */ /* 0x000fe2000f8e0004 */
[----:B------:R-:W-:-:S03]  /*10900*/  ULDC.64 UR4, c[0x0][0x2d0] ;  /* 0x0000b40000047ab9 */ /* 0x000fc60000000a00 */
[----:B------:R-:W-:Y:S02]  /*10910*/  IMAD R8, R8, UR4, RZ ;  /* 0x0000000408087c24 */ /* 0x000fe4000f8e02ff */
[----:B------:R-:W-:Y:S02]  /*10920*/  IMAD.IADD R5, R5, 0x1, R13 ;  /* 0x0000000105057824 */ /* 0x000fe400078e020d */
[C---:B------:R-:W-:Y:S02]  /*10930*/  IMAD R13, R11.reuse, UR5, R8 ;  /* 0x000000050b0d7c24 */ /* 0x040fe4000f8e0208 */
[----:B------:R-:W1:Y:S01]  /*10940*/  @P0 LDC R8, c[0x0][0x450] ;  /* 0x00011400ff080b82 */ /* 0x000e620000000800 */
[----:B------:R-:W-:Y:S02]  /*10950*/  IMAD.MOV R12, RZ, RZ, -R11 ;  /* 0x000000ffff0c7224 */ /* 0x000fe400078e0a0b */
[----:B------:R-:W-:-:S04]  /*10960*/  IMAD.WIDE.U32 R20, R11, UR4, R4 ;  /* 0x000000040b147c25 */ /* 0x000fc8000f8e0004 */
[----:B------:R-:W-:Y:S02]  /*10970*/  IMAD R11, R0, R12, R9 ;  /* 0x0000000c000b7224 */ /* 0x000fe400078e0209 */
[----:B------:R-:W-:Y:S02]  /*10980*/  VIADD R9, R9, 0x80 ;  /* 0x0000008009097836 */ /* 0x000fe40000000000 */
[----:B------:R-:W-:Y:S01]  /*10990*/  IMAD.IADD R21, R21, 0x1, R13 ;  /* 0x0000000115157824 */ /* 0x000fe200078e020d */
[----:B------:R-:W-:Y:S01]  /*109a0*/  SHF.R.S32.HI R12, RZ, 0x1f, R11 ;  /* 0x0000001fff0c7819 */ /* 0x000fe2000001140b */
[----:B--2---:R-:W-:-:S04]  /*109b0*/  @P0 IMAD.HI.U32 R13, R9, R10, RZ ;  /* 0x0000000a090d0227 */ /* 0x004fc800078e00ff */
[----:B------:R-:W-:Y:S02]  /*109c0*/  IMAD R12, R12, UR6, RZ ;  /* 0x000000060c0c7c24 */ /* 0x000fe4000f8e02ff */
[----:B------:R-:W-:-:S04]  /*109d0*/  IMAD.WIDE.U32 R20, R11, UR6, R20 ;  /* 0x000000060b147c25 */ /* 0x000fc8000f8e0014 */
[----:B------:R-:W-:Y:S02]  /*109e0*/  IMAD R15, R11, UR7, R12 ;  /* 0x000000070b0f7c24 */ /* 0x000fe4000f8e020c */
[----:B------:R-:W-:Y:S01]  /*109f0*/  IMAD.MOV.U32 R11, RZ, RZ, R9 ;  /* 0x000000ffff0b7224 */ /* 0x000fe200078e0009 */
[----:B-1----:R-:W-:Y:S01]  /*10a00*/  @P0 SHF.R.U32.HI R11, RZ, R8, R13 ;  /* 0x00000008ff0b0219 */ /* 0x002fe2000001160d */
[----:B------:R-:W-:Y:S01]  /*10a10*/  IMAD.IADD R13, R21, 0x1, R15 ;  /* 0x00000001150d7824 */ /* 0x000fe200078e020f */
[C---:B------:R-:W-:Y:S02]  /*10a20*/  LEA R10, P0, R20.reuse, UR8, 0x1 ;  /* 0x00000008140a7c11 */ /* 0x040fe4000f8008ff */
[--C-:B------:R-:W-:Y:S01]  /*10a30*/  SHF.R.S32.HI R8, RZ, 0x1f, R11.reuse ;  /* 0x0000001fff087819 */ /* 0x100fe2000001140b */
[----:B------:R-:W-:Y:S01]  /*10a40*/  IMAD.MOV R12, RZ, RZ, -R11 ;  /* 0x000000ffff0c7224 */ /* 0x000fe200078e0a0b */
[----:B------:R-:W-:Y:S01]  /*10a50*/  LEA.HI.X R20, R20, UR9, R13, 0x1, P0 ;  /* 0x0000000914147c11 */ /* 0x000fe200080f0c0d */
[----:B------:R-:W-:-:S04]  /*10a60*/  IMAD.WIDE.U32 R4, R11, UR4, R4 ;  /* 0x000000040b047c25 */ /* 0x000fc8000f8e0004 */
[----:B------:R-:W-:Y:S02]  /*10a70*/  IMAD R9, R0, R12, R9 ;  /* 0x0000000c00097224 */ /* 0x000fe400078e0209 */
[----:B------:R-:W-:Y:S01]  /*10a80*/  IMAD R8, R8, UR4, RZ ;  /* 0x0000000408087c24 */ /* 0x000fe2000f8e02ff */
[----:B------:R-:W-:Y:S02]  /*10a90*/  ULDC UR4, c[0x0][0x2b8] ;  /* 0x0000ae0000047ab9 */ /* 0x000fe40000000800 */
[----:B------:R-:W-:Y:S01]  /*10aa0*/  ISETP.GE.AND P2, PT, R7, UR4, PT ;  /* 0x0000000407007c0c */ /* 0x000fe2000bf46270 */
[----:B------:R-:W-:Y:S01]  /*10ab0*/  IMAD R11, R11, UR5, R8 ;  /* 0x000000050b0b7c24 */ /* 0x000fe2000f8e0208 */
[----:B------:R-:W-:-:S03]  /*10ac0*/  SHF.R.S32.HI R8, RZ, 0x1f, R9 ;  /* 0x0000001fff087819 */ /* 0x000fc60000011409 */
[----:B------:R-:W-:Y:S02]  /*10ad0*/  IMAD.IADD R5, R5, 0x1, R11 ;  /* 0x0000000105057824 */ /* 0x000fe400078e020b */
[----:B------:R-:W-:Y:S02]  /*10ae0*/  IMAD R8, R8, UR6, RZ ;  /* 0x0000000608087c24 */ /* 0x000fe4000f8e02ff */
[----:B------:R-:W-:-:S04]  /*10af0*/  IMAD.WIDE.U32 R4, R9, UR6, R4 ;  /* 0x0000000609047c25 */ /* 0x000fc8000f8e0004 */
[----:B------:R-:W-:Y:S01]  /*10b00*/  IMAD R11, R9, UR7, R8 ;  /* 0x00000007090b7c24 */ /* 0x000fe2000f8e0208 */
[----:B------:R-:W-:-:S03]  /*10b10*/  LOP3.LUT R8, R7, 0x20, RZ, 0xfc, !PT ;  /* 0x0000002007087812 */ /* 0x000fc600078efcff */
[----:B------:R-:W-:Y:S01]  /*10b20*/  IMAD.IADD R9, R5, 0x1, R11 ;  /* 0x0000000105097824 */ /* 0x000fe200078e020b */
[----:B------:R-:W-:Y:S02]  /*10b30*/  ISETP.GE.AND P0, PT, R8, UR4, PT ;  /* 0x0000000408007c0c */ /* 0x000fe4000bf06270 */
[----:B------:R-:W-:-:S04]  /*10b40*/  LOP3.LUT R8, R7, 0x40, RZ, 0xfc, !PT ;  /* 0x0000004007087812 */ /* 0x000fc800078efcff */
[----:B------:R-:W-:Y:S01]  /*10b50*/  ISETP.GE.AND P1, PT, R8, UR4, PT ;  /* 0x0000000408007c0c */ /* 0x000fe2000bf26270 */
[----:B------:R-:W-:Y:S01]  /*10b60*/  UMOV UR4, 0xffffffff ;  /* 0xffffffff00047882 */ /* 0x000fe20000000000 */
[----:B------:R-:W-:-:S04]  /*10b70*/  LEA R8, P3, R4, UR8, 0x1 ;  /* 0x0000000804087c11 */ /* 0x000fc8000f8608ff */
[----:B------:R-:W-:Y:S01]  /*10b80*/  LEA.HI.X R9, R4, UR9, R9, 0x1, P3 ;  /* 0x0000000904097c11 */ /* 0x000fe200098f0c09 */
[----:B------:R-:W-:Y:S08]  /*10b90*/  BRA.DIV UR4, `(.L_x_10303) ;  /* 0x0000002e04ec7947 */ /* 0x000ff0000b800000 */
[----:B------:R-:W-:Y:S01]  /*10ba0*/  SHFL.IDX PT, R5, R20, RZ, 0x1c1f ;  /* 0x001c1fff14057589 */ /* 0x000fe200000e0000 */
        /* <DEDUP_REMOVED lines=8> */
[----:B------:R-:W2:Y:S04]  /*10c30*/  SHFL.IDX PT, R14, R10, 0x1, 0x1c1f ;  /* 0x003c1f000a0e7f89 */ /* 0x000ea800000e0000 */
[----:B------:R-:W-:Y:S04]  /*10c40*/  SHFL.IDX PT, R21, R20, 0x2, 0x1c1f ;  /* 0x005c1f0014157f89 */ /* 0x000fe800000e0000 */
[----:B------:R-:W3:Y:S03]  /*10c50*/  SHFL.IDX PT, R12, R10, 0x2, 0x1c1f ;  /* 0x005c1f000a0c7f89 */ /* 0x000ee600000e0000 */
[----:B------:R-:W-:Y:S01]  /*10c60*/  @!P3 LEA R23, R6, UR38, 0x1 ;  /* 0x000000260617bc11 */ /* 0x000fe2000f8e08ff */
[----:B------:R-:W-:Y:S01]  /*10c70*/  SHFL.IDX PT, R20, R20, 0x3, 0x1c1f ;  /* 0x007c1f0014147f89 */ /* 0x000fe200000e0000 */
[----:B-1----:R-:W-:-:S05]  /*10c80*/  @!P3 IMAD.WIDE.U32 R4, R7, 0x2, R4 ;  /* 0x000000020704b825 */ /* 0x002fca00078e0004 */
[----:B------:R-:W-:Y:S04]  /*10c90*/  @!P3 LDGSTS.E.BYPASS.LTC128B.128 [R23+0xc400], desc[UR6][R4.64], !P2 ;  /* 0x0c4000000417bfae */ /* 0x000fe8000d101d46 */
[----:B------:R-:W-:Y:S04]  /*10ca0*/  @!P3 LDGSTS.E.BYPASS.LTC128B.128 [R23+0xf400], desc[UR6][R4.64+0x40], !P0 ;  /* 0x0f4000400417bfae */ /* 0x000fe8000c101d46 */
[----:B------:R2:W-:Y:S01]  /*10cb0*/  @!P3 LDGSTS.E.BYPASS.LTC128B.128 [R23+0x12400], desc[UR6][R4.64+0x80], !P1 ;  /* 0x124000800417bfae */ /* 0x0005e2000c901d46 */
[----:B------:R-:W-:Y:S01]  /*10cc0*/  ISETP.GE.AND P3, PT, R11, R0, PT ;  /* 0x000000000b00720c */ /* 0x000fe20003f66270 */
[----:B------:R-:W-:-:S05]  /*10cd0*/  VIADD R11, R3, 0x40 ;  /* 0x00000040030b7836 */ /* 0x000fca0000000000 */
[----:B------:R-:W-:Y:S01]  /*10ce0*/  ISETP.GE.AND P4, PT, R11, R0, PT ;  /* 0x000000000b00720c */ /* 0x000fe20003f86270 */
[----:B------:R-:W-:Y:S02]  /*10cf0*/  VIADD R11, R3, 0x60 ;  /* 0x00000060030b7836 */ /* 0x000fe40000000000 */
[----:B--2---:R-:W-:Y:S02]  /*10d00*/  IMAD.MOV.U32 R4, RZ, RZ, R14 ;  /* 0x000000ffff047224 */ /* 0x004fe400078e000e */
[----:B------:R-:W-:Y:S02]  /*10d10*/  IMAD.MOV.U32 R5, RZ, RZ, R28 ;  /* 0x000000ffff057224 */ /* 0x000fe400078e001c */
[----:B------:R-:W-:Y:S01]  /*10d20*/  @!P3 LEA R23, R6, UR38, 0x1 ;  /* 0x000000260617bc11 */ /* 0x000fe2000f8e08ff */
[----:B------:R1:W2:Y:S01]  /*10d30*/  SHFL.IDX PT, R14, R10, 0x3, 0x1c1f ;  /* 0x007c1f000a0e7f89 */ /* 0x0002a200000e0000 */
[----:B------:R-:W-:-:S04]  /*10d40*/  @!P3 IMAD.WIDE.U32 R28, R7, 0x2, R4 ;  /* 0x00000002071cb825 */ /* 0x000fc800078e0004 */
[----:B---3--:R-:W-:Y:S01]  /*10d50*/  IMAD.MOV.U32 R4, RZ, RZ, R12 ;  /* 0x000000ffff047224 */ /* 0x008fe200078e000c */
[----:B------:R-:W-:Y:S01]  /*10d60*/  @!P3 LDGSTS.E.BYPASS.LTC128B.128 [R23+0xcc00], desc[UR6][R28.64], !P2 ;  /* 0x0cc000001c17bfae */ /* 0x000fe2000d101d46 */
[----:B------:R-:W-:Y:S01]  /*10d70*/  IMAD.MOV.U32 R5, RZ, RZ, R21 ;  /* 0x000000ffff057224 */ /* 0x000fe200078e0015 */
[----:B------:R-:W-:Y:S02]  /*10d80*/  @!P4 LEA R21, R6, UR38, 0x1 ;  /* 0x000000260615cc11 */ /* 0x000fe4000f8e08ff */
[----:B------:R-:W-:Y:S01]  /*10d90*/  @!P3 LDGSTS.E.BYPASS.LTC128B.128 [R23+0xfc00], desc[UR6][R28.64+0x40], !P0 ;  /* 0x0fc000401c17bfae */ /* 0x000fe2000c101d46 */
[----:B------:R-:W-:-:S03]  /*10da0*/  @!P4 IMAD.WIDE.U32 R4, R7, 0x2, R4 ;  /* 0x000000020704c825 */ /* 0x000fc600078e0004 */
[----:B------:R3:W-:Y:S01]  /*10db0*/  @!P3 LDGSTS.E.BYPASS.LTC128B.128 [R23+0x12c00], desc[UR6][R28.64+0x80], !P1 ;  /* 0x12c000801c17bfae */ /* 0x0007e2000c901d46 */
[-C--:B------:R-:W-:Y:S01]  /*10dc0*/  ISETP.GE.AND P3, PT, R11, R0.reuse, PT ;  /* 0x000000000b00720c */ /* 0x080fe20003f66270 */
[----:B------:R-:W-:Y:S02]  /*10dd0*/  VIADD R11, R3, 0x80 ;  /* 0x00000080030b7836 */ /* 0x000fe40000000000 */
[----:B------:R-:W-:Y:S04]  /*10de0*/  @!P4 LDGSTS.E.BYPASS.LTC128B.128 [R21+0xd400], desc[UR6][R4.64], !P2 ;  /* 0x0d4000000415cfae */ /* 0x000fe8000d101d46 */
[----:B------:R-:W-:Y:S04]  /*10df0*/  @!P4 LDGSTS.E.BYPASS.LTC128B.128 [R21+0x10400], desc[UR6][R4.64+0x40], !P0 ;  /* 0x104000400415cfae */ /* 0x000fe8000c101d46 */
[----:B------:R4:W-:Y:S01]  /*10e00*/  @!P4 LDGSTS.E.BYPASS.LTC128B.128 [R21+0x13400], desc[UR6][R4.64+0x80], !P1 ;  /* 0x134000800415cfae */ /* 0x0009e2000c901d46 */
[----:B------:R-:W-:-:S02]  /*10e10*/  ISETP.GE.AND P4, PT, R11, R0, PT ;  /* 0x000000000b00720c */ /* 0x000fc40003f86270 */
[----:B-1----:R-:W-:Y:S01]  /*10e20*/  @!P3 LEA R10, R6, UR38, 0x1 ;  /* 0x00000026060abc11 */ /* 0x002fe2000f8e08ff */
[----:B---3--:R-:W1:Y:S04]  /*10e30*/  SHFL.IDX PT, R23, R8, RZ, 0x1c1f ;  /* 0x001c1fff08177589 */ /* 0x008e6800000e0000 */
[----:B----4-:R-:W3:Y:S01]  /*10e40*/  SHFL.IDX PT, R21, R9, RZ, 0x1c1f ;  /* 0x001c1fff09157589 */ /* 0x010ee200000e0000 */
[----:B--2---:R-:W-:Y:S02]  /*10e50*/  IMAD.MOV.U32 R4, RZ, RZ, R14 ;  /* 0x000000ffff047224 */ /* 0x004fe400078e000e */
[----:B------:R-:W-:Y:S01]  /*10e60*/  IMAD.MOV.U32 R5, RZ, RZ, R20 ;  /* 0x000000ffff057224 */ /* 0x000fe200078e0014 */
[----:B------:R-:W2:Y:S01]  /*10e70*/  SHFL.IDX PT, R9, R9, 0x1, 0x1c1f ;  /* 0x003c1f0009097f89 */ /* 0x000ea200000e0000 */
[----:B------:R-:W-:-:S02]  /*10e80*/  IMAD.MOV.U32 R20, RZ, RZ, 0x1 ;  /* 0x00000001ff147424 */ /* 0x000fc400078e00ff */
[----:B------:R-:W-:Y:S01]  /*10e90*/  @!P3 IMAD.WIDE.U32 R28, R7, 0x2, R4 ;  /* 0x00000002071cb825 */ /* 0x000fe200078e0004 */
[----:B------:R4:W0:Y:S04]  /*10ea0*/  SHFL.IDX PT, R14, R8, 0x1, 0x1c1f ;  /* 0x003c1f00080e7f89 */ /* 0x00082800000e0000 */
[----:B------:R4:W-:Y:S01]  /*10eb0*/  @!P3 LDGSTS.E.BYPASS.LTC128B.128 [R10+0xdc00], desc[UR6][R28.64], !P2 ;  /* 0x0dc000001c0abfae */ /* 0x0009e2000d101d46 */
[----:B-1----:R-:W-:-:S03]  /*10ec0*/  IMAD.MOV.U32 R4, RZ, RZ, R23 ;  /* 0x000000ffff047224 */ /* 0x002fc600078e0017 */
[----:B------:R4:W-:Y:S04]  /*10ed0*/  @!P3 LDGSTS.E.BYPASS.LTC128B.128 [R10+0x10c00], desc[UR6][R28.64+0x40], !P0 ;  /* 0x10c000401c0abfae */ /* 0x0009e8000c101d46 */
[----:B------:R4:W-:Y:S01]  /*10ee0*/  @!P3 LDGSTS.E.BYPASS.LTC128B.128 [R10+0x13c00], desc[UR6][R28.64+0x80], !P1 ;  /* 0x13c000801c0abfae */ /* 0x0009e2000c901d46 */
[----:B---3--:R-:W-:Y:S01]  /*10ef0*/  IMAD.MOV.U32 R5, RZ, RZ, R21 ;  /* 0x000000ffff057224 */ /* 0x008fe200078e0015 */
[----:B------:R-:W-:Y:S01]  /*10f00*/  @!P4 LEA R21, R6, UR38, 0x1 ;  /* 0x000000260615cc11 */ /* 0x000fe2000f8e08ff */
[----:B------:R-:W-:-:S05]  /*10f10*/  @!P4 IMAD.WIDE.U32 R4, R7, 0x2, R4 ;  /* 0x000000020704c825 */ /* 0x000fca00078e0004 */
[----:B------:R4:W-:Y:S04]  /*10f20*/  @!P4 LDGSTS.E.BYPASS.LTC128B.128 [R21+0xe400], desc[UR6][R4.64], !P2 ;  /* 0x0e4000000415cfae */ /* 0x0009e8000d101d46 */
[----:B------:R4:W-:Y:S04]  /*10f30*/  @!P4 LDGSTS.E.BYPASS.LTC128B.128 [R21+0x11400], desc[UR6][R4.64+0x40], !P0 ;  /* 0x114000400415cfae */ /* 0x0009e8000c101d46 */
[----:B0-2---:R4:W-:Y:S02]  /*10f40*/  @!P4 LDGSTS.E.BYPASS.LTC128B.128 [R21+0x14400], desc[UR6][R4.64+0x80], !P1 ;  /* 0x144000800415cfae */ /* 0x0059e4000c901d46 */
.L_x_10397:
[----:B------:R-:W-:Y:S01]  /*10f50*/  VIADD R3, R3, 0xa0 ;  /* 0x000000a003037836 */ /* 0x000fe20000000000 */
[----:B------:R-:W-:Y:S01]  /*10f60*/  BSSY B0, `(.L_x_10304) ;  /* 0x0000010000007945 */ /* 0x000fe20003800000 */
[----:B----4-:R-:W-:Y:S02]  /*10f70*/  IMAD.MOV.U32 R4, RZ, RZ, R14 ;  /* 0x000000ffff047224 */ /* 0x010fe400078e000e */
[----:B------:R-:W-:Y:S01]  /*10f80*/  IMAD.MOV.U32 R5, RZ, RZ, R9 ;  /* 0x000000ffff057224 */ /* 0x000fe200078e0009 */
[----:B------:R-:W-:Y:S01]  /*10f90*/  ISETP.GE.AND P3, PT, R3, R0, PT ;  /* 0x000000000300720c */ /* 0x000fe20003f66270 */
[----:B------:R-:W-:-:S05]  /*10fa0*/  IMAD.MOV.U32 R0, RZ, RZ, 0x1 ;  /* 0x00000001ff007424 */ /* 0x000fca00078e00ff */
[----:B------:R-:W-:-:S07]  /*10fb0*/  SHF.L.U32 R0, R0, 0x1f, RZ ;  /* 0x0000001f00007819 */ /* 0x000fce00000006ff */
        /* <DEDUP_REMOVED lines=10> */
.L_x_10305:
[----:B------:R-:W-:Y:S05]  /*11060*/  BSYNC B0 ;  /* 0x0000000000007941 */ /* 0x000fea0003800000 */
.L_x_10304:
[----:B------:R-:W-:Y:S01]  /*11070*/  NOP ;  /* 0x0000000000007918 */ /* 0x000fe20000000000 */
[----:B------:R-:W-:Y:S01]  /*11080*/  SYNCS.ARRIVE.TRANS64.RED.A0T1 RZ, [UR38+0x2d800], RZ ;  /* 0x02d800ffffff79a7 */ /* 0x000fe20008200426 */
[----:B------:R-:W-:Y:S01]  /*11090*/  ARRIVES.LDGSTSBAR.64.TRANSCNT [UR38+0x2d800] ;  /* 0x02d80000ff0079b0 */ /* 0x000fe20008000aa6 */
[----:B------:R-:W-:Y:S01]  /*110a0*/  NOP ;  /* 0x0000000000007918 */ /* 0x000fe20000000000 */
[----:B------:R-:W-:Y:S01]  /*110b0*/  SYNCS.ARRIVE.TRANS64.A1T0 RZ, [UR38+0x2d800], RZ ;  /* 0x02d800ffffff79a7 */ /* 0x000fe20008100026 */
[----:B0-----:R-:W-:-:S05]  /*110c0*/  VIADD R3, R19, 0xfffffffe ;  /* 0xfffffffe13037836 */ /* 0x001fca0000000000 */
[----:B------:R-:W-:Y:S01]  /*110d0*/  ISETP.GE.AND P1, PT, R3, UR39, PT ;  /* 0x0000002703007c0c */ /* 0x000fe2000bf26270 */
[----:B------:R-:W0:Y:S02]  /*110e0*/  SYNCS.PHASECHK.TRANS64.TRYWAIT P0, [UR38+0x2d820], R0 ;  /* 0x02d82000ff0075a7 */ /* 0x000e240008000166 */
[----:B0-----:R-:W-:Y:S10]  /*110f0*/  @!P0 BRA `(.L_x_10306) ;  /* 0x0000003000a88947 */ /* 0x001ff40003800000 */
.L_x_10398:
[----:B0-----:R-:W-:Y:S01]  /*11100*/  IMAD.MOV.U32 R0, RZ, RZ, RZ ;  /* 0x000000ffff007224 */ /* 0x001fe200078e00ff */
[----:B------:R-:W-:Y:S06]  /*11110*/  @!P1 BRA `(.L_x_10307) ;  /* 0x0000001c007c9947 */ /* 0x000fec0003800000 */
[----:B------:R-:W-:Y:S01]  /*11120*/  UIADD3 UR4, UR47, 0x1, URZ ;  /* 0x000000012f047890 */ /* 0x000fe2000fffe03f */
[----:B------:R-:W-:Y:S01]  /*11130*/  LOP3.LUT R8, R2, 0x1f, RZ, 0xc0, !PT ;  /* 0x0000001f02087812 */ /* 0x000fe200078ec0ff */
        /* <DEDUP_REMOVED lines=10> */
[----:B------:R-:W-:Y:S02]  /*111e0*/  VIADDMNMX R5, R4, R5, UR5, !PT ;  /* 0x0000000504057e46 */ /* 0x000fe4000f800105 */
[----:B------:R-:W-:-:S03]  /*111f0*/  LOP3.LUT R6, RZ, R4, RZ, 0x33, !PT ;  /* 0x00000004ff067212 */ /* 0x000fc600078e33ff */
[C---:B------:R-:W-:Y:S02]  /*11200*/  VIADD R7, R5.reuse, 0xfffffffe ;  /* 0xfffffffe05077836 */ /* 0x040fe40000000000 */
[----:B------:R-:W-:Y:S02]  /*11210*/  IMAD.IADD R10, R5, 0x1, R6 ;  /* 0x00000001050a7824 */ /* 0x000fe400078e0206 */
[----:B------:R-:W-:Y:S01]  /*11220*/  IMAD.MOV.U32 R6, RZ, RZ, R25 ;  /* 0x000000ffff067224 */ /* 0x000fe200078e0019 */
[----:B------:R-:W-:Y:S02]  /*11230*/  ISETP.NE.AND P0, PT, R7, R4, PT ;  /* 0x000000040700720c */ /* 0x000fe40003f05270 */
[----:B------:R-:W-:-:S11]  /*11240*/  LOP3.LUT R9, R10, 0x1, RZ, 0xc0, !PT ;  /* 0x000000010a097812 */ /* 0x000fd600078ec0ff */
[----:B------:R-:W-:Y:S05]  /*11250*/  @!P0 BRA `(.L_x_10308) ;  /* 0x0000001000d48947 */ /* 0x000fea0003800000 */
[----:B------:R-:W-:Y:S01]  /*11260*/  BSSY B0, `(.L_x_10308) ;  /* 0x0000134000007945 */ /* 0x000fe20003800000 */
[----:B------:R-:W-:Y:S02]  /*11270*/  IMAD.IADD R10, R10, 0x1, -R9 ;  /* 0x000000010a0a7824 */ /* 0x000fe400078e0a09 */
[----:B------:R-:W-:Y:S02]  /*11280*/  IMAD.MOV.U32 R11, RZ, RZ, 0x1 ;  /* 0x00000001ff0b7424 */ /* 0x000fe400078e00ff */
[----:B------:R-:W-:-:S07]  /*11290*/  IMAD.MOV.U32 R6, RZ, RZ, R25 ;  /* 0x000000ffff067224 */ /* 0x000fce00078e0019 */
.L_x_10343:
        /* <DEDUP_REMOVED lines=29> */
.L_x_10311:
[----:B------:R-:W1:Y:S01]  /*11470*/  SYNCS.PHASECHK.TRANS64.TRYWAIT P0, [UR38+0x2d848], R12 ;  /* 0x02d8480cff0075a7 */ /* 0x000e620008000166 */
[----:B------:R-:W-:Y:S01]  /*11480*/  BSSY B2, `(.L_x_10312) ;  /* 0x0000003000027945 */ /* 0x000fe20003800000 */
[----:B------:R-:W-:-:S03]  /*11490*/  ISETP.NE.AND P2, PT, R22, RZ, PT ;  /* 0x000000ff1600720c */ /* 0x000fc60003f45270 */
[----:B-1----:R-:W-:Y:S10]  /*114a0*/  @!P0 BRA `(.L_x_10313) ;  /* 0x0000002c00d48947 */ /* 0x002ff40003800000 */
.L_x_10399:
[----:B------:R-:W-:Y:S05]  /*114b0*/  BSYNC B2 ;  /* 0x0000000000027941 */ /* 0x000fea0003800000 */
.L_x_10312:
[----:B------:R-:W-:Y:S04]  /*114c0*/  BSSY B2, `(.L_x_10314) ;  /* 0x0000007000027945 */ /* 0x000fe80003800000 */
[----:B------:R-:W-:Y:S05]  /*114d0*/  @P2 BRA `(.L_x_10315) ;  /* 0x0000000000142947 */ /* 0x000fea0003800000 */
[----:B------:R-:W-:Y:S01]  /*114e0*/  ISETP.NE.AND P0, PT, R8, RZ, PT ;  /* 0x000000ff0800720c */ /* 0x000fe20003f05270 */
[----:B0-----:R-:W-:-:S04]  /*114f0*/  IMAD.MOV.U32 R4, RZ, RZ, 0x6000 ;  /* 0x00006000ff047424 */ /* 0x001fc800078e00ff */
[----:B------:R1:W-:Y:S08]  /*11500*/  SYNCS.ARRIVE.TRANS64 RZ, [UR38+0x2d838], R4 ;  /* 0x02d83804ffff79a7 */ /* 0x0003f00008000026 */
[----:B-1----:R-:W-:Y:S05]  /*11510*/  @!P0 BRA `(.L_x_10315) ;  /* 0x0000000000048947 */ /* 0x002fea0003800000 */
[----:B------:R-:W-:Y:S01]  /*11520*/  BPT.TRAP 0x1 ;  /* 0x000000040000795c */ /* 0x000fe20000300000 */
.L_x_10315:
[----:B------:R-:W-:Y:S05]  /*11530*/  BSYNC B2 ;  /* 0x0000000000027941 */ /* 0x000fea0003800000 */
.L_x_10314:
[----:B------:R-:W-:Y:S01]  /*11540*/  IMAD.MOV.U32 R7, RZ, RZ, RZ ;  /* 0x000000ffff077224 */ /* 0x000fe200078e00ff */
[----:B------:R-:W-:Y:S01]  /*11550*/  ULDC.64 UR4, c[0x0][0x198] ;  /* 0x0000660000047ab9 */ /* 0x000fe20000000a00 */
[----:B------:R-:W-:Y:S01]  /*11560*/  PLOP3.LUT P0, PT, PT, PT, PT, 0x80, 0x0 ;  /* 0x000000000000781c */ /* 0x000fe20003f0f070 */
[----:B------:R-:W-:Y:S01]  /*11570*/  UIADD3 UR4, UP0, UR4, 0x370, URZ ;  /* 0x0000037004047890 */ /* 0x000fe2000ff1e03f */
[----:B0-----:R-:W-:Y:S01]  /*11580*/  IMAD.SHL.U32 R4, R14, 0x80, RZ ;  /* 0x000000800e047824 */ /* 0x001fe200078e00ff */
[----:B------:R-:W-:Y:S01]  /*11590*/  R2UR UR34, R7 ;  /* 0x00000000072272ca */ /* 0x000fe200000e0000 */
[----:B------:R-:W-:Y:S02]  /*115a0*/  UIADD3 UR32, UR38, 0x1b400, URZ ;  /* 0x0001b40026207890 */ /* 0x000fe4000fffe03f */
[----:B------:R-:W-:Y:S02]  /*115b0*/  UIADD3 UR33, UR38, 0x2d838, URZ ;  /* 0x0002d83826217890 */ /* 0x000fe4000fffe03f */
[----:B------:R-:W-:Y:S01]  /*115c0*/  UIADD3.X UR5, URZ, UR5, URZ, UP0, !UPT ;  /* 0x000000053f057290 */ /* 0x000fe200087fe43f */
[----:B------:R-:W-:Y:S01]  /*115d0*/  UMOV UR6, 0x0 ;  /* 0x0000000000067882 */ /* 0x000fe20000000000 */
[----:B------:R-:W-:-:S10]  /*115e0*/  UMOV UR7, 0x14f00000 ;  /* 0x14f0000000077882 */ /* 0x000fd40000000000 */
.L_x_10316:
        /* <DEDUP_REMOVED lines=13> */
.L_x_10317:
        /* <DEDUP_REMOVED lines=15> */
.L_x_10318:
        /* <DEDUP_REMOVED lines=12> */
.L_x_10400:
[----:B------:R-:W-:Y:S05]  /*11870*/  BSYNC B2 ;  /* 0x0000000000027941 */ /* 0x000fea0003800000 */
.L_x_10319:
[----:B------:R-:W-:Y:S01]  /*11880*/  BSSY B2, `(.L_x_10321) ;  /* 0x0000009000027945 */ /* 0x000fe20003800000 */
[----:B------:R-:W-:Y:S02]  /*11890*/  IMAD.MOV.U32 R4, RZ, RZ, 0x0 ;  /* 0x00000000ff047424 */ /* 0x000fe400078e00ff */
[----:B0-----:R-:W-:Y:S01]  /*118a0*/  IMAD.MOV.U32 R5, RZ, RZ, 0x14f00000 ;  /* 0x14f00000ff057424 */ /* 0x001fe200078e00ff */
[----:B------:R-:W-:Y:S06]  /*118b0*/  @P2 BRA `(.L_x_10322) ;  /* 0x0000000000142947 */ /* 0x000fec0003800000 */
[----:B------:R-:W-:Y:S01]  /*118c0*/  ISETP.NE.AND P0, PT, R8, RZ, PT ;  /* 0x000000ff0800720c */ /* 0x000fe20003f05270 */
[----:B------:R-:W-:-:S04]  /*118d0*/  IMAD.MOV.U32 R12, RZ, RZ, 0x6000 ;  /* 0x00006000ff0c7424 */ /* 0x000fc800078e00ff */
[----:B------:R0:W-:Y:S08]  /*118e0*/  SYNCS.ARRIVE.TRANS64 RZ, [UR38+0x2d850], R12 ;  /* 0x02d8500cffff79a7 */ /* 0x0001f00008000026 */
[----:B0-----:R-:W-:Y:S05]  /*118f0*/  @!P0 BRA `(.L_x_10322) ;  /* 0x0000000000048947 */ /* 0x001fea0003800000 */
[----:B------:R-:W-:Y:S01]  /*11900*/  BPT.TRAP 0x1 ;  /* 0x000000040000795c */ /* 0x000fe20000300000 */
.L_x_10322:
[----:B------:R-:W-:Y:S05]  /*11910*/  BSYNC B2 ;  /* 0x0000000000027941 */ /* 0x000fea0003800000 */
.L_x_10321:
        /* <DEDUP_REMOVED lines=10> */
.L_x_10323:
        /* <DEDUP_REMOVED lines=13> */
.L_x_10324:
        /* <DEDUP_REMOVED lines=13> */
.L_x_10325:
        /* <DEDUP_REMOVED lines=10> */
.L_x_10310:
[----:B------:R-:W-:Y:S05]  /*11c00*/  BSYNC B1 ;  /* 0x0000000000017941 */ /* 0x000fea0003800000 */
.L_x_10309:
        /* <DEDUP_REMOVED lines=28> */
.L_x_10328:
[----:B------:R-:W1:Y:S01]  /*11dd0*/  SYNCS.PHASECHK.TRANS64.TRYWAIT P0, [UR38+0x2d840], R12 ;  /* 0x02d8400cff0075a7 */ /* 0x000e620008000166 */
[----:B------:R-:W-:Y:S01]  /*11de0*/  BSSY B2, `(.L_x_10329) ;  /* 0x0000003000027945 */ /* 0x000fe20003800000 */
[----:B------:R-:W-:-:S03]  /*11df0*/  ISETP.NE.AND P2, PT, R22, RZ, PT ;  /* 0x000000ff1600720c */ /* 0x000fc60003f45270 */
[----:B-1----:R-:W-:Y:S10]  /*11e00*/  @!P0 BRA `(.L_x_10330) ;  /* 0x0000002400ac8947 */ /* 0x002ff40003800000 */
.L_x_10401:
[----:B------:R-:W-:Y:S05]  /*11e10*/  BSYNC B2 ;  /* 0x0000000000027941 */ /* 0x000fea0003800000 */
.L_x_10329:
[----:B------:R-:W-:Y:S04]  /*11e20*/  BSSY B2, `(.L_x_10331) ;  /* 0x0000007000027945 */ /* 0x000fe80003800000 */
[----:B------:R-:W-:Y:S05]  /*11e30*/  @P2 BRA `(.L_x_10332) ;  /* 0x0000000000142947 */ /* 0x000fea0003800000 */
[----:B------:R-:W-:Y:S01]  /*11e40*/  ISETP.NE.AND P0, PT, R8, RZ, PT ;  /* 0x000000ff0800720c */ /* 0x000fe20003f05270 */
[----:B0-----:R-:W-:-:S04]  /*11e50*/  IMAD.MOV.U32 R4, RZ, RZ, 0x6000 ;  /* 0x00006000ff047424 */ /* 0x001fc800078e00ff */
[----:B------:R1:W-:Y:S08]  /*11e60*/  SYNCS.ARRIVE.TRANS64 RZ, [UR38+0x2d830], R4 ;  /* 0x02d83004ffff79a7 */ /* 0x0003f00008000026 */
[----:B-1----:R-:W-:Y:S05]  /*11e70*/  @!P0 BRA `(.L_x_10332) ;  /* 0x0000000000048947 */ /* 0x002fea0003800000 */
[----:B------:R-:W-:Y:S01]  /*11e80*/  BPT.TRAP 0x1 ;  /* 0x000000040000795c */ /* 0x000fe20000300000 */
.L_x_10332:
[----:B------:R-:W-:Y:S05]  /*11e90*/  BSYNC B2 ;  /* 0x0000000000027941 */ /* 0x000fea0003800000 */
.L_x_10331:
        /* <DEDUP_REMOVED lines=11> */
.L_x_10333:
        /* <DEDUP_REMOVED lines=14> */
.L_x_10334:
        /* <DEDUP_REMOVED lines=14> */
.L_x_10335:
        /* <DEDUP_REMOVED lines=12> */
.L_x_10402:
[----:B------:R-:W-:Y:S05]  /*121d0*/  BSYNC B2 ;  /* 0x0000000000027941 */ /* 0x000fea0003800000 */
.L_x_10336:
        /* <DEDUP_REMOVED lines=9> */
.L_x_10339:
[----:B------:R-:W-:Y:S05]  /*12270*/  BSYNC B2 ;  /* 0x0000000000027941 */ /* 0x000fea0003800000 */
.L_x_10338:
        /* <DEDUP_REMOVED lines=10> */
.L_x_10340:
        /* <DEDUP_REMOVED lines=13> */
.L_x_10341:
        /* <DEDUP_REMOVED lines=13> */
.L_x_10342:
        /* <DEDUP_REMOVED lines=10> */
.L_x_10327:
[----:B------:R-:W-:Y:S05]  /*12560*/  BSYNC B1 ;  /* 0x0000000000017941 */ /* 0x000fea0003800000 */
.L_x_10326:
[----:B------:R-:W-:Y:S02]  /*12570*/  VIADD R3, R3, 0xfffffffe ;  /* 0xfffffffe03037836 */ /* 0x000fe40000000000 */
[----:B------:R-:W-:Y:S01]  /*12580*/  IMAD.MOV.U32 R11, RZ, RZ, R20 ;  /* 0x000000ffff0b7224 */ /* 0x000fe200078e0014 */
[----:B------:R-:W-:Y:S06]  /*12590*/  @P1 BRA `(.L_x_10343) ;  /* 0xffffffec00401947 */ /* 0x000fec000383ffff */
[----:B------:R-:W-:Y:S05]  /*125a0*/  BSYNC B0 ;  /* 0x0000000000007941 */ /* 0x000fea0003800000 */
.L_x_10308:
        /* <DEDUP_REMOVED lines=29> */
.L_x_10345:
[----:B------:R-:W1:Y:S01]  /*12780*/  SYNCS.PHASECHK.TRANS64.TRYWAIT P0, [UR38+0x2d848], R9 ;  /* 0x02d84809ff0075a7 */ /* 0x000e620008000166 */
[----:B------:R-:W-:Y:S01]  /*12790*/  BSSY B1, `(.L_x_10346) ;  /* 0x0000003000017945 */ /* 0x000fe20003800000 */
[----:B------:R-:W-:-:S03]  /*127a0*/  ISETP.NE.AND P1, PT, R22, RZ, PT ;  /* 0x000000ff1600720c */ /* 0x000fc60003f25270 */
[----:B-1----:R-:W-:Y:S10]  /*127b0*/  @!P0 BRA `(.L_x_10347) ;  /* 0x0000001c00708947 */ /* 0x002ff40003800000 */
.L_x_10403:
[----:B------:R-:W-:Y:S05]  /*127c0*/  BSYNC B1 ;  /* 0x0000000000017941 */ /* 0x000fea0003800000 */
.L_x_10346:
[----:B------:R-:W-:Y:S04]  /*127d0*/  BSSY B1, `(.L_x_10348) ;  /* 0x0000007000017945 */ /* 0x000fe80003800000 */
[----:B------:R-:W-:Y:S05]  /*127e0*/  @P1 BRA `(.L_x_10349) ;  /* 0x0000000000141947 */ /* 0x000fea0003800000 */
[----:B------:R-:W-:Y:S01]  /*127f0*/  ISETP.NE.AND P0, PT, R8, RZ, PT ;  /* 0x000000ff0800720c */ /* 0x000fe20003f05270 */
[----:B0-----:R-:W-:-:S04]  /*12800*/  IMAD.MOV.U32 R4, RZ, RZ, 0x6000 ;  /* 0x00006000ff047424 */ /* 0x001fc800078e00ff */
[----:B------:R1:W-:Y:S08]  /*12810*/  SYNCS.ARRIVE.TRANS64 RZ, [UR38+0x2d838], R4 ;  /* 0x02d83804ffff79a7 */ /* 0x0003f00008000026 */
[----:B-1----:R-:W-:Y:S05]  /*12820*/  @!P0 BRA `(.L_x_10349) ;  /* 0x0000000000048947 */ /* 0x002fea0003800000 */
[----:B------:R-:W-:Y:S01]  /*12830*/  BPT.TRAP 0x1 ;  /* 0x000000040000795c */ /* 0x000fe20000300000 */
.L_x_10349:
[----:B------:R-:W-:Y:S05]  /*12840*/  BSYNC B1 ;  /* 0x0000000000017941 */ /* 0x000fea0003800000 */
.L_x_10348:
        /* <DEDUP_REMOVED lines=11> */
.L_x_10350:
        /* <DEDUP_REMOVED lines=14> */
.L_x_10351:
        /* <DEDUP_REMOVED lines=14> */
.L_x_10352:
        /* <DEDUP_REMOVED lines=11> */
.L_x_10404:
[----:B------:R-:W-:Y:S05]  /*12b70*/  BSYNC B1 ;  /* 0x0000000000017941 */ /* 0x000fea0003800000 */
.L_x_10353:
        /* <DEDUP_REMOVED lines=9> */
.L_x_10356:
[----:B------:R-:W-:Y:S05]  /*12c10*/  BSYNC B1 ;  /* 0x0000000000017941 */ /* 0x000fea0003800000 */
.L_x_10355:
        /* <DEDUP_REMOVED lines=10> */
.L_x_10357:
        /* <DEDUP_REMOVED lines=13> */
.L_x_10358:
        /* <DEDUP_REMOVED lines=13> */
.L_x_10359:
        /* <DEDUP_REMOVED lines=10> */
.L_x_10344:
[----:B------:R-:W-:Y:S05]  /*12f00*/  BSYNC B0 ;  /* 0x0000000000007941 */ /* 0x000fea0003800000 */
.L_x_10307:
        /* <DEDUP_REMOVED lines=9> */
.L_x_10405:
[----:B------:R-:W-:Y:S05]  /*12fa0*/  BSYNC B1 ;  /* 0x0000000000017941 */ /* 0x000fea0003800000 */
.L_x_10362:
[----:B------:R-:W-:Y:S04]  /*12fb0*/  BSSY B1, `(.L_x_10364) ;  /* 0x0000007000017945 */ /* 0x000fe80003800000 */
[----:B------:R-:W-:Y:S05]  /*12fc0*/  @P1 BRA `(.L_x_10365) ;  /* 0x0000000000141947 */ /* 0x000fea0003800000 */
[----:B------:R-:W-:Y:S01]  /*12fd0*/  LOP3.LUT P0, RZ, R2, 0x1f, RZ, 0xc0, !PT ;  /* 0x0000001f02ff7812 */ /* 0x000fe2000780c0ff */
[----:B0-----:R-:W-:-:S04]  /*12fe0*/  IMAD.MOV.U32 R3, RZ, RZ, 0x6000 ;  /* 0x00006000ff037424 */ /* 0x001fc800078e00ff */
[----:B------:R1:W-:Y:S08]  /*12ff0*/  SYNCS.ARRIVE.TRANS64 RZ, [R4+URZ+0x2d850], R3 ;  /* 0x02d8500304ff79a7 */ /* 0x0003f0000800003f */
[----:B------:R-:W-:Y:S05]  /*13000*/  @!P0 BRA `(.L_x_10365) ;  /* 0x0000000000048947 */ /* 0x000fea0003800000 */
[----:B------:R-:W-:Y:S01]  /*13010*/  BPT.TRAP 0x1 ;  /* 0x000000040000795c */ /* 0x000fe20000300000 */
.L_x_10365:
[----:B------:R-:W-:Y:S05]  /*13020*/  BSYNC B1 ;  /* 0x0000000000017941 */ /* 0x000fea0003800000 */
.L_x_10364:
        /* <DEDUP_REMOVED lines=10> */
[----:B------:R-:W-:Y:S02]  /*130d0*/  UIMAD UR4, UR4, 0x6000, UR38 ;  /* 0x00006000040478a4 */ /* 0x000fe4000f8e0226 */
[----:B------:R-:W-:Y:S02]  /*130e0*/  UIADD3 UR9, UR9, 0x2d850, URZ ;  /* 0x0002d85009097890 */ /* 0x000fe4000fffe03f */
[----:B------:R-:W-:-:S12]  /*130f0*/  UIADD3 UR8, UR4, 0x400, URZ ;  /* 0x0000040004087890 */ /* 0x000fd8000fffe03f */
.L_x_10366:
        /* <DEDUP_REMOVED lines=13> */
.L_x_10367:
        /* <DEDUP_REMOVED lines=13> */
.L_x_10368:
        /* <DEDUP_REMOVED lines=8> */
.L_x_10361:
[----:B------:R-:W-:Y:S05]  /*13320*/  BSYNC B0 ;  /* 0x0000000000007941 */ /* 0x000fea0003800000 */
.L_x_10360:
[----:B------:R-:W-:Y:S02]  /*13330*/  VIADD R0, R0, 0x1 ;  /* 0x0000000100007836 */ /* 0x000fe40000000000 */
[----:B01----:R-:W-:-:S03]  /*13340*/  IMAD.MOV.U32 R3, RZ, RZ, RZ ;  /* 0x000000ffff037224 */ /* 0x003fc600078e00ff */
[----:B------:R-:W-:-:S04]  /*13350*/  ISETP.NE.AND P0, PT, R0, 0x2, PT ;  /* 0x000000020000780c */ /* 0x000fc80003f05270 */
[----:B------:R-:W-:Y:S02]  /*13360*/  SEL R5, RZ, 0x1, P0 ;  /* 0x00000001ff057807 */ /* 0x000fe40000000000 */
[----:B------:R-:W-:Y:S02]  /*13370*/  SEL R0, R0, RZ, P0 ;  /* 0x000000ff00007207 */ /* 0x000fe40000000000 */
[----:B------:R-:W-:-:S07]  /*13380*/  LOP3.LUT R20, R20, R5, RZ, 0x3c, !PT ;  /* 0x0000000514147212 */ /* 0x000fce00078e3cff */
.L_x_10285:
[----:B------:R-:W0:Y:S01]  /*13390*/  S2R R5, SR_CgaCtaId ;  /* 0x0000000000057919 */ /* 0x000e220000008800 */
[----:B------:R-:W-:Y:S02]  /*133a0*/  MOV R2, 0x400 ;  /* 0x0000040000027802 */ /* 0x000fe40000000f00 */
[----:B------:R-:W-:Y:S02]  /*133b0*/  SHF.L.U32 R3, R3, 0x1f, RZ ;  /* 0x0000001f03037819 */ /* 0x000fe400000006ff */
[----:B0-----:R-:W-:-:S04]  /*133c0*/  LEA R8, R5, R2, 0x18 ;  /* 0x0000000205087211 */ /* 0x001fc800078ec0ff */
[----:B------:R-:W0:Y:S02]  /*133d0*/  SYNCS.PHASECHK.TRANS64.TRYWAIT P0, [R8+URZ+0x2d820], R3 ;  /* 0x02d82003080075a7 */ /* 0x000e24000800017f */
[----:B0-----:R-:W-:Y:S05]  /*133e0*/  @!P0 BRA `(.L_x_10369) ;  /* 0x0000001000a88947 */ /* 0x001fea0003800000 */
.L_x_10406:
[----:B------:R-:W-:-:S03]  /*133f0*/  UMOV UR4, 0xffffffff ;  /* 0xffffffff00047882 */ /* 0x000fc60000000000 */
[----:B------:R-:W-:Y:S05]  /*13400*/  BRA.DIV UR4, `(.L_x_10370) ;  /* 0x0000001204b47947 */ /* 0x000fea000b800000 */
[----:B------:R1:W2:Y:S02]  /*13410*/  SHFL.IDX PT, R14, R17, RZ, 0x1f ;  /* 0x00001fff110e7589 */ /* 0x0002a400000e0000 */
.L_x_10409:
[----:B--2---:R-:W-:-:S13]  /*13420*/  ISETP.NE.AND P0, PT, R14, RZ, PT ;  /* 0x000000ff0e00720c */ /* 0x004fda0003f05270 */
[----:B------:R-:W-:Y:S05]  /*13430*/  @P0 BRA `(.L_x_10201) ;  /* 0x00000000008c0947 */ /* 0x000fea0003800000 */
[----:B------:R-:W-:-:S03]  /*13440*/  UMOV UR4, 0xffffffff ;  /* 0xffffffff00047882 */ /* 0x000fc60000000000 */
[----:B------:R-:W-:Y:S05]  /*13450*/  BRA.DIV UR4, `(.L_x_10371) ;  /* 0x0000001204c87947 */ /* 0x000fea000b800000 */
[----:B------:R-:W-:-:S13]  /*13460*/  ELECT P6, URZ, PT ;  /* 0x00000000003f782f */ /* 0x000fda00038c0000 */
.L_x_10412:
[----:B------:R-:W-:Y:S05]  /*13470*/  @!P6 BRA `(.L_x_10201) ;  /* 0x00000000007ce947 */ /* 0x000fea0003800000 */
[----:B------:R-:W-:-:S13]  /*13480*/  R2UR UR4, R16 ;  /* 0x00000000100472ca */ /* 0x000fda00000e0000 */
[----:B------:R-:W-:-:S06]  /*13490*/  ULOP3.LUT UR4, UR4, 0x2, URZ, 0xfc, !UPT ;  /* 0x0000000204047892 */ /* 0x000fcc000f8efc3f */
[----:B------:R-:W-:-:S05]  /*134a0*/  IMAD.U32 R2, RZ, RZ, UR4 ;  /* 0x00000004ff027e24 */ /* 0x000fca000f8e00ff */
[----:B------:R-:W-:-:S13]  /*134b0*/  ISETP.NE.AND P2, PT, R2, 0x3, PT ;  /* 0x000000030200780c */ /* 0x000fda0003f45270 */
[----:B------:R-:W-:Y:S05]  /*134c0*/  @!P2 BRA `(.L_x_10372) ;  /* 0x000000000004a947 */ /* 0x000fea0003800000 */
[----:B------:R-:W-:Y:S01]  /*134d0*/  BPT.TRAP 0x1 ;  /* 0x000000040000795c */ /* 0x000fe20000300000 */
.L_x_10372:
[----:B------:R-:W-:Y:S01]  /*134e0*/  VIADD R7, R8, 0x2d840 ;  /* 0x0002d84008077836 */ /* 0x000fe20000000000 */
[----:B------:R-:W-:Y:S01]  /*134f0*/  SHF.L.U32 R4, R20, 0x1f, RZ ;  /* 0x0000001f14047819 */ /* 0x000fe200000006ff */
[C---:B------:R-:W-:Y:S02]  /*13500*/  VIADD R2, R0.reuse, 0x1 ;  /* 0x0000000100027836 */ /* 0x040fe40000000000 */
[----:B------:R-:W-:-:S03]  /*13510*/  IMAD R5, R0, 0x8, R7 ;  /* 0x0000000800057824 */ /* 0x000fc600078e0207 */
[C---:B------:R-:W-:Y:S01]  /*13520*/  ISETP.NE.AND P1, PT, R2.reuse, 0x2, PT ;  /* 0x000000020200780c */ /* 0x040fe20003f25270 */
[----:B------:R-:W2:Y:S03]  /*13530*/  SYNCS.PHASECHK.TRANS64.TRYWAIT P0, [R5+URZ], R4 ;  /* 0x00000004050075a7 */ /* 0x000ea6000800017f */
[----:B0-----:R-:W-:Y:S02]  /*13540*/  SEL R3, RZ, 0x1, P1 ;  /* 0x00000001ff037807 */ /* 0x001fe40000800000 */
[----:B------:R-:W-:Y:S02]  /*13550*/  SEL R6, R2, RZ, P1 ;  /* 0x000000ff02067207 */ /* 0x000fe40000800000 */
[----:B------:R-:W-:-:S03]  /*13560*/  LOP3.LUT R2, R20, R3, RZ, 0x3c, !PT ;  /* 0x0000000314027212 */ /* 0x000fc600078e3cff */
[----:B------:R-:W-:Y:S01]  /*13570*/  IMAD R3, R6, 0x8, R7 ;  /* 0x0000000806037824 */ /* 0x000fe200078e0207 */
[----:B------:R-:W-:Y:S01]  /*13580*/  SHF.L.U32 R2, R2, 0x1f, RZ ;  /* 0x0000001f02027819 */ /* 0x000fe200000006ff */
[----:B--2---:R-:W-:Y:S06]  /*13590*/  @!P0 BRA `(.L_x_10373) ;  /* 0x0000001000988947 */ /* 0x004fec0003800000 */
.L_x_10413:
[----:B------:R-:W2:Y:S02]  /*135a0*/  SYNCS.PHASECHK.TRANS64.TRYWAIT P0, [R3+URZ], R2 ;  /* 0x00000002030075a7 */ /* 0x000ea4000800017f */
[----:B--2---:R-:W-:Y:S05]  /*135b0*/  @!P0 BRA `(.L_x_10374) ;  /* 0x0000001000a48947 */ /* 0x004fea0003800000 */
.L_x_10414:
[----:B------:R-:W-:Y:S05]  /*135c0*/  @!P2 BRA `(.L_x_10375) ;  /* 0x000000000004a947 */ /* 0x000fea0003800000 */
[----:B------:R-:W-:Y:S01]  /*135d0*/  BPT.TRAP 0x1 ;  /* 0x000000040000795c */ /* 0x000fe20000300000 */
.L_x_10375:
[----:B--2---:R-:W-:-:S04]  /*135e0*/  VIADD R3, R8, 0x2d860 ;  /* 0x0002d86008037836 */ /* 0x004fc80000000000 */
[----:B0-----:R-:W-:-:S04]  /*135f0*/  IMAD R5, R0, 0x8, R3 ;  /* 0x0000000800057824 */ /* 0x001fc800078e0203 */
[----:B------:R-:W0:Y:S02]  /*13600*/  SYNCS.PHASECHK.TRANS64.TRYWAIT P0, [R5+URZ], R4 ;  /* 0x00000004050075a7 */ /* 0x000e24000800017f */
[----:B0-----:R-:W-:Y:S05]  /*13610*/  @!P0 BRA `(.L_x_10376) ;  /* 0x0000001000a08947 */ /* 0x001fea0003800000 */
.L_x_10415:
[----:B------:R-:W-:-:S07]  /*13620*/  IMAD R3, R6, 0x8, R3 ;  /* 0x0000000806037824 */ /* 0x000fce00078e0203 */
.L_x_10377:
[----:B--2---:R2:W3:Y:S02]  /*13630*/  SYNCS.PHASECHK.TRANS64.TRYWAIT P0, [R3+URZ], R2 ;  /* 0x00000002030075a7 */ /* 0x0044e4000800017f */
[----:B---3--:R-:W-:Y:S05]  /*13640*/  @!P0 NANOSLEEP.SYNCS 0x989680 ;  /* 0x009896800000895d */ /* 0x008fea0003900000 */
[----:B------:R-:W3:Y:S02]  /*13650*/  @!P0 SYNCS.PHASECHK.TRANS64 P0, [R3+URZ], R2 ;  /* 0x00000002030085a7 */ /* 0x000ee4000800007f */
[----:B---3--:R-:W-:Y:S05]  /*13660*/  @!P0 BRA `(.L_x_10377) ;  /* 0xfffffffc00f08947 */ /* 0x008fea000383ffff */
.L_x_10201:
[----:B------:R-:W-:Y:S05]  /*13670*/  BSYNC B6 ;  /* 0x0000000000067941 */ /* 0x000fea0003800000 */
.L_x_10198:
[----:B------:R-:W-:Y:S05]  /*13680*/  EXIT ;  /* 0x000000000000794d */ /* 0x000fea0003800000 */
.L_x_10211:
[----:B0-----:R-:W-:-:S04]  /*13690*/  IMAD.U32 R3, RZ, RZ, UR36 ;  /* 0x00000024ff037e24 */ /* 0x001fc8000f8e00ff */
[----:B------:R0:W1:Y:S03]  /*136a0*/  SYNCS.PHASECHK.TRANS64.TRYWAIT P0, [R3+URZ+0x2d800], R0 ;  /* 0x02d80000030075a7 */ /* 0x000066000800017f */
[----:B-1----:R-:W-:Y:S05]  /*136b0*/  @!P0 NANOSLEEP.SYNCS 0x989680 ;  /* 0x009896800000895d */ /* 0x002fea0003900000 */
[----:B------:R-:W1:Y:S02]  /*136c0*/  @!P0 SYNCS.PHASECHK.TRANS64 P0, [R3+URZ+0x2d800], R0 ;  /* 0x02d80000030085a7 */ /* 0x000e64000800007f */
[----:B-1----:R-:W-:Y:S05]  /*136d0*/  @!P0 BRA `(.L_x_10211) ;  /* 0xfffffffc00ec8947 */ /* 0x002fea000383ffff */
[----:B------:R-:W-:Y:S05]  /*136e0*/  BRA `(.L_x_10378) ;  /* 0xfffffee000207947 */ /* 0x000fea000383ffff */
.L_x_10215:
[----:B-1----:R-:W-:-:S04]  /*136f0*/  IMAD.U32 R3, RZ, RZ, UR36 ;  /* 0x00000024ff037e24 */ /* 0x002fc8000f8e00ff */
[----:B------:R1:W2:Y:S03]  /*13700*/  SYNCS.PHASECHK.TRANS64.TRYWAIT P2, [R3+URZ+0x2d830], R0 ;  /* 0x02d83000030075a7 */ /* 0x0002a6000804017f */
[----:B--2---:R-:W-:Y:S05]  /*13710*/  @!P2 NANOSLEEP.SYNCS 0x989680 ;  /* 0x009896800000a95d */ /* 0x004fea0003900000 */
[----:B------:R-:W2:Y:S02]  /*13720*/  @!P2 SYNCS.PHASECHK.TRANS64 P2, [R3+URZ+0x2d830], R0 ;  /* 0x02d830000300a5a7 */ /* 0x000ea4000804007f */
[----:B--2---:R-:W-:Y:S05]  /*13730*/  @!P2 BRA `(.L_x_10215) ;  /* 0xfffffffc00eca947 */ /* 0x004fea000383ffff */
[----:B------:R-:W-:Y:S05]  /*13740*/  BRA `(.L_x_10214) ;  /* 0xfffffee000447947 */ /* 0x000fea000383ffff */
.L_x_10231:
[----:B--2---:R-:W-:-:S04]  /*13750*/  IMAD.U32 R22, RZ, RZ, UR10 ;  /* 0x0000000aff167e24 */ /* 0x004fc8000f8e00ff */
[----:B------:R2:W3:Y:S03]  /*13760*/  SYNCS.PHASECHK.TRANS64.TRYWAIT P2, [R22+URZ+0x2d830], R13 ;  /* 0x02d8300d160075a7 */ /* 0x0004e6000804017f */
[----:B---3--:R-:W-:Y:S05]  /*13770*/  @!P2 NANOSLEEP.SYNCS 0x989680 ;  /* 0x009896800000a95d */ /* 0x008fea0003900000 */
[----:B------:R-:W3:Y:S02]  /*13780*/  @!P2 SYNCS.PHASECHK.TRANS64 P2, [R22+URZ+0x2d830], R13 ;  /* 0x02d8300d1600a5a7 */ /* 0x000ee4000804007f */
[----:B---3--:R-:W-:Y:S05]  /*13790*/  @!P2 BRA `(.L_x_10231) ;  /* 0xfffffffc00eca947 */ /* 0x008fea000383ffff */
[----:B------:R-:W-:Y:S05]  /*137a0*/  BRA `(.L_x_10228) ;  /* 0xffffff14003c7947 */ /* 0x000fea000383ffff */
.L_x_10235:
[----:B-1----:R-:W-:-:S04]  /*137b0*/  IMAD.U32 R22, RZ, RZ, UR10 ;  /* 0x0000000aff167e24 */ /* 0x002fc8000f8e00ff */
[----:B------:R1:W2:Y:S03]  /*137c0*/  SYNCS.PHASECHK.TRANS64.TRYWAIT P2, [R22+URZ+0x2d850], R13 ;  /* 0x02d8500d160075a7 */ /* 0x0002a6000804017f */
[----:B--2---:R-:W-:Y:S05]  /*137d0*/  @!P2 NANOSLEEP.SYNCS 0x989680 ;  /* 0x009896800000a95d */ /* 0x004fea0003900000 */
[----:B------:R-:W2:Y:S02]  /*137e0*/  @!P2 SYNCS.PHASECHK.TRANS64 P2, [R22+URZ+0x2d850], R13 ;  /* 0x02d8500d1600a5a7 */ /* 0x000ea4000804007f */
[----:B--2---:R-:W-:Y:S05]  /*137f0*/  @!P2 BRA `(.L_x_10235) ;  /* 0xfffffffc00eca947 */ /* 0x004fea000383ffff */
[----:B------:R-:W-:Y:S05]  /*13800*/  BRA `(.L_x_10232) ;  /* 0xffffff1400dc7947 */ /* 0x000fea000383ffff */
.L_x_10252:
[----:B---3--:R-:W-:-:S04]  /*13810*/  IMAD.U32 R15, RZ, RZ, UR14 ;  /* 0x0000000eff0f7e24 */ /* 0x008fc8000f8e00ff */
[----:B------:R3:W4:Y:S03]  /*13820*/  SYNCS.PHASECHK.TRANS64.TRYWAIT P2, [R15+URZ+0x2d830], R12 ;  /* 0x02d8300c0f0075a7 */ /* 0x000726000804017f */
[----:B----4-:R-:W-:Y:S05]  /*13830*/  @!P2 NANOSLEEP.SYNCS 0x989680 ;  /* 0x009896800000a95d */ /* 0x010fea0003900000 */
[----:B------:R-:W4:Y:S02]  /*13840*/  @!P2 SYNCS.PHASECHK.TRANS64 P2, [R15+URZ+0x2d830], R12 ;  /* 0x02d8300c0f00a5a7 */ /* 0x000f24000804007f */
[----:B----4-:R-:W-:Y:S05]  /*13850*/  @!P2 BRA `(.L_x_10252) ;  /* 0xfffffffc00eca947 */ /* 0x010fea000383ffff */
[----:B------:R-:W-:Y:S05]  /*13860*/  BRA `(.L_x_10249) ;  /* 0xffffff4800107947 */ /* 0x000fea000383ffff */
.L_x_10256:
[----:B-1----:R-:W-:-:S04]  /*13870*/  IMAD.U32 R15, RZ, RZ, UR14 ;  /* 0x0000000eff0f7e24 */ /* 0x002fc8000f8e00ff */
[----:B------:R1:W2:Y:S03]  /*13880*/  SYNCS.PHASECHK.TRANS64.TRYWAIT P2, [R15+URZ+0x2d850], R12 ;  /* 0x02d8500c0f0075a7 */ /* 0x0002a6000804017f */
[----:B--2---:R-:W-:Y:S05]  /*13890*/  @!P2 NANOSLEEP.SYNCS 0x989680 ;  /* 0x009896800000a95d */ /* 0x004fea0003900000 */
[----:B------:R-:W2:Y:S02]  /*138a0*/  @!P2 SYNCS.PHASECHK.TRANS64 P2, [R15+URZ+0x2d850], R12 ;  /* 0x02d8500c0f00a5a7 */ /* 0x000ea4000804007f */
[----:B--2---:R-:W-:Y:S05]  /*138b0*/  @!P2 BRA `(.L_x_10256) ;  /* 0xfffffffc00eca947 */ /* 0x004fea000383ffff */
[----:B------:R-:W-:Y:S05]  /*138c0*/  BRA `(.L_x_10253) ;  /* 0xffffff4800bc7947 */ /* 0x000fea000383ffff */
.L_x_10262:
[----:B---3--:R-:W-:-:S04]  /*138d0*/  IMAD.U32 R15, RZ, RZ, UR10 ;  /* 0x0000000aff0f7e24 */ /* 0x008fc8000f8e00ff */
[----:B------:R3:W4:Y:S03]  /*138e0*/  SYNCS.PHASECHK.TRANS64.TRYWAIT P2, [R15+URZ+0x2d830], R12 ;  /* 0x02d8300c0f0075a7 */ /* 0x000726000804017f */
[----:B----4-:R-:W-:Y:S05]  /*138f0*/  @!P2 NANOSLEEP.SYNCS 0x989680 ;  /* 0x009896800000a95d */ /* 0x010fea0003900000 */
[----:B------:R-:W4:Y:S02]  /*13900*/  @!P2 SYNCS.PHASECHK.TRANS64 P2, [R15+URZ+0x2d830], R12 ;  /* 0x02d8300c0f00a5a7 */ /* 0x000f24000804007f */
[----:B----4-:R-:W-:Y:S05]  /*13910*/  @!P2 BRA `(.L_x_10262) ;  /* 0xfffffffc00eca947 */ /* 0x010fea000383ffff */
[----:B------:R-:W-:Y:S05]  /*13920*/  BRA `(.L_x_10259) ;  /* 0xffffff6800647947 */ /* 0x000fea000383ffff */
.L_x_10266:
[----:B-1----:R-:W-:-:S04]  /*13930*/  IMAD.U32 R15, RZ, RZ, UR10 ;  /* 0x0000000aff0f7e24 */ /* 0x002fc8000f8e00ff */
[----:B------:R1:W2:Y:S03]  /*13940*/  SYNCS.PHASECHK.TRANS64.TRYWAIT P2, [R15+URZ+0x2d850], R12 ;  /* 0x02d8500c0f0075a7 */ /* 0x0002a6000804017f */
[----:B--2---:R-:W-:Y:S05]  /*13950*/  @!P2 NANOSLEEP.SYNCS 0x989680 ;  /* 0x009896800000a95d */ /* 0x004fea0003900000 */
[----:B------:R-:W2:Y:S02]  /*13960*/  @!P2 SYNCS.PHASECHK.TRANS64 P2, [R15+URZ+0x2d850], R12 ;  /* 0x02d8500c0f00a5a7 */ /* 0x000ea4000804007f */
[----:B--2---:R-:W-:Y:S05]  /*13970*/  @!P2 BRA `(.L_x_10266) ;  /* 0xfffffffc00eca947 */ /* 0x004fea000383ffff */
[----:B------:R-:W-:Y:S05]  /*13980*/  BRA `(.L_x_10263) ;  /* 0xffffff6c00047947 */ /* 0x000fea000383ffff */
.L_x_10279:
[----:B----4-:R-:W-:-:S04]  /*13990*/  IMAD.U32 R3, RZ, RZ, UR9 ;  /* 0x00000009ff037e24 */ /* 0x010fc8000f8e00ff */
[----:B------:R4:W0:Y:S03]  /*139a0*/  SYNCS.PHASECHK.TRANS64.TRYWAIT P0, [R3+URZ+0x2d850], R0 ;  /* 0x02d85000030075a7 */ /* 0x000826000800017f */
[----:B0-----:R-:W-:Y:S05]  /*139b0*/  @!P0 NANOSLEEP.SYNCS 0x989680 ;  /* 0x009896800000895d */ /* 0x001fea0003900000 */
[----:B------:R-:W0:Y:S02]  /*139c0*/  @!P0 SYNCS.PHASECHK.TRANS64 P0, [R3+URZ+0x2d850], R0 ;  /* 0x02d85000030085a7 */ /* 0x000e24000800007f */
[----:B0-----:R-:W-:Y:S05]  /*139d0*/  @!P0 BRA `(.L_x_10279) ;  /* 0xfffffffc00ec8947 */ /* 0x001fea000383ffff */
[----:B------:R-:W-:Y:S05]  /*139e0*/  BRA `(.L_x_10278) ;  /* 0xffffff9800247947 */ /* 0x000fea000383ffff */
.L_x_10296:
[----:B------:R-:W-:Y:S02]  /*139f0*/  IMAD.MOV.U32 R13, RZ, RZ, R17 ;  /* 0x000000ffff0d7224 */ /* 0x000fe400078e0011 */
[----:B------:R-:W-:Y:S02]  /*13a00*/  IMAD.MOV.U32 R12, RZ, RZ, RZ ;  /* 0x000000ffff0c7224 */ /* 0x000fe400078e00ff */
[----:B------:R-:W-:Y:S02]  /*13a10*/  IMAD.MOV.U32 R11, RZ, RZ, 0x1f ;  /* 0x0000001fff0b7424 */ /* 0x000fe400078e00ff */
[----:B------:R-:W-:-:S07]  /*13a20*/  IMAD.MOV.U32 R15, RZ, RZ, -0x1 ;  /* 0xffffffffff0f7424 */ /* 0x000fce00078e00ff */
[----:B------:R-:W-:Y:S05]  /*13a30*/  WARPSYNC.COLLECTIVE R15, `(.L_x_10379) ;  /* 0x000000000f087348 */ /* 0x000fea0003c00000 */
[----:B------:R0:W1:Y:S02]  /*13a40*/  SHFL.IDX P6, R14, R13, R12, R11 ;  /* 0x0000000c0d0e7389 */ /* 0x00006400000c000b */
[----:B01----:R-:W-:Y:S01]  /*13a50*/  ENDCOLLECTIVE ;  /* 0x000000000000791b */ /* 0x003fe20003800000 */
.L_x_10379:
[----:B------:R-:W-:Y:S05]  /*13a60*/  BRA `(.L_x_10380) ;  /* 0xffffffc400947947 */ /* 0x000fea000383ffff */
.L_x_10298:
[----:B------:R-:W-:Y:S01]  /*13a70*/  BSSY B0, `(.L_x_10381) ;  /* 0x0000006000007945 */ /* 0x000fe20003800000 */
[----:B------:R-:W-:-:S07]  /*13a80*/  IMAD.MOV.U32 R15, RZ, RZ, -0x1 ;  /* 0xffffffffff0f7424 */ /* 0x000fce00078e00ff */
[----:B0-----:R-:W-:Y:S05]  /*13a90*/  WARPSYNC.COLLECTIVE R15, `(.L_x_10382) ;  /* 0x000000000f0c7348 */ /* 0x001fea0003c00000 */
[----:B------:R-:W-:Y:S02]  /*13aa0*/  ELECT P6, UR62, PT ;  /* 0x00000000003e782f */ /* 0x000fe400038c0000 */
[----:B------:R-:W-:Y:S01]  /*13ab0*/  MOV R14, UR62 ;  /* 0x0000003e000e7c02 */ /* 0x000fe20008000f00 */
[----:B0-----:R-:W-:Y:S10]  /*13ac0*/  ENDCOLLECTIVE ;  /* 0x000000000000791b */ /* 0x001ff40003800000 */
.L_x_10382:
[----:B------:R-:W-:Y:S05]  /*13ad0*/  BSYNC B0 ;  /* 0x0000000000007941 */ /* 0x000fea0003800000 */
.L_x_10381:
[----:B------:R-:W-:Y:S05]  /*13ae0*/  BRA `(.L_x_10383) ;  /* 0xffffffc400947947 */ /* 0x000fea000383ffff */
.L_x_10300:
[----:B--2---:R-:W-:-:S04]  /*13af0*/  IMAD.U32 R3, RZ, RZ, UR38 ;  /* 0x00000026ff037e24 */ /* 0x004fc8000f8e00ff */
[----:B------:R2:W3:Y:S03]  /*13b00*/  SYNCS.PHASECHK.TRANS64.TRYWAIT P0, [R3+URZ+0x2d840], R0 ;  /* 0x02d84000030075a7 */ /* 0x0004e6000800017f */
[----:B---3--:R-:W-:Y:S05]  /*13b10*/  @!P0 NANOSLEEP.SYNCS 0x989680 ;  /* 0x009896800000895d */ /* 0x008fea0003900000 */
[----:B------:R-:W3:Y:S02]  /*13b20*/  @!P0 SYNCS.PHASECHK.TRANS64 P0, [R3+URZ+0x2d840], R0 ;  /* 0x02d84000030085a7 */ /* 0x000ee4000800007f */
[----:B---3--:R-:W-:Y:S05]  /*13b30*/  @!P0 BRA `(.L_x_10300) ;  /* 0xfffffffc00ec8947 */ /* 0x008fea000383ffff */
[----:B------:R-:W-:Y:S05]  /*13b40*/  BRA `(.L_x_10384) ;  /* 0xffffffc400e87947 */ /* 0x000fea000383ffff */
.L_x_10303:
[----:B------:R-:W-:Y:S02]  /*13b50*/  IMAD.MOV.U32 R13, RZ, RZ, R20 ;  /* 0x000000ffff0d7224 */ /* 0x000fe400078e0014 */
[----:B------:R-:W-:Y:S02]  /*13b60*/  IMAD.MOV.U32 R12, RZ, RZ, RZ ;  /* 0x000000ffff0c7224 */ /* 0x000fe400078e00ff */
[----:B------:R-:W-:Y:S02]  /*13b70*/  IMAD.MOV.U32 R11, RZ, RZ, 0x1c1f ;  /* 0x00001c1fff0b7424 */ /* 0x000fe400078e00ff */
[----:B------:R-:W-:Y:S02]  /*13b80*/  IMAD.MOV.U32 R15, RZ, RZ, -0x1 ;  /* 0xffffffffff0f7424 */ /* 0x000fe400078e00ff */
[----:B------:R-:W-:-:S07]  /*13b90*/  VIADD R3, R3, UR48 ;  /* 0x0000003003037c36 */ /* 0x000fce0008000000 */
[----:B0-----:R-:W-:Y:S05]  /*13ba0*/  WARPSYNC.COLLECTIVE R15, `(.L_x_10385) ;  /* 0x000000000f087348 */ /* 0x001fea0003c00000 */
[----:B------:R1:W2:Y:S02]  /*13bb0*/  SHFL.IDX P6, R14, R13, R12, R11 ;  /* 0x0000000c0d0e7389 */ /* 0x0002a400000c000b */
[----:B012---:R-:W-:Y:S01]  /*13bc0*/  ENDCOLLECTIVE ;  /* 0x000000000000791b */ /* 0x007fe20003800000 */
.L_x_10385:
[----:B------:R-:W-:Y:S02]  /*13bd0*/  IMAD.MOV.U32 R13, RZ, RZ, R10 ;  /* 0x000000ffff0d7224 */ /* 0x000fe400078e000a */
[----:B------:R-:W-:-:S07]  /*13be0*/  IMAD.MOV.U32 R5, RZ, RZ, R14 ;  /* 0x000000ffff057224 */ /* 0x000fce00078e000e */
[----:B------:R-:W-:Y:S05]  /*13bf0*/  WARPSYNC.COLLECTIVE R15, `(.L_x_10386) ;  /* 0x000000000f087348 */ /* 0x000fea0003c00000 */
[----:B------:R0:W1:Y:S02]  /*13c00*/  SHFL.IDX P6, R14, R13, R12, R11 ;  /* 0x0000000c0d0e7389 */ /* 0x00006400000c000b */
[----:B01----:R-:W-:Y:S01]  /*13c10*/  ENDCOLLECTIVE ;  /* 0x000000000000791b */ /* 0x003fe20003800000 */
.L_x_10386:
[----:B------:R-:W-:Y:S01]  /*13c20*/  ULDC UR4, c[0x0][0x288] ;  /* 0x0000a20000047ab9 */ /* 0x000fe20000000800 */
[----:B------:R-:W-:Y:S01]  /*13c30*/  ULDC.64 UR6, c[0x0][0x208] ;  /* 0x0000820000067ab9 */ /* 0x000fe20000000a00 */
[----:B------:R-:W-:-:S05]  /*13c40*/  IMAD R0, R0, UR4, RZ ;  /* 0x0000000400007c24 */ /* 0x000fca000f8e02ff */
[C---:B------:R-:W-:Y:S01]  /*13c50*/  ISETP.GE.AND P3, PT, R3.reuse, R0, PT ;  /* 0x000000000300720c */ /* 0x040fe20003f66270 */
[----:B------:R-:W-:Y:S02]  /*13c60*/  VIADD R11, R3, 0x20 ;  /* 0x00000020030b7836 */ /* 0x000fe40000000000 */
[----:B------:R-:W-:Y:S02]  /*13c70*/  IMAD.MOV.U32 R13, RZ, RZ, R20 ;  /* 0x000000ffff0d7224 */ /* 0x000fe400078e0014 */
[----:B------:R-:W-:-:S08]  /*13c80*/  IMAD.MOV.U32 R12, RZ, RZ, 0x1 ;  /* 0x00000001ff0c7424 */ /* 0x000fd000078e00ff */
        /* <DEDUP_REMOVED lines=9> */
[----:B------:R-:W-:Y:S01]  /*13d20*/  ISETP.GE.AND P3, PT, R11, R0, PT ;  /* 0x000000000b00720c */ /* 0x000fe20003f66270 */
[----:B------:R-:W-:-:S12]  /*13d30*/  IMAD.MOV.U32 R11, RZ, RZ, 0x1c1f ;  /* 0x00001c1fff0b7424 */ /* 0x000fd800078e00ff */
[----:B0-----:R-:W-:Y:S05]  /*13d40*/  WARPSYNC.COLLECTIVE R15, `(.L_x_10387) ;  /* 0x000000000f087348 */ /* 0x001fea0003c00000 */
[----:B------:R1:W2:Y:S02]  /*13d50*/  SHFL.IDX P6, R14, R13, R12, R11 ;  /* 0x0000000c0d0e7389 */ /* 0x0002a400000c000b */
[----:B012---:R-:W-:Y:S01]  /*13d60*/  ENDCOLLECTIVE ;  /* 0x000000000000791b */ /* 0x007fe20003800000 */
.L_x_10387:
[----:B------:R-:W-:Y:S01]  /*13d70*/  @!P3 LEA R23, R6, UR38, 0x1 ;  /* 0x000000260617bc11 */ /* 0x000fe2000f8e08ff */
[----:B------:R-:W-:Y:S02]  /*13d80*/  IMAD.MOV.U32 R13, RZ, RZ, R10 ;  /* 0x000000ffff0d7224 */ /* 0x000fe400078e000a */
[----:B------:R-:W-:-:S07]  /*13d90*/  IMAD.MOV.U32 R28, RZ, RZ, R14 ;  /* 0x000000ffff1c7224 */ /* 0x000fce00078e000e */
[----:B------:R-:W-:Y:S05]  /*13da0*/  WARPSYNC.COLLECTIVE R15, `(.L_x_10388) ;  /* 0x000000000f087348 */ /* 0x000fea0003c00000 */
[----:B------:R0:W1:Y:S02]  /*13db0*/  SHFL.IDX P6, R14, R13, R12, R11 ;  /* 0x0000000c0d0e7389 */ /* 0x00006400000c000b */
[----:B01----:R-:W-:Y:S01]  /*13dc0*/  ENDCOLLECTIVE ;  /* 0x000000000000791b */ /* 0x003fe20003800000 */
.L_x_10388:
[----:B------:R-:W-:Y:S01]  /*13dd0*/  ULDC.64 UR4, c[0x0][0x208] ;  /* 0x0000820000047ab9 */ /* 0x000fe20000000a00 */
[----:B------:R-:W-:Y:S02]  /*13de0*/  IMAD.MOV.U32 R5, RZ, RZ, R28 ;  /* 0x000000ffff057224 */ /* 0x000fe400078e001c */
[----:B------:R-:W-:Y:S02]  /*13df0*/  IMAD.MOV.U32 R13, RZ, RZ, R20 ;  /* 0x000000ffff0d7224 */ /* 0x000fe400078e0014 */
[----:B------:R-:W-:Y:S02]  /*13e00*/  IMAD.MOV.U32 R12, RZ, RZ, 0x2 ;  /* 0x00000002ff0c7424 */ /* 0x000fe400078e00ff */
[----:B------:R-:W-:-:S04]  /*13e10*/  IMAD.MOV.U32 R4, RZ, RZ, R14 ;  /* 0x000000ffff047224 */ /* 0x000fc800078e000e */
[----:B------:R-:W-:-:S04]  /*13e20*/  @!P3 IMAD.WIDE.U32 R28, R7, 0x2, R4 ;  /* 0x00000002071cb825 */ /* 0x000fc800078e0004 */
[----:B------:R-:W-:Y:S01]  /*13e30*/  VIADD R5, R3, 0x40 ;  /* 0x0000004003057836 */ /* 0x000fe20000000000 */
        /* <DEDUP_REMOVED lines=10> */
.L_x_10389:
[----:B------:R-:W-:Y:S02]  /*13ee0*/  IMAD.MOV.U32 R13, RZ, RZ, R10 ;  /* 0x000000ffff0d7224 */ /* 0x000fe400078e000a */
[----:B------:R-:W-:-:S07]  /*13ef0*/  IMAD.MOV.U32 R21, RZ, RZ, R14 ;  /* 0x000000ffff157224 */ /* 0x000fce00078e000e */
[----:B------:R-:W-:Y:S05]  /*13f00*/  WARPSYNC.COLLECTIVE R15, `(.L_x_10390) ;  /* 0x000000000f087348 */ /* 0x000fea0003c00000 */
[----:B------:R0:W1:Y:S02]  /*13f10*/  SHFL.IDX P6, R14, R13, R12, R11 ;  /* 0x0000000c0d0e7389 */ /* 0x00006400000c000b */
[----:B01----:R-:W-:Y:S01]  /*13f20*/  ENDCOLLECTIVE ;  /* 0x000000000000791b */ /* 0x003fe20003800000 */
.L_x_10390:
[----:B------:R-:W-:Y:S01]  /*13f30*/  ULDC.64 UR4, c[0x0][0x208] ;  /* 0x0000820000047ab9 */ /* 0x000fe20000000a00 */
[----:B------:R-:W-:Y:S01]  /*13f40*/  IMAD.MOV.U32 R5, RZ, RZ, R21 ;  /* 0x000000ffff057224 */ /* 0x000fe200078e0015 */
[----:B------:R-:W-:Y:S01]  /*13f50*/  @!P3 LEA R21, R6, UR38, 0x1 ;  /* 0x000000260615bc11 */ /* 0x000fe2000f8e08ff */
[----:B------:R-:W-:Y:S02]  /*13f60*/  IMAD.MOV.U32 R13, RZ, RZ, R20 ;  /* 0x000000ffff0d7224 */ /* 0x000fe400078e0014 */
[----:B------:R-:W-:-:S04]  /*13f70*/  IMAD.MOV.U32 R12, RZ, RZ, R14 ;  /* 0x000000ffff0c7224 */ /* 0x000fc800078e000e */
[----:B------:R-:W-:Y:S02]  /*13f80*/  IMAD.MOV.U32 R4, RZ, RZ, R12 ;  /* 0x000000ffff047224 */ /* 0x000fe400078e000c */
[----:B------:R-:W-:Y:S02]  /*13f90*/  IMAD.MOV.U32 R12, RZ, RZ, 0x3 ;  /* 0x00000003ff0c7424 */ /* 0x000fe400078e00ff */
        /* <DEDUP_REMOVED lines=10> */
.L_x_10391:
[----:B------:R-:W-:-:S05]  /*14040*/  VIADD R5, R3, 0x60 ;  /* 0x0000006003057836 */ /* 0x000fca0000000000 */
[----:B------:R-:W-:Y:S01]  /*14050*/  ISETP.GE.AND P3, PT, R5, R0, PT ;  /* 0x000000000500720c */ /* 0x000fe20003f66270 */
[----:B------:R-:W-:Y:S02]  /*14060*/  IMAD.MOV.U32 R13, RZ, RZ, R10 ;  /* 0x000000ffff0d7224 */ /* 0x000fe400078e000a */
[----:B------:R-:W-:-:S10]  /*14070*/  IMAD.MOV.U32 R20, RZ, RZ, R14 ;  /* 0x000000ffff147224 */ /* 0x000fd400078e000e */
[----:B------:R-:W-:Y:S05]  /*14080*/  WARPSYNC.COLLECTIVE R15, `(.L_x_10392) ;  /* 0x000000000f087348 */ /* 0x000fea0003c00000 */
[----:B------:R0:W1:Y:S02]  /*14090*/  SHFL.IDX P6, R14, R13, R12, R11 ;  /* 0x0000000c0d0e7389 */ /* 0x00006400000c000b */
[----:B01----:R-:W-:Y:S01]  /*140a0*/  ENDCOLLECTIVE ;  /* 0x000000000000791b */ /* 0x003fe20003800000 */
.L_x_10392:
[----:B------:R-:W-:Y:S01]  /*140b0*/  @!P3 LEA R10, R6, UR38, 0x1 ;  /* 0x00000026060abc11 */ /* 0x000fe2000f8e08ff */
[----:B------:R-:W-:Y:S01]  /*140c0*/  IMAD.MOV.U32 R5, RZ, RZ, R20 ;  /* 0x000000ffff057224 */ /* 0x000fe200078e0014 */
[----:B------:R-:W-:Y:S01]  /*140d0*/  ULDC.64 UR4, c[0x0][0x208] ;  /* 0x0000820000047ab9 */ /* 0x000fe20000000a00 */
[----:B------:R-:W-:Y:S02]  /*140e0*/  IMAD.MOV.U32 R20, RZ, RZ, 0x1 ;  /* 0x00000001ff147424 */ /* 0x000fe400078e00ff */
[----:B------:R-:W-:Y:S02]  /*140f0*/  IMAD.MOV.U32 R13, RZ, RZ, R9 ;  /* 0x000000ffff0d7224 */ /* 0x000fe400078e0009 */
[----:B------:R-:W-:Y:S02]  /*14100*/  IMAD.MOV.U32 R12, RZ, RZ, RZ ;  /* 0x000000ffff0c7224 */ /* 0x000fe400078e00ff */
        /* <DEDUP_REMOVED lines=13> */
.L_x_10393:
[----:B------:R-:W-:Y:S02]  /*141e0*/  IMAD.MOV.U32 R13, RZ, RZ, R8 ;  /* 0x000000ffff0d7224 */ /* 0x000fe400078e0008 */
[----:B------:R-:W-:-:S07]  /*141f0*/  IMAD.MOV.U32 R21, RZ, RZ, R14 ;  /* 0x000000ffff157224 */ /* 0x000fce00078e000e */
[----:B------:R-:W-:Y:S05]  /*14200*/  WARPSYNC.COLLECTIVE R15, `(.L_x_10394) ;  /* 0x000000000f087348 */ /* 0x000fea0003c00000 */
[----:B------:R0:W1:Y:S02]  /*14210*/  SHFL.IDX P6, R14, R13, R12, R11 ;  /* 0x0000000c0d0e7389 */ /* 0x00006400000c000b */
[----:B01----:R-:W-:Y:S01]  /*14220*/  ENDCOLLECTIVE ;  /* 0x000000000000791b */ /* 0x003fe20003800000 */
.L_x_10394:
[----:B------:R-:W-:Y:S01]  /*14230*/  ULDC.64 UR4, c[0x0][0x208] ;  /* 0x0000820000047ab9 */ /* 0x000fe20000000a00 */
[----:B------:R-:W-:Y:S01]  /*14240*/  IMAD.MOV.U32 R5, RZ, RZ, R21 ;  /* 0x000000ffff057224 */ /* 0x000fe200078e0015 */
[----:B------:R-:W-:Y:S01]  /*14250*/  @!P3 LEA R21, R6, UR38, 0x1 ;  /* 0x000000260615bc11 */ /* 0x000fe2000f8e08ff */
[----:B------:R-:W-:Y:S02]  /*14260*/  IMAD.MOV.U32 R13, RZ, RZ, R9 ;  /* 0x000000ffff0d7224 */ /* 0x000fe400078e0009 */
[----:B------:R-:W-:Y:S02]  /*14270*/  IMAD.MOV.U32 R12, RZ, RZ, 0x1 ;  /* 0x00000001ff0c7424 */ /* 0x000fe400078e00ff */
[----:B------:R-:W-:-:S04]  /*14280*/  IMAD.MOV.U32 R23, RZ, RZ, R14 ;  /* 0x000000ffff177224 */ /* 0x000fc800078e000e */
        /* <DEDUP_REMOVED lines=11> */
.L_x_10395:
[----:B------:R-:W-:Y:S02]  /*14340*/  IMAD.MOV.U32 R13, RZ, RZ, R8 ;  /* 0x000000ffff0d7224 */ /* 0x000fe400078e0008 */
[----:B------:R-:W-:-:S07]  /*14350*/  IMAD.MOV.U32 R9, RZ, RZ, R14 ;  /* 0x000000ffff097224 */ /* 0x000fce00078e000e */
[----:B------:R-:W-:Y:S05]  /*14360*/  WARPSYNC.COLLECTIVE R15, `(.L_x_10396) ;  /* 0x000000000f087348 */ /* 0x000fea0003c00000 */
[----:B------:R0:W1:Y:S02]  /*14370*/  SHFL.IDX P6, R14, R13, R12, R11 ;  /* 0x0000000c0d0e7389 */ /* 0x00006400000c000b */
[----:B01----:R-:W-:Y:S01]  /*14380*/  ENDCOLLECTIVE ;  /* 0x000000000000791b */ /* 0x003fe20003800000 */
.L_x_10396:
[----:B------:R-:W-:Y:S05]  /*14390*/  BRA `(.L_x_10397) ;  /* 0xffffffc800ec7947 */ /* 0x000fea000383ffff */
.L_x_10306:
[----:B0-----:R-:W-:-:S04]  /*143a0*/  IMAD.U32 R5, RZ, RZ, UR38 ;  /* 0x00000026ff057e24 */ /* 0x001fc8000f8e00ff */
[----:B------:R0:W1:Y:S03]  /*143b0*/  SYNCS.PHASECHK.TRANS64.TRYWAIT P0, [R5+URZ+0x2d820], R0 ;  /* 0x02d82000050075a7 */ /* 0x000066000800017f */
[----:B-1----:R-:W-:Y:S05]  /*143c0*/  @!P0 NANOSLEEP.SYNCS 0x989680 ;  /* 0x009896800000895d */ /* 0x002fea0003900000 */
[----:B------:R-:W1:Y:S02]  /*143d0*/  @!P0 SYNCS.PHASECHK.TRANS64 P0, [R5+URZ+0x2d820], R0 ;  /* 0x02d82000050085a7 */ /* 0x000e64000800007f */
[----:B-1----:R-:W-:Y:S05]  /*143e0*/  @!P0 BRA `(.L_x_10306) ;  /* 0xfffffffc00ec8947 */ /* 0x002fea000383ffff */
[----:B------:R-:W-:Y:S05]  /*143f0*/  BRA `(.L_x_10398) ;  /* 0xffffffcc00407947 */ /* 0x000fea000383ffff */
.L_x_10313:
[----:B0-----:R-:W-:-:S04]  /*14400*/  IMAD.U32 R5, RZ, RZ, UR38 ;  /* 0x00000026ff057e24 */ /* 0x001fc8000f8e00ff */
[----:B------:R0:W1:Y:S03]  /*14410*/  SYNCS.PHASECHK.TRANS64.TRYWAIT P0, [R5+URZ+0x2d848], R12 ;  /* 0x02d8480c050075a7 */ /* 0x000066000800017f */
[----:B-1----:R-:W-:Y:S05]  /*14420*/  @!P0 NANOSLEEP.SYNCS 0x989680 ;  /* 0x009896800000895d */ /* 0x002fea0003900000 */
[----:B------:R-:W1:Y:S02]  /*14430*/  @!P0 SYNCS.PHASECHK.TRANS64 P0, [R5+URZ+0x2d848], R12 ;  /* 0x02d8480c050085a7 */ /* 0x000e64000800007f */
[----:B-1----:R-:W-:Y:S05]  /*14440*/  @!P0 BRA `(.L_x_10313) ;  /* 0xfffffffc00ec8947 */ /* 0x002fea000383ffff */
[----:B------:R-:W-:Y:S05]  /*14450*/  BRA `(.L_x_10399) ;  /* 0xffffffd000147947 */ /* 0x000fea000383ffff */
.L_x_10320:
[----:B0-----:R-:W-:-:S04]  /*14460*/  IMAD.U32 R5, RZ, RZ, UR38 ;  /* 0x00000026ff057e24 */ /* 0x001fc8000f8e00ff */
[----:B------:R0:W1:Y:S03]  /*14470*/  SYNCS.PHASECHK.TRANS64.TRYWAIT P0, [R5+URZ+0x2d860], R12 ;  /* 0x02d8600c050075a7 */ /* 0x000066000800017f */
[----:B-1----:R-:W-:Y:S05]  /*14480*/  @!P0 NANOSLEEP.SYNCS 0x989680 ;  /* 0x009896800000895d */ /* 0x002fea0003900000 */
[----:B------:R-:W1:Y:S02]  /*14490*/  @!P0 SYNCS.PHASECHK.TRANS64 P0, [R5+URZ+0x2d860], R12 ;  /* 0x02d8600c050085a7 */ /* 0x000e64000800007f */
[----:B-1----:R-:W-:Y:S05]  /*144a0*/  @!P0 BRA `(.L_x_10320) ;  /* 0xfffffffc00ec8947 */ /* 0x002fea000383ffff */
[----:B------:R-:W-:Y:S05]  /*144b0*/  BRA `(.L_x_10400) ;  /* 0xffffffd000ec7947 */ /* 0x000fea000383ffff */
.L_x_10330:
[----:B0-----:R-:W-:-:S04]  /*144c0*/  IMAD.U32 R5, RZ, RZ, UR38 ;  /* 0x00000026ff057e24 */ /* 0x001fc8000f8e00ff */
[----:B------:R0:W1:Y:S03]  /*144d0*/  SYNCS.PHASECHK.TRANS64.TRYWAIT P0, [R5+URZ+0x2d840], R12 ;  /* 0x02d8400c050075a7 */ /* 0x000066000800017f */
[----:B-1----:R-:W-:Y:S05]  /*144e0*/  @!P0 NANOSLEEP.SYNCS 0x989680 ;  /* 0x009896800000895d */ /* 0x002fea0003900000 */
[----:B------:R-:W1:Y:S02]  /*144f0*/  @!P0 SYNCS.PHASECHK.TRANS64 P0, [R5+URZ+0x2d840], R12 ;  /* 0x02d8400c050085a7 */ /* 0x000e64000800007f */
[----:B-1----:R-:W-:Y:S05]  /*14500*/  @!P0 BRA `(.L_x_10330) ;  /* 0xfffffffc00ec8947 */ /* 0x002fea000383ffff */
[----:B------:R-:W-:Y:S05]  /*14510*/  BRA `(.L_x_10401) ;  /* 0xffffffd8003c7947 */ /* 0x000fea000383ffff */
.L_x_10337:
[----:B0-----:R-:W-:-:S04]  /*14520*/  IMAD.U32 R5, RZ, RZ, UR38 ;  /* 0x00000026ff057e24 */ /* 0x001fc8000f8e00ff */
[----:B------:R0:W1:Y:S03]  /*14530*/  SYNCS.PHASECHK.TRANS64.TRYWAIT P0, [R5+URZ+0x2d868], R4 ;  /* 0x02d86804050075a7 */ /* 0x000066000800017f */
[----:B-1----:R-:W-:Y:S05]  /*14540*/  @!P0 NANOSLEEP.SYNCS 0x989680 ;  /* 0x009896800000895d */ /* 0x002fea0003900000 */
[----:B------:R-:W1:Y:S02]  /*14550*/  @!P0 SYNCS.PHASECHK.TRANS64 P0, [R5+URZ+0x2d868], R4 ;  /* 0x02d86804050085a7 */ /* 0x000e64000800007f */
[----:B-1----:R-:W-:Y:S05]  /*14560*/  @!P0 BRA `(.L_x_10337) ;  /* 0xfffffffc00ec8947 */ /* 0x002fea000383ffff */
[----:B------:R-:W-:Y:S05]  /*14570*/  BRA `(.L_x_10402) ;  /* 0xffffffdc00147947 */ /* 0x000fea000383ffff */
.L_x_10347:
[----:B0-----:R-:W-:-:S04]  /*14580*/  IMAD.U32 R4, RZ, RZ, UR38 ;  /* 0x00000026ff047e24 */ /* 0x001fc8000f8e00ff */
[----:B------:R0:W1:Y:S03]  /*14590*/  SYNCS.PHASECHK.TRANS64.TRYWAIT P0, [R4+URZ+0x2d848], R9 ;  /* 0x02d84809040075a7 */ /* 0x000066000800017f */
[----:B-1----:R-:W-:Y:S05]  /*145a0*/  @!P0 NANOSLEEP.SYNCS 0x989680 ;  /* 0x009896800000895d */ /* 0x002fea0003900000 */
[----:B------:R-:W1:Y:S02]  /*145b0*/  @!P0 SYNCS.PHASECHK.TRANS64 P0, [R4+URZ+0x2d848], R9 ;  /* 0x02d84809040085a7 */ /* 0x000e64000800007f */
[----:B-1----:R-:W-:Y:S05]  /*145c0*/  @!P0 BRA `(.L_x_10347) ;  /* 0xfffffffc00ec8947 */ /* 0x002fea000383ffff */
[----:B------:R-:W-:Y:S05]  /*145d0*/  BRA `(.L_x_10403) ;  /* 0xffffffe000787947 */ /* 0x000fea000383ffff */
.L_x_10354:
[----:B0-----:R-:W-:-:S04]  /*145e0*/  IMAD.U32 R4, RZ, RZ, UR38 ;  /* 0x00000026ff047e24 */ /* 0x001fc8000f8e00ff */
[----:B------:R0:W1:Y:S03]  /*145f0*/  SYNCS.PHASECHK.TRANS64.TRYWAIT P0, [R4+URZ+0x2d860], R9 ;  /* 0x02d86009040075a7 */ /* 0x000066000800017f */
[----:B-1----:R-:W-:Y:S05]  /*14600*/  @!P0 NANOSLEEP.SYNCS 0x989680 ;  /* 0x009896800000895d */ /* 0x002fea0003900000 */
[----:B------:R-:W1:Y:S02]  /*14610*/  @!P0 SYNCS.PHASECHK.TRANS64 P0, [R4+URZ+0x2d860], R9 ;  /* 0x02d86009040085a7 */ /* 0x000e64000800007f */
[----:B-1----:R-:W-:Y:S05]  /*14620*/  @!P0 BRA `(.L_x_10354) ;  /* 0xfffffffc00ec8947 */ /* 0x002fea000383ffff */
[----:B------:R-:W-:Y:S05]  /*14630*/  BRA `(.L_x_10404) ;  /* 0xffffffe4004c7947 */ /* 0x000fea000383ffff */
.L_x_10363:
[----:B0-----:R0:W1:Y:S02]  /*14640*/  SYNCS.PHASECHK.TRANS64.TRYWAIT P0, [R4+URZ+0x2d860], R3 ;  /* 0x02d86003040075a7 */ /* 0x001064000800017f */
[----:B-1----:R-:W-:Y:S05]  /*14650*/  @!P0 NANOSLEEP.SYNCS 0x989680 ;  /* 0x009896800000895d */ /* 0x002fea0003900000 */
[----:B------:R-:W1:Y:S02]  /*14660*/  @!P0 SYNCS.PHASECHK.TRANS64 P0, [R4+URZ+0x2d860], R3 ;  /* 0x02d86003040085a7 */ /* 0x000e64000800007f */
[----:B-1----:R-:W-:Y:S05]  /*14670*/  @!P0 BRA `(.L_x_10363) ;  /* 0xfffffffc00f08947 */ /* 0x002fea000383ffff */
[----:B------:R-:W-:Y:S05]  /*14680*/  BRA `(.L_x_10405) ;  /* 0xffffffe800447947 */ /* 0x000fea000383ffff */
.L_x_10369:
[----:B0-----:R0:W1:Y:S02]  /*14690*/  SYNCS.PHASECHK.TRANS64.TRYWAIT P0, [R8+URZ+0x2d820], R3 ;  /* 0x02d82003080075a7 */ /* 0x001064000800017f */
[----:B-1----:R-:W-:Y:S05]  /*146a0*/  @!P0 NANOSLEEP.SYNCS 0x989680 ;  /* 0x009896800000895d */ /* 0x002fea0003900000 */
[----:B------:R-:W1:Y:S02]  /*146b0*/  @!P0 SYNCS.PHASECHK.TRANS64 P0, [R8+URZ+0x2d820], R3 ;  /* 0x02d82003080085a7 */ /* 0x000e64000800007f */
[----:B-1----:R-:W-:Y:S05]  /*146c0*/  @!P0 BRA `(.L_x_10369) ;  /* 0xfffffffc00f08947 */ /* 0x002fea000383ffff */
[----:B------:R-:W-:Y:S05]  /*146d0*/  BRA `(.L_x_10406) ;  /* 0xffffffec00447947 */ /* 0x000fea000383ffff */
.L_x_10370:
        /* <DEDUP_REMOVED lines=8> */
.L_x_10408:
[----:B------:R-:W-:Y:S05]  /*14760*/  BSYNC B0 ;  /* 0x0000000000007941 */ /* 0x000fea0003800000 */
.L_x_10407:
[----:B------:R-:W-:Y:S05]  /*14770*/  BRA `(.L_x_10409) ;  /* 0xffffffec00287947 */ /* 0x000fea000383ffff */
.L_x_10371:
[----:B------:R-:W-:Y:S01]  /*14780*/  BSSY B0, `(.L_x_10410) ;  /* 0x0000006000007945 */ /* 0x000fe20003800000 */
[----:B------:R-:W-:-:S07]  /*14790*/  IMAD.MOV.U32 R15, RZ, RZ, -0x1 ;  /* 0xffffffffff0f7424 */ /* 0x000fce00078e00ff */
[----:B01----:R-:W-:Y:S05]  /*147a0*/  WARPSYNC.COLLECTIVE R15, `(.L_x_10411) ;  /* 0x000000000f0c7348 */ /* 0x003fea0003c00000 */
[----:B------:R-:W-:Y:S02]  /*147b0*/  ELECT P6, UR62, PT ;  /* 0x00000000003e782f */ /* 0x000fe400038c0000 */
[----:B------:R-:W-:Y:S01]  /*147c0*/  MOV R14, UR62 ;  /* 0x0000003e000e7c02 */ /* 0x000fe20008000f00 */
[----:B01----:R-:W-:Y:S10]  /*147d0*/  ENDCOLLECTIVE ;  /* 0x000000000000791b */ /* 0x003ff40003800000 */
.L_x_10411:
[----:B------:R-:W-:Y:S05]  /*147e0*/  BSYNC B0 ;  /* 0x0000000000007941 */ /* 0x000fea0003800000 */
.L_x_10410:
[----:B------:R-:W-:Y:S05]  /*147f0*/  BRA `(.L_x_10412) ;  /* 0xffffffec001c7947 */ /* 0x000fea000383ffff */
.L_x_10373:
[----:B0-----:R0:W2:Y:S02]  /*14800*/  SYNCS.PHASECHK.TRANS64.TRYWAIT P0, [R5+URZ], R4 ;  /* 0x00000004050075a7 */ /* 0x0010a4000800017f */
[----:B--2---:R-:W-:Y:S05]  /*14810*/  @!P0 NANOSLEEP.SYNCS 0x989680 ;  /* 0x009896800000895d */ /* 0x004fea0003900000 */
[----:B------:R-:W2:Y:S02]  /*14820*/  @!P0 SYNCS.PHASECHK.TRANS64 P0, [R5+URZ], R4 ;  /* 0x00000004050085a7 */ /* 0x000ea4000800007f */
[----:B--2---:R-:W-:Y:S05]  /*14830*/  @!P0 BRA `(.L_x_10373) ;  /* 0xfffffffc00f08947 */ /* 0x004fea000383ffff */
[----:B------:R-:W-:Y:S05]  /*14840*/  BRA `(.L_x_10413) ;  /* 0xffffffec00547947 */ /* 0x000fea000383ffff */
.L_x_10374:
[----:B--2---:R2:W3:Y:S02]  /*14850*/  SYNCS.PHASECHK.TRANS64.TRYWAIT P0, [R3+URZ], R2 ;  /* 0x00000002030075a7 */ /* 0x0044e4000800017f */
[----:B---3--:R-:W-:Y:S05]  /*14860*/  @!P0 NANOSLEEP.SYNCS 0x989680 ;  /* 0x009896800000895d */ /* 0x008fea0003900000 */
[----:B------:R-:W3:Y:S02]  /*14870*/  @!P0 SYNCS.PHASECHK.TRANS64 P0, [R3+URZ], R2 ;  /* 0x00000002030085a7 */ /* 0x000ee4000800007f */
[----:B---3--:R-:W-:Y:S05]  /*14880*/  @!P0 BRA `(.L_x_10374) ;  /* 0xfffffffc00f08947 */ /* 0x008fea000383ffff */
[----:B------:R-:W-:Y:S05]  /*14890*/  BRA `(.L_x_10414) ;  /* 0xffffffec00487947 */ /* 0x000fea000383ffff */
.L_x_10376:
[----:B0-----:R0:W2:Y:S02]  /*148a0*/  SYNCS.PHASECHK.TRANS64.TRYWAIT P0, [R5+URZ], R4 ;  /* 0x00000004050075a7 */ /* 0x0010a4000800017f */
[----:B--2---:R-:W-:Y:S05]  /*148b0*/  @!P0 NANOSLEEP.SYNCS 0x989680 ;  /* 0x009896800000895d */ /* 0x004fea0003900000 */
[----:B------:R-:W2:Y:S02]  /*148c0*/  @!P0 SYNCS.PHASECHK.TRANS64 P0, [R5+URZ], R4 ;  /* 0x00000004050085a7 */ /* 0x000ea4000800007f */
[----:B--2---:R-:W-:Y:S05]  /*148d0*/  @!P0 BRA `(.L_x_10376) ;  /* 0xfffffffc00f08947 */ /* 0x004fea000383ffff */
[----:B------:R-:W-:Y:S05]  /*148e0*/  BRA `(.L_x_10415) ;  /* 0xffffffec004c7947 */ /* 0x000fea000383ffff */
.L_x_10416:
        /* <DEDUP_REMOVED lines=9> */
.L_x_14869:


//--------------------- .text._ZN7cutlass13device_kernelIN5flash11enable_sm90INS1_16FlashAttnFwdSm90INS1_25CollectiveMainloopFwdSm90ILi2EN4cute5tupleIJNS5_1CILi1EEES8_S8_EEENS6_IJNS7_ILi192EEENS7_ILi128EEENS7_ILi96EEEEEELi96ENS_10bfloat16_tEfNS_4arch4Sm90ELb0ELb1ELb0ELb1ELb0ELb0ELb0ELb0ELb1ELb1ELb1ELb0EEENS1_21CollectiveEpilogueFwdINS6_IJSA_SC_SB_EEES9_SE_SG_Li384ELb1ELb1ELb1ELb0EEENS1_36VarlenDynamicPersistentTileSchedulerILi192ELi128ELi384ELi128ELb1ELb1ELb1ELb1ELb0ELb1EEEEEEEEEvNT_6ParamsE --------------------------
	.section	.text._ZN7cutlass13device_kernelIN5flash11enable_sm90INS1_16FlashAttnFwdSm90INS1_25CollectiveMainloopFwdSm90ILi2EN4cute5tupleIJNS5_1CILi1EEES8_S8_EEENS6_IJNS7_ILi192EEENS7_ILi128EEENS7_ILi96EEEEEELi96ENS_10bfloat16_tEfNS_4arch4Sm90ELb0ELb1ELb0ELb1ELb0ELb0ELb0ELb0ELb1ELb1ELb1ELb0EEENS1_21CollectiveEpilogueFwdINS6_IJSA_SC_SB_EEES9_SE_SG_Li384ELb1ELb1ELb1ELb0EEENS1_36VarlenDynamicPersistentTileSchedulerILi192ELi128ELi384ELi128ELb1ELb1ELb1ELb1ELb0ELb1EEEEEEEEEvNT_6ParamsE,"ax",@progbits
	.align	128
.text._ZN7cutlass13device_kernelIN5flash11enable_sm90INS1_16FlashAttnFwdSm90INS1_25CollectiveMainloopFwdSm90ILi2EN4cute5tupleIJNS5_1CILi1EEES8_S8_EEENS6_IJNS7_ILi192EEENS7_ILi128EEENS7_ILi96EEEEEELi96ENS_10bfloat16_tEfNS_4arch4Sm90ELb0ELb1ELb0ELb1ELb0ELb0ELb0ELb0ELb1ELb1ELb1ELb0EEENS1_21CollectiveEpilogueFwdINS6_IJSA_SC_SB_EEES9_SE_SG_Li384ELb1ELb1ELb1ELb0EEENS1_36VarlenDynamicPersistentTileSchedulerILi192ELi128ELi384ELi128ELb1ELb1ELb1ELb1ELb0ELb1EEEEEEEEEvNT_6ParamsE:
        .type           _ZN7cutlass13device_kernelIN5flash11enable_sm90INS1_16FlashAttnFwdSm90INS1_25CollectiveMainloopFwdSm90ILi2EN4cute5tupleIJNS5_1CILi1EEES8_S8_EEENS6_IJNS7_ILi192EEENS7_ILi128EEENS7_ILi96EEEEEELi96ENS_10bfloat16_tEfNS_4arch4Sm90ELb0ELb1ELb0ELb1ELb0ELb0ELb0ELb0ELb1ELb1ELb1ELb0EEENS1_21CollectiveEpilogueFwdINS6_IJSA_SC_SB_EEES9_SE_SG_Li384ELb1ELb1ELb1ELb0EEENS1_36VarlenDynamicPersistentTileSchedulerILi192ELi128ELi384ELi128ELb1ELb1ELb1ELb1ELb0ELb1EEEEEEEEEvNT_6ParamsE,@function
        .size           _ZN7cutlass13device_kernelIN5flash11enable_sm90INS1_16FlashAttnFwdSm90INS1_25CollectiveMainloopFwdSm90ILi2EN4cute5tupleIJNS5_1CILi1EEES8_S8_EEENS6_IJNS7_ILi192EEENS7_ILi128EEENS7_ILi96EEEEEELi96ENS_10bfloat16_tEfNS_4arch4Sm90ELb0ELb1ELb0ELb1ELb0ELb0ELb0ELb0ELb1ELb1ELb1ELb0EEENS1_21CollectiveEpilogueFwdINS6_IJSA_SC_SB_EEES9_SE_SG_Li384ELb1ELb1ELb1ELb0EEENS1_36VarlenDynamicPersistentTileSchedulerILi192ELi128ELi384ELi128ELb1ELb1ELb1ELb1ELb0ELb1EEEEEEEEEvNT_6ParamsE,(.L_x_14870 - _ZN7cutlass13device_kernelIN5flash11enable_sm90INS1_16FlashAttnFwdSm90INS1_25CollectiveMainloopFwdSm90ILi2EN4cute5tupleIJNS5_1CILi1EEES8_S8_EEENS6_IJNS7_ILi192EEENS7_ILi128EEENS7_ILi96EEEEEELi96ENS_10bfloat16_tEfNS_4arch4Sm90ELb0ELb1ELb0ELb1ELb0ELb0ELb0ELb0ELb1ELb1ELb1ELb0EEENS1_21CollectiveEpilogueFwdINS6_IJSA_SC_SB_EEES9_SE_SG_Li384ELb1ELb1ELb1ELb0EEENS1_36VarlenDynamicPersistentTileSchedulerILi192ELi128ELi384ELi128ELb1ELb1ELb1ELb1ELb0ELb1EEEEEEEEEvNT_6ParamsE)
        .other          _ZN7cutlass13device_kernelIN5flash11enable_sm90INS1_16FlashAttnFwdSm90INS1_25CollectiveMainloopFwdSm90ILi2EN4cute5tupleIJNS5_1CILi1EEES8_S8_EEENS6_IJNS7_ILi192EEENS7_ILi128EEENS7_ILi96EEEEEELi96ENS_10bfloat16_tEfNS_4arch4Sm90ELb0ELb1ELb0ELb1ELb0ELb0ELb0ELb0ELb1ELb1ELb1ELb0EEENS1_21CollectiveEpilogueFwdINS6_IJSA_SC_SB_EEES9_SE_SG_Li384ELb1ELb1ELb1ELb0EEENS1_36VarlenDynamicPersistentTileSchedulerILi192ELi128ELi384ELi128ELb1ELb1ELb1ELb1ELb0ELb1EEEEEEEEEvNT_6ParamsE,@"STO_CUDA_ENTRY STV_DEFAULT"
_ZN7cutlass13device_kernelIN5flash11enable_sm90INS1_16FlashAttnFwdSm90INS1_25CollectiveMainloopFwdSm90ILi2EN4cute5tupleIJNS5_1CILi1EEES8_S8_EEENS6_IJNS7_ILi192EEENS7_ILi128EEENS7_ILi96EEEEEELi96ENS_10bfloat16_tEfNS_4arch4Sm90ELb0ELb1ELb0ELb1ELb0ELb0ELb0ELb0ELb1ELb1ELb1ELb0EEENS1_21CollectiveEpilogueFwdINS6_IJSA_SC_SB_EEES9_SE_SG_Li384ELb1ELb1ELb1ELb0EEENS1_36VarlenDynamicPersistentTileSchedulerILi192ELi128ELi384ELi128ELb1ELb1ELb1ELb1ELb0ELb1EEEEEEEEEvNT_6ParamsE:
        /* <DEDUP_REMOVED lines=18> */
.L_x_10418:
[----:B------:R-:W-:Y:S05]  /*0120*/  BSYNC B0 ;  /* 0x0000000000007941 */ /* 0x000fea0003800000 */
.L_x_10417:
        /* <DEDUP_REMOVED lines=41> */
.L_x_10419:
        /* <DEDUP_REMOVED lines=22> */
.L_x_10420:
        /* <DEDUP_REMOVED lines=18> */
.L_x_10421:
        /* <DEDUP_REMOVED lines=22> */
.L_x_10422:
        /* <DEDUP_REMOVED lines=22> */
.L_x_10423:
[----:B------:R-:W-:Y:S01]  /*0900*/  PLOP3.LUT P0, PT, PT, PT, UP0, 0x80, 0x0 ;  /* 0x000000000000781c */ /* 0x000fe20003f0f008 */
[----:B------:R-:W-:Y:S01]  /*0910*/  UMOV UR36, 0x1 ;  /* 0x0000000100247882 */ /* 0x000fe20000000000 */
[----:B------:R-:W-:Y:S01]  /*0920*/  NOP ;  /* 0x0000000000007918 */ /* 0x000fe20000000000 */
[----:B------:R-:W-:Y:S01]  /*0930*/  USEL UR36, UR36, 0x2, !UP0 ;  /* 0x0000000224247887 */ /* 0x000fe2000c000000 */
[----:B------:R-:W-:Y:S01]  /*0940*/  ULDC.64 UR52, c[0x0][0x208] ;  /* 0x0000820000347ab9 */ /* 0x000fe20000000a00 */
[----:B012-4-:R-:W-:Y:S08]  /*0950*/  BAR.SYNC.DEFER_BLOCKING 0x0 ;  /* 0x0000000000007b1d */ /* 0x017ff00000010000 */
[----:B------:R-:W-:Y:S05]  /*0960*/  @!P0 BRA `(.L_x_10424) ;  /* 0x0000010400088947 */ /* 0x000fea0003800000 */
.L_x_10425:
        /* <DEDUP_REMOVED lines=18> */
[----:B------:R-:W-:Y:S01]  /*0a90*/  VIADD R13, R2, 0xffffff80 ;  /* 0xffffff80020d7836 */ /* 0x000fe20000000000 */
[----:B------:R-:W-:Y:S01]  /*0aa0*/  R2UR UR5, R9 ;  /* 0x00000000090572ca */ /* 0x000fe200000e0000 */
[----:B------:R-:W-:Y:S01]  /*0ab0*/  IMAD.MOV.U32 R18, RZ, RZ, 0x40 ;  /* 0x00000040ff127424 */ /* 0x000fe200078e00ff */
[----:B------:R-:W-:Y:S01]  /*0ac0*/  R2UR UR7, R10 ;  /* 0x000000000a0772ca */ /* 0x000fe200000e0000 */
[----:B------:R-:W-:Y:S01]  /*0ad0*/  ULOP3.LUT UR50, UR36, 0x1, URZ, 0xfc, !UPT ;  /* 0x0000000124327892 */ /* 0x000fe2000f8efc3f */
[----:B------:R-:W-:Y:S01]  /*0ae0*/  SHF.R.S32.HI R0, RZ, 0x1f, R13 ;  /* 0x0000001fff007819 */ /* 0x000fe2000001140d */
[----:B------:R-:W-:Y:S01]  /*0af0*/  UMOV UR49, URZ ;  /* 0x0000003f00317c82 */ /* 0x000fe20008000000 */
[----:B------:R-:W-:Y:S01]  /*0b00*/  R2UR UR6, R11 ;  /* 0x000000000b0672ca */ /* 0x000fe200000e0000 */
[----:B------:R-:W-:Y:S01]  /*0b10*/  UMOV UR51, URZ ;  /* 0x0000003f00337c82 */ /* 0x000fe20008000000 */
[CC--:B------:R-:W-:Y:S01]  /*0b20*/  LEA.HI R3, R0.reuse, R13.reuse, RZ, 0x4 ;  /* 0x0000000d00037211 */ /* 0x0c0fe200078f20ff */
[----:B------:R-:W-:Y:S01]  /*0b30*/  UMOV UR48, URZ ;  /* 0x0000003f00307c82 */ /* 0x000fe20008000000 */
[----:B------:R-:W-:-:S02]  /*0b40*/  LEA.HI R2, R0, R13, RZ, 0x7 ;  /* 0x0000000d00027211 */ /* 0x000fc400078f38ff */
[----:B------:R-:W-:Y:S02]  /*0b50*/  LOP3.LUT R4, R3, 0xfffffff0, RZ, 0xc0, !PT ;  /* 0xfffffff003047812 */ /* 0x000fe400078ec0ff */
[----:B------:R-:W-:Y:S02]  /*0b60*/  SHF.R.S32.HI R6, RZ, 0x4, R3 ;  /* 0x00000004ff067819 */ /* 0x000fe40000011403 */
[----:B------:R-:W-:Y:S01]  /*0b70*/  LOP3.LUT R151, R2, 0xffffff80, RZ, 0xc0, !PT ;  /* 0xffffff8002977812 */ /* 0x000fe200078ec0ff */
[----:B------:R-:W-:Y:S01]  /*0b80*/  IMAD.IADD R4, R13, 0x1, -R4 ;  /* 0x000000010d047824 */ /* 0x000fe200078e0a04 */
[----:B------:R-:W-:Y:S02]  /*0b90*/  LEA.HI R3, R3, R6, RZ, 0x1 ;  /* 0x0000000603037211 */ /* 0x000fe400078f08ff */
[----:B------:R-:W-:Y:S01]  /*0ba0*/  LEA.HI R7, R0, R13, RZ, 0x5 ;  /* 0x0000000d00077211 */ /* 0x000fe200078f28ff */
[----:B------:R-:W-:Y:S01]  /*0bb0*/  IMAD.IADD R151, R13, 0x1, -R151 ;  /* 0x000000010d977824 */ /* 0x000fe200078e0a97 */
[----:B------:R-:W-:-:S02]  /*0bc0*/  LOP3.LUT R5, R3, 0x1ffffffe, RZ, 0xc0, !PT ;  /* 0x1ffffffe03057812 */ /* 0x000fc400078ec0ff */
[----:B------:R-:W-:Y:S02]  /*0bd0*/  SHF.R.S32.HI R3, RZ, 0x1f, R4 ;  /* 0x0000001fff037819 */ /* 0x000fe40000011404 */
[----:B------:R-:W-:Y:S01]  /*0be0*/  SHF.R.S32.HI R8, RZ, 0x1f, R151 ;  /* 0x0000001fff087819 */ /* 0x000fe20000011497 */
[----:B------:R-:W-:Y:S01]  /*0bf0*/  IMAD.IADD R5, R6, 0x1, -R5 ;  /* 0x0000000106057824 */ /* 0x000fe200078e0a05 */
[----:B------:R-:W-:Y:S02]  /*0c00*/  LEA.HI R3, R3, R4, RZ, 0x3 ;  /* 0x0000000403037211 */ /* 0x000fe400078f18ff */
[----:B------:R-:W-:Y:S01]  /*0c10*/  LEA.HI R9, R8, R151, RZ, 0x2 ;  /* 0x0000009708097211 */ /* 0x000fe200078f10ff */
[----:B------:R-:W-:Y:S01]  /*0c20*/  IMAD.SHL.U32 R5, R5, 0x8, RZ ;  /* 0x0000000805057824 */ /* 0x000fe200078e00ff */
[----:B------:R-:W-:Y:S01]  /*0c30*/  SHF.R.S32.HI R7, RZ, 0x5, R7 ;  /* 0x00000005ff077819 */ /* 0x000fe20000011407 */
[----:B------:R-:W-:Y:S01]  /*0c40*/  IMAD.SHL.U32 R6, R3, 0x40, RZ ;  /* 0x0000004003067824 */ /* 0x000fe200078e00ff */
[----:B------:R-:W-:-:S02]  /*0c50*/  SHF.R.S32.HI R10, RZ, 0x2, R9 ;  /* 0x00000002ff0a7819 */ /* 0x000fc40000011409 */
[----:B------:R-:W-:Y:S01]  /*0c60*/  SHF.R.S32.HI R11, RZ, 0x1f, R9 ;  /* 0x0000001fff0b7819 */ /* 0x000fe20000011409 */
[----:B------:R-:W-:Y:S01]  /*0c70*/  IMAD R12, R7, 0x10, R4 ;  /* 0x00000010070c7824 */ /* 0x000fe200078e0204 */
[----:B------:R-:W-:Y:S02]  /*0c80*/  LOP3.LUT R3, R3, 0xfffffff8, RZ, 0xc0, !PT ;  /* 0xfffffff803037812 */ /* 0x000fe400078ec0ff */
[----:B------:R-:W-:Y:S02]  /*0c90*/  SHF.R.S32.HI R14, RZ, 0x7, R2 ;  /* 0x00000007ff0e7819 */ /* 0x000fe40000011402 */
[----:B------:R-:W-:Y:S01]  /*0ca0*/  LEA.HI R11, R11, R10, RZ, 0x3 ;  /* 0x0000000a0b0b7211 */ /* 0x000fe200078f18ff */
[----:B------:R-:W-:Y:S01]  /*0cb0*/  IMAD.IADD R3, R4, 0x1, -R3 ;  /* 0x0000000104037824 */ /* 0x000fe200078e0a03 */
[----:B------:R-:W-:Y:S01]  /*0cc0*/  LEA.HI R8, R8, R151, RZ, 0x5 ;  /* 0x0000009708087211 */ /* 0x000fe200078f28ff */
[----:B------:R-:W-:Y:S01]  /*0cd0*/  IMAD.HI R4, R14, 0x55555556, RZ ;  /* 0x555555560e047827 */ /* 0x000fe200078e02ff */
[----:B------:R-:W-:-:S02]  /*0ce0*/  LOP3.LUT R11, R11, 0xfffffff8, RZ, 0xc0, !PT ;  /* 0xfffffff80b0b7812 */ /* 0x000fc400078ec0ff */
[----:B------:R-:W-:Y:S01]  /*0cf0*/  LOP3.LUT R6, R6, 0x7ffffe00, RZ, 0xc0, !PT ;  /* 0x7ffffe0006067812 */ /* 0x000fe200078ec0ff */
[----:B------:R-:W-:Y:S01]  /*0d00*/  IMAD.SHL.U32 R2, R3, 0x40, RZ ;  /* 0x0000004003027824 */ /* 0x000fe200078e00ff */
[----:B------:R-:W-:Y:S01]  /*0d10*/  LEA.HI R4, R4, R4, RZ, 0x1 ;  /* 0x0000000404047211 */ /* 0x000fe200078f08ff */
[----:B------:R-:W-:Y:S01]  /*0d20*/  IMAD.IADD R11, R10, 0x1, -R11 ;  /* 0x000000010a0b7824 */ /* 0x000fe200078e0a0b */
[----:B------:R-:W-:Y:S01]  /*0d30*/  SHF.R.S32.HI R8, RZ, 0x5, R8 ;  /* 0x00000005ff087819 */ /* 0x000fe20000011408 */
[----:B------:R-:W-:Y:S01]  /*0d40*/  IMAD R6, R7, 0x400, R6 ;  /* 0x0000040007067824 */ /* 0x000fe200078e0206 */
[----:B------:R-:W-:Y:S01]  /*0d50*/  LOP3.LUT R2, R2, 0x1c0, RZ, 0xc0, !PT ;  /* 0x000001c002027812 */ /* 0x000fe200078ec0ff */
[--C-:B------:R-:W-:Y:S01]  /*0d60*/  IMAD.U32 R7, R12, 0x20, R5.reuse ;  /* 0x000000200c077824 */ /* 0x100fe200078e0005 */
[----:B------:R-:W-:Y:S01]  /*0d70*/  LEA.HI R0, R0, R13, RZ, 0x2 ;  /* 0x0000000d00007211 */ /* 0x000fe200078f10ff */
[----:B------:R-:W-:Y:S01]  /*0d80*/  IMAD R4, R4, -0x3, R14 ;  /* 0xfffffffd04047824 */ /* 0x000fe200078e020e */
[----:B------:R-:W-:Y:S01]  /*0d90*/  LOP3.LUT R5, R2, 0x8, R5, 0xf8, !PT ;  /* 0x0000000802057812 */ /* 0x000fe200078ef805 */
[----:B------:R-:W-:Y:S01]  /*0da0*/  IMAD R11, R8, 0x10, R11 ;  /* 0x00000010080b7824 */ /* 0x000fe200078e020b */
[----:B------:R-:W-:Y:S01]  /*0db0*/  SHF.R.U32.HI R2, RZ, 0x3, R2 ;  /* 0x00000003ff027819 */ /* 0x000fe20000011602 */
[----:B------:R0:W-:Y:S01]  /*0dc0*/  STL [R1+0x1c], R7 ;  /* 0x00001c0701007387 */ /* 0x0001e20000100800 */
[----:B------:R-:W-:-:S02]  /*0dd0*/  LOP3.LUT R149, R0, 0xfffffffc, RZ, 0xc0, !PT ;  /* 0xfffffffc00957812 */ /* 0x000fc400078ec0ff */
[----:B------:R-:W-:Y:S02]  /*0de0*/  LOP3.LUT R5, R5, R2, RZ, 0x3c, !PT ;  /* 0x0000000205057212 */ /* 0x000fe400078e3cff */
[----:B------:R-:W-:Y:S01]  /*0df0*/  R2P PR, R3, 0x6 ;  /* 0x0000000603007804 */ /* 0x000fe20000000000 */
[----:B------:R-:W-:Y:S01]  /*0e00*/  IMAD.IADD R149, R13, 0x1, -R149 ;  /* 0x000000010d957824 */ /* 0x000fe200078e0a95 */
[----:B------:R-:W-:Y:S01]  /*0e10*/  SHF.R.S32.HI R150, RZ, 0x2, R0 ;  /* 0x00000002ff967819 */ /* 0x000fe20000011400 */
[----:B------:R-:W-:Y:S02]  /*0e20*/  IMAD.IADD R5, R6, 0x1, R5 ;  /* 0x0000000106057824 */ /* 0x000fe400078e0205 */
[----:B0-----:R-:W-:Y:S01]  /*0e30*/  IMAD R7, R4, 0x40, R11 ;  /* 0x0000004004077824 */ /* 0x001fe200078e020b */
[----:B------:R-:W-:Y:S01]  /*0e40*/  LOP3.LUT R4, R9, 0x7ffffffc, RZ, 0xc0, !PT ;  /* 0x7ffffffc09047812 */ /* 0x000fe200078ec0ff */
[C---:B------:R-:W-:Y:S01]  /*0e50*/  IMAD.SHL.U32 R137, R149.reuse, 0x8, RZ ;  /* 0x0000000895897824 */ /* 0x040fe200078e00ff */
[----:B------:R-:W-:-:S02]  /*0e60*/  LEA.HI R2, R149, R149, RZ, 0x1 ;  /* 0x0000009595027211 */ /* 0x000fc400078f08ff */
[----:B------:R0:W-:Y:S01]  /*0e70*/  STL [R1+0x18], R7 ;  /* 0x0000180701007387 */ /* 0x0001e20000100800 */
[----:B------:R-:W-:Y:S01]  /*0e80*/  IMAD.IADD R4, R151, 0x1, -R4 ;  /* 0x0000000197047824 */ /* 0x000fe200078e0a04 */
[----:B------:R-:W-:Y:S01]  /*0e90*/  LEA R17, R5, UR42, 0x1 ;  /* 0x0000002a05117c11 */ /* 0x000fe2000f8e08ff */
[----:B------:R-:W-:Y:S01]  /*0ea0*/  VIADD R138, R137, 0x20 ;  /* 0x00000020898a7836 */ /* 0x000fe20000000000 */
[----:B------:R-:W-:Y:S01]  /*0eb0*/  LOP3.LUT R2, R2, 0x1ffffffe, RZ, 0xc0, !PT ;  /* 0x1ffffffe02027812 */ /* 0x000fe200078ec0ff */
[----:B------:R-:W-:Y:S01]  /*0ec0*/  IMAD.SHL.U32 R16, R4, 0x2, RZ ;  /* 0x0000000204107824 */ /* 0x000fe200078e00ff */
[----:B------:R-:W-:Y:S01]  /*0ed0*/  SEL R18, R18, 0xffffffc0, !P2 ;  /* 0xffffffc012127807 */ /* 0x000fe20005000000 */
[----:B------:R-:W-:Y:S01]  /*0ee0*/  VIADD R19, R17, 0x21800 ;  /* 0x0002180011137836 */ /* 0x000fe20000000000 */
[----:B------:R-:W-:Y:S01]  /*0ef0*/  SHF.R.S32.HI R3, RZ, 0x1f, R138 ;  /* 0x0000001fff037819 */ /* 0x000fe2000001148a */
[----:B------:R-:W-:Y:S02]  /*0f00*/  VIADD R140, R137, 0x40 ;  /* 0x00000040898c7836 */ /* 0x000fe40000000000 */
        /* <DEDUP_REMOVED lines=15> */
[----:B------:R-:W-:Y:S01]  /*1000*/  VIADD R22, R17, 0x21820 ;  /* 0x0002182011167836 */ /* 0x000fe20000000000 */
[----:B------:R-:W-:Y:S01]  /*1010*/  SHF.R.S32.HI R153, RZ, 0x1f, R142 ;  /* 0x0000001fff997819 */ /* 0x000fe2000001148e */
[----:B------:R-:W-:Y:S01]  /*1020*/  IMAD.IADD R2, R149, 0x1, -R2 ;  /* 0x0000000195027824 */ /* 0x000fe200078e0a02 */
[----:B------:R-:W-:Y:S01]  /*1030*/  SHF.R.S32.HI R152, RZ, 0x1f, R141 ;  /* 0x0000001fff987819 */ /* 0x000fe2000001148d */
[----:B------:R-:W-:-:S02]  /*1040*/  @P1 VIADD R22, R19, 0xffffffe0 ;  /* 0xffffffe013161836 */ /* 0x000fc40000000000 */
[----:B------:R-:W-:Y:S02]  /*1050*/  IMAD.IADD R19, R19, 0x1, R18 ;  /* 0x0000000113137824 */ /* 0x000fe400078e0212 */
[----:B------:R-:W-:Y:S02]  /*1060*/  VIADD R139, R16, 0x18 ;  /* 0x00000018108b7836 */ /* 0x000fe40000000000 */
[----:B------:R-:W-:Y:S02]  /*1070*/  IMAD R136, R2, 0x8, R7 ;  /* 0x0000000802887824 */ /* 0x000fe400078e0207 */
[----:B------:R-:W-:Y:S02]  /*1080*/  IMAD.IADD R18, R18, 0x1, R22 ;  /* 0x0000000112127824 */ /* 0x000fe400078e0216 */
[----:B0-----:R-:W-:-:S07]  /*1090*/  VIADD R23, R22, 0x6000 ;  /* 0x0000600016177836 */ /* 0x001fce0000000000 */
.L_x_10521:
        /* <DEDUP_REMOVED lines=11> */
[----:B01----:R-:W-:Y:S02]  /*1150*/  IMAD.U32 R2, RZ, RZ, UR8 ;  /* 0x00000008ff027e24 */ /* 0x003fe4000f8e00ff */
[----:B----4-:R-:W-:Y:S01]  /*1160*/  IMAD.U32 R3, RZ, RZ, UR9 ;  /* 0x00000009ff037e24 */ /* 0x010fe2000f8e00ff */
[----:B------:R-:W-:Y:S02]  /*1170*/  @UP1 UIMAD.WIDE UR8, UR6, 0x4, UR10 ;  /* 0x00000004060818a5 */ /* 0x000fe4000f8e020a */
[----:B------:R-:W-:Y:S02]  /*1180*/  ULOP3.LUT UR4, UR7, 0xff000000, URZ, 0xc0, !UPT ;  /* 0xff00000007047892 */ /* 0x000fe4000f8ec03f */
[----:B--2---:R-:W2:Y:S01]  /*1190*/  @P0 LDG.E R2, desc[UR52][R2.64] ;  /* 0x0000003402020981 */ /* 0x004ea2000c1e1900 */
[----:B------:R-:W-:Y:S01]  /*11a0*/  ULDC.64 UR10, c[0x0][0xa20] ;  /* 0x00028800000a7ab9 */ /* 0x000fe20000000a00 */
[----:B------:R-:W-:-:S02]  /*11b0*/  IMAD.U32 R4, RZ, RZ, UR8 ;  /* 0x00000008ff047e24 */ /* 0x000fc4000f8e00ff */
[----:B------:R-:W-:Y:S01]  /*11c0*/  IMAD.U32 R5, RZ, RZ, UR9 ;  /* 0x00000009ff057e24 */ /* 0x000fe2000f8e00ff */
[----:B------:R-:W-:-:S04]  /*11d0*/  ULDC.64 UR8, c[0x0][0x418] ;  /* 0x0001060000087ab9 */ /* 0x000fc80000000a00 */
[----:B---3--:R-:W3:Y:S01]  /*11e0*/  @P2 LDG.E R4, desc[UR52][R4.64] ;  /* 0x0000003404042981 */ /* 0x008ee2000c1e1900 */
        /* <DEDUP_REMOVED lines=30> */
.L_x_10426:
        /* <DEDUP_REMOVED lines=9> */
.L_x_10427:
        /* <DEDUP_REMOVED lines=13> */
.L_x_10428:
[----:B------:R-:W-:Y:S01]  /*1530*/  ULDC UR6, c[0x0][0x448] ;  /* 0x0001120000067ab9 */ /* 0x000fe20000000800 */
[----:B------:R-:W-:Y:S02]  /*1540*/  UIMAD UR40, UR5, 0xc0, URZ ;  /* 0x000000c0052878a4 */ /* 0x000fe4000f8e023f */
        /* <DEDUP_REMOVED lines=24> */
.L_x_10430:
[----:B------:R-:W-:-:S11]  /*16d0*/  UISETP.NE.AND UP1, UPT, UR5, 0x1, UPT ;  /* 0x000000010500788c */ /* 0x000fd6000bf25270 */
[----:B------:R-:W-:Y:S02]  /*16e0*/  @UP1 ULDC.64 UR10, c[0x0][0x9e8] ;  /* 0x00027a00000a1ab9 */ /* 0x000fe40000000a00 */
[----:B------:R-:W-:-:S04]  /*16f0*/  UIMAD.WIDE.U32 UR6, UR8, UR10, URZ ;  /* 0x0000000a080672a5 */ /* 0x000fc8000f8e003f */
[----:B------:R-:W-:-:S12]  /*1700*/  @UP1 USHF.R.U32.HI UR8, URZ, UR11, UR7 ;  /* 0x0000000b3f081299 */ /* 0x000fd80008011607 */
.L_x_10431:
[----:B------:R-:W-:-:S04]  /*1710*/  UIMAD UR8, UR8, UR5, UR5 ;  /* 0x00000005080872a4 */ /* 0x000fc8000f8e0205 */
[----:B------:R-:W-:-:S04]  /*1720*/  UISETP.LT.AND UP1, UPT, UR4, UR8, UPT ;  /* 0x000000080400728c */ /* 0x000fc8000bf21270 */
[----:B------:R-:W-:-:S12]  /*1730*/  USEL UR4, UR4, UR8, UP1 ;  /* 0x0000000804047287 */ /* 0x000fd80008800000 */
.L_x_10429:
        /* <DEDUP_REMOVED lines=30> */
.L_x_10433:
[----:B------:R-:W-:-:S11]  /*1920*/  UISETP.NE.AND UP0, UPT, UR5, 0x1, UPT ;  /* 0x000000010500788c */ /* 0x000fd6000bf05270 */
[----:B------:R-:W-:Y:S02]  /*1930*/  @UP0 ULDC.64 UR10, c[0x0][0x9e8] ;  /* 0x00027a00000a0ab9 */ /* 0x000fe40000000a00 */
[----:B------:R-:W-:-:S04]  /*1940*/  UIMAD.WIDE.U32 UR8, UR7, UR10, URZ ;  /* 0x0000000a070872a5 */ /* 0x000fc8000f8e003f */
[----:B------:R-:W-:-:S12]  /*1950*/  @UP0 USHF.R.U32.HI UR7, URZ, UR11, UR9 ;  /* 0x0000000b3f070299 */ /* 0x000fd80008011609 */
.L_x_10434:
[----:B------:R-:W-:-:S04]  /*1960*/  UIMAD UR5, UR7, UR5, URZ ;  /* 0x00000005070572a4 */ /* 0x000fc8000f8e023f */
[----:B------:R-:W-:-:S04]  /*1970*/  UISETP.LT.AND UP0, UPT, UR4, UR5, UPT ;  /* 0x000000050400728c */ /* 0x000fc8000bf01270 */
[----:B------:R-:W-:-:S12]  /*1980*/  USEL UR4, UR4, UR5, !UP0 ;  /* 0x0000000504047287 */ /* 0x000fd8000c000000 */
.L_x_10432:
        /* <DEDUP_REMOVED lines=48> */
.L_x_10435:
[----:B------:R-:W-:Y:S01]  /*1c90*/  UIMAD UR37, UR38, UR4, UR37 ;  /* 0x00000004262572a4 */ /* 0x000fe2000f8e0225 */
[----:B------:R-:W-:Y:S01]  /*1ca0*/  IMAD.U32 R2, RZ, RZ, UR6 ;  /* 0x00000006ff027e24 */ /* 0x000fe2000f8e00ff */
[----:B------:R-:W-:Y:S01]  /*1cb0*/  PLOP3.LUT P0, PT, PT, PT, PT, 0x80, 0x0 ;  /* 0x000000000000781c */ /* 0x000fe20003f0f070 */
[----:B------:R-:W-:Y:S01]  /*1cc0*/  IMAD.U32 R3, RZ, RZ, UR4 ;  /* 0x00000004ff037e24 */ /* 0x000fe2000f8e00ff */
[----:B------:R-:W-:Y:S01]  /*1cd0*/  CS2R R134, SRZ ;  /* 0x0000000000867805 */ /* 0x000fe2000001ff00 */
[----:B------:R-:W-:Y:S01]  /*1ce0*/  IMAD.MOV.U32 R20, RZ, RZ, RZ ;  /* 0x000000ffff147224 */ /* 0x000fe200078e00ff */
[----:B------:R-:W-:Y:S02]  /*1cf0*/  CS2R R132, SRZ ;  /* 0x0000000000847805 */ /* 0x000fe4000001ff00 */
[----:B------:R-:W-:Y:S02]  /*1d00*/  CS2R R130, SRZ ;  /* 0x0000000000827805 */ /* 0x000fe4000001ff00 */
[----:B------:R-:W-:Y:S01]  /*1d10*/  VIADDMNMX R2, R3, UR37, R2, PT ;  /* 0x0000002503027c46 */ /* 0x000fe2000b800102 */
[----:B------:R-:W-:Y:S01]  /*1d20*/  IMAD.MOV.U32 R3, RZ, RZ, RZ ;  /* 0x000000ffff037224 */ /* 0x000fe200078e00ff */
        /* <DEDUP_REMOVED lines=23> */
[----:B------:R-:W0:Y:S02]  /*1ea0*/  S2R R0, SR_TID.X ;  /* 0x0000000000007919 */ /* 0x000e240000002100 */
[----:B0-----:R-:W-:-:S05]  /*1eb0*/  VIADD R4, R0, 0xffffff80 ;  /* 0xffffff8000047836 */ /* 0x001fca0000000000 */
[----:B------:R-:W-:-:S04]  /*1ec0*/  SHF.R.S32.HI R0, RZ, 0x1f, R4 ;  /* 0x0000001fff007819 */ /* 0x000fc80000011404 */
[----:B------:R-:W-:-:S04]  /*1ed0*/  LEA.HI R0, R0, R4, RZ, 0x7 ;  /* 0x0000000400007211 */ /* 0x000fc800078f38ff */
[----:B------:R-:W-:-:S06]  /*1ee0*/  SHF.R.S32.HI R0, RZ, 0x7, R0 ;  /* 0x00000007ff007819 */ /* 0x000fcc0000011400 */
[----:B------:R-:W0:Y:S02]  /*1ef0*/  SHFL.IDX PT, R0, R0, RZ, 0x1f ;  /* 0x00001fff00007589 */ /* 0x000e2400000e0000 */
[----:B0-----:R-:W-:-:S13]  /*1f00*/  R2UR UR45, R0 ;  /* 0x00000000002d72ca */ /* 0x001fda00000e0000 */
[----:B------:R-:W-:-:S04]  /*1f10*/  UIMAD.WIDE UR4, UR45, 0x55555556, URZ ;  /* 0x555555562d0478a5 */ /* 0x000fc8000f8e023f */
[----:B------:R-:W-:Y:S02]  /*1f20*/  ULEA.HI UR54, UR5, UR5, URZ, 0x1 ;  /* 0x0000000505367291 */ /* 0x000fe4000f8f083f */
[----:B------:R-:W-:Y:S02]  /*1f30*/  UIADD3 UR5, UR42, 0x21800, URZ ;  /* 0x000218002a057890 */ /* 0x000fe4000fffe03f */
[----:B------:R-:W-:Y:S02]  /*1f40*/  UIMAD UR54, UR54, -0x3, UR45 ;  /* 0xfffffffd363678a4 */ /* 0x000fe4000f8e022d */
[----:B------:R-:W-:Y:S02]  /*1f50*/  ULOP3.LUT UP0, URZ, UR5, 0x3ff, URZ, 0xc0, !UPT ;  /* 0x000003ff053f7892 */ /* 0x000fe4000f80c03f */
[----:B------:R-:W-:Y:S02]  /*1f60*/  ULEA UR4, UR54, UR42, 0xc ;  /* 0x0000002a36047291 */ /* 0x000fe4000f8e603f */
[----:B------:R-:W-:-:S02]  /*1f70*/  ULEA UR5, UR54, UR5, 0xd ;  /* 0x0000000536057291 */ /* 0x000fc4000f8e683f */
[----:B------:R-:W-:Y:S01]  /*1f80*/  PLOP3.LUT P0, PT, PT, PT, UP0, 0x80, 0x0 ;  /* 0x000000000000781c */ /* 0x000fe20003f0f008 */
[----:B------:R-:W-:Y:S02]  /*1f90*/  UIADD3 UR4, UR4, 0xc400, URZ ;  /* 0x0000c40004047890 */ /* 0x000fe4000fffe03f */
[----:B------:R-:W-:Y:S02]  /*1fa0*/  USHF.R.U32.HI UR5, URZ, 0x4, UR5 ;  /* 0x000000043f057899 */ /* 0x000fe40008011605 */
[----:B------:R-:W-:Y:S02]  /*1fb0*/  USHF.R.U32.HI UR4, URZ, 0x4, UR4 ;  /* 0x000000043f047899 */ /* 0x000fe40008011604 */
[----:B------:R-:W-:Y:S02]  /*1fc0*/  ULOP3.LUT UR44, UR5, 0x3fff, URZ, 0xc0, !UPT ;  /* 0x00003fff052c7892 */ /* 0x000fe4000f8ec03f */
[----:B------:R-:W-:-:S04]  /*1fd0*/  ULOP3.LUT UR56, UR4, 0x3fff, URZ, 0xc0, !UPT ;  /* 0x00003fff04387892 */ /* 0x000fc8000f8ec03f */
[----:B------:R-:W-:Y:S08]  /*1fe0*/  @!P0 BRA `(.L_x_10437) ;  /* 0x0000000000408947 */ /* 0x000ff00003800000 */
        /* <DEDUP_REMOVED lines=16> */
.L_x_10437:
        /* <DEDUP_REMOVED lines=9> */
.L_x_10658:
[----:B------:R-:W-:Y:S05]  /*2180*/  @!P0 BRA `(.L_x_10439) ;  /* 0x0000000000048947 */ /* 0x000fea0003800000 */
[----:B------:R-:W-:Y:S01]  /*2190*/  BPT.TRAP 0x1 ;  /* 0x000000040000795c */ /* 0x000fe20000300000 */
.L_x_10439:
[----:B0-----:R-:W-:Y:S02]  /*21a0*/  IMAD.U32 R3, RZ, RZ, UR48 ;  /* 0x00000030ff037e24 */ /* 0x001fe4000f8e00ff */
[----:B------:R-:W-:-:S03]  /*21b0*/  IMAD.U32 R0, RZ, RZ, UR51 ;  /* 0x00000033ff007e24 */ /* 0x000fc6000f8e00ff */
[----:B------:R-:W-:Y:S02]  /*21c0*/  LEA R3, R3, UR42, 0x3 ;  /* 0x0000002a03037c11 */ /* 0x000fe4000f8e18ff */
[----:B------:R-:W-:-:S04]  /*21d0*/  SHF.L.U32 R0, R0, 0x1f, RZ ;  /* 0x0000001f00007819 */ /* 0x000fc800000006ff */
[----:B------:R0:W1:Y:S01]  /*21e0*/  SYNCS.PHASECHK.TRANS64.TRYWAIT P2, [R3+URZ+0x2d830], R0 ;  /* 0x02d83000030075a7 */ /* 0x000062000804017f */
[----:B------:R-:W-:Y:S05]  /*21f0*/  @!P0 BRA `(.L_x_10440) ;  /* 0x0000000000048947 */ /* 0x000fea0003800000 */
[----:B------:R-:W-:Y:S01]  /*2200*/  BPT.TRAP 0x1 ;  /* 0x000000040000795c */ /* 0x000fe20000300000 */
.L_x_10440:
[----:B------:R-:W2:Y:S02]  /*2210*/  S2R R4, SR_TID.X ;  /* 0x0000000000047919 */ /* 0x000ea40000002100 */
[----:B--2---:R-:W-:Y:S01]  /*2220*/  LOP3.LUT P1, RZ, R4, 0x7f, RZ, 0xc0, !PT ;  /* 0x0000007f04ff7812 */ /* 0x004fe2000782c0ff */
[----:B-1----:R-:W-:-:S12]  /*2230*/  @P2 BRA `(.L_x_10441) ;  /* 0x0000000000082947 */ /* 0x002fd80003800000 */
[----:B------:R-:W1:Y:S02]  /*2240*/  SYNCS.PHASECHK.TRANS64.TRYWAIT P2, [R3+URZ+0x2d830], R0 ;  /* 0x02d83000030075a7 */ /* 0x000e64000804017f */
[----:B-1----:R-:W-:Y:S05]  /*2250*/  @!P2 BRA `(.L_x_10442) ;  /* 0x0000015c009ca947 */ /* 0x002fea0003800000 */
.L_x_10441:
[----:B------:R-:W-:Y:S05]  /*2260*/  WARPSYNC.ALL ;  /* 0x0000000000007948 */ /* 0x000fea0003800000 */
[----:B------:R-:W-:Y:S01]  /*2270*/  UIADD3 UR4, UR42, 0x15400, URZ ;  /* 0x000154002a047890 */ /* 0x000fe2000fffe03f */
[----:B------:R-:W-:Y:S01]  /*2280*/  WARPGROUP.ARRIVE ;  /* 0x00000000000079c5 */ /* 0x000fe20000000000 */
[----:B------:R-:W-:Y:S01]  /*2290*/  UMOV UR5, 0x80000020 ;  /* 0x8000002000057882 */ /* 0x000fe20000000000 */
[----:B------:R-:W-:Y:S01]  /*22a0*/  UMOV UR7, 0x80000020 ;  /* 0x8000002000077882 */ /* 0x000fe20000000000 */
[----:B------:R-:W-:Y:S01]  /*22b0*/  USHF.R.U32.HI UR4, URZ, 0x4, UR4 ;  /* 0x000000043f047899 */ /* 0x000fe20008011604 */
[----:B01----:R-:W-:Y:S01]  /*22c0*/  VIADD R0, R136, UR40 ;  /* 0x0000002888007c36 */ /* 0x003fe20008000000 */
[----:B------:R-:W-:Y:S01]  /*22d0*/  UMOV UR9, 0x80000020 ;  /* 0x8000002000097882 */ /* 0x000fe20000000000 */
[----:B------:R-:W-:Y:S01]  /*22e0*/  UMOV UR11, 0x80000020 ;  /* 0x80000020000b7882 */ /* 0x000fe20000000000 */
[----:B------:R-:W-:Y:S01]  /*22f0*/  ULOP3.LUT UR4, UR4, 0x3fff, URZ, 0xc0, !UPT ;  /* 0x00003fff04047892 */ /* 0x000fe2000f8ec03f */
[----:B------:R-:W-:Y:S01]  /*2300*/  @!P1 VIADD R3, R3, 0x2d840 ;  /* 0x0002d84003039836 */ /* 0x000fe20000000000 */
[----:B------:R-:W-:Y:S01]  /*2310*/  UMOV UR13, 0x80000020 ;  /* 0x80000020000d7882 */ /* 0x000fe20000000000 */
[----:B------:R-:W-:Y:S01]  /*2320*/  UMOV UR15, 0x80000020 ;  /* 0x80000020000f7882 */ /* 0x000fe20000000000 */
[----:B------:R-:W-:Y:S01]  /*2330*/  ULOP3.LUT UR32, UR4, 0x10000, URZ, 0xfc, !UPT ;  /* 0x0001000004207892 */ /* 0x000fe2000f8efc3f */
[----:B------:R-:W-:Y:S01]  /*2340*/  IMAD.MOV.U32 R5, RZ, RZ, -0x80 ;  /* 0xffffff80ff057424 */ /* 0x000fe200078e00ff */
[----:B------:R-:W-:Y:S01]  /*2350*/  ULOP3.LUT UR4, UR56, 0x10000, URZ, 0xfc, !UPT ;  /* 0x0001000038047892 */ /* 0x000fe2000f8efc3f */
[----:B------:R-:W-:Y:S01]  /*2360*/  @!P1 PRMT R3, RZ, 0x654, R3 ;  /* 0x00000654ff039816 */ /* 0x000fe20000000003 */
[----:B------:R-:W-:Y:S01]  /*2370*/  UIMAD UR6, UR48, 0x600, UR32 ;  /* 0x00000600300678a4 */ /* 0x000fe2000f8e0220 */
[----:B------:R-:W-:Y:S01]  /*2380*/  IMAD R7, R2, R5, 0x80 ;  /* 0x0000008002077424 */ /* 0x000fe200078e0205 */
[----:B------:R-:W-:-:S02]  /*2390*/  UIADD3 UR8, UR4, 0x2, URZ ;  /* 0x0000000204087890 */ /* 0x000fc4000fffe03f */
[----:B------:R-:W-:Y:S02]  /*23a0*/  UIADD3 UR10, UR6, 0x2, URZ ;  /* 0x00000002060a7890 */ /* 0x000fe4000fffe03f */
[----:B------:R-:W-:Y:S01]  /*23b0*/  UIADD3 UR12, UR4, 0x300, URZ ;  /* 0x00000300040c7890 */ /* 0x000fe2000fffe03f */
[----:B------:R-:W-:Y:S01]  /*23c0*/  IADD3 R8, -R16, UR39, R7 ;  /* 0x0000002710087c10 */ /* 0x000fe2000fffe107 */
[----:B------:R-:W-:Y:S02]  /*23d0*/  UIADD3 UR14, UR6, 0x200, URZ ;  /* 0x00000200060e7890 */ /* 0x000fe4000fffe03f */
[----:B------:R-:W-:Y:S01]  /*23e0*/  HGMMA.64x128x16.F32.BF16 R24, gdesc[UR4], RZ, !UPT, gsb0 ;  /* 0x01e00000041879f0 */ /* 0x000fe2000c0018ff */
        /* <DEDUP_REMOVED lines=13> */
[----:B------:R-:W-:Y:S01]  /*24c0*/  ULDC UR35, c[0x0][0x9dc] ;  /* 0x0002770000237ab9 */ /* 0x000fe20000000800 */
[----:B------:R-:W-:-:S06]  /*24d0*/  UISETP.NE.AND UP0, UPT, UR6, 0x1, UPT ;  /* 0x000000010600788c */ /* 0x000fcc000bf05270 */
[----:B------:R-:W-:Y:S02]  /*24e0*/  PLOP3.LUT P2, PT, PT, PT, UP0, 0x80, 0x0 ;  /* 0x000000000000781c */ /* 0x000fe40003f4f008 */
[----:B------:R-:W-:-:S03]  /*24f0*/  PLOP3.LUT P3, PT, PT, PT, UP0, 0x80, 0x0 ;  /* 0x000000000000781c */ /* 0x000fc60003f6f008 */
[----:B------:R-:W-:-:S08]  /*2500*/  @UP0 ULDC UR6, c[0x0][0x44c] ;  /* 0x0001130000060ab9 */ /* 0x000fd00000000800 */
[----:B------:R-:W-:Y:S01]  /*2510*/  @P2 IMAD.HI.U32 R4, R0, UR6, RZ ;  /* 0x0000000600042c27 */ /* 0x000fe2000f8e00ff */
[----:B------:R-:W-:-:S04]  /*2520*/  @UP0 ULDC UR6, c[0x0][0x450] ;  /* 0x0001140000060ab9 */ /* 0x000fc80000000800 */
[----:B------:R-:W-:Y:S01]  /*2530*/  @P3 SHF.R.U32.HI R0, RZ, UR6, R4 ;  /* 0x00000006ff003c19 */ /* 0x000fe20008011604 */
[----:B------:R-:W-:Y:S01]  /*2540*/  ULDC.64 UR6, c[0x0][0x9e0] ;  /* 0x0002780000067ab9 */ /* 0x000fe20000000a00 */
[----:B------:R-:W-:Y:S01]  /*2550*/  IMAD.U32 R4, RZ, RZ, UR47 ;  /* 0x0000002fff047e24 */ /* 0x000fe2000f8e00ff */
[----:B------:R-:W-:Y:S02]  /*2560*/  UISETP.GE.AND UP1, UPT, UR7, 0x1, UPT ;  /* 0x000000010700788c */ /* 0x000fe4000bf26270 */
[----:B------:R-:W0:Y:S04]  /*2570*/  SHFL.IDX PT, R11, R0, RZ, 0x1c1f ;  /* 0x001c1fff000b7589 */ /* 0x000e2800000e0000 */
[----:B------:R-:W-:Y:S01]  /*2580*/  PLOP3.LUT P2, PT, PT, PT, UP1, 0x40, 0x0 ;  /* 0x000000000000781c */ /* 0x000fe20003f4e818 */
[----:B------:R-:W-:-:S02]  /*2590*/  WARPGROUP.DEPBAR.LE gsb0, 0x0 ;  /* 0x00008000000079c5 */ /* 0x000fc40000010000 */
        /* <DEDUP_REMOVED lines=18> */
[----:B------:R-:W-:Y:S02]  /*26c0*/  IADD3 R3, -R4, UR39, R3 ;  /* 0x0000002704037c10 */ /* 0x000fe4000fffe103 */
[----:B------:R-:W-:-:S03]  /*26d0*/  LEA R4, R2, 0xffffff80, 0x7 ;  /* 0xffffff8002047811 */ /* 0x000fc600078e38ff */
        /* <DEDUP_REMOVED lines=18> */
.L_x_10445:
[----:B------:R-:W-:-:S06]  /*2800*/  UISETP.NE.AND UP2, UPT, UR7, 0x1, UPT ;  /* 0x000000010700788c */ /* 0x000fcc000bf45270 */
[----:B------:R-:W-:-:S05]  /*2810*/  PLOP3.LUT P2, PT, PT, PT, UP2, 0x80, 0x0 ;  /* 0x000000000000781c */ /* 0x000fca0003f4f028 */
[----:B------:R-:W-:-:S08]  /*2820*/  @UP2 ULDC.64 UR10, c[0x0][0x9e8] ;  /* 0x00027a00000a2ab9 */ /* 0x000fd00000000a00 */
[----:B------:R-:W-:-:S05]  /*2830*/  @P2 IMAD.HI.U32 R10, R3, UR10, RZ ;  /* 0x0000000a030a2c27 */ /* 0x000fca000f8e00ff */
[----:B------:R-:W-:-:S07]  /*2840*/  @P2 SHF.R.U32.HI R3, RZ, UR11, R10 ;  /* 0x0000000bff032c19 */ /* 0x000fce000801160a */
.L_x_10446:
[----:B------:R-:W-:Y:S05]  /*2850*/  BSYNC B0 ;  /* 0x0000000000007941 */ /* 0x000fea0003800000 */
.L_x_10444:
[----:B------:R-:W-:-:S04]  /*2860*/  IMAD R3, R3, UR7, -R4 ;  /* 0x0000000703037c24 */ /* 0x000fc8000f8e0a04 */
[----:B------:R-:W-:-:S05]  /*2870*/  IMAD.IADD R3, R3, 0x1, -R16 ;  /* 0x0000000103037824 */ /* 0x000fca00078e0a10 */
[----:B------:R-:W-:Y:S02]  /*2880*/  VIMNMX R6, R6, R3, !PT ;  /* 0x0000000306067248 */ /* 0x000fe40007fe0100 */
[----:B------:R-:W-:-:S07]  /*2890*/  VIADDMNMX R5, R3, UR7, R5, PT ;  /* 0x0000000703057c46 */ /* 0x000fce000b800105 */
.L_x_10443:
[----:B------:R-:W2:Y:S01]  /*28a0*/  LDL.LU R10, [R1] ;  /* 0x00000000010a7983 */ /* 0x000ea20000300800 */
[C---:B------:R-:W-:Y:S02]  /*28b0*/  ISETP.GE.AND P4, PT, R7.reuse, 0x9, PT ;  /* 0x000000090700780c */ /* 0x040fe40003f86270 */
[C---:B------:R-:W-:Y:S02]  /*28c0*/  ISETP.GE.AND P2, PT, R7.reuse, 0x2, PT ;  /* 0x000000020700780c */ /* 0x040fe40003f46270 */
[----:B------:R-:W-:Y:S02]  /*28d0*/  ISETP.GE.AND P5, PT, R7, 0xa, PT ;  /* 0x0000000a0700780c */ /* 0x000fe40003fa6270 */
[----:B------:R-:W-:-:S04]  /*28e0*/  ISETP.GT.AND P3, PT, R6, 0x1, !P2 ;  /* 0x000000010600780c */ /* 0x000fc80005764270 */
[----:B------:R-:W-:-:S04]  /*28f0*/  ISETP.LT.OR P3, PT, R5, 0x2, P3 ;  /* 0x000000020500780c */ /* 0x000fc80001f61670 */
[----:B------:R-:W-:Y:S02]  /*2900*/  FSEL R25, R25, -INF , !P3 ;  /* 0xff80000019197808 */ /* 0x000fe40005800000 */
[----:B------:R-:W-:-:S04]  /*2910*/  ISETP.GT.AND P3, PT, R6, 0x9, !P5 ;  /* 0x000000090600780c */ /* 0x000fc80006f64270 */
[----:B------:R-:W-:-:S04]  /*2920*/  ISETP.LT.OR P3, PT, R5, 0xa, P3 ;  /* 0x0000000a0500780c */ /* 0x000fc80001f61670 */
[----:B------:R-:W-:Y:S02]  /*2930*/  FSEL R29, R29, -INF , !P3 ;  /* 0xff8000001d1d7808 */ /* 0x000fe40005800000 */
[----:B--2---:R-:W-:-:S04]  /*2940*/  LOP3.LUT R10, R10, 0xfffffffd, RZ, 0xc0, !PT ;  /* 0xfffffffd0a0a7812 */ /* 0x004fc800078ec0ff */
[----:B------:R-:W-:Y:S02]  /*2950*/  @P4 LOP3.LUT R10, R10, 0x2, RZ, 0xfc, !PT ;  /* 0x000000020a0a4812 */ /* 0x000fe400078efcff */
[----:B------:R-:W-:Y:S02]  /*2960*/  ISETP.GT.AND P4, PT, R6, 0x8, !P4 ;  /* 0x000000080600780c */ /* 0x000fe40006784270 */
[----:B------:R-:W-:Y:S02]  /*2970*/  LOP3.LUT R10, R10, 0xfffffffb, RZ, 0xc0, !PT ;  /* 0xfffffffb0a0a7812 */ /* 0x000fe400078ec0ff */
[----:B------:R-:W-:Y:S02]  /*2980*/  ISETP.LT.OR P4, PT, R5, 0x9, P4 ;  /* 0x000000090500780c */ /* 0x000fe40002781670 */
[----:B------:R-:W-:Y:S02]  /*2990*/  @P5 LOP3.LUT R10, R10, 0x4, RZ, 0xfc, !PT ;  /* 0x000000040a0a5812 */ /* 0x000fe400078efcff */
[----:B------:R-:W-:-:S02]  /*29a0*/  ISETP.GE.AND P5, PT, R7, 0x11, PT ;  /* 0x000000110700780c */ /* 0x000fc40003fa6270 */
[----:B------:R-:W-:Y:S02]  /*29b0*/  FSEL R28, R28, -INF , !P4 ;  /* 0xff8000001c1c7808 */ /* 0x000fe40006000000 */
[----:B------:R-:W-:Y:S02]  /*29c0*/  ISETP.GE.AND P4, PT, R7, 0x12, PT ;  /* 0x000000120700780c */ /* 0x000fe40003f86270 */
[----:B------:R-:W-:Y:S02]  /*29d0*/  LOP3.LUT R10, R10, 0xfffffff7, RZ, 0xc0, !PT ;  /* 0xfffffff70a0a7812 */ /* 0x000fe400078ec0ff */
[----:B------:R-:W-:-:S04]  /*29e0*/  ISETP.GT.AND P3, PT, R6, 0x10, !P5 ;  /* 0x000000100600780c */ /* 0x000fc80006f64270 */
[----:B------:R-:W-:Y:S02]  /*29f0*/  ISETP.LT.OR P3, PT, R5, 0x11, P3 ;  /* 0x000000110500780c */ /* 0x000fe40001f61670 */
[----:B------:R-:W-:Y:S02]  /*2a00*/  @P5 LOP3.LUT R10, R10, 0x8, RZ, 0xfc, !PT ;  /* 0x000000080a0a5812 */ /* 0x000fe400078efcff */
[----:B------:R-:W-:Y:S02]  /*2a10*/  FSEL R32, R32, -INF , !P3 ;  /* 0xff80000020207808 */ /* 0x000fe40005800000 */
[----:B------:R-:W-:Y:S02]  /*2a20*/  LOP3.LUT R10, R10, 0xfdffffff, RZ, 0xc0, !PT ;  /* 0xfdffffff0a0a7812 */ /* 0x000fe400078ec0ff */
[----:B------:R-:W-:Y:S02]  /*2a30*/  ISETP.GT.AND P3, PT, R6, 0x11, !P4 ;  /* 0x000000110600780c */ /* 0x000fe40006764270 */
[----:B------:R-:W-:-:S02]  /*2a40*/  @P4 LOP3.LUT R10, R10, 0x2000000, RZ, 0xfc, !PT ;  /* 0x020000000a0a4812 */ /* 0x000fc400078efcff */
        /* <DEDUP_REMOVED lines=156> */
[----:B------:R-:W-:-:S03]  /*3410*/  ISETP.GT.AND P6, PT, R6, 0x79, !P6 ;  /* 0x000000790600780c */ /* 0x000fc600077c4270 */
[----:B------:R1:W-:Y:S01]  /*3420*/  STL [R1], R10 ;  /* 0x0000000a01007387 */ /* 0x0003e20000100800 */
[----:B------:R-:W-:-:S04]  /*3430*/  ISETP.LT.OR P6, PT, R5, 0x7a, P6 ;  /* 0x0000007a0500780c */ /* 0x000fc800037c1670 */
[----:B------:R-:W-:Y:S02]  /*3440*/  FSEL R85, R85, -INF , !P6 ;  /* 0xff80000055557808 */ /* 0x000fe40007000000 */
[----:B------:R-:W-:Y:S01]  /*3450*/  PLOP3.LUT P6, PT, PT, PT, UP1, 0x40, 0x0 ;  /* 0x000000000000781c */ /* 0x000fe20003fce818 */
[----:B0-----:R-:W-:Y:S01]  /*3460*/  IMAD.IADD R20, R20, 0x1, R7 ;  /* 0x0000000114147824 */ /* 0x001fe200078e0207 */
[----:B------:R-:W-:-:S11]  /*3470*/  VIADDMNMX R5, R7, R9, R8, PT ;  /* 0x0000000907057246 */ /* 0x000fd60003800108 */
[----:B-1----:R-:W-:Y:S05]  /*3480*/  @P6 BRA `(.L_x_10447) ;  /* 0x0000000000646947 */ /* 0x002fea0003800000 */
        /* <DEDUP_REMOVED lines=14> */
.L_x_10449:
[----:B------:R-:W-:-:S06]  /*3570*/  UISETP.NE.AND UP2, UPT, UR7, 0x1, UPT ;  /* 0x000000010700788c */ /* 0x000fcc000bf45270 */
[----:B------:R-:W-:-:S05]  /*3580*/  PLOP3.LUT P6, PT, PT, PT, UP2, 0x80, 0x0 ;  /* 0x000000000000781c */ /* 0x000fca0003fcf028 */
[----:B------:R-:W-:-:S08]  /*3590*/  @UP2 ULDC.64 UR10, c[0x0][0x9e8] ;  /* 0x00027a00000a2ab9 */ /* 0x000fd00000000a00 */
[----:B------:R-:W-:Y:S01]  /*35a0*/  @P6 IMAD.HI.U32 R0, R7, UR10, RZ ;  /* 0x0000000a07006c27 */ /* 0x000fe2000f8e00ff */
[----:B------:R-:W-:-:S13]  /*35b0*/  PLOP3.LUT P6, PT, PT, PT, UP2, 0x80, 0x0 ;  /* 0x000000000000781c */ /* 0x000fda0003fcf028 */
[----:B------:R-:W-:-:S07]  /*35c0*/  @P6 SHF.R.U32.HI R7, RZ, UR11, R0 ;  /* 0x0000000bff076c19 */ /* 0x000fce0008011600 */
.L_x_10450:
[----:B------:R-:W-:Y:S05]  /*35d0*/  BSYNC B0 ;  /* 0x0000000000007941 */ /* 0x000fea0003800000 */
.L_x_10448:
[----:B------:R-:W-:-:S04]  /*35e0*/  IMAD R7, R7, UR7, -R4 ;  /* 0x0000000707077c24 */ /* 0x000fc8000f8e0a04 */
[----:B------:R-:W-:-:S05]  /*35f0*/  IMAD.IADD R7, R7, 0x1, -R16 ;  /* 0x0000000107077824 */ /* 0x000fca00078e0a10 */
[----:B------:R-:W-:Y:S02]  /*3600*/  VIMNMX R20, R20, R7, !PT ;  /* 0x0000000714147248 */ /* 0x000fe40007fe0100 */
[----:B------:R-:W-:-:S07]  /*3610*/  VIADDMNMX R5, R7, UR7, R5, PT ;  /* 0x0000000707057c46 */ /* 0x000fce000b800105 */
.L_x_10447:
[----:B------:R-:W-:Y:S01]  /*3620*/  ISETP.GT.AND P2, PT, R20, 0x1, !P2 ;  /* 0x000000011400780c */ /* 0x000fe20005744270 */
[----:B------:R-:W-:Y:S01]  /*3630*/  ULDC UR33, c[0x0][0x988] ;  /* 0x0002620000217ab9 */ /* 0x000fe20000000800 */
[C---:B------:R-:W-:Y:S01]  /*3640*/  LOP3.LUT P6, RZ, R10.reuse, 0x8, RZ, 0xc0, !PT ;  /* 0x000000080aff7812 */ /* 0x040fe200078cc0ff */
[----:B------:R-:W-:Y:S01]  /*3650*/  @UP0 ULDC UR10, c[0x0][0x44c] ;  /* 0x00011300000a0ab9 */ /* 0x000fe20000000800 */
[----:B------:R-:W-:Y:S01]  /*3660*/  ISETP.LT.OR P2, PT, R5, 0x2, P2 ;  /* 0x000000020500780c */ /* 0x000fe20001741670 */
[----:B------:R-:W-:Y:S01]  /*3670*/  UIMAD.WIDE.U32 UR10, UR40, UR10, URZ ;  /* 0x0000000a280a72a5 */ /* 0x000fe2000f8e003f */
[----:B------:R-:W-:Y:S01]  /*3680*/  FMNMX.FTZ R7, R3, R25, !PT ;  /* 0x0000001903077209 */ /* 0x000fe20007810000 */
[----:B------:R-:W-:Y:S01]  /*3690*/  @UP0 ULDC UR15, c[0x0][0x450] ;  /* 0x00011400000f0ab9 */ /* 0x000fe20000000800 */
[----:B------:R-:W-:Y:S01]  /*36a0*/  FSEL R27, R27, -INF , !P2 ;  /* 0xff8000001b1b7808 */ /* 0x000fe20005000000 */
[----:B------:R-:W-:Y:S01]  /*36b0*/  UMOV UR14, UR40 ;  /* 0x00000028000e7c82 */ /* 0x000fe20008000000 */
[----:B------:R-:W-:Y:S01]  /*36c0*/  LOP3.LUT P2, RZ, R10, 0x2, RZ, 0xc0, !PT ;  /* 0x000000020aff7812 */ /* 0x000fe2000784c0ff */
[----:B------:R-:W-:Y:S01]  /*36d0*/  @UP0 USHF.R.U32.HI UR14, URZ, UR15, UR11 ;  /* 0x0000000f3f0e0299 */ /* 0x000fe2000801160b */
[----:B------:R-:W-:Y:S01]  /*36e0*/  FMNMX.FTZ R0, R28, R7, !PT ;  /* 0x000000071c007209 */ /* 0x000fe20007810000 */
[----:B------:R-:W-:Y:S01]  /*36f0*/  VIADD R2, R2, 0xfffffffe ;  /* 0xfffffffe02027836 */ /* 0x000fe20000000000 */
[----:B------:R-:W-:Y:S01]  /*3700*/  ISETP.GT.AND P2, PT, R20, 0x8, !P2 ;  /* 0x000000081400780c */ /* 0x000fe20005744270 */
[----:B------:R-:W-:Y:S01]  /*3710*/  UIADD3 UR55, UR55, UR14, URZ ;  /* 0x0000000e37377290 */ /* 0x000fe2000fffe03f */
[----:B------:R-:W-:-:S02]  /*3720*/  FMNMX.FTZ R7, R29, R0, !PT ;  /* 0x000000001d077209 */ /* 0x000fc40007810000 */
[----:B------:R-:W-:Y:S01]  /*3730*/  ISETP.LT.OR P2, PT, R5, 0x9, P2 ;  /* 0x000000090500780c */ /* 0x000fe20001741670 */
[----:B------:R-:W-:Y:S01]  /*3740*/  UIADD3 UR6, UR55, UR6, URZ ;  /* 0x0000000637067290 */ /* 0x000fe2000fffe03f */
        /* <DEDUP_REMOVED lines=12> */
[----:B------:R-:W-:Y:S02]  /*3810*/  LOP3.LUT P6, RZ, R10, 0x8000, RZ, 0xc0, !PT ;  /* 0x000080000aff7812 */ /* 0x000fe400078cc0ff */
        /* <DEDUP_REMOVED lines=17> */
[----:B------:R-:W-:Y:S02]  /*3930*/  ISETP.GT.AND P2, PT, R20, 0x19, !P2 ;  /* 0x000000191400780c */ /* 0x000fe40005744270 */
[----:B------:R-:W-:Y:S02]  /*3940*/  FMNMX.FTZ R0, R56, R7, !PT ;  /* 0x0000000738007209 */ /* 0x000fe40007810000 */
[----:B------:R-:W-:Y:S02]  /*3950*/  ISETP.LT.OR P2, PT, R5, 0x1a, P2 ;  /* 0x0000001a0500780c */ /* 0x000fe40001741670 */
[----:B------:R-:W-:Y:S02]  /*3960*/  FMNMX.FTZ R7, R57, R0, !PT ;  /* 0x0000000039077209 */ /* 0x000fe40007810000 */
        /* <DEDUP_REMOVED lines=31> */
[C---:B------:R-:W-:Y:S02]  /*3b60*/  ISETP.GT.AND P2, PT, R20.reuse, 0x30, !P2 ;  /* 0x000000301400780c */ /* 0x040fe40005744270 */
[----:B------:R-:W-:Y:S02]  /*3b70*/  FMNMX.FTZ R4, R85, R0, !PT ;  /* 0x0000000055047209 */ /* 0x000fe40007810000 */
[----:B------:R-:W-:Y:S02]  /*3b80*/  ISETP.LT.OR P2, PT, R5, 0x31, P2 ;  /* 0x000000310500780c */ /* 0x000fe40001741670 */
[----:B------:R-:W-:Y:S01]  /*3b90*/  ISETP.GT.AND P3, PT, R20, 0x70, !P3 ;  /* 0x000000701400780c */ /* 0x000fe20005f64270 */
[----:B------:R-:W0:Y:S01]  /*3ba0*/  SHFL.BFLY PT, R7, R4, 0x2, 0x1f ;  /* 0x0c401f0004077f89 */ /* 0x000e2200000e0000 */
[----:B------:R-:W-:Y:S02]  /*3bb0*/  FSEL R50, R50, -INF , !P2 ;  /* 0xff80000032327808 */ /* 0x000fe40005000000 */
[----:B------:R-:W-:-:S02]  /*3bc0*/  LOP3.LUT P2, RZ, R10, 0x20000, RZ, 0xc0, !PT ;  /* 0x000200000aff7812 */ /* 0x000fc4000784c0ff */
[C---:B------:R-:W-:Y:S02]  /*3bd0*/  ISETP.GT.AND P4, PT, R20.reuse, 0x71, !P4 ;  /* 0x000000711400780c */ /* 0x040fe40006784270 */
[C---:B------:R-:W-:Y:S02]  /*3be0*/  ISETP.GT.AND P2, PT, R20.reuse, 0x31, !P2 ;  /* 0x000000311400780c */ /* 0x040fe40005744270 */
[----:B------:R-:W-:Y:S02]  /*3bf0*/  ISETP.GT.AND P5, PT, R20, 0x78, !P5 ;  /* 0x000000781400780c */ /* 0x000fe40006fa4270 */
[C---:B------:R-:W-:Y:S02]  /*3c00*/  ISETP.LT.OR P2, PT, R5.reuse, 0x32, P2 ;  /* 0x000000320500780c */ /* 0x040fe40001741670 */
[----:B------:R-:W-:Y:S02]  /*3c10*/  ISETP.LT.OR P3, PT, R5, 0x71, P3 ;  /* 0x000000710500780c */ /* 0x000fe40001f61670 */
[----:B------:R-:W-:-:S02]  /*3c20*/  FSEL R51, R51, -INF , !P2 ;  /* 0xff80000033337808 */ /* 0x000fc40005000000 */
[----:B------:R-:W-:Y:S02]  /*3c30*/  LOP3.LUT P2, RZ, R10, 0x10000, RZ, 0xc0, !PT ;  /* 0x000100000aff7812 */ /* 0x000fe4000784c0ff */
[C---:B------:R-:W-:Y:S02]  /*3c40*/  ISETP.LT.OR P4, PT, R5.reuse, 0x72, P4 ;  /* 0x000000720500780c */ /* 0x040fe40002781670 */
[----:B------:R-:W-:Y:S02]  /*3c50*/  ISETP.GT.AND P2, PT, R20, 0x38, !P2 ;  /* 0x000000381400780c */ /* 0x000fe40005744270 */
[----:B------:R-:W-:Y:S02]  /*3c60*/  FSEL R82, R82, -INF , !P3 ;  /* 0xff80000052527808 */ /* 0x000fe40005800000 */
[----:B------:R-:W-:Y:S02]  /*3c70*/  ISETP.LT.OR P2, PT, R5, 0x39, P2 ;  /* 0x000000390500780c */ /* 0x000fe40001741670 */
[----:B0-----:R-:W-:-:S02]  /*3c80*/  FMNMX.FTZ R7, R4, R7, !PT ;  /* 0x0000000704077209 */ /* 0x001fc40007810000 */
[----:B------:R-:W-:Y:S02]  /*3c90*/  FSEL R54, R54, -INF , !P2 ;  /* 0xff80000036367808 */ /* 0x000fe40005000000 */
[----:B------:R-:W-:Y:S01]  /*3ca0*/  ISETP.GT.AND P2, PT, R20, 0x39, !P6 ;  /* 0x000000391400780c */ /* 0x000fe20007744270 */
[----:B------:R-:W0:Y:S01]  /*3cb0*/  SHFL.BFLY PT, R0, R7, 0x1, 0x1f ;  /* 0x0c201f0007007f89 */ /* 0x000e2200000e0000 */
[----:B------:R-:W-:Y:S02]  /*3cc0*/  LOP3.LUT P6, RZ, R10, 0x10, RZ, 0xc0, !PT ;  /* 0x000000100aff7812 */ /* 0x000fe400078cc0ff */
[C---:B------:R-:W-:Y:S02]  /*3cd0*/  ISETP.LT.OR P2, PT, R5.reuse, 0x3a, P2 ;  /* 0x0000003a0500780c */ /* 0x040fe40001741670 */
[----:B------:R-:W-:Y:S02]  /*3ce0*/  ISETP.LT.OR P5, PT, R5, 0x79, P5 ;  /* 0x000000790500780c */ /* 0x000fe40002fa1670 */
[----:B------:R-:W-:-:S02]  /*3cf0*/  FSEL R55, R55, -INF , !P2 ;  /* 0xff80000037377808 */ /* 0x000fc40005000000 */
[----:B------:R-:W-:Y:S02]  /*3d00*/  LOP3.LUT P2, RZ, R10, 0x4000, RZ, 0xc0, !PT ;  /* 0x000040000aff7812 */ /* 0x000fe4000784c0ff */
[----:B------:R-:W-:Y:S02]  /*3d10*/  FSEL R83, R83, -INF , !P4 ;  /* 0xff80000053537808 */ /* 0x000fe40006000000 */
[----:B------:R-:W-:Y:S02]  /*3d20*/  ISETP.GT.AND P2, PT, R20, 0x40, !P2 ;  /* 0x000000401400780c */ /* 0x000fe40005744270 */
[----:B------:R-:W-:Y:S02]  /*3d30*/  FSEL R86, R86, -INF , !P5 ;  /* 0xff80000056567808 */ /* 0x000fe40006800000 */
        /* <DEDUP_REMOVED lines=8> */
[----:B------:R-:W-:-:S04]  /*3dc0*/  LOP3.LUT P2, RZ, R10, 0x1000, RZ, 0xc0, !PT ;  /* 0x000010000aff7812 */ /* 0x000fc8000784c0ff */
[----:B------:R-:W-:-:S04]  /*3dd0*/  ISETP.GT.AND P2, PT, R20, 0x48, !P2 ;  /* 0x000000481400780c */ /* 0x000fc80005744270 */
        /* <DEDUP_REMOVED lines=34> */
[----:B------:R-:W-:-:S04]  /*4000*/  FSETP.NEU.FTZ.AND P2, PT, R0, -INF , PT ;  /* 0xff8000000000780b */ /* 0x000fc80003f5d000 */
[----:B------:R-:W-:Y:S02]  /*4010*/  FSEL R90, R90, RZ, P2 ;  /* 0x000000ff5a5a7208 */ /* 0x000fe40001000000 */
[----:B------:R-:W-:Y:S02]  /*4020*/  ISETP.GT.AND P2, PT, R20, RZ, !P6 ;  /* 0x000000ff1400720c */ /* 0x000fe40007744270 */
[----:B------:R-:W-:Y:S01]  /*4030*/  LOP3.LUT P6, RZ, R10, 0x8000000, RZ, 0xc0, !PT ;  /* 0x080000000aff7812 */ /* 0x000fe200078cc0ff */
[--C-:B------:R-:W-:Y:S01]  /*4040*/  FFMA.FTZ R8, R3, UR33, -R90.reuse ;  /* 0x0000002103087c23 */ /* 0x100fe2000801085a */
[----:B------:R-:W-:Y:S01]  /*4050*/  ISETP.LT.OR P2, PT, R5, 0x1, P2 ;  /* 0x000000010500780c */ /* 0x000fe20001741670 */
[--C-:B------:R-:W-:Y:S01]  /*4060*/  FFMA.FTZ R11, R29, UR33, -R90.reuse ;  /* 0x000000211d0b7c23 */ /* 0x100fe2000801085a */
[----:B------:R-:W-:Y:S01]  /*4070*/  ISETP.GT.AND P6, PT, R20, 0x79, !P6 ;  /* 0x000000791400780c */ /* 0x000fe200077c4270 */
[--C-:B------:R-:W-:Y:S01]  /*4080*/  FFMA.FTZ R4, R32, UR33, -R90.reuse ;  /* 0x0000002120047c23 */ /* 0x100fe2000801085a */
[----:B------:R-:W-:Y:S01]  /*4090*/  FSEL R88, R26, -INF , !P2 ;  /* 0xff8000001a587808 */ /* 0x000fe20005000000 */
[--C-:B------:R-:W-:Y:S01]  /*40a0*/  FFMA.FTZ R9, R25, UR33, -R90.reuse ;  /* 0x0000002119097c23 */ /* 0x100fe2000801085a */
[----:B------:R-:W-:Y:S01]  /*40b0*/  LOP3.LUT P2, RZ, R10, 0x4000000, RZ, 0xc0, !PT ;  /* 0x040000000aff7812 */ /* 0x000fe2000784c0ff */
[--C-:B------:R-:W-:Y:S01]  /*40c0*/  FFMA.FTZ R10, R28, UR33, -R90.reuse ;  /* 0x000000211c0a7c23 */ /* 0x100fe2000801085a */
[----:B------:R-:W-:Y:S01]  /*40d0*/  FMNMX.FTZ R3, R88, R27, !PT ;  /* 0x0000001b58037209 */ /* 0x000fe20007810000 */
[----:B------:R-:W-:Y:S01]  /*40e0*/  MUFU.EX2 R8, R8 ;  /* 0x0000000800087308 */ /* 0x000fe20000000800 */
[----:B------:R-:W-:Y:S01]  /*40f0*/  ISETP.GT.AND P2, PT, R20, 0x69, !P2 ;  /* 0x000000691400780c */ /* 0x000fe20005744270 */
[--C-:B------:R-:W-:Y:S01]  /*4100*/  FFMA.FTZ R25, R44, UR33, -R90.reuse ;  /* 0x000000212c197c23 */ /* 0x100fe2000801085a */
[----:B------:R-:W-:Y:S01]  /*4110*/  FMNMX.FTZ R6, R30, R3, !PT ;  /* 0x000000031e067209 */ /* 0x000fe20007810000 */
[--C-:B------:R-:W-:Y:S01]  /*4120*/  FFMA.FTZ R44, R60, UR33, -R90.reuse ;  /* 0x000000213c2c7c23 */ /* 0x100fe2000801085a */
[----:B------:R-:W-:Y:S01]  /*4130*/  ISETP.LT.OR P2, PT, R5, 0x6a, P2 ;  /* 0x0000006a0500780c */ /* 0x000fe20001741670 */
[--C-:B------:R-:W-:Y:S01]  /*4140*/  FFMA.FTZ R48, R48, UR33, -R90.reuse ;  /* 0x0000002130307c23 */ /* 0x100fe2000801085a */
[----:B------:R-:W-:Y:S01]  /*4150*/  FMNMX.FTZ R3, R31, R6, !PT ;  /* 0x000000061f037209 */ /* 0x000fe20007810000 */
[----:B------:R-:W0:Y:S01]  /*4160*/  MUFU.EX2 R9, R9 ;  /* 0x0000000900097308 */ /* 0x000e220000000800 */
[----:B------:R-:W-:Y:S01]  /*4170*/  FSEL R79, R79, -INF , !P2 ;  /* 0xff8000004f4f7808 */ /* 0x000fe20005000000 */
        /* <DEDUP_REMOVED lines=24> */
[----:B------:R-:W-:Y:S01]  /*4300*/  FFMA.FTZ R37, R85, UR33, -R90 ;  /* 0x0000002155257c23 */ /* 0x000fe2000801085a */
        /* <DEDUP_REMOVED lines=14> */
[--C-:B------:R-:W-:Y:S01]  /*43f0*/  FFMA.FTZ R6, R49, UR33, -R90.reuse ;  /* 0x0000002131067c23 */ /* 0x100fe2000801085a */
[----:B------:R-:W-:Y:S01]  /*4400*/  FFMA.FTZ R49, R61, UR33, -R90 ;  /* 0x000000213d317c23 */ /* 0x000fe2000801085a */
[----:B------:R2:W-:Y:S01]  /*4410*/  MUFU.EX2 R3, R48 ;  /* 0x0000003000037308 */ /* 0x0005e20000000800 */
[----:B------:R-:W-:-:S04]  /*4420*/  FMNMX.FTZ R24, R66, R7, !PT ;  /* 0x0000000742187209 */ /* 0x000fc80007810000 */
[----:B------:R-:W-:-:S03]  /*4430*/  FMNMX.FTZ R7, R67, R24, !PT ;  /* 0x0000001843077209 */ /* 0x000fc60007810000 */
[----:B------:R-:W-:Y:S01]  /*4440*/  MUFU.EX2 R21, R21 ;  /* 0x0000001500157308 */ /* 0x000fe20000000800 */
[----:B------:R-:W-:Y:S01]  /*4450*/  FMNMX.FTZ R24, R70, R7, !PT ;  /* 0x0000000746187209 */ /* 0x000fe20007810000 */
[----:B--2---:R-:W-:-:S03]  /*4460*/  FFMA.FTZ R48, R64, UR33, -R90 ;  /* 0x0000002140307c23 */ /* 0x004fc6000801085a */
[----:B------:R-:W-:Y:S01]  /*4470*/  FMNMX.FTZ R29, R71, R24, !PT ;  /* 0x00000018471d7209 */ /* 0x000fe20007810000 */
[--C-:B------:R-:W-:Y:S01]  /*4480*/  FFMA.FTZ R24, R53, UR33, -R90.reuse ;  /* 0x0000002135187c23 */ /* 0x100fe2000801085a */
[----:B------:R-:W-:Y:S01]  /*4490*/  FFMA.FTZ R53, R65, UR33, -R90 ;  /* 0x0000002141357c23 */ /* 0x000fe2000801085a */
[----:B------:R2:W-:Y:S01]  /*44a0*/  MUFU.EX2 R7, R52 ;  /* 0x0000003400077308 */ /* 0x0005e20000000800 */
[----:B------:R-:W-:-:S04]  /*44b0*/  FMNMX.FTZ R28, R74, R29, !PT ;  /* 0x0000001d4a1c7209 */ /* 0x000fc80007810000 */
[----:B------:R-:W-:Y:S01]  /*44c0*/  FMNMX.FTZ R29, R75, R28, !PT ;  /* 0x0000001c4b1d7209 */ /* 0x000fe20007810000 */
[--C-:B------:R-:W-:Y:S02]  /*44d0*/  FFMA.FTZ R28, R56, UR33, -R90.reuse ;  /* 0x00000021381c7c23 */ /* 0x100fe4000801085a */
[----:B------:R-:W-:Y:S01]  /*44e0*/  MUFU.EX2 R25, R25 ;  /* 0x0000001900197308 */ /* 0x000fe20000000800 */
[----:B------:R-:W-:Y:S01]  /*44f0*/  FMNMX.FTZ R20, R78, R29, !PT ;  /* 0x0000001d4e147209 */ /* 0x000fe20007810000 */
[----:B--2---:R-:W-:-:S03]  /*4500*/  FFMA.FTZ R52, R68, UR33, -R90 ;  /* 0x0000002144347c23 */ /* 0x004fc6000801085a */
        /* <DEDUP_REMOVED lines=13> */
[----:B--2---:R-:W-:Y:S01]  /*45e0*/  FMNMX.FTZ R32, R20, R5, !PT ;  /* 0x0000000514207209 */ /* 0x004fe20007810000 */
[----:B------:R-:W-:-:S04]  /*45f0*/  FFMA.FTZ R20, R80, UR33, -R90 ;  /* 0x0000002150147c23 */ /* 0x000fc8000801085a */
[----:B------:R-:W2:Y:S02]  /*4600*/  SHFL.BFLY PT, R5, R32, 0x1, 0x1f ;  /* 0x0c201f0020057f89 */ /* 0x000ea400000e0000 */
[----:B------:R-:W-:Y:S08]  /*4610*/  MUFU.EX2 R49, R49 ;  /* 0x0000003100317308 */ /* 0x000ff00000000800 */
[----:B------:R-:W-:Y:S08]  /*4620*/  MUFU.EX2 R48, R48 ;  /* 0x0000003000307308 */ /* 0x000ff00000000800 */
[----:B------:R-:W-:Y:S01]  /*4630*/  MUFU.EX2 R53, R53 ;  /* 0x0000003500357308 */ /* 0x000fe20000000800 */
[----:B--2---:R-:W-:-:S07]  /*4640*/  FMNMX.FTZ R5, R32, R5, !PT ;  /* 0x0000000520057209 */ /* 0x004fce0007810000 */
[----:B------:R-:W-:Y:S01]  /*4650*/  MUFU.EX2 R52, R52 ;  /* 0x0000003400347308 */ /* 0x000fe20000000800 */
[----:B------:R-:W-:Y:S01]  /*4660*/  FFMA.FTZ R32, R84, UR33, -R90 ;  /* 0x0000002154207c23 */ /* 0x000fe2000801085a */
[C---:B------:R-:W-:Y:S01]  /*4670*/  FSETP.NEU.FTZ.AND P2, PT, R5.reuse, -INF , PT ;  /* 0xff8000000500780b */ /* 0x040fe20003f5d000 */
[----:B------:R-:W-:-:S05]  /*4680*/  FMUL.FTZ R56, R5, UR33 ;  /* 0x0000002105387c20 */ /* 0x000fca0008410000 */
[----:B------:R-:W-:Y:S01]  /*4690*/  MUFU.EX2 R57, R57 ;  /* 0x0000003900397308 */ /* 0x000fe20000000800 */
[----:B------:R-:W-:Y:S02]  /*46a0*/  FSEL R56, R56, RZ, P2 ;  /* 0x000000ff38387208 */ /* 0x000fe40001000000 */
[----:B------:R-:W-:-:S03]  /*46b0*/  PLOP3.LUT P2, PT, PT, PT, UP1, 0x40, 0x0 ;  /* 0x000000000000781c */ /* 0x000fc60003f4e818 */
[--C-:B------:R-:W-:Y:S01]  /*46c0*/  FFMA.FTZ R88, R88, UR33, -R56.reuse ;  /* 0x0000002158587c23 */ /* 0x100fe20008010838 */
        /* <DEDUP_REMOVED lines=12> */
[----:B------:R-:W3:Y:S01]  /*4790*/  MUFU.EX2 R88, R88 ;  /* 0x0000005800587308 */ /* 0x000ee20000000800 */
[--C-:B--2---:R-:W-:Y:S01]  /*47a0*/  FFMA.FTZ R60, R46, UR33, -R56.reuse ;  /* 0x000000212e3c7c23 */ /* 0x104fe20008010838 */
[--C-:B------:R-:W-:Y:S01]  /*47b0*/  FFMA.FTZ R46, R55, UR33, -R56.reuse ;  /* 0x00000021372e7c23 */ /* 0x100fe20008010838 */
[----:B0-----:R-:W-:Y:S01]  /*47c0*/  FADD.FTZ R55, R8, R9 ;  /* 0x0000000908377221 */ /* 0x001fe20000010000 */
[----:B------:R-:W-:Y:S01]  /*47d0*/  F2FP.BF16.F32.PACK_AB R8, R9, R8 ;  /* 0x000000080908723e */ /* 0x000fe200000010ff */
[--C-:B------:R-:W-:Y:S01]  /*47e0*/  FFMA.FTZ R42, R42, UR33, -R56.reuse ;  /* 0x000000212a2a7c23 */ /* 0x100fe20008010838 */
[--C-:B------:R-:W-:Y:S01]  /*47f0*/  FFMA.FTZ R39, R54, UR33, -R56.reuse ;  /* 0x0000002136277c23 */ /* 0x100fe20008010838 */
[--C-:B------:R-:W-:Y:S01]  /*4800*/  FFMA.FTZ R54, R63, UR33, -R56.reuse ;  /* 0x000000213f367c23 */ /* 0x100fe20008010838 */
[----:B------:R0:W2:Y:S01]  /*4810*/  MUFU.EX2 R64, R61 ;  /* 0x0000003d00407308 */ /* 0x0000a20000000800 */
[--C-:B------:R-:W-:Y:S01]  /*4820*/  FFMA.FTZ R43, R43, UR33, -R56.reuse ;  /* 0x000000212b2b7c23 */ /* 0x100fe20008010838 */
[--C-:B------:R-:W-:Y:S01]  /*4830*/  FFMA.FTZ R74, R74, UR33, -R56.reuse ;  /* 0x000000214a4a7c23 */ /* 0x100fe20008010838 */
[--C-:B------:R-:W-:Y:S01]  /*4840*/  FFMA.FTZ R75, R75, UR33, -R56.reuse ;  /* 0x000000214b4b7c23 */ /* 0x100fe20008010838 */
[--C-:B------:R-:W-:Y:S01]  /*4850*/  FFMA.FTZ R78, R78, UR33, -R56.reuse ;  /* 0x000000214e4e7c23 */ /* 0x100fe20008010838 */
[--C-:B------:R-:W-:Y:S01]  /*4860*/  FFMA.FTZ R79, R79, UR33, -R56.reuse ;  /* 0x000000214f4f7c23 */ /* 0x100fe20008010838 */
[--C-:B------:R-:W-:Y:S01]  /*4870*/  FFMA.FTZ R82, R82, UR33, -R56.reuse ;  /* 0x0000002152527c23 */ /* 0x100fe20008010838 */
[--C-:B------:R-:W-:Y:S01]  /*4880*/  FFMA.FTZ R83, R83, UR33, -R56.reuse ;  /* 0x0000002153537c23 */ /* 0x100fe20008010838 */
[----:B------:R-:W4:Y:S01]  /*4890*/  MUFU.EX2 R69, R68 ;  /* 0x0000004400457308 */ /* 0x000f220000000800 */
[--C-:B0-----:R-:W-:Y:S01]  /*48a0*/  FFMA.FTZ R61, R47, UR33, -R56.reuse ;  /* 0x000000212f3d7c23 */ /* 0x101fe20008010838 */
[--C-:B------:R-:W-:Y:S01]  /*48b0*/  FFMA.FTZ R47, R58, UR33, -R56.reuse ;  /* 0x000000213a2f7c23 */ /* 0x100fe20008010838 */
[----:B-1----:R-:W-:Y:S01]  /*48c0*/  FADD.FTZ R58, R10, R55 ;  /* 0x000000370a3a7221 */ /* 0x002fe20000010000 */
[----:B---3--:R-:W-:Y:S01]  /*48d0*/  FADD.FTZ R9, R88, R65 ;  /* 0x0000004158097221 */ /* 0x008fe20000010000 */
[----:B------:R-:W-:Y:S01]  /*48e0*/  FFMA.FTZ R55, R66, UR33, -R56 ;  /* 0x0000002142377c23 */ /* 0x000fe20008010838 */
[C---:B------:R-:W-:Y:S01]  /*48f0*/  F2FP.BF16.F32.PACK_AB R10, R11.reuse, R10 ;  /* 0x0000000a0b0a723e */ /* 0x040fe200000010ff */
[----:B------:R-:W-:Y:S01]  /*4900*/  FADD.FTZ R59, R11, R58 ;  /* 0x0000003a0b3b7221 */ /* 0x000fe20000010000 */
[----:B------:R-:W0:Y:S01]  /*4910*/  MUFU.EX2 R27, R27 ;  /* 0x0000001b001b7308 */ /* 0x000e220000000800 */
[----:B--2---:R-:W-:Y:S01]  /*4920*/  FADD.FTZ R62, R64, R9 ;  /* 0x00000009403e7221 */ /* 0x004fe20000010000 */
[----:B------:R-:W-:Y:S01]  /*4930*/  F2FP.BF16.F32.PACK_AB R9, R65, R88 ;  /* 0x000000584109723e */ /* 0x000fe200000010ff */
[----:B------:R-:W-:Y:S01]  /*4940*/  FADD.FTZ R66, R4, R59 ;  /* 0x0000003b04427221 */ /* 0x000fe20000010000 */
[--C-:B------:R-:W-:Y:S01]  /*4950*/  FFMA.FTZ R58, R67, UR33, -R56.reuse ;  /* 0x00000021433a7c23 */ /* 0x100fe20008010838 */
[--C-:B------:R-:W-:Y:S01]  /*4960*/  FFMA.FTZ R59, R70, UR33, -R56.reuse ;  /* 0x00000021463b7c23 */ /* 0x100fe20008010838 */
[----:B------:R-:W-:Y:S01]  /*4970*/  FFMA.FTZ R86, R86, UR33, -R56 ;  /* 0x0000002156567c23 */ /* 0x000fe20008010838 */
[----:B------:R-:W-:Y:S01]  /*4980*/  FADD.FTZ R63, R13, R66 ;  /* 0x000000420d3f7221 */ /* 0x000fe20000010000 */
[----:B------:R-:W1:Y:S01]  /*4990*/  MUFU.EX2 R30, R30 ;  /* 0x0000001e001e7308 */ /* 0x000e620000000800 */
[C---:B----4-:R-:W-:Y:S01]  /*49a0*/  FADD.FTZ R62, R69.reuse, R62 ;  /* 0x0000003e453e7221 */ /* 0x050fe20000010000 */
[----:B------:R-:W-:Y:S01]  /*49b0*/  F2FP.BF16.F32.PACK_AB R11, R69, R64 ;  /* 0x00000040450b723e */ /* 0x000fe200000010ff */
[----:B------:R-:W-:Y:S01]  /*49c0*/  FADD.FTZ R64, R12, R63 ;  /* 0x0000003f0c407221 */ /* 0x000fe20000010000 */
[----:B------:R-:W-:-:S03]  /*49d0*/  FFMA.FTZ R87, R87, UR33, -R56 ;  /* 0x0000002157577c23 */ /* 0x000fc60008010838 */
[----:B------:R-:W-:Y:S01]  /*49e0*/  FADD.FTZ R65, R15, R64 ;  /* 0x000000400f417221 */ /* 0x000fe20000010000 */
[----:B------:R-:W2:Y:S01]  /*49f0*/  MUFU.EX2 R31, R31 ;  /* 0x0000001f001f7308 */ /* 0x000ea20000000800 */
[----:B0-----:R-:W-:Y:S01]  /*4a00*/  FADD.FTZ R63, R27, R62 ;  /* 0x0000003e1b3f7221 */ /* 0x001fe20000010000 */
[----:B------:R0:W-:Y:S01]  /*4a10*/  STSM.16.M88.4 [R17+0x21800], R8 ;  /* 0x0218000811007844 */ /* 0x0001e20000000200 */
[----:B------:R-:W-:Y:S01]  /*4a20*/  FADD.FTZ R66, R14, R65 ;  /* 0x000000410e427221 */ /* 0x000fe20000010000 */
[----:B------:R-:W-:-:S03]  /*4a30*/  FFMA.FTZ R62, R71, UR33, -R56 ;  /* 0x00000021473e7c23 */ /* 0x000fc60008010838 */
[----:B------:R-:W-:Y:S01]  /*4a40*/  FADD.FTZ R66, R21, R66 ;  /* 0x0000004215427221 */ /* 0x000fe20000010000 */
[----:B------:R-:W3:Y:S01]  /*4a50*/  MUFU.EX2 R38, R38 ;  /* 0x0000002600267308 */ /* 0x000ee20000000800 */
[----:B-1----:R-:W-:Y:S02]  /*4a60*/  FADD.FTZ R64, R30, R63 ;  /* 0x0000003f1e407221 */ /* 0x002fe40000010000 */
[----:B------:R-:W-:-:S04]  /*4a70*/  FADD.FTZ R65, R25, R66 ;  /* 0x0000004219417221 */ /* 0x000fc80000010000 */
[----:B------:R-:W-:Y:S01]  /*4a80*/  FADD.FTZ R66, R26, R65 ;  /* 0x000000411a427221 */ /* 0x000fe20000010000 */
[----:B------:R-:W1:Y:S01]  /*4a90*/  MUFU.EX2 R42, R42 ;  /* 0x0000002a002a7308 */ /* 0x000e620000000800 */
[----:B--2---:R-:W-:Y:S01]  /*4aa0*/  FADD.FTZ R63, R31, R64 ;  /* 0x000000401f3f7221 */ /* 0x004fe20000010000 */
[----:B0-----:R-:W-:Y:S01]  /*4ab0*/  F2FP.BF16.F32.PACK_AB R8, R13, R4 ;  /* 0x000000040d08723e */ /* 0x001fe200000010ff */
[----:B------:R-:W-:Y:S01]  /*4ac0*/  FADD.FTZ R65, R3, R66 ;  /* 0x0000004203417221 */ /* 0x000fe20000010000 */
[----:B------:R-:W-:Y:S02]  /*4ad0*/  F2FP.BF16.F32.PACK_AB R10, R15, R12 ;  /* 0x0000000c0f0a723e */ /* 0x000fe400000010ff */
[----:B------:R-:W-:Y:S01]  /*4ae0*/  F2FP.BF16.F32.PACK_AB R12, R21, R14 ;  /* 0x0000000e150c723e */ /* 0x000fe200000010ff */
[----:B------:R-:W-:Y:S01]  /*4af0*/  FADD.FTZ R66, R6, R65 ;  /* 0x0000004106427221 */ /* 0x000fe20000010000 */
[----:B------:R-:W0:Y:S01]  /*4b00*/  MUFU.EX2 R43, R43 ;  /* 0x0000002b002b7308 */ /* 0x000e220000000800 */
[----:B---3--:R-:W-:Y:S01]  /*4b10*/  FADD.FTZ R63, R38, R63 ;  /* 0x0000003f263f7221 */ /* 0x008fe20000010000 */
[----:B------:R-:W-:Y:S01]  /*4b20*/  F2FP.BF16.F32.PACK_AB R14, R26, R25 ;  /* 0x000000191a0e723e */ /* 0x000fe200000010ff */
[----:B------:R-:W-:Y:S01]  /*4b30*/  FADD.FTZ R15, R7, R66 ;  /* 0x00000042070f7221 */ /* 0x000fe20000010000 */
[----:B------:R-:W-:-:S02]  /*4b40*/  F2FP.BF16.F32.PACK_AB R9, R30, R27 ;  /* 0x0000001b1e09723e */ /* 0x000fc400000010ff */
[----:B------:R-:W-:Y:S01]  /*4b50*/  F2FP.BF16.F32.PACK_AB R11, R38, R31 ;  /* 0x0000001f260b723e */ /* 0x000fe200000010ff */
[----:B------:R-:W-:Y:S01]  /*4b60*/  FADD.FTZ R15, R24, R15 ;  /* 0x0000000f180f7221 */ /* 0x000fe20000010000 */
[----:B------:R-:W2:Y:S01]  /*4b70*/  MUFU.EX2 R60, R60 ;  /* 0x0000003c003c7308 */ /* 0x000ea20000000800 */
[----:B-1----:R-:W-:Y:S02]  /*4b80*/  FADD.FTZ R64, R42, R63 ;  /* 0x0000003f2a407221 */ /* 0x002fe40000010000 */
[----:B------:R-:W-:Y:S01]  /*4b90*/  FADD.FTZ R26, R28, R15 ;  /* 0x0000000f1c1a7221 */ /* 0x000fe20000010000 */
[----:B------:R1:W-:Y:S03]  /*4ba0*/  STSM.16.M88.4 [R22], R8 ;  /* 0x0000000816007844 */ /* 0x0003e60000000200 */
[----:B------:R-:W-:Y:S01]  /*4bb0*/  FADD.FTZ R21, R45, R26 ;  /* 0x0000001a2d157221 */ /* 0x000fe20000010000 */
[----:B------:R-:W3:Y:S01]  /*4bc0*/  MUFU.EX2 R61, R61 ;  /* 0x0000003d003d7308 */ /* 0x000ee20000000800 */
[----:B0-----:R-:W-:-:S02]  /*4bd0*/  FADD.FTZ R63, R43, R64 ;  /* 0x000000402b3f7221 */ /* 0x001fc40000010000 */
[----:B------:R-:W-:-:S04]  /*4be0*/  FADD.FTZ R26, R44, R21 ;  /* 0x000000152c1a7221 */ /* 0x000fc80000010000 */
[----:B------:R-:W-:Y:S01]  /*4bf0*/  FADD.FTZ R25, R49, R26 ;  /* 0x0000001a31197221 */ /* 0x000fe20000010000 */
[----:B------:R-:W0:Y:S01]  /*4c00*/  MUFU.EX2 R34, R34 ;  /* 0x0000002200227308 */ /* 0x000e220000000800 */
[----:B--2---:R-:W-:Y:S01]  /*4c10*/  FADD.FTZ R64, R60, R63 ;  /* 0x0000003f3c407221 */ /* 0x004fe20000010000 */
[----:B------:R-:W-:Y:S02]  /*4c20*/  F2FP.BF16.F32.PACK_AB R26, R57, R52 ;  /* 0x00000034391a723e */ /* 0x000fe400000010ff */
[----:B-1----:R-:W-:Y:S01]  /*4c30*/  F2FP.BF16.F32.PACK_AB R8, R6, R3 ;  /* 0x000000030608723e */ /* 0x002fe200000010ff */
[----:B------:R-:W-:Y:S01]  /*4c40*/  FADD.FTZ R6, R48, R25 ;  /* 0x0000001930067221 */ /* 0x000fe20000010000 */
[----:B------:R-:W-:Y:S02]  /*4c50*/  F2FP.BF16.F32.PACK_AB R10, R24, R7 ;  /* 0x00000007180a723e */ /* 0x000fe400000010ff */
[----:B------:R-:W1:Y:S01]  /*4c60*/  MUFU.EX2 R35, R35 ;  /* 0x0000002300237308 */ /* 0x000e620000000800 */
[----:B---3--:R-:W-:Y:S01]  /*4c70*/  FADD.FTZ R13, R61, R64 ;  /* 0x000000403d0d7221 */ /* 0x008fe20000010000 */
[C---:B------:R-:W-:Y:S01]  /*4c80*/  FADD.FTZ R7, R53.reuse, R6 ;  /* 0x0000000635077221 */ /* 0x040fe20000010000 */
[----:B------:R-:W-:-:S03]  /*4c90*/  F2FP.BF16.F32.PACK_AB R24, R53, R48 ;  /* 0x000000303518723e */ /* 0x000fc600000010ff */
[----:B------:R-:W-:Y:S02]  /*4ca0*/  FADD.FTZ R6, R52, R7 ;  /* 0x0000000734067221 */ /* 0x000fe40000010000 */
[----:B------:R-:W2:Y:S01]  /*4cb0*/  MUFU.EX2 R39, R39 ;  /* 0x0000002700277308 */ /* 0x000ea20000000800 */
[----:B0-----:R-:W-:Y:S01]  /*4cc0*/  FADD.FTZ R4, R34, R13 ;  /* 0x0000000d22047221 */ /* 0x001fe20000010000 */
[----:B------:R-:W-:Y:S01]  /*4cd0*/  FADD.FTZ R6, R57, R6 ;  /* 0x0000000639067221 */ /* 0x000fe20000010000 */
[----:B------:R-:W-:-:S05]  /*4ce0*/  F2FP.BF16.F32.PACK_AB R13, R43, R42 ;  /* 0x0000002a2b0d723e */ /* 0x000fca00000010ff */
        /* <DEDUP_REMOVED lines=8> */
[----:B------:R-:W-:-:S03]  /*4d70*/  F2FP.BF16.F32.PACK_AB R11, R46, R39 ;  /* 0x000000272e0b723e */ /* 0x000fc600000010ff */
[----:B------:R0:W-:Y:S01]  /*4d80*/  STSM.16.M88.4 [R19], R12 ;  /* 0x0000000c13007844 */ /* 0x0001e20000000200 */
[----:B------:R-:W3:Y:S01]  /*4d90*/  MUFU.EX2 R51, R51 ;  /* 0x0000003300337308 */ /* 0x000ee20000000800 */
[----:B-1----:R-:W-:Y:S02]  /*4da0*/  FADD.FTZ R21, R47, R4 ;  /* 0x000000042f157221 */ /* 0x002fe40000010000 */
[----:B------:R1:W-:Y:S05]  /*4db0*/  STSM.16.M88.4 [R18], R8 ;  /* 0x0000000812007844 */ /* 0x0003ea0000000200 */
[----:B------:R-:W4:Y:S01]  /*4dc0*/  MUFU.EX2 R54, R54 ;  /* 0x0000003600367308 */ /* 0x000f220000000800 */
[----:B--2---:R-:W-:Y:S01]  /*4dd0*/  FADD.FTZ R4, R50, R21 ;  /* 0x0000001532047221 */ /* 0x004fe20000010000 */
[----:B0-----:R-:W-:-:S06]  /*4de0*/  F2FP.BF16.F32.PACK_AB R12, R45, R28 ;  /* 0x0000001c2d0c723e */ /* 0x001fcc00000010ff */
[----:B------:R-:W0:Y:S01]  /*4df0*/  MUFU.EX2 R55, R55 ;  /* 0x0000003700377308 */ /* 0x000e220000000800 */
[----:B---3--:R-:W-:Y:S01]  /*4e00*/  FADD.FTZ R3, R51, R4 ;  /* 0x0000000433037221 */ /* 0x008fe20000010000 */
[----:B------:R-:W-:Y:S02]  /*4e10*/  F2FP.BF16.F32.PACK_AB R14, R49, R44 ;  /* 0x0000002c310e723e */ /* 0x000fe400000010ff */
[----:B------:R-:W-:-:S04]  /*4e20*/  F2FP.BF16.F32.PACK_AB R13, R50, R47 ;  /* 0x0000002f320d723e */ /* 0x000fc800000010ff */
[----:B------:R-:W2:Y:S01]  /*4e30*/  MUFU.EX2 R58, R58 ;  /* 0x0000003a003a7308 */ /* 0x000ea20000000800 */
[C---:B----4-:R-:W-:Y:S01]  /*4e40*/  FADD.FTZ R4, R54.reuse, R3 ;  /* 0x0000000336047221 */ /* 0x050fe20000010000 */
[----:B------:R-:W-:-:S05]  /*4e50*/  F2FP.BF16.F32.PACK_AB R15, R54, R51 ;  /* 0x00000033360f723e */ /* 0x000fca00000010ff */
[----:B------:R3:W-:Y:S01]  /*4e60*/  STSM.16.M88.4 [R17+0x27800], R12 ;  /* 0x0278000c11007844 */ /* 0x0007e20000000200 */
[----:B------:R-:W4:Y:S01]  /*4e70*/  MUFU.EX2 R59, R59 ;  /* 0x0000003b003b7308 */ /* 0x000f220000000800 */
[----:B0-----:R-:W-:-:S07]  /*4e80*/  FADD.FTZ R3, R55, R4 ;  /* 0x0000000437037221 */ /* 0x001fce0000010000 */
[----:B------:R-:W0:Y:S01]  /*4e90*/  MUFU.EX2 R62, R62 ;  /* 0x0000003e003e7308 */ /* 0x000e220000000800 */
[C---:B--2---:R-:W-:Y:S01]  /*4ea0*/  FADD.FTZ R4, R58.reuse, R3 ;  /* 0x000000033a047221 */ /* 0x044fe20000010000 */
[----:B------:R-:W-:-:S06]  /*4eb0*/  F2FP.BF16.F32.PACK_AB R25, R58, R55 ;  /* 0x000000373a19723e */ /* 0x000fcc00000010ff */
[----:B------:R-:W2:Y:S01]  /*4ec0*/  MUFU.EX2 R56, R74 ;  /* 0x0000004a00387308 */ /* 0x000ea20000000800 */
[----:B----4-:R-:W-:-:S07]  /*4ed0*/  FADD.FTZ R3, R59, R4 ;  /* 0x000000043b037221 */ /* 0x010fce0000010000 */
[----:B------:R-:W4:Y:S01]  /*4ee0*/  MUFU.EX2 R29, R29 ;  /* 0x0000001d001d7308 */ /* 0x000f220000000800 */
[C---:B0-----:R-:W-:Y:S01]  /*4ef0*/  FADD.FTZ R3, R62.reuse, R3 ;  /* 0x000000033e037221 */ /* 0x041fe20000010000 */
[----:B------:R-:W-:-:S05]  /*4f00*/  F2FP.BF16.F32.PACK_AB R27, R62, R59 ;  /* 0x0000003b3e1b723e */ /* 0x000fca00000010ff */
[----:B------:R3:W-:Y:S01]  /*4f10*/  STSM.16.M88.4 [R23], R24 ;  /* 0x0000001817007844 */ /* 0x0007e20000000200 */
[----:B------:R-:W0:Y:S01]  /*4f20*/  MUFU.EX2 R75, R75 ;  /* 0x0000004b004b7308 */ /* 0x000e220000000800 */
[----:B--2---:R-:W-:-:S07]  /*4f30*/  FADD.FTZ R4, R56, R3 ;  /* 0x0000000338047221 */ /* 0x004fce0000010000 */
[----:B------:R-:W2:Y:S01]  /*4f40*/  MUFU.EX2 R40, R40 ;  /* 0x0000002800287308 */ /* 0x000ea20000000800 */
[----:B----4-:R-:W-:-:S07]  /*4f50*/  FADD.FTZ R7, R29, R6 ;  /* 0x000000061d077221 */ /* 0x010fce0000010000 */
[----:B------:R-:W4:Y:S01]  /*4f60*/  MUFU.EX2 R78, R78 ;  /* 0x0000004e004e7308 */ /* 0x000f220000000800 */
[----:B0-----:R-:W-:-:S07]  /*4f70*/  FADD.FTZ R3, R75, R4 ;  /* 0x000000044b037221 */ /* 0x001fce0000010000 */
[----:B------:R-:W0:Y:S01]  /*4f80*/  MUFU.EX2 R36, R36 ;  /* 0x0000002400247308 */ /* 0x000e220000000800 */
[C---:B--2---:R-:W-:Y:S01]  /*4f90*/  FADD.FTZ R7, R40.reuse, R7 ;  /* 0x0000000728077221 */ /* 0x044fe20000010000 */
[----:B------:R-:W-:Y:S02]  /*4fa0*/  F2FP.BF16.F32.PACK_AB R28, R40, R29 ;  /* 0x0000001d281c723e */ /* 0x000fe400000010ff */
[----:B------:R-:W-:-:S04]  /*4fb0*/  F2FP.BF16.F32.PACK_AB R29, R75, R56 ;  /* 0x000000384b1d723e */ /* 0x000fc800000010ff */
[----:B------:R-:W2:Y:S01]  /*4fc0*/  MUFU.EX2 R31, R79 ;  /* 0x0000004f001f7308 */ /* 0x000ea20000000800 */
[----:B----4-:R-:W-:-:S07]  /*4fd0*/  FADD.FTZ R6, R78, R3 ;  /* 0x000000034e067221 */ /* 0x010fce0000010000 */
[----:B------:R-:W4:Y:S01]  /*4fe0*/  MUFU.EX2 R41, R41 ;  /* 0x0000002900297308 */ /* 0x000f220000000800 */
[----:B0-----:R-:W-:-:S07]  /*4ff0*/  FADD.FTZ R4, R36, R7 ;  /* 0x0000000724047221 */ /* 0x001fce0000010000 */
[----:B------:R-:W-:Y:S01]  /*5000*/  MUFU.EX2 R20, R20 ;  /* 0x0000001400147308 */ /* 0x000fe20000000800 */
[C---:B--2---:R-:W-:Y:S01]  /*5010*/  FADD.FTZ R7, R31.reuse, R6 ;  /* 0x000000061f077221 */ /* 0x044fe20000010000 */
[----:B------:R-:W-:-:S06]  /*5020*/  F2FP.BF16.F32.PACK_AB R31, R31, R78 ;  /* 0x0000004e1f1f723e */ /* 0x000fcc00000010ff */
[----:B------:R-:W1:Y:S01]  /*5030*/  MUFU.EX2 R33, R33 ;  /* 0x0000002100217308 */ /* 0x000e620000000800 */
[C---:B----4-:R-:W-:Y:S01]  /*5040*/  F2FP.BF16.F32.PACK_AB R30, R41.reuse, R36 ;  /* 0x00000024291e723e */ /* 0x050fe200000010ff */
[----:B------:R-:W-:-:S04]  /*5050*/  FADD.FTZ R3, R41, R4 ;  /* 0x0000000429037221 */ /* 0x000fc80000010000 */
[----:B------:R3:W-:Y:S02]  /*5060*/  STSM.16.M88.4 [R19+0x6000], R28 ;  /* 0x0060001c13007844 */ /* 0x0007e40000000200 */
[----:B------:R-:W0:Y:S08]  /*5070*/  MUFU.EX2 R32, R32 ;  /* 0x0000002000207308 */ /* 0x000e300000000800 */
[----:B------:R-:W2:Y:S01]  /*5080*/  MUFU.EX2 R37, R37 ;  /* 0x0000002500257308 */ /* 0x000ea20000000800 */
[----:B-1----:R-:W-:Y:S01]  /*5090*/  F2FP.BF16.F32.PACK_AB R8, R33, R20 ;  /* 0x000000142108723e */ /* 0x002fe200000010ff */
[----:B------:R-:W-:-:S04]  /*50a0*/  FADD.FTZ R20, R20, R3 ;  /* 0x0000000314147221 */ /* 0x000fc80000010000 */
[----:B------:R-:W-:Y:S02]  /*50b0*/  FADD.FTZ R33, R33, R20 ;  /* 0x0000001421217221 */ /* 0x000fe40000010000 */
[----:B------:R-:W-:Y:S02]  /*50c0*/  MUFU.EX2 R82, R82 ;  /* 0x0000005200527308 */ /* 0x000fe40000000800 */
[----:B0-----:R-:W-:-:S06]  /*50d0*/  FADD.FTZ R4, R32, R33 ;  /* 0x0000002120047221 */ /* 0x001fcc0000010000 */
[----:B------:R-:W0:Y:S01]  /*50e0*/  MUFU.EX2 R83, R83 ;  /* 0x0000005300537308 */ /* 0x000e220000000800 */
[C---:B--2---:R-:W-:Y:S01]  /*50f0*/  F2FP.BF16.F32.PACK_AB R10, R37.reuse, R32 ;  /* 0x00000020250a723e */ /* 0x044fe200000010ff */
[----:B------:R-:W-:-:S06]  /*5100*/  FADD.FTZ R4, R37, R4 ;  /* 0x0000000425047221 */ /* 0x000fcc0000010000 */
[----:B------:R-:W-:Y:S08]  /*5110*/  MUFU.EX2 R86, R86 ;  /* 0x0000005600567308 */ /* 0x000ff00000000800 */
[----:B------:R-:W1:Y:S01]  /*5120*/  MUFU.EX2 R87, R87 ;  /* 0x0000005700577308 */ /* 0x000e620000000800 */
[----:B0-----:R-:W-:Y:S01]  /*5130*/  F2FP.BF16.F32.PACK_AB R9, R83, R82 ;  /* 0x000000525309723e */ /* 0x001fe200000010ff */
[----:B------:R-:W-:-:S04]  /*5140*/  FADD.FTZ R82, R82, R7 ;  /* 0x0000000752527221 */ /* 0x000fc80000010000 */
[----:B------:R-:W-:Y:S01]  /*5150*/  FADD.FTZ R83, R83, R82 ;  /* 0x0000005253537221 */ /* 0x000fe20000010000 */
[----:B-1----:R-:W-:-:S03]  /*5160*/  F2FP.BF16.F32.PACK_AB R11, R87, R86 ;  /* 0x00000056570b723e */ /* 0x002fc600000010ff */
[----:B------:R-:W-:Y:S02]  /*5170*/  FADD.FTZ R86, R86, R83 ;  /* 0x0000005356567221 */ /* 0x000fe40000010000 */
[----:B------:R3:W-:Y:S02]  /*5180*/  STSM.16.M88.4 [R18+0x6000], R8 ;  /* 0x0060000812007844 */ /* 0x0007e40000000200 */
[----:B------:R-:W-:Y:S01]  /*5190*/  FADD.FTZ R3, R87, R86 ;  /* 0x0000005657037221 */ /* 0x000fe20000010000 */
        /* <DEDUP_REMOVED lines=14> */
.L_x_10452:
[----:B------:R-:W-:-:S11]  /*5280*/  UISETP.NE.AND UP2, UPT, UR7, 0x1, UPT ;  /* 0x000000010700788c */ /* 0x000fd6000bf45270 */
[----:B------:R-:W-:Y:S02]  /*5290*/  @UP2 ULDC.64 UR10, c[0x0][0x9e8] ;  /* 0x00027a00000a2ab9 */ /* 0x000fe40000000a00 */
[----:B------:R-:W-:-:S04]  /*52a0*/  UIMAD.WIDE.U32 UR14, UR18, UR10, URZ ;  /* 0x0000000a120e72a5 */ /* 0x000fc8000f8e003f */
[----:B------:R-:W-:-:S12]  /*52b0*/  @UP2 USHF.R.U32.HI UR18, URZ, UR11, UR15 ;  /* 0x0000000b3f122299 */ /* 0x000fd8000801160f */
.L_x_10453:
[----:B------:R-:W-:-:S04]  /*52c0*/  UIMAD UR7, UR18, UR7, UR7 ;  /* 0x00000007120772a4 */ /* 0x000fc8000f8e0207 */
[----:B------:R-:W-:-:S04]  /*52d0*/  UISETP.LT.AND UP2, UPT, UR6, UR7, UPT ;  /* 0x000000070600728c */ /* 0x000fc8000bf41270 */
[----:B------:R-:W-:-:S12]  /*52e0*/  USEL UR6, UR6, UR7, UP2 ;  /* 0x0000000706067287 */ /* 0x000fd80009000000 */
.L_x_10451:
        /* <DEDUP_REMOVED lines=36> */
.L_x_10471:
[----:B------:R-:W-:Y:S01]  /*5530*/  UIADD3 UR57, UR48, 0x1, URZ ;  /* 0x0000000130397890 */ /* 0x000fe2000fffe03f */
[----:B------:R-:W-:-:S03]  /*5540*/  ISETP.NE.AND P3, PT, RZ, UR45, PT ;  /* 0x0000002dff007c0c */ /* 0x000fc6000bf65270 */
[----:B------:R-:W-:-:S04]  /*5550*/  UISETP.NE.AND UP2, UPT, UR57, 0x2, UPT ;  /* 0x000000023900788c */ /* 0x000fc8000bf45270 */
[----:B------:R-:W-:Y:S02]  /*5560*/  USEL UR56, URZ, 0x1, UP2 ;  /* 0x000000013f387887 */ /* 0x000fe40009000000 */
[----:B------:R-:W-:Y:S02]  /*5570*/  USEL UR57, UR57, URZ, UP2 ;  /* 0x0000003f39397287 */ /* 0x000fe40009000000 */
[----:B------:R-:W-:Y:S02]  /*5580*/  ULOP3.LUT UR56, UR51, UR56, URZ, 0x3c, !UPT ;  /* 0x0000003833387292 */ /* 0x000fe4000f8e3c3f */
[----:B-1----:R-:W-:Y:S10]  /*5590*/  @P3 BRA `(.L_x_10455) ;  /* 0x00000000002c3947 */ /* 0x002ff40003800000 */
[----:B------:R-:W-:Y:S05]  /*55a0*/  @!P0 BRA `(.L_x_10456) ;  /* 0x0000000000048947 */ /* 0x000fea0003800000 */
[----:B------:R-:W-:Y:S01]  /*55b0*/  BPT.TRAP 0x1 ;  /* 0x000000040000795c */ /* 0x000fe20000300000 */
.L_x_10456:
[----:B------:R-:W-:Y:S01]  /*55c0*/  ULEA UR6, UR57, UR42, 0x3 ;  /* 0x0000002a39067291 */ /* 0x000fe2000f8e183f */
[----:B------:R-:W-:-:S05]  /*55d0*/  IMAD.U32 R6, RZ, RZ, UR56 ;  /* 0x00000038ff067e24 */ /* 0x000fca000f8e00ff */
[----:B------:R-:W-:-:S04]  /*55e0*/  SHF.L.U32 R6, R6, 0x1f, RZ ;  /* 0x0000001f06067819 */ /* 0x000fc800000006ff */
[----:B------:R0:W1:Y:S01]  /*55f0*/  SYNCS.PHASECHK.TRANS64.TRYWAIT P2, [UR6+0x2d830], R6 ;  /* 0x02d83006ff0075a7 */ /* 0x0000620008040146 */
[----:B------:R-:W-:Y:S05]  /*5600*/  @!P0 BRA `(.L_x_10457) ;  /* 0x0000000000048947 */ /* 0x000fea0003800000 */
[----:B------:R-:W-:Y:S01]  /*5610*/  BPT.TRAP 0x1 ;  /* 0x000000040000795c */ /* 0x000fe20000300000 */
.L_x_10457:
[----:B-1----:R-:W-:Y:S05]  /*5620*/  @P2 BRA `(.L_x_10455) ;  /* 0x0000000000082947 */ /* 0x002fea0003800000 */
[----:B------:R-:W1:Y:S02]  /*5630*/  SYNCS.PHASECHK.TRANS64.TRYWAIT P2, [UR6+0x2d830], R6 ;  /* 0x02d83006ff0075a7 */ /* 0x000e640008040146 */
[----:B-1----:R-:W-:Y:S05]  /*5640*/  @!P2 BRA `(.L_x_10458) ;  /* 0x0000012800b4a947 */ /* 0x002fea0003800000 */
.L_x_10455:
[----:B-1----:R-:W1:Y:S01]  /*5650*/  S2R R7, SR_TID.X ;  /* 0x0000000000077919 */ /* 0x002e620000002100 */
[----:B------:R-:W-:Y:S01]  /*5660*/  UIMAD UR6, UR57, 0x600, UR32 ;  /* 0x00000600390678a4 */ /* 0x000fe2000f8e0220 */
        /* <DEDUP_REMOVED lines=14> */
[----:B---3--:R-:W-:-:S06]  /*5750*/  WARPGROUP.ARRIVE ;  /* 0x00000000000079c5 */ /* 0x008fcc0000000000 */
        /* <DEDUP_REMOVED lines=20> */
.L_x_10460:
[----:B------:R-:W-:Y:S01]  /*58a0*/  ULEA UR6, UR48, UR42, 0x3 ;  /* 0x0000002a30067291 */ /* 0x000fe2000f8e183f */
[----:B------:R-:W-:-:S05]  /*58b0*/  IMAD.U32 R6, RZ, RZ, UR51 ;  /* 0x00000033ff067e24 */ /* 0x000fca000f8e00ff */
[----:B------:R-:W-:-:S04]  /*58c0*/  SHF.L.U32 R6, R6, 0x1f, RZ ;  /* 0x0000001f06067819 */ /* 0x000fc800000006ff */
[----:B------:R0:W1:Y:S01]  /*58d0*/  SYNCS.PHASECHK.TRANS64.TRYWAIT P2, [UR6+0x2d850], R6 ;  /* 0x02d85006ff0075a7 */ /* 0x0000620008040146 */
[----:B------:R-:W-:Y:S05]  /*58e0*/  @!P0 BRA `(.L_x_10461) ;  /* 0x0000000000048947 */ /* 0x000fea0003800000 */
[----:B------:R-:W-:Y:S01]  /*58f0*/  BPT.TRAP 0x1 ;  /* 0x000000040000795c */ /* 0x000fe20000300000 */
.L_x_10461:
[----:B-1----:R-:W-:Y:S05]  /*5900*/  @P2 BRA `(.L_x_10459) ;  /* 0x0000000000082947 */ /* 0x002fea0003800000 */
[----:B------:R-:W1:Y:S02]  /*5910*/  SYNCS.PHASECHK.TRANS64.TRYWAIT P2, [UR6+0x2d850], R6 ;  /* 0x02d85006ff0075a7 */ /* 0x000e640008040146 */
[----:B-1----:R-:W-:Y:S05]  /*5920*/  @!P2 BRA `(.L_x_10462) ;  /* 0x000001280014a947 */ /* 0x002fea0003800000 */
.L_x_10459:
[----:B------:R-:W-:Y:S01]  /*5930*/  UIADD3 UR6, UR42, 0x400, URZ ;  /* 0x000004002a067890 */ /* 0x000fe2000fffe03f */
[----:B------:R-:W-:Y:S01]  /*5940*/  WARPGROUP.ARRIVE ;  /* 0x00000000000079c5 */ /* 0x000fe20000000000 */
[----:B------:R-:W-:-:S05]  /*5950*/  ULEA UR7, UR54, UR42, 0xd ;  /* 0x0000002a36077291 */ /* 0x000fca000f8e683f */
[----:B------:R-:W1:Y:S01]  /*5960*/  S2R R8, SR_TID.X ;  /* 0x0000000000087919 */ /* 0x000e620000002100 */
[----:B------:R-:W-:Y:S01]  /*5970*/  USHF.R.U32.HI UR6, URZ, 0x4, UR6 ;  /* 0x000000043f067899 */ /* 0x000fe20008011606 */
[----:B------:R-:W-:Y:S01]  /*5980*/  PLOP3.LUT P2, PT, PT, PT, UP0, 0x80, 0x0 ;  /* 0x000000000000781c */ /* 0x000fe20003f4f008 */
[----:B------:R-:W-:Y:S01]  /*5990*/  UIADD3 UR7, UR7, 0x21800, URZ ;  /* 0x0002180007077890 */ /* 0x000fe2000fffe03f */
[----:B------:R-:W-:Y:S01]  /*59a0*/  PLOP3.LUT P3, PT, PT, PT, UP0, 0x80, 0x0 ;  /* 0x000000000000781c */ /* 0x000fe20003f6f008 */
[----:B------:R-:W-:Y:S01]  /*59b0*/  ULOP3.LUT UR6, UR6, 0x3fff, URZ, 0xc0, !UPT ;  /* 0x00003fff06067892 */ /* 0x000fe2000f8ec03f */
[----:B------:R-:W-:Y:S01]  /*59c0*/  VIADD R13, R136, UR40 ;  /* 0x00000028880d7c36 */ /* 0x000fe20008000000 */
[----:B------:R-:W-:Y:S01]  /*59d0*/  USHF.R.U32.HI UR7, URZ, 0x4, UR7 ;  /* 0x000000043f077899 */ /* 0x000fe20008011607 */
[----:B------:R-:W-:Y:S01]  /*59e0*/  IMAD.SHL.U32 R12, R2, 0x80, RZ ;  /* 0x00000080020c7824 */ /* 0x000fe200078e00ff */
[----:B------:R-:W-:Y:S01]  /*59f0*/  ULOP3.LUT UR10, UR6, 0x2000000, URZ, 0xfc, !UPT ;  /* 0x02000000060a7892 */ /* 0x000fe2000f8efc3f */
[----:B------:R-:W-:Y:S01]  /*5a00*/  IMAD.U32 R10, RZ, RZ, UR47 ;  /* 0x0000002fff0a7e24 */ /* 0x000fe2000f8e00ff */
[----:B------:R-:W-:-:S02]  /*5a10*/  ULOP3.LUT UR6, UR7, 0x3fff, URZ, 0xc0, !UPT ;  /* 0x00003fff07067892 */ /* 0x000fc4000f8ec03f */
[----:B------:R-:W-:Y:S02]  /*5a20*/  UIMAD UR7, UR48, 0x600, UR10 ;  /* 0x00000600300778a4 */ /* 0x000fe4000f8e020a */
[----:B------:R-:W-:Y:S01]  /*5a30*/  ULOP3.LUT UR6, UR6, 0x10000, URZ, 0xfc, !UPT ;  /* 0x0001000006067892 */ /* 0x000fe2000f8efc3f */
[----:B------:R-:W-:Y:S01]  /*5a40*/  UMOV UR31, 0x80000020 ;  /* 0x80000020001f7882 */ /* 0x000fe20000000000 */
[----:B------:R-:W-:-:S03]  /*5a50*/  UMOV UR29, 0x40000040 ;  /* 0x40000040001d7882 */ /* 0x000fc60000000000 */
[----:B------:R-:W-:Y:S02]  /*5a60*/  UMOV UR30, UR7 ;  /* 0x00000007001e7c82 */ /* 0x000fe40008000000 */
[----:B------:R-:W-:Y:S02]  /*5a70*/  UMOV UR28, UR6 ;  /* 0x00000006001c7c82 */ /* 0x000fe40008000000 */
[----:B------:R-:W-:Y:S01]  /*5a80*/  HGMMA.64x96x16.F32.BF16 R88, gdesc[UR28].tnspB, R88, gsb0 ;  /* 0x416000001c5879f0 */ /* 0x000fe20008001858 */
[----:B------:R-:W-:Y:S02]  /*5a90*/  UIADD3 UR30, UR7, 0x40, URZ ;  /* 0x00000040071e7890 */ /* 0x000fe4000fffe03f */
[----:B------:R-:W-:Y:S01]  /*5aa0*/  UIADD3 UR28, UR6, 0x2, URZ ;  /* 0x00000002061c7890 */ /* 0x000fe2000fffe03f */
[----:B------:R-:W-:Y:S01]  /*5ab0*/  UMOV UR31, 0x80000020 ;  /* 0x80000020001f7882 */ /* 0x000fe20000000000 */
[----:B------:R-:W-:Y:S01]  /*5ac0*/  UMOV UR29, 0x40000040 ;  /* 0x40000040001d7882 */ /* 0x000fe20000000000 */
[----:B-1----:R-:W-:-:S05]  /*5ad0*/  SHF.R.U32.HI R7, RZ, 0x7, R8 ;  /* 0x00000007ff077819 */ /* 0x002fca0000011608 */
[----:B------:R-:W-:Y:S01]  /*5ae0*/  VIADD R7, R7, 0x9 ;  /* 0x0000000907077836 */ /* 0x000fe20000000000 */
        /* <DEDUP_REMOVED lines=46> */
[----:B------:R-:W-:Y:S01]  /*5dd0*/  @P3 SHF.R.U32.HI R13, RZ, UR6, R6 ;  /* 0x00000006ff0d3c19 */ /* 0x000fe20008011606 */
[----:B------:R-:W-:Y:S01]  /*5de0*/  IMAD.U32 R6, RZ, RZ, UR57 ;  /* 0x00000039ff067e24 */ /* 0x000fe2000f8e00ff */
[----:B------:R-:W-:Y:S01]  /*5df0*/  SEL R7, R7, 0x9, !P2 ;  /* 0x0000000907077807 */ /* 0x000fe20005000000 */
[----:B------:R-:W-:Y:S01]  /*5e00*/  ULOP3.LUT UR6, URZ, UR35, URZ, 0x33, !UPT ;  /* 0x000000233f067292 */ /* 0x000fe2000f8e333f */
[----:B------:R-:W-:Y:S01]  /*5e10*/  PLOP3.LUT P2, PT, PT, PT, UP1, 0x40, 0x0 ;  /* 0x000000000000781c */ /* 0x000fe20003f4e818 */
[----:B------:R-:W0:Y:S01]  /*5e20*/  SHFL.IDX PT, R14, R13, RZ, 0x1c1f ;  /* 0x001c1fff0d0e7589 */ /* 0x000e2200000e0000 */
[----:B------:R-:W-:-:S05]  /*5e30*/  @!P1 LEA R6, R6, UR42, 0x3 ;  /* 0x0000002a06069c11 */ /* 0x000fca000f8e18ff */
[----:B------:R-:W-:-:S05]  /*5e40*/  @!P1 VIADD R6, R6, 0x2d840 ;  /* 0x0002d84006069836 */ /* 0x000fca0000000000 */
[----:B------:R-:W-:Y:S01]  /*5e50*/  @!P1 PRMT R6, RZ, 0x654, R6 ;  /* 0x00000654ff069816 */ /* 0x000fe20000000006 */
[----:B------:R-:W-:Y:S02]  /*5e60*/  WARPGROUP.DEPBAR.LE gsb0, 0x0 ;  /* 0x00008000000079c5 */ /* 0x000fe40000010000 */
[----:B------:R-:W-:-:S06]  /*5e70*/  WARPGROUP.ARRIVE ;  /* 0x00000000000079c5 */ /* 0x000fcc0000000000 */
[----:B------:R-:W-:Y:S03]  /*5e80*/  HGMMA.64x96x16.F32.BF16 R88, gdesc[UR28].tnspB, R88, gsb0 ;  /* 0x416000001c5879f0 */ /* 0x000fe60008001858 */
[----:B------:R-:W-:Y:S02]  /*5e90*/  WARPGROUP.DEPBAR.LE gsb0, 0x0 ;  /* 0x00008000000079c5 */ /* 0x000fe40000010000 */
[----:B------:R1:W-:Y:S06]  /*5ea0*/  BAR.ARV R7, 0x100 ;  /* 0x000400070000751d */ /* 0x0003ec0000002000 */
[----:B------:R2:W-:Y:S02]  /*5eb0*/  @!P1 SYNCS.ARRIVE.TRANS64.RED.A1T0 RZ, [R6+URZ], RZ ;  /* 0x000000ff06ff99a7 */ /* 0x0005e4000810043f */
[----:B--2---:R-:W-:-:S04]  /*5ec0*/  IADD3 R6, -R16, 0x1, -R12 ;  /* 0x0000000110067810 */ /* 0x004fc80007ffe90c */
[----:B------:R-:W-:-:S05]  /*5ed0*/  IADD3 R10, -R10, UR39, R6 ;  /* 0x000000270a0a7c10 */ /* 0x000fca000fffe106 */
[C---:B------:R-:W-:Y:S02]  /*5ee0*/  VIADD R11, R10.reuse, UR55 ;  /* 0x000000370a0b7c36 */ /* 0x040fe40008000000 */
[----:B------:R-:W-:Y:S02]  /*5ef0*/  VIADD R10, R10, UR6 ;  /* 0x000000060a0a7c36 */ /* 0x000fe40008000000 */
[C---:B0-----:R-:W-:Y:S02]  /*5f00*/  IMAD.IADD R9, R14.reuse, 0x1, R11 ;  /* 0x000000010e097824 */ /* 0x041fe400078e020b */
        /* <DEDUP_REMOVED lines=15> */
.L_x_10465:
[----:B------:R-:W-:-:S05]  /*6000*/  IMAD.U32 R15, RZ, RZ, UR34 ;  /* 0x00000022ff0f7e24 */ /* 0x000fca000f8e00ff */
[----:B------:R-:W-:-:S13]  /*6010*/  ISETP.NE.AND P2, PT, R15, 0x1, PT ;  /* 0x000000010f00780c */ /* 0x000fda0003f45270 */
[----:B------:R-:W0:Y:S02]  /*6020*/  @P2 LDC.64 R6, c[0x0][0x9e8] ;  /* 0x00027a00ff062b82 */ /* 0x000e240000000a00 */
[----:B0-----:R-:W-:-:S05]  /*6030*/  @P2 IMAD.HI.U32 R6, R14, R6, RZ ;  /* 0x000000060e062227 */ /* 0x001fca00078e00ff */
[----:B------:R-:W-:-:S07]  /*6040*/  @P2 SHF.R.U32.HI R14, RZ, R7, R6 ;  /* 0x00000007ff0e2219 */ /* 0x000fce0000011606 */
.L_x_10466:
[----:B------:R-:W-:Y:S05]  /*6050*/  BSYNC B0 ;  /* 0x0000000000007941 */ /* 0x000fea0003800000 */
.L_x_10464:
[----:B------:R-:W-:-:S04]  /*6060*/  IMAD R14, R14, R15, -R12 ;  /* 0x0000000f0e0e7224 */ /* 0x000fc800078e0a0c */
[----:B------:R-:W-:-:S05]  /*6070*/  IMAD.IADD R14, R14, 0x1, -R16 ;  /* 0x000000010e0e7824 */ /* 0x000fca00078e0a10 */
[----:B------:R-:W-:Y:S02]  /*6080*/  VIMNMX R8, R8, R14, !PT ;  /* 0x0000000e08087248 */ /* 0x000fe40007fe0100 */
[----:B------:R-:W-:-:S07]  /*6090*/  VIADDMNMX R9, R14, R15, R9, PT ;  /* 0x0000000f0e097246 */ /* 0x000fce0003800109 */
.L_x_10463:
        /* <DEDUP_REMOVED lines=115> */
.L_x_10469:
[----:B------:R-:W-:-:S05]  /*67d0*/  IMAD.U32 R9, RZ, RZ, UR34 ;  /* 0x00000022ff097e24 */ /* 0x000fca000f8e00ff */
[----:B------:R-:W-:-:S13]  /*67e0*/  ISETP.NE.AND P3, PT, R9, 0x1, PT ;  /* 0x000000010900780c */ /* 0x000fda0003f65270 */
[----:B------:R-:W0:Y:S02]  /*67f0*/  @P3 LDC.64 R6, c[0x0][0x9e8] ;  /* 0x00027a00ff063b82 */ /* 0x000e240000000a00 */
[----:B0-----:R-:W-:-:S05]  /*6800*/  @P3 IMAD.HI.U32 R6, R8, R6, RZ ;  /* 0x0000000608063227 */ /* 0x001fca00078e00ff */
[----:B------:R-:W-:-:S07]  /*6810*/  @P3 SHF.R.U32.HI R8, RZ, R7, R6 ;  /* 0x00000007ff083219 */ /* 0x000fce0000011606 */
.L_x_10470:
[----:B------:R-:W-:Y:S05]  /*6820*/  BSYNC B0 ;  /* 0x0000000000007941 */ /* 0x000fea0003800000 */
.L_x_10468:
[----:B------:R-:W-:-:S04]  /*6830*/  IMAD R8, R8, R9, -R12 ;  /* 0x0000000908087224 */ /* 0x000fc800078e0a0c */
[----:B------:R-:W-:-:S05]  /*6840*/  IMAD.IADD R8, R8, 0x1, -R16 ;  /* 0x0000000108087824 */ /* 0x000fca00078e0a10 */
[----:B------:R-:W-:Y:S02]  /*6850*/  VIMNMX R10, R10, R8, !PT ;  /* 0x000000080a0a7248 */ /* 0x000fe40007fe0100 */
[----:B------:R-:W-:-:S07]  /*6860*/  VIADDMNMX R11, R8, R9, R11, PT ;  /* 0x00000009080b7246 */ /* 0x000fce000380010b */
.L_x_10467:
[----:B------:R-:W-:Y:S01]  /*6870*/  FMNMX.FTZ R6, R24, R0, !PT ;  /* 0x0000000018067209 */ /* 0x000fe20007810000 */
[----:B------:R-:W-:Y:S01]  /*6880*/  UMOV UR51, UR56 ;  /* 0x0000003800337c82 */ /* 0x000fe20008000000 */
        /* <DEDUP_REMOVED lines=16> */
[----:B------:R-:W-:-:S02]  /*6990*/  ISETP.GT.AND P5, PT, R10, 0x18, P2 ;  /* 0x000000180a00780c */ /* 0x000fc400017a4270 */
[----:B------:R-:W-:Y:S02]  /*69a0*/  FMNMX.FTZ R6, R41, R6, !PT ;  /* 0x0000000629067209 */ /* 0x000fe40007810000 */
[C---:B------:R-:W-:Y:S02]  /*69b0*/  ISETP.LT.OR P4, PT, R11.reuse, 0x1a, P4 ;  /* 0x0000001a0b00780c */ /* 0x040fe40002781670 */
[----:B------:R-:W-:Y:S02]  /*69c0*/  FMNMX.FTZ R6, R44, R6, !PT ;  /* 0x000000062c067209 */ /* 0x000fe40007810000 */
[----:B------:R-:W-:Y:S02]  /*69d0*/  ISETP.LT.OR P6, PT, R11, 0x11, P6 ;  /* 0x000000110b00780c */ /* 0x000fe400037c1670 */
[----:B------:R-:W-:Y:S02]  /*69e0*/  FMNMX.FTZ R6, R45, R6, !PT ;  /* 0x000000062d067209 */ /* 0x000fe40007810000 */
[----:B------:R-:W-:-:S02]  /*69f0*/  ISETP.LT.OR P5, PT, R11, 0x19, P5 ;  /* 0x000000190b00780c */ /* 0x000fc40002fa1670 */
[----:B------:R-:W-:Y:S02]  /*6a00*/  FMNMX.FTZ R6, R48, R6, !PT ;  /* 0x0000000630067209 */ /* 0x000fe40007810000 */
[----:B------:R-:W-:Y:S02]  /*6a10*/  FSEL R39, R39, -INF , !P4 ;  /* 0xff80000027277808 */ /* 0x000fe40006000000 */
[----:B------:R-:W-:Y:S02]  /*6a20*/  FMNMX.FTZ R6, R49, R6, !PT ;  /* 0x0000000631067209 */ /* 0x000fe40007810000 */
[----:B------:R-:W-:Y:S02]  /*6a30*/  FSEL R34, R34, -INF , !P6 ;  /* 0xff80000022227808 */ /* 0x000fe40007000000 */
[----:B------:R-:W-:Y:S02]  /*6a40*/  FMNMX.FTZ R6, R52, R6, !PT ;  /* 0x0000000634067209 */ /* 0x000fe40007810000 */
[----:B------:R-:W-:-:S02]  /*6a50*/  FSEL R38, R38, -INF , !P5 ;  /* 0xff80000026267808 */ /* 0x000fc40006800000 */
[----:B------:R-:W-:Y:S02]  /*6a60*/  FMNMX.FTZ R6, R53, R6, !PT ;  /* 0x0000000635067209 */ /* 0x000fe40007810000 */
[----:B------:R-:W-:Y:S02]  /*6a70*/  ISETP.GT.AND P4, PT, R10, 0x29, P2 ;  /* 0x000000290a00780c */ /* 0x000fe40001784270 */
[----:B------:R-:W-:Y:S02]  /*6a80*/  FMNMX.FTZ R6, R56, R6, !PT ;  /* 0x0000000638067209 */ /* 0x000fe40007810000 */
[C---:B------:R-:W-:Y:S02]  /*6a90*/  ISETP.GT.AND P6, PT, R10.reuse, 0x20, P2 ;  /* 0x000000200a00780c */ /* 0x040fe400017c4270 */
[----:B------:R-:W-:Y:S02]  /*6aa0*/  FMNMX.FTZ R6, R57, R6, !PT ;  /* 0x0000000639067209 */ /* 0x000fe40007810000 */
[----:B------:R-:W-:-:S02]  /*6ab0*/  ISETP.GT.AND P5, PT, R10, 0x28, P2 ;  /* 0x000000280a00780c */ /* 0x000fc400017a4270 */
[----:B------:R-:W-:Y:S02]  /*6ac0*/  FMNMX.FTZ R6, R60, R6, !PT ;  /* 0x000000063c067209 */ /* 0x000fe40007810000 */
[----:B------:R-:W-:Y:S02]  /*6ad0*/  ISETP.LT.OR P4, PT, R11, 0x2a, P4 ;  /* 0x0000002a0b00780c */ /* 0x000fe40002781670 */
[----:B------:R-:W-:Y:S02]  /*6ae0*/  FMNMX.FTZ R6, R61, R6, !PT ;  /* 0x000000063d067209 */ /* 0x000fe40007810000 */
[C---:B------:R-:W-:Y:S02]  /*6af0*/  ISETP.LT.OR P6, PT, R11.reuse, 0x21, P6 ;  /* 0x000000210b00780c */ /* 0x040fe400037c1670 */
        /* <DEDUP_REMOVED lines=24> */
[----:B------:R-:W-:Y:S01]  /*6c80*/  FSEL R54, R54, -INF , !P5 ;  /* 0xff80000036367808 */ /* 0x000fe20006800000 */
[----:B------:R-:W0:Y:S01]  /*6c90*/  SHFL.BFLY PT, R7, R6, 0x2, 0x1f ;  /* 0x0c401f0006077f89 */ /* 0x000e2200000e0000 */
        /* <DEDUP_REMOVED lines=12> */
[----:B0-----:R-:W-:-:S02]  /*6d60*/  FMNMX.FTZ R6, R6, R7, !PT ;  /* 0x0000000706067209 */ /* 0x001fc40007810000 */
[C---:B------:R-:W-:Y:S02]  /*6d70*/  ISETP.LT.OR P4, PT, R11.reuse, 0x5a, P4 ;  /* 0x0000005a0b00780c */ /* 0x040fe40002781670 */
[C---:B------:R-:W-:Y:S01]  /*6d80*/  ISETP.LT.OR P6, PT, R11.reuse, 0x51, P6 ;  /* 0x000000510b00780c */ /* 0x040fe200037c1670 */
[----:B------:R-:W0:Y:S01]  /*6d90*/  SHFL.BFLY PT, R7, R6, 0x1, 0x1f ;  /* 0x0c201f0006077f89 */ /* 0x000e2200000e0000 */
[----:B------:R-:W-:Y:S02]  /*6da0*/  ISETP.LT.OR P5, PT, R11, 0x59, P5 ;  /* 0x000000590b00780c */ /* 0x000fe40002fa1670 */
[----:B------:R-:W-:Y:S02]  /*6db0*/  FSEL R71, R71, -INF , !P4 ;  /* 0xff80000047477808 */ /* 0x000fe40006000000 */
[----:B------:R-:W-:Y:S02]  /*6dc0*/  FSEL R66, R66, -INF , !P6 ;  /* 0xff80000042427808 */ /* 0x000fe40007000000 */
[----:B------:R-:W-:-:S02]  /*6dd0*/  FSEL R70, R70, -INF , !P5 ;  /* 0xff80000046467808 */ /* 0x000fc40006800000 */
[C---:B------:R-:W-:Y:S02]  /*6de0*/  ISETP.GT.AND P4, PT, R10.reuse, RZ, P2 ;  /* 0x000000ff0a00720c */ /* 0x040fe40001784270 */
[C---:B------:R-:W-:Y:S02]  /*6df0*/  ISETP.GT.AND P6, PT, R10.reuse, 0x60, P2 ;  /* 0x000000600a00780c */ /* 0x040fe400017c4270 */
[----:B------:R-:W-:Y:S02]  /*6e00*/  ISETP.GT.AND P5, PT, R10, 0x68, P2 ;  /* 0x000000680a00780c */ /* 0x000fe400017a4270 */
[C---:B------:R-:W-:Y:S02]  /*6e10*/  ISETP.LT.OR P4, PT, R11.reuse, 0x1, P4 ;  /* 0x000000010b00780c */ /* 0x040fe40002781670 */
[C---:B------:R-:W-:Y:S02]  /*6e20*/  ISETP.LT.OR P6, PT, R11.reuse, 0x61, P6 ;  /* 0x000000610b00780c */ /* 0x040fe400037c1670 */
[----:B------:R-:W-:-:S02]  /*6e30*/  ISETP.LT.OR P5, PT, R11, 0x69, P5 ;  /* 0x000000690b00780c */ /* 0x000fc40002fa1670 */
[----:B------:R-:W-:Y:S02]  /*6e40*/  FSEL R26, R26, -INF , !P4 ;  /* 0xff8000001a1a7808 */ /* 0x000fe40006000000 */
[----:B------:R-:W-:Y:S02]  /*6e50*/  FSEL R74, R74, -INF , !P6 ;  /* 0xff8000004a4a7808 */ /* 0x000fe40007000000 */
[----:B0-----:R-:W-:Y:S02]  /*6e60*/  FMNMX.FTZ R6, R6, R7, !PT ;  /* 0x0000000706067209 */ /* 0x001fe40007810000 */
[----:B------:R-:W-:Y:S02]  /*6e70*/  FSEL R78, R78, -INF , !P5 ;  /* 0xff8000004e4e7808 */ /* 0x000fe40006800000 */
[----:B------:R-:W-:Y:S02]  /*6e80*/  FSETP.NEU.FTZ.AND P3, PT, R6, -INF , PT ;  /* 0xff8000000600780b */ /* 0x000fe40003f7d000 */
[----:B------:R-:W-:-:S02]  /*6e90*/  ISETP.GT.AND P6, PT, R10, 0x69, P2 ;  /* 0x000000690a00780c */ /* 0x000fc400017c4270 */
[----:B------:R-:W-:Y:S02]  /*6ea0*/  FSEL R7, R6, RZ, P3 ;  /* 0x000000ff06077208 */ /* 0x000fe40001800000 */
[C---:B------:R-:W-:Y:S02]  /*6eb0*/  ISETP.GT.AND P5, PT, R10.reuse, 0x71, P2 ;  /* 0x000000710a00780c */ /* 0x040fe400017a4270 */
[----:B------:R-:W-:Y:S01]  /*6ec0*/  ISETP.GT.AND P4, PT, R10, 0x78, P2 ;  /* 0x000000780a00780c */ /* 0x000fe20001784270 */
[----:B------:R-:W-:Y:S01]  /*6ed0*/  FADD.FTZ R7, -R7, R0 ;  /* 0x0000000007077221 */ /* 0x000fe20000010100 */
[----:B------:R-:W-:Y:S01]  /*6ee0*/  FMUL.FTZ R0, R6, UR33 ;  /* 0x0000002106007c20 */ /* 0x000fe20008410000 */
[C---:B------:R-:W-:Y:S02]  /*6ef0*/  ISETP.LT.OR P6, PT, R11.reuse, 0x6a, P6 ;  /* 0x0000006a0b00780c */ /* 0x040fe400037c1670 */
[----:B------:R-:W-:Y:S01]  /*6f00*/  ISETP.LT.OR P5, PT, R11, 0x72, P5 ;  /* 0x000000720b00780c */ /* 0x000fe20002fa1670 */
[----:B------:R-:W-:Y:S01]  /*6f10*/  FMUL.FTZ R7, R7, UR33 ;  /* 0x0000002107077c20 */ /* 0x000fe20008410000 */
[----:B------:R-:W-:-:S02]  /*6f20*/  FSEL R0, R0, RZ, P3 ;  /* 0x000000ff00007208 */ /* 0x000fc40001800000 */
[----:B------:R-:W-:Y:S02]  /*6f30*/  ISETP.GT.AND P3, PT, R10, 0x1, P2 ;  /* 0x000000010a00780c */ /* 0x000fe40001764270 */
[----:B------:R-:W-:Y:S01]  /*6f40*/  FSEL R79, R79, -INF , !P6 ;  /* 0xff8000004f4f7808 */ /* 0x000fe20007000000 */
[--C-:B------:R-:W-:Y:S01]  /*6f50*/  FFMA.FTZ R24, R24, UR33, -R0.reuse ;  /* 0x0000002118187c23 */ /* 0x100fe20008010800 */
[----:B------:R-:W-:Y:S01]  /*6f60*/  ISETP.LT.OR P3, PT, R11, 0x2, P3 ;  /* 0x000000020b00780c */ /* 0x000fe20001f61670 */
[--C-:B------:R-:W-:Y:S01]  /*6f70*/  FFMA.FTZ R25, R25, UR33, -R0.reuse ;  /* 0x0000002119197c23 */ /* 0x100fe20008010800 */
[----:B------:R-:W-:Y:S01]  /*6f80*/  ISETP.LT.OR P4, PT, R11, 0x79, P4 ;  /* 0x000000790b00780c */ /* 0x000fe20002781670 */
[----:B------:R-:W-:Y:S01]  /*6f90*/  MUFU.EX2 R8, R24 ;  /* 0x0000001800087308 */ /* 0x000fe20000000800 */
[----:B------:R-:W-:Y:S01]  /*6fa0*/  FSEL R27, R27, -INF , !P3 ;  /* 0xff8000001b1b7808 */ /* 0x000fe20005800000 */
[--C-:B------:R-:W-:Y:S01]  /*6fb0*/  FFMA.FTZ R28, R28, UR33, -R0.reuse ;  /* 0x000000211c1c7c23 */ /* 0x100fe20008010800 */
[----:B------:R-:W-:Y:S01]  /*6fc0*/  ISETP.GT.AND P3, PT, R10, 0x11, P2 ;  /* 0x000000110a00780c */ /* 0x000fe20001764270 */
[--C-:B------:R-:W-:Y:S01]  /*6fd0*/  FFMA.FTZ R29, R29, UR33, -R0.reuse ;  /* 0x000000211d1d7c23 */ /* 0x100fe20008010800 */
[----:B------:R-:W-:Y:S01]  /*6fe0*/  FSEL R83, R83, -INF , !P5 ;  /* 0xff80000053537808 */ /* 0x000fe20006800000 */
[--C-:B------:R-:W-:Y:S01]  /*6ff0*/  FFMA.FTZ R32, R32, UR33, -R0.reuse ;  /* 0x0000002120207c23 */ /* 0x100fe20008010800 */
[----:B------:R-:W-:Y:S01]  /*7000*/  ISETP.LT.OR P3, PT, R11, 0x12, P3 ;  /* 0x000000120b00780c */ /* 0x000fe20001f61670 */
[----:B------:R-:W0:Y:S01]  /*7010*/  MUFU.EX2 R7, R7 ;  /* 0x0000000700077308 */ /* 0x000e220000000800 */
[----:B------:R-:W-:Y:S01]  /*7020*/  FSEL R86, R86, -INF , !P4 ;  /* 0xff80000056567808 */ /* 0x000fe20006000000 */
[--C-:B------:R-:W-:Y:S01]  /*7030*/  FFMA.FTZ R33, R33, UR33, -R0.reuse ;  /* 0x0000002121217c23 */ /* 0x100fe20008010800 */
[----:B------:R-:W-:Y:S01]  /*7040*/  FSEL R35, R35, -INF , !P3 ;  /* 0xff80000023237808 */ /* 0x000fe20005800000 */
[--C-:B------:R-:W-:Y:S01]  /*7050*/  FFMA.FTZ R36, R36, UR33, -R0.reuse ;  /* 0x0000002124247c23 */ /* 0x100fe20008010800 */
[----:B------:R-:W-:Y:S01]  /*7060*/  ISETP.GT.AND P3, PT, R10, 0x21, P2 ;  /* 0x000000210a00780c */ /* 0x000fe20001764270 */
[--C-:B------:R-:W-:Y:S01]  /*7070*/  FFMA.FTZ R37, R37, UR33, -R0.reuse ;  /* 0x0000002125257c23 */ /* 0x100fe20008010800 */
[--C-:B------:R-:W-:Y:S01]  /*7080*/  FFMA.FTZ R40, R40, UR33, -R0.reuse ;  /* 0x0000002128287c23 */ /* 0x100fe20008010800 */
[----:B------:R-:W1:Y:S01]  /*7090*/  MUFU.EX2 R25, R25 ;  /* 0x0000001900197308 */ /* 0x000e620000000800 */
[----:B------:R-:W-:Y:S01]  /*70a0*/  ISETP.LT.OR P3, PT, R11, 0x22, P3 ;  /* 0x000000220b00780c */ /* 0x000fe20001f61670 */
[--C-:B------:R-:W-:Y:S01]  /*70b0*/  FFMA.FTZ R41, R41, UR33, -R0.reuse ;  /* 0x0000002129297c23 */ /* 0x100fe20008010800 */
[--C-:B------:R-:W-:Y:S01]  /*70c0*/  FFMA.FTZ R44, R44, UR33, -R0.reuse ;  /* 0x000000212c2c7c23 */ /* 0x100fe20008010800 */
[--C-:B------:R-:W-:Y:S01]  /*70d0*/  FFMA.FTZ R45, R45, UR33, -R0.reuse ;  /* 0x000000212d2d7c23 */ /* 0x100fe20008010800 */
[----:B------:R-:W-:Y:S01]  /*70e0*/  FSEL R43, R43, -INF , !P3 ;  /* 0xff8000002b2b7808 */ /* 0x000fe20005800000 */
[----:B------:R-:W-:Y:S01]  /*70f0*/  FFMA.FTZ R48, R48, UR33, -R0 ;  /* 0x0000002130307c23 */ /* 0x000fe20008010800 */
[----:B------:R-:W-:Y:S01]  /*7100*/  ISETP.GT.AND P3, PT, R10, 0x31, P2 ;  /* 0x000000310a00780c */ /* 0x000fe20001764270 */
[----:B------:R-:W-:Y:S01]  /*7110*/  MUFU.EX2 R29, R29 ;  /* 0x0000001d001d7308 */ /* 0x000fe20000000800 */
[----:B0-----:R-:W-:Y:S01]  /*7120*/  FFMA.FTZ R4, R7, R4, R8 ;  /* 0x0000000407047223 */ /* 0x001fe20000010008 */
[--C-:B------:R-:W-:Y:S01]  /*7130*/  FFMA.FTZ R49, R49, UR33, -R0.reuse ;  /* 0x0000002131317c23 */ /* 0x100fe20008010800 */
[----:B------:R-:W-:Y:S01]  /*7140*/  ISETP.LT.OR P3, PT, R11, 0x32, P3 ;  /* 0x000000320b00780c */ /* 0x000fe20001f61670 */
[--C-:B------:R-:W-:Y:S01]  /*7150*/  FFMA.FTZ R52, R52, UR33, -R0.reuse ;  /* 0x0000002134347c23 */ /* 0x100fe20008010800 */
[--C-:B------:R-:W-:Y:S01]  /*7160*/  FFMA.FTZ R53, R53, UR33, -R0.reuse ;  /* 0x0000002135357c23 */ /* 0x100fe20008010800 */
[----:B------:R-:W-:Y:S01]  /*7170*/  FFMA.FTZ R56, R56, UR33, -R0 ;  /* 0x0000002138387c23 */ /* 0x000fe20008010800 */
[----:B------:R-:W-:Y:S01]  /*7180*/  FSEL R51, R51, -INF , !P3 ;  /* 0xff80000033337808 */ /* 0x000fe20005800000 */
[----:B------:R-:W-:Y:S01]  /*7190*/  MUFU.EX2 R33, R33 ;  /* 0x0000002100217308 */ /* 0x000fe20000000800 */
[----:B------:R-:W-:Y:S01]  /*71a0*/  ISETP.GT.AND P3, PT, R10, 0x41, P2 ;  /* 0x000000410a00780c */ /* 0x000fe20001764270 */
[C---:B-1----:R-:W-:Y:S01]  /*71b0*/  FADD.FTZ R4, R25.reuse, R4 ;  /* 0x0000000419047221 */ /* 0x042fe20000010000 */
[----:B------:R-:W-:Y:S01]  /*71c0*/  F2FP.BF16.F32.PACK_AB R8, R25, R8 ;  /* 0x000000081908723e */ /* 0x000fe200000010ff */
[--C-:B------:R-:W-:Y:S01]  /*71d0*/  FFMA.FTZ R57, R57, UR33, -R0.reuse ;  /* 0x0000002139397c23 */ /* 0x100fe20008010800 */
[----:B------:R-:W-:Y:S01]  /*71e0*/  ISETP.LT.OR P3, PT, R11, 0x42, P3 ;  /* 0x000000420b00780c */ /* 0x000fe20001f61670 */
[--C-:B------:R-:W-:Y:S01]  /*71f0*/  FFMA.FTZ R60, R60, UR33, -R0.reuse ;  /* 0x000000213c3c7c23 */ /* 0x100fe20008010800 */
[--C-:B------:R-:W-:Y:S01]  /*7200*/  FFMA.FTZ R61, R61, UR33, -R0.reuse ;  /* 0x000000213d3d7c23 */ /* 0x100fe20008010800 */
[----:B------:R-:W-:Y:S01]  /*7210*/  MUFU.EX2 R37, R37 ;  /* 0x0000002500257308 */ /* 0x000fe20000000800 */
[----:B------:R-:W-:Y:S01]  /*7220*/  FSEL R59, R59, -INF , !P3 ;  /* 0xff8000003b3b7808 */ /* 0x000fe20005800000 */
[--C-:B------:R-:W-:Y:S01]  /*7230*/  FFMA.FTZ R64, R64, UR33, -R0.reuse ;  /* 0x0000002140407c23 */ /* 0x100fe20008010800 */
[----:B------:R-:W-:Y:S01]  /*7240*/  ISETP.GT.AND P3, PT, R10, 0x51, P2 ;  /* 0x000000510a00780c */ /* 0x000fe20001764270 */
[--C-:B------:R-:W-:Y:S01]  /*7250*/  FFMA.FTZ R65, R65, UR33, -R0.reuse ;  /* 0x0000002141417c23 */ /* 0x100fe20008010800 */
[--C-:B------:R-:W-:Y:S01]  /*7260*/  FFMA.FTZ R68, R68, UR33, -R0.reuse ;  /* 0x0000002144447c23 */ /* 0x100fe20008010800 */
[--C-:B------:R-:W-:Y:S01]  /*7270*/  FFMA.FTZ R69, R69, UR33, -R0.reuse ;  /* 0x0000002145457c23 */ /* 0x100fe20008010800 */
[----:B------:R-:W-:Y:S01]  /*7280*/  ISETP.LT.OR P3, PT, R11, 0x52, P3 ;  /* 0x000000520b00780c */ /* 0x000fe20001f61670 */
[----:B------:R-:W-:Y:S01]  /*7290*/  MUFU.EX2 R24, R40 ;  /* 0x0000002800187308 */ /* 0x000fe20000000800 */
[--C-:B------:R-:W-:Y:S01]  /*72a0*/  FFMA.FTZ R72, R72, UR33, -R0.reuse ;  /* 0x0000002148487c23 */ /* 0x100fe20008010800 */
[--C-:B------:R-:W-:Y:S01]  /*72b0*/  FFMA.FTZ R73, R73, UR33, -R0.reuse ;  /* 0x0000002149497c23 */ /* 0x100fe20008010800 */
[----:B------:R-:W-:Y:S01]  /*72c0*/  FSEL R67, R67, -INF , !P3 ;  /* 0xff80000043437808 */ /* 0x000fe20005800000 */
[--C-:B------:R-:W-:Y:S01]  /*72d0*/  FFMA.FTZ R76, R76, UR33, -R0.reuse ;  /* 0x000000214c4c7c23 */ /* 0x100fe20008010800 */
[----:B------:R-:W-:Y:S01]  /*72e0*/  ISETP.GT.AND P3, PT, R10, 0x61, P2 ;  /* 0x000000610a00780c */ /* 0x000fe20001764270 */
[--C-:B------:R-:W-:Y:S01]  /*72f0*/  FFMA.FTZ R77, R77, UR33, -R0.reuse ;  /* 0x000000214d4d7c23 */ /* 0x100fe20008010800 */
[--C-:B------:R-:W-:Y:S01]  /*7300*/  FFMA.FTZ R80, R80, UR33, -R0.reuse ;  /* 0x0000002150507c23 */ /* 0x100fe20008010800 */
[----:B------:R-:W-:Y:S01]  /*7310*/  MUFU.EX2 R41, R41 ;  /* 0x0000002900297308 */ /* 0x000fe20000000800 */
[----:B------:R-:W-:Y:S01]  /*7320*/  ISETP.LT.OR P3, PT, R11, 0x62, P3 ;  /* 0x000000620b00780c */ /* 0x000fe20001f61670 */
[--C-:B------:R-:W-:Y:S01]  /*7330*/  FFMA.FTZ R81, R81, UR33, -R0.reuse ;  /* 0x0000002151517c23 */ /* 0x100fe20008010800 */
[--C-:B------:R-:W-:Y:S01]  /*7340*/  FFMA.FTZ R84, R84, UR33, -R0.reuse ;  /* 0x0000002154547c23 */ /* 0x100fe20008010800 */
[----:B------:R-:W-:Y:S01]  /*7350*/  FFMA.FTZ R0, R85, UR33, -R0 ;  /* 0x0000002155007c23 */ /* 0x000fe20008010800 */
[----:B------:R-:W-:Y:S01]  /*7360*/  FSEL R75, R75, -INF , !P3 ;  /* 0xff8000004b4b7808 */ /* 0x000fe20005800000 */
[-C--:B------:R-:W-:Y:S01]  /*7370*/  FMUL.FTZ R88, R88, R7.reuse ;  /* 0x0000000758587220 */ /* 0x080fe20000410000 */
[C---:B------:R-:W-:Y:S01]  /*7380*/  ISETP.GT.AND P3, PT, R10.reuse, 0x70, P2 ;  /* 0x000000700a00780c */ /* 0x040fe20001764270 */
[----:B------:R-:W-:Y:S01]  /*7390*/  MUFU.EX2 R45, R45 ;  /* 0x0000002d002d7308 */ /* 0x000fe20000000800 */
[----:B------:R-:W-:Y:S01]  /*73a0*/  ISETP.GT.AND P2, PT, R10, 0x79, P2 ;  /* 0x000000790a00780c */ /* 0x000fe20001744270 */
[----:B------:R-:W-:Y:S01]  /*73b0*/  FMUL.FTZ R89, R89, R7 ;  /* 0x0000000759597220 */ /* 0x000fe20000410000 */
[----:B------:R-:W-:Y:S01]  /*73c0*/  FMNMX.FTZ R10, R26, R5, !PT ;  /* 0x000000051a0a7209 */ /* 0x000fe20007810000 */
[-C--:B------:R-:W-:Y:S01]  /*73d0*/  FMUL.FTZ R92, R92, R7.reuse ;  /* 0x000000075c5c7220 */ /* 0x080fe20000410000 */
[----:B------:R-:W-:Y:S01]  /*73e0*/  ISETP.LT.OR P3, PT, R11, 0x71, P3 ;  /* 0x000000710b00780c */ /* 0x000fe20001f61670 */
[-C--:B------:R-:W-:Y:S01]  /*73f0*/  FMUL.FTZ R93, R93, R7.reuse ;  /* 0x000000075d5d7220 */ /* 0x080fe20000410000 */
[----:B------:R-:W-:Y:S01]  /*7400*/  FMNMX.FTZ R9, R27, R10, !PT ;  /* 0x0000000a1b097209 */ /* 0x000fe20007810000 */
[----:B------:R-:W-:Y:S01]  /*7410*/  MUFU.EX2 R49, R49 ;  /* 0x0000003100317308 */ /* 0x000fe20000000800 */
[----:B------:R-:W-:Y:S01]  /*7420*/  FSEL R82, R82, -INF , !P3 ;  /* 0xff80000052527808 */ /* 0x000fe20005800000 */
        /* <DEDUP_REMOVED lines=11> */
[-C--:B------:R-:W-:Y:S01]  /*74e0*/  FMUL.FTZ R105, R105, R7.reuse ;  /* 0x0000000769697220 */ /* 0x080fe20000410000 */
[-C--:B------:R-:W-:Y:S01]  /*74f0*/  FMUL.FTZ R108, R108, R7.reuse ;  /* 0x000000076c6c7220 */ /* 0x080fe20000410000 */
[----:B------:R-:W-:Y:S01]  /*7500*/  FMNMX.FTZ R9, R35, R10, !PT ;  /* 0x0000000a23097209 */ /* 0x000fe20007810000 */
[----:B------:R-:W-:Y:S01]  /*7510*/  MUFU.EX2 R56, R56 ;  /* 0x0000003800387308 */ /* 0x000fe20000000800 */
[-C--:B------:R-:W-:Y:S01]  /*7520*/  FMUL.FTZ R109, R109, R7.reuse ;  /* 0x000000076d6d7220 */ /* 0x080fe20000410000 */
        /* <DEDUP_REMOVED lines=18> */
[----:B------:R-:W-:-:S03]  /*7650*/  FMUL.FTZ R133, R133, R7 ;  /* 0x0000000785857220 */ /* 0x000fc60000410000 */
        /* <DEDUP_REMOVED lines=25> */
[----:B------:R-:W0:Y:S03]  /*77f0*/  MUFU.EX2 R10, R28 ;  /* 0x0000001c000a7308 */ /* 0x000e260000000800 */
[----:B------:R-:W-:-:S04]  /*7800*/  FMNMX.FTZ R9, R82, R9, !PT ;  /* 0x0000000952097209 */ /* 0x000fc80007810000 */
[----:B------:R-:W-:Y:S01]  /*7810*/  FMNMX.FTZ R9, R83, R9, !PT ;  /* 0x0000000953097209 */ /* 0x000fe20007810000 */
[----:B------:R-:W-:Y:S03]  /*7820*/  MUFU.EX2 R28, R48 ;  /* 0x00000030001c7308 */ /* 0x000fe60000000800 */
[----:B------:R-:W-:-:S04]  /*7830*/  FMNMX.FTZ R12, R86, R9, !PT ;  /* 0x00000009560c7209 */ /* 0x000fc80007810000 */
[----:B------:R-:W-:Y:S01]  /*7840*/  FMNMX.FTZ R12, R87, R12, !PT ;  /* 0x0000000c570c7209 */ /* 0x000fe20007810000 */
[----:B------:R-:W-:Y:S01]  /*7850*/  MUFU.EX2 R77, R77 ;  /* 0x0000004d004d7308 */ /* 0x000fe20000000800 */
[----:B0-----:R-:W-:Y:S01]  /*7860*/  FADD.FTZ R4, R10, R4 ;  /* 0x000000040a047221 */ /* 0x001fe20000010000 */
[C---:B------:R-:W-:Y:S02]  /*7870*/  F2FP.BF16.F32.PACK_AB R10, R29.reuse, R10 ;  /* 0x0000000a1d0a723e */ /* 0x040fe400000010ff */
[----:B------:R-:W0:Y:S01]  /*7880*/  SHFL.BFLY PT, R9, R12, 0x2, 0x1f ;  /* 0x0c401f000c097f89 */ /* 0x000e2200000e0000 */
[----:B------:R-:W-:-:S03]  /*7890*/  FADD.FTZ R13, R29, R4 ;  /* 0x000000041d0d7221 */ /* 0x000fc60000010000 */
[----:B------:R-:W-:Y:S08]  /*78a0*/  MUFU.EX2 R80, R80 ;  /* 0x0000005000507308 */ /* 0x000ff00000000800 */
[----:B------:R-:W-:Y:S08]  /*78b0*/  MUFU.EX2 R81, R81 ;  /* 0x0000005100517308 */ /* 0x000ff00000000800 */
[----:B------:R-:W-:Y:S01]  /*78c0*/  MUFU.EX2 R84, R84 ;  /* 0x0000005400547308 */ /* 0x000fe20000000800 */
[----:B0-----:R-:W-:-:S07]  /*78d0*/  FMNMX.FTZ R12, R12, R9, !PT ;  /* 0x000000090c0c7209 */ /* 0x001fce0007810000 */
[----:B------:R-:W-:Y:S01]  /*78e0*/  MUFU.EX2 R0, R0 ;  /* 0x0000000000007308 */ /* 0x000fe20000000800 */
[----:B------:R-:W0:Y:S02]  /*78f0*/  SHFL.BFLY PT, R9, R12, 0x1, 0x1f ;  /* 0x0c201f000c097f89 */ /* 0x000e2400000e0000 */
[----:B0-----:R-:W-:Y:S01]  /*7900*/  FMNMX.FTZ R12, R12, R9, !PT ;  /* 0x000000090c0c7209 */ /* 0x001fe20007810000 */
[----:B------:R-:W-:Y:S01]  /*7910*/  IMAD.U32 R9, RZ, RZ, UR48 ;  /* 0x00000030ff097e24 */ /* 0x000fe2000f8e00ff */
[----:B------:R-:W-:Y:S02]  /*7920*/  UMOV UR48, UR57 ;  /* 0x0000003900307c82 */ /* 0x000fe40008000000 */
[C---:B------:R-:W-:Y:S01]  /*7930*/  FSETP.NEU.FTZ.AND P2, PT, R12.reuse, -INF , PT ;  /* 0xff8000000c00780b */ /* 0x040fe20003f5d000 */
[----:B------:R-:W-:Y:S01]  /*7940*/  FMUL.FTZ R4, R12, UR33 ;  /* 0x000000210c047c20 */ /* 0x000fe20008410000 */
[----:B------:R-:W-:-:S04]  /*7950*/  @!P1 LEA R9, R9, UR42, 0x3 ;  /* 0x0000002a09099c11 */ /* 0x000fc8000f8e18ff */
[----:B------:R-:W-:Y:S01]  /*7960*/  FSEL R4, R4, RZ, P2 ;  /* 0x000000ff04047208 */ /* 0x000fe20001000000 */
[----:B------:R-:W-:-:S04]  /*7970*/  @!P1 VIADD R9, R9, 0x2d860 ;  /* 0x0002d86009099836 */ /* 0x000fc80000000000 */
[--C-:B------:R-:W-:Y:S01]  /*7980*/  FFMA.FTZ R14, R26, UR33, -R4.reuse ;  /* 0x000000211a0e7c23 */ /* 0x100fe20008010804 */
[--C-:B------:R-:W-:Y:S01]  /*7990*/  FFMA.FTZ R15, R27, UR33, -R4.reuse ;  /* 0x000000211b0f7c23 */ /* 0x100fe20008010804 */
[--C-:B------:R-:W-:Y:S01]  /*79a0*/  FFMA.FTZ R20, R30, UR33, -R4.reuse ;  /* 0x000000211e147c23 */ /* 0x100fe20008010804 */
[--C-:B------:R-:W-:Y:S01]  /*79b0*/  FFMA.FTZ R21, R31, UR33, -R4.reuse ;  /* 0x000000211f157c23 */ /* 0x100fe20008010804 */
[----:B------:R-:W-:Y:S01]  /*79c0*/  @!P1 PRMT R9, RZ, 0x654, R9 ;  /* 0x00000654ff099816 */ /* 0x000fe20000000009 */
[--C-:B------:R-:W-:Y:S01]  /*79d0*/  FFMA.FTZ R25, R38, UR33, -R4.reuse ;  /* 0x0000002126197c23 */ /* 0x100fe20008010804 */
[----:B------:R-:W-:Y:S01]  /*79e0*/  MUFU.EX2 R14, R14 ;  /* 0x0000000e000e7308 */ /* 0x000fe20000000800 */
[--C-:B------:R-:W-:Y:S01]  /*79f0*/  FFMA.FTZ R27, R39, UR33, -R4.reuse ;  /* 0x00000021271b7c23 */ /* 0x100fe20008010804 */
[----:B------:R0:W-:Y:S01]  /*7a00*/  @!P1 SYNCS.ARRIVE.TRANS64.RED.A1T0 RZ, [R9+URZ], RZ ;  /* 0x000000ff09ff99a7 */ /* 0x0001e2000810043f */
        /* <DEDUP_REMOVED lines=16> */
[----:B------:R-:W-:-:S05]  /*7b10*/  FFMA.FTZ R74, R74, UR33, -R4 ;  /* 0x000000214a4a7c23 */ /* 0x000fca0008010804 */
[----:B------:R-:W1:Y:S01]  /*7b20*/  MUFU.EX2 R21, R21 ;  /* 0x0000001500157308 */ /* 0x000e620000000800 */
[----:B0-----:R-:W-:-:S07]  /*7b30*/  F2FP.BF16.F32.PACK_AB R9, R15, R14 ;  /* 0x0000000e0f09723e */ /* 0x001fce00000010ff */
[----:B------:R-:W-:Y:S08]  /*7b40*/  MUFU.EX2 R25, R25 ;  /* 0x0000001900197308 */ /* 0x000ff00000000800 */
[----:B------:R-:W-:Y:S01]  /*7b50*/  MUFU.EX2 R26, R44 ;  /* 0x0000002c001a7308 */ /* 0x000fe20000000800 */
[----:B-1----:R-:W-:-:S05]  /*7b60*/  F2FP.BF16.F32.PACK_AB R11, R21, R20 ;  /* 0x00000014150b723e */ /* 0x002fca00000010ff */
[----:B------:R0:W-:Y:S02]  /*7b70*/  STSM.16.M88.4 [R17+0x21800], R8 ;  /* 0x0218000811007844 */ /* 0x0001e40000000200 */
[----:B------:R-:W-:Y:S08]  /*7b80*/  MUFU.EX2 R27, R27 ;  /* 0x0000001b001b7308 */ /* 0x000ff00000000800 */
[----:B------:R-:W-:Y:S01]  /*7b90*/  MUFU.EX2 R31, R31 ;  /* 0x0000001f001f7308 */ /* 0x000fe20000000800 */
[--C-:B0-----:R-:W-:Y:S01]  /*7ba0*/  FFMA.FTZ R9, R34, UR33, -R4.reuse ;  /* 0x0000002122097c23 */ /* 0x101fe20008010804 */
[----:B------:R-:W-:-:S06]  /*7bb0*/  FFMA.FTZ R11, R35, UR33, -R4 ;  /* 0x00000021230b7c23 */ /* 0x000fcc0008010804 */
[----:B------:R0:W1:Y:S01]  /*7bc0*/  MUFU.EX2 R8, R32 ;  /* 0x0000002000087308 */ /* 0x0000620000000800 */
[--C-:B------:R-:W-:Y:S01]  /*7bd0*/  FFMA.FTZ R35, R43, UR33, -R4.reuse ;  /* 0x000000212b237c23 */ /* 0x100fe20008010804 */
[----:B------:R-:W-:-:S06]  /*7be0*/  FFMA.FTZ R34, R54, UR33, -R4 ;  /* 0x0000002136227c23 */ /* 0x000fcc0008010804 */
[----:B------:R-:W-:Y:S01]  /*7bf0*/  MUFU.EX2 R9, R9 ;  /* 0x0000000900097308 */ /* 0x000fe20000000800 */
[----:B0-----:R-:W-:Y:S02]  /*7c00*/  FSEL R32, R12, RZ, P2 ;  /* 0x000000ff0c207208 */ /* 0x001fe40001000000 */
[C---:B------:R-:W-:Y:S01]  /*7c10*/  ISETP.GT.AND P2, PT, R2.reuse, UR58, PT ;  /* 0x0000003a02007c0c */ /* 0x040fe2000bf44270 */
[----:B------:R-:W-:Y:S02]  /*7c20*/  VIADD R2, R2, 0xffffffff ;  /* 0xffffffff02027836 */ /* 0x000fe40000000000 */
[----:B------:R-:W-:Y:S02]  /*7c30*/  FADD.FTZ R32, -R32, R5 ;  /* 0x0000000520207221 */ /* 0x000fe40000010100 */
[----:B------:R0:W2:Y:S02]  /*7c40*/  MUFU.EX2 R10, R36 ;  /* 0x00000024000a7308 */ /* 0x0000a40000000800 */
[----:B------:R-:W-:Y:S01]  /*7c50*/  FMUL.FTZ R5, R32, UR33 ;  /* 0x0000002120057c20 */ /* 0x000fe20008410000 */
[----:B------:R-:W-:-:S05]  /*7c60*/  FFMA.FTZ R32, R51, UR33, -R4 ;  /* 0x0000002133207c23 */ /* 0x000fca0008010804 */
[----:B------:R-:W3:Y:S01]  /*7c70*/  MUFU.EX2 R5, R5 ;  /* 0x0000000500057308 */ /* 0x000ee20000000800 */
[----:B0-----:R-:W-:Y:S01]  /*7c80*/  FFMA.FTZ R36, R46, UR33, -R4 ;  /* 0x000000212e247c23 */ /* 0x001fe20008010804 */
[----:B-1----:R-:W-:Y:S01]  /*7c90*/  FADD.FTZ R46, R8, R13 ;  /* 0x0000000d082e7221 */ /* 0x002fe20000010000 */
[----:B------:R-:W-:-:S03]  /*7ca0*/  F2FP.BF16.F32.PACK_AB R8, R33, R8 ;  /* 0x000000082108723e */ /* 0x000fc600000010ff */
[----:B------:R-:W-:Y:S02]  /*7cb0*/  FADD.FTZ R13, R33, R46 ;  /* 0x0000002e210d7221 */ /* 0x000fe40000010000 */
[----:B------:R-:W0:Y:S02]  /*7cc0*/  MUFU.EX2 R11, R11 ;  /* 0x0000000b000b7308 */ /* 0x000e240000000800 */
[----:B--2---:R-:W-:Y:S01]  /*7cd0*/  FADD.FTZ R46, R10, R13 ;  /* 0x0000000d0a2e7221 */ /* 0x004fe20000010000 */
[----:B------:R-:W-:-:S05]  /*7ce0*/  F2FP.BF16.F32.PACK_AB R10, R37, R10 ;  /* 0x0000000a250a723e */ /* 0x000fca00000010ff */
[----:B------:R-:W1:Y:S01]  /*7cf0*/  MUFU.EX2 R35, R35 ;  /* 0x0000002300237308 */ /* 0x000e620000000800 */
[----:B---3--:R-:W-:Y:S01]  /*7d00*/  FFMA.FTZ R14, R5, R3, R14 ;  /* 0x00000003050e7223 */ /* 0x008fe2000001000e */
[----:B------:R-:W-:Y:S01]  /*7d10*/  FFMA.FTZ R3, R55, UR33, -R4 ;  /* 0x0000002137037c23 */ /* 0x000fe20008010804 */
[-C--:B------:R-:W-:Y:S01]  /*7d20*/  FMUL.FTZ R90, R90, R5.reuse ;  /* 0x000000055a5a7220 */ /* 0x080fe20000410000 */
[-C--:B------:R-:W-:Y:S01]  /*7d30*/  FMUL.FTZ R91, R91, R5.reuse ;  /* 0x000000055b5b7220 */ /* 0x080fe20000410000 */
[----:B------:R-:W-:Y:S01]  /*7d40*/  FADD.FTZ R39, R15, R14 ;  /* 0x0000000e0f277221 */ /* 0x000fe20000010000 */
[--C-:B------:R-:W-:Y:S01]  /*7d50*/  FFMA.FTZ R14, R58, UR33, -R4.reuse ;  /* 0x000000213a0e7c23 */ /* 0x100fe20008010804 */
[--C-:B------:R-:W-:Y:S01]  /*7d60*/  FFMA.FTZ R15, R59, UR33, -R4.reuse ;  /* 0x000000213b0f7c23 */ /* 0x100fe20008010804 */
[----:B------:R-:W2:Y:S01]  /*7d70*/  MUFU.EX2 R36, R36 ;  /* 0x0000002400247308 */ /* 0x000ea20000000800 */
[----:B------:R-:W-:Y:S01]  /*7d80*/  FADD.FTZ R39, R20, R39 ;  /* 0x0000002714277221 */ /* 0x000fe20000010000 */
[--C-:B------:R-:W-:Y:S01]  /*7d90*/  FFMA.FTZ R20, R62, UR33, -R4.reuse ;  /* 0x000000213e147c23 */ /* 0x100fe20008010804 */
[----:B------:R-:W-:Y:S01]  /*7da0*/  FFMA.FTZ R4, R87, UR33, -R4 ;  /* 0x0000002157047c23 */ /* 0x000fe20008010804 */
[-C--:B------:R-:W-:Y:S01]  /*7db0*/  FMUL.FTZ R94, R94, R5.reuse ;  /* 0x000000055e5e7220 */ /* 0x080fe20000410000 */
[----:B------:R-:W-:Y:S01]  /*7dc0*/  FADD.FTZ R44, R21, R39 ;  /* 0x00000027152c7221 */ /* 0x000fe20000010000 */
[----:B------:R-:W-:Y:S01]  /*7dd0*/  FADD.FTZ R21, R37, R46 ;  /* 0x0000002e25157221 */ /* 0x000fe20000010000 */
[-C--:B------:R-:W-:Y:S01]  /*7de0*/  FMUL.FTZ R95, R95, R5.reuse ;  /* 0x000000055f5f7220 */ /* 0x080fe20000410000 */
[----:B------:R-:W3:Y:S01]  /*7df0*/  MUFU.EX2 R38, R38 ;  /* 0x0000002600267308 */ /* 0x000ee20000000800 */
[----:B------:R-:W-:Y:S01]  /*7e00*/  FADD.FTZ R44, R9, R44 ;  /* 0x0000002c092c7221 */ /* 0x000fe20000010000 */
[----:B------:R-:W-:Y:S01]  /*7e10*/  FADD.FTZ R46, R24, R21 ;  /* 0x00000015182e7221 */ /* 0x000fe20000010000 */
[----:B------:R-:W-:Y:S01]  /*7e20*/  F2FP.BF16.F32.PACK_AB R24, R41, R24 ;  /* 0x000000182918723e */ /* 0x000fe200000010ff */
[----:B------:R-:W-:Y:S01]  /*7e30*/  FMUL.FTZ R98, R98, R5 ;  /* 0x0000000562627220 */ /* 0x000fe20000410000 */
[----:B0-----:R-:W-:Y:S01]  /*7e40*/  FADD.FTZ R44, R11, R44 ;  /* 0x0000002c0b2c7221 */ /* 0x001fe20000010000 */
[----:B------:R-:W-:Y:S01]  /*7e50*/  FADD.FTZ R21, R41, R46 ;  /* 0x0000002e29157221 */ /* 0x000fe20000010000 */
[----:B------:R-:W-:Y:S01]  /*7e60*/  F2FP.BF16.F32.PACK_AB R9, R11, R9 ;  /* 0x000000090b09723e */ /* 0x000fe200000010ff */
[----:B------:R-:W0:Y:S01]  /*7e70*/  MUFU.EX2 R29, R29 ;  /* 0x0000001d001d7308 */ /* 0x000e220000000800 */
[----:B------:R-:W-:Y:S01]  /*7e80*/  FADD.FTZ R44, R25, R44 ;  /* 0x0000002c192c7221 */ /* 0x000fe20000010000 */
[----:B------:R-:W-:Y:S01]  /*7e90*/  FADD.FTZ R46, R26, R21 ;  /* 0x000000151a2e7221 */ /* 0x000fe20000010000 */
[----:B------:R-:W-:Y:S01]  /*7ea0*/  F2FP.BF16.F32.PACK_AB R11, R27, R25 ;  /* 0x000000191b0b723e */ /* 0x000fe200000010ff */
[----:B------:R-:W-:Y:S01]  /*7eb0*/  FMUL.FTZ R99, R99, R5 ;  /* 0x0000000563637220 */ /* 0x000fe20000410000 */
[----:B------:R-:W-:Y:S01]  /*7ec0*/  FADD.FTZ R44, R27, R44 ;  /* 0x0000002c1b2c7221 */ /* 0x000fe20000010000 */
[----:B------:R-:W-:Y:S01]  /*7ed0*/  FADD.FTZ R43, R45, R46 ;  /* 0x0000002e2d2b7221 */ /* 0x000fe20000010000 */
[----:B-1----:R-:W-:Y:S01]  /*7ee0*/  F2FP.BF16.F32.PACK_AB R25, R35, R31 ;  /* 0x0000001f2319723e */ /* 0x002fe200000010ff */
[----:B------:R-:W1:Y:S01]  /*7ef0*/  MUFU.EX2 R30, R52 ;  /* 0x00000034001e7308 */ /* 0x000e620000000800 */
[----:B------:R-:W-:Y:S01]  /*7f00*/  FADD.FTZ R44, R31, R44 ;  /* 0x0000002c1f2c7221 */ /* 0x000fe20000010000 */
[----:B------:R-:W-:Y:S01]  /*7f10*/  FADD.FTZ R46, R28, R43 ;  /* 0x0000002b1c2e7221 */ /* 0x000fe20000010000 */
[----:B------:R-:W-:Y:S01]  /*7f20*/  F2FP.BF16.F32.PACK_AB R26, R45, R26 ;  /* 0x0000001a2d1a723e */ /* 0x000fe200000010ff */
[----:B------:R4:W-:Y:S01]  /*7f30*/  STSM.16.M88.4 [R22], R8 ;  /* 0x0000000816007844 */ /* 0x0009e20000000200 */
[----:B------:R-:W-:Y:S01]  /*7f40*/  FADD.FTZ R21, R35, R44 ;  /* 0x0000002c23157221 */ /* 0x000fe20000010000 */
[C---:B------:R-:W-:Y:S01]  /*7f50*/  FADD.FTZ R47, R49.reuse, R46 ;  /* 0x0000002e312f7221 */ /* 0x040fe20000010000 */
[----:B------:R-:W-:Y:S01]  /*7f60*/  F2FP.BF16.F32.PACK_AB R28, R49, R28 ;  /* 0x0000001c311c723e */ /* 0x000fe200000010ff */
[----:B------:R-:W5:Y:S01]  /*7f70*/  MUFU.EX2 R32, R32 ;  /* 0x0000002000207308 */ /* 0x000f620000000800 */
[----:B--2---:R-:W-:Y:S01]  /*7f80*/  FADD.FTZ R21, R36, R21 ;  /* 0x0000001524157221 */ /* 0x004fe20000010000 */
[-C--:B------:R-:W-:Y:S01]  /*7f90*/  FMUL.FTZ R102, R102, R5.reuse ;  /* 0x0000000566667220 */ /* 0x080fe20000410000 */
[-C--:B------:R-:W-:Y:S01]  /*7fa0*/  FMUL.FTZ R103, R103, R5.reuse ;  /* 0x0000000567677220 */ /* 0x080fe20000410000 */
[-C--:B------:R-:W-:Y:S01]  /*7fb0*/  FMUL.FTZ R106, R106, R5.reuse ;  /* 0x000000056a6a7220 */ /* 0x080fe20000410000 */
[----:B---3--:R-:W-:Y:S01]  /*7fc0*/  FADD.FTZ R44, R38, R21 ;  /* 0x00000015262c7221 */ /* 0x008fe20000010000 */
[-C--:B------:R-:W-:Y:S01]  /*7fd0*/  FMUL.FTZ R107, R107, R5.reuse ;  /* 0x000000056b6b7220 */ /* 0x080fe20000410000 */
[-C--:B------:R-:W-:Y:S01]  /*7fe0*/  FMUL.FTZ R110, R110, R5.reuse ;  /* 0x000000056e6e7220 */ /* 0x080fe20000410000 */
[----:B------:R-:W2:Y:S01]  /*7ff0*/  MUFU.EX2 R34, R34 ;  /* 0x0000002200227308 */ /* 0x000ea20000000800 */
[----:B0-----:R-:W-:Y:S01]  /*8000*/  FADD.FTZ R43, R29, R44 ;  /* 0x0000002c1d2b7221 */ /* 0x001fe20000010000 */
[----:B-1----:R-:W-:Y:S01]  /*8010*/  FADD.FTZ R44, R30, R47 ;  /* 0x0000002f1e2c7221 */ /* 0x002fe20000010000 */
[----:B------:R-:W-:Y:S01]  /*8020*/  F2FP.BF16.F32.PACK_AB R30, R53, R30 ;  /* 0x0000001e351e723e */ /* 0x000fe200000010ff */
[----:B------:R-:W-:Y:S01]  /*8030*/  FMUL.FTZ R111, R111, R5 ;  /* 0x000000056f6f7220 */ /* 0x000fe20000410000 */
[----:B----4-:R-:W-:Y:S01]  /*8040*/  F2FP.BF16.F32.PACK_AB R8, R57, R56 ;  /* 0x000000383908723e */ /* 0x010fe200000010ff */
[----:B------:R-:W-:Y:S01]  /*8050*/  FADD.FTZ R41, R53, R44 ;  /* 0x0000002c35297221 */ /* 0x000fe20000010000 */
[----:B------:R-:W-:Y:S01]  /*8060*/  F2FP.BF16.F32.PACK_AB R10, R61, R60 ;  /* 0x0000003c3d0a723e */ /* 0x000fe200000010ff */
[----:B------:R-:W0:Y:S01]  /*8070*/  MUFU.EX2 R3, R3 ;  /* 0x0000000300037308 */ /* 0x000e220000000800 */
[----:B-----5:R-:W-:Y:S01]  /*8080*/  FADD.FTZ R43, R32, R43 ;  /* 0x0000002b202b7221 */ /* 0x020fe20000010000 */
[----:B------:R-:W-:Y:S01]  /*8090*/  FADD.FTZ R46, R56, R41 ;  /* 0x00000029382e7221 */ /* 0x000fe20000010000 */
[----:B------:R-:W-:Y:S01]  /*80a0*/  F2FP.BF16.F32.PACK_AB R29, R32, R29 ;  /* 0x0000001d201d723e */ /* 0x000fe200000010ff */
[-C--:B------:R-:W-:Y:S01]  /*80b0*/  FMUL.FTZ R114, R114, R5.reuse ;  /* 0x0000000572727220 */ /* 0x080fe20000410000 */
[-C--:B------:R-:W-:Y:S01]  /*80c0*/  FMUL.FTZ R115, R115, R5.reuse ;  /* 0x0000000573737220 */ /* 0x080fe20000410000 */
[----:B------:R-:W-:Y:S01]  /*80d0*/  FADD.FTZ R41, R57, R46 ;  /* 0x0000002e39297221 */ /* 0x000fe20000010000 */
[-C--:B------:R-:W-:Y:S01]  /*80e0*/  FMUL.FTZ R118, R118, R5.reuse ;  /* 0x0000000576767220 */ /* 0x080fe20000410000 */
[----:B------:R-:W1:Y:S01]  /*80f0*/  MUFU.EX2 R14, R14 ;  /* 0x0000000e000e7308 */ /* 0x000e620000000800 */
[----:B--2---:R-:W-:Y:S01]  /*8100*/  FADD.FTZ R44, R34, R43 ;  /* 0x0000002b222c7221 */ /* 0x004fe20000010000 */
[----:B------:R-:W-:Y:S01]  /*8110*/  FADD.FTZ R46, R60, R41 ;  /* 0x000000293c2e7221 */ /* 0x000fe20000010000 */
[-C--:B------:R-:W-:Y:S01]  /*8120*/  FMUL.FTZ R119, R119, R5.reuse ;  /* 0x0000000577777220 */ /* 0x080fe20000410000 */
[-C--:B------:R-:W-:Y:S01]  /*8130*/  FMUL.FTZ R122, R122, R5.reuse ;  /* 0x000000057a7a7220 */ /* 0x080fe20000410000 */
[-C--:B------:R-:W-:Y:S01]  /*8140*/  FMUL.FTZ R123, R123, R5.reuse ;  /* 0x000000057b7b7220 */ /* 0x080fe20000410000 */
[----:B------:R-:W-:Y:S01]  /*8150*/  FADD.FTZ R35, R61, R46 ;  /* 0x0000002e3d237221 */ /* 0x000fe20000010000 */
[-C--:B------:R-:W-:Y:S01]  /*8160*/  FMUL.FTZ R126, R126, R5.reuse ;  /* 0x000000057e7e7220 */ /* 0x080fe20000410000 */
[----:B------:R-:W2:Y:S01]  /*8170*/  MUFU.EX2 R15, R15 ;  /* 0x0000000f000f7308 */ /* 0x000ea20000000800 */
[----:B0-----:R-:W-:Y:S01]  /*8180*/  FADD.FTZ R27, R3, R44 ;  /* 0x0000002c031b7221 */ /* 0x001fe20000010000 */
[-C--:B------:R-:W-:Y:S01]  /*8190*/  FMUL.FTZ R127, R127, R5.reuse ;  /* 0x000000057f7f7220 */ /* 0x080fe20000410000 */
[-C--:B------:R-:W-:Y:S01]  /*81a0*/  FMUL.FTZ R130, R130, R5.reuse ;  /* 0x0000000582827220 */ /* 0x080fe20000410000 */
[-C--:B------:R-:W-:Y:S01]  /*81b0*/  FMUL.FTZ R131, R131, R5.reuse ;  /* 0x0000000583837220 */ /* 0x080fe20000410000 */
[-C--:B------:R-:W-:Y:S01]  /*81c0*/  FMUL.FTZ R134, R134, R5.reuse ;  /* 0x0000000586867220 */ /* 0x080fe20000410000 */
[----:B------:R-:W-:Y:S01]  /*81d0*/  FMUL.FTZ R135, R135, R5 ;  /* 0x0000000587877220 */ /* 0x000fe20000410000 */
[----:B------:R-:W-:Y:S01]  /*81e0*/  IMAD.MOV.U32 R5, RZ, RZ, R12 ;  /* 0x000000ffff057224 */ /* 0x000fe200078e000c */
[----:B------:R-:W0:Y:S01]  /*81f0*/  MUFU.EX2 R20, R20 ;  /* 0x0000001400147308 */ /* 0x000e220000000800 */
[----:B-1----:R-:W-:Y:S01]  /*8200*/  FADD.FTZ R44, R14, R27 ;  /* 0x0000001b0e2c7221 */ /* 0x002fe20000010000 */
[----:B------:R-:W-:Y:S01]  /*8210*/  F2FP.BF16.F32.PACK_AB R27, R38, R36 ;  /* 0x00000024261b723e */ /* 0x000fe200000010ff */
[----:B------:R-:W-:-:S04]  /*8220*/  FADD.FTZ R38, R64, R35 ;  /* 0x0000002340267221 */ /* 0x000fc80000010000 */
[----:B------:R1:W-:Y:S01]  /*8230*/  STSM.16.M88.4 [R19], R24 ;  /* 0x0000001813007844 */ /* 0x0003e20000000200 */
[----:B------:R-:W3:Y:S01]  /*8240*/  MUFU.EX2 R42, R42 ;  /* 0x0000002a002a7308 */ /* 0x000ee20000000800 */
[----:B--2---:R-:W-:-:S07]  /*8250*/  FADD.FTZ R31, R15, R44 ;  /* 0x0000002c0f1f7221 */ /* 0x004fce0000010000 */
[----:B------:R-:W2:Y:S01]  /*8260*/  MUFU.EX2 R13, R66 ;  /* 0x00000042000d7308 */ /* 0x000ea20000000800 */
[----:B0-----:R-:W-:Y:S01]  /*8270*/  FADD.FTZ R31, R20, R31 ;  /* 0x0000001f141f7221 */ /* 0x001fe20000010000 */
[----:B-1----:R-:W-:-:S06]  /*8280*/  F2FP.BF16.F32.PACK_AB R26, R77, R76 ;  /* 0x0000004c4d1a723e */ /* 0x002fcc00000010ff */
[----:B------:R-:W0:Y:S01]  /*8290*/  MUFU.EX2 R39, R67 ;  /* 0x0000004300277308 */ /* 0x000e220000000800 */
[C---:B---3--:R-:W-:Y:S01]  /*82a0*/  FADD.FTZ R36, R42.reuse, R31 ;  /* 0x0000001f2a247221 */ /* 0x048fe20000010000 */
[----:B------:R-:W-:Y:S01]  /*82b0*/  FADD.FTZ R31, R65, R38 ;  /* 0x00000026411f7221 */ /* 0x000fe20000010000 */
[----:B------:R-:W-:-:S03]  /*82c0*/  F2FP.BF16.F32.PACK_AB R11, R42, R20 ;  /* 0x000000142a0b723e */ /* 0x000fc600000010ff */
[----:B------:R-:W-:Y:S01]  /*82d0*/  FADD.FTZ R38, R68, R31 ;  /* 0x0000001f44267221 */ /* 0x000fe20000010000 */
[----:B------:R-:W-:Y:S01]  /*82e0*/  F2FP.BF16.F32.PACK_AB R31, R3, R34 ;  /* 0x00000022031f723e */ /* 0x000fe200000010ff */
[----:B------:R-:W1:Y:S01]  /*82f0*/  MUFU.EX2 R33, R70 ;  /* 0x0000004600217308 */ /* 0x000e620000000800 */
[----:B--2---:R-:W-:Y:S01]  /*8300*/  FADD.FTZ R36, R13, R36 ;  /* 0x000000240d247221 */ /* 0x004fe20000010000 */
[----:B------:R-:W-:Y:S02]  /*8310*/  FADD.FTZ R9, R69, R38 ;  /* 0x0000002645097221 */ /* 0x000fe40000010000 */
[----:B------:R2:W-:Y:S02]  /*8320*/  STSM.16.M88.4 [R18], R28 ;  /* 0x0000001c12007844 */ /* 0x0005e40000000200 */
[----:B------:R-:W-:Y:S01]  /*8330*/  FADD.FTZ R24, R72, R9 ;  /* 0x0000000948187221 */ /* 0x000fe20000010000 */
[----:B------:R-:W-:Y:S01]  /*8340*/  F2FP.BF16.F32.PACK_AB R9, R15, R14 ;  /* 0x0000000e0f09723e */ /* 0x000fe200000010ff */
[----:B------:R-:W3:Y:S01]  /*8350*/  MUFU.EX2 R37, R71 ;  /* 0x0000004700257308 */ /* 0x000ee20000000800 */
[----:B0-----:R-:W-:Y:S01]  /*8360*/  FADD.FTZ R36, R39, R36 ;  /* 0x0000002427247221 */ /* 0x001fe20000010000 */
[C---:B------:R-:W-:Y:S01]  /*8370*/  FADD.FTZ R15, R73.reuse, R24 ;  /* 0x00000018490f7221 */ /* 0x040fe20000010000 */
[----:B------:R-:W-:Y:S01]  /*8380*/  F2FP.BF16.F32.PACK_AB R24, R73, R72 ;  /* 0x000000484918723e */ /* 0x000fe200000010ff */
[----:B------:R0:W-:Y:S02]  /*8390*/  STSM.16.M88.4 [R17+0x27800], R8 ;  /* 0x0278000811007844 */ /* 0x0001e40000000200 */
[----:B------:R-:W-:-:S02]  /*83a0*/  FADD.FTZ R14, R76, R15 ;  /* 0x0000000f4c0e7221 */ /* 0x000fc40000010000 */
[----:B------:R-:W4:Y:S01]  /*83b0*/  MUFU.EX2 R21, R74 ;  /* 0x0000004a00157308 */ /* 0x000f220000000800 */
[----:B-1----:R-:W-:Y:S01]  /*83c0*/  FADD.FTZ R36, R33, R36 ;  /* 0x0000002421247221 */ /* 0x002fe20000010000 */
[----:B------:R-:W-:Y:S01]  /*83d0*/  FADD.FTZ R15, R77, R14 ;  /* 0x0000000e4d0f7221 */ /* 0x000fe20000010000 */
[----:B--2---:R-:W-:Y:S02]  /*83e0*/  F2FP.BF16.F32.PACK_AB R28, R81, R80 ;  /* 0x00000050511c723e */ /* 0x004fe400000010ff */
[----:B------:R-:W-:Y:S01]  /*83f0*/  F2FP.BF16.F32.PACK_AB R30, R0, R84 ;  /* 0x00000054001e723e */ /* 0x000fe200000010ff */
[----:B------:R-:W-:Y:S02]  /*8400*/  FADD.FTZ R20, R80, R15 ;  /* 0x0000000f50147221 */ /* 0x000fe40000010000 */
[----:B------:R-:W1:Y:S01]  /*8410*/  MUFU.EX2 R40, R40 ;  /* 0x0000002800287308 */ /* 0x000e620000000800 */
[----:B---3--:R-:W-:Y:S01]  /*8420*/  FADD.FTZ R36, R37, R36 ;  /* 0x0000002425247221 */ /* 0x008fe20000010000 */
[----:B------:R-:W-:Y:S01]  /*8430*/  FADD.FTZ R15, R81, R20 ;  /* 0x00000014510f7221 */ /* 0x000fe20000010000 */
[----:B0-----:R-:W-:-:S02]  /*8440*/  F2FP.BF16.F32.PACK_AB R8, R65, R64 ;  /* 0x000000404108723e */ /* 0x001fc400000010ff */
[----:B------:R-:W-:Y:S01]  /*8450*/  F2FP.BF16.F32.PACK_AB R10, R69, R68 ;  /* 0x00000044450a723e */ /* 0x000fe200000010ff */
[----:B------:R-:W-:Y:S02]  /*8460*/  FADD.FTZ R15, R84, R15 ;  /* 0x0000000f540f7221 */ /* 0x000fe40000010000 */
[----:B------:R-:W0:Y:S01]  /*8470*/  MUFU.EX2 R78, R78 ;  /* 0x0000004e004e7308 */ /* 0x000e220000000800 */
[----:B------:R-:W-:Y:S01]  /*8480*/  F2FP.BF16.F32.PACK_AB R9, R39, R13 ;  /* 0x0000000d2709723e */ /* 0x000fe200000010ff */
[----:B----4-:R-:W-:Y:S01]  /*8490*/  FADD.FTZ R3, R21, R36 ;  /* 0x0000002415037221 */ /* 0x010fe20000010000 */
[----:B------:R-:W-:-:S05]  /*84a0*/  F2FP.BF16.F32.PACK_AB R11, R37, R33 ;  /* 0x00000021250b723e */ /* 0x000fca00000010ff */
[----:B------:R-:W2:Y:S01]  /*84b0*/  MUFU.EX2 R79, R79 ;  /* 0x0000004f004f7308 */ /* 0x000ea20000000800 */
[C---:B-1----:R-:W-:Y:S01]  /*84c0*/  F2FP.BF16.F32.PACK_AB R25, R40.reuse, R21 ;  /* 0x000000152819723e */ /* 0x042fe200000010ff */
[----:B------:R1:W-:Y:S01]  /*84d0*/  STSM.16.M88.4 [R23], R8 ;  /* 0x0000000817007844 */ /* 0x0003e20000000200 */
[----:B------:R-:W-:-:S05]  /*84e0*/  FADD.FTZ R3, R40, R3 ;  /* 0x0000000328037221 */ /* 0x000fca0000010000 */
[----:B------:R-:W3:Y:S01]  /*84f0*/  MUFU.EX2 R82, R82 ;  /* 0x0000005200527308 */ /* 0x000ee20000000800 */
[----:B0-----:R-:W-:-:S07]  /*8500*/  FADD.FTZ R14, R78, R3 ;  /* 0x000000034e0e7221 */ /* 0x001fce0000010000 */
[----:B------:R-:W0:Y:S01]  /*8510*/  MUFU.EX2 R83, R83 ;  /* 0x0000005300537308 */ /* 0x000e220000000800 */
[C---:B--2---:R-:W-:Y:S01]  /*8520*/  F2FP.BF16.F32.PACK_AB R27, R79.reuse, R78 ;  /* 0x0000004e4f1b723e */ /* 0x044fe200000010ff */
[----:B------:R-:W-:-:S04]  /*8530*/  FADD.FTZ R3, R79, R14 ;  /* 0x0000000e4f037221 */ /* 0x000fc80000010000 */
[----:B------:R1:W-:Y:S02]  /*8540*/  STSM.16.M88.4 [R19+0x6000], R24 ;  /* 0x0060001813007844 */ /* 0x0003e40000000200 */
[----:B------:R-:W2:Y:S01]  /*8550*/  MUFU.EX2 R86, R86 ;  /* 0x0000005600567308 */ /* 0x000ea20000000800 */
[----:B---3--:R-:W-:-:S07]  /*8560*/  FADD.FTZ R3, R82, R3 ;  /* 0x0000000352037221 */ /* 0x008fce0000010000 */
[----:B------:R3:W4:Y:S01]  /*8570*/  MUFU.EX2 R32, R4 ;  /* 0x0000000400207308 */ /* 0x0007220000000800 */
[C---:B0-----:R-:W-:Y:S01]  /*8580*/  F2FP.BF16.F32.PACK_AB R29, R83.reuse, R82 ;  /* 0x00000052531d723e */ /* 0x041fe200000010ff */
[----:B------:R-:W-:-:S04]  /*8590*/  FADD.FTZ R3, R83, R3 ;  /* 0x0000000353037221 */ /* 0x000fc80000010000 */
[----:B--2---:R-:W-:Y:S01]  /*85a0*/  FADD.FTZ R3, R86, R3 ;  /* 0x0000000356037221 */ /* 0x004fe20000010000 */
[----:B---3--:R-:W-:Y:S01]  /*85b0*/  FADD.FTZ R4, R0, R15 ;  /* 0x0000000f00047221 */ /* 0x008fe20000010000 */
[----:B------:R-:W-:Y:S01]  /*85c0*/  IMAD.MOV.U32 R0, RZ, RZ, R6 ;  /* 0x000000ffff007224 */ /* 0x000fe200078e0006 */
[C---:B----4-:R-:W-:Y:S01]  /*85d0*/  F2FP.BF16.F32.PACK_AB R31, R32.reuse, R86 ;  /* 0x00000056201f723e */ /* 0x050fe200000010ff */
[----:B------:R-:W-:-:S04]  /*85e0*/  FADD.FTZ R3, R32, R3 ;  /* 0x0000000320037221 */ /* 0x000fc80000010000 */
[----:B------:R1:W-:Y:S01]  /*85f0*/  STSM.16.M88.4 [R18+0x6000], R28 ;  /* 0x0060001c12007844 */ /* 0x0003e20000000200 */
[----:B------:R0:W-:Y:S06]  /*8600*/  MEMBAR.ALL.CTA ;  /* 0x0000000000007992 */ /* 0x0001ec0000008000 */
[----:B0-----:R-:W0:Y:S02]  /*8610*/  FENCE.VIEW.ASYNC.S ;  /* 0x00000000000073c6 */ /* 0x001e240000000000 */
[----:B0-----:R-:W-:Y:S01]  /*8620*/  NOP ;  /* 0x0000000000007918 */ /* 0x001fe20000000000 */
[----:B------:R-:W-:Y:S05]  /*8630*/  @P2 BRA `(.L_x_10471) ;  /* 0xffffffcc00bc2947 */ /* 0x000fea000383ffff */
[----:B------:R-:W-:Y:S01]  /*8640*/  IMAD.MOV.U32 R5, RZ, RZ, R12 ;  /* 0x000000ffff057224 */ /* 0x000fe200078e000c */
[----:B------:R-:W-:Y:S01]  /*8650*/  UMOV UR48, UR57 ;  /* 0x0000003900307c82 */ /* 0x000fe20008000000 */
[----:B------:R-:W-:Y:S01]  /*8660*/  IMAD.MOV.U32 R0, RZ, RZ, R6 ;  /* 0x000000ffff007224 */ /* 0x000fe200078e0006 */
[----:B------:R-:W-:-:S06]  /*8670*/  UMOV UR51, UR56 ;  /* 0x0000003800337c82 */ /* 0x000fcc0008000000 */
.L_x_10454:
        /* <DEDUP_REMOVED lines=25> */
.L_x_10473:
[----:B------:R-:W-:-:S11]  /*8810*/  UISETP.NE.AND UP1, UPT, UR15, 0x1, UPT ;  /* 0x000000010f00788c */ /* 0x000fd6000bf25270 */
[----:B------:R-:W-:Y:S02]  /*8820*/  @UP1 ULDC.64 UR6, c[0x0][0x9e8] ;  /* 0x00027a0000061ab9 */ /* 0x000fe40000000a00 */
[----:B------:R-:W-:-:S04]  /*8830*/  UIMAD.WIDE.U32 UR10, UR14, UR6, URZ ;  /* 0x000000060e0a72a5 */ /* 0x000fc8000f8e003f */
[----:B------:R-:W-:-:S12]  /*8840*/  @UP1 USHF.R.U32.HI UR14, URZ, UR7, UR11 ;  /* 0x000000073f0e1299 */ /* 0x000fd8000801160b */
.L_x_10474:
[----:B------:R-:W-:-:S04]  /*8850*/  UIMAD UR14, UR14, UR15, URZ ;  /* 0x0000000f0e0e72a4 */ /* 0x000fc8000f8e023f */
[----:B------:R-:W-:-:S04]  /*8860*/  UISETP.LT.AND UP1, UPT, UR35, UR14, UPT ;  /* 0x0000000e2300728c */ /* 0x000fc8000bf21270 */
[----:B------:R-:W-:-:S12]  /*8870*/  USEL UR35, UR35, UR14, !UP1 ;  /* 0x0000000e23237287 */ /* 0x000fd8000c800000 */
.L_x_10472:
        /* <DEDUP_REMOVED lines=13> */
.L_x_10484:
[----:B------:R-:W-:Y:S01]  /*8950*/  UIADD3 UR48, UR35, 0x1, URZ ;  /* 0x0000000123307890 */ /* 0x000fe2000fffe03f */
[----:B------:R-:W-:-:S03]  /*8960*/  ISETP.NE.AND P3, PT, RZ, UR45, PT ;  /* 0x0000002dff007c0c */ /* 0x000fc6000bf65270 */
[----:B------:R-:W-:-:S04]  /*8970*/  UISETP.NE.AND UP1, UPT, UR48, 0x2, UPT ;  /* 0x000000023000788c */ /* 0x000fc8000bf25270 */
[----:B------:R-:W-:Y:S02]  /*8980*/  USEL UR51, URZ, 0x1, UP1 ;  /* 0x000000013f337887 */ /* 0x000fe40008800000 */
[----:B------:R-:W-:Y:S02]  /*8990*/  USEL UR48, UR48, URZ, UP1 ;  /* 0x0000003f30307287 */ /* 0x000fe40008800000 */
[----:B------:R-:W-:Y:S02]  /*89a0*/  ULOP3.LUT UR51, UR28, UR51, URZ, 0x3c, !UPT ;  /* 0x000000331c337292 */ /* 0x000fe4000f8e3c3f */
[----:B--2---:R-:W-:Y:S10]  /*89b0*/  @P3 BRA `(.L_x_10476) ;  /* 0x00000000002c3947 */ /* 0x004ff40003800000 */
[----:B------:R-:W-:Y:S05]  /*89c0*/  @!P0 BRA `(.L_x_10477) ;  /* 0x0000000000048947 */ /* 0x000fea0003800000 */
[----:B------:R-:W-:Y:S01]  /*89d0*/  BPT.TRAP 0x1 ;  /* 0x000000040000795c */ /* 0x000fe20000300000 */
.L_x_10477:
[----:B------:R-:W-:Y:S01]  /*89e0*/  ULEA UR6, UR48, UR42, 0x3 ;  /* 0x0000002a30067291 */ /* 0x000fe2000f8e183f */
[----:B------:R-:W-:-:S05]  /*89f0*/  IMAD.U32 R0, RZ, RZ, UR51 ;  /* 0x00000033ff007e24 */ /* 0x000fca000f8e00ff */
[----:B------:R-:W-:-:S04]  /*8a00*/  SHF.L.U32 R0, R0, 0x1f, RZ ;  /* 0x0000001f00007819 */ /* 0x000fc800000006ff */
[----:B------:R0:W2:Y:S01]  /*8a10*/  SYNCS.PHASECHK.TRANS64.TRYWAIT P2, [UR6+0x2d830], R0 ;  /* 0x02d83000ff0075a7 */ /* 0x0000a20008040146 */
[----:B------:R-:W-:Y:S05]  /*8a20*/  @!P0 BRA `(.L_x_10478) ;  /* 0x0000000000048947 */ /* 0x000fea0003800000 */
[----:B------:R-:W-:Y:S01]  /*8a30*/  BPT.TRAP 0x1 ;  /* 0x000000040000795c */ /* 0x000fe20000300000 */
.L_x_10478:
[----:B--2---:R-:W-:Y:S05]  /*8a40*/  @P2 BRA `(.L_x_10476) ;  /* 0x0000000000082947 */ /* 0x004fea0003800000 */
[----:B------:R-:W2:Y:S02]  /*8a50*/  SYNCS.PHASECHK.TRANS64.TRYWAIT P2, [UR6+0x2d830], R0 ;  /* 0x02d83000ff0075a7 */ /* 0x000ea40008040146 */
[----:B--2---:R-:W-:Y:S05]  /*8a60*/  @!P2 BRA `(.L_x_10479) ;  /* 0x000000f400dca947 */ /* 0x004fea0003800000 */
.L_x_10476:
[----:B--2---:R-:W2:Y:S01]  /*8a70*/  S2R R5, SR_TID.X ;  /* 0x0000000000057919 */ /* 0x004ea20000002100 */
        /* <DEDUP_REMOVED lines=12> */
[----:B--2---:R-:W-:-:S05]  /*8b40*/  SHF.R.U32.HI R5, RZ, 0x7, R5 ;  /* 0x00000007ff057819 */ /* 0x004fca0000011605 */
[----:B0-----:R-:W-:-:S05]  /*8b50*/  VIADD R0, R5, 0x8 ;  /* 0x0000000805007836 */ /* 0x001fca0000000000 */
[----:B------:R0:W-:Y:S06]  /*8b60*/  BAR.SYNC.DEFER_BLOCKING R0, 0x100 ;  /* 0x000400000000751d */ /* 0x0001ec0000010000 */
[----:B-1-3--:R-:W-:-:S06]  /*8b70*/  WARPGROUP.ARRIVE ;  /* 0x00000000000079c5 */ /* 0x00afcc0000000000 */
        /* <DEDUP_REMOVED lines=20> */
.L_x_10481:
[----:B------:R-:W-:Y:S01]  /*8cc0*/  ULEA UR6, UR35, UR42, 0x3 ;  /* 0x0000002a23067291 */ /* 0x000fe2000f8e183f */
[----:B------:R-:W-:-:S05]  /*8cd0*/  IMAD.U32 R0, RZ, RZ, UR28 ;  /* 0x0000001cff007e24 */ /* 0x000fca000f8e00ff */
[----:B------:R-:W-:-:S04]  /*8ce0*/  SHF.L.U32 R0, R0, 0x1f, RZ ;  /* 0x0000001f00007819 */ /* 0x000fc800000006ff */
[----:B------:R0:W1:Y:S01]  /*8cf0*/  SYNCS.PHASECHK.TRANS64.TRYWAIT P2, [UR6+0x2d850], R0 ;  /* 0x02d85000ff0075a7 */ /* 0x0000620008040146 */
[----:B------:R-:W-:Y:S05]  /*8d00*/  @!P0 BRA `(.L_x_10482) ;  /* 0x0000000000048947 */ /* 0x000fea0003800000 */
[----:B------:R-:W-:Y:S01]  /*8d10*/  BPT.TRAP 0x1 ;  /* 0x000000040000795c */ /* 0x000fe20000300000 */
.L_x_10482:
[----:B-1----:R-:W-:Y:S05]  /*8d20*/  @P2 BRA `(.L_x_10480) ;  /* 0x0000000000082947 */ /* 0x002fea0003800000 */
[----:B------:R-:W1:Y:S02]  /*8d30*/  SYNCS.PHASECHK.TRANS64.TRYWAIT P2, [UR6+0x2d850], R0 ;  /* 0x02d85000ff0075a7 */ /* 0x000e640008040146 */
[----:B-1----:R-:W-:Y:S05]  /*8d40*/  @!P2 BRA `(.L_x_10483) ;  /* 0x000000f4003ca947 */ /* 0x002fea0003800000 */
.L_x_10480:
[----:B------:R-:W-:Y:S01]  /*8d50*/  UIADD3 UR6, UR42, 0x400, URZ ;  /* 0x000004002a067890 */ /* 0x000fe2000fffe03f */
[----:B------:R-:W-:Y:S01]  /*8d60*/  WARPGROUP.ARRIVE ;  /* 0x00000000000079c5 */ /* 0x000fe20000000000 */
[----:B------:R-:W-:Y:S01]  /*8d70*/  UMOV UR29, 0x40000040 ;  /* 0x40000040001d7882 */ /* 0x000fe20000000000 */
[----:B------:R-:W-:Y:S01]  /*8d80*/  UMOV UR31, 0x80000020 ;  /* 0x80000020001f7882 */ /* 0x000fe20000000000 */
[----:B------:R-:W-:Y:S01]  /*8d90*/  USHF.R.U32.HI UR6, URZ, 0x4, UR6 ;  /* 0x000000043f067899 */ /* 0x000fe20008011606 */
[----:B01----:R-:W-:Y:S02]  /*8da0*/  FMNMX.FTZ R0, R24, R6, !PT ;  /* 0x0000000618007209 */ /* 0x003fe40007810000 */
[----:B------:R-:W0:Y:S01]  /*8db0*/  S2R R15, SR_TID.X ;  /* 0x00000000000f7919 */ /* 0x000e220000002100 */
[----:B------:R-:W-:Y:S01]  /*8dc0*/  FMNMX.FTZ R12, R26, R7, !PT ;  /* 0x000000071a0c7209 */ /* 0x000fe20007810000 */
[----:B------:R-:W-:Y:S01]  /*8dd0*/  ULOP3.LUT UR6, UR6, 0x3fff, URZ, 0xc0, !UPT ;  /* 0x00003fff06067892 */ /* 0x000fe2000f8ec03f */
[----:B------:R-:W-:-:S03]  /*8de0*/  FMNMX.FTZ R5, R25, R0, !PT ;  /* 0x0000000019057209 */ /* 0x000fc60007810000 */
        /* <DEDUP_REMOVED lines=93> */
[----:B------:R-:W2:Y:S01]  /*93c0*/  MUFU.EX2 R5, R28 ;  /* 0x0000001c00057308 */ /* 0x000ea20000000800 */
[----:B0-----:R-:W-:Y:S01]  /*93d0*/  FFMA.FTZ R4, R6, R4, R8 ;  /* 0x0000000406047223 */ /* 0x001fe20000010008 */
[----:B-1----:R-:W-:-:S03]  /*93e0*/  F2FP.BF16.F32.PACK_AB R8, R25, R8 ;  /* 0x000000081908723e */ /* 0x002fc600000010ff */
[----:B------:R-:W-:Y:S01]  /*93f0*/  HGMMA.64x96x16.F32.BF16 R88, gdesc[UR28].tnspB, R88, gsb0 ;  /* 0x416000001c5879f0 */ /* 0x000fe20008001858 */
[----:B------:R-:W-:Y:S01]  /*9400*/  UIADD3 UR28, UR6, 0x6, URZ ;  /* 0x00000006061c7890 */ /* 0x000fe2000fffe03f */
[----:B------:R-:W-:Y:S01]  /*9410*/  FADD.FTZ R4, R25, R4 ;  /* 0x0000000419047221 */ /* 0x000fe20000010000 */
[----:B------:R-:W-:Y:S01]  /*9420*/  UIADD3 UR30, UR7, 0xc0, URZ ;  /* 0x000000c0071e7890 */ /* 0x000fe2000fffe03f */
[----:B------:R-:W0:Y:S01]  /*9430*/  MUFU.EX2 R10, R29 ;  /* 0x0000001d000a7308 */ /* 0x000e220000000800 */
[----:B------:R-:W-:Y:S01]  /*9440*/  UMOV UR29, 0x40000040 ;  /* 0x40000040001d7882 */ /* 0x000fe20000000000 */
[----:B------:R-:W-:Y:S01]  /*9450*/  UMOV UR31, 0x80000020 ;  /* 0x80000020001f7882 */ /* 0x000fe20000000000 */
[----:B--2---:R-:W-:-:S05]  /*9460*/  FADD.FTZ R9, R5, R4 ;  /* 0x0000000405097221 */ /* 0x004fca0000010000 */
[----:B------:R-:W-:Y:S01]  /*9470*/  MUFU.EX2 R36, R36 ;  /* 0x0000002400247308 */ /* 0x000fe20000000800 */
[C---:B0-----:R-:W-:Y:S01]  /*9480*/  FADD.FTZ R4, R10.reuse, R9 ;  /* 0x000000090a047221 */ /* 0x041fe20000010000 */
[----:B------:R-:W-:-:S06]  /*9490*/  F2FP.BF16.F32.PACK_AB R10, R10, R5 ;  /* 0x000000050a0a723e */ /* 0x000fcc00000010ff */
        /* <DEDUP_REMOVED lines=30> */
[----:B------:R-:W-:Y:S02]  /*9680*/  WARPGROUP.DEPBAR.LE gsb0, 0x0 ;  /* 0x00008000000079c5 */ /* 0x000fe40000010000 */
[----:B------:R-:W-:Y:S01]  /*9690*/  WARPGROUP.ARRIVE ;  /* 0x00000000000079c5 */ /* 0x000fe20000000000 */
[----:B------:R-:W-:Y:S01]  /*96a0*/  FMNMX.FTZ R5, R67, R12, !PT ;  /* 0x0000000c43057209 */ /* 0x000fe20007810000 */
[----:B------:R-:W-:Y:S03]  /*96b0*/  MUFU.EX2 R65, R65 ;  /* 0x0000004100417308 */ /* 0x000fe60000000800 */
[----:B------:R-:W-:Y:S01]  /*96c0*/  FMNMX.FTZ R12, R70, R5, !PT ;  /* 0x00000005460c7209 */ /* 0x000fe20007810000 */
[----:B------:R-:W-:Y:S01]  /*96d0*/  HGMMA.64x96x16.F32.BF16 R88, gdesc[UR28].tnspB, R88, gsb0 ;  /* 0x416000001c5879f0 */ /* 0x000fe20008001858 */
[----:B------:R-:W-:-:S02]  /*96e0*/  UIADD3 UR28, UR6, 0x600, URZ ;  /* 0x00000600061c7890 */ /* 0x000fc4000fffe03f */
        /* <DEDUP_REMOVED lines=23> */
[----:B0-----:R-:W-:Y:S01]  /*9860*/  FMNMX.FTZ R5, R11, R14, !PT ;  /* 0x0000000e0b057209 */ /* 0x001fe20007810000 */
[----:B------:R-:W-:Y:S01]  /*9870*/  VIADD R11, R13, 0x9 ;  /* 0x000000090d0b7836 */ /* 0x000fe20000000000 */
[----:B------:R-:W-:Y:S03]  /*9880*/  MUFU.EX2 R14, R52 ;  /* 0x00000034000e7308 */ /* 0x000fe60000000800 */
[C---:B------:R-:W-:Y:S01]  /*9890*/  FMUL.FTZ R9, R5.reuse, UR33 ;  /* 0x0000002105097c20 */ /* 0x040fe20008410000 */
[----:B------:R-:W-:Y:S01]  /*98a0*/  FADD.FTZ R7, -R5, R7 ;  /* 0x0000000705077221 */ /* 0x000fe20000010100 */
[----:B------:R-:W-:Y:S01]  /*98b0*/  SEL R13, R11, 0x9, !P2 ;  /* 0x000000090b0d7807 */ /* 0x000fe20005000000 */
[----:B------:R-:W-:-:S02]  /*98c0*/  WARPGROUP.DEPBAR.LE gsb0, 0x0 ;  /* 0x00008000000079c5 */ /* 0x000fc40000010000 */
[----:B------:R-:W-:Y:S01]  /*98d0*/  WARPGROUP.ARRIVE ;  /* 0x00000000000079c5 */ /* 0x000fe20000000000 */
[--C-:B------:R-:W-:Y:S01]  /*98e0*/  FFMA.FTZ R26, R26, UR33, -R9.reuse ;  /* 0x000000211a1a7c23 */ /* 0x100fe20008010809 */
[----:B------:R-:W-:Y:S01]  /*98f0*/  FMUL.FTZ R7, R7, UR33 ;  /* 0x0000002107077c20 */ /* 0x000fe20008410000 */
[--C-:B------:R-:W-:Y:S01]  /*9900*/  FFMA.FTZ R27, R27, UR33, -R9.reuse ;  /* 0x000000211b1b7c23 */ /* 0x100fe20008010809 */
[--C-:B------:R-:W-:Y:S01]  /*9910*/  FFMA.FTZ R30, R30, UR33, -R9.reuse ;  /* 0x000000211e1e7c23 */ /* 0x100fe20008010809 */
[--C-:B------:R-:W-:Y:S01]  /*9920*/  FFMA.FTZ R31, R31, UR33, -R9.reuse ;  /* 0x000000211f1f7c23 */ /* 0x100fe20008010809 */
[----:B------:R-:W-:Y:S01]  /*9930*/  HGMMA.64x96x16.F32.BF16 R88, gdesc[UR28].tnspB, R88, gsb0 ;  /* 0x416000001c5879f0 */ /* 0x000fe20008001858 */
[----:B------:R-:W-:Y:S01]  /*9940*/  UIADD3 UR28, UR6, 0x602, URZ ;  /* 0x00000602061c7890 */ /* 0x000fe2000fffe03f */
[----:B------:R-:W-:Y:S01]  /*9950*/  MUFU.EX2 R7, R7 ;  /* 0x0000000700077308 */ /* 0x000fe20000000800 */
[----:B------:R-:W-:Y:S01]  /*9960*/  UIADD3 UR30, UR7, 0x140, URZ ;  /* 0x00000140071e7890 */ /* 0x000fe2000fffe03f */
[--C-:B------:R-:W-:Y:S01]  /*9970*/  FFMA.FTZ R34, R34, UR33, -R9.reuse ;  /* 0x0000002122227c23 */ /* 0x100fe20008010809 */
[----:B------:R-:W-:Y:S01]  /*9980*/  UMOV UR29, 0x40000040 ;  /* 0x40000040001d7882 */ /* 0x000fe20000000000 */
[----:B------:R-:W-:Y:S01]  /*9990*/  UMOV UR31, 0x80000020 ;  /* 0x80000020001f7882 */ /* 0x000fe20000000000 */
        /* <DEDUP_REMOVED lines=29> */
[----:B------:R-:W0:Y:S01]  /*9b70*/  MUFU.EX2 R9, R27 ;  /* 0x0000001b00097308 */ /* 0x000e220000000800 */
[C---:B------:R-:W-:Y:S01]  /*9b80*/  ISETP.GT.AND P2, PT, R2.reuse, UR34, PT ;  /* 0x0000002202007c0c */ /* 0x040fe2000bf44270 */
[----:B------:R-:W-:-:S06]  /*9b90*/  VIADD R2, R2, 0xffffffff ;  /* 0xffffffff02027836 */ /* 0x000fcc0000000000 */
[----:B------:R-:W1:Y:S08]  /*9ba0*/  MUFU.EX2 R11, R30 ;  /* 0x0000001e000b7308 */ /* 0x000e700000000800 */
[----:B------:R-:W2:Y:S01]  /*9bb0*/  MUFU.EX2 R31, R31 ;  /* 0x0000001f001f7308 */ /* 0x000ea20000000800 */
[C---:B0-----:R-:W-:Y:S01]  /*9bc0*/  FADD.FTZ R3, R9.reuse, R12 ;  /* 0x0000000c09037221 */ /* 0x041fe20000010000 */
[----:B------:R-:W-:Y:S01]  /*9bd0*/  IMAD.U32 R12, RZ, RZ, UR48 ;  /* 0x00000030ff0c7e24 */ /* 0x000fe2000f8e00ff */
[----:B------:R-:W-:-:S04]  /*9be0*/  F2FP.BF16.F32.PACK_AB R9, R9, R26 ;  /* 0x0000001a0909723e */ /* 0x000fc800000010ff */
[----:B------:R-:W-:Y:S01]  /*9bf0*/  @!P1 LEA R12, R12, UR42, 0x3 ;  /* 0x0000002a0c0c9c11 */ /* 0x000fe2000f8e18ff */
[----:B------:R-:W-:Y:S01]  /*9c00*/  MUFU.EX2 R34, R34 ;  /* 0x0000002200227308 */ /* 0x000fe20000000800 */
[----:B-1----:R-:W-:-:S03]  /*9c10*/  FADD.FTZ R3, R11, R3 ;  /* 0x000000030b037221 */ /* 0x002fc60000010000 */
[----:B------:R-:W-:-:S04]  /*9c20*/  @!P1 VIADD R12, R12, 0x2d840 ;  /* 0x0002d8400c0c9836 */ /* 0x000fc80000000000 */
[----:B------:R-:W-:Y:S01]  /*9c30*/  MUFU.EX2 R35, R35 ;  /* 0x0000002300237308 */ /* 0x000fe20000000800 */
[----:B------:R-:W-:Y:S01]  /*9c40*/  @!P1 PRMT R12, RZ, 0x654, R12 ;  /* 0x00000654ff0c9816 */ /* 0x000fe2000000000c */
[C---:B--2---:R-:W-:Y:S01]  /*9c50*/  FADD.FTZ R3, R31.reuse, R3 ;  /* 0x000000031f037221 */ /* 0x044fe20000010000 */
[----:B------:R-:W-:-:S05]  /*9c60*/  F2FP.BF16.F32.PACK_AB R11, R31, R11 ;  /* 0x0000000b1f0b723e */ /* 0x000fca00000010ff */
        /* <DEDUP_REMOVED lines=35> */
[----:B------:R-:W-:Y:S02]  /*9ea0*/  UMOV UR28, UR51 ;  /* 0x00000033001c7c82 */ /* 0x000fe40008000000 */
[----:B------:R-:W-:Y:S02]  /*9eb0*/  WARPGROUP.DEPBAR.LE gsb0, 0x0 ;  /* 0x00008000000079c5 */ /* 0x000fe40000010000 */
[----:B------:R0:W-:Y:S06]  /*9ec0*/  BAR.ARV R13, 0x100 ;  /* 0x0004000d0000751d */ /* 0x0001ec0000002000 */
[----:B------:R1:W-:Y:S01]  /*9ed0*/  @!P1 SYNCS.ARRIVE.TRANS64.RED.A1T0 RZ, [R12+URZ], RZ ;  /* 0x000000ff0cff99a7 */ /* 0x0003e2000810043f */
[-C--:B------:R-:W-:Y:S01]  /*9ee0*/  FMUL.FTZ R88, R88, R6.reuse ;  /* 0x0000000658587220 */ /* 0x080fe20000410000 */
[----:B0-----:R-:W0:Y:S01]  /*9ef0*/  MUFU.EX2 R13, R32 ;  /* 0x00000020000d7308 */ /* 0x001e220000000800 */
[-C--:B------:R-:W-:Y:S01]  /*9f00*/  FMUL.FTZ R89, R89, R6.reuse ;  /* 0x0000000659597220 */ /* 0x080fe20000410000 */
[-C--:B------:R-:W-:Y:S01]  /*9f10*/  FMUL.FTZ R92, R92, R6.reuse ;  /* 0x000000065c5c7220 */ /* 0x080fe20000410000 */
[-C--:B------:R-:W-:Y:S01]  /*9f20*/  FMUL.FTZ R93, R93, R6.reuse ;  /* 0x000000065d5d7220 */ /* 0x080fe20000410000 */
[-C--:B------:R-:W-:Y:S01]  /*9f30*/  FMUL.FTZ R96, R96, R6.reuse ;  /* 0x0000000660607220 */ /* 0x080fe20000410000 */
[-C--:B------:R-:W-:Y:S01]  /*9f40*/  FMUL.FTZ R97, R97, R6.reuse ;  /* 0x0000000661617220 */ /* 0x080fe20000410000 */
[----:B-1----:R-:W-:Y:S01]  /*9f50*/  IMAD.U32 R12, RZ, RZ, UR35 ;  /* 0x00000023ff0c7e24 */ /* 0x002fe2000f8e00ff */
[----:B------:R-:W-:Y:S01]  /*9f60*/  UMOV UR35, UR48 ;  /* 0x0000003000237c82 */ /* 0x000fe20008000000 */
[----:B------:R-:W-:Y:S01]  /*9f70*/  MUFU.EX2 R32, R43 ;  /* 0x0000002b00207308 */ /* 0x000fe20000000800 */
        /* <DEDUP_REMOVED lines=8> */
[----:B0-----:R-:W-:Y:S01]  /*a000*/  FADD.FTZ R15, R13, R4 ;  /* 0x000000040d0f7221 */ /* 0x001fe20000010000 */
        /* <DEDUP_REMOVED lines=14> */
[----:B------:R-:W-:Y:S01]  /*a0f0*/  FMUL.FTZ R133, R133, R6 ;  /* 0x0000000685857220 */ /* 0x000fe20000410000 */
[----:B0-----:R-:W0:Y:S01]  /*a100*/  MUFU.EX2 R12, R33 ;  /* 0x00000021000c7308 */ /* 0x001e220000000800 */
[-C--:B------:R-:W-:Y:S01]  /*a110*/  FMUL.FTZ R90, R90, R7.reuse ;  /* 0x000000075a5a7220 */ /* 0x080fe20000410000 */
[-C--:B------:R-:W-:Y:S01]  /*a120*/  FMUL.FTZ R91, R91, R7.reuse ;  /* 0x000000075b5b7220 */ /* 0x080fe20000410000 */
[-C--:B------:R-:W-:Y:S01]  /*a130*/  FMUL.FTZ R94, R94, R7.reuse ;  /* 0x000000075e5e7220 */ /* 0x080fe20000410000 */
[-C--:B------:R-:W-:Y:S01]  /*a140*/  FMUL.FTZ R95, R95, R7.reuse ;  /* 0x000000075f5f7220 */ /* 0x080fe20000410000 */
[-C--:B------:R-:W-:Y:S01]  /*a150*/  FMUL.FTZ R98, R98, R7.reuse ;  /* 0x0000000762627220 */ /* 0x080fe20000410000 */
[-C--:B------:R-:W-:Y:S01]  /*a160*/  FMUL.FTZ R99, R99, R7.reuse ;  /* 0x0000000763637220 */ /* 0x080fe20000410000 */
[-C--:B------:R-:W-:Y:S01]  /*a170*/  FMUL.FTZ R102, R102, R7.reuse ;  /* 0x0000000766667220 */ /* 0x080fe20000410000 */
[----:B------:R-:W2:Y:S01]  /*a180*/  MUFU.EX2 R33, R86 ;  /* 0x0000005600217308 */ /* 0x000ea20000000800 */
[----:B-1----:R-:W-:Y:S01]  /*a190*/  F2FP.BF16.F32.PACK_AB R10, R37, R36 ;  /* 0x00000024250a723e */ /* 0x002fe200000010ff */
[-C--:B------:R-:W-:Y:S01]  /*a1a0*/  FMUL.FTZ R103, R103, R7.reuse ;  /* 0x0000000767677220 */ /* 0x080fe20000410000 */
[----:B------:R-:W-:Y:S01]  /*a1b0*/  F2FP.BF16.F32.PACK_AB R9, R35, R34 ;  /* 0x000000222309723e */ /* 0x000fe200000010ff */
[----:B------:R-:W-:Y:S01]  /*a1c0*/  FADD.FTZ R34, R34, R3 ;  /* 0x0000000322227221 */ /* 0x000fe20000010000 */
[----:B------:R-:W-:Y:S01]  /*a1d0*/  F2FP.BF16.F32.PACK_AB R11, R39, R38 ;  /* 0x00000026270b723e */ /* 0x000fe200000010ff */
[-C--:B------:R-:W-:Y:S01]  /*a1e0*/  FMUL.FTZ R106, R106, R7.reuse ;  /* 0x000000076a6a7220 */ /* 0x080fe20000410000 */
[----:B------:R-:W-:Y:S01]  /*a1f0*/  FMUL.FTZ R107, R107, R7 ;  /* 0x000000076b6b7220 */ /* 0x000fe20000410000 */
[----:B------:R-:W-:Y:S01]  /*a200*/  FADD.FTZ R35, R35, R34 ;  /* 0x0000002223237221 */ /* 0x000fe20000010000 */
[C---:B0-----:R-:W-:Y:S01]  /*a210*/  F2FP.BF16.F32.PACK_AB R8, R12.reuse, R13 ;  /* 0x0000000d0c08723e */ /* 0x041fe200000010ff */
[----:B------:R-:W-:Y:S01]  /*a220*/  FADD.FTZ R15, R12, R15 ;  /* 0x0000000f0c0f7221 */ /* 0x000fe20000010000 */
[----:B------:R-:W-:Y:S01]  /*a230*/  MUFU.EX2 R13, R50 ;  /* 0x00000032000d7308 */ /* 0x000fe20000000800 */
[----:B------:R-:W-:Y:S01]  /*a240*/  FADD.FTZ R38, R38, R35 ;  /* 0x0000002326267221 */ /* 0x000fe20000010000 */
[----:B------:R-:W-:Y:S01]  /*a250*/  FMUL.FTZ R110, R110, R7 ;  /* 0x000000076e6e7220 */ /* 0x000fe20000410000 */
[----:B------:R0:W-:Y:S01]  /*a260*/  STSM.16.M88.4 [R22], R8 ;  /* 0x0000000816007844 */ /* 0x0001e20000000200 */
[----:B------:R-:W-:Y:S01]  /*a270*/  FADD.FTZ R4, R36, R15 ;  /* 0x0000000f24047221 */ /* 0x000fe20000010000 */
[----:B------:R-:W-:Y:S01]  /*a280*/  FADD.FTZ R38, R39, R38 ;  /* 0x0000002627267221 */ /* 0x000fe20000010000 */
[----:B--2---:R-:W-:Y:S01]  /*a290*/  F2FP.BF16.F32.PACK_AB R31, R87, R33 ;  /* 0x00000021571f723e */ /* 0x004fe200000010ff */
[-C--:B------:R-:W-:Y:S01]  /*a2a0*/  FMUL.FTZ R111, R111, R7.reuse ;  /* 0x000000076f6f7220 */ /* 0x080fe20000410000 */
[----:B------:R-:W-:Y:S01]  /*a2b0*/  FADD.FTZ R4, R37, R4 ;  /* 0x0000000425047221 */ /* 0x000fe20000010000 */
        /* <DEDUP_REMOVED lines=14> */
[----:B------:R-:W-:-:S02]  /*a3a0*/  IMAD.MOV.U32 R7, RZ, RZ, R5 ;  /* 0x000000ffff077224 */ /* 0x000fc400078e0005 */
[----:B0-----:R-:W0:Y:S01]  /*a3b0*/  MUFU.EX2 R8, R40 ;  /* 0x0000002800087308 */ /* 0x001e220000000800 */
        /* <DEDUP_REMOVED lines=8> */
[----:B------:R-:W-:-:S03]  /*a440*/  F2FP.BF16.F32.PACK_AB R9, R32, R9 ;  /* 0x000000092009723e */ /* 0x000fc600000010ff */
[----:B------:R-:W-:-:S03]  /*a450*/  FADD.FTZ R4, R32, R3 ;  /* 0x0000000320047221 */ /* 0x000fc60000010000 */
[----:B------:R-:W1:Y:S01]  /*a460*/  MUFU.EX2 R40, R51 ;  /* 0x0000003300287308 */ /* 0x000e620000000800 */
[----:B--2---:R-:W-:Y:S01]  /*a470*/  FADD.FTZ R34, R10, R21 ;  /* 0x000000150a227221 */ /* 0x004fe20000010000 */
[----:B------:R-:W-:-:S03]  /*a480*/  F2FP.BF16.F32.PACK_AB R10, R45, R10 ;  /* 0x0000000a2d0a723e */ /* 0x000fc600000010ff */
[----:B------:R-:W-:-:S03]  /*a490*/  FADD.FTZ R21, R45, R34 ;  /* 0x000000222d157221 */ /* 0x000fc60000010000 */
[----:B------:R-:W2:Y:S01]  /*a4a0*/  MUFU.EX2 R15, R54 ;  /* 0x00000036000f7308 */ /* 0x000ea20000000800 */
[----:B0-----:R-:W-:Y:S01]  /*a4b0*/  FADD.FTZ R3, R11, R4 ;  /* 0x000000040b037221 */ /* 0x001fe20000010000 */
[----:B------:R-:W-:Y:S01]  /*a4c0*/  FADD.FTZ R34, R12, R21 ;  /* 0x000000150c227221 */ /* 0x000fe20000010000 */
[C---:B------:R-:W-:Y:S02]  /*a4d0*/  F2FP.BF16.F32.PACK_AB R11, R36.reuse, R11 ;  /* 0x0000000b240b723e */ /* 0x040fe400000010ff */
[----:B------:R-:W-:Y:S01]  /*a4e0*/  FADD.FTZ R4, R36, R3 ;  /* 0x0000000324047221 */ /* 0x000fe20000010000 */
[C---:B------:R-:W-:Y:S01]  /*a4f0*/  FADD.FTZ R21, R49.reuse, R34 ;  /* 0x0000002231157221 */ /* 0x040fe20000010000 */
[----:B------:R-:W-:Y:S01]  /*a500*/  F2FP.BF16.F32.PACK_AB R12, R49, R12 ;  /* 0x0000000c310c723e */ /* 0x000fe200000010ff */
[----:B------:R0:W-:Y:S01]  /*a510*/  STSM.16.M88.4 [R19], R8 ;  /* 0x0000000813007844 */ /* 0x0001e20000000200 */
[----:B------:R-:W-:Y:S01]  /*a520*/  FADD.FTZ R3, R13, R4 ;  /* 0x000000040d037221 */ /* 0x000fe20000010000 */
[----:B------:R-:W-:Y:S01]  /*a530*/  FADD.FTZ R4, R14, R21 ;  /* 0x000000150e047221 */ /* 0x000fe20000010000 */
[----:B-1----:R-:W-:-:S02]  /*a540*/  F2FP.BF16.F32.PACK_AB R13, R40, R13 ;  /* 0x0000000d280d723e */ /* 0x002fc400000010ff */
[----:B------:R-:W-:Y:S01]  /*a550*/  FADD.FTZ R34, R40, R3 ;  /* 0x0000000328227221 */ /* 0x000fe20000010000 */
[C---:B------:R-:W-:Y:S01]  /*a560*/  FADD.FTZ R21, R53.reuse, R4 ;  /* 0x0000000435157221 */ /* 0x040fe20000010000 */
[----:B------:R-:W-:Y:S01]  /*a570*/  F2FP.BF16.F32.PACK_AB R14, R53, R14 ;  /* 0x0000000e350e723e */ /* 0x000fe200000010ff */
[----:B------:R-:W1:Y:S01]  /*a580*/  MUFU.EX2 R4, R75 ;  /* 0x0000004b00047308 */ /* 0x000e620000000800 */
[----:B--2---:R-:W-:Y:S01]  /*a590*/  FADD.FTZ R3, R15, R34 ;  /* 0x000000220f037221 */ /* 0x004fe20000010000 */
[----:B------:R-:W-:Y:S01]  /*a5a0*/  FADD.FTZ R34, R56, R21 ;  /* 0x0000001538227221 */ /* 0x000fe20000010000 */
[C---:B------:R-:W-:Y:S02]  /*a5b0*/  F2FP.BF16.F32.PACK_AB R15, R20.reuse, R15 ;  /* 0x0000000f140f723e */ /* 0x040fe400000010ff */
[----:B------:R-:W-:Y:S01]  /*a5c0*/  FADD.FTZ R3, R20, R3 ;  /* 0x0000000314037221 */ /* 0x000fe20000010000 */
[C---:B------:R-:W-:Y:S02]  /*a5d0*/  FADD.FTZ R21, R57.reuse, R34 ;  /* 0x0000002239157221 */ /* 0x040fe40000010000 */
[----:B------:R2:W-:Y:S01]  /*a5e0*/  STSM.16.M88.4 [R18], R12 ;  /* 0x0000000c12007844 */ /* 0x0005e20000000200 */
[----:B------:R-:W-:Y:S01]  /*a5f0*/  FADD.FTZ R32, R58, R3 ;  /* 0x000000033a207221 */ /* 0x000fe20000010000 */
[----:B------:R-:W-:Y:S01]  /*a600*/  FADD.FTZ R34, R60, R21 ;  /* 0x000000153c227221 */ /* 0x000fe20000010000 */
[----:B0-----:R-:W-:-:S02]  /*a610*/  F2FP.BF16.F32.PACK_AB R8, R57, R56 ;  /* 0x000000383908723e */ /* 0x001fc400000010ff */
[----:B------:R-:W-:Y:S01]  /*a620*/  FADD.FTZ R3, R59, R32 ;  /* 0x000000203b037221 */ /* 0x000fe20000010000 */
[----:B------:R-:W-:Y:S01]  /*a630*/  FADD.FTZ R21, R61, R34 ;  /* 0x000000223d157221 */ /* 0x000fe20000010000 */
[----:B------:R-:W0:Y:S01]  /*a640*/  MUFU.EX2 R32, R79 ;  /* 0x0000004f00207308 */ /* 0x000e220000000800 */
[----:B------:R-:W-:Y:S01]  /*a650*/  F2FP.BF16.F32.PACK_AB R9, R59, R58 ;  /* 0x0000003a3b09723e */ /* 0x000fe200000010ff */
        /* <DEDUP_REMOVED lines=8> */
[----:B--2---:R-:W-:Y:S01]  /*a6e0*/  F2FP.BF16.F32.PACK_AB R12, R65, R64 ;  /* 0x00000040410c723e */ /* 0x004fe200000010ff */
[----:B------:R2:W-:Y:S01]  /*a6f0*/  STSM.16.M88.4 [R17+0x27800], R8 ;  /* 0x0278000811007844 */ /* 0x0005e20000000200 */
        /* <DEDUP_REMOVED lines=12> */
[C---:B-1----:R-:W-:Y:S01]  /*a7c0*/  FADD.FTZ R20, R4.reuse, R3 ;  /* 0x0000000304147221 */ /* 0x042fe20000010000 */
[----:B------:R-:W-:Y:S01]  /*a7d0*/  FADD.FTZ R21, R77, R34 ;  /* 0x000000224d157221 */ /* 0x000fe20000010000 */
[----:B------:R-:W-:Y:S01]  /*a7e0*/  F2FP.BF16.F32.PACK_AB R25, R4, R25 ;  /* 0x000000190419723e */ /* 0x000fe200000010ff */
[----:B------:R2:W-:Y:S01]  /*a7f0*/  STSM.16.M88.4 [R23], R12 ;  /* 0x0000000c17007844 */ /* 0x0005e20000000200 */
[----:B------:R-:W-:Y:S01]  /*a800*/  FADD.FTZ R3, R27, R20 ;  /* 0x000000141b037221 */ /* 0x000fe20000010000 */
[----:B------:R-:W-:Y:S01]  /*a810*/  FADD.FTZ R34, R28, R21 ;  /* 0x000000151c227221 */ /* 0x000fe20000010000 */
[----:B------:R-:W-:-:S02]  /*a820*/  F2FP.BF16.F32.PACK_AB R26, R77, R26 ;  /* 0x0000001a4d1a723e */ /* 0x000fc400000010ff */
[C---:B0-----:R-:W-:Y:S01]  /*a830*/  FADD.FTZ R20, R32.reuse, R3 ;  /* 0x0000000320147221 */ /* 0x041fe20000010000 */
[----:B------:R-:W-:Y:S01]  /*a840*/  FADD.FTZ R3, R81, R34 ;  /* 0x0000002251037221 */ /* 0x000fe20000010000 */
[----:B------:R-:W-:Y:S02]  /*a850*/  F2FP.BF16.F32.PACK_AB R27, R32, R27 ;  /* 0x0000001b201b723e */ /* 0x000fe400000010ff */
[----:B------:R-:W-:Y:S01]  /*a860*/  FADD.FTZ R20, R29, R20 ;  /* 0x000000141d147221 */ /* 0x000fe20000010000 */
[----:B------:R-:W-:Y:S01]  /*a870*/  FADD.FTZ R4, R30, R3 ;  /* 0x000000031e047221 */ /* 0x000fe20000010000 */
[----:B------:R-:W-:Y:S01]  /*a880*/  F2FP.BF16.F32.PACK_AB R28, R81, R28 ;  /* 0x0000001c511c723e */ /* 0x000fe200000010ff */
[----:B------:R2:W-:Y:S01]  /*a890*/  STSM.16.M88.4 [R19+0x6000], R24 ;  /* 0x0060001813007844 */ /* 0x0005e20000000200 */
[C---:B------:R-:W-:Y:S01]  /*a8a0*/  F2FP.BF16.F32.PACK_AB R29, R83.reuse, R29 ;  /* 0x0000001d531d723e */ /* 0x040fe200000010ff */
[----:B------:R-:W-:Y:S01]  /*a8b0*/  FADD.FTZ R20, R83, R20 ;  /* 0x0000001453147221 */ /* 0x000fe20000010000 */
[C---:B------:R-:W-:Y:S01]  /*a8c0*/  F2FP.BF16.F32.PACK_AB R30, R85.reuse, R30 ;  /* 0x0000001e551e723e */ /* 0x040fe200000010ff */
[----:B------:R-:W-:-:S02]  /*a8d0*/  FADD.FTZ R4, R85, R4 ;  /* 0x0000000455047221 */ /* 0x000fc40000010000 */
[----:B------:R-:W-:Y:S02]  /*a8e0*/  FADD.FTZ R20, R33, R20 ;  /* 0x0000001421147221 */ /* 0x000fe40000010000 */
[----:B------:R2:W-:Y:S02]  /*a8f0*/  STSM.16.M88.4 [R18+0x6000], R28 ;  /* 0x0060001c12007844 */ /* 0x0005e40000000200 */
[----:B------:R-:W-:Y:S01]  /*a900*/  FADD.FTZ R3, R87, R20 ;  /* 0x0000001457037221 */ /* 0x000fe20000010000 */
        /* <DEDUP_REMOVED lines=8> */
.L_x_10475:
[----:B------:R-:W-:-:S13]  /*a990*/  ISETP.GE.AND P2, PT, R2, UR37, PT ;  /* 0x0000002502007c0c */ /* 0x000fda000bf46270 */
[----:B------:R-:W-:Y:S05]  /*a9a0*/  @!P2 BRA `(.L_x_10485) ;  /* 0x000000300048a947 */ /* 0x000fea0003800000 */
[----:B-123--:R-:W-:Y:S01]  /*a9b0*/  IMAD.MOV.U32 R9, RZ, RZ, R5 ;  /* 0x000000ffff097224 */ /* 0x00efe200078e0005 */
[----:B------:R-:W-:Y:S01]  /*a9c0*/  UMOV UR28, UR51 ;  /* 0x00000033001c7c82 */ /* 0x000fe20008000000 */
[----:B------:R-:W-:Y:S01]  /*a9d0*/  IMAD.MOV.U32 R8, RZ, RZ, R0 ;  /* 0x000000ffff087224 */ /* 0x000fe200078e0000 */
[----:B------:R-:W-:Y:S01]  /*a9e0*/  UMOV UR55, UR48 ;  /* 0x0000003000377c82 */ /* 0x000fe20008000000 */
[----:B------:R-:W-:Y:S01]  /*a9f0*/  ULDC UR34, c[0x0][0x9e4] ;  /* 0x0002790000227ab9 */ /* 0x000fe20000000800 */
[----:B------:R-:W-:Y:S01]  /*aa00*/  ULDC UR54, c[0x0][0x9dc] ;  /* 0x0002770000367ab9 */ /* 0x000fe20000000800 */
[----:B------:R-:W-:Y:S01]  /*aa10*/  ULDC UR33, c[0x0][0x988] ;  /* 0x0002620000217ab9 */ /* 0x000fe20000000800 */
[----:B------:R-:W-:-:S05]  /*aa20*/  ULDC UR35, c[0x0][0x9e0] ;  /* 0x0002780000237ab9 */ /* 0x000fca0000000800 */
.L_x_10502:
[----:B------:R-:W-:Y:S01]  /*aa30*/  UIADD3 UR48, UR55, 0x1, URZ ;  /* 0x0000000137307890 */ /* 0x000fe2000fffe03f */
[----:B------:R-:W-:-:S03]  /*aa40*/  ISETP.NE.AND P3, PT, RZ, UR45, PT ;  /* 0x0000002dff007c0c */ /* 0x000fc6000bf65270 */
[----:B------:R-:W-:-:S04]  /*aa50*/  UISETP.NE.AND UP1, UPT, UR48, 0x2, UPT ;  /* 0x000000023000788c */ /* 0x000fc8000bf25270 */
[----:B------:R-:W-:Y:S02]  /*aa60*/  USEL UR51, URZ, 0x1, UP1 ;  /* 0x000000013f337887 */ /* 0x000fe40008800000 */
[----:B------:R-:W-:Y:S02]  /*aa70*/  USEL UR48, UR48, URZ, UP1 ;  /* 0x0000003f30307287 */ /* 0x000fe40008800000 */
[----:B------:R-:W-:Y:S02]  /*aa80*/  ULOP3.LUT UR51, UR28, UR51, URZ, 0x3c, !UPT ;  /* 0x000000331c337292 */ /* 0x000fe4000f8e3c3f */
[----:B----4-:R-:W-:Y:S10]  /*aa90*/  @P3 BRA `(.L_x_10486) ;  /* 0x00000000002c3947 */ /* 0x010ff40003800000 */
[----:B------:R-:W-:Y:S05]  /*aaa0*/  @!P0 BRA `(.L_x_10487) ;  /* 0x0000000000048947 */ /* 0x000fea0003800000 */
[----:B------:R-:W-:Y:S01]  /*aab0*/  BPT.TRAP 0x1 ;  /* 0x000000040000795c */ /* 0x000fe20000300000 */
.L_x_10487:
[----:B------:R-:W-:Y:S01]  /*aac0*/  ULEA UR6, UR48, UR42, 0x3 ;  /* 0x0000002a30067291 */ /* 0x000fe2000f8e183f */
[----:B------:R-:W-:-:S05]  /*aad0*/  IMAD.U32 R0, RZ, RZ, UR51 ;  /* 0x00000033ff007e24 */ /* 0x000fca000f8e00ff */
[----:B------:R-:W-:-:S04]  /*aae0*/  SHF.L.U32 R0, R0, 0x1f, RZ ;  /* 0x0000001f00007819 */ /* 0x000fc800000006ff */
[----:B------:R0:W1:Y:S01]  /*aaf0*/  SYNCS.PHASECHK.TRANS64.TRYWAIT P2, [UR6+0x2d830], R0 ;  /* 0x02d83000ff0075a7 */ /* 0x0000620008040146 */
[----:B------:R-:W-:Y:S05]  /*ab00*/  @!P0 BRA `(.L_x_10488) ;  /* 0x0000000000048947 */ /* 0x000fea0003800000 */
[----:B------:R-:W-:Y:S01]  /*ab10*/  BPT.TRAP 0x1 ;  /* 0x000000040000795c */ /* 0x000fe20000300000 */
.L_x_10488:
[----:B-1----:R-:W-:Y:S05]  /*ab20*/  @P2 BRA `(.L_x_10486) ;  /* 0x0000000000082947 */ /* 0x002fea0003800000 */
[----:B------:R-:W1:Y:S02]  /*ab30*/  SYNCS.PHASECHK.TRANS64.TRYWAIT P2, [UR6+0x2d830], R0 ;  /* 0x02d83000ff0075a7 */ /* 0x000e640008040146 */
[----:B-1----:R-:W-:Y:S05]  /*ab40*/  @!P2 BRA `(.L_x_10489) ;  /* 0x000000d400d4a947 */ /* 0x002fea0003800000 */
.L_x_10486:
        /* <DEDUP_REMOVED lines=37> */
.L_x_10491:
[----:B------:R-:W-:Y:S01]  /*ada0*/  ULEA UR6, UR55, UR42, 0x3 ;  /* 0x0000002a37067291 */ /* 0x000fe2000f8e183f */
[----:B------:R-:W-:-:S05]  /*adb0*/  IMAD.U32 R0, RZ, RZ, UR28 ;  /* 0x0000001cff007e24 */ /* 0x000fca000f8e00ff */
[----:B------:R-:W-:-:S04]  /*adc0*/  SHF.L.U32 R0, R0, 0x1f, RZ ;  /* 0x0000001f00007819 */ /* 0x000fc800000006ff */
[----:B------:R0:W1:Y:S01]  /*add0*/  SYNCS.PHASECHK.TRANS64.TRYWAIT P2, [UR6+0x2d850], R0 ;  /* 0x02d85000ff0075a7 */ /* 0x0000620008040146 */
[----:B------:R-:W-:Y:S05]  /*ade0*/  @!P0 BRA `(.L_x_10492) ;  /* 0x0000000000048947 */ /* 0x000fea0003800000 */
[----:B------:R-:W-:Y:S01]  /*adf0*/  BPT.TRAP 0x1 ;  /* 0x000000040000795c */ /* 0x000fe20000300000 */
.L_x_10492:
[----:B-1----:R-:W-:Y:S05]  /*ae00*/  @P2 BRA `(.L_x_10490) ;  /* 0x0000000000082947 */ /* 0x002fea0003800000 */
[----:B------:R-:W1:Y:S02]  /*ae10*/  SYNCS.PHASECHK.TRANS64.TRYWAIT P2, [UR6+0x2d850], R0 ;  /* 0x02d85000ff0075a7 */ /* 0x000e640008040146 */
[----:B-1----:R-:W-:Y:S05]  /*ae20*/  @!P2 BRA `(.L_x_10493) ;  /* 0x000000d40034a947 */ /* 0x002fea0003800000 */
.L_x_10490:
[----:B------:R-:W-:Y:S01]  /*ae30*/  UIADD3 UR6, UR42, 0x400, URZ ;  /* 0x000004002a067890 */ /* 0x000fe2000fffe03f */
[----:B------:R-:W-:Y:S01]  /*ae40*/  WARPGROUP.ARRIVE ;  /* 0x00000000000079c5 */ /* 0x000fe20000000000 */
[----:B------:R-:W-:Y:S01]  /*ae50*/  UMOV UR29, 0x40000040 ;  /* 0x40000040001d7882 */ /* 0x000fe20000000000 */
[----:B------:R-:W-:Y:S01]  /*ae60*/  UMOV UR31, 0x80000020 ;  /* 0x80000020001f7882 */ /* 0x000fe20000000000 */
[----:B------:R-:W-:-:S03]  /*ae70*/  USHF.R.U32.HI UR6, URZ, 0x4, UR6 ;  /* 0x000000043f067899 */ /* 0x000fc60008011606 */
[----:B------:R-:W1:Y:S01]  /*ae80*/  S2R R6, SR_TID.X ;  /* 0x0000000000067919 */ /* 0x000e620000002100 */
[----:B------:R-:W-:Y:S01]  /*ae90*/  PLOP3.LUT P2, PT, PT, PT, UP0, 0x80, 0x0 ;  /* 0x000000000000781c */ /* 0x000fe20003f4f008 */
[----:B------:R-:W-:Y:S01]  /*aea0*/  VIADD R13, R136, UR40 ;  /* 0x00000028880d7c36 */ /* 0x000fe20008000000 */
[----:B------:R-:W-:Y:S01]  /*aeb0*/  ULOP3.LUT UR6, UR6, 0x3fff, URZ, 0xc0, !UPT ;  /* 0x00003fff06067892 */ /* 0x000fe2000f8ec03f */
[----:B------:R-:W-:Y:S02]  /*aec0*/  IMAD.SHL.U32 R12, R2, 0x80, RZ ;  /* 0x00000080020c7824 */ /* 0x000fe400078e00ff */
[----:B------:R-:W-:Y:S01]  /*aed0*/  IMAD.U32 R10, RZ, RZ, UR47 ;  /* 0x0000002fff0a7e24 */ /* 0x000fe2000f8e00ff */
[----:B------:R-:W-:Y:S02]  /*aee0*/  ULOP3.LUT UR7, UR6, 0x2000000, URZ, 0xfc, !UPT ;  /* 0x0200000006077892 */ /* 0x000fe4000f8efc3f */
[----:B------:R-:W-:Y:S02]  /*aef0*/  ULOP3.LUT UR6, UR44, 0x10000, URZ, 0xfc, !UPT ;  /* 0x000100002c067892 */ /* 0x000fe4000f8efc3f */
[----:B------:R-:W-:-:S05]  /*af00*/  UIMAD UR7, UR55, 0x600, UR7 ;  /* 0x00000600370778a4 */ /* 0x000fca000f8e0207 */
        /* <DEDUP_REMOVED lines=53> */
[----:B------:R-:W-:-:S04]  /*b260*/  @UP0 ULDC UR6, c[0x0][0x450] ;  /* 0x0001140000060ab9 */ /* 0x000fc80000000800 */
[----:B------:R-:W-:Y:S01]  /*b270*/  @P2 SHF.R.U32.HI R13, RZ, UR6, R0 ;  /* 0x00000006ff0d2c19 */ /* 0x000fe20008011600 */
[----:B------:R-:W-:Y:S01]  /*b280*/  IMAD.U32 R0, RZ, RZ, UR48 ;  /* 0x00000030ff007e24 */ /* 0x000fe2000f8e00ff */
[----:B------:R-:W-:Y:S01]  /*b290*/  ISETP.GE.U32.AND P2, PT, R6, 0x180, PT ;  /* 0x000001800600780c */ /* 0x000fe20003f46070 */
[----:B------:R-:W-:Y:S02]  /*b2a0*/  ULOP3.LUT UR6, URZ, UR54, URZ, 0x33, !UPT ;  /* 0x000000363f067292 */ /* 0x000fe4000f8e333f */
[----:B------:R-:W0:Y:S01]  /*b2b0*/  SHFL.IDX PT, R14, R13, RZ, 0x1c1f ;  /* 0x001c1fff0d0e7589 */ /* 0x000e2200000e0000 */
[----:B------:R-:W-:Y:S02]  /*b2c0*/  @!P1 LEA R0, R0, UR42, 0x3 ;  /* 0x0000002a00009c11 */ /* 0x000fe4000f8e18ff */
[----:B------:R-:W-:-:S03]  /*b2d0*/  SEL R5, R5, 0x9, !P2 ;  /* 0x0000000905057807 */ /* 0x000fc60005000000 */
        /* <DEDUP_REMOVED lines=8> */
[----:B-1----:R-:W-:-:S04]  /*b360*/  IADD3 R0, -R16, 0x1, -R12 ;  /* 0x0000000110007810 */ /* 0x002fc80007ffe90c */
[----:B------:R-:W-:-:S05]  /*b370*/  IADD3 R10, -R10, UR39, R0 ;  /* 0x000000270a0a7c10 */ /* 0x000fca000fffe100 */
[C---:B------:R-:W-:Y:S02]  /*b380*/  VIADD R11, R10.reuse, UR35 ;  /* 0x000000230a0b7c36 */ /* 0x040fe40008000000 */
[----:B------:R-:W-:Y:S02]  /*b390*/  VIADD R10, R10, UR6 ;  /* 0x000000060a0a7c36 */ /* 0x000fe40008000000 */
[C---:B0-----:R-:W-:Y:S02]  /*b3a0*/  IMAD.IADD R5, R14.reuse, 0x1, R11 ;  /* 0x000000010e057824 */ /* 0x041fe400078e020b */
        /* <DEDUP_REMOVED lines=15> */
.L_x_10496:
[----:B------:R-:W-:-:S05]  /*b4a0*/  IMAD.U32 R15, RZ, RZ, UR34 ;  /* 0x00000022ff0f7e24 */ /* 0x000fca000f8e00ff */
[----:B------:R-:W-:-:S13]  /*b4b0*/  ISETP.NE.AND P2, PT, R15, 0x1, PT ;  /* 0x000000010f00780c */ /* 0x000fda0003f45270 */
[----:B------:R-:W0:Y:S02]  /*b4c0*/  @P2 LDC.64 R6, c[0x0][0x9e8] ;  /* 0x00027a00ff062b82 */ /* 0x000e240000000a00 */
[----:B0-----:R-:W-:-:S05]  /*b4d0*/  @P2 IMAD.HI.U32 R6, R14, R6, RZ ;  /* 0x000000060e062227 */ /* 0x001fca00078e00ff */
[----:B------:R-:W-:-:S07]  /*b4e0*/  @P2 SHF.R.U32.HI R14, RZ, R7, R6 ;  /* 0x00000007ff0e2219 */ /* 0x000fce0000011606 */
.L_x_10497:
[----:B------:R-:W-:Y:S05]  /*b4f0*/  BSYNC B0 ;  /* 0x0000000000007941 */ /* 0x000fea0003800000 */
.L_x_10495:
[----:B------:R-:W-:-:S04]  /*b500*/  IMAD R14, R14, R15, -R12 ;  /* 0x0000000f0e0e7224 */ /* 0x000fc800078e0a0c */
[----:B------:R-:W-:-:S05]  /*b510*/  IMAD.IADD R14, R14, 0x1, -R16 ;  /* 0x000000010e0e7824 */ /* 0x000fca00078e0a10 */
[----:B------:R-:W-:Y:S02]  /*b520*/  VIMNMX R0, R0, R14, !PT ;  /* 0x0000000e00007248 */ /* 0x000fe40007fe0100 */
[----:B------:R-:W-:-:S07]  /*b530*/  VIADDMNMX R5, R14, R15, R5, PT ;  /* 0x0000000f0e057246 */ /* 0x000fce0003800105 */
.L_x_10494:
        /* <DEDUP_REMOVED lines=12> */
[----:B------:R-:W-:Y:S01]  /*b600*/  ISETP.LT.OR P4, PT, R5, 0xa, P4 ;  /* 0x0000000a0500780c */ /* 0x000fe20002781670 */
[--C-:B0-----:R-:W-:Y:S01]  /*b610*/  IMAD.IADD R11, R11, 0x1, R13.reuse ;  /* 0x000000010b0b7824 */ /* 0x101fe200078e020d */
[----:B------:R-:W-:Y:S01]  /*b620*/  ISETP.LT.OR P6, PT, R5, 0x11, P6 ;  /* 0x000000110500780c */ /* 0x000fe200037c1670 */
[----:B------:R-:W-:Y:S01]  /*b630*/  IMAD.IADD R10, R10, 0x1, R13 ;  /* 0x000000010a0a7824 */ /* 0x000fe200078e020d */
        /* <DEDUP_REMOVED lines=98> */
.L_x_10500:
[----:B------:R-:W-:-:S05]  /*bc60*/  IMAD.U32 R0, RZ, RZ, UR34 ;  /* 0x00000022ff007e24 */ /* 0x000fca000f8e00ff */
[----:B------:R-:W-:-:S13]  /*bc70*/  ISETP.NE.AND P3, PT, R0, 0x1, PT ;  /* 0x000000010000780c */ /* 0x000fda0003f65270 */
[----:B------:R-:W0:Y:S02]  /*bc80*/  @P3 LDC.64 R6, c[0x0][0x9e8] ;  /* 0x00027a00ff063b82 */ /* 0x000e240000000a00 */
[----:B0-----:R-:W-:-:S05]  /*bc90*/  @P3 IMAD.HI.U32 R6, R13, R6, RZ ;  /* 0x000000060d063227 */ /* 0x001fca00078e00ff */
[----:B------:R-:W-:-:S07]  /*bca0*/  @P3 SHF.R.U32.HI R13, RZ, R7, R6 ;  /* 0x00000007ff0d3219 */ /* 0x000fce0000011606 */
.L_x_10501:
[----:B------:R-:W-:Y:S05]  /*bcb0*/  BSYNC B0 ;  /* 0x0000000000007941 */ /* 0x000fea0003800000 */
.L_x_10499:
[----:B------:R-:W-:-:S04]  /*bcc0*/  IMAD R12, R13, R0, -R12 ;  /* 0x000000000d0c7224 */ /* 0x000fc800078e0a0c */
[----:B------:R-:W-:-:S05]  /*bcd0*/  IMAD.IADD R12, R12, 0x1, -R16 ;  /* 0x000000010c0c7824 */ /* 0x000fca00078e0a10 */
[----:B------:R-:W-:Y:S02]  /*bce0*/  VIMNMX R10, R10, R12, !PT ;  /* 0x0000000c0a0a7248 */ /* 0x000fe40007fe0100 */
[----:B------:R-:W-:-:S07]  /*bcf0*/  VIADDMNMX R11, R12, R0, R11, PT ;  /* 0x000000000c0b7246 */ /* 0x000fce000380010b */
.L_x_10498:
[----:B------:R-:W-:Y:S01]  /*bd00*/  FMNMX.FTZ R0, R24, R8, !PT ;  /* 0x0000000818007209 */ /* 0x000fe20007810000 */
[----:B------:R-:W-:Y:S01]  /*bd10*/  IMAD.U32 R13, RZ, RZ, UR55 ;  /* 0x00000037ff0d7e24 */ /* 0x000fe2000f8e00ff */
[C---:B------:R-:W-:Y:S01]  /*bd20*/  ISETP.GT.AND P4, PT, R10.reuse, 0x8, P2 ;  /* 0x000000080a00780c */ /* 0x040fe20001784270 */
[----:B------:R-:W-:Y:S01]  /*bd30*/  UMOV UR28, UR51 ;  /* 0x00000033001c7c82 */ /* 0x000fe20008000000 */
[----:B------:R-:W-:Y:S01]  /*bd40*/  FMNMX.FTZ R0, R25, R0, !PT ;  /* 0x0000000019007209 */ /* 0x000fe20007810000 */
[----:B------:R-:W-:Y:S01]  /*bd50*/  UMOV UR55, UR48 ;  /* 0x0000003000377c82 */ /* 0x000fe20008000000 */
        /* <DEDUP_REMOVED lines=76> */
[----:B------:R-:W-:Y:S02]  /*c220*/  ISETP.LT.OR P6, PT, R11, 0x61, P6 ;  /* 0x000000610b00780c */ /* 0x000fe400037c1670 */
[----:B------:R-:W-:Y:S01]  /*c230*/  FSEL R71, R71, -INF , !P4 ;  /* 0xff80000047477808 */ /* 0x000fe20006000000 */
[----:B------:R-:W0:Y:S01]  /*c240*/  SHFL.BFLY PT, R5, R0, 0x1, 0x1f ;  /* 0x0c201f0000057f89 */ /* 0x000e2200000e0000 */
[----:B------:R-:W-:Y:S02]  /*c250*/  ISETP.GT.AND P4, PT, R10, 0x68, P2 ;  /* 0x000000680a00780c */ /* 0x000fe40001784270 */
[----:B------:R-:W-:Y:S02]  /*c260*/  FSEL R74, R74, -INF , !P6 ;  /* 0xff8000004a4a7808 */ /* 0x000fe40007000000 */
[----:B------:R-:W-:Y:S02]  /*c270*/  ISETP.GT.AND P6, PT, R10, 0x69, P2 ;  /* 0x000000690a00780c */ /* 0x000fe400017c4270 */
[----:B------:R-:W-:-:S02]  /*c280*/  ISETP.LT.OR P4, PT, R11, 0x69, P4 ;  /* 0x000000690b00780c */ /* 0x000fc40002781670 */
[----:B------:R-:W-:Y:S02]  /*c290*/  ISETP.LT.OR P6, PT, R11, 0x6a, P6 ;  /* 0x0000006a0b00780c */ /* 0x000fe400037c1670 */
[----:B------:R-:W-:Y:S02]  /*c2a0*/  FSEL R78, R78, -INF , !P4 ;  /* 0xff8000004e4e7808 */ /* 0x000fe40006000000 */
[C---:B------:R-:W-:Y:S02]  /*c2b0*/  ISETP.GT.AND P4, PT, R10.reuse, 0x70, P2 ;  /* 0x000000700a00780c */ /* 0x040fe40001784270 */
[----:B------:R-:W-:Y:S02]  /*c2c0*/  FSEL R79, R79, -INF , !P6 ;  /* 0xff8000004f4f7808 */ /* 0x000fe40007000000 */
[----:B------:R-:W-:Y:S02]  /*c2d0*/  ISETP.GT.AND P6, PT, R10, 0x71, P2 ;  /* 0x000000710a00780c */ /* 0x000fe400017c4270 */
[----:B------:R-:W-:-:S02]  /*c2e0*/  ISETP.LT.OR P4, PT, R11, 0x71, P4 ;  /* 0x000000710b00780c */ /* 0x000fc40002781670 */
[----:B------:R-:W-:Y:S02]  /*c2f0*/  ISETP.LT.OR P6, PT, R11, 0x72, P6 ;  /* 0x000000720b00780c */ /* 0x000fe400037c1670 */
[----:B------:R-:W-:Y:S02]  /*c300*/  FSEL R82, R82, -INF , !P4 ;  /* 0xff80000052527808 */ /* 0x000fe40006000000 */
[----:B0-----:R-:W-:Y:S02]  /*c310*/  FMNMX.FTZ R0, R0, R5, !PT ;  /* 0x0000000500007209 */ /* 0x001fe40007810000 */
[----:B------:R-:W-:Y:S02]  /*c320*/  FSEL R83, R83, -INF , !P6 ;  /* 0xff80000053537808 */ /* 0x000fe40007000000 */
[C---:B------:R-:W-:Y:S01]  /*c330*/  FSETP.NEU.FTZ.AND P3, PT, R0.reuse, -INF , PT ;  /* 0xff8000000000780b */ /* 0x040fe20003f7d000 */
[----:B------:R-:W-:Y:S01]  /*c340*/  FMUL.FTZ R5, R0, UR33 ;  /* 0x0000002100057c20 */ /* 0x000fe20008410000 */
[----:B------:R-:W-:-:S02]  /*c350*/  @!P1 LEA R13, R13, UR42, 0x3 ;  /* 0x0000002a0d0d9c11 */ /* 0x000fc4000f8e18ff */
[----:B------:R-:W-:Y:S02]  /*c360*/  FSEL R6, R0, RZ, P3 ;  /* 0x000000ff00067208 */ /* 0x000fe40001800000 */
[----:B------:R-:W-:Y:S01]  /*c370*/  FSEL R5, R5, RZ, P3 ;  /* 0x000000ff05057208 */ /* 0x000fe20001800000 */
[----:B------:R-:W-:Y:S01]  /*c380*/  @!P1 VIADD R13, R13, 0x2d860 ;  /* 0x0002d8600d0d9836 */ /* 0x000fe20000000000 */
[----:B------:R-:W-:Y:S01]  /*c390*/  ISETP.GT.AND P3, PT, R10, 0x1, P2 ;  /* 0x000000010a00780c */ /* 0x000fe20001764270 */
[----:B------:R-:W-:Y:S02]  /*c3a0*/  FADD.FTZ R6, -R6, R8 ;  /* 0x0000000806067221 */ /* 0x000fe40000010100 */
[--C-:B------:R-:W-:Y:S01]  /*c3b0*/  FFMA.FTZ R24, R24, UR33, -R5.reuse ;  /* 0x0000002118187c23 */ /* 0x100fe20008010805 */
        /* <DEDUP_REMOVED lines=43> */
[----:B------:R-:W-:Y:S01]  /*c670*/  FFMA.FTZ R85, R85, UR33, -R5 ;  /* 0x0000002155557c23 */ /* 0x000fe20008010805 */
[----:B------:R-:W-:Y:S01]  /*c680*/  FSEL R51, R51, -INF , !P3 ;  /* 0xff80000033337808 */ /* 0x000fe20005800000 */
[----:B------:R-:W-:Y:S01]  /*c690*/  FMUL.FTZ R6, R6, UR33 ;  /* 0x0000002106067c20 */ /* 0x000fe20008410000 */
[----:B------:R-:W-:Y:S01]  /*c6a0*/  ISETP.GT.AND P3, PT, R10, 0x40, P2 ;  /* 0x000000400a00780c */ /* 0x000fe20001764270 */
[----:B------:R-:W-:Y:S01]  /*c6b0*/  MUFU.EX2 R12, R24 ;  /* 0x00000018000c7308 */ /* 0x000fe20000000800 */
[----:B------:R-:W-:-:S02]  /*c6c0*/  @!P1 PRMT R13, RZ, 0x654, R13 ;  /* 0x00000654ff0d9816 */ /* 0x000fc4000000000d */
[----:B------:R-:W-:Y:S02]  /*c6d0*/  ISETP.LT.OR P3, PT, R11, 0x41, P3 ;  /* 0x000000410b00780c */ /* 0x000fe40001f61670 */
[----:B------:R0:W-:Y:S02]  /*c6e0*/  @!P1 SYNCS.ARRIVE.TRANS64.RED.A1T0 RZ, [R13+URZ], RZ ;  /* 0x000000ff0dff99a7 */ /* 0x0001e4000810043f */
[----:B------:R-:W-:Y:S01]  /*c6f0*/  FSEL R58, R58, -INF , !P3 ;  /* 0xff8000003a3a7808 */ /* 0x000fe20005800000 */
[----:B------:R-:W1:Y:S01]  /*c700*/  MUFU.EX2 R6, R6 ;  /* 0x0000000600067308 */ /* 0x000e620000000800 */
[----:B------:R-:W-:-:S04]  /*c710*/  ISETP.GT.AND P3, PT, R10, 0x49, P2 ;  /* 0x000000490a00780c */ /* 0x000fc80001764270 */
[----:B------:R-:W-:-:S03]  /*c720*/  ISETP.LT.OR P3, PT, R11, 0x4a, P3 ;  /* 0x0000004a0b00780c */ /* 0x000fc60001f61670 */
[----:B------:R-:W2:Y:S01]  /*c730*/  MUFU.EX2 R25, R25 ;  /* 0x0000001900197308 */ /* 0x000ea20000000800 */
[----:B------:R-:W-:Y:S02]  /*c740*/  FSEL R63, R63, -INF , !P3 ;  /* 0xff8000003f3f7808 */ /* 0x000fe40005800000 */
[----:B------:R-:W-:-:S04]  /*c750*/  ISETP.GT.AND P3, PT, R10, 0x58, P2 ;  /* 0x000000580a00780c */ /* 0x000fc80001764270 */
[----:B------:R-:W-:Y:S01]  /*c760*/  ISETP.LT.OR P3, PT, R11, 0x59, P3 ;  /* 0x000000590b00780c */ /* 0x000fe20001f61670 */
[----:B------:R-:W3:Y:S01]  /*c770*/  MUFU.EX2 R14, R28 ;  /* 0x0000001c000e7308 */ /* 0x000ee20000000800 */
[----:B-1----:R-:W-:Y:S01]  /*c780*/  FFMA.FTZ R4, R6, R4, R12 ;  /* 0x0000000406047223 */ /* 0x002fe2000001000c */
[-C--:B------:R-:W-:Y:S01]  /*c790*/  FMUL.FTZ R88, R88, R6.reuse ;  /* 0x0000000658587220 */ /* 0x080fe20000410000 */
[----:B------:R-:W-:Y:S01]  /*c7a0*/  FSEL R70, R70, -INF , !P3 ;  /* 0xff80000046467808 */ /* 0x000fe20005800000 */
[-C--:B------:R-:W-:Y:S01]  /*c7b0*/  FMUL.FTZ R89, R89, R6.reuse ;  /* 0x0000000659597220 */ /* 0x080fe20000410000 */
[----:B------:R-:W-:Y:S01]  /*c7c0*/  ISETP.GT.AND P3, PT, R10, 0x61, P2 ;  /* 0x000000610a00780c */ /* 0x000fe20001764270 */
[-C--:B------:R-:W-:Y:S01]  /*c7d0*/  FMUL.FTZ R92, R92, R6.reuse ;  /* 0x000000065c5c7220 */ /* 0x080fe20000410000 */
[----:B------:R-:W-:Y:S01]  /*c7e0*/  FMUL.FTZ R93, R93, R6 ;  /* 0x000000065d5d7220 */ /* 0x000fe20000410000 */
[----:B------:R-:W1:Y:S01]  /*c7f0*/  MUFU.EX2 R29, R29 ;  /* 0x0000001d001d7308 */ /* 0x000e620000000800 */
[----:B------:R-:W-:Y:S01]  /*c800*/  ISETP.LT.OR P3, PT, R11, 0x62, P3 ;  /* 0x000000620b00780c */ /* 0x000fe20001f61670 */
[C---:B--2---:R-:W-:Y:S01]  /*c810*/  FADD.FTZ R4, R25.reuse, R4 ;  /* 0x0000000419047221 */ /* 0x044fe20000010000 */
[----:B------:R-:W-:Y:S01]  /*c820*/  F2FP.BF16.F32.PACK_AB R12, R25, R12 ;  /* 0x0000000c190c723e */ /* 0x000fe200000010ff */
[-C--:B------:R-:W-:Y:S01]  /*c830*/  FMUL.FTZ R96, R96, R6.reuse ;  /* 0x0000000660607220 */ /* 0x080fe20000410000 */
[----:B------:R-:W-:Y:S01]  /*c840*/  FSEL R75, R75, -INF , !P3 ;  /* 0xff8000004b4b7808 */ /* 0x000fe20005800000 */
[-C--:B------:R-:W-:Y:S01]  /*c850*/  FMUL.FTZ R97, R97, R6.reuse ;  /* 0x0000000661617220 */ /* 0x080fe20000410000 */
[----:B------:R-:W-:Y:S01]  /*c860*/  ISETP.GT.AND P3, PT, R10, RZ, P2 ;  /* 0x000000ff0a00720c */ /* 0x000fe20001764270 */
[----:B------:R-:W-:Y:S01]  /*c870*/  MUFU.EX2 R32, R32 ;  /* 0x0000002000207308 */ /* 0x000fe20000000800 */
[----:B---3--:R-:W-:Y:S01]  /*c880*/  FADD.FTZ R4, R14, R4 ;  /* 0x000000040e047221 */ /* 0x008fe20000010000 */
[-C--:B------:R-:W-:Y:S01]  /*c890*/  FMUL.FTZ R100, R100, R6.reuse ;  /* 0x0000000664647220 */ /* 0x080fe20000410000 */
[----:B------:R-:W-:Y:S01]  /*c8a0*/  ISETP.LT.OR P3, PT, R11, 0x1, P3 ;  /* 0x000000010b00780c */ /* 0x000fe20001f61670 */
[-C--:B------:R-:W-:Y:S01]  /*c8b0*/  FMUL.FTZ R101, R101, R6.reuse ;  /* 0x0000000665657220 */ /* 0x080fe20000410000 */
[-C--:B------:R-:W-:Y:S01]  /*c8c0*/  FMUL.FTZ R104, R104, R6.reuse ;  /* 0x0000000668687220 */ /* 0x080fe20000410000 */
[-C--:B------:R-:W-:Y:S01]  /*c8d0*/  FMUL.FTZ R105, R105, R6.reuse ;  /* 0x0000000669697220 */ /* 0x080fe20000410000 */
[----:B------:R-:W-:Y:S01]  /*c8e0*/  FSEL R26, R26, -INF , !P3 ;  /* 0xff8000001a1a7808 */ /* 0x000fe20005800000 */
[----:B------:R-:W-:Y:S01]  /*c8f0*/  MUFU.EX2 R33, R33 ;  /* 0x0000002100217308 */ /* 0x000fe20000000800 */
[----:B------:R-:W-:Y:S01]  /*c900*/  ISETP.GT.AND P3, PT, R10, 0x78, P2 ;  /* 0x000000780a00780c */ /* 0x000fe20001764270 */
[-C--:B------:R-:W-:Y:S01]  /*c910*/  FMUL.FTZ R108, R108, R6.reuse ;  /* 0x000000066c6c7220 */ /* 0x080fe20000410000 */
[----:B------:R-:W-:Y:S01]  /*c920*/  FMNMX.FTZ R8, R26, R9, !PT ;  /* 0x000000091a087209 */ /* 0x000fe20007810000 */
[-C--:B------:R-:W-:Y:S01]  /*c930*/  FMUL.FTZ R109, R109, R6.reuse ;  /* 0x000000066d6d7220 */ /* 0x080fe20000410000 */
[----:B------:R-:W-:Y:S01]  /*c940*/  ISETP.GT.AND P2, PT, R10, 0x79, P2 ;  /* 0x000000790a00780c */ /* 0x000fe20001744270 */
[----:B------:R-:W-:Y:S01]  /*c950*/  FMUL.FTZ R112, R112, R6 ;  /* 0x0000000670707220 */ /* 0x000fe20000410000 */
[----:B------:R-:W-:Y:S01]  /*c960*/  FMNMX.FTZ R5, R27, R8, !PT ;  /* 0x000000081b057209 */ /* 0x000fe20007810000 */
[----:B------:R-:W-:Y:S01]  /*c970*/  MUFU.EX2 R36, R36 ;  /* 0x0000002400247308 */ /* 0x000fe20000000800 */
[----:B------:R-:W-:Y:S01]  /*c980*/  ISETP.LT.OR P3, PT, R11, 0x79, P3 ;  /* 0x000000790b00780c */ /* 0x000fe20001f61670 */
[-C--:B------:R-:W-:Y:S01]  /*c990*/  FMUL.FTZ R113, R113, R6.reuse ;  /* 0x0000000671717220 */ /* 0x080fe20000410000 */
[----:B------:R-:W-:Y:S01]  /*c9a0*/  FMNMX.FTZ R8, R30, R5, !PT ;  /* 0x000000051e087209 */ /* 0x000fe20007810000 */
[-C--:B------:R-:W-:Y:S01]  /*c9b0*/  FMUL.FTZ R116, R116, R6.reuse ;  /* 0x0000000674747220 */ /* 0x080fe20000410000 */
[----:B------:R-:W-:Y:S01]  /*c9c0*/  ISETP.LT.OR P2, PT, R11, 0x7a, P2 ;  /* 0x0000007a0b00780c */ /* 0x000fe20001741670 */
[----:B------:R-:W-:Y:S01]  /*c9d0*/  FMUL.FTZ R117, R117, R6 ;  /* 0x0000000675757220 */ /* 0x000fe20000410000 */
[----:B------:R-:W-:Y:S01]  /*c9e0*/  FMNMX.FTZ R5, R31, R8, !PT ;  /* 0x000000081f057209 */ /* 0x000fe20007810000 */
[----:B------:R-:W-:Y:S01]  /*c9f0*/  MUFU.EX2 R37, R37 ;  /* 0x0000002500257308 */ /* 0x000fe20000000800 */
[----:B------:R-:W-:Y:S01]  /*ca00*/  FSEL R86, R86, -INF , !P3 ;  /* 0xff80000056567808 */ /* 0x000fe20005800000 */
[-C--:B------:R-:W-:Y:S01]  /*ca10*/  FMUL.FTZ R120, R120, R6.reuse ;  /* 0x0000000678787220 */ /* 0x080fe20000410000 */
[----:B------:R-:W-:Y:S01]  /*ca20*/  FMNMX.FTZ R8, R34, R5, !PT ;  /* 0x0000000522087209 */ /* 0x000fe20007810000 */
[-C--:B------:R-:W-:Y:S01]  /*ca30*/  FMUL.FTZ R121, R121, R6.reuse ;  /* 0x0000000679797220 */ /* 0x080fe20000410000 */
[----:B------:R-:W-:Y:S01]  /*ca40*/  FSEL R87, R87, -INF , !P2 ;  /* 0xff80000057577808 */ /* 0x000fe20005000000 */
[----:B------:R-:W-:Y:S01]  /*ca50*/  FMUL.FTZ R124, R124, R6 ;  /* 0x000000067c7c7220 */ /* 0x000fe20000410000 */
[----:B------:R-:W-:Y:S01]  /*ca60*/  FMNMX.FTZ R5, R35, R8, !PT ;  /* 0x0000000823057209 */ /* 0x000fe20007810000 */
[----:B------:R-:W-:Y:S01]  /*ca70*/  MUFU.EX2 R41, R41 ;  /* 0x0000002900297308 */ /* 0x000fe20000000800 */
[----:B-1----:R-:W-:Y:S01]  /*ca80*/  F2FP.BF16.F32.PACK_AB R14, R29, R14 ;  /* 0x0000000e1d0e723e */ /* 0x002fe200000010ff */
[-C--:B------:R-:W-:Y:S01]  /*ca90*/  FMUL.FTZ R125, R125, R6.reuse ;  /* 0x000000067d7d7220 */ /* 0x080fe20000410000 */
[----:B------:R-:W-:Y:S01]  /*caa0*/  FMNMX.FTZ R8, R38, R5, !PT ;  /* 0x0000000526087209 */ /* 0x000fe20007810000 */
[-C--:B------:R-:W-:Y:S01]  /*cab0*/  FMUL.FTZ R128, R128, R6.reuse ;  /* 0x0000000680807220 */ /* 0x080fe20000410000 */
[-C--:B------:R-:W-:Y:S01]  /*cac0*/  FMUL.FTZ R129, R129, R6.reuse ;  /* 0x0000000681817220 */ /* 0x080fe20000410000 */
[----:B------:R-:W-:Y:S01]  /*cad0*/  FMUL.FTZ R132, R132, R6 ;  /* 0x0000000684847220 */ /* 0x000fe20000410000 */
[----:B------:R-:W-:Y:S01]  /*cae0*/  FMNMX.FTZ R5, R39, R8, !PT ;  /* 0x0000000827057209 */ /* 0x000fe20007810000 */
[----:B------:R-:W-:Y:S01]  /*caf0*/  MUFU.EX2 R45, R45 ;  /* 0x0000002d002d7308 */ /* 0x000fe20000000800 */
[----:B------:R-:W-:-:S02]  /*cb00*/  FMUL.FTZ R133, R133, R6 ;  /* 0x0000000685857220 */ /* 0x000fc40000410000 */
        /* <DEDUP_REMOVED lines=47> */
[----:B------:R-:W-:-:S03]  /*ce00*/  FADD.FTZ R7, R29, R4 ;  /* 0x000000041d077221 */ /* 0x000fc60000010000 */
[C---:B------:R-:W-:Y:S01]  /*ce10*/  FSETP.NEU.FTZ.AND P2, PT, R5.reuse, -INF , PT ;  /* 0xff8000000500780b */ /* 0x040fe20003f5d000 */
[----:B------:R-:W-:-:S05]  /*ce20*/  FMUL.FTZ R4, R5, UR33 ;  /* 0x0000002105047c20 */ /* 0x000fca0008410000 */
[----:B------:R-:W-:-:S05]  /*ce30*/  FSEL R4, R4, RZ, P2 ;  /* 0x000000ff04047208 */ /* 0x000fca0001000000 */
[--C-:B------:R-:W-:Y:S01]  /*ce40*/  FFMA.FTZ R8, R26, UR33, -R4.reuse ;  /* 0x000000211a087c23 */ /* 0x100fe20008010804 */
[--C-:B------:R-:W-:Y:S01]  /*ce50*/  FFMA.FTZ R10, R27, UR33, -R4.reuse ;  /* 0x000000211b0a7c23 */ /* 0x100fe20008010804 */
[--C-:B------:R-:W-:Y:S01]  /*ce60*/  FFMA.FTZ R11, R30, UR33, -R4.reuse ;  /* 0x000000211e0b7c23 */ /* 0x100fe20008010804 */
[--C-:B------:R-:W-:Y:S01]  /*ce70*/  FFMA.FTZ R20, R31, UR33, -R4.reuse ;  /* 0x000000211f147c23 */ /* 0x100fe20008010804 */
[----:B------:R-:W-:Y:S01]  /*ce80*/  FSEL R30, R5, RZ, P2 ;  /* 0x000000ff051e7208 */ /* 0x000fe20001000000 */
[--C-:B------:R-:W-:Y:S01]  /*ce90*/  FFMA.FTZ R25, R38, UR33, -R4.reuse ;  /* 0x0000002126197c23 */ /* 0x100fe20008010804 */
[----:B------:R-:W-:Y:S01]  /*cea0*/  MUFU.EX2 R8, R8 ;  /* 0x0000000800087308 */ /* 0x000fe20000000800 */
[--C-:B------:R-:W-:Y:S01]  /*ceb0*/  FFMA.FTZ R28, R39, UR33, -R4.reuse ;  /* 0x00000021271c7c23 */ /* 0x100fe20008010804 */
[--C-:B------:R-:W-:Y:S01]  /*cec0*/  FFMA.FTZ R29, R42, UR33, -R4.reuse ;  /* 0x000000212a1d7c23 */ /* 0x100fe20008010804 */
[----:B------:R-:W-:Y:S01]  /*ced0*/  FADD.FTZ R30, -R30, R9 ;  /* 0x000000091e1e7221 */ /* 0x000fe20000010100 */
[--C-:B------:R-:W-:Y:S01]  /*cee0*/  FFMA.FTZ R38, R47, UR33, -R4.reuse ;  /* 0x000000212f267c23 */ /* 0x100fe20008010804 */
[--C-:B------:R-:W-:Y:S01]  /*cef0*/  FFMA.FTZ R27, R50, UR33, -R4.reuse ;  /* 0x00000021321b7c23 */ /* 0x100fe20008010804 */
[--C-:B------:R-:W-:Y:S01]  /*cf00*/  FFMA.FTZ R31, R54, UR33, -R4.reuse ;  /* 0x00000021361f7c23 */ /* 0x100fe20008010804 */
[----:B------:R-:W-:Y:S01]  /*cf10*/  FMUL.FTZ R21, R30, UR33 ;  /* 0x000000211e157c20 */ /* 0x000fe20008410000 */
        /* <DEDUP_REMOVED lines=16> */
[----:B------:R-:W1:Y:S01]  /*d020*/  MUFU.EX2 R20, R20 ;  /* 0x0000001400147308 */ /* 0x000e620000000800 */
[----:B0-----:R-:W-:-:S02]  /*d030*/  F2FP.BF16.F32.PACK_AB R13, R10, R8 ;  /* 0x000000080a0d723e */ /* 0x001fc400000010ff */
[C---:B------:R-:W-:Y:S01]  /*d040*/  ISETP.GT.AND P2, PT, R2.reuse, UR37, PT ;  /* 0x0000002502007c0c */ /* 0x040fe2000bf44270 */
[----:B------:R-:W-:-:S04]  /*d050*/  VIADD R2, R2, 0xffffffff ;  /* 0xffffffff02027836 */ /* 0x000fc80000000000 */
[----:B------:R-:W0:Y:S08]  /*d060*/  MUFU.EX2 R21, R21 ;  /* 0x0000001500157308 */ /* 0x000e300000000800 */
[----:B------:R-:W-:Y:S01]  /*d070*/  MUFU.EX2 R25, R25 ;  /* 0x0000001900197308 */ /* 0x000fe20000000800 */
[----:B-1----:R-:W-:-:S05]  /*d080*/  F2FP.BF16.F32.PACK_AB R15, R20, R11 ;  /* 0x0000000b140f723e */ /* 0x002fca00000010ff */
[----:B------:R1:W-:Y:S02]  /*d090*/  STSM.16.M88.4 [R17+0x21800], R12 ;  /* 0x0218000c11007844 */ /* 0x0003e40000000200 */
[----:B------:R-:W-:Y:S01]  /*d0a0*/  MUFU.EX2 R28, R28 ;  /* 0x0000001c001c7308 */ /* 0x000fe20000000800 */
[----:B0-----:R-:W-:Y:S01]  /*d0b0*/  FFMA.FTZ R9, R21, R3, R8 ;  /* 0x0000000315097223 */ /* 0x001fe20000010008 */
[----:B------:R-:W-:Y:S01]  /*d0c0*/  FADD.FTZ R8, R32, R7 ;  /* 0x0000000720087221 */ /* 0x000fe20000010000 */
[----:B------:R-:W-:Y:S01]  /*d0d0*/  FFMA.FTZ R3, R55, UR33, -R4 ;  /* 0x0000002137037c23 */ /* 0x000fe20008010804 */
[-C--:B------:R-:W-:Y:S01]  /*d0e0*/  FMUL.FTZ R90, R90, R21.reuse ;  /* 0x000000155a5a7220 */ /* 0x080fe20000410000 */
[----:B------:R-:W-:Y:S01]  /*d0f0*/  FADD.FTZ R10, R10, R9 ;  /* 0x000000090a0a7221 */ /* 0x000fe20000010000 */
[C---:B------:R-:W-:Y:S01]  /*d100*/  FADD.FTZ R7, R33.reuse, R8 ;  /* 0x0000000821077221 */ /* 0x040fe20000010000 */
[----:B------:R-:W-:Y:S01]  /*d110*/  F2FP.BF16.F32.PACK_AB R8, R33, R32 ;  /* 0x000000202108723e */ /* 0x000fe200000010ff */
[----:B------:R-:W-:Y:S01]  /*d120*/  MUFU.EX2 R29, R29 ;  /* 0x0000001d001d7308 */ /* 0x000fe20000000800 */
[----:B------:R-:W-:Y:S01]  /*d130*/  FADD.FTZ R11, R11, R10 ;  /* 0x0000000a0b0b7221 */ /* 0x000fe20000010000 */
[----:B------:R-:W-:Y:S01]  /*d140*/  FADD.FTZ R10, R36, R7 ;  /* 0x00000007240a7221 */ /* 0x000fe20000010000 */
[-C--:B------:R-:W-:Y:S01]  /*d150*/  FMUL.FTZ R91, R91, R21.reuse ;  /* 0x000000155b5b7220 */ /* 0x080fe20000410000 */
[-C--:B------:R-:W-:Y:S01]  /*d160*/  FMUL.FTZ R94, R94, R21.reuse ;  /* 0x000000155e5e7220 */ /* 0x080fe20000410000 */
[----:B------:R-:W-:Y:S01]  /*d170*/  FADD.FTZ R20, R20, R11 ;  /* 0x0000000b14147221 */ /* 0x000fe20000010000 */
[--C-:B-1----:R-:W-:Y:S01]  /*d180*/  FFMA.FTZ R13, R34, UR33, -R4.reuse ;  /* 0x00000021220d7c23 */ /* 0x102fe20008010804 */
[--C-:B------:R-:W-:Y:S01]  /*d190*/  FFMA.FTZ R15, R35, UR33, -R4.reuse ;  /* 0x00000021230f7c23 */ /* 0x100fe20008010804 */
[----:B------:R0:W1:Y:S01]  /*d1a0*/  MUFU.EX2 R12, R40 ;  /* 0x00000028000c7308 */ /* 0x0000620000000800 */
[--C-:B------:R-:W-:Y:S01]  /*d1b0*/  FFMA.FTZ R34, R43, UR33, -R4.reuse ;  /* 0x000000212b227c23 */ /* 0x100fe20008010804 */
[----:B------:R-:W-:Y:S01]  /*d1c0*/  FFMA.FTZ R35, R46, UR33, -R4 ;  /* 0x000000212e237c23 */ /* 0x000fe20008010804 */
[----:B------:R-:W-:Y:S01]  /*d1d0*/  FADD.FTZ R11, R37, R10 ;  /* 0x0000000a250b7221 */ /* 0x000fe20000010000 */
[--C-:B------:R-:W-:Y:S01]  /*d1e0*/  FFMA.FTZ R43, R63, UR33, -R4.reuse ;  /* 0x000000213f2b7c23 */ /* 0x100fe20008010804 */
[----:B------:R-:W-:Y:S01]  /*d1f0*/  F2FP.BF16.F32.PACK_AB R10, R37, R36 ;  /* 0x00000024250a723e */ /* 0x000fe200000010ff */
[-C--:B------:R-:W-:Y:S01]  /*d200*/  FMUL.FTZ R95, R95, R21.reuse ;  /* 0x000000155f5f7220 */ /* 0x080fe20000410000 */
[-C--:B------:R-:W-:Y:S01]  /*d210*/  FMUL.FTZ R98, R98, R21.reuse ;  /* 0x0000001562627220 */ /* 0x080fe20000410000 */
[----:B------:R-:W2:Y:S01]  /*d220*/  MUFU.EX2 R13, R13 ;  /* 0x0000000d000d7308 */ /* 0x000ea20000000800 */
[--C-:B0-----:R-:W-:Y:S01]  /*d230*/  FFMA.FTZ R40, R59, UR33, -R4.reuse ;  /* 0x000000213b287c23 */ /* 0x101fe20008010804 */
[----:B------:R-:W-:Y:S01]  /*d240*/  FFMA.FTZ R4, R87, UR33, -R4 ;  /* 0x0000002157047c23 */ /* 0x000fe20008010804 */
[-C--:B------:R-:W-:Y:S01]  /*d250*/  FMUL.FTZ R99, R99, R21.reuse ;  /* 0x0000001563637220 */ /* 0x080fe20000410000 */
[-C--:B------:R-:W-:Y:S01]  /*d260*/  FMUL.FTZ R102, R102, R21.reuse ;  /* 0x0000001566667220 */ /* 0x080fe20000410000 */
[-C--:B------:R-:W-:Y:S01]  /*d270*/  FMUL.FTZ R103, R103, R21.reuse ;  /* 0x0000001567677220 */ /* 0x080fe20000410000 */
[-C--:B------:R-:W-:Y:S01]  /*d280*/  FMUL.FTZ R106, R106, R21.reuse ;  /* 0x000000156a6a7220 */ /* 0x080fe20000410000 */
[-C--:B------:R-:W-:Y:S01]  /*d290*/  FMUL.FTZ R107, R107, R21.reuse ;  /* 0x000000156b6b7220 */ /* 0x080fe20000410000 */
[----:B------:R-:W0:Y:S01]  /*d2a0*/  MUFU.EX2 R15, R15 ;  /* 0x0000000f000f7308 */ /* 0x000e220000000800 */
[----:B-1----:R-:W-:Y:S01]  /*d2b0*/  FADD.FTZ R32, R12, R11 ;  /* 0x0000000b0c207221 */ /* 0x002fe20000010000 */
[----:B------:R-:W-:Y:S01]  /*d2c0*/  F2FP.BF16.F32.PACK_AB R12, R41, R12 ;  /* 0x0000000c290c723e */ /* 0x000fe200000010ff */
[-C--:B------:R-:W-:Y:S01]  /*d2d0*/  FMUL.FTZ R110, R110, R21.reuse ;  /* 0x000000156e6e7220 */ /* 0x080fe20000410000 */
[-C--:B------:R-:W-:Y:S01]  /*d2e0*/  FMUL.FTZ R111, R111, R21.reuse ;  /* 0x000000156f6f7220 */ /* 0x080fe20000410000 */
[----:B------:R-:W-:Y:S01]  /*d2f0*/  FADD.FTZ R11, R41, R32 ;  /* 0x00000020290b7221 */ /* 0x000fe20000010000 */
        /* <DEDUP_REMOVED lines=15> */
[----:B------:R-:W-:Y:S01]  /*d3f0*/  FADD.FTZ R9, R25, R20 ;  /* 0x0000001419097221 */ /* 0x000fe20000010000 */
[----:B------:R-:W-:-:S02]  /*d400*/  FMUL.FTZ R135, R135, R21 ;  /* 0x0000001587877220 */ /* 0x000fc40000410000 */
[----:B------:R-:W0:Y:S01]  /*d410*/  MUFU.EX2 R35, R35 ;  /* 0x0000002300237308 */ /* 0x000e220000000800 */
[----:B------:R-:W-:Y:S01]  /*d420*/  FADD.FTZ R20, R28, R9 ;  /* 0x000000091c147221 */ /* 0x000fe20000010000 */
[----:B-1----:R-:W-:Y:S01]  /*d430*/  FADD.FTZ R44, R14, R11 ;  /* 0x0000000b0e2c7221 */ /* 0x002fe20000010000 */
[----:B------:R-:W-:Y:S02]  /*d440*/  F2FP.BF16.F32.PACK_AB R14, R45, R14 ;  /* 0x0000000e2d0e723e */ /* 0x000fe400000010ff */
[----:B------:R-:W-:Y:S01]  /*d450*/  FADD.FTZ R9, R29, R20 ;  /* 0x000000141d097221 */ /* 0x000fe20000010000 */
[----:B------:R-:W-:Y:S02]  /*d460*/  FADD.FTZ R11, R45, R44 ;  /* 0x0000002c2d0b7221 */ /* 0x000fe40000010000 */
[----:B------:R-:W1:Y:S01]  /*d470*/  MUFU.EX2 R38, R38 ;  /* 0x0000002600267308 */ /* 0x000e620000000800 */
[----:B--2---:R-:W-:-:S07]  /*d480*/  FADD.FTZ R20, R34, R9 ;  /* 0x0000000922147221 */ /* 0x004fce0000010000 */
        /* <DEDUP_REMOVED lines=8> */
[----:B--2---:R-:W-:-:S07]  /*d510*/  FADD.FTZ R9, R27, R44 ;  /* 0x0000002c1b097221 */ /* 0x004fce0000010000 */
[----:B------:R-:W2:Y:S01]  /*d520*/  MUFU.EX2 R31, R31 ;  /* 0x0000001f001f7308 */ /* 0x000ea20000000800 */
[----:B0-----:R-:W-:Y:S01]  /*d530*/  FADD.FTZ R46, R26, R11 ;  /* 0x0000000b1a2e7221 */ /* 0x001fe20000010000 */
[----:B------:R-:W-:Y:S02]  /*d540*/  F2FP.BF16.F32.PACK_AB R11, R28, R25 ;  /* 0x000000191c0b723e */ /* 0x000fe400000010ff */
[----:B------:R-:W-:-:S04]  /*d550*/  F2FP.BF16.F32.PACK_AB R26, R53, R26 ;  /* 0x0000001a351a723e */ /* 0x000fc800000010ff */
        /* <DEDUP_REMOVED lines=8> */
[----:B------:R-:W-:Y:S01]  /*d5e0*/  F2FP.BF16.F32.PACK_AB R13, R34, R29 ;  /* 0x0000001d220d723e */ /* 0x000fe200000010ff */
[----:B------:R2:W-:Y:S02]  /*d5f0*/  STSM.16.M88.4 [R22], R8 ;  /* 0x0000000816007844 */ /* 0x0005e40000000200 */
[----:B------:R-:W-:Y:S01]  /*d600*/  FADD.FTZ R28, R60, R15 ;  /* 0x0000000f3c1c7221 */ /* 0x000fe20000010000 */
[----:B------:R-:W-:Y:S01]  /*d610*/  F2FP.BF16.F32.PACK_AB R15, R38, R35 ;  /* 0x00000023260f723e */ /* 0x000fe200000010ff */
[----:B------:R-:W3:Y:S01]  /*d620*/  MUFU.EX2 R40, R40 ;  /* 0x0000002800287308 */ /* 0x000ee20000000800 */
[----:B0-----:R-:W-:Y:S01]  /*d630*/  FADD.FTZ R44, R3, R44 ;  /* 0x0000002c032c7221 */ /* 0x001fe20000010000 */
[----:B------:R-:W-:-:S02]  /*d640*/  FADD.FTZ R29, R61, R28 ;  /* 0x0000001c3d1d7221 */ /* 0x000fc40000010000 */
[----:B------:R0:W-:Y:S02]  /*d650*/  STSM.16.M88.4 [R19], R12 ;  /* 0x0000000c13007844 */ /* 0x0001e40000000200 */
[----:B------:R-:W-:Y:S02]  /*d660*/  FADD.FTZ R34, R64, R29 ;  /* 0x0000001d40227221 */ /* 0x000fe40000010000 */
[----:B------:R-:W4:Y:S01]  /*d670*/  MUFU.EX2 R42, R42 ;  /* 0x0000002a002a7308 */ /* 0x000f220000000800 */
[----:B-1----:R-:W-:Y:S01]  /*d680*/  FADD.FTZ R25, R39, R44 ;  /* 0x0000002c27197221 */ /* 0x002fe20000010000 */
[----:B--2---:R-:W-:Y:S02]  /*d690*/  F2FP.BF16.F32.PACK_AB R8, R57, R56 ;  /* 0x000000383908723e */ /* 0x004fe400000010ff */
[----:B------:R-:W-:-:S04]  /*d6a0*/  F2FP.BF16.F32.PACK_AB R10, R61, R60 ;  /* 0x0000003c3d0a723e */ /* 0x000fc800000010ff */
[----:B------:R-:W1:Y:S01]  /*d6b0*/  MUFU.EX2 R43, R43 ;  /* 0x0000002b002b7308 */ /* 0x000e620000000800 */
[----:B---3--:R-:W-:-:S07]  /*d6c0*/  FADD.FTZ R25, R40, R25 ;  /* 0x0000001928197221 */ /* 0x008fce0000010000 */
[----:B------:R-:W2:Y:S01]  /*d6d0*/  MUFU.EX2 R7, R66 ;  /* 0x0000004200077308 */ /* 0x000ea20000000800 */
[----:B----4-:R-:W-:Y:S01]  /*d6e0*/  FADD.FTZ R28, R42, R25 ;  /* 0x000000192a1c7221 */ /* 0x010fe20000010000 */
[----:B------:R-:W-:-:S06]  /*d6f0*/  FADD.FTZ R25, R65, R34 ;  /* 0x0000002241197221 */ /* 0x000fcc0000010000 */
[----:B------:R-:W3:Y:S01]  /*d700*/  MUFU.EX2 R36, R67 ;  /* 0x0000004300247308 */ /* 0x000ee20000000800 */
[----:B-1----:R-:W-:-:S07]  /*d710*/  FADD.FTZ R28, R43, R28 ;  /* 0x0000001c2b1c7221 */ /* 0x002fce0000010000 */
[----:B------:R-:W1:Y:S01]  /*d720*/  MUFU.EX2 R32, R70 ;  /* 0x0000004600207308 */ /* 0x000e620000000800 */
[----:B--2---:R-:W-:Y:S01]  /*d730*/  FADD.FTZ R9, R7, R28 ;  /* 0x0000001c07097221 */ /* 0x004fe20000010000 */
[----:B------:R-:W-:Y:S01]  /*d740*/  FADD.FTZ R28, R68, R25 ;  /* 0x00000019441c7221 */ /* 0x000fe20000010000 */
[----:B------:R-:W-:Y:S02]  /*d750*/  F2FP.BF16.F32.PACK_AB R25, R30, R27 ;  /* 0x0000001b1e19723e */ /* 0x000fe400000010ff */
[----:B------:R-:W-:Y:S01]  /*d760*/  F2FP.BF16.F32.PACK_AB R27, R3, R31 ;  /* 0x0000001f031b723e */ /* 0x000fe200000010ff */
[----:B------:R-:W-:Y:S02]  /*d770*/  FADD.FTZ R11, R69, R28 ;  /* 0x0000001c450b7221 */ /* 0x000fe40000010000 */
[----:B------:R-:W2:Y:S01]  /*d780*/  MUFU.EX2 R33, R71 ;  /* 0x0000004700217308 */ /* 0x000ea20000000800 */
[----:B---3--:R-:W-:Y:S01]  /*d790*/  FADD.FTZ R9, R36, R9 ;  /* 0x0000000924097221 */ /* 0x008fe20000010000 */
[----:B0-----:R-:W-:Y:S01]  /*d7a0*/  FADD.FTZ R14, R72, R11 ;  /* 0x0000000b480e7221 */ /* 0x001fe20000010000 */
[----:B------:R-:W-:Y:S01]  /*d7b0*/  F2FP.BF16.F32.PACK_AB R11, R43, R42 ;  /* 0x0000002a2b0b723e */ /* 0x000fe200000010ff */
[----:B------:R0:W-:Y:S02]  /*d7c0*/  STSM.16.M88.4 [R18], R24 ;  /* 0x0000001812007844 */ /* 0x0001e40000000200 */
[----:B------:R-:W-:-:S02]  /*d7d0*/  FADD.FTZ R13, R73, R14 ;  /* 0x0000000e490d7221 */ /* 0x000fc40000010000 */
[----:B------:R-:W3:Y:S01]  /*d7e0*/  MUFU.EX2 R20, R74 ;  /* 0x0000004a00147308 */ /* 0x000ee20000000800 */
[----:B-1----:R-:W-:Y:S01]  /*d7f0*/  FADD.FTZ R12, R32, R9 ;  /* 0x00000009200c7221 */ /* 0x002fe20000010000 */
[----:B------:R-:W-:Y:S01]  /*d800*/  FADD.FTZ R14, R76, R13 ;  /* 0x0000000d4c0e7221 */ /* 0x000fe20000010000 */
[----:B------:R-:W-:-:S03]  /*d810*/  F2FP.BF16.F32.PACK_AB R9, R40, R39 ;  /* 0x000000272809723e */ /* 0x000fc600000010ff */
[C---:B------:R-:W-:Y:S01]  /*d820*/  FADD.FTZ R13, R77.reuse, R14 ;  /* 0x0000000e4d0d7221 */ /* 0x040fe20000010000 */
[----:B------:R-:W-:Y:S01]  /*d830*/  F2FP.BF16.F32.PACK_AB R14, R77, R76 ;  /* 0x0000004c4d0e723e */ /* 0x000fe200000010ff */
[----:B------:R-:W1:Y:S01]  /*d840*/  MUFU.EX2 R37, R75 ;  /* 0x0000004b00257308 */ /* 0x000e620000000800 */
[----:B--2---:R-:W-:Y:S01]  /*d850*/  FADD.FTZ R3, R33, R12 ;  /* 0x0000000c21037221 */ /* 0x004fe20000010000 */
[----:B------:R2:W-:Y:S01]  /*d860*/  STSM.16.M88.4 [R17+0x27800], R8 ;  /* 0x0278000811007844 */ /* 0x0005e20000000200 */
[----:B------:R-:W-:Y:S01]  /*d870*/  FADD.FTZ R30, R80, R13 ;  /* 0x0000000d501e7221 */ /* 0x000fe20000010000 */
[----:B0-----:R-:W-:Y:S02]  /*d880*/  F2FP.BF16.F32.PACK_AB R24, R81, R80 ;  /* 0x000000505118723e */ /* 0x001fe400000010ff */
[----:B------:R-:W-:Y:S01]  /*d890*/  F2FP.BF16.F32.PACK_AB R26, R85, R84 ;  /* 0x00000054551a723e */ /* 0x000fe200000010ff */
[----:B------:R-:W-:Y:S01]  /*d8a0*/  FADD.FTZ R29, R81, R30 ;  /* 0x0000001e511d7221 */ /* 0x000fe20000010000 */
[----:B------:R-:W0:Y:S01]  /*d8b0*/  MUFU.EX2 R78, R78 ;  /* 0x0000004e004e7308 */ /* 0x000e220000000800 */
[----:B---3--:R-:W-:-:S07]  /*d8c0*/  FADD.FTZ R12, R20, R3 ;  /* 0x00000003140c7221 */ /* 0x008fce0000010000 */
[----:B------:R-:W3:Y:S01]  /*d8d0*/  MUFU.EX2 R79, R79 ;  /* 0x0000004f004f7308 */ /* 0x000ee20000000800 */
[----:B-1----:R-:W-:Y:S01]  /*d8e0*/  FADD.FTZ R3, R37, R12 ;  /* 0x0000000c25037221 */ /* 0x002fe20000010000 */
[----:B--2---:R-:W-:Y:S02]  /*d8f0*/  F2FP.BF16.F32.PACK_AB R8, R65, R64 ;  /* 0x000000404108723e */ /* 0x004fe400000010ff */
[----:B------:R-:W-:Y:S02]  /*d900*/  F2FP.BF16.F32.PACK_AB R10, R69, R68 ;  /* 0x00000044450a723e */ /* 0x000fe400000010ff */
[----:B------:R-:W-:Y:S02]  /*d910*/  F2FP.BF16.F32.PACK_AB R9, R36, R7 ;  /* 0x000000072409723e */ /* 0x000fe400000010ff */
[----:B------:R-:W1:Y:S01]  /*d920*/  MUFU.EX2 R82, R82 ;  /* 0x0000005200527308 */ /* 0x000e620000000800 */
[----:B------:R-:W-:Y:S01]  /*d930*/  F2FP.BF16.F32.PACK_AB R11, R33, R32 ;  /* 0x00000020210b723e */ /* 0x000fe200000010ff */
[----:B0-----:R-:W-:Y:S01]  /*d940*/  FADD.FTZ R28, R78, R3 ;  /* 0x000000034e1c7221 */ /* 0x001fe20000010000 */
[----:B------:R-:W-:-:S02]  /*d950*/  F2FP.BF16.F32.PACK_AB R12, R73, R72 ;  /* 0x00000048490c723e */ /* 0x000fc400000010ff */
[----:B------:R-:W-:Y:S01]  /*d960*/  F2FP.BF16.F32.PACK_AB R13, R37, R20 ;  /* 0x00000014250d723e */ /* 0x000fe200000010ff */
[----:B------:R0:W-:Y:S02]  /*d970*/  STSM.16.M88.4 [R23], R8 ;  /* 0x0000000817007844 */ /* 0x0001e40000000200 */
[----:B------:R-:W2:Y:S01]  /*d980*/  MUFU.EX2 R83, R83 ;  /* 0x0000005300537308 */ /* 0x000ea20000000800 */
[C---:B---3--:R-:W-:Y:S01]  /*d990*/  F2FP.BF16.F32.PACK_AB R15, R79.reuse, R78 ;  /* 0x0000004e4f0f723e */ /* 0x048fe200000010ff */
[----:B------:R-:W-:-:S04]  /*d9a0*/  FADD.FTZ R3, R79, R28 ;  /* 0x0000001c4f037221 */ /* 0x000fc80000010000 */
[----:B------:R4:W-:Y:S02]  /*d9b0*/  STSM.16.M88.4 [R19+0x6000], R12 ;  /* 0x0060000c13007844 */ /* 0x0009e40000000200 */
[----:B------:R-:W3:Y:S01]  /*d9c0*/  MUFU.EX2 R86, R86 ;  /* 0x0000005600567308 */ /* 0x000ee20000000800 */
[----:B-1----:R-:W-:Y:S01]  /*d9d0*/  FADD.FTZ R3, R82, R3 ;  /* 0x0000000352037221 */ /* 0x002fe20000010000 */
[----:B0-----:R-:W-:-:S06]  /*d9e0*/  IMAD.MOV.U32 R8, RZ, RZ, R0 ;  /* 0x000000ffff087224 */ /* 0x001fcc00078e0000 */
[----:B------:R0:W1:Y:S01]  /*d9f0*/  MUFU.EX2 R31, R4 ;  /* 0x00000004001f7308 */ /* 0x0000620000000800 */
[C---:B--2---:R-:W-:Y:S01]  /*da00*/  F2FP.BF16.F32.PACK_AB R25, R83.reuse, R82 ;  /* 0x000000525319723e */ /* 0x044fe200000010ff */
[----:B------:R-:W-:Y:S01]  /*da10*/  FADD.FTZ R3, R83, R3 ;  /* 0x0000000353037221 */ /* 0x000fe20000010000 */
[----:B------:R-:W-:Y:S02]  /*da20*/  IMAD.MOV.U32 R9, RZ, RZ, R5 ;  /* 0x000000ffff097224 */ /* 0x000fe400078e0005 */
[----:B0-----:R-:W-:Y:S01]  /*da30*/  FADD.FTZ R4, R84, R29 ;  /* 0x0000001d54047221 */ /* 0x001fe20000010000 */
[----:B---3--:R-:W-:-:S03]  /*da40*/  FADD.FTZ R3, R86, R3 ;  /* 0x0000000356037221 */ /* 0x008fc60000010000 */
[----:B------:R-:W-:Y:S01]  /*da50*/  FADD.FTZ R4, R85, R4 ;  /* 0x0000000455047221 */ /* 0x000fe20000010000 */
[C---:B-1----:R-:W-:Y:S01]  /*da60*/  F2FP.BF16.F32.PACK_AB R27, R31.reuse, R86 ;  /* 0x000000561f1b723e */ /* 0x042fe200000010ff */
[----:B------:R-:W-:-:S04]  /*da70*/  FADD.FTZ R3, R31, R3 ;  /* 0x000000031f037221 */ /* 0x000fc80000010000 */
[----:B------:R4:W-:Y:S01]  /*da80*/  STSM.16.M88.4 [R18+0x6000], R24 ;  /* 0x0060001812007844 */ /* 0x0009e20000000200 */
[----:B------:R0:W-:Y:S06]  /*da90*/  MEMBAR.ALL.CTA ;  /* 0x0000000000007992 */ /* 0x0001ec0000008000 */
[----:B0-----:R-:W0:Y:S02]  /*daa0*/  FENCE.VIEW.ASYNC.S ;  /* 0x00000000000073c6 */ /* 0x001e240000000000 */
[----:B0-----:R-:W-:Y:S01]  /*dab0*/  NOP ;  /* 0x0000000000007918 */ /* 0x001fe20000000000 */
[----:B------:R-:W-:Y:S05]  /*dac0*/  @P2 BRA `(.L_x_10502) ;  /* 0xffffffcc00d82947 */ /* 0x000fea000383ffff */
.L_x_10485:
[----:B------:R-:W-:Y:S06]  /*dad0*/  BAR.ARV 0x8, 0x200 ;  /* 0x0208000000007b1d */ /* 0x000fec0000002000 */
[----:B------:R-:W-:Y:S05]  /*dae0*/  @!P0 BRA `(.L_x_10503) ;  /* 0x0000000000048947 */ /* 0x000fea0003800000 */
[----:B------:R-:W-:Y:S01]  /*daf0*/  BPT.TRAP 0x1 ;  /* 0x000000040000795c */ /* 0x000fe20000300000 */
.L_x_10503:
[----:B------:R-:W-:Y:S01]  /*db00*/  ULEA UR9, UR48, UR42, 0x3 ;  /* 0x0000002a30097291 */ /* 0x000fe2000f8e183f */
[----:B------:R-:W-:-:S05]  /*db10*/  IMAD.U32 R2, RZ, RZ, UR51 ;  /* 0x00000033ff027e24 */ /* 0x000fca000f8e00ff */
[----:B------:R-:W-:-:S04]  /*db20*/  SHF.L.U32 R2, R2, 0x1f, RZ ;  /* 0x0000001f02027819 */ /* 0x000fc800000006ff */
[----:B------:R0:W0:Y:S01]  /*db30*/  SYNCS.PHASECHK.TRANS64.TRYWAIT P2, [UR9+0x2d850], R2 ;  /* 0x02d85002ff0075a7 */ /* 0x0000220008040149 */
[----:B------:R-:W-:Y:S05]  /*db40*/  @!P0 BRA `(.L_x_10504) ;  /* 0x0000000000048947 */ /* 0x000fea0003800000 */
[----:B------:R-:W-:Y:S01]  /*db50*/  BPT.TRAP 0x1 ;  /* 0x000000040000795c */ /* 0x000fe20000300000 */
.L_x_10504:
[----:B0-----:R-:W-:Y:S05]  /*db60*/  @P2 BRA `(.L_x_10505) ;  /* 0x0000000000082947 */ /* 0x001fea0003800000 */
[----:B------:R-:W0:Y:S02]  /*db70*/  SYNCS.PHASECHK.TRANS64.TRYWAIT P0, [UR9+0x2d850], R2 ;  /* 0x02d85002ff0075a7 */ /* 0x000e240008000149 */
[----:B0-----:R-:W-:Y:S05]  /*db80*/  @!P0 BRA `(.L_x_10506) ;  /* 0x000000a400f48947 */ /* 0x001fea0003800000 */
.L_x_10505:
[----:B------:R-:W-:Y:S01]  /*db90*/  UIADD3 UR42, UR42, 0x400, URZ ;  /* 0x000004002a2a7890 */ /* 0x000fe2000fffe03f */
[----:B------:R-:W-:Y:S01]  /*dba0*/  WARPGROUP.ARRIVE ;  /* 0x00000000000079c5 */ /* 0x000fe20000000000 */
[----:B------:R-:W-:Y:S01]  /*dbb0*/  ULOP3.LUT UR44, UR44, 0x10000, URZ, 0xfc, !UPT ;  /* 0x000100002c2c7892 */ /* 0x000fe2000f8efc3f */
[----:B------:R-:W0:Y:S01]  /*dbc0*/  SHFL.BFLY PT, R7, R4, 0x2, 0x1f ;  /* 0x0c401f0004077f89 */ /* 0x000e2200000e0000 */
[----:B------:R-:W-:Y:S01]  /*dbd0*/  USHF.R.U32.HI UR42, URZ, 0x4, UR42 ;  /* 0x000000043f2a7899 */ /* 0x000fe2000801162a */
[----:B-123--:R-:W-:Y:S01]  /*dbe0*/  IMAD.U32 R10, RZ, RZ, UR9 ;  /* 0x00000009ff0a7e24 */ /* 0x00efe2000f8e00ff */
[----:B------:R-:W-:Y:S01]  /*dbf0*/  UMOV UR5, 0x40000040 ;  /* 0x4000004000057882 */ /* 0x000fe20000000000 */
[----:B------:R-:W-:Y:S01]  /*dc00*/  UMOV UR7, 0x80000020 ;  /* 0x8000002000077882 */ /* 0x000fe20000000000 */
[----:B------:R-:W-:Y:S01]  /*dc10*/  ULOP3.LUT UR42, UR42, 0x3fff, URZ, 0xc0, !UPT ;  /* 0x00003fff2a2a7892 */ /* 0x000fe2000f8ec03f */
[----:B------:R-:W1:Y:S01]  /*dc20*/  SHFL.BFLY PT, R2, R3, 0x2, 0x1f ;  /* 0x0c401f0003027f89 */ /* 0x000e6200000e0000 */
[----:B------:R-:W-:Y:S01]  /*dc30*/  UMOV UR4, UR44 ;  /* 0x0000002c00047c82 */ /* 0x000fe20008000000 */
[----:B------:R-:W-:Y:S01]  /*dc40*/  @!P1 VIADD R10, R10, 0x2d860 ;  /* 0x0002d8600a0a9836 */ /* 0x000fe20000000000 */
[----:B------:R-:W-:Y:S01]  /*dc50*/  ULOP3.LUT UR8, UR42, 0x2000000, URZ, 0xfc, !UPT ;  /* 0x020000002a087892 */ /* 0x000fe2000f8efc3f */
[----:B------:R-:W-:Y:S01]  /*dc60*/  IMAD.MOV.U32 R8, RZ, RZ, RZ ;  /* 0x000000ffff087224 */ /* 0x000fe200078e00ff */
[----:B------:R-:W-:Y:S01]  /*dc70*/  UIADD3 UR49, UR49, 0x1, URZ ;  /* 0x0000000131317890 */ /* 0x000fe2000fffe03f */
[----:B------:R-:W-:Y:S01]  /*dc80*/  IMAD.MOV.U32 R20, RZ, RZ, -0x800000 ;  /* 0xff800000ff147424 */ /* 0x000fe200078e00ff */
[----:B------:R-:W-:Y:S01]  /*dc90*/  UIMAD UR8, UR48, 0x600, UR8 ;  /* 0x00000600300878a4 */ /* 0x000fe2000f8e0208 */
[----:B------:R-:W-:Y:S01]  /*dca0*/  @!P1 PRMT R10, RZ, 0x654, R10 ;  /* 0x00000654ff0a9816 */ /* 0x000fe2000000000a */
[----:B------:R-:W-:-:S04]  /*dcb0*/  UIADD3 UR48, UR48, 0x1, URZ ;  /* 0x0000000130307890 */ /* 0x000fc8000fffe03f */
[----:B------:R-:W-:Y:S01]  /*dcc0*/  UISETP.NE.AND UP0, UPT, UR48, 0x2, UPT ;  /* 0x000000023000788c */ /* 0x000fe2000bf05270 */
[----:B------:R-:W-:Y:S02]  /*dcd0*/  UMOV UR6, UR8 ;  /* 0x0000000800067c82 */ /* 0x000fe40008000000 */
[----:B------:R-:W-:Y:S01]  /*dce0*/  HGMMA.64x96x16.F32.BF16 R88, gdesc[UR4].tnspB, R88, gsb0 ;  /* 0x41600000045879f0 */ /* 0x000fe20008001858 */
[----:B------:R-:W-:Y:S01]  /*dcf0*/  UIADD3 UR4, UR44, 0x2, URZ ;  /* 0x000000022c047890 */ /* 0x000fe2000fffe03f */
[----:B0-----:R-:W-:Y:S01]  /*dd00*/  FADD.FTZ R7, R7, R4 ;  /* 0x0000000407077221 */ /* 0x001fe20000010000 */
[----:B------:R-:W-:Y:S01]  /*dd10*/  UIADD3 UR6, UR8, 0x40, URZ ;  /* 0x0000004008067890 */ /* 0x000fe2000fffe03f */
[----:B------:R-:W-:Y:S01]  /*dd20*/  UMOV UR5, 0x40000040 ;  /* 0x4000004000057882 */ /* 0x000fe20000000000 */
[----:B------:R-:W-:Y:S01]  /*dd30*/  UMOV UR7, 0x80000020 ;  /* 0x8000002000077882 */ /* 0x000fe20000000000 */
[----:B-1----:R-:W-:Y:S01]  /*dd40*/  FADD.FTZ R6, R2, R3 ;  /* 0x0000000302067221 */ /* 0x002fe20000010000 */
[----:B------:R-:W-:Y:S01]  /*dd50*/  IMAD.MOV.U32 R3, RZ, RZ, -0x800000 ;  /* 0xff800000ff037424 */ /* 0x000fe200078e00ff */
[----:B------:R-:W0:Y:S01]  /*dd60*/  SHFL.BFLY PT, R2, R7, 0x1, 0x1f ;  /* 0x0c201f0007027f89 */ /* 0x000e2200000e0000 */
[----:B------:R-:W-:-:S03]  /*dd70*/  USEL UR48, UR48, URZ, UP0 ;  /* 0x0000003f30307287 */ /* 0x000fc60008000000 */
[----:B------:R-:W4:Y:S01]  /*dd80*/  SHFL.BFLY PT, R9, R6, 0x1, 0x1f ;  /* 0x0c201f0006097f89 */ /* 0x000f2200000e0000 */
[----:B0-----:R-:W-:Y:S01]  /*dd90*/  FADD.FTZ R11, R7, R2 ;  /* 0x00000002070b7221 */ /* 0x001fe20000010000 */
[----:B------:R-:W-:Y:S02]  /*dda0*/  IMAD.MOV.U32 R2, RZ, RZ, RZ ;  /* 0x000000ffff027224 */ /* 0x000fe400078e00ff */
[----:B------:R-:W-:Y:S02]  /*ddb0*/  IMAD.U32 R7, RZ, RZ, UR33 ;  /* 0x00000021ff077e24 */ /* 0x000fe4000f8e00ff */
[----:B----4-:R-:W-:Y:S01]  /*ddc0*/  FADD.FTZ R12, R6, R9 ;  /* 0x00000009060c7221 */ /* 0x010fe20000010000 */
[----:B------:R-:W-:Y:S01]  /*ddd0*/  FSETP.NE.FTZ.AND P0, PT, R11, RZ, PT ;  /* 0x000000ff0b00720b */ /* 0x000fe20003f15000 */
[----:B------:R-:W-:-:S03]  /*dde0*/  IMAD.U32 R6, RZ, RZ, UR33 ;  /* 0x00000021ff067e24 */ /* 0x000fc6000f8e00ff */
        /* <DEDUP_REMOVED lines=109> */
.L_x_10436:
        /* <DEDUP_REMOVED lines=13> */
[----:B------:R-:W-:Y:S01]  /*e590*/  F2FP.BF16.F32.PACK_AB R6, R93, R92 ;  /* 0x0000005c5d06723e */ /* 0x000fe200000010ff */
[----:B------:R-:W-:Y:S01]  /*e5a0*/  ULDC.64 UR10, c[0x0][0xc00] ;  /* 0x00030000000a7ab9 */ /* 0x000fe20000000a00 */
[----:B------:R-:W-:Y:S01]  /*e5b0*/  UMOV UR8, UR42 ;  /* 0x0000002a00087c82 */ /* 0x000fe20008000000 */
[----:B0-----:R-:W-:Y:S01]  /*e5c0*/  UMOV UR9, UR4 ;  /* 0x0000000400097c82 */ /* 0x001fe20008000000 */
[----:B------:R-:W-:Y:S02]  /*e5d0*/  IMAD.U32 R28, RZ, RZ, UR8 ;  /* 0x00000008ff1c7e24 */ /* 0x000fe4000f8e00ff */
[----:B------:R-:W-:Y:S01]  /*e5e0*/  IMAD.U32 R29, RZ, RZ, UR9 ;  /* 0x00000009ff1d7e24 */ /* 0x000fe2000f8e00ff */
[----:B------:R-:W-:Y:S02]  /*e5f0*/  ULDC.64 UR8, c[0x0][0xc00] ;  /* 0x0003000000087ab9 */ /* 0x000fe40000000a00 */
[----:B------:R-:W-:-:S06]  /*e600*/  UIMAD.WIDE UR8, UR43, 0x4, UR8 ;  /* 0x000000042b0878a5 */ /* 0x000fcc000f8e0208 */
[----:B------:R-:W-:Y:S01]  /*e610*/  IMAD.U32 R30, RZ, RZ, UR8 ;  /* 0x00000008ff1e7e24 */ /* 0x000fe2000f8e00ff */
[----:B------:R-:W-:Y:S01]  /*e620*/  BAR.SYNC.DEFER_BLOCKING 0x1, 0x180 ;  /* 0x0046000000007b1d */ /* 0x000fe20000010000 */
[----:B--2---:R-:W-:-:S03]  /*e630*/  IMAD.WIDE R4, R0, 0x2, R28 ;  /* 0x0000000200047825 */ /* 0x004fc600078e021c */
[C---:B------:R-:W-:Y:S02]  /*e640*/  IADD3 R27, P3, R4.reuse, 0x3000, RZ ;  /* 0x00003000041b7810 */ /* 0x040fe40007f7e0ff */
[C---:B------:R-:W-:Y:S02]  /*e650*/  IADD3 R21, P4, R4.reuse, 0x20, RZ ;  /* 0x0000002004157810 */ /* 0x040fe40007f9e0ff */
[----:B------:R-:W-:Y:S01]  /*e660*/  LOP3.LUT R2, R27, 0x180, RZ, 0xc0, !PT ;  /* 0x000001801b027812 */ /* 0x000fe200078ec0ff */
[--C-:B------:R-:W-:Y:S01]  /*e670*/  IMAD.X R15, RZ, RZ, R5.reuse, P3 ;  /* 0x000000ffff0f7224 */ /* 0x100fe200018e0605 */
[----:B------:R-:W-:Y:S01]  /*e680*/  IADD3 R31, P2, R4, 0x3020, RZ ;  /* 0x00003020041f7810 */ /* 0x000fe20007f5e0ff */
[--C-:B------:R-:W-:Y:S01]  /*e690*/  IMAD.X R25, RZ, RZ, R5.reuse, P4 ;  /* 0x000000ffff197224 */ /* 0x100fe200020e0605 */
[----:B------:R-:W-:Y:S02]  /*e6a0*/  SHF.R.U64 R2, R2, 0x3, RZ ;  /* 0x0000000302027819 */ /* 0x000fe400000012ff */
[----:B------:R-:W-:Y:S01]  /*e6b0*/  LOP3.LUT R0, R21, 0x180, RZ, 0xc0, !PT ;  /* 0x0000018015007812 */ /* 0x000fe200078ec0ff */
[----:B------:R-:W-:Y:S01]  /*e6c0*/  IMAD.X R13, RZ, RZ, R5, P2 ;  /* 0x000000ffff0d7224 */ /* 0x000fe200010e0605 */
[----:B------:R-:W-:-:S02]  /*e6d0*/  LOP3.LUT R7, R4, 0x180, RZ, 0xc0, !PT ;  /* 0x0000018004077812 */ /* 0x000fc400078ec0ff */
[----:B------:R-:W-:Y:S02]  /*e6e0*/  IADD3 R33, P1, R4, 0x6000, RZ ;  /* 0x0000600004217810 */ /* 0x000fe40007f3e0ff */
[----:B------:R-:W-:Y:S02]  /*e6f0*/  LOP3.LUT R14, R2, R27, RZ, 0x3c, !PT ;  /* 0x0000001b020e7212 */ /* 0x000fe400078e3cff */
[----:B------:R-:W-:Y:S01]  /*e700*/  SHF.R.U64 R0, R0, 0x3, RZ ;  /* 0x0000000300007819 */ /* 0x000fe200000012ff */
[----:B------:R-:W-:Y:S01]  /*e710*/  IMAD.X R11, RZ, RZ, R5, P1 ;  /* 0x000000ffff0b7224 */ /* 0x000fe200008e0605 */
[----:B------:R-:W-:Y:S02]  /*e720*/  LOP3.LUT R2, R31, 0x180, RZ, 0xc0, !PT ;  /* 0x000001801f027812 */ /* 0x000fe400078ec0ff */
[----:B------:R-:W-:Y:S02]  /*e730*/  IADD3 R26, P0, R4, 0x6020, RZ ;  /* 0x00006020041a7810 */ /* 0x000fe40007f1e0ff */
[----:B------:R-:W-:-:S02]  /*e740*/  SHF.R.U64 R7, R7, 0x3, RZ ;  /* 0x0000000307077819 */ /* 0x000fc400000012ff */
[----:B------:R-:W-:Y:S01]  /*e750*/  LOP3.LUT R8, R33, 0x180, RZ, 0xc0, !PT ;  /* 0x0000018021087812 */ /* 0x000fe200078ec0ff */
[----:B------:R-:W-:Y:S01]  /*e760*/  IMAD.X R9, RZ, RZ, R5, P0 ;  /* 0x000000ffff097224 */ /* 0x000fe200000e0605 */
[----:B------:R-:W-:Y:S02]  /*e770*/  LOP3.LUT R24, R0, R21, RZ, 0x3c, !PT ;  /* 0x0000001500187212 */ /* 0x000fe400078e3cff */
[----:B------:R-:W-:Y:S02]  /*e780*/  SHF.R.U64 R2, R2, 0x3, RZ ;  /* 0x0000000302027819 */ /* 0x000fe400000012ff */
[----:B------:R-:W-:Y:S02]  /*e790*/  LOP3.LUT R21, R26, 0x180, RZ, 0xc0, !PT ;  /* 0x000001801a157812 */ /* 0x000fe400078ec0ff */
[----:B------:R-:W-:Y:S02]  /*e7a0*/  LOP3.LUT R4, R7, R4, RZ, 0x3c, !PT ;  /* 0x0000000407047212 */ /* 0x000fe400078e3cff */
[----:B------:R-:W-:-:S02]  /*e7b0*/  SHF.R.U64 R8, R8, 0x3, RZ ;  /* 0x0000000308087819 */ /* 0x000fc400000012ff */
[----:B------:R-:W-:Y:S01]  /*e7c0*/  LOP3.LUT R12, R2, R31, RZ, 0x3c, !PT ;  /* 0x0000001f020c7212 */ /* 0x000fe200078e3cff */
[----:B------:R-:W-:Y:S01]  /*e7d0*/  IMAD.U32 R31, RZ, RZ, UR9 ;  /* 0x00000009ff1f7e24 */ /* 0x000fe2000f8e00ff */
[----:B------:R-:W-:Y:S01]  /*e7e0*/  SHF.R.U64 R21, R21, 0x3, RZ ;  /* 0x0000000315157819 */ /* 0x000fe200000012ff */
[----:B------:R-:W-:Y:S01]  /*e7f0*/  ULDC.64 UR8, c[0x0][0xc08] ;  /* 0x0003020000087ab9 */ /* 0x000fe20000000a00 */
[----:B------:R-:W-:Y:S02]  /*e800*/  MOV R0, R4 ;  /* 0x0000000400007202 */ /* 0x000fe40000000f00 */
[----:B------:R-:W-:Y:S02]  /*e810*/  F2FP.BF16.F32.PACK_AB R4, R89, R88 ;  /* 0x000000585904723e */ /* 0x000fe400000010ff */
[----:B------:R-:W-:Y:S02]  /*e820*/  F2FP.BF16.F32.PACK_AB R5, R91, R90 ;  /* 0x0000005a5b05723e */ /* 0x000fe400000010ff */
[----:B------:R-:W-:-:S02]  /*e830*/  F2FP.BF16.F32.PACK_AB R7, R95, R94 ;  /* 0x0000005e5f07723e */ /* 0x000fc400000010ff */
[----:B------:R-:W-:Y:S02]  /*e840*/  LOP3.LUT R10, R8, R33, RZ, 0x3c, !PT ;  /* 0x00000021080a7212 */ /* 0x000fe400078e3cff */
[----:B------:R-:W-:Y:S01]  /*e850*/  MOV R33, R14 ;  /* 0x0000000e00217202 */ /* 0x000fe20000000f00 */
[----:B------:R0:W-:Y:S01]  /*e860*/  STSM.16.M88.4 [R0], R4 ;  /* 0x0000000400007844 */ /* 0x0001e20000000200 */
[----:B------:R-:W-:Y:S02]  /*e870*/  MOV R32, R12 ;  /* 0x0000000c00207202 */ /* 0x000fe40000000f00 */
[----:B------:R-:W-:Y:S02]  /*e880*/  LOP3.LUT R8, R21, R26, RZ, 0x3c, !PT ;  /* 0x0000001a15087212 */ /* 0x000fe400078e3cff */
[----:B------:R-:W-:Y:S02]  /*e890*/  MOV R24, R24 ;  /* 0x0000001800187202 */ /* 0x000fe40000000f00 */
[----:B------:R-:W-:-:S02]  /*e8a0*/  F2FP.BF16.F32.PACK_AB R12, R97, R96 ;  /* 0x00000060610c723e */ /* 0x000fc400000010ff */
[----:B------:R-:W-:Y:S02]  /*e8b0*/  F2FP.BF16.F32.PACK_AB R13, R99, R98 ;  /* 0x00000062630d723e */ /* 0x000fe400000010ff */
[----:B------:R-:W-:Y:S02]  /*e8c0*/  F2FP.BF16.F32.PACK_AB R14, R101, R100 ;  /* 0x00000064650e723e */ /* 0x000fe400000010ff */
[----:B------:R-:W-:Y:S02]  /*e8d0*/  F2FP.BF16.F32.PACK_AB R15, R103, R102 ;  /* 0x00000066670f723e */ /* 0x000fe400000010ff */
[----:B------:R-:W-:Y:S02]  /*e8e0*/  MOV R21, R10 ;  /* 0x0000000a00157202 */ /* 0x000fe40000000f00 */
[----:B------:R-:W-:Y:S01]  /*e8f0*/  MOV R2, R8 ;  /* 0x0000000800027202 */ /* 0x000fe20000000f00 */
[----:B------:R1:W-:Y:S01]  /*e900*/  STSM.16.M88.4 [R24], R12 ;  /* 0x0000000c18007844 */ /* 0x0003e20000000200 */
[----:B0-----:R-:W-:-:S02]  /*e910*/  F2FP.BF16.F32.PACK_AB R4, R105, R104 ;  /* 0x000000686904723e */ /* 0x001fc400000010ff */
[----:B------:R-:W-:Y:S02]  /*e920*/  F2FP.BF16.F32.PACK_AB R5, R107, R106 ;  /* 0x0000006a6b05723e */ /* 0x000fe400000010ff */
        /* <DEDUP_REMOVED lines=30> */
[----:B------:R-:W-:Y:S02]  /*eb10*/  @UP0 ULDC.64 UR8, c[0x0][0xc08] ;  /* 0x0003020000080ab9 */ /* 0x000fe40000000a00 */
[----:B------:R-:W-:Y:S02]  /*eb20*/  @UP0 UIMAD.WIDE UR8, UR43, 0x4, UR8 ;  /* 0x000000042b0808a5 */ /* 0x000fe4000f8e0208 */
[----:B------:R-:W-:-:S06]  /*eb30*/  UISETP.NE.AND UP0, UPT, UR46, URZ, UPT ;  /* 0x0000003f2e00728c */ /* 0x000fcc000bf05270 */
[----:B------:R-:W0:Y:S01]  /*eb40*/  @P1 LDC R6, c[0x0][0xbec] ;  /* 0x0002fb00ff061b82 */ /* 0x000e220000000800 */
[----:B------:R-:W-:Y:S01]  /*eb50*/  USEL UR4, UR46, UR4, UP0 ;  /* 0x000000042e047287 */ /* 0x000fe20008000000 */
[----:B------:R-:W-:Y:S01]  /*eb60*/  IMAD.U32 R4, RZ, RZ, UR8 ;  /* 0x00000008ff047e24 */ /* 0x000fe2000f8e00ff */
[----:B------:R-:W-:Y:S01]  /*eb70*/  UMOV UR19, 0x9b8 ;  /* 0x000009b800137882 */ /* 0x000fe20000000000 */
[----:B------:R-:W-:Y:S01]  /*eb80*/  VIADD R15, R136, UR40 ;  /* 0x00000028880f7c36 */ /* 0x000fe20008000000 */
[----:B------:R-:W-:Y:S01]  /*eb90*/  UISETP.GT.AND UP1, UPT, UR4, 0x1, UPT ;  /* 0x000000010400788c */ /* 0x000fe2000bf24270 */
[----:B------:R-:W-:Y:S02]  /*eba0*/  IMAD.U32 R5, RZ, RZ, UR9 ;  /* 0x00000009ff057e24 */ /* 0x000fe4000f8e00ff */
[----:B------:R-:W1:Y:S01]  /*ebb0*/  @P1 LDC R9, c[0x0][0xbf0] ;  /* 0x0002fc00ff091b82 */ /* 0x000e620000000800 */
[----:B------:R-:W-:Y:S02]  /*ebc0*/  USEL UR19, UR19, 0x978, UP1 ;  /* 0x0000097813137887 */ /* 0x000fe40008800000 */
[----:B------:R-:W-:Y:S01]  /*ebd0*/  UISETP.NE.U32.AND UP0, UPT, UR10, URZ, UPT ;  /* 0x0000003f0a00728c */ /* 0x000fe2000bf05070 */
[----:B------:R-:W-:Y:S01]  /*ebe0*/  IMAD.MOV.U32 R7, RZ, RZ, R15 ;  /* 0x000000ffff077224 */ /* 0x000fe200078e000f */
[----:B------:R-:W-:Y:S01]  /*ebf0*/  UMOV UR4, URZ ;  /* 0x0000003f00047c82 */ /* 0x000fe20008000000 */
[----:B------:R-:W-:Y:S01]  /*ec00*/  USHF.R.S32.HI UR10, URZ, 0x1f, UR43 ;  /* 0x0000001f3f0a7899 */ /* 0x000fe2000801142b */
[----:B------:R3:W5:Y:S01]  /*ec10*/  @P4 LDG.E R11, desc[UR52][R4.64] ;  /* 0x00000034040b4981 */ /* 0x000762000c1e1900 */
[----:B------:R-:W-:-:S02]  /*ec20*/  UISETP.NE.AND.EX UP0, UPT, UR11, URZ, UPT, UP0 ;  /* 0x0000003f0b00728c */ /* 0x000fc4000bf05300 */
[----:B------:R-:W-:Y:S02]  /*ec30*/  USEL UR9, UR38, URZ, UP1 ;  /* 0x0000003f26097287 */ /* 0x000fe40008800000 */
[----:B------:R-:W-:Y:S02]  /*ec40*/  USEL UR8, UR43, URZ, !UP0 ;  /* 0x0000003f2b087287 */ /* 0x000fe4000c000000 */
[----:B------:R-:W-:Y:S01]  /*ec50*/  USEL UR18, UR10, URZ, !UP0 ;  /* 0x0000003f0a127287 */ /* 0x000fe2000c000000 */
[----:B------:R-:W-:Y:S02]  /*ec60*/  ULDC.64 UR12, c[0x0][UR19+0x220] ;  /* 0x00008800130c7abb */ /* 0x000fe40008000a00 */
[----:B------:R-:W-:Y:S01]  /*ec70*/  ULDC.64 UR10, c[0x0][UR19+0x218] ;  /* 0x00008600130a7abb */ /* 0x000fe20008000a00 */
[----:B------:R-:W-:Y:S01]  /*ec80*/  ULDC.64 UR14, c[0x0][UR19+0x228] ;  /* 0x00008a00130e7abb */ /* 0x000fe20008000a00 */
[----:B------:R-:W-:Y:S02]  /*ec90*/  UIMAD UR13, UR13, UR8, URZ ;  /* 0x000000080d0d72a4 */ /* 0x000fe4000f8e023f */
[----:B------:R-:W-:-:S02]  /*eca0*/  UIMAD.WIDE.U32 UR16, UR10, UR41, URZ ;  /* 0x000000290a1072a5 */ /* 0x000fc4000f8e003f */
[----:B------:R-:W-:Y:S02]  /*ecb0*/  UIMAD UR20, UR11, UR41, URZ ;  /* 0x000000290b1472a4 */ /* 0x000fe4000f8e023f */
[----:B------:R-:W-:Y:S02]  /*ecc0*/  UIMAD.WIDE.U32 UR10, UR12, UR8, URZ ;  /* 0x000000080c0a72a5 */ /* 0x000fe4000f8e003f */
[----:B------:R-:W-:Y:S02]  /*ecd0*/  UIMAD.WIDE.U32 UR22, UR14, UR9, URZ ;  /* 0x000000090e1672a5 */ /* 0x000fe4000f8e003f */
[----:B------:R-:W-:Y:S02]  /*ece0*/  UIMAD UR9, UR15, UR9, URZ ;  /* 0x000000090f0972a4 */ /* 0x000fe4000f8e023f */
[----:B------:R-:W-:Y:S02]  /*ecf0*/  UIMAD UR13, UR12, UR18, UR13 ;  /* 0x000000120c0d72a4 */ /* 0x000fe4000f8e020d */
[----:B------:R-:W-:Y:S01]  /*ed00*/  UIADD3 UR20, UR17, UR20, URZ ;  /* 0x0000001411147290 */ /* 0x000fe2000fffe03f */
[----:B---3--:R-:W-:-:S02]  /*ed10*/  IMAD.U32 R4, RZ, RZ, UR22 ;  /* 0x00000016ff047e24 */ /* 0x008fc4000f8e00ff */
[----:B------:R-:W-:Y:S01]  /*ed20*/  IMAD.U32 R5, RZ, RZ, UR23 ;  /* 0x00000017ff057e24 */ /* 0x000fe2000f8e00ff */
[----:B--2---:R-:W-:Y:S01]  /*ed30*/  @P0 R2UR UR4, R0 ;  /* 0x00000000000402ca */ /* 0x004fe200000e0000 */
[----:B0-----:R-:W-:-:S05]  /*ed40*/  @P1 IMAD.HI.U32 R0, R15, R6, RZ ;  /* 0x000000060f001227 */ /* 0x001fca00078e00ff */
[----:B-1----:R-:W-:-:S04]  /*ed50*/  @P1 SHF.R.U32.HI R7, RZ, R9, R0 ;  /* 0x00000009ff071219 */ /* 0x002fc80000011600 */
[--C-:B------:R-:W-:Y:S01]  /*ed60*/  SHF.R.S32.HI R5, RZ, 0x1f, R7.reuse ;  /* 0x0000001fff057819 */ /* 0x100fe20000011407 */
[----:B------:R-:W-:Y:S02]  /*ed70*/  IMAD.MOV R9, RZ, RZ, -R7 ;  /* 0x000000ffff097224 */ /* 0x000fe400078e0a07 */
[----:B------:R-:W-:Y:S02]  /*ed80*/  UIADD3 UR16, UP0, UP2, UR10, UR16, UR4 ;  /* 0x000000100a107290 */ /* 0x000fe4000fa1e004 */
[----:B------:R-:W-:Y:S01]  /*ed90*/  UIADD3 UR10, UR23, UR9, URZ ;  /* 0x00000009170a7290 */ /* 0x000fe2000fffe03f */
[----:B------:R-:W-:Y:S01]  /*eda0*/  IMAD R9, R2, R9, R15 ;  /* 0x0000000902097224 */ /* 0x000fe200078e020f */
[----:B------:R-:W-:Y:S02]  /*edb0*/  UIADD3 UR9, UR11, UR13, URZ ;  /* 0x0000000d0b097290 */ /* 0x000fe4000fffe03f */
[----:B------:R-:W-:Y:S01]  /*edc0*/  USHF.R.S32.HI UR14, URZ, 0x1f, UR4 ;  /* 0x0000001f3f0e7899 */ /* 0x000fe20008011404 */
[----:B------:R-:W-:Y:S01]  /*edd0*/  IADD3 R4, P2, P3, R7, UR16, R4 ;  /* 0x0000001007047c10 */ /* 0x000fe2000fb5e004 */
[----:B------:R-:W-:Y:S01]  /*ede0*/  IMAD.U32 R6, RZ, RZ, UR10 ;  /* 0x0000000aff067e24 */ /* 0x000fe2000f8e00ff */
[----:B------:R-:W-:Y:S01]  /*edf0*/  ULDC.64 UR10, c[0x0][UR19+0x210] ;  /* 0x00008400130a7abb */ /* 0x000fe20008000a00 */
[----:B------:R-:W-:Y:S01]  /*ee00*/  UIADD3.X UR9, UR9, UR20, UR14, UP0, UP2 ;  /* 0x0000001409097290 */ /* 0x000fe200087e440e */
[----:B------:R-:W-:Y:S01]  /*ee10*/  SHF.R.S32.HI R0, RZ, 0x1f, R9 ;  /* 0x0000001fff007819 */ /* 0x000fe20000011409 */
[----:B------:R-:W-:Y:S01]  /*ee20*/  IMAD R7, R9, UR11, RZ ;  /* 0x0000000b09077c24 */ /* 0x000fe2000f8e02ff */
[----:B------:R-:W-:Y:S01]  /*ee30*/  ULDC.64 UR12, c[0x0][0xba8] ;  /* 0x0002ea00000c7ab9 */ /* 0x000fe20000000a00 */
[----:B------:R-:W-:Y:S01]  /*ee40*/  @!UP1 ULDC UR12, c[0x0][0xb50] ;  /* 0x0002d400000c9ab9 */ /* 0x000fe20000000800 */
[----:B------:R-:W-:Y:S01]  /*ee50*/  @!UP1 ULDC UR13, c[0x0][0xb54] ;  /* 0x0002d500000d9ab9 */ /* 0x000fe20000000800 */
[----:B------:R-:W-:Y:S01]  /*ee60*/  IADD3.X R5, R5, UR9, R6, P2, P3 ;  /* 0x0000000905057c10 */ /* 0x000fe200097e6406 */
[----:B------:R-:W-:-:S02]  /*ee70*/  IMAD R7, R0, UR10, R7 ;  /* 0x0000000a00077c24 */ /* 0x000fc4000f8e0207 */
        /* <DEDUP_REMOVED lines=9> */
.L_x_10509:
[----:B------:R-:W2:Y:S01]  /*ef10*/  LDL R0, [R1+0x18] ;  /* 0x0000180001007983 */ /* 0x000ea20000100800 */
[----:B------:R-:W-:-:S03]  /*ef20*/  LOP3.LUT P0, RZ, R151, 0x3, RZ, 0xc0, !PT ;  /* 0x0000000397ff7812 */ /* 0x000fc6000780c0ff */
[----:B------:R-:W-:Y:S04]  /*ef30*/  SHFL.IDX PT, R6, R10, RZ, 0x1c1f ;  /* 0x001c1fff0a067589 */ /* 0x000fe800000e0000 */
[----:B------:R-:W0:Y:S04]  /*ef40*/  SHFL.IDX PT, R7, R4, RZ, 0x1c1f ;  /* 0x001c1fff04077589 */ /* 0x000e2800000e0000 */
[----:B------:R-:W-:Y:S04]  /*ef50*/  SHFL.IDX PT, R8, R10, 0x1, 0x1c1f ;  /* 0x003c1f000a087f89 */ /* 0x000fe800000e0000 */
[----:B------:R-:W1:Y:S01]  /*ef60*/  SHFL.IDX PT, R9, R4, 0x1, 0x1c1f ;  /* 0x003c1f0004097f89 */ /* 0x000e6200000e0000 */
[----:B--2---:R-:W-:-:S02]  /*ef70*/  VIADD R13, R0, UR40 ;  /* 0x00000028000d7c36 */ /* 0x004fc40008000000 */
[----:B-----5:R-:W-:Y:S02]  /*ef80*/  IMAD R0, R11, R2, RZ ;  /* 0x000000020b007224 */ /* 0x020fe400078e02ff */
[----:B------:R-:W-:-:S03]  /*ef90*/  VIADD R5, R13, 0x8 ;  /* 0x000000080d057836 */ /* 0x000fc60000000000 */
[-C--:B------:R-:W-:Y:S02]  /*efa0*/  ISETP.GE.OR P2, PT, R13, R0.reuse, P0 ;  /* 0x000000000d00720c */ /* 0x080fe40000746670 */
[----:B------:R-:W-:-:S11]  /*efb0*/  ISETP.GE.OR P0, PT, R5, R0, P0 ;  /* 0x000000000500720c */ /* 0x000fd60000706670 */
[----:B0-----:R0:W-:Y:S04]  /*efc0*/  @!P2 ST.E desc[UR52][R6.64], R3 ;  /* 0x000000030600a985 */ /* 0x0011e8000c101934 */
[----:B-1----:R0:W-:Y:S01]  /*efd0*/  @!P0 ST.E desc[UR52][R8.64], R20 ;  /* 0x0000001408008985 */ /* 0x0021e2000c101934 */
[----:B------:R-:W-:-:S13]  /*efe0*/  PLOP3.LUT P0, PT, PT, PT, UP1, 0x80, 0x0 ;  /* 0x000000000000781c */ /* 0x000fda0003f0f018 */
[----:B0-----:R-:W-:Y:S05]  /*eff0*/  @P0 BRA `(.L_x_10510) ;  /* 0x0000000800000947 */ /* 0x001fea0003800000 */
[----:B------:R-:W-:Y:S01]  /*f000*/  IMAD R3, R150, 0x20, R137 ;  /* 0x0000002096037824 */ /* 0x000fe200078e0289 */
[----:B------:R-:W0:Y:S01]  /*f010*/  @P1 LDC R21, c[0x0][0xbec] ;  /* 0x0002fb00ff151b82 */ /* 0x000e220000000800 */
[----:B------:R-:W-:Y:S02]  /*f020*/  ULDC.64 UR12, c[0x0][0xaa0] ;  /* 0x0002a800000c7ab9 */ /* 0x000fe40000000a00 */
[----:B------:R-:W-:Y:S01]  /*f030*/  IMAD.WIDE R28, R3, 0x2, R28 ;  /* 0x00000002031c7825 */ /* 0x000fe200078e021c */
[----:B------:R-:W-:Y:S02]  /*f040*/  UIMAD UR9, UR14, UR12, URZ ;  /* 0x0000000c0e0972a4 */ /* 0x000fe4000f8e023f */
[C---:B------:R-:W-:Y:S02]  /*f050*/  IADD3 R6, P5, R28.reuse, 0x7800, RZ ;  /* 0x000078001c067810 */ /* 0x040fe40007fbe0ff */
[----:B------:R-:W1:Y:S01]  /*f060*/  @P1 LDC R20, c[0x0][0xbf0] ;  /* 0x0002fc00ff141b82 */ /* 0x000e620000000800 */
[----:B------:R-:W-:Y:S01]  /*f070*/  UIMAD.WIDE.U32 UR10, UR4, UR12, URZ ;  /* 0x0000000c040a72a5 */ /* 0x000fe2000f8e003f */
[----:B------:R-:W-:-:S02]  /*f080*/  IADD3 R9, P0, R28, 0x1800, RZ ;  /* 0x000018001c097810 */ /* 0x000fc40007f1e0ff */
[----:B------:R-:W-:Y:S01]  /*f090*/  LOP3.LUT R3, R6, 0x180, RZ, 0xc0, !PT ;  /* 0x0000018006037812 */ /* 0x000fe200078ec0ff */
[----:B------:R-:W-:Y:S01]  /*f0a0*/  UIMAD UR9, UR4, UR13, UR9 ;  /* 0x0000000d040972a4 */ /* 0x000fe2000f8e0209 */
[C---:B------:R-:W-:Y:S01]  /*f0b0*/  IADD3 R13, P2, R28.reuse, 0x3000, RZ ;  /* 0x000030001c0d7810 */ /* 0x040fe20007f5e0ff */
[----:B------:R-:W-:Y:S01]  /*f0c0*/  IMAD.X R33, RZ, RZ, R29, P5 ;  /* 0x000000ffff217224 */ /* 0x000fe200028e061d */
[----:B------:R-:W-:Y:S01]  /*f0d0*/  SHF.R.U64 R3, R3, 0x3, RZ ;  /* 0x0000000303037819 */ /* 0x000fe200000012ff */
[----:B------:R-:W-:Y:S01]  /*f0e0*/  UIADD3 UR11, UR11, UR9, URZ ;  /* 0x000000090b0b7290 */ /* 0x000fe2000fffe03f */
[C---:B------:R-:W-:Y:S01]  /*f0f0*/  IADD3 R25, P3, R28.reuse, 0x4800, RZ ;  /* 0x000048001c197810 */ /* 0x040fe20007f7e0ff */
[----:B------:R-:W-:Y:S01]  /*f100*/  ULDC.64 UR12, c[0x0][0xae8] ;  /* 0x0002ba00000c7ab9 */ /* 0x000fe20000000a00 */
[----:B------:R-:W-:Y:S01]  /*f110*/  LOP3.LUT R32, R3, R6, RZ, 0x3c, !PT ;  /* 0x0000000603207212 */ /* 0x000fe200078e3cff */
[----:B------:R-:W-:Y:S01]  /*f120*/  IMAD R3, R149, 0x60, R150 ;  /* 0x0000006095037824 */ /* 0x000fe200078e0296 */
[----:B------:R-:W-:Y:S01]  /*f130*/  UIMAD.WIDE.U32 UR10, UR41, UR12, UR10 ;  /* 0x0000000c290a72a5 */ /* 0x000fe2000f8e000a */
[----:B------:R-:W-:Y:S01]  /*f140*/  IADD3 R31, P4, R28, 0x6000, RZ ;  /* 0x000060001c1f7810 */ /* 0x000fe20007f9e0ff */
[----:B------:R-:W-:Y:S01]  /*f150*/  USHF.R.S32.HI UR4, URZ, 0x1f, UR8 ;  /* 0x0000001f3f047899 */ /* 0x000fe20008011408 */
[----:B------:R-:W-:Y:S01]  /*f160*/  VIADD R38, R3, UR40 ;  /* 0x0000002803267c36 */ /* 0x000fe20008000000 */
[----:B------:R-:W-:Y:S01]  /*f170*/  UIMAD UR11, UR41, UR13, UR11 ;  /* 0x0000000d290b72a4 */ /* 0x000fe2000f8e020b */
[----:B------:R-:W-:Y:S01]  /*f180*/  LOP3.LUT R8, R9, 0x180, RZ, 0xc0, !PT ;  /* 0x0000018009087812 */ /* 0x000fe200078ec0ff */
[----:B------:R-:W5:Y:S01]  /*f190*/  LD.E.128 R32, desc[UR52][R32.64] ;  /* 0x0000003420207980 */ /* 0x000f62000c101d00 */
[----:B------:R-:W-:Y:S01]  /*f1a0*/  ULDC.64 UR12, c[0x0][0xaf0] ;  /* 0x0002bc00000c7ab9 */ /* 0x000fe20000000a00 */
[----:B0-----:R-:W-:Y:S01]  /*f1b0*/  @P1 IMAD.HI.U32 R3, R38, R21, RZ ;  /* 0x0000001526031227 */ /* 0x001fe200078e00ff */
[----:B------:R-:W-:Y:S01]  /*f1c0*/  UIMAD UR4, UR4, UR12, URZ ;  /* 0x0000000c040472a4 */ /* 0x000fe2000f8e023f */
[----:B------:R-:W-:-:S02]  /*f1d0*/  LOP3.LUT R12, R13, 0x180, RZ, 0xc0, !PT ;  /* 0x000001800d0c7812 */ /* 0x000fc400078ec0ff */
[----:B------:R-:W-:Y:S02]  /*f1e0*/  LOP3.LUT R24, R25, 0x180, RZ, 0xc0, !PT ;  /* 0x0000018019187812 */ /* 0x000fe400078ec0ff */
[----:B------:R-:W-:Y:S02]  /*f1f0*/  LOP3.LUT R30, R31, 0x180, RZ, 0xc0, !PT ;  /* 0x000001801f1e7812 */ /* 0x000fe400078ec0ff */
[----:B------:R-:W-:Y:S01]  /*f200*/  LOP3.LUT R5, R28, 0x180, RZ, 0xc0, !PT ;  /* 0x000001801c057812 */ /* 0x000fe200078ec0ff */
[----:B------:R-:W-:Y:S01]  /*f210*/  IMAD.MOV.U32 R37, RZ, RZ, R38 ;  /* 0x000000ffff257224 */ /* 0x000fe200078e0026 */
[----:B------:R-:W-:Y:S01]  /*f220*/  UIMAD UR4, UR8, UR13, UR4 ;  /* 0x0000000d080472a4 */ /* 0x000fe2000f8e0204 */
[----:B-1----:R-:W-:Y:S01]  /*f230*/  @P1 SHF.R.U32.HI R37, RZ, R20, R3 ;  /* 0x00000014ff251219 */ /* 0x002fe20000011603 */
[----:B------:R-:W-:Y:S01]  /*f240*/  UIMAD.WIDE.U32 UR8, UR8, UR12, UR10 ;  /* 0x0000000c080872a5 */ /* 0x000fe2000f8e000a */
[----:B------:R-:W-:Y:S02]  /*f250*/  SHF.R.U64 R8, R8, 0x3, RZ ;  /* 0x0000000308087819 */ /* 0x000fe400000012ff */
[----:B------:R-:W-:-:S02]  /*f260*/  SHF.R.U64 R12, R12, 0x3, RZ ;  /* 0x000000030c0c7819 */ /* 0x000fc400000012ff */
[----:B------:R-:W-:Y:S02]  /*f270*/  SHF.R.U64 R24, R24, 0x3, RZ ;  /* 0x0000000318187819 */ /* 0x000fe400000012ff */
[----:B------:R-:W-:Y:S02]  /*f280*/  SHF.R.U64 R30, R30, 0x3, RZ ;  /* 0x000000031e1e7819 */ /* 0x000fe400000012ff */
[----:B------:R-:W-:Y:S01]  /*f290*/  SHF.R.U64 R5, R5, 0x3, RZ ;  /* 0x0000000305057819 */ /* 0x000fe200000012ff */
[----:B------:R-:W-:Y:S01]  /*f2a0*/  UIADD3 UR4, UR9, UR4, URZ ;  /* 0x0000000409047290 */ /* 0x000fe2000fffe03f */
[----:B------:R-:W-:Y:S01]  /*f2b0*/  LOP3.LUT R8, R8, R9, RZ, 0x3c, !PT ;  /* 0x0000000908087212 */ /* 0x000fe200078e3cff */
[----:B------:R-:W-:Y:S01]  /*f2c0*/  IMAD.MOV R39, RZ, RZ, -R37 ;  /* 0x000000ffff277224 */ /* 0x000fe200078e0a25 */
        /* <DEDUP_REMOVED lines=10> */
[----:B------:R-:W-:Y:S01]  /*f370*/  ULDC.64 UR10, c[0x0][0xae0] ;  /* 0x0002b800000a7ab9 */ /* 0x000fe20000000a00 */
[----:B------:R-:W-:Y:S01]  /*f380*/  IMAD.U32 R20, RZ, RZ, UR8 ;  /* 0x00000008ff147e24 */ /* 0x000fe2000f8e00ff */
[----:B------:R-:W5:Y:S01]  /*f390*/  LD.E.128 R8, desc[UR52][R8.64] ;  /* 0x0000003408087980 */ /* 0x000f62000c101d00 */
[----:B------:R-:W-:Y:S01]  /*f3a0*/  IMAD.U32 R21, RZ, RZ, UR9 ;  /* 0x00000009ff157e24 */ /* 0x000fe2000f8e00ff */
[----:B------:R-:W-:Y:S01]  /*f3b0*/  ULDC.64 UR8, c[0x0][0xad8] ;  /* 0x0002b60000087ab9 */ /* 0x000fe20000000a00 */
[----:B------:R-:W-:Y:S01]  /*f3c0*/  IMAD R21, R2, R39, R38 ;  /* 0x0000002702157224 */ /* 0x000fe200078e0226 */
[----:B------:R-:W5:Y:S01]  /*f3d0*/  LD.E.128 R4, desc[UR52][R4.64] ;  /* 0x0000003404047980 */ /* 0x000f62000c101d00 */
[----:B------:R-:W-:-:S02]  /*f3e0*/  IMAD.U32 R3, RZ, RZ, UR4 ;  /* 0x00000004ff037e24 */ /* 0x000fc4000f8e00ff */
[----:B------:R-:W-:Y:S01]  /*f3f0*/  IMAD R36, R36, UR10, RZ ;  /* 0x0000000a24247c24 */ /* 0x000fe2000f8e02ff */
[----:B------:R-:W5:Y:S01]  /*f400*/  LD.E.128 R12, desc[UR52][R12.64] ;  /* 0x000000340c0c7980 */ /* 0x000f62000c101d00 */
[----:B------:R-:W-:Y:S01]  /*f410*/  IMAD.MOV.U32 R2, RZ, RZ, R20 ;  /* 0x000000ffff027224 */ /* 0x000fe200078e0014 */
[----:B------:R-:W-:Y:S02]  /*f420*/  SHF.R.S32.HI R20, RZ, 0x1f, R21 ;  /* 0x0000001fff147819 */ /* 0x000fe40000011415 */
[----:B------:R-:W5:Y:S01]  /*f430*/  LD.E.128 R24, desc[UR52][R24.64] ;  /* 0x0000003418187980 */ /* 0x000f62000c101d00 */
[----:B------:R-:W-:-:S03]  /*f440*/  IMAD R39, R37, UR11, R36 ;  /* 0x0000000b25277c24 */ /* 0x000fc6000f8e0224 */
        /* <DEDUP_REMOVED lines=8> */
[----:B------:R-:W-:Y:S02]  /*f4d0*/  IMAD.IADD R3, R3, 0x1, R39 ;  /* 0x0000000103037824 */ /* 0x000fe400078e0227 */
[----:B------:R-:W-:-:S02]  /*f4e0*/  IMAD R20, R20, UR8, RZ ;  /* 0x0000000814147c24 */ /* 0x000fc4000f8e02ff */
[----:B------:R-:W-:Y:S01]  /*f4f0*/  VIADD R43, R150, UR40 ;  /* 0x00000028962b7c36 */ /* 0x000fe20008000000 */
        /* <DEDUP_REMOVED lines=9> */
[----:B0-----:R0:W1:Y:S01]  /*f590*/  SHFL.IDX PT, R20, R40, RZ, 0x1c1f ;  /* 0x001c1fff28147589 */ /* 0x00106200000e0000 */
[----:B------:R-:W-:Y:S03]  /*f5a0*/  BSSY B1, `(.L_x_10511) ;  /* 0x0000012000017945 */ /* 0x000fe60003800000 */
[----:B------:R0:W2:Y:S01]  /*f5b0*/  SHFL.IDX PT, R21, R41, RZ, 0x1c1f ;  /* 0x001c1fff29157589 */ /* 0x0000a200000e0000 */
[----:B------:R-:W-:Y:S01]  /*f5c0*/  SYNCS.ARRIVE.TRANS64.RED.A1T0 RZ, [UR4], RZ ;  /* 0x000000ffffff79a7 */ /* 0x000fe20008100404 */
        /* <DEDUP_REMOVED lines=15> */
.L_x_10512:
[----:B------:R-:W-:Y:S05]  /*f6c0*/  BSYNC B1 ;  /* 0x0000000000017941 */ /* 0x000fea0003800000 */
.L_x_10511:
[----:B---3--:R-:W-:Y:S01]  /*f6d0*/  VIADD R3, R43, 0x60 ;  /* 0x000000602b037836 */ /* 0x008fe20000000000 */
[----:B-----5:R3:W4:Y:S04]  /*f6e0*/  SHFL.IDX PT, R5, R41, 0x1, 0x1c1f ;  /* 0x003c1f0029057f89 */ /* 0x02072800000e0000 */
[----:B------:R-:W-:Y:S01]  /*f6f0*/  ISETP.GE.AND P0, PT, R3, R0, PT ;  /* 0x000000000300720c */ /* 0x000fe20003f06270 */
[----:B------:R3:W0:-:S12]  /*f700*/  SHFL.IDX PT, R4, R40, 0x1, 0x1c1f ;  /* 0x003c1f0028047f89 */ /* 0x00061800000e0000 */
[----:B---3--:R-:W-:Y:S05]  /*f710*/  @P0 BRA `(.L_x_10513) ;  /* 0x0000001400840947 */ /* 0x008fea0003800000 */
[----:B------:R-:W-:Y:S02]  /*f720*/  ULDC UR4, c[0x0][0xac8] ;  /* 0x0002b20000047ab9 */ /* 0x000fe40000000800 */
[----:B------:R-:W-:Y:S02]  /*f730*/  ISETP.GE.AND P2, PT, R138, UR4, PT ;  /* 0x000000048a007c0c */ /* 0x000fe4000bf46270 */
[----:B------:R-:W-:-:S11]  /*f740*/  ISETP.GE.AND P1, PT, R137, UR4, PT ;  /* 0x0000000489007c0c */ /* 0x000fd6000bf26270 */
[C---:B0-----:R-:W-:Y:S02]  /*f750*/  @!P2 LEA R6, P0, R138.reuse, R4, 0x1 ;  /* 0x000000048a06a211 */ /* 0x041fe400078008ff */
[----:B----4-:R-:W-:Y:S02]  /*f760*/  @!P1 IMAD.WIDE R2, R137, 0x2, R4 ;  /* 0x0000000289029825 */ /* 0x010fe400078e0204 */
        /* <DEDUP_REMOVED lines=9> */
.L_x_10510:
[----:B------:R-:W-:Y:S01]  /*f800*/  ULDC.64 UR12, c[0x0][0xb08] ;  /* 0x0002c200000c7ab9 */ /* 0x000fe20000000a00 */
[----:B------:R-:W0:Y:S01]  /*f810*/  @P1 LDC R4, c[0x0][0xbec] ;  /* 0x0002fb00ff041b82 */ /* 0x000e220000000800 */
[----:B------:R-:W-:Y:S01]  /*f820*/  UIMAD UR9, UR14, UR12, URZ ;  /* 0x0000000c0e0972a4 */ /* 0x000fe2000f8e023f */
[----:B------:R-:W-:Y:S01]  /*f830*/  IMAD.MOV.U32 R7, RZ, RZ, R15 ;  /* 0x000000ffff077224 */ /* 0x000fe200078e000f */
[----:B------:R-:W-:Y:S01]  /*f840*/  UIMAD.WIDE.U32 UR10, UR4, UR12, URZ ;  /* 0x0000000c040a72a5 */ /* 0x000fe2000f8e003f */
[----:B------:R-:W-:Y:S01]  /*f850*/  ISETP.GE.AND P0, PT, R13, R0, PT ;  /* 0x000000000d00720c */ /* 0x000fe20003f06270 */
[----:B------:R-:W-:Y:S01]  /*f860*/  UIMAD UR9, UR4, UR13, UR9 ;  /* 0x0000000d040972a4 */ /* 0x000fe2000f8e0209 */
[C---:B------:R-:W-:Y:S01]  /*f870*/  VIADD R27, R16.reuse, 0x8 ;  /* 0x00000008101b7836 */ /* 0x040fe20000000000 */
[----:B------:R-:W-:Y:S01]  /*f880*/  USHF.R.S32.HI UR4, URZ, 0x1f, UR8 ;  /* 0x0000001f3f047899 */ /* 0x000fe20008011408 */
[----:B------:R-:W1:Y:S01]  /*f890*/  @P1 LDC R3, c[0x0][0xbf0] ;  /* 0x0002fc00ff031b82 */ /* 0x000e620000000800 */
[----:B------:R-:W-:Y:S01]  /*f8a0*/  UIADD3 UR11, UR11, UR9, URZ ;  /* 0x000000090b0b7290 */ /* 0x000fe2000fffe03f */
[----:B------:R-:W-:Y:S01]  /*f8b0*/  VIADD R29, R16, 0x10 ;  /* 0x00000010101d7836 */ /* 0x000fe20000000000 */
        /* <DEDUP_REMOVED lines=10> */
[----:B------:R-:W-:Y:S01]  /*f960*/  SHF.R.S32.HI R31, RZ, 0x1f, R147 ;  /* 0x0000001fff1f7819 */ /* 0x000fe20000011493 */
[----:B0-----:R-:W-:Y:S01]  /*f970*/  @P1 IMAD.HI.U32 R4, R15, R4, RZ ;  /* 0x000000040f041227 */ /* 0x001fe200078e00ff */
[----:B------:R-:W-:Y:S01]  /*f980*/  SHF.R.S32.HI R32, RZ, 0x1f, R148 ;  /* 0x0000001fff207819 */ /* 0x000fe20000011494 */
[----:B------:R-:W-:-:S02]  /*f990*/  UIMAD UR4, UR8, UR13, UR4 ;  /* 0x0000000d080472a4 */ /* 0x000fc4000f8e0204 */
[----:B------:R-:W-:-:S03]  /*f9a0*/  UIMAD.WIDE.U32 UR8, UR8, UR12, UR10 ;  /* 0x0000000c080872a5 */ /* 0x000fc6000f8e000a */
[----:B------:R-:W-:Y:S01]  /*f9b0*/  ULDC.64 UR10, c[0x0][0xb48] ;  /* 0x0002d200000a7ab9 */ /* 0x000fe20000000a00 */
[----:B------:R-:W-:Y:S01]  /*f9c0*/  UIADD3 UR9, UR9, UR4, URZ ;  /* 0x0000000409097290 */ /* 0x000fe2000fffe03f */
[----:B-1----:R-:W-:Y:S01]  /*f9d0*/  @P1 SHF.R.U32.HI R7, RZ, R3, R4 ;  /* 0x00000003ff071219 */ /* 0x002fe20000011604 */
[----:B------:R-:W-:Y:S02]  /*f9e0*/  UIADD3 UR4, UR42, 0x2d820, URZ ;  /* 0x0002d8202a047890 */ /* 0x000fe4000fffe03f */
[----:B------:R-:W-:Y:S01]  /*f9f0*/  UIMAD.WIDE.U32 UR8, UR38, UR10, UR8 ;  /* 0x0000000a260872a5 */ /* 0x000fe2000f8e0008 */
[--C-:B------:R-:W-:Y:S01]  /*fa00*/  SHF.R.S32.HI R3, RZ, 0x1f, R7.reuse ;  /* 0x0000001fff037819 */ /* 0x100fe20000011407 */
[----:B------:R-:W-:Y:S01]  /*fa10*/  IMAD.MOV R9, RZ, RZ, -R7 ;  /* 0x000000ffff097224 */ /* 0x000fe200078e0a07 */
[----:B------:R-:W-:Y:S02]  /*fa20*/  UPRMT UR4, URZ, 0x654, UR4 ;  /* 0x000006543f047896 */ /* 0x000fe40008000004 */
[----:B------:R-:W-:Y:S01]  /*fa30*/  UIMAD UR38, UR38, UR11, UR9 ;  /* 0x0000000b262672a4 */ /* 0x000fe2000f8e0209 */
[----:B------:R-:W-:-:S02]  /*fa40*/  IMAD R9, R2, R9, R15 ;  /* 0x0000000902097224 */ /* 0x000fc400078e020f */
[----:B------:R-:W-:Y:S01]  /*fa50*/  ULDC.64 UR10, c[0x0][0xb30] ;  /* 0x0002cc00000a7ab9 */ /* 0x000fe20000000a00 */
[----:B------:R-:W-:Y:S02]  /*fa60*/  IMAD.U32 R2, RZ, RZ, UR8 ;  /* 0x00000008ff027e24 */ /* 0x000fe4000f8e00ff */
[----:B------:R-:W-:Y:S01]  /*fa70*/  IMAD R4, R3, UR10, RZ ;  /* 0x0000000a03047c24 */ /* 0x000fe2000f8e02ff */
[----:B------:R-:W-:Y:S01]  /*fa80*/  SYNCS.ARRIVE.TRANS64.RED.A1T0 RZ, [UR4], RZ ;  /* 0x000000ffffff79a7 */ /* 0x000fe20008100404 */
        /* <DEDUP_REMOVED lines=17> */
[----:B------:R-:W-:Y:S02]  /*fba0*/  ULDC UR4, c[0x0][0xac8] ;  /* 0x0002b20000047ab9 */ /* 0x000fe40000000800 */
[----:B------:R-:W-:Y:S02]  /*fbb0*/  ISETP.GE.AND P5, PT, R16, UR4, PT ;  /* 0x0000000410007c0c */ /* 0x000fe4000bfa6270 */
[----:B------:R-:W-:Y:S02]  /*fbc0*/  ISETP.GE.AND P4, PT, R27, UR4, PT ;  /* 0x000000041b007c0c */ /* 0x000fe4000bf86270 */
[----:B------:R-:W-:Y:S02]  /*fbd0*/  ISETP.GE.AND P3, PT, R29, UR4, PT ;  /* 0x000000041d007c0c */ /* 0x000fe4000bf66270 */
[----:B------:R-:W-:Y:S02]  /*fbe0*/  ISETP.GE.AND P0, PT, R139, UR4, PT ;  /* 0x000000048b007c0c */ /* 0x000fe4000bf06270 */
[----:B------:R-:W-:-:S05]  /*fbf0*/  ISETP.GE.AND P1, PT, R148, UR4, PT ;  /* 0x0000000494007c0c */ /* 0x000fca000bf26270 */
[CC--:B-1----:R-:W-:Y:S02]  /*fc00*/  @!P5 LEA R2, P6, R16.reuse, R24.reuse, 0x2 ;  /* 0x000000181002d211 */ /* 0x0c2fe400078c10ff */
[CC--:B------:R-:W-:Y:S02]  /*fc10*/  @!P4 LEA R6, P2, R27.reuse, R24.reuse, 0x2 ;  /* 0x000000181b06c211 */ /* 0x0c0fe400078410ff */
[-C--:B--2---:R-:W-:Y:S02]  /*fc20*/  @!P5 LEA.HI.X R3, R16, R21.reuse, R25, 0x2, P6 ;  /* 0x000000151003d211 */ /* 0x084fe400030f1419 */
[----:B------:R-:W-:Y:S02]  /*fc30*/  @!P4 LEA.HI.X R7, R27, R21, R26, 0x2, P2 ;  /* 0x000000151b07c211 */ /* 0x000fe400010f141a */
[----:B------:R-:W-:Y:S01]  /*fc40*/  @!P3 LEA R8, P6, R29, R24, 0x2 ;  /* 0x000000181d08b211 */ /* 0x000fe200078c10ff */
[----:B------:R1:W-:Y:S01]  /*fc50*/  @!P5 ST.E.64 desc[UR52][R2.64], R88 ;  /* 0x000000580200d985 */ /* 0x0003e2000c101b34 */
[----:B------:R-:W-:-:S02]  /*fc60*/  ISETP.GE.AND P2, PT, R147, UR4, PT ;  /* 0x0000000493007c0c */ /* 0x000fc4000bf46270 */
[-C--:B------:R-:W-:Y:S01]  /*fc70*/  @!P3 LEA.HI.X R9, R29, R21.reuse, R28, 0x2, P6 ;  /* 0x000000151d09b211 */ /* 0x080fe200030f141c */
[----:B------:R2:W-:Y:S01]  /*fc80*/  @!P4 ST.E.64 desc[UR52][R6.64], R92 ;  /* 0x0000005c0600c985 */ /* 0x0005e2000c101b34 */
[CC--:B------:R-:W-:Y:S02]  /*fc90*/  @!P0 LEA R10, P4, R139.reuse, R24.reuse, 0x2 ;  /* 0x000000188b0a8211 */ /* 0x0c0fe400078810ff */
[----:B------:R-:W-:Y:S01]  /*fca0*/  @!P1 LEA R12, P5, R148, R24, 0x2 ;  /* 0x00000018940c9211 */ /* 0x000fe200078a10ff */
[----:B------:R3:W-:Y:S01]  /*fcb0*/  @!P3 ST.E.64 desc[UR52][R8.64], R96 ;  /* 0x000000600800b985 */ /* 0x0007e2000c101b34 */
[----:B------:R-:W-:Y:S02]  /*fcc0*/  ISETP.GE.AND P3, PT, R146, UR4, PT ;  /* 0x0000000492007c0c */ /* 0x000fe4000bf66270 */
[-C--:B------:R-:W-:Y:S02]  /*fcd0*/  @!P0 LEA.HI.X R11, R139, R21.reuse, R30, 0x2, P4 ;  /* 0x000000158b0b8211 */ /* 0x080fe400020f141e */
[----:B------:R-:W-:-:S02]  /*fce0*/  @!P1 LEA.HI.X R13, R148, R21, R32, 0x2, P5 ;  /* 0x00000015940d9211 */ /* 0x000fc400028f1420 */
[-C--:B------:R-:W-:Y:S01]  /*fcf0*/  @!P2 LEA R14, P6, R147, R24.reuse, 0x2 ;  /* 0x00000018930ea211 */ /* 0x080fe200078c10ff */
[----:B------:R4:W-:Y:S01]  /*fd00*/  @!P0 ST.E.64 desc[UR52][R10.64], R100 ;  /* 0x000000640a008985 */ /* 0x0009e2000c101b34 */
[----:B------:R-:W-:Y:S02]  /*fd10*/  ISETP.GE.AND P4, PT, R145, UR4, PT ;  /* 0x0000000491007c0c */ /* 0x000fe4000bf86270 */
[----:B------:R-:W-:Y:S01]  /*fd20*/  @!P2 LEA.HI.X R15, R147, R21, R31, 0x2, P6 ;  /* 0x00000015930fa211 */ /* 0x000fe200030f141f */
[----:B------:R5:W-:Y:S01]  /*fd30*/  @!P1 ST.E.64 desc[UR52][R12.64], R104 ;  /* 0x000000680c009985 */ /* 0x000be2000c101b34 */
[----:B------:R-:W-:Y:S02]  /*fd40*/  ISETP.GE.AND P1, PT, R143, UR4, PT ;  /* 0x000000048f007c0c */ /* 0x000fe4000bf26270 */
[----:B-1----:R-:W-:Y:S01]  /*fd50*/  @!P3 LEA R2, P5, R146, R24, 0x2 ;  /* 0x000000189202b211 */ /* 0x002fe200078a10ff */
[----:B------:R1:W-:Y:S01]  /*fd60*/  @!P2 ST.E.64 desc[UR52][R14.64], R108 ;  /* 0x0000006c0e00a985 */ /* 0x0003e2000c101b34 */
[----:B------:R-:W-:-:S02]  /*fd70*/  ISETP.GE.AND P2, PT, R144, UR4, PT ;  /* 0x0000000490007c0c */ /* 0x000fc4000bf46270 */
[----:B------:R-:W-:Y:S02]  /*fd80*/  ISETP.GE.AND P0, PT, R142, UR4, PT ;  /* 0x000000048e007c0c */ /* 0x000fe4000bf06270 */
[-C--:B------:R-:W-:Y:S02]  /*fd90*/  @!P3 LEA.HI.X R3, R146, R21.reuse, R157, 0x2, P5 ;  /* 0x000000159203b211 */ /* 0x080fe400028f149d */
[----:B------:R-:W-:Y:S02]  /*fda0*/  ISETP.GE.AND P5, PT, R141, UR4, PT ;  /* 0x000000048d007c0c */ /* 0x000fe4000bfa6270 */
[C---:B--2---:R-:W-:Y:S01]  /*fdb0*/  @!P4 LEA R6, P6, R145.reuse, R24, 0x2 ;  /* 0x000000189106c211 */ /* 0x044fe200078c10ff */
[----:B------:R2:W-:Y:S03]  /*fdc0*/  @!P3 ST.E.64 desc[UR52][R2.64], R112 ;  /* 0x000000700200b985 */ /* 0x0005e6000c101b34 */
[----:B------:R-:W-:-:S02]  /*fdd0*/  @!P4 LEA.HI.X R7, R145, R21, R156, 0x2, P6 ;  /* 0x000000159107c211 */ /* 0x000fc400030f149c */
[-C--:B---3--:R-:W-:Y:S02]  /*fde0*/  @!P2 LEA R8, P3, R144, R24.reuse, 0x2 ;  /* 0x000000189008a211 */ /* 0x088fe400078610ff */
[-C--:B----4-:R-:W-:Y:S01]  /*fdf0*/  @!P1 LEA R10, P6, R143, R24.reuse, 0x2 ;  /* 0x000000188f0a9211 */ /* 0x090fe200078c10ff */
[----:B------:R2:W-:Y:S01]  /*fe00*/  @!P4 ST.E.64 desc[UR52][R6.64], R116 ;  /* 0x000000740600c985 */ /* 0x0005e2000c101b34 */
[-C--:B-----5:R-:W-:Y:S02]  /*fe10*/  @!P0 LEA R12, P4, R142, R24.reuse, 0x2 ;  /* 0x000000188e0c8211 */ /* 0x0a0fe400078810ff */
[-C--:B------:R-:W-:Y:S02]  /*fe20*/  @!P2 LEA.HI.X R9, R144, R21.reuse, R155, 0x2, P3 ;  /* 0x000000159009a211 */ /* 0x080fe400018f149b */
[----:B-1----:R-:W-:Y:S02]  /*fe30*/  @!P5 LEA R14, P3, R141, R24, 0x2 ;  /* 0x000000188d0ed211 */ /* 0x002fe400078610ff */
[-C--:B------:R-:W-:Y:S01]  /*fe40*/  @!P1 LEA.HI.X R11, R143, R21.reuse, R154, 0x2, P6 ;  /* 0x000000158f0b9211 */ /* 0x080fe200030f149a */
[----:B------:R2:W-:Y:S01]  /*fe50*/  @!P2 ST.E.64 desc[UR52][R8.64], R120 ;  /* 0x000000780800a985 */ /* 0x0005e2000c101b34 */
[----:B------:R-:W-:-:S02]  /*fe60*/  @!P0 LEA.HI.X R13, R142, R21, R153, 0x2, P4 ;  /* 0x000000158e0d8211 */ /* 0x000fc400020f1499 */
[----:B------:R-:W-:Y:S01]  /*fe70*/  @!P5 LEA.HI.X R15, R141, R21, R152, 0x2, P3 ;  /* 0x000000158d0fd211 */ /* 0x000fe200018f1498 */
[----:B------:R2:W-:Y:S04]  /*fe80*/  @!P1 ST.E.64 desc[UR52][R10.64], R124 ;  /* 0x0000007c0a009985 */ /* 0x0005e8000c101b34 */
[----:B------:R2:W-:Y:S04]  /*fe90*/  @!P0 ST.E.64 desc[UR52][R12.64], R128 ;  /* 0x000000800c008985 */ /* 0x0005e8000c101b34 */
[----:B------:R2:W-:Y:S02]  /*fea0*/  @!P5 ST.E.64 desc[UR52][R14.64], R132 ;  /* 0x000000840e00d985 */ /* 0x0005e4000c101b34 */
.L_x_10515:
[----:B------:R-:W-:Y:S05]  /*feb0*/  BSYNC B1 ;  /* 0x0000000000017941 */ /* 0x000fea0003800000 */
.L_x_10514:
[----:B------:R-:W-:Y:S01]  /*fec0*/  ISETP.GE.AND P0, PT, R5, R0, PT ;  /* 0x000000000500720c */ /* 0x000fe20003f06270 */
[----:B0-----:R-:W0:Y:S04]  /*fed0*/  SHFL.IDX PT, R20, R20, 0x1, 0x1c1f ;  /* 0x003c1f0014147f89 */ /* 0x001e2800000e0000 */
[----:B--2---:R2:W3:Y:S08]  /*fee0*/  SHFL.IDX PT, R14, R4, 0x1, 0x1c1f ;  /* 0x003c1f00040e7f89 */ /* 0x0044f000000e0000 */
[----:B--2---:R-:W-:Y:S05]  /*fef0*/  @P0 BRA `(.L_x_10513) ;  /* 0x0000000c008c0947 */ /* 0x004fea0003800000 */
[----:B------:R-:W-:Y:S02]  /*ff00*/  ULDC UR4, c[0x0][0xac8] ;  /* 0x0002b20000047ab9 */ /* 0x000fe40000000800 */
[----:B------:R-:W-:Y:S02]  /*ff10*/  ISETP.GE.AND P1, PT, R16, UR4, PT ;  /* 0x0000000410007c0c */ /* 0x000fe4000bf26270 */
[----:B------:R-:W-:Y:S02]  /*ff20*/  ISETP.GE.AND P0, PT, R27, UR4, PT ;  /* 0x000000041b007c0c */ /* 0x000fe4000bf06270 */
[----:B------:R-:W-:Y:S02]  /*ff30*/  ISETP.GE.AND P3, PT, R29, UR4, PT ;  /* 0x000000041d007c0c */ /* 0x000fe4000bf66270 */
[----:B------:R-:W-:Y:S02]  /*ff40*/  ISETP.GE.AND P2, PT, R139, UR4, PT ;  /* 0x000000048b007c0c */ /* 0x000fe4000bf46270 */
[----:B------:R-:W-:-:S05]  /*ff50*/  ISETP.GE.AND P4, PT, R148, UR4, PT ;  /* 0x0000000494007c0c */ /* 0x000fca000bf86270 */
[CC--:B---3--:R-:W-:Y:S02]  /*ff60*/  @!P1 LEA R2, P6, R16.reuse, R14.reuse, 0x2 ;  /* 0x0000000e10029211 */ /* 0x0c8fe400078c10ff */
[C---:B------:R-:W-:Y:S02]  /*ff70*/  @!P0 LEA R4, P5, R27.reuse, R14, 0x2 ;  /* 0x0000000e1b048211 */ /* 0x040fe400078a10ff */
[-C--:B0-----:R-:W-:Y:S02]  /*ff80*/  @!P1 LEA.HI.X R3, R16, R20.reuse, R25, 0x2, P6 ;  /* 0x0000001410039211 */ /* 0x081fe400030f1419 */
[----:B------:R-:W-:Y:S02]  /*ff90*/  @!P0 LEA.HI.X R5, R27, R20, R26, 0x2, P5 ;  /* 0x000000141b058211 */ /* 0x000fe400028f141a */
[-C--:B------:R-:W-:Y:S01]  /*ffa0*/  @!P3 LEA R6, P6, R29, R14.reuse, 0x2 ;  /* 0x0000000e1d06b211 */ /* 0x080fe200078c10ff */
[----:B------:R0:W-:Y:S01]  /*ffb0*/  @!P1 ST.E.64 desc[UR52][R2.64], R90 ;  /* 0x0000005a02009985 */ /* 0x0001e2000c101b34 */
[----:B------:R-:W-:-:S02]  /*ffc0*/  @!P2 LEA R8, P5, R139, R14, 0x2 ;  /* 0x0000000e8b08a211 */ /* 0x000fc400078a10ff */
[----:B------:R-:W-:Y:S01]  /*ffd0*/  @!P3 LEA.HI.X R7, R29, R20, R28, 0x2, P6 ;  /* 0x000000141d07b211 */ /* 0x000fe200030f141c */
[----:B------:R2:W-:Y:S01]  /*ffe0*/  @!P0 ST.E.64 desc[UR52][R4.64], R94 ;  /* 0x0000005e04008985 */ /* 0x0005e2000c101b34 */
[----:B------:R-:W-:Y:S02]  /*fff0*/  ISETP.GE.AND P0, PT, R147, UR4, PT ;  /* 0x0000000493007c0c */ /* 0x000fe4000bf06270 */
[----:B------:R-:W-:Y:S01]  /*10000*/  @!P4 LEA R10, P6, R148, R14, 0x2 ;  /* 0x0000000e940ac211 */ /* 0x000fe200078c10ff */
[----:B------:R3:W-:Y:S01]  /*10010*/  @!P3 ST.E.64 desc[UR52][R6.64], R98 ;  /* 0x000000620600b985 */ /* 0x0007e2000c101b34 */
[-C--:B------:R-:W-:Y:S02]  /*10020*/  @!P2 LEA.HI.X R9, R139, R20.reuse, R30, 0x2, P5 ;  /* 0x000000148b09a211 */ /* 0x080fe400028f141e */
[----:B------:R-:W-:Y:S02]  /*10030*/  ISETP.GE.AND P1, PT, R146, UR4, PT ;  /* 0x0000000492007c0c */ /* 0x000fe4000bf26270 */
[----:B------:R-:W-:Y:S01]  /*10040*/  @!P4 LEA.HI.X R11, R148, R20, R32, 0x2, P6 ;  /* 0x00000014940bc211 */ /* 0x000fe200030f1420 */
[----:B------:R4:W-:Y:S01]  /*10050*/  @!P2 ST.E.64 desc[UR52][R8.64], R102 ;  /* 0x000000660800a985 */ /* 0x0009e2000c101b34 */
[----:B------:R-:W-:-:S02]  /*10060*/  ISETP.GE.AND P3, PT, R144, UR4, PT ;  /* 0x0000000490007c0c */ /* 0x000fc4000bf66270 */
[----:B------:R-:W-:Y:S01]  /*10070*/  ISETP.GE.AND P2, PT, R143, UR4, PT ;  /* 0x000000048f007c0c */ /* 0x000fe2000bf46270 */
[----:B------:R5:W-:Y:S01]  /*10080*/  @!P4 ST.E.64 desc[UR52][R10.64], R106 ;  /* 0x0000006a0a00c985 */ /* 0x000be2000c101b34 */
[----:B------:R-:W-:Y:S02]  /*10090*/  ISETP.GE.AND P4, PT, R145, UR4, PT ;  /* 0x0000000491007c0c */ /* 0x000fe4000bf86270 */
[----:B0-----:R-:W-:-:S03]  /*100a0*/  @!P0 LEA R2, P5, R147, R14, 0x2 ;  /* 0x0000000e93028211 */ /* 0x001fc600078a10ff */
[----:B--2---:R-:W-:Y:S02]  /*100b0*/  @!P1 LEA R4, P6, R146, R14, 0x2 ;  /* 0x0000000e92049211 */ /* 0x004fe400078c10ff */
[-C--:B------:R-:W-:Y:S02]  /*100c0*/  @!P0 LEA.HI.X R3, R147, R20.reuse, R31, 0x2, P5 ;  /* 0x0000001493038211 */ /* 0x080fe400028f141f */
[----:B------:R-:W-:Y:S02]  /*100d0*/  ISETP.GE.AND P5, PT, R142, UR4, PT ;  /* 0x000000048e007c0c */ /* 0x000fe4000bfa6270 */
[----:B------:R-:W-:Y:S01]  /*100e0*/  @!P1 LEA.HI.X R5, R146, R20, R157, 0x2, P6 ;  /* 0x0000001492059211 */ /* 0x000fe200030f149d */
[----:B------:R0:W-:Y:S01]  /*100f0*/  @!P0 ST.E.64 desc[UR52][R2.64], R110 ;  /* 0x0000006e02008985 */ /* 0x0001e2000c101b34 */
[-C--:B---3--:R-:W-:Y:S02]  /*10100*/  @!P4 LEA R6, P0, R145, R14.reuse, 0x2 ;  /* 0x0000000e9106c211 */ /* 0x088fe400078010ff */
[-C--:B----4-:R-:W-:Y:S01]  /*10110*/  @!P3 LEA R8, P6, R144, R14.reuse, 0x2 ;  /* 0x0000000e9008b211 */ /* 0x090fe200078c10ff */
[----:B------:R0:W-:Y:S01]  /*10120*/  @!P1 ST.E.64 desc[UR52][R4.64], R114 ;  /* 0x0000007204009985 */ /* 0x0001e2000c101b34 */
[----:B-----5:R-:W-:-:S02]  /*10130*/  @!P2 LEA R10, P1, R143, R14, 0x2 ;  /* 0x0000000e8f0aa211 */ /* 0x020fc400078210ff */
[-C--:B------:R-:W-:Y:S02]  /*10140*/  @!P4 LEA.HI.X R7, R145, R20.reuse, R156, 0x2, P0 ;  /* 0x000000149107c211 */ /* 0x080fe400000f149c */
[----:B------:R-:W-:Y:S02]  /*10150*/  @!P3 LEA.HI.X R9, R144, R20, R155, 0x2, P6 ;  /* 0x000000149009b211 */ /* 0x000fe400030f149b */
[C---:B------:R-:W-:Y:S01]  /*10160*/  @!P5 LEA R12, P0, R142.reuse, R14, 0x2 ;  /* 0x0000000e8e0cd211 */ /* 0x040fe200078010ff */
[----:B------:R0:W-:Y:S01]  /*10170*/  @!P4 ST.E.64 desc[UR52][R6.64], R118 ;  /* 0x000000760600c985 */ /* 0x0001e2000c101b34 */
[-C--:B------:R-:W-:Y:S02]  /*10180*/  @!P2 LEA.HI.X R11, R143, R20.reuse, R154, 0x2, P1 ;  /* 0x000000148f0ba211 */ /* 0x080fe400008f149a */
[----:B------:R-:W-:Y:S01]  /*10190*/  @!P5 LEA.HI.X R13, R142, R20, R153, 0x2, P0 ;  /* 0x000000148e0dd211 */ /* 0x000fe200000f1499 */
[----:B------:R0:W-:Y:S01]  /*101a0*/  @!P3 ST.E.64 desc[UR52][R8.64], R122 ;  /* 0x0000007a0800b985 */ /* 0x0001e2000c101b34 */
[----:B------:R-:W-:-:S03]  /*101b0*/  ISETP.GE.AND P0, PT, R141, UR4, PT ;  /* 0x000000048d007c0c */ /* 0x000fc6000bf06270 */
[----:B------:R0:W-:Y:S04]  /*101c0*/  @!P2 ST.E.64 desc[UR52][R10.64], R126 ;  /* 0x0000007e0a00a985 */ /* 0x0001e8000c101b34 */
[----:B------:R0:W-:Y:S06]  /*101d0*/  @!P5 ST.E.64 desc[UR52][R12.64], R130 ;  /* 0x000000820c00d985 */ /* 0x0001ec000c101b34 */
[----:B------:R-:W-:Y:S05]  /*101e0*/  @P0 BRA `(.L_x_10513) ;  /* 0x0000000800d00947 */ /* 0x000fea0003800000 */
[----:B0-----:R-:W-:-:S04]  /*101f0*/  LEA R2, P0, R141, R14, 0x2 ;  /* 0x0000000e8d027211 */ /* 0x001fc800078010ff */
[----:B------:R-:W-:-:S05]  /*10200*/  LEA.HI.X R3, R141, R20, R152, 0x2, P0 ;  /* 0x000000148d037211 */ /* 0x000fca00000f1498 */
[----:B------:R0:W-:Y:S01]  /*10210*/  ST.E.64 desc[UR52][R2.64], R134 ;  /* 0x0000008602007985 */ /* 0x0001e2000c101b34 */
[----:B------:R-:W-:Y:S05]  /*10220*/  BRA `(.L_x_10513) ;  /* 0x0000000800c07947 */ /* 0x000fea0003800000 */
.L_x_10508:
        /* <DEDUP_REMOVED lines=13> */
[----:B------:R-:W-:Y:S01]  /*10300*/  IMAD.U32 R0, RZ, RZ, UR4 ;  /* 0x00000004ff007e24 */ /* 0x000fe2000f8e00ff */
[----:B------:R-:W0:Y:S04]  /*10310*/  S2R R7, SR_TID.X ;  /* 0x0000000000077919 */ /* 0x000e280000002100 */
[----:B------:R-:W-:-:S05]  /*10320*/  PLOP3.LUT P2, PT, PT, PT, UP1, 0x80, 0x0 ;  /* 0x000000000000781c */ /* 0x000fca0003f4f018 */
[----:B------:R-:W-:Y:S02]  /*10330*/  @UP1 ULDC.64 UR8, c[0x0][0xc08] ;  /* 0x0003020000081ab9 */ /* 0x000fe40000000a00 */
[----:B------:R-:W-:-:S06]  /*10340*/  @UP1 UIMAD.WIDE UR8, UR43, 0x4, UR8 ;  /* 0x000000042b0818a5 */ /* 0x000fcc000f8e0208 */
[----:B------:R-:W-:Y:S02]  /*10350*/  IMAD.U32 R4, RZ, RZ, UR8 ;  /* 0x00000008ff047e24 */ /* 0x000fe4000f8e00ff */
[----:B------:R-:W-:-:S05]  /*10360*/  IMAD.U32 R5, RZ, RZ, UR9 ;  /* 0x00000009ff057e24 */ /* 0x000fca000f8e00ff */
[----:B------:R1:W5:Y:S01]  /*10370*/  @P2 LDG.E R0, desc[UR52][R4.64] ;  /* 0x0000003404002981 */ /* 0x000362000c1e1900 */
[----:B------:R-:W-:Y:S01]  /*10380*/  UISETP.NE.AND UP1, UPT, UR46, URZ, UPT ;  /* 0x0000003f2e00728c */ /* 0x000fe2000bf25270 */
[----:B------:R-:W-:Y:S01]  /*10390*/  UMOV UR4, URZ ;  /* 0x0000003f00047c82 */ /* 0x000fe20008000000 */
[----:B0-----:R-:W-:-:S09]  /*103a0*/  VIADD R7, R7, 0xffffff80 ;  /* 0xffffff8007077836 */ /* 0x001fd20000000000 */
[----:B------:R-:W-:Y:S01]  /*103b0*/  @!UP1 ULDC UR46, c[0x0][0xad4] ;  /* 0x0002b500002e9ab9 */ /* 0x000fe20000000800 */
[----:B------:R-:W-:Y:S02]  /*103c0*/  ISETP.GT.AND P0, PT, R7, 0xbf, PT ;  /* 0x000000bf0700780c */ /* 0x000fe40003f04270 */
[----:B--2---:R-:W-:Y:S01]  /*103d0*/  @P1 R2UR UR4, R6 ;  /* 0x00000000060412ca */ /* 0x004fe200000e0000 */
[----:B-1----:R-:W-:-:S14]  /*103e0*/  @P2 BRA `(.L_x_10516) ;  /* 0x0000000000102947 */ /* 0x002fdc0003800000 */
[----:B------:R-:W-:Y:S05]  /*103f0*/  @!P1 BRA `(.L_x_10516) ;  /* 0x00000000000c9947 */ /* 0x000fea0003800000 */
[----:B------:R-:W2:Y:S04]  /*10400*/  LDG.E R5, desc[UR52][R2.64] ;  /* 0x0000003402057981 */ /* 0x000ea8000c1e1900 */
[----:B-----5:R-:W2:Y:S02]  /*10410*/  LDG.E R0, desc[UR52][R2.64+0x4] ;  /* 0x0000043402007981 */ /* 0x020ea4000c1e1900 */
[----:B--2---:R-:W-:-:S07]  /*10420*/  IMAD.IADD R0, R0, 0x1, -R5 ;  /* 0x0000000100007824 */ /* 0x004fce00078e0a05 */
.L_x_10516:
        /* <DEDUP_REMOVED lines=38> */
[----:B------:R-:W-:Y:S01]  /*10690*/  UIADD3.X UR10, UR10, UR20, UR21, UP1, UP2 ;  /* 0x000000140a0a7290 */ /* 0x000fe20008fe4415 */
[----:B-1----:R-:W-:Y:S01]  /*106a0*/  @P0 SHF.R.U32.HI R5, RZ, R7, R2 ;  /* 0x00000007ff050219 */ /* 0x002fe20000011602 */
[----:B------:R-:W-:-:S04]  /*106b0*/  IMAD.U32 R2, RZ, RZ, UR22 ;  /* 0x00000016ff027e24 */ /* 0x000fc8000f8e00ff */
[--C-:B------:R-:W-:Y:S01]  /*106c0*/  IMAD.MOV R7, RZ, RZ, -R5.reuse ;  /* 0x000000ffff077224 */ /* 0x100fe200078e0a05 */
[----:B------:R-:W-:Y:S01]  /*106d0*/  IADD3 R2, P0, P1, R5, UR8, R2 ;  /* 0x0000000805027c10 */ /* 0x000fe2000f91e002 */
[----:B------:R-:W-:Y:S01]  /*106e0*/  ULDC.64 UR8, c[0x0][UR19+0x210] ;  /* 0x0000840013087abb */ /* 0x000fe20008000a00 */
[----:B------:R-:W-:Y:S01]  /*106f0*/  SHF.R.S32.HI R5, RZ, 0x1f, R5 ;  /* 0x0000001fff057819 */ /* 0x000fe20000011405 */
[----:B------:R-:W-:-:S03]  /*10700*/  IMAD R7, R9, R7, R4 ;  /* 0x0000000709077224 */ /* 0x000fc600078e0204 */
        /* <DEDUP_REMOVED lines=13> */
.L_x_10518:
[----:B------:R-:W-:Y:S05]  /*107e0*/  BSYNC B1 ;  /* 0x0000000000017941 */ /* 0x000fea0003800000 */
.L_x_10517:
        /* <DEDUP_REMOVED lines=9> */
[----:B0-----:R-:W-:Y:S01]  /*10880*/  VIADD R4, R2, UR40 ;  /* 0x0000002802047c36 */ /* 0x001fe20008000000 */
[----:B------:R-:W-:Y:S01]  /*10890*/  UIMAD UR10, UR4, UR13, UR10 ;  /* 0x0000000d040a72a4 */ /* 0x000fe2000f8e020a */
[----:B------:R-:W-:Y:S02]  /*108a0*/  SHF.R.S32.HI R10, RZ, 0x1f, R140 ;  /* 0x0000001fff0a7819 */ /* 0x000fe4000001148c */
[----:B------:R-:W-:Y:S01]  /*108b0*/  IMAD.MOV.U32 R5, RZ, RZ, R4 ;  /* 0x000000ffff057224 */ /* 0x000fe200078e0004 */
[----:B------:R-:W-:Y:S01]  /*108c0*/  UIADD3 UR9, UR9, UR10, URZ ;  /* 0x0000000a09097290 */ /* 0x000fe2000fffe03f */
[----:B------:R-:W-:-:S02]  /*108d0*/  SHF.R.S32.HI R14, RZ, 0x1f, R138 ;  /* 0x0000001fff0e7819 */ /* 0x000fc4000001148a */
        /* <DEDUP_REMOVED lines=28> */
[----:B------:R-:W-:Y:S02]  /*10aa0*/  VIADD R0, R150, UR40 ;  /* 0x0000002896007c36 */ /* 0x000fe40008000000 */
        /* <DEDUP_REMOVED lines=22> */
.L_x_10520:
[----:B------:R-:W-:Y:S05]  /*10c10*/  BSYNC B1 ;  /* 0x0000000000017941 */ /* 0x000fea0003800000 */
.L_x_10519:
[----:B------:R-:W-:Y:S01]  /*10c20*/  VIADD R0, R0, 0x60 ;  /* 0x0000006000007836 */ /* 0x000fe20000000000 */
[----:B--2---:R2:W4:Y:S04]  /*10c30*/  SHFL.IDX PT, R3, R5, 0x1, 0x1c1f ;  /* 0x003c1f0005037f89 */ /* 0x00452800000e0000 */
[----:B------:R-:W-:Y:S01]  /*10c40*/  ISETP.GE.AND P0, PT, R0, R11, PT ;  /* 0x0000000b0000720c */ /* 0x000fe20003f06270 */
[----:B-1----:R2:W1:-:S12]  /*10c50*/  SHFL.IDX PT, R2, R4, 0x1, 0x1c1f ;  /* 0x003c1f0004027f89 */ /* 0x00245800000e0000 */
[----:B--2---:R-:W-:Y:S05]  /*10c60*/  @P0 BRA `(.L_x_10513) ;  /* 0x0000000000300947 */ /* 0x004fea0003800000 */
[----:B------:R-:W-:Y:S02]  /*10c70*/  ULDC UR4, c[0x0][0xac8] ;  /* 0x0002b20000047ab9 */ /* 0x000fe40000000800 */
        /* <DEDUP_REMOVED lines=11> */
.L_x_10513:
[----:B------:R-:W-:Y:S05]  /*10d30*/  BSYNC B0 ;  /* 0x0000000000007941 */ /* 0x000fea0003800000 */
.L_x_10507:
[----:B------:R-:W-:Y:S02]  /*10d40*/  ULDC UR4, c[0x0][0xc3c] ;  /* 0x00030f0000047ab9 */ /* 0x000fe40000000800 */
[----:B------:R-:W-:-:S06]  /*10d50*/  UISETP.GE.AND UP0, UPT, UR6, UR4, UPT ;  /* 0x000000040600728c */ /* 0x000fcc000bf06270 */
[----:B------:R-:W-:-:S13]  /*10d60*/  PLOP3.LUT P0, PT, PT, PT, UP0, 0x80, 0x0 ;  /* 0x000000000000781c */ /* 0x000fda0003f0f008 */
[----:B------:R-:W-:Y:S05]  /*10d70*/  @!P0 BRA `(.L_x_10521) ;  /* 0xffffff0000c88947 */ /* 0x000fea000383ffff */
[----:B------:R-:W-:Y:S05]  /*10d80*/  EXIT ;  /* 0x000000000000794d */ /* 0x000fea0003800000 */
.L_x_10424:
        /* <DEDUP_REMOVED lines=15> */
[----:B------:R-:W1:Y:S01]  /*10e80*/  LDS.128 R24, [UR4+0x2d8d0] ;  /* 0x02d8d004ff187984 */ /* 0x000e620008000c00 */
[----:B------:R-:W-:Y:S06]  /*10e90*/  BAR.ARV 0x4, 0x200 ;  /* 0x0108000000007b1d */ /* 0x000fec0000002000 */
[----:B------:R-:W-:Y:S05]  /*10ea0*/  BRA `(.L_x_10523) ;  /* 0x0000000c00987947 */ /* 0x000fea0003800000 */
.L_x_10522:
[----:B------:R-:W1:Y:S01]  /*10eb0*/  S2R R0, SR_TID.X ;  /* 0x0000000000007919 */ /* 0x000e620000002100 */
[----:B------:R-:W-:Y:S01]  /*10ec0*/  ULDC UR4, c[0x0][0xc3c] ;  /* 0x00030f0000047ab9 */ /* 0x000fe20000000800 */
[----:B------:R-:W-:Y:S01]  /*10ed0*/  IMAD.MOV.U32 R6, RZ, RZ, RZ ;  /* 0x000000ffff067224 */ /* 0x000fe200078e00ff */
[----:B------:R-:W2:Y:S01]  /*10ee0*/  S2UR UR6, SR_CTAID.X ;  /* 0x00000000000679c3 */ /* 0x000ea20000002500 */
[----:B------:R-:W-:Y:S01]  /*10ef0*/  ULDC UR5, c[0x0][0xc38] ;  /* 0x00030e0000057ab9 */ /* 0x000fe20000000800 */
[----:B-1----:R-:W-:-:S04]  /*10f00*/  LOP3.LUT R0, R0, 0x1f, RZ, 0xc0, !PT ;  /* 0x0000001f00007812 */ /* 0x002fc800078ec0ff */
[----:B------:R-:W-:-:S04]  /*10f10*/  ISETP.NE.AND P0, PT, R0, 0x1f, PT ;  /* 0x0000001f0000780c */ /* 0x000fc80003f05270 */
[----:B------:R-:W-:-:S13]  /*10f20*/  ISETP.GE.OR P1, PT, R0, UR4, !P0 ;  /* 0x0000000400007c0c */ /* 0x000fda000c726670 */
[----:B------:R-:W1:Y:S08]  /*10f30*/  @!P1 LDC.64 R4, c[0x0][0xc80] ;  /* 0x00032000ff049b82 */ /* 0x000e700000000a00 */
[----:B0-----:R-:W0:Y:S01]  /*10f40*/  @!P1 LDC.64 R2, c[0x0][0xc78] ;  /* 0x00031e00ff029b82 */ /* 0x001e220000000a00 */
[----:B-1----:R-:W-:-:S05]  /*10f50*/  @!P1 IMAD.WIDE.U32 R4, R0, 0x4, R4 ;  /* 0x0000000400049825 */ /* 0x002fca00078e0004 */
[----:B------:R-:W3:Y:S01]  /*10f60*/  @!P1 LDG.E R25, desc[UR52][R4.64] ;  /* 0x0000003404199981 */ /* 0x000ee2000c1e1900 */
[----:B0-----:R-:W-:-:S05]  /*10f70*/  @!P1 IMAD.WIDE.U32 R2, R0, 0x4, R2 ;  /* 0x0000000400029825 */ /* 0x001fca00078e0002 */
        /* <DEDUP_REMOVED lines=25> */
[----:B--2---:R-:W-:Y:S01]  /*11110*/  ISETP.GT.AND P6, PT, R7, UR6, PT ;  /* 0x0000000607007c0c */ /* 0x004fe2000bfc4270 */
[----:B------:R-:W-:-:S12]  /*11120*/  IMAD.MOV.U32 R4, RZ, RZ, R7 ;  /* 0x000000ffff047224 */ /* 0x000fd800078e0007 */
[----:B------:R-:W-:Y:S05]  /*11130*/  @P6 BRA `(.L_x_10524) ;  /* 0x0000000000a06947 */ /* 0x000fea0003800000 */
[----:B------:R-:W-:Y:S01]  /*11140*/  IMAD.MOV.U32 R7, RZ, RZ, R4 ;  /* 0x000000ffff077224 */ /* 0x000fe200078e0004 */
[----:B------:R-:W-:Y:S01]  /*11150*/  UMOV UR4, URZ ;  /* 0x0000003f00047c82 */ /* 0x000fe20008000000 */
[----:B------:R-:W-:-:S05]  /*11160*/  ULDC UR5, c[0x0][0xc38] ;  /* 0x00030e0000057ab9 */ /* 0x000fca0000000800 */
.L_x_10526:
[----:B------:R-:W0:Y:S01]  /*11170*/  LDC R2, c[0x0][0xc3c] ;  /* 0x00030f00ff027b82 */ /* 0x000e220000000800 */
[----:B------:R-:W-:Y:S01]  /*11180*/  UIADD3 UR4, UR4, 0x1f, URZ ;  /* 0x0000001f04047890 */ /* 0x000fe2000fffe03f */
[----:B------:R-:W-:Y:S02]  /*11190*/  ULDC UR7, c[0x0][0xc3c] ;  /* 0x00030f0000077ab9 */ /* 0x000fe40000000800 */
[----:B------:R-:W-:-:S03]  /*111a0*/  IMAD.U32 R27, RZ, RZ, UR7 ;  /* 0x00000007ff1b7e24 */ /* 0x000fc6000f8e00ff */
[----:B0-----:R-:W-:-:S13]  /*111b0*/  ISETP.LE.AND P6, PT, R2, UR4, PT ;  /* 0x0000000402007c0c */ /* 0x001fda000bfc3270 */
[----:B------:R-:W-:Y:S05]  /*111c0*/  @P6 BRA `(.L_x_10525) ;  /* 0x0000000800ac6947 */ /* 0x000fea0003800000 */
[----:B------:R-:W-:Y:S02]  /*111d0*/  VIADD R9, R0, UR4 ;  /* 0x0000000400097c36 */ /* 0x000fe40008000000 */
[----:B------:R-:W-:Y:S02]  /*111e0*/  IMAD.MOV.U32 R25, RZ, RZ, RZ ;  /* 0x000000ffff197224 */ /* 0x000fe400078e00ff */
[----:B------:R-:W-:Y:S01]  /*111f0*/  IMAD.MOV.U32 R6, RZ, RZ, RZ ;  /* 0x000000ffff067224 */ /* 0x000fe200078e00ff */
[----:B------:R-:W-:-:S13]  /*11200*/  ISETP.GE.OR P6, PT, R9, R2, !P0 ;  /* 0x000000020900720c */ /* 0x000fda00047c6670 */
[----:B------:R-:W0:Y:S08]  /*11210*/  @!P6 LDC.64 R4, c[0x0][0xc80] ;  /* 0x00032000ff04eb82 */ /* 0x000e300000000a00 */
[----:B------:R-:W1:Y:S01]  /*11220*/  @!P6 LDC.64 R2, c[0x0][0xc78] ;  /* 0x00031e00ff02eb82 */ /* 0x000e620000000a00 */
[----:B0-----:R-:W-:-:S05]  /*11230*/  @!P6 IMAD.WIDE R4, R9, 0x4, R4 ;  /* 0x000000040904e825 */ /* 0x001fca00078e0204 */
[----:B------:R-:W2:Y:S01]  /*11240*/  @!P6 LDG.E R25, desc[UR52][R4.64] ;  /* 0x000000340419e981 */ /* 0x000ea2000c1e1900 */
        /* <DEDUP_REMOVED lines=23> */
.L_x_10524:
        /* <DEDUP_REMOVED lines=8> */
[----:B------:R1:W2:Y:S01]  /*11440*/  SHFL.IDX PT, R25, R25, R27, 0x1f ;  /* 0x00001f1b19197589 */ /* 0x0002a200000e0000 */
[----:B0-----:R-:W-:-:S07]  /*11450*/  ISETP.NE.AND P1, PT, R6, 0x1, PT ;  /* 0x000000010600780c */ /* 0x001fce0003f25270 */
[----:B-1----:R-:W-:Y:S06]  /*11460*/  @!P0 BRA `(.L_x_10527) ;  /* 0x0000000000088947 */ /* 0x002fec0003800000 */
[----:B------:R-:W-:-:S05]  /*11470*/  VIADD R3, R27, 0xffffffff ;  /* 0xffffffff1b037836 */ /* 0x000fca0000000000 */
[----:B------:R0:W1:Y:S02]  /*11480*/  SHFL.IDX PT, R24, R2, R3, 0x1f ;  /* 0x00001f0302187589 */ /* 0x00006400000e0000 */
.L_x_10527:
[----:B-1----:R-:W-:Y:S02]  /*11490*/  IMAD R24, R24, UR5, R5 ;  /* 0x0000000518187c24 */ /* 0x002fe4000f8e0205 */
[----:B------:R-:W-:-:S03]  /*114a0*/  VIADD R27, R27, UR4 ;  /* 0x000000041b1b7c36 */ /* 0x000fc60008000000 */
[----:B------:R-:W-:Y:S01]  /*114b0*/  IADD3 R4, -R24, UR6, RZ ;  /* 0x0000000618047c10 */ /* 0x000fe2000fffe1ff */
[----:B------:R-:W-:Y:S06]  /*114c0*/  @!P1 BRA `(.L_x_10528) ;  /* 0x0000000000e89947 */ /* 0x000fec0003800000 */
[----:B--2---:R-:W-:Y:S02]  /*114d0*/  IABS R7, R25 ;  /* 0x0000001900077213 */ /* 0x004fe40000000000 */
[----:B------:R-:W-:Y:S02]  /*114e0*/  IABS R5, R6 ;  /* 0x0000000600057213 */ /* 0x000fe40000000000 */
[----:B------:R-:W1:Y:S08]  /*114f0*/  I2F.RP R8, R7 ;  /* 0x0000000700087306 */ /* 0x000e700000209400 */
[----:B-1----:R-:W0:Y:S02]  /*11500*/  MUFU.RCP R8, R8 ;  /* 0x0000000800087308 */ /* 0x002e240000001000 */
[----:B0-----:R-:W-:Y:S01]  /*11510*/  VIADD R2, R8, 0xffffffe ;  /* 0x0ffffffe08027836 */ /* 0x001fe20000000000 */
[----:B------:R-:W-:-:S05]  /*11520*/  IABS R8, R4 ;  /* 0x0000000400087213 */ /* 0x000fca0000000000 */
[----:B------:R0:W1:Y:S02]  /*11530*/  F2I.FTZ.U32.TRUNC.NTZ R3, R2 ;  /* 0x0000000200037305 */ /* 0x000064000021f000 */
[----:B0-----:R-:W-:Y:S02]  /*11540*/  IMAD.MOV.U32 R2, RZ, RZ, RZ ;  /* 0x000000ffff027224 */ /* 0x001fe400078e00ff */
[----:B-1----:R-:W-:-:S04]  /*11550*/  IMAD.MOV R10, RZ, RZ, -R3 ;  /* 0x000000ffff0a7224 */ /* 0x002fc800078e0a03 */
[----:B------:R-:W-:Y:S01]  /*11560*/  IMAD R9, R10, R7, RZ ;  /* 0x000000070a097224 */ /* 0x000fe200078e02ff */
[----:B------:R-:W-:-:S03]  /*11570*/  IABS R10, R25 ;  /* 0x00000019000a7213 */ /* 0x000fc60000000000 */
[----:B------:R-:W-:Y:S02]  /*11580*/  IMAD.HI.U32 R3, R3, R9, R2 ;  /* 0x0000000903037227 */ /* 0x000fe400078e0002 */
[----:B------:R-:W0:Y:S02]  /*11590*/  I2F.RP R9, R5 ;  /* 0x0000000500097306 */ /* 0x000e240000209400 */
[----:B------:R-:W-:Y:S01]  /*115a0*/  IMAD.MOV R11, RZ, RZ, -R10 ;  /* 0x000000ffff0b7224 */ /* 0x000fe200078e0a0a */
[----:B------:R-:W-:Y:S01]  /*115b0*/  IABS R10, R6 ;  /* 0x00000006000a7213 */ /* 0x000fe20000000000 */
[----:B------:R-:W-:-:S04]  /*115c0*/  IMAD.HI.U32 R2, R3, R8, RZ ;  /* 0x0000000803027227 */ /* 0x000fc800078e00ff */
[----:B------:R-:W-:Y:S02]  /*115d0*/  IMAD R8, R2, R11, R8 ;  /* 0x0000000b02087224 */ /* 0x000fe400078e0208 */
[----:B------:R-:W-:-:S03]  /*115e0*/  IMAD.MOV R10, RZ, RZ, -R10 ;  /* 0x000000ffff0a7224 */ /* 0x000fc600078e0a0a */
[----:B------:R-:W-:Y:S01]  /*115f0*/  ISETP.GT.U32.AND P1, PT, R7, R8, PT ;  /* 0x000000080700720c */ /* 0x000fe20003f24070 */
[----:B0-----:R-:W0:-:S12]  /*11600*/  MUFU.RCP R9, R9 ;  /* 0x0000000900097308 */ /* 0x001e180000001000 */
[----:B------:R-:W-:Y:S02]  /*11610*/  @!P1 IMAD.IADD R8, R8, 0x1, -R7 ;  /* 0x0000000108089824 */ /* 0x000fe400078e0a07 */
[----:B------:R-:W-:Y:S01]  /*11620*/  @!P1 VIADD R2, R2, 0x1 ;  /* 0x0000000102029836 */ /* 0x000fe20000000000 */
[----:B------:R-:W-:Y:S02]  /*11630*/  ISETP.NE.AND P1, PT, R25, RZ, PT ;  /* 0x000000ff1900720c */ /* 0x000fe40003f25270 */
[----:B------:R-:W-:Y:S01]  /*11640*/  ISETP.GE.U32.AND P0, PT, R8, R7, PT ;  /* 0x000000070800720c */ /* 0x000fe20003f06070 */
[----:B0-----:R-:W-:Y:S01]  /*11650*/  VIADD R3, R9, 0xffffffe ;  /* 0x0ffffffe09037836 */ /* 0x001fe20000000000 */
[----:B------:R-:W-:-:S04]  /*11660*/  LOP3.LUT R7, R4, R25, RZ, 0x3c, !PT ;  /* 0x0000001904077212 */ /* 0x000fc800078e3cff */
[----:B------:R-:W-:Y:S01]  /*11670*/  ISETP.GE.AND P2, PT, R7, RZ, PT ;  /* 0x000000ff0700720c */ /* 0x000fe20003f46270 */
[----:B------:R-:W0:Y:S06]  /*11680*/  F2I.FTZ.U32.TRUNC.NTZ R3, R3 ;  /* 0x0000000300037305 */ /* 0x000e2c000021f000 */
[----:B------:R-:W-:-:S04]  /*11690*/  @P0 VIADD R2, R2, 0x1 ;  /* 0x0000000102020836 */ /* 0x000fc80000000000 */
[----:B------:R-:W-:-:S04]  /*116a0*/  IMAD.MOV.U32 R9, RZ, RZ, R2 ;  /* 0x000000ffff097224 */ /* 0x000fc800078e0002 */
[----:B------:R-:W-:Y:S01]  /*116b0*/  @!P2 IMAD.MOV R9, RZ, RZ, -R9 ;  /* 0x000000ffff09a224 */ /* 0x000fe200078e0a09 */
[----:B------:R-:W-:Y:S01]  /*116c0*/  @!P1 LOP3.LUT R9, RZ, R25, RZ, 0x33, !PT ;  /* 0x00000019ff099212 */ /* 0x000fe200078e33ff */
[----:B0-----:R-:W-:-:S03]  /*116d0*/  IMAD.MOV R2, RZ, RZ, -R3 ;  /* 0x000000ffff027224 */ /* 0x001fc600078e0a03 */
[----:B------:R-:W-:Y:S01]  /*116e0*/  IABS R8, R9 ;  /* 0x0000000900087213 */ /* 0x000fe20000000000 */
[----:B------:R-:W-:Y:S02]  /*116f0*/  IMAD R7, R2, R5, RZ ;  /* 0x0000000502077224 */ /* 0x000fe400078e02ff */
[----:B------:R-:W-:-:S04]  /*11700*/  IMAD.MOV.U32 R2, RZ, RZ, RZ ;  /* 0x000000ffff027224 */ /* 0x000fc800078e00ff */
[----:B------:R-:W-:-:S04]  /*11710*/  IMAD.HI.U32 R2, R3, R7, R2 ;  /* 0x0000000703027227 */ /* 0x000fc800078e0002 */
[----:B------:R-:W-:Y:S02]  /*11720*/  IMAD.MOV.U32 R3, RZ, RZ, R8 ;  /* 0x000000ffff037224 */ /* 0x000fe400078e0008 */
[----:B------:R-:W-:Y:S02]  /*11730*/  IMAD.MOV.U32 R8, RZ, RZ, R10 ;  /* 0x000000ffff087224 */ /* 0x000fe400078e000a */
        /* <DEDUP_REMOVED lines=8> */
[----:B------:R-:W-:Y:S01]  /*117c0*/  ISETP.GE.U32.AND P0, PT, R8, R5, PT ;  /* 0x000000050800720c */ /* 0x000fe20003f06070 */
[----:B------:R-:W-:-:S12]  /*117d0*/  IMAD.MOV R5, RZ, RZ, -R9 ;  /* 0x000000ffff057224 */ /* 0x000fd800078e0a09 */
[----:B------:R-:W-:-:S04]  /*117e0*/  @P0 VIADD R2, R2, 0x1 ;  /* 0x0000000102020836 */ /* 0x000fc80000000000 */
[----:B------:R-:W-:Y:S01]  /*117f0*/  @!P2 IMAD.MOV R2, RZ, RZ, -R2 ;  /* 0x000000ffff02a224 */ /* 0x000fe200078e0a02 */
[----:B------:R-:W-:-:S05]  /*11800*/  @!P1 LOP3.LUT R2, RZ, R6, RZ, 0x33, !PT ;  /* 0x00000006ff029212 */ /* 0x000fca00078e33ff */
[----:B------:R-:W-:-:S04]  /*11810*/  IMAD.MOV R3, RZ, RZ, -R2 ;  /* 0x000000ffff037224 */ /* 0x000fc800078e0a02 */
[C---:B------:R-:W-:Y:S02]  /*11820*/  IMAD R26, R6.reuse, R3, R9 ;  /* 0x00000003061a7224 */ /* 0x040fe400078e0209 */
[----:B------:R-:W-:Y:S02]  /*11830*/  IMAD R3, R6, 0x1000000, R2 ;  /* 0x0100000006037824 */ /* 0x000fe400078e0202 */
[----:B------:R-:W-:Y:S02]  /*11840*/  IMAD R2, R25, R5, R4 ;  /* 0x0000000519027224 */ /* 0x000fe400078e0204 */
[----:B------:R-:W-:Y:S01]  /*11850*/  IMAD R26, R26, 0x10000, R3 ;  /* 0x000100001a1a7824 */ /* 0x000fe200078e0203 */
[----:B------:R-:W-:Y:S06]  /*11860*/  BRA `(.L_x_10529) ;  /* 0x0000000000f87947 */ /* 0x000fec0003800000 */
.L_x_10528:
[----:B0-----:R-:W0:Y:S02]  /*11870*/  LDC.64 R2, c[0x0][0xc90] ;  /* 0x00032400ff027b82 */ /* 0x001e240000000a00 */
[----:B0-----:R-:W-:-:S05]  /*11880*/  IMAD.WIDE R2, R27, 0x4, R2 ;  /* 0x000000041b027825 */ /* 0x001fca00078e0202 */
[----:B------:R0:W2:Y:S01]  /*11890*/  LDG.E R6, desc[UR52][R2.64] ;  /* 0x0000003402067981 */ /* 0x0000a2000c1e1900 */
[----:B------:R-:W-:Y:S01]  /*118a0*/  IABS R11, R4 ;  /* 0x00000004000b7213 */ /* 0x000fe20000000000 */
[----:B0-----:R-:W-:Y:S02]  /*118b0*/  IMAD.MOV.U32 R2, RZ, RZ, RZ ;  /* 0x000000ffff027224 */ /* 0x001fe400078e00ff */
[----:B--2---:R-:W-:-:S05]  /*118c0*/  IMAD R5, R25, R6, RZ ;  /* 0x0000000619057224 */ /* 0x004fca00078e02ff */
        /* <DEDUP_REMOVED lines=8> */
[----:B------:R-:W-:-:S04]  /*11950*/  IMAD.HI.U32 R2, R3, R9, R2 ;  /* 0x0000000903027227 */ /* 0x000fc800078e0002 */
[----:B------:R-:W-:Y:S02]  /*11960*/  IMAD.MOV.U32 R9, RZ, RZ, R11 ;  /* 0x000000ffff097224 */ /* 0x000fe400078e000b */
        /* <DEDUP_REMOVED lines=19> */
[----:B------:R-:W-:-:S02]  /*11aa0*/  IABS R10, R4 ;  /* 0x00000004000a7213 */ /* 0x000fc40000000000 */
[----:B------:R-:W-:Y:S01]  /*11ab0*/  IABS R8, R6 ;  /* 0x0000000600087213 */ /* 0x000fe20000000000 */
[----:B------:R-:W-:Y:S01]  /*11ac0*/  IMAD.MOV R26, RZ, RZ, -R6 ;  /* 0x000000ffff1a7224 */ /* 0x000fe200078e0a06 */
[----:B------:R-:W-:Y:S02]  /*11ad0*/  IADD3 R7, R7, 0x1000000, R4 ;  /* 0x0100000007077810 */ /* 0x000fe40007ffe004 */
[----:B------:R-:W0:Y:S08]  /*11ae0*/  I2F.RP R9, R8 ;  /* 0x0000000800097306 */ /* 0x000e300000209400 */
[----:B0-----:R-:W0:Y:S02]  /*11af0*/  MUFU.RCP R9, R9 ;  /* 0x0000000900097308 */ /* 0x001e240000001000 */
[----:B0-----:R-:W-:-:S06]  /*11b00*/  VIADD R3, R9, 0xffffffe ;  /* 0x0ffffffe09037836 */ /* 0x001fcc0000000000 */
[----:B------:R-:W0:Y:S02]  /*11b10*/  F2I.FTZ.U32.TRUNC.NTZ R3, R3 ;  /* 0x0000000300037305 */ /* 0x000e24000021f000 */
[----:B0-----:R-:W-:-:S04]  /*11b20*/  IMAD.MOV R11, RZ, RZ, -R3 ;  /* 0x000000ffff0b7224 */ /* 0x001fc800078e0a03 */
[----:B------:R-:W-:Y:S01]  /*11b30*/  IMAD R5, R11, R8, RZ ;  /* 0x000000080b057224 */ /* 0x000fe200078e02ff */
[----:B------:R-:W-:-:S03]  /*11b40*/  IABS R11, R6 ;  /* 0x00000006000b7213 */ /* 0x000fc60000000000 */
        /* <DEDUP_REMOVED lines=15> */
[----:B------:R-:W-:-:S07]  /*11c40*/  IMAD R26, R2, R26, R7 ;  /* 0x0000001a021a7224 */ /* 0x000fce00078e0207 */
.L_x_10529:
[----:B------:R-:W-:-:S05]  /*11c50*/  LOP3.LUT R2, RZ, R2, RZ, 0x33, !PT ;  /* 0x00000002ff027212 */ /* 0x000fca00078e33ff */
[----:B------:R-:W-:Y:S01]  /*11c60*/  IMAD.IADD R25, R25, 0x1, R2 ;  /* 0x0000000119197824 */ /* 0x000fe200078e0202 */
[----:B------:R-:W-:Y:S06]  /*11c70*/  BRA `(.L_x_10530) ;  /* 0x00000000000c7947 */ /* 0x000fec0003800000 */
.L_x_10525:
[----:B------:R-:W-:Y:S02]  /*11c80*/  IMAD.MOV.U32 R25, RZ, RZ, RZ ;  /* 0x000000ffff197224 */ /* 0x000fe400078e00ff */
[----:B------:R-:W-:Y:S02]  /*11c90*/  IMAD.U32 R24, RZ, RZ, UR6 ;  /* 0x00000006ff187e24 */ /* 0x000fe4000f8e00ff */
[----:B------:R-:W-:-:S07]  /*11ca0*/  IMAD.MOV.U32 R26, RZ, RZ, RZ ;  /* 0x000000ffff1a7224 */ /* 0x000fce00078e00ff */
.L_x_10530:
[----:B------:R-:W-:-:S13]  /*11cb0*/  ISETP.NE.AND P0, PT, R0, RZ, PT ;  /* 0x000000ff0000720c */ /* 0x000fda0003f05270 */
[----:B------:R-:W0:Y:S01]  /*11cc0*/  @!P0 S2R R3, SR_CgaCtaId ;  /* 0x0000000000038919 */ /* 0x000e220000008800 */
[----:B------:R-:W-:-:S04]  /*11cd0*/  @!P0 MOV R0, 0x400 ;  /* 0x0000040000008802 */ /* 0x000fc80000000f00 */
[----:B0-----:R-:W-:-:S05]  /*11ce0*/  @!P0 LEA R0, R3, R0, 0x18 ;  /* 0x0000000003008211 */ /* 0x001fca00078ec0ff */
[----:B------:R2:W-:Y:S01]  /*11cf0*/  @!P0 STS.128 [R0+0x2d8d0], R24 ;  /* 0x02d8d01800008388 */ /* 0x0005e20000000c00 */
[----:B------:R-:W-:Y:S06]  /*11d00*/  BAR.ARV 0x5, 0x200 ;  /* 0x0148000000007b1d */ /* 0x000fec0000002000 */
.L_x_10523:
[----:B------:R3:W-:Y:S01]  /*11d10*/  STL [R1+0x24], RZ ;  /* 0x000024ff01007387 */ /* 0x0007e20000100800 */
[----:B------:R-:W-:Y:S01]  /*11d20*/  ULDC UR4, c[0x0][0xc3c] ;  /* 0x00030f0000047ab9 */ /* 0x000fe20000000800 */
[----:B------:R-:W-:Y:S01]  /*11d30*/  IMAD.MOV.U32 R28, RZ, RZ, 0x1 ;  /* 0x00000001ff1c7424 */ /* 0x000fe200078e00ff */
[----:B-1----:R-:W-:Y:S01]  /*11d40*/  ISETP.GE.AND P0, PT, R27, UR4, PT ;  /* 0x000000041b007c0c */ /* 0x002fe2000bf06270 */
[----:B------:R-:W-:-:S12]  /*11d50*/  IMAD.MOV.U32 R18, RZ, RZ, RZ ;  /* 0x000000ffff127224 */ /* 0x000fd800078e00ff */
[----:B---3--:R-:W-:Y:S05]  /*11d60*/  @P0 BRA `(.L_x_10531) ;  /* 0x0000005c00d80947 */ /* 0x008fea0003800000 */
[----:B------:R-:W1:Y:S01]  /*11d70*/  S2R R6, SR_TID.X ;  /* 0x0000000000067919 */ /* 0x000e620000002100 */
[----:B------:R-:W3:Y:S01]  /*11d80*/  S2UR UR5, SR_CgaCtaId ;  /* 0x00000000000579c3 */ /* 0x000ee20000008800 */
[----:B------:R-:W-:Y:S01]  /*11d90*/  UMOV UR4, 0x400 ;  /* 0x0000040000047882 */ /* 0x000fe20000000000 */
[----:B------:R-:W-:Y:S01]  /*11da0*/  BSSY B8, `(.L_x_10531) ;  /* 0x00005f2000087945 */ /* 0x000fe20003800000 */
[----:B------:R4:W-:Y:S01]  /*11db0*/  STL [R1+0x24], RZ ;  /* 0x000024ff01007387 */ /* 0x0009e20000100800 */
[----:B------:R-:W-:Y:S01]  /*11dc0*/  IMAD.MOV.U32 R28, RZ, RZ, 0x1 ;  /* 0x00000001ff1c7424 */ /* 0x000fe200078e00ff */
[----:B------:R-:W-:Y:S01]  /*11dd0*/  ULDC UR37, c[0x0][0xc] ;  /* 0x0000030000257ab9 */ /* 0x000fe20000000800 */
[----:B------:R-:W-:Y:S01]  /*11de0*/  IMAD.MOV.U32 R18, RZ, RZ, RZ ;  /* 0x000000ffff127224 */ /* 0x000fe200078e00ff */
[----:B------:R-:W-:Y:S01]  /*11df0*/  ULDC.64 UR38, c[0x0][0x198] ;  /* 0x0000660000267ab9 */ /* 0x000fe20000000a00 */
[----:B---3--:R-:W-:-:S06]  /*11e00*/  ULEA UR4, UR5, UR4, 0x18 ;  /* 0x0000000405047291 */ /* 0x008fcc000f8ec03f */
[----:B------:R-:W-:Y:S01]  /*11e10*/  IMAD.U32 R17, RZ, RZ, UR4 ;  /* 0x00000004ff117e24 */ /* 0x000fe2000f8e00ff */
[C---:B-1----:R-:W-:Y:S01]  /*11e20*/  LOP3.LUT R5, R6.reuse, 0x7f, RZ, 0xc0, !PT ;  /* 0x0000007f06057812 */ /* 0x042fe200078ec0ff */
[----:B--2---:R-:W-:-:S04]  /*11e30*/  IMAD.SHL.U32 R0, R6, 0x8, RZ ;  /* 0x0000000806007824 */ /* 0x004fc800078e00ff */
[----:B------:R-:W-:Y:S01]  /*11e40*/  IMAD.SHL.U32 R4, R5, 0x8, RZ ;  /* 0x0000000805047824 */ /* 0x000fe200078e00ff */
[C---:B------:R-:W-:Y:S02]  /*11e50*/  LOP3.LUT R3, R0.reuse, 0x20, RZ, 0xc0, !PT ;  /* 0x0000002000037812 */ /* 0x040fe400078ec0ff */
[----:B0-----:R-:W-:Y:S02]  /*11e60*/  LOP3.LUT R2, R0, 0xd8, RZ, 0xc0, !PT ;  /* 0x000000d800027812 */ /* 0x001fe400078ec0ff */
        /* <DEDUP_REMOVED lines=11> */
.L_x_10645:
[----:B------:R-:W-:Y:S05]  /*11f20*/  YIELD ;  /* 0x0000000000007946 */ /* 0x000fea0003800000 */
[----:B------:R-:W-:Y:S01]  /*11f30*/  ULDC.64 UR4, c[0x0][0xa28] ;  /* 0x00028a0000047ab9 */ /* 0x000fe20000000a00 */
[----:B------:R-:W-:Y:S02]  /*11f40*/  CS2R R8, SRZ ;  /* 0x0000000000087805 */ /* 0x000fe4000001ff00 */
[----:B------:R-:W-:Y:S01]  /*11f50*/  ISETP.NE.U32.AND P0, PT, RZ, UR4, PT ;  /* 0x00000004ff007c0c */ /* 0x000fe2000bf05070 */
[----:B01----:R-:W0:Y:S01]  /*11f60*/  LDC.64 R4, c[0x0][0xa00] ;  /* 0x00028000ff047b82 */ /* 0x003e220000000a00 */
[----:B------:R-:W-:Y:S01]  /*11f70*/  IMAD.MOV.U32 R0, RZ, RZ, RZ ;  /* 0x000000ffff007224 */ /* 0x000fe200078e00ff */
[----:B------:R-:W-:Y:S01]  /*11f80*/  ULDC.64 UR6, c[0x0][0xa08] ;  /* 0x0002820000067ab9 */ /* 0x000fe20000000a00 */
[----:B------:R-:W-:Y:S01]  /*11f90*/  ISETP.NE.AND.EX P0, PT, RZ, UR5, PT, P0 ;  /* 0x00000005ff007c0c */ /* 0x000fe2000bf05300 */
[----:B------:R-:W-:-:S12]  /*11fa0*/  ULDC.64 UR4, c[0x0][0xa18] ;  /* 0x0002860000047ab9 */ /* 0x000fd80000000a00 */
[----:B----4-:R-:W1:Y:S02]  /*11fb0*/  @P0 LDC.64 R2, c[0x0][0xa28] ;  /* 0x00028a00ff020b82 */ /* 0x010e640000000a00 */
[----:B-1----:R-:W-:-:S05]  /*11fc0*/  @P0 IMAD.WIDE R2, R27, 0x4, R2 ;  /* 0x000000041b020825 */ /* 0x002fca00078e0202 */
[----:B------:R1:W5:Y:S01]  /*11fd0*/  @P0 LDG.E R8, desc[UR52][R2.64] ;  /* 0x0000003402080981 */ /* 0x000362000c1e1900 */
[----:B------:R-:W-:Y:S01]  /*11fe0*/  ISETP.NE.U32.AND P0, PT, RZ, UR4, PT ;  /* 0x00000004ff007c0c */ /* 0x000fe2000bf05070 */
[----:B0-----:R-:W-:Y:S01]  /*11ff0*/  IMAD.WIDE R4, R27, 0x4, R4 ;  /* 0x000000041b047825 */ /* 0x001fe200078e0204 */
[----:B------:R-:W-:Y:S02]  /*12000*/  ISETP.NE.U32.AND P1, PT, RZ, UR6, PT ;  /* 0x00000006ff007c0c */ /* 0x000fe4000bf25070 */
[----:B------:R-:W-:Y:S01]  /*12010*/  ISETP.NE.AND.EX P2, PT, RZ, UR5, PT, P0 ;  /* 0x00000005ff007c0c */ /* 0x000fe2000bf45300 */
[----:B------:R-:W-:Y:S01]  /*12020*/  ULDC.64 UR4, c[0x0][0xa00] ;  /* 0x0002800000047ab9 */ /* 0x000fe20000000a00 */
[----:B------:R-:W-:Y:S02]  /*12030*/  ISETP.NE.AND.EX P1, PT, RZ, UR7, PT, P1 ;  /* 0x00000007ff007c0c */ /* 0x000fe4000bf25310 */
[----:B------:R-:W-:Y:S01]  /*12040*/  ISETP.NE.U32.AND P0, PT, RZ, UR4, PT ;  /* 0x00000004ff007c0c */ /* 0x000fe2000bf05070 */
[----:B-1----:R-:W0:Y:S03]  /*12050*/  LDC.64 R2, c[0x0][0xa08] ;  /* 0x00028200ff027b82 */ /* 0x002e260000000a00 */
[----:B------:R-:W-:-:S05]  /*12060*/  ISETP.NE.AND.EX P0, PT, RZ, UR5, PT, P0 ;  /* 0x00000005ff007c0c */ /* 0x000fca000bf05300 */
[----:B------:R-:W1:Y:S08]  /*12070*/  @P2 LDC.64 R6, c[0x0][0xa18] ;  /* 0x00028600ff062b82 */ /* 0x000e700000000a00 */
[----:B--2---:R-:W2:Y:S01]  /*12080*/  @P0 LDG.E R0, desc[UR52][R4.64] ;  /* 0x0000003404000981 */ /* 0x004ea2000c1e1900 */
        /* <DEDUP_REMOVED lines=17> */
[----:B---3--:R-:W-:Y:S06]  /*121a0*/  @P2 BRA `(.L_x_10532) ;  /* 0x0000000000142947 */ /* 0x008fec0003800000 */
[----:B------:R-:W-:Y:S05]  /*121b0*/  @!P0 BRA `(.L_x_10532) ;  /* 0x0000000000108947 */ /* 0x000fea0003800000 */
[----:B------:R-:W2:Y:S04]  /*121c0*/  LDG.E R7, desc[UR52][R4.64] ;  /* 0x0000003404077981 */ /* 0x000ea8000c1e1900 */
[----:B0-----:R-:W2:Y:S02]  /*121d0*/  LDG.E R0, desc[UR52][R4.64+0x4] ;  /* 0x0000043404007981 */ /* 0x001ea4000c1e1900 */
[----:B--2---:R-:W-:-:S05]  /*121e0*/  IMAD.IADD R10, R0, 0x1, -R7 ;  /* 0x00000001000a7824 */ /* 0x004fca00078e0a07 */
[----:B------:R1:W-:Y:S02]  /*121f0*/  STL [R1+0xc], R10 ;  /* 0x00000c0a01007387 */ /* 0x0003e40000100800 */
.L_x_10532:
[----:B------:R-:W-:Y:S01]  /*12200*/  ULDC.64 UR4, c[0x0][0xa20] ;  /* 0x0002880000047ab9 */ /* 0x000fe20000000a00 */
[C---:B0-----:R-:W-:Y:S02]  /*12210*/  LOP3.LUT R0, R26.reuse, 0xff000000, RZ, 0xc0, !PT ;  /* 0xff0000001a007812 */ /* 0x041fe400078ec0ff */
[----:B------:R-:W-:Y:S02]  /*12220*/  ISETP.NE.U32.AND P0, PT, RZ, UR4, PT ;  /* 0x00000004ff007c0c */ /* 0x000fe4000bf05070 */
[----:B------:R-:W-:Y:S02]  /*12230*/  SHF.R.U32.HI R5, RZ, 0x8, R0 ;  /* 0x00000008ff057819 */ /* 0x000fe40000011600 */
[----:B------:R-:W-:Y:S02]  /*12240*/  ISETP.NE.AND.EX P0, PT, RZ, UR5, PT, P0 ;  /* 0x00000005ff007c0c */ /* 0x000fe4000bf05300 */
[C---:B------:R-:W-:Y:S02]  /*12250*/  LOP3.LUT R0, R26.reuse, 0xff0000, RZ, 0xc0, !PT ;  /* 0x00ff00001a007812 */ /* 0x040fe400078ec0ff */
[----:B------:R-:W-:Y:S01]  /*12260*/  LOP3.LUT R16, R26, 0xffff, RZ, 0xc0, !PT ;  /* 0x0000ffff1a107812 */ /* 0x000fe200078ec0ff */
[----:B-----5:R-:W-:Y:S01]  /*12270*/  IMAD.IADD R26, R9, 0x1, R8 ;  /* 0x00000001091a7824 */ /* 0x020fe200078e0208 */
[----:B------:R-:W-:-:S07]  /*12280*/  LEA.HI R0, R0, R5, RZ, 0x10 ;  /* 0x0000000500007211 */ /* 0x000fce00078f80ff */
[----:B------:R-:W-:Y:S05]  /*12290*/  @!P0 BRA `(.L_x_10533) ;  /* 0x0000000000108947 */ /* 0x000fea0003800000 */
[----:B------:R-:W0:Y:S02]  /*122a0*/  LDC.64 R2, c[0x0][0xa20] ;  /* 0x00028800ff027b82 */ /* 0x000e240000000a00 */
[----:B0-----:R-:W-:-:S05]  /*122b0*/  IMAD.WIDE R2, R27, 0x4, R2 ;  /* 0x000000041b027825 */ /* 0x001fca00078e0202 */
[----:B------:R0:W5:Y:S01]  /*122c0*/  LDG.E R6, desc[UR52][R2.64] ;  /* 0x0000003402067981 */ /* 0x000162000c1e1900 */
[----:B------:R-:W-:Y:S05]  /*122d0*/  BRA `(.L_x_10534) ;  /* 0x0000000000107947 */ /* 0x000fea0003800000 */
.L_x_10533:
[----:B------:R-:W-:Y:S05]  /*122e0*/  @!P1 BRA `(.L_x_10534) ;  /* 0x00000000000c9947 */ /* 0x000fea0003800000 */
[----:B------:R-:W2:Y:S04]  /*122f0*/  LDG.E R5, desc[UR52][R2.64] ;  /* 0x0000003402057981 */ /* 0x000ea8000c1e1900 */
[----:B------:R-:W2:Y:S02]  /*12300*/  LDG.E R6, desc[UR52][R2.64+0x4] ;  /* 0x0000043402067981 */ /* 0x000ea4000c1e1900 */
[----:B--2---:R-:W-:-:S07]  /*12310*/  IMAD.IADD R6, R6, 0x1, -R5 ;  /* 0x0000000106067824 */ /* 0x004fce00078e0a05 */
.L_x_10534:
[----:B0-----:R-:W0:Y:S01]  /*12320*/  LDC R2, c[0x0][0x448] ;  /* 0x00011200ff027b82 */ /* 0x001e220000000800 */
[----:B------:R-:W-:Y:S02]  /*12330*/  IMAD R11, R25, 0xc0, RZ ;  /* 0x000000c0190b7824 */ /* 0x000fe400078e02ff */
[----:B-----5:R-:W-:Y:S02]  /*12340*/  IMAD.IADD R6, R6, 0x1, -R8 ;  /* 0x0000000106067824 */ /* 0x020fe400078e0a08 */
[----:B------:R-:W-:Y:S01]  /*12350*/  VIADD R7, R11, 0xbf ;  /* 0x000000bf0b077836 */ /* 0x000fe20000000000 */
[----:B------:R2:W-:Y:S01]  /*12360*/  STL [R1+0x8], R11 ;  /* 0x0000080b01007387 */ /* 0x0005e20000100800 */
[----:B0-----:R-:W-:-:S13]  /*12370*/  ISETP.NE.AND P1, PT, R2, 0x1, PT ;  /* 0x000000010200780c */ /* 0x001fda0003f25270 */
[----:B------:R-:W0:Y:S08]  /*12380*/  @P1 LDC R4, c[0x0][0x44c] ;  /* 0x00011300ff041b82 */ /* 0x000e300000000800 */
[----:B------:R-:W3:Y:S01]  /*12390*/  @P1 LDC R2, c[0x0][0x450] ;  /* 0x00011400ff021b82 */ /* 0x000ee20000000800 */
[----:B0-----:R-:W-:-:S05]  /*123a0*/  @P1 IMAD.HI.U32 R3, R7, R4, RZ ;  /* 0x0000000407031227 */ /* 0x001fca00078e00ff */
[----:B---3--:R-:W-:Y:S01]  /*123b0*/  @P1 SHF.R.U32.HI R7, RZ, R2, R3 ;  /* 0x00000002ff071219 */ /* 0x008fe20000011603 */
[----:B------:R-:W-:-:S05]  /*123c0*/  VIADD R2, R6, 0x7f ;  /* 0x0000007f06027836 */ /* 0x000fca0000000000 */
[----:B------:R-:W-:-:S04]  /*123d0*/  SHF.R.S32.HI R3, RZ, 0x1f, R2 ;  /* 0x0000001fff037819 */ /* 0x000fc80000011402 */
[----:B------:R-:W-:Y:S02]  /*123e0*/  LEA.HI R4, R3, R2, RZ, 0x7 ;  /* 0x0000000203047211 */ /* 0x000fe400078f38ff */
[----:B------:R-:W-:Y:S02]  /*123f0*/  IADD3 R2, R6, 0x1, -R10 ;  /* 0x0000000106027810 */ /* 0x000fe40007ffe80a */
[----:B------:R-:W-:-:S03]  /*12400*/  SHF.R.S32.HI R9, RZ, 0x7, R4 ;  /* 0x00000007ff097819 */ /* 0x000fc60000011404 */
[----:B------:R-:W-:Y:S02]  /*12410*/  IMAD.IADD R7, R2, 0x1, R7 ;  /* 0x0000000102077824 */ /* 0x000fe400078e0207 */
[----:B------:R-:W0:Y:S01]  /*12420*/  LDC.64 R2, c[0x0][0x9e0] ;  /* 0x00027800ff027b82 */ /* 0x000e220000000a00 */
[----:B------:R2:W-:Y:S01]  /*12430*/  STL [R1+0x40], R9 ;  /* 0x0000400901007387 */ /* 0x0005e20000100800 */
[----:B0-----:R-:W-:Y:S01]  /*12440*/  ISETP.GE.AND P2, PT, R3, 0x1, PT ;  /* 0x000000010300780c */ /* 0x001fe20003f46270 */
        /* <DEDUP_REMOVED lines=13> */
.L_x_10537:
[----:B------:R-:W-:-:S13]  /*12520*/  ISETP.NE.AND P0, PT, R3, 0x1, PT ;  /* 0x000000010300780c */ /* 0x000fda0003f05270 */
[----:B------:R-:W0:Y:S02]  /*12530*/  @P0 LDC.64 R4, c[0x0][0x9e8] ;  /* 0x00027a00ff040b82 */ /* 0x000e240000000a00 */
[----:B0-----:R-:W-:-:S05]  /*12540*/  @P0 IMAD.HI.U32 R4, R8, R4, RZ ;  /* 0x0000000408040227 */ /* 0x001fca00078e00ff */
[----:B------:R-:W-:-:S07]  /*12550*/  @P0 SHF.R.U32.HI R8, RZ, R5, R4 ;  /* 0x00000005ff080219 */ /* 0x000fce0000011604 */
.L_x_10538:
[----:B------:R-:W-:Y:S05]  /*12560*/  BSYNC B0 ;  /* 0x0000000000007941 */ /* 0x000fea0003800000 */
.L_x_10536:
[----:B------:R-:W-:-:S05]  /*12570*/  IMAD R5, R8, R3, R3 ;  /* 0x0000000308057224 */ /* 0x000fca00078e0203 */
[----:B------:R-:W-:-:S07]  /*12580*/  VIMNMX R2, R2, R5, PT ;  /* 0x0000000502027248 */ /* 0x000fce0003fe0100 */
.L_x_10535:
[----:B------:R-:W0:Y:S01]  /*12590*/  @P1 LDC R7, c[0x0][0x44c] ;  /* 0x00011300ff071b82 */ /* 0x000e220000000800 */
[----:B------:R-:W-:Y:S01]  /*125a0*/  IMAD.MOV.U32 R5, RZ, RZ, R11 ;  /* 0x000000ffff057224 */ /* 0x000fe200078e000b */
[----:B------:R-:W-:Y:S01]  /*125b0*/  ULDC UR4, c[0x0][0x9dc] ;  /* 0x0002770000047ab9 */ /* 0x000fe20000000800 */
[----:B------:R-:W-:-:S05]  /*125c0*/  VIADD R2, R2, 0x7f ;  /* 0x0000007f02027836 */ /* 0x000fca0000000000 */
[----:B------:R-:W2:Y:S01]  /*125d0*/  @P1 LDC R4, c[0x0][0x450] ;  /* 0x00011400ff041b82 */ /* 0x000ea20000000800 */
[----:B0-----:R-:W-:-:S05]  /*125e0*/  @P1 IMAD.HI.U32 R7, R11, R7, RZ ;  /* 0x000000070b071227 */ /* 0x001fca00078e00ff */
[----:B--2---:R-:W-:-:S04]  /*125f0*/  @P1 SHF.R.U32.HI R5, RZ, R4, R7 ;  /* 0x00000004ff051219 */ /* 0x004fc80000011607 */
        /* <DEDUP_REMOVED lines=13> */
[----:B0-----:R-:W0:Y:S02]  /*126d0*/  @P0 LDC.64 R4, c[0x0][0x9e8] ;  /* 0x00027a00ff040b82 */ /* 0x001e240000000a00 */
[----:B0-----:R-:W-:-:S05]  /*126e0*/  @P0 IMAD.HI.U32 R4, R7, R4, RZ ;  /* 0x0000000407040227 */ /* 0x001fca00078e00ff */
[----:B------:R-:W-:-:S04]  /*126f0*/  @P0 SHF.R.U32.HI R7, RZ, R5, R4 ;  /* 0x00000005ff070219 */ /* 0x000fc80000011604 */
[----:B------:R-:W-:Y:S01]  /*12700*/  LOP3.LUT R7, RZ, R7, RZ, 0x33, !PT ;  /* 0x00000007ff077212 */ /* 0x000fe200078e33ff */
[----:B------:R-:W-:Y:S06]  /*12710*/  BRA `(.L_x_10542) ;  /* 0x0000000000107947 */ /* 0x000fec0003800000 */
.L_x_10541:
[----:B------:R-:W-:-:S13]  /*12720*/  ISETP.NE.AND P0, PT, R3, 0x1, PT ;  /* 0x000000010300780c */ /* 0x000fda0003f05270 */
[----:B0-----:R-:W0:Y:S02]  /*12730*/  @P0 LDC.64 R4, c[0x0][0x9e8] ;  /* 0x00027a00ff040b82 */ /* 0x001e240000000a00 */
[----:B0-----:R-:W-:-:S05]  /*12740*/  @P0 IMAD.HI.U32 R4, R7, R4, RZ ;  /* 0x0000000407040227 */ /* 0x001fca00078e00ff */
[----:B------:R-:W-:-:S07]  /*12750*/  @P0 SHF.R.U32.HI R7, RZ, R5, R4 ;  /* 0x00000005ff070219 */ /* 0x000fce0000011604 */
.L_x_10542:
[----:B------:R-:W-:Y:S05]  /*12760*/  BSYNC B0 ;  /* 0x0000000000007941 */ /* 0x000fea0003800000 */
.L_x_10540:
[----:B------:R-:W-:-:S05]  /*12770*/  IMAD R3, R7, R3, RZ ;  /* 0x0000000307037224 */ /* 0x000fca00078e02ff */
[----:B------:R-:W-:-:S07]  /*12780*/  VIMNMX R2, R2, R3, !PT ;  /* 0x0000000302027248 */ /* 0x000fce0007fe0100 */
.L_x_10539:
[----:B------:R-:W-:Y:S01]  /*12790*/  SHF.R.S32.HI R3, RZ, 0x1f, R2 ;  /* 0x0000001fff037819 */ /* 0x000fe20000011402 */
[----:B------:R-:W-:Y:S01]  /*127a0*/  IMAD.MOV.U32 R5, RZ, RZ, RZ ;  /* 0x000000ffff057224 */ /* 0x000fe200078e00ff */
[----:B0-----:R-:W-:Y:S01]  /*127b0*/  SHF.R.U32.HI R4, RZ, 0x10, R0 ;  /* 0x00000010ff047819 */ /* 0x001fe20000011600 */
[----:B------:R-:W-:Y:S01]  /*127c0*/  BSSY B0, `(.L_x_10543) ;  /* 0x0000029000007945 */ /* 0x000fe20003800000 */
[----:B------:R-:W-:Y:S01]  /*127d0*/  LEA.HI R3, R3, R2, RZ, 0x7 ;  /* 0x0000000203037211 */ /* 0x000fe200078f38ff */
[----:B------:R-:W-:Y:S01]  /*127e0*/  IMAD.MOV.U32 R12, RZ, RZ, R5 ;  /* 0x000000ffff0c7224 */ /* 0x000fe200078e0005 */
[----:B------:R-:W-:Y:S02]  /*127f0*/  ISETP.NE.AND P0, PT, R4, RZ, PT ;  /* 0x000000ff0400720c */ /* 0x000fe40003f05270 */
[----:B------:R-:W-:Y:S02]  /*12800*/  SHF.R.S32.HI R3, RZ, 0x7, R3 ;  /* 0x00000007ff037819 */ /* 0x000fe40000011403 */
[----:B-1----:R-:W-:-:S02]  /*12810*/  LOP3.LUT R10, R0, 0xff, RZ, 0xc0, !PT ;  /* 0x000000ff000a7812 */ /* 0x002fc400078ec0ff */
[----:B------:R-:W-:-:S04]  /*12820*/  VIMNMX R11, RZ, R3, !PT ;  /* 0x00000003ff0b7248 */ /* 0x000fc80007fe0100 */
[----:B------:R-:W-:Y:S01]  /*12830*/  ISETP.GT.AND P1, PT, R6, R11, PT ;  /* 0x0000000b0600720c */ /* 0x000fe20003f24270 */
[----:B------:R0:W-:Y:S02]  /*12840*/  STL [R1+0x14], R11 ;  /* 0x0000140b01007387 */ /* 0x0001e40000100800 */
[----:B------:R-:W1:Y:S02]  /*12850*/  @!P0 LDC R4, c[0x0][0x9f0] ;  /* 0x00027c00ff048b82 */ /* 0x000e640000000800 */
[----:B------:R0:W-:Y:S04]  /*12860*/  STL [R1+0x18], R5 ;  /* 0x0000180501007387 */ /* 0x0001e80000100800 */
[----:B------:R0:W-:Y:S04]  /*12870*/  STL [R1+0x30], R10 ;  /* 0x0000300a01007387 */ /* 0x0001e80000100800 */
[----:B------:R-:W-:Y:S05]  /*12880*/  @!P1 BRA `(.L_x_10544) ;  /* 0x0000000000709947 */ /* 0x000fea0003800000 */
[-C--:B-1----:R-:W-:Y:S02]  /*12890*/  IABS R0, R4.reuse ;  /* 0x0000000400007213 */ /* 0x082fe40000000000 */
[----:B------:R-:W-:Y:S02]  /*128a0*/  IABS R7, R4 ;  /* 0x0000000400077213 */ /* 0x000fe40000000000 */
[----:B------:R-:W1:Y:S03]  /*128b0*/  I2F.RP R8, R0 ;  /* 0x0000000000087306 */ /* 0x000e660000209400 */
[----:B------:R-:W-:-:S05]  /*128c0*/  IMAD.MOV R7, RZ, RZ, -R7 ;  /* 0x000000ffff077224 */ /* 0x000fca00078e0a07 */
[----:B-1----:R-:W1:Y:S02]  /*128d0*/  MUFU.RCP R8, R8 ;  /* 0x0000000800087308 */ /* 0x002e640000001000 */
[----:B-1----:R-:W-:-:S06]  /*128e0*/  VIADD R9, R8, 0xffffffe ;  /* 0x0ffffffe08097836 */ /* 0x002fcc0000000000 */
[----:B------:R-:W1:Y:S02]  /*128f0*/  F2I.FTZ.U32.TRUNC.NTZ R3, R9 ;  /* 0x0000000900037305 */ /* 0x000e64000021f000 */
[----:B-1----:R-:W-:-:S04]  /*12900*/  IMAD.MOV R2, RZ, RZ, -R3 ;  /* 0x000000ffff027224 */ /* 0x002fc800078e0a03 */
[----:B0-----:R-:W-:Y:S02]  /*12910*/  IMAD R5, R2, R0, RZ ;  /* 0x0000000002057224 */ /* 0x001fe400078e02ff */
        /* <DEDUP_REMOVED lines=19> */
.L_x_10544:
[----:B------:R-:W-:Y:S05]  /*12a50*/  BSYNC B0 ;  /* 0x0000000000007941 */ /* 0x000fea0003800000 */
.L_x_10543:
[----:B------:R-:W-:Y:S01]  /*12a60*/  IMAD.MOV.U32 R0, RZ, RZ, R12 ;  /* 0x000000ffff007224 */ /* 0x000fe200078e000c */
[----:B------:R-:W-:Y:S03]  /*12a70*/  BSSY B7, `(.L_x_10545) ;  /* 0x0000420000077945 */ /* 0x000fe60003800000 */
[----:B------:R-:W-:-:S05]  /*12a80*/  IMAD R29, R10, R0, R11 ;  /* 0x000000000a1d7224 */ /* 0x000fca00078e020b */
[----:B------:R-:W-:-:S04]  /*12a90*/  VIADDMNMX R22, R29, R0, R6, PT ;  /* 0x000000001d167246 */ /* 0x000fc80003800106 */
        /* <DEDUP_REMOVED lines=18> */
[----:B0-----:R-:W-:Y:S01]  /*12bc0*/  IADD3 R24, R0, UR37, R7 ;  /* 0x0000002500187c10 */ /* 0x001fe2000fffe007 */
[----:B------:R-:W-:Y:S06]  /*12bd0*/  BRA `(.L_x_10547) ;  /* 0x0000004000247947 */ /* 0x000fec0003800000 */
.L_x_10546:
        /* <DEDUP_REMOVED lines=13> */
[----:B------:R-:W-:Y:S02]  /*12cb0*/  IMAD.U32 R10, RZ, RZ, UR4 ;  /* 0x00000004ff0a7e24 */ /* 0x000fe4000f8e00ff */
[----:B------:R-:W-:Y:S02]  /*12cc0*/  IMAD.U32 R11, RZ, RZ, UR5 ;  /* 0x00000005ff0b7e24 */ /* 0x000fe4000f8e00ff */
[----:B------:R-:W-:Y:S02]  /*12cd0*/  IMAD.MOV.U32 R8, RZ, RZ, 0x70 ;  /* 0x00000070ff087424 */ /* 0x000fe400078e00ff */
[----:B--2---:R-:W-:Y:S02]  /*12ce0*/  IMAD.MOV.U32 R12, RZ, RZ, 0x1 ;  /* 0x00000001ff0c7424 */ /* 0x004fe400078e00ff */
[----:B------:R-:W-:-:S07]  /*12cf0*/  IMAD.MOV.U32 R13, RZ, RZ, RZ ;  /* 0x000000ffff0d7224 */ /* 0x000fce00078e00ff */
[----:B------:R-:W-:-:S07]  /*12d00*/  LEPC R20, `(.L_x_10549) ;  /* 0x000000001014794e */ /* 0x000fce0000000000 */
[----:B-1----:R-:W-:Y:S05]  /*12d10*/  CALL.ABS.NOINC R2 ;  /* 0x0000000002007343 */ /* 0x002fea0003c00000 */
.L_x_10549:
[----:B------:R-:W-:Y:S05]  /*12d20*/  BSYNC B6 ;  /* 0x0000000000067941 */ /* 0x000fea0003800000 */
.L_x_10548:
        /* <DEDUP_REMOVED lines=13> */
[----:B------:R-:W-:Y:S02]  /*12e00*/  IMAD.U32 R10, RZ, RZ, UR4 ;  /* 0x00000004ff0a7e24 */ /* 0x000fe4000f8e00ff */
[----:B------:R-:W-:Y:S02]  /*12e10*/  IMAD.U32 R11, RZ, RZ, UR5 ;  /* 0x00000005ff0b7e24 */ /* 0x000fe4000f8e00ff */
[----:B------:R-:W-:Y:S02]  /*12e20*/  IMAD.MOV.U32 R8, RZ, RZ, 0x70 ;  /* 0x00000070ff087424 */ /* 0x000fe400078e00ff */
[----:B--2---:R-:W-:Y:S02]  /*12e30*/  IMAD.MOV.U32 R12, RZ, RZ, 0x1 ;  /* 0x00000001ff0c7424 */ /* 0x004fe400078e00ff */
[----:B---3--:R-:W-:-:S07]  /*12e40*/  IMAD.MOV.U32 R13, RZ, RZ, RZ ;  /* 0x000000ffff0d7224 */ /* 0x008fce00078e00ff */
[----:B------:R-:W-:-:S07]  /*12e50*/  LEPC R20, `(.L_x_10552) ;  /* 0x000000001014794e */ /* 0x000fce0000000000 */
[----:B----4-:R-:W-:Y:S05]  /*12e60*/  CALL.ABS.NOINC R2 ;  /* 0x0000000002007343 */ /* 0x010fea0003c00000 */
.L_x_10552:
        /* <DEDUP_REMOVED lines=15> */
.L_x_10551:
[----:B------:R-:W-:Y:S05]  /*12f60*/  BSYNC B6 ;  /* 0x0000000000067941 */ /* 0x000fea0003800000 */
.L_x_10550:
[----:B------:R-:W-:Y:S01]  /*12f70*/  ULDC.64 UR4, c[0x0][0x9f8] ;  /* 0x00027e0000047ab9 */ /* 0x000fe20000000a00 */
[----:B------:R-:W-:Y:S01]  /*12f80*/  IMAD.MOV.U32 R23, RZ, RZ, R27 ;  /* 0x000000ffff177224 */ /* 0x000fe200078e001b */
[----:B------:R-:W-:-:S04]  /*12f90*/  ISETP.NE.U32.AND P0, PT, RZ, UR4, PT ;  /* 0x00000004ff007c0c */ /* 0x000fc8000bf05070 */
[----:B------:R-:W-:Y:S01]  /*12fa0*/  ISETP.NE.AND.EX P0, PT, RZ, UR5, PT, P0 ;  /* 0x00000005ff007c0c */ /* 0x000fe2000bf05300 */
[----:B------:R-:W-:-:S12]  /*12fb0*/  ULDC.64 UR4, c[0x0][0xa08] ;  /* 0x0002820000047ab9 */ /* 0x000fd80000000a00 */
[----:B------:R-:W3:Y:S02]  /*12fc0*/  @P0 LDC.64 R2, c[0x0][0x9f8] ;  /* 0x00027e00ff020b82 */ /* 0x000ee40000000a00 */
[----:B---3--:R-:W-:-:S05]  /*12fd0*/  @P0 IMAD.WIDE R2, R27, 0x4, R2 ;  /* 0x000000041b020825 */ /* 0x008fca00078e0202 */
[----:B------:R3:W4:Y:S01]  /*12fe0*/  @P0 LDG.E R23, desc[UR52][R2.64] ;  /* 0x0000003402170981 */ /* 0x000722000c1e1900 */
[----:B------:R-:W-:Y:S01]  /*12ff0*/  VIADD R22, R22, 0xffffffff ;  /* 0xffffffff16167836 */ /* 0x000fe20000000000 */
[----:B---3--:R-:W3:Y:S02]  /*13000*/  LDC.64 R2, c[0x0][0x418] ;  /* 0x00010600ff027b82 */ /* 0x008ee40000000a00 */
[----:B---3--:R-:W-:Y:S01]  /*13010*/  LOP3.LUT P0, RZ, R2, UR4, RZ, 0xfc, !PT ;  /* 0x0000000402ff7c12 */ /* 0x008fe2000f80fcff */
[----:B------:R-:W-:-:S03]  /*13020*/  UMOV UR4, 0xffffffff ;  /* 0xffffffff00047882 */ /* 0x000fc60000000000 */
[----:B------:R-:W-:Y:S02]  /*13030*/  LOP3.LUT P0, RZ, R3, UR5, RZ, 0xfc, P0 ;  /* 0x0000000503ff7c12 */ /* 0x000fe4000800fcff */
[----:B----4-:R-:W-:Y:S02]  /*13040*/  SHF.R.S32.HI R25, RZ, 0x1f, R23 ;  /* 0x0000001fff197819 */ /* 0x010fe40000011417 */
[----:B------:R-:W-:Y:S01]  /*13050*/  SEL R19, R23, RZ, !P0 ;  /* 0x000000ff17137207 */ /* 0x000fe20004000000 */
[----:B------:R-:W-:Y:S08]  /*13060*/  BRA.DIV UR4, `(.L_x_10553) ;  /* 0x0000005204d47947 */ /* 0x000ff0000b800000 */
[----:B------:R-:W3:Y:S02]  /*13070*/  S2R R0, SR_TID.X ;  /* 0x0000000000007919 */ /* 0x000ee40000002100 */
[----:B---3--:R-:W-:-:S04]  /*13080*/  SHF.R.U32.HI R0, RZ, 0x5, R0 ;  /* 0x00000005ff007819 */ /* 0x008fc80000011600 */
[----:B------:R-:W-:-:S05]  /*13090*/  LOP3.LUT R0, R0, 0x3, RZ, 0xc0, !PT ;  /* 0x0000000300007812 */ /* 0x000fca00078ec0ff */
[----:B------:R3:W4:Y:S02]  /*130a0*/  SHFL.IDX PT, R14, R0, RZ, 0x1f ;  /* 0x00001fff000e7589 */ /* 0x00072400000e0000 */
.L_x_10661:
[----:B---3--:R-:W3:Y:S01]  /*130b0*/  LDL.LU R0, [R1] ;  /* 0x0000000001007983 */ /* 0x008ee20000300800 */
[----:B------:R-:W-:Y:S02]  /*130c0*/  PLOP3.LUT P1, PT, PT, PT, PT, 0x8, 0x0 ;  /* 0x000000000000781c */ /* 0x000fe40003f2e170 */
[----:B----4-:R-:W-:Y:S02]  /*130d0*/  ISETP.NE.AND P0, PT, R14, RZ, PT ;  /* 0x000000ff0e00720c */ /* 0x010fe40003f05270 */
[----:B---3--:R-:W-:-:S09]  /*130e0*/  LOP3.LUT R0, R0, 0xfffffffe, RZ, 0xc0, !PT ;  /* 0xfffffffe00007812 */ /* 0x008fd200078ec0ff */
[----:B------:R-:W-:-:S05]  /*130f0*/  @P1 LOP3.LUT R0, R0, 0x1, RZ, 0xfc, !PT ;  /* 0x0000000100001812 */ /* 0x000fca00078efcff */
[----:B------:R3:W-:Y:S01]  /*13100*/  STL [R1], R0 ;  /* 0x0000000001007387 */ /* 0x0007e20000100800 */
[----:B------:R-:W-:Y:S05]  /*13110*/  @P0 BRA `(.L_x_10554) ;  /* 0x0000000400200947 */ /* 0x000fea0003800000 */
[----:B------:R-:W-:-:S03]  /*13120*/  UMOV UR4, 0xffffffff ;  /* 0xffffffff00047882 */ /* 0x000fc60000000000 */
[----:B------:R-:W-:Y:S05]  /*13130*/  BRA.DIV UR4, `(.L_x_10555) ;  /* 0x0000005204d47947 */ /* 0x000fea000b800000 */
[----:B------:R-:W-:-:S13]  /*13140*/  ELECT P6, URZ, PT ;  /* 0x00000000003f782f */ /* 0x000fda00038c0000 */
.L_x_10664:
[----:B------:R-:W-:Y:S05]  /*13150*/  @!P6 BRA `(.L_x_10554) ;  /* 0x000000040010e947 */ /* 0x000fea0003800000 */
[----:B------:R-:W-:-:S04]  /*13160*/  ISETP.NE.U32.AND P0, PT, R2, RZ, PT ;  /* 0x000000ff0200720c */ /* 0x000fc80003f05070 */
[----:B------:R-:W-:-:S13]  /*13170*/  ISETP.NE.AND.EX P0, PT, R3, RZ, PT, P0 ;  /* 0x000000ff0300720c */ /* 0x000fda0003f05300 */
[----:B------:R-:W-:Y:S05]  /*13180*/  @!P0 BRA `(.L_x_10556) ;  /* 0x0000000000448947 */ /* 0x000fea0003800000 */
[----:B------:R-:W4:Y:S01]  /*13190*/  LDC R6, c[0x0][0x43c] ;  /* 0x00010f00ff067b82 */ /* 0x000f220000000800 */
[----:B------:R-:W-:Y:S01]  /*131a0*/  ULDC.64 UR4, c[0x0][0x428] ;  /* 0x00010a0000047ab9 */ /* 0x000fe20000000a00 */
[----:B----4-:R-:W-:-:S13]  /*131b0*/  ISETP.NE.AND P0, PT, R6, 0x1, PT ;  /* 0x000000010600780c */ /* 0x010fda0003f05270 */
[----:B01----:R-:W3:Y:S02]  /*131c0*/  @P0 LDC.64 R4, c[0x0][0x440] ;  /* 0x00011000ff040b82 */ /* 0x003ee40000000a00 */
[----:B---3--:R-:W-:-:S04]  /*131d0*/  @P0 IMAD.HI.U32 R0, R22, R4, RZ ;  /* 0x0000000416000227 */ /* 0x008fc800078e00ff */
        /* <DEDUP_REMOVED lines=12> */
.L_x_10556:
[----:B---3--:R-:W-:Y:S01]  /*132a0*/  IMAD R0, R18, 0x8, R17 ;  /* 0x0000000812007824 */ /* 0x008fe200078e0211 */
[----:B----4-:R-:W-:-:S04]  /*132b0*/  SHF.L.U32 R2, R28, 0x1f, RZ ;  /* 0x0000001f1c027819 */ /* 0x010fc800000006ff */
[----:B------:R-:W3:Y:S02]  /*132c0*/  SYNCS.PHASECHK.TRANS64.TRYWAIT P0, [R0+URZ+0x2d840], R2 ;  /* 0x02d84002000075a7 */ /* 0x000ee4000800017f */
[----:B---3--:R-:W-:Y:S05]  /*132d0*/  @!P0 BRA `(.L_x_10557) ;  /* 0x00000050008c8947 */ /* 0x008fea0003800000 */
.L_x_10665:
        /* <DEDUP_REMOVED lines=11> */
.L_x_10558:
[----:B---3--:R-:W3:Y:S01]  /*13390*/  LDL.LU R2, [R1] ;  /* 0x0000000001027983 */ /* 0x008ee20000300800 */
[----:B------:R-:W-:Y:S01]  /*133a0*/  R2UR UR9, R0 ;  /* 0x00000000000972ca */ /* 0x000fe200000e0000 */
[----:B------:R-:W-:Y:S01]  /*133b0*/  IMAD R0, R18, 0x6000, R17 ;  /* 0x0000600012007824 */ /* 0x000fe200078e0211 */
        /* <DEDUP_REMOVED lines=11> */
[----:B------:R-:W-:-:S04]  /*13470*/  UIADD3 UR9, UR9, 0x2d830, URZ ;  /* 0x0002d83009097890 */ /* 0x000fc8000fffe03f */
[----:B------:R-:W-:Y:S02]  /*13480*/  ULEA UR11, UR11, UR5, 0x7 ;  /* 0x000000050b0b7291 */ /* 0x000fe4000f8e383f */
[----:B------:R-:W-:Y:S02]  /*13490*/  UIADD3 UR14, UR8, 0x15400, URZ ;  /* 0x00015400080e7890 */ /* 0x000fe4000fffe03f */
[----:B------:R-:W-:Y:S02]  /*134a0*/  UIADD3.X UR5, URZ, UR39, URZ, UP0, !UPT ;  /* 0x000000273f057290 */ /* 0x000fe400087fe43f */
[----:B------:R-:W-:Y:S02]  /*134b0*/  UIADD3 UR15, UR8, 0x17400, URZ ;  /* 0x00017400080f7890 */ /* 0x000fe4000fffe03f */
[----:B------:R-:W-:-:S03]  /*134c0*/  UIADD3 UR17, UR8, 0x19400, URZ ;  /* 0x0001940008117890 */ /* 0x000fc6000fffe03f */
[----:B------:R-:W-:Y:S01]  /*134d0*/  UMOV UR8, UR14 ;  /* 0x0000000e00087c82 */ /* 0x000fe20008000000 */
[----:B------:R-:W-:Y:S01]  /*134e0*/  UMOV UR14, 0x40 ;  /* 0x00000040000e7882 */ /* 0x000fe20000000000 */
[----:B------:R4:W-:Y:S02]  /*134f0*/  UTMALDG.4D [UR8], [UR4], desc[UR6] ;  /* 0x00000608040075b4 */ /* 0x0009e40008019000 */
[----:B----4-:R-:W-:Y:S01]  /*13500*/  UMOV UR8, UR15 ;  /* 0x0000000f00087c82 */ /* 0x010fe20008000000 */
[----:B------:R-:W-:Y:S02]  /*13510*/  UMOV UR10, UR16 ;  /* 0x00000010000a7c82 */ /* 0x000fe40008000000 */
[----:B------:R4:W-:Y:S02]  /*13520*/  UTMALDG.4D [UR8], [UR4], desc[UR6] ;  /* 0x00000608040075b4 */ /* 0x0009e40008019000 */
[----:B----4-:R-:W-:Y:S01]  /*13530*/  UMOV UR8, UR17 ;  /* 0x0000001100087c82 */ /* 0x010fe20008000000 */
[----:B------:R-:W-:-:S02]  /*13540*/  UMOV UR10, UR14 ;  /* 0x0000000e000a7c82 */ /* 0x000fc40008000000 */
[----:B------:R4:W-:Y:S01]  /*13550*/  UTMALDG.4D [UR8], [UR4], desc[UR6] ;  /* 0x00000608040075b4 */ /* 0x0009e20008019000 */
[----:B---3--:R-:W-:-:S04]  /*13560*/  LOP3.LUT R2, R2, 0xfffffffe, RZ, 0xc0, !PT ;  /* 0xfffffffe02027812 */ /* 0x008fc800078ec0ff */
[----:B------:R-:W-:-:S05]  /*13570*/  @P0 LOP3.LUT R2, R2, 0x1, RZ, 0xfc, !PT ;  /* 0x0000000102020812 */ /* 0x000fca00078efcff */
[----:B------:R4:W-:Y:S01]  /*13580*/  STL [R1], R2 ;  /* 0x0000000201007387 */ /* 0x0009e20000100800 */
[----:B------:R-:W-:Y:S01]  /*13590*/  NOP ;  /* 0x0000000000007918 */ /* 0x000fe20000000000 */
.L_x_10554:
[----:B------:R-:W5:Y:S01]  /*135a0*/  LDL.LU R3, [R1+0x10] ;  /* 0x0000100001037983 */ /* 0x000f620000300800 */
[----:B------:R-:W-:Y:S05]  /*135b0*/  WARPSYNC.ALL ;  /* 0x0000000000007948 */ /* 0x000fea0003800000 */
[----:B----4-:R-:W-:Y:S01]  /*135c0*/  ULDC.64 UR4, c[0x0][0x298] ;  /* 0x0000a60000047ab9 */ /* 0x010fe20000000a00 */
[----:B---3--:R-:W-:Y:S01]  /*135d0*/  VIADD R0, R17, 0xc400 ;  /* 0x0000c40011007836 */ /* 0x008fe20000000000 */
[----:B------:R-:W-:Y:S01]  /*135e0*/  ULDC.64 UR6, c[0x0][0xa00] ;  /* 0x0002800000067ab9 */ /* 0x000fe20000000a00 */
[----:B------:R-:W-:Y:S01]  /*135f0*/  BSSY B6, `(.L_x_10559) ;  /* 0x0000022000067945 */ /* 0x000fe20003800000 */
[----:B------:R-:W-:Y:S01]  /*13600*/  BAR.SYNC.DEFER_BLOCKING 0x8, 0x200 ;  /* 0x0208000000007b1d */ /* 0x000fe20000010000 */
[----:B------:R-:W-:-:S02]  /*13610*/  ISETP.NE.U32.AND P0, PT, RZ, UR6, PT ;  /* 0x00000006ff007c0c */ /* 0x000fc4000bf05070 */
[----:B------:R-:W-:Y:S02]  /*13620*/  LOP3.LUT P1, RZ, R0, 0x1bf, RZ, 0xc0, !PT ;  /* 0x000001bf00ff7812 */ /* 0x000fe4000782c0ff */
[----:B------:R-:W-:Y:S02]  /*13630*/  ISETP.NE.AND.EX P0, PT, RZ, UR7, PT, P0 ;  /* 0x00000007ff007c0c */ /* 0x000fe4000bf05300 */
[----:B-----5:R-:W-:Y:S01]  /*13640*/  SHF.R.S32.HI R2, RZ, 0x1f, R3 ;  /* 0x0000001fff027819 */ /* 0x020fe20000011403 */
[----:B01----:R-:W-:-:S04]  /*13650*/  IMAD.WIDE.U32 R4, R3, UR4, RZ ;  /* 0x0000000403047c25 */ /* 0x003fc8000f8e00ff */
[----:B------:R-:W-:Y:S01]  /*13660*/  IMAD R2, R2, UR4, RZ ;  /* 0x0000000402027c24 */ /* 0x000fe2000f8e02ff */
[----:B------:R0:W-:Y:S03]  /*13670*/  STL.64 [R1+0x28], R4 ;  /* 0x0000280401007387 */ /* 0x0001e60000100a00 */
[----:B------:R-:W-:Y:S01]  /*13680*/  IMAD R0, R3, UR5, R2 ;  /* 0x0000000503007c24 */ /* 0x000fe2000f8e0202 */
[----:B------:R-:W-:-:S03]  /*13690*/  SHF.R.S32.HI R2, RZ, 0x1f, R27 ;  /* 0x0000001fff027819 */ /* 0x000fc6000001141b */
[----:B------:R-:W-:Y:S01]  /*136a0*/  IMAD.IADD R3, R5, 0x1, R0 ;  /* 0x0000000105037824 */ /* 0x000fe200078e0200 */
[----:B------:R-:W-:Y:S02]  /*136b0*/  SEL R0, R27, RZ, !P0 ;  /* 0x000000ff1b007207 */ /* 0x000fe40004000000 */
[----:B------:R-:W-:Y:S02]  /*136c0*/  SEL R2, R2, RZ, !P0 ;  /* 0x000000ff02027207 */ /* 0x000fe40004000000 */
        /* <DEDUP_REMOVED lines=19> */
[----:B0-----:R-:W-:Y:S05]  /*13800*/  CALL.ABS.NOINC R2 ;  /* 0x0000000002007343 */ /* 0x001fea0003c00000 */
.L_x_10560:
[----:B------:R-:W-:Y:S05]  /*13810*/  BSYNC B6 ;  /* 0x0000000000067941 */ /* 0x000fea0003800000 */
.L_x_10559:
[----:B------:R-:W3:Y:S01]  /*13820*/  LDL.LU R20, [R1+0x34] ;  /* 0x0000340001147983 */ /* 0x000ee20000300800 */
[----:B------:R-:W-:Y:S01]  /*13830*/  ULDC.64 UR6, c[0x0][0x2e0] ;  /* 0x0000b80000067ab9 */ /* 0x000fe20000000a00 */
[----:B------:R-:W-:Y:S01]  /*13840*/  ULDC.64 UR4, c[0x0][0x2d8] ;  /* 0x0000b60000047ab9 */ /* 0x000fe20000000a00 */
[----:B------:R-:W1:Y:S01]  /*13850*/  LDC R9, c[0x0][0x448] ;  /* 0x00011200ff097b82 */ /* 0x000e620000000800 */
[----:B0-----:R-:W3:Y:S01]  /*13860*/  LDL.LU.64 R2, [R1+0x28] ;  /* 0x0000280001027983 */ /* 0x001ee20000300a00 */
[----:B------:R-:W-:-:S03]  /*13870*/  ULDC.64 UR8, c[0x0][0x280] ;  /* 0x0000a00000087ab9 */ /* 0x000fc60000000a00 */
[----:B------:R-:W4:Y:S04]  /*13880*/  LDL.LU R21, [R1+0x38] ;  /* 0x0000380001157983 */ /* 0x000f280000300800 */
[----:B------:R-:W2:Y:S04]  /*13890*/  LDL.LU R4, [R1+0x10] ;  /* 0x0000100001047983 */ /* 0x000ea80000300800 */
[----:B------:R-:W2:Y:S01]  /*138a0*/  LDL R10, [R1+0x8] ;  /* 0x00000800010a7983 */ /* 0x000ea20000100800 */
[----:B------:R-:W0:Y:S01]  /*138b0*/  S2R R11, SR_TID.X ;  /* 0x00000000000b7919 */ /* 0x000e220000002100 */
[----:B-1----:R-:W-:-:S13]  /*138c0*/  ISETP.NE.AND P1, PT, R9, 0x1, PT ;  /* 0x000000010900780c */ /* 0x002fda0003f25270 */
[----:B------:R-:W1:Y:S08]  /*138d0*/  @P1 LDC R6, c[0x0][0x450] ;  /* 0x00011400ff061b82 */ /* 0x000e700000000800 */
[----:B------:R-:W1:Y:S01]  /*138e0*/  @P1 LDC R8, c[0x0][0x450] ;  /* 0x00011400ff081b82 */ /* 0x000e620000000800 */
[----:B---3--:R-:W-:Y:S02]  /*138f0*/  IMAD.MOV.U32 R3, RZ, RZ, R20 ;  /* 0x000000ffff037224 */ /* 0x008fe400078e0014 */
[----:B------:R-:W3:Y:S01]  /*13900*/  S2R R20, SR_TID.X ;  /* 0x0000000000147919 */ /* 0x000ee20000002100 */
[----:B----4-:R-:W-:-:S02]  /*13910*/  IMAD R0, R21, UR6, RZ ;  /* 0x0000000615007c24 */ /* 0x010fc4000f8e02ff */
[----:B------:R-:W-:-:S04]  /*13920*/  IMAD.WIDE.U32 R2, R16, UR4, R2 ;  /* 0x0000000410027c25 */ /* 0x000fc8000f8e0002 */
[----:B------:R-:W-:Y:S01]  /*13930*/  IMAD R3, R16, UR5, R3 ;  /* 0x0000000510037c24 */ /* 0x000fe2000f8e0203 */
[----:B------:R-:W-:Y:S01]  /*13940*/  ULDC.64 UR4, c[0x0][0x2d0] ;  /* 0x0000b40000047ab9 */ /* 0x000fe20000000a00 */
[C---:B--2---:R-:W-:Y:S02]  /*13950*/  IMAD R0, R4.reuse, UR7, R0 ;  /* 0x0000000704007c24 */ /* 0x044fe4000f8e0200 */
[----:B------:R-:W-:Y:S01]  /*13960*/  IMAD.WIDE.U32 R2, R4, UR6, R2 ;  /* 0x0000000604027c25 */ /* 0x000fe2000f8e0002 */
        /* <DEDUP_REMOVED lines=8> */
[----:B------:R-:W-:Y:S01]  /*139f0*/  IMAD.IADD R0, R20, 0x1, R10 ;  /* 0x0000000114007824 */ /* 0x000fe200078e020a */
[----:B------:R-:W-:Y:S01]  /*13a00*/  LOP3.LUT R21, R21, 0x18, RZ, 0xc0, !PT ;  /* 0x0000001815157812 */ /* 0x000fe200078ec0ff */
[----:B------:R-:W-:Y:S02]  /*13a10*/  IMAD.SHL.U32 R20, R11, 0x8, RZ ;  /* 0x000000080b147824 */ /* 0x000fe400078e00ff */
[----:B--2---:R-:W-:-:S03]  /*13a20*/  @P1 IMAD.HI.U32 R5, R0, R4, RZ ;  /* 0x0000000400051227 */ /* 0x004fc600078e00ff */
[----:B------:R-:W-:Y:S01]  /*13a30*/  LOP3.LUT R20, R20, 0x18, RZ, 0xc0, !PT ;  /* 0x0000001814147812 */ /* 0x000fe200078ec0ff */
[----:B------:R-:W-:Y:S01]  /*13a40*/  IMAD.MOV.U32 R4, RZ, RZ, R0 ;  /* 0x000000ffff047224 */ /* 0x000fe200078e0000 */
[----:B-1----:R-:W-:Y:S02]  /*13a50*/  @P1 SHF.R.U32.HI R4, RZ, R6, R5 ;  /* 0x00000006ff041219 */ /* 0x002fe40000011605 */
[C---:B------:R-:W-:Y:S02]  /*13a60*/  LOP3.LUT R12, R20.reuse, 0x20, RZ, 0xfc, !PT ;  /* 0x00000020140c7812 */ /* 0x040fe400078efcff */
[----:B------:R-:W-:Y:S01]  /*13a70*/  LOP3.LUT R11, R20, 0x40, RZ, 0xfc, !PT ;  /* 0x00000040140b7812 */ /* 0x000fe200078efcff */
[--C-:B------:R-:W-:Y:S01]  /*13a80*/  IMAD.MOV R6, RZ, RZ, -R4.reuse ;  /* 0x000000ffff067224 */ /* 0x100fe200078e0a04 */
[----:B------:R0:W5:Y:S01]  /*13a90*/  LDL R20, [R1+0x4] ;  /* 0x0000040001147983 */ /* 0x0001620000100800 */
[----:B------:R-:W-:Y:S02]  /*13aa0*/  SHF.R.S32.HI R5, RZ, 0x1f, R4 ;  /* 0x0000001fff057819 */ /* 0x000fe40000011404 */
[----:B------:R-:W-:-:S02]  /*13ab0*/  IMAD R6, R9, R6, R0 ;  /* 0x0000000609067224 */ /* 0x000fc400078e0200 */
[----:B------:R-:W-:Y:S02]  /*13ac0*/  VIADD R0, R0, 0x80 ;  /* 0x0000008000007836 */ /* 0x000fe40000000000 */
[----:B------:R-:W-:-:S04]  /*13ad0*/  IMAD R5, R5, UR4, RZ ;  /* 0x0000000405057c24 */ /* 0x000fc8000f8e02ff */
[C---:B------:R-:W-:Y:S02]  /*13ae0*/  IMAD R7, R4.reuse, UR5, R5 ;  /* 0x0000000504077c24 */ /* 0x040fe4000f8e0205 */
[----:B------:R-:W-:-:S04]  /*13af0*/  IMAD.WIDE.U32 R4, R4, UR4, R2 ;  /* 0x0000000404047c25 */ /* 0x000fc8000f8e0002 */
[----:B------:R-:W-:Y:S01]  /*13b00*/  IMAD.IADD R5, R5, 0x1, R7 ;  /* 0x0000000105057824 */ /* 0x000fe200078e0207 */
[----:B------:R-:W-:Y:S01]  /*13b10*/  SHF.R.S32.HI R7, RZ, 0x1f, R6 ;  /* 0x0000001fff077819 */ /* 0x000fe20000011406 */
[----:B------:R-:W-:-:S04]  /*13b20*/  IMAD.WIDE.U32 R4, R6, UR6, R4 ;  /* 0x0000000606047c25 */ /* 0x000fc8000f8e0004 */
[----:B------:R-:W-:-:S04]  /*13b30*/  IMAD R7, R7, UR6, RZ ;  /* 0x0000000607077c24 */ /* 0x000fc8000f8e02ff */
[----:B------:R-:W-:Y:S01]  /*13b40*/  IMAD R7, R6, UR7, R7 ;  /* 0x0000000706077c24 */ /* 0x000fe2000f8e0207 */
[----:B------:R-:W-:-:S03]  /*13b50*/  LEA R6, P0, R4, UR8, 0x1 ;  /* 0x0000000804067c11 */ /* 0x000fc6000f8008ff */
[----:B------:R-:W-:Y:S02]  /*13b60*/  IMAD.IADD R5, R5, 0x1, R7 ;  /* 0x0000000105057824 */ /* 0x000fe400078e0207 */
[----:B------:R-:W1:Y:S03]  /*13b70*/  @P1 LDC R7, c[0x0][0x44c] ;  /* 0x00011300ff071b82 */ /* 0x000e660000000800 */
[----:B------:R-:W-:Y:S01]  /*13b80*/  LEA.HI.X R4, R4, UR9, R5, 0x1, P0 ;  /* 0x0000000904047c11 */ /* 0x000fe200080f0c05 */
[----:B------:R-:W-:Y:S02]  /*13b90*/  IMAD.MOV.U32 R5, RZ, RZ, R0 ;  /* 0x000000ffff057224 */ /* 0x000fe400078e0000 */
[----:B-1----:R-:W-:-:S05]  /*13ba0*/  @P1 IMAD.HI.U32 R7, R0, R7, RZ ;  /* 0x0000000700071227 */ /* 0x002fca00078e00ff */
        /* <DEDUP_REMOVED lines=9> */
[----:B------:R-:W-:Y:S02]  /*13c40*/  SHF.R.S32.HI R5, RZ, 0x1f, R0 ;  /* 0x0000001fff057819 */ /* 0x000fe40000011400 */
[----:B------:R-:W-:Y:S01]  /*13c50*/  ISETP.GE.AND P1, PT, R12, UR4, PT ;  /* 0x000000040c007c0c */ /* 0x000fe2000bf26270 */
[----:B------:R-:W-:Y:S01]  /*13c60*/  IMAD.IADD R3, R3, 0x1, R7 ;  /* 0x0000000103037824 */ /* 0x000fe200078e0207 */
[----:B------:R-:W-:Y:S01]  /*13c70*/  ISETP.GE.AND P0, PT, R11, UR4, PT ;  /* 0x000000040b007c0c */ /* 0x000fe2000bf06270 */
[----:B------:R-:W-:-:S02]  /*13c80*/  IMAD R5, R5, UR6, RZ ;  /* 0x0000000605057c24 */ /* 0x000fc4000f8e02ff */
[----:B------:R-:W-:-:S04]  /*13c90*/  IMAD.WIDE.U32 R2, R0, UR6, R2 ;  /* 0x0000000600027c25 */ /* 0x000fc8000f8e0002 */
[----:B------:R-:W-:Y:S01]  /*13ca0*/  IMAD R5, R0, UR7, R5 ;  /* 0x0000000700057c24 */ /* 0x000fe2000f8e0205 */
[----:B------:R-:W-:-:S03]  /*13cb0*/  LEA R8, P3, R2, UR8, 0x1 ;  /* 0x0000000802087c11 */ /* 0x000fc6000f8608ff */
[----:B------:R-:W-:Y:S01]  /*13cc0*/  IMAD.IADD R5, R3, 0x1, R5 ;  /* 0x0000000103057824 */ /* 0x000fe200078e0205 */
[----:B------:R-:W-:-:S04]  /*13cd0*/  UMOV UR4, 0xffffffff ;  /* 0xffffffff00047882 */ /* 0x000fc80000000000 */
[----:B------:R-:W-:Y:S01]  /*13ce0*/  LEA.HI.X R7, R2, UR9, R5, 0x1, P3 ;  /* 0x0000000902077c11 */ /* 0x000fe200098f0c05 */
[----:B0-----:R-:W-:Y:S06]  /*13cf0*/  BRA.DIV UR4, `(.L_x_10561) ;  /* 0x0000004a04187947 */ /* 0x001fec000b800000 */
[----:B------:R-:W0:Y:S02]  /*13d00*/  S2R R3, SR_TID.X ;  /* 0x0000000000037919 */ /* 0x000e240000002100 */
[----:B0-----:R-:W-:Y:S02]  /*13d10*/  LOP3.LUT R10, R3, 0x7f, RZ, 0xc0, !PT ;  /* 0x0000007f030a7812 */ /* 0x001fe400078ec0ff */
[----:B------:R-:W2:Y:S04]  /*13d20*/  LDL.LU R3, [R1+0xc] ;  /* 0x00000c0001037983 */ /* 0x000ea80000300800 */
[----:B------:R-:W3:Y:S01]  /*13d30*/  LDL.LU R11, [R1+0x8] ;  /* 0x00000800010b7983 */ /* 0x000ee20000300800 */
[----:B------:R-:W-:-:S03]  /*13d40*/  SHF.R.U32.HI R10, RZ, 0x2, R10 ;  /* 0x00000002ff0a7819 */ /* 0x000fc6000001160a */
[----:B------:R-:W-:Y:S01]  /*13d50*/  SHFL.IDX PT, R2, R4, RZ, 0x1c1f ;  /* 0x001c1fff04027589 */ /* 0x000fe200000e0000 */
[----:B--2---:R-:W-:-:S03]  /*13d60*/  IMAD R5, R3, R9, RZ ;  /* 0x0000000903057224 */ /* 0x004fc600078e02ff */
[----:B------:R-:W0:Y:S01]  /*13d70*/  SHFL.IDX PT, R3, R6, RZ, 0x1c1f ;  /* 0x001c1fff06037589 */ /* 0x000e2200000e0000 */
[----:B---3--:R-:W-:-:S05]  /*13d80*/  IMAD.IADD R0, R10, 0x1, R11 ;  /* 0x000000010a007824 */ /* 0x008fca00078e020b */
        /* <DEDUP_REMOVED lines=35> */
[----:B0-----:R-:W0:Y:S01]  /*13fc0*/  SHFL.IDX PT, R3, R6, 0x3, 0x1c1f ;  /* 0x007c1f0006037f89 */ /* 0x001e2200000e0000 */
[----:B------:R-:W-:-:S05]  /*13fd0*/  VIADD R2, R0, 0x80 ;  /* 0x0000008000027836 */ /* 0x000fca0000000000 */
[----:B------:R-:W-:Y:S01]  /*13fe0*/  ISETP.GE.AND P3, PT, R2, R5, PT ;  /* 0x000000050200720c */ /* 0x000fe20003f66270 */
[----:B------:R-:W-:-:S05]  /*13ff0*/  VIADD R2, R0, 0x60 ;  /* 0x0000006000027836 */ /* 0x000fca0000000000 */
[----:B------:R-:W-:Y:S02]  /*14000*/  ISETP.GE.AND P4, PT, R2, R5, PT ;  /* 0x000000050200720c */ /* 0x000fe40003f86270 */
[----:B------:R-:W-:Y:S04]  /*14010*/  SHFL.IDX PT, R2, R7, RZ, 0x1c1f ;  /* 0x001c1fff07027589 */ /* 0x000fe800000e0000 */
[----:B------:R-:W-:Y:S07]  /*14020*/  SHFL.IDX PT, R7, R7, 0x1, 0x1c1f ;  /* 0x003c1f0007077f89 */ /* 0x000fee00000e0000 */
[----:B0-----:R-:W-:-:S05]  /*14030*/  @!P4 LEA R3, P5, R21, R3, 0x1 ;  /* 0x000000031503c211 */ /* 0x001fca00078a08ff */
[----:B------:R-:W-:Y:S02]  /*14040*/  @!P4 IMAD.X R9, RZ, RZ, R4, P5 ;  /* 0x000000ffff09c224 */ /* 0x000fe400028e0604 */
[----:B------:R-:W0:Y:S02]  /*14050*/  SHFL.IDX PT, R4, R8, RZ, 0x1c1f ;  /* 0x001c1fff08047589 */ /* 0x000e2400000e0000 */
[----:B0-----:R-:W-:-:S05]  /*14060*/  @!P3 LEA R4, P5, R21, R4, 0x1 ;  /* 0x000000041504b211 */ /* 0x001fca00078a08ff */
[----:B------:R-:W-:Y:S02]  /*14070*/  @!P3 IMAD.X R6, RZ, RZ, R2, P5 ;  /* 0x000000ffff06b224 */ /* 0x000fe400028e0602 */
[----:B------:R-:W-:Y:S02]  /*14080*/  @!P4 IMAD.MOV.U32 R2, RZ, RZ, R3 ;  /* 0x000000ffff02c224 */ /* 0x000fe400078e0003 */
[----:B------:R-:W-:-:S05]  /*14090*/  @!P4 IMAD.MOV.U32 R3, RZ, RZ, R9 ;  /* 0x000000ffff03c224 */ /* 0x000fca00078e0009 */
[----:B------:R-:W-:Y:S04]  /*140a0*/  @!P4 LDGSTS.E.BYPASS.LTC128B.128 [R20+0xdc00], desc[UR52][R2.64], !P2 ;  /* 0x0dc000000214cfae */ /* 0x000fe8000d101d74 */
[----:B------:R-:W-:Y:S04]  /*140b0*/  @!P4 LDGSTS.E.BYPASS.LTC128B.128 [R20+0x10c00], desc[UR52][R2.64+0x40], !P1 ;  /* 0x10c000400214cfae */ /* 0x000fe8000c901d74 */
[----:B------:R0:W-:Y:S02]  /*140c0*/  @!P4 LDGSTS.E.BYPASS.LTC128B.128 [R20+0x13c00], desc[UR52][R2.64+0x80], !P0 ;  /* 0x13c000800214cfae */ /* 0x0001e4000c101d74 */
[----:B0-----:R-:W-:-:S02]  /*140d0*/  @!P3 IMAD.MOV.U32 R2, RZ, RZ, R4 ;  /* 0x000000ffff02b224 */ /* 0x001fc400078e0004 */
[----:B------:R-:W-:-:S05]  /*140e0*/  @!P3 IMAD.MOV.U32 R3, RZ, RZ, R6 ;  /* 0x000000ffff03b224 */ /* 0x000fca00078e0006 */
[----:B------:R-:W-:Y:S04]  /*140f0*/  @!P3 LDGSTS.E.BYPASS.LTC128B.128 [R20+0xe400], desc[UR52][R2.64], !P2 ;  /* 0x0e4000000214bfae */ /* 0x000fe8000d101d74 */
[----:B------:R-:W-:Y:S04]  /*14100*/  @!P3 LDGSTS.E.BYPASS.LTC128B.128 [R20+0x11400], desc[UR52][R2.64+0x40], !P1 ;  /* 0x114000400214bfae */ /* 0x000fe8000c901d74 */
[----:B------:R0:W-:Y:S04]  /*14110*/  @!P3 LDGSTS.E.BYPASS.LTC128B.128 [R20+0x14400], desc[UR52][R2.64+0x80], !P0 ;  /* 0x144000800214bfae */ /* 0x0001e8000c101d74 */
[----:B0-----:R0:W1:Y:S02]  /*14120*/  SHFL.IDX PT, R2, R8, 0x1, 0x1c1f ;  /* 0x003c1f0008027f89 */ /* 0x00106400000e0000 */
.L_x_10678:
[----:B------:R-:W-:Y:S02]  /*14130*/  VIADD R0, R0, 0xa0 ;  /* 0x000000a000007836 */ /* 0x000fe40000000000 */
[----:B0-----:R-:W-:-:S03]  /*14140*/  VIADD R8, R17, 0x2d800 ;  /* 0x0002d80011087836 */ /* 0x001fc60000000000 */
        /* <DEDUP_REMOVED lines=11> */
.L_x_10562:
[----:B------:R-:W-:Y:S02]  /*14200*/  PLOP3.LUT P1, PT, P1, P0, PT, 0xa2, 0x0 ;  /* 0x000000000000781c */ /* 0x000fe40000f21472 */
[----:B------:R-:W-:-:S08]  /*14210*/  @P0 R2UR P1, UR4, R17 ;  /* 0x00000000110402ca */ /* 0x000fd00000020000 */
[----:B------:R-:W-:-:S05]  /*14220*/  @P0 PLOP3.LUT P0, PT, P1, PT, PT, 0x80, 0x0 ;  /* 0x000000000000081c */ /* 0x000fca0000f0f070 */
[----:B------:R-:W-:Y:S01]  /*14230*/  @!P1 SYNCS.ARRIVE.TRANS64.RED.A0T1 RZ, [UR4+0x2d800], RZ ;  /* 0x02d800ffffff99a7 */ /* 0x000fe20008200404 */
[----:B------:R-:W-:Y:S07]  /*14240*/  @!P1 ARRIVES.LDGSTSBAR.64.TRANSCNT [UR4+0x2d800] ;  /* 0x02d80000ff0099b0 */ /* 0x000fee0008000a84 */
[----:B------:R-:W-:Y:S05]  /*14250*/  @P0 BRA.U.ANY `(.L_x_10562) ;  /* 0xfffffffd00e80947 */ /* 0x000fea000393ffff */
[----:B0-----:R-:W2:Y:S02]  /*14260*/  LDL.LU R2, [R1+0x24] ;  /* 0x0000240001027983 */ /* 0x001ea40000300800 */
        /* <DEDUP_REMOVED lines=9> */
[----:B------:R-:W1:Y:S03]  /*14300*/  SYNCS.PHASECHK.TRANS64.TRYWAIT P0, [R17+URZ+0x2d820], R0 ;  /* 0x02d82000110075a7 */ /* 0x000e66000800017f */
[----:B01----:R-:W-:Y:S05]  /*14310*/  @!P0 BRA `(.L_x_10564) ;  /* 0x0000004800b48947 */ /* 0x003fea0003800000 */
.L_x_10679:
[----:B------:R-:W-:Y:S05]  /*14320*/  BSYNC B0 ;  /* 0x0000000000007941 */ /* 0x000fea0003800000 */
.L_x_10563:
[----:B------:R-:W0:Y:S01]  /*14330*/  LDL R2, [R1+0x1c] ;  /* 0x00001c0001027983 */ /* 0x000e220000100800 */
[----:B------:R-:W-:Y:S01]  /*14340*/  BSSY B0, `(.L_x_10565) ;  /* 0x0000233000007945 */ /* 0x000fe20003800000 */
[----:B0-----:R-:W-:-:S05]  /*14350*/  VIADD R0, R2, 0xfffffffe ;  /* 0xfffffffe02007836 */ /* 0x001fca0000000000 */
[----:B------:R-:W-:-:S13]  /*14360*/  ISETP.GE.AND P0, PT, R0, R29, PT ;  /* 0x0000001d0000720c */ /* 0x000fda0003f06270 */
[----:B------:R-:W-:Y:S05]  /*14370*/  @!P0 BRA `(.L_x_10566) ;  /* 0x0000002000bc8947 */ /* 0x000fea0003800000 */
[----:B------:R-:W2:Y:S04]  /*14380*/  LDL.LU R2, [R1+0x30] ;  /* 0x0000300001027983 */ /* 0x000ea80000300800 */
[----:B------:R-:W3:Y:S04]  /*14390*/  LDL.LU R6, [R1+0x18] ;  /* 0x0000180001067983 */ /* 0x000ee80000300800 */
[----:B------:R-:W4:Y:S04]  /*143a0*/  LDL.LU R3, [R1+0x3c] ;  /* 0x00003c0001037983 */ /* 0x000f280000300800 */
[----:B------:R-:W5:Y:S04]  /*143b0*/  LDL.LU R5, [R1+0x14] ;  /* 0x0000140001057983 */ /* 0x000f680000300800 */
[----:B------:R-:W5:Y:S01]  /*143c0*/  LDL.LU R4, [R1+0x40] ;  /* 0x0000400001047983 */ /* 0x000f620000300800 */
[----:B------:R-:W-:Y:S01]  /*143d0*/  BSSY B2, `(.L_x_10567) ;  /* 0x00000c3000027945 */ /* 0x000fe20003800000 */
[----:B--2---:R-:W-:-:S04]  /*143e0*/  VIADD R2, R2, 0x1 ;  /* 0x0000000102027836 */ /* 0x004fc80000000000 */
[----:B---3--:R-:W-:Y:S01]  /*143f0*/  IMAD R2, R2, R6, RZ ;  /* 0x0000000602027224 */ /* 0x008fe200078e02ff */
[----:B----4-:R-:W-:-:S04]  /*14400*/  LOP3.LUT R3, RZ, R3, RZ, 0x33, !PT ;  /* 0x00000003ff037212 */ /* 0x010fc800078e33ff */
[----:B------:R-:W-:-:S04]  /*14410*/  LOP3.LUT R2, RZ, R2, RZ, 0x33, !PT ;  /* 0x00000002ff027212 */ /* 0x000fc800078e33ff */
[----:B-----5:R-:W-:Y:S02]  /*14420*/  VIADDMNMX R2, R2, -R5, R3, !PT ;  /* 0x8000000502027246 */ /* 0x020fe40007800103 */
[----:B------:R-:W-:-:S04]  /*14430*/  LOP3.LUT R3, RZ, R4, RZ, 0x33, !PT ;  /* 0x00000004ff037212 */ /* 0x000fc800078e33ff */
[----:B------:R-:W-:Y:S02]  /*14440*/  VIMNMX R6, R2, R3, !PT ;  /* 0x0000000302067248 */ /* 0x000fe40007fe0100 */
[----:B------:R-:W-:-:S04]  /*14450*/  LOP3.LUT R3, RZ, R29, RZ, 0x33, !PT ;  /* 0x0000001dff037212 */ /* 0x000fc800078e33ff */
[----:B------:R-:W-:Y:S02]  /*14460*/  VIADDMNMX R10, R6, 0x2, R3, !PT ;  /* 0x00000002060a7846 */ /* 0x000fe40007800103 */
[----:B------:R-:W-:-:S05]  /*14470*/  LOP3.LUT R3, RZ, R6, RZ, 0x33, !PT ;  /* 0x00000006ff037212 */ /* 0x000fca00078e33ff */
[----:B------:R-:W-:-:S05]  /*14480*/  IMAD.IADD R3, R10, 0x1, R3 ;  /* 0x000000010a037824 */ /* 0x000fca00078e0203 */
[----:B------:R-:W-:-:S04]  /*14490*/  LOP3.LUT R3, R3, 0x1, RZ, 0xc0, !PT ;  /* 0x0000000103037812 */ /* 0x000fc800078ec0ff */
[----:B------:R-:W-:-:S13]  /*144a0*/  ISETP.NE.U32.AND P0, PT, R3, 0x1, PT ;  /* 0x000000010300780c */ /* 0x000fda0003f05070 */
[----:B------:R-:W-:Y:S05]  /*144b0*/  @P0 BRA `(.L_x_10568) ;  /* 0x0000000800d00947 */ /* 0x000fea0003800000 */
[----:B------:R-:W2:Y:S01]  /*144c0*/  LDL R4, [R1] ;  /* 0x0000000001047983 */ /* 0x000ea20000100800 */
[----:B------:R-:W-:Y:S01]  /*144d0*/  VIADD R7, R18, 0x1 ;  /* 0x0000000112077836 */ /* 0x000fe20000000000 */
[----:B------:R-:W-:Y:S04]  /*144e0*/  BSSY B1, `(.L_x_10569) ;  /* 0x00000ad000017945 */ /* 0x000fe80003800000 */
[----:B------:R-:W-:-:S04]  /*144f0*/  ISETP.NE.AND P0, PT, R7, 0x2, PT ;  /* 0x000000020700780c */ /* 0x000fc80003f05270 */
[----:B------:R-:W-:Y:S02]  /*14500*/  SEL R9, RZ, 0x1, P0 ;  /* 0x00000001ff097807 */ /* 0x000fe40000000000 */
[----:B------:R-:W-:Y:S02]  /*14510*/  SEL R7, R7, RZ, P0 ;  /* 0x000000ff07077207 */ /* 0x000fe40000000000 */
[----:B------:R-:W-:Y:S02]  /*14520*/  LOP3.LUT R9, R28, R9, RZ, 0x3c, !PT ;  /* 0x000000091c097212 */ /* 0x000fe400078e3cff */
[----:B--2---:R-:W-:-:S13]  /*14530*/  LOP3.LUT P1, RZ, R4, 0x1, RZ, 0xc0, !PT ;  /* 0x0000000104ff7812 */ /* 0x004fda000782c0ff */
[----:B------:R-:W-:Y:S05]  /*14540*/  @!P1 BRA `(.L_x_10570) ;  /* 0x0000000800989947 */ /* 0x000fea0003800000 */
[----:B------:R-:W-:Y:S01]  /*14550*/  ULDC.64 UR4, c[0x0][0x418] ;  /* 0x0001060000047ab9 */ /* 0x000fe20000000a00 */
[----:B------:R-:W-:Y:S01]  /*14560*/  IMAD.MOV.U32 R5, RZ, RZ, R19 ;  /* 0x000000ffff057224 */ /* 0x000fe200078e0013 */
[----:B------:R-:W-:-:S04]  /*14570*/  ISETP.NE.U32.AND P0, PT, RZ, UR4, PT ;  /* 0x00000004ff007c0c */ /* 0x000fc8000bf05070 */
[----:B------:R-:W-:-:S13]  /*14580*/  ISETP.NE.AND.EX P0, PT, RZ, UR5, PT, P0 ;  /* 0x00000005ff007c0c */ /* 0x000fda000bf05300 */
[----:B------:R-:W-:Y:S05]  /*14590*/  @!P0 BRA `(.L_x_10571) ;  /* 0x0000000000448947 */ /* 0x000fea0003800000 */
[----:B------:R-:W0:Y:S01]  /*145a0*/  LDC R5, c[0x0][0x43c] ;  /* 0x00010f00ff057b82 */ /* 0x000e220000000800 */
[----:B------:R-:W-:Y:S01]  /*145b0*/  ULDC.64 UR6, c[0x0][0x428] ;  /* 0x00010a0000067ab9 */ /* 0x000fe20000000a00 */
[----:B0-----:R-:W-:-:S13]  /*145c0*/  ISETP.NE.AND P0, PT, R5, 0x1, PT ;  /* 0x000000010500780c */ /* 0x001fda0003f05270 */
[----:B------:R-:W0:Y:S02]  /*145d0*/  @P0 LDC.64 R2, c[0x0][0x440] ;  /* 0x00011000ff020b82 */ /* 0x000e240000000a00 */
[----:B0-----:R-:W-:-:S04]  /*145e0*/  @P0 IMAD.HI.U32 R4, R0, R2, RZ ;  /* 0x0000000200040227 */ /* 0x001fc800078e00ff */
[----:B------:R-:W-:Y:S01]  /*145f0*/  IMAD.MOV.U32 R2, RZ, RZ, R0 ;  /* 0x000000ffff027224 */ /* 0x000fe200078e0000 */
[----:B------:R-:W-:Y:S01]  /*14600*/  @P0 SHF.R.U32.HI R2, RZ, R3, R4 ;  /* 0x00000003ff020219 */ /* 0x000fe20000011604 */
[----:B------:R-:W-:-:S04]  /*14610*/  IMAD R4, R25, UR6, RZ ;  /* 0x0000000619047c24 */ /* 0x000fc8000f8e02ff */
[----:B------:R-:W-:Y:S02]  /*14620*/  IMAD.MOV R3, RZ, RZ, -R2 ;  /* 0x000000ffff037224 */ /* 0x000fe400078e0a02 */
[----:B------:R-:W-:Y:S02]  /*14630*/  IMAD R4, R23, UR7, R4 ;  /* 0x0000000717047c24 */ /* 0x000fe4000f8e0204 */
[----:B------:R-:W-:Y:S01]  /*14640*/  IMAD R0, R5, R3, R0 ;  /* 0x0000000305007224 */ /* 0x000fe200078e0200 */
[----:B------:R-:W-:-:S03]  /*14650*/  SHF.R.S32.HI R3, RZ, 0x1f, R2 ;  /* 0x0000001fff037819 */ /* 0x000fc60000011402 */
[----:B------:R-:W-:-:S04]  /*14660*/  IMAD.WIDE.U32 R2, R23, UR6, R2 ;  /* 0x0000000617027c25 */ /* 0x000fc8000f8e0002 */
[----:B------:R-:W-:Y:S01]  /*14670*/  IMAD.IADD R3, R4, 0x1, R3 ;  /* 0x0000000104037824 */ /* 0x000fe200078e0203 */
[----:B------:R-:W-:-:S04]  /*14680*/  LEA R4, P0, R2, UR4, 0x2 ;  /* 0x0000000402047c11 */ /* 0x000fc8000f8010ff */
[----:B------:R-:W-:-:S06]  /*14690*/  LEA.HI.X R5, R2, UR5, R3, 0x2, P0 ;  /* 0x0000000502057c11 */ /* 0x000fcc00080f1403 */
[----:B------:R0:W5:Y:S03]  /*146a0*/  LDG.E R5, desc[UR52][R4.64] ;  /* 0x0000003404057981 */ /* 0x000166000c1e1900 */
.L_x_10571:
[----:B------:R-:W-:Y:S01]  /*146b0*/  IMAD R3, R7, 0x8, R17 ;  /* 0x0000000807037824 */ /* 0x000fe200078e0211 */
[----:B------:R-:W-:Y:S01]  /*146c0*/  SHF.L.U32 R2, R9, 0x1f, RZ ;  /* 0x0000001f09027819 */ /* 0x000fe200000006ff */
[----:B------:R-:W-:Y:S03]  /*146d0*/  BSSY B3, `(.L_x_10572) ;  /* 0x0000003000037945 */ /* 0x000fe60003800000 */
[----:B------:R-:W1:Y:S02]  /*146e0*/  SYNCS.PHASECHK.TRANS64.TRYWAIT P0, [R3+URZ+0x2d840], R2 ;  /* 0x02d84002030075a7 */ /* 0x000e64000800017f */
[----:B-1----:R-:W-:Y:S05]  /*146f0*/  @!P0 BRA `(.L_x_10573) ;  /* 0x0000004400d08947 */ /* 0x002fea0003800000 */
.L_x_10680:
[----:B------:R-:W-:Y:S05]  /*14700*/  BSYNC B3 ;  /* 0x0000000000037941 */ /* 0x000fea0003800000 */
.L_x_10572:
        /* <DEDUP_REMOVED lines=12> */
.L_x_10575:
[----:B------:R-:W-:Y:S05]  /*147d0*/  BSYNC B3 ;  /* 0x0000000000037941 */ /* 0x000fea0003800000 */
.L_x_10574:
        /* <DEDUP_REMOVED lines=11> */
.L_x_10576:
        /* <DEDUP_REMOVED lines=16> */
.L_x_10577:
        /* <DEDUP_REMOVED lines=16> */
.L_x_10578:
        /* <DEDUP_REMOVED lines=15> */
.L_x_10681:
[----:B------:R-:W-:Y:S05]  /*14b80*/  BSYNC B3 ;  /* 0x0000000000037941 */ /* 0x000fea0003800000 */
.L_x_10579:
        /* <DEDUP_REMOVED lines=12> */
.L_x_10582:
[----:B------:R-:W-:Y:S05]  /*14c50*/  BSYNC B3 ;  /* 0x0000000000037941 */ /* 0x000fea0003800000 */
.L_x_10581:
        /* <DEDUP_REMOVED lines=11> */
.L_x_10583:
        /* <DEDUP_REMOVED lines=15> */
.L_x_10584:
        /* <DEDUP_REMOVED lines=15> */
.L_x_10585:
        /* <DEDUP_REMOVED lines=12> */
.L_x_10570:
[----:B------:R-:W-:Y:S05]  /*14fb0*/  BSYNC B1 ;  /* 0x0000000000017941 */ /* 0x000fea0003800000 */
.L_x_10569:
[----:B------:R-:W2:Y:S01]  /*14fc0*/  LDL.LU R0, [R1+0x1c] ;  /* 0x00001c0001007983 */ /* 0x000ea20000300800 */
[----:B------:R-:W-:Y:S02]  /*14fd0*/  IMAD.MOV.U32 R18, RZ, RZ, R7 ;  /* 0x000000ffff127224 */ /* 0x000fe400078e0007 */
[----:B------:R-:W-:Y:S02]  /*14fe0*/  IMAD.MOV.U32 R28, RZ, RZ, R9 ;  /* 0x000000ffff1c7224 */ /* 0x000fe400078e0009 */
[----:B--2---:R-:W-:-:S07]  /*14ff0*/  VIADD R0, R0, 0xfffffffd ;  /* 0xfffffffd00007836 */ /* 0x004fce0000000000 */
.L_x_10568:
[----:B------:R-:W-:Y:S05]  /*15000*/  BSYNC B2 ;  /* 0x0000000000027941 */ /* 0x000fea0003800000 */
.L_x_10567:
[----:B------:R-:W-:-:S05]  /*15010*/  VIADD R3, R10, 0xfffffffe ;  /* 0xfffffffe0a037836 */ /* 0x000fca0000000000 */
[----:B------:R-:W-:-:S13]  /*15020*/  ISETP.NE.AND P0, PT, R3, R6, PT ;  /* 0x000000060300720c */ /* 0x000fda0003f05270 */
[----:B------:R-:W-:Y:S05]  /*15030*/  @!P0 BRA `(.L_x_10566) ;  /* 0x00000014008c8947 */ /* 0x000fea0003800000 */
[----:B------:R-:W-:-:S07]  /*15040*/  IMAD.MOV.U32 R4, RZ, RZ, R19 ;  /* 0x000000ffff047224 */ /* 0x000fce00078e0013 */
.L_x_10620:
[----:B------:R-:W2:Y:S01]  /*15050*/  LDL R2, [R1] ;  /* 0x0000000001027983 */ /* 0x000ea20000100800 */
[----:B------:R-:W-:Y:S01]  /*15060*/  VIADD R6, R18, 0x1 ;  /* 0x0000000112067836 */ /* 0x000fe20000000000 */
[----:B------:R-:W-:Y:S05]  /*15070*/  YIELD ;  /* 0x0000000000007946 */ /* 0x000fea0003800000 */
[----:B------:R-:W-:Y:S01]  /*15080*/  ISETP.NE.AND P0, PT, R6, 0x2, PT ;  /* 0x000000020600780c */ /* 0x000fe20003f05270 */
[----:B------:R-:W-:Y:S03]  /*15090*/  BSSY B1, `(.L_x_10586) ;  /* 0x00000aa000017945 */ /* 0x000fe60003800000 */
[----:B------:R-:W-:-:S02]  /*150a0*/  SEL R7, RZ, 0x1, P0 ;  /* 0x00000001ff077807 */ /* 0x000fc40000000000 */
        /* <DEDUP_REMOVED lines=24> */
[----:B------:R-:W-:-:S05]  /*15230*/  LEA.HI.X R5, R2, UR5, R3, 0x2, P0 ;  /* 0x0000000502057c11 */ /* 0x000fca00080f1403 */
[----:B------:R0:W5:Y:S04]  /*15240*/  LDG.E R4, desc[UR52][R4.64] ;  /* 0x0000003404047981 */ /* 0x000168000c1e1900 */
.L_x_10588:
[----:B------:R-:W-:Y:S01]  /*15250*/  IMAD R3, R6, 0x8, R17 ;  /* 0x0000000806037824 */ /* 0x000fe200078e0211 */
[----:B------:R-:W-:Y:S01]  /*15260*/  SHF.L.U32 R2, R7, 0x1f, RZ ;  /* 0x0000001f07027819 */ /* 0x000fe200000006ff */
[----:B------:R-:W-:Y:S03]  /*15270*/  BSSY B2, `(.L_x_10589) ;  /* 0x0000003000027945 */ /* 0x000fe60003800000 */
[----:B------:R-:W1:Y:S02]  /*15280*/  SYNCS.PHASECHK.TRANS64.TRYWAIT P0, [R3+URZ+0x2d840], R2 ;  /* 0x02d84002030075a7 */ /* 0x000e64000800017f */
[----:B-1----:R-:W-:Y:S05]  /*15290*/  @!P0 BRA `(.L_x_10590) ;  /* 0x0000003c00108947 */ /* 0x002fea0003800000 */
.L_x_10682:
[----:B------:R-:W-:Y:S05]  /*152a0*/  BSYNC B2 ;  /* 0x0000000000027941 */ /* 0x000fea0003800000 */
.L_x_10589:
        /* <DEDUP_REMOVED lines=12> */
.L_x_10592:
[----:B------:R-:W-:Y:S05]  /*15370*/  BSYNC B2 ;  /* 0x0000000000027941 */ /* 0x000fea0003800000 */
.L_x_10591:
        /* <DEDUP_REMOVED lines=11> */
.L_x_10593:
        /* <DEDUP_REMOVED lines=16> */
.L_x_10594:
        /* <DEDUP_REMOVED lines=16> */
.L_x_10595:
        /* <DEDUP_REMOVED lines=15> */
.L_x_10683:
[----:B------:R-:W-:Y:S05]  /*15720*/  BSYNC B2 ;  /* 0x0000000000027941 */ /* 0x000fea0003800000 */
.L_x_10596:
        /* <DEDUP_REMOVED lines=11> */
.L_x_10599:
[----:B------:R-:W-:Y:S05]  /*157e0*/  BSYNC B2 ;  /* 0x0000000000027941 */ /* 0x000fea0003800000 */
.L_x_10598:
        /* <DEDUP_REMOVED lines=10> */
.L_x_10600:
        /* <DEDUP_REMOVED lines=15> */
.L_x_10601:
        /* <DEDUP_REMOVED lines=15> */
.L_x_10602:
        /* <DEDUP_REMOVED lines=12> */
.L_x_10587:
[----:B------:R-:W-:Y:S05]  /*15b30*/  BSYNC B1 ;  /* 0x0000000000017941 */ /* 0x000fea0003800000 */
.L_x_10586:
[----:B------:R-:W2:Y:S01]  /*15b40*/  LDL R2, [R1] ;  /* 0x0000000001027983 */ /* 0x000ea20000100800 */
[----:B------:R-:W-:Y:S01]  /*15b50*/  VIADD R18, R6, 0x1 ;  /* 0x0000000106127836 */ /* 0x000fe20000000000 */
[----:B------:R-:W-:Y:S01]  /*15b60*/  BSSY B1, `(.L_x_10603) ;  /* 0x00000ad000017945 */ /* 0x000fe20003800000 */
[----:B------:R-:W-:-:S03]  /*15b70*/  VIADD R9, R0, 0xffffffff ;  /* 0xffffffff00097836 */ /* 0x000fc60000000000 */
        /* <DEDUP_REMOVED lines=28> */
.L_x_10605:
[----:B------:R-:W-:Y:S01]  /*15d40*/  IMAD R2, R18, 0x8, R17 ;  /* 0x0000000812027824 */ /* 0x000fe200078e0211 */
[----:B------:R-:W-:Y:S01]  /*15d50*/  SHF.L.U32 R3, R28, 0x1f, RZ ;  /* 0x0000001f1c037819 */ /* 0x000fe200000006ff */
[----:B------:R-:W-:Y:S03]  /*15d60*/  BSSY B2, `(.L_x_10606) ;  /* 0x0000003000027945 */ /* 0x000fe60003800000 */
[----:B------:R-:W1:Y:S02]  /*15d70*/  SYNCS.PHASECHK.TRANS64.TRYWAIT P0, [R2+URZ+0x2d840], R3 ;  /* 0x02d84003020075a7 */ /* 0x000e64000800017f */
[----:B-1----:R-:W-:Y:S05]  /*15d80*/  @!P0 BRA `(.L_x_10607) ;  /* 0x00000030007c8947 */ /* 0x002fea0003800000 */
.L_x_10684:
[----:B------:R-:W-:Y:S05]  /*15d90*/  BSYNC B2 ;  /* 0x0000000000027941 */ /* 0x000fea0003800000 */
.L_x_10606:
        /* <DEDUP_REMOVED lines=12> */
.L_x_10609:
[----:B------:R-:W-:Y:S05]  /*15e60*/  BSYNC B2 ;  /* 0x0000000000027941 */ /* 0x000fea0003800000 */
.L_x_10608:
        /* <DEDUP_REMOVED lines=12> */
.L_x_10610:
        /* <DEDUP_REMOVED lines=16> */
.L_x_10611:
        /* <DEDUP_REMOVED lines=16> */
.L_x_10612:
        /* <DEDUP_REMOVED lines=15> */
.L_x_10685:
[----:B------:R-:W-:Y:S05]  /*16220*/  BSYNC B2 ;  /* 0x0000000000027941 */ /* 0x000fea0003800000 */
.L_x_10613:
        /* <DEDUP_REMOVED lines=11> */
.L_x_10616:
[----:B------:R-:W-:Y:S05]  /*162e0*/  BSYNC B2 ;  /* 0x0000000000027941 */ /* 0x000fea0003800000 */
.L_x_10615:
        /* <DEDUP_REMOVED lines=10> */
.L_x_10617:
        /* <DEDUP_REMOVED lines=15> */
.L_x_10618:
        /* <DEDUP_REMOVED lines=15> */
.L_x_10619:
        /* <DEDUP_REMOVED lines=12> */
.L_x_10604:
[----:B------:R-:W-:Y:S05]  /*16630*/  BSYNC B1 ;  /* 0x0000000000017941 */ /* 0x000fea0003800000 */
.L_x_10603:
[----:B------:R-:W-:Y:S01]  /*16640*/  ISETP.GT.AND P0, PT, R9, R29, PT ;  /* 0x0000001d0900720c */ /* 0x000fe20003f04270 */
[----:B------:R-:W-:-:S12]  /*16650*/  VIADD R0, R0, 0xfffffffe ;  /* 0xfffffffe00007836 */ /* 0x000fd80000000000 */
[----:B------:R-:W-:Y:S05]  /*16660*/  @P0 BRA `(.L_x_10620) ;  /* 0xffffffe800780947 */ /* 0x000fea000383ffff */
.L_x_10566:
[----:B------:R-:W-:Y:S05]  /*16670*/  BSYNC B0 ;  /* 0x0000000000007941 */ /* 0x000fea0003800000 */
.L_x_10565:
[----:B------:R-:W0:Y:S01]  /*16680*/  S2R R2, SR_TID.X ;  /* 0x0000000000027919 */ /* 0x000e220000002100 */
[----:B------:R-:W-:Y:S01]  /*16690*/  BSSY B0, `(.L_x_10621) ;  /* 0x0000010000007945 */ /* 0x000fe20003800000 */
[----:B0-----:R-:W-:-:S04]  /*166a0*/  LOP3.LUT R6, R2, 0x7f, RZ, 0xc0, !PT ;  /* 0x0000007f02067812 */ /* 0x001fc800078ec0ff */
[----:B------:R-:W-:-:S13]  /*166b0*/  ISETP.NE.AND P0, PT, R6, RZ, PT ;  /* 0x000000ff0600720c */ /* 0x000fda0003f05270 */
[----:B------:R-:W-:Y:S05]  /*166c0*/  @P0 BRA `(.L_x_10622) ;  /* 0x0000000000300947 */ /* 0x000fea0003800000 */
[----:B------:R-:W0:Y:S01]  /*166d0*/  S2R R5, SR_LANEID ;  /* 0x0000000000057919 */ /* 0x000e220000000000 */
        /* <DEDUP_REMOVED lines=11> */
.L_x_10622:
[----:B------:R-:W-:Y:S05]  /*16790*/  BSYNC B0 ;  /* 0x0000000000007941 */ /* 0x000fea0003800000 */
.L_x_10621:
[----:B------:R-:W2:Y:S01]  /*167a0*/  LDL R0, [R1] ;  /* 0x0000000001007983 */ /* 0x000ea20000100800 */
[----:B------:R-:W-:Y:S01]  /*167b0*/  BSSY B0, `(.L_x_10623) ;  /* 0x0000046000007945 */ /* 0x000fe20003800000 */
[----:B--2---:R-:W-:-:S13]  /*167c0*/  LOP3.LUT P0, RZ, R0, 0x1, RZ, 0xc0, !PT ;  /* 0x0000000100ff7812 */ /* 0x004fda000780c0ff */
[----:B------:R-:W-:Y:S05]  /*167d0*/  @!P0 BRA `(.L_x_10624) ;  /* 0x00000004000c8947 */ /* 0x000fea0003800000 */
[----:B------:R-:W-:Y:S01]  /*167e0*/  IMAD R3, R18, 0x8, R17 ;  /* 0x0000000812037824 */ /* 0x000fe200078e0211 */
[----:B------:R-:W-:Y:S01]  /*167f0*/  SHF.L.U32 R0, R28, 0x1f, RZ ;  /* 0x0000001f1c007819 */ /* 0x000fe200000006ff */
[----:B------:R-:W-:Y:S01]  /*16800*/  BSSY B1, `(.L_x_10625) ;  /* 0x0000004000017945 */ /* 0x000fe20003800000 */
[----:B------:R-:W-:Y:S02]  /*16810*/  ISETP.NE.AND P1, PT, R6, RZ, PT ;  /* 0x000000ff0600720c */ /* 0x000fe40003f25270 */
[----:B------:R-:W0:Y:S02]  /*16820*/  SYNCS.PHASECHK.TRANS64.TRYWAIT P0, [R3+URZ+0x2d860], R0 ;  /* 0x02d86000030075a7 */ /* 0x000e24000800017f */
[----:B0-----:R-:W-:Y:S09]  /*16830*/  @!P0 BRA `(.L_x_10626) ;  /* 0x0000002400f88947 */ /* 0x001ff20003800000 */
.L_x_10686:
[----:B------:R-:W-:Y:S05]  /*16840*/  BSYNC B1 ;  /* 0x0000000000017941 */ /* 0x000fea0003800000 */
.L_x_10625:
[----:B------:R-:W-:Y:S04]  /*16850*/  BSSY B1, `(.L_x_10627) ;  /* 0x0000009000017945 */ /* 0x000fe80003800000 */
[----:B------:R-:W-:Y:S05]  /*16860*/  @P1 BRA `(.L_x_10628) ;  /* 0x00000000001c1947 */ /* 0x000fea0003800000 */
[----:B------:R-:W1:Y:S01]  /*16870*/  S2R R2, SR_TID.X ;  /* 0x0000000000027919 */ /* 0x000e620000002100 */
[----:B0-----:R-:W-:-:S04]  /*16880*/  IMAD.MOV.U32 R0, RZ, RZ, 0x6000 ;  /* 0x00006000ff007424 */ /* 0x001fc800078e00ff */
[----:B------:R2:W-:Y:S01]  /*16890*/  SYNCS.ARRIVE.TRANS64 RZ, [R3+URZ+0x2d850], R0 ;  /* 0x02d8500003ff79a7 */ /* 0x0005e2000800003f */
[----:B-1----:R-:W-:-:S04]  /*168a0*/  LOP3.LUT R2, R2, 0x1f, RZ, 0xc0, !PT ;  /* 0x0000001f02027812 */ /* 0x002fc800078ec0ff */
[----:B------:R-:W-:-:S13]  /*168b0*/  ISETP.NE.AND P0, PT, R2, RZ, PT ;  /* 0x000000ff0200720c */ /* 0x000fda0003f05270 */
[----:B--2---:R-:W-:Y:S05]  /*168c0*/  @!P0 BRA `(.L_x_10628) ;  /* 0x0000000000048947 */ /* 0x004fea0003800000 */
[----:B------:R-:W-:Y:S01]  /*168d0*/  BPT.TRAP 0x1 ;  /* 0x000000040000795c */ /* 0x000fe20000300000 */
.L_x_10628:
[----:B------:R-:W-:Y:S05]  /*168e0*/  BSYNC B1 ;  /* 0x0000000000017941 */ /* 0x000fea0003800000 */
.L_x_10627:
[----:B0-----:R-:W-:Y:S01]  /*168f0*/  IMAD R0, R18, 0x6000, R17 ;  /* 0x0000600012007824 */ /* 0x001fe200078e0211 */
        /* <DEDUP_REMOVED lines=9> */
.L_x_10629:
        /* <DEDUP_REMOVED lines=15> */
.L_x_10630:
        /* <DEDUP_REMOVED lines=15> */
.L_x_10631:
        /* <DEDUP_REMOVED lines=10> */
.L_x_10624:
[----:B------:R-:W-:Y:S05]  /*16c10*/  BSYNC B0 ;  /* 0x0000000000007941 */ /* 0x000fea0003800000 */
.L_x_10623:
[----:B------:R-:W-:-:S05]  /*16c20*/  VIADD R18, R18, 0x1 ;  /* 0x0000000112127836 */ /* 0x000fca0000000000 */
[----:B------:R-:W-:-:S04]  /*16c30*/  ISETP.NE.AND P0, PT, R18, 0x2, PT ;  /* 0x000000021200780c */ /* 0x000fc80003f05270 */
[----:B------:R-:W-:Y:S02]  /*16c40*/  SEL R3, RZ, 0x1, P0 ;  /* 0x00000001ff037807 */ /* 0x000fe40000000000 */
[----:B------:R-:W-:Y:S02]  /*16c50*/  SEL R18, R18, RZ, P0 ;  /* 0x000000ff12127207 */ /* 0x000fe40000000000 */
[----:B------:R-:W-:-:S07]  /*16c60*/  LOP3.LUT R28, R28, R3, RZ, 0x3c, !PT ;  /* 0x000000031c1c7212 */ /* 0x000fce00078e3cff */
.L_x_10547:
[----:B------:R-:W-:Y:S05]  /*16c70*/  BSYNC B7 ;  /* 0x0000000000077941 */ /* 0x000fea0003800000 */
.L_x_10545:
[----:B------:R-:W3:Y:S02]  /*16c80*/  LDL R0, [R1] ;  /* 0x0000000001007983 */ /* 0x000ee40000100800 */
        /* <DEDUP_REMOVED lines=11> */
.L_x_10632:
[----:B------:R-:W3:Y:S01]  /*16d40*/  S2R R0, SR_TID.X ;  /* 0x0000000000007919 */ /* 0x000ee20000002100 */
[----:B------:R-:W-:Y:S01]  /*16d50*/  UMOV UR4, 0xffffffff ;  /* 0xffffffff00047882 */ /* 0x000fe20000000000 */
[----:B---3--:R-:W-:-:S04]  /*16d60*/  LOP3.LUT R8, R0, 0x1f, RZ, 0xc0, !PT ;  /* 0x0000001f00087812 */ /* 0x008fc800078ec0ff */
[----:B------:R-:W-:Y:S01]  /*16d70*/  ISETP.NE.AND P0, PT, R8, 0x1f, PT ;  /* 0x0000001f0800780c */ /* 0x000fe20003f05270 */
[----:B------:R-:W-:-:S12]  /*16d80*/  BRA.DIV UR4, `(.L_x_10634) ;  /* 0x0000002204b87947 */ /* 0x000fd8000b800000 */
[----:B------:R-:W-:Y:S01]  /*16d90*/  IMAD.IADD R9, R27, 0x1, R8 ;  /* 0x000000011b097824 */ /* 0x000fe200078e0208 */
[----:B------:R-:W-:-:S04]  /*16da0*/  ULDC UR4, c[0x0][0xc3c] ;  /* 0x00030f0000047ab9 */ /* 0x000fc80000000800 */
[----:B------:R-:W-:-:S13]  /*16db0*/  ISETP.GE.OR P1, PT, R9, UR4, !P0 ;  /* 0x0000000409007c0c */ /* 0x000fda000c726670 */
[----:B------:R-:W3:Y:S08]  /*16dc0*/  @!P1 LDC.64 R2, c[0x0][0xc80] ;  /* 0x00032000ff029b82 */ /* 0x000ef00000000a00 */
[----:B01----:R-:W0:Y:S01]  /*16dd0*/  @!P1 LDC.64 R4, c[0x0][0xc78] ;  /* 0x00031e00ff049b82 */ /* 0x003e220000000a00 */
[----:B---3--:R-:W-:-:S05]  /*16de0*/  @!P1 IMAD.WIDE R2, R9, 0x4, R2 ;  /* 0x0000000409029825 */ /* 0x008fca00078e0202 */
[----:B------:R0:W3:Y:S02]  /*16df0*/  @!P1 LDG.E R7, desc[UR52][R2.64] ;  /* 0x0000003402079981 */ /* 0x0000e4000c1e1900 */
[----:B0-----:R-:W-:-:S05]  /*16e00*/  @!P1 IMAD.WIDE R2, R9, 0x4, R4 ;  /* 0x0000000409029825 */ /* 0x001fca00078e0204 */
[----:B------:R-:W4:Y:S01]  /*16e10*/  @!P1 LDG.E R4, desc[UR52][R2.64] ;  /* 0x0000003402049981 */ /* 0x000f22000c1e1900 */
        /* <DEDUP_REMOVED lines=9> */
[----:B---3--:R-:W-:Y:S02]  /*16eb0*/  @!P1 IMAD.MOV.U32 R25, RZ, RZ, R7 ;  /* 0x000000ffff199224 */ /* 0x008fe400078e0007 */
[----:B----4-:R-:W-:Y:S01]  /*16ec0*/  @!P1 IMAD.MOV.U32 R5, RZ, RZ, R4 ;  /* 0x000000ffff059224 */ /* 0x010fe200078e0004 */
        /* <DEDUP_REMOVED lines=18> */
.L_x_10696:
[----:B------:R-:W-:Y:S02]  /*16ff0*/  ULDC UR4, c[0x0][0xc38] ;  /* 0x00030e0000047ab9 */ /* 0x000fe40000000800 */
[----:B------:R-:W-:-:S04]  /*17000*/  IMAD.U32 R4, RZ, RZ, UR4 ;  /* 0x00000004ff047e24 */ /* 0x000fc8000f8e00ff */
[----:B-1----:R-:W-:-:S04]  /*17010*/  IMAD R3, R14, R4, RZ ;  /* 0x000000040e037224 */ /* 0x002fc800078e02ff */
[----:B------:R-:W-:-:S05]  /*17020*/  IMAD.IADD R6, R6, 0x1, R3 ;  /* 0x0000000106067824 */ /* 0x000fca00078e0203 */
[----:B------:R-:W-:-:S13]  /*17030*/  ISETP.GT.AND P6, PT, R6, R0, PT ;  /* 0x000000000600720c */ /* 0x000fda0003fc4270 */
[----:B------:R-:W-:Y:S05]  /*17040*/  @P6 BRA `(.L_x_10635) ;  /* 0x0000000000a46947 */ /* 0x000fea0003800000 */
.L_x_10638:
[----:B0-----:R-:W0:Y:S01]  /*17050*/  LDC R2, c[0x0][0xc3c] ;  /* 0x00030f00ff027b82 */ /* 0x001e220000000800 */
[----:B------:R-:W-:-:S05]  /*17060*/  VIADD R27, R27, 0x1f ;  /* 0x0000001f1b1b7836 */ /* 0x000fca0000000000 */
[----:B0-----:R-:W-:-:S13]  /*17070*/  ISETP.GE.AND P6, PT, R27, R2, PT ;  /* 0x000000021b00720c */ /* 0x001fda0003fc6270 */
[----:B------:R-:W-:Y:S05]  /*17080*/  @P6 BRA `(.L_x_10636) ;  /* 0x0000000800bc6947 */ /* 0x000fea0003800000 */
[----:B------:R-:W0:Y:S01]  /*17090*/  S2R R3, SR_TID.X ;  /* 0x0000000000037919 */ /* 0x000e220000002100 */
[----:B------:R-:W-:Y:S01]  /*170a0*/  IMAD.MOV.U32 R25, RZ, RZ, RZ ;  /* 0x000000ffff197224 */ /* 0x000fe200078e00ff */
[----:B0-----:R-:W-:-:S05]  /*170b0*/  LOP3.LUT R3, R3, 0x1f, RZ, 0xc0, !PT ;  /* 0x0000001f03037812 */ /* 0x001fca00078ec0ff */
[----:B------:R-:W-:-:S05]  /*170c0*/  IMAD.IADD R7, R27, 0x1, R3 ;  /* 0x000000011b077824 */ /* 0x000fca00078e0203 */
[----:B------:R-:W-:-:S13]  /*170d0*/  ISETP.GE.OR P6, PT, R7, R2, !P0 ;  /* 0x000000020700720c */ /* 0x000fda00047c6670 */
[----:B------:R-:W0:Y:S08]  /*170e0*/  @!P6 LDC.64 R2, c[0x0][0xc80] ;  /* 0x00032000ff02eb82 */ /* 0x000e300000000a00 */
[----:B------:R-:W1:Y:S01]  /*170f0*/  @!P6 LDC.64 R4, c[0x0][0xc78] ;  /* 0x00031e00ff04eb82 */ /* 0x000e620000000a00 */
[----:B0-----:R-:W-:-:S05]  /*17100*/  @!P6 IMAD.WIDE R2, R7, 0x4, R2 ;  /* 0x000000040702e825 */ /* 0x001fca00078e0202 */
[----:B------:R1:W3:Y:S02]  /*17110*/  @!P6 LDG.E R25, desc[UR52][R2.64] ;  /* 0x000000340219e981 */ /* 0x0002e4000c1e1900 */
[----:B-1----:R-:W-:-:S04]  /*17120*/  @!P6 IMAD.WIDE R2, R7, 0x4, R4 ;  /* 0x000000040702e825 */ /* 0x002fc800078e0204 */
[----:B------:R-:W-:-:S06]  /*17130*/  IMAD.MOV.U32 R5, RZ, RZ, RZ ;  /* 0x000000ffff057224 */ /* 0x000fcc00078e00ff */
[----:B------:R-:W3:Y:S01]  /*17140*/  @!P6 LDG.E R5, desc[UR52][R2.64] ;  /* 0x000000340205e981 */ /* 0x000ee2000c1e1900 */
[----:B------:R-:W-:Y:S01]  /*17150*/  UMOV UR4, 0xffffffff ;  /* 0xffffffff00047882 */ /* 0x000fe20000000000 */
[----:B---3--:R-:W-:Y:S02]  /*17160*/  IMAD R13, R5, R25, RZ ;  /* 0x00000019050d7224 */ /* 0x008fe400078e02ff */
        /* <DEDUP_REMOVED lines=17> */
.L_x_10704:
[----:B------:R-:W-:Y:S02]  /*17280*/  ULDC UR4, c[0x0][0xc38] ;  /* 0x00030e0000047ab9 */ /* 0x000fe40000000800 */
[----:B------:R-:W-:-:S04]  /*17290*/  IMAD.U32 R4, RZ, RZ, UR4 ;  /* 0x00000004ff047e24 */ /* 0x000fc8000f8e00ff */
[----:B-1----:R-:W-:-:S04]  /*172a0*/  IMAD R3, R14, R4, RZ ;  /* 0x000000040e037224 */ /* 0x002fc800078e02ff */
[----:B------:R-:W-:-:S05]  /*172b0*/  IMAD.IADD R6, R3, 0x1, R6 ;  /* 0x0000000103067824 */ /* 0x000fca00078e0206 */
[----:B------:R-:W-:-:S13]  /*172c0*/  ISETP.GT.AND P6, PT, R6, R0, PT ;  /* 0x000000000600720c */ /* 0x000fda0003fc4270 */
[----:B------:R-:W-:Y:S05]  /*172d0*/  @!P6 BRA `(.L_x_10638) ;  /* 0xfffffffc005ce947 */ /* 0x000fea000383ffff */
.L_x_10635:
[----:B------:R-:W-:Y:S01]  /*172e0*/  IMAD.IADD R6, R6, 0x1, -R3 ;  /* 0x0000000106067824 */ /* 0x000fe200078e0a03 */
[----:B------:R-:W-:-:S03]  /*172f0*/  UMOV UR4, 0xffffffff ;  /* 0xffffffff00047882 */ /* 0x000fc60000000000 */
[----:B------:R-:W-:-:S05]  /*17300*/  IMAD R3, R2, R4, R6 ;  /* 0x0000000402037224 */ /* 0x000fca00078e0206 */
[----:B------:R-:W-:Y:S01]  /*17310*/  ISETP.GT.AND P6, PT, R3, R0, PT ;  /* 0x000000000300720c */ /* 0x000fe20003fc4270 */
[----:B------:R-:W-:-:S12]  /*17320*/  BRA.DIV UR4, `(.L_x_10639) ;  /* 0x0000002604407947 */ /* 0x000fd8000b800000 */
[----:B------:R-:W-:-:S04]  /*17330*/  VOTE.ANY R3, PT, !P6 ;  /* 0x0000000000037806 */ /* 0x000fc800070e0100 */
[----:B------:R-:W1:Y:S02]  /*17340*/  POPC R7, R3 ;  /* 0x0000000300077309 */ /* 0x000e640000000000 */
[----:B-1----:R1:W3:Y:S01]  /*17350*/  SHFL.IDX PT, R25, R25, R7, 0x1f ;  /* 0x00001f0719197589 */ /* 0x0022e200000e0000 */
[----:B------:R-:W-:-:S03]  /*17360*/  IMAD.IADD R27, R7, 0x1, R27 ;  /* 0x00000001071b7824 */ /* 0x000fc600078e021b */
[----:B------:R1:W4:Y:S04]  /*17370*/  SHFL.IDX PT, R5, R5, R7, 0x1f ;  /* 0x00001f0705057589 */ /* 0x00032800000e0000 */
.L_x_10709:
[----:B------:R-:W-:-:S13]  /*17380*/  ISETP.NE.AND P0, PT, R3, RZ, PT ;  /* 0x000000ff0300720c */ /* 0x000fda0003f05270 */
[----:B------:R-:W-:Y:S05]  /*17390*/  @!P0 BRA `(.L_x_10640) ;  /* 0x0000000000108947 */ /* 0x000fea0003800000 */
[----:B------:R-:W-:Y:S01]  /*173a0*/  UMOV UR4, 0xffffffff ;  /* 0xffffffff00047882 */ /* 0x000fe20000000000 */
[----:B--2---:R-:W-:Y:S02]  /*173b0*/  VIADD R12, R7, 0xffffffff ;  /* 0xffffffff070c7836 */ /* 0x004fe40000000000 */
[----:B------:R-:W-:Y:S05]  /*173c0*/  BRA.DIV UR4, `(.L_x_10641) ;  /* 0x0000002604787947 */ /* 0x000fea000b800000 */
[----:B------:R2:W0:Y:S02]  /*173d0*/  SHFL.IDX PT, R24, R2, R12, 0x1f ;  /* 0x00001f0c02187589 */ /* 0x00042400000e0000 */
.L_x_10640:
[----:B----4-:R-:W-:Y:S01]  /*173e0*/  ISETP.NE.AND P0, PT, R5, 0x1, PT ;  /* 0x000000010500780c */ /* 0x010fe20003f05270 */
[----:B0-----:R-:W-:-:S04]  /*173f0*/  IMAD R24, R24, R4, R6 ;  /* 0x0000000418187224 */ /* 0x001fc800078e0206 */
[----:B------:R-:W-:-:S08]  /*17400*/  IMAD.IADD R0, R0, 0x1, -R24 ;  /* 0x0000000100007824 */ /* 0x000fd000078e0a18 */
[----:B------:R-:W-:Y:S05]  /*17410*/  @!P0 BRA `(.L_x_10642) ;  /* 0x0000000000dc8947 */ /* 0x000fea0003800000 */
[----:B---3--:R-:W-:Y:S01]  /*17420*/  IABS R4, R25 ;  /* 0x0000001900047213 */ /* 0x008fe20000000000 */
[----:B--2---:R-:W-:Y:S01]  /*17430*/  IMAD.MOV.U32 R2, RZ, RZ, RZ ;  /* 0x000000ffff027224 */ /* 0x004fe200078e00ff */
[----:B------:R-:W-:Y:S02]  /*17440*/  IABS R6, R5 ;  /* 0x0000000500067213 */ /* 0x000fe40000000000 */
[----:B-1----:R-:W0:Y:S08]  /*17450*/  I2F.RP R7, R4 ;  /* 0x0000000400077306 */ /* 0x002e300000209400 */
[----:B------:R-:W-:Y:S08]  /*17460*/  I2F.RP R10, R6 ;  /* 0x00000006000a7306 */ /* 0x000ff00000209400 */
[----:B0-----:R-:W0:Y:S02]  /*17470*/  MUFU.RCP R7, R7 ;  /* 0x0000000700077308 */ /* 0x001e240000001000 */
[----:B0-----:R-:W-:-:S06]  /*17480*/  VIADD R3, R7, 0xffffffe ;  /* 0x0ffffffe07037836 */ /* 0x001fcc0000000000 */
        /* <DEDUP_REMOVED lines=38> */
[----:B------:R-:W-:-:S04]  /*176f0*/  IMAD.MOV R3, RZ, RZ, -R7 ;  /* 0x000000ffff037224 */ /* 0x000fc800078e0a07 */
[----:B------:R-:W-:-:S08]  /*17700*/  IMAD R3, R25, R3, R0 ;  /* 0x0000000319037224 */ /* 0x000fd000078e0200 */
[----:B------:R-:W-:-:S04]  /*17710*/  @P0 VIADD R4, R4, 0x1 ;  /* 0x0000000104040836 */ /* 0x000fc80000000000 */
[----:B------:R-:W-:Y:S01]  /*17720*/  @!P2 IMAD.MOV R4, RZ, RZ, -R4 ;  /* 0x000000ffff04a224 */ /* 0x000fe200078e0a04 */
[----:B------:R-:W-:-:S05]  /*17730*/  @!P1 LOP3.LUT R4, RZ, R5, RZ, 0x33, !PT ;  /* 0x00000005ff049212 */ /* 0x000fca00078e33ff */
[--C-:B------:R-:W-:Y:S02]  /*17740*/  IMAD.MOV R2, RZ, RZ, -R4.reuse ;  /* 0x000000ffff027224 */ /* 0x100fe400078e0a04 */
[C---:B------:R-:W-:Y:S02]  /*17750*/  IMAD R4, R5.reuse, 0x1000000, R4 ;  /* 0x0100000005047824 */ /* 0x040fe400078e0204 */
[----:B------:R-:W-:-:S04]  /*17760*/  IMAD R5, R5, R2, R7 ;  /* 0x0000000205057224 */ /* 0x000fc800078e0207 */
[----:B------:R-:W-:Y:S01]  /*17770*/  IMAD R26, R5, 0x10000, R4 ;  /* 0x00010000051a7824 */ /* 0x000fe200078e0204 */
[----:B------:R-:W-:Y:S06]  /*17780*/  BRA `(.L_x_10643) ;  /* 0x0000000000f07947 */ /* 0x000fec0003800000 */
.L_x_10642:
[----:B--2---:R-:W0:Y:S02]  /*17790*/  LDC.64 R2, c[0x0][0xc90] ;  /* 0x00032400ff027b82 */ /* 0x004e240000000a00 */
[----:B0-----:R-:W-:-:S05]  /*177a0*/  IMAD.WIDE R2, R27, 0x4, R2 ;  /* 0x000000041b027825 */ /* 0x001fca00078e0202 */
[----:B------:R0:W3:Y:S02]  /*177b0*/  LDG.E R6, desc[UR52][R2.64] ;  /* 0x0000003402067981 */ /* 0x0000e4000c1e1900 */
[----:B0-----:R-:W-:Y:S02]  /*177c0*/  IMAD.MOV.U32 R2, RZ, RZ, RZ ;  /* 0x000000ffff027224 */ /* 0x001fe400078e00ff */
[----:B---3--:R-:W-:-:S05]  /*177d0*/  IMAD R5, R25, R6, RZ ;  /* 0x0000000619057224 */ /* 0x008fca00078e02ff */
[----:B-1----:R-:W-:-:S04]  /*177e0*/  IABS R7, R5 ;  /* 0x0000000500077213 */ /* 0x002fc80000000000 */
[----:B------:R-:W0:Y:S08]  /*177f0*/  I2F.RP R8, R7 ;  /* 0x0000000700087306 */ /* 0x000e300000209400 */
[----:B0-----:R-:W0:Y:S02]  /*17800*/  MUFU.RCP R8, R8 ;  /* 0x0000000800087308 */ /* 0x001e240000001000 */
[----:B0-----:R-:W-:-:S06]  /*17810*/  VIADD R9, R8, 0xffffffe ;  /* 0x0ffffffe08097836 */ /* 0x001fcc0000000000 */
[----:B------:R-:W0:Y:S02]  /*17820*/  F2I.FTZ.U32.TRUNC.NTZ R3, R9 ;  /* 0x0000000900037305 */ /* 0x000e24000021f000 */
[----:B0-----:R-:W-:-:S04]  /*17830*/  IMAD.MOV R10, RZ, RZ, -R3 ;  /* 0x000000ffff0a7224 */ /* 0x001fc800078e0a03 */
[----:B------:R-:W-:Y:S01]  /*17840*/  IMAD R11, R10, R7, RZ ;  /* 0x000000070a0b7224 */ /* 0x000fe200078e02ff */
[----:B------:R-:W-:-:S03]  /*17850*/  IABS R10, R5 ;  /* 0x00000005000a7213 */ /* 0x000fc60000000000 */
        /* <DEDUP_REMOVED lines=23> */
[----:B0-----:R-:W-:Y:S01]  /*179d0*/  VIADD R2, R8, 0xffffffe ;  /* 0x0ffffffe08027836 */ /* 0x001fe20000000000 */
[----:B------:R-:W-:-:S05]  /*179e0*/  IABS R8, R0 ;  /* 0x0000000000087213 */ /* 0x000fca0000000000 */
[----:B------:R0:W1:Y:S02]  /*179f0*/  F2I.FTZ.U32.TRUNC.NTZ R3, R2 ;  /* 0x0000000200037305 */ /* 0x000064000021f000 */
[----:B0-----:R-:W-:Y:S02]  /*17a00*/  IMAD.MOV.U32 R2, RZ, RZ, RZ ;  /* 0x000000ffff027224 */ /* 0x001fe400078e00ff */
[----:B-1----:R-:W-:-:S04]  /*17a10*/  IMAD.MOV R5, RZ, RZ, -R3 ;  /* 0x000000ffff057224 */ /* 0x002fc800078e0a03 */
[----:B------:R-:W-:-:S04]  /*17a20*/  IMAD R5, R5, R6, RZ ;  /* 0x0000000605057224 */ /* 0x000fc800078e02ff */
[----:B------:R-:W-:Y:S01]  /*17a30*/  IMAD.HI.U32 R3, R3, R5, R2 ;  /* 0x0000000503037227 */ /* 0x000fe200078e0002 */
[-C--:B------:R-:W-:Y:S02]  /*17a40*/  IABS R5, R4.reuse ;  /* 0x0000000400057213 */ /* 0x080fe40000000000 */
[----:B------:R-:W-:Y:S02]  /*17a50*/  LOP3.LUT R2, R0, R4, RZ, 0x3c, !PT ;  /* 0x0000000400027212 */ /* 0x000fe400078e3cff */
[----:B------:R-:W-:Y:S01]  /*17a60*/  IADD3 R0, R7, 0x1000000, R0 ;  /* 0x0100000007007810 */ /* 0x000fe20007ffe000 */
[----:B------:R-:W-:Y:S01]  /*17a70*/  IMAD.MOV R5, RZ, RZ, -R5 ;  /* 0x000000ffff057224 */ /* 0x000fe200078e0a05 */
[----:B------:R-:W-:Y:S01]  /*17a80*/  ISETP.GE.AND P2, PT, R2, RZ, PT ;  /* 0x000000ff0200720c */ /* 0x000fe20003f46270 */
        /* <DEDUP_REMOVED lines=11> */
[----:B------:R-:W-:-:S07]  /*17b40*/  IMAD R26, R3, R4, R0 ;  /* 0x00000004031a7224 */ /* 0x000fce00078e0200 */
.L_x_10643:
[----:B------:R-:W-:-:S05]  /*17b50*/  LOP3.LUT R0, RZ, R3, RZ, 0x33, !PT ;  /* 0x00000003ff007212 */ /* 0x000fca00078e33ff */
[----:B------:R-:W-:Y:S01]  /*17b60*/  IMAD.IADD R25, R25, 0x1, R0 ;  /* 0x0000000119197824 */ /* 0x000fe200078e0200 */
[----:B------:R-:W-:Y:S06]  /*17b70*/  BRA `(.L_x_10644) ;  /* 0x00000000001c7947 */ /* 0x000fec0003800000 */
.L_x_10636:
[----:B------:R-:W-:Y:S01]  /*17b80*/  UMOV UR4, URZ ;  /* 0x0000003f00047c82 */ /* 0x000fe20008000000 */
[----:B------:R-:W-:Y:S01]  /*17b90*/  UMOV UR5, URZ ;  /* 0x0000003f00057c82 */ /* 0x000fe20008000000 */
[----:B------:R-:W-:Y:S01]  /*17ba0*/  ULDC UR6, c[0x0][0xc3c] ;  /* 0x00030f0000067ab9 */ /* 0x000fe20000000800 */
[----:B------:R-:W-:Y:S02]  /*17bb0*/  IMAD.MOV.U32 R24, RZ, RZ, R0 ;  /* 0x000000ffff187224 */ /* 0x000fe400078e0000 */
[----:B------:R-:W-:Y:S02]  /*17bc0*/  IMAD.U32 R25, RZ, RZ, UR4 ;  /* 0x00000004ff197e24 */ /* 0x000fe4000f8e00ff */
[----:B------:R-:W-:Y:S02]  /*17bd0*/  IMAD.U32 R26, RZ, RZ, UR5 ;  /* 0x00000005ff1a7e24 */ /* 0x000fe4000f8e00ff */
[----:B------:R-:W-:-:S07]  /*17be0*/  IMAD.U32 R27, RZ, RZ, UR6 ;  /* 0x00000006ff1b7e24 */ /* 0x000fce000f8e00ff */
.L_x_10644:
[----:B------:R-:W0:Y:S01]  /*17bf0*/  S2R R0, SR_TID.X ;  /* 0x0000000000007919 */ /* 0x000e220000002100 */
[----:B------:R-:W-:Y:S05]  /*17c00*/  WARPSYNC.ALL ;  /* 0x0000000000007948 */ /* 0x000fea0003800000 */
[----:B------:R-:W-:Y:S01]  /*17c10*/  BAR.SYNC.DEFER_BLOCKING 0x4, 0x200 ;  /* 0x0108000000007b1d */ /* 0x000fe20000010000 */
[----:B0-----:R-:W-:-:S04]  /*17c20*/  LOP3.LUT R0, R0, 0x1f, RZ, 0xc0, !PT ;  /* 0x0000001f00007812 */ /* 0x001fc800078ec0ff */
[----:B------:R-:W-:-:S13]  /*17c30*/  ISETP.NE.AND P0, PT, R0, RZ, PT ;  /* 0x000000ff0000720c */ /* 0x000fda0003f05270 */
[----:B------:R-:W0:Y:S01]  /*17c40*/  @!P0 S2R R3, SR_CgaCtaId ;  /* 0x0000000000038919 */ /* 0x000e220000008800 */
[----:B------:R-:W-:-:S04]  /*17c50*/  @!P0 MOV R0, 0x400 ;  /* 0x0000040000008802 */ /* 0x000fc80000000f00 */
[----:B0-----:R-:W-:-:S05]  /*17c60*/  @!P0 LEA R17, R3, R0, 0x18 ;  /* 0x0000000003118211 */ /* 0x001fca00078ec0ff */
[----:B------:R0:W-:Y:S01]  /*17c70*/  @!P0 STS.128 [R17+0x2d8d0], R24 ;  /* 0x02d8d01811008388 */ /* 0x0001e20000000c00 */
[----:B------:R-:W-:Y:S06]  /*17c80*/  BAR.ARV 0x5, 0x200 ;  /* 0x0148000000007b1d */ /* 0x000fec0000002000 */
.L_x_10633:
[----:B------:R-:W-:Y:S02]  /*17c90*/  ULDC UR4, c[0x0][0xc3c] ;  /* 0x00030f0000047ab9 */ /* 0x000fe40000000800 */
[----:B----4-:R-:W-:-:S13]  /*17ca0*/  ISETP.GE.AND P0, PT, R27, UR4, PT ;  /* 0x000000041b007c0c */ /* 0x010fda000bf06270 */
[----:B------:R-:W-:Y:S05]  /*17cb0*/  @!P0 BRA `(.L_x_10645) ;  /* 0xffffffa000988947 */ /* 0x000fea000383ffff */
[----:B------:R-:W-:Y:S05]  /*17cc0*/  BSYNC B8 ;  /* 0x0000000000087941 */ /* 0x000fea0003800000 */
.L_x_10531:
[----:B--2---:R-:W2:Y:S01]  /*17cd0*/  LDL.LU R0, [R1+0x24] ;  /* 0x0000240001007983 */ /* 0x004ea20000300800 */
[----:B------:R-:W-:Y:S01]  /*17ce0*/  BSSY B0, `(.L_x_10646) ;  /* 0x000000b000007945 */ /* 0x000fe20003800000 */
[----:B0-----:R-:W0:Y:S01]  /*17cf0*/  S2R R5, SR_CgaCtaId ;  /* 0x0000000000057919 */ /* 0x001e220000008800 */
[----:B--2---:R-:W-:-:S05]  /*17d00*/  VIADD R0, R0, 0x1 ;  /* 0x0000000100007836 */ /* 0x004fca0000000000 */
        /* <DEDUP_REMOVED lines=8> */
.L_x_10712:
[----:B------:R-:W-:Y:S05]  /*17d90*/  BSYNC B0 ;  /* 0x0000000000007941 */ /* 0x000fea0003800000 */
.L_x_10646:
[----:B------:R-:W-:-:S03]  /*17da0*/  UMOV UR4, 0xffffffff ;  /* 0xffffffff00047882 */ /* 0x000fc60000000000 */
[----:B------:R-:W-:Y:S05]  /*17db0*/  BRA.DIV UR4, `(.L_x_10648) ;  /* 0x0000001e04387947 */ /* 0x000fea000b800000 */
[----:B0-----:R-:W0:Y:S02]  /*17dc0*/  S2R R0, SR_TID.X ;  /* 0x0000000000007919 */ /* 0x001e240000002100 */
[----:B0-----:R-:W-:-:S04]  /*17dd0*/  SHF.R.U32.HI R0, RZ, 0x5, R0 ;  /* 0x00000005ff007819 */ /* 0x001fc80000011600 */
[----:B------:R-:W-:-:S05]  /*17de0*/  LOP3.LUT R0, R0, 0x3, RZ, 0xc0, !PT ;  /* 0x0000000300007812 */ /* 0x000fca00078ec0ff */
[----:B------:R0:W2:Y:S02]  /*17df0*/  SHFL.IDX PT, R14, R0, RZ, 0x1f ;  /* 0x00001fff000e7589 */ /* 0x0000a400000e0000 */
.L_x_10715:
[----:B--2---:R-:W-:Y:S01]  /*17e00*/  ISETP.NE.AND P0, PT, R14, RZ, PT ;  /* 0x000000ff0e00720c */ /* 0x004fe20003f05270 */
[----:B------:R-:W-:-:S12]  /*17e10*/  BSSY B0, `(.L_x_10649) ;  /* 0x0000024000007945 */ /* 0x000fd80003800000 */
[----:B------:R-:W-:Y:S05]  /*17e20*/  @P0 BRA `(.L_x_10650) ;  /* 0x0000000000880947 */ /* 0x000fea0003800000 */
[----:B------:R-:W-:-:S03]  /*17e30*/  UMOV UR4, 0xffffffff ;  /* 0xffffffff00047882 */ /* 0x000fc60000000000 */
[----:B------:R-:W-:Y:S05]  /*17e40*/  BRA.DIV UR4, `(.L_x_10651) ;  /* 0x0000001e04487947 */ /* 0x000fea000b800000 */
[----:B------:R-:W-:-:S13]  /*17e50*/  ELECT P6, URZ, PT ;  /* 0x00000000003f782f */ /* 0x000fda00038c0000 */
.L_x_10718:
[----:B------:R-:W-:Y:S05]  /*17e60*/  @!P6 BRA `(.L_x_10650) ;  /* 0x000000000078e947 */ /* 0x000fea0003800000 */
[----:B------:R-:W-:-:S06]  /*17e70*/  ULOP3.LUT UR4, UR36, 0x2, URZ, 0xfc, !UPT ;  /* 0x0000000224047892 */ /* 0x000fcc000f8efc3f */
[----:B0-----:R-:W-:-:S05]  /*17e80*/  IMAD.U32 R0, RZ, RZ, UR4 ;  /* 0x00000004ff007e24 */ /* 0x001fca000f8e00ff */
[----:B------:R-:W-:-:S13]  /*17e90*/  ISETP.NE.AND P2, PT, R0, 0x3, PT ;  /* 0x000000030000780c */ /* 0x000fda0003f45270 */
[----:B------:R-:W-:Y:S05]  /*17ea0*/  @!P2 BRA `(.L_x_10652) ;  /* 0x000000000004a947 */ /* 0x000fea0003800000 */
[----:B------:R-:W-:Y:S01]  /*17eb0*/  BPT.TRAP 0x1 ;  /* 0x000000040000795c */ /* 0x000fe20000300000 */
.L_x_10652:
[----:B------:R-:W-:Y:S01]  /*17ec0*/  VIADD R3, R9, 0x2d840 ;  /* 0x0002d84009037836 */ /* 0x000fe20000000000 */
[----:B------:R-:W-:Y:S01]  /*17ed0*/  SHF.L.U32 R2, R28, 0x1f, RZ ;  /* 0x0000001f1c027819 */ /* 0x000fe200000006ff */
[C---:B------:R-:W-:Y:S02]  /*17ee0*/  VIADD R0, R18.reuse, 0x1 ;  /* 0x0000000112007836 */ /* 0x040fe40000000000 */
[----:B------:R-:W-:-:S03]  /*17ef0*/  IMAD R7, R18, 0x8, R3 ;  /* 0x0000000812077824 */ /* 0x000fc600078e0203 */
[C---:B------:R-:W-:Y:S01]  /*17f00*/  ISETP.NE.AND P1, PT, R0.reuse, 0x2, PT ;  /* 0x000000020000780c */ /* 0x040fe20003f25270 */
[----:B------:R-:W0:Y:S03]  /*17f10*/  SYNCS.PHASECHK.TRANS64.TRYWAIT P0, [R7+URZ], R2 ;  /* 0x00000002070075a7 */ /* 0x000e26000800017f */
[----:B------:R-:W-:Y:S02]  /*17f20*/  SEL R5, RZ, 0x1, P1 ;  /* 0x00000001ff057807 */ /* 0x000fe40000800000 */
[----:B-1----:R-:W-:Y:S02]  /*17f30*/  SEL R4, R0, RZ, P1 ;  /* 0x000000ff00047207 */ /* 0x002fe40000800000 */
[----:B------:R-:W-:-:S03]  /*17f40*/  LOP3.LUT R0, R28, R5, RZ, 0x3c, !PT ;  /* 0x000000051c007212 */ /* 0x000fc600078e3cff */
[----:B------:R-:W-:Y:S01]  /*17f50*/  IMAD R3, R4, 0x8, R3 ;  /* 0x0000000804037824 */ /* 0x000fe200078e0203 */
[----:B------:R-:W-:Y:S01]  /*17f60*/  SHF.L.U32 R0, R0, 0x1f, RZ ;  /* 0x0000001f00007819 */ /* 0x000fe200000006ff */
[----:B0-----:R-:W-:Y:S06]  /*17f70*/  @!P0 BRA `(.L_x_10653) ;  /* 0x0000001c001c8947 */ /* 0x001fec0003800000 */
.L_x_10719:
[----:B------:R-:W1:Y:S02]  /*17f80*/  SYNCS.PHASECHK.TRANS64.TRYWAIT P0, [R3+URZ], R0 ;  /* 0x00000000030075a7 */ /* 0x000e64000800017f */
[----:B-1----:R-:W-:Y:S05]  /*17f90*/  @!P0 BRA `(.L_x_10654) ;  /* 0x0000001c00288947 */ /* 0x002fea0003800000 */
.L_x_10720:
[----:B------:R-:W-:Y:S05]  /*17fa0*/  @!P2 BRA `(.L_x_10655) ;  /* 0x000000000004a947 */ /* 0x000fea0003800000 */
[----:B------:R-:W-:Y:S01]  /*17fb0*/  BPT.TRAP 0x1 ;  /* 0x000000040000795c */ /* 0x000fe20000300000 */
.L_x_10655:
[----:B-1----:R-:W-:-:S04]  /*17fc0*/  VIADD R3, R9, 0x2d860 ;  /* 0x0002d86009037836 */ /* 0x002fc80000000000 */
[----:B------:R-:W-:-:S04]  /*17fd0*/  IMAD R5, R18, 0x8, R3 ;  /* 0x0000000812057824 */ /* 0x000fc800078e0203 */
[----:B------:R-:W1:Y:S02]  /*17fe0*/  SYNCS.PHASECHK.TRANS64.TRYWAIT P0, [R5+URZ], R2 ;  /* 0x00000002050075a7 */ /* 0x000e64000800017f */
[----:B-1----:R-:W-:Y:S05]  /*17ff0*/  @!P0 BRA `(.L_x_10656) ;  /* 0x0000001c00248947 */ /* 0x002fea0003800000 */
.L_x_10721:
[----:B------:R-:W-:-:S07]  /*18000*/  IMAD R3, R4, 0x8, R3 ;  /* 0x0000000804037824 */ /* 0x000fce00078e0203 */
.L_x_10657:
[----:B--2---:R2:W4:Y:S02]  /*18010*/  SYNCS.PHASECHK.TRANS64.TRYWAIT P0, [R3+URZ], R0 ;  /* 0x00000000030075a7 */ /* 0x004524000800017f */
[----:B----4-:R-:W-:Y:S05]  /*18020*/  @!P0 NANOSLEEP.SYNCS 0x989680 ;  /* 0x009896800000895d */ /* 0x010fea0003900000 */
[----:B------:R-:W4:Y:S02]  /*18030*/  @!P0 SYNCS.PHASECHK.TRANS64 P0, [R3+URZ], R0 ;  /* 0x00000000030085a7 */ /* 0x000f24000800007f */
[----:B----4-:R-:W-:Y:S05]  /*18040*/  @!P0 BRA `(.L_x_10657) ;  /* 0xfffffffc00f08947 */ /* 0x010fea000383ffff */
.L_x_10650:
[----:B------:R-:W-:Y:S05]  /*18050*/  BSYNC B0 ;  /* 0x0000000000007941 */ /* 0x000fea0003800000 */
.L_x_10649:
[----:B------:R-:W-:Y:S05]  /*18060*/  EXIT ;  /* 0x000000000000794d */ /* 0x000fea0003800000 */
.L_x_10438:
[----:B0-----:R-:W-:-:S04]  /*18070*/  IMAD.U32 R3, RZ, RZ, UR42 ;  /* 0x0000002aff037e24 */ /* 0x001fc8000f8e00ff */
[----:B------:R0:W1:Y:S03]  /*18080*/  SYNCS.PHASECHK.TRANS64.TRYWAIT P1, [R3+URZ+0x2d800], R0 ;  /* 0x02d80000030075a7 */ /* 0x000066000802017f */
[----:B-1----:R-:W-:Y:S05]  /*18090*/  @!P1 NANOSLEEP.SYNCS 0x989680 ;  /* 0x009896800000995d */ /* 0x002fea0003900000 */
[----:B------:R-:W1:Y:S02]  /*180a0*/  @!P1 SYNCS.PHASECHK.TRANS64 P1, [R3+URZ+0x2d800], R0 ;  /* 0x02d80000030095a7 */ /* 0x000e64000802007f */
[----:B-1----:R-:W-:Y:S05]  /*180b0*/  @!P1 BRA `(.L_x_10438) ;  /* 0xfffffffc00ec9947 */ /* 0x002fea000383ffff */
[----:B------:R-:W-:Y:S05]  /*180c0*/  BRA `(.L_x_10658) ;  /* 0xfffffea0002c7947 */ /* 0x000fea000383ffff */
.L_x_10442:
[----:B-1----:R1:W2:Y:S02]  /*180d0*/  SYNCS.PHASECHK.TRANS64.TRYWAIT P2, [R3+URZ+0x2d830], R0 ;  /* 0x02d83000030075a7 */ /* 0x0022a4000804017f */
[----:B--2---:R-:W-:Y:S05]  /*180e0*/  @!P2 NANOSLEEP.SYNCS 0x989680 ;  /* 0x009896800000a95d */ /* 0x004fea0003900000 */
[----:B------:R-:W2:Y:S02]  /*180f0*/  @!P2 SYNCS.PHASECHK.TRANS64 P2, [R3+URZ+0x2d830], R0 ;  /* 0x02d830000300a5a7 */ /* 0x000ea4000804007f */
[----:B--2---:R-:W-:Y:S05]  /*18100*/  @!P2 BRA `(.L_x_10442) ;  /* 0xfffffffc00f0a947 */ /* 0x004fea000383ffff */
[----:B------:R-:W-:Y:S05]  /*18110*/  BRA `(.L_x_10441) ;  /* 0xfffffea000507947 */ /* 0x000fea000383ffff */
.L_x_10458:
[----:B-1----:R-:W-:-:S04]  /*18120*/  IMAD.U32 R7, RZ, RZ, UR6 ;  /* 0x00000006ff077e24 */ /* 0x002fc8000f8e00ff */
[----:B------:R1:W2:Y:S03]  /*18130*/  SYNCS.PHASECHK.TRANS64.TRYWAIT P2, [R7+URZ+0x2d830], R6 ;  /* 0x02d83006070075a7 */ /* 0x0002a6000804017f */
[----:B--2---:R-:W-:Y:S05]  /*18140*/  @!P2 NANOSLEEP.SYNCS 0x989680 ;  /* 0x009896800000a95d */ /* 0x004fea0003900000 */
[----:B------:R-:W2:Y:S02]  /*18150*/  @!P2 SYNCS.PHASECHK.TRANS64 P2, [R7+URZ+0x2d830], R6 ;  /* 0x02d830060700a5a7 */ /* 0x000ea4000804007f */
[----:B--2---:R-:W-:Y:S05]  /*18160*/  @!P2 BRA `(.L_x_10458) ;  /* 0xfffffffc00eca947 */ /* 0x004fea000383ffff */
[----:B------:R-:W-:Y:S05]  /*18170*/  BRA `(.L_x_10455) ;  /* 0xfffffed400347947 */ /* 0x000fea000383ffff */
.L_x_10462:
[----:B-1----:R-:W-:-:S04]  /*18180*/  IMAD.U32 R7, RZ, RZ, UR6 ;  /* 0x00000006ff077e24 */ /* 0x002fc8000f8e00ff */
[----:B------:R1:W2:Y:S03]  /*18190*/  SYNCS.PHASECHK.TRANS64.TRYWAIT P2, [R7+URZ+0x2d850], R6 ;  /* 0x02d85006070075a7 */ /* 0x0002a6000804017f */
[----:B--2---:R-:W-:Y:S05]  /*181a0*/  @!P2 NANOSLEEP.SYNCS 0x989680 ;  /* 0x009896800000a95d */ /* 0x004fea0003900000 */
[----:B------:R-:W2:Y:S02]  /*181b0*/  @!P2 SYNCS.PHASECHK.TRANS64 P2, [R7+URZ+0x2d850], R6 ;  /* 0x02d850060700a5a7 */ /* 0x000ea4000804007f */
[----:B--2---:R-:W-:Y:S05]  /*181c0*/  @!P2 BRA `(.L_x_10462) ;  /* 0xfffffffc00eca947 */ /* 0x004fea000383ffff */
[----:B------:R-:W-:Y:S05]  /*181d0*/  BRA `(.L_x_10459) ;  /* 0xfffffed400d47947 */ /* 0x000fea000383ffff */
.L_x_10479:
[----:B--2---:R-:W-:-:S04]  /*181e0*/  IMAD.U32 R5, RZ, RZ, UR6 ;  /* 0x00000006ff057e24 */ /* 0x004fc8000f8e00ff */
[----:B------:R2:W4:Y:S03]  /*181f0*/  SYNCS.PHASECHK.TRANS64.TRYWAIT P2, [R5+URZ+0x2d830], R0 ;  /* 0x02d83000050075a7 */ /* 0x000526000804017f */
[----:B----4-:R-:W-:Y:S05]  /*18200*/  @!P2 NANOSLEEP.SYNCS 0x989680 ;  /* 0x009896800000a95d */ /* 0x010fea0003900000 */
[----:B------:R-:W4:Y:S02]  /*18210*/  @!P2 SYNCS.PHASECHK.TRANS64 P2, [R5+URZ+0x2d830], R0 ;  /* 0x02d830000500a5a7 */ /* 0x000f24000804007f */
[----:B----4-:R-:W-:Y:S05]  /*18220*/  @!P2 BRA `(.L_x_10479) ;  /* 0xfffffffc00eca947 */ /* 0x010fea000383ffff */
[----:B------:R-:W-:Y:S05]  /*18230*/  BRA `(.L_x_10476) ;  /* 0xffffff08000c7947 */ /* 0x000fea000383ffff */
.L_x_10483:
[----:B-1----:R-:W-:-:S04]  /*18240*/  IMAD.U32 R5, RZ, RZ, UR6 ;  /* 0x00000006ff057e24 */ /* 0x002fc8000f8e00ff */
[----:B------:R1:W2:Y:S03]  /*18250*/  SYNCS.PHASECHK.TRANS64.TRYWAIT P2, [R5+URZ+0x2d850], R0 ;  /* 0x02d85000050075a7 */ /* 0x0002a6000804017f */
[----:B--2---:R-:W-:Y:S05]  /*18260*/  @!P2 NANOSLEEP.SYNCS 0x989680 ;  /* 0x009896800000a95d */ /* 0x004fea0003900000 */
[----:B------:R-:W2:Y:S02]  /*18270*/  @!P2 SYNCS.PHASECHK.TRANS64 P2, [R5+URZ+0x2d850], R0 ;  /* 0x02d850000500a5a7 */ /* 0x000ea4000804007f */
[----:B--2---:R-:W-:Y:S05]  /*18280*/  @!P2 BRA `(.L_x_10483) ;  /* 0xfffffffc00eca947 */ /* 0x004fea000383ffff */
[----:B------:R-:W-:Y:S05]  /*18290*/  BRA `(.L_x_10480) ;  /* 0xffffff0800ac7947 */ /* 0x000fea000383ffff */
.L_x_10489:
[----:B-1----:R-:W-:-:S04]  /*182a0*/  IMAD.U32 R5, RZ, RZ, UR6 ;  /* 0x00000006ff057e24 */ /* 0x002fc8000f8e00ff */
[----:B------:R1:W2:Y:S03]  /*182b0*/  SYNCS.PHASECHK.TRANS64.TRYWAIT P2, [R5+URZ+0x2d830], R0 ;  /* 0x02d83000050075a7 */ /* 0x0002a6000804017f */
[----:B--2---:R-:W-:Y:S05]  /*182c0*/  @!P2 NANOSLEEP.SYNCS 0x989680 ;  /* 0x009896800000a95d */ /* 0x004fea0003900000 */
[----:B------:R-:W2:Y:S02]  /*182d0*/  @!P2 SYNCS.PHASECHK.TRANS64 P2, [R5+URZ+0x2d830], R0 ;  /* 0x02d830000500a5a7 */ /* 0x000ea4000804007f */
[----:B--2---:R-:W-:Y:S05]  /*182e0*/  @!P2 BRA `(.L_x_10489) ;  /* 0xfffffffc00eca947 */ /* 0x004fea000383ffff */
[----:B------:R-:W-:Y:S05]  /*182f0*/  BRA `(.L_x_10486) ;  /* 0xffffff2800147947 */ /* 0x000fea000383ffff */
.L_x_10493:
[----:B-1----:R-:W-:-:S04]  /*18300*/  IMAD.U32 R5, RZ, RZ, UR6 ;  /* 0x00000006ff057e24 */ /* 0x002fc8000f8e00ff */
[----:B------:R1:W2:Y:S03]  /*18310*/  SYNCS.PHASECHK.TRANS64.TRYWAIT P2, [R5+URZ+0x2d850], R0 ;  /* 0x02d85000050075a7 */ /* 0x0002a6000804017f */
[----:B--2---:R-:W-:Y:S05]  /*18320*/  @!P2 NANOSLEEP.SYNCS 0x989680 ;  /* 0x009896800000a95d */ /* 0x004fea0003900000 */
[----:B------:R-:W2:Y:S02]  /*18330*/  @!P2 SYNCS.PHASECHK.TRANS64 P2, [R5+URZ+0x2d850], R0 ;  /* 0x02d850000500a5a7 */ /* 0x000ea4000804007f */
[----:B--2---:R-:W-:Y:S05]  /*18340*/  @!P2 BRA `(.L_x_10493) ;  /* 0xfffffffc00eca947 */ /* 0x004fea000383ffff */
[----:B------:R-:W-:Y:S05]  /*18350*/  BRA `(.L_x_10490) ;  /* 0xffffff2800b47947 */ /* 0x000fea000383ffff */
.L_x_10506:
[----:B------:R-:W-:-:S04]  /*18360*/  IMAD.U32 R7, RZ, RZ, UR9 ;  /* 0x00000009ff077e24 */ /* 0x000fc8000f8e00ff */
[----:B------:R0:W0:Y:S03]  /*18370*/  SYNCS.PHASECHK.TRANS64.TRYWAIT P0, [R7+URZ+0x2d850], R2 ;  /* 0x02d85002070075a7 */ /* 0x000026000800017f */
[----:B0-----:R-:W-:Y:S05]  /*18380*/  @!P0 NANOSLEEP.SYNCS 0x989680 ;  /* 0x009896800000895d */ /* 0x001fea0003900000 */
[----:B------:R-:W0:Y:S02]  /*18390*/  @!P0 SYNCS.PHASECHK.TRANS64 P0, [R7+URZ+0x2d850], R2 ;  /* 0x02d85002070085a7 */ /* 0x000e24000800007f */
[----:B0-----:R-:W-:Y:S05]  /*183a0*/  @!P0 BRA `(.L_x_10506) ;  /* 0xfffffffc00ec8947 */ /* 0x001fea000383ffff */
[----:B------:R-:W-:Y:S05]  /*183b0*/  BRA `(.L_x_10505) ;  /* 0xffffff5400f47947 */ /* 0x000fea000383ffff */
.L_x_10553:
[----:B------:R-:W3:Y:S01]  /*183c0*/  S2R R20, SR_TID.X ;  /* 0x0000000000147919 */ /* 0x000ee20000002100 */
[----:B------:R-:W-:Y:S01]  /*183d0*/  BSSY B0, `(.L_x_10659) ;  /* 0x000000a000007945 */ /* 0x000fe20003800000 */
[----:B--2---:R-:W-:Y:S02]  /*183e0*/  IMAD.MOV.U32 R12, RZ, RZ, RZ ;  /* 0x000000ffff0c7224 */ /* 0x004fe400078e00ff */
[----:B0-----:R-:W-:Y:S02]  /*183f0*/  IMAD.MOV.U32 R11, RZ, RZ, 0x1f ;  /* 0x0000001fff0b7424 */ /* 0x001fe400078e00ff */
[----:B------:R-:W-:Y:S01]  /*18400*/  IMAD.MOV.U32 R15, RZ, RZ, -0x1 ;  /* 0xffffffffff0f7424 */ /* 0x000fe200078e00ff */
[----:B---3--:R-:W-:-:S04]  /*18410*/  SHF.R.U32.HI R20, RZ, 0x5, R20 ;  /* 0x00000005ff147819 */ /* 0x008fc80000011614 */
[----:B------:R-:W-:-:S05]  /*18420*/  LOP3.LUT R20, R20, 0x3, RZ, 0xc0, !PT ;  /* 0x0000000314147812 */ /* 0x000fca00078ec0ff */
[----:B------:R-:W-:-:S07]  /*18430*/  IMAD.MOV.U32 R13, RZ, RZ, R20 ;  /* 0x000000ffff0d7224 */ /* 0x000fce00078e0014 */
[----:B-1----:R-:W-:Y:S05]  /*18440*/  WARPSYNC.COLLECTIVE R15, `(.L_x_10660) ;  /* 0x000000000f087348 */ /* 0x002fea0003c00000 */
[----:B------:R0:W2:Y:S02]  /*18450*/  SHFL.IDX P6, R14, R13, R12, R11 ;  /* 0x0000000c0d0e7389 */ /* 0x0000a400000c000b */
[----:B012---:R-:W-:Y:S01]  /*18460*/  ENDCOLLECTIVE ;  /* 0x000000000000791b */ /* 0x007fe20003800000 */
.L_x_10660:
[----:B------:R-:W-:Y:S05]  /*18470*/  BSYNC B0 ;  /* 0x0000000000007941 */ /* 0x000fea0003800000 */
.L_x_10659:
[----:B------:R-:W-:Y:S05]  /*18480*/  BRA `(.L_x_10661) ;  /* 0xffffffac00087947 */ /* 0x000fea000383ffff */
.L_x_10555:
[----:B------:R-:W-:Y:S01]  /*18490*/  BSSY B0, `(.L_x_10662) ;  /* 0x0000006000007945 */ /* 0x000fe20003800000 */
[----:B------:R-:W-:-:S07]  /*184a0*/  IMAD.MOV.U32 R15, RZ, RZ, -0x1 ;  /* 0xffffffffff0f7424 */ /* 0x000fce00078e00ff */
[----:B0123--:R-:W-:Y:S05]  /*184b0*/  WARPSYNC.COLLECTIVE R15, `(.L_x_10663) ;  /* 0x000000000f0c7348 */ /* 0x00ffea0003c00000 */
[----:B------:R-:W-:Y:S02]  /*184c0*/  ELECT P6, UR62, PT ;  /* 0x00000000003e782f */ /* 0x000fe400038c0000 */
[----:B------:R-:W-:Y:S01]  /*184d0*/  MOV R14, UR62 ;  /* 0x0000003e000e7c02 */ /* 0x000fe20008000f00 */
[----:B0123--:R-:W-:Y:S10]  /*184e0*/  ENDCOLLECTIVE ;  /* 0x000000000000791b */ /* 0x00fff40003800000 */
.L_x_10663:
[----:B------:R-:W-:Y:S05]  /*184f0*/  BSYNC B0 ;  /* 0x0000000000007941 */ /* 0x000fea0003800000 */
.L_x_10662:
[----:B------:R-:W-:Y:S05]  /*18500*/  BRA `(.L_x_10664) ;  /* 0xffffffac00107947 */ /* 0x000fea000383ffff */
.L_x_10557:
[----:B---3--:R3:W4:Y:S02]  /*18510*/  SYNCS.PHASECHK.TRANS64.TRYWAIT P0, [R0+URZ+0x2d840], R2 ;  /* 0x02d84002000075a7 */ /* 0x008724000800017f */
[----:B----4-:R-:W-:Y:S05]  /*18520*/  @!P0 NANOSLEEP.SYNCS 0x989680 ;  /* 0x009896800000895d */ /* 0x010fea0003900000 */
[----:B------:R-:W4:Y:S02]  /*18530*/  @!P0 SYNCS.PHASECHK.TRANS64 P0, [R0+URZ+0x2d840], R2 ;  /* 0x02d84002000085a7 */ /* 0x000f24000800007f */
[----:B----4-:R-:W-:Y:S05]  /*18540*/  @!P0 BRA `(.L_x_10557) ;  /* 0xfffffffc00f08947 */ /* 0x010fea000383ffff */
[----:B------:R-:W-:Y:S05]  /*18550*/  BRA `(.L_x_10665) ;  /* 0xffffffac00607947 */ /* 0x000fea000383ffff */
.L_x_10561:
        /* <DEDUP_REMOVED lines=15> */
.L_x_10666:
[----:B------:R-:W-:Y:S02]  /*18650*/  IMAD.MOV.U32 R13, RZ, RZ, R6 ;  /* 0x000000ffff0d7224 */ /* 0x000fe400078e0006 */
[----:B------:R-:W-:-:S07]  /*18660*/  IMAD.MOV.U32 R2, RZ, RZ, R14 ;  /* 0x000000ffff027224 */ /* 0x000fce00078e000e */
[----:B------:R-:W-:Y:S05]  /*18670*/  WARPSYNC.COLLECTIVE R15, `(.L_x_10667) ;  /* 0x000000000f087348 */ /* 0x000fea0003c00000 */
[----:B------:R0:W1:Y:S02]  /*18680*/  SHFL.IDX P6, R14, R13, R12, R11 ;  /* 0x0000000c0d0e7389 */ /* 0x00006400000c000b */
[----:B01----:R-:W-:Y:S01]  /*18690*/  ENDCOLLECTIVE ;  /* 0x000000000000791b */ /* 0x003fe20003800000 */
.L_x_10667:
[----:B------:R-:W-:Y:S02]  /*186a0*/  IMAD.MOV.U32 R13, RZ, RZ, R4 ;  /* 0x000000ffff0d7224 */ /* 0x000fe400078e0004 */
[----:B------:R-:W-:Y:S02]  /*186b0*/  IMAD.MOV.U32 R12, RZ, RZ, 0x1 ;  /* 0x00000001ff0c7424 */ /* 0x000fe400078e00ff */
[----:B------:R-:W-:-:S07]  /*186c0*/  IMAD.MOV.U32 R3, RZ, RZ, R14 ;  /* 0x000000ffff037224 */ /* 0x000fce00078e000e */
[----:B------:R-:W-:Y:S05]  /*186d0*/  WARPSYNC.COLLECTIVE R15, `(.L_x_10668) ;  /* 0x000000000f087348 */ /* 0x000fea0003c00000 */
[----:B------:R0:W1:Y:S02]  /*186e0*/  SHFL.IDX P6, R14, R13, R12, R11 ;  /* 0x0000000c0d0e7389 */ /* 0x00006400000c000b */
[----:B01----:R-:W-:Y:S01]  /*186f0*/  ENDCOLLECTIVE ;  /* 0x000000000000791b */ /* 0x003fe20003800000 */
.L_x_10668:
[----:B------:R-:W-:-:S05]  /*18700*/  @!P4 LEA R3, P3, R21, R3, 0x1 ;  /* 0x000000031503c211 */ /* 0x000fca00078608ff */
[----:B------:R-:W-:Y:S01]  /*18710*/  @!P4 IMAD.X R2, RZ, RZ, R2, P3 ;  /* 0x000000ffff02c224 */ /* 0x000fe200018e0602 */
[----:B------:R-:W-:-:S04]  /*18720*/  ISETP.GE.AND P3, PT, R10, R5, PT ;  /* 0x000000050a00720c */ /* 0x000fc80003f66270 */
        /* <DEDUP_REMOVED lines=14> */
.L_x_10669:
[----:B------:R-:W-:Y:S02]  /*18810*/  IMAD.MOV.U32 R13, RZ, RZ, R4 ;  /* 0x000000ffff0d7224 */ /* 0x000fe400078e0004 */
[----:B------:R-:W-:Y:S02]  /*18820*/  IMAD.MOV.U32 R12, RZ, RZ, 0x2 ;  /* 0x00000002ff0c7424 */ /* 0x000fe400078e00ff */
[----:B------:R-:W-:-:S07]  /*18830*/  IMAD.MOV.U32 R3, RZ, RZ, R14 ;  /* 0x000000ffff037224 */ /* 0x000fce00078e000e */
[----:B------:R-:W-:Y:S05]  /*18840*/  WARPSYNC.COLLECTIVE R15, `(.L_x_10670) ;  /* 0x000000000f087348 */ /* 0x000fea0003c00000 */
[----:B------:R0:W1:Y:S02]  /*18850*/  SHFL.IDX P6, R14, R13, R12, R11 ;  /* 0x0000000c0d0e7389 */ /* 0x00006400000c000b */
[----:B01----:R-:W-:Y:S01]  /*18860*/  ENDCOLLECTIVE ;  /* 0x000000000000791b */ /* 0x003fe20003800000 */
.L_x_10670:
        /* <DEDUP_REMOVED lines=12> */
[----:B0-----:R-:W-:-:S05]  /*18930*/  VIADD R2, R0, 0x40 ;  /* 0x0000004000027836 */ /* 0x001fca0000000000 */
[----:B------:R-:W-:Y:S01]  /*18940*/  ISETP.GE.AND P3, PT, R2, R5, PT ;  /* 0x000000050200720c */ /* 0x000fe20003f66270 */
[----:B------:R-:W-:-:S12]  /*18950*/  IMAD.MOV.U32 R2, RZ, RZ, R14 ;  /* 0x000000ffff027224 */ /* 0x000fd800078e000e */
[----:B------:R-:W-:Y:S05]  /*18960*/  WARPSYNC.COLLECTIVE R15, `(.L_x_10671) ;  /* 0x000000000f087348 */ /* 0x000fea0003c00000 */
[----:B------:R0:W1:Y:S02]  /*18970*/  SHFL.IDX P6, R14, R13, R12, R11 ;  /* 0x0000000c0d0e7389 */ /* 0x00006400000c000b */
[----:B01----:R-:W-:Y:S01]  /*18980*/  ENDCOLLECTIVE ;  /* 0x000000000000791b */ /* 0x003fe20003800000 */
.L_x_10671:
[----:B------:R-:W-:Y:S02]  /*18990*/  IMAD.MOV.U32 R13, RZ, RZ, R4 ;  /* 0x000000ffff0d7224 */ /* 0x000fe400078e0004 */
[----:B------:R-:W-:Y:S02]  /*189a0*/  IMAD.MOV.U32 R12, RZ, RZ, 0x3 ;  /* 0x00000003ff0c7424 */ /* 0x000fe400078e00ff */
[----:B------:R-:W-:-:S07]  /*189b0*/  IMAD.MOV.U32 R3, RZ, RZ, R14 ;  /* 0x000000ffff037224 */ /* 0x000fce00078e000e */
[----:B------:R-:W-:Y:S05]  /*189c0*/  WARPSYNC.COLLECTIVE R15, `(.L_x_10672) ;  /* 0x000000000f087348 */ /* 0x000fea0003c00000 */
[----:B------:R0:W1:Y:S02]  /*189d0*/  SHFL.IDX P6, R14, R13, R12, R11 ;  /* 0x0000000c0d0e7389 */ /* 0x00006400000c000b */
[----:B01----:R-:W-:Y:S01]  /*189e0*/  ENDCOLLECTIVE ;  /* 0x000000000000791b */ /* 0x003fe20003800000 */
.L_x_10672:
        /* <DEDUP_REMOVED lines=10> */
.L_x_10673:
[----:B------:R-:W-:Y:S01]  /*18a90*/  @!PT LDS RZ, [RZ] ;  /* 0x00000000fffff984 */ /* 0x000fe20000000800 */
[----:B------:R-:W-:Y:S01]  /*18aa0*/  @!PT LDS RZ, [RZ] ;  /* 0x00000000fffff984 */ /* 0x000fe20000000800 */
[----:B------:R-:W-:Y:S01]  /*18ab0*/  @!PT LDS RZ, [RZ] ;  /* 0x00000000fffff984 */ /* 0x000fe20000000800 */
[----:B------:R-:W-:Y:S04]  /*18ac0*/  @!P3 LDGSTS.E.BYPASS.LTC128B.128 [R20+0xd400], desc[UR52][R2.64], !P2 ;  /* 0x0d4000000214bfae */ /* 0x000fe8000d101d74 */
[----:B------:R-:W-:Y:S04]  /*18ad0*/  @!P3 LDGSTS.E.BYPASS.LTC128B.128 [R20+0x10400], desc[UR52][R2.64+0x40], !P1 ;  /* 0x104000400214bfae */ /* 0x000fe8000c901d74 */
[----:B------:R0:W-:Y:S01]  /*18ae0*/  @!P3 LDGSTS.E.BYPASS.LTC128B.128 [R20+0x13400], desc[UR52][R2.64+0x80], !P0 ;  /* 0x134000800214bfae */ /* 0x0001e2000c101d74 */
[----:B------:R-:W-:Y:S02]  /*18af0*/  IMAD.MOV.U32 R13, RZ, RZ, R7 ;  /* 0x000000ffff0d7224 */ /* 0x000fe400078e0007 */
[----:B------:R-:W-:-:S02]  /*18b00*/  IMAD.MOV.U32 R12, RZ, RZ, RZ ;  /* 0x000000ffff0c7224 */ /* 0x000fc400078e00ff */
[----:B0-----:R-:W-:Y:S02]  /*18b10*/  VIADD R2, R0, 0x60 ;  /* 0x0000006000027836 */ /* 0x001fe40000000000 */
[----:B------:R-:W-:-:S07]  /*18b20*/  IMAD.MOV.U32 R3, RZ, RZ, R14 ;  /* 0x000000ffff037224 */ /* 0x000fce00078e000e */
[----:B------:R-:W-:Y:S05]  /*18b30*/  WARPSYNC.COLLECTIVE R15, `(.L_x_10674) ;  /* 0x000000000f087348 */ /* 0x000fea0003c00000 */
[----:B------:R0:W1:Y:S02]  /*18b40*/  SHFL.IDX P6, R14, R13, R12, R11 ;  /* 0x0000000c0d0e7389 */ /* 0x00006400000c000b */
[----:B01----:R-:W-:Y:S01]  /*18b50*/  ENDCOLLECTIVE ;  /* 0x000000000000791b */ /* 0x003fe20003800000 */
.L_x_10674:
[----:B------:R-:W-:-:S13]  /*18b60*/  ISETP.GE.AND P3, PT, R2, R5, PT ;  /* 0x000000050200720c */ /* 0x000fda0003f66270 */
[----:B------:R-:W-:Y:S01]  /*18b70*/  @!P3 LEA R3, P5, R21, R3, 0x1 ;  /* 0x000000031503b211 */ /* 0x000fe200078a08ff */
[----:B------:R-:W-:-:S04]  /*18b80*/  IMAD.MOV.U32 R13, RZ, RZ, R8 ;  /* 0x000000ffff0d7224 */ /* 0x000fc800078e0008 */
[----:B------:R-:W-:Y:S02]  /*18b90*/  @!P3 IMAD.X R9, RZ, RZ, R4, P5 ;  /* 0x000000ffff09b224 */ /* 0x000fe400028e0604 */
[----:B------:R-:W-:Y:S02]  /*18ba0*/  @!P3 IMAD.MOV.U32 R2, RZ, RZ, R3 ;  /* 0x000000ffff02b224 */ /* 0x000fe400078e0003 */
[----:B------:R-:W-:-:S05]  /*18bb0*/  @!P3 IMAD.MOV.U32 R3, RZ, RZ, R9 ;  /* 0x000000ffff03b224 */ /* 0x000fca00078e0009 */
        /* <DEDUP_REMOVED lines=10> */
.L_x_10675:
        /* <DEDUP_REMOVED lines=8> */
.L_x_10676:
[----:B------:R-:W-:-:S05]  /*18ce0*/  @!P3 LEA R4, P5, R21, R4, 0x1 ;  /* 0x000000041504b211 */ /* 0x000fca00078a08ff */
[----:B------:R-:W-:Y:S02]  /*18cf0*/  @!P3 IMAD.X R6, RZ, RZ, R2, P5 ;  /* 0x000000ffff06b224 */ /* 0x000fe400028e0602 */
[----:B------:R-:W-:Y:S02]  /*18d00*/  @!P3 IMAD.MOV.U32 R2, RZ, RZ, R4 ;  /* 0x000000ffff02b224 */ /* 0x000fe400078e0004 */
        /* <DEDUP_REMOVED lines=12> */
.L_x_10677:
[----:B------:R-:W-:Y:S01]  /*18dd0*/  IMAD.MOV.U32 R2, RZ, RZ, R14 ;  /* 0x000000ffff027224 */ /* 0x000fe200078e000e */
[----:B------:R-:W-:Y:S06]  /*18de0*/  BRA `(.L_x_10678) ;  /* 0xffffffb000d07947 */ /* 0x000fec000383ffff */
.L_x_10564:
[----:B0-----:R0:W1:Y:S02]  /*18df0*/  SYNCS.PHASECHK.TRANS64.TRYWAIT P0, [R17+URZ+0x2d820], R0 ;  /* 0x02d82000110075a7 */ /* 0x001064000800017f */
[----:B-1----:R-:W-:Y:S05]  /*18e00*/  @!P0 NANOSLEEP.SYNCS 0x989680 ;  /* 0x009896800000895d */ /* 0x002fea0003900000 */
[----:B------:R-:W1:Y:S02]  /*18e10*/  @!P0 SYNCS.PHASECHK.TRANS64 P0, [R17+URZ+0x2d820], R0 ;  /* 0x02d82000110085a7 */ /* 0x000e64000800007f */
[----:B-1----:R-:W-:Y:S05]  /*18e20*/  @!P0 BRA `(.L_x_10564) ;  /* 0xfffffffc00f08947 */ /* 0x002fea000383ffff */
[----:B------:R-:W-:Y:S05]  /*18e30*/  BRA `(.L_x_10679) ;  /* 0xffffffb400387947 */ /* 0x000fea000383ffff */
.L_x_10573:
[----:B-1----:R1:W2:Y:S02]  /*18e40*/  SYNCS.PHASECHK.TRANS64.TRYWAIT P0, [R3+URZ+0x2d840], R2 ;  /* 0x02d84002030075a7 */ /* 0x0022a4000800017f */
[----:B--2---:R-:W-:Y:S05]  /*18e50*/  @!P0 NANOSLEEP.SYNCS 0x989680 ;  /* 0x009896800000895d */ /* 0x004fea0003900000 */
[----:B------:R-:W2:Y:S02]  /*18e60*/  @!P0 SYNCS.PHASECHK.TRANS64 P0, [R3+URZ+0x2d840], R2 ;  /* 0x02d84002030085a7 */ /* 0x000ea4000800007f */
[----:B--2---:R-:W-:Y:S05]  /*18e70*/  @!P0 BRA `(.L_x_10573) ;  /* 0xfffffffc00f08947 */ /* 0x004fea000383ffff */
[----:B------:R-:W-:Y:S05]  /*18e80*/  BRA `(.L_x_10680) ;  /* 0xffffffb8001c7947 */ /* 0x000fea000383ffff */
.L_x_10580:
[----:B0-----:R0:W1:Y:S02]  /*18e90*/  SYNCS.PHASECHK.TRANS64.TRYWAIT P0, [R3+URZ+0x60], R2 ;  /* 0x00006002030075a7 */ /* 0x001064000800017f */
[----:B-1----:R-:W-:Y:S05]  /*18ea0*/  @!P0 NANOSLEEP.SYNCS 0x989680 ;  /* 0x009896800000895d */ /* 0x002fea0003900000 */
[----:B------:R-:W1:Y:S02]  /*18eb0*/  @!P0 SYNCS.PHASECHK.TRANS64 P0, [R3+URZ+0x60], R2 ;  /* 0x00006002030085a7 */ /* 0x000e64000800007f */
[----:B-1----:R-:W-:Y:S05]  /*18ec0*/  @!P0 BRA `(.L_x_10580) ;  /* 0xfffffffc00f08947 */ /* 0x002fea000383ffff */
[----:B------:R-:W-:Y:S05]  /*18ed0*/  BRA `(.L_x_10681) ;  /* 0xffffffbc00287947 */ /* 0x000fea000383ffff */
.L_x_10590:
[----:B-1----:R1:W2:Y:S02]  /*18ee0*/  SYNCS.PHASECHK.TRANS64.TRYWAIT P0, [R3+URZ+0x2d840], R2 ;  /* 0x02d84002030075a7 */ /* 0x0022a4000800017f */
[----:B--2---:R-:W-:Y:S05]  /*18ef0*/  @!P0 NANOSLEEP.SYNCS 0x989680 ;  /* 0x009896800000895d */ /* 0x004fea0003900000 */
[----:B------:R-:W2:Y:S02]  /*18f00*/  @!P0 SYNCS.PHASECHK.TRANS64 P0, [R3+URZ+0x2d840], R2 ;  /* 0x02d84002030085a7 */ /* 0x000ea4000800007f */
[----:B--2---:R-:W-:Y:S05]  /*18f10*/  @!P0 BRA `(.L_x_10590) ;  /* 0xfffffffc00f08947 */ /* 0x004fea000383ffff */
[----:B------:R-:W-:Y:S05]  /*18f20*/  BRA `(.L_x_10682) ;  /* 0xffffffc000dc7947 */ /* 0x000fea000383ffff */
.L_x_10597:
[----:B0-----:R0:W1:Y:S02]  /*18f30*/  SYNCS.PHASECHK.TRANS64.TRYWAIT P0, [R12+URZ+0x60], R28 ;  /* 0x0000601c0c0075a7 */ /* 0x001064000800017f */
[----:B-1----:R-:W-:Y:S05]  /*18f40*/  @!P0 NANOSLEEP.SYNCS 0x989680 ;  /* 0x009896800000895d */ /* 0x002fea0003900000 */
[----:B------:R-:W1:Y:S02]  /*18f50*/  @!P0 SYNCS.PHASECHK.TRANS64 P0, [R12+URZ+0x60], R28 ;  /* 0x0000601c0c0085a7 */ /* 0x000e64000800007f */
[----:B-1----:R-:W-:Y:S05]  /*18f60*/  @!P0 BRA `(.L_x_10597) ;  /* 0xfffffffc00f08947 */ /* 0x002fea000383ffff */
[----:B------:R-:W-:Y:S05]  /*18f70*/  BRA `(.L_x_10683) ;  /* 0xffffffc400e87947 */ /* 0x000fea000383ffff */
.L_x_10607:
[----:B-1----:R1:W2:Y:S02]  /*18f80*/  SYNCS.PHASECHK.TRANS64.TRYWAIT P0, [R2+URZ+0x2d840], R3 ;  /* 0x02d84003020075a7 */ /* 0x0022a4000800017f */
[----:B--2---:R-:W-:Y:S05]  /*18f90*/  @!P0 NANOSLEEP.SYNCS 0x989680 ;  /* 0x009896800000895d */ /* 0x004fea0003900000 */
[----:B------:R-:W2:Y:S02]  /*18fa0*/  @!P0 SYNCS.PHASECHK.TRANS64 P0, [R2+URZ+0x2d840], R3 ;  /* 0x02d84003020085a7 */ /* 0x000ea4000800007f */
[----:B--2---:R-:W-:Y:S05]  /*18fb0*/  @!P0 BRA `(.L_x_10607) ;  /* 0xfffffffc00f08947 */ /* 0x004fea000383ffff */
[----:B------:R-:W-:Y:S05]  /*18fc0*/  BRA `(.L_x_10684) ;  /* 0xffffffcc00707947 */ /* 0x000fea000383ffff */
.L_x_10614:
[----:B0-----:R0:W1:Y:S02]  /*18fd0*/  SYNCS.PHASECHK.TRANS64.TRYWAIT P0, [R7+URZ+0x60], R2 ;  /* 0x00006002070075a7 */ /* 0x001064000800017f */
[----:B-1----:R-:W-:Y:S05]  /*18fe0*/  @!P0 NANOSLEEP.SYNCS 0x989680 ;  /* 0x009896800000895d */ /* 0x002fea0003900000 */
[----:B------:R-:W1:Y:S02]  /*18ff0*/  @!P0 SYNCS.PHASECHK.TRANS64 P0, [R7+URZ+0x60], R2 ;  /* 0x00006002070085a7 */ /* 0x000e64000800007f */
[----:B-1----:R-:W-:Y:S05]  /*19000*/  @!P0 BRA `(.L_x_10614) ;  /* 0xfffffffc00f08947 */ /* 0x002fea000383ffff */
[----:B------:R-:W-:Y:S05]  /*19010*/  BRA `(.L_x_10685) ;  /* 0xffffffd000807947 */ /* 0x000fea000383ffff */
.L_x_10626:
[----:B0-----:R0:W1:Y:S02]  /*19020*/  SYNCS.PHASECHK.TRANS64.TRYWAIT P0, [R3+URZ+0x2d860], R0 ;  /* 0x02d86000030075a7 */ /* 0x001064000800017f */
[----:B-1----:R-:W-:Y:S05]  /*19030*/  @!P0 NANOSLEEP.SYNCS 0x989680 ;  /* 0x009896800000895d */ /* 0x002fea0003900000 */
[----:B------:R-:W1:Y:S02]  /*19040*/  @!P0 SYNCS.PHASECHK.TRANS64 P0, [R3+URZ+0x2d860], R0 ;  /* 0x02d86000030085a7 */ /* 0x000e64000800007f */
[----:B-1----:R-:W-:Y:S05]  /*19050*/  @!P0 BRA `(.L_x_10626) ;  /* 0xfffffffc00f08947 */ /* 0x002fea000383ffff */
[----:B------:R-:W-:Y:S05]  /*19060*/  BRA `(.L_x_10686) ;  /* 0xffffffd400f47947 */ /* 0x000fea000383ffff */
.L_x_10634:
[----:B------:R-:W-:Y:S01]  /*19070*/  BSSY B0, `(.L_x_10687) ;  /* 0x0000008000007945 */ /* 0x000fe20003800000 */
[----:B------:R-:W-:Y:S02]  /*19080*/  IMAD.MOV.U32 R13, RZ, RZ, R24 ;  /* 0x000000ffff0d7224 */ /* 0x000fe400078e0018 */
[----:B--2---:R-:W-:Y:S02]  /*19090*/  IMAD.MOV.U32 R12, RZ, RZ, RZ ;  /* 0x000000ffff0c7224 */ /* 0x004fe400078e00ff */
[----:B0-----:R-:W-:Y:S02]  /*190a0*/  IMAD.MOV.U32 R11, RZ, RZ, 0x1f ;  /* 0x0000001fff0b7424 */ /* 0x001fe400078e00ff */
[----:B------:R-:W-:-:S07]  /*190b0*/  IMAD.MOV.U32 R15, RZ, RZ, -0x1 ;  /* 0xffffffffff0f7424 */ /* 0x000fce00078e00ff */
[----:B-1----:R-:W-:Y:S05]  /*190c0*/  WARPSYNC.COLLECTIVE R15, `(.L_x_10688) ;  /* 0x000000000f087348 */ /* 0x002fea0003c00000 */
[----:B------:R0:W2:Y:S02]  /*190d0*/  SHFL.IDX P6, R14, R13, R12, R11 ;  /* 0x0000000c0d0e7389 */ /* 0x0000a400000c000b */
[----:B012---:R-:W-:Y:S01]  /*190e0*/  ENDCOLLECTIVE ;  /* 0x000000000000791b */ /* 0x007fe20003800000 */
.L_x_10688:
[----:B------:R-:W-:Y:S05]  /*190f0*/  BSYNC B0 ;  /* 0x0000000000007941 */ /* 0x000fea0003800000 */
.L_x_10687:
        /* <DEDUP_REMOVED lines=9> */
.L_x_10689:
[----:B------:R-:W-:Y:S02]  /*19190*/  ULDC UR4, c[0x0][0xc3c] ;  /* 0x00030f0000047ab9 */ /* 0x000fe40000000800 */
[----:B------:R-:W-:-:S13]  /*191a0*/  ISETP.GE.OR P1, PT, R9, UR4, !P0 ;  /* 0x0000000409007c0c */ /* 0x000fda000c726670 */
[----:B------:R-:W0:Y:S08]  /*191b0*/  @!P1 LDC.64 R2, c[0x0][0xc80] ;  /* 0x00032000ff029b82 */ /* 0x000e300000000a00 */
[----:B------:R-:W1:Y:S01]  /*191c0*/  @!P1 LDC.64 R4, c[0x0][0xc78] ;  /* 0x00031e00ff049b82 */ /* 0x000e620000000a00 */
[----:B------:R-:W-:Y:S01]  /*191d0*/  CS2R R24, SRZ ;  /* 0x0000000000187805 */ /* 0x000fe2000001ff00 */
[----:B------:R-:W-:-:S02]  /*191e0*/  IMAD.MOV.U32 R11, RZ, RZ, RZ ;  /* 0x000000ffff0b7224 */ /* 0x000fc400078e00ff */
[----:B------:R-:W-:Y:S02]  /*191f0*/  IMAD.MOV.U32 R6, RZ, RZ, R14 ;  /* 0x000000ffff067224 */ /* 0x000fe400078e000e */
        /* <DEDUP_REMOVED lines=16> */
.L_x_10690:
[----:B------:R-:W-:Y:S01]  /*19300*/  IMAD.MOV.U32 R12, RZ, RZ, 0x2 ;  /* 0x00000002ff0c7424 */ /* 0x000fe200078e00ff */
[----:B------:R-:W-:-:S05]  /*19310*/  SEL R4, R14, RZ, P1 ;  /* 0x000000ff0e047207 */ /* 0x000fca0000800000 */
[----:B------:R-:W-:-:S04]  /*19320*/  IMAD.IADD R4, R13, 0x1, R4 ;  /* 0x000000010d047824 */ /* 0x000fc800078e0204 */
[----:B------:R-:W-:-:S07]  /*19330*/  IMAD.MOV.U32 R13, RZ, RZ, R4 ;  /* 0x000000ffff0d7224 */ /* 0x000fce00078e0004 */
[----:B------:R-:W-:Y:S05]  /*19340*/  WARPSYNC.COLLECTIVE R15, `(.L_x_10691) ;  /* 0x000000000f087348 */ /* 0x000fea0003c00000 */
[----:B------:R0:W1:Y:S02]  /*19350*/  SHFL.UP P6, R14, R13, R12, R11 ;  /* 0x0400000c0d0e7389 */ /* 0x00006400000c000b */
[----:B01----:R-:W-:Y:S01]  /*19360*/  ENDCOLLECTIVE ;  /* 0x000000000000791b */ /* 0x003fe20003800000 */
.L_x_10691:
[----:B------:R-:W-:Y:S01]  /*19370*/  IMAD.MOV.U32 R12, RZ, RZ, 0x4 ;  /* 0x00000004ff0c7424 */ /* 0x000fe200078e00ff */
[----:B------:R-:W-:-:S05]  /*19380*/  SEL R3, R14, RZ, P2 ;  /* 0x000000ff0e037207 */ /* 0x000fca0001000000 */
[----:B------:R-:W-:-:S04]  /*19390*/  IMAD.IADD R2, R4, 0x1, R3 ;  /* 0x0000000104027824 */ /* 0x000fc800078e0203 */
[----:B------:R-:W-:-:S07]  /*193a0*/  IMAD.MOV.U32 R13, RZ, RZ, R2 ;  /* 0x000000ffff0d7224 */ /* 0x000fce00078e0002 */
[----:B------:R-:W-:Y:S05]  /*193b0*/  WARPSYNC.COLLECTIVE R15, `(.L_x_10692) ;  /* 0x000000000f087348 */ /* 0x000fea0003c00000 */
[----:B------:R0:W1:Y:S02]  /*193c0*/  SHFL.UP P6, R14, R13, R12, R11 ;  /* 0x0400000c0d0e7389 */ /* 0x00006400000c000b */
[----:B01----:R-:W-:Y:S01]  /*193d0*/  ENDCOLLECTIVE ;  /* 0x000000000000791b */ /* 0x003fe20003800000 */
.L_x_10692:
[----:B------:R-:W-:Y:S01]  /*193e0*/  IMAD.MOV.U32 R12, RZ, RZ, 0x8 ;  /* 0x00000008ff0c7424 */ /* 0x000fe200078e00ff */
[----:B------:R-:W-:-:S05]  /*193f0*/  SEL R3, R14, RZ, P3 ;  /* 0x000000ff0e037207 */ /* 0x000fca0001800000 */
[----:B------:R-:W-:-:S04]  /*19400*/  IMAD.IADD R3, R2, 0x1, R3 ;  /* 0x0000000102037824 */ /* 0x000fc800078e0203 */
[----:B------:R-:W-:-:S07]  /*19410*/  IMAD.MOV.U32 R13, RZ, RZ, R3 ;  /* 0x000000ffff0d7224 */ /* 0x000fce00078e0003 */
[----:B------:R-:W-:Y:S05]  /*19420*/  WARPSYNC.COLLECTIVE R15, `(.L_x_10693) ;  /* 0x000000000f087348 */ /* 0x000fea0003c00000 */
[----:B------:R0:W1:Y:S02]  /*19430*/  SHFL.UP P6, R14, R13, R12, R11 ;  /* 0x0400000c0d0e7389 */ /* 0x00006400000c000b */
[----:B01----:R-:W-:Y:S01]  /*19440*/  ENDCOLLECTIVE ;  /* 0x000000000000791b */ /* 0x003fe20003800000 */
.L_x_10693:
[----:B------:R-:W-:Y:S01]  /*19450*/  IMAD.MOV.U32 R12, RZ, RZ, 0x10 ;  /* 0x00000010ff0c7424 */ /* 0x000fe200078e00ff */
[----:B------:R-:W-:-:S05]  /*19460*/  SEL R4, R14, RZ, P4 ;  /* 0x000000ff0e047207 */ /* 0x000fca0002000000 */
[----:B------:R-:W-:-:S04]  /*19470*/  IMAD.IADD R4, R3, 0x1, R4 ;  /* 0x0000000103047824 */ /* 0x000fc800078e0204 */
[----:B------:R-:W-:-:S07]  /*19480*/  IMAD.MOV.U32 R13, RZ, RZ, R4 ;  /* 0x000000ffff0d7224 */ /* 0x000fce00078e0004 */
[----:B------:R-:W-:Y:S05]  /*19490*/  WARPSYNC.COLLECTIVE R15, `(.L_x_10694) ;  /* 0x000000000f087348 */ /* 0x000fea0003c00000 */
[----:B------:R0:W1:Y:S02]  /*194a0*/  SHFL.UP P6, R14, R13, R12, R11 ;  /* 0x0400000c0d0e7389 */ /* 0x00006400000c000b */
[----:B01----:R-:W-:Y:S01]  /*194b0*/  ENDCOLLECTIVE ;  /* 0x000000000000791b */ /* 0x003fe20003800000 */
.L_x_10694:
        /* <DEDUP_REMOVED lines=8> */
.L_x_10695:
[----:B------:R-:W-:Y:S05]  /*19540*/  BRA `(.L_x_10696) ;  /* 0xffffffd800a87947 */ /* 0x000fea000383ffff */
.L_x_10637:
[----:B------:R-:W-:Y:S01]  /*19550*/  BSSY B0, `(.L_x_10697) ;  /* 0x0000007000007945 */ /* 0x000fe20003800000 */
[----:B--2---:R-:W-:Y:S02]  /*19560*/  IMAD.MOV.U32 R12, RZ, RZ, 0x1 ;  /* 0x00000001ff0c7424 */ /* 0x004fe400078e00ff */
[----:B------:R-:W-:Y:S02]  /*19570*/  IMAD.MOV.U32 R11, RZ, RZ, RZ ;  /* 0x000000ffff0b7224 */ /* 0x000fe400078e00ff */
[----:B------:R-:W-:-:S07]  /*19580*/  IMAD.MOV.U32 R15, RZ, RZ, -0x1 ;  /* 0xffffffffff0f7424 */ /* 0x000fce00078e00ff */
[----:B------:R-:W-:Y:S05]  /*19590*/  WARPSYNC.COLLECTIVE R15, `(.L_x_10698) ;  /* 0x000000000f087348 */ /* 0x000fea0003c00000 */
[----:B------:R0:W1:Y:S02]  /*195a0*/  SHFL.UP P6, R14, R13, R12, R11 ;  /* 0x0400000c0d0e7389 */ /* 0x00006400000c000b */
[----:B01----:R-:W-:Y:S01]  /*195b0*/  ENDCOLLECTIVE ;  /* 0x000000000000791b */ /* 0x003fe20003800000 */
.L_x_10698:
[----:B------:R-:W-:Y:S05]  /*195c0*/  BSYNC B0 ;  /* 0x0000000000007941 */ /* 0x000fea0003800000 */
.L_x_10697:
        /* <DEDUP_REMOVED lines=8> */
.L_x_10699:
[----:B------:R-:W-:Y:S01]  /*19650*/  IMAD.MOV.U32 R12, RZ, RZ, 0x4 ;  /* 0x00000004ff0c7424 */ /* 0x000fe200078e00ff */
[----:B------:R-:W-:-:S05]  /*19660*/  SEL R2, R14, RZ, P2 ;  /* 0x000000ff0e027207 */ /* 0x000fca0001000000 */
[----:B------:R-:W-:-:S04]  /*19670*/  IMAD.IADD R2, R13, 0x1, R2 ;  /* 0x000000010d027824 */ /* 0x000fc800078e0202 */
[----:B------:R-:W-:-:S07]  /*19680*/  IMAD.MOV.U32 R13, RZ, RZ, R2 ;  /* 0x000000ffff0d7224 */ /* 0x000fce00078e0002 */
[----:B------:R-:W-:Y:S05]  /*19690*/  WARPSYNC.COLLECTIVE R15, `(.L_x_10700) ;  /* 0x000000000f087348 */ /* 0x000fea0003c00000 */
[----:B------:R0:W1:Y:S02]  /*196a0*/  SHFL.UP P6, R14, R13, R12, R11 ;  /* 0x0400000c0d0e7389 */ /* 0x00006400000c000b */
[----:B01----:R-:W-:Y:S01]  /*196b0*/  ENDCOLLECTIVE ;  /* 0x000000000000791b */ /* 0x003fe20003800000 */
.L_x_10700:
[----:B------:R-:W-:Y:S01]  /*196c0*/  IMAD.MOV.U32 R12, RZ, RZ, 0x8 ;  /* 0x00000008ff0c7424 */ /* 0x000fe200078e00ff */
[----:B------:R-:W-:-:S05]  /*196d0*/  SEL R3, R14, RZ, P3 ;  /* 0x000000ff0e037207 */ /* 0x000fca0001800000 */
[----:B------:R-:W-:-:S04]  /*196e0*/  IMAD.IADD R3, R2, 0x1, R3 ;  /* 0x0000000102037824 */ /* 0x000fc800078e0203 */
[----:B------:R-:W-:-:S07]  /*196f0*/  IMAD.MOV.U32 R13, RZ, RZ, R3 ;  /* 0x000000ffff0d7224 */ /* 0x000fce00078e0003 */
[----:B------:R-:W-:Y:S05]  /*19700*/  WARPSYNC.COLLECTIVE R15, `(.L_x_10701) ;  /* 0x000000000f087348 */ /* 0x000fea0003c00000 */
[----:B------:R0:W1:Y:S02]  /*19710*/  SHFL.UP P6, R14, R13, R12, R11 ;  /* 0x0400000c0d0e7389 */ /* 0x00006400000c000b */
[----:B01----:R-:W-:Y:S01]  /*19720*/  ENDCOLLECTIVE ;  /* 0x000000000000791b */ /* 0x003fe20003800000 */
.L_x_10701:
[----:B------:R-:W-:Y:S01]  /*19730*/  IMAD.MOV.U32 R12, RZ, RZ, 0x10 ;  /* 0x00000010ff0c7424 */ /* 0x000fe200078e00ff */
[----:B------:R-:W-:-:S05]  /*19740*/  SEL R4, R14, RZ, P4 ;  /* 0x000000ff0e047207 */ /* 0x000fca0002000000 */
[----:B------:R-:W-:-:S04]  /*19750*/  IMAD.IADD R4, R3, 0x1, R4 ;  /* 0x0000000103047824 */ /* 0x000fc800078e0204 */
[----:B------:R-:W-:-:S07]  /*19760*/  IMAD.MOV.U32 R13, RZ, RZ, R4 ;  /* 0x000000ffff0d7224 */ /* 0x000fce00078e0004 */
[----:B------:R-:W-:Y:S05]  /*19770*/  WARPSYNC.COLLECTIVE R15, `(.L_x_10702) ;  /* 0x000000000f087348 */ /* 0x000fea0003c00000 */
[----:B------:R0:W1:Y:S02]  /*19780*/  SHFL.UP P6, R14, R13, R12, R11 ;  /* 0x0400000c0d0e7389 */ /* 0x00006400000c000b */
[----:B01----:R-:W-:Y:S01]  /*19790*/  ENDCOLLECTIVE ;  /* 0x000000000000791b */ /* 0x003fe20003800000 */
.L_x_10702:
        /* <DEDUP_REMOVED lines=8> */
.L_x_10703:
[----:B------:R-:W-:Y:S05]  /*19820*/  BRA `(.L_x_10704) ;  /* 0xffffffd800947947 */ /* 0x000fea000383ffff */
.L_x_10639:
[----:B------:R-:W-:Y:S01]  /*19830*/  BSSY B0, `(.L_x_10705) ;  /* 0x0000006000007945 */ /* 0x000fe20003800000 */
[----:B------:R-:W-:Y:S01]  /*19840*/  PLOP3.LUT P6, PT, P6, PT, PT, 0x8, 0x0 ;  /* 0x000000000000781c */ /* 0x000fe200037ce170 */
[----:B------:R-:W-:-:S12]  /*19850*/  IMAD.MOV.U32 R15, RZ, RZ, -0x1 ;  /* 0xffffffffff0f7424 */ /* 0x000fd800078e00ff */
[----:B0-2---:R-:W-:Y:S05]  /*19860*/  WARPSYNC.COLLECTIVE R15, `(.L_x_10706) ;  /* 0x000000000f087348 */ /* 0x005fea0003c00000 */
[----:B------:R-:W-:Y:S01]  /*19870*/  VOTE.ANY R14, PT, P6 ;  /* 0x00000000000e7806 */ /* 0x000fe200030e0100 */
[----:B0-2---:R-:W-:Y:S06]  /*19880*/  ENDCOLLECTIVE ;  /* 0x000000000000791b */ /* 0x005fec0003800000 */
.L_x_10706:
[----:B------:R-:W-:Y:S05]  /*19890*/  BSYNC B0 ;  /* 0x0000000000007941 */ /* 0x000fea0003800000 */
.L_x_10705:
[----:B------:R-:W-:Y:S02]  /*198a0*/  IMAD.MOV.U32 R3, RZ, RZ, R14 ;  /* 0x000000ffff037224 */ /* 0x000fe400078e000e */
[----:B------:R-:W-:Y:S02]  /*198b0*/  IMAD.MOV.U32 R13, RZ, RZ, R25 ;  /* 0x000000ffff0d7224 */ /* 0x000fe400078e0019 */
[----:B------:R-:W0:Y:S01]  /*198c0*/  POPC R7, R3 ;  /* 0x0000000300077309 */ /* 0x000e220000000000 */
[----:B------:R-:W-:Y:S02]  /*198d0*/  IMAD.MOV.U32 R11, RZ, RZ, 0x1f ;  /* 0x0000001fff0b7424 */ /* 0x000fe400078e00ff */
[----:B------:R-:W-:Y:S02]  /*198e0*/  IMAD.MOV.U32 R15, RZ, RZ, -0x1 ;  /* 0xffffffffff0f7424 */ /* 0x000fe400078e00ff */
[----:B0-----:R-:W-:Y:S02]  /*198f0*/  IMAD.MOV.U32 R12, RZ, RZ, R7 ;  /* 0x000000ffff0c7224 */ /* 0x001fe400078e0007 */
[----:B------:R-:W-:-:S07]  /*19900*/  IMAD.IADD R27, R7, 0x1, R27 ;  /* 0x00000001071b7824 */ /* 0x000fce00078e021b */
[----:B------:R-:W-:Y:S05]  /*19910*/  WARPSYNC.COLLECTIVE R15, `(.L_x_10707) ;  /* 0x000000000f087348 */ /* 0x000fea0003c00000 */
[----:B------:R0:W1:Y:S02]  /*19920*/  SHFL.IDX P6, R14, R13, R12, R11 ;  /* 0x0000000c0d0e7389 */ /* 0x00006400000c000b */
[----:B01----:R-:W-:Y:S01]  /*19930*/  ENDCOLLECTIVE ;  /* 0x000000000000791b */ /* 0x003fe20003800000 */
.L_x_10707:
[----:B------:R-:W-:Y:S02]  /*19940*/  IMAD.MOV.U32 R13, RZ, RZ, R5 ;  /* 0x000000ffff0d7224 */ /* 0x000fe400078e0005 */
[----:B------:R-:W-:-:S07]  /*19950*/  IMAD.MOV.U32 R25, RZ, RZ, R14 ;  /* 0x000000ffff197224 */ /* 0x000fce00078e000e */
[----:B------:R-:W-:Y:S05]  /*19960*/  WARPSYNC.COLLECTIVE R15, `(.L_x_10708) ;  /* 0x000000000f087348 */ /* 0x000fea0003c00000 */
[----:B------:R0:W1:Y:S02]  /*19970*/  SHFL.IDX P6, R14, R13, R12, R11 ;  /* 0x0000000c0d0e7389 */ /* 0x00006400000c000b */
[----:B01----:R-:W-:Y:S01]  /*19980*/  ENDCOLLECTIVE ;  /* 0x000000000000791b */ /* 0x003fe20003800000 */
.L_x_10708:
[----:B------:R-:W-:Y:S01]  /*19990*/  IMAD.MOV.U32 R5, RZ, RZ, R14 ;  /* 0x000000ffff057224 */ /* 0x000fe200078e000e */
[----:B------:R-:W-:Y:S06]  /*199a0*/  BRA `(.L_x_10709) ;  /* 0xffffffd800747947 */ /* 0x000fec000383ffff */
.L_x_10641:
[----:B------:R-:W-:Y:S01]  /*199b0*/  BSSY B0, `(.L_x_10710) ;  /* 0x0000007000007945 */ /* 0x000fe20003800000 */
[----:B------:R-:W-:Y:S02]  /*199c0*/  IMAD.MOV.U32 R13, RZ, RZ, R2 ;  /* 0x000000ffff0d7224 */ /* 0x000fe400078e0002 */
[----:B------:R-:W-:Y:S02]  /*199d0*/  IMAD.MOV.U32 R11, RZ, RZ, 0x1f ;  /* 0x0000001fff0b7424 */ /* 0x000fe400078e00ff */
[----:B------:R-:W-:-:S07]  /*199e0*/  IMAD.MOV.U32 R15, RZ, RZ, -0x1 ;  /* 0xffffffffff0f7424 */ /* 0x000fce00078e00ff */
[----:B01-34-:R-:W-:Y:S05]  /*199f0*/  WARPSYNC.COLLECTIVE R15, `(.L_x_10711) ;  /* 0x000000000f087348 */ /* 0x01bfea0003c00000 */
[----:B------:R2:W0:Y:S02]  /*19a00*/  SHFL.IDX P6, R14, R13, R12, R11 ;  /* 0x0000000c0d0e7389 */ /* 0x00042400000c000b */
[----:B01234-:R-:W-:Y:S01]  /*19a10*/  ENDCOLLECTIVE ;  /* 0x000000000000791b */ /* 0x01ffe20003800000 */
.L_x_10711:
[----:B------:R-:W-:Y:S05]  /*19a20*/  BSYNC B0 ;  /* 0x0000000000007941 */ /* 0x000fea0003800000 */
.L_x_10710:
[----:B------:R-:W-:Y:S01]  /*19a30*/  IMAD.MOV.U32 R24, RZ, RZ, R14 ;  /* 0x000000ffff187224 */ /* 0x000fe200078e000e */
[----:B------:R-:W-:Y:S06]  /*19a40*/  BRA `(.L_x_10640) ;  /* 0xffffffd800647947 */ /* 0x000fec000383ffff */
.L_x_10647:
[----:B0-----:R0:W2:Y:S02]  /*19a50*/  SYNCS.PHASECHK.TRANS64.TRYWAIT P0, [R9+URZ+0x2d820], R0 ;  /* 0x02d82000090075a7 */ /* 0x0010a4000800017f */
[----:B--2---:R-:W-:Y:S05]  /*19a60*/  @!P0 NANOSLEEP.SYNCS 0x989680 ;  /* 0x009896800000895d */ /* 0x004fea0003900000 */
[----:B------:R-:W2:Y:S02]  /*19a70*/  @!P0 SYNCS.PHASECHK.TRANS64 P0, [R9+URZ+0x2d820], R0 ;  /* 0x02d82000090085a7 */ /* 0x000ea4000800007f */
[----:B--2---:R-:W-:Y:S05]  /*19a80*/  @!P0 BRA `(.L_x_10647) ;  /* 0xfffffffc00f08947 */ /* 0x004fea000383ffff */
[----:B------:R-:W-:Y:S05]  /*19a90*/  BRA `(.L_x_10712) ;  /* 0xffffffe000bc7947 */ /* 0x000fea000383ffff */
.L_x_10648:
        /* <DEDUP_REMOVED lines=8> */
[----:B01-3--:R-:W-:Y:S05]  /*19b20*/  WARPSYNC.COLLECTIVE R15, `(.L_x_10714) ;  /* 0x000000000f087348 */ /* 0x00bfea0003c00000 */
[----:B------:R2:W4:Y:S02]  /*19b30*/  SHFL.IDX P6, R14, R13, R12, R11 ;  /* 0x0000000c0d0e7389 */ /* 0x00052400000c000b */
[----:B01234-:R-:W-:Y:S01]  /*19b40*/  ENDCOLLECTIVE ;  /* 0x000000000000791b */ /* 0x01ffe20003800000 */
.L_x_10714:
[----:B------:R-:W-:Y:S05]  /*19b50*/  BSYNC B0 ;  /* 0x0000000000007941 */ /* 0x000fea0003800000 */
.L_x_10713:
[----:B------:R-:W-:Y:S05]  /*19b60*/  BRA `(.L_x_10715) ;  /* 0xffffffe000a47947 */ /* 0x000fea000383ffff */
.L_x_10651:
[----:B------:R-:W-:Y:S01]  /*19b70*/  BSSY B1, `(.L_x_10716) ;  /* 0x0000006000017945 */ /* 0x000fe20003800000 */
[----:B------:R-:W-:-:S07]  /*19b80*/  IMAD.MOV.U32 R15, RZ, RZ, -0x1 ;  /* 0xffffffffff0f7424 */ /* 0x000fce00078e00ff */
[----:B01-3--:R-:W-:Y:S05]  /*19b90*/  WARPSYNC.COLLECTIVE R15, `(.L_x_10717) ;  /* 0x000000000f0c7348 */ /* 0x00bfea0003c00000 */
[----:B------:R-:W-:Y:S02]  /*19ba0*/  ELECT P6, UR62, PT ;  /* 0x00000000003e782f */ /* 0x000fe400038c0000 */
[----:B------:R-:W-:Y:S01]  /*19bb0*/  MOV R14, UR62 ;  /* 0x0000003e000e7c02 */ /* 0x000fe20008000f00 */
[----:B01-3--:R-:W-:Y:S10]  /*19bc0*/  ENDCOLLECTIVE ;  /* 0x000000000000791b */ /* 0x00bff40003800000 */
.L_x_10717:
[----:B------:R-:W-:Y:S05]  /*19bd0*/  BSYNC B1 ;  /* 0x0000000000017941 */ /* 0x000fea0003800000 */
.L_x_10716:
[----:B------:R-:W-:Y:S05]  /*19be0*/  BRA `(.L_x_10718) ;  /* 0xffffffe0009c7947 */ /* 0x000fea000383ffff */
.L_x_10653:
[----:B0-----:R0:W1:Y:S02]  /*19bf0*/  SYNCS.PHASECHK.TRANS64.TRYWAIT P0, [R7+URZ], R2 ;  /* 0x00000002070075a7 */ /* 0x001064000800017f */
[----:B-1----:R-:W-:Y:S05]  /*19c00*/  @!P0 NANOSLEEP.SYNCS 0x989680 ;  /* 0x009896800000895d */ /* 0x002fea0003900000 */
[----:B------:R-:W1:Y:S02]  /*19c10*/  @!P0 SYNCS.PHASECHK.TRANS64 P0, [R7+URZ], R2 ;  /* 0x00000002070085a7 */ /* 0x000e64000800007f */
[----:B-1----:R-:W-:Y:S05]  /*19c20*/  @!P0 BRA `(.L_x_10653) ;  /* 0xfffffffc00f08947 */ /* 0x002fea000383ffff */
[----:B------:R-:W-:Y:S05]  /*19c30*/  BRA `(.L_x_10719) ;  /* 0xffffffe000d07947 */ /* 0x000fea000383ffff */
.L_x_10654:
[----:B-1----:R1:W2:Y:S02]  /*19c40*/  SYNCS.PHASECHK.TRANS64.TRYWAIT P0, [R3+URZ], R0 ;  /* 0x00000000030075a7 */ /* 0x0022a4000800017f */
[----:B--2---:R-:W-:Y:S05]  /*19c50*/  @!P0 NANOSLEEP.SYNCS 0x989680 ;  /* 0x009896800000895d */ /* 0x004fea0003900000 */
[----:B------:R-:W2:Y:S02]  /*19c60*/  @!P0 SYNCS.PHASECHK.TRANS64 P0, [R3+URZ], R0 ;  /* 0x00000000030085a7 */ /* 0x000ea4000800007f */
[----:B--2---:R-:W-:Y:S05]  /*19c70*/  @!P0 BRA `(.L_x_10654) ;  /* 0xfffffffc00f08947 */ /* 0x004fea000383ffff */
[----:B------:R-:W-:Y:S05]  /*19c80*/  BRA `(.L_x_10720) ;  /* 0xffffffe000c47947 */ /* 0x000fea000383ffff */
.L_x_10656:
[----:B-1----:R1:W2:Y:S02]  /*19c90*/  SYNCS.PHASECHK.TRANS64.TRYWAIT P0, [R5+URZ], R2 ;  /* 0x00000002050075a7 */ /* 0x0022a4000800017f */
[----:B--2---:R-:W-:Y:S05]  /*19ca0*/  @!P0 NANOSLEEP.SYNCS 0x989680 ;  /* 0x009896800000895d */ /* 0x004fea0003900000 */
[----:B------:R-:W2:Y:S02]  /*19cb0*/  @!P0 SYNCS.PHASECHK.TRANS64 P0, [R5+URZ], R2 ;  /* 0x00000002050085a7 */ /* 0x000ea4000800007f */
[----:B--2---:R-:W-:Y:S05]  /*19cc0*/  @!P0 BRA `(.L_x_10656) ;  /* 0xfffffffc00f08947 */ /* 0x004fea000383ffff */
[----:B------:R-:W-:Y:S05]  /*19cd0*/  BRA `(.L_x_10721) ;  /* 0xffffffe000c87947 */ /* 0x000fea000383ffff */
.L_x_10722:
        /* <DEDUP_REMOVED lines=10> */
.L_x_14870:


//--------------------- .text._ZN7cutlass13device_kernelIN5flash11enable_sm90INS1_16FlashAttnFwdSm90INS1_25CollectiveMainloopFwdSm90ILi2EN4cute5tupleIJNS5_1CILi1EEES8_S8_EEENS6_IJNS7_ILi192EEENS7_ILi128EEENS7_ILi96EEEEEELi96ENS_10bfloat16_tEfNS_4arch4Sm90ELb0ELb1ELb0ELb1ELb0ELb1ELb0ELb0ELb1ELb1ELb1ELb0EEENS1_21CollectiveEpilogueFwdINS6_IJSA_SC_SB_EEES9_SE_SG_Li384ELb1ELb1ELb1ELb0EEENS1_36VarlenDynamicPersistentTileSchedulerILi192ELi128ELi384ELi128ELb1ELb1ELb1ELb1ELb0ELb1EEEEEEEEEvNT_6ParamsE --------------------------
	.section	.text._ZN7cutlass13device_kernelIN5flash11enable_sm90INS1_16FlashAttnFwdSm90INS1_25CollectiveMainloopFwdSm90ILi2EN4cute5tupleIJNS5_1CILi1EEES8_S8_EEENS6_IJNS7_ILi192EEENS7_ILi128EEENS7_ILi96EEEEEELi96ENS_10bfloat16_tEfNS_4arch4Sm90ELb0ELb1ELb0ELb1ELb0ELb1ELb0ELb0ELb1ELb1ELb1ELb0EEENS1_21CollectiveEpilogueFwdINS6_IJSA_SC_SB_EEES9_SE_SG_Li384ELb1ELb1ELb1ELb0EEENS1_36VarlenDynamicPersistentTileSchedulerILi192ELi128ELi384ELi128ELb1ELb1ELb1ELb1ELb0ELb1EEEEEEEEEvNT_6ParamsE,"ax",@progbits
	.align	128
.text._ZN7cutlass13device_kernelIN5flash11enable_sm90INS1_16FlashAttnFwdSm90INS1_25CollectiveMainloopFwdSm90ILi2EN4cute5tupleIJNS5_1CILi1EEES8_S8_EEENS6_IJNS7_ILi192EEENS7_ILi128EEENS7_ILi96EEEEEELi96ENS_10bfloat16_tEfNS_4arch4Sm90ELb0ELb1ELb0ELb1ELb0ELb1ELb0ELb0ELb1ELb1ELb1ELb0EEENS1_21CollectiveEpilogueFwdINS6_IJSA_SC_SB_EEES9_SE_SG_Li384ELb1ELb1ELb1ELb0EEENS1_36VarlenDynamicPersistentTileSchedulerILi192ELi128ELi384ELi128ELb1ELb1ELb1ELb1ELb0ELb1EEEEEEEEEvNT_6ParamsE:
        .type           _ZN7cutlass13device_kernelIN5flash11enable_sm90INS1_16FlashAttnFwdSm90INS1_25CollectiveMainloopFwdSm90ILi2EN4cute5tupleIJNS5_1CILi1EEES8_S8_EEENS6_IJNS7_ILi192EEENS7_ILi128EEENS7_ILi96EEEEEELi96ENS_10bfloat16_tEfNS_4arch4Sm90ELb0ELb1ELb0ELb1ELb0ELb1ELb0ELb0ELb1ELb1ELb1ELb0EEENS1_21CollectiveEpilogueFwdINS6_IJSA_SC_SB_EEES9_SE_SG_Li384ELb1ELb1ELb1ELb0EEENS1_36VarlenDynamicPersistentTileSchedulerILi192ELi128ELi384ELi128ELb1ELb1ELb1ELb1ELb0ELb1EEEEEEEEEvNT_6ParamsE,@function
        .size           _ZN7cutlass13device_kernelIN5flash11enable_sm90INS1_16FlashAttnFwdSm90INS1_25CollectiveMainloopFwdSm90ILi2EN4cute5tupleIJNS5_1CILi1EEES8_S8_EEENS6_IJNS7_ILi192EEENS7_ILi128EEENS7_ILi96EEEEEELi96ENS_10bfloat16_tEfNS_4arch4Sm90ELb0ELb1ELb0ELb1ELb0ELb1ELb0ELb0ELb1ELb1ELb1ELb0EEENS1_21CollectiveEpilogueFwdINS6_IJSA_SC_SB_EEES9_SE_SG_Li384ELb1ELb1ELb1ELb0EEENS1_36VarlenDynamicPersistentTileSchedulerILi192ELi128ELi384ELi128ELb1ELb1ELb1ELb1ELb0ELb1EEEEEEEEEvNT_6ParamsE,(.L_x_14871 - _ZN7cutlass13device_kernelIN5flash11enable_sm90INS1_16FlashAttnFwdSm90INS1_25CollectiveMainloopFwdSm90ILi2EN4cute5tupleIJNS5_1CILi1EEES8_S8_EEENS6_IJNS7_ILi192EEENS7_ILi128EEENS7_ILi96EEEEEELi96ENS_10bfloat16_tEfNS_4arch4Sm90ELb0ELb1ELb0ELb1ELb0ELb1ELb0ELb0ELb1ELb1ELb1ELb0EEENS1_21CollectiveEpilogueFwdINS6_IJSA_SC_SB_EEES9_SE_SG_Li384ELb1ELb1ELb1ELb0EEENS1_36VarlenDynamicPersistentTileSchedulerILi192ELi128ELi384ELi128ELb1ELb1ELb1ELb1ELb0ELb1EEEEEEEEEvNT_6ParamsE)
        .other          _ZN7cutlass13device_kernelIN5flash11enable_sm90INS1_16FlashAttnFwdSm90INS1_25CollectiveMainloopFwdSm90ILi2EN4cute5tupleIJNS5_1CILi1EEES8_S8_EEENS6_IJNS7_ILi192EEENS7_ILi128EEENS7_ILi96EEEEEELi96ENS_10bfloat16_tEfNS_4arch4Sm90ELb0ELb1ELb0ELb1ELb0ELb1ELb0ELb0ELb1ELb1ELb1ELb0EEENS1_21CollectiveEpilogueFwdINS6_IJSA_SC_SB_EEES9_SE_SG_Li384ELb1ELb1ELb1ELb0EEENS1_36VarlenDynamicPersistentTileSchedulerILi192ELi128ELi384ELi128ELb1ELb1ELb1ELb1ELb0ELb1EEEEEEEEEvNT_6ParamsE,@"STO_CUDA_ENTRY STV_DEFAULT"
_ZN7cutlass13device_kernelIN5flash11enable_sm90INS1_16FlashAttnFwdSm90INS1_25CollectiveMainloopFwdSm90ILi2EN4cute5tupleIJNS5_1CILi1EEES8_S8_EEENS6_IJNS7_ILi192EEENS7_ILi128EEENS7_ILi96EEEEEELi96ENS_10bfloat16_tEfNS_4arch4Sm90ELb0ELb1ELb0ELb1ELb0ELb1ELb0ELb0ELb1ELb1ELb1ELb0EEENS1_21CollectiveEpilogueFwdINS6_IJSA_SC_SB_EEES9_SE_SG_Li384ELb1ELb1ELb1ELb0EEENS1_36VarlenDynamicPersistentTileSchedulerILi192ELi128ELi384ELi128ELb1ELb1ELb1ELb1ELb0ELb1EEEEEEEEEvNT_6ParamsE:
        /* <DEDUP_REMOVED lines=24> */
.L_x_10724:
[----:B------:R-:W-:Y:S05]  /*0180*/  BSYNC B0 ;  /* 0x0000000000007941 */ /* 0x000fea0003800000 */
.L_x_10723:
        /* <DEDUP_REMOVED lines=41> */
.L_x_10725:
        /* <DEDUP_REMOVED lines=22> */
.L_x_10726:
        /* <DEDUP_REMOVED lines=18> */
.L_x_10727:
        /* <DEDUP_REMOVED lines=22> */
.L_x_10728:
        /* <DEDUP_REMOVED lines=22> */
.L_x_10729:
        /* <DEDUP_REMOVED lines=8> */
.L_x_10732:
        /* <DEDUP_REMOVED lines=21> */
[----:B------:R-:W0:Y:S01]  /*0b30*/  S2R R0, SR_TID.X ;  /* 0x0000000000007919 */ /* 0x000e220000002100 */
[----:B------:R-:W-:Y:S01]  /*0b40*/  IMAD.MOV.U32 R141, RZ, RZ, 0x40 ;  /* 0x00000040ff8d7424 */ /* 0x000fe200078e00ff */
[----:B------:R-:W-:Y:S01]  /*0b50*/  R2UR UR38, R2 ;  /* 0x00000000022672ca */ /* 0x000fe200000e0000 */
[----:B------:R-:W-:Y:S01]  /*0b60*/  IMAD.MOV.U32 R156, RZ, RZ, RZ ;  /* 0x000000ffff9c7224 */ /* 0x000fe200078e00ff */
[----:B------:R-:W-:Y:S01]  /*0b70*/  ULOP3.LUT UR37, UR36, 0x1, URZ, 0xfc, !UPT ;  /* 0x0000000124257892 */ /* 0x000fe2000f8efc3f */
[----:B------:R-:W-:-:S10]  /*0b80*/  IMAD.MOV.U32 R19, RZ, RZ, RZ ;  /* 0x000000ffff137224 */ /* 0x000fd400078e00ff */
[----:B------:R-:W-:Y:S01]  /*0b90*/  UIADD3 UR38, UR38, 0xc400, URZ ;  /* 0x0000c40026267890 */ /* 0x000fe2000fffe03f */
[----:B0-----:R-:W-:-:S05]  /*0ba0*/  VIADD R0, R0, 0xffffff80 ;  /* 0xffffff8000007836 */ /* 0x001fca0000000000 */
[----:B------:R-:W-:Y:S02]  /*0bb0*/  SHF.R.S32.HI R3, RZ, 0x1f, R0 ;  /* 0x0000001fff037819 */ /* 0x000fe40000011400 */
[-C--:B------:R-:W-:Y:S02]  /*0bc0*/  LEA.HI R9, R0, R0.reuse, RZ, 0x1 ;  /* 0x0000000000097211 */ /* 0x080fe400078f08ff */
[CC--:B------:R-:W-:Y:S02]  /*0bd0*/  LEA.HI R4, R3.reuse, R0.reuse, RZ, 0x2 ;  /* 0x0000000003047211 */ /* 0x0c0fe400078f10ff */
[CC--:B------:R-:W-:Y:S02]  /*0be0*/  LEA.HI R5, R3.reuse, R0.reuse, RZ, 0x4 ;  /* 0x0000000003057211 */ /* 0x0c0fe400078f20ff */
[CC--:B------:R-:W-:Y:S02]  /*0bf0*/  LEA.HI R8, R3.reuse, R0.reuse, RZ, 0x5 ;  /* 0x0000000003087211 */ /* 0x0c0fe400078f28ff */
[----:B------:R-:W-:-:S02]  /*0c00*/  LEA.HI R3, R3, R0, RZ, 0x7 ;  /* 0x0000000003037211 */ /* 0x000fc400078f38ff */
[--C-:B------:R-:W-:Y:S02]  /*0c10*/  SHF.R.S32.HI R10, RZ, 0x2, R4.reuse ;  /* 0x00000002ff0a7819 */ /* 0x100fe40000011404 */
[----:B------:R-:W-:Y:S02]  /*0c20*/  SHF.R.S32.HI R13, RZ, 0x1f, R4 ;  /* 0x0000001fff0d7819 */ /* 0x000fe40000011404 */
[----:B------:R-:W-:Y:S02]  /*0c30*/  LOP3.LUT R15, R4, 0xfffffffc, RZ, 0xc0, !PT ;  /* 0xfffffffc040f7812 */ /* 0x000fe400078ec0ff */
[----:B------:R-:W-:Y:S02]  /*0c40*/  SHF.R.S32.HI R4, RZ, 0x7, R3 ;  /* 0x00000007ff047819 */ /* 0x000fe40000011403 */
[----:B------:R-:W-:Y:S01]  /*0c50*/  LOP3.LUT R3, R3, 0xffffff80, RZ, 0xc0, !PT ;  /* 0xffffff8003037812 */ /* 0x000fe200078ec0ff */
[----:B------:R-:W-:Y:S01]  /*0c60*/  IMAD.IADD R15, R0, 0x1, -R15 ;  /* 0x00000001000f7824 */ /* 0x000fe200078e0a0f */
[----:B------:R-:W-:Y:S01]  /*0c70*/  LEA.HI R13, R13, R10, RZ, 0x2 ;  /* 0x0000000a0d0d7211 */ /* 0x000fe200078f10ff */
[----:B------:R-:W-:Y:S01]  /*0c80*/  IMAD.HI R12, R4, 0x55555556, RZ ;  /* 0x55555556040c7827 */ /* 0x000fe200078e02ff */
[----:B------:R-:W-:-:S02]  /*0c90*/  LOP3.LUT R7, R5, 0xfffffff0, RZ, 0xc0, !PT ;  /* 0xfffffff005077812 */ /* 0x000fc400078ec0ff */
[----:B------:R-:W-:Y:S01]  /*0ca0*/  LOP3.LUT R13, R13, 0xfffffffc, RZ, 0xc0, !PT ;  /* 0xfffffffc0d0d7812 */ /* 0x000fe200078ec0ff */
[C---:B------:R-:W-:Y:S01]  /*0cb0*/  IMAD.IADD R24, R0.reuse, 0x1, -R3 ;  /* 0x0000000100187824 */ /* 0x040fe200078e0a03 */
[----:B------:R-:W-:Y:S01]  /*0cc0*/  LOP3.LUT R11, R9, 0xfffffffe, RZ, 0xc0, !PT ;  /* 0xfffffffe090b7812 */ /* 0x000fe200078ec0ff */
[----:B------:R-:W-:Y:S01]  /*0cd0*/  IMAD.IADD R7, R0, 0x1, -R7 ;  /* 0x0000000100077824 */ /* 0x000fe200078e0a07 */
[----:B------:R-:W-:Y:S01]  /*0ce0*/  LEA.HI R3, R12, R12, RZ, 0x1 ;  /* 0x0000000c0c037211 */ /* 0x000fe200078f08ff */
[----:B------:R-:W-:Y:S01]  /*0cf0*/  IMAD.IADD R13, R10, 0x1, -R13 ;  /* 0x000000010a0d7824 */ /* 0x000fe200078e0a0d */
[----:B------:R-:W-:Y:S01]  /*0d00*/  SHF.R.S32.HI R10, RZ, 0x1f, R24 ;  /* 0x0000001fff0a7819 */ /* 0x000fe20000011418 */
[----:B------:R-:W-:Y:S01]  /*0d10*/  IMAD.IADD R11, R0, 0x1, -R11 ;  /* 0x00000001000b7824 */ /* 0x000fe200078e0a0b */
[----:B------:R-:W-:Y:S01]  /*0d20*/  SHF.R.S32.HI R0, RZ, 0x1f, R7 ;  /* 0x0000001fff007819 */ /* 0x000fe20000011407 */
[----:B------:R-:W-:Y:S01]  /*0d30*/  IMAD R12, R3, -0x3, R4 ;  /* 0xfffffffd030c7824 */ /* 0x000fe200078e0204 */
[----:B------:R-:W-:Y:S01]  /*0d40*/  LEA.HI R14, R10, R24, RZ, 0x2 ;  /* 0x000000180a0e7211 */ /* 0x000fe200078f10ff */
[----:B------:R-:W-:Y:S01]  /*0d50*/  STL [R1+0x64], R24 ;  /* 0x0000641801007387 */ /* 0x000fe20000100800 */
[----:B------:R-:W-:Y:S01]  /*0d60*/  SHF.R.S32.HI R136, RZ, 0x1, R9 ;  /* 0x00000001ff887819 */ /* 0x000fe20000011409 */
[----:B------:R-:W-:Y:S01]  /*0d70*/  IMAD.SHL.U32 R13, R13, 0x40, RZ ;  /* 0x000000400d0d7824 */ /* 0x000fe200078e00ff */
[--C-:B------:R-:W-:Y:S01]  /*0d80*/  SHF.R.S32.HI R3, RZ, 0x2, R14.reuse ;  /* 0x00000002ff037819 */ /* 0x100fe2000001140e */
[----:B------:R-:W-:Y:S01]  /*0d90*/  IMAD.SHL.U32 R22, R11, 0x8, RZ ;  /* 0x000000080b167824 */ /* 0x000fe200078e00ff */
[----:B------:R-:W-:-:S02]  /*0da0*/  SHF.R.S32.HI R4, RZ, 0x1f, R14 ;  /* 0x0000001fff047819 */ /* 0x000fc4000001140e */
[----:B------:R-:W-:Y:S02]  /*0db0*/  SHF.R.S32.HI R6, RZ, 0x4, R5 ;  /* 0x00000004ff067819 */ /* 0x000fe40000011405 */
[----:B------:R-:W-:Y:S02]  /*0dc0*/  LEA.HI R0, R0, R7, RZ, 0x3 ;  /* 0x0000000700007211 */ /* 0x000fe400078f18ff */
[----:B------:R-:W-:Y:S02]  /*0dd0*/  LEA.HI R9, R9, R136, RZ, 0x1 ;  /* 0x0000008809097211 */ /* 0x000fe400078f08ff */
[----:B------:R-:W-:Y:S02]  /*0de0*/  LEA.HI R16, R4, R3, RZ, 0x3 ;  /* 0x0000000304107211 */ /* 0x000fe400078f18ff */
[----:B------:R-:W-:Y:S02]  /*0df0*/  LEA.HI R5, R5, R6, RZ, 0x1 ;  /* 0x0000000605057211 */ /* 0x000fe400078f08ff */
[----:B------:R-:W-:-:S02]  /*0e00*/  LOP3.LUT R4, R0, 0xfffffff8, RZ, 0xc0, !PT ;  /* 0xfffffff800047812 */ /* 0x000fc400078ec0ff */
[----:B------:R-:W-:Y:S02]  /*0e10*/  LOP3.LUT R9, R9, 0x7fffffe, RZ, 0xc0, !PT ;  /* 0x07fffffe09097812 */ /* 0x000fe400078ec0ff */
[----:B------:R-:W-:Y:S01]  /*0e20*/  LOP3.LUT R16, R16, 0xfffffff8, RZ, 0xc0, !PT ;  /* 0xfffffff810107812 */ /* 0x000fe200078ec0ff */
[----:B------:R-:W-:Y:S01]  /*0e30*/  IMAD.IADD R4, R7, 0x1, -R4 ;  /* 0x0000000107047824 */ /* 0x000fe200078e0a04 */
[----:B------:R-:W-:Y:S01]  /*0e40*/  LOP3.LUT R5, R5, 0x1ffffffe, RZ, 0xc0, !PT ;  /* 0x1ffffffe05057812 */ /* 0x000fe200078ec0ff */
[----:B------:R-:W-:Y:S01]  /*0e50*/  IMAD.IADD R9, R136, 0x1, -R9 ;  /* 0x0000000188097824 */ /* 0x000fe200078e0a09 */
[----:B------:R-:W-:Y:S01]  /*0e60*/  SHF.R.S32.HI R8, RZ, 0x5, R8 ;  /* 0x00000005ff087819 */ /* 0x000fe20000011408 */
[----:B------:R-:W-:Y:S01]  /*0e70*/  IMAD.IADD R16, R3, 0x1, -R16 ;  /* 0x0000000103107824 */ /* 0x000fe200078e0a10 */
[----:B------:R-:W-:Y:S01]  /*0e80*/  LEA.HI R10, R10, R24, RZ, 0x5 ;  /* 0x000000180a0a7211 */ /* 0x000fe200078f28ff */
[----:B------:R-:W-:Y:S01]  /*0e90*/  IMAD.IADD R5, R6, 0x1, -R5 ;  /* 0x0000000106057824 */ /* 0x000fe200078e0a05 */
[C---:B------:R-:W-:Y:S01]  /*0ea0*/  R2P PR, R4.reuse, 0x6 ;  /* 0x0000000604007804 */ /* 0x040fe20000000000 */
[----:B------:R-:W-:Y:S01]  /*0eb0*/  IMAD.SHL.U32 R3, R4, 0x40, RZ ;  /* 0x0000004004037824 */ /* 0x000fe200078e00ff */
[----:B------:R-:W-:Y:S01]  /*0ec0*/  LOP3.LUT R14, R14, 0x7ffffffc, RZ, 0xc0, !PT ;  /* 0x7ffffffc0e0e7812 */ /* 0x000fe200078ec0ff */
[----:B------:R-:W-:Y:S01]  /*0ed0*/  IMAD R21, R6, 0x8, R9 ;  /* 0x0000000806157824 */ /* 0x000fe200078e0209 */
[----:B------:R-:W-:Y:S01]  /*0ee0*/  LEA.HI R17, R15, R15, RZ, 0x1 ;  /* 0x0000000f0f117211 */ /* 0x000fe200078f08ff */
[----:B------:R-:W-:Y:S01]  /*0ef0*/  IMAD.SHL.U32 R6, R0, 0x40, RZ ;  /* 0x0000004000067824 */ /* 0x000fe200078e00ff */
[----:B------:R-:W-:Y:S01]  /*0f00*/  LOP3.LUT R3, R3, 0x1c0, RZ, 0xc0, !PT ;  /* 0x000001c003037812 */ /* 0x000fe200078ec0ff */
[----:B------:R-:W-:Y:S01]  /*0f10*/  IMAD.SHL.U32 R0, R5, 0x8, RZ ;  /* 0x0000000805007824 */ /* 0x000fe200078e00ff */
[----:B------:R-:W-:Y:S01]  /*0f20*/  LOP3.LUT R20, R17, 0x1ffffffe, RZ, 0xc0, !PT ;  /* 0x1ffffffe11147812 */ /* 0x000fe200078ec0ff */
[----:B------:R-:W-:Y:S01]  /*0f30*/  IMAD R9, R8, 0x10, R7 ;  /* 0x0000001008097824 */ /* 0x000fe200078e0207 */
[----:B------:R-:W-:Y:S01]  /*0f40*/  SHF.R.S32.HI R7, RZ, 0x5, R10 ;  /* 0x00000005ff077819 */ /* 0x000fe2000001140a */
[----:B------:R-:W-:Y:S01]  /*0f50*/  IMAD.IADD R14, R24, 0x1, -R14 ;  /* 0x00000001180e7824 */ /* 0x000fe200078e0a0e */
[----:B------:R-:W-:Y:S01]  /*0f60*/  LOP3.LUT R6, R6, 0x7ffffe00, RZ, 0xc0, !PT ;  /* 0x7ffffe0006067812 */ /* 0x000fe200078ec0ff */
[----:B------:R-:W-:Y:S01]  /*0f70*/  IMAD.IADD R20, R15, 0x1, -R20 ;  /* 0x000000010f147824 */ /* 0x000fe200078e0a14 */
[----:B------:R-:W-:Y:S01]  /*0f80*/  LOP3.LUT R5, R3, 0x8, R0, 0xf8, !PT ;  /* 0x0000000803057812 */ /* 0x000fe200078ef800 */
[----:B------:R-:W-:Y:S01]  /*0f90*/  IMAD R7, R7, 0x10, R16 ;  /* 0x0000001007077824 */ /* 0x000fe200078e0210 */
[----:B------:R-:W-:Y:S01]  /*0fa0*/  SHF.R.U32.HI R10, RZ, 0x3, R3 ;  /* 0x00000003ff0a7819 */ /* 0x000fe20000011603 */
[----:B------:R-:W-:Y:S01]  /*0fb0*/  IMAD R6, R8, 0x400, R6 ;  /* 0x0000040008067824 */ /* 0x000fe200078e0206 */
[----:B------:R-:W-:Y:S01]  /*0fc0*/  SEL R141, R141, 0xffffffc0, !P2 ;  /* 0xffffffc08d8d7807 */ /* 0x000fe20005000000 */
[----:B------:R-:W-:Y:S01]  /*0fd0*/  IMAD.U32 R0, R9, 0x20, R0 ;  /* 0x0000002009007824 */ /* 0x000fe200078e0000 */
[----:B------:R-:W-:Y:S01]  /*0fe0*/  LOP3.LUT R5, R5, R10, RZ, 0x3c, !PT ;  /* 0x0000000a05057212 */ /* 0x000fe200078e3cff */
[----:B------:R-:W-:Y:S01]  /*0ff0*/  IMAD R3, R12, 0x40, R7 ;  /* 0x000000400c037824 */ /* 0x000fe200078e0207 */
[----:B------:R-:W-:Y:S01]  /*1000*/  CS2R R16, SRZ ;  /* 0x0000000000107805 */ /* 0x000fe2000001ff00 */
[----:B------:R-:W-:Y:S01]  /*1010*/  IMAD.SHL.U32 R12, R21, 0x20, RZ ;  /* 0x00000020150c7824 */ /* 0x000fe200078e00ff */
[----:B------:R0:W-:Y:S01]  /*1020*/  STL [R1+0x6c], R0 ;  /* 0x00006c0001007387 */ /* 0x0001e20000100800 */
[----:B------:R-:W-:-:S02]  /*1030*/  IMAD.IADD R5, R6, 0x1, R5 ;  /* 0x0000000106057824 */ /* 0x000fc400078e0205 */
[----:B------:R-:W-:Y:S01]  /*1040*/  IMAD.SHL.U32 R6, R11, 0x4, RZ ;  /* 0x000000040b067824 */ /* 0x000fe200078e00ff */
[----:B------:R1:W-:Y:S01]  /*1050*/  STL [R1+0x68], R3 ;  /* 0x0000680301007387 */ /* 0x0003e20000100800 */
[----:B------:R-:W-:Y:S02]  /*1060*/  IMAD.SHL.U32 R137, R14, 0x2, RZ ;  /* 0x000000020e897824 */ /* 0x000fe400078e00ff */
[C---:B------:R-:W-:Y:S01]  /*1070*/  VIADD R4, R6.reuse, 0x10 ;  /* 0x0000001006047836 */ /* 0x040fe20000000000 */
[----:B------:R-:W-:Y:S01]  /*1080*/  STL [R1+0x5c], RZ ;  /* 0x00005cff01007387 */ /* 0x000fe20000100800 */
[C---:B------:R-:W-:Y:S01]  /*1090*/  VIADD R8, R6.reuse, 0x8 ;  /* 0x0000000806087836 */ /* 0x040fe20000000000 */
[----:B0-----:R-:W-:Y:S01]  /*10a0*/  SHF.R.S32.HI R0, RZ, 0x1f, R136 ;  /* 0x0000001fff007819 */ /* 0x001fe20000011488 */
[----:B------:R-:W-:Y:S01]  /*10b0*/  VIADD R0, R6, 0x20 ;  /* 0x0000002006007836 */ /* 0x000fe20000000000 */
[----:B------:R-:W-:Y:S01]  /*10c0*/  STL [R1], R6 ;  /* 0x0000000601007387 */ /* 0x000fe20000100800 */
[----:B------:R-:W-:-:S02]  /*10d0*/  IMAD R140, R5, 0x2, R2 ;  /* 0x00000002058c7824 */ /* 0x000fc400078e0202 */
[C---:B------:R-:W-:Y:S01]  /*10e0*/  VIADD R10, R137.reuse, 0x10 ;  /* 0x00000010890a7836 */ /* 0x040fe20000000000 */
[----:B------:R0:W-:Y:S01]  /*10f0*/  STL [R1+0x30], R4 ;  /* 0x0000300401007387 */ /* 0x0001e20000100800 */
[----:B------:R-:W-:Y:S02]  /*1100*/  VIADD R142, R140, 0x21800 ;  /* 0x000218008c8e7836 */ /* 0x000fe40000000000 */
[----:B-1----:R-:W-:Y:S01]  /*1110*/  IMAD R3, R20, 0x8, R3 ;  /* 0x0000000814037824 */ /* 0x002fe200078e0203 */
[----:B------:R1:W-:Y:S01]  /*1120*/  STL [R1+0x2c], R0 ;  /* 0x00002c0001007387 */ /* 0x0003e20000100800 */
[C---:B------:R-:W-:Y:S02]  /*1130*/  VIADD R9, R137.reuse, 0x18 ;  /* 0x0000001889097836 */ /* 0x040fe40000000000 */
[C---:B------:R-:W-:Y:S01]  /*1140*/  VIADD R11, R137.reuse, 0x8 ;  /* 0x00000008890b7836 */ /* 0x040fe20000000000 */
[----:B------:R2:W-:Y:S01]  /*1150*/  STL [R1+0x34], R8 ;  /* 0x0000340801007387 */ /* 0x0005e20000100800 */
[----:B------:R-:W-:Y:S01]  /*1160*/  VIADD R7, R137, 0x28 ;  /* 0x0000002889077836 */ /* 0x000fe20000000000 */
[----:B0-----:R-:W-:Y:S01]  /*1170*/  LOP3.LUT R4, R13, 0xc0, RZ, 0xc0, !PT ;  /* 0x000000c00d047812 */ /* 0x001fe200078ec0ff */
[----:B------:R-:W-:Y:S01]  /*1180*/  VIADD R13, R137, 0x40 ;  /* 0x00000040890d7836 */ /* 0x000fe20000000000 */
[----:B------:R-:W-:Y:S01]  /*1190*/  SHF.R.S32.HI R5, RZ, 0x1f, R9 ;  /* 0x0000001fff057819 */ /* 0x000fe20000011409 */
[----:B-1----:R-:W-:-:S02]  /*11a0*/  VIADD R0, R6, 0x18 ;  /* 0x0000001806007836 */ /* 0x002fc40000000000 */
[----:B------:R-:W-:Y:S01]  /*11b0*/  STL [R1+0xc], R4 ;  /* 0x00000c0401007387 */ /* 0x000fe20000100800 */
[----:B------:R-:W-:Y:S01]  /*11c0*/  VIADD R6, R6, 0x28 ;  /* 0x0000002806067836 */ /* 0x000fe20000000000 */
[----:B------:R-:W-:Y:S01]  /*11d0*/  SHF.R.S32.HI R11, RZ, 0x1f, R11 ;  /* 0x0000001fff0b7819 */ /* 0x000fe2000001140b */
[----:B--2---:R-:W-:Y:S01]  /*11e0*/  VIADD R8, R137, 0x20 ;  /* 0x0000002089087836 */ /* 0x004fe20000000000 */
[----:B------:R0:W-:Y:S01]  /*11f0*/  STL [R1+0x38], R0 ;  /* 0x0000380001007387 */ /* 0x0001e20000100800 */
[----:B------:R-:W-:-:S03]  /*1200*/  SHF.R.S32.HI R7, RZ, 0x1f, R7 ;  /* 0x0000001fff077819 */ /* 0x000fc60000011407 */
[----:B------:R1:W-:Y:S01]  /*1210*/  STL [R1+0x40], R6 ;  /* 0x0000400601007387 */ /* 0x0003e20000100800 */
[----:B------:R-:W-:Y:S02]  /*1220*/  SHF.R.S32.HI R8, RZ, 0x1f, R8 ;  /* 0x0000001fff087819 */ /* 0x000fe40000011408 */
[----:B0-----:R-:W-:Y:S02]  /*1230*/  LOP3.LUT R0, R4, 0x8, R22, 0xf8, !PT ;  /* 0x0000000804007812 */ /* 0x001fe400078ef816 */
[----:B------:R-:W-:Y:S01]  /*1240*/  SHF.R.U32.HI R4, RZ, 0x3, R4 ;  /* 0x00000003ff047819 */ /* 0x000fe20000011604 */
[----:B-1----:R-:W-:-:S03]  /*1250*/  VIADD R6, R137, 0x30 ;  /* 0x0000003089067836 */ /* 0x002fc60000000000 */
[----:B------:R-:W-:Y:S01]  /*1260*/  LOP3.LUT R0, R0, R4, RZ, 0x3c, !PT ;  /* 0x0000000400007212 */ /* 0x000fe200078e3cff */
[----:B------:R0:W-:Y:S01]  /*1270*/  STL [R1+0x10], R4 ;  /* 0x0000100401007387 */ /* 0x0001e20000100800 */
[----:B------:R-:W-:-:S03]  /*1280*/  SHF.R.S32.HI R5, RZ, 0x1f, R6 ;  /* 0x0000001fff057819 */ /* 0x000fc60000011406 */
[----:B------:R-:W-:Y:S01]  /*1290*/  IMAD.IADD R0, R12, 0x1, R0 ;  /* 0x000000010c007824 */ /* 0x000fe200078e0200 */
[----:B------:R-:W-:Y:S04]  /*12a0*/  STL [R1+0x14], R12 ;  /* 0x0000140c01007387 */ /* 0x000fe80000100800 */
[----:B------:R1:W-:Y:S01]  /*12b0*/  STL [R1+0x4c], R0 ;  /* 0x00004c0001007387 */ /* 0x0003e20000100800 */
[----:B0-----:R-:W-:Y:S01]  /*12c0*/  SHF.R.S32.HI R4, RZ, 0x1f, R137 ;  /* 0x0000001fff047819 */ /* 0x001fe20000011489 */
[----:B------:R-:W-:-:S05]  /*12d0*/  VIADD R4, R137, 0x38 ;  /* 0x0000003889047836 */ /* 0x000fca0000000000 */
[----:B------:R-:W-:Y:S02]  /*12e0*/  SHF.R.S32.HI R4, RZ, 0x1f, R4 ;  /* 0x0000001fff047819 */ /* 0x000fe40000011404 */
[----:B-1----:R-:W-:Y:S01]  /*12f0*/  SHF.R.S32.HI R0, RZ, 0x1f, R10 ;  /* 0x0000001fff007819 */ /* 0x002fe2000001140a */
[----:B------:R-:W-:Y:S02]  /*1300*/  VIADD R0, R140, 0x21820 ;  /* 0x000218208c007836 */ /* 0x000fe40000000000 */
[C---:B------:R-:W-:Y:S02]  /*1310*/  @P1 VIADD R0, R142.reuse, 0xffffffe0 ;  /* 0xffffffe08e001836 */ /* 0x040fe40000000000 */
[----:B------:R-:W-:Y:S02]  /*1320*/  IMAD.IADD R142, R142, 0x1, R141 ;  /* 0x000000018e8e7824 */ /* 0x000fe400078e028d */
[----:B------:R-:W-:Y:S01]  /*1330*/  IMAD.IADD R141, R141, 0x1, R0 ;  /* 0x000000018d8d7824 */ /* 0x000fe200078e0200 */
[----:B------:R0:W-:Y:S04]  /*1340*/  STL [R1+0x20], R0 ;  /* 0x0000200001007387 */ /* 0x0001e80000100800 */
[----:B------:R1:W-:Y:S01]  /*1350*/  STL [R1+0x44], R3 ;  /* 0x0000440301007387 */ /* 0x0003e20000100800 */
[----:B0-----:R-:W-:-:S05]  /*1360*/  VIADD R0, R0, 0x6000 ;  /* 0x0000600000007836 */ /* 0x001fca0000000000 */
[----:B------:R1:W-:Y:S02]  /*1370*/  STL [R1+0x24], R0 ;  /* 0x0000240001007387 */ /* 0x0003e40000100800 */
.L_x_10949:
[----:B------:R-:W-:Y:S05]  /*1380*/  YIELD ;  /* 0x0000000000007946 */ /* 0x000fea0003800000 */
[----:B------:R-:W-:Y:S01]  /*1390*/  ULDC.64 UR4, c[0x0][0xa28] ;  /* 0x00028a0000047ab9 */ /* 0x000fe20000000a00 */
[----:B0-2---:R-:W0:Y:S01]  /*13a0*/  LDC.64 R6, c[0x0][0xa08] ;  /* 0x00028200ff067b82 */ /* 0x005e220000000a00 */
[----:B------:R-:W-:Y:S01]  /*13b0*/  ISETP.NE.U32.AND P1, PT, RZ, UR4, PT ;  /* 0x00000004ff007c0c */ /* 0x000fe2000bf25070 */
[----:B----4-:R-:W-:Y:S02]  /*13c0*/  IMAD.MOV.U32 R13, RZ, RZ, RZ ;  /* 0x000000ffff0d7224 */ /* 0x010fe400078e00ff */
[----:B------:R-:W-:Y:S01]  /*13d0*/  IMAD.MOV.U32 R27, RZ, RZ, RZ ;  /* 0x000000ffff1b7224 */ /* 0x000fe200078e00ff */
[----:B------:R-:W-:Y:S01]  /*13e0*/  ISETP.NE.AND.EX P1, PT, RZ, UR5, PT, P1 ;  /* 0x00000005ff007c0c */ /* 0x000fe2000bf25310 */
[----:B------:R-:W-:-:S02]  /*13f0*/  ULDC.64 UR4, c[0x0][0xa18] ;  /* 0x0002860000047ab9 */ /* 0x000fc40000000a00 */
[----:B------:R-:W-:-:S04]  /*1400*/  ISETP.NE.U32.AND P2, PT, RZ, UR4, PT ;  /* 0x00000004ff007c0c */ /* 0x000fc8000bf45070 */
[----:B------:R-:W-:Y:S01]  /*1410*/  ISETP.NE.AND.EX P2, PT, RZ, UR5, PT, P2 ;  /* 0x00000005ff007c0c */ /* 0x000fe2000bf45320 */
[----:B------:R-:W-:Y:S02]  /*1420*/  ULDC.64 UR4, c[0x0][0xa08] ;  /* 0x0002820000047ab9 */ /* 0x000fe40000000a00 */
[----:B------:R-:W-:-:S03]  /*1430*/  ISETP.NE.U32.AND P0, PT, RZ, UR4, PT ;  /* 0x00000004ff007c0c */ /* 0x000fc6000bf05070 */
[----:B------:R-:W2:Y:S01]  /*1440*/  @P1 LDC.64 R4, c[0x0][0xa28] ;  /* 0x00028a00ff041b82 */ /* 0x000ea20000000a00 */
[----:B------:R-:W-:Y:S01]  /*1450*/  ISETP.NE.AND.EX P0, PT, RZ, UR5, PT, P0 ;  /* 0x00000005ff007c0c */ /* 0x000fe2000bf05300 */
[----:B0-----:R-:W-:-:S06]  /*1460*/  IMAD.WIDE R10, R75, 0x4, R6 ;  /* 0x000000044b0a7825 */ /* 0x001fcc00078e0206 */
[----:B------:R-:W0:Y:S01]  /*1470*/  @P2 LDC.64 R8, c[0x0][0xa18] ;  /* 0x00028600ff082b82 */ /* 0x000e220000000a00 */
[----:B------:R-:W-:Y:S02]  /*1480*/  ULDC UR4, c[0x0][0x288] ;  /* 0x0000a20000047ab9 */ /* 0x000fe40000000800 */
[----:B------:R-:W-:Y:S01]  /*1490*/  IMAD.U32 R138, RZ, RZ, UR4 ;  /* 0x00000004ff8a7e24 */ /* 0x000fe2000f8e00ff */
[----:B------:R-:W-:Y:S02]  /*14a0*/  ULDC.64 UR4, c[0x0][0x418] ;  /* 0x0001060000047ab9 */ /* 0x000fe40000000a00 */
[----:B---3--:R3:W5:Y:S01]  /*14b0*/  @P0 LDG.E R27, desc[UR40][R10.64] ;  /* 0x000000280a1b0981 */ /* 0x008762000c1e1900 */
[----:B--2---:R-:W-:-:S05]  /*14c0*/  @P1 IMAD.WIDE R4, R75, 0x4, R4 ;  /* 0x000000044b041825 */ /* 0x004fca00078e0204 */
        /* <DEDUP_REMOVED lines=12> */
[----:B---3--:R-:W-:Y:S06]  /*1590*/  @P2 BRA `(.L_x_10734) ;  /* 0x0000000000242947 */ /* 0x008fec0003800000 */
[----:B------:R-:W-:Y:S02]  /*15a0*/  ULDC.64 UR4, c[0x0][0xa00] ;  /* 0x0002800000047ab9 */ /* 0x000fe40000000a00 */
[----:B------:R-:W-:-:S04]  /*15b0*/  ISETP.NE.U32.AND P1, PT, RZ, UR4, PT ;  /* 0x00000004ff007c0c */ /* 0x000fc8000bf25070 */
[----:B------:R-:W-:-:S13]  /*15c0*/  ISETP.NE.AND.EX P1, PT, RZ, UR5, PT, P1 ;  /* 0x00000005ff007c0c */ /* 0x000fda000bf25310 */
[----:B------:R-:W-:Y:S05]  /*15d0*/  @!P1 BRA `(.L_x_10734) ;  /* 0x0000000000149947 */ /* 0x000fea0003800000 */
[----:B------:R-:W0:Y:S02]  /*15e0*/  LDC.64 R4, c[0x0][0xa00] ;  /* 0x00028000ff047b82 */ /* 0x000e240000000a00 */
[----:B0-----:R-:W-:-:S05]  /*15f0*/  IMAD.WIDE R4, R75, 0x4, R4 ;  /* 0x000000044b047825 */ /* 0x001fca00078e0204 */
[----:B-----5:R-:W2:Y:S04]  /*1600*/  LDG.E R138, desc[UR40][R4.64] ;  /* 0x00000028048a7981 */ /* 0x020ea8000c1e1900 */
[----:B-1----:R-:W2:Y:S02]  /*1610*/  LDG.E R3, desc[UR40][R4.64+0x4] ;  /* 0x0000042804037981 */ /* 0x002ea4000c1e1900 */
[----:B--2---:R-:W-:-:S07]  /*1620*/  IMAD.IADD R138, R3, 0x1, -R138 ;  /* 0x00000001038a7824 */ /* 0x004fce00078e0a8a */
.L_x_10734:
[C---:B------:R-:W-:Y:S01]  /*1630*/  LOP3.LUT R30, R74.reuse, 0xffff, RZ, 0xc0, !PT ;  /* 0x0000ffff4a1e7812 */ /* 0x040fe200078ec0ff */
[----:B------:R-:W-:Y:S01]  /*1640*/  ULDC.64 UR4, c[0x0][0xa20] ;  /* 0x0002880000047ab9 */ /* 0x000fe20000000a00 */
[----:B------:R0:W-:Y:S01]  /*1650*/  STL [R1+0x58], R75 ;  /* 0x0000584b01007387 */ /* 0x0001e20000100800 */
[----:B------:R-:W-:Y:S02]  /*1660*/  ISETP.NE.U32.AND P1, PT, RZ, UR4, PT ;  /* 0x00000004ff007c0c */ /* 0x000fe4000bf25070 */
[C---:B-1----:R-:W-:Y:S01]  /*1670*/  LOP3.LUT R3, R74.reuse, 0xff000000, RZ, 0xc0, !PT ;  /* 0xff0000004a037812 */ /* 0x042fe200078ec0ff */
[----:B------:R0:W-:Y:S01]  /*1680*/  STL [R1+0x50], R30 ;  /* 0x0000501e01007387 */ /* 0x0001e20000100800 */
[----:B------:R-:W-:Y:S02]  /*1690*/  ISETP.NE.AND.EX P1, PT, RZ, UR5, PT, P1 ;  /* 0x00000005ff007c0c */ /* 0x000fe4000bf25310 */
[----:B------:R-:W-:Y:S02]  /*16a0*/  LOP3.LUT R0, R74, 0xff0000, RZ, 0xc0, !PT ;  /* 0x00ff00004a007812 */ /* 0x000fe400078ec0ff */
[----:B------:R-:W-:-:S04]  /*16b0*/  SHF.R.U32.HI R3, RZ, 0x8, R3 ;  /* 0x00000008ff037819 */ /* 0x000fc80000011603 */
[----:B------:R-:W-:-:S05]  /*16c0*/  LEA.HI R12, R0, R3, RZ, 0x10 ;  /* 0x00000003000c7211 */ /* 0x000fca00078f80ff */
[----:B0-----:R-:W-:Y:S05]  /*16d0*/  @!P1 BRA `(.L_x_10735) ;  /* 0x0000000000109947 */ /* 0x001fea0003800000 */
[----:B------:R-:W0:Y:S02]  /*16e0*/  LDC.64 R28, c[0x0][0xa20] ;  /* 0x00028800ff1c7b82 */ /* 0x000e240000000a00 */
[----:B0-----:R-:W-:-:S06]  /*16f0*/  IMAD.WIDE R28, R75, 0x4, R28 ;  /* 0x000000044b1c7825 */ /* 0x001fcc00078e021c */
[----:B------:R0:W5:Y:S01]  /*1700*/  LDG.E R28, desc[UR40][R28.64] ;  /* 0x000000281c1c7981 */ /* 0x000162000c1e1900 */
[----:B------:R-:W-:Y:S05]  /*1710*/  BRA `(.L_x_10736) ;  /* 0x0000000000107947 */ /* 0x000fea0003800000 */
.L_x_10735:
[----:B------:R-:W-:Y:S05]  /*1720*/  @!P0 BRA `(.L_x_10736) ;  /* 0x00000000000c8947 */ /* 0x000fea0003800000 */
[----:B------:R-:W2:Y:S04]  /*1730*/  LDG.E R3, desc[UR40][R10.64] ;  /* 0x000000280a037981 */ /* 0x000ea8000c1e1900 */
[----:B------:R-:W2:Y:S02]  /*1740*/  LDG.E R28, desc[UR40][R10.64+0x4] ;  /* 0x000004280a1c7981 */ /* 0x000ea4000c1e1900 */
[----:B--2---:R-:W-:-:S07]  /*1750*/  IMAD.IADD R28, R28, 0x1, -R3 ;  /* 0x000000011c1c7824 */ /* 0x004fce00078e0a03 */
.L_x_10736:
[----:B------:R-:W-:Y:S01]  /*1760*/  ULDC.64 UR4, c[0x0][0xa10] ;  /* 0x0002840000047ab9 */ /* 0x000fe20000000a00 */
[----:B------:R-:W1:Y:S01]  /*1770*/  LDC R4, c[0x0][0x448] ;  /* 0x00011200ff047b82 */ /* 0x000e620000000800 */
[----:B------:R-:W-:-:S04]  /*1780*/  ISETP.NE.U32.AND P0, PT, RZ, UR4, PT ;  /* 0x00000004ff007c0c */ /* 0x000fc8000bf05070 */
[----:B------:R-:W-:Y:S01]  /*1790*/  ISETP.NE.AND.EX P0, PT, RZ, UR5, PT, P0 ;  /* 0x00000005ff007c0c */ /* 0x000fe2000bf05300 */
[----:B------:R-:W-:Y:S02]  /*17a0*/  ULDC.64 UR4, c[0x0][0xa30] ;  /* 0x00028c0000047ab9 */ /* 0x000fe40000000a00 */
[----:B------:R-:W-:-:S04]  /*17b0*/  ISETP.NE.U32.AND P1, PT, RZ, UR4, PT ;  /* 0x00000004ff007c0c */ /* 0x000fc8000bf25070 */
[----:B------:R-:W-:-:S06]  /*17c0*/  ISETP.NE.AND.EX P1, PT, RZ, UR5, PT, P1 ;  /* 0x00000005ff007c0c */ /* 0x000fcc000bf25310 */
[----:B------:R-:W2:Y:S08]  /*17d0*/  @P0 LDC.64 R6, c[0x0][0xa10] ;  /* 0x00028400ff060b82 */ /* 0x000eb00000000a00 */
[----:B------:R-:W3:Y:S01]  /*17e0*/  @P1 LDC.64 R8, c[0x0][0xa30] ;  /* 0x00028c00ff081b82 */ /* 0x000ee20000000a00 */
[----:B--2---:R-:W-:-:S05]  /*17f0*/  @P0 IMAD.WIDE R6, R75, 0x4, R6 ;  /* 0x000000044b060825 */ /* 0x004fca00078e0206 */
[----:B------:R-:W2:Y:S04]  /*1800*/  @P0 LDG.E R0, desc[UR40][R6.64] ;  /* 0x0000002806000981 */ /* 0x000ea8000c1e1900 */
[----:B------:R-:W2:Y:S01]  /*1810*/  @P0 LDG.E R3, desc[UR40][R6.64+0x4] ;  /* 0x0000042806030981 */ /* 0x000ea2000c1e1900 */
[----:B-----5:R-:W-:Y:S02]  /*1820*/  IMAD.MOV.U32 R106, RZ, RZ, R28 ;  /* 0x000000ffff6a7224 */ /* 0x020fe400078e001c */
[----:B---3--:R-:W-:-:S05]  /*1830*/  @P1 IMAD.WIDE R8, R75, 0x4, R8 ;  /* 0x000000044b081825 */ /* 0x008fca00078e0208 */
[----:B------:R3:W5:Y:S01]  /*1840*/  @P1 LDG.E R106, desc[UR40][R8.64] ;  /* 0x00000028086a1981 */ /* 0x000762000c1e1900 */
[----:B-1----:R-:W-:Y:S01]  /*1850*/  ISETP.NE.AND P1, PT, R4, 0x1, PT ;  /* 0x000000010400780c */ /* 0x002fe20003f25270 */
[----:B------:R-:W-:Y:S01]  /*1860*/  IMAD R14, R73, 0xc0, RZ ;  /* 0x000000c0490e7824 */ /* 0x000fe200078e02ff */
[----:B------:R-:W1:Y:S01]  /*1870*/  LDC.64 R4, c[0x0][0x9e0] ;  /* 0x00027800ff047b82 */ /* 0x000e620000000a00 */
[----:B------:R-:W-:-:S03]  /*1880*/  IMAD.IADD R13, R28, 0x1, -R13 ;  /* 0x000000011c0d7824 */ /* 0x000fc600078e0a0d */
[----:B------:R4:W-:Y:S07]  /*1890*/  STL [R1+0x1c], R14 ;  /* 0x00001c0e01007387 */ /* 0x0009ee0000100800 */
[----:B------:R-:W0:Y:S08]  /*18a0*/  @P1 LDC R11, c[0x0][0x44c] ;  /* 0x00011300ff0b1b82 */ /* 0x000e300000000800 */
[----:B------:R-:W3:Y:S01]  /*18b0*/  @P1 LDC R10, c[0x0][0x450] ;  /* 0x00011400ff0a1b82 */ /* 0x000ee20000000800 */
[----:B-1----:R-:W-:Y:S01]  /*18c0*/  ISETP.GE.AND P2, PT, R5, 0x1, PT ;  /* 0x000000010500780c */ /* 0x002fe20003f46270 */
[----:B--2---:R-:W-:-:S02]  /*18d0*/  @P0 IMAD.IADD R24, R3, 0x1, -R0 ;  /* 0x0000000103180824 */ /* 0x004fc400078e0a00 */
[----:B------:R-:W-:Y:S02]  /*18e0*/  VIADD R0, R14, 0xbf ;  /* 0x000000bf0e007836 */ /* 0x000fe40000000000 */
[----:B------:R-:W-:Y:S02]  /*18f0*/  IMAD.IADD R139, R13, 0x1, R24 ;  /* 0x000000010d8b7824 */ /* 0x000fe400078e0218 */
[----:B0-----:R-:W-:-:S03]  /*1900*/  @P1 IMAD.HI.U32 R3, R0, R11, RZ ;  /* 0x0000000b00031227 */ /* 0x001fc600078e00ff */
[C---:B------:R-:W-:Y:S01]  /*1910*/  IADD3 R7, R139.reuse, 0x1, -R138 ;  /* 0x000000018b077810 */ /* 0x040fe20007ffe88a */
[----:B------:R-:W-:Y:S01]  /*1920*/  IMAD.MOV.U32 R6, RZ, RZ, R0 ;  /* 0x000000ffff067224 */ /* 0x000fe200078e0000 */
[----:B---3--:R-:W-:Y:S01]  /*1930*/  @P1 SHF.R.U32.HI R6, RZ, R10, R3 ;  /* 0x0000000aff061219 */ /* 0x008fe20000011603 */
[----:B------:R-:W-:-:S04]  /*1940*/  VIADD R0, R139, 0x7f ;  /* 0x0000007f8b007836 */ /* 0x000fc80000000000 */
[----:B------:R-:W-:Y:S01]  /*1950*/  IMAD.IADD R9, R7, 0x1, R6 ;  /* 0x0000000107097824 */ /* 0x000fe200078e0206 */
[----:B------:R-:W-:-:S03]  /*1960*/  SHF.R.S32.HI R3, RZ, 0x1f, R0 ;  /* 0x0000001fff037819 */ /* 0x000fc60000011400 */
[----:B------:R-:W-:Y:S01]  /*1970*/  IMAD.IADD R4, R9, 0x1, R4 ;  /* 0x0000000109047824 */ /* 0x000fe200078e0204 */
[----:B------:R-:W-:-:S04]  /*1980*/  LEA.HI R3, R3, R0, RZ, 0x7 ;  /* 0x0000000003037211 */ /* 0x000fc800078f38ff */
[----:B------:R-:W-:Y:S01]  /*1990*/  SHF.R.S32.HI R112, RZ, 0x7, R3 ;  /* 0x00000007ff707819 */ /* 0x000fe20000011403 */
[----:B----4-:R-:W-:Y:S06]  /*19a0*/  @!P2 BRA `(.L_x_10737) ;  /* 0x000000000048a947 */ /* 0x010fec0003800000 */
        /* <DEDUP_REMOVED lines=11> */
.L_x_10739:
[----:B------:R-:W-:-:S13]  /*1a60*/  ISETP.NE.AND P0, PT, R5, 0x1, PT ;  /* 0x000000010500780c */ /* 0x000fda0003f05270 */
[----:B------:R-:W0:Y:S02]  /*1a70*/  @P0 LDC.64 R6, c[0x0][0x9e8] ;  /* 0x00027a00ff060b82 */ /* 0x000e240000000a00 */
[----:B0-----:R-:W-:-:S05]  /*1a80*/  @P0 IMAD.HI.U32 R6, R0, R6, RZ ;  /* 0x0000000600060227 */ /* 0x001fca00078e00ff */
[----:B------:R-:W-:-:S07]  /*1a90*/  @P0 SHF.R.U32.HI R0, RZ, R7, R6 ;  /* 0x00000007ff000219 */ /* 0x000fce0000011606 */
.L_x_10740:
[----:B------:R-:W-:Y:S05]  /*1aa0*/  BSYNC B0 ;  /* 0x0000000000007941 */ /* 0x000fea0003800000 */
.L_x_10738:
[----:B------:R-:W-:-:S05]  /*1ab0*/  IMAD R3, R0, R5, R5 ;  /* 0x0000000500037224 */ /* 0x000fca00078e0205 */
[----:B------:R-:W-:-:S07]  /*1ac0*/  VIMNMX R4, R4, R3, PT ;  /* 0x0000000304047248 */ /* 0x000fce0003fe0100 */
.L_x_10737:
        /* <DEDUP_REMOVED lines=25> */
.L_x_10743:
[----:B------:R-:W-:-:S13]  /*1c60*/  ISETP.NE.AND P0, PT, R5, 0x1, PT ;  /* 0x000000010500780c */ /* 0x000fda0003f05270 */
[----:B------:R-:W0:Y:S02]  /*1c70*/  @P0 LDC.64 R6, c[0x0][0x9e8] ;  /* 0x00027a00ff060b82 */ /* 0x000e240000000a00 */
[----:B0-----:R-:W-:-:S05]  /*1c80*/  @P0 IMAD.HI.U32 R4, R0, R6, RZ ;  /* 0x0000000600040227 */ /* 0x001fca00078e00ff */
[----:B------:R-:W-:-:S07]  /*1c90*/  @P0 SHF.R.U32.HI R0, RZ, R7, R4 ;  /* 0x00000007ff000219 */ /* 0x000fce0000011604 */
.L_x_10744:
[----:B------:R-:W-:Y:S05]  /*1ca0*/  BSYNC B0 ;  /* 0x0000000000007941 */ /* 0x000fea0003800000 */
.L_x_10742:
[----:B------:R-:W-:-:S05]  /*1cb0*/  IMAD R0, R0, R5, RZ ;  /* 0x0000000500007224 */ /* 0x000fca00078e02ff */
[----:B------:R-:W-:-:S07]  /*1cc0*/  VIMNMX R3, R3, R0, !PT ;  /* 0x0000000003037248 */ /* 0x000fce0007fe0100 */
.L_x_10741:
        /* <DEDUP_REMOVED lines=43> */
.L_x_10746:
[----:B------:R-:W-:Y:S05]  /*1f80*/  BSYNC B0 ;  /* 0x0000000000007941 */ /* 0x000fea0003800000 */
.L_x_10745:
        /* <DEDUP_REMOVED lines=36> */
.L_x_10749:
[----:B------:R-:W-:Y:S05]  /*21d0*/  BSYNC B6 ;  /* 0x0000000000067941 */ /* 0x000fea0003800000 */
.L_x_10748:
        /* <DEDUP_REMOVED lines=20> */
.L_x_10751:
[----:B------:R-:W-:Y:S05]  /*2320*/  BSYNC B6 ;  /* 0x0000000000067941 */ /* 0x000fea0003800000 */
.L_x_10750:
[----:B------:R-:W-:Y:S01]  /*2330*/  ULDC.64 UR4, c[0x0][0x9f8] ;  /* 0x00027e0000047ab9 */ /* 0x000fe20000000a00 */
[----:B------:R-:W-:Y:S01]  /*2340*/  IMAD.IADD R71, R27, 0x1, R28 ;  /* 0x000000011b477824 */ /* 0x000fe200078e021c */
[----:B------:R-:W-:Y:S01]  /*2350*/  ISETP.NE.U32.AND P0, PT, RZ, UR4, PT ;  /* 0x00000004ff007c0c */ /* 0x000fe2000bf05070 */
[----:B------:R-:W2:Y:S01]  /*2360*/  LDL.64 R28, [R1] ;  /* 0x00000000011c7983 */ /* 0x000ea20000100a00 */
[----:B------:R-:W0:Y:S02]  /*2370*/  LDC.64 R10, c[0x0][0x300] ;  /* 0x0000c000ff0a7b82 */ /* 0x000e240000000a00 */
[----:B------:R-:W-:Y:S01]  /*2380*/  ISETP.NE.AND.EX P0, PT, RZ, UR5, PT, P0 ;  /* 0x00000005ff007c0c */ /* 0x000fe2000bf05300 */
[----:B------:R-:W3:Y:S01]  /*2390*/  LDL.64 R38, [R1] ;  /* 0x0000000001267983 */ /* 0x000ee20000100a00 */
[----:B------:R-:W1:Y:S01]  /*23a0*/  S2R R20, SR_TID.X ;  /* 0x0000000000147919 */ /* 0x000e620000002100 */
[----:B------:R-:W-:Y:S01]  /*23b0*/  SHF.R.S32.HI R13, RZ, 0x1f, R71 ;  /* 0x0000001fff0d7819 */ /* 0x000fe20000011447 */
[----:B------:R-:W-:Y:S01]  /*23c0*/  ULDC.64 UR4, c[0x0][0xa08] ;  /* 0x0002820000047ab9 */ /* 0x000fe20000000a00 */
[----:B------:R-:W-:Y:S01]  /*23d0*/  SHF.R.S32.HI R23, RZ, 0x1f, R22 ;  /* 0x0000001fff177819 */ /* 0x000fe20000011416 */
[----:B------:R-:W4:Y:S07]  /*23e0*/  LDL R32, [R1+0xc] ;  /* 0x00000c0001207983 */ /* 0x000f2e0000100800 */
[----:B------:R-:W1:Y:S02]  /*23f0*/  @P0 LDC.64 R4, c[0x0][0x9f8] ;  /* 0x00027e00ff040b82 */ /* 0x000e640000000a00 */
[----:B-1----:R-:W-:-:S05]  /*2400*/  @P0 IMAD.WIDE R4, R75, 0x4, R4 ;  /* 0x000000044b040825 */ /* 0x002fca00078e0204 */
[----:B------:R1:W3:Y:S01]  /*2410*/  @P0 LDG.E R75, desc[UR40][R4.64] ;  /* 0x00000028044b0981 */ /* 0x0002e2000c1e1900 */
[-C--:B0-----:R-:W-:Y:S01]  /*2420*/  IMAD R0, R13, R10.reuse, RZ ;  /* 0x0000000a0d007224 */ /* 0x081fe200078e02ff */
[----:B------:R-:W-:Y:S01]  /*2430*/  ISETP.NE.U32.AND P0, PT, RZ, UR4, PT ;  /* 0x00000004ff007c0c */ /* 0x000fe2000bf05070 */
[----:B------:R-:W-:Y:S01]  /*2440*/  VIADD R8, R20, 0xffffff80 ;  /* 0xffffff8014087836 */ /* 0x000fe20000000000 */
[----:B------:R-:W-:Y:S01]  /*2450*/  SHF.R.U32.HI R36, RZ, 0x7, R20 ;  /* 0x00000007ff247819 */ /* 0x000fe20000011614 */
[C---:B------:R-:W-:Y:S01]  /*2460*/  IMAD.WIDE.U32 R6, R71.reuse, R10, RZ ;  /* 0x0000000a47067225 */ /* 0x040fe200078e00ff */
[----:B------:R-:W-:Y:S01]  /*2470*/  ISETP.NE.AND.EX P0, PT, RZ, UR5, PT, P0 ;  /* 0x00000005ff007c0c */ /* 0x000fe2000bf05300 */
[----:B------:R-:W-:Y:S01]  /*2480*/  ULDC.64 UR4, c[0x0][0x308] ;  /* 0x0000c20000047ab9 */ /* 0x000fe20000000a00 */
[----:B------:R-:W-:Y:S01]  /*2490*/  SHF.R.S32.HI R9, RZ, 0x1f, R8 ;  /* 0x0000001fff097819 */ /* 0x000fe20000011408 */
[----:B------:R-:W-:Y:S01]  /*24a0*/  IMAD R3, R71, R11, R0 ;  /* 0x0000000b47037224 */ /* 0x000fe200078e0200 */
[----:B------:R-:W-:-:S02]  /*24b0*/  ISETP.NE.AND P6, PT, R36, 0x1, PT ;  /* 0x000000012400780c */ /* 0x000fc40003fc5270 */
[----:B------:R-:W-:Y:S01]  /*24c0*/  LEA.HI R9, R9, R8, RZ, 0x2 ;  /* 0x0000000809097211 */ /* 0x000fe200078f10ff */
[----:B------:R-:W-:-:S03]  /*24d0*/  IMAD.IADD R7, R7, 0x1, R3 ;  /* 0x0000000107077824 */ /* 0x000fc600078e0203 */
[----:B------:R-:W-:Y:S01]  /*24e0*/  SHF.R.S32.HI R77, RZ, 0x2, R9 ;  /* 0x00000002ff4d7819 */ /* 0x000fe20000011409 */
[C---:B-1----:R-:W-:Y:S01]  /*24f0*/  IMAD.WIDE.U32 R4, R30.reuse, UR4, R6 ;  /* 0x000000041e047c25 */ /* 0x042fe2000f8e0006 */
[----:B------:R-:W-:Y:S01]  /*2500*/  SHF.R.S32.HI R8, RZ, 0x1f, R9 ;  /* 0x0000001fff087819 */ /* 0x000fe20000011409 */
[----:B------:R-:W0:Y:S02]  /*2510*/  LDC.64 R6, c[0x0][0x408] ;  /* 0x00010200ff067b82 */ /* 0x000e240000000a00 */
[----:B------:R-:W-:Y:S01]  /*2520*/  IMAD R5, R30, UR5, R5 ;  /* 0x000000051e057c24 */ /* 0x000fe2000f8e0205 */
[----:B------:R-:W-:Y:S01]  /*2530*/  ULDC.64 UR4, c[0x0][0x310] ;  /* 0x0000c40000047ab9 */ /* 0x000fe20000000a00 */
[----:B------:R-:W-:Y:S02]  /*2540*/  LEA.HI R8, R8, R77, RZ, 0x2 ;  /* 0x0000004d08087211 */ /* 0x000fe400078f10ff */
[----:B------:R-:W-:Y:S02]  /*2550*/  SHF.R.S32.HI R34, RZ, 0x1f, R136 ;  /* 0x0000001fff227819 */ /* 0x000fe40000011488 */
[----:B------:R-:W-:-:S05]  /*2560*/  LOP3.LUT R8, R8, 0xfffffffc, RZ, 0xc0, !PT ;  /* 0xfffffffc08087812 */ /* 0x000fca00078ec0ff */
[----:B------:R-:W-:Y:S02]  /*2570*/  IMAD.IADD R77, R77, 0x1, -R8 ;  /* 0x000000014d4d7824 */ /* 0x000fe400078e0a08 */
[----:B------:R-:W-:-:S04]  /*2580*/  IMAD R8, R34, R10, RZ ;  /* 0x0000000a22087224 */ /* 0x000fc800078e02ff */
[----:B------:R-:W-:Y:S01]  /*2590*/  IMAD R95, R136, R11, R8 ;  /* 0x0000000b885f7224 */ /* 0x000fe200078e0208 */
[----:B------:R-:W-:Y:S01]  /*25a0*/  LOP3.LUT R18, R18, 0xfffffffd, RZ, 0xc0, !PT ;  /* 0xfffffffd12127812 */ /* 0x000fe200078ec0ff */
[C---:B------:R-:W-:Y:S02]  /*25b0*/  VIADD R72, R22.reuse, 0x30 ;  /* 0x0000003016487836 */ /* 0x040fe40000000000 */
[C---:B------:R-:W-:Y:S02]  /*25c0*/  VIADD R27, R22.reuse, 0x40 ;  /* 0x00000040161b7836 */ /* 0x040fe40000000000 */
[----:B------:R-:W-:Y:S01]  /*25d0*/  VIADD R82, R22, 0x50 ;  /* 0x0000005016527836 */ /* 0x000fe20000000000 */
[----:B--2---:R-:W1:Y:S01]  /*25e0*/  LDC R29, c[0x0][0x3f4] ;  /* 0x0000fd00ff1d7b82 */ /* 0x004e620000000800 */
[----:B---3--:R-:W-:Y:S02]  /*25f0*/  SHF.R.S32.HI R0, RZ, 0x1f, R75 ;  /* 0x0000001fff007819 */ /* 0x008fe4000001144b */
[----:B------:R-:W-:-:S02]  /*2600*/  SEL R75, R75, RZ, !P0 ;  /* 0x000000ff4b4b7207 */ /* 0x000fc40004000000 */
[----:B------:R-:W-:-:S05]  /*2610*/  SEL R15, R0, RZ, !P0 ;  /* 0x000000ff000f7207 */ /* 0x000fca0004000000 */
[----:B------:R-:W-:Y:S02]  /*2620*/  IMAD R0, R15, UR4, RZ ;  /* 0x000000040f007c24 */ /* 0x000fe4000f8e02ff */
[----:B------:R-:W-:-:S04]  /*2630*/  IMAD.WIDE.U32 R20, R75, UR4, R4 ;  /* 0x000000044b147c25 */ /* 0x000fc8000f8e0004 */
[----:B------:R-:W-:Y:S01]  /*2640*/  IMAD R3, R75, UR5, R0 ;  /* 0x000000054b037c24 */ /* 0x000fe2000f8e0200 */
[----:B------:R-:W-:Y:S05]  /*2650*/  @!P6 WARPSYNC.ALL ;  /* 0x000000000000e948 */ /* 0x000fea0003800000 */
[----:B------:R-:W-:Y:S01]  /*2660*/  ULDC.64 UR4, c[0x0][0x330] ;  /* 0x0000cc0000047ab9 */ /* 0x000fe20000000a00 */
[----:B------:R-:W-:Y:S01]  /*2670*/  VIADD R0, R22, 0x10 ;  /* 0x0000001016007836 */ /* 0x000fe20000000000 */
[----:B------:R-:W-:Y:S01]  /*2680*/  ULDC.64 UR6, c[0x0][0x338] ;  /* 0x0000ce0000067ab9 */ /* 0x000fe20000000a00 */
[----:B------:R-:W-:Y:S01]  /*2690*/  IMAD.WIDE.U32 R60, R30, UR4, R22 ;  /* 0x000000041e3c7c25 */ /* 0x000fe2000f8e0016 */
[----:B------:R-:W-:-:S02]  /*26a0*/  ULDC UR4, c[0x0][0x2f4] ;  /* 0x0000bd0000047ab9 */ /* 0x000fc40000000800 */
[----:B------:R-:W-:Y:S01]  /*26b0*/  ISETP.GE.AND P1, PT, R0, UR4, PT ;  /* 0x0000000400007c0c */ /* 0x000fe2000bf26270 */
[----:B------:R-:W-:Y:S01]  /*26c0*/  IMAD.WIDE.U32 R4, R136, R10, R22 ;  /* 0x0000000a88047225 */ /* 0x000fe200078e0016 */
[----:B------:R-:W-:Y:S02]  /*26d0*/  ISETP.GE.AND P0, PT, R22, UR4, PT ;  /* 0x0000000416007c0c */ /* 0x000fe4000bf06270 */
[----:B------:R-:W-:Y:S01]  /*26e0*/  SEL R8, RZ, 0xffffffff, P1 ;  /* 0xffffffffff087807 */ /* 0x000fe20000800000 */
[----:B------:R-:W-:Y:S01]  /*26f0*/  IMAD.IADD R3, R21, 0x1, R3 ;  /* 0x0000000115037824 */ /* 0x000fe200078e0203 */
[----:B------:R-:W-:Y:S02]  /*2700*/  IADD3 R96, P1, R20, R4, RZ ;  /* 0x0000000414607210 */ /* 0x000fe40007f3e0ff */
[----:B------:R-:W-:Y:S01]  /*2710*/  SEL R4, RZ, 0x1, P0 ;  /* 0x00000001ff047807 */ /* 0x000fe20000000000 */
[----:B------:R-:W-:Y:S01]  /*2720*/  IMAD.SHL.U32 R9, R8, 0x2, RZ ;  /* 0x0000000208097824 */ /* 0x000fe200078e00ff */
[----:B------:R-:W-:-:S04]  /*2730*/  IADD3.X R95, R3, R5, R95, P1, !PT ;  /* 0x00000005035f7210 */ /* 0x000fc80000ffe45f */
[----:B------:R-:W-:Y:S02]  /*2740*/  LOP3.LUT R5, R9, 0x2, R4, 0xe2, !PT ;  /* 0x0000000209057812 */ /* 0x000fe400078ee204 */
[----:B------:R-:W2:Y:S01]  /*2750*/  LDC.64 R8, c[0x0][0x3f8] ;  /* 0x0000fe00ff087b82 */ /* 0x000ea20000000a00 */
[----:B------:R-:W-:-:S05]  /*2760*/  IMAD.MOV.U32 R38, RZ, RZ, R28 ;  /* 0x000000ffff267224 */ /* 0x000fca00078e001c */
[----:B------:R-:W-:-:S05]  /*2770*/  SHF.R.S32.HI R39, RZ, 0x1f, R38 ;  /* 0x0000001fff277819 */ /* 0x000fca0000011426 */
[----:B------:R3:W-:Y:S01]  /*2780*/  STL [R1+0x4], R39 ;  /* 0x0000042701007387 */ /* 0x0007e20000100800 */
[----:B0-----:R-:W-:-:S03]  /*2790*/  IMAD.WIDE.U32 R64, R136, R6, R38 ;  /* 0x0000000688407225 */ /* 0x001fc600078e0026 */
[----:B------:R-:W3:Y:S01]  /*27a0*/  LDL R37, [R1+0x14] ;  /* 0x0000140001257983 */ /* 0x000ee20000100800 */
[----:B--2---:R-:W-:-:S03]  /*27b0*/  IMAD.WIDE.U32 R68, R136, R8, R38 ;  /* 0x0000000888447225 */ /* 0x004fc600078e0026 */
[----:B------:R-:W2:Y:S01]  /*27c0*/  LDL R38, [R1+0x10] ;  /* 0x0000100001267983 */ /* 0x000ea20000100800 */
[----:B------:R-:W-:Y:S01]  /*27d0*/  LOP3.LUT P0, RZ, R77, 0x2, RZ, 0xc0, !PT ;  /* 0x000000024dff7812 */ /* 0x000fe2000780c0ff */
[----:B------:R-:W-:Y:S01]  /*27e0*/  VIADD R4, R22, 0x20 ;  /* 0x0000002016047836 */ /* 0x000fe20000000000 */
[----:B------:R-:W-:Y:S01]  /*27f0*/  ISETP.GE.AND P1, PT, R72, UR4, PT ;  /* 0x0000000448007c0c */ /* 0x000fe2000bf26270 */
[----:B------:R-:W-:-:S03]  /*2800*/  IMAD R12, R34, R6, RZ ;  /* 0x00000006220c7224 */ /* 0x000fc600078e02ff */
[----:B------:R-:W-:Y:S01]  /*2810*/  SEL R14, RZ, 0x8, P1 ;  /* 0x00000008ff0e7807 */ /* 0x000fe20000800000 */
[----:B------:R-:W-:-:S06]  /*2820*/  IMAD R31, R136, R7, R12 ;  /* 0x00000007881f7224 */ /* 0x000fcc00078e020c */
[----:B------:R-:W-:Y:S02]  /*2830*/  @P0 LOP3.LUT R18, R18, 0x2, RZ, 0xfc, !PT ;  /* 0x0000000212120812 */ /* 0x000fe400078efcff */
[----:B------:R-:W-:-:S04]  /*2840*/  ISETP.GE.AND P0, PT, R4, UR4, PT ;  /* 0x0000000404007c0c */ /* 0x000fc8000bf06270 */
[----:B------:R-:W-:Y:S02]  /*2850*/  SEL R12, RZ, 0x4, P0 ;  /* 0x00000004ff0c7807 */ /* 0x000fe40000000000 */
[----:B------:R-:W-:Y:S02]  /*2860*/  ISETP.GE.AND P0, PT, R27, UR4, PT ;  /* 0x000000041b007c0c */ /* 0x000fe4000bf06270 */
[----:B------:R-:W-:Y:S02]  /*2870*/  LOP3.LUT R12, R14, R5, R12, 0xfe, !PT ;  /* 0x000000050e0c7212 */ /* 0x000fe400078efe0c */
[----:B------:R-:W-:Y:S02]  /*2880*/  SEL R5, RZ, 0x10, P0 ;  /* 0x00000010ff057807 */ /* 0x000fe40000000000 */
[----:B-1----:R-:W-:Y:S02]  /*2890*/  ISETP.GE.AND P0, PT, R22, R29, PT ;  /* 0x0000001d1600720c */ /* 0x002fe40003f06270 */
[----:B------:R-:W-:Y:S01]  /*28a0*/  LOP3.LUT R12, R12, R5, RZ, 0xfc, !PT ;  /* 0x000000050c0c7212 */ /* 0x000fe200078efcff */
[----:B------:R-:W-:-:S04]  /*28b0*/  IMAD R5, R34, R8, RZ ;  /* 0x0000000822057224 */ /* 0x000fc800078e02ff */
[----:B------:R-:W-:Y:S01]  /*28c0*/  IMAD R35, R136, R9, R5 ;  /* 0x0000000988237224 */ /* 0x000fe200078e0205 */
[----:B------:R-:W-:-:S05]  /*28d0*/  SEL R5, R29, RZ, P0 ;  /* 0x000000ff1d057207 */ /* 0x000fca0000000000 */
[----:B------:R-:W-:Y:S01]  /*28e0*/  IMAD.IADD R5, R22, 0x1, R5 ;  /* 0x0000000116057824 */ /* 0x000fe200078e0205 */
[-C--:B------:R-:W-:Y:S01]  /*28f0*/  ISETP.GE.AND P1, PT, R0, R29.reuse, PT ;  /* 0x0000001d0000720c */ /* 0x080fe20003f26270 */
[----:B------:R-:W-:Y:S01]  /*2900*/  IMAD.WIDE.U32 R62, R136, R6, R22 ;  /* 0x00000006883e7225 */ /* 0x000fe200078e0016 */
[----:B------:R-:W-:Y:S02]  /*2910*/  ISETP.GE.AND P2, PT, R4, R29, PT ;  /* 0x0000001d0400720c */ /* 0x000fe40003f46270 */
[----:B------:R-:W-:Y:S01]  /*2920*/  SHF.R.S32.HI R14, RZ, 0x1f, R5 ;  /* 0x0000001fff0e7819 */ /* 0x000fe20000011405 */
[----:B------:R-:W-:Y:S02]  /*2930*/  IMAD.IADD R63, R63, 0x1, R31 ;  /* 0x000000013f3f7824 */ /* 0x000fe400078e021f */
[----:B------:R-:W-:Y:S01]  /*2940*/  IMAD.IADD R65, R31, 0x1, R65 ;  /* 0x000000011f417824 */ /* 0x000fe200078e0241 */
[----:B------:R-:W-:Y:S02]  /*2950*/  LEA.HI R76, R14, R5, RZ, 0x3 ;  /* 0x000000050e4c7211 */ /* 0x000fe400078f18ff */
[----:B------:R-:W-:-:S02]  /*2960*/  SEL R31, R29, RZ, P1 ;  /* 0x000000ff1d1f7207 */ /* 0x000fc40000800000 */
[----:B------:R-:W-:Y:S02]  /*2970*/  LEA.HI R5, R14, R5, RZ, 0x5 ;  /* 0x000000050e057211 */ /* 0x000fe400078f28ff */
[----:B------:R-:W-:Y:S01]  /*2980*/  SEL R33, R29, RZ, P2 ;  /* 0x000000ff1d217207 */ /* 0x000fe20001000000 */
[----:B------:R-:W-:Y:S01]  /*2990*/  IMAD.WIDE.U32 R66, R136, R8, R22 ;  /* 0x0000000888427225 */ /* 0x000fe200078e0016 */
[----:B------:R-:W-:-:S03]  /*29a0*/  LOP3.LUT R18, R18, 0xfffffffe, RZ, 0xc0, !PT ;  /* 0xfffffffe12127812 */ /* 0x000fc600078ec0ff */
[----:B------:R-:W-:Y:S02]  /*29b0*/  IMAD.IADD R31, R0, 0x1, R31 ;  /* 0x00000001001f7824 */ /* 0x000fe400078e021f */
[----:B------:R-:W-:Y:S01]  /*29c0*/  IMAD.SHL.U32 R14, R5, 0x80, RZ ;  /* 0x00000080050e7824 */ /* 0x000fe200078e00ff */
[----:B----4-:R-:W-:Y:S01]  /*29d0*/  LOP3.LUT R5, R32, 0x18, R76, 0xf8, !PT ;  /* 0x0000001820057812 */ /* 0x010fe200078ef84c */
[----:B------:R-:W-:Y:S01]  /*29e0*/  IMAD.IADD R33, R4, 0x1, R33 ;  /* 0x0000000104217824 */ /* 0x000fe200078e0221 */
[----:B------:R-:W-:Y:S01]  /*29f0*/  @P2 LOP3.LUT R18, R18, 0x1, RZ, 0xfc, !PT ;  /* 0x0000000112122812 */ /* 0x000fe200078efcff */
[----:B------:R-:W-:Y:S01]  /*2a00*/  IMAD R61, R30, UR5, R61 ;  /* 0x000000051e3d7c24 */ /* 0x000fe2000f8e023d */
[----:B------:R-:W-:Y:S01]  /*2a10*/  SHF.R.S32.HI R28, RZ, 0x1f, R31 ;  /* 0x0000001fff1c7819 */ /* 0x000fe2000001141f */
[----:B------:R-:W-:Y:S01]  /*2a20*/  IMAD R15, R15, UR6, RZ ;  /* 0x000000060f0f7c24 */ /* 0x000fe2000f8e02ff */
[----:B------:R-:W-:Y:S01]  /*2a30*/  LOP3.LUT R14, R14, 0xfffff000, RZ, 0xc0, !PT ;  /* 0xfffff0000e0e7812 */ /* 0x000fe200078ec0ff */
[----:B------:R-:W-:-:S02]  /*2a40*/  IMAD.IADD R67, R67, 0x1, R35 ;  /* 0x0000000143437824 */ /* 0x000fc400078e0223 */
[----:B------:R-:W-:Y:S01]  /*2a50*/  IMAD.IADD R69, R35, 0x1, R69 ;  /* 0x0000000123457824 */ /* 0x000fe200078e0245 */
[----:B-----5:R-:W-:Y:S02]  /*2a60*/  SHF.R.S32.HI R35, RZ, 0x1f, R106 ;  /* 0x0000001fff237819 */ /* 0x020fe4000001146a */
[----:B------:R-:W-:Y:S02]  /*2a70*/  SHF.R.S32.HI R30, RZ, 0x1f, R33 ;  /* 0x0000001fff1e7819 */ /* 0x000fe40000011421 */
[----:B------:R-:W-:Y:S01]  /*2a80*/  IADD3 R70, P2, R136, R71, RZ ;  /* 0x0000004788467210 */ /* 0x000fe20007f5e0ff */
[C---:B------:R-:W-:Y:S02]  /*2a90*/  IMAD R15, R75.reuse, UR7, R15 ;  /* 0x000000074b0f7c24 */ /* 0x040fe4000f8e020f */
[----:B------:R-:W-:Y:S01]  /*2aa0*/  IMAD.WIDE.U32 R60, R75, UR6, R60 ;  /* 0x000000064b3c7c25 */ /* 0x000fe2000f8e003c */
[CC--:B------:R-:W-:Y:S02]  /*2ab0*/  LEA.HI R75, R28.reuse, R31.reuse, RZ, 0x3 ;  /* 0x0000001f1c4b7211 */ /* 0x0c0fe400078f18ff */
[----:B------:R-:W-:Y:S01]  /*2ac0*/  LEA.HI R28, R28, R31, RZ, 0x5 ;  /* 0x0000001f1c1c7211 */ /* 0x000fe200078f28ff */
[----:B------:R-:W-:Y:S01]  /*2ad0*/  IMAD.X R71, R34, 0x1, R13, P2 ;  /* 0x0000000122477824 */ /* 0x000fe200010e060d */
[----:B------:R-:W-:-:S02]  /*2ae0*/  LEA.HI R74, R30, R33, RZ, 0x3 ;  /* 0x000000211e4a7211 */ /* 0x000fc400078f18ff */
[----:B------:R-:W-:Y:S02]  /*2af0*/  LEA.HI R33, R30, R33, RZ, 0x5 ;  /* 0x000000211e217211 */ /* 0x000fe400078f28ff */
[----:B------:R-:W-:Y:S01]  /*2b00*/  ISETP.GE.AND P2, PT, R82, UR4, PT ;  /* 0x0000000452007c0c */ /* 0x000fe2000bf46270 */
[----:B------:R-:W-:Y:S01]  /*2b10*/  IMAD.SHL.U32 R30, R28, 0x80, RZ ;  /* 0x000000801c1e7824 */ /* 0x000fe200078e00ff */
[----:B------:R-:W-:Y:S01]  /*2b20*/  SHF.L.U64.HI R99, R8, 0x7, R9 ;  /* 0x0000000708637819 */ /* 0x000fe20000010209 */
[----:B------:R-:W-:Y:S01]  /*2b30*/  IMAD.SHL.U32 R33, R33, 0x80, RZ ;  /* 0x0000008021217824 */ /* 0x000fe200078e00ff */
[C---:B------:R-:W-:Y:S02]  /*2b40*/  LOP3.LUT R28, R32.reuse, 0x18, R75, 0xf8, !PT ;  /* 0x00000018201c7812 */ /* 0x040fe400078ef84b */
[----:B------:R-:W-:Y:S01]  /*2b50*/  LOP3.LUT R32, R32, 0x18, R74, 0xf8, !PT ;  /* 0x0000001820207812 */ /* 0x000fe200078ef84a */
[----:B------:R-:W-:Y:S01]  /*2b60*/  IMAD.WIDE.U32 R62, R106, R6, R62 ;  /* 0x000000066a3e7225 */ /* 0x000fe200078e003e */
[----:B------:R-:W-:-:S02]  /*2b70*/  LOP3.LUT R30, R30, 0xfffff000, RZ, 0xc0, !PT ;  /* 0xfffff0001e1e7812 */ /* 0x000fc400078ec0ff */
[----:B------:R-:W-:Y:S01]  /*2b80*/  LOP3.LUT R33, R33, 0xfffff000, RZ, 0xc0, !PT ;  /* 0xfffff00021217812 */ /* 0x000fe200078ec0ff */
[----:B------:R-:W-:Y:S01]  /*2b90*/  IMAD.WIDE.U32 R64, R106, R6, R64 ;  /* 0x000000066a407225 */ /* 0x000fe200078e0040 */
[----:B------:R-:W-:Y:S02]  /*2ba0*/  SHF.L.U64.HI R98, R6, 0x7, R7 ;  /* 0x0000000706627819 */ /* 0x000fe40000010207 */
[----:B------:R-:W-:Y:S01]  /*2bb0*/  LOP3.LUT R81, R76, 0xfffffff8, RZ, 0xc0, !PT ;  /* 0xfffffff84c517812 */ /* 0x000fe200078ec0ff */
[-C--:B------:R-:W-:Y:S01]  /*2bc0*/  IMAD.WIDE.U32 R66, R106, R8.reuse, R66 ;  /* 0x000000086a427225 */ /* 0x080fe200078e0042 */
[----:B------:R-:W-:Y:S02]  /*2bd0*/  LOP3.LUT R80, R75, 0xfffffff8, RZ, 0xc0, !PT ;  /* 0xfffffff84b507812 */ /* 0x000fe400078ec0ff */
[----:B------:R-:W-:Y:S01]  /*2be0*/  LOP3.LUT R79, R74, 0xfffffff8, RZ, 0xc0, !PT ;  /* 0xfffffff84a4f7812 */ /* 0x000fe200078ec0ff */
[----:B------:R-:W-:Y:S01]  /*2bf0*/  IMAD.WIDE.U32 R68, R106, R8, R68 ;  /* 0x000000086a447225 */ /* 0x000fe200078e0044 */
[----:B------:R-:W-:-:S02]  /*2c00*/  SHF.L.U64.HI R97, R10, 0x7, R11 ;  /* 0x000000070a617819 */ /* 0x000fc4000001020b */
[----:B------:R-:W-:Y:S01]  /*2c10*/  SHF.R.S32.HI R102, RZ, 0x1f, R81 ;  /* 0x0000001fff667819 */ /* 0x000fe20000011451 */
[----:B------:R-:W-:Y:S01]  /*2c20*/  VIADD R111, R36, 0x8 ;  /* 0x00000008246f7836 */ /* 0x000fe20000000000 */
[----:B------:R-:W-:Y:S01]  /*2c30*/  SHF.R.S32.HI R101, RZ, 0x1f, R80 ;  /* 0x0000001fff657819 */ /* 0x000fe20000011450 */
[----:B------:R-:W-:Y:S01]  /*2c40*/  IMAD.SHL.U32 R108, R29, 0x2, RZ ;  /* 0x000000021d6c7824 */ /* 0x000fe200078e00ff */
[----:B------:R-:W-:Y:S01]  /*2c50*/  SHF.R.S32.HI R100, RZ, 0x1f, R79 ;  /* 0x0000001fff647819 */ /* 0x000fe2000001144f */
[----:B------:R-:W-:Y:S01]  /*2c60*/  IMAD.IADD R94, R61, 0x1, R15 ;  /* 0x000000013d5e7824 */ /* 0x000fe200078e020f */
[----:B--2---:R-:W-:-:S04]  /*2c70*/  LOP3.LUT R5, R5, R38, RZ, 0x3c, !PT ;  /* 0x0000002605057212 */ /* 0x004fc800078e3cff */
[----:B---3--:R-:W-:Y:S01]  /*2c80*/  IADD3 R105, R5, R14, R37 ;  /* 0x0000000e05697210 */ /* 0x008fe20007ffe025 */
[C---:B------:R-:W-:Y:S02]  /*2c90*/  IMAD R14, R35.reuse, R6, RZ ;  /* 0x00000006230e7224 */ /* 0x040fe400078e02ff */
[----:B------:R-:W-:-:S04]  /*2ca0*/  IMAD R35, R35, R8, RZ ;  /* 0x0000000823237224 */ /* 0x000fc800078e02ff */
[C---:B------:R-:W-:Y:S01]  /*2cb0*/  IMAD R35, R106.reuse, R9, R35 ;  /* 0x000000096a237224 */ /* 0x040fe200078e0223 */
[----:B------:R-:W-:Y:S01]  /*2cc0*/  SEL R9, RZ, 0x20, P2 ;  /* 0x00000020ff097807 */ /* 0x000fe20001000000 */
[----:B------:R-:W-:Y:S01]  /*2cd0*/  IMAD R91, R106, R7, R14 ;  /* 0x000000076a5b7224 */ /* 0x000fe200078e020e */
[-C--:B------:R-:W-:Y:S02]  /*2ce0*/  LOP3.LUT R31, R28, R38.reuse, RZ, 0x3c, !PT ;  /* 0x000000261c1f7212 */ /* 0x080fe400078e3cff */
[----:B------:R-:W-:Y:S01]  /*2cf0*/  LOP3.LUT R13, R12, R9, RZ, 0xfc, !PT ;  /* 0x000000090c0d7212 */ /* 0x000fe200078efcff */
[----:B------:R-:W-:Y:S01]  /*2d00*/  IMAD.SHL.U32 R7, R8, 0x80, RZ ;  /* 0x0000008008077824 */ /* 0x000fe200078e00ff */
[----:B------:R-:W-:Y:S01]  /*2d10*/  LOP3.LUT R32, R32, R38, RZ, 0x3c, !PT ;  /* 0x0000002620207212 */ /* 0x000fe200078e3cff */
[----:B------:R-:W-:Y:S01]  /*2d20*/  IMAD.SHL.U32 R5, R10, 0x80, RZ ;  /* 0x000000800a057824 */ /* 0x000fe200078e00ff */
[----:B------:R-:W-:Y:S01]  /*2d30*/  LOP3.LUT R8, R12, 0x1, RZ, 0xc0, !PT ;  /* 0x000000010c087812 */ /* 0x000fe200078ec0ff */
[----:B------:R-:W-:Y:S01]  /*2d40*/  IMAD.IADD R93, R63, 0x1, R91 ;  /* 0x000000013f5d7824 */ /* 0x000fe200078e025b */
[C---:B------:R-:W-:Y:S01]  /*2d50*/  LOP3.LUT R9, R13.reuse, 0x2, RZ, 0xc0, !PT ;  /* 0x000000020d097812 */ /* 0x040fe200078ec0ff */
[----:B------:R-:W-:Y:S01]  /*2d60*/  IMAD.SHL.U32 R6, R6, 0x80, RZ ;  /* 0x0000008006067824 */ /* 0x000fe200078e00ff */
[----:B------:R-:W-:Y:S01]  /*2d70*/  LOP3.LUT R10, R13, 0x4, RZ, 0xc0, !PT ;  /* 0x000000040d0a7812 */ /* 0x000fe200078ec0ff */
[----:B------:R-:W-:Y:S01]  /*2d80*/  IMAD.IADD R91, R91, 0x1, R65 ;  /* 0x000000015b5b7824 */ /* 0x000fe200078e0241 */
[----:B------:R-:W-:Y:S01]  /*2d90*/  LOP3.LUT R11, R13, 0x8, RZ, 0xc0, !PT ;  /* 0x000000080d0b7812 */ /* 0x000fe200078ec0ff */
[----:B------:R-:W-:Y:S01]  /*2da0*/  IMAD.IADD R92, R67, 0x1, R35 ;  /* 0x00000001435c7824 */ /* 0x000fe200078e0223 */
[----:B------:R-:W-:Y:S01]  /*2db0*/  LOP3.LUT R12, R13, 0x10, RZ, 0xc0, !PT ;  /* 0x000000100d0c7812 */ /* 0x000fe200078ec0ff */
[----:B------:R-:W-:Y:S01]  /*2dc0*/  IMAD.IADD R90, R35, 0x1, R69 ;  /* 0x00000001235a7824 */ /* 0x000fe200078e0245 */
[----:B------:R-:W-:-:S02]  /*2dd0*/  IADD3 R104, R31, R30, R37 ;  /* 0x0000001e1f687210 */ /* 0x000fc40007ffe025 */
[----:B------:R-:W-:Y:S02]  /*2de0*/  IADD3 R103, R32, R33, R37 ;  /* 0x0000002120677210 */ /* 0x000fe40007ffe025 */
[----:B------:R-:W-:Y:S01]  /*2df0*/  LOP3.LUT R13, R13, 0x20, RZ, 0xc0, !PT ;  /* 0x000000200d0d7812 */ /* 0x000fe200078ec0ff */
[----:B------:R-:W-:Y:S06]  /*2e00*/  @!P6 BAR.SYNC.DEFER_BLOCKING 0x9, 0x100 ;  /* 0x024400000000eb1d */ /* 0x000fec0000010000 */
.L_x_10807:
[----:B---3--:R-:W2:Y:S01]  /*2e10*/  LDL R29, [R1+0x4c] ;  /* 0x00004c00011d7983 */ /* 0x008ea20000100800 */
[----:B0-----:R-:W0:Y:S01]  /*2e20*/  LDC.64 R86, c[0x0][0x2e8] ;  /* 0x0000ba00ff567b82 */ /* 0x001e220000000a00 */
[----:B-1----:R-:W-:Y:S01]  /*2e30*/  VIADD R28, R25, 0xffffffff ;  /* 0xffffffff191c7836 */ /* 0x002fe20000000000 */
[----:B------:R-:W-:Y:S01]  /*2e40*/  LOP3.LUT P4, RZ, R77, 0x2, RZ, 0xc0, !PT ;  /* 0x000000024dff7812 */ /* 0x000fe2000788c0ff */
[----:B------:R-:W-:Y:S05]  /*2e50*/  YIELD ;  /* 0x0000000000007946 */ /* 0x000fea0003800000 */
[----:B------:R-:W1:Y:S01]  /*2e60*/  LDC R107, c[0x0][0x3f4] ;  /* 0x0000fd00ff6b7b82 */ /* 0x000e620000000800 */
        /* <DEDUP_REMOVED lines=8> */
[----:B0-----:R-:W-:Y:S02]  /*2ef0*/  LEA R32, P3, R14, R86, 0x1 ;  /* 0x000000560e207211 */ /* 0x001fe400078608ff */
[----:B------:R-:W-:Y:S02]  /*2f00*/  ISETP.GT.AND P2, PT, R28, R83, PT ;  /* 0x000000531c00720c */ /* 0x000fe40003f44270 */
[----:B------:R-:W-:Y:S01]  /*2f10*/  LEA.HI.X R33, R14, R87, R25, 0x1, P3 ;  /* 0x000000570e217211 */ /* 0x000fe200018f0c19 */
[----:B------:R-:W-:Y:S01]  /*2f20*/  IMAD.MOV.U32 R25, RZ, RZ, R28 ;  /* 0x000000ffff197224 */ /* 0x000fe200078e001c */
[----:B-1----:R-:W-:Y:S01]  /*2f30*/  ISETP.GE.AND P3, PT, R107, 0x1, PT ;  /* 0x000000016b00780c */ /* 0x002fe20003f66270 */
[----:B--2---:R-:W-:-:S04]  /*2f40*/  IMAD R15, R17, 0x3000, R29 ;  /* 0x00003000110f7824 */ /* 0x004fc800078e021d */
[C---:B------:R-:W-:Y:S02]  /*2f50*/  VIADD R29, R15.reuse, 0x10 ;  /* 0x000000100f1d7836 */ /* 0x040fe40000000000 */
[C---:B------:R-:W-:Y:S02]  /*2f60*/  @P4 VIADD R29, R15.reuse, 0xfffffff0 ;  /* 0xfffffff00f1d4836 */ /* 0x040fe40000000000 */
[--C-:B------:R-:W-:Y:S02]  /*2f70*/  IMAD R78, R15, 0x2, R26.reuse ;  /* 0x000000020f4e7824 */ /* 0x100fe400078e021a */
[----:B------:R-:W-:Y:S02]  /*2f80*/  IMAD R15, R29, 0x2, R26 ;  /* 0x000000021d0f7824 */ /* 0x000fe400078e021a */
[----:B------:R-:W-:Y:S05]  /*2f90*/  @!P3 BRA `(.L_x_10753) ;  /* 0x0000003c0054b947 */ /* 0x000fea0003800000 */
[----:B------:R-:W-:Y:S01]  /*2fa0*/  ULDC.U8 UR4, c[0x0][0x410] ;  /* 0x0001040000047ab9 */ /* 0x000fe20000000000 */
[-C--:B------:R-:W-:Y:S01]  /*2fb0*/  IMAD R14, R99, R28.reuse, RZ ;  /* 0x0000001c630e7224 */ /* 0x080fe200078e02ff */
[----:B------:R-:W-:Y:S01]  /*2fc0*/  ISETP.NE.AND P3, PT, RZ, UR4, PT ;  /* 0x00000004ff007c0c */ /* 0x000fe2000bf65270 */
[----:B------:R-:W-:Y:S02]  /*2fd0*/  IMAD R31, R98, R28, RZ ;  /* 0x0000001c621f7224 */ /* 0x000fe400078e02ff */
        /* <DEDUP_REMOVED lines=24> */
[----:B------:R-:W2:Y:S04]  /*3160*/  LDL.64 R116, [R1] ;  /* 0x0000000001747983 */ /* 0x000ea80000100a00 */
[----:B------:R-:W3:Y:S04]  /*3170*/  LDL R115, [R1+0x34] ;  /* 0x0000340001737983 */ /* 0x000ee80000100800 */
[----:B------:R-:W4:Y:S04]  /*3180*/  LDL R114, [R1+0x30] ;  /* 0x0000300001727983 */ /* 0x000f280000100800 */
        /* <DEDUP_REMOVED lines=43> */
.L_x_10756:
[----:B------:R-:W-:Y:S05]  /*3440*/  BSYNC B1 ;  /* 0x0000000000017941 */ /* 0x000fea0003800000 */
.L_x_10755:
[----:B-----5:R-:W-:Y:S01]  /*3450*/  IMAD.MOV.U32 R14, RZ, RZ, R34 ;  /* 0x000000ffff0e7224 */ /* 0x020fe200078e0022 */
[----:B------:R-:W-:Y:S01]  /*3460*/  UISETP.NE.AND UP0, UPT, UR37, 0x3, UPT ;  /* 0x000000032500788c */ /* 0x000fe2000bf05270 */
[----:B0-----:R-:W-:-:S05]  /*3470*/  IMAD.MOV.U32 R28, RZ, RZ, R35 ;  /* 0x000000ffff1c7224 */ /* 0x001fca00078e0023 */
[----:B------:R-:W-:Y:S01]  /*3480*/  PRMT R89, R14, 0x5410, R28 ;  /* 0x000054100e597816 */ /* 0x000fe2000000001c */
[----:B------:R-:W-:Y:S01]  /*3490*/  IMAD.MOV.U32 R14, RZ, RZ, R38 ;  /* 0x000000ffff0e7224 */ /* 0x000fe200078e0026 */
[----:B------:R-:W-:Y:S01]  /*34a0*/  PLOP3.LUT P3, PT, PT, PT, UP0, 0x80, 0x0 ;  /* 0x000000000000781c */ /* 0x000fe20003f6f008 */
        /* <DEDUP_REMOVED lines=40> */
.L_x_10757:
[----:B------:R-:W-:Y:S01]  /*3730*/  IMAD R14, R17, 0x8, R2 ;  /* 0x00000008110e7824 */ /* 0x000fe200078e0202 */
[----:B------:R-:W-:Y:S01]  /*3740*/  SHF.L.U32 R85, R156, 0x1f, RZ ;  /* 0x0000001f9c557819 */ /* 0x000fe200000006ff */
[----:B------:R-:W-:Y:S03]  /*3750*/  BSSY B1, `(.L_x_10758) ;  /* 0x0000003000017945 */ /* 0x000fe60003800000 */
[----:B------:R-:W0:Y:S02]  /*3760*/  SYNCS.PHASECHK.TRANS64.TRYWAIT P5, [R14+URZ+0x2d890], R85 ;  /* 0x02d890550e0075a7 */ /* 0x000e2400080a017f */
[----:B0-----:R-:W-:Y:S05]  /*3770*/  @!P5 BRA `(.L_x_10759) ;  /* 0x0000021400f0d947 */ /* 0x001fea0003800000 */
.L_x_11138:
[----:B------:R-:W-:Y:S05]  /*3780*/  BSYNC B1 ;  /* 0x0000000000017941 */ /* 0x000fea0003800000 */
.L_x_10758:
[----:B------:R-:W-:Y:S05]  /*3790*/  @P4 BRA `(.L_x_10760) ;  /* 0x0000003400d44947 */ /* 0x000fea0003800000 */
[----:B------:R-:W-:Y:S01]  /*37a0*/  ISETP.NE.AND P4, PT, R8, RZ, PT ;  /* 0x000000ff0800720c */ /* 0x000fe20003f85270 */
[----:B------:R-:W-:-:S12]  /*37b0*/  BSSY B1, `(.L_x_10761) ;  /* 0x0000038000017945 */ /* 0x000fd80003800000 */
[----:B------:R-:W-:Y:S05]  /*37c0*/  @!P4 BRA `(.L_x_10762) ;  /* 0x0000000000d8c947 */ /* 0x000fea0003800000 */
[----:B------:R-:W2:Y:S01]  /*37d0*/  LDL.64 R52, [R1] ;  /* 0x0000000001347983 */ /* 0x000ea20000100a00 */
[----:B------:R-:W-:Y:S03]  /*37e0*/  BSSY B2, `(.L_x_10763) ;  /* 0x0000033000027945 */ /* 0x000fe60003800000 */
[----:B------:R1:W3:Y:S01]  /*37f0*/  LDS.128 R28, [R78+0x15000] ;  /* 0x015000004e1c7984 */ /* 0x0002e20000000c00 */
[----:B--2---:R-:W-:-:S13]  /*3800*/  ISETP.GE.AND P4, PT, R52, R107, PT ;  /* 0x0000006b3400720c */ /* 0x004fda0003f86270 */
[----:B-1-3--:R-:W-:Y:S05]  /*3810*/  @P4 BRA `(.L_x_10764) ;  /* 0x0000000000bc4947 */ /* 0x00afea0003800000 */
[----:B------:R-:W-:Y:S02]  /*3820*/  SHF.R.U64 R55, R86, 0x10, R87 ;  /* 0x0000001056377819 */ /* 0x000fe40000001257 */
[----:B------:R-:W-:Y:S02]  /*3830*/  SHF.R.U64 R52, R58, 0x10, R59 ;  /* 0x000000103a347819 */ /* 0x000fe4000000123b */
[C---:B------:R-:W-:Y:S02]  /*3840*/  PRMT R55, R54.reuse, 0x5410, R55 ;  /* 0x0000541036377816 */ /* 0x040fe40000000037 */
[----:B------:R-:W-:Y:S02]  /*3850*/  SHF.R.U32.HI R53, RZ, 0x10, R87 ;  /* 0x00000010ff357819 */ /* 0x000fe40000011657 */
[----:B------:R-:W-:Y:S02]  /*3860*/  PRMT R52, R54, 0x5432, R52 ;  /* 0x0000543236347816 */ /* 0x000fe40000000034 */
[----:B------:R-:W-:-:S02]  /*3870*/  LOP3.LUT R87, R29, 0xffff0000, RZ, 0xc0, !PT ;  /* 0xffff00001d577812 */ /* 0x000fc400078ec0ff */
[C---:B------:R-:W-:Y:S01]  /*3880*/  LOP3.LUT R86, R55.reuse, 0xffff0000, RZ, 0xc0, !PT ;  /* 0xffff000037567812 */ /* 0x040fe200078ec0ff */
[----:B------:R-:W-:Y:S01]  /*3890*/  IMAD.U32 R55, R55, 0x10000, RZ ;  /* 0x0001000037377824 */ /* 0x000fe200078e00ff */
        /* <DEDUP_REMOVED lines=39> */
.L_x_10764:
[----:B------:R-:W-:Y:S05]  /*3b10*/  BSYNC B2 ;  /* 0x0000000000027941 */ /* 0x000fea0003800000 */
.L_x_10763:
[----:B------:R1:W-:Y:S02]  /*3b20*/  STG.E.128 desc[UR40][R32.64], R28 ;  /* 0x0000001c20007986 */ /* 0x0003e4000c101d28 */
.L_x_10762:
[----:B------:R-:W-:Y:S05]  /*3b30*/  BSYNC B1 ;  /* 0x0000000000017941 */ /* 0x000fea0003800000 */
.L_x_10761:
        /* <DEDUP_REMOVED lines=9> */
[----:B------:R-:W-:Y:S01]  /*3bd0*/  IMAD.U32 R55, R29, 0x10000, RZ ;  /* 0x000100001d377824 */ /* 0x000fe200078e00ff */
        /* <DEDUP_REMOVED lines=45> */
.L_x_10768:
[----:B------:R-:W-:Y:S05]  /*3eb0*/  BSYNC B2 ;  /* 0x0000000000027941 */ /* 0x000fea0003800000 */
.L_x_10767:
[----:B------:R2:W-:Y:S02]  /*3ec0*/  STG.E.128 desc[UR40][R32.64+0x20], R28 ;  /* 0x0000201c20007986 */ /* 0x0005e4000c101d28 */
.L_x_10766:
[----:B------:R-:W-:Y:S05]  /*3ed0*/  BSYNC B1 ;  /* 0x0000000000017941 */ /* 0x000fea0003800000 */
.L_x_10765:
        /* <DEDUP_REMOVED lines=8> */
[--C-:B------:R-:W-:Y:S01]  /*3f60*/  SHF.R.U64 R46, R46, 0x10, R47.reuse ;  /* 0x000000102e2e7819 */ /* 0x100fe2000000122f */
[----:B------:R-:W-:Y:S01]  /*3f70*/  IMAD.U32 R51, R29, 0x10000, RZ ;  /* 0x000100001d337824 */ /* 0x000fe200078e00ff */
[----:B------:R-:W-:Y:S02]  /*3f80*/  SHF.R.U32.HI R50, RZ, 0x10, R47 ;  /* 0x00000010ff327819 */ /* 0x000fe4000001162f */
[--C-:B------:R-:W-:Y:S02]  /*3f90*/  SHF.R.U64 R47, R48, 0x10, R49.reuse ;  /* 0x00000010302f7819 */ /* 0x100fe40000001231 */
[----:B------:R-:W-:Y:S02]  /*3fa0*/  SHF.R.U32.HI R48, RZ, 0x10, R49 ;  /* 0x00000010ff307819 */ /* 0x000fe40000011631 */
[C---:B------:R-:W-:Y:S02]  /*3fb0*/  PRMT R49, R117.reuse, 0x5410, R47 ;  /* 0x0000541075317816 */ /* 0x040fe4000000002f */
        /* <DEDUP_REMOVED lines=41> */
.L_x_10772:
[----:B------:R-:W-:Y:S05]  /*4250*/  BSYNC B2 ;  /* 0x0000000000027941 */ /* 0x000fea0003800000 */
.L_x_10771:
[----:B------:R3:W-:Y:S02]  /*4260*/  STG.E.128 desc[UR40][R32.64+0x40], R28 ;  /* 0x0000401c20007986 */ /* 0x0007e4000c101d28 */
.L_x_10770:
[----:B------:R-:W-:Y:S05]  /*4270*/  BSYNC B1 ;  /* 0x0000000000017941 */ /* 0x000fea0003800000 */
.L_x_10769:
        /* <DEDUP_REMOVED lines=10> */
[----:B------:R-:W-:Y:S02]  /*4320*/  SHF.R.U32.HI R44, RZ, 0x10, R45 ;  /* 0x00000010ff2c7819 */ /* 0x000fe4000001162d */
[----:B------:R-:W-:Y:S02]  /*4330*/  PRMT R45, R116, 0x5410, R46 ;  /* 0x00005410742d7816 */ /* 0x000fe4000000002e */
[----:B------:R-:W-:Y:S02]  /*4340*/  PRMT R42, R115, 0x5432, R42 ;  /* 0x00005432732a7816 */ /* 0x000fe4000000002a */
[C---:B------:R-:W-:Y:S01]  /*4350*/  LOP3.LUT R49, R29.reuse, 0xffff0000, RZ, 0xc0, !PT ;  /* 0xffff00001d317812 */ /* 0x040fe200078ec0ff */
[----:B------:R-:W-:Y:S01]  /*4360*/  IMAD.U32 R29, R29, 0x10000, RZ ;  /* 0x000100001d1d7824 */ /* 0x000fe200078e00ff */
[C---:B------:R-:W-:Y:S01]  /*4370*/  LOP3.LUT R46, R45.reuse, 0xffff0000, RZ, 0xc0, !PT ;  /* 0xffff00002d2e7812 */ /* 0x040fe200078ec0ff */
[----:B------:R-:W-:Y:S01]  /*4380*/  IMAD.U32 R45, R45, 0x10000, RZ ;  /* 0x000100002d2d7824 */ /* 0x000fe200078e00ff */
[C---:B------:R-:W-:Y:S01]  /*4390*/  LOP3.LUT R47, R42.reuse, 0xffff0000, RZ, 0xc0, !PT ;  /* 0xffff00002a2f7812 */ /* 0x040fe200078ec0ff */
[----:B------:R-:W-:Y:S01]  /*43a0*/  IMAD.U32 R42, R42, 0x10000, RZ ;  /* 0x000100002a2a7824 */ /* 0x000fe200078e00ff */
[----:B------:R-:W-:Y:S01]  /*43b0*/  SHF.R.U32.HI R43, RZ, 0x10, R43 ;  /* 0x00000010ff2b7819 */ /* 0x000fe2000001162b */
[CC--:B------:R-:W-:Y:S01]  /*43c0*/  FMUL.FTZ R48, R49.reuse, R46.reuse ;  /* 0x0000002e31307220 */ /* 0x0c0fe20000410000 */
[----:B------:R-:W-:Y:S01]  /*43d0*/  PRMT R44, R116, 0x5432, R44 ;  /* 0x00005432742c7816 */ /* 0x000fe2000000002c */
[-C--:B------:R-:W-:Y:S01]  /*43e0*/  FMUL.FTZ R49, R49, R47.reuse ;  /* 0x0000002f31317220 */ /* 0x080fe20000410000 */
[----:B------:R-:W-:Y:S01]  /*43f0*/  PRMT R43, R115, 0x5410, R43 ;  /* 0x00005410732b7816 */ /* 0x000fe2000000002b */
[C---:B------:R-:W-:Y:S01]  /*4400*/  FFMA.FTZ R48, R29.reuse, R47, -R48 ;  /* 0x0000002f1d307223 */ /* 0x040fe20000010830 */
[----:B------:R-:W-:Y:S01]  /*4410*/  LOP3.LUT R50, R30, 0xffff0000, RZ, 0xc0, !PT ;  /* 0xffff00001e327812 */ /* 0x000fe200078ec0ff */
[----:B------:R-:W-:Y:S01]  /*4420*/  FFMA.FTZ R49, R29, R46, R49 ;  /* 0x0000002e1d317223 */ /* 0x000fe20000010031 */
[----:B------:R-:W-:-:S02]  /*4430*/  IMAD.U32 R46, R44, 0x10000, RZ ;  /* 0x000100002c2e7824 */ /* 0x000fc400078e00ff */
[----:B------:R-:W-:Y:S02]  /*4440*/  IMAD.U32 R29, R30, 0x10000, RZ ;  /* 0x000100001e1d7824 */ /* 0x000fe400078e00ff */
[C---:B------:R-:W-:Y:S02]  /*4450*/  IMAD.U32 R47, R43.reuse, 0x10000, RZ ;  /* 0x000100002b2f7824 */ /* 0x040fe400078e00ff */
[CC--:B------:R-:W-:Y:S01]  /*4460*/  FMUL.FTZ R30, R50.reuse, R46.reuse ;  /* 0x0000002e321e7220 */ /* 0x0c0fe20000410000 */
[----:B------:R-:W-:Y:S01]  /*4470*/  LOP3.LUT R43, R43, 0xffff0000, RZ, 0xc0, !PT ;  /* 0xffff00002b2b7812 */ /* 0x000fe200078ec0ff */
[-C--:B------:R-:W-:Y:S02]  /*4480*/  FMUL.FTZ R50, R50, R47.reuse ;  /* 0x0000002f32327220 */ /* 0x080fe40000410000 */
[----:B------:R-:W-:Y:S01]  /*4490*/  FFMA.FTZ R30, R29, R47, -R30 ;  /* 0x0000002f1d1e7223 */ /* 0x000fe2000001081e */
[----:B------:R-:W-:Y:S02]  /*44a0*/  LOP3.LUT R47, R44, 0xffff0000, RZ, 0xc0, !PT ;  /* 0xffff00002c2f7812 */ /* 0x000fe400078ec0ff */
[----:B------:R-:W-:Y:S01]  /*44b0*/  LOP3.LUT R44, R31, 0xffff0000, RZ, 0xc0, !PT ;  /* 0xffff00001f2c7812 */ /* 0x000fe200078ec0ff */
[----:B------:R-:W-:Y:S01]  /*44c0*/  FFMA.FTZ R29, R29, R46, R50 ;  /* 0x0000002e1d1d7223 */ /* 0x000fe20000010032 */
[----:B------:R-:W-:Y:S01]  /*44d0*/  IMAD.U32 R46, R31, 0x10000, RZ ;  /* 0x000100001f2e7824 */ /* 0x000fe200078e00ff */
[----:B------:R-:W-:-:S02]  /*44e0*/  F2FP.BF16.F32.PACK_AB R48, R49, R48 ;  /* 0x000000303130723e */ /* 0x000fc400000010ff */
[C---:B------:R-:W-:Y:S01]  /*44f0*/  FMUL.FTZ R31, R44.reuse, R47 ;  /* 0x0000002f2c1f7220 */ /* 0x040fe20000410000 */
[-C--:B------:R-:W-:Y:S01]  /*4500*/  FMUL.FTZ R44, R44, R43.reuse ;  /* 0x0000002b2c2c7220 */ /* 0x080fe20000410000 */
[----:B------:R-:W-:Y:S01]  /*4510*/  F2FP.BF16.F32.PACK_AB R30, R29, R30 ;  /* 0x0000001e1d1e723e */ /* 0x000fe200000010ff */
[----:B------:R-:W-:Y:S02]  /*4520*/  IMAD.MOV.U32 R29, RZ, RZ, R48 ;  /* 0x000000ffff1d7224 */ /* 0x000fe400078e0030 */
        /* <DEDUP_REMOVED lines=8> */
[----:B------:R-:W-:-:S05]  /*45b0*/  FFMA.FTZ R45, R28, R45, R46 ;  /* 0x0000002d1c2d7223 */ /* 0x000fca000001002e */
[----:B------:R-:W-:-:S07]  /*45c0*/  F2FP.BF16.F32.PACK_AB R28, R45, R42 ;  /* 0x0000002a2d1c723e */ /* 0x000fce00000010ff */
.L_x_10776:
[----:B------:R-:W-:Y:S05]  /*45d0*/  BSYNC B2 ;  /* 0x0000000000027941 */ /* 0x000fea0003800000 */
.L_x_10775:
[----:B------:R4:W-:Y:S02]  /*45e0*/  STG.E.128 desc[UR40][R32.64+0x60], R28 ;  /* 0x0000601c20007986 */ /* 0x0009e4000c101d28 */
.L_x_10774:
[----:B------:R-:W-:Y:S05]  /*45f0*/  BSYNC B1 ;  /* 0x0000000000017941 */ /* 0x000fea0003800000 */
.L_x_10773:
        /* <DEDUP_REMOVED lines=8> */
[----:B------:R-:W-:Y:S02]  /*4680*/  SHF.R.U64 R43, R40, 0x10, R41 ;  /* 0x00000010282b7819 */ /* 0x000fe40000001229 */
[----:B------:R-:W-:Y:S02]  /*4690*/  SHF.R.U64 R45, R38, 0x10, R39 ;  /* 0x00000010262d7819 */ /* 0x000fe40000001227 */
[----:B------:R-:W-:Y:S02]  /*46a0*/  PRMT R40, R114, 0x5410, R43 ;  /* 0x0000541072287816 */ /* 0x000fe4000000002b */
[----:B------:R-:W-:Y:S02]  /*46b0*/  PRMT R38, R110, 0x5410, R45 ;  /* 0x000054106e267816 */ /* 0x000fe4000000002d */
[C---:B------:R-:W-:Y:S01]  /*46c0*/  LOP3.LUT R42, R29.reuse, 0xffff0000, RZ, 0xc0, !PT ;  /* 0xffff00001d2a7812 */ /* 0x040fe200078ec0ff */
[----:B------:R-:W-:Y:S01]  /*46d0*/  IMAD.U32 R29, R29, 0x10000, RZ ;  /* 0x000100001d1d7824 */ /* 0x000fe200078e00ff */
[C---:B------:R-:W-:Y:S01]  /*46e0*/  LOP3.LUT R46, R40.reuse, 0xffff0000, RZ, 0xc0, !PT ;  /* 0xffff0000282e7812 */ /* 0x040fe200078ec0ff */
[----:B------:R-:W-:Y:S01]  /*46f0*/  IMAD.U32 R40, R40, 0x10000, RZ ;  /* 0x0001000028287824 */ /* 0x000fe200078e00ff */
[----:B------:R-:W-:Y:S01]  /*4700*/  SHF.R.U32.HI R45, RZ, 0x10, R41 ;  /* 0x00000010ff2d7819 */ /* 0x000fe20000011629 */
[----:B------:R-:W-:Y:S01]  /*4710*/  IMAD.U32 R41, R31, 0x10000, RZ ;  /* 0x000100001f297824 */ /* 0x000fe200078e00ff */
[----:B------:R-:W-:Y:S01]  /*4720*/  LOP3.LUT R44, R38, 0xffff0000, RZ, 0xc0, !PT ;  /* 0xffff0000262c7812 */ /* 0x000fe200078ec0ff */
[----:B------:R-:W-:Y:S01]  /*4730*/  FMUL.FTZ R48, R42, R46 ;  /* 0x0000002e2a307220 */ /* 0x000fe20000410000 */
[----:B------:R-:W-:-:S02]  /*4740*/  SHF.R.U32.HI R43, RZ, 0x10, R39 ;  /* 0x00000010ff2b7819 */ /* 0x000fc40000011627 */
[----:B------:R-:W-:Y:S01]  /*4750*/  PRMT R114, R114, 0x5432, R45 ;  /* 0x0000543272727816 */ /* 0x000fe2000000002d */
[-C--:B------:R-:W-:Y:S01]  /*4760*/  FMUL.FTZ R39, R42, R44.reuse ;  /* 0x0000002c2a277220 */ /* 0x080fe20000410000 */
[----:B------:R-:W-:Y:S01]  /*4770*/  PRMT R110, R110, 0x5432, R43 ;  /* 0x000054326e6e7816 */ /* 0x000fe2000000002b */
[C---:B------:R-:W-:Y:S01]  /*4780*/  FFMA.FTZ R42, R29.reuse, R44, -R48 ;  /* 0x0000002c1d2a7223 */ /* 0x040fe20000010830 */
[----:B------:R-:W-:Y:S01]  /*4790*/  LOP3.LUT R44, R30, 0xffff0000, RZ, 0xc0, !PT ;  /* 0xffff00001e2c7812 */ /* 0x000fe200078ec0ff */
[----:B------:R-:W-:Y:S02]  /*47a0*/  IMAD.U32 R45, R114, 0x10000, RZ ;  /* 0x00010000722d7824 */ /* 0x000fe400078e00ff */
[----:B------:R-:W-:Y:S01]  /*47b0*/  FFMA.FTZ R29, R29, R46, R39 ;  /* 0x0000002e1d1d7223 */ /* 0x000fe20000010027 */
[C---:B------:R-:W-:Y:S01]  /*47c0*/  IMAD.U32 R43, R110.reuse, 0x10000, RZ ;  /* 0x000100006e2b7824 */ /* 0x040fe200078e00ff */
[----:B------:R-:W-:Y:S01]  /*47d0*/  LOP3.LUT R110, R110, 0xffff0000, RZ, 0xc0, !PT ;  /* 0xffff00006e6e7812 */ /* 0x000fe200078ec0ff */
[----:B------:R-:W-:-:S02]  /*47e0*/  IMAD.U32 R39, R30, 0x10000, RZ ;  /* 0x000100001e277824 */ /* 0x000fc400078e00ff */
[C---:B------:R-:W-:Y:S01]  /*47f0*/  FMUL.FTZ R46, R44.reuse, R45 ;  /* 0x0000002d2c2e7220 */ /* 0x040fe20000410000 */
[----:B------:R-:W-:Y:S01]  /*4800*/  LOP3.LUT R30, R31, 0xffff0000, RZ, 0xc0, !PT ;  /* 0xffff00001f1e7812 */ /* 0x000fe200078ec0ff */
[-C--:B------:R-:W-:Y:S01]  /*4810*/  FMUL.FTZ R48, R44, R43.reuse ;  /* 0x0000002b2c307220 */ /* 0x080fe20000410000 */
[----:B------:R-:W-:Y:S01]  /*4820*/  IMAD.U32 R31, R28, 0x10000, RZ ;  /* 0x000100001c1f7824 */ /* 0x000fe200078e00ff */
[----:B------:R-:W-:Y:S01]  /*4830*/  LOP3.LUT R44, R114, 0xffff0000, RZ, 0xc0, !PT ;  /* 0xffff0000722c7812 */ /* 0x000fe200078ec0ff */
[C---:B------:R-:W-:Y:S01]  /*4840*/  FFMA.FTZ R43, R39.reuse, R43, -R46 ;  /* 0x0000002b272b7223 */ /* 0x040fe2000001082e */
[----:B------:R-:W-:Y:S01]  /*4850*/  LOP3.LUT R28, R28, 0xffff0000, RZ, 0xc0, !PT ;  /* 0xffff00001c1c7812 */ /* 0x000fe200078ec0ff */
[----:B------:R-:W-:Y:S02]  /*4860*/  IMAD.U32 R46, R38, 0x10000, RZ ;  /* 0x00010000262e7824 */ /* 0x000fe400078e00ff */
        /* <DEDUP_REMOVED lines=14> */
.L_x_10780:
[----:B------:R-:W-:Y:S05]  /*4950*/  BSYNC B2 ;  /* 0x0000000000027941 */ /* 0x000fea0003800000 */
.L_x_10779:
[----:B------:R1:W-:Y:S02]  /*4960*/  STG.E.128 desc[UR40][R32.64+0x80], R28 ;  /* 0x0000801c20007986 */ /* 0x0003e4000c101d28 */
.L_x_10778:
[----:B------:R-:W-:Y:S05]  /*4970*/  BSYNC B1 ;  /* 0x0000000000017941 */ /* 0x000fea0003800000 */
.L_x_10777:
[----:B------:R-:W-:-:S13]  /*4980*/  ISETP.NE.AND P4, PT, R13, RZ, PT ;  /* 0x000000ff0d00720c */ /* 0x000fda0003f85270 */
[----:B------:R-:W-:Y:S05]  /*4990*/  @!P4 BRA `(.L_x_10760) ;  /* 0x000000240054c947 */ /* 0x000fea0003800000 */
[----:B------:R-:W5:Y:S01]  /*49a0*/  LDL R38, [R1+0x40] ;  /* 0x0000400001267983 */ /* 0x000f620000100800 */
[----:B------:R-:W-:Y:S03]  /*49b0*/  BSSY B1, `(.L_x_10781) ;  /* 0x0000031000017945 */ /* 0x000fe60003800000 */
[----:B-1234-:R1:W2:Y:S01]  /*49c0*/  LDS.128 R28, [R15+0x19000] ;  /* 0x019000000f1c7984 */ /* 0x01e2a20000000c00 */
[----:B-----5:R-:W-:-:S13]  /*49d0*/  ISETP.GE.AND P4, PT, R38, R107, PT ;  /* 0x0000006b2600720c */ /* 0x020fda0003f86270 */
[----:B-12---:R-:W-:Y:S05]  /*49e0*/  @P4 BRA `(.L_x_10782) ;  /* 0x0000000000b44947 */ /* 0x006fea0003800000 */
[----:B------:R-:W-:Y:S02]  /*49f0*/  SHF.R.U64 R40, R36, 0x10, R37 ;  /* 0x0000001024287819 */ /* 0x000fe40000001225 */
[--C-:B------:R-:W-:Y:S01]  /*4a00*/  SHF.R.U64 R44, R34, 0x10, R35.reuse ;  /* 0x00000010222c7819 */ /* 0x100fe20000001223 */
[----:B------:R-:W-:Y:S01]  /*4a10*/  IMAD.U32 R34, R30, 0x10000, RZ ;  /* 0x000100001e227824 */ /* 0x000fe200078e00ff */
[----:B------:R-:W-:Y:S02]  /*4a20*/  SHF.R.U32.HI R42, RZ, 0x10, R35 ;  /* 0x00000010ff2a7819 */ /* 0x000fe40000011623 */
[----:B------:R-:W-:Y:S02]  /*4a30*/  PRMT R40, R109, 0x5410, R40 ;  /* 0x000054106d287816 */ /* 0x000fe40000000028 */
[----:B------:R-:W-:Y:S02]  /*4a40*/  SHF.R.U32.HI R38, RZ, 0x10, R37 ;  /* 0x00000010ff267819 */ /* 0x000fe40000011625 */
[----:B------:R-:W-:-:S02]  /*4a50*/  PRMT R35, R89, 0x5410, R44 ;  /* 0x0000541059237816 */ /* 0x000fc4000000002c */
[----:B------:R-:W-:Y:S02]  /*4a60*/  PRMT R89, R89, 0x5432, R42 ;  /* 0x0000543259597816 */ /* 0x000fe4000000002a */
[----:B------:R-:W-:Y:S02]  /*4a70*/  LOP3.LUT R37, R29, 0xffff0000, RZ, 0xc0, !PT ;  /* 0xffff00001d257812 */ /* 0x000fe400078ec0ff */
[----:B------:R-:W-:Y:S01]  /*4a80*/  LOP3.LUT R42, R40, 0xffff0000, RZ, 0xc0, !PT ;  /* 0xffff0000282a7812 */ /* 0x000fe200078ec0ff */
        /* <DEDUP_REMOVED lines=13> */
[C---:B------:R-:W-:Y:S01]  /*4b60*/  FMUL.FTZ R49, R36.reuse, R43 ;  /* 0x0000002b24317220 */ /* 0x040fe20000410000 */
[----:B------:R-:W-:Y:S01]  /*4b70*/  LOP3.LUT R89, R89, 0xffff0000, RZ, 0xc0, !PT ;  /* 0xffff000059597812 */ /* 0x000fe200078ec0ff */
[----:B------:R-:W-:Y:S01]  /*4b80*/  FMUL.FTZ R39, R36, R41 ;  /* 0x0000002924277220 */ /* 0x000fe20000410000 */
[----:B------:R-:W-:-:S02]  /*4b90*/  IMAD.U32 R40, R40, 0x10000, RZ ;  /* 0x0001000028287824 */ /* 0x000fc400078e00ff */
[----:B------:R-:W-:Y:S01]  /*4ba0*/  FFMA.FTZ R47, R38, R42, R47 ;  /* 0x0000002a262f7223 */ /* 0x000fe2000001002f */
[----:B------:R-:W-:Y:S02]  /*4bb0*/  IMAD.U32 R36, R35, 0x10000, RZ ;  /* 0x0001000023247824 */ /* 0x000fe400078e00ff */
        /* <DEDUP_REMOVED lines=16> */
.L_x_10782:
[----:B------:R-:W-:Y:S05]  /*4cc0*/  BSYNC B1 ;  /* 0x0000000000017941 */ /* 0x000fea0003800000 */
.L_x_10781:
[----:B------:R1:W-:Y:S01]  /*4cd0*/  STG.E.128 desc[UR40][R32.64+0xa0], R28 ;  /* 0x0000a01c20007986 */ /* 0x0003e2000c101d28 */
[----:B------:R-:W-:Y:S05]  /*4ce0*/  BRA `(.L_x_10760) ;  /* 0x0000002000807947 */ /* 0x000fea0003800000 */
.L_x_10754:
        /* <DEDUP_REMOVED lines=46> */
.L_x_10784:
[----:B------:R-:W-:Y:S05]  /*4fd0*/  BSYNC B1 ;  /* 0x0000000000017941 */ /* 0x000fea0003800000 */
.L_x_10783:
        /* <DEDUP_REMOVED lines=44> */
.L_x_10785:
[----:B------:R-:W-:Y:S01]  /*52a0*/  IMAD R14, R17, 0x8, R2 ;  /* 0x00000008110e7824 */ /* 0x000fe200078e0202 */
[----:B------:R-:W-:Y:S01]  /*52b0*/  SHF.L.U32 R85, R156, 0x1f, RZ ;  /* 0x0000001f9c557819 */ /* 0x000fe200000006ff */
[----:B------:R-:W-:Y:S03]  /*52c0*/  BSSY B1, `(.L_x_10786) ;  /* 0x0000003000017945 */ /* 0x000fe60003800000 */
[----:B------:R-:W0:Y:S02]  /*52d0*/  SYNCS.PHASECHK.TRANS64.TRYWAIT P5, [R14+URZ+0x2d890], R85 ;  /* 0x02d890550e0075a7 */ /* 0x000e2400080a017f */
[----:B0-----:R-:W-:Y:S05]  /*52e0*/  @!P5 BRA `(.L_x_10787) ;  /* 0x000001fc0028d947 */ /* 0x001fea0003800000 */
.L_x_11139:
[----:B------:R-:W-:Y:S05]  /*52f0*/  BSYNC B1 ;  /* 0x0000000000017941 */ /* 0x000fea0003800000 */
.L_x_10786:
        /* <DEDUP_REMOVED lines=17> */
[----:B------:R-:W-:Y:S01]  /*5410*/  SEL R52, R108, R114, !P0 ;  /* 0x000000726c347207 */ /* 0x000fe20004000000 */
[----:B------:R-:W-:Y:S01]  /*5420*/  BSSY B2, `(.L_x_10790) ;  /* 0x0000071000027945 */ /* 0x000fe20003800000 */
[----:B------:R-:W-:-:S02]  /*5430*/  ISETP.GE.AND P4, PT, R22, R107, PT ;  /* 0x0000006b1600720c */ /* 0x000fc40003f86270 */
[----:B------:R-:W-:-:S04]  /*5440*/  SHF.R.S32.HI R53, RZ, 0x1f, R52 ;  /* 0x0000001fff357819 */ /* 0x000fc80000011434 */
[----:B------:R-:W-:-:S04]  /*5450*/  LEA.HI R53, R53, R52, RZ, 0x4 ;  /* 0x0000003435357211 */ /* 0x000fc800078f20ff */
[----:B------:R-:W-:-:S04]  /*5460*/  SHF.R.S32.HI R53, RZ, 0x4, R53 ;  /* 0x00000004ff357819 */ /* 0x000fc80000011435 */
[----:B------:R-:W-:-:S04]  /*5470*/  LEA.HI.SX32 R115, R76, R53, 0x1d ;  /* 0x000000354c737211 */ /* 0x000fc800078feaff */
[----:B------:R-:W-:-:S04]  /*5480*/  SHF.R.S32.HI R52, RZ, 0x1f, R115 ;  /* 0x0000001fff347819 */ /* 0x000fc80000011473 */
[----:B------:R-:W-:Y:S01]  /*5490*/  LEA.HI R52, R52, R115, RZ, 0x2 ;  /* 0x0000007334347211 */ /* 0x000fe200078f10ff */
[----:B------:R-:W-:-:S04]  /*54a0*/  IMAD.SHL.U32 R115, R115, 0x8, RZ ;  /* 0x0000000873737824 */ /* 0x000fc800078e00ff */
[----:B------:R-:W-:-:S05]  /*54b0*/  IMAD.SHL.U32 R52, R52, 0x400, RZ ;  /* 0x0000040034347824 */ /* 0x000fca00078e00ff */
[----:B------:R-:W-:Y:S02]  /*54c0*/  LOP3.LUT R52, R52, 0x7ffff000, RZ, 0xc0, !PT ;  /* 0x7ffff00034347812 */ /* 0x000fe400078ec0ff */
[----:B--2---:R-:W-:-:S04]  /*54d0*/  LOP3.LUT R53, R58, 0x18, R115, 0xf8, !PT ;  /* 0x000000183a357812 */ /* 0x004fc800078ef873 */
[----:B---3--:R-:W-:-:S04]  /*54e0*/  LOP3.LUT R53, R53, R55, RZ, 0x3c, !PT ;  /* 0x0000003735357212 */ /* 0x008fc800078e3cff */
[----:B----4-:R-:W-:-:S05]  /*54f0*/  IADD3 R52, R53, R52, R54 ;  /* 0x0000003435347210 */ /* 0x010fca0007ffe036 */
        /* <DEDUP_REMOVED lines=9> */
[----:B------:R-:W-:Y:S02]  /*5590*/  PRMT R36, R117, 0x5432, R36 ;  /* 0x0000543275247816 */ /* 0x000fe40000000024 */
[----:B------:R-:W-:Y:S02]  /*55a0*/  SHF.R.U32.HI R117, RZ, 0x10, R49 ;  /* 0x00000010ff757819 */ /* 0x000fe40000011631 */
[--C-:B------:R-:W-:Y:S02]  /*55b0*/  SHF.R.U64 R37, R38, 0x10, R39.reuse ;  /* 0x0000001026257819 */ /* 0x100fe40000001227 */
[----:B------:R-:W-:-:S02]  /*55c0*/  SHF.R.U32.HI R38, RZ, 0x10, R39 ;  /* 0x00000010ff267819 */ /* 0x000fc40000011627 */
[----:B------:R-:W-:Y:S02]  /*55d0*/  SHF.R.U64 R39, R48, 0x10, R49 ;  /* 0x0000001030277819 */ /* 0x000fe40000001231 */
[--C-:B------:R-:W-:Y:S02]  /*55e0*/  SHF.R.U64 R48, R50, 0x10, R51.reuse ;  /* 0x0000001032307819 */ /* 0x100fe40000001233 */
[----:B------:R-:W-:Y:S02]  /*55f0*/  SHF.R.U32.HI R49, RZ, 0x10, R51 ;  /* 0x00000010ff317819 */ /* 0x000fe40000011633 */
[----:B------:R-:W-:Y:S02]  /*5600*/  PRMT R117, R129, 0x5410, R117 ;  /* 0x0000541081757816 */ /* 0x000fe40000000075 */
[----:B------:R-:W-:Y:S02]  /*5610*/  PRMT R116, R119, 0x5432, R116 ;  /* 0x0000543277747816 */ /* 0x000fe40000000074 */
[----:B------:R-:W-:-:S02]  /*5620*/  PRMT R39, R120, 0x5410, R39 ;  /* 0x0000541078277816 */ /* 0x000fc40000000027 */
[----:B------:R-:W-:Y:S01]  /*5630*/  PRMT R48, R120, 0x5432, R48 ;  /* 0x0000543278307816 */ /* 0x000fe20000000030 */
[----:B-1----:R-:W-:Y:S01]  /*5640*/  IMAD.U32 R120, R57, 0x10000, RZ ;  /* 0x0001000039787824 */ /* 0x002fe200078e00ff */
[----:B------:R-:W-:Y:S01]  /*5650*/  PRMT R49, R119, 0x5410, R49 ;  /* 0x0000541077317816 */ /* 0x000fe20000000031 */
[----:B------:R-:W-:Y:S01]  /*5660*/  IMAD.U32 R119, R117, 0x10000, RZ ;  /* 0x0001000075777824 */ /* 0x000fe200078e00ff */
[----:B------:R-:W-:Y:S01]  /*5670*/  PRMT R37, R118, 0x5410, R37 ;  /* 0x0000541076257816 */ /* 0x000fe20000000025 */
[----:B------:R-:W-:Y:S01]  /*5680*/  IMAD.U32 R51, R116, 0x10000, RZ ;  /* 0x0001000074337824 */ /* 0x000fe200078e00ff */
[----:B------:R-:W-:Y:S01]  /*5690*/  PRMT R38, R118, 0x5432, R38 ;  /* 0x0000543276267816 */ /* 0x000fe20000000026 */
[----:B--2---:R-:W-:Y:S02]  /*56a0*/  IMAD.U32 R118, R53, 0x10000, RZ ;  /* 0x0001000035767824 */ /* 0x004fe400078e00ff */
[----:B------:R-:W-:Y:S01]  /*56b0*/  FMUL.FTZ R50, R120, R119 ;  /* 0x0000007778327220 */ /* 0x000fe20000410000 */
[----:B------:R-:W-:-:S02]  /*56c0*/  LOP3.LUT R117, R117, 0xffff0000, RZ, 0xc0, !PT ;  /* 0xffff000075757812 */ /* 0x000fc400078ec0ff */
        /* <DEDUP_REMOVED lines=70> */
.L_x_10791:
[----:B------:R-:W-:Y:S05]  /*5b30*/  BSYNC B2 ;  /* 0x0000000000027941 */ /* 0x000fea0003800000 */
.L_x_10790:
        /* <DEDUP_REMOVED lines=12> */
.L_x_10789:
[----:B------:R-:W-:Y:S05]  /*5c00*/  BSYNC B1 ;  /* 0x0000000000017941 */ /* 0x000fea0003800000 */
.L_x_10788:
[----:B------:R-:W-:Y:S01]  /*5c10*/  ISETP.NE.AND P4, PT, R9, RZ, PT ;  /* 0x000000ff0900720c */ /* 0x000fe20003f85270 */
[----:B------:R-:W-:-:S12]  /*5c20*/  BSSY B1, `(.L_x_10792) ;  /* 0x0000084000017945 */ /* 0x000fd80003800000 */
[----:B------:R-:W-:Y:S05]  /*5c30*/  @!P4 BRA `(.L_x_10793) ;  /* 0x000000080008c947 */ /* 0x000fea0003800000 */
[----:B------:R-:W3:Y:S04]  /*5c40*/  LDL R48, [R1+0xc] ;  /* 0x00000c0001307983 */ /* 0x000ee80000100800 */
[----:B--2---:R-:W2:Y:S04]  /*5c50*/  LDL R39, [R1+0x10] ;  /* 0x0000100001277983 */ /* 0x004ea80000100800 */
        /* <DEDUP_REMOVED lines=13> */
[----:B---3--:R-:W-:-:S04]  /*5d30*/  LOP3.LUT R37, R48, 0x18, R52, 0xf8, !PT ;  /* 0x0000001830257812 */ /* 0x008fc800078ef834 */
[----:B--2---:R-:W-:-:S04]  /*5d40*/  LOP3.LUT R37, R37, R39, RZ, 0x3c, !PT ;  /* 0x0000002725257212 */ /* 0x004fc800078e3cff */
        /* <DEDUP_REMOVED lines=100> */
.L_x_10795:
[----:B------:R-:W-:Y:S05]  /*6390*/  BSYNC B2 ;  /* 0x0000000000027941 */ /* 0x000fea0003800000 */
.L_x_10794:
        /* <DEDUP_REMOVED lines=12> */
.L_x_10793:
[----:B------:R-:W-:Y:S05]  /*6460*/  BSYNC B1 ;  /* 0x0000000000017941 */ /* 0x000fea0003800000 */
.L_x_10792:
[----:B------:R-:W-:-:S13]  /*6470*/  ISETP.NE.AND P4, PT, R10, RZ, PT ;  /* 0x000000ff0a00720c */ /* 0x000fda0003f85270 */
[----:B------:R-:W-:Y:S05]  /*6480*/  @!P4 BRA `(.L_x_10760) ;  /* 0x000000080098c947 */ /* 0x000fea0003800000 */
[----:B--23--:R-:W2:Y:S04]  /*6490*/  LDL R36, [R1+0xc] ;  /* 0x00000c0001247983 */ /* 0x00cea80000100800 */
[----:B------:R-:W3:Y:S04]  /*64a0*/  LDL R35, [R1+0x10] ;  /* 0x0000100001237983 */ /* 0x000ee80000100800 */
[----:B------:R-:W4:Y:S01]  /*64b0*/  LDL R34, [R1+0x14] ;  /* 0x0000140001227983 */ /* 0x000f220000100800 */
[----:B------:R-:W-:Y:S01]  /*64c0*/  IADD3 R32, P4, P5, R20, R88, R79 ;  /* 0x0000005814207210 */ /* 0x000fe20007d9e04f */
[----:B------:R-:W-:Y:S01]  /*64d0*/  BSSY B1, `(.L_x_10796) ;  /* 0x0000077000017945 */ /* 0x000fe20003800000 */
[----:B------:R-:W-:-:S02]  /*64e0*/  LOP3.LUT P6, RZ, R18, 0x1, RZ, 0xc0, !PT ;  /* 0x0000000112ff7812 */ /* 0x000fc400078cc0ff */
[----:B------:R-:W-:Y:S02]  /*64f0*/  IADD3.X R33, R3, R110, R100, P4, P5 ;  /* 0x0000006e03217210 */ /* 0x000fe400027ea464 */
[----:B------:R-:W-:Y:S02]  /*6500*/  LEA R44, P4, R32, R86, 0x1 ;  /* 0x00000056202c7211 */ /* 0x000fe400078808ff */
[----:B------:R-:W-:Y:S02]  /*6510*/  SEL R114, R108, R114, !P6 ;  /* 0x000000726c727207 */ /* 0x000fe40007000000 */
[----:B------:R-:W-:Y:S02]  /*6520*/  LEA.HI.X R45, R32, R87, R33, 0x1, P4 ;  /* 0x00000057202d7211 */ /* 0x000fe400020f0c21 */
[----:B------:R-:W-:Y:S02]  /*6530*/  SHF.R.S32.HI R33, RZ, 0x1f, R114 ;  /* 0x0000001fff217819 */ /* 0x000fe40000011472 */
[----:B------:R-:W-:-:S02]  /*6540*/  ISETP.GE.AND P4, PT, R4, R107, PT ;  /* 0x0000006b0400720c */ /* 0x000fc40003f86270 */
[----:B------:R-:W-:-:S04]  /*6550*/  LEA.HI R33, R33, R114, RZ, 0x4 ;  /* 0x0000007221217211 */ /* 0x000fc800078f20ff */
[----:B------:R-:W-:-:S04]  /*6560*/  SHF.R.S32.HI R33, RZ, 0x4, R33 ;  /* 0x00000004ff217819 */ /* 0x000fc80000011421 */
[----:B------:R-:W-:-:S04]  /*6570*/  LEA.HI.SX32 R33, R74, R33, 0x1d ;  /* 0x000000214a217211 */ /* 0x000fc800078feaff */
[----:B------:R-:W-:Y:S01]  /*6580*/  SHF.R.S32.HI R32, RZ, 0x1f, R33 ;  /* 0x0000001fff207819 */ /* 0x000fe20000011421 */
[----:B------:R-:W-:-:S03]  /*6590*/  IMAD.SHL.U32 R46, R33, 0x8, RZ ;  /* 0x00000008212e7824 */ /* 0x000fc600078e00ff */
[----:B------:R-:W-:-:S05]  /*65a0*/  LEA.HI R33, R32, R33, RZ, 0x2 ;  /* 0x0000002120217211 */ /* 0x000fca00078f10ff */
[----:B------:R-:W-:-:S05]  /*65b0*/  IMAD.SHL.U32 R33, R33, 0x400, RZ ;  /* 0x0000040021217824 */ /* 0x000fca00078e00ff */
[----:B------:R-:W-:Y:S02]  /*65c0*/  LOP3.LUT R33, R33, 0x7ffff000, RZ, 0xc0, !PT ;  /* 0x7ffff00021217812 */ /* 0x000fe400078ec0ff */
[----:B--2---:R-:W-:-:S04]  /*65d0*/  LOP3.LUT R32, R36, 0x18, R46, 0xf8, !PT ;  /* 0x0000001824207812 */ /* 0x004fc800078ef82e */
[----:B---3--:R-:W-:-:S04]  /*65e0*/  LOP3.LUT R32, R32, R35, RZ, 0x3c, !PT ;  /* 0x0000002320207212 */ /* 0x008fc800078e3cff */
[----:B----4-:R-:W-:Y:S01]  /*65f0*/  IADD3 R32, R32, R33, R34 ;  /* 0x0000002120207210 */ /* 0x010fe20007ffe022 */
[----:B------:R-:W-:-:S04]  /*6600*/  IMAD R33, R17, 0x3000, R103 ;  /* 0x0000300011217824 */ /* 0x000fc800078e0267 */
[----:B------:R-:W-:Y:S02]  /*6610*/  IMAD R35, R17, 0x3000, R32 ;  /* 0x0000300011237824 */ /* 0x000fe400078e0220 */
[--C-:B------:R-:W-:Y:S02]  /*6620*/  IMAD R33, R33, 0x2, R2.reuse ;  /* 0x0000000221217824 */ /* 0x100fe400078e0202 */
[----:B------:R-:W-:-:S04]  /*6630*/  IMAD R36, R35, 0x2, R2 ;  /* 0x0000000223247824 */ /* 0x000fc800078e0202 */
[----:B------:R-:W1:Y:S04]  /*6640*/  LDS.128 R32, [R33+0x15400] ;  /* 0x0154000021207984 */ /* 0x000e680000000c00 */
[----:B------:R-:W2:Y:S01]  /*6650*/  LDS.128 R36, [R36+0x15400] ;  /* 0x0154000024247984 */ /* 0x000ea20000000c00 */
[----:B------:R-:W-:Y:S05]  /*6660*/  @P4 BRA `(.L_x_10797) ;  /* 0x0000000400744947 */ /* 0x000fea0003800000 */
[----:B------:R-:W-:Y:S01]  /*6670*/  SHF.R.U64 R28, R28, 0x10, R29 ;  /* 0x000000101c1c7819 */ /* 0x000fe2000000121d */
[----:B--2---:R-:W-:Y:S01]  /*6680*/  IMAD.U32 R49, R37, 0x10000, RZ ;  /* 0x0001000025317824 */ /* 0x004fe200078e00ff */
[----:B------:R-:W-:Y:S02]  /*6690*/  SHF.R.U32.HI R47, RZ, 0x10, R41 ;  /* 0x00000010ff2f7819 */ /* 0x000fe40000011629 */
[----:B------:R-:W-:Y:S02]  /*66a0*/  SHF.R.U32.HI R29, RZ, 0x10, R29 ;  /* 0x00000010ff1d7819 */ /* 0x000fe4000001161d */
[----:B------:R-:W-:Y:S02]  /*66b0*/  PRMT R47, R124, 0x5432, R47 ;  /* 0x000054327c2f7816 */ /* 0x000fe4000000002f */
[----:B------:R-:W-:Y:S02]  /*66c0*/  PRMT R29, R122, 0x5432, R29 ;  /* 0x000054327a1d7816 */ /* 0x000fe4000000001d */
[----:B------:R-:W-:Y:S01]  /*66d0*/  SHF.R.U64 R41, R40, 0x10, R41 ;  /* 0x0000001028297819 */ /* 0x000fe20000001229 */
[----:B------:R-:W-:Y:S01]  /*66e0*/  IMAD.U32 R48, R47, 0x10000, RZ ;  /* 0x000100002f307824 */ /* 0x000fe200078e00ff */
[--C-:B------:R-:W-:Y:S01]  /*66f0*/  SHF.R.U64 R40, R42, 0x10, R43.reuse ;  /* 0x000000102a287819 */ /* 0x100fe2000000122b */
[----:B------:R-:W-:Y:S01]  /*6700*/  IMAD.U32 R50, R29, 0x10000, RZ ;  /* 0x000100001d327824 */ /* 0x000fe200078e00ff */
[----:B------:R-:W-:Y:S01]  /*6710*/  SHF.R.U32.HI R42, RZ, 0x10, R43 ;  /* 0x00000010ff2a7819 */ /* 0x000fe2000001162b */
[----:B------:R-:W-:Y:S01]  /*6720*/  FMUL.FTZ R51, R49, R48 ;  /* 0x0000003031337220 */ /* 0x000fe20000410000 */
[----:B-1----:R-:W-:-:S02]  /*6730*/  IMAD.U32 R43, R33, 0x10000, RZ ;  /* 0x00010000212b7824 */ /* 0x002fc400078e00ff */
[-C--:B------:R-:W-:Y:S01]  /*6740*/  FMUL.FTZ R49, R49, R50.reuse ;  /* 0x0000003231317220 */ /* 0x080fe20000410000 */
[----:B------:R-:W-:Y:S01]  /*6750*/  LOP3.LUT R47, R47, 0xffff0000, RZ, 0xc0, !PT ;  /* 0xffff00002f2f7812 */ /* 0x000fe200078ec0ff */
[C---:B------:R-:W-:Y:S02]  /*6760*/  FFMA.FTZ R51, R43.reuse, R50, -R51 ;  /* 0x000000322b337223 */ /* 0x040fe40000010833 */
[----:B------:R-:W-:Y:S01]  /*6770*/  FFMA.FTZ R49, R43, R48, R49 ;  /* 0x000000302b317223 */ /* 0x000fe20000010031 */
[----:B------:R-:W-:Y:S01]  /*6780*/  LOP3.LUT R43, R37, 0xffff0000, RZ, 0xc0, !PT ;  /* 0xffff0000252b7812 */ /* 0x000fe200078ec0ff */
[----:B------:R-:W-:Y:S01]  /*6790*/  IMAD.U32 R48, R39, 0x10000, RZ ;  /* 0x0001000027307824 */ /* 0x000fe200078e00ff */
[----:B------:R-:W-:Y:S02]  /*67a0*/  LOP3.LUT R29, R29, 0xffff0000, RZ, 0xc0, !PT ;  /* 0xffff00001d1d7812 */ /* 0x000fe400078ec0ff */
[----:B------:R-:W-:Y:S01]  /*67b0*/  LOP3.LUT R33, R33, 0xffff0000, RZ, 0xc0, !PT ;  /* 0xffff000021217812 */ /* 0x000fe200078ec0ff */
[C---:B------:R-:W-:Y:S01]  /*67c0*/  FMUL.FTZ R37, R43.reuse, R47 ;  /* 0x0000002f2b257220 */ /* 0x040fe20000410000 */
[--C-:B------:R-:W-:Y:S01]  /*67d0*/  SHF.R.U64 R30, R30, 0x10, R31.reuse ;  /* 0x000000101e1e7819 */ /* 0x100fe2000000121f */
[-C--:B------:R-:W-:Y:S01]  /*67e0*/  FMUL.FTZ R43, R43, R29.reuse ;  /* 0x0000001d2b2b7220 */ /* 0x080fe20000410000 */
[----:B------:R-:W-:Y:S01]  /*67f0*/  SHF.R.U32.HI R31, RZ, 0x10, R31 ;  /* 0x00000010ff1f7819 */ /* 0x000fe2000001161f */
[C---:B------:R-:W-:Y:S01]  /*6800*/  FFMA.FTZ R37, R33.reuse, R29, -R37 ;  /* 0x0000001d21257223 */ /* 0x040fe20000010825 */
[----:B------:R-:W-:Y:S01]  /*6810*/  PRMT R41, R124, 0x5410, R41 ;  /* 0x000054107c297816 */ /* 0x000fe20000000029 */
[----:B------:R-:W-:Y:S01]  /*6820*/  FFMA.FTZ R43, R33, R47, R43 ;  /* 0x0000002f212b7223 */ /* 0x000fe2000001002b */
[----:B------:R-:W-:Y:S01]  /*6830*/  PRMT R47, R123, 0x5432, R42 ;  /* 0x000054327b2f7816 */ /* 0x000fe2000000002a */
[----:B------:R-:W-:Y:S01]  /*6840*/  IMAD.U32 R33, R35, 0x10000, RZ ;  /* 0x0001000023217824 */ /* 0x000fe200078e00ff */
[----:B------:R-:W-:-:S02]  /*6850*/  PRMT R31, R121, 0x5432, R31 ;  /* 0x00005432791f7816 */ /* 0x000fc4000000001f */
[----:B------:R-:W-:Y:S01]  /*6860*/  PRMT R28, R122, 0x5410, R28 ;  /* 0x000054107a1c7816 */ /* 0x000fe2000000001c */
        /* <DEDUP_REMOVED lines=15> */
[----:B------:R-:W-:Y:S01]  /*6960*/  FMUL.FTZ R35, R48, R31 ;  /* 0x0000001f30237220 */ /* 0x000fe20000410000 */
[----:B------:R-:W-:Y:S01]  /*6970*/  IMAD.U32 R48, R28, 0x10000, RZ ;  /* 0x000100001c307824 */ /* 0x000fe200078e00ff */
[----:B------:R-:W-:Y:S01]  /*6980*/  F2FP.BF16.F32.PACK_AB R37, R37, R51 ;  /* 0x000000332525723e */ /* 0x000fe200000010ff */
        /* <DEDUP_REMOVED lines=14> */
[----:B------:R-:W-:Y:S01]  /*6a70*/  FMUL.FTZ R39, R36, R41 ;  /* 0x0000002924277220 */ /* 0x000fe20000410000 */
[C---:B------:R-:W-:Y:S01]  /*6a80*/  IMAD.U32 R28, R34.reuse, 0x10000, RZ ;  /* 0x00010000221c7824 */ /* 0x040fe200078e00ff */
[----:B------:R-:W-:Y:S02]  /*6a90*/  LOP3.LUT R34, R34, 0xffff0000, RZ, 0xc0, !PT ;  /* 0xffff000022227812 */ /* 0x000fe400078ec0ff */
[-C--:B------:R-:W-:Y:S01]  /*6aa0*/  FMUL.FTZ R36, R36, R35.reuse ;  /* 0x0000002324247220 */ /* 0x080fe20000410000 */
[C---:B------:R-:W-:Y:S01]  /*6ab0*/  FFMA.FTZ R39, R32.reuse, R35, -R39 ;  /* 0x0000002320277223 */ /* 0x040fe20000010827 */
[C---:B------:R-:W-:Y:S01]  /*6ac0*/  IMAD.U32 R35, R123.reuse, 0x10000, RZ ;  /* 0x000100007b237824 */ /* 0x040fe200078e00ff */
[----:B------:R-:W-:Y:S01]  /*6ad0*/  LOP3.LUT R123, R123, 0xffff0000, RZ, 0xc0, !PT ;  /* 0xffff00007b7b7812 */ /* 0x000fe200078ec0ff */
[----:B------:R-:W-:Y:S01]  /*6ae0*/  FFMA.FTZ R36, R32, R41, R36 ;  /* 0x0000002920247223 */ /* 0x000fe20000010024 */
[----:B------:R-:W-:-:S02]  /*6af0*/  IMAD.U32 R41, R121, 0x10000, RZ ;  /* 0x0001000079297824 */ /* 0x000fc400078e00ff */
[C---:B------:R-:W-:Y:S01]  /*6b00*/  FMUL.FTZ R53, R30.reuse, R35 ;  /* 0x000000231e357220 */ /* 0x040fe20000410000 */
[----:B------:R-:W-:Y:S01]  /*6b10*/  F2FP.BF16.F32.PACK_AB R43, R43, R49 ;  /* 0x000000312b2b723e */ /* 0x000fe200000010ff */
[-C--:B------:R-:W-:Y:S02]  /*6b20*/  FMUL.FTZ R30, R30, R41.reuse ;  /* 0x000000291e1e7220 */ /* 0x080fe40000410000 */
[----:B------:R-:W-:Y:S01]  /*6b30*/  FFMA.FTZ R32, R28, R41, -R53 ;  /* 0x000000291c207223 */ /* 0x000fe20000010835 */
[----:B------:R-:W-:Y:S01]  /*6b40*/  FMUL.FTZ R41, R38, R123 ;  /* 0x0000007b26297220 */ /* 0x000fe20000410000 */
[----:B------:R-:W-:Y:S01]  /*6b50*/  F2FP.BF16.F32.PACK_AB R29, R29, R33 ;  /* 0x000000211d1d723e */ /* 0x000fe200000010ff */
[----:B------:R-:W-:Y:S01]  /*6b60*/  FFMA.FTZ R30, R28, R35, R30 ;  /* 0x000000231c1e7223 */ /* 0x000fe2000001001e */
[----:B------:R-:W-:Y:S01]  /*6b70*/  LOP3.LUT R35, R121, 0xffff0000, RZ, 0xc0, !PT ;  /* 0xffff000079237812 */ /* 0x000fe200078ec0ff */
[----:B------:R-:W-:Y:S01]  /*6b80*/  IMAD.MOV.U32 R33, RZ, RZ, R37 ;  /* 0x000000ffff217224 */ /* 0x000fe200078e0025 */
[----:B------:R-:W-:Y:S01]  /*6b90*/  F2FP.BF16.F32.PACK_AB R50, R39, R50 ;  /* 0x000000322732723e */ /* 0x000fe200000010ff */
[----:B------:R-:W-:Y:S01]  /*6ba0*/  IMAD.MOV.U32 R37, RZ, RZ, R43 ;  /* 0x000000ffff257224 */ /* 0x000fe200078e002b */
[----:B------:R-:W-:Y:S01]  /*6bb0*/  F2FP.BF16.F32.PACK_AB R36, R36, R47 ;  /* 0x0000002f2424723e */ /* 0x000fe200000010ff */
[-C--:B------:R-:W-:Y:S01]  /*6bc0*/  FMUL.FTZ R38, R38, R35.reuse ;  /* 0x0000002326267220 */ /* 0x080fe20000410000 */
[----:B------:R-:W-:Y:S01]  /*6bd0*/  FFMA.FTZ R35, R34, R35, -R41 ;  /* 0x0000002322237223 */ /* 0x000fe20000010829 */
[----:B------:R-:W-:-:S02]  /*6be0*/  IMAD.MOV.U32 R39, RZ, RZ, R29 ;  /* 0x000000ffff277224 */ /* 0x000fc400078e001d */
[----:B------:R-:W-:Y:S02]  /*6bf0*/  FFMA.FTZ R123, R34, R123, R38 ;  /* 0x0000007b227b7223 */ /* 0x000fe40000010026 */
[----:B------:R-:W-:Y:S01]  /*6c00*/  F2FP.BF16.F32.PACK_AB R34, R35, R32 ;  /* 0x000000202322723e */ /* 0x000fe200000010ff */
[----:B------:R-:W-:Y:S02]  /*6c10*/  IMAD.MOV.U32 R32, RZ, RZ, R50 ;  /* 0x000000ffff207224 */ /* 0x000fe400078e0032 */
[----:B------:R-:W-:Y:S01]  /*6c20*/  F2FP.BF16.F32.PACK_AB R38, R123, R30 ;  /* 0x0000001e7b26723e */ /* 0x000fe200000010ff */
[----:B------:R-:W-:-:S07]  /*6c30*/  IMAD.MOV.U32 R35, RZ, RZ, R31 ;  /* 0x000000ffff237224 */ /* 0x000fce00078e001f */
.L_x_10797:
[----:B------:R-:W-:Y:S05]  /*6c40*/  BSYNC B1 ;  /* 0x0000000000017941 */ /* 0x000fea0003800000 */
.L_x_10796:
        /* <DEDUP_REMOVED lines=10> */
.L_x_10753:
[----:B------:R-:W-:-:S06]  /*6cf0*/  UISETP.NE.AND UP0, UPT, UR37, 0x3, UPT ;  /* 0x000000032500788c */ /* 0x000fcc000bf05270 */
[----:B------:R-:W-:-:S13]  /*6d00*/  PLOP3.LUT P3, PT, PT, PT, UP0, 0x80, 0x0 ;  /* 0x000000000000781c */ /* 0x000fda0003f6f008 */
[----:B------:R-:W-:Y:S05]  /*6d10*/  @!P3 BRA `(.L_x_10798) ;  /* 0x000000000004b947 */ /* 0x000fea0003800000 */
[----:B------:R-:W-:Y:S01]  /*6d20*/  BPT.TRAP 0x1 ;  /* 0x000000040000795c */ /* 0x000fe20000300000 */
.L_x_10798:
[----:B------:R-:W-:Y:S01]  /*6d30*/  IMAD R14, R17, 0x8, R2 ;  /* 0x00000008110e7824 */ /* 0x000fe200078e0202 */
[----:B------:R-:W-:Y:S01]  /*6d40*/  SHF.L.U32 R85, R156, 0x1f, RZ ;  /* 0x0000001f9c557819 */ /* 0x000fe200000006ff */
[----:B------:R-:W-:Y:S01]  /*6d50*/  IMAD R84, R25, -0x80, R24 ;  /* 0xffffff8019547824 */ /* 0x000fe200078e0218 */
[----:B------:R-:W-:Y:S02]  /*6d60*/  BSSY B1, `(.L_x_10799) ;  /* 0x0000004000017945 */ /* 0x000fe40003800000 */
[----:B------:R-:W0:Y:S02]  /*6d70*/  SYNCS.PHASECHK.TRANS64.TRYWAIT P4, [R14+URZ+0x2d890], R85 ;  /* 0x02d890550e0075a7 */ /* 0x000e24000808017f */
[----:B------:R-:W-:Y:S01]  /*6d80*/  VIMNMX R84, R84, 0x80, PT ;  /* 0x0000008054547848 */ /* 0x000fe20003fe0100 */
[----:B0-----:R-:W-:Y:S06]  /*6d90*/  @!P4 BRA `(.L_x_10800) ;  /* 0x000001e00090c947 */ /* 0x001fec0003800000 */
.L_x_11140:
[----:B------:R-:W-:Y:S05]  /*6da0*/  BSYNC B1 ;  /* 0x0000000000017941 */ /* 0x000fea0003800000 */
.L_x_10799:
        /* <DEDUP_REMOVED lines=20> */
.L_x_10760:
[----:B------:R-:W-:Y:S05]  /*6ef0*/  BSYNC B0 ;  /* 0x0000000000007941 */ /* 0x000fea0003800000 */
.L_x_10752:
        /* <DEDUP_REMOVED lines=17> */
.L_x_10802:
[----:B------:R-:W-:Y:S05]  /*7010*/  BSYNC B0 ;  /* 0x0000000000007941 */ /* 0x000fea0003800000 */
.L_x_10801:
[----:B------:R-:W2:Y:S01]  /*7020*/  SYNCS.PHASECHK.TRANS64.TRYWAIT P3, [R14+URZ+0x2d8b0], R85 ;  /* 0x02d8b0550e0075a7 */ /* 0x000ea2000806017f */
[----:B------:R-:W-:Y:S04]  /*7030*/  BSSY B0, `(.L_x_10803) ;  /* 0x0000002000007945 */ /* 0x000fe80003800000 */
[----:B--2---:R-:W-:Y:S05]  /*7040*/  @!P3 BRA `(.L_x_10804) ;  /* 0x000001dc00f8b947 */ /* 0x004fea0003800000 */
.L_x_11141:
[----:B------:R-:W-:Y:S05]  /*7050*/  BSYNC B0 ;  /* 0x0000000000007941 */ /* 0x000fea0003800000 */
.L_x_10803:
        /* <DEDUP_REMOVED lines=33> */
.L_x_10806:
[----:B------:R-:W-:Y:S05]  /*7270*/  BSYNC B0 ;  /* 0x0000000000007941 */ /* 0x000fea0003800000 */
.L_x_10805:
[----:B------:R-:W-:Y:S01]  /*7280*/  @!PT LDS RZ, [RZ] ;  /* 0x00000000fffff984 */ /* 0x000fe20000000800 */
[----:B------:R-:W-:Y:S01]  /*7290*/  @!PT LDS RZ, [RZ] ;  /* 0x00000000fffff984 */ /* 0x000fe20000000800 */
[----:B------:R-:W-:Y:S01]  /*72a0*/  @!PT LDS RZ, [RZ] ;  /* 0x00000000fffff984 */ /* 0x000fe20000000800 */
[----:B------:R-:W-:Y:S01]  /*72b0*/  @!PT LDS RZ, [RZ] ;  /* 0x00000000fffff984 */ /* 0x000fe20000000800 */
[----:B------:R4:W-:Y:S06]  /*72c0*/  MEMBAR.ALL.CTA ;  /* 0x0000000000007992 */ /* 0x0009ec0000008000 */
[----:B----4-:R-:W4:Y:S01]  /*72d0*/  FENCE.VIEW.ASYNC.S ;  /* 0x00000000000073c6 */ /* 0x010f220000000000 */
[----:B------:R-:W-:Y:S02]  /*72e0*/  VIADD R17, R17, 0x1 ;  /* 0x0000000111117836 */ /* 0x000fe40000000000 */
[----:B0-2---:R-:W-:Y:S01]  /*72f0*/  @!P4 VIADD R14, R14, 0x2d8c0 ;  /* 0x0002d8c00e0ec836 */ /* 0x005fe20000000000 */
[----:B----4-:R0:W-:Y:S02]  /*7300*/  BAR.SYNC.DEFER_BLOCKING R111, 0x80 ;  /* 0x0002006f0000751d */ /* 0x0101e40000010000 */
[----:B------:R-:W-:-:S02]  /*7310*/  ISETP.NE.AND P3, PT, R17, 0x2, PT ;  /* 0x000000021100780c */ /* 0x000fc40003f65270 */
[----:B------:R-:W-:Y:S02]  /*7320*/  @!P4 PRMT R14, RZ, 0x654, R14 ;  /* 0x00000654ff0ec816 */ /* 0x000fe4000000000e */
[----:B------:R-:W-:Y:S02]  /*7330*/  SEL R15, RZ, 0x1, P3 ;  /* 0x00000001ff0f7807 */ /* 0x000fe40001800000 */
[----:B------:R-:W-:Y:S02]  /*7340*/  SEL R17, R17, RZ, P3 ;  /* 0x000000ff11117207 */ /* 0x000fe40001800000 */
[----:B------:R-:W-:Y:S01]  /*7350*/  LOP3.LUT R156, R156, R15, RZ, 0x3c, !PT ;  /* 0x0000000f9c9c7212 */ /* 0x000fe200078e3cff */
[----:B------:R0:W-:Y:S01]  /*7360*/  @!P4 SYNCS.ARRIVE.TRANS64.RED.A1T0 RZ, [R14+URZ], RZ ;  /* 0x000000ff0effc9a7 */ /* 0x0001e2000810043f */
[----:B------:R-:W-:Y:S05]  /*7370*/  @P2 BRA `(.L_x_10807) ;  /* 0xffffffb800a42947 */ /* 0x000fea000383ffff */
[----:B-1-3--:R-:W1:Y:S01]  /*7380*/  S2R R28, SR_TID.X ;  /* 0x00000000001c7919 */ /* 0x00ae620000002100 */
[----:B------:R-:W-:Y:S02]  /*7390*/  PLOP3.LUT P0, PT, PT, PT, PT, 0x8, 0x0 ;  /* 0x000000000000781c */ /* 0x000fe40003f0e170 */
[----:B-1----:R-:W-:-:S04]  /*73a0*/  SHF.R.U32.HI R28, RZ, 0x7, R28 ;  /* 0x00000007ff1c7819 */ /* 0x002fc8000001161c */
[----:B------:R-:W-:-:S13]  /*73b0*/  ISETP.NE.AND P5, PT, R28, 0x1, PT ;  /* 0x000000011c00780c */ /* 0x000fda0003fa5270 */
[----:B------:R-:W-:Y:S06]  /*73c0*/  @!P5 BAR.ARV 0x9, 0x100 ;  /* 0x024400000000db1d */ /* 0x000fec0000002000 */
.L_x_10747:
[----:B------:R-:W2:Y:S01]  /*73d0*/  LDL R8, [R1+0x1c] ;  /* 0x00001c0001087983 */ /* 0x000ea20000100800 */
[----:B------:R-:W1:Y:S01]  /*73e0*/  LDC R0, c[0x0][0x448] ;  /* 0x00011200ff007b82 */ /* 0x000e620000000800 */
[----:B------:R-:W-:-:S07]  /*73f0*/  IADD3 R7, R139, 0x1, -R138 ;  /* 0x000000018b077810 */ /* 0x000fce0007ffe88a */
[----:B------:R-:W3:Y:S01]  /*7400*/  LDC.64 R4, c[0x0][0x9e0] ;  /* 0x00027800ff047b82 */ /* 0x000ee20000000a00 */
[----:B-1----:R-:W-:Y:S02]  /*7410*/  ISETP.NE.AND P1, PT, R0, 0x1, PT ;  /* 0x000000010000780c */ /* 0x002fe40003f25270 */
[----:B---3--:R-:W-:-:S11]  /*7420*/  ISETP.GE.AND P2, PT, R5, 0x1, PT ;  /* 0x000000010500780c */ /* 0x008fd60003f46270 */
[----:B------:R-:W1:Y:S08]  /*7430*/  @P1 LDC R3, c[0x0][0x44c] ;  /* 0x00011300ff031b82 */ /* 0x000e700000000800 */
[----:B------:R-:W3:Y:S01]  /*7440*/  @P1 LDC R6, c[0x0][0x450] ;  /* 0x00011400ff061b82 */ /* 0x000ee20000000800 */
[----:B--2---:R-:W-:-:S04]  /*7450*/  VIADD R0, R8, 0xbf ;  /* 0x000000bf08007836 */ /* 0x004fc80000000000 */
[----:B-1----:R-:W-:-:S05]  /*7460*/  @P1 IMAD.HI.U32 R3, R0, R3, RZ ;  /* 0x0000000300031227 */ /* 0x002fca00078e00ff */
[----:B---3--:R-:W-:-:S05]  /*7470*/  @P1 SHF.R.U32.HI R0, RZ, R6, R3 ;  /* 0x00000006ff001219 */ /* 0x008fca0000011603 */
[----:B------:R-:W-:Y:S01]  /*7480*/  IMAD.IADD R3, R7, 0x1, R0 ;  /* 0x0000000107037824 */ /* 0x000fe200078e0200 */
[----:B------:R-:W-:Y:S06]  /*7490*/  @P0 BRA `(.L_x_10808) ;  /* 0x00000000000c0947 */ /* 0x000fec0003800000 */
[----:B------:R-:W1:Y:S01]  /*74a0*/  FENCE.VIEW.ASYNC.G ;  /* 0x00000000000073c6 */ /* 0x000e620000000100 */
[----:B------:R-:W-:Y:S05]  /*74b0*/  WARPSYNC.ALL ;  /* 0x0000000000007948 */ /* 0x000fea0003800000 */
[----:B-1----:R-:W-:Y:S06]  /*74c0*/  BAR.ARV 0xc, 0x200 ;  /* 0x0308000000007b1d */ /* 0x002fec0000002000 */
.L_x_10808:
        /* <DEDUP_REMOVED lines=13> */
.L_x_10811:
[----:B------:R-:W-:-:S13]  /*75a0*/  ISETP.NE.AND P0, PT, R5, 0x1, PT ;  /* 0x000000010500780c */ /* 0x000fda0003f05270 */
[----:B------:R-:W1:Y:S02]  /*75b0*/  @P0 LDC.64 R6, c[0x0][0x9e8] ;  /* 0x00027a00ff060b82 */ /* 0x000e640000000a00 */
[----:B-1----:R-:W-:-:S05]  /*75c0*/  @P0 IMAD.HI.U32 R6, R0, R6, RZ ;  /* 0x0000000600060227 */ /* 0x002fca00078e00ff */
[----:B------:R-:W-:-:S07]  /*75d0*/  @P0 SHF.R.U32.HI R0, RZ, R7, R6 ;  /* 0x00000007ff000219 */ /* 0x000fce0000011606 */
.L_x_10812:
[----:B------:R-:W-:Y:S05]  /*75e0*/  BSYNC B0 ;  /* 0x0000000000007941 */ /* 0x000fea0003800000 */
.L_x_10810:
[----:B------:R-:W-:-:S05]  /*75f0*/  IMAD R3, R0, R5, R5 ;  /* 0x0000000500037224 */ /* 0x000fca00078e0205 */
[----:B------:R-:W-:-:S07]  /*7600*/  VIMNMX R4, R4, R3, PT ;  /* 0x0000000304047248 */ /* 0x000fce0003fe0100 */
.L_x_10809:
[----:B------:R-:W1:Y:S01]  /*7610*/  @P1 LDC R0, c[0x0][0x44c] ;  /* 0x00011300ff001b82 */ /* 0x000e620000000800 */
[----:B------:R-:W-:Y:S01]  /*7620*/  VIADD R4, R4, 0x7f ;  /* 0x0000007f04047836 */ /* 0x000fe20000000000 */
[----:B------:R-:W-:-:S04]  /*7630*/  ULDC UR4, c[0x0][0x9dc] ;  /* 0x0002770000047ab9 */ /* 0x000fc80000000800 */
[----:B------:R-:W-:Y:S02]  /*7640*/  SHF.R.S32.HI R3, RZ, 0x1f, R4 ;  /* 0x0000001fff037819 */ /* 0x000fe40000011404 */
[----:B------:R-:W2:Y:S02]  /*7650*/  @P1 LDC R7, c[0x0][0x450] ;  /* 0x00011400ff071b82 */ /* 0x000ea40000000800 */
[----:B------:R-:W-:-:S04]  /*7660*/  LEA.HI R3, R3, R4, RZ, 0x7 ;  /* 0x0000000403037211 */ /* 0x000fc800078f38ff */
[----:B------:R-:W-:-:S04]  /*7670*/  SHF.R.S32.HI R3, RZ, 0x7, R3 ;  /* 0x00000007ff037819 */ /* 0x000fc80000011403 */
[----:B------:R-:W-:Y:S01]  /*7680*/  VIMNMX R9, R112, R3, PT ;  /* 0x0000000370097248 */ /* 0x000fe20003fe0100 */
[----:B-1----:R-:W-:-:S04]  /*7690*/  @P1 IMAD.HI.U32 R6, R8, R0, RZ ;  /* 0x0000000008061227 */ /* 0x002fc800078e00ff */
[----:B------:R-:W-:Y:S01]  /*76a0*/  IMAD.MOV.U32 R0, RZ, RZ, R8 ;  /* 0x000000ffff007224 */ /* 0x000fe200078e0008 */
        /* <DEDUP_REMOVED lines=14> */
.L_x_10815:
[----:B------:R-:W-:-:S13]  /*7790*/  ISETP.NE.AND P0, PT, R5, 0x1, PT ;  /* 0x000000010500780c */ /* 0x000fda0003f05270 */
[----:B------:R-:W1:Y:S02]  /*77a0*/  @P0 LDC.64 R6, c[0x0][0x9e8] ;  /* 0x00027a00ff060b82 */ /* 0x000e640000000a00 */
[----:B-1----:R-:W-:-:S05]  /*77b0*/  @P0 IMAD.HI.U32 R4, R0, R6, RZ ;  /* 0x0000000600040227 */ /* 0x002fca00078e00ff */
[----:B------:R-:W-:-:S07]  /*77c0*/  @P0 SHF.R.U32.HI R0, RZ, R7, R4 ;  /* 0x00000007ff000219 */ /* 0x000fce0000011604 */
.L_x_10816:
[----:B------:R-:W-:Y:S05]  /*77d0*/  BSYNC B0 ;  /* 0x0000000000007941 */ /* 0x000fea0003800000 */
.L_x_10814:
[----:B------:R-:W-:-:S05]  /*77e0*/  IMAD R0, R0, R5, RZ ;  /* 0x0000000500007224 */ /* 0x000fca00078e02ff */
[----:B------:R-:W-:-:S07]  /*77f0*/  VIMNMX R3, R3, R0, !PT ;  /* 0x0000000003037248 */ /* 0x000fce0007fe0100 */
.L_x_10813:
        /* <DEDUP_REMOVED lines=14> */
[----:B------:R-:W1:Y:S01]  /*78e0*/  I2F.RP R3, R6 ;  /* 0x0000000600037306 */ /* 0x000e620000209400 */
[----:B------:R-:W-:Y:S02]  /*78f0*/  IABS R12, R8 ;  /* 0x00000008000c7213 */ /* 0x000fe40000000000 */
[----:B------:R-:W-:-:S05]  /*7900*/  IMAD.IADD R0, R0, 0x1, -R11 ;  /* 0x0000000100007824 */ /* 0x000fca00078e0a0b */
[----:B------:R-:W-:Y:S02]  /*7910*/  IABS R10, R0 ;  /* 0x00000000000a7213 */ /* 0x000fe40000000000 */
[----:B------:R-:W-:-:S04]  /*7920*/  LOP3.LUT R0, R0, R8, RZ, 0x3c, !PT ;  /* 0x0000000800007212 */ /* 0x000fc800078e3cff */
[----:B------:R-:W-:Y:S01]  /*7930*/  ISETP.GE.AND P2, PT, R0, RZ, PT ;  /* 0x000000ff0000720c */ /* 0x000fe20003f46270 */
[----:B-1----:R-:W1:Y:S02]  /*7940*/  MUFU.RCP R3, R3 ;  /* 0x0000000300037308 */ /* 0x002e640000001000 */
[----:B-1----:R-:W-:Y:S02]  /*7950*/  VIADD R4, R3, 0xffffffe ;  /* 0x0ffffffe03047836 */ /* 0x002fe40000000000 */
[----:B------:R-:W-:-:S04]  /*7960*/  IMAD.MOV R3, RZ, RZ, -R12 ;  /* 0x000000ffff037224 */ /* 0x000fc800078e0a0c */
[----:B------:R1:W2:Y:S02]  /*7970*/  F2I.FTZ.U32.TRUNC.NTZ R5, R4 ;  /* 0x0000000400057305 */ /* 0x0002a4000021f000 */
[----:B-1----:R-:W-:Y:S02]  /*7980*/  IMAD.MOV.U32 R4, RZ, RZ, RZ ;  /* 0x000000ffff047224 */ /* 0x002fe400078e00ff */
[----:B--2---:R-:W-:-:S04]  /*7990*/  IMAD.MOV R7, RZ, RZ, -R5 ;  /* 0x000000ffff077224 */ /* 0x004fc800078e0a05 */
        /* <DEDUP_REMOVED lines=14> */
.L_x_10818:
[----:B------:R-:W-:Y:S05]  /*7a80*/  BSYNC B0 ;  /* 0x0000000000007941 */ /* 0x000fea0003800000 */
.L_x_10817:
        /* <DEDUP_REMOVED lines=28> */
[----:B--2---:R-:W-:-:S05]  /*7c50*/  IMAD R0, R0, R88, R11 ;  /* 0x0000005800007224 */ /* 0x004fca00078e020b */
[----:B------:R0:W-:Y:S01]  /*7c60*/  STL [R1+0x48], R0 ;  /* 0x0000480001007387 */ /* 0x0001e20000100800 */
[----:B------:R-:W-:-:S04]  /*7c70*/  VIADDMNMX R88, R0, R88, R9, PT ;  /* 0x0000005800587246 */ /* 0x000fc80003800109 */
[----:B------:R-:W-:-:S13]  /*7c80*/  ISETP.GT.AND P1, PT, R88, R0, PT ;  /* 0x000000005800720c */ /* 0x000fda0003f24270 */
[----:B0-----:R-:W-:Y:S05]  /*7c90*/  @!P1 BRA `(.L_x_10819) ;  /* 0x0000011400989947 */ /* 0x001fea0003800000 */
[----:B------:R-:W0:Y:S01]  /*7ca0*/  S2R R0, SR_TID.X ;  /* 0x0000000000007919 */ /* 0x000e220000002100 */
[----:B------:R-:W-:Y:S01]  /*7cb0*/  UMOV UR4, 0xffffffff ;  /* 0xffffffff00047882 */ /* 0x000fe20000000000 */
[----:B0-----:R-:W-:-:S05]  /*7cc0*/  VIADD R45, R0, 0xffffff80 ;  /* 0xffffff80002d7836 */ /* 0x001fca0000000000 */
[----:B------:R-:W-:-:S04]  /*7cd0*/  SHF.R.S32.HI R52, RZ, 0x1f, R45 ;  /* 0x0000001fff347819 */ /* 0x000fc8000001142d */
[----:B------:R-:W-:-:S04]  /*7ce0*/  LEA.HI R13, R52, R45, RZ, 0x7 ;  /* 0x0000002d340d7211 */ /* 0x000fc800078f38ff */
[----:B------:R-:W-:Y:S01]  /*7cf0*/  SHF.R.S32.HI R13, RZ, 0x7, R13 ;  /* 0x00000007ff0d7819 */ /* 0x000fe2000001140d */
[----:B------:R-:W-:Y:S06]  /*7d00*/  BRA.DIV UR4, `(.L_x_10820) ;  /* 0x000001d204dc7947 */ /* 0x000fec000b800000 */
[----:B------:R0:W1:Y:S02]  /*7d10*/  SHFL.IDX PT, R157, R13, RZ, 0x1f ;  /* 0x00001fff0d9d7589 */ /* 0x00006400000e0000 */
.L_x_11144:
[----:B-1----:R-:W-:Y:S01]  /*7d20*/  IMAD.HI R0, R157, 0x55555556, RZ ;  /* 0x555555569d007827 */ /* 0x002fe200078e02ff */
[----:B------:R-:W-:Y:S03]  /*7d30*/  BSSY B6, `(.L_x_10821) ;  /* 0x000001f000067945 */ /* 0x000fe60003800000 */
[----:B------:R-:W-:Y:S01]  /*7d40*/  VIADD R3, R2, 0x21800 ;  /* 0x0002180002037836 */ /* 0x000fe20000000000 */
[----:B------:R-:W-:-:S04]  /*7d50*/  LEA.HI R0, R0, R0, RZ, 0x1 ;  /* 0x0000000000007211 */ /* 0x000fc800078f08ff */
[----:B------:R-:W-:Y:S01]  /*7d60*/  LOP3.LUT P0, RZ, R3, 0x3ff, RZ, 0xc0, !PT ;  /* 0x000003ff03ff7812 */ /* 0x000fe2000780c0ff */
[----:B------:R-:W-:-:S04]  /*7d70*/  IMAD R4, R0, -0x3, R157 ;  /* 0xfffffffd00047824 */ /* 0x000fc800078e029d */
[----:B------:R-:W-:Y:S01]  /*7d80*/  IMAD R0, R4, 0x1000, R2 ;  /* 0x0000100004007824 */ /* 0x000fe200078e0202 */
[----:B------:R1:W-:Y:S03]  /*7d90*/  STL [R1+0x28], R4 ;  /* 0x0000280401007387 */ /* 0x0003e60000100800 */
[----:B------:R-:W-:-:S05]  /*7da0*/  VIADD R0, R0, 0xc400 ;  /* 0x0000c40000007836 */ /* 0x000fca0000000000 */
[----:B------:R-:W-:Y:S01]  /*7db0*/  SHF.R.U32.HI R0, RZ, 0x4, R0 ;  /* 0x00000004ff007819 */ /* 0x000fe20000011600 */
[----:B-1----:R-:W-:-:S03]  /*7dc0*/  IMAD R4, R4, 0x2000, R3 ;  /* 0x0000200004047824 */ /* 0x002fc600078e0203 */
[----:B------:R-:W-:Y:S02]  /*7dd0*/  LOP3.LUT R44, R0, 0x3fff, RZ, 0xc0, !PT ;  /* 0x00003fff002c7812 */ /* 0x000fe400078ec0ff */
[----:B------:R-:W-:-:S04]  /*7de0*/  SHF.R.U32.HI R4, RZ, 0x4, R4 ;  /* 0x00000004ff047819 */ /* 0x000fc80000011604 */
[----:B------:R-:W-:-:S05]  /*7df0*/  LOP3.LUT R3, R4, 0x3fff, RZ, 0xc0, !PT ;  /* 0x00003fff04037812 */ /* 0x000fca00078ec0ff */
[----:B------:R1:W-:Y:S01]  /*7e00*/  STL [R1+0x3c], R3 ;  /* 0x00003c0301007387 */ /* 0x0003e20000100800 */
[----:B------:R-:W-:Y:S05]  /*7e10*/  @!P0 BRA `(.L_x_10822) ;  /* 0x0000000000408947 */ /* 0x000fea0003800000 */
[----:B------:R-:W-:Y:S01]  /*7e20*/  MOV R14, 0x0 ;  /* 0x00000000000e7802 */ /* 0x000fe20000000f00 */
[----:B------:R-:W-:Y:S01]  /*7e30*/  ULDC.64 UR4, c[0x4][0x1b8] ;  /* 0x01006e0000047ab9 */ /* 0x000fe20000000a00 */
[----:B------:R-:W-:Y:S01]  /*7e40*/  ULDC.64 UR6, c[0x4][0x1c0] ;  /* 0x0100700000067ab9 */ /* 0x000fe20000000a00 */
[----:B------:R-:W-:Y:S02]  /*7e50*/  IMAD.U32 R4, RZ, RZ, UR4 ;  /* 0x00000004ff047e24 */ /* 0x000fe4000f8e00ff */
[----:B------:R-:W-:Y:S01]  /*7e60*/  IMAD.U32 R5, RZ, RZ, UR5 ;  /* 0x00000005ff057e24 */ /* 0x000fe2000f8e00ff */
[----:B------:R-:W2:Y:S01]  /*7e70*/  LDC.64 R14, c[0x4][R14] ;  /* 0x010000000e0e7b82 */ /* 0x000ea20000000a00 */
[----:B------:R-:W-:Y:S01]  /*7e80*/  ULDC.64 UR4, c[0x4][0x28] ;  /* 0x01000a0000047ab9 */ /* 0x000fe20000000a00 */
        /* <DEDUP_REMOVED lines=8> */
[----:B-12--5:R-:W-:Y:S05]  /*7f10*/  CALL.ABS.NOINC R14 ;  /* 0x000000000e007343 */ /* 0x026fea0003c00000 */
.L_x_10822:
[----:B------:R-:W-:Y:S05]  /*7f20*/  BSYNC B6 ;  /* 0x0000000000067941 */ /* 0x000fea0003800000 */
.L_x_10821:
[----:B------:R-:W-:Y:S02]  /*7f30*/  ULDC UR4, c[0x0][0x3f4] ;  /* 0x0000fd0000047ab9 */ /* 0x000fe40000000800 */
[----:B------:R-:W-:-:S13]  /*7f40*/  ISETP.LT.AND P0, PT, RZ, UR4, PT ;  /* 0x00000004ff007c0c */ /* 0x000fda000bf01270 */
[----:B------:R-:W-:Y:S05]  /*7f50*/  @P0 BRA `(.L_x_10823) ;  /* 0x0000000000400947 */ /* 0x000fea0003800000 */
[----:B------:R-:W2:Y:S02]  /*7f60*/  LDL R20, [R1+0x5c] ;  /* 0x00005c0001147983 */ /* 0x000ea40000100800 */
[----:B--2---:R-:W-:-:S04]  /*7f70*/  LEA.HI R0, R20, R20, RZ, 0x1 ;  /* 0x0000001414007211 */ /* 0x004fc800078f08ff */
[----:B------:R-:W-:-:S05]  /*7f80*/  LOP3.LUT R0, R0, 0xfffffffe, RZ, 0xc0, !PT ;  /* 0xfffffffe00007812 */ /* 0x000fca00078ec0ff */
[----:B------:R-:W-:-:S05]  /*7f90*/  IMAD.IADD R0, R20, 0x1, -R0 ;  /* 0x0000000114007824 */ /* 0x000fca00078e0a00 */
[----:B-1----:R-:W-:-:S04]  /*7fa0*/  SHF.L.U32 R3, R0, 0x1f, RZ ;  /* 0x0000001f00037819 */ /* 0x002fc800000006ff */
[----:B------:R1:W2:Y:S03]  /*7fb0*/  SYNCS.PHASECHK.TRANS64.TRYWAIT P0, [R2+URZ+0x2d800], R3 ;  /* 0x02d80003020075a7 */ /* 0x0002a6000800017f */
[----:B--2---:R-:W-:Y:S05]  /*7fc0*/  @!P0 NANOSLEEP.SYNCS 0x989680 ;  /* 0x009896800000895d */ /* 0x004fea0003900000 */
[----:B------:R-:W2:Y:S01]  /*7fd0*/  @!P0 SYNCS.PHASECHK.TRANS64 P0, [R2+URZ+0x2d800], R3 ;  /* 0x02d80003020085a7 */ /* 0x000ea2000800007f */
[----:B------:R-:W-:Y:S04]  /*7fe0*/  BSSY B0, `(.L_x_10824) ;  /* 0x0000006000007945 */ /* 0x000fe80003800000 */
[----:B--2---:R-:W-:Y:S05]  /*7ff0*/  @P0 BRA `(.L_x_10825) ;  /* 0x0000000000100947 */ /* 0x004fea0003800000 */
.L_x_10826:
[----:B--2---:R2:W3:Y:S02]  /*8000*/  SYNCS.PHASECHK.TRANS64.TRYWAIT P0, [R2+URZ+0x2d800], R3 ;  /* 0x02d80003020075a7 */ /* 0x0044e4000800017f */
[----:B---3--:R-:W-:Y:S05]  /*8010*/  @!P0 NANOSLEEP.SYNCS 0x989680 ;  /* 0x009896800000895d */ /* 0x008fea0003900000 */
[----:B------:R-:W3:Y:S02]  /*8020*/  @!P0 SYNCS.PHASECHK.TRANS64 P0, [R2+URZ+0x2d800], R3 ;  /* 0x02d80003020085a7 */ /* 0x000ee4000800007f */
[----:B---3--:R-:W-:Y:S05]  /*8030*/  @!P0 BRA `(.L_x_10826) ;  /* 0xfffffffc00f08947 */ /* 0x008fea000383ffff */
.L_x_10825:
[----:B------:R-:W-:Y:S05]  /*8040*/  BSYNC B0 ;  /* 0x0000000000007941 */ /* 0x000fea0003800000 */
.L_x_10824:
[----:B------:R-:W-:Y:S05]  /*8050*/  BRA `(.L_x_10827) ;  /* 0x00000040008c7947 */ /* 0x000fea0003800000 */
.L_x_10823:
[----:B------:R-:W-:Y:S01]  /*8060*/  ULOP3.LUT UP0, URZ, UR38, 0x1bf, URZ, 0xc0, !UPT ;  /* 0x000001bf263f7892 */ /* 0x000fe2000f80c03f */
[----:B-----5:R-:W-:Y:S01]  /*8070*/  SHF.R.S32.HI R0, RZ, 0x1f, R106 ;  /* 0x0000001fff007819 */ /* 0x020fe2000001146a */
[----:B------:R-:W-:Y:S01]  /*8080*/  ULDC.64 UR4, c[0x0][0x3f8] ;  /* 0x0000fe0000047ab9 */ /* 0x000fe20000000a00 */
[----:B------:R-:W-:Y:S01]  /*8090*/  ULDC.64 UR6, c[0x0][0x408] ;  /* 0x0001020000067ab9 */ /* 0x000fe20000000a00 */
[----:B------:R-:W-:Y:S02]  /*80a0*/  IMAD.WIDE.U32 R24, R106, UR4, RZ ;  /* 0x000000046a187c25 */ /* 0x000fe4000f8e00ff */
[----:B------:R-:W-:Y:S02]  /*80b0*/  PLOP3.LUT P0, PT, PT, PT, UP0, 0x80, 0x0 ;  /* 0x000000000000781c */ /* 0x000fe40003f0f008 */
[C---:B-1----:R-:W-:Y:S02]  /*80c0*/  IMAD R3, R0.reuse, UR4, RZ ;  /* 0x0000000400037c24 */ /* 0x042fe4000f8e02ff */
        /* <DEDUP_REMOVED lines=23> */
.L_x_10828:
[----:B------:R-:W2:Y:S01]  /*8240*/  LDL R20, [R1+0x1c] ;  /* 0x00001c0001147983 */ /* 0x000ea20000100800 */
[----:B------:R-:W-:Y:S01]  /*8250*/  ULDC.U8 UR4, c[0x0][0x410] ;  /* 0x0001040000047ab9 */ /* 0x000fe20000000000 */
[----:B------:R-:W-:Y:S01]  /*8260*/  BSSY B0, `(.L_x_10829) ;  /* 0x00003fa000007945 */ /* 0x000fe20003800000 */
[----:B------:R-:W-:Y:S01]  /*8270*/  ISETP.NE.AND P0, PT, RZ, UR4, PT ;  /* 0x00000004ff007c0c */ /* 0x000fe2000bf05270 */
[----:B--2---:R-:W-:-:S12]  /*8280*/  IMAD.IADD R10, R136, 0x1, R20 ;  /* 0x00000001880a7824 */ /* 0x004fd800078e0214 */
[----:B------:R-:W-:Y:S05]  /*8290*/  @!P0 BRA `(.L_x_10830) ;  /* 0x0000001c00e48947 */ /* 0x000fea0003800000 */
[----:B------:R-:W1:Y:S01]  /*82a0*/  LDC R7, c[0x0][0x448] ;  /* 0x00011200ff077b82 */ /* 0x000e620000000800 */
[----:B------:R-:W-:Y:S01]  /*82b0*/  ULDC.64 UR4, c[0x0][0x3f8] ;  /* 0x0000fe0000047ab9 */ /* 0x000fe20000000a00 */
[----:B------:R-:W-:Y:S01]  /*82c0*/  ULDC.64 UR6, c[0x0][0x408] ;  /* 0x0001020000067ab9 */ /* 0x000fe20000000a00 */
[----:B------:R-:W-:Y:S02]  /*82d0*/  IMAD.MOV.U32 R4, RZ, RZ, R24 ;  /* 0x000000ffff047224 */ /* 0x000fe400078e0018 */
[----:B------:R-:W-:Y:S02]  /*82e0*/  IMAD.MOV.U32 R8, RZ, RZ, R106 ;  /* 0x000000ffff087224 */ /* 0x000fe400078e006a */
[----:B------:R-:W-:Y:S01]  /*82f0*/  IMAD.MOV.U32 R9, RZ, RZ, R29 ;  /* 0x000000ffff097224 */ /* 0x000fe200078e001d */
[----:B-1----:R-:W-:-:S13]  /*8300*/  ISETP.NE.AND P0, PT, R7, 0x1, PT ;  /* 0x000000010700780c */ /* 0x002fda0003f05270 */
[----:B------:R-:W1:Y:S08]  /*8310*/  @P0 LDC R3, c[0x0][0x44c] ;  /* 0x00011300ff030b82 */ /* 0x000e700000000800 */
[----:B------:R-:W2:Y:S01]  /*8320*/  @P0 LDC R5, c[0x0][0x450] ;  /* 0x00011400ff050b82 */ /* 0x000ea20000000800 */
[----:B-1----:R-:W-:-:S04]  /*8330*/  @P0 IMAD.HI.U32 R0, R10, R3, RZ ;  /* 0x000000030a000227 */ /* 0x002fc800078e00ff */
[----:B------:R-:W-:Y:S01]  /*8340*/  IMAD.MOV.U32 R3, RZ, RZ, R10 ;  /* 0x000000ffff037224 */ /* 0x000fe200078e000a */
[----:B--2---:R-:W-:Y:S01]  /*8350*/  @P0 SHF.R.U32.HI R3, RZ, R5, R0 ;  /* 0x00000005ff030219 */ /* 0x004fe20000011600 */
[----:B------:R-:W-:-:S03]  /*8360*/  IMAD.MOV.U32 R5, RZ, RZ, R27 ;  /* 0x000000ffff057224 */ /* 0x000fc600078e001b */
[----:B------:R-:W-:Y:S01]  /*8370*/  SHF.R.S32.HI R0, RZ, 0x1f, R3 ;  /* 0x0000001fff007819 */ /* 0x000fe20000011403 */
[----:B------:R-:W-:-:S04]  /*8380*/  IMAD.WIDE.U32 R4, R3, UR4, R4 ;  /* 0x0000000403047c25 */ /* 0x000fc8000f8e0004 */
[C---:B------:R-:W-:Y:S02]  /*8390*/  IMAD R6, R0.reuse, UR4, RZ ;  /* 0x0000000400067c24 */ /* 0x040fe4000f8e02ff */
[----:B------:R-:W-:Y:S02]  /*83a0*/  IMAD R0, R0, UR6, RZ ;  /* 0x0000000600007c24 */ /* 0x000fe4000f8e02ff */
[C---:B0-----:R-:W-:Y:S01]  /*83b0*/  IMAD R13, R3.reuse, UR5, R6 ;  /* 0x00000005030d7c24 */ /* 0x041fe2000f8e0206 */
        /* <DEDUP_REMOVED lines=13> */
[----:B------:R-:W2:Y:S04]  /*8490*/  SHFL.IDX PT, R6, R6, RZ, 0x1e1f ;  /* 0x001e1fff06067589 */ /* 0x000ea800000e0000 */
[----:B------:R-:W3:Y:S04]  /*84a0*/  SHFL.IDX PT, R0, R0, RZ, 0x1e1f ;  /* 0x001e1fff00007589 */ /* 0x000ee800000e0000 */
[----:B0-----:R-:W4:Y:S02]  /*84b0*/  SHFL.IDX PT, R39, R39, RZ, 0x1e1f ;  /* 0x001e1fff27277589 */ /* 0x001f2400000e0000 */
.L_x_11150:
[----:B------:R-:W5:Y:S01]  /*84c0*/  LDL R58, [R1+0x5c] ;  /* 0x00005c00013a7983 */ /* 0x000f620000100800 */
[----:B------:R-:W-:Y:S01]  /*84d0*/  IMAD R4, R138, R7, RZ ;  /* 0x000000078a047224 */ /* 0x000fe200078e02ff */
[----:B------:R-:W-:Y:S01]  /*84e0*/  BSSY B1, `(.L_x_10832) ;  /* 0x0000060000017945 */ /* 0x000fe20003800000 */
[----:B------:R-:W-:Y:S02]  /*84f0*/  CS2R R34, SRZ ;  /* 0x0000000000227805 */ /* 0x000fe4000001ff00 */
[----:B------:R-:W-:Y:S01]  /*8500*/  CS2R R30, SRZ ;  /* 0x00000000001e7805 */ /* 0x000fe2000001ff00 */
[----:B------:R-:W-:Y:S01]  /*8510*/  IMAD R73, R73, -0xc0, R4 ;  /* 0xffffff4049497824 */ /* 0x000fe200078e0204 */
[----:B------:R-:W-:Y:S02]  /*8520*/  ISETP.GE.AND P1, PT, R10, R4, PT ;  /* 0x000000040a00720c */ /* 0x000fe40003f26270 */
[----:B------:R-:W-:Y:S02]  /*8530*/  CS2R R26, SRZ ;  /* 0x00000000001a7805 */ /* 0x000fe4000001ff00 */
        /* <DEDUP_REMOVED lines=18> */
[----:B------:R-:W4:Y:S04]  /*8660*/  LDL.64 R54, [R1] ;  /* 0x0000000001367983 */ /* 0x000f280000100a00 */
        /* <DEDUP_REMOVED lines=10> */
[C---:B--2---:R-:W-:Y:S01]  /*8710*/  ISETP.GE.AND P4, PT, R5.reuse, UR4, PT ;  /* 0x0000000405007c0c */ /* 0x044fe2000bf86270 */
[----:B------:R-:W-:Y:S01]  /*8720*/  IMAD.SHL.U32 R8, R5, 0x2, RZ ;  /* 0x0000000205087824 */ /* 0x000fe200078e00ff */
[----:B------:R-:W-:Y:S02]  /*8730*/  SHF.R.S32.HI R4, RZ, 0x1f, R5 ;  /* 0x0000001fff047819 */ /* 0x000fe40000011405 */
[----:B---3--:R-:W-:Y:S02]  /*8740*/  ISETP.GE.AND P3, PT, R41, UR4, PT ;  /* 0x0000000429007c0c */ /* 0x008fe4000bf66270 */
[----:B------:R-:W-:-:S07]  /*8750*/  SHF.L.U64.HI R7, R5, 0x1, R4 ;  /* 0x0000000105077819 */ /* 0x000fce0000010204 */
[-C--:B------:R-:W-:Y:S02]  /*8760*/  @!P4 IADD3 R4, P1, R6, R8.reuse, RZ ;  /* 0x000000080604c210 */ /* 0x080fe40007f3e0ff */
[----:B----4-:R-:W-:Y:S01]  /*8770*/  @!P4 IADD3 R8, P2, R39, R8, RZ ;  /* 0x000000082708c210 */ /* 0x010fe20007f5e0ff */
[----:B------:R-:W-:-:S04]  /*8780*/  IMAD.SHL.U32 R48, R41, 0x2, RZ ;  /* 0x0000000229307824 */ /* 0x000fc800078e00ff */
[--C-:B------:R-:W-:Y:S01]  /*8790*/  @!P4 IMAD.X R9, R0, 0x1, R7.reuse, P2 ;  /* 0x000000010009c824 */ /* 0x100fe200010e0607 */
[C---:B------:R-:W-:Y:S01]  /*87a0*/  ISETP.GE.AND P2, PT, R40.reuse, UR4, PT ;  /* 0x0000000428007c0c */ /* 0x040fe2000bf46270 */
[----:B-1----:R-:W-:Y:S01]  /*87b0*/  @!P4 IMAD.X R5, R3, 0x1, R7, P1 ;  /* 0x000000010305c824 */ /* 0x002fe200008e0607 */
[----:B------:R-:W-:Y:S01]  /*87c0*/  SHF.R.S32.HI R7, RZ, 0x1f, R41 ;  /* 0x0000001fff077819 */ /* 0x000fe20000011429 */
[----:B------:R-:W-:Y:S01]  /*87d0*/  IMAD.SHL.U32 R42, R40, 0x2, RZ ;  /* 0x00000002282a7824 */ /* 0x000fe200078e00ff */
[----:B------:R-:W5:Y:S01]  /*87e0*/  @!P4 LD.E.64 R30, desc[UR40][R8.64] ;  /* 0x00000028081ec980 */ /* 0x000f62000c101b00 */
[----:B------:R-:W-:Y:S02]  /*87f0*/  ISETP.GE.AND P1, PT, R38, UR4, PT ;  /* 0x0000000426007c0c */ /* 0x000fe4000bf26270 */
[----:B------:R-:W-:Y:S01]  /*8800*/  SHF.L.U64.HI R7, R41, 0x1, R7 ;  /* 0x0000000129077819 */ /* 0x000fe20000010207 */
[----:B------:R0:W5:Y:S01]  /*8810*/  @!P4 LD.E.64 R32, desc[UR40][R4.64] ;  /* 0x000000280420c980 */ /* 0x000162000c101b00 */
[----:B------:R-:W-:-:S02]  /*8820*/  @!P3 IADD3 R50, P5, R6, R48, RZ ;  /* 0x000000300632b210 */ /* 0x000fc40007fbe0ff */
[----:B------:R-:W-:Y:S02]  /*8830*/  @!P3 IADD3 R48, P4, R39, R48, RZ ;  /* 0x000000302730b210 */ /* 0x000fe40007f9e0ff */
[----:B------:R-:W-:Y:S01]  /*8840*/  SHF.R.S32.HI R11, RZ, 0x1f, R40 ;  /* 0x0000001fff0b7819 */ /* 0x000fe20000011428 */
[--C-:B------:R-:W-:Y:S01]  /*8850*/  @!P3 IMAD.X R51, R3, 0x1, R7.reuse, P5 ;  /* 0x000000010333b824 */ /* 0x100fe200028e0607 */
[-C--:B------:R-:W-:Y:S01]  /*8860*/  @!P2 IADD3 R46, P5, R6, R42.reuse, RZ ;  /* 0x0000002a062ea210 */ /* 0x080fe20007fbe0ff */
[----:B------:R-:W-:Y:S01]  /*8870*/  @!P3 IMAD.X R49, R0, 0x1, R7, P4 ;  /* 0x000000010031b824 */ /* 0x000fe200020e0607 */
[----:B------:R-:W-:Y:S01]  /*8880*/  SHF.L.U64.HI R11, R40, 0x1, R11 ;  /* 0x00000001280b7819 */ /* 0x000fe2000001020b */
[----:B0-----:R-:W-:Y:S01]  /*8890*/  IMAD.SHL.U32 R4, R38, 0x2, RZ ;  /* 0x0000000226047824 */ /* 0x001fe200078e00ff */
[----:B------:R-:W-:Y:S01]  /*88a0*/  @!P2 IADD3 R42, P4, R39, R42, RZ ;  /* 0x0000002a272aa210 */ /* 0x000fe20007f9e0ff */
[----:B------:R-:W5:Y:S01]  /*88b0*/  @!P3 LD.E.64 R28, desc[UR40][R50.64] ;  /* 0x00000028321cb980 */ /* 0x000f62000c101b00 */
[----:B------:R-:W-:Y:S01]  /*88c0*/  SHF.R.S32.HI R10, RZ, 0x1f, R38 ;  /* 0x0000001fff0a7819 */ /* 0x000fe20000011426 */
[----:B------:R-:W-:-:S02]  /*88d0*/  @!P2 IMAD.X R47, R3, 0x1, R11, P5 ;  /* 0x00000001032fa824 */ /* 0x000fc400028e060b */
[----:B------:R-:W-:Y:S01]  /*88e0*/  @!P2 IMAD.X R43, R0, 0x1, R11, P4 ;  /* 0x00000001002ba824 */ /* 0x000fe200020e060b */
[----:B------:R-:W-:Y:S01]  /*88f0*/  SHF.L.U64.HI R10, R38, 0x1, R10 ;  /* 0x00000001260a7819 */ /* 0x000fe2000001020a */
[----:B------:R-:W5:Y:S01]  /*8900*/  @!P3 LD.E.64 R26, desc[UR40][R48.64] ;  /* 0x00000028301ab980 */ /* 0x000f62000c101b00 */
[-C--:B------:R-:W-:Y:S02]  /*8910*/  @!P1 IADD3 R40, P4, R6, R4.reuse, RZ ;  /* 0x0000000406289210 */ /* 0x080fe40007f9e0ff */
[----:B------:R-:W-:Y:S01]  /*8920*/  ISETP.GE.AND P5, PT, R54, UR4, PT ;  /* 0x0000000436007c0c */ /* 0x000fe2000bfa6270 */
[----:B------:R-:W5:Y:S02]  /*8930*/  @!P2 LD.E.64 R24, desc[UR40][R46.64] ;  /* 0x000000282e18a980 */ /* 0x000f64000c101b00 */
[--C-:B------:R-:W-:Y:S01]  /*8940*/  @!P1 IMAD.X R41, R3, 0x1, R10.reuse, P4 ;  /* 0x0000000103299824 */ /* 0x100fe200020e060a */
[----:B------:R-:W-:Y:S01]  /*8950*/  @!P1 IADD3 R4, P4, R39, R4, RZ ;  /* 0x0000000427049210 */ /* 0x000fe20007f9e0ff */
[----:B------:R-:W-:Y:S01]  /*8960*/  IMAD.SHL.U32 R38, R12, 0x2, RZ ;  /* 0x000000020c267824 */ /* 0x000fe200078e00ff */
[----:B------:R-:W5:Y:S03]  /*8970*/  @!P2 LD.E.64 R20, desc[UR40][R42.64] ;  /* 0x000000282a14a980 */ /* 0x000f66000c101b00 */
[----:B------:R-:W-:Y:S01]  /*8980*/  @!P1 IMAD.X R5, R0, 0x1, R10, P4 ;  /* 0x0000000100059824 */ /* 0x000fe200020e060a */
[----:B------:R-:W-:Y:S01]  /*8990*/  ISETP.GE.AND P4, PT, R12, UR4, PT ;  /* 0x000000040c007c0c */ /* 0x000fe2000bf86270 */
[----:B------:R-:W5:Y:S02]  /*89a0*/  @!P1 LD.E.64 R14, desc[UR40][R40.64] ;  /* 0x00000028280e9980 */ /* 0x000f64000c101b00 */
[----:B------:R-:W-:-:S02]  /*89b0*/  @!P5 IMAD.MOV.U32 R7, RZ, RZ, R3 ;  /* 0x000000ffff07d224 */ /* 0x000fc400078e0003 */
[----:B------:R-:W-:Y:S02]  /*89c0*/  @!P5 IMAD.MOV.U32 R8, RZ, RZ, R39 ;  /* 0x000000ffff08d224 */ /* 0x000fe400078e0027 */
[----:B------:R-:W-:Y:S02]  /*89d0*/  @!P5 IMAD.MOV.U32 R9, RZ, RZ, R0 ;  /* 0x000000ffff09d224 */ /* 0x000fe400078e0000 */
        /* <DEDUP_REMOVED lines=9> */
[----:B0-----:R-:W-:Y:S02]  /*8a70*/  CS2R R10, SRZ ;  /* 0x00000000000a7805 */ /* 0x001fe4000001ff00 */
[----:B-1----:R-:W-:Y:S01]  /*8a80*/  CS2R R8, SRZ ;  /* 0x0000000000087805 */ /* 0x002fe2000001ff00 */
[----:B------:R-:W-:Y:S01]  /*8a90*/  @!P4 IMAD.X R39, R0, 0x1, R12, P5 ;  /* 0x000000010027c824 */ /* 0x000fe200028e060c */
[----:B------:R-:W-:Y:S02]  /*8aa0*/  CS2R R12, SRZ ;  /* 0x00000000000c7805 */ /* 0x000fe4000001ff00 */
[----:B------:R0:W5:Y:S04]  /*8ab0*/  @!P4 LD.E.64 R10, desc[UR40][R6.64] ;  /* 0x00000028060ac980 */ /* 0x000168000c101b00 */
[----:B------:R0:W5:Y:S04]  /*8ac0*/  @!P4 LD.E.64 R8, desc[UR40][R38.64] ;  /* 0x000000282608c980 */ /* 0x000168000c101b00 */
[----:B------:R0:W5:Y:S02]  /*8ad0*/  @!P1 LD.E.64 R12, desc[UR40][R4.64] ;  /* 0x00000028040c9980 */ /* 0x000164000c101b00 */
.L_x_10833:
[----:B------:R-:W-:Y:S05]  /*8ae0*/  BSYNC B1 ;  /* 0x0000000000017941 */ /* 0x000fea0003800000 */
.L_x_10832:
[----:B-1---5:R-:W-:Y:S01]  /*8af0*/  IMAD.MOV.U32 R3, RZ, RZ, R35 ;  /* 0x000000ffff037224 */ /* 0x022fe200078e0023 */
[----:B------:R-:W-:Y:S01]  /*8b00*/  LOP3.LUT R53, R53, 0xfffffffe, RZ, 0xc0, !PT ;  /* 0xfffffffe35357812 */ /* 0x000fe200078ec0ff */
[----:B---3--:R-:W-:Y:S01]  /*8b10*/  IMAD.MOV.U32 R0, RZ, RZ, R34 ;  /* 0x000000ffff007224 */ /* 0x008fe200078e0022 */
        /* <DEDUP_REMOVED lines=16> */
[----:B--2---:R-:W-:Y:S01]  /*8c20*/  IMAD.MOV.U32 R6, RZ, RZ, R13 ;  /* 0x000000ffff067224 */ /* 0x004fe200078e000d */
        /* <DEDUP_REMOVED lines=11> */
[----:B----4-:R-:W-:Y:S01]  /*8ce0*/  PRMT R39, R4, 0x5410, R6 ;  /* 0x0000541004277816 */ /* 0x010fe20000000006 */
        /* <DEDUP_REMOVED lines=19> */
.L_x_11151:
[----:B------:R-:W-:Y:S05]  /*8e20*/  BSYNC B1 ;  /* 0x0000000000017941 */ /* 0x000fea0003800000 */
.L_x_10834:
[----:B------:R-:W-:Y:S02]  /*8e30*/  PRMT R40, R0, 0x7610, R40 ;  /* 0x0000761000287816 */ /* 0x000fe40000000028 */
[----:B------:R-:W-:Y:S01]  /*8e40*/  PRMT R41, R4, 0x7610, R41 ;  /* 0x0000761004297816 */ /* 0x000fe20000000029 */
[----:B------:R-:W-:Y:S06]  /*8e50*/  @P0 BRA `(.L_x_10836) ;  /* 0x0000003000e80947 */ /* 0x000fec0003800000 */
[----:B------:R-:W2:Y:S01]  /*8e60*/  LDL.64 R62, [R1] ;  /* 0x00000000013e7983 */ /* 0x000ea20000100a00 */
[----:B------:R-:W2:Y:S03]  /*8e70*/  LDC R4, c[0x0][0x3f4] ;  /* 0x0000fd00ff047b82 */ /* 0x000ea60000000800 */
[----:B------:R-:W0:Y:S04]  /*8e80*/  LDL R61, [R1+0x4c] ;  /* 0x00004c00013d7983 */ /* 0x000e280000100800 */
[----:B------:R-:W3:Y:S04]  /*8e90*/  LDL R59, [R1+0x34] ;  /* 0x00003400013b7983 */ /* 0x000ee80000100800 */
[----:B------:R-:W4:Y:S04]  /*8ea0*/  LDL R58, [R1+0x30] ;  /* 0x00003000013a7983 */ /* 0x000f280000100800 */
[----:B------:R-:W5:Y:S04]  /*8eb0*/  LDL R7, [R1+0x38] ;  /* 0x0000380001077983 */ /* 0x000f680000100800 */
[----:B------:R-:W5:Y:S04]  /*8ec0*/  LDL R6, [R1+0x2c] ;  /* 0x00002c0001067983 */ /* 0x000f680000100800 */
[----:B------:R-:W5:Y:S01]  /*8ed0*/  LDL R5, [R1+0x40] ;  /* 0x0000400001057983 */ /* 0x000f620000100800 */
[----:B------:R-:W-:-:S04]  /*8ee0*/  LEA.HI R45, R52, R45, RZ, 0x2 ;  /* 0x0000002d342d7211 */ /* 0x000fc800078f10ff */
[--C-:B------:R-:W-:Y:S02]  /*8ef0*/  SHF.R.S32.HI R0, RZ, 0x2, R45.reuse ;  /* 0x00000002ff007819 */ /* 0x100fe4000001142d */
[----:B------:R-:W-:-:S04]  /*8f00*/  SHF.R.S32.HI R45, RZ, 0x1f, R45 ;  /* 0x0000001fff2d7819 */ /* 0x000fc8000001142d */
[----:B------:R-:W-:-:S04]  /*8f10*/  LEA.HI R45, R45, R0, RZ, 0x2 ;  /* 0x000000002d2d7211 */ /* 0x000fc800078f10ff */
[----:B------:R-:W-:Y:S01]  /*8f20*/  LOP3.LUT R45, R45, 0xfffffffc, RZ, 0xc0, !PT ;  /* 0xfffffffc2d2d7812 */ /* 0x000fe200078ec0ff */
[----:B------:R-:W-:Y:S04]  /*8f30*/  BSSY B1, `(.L_x_10837) ;  /* 0x000003a000017945 */ /* 0x000fe80003800000 */
[----:B------:R-:W-:-:S05]  /*8f40*/  IMAD.IADD R45, R0, 0x1, -R45 ;  /* 0x00000001002d7824 */ /* 0x000fca00078e0a2d */
[----:B------:R-:W-:Y:S02]  /*8f50*/  LOP3.LUT P0, RZ, R45, 0x2, RZ, 0xc0, !PT ;  /* 0x000000022dff7812 */ /* 0x000fe4000780c0ff */
[----:B--2---:R-:W-:Y:S01]  /*8f60*/  ISETP.GE.AND P6, PT, R62, R4, PT ;  /* 0x000000043e00720c */ /* 0x004fe20003fc6270 */
[----:B0-----:R-:W-:-:S04]  /*8f70*/  IMAD R3, R61, 0x2, R2 ;  /* 0x000000023d037824 */ /* 0x001fc800078e0202 */
        /* <DEDUP_REMOVED lines=9> */
[--C-:B------:R-:W-:Y:S02]  /*9010*/  SHF.R.U32.HI R52, RZ, 0x10, R37.reuse ;  /* 0x00000010ff347819 */ /* 0x100fe40000011625 */
[----:B------:R-:W-:Y:S02]  /*9020*/  SHF.R.U64 R45, R36, 0x10, R37 ;  /* 0x00000010242d7819 */ /* 0x000fe40000001225 */
[----:B------:R-:W-:Y:S02]  /*9030*/  PRMT R59, R57, 0x5410, R59 ;  /* 0x00005410393b7816 */ /* 0x000fe4000000003b */
[----:B------:R-:W-:Y:S02]  /*9040*/  PRMT R52, R39, 0x5432, R52 ;  /* 0x0000543227347816 */ /* 0x000fe40000000034 */
[----:B------:R-:W-:-:S02]  /*9050*/  SHF.R.U64 R58, R34, 0x10, R35 ;  /* 0x00000010223a7819 */ /* 0x000fc40000001223 */
        /* <DEDUP_REMOVED lines=14> */
[C---:B------:R-:W-:Y:S01]  /*9140*/  FFMA.FTZ R61, R34.reuse, R57, -R61 ;  /* 0x00000039223d7223 */ /* 0x040fe2000001083d */
[----:B------:R-:W-:Y:S01]  /*9150*/  FMUL.FTZ R57, R37, R52 ;  /* 0x0000003425397220 */ /* 0x000fe20000410000 */
[----:B------:R-:W-:Y:S02]  /*9160*/  IMAD.U32 R7, R5, 0x10000, RZ ;  /* 0x0001000005077824 */ /* 0x000fe400078e00ff */
[----:B------:R-:W-:Y:S01]  /*9170*/  FFMA.FTZ R60, R34, R60, R35 ;  /* 0x0000003c223c7223 */ /* 0x000fe20000010023 */
[----:B------:R-:W-:Y:S01]  /*9180*/  IMAD.U32 R37, R58, 0x10000, RZ ;  /* 0x000100003a257824 */ /* 0x000fe200078e00ff */
[----:B------:R-:W-:Y:S01]  /*9190*/  LOP3.LUT R4, R4, 0xffff0000, RZ, 0xc0, !PT ;  /* 0xffff000004047812 */ /* 0x000fe200078ec0ff */
[----:B------:R-:W-:Y:S01]  /*91a0*/  IMAD.U32 R35, R45, 0x10000, RZ ;  /* 0x000100002d237824 */ /* 0x000fe200078e00ff */
[----:B------:R-:W-:Y:S01]  /*91b0*/  LOP3.LUT R5, R5, 0xffff0000, RZ, 0xc0, !PT ;  /* 0xffff000005057812 */ /* 0x000fe200078ec0ff */
[----:B------:R-:W-:Y:S01]  /*91c0*/  FFMA.FTZ R63, R36, R52, -R63 ;  /* 0x00000034243f7223 */ /* 0x000fe2000001083f */
        /* <DEDUP_REMOVED lines=16> */
.L_x_10838:
[----:B------:R-:W-:Y:S05]  /*92d0*/  BSYNC B1 ;  /* 0x0000000000017941 */ /* 0x000fea0003800000 */
.L_x_10837:
        /* <DEDUP_REMOVED lines=13> */
[----:B------:R-:W-:Y:S02]  /*93b0*/  PRMT R34, R40, 0x5432, R34 ;  /* 0x0000543228227816 */ /* 0x000fe40000000022 */
[----:B------:R-:W-:Y:S02]  /*93c0*/  LOP3.LUT R35, R35, 0xffff0000, RZ, 0xc0, !PT ;  /* 0xffff000023237812 */ /* 0x000fe400078ec0ff */
[----:B------:R-:W-:Y:S02]  /*93d0*/  PRMT R37, R64, 0x5410, R37 ;  /* 0x0000541040257816 */ /* 0x000fe40000000025 */
[C---:B0-----:R-:W-:Y:S01]  /*93e0*/  LOP3.LUT R31, R6.reuse, 0xffff0000, RZ, 0xc0, !PT ;  /* 0xffff0000061f7812 */ /* 0x041fe200078ec0ff */
[----:B------:R-:W-:Y:S01]  /*93f0*/  IMAD.U32 R30, R6, 0x10000, RZ ;  /* 0x00010000061e7824 */ /* 0x000fe200078e00ff */
[C---:B------:R-:W-:Y:S01]  /*9400*/  LOP3.LUT R33, R7.reuse, 0xffff0000, RZ, 0xc0, !PT ;  /* 0xffff000007217812 */ /* 0x040fe200078ec0ff */
[----:B------:R-:W-:Y:S02]  /*9410*/  IMAD.U32 R32, R7, 0x10000, RZ ;  /* 0x0001000007207824 */ /* 0x000fe400078e00ff */
[C---:B------:R-:W-:Y:S01]  /*9420*/  FMUL.FTZ R57, R31.reuse, R52 ;  /* 0x000000341f397220 */ /* 0x040fe20000410000 */
[----:B------:R-:W-:Y:S01]  /*9430*/  FMUL.FTZ R31, R31, R36 ;  /* 0x000000241f1f7220 */ /* 0x000fe20000410000 */
[C---:B------:R-:W-:Y:S01]  /*9440*/  IMAD.U32 R6, R4.reuse, 0x10000, RZ ;  /* 0x0001000004067824 */ /* 0x040fe200078e00ff */
[----:B------:R-:W-:Y:S01]  /*9450*/  LOP3.LUT R4, R4, 0xffff0000, RZ, 0xc0, !PT ;  /* 0xffff000004047812 */ /* 0x000fe200078ec0ff */
[----:B------:R-:W-:-:S02]  /*9460*/  IMAD.U32 R7, R5, 0x10000, RZ ;  /* 0x0001000005077824 */ /* 0x000fc400078e00ff */
[C---:B------:R-:W-:Y:S01]  /*9470*/  FFMA.FTZ R52, R30.reuse, R52, R31 ;  /* 0x000000341e347223 */ /* 0x040fe2000001001f */
[----:B------:R-:W-:Y:S01]  /*9480*/  FFMA.FTZ R57, R30, R36, -R57 ;  /* 0x000000241e397223 */ /* 0x000fe20000010839 */
[C---:B------:R-:W-:Y:S01]  /*9490*/  IMAD.U32 R31, R34.reuse, 0x10000, RZ ;  /* 0x00010000221f7824 */ /* 0x040fe200078e00ff */
[----:B------:R-:W-:Y:S01]  /*94a0*/  LOP3.LUT R5, R5, 0xffff0000, RZ, 0xc0, !PT ;  /* 0xffff000005057812 */ /* 0x000fe200078ec0ff */
[C---:B------:R-:W-:Y:S01]  /*94b0*/  FMUL.FTZ R59, R33.reuse, R45 ;  /* 0x0000002d213b7220 */ /* 0x040fe20000410000 */
[-C--:B------:R-:W-:Y:S01]  /*94c0*/  FMUL.FTZ R61, R33, R35.reuse ;  /* 0x00000023213d7220 */ /* 0x080fe20000410000 */
[C---:B------:R-:W-:Y:S01]  /*94d0*/  LOP3.LUT R30, R37.reuse, 0xffff0000, RZ, 0xc0, !PT ;  /* 0xffff0000251e7812 */ /* 0x040fe200078ec0ff */
[----:B------:R-:W-:Y:S01]  /*94e0*/  IMAD.U32 R33, R37, 0x10000, RZ ;  /* 0x0001000025217824 */ /* 0x000fe200078e00ff */
        /* <DEDUP_REMOVED lines=16> */
.L_x_10840:
[----:B------:R-:W-:Y:S05]  /*95f0*/  BSYNC B1 ;  /* 0x0000000000017941 */ /* 0x000fea0003800000 */
.L_x_10839:
        /* <DEDUP_REMOVED lines=48> */
.L_x_10842:
[----:B------:R-:W-:Y:S05]  /*9900*/  BSYNC B1 ;  /* 0x0000000000017941 */ /* 0x000fea0003800000 */
.L_x_10841:
        /* <DEDUP_REMOVED lines=48> */
.L_x_10844:
[----:B------:R-:W-:Y:S05]  /*9c10*/  BSYNC B1 ;  /* 0x0000000000017941 */ /* 0x000fea0003800000 */
.L_x_10843:
        /* <DEDUP_REMOVED lines=48> */
.L_x_10846:
[----:B------:R-:W-:Y:S05]  /*9f20*/  BSYNC B1 ;  /* 0x0000000000017941 */ /* 0x000fea0003800000 */
.L_x_10845:
        /* <DEDUP_REMOVED lines=48> */
.L_x_10830:
        /* <DEDUP_REMOVED lines=34> */
.L_x_11157:
        /* <DEDUP_REMOVED lines=21> */
[----:B------:R-:W3:Y:S04]  /*a5a0*/  LDL R39, [R1+0x30] ;  /* 0x0000300001277983 */ /* 0x000ee80000100800 */
[----:B------:R-:W3:Y:S04]  /*a5b0*/  LDL.64 R20, [R1] ;  /* 0x0000000001147983 */ /* 0x000ee80000100a00 */
[----:B------:R-:W4:Y:S01]  /*a5c0*/  LDL R38, [R1+0x2c] ;  /* 0x00002c0001267983 */ /* 0x000f220000100800 */
[C---:B------:R-:W-:Y:S01]  /*a5d0*/  VIADD R3, R22.reuse, 0x10 ;  /* 0x0000001016037836 */ /* 0x040fe20000000000 */
[----:B------:R-:W-:Y:S01]  /*a5e0*/  ULDC UR4, c[0x0][0x3f4] ;  /* 0x0000fd0000047ab9 */ /* 0x000fe20000000800 */
[----:B------:R-:W-:-:S03]  /*a5f0*/  VIADD R4, R22, 0x20 ;  /* 0x0000002016047836 */ /* 0x000fc60000000000 */
[----:B------:R-:W-:Y:S02]  /*a600*/  ISETP.GE.AND P2, PT, R3, UR4, PT ;  /* 0x0000000403007c0c */ /* 0x000fe4000bf46270 */
[----:B------:R-:W-:Y:S02]  /*a610*/  ISETP.GE.AND P3, PT, R4, UR4, PT ;  /* 0x0000000404007c0c */ /* 0x000fe4000bf66270 */
[----:B------:R-:W-:Y:S02]  /*a620*/  ISETP.GE.AND P1, PT, R22, UR4, PT ;  /* 0x0000000416007c0c */ /* 0x000fe4000bf26270 */
[----:B------:R-:W-:Y:S02]  /*a630*/  CS2R R24, SRZ ;  /* 0x0000000000187805 */ /* 0x000fe4000001ff00 */
[----:B------:R-:W-:Y:S02]  /*a640*/  CS2R R26, SRZ ;  /* 0x00000000001a7805 */ /* 0x000fe4000001ff00 */
[----:B------:R-:W-:-:S02]  /*a650*/  CS2R R28, SRZ ;  /* 0x00000000001c7805 */ /* 0x000fc4000001ff00 */
[----:B------:R-:W-:Y:S02]  /*a660*/  CS2R R30, SRZ ;  /* 0x00000000001e7805 */ /* 0x000fe4000001ff00 */
[----:B------:R-:W-:Y:S02]  /*a670*/  CS2R R8, SRZ ;  /* 0x0000000000087805 */ /* 0x000fe4000001ff00 */
[----:B------:R-:W-:Y:S02]  /*a680*/  CS2R R10, SRZ ;  /* 0x00000000000a7805 */ /* 0x000fe4000001ff00 */
[----:B------:R-:W-:Y:S01]  /*a690*/  CS2R R32, SRZ ;  /* 0x0000000000207805 */ /* 0x000fe2000001ff00 */
[----:B-12---:R-:W-:Y:S01]  /*a6a0*/  @!P1 IMAD.WIDE R12, R22, 0x2, R36 ;  /* 0x00000002160c9825 */ /* 0x006fe200078e0224 */
[----:B------:R-:W-:Y:S02]  /*a6b0*/  CS2R R34, SRZ ;  /* 0x0000000000227805 */ /* 0x000fe4000001ff00 */
[----:B------:R-:W-:-:S02]  /*a6c0*/  CS2R R14, SRZ ;  /* 0x00000000000e7805 */ /* 0x000fc4000001ff00 */
[----:B------:R0:W5:Y:S02]  /*a6d0*/  @!P1 LD.E.128 R24, desc[UR40][R12.64] ;  /* 0x000000280c189980 */ /* 0x000164000c101d00 */
[----:B0-----:R-:W-:Y:S01]  /*a6e0*/  CS2R R12, SRZ ;  /* 0x00000000000c7805 */ /* 0x001fe2000001ff00 */
[C---:B---3--:R-:W-:Y:S02]  /*a6f0*/  IMAD.IADD R3, R20.reuse, 0x1, R39 ;  /* 0x0000000114037824 */ /* 0x048fe400078e0227 */
[----:B----4-:R-:W-:-:S03]  /*a700*/  IMAD.IADD R5, R20, 0x1, R38 ;  /* 0x0000000114057824 */ /* 0x010fc600078e0226 */
[----:B------:R-:W-:Y:S02]  /*a710*/  SHF.R.S32.HI R4, RZ, 0x1f, R3 ;  /* 0x0000001fff047819 */ /* 0x000fe40000011403 */
[----:B------:R-:W-:Y:S02]  /*a720*/  SHF.R.S32.HI R6, RZ, 0x1f, R5 ;  /* 0x0000001fff067819 */ /* 0x000fe40000011405 */
[----:B------:R-:W-:Y:S02]  /*a730*/  LEA.HI R3, R4, R3, RZ, 0x3 ;  /* 0x0000000304037211 */ /* 0x000fe400078f18ff */
[----:B------:R-:W-:Y:S02]  /*a740*/  LEA.HI R6, R6, R5, RZ, 0x3 ;  /* 0x0000000506067211 */ /* 0x000fe400078f18ff */
[----:B------:R-:W-:Y:S02]  /*a750*/  SHF.R.S32.HI R3, RZ, 0x3, R3 ;  /* 0x00000003ff037819 */ /* 0x000fe40000011403 */
[----:B------:R-:W-:-:S03]  /*a760*/  SHF.R.S32.HI R41, RZ, 0x3, R6 ;  /* 0x00000003ff297819 */ /* 0x000fc60000011406 */
[----:B------:R-:W-:Y:S02]  /*a770*/  @!P2 IMAD.SHL.U32 R39, R3, 0x8, RZ ;  /* 0x000000080327a824 */ /* 0x000fe400078e00ff */
[----:B------:R-:W-:Y:S02]  /*a780*/  @!P3 IMAD.SHL.U32 R41, R41, 0x8, RZ ;  /* 0x000000082929b824 */ /* 0x000fe400078e00ff */
[--C-:B------:R-:W-:Y:S01]  /*a790*/  @!P2 IMAD.WIDE R20, R39, 0x2, R36.reuse ;  /* 0x000000022714a825 */ /* 0x100fe200078e0224 */
[----:B------:R-:W-:Y:S02]  /*a7a0*/  CS2R R4, SRZ ;  /* 0x0000000000047805 */ /* 0x000fe4000001ff00 */
[----:B------:R-:W-:Y:S01]  /*a7b0*/  CS2R R6, SRZ ;  /* 0x0000000000067805 */ /* 0x000fe2000001ff00 */
        /* <DEDUP_REMOVED lines=9> */
.L_x_10849:
[----:B------:R-:W-:Y:S05]  /*a850*/  BSYNC B1 ;  /* 0x0000000000017941 */ /* 0x000fea0003800000 */
.L_x_10848:
        /* <DEDUP_REMOVED lines=10> */
[----:B--2---:R-:W-:Y:S01]  /*a900*/  IMAD.MOV.U32 R36, RZ, RZ, R9 ;  /* 0x000000ffff247224 */ /* 0x004fe200078e0009 */
        /* <DEDUP_REMOVED lines=18> */
[----:B-1----:R-:W-:-:S02]  /*aa30*/  IMAD.MOV.U32 R37, RZ, RZ, R25 ;  /* 0x000000ffff257224 */ /* 0x002fc400078e0019 */
        /* <DEDUP_REMOVED lines=21> */
.L_x_11158:
[----:B------:R-:W-:Y:S05]  /*ab90*/  BSYNC B1 ;  /* 0x0000000000017941 */ /* 0x000fea0003800000 */
.L_x_10850:
        /* <DEDUP_REMOVED lines=26> */
[----:B------:R-:W-:Y:S02]  /*ad40*/  SHF.R.U32.HI R62, RZ, 0x10, R25 ;  /* 0x00000010ff3e7819 */ /* 0x000fe40000011619 */
[----:B------:R-:W-:Y:S01]  /*ad50*/  LEA.HI R37, R37, R0, RZ, 0x2 ;  /* 0x0000000025257211 */ /* 0x000fe200078f10ff */
[----:B------:R-:W-:Y:S01]  /*ad60*/  IMAD.SHL.U32 R0, R0, 0x8, RZ ;  /* 0x0000000800007824 */ /* 0x000fe200078e00ff */
[----:B------:R-:W-:-:S02]  /*ad70*/  SHF.R.U64 R25, R6, 0x10, R7 ;  /* 0x0000001006197819 */ /* 0x000fc40000001207 */
[----:B------:R-:W-:Y:S02]  /*ad80*/  SHF.R.S32.HI R37, RZ, 0x2, R37 ;  /* 0x00000002ff257819 */ /* 0x000fe40000011425 */
[----:B------:R-:W-:Y:S02]  /*ad90*/  LOP3.LUT R20, R77, 0x18, R0, 0xf8, !PT ;  /* 0x000000184d147812 */ /* 0x000fe400078ef800 */
[----:B------:R-:W-:Y:S01]  /*ada0*/  LEA R0, R36, UR38, 0x1 ;  /* 0x0000002624007c11 */ /* 0x000fe2000f8e08ff */
[----:B------:R-:W-:Y:S01]  /*adb0*/  IMAD R37, R37, 0x1800, R76 ;  /* 0x0000180025257824 */ /* 0x000fe200078e024c */
[----:B------:R-:W-:Y:S02]  /*adc0*/  LOP3.LUT R20, R20, R75, RZ, 0x3c, !PT ;  /* 0x0000004b14147212 */ /* 0x000fe400078e3cff */
[----:B------:R-:W-:Y:S02]  /*add0*/  PRMT R71, R64, 0x5410, R71 ;  /* 0x0000541040477816 */ /* 0x000fe40000000047 */
[----:B------:R-:W-:Y:S01]  /*ade0*/  PRMT R61, R68, 0x5410, R61 ;  /* 0x00005410443d7816 */ /* 0x000fe2000000003d */
[----:B------:R-:W-:Y:S01]  /*adf0*/  IMAD.IADD R41, R37, 0x1, R20 ;  /* 0x0000000125297824 */ /* 0x000fe200078e0214 */
[----:B------:R-:W-:Y:S01]  /*ae00*/  PRMT R4, R47, 0x5432, R26 ;  /* 0x000054322f047816 */ /* 0x000fe2000000001a */
[----:B------:R-:W0:Y:S01]  /*ae10*/  LDS.128 R36, [R0] ;  /* 0x0000000000247984 */ /* 0x000e220000000c00 */
[----:B------:R-:W-:Y:S01]  /*ae20*/  SHF.R.U32.HI R63, RZ, 0x10, R5 ;  /* 0x00000010ff3f7819 */ /* 0x000fe20000011605 */
[----:B------:R-:W-:Y:S01]  /*ae30*/  IMAD R20, R41, 0x2, R2 ;  /* 0x0000000229147824 */ /* 0x000fe200078e0202 */
[----:B------:R-:W-:Y:S01]  /*ae40*/  PRMT R25, R66, 0x5410, R25 ;  /* 0x0000541042197816 */ /* 0x000fe20000000019 */
[----:B------:R-:W-:Y:S01]  /*ae50*/  IMAD.U32 R70, R71, 0x10000, RZ ;  /* 0x0001000047467824 */ /* 0x000fe200078e00ff */
[----:B------:R-:W-:-:S02]  /*ae60*/  SHF.R.U32.HI R5, RZ, 0x10, R7 ;  /* 0x00000010ff057819 */ /* 0x000fc40000011607 */
[----:B---34-:R-:W1:Y:S01]  /*ae70*/  LDS.128 R40, [R20+0xc400] ;  /* 0x00c4000014287984 */ /* 0x018e620000000c00 */
[----:B------:R-:W-:Y:S02]  /*ae80*/  PRMT R62, R21, 0x5432, R62 ;  /* 0x00005432153e7816 */ /* 0x000fe4000000003e */
[----:B------:R-:W-:Y:S02]  /*ae90*/  PRMT R5, R67, 0x5410, R5 ;  /* 0x0000541043057816 */ /* 0x000fe40000000005 */
[----:B------:R-:W-:Y:S02]  /*aea0*/  PRMT R63, R65, 0x5410, R63 ;  /* 0x00005410413f7816 */ /* 0x000fe4000000003f */
[----:B------:R-:W-:Y:S02]  /*aeb0*/  LOP3.LUT R71, R71, 0xffff0000, RZ, 0xc0, !PT ;  /* 0xffff000047477812 */ /* 0x000fe400078ec0ff */
[----:B------:R-:W-:Y:S01]  /*aec0*/  PRMT R24, R46, 0x5432, R24 ;  /* 0x000054322e187816 */ /* 0x000fe20000000018 */
[C---:B0-----:R-:W-:Y:S01]  /*aed0*/  IMAD.U32 R45, R36.reuse, 0x10000, RZ ;  /* 0x00010000242d7824 */ /* 0x041fe200078e00ff */
[----:B------:R-:W-:Y:S01]  /*aee0*/  LOP3.LUT R26, R36, 0xffff0000, RZ, 0xc0, !PT ;  /* 0xffff0000241a7812 */ /* 0x000fe200078ec0ff */
[C---:B------:R-:W-:Y:S01]  /*aef0*/  IMAD.U32 R64, R37.reuse, 0x10000, RZ ;  /* 0x0001000025407824 */ /* 0x040fe200078e00ff */
[----:B------:R-:W-:Y:S01]  /*af00*/  LOP3.LUT R36, R37, 0xffff0000, RZ, 0xc0, !PT ;  /* 0xffff000025247812 */ /* 0x000fe200078ec0ff */
[C---:B------:R-:W-:Y:S01]  /*af10*/  IMAD.U32 R7, R38.reuse, 0x10000, RZ ;  /* 0x0001000026077824 */ /* 0x040fe200078e00ff */
[----:B------:R-:W-:Y:S01]  /*af20*/  LOP3.LUT R6, R38, 0xffff0000, RZ, 0xc0, !PT ;  /* 0xffff000026067812 */ /* 0x000fe200078ec0ff */
[C---:B------:R-:W-:Y:S01]  /*af30*/  IMAD.U32 R65, R39.reuse, 0x10000, RZ ;  /* 0x0001000027417824 */ /* 0x040fe200078e00ff */
[C---:B-1----:R-:W-:Y:S01]  /*af40*/  LOP3.LUT R66, R40.reuse, 0xffff0000, RZ, 0xc0, !PT ;  /* 0xffff000028427812 */ /* 0x042fe200078ec0ff */
[----:B------:R-:W-:Y:S01]  /*af50*/  IMAD.U32 R37, R40, 0x10000, RZ ;  /* 0x0001000028257824 */ /* 0x000fe200078e00ff */
[----:B------:R-:W-:Y:S01]  /*af60*/  LOP3.LUT R38, R39, 0xffff0000, RZ, 0xc0, !PT ;  /* 0xffff000027267812 */ /* 0x000fe200078ec0ff */
[----:B------:R-:W-:Y:S01]  /*af70*/  IMAD.U32 R40, R61, 0x10000, RZ ;  /* 0x000100003d287824 */ /* 0x000fe200078e00ff */
        /* <DEDUP_REMOVED lines=8> */
[C---:B------:R-:W-:Y:S01]  /*b000*/  IMAD.U32 R41, R42.reuse, 0x10000, RZ ;  /* 0x000100002a297824 */ /* 0x040fe200078e00ff */
[----:B------:R-:W-:Y:S01]  /*b010*/  LOP3.LUT R27, R42, 0xffff0000, RZ, 0xc0, !PT ;  /* 0xffff00002a1b7812 */ /* 0x000fe200078ec0ff */
[----:B------:R-:W-:Y:S01]  /*b020*/  IMAD.U32 R40, R62, 0x10000, RZ ;  /* 0x000100003e287824 */ /* 0x000fe200078e00ff */
[----:B------:R-:W-:Y:S01]  /*b030*/  LOP3.LUT R42, R43, 0xffff0000, RZ, 0xc0, !PT ;  /* 0xffff00002b2a7812 */ /* 0x000fe200078ec0ff */
[----:B------:R-:W-:-:S02]  /*b040*/  IMAD.U32 R70, R4, 0x10000, RZ ;  /* 0x0001000004467824 */ /* 0x000fc400078e00ff */
[----:B------:R-:W-:Y:S01]  /*b050*/  FMUL.FTZ R74, R69, R72 ;  /* 0x00000048454a7220 */ /* 0x000fe20000410000 */
[----:B------:R-:W-:Y:S02]  /*b060*/  IMAD.U32 R43, R63, 0x10000, RZ ;  /* 0x000100003f2b7824 */ /* 0x000fe400078e00ff */
[----:B------:R-:W-:Y:S01]  /*b070*/  FMUL.FTZ R45, R67, R40 ;  /* 0x00000028432d7220 */ /* 0x000fe20000410000 */
[----:B------:R-:W-:Y:S01]  /*b080*/  FMUL.FTZ R69, R69, R70 ;  /* 0x0000004645457220 */ /* 0x000fe20000410000 */
[----:B------:R-:W-:Y:S01]  /*b090*/  LOP3.LUT R63, R63, 0xffff0000, RZ, 0xc0, !PT ;  /* 0xffff00003f3f7812 */ /* 0x000fe200078ec0ff */
[-C--:B------:R-:W-:Y:S01]  /*b0a0*/  FMUL.FTZ R73, R67, R43.reuse ;  /* 0x0000002b43497220 */ /* 0x080fe20000410000 */
[----:B------:R-:W-:Y:S01]  /*b0b0*/  LOP3.LUT R67, R61, 0xffff0000, RZ, 0xc0, !PT ;  /* 0xffff00003d437812 */ /* 0x000fe200078ec0ff */
[----:B------:R-:W-:Y:S01]  /*b0c0*/  FFMA.FTZ R45, R64, R43, R45 ;  /* 0x0000002b402d7223 */ /* 0x000fe2000001002d */
[C---:B------:R-:W-:Y:S01]  /*b0d0*/  FFMA.FTZ R61, R65.reuse, R72, R69 ;  /* 0x00000048413d7223 */ /* 0x040fe20000010045 */
[----:B------:R-:W-:Y:S01]  /*b0e0*/  FFMA.FTZ R43, R65, R70, -R74 ;  /* 0x00000046412b7223 */ /* 0x000fe2000001084a */
[----:B------:R-:W-:Y:S01]  /*b0f0*/  FMUL.FTZ R69, R66, R71 ;  /* 0x0000004742457220 */ /* 0x000fe20000410000 */
[----:B------:R-:W-:Y:S01]  /*b100*/  LOP3.LUT R65, R62, 0xffff0000, RZ, 0xc0, !PT ;  /* 0xffff00003e417812 */ /* 0x000fe200078ec0ff */
[----:B------:R-:W-:Y:S01]  /*b110*/  FFMA.FTZ R40, R64, R40, -R73 ;  /* 0x0000002840287223 */ /* 0x000fe20000010849 */
[-C--:B------:R-:W-:Y:S01]  /*b120*/  FMUL.FTZ R73, R66, R67.reuse ;  /* 0x0000004342497220 */ /* 0x080fe20000410000 */
[----:B------:R-:W-:Y:S01]  /*b130*/  FFMA.FTZ R66, R26, R67, -R69 ;  /* 0x000000431a427223 */ /* 0x000fe20000010845 */
[C---:B------:R-:W-:Y:S01]  /*b140*/  FMUL.FTZ R67, R68.reuse, R63 ;  /* 0x0000003f44437220 */ /* 0x040fe20000410000 */
[----:B------:R-:W-:Y:S01]  /*b150*/  FMUL.FTZ R68, R68, R65 ;  /* 0x0000004144447220 */ /* 0x000fe20000410000 */
[C---:B------:R-:W-:Y:S01]  /*b160*/  IMAD.U32 R64, R25.reuse, 0x10000, RZ ;  /* 0x0001000019407824 */ /* 0x040fe200078e00ff */
[----:B------:R-:W-:Y:S01]  /*b170*/  LOP3.LUT R25, R25, 0xffff0000, RZ, 0xc0, !PT ;  /* 0xffff000019197812 */ /* 0x000fe200078ec0ff */
[----:B------:R-:W-:-:S02]  /*b180*/  IMAD.U32 R62, R24, 0x10000, RZ ;  /* 0x00010000183e7824 */ /* 0x000fc400078e00ff */
[C---:B------:R-:W-:Y:S01]  /*b190*/  FFMA.FTZ R67, R36.reuse, R65, -R67 ;  /* 0x0000004124437223 */ /* 0x040fe20000010843 */
[----:B------:R-:W-:Y:S01]  /*b1a0*/  FFMA.FTZ R68, R36, R63, R68 ;  /* 0x0000003f24447223 */ /* 0x000fe20000010044 */
[C---:B------:R-:W-:Y:S01]  /*b1b0*/  FMUL.FTZ R70, R41.reuse, R64 ;  /* 0x0000004029467220 */ /* 0x040fe20000410000 */
[-C--:B------:R-:W-:Y:S01]  /*b1c0*/  FMUL.FTZ R36, R41, R62.reuse ;  /* 0x0000003e29247220 */ /* 0x080fe20000410000 */
[----:B------:R-:W-:Y:S01]  /*b1d0*/  LOP3.LUT R24, R24, 0xffff0000, RZ, 0xc0, !PT ;  /* 0xffff000018187812 */ /* 0x000fe200078ec0ff */
[----:B------:R-:W-:Y:S01]  /*b1e0*/  FFMA.FTZ R26, R26, R71, R73 ;  /* 0x000000471a1a7223 */ /* 0x000fe20000010049 */
[----:B------:R-:W-:Y:S01]  /*b1f0*/  LOP3.LUT R41, R5, 0xffff0000, RZ, 0xc0, !PT ;  /* 0xffff000005297812 */ /* 0x000fe200078ec0ff */
[C---:B------:R-:W-:Y:S01]  /*b200*/  FFMA.FTZ R70, R7.reuse, R62, -R70 ;  /* 0x0000003e07467223 */ /* 0x040fe20000010846 */
        /* <DEDUP_REMOVED lines=20> */
.L_x_10853:
[----:B------:R-:W-:Y:S05]  /*b350*/  BSYNC B1 ;  /* 0x0000000000017941 */ /* 0x000fea0003800000 */
.L_x_10852:
[----:B------:R-:W-:Y:S04]  /*b360*/  BSSY B1, `(.L_x_10854) ;  /* 0x0000075000017945 */ /* 0x000fe80003800000 */
[----:B------:R-:W-:Y:S05]  /*b370*/  @P1 BRA `(.L_x_10855) ;  /* 0x0000000400cc1947 */ /* 0x000fea0003800000 */
[----:B0-----:R-:W2:Y:S04]  /*b380*/  LDL R0, [R1+0x30] ;  /* 0x0000300001007983 */ /* 0x001ea80000100800 */
[----:B------:R-:W2:Y:S01]  /*b390*/  LDL.64 R4, [R1] ;  /* 0x0000000001047983 */ /* 0x000ea20000100a00 */
[----:B------:R-:W-:Y:S02]  /*b3a0*/  SHF.R.U64 R37, R28, 0x10, R29 ;  /* 0x000000101c257819 */ /* 0x000fe4000000121d */
[--C-:B------:R-:W-:Y:S02]  /*b3b0*/  SHF.R.U64 R28, R8, 0x10, R9.reuse ;  /* 0x00000010081c7819 */ /* 0x100fe40000001209 */
[----:B------:R-:W-:Y:S02]  /*b3c0*/  SHF.R.U32.HI R9, RZ, 0x10, R9 ;  /* 0x00000010ff097819 */ /* 0x000fe40000011609 */
[----:B------:R-:W-:-:S02]  /*b3d0*/  SHF.R.U64 R8, R10, 0x10, R11 ;  /* 0x000000100a087819 */ /* 0x000fc4000000120b */
[----:B------:R-:W-:Y:S02]  /*b3e0*/  SHF.R.U32.HI R11, RZ, 0x10, R11 ;  /* 0x00000010ff0b7819 */ /* 0x000fe4000001160b */
[----:B------:R-:W-:Y:S02]  /*b3f0*/  PRMT R53, R53, 0x5410, R28 ;  /* 0x0000541035357816 */ /* 0x000fe4000000001c */
[----:B------:R-:W-:Y:S02]  /*b400*/  SHF.R.U32.HI R36, RZ, 0x10, R29 ;  /* 0x00000010ff247819 */ /* 0x000fe4000001161d */
[----:B------:R-:W-:Y:S01]  /*b410*/  PRMT R58, R58, 0x5410, R37 ;  /* 0x000054103a3a7816 */ /* 0x000fe20000000025 */
[----:B------:R-:W-:Y:S01]  /*b420*/  IMAD.U32 R37, R53, 0x10000, RZ ;  /* 0x0001000035257824 */ /* 0x000fe200078e00ff */
[----:B------:R-:W-:Y:S02]  /*b430*/  PRMT R54, R54, 0x5410, R9 ;  /* 0x0000541036367816 */ /* 0x000fe40000000009 */
[----:B------:R-:W-:-:S02]  /*b440*/  PRMT R55, R55, 0x5410, R8 ;  /* 0x0000541037377816 */ /* 0x000fc40000000008 */
[----:B------:R-:W-:Y:S02]  /*b450*/  PRMT R56, R56, 0x5410, R11 ;  /* 0x0000541038387816 */ /* 0x000fe4000000000b */
[----:B------:R-:W-:Y:S01]  /*b460*/  PRMT R59, R59, 0x5410, R36 ;  /* 0x000054103b3b7816 */ /* 0x000fe20000000024 */
[----:B------:R-:W-:Y:S01]  /*b470*/  IMAD.U32 R36, R58, 0x10000, RZ ;  /* 0x000100003a247824 */ /* 0x000fe200078e00ff */
[----:B------:R-:W-:Y:S02]  /*b480*/  SHF.R.U64 R29, R30, 0x10, R31 ;  /* 0x000000101e1d7819 */ /* 0x000fe4000000121f */
[----:B------:R-:W-:Y:S02]  /*b490*/  LOP3.LUT R53, R53, 0xffff0000, RZ, 0xc0, !PT ;  /* 0xffff000035357812 */ /* 0x000fe400078ec0ff */
[----:B------:R-:W-:Y:S02]  /*b4a0*/  PRMT R60, R60, 0x5410, R29 ;  /* 0x000054103c3c7816 */ /* 0x000fe4000000001d */
[----:B------:R-:W-:-:S02]  /*b4b0*/  LOP3.LUT R58, R58, 0xffff0000, RZ, 0xc0, !PT ;  /* 0xffff00003a3a7812 */ /* 0x000fc400078ec0ff */
[----:B------:R-:W-:-:S04]  /*b4c0*/  SHF.R.U32.HI R30, RZ, 0x10, R31 ;  /* 0x00000010ff1e7819 */ /* 0x000fc8000001161f */
[----:B------:R-:W-:Y:S01]  /*b4d0*/  PRMT R57, R57, 0x5410, R30 ;  /* 0x0000541039397816 */ /* 0x000fe2000000001e */
[----:B--2---:R-:W-:-:S05]  /*b4e0*/  IMAD.IADD R0, R4, 0x1, R0 ;  /* 0x0000000104007824 */ /* 0x004fca00078e0200 */
[----:B------:R-:W-:-:S04]  /*b4f0*/  SHF.R.S32.HI R5, RZ, 0x1f, R0 ;  /* 0x0000001fff057819 */ /* 0x000fc80000011400 */
[CC--:B------:R-:W-:Y:S02]  /*b500*/  LEA.HI R4, R5.reuse, R0.reuse, RZ, 0x3 ;  /* 0x0000000005047211 */ /* 0x0c0fe400078f18ff */
[----:B------:R-:W-:Y:S02]  /*b510*/  LEA.HI R5, R5, R0, RZ, 0x5 ;  /* 0x0000000005057211 */ /* 0x000fe400078f28ff */
[--C-:B------:R-:W-:Y:S02]  /*b520*/  SHF.R.S32.HI R6, RZ, 0x3, R4.reuse ;  /* 0x00000003ff067819 */ /* 0x100fe40000011404 */
[----:B-----5:R-:W-:Y:S02]  /*b530*/  LOP3.LUT R4, R77, 0x18, R4, 0xf8, !PT ;  /* 0x000000184d047812 */ /* 0x020fe400078ef804 */
[----:B------:R-:W-:Y:S02]  /*b540*/  LEA.HI R0, R3, R6, RZ, 0x1d ;  /* 0x0000000603007211 */ /* 0x000fe400078fe8ff */
[----:B------:R-:W-:-:S02]  /*b550*/  SHF.R.S32.HI R6, RZ, 0x5, R5 ;  /* 0x00000005ff067819 */ /* 0x000fc40000011405 */
[----:B------:R-:W-:Y:S02]  /*b560*/  SHF.R.S32.HI R5, RZ, 0x1f, R0 ;  /* 0x0000001fff057819 */ /* 0x000fe40000011400 */
[----:B------:R-:W-:Y:S01]  /*b570*/  LOP3.LUT R7, R4, R75, RZ, 0x3c, !PT ;  /* 0x0000004b04077212 */ /* 0x000fe200078e3cff */
[----:B------:R-:W-:Y:S01]  /*b580*/  IMAD R6, R6, 0x1800, R76 ;  /* 0x0000180006067824 */ /* 0x000fe200078e024c */
[----:B------:R-:W-:Y:S01]  /*b590*/  LEA.HI R5, R5, R0, RZ, 0x2 ;  /* 0x0000000005057211 */ /* 0x000fe200078f10ff */
[----:B------:R-:W-:Y:S02]  /*b5a0*/  IMAD.SHL.U32 R0, R0, 0x8, RZ ;  /* 0x0000000800007824 */ /* 0x000fe400078e00ff */
[----:B------:R-:W-:Y:S01]  /*b5b0*/  IMAD.IADD R6, R6, 0x1, R7 ;  /* 0x0000000106067824 */ /* 0x000fe200078e0207 */
[----:B------:R-:W-:Y:S02]  /*b5c0*/  SHF.R.S32.HI R5, RZ, 0x2, R5 ;  /* 0x00000002ff057819 */ /* 0x000fe40000011405 */
[----:B------:R-:W-:-:S02]  /*b5d0*/  LOP3.LUT R4, R77, 0x18, R0, 0xf8, !PT ;  /* 0x000000184d047812 */ /* 0x000fc400078ef800 */
[----:B------:R-:W-:Y:S01]  /*b5e0*/  LEA R0, R6, UR38, 0x1 ;  /* 0x0000002606007c11 */ /* 0x000fe2000f8e08ff */
[----:B------:R-:W-:Y:S01]  /*b5f0*/  IMAD R5, R5, 0x1800, R76 ;  /* 0x0000180005057824 */ /* 0x000fe200078e024c */
[----:B------:R-:W-:-:S05]  /*b600*/  LOP3.LUT R4, R4, R75, RZ, 0x3c, !PT ;  /* 0x0000004b04047212 */ /* 0x000fca00078e3cff */
[----:B------:R-:W-:Y:S02]  /*b610*/  IMAD.IADD R25, R5, 0x1, R4 ;  /* 0x0000000105197824 */ /* 0x000fe400078e0204 */
        /* <DEDUP_REMOVED lines=19> */
[----:B------:R-:W-:Y:S01]  /*b750*/  FFMA.FTZ R39, R8, R36, -R39 ;  /* 0x0000002408277223 */ /* 0x000fe20000010827 */
[----:B------:R-:W-:-:S02]  /*b760*/  IMAD.U32 R36, R54, 0x10000, RZ ;  /* 0x0001000036247824 */ /* 0x000fc400078e00ff */
[----:B------:R-:W-:Y:S01]  /*b770*/  FFMA.FTZ R37, R8, R37, R7 ;  /* 0x0000002508257223 */ /* 0x000fe20000010007 */
[----:B------:R-:W-:Y:S01]  /*b780*/  IMAD.U32 R7, R59, 0x10000, RZ ;  /* 0x000100003b077824 */ /* 0x000fe200078e00ff */
[----:B------:R-:W-:Y:S01]  /*b790*/  LOP3.LUT R54, R54, 0xffff0000, RZ, 0xc0, !PT ;  /* 0xffff000036367812 */ /* 0x000fe200078ec0ff */
[----:B------:R-:W-:Y:S01]  /*b7a0*/  FMUL.FTZ R41, R29, R36 ;  /* 0x000000241d297220 */ /* 0x000fe20000410000 */
[----:B------:R-:W-:Y:S01]  /*b7b0*/  LOP3.LUT R8, R59, 0xffff0000, RZ, 0xc0, !PT ;  /* 0xffff00003b087812 */ /* 0x000fe200078ec0ff */
[-C--:B------:R-:W-:Y:S01]  /*b7c0*/  FMUL.FTZ R29, R29, R7.reuse ;  /* 0x000000071d1d7220 */ /* 0x080fe20000410000 */
[C---:B------:R-:W-:Y:S01]  /*b7d0*/  FFMA.FTZ R38, R9.reuse, R58, -R38 ;  /* 0x0000003a09267223 */ /* 0x040fe20000010826 */
[C---:B------:R-:W-:Y:S01]  /*b7e0*/  FFMA.FTZ R41, R10.reuse, R7, -R41 ;  /* 0x000000070a297223 */ /* 0x040fe20000010829 */
[----:B------:R-:W-:Y:S01]  /*b7f0*/  FFMA.FTZ R24, R9, R53, R24 ;  /* 0x0000003509187223 */ /* 0x000fe20000010018 */
[----:B------:R-:W-:Y:S01]  /*b800*/  FFMA.FTZ R29, R10, R36, R29 ;  /* 0x000000240a1d7223 */ /* 0x000fe2000001001d */
[----:B------:R-:W-:Y:S01]  /*b810*/  FMUL.FTZ R10, R25, R54 ;  /* 0x00000036190a7220 */ /* 0x000fe20000410000 */
[----:B------:R-:W-:-:S02]  /*b820*/  IMAD.U32 R30, R26, 0x10000, RZ ;  /* 0x000100001a1e7824 */ /* 0x000fc400078e00ff */
[-C--:B------:R-:W-:Y:S01]  /*b830*/  FMUL.FTZ R40, R25, R8.reuse ;  /* 0x0000000819287220 */ /* 0x080fe20000410000 */
[----:B------:R-:W-:Y:S02]  /*b840*/  IMAD.U32 R9, R55, 0x10000, RZ ;  /* 0x0001000037097824 */ /* 0x000fe400078e00ff */
[C---:B------:R-:W-:Y:S01]  /*b850*/  FFMA.FTZ R36, R5.reuse, R8, -R10 ;  /* 0x0000000805247223 */ /* 0x040fe2000001080a */
[----:B------:R-:W-:Y:S02]  /*b860*/  IMAD.U32 R7, R60, 0x10000, RZ ;  /* 0x000100003c077824 */ /* 0x000fe400078e00ff */
[----:B------:R-:W-:Y:S01]  /*b870*/  FFMA.FTZ R40, R5, R54, R40 ;  /* 0x0000003605287223 */ /* 0x000fe20000010028 */
[----:B------:R-:W-:Y:S02]  /*b880*/  IMAD.U32 R31, R27, 0x10000, RZ ;  /* 0x000100001b1f7824 */ /* 0x000fe400078e00ff */
[----:B----4-:R-:W-:Y:S01]  /*b890*/  FMUL.FTZ R42, R30, R9 ;  /* 0x000000091e2a7220 */ /* 0x010fe20000410000 */
[----:B------:R-:W-:-:S02]  /*b8a0*/  IMAD.U32 R10, R56, 0x10000, RZ ;  /* 0x00010000380a7824 */ /* 0x000fc400078e00ff */
[-C--:B------:R-:W-:Y:S01]  /*b8b0*/  FMUL.FTZ R30, R30, R7.reuse ;  /* 0x000000071e1e7220 */ /* 0x080fe20000410000 */
[----:B------:R-:W-:Y:S02]  /*b8c0*/  IMAD.U32 R8, R57, 0x10000, RZ ;  /* 0x0001000039087824 */ /* 0x000fe400078e00ff */
[----:B------:R-:W-:Y:S01]  /*b8d0*/  FFMA.FTZ R42, R11, R7, -R42 ;  /* 0x000000070b2a7223 */ /* 0x000fe2000001082a */
[----:B------:R-:W-:Y:S01]  /*b8e0*/  FMUL.FTZ R5, R31, R10 ;  /* 0x0000000a1f057220 */ /* 0x000fe20000410000 */
[----:B------:R-:W-:Y:S01]  /*b8f0*/  FFMA.FTZ R30, R11, R9, R30 ;  /* 0x000000090b1e7223 */ /* 0x000fe2000001001e */
[----:B------:R-:W-:Y:S01]  /*b900*/  LOP3.LUT R26, R26, 0xffff0000, RZ, 0xc0, !PT ;  /* 0xffff00001a1a7812 */ /* 0x000fe200078ec0ff */
[-C--:B------:R-:W-:Y:S01]  /*b910*/  FMUL.FTZ R31, R31, R8.reuse ;  /* 0x000000081f1f7220 */ /* 0x080fe20000410000 */
[----:B------:R-:W-:Y:S01]  /*b920*/  FFMA.FTZ R11, R28, R8, -R5 ;  /* 0x000000081c0b7223 */ /* 0x000fe20000010805 */
[----:B------:R-:W-:Y:S02]  /*b930*/  LOP3.LUT R55, R55, 0xffff0000, RZ, 0xc0, !PT ;  /* 0xffff000037377812 */ /* 0x000fe400078ec0ff */
[----:B------:R-:W-:Y:S01]  /*b940*/  LOP3.LUT R5, R60, 0xffff0000, RZ, 0xc0, !PT ;  /* 0xffff00003c057812 */ /* 0x000fe200078ec0ff */
[----:B------:R-:W-:Y:S01]  /*b950*/  FFMA.FTZ R31, R28, R10, R31 ;  /* 0x0000000a1c1f7223 */ /* 0x000fe2000001001f */
[----:B------:R-:W-:Y:S01]  /*b960*/  LOP3.LUT R27, R27, 0xffff0000, RZ, 0xc0, !PT ;  /* 0xffff00001b1b7812 */ /* 0x000fe200078ec0ff */
[----:B------:R-:W-:Y:S01]  /*b970*/  FMUL.FTZ R7, R26, R55 ;  /* 0x000000371a077220 */ /* 0x000fe20000410000 */
[----:B------:R-:W-:Y:S01]  /*b980*/  LOP3.LUT R56, R56, 0xffff0000, RZ, 0xc0, !PT ;  /* 0xffff000038387812 */ /* 0x000fe200078ec0ff */
[-C--:B------:R-:W-:Y:S01]  /*b990*/  FMUL.FTZ R26, R26, R5.reuse ;  /* 0x000000051a1a7220 */ /* 0x080fe20000410000 */
[----:B------:R-:W-:Y:S01]  /*b9a0*/  LOP3.LUT R57, R57, 0xffff0000, RZ, 0xc0, !PT ;  /* 0xffff000039397812 */ /* 0x000fe200078ec0ff */
[----:B------:R-:W-:Y:S01]  /*b9b0*/  FFMA.FTZ R7, R4, R5, -R7 ;  /* 0x0000000504077223 */ /* 0x000fe20000010807 */
[----:B------:R-:W-:Y:S01]  /*b9c0*/  F2FP.BF16.F32.PACK_AB R5, R36, R41 ;  /* 0x000000292405723e */ /* 0x000fe200000010ff */
[CC--:B------:R-:W-:Y:S01]  /*b9d0*/  FMUL.FTZ R9, R27.reuse, R56.reuse ;  /* 0x000000381b097220 */ /* 0x0c0fe20000410000 */
[----:B------:R-:W-:Y:S01]  /*b9e0*/  FFMA.FTZ R55, R4, R55, R26 ;  /* 0x0000003704377223 */ /* 0x000fe2000001001a */
[----:B------:R-:W-:Y:S01]  /*b9f0*/  FMUL.FTZ R27, R27, R57 ;  /* 0x000000391b1b7220 */ /* 0x000fe20000410000 */
[----:B------:R-:W-:Y:S01]  /*ba00*/  F2FP.BF16.F32.PACK_AB R4, R38, R39 ;  /* 0x000000272604723e */ /* 0x000fe200000010ff */
[----:B------:R-:W-:Y:S01]  /*ba10*/  FFMA.FTZ R26, R6, R57, -R9 ;  /* 0x00000039061a7223 */ /* 0x000fe20000010809 */
[----:B------:R-:W-:Y:S01]  /*ba20*/  F2FP.BF16.F32.PACK_AB R8, R24, R37 ;  /* 0x000000251808723e */ /* 0x000fe200000010ff */
[----:B------:R-:W-:Y:S01]  /*ba30*/  FFMA.FTZ R56, R6, R56, R27 ;  /* 0x0000003806387223 */ /* 0x000fe2000001001b */
[----:B------:R-:W-:-:S02]  /*ba40*/  F2FP.BF16.F32.PACK_AB R6, R7, R42 ;  /* 0x0000002a0706723e */ /* 0x000fc400000010ff */
[----:B------:R-:W-:Y:S02]  /*ba50*/  F2FP.BF16.F32.PACK_AB R7, R26, R11 ;  /* 0x0000000b1a07723e */ /* 0x000fe400000010ff */
[----:B------:R-:W-:Y:S02]  /*ba60*/  F2FP.BF16.F32.PACK_AB R9, R40, R29 ;  /* 0x0000001d2809723e */ /* 0x000fe400000010ff */
[----:B------:R-:W-:Y:S01]  /*ba70*/  F2FP.BF16.F32.PACK_AB R10, R55, R30 ;  /* 0x0000001e370a723e */ /* 0x000fe200000010ff */
[----:B------:R1:W-:Y:S01]  /*ba80*/  STS.128 [R0], R4 ;  /* 0x0000000400007388 */ /* 0x0003e20000000c00 */
[----:B------:R-:W-:-:S05]  /*ba90*/  F2FP.BF16.F32.PACK_AB R11, R56, R31 ;  /* 0x0000001f380b723e */ /* 0x000fca00000010ff */
[----:B------:R1:W-:Y:S02]  /*baa0*/  STS.128 [R20+0xc400], R8 ;  /* 0x00c4000814007388 */ /* 0x0003e40000000c00 */
.L_x_10855:
[----:B------:R-:W-:Y:S05]  /*bab0*/  BSYNC B1 ;  /* 0x0000000000017941 */ /* 0x000fea0003800000 */
.L_x_10854:
[----:B------:R-:W-:Y:S05]  /*bac0*/  @P2 BRA `(.L_x_10836) ;  /* 0x0000000400cc2947 */ /* 0x000fea0003800000 */
[----:B01----:R-:W2:Y:S04]  /*bad0*/  LDL R0, [R1+0x2c] ;  /* 0x00002c0001007983 */ /* 0x003ea80000100800 */
[----:B------:R-:W2:Y:S01]  /*bae0*/  LDL.64 R4, [R1] ;  /* 0x0000000001047983 */ /* 0x000ea20000100a00 */
[----:B------:R-:W-:Y:S02]  /*baf0*/  SHF.R.U64 R24, R32, 0x10, R33 ;  /* 0x0000001020187819 */ /* 0x000fe40000001221 */
[----:B------:R-:W-:Y:S02]  /*bb00*/  SHF.R.U64 R26, R12, 0x10, R13 ;  /* 0x000000100c1a7819 */ /* 0x000fe4000000120d */
[----:B------:R-:W-:Y:S02]  /*bb10*/  SHF.R.U64 R20, R34, 0x10, R35 ;  /* 0x0000001022147819 */ /* 0x000fe40000001223 */
[----:B------:R-:W-:-:S02]  /*bb20*/  PRMT R49, R49, 0x5410, R24 ;  /* 0x0000541031317816 */ /* 0x000fc40000000018 */
[----:B------:R-:W-:Y:S02]  /*bb30*/  PRMT R26, R21, 0x5410, R26 ;  /* 0x00005410151a7816 */ /* 0x000fe4000000001a */
[----:B------:R-:W-:Y:S01]  /*bb40*/  SHF.R.U32.HI R33, RZ, 0x10, R33 ;  /* 0x00000010ff217819 */ /* 0x000fe20000011621 */
[----:B------:R-:W-:Y:S01]  /*bb50*/  IMAD.U32 R27, R49, 0x10000, RZ ;  /* 0x00010000311b7824 */ /* 0x000fe200078e00ff */
[----:B------:R-:W-:Y:S01]  /*bb60*/  SHF.R.U32.HI R35, RZ, 0x10, R35 ;  /* 0x00000010ff237819 */ /* 0x000fe20000011623 */
[----:B------:R-:W-:Y:S01]  /*bb70*/  IMAD.U32 R29, R26, 0x10000, RZ ;  /* 0x000100001a1d7824 */ /* 0x000fe200078e00ff */
[----:B------:R-:W-:Y:S02]  /*bb80*/  SHF.R.U32.HI R13, RZ, 0x10, R13 ;  /* 0x00000010ff0d7819 */ /* 0x000fe4000001160d */
[----:B------:R-:W-:Y:S02]  /*bb90*/  SHF.R.U64 R12, R14, 0x10, R15 ;  /* 0x000000100e0c7819 */ /* 0x000fe4000000120f */
[----:B------:R-:W-:-:S02]  /*bba0*/  PRMT R51, R51, 0x5410, R20 ;  /* 0x0000541033337816 */ /* 0x000fc40000000014 */
[----:B------:R-:W-:Y:S02]  /*bbb0*/  PRMT R50, R50, 0x5410, R33 ;  /* 0x0000541032327816 */ /* 0x000fe40000000021 */
[----:B------:R-:W-:Y:S02]  /*bbc0*/  PRMT R52, R52, 0x5410, R35 ;  /* 0x0000541034347816 */ /* 0x000fe40000000023 */
[----:B------:R-:W-:Y:S02]  /*bbd0*/  PRMT R46, R46, 0x5410, R13 ;  /* 0x000054102e2e7816 */ /* 0x000fe4000000000d */
[----:B------:R-:W-:Y:S02]  /*bbe0*/  PRMT R47, R47, 0x5410, R12 ;  /* 0x000054102f2f7816 */ /* 0x000fe4000000000c */
[----:B------:R-:W-:Y:S02]  /*bbf0*/  LOP3.LUT R31, R26, 0xffff0000, RZ, 0xc0, !PT ;  /* 0xffff00001a1f7812 */ /* 0x000fe400078ec0ff */
[----:B------:R-:W-:-:S02]  /*bc00*/  LOP3.LUT R49, R49, 0xffff0000, RZ, 0xc0, !PT ;  /* 0xffff000031317812 */ /* 0x000fc400078ec0ff */
[----:B------:R-:W-:-:S04]  /*bc10*/  SHF.R.U32.HI R15, RZ, 0x10, R15 ;  /* 0x00000010ff0f7819 */ /* 0x000fc8000001160f */
[----:B------:R-:W-:Y:S01]  /*bc20*/  PRMT R48, R48, 0x5410, R15 ;  /* 0x0000541030307816 */ /* 0x000fe2000000000f */
[----:B--2---:R-:W-:-:S05]  /*bc30*/  IMAD.IADD R0, R4, 0x1, R0 ;  /* 0x0000000104007824 */ /* 0x004fca00078e0200 */
[----:B------:R-:W-:-:S04]  /*bc40*/  SHF.R.S32.HI R5, RZ, 0x1f, R0 ;  /* 0x0000001fff057819 */ /* 0x000fc80000011400 */
[CC--:B------:R-:W-:Y:S02]  /*bc50*/  LEA.HI R4, R5.reuse, R0.reuse, RZ, 0x3 ;  /* 0x0000000005047211 */ /* 0x0c0fe400078f18ff */
[----:B------:R-:W-:Y:S02]  /*bc60*/  LEA.HI R0, R5, R0, RZ, 0x5 ;  /* 0x0000000005007211 */ /* 0x000fe400078f28ff */
[----:B------:R-:W-:Y:S02]  /*bc70*/  SHF.R.S32.HI R6, RZ, 0x3, R4 ;  /* 0x00000003ff067819 */ /* 0x000fe40000011404 */
[----:B------:R-:W-:Y:S02]  /*bc80*/  SHF.R.S32.HI R5, RZ, 0x5, R0 ;  /* 0x00000005ff057819 */ /* 0x000fe40000011400 */
[----:B------:R-:W-:Y:S02]  /*bc90*/  LEA.HI R3, R3, R6, RZ, 0x1d ;  /* 0x0000000603037211 */ /* 0x000fe400078fe8ff */
[----:B-----5:R-:W-:Y:S01]  /*bca0*/  LOP3.LUT R4, R77, 0x18, R4, 0xf8, !PT ;  /* 0x000000184d047812 */ /* 0x020fe200078ef804 */
[----:B------:R-:W-:Y:S01]  /*bcb0*/  IMAD R5, R5, 0x1800, R76 ;  /* 0x0000180005057824 */ /* 0x000fe200078e024c */
[----:B------:R-:W-:-:S02]  /*bcc0*/  SHF.R.S32.HI R0, RZ, 0x1f, R3 ;  /* 0x0000001fff007819 */ /* 0x000fc40000011403 */
[----:B------:R-:W-:Y:S02]  /*bcd0*/  LOP3.LUT R4, R4, R75, RZ, 0x3c, !PT ;  /* 0x0000004b04047212 */ /* 0x000fe400078e3cff */
[----:B------:R-:W-:Y:S01]  /*bce0*/  LEA.HI R0, R0, R3, RZ, 0x2 ;  /* 0x0000000300007211 */ /* 0x000fe200078f10ff */
[----:B------:R-:W-:Y:S02]  /*bcf0*/  IMAD.SHL.U32 R3, R3, 0x8, RZ ;  /* 0x0000000803037824 */ /* 0x000fe400078e00ff */
[----:B------:R-:W-:Y:S01]  /*bd00*/  IMAD.IADD R5, R5, 0x1, R4 ;  /* 0x0000000105057824 */ /* 0x000fe200078e0204 */
[----:B------:R-:W-:Y:S02]  /*bd10*/  SHF.R.S32.HI R4, RZ, 0x2, R0 ;  /* 0x00000002ff047819 */ /* 0x000fe40000011400 */
[----:B------:R-:W-:Y:S02]  /*bd20*/  LOP3.LUT R3, R77, 0x18, R3, 0xf8, !PT ;  /* 0x000000184d037812 */ /* 0x000fe400078ef803 */
        /* <DEDUP_REMOVED lines=26> */
[C---:B------:R-:W-:Y:S01]  /*bed0*/  FMUL.FTZ R27, R8.reuse, R31 ;  /* 0x0000001f081b7220 */ /* 0x040fe20000410000 */
[-C--:B------:R-:W-:Y:S01]  /*bee0*/  FMUL.FTZ R29, R8, R49.reuse ;  /* 0x00000031081d7220 */ /* 0x080fe20000410000 */
[C---:B------:R-:W-:Y:S01]  /*bef0*/  FMUL.FTZ R8, R21.reuse, R20 ;  /* 0x0000001415087220 */ /* 0x040fe20000410000 */
[----:B------:R-:W-:Y:S01]  /*bf00*/  FMUL.FTZ R21, R21, R12 ;  /* 0x0000000c15157220 */ /* 0x000fe20000410000 */
[----:B------:R-:W-:Y:S01]  /*bf10*/  LOP3.LUT R50, R50, 0xffff0000, RZ, 0xc0, !PT ;  /* 0xffff000032327812 */ /* 0x000fe200078ec0ff */
[----:B------:R-:W-:Y:S02]  /*bf20*/  IMAD.U32 R24, R10, 0x10000, RZ ;  /* 0x000100000a187824 */ /* 0x000fe400078e00ff */
[C---:B------:R-:W-:Y:S01]  /*bf30*/  FFMA.FTZ R26, R4.reuse, R49, -R27 ;  /* 0x00000031041a7223 */ /* 0x040fe2000001081b */
[C---:B------:R-:W-:Y:S01]  /*bf40*/  FFMA.FTZ R20, R13.reuse, R20, R21 ;  /* 0x000000140d147223 */ /* 0x040fe20000010015 */
[----:B------:R-:W-:Y:S01]  /*bf50*/  FFMA.FTZ R28, R4, R31, R29 ;  /* 0x0000001f041c7223 */ /* 0x000fe2000001001d */
[----:B------:R-:W-:Y:S01]  /*bf60*/  FFMA.FTZ R12, R13, R12, -R8 ;  /* 0x0000000c0d0c7223 */ /* 0x000fe20000010808 */
[----:B------:R-:W-:-:S02]  /*bf70*/  IMAD.U32 R21, R47, 0x10000, RZ ;  /* 0x000100002f157824 */ /* 0x000fc400078e00ff */
[----:B------:R-:W-:Y:S01]  /*bf80*/  FMUL.FTZ R4, R9, R46 ;  /* 0x0000002e09047220 */ /* 0x000fe20000410000 */
[----:B------:R-:W-:Y:S02]  /*bf90*/  IMAD.U32 R13, R51, 0x10000, RZ ;  /* 0x00010000330d7824 */ /* 0x000fe400078e00ff */
[-C--:B------:R-:W-:Y:S01]  /*bfa0*/  FMUL.FTZ R30, R9, R50.reuse ;  /* 0x00000032091e7220 */ /* 0x080fe20000410000 */
[C---:B------:R-:W-:Y:S01]  /*bfb0*/  FMUL.FTZ R29, R24.reuse, R21 ;  /* 0x00000015181d7220 */ /* 0x040fe20000410000 */
[----:B------:R-:W-:Y:S01]  /*bfc0*/  FFMA.FTZ R9, R5, R50, -R4 ;  /* 0x0000003205097223 */ /* 0x000fe20000010804 */
[-C--:B------:R-:W-:Y:S01]  /*bfd0*/  FMUL.FTZ R24, R24, R13.reuse ;  /* 0x0000000d18187220 */ /* 0x080fe20000410000 */
[----:B------:R-:W-:Y:S02]  /*bfe0*/  IMAD.U32 R25, R11, 0x10000, RZ ;  /* 0x000100000b197824 */ /* 0x000fe400078e00ff */
[----:B------:R-:W-:Y:S01]  /*bff0*/  FFMA.FTZ R29, R14, R13, -R29 ;  /* 0x0000000d0e1d7223 */ /* 0x000fe2000001081d */
[----:B------:R-:W-:-:S02]  /*c000*/  IMAD.U32 R4, R52, 0x10000, RZ ;  /* 0x0001000034047824 */ /* 0x000fc400078e00ff */
[----:B------:R-:W-:Y:S01]  /*c010*/  FFMA.FTZ R24, R14, R21, R24 ;  /* 0x000000150e187223 */ /* 0x000fe20000010018 */
[----:B------:R-:W-:Y:S01]  /*c020*/  IMAD.U32 R8, R48, 0x10000, RZ ;  /* 0x0001000030087824 */ /* 0x000fe200078e00ff */
[----:B------:R-:W-:Y:S01]  /*c030*/  LOP3.LUT R10, R10, 0xffff0000, RZ, 0xc0, !PT ;  /* 0xffff00000a0a7812 */ /* 0x000fe200078ec0ff */
[----:B------:R-:W-:Y:S01]  /*c040*/  FFMA.FTZ R27, R5, R46, R30 ;  /* 0x0000002e051b7223 */ /* 0x000fe2000001001e */
[----:B------:R-:W-:Y:S01]  /*c050*/  LOP3.LUT R11, R11, 0xffff0000, RZ, 0xc0, !PT ;  /* 0xffff00000b0b7812 */ /* 0x000fe200078ec0ff */
[----:B------:R-:W-:Y:S01]  /*c060*/  FMUL.FTZ R14, R25, R4 ;  /* 0x00000004190e7220 */ /* 0x000fe20000410000 */
[----:B------:R-:W-:Y:S01]  /*c070*/  LOP3.LUT R47, R47, 0xffff0000, RZ, 0xc0, !PT ;  /* 0xffff00002f2f7812 */ /* 0x000fe200078ec0ff */
[-C--:B------:R-:W-:Y:S01]  /*c080*/  FMUL.FTZ R30, R25, R8.reuse ;  /* 0x00000008191e7220 */ /* 0x080fe20000410000 */
[----:B------:R-:W-:Y:S01]  /*c090*/  LOP3.LUT R48, R48, 0xffff0000, RZ, 0xc0, !PT ;  /* 0xffff000030307812 */ /* 0x000fe200078ec0ff */
[----:B------:R-:W-:Y:S01]  /*c0a0*/  FFMA.FTZ R14, R15, R8, R14 ;  /* 0x000000080f0e7223 */ /* 0x000fe2000001000e */
[----:B------:R-:W-:Y:S01]  /*c0b0*/  LOP3.LUT R51, R51, 0xffff0000, RZ, 0xc0, !PT ;  /* 0xffff000033337812 */ /* 0x000fe200078ec0ff */
[----:B------:R-:W-:Y:S01]  /*c0c0*/  FFMA.FTZ R30, R15, R4, -R30 ;  /* 0x000000040f1e7223 */ /* 0x000fe2000001081e */
[----:B------:R-:W-:Y:S01]  /*c0d0*/  LOP3.LUT R52, R52, 0xffff0000, RZ, 0xc0, !PT ;  /* 0xffff000034347812 */ /* 0x000fe200078ec0ff */
[C---:B------:R-:W-:Y:S01]  /*c0e0*/  FMUL.FTZ R5, R10.reuse, R47 ;  /* 0x0000002f0a057220 */ /* 0x040fe20000410000 */
[----:B------:R-:W-:Y:S01]  /*c0f0*/  FMUL.FTZ R8, R11, R48 ;  /* 0x000000300b087220 */ /* 0x000fe20000410000 */
[----:B------:R-:W-:-:S02]  /*c100*/  FMUL.FTZ R4, R10, R51 ;  /* 0x000000330a047220 */ /* 0x000fc40000410000 */
[-C--:B------:R-:W-:Y:S01]  /*c110*/  FMUL.FTZ R13, R11, R52.reuse ;  /* 0x000000340b0d7220 */ /* 0x080fe20000410000 */
[C---:B------:R-:W-:Y:S01]  /*c120*/  FFMA.FTZ R10, R6.reuse, R51, -R5 ;  /* 0x00000033060a7223 */ /* 0x040fe20000010805 */
[C---:B------:R-:W-:Y:S01]  /*c130*/  FFMA.FTZ R11, R7.reuse, R52, -R8 ;  /* 0x00000034070b7223 */ /* 0x040fe20000010808 */
        /* <DEDUP_REMOVED lines=12> */
.L_x_10836:
[----:B------:R-:W-:Y:S05]  /*c200*/  BSYNC B0 ;  /* 0x0000000000007941 */ /* 0x000fea0003800000 */
.L_x_10829:
        /* <DEDUP_REMOVED lines=8> */
.L_x_10827:
[----:B0--3--:R-:W-:-:S05]  /*c290*/  IMAD.U32 R0, RZ, RZ, UR37 ;  /* 0x00000025ff007e24 */ /* 0x009fca000f8e00ff */
[----:B------:R-:W-:-:S13]  /*c2a0*/  ISETP.NE.AND P0, PT, R0, 0x3, PT ;  /* 0x000000030000780c */ /* 0x000fda0003f05270 */
[----:B------:R-:W-:Y:S05]  /*c2b0*/  @!P0 BRA `(.L_x_10856) ;  /* 0x0000000000048947 */ /* 0x000fea0003800000 */
[----:B------:R-:W-:Y:S01]  /*c2c0*/  BPT.TRAP 0x1 ;  /* 0x000000040000795c */ /* 0x000fe20000300000 */
.L_x_10856:
[----:B------:R-:W-:Y:S01]  /*c2d0*/  IMAD R0, R16, 0x8, R2 ;  /* 0x0000000810007824 */ /* 0x000fe200078e0202 */
[----:B-12-4-:R-:W-:-:S04]  /*c2e0*/  SHF.L.U32 R3, R19, 0x1f, RZ ;  /* 0x0000001f13037819 */ /* 0x016fc800000006ff */
[----:B------:R0:W1:Y:S01]  /*c2f0*/  SYNCS.PHASECHK.TRANS64.TRYWAIT P2, [R0+URZ+0x2d830], R3 ;  /* 0x02d83003000075a7 */ /* 0x000062000804017f */
[----:B------:R-:W-:Y:S05]  /*c300*/  @!P0 BRA `(.L_x_10857) ;  /* 0x0000000000048947 */ /* 0x000fea0003800000 */
[----:B------:R-:W-:Y:S01]  /*c310*/  BPT.TRAP 0x1 ;  /* 0x000000040000795c */ /* 0x000fe20000300000 */
.L_x_10857:
[----:B------:R-:W2:Y:S02]  /*c320*/  S2R R4, SR_TID.X ;  /* 0x0000000000047919 */ /* 0x000ea40000002100 */
[----:B--2---:R-:W-:-:S04]  /*c330*/  LOP3.LUT R4, R4, 0x7f, RZ, 0xc0, !PT ;  /* 0x0000007f04047812 */ /* 0x004fc800078ec0ff */
[----:B------:R-:W-:Y:S01]  /*c340*/  ISETP.NE.AND P1, PT, R4, RZ, PT ;  /* 0x000000ff0400720c */ /* 0x000fe20003f25270 */
[----:B-1----:R-:W-:-:S12]  /*c350*/  @P2 BRA `(.L_x_10858) ;  /* 0x0000000000082947 */ /* 0x002fd80003800000 */
[----:B------:R-:W1:Y:S02]  /*c360*/  SYNCS.PHASECHK.TRANS64.TRYWAIT P2, [R0+URZ+0x2d830], R3 ;  /* 0x02d83003000075a7 */ /* 0x000e64000804017f */
[----:B-1----:R-:W-:Y:S05]  /*c370*/  @!P2 BRA `(.L_x_10859) ;  /* 0x000001900070a947 */ /* 0x002fea0003800000 */
.L_x_10858:
[----:B------:R-:W-:Y:S05]  /*c380*/  WARPSYNC.ALL ;  /* 0x0000000000007948 */ /* 0x000fea0003800000 */
[----:B01----:R-:W-:Y:S01]  /*c390*/  VIADD R3, R2, 0x15400 ;  /* 0x0001540002037836 */ /* 0x003fe20000000000 */
[----:B------:R-:W-:-:S04]  /*c3a0*/  LOP3.LUT R12, R44, 0x10000, RZ, 0xfc, !PT ;  /* 0x000100002c0c7812 */ /* 0x000fc800078efcff */
[----:B------:R-:W-:-:S04]  /*c3b0*/  SHF.R.U32.HI R3, RZ, 0x4, R3 ;  /* 0x00000004ff037819 */ /* 0x000fc80000011603 */
[----:B------:R-:W-:-:S04]  /*c3c0*/  LOP3.LUT R3, R3, 0x3fff, RZ, 0xc0, !PT ;  /* 0x00003fff03037812 */ /* 0x000fc800078ec0ff */
[----:B------:R-:W-:Y:S01]  /*c3d0*/  LOP3.LUT R4, R3, 0x10000, RZ, 0xfc, !PT ;  /* 0x0001000003047812 */ /* 0x000fe200078efcff */
[----:B------:R-:W-:Y:S02]  /*c3e0*/  IMAD.MOV.U32 R13, RZ, RZ, -0x7fffffe0 ;  /* 0x80000020ff0d7424 */ /* 0x000fe400078e00ff */
[----:B------:R-:W-:Y:S01]  /*c3f0*/  IMAD.MOV.U32 R5, RZ, RZ, -0x7fffffe0 ;  /* 0x80000020ff057424 */ /* 0x000fe200078e00ff */
[C---:B------:R-:W-:Y:S01]  /*c400*/  R2UR UR4, R12.reuse ;  /* 0x000000000c0472ca */ /* 0x040fe200000e0000 */
[----:B------:R0:W-:Y:S01]  /*c410*/  STL [R1+0x8], R4 ;  /* 0x0000080401007387 */ /* 0x0001e20000100800 */
[----:B------:R-:W-:Y:S01]  /*c420*/  R2UR UR5, R13 ;  /* 0x000000000d0572ca */ /* 0x000fe200000e0000 */
[----:B-----5:R-:W-:Y:S01]  /*c430*/  WARPGROUP.ARRIVE ;  /* 0x00000000000079c5 */ /* 0x020fe20000000000 */
[----:B------:R-:W-:Y:S01]  /*c440*/  R2UR UR7, R5 ;  /* 0x00000000050772ca */ /* 0x000fe200000e0000 */
[----:B------:R-:W-:Y:S01]  /*c450*/  VIADD R152, R12, 0x2 ;  /* 0x000000020c987836 */ /* 0x000fe20000000000 */
[----:B------:R-:W2:Y:S01]  /*c460*/  LDL R8, [R1+0x44] ;  /* 0x0000440001087983 */ /* 0x000ea20000100800 */
[----:B------:R-:W-:Y:S01]  /*c470*/  IMAD.MOV.U32 R153, RZ, RZ, -0x7fffffe0 ;  /* 0x80000020ff997424 */ /* 0x000fe200078e00ff */
[----:B------:R-:W1:Y:S01]  /*c480*/  LDC R3, c[0x0][0x448] ;  /* 0x00011200ff037b82 */ /* 0x000e620000000800 */
[----:B------:R-:W-:Y:S01]  /*c490*/  IMAD.MOV.U32 R7, RZ, RZ, -0x7fffffe0 ;  /* 0x80000020ff077424 */ /* 0x000fe200078e00ff */
[----:B------:R-:W2:Y:S01]  /*c4a0*/  LDL R91, [R1+0x1c] ;  /* 0x00001c00015b7983 */ /* 0x000ea20000100800 */
[----:B0-----:R-:W-:-:S05]  /*c4b0*/  IMAD R4, R16, 0x600, R4 ;  /* 0x0000060010047824 */ /* 0x001fca00078e0204 */
[----:B------:R-:W-:-:S13]  /*c4c0*/  R2UR UR6, R4 ;  /* 0x00000000040672ca */ /* 0x000fda00000e0000 */
[----:B------:R-:W-:Y:S01]  /*c4d0*/  HGMMA.64x128x16.F32.BF16 R24, gdesc[UR4], RZ, !UPT, gsb0 ;  /* 0x01e00000041879f0 */ /* 0x000fe2000c0018ff */
[----:B------:R-:W-:Y:S01]  /*c4e0*/  VIADD R6, R4, 0x2 ;  /* 0x0000000204067836 */ /* 0x000fe20000000000 */
[----:B------:R-:W-:Y:S02]  /*c4f0*/  R2UR UR4, R152 ;  /* 0x00000000980472ca */ /* 0x000fe400000e0000 */
[----:B------:R-:W-:Y:S02]  /*c500*/  R2UR UR5, R153 ;  /* 0x00000000990572ca */ /* 0x000fe400000e0000 */
[----:B------:R-:W-:Y:S02]  /*c510*/  R2UR UR6, R6 ;  /* 0x00000000060672ca */ /* 0x000fe400000e0000 */
[----:B------:R-:W-:Y:S01]  /*c520*/  R2UR UR7, R7 ;  /* 0x00000000070772ca */ /* 0x000fe200000e0000 */
[----:B------:R-:W-:Y:S02]  /*c530*/  VIADD R150, R12, 0x300 ;  /* 0x000003000c967836 */ /* 0x000fe40000000000 */
[----:B------:R-:W-:-:S02]  /*c540*/  VIADD R6, R4, 0x200 ;  /* 0x0000020004067836 */ /* 0x000fc40000000000 */
[----:B------:R-:W-:Y:S02]  /*c550*/  IMAD.MOV.U32 R151, RZ, RZ, -0x7fffffe0 ;  /* 0x80000020ff977424 */ /* 0x000fe400078e00ff */
[----:B------:R-:W-:Y:S01]  /*c560*/  IMAD.MOV.U32 R7, RZ, RZ, -0x7fffffe0 ;  /* 0x80000020ff077424 */ /* 0x000fe200078e00ff */
[----:B------:R-:W-:Y:S02]  /*c570*/  WARPGROUP.DEPBAR.LE gsb0, 0x0 ;  /* 0x00008000000079c5 */ /* 0x000fe40000010000 */
[----:B------:R-:W-:-:S06]  /*c580*/  WARPGROUP.ARRIVE ;  /* 0x00000000000079c5 */ /* 0x000fcc0000000000 */
[----:B------:R-:W-:Y:S01]  /*c590*/  HGMMA.64x128x16.F32.BF16 R24, gdesc[UR4], R24, gsb0 ;  /* 0x01e00000041879f0 */ /* 0x000fe20008001818 */
        /* <DEDUP_REMOVED lines=36> */
[----:B------:R-:W-:Y:S02]  /*c7e0*/  R2UR UR7, R5 ;  /* 0x00000000050772ca */ /* 0x000fe400000e0000 */
[----:B-1----:R-:W-:-:S13]  /*c7f0*/  ISETP.NE.AND P2, PT, R3, 0x1, PT ;  /* 0x000000010300780c */ /* 0x002fda0003f45270 */
[----:B------:R-:W0:Y:S08]  /*c800*/  @P2 LDC R4, c[0x0][0x44c] ;  /* 0x00011300ff042b82 */ /* 0x000e300000000800 */
[----:B------:R-:W1:Y:S01]  /*c810*/  @P2 LDC R6, c[0x0][0x450] ;  /* 0x00011400ff062b82 */ /* 0x000e620000000800 */
[----:B--2---:R-:W-:Y:S01]  /*c820*/  IMAD.IADD R9, R8, 0x1, R91 ;  /* 0x0000000108097824 */ /* 0x004fe200078e025b */
[----:B------:R-:W-:-:S02]  /*c830*/  WARPGROUP.DEPBAR.LE gsb0, 0x0 ;  /* 0x00008000000079c5 */ /* 0x000fc40000010000 */
[----:B------:R-:W-:-:S06]  /*c840*/  WARPGROUP.ARRIVE ;  /* 0x00000000000079c5 */ /* 0x000fcc0000000000 */
[----:B------:R-:W-:Y:S01]  /*c850*/  HGMMA.64x128x16.F32.BF16 R24, gdesc[UR4], R24, gsb0 ;  /* 0x01e00000041879f0 */ /* 0x000fe20008001818 */
[----:B0-----:R-:W-:Y:S01]  /*c860*/  @P2 IMAD.HI.U32 R3, R9, R4, RZ ;  /* 0x0000000409032227 */ /* 0x001fe200078e00ff */
[----:B------:R-:W-:Y:S01]  /*c870*/  ULDC.64 UR4, c[0x0][0x9e0] ;  /* 0x0002780000047ab9 */ /* 0x000fe20000000a00 */
[----:B------:R-:W-:-:S03]  /*c880*/  ULDC UR6, c[0x0][0x9dc] ;  /* 0x0002770000067ab9 */ /* 0x000fc60000000800 */
[----:B-1----:R-:W-:Y:S01]  /*c890*/  @P2 SHF.R.U32.HI R9, RZ, R6, R3 ;  /* 0x00000006ff092219 */ /* 0x002fe20000011603 */
[----:B------:R-:W-:Y:S02]  /*c8a0*/  @!P1 VIADD R0, R0, 0x2d840 ;  /* 0x0002d84000009836 */ /* 0x000fe40000000000 */
[----:B------:R-:W-:Y:S02]  /*c8b0*/  IMAD.MOV.U32 R3, RZ, RZ, -0x80 ;  /* 0xffffff80ff037424 */ /* 0x000fe400078e00ff */
[----:B------:R-:W0:Y:S01]  /*c8c0*/  SHFL.IDX PT, R20, R9, RZ, 0x1c1f ;  /* 0x001c1fff09147589 */ /* 0x000e2200000e0000 */
[----:B------:R-:W-:Y:S01]  /*c8d0*/  UISETP.GE.AND UP0, UPT, UR5, 0x1, UPT ;  /* 0x000000010500788c */ /* 0x000fe2000bf06270 */
[----:B------:R-:W-:Y:S01]  /*c8e0*/  @!P1 PRMT R0, RZ, 0x654, R0 ;  /* 0x00000654ff009816 */ /* 0x000fe20000000000 */
[----:B------:R-:W-:Y:S02]  /*c8f0*/  IMAD R8, R88, R3, 0x80 ;  /* 0x0000008058087424 */ /* 0x000fe400078e0203 */
[----:B------:R-:W-:-:S02]  /*c900*/  IMAD.U32 R10, RZ, RZ, UR6 ;  /* 0x00000006ff0a7e24 */ /* 0x000fc4000f8e00ff */
[----:B------:R-:W-:-:S03]  /*c910*/  PLOP3.LUT P3, PT, PT, PT, UP0, 0x40, 0x0 ;  /* 0x000000000000781c */ /* 0x000fc60003f6e808 */
[----:B------:R-:W-:Y:S02]  /*c920*/  LOP3.LUT R7, RZ, R10, RZ, 0x33, !PT ;  /* 0x0000000aff077212 */ /* 0x000fe400078e33ff */
[C-C-:B------:R-:W-:Y:S02]  /*c930*/  IADD3 R5, -R137.reuse, R139, R8.reuse ;  /* 0x0000008b89057210 */ /* 0x140fe40007ffe108 */
[----:B------:R-:W-:Y:S01]  /*c940*/  LEA R4, R88, 0xffffff80, 0x7 ;  /* 0xffffff8058047811 */ /* 0x000fe200078e38ff */
[----:B------:R-:W-:Y:S02]  /*c950*/  WARPGROUP.DEPBAR.LE gsb0, 0x0 ;  /* 0x00008000000079c5 */ /* 0x000fe40000010000 */
[----:B------:R1:W-:Y:S02]  /*c960*/  @!P1 SYNCS.ARRIVE.TRANS64.RED.A1T0 RZ, [R0+URZ], RZ ;  /* 0x000000ff00ff99a7 */ /* 0x0003e4000810043f */
[----:B-1----:R-:W-:-:S04]  /*c970*/  IADD3 R0, -R137, 0x1, R8 ;  /* 0x0000000189007810 */ /* 0x002fc80007ffe108 */
[----:B------:R-:W-:-:S05]  /*c980*/  IADD3 R0, -R138, R0, R139 ;  /* 0x000000008a007210 */ /* 0x000fca0007ffe18b */
[C---:B------:R-:W-:Y:S02]  /*c990*/  VIADD R6, R0.reuse, UR4 ;  /* 0x0000000400067c36 */ /* 0x040fe40008000000 */
[----:B------:R-:W-:-:S03]  /*c9a0*/  IMAD.IADD R7, R0, 0x1, R7 ;  /* 0x0000000100077824 */ /* 0x000fc600078e0207 */
[----:B0-----:R-:W-:Y:S01]  /*c9b0*/  VIADDMNMX R3, R20, R6, R5, PT ;  /* 0x0000000614037246 */ /* 0x001fe20003800105 */
[----:B------:R-:W-:Y:S01]  /*c9c0*/  IMAD.IADD R0, R7, 0x1, R20 ;  /* 0x0000000107007824 */ /* 0x000fe200078e0214 */
        /* <DEDUP_REMOVED lines=13> */
.L_x_10862:
[----:B------:R-:W-:-:S06]  /*caa0*/  UISETP.NE.AND UP1, UPT, UR5, 0x1, UPT ;  /* 0x000000010500788c */ /* 0x000fcc000bf25270 */
[----:B------:R-:W-:-:S05]  /*cab0*/  PLOP3.LUT P3, PT, PT, PT, UP1, 0x80, 0x0 ;  /* 0x000000000000781c */ /* 0x000fca0003f6f018 */
[----:B------:R-:W-:-:S08]  /*cac0*/  @UP1 ULDC.64 UR6, c[0x0][0x9e8] ;  /* 0x00027a0000061ab9 */ /* 0x000fd00000000a00 */
[----:B------:R-:W-:-:S05]  /*cad0*/  @P3 IMAD.HI.U32 R20, R11, UR6, RZ ;  /* 0x000000060b143c27 */ /* 0x000fca000f8e00ff */
[----:B------:R-:W-:-:S07]  /*cae0*/  @P3 SHF.R.U32.HI R11, RZ, UR7, R20 ;  /* 0x00000007ff0b3c19 */ /* 0x000fce0008011614 */
.L_x_10863:
[----:B------:R-:W-:Y:S05]  /*caf0*/  BSYNC B0 ;  /* 0x0000000000007941 */ /* 0x000fea0003800000 */
.L_x_10861:
[----:B------:R-:W-:-:S04]  /*cb00*/  IMAD R20, R11, UR5, -R4 ;  /* 0x000000050b147c24 */ /* 0x000fc8000f8e0a04 */
[----:B------:R-:W-:-:S05]  /*cb10*/  IMAD.IADD R20, R20, 0x1, -R137 ;  /* 0x0000000114147824 */ /* 0x000fca00078e0a89 */
[----:B------:R-:W-:Y:S02]  /*cb20*/  VIMNMX R0, R0, R20, !PT ;  /* 0x0000001400007248 */ /* 0x000fe40007fe0100 */
[----:B------:R-:W-:-:S07]  /*cb30*/  VIADDMNMX R3, R20, UR5, R3, PT ;  /* 0x0000000514037c46 */ /* 0x000fce000b800103 */
.L_x_10860:
[C---:B------:R-:W-:Y:S02]  /*cb40*/  ISETP.GE.AND P3, PT, R8.reuse, 0x2, PT ;  /* 0x000000020800780c */ /* 0x040fe40003f66270 */
[----:B------:R-:W-:Y:S02]  /*cb50*/  ISETP.GE.AND P5, PT, R8, 0x9, PT ;  /* 0x000000090800780c */ /* 0x000fe40003fa6270 */
[----:B------:R-:W-:Y:S02]  /*cb60*/  ISETP.GT.AND P4, PT, R0, 0x1, !P3 ;  /* 0x000000010000780c */ /* 0x000fe40005f84270 */
[----:B------:R-:W-:Y:S02]  /*cb70*/  LOP3.LUT R18, R18, 0xfffffffd, RZ, 0xc0, !PT ;  /* 0xfffffffd12127812 */ /* 0x000fe400078ec0ff */
[----:B------:R-:W-:-:S04]  /*cb80*/  ISETP.LT.OR P4, PT, R3, 0x2, P4 ;  /* 0x000000020300780c */ /* 0x000fc80002781670 */
[----:B------:R-:W-:Y:S02]  /*cb90*/  FSEL R25, R25, -INF , !P4 ;  /* 0xff80000019197808 */ /* 0x000fe40006000000 */
[----:B------:R-:W-:Y:S02]  /*cba0*/  ISETP.GT.AND P4, PT, R0, 0x8, !P5 ;  /* 0x000000080000780c */ /* 0x000fe40006f84270 */
[----:B------:R-:W-:Y:S02]  /*cbb0*/  @P5 LOP3.LUT R18, R18, 0x2, RZ, 0xfc, !PT ;  /* 0x0000000212125812 */ /* 0x000fe400078efcff */
[----:B------:R-:W-:Y:S02]  /*cbc0*/  ISETP.GE.AND P5, PT, R8, 0xa, PT ;  /* 0x0000000a0800780c */ /* 0x000fe40003fa6270 */
[----:B------:R-:W-:Y:S02]  /*cbd0*/  ISETP.LT.OR P4, PT, R3, 0x9, P4 ;  /* 0x000000090300780c */ /* 0x000fe40002781670 */
[----:B------:R-:W-:-:S02]  /*cbe0*/  LOP3.LUT R18, R18, 0xfffffffb, RZ, 0xc0, !PT ;  /* 0xfffffffb12127812 */ /* 0x000fc400078ec0ff */
        /* <DEDUP_REMOVED lines=176> */
[----:B------:R-:W-:Y:S02]  /*d6f0*/  PLOP3.LUT P6, PT, PT, PT, UP0, 0x40, 0x0 ;  /* 0x000000000000781c */ /* 0x000fe40003fce808 */
[----:B0-----:R-:W-:Y:S01]  /*d700*/  VIADDMNMX R5, R0, R6, R5, PT ;  /* 0x0000000600057246 */ /* 0x001fe20003800105 */
[----:B------:R-:W-:-:S10]  /*d710*/  IMAD.IADD R7, R7, 0x1, R0 ;  /* 0x0000000107077824 */ /* 0x000fd400078e0200 */
        /* <DEDUP_REMOVED lines=14> */
.L_x_10866:
[----:B------:R-:W-:-:S06]  /*d800*/  UISETP.NE.AND UP1, UPT, UR5, 0x1, UPT ;  /* 0x000000010500788c */ /* 0x000fcc000bf25270 */
[----:B------:R-:W-:-:S05]  /*d810*/  PLOP3.LUT P6, PT, PT, PT, UP1, 0x80, 0x0 ;  /* 0x000000000000781c */ /* 0x000fca0003fcf018 */
[----:B------:R-:W-:-:S08]  /*d820*/  @UP1 ULDC.64 UR6, c[0x0][0x9e8] ;  /* 0x00027a0000061ab9 */ /* 0x000fd00000000a00 */
[----:B------:R-:W-:Y:S01]  /*d830*/  @P6 IMAD.HI.U32 R0, R3, UR6, RZ ;  /* 0x0000000603006c27 */ /* 0x000fe2000f8e00ff */
[----:B------:R-:W-:-:S13]  /*d840*/  PLOP3.LUT P6, PT, PT, PT, UP1, 0x80, 0x0 ;  /* 0x000000000000781c */ /* 0x000fda0003fcf018 */
[----:B------:R-:W-:-:S07]  /*d850*/  @P6 SHF.R.U32.HI R3, RZ, UR7, R0 ;  /* 0x00000007ff036c19 */ /* 0x000fce0008011600 */
.L_x_10867:
[----:B------:R-:W-:Y:S05]  /*d860*/  BSYNC B0 ;  /* 0x0000000000007941 */ /* 0x000fea0003800000 */
.L_x_10865:
[----:B------:R-:W-:-:S04]  /*d870*/  IMAD R4, R3, UR5, -R4 ;  /* 0x0000000503047c24 */ /* 0x000fc8000f8e0a04 */
[----:B------:R-:W-:-:S05]  /*d880*/  IMAD.IADD R4, R4, 0x1, -R137 ;  /* 0x0000000104047824 */ /* 0x000fca00078e0a89 */
[----:B------:R-:W-:Y:S02]  /*d890*/  VIMNMX R7, R7, R4, !PT ;  /* 0x0000000407077248 */ /* 0x000fe40007fe0100 */
[----:B------:R-:W-:-:S07]  /*d8a0*/  VIADDMNMX R5, R4, UR5, R5, PT ;  /* 0x0000000504057c46 */ /* 0x000fce000b800105 */
.L_x_10864:
[----:B------:R-:W-:Y:S01]  /*d8b0*/  ISETP.GT.AND P3, PT, R7, 0x1, !P3 ;  /* 0x000000010700780c */ /* 0x000fe20005f64270 */
[----:B------:R-:W-:Y:S01]  /*d8c0*/  ULDC UR39, c[0x0][0x988] ;  /* 0x0002620000277ab9 */ /* 0x000fe20000000800 */
[----:B------:R-:W2:Y:S01]  /*d8d0*/  LDL R92, [R1+0x20] ;  /* 0x00002000015c7983 */ /* 0x000ea20000100800 */
[----:B------:R-:W-:Y:S02]  /*d8e0*/  LOP3.LUT P6, RZ, R18, 0x2000000, RZ, 0xc0, !PT ;  /* 0x0200000012ff7812 */ /* 0x000fe400078cc0ff */
        /* <DEDUP_REMOVED lines=76> */
[C---:B------:R-:W-:Y:S01]  /*ddb0*/  ISETP.GT.AND P4, PT, R7.reuse, 0x71, !P4 ;  /* 0x000000710700780c */ /* 0x040fe20006784270 */
[----:B------:R-:W0:Y:S01]  /*ddc0*/  SHFL.BFLY PT, R3, R4, 0x2, 0x1f ;  /* 0x0c401f0004037f89 */ /* 0x000e2200000e0000 */
[----:B------:R-:W-:Y:S02]  /*ddd0*/  FSEL R50, R50, -INF , !P3 ;  /* 0xff80000032327808 */ /* 0x000fe40005800000 */
[----:B------:R-:W-:Y:S02]  /*dde0*/  LOP3.LUT P3, RZ, R18, 0x40000, RZ, 0xc0, !PT ;  /* 0x0004000012ff7812 */ /* 0x000fe4000786c0ff */
[C---:B------:R-:W-:Y:S02]  /*ddf0*/  ISETP.GT.AND P5, PT, R7.reuse, 0x78, !P5 ;  /* 0x000000780700780c */ /* 0x040fe40006fa4270 */
[----:B------:R-:W-:Y:S02]  /*de00*/  ISETP.GT.AND P3, PT, R7, 0x31, !P3 ;  /* 0x000000310700780c */ /* 0x000fe40005f64270 */
[----:B------:R-:W-:-:S02]  /*de10*/  ISETP.LT.OR P4, PT, R5, 0x72, P4 ;  /* 0x000000720500780c */ /* 0x000fc40002781670 */
[C---:B------:R-:W-:Y:S02]  /*de20*/  ISETP.LT.OR P3, PT, R5.reuse, 0x32, P3 ;  /* 0x000000320500780c */ /* 0x040fe40001f61670 */
[----:B------:R-:W-:Y:S02]  /*de30*/  ISETP.LT.OR P5, PT, R5, 0x79, P5 ;  /* 0x000000790500780c */ /* 0x000fe40002fa1670 */
[----:B------:R-:W-:Y:S02]  /*de40*/  FSEL R51, R51, -INF , !P3 ;  /* 0xff80000033337808 */ /* 0x000fe40005800000 */
[----:B------:R-:W-:Y:S02]  /*de50*/  LOP3.LUT P3, RZ, R18, 0x20000, RZ, 0xc0, !PT ;  /* 0x0002000012ff7812 */ /* 0x000fe4000786c0ff */
[----:B------:R-:W-:Y:S02]  /*de60*/  FSEL R90, R83, -INF , !P4 ;  /* 0xff800000535a7808 */ /* 0x000fe40006000000 */
[----:B------:R-:W-:-:S02]  /*de70*/  ISETP.GT.AND P3, PT, R7, 0x38, !P3 ;  /* 0x000000380700780c */ /* 0x000fc40005f64270 */
[----:B------:R-:W-:Y:S02]  /*de80*/  FSEL R86, R86, -INF , !P5 ;  /* 0xff80000056567808 */ /* 0x000fe40006800000 */
[----:B------:R-:W-:Y:S02]  /*de90*/  ISETP.LT.OR P3, PT, R5, 0x39, P3 ;  /* 0x000000390500780c */ /* 0x000fe40001f61670 */
[----:B0-----:R-:W-:Y:S02]  /*dea0*/  FMNMX.FTZ R6, R4, R3, !PT ;  /* 0x0000000304067209 */ /* 0x001fe40007810000 */
[----:B------:R-:W-:Y:S02]  /*deb0*/  FSEL R54, R54, -INF , !P3 ;  /* 0xff80000036367808 */ /* 0x000fe40005800000 */
[----:B------:R-:W-:Y:S01]  /*dec0*/  LOP3.LUT P3, RZ, R18, 0x10000, RZ, 0xc0, !PT ;  /* 0x0001000012ff7812 */ /* 0x000fe2000786c0ff */
[----:B------:R-:W0:Y:S03]  /*ded0*/  SHFL.BFLY PT, R3, R6, 0x1, 0x1f ;  /* 0x0c201f0006037f89 */ /* 0x000e2600000e0000 */
[----:B------:R-:W-:-:S04]  /*dee0*/  ISETP.GT.AND P3, PT, R7, 0x39, !P3 ;  /* 0x000000390700780c */ /* 0x000fc80005f64270 */
[----:B------:R-:W-:-:S04]  /*def0*/  ISETP.LT.OR P3, PT, R5, 0x3a, P3 ;  /* 0x0000003a0500780c */ /* 0x000fc80001f61670 */
[----:B------:R-:W-:Y:S02]  /*df00*/  FSEL R55, R55, -INF , !P3 ;  /* 0xff80000037377808 */ /* 0x000fe40005800000 */
[----:B------:R-:W-:-:S04]  /*df10*/  LOP3.LUT P3, RZ, R18, 0x8000, RZ, 0xc0, !PT ;  /* 0x0000800012ff7812 */ /* 0x000fc8000786c0ff */
[----:B------:R-:W-:-:S04]  /*df20*/  ISETP.GT.AND P3, PT, R7, 0x40, !P3 ;  /* 0x000000400700780c */ /* 0x000fc80005f64270 */
[----:B------:R-:W-:Y:S02]  /*df30*/  ISETP.LT.OR P3, PT, R5, 0x41, P3 ;  /* 0x000000410500780c */ /* 0x000fe40001f61670 */
[----:B0-----:R-:W-:Y:S02]  /*df40*/  FMNMX.FTZ R0, R6, R3, !PT ;  /* 0x0000000306007209 */ /* 0x001fe40007810000 */
[----:B------:R-:W-:Y:S02]  /*df50*/  FSEL R58, R58, -INF , !P3 ;  /* 0xff8000003a3a7808 */ /* 0x000fe40005800000 */
[----:B------:R-:W-:Y:S01]  /*df60*/  ISETP.GT.AND P3, PT, R7, 0x41, !P6 ;  /* 0x000000410700780c */ /* 0x000fe20007764270 */
[----:B------:R-:W-:Y:S01]  /*df70*/  FMUL.FTZ R3, R0, UR39 ;  /* 0x0000002700037c20 */ /* 0x000fe20008410000 */
[----:B------:R-:W-:Y:S02]  /*df80*/  LOP3.LUT P6, RZ, R18, 0x8, RZ, 0xc0, !PT ;  /* 0x0000000812ff7812 */ /* 0x000fe400078cc0ff */
        /* <DEDUP_REMOVED lines=53> */
[--C-:B------:R-:W-:Y:S01]  /*e2e0*/  FFMA.FTZ R6, R33, UR39, -R3.reuse ;  /* 0x0000002721067c23 */ /* 0x100fe20008010803 */
[--C-:B------:R-:W-:Y:S01]  /*e2f0*/  FFMA.FTZ R11, R28, UR39, -R3.reuse ;  /* 0x000000271c0b7c23 */ /* 0x100fe20008010803 */
[----:B------:R-:W-:Y:S01]  /*e300*/  FSEL R26, R26, -INF , !P3 ;  /* 0xff8000001a1a7808 */ /* 0x000fe20005800000 */
[--C-:B------:R-:W-:Y:S01]  /*e310*/  FFMA.FTZ R28, R32, UR39, -R3.reuse ;  /* 0x00000027201c7c23 */ /* 0x100fe20008010803 */
[--C-:B------:R-:W-:Y:S01]  /*e320*/  FFMA.FTZ R32, R37, UR39, -R3.reuse ;  /* 0x0000002725207c23 */ /* 0x100fe20008010803 */
        /* <DEDUP_REMOVED lines=29> */
[----:B------:R-:W-:Y:S01]  /*e500*/  FFMA.FTZ R61, R61, UR39, -R3 ;  /* 0x000000273d3d7c23 */ /* 0x000fe20008010803 */
[----:B------:R-:W-:-:S04]  /*e510*/  FMNMX.FTZ R4, R42, R33, !PT ;  /* 0x000000212a047209 */ /* 0x000fc80007810000 */
[----:B------:R-:W-:Y:S02]  /*e520*/  FMNMX.FTZ R33, R43, R4, !PT ;  /* 0x000000042b217209 */ /* 0x000fe40007810000 */
[----:B------:R-:W1:Y:S01]  /*e530*/  MUFU.EX2 R9, R9 ;  /* 0x0000000900097308 */ /* 0x000e620000000800 */
[--C-:B0-----:R-:W-:Y:S01]  /*e540*/  FFMA.FTZ R36, R48, UR39, -R3.reuse ;  /* 0x0000002730247c23 */ /* 0x101fe20008010803 */
[----:B------:R-:W-:Y:S01]  /*e550*/  FMNMX.FTZ R4, R46, R33, !PT ;  /* 0x000000212e047209 */ /* 0x000fe20007810000 */
[----:B------:R-:W-:-:S03]  /*e560*/  FFMA.FTZ R48, R65, UR39, -R3 ;  /* 0x0000002741307c23 */ /* 0x000fc60008010803 */
[----:B------:R-:W-:Y:S02]  /*e570*/  FMNMX.FTZ R37, R47, R4, !PT ;  /* 0x000000042f257209 */ /* 0x000fe40007810000 */
[----:B------:R-:W-:Y:S02]  /*e580*/  MUFU.EX2 R33, R40 ;  /* 0x0000002800217308 */ /* 0x000fe40000000800 */
[----:B------:R-:W-:-:S04]  /*e590*/  FMNMX.FTZ R4, R50, R37, !PT ;  /* 0x0000002532047209 */ /* 0x000fc80007810000 */
[----:B------:R-:W-:Y:S02]  /*e5a0*/  FMNMX.FTZ R37, R51, R4, !PT ;  /* 0x0000000433257209 */ /* 0x000fe40007810000 */
[----:B------:R-:W0:Y:S02]  /*e5b0*/  MUFU.EX2 R11, R11 ;  /* 0x0000000b000b7308 */ /* 0x000e240000000800 */
[----:B------:R-:W-:-:S04]  /*e5c0*/  FMNMX.FTZ R4, R54, R37, !PT ;  /* 0x0000002536047209 */ /* 0x000fc80007810000 */
[----:B------:R-:W-:Y:S02]  /*e5d0*/  FMNMX.FTZ R37, R55, R4, !PT ;  /* 0x0000000437257209 */ /* 0x000fe40007810000 */
[----:B------:R-:W3:Y:S02]  /*e5e0*/  MUFU.EX2 R21, R21 ;  /* 0x0000001500157308 */ /* 0x000ee40000000800 */
[----:B------:R-:W-:-:S04]  /*e5f0*/  FMNMX.FTZ R4, R58, R37, !PT ;  /* 0x000000253a047209 */ /* 0x000fc80007810000 */
[----:B------:R-:W-:Y:S02]  /*e600*/  FMNMX.FTZ R37, R59, R4, !PT ;  /* 0x000000043b257209 */ /* 0x000fe40007810000 */
[----:B------:R-:W4:Y:S02]  /*e610*/  MUFU.EX2 R28, R28 ;  /* 0x0000001c001c7308 */ /* 0x000f240000000800 */
[----:B------:R-:W-:-:S04]  /*e620*/  FMNMX.FTZ R4, R62, R37, !PT ;  /* 0x000000253e047209 */ /* 0x000fc80007810000 */
        /* <DEDUP_REMOVED lines=20> */
[--C-:B-----5:R-:W-:Y:S01]  /*e770*/  FFMA.FTZ R56, R72, UR39, -R3.reuse ;  /* 0x0000002748387c23 */ /* 0x120fe20008010803 */
[----:B------:R-:W-:Y:S02]  /*e780*/  FFMA.FTZ R7, R81, UR39, -R3 ;  /* 0x0000002751077c23 */ /* 0x000fe40008010803 */
[----:B------:R-:W-:-:S03]  /*e790*/  FMNMX.FTZ R6, R87, R6, !PT ;  /* 0x0000000657067209 */ /* 0x000fc60007810000 */
[----:B------:R-:W-:Y:S02]  /*e7a0*/  MUFU.EX2 R4, R4 ;  /* 0x0000000400047308 */ /* 0x000fe40000000800 */
[----:B------:R-:W5:Y:S06]  /*e7b0*/  SHFL.BFLY PT, R5, R6, 0x2, 0x1f ;  /* 0x0c401f0006057f89 */ /* 0x000f6c00000e0000 */
[----:B------:R-:W-:Y:S08]  /*e7c0*/  MUFU.EX2 R8, R8 ;  /* 0x0000000800087308 */ /* 0x000ff00000000800 */
[----:B------:R-:W-:Y:S08]  /*e7d0*/  MUFU.EX2 R20, R20 ;  /* 0x0000001400147308 */ /* 0x000ff00000000800 */
[----:B------:R-:W-:Y:S01]  /*e7e0*/  MUFU.EX2 R52, R52 ;  /* 0x0000003400347308 */ /* 0x000fe20000000800 */
[----:B-----5:R-:W-:Y:S01]  /*e7f0*/  FMNMX.FTZ R40, R6, R5, !PT ;  /* 0x0000000506287209 */ /* 0x020fe20007810000 */
[----:B------:R-:W-:-:S04]  /*e800*/  FFMA.FTZ R5, R80, UR39, -R3 ;  /* 0x0000002750057c23 */ /* 0x000fc80008010803 */
[----:B------:R-:W5:Y:S02]  /*e810*/  SHFL.BFLY PT, R65, R40, 0x1, 0x1f ;  /* 0x0c201f0028417f89 */ /* 0x000f6400000e0000 */
[----:B------:R-:W-:Y:S08]  /*e820*/  MUFU.EX2 R83, R83 ;  /* 0x0000005300537308 */ /* 0x000ff00000000800 */
[----:B------:R-:W-:Y:S08]  /*e830*/  MUFU.EX2 R61, R61 ;  /* 0x0000003d003d7308 */ /* 0x000ff00000000800 */
[----:B------:R-:W-:Y:S01]  /*e840*/  MUFU.EX2 R41, R41 ;  /* 0x0000002900297308 */ /* 0x000fe20000000800 */
[----:B-----5:R-:W-:-:S07]  /*e850*/  FMNMX.FTZ R6, R40, R65, !PT ;  /* 0x0000004128067209 */ /* 0x020fce0007810000 */
[----:B------:R-:W-:Y:S01]  /*e860*/  MUFU.EX2 R48, R48 ;  /* 0x0000003000307308 */ /* 0x000fe20000000800 */
[--C-:B------:R-:W-:Y:S01]  /*e870*/  FFMA.FTZ R40, R84, UR39, -R3.reuse ;  /* 0x0000002754287c23 */ /* 0x100fe20008010803 */
[----:B------:R-:W-:Y:S01]  /*e880*/  FFMA.FTZ R3, R85, UR39, -R3 ;  /* 0x0000002755037c23 */ /* 0x000fe20008010803 */
[C---:B------:R-:W-:Y:S01]  /*e890*/  FSETP.NEU.FTZ.AND P3, PT, R6.reuse, -INF , PT ;  /* 0xff8000000600780b */ /* 0x040fe20003f7d000 */
[----:B------:R-:W-:-:S04]  /*e8a0*/  FMUL.FTZ R77, R6, UR39 ;  /* 0x00000027064d7c20 */ /* 0x000fc80008410000 */
[----:B------:R-:W-:Y:S01]  /*e8b0*/  MUFU.EX2 R49, R49 ;  /* 0x0000003100317308 */ /* 0x000fe20000000800 */
[----:B------:R-:W-:-:S05]  /*e8c0*/  FSEL R77, R77, RZ, P3 ;  /* 0x000000ff4d4d7208 */ /* 0x000fca0001800000 */
[--C-:B------:R-:W-:Y:S01]  /*e8d0*/  FFMA.FTZ R65, R26, UR39, -R77.reuse ;  /* 0x000000271a417c23 */ /* 0x100fe2000801084d */
[--C-:B------:R-:W-:Y:S01]  /*e8e0*/  FFMA.FTZ R27, R27, UR39, -R77.reuse ;  /* 0x000000271b1b7c23 */ /* 0x100fe2000801084d */
[--C-:B------:R-:W-:Y:S01]  /*e8f0*/  FFMA.FTZ R68, R30, UR39, -R77.reuse ;  /* 0x000000271e447c23 */ /* 0x100fe2000801084d */
[----:B------:R-:W-:Y:S01]  /*e900*/  FFMA.FTZ R31, R31, UR39, -R77 ;  /* 0x000000271f1f7c23 */ /* 0x000fe2000801084d */
[----:B-1----:R-:W-:Y:S01]  /*e910*/  FADD.FTZ R26, R24, R9 ;  /* 0x00000009181a7221 */ /* 0x002fe20000010000 */
[--C-:B------:R-:W-:Y:S01]  /*e920*/  FFMA.FTZ R69, R34, UR39, -R77.reuse ;  /* 0x0000002722457c23 */ /* 0x100fe2000801084d */
[----:B------:R-:W-:Y:S01]  /*e930*/  MUFU.EX2 R65, R65 ;  /* 0x0000004100417308 */ /* 0x000fe20000000800 */
[--C-:B------:R-:W-:Y:S01]  /*e940*/  FFMA.FTZ R76, R43, UR39, -R77.reuse ;  /* 0x000000272b4c7c23 */ /* 0x100fe2000801084d */
[----:B0-----:R-:W-:Y:S01]  /*e950*/  FADD.FTZ R26, R11, R26 ;  /* 0x0000001a0b1a7221 */ /* 0x001fe20000010000 */
[--C-:B------:R-:W-:Y:S01]  /*e960*/  FFMA.FTZ R43, R54, UR39, -R77.reuse ;  /* 0x00000027362b7c23 */ /* 0x100fe2000801084d */
[--C-:B------:R-:W-:Y:S01]  /*e970*/  FFMA.FTZ R35, R35, UR39, -R77.reuse ;  /* 0x0000002723237c23 */ /* 0x100fe2000801084d */
[--C-:B------:R-:W-:Y:S01]  /*e980*/  FFMA.FTZ R54, R63, UR39, -R77.reuse ;  /* 0x000000273f367c23 */ /* 0x100fe2000801084d */
[----:B---3--:R-:W-:Y:S01]  /*e990*/  FADD.FTZ R63, R21, R26 ;  /* 0x0000001a153f7221 */ /* 0x008fe20000010000 */
[----:B------:R-:W-:Y:S01]  /*e9a0*/  F2FP.BF16.F32.PACK_AB R24, R9, R24 ;  /* 0x000000180918723e */ /* 0x000fe200000010ff */
[----:B------:R-:W0:Y:S01]  /*e9b0*/  MUFU.EX2 R27, R27 ;  /* 0x0000001b001b7308 */ /* 0x000e220000000800 */
[----:B------:R-:W-:Y:S01]  /*e9c0*/  FFMA.FTZ R38, R38, UR39, -R77 ;  /* 0x0000002726267c23 */ /* 0x000fe2000801084d */
[----:B----4-:R-:W-:Y:S01]  /*e9d0*/  FADD.FTZ R26, R28, R63 ;  /* 0x0000003f1c1a7221 */ /* 0x010fe20000010000 */
[--C-:B------:R-:W-:Y:S01]  /*e9e0*/  FFMA.FTZ R72, R39, UR39, -R77.reuse ;  /* 0x0000002727487c23 */ /* 0x100fe2000801084d */
[--C-:B------:R-:W-:Y:S01]  /*e9f0*/  FFMA.FTZ R73, R42, UR39, -R77.reuse ;  /* 0x000000272a497c23 */ /* 0x100fe2000801084d */
[--C-:B------:R-:W-:Y:S01]  /*ea00*/  FFMA.FTZ R80, R46, UR39, -R77.reuse ;  /* 0x000000272e507c23 */ /* 0x100fe2000801084d */
[----:B------:R-:W-:Y:S01]  /*ea10*/  FADD.FTZ R30, R25, R26 ;  /* 0x0000001a191e7221 */ /* 0x000fe20000010000 */
[--C-:B------:R-:W-:Y:S01]  /*ea20*/  FFMA.FTZ R81, R47, UR39, -R77.reuse ;  /* 0x000000272f517c23 */ /* 0x100fe2000801084d */
[----:B------:R-:W1:Y:S01]  /*ea30*/  MUFU.EX2 R68, R68 ;  /* 0x0000004400447308 */ /* 0x000e620000000800 */
[--C-:B------:R-:W-:Y:S01]  /*ea40*/  FFMA.FTZ R39, R50, UR39, -R77.reuse ;  /* 0x0000002732277c23 */ /* 0x100fe2000801084d */
[--C-:B------:R-:W-:Y:S01]  /*ea50*/  FFMA.FTZ R42, R51, UR39, -R77.reuse ;  /* 0x00000027332a7c23 */ /* 0x100fe2000801084d */
[--C-:B------:R-:W-:Y:S01]  /*ea60*/  FFMA.FTZ R51, R62, UR39, -R77.reuse ;  /* 0x000000273e337c23 */ /* 0x100fe2000801084d */
[--C-:B------:R-:W-:Y:S01]  /*ea70*/  FFMA.FTZ R46, R55, UR39, -R77.reuse ;  /* 0x00000027372e7c23 */ /* 0x100fe2000801084d */
[--C-:B------:R-:W-:Y:S01]  /*ea80*/  FFMA.FTZ R47, R58, UR39, -R77.reuse ;  /* 0x000000273a2f7c23 */ /* 0x100fe2000801084d */
[----:B------:R-:W-:Y:S01]  /*ea90*/  F2FP.BF16.F32.PACK_AB R28, R25, R28 ;  /* 0x0000001c191c723e */ /* 0x000fe200000010ff */
[----:B------:R-:W-:Y:S01]  /*eaa0*/  FFMA.FTZ R50, R59, UR39, -R77 ;  /* 0x000000273b327c23 */ /* 0x000fe2000801084d */
[----:B------:R-:W3:Y:S01]  /*eab0*/  MUFU.EX2 R31, R31 ;  /* 0x0000001f001f7308 */ /* 0x000ee20000000800 */
[----:B0-----:R-:W-:Y:S01]  /*eac0*/  FADD.FTZ R63, R65, R27 ;  /* 0x0000001b413f7221 */ /* 0x001fe20000010000 */
[----:B------:R-:W-:Y:S01]  /*ead0*/  F2FP.BF16.F32.PACK_AB R25, R27, R65 ;  /* 0x000000411b19723e */ /* 0x000fe200000010ff */
[--C-:B------:R-:W-:Y:S01]  /*eae0*/  FFMA.FTZ R55, R66, UR39, -R77.reuse ;  /* 0x0000002742377c23 */ /* 0x100fe2000801084d */
[--C-:B------:R-:W-:Y:S01]  /*eaf0*/  FFMA.FTZ R58, R67, UR39, -R77.reuse ;  /* 0x00000027433a7c23 */ /* 0x100fe2000801084d */
[--C-:B------:R-:W-:Y:S01]  /*eb00*/  FFMA.FTZ R59, R70, UR39, -R77.reuse ;  /* 0x00000027463b7c23 */ /* 0x100fe2000801084d */
[--C-:B------:R-:W-:Y:S01]  /*eb10*/  FFMA.FTZ R71, R71, UR39, -R77.reuse ;  /* 0x0000002747477c23 */ /* 0x100fe2000801084d */
[----:B------:R-:W-:Y:S01]  /*eb20*/  FFMA.FTZ R74, R74, UR39, -R77 ;  /* 0x000000274a4a7c23 */ /* 0x000fe2000801084d */
[----:B------:R-:W0:Y:S01]  /*eb30*/  MUFU.EX2 R69, R69 ;  /* 0x0000004500457308 */ /* 0x000e220000000800 */
[----:B-1----:R-:W-:Y:S01]  /*eb40*/  FADD.FTZ R26, R68, R63 ;  /* 0x0000003f441a7221 */ /* 0x002fe20000010000 */
[----:B------:R-:W-:Y:S01]  /*eb50*/  FADD.FTZ R63, R29, R30 ;  /* 0x0000001e1d3f7221 */ /* 0x000fe20000010000 */
[--C-:B------:R-:W-:Y:S01]  /*eb60*/  FFMA.FTZ R75, R75, UR39, -R77.reuse ;  /* 0x000000274b4b7c23 */ /* 0x100fe2000801084d */
[--C-:B------:R-:W-:Y:S01]  /*eb70*/  FFMA.FTZ R78, R78, UR39, -R77.reuse ;  /* 0x000000274e4e7c23 */ /* 0x100fe2000801084d */
[----:B------:R-:W-:Y:S01]  /*eb80*/  FFMA.FTZ R79, R79, UR39, -R77 ;  /* 0x000000274f4f7c23 */ /* 0x000fe2000801084d */
[----:B------:R-:W-:Y:S01]  /*eb90*/  FADD.FTZ R30, R32, R63 ;  /* 0x0000003f201e7221 */ /* 0x000fe20000010000 */
[--C-:B------:R-:W-:Y:S01]  /*eba0*/  FFMA.FTZ R82, R82, UR39, -R77.reuse ;  /* 0x0000002752527c23 */ /* 0x100fe2000801084d */
[----:B------:R-:W1:Y:S01]  /*ebb0*/  MUFU.EX2 R35, R35 ;  /* 0x0000002300237308 */ /* 0x000e620000000800 */
[----:B---3--:R-:W-:Y:S01]  /*ebc0*/  FADD.FTZ R26, R31, R26 ;  /* 0x0000001a1f1a7221 */ /* 0x008fe20000010000 */
[----:B------:R-:W-:Y:S01]  /*ebd0*/  FADD.FTZ R30, R33, R30 ;  /* 0x0000001e211e7221 */ /* 0x000fe20000010000 */
[----:B------:R-:W-:Y:S01]  /*ebe0*/  F2FP.BF16.F32.PACK_AB R27, R31, R68 ;  /* 0x000000441f1b723e */ /* 0x000fe200000010ff */
[--C-:B------:R-:W-:Y:S01]  /*ebf0*/  FFMA.FTZ R90, R90, UR39, -R77.reuse ;  /* 0x000000275a5a7c23 */ /* 0x100fe2000801084d */
[--C-:B------:R-:W-:Y:S01]  /*ec00*/  FFMA.FTZ R86, R86, UR39, -R77.reuse ;  /* 0x0000002756567c23 */ /* 0x100fe2000801084d */
[----:B------:R-:W-:-:S02]  /*ec10*/  FFMA.FTZ R77, R87, UR39, -R77 ;  /* 0x00000027574d7c23 */ /* 0x000fc4000801084d */
[----:B------:R-:W3:Y:S01]  /*ec20*/  MUFU.EX2 R38, R38 ;  /* 0x0000002600267308 */ /* 0x000ee20000000800 */
[----:B0-----:R-:W-:-:S07]  /*ec30*/  FADD.FTZ R26, R69, R26 ;  /* 0x0000001a451a7221 */ /* 0x001fce0000010000 */
[----:B------:R-:W0:Y:S01]  /*ec40*/  MUFU.EX2 R72, R72 ;  /* 0x0000004800487308 */ /* 0x000e220000000800 */
[----:B-1----:R-:W-:Y:S01]  /*ec50*/  FADD.FTZ R9, R35, R26 ;  /* 0x0000001a23097221 */ /* 0x002fe20000010000 */
[----:B------:R-:W-:Y:S01]  /*ec60*/  F2FP.BF16.F32.PACK_AB R26, R21, R11 ;  /* 0x0000000b151a723e */ /* 0x000fe200000010ff */
[----:B------:R-:W-:Y:S01]  /*ec70*/  FADD.FTZ R21, R89, R30 ;  /* 0x0000001e59157221 */ /* 0x000fe20000010000 */
[----:B------:R-:W-:Y:S02]  /*ec80*/  F2FP.BF16.F32.PACK_AB R30, R32, R29 ;  /* 0x0000001d201e723e */ /* 0x000fe400000010ff */
[----:B------:R-:W-:Y:S01]  /*ec90*/  F2FP.BF16.F32.PACK_AB R29, R35, R69 ;  /* 0x00000045231d723e */ /* 0x000fe200000010ff */
[----:B------:R-:W-:Y:S01]  /*eca0*/  FADD.FTZ R34, R44, R21 ;  /* 0x000000152c227221 */ /* 0x000fe20000010000 */
[----:B------:R-:W1:Y:S01]  /*ecb0*/  MUFU.EX2 R73, R73 ;  /* 0x0000004900497308 */ /* 0x000e620000000800 */
[----:B---3--:R-:W-:Y:S01]  /*ecc0*/  FADD.FTZ R11, R38, R9 ;  /* 0x00000009260b7221 */ /* 0x008fe20000010000 */
[----:B------:R-:W-:Y:S01]  /*ecd0*/  STSM.16.M88.4 [R140+0x21800], R24 ;  /* 0x021800188c007844 */ /* 0x000fe20000000200 */
[C---:B------:R-:W-:Y:S01]  /*ece0*/  FADD.FTZ R21, R45.reuse, R34 ;  /* 0x000000222d157221 */ /* 0x040fe20000010000 */
[----:B------:R-:W-:-:S02]  /*ecf0*/  F2FP.BF16.F32.PACK_AB R34, R45, R44 ;  /* 0x0000002c2d22723e */ /* 0x000fc400000010ff */
[----:B------:R-:W3:Y:S01]  /*ed00*/  LDL R45, [R1+0x24] ;  /* 0x00002400012d7983 */ /* 0x000ee20000100800 */
[----:B------:R-:W-:Y:S01]  /*ed10*/  FADD.FTZ R21, R36, R21 ;  /* 0x0000001524157221 */ /* 0x000fe20000010000 */
[----:B------:R-:W4:Y:S01]  /*ed20*/  MUFU.EX2 R76, R76 ;  /* 0x0000004c004c7308 */ /* 0x000f220000000800 */
[C---:B0-----:R-:W-:Y:S01]  /*ed30*/  FADD.FTZ R62, R72.reuse, R11 ;  /* 0x0000000b483e7221 */ /* 0x041fe20000010000 */
[----:B------:R-:W-:Y:S01]  /*ed40*/  F2FP.BF16.F32.PACK_AB R31, R72, R38 ;  /* 0x00000026481f723e */ /* 0x000fe200000010ff */
[----:B------:R-:W-:Y:S01]  /*ed50*/  FADD.FTZ R21, R4, R21 ;  /* 0x0000001504157221 */ /* 0x000fe20000010000 */
[----:B------:R-:W-:-:S03]  /*ed60*/  F2FP.BF16.F32.PACK_AB R32, R89, R33 ;  /* 0x000000215920723e */ /* 0x000fc600000010ff */
[----:B------:R-:W-:Y:S01]  /*ed70*/  FADD.FTZ R21, R8, R21 ;  /* 0x0000001508157221 */ /* 0x000fe20000010000 */
[----:B------:R-:W0:Y:S01]  /*ed80*/  MUFU.EX2 R80, R80 ;  /* 0x0000005000507308 */ /* 0x000e220000000800 */
[----:B-1----:R-:W-:-:S07]  /*ed90*/  FADD.FTZ R11, R73, R62 ;  /* 0x0000003e490b7221 */ /* 0x002fce0000010000 */
[----:B------:R-:W1:Y:S01]  /*eda0*/  MUFU.EX2 R81, R81 ;  /* 0x0000005100517308 */ /* 0x000e620000000800 */
[----:B----4-:R-:W-:Y:S01]  /*edb0*/  FADD.FTZ R11, R76, R11 ;  /* 0x0000000b4c0b7221 */ /* 0x010fe20000010000 */
[----:B------:R-:W-:-:S06]  /*edc0*/  FADD.FTZ R38, R20, R21 ;  /* 0x0000001514267221 */ /* 0x000fcc0000010000 */
[----:B------:R-:W4:Y:S01]  /*edd0*/  MUFU.EX2 R39, R39 ;  /* 0x0000002700277308 */ /* 0x000f220000000800 */
[----:B0-----:R-:W-:Y:S01]  /*ede0*/  FADD.FTZ R44, R80, R11 ;  /* 0x0000000b502c7221 */ /* 0x001fe20000010000 */
[----:B------:R-:W-:-:S06]  /*edf0*/  FADD.FTZ R21, R37, R38 ;  /* 0x0000002625157221 */ /* 0x000fcc0000010000 */
[----:B------:R-:W0:Y:S01]  /*ee00*/  MUFU.EX2 R42, R42 ;  /* 0x0000002a002a7308 */ /* 0x000e220000000800 */
[----:B-1----:R-:W-:-:S07]  /*ee10*/  FADD.FTZ R44, R81, R44 ;  /* 0x0000002c512c7221 */ /* 0x002fce0000010000 */
[----:B------:R-:W1:Y:S01]  /*ee20*/  MUFU.EX2 R43, R43 ;  /* 0x0000002b002b7308 */ /* 0x000e620000000800 */
[----:B----4-:R-:W-:-:S07]  /*ee30*/  FADD.FTZ R11, R39, R44 ;  /* 0x0000002c270b7221 */ /* 0x010fce0000010000 */
[----:B------:R-:W4:Y:S01]  /*ee40*/  MUFU.EX2 R46, R46 ;  /* 0x0000002e002e7308 */ /* 0x000f220000000800 */
[----:B0-----:R-:W-:-:S07]  /*ee50*/  FADD.FTZ R38, R42, R11 ;  /* 0x0000000b2a267221 */ /* 0x001fce0000010000 */
[----:B------:R-:W0:Y:S01]  /*ee60*/  MUFU.EX2 R47, R47 ;  /* 0x0000002f002f7308 */ /* 0x000e220000000800 */
[----:B------:R-:W-:Y:S01]  /*ee70*/  FADD.FTZ R44, R52, R21 ;  /* 0x00000015342c7221 */ /* 0x000fe20000010000 */
[----:B-1----:R-:W-:-:S06]  /*ee80*/  FADD.FTZ R11, R43, R38 ;  /* 0x000000262b0b7221 */ /* 0x002fcc0000010000 */
[----:B------:R-:W1:Y:S01]  /*ee90*/  MUFU.EX2 R50, R50 ;  /* 0x0000003200327308 */ /* 0x000e620000000800 */
[----:B------:R-:W-:Y:S01]  /*eea0*/  FADD.FTZ R44, R83, R44 ;  /* 0x0000002c532c7221 */ /* 0x000fe20000010000 */
[----:B------:R-:W-:Y:S01]  /*eeb0*/  F2FP.BF16.F32.PACK_AB R36, R4, R36 ;  /* 0x000000240424723e */ /* 0x000fe200000010ff */
[----:B----4-:R-:W-:Y:S01]  /*eec0*/  FADD.FTZ R4, R46, R11 ;  /* 0x0000000b2e047221 */ /* 0x010fe20000010000 */
[----:B--2---:R2:W-:Y:S04]  /*eed0*/  STSM.16.M88.4 [R92], R28 ;  /* 0x0000001c5c007844 */ /* 0x0045e80000000200 */
[----:B------:R-:W4:Y:S01]  /*eee0*/  MUFU.EX2 R51, R51 ;  /* 0x0000003300337308 */ /* 0x000f220000000800 */
[----:B------:R-:W-:Y:S01]  /*eef0*/  FADD.FTZ R44, R61, R44 ;  /* 0x0000002c3d2c7221 */ /* 0x000fe20000010000 */
[----:B0-----:R-:W-:-:S06]  /*ef00*/  FADD.FTZ R11, R47, R4 ;  /* 0x000000042f0b7221 */ /* 0x001fcc0000010000 */
[----:B------:R-:W0:Y:S01]  /*ef10*/  MUFU.EX2 R54, R54 ;  /* 0x0000003600367308 */ /* 0x000e220000000800 */
[----:B------:R-:W-:Y:S01]  /*ef20*/  FADD.FTZ R21, R41, R44 ;  /* 0x0000002c29157221 */ /* 0x000fe20000010000 */
[----:B-1----:R-:W-:-:S06]  /*ef30*/  FADD.FTZ R4, R50, R11 ;  /* 0x0000000b32047221 */ /* 0x002fcc0000010000 */
[----:B------:R-:W2:Y:S01]  /*ef40*/  MUFU.EX2 R53, R53 ;  /* 0x0000003500357308 */ /* 0x000ea20000000800 */
[----:B------:R-:W-:-:S07]  /*ef50*/  F2FP.BF16.F32.PACK_AB R38, R20, R8 ;  /* 0x000000081426723e */ /* 0x000fce00000010ff */
[----:B------:R-:W1:Y:S01]  /*ef60*/  MUFU.EX2 R55, R55 ;  /* 0x0000003700377308 */ /* 0x000e620000000800 */
[----:B------:R-:W-:Y:S01]  /*ef70*/  FADD.FTZ R8, R48, R21 ;  /* 0x0000001530087221 */ /* 0x000fe20000010000 */
[----:B----4-:R-:W-:-:S06]  /*ef80*/  FADD.FTZ R21, R51, R4 ;  /* 0x0000000433157221 */ /* 0x010fcc0000010000 */
[----:B------:R-:W4:Y:S08]  /*ef90*/  MUFU.EX2 R56, R56 ;  /* 0x0000003800387308 */ /* 0x000f300000000800 */
[----:B------:R-:W5:Y:S01]  /*efa0*/  MUFU.EX2 R58, R58 ;  /* 0x0000003a003a7308 */ /* 0x000f620000000800 */
[----:B------:R-:W-:Y:S01]  /*efb0*/  FADD.FTZ R8, R49, R8 ;  /* 0x0000000831087221 */ /* 0x000fe20000010000 */
[----:B0-----:R-:W-:-:S06]  /*efc0*/  FADD.FTZ R4, R54, R21 ;  /* 0x0000001536047221 */ /* 0x001fcc0000010000 */
[----:B------:R-:W0:Y:S08]  /*efd0*/  MUFU.EX2 R57, R57 ;  /* 0x0000003900397308 */ /* 0x000e300000000800 */
[----:B------:R-:W0:Y:S01]  /*efe0*/  MUFU.EX2 R59, R59 ;  /* 0x0000003b003b7308 */ /* 0x000e220000000800 */
[----:B--2---:R-:W-:Y:S01]  /*eff0*/  FADD.FTZ R29, R53, R8 ;  /* 0x00000008351d7221 */ /* 0x004fe20000010000 */
[----:B-1----:R-:W-:-:S06]  /*f000*/  FADD.FTZ R21, R55, R4 ;  /* 0x0000000437157221 */ /* 0x002fcc0000010000 */
[----:B------:R-:W1:Y:S08]  /*f010*/  MUFU.EX2 R60, R60 ;  /* 0x0000003c003c7308 */ /* 0x000e700000000800 */
[----:B------:R-:W2:Y:S01]  /*f020*/  MUFU.EX2 R9, R71 ;  /* 0x0000004700097308 */ /* 0x000ea20000000800 */
[----:B----4-:R-:W-:Y:S01]  /*f030*/  FADD.FTZ R8, R56, R29 ;  /* 0x0000001d38087221 */ /* 0x010fe20000010000 */
[----:B-----5:R-:W-:-:S06]  /*f040*/  FADD.FTZ R4, R58, R21 ;  /* 0x000000153a047221 */ /* 0x020fcc0000010000 */
[----:B------:R-:W4:Y:S01]  /*f050*/  MUFU.EX2 R64, R64 ;  /* 0x0000004000407308 */ /* 0x000f220000000800 */
[----:B------:R-:W-:-:S07]  /*f060*/  F2FP.BF16.F32.PACK_AB R24, R52, R37 ;  /* 0x000000253418723e */ /* 0x000fce00000010ff */
[----:B------:R-:W5:Y:S01]  /*f070*/  MUFU.EX2 R74, R74 ;  /* 0x0000004a004a7308 */ /* 0x000f620000000800 */
[----:B0-----:R-:W-:Y:S01]  /*f080*/  FADD.FTZ R21, R57, R8 ;  /* 0x0000000839157221 */ /* 0x001fe20000010000 */
[----:B------:R-:W-:Y:S02]  /*f090*/  F2FP.BF16.F32.PACK_AB R33, R76, R73 ;  /* 0x000000494c21723e */ /* 0x000fe400000010ff */
[----:B------:R-:W-:-:S04]  /*f0a0*/  F2FP.BF16.F32.PACK_AB R35, R81, R80 ;  /* 0x000000505123723e */ /* 0x000fc800000010ff */
[----:B------:R-:W0:Y:S08]  /*f0b0*/  MUFU.EX2 R75, R75 ;  /* 0x0000004b004b7308 */ /* 0x000e300000000800 */
[----:B------:R-:W-:Y:S08]  /*f0c0*/  MUFU.EX2 R78, R78 ;  /* 0x0000004e004e7308 */ /* 0x000ff00000000800 */
[----:B------:R-:W0:Y:S01]  /*f0d0*/  MUFU.EX2 R79, R79 ;  /* 0x0000004f004f7308 */ /* 0x000e220000000800 */
[----:B------:R-:W-:-:S07]  /*f0e0*/  F2FP.BF16.F32.PACK_AB R37, R42, R39 ;  /* 0x000000272a25723e */ /* 0x000fce00000010ff */
[----:B------:R-:W-:Y:S01]  /*f0f0*/  MUFU.EX2 R5, R5 ;  /* 0x0000000500057308 */ /* 0x000fe20000000800 */
[----:B------:R-:W-:-:S07]  /*f100*/  FADD.FTZ R4, R59, R4 ;  /* 0x000000043b047221 */ /* 0x000fce0000010000 */
[----:B------:R-:W0:Y:S08]  /*f110*/  MUFU.EX2 R7, R7 ;  /* 0x0000000700077308 */ /* 0x000e300000000800 */
[----:B------:R-:W-:Y:S08]  /*f120*/  MUFU.EX2 R40, R40 ;  /* 0x0000002800287308 */ /* 0x000ff00000000800 */
[----:B------:R-:W0:Y:S08]  /*f130*/  MUFU.EX2 R3, R3 ;  /* 0x0000000300037308 */ /* 0x000e300000000800 */
[----:B------:R-:W-:Y:S08]  /*f140*/  MUFU.EX2 R82, R82 ;  /* 0x0000005200527308 */ /* 0x000ff00000000800 */
[----:B------:R-:W0:Y:S08]  /*f150*/  MUFU.EX2 R11, R90 ;  /* 0x0000005a000b7308 */ /* 0x000e300000000800 */
[----:B------:R-:W-:Y:S08]  /*f160*/  MUFU.EX2 R86, R86 ;  /* 0x0000005600567308 */ /* 0x000ff00000000800 */
[----:B------:R-:W0:Y:S01]  /*f170*/  MUFU.EX2 R77, R77 ;  /* 0x0000004d004d7308 */ /* 0x000e220000000800 */
[----:B------:R-:W-:Y:S01]  /*f180*/  F2FP.BF16.F32.PACK_AB R39, R46, R43 ;  /* 0x0000002b2e27723e */ /* 0x000fe200000010ff */
[----:B-1----:R-:W-:Y:S01]  /*f190*/  FADD.FTZ R29, R60, R21 ;  /* 0x000000153c1d7221 */ /* 0x002fe20000010000 */
[----:B------:R-:W-:-:S02]  /*f1a0*/  F2FP.BF16.F32.PACK_AB R26, R61, R83 ;  /* 0x000000533d1a723e */ /* 0x000fc400000010ff */
[----:B------:R-:W-:Y:S02]  /*f1b0*/  F2FP.BF16.F32.PACK_AB R25, R50, R47 ;  /* 0x0000002f3219723e */ /* 0x000fe400000010ff */
[----:B------:R-:W-:Y:S01]  /*f1c0*/  F2FP.BF16.F32.PACK_AB R27, R54, R51 ;  /* 0x00000033361b723e */ /* 0x000fe200000010ff */
[----:B--2---:R-:W-:Y:S01]  /*f1d0*/  FADD.FTZ R21, R9, R4 ;  /* 0x0000000409157221 */ /* 0x004fe20000010000 */
[----:B------:R1:W-:Y:S01]  /*f1e0*/  STSM.16.M88.4 [R142], R32 ;  /* 0x000000208e007844 */ /* 0x0003e20000000200 */
[----:B------:R-:W2:Y:S01]  /*f1f0*/  @P2 LDC R20, c[0x0][0x44c] ;  /* 0x00011300ff142b82 */ /* 0x000ea20000000800 */
[----:B----4-:R-:W-:Y:S02]  /*f200*/  FADD.FTZ R8, R64, R29 ;  /* 0x0000001d40087221 */ /* 0x010fe40000010000 */
[----:B------:R-:W-:Y:S01]  /*f210*/  STSM.16.M88.4 [R141], R36 ;  /* 0x000000248d007844 */ /* 0x000fe20000000200 */
[----:B------:R-:W-:Y:S01]  /*f220*/  F2FP.BF16.F32.PACK_AB R28, R57, R56 ;  /* 0x00000038391c723e */ /* 0x000fe200000010ff */
[----:B-----5:R-:W-:-:S02]  /*f230*/  FADD.FTZ R4, R74, R21 ;  /* 0x000000154a047221 */ /* 0x020fc40000010000 */
[----:B------:R4:W-:Y:S01]  /*f240*/  STSM.16.M88.4 [R140+0x27800], R24 ;  /* 0x027800188c007844 */ /* 0x0009e20000000200 */
[----:B------:R-:W-:Y:S01]  /*f250*/  F2FP.BF16.F32.PACK_AB R30, R64, R60 ;  /* 0x0000003c401e723e */ /* 0x000fe200000010ff */
[----:B------:R-:W5:Y:S01]  /*f260*/  @P2 LDC R21, c[0x0][0x450] ;  /* 0x00011400ff152b82 */ /* 0x000f620000000800 */
[----:B0-----:R-:W-:Y:S02]  /*f270*/  F2FP.BF16.F32.PACK_AB R29, R75, R74 ;  /* 0x0000004a4b1d723e */ /* 0x001fe400000010ff */
[----:B------:R-:W-:Y:S02]  /*f280*/  F2FP.BF16.F32.PACK_AB R31, R79, R78 ;  /* 0x0000004e4f1f723e */ /* 0x000fe400000010ff */
[----:B-1----:R-:W-:Y:S02]  /*f290*/  F2FP.BF16.F32.PACK_AB R32, R7, R5 ;  /* 0x000000050720723e */ /* 0x002fe400000010ff */
[----:B------:R-:W-:Y:S02]  /*f2a0*/  F2FP.BF16.F32.PACK_AB R34, R3, R40 ;  /* 0x000000280322723e */ /* 0x000fe400000010ff */
[----:B------:R-:W-:-:S02]  /*f2b0*/  F2FP.BF16.F32.PACK_AB R33, R11, R82 ;  /* 0x000000520b21723e */ /* 0x000fc400000010ff */
[----:B------:R-:W-:Y:S02]  /*f2c0*/  F2FP.BF16.F32.PACK_AB R35, R77, R86 ;  /* 0x000000564d23723e */ /* 0x000fe400000010ff */
[----:B----4-:R-:W-:Y:S02]  /*f2d0*/  F2FP.BF16.F32.PACK_AB R24, R48, R41 ;  /* 0x000000293018723e */ /* 0x010fe400000010ff */
[----:B------:R-:W-:Y:S02]  /*f2e0*/  F2FP.BF16.F32.PACK_AB R26, R53, R49 ;  /* 0x00000031351a723e */ /* 0x000fe400000010ff */
[----:B------:R-:W-:Y:S02]  /*f2f0*/  F2FP.BF16.F32.PACK_AB R25, R58, R55 ;  /* 0x000000373a19723e */ /* 0x000fe400000010ff */
[----:B------:R-:W-:Y:S01]  /*f300*/  F2FP.BF16.F32.PACK_AB R27, R9, R59 ;  /* 0x0000003b091b723e */ /* 0x000fe200000010ff */
[----:B------:R-:W-:-:S04]  /*f310*/  FADD.FTZ R9, R75, R4 ;  /* 0x000000044b097221 */ /* 0x000fc80000010000 */
[----:B---3--:R0:W-:Y:S04]  /*f320*/  STSM.16.M88.4 [R45], R24 ;  /* 0x000000182d007844 */ /* 0x0081e80000000200 */
[----:B------:R0:W-:Y:S04]  /*f330*/  STSM.16.M88.4 [R142+0x6000], R28 ;  /* 0x0060001c8e007844 */ /* 0x0001e80000000200 */
[----:B------:R0:W-:Y:S01]  /*f340*/  STSM.16.M88.4 [R141+0x6000], R32 ;  /* 0x006000208d007844 */ /* 0x0001e20000000200 */
[----:B------:R1:W-:Y:S06]  /*f350*/  MEMBAR.ALL.CTA ;  /* 0x0000000000007992 */ /* 0x0003ec0000008000 */
[----:B-1----:R-:W1:Y:S01]  /*f360*/  FENCE.VIEW.ASYNC.S ;  /* 0x00000000000073c6 */ /* 0x002e620000000000 */
[----:B------:R-:W-:Y:S01]  /*f370*/  FADD.FTZ R4, R78, R9 ;  /* 0x000000094e047221 */ /* 0x000fe20000010000 */
[----:B------:R-:W-:Y:S01]  /*f380*/  FADD.FTZ R8, R5, R8 ;  /* 0x0000000805087221 */ /* 0x000fe20000010000 */
[----:B------:R-:W-:-:S02]  /*f390*/  PLOP3.LUT P3, PT, PT, PT, UP0, 0x40, 0x0 ;  /* 0x000000000000781c */ /* 0x000fc40003f6e808 */
[----:B------:R-:W-:Y:S01]  /*f3a0*/  FADD.FTZ R79, R79, R4 ;  /* 0x000000044f4f7221 */ /* 0x000fe20000010000 */
[----:B--2---:R-:W-:-:S04]  /*f3b0*/  @P2 IMAD.HI.U32 R20, R91, R20, RZ ;  /* 0x000000145b142227 */ /* 0x004fc800078e00ff */
[----:B------:R-:W-:Y:S01]  /*f3c0*/  FADD.FTZ R7, R7, R8 ;  /* 0x0000000807077221 */ /* 0x000fe20000010000 */
[----:B------:R-:W-:Y:S01]  /*f3d0*/  FADD.FTZ R82, R82, R79 ;  /* 0x0000004f52527221 */ /* 0x000fe20000010000 */
[----:B------:R-:W-:Y:S01]  /*f3e0*/  IMAD.MOV.U32 R8, RZ, RZ, R91 ;  /* 0x000000ffff087224 */ /* 0x000fe200078e005b */
[----:B-----5:R-:W-:Y:S02]  /*f3f0*/  @P2 SHF.R.U32.HI R8, RZ, R21, R20 ;  /* 0x00000015ff082219 */ /* 0x020fe40000011614 */
[----:B------:R-:W-:Y:S01]  /*f400*/  FADD.FTZ R11, R11, R82 ;  /* 0x000000520b0b7221 */ /* 0x000fe20000010000 */
[----:B------:R-:W-:Y:S02]  /*f410*/  FADD.FTZ R40, R40, R7 ;  /* 0x0000000728287221 */ /* 0x000fe40000010000 */
[----:B------:R-:W-:Y:S02]  /*f420*/  IMAD.IADD R113, R113, 0x1, R8 ;  /* 0x0000000171717824 */ /* 0x000fe400078e0208 */
[----:B------:R-:W-:Y:S01]  /*f430*/  FADD.FTZ R4, R86, R11 ;  /* 0x0000000b56047221 */ /* 0x000fe20000010000 */
[----:B------:R-:W-:Y:S01]  /*f440*/  FADD.FTZ R5, R3, R40 ;  /* 0x0000002803057221 */ /* 0x000fe20000010000 */
[----:B------:R-:W-:-:S02]  /*f450*/  VIADD R3, R88, 0xfffffffe ;  /* 0xfffffffe58037836 */ /* 0x000fc40000000000 */
[----:B------:R-:W-:Y:S01]  /*f460*/  FADD.FTZ R4, R77, R4 ;  /* 0x000000044d047221 */ /* 0x000fe20000010000 */
[----:B------:R-:W-:Y:S01]  /*f470*/  VIADD R7, R113, UR4 ;  /* 0x0000000471077c36 */ /* 0x000fe20008000000 */
[----:B-1----:R-:W-:Y:S01]  /*f480*/  NOP ;  /* 0x0000000000007918 */ /* 0x002fe20000000000 */
[----:B0-----:R-:W-:Y:S05]  /*f490*/  @P3 BRA `(.L_x_10868) ;  /* 0x0000000000543947 */ /* 0x001fea0003800000 */
[C---:B------:R-:W-:Y:S01]  /*f4a0*/  ISETP.GT.AND P3, PT, R113.reuse, RZ, PT ;  /* 0x000000ff7100720c */ /* 0x040fe20003f64270 */
[----:B------:R-:W-:Y:S01]  /*f4b0*/  BSSY B0, `(.L_x_10869) ;  /* 0x0000010000007945 */ /* 0x000fe20003800000 */
[----:B------:R-:W-:-:S11]  /*f4c0*/  VIADD R8, R113, 0xffffffff ;  /* 0xffffffff71087836 */ /* 0x000fd60000000000 */
[----:B------:R-:W-:Y:S05]  /*f4d0*/  @P3 BRA `(.L_x_10870) ;  /* 0x0000000000203947 */ /* 0x000fea0003800000 */
[----:B------:R-:W-:Y:S01]  /*f4e0*/  UISETP.NE.AND UP1, UPT, UR5, 0x1, UPT ;  /* 0x000000010500788c */ /* 0x000fe2000bf25270 */
[----:B------:R-:W-:-:S05]  /*f4f0*/  IMAD.MOV R8, RZ, RZ, -R113 ;  /* 0x000000ffff087224 */ /* 0x000fca00078e0a71 */
[----:B------:R-:W-:-:S05]  /*f500*/  PLOP3.LUT P3, PT, PT, PT, UP1, 0x80, 0x0 ;  /* 0x000000000000781c */ /* 0x000fca0003f6f018 */
[----:B------:R-:W-:-:S08]  /*f510*/  @UP1 ULDC.64 UR6, c[0x0][0x9e8] ;  /* 0x00027a0000061ab9 */ /* 0x000fd00000000a00 */
[----:B------:R-:W-:-:S05]  /*f520*/  @P3 IMAD.HI.U32 R9, R8, UR6, RZ ;  /* 0x0000000608093c27 */ /* 0x000fca000f8e00ff */
[----:B------:R-:W-:-:S04]  /*f530*/  @P3 SHF.R.U32.HI R8, RZ, UR7, R9 ;  /* 0x00000007ff083c19 */ /* 0x000fc80008011609 */
[----:B------:R-:W-:Y:S01]  /*f540*/  LOP3.LUT R8, RZ, R8, RZ, 0x33, !PT ;  /* 0x00000008ff087212 */ /* 0x000fe200078e33ff */
[----:B------:R-:W-:Y:S06]  /*f550*/  BRA `(.L_x_10871) ;  /* 0x0000000000147947 */ /* 0x000fec0003800000 */
.L_x_10870:
[----:B------:R-:W-:-:S06]  /*f560*/  UISETP.NE.AND UP1, UPT, UR5, 0x1, UPT ;  /* 0x000000010500788c */ /* 0x000fcc000bf25270 */
[----:B------:R-:W-:-:S05]  /*f570*/  PLOP3.LUT P3, PT, PT, PT, UP1, 0x80, 0x0 ;  /* 0x000000000000781c */ /* 0x000fca0003f6f018 */
[----:B------:R-:W-:-:S08]  /*f580*/  @UP1 ULDC.64 UR6, c[0x0][0x9e8] ;  /* 0x00027a0000061ab9 */ /* 0x000fd00000000a00 */
[----:B------:R-:W-:-:S05]  /*f590*/  @P3 IMAD.HI.U32 R9, R8, UR6, RZ ;  /* 0x0000000608093c27 */ /* 0x000fca000f8e00ff */
[----:B------:R-:W-:-:S07]  /*f5a0*/  @P3 SHF.R.U32.HI R8, RZ, UR7, R9 ;  /* 0x00000007ff083c19 */ /* 0x000fce0008011609 */
.L_x_10871:
[----:B------:R-:W-:Y:S05]  /*f5b0*/  BSYNC B0 ;  /* 0x0000000000007941 */ /* 0x000fea0003800000 */
.L_x_10869:
[----:B------:R-:W-:-:S04]  /*f5c0*/  IMAD.U32 R9, RZ, RZ, UR5 ;  /* 0x00000005ff097e24 */ /* 0x000fc8000f8e00ff */
[----:B------:R-:W-:-:S05]  /*f5d0*/  IMAD R8, R8, R9, UR5 ;  /* 0x0000000508087e24 */ /* 0x000fca000f8e0209 */
[----:B------:R-:W-:-:S07]  /*f5e0*/  VIMNMX R7, R7, R8, PT ;  /* 0x0000000807077248 */ /* 0x000fce0003fe0100 */
.L_x_10868:
[----:B------:R-:W2:Y:S01]  /*f5f0*/  LDL R9, [R1+0x48] ;  /* 0x0000480001097983 */ /* 0x000ea20000100800 */
        /* <DEDUP_REMOVED lines=36> */
[----:B--2---:R-:W-:-:S04]  /*f840*/  VIMNMX R9, R9, R8, !PT ;  /* 0x0000000809097248 */ /* 0x004fc80007fe0100 */
[----:B------:R-:W-:Y:S01]  /*f850*/  ISETP.GE.AND P3, PT, R3, R9, PT ;  /* 0x000000090300720c */ /* 0x000fe20003f66270 */
[----:B------:R0:W-:-:S12]  /*f860*/  STL [R1+0x18], R9 ;  /* 0x0000180901007387 */ /* 0x0001d80000100800 */
[----:B0-----:R-:W-:Y:S05]  /*f870*/  @!P3 BRA `(.L_x_10872) ;  /* 0x000000340004b947 */ /* 0x001fea0003800000 */
[----:B------:R-:W-:-:S07]  /*f880*/  IMAD.MOV.U32 R135, RZ, RZ, RZ ;  /* 0x000000ffff877224 */ /* 0x000fce00078e00ff */
.L_x_10890:
        /* <DEDUP_REMOVED lines=10> */
.L_x_10874:
[----:B------:R-:W-:Y:S01]  /*f930*/  IMAD R9, R20, 0x8, R2 ;  /* 0x0000000814097824 */ /* 0x000fe200078e0202 */
[----:B------:R-:W-:-:S04]  /*f940*/  SHF.L.U32 R8, R7, 0x1f, RZ ;  /* 0x0000001f07087819 */ /* 0x000fc800000006ff */
[----:B------:R0:W1:Y:S01]  /*f950*/  SYNCS.PHASECHK.TRANS64.TRYWAIT P4, [R9+URZ+0x2d830], R8 ;  /* 0x02d83008090075a7 */ /* 0x000062000808017f */
[----:B------:R-:W-:Y:S05]  /*f960*/  @!P0 BRA `(.L_x_10875) ;  /* 0x0000000000048947 */ /* 0x000fea0003800000 */
[----:B------:R-:W-:Y:S01]  /*f970*/  BPT.TRAP 0x1 ;  /* 0x000000040000795c */ /* 0x000fe20000300000 */
.L_x_10875:
[----:B------:R-:W-:Y:S04]  /*f980*/  BSSY B0, `(.L_x_10873) ;  /* 0x0000004000007945 */ /* 0x000fe80003800000 */
[----:B-1----:R-:W-:Y:S05]  /*f990*/  @P4 BRA `(.L_x_10876) ;  /* 0x0000000000084947 */ /* 0x002fea0003800000 */
[----:B------:R-:W1:Y:S02]  /*f9a0*/  SYNCS.PHASECHK.TRANS64.TRYWAIT P4, [R9+URZ+0x2d830], R8 ;  /* 0x02d83008090075a7 */ /* 0x000e64000808017f */
[----:B-1----:R-:W-:Y:S05]  /*f9b0*/  @!P4 BRA `(.L_x_10877) ;  /* 0x0000015800f4c947 */ /* 0x002fea0003800000 */
.L_x_10876:
[----:B------:R-:W-:Y:S05]  /*f9c0*/  BSYNC B0 ;  /* 0x0000000000007941 */ /* 0x000fea0003800000 */
.L_x_10873:
[----:B01----:R-:W2:Y:S01]  /*f9d0*/  LDL R8, [R1+0x8] ;  /* 0x0000080001087983 */ /* 0x003ea20000100800 */
[----:B------:R-:W0:Y:S01]  /*f9e0*/  S2R R10, SR_TID.X ;  /* 0x00000000000a7919 */ /* 0x000e220000002100 */
[----:B------:R-:W-:Y:S05]  /*f9f0*/  WARPSYNC.ALL ;  /* 0x0000000000007948 */ /* 0x000fea0003800000 */
[----:B------:R-:W-:Y:S01]  /*fa00*/  IMAD.MOV.U32 R9, RZ, RZ, -0x7fffffe0 ;  /* 0x80000020ff097424 */ /* 0x000fe200078e00ff */
[----:B0-----:R-:W-:-:S05]  /*fa10*/  SHF.R.U32.HI R10, RZ, 0x7, R10 ;  /* 0x00000007ff0a7819 */ /* 0x001fca000001160a */
[----:B------:R-:W-:Y:S01]  /*fa20*/  VIADD R21, R10, 0x8 ;  /* 0x000000080a157836 */ /* 0x000fe20000000000 */
[----:B------:R-:W-:Y:S01]  /*fa30*/  R2UR UR11, R9 ;  /* 0x00000000090b72ca */ /* 0x000fe200000e0000 */
[----:B------:R-:W-:Y:S01]  /*fa40*/  IMAD.MOV.U32 R25, RZ, RZ, -0x7fffffe0 ;  /* 0x80000020ff197424 */ /* 0x000fe200078e00ff */
[----:B------:R-:W-:Y:S01]  /*fa50*/  R2UR UR8, R12 ;  /* 0x000000000c0872ca */ /* 0x000fe200000e0000 */
[----:B------:R-:W-:Y:S01]  /*fa60*/  IMAD.MOV.U32 R27, RZ, RZ, -0x7fffffe0 ;  /* 0x80000020ff1b7424 */ /* 0x000fe200078e00ff */
[----:B------:R-:W-:Y:S02]  /*fa70*/  R2UR UR9, R13 ;  /* 0x000000000d0972ca */ /* 0x000fe400000e0000 */
[C---:B------:R-:W-:Y:S02]  /*fa80*/  R2UR UR15, R25.reuse ;  /* 0x00000000190f72ca */ /* 0x040fe400000e0000 */
[----:B------:R-:W-:Y:S02]  /*fa90*/  R2UR UR23, R25 ;  /* 0x00000000191772ca */ /* 0x000fe400000e0000 */
[----:B------:R-:W-:-:S02]  /*faa0*/  R2UR UR27, R27 ;  /* 0x000000001b1b72ca */ /* 0x000fc400000e0000 */
[----:B------:R-:W-:Y:S02]  /*fab0*/  R2UR UR12, R152 ;  /* 0x00000000980c72ca */ /* 0x000fe400000e0000 */
[----:B------:R-:W-:Y:S01]  /*fac0*/  R2UR UR13, R153 ;  /* 0x00000000990d72ca */ /* 0x000fe200000e0000 */
[----:B------:R0:W-:Y:S01]  /*fad0*/  BAR.SYNC.DEFER_BLOCKING R21, 0x100 ;  /* 0x000400150000751d */ /* 0x0001e20000010000 */
[----:B------:R-:W-:Y:S01]  /*fae0*/  IMAD.MOV.U32 R11, RZ, RZ, -0x7fffffe0 ;  /* 0x80000020ff0b7424 */ /* 0x000fe200078e00ff */
[----:B------:R-:W-:Y:S02]  /*faf0*/  R2UR UR16, R150 ;  /* 0x00000000961072ca */ /* 0x000fe400000e0000 */
[----:B------:R-:W-:Y:S01]  /*fb00*/  R2UR UR17, R151 ;  /* 0x00000000971172ca */ /* 0x000fe200000e0000 */
[----:B--2---:R-:W-:-:S04]  /*fb10*/  IMAD R8, R20, 0x600, R8 ;  /* 0x0000060014087824 */ /* 0x004fc800078e0208 */
[C---:B------:R-:W-:Y:S01]  /*fb20*/  VIADD R24, R8.reuse, 0x2 ;  /* 0x0000000208187836 */ /* 0x040fe20000000000 */
[C---:B------:R-:W-:Y:S01]  /*fb30*/  R2UR UR10, R8.reuse ;  /* 0x00000000080a72ca */ /* 0x040fe200000e0000 */
[----:B------:R-:W-:-:S03]  /*fb40*/  VIADD R26, R8, 0x400 ;  /* 0x00000400081a7836 */ /* 0x000fc60000000000 */
[----:B------:R-:W-:Y:S01]  /*fb50*/  R2UR UR14, R24 ;  /* 0x00000000180e72ca */ /* 0x000fe200000e0000 */
[----:B------:R-:W-:Y:S01]  /*fb60*/  VIADD R24, R8, 0x202 ;  /* 0x0000020208187836 */ /* 0x000fe20000000000 */
[----:B------:R-:W-:-:S04]  /*fb70*/  R2UR UR26, R26 ;  /* 0x000000001a1a72ca */ /* 0x000fc800000e0000 */
[----:B------:R-:W-:Y:S02]  /*fb80*/  R2UR UR22, R24 ;  /* 0x00000000181672ca */ /* 0x000fe400000e0000 */
[----:B------:R-:W-:-:S06]  /*fb90*/  WARPGROUP.ARRIVE ;  /* 0x00000000000079c5 */ /* 0x000fcc0000000000 */
[----:B------:R-:W-:Y:S01]  /*fba0*/  HGMMA.64x128x16.F32.BF16 R24, gdesc[UR8], RZ, !UPT, gsb0 ;  /* 0x01e00000081879f0 */ /* 0x000fe2000c0018ff */
[----:B------:R-:W-:Y:S01]  /*fbb0*/  VIADD R10, R8, 0x200 ;  /* 0x00000200080a7836 */ /* 0x000fe20000000000 */
[----:B------:R-:W-:-:S04]  /*fbc0*/  R2UR UR19, R11 ;  /* 0x000000000b1372ca */ /* 0x000fc800000e0000 */
[----:B------:R-:W-:Y:S01]  /*fbd0*/  R2UR UR18, R10 ;  /* 0x000000000a1272ca */ /* 0x000fe200000e0000 */
[----:B------:R-:W-:Y:S02]  /*fbe0*/  WARPGROUP.DEPBAR.LE gsb0, 0x0 ;  /* 0x00008000000079c5 */ /* 0x000fe40000010000 */
[----:B------:R-:W-:-:S06]  /*fbf0*/  WARPGROUP.ARRIVE ;  /* 0x00000000000079c5 */ /* 0x000fcc0000000000 */
[----:B------:R-:W-:Y:S01]  /*fc00*/  HGMMA.64x128x16.F32.BF16 R24, gdesc[UR12], R24, gsb0 ;  /* 0x01e000000c1879f0 */ /* 0x000fe20008001818 */
[----:B------:R-:W-:Y:S02]  /*fc10*/  R2UR UR20, R148 ;  /* 0x00000000941472ca */ /* 0x000fe400000e0000 */
        /* <DEDUP_REMOVED lines=9> */
[----:B------:R-:W-:Y:S01]  /*fcb0*/  VIADD R8, R8, 0x402 ;  /* 0x0000040208087836 */ /* 0x000fe20000000000 */
[----:B------:R-:W-:Y:S02]  /*fcc0*/  R2UR UR31, R9 ;  /* 0x00000000091f72ca */ /* 0x000fe400000e0000 */
[----:B------:R-:W-:Y:S02]  /*fcd0*/  R2UR UR28, R14 ;  /* 0x000000000e1c72ca */ /* 0x000fe400000e0000 */
[----:B------:R-:W-:Y:S02]  /*fce0*/  R2UR UR30, R8 ;  /* 0x00000000081e72ca */ /* 0x000fe400000e0000 */
[----:B------:R-:W-:Y:S01]  /*fcf0*/  R2UR UR29, R15 ;  /* 0x000000000f1d72ca */ /* 0x000fe200000e0000 */
[----:B------:R-:W-:Y:S02]  /*fd00*/  WARPGROUP.DEPBAR.LE gsb0, 0x0 ;  /* 0x00008000000079c5 */ /* 0x000fe40000010000 */
[----:B------:R-:W-:-:S06]  /*fd10*/  WARPGROUP.ARRIVE ;  /* 0x00000000000079c5 */ /* 0x000fcc0000000000 */
        /* <DEDUP_REMOVED lines=8> */
.L_x_10879:
[----:B------:R-:W-:Y:S01]  /*fda0*/  SHF.L.U32 R8, R19, 0x1f, RZ ;  /* 0x0000001f13087819 */ /* 0x000fe200000006ff */
[----:B------:R-:W-:-:S04]  /*fdb0*/  IMAD R9, R16, 0x8, R2 ;  /* 0x0000000810097824 */ /* 0x000fc800078e0202 */
[----:B------:R0:W1:Y:S01]  /*fdc0*/  SYNCS.PHASECHK.TRANS64.TRYWAIT P3, [R9+URZ+0x2d850], R8 ;  /* 0x02d85008090075a7 */ /* 0x000062000806017f */
[----:B------:R-:W-:Y:S05]  /*fdd0*/  @!P0 BRA `(.L_x_10880) ;  /* 0x0000000000048947 */ /* 0x000fea0003800000 */
[----:B------:R-:W-:Y:S01]  /*fde0*/  BPT.TRAP 0x1 ;  /* 0x000000040000795c */ /* 0x000fe20000300000 */
.L_x_10880:
[----:B-1----:R-:W-:Y:S05]  /*fdf0*/  @P3 BRA `(.L_x_10878) ;  /* 0x0000000000083947 */ /* 0x002fea0003800000 */
[----:B------:R-:W1:Y:S02]  /*fe00*/  SYNCS.PHASECHK.TRANS64.TRYWAIT P3, [R9+URZ+0x2d850], R8 ;  /* 0x02d85008090075a7 */ /* 0x000e64000806017f */
[----:B-1----:R-:W-:Y:S05]  /*fe10*/  @!P3 BRA `(.L_x_10881) ;  /* 0x0000015400f0b947 */ /* 0x002fea0003800000 */
.L_x_10878:
[----:B------:R-:W2:Y:S01]  /*fe20*/  LDL R21, [R1+0x1c] ;  /* 0x00001c0001157983 */ /* 0x000ea20000100800 */
[----:B01----:R-:W0:Y:S03]  /*fe30*/  @P2 LDC R9, c[0x0][0x44c] ;  /* 0x00011300ff092b82 */ /* 0x003e260000000800 */
[----:B------:R-:W2:Y:S04]  /*fe40*/  LDL R19, [R1+0x44] ;  /* 0x0000440001137983 */ /* 0x000ea80000100800 */
[----:B------:R-:W3:Y:S01]  /*fe50*/  LDL R10, [R1+0x28] ;  /* 0x00002800010a7983 */ /* 0x000ee20000100800 */
[----:B------:R-:W1:Y:S01]  /*fe60*/  @P2 LDC R8, c[0x0][0x450] ;  /* 0x00011400ff082b82 */ /* 0x000e620000000800 */
[----:B------:R-:W-:Y:S05]  /*fe70*/  WARPSYNC.ALL ;  /* 0x0000000000007948 */ /* 0x000fea0003800000 */
[----:B------:R-:W-:Y:S01]  /*fe80*/  WARPGROUP.ARRIVE ;  /* 0x00000000000079c5 */ /* 0x000fe20000000000 */
[----:B------:R-:W-:Y:S01]  /*fe90*/  UMOV UR9, 0x40000040 ;  /* 0x4000004000097882 */ /* 0x000fe20000000000 */
[----:B------:R-:W-:-:S04]  /*fea0*/  IMAD.MOV.U32 R11, RZ, RZ, -0x7fffffe0 ;  /* 0x80000020ff0b7424 */ /* 0x000fc800078e00ff */
[----:B------:R-:W4:Y:S01]  /*feb0*/  S2R R143, SR_TID.X ;  /* 0x00000000008f7919 */ /* 0x000f220000002100 */
[----:B------:R-:W-:Y:S01]  /*fec0*/  IMAD.SHL.U32 R145, R3, 0x80, RZ ;  /* 0x0000008003917824 */ /* 0x000fe200078e00ff */
[----:B----4-:R-:W-:Y:S01]  /*fed0*/  ISETP.GE.U32.AND P3, PT, R143, 0x180, PT ;  /* 0x000001808f00780c */ /* 0x010fe20003f66070 */
[----:B--2---:R-:W-:Y:S01]  /*fee0*/  IMAD.IADD R19, R19, 0x1, R21 ;  /* 0x0000000113137824 */ /* 0x004fe200078e0215 */
[----:B------:R-:W-:Y:S02]  /*fef0*/  SHF.R.U32.HI R21, RZ, 0x7, R143 ;  /* 0x00000007ff157819 */ /* 0x000fe4000001168f */
[----:B------:R-:W-:Y:S01]  /*ff00*/  IADD3 R143, -R137, 0x1, -R145 ;  /* 0x00000001898f7810 */ /* 0x000fe20007ffe991 */
[----:B0-----:R-:W-:-:S03]  /*ff10*/  @P2 IMAD.HI.U32 R9, R19, R9, RZ ;  /* 0x0000000913092227 */ /* 0x001fc600078e00ff */
[----:B------:R-:W-:Y:S02]  /*ff20*/  IADD3 R143, -R138, R143, R139 ;  /* 0x0000008f8a8f7210 */ /* 0x000fe40007ffe18b */
[----:B-1----:R-:W-:Y:S01]  /*ff30*/  @P2 SHF.R.U32.HI R19, RZ, R8, R9 ;  /* 0x00000008ff132219 */ /* 0x002fe20000011609 */
[----:B---3--:R-:W-:Y:S02]  /*ff40*/  IMAD R9, R10, 0x2000, R2 ;  /* 0x000020000a097824 */ /* 0x008fe400078e0202 */
[----:B------:R-:W-:Y:S02]  /*ff50*/  VIADD R8, R2, 0x400 ;  /* 0x0000040002087836 */ /* 0x000fe40000000000 */
[----:B------:R-:W0:Y:S01]  /*ff60*/  SHFL.IDX PT, R154, R19, RZ, 0x1c1f ;  /* 0x001c1fff139a7589 */ /* 0x000e2200000e0000 */
[----:B------:R-:W-:Y:S01]  /*ff70*/  R2UR UR8, R9 ;  /* 0x00000000090872ca */ /* 0x000fe200000e0000 */
[----:B------:R-:W-:Y:S01]  /*ff80*/  IMAD.MOV.U32 R9, RZ, RZ, -0x7fffffe0 ;  /* 0x80000020ff097424 */ /* 0x000fe200078e00ff */
[----:B------:R-:W-:-:S04]  /*ff90*/  SHF.R.U32.HI R8, RZ, 0x4, R8 ;  /* 0x00000004ff087819 */ /* 0x000fc80000011608 */
[----:B------:R-:W-:Y:S02]  /*ffa0*/  LOP3.LUT R8, R8, 0x3fff, RZ, 0xc0, !PT ;  /* 0x00003fff08087812 */ /* 0x000fe400078ec0ff */
[----:B------:R-:W-:Y:S01]  /*ffb0*/  R2UR UR11, R9 ;  /* 0x00000000090b72ca */ /* 0x000fe200000e0000 */
[----:B------:R-:W-:Y:S01]  /*ffc0*/  IMAD.MOV.U32 R9, RZ, RZ, -0x7fffffe0 ;  /* 0x80000020ff097424 */ /* 0x000fe200078e00ff */
[----:B------:R-:W-:-:S03]  /*ffd0*/  LOP3.LUT R8, R8, 0x2000000, RZ, 0xfc, !PT ;  /* 0x0200000008087812 */ /* 0x000fc600078efcff */
[----:B------:R-:W-:Y:S02]  /*ffe0*/  UIADD3 UR8, UR8, 0x21800, URZ ;  /* 0x0002180008087890 */ /* 0x000fe4000fffe03f */
[----:B------:R-:W-:Y:S02]  /*fff0*/  IMAD R8, R16, 0x600, R8 ;  /* 0x0000060010087824 */ /* 0x000fe400078e0208 */
[----:B------:R-:W-:Y:S02]  /*10000*/  USHF.R.U32.HI UR8, URZ, 0x4, UR8 ;  /* 0x000000043f087899 */ /* 0x000fe40008011608 */
[C---:B------:R-:W-:Y:S01]  /*10010*/  VIADD R10, R8.reuse, 0x40 ;  /* 0x00000040080a7836 */ /* 0x040fe20000000000 */
[----:B------:R-:W-:Y:S01]  /*10020*/  R2UR UR10, R8 ;  /* 0x00000000080a72ca */ /* 0x000fe200000e0000 */
[----:B------:R-:W-:-:S04]  /*10030*/  ULOP3.LUT UR8, UR8, 0x3fff, URZ, 0xc0, !UPT ;  /* 0x00003fff08087892 */ /* 0x000fc8000f8ec03f */
[----:B------:R-:W-:-:S07]  /*10040*/  ULOP3.LUT UR12, UR8, 0x10000, URZ, 0xfc, !UPT ;  /* 0x00010000080c7892 */ /* 0x000fce000f8efc3f */
[----:B------:R-:W-:Y:S02]  /*10050*/  UMOV UR8, UR12 ;  /* 0x0000000c00087c82 */ /* 0x000fe40008000000 */
[----:B------:R-:W-:Y:S01]  /*10060*/  HGMMA.64x96x16.F32.BF16 R88, gdesc[UR8].tnspB, R88, gsb0 ;  /* 0x41600000085879f0 */ /* 0x000fe20008001858 */
[----:B------:R-:W-:Y:S01]  /*10070*/  R2UR UR10, R10 ;  /* 0x000000000a0a72ca */ /* 0x000fe200000e0000 */
[----:B------:R-:W-:Y:S01]  /*10080*/  UIADD3 UR8, UR12, 0x2, URZ ;  /* 0x000000020c087890 */ /* 0x000fe2000fffe03f */
[----:B------:R-:W-:Y:S01]  /*10090*/  R2UR UR11, R11 ;  /* 0x000000000b0b72ca */ /* 0x000fe200000e0000 */
[----:B------:R-:W-:Y:S01]  /*100a0*/  UMOV UR9, 0x40000040 ;  /* 0x4000004000097882 */ /* 0x000fe20000000000 */
[----:B------:R-:W-:Y:S02]  /*100b0*/  VIADD R10, R8, 0x80 ;  /* 0x00000080080a7836 */ /* 0x000fe40000000000 */
[----:B------:R-:W-:Y:S01]  /*100c0*/  IMAD.MOV.U32 R11, RZ, RZ, -0x7fffffe0 ;  /* 0x80000020ff0b7424 */ /* 0x000fe200078e00ff */
[----:B------:R-:W-:-:S02]  /*100d0*/  WARPGROUP.DEPBAR.LE gsb0, 0x0 ;  /* 0x00008000000079c5 */ /* 0x000fc40000010000 */
[----:B------:R-:W-:-:S06]  /*100e0*/  WARPGROUP.ARRIVE ;  /* 0x00000000000079c5 */ /* 0x000fcc0000000000 */
[----:B------:R-:W-:Y:S01]  /*100f0*/  HGMMA.64x96x16.F32.BF16 R88, gdesc[UR8].tnspB, R88, gsb0 ;  /* 0x41600000085879f0 */ /* 0x000fe20008001858 */
[----:B------:R-:W-:Y:S01]  /*10100*/  R2UR UR10, R10 ;  /* 0x000000000a0a72ca */ /* 0x000fe200000e0000 */
[----:B------:R-:W-:Y:S01]  /*10110*/  UIADD3 UR8, UR12, 0x4, URZ ;  /* 0x000000040c087890 */ /* 0x000fe2000fffe03f */
[----:B------:R-:W-:Y:S01]  /*10120*/  R2UR UR11, R11 ;  /* 0x000000000b0b72ca */ /* 0x000fe200000e0000 */
[----:B------:R-:W-:Y:S01]  /*10130*/  UMOV UR9, 0x40000040 ;  /* 0x4000004000097882 */ /* 0x000fe20000000000 */
[----:B------:R-:W-:Y:S02]  /*10140*/  VIADD R10, R8, 0xc0 ;  /* 0x000000c0080a7836 */ /* 0x000fe40000000000 */
[----:B------:R-:W-:Y:S01]  /*10150*/  IMAD.MOV.U32 R11, RZ, RZ, -0x7fffffe0 ;  /* 0x80000020ff0b7424 */ /* 0x000fe200078e00ff */
[----:B------:R-:W-:Y:S02]  /*10160*/  WARPGROUP.DEPBAR.LE gsb0, 0x0 ;  /* 0x00008000000079c5 */ /* 0x000fe40000010000 */
        /* <DEDUP_REMOVED lines=24> */
[C---:B------:R-:W-:Y:S02]  /*102f0*/  VIADD R10, R8.reuse, 0x180 ;  /* 0x00000180080a7836 */ /* 0x040fe40000000000 */
[----:B------:R-:W-:Y:S02]  /*10300*/  IMAD.MOV.U32 R11, RZ, RZ, -0x7fffffe0 ;  /* 0x80000020ff0b7424 */ /* 0x000fe400078e00ff */
[----:B------:R-:W-:Y:S01]  /*10310*/  VIADD R8, R8, 0x1c0 ;  /* 0x000001c008087836 */ /* 0x000fe20000000000 */
[----:B------:R-:W-:-:S02]  /*10320*/  WARPGROUP.DEPBAR.LE gsb0, 0x0 ;  /* 0x00008000000079c5 */ /* 0x000fc40000010000 */
[----:B------:R-:W-:-:S06]  /*10330*/  WARPGROUP.ARRIVE ;  /* 0x00000000000079c5 */ /* 0x000fcc0000000000 */
[----:B------:R-:W-:Y:S01]  /*10340*/  HGMMA.64x96x16.F32.BF16 R88, gdesc[UR8].tnspB, R88, gsb0 ;  /* 0x41600000085879f0 */ /* 0x000fe20008001858 */
[----:B------:R-:W-:Y:S01]  /*10350*/  R2UR UR10, R10 ;  /* 0x000000000a0a72ca */ /* 0x000fe200000e0000 */
[----:B------:R-:W-:Y:S01]  /*10360*/  UIADD3 UR8, UR12, 0x604, URZ ;  /* 0x000006040c087890 */ /* 0x000fe2000fffe03f */
[----:B------:R-:W-:Y:S01]  /*10370*/  R2UR UR11, R11 ;  /* 0x000000000b0b72ca */ /* 0x000fe200000e0000 */
[----:B------:R-:W-:Y:S01]  /*10380*/  UMOV UR9, 0x40000040 ;  /* 0x4000004000097882 */ /* 0x000fe20000000000 */
[----:B------:R-:W-:-:S05]  /*10390*/  IMAD.U32 R10, RZ, RZ, UR43 ;  /* 0x0000002bff0a7e24 */ /* 0x000fca000f8e00ff */
[----:B------:R-:W-:-:S05]  /*103a0*/  LOP3.LUT R144, RZ, R10, RZ, 0x33, !PT ;  /* 0x0000000aff907212 */ /* 0x000fca00078e33ff */
[----:B------:R-:W-:Y:S02]  /*103b0*/  IMAD.IADD R144, R144, 0x1, R143 ;  /* 0x0000000190907824 */ /* 0x000fe400078e028f */
[----:B------:R-:W-:Y:S02]  /*103c0*/  VIADD R143, R143, UR50 ;  /* 0x000000328f8f7c36 */ /* 0x000fe40008000000 */
[----:B0-----:R-:W-:Y:S01]  /*103d0*/  IMAD.IADD R11, R154, 0x1, R144 ;  /* 0x000000019a0b7824 */ /* 0x001fe200078e0290 */
        /* <DEDUP_REMOVED lines=8> */
[----:B------:R-:W-:Y:S02]  /*10460*/  @!P1 IMAD R9, R20, 0x8, R2 ;  /* 0x0000000814099824 */ /* 0x000fe400078e0202 */
[----:B------:R-:W-:Y:S01]  /*10470*/  IMAD.IADD R21, R154, 0x1, R143 ;  /* 0x000000019a157824 */ /* 0x000fe200078e028f */
[----:B------:R-:W-:Y:S01]  /*10480*/  SEL R8, R8, 0x9, !P3 ;  /* 0x0000000908087807 */ /* 0x000fe20005800000 */
[----:B------:R-:W-:Y:S01]  /*10490*/  @!P1 VIADD R9, R9, 0x2d840 ;  /* 0x0002d84009099836 */ /* 0x000fe20000000000 */
[----:B------:R-:W-:-:S04]  /*104a0*/  PLOP3.LUT P3, PT, PT, PT, UP0, 0x40, 0x0 ;  /* 0x000000000000781c */ /* 0x000fc80003f6e808 */
[----:B------:R-:W-:Y:S01]  /*104b0*/  @!P1 PRMT R9, RZ, 0x654, R9 ;  /* 0x00000654ff099816 */ /* 0x000fe20000000009 */
[----:B------:R-:W-:Y:S02]  /*104c0*/  WARPGROUP.DEPBAR.LE gsb0, 0x0 ;  /* 0x00008000000079c5 */ /* 0x000fe40000010000 */
[----:B------:R-:W-:-:S06]  /*104d0*/  WARPGROUP.ARRIVE ;  /* 0x00000000000079c5 */ /* 0x000fcc0000000000 */
[----:B------:R-:W-:Y:S03]  /*104e0*/  HGMMA.64x96x16.F32.BF16 R88, gdesc[UR8].tnspB, R88, gsb0 ;  /* 0x41600000085879f0 */ /* 0x000fe60008001858 */
[----:B------:R-:W-:Y:S02]  /*104f0*/  WARPGROUP.DEPBAR.LE gsb0, 0x0 ;  /* 0x00008000000079c5 */ /* 0x000fe40000010000 */
[----:B------:R0:W-:Y:S06]  /*10500*/  BAR.ARV R8, 0x100 ;  /* 0x000400080000751d */ /* 0x0001ec0000002000 */
[----:B------:R0:W-:Y:S01]  /*10510*/  @!P1 SYNCS.ARRIVE.TRANS64.RED.A1T0 RZ, [R9+URZ], RZ ;  /* 0x000000ff09ff99a7 */ /* 0x0001e2000810043f */
        /* <DEDUP_REMOVED lines=8> */
[----:B0-----:R-:W0:Y:S02]  /*105a0*/  @P3 LDC.64 R8, c[0x0][0x9e8] ;  /* 0x00027a00ff083b82 */ /* 0x001e240000000a00 */
[----:B0-----:R-:W-:-:S05]  /*105b0*/  @P3 IMAD.HI.U32 R8, R154, R8, RZ ;  /* 0x000000089a083227 */ /* 0x001fca00078e00ff */
[----:B------:R-:W-:-:S04]  /*105c0*/  @P3 SHF.R.U32.HI R154, RZ, R9, R8 ;  /* 0x00000009ff9a3219 */ /* 0x000fc80000011608 */
[----:B------:R-:W-:Y:S01]  /*105d0*/  LOP3.LUT R154, RZ, R154, RZ, 0x33, !PT ;  /* 0x0000009aff9a7212 */ /* 0x000fe200078e33ff */
[----:B------:R-:W-:Y:S06]  /*105e0*/  BRA `(.L_x_10885) ;  /* 0x0000000000147947 */ /* 0x000fec0003800000 */
.L_x_10884:
[----:B------:R-:W-:-:S05]  /*105f0*/  IMAD.U32 R155, RZ, RZ, UR42 ;  /* 0x0000002aff9b7e24 */ /* 0x000fca000f8e00ff */
[----:B------:R-:W-:-:S13]  /*10600*/  ISETP.NE.AND P3, PT, R155, 0x1, PT ;  /* 0x000000019b00780c */ /* 0x000fda0003f65270 */
[----:B0-----:R-:W0:Y:S02]  /*10610*/  @P3 LDC.64 R8, c[0x0][0x9e8] ;  /* 0x00027a00ff083b82 */ /* 0x001e240000000a00 */
[----:B0-----:R-:W-:-:S05]  /*10620*/  @P3 IMAD.HI.U32 R8, R154, R8, RZ ;  /* 0x000000089a083227 */ /* 0x001fca00078e00ff */
[----:B------:R-:W-:-:S07]  /*10630*/  @P3 SHF.R.U32.HI R154, RZ, R9, R8 ;  /* 0x00000009ff9a3219 */ /* 0x000fce0000011608 */
.L_x_10885:
[----:B------:R-:W-:Y:S05]  /*10640*/  BSYNC B0 ;  /* 0x0000000000007941 */ /* 0x000fea0003800000 */
.L_x_10883:
[----:B------:R-:W-:-:S04]  /*10650*/  IMAD R154, R154, R155, -R145 ;  /* 0x0000009b9a9a7224 */ /* 0x000fc800078e0a91 */
[----:B------:R-:W-:-:S05]  /*10660*/  IMAD.IADD R154, R154, 0x1, -R137 ;  /* 0x000000019a9a7824 */ /* 0x000fca00078e0a89 */
[----:B------:R-:W-:Y:S02]  /*10670*/  VIMNMX R11, R11, R154, !PT ;  /* 0x0000009a0b0b7248 */ /* 0x000fe40007fe0100 */
[----:B------:R-:W-:-:S07]  /*10680*/  VIADDMNMX R21, R154, R155, R21, PT ;  /* 0x0000009b9a157246 */ /* 0x000fce0003800115 */
.L_x_10882:
[----:B------:R-:W-:Y:S01]  /*10690*/  ISETP.GT.AND P3, PT, R3, -0x1, PT ;  /* 0xffffffff0300780c */ /* 0x000fe20003f64270 */
[----:B------:R-:W1:Y:S03]  /*106a0*/  SHFL.IDX PT, R19, R19, 0x1, 0x1c1f ;  /* 0x003c1f0013137f89 */ /* 0x000e6600000e0000 */
[C---:B------:R-:W-:Y:S02]  /*106b0*/  ISETP.GT.AND P4, PT, R11.reuse, RZ, P3 ;  /* 0x000000ff0b00720c */ /* 0x040fe40001f84270 */
[----:B------:R-:W-:Y:S02]  /*106c0*/  ISETP.GT.AND P5, PT, R11, 0x1, P3 ;  /* 0x000000010b00780c */ /* 0x000fe40001fa4270 */
[C---:B------:R-:W-:Y:S02]  /*106d0*/  ISETP.LT.OR P4, PT, R21.reuse, 0x1, P4 ;  /* 0x000000011500780c */ /* 0x040fe40002781670 */
[----:B------:R-:W-:-:S02]  /*106e0*/  ISETP.LT.OR P5, PT, R21, 0x2, P5 ;  /* 0x000000021500780c */ /* 0x000fc40002fa1670 */
[----:B------:R-:W-:Y:S02]  /*106f0*/  FSEL R24, R24, -INF , !P4 ;  /* 0xff80000018187808 */ /* 0x000fe40006000000 */
[----:B------:R-:W-:Y:S02]  /*10700*/  ISETP.GT.AND P4, PT, R11, 0x8, P3 ;  /* 0x000000080b00780c */ /* 0x000fe40001f84270 */
[----:B------:R-:W-:Y:S02]  /*10710*/  FSEL R25, R25, -INF , !P5 ;  /* 0xff80000019197808 */ /* 0x000fe40006800000 */
[----:B------:R-:W-:Y:S02]  /*10720*/  ISETP.LT.OR P4, PT, R21, 0x9, P4 ;  /* 0x000000091500780c */ /* 0x000fe40002781670 */
[----:B------:R-:W-:Y:S02]  /*10730*/  ISETP.GT.AND P5, PT, R11, 0x9, P3 ;  /* 0x000000090b00780c */ /* 0x000fe40001fa4270 */
[----:B------:R-:W-:-:S02]  /*10740*/  FSEL R28, R28, -INF , !P4 ;  /* 0xff8000001c1c7808 */ /* 0x000fc40006000000 */
[----:B------:R-:W-:Y:S01]  /*10750*/  ISETP.GT.AND P4, PT, R11, 0x10, P3 ;  /* 0x000000100b00780c */ /* 0x000fe20001f84270 */
[--C-:B-1----:R-:W-:Y:S01]  /*10760*/  IMAD.IADD R143, R143, 0x1, R19.reuse ;  /* 0x000000018f8f7824 */ /* 0x102fe200078e0213 */
[C---:B------:R-:W-:Y:S01]  /*10770*/  ISETP.LT.OR P5, PT, R21.reuse, 0xa, P5 ;  /* 0x0000000a1500780c */ /* 0x040fe20002fa1670 */
[----:B------:R-:W-:Y:S01]  /*10780*/  IMAD.IADD R144, R144, 0x1, R19 ;  /* 0x0000000190907824 */ /* 0x000fe200078e0213 */
[----:B------:R-:W-:Y:S02]  /*10790*/  ISETP.LT.OR P4, PT, R21, 0x11, P4 ;  /* 0x000000111500780c */ /* 0x000fe40002781670 */
[----:B------:R-:W-:Y:S02]  /*107a0*/  FSEL R29, R29, -INF , !P5 ;  /* 0xff8000001d1d7808 */ /* 0x000fe40006800000 */
[----:B------:R-:W-:Y:S02]  /*107b0*/  FSEL R32, R32, -INF , !P4 ;  /* 0xff80000020207808 */ /* 0x000fe40006000000 */
[----:B------:R-:W-:-:S02]  /*107c0*/  ISETP.GT.AND P4, PT, R11, 0x18, P3 ;  /* 0x000000180b00780c */ /* 0x000fc40001f84270 */
[----:B------:R-:W-:Y:S02]  /*107d0*/  ISETP.GT.AND P5, PT, R11, 0x11, P3 ;  /* 0x000000110b00780c */ /* 0x000fe40001fa4270 */
[C---:B------:R-:W-:Y:S02]  /*107e0*/  ISETP.LT.OR P4, PT, R21.reuse, 0x19, P4 ;  /* 0x000000191500780c */ /* 0x040fe40002781670 */
[----:B------:R-:W-:Y:S02]  /*107f0*/  ISETP.LT.OR P5, PT, R21, 0x12, P5 ;  /* 0x000000121500780c */ /* 0x000fe40002fa1670 */
[----:B------:R-:W-:Y:S02]  /*10800*/  FSEL R36, R36, -INF , !P4 ;  /* 0xff80000024247808 */ /* 0x000fe40006000000 */
[----:B------:R-:W-:Y:S02]  /*10810*/  ISETP.GT.AND P4, PT, R11, 0x20, P3 ;  /* 0x000000200b00780c */ /* 0x000fe40001f84270 */
[----:B------:R-:W-:-:S02]  /*10820*/  FSEL R33, R33, -INF , !P5 ;  /* 0xff80000021217808 */ /* 0x000fc40006800000 */
[----:B------:R-:W-:Y:S02]  /*10830*/  ISETP.LT.OR P4, PT, R21, 0x21, P4 ;  /* 0x000000211500780c */ /* 0x000fe40002781670 */
        /* <DEDUP_REMOVED lines=66> */
[----:B------:R-:W-:Y:S02]  /*10c60*/  ISETP.GT.AND P5, PT, R11, 0x71, P3 ;  /* 0x000000710b00780c */ /* 0x000fe40001fa4270 */
[----:B------:R-:W-:Y:S02]  /*10c70*/  FSEL R84, R84, -INF , !P4 ;  /* 0xff80000054547808 */ /* 0x000fe40006000000 */
[----:B------:R-:W-:Y:S02]  /*10c80*/  PLOP3.LUT P4, PT, PT, PT, UP0, 0x40, 0x0 ;  /* 0x000000000000781c */ /* 0x000fe40003f8e808 */
[----:B------:R-:W-:-:S04]  /*10c90*/  ISETP.LT.OR P5, PT, R21, 0x72, P5 ;  /* 0x000000721500780c */ /* 0x000fc80002fa1670 */
[----:B------:R-:W-:Y:S02]  /*10ca0*/  FSEL R81, R81, -INF , !P5 ;  /* 0xff80000051517808 */ /* 0x000fe40006800000 */
[----:B------:R-:W-:-:S04]  /*10cb0*/  ISETP.GT.AND P5, PT, R11, 0x79, P3 ;  /* 0x000000790b00780c */ /* 0x000fc80001fa4270 */
[----:B------:R-:W-:-:S04]  /*10cc0*/  ISETP.LT.OR P5, PT, R21, 0x7a, P5 ;  /* 0x0000007a1500780c */ /* 0x000fc80002fa1670 */
[----:B------:R-:W-:Y:S01]  /*10cd0*/  FSEL R85, R85, -INF , !P5 ;  /* 0xff80000055557808 */ /* 0x000fe20006800000 */
[----:B------:R-:W-:Y:S08]  /*10ce0*/  @P4 BRA `(.L_x_10886) ;  /* 0x0000000000584947 */ /* 0x000ff00003800000 */
        /* <DEDUP_REMOVED lines=12> */
.L_x_10888:
[----:B------:R-:W-:-:S05]  /*10db0*/  IMAD.U32 R11, RZ, RZ, UR42 ;  /* 0x0000002aff0b7e24 */ /* 0x000fca000f8e00ff */
[----:B------:R-:W-:-:S13]  /*10dc0*/  ISETP.NE.AND P4, PT, R11, 0x1, PT ;  /* 0x000000010b00780c */ /* 0x000fda0003f85270 */
[----:B0-----:R-:W0:Y:S02]  /*10dd0*/  @P4 LDC.64 R8, c[0x0][0x9e8] ;  /* 0x00027a00ff084b82 */ /* 0x001e240000000a00 */
[----:B0-----:R-:W-:-:S05]  /*10de0*/  @P4 IMAD.HI.U32 R8, R19, R8, RZ ;  /* 0x0000000813084227 */ /* 0x001fca00078e00ff */
[----:B------:R-:W-:-:S07]  /*10df0*/  @P4 SHF.R.U32.HI R19, RZ, R9, R8 ;  /* 0x00000009ff134219 */ /* 0x000fce0000011608 */
.L_x_10889:
[----:B------:R-:W-:Y:S05]  /*10e00*/  BSYNC B0 ;  /* 0x0000000000007941 */ /* 0x000fea0003800000 */
.L_x_10887:
[----:B------:R-:W-:-:S04]  /*10e10*/  IMAD R19, R19, R11, -R145 ;  /* 0x0000000b13137224 */ /* 0x000fc800078e0a91 */
[----:B------:R-:W-:-:S05]  /*10e20*/  IMAD.IADD R19, R19, 0x1, -R137 ;  /* 0x0000000113137824 */ /* 0x000fca00078e0a89 */
[----:B------:R-:W-:Y:S02]  /*10e30*/  VIMNMX R144, R144, R19, !PT ;  /* 0x0000001390907248 */ /* 0x000fe40007fe0100 */
[----:B------:R-:W-:-:S07]  /*10e40*/  VIADDMNMX R143, R19, R11, R143, PT ;  /* 0x0000000b138f7246 */ /* 0x000fce000380018f */
.L_x_10886:
[----:B0-----:R-:W-:Y:S01]  /*10e50*/  @!P1 IMAD R8, R16, 0x8, R2 ;  /* 0x0000000810089824 */ /* 0x001fe200078e0202 */
[----:B------:R-:W2:Y:S01]  /*10e60*/  LDL R145, [R1+0x20] ;  /* 0x0000200001917983 */ /* 0x000ea20000100800 */
[----:B------:R-:W-:Y:S02]  /*10e70*/  UMOV UR39, UR7 ;  /* 0x0000000700277c82 */ /* 0x000fe40008000000 */
[----:B------:R-:W-:-:S05]  /*10e80*/  @!P1 VIADD R8, R8, 0x2d860 ;  /* 0x0002d86008089836 */ /* 0x000fca0000000000 */
[----:B------:R-:W-:-:S04]  /*10e90*/  @!P1 PRMT R8, RZ, 0x654, R8 ;  /* 0x00000654ff089816 */ /* 0x000fc80000000008 */
[----:B------:R0:W-:Y:S02]  /*10ea0*/  @!P1 SYNCS.ARRIVE.TRANS64.RED.A1T0 RZ, [R8+URZ], RZ ;  /* 0x000000ff08ff99a7 */ /* 0x0001e4000810043f */
[----:B0-----:R-:W-:-:S04]  /*10eb0*/  FMNMX.FTZ R8, R24, R0, !PT ;  /* 0x0000000018087209 */ /* 0x001fc80007810000 */
        /* <DEDUP_REMOVED lines=35> */
[----:B------:R-:W-:-:S04]  /*110f0*/  FSETP.NEU.FTZ.AND P4, PT, R8, -INF , PT ;  /* 0xff8000000800780b */ /* 0x000fc80003f9d000 */
[----:B------:R-:W-:-:S05]  /*11100*/  FSEL R9, R8, RZ, P4 ;  /* 0x000000ff08097208 */ /* 0x000fca0002000000 */
[----:B------:R-:W-:Y:S01]  /*11110*/  FADD.FTZ R9, -R9, R0 ;  /* 0x0000000009097221 */ /* 0x000fe20000010100 */
[----:B------:R-:W-:-:S03]  /*11120*/  FMUL.FTZ R0, R8, UR39 ;  /* 0x0000002708007c20 */ /* 0x000fc60008410000 */
[----:B------:R-:W-:Y:S02]  /*11130*/  FMUL.FTZ R9, R9, UR39 ;  /* 0x0000002709097c20 */ /* 0x000fe40008410000 */
[----:B------:R-:W-:Y:S02]  /*11140*/  FSEL R0, R0, RZ, P4 ;  /* 0x000000ff00007208 */ /* 0x000fe40002000000 */
[----:B------:R-:W-:Y:S02]  /*11150*/  ISETP.GT.AND P4, PT, R144, 0x1, P3 ;  /* 0x000000019000780c */ /* 0x000fe40001f84270 */
[----:B------:R-:W-:Y:S01]  /*11160*/  MUFU.EX2 R9, R9 ;  /* 0x0000000900097308 */ /* 0x000fe20000000800 */
[--C-:B------:R-:W-:Y:S01]  /*11170*/  FFMA.FTZ R24, R24, UR39, -R0.reuse ;  /* 0x0000002718187c23 */ /* 0x100fe20008010800 */
[----:B------:R-:W-:Y:S01]  /*11180*/  ISETP.LT.OR P5, PT, R143, 0x2, P4 ;  /* 0x000000028f00780c */ /* 0x000fe200027a1670 */
[--C-:B------:R-:W-:Y:S01]  /*11190*/  FFMA.FTZ R25, R25, UR39, -R0.reuse ;  /* 0x0000002719197c23 */ /* 0x100fe20008010800 */
[----:B------:R-:W-:Y:S01]  /*111a0*/  ISETP.GT.AND P4, PT, R144, 0x8, P3 ;  /* 0x000000089000780c */ /* 0x000fe20001f84270 */
[--C-:B------:R-:W-:Y:S01]  /*111b0*/  FFMA.FTZ R28, R28, UR39, -R0.reuse ;  /* 0x000000271c1c7c23 */ /* 0x100fe20008010800 */
[----:B------:R-:W-:Y:S01]  /*111c0*/  FSEL R27, R27, -INF , !P5 ;  /* 0xff8000001b1b7808 */ /* 0x000fe20006800000 */
[--C-:B------:R-:W-:Y:S01]  /*111d0*/  FFMA.FTZ R29, R29, UR39, -R0.reuse ;  /* 0x000000271d1d7c23 */ /* 0x100fe20008010800 */
[----:B------:R-:W-:Y:S01]  /*111e0*/  ISETP.GT.AND P5, PT, R144, 0x9, P3 ;  /* 0x000000099000780c */ /* 0x000fe20001fa4270 */
[----:B------:R-:W0:Y:S01]  /*111f0*/  MUFU.EX2 R24, R24 ;  /* 0x0000001800187308 */ /* 0x000e220000000800 */
[C---:B------:R-:W-:Y:S01]  /*11200*/  ISETP.LT.OR P4, PT, R143.reuse, 0x9, P4 ;  /* 0x000000098f00780c */ /* 0x040fe20002781670 */
[--C-:B------:R-:W-:Y:S01]  /*11210*/  FFMA.FTZ R32, R32, UR39, -R0.reuse ;  /* 0x0000002720207c23 */ /* 0x100fe20008010800 */
[----:B------:R-:W-:Y:S01]  /*11220*/  ISETP.LT.OR P5, PT, R143, 0xa, P5 ;  /* 0x0000000a8f00780c */ /* 0x000fe20002fa1670 */
[--C-:B------:R-:W-:Y:S01]  /*11230*/  FFMA.FTZ R33, R33, UR39, -R0.reuse ;  /* 0x0000002721217c23 */ /* 0x100fe20008010800 */
[----:B------:R-:W-:Y:S01]  /*11240*/  FSEL R30, R30, -INF , !P4 ;  /* 0xff8000001e1e7808 */ /* 0x000fe20006000000 */
[--C-:B------:R-:W-:Y:S01]  /*11250*/  FFMA.FTZ R36, R36, UR39, -R0.reuse ;  /* 0x0000002724247c23 */ /* 0x100fe20008010800 */
[----:B------:R-:W-:Y:S01]  /*11260*/  FSEL R31, R31, -INF , !P5 ;  /* 0xff8000001f1f7808 */ /* 0x000fe20006800000 */
[----:B------:R-:W1:Y:S01]  /*11270*/  MUFU.EX2 R25, R25 ;  /* 0x0000001900197308 */ /* 0x000e620000000800 */
[C---:B------:R-:W-:Y:S01]  /*11280*/  ISETP.GT.AND P5, PT, R144.reuse, 0x11, P3 ;  /* 0x000000119000780c */ /* 0x040fe20001fa4270 */
[--C-:B------:R-:W-:Y:S01]  /*11290*/  FFMA.FTZ R37, R37, UR39, -R0.reuse ;  /* 0x0000002725257c23 */ /* 0x100fe20008010800 */
[----:B------:R-:W-:Y:S01]  /*112a0*/  ISETP.GT.AND P4, PT, R144, 0x10, P3 ;  /* 0x000000109000780c */ /* 0x000fe20001f84270 */
[--C-:B------:R-:W-:Y:S01]  /*112b0*/  FFMA.FTZ R40, R40, UR39, -R0.reuse ;  /* 0x0000002728287c23 */ /* 0x100fe20008010800 */
[----:B------:R-:W-:Y:S01]  /*112c0*/  ISETP.LT.OR P5, PT, R143, 0x12, P5 ;  /* 0x000000128f00780c */ /* 0x000fe20002fa1670 */
[----:B------:R-:W-:Y:S01]  /*112d0*/  FFMA.FTZ R41, R41, UR39, -R0 ;  /* 0x0000002729297c23 */ /* 0x000fe20008010800 */
[----:B------:R-:W-:Y:S01]  /*112e0*/  ISETP.LT.OR P4, PT, R143, 0x11, P4 ;  /* 0x000000118f00780c */ /* 0x000fe20002781670 */
[----:B------:R-:W-:Y:S01]  /*112f0*/  MUFU.EX2 R29, R29 ;  /* 0x0000001d001d7308 */ /* 0x000fe20000000800 */
[----:B------:R-:W-:Y:S01]  /*11300*/  FSEL R35, R35, -INF , !P5 ;  /* 0xff80000023237808 */ /* 0x000fe20006800000 */
[----:B0-----:R-:W-:Y:S01]  /*11310*/  FFMA.FTZ R5, R9, R5, R24 ;  /* 0x0000000509057223 */ /* 0x001fe20000010018 */
[----:B------:R-:W-:Y:S01]  /*11320*/  ISETP.GT.AND P5, PT, R144, 0x19, P3 ;  /* 0x000000199000780c */ /* 0x000fe20001fa4270 */
[--C-:B------:R-:W-:Y:S01]  /*11330*/  FFMA.FTZ R44, R44, UR39, -R0.reuse ;  /* 0x000000272c2c7c23 */ /* 0x100fe20008010800 */
[----:B------:R-:W-:Y:S01]  /*11340*/  FSEL R34, R34, -INF , !P4 ;  /* 0xff80000022227808 */ /* 0x000fe20006000000 */
[--C-:B------:R-:W-:Y:S01]  /*11350*/  FFMA.FTZ R45, R45, UR39, -R0.reuse ;  /* 0x000000272d2d7c23 */ /* 0x100fe20008010800 */
[----:B------:R-:W-:Y:S01]  /*11360*/  ISETP.LT.OR P5, PT, R143, 0x1a, P5 ;  /* 0x0000001a8f00780c */ /* 0x000fe20002fa1670 */
[----:B------:R-:W-:Y:S01]  /*11370*/  MUFU.EX2 R32, R32 ;  /* 0x0000002000207308 */ /* 0x000fe20000000800 */
[----:B------:R-:W-:Y:S01]  /*11380*/  ISETP.GT.AND P4, PT, R144, 0x18, P3 ;  /* 0x000000189000780c */ /* 0x000fe20001f84270 */
[----:B-1----:R-:W-:Y:S01]  /*11390*/  FADD.FTZ R5, R25, R5 ;  /* 0x0000000519057221 */ /* 0x002fe20000010000 */
[----:B------:R-:W-:Y:S01]  /*113a0*/  FSEL R39, R39, -INF , !P5 ;  /* 0xff80000027277808 */ /* 0x000fe20006800000 */
[--C-:B------:R-:W-:Y:S01]  /*113b0*/  FFMA.FTZ R48, R48, UR39, -R0.reuse ;  /* 0x0000002730307c23 */ /* 0x100fe20008010800 */
[----:B------:R-:W-:Y:S01]  /*113c0*/  ISETP.GT.AND P5, PT, R144, 0x21, P3 ;  /* 0x000000219000780c */ /* 0x000fe20001fa4270 */
[--C-:B------:R-:W-:Y:S01]  /*113d0*/  FFMA.FTZ R49, R49, UR39, -R0.reuse ;  /* 0x0000002731317c23 */ /* 0x100fe20008010800 */
[C---:B------:R-:W-:Y:S01]  /*113e0*/  ISETP.LT.OR P4, PT, R143.reuse, 0x19, P4 ;  /* 0x000000198f00780c */ /* 0x040fe20002781670 */
[----:B------:R-:W-:Y:S01]  /*113f0*/  MUFU.EX2 R33, R33 ;  /* 0x0000002100217308 */ /* 0x000fe20000000800 */
[----:B------:R-:W-:Y:S01]  /*11400*/  ISETP.LT.OR P5, PT, R143, 0x22, P5 ;  /* 0x000000228f00780c */ /* 0x000fe20002fa1670 */
[--C-:B------:R-:W-:Y:S01]  /*11410*/  FFMA.FTZ R52, R52, UR39, -R0.reuse ;  /* 0x0000002734347c23 */ /* 0x100fe20008010800 */
[----:B------:R-:W-:Y:S01]  /*11420*/  FSEL R38, R38, -INF , !P4 ;  /* 0xff80000026267808 */ /* 0x000fe20006000000 */
[--C-:B------:R-:W-:Y:S01]  /*11430*/  FFMA.FTZ R53, R53, UR39, -R0.reuse ;  /* 0x0000002735357c23 */ /* 0x100fe20008010800 */
[----:B------:R-:W-:Y:S01]  /*11440*/  FSEL R43, R43, -INF , !P5 ;  /* 0xff8000002b2b7808 */ /* 0x000fe20006800000 */
[--C-:B------:R-:W-:Y:S01]  /*11450*/  FFMA.FTZ R56, R56, UR39, -R0.reuse ;  /* 0x0000002738387c23 */ /* 0x100fe20008010800 */
[C---:B------:R-:W-:Y:S01]  /*11460*/  ISETP.GT.AND P5, PT, R144.reuse, 0x29, P3 ;  /* 0x000000299000780c */ /* 0x040fe20001fa4270 */
[----:B------:R-:W-:Y:S01]  /*11470*/  MUFU.EX2 R36, R36 ;  /* 0x0000002400247308 */ /* 0x000fe20000000800 */
[----:B------:R-:W-:Y:S01]  /*11480*/  ISETP.GT.AND P4, PT, R144, 0x20, P3 ;  /* 0x000000209000780c */ /* 0x000fe20001f84270 */
[--C-:B------:R-:W-:Y:S01]  /*11490*/  FFMA.FTZ R57, R57, UR39, -R0.reuse ;  /* 0x0000002739397c23 */ /* 0x100fe20008010800 */
[C---:B------:R-:W-:Y:S01]  /*114a0*/  ISETP.LT.OR P5, PT, R143.reuse, 0x2a, P5 ;  /* 0x0000002a8f00780c */ /* 0x040fe20002fa1670 */
[--C-:B------:R-:W-:Y:S01]  /*114b0*/  FFMA.FTZ R60, R60, UR39, -R0.reuse ;  /* 0x000000273c3c7c23 */ /* 0x100fe20008010800 */
[----:B------:R-:W-:Y:S01]  /*114c0*/  ISETP.LT.OR P4, PT, R143, 0x21, P4 ;  /* 0x000000218f00780c */ /* 0x000fe20002781670 */
[--C-:B------:R-:W-:Y:S01]  /*114d0*/  FFMA.FTZ R61, R61, UR39, -R0.reuse ;  /* 0x000000273d3d7c23 */ /* 0x100fe20008010800 */
[----:B------:R-:W-:Y:S01]  /*114e0*/  FSEL R47, R47, -INF , !P5 ;  /* 0xff8000002f2f7808 */ /* 0x000fe20006800000 */
[----:B------:R-:W-:Y:S01]  /*114f0*/  MUFU.EX2 R37, R37 ;  /* 0x0000002500257308 */ /* 0x000fe20000000800 */
[----:B------:R-:W-:Y:S01]  /*11500*/  ISETP.GT.AND P5, PT, R144, 0x31, P3 ;  /* 0x000000319000780c */ /* 0x000fe20001fa4270 */
[--C-:B------:R-:W-:Y:S01]  /*11510*/  FFMA.FTZ R64, R64, UR39, -R0.reuse ;  /* 0x0000002740407c23 */ /* 0x100fe20008010800 */
[----:B------:R-:W-:Y:S01]  /*11520*/  FSEL R42, R42, -INF , !P4 ;  /* 0xff8000002a2a7808 */ /* 0x000fe20006000000 */
[--C-:B------:R-:W-:Y:S01]  /*11530*/  FFMA.FTZ R65, R65, UR39, -R0.reuse ;  /* 0x0000002741417c23 */ /* 0x100fe20008010800 */
[----:B------:R-:W-:Y:S01]  /*11540*/  ISETP.LT.OR P5, PT, R143, 0x32, P5 ;  /* 0x000000328f00780c */ /* 0x000fe20002fa1670 */
[--C-:B------:R-:W-:Y:S01]  /*11550*/  FFMA.FTZ R68, R68, UR39, -R0.reuse ;  /* 0x0000002744447c23 */ /* 0x100fe20008010800 */
[C---:B------:R-:W-:Y:S01]  /*11560*/  ISETP.GT.AND P4, PT, R144.reuse, 0x28, P3 ;  /* 0x000000289000780c */ /* 0x040fe20001f84270 */
[----:B------:R-:W-:Y:S01]  /*11570*/  MUFU.EX2 R40, R40 ;  /* 0x0000002800287308 */ /* 0x000fe20000000800 */
[----:B------:R-:W-:Y:S01]  /*11580*/  FSEL R51, R51, -INF , !P5 ;  /* 0xff80000033337808 */ /* 0x000fe20006800000 */
[--C-:B------:R-:W-:Y:S01]  /*11590*/  FFMA.FTZ R69, R69, UR39, -R0.reuse ;  /* 0x0000002745457c23 */ /* 0x100fe20008010800 */
[----:B------:R-:W-:Y:S01]  /*115a0*/  ISETP.GT.AND P5, PT, R144, 0x39, P3 ;  /* 0x000000399000780c */ /* 0x000fe20001fa4270 */
[--C-:B------:R-:W-:Y:S01]  /*115b0*/  FFMA.FTZ R72, R72, UR39, -R0.reuse ;  /* 0x0000002748487c23 */ /* 0x100fe20008010800 */
[----:B------:R-:W-:Y:S01]  /*115c0*/  ISETP.LT.OR P4, PT, R143, 0x29, P4 ;  /* 0x000000298f00780c */ /* 0x000fe20002781670 */
[--C-:B------:R-:W-:Y:S01]  /*115d0*/  FFMA.FTZ R73, R73, UR39, -R0.reuse ;  /* 0x0000002749497c23 */ /* 0x100fe20008010800 */
[----:B------:R-:W-:Y:S01]  /*115e0*/  ISETP.LT.OR P5, PT, R143, 0x3a, P5 ;  /* 0x0000003a8f00780c */ /* 0x000fe20002fa1670 */
[----:B------:R-:W-:Y:S01]  /*115f0*/  MUFU.EX2 R41, R41 ;  /* 0x0000002900297308 */ /* 0x000fe20000000800 */
[----:B------:R-:W-:Y:S01]  /*11600*/  FSEL R46, R46, -INF , !P4 ;  /* 0xff8000002e2e7808 */ /* 0x000fe20006000000 */
[--C-:B------:R-:W-:Y:S01]  /*11610*/  FFMA.FTZ R76, R76, UR39, -R0.reuse ;  /* 0x000000274c4c7c23 */ /* 0x100fe20008010800 */
[----:B------:R-:W-:Y:S01]  /*11620*/  FSEL R55, R55, -INF , !P5 ;  /* 0xff80000037377808 */ /* 0x000fe20006800000 */
[--C-:B------:R-:W-:Y:S01]  /*11630*/  FFMA.FTZ R77, R77, UR39, -R0.reuse ;  /* 0x000000274d4d7c23 */ /* 0x100fe20008010800 */
[----:B------:R-:W-:Y:S01]  /*11640*/  ISETP.GT.AND P5, PT, R144, 0x41, P3 ;  /* 0x000000419000780c */ /* 0x000fe20001fa4270 */
[--C-:B------:R-:W-:Y:S01]  /*11650*/  FFMA.FTZ R80, R80, UR39, -R0.reuse ;  /* 0x0000002750507c23 */ /* 0x100fe20008010800 */
[----:B------:R-:W-:Y:S01]  /*11660*/  ISETP.GT.AND P4, PT, R144, 0x30, P3 ;  /* 0x000000309000780c */ /* 0x000fe20001f84270 */
[----:B------:R-:W-:Y:S01]  /*11670*/  MUFU.EX2 R44, R44 ;  /* 0x0000002c002c7308 */ /* 0x000fe20000000800 */
[----:B------:R-:W-:Y:S01]  /*11680*/  ISETP.LT.OR P5, PT, R143, 0x42, P5 ;  /* 0x000000428f00780c */ /* 0x000fe20002fa1670 */
[--C-:B------:R-:W-:Y:S01]  /*11690*/  FFMA.FTZ R81, R81, UR39, -R0.reuse ;  /* 0x0000002751517c23 */ /* 0x100fe20008010800 */
[----:B------:R-:W-:Y:S01]  /*116a0*/  ISETP.LT.OR P4, PT, R143, 0x31, P4 ;  /* 0x000000318f00780c */ /* 0x000fe20002781670 */
[--C-:B------:R-:W-:Y:S01]  /*116b0*/  FFMA.FTZ R84, R84, UR39, -R0.reuse ;  /* 0x0000002754547c23 */ /* 0x100fe20008010800 */
[----:B------:R-:W-:Y:S01]  /*116c0*/  FSEL R59, R59, -INF , !P5 ;  /* 0xff8000003b3b7808 */ /* 0x000fe20006800000 */
[----:B------:R-:W-:Y:S01]  /*116d0*/  FFMA.FTZ R0, R85, UR39, -R0 ;  /* 0x0000002755007c23 */ /* 0x000fe20008010800 */
[----:B------:R-:W-:Y:S01]  /*116e0*/  ISETP.GT.AND P5, PT, R144, 0x49, P3 ;  /* 0x000000499000780c */ /* 0x000fe20001fa4270 */
[----:B------:R-:W-:Y:S01]  /*116f0*/  MUFU.EX2 R45, R45 ;  /* 0x0000002d002d7308 */ /* 0x000fe20000000800 */
[----:B------:R-:W-:-:S02]  /*11700*/  FSEL R50, R50, -INF , !P4 ;  /* 0xff80000032327808 */ /* 0x000fc40006000000 */
[----:B------:R-:W-:Y:S02]  /*11710*/  ISETP.LT.OR P5, PT, R143, 0x4a, P5 ;  /* 0x0000004a8f00780c */ /* 0x000fe40002fa1670 */
[C---:B------:R-:W-:Y:S02]  /*11720*/  ISETP.GT.AND P4, PT, R144.reuse, 0x38, P3 ;  /* 0x000000389000780c */ /* 0x040fe40001f84270 */
[----:B------:R-:W-:Y:S01]  /*11730*/  FSEL R63, R63, -INF , !P5 ;  /* 0xff8000003f3f7808 */ /* 0x000fe20006800000 */
[----:B------:R-:W-:Y:S01]  /*11740*/  MUFU.EX2 R48, R48 ;  /* 0x0000003000307308 */ /* 0x000fe20000000800 */
[----:B------:R-:W-:Y:S02]  /*11750*/  ISETP.GT.AND P5, PT, R144, 0x51, P3 ;  /* 0x000000519000780c */ /* 0x000fe40001fa4270 */
[C---:B------:R-:W-:Y:S02]  /*11760*/  ISETP.LT.OR P4, PT, R143.reuse, 0x39, P4 ;  /* 0x000000398f00780c */ /* 0x040fe40002781670 */
[----:B------:R-:W-:-:S02]  /*11770*/  ISETP.LT.OR P5, PT, R143, 0x52, P5 ;  /* 0x000000528f00780c */ /* 0x000fc40002fa1670 */
[----:B------:R-:W-:Y:S01]  /*11780*/  FSEL R54, R54, -INF , !P4 ;  /* 0xff80000036367808 */ /* 0x000fe20006000000 */
[----:B------:R-:W-:Y:S01]  /*11790*/  MUFU.EX2 R49, R49 ;  /* 0x0000003100317308 */ /* 0x000fe20000000800 */
[----:B------:R-:W-:Y:S02]  /*117a0*/  FSEL R67, R67, -INF , !P5 ;  /* 0xff80000043437808 */ /* 0x000fe40006800000 */
[C---:B------:R-:W-:Y:S02]  /*117b0*/  ISETP.GT.AND P5, PT, R144.reuse, 0x59, P3 ;  /* 0x000000599000780c */ /* 0x040fe40001fa4270 */
[----:B------:R-:W-:Y:S02]  /*117c0*/  ISETP.GT.AND P4, PT, R144, 0x40, P3 ;  /* 0x000000409000780c */ /* 0x000fe40001f84270 */
[C---:B------:R-:W-:Y:S01]  /*117d0*/  ISETP.LT.OR P5, PT, R143.reuse, 0x5a, P5 ;  /* 0x0000005a8f00780c */ /* 0x040fe20002fa1670 */
[----:B------:R-:W-:Y:S01]  /*117e0*/  MUFU.EX2 R52, R52 ;  /* 0x0000003400347308 */ /* 0x000fe20000000800 */
[----:B------:R-:W-:-:S02]  /*117f0*/  ISETP.LT.OR P4, PT, R143, 0x41, P4 ;  /* 0x000000418f00780c */ /* 0x000fc40002781670 */
[----:B------:R-:W-:Y:S02]  /*11800*/  FSEL R71, R71, -INF , !P5 ;  /* 0xff80000047477808 */ /* 0x000fe40006800000 */
[----:B------:R-:W-:Y:S02]  /*11810*/  ISETP.GT.AND P5, PT, R144, 0x61, P3 ;  /* 0x000000619000780c */ /* 0x000fe40001fa4270 */
[----:B------:R-:W-:Y:S01]  /*11820*/  FSEL R58, R58, -INF , !P4 ;  /* 0xff8000003a3a7808 */ /* 0x000fe20006000000 */
[----:B------:R-:W-:Y:S01]  /*11830*/  MUFU.EX2 R53, R53 ;  /* 0x0000003500357308 */ /* 0x000fe20000000800 */
[----:B------:R-:W-:Y:S02]  /*11840*/  ISETP.LT.OR P5, PT, R143, 0x62, P5 ;  /* 0x000000628f00780c */ /* 0x000fe40002fa1670 */
[----:B------:R-:W-:Y:S02]  /*11850*/  ISETP.GT.AND P4, PT, R144, 0x48, P3 ;  /* 0x000000489000780c */ /* 0x000fe40001f84270 */
[----:B------:R-:W-:-:S02]  /*11860*/  FSEL R75, R75, -INF , !P5 ;  /* 0xff8000004b4b7808 */ /* 0x000fc40006800000 */
[----:B------:R-:W-:Y:S01]  /*11870*/  ISETP.GT.AND P5, PT, R144, 0x69, P3 ;  /* 0x000000699000780c */ /* 0x000fe20001fa4270 */
[----:B------:R-:W-:Y:S01]  /*11880*/  MUFU.EX2 R56, R56 ;  /* 0x0000003800387308 */ /* 0x000fe20000000800 */
[C---:B------:R-:W-:Y:S02]  /*11890*/  ISETP.LT.OR P4, PT, R143.reuse, 0x49, P4 ;  /* 0x000000498f00780c */ /* 0x040fe40002781670 */
[----:B------:R-:W-:Y:S02]  /*118a0*/  ISETP.LT.OR P5, PT, R143, 0x6a, P5 ;  /* 0x0000006a8f00780c */ /* 0x000fe40002fa1670 */
[----:B------:R-:W-:Y:S02]  /*118b0*/  FSEL R62, R62, -INF , !P4 ;  /* 0xff8000003e3e7808 */ /* 0x000fe40006000000 */
[----:B------:R-:W-:Y:S01]  /*118c0*/  FSEL R79, R79, -INF , !P5 ;  /* 0xff8000004f4f7808 */ /* 0x000fe20006800000 */
[----:B------:R-:W-:Y:S01]  /*118d0*/  MUFU.EX2 R57, R57 ;  /* 0x0000003900397308 */ /* 0x000fe20000000800 */
[----:B------:R-:W-:-:S02]  /*118e0*/  ISETP.GT.AND P5, PT, R144, RZ, P3 ;  /* 0x000000ff9000720c */ /* 0x000fc40001fa4270 */
[----:B------:R-:W-:Y:S02]  /*118f0*/  ISETP.GT.AND P4, PT, R144, 0x50, P3 ;  /* 0x000000509000780c */ /* 0x000fe40001f84270 */
[C---:B------:R-:W-:Y:S02]  /*11900*/  ISETP.LT.OR P5, PT, R143.reuse, 0x1, P5 ;  /* 0x000000018f00780c */ /* 0x040fe40002fa1670 */
[----:B------:R-:W-:Y:S01]  /*11910*/  ISETP.LT.OR P4, PT, R143, 0x51, P4 ;  /* 0x000000518f00780c */ /* 0x000fe20002781670 */
[----:B------:R-:W-:Y:S01]  /*11920*/  MUFU.EX2 R60, R60 ;  /* 0x0000003c003c7308 */ /* 0x000fe20000000800 */
[----:B------:R-:W-:Y:S02]  /*11930*/  FSEL R19, R26, -INF , !P5 ;  /* 0xff8000001a137808 */ /* 0x000fe40006800000 */
[----:B------:R-:W-:Y:S02]  /*11940*/  FSEL R66, R66, -INF , !P4 ;  /* 0xff80000042427808 */ /* 0x000fe40006000000 */
[----:B------:R-:W-:-:S02]  /*11950*/  FMNMX.FTZ R11, R19, R6, !PT ;  /* 0x00000006130b7209 */ /* 0x000fc40007810000 */
[----:B------:R-:W-:Y:S01]  /*11960*/  ISETP.GT.AND P4, PT, R144, 0x58, P3 ;  /* 0x000000589000780c */ /* 0x000fe20001f84270 */
[----:B------:R-:W0:Y:S01]  /*11970*/  MUFU.EX2 R26, R28 ;  /* 0x0000001c001a7308 */ /* 0x000e220000000800 */
[----:B------:R-:W-:Y:S02]  /*11980*/  FMNMX.FTZ R11, R27, R11, !PT ;  /* 0x0000000b1b0b7209 */ /* 0x000fe40007810000 */
[----:B------:R-:W-:Y:S02]  /*11990*/  ISETP.LT.OR P4, PT, R143, 0x59, P4 ;  /* 0x000000598f00780c */ /* 0x000fe40002781670 */
[----:B------:R-:W-:Y:S02]  /*119a0*/  FMNMX.FTZ R11, R30, R11, !PT ;  /* 0x0000000b1e0b7209 */ /* 0x000fe40007810000 */
[----:B------:R-:W-:Y:S01]  /*119b0*/  FSEL R70, R70, -INF , !P4 ;  /* 0xff80000046467808 */ /* 0x000fe20006000000 */
[----:B------:R-:W-:Y:S01]  /*119c0*/  MUFU.EX2 R61, R61 ;  /* 0x0000003d003d7308 */ /* 0x000fe20000000800 */
[----:B------:R-:W-:-:S02]  /*119d0*/  FMNMX.FTZ R11, R31, R11, !PT ;  /* 0x0000000b1f0b7209 */ /* 0x000fc40007810000 */
[----:B------:R-:W-:Y:S02]  /*119e0*/  ISETP.GT.AND P4, PT, R144, 0x60, P3 ;  /* 0x000000609000780c */ /* 0x000fe40001f84270 */
[----:B------:R-:W-:Y:S02]  /*119f0*/  FMNMX.FTZ R11, R34, R11, !PT ;  /* 0x0000000b220b7209 */ /* 0x000fe40007810000 */
[----:B------:R-:W-:Y:S01]  /*11a00*/  ISETP.LT.OR P4, PT, R143, 0x61, P4 ;  /* 0x000000618f00780c */ /* 0x000fe20002781670 */
[----:B------:R-:W-:Y:S01]  /*11a10*/  MUFU.EX2 R64, R64 ;  /* 0x0000004000407308 */ /* 0x000fe20000000800 */
[----:B------:R-:W-:Y:S01]  /*11a20*/  FMNMX.FTZ R11, R35, R11, !PT ;  /* 0x0000000b230b7209 */ /* 0x000fe20007810000 */
[----:B0-----:R-:W-:Y:S01]  /*11a30*/  FADD.FTZ R5, R26, R5 ;  /* 0x000000051a057221 */ /* 0x001fe20000010000 */
[----:B------:R-:W-:Y:S02]  /*11a40*/  FSEL R74, R74, -INF , !P4 ;  /* 0xff8000004a4a7808 */ /* 0x000fe40006000000 */
[----:B------:R-:W-:Y:S01]  /*11a50*/  FMNMX.FTZ R11, R38, R11, !PT ;  /* 0x0000000b260b7209 */ /* 0x000fe20007810000 */
[----:B------:R-:W-:Y:S01]  /*11a60*/  FADD.FTZ R5, R29, R5 ;  /* 0x000000051d057221 */ /* 0x000fe20000010000 */
[----:B------:R-:W-:Y:S01]  /*11a70*/  ISETP.GT.AND P4, PT, R144, 0x68, P3 ;  /* 0x000000689000780c */ /* 0x000fe20001f84270 */
[----:B------:R-:W-:Y:S01]  /*11a80*/  MUFU.EX2 R65, R65 ;  /* 0x0000004100417308 */ /* 0x000fe20000000800 */
[----:B------:R-:W-:Y:S01]  /*11a90*/  FMNMX.FTZ R11, R39, R11, !PT ;  /* 0x0000000b270b7209 */ /* 0x000fe20007810000 */
[----:B------:R-:W-:Y:S01]  /*11aa0*/  FADD.FTZ R5, R32, R5 ;  /* 0x0000000520057221 */ /* 0x000fe20000010000 */
[----:B------:R-:W-:-:S02]  /*11ab0*/  ISETP.LT.OR P4, PT, R143, 0x69, P4 ;  /* 0x000000698f00780c */ /* 0x000fc40002781670 */
[----:B------:R-:W-:Y:S01]  /*11ac0*/  FMNMX.FTZ R11, R42, R11, !PT ;  /* 0x0000000b2a0b7209 */ /* 0x000fe20007810000 */
[----:B------:R-:W-:Y:S01]  /*11ad0*/  FADD.FTZ R5, R33, R5 ;  /* 0x0000000521057221 */ /* 0x000fe20000010000 */
[----:B------:R-:W-:Y:S01]  /*11ae0*/  FSEL R78, R78, -INF , !P4 ;  /* 0xff8000004e4e7808 */ /* 0x000fe20006000000 */
[----:B------:R-:W-:Y:S01]  /*11af0*/  MUFU.EX2 R68, R68 ;  /* 0x0000004400447308 */ /* 0x000fe20000000800 */
[----:B------:R-:W-:Y:S01]  /*11b00*/  FMNMX.FTZ R11, R43, R11, !PT ;  /* 0x0000000b2b0b7209 */ /* 0x000fe20007810000 */
[----:B------:R-:W-:Y:S01]  /*11b10*/  FADD.FTZ R5, R36, R5 ;  /* 0x0000000524057221 */ /* 0x000fe20000010000 */
[----:B------:R-:W-:Y:S02]  /*11b20*/  ISETP.GT.AND P4, PT, R144, 0x70, P3 ;  /* 0x000000709000780c */ /* 0x000fe40001f84270 */
[----:B------:R-:W-:Y:S01]  /*11b30*/  FMNMX.FTZ R11, R46, R11, !PT ;  /* 0x0000000b2e0b7209 */ /* 0x000fe20007810000 */
[----:B------:R-:W-:Y:S01]  /*11b40*/  FADD.FTZ R5, R37, R5 ;  /* 0x0000000525057221 */ /* 0x000fe20000010000 */
[----:B------:R-:W-:Y:S01]  /*11b50*/  ISETP.LT.OR P4, PT, R143, 0x71, P4 ;  /* 0x000000718f00780c */ /* 0x000fe20002781670 */
[----:B------:R-:W-:Y:S01]  /*11b60*/  MUFU.EX2 R69, R69 ;  /* 0x0000004500457308 */ /* 0x000fe20000000800 */
[----:B------:R-:W-:-:S02]  /*11b70*/  FMNMX.FTZ R11, R47, R11, !PT ;  /* 0x0000000b2f0b7209 */ /* 0x000fc40007810000 */
[----:B------:R-:W-:Y:S02]  /*11b80*/  FSEL R82, R82, -INF , !P4 ;  /* 0xff80000052527808 */ /* 0x000fe40006000000 */
[----:B------:R-:W-:Y:S02]  /*11b90*/  FMNMX.FTZ R11, R50, R11, !PT ;  /* 0x0000000b320b7209 */ /* 0x000fe40007810000 */
[C---:B------:R-:W-:Y:S01]  /*11ba0*/  ISETP.GT.AND P4, PT, R144.reuse, 0x71, P3 ;  /* 0x000000719000780c */ /* 0x040fe20001f84270 */
[----:B------:R-:W-:Y:S01]  /*11bb0*/  MUFU.EX2 R72, R72 ;  /* 0x0000004800487308 */ /* 0x000fe20000000800 */
[----:B------:R-:W-:Y:S02]  /*11bc0*/  FMNMX.FTZ R11, R51, R11, !PT ;  /* 0x0000000b330b7209 */ /* 0x000fe40007810000 */
[----:B------:R-:W-:Y:S02]  /*11bd0*/  ISETP.GT.AND P5, PT, R144, 0x78, P3 ;  /* 0x000000789000780c */ /* 0x000fe40001fa4270 */
[----:B------:R-:W-:-:S02]  /*11be0*/  FMNMX.FTZ R11, R54, R11, !PT ;  /* 0x0000000b360b7209 */ /* 0x000fc40007810000 */
[----:B------:R-:W-:Y:S01]  /*11bf0*/  ISETP.LT.OR P4, PT, R143, 0x72, P4 ;  /* 0x000000728f00780c */ /* 0x000fe20002781670 */
[----:B------:R-:W-:Y:S01]  /*11c00*/  MUFU.EX2 R73, R73 ;  /* 0x0000004900497308 */ /* 0x000fe20000000800 */
[----:B------:R-:W-:Y:S02]  /*11c10*/  FMNMX.FTZ R11, R55, R11, !PT ;  /* 0x0000000b370b7209 */ /* 0x000fe40007810000 */
[----:B------:R-:W-:Y:S02]  /*11c20*/  ISETP.GT.AND P3, PT, R144, 0x79, P3 ;  /* 0x000000799000780c */ /* 0x000fe40001f64270 */
[----:B------:R-:W-:Y:S02]  /*11c30*/  FMNMX.FTZ R11, R58, R11, !PT ;  /* 0x0000000b3a0b7209 */ /* 0x000fe40007810000 */
[----:B------:R-:W-:Y:S01]  /*11c40*/  ISETP.LT.OR P5, PT, R143, 0x79, P5 ;  /* 0x000000798f00780c */ /* 0x000fe20002fa1670 */
[----:B------:R-:W-:Y:S01]  /*11c50*/  MUFU.EX2 R76, R76 ;  /* 0x0000004c004c7308 */ /* 0x000fe20000000800 */
[----:B------:R-:W-:-:S02]  /*11c60*/  FMNMX.FTZ R11, R59, R11, !PT ;  /* 0x0000000b3b0b7209 */ /* 0x000fc40007810000 */
[----:B------:R-:W-:Y:S02]  /*11c70*/  FSEL R83, R83, -INF , !P4 ;  /* 0xff80000053537808 */ /* 0x000fe40006000000 */
[----:B------:R-:W-:Y:S02]  /*11c80*/  FMNMX.FTZ R11, R62, R11, !PT ;  /* 0x0000000b3e0b7209 */ /* 0x000fe40007810000 */
[----:B------:R-:W-:Y:S01]  /*11c90*/  ISETP.LT.OR P3, PT, R143, 0x7a, P3 ;  /* 0x0000007a8f00780c */ /* 0x000fe20001f61670 */
[----:B------:R-:W-:Y:S01]  /*11ca0*/  MUFU.EX2 R77, R77 ;  /* 0x0000004d004d7308 */ /* 0x000fe20000000800 */
[----:B------:R-:W-:Y:S02]  /*11cb0*/  FMNMX.FTZ R11, R63, R11, !PT ;  /* 0x0000000b3f0b7209 */ /* 0x000fe40007810000 */
[----:B------:R-:W-:Y:S02]  /*11cc0*/  FSEL R86, R86, -INF , !P5 ;  /* 0xff80000056567808 */ /* 0x000fe40006800000 */
[----:B------:R-:W-:-:S02]  /*11cd0*/  FMNMX.FTZ R11, R66, R11, !PT ;  /* 0x0000000b420b7209 */ /* 0x000fc40007810000 */
[----:B------:R-:W-:Y:S01]  /*11ce0*/  FSEL R87, R87, -INF , !P3 ;  /* 0xff80000057577808 */ /* 0x000fe20005800000 */
[----:B------:R-:W-:Y:S01]  /*11cf0*/  MUFU.EX2 R80, R80 ;  /* 0x0000005000507308 */ /* 0x000fe20000000800 */
[----:B------:R-:W-:Y:S02]  /*11d00*/  FMNMX.FTZ R11, R67, R11, !PT ;  /* 0x0000000b430b7209 */ /* 0x000fe40007810000 */
[----:B------:R-:W-:Y:S02]  /*11d10*/  F2FP.BF16.F32.PACK_AB R26, R29, R26 ;  /* 0x0000001a1d1a723e */ /* 0x000fe400000010ff */
[----:B------:R-:W-:Y:S02]  /*11d20*/  FMNMX.FTZ R11, R70, R11, !PT ;  /* 0x0000000b460b7209 */ /* 0x000fe40007810000 */
[----:B------:R-:W-:Y:S01]  /*11d30*/  F2FP.BF16.F32.PACK_AB R24, R25, R24 ;  /* 0x000000181918723e */ /* 0x000fe200000010ff */
[----:B------:R-:W-:Y:S01]  /*11d40*/  MUFU.EX2 R81, R81 ;  /* 0x0000005100517308 */ /* 0x000fe20000000800 */
[----:B------:R-:W-:-:S02]  /*11d50*/  FMNMX.FTZ R11, R71, R11, !PT ;  /* 0x0000000b470b7209 */ /* 0x000fc40007810000 */
[----:B------:R-:W-:Y:S02]  /*11d60*/  F2FP.BF16.F32.PACK_AB R32, R33, R32 ;  /* 0x000000202120723e */ /* 0x000fe400000010ff */
        /* <DEDUP_REMOVED lines=16> */
[----:B------:R-:W-:-:S05]  /*11e70*/  FSEL R16, R16, RZ, P3 ;  /* 0x000000ff10107208 */ /* 0x000fca0001800000 */
        /* <DEDUP_REMOVED lines=23> */
[----:B------:R-:W-:Y:S01]  /*11ff0*/  FFMA.FTZ R86, R86, UR39, -R16 ;  /* 0x0000002756567c23 */ /* 0x000fe20008010810 */
[----:B------:R-:W-:-:S06]  /*12000*/  F2FP.BF16.F32.PACK_AB R42, R45, R44 ;  /* 0x0000002c2d2a723e */ /* 0x000fcc00000010ff */
        /* <DEDUP_REMOVED lines=8> */
[----:B0-----:R-:W-:Y:S01]  /*12090*/  FSEL R26, R11, RZ, P3 ;  /* 0x000000ff0b1a7208 */ /* 0x001fe20001800000 */
[--C-:B------:R-:W-:Y:S01]  /*120a0*/  FFMA.FTZ R24, R34, UR39, -R16.reuse ;  /* 0x0000002722187c23 */ /* 0x100fe20008010810 */
[--C-:B------:R-:W-:Y:S01]  /*120b0*/  FFMA.FTZ R25, R35, UR39, -R16.reuse ;  /* 0x0000002723197c23 */ /* 0x100fe20008010810 */
[--C-:B------:R-:W-:Y:S01]  /*120c0*/  FFMA.FTZ R35, R38, UR39, -R16.reuse ;  /* 0x0000002726237c23 */ /* 0x100fe20008010810 */
[----:B------:R-:W-:Y:S01]  /*120d0*/  FFMA.FTZ R27, R39, UR39, -R16 ;  /* 0x00000027271b7c23 */ /* 0x000fe20008010810 */
[----:B------:R-:W-:Y:S01]  /*120e0*/  FADD.FTZ R26, -R26, R6 ;  /* 0x000000061a1a7221 */ /* 0x000fe20000010100 */
[--C-:B------:R-:W-:Y:S01]  /*120f0*/  FFMA.FTZ R38, R43, UR39, -R16.reuse ;  /* 0x000000272b267c23 */ /* 0x100fe20008010810 */
[----:B------:R-:W-:Y:S01]  /*12100*/  MUFU.EX2 R24, R24 ;  /* 0x0000001800187308 */ /* 0x000fe20000000800 */
[--C-:B------:R-:W-:Y:S01]  /*12110*/  FFMA.FTZ R43, R46, UR39, -R16.reuse ;  /* 0x000000272e2b7c23 */ /* 0x100fe20008010810 */
[----:B------:R-:W-:Y:S01]  /*12120*/  FMUL.FTZ R6, R26, UR39 ;  /* 0x000000271a067c20 */ /* 0x000fe20008410000 */
[--C-:B------:R-:W-:Y:S01]  /*12130*/  FFMA.FTZ R39, R47, UR39, -R16.reuse ;  /* 0x000000272f277c23 */ /* 0x100fe20008010810 */
[----:B------:R-:W-:Y:S01]  /*12140*/  FFMA.FTZ R26, R50, UR39, -R16 ;  /* 0x00000027321a7c23 */ /* 0x000fe20008010810 */
[----:B------:R-:W-:-:S03]  /*12150*/  F2FP.BF16.F32.PACK_AB R34, R37, R36 ;  /* 0x000000242522723e */ /* 0x000fc600000010ff */
[----:B------:R-:W0:Y:S08]  /*12160*/  MUFU.EX2 R6, R6 ;  /* 0x0000000600067308 */ /* 0x000e300000000800 */
[----:B------:R-:W1:Y:S08]  /*12170*/  MUFU.EX2 R25, R25 ;  /* 0x0000001900197308 */ /* 0x000e700000000800 */
[----:B------:R-:W3:Y:S01]  /*12180*/  MUFU.EX2 R35, R35 ;  /* 0x0000002300237308 */ /* 0x000ee20000000800 */
[----:B0-----:R-:W-:Y:S01]  /*12190*/  FFMA.FTZ R4, R6, R4, R19 ;  /* 0x0000000406047223 */ /* 0x001fe20000010013 */
[----:B------:R-:W-:-:S03]  /*121a0*/  FFMA.FTZ R19, R58, UR39, -R16 ;  /* 0x000000273a137c23 */ /* 0x000fc60008010810 */
[----:B------:R-:W-:Y:S01]  /*121b0*/  FADD.FTZ R4, R21, R4 ;  /* 0x0000000415047221 */ /* 0x000fe20000010000 */
[--C-:B------:R-:W-:Y:S01]  /*121c0*/  FFMA.FTZ R21, R59, UR39, -R16.reuse ;  /* 0x000000273b157c23 */ /* 0x100fe20008010810 */
[----:B------:R-:W-:Y:S01]  /*121d0*/  FFMA.FTZ R16, R87, UR39, -R16 ;  /* 0x0000002757107c23 */ /* 0x000fe20008010810 */
[----:B------:R-:W0:Y:S01]  /*121e0*/  MUFU.EX2 R27, R27 ;  /* 0x0000001b001b7308 */ /* 0x000e220000000800 */
[----:B------:R-:W-:-:S04]  /*121f0*/  FADD.FTZ R28, R28, R4 ;  /* 0x000000041c1c7221 */ /* 0x000fc80000010000 */
[----:B------:R-:W-:Y:S01]  /*12200*/  FADD.FTZ R28, R29, R28 ;  /* 0x0000001c1d1c7221 */ /* 0x000fe20000010000 */
[----:B------:R-:W-:Y:S01]  /*12210*/  FADD.FTZ R29, R40, R5 ;  /* 0x00000005281d7221 */ /* 0x000fe20000010000 */
[C---:B------:R-:W-:Y:S01]  /*12220*/  F2FP.BF16.F32.PACK_AB R40, R41.reuse, R40 ;  /* 0x000000282928723e */ /* 0x040fe200000010ff */
[----:B------:R-:W4:Y:S01]  /*12230*/  MUFU.EX2 R38, R38 ;  /* 0x0000002600267308 */ /* 0x000f220000000800 */
[----:B------:R-:W-:Y:S01]  /*12240*/  FADD.FTZ R28, R24, R28 ;  /* 0x0000001c181c7221 */ /* 0x000fe20000010000 */
[----:B------:R-:W-:-:S03]  /*12250*/  FADD.FTZ R29, R41, R29 ;  /* 0x0000001d291d7221 */ /* 0x000fc60000010000 */
[----:B-1----:R-:W-:Y:S01]  /*12260*/  FADD.FTZ R28, R25, R28 ;  /* 0x0000001c191c7221 */ /* 0x002fe20000010000 */
[----:B------:R-:W-:Y:S02]  /*12270*/  FADD.FTZ R29, R44, R29 ;  /* 0x0000001d2c1d7221 */ /* 0x000fe40000010000 */
[----:B------:R-:W1:Y:S01]  /*12280*/  MUFU.EX2 R43, R43 ;  /* 0x0000002b002b7308 */ /* 0x000e620000000800 */
[----:B---3--:R-:W-:Y:S01]  /*12290*/  FADD.FTZ R33, R35, R28 ;  /* 0x0000001c23217221 */ /* 0x008fe20000010000 */
[----:B------:R-:W-:Y:S01]  /*122a0*/  FADD.FTZ R28, R45, R29 ;  /* 0x0000001d2d1c7221 */ /* 0x000fe20000010000 */
[C---:B0-----:R-:W-:Y:S02]  /*122b0*/  F2FP.BF16.F32.PACK_AB R35, R27.reuse, R35 ;  /* 0x000000231b23723e */ /* 0x041fe400000010ff */
[----:B------:R-:W-:Y:S01]  /*122c0*/  FADD.FTZ R33, R27, R33 ;  /* 0x000000211b217221 */ /* 0x000fe20000010000 */
[----:B------:R-:W-:Y:S01]  /*122d0*/  FADD.FTZ R28, R48, R28 ;  /* 0x0000001c301c7221 */ /* 0x000fe20000010000 */
[----:B------:R-:W3:Y:S01]  /*122e0*/  LDL R27, [R1+0x24] ;  /* 0x00002400011b7983 */ /* 0x000ee20000100800 */
[----:B------:R-:W0:Y:S01]  /*122f0*/  MUFU.EX2 R39, R39 ;  /* 0x0000002700277308 */ /* 0x000e220000000800 */
[----:B------:R-:W-:Y:S01]  /*12300*/  FADD.FTZ R29, R30, R33 ;  /* 0x000000211e1d7221 */ /* 0x000fe20000010000 */
[----:B------:R-:W-:Y:S01]  /*12310*/  F2FP.BF16.F32.PACK_AB R33, R25, R24 ;  /* 0x000000181921723e */ /* 0x000fe200000010ff */
[----:B------:R-:W-:Y:S01]  /*12320*/  FADD.FTZ R28, R49, R28 ;  /* 0x0000001c311c7221 */ /* 0x000fe20000010000 */
[C---:B----4-:R-:W-:Y:S01]  /*12330*/  F2FP.BF16.F32.PACK_AB R41, R38.reuse, R30 ;  /* 0x0000001e2629723e */ /* 0x050fe200000010ff */
[----:B------:R-:W-:-:S02]  /*12340*/  FADD.FTZ R29, R38, R29 ;  /* 0x0000001d261d7221 */ /* 0x000fc40000010000 */
[----:B------:R-:W-:Y:S01]  /*12350*/  FADD.FTZ R28, R52, R28 ;  /* 0x0000001c341c7221 */ /* 0x000fe20000010000 */
[----:B------:R-:W4:Y:S01]  /*12360*/  MUFU.EX2 R26, R26 ;  /* 0x0000001a001a7308 */ /* 0x000f220000000800 */
[----:B-1----:R-:W-:-:S07]  /*12370*/  FADD.FTZ R25, R43, R29 ;  /* 0x0000001d2b197221 */ /* 0x002fce0000010000 */
[----:B------:R-:W1:Y:S01]  /*12380*/  MUFU.EX2 R4, R55 ;  /* 0x0000003700047308 */ /* 0x000e620000000800 */
[----:B0-----:R-:W-:Y:S01]  /*12390*/  FADD.FTZ R25, R39, R25 ;  /* 0x0000001927197221 */ /* 0x001fe20000010000 */
[----:B------:R-:W-:-:S06]  /*123a0*/  FADD.FTZ R28, R53, R28 ;  /* 0x0000001c351c7221 */ /* 0x000fcc0000010000 */
[----:B------:R-:W0:Y:S01]  /*123b0*/  MUFU.EX2 R19, R19 ;  /* 0x0000001300137308 */ /* 0x000e220000000800 */
[----:B----4-:R-:W-:Y:S01]  /*123c0*/  FADD.FTZ R25, R26, R25 ;  /* 0x000000191a197221 */ /* 0x010fe20000010000 */
[----:B------:R-:W-:-:S06]  /*123d0*/  FADD.FTZ R28, R56, R28 ;  /* 0x0000001c381c7221 */ /* 0x000fcc0000010000 */
[----:B------:R-:W4:Y:S01]  /*123e0*/  MUFU.EX2 R21, R21 ;  /* 0x0000001500157308 */ /* 0x000f220000000800 */
[----:B------:R-:W-:Y:S01]  /*123f0*/  FADD.FTZ R25, R31, R25 ;  /* 0x000000191f197221 */ /* 0x000fe20000010000 */
[----:B------:R-:W-:-:S06]  /*12400*/  FADD.FTZ R28, R57, R28 ;  /* 0x0000001c391c7221 */ /* 0x000fcc0000010000 */
[----:B------:R-:W5:Y:S01]  /*12410*/  MUFU.EX2 R59, R62 ;  /* 0x0000003e003b7308 */ /* 0x000f620000000800 */
[----:B------:R-:W-:Y:S01]  /*12420*/  FADD.FTZ R25, R51, R25 ;  /* 0x0000001933197221 */ /* 0x000fe20000010000 */
[----:B------:R-:W-:-:S06]  /*12430*/  FADD.FTZ R28, R60, R28 ;  /* 0x0000001c3c1c7221 */ /* 0x000fcc0000010000 */
[----:B------:R-:W2:Y:S01]  /*12440*/  MUFU.EX2 R5, R66 ;  /* 0x0000004200057308 */ /* 0x000ea20000000800 */
        /* <DEDUP_REMOVED lines=8> */
[----:B-----5:R-:W-:Y:S01]  /*124d0*/  FADD.FTZ R25, R59, R25 ;  /* 0x000000193b197221 */ /* 0x020fe20000010000 */
[----:B------:R-:W-:-:S06]  /*124e0*/  FADD.FTZ R28, R65, R28 ;  /* 0x0000001c411c7221 */ /* 0x000fcc0000010000 */
[----:B------:R-:W-:Y:S01]  /*124f0*/  MUFU.EX2 R75, R75 ;  /* 0x0000004b004b7308 */ /* 0x000fe20000000800 */
[----:B------:R-:W-:Y:S01]  /*12500*/  FADD.FTZ R25, R63, R25 ;  /* 0x000000193f197221 */ /* 0x000fe20000010000 */
[----:B------:R-:W-:-:S06]  /*12510*/  FADD.FTZ R28, R68, R28 ;  /* 0x0000001c441c7221 */ /* 0x000fcc0000010000 */
[----:B------:R-:W-:Y:S01]  /*12520*/  MUFU.EX2 R78, R78 ;  /* 0x0000004e004e7308 */ /* 0x000fe20000000800 */
[----:B--2---:R-:W-:-:S07]  /*12530*/  FADD.FTZ R25, R5, R25 ;  /* 0x0000001905197221 */ /* 0x004fce0000010000 */
[----:B------:R-:W2:Y:S01]  /*12540*/  MUFU.EX2 R24, R74 ;  /* 0x0000004a00187308 */ /* 0x000ea20000000800 */
[----:B-1----:R-:W-:Y:S01]  /*12550*/  FADD.FTZ R25, R67, R25 ;  /* 0x0000001943197221 */ /* 0x002fe20000010000 */
[----:B------:R-:W-:-:S06]  /*12560*/  FADD.FTZ R28, R69, R28 ;  /* 0x0000001c451c7221 */ /* 0x000fcc0000010000 */
[----:B------:R-:W1:Y:S01]  /*12570*/  MUFU.EX2 R79, R79 ;  /* 0x0000004f004f7308 */ /* 0x000e620000000800 */
[----:B0-----:R-:W-:Y:S01]  /*12580*/  FADD.FTZ R25, R70, R25 ;  /* 0x0000001946197221 */ /* 0x001fe20000010000 */
[----:B------:R-:W-:-:S06]  /*12590*/  FADD.FTZ R28, R72, R28 ;  /* 0x0000001c481c7221 */ /* 0x000fcc0000010000 */
[----:B------:R-:W0:Y:S01]  /*125a0*/  MUFU.EX2 R82, R82 ;  /* 0x0000005200527308 */ /* 0x000e220000000800 */
[----:B----4-:R-:W-:Y:S01]  /*125b0*/  FADD.FTZ R25, R71, R25 ;  /* 0x0000001947197221 */ /* 0x010fe20000010000 */
[C---:B------:R-:W-:Y:S01]  /*125c0*/  FADD.FTZ R28, R73.reuse, R28 ;  /* 0x0000001c491c7221 */ /* 0x040fe20000010000 */
[----:B------:R-:W-:Y:S01]  /*125d0*/  F2FP.BF16.F32.PACK_AB R72, R73, R72 ;  /* 0x000000484948723e */ /* 0x000fe200000010ff */
[----:B------:R4:W-:Y:S01]  /*125e0*/  STSM.16.M88.4 [R145], R32 ;  /* 0x0000002091007844 */ /* 0x0009e20000000200 */
[----:B--2---:R-:W-:Y:S01]  /*125f0*/  FADD.FTZ R25, R24, R25 ;  /* 0x0000001918197221 */ /* 0x004fe20000010000 */
[C---:B------:R-:W-:Y:S02]  /*12600*/  F2FP.BF16.F32.PACK_AB R73, R75.reuse, R24 ;  /* 0x000000184b49723e */ /* 0x040fe400000010ff */
[----:B------:R-:W2:Y:S01]  /*12610*/  LDL R24, [R1+0x18] ;  /* 0x0000180001187983 */ /* 0x000ea20000100800 */
[----:B------:R-:W5:Y:S01]  /*12620*/  MUFU.EX2 R83, R83 ;  /* 0x0000005300537308 */ /* 0x000f620000000800 */
[----:B------:R-:W-:Y:S01]  /*12630*/  FADD.FTZ R28, R76, R28 ;  /* 0x0000001c4c1c7221 */ /* 0x000fe20000010000 */
[----:B------:R-:W-:Y:S01]  /*12640*/  FADD.FTZ R25, R75, R25 ;  /* 0x000000194b197221 */ /* 0x000fe20000010000 */
[----:B------:R-:W-:-:S02]  /*12650*/  F2FP.BF16.F32.PACK_AB R56, R57, R56 ;  /* 0x000000383938723e */ /* 0x000fc400000010ff */
[----:B------:R-:W-:-:S03]  /*12660*/  F2FP.BF16.F32.PACK_AB R57, R21, R19 ;  /* 0x000000131539723e */ /* 0x000fc600000010ff */
[----:B------:R-:W-:Y:S01]  /*12670*/  MUFU.EX2 R86, R86 ;  /* 0x0000005600567308 */ /* 0x000fe20000000800 */
[----:B------:R-:W-:Y:S01]  /*12680*/  F2FP.BF16.F32.PACK_AB R51, R4, R51 ;  /* 0x000000330433723e */ /* 0x000fe200000010ff */
[----:B------:R-:W-:Y:S01]  /*12690*/  FADD.FTZ R19, R77, R28 ;  /* 0x0000001c4d137221 */ /* 0x000fe20000010000 */
[----:B------:R-:W-:-:S05]  /*126a0*/  FADD.FTZ R4, R78, R25 ;  /* 0x000000194e047221 */ /* 0x000fca0000010000 */
[----:B------:R-:W4:Y:S01]  /*126b0*/  MUFU.EX2 R16, R16 ;  /* 0x0000001000107308 */ /* 0x000f220000000800 */
[----:B------:R-:W-:Y:S02]  /*126c0*/  F2FP.BF16.F32.PACK_AB R48, R49, R48 ;  /* 0x000000303130723e */ /* 0x000fe400000010ff */
[----:B------:R-:W-:Y:S01]  /*126d0*/  F2FP.BF16.F32.PACK_AB R49, R31, R26 ;  /* 0x0000001a1f31723e */ /* 0x000fe200000010ff */
[----:B------:R-:W-:Y:S01]  /*126e0*/  FADD.FTZ R26, R80, R19 ;  /* 0x00000013501a7221 */ /* 0x000fe20000010000 */
[----:B-1----:R-:W-:Y:S01]  /*126f0*/  FADD.FTZ R19, R79, R4 ;  /* 0x000000044f137221 */ /* 0x002fe20000010000 */
[----:B------:R-:W-:Y:S02]  /*12700*/  F2FP.BF16.F32.PACK_AB R43, R39, R43 ;  /* 0x0000002b272b723e */ /* 0x000fe400000010ff */
[----:B------:R-:W-:Y:S01]  /*12710*/  FADD.FTZ R4, R81, R26 ;  /* 0x0000001a51047221 */ /* 0x000fe20000010000 */
[----:B0-----:R-:W-:Y:S01]  /*12720*/  FADD.FTZ R26, R82, R19 ;  /* 0x00000013521a7221 */ /* 0x001fe20000010000 */
[----:B------:R-:W-:-:S02]  /*12730*/  F2FP.BF16.F32.PACK_AB R50, R53, R52 ;  /* 0x000000343532723e */ /* 0x000fc400000010ff */
[----:B------:R-:W-:Y:S02]  /*12740*/  F2FP.BF16.F32.PACK_AB R64, R65, R64 ;  /* 0x000000404140723e */ /* 0x000fe400000010ff */
[----:B------:R-:W-:Y:S02]  /*12750*/  F2FP.BF16.F32.PACK_AB R58, R61, R60 ;  /* 0x0000003c3d3a723e */ /* 0x000fe400000010ff */
[----:B------:R-:W-:Y:S02]  /*12760*/  F2FP.BF16.F32.PACK_AB R59, R63, R59 ;  /* 0x0000003b3f3b723e */ /* 0x000fe400000010ff */
[----:B------:R-:W-:Y:S01]  /*12770*/  F2FP.BF16.F32.PACK_AB R65, R67, R5 ;  /* 0x000000054341723e */ /* 0x000fe200000010ff */
[----:B-----5:R-:W-:Y:S01]  /*12780*/  FADD.FTZ R5, R83, R26 ;  /* 0x0000001a53057221 */ /* 0x020fe20000010000 */
[----:B------:R-:W-:Y:S02]  /*12790*/  F2FP.BF16.F32.PACK_AB R66, R69, R68 ;  /* 0x000000444542723e */ /* 0x000fe400000010ff */
[----:B------:R-:W-:-:S02]  /*127a0*/  F2FP.BF16.F32.PACK_AB R80, R81, R80 ;  /* 0x000000505150723e */ /* 0x000fc400000010ff */
[----:B------:R-:W-:Y:S01]  /*127b0*/  F2FP.BF16.F32.PACK_AB R67, R71, R70 ;  /* 0x000000464743723e */ /* 0x000fe200000010ff */
[----:B------:R0:W-:Y:S01]  /*127c0*/  STSM.16.M88.4 [R142], R40 ;  /* 0x000000288e007844 */ /* 0x0001e20000000200 */
[----:B------:R-:W-:Y:S02]  /*127d0*/  F2FP.BF16.F32.PACK_AB R74, R77, R76 ;  /* 0x0000004c4d4a723e */ /* 0x000fe400000010ff */
[----:B------:R-:W-:Y:S02]  /*127e0*/  F2FP.BF16.F32.PACK_AB R75, R79, R78 ;  /* 0x0000004e4f4b723e */ /* 0x000fe400000010ff */
[----:B------:R-:W-:Y:S01]  /*127f0*/  F2FP.BF16.F32.PACK_AB R81, R83, R82 ;  /* 0x000000525351723e */ /* 0x000fe200000010ff */
[----:B------:R0:W-:Y:S01]  /*12800*/  STSM.16.M88.4 [R141], R48 ;  /* 0x000000308d007844 */ /* 0x0001e20000000200 */
[----:B------:R-:W-:Y:S02]  /*12810*/  F2FP.BF16.F32.PACK_AB R82, R0, R84 ;  /* 0x000000540052723e */ /* 0x000fe400000010ff */
[----:B----4-:R-:W-:Y:S01]  /*12820*/  F2FP.BF16.F32.PACK_AB R83, R16, R86 ;  /* 0x000000561053723e */ /* 0x010fe200000010ff */
[----:B------:R0:W-:Y:S01]  /*12830*/  STSM.16.M88.4 [R140+0x27800], R56 ;  /* 0x027800388c007844 */ /* 0x0001e20000000200 */
        /* <DEDUP_REMOVED lines=56> */
[----:B---3--:R0:W-:Y:S04]  /*12bc0*/  STSM.16.M88.4 [R27], R64 ;  /* 0x000000401b007844 */ /* 0x0081e80000000200 */
[----:B------:R0:W-:Y:S04]  /*12bd0*/  STSM.16.M88.4 [R142+0x6000], R72 ;  /* 0x006000488e007844 */ /* 0x0001e80000000200 */
[----:B------:R0:W-:Y:S01]  /*12be0*/  STSM.16.M88.4 [R141+0x6000], R80 ;  /* 0x006000508d007844 */ /* 0x0001e20000000200 */
[----:B------:R1:W-:Y:S06]  /*12bf0*/  MEMBAR.ALL.CTA ;  /* 0x0000000000007992 */ /* 0x0003ec0000008000 */
[----:B-1----:R-:W1:Y:S01]  /*12c00*/  FENCE.VIEW.ASYNC.S ;  /* 0x00000000000073c6 */ /* 0x002e620000000000 */
[C---:B--2---:R-:W-:Y:S01]  /*12c10*/  ISETP.GT.AND P3, PT, R3.reuse, R24, PT ;  /* 0x000000180300720c */ /* 0x044fe20003f64270 */
[----:B------:R-:W-:Y:S01]  /*12c20*/  VIADD R3, R3, 0xffffffff ;  /* 0xffffffff03037836 */ /* 0x000fe20000000000 */
[----:B-1----:R-:W-:-:S11]  /*12c30*/  NOP ;  /* 0x0000000000007918 */ /* 0x002fd60000000000 */
[----:B0-----:R-:W-:Y:S05]  /*12c40*/  @P3 BRA `(.L_x_10890) ;  /* 0xffffffcc00103947 */ /* 0x001fea000383ffff */
[----:B------:R-:W-:Y:S02]  /*12c50*/  IMAD.MOV.U32 R6, RZ, RZ, R11 ;  /* 0x000000ffff067224 */ /* 0x000fe400078e000b */
[----:B------:R-:W-:Y:S02]  /*12c60*/  IMAD.MOV.U32 R0, RZ, RZ, R8 ;  /* 0x000000ffff007224 */ /* 0x000fe400078e0008 */
[----:B------:R-:W-:Y:S02]  /*12c70*/  IMAD.MOV.U32 R16, RZ, RZ, R20 ;  /* 0x000000ffff107224 */ /* 0x000fe400078e0014 */
[----:B------:R-:W-:-:S07]  /*12c80*/  IMAD.MOV.U32 R19, RZ, RZ, R7 ;  /* 0x000000ffff137224 */ /* 0x000fce00078e0007 */
.L_x_10872:
[----:B------:R-:W2:Y:S01]  /*12c90*/  LDL R11, [R1+0x1c] ;  /* 0x00001c00010b7983 */ /* 0x000ea20000100800 */
[----:B------:R-:W0:Y:S01]  /*12ca0*/  LDC R7, c[0x0][0x448] ;  /* 0x00011200ff077b82 */ /* 0x000e220000000800 */
[----:B------:R-:W-:-:S07]  /*12cb0*/  IADD3 R20, R139, 0x1, -R138 ;  /* 0x000000018b147810 */ /* 0x000fce0007ffe88a */
[----:B------:R-:W1:Y:S01]  /*12cc0*/  LDC R24, c[0x0][0x9e4] ;  /* 0x00027900ff187b82 */ /* 0x000e620000000800 */
[----:B0-----:R-:W-:Y:S02]  /*12cd0*/  ISETP.NE.AND P5, PT, R7, 0x1, PT ;  /* 0x000000010700780c */ /* 0x001fe40003fa5270 */
[----:B-1----:R-:W-:-:S11]  /*12ce0*/  ISETP.GE.AND P4, PT, R24, 0x1, PT ;  /* 0x000000011800780c */ /* 0x002fd60003f86270 */
[----:B------:R-:W0:Y:S08]  /*12cf0*/  @P5 LDC R8, c[0x0][0x44c] ;  /* 0x00011300ff085b82 */ /* 0x000e300000000800 */
[----:B------:R-:W1:Y:S01]  /*12d00*/  @P5 LDC R9, c[0x0][0x450] ;  /* 0x00011400ff095b82 */ /* 0x000e620000000800 */
[----:B--2---:R-:W-:-:S04]  /*12d10*/  VIADD R7, R11, 0xbf ;  /* 0x000000bf0b077836 */ /* 0x004fc80000000000 */
        /* <DEDUP_REMOVED lines=15> */
.L_x_10893:
[----:B------:R-:W-:-:S13]  /*12e10*/  ISETP.NE.AND P2, PT, R24, 0x1, PT ;  /* 0x000000011800780c */ /* 0x000fda0003f45270 */
[----:B------:R-:W0:Y:S02]  /*12e20*/  @P2 LDC.64 R8, c[0x0][0x9e8] ;  /* 0x00027a00ff082b82 */ /* 0x000e240000000a00 */
[----:B0-----:R-:W-:-:S05]  /*12e30*/  @P2 IMAD.HI.U32 R8, R7, R8, RZ ;  /* 0x0000000807082227 */ /* 0x001fca00078e00ff */
[----:B------:R-:W-:-:S07]  /*12e40*/  @P2 SHF.R.U32.HI R7, RZ, R9, R8 ;  /* 0x00000009ff072219 */ /* 0x000fce0000011608 */
.L_x_10894:
[----:B------:R-:W-:Y:S05]  /*12e50*/  BSYNC B0 ;  /* 0x0000000000007941 */ /* 0x000fea0003800000 */
.L_x_10892:
[----:B------:R-:W-:-:S05]  /*12e60*/  IMAD R7, R7, R24, RZ ;  /* 0x0000001807077224 */ /* 0x000fca00078e02ff */
[----:B------:R-:W-:-:S07]  /*12e70*/  VIMNMX R10, R10, R7, !PT ;  /* 0x000000070a0a7248 */ /* 0x000fce0007fe0100 */
.L_x_10891:
[----:B------:R-:W2:Y:S01]  /*12e80*/  LDL R8, [R1+0x48] ;  /* 0x0000480001087983 */ /* 0x000ea20000100800 */
[----:B------:R-:W-:-:S05]  /*12e90*/  VIADD R10, R10, 0x7f ;  /* 0x0000007f0a0a7836 */ /* 0x000fca0000000000 */
[----:B------:R-:W-:-:S04]  /*12ea0*/  SHF.R.S32.HI R7, RZ, 0x1f, R10 ;  /* 0x0000001fff077819 */ /* 0x000fc8000001140a */
[----:B------:R-:W-:-:S04]  /*12eb0*/  LEA.HI R7, R7, R10, RZ, 0x7 ;  /* 0x0000000a07077211 */ /* 0x000fc800078f38ff */
[----:B------:R-:W-:-:S04]  /*12ec0*/  SHF.R.S32.HI R7, RZ, 0x7, R7 ;  /* 0x00000007ff077819 */ /* 0x000fc80000011407 */
[----:B--2---:R-:W-:-:S04]  /*12ed0*/  VIMNMX R143, R8, R7, !PT ;  /* 0x00000007088f7248 */ /* 0x004fc80007fe0100 */
[----:B------:R-:W-:-:S13]  /*12ee0*/  ISETP.GE.AND P2, PT, R3, R143, PT ;  /* 0x0000008f0300720c */ /* 0x000fda0003f46270 */
[----:B------:R-:W-:Y:S05]  /*12ef0*/  @!P2 BRA `(.L_x_10895) ;  /* 0x0000002000f0a947 */ /* 0x000fea0003800000 */
[----:B------:R-:W-:Y:S02]  /*12f00*/  IMAD.MOV.U32 R7, RZ, RZ, R6 ;  /* 0x000000ffff077224 */ /* 0x000fe400078e0006 */
[----:B------:R-:W-:Y:S02]  /*12f10*/  IMAD.MOV.U32 R8, RZ, RZ, R0 ;  /* 0x000000ffff087224 */ /* 0x000fe400078e0000 */
[----:B------:R-:W-:Y:S02]  /*12f20*/  IMAD.MOV.U32 R10, RZ, RZ, R19 ;  /* 0x000000ffff0a7224 */ /* 0x000fe400078e0013 */
[----:B------:R-:W-:-:S07]  /*12f30*/  IMAD.MOV.U32 R9, RZ, RZ, R16 ;  /* 0x000000ffff097224 */ /* 0x000fce00078e0010 */
.L_x_10905:
        /* <DEDUP_REMOVED lines=10> */
.L_x_10897:
[----:B------:R-:W-:Y:S01]  /*12fe0*/  IMAD R0, R16, 0x8, R2 ;  /* 0x0000000810007824 */ /* 0x000fe200078e0202 */
[----:B------:R-:W-:-:S04]  /*12ff0*/  SHF.L.U32 R11, R19, 0x1f, RZ ;  /* 0x0000001f130b7819 */ /* 0x000fc800000006ff */
[----:B------:R0:W1:Y:S01]  /*13000*/  SYNCS.PHASECHK.TRANS64.TRYWAIT P3, [R0+URZ+0x2d830], R11 ;  /* 0x02d8300b000075a7 */ /* 0x000062000806017f */
[----:B------:R-:W-:Y:S05]  /*13010*/  @!P0 BRA `(.L_x_10898) ;  /* 0x0000000000048947 */ /* 0x000fea0003800000 */
[----:B------:R-:W-:Y:S01]  /*13020*/  BPT.TRAP 0x1 ;  /* 0x000000040000795c */ /* 0x000fe20000300000 */
.L_x_10898:
[----:B------:R-:W-:Y:S04]  /*13030*/  BSSY B0, `(.L_x_10896) ;  /* 0x0000004000007945 */ /* 0x000fe80003800000 */
[----:B-1----:R-:W-:Y:S05]  /*13040*/  @P3 BRA `(.L_x_10899) ;  /* 0x0000000000083947 */ /* 0x002fea0003800000 */
[----:B------:R-:W1:Y:S02]  /*13050*/  SYNCS.PHASECHK.TRANS64.TRYWAIT P3, [R0+URZ+0x2d830], R11 ;  /* 0x02d8300b000075a7 */ /* 0x000e64000806017f */
[----:B-1----:R-:W-:Y:S05]  /*13060*/  @!P3 BRA `(.L_x_10900) ;  /* 0x000001240070b947 */ /* 0x002fea0003800000 */
.L_x_10899:
[----:B------:R-:W-:Y:S05]  /*13070*/  BSYNC B0 ;  /* 0x0000000000007941 */ /* 0x000fea0003800000 */
.L_x_10896:
[----:B------:R-:W2:Y:S01]  /*13080*/  LDL R6, [R1+0x8] ;  /* 0x0000080001067983 */ /* 0x000ea20000100800 */
[----:B01----:R-:W0:Y:S01]  /*13090*/  S2R R0, SR_TID.X ;  /* 0x0000000000007919 */ /* 0x003e220000002100 */
        /* <DEDUP_REMOVED lines=8> */
[----:B------:R-:W-:Y:S01]  /*13120*/  R2UR UR9, R13 ;  /* 0x000000000d0972ca */ /* 0x000fe200000e0000 */
[----:B------:R-:W-:Y:S01]  /*13130*/  IMAD.MOV.U32 R29, RZ, RZ, -0x7fffffe0 ;  /* 0x80000020ff1d7424 */ /* 0x000fe200078e00ff */
[----:B------:R-:W-:Y:S02]  /*13140*/  R2UR UR15, R27 ;  /* 0x000000001b0f72ca */ /* 0x000fe400000e0000 */
[----:B------:R-:W-:Y:S02]  /*13150*/  R2UR UR19, R25 ;  /* 0x00000000191372ca */ /* 0x000fe400000e0000 */
[----:B------:R-:W-:-:S02]  /*13160*/  R2UR UR23, R27 ;  /* 0x000000001b1772ca */ /* 0x000fc400000e0000 */
[----:B------:R-:W-:Y:S02]  /*13170*/  R2UR UR27, R29 ;  /* 0x000000001d1b72ca */ /* 0x000fe400000e0000 */
[----:B------:R-:W-:Y:S02]  /*13180*/  R2UR UR12, R152 ;  /* 0x00000000980c72ca */ /* 0x000fe400000e0000 */
[----:B------:R-:W-:Y:S01]  /*13190*/  R2UR UR13, R153 ;  /* 0x00000000990d72ca */ /* 0x000fe200000e0000 */
[----:B------:R0:W-:Y:S01]  /*131a0*/  BAR.SYNC.DEFER_BLOCKING R0, 0x100 ;  /* 0x000400000000751d */ /* 0x0001e20000010000 */
[----:B------:R-:W-:Y:S01]  /*131b0*/  R2UR UR16, R150 ;  /* 0x00000000961072ca */ /* 0x000fe200000e0000 */
[----:B--2---:R-:W-:-:S04]  /*131c0*/  IMAD R20, R16, 0x600, R6 ;  /* 0x0000060010147824 */ /* 0x004fc800078e0206 */
[C---:B------:R-:W-:Y:S01]  /*131d0*/  VIADD R26, R20.reuse, 0x2 ;  /* 0x00000002141a7836 */ /* 0x040fe20000000000 */
[C---:B------:R-:W-:Y:S01]  /*131e0*/  R2UR UR10, R20.reuse ;  /* 0x00000000140a72ca */ /* 0x040fe200000e0000 */
[C---:B------:R-:W-:Y:S02]  /*131f0*/  VIADD R24, R20.reuse, 0x200 ;  /* 0x0000020014187836 */ /* 0x040fe40000000000 */
[----:B------:R-:W-:Y:S01]  /*13200*/  VIADD R28, R20, 0x400 ;  /* 0x00000400141c7836 */ /* 0x000fe20000000000 */
[----:B------:R-:W-:Y:S01]  /*13210*/  R2UR UR14, R26 ;  /* 0x000000001a0e72ca */ /* 0x000fe200000e0000 */
[----:B------:R-:W-:Y:S01]  /*13220*/  VIADD R26, R20, 0x202 ;  /* 0x00000202141a7836 */ /* 0x000fe20000000000 */
[----:B------:R-:W-:Y:S02]  /*13230*/  R2UR UR18, R24 ;  /* 0x00000000181272ca */ /* 0x000fe400000e0000 */
[----:B------:R-:W-:Y:S02]  /*13240*/  R2UR UR26, R28 ;  /* 0x000000001c1a72ca */ /* 0x000fe400000e0000 */
[----:B------:R-:W-:-:S02]  /*13250*/  R2UR UR22, R26 ;  /* 0x000000001a1672ca */ /* 0x000fc400000e0000 */
[----:B------:R-:W-:-:S06]  /*13260*/  WARPGROUP.ARRIVE ;  /* 0x00000000000079c5 */ /* 0x000fcc0000000000 */
[----:B------:R-:W-:Y:S01]  /*13270*/  HGMMA.64x128x16.F32.BF16 R24, gdesc[UR8], RZ, !UPT, gsb0 ;  /* 0x01e00000081879f0 */ /* 0x000fe2000c0018ff */
[----:B------:R-:W-:Y:S02]  /*13280*/  R2UR UR17, R151 ;  /* 0x00000000971172ca */ /* 0x000fe400000e0000 */
[----:B------:R-:W-:Y:S02]  /*13290*/  WARPGROUP.DEPBAR.LE gsb0, 0x0 ;  /* 0x00008000000079c5 */ /* 0x000fe40000010000 */
[----:B------:R-:W-:-:S07]  /*132a0*/  WARPGROUP.ARRIVE ;  /* 0x00000000000079c5 */ /* 0x000fce0000000000 */
        /* <DEDUP_REMOVED lines=26> */
.L_x_10902:
[----:B------:R-:W-:Y:S01]  /*13450*/  SHF.L.U32 R0, R10, 0x1f, RZ ;  /* 0x0000001f0a007819 */ /* 0x000fe200000006ff */
[----:B------:R-:W-:-:S04]  /*13460*/  IMAD R6, R9, 0x8, R2 ;  /* 0x0000000809067824 */ /* 0x000fc800078e0202 */
[----:B------:R0:W1:Y:S01]  /*13470*/  SYNCS.PHASECHK.TRANS64.TRYWAIT P2, [R6+URZ+0x2d850], R0 ;  /* 0x02d85000060075a7 */ /* 0x000062000804017f */
[----:B------:R-:W-:Y:S05]  /*13480*/  @!P0 BRA `(.L_x_10903) ;  /* 0x0000000000048947 */ /* 0x000fea0003800000 */
[----:B------:R-:W-:Y:S01]  /*13490*/  BPT.TRAP 0x1 ;  /* 0x000000040000795c */ /* 0x000fe20000300000 */
.L_x_10903:
[----:B-1----:R-:W-:Y:S05]  /*134a0*/  @P2 BRA `(.L_x_10901) ;  /* 0x0000000000082947 */ /* 0x002fea0003800000 */
[----:B------:R-:W1:Y:S02]  /*134b0*/  SYNCS.PHASECHK.TRANS64.TRYWAIT P2, [R6+URZ+0x2d850], R0 ;  /* 0x02d85000060075a7 */ /* 0x000e64000804017f */
[----:B-1----:R-:W-:Y:S05]  /*134c0*/  @!P2 BRA `(.L_x_10904) ;  /* 0x00000120006ca947 */ /* 0x002fea0003800000 */
.L_x_10901:
[----:B01----:R-:W-:Y:S01]  /*134d0*/  VIADD R0, R2, 0x400 ;  /* 0x0000040002007836 */ /* 0x003fe20000000000 */
[----:B------:R-:W-:Y:S05]  /*134e0*/  WARPSYNC.ALL ;  /* 0x0000000000007948 */ /* 0x000fea0003800000 */
[----:B------:R-:W-:-:S04]  /*134f0*/  SHF.R.U32.HI R0, RZ, 0x4, R0 ;  /* 0x00000004ff007819 */ /* 0x000fc80000011600 */
[----:B------:R-:W-:-:S04]  /*13500*/  LOP3.LUT R0, R0, 0x3fff, RZ, 0xc0, !PT ;  /* 0x00003fff00007812 */ /* 0x000fc800078ec0ff */
[----:B------:R-:W-:Y:S01]  /*13510*/  LOP3.LUT R10, R0, 0x2000000, RZ, 0xfc, !PT ;  /* 0x02000000000a7812 */ /* 0x000fe200078efcff */
[----:B------:R-:W2:Y:S01]  /*13520*/  LDL R144, [R1+0x3c] ;  /* 0x00003c0001907983 */ /* 0x000ea20000100800 */
[----:B------:R-:W-:-:S03]  /*13530*/  FMNMX.FTZ R0, R24, R8, !PT ;  /* 0x0000000818007209 */ /* 0x000fc60007810000 */
[----:B------:R-:W-:Y:S01]  /*13540*/  IMAD R10, R9, 0x600, R10 ;  /* 0x00000600090a7824 */ /* 0x000fe200078e020a */
[----:B------:R-:W-:Y:S01]  /*13550*/  UMOV UR39, UR6 ;  /* 0x0000000600277c82 */ /* 0x000fe20008000000 */
[----:B------:R-:W-:Y:S01]  /*13560*/  IMAD.MOV.U32 R11, RZ, RZ, -0x7fffffe0 ;  /* 0x80000020ff0b7424 */ /* 0x000fe200078e00ff */
[----:B------:R-:W-:Y:S01]  /*13570*/  FMNMX.FTZ R0, R25, R0, !PT ;  /* 0x0000000019007209 */ /* 0x000fe20007810000 */
[C---:B------:R-:W-:Y:S01]  /*13580*/  VIADD R20, R10.reuse, 0x40 ;  /* 0x000000400a147836 */ /* 0x040fe20000000000 */
[----:B------:R-:W-:Y:S01]  /*13590*/  R2UR UR10, R10 ;  /* 0x000000000a0a72ca */ /* 0x000fe200000e0000 */
[----:B------:R-:W-:Y:S01]  /*135a0*/  WARPGROUP.ARRIVE ;  /* 0x00000000000079c5 */ /* 0x000fe20000000000 */
[----:B------:R-:W-:Y:S01]  /*135b0*/  FMNMX.FTZ R0, R28, R0, !PT ;  /* 0x000000001c007209 */ /* 0x000fe20007810000 */
[----:B------:R-:W-:Y:S01]  /*135c0*/  IMAD.MOV.U32 R21, RZ, RZ, -0x7fffffe0 ;  /* 0x80000020ff157424 */ /* 0x000fe200078e00ff */
[----:B------:R-:W-:Y:S01]  /*135d0*/  R2UR UR14, R20 ;  /* 0x00000000140e72ca */ /* 0x000fe200000e0000 */
[----:B------:R-:W-:Y:S01]  /*135e0*/  VIADD R20, R10, 0x80 ;  /* 0x000000800a147836 */ /* 0x000fe20000000000 */
[----:B------:R-:W-:-:S02]  /*135f0*/  FMNMX.FTZ R0, R29, R0, !PT ;  /* 0x000000001d007209 */ /* 0x000fc40007810000 */
[----:B------:R-:W-:Y:S02]  /*13600*/  R2UR UR11, R11 ;  /* 0x000000000b0b72ca */ /* 0x000fe400000e0000 */
[----:B------:R-:W-:Y:S02]  /*13610*/  FMNMX.FTZ R0, R32, R0, !PT ;  /* 0x0000000020007209 */ /* 0x000fe40007810000 */
[----:B------:R-:W-:Y:S01]  /*13620*/  R2UR UR18, R20 ;  /* 0x00000000141272ca */ /* 0x000fe200000e0000 */
[----:B------:R-:W-:Y:S01]  /*13630*/  VIADD R20, R10, 0xc0 ;  /* 0x000000c00a147836 */ /* 0x000fe20000000000 */
[----:B------:R-:W-:Y:S02]  /*13640*/  FMNMX.FTZ R0, R33, R0, !PT ;  /* 0x0000000021007209 */ /* 0x000fe40007810000 */
[----:B------:R-:W-:Y:S02]  /*13650*/  R2UR UR15, R21 ;  /* 0x00000000150f72ca */ /* 0x000fe400000e0000 */
[----:B------:R-:W-:-:S02]  /*13660*/  FMNMX.FTZ R0, R36, R0, !PT ;  /* 0x0000000024007209 */ /* 0x000fc40007810000 */
[----:B------:R-:W-:Y:S01]  /*13670*/  R2UR UR22, R20 ;  /* 0x00000000141672ca */ /* 0x000fe200000e0000 */
[----:B------:R-:W-:Y:S01]  /*13680*/  VIADD R20, R10, 0x100 ;  /* 0x000001000a147836 */ /* 0x000fe20000000000 */
[----:B------:R-:W-:Y:S02]  /*13690*/  FMNMX.FTZ R0, R37, R0, !PT ;  /* 0x0000000025007209 */ /* 0x000fe40007810000 */
[----:B------:R-:W-:Y:S02]  /*136a0*/  R2UR UR19, R21 ;  /* 0x00000000151372ca */ /* 0x000fe400000e0000 */
[----:B------:R-:W-:Y:S02]  /*136b0*/  FMNMX.FTZ R0, R40, R0, !PT ;  /* 0x0000000028007209 */ /* 0x000fe40007810000 */
[----:B------:R-:W-:Y:S01]  /*136c0*/  R2UR UR26, R20 ;  /* 0x00000000141a72ca */ /* 0x000fe200000e0000 */
[----:B------:R-:W-:Y:S01]  /*136d0*/  VIADD R20, R10, 0x140 ;  /* 0x000001400a147836 */ /* 0x000fe20000000000 */
[----:B------:R-:W-:-:S02]  /*136e0*/  FMNMX.FTZ R0, R41, R0, !PT ;  /* 0x0000000029007209 */ /* 0x000fc40007810000 */
[----:B------:R-:W-:Y:S02]  /*136f0*/  R2UR UR23, R21 ;  /* 0x00000000151772ca */ /* 0x000fe400000e0000 */
[----:B------:R-:W-:Y:S02]  /*13700*/  FMNMX.FTZ R0, R44, R0, !PT ;  /* 0x000000002c007209 */ /* 0x000fe40007810000 */
[----:B------:R-:W-:Y:S01]  /*13710*/  R2UR UR30, R20 ;  /* 0x00000000141e72ca */ /* 0x000fe200000e0000 */
[C---:B------:R-:W-:Y:S01]  /*13720*/  VIADD R20, R10.reuse, 0x180 ;  /* 0x000001800a147836 */ /* 0x040fe20000000000 */
[----:B------:R-:W-:Y:S01]  /*13730*/  FMNMX.FTZ R0, R45, R0, !PT ;  /* 0x000000002d007209 */ /* 0x000fe20007810000 */
[----:B------:R-:W-:Y:S01]  /*13740*/  VIADD R10, R10, 0x1c0 ;  /* 0x000001c00a0a7836 */ /* 0x000fe20000000000 */
[----:B------:R-:W-:Y:S02]  /*13750*/  R2UR UR27, R21 ;  /* 0x00000000151b72ca */ /* 0x000fe400000e0000 */
[----:B------:R-:W-:-:S02]  /*13760*/  FMNMX.FTZ R0, R48, R0, !PT ;  /* 0x0000000030007209 */ /* 0x000fc40007810000 */
[----:B------:R-:W-:Y:S02]  /*13770*/  R2UR UR34, R20 ;  /* 0x00000000142272ca */ /* 0x000fe400000e0000 */
[----:B------:R-:W-:Y:S02]  /*13780*/  FMNMX.FTZ R0, R49, R0, !PT ;  /* 0x0000000031007209 */ /* 0x000fe40007810000 */
[----:B------:R-:W-:Y:S02]  /*13790*/  R2UR UR46, R10 ;  /* 0x000000000a2e72ca */ /* 0x000fe400000e0000 */
[----:B------:R-:W-:Y:S02]  /*137a0*/  FMNMX.FTZ R0, R52, R0, !PT ;  /* 0x0000000034007209 */ /* 0x000fe40007810000 */
[----:B------:R-:W-:Y:S02]  /*137b0*/  R2UR UR31, R21 ;  /* 0x00000000151f72ca */ /* 0x000fe400000e0000 */
[----:B------:R-:W-:-:S02]  /*137c0*/  FMNMX.FTZ R0, R53, R0, !PT ;  /* 0x0000000035007209 */ /* 0x000fc40007810000 */
[----:B------:R-:W-:Y:S02]  /*137d0*/  R2UR UR35, R21 ;  /* 0x00000000152372ca */ /* 0x000fe400000e0000 */
[----:B------:R-:W-:Y:S01]  /*137e0*/  FMNMX.FTZ R0, R56, R0, !PT ;  /* 0x0000000038007209 */ /* 0x000fe20007810000 */
[----:B------:R-:W3:Y:S01]  /*137f0*/  LDL R21, [R1+0x20] ;  /* 0x0000200001157983 */ /* 0x000ee20000100800 */
[----:B------:R-:W-:Y:S02]  /*13800*/  R2UR UR47, R11 ;  /* 0x000000000b2f72ca */ /* 0x000fe400000e0000 */
        /* <DEDUP_REMOVED lines=49> */
[----:B------:R-:W4:Y:S01]  /*13b20*/  MUFU.EX2 R10, R28 ;  /* 0x0000001c000a7308 */ /* 0x000f220000000800 */
[----:B0-----:R-:W-:Y:S01]  /*13b30*/  FFMA.FTZ R5, R20, R5, R8 ;  /* 0x0000000514057223 */ /* 0x001fe20000010008 */
[--C-:B------:R-:W-:Y:S01]  /*13b40*/  FFMA.FTZ R72, R72, UR39, -R6.reuse ;  /* 0x0000002748487c23 */ /* 0x100fe20008010806 */
[--C-:B------:R-:W-:Y:S01]  /*13b50*/  FFMA.FTZ R73, R73, UR39, -R6.reuse ;  /* 0x0000002749497c23 */ /* 0x100fe20008010806 */
[--C-:B------:R-:W-:Y:S01]  /*13b60*/  FFMA.FTZ R76, R76, UR39, -R6.reuse ;  /* 0x000000274c4c7c23 */ /* 0x100fe20008010806 */
[--C-:B------:R-:W-:Y:S01]  /*13b70*/  FFMA.FTZ R77, R77, UR39, -R6.reuse ;  /* 0x000000274d4d7c23 */ /* 0x100fe20008010806 */
[--C-:B------:R-:W-:Y:S01]  /*13b80*/  FFMA.FTZ R80, R80, UR39, -R6.reuse ;  /* 0x0000002750507c23 */ /* 0x100fe20008010806 */
[----:B------:R-:W-:Y:S01]  /*13b90*/  FFMA.FTZ R81, R81, UR39, -R6 ;  /* 0x0000002751517c23 */ /* 0x000fe20008010806 */
[----:B------:R-:W0:Y:S01]  /*13ba0*/  MUFU.EX2 R29, R29 ;  /* 0x0000001d001d7308 */ /* 0x000e220000000800 */
[C---:B-1----:R-:W-:Y:S01]  /*13bb0*/  FADD.FTZ R5, R25.reuse, R5 ;  /* 0x0000000519057221 */ /* 0x042fe20000010000 */
[----:B------:R-:W-:Y:S01]  /*13bc0*/  F2FP.BF16.F32.PACK_AB R8, R25, R8 ;  /* 0x000000081908723e */ /* 0x000fe200000010ff */
[----:B------:R-:W-:-:S02]  /*13bd0*/  IMAD.MOV.U32 R25, RZ, RZ, 0x40000040 ;  /* 0x40000040ff197424 */ /* 0x000fc400078e00ff */
[--C-:B------:R-:W-:Y:S01]  /*13be0*/  FFMA.FTZ R84, R84, UR39, -R6.reuse ;  /* 0x0000002754547c23 */ /* 0x100fe20008010806 */
[----:B------:R-:W-:Y:S01]  /*13bf0*/  FFMA.FTZ R85, R85, UR39, -R6 ;  /* 0x0000002755557c23 */ /* 0x000fe20008010806 */
[----:B------:R-:W-:Y:S02]  /*13c00*/  FMNMX.FTZ R6, R26, R7, !PT ;  /* 0x000000071a067209 */ /* 0x000fe40007810000 */
[----:B------:R-:W-:Y:S01]  /*13c10*/  R2UR UR9, R25 ;  /* 0x00000000190972ca */ /* 0x000fe200000e0000 */
[----:B----4-:R-:W-:Y:S01]  /*13c20*/  FADD.FTZ R5, R10, R5 ;  /* 0x000000050a057221 */ /* 0x010fe20000010000 */
[----:B------:R-:W-:Y:S01]  /*13c30*/  FMNMX.FTZ R6, R27, R6, !PT ;  /* 0x000000061b067209 */ /* 0x000fe20007810000 */
[----:B------:R-:W-:-:S03]  /*13c40*/  IMAD.MOV.U32 R25, RZ, RZ, 0x40000040 ;  /* 0x40000040ff197424 */ /* 0x000fc600078e00ff */
[----:B------:R-:W-:Y:S02]  /*13c50*/  FMNMX.FTZ R6, R30, R6, !PT ;  /* 0x000000061e067209 */ /* 0x000fe40007810000 */
[----:B------:R-:W-:Y:S01]  /*13c60*/  R2UR UR45, R25 ;  /* 0x00000000192d72ca */ /* 0x000fe200000e0000 */
[C---:B0-----:R-:W-:Y:S01]  /*13c70*/  FADD.FTZ R5, R29.reuse, R5 ;  /* 0x000000051d057221 */ /* 0x041fe20000010000 */
[----:B------:R-:W-:Y:S01]  /*13c80*/  F2FP.BF16.F32.PACK_AB R10, R29, R10 ;  /* 0x0000000a1d0a723e */ /* 0x000fe200000010ff */
[----:B------:R-:W-:Y:S01]  /*13c90*/  IMAD.MOV.U32 R29, RZ, RZ, 0x40000040 ;  /* 0x40000040ff1d7424 */ /* 0x000fe200078e00ff */
[----:B------:R-:W-:-:S04]  /*13ca0*/  FMNMX.FTZ R6, R31, R6, !PT ;  /* 0x000000061f067209 */ /* 0x000fc80007810000 */
[----:B------:R-:W-:Y:S01]  /*13cb0*/  R2UR UR13, R29 ;  /* 0x000000001d0d72ca */ /* 0x000fe200000e0000 */
        /* <DEDUP_REMOVED lines=14> */
[----:B------:R-:W-:Y:S02]  /*13da0*/  R2UR UR33, R29 ;  /* 0x000000001d2172ca */ /* 0x000fe400000e0000 */
[----:B------:R-:W-:-:S04]  /*13db0*/  FMNMX.FTZ R6, R43, R6, !PT ;  /* 0x000000062b067209 */ /* 0x000fc80007810000 */
[----:B------:R-:W-:-:S04]  /*13dc0*/  FMNMX.FTZ R6, R46, R6, !PT ;  /* 0x000000062e067209 */ /* 0x000fc80007810000 */
[----:B------:R-:W-:-:S04]  /*13dd0*/  FMNMX.FTZ R6, R47, R6, !PT ;  /* 0x000000062f067209 */ /* 0x000fc80007810000 */
[----:B------:R-:W-:Y:S02]  /*13de0*/  FMNMX.FTZ R6, R50, R6, !PT ;  /* 0x0000000632067209 */ /* 0x000fe40007810000 */
[----:B--2---:R-:W-:Y:S02]  /*13df0*/  LOP3.LUT R24, R144, 0x10000, RZ, 0xfc, !PT ;  /* 0x0001000090187812 */ /* 0x004fe400078efcff */
[----:B------:R-:W-:Y:S01]  /*13e00*/  FMNMX.FTZ R6, R51, R6, !PT ;  /* 0x0000000633067209 */ /* 0x000fe20007810000 */
[----:B------:R-:W0:Y:S01]  /*13e10*/  S2R R144, SR_TID.X ;  /* 0x0000000000907919 */ /* 0x000e220000002100 */
[C---:B------:R-:W-:Y:S01]  /*13e20*/  R2UR UR8, R24.reuse ;  /* 0x00000000180872ca */ /* 0x040fe200000e0000 */
[----:B------:R-:W-:Y:S01]  /*13e30*/  VIADD R28, R24, 0x2 ;  /* 0x00000002181c7836 */ /* 0x000fe20000000000 */
[----:B------:R-:W-:-:S04]  /*13e40*/  FMNMX.FTZ R6, R54, R6, !PT ;  /* 0x0000000636067209 */ /* 0x000fc80007810000 */
[----:B------:R-:W-:Y:S01]  /*13e50*/  R2UR UR12, R28 ;  /* 0x000000001c0c72ca */ /* 0x000fe200000e0000 */
[----:B------:R-:W-:Y:S01]  /*13e60*/  VIADD R28, R24, 0x4 ;  /* 0x00000004181c7836 */ /* 0x000fe20000000000 */
[----:B------:R-:W-:-:S04]  /*13e70*/  FMNMX.FTZ R6, R55, R6, !PT ;  /* 0x0000000637067209 */ /* 0x000fc80007810000 */
[----:B------:R-:W-:Y:S01]  /*13e80*/  R2UR UR16, R28 ;  /* 0x000000001c1072ca */ /* 0x000fe200000e0000 */
[----:B------:R-:W-:Y:S01]  /*13e90*/  HGMMA.64x96x16.F32.BF16 R88, gdesc[UR8].tnspB, R88, gsb0 ;  /* 0x41600000085879f0 */ /* 0x000fe20008001858 */
[----:B------:R-:W-:Y:S01]  /*13ea0*/  VIADD R28, R24, 0x6 ;  /* 0x00000006181c7836 */ /* 0x000fe20000000000 */
[----:B------:R-:W-:-:S04]  /*13eb0*/  FMNMX.FTZ R6, R58, R6, !PT ;  /* 0x000000063a067209 */ /* 0x000fc80007810000 */
[----:B------:R-:W-:Y:S01]  /*13ec0*/  R2UR UR20, R28 ;  /* 0x000000001c1472ca */ /* 0x000fe200000e0000 */
[----:B------:R-:W-:Y:S01]  /*13ed0*/  VIADD R28, R24, 0x600 ;  /* 0x00000600181c7836 */ /* 0x000fe20000000000 */
[----:B------:R-:W-:-:S04]  /*13ee0*/  FMNMX.FTZ R6, R59, R6, !PT ;  /* 0x000000063b067209 */ /* 0x000fc80007810000 */
[----:B------:R-:W-:Y:S01]  /*13ef0*/  R2UR UR24, R28 ;  /* 0x000000001c1872ca */ /* 0x000fe200000e0000 */
[----:B------:R-:W-:Y:S01]  /*13f00*/  VIADD R28, R24, 0x602 ;  /* 0x00000602181c7836 */ /* 0x000fe20000000000 */
[----:B------:R-:W-:-:S04]  /*13f10*/  FMNMX.FTZ R6, R62, R6, !PT ;  /* 0x000000063e067209 */ /* 0x000fc80007810000 */
[----:B------:R-:W-:Y:S01]  /*13f20*/  R2UR UR28, R28 ;  /* 0x000000001c1c72ca */ /* 0x000fe200000e0000 */
[C---:B------:R-:W-:Y:S01]  /*13f30*/  VIADD R28, R24.reuse, 0x604 ;  /* 0x00000604181c7836 */ /* 0x040fe20000000000 */
[----:B------:R-:W-:Y:S01]  /*13f40*/  FMNMX.FTZ R6, R63, R6, !PT ;  /* 0x000000063f067209 */ /* 0x000fe20007810000 */
[----:B------:R-:W-:Y:S01]  /*13f50*/  VIADD R24, R24, 0x606 ;  /* 0x0000060618187836 */ /* 0x000fe20000000000 */
[----:B0-----:R-:W-:Y:S02]  /*13f60*/  ISETP.GE.U32.AND P2, PT, R144, 0x180, PT ;  /* 0x000001809000780c */ /* 0x001fe40003f46070 */
[----:B------:R-:W-:Y:S02]  /*13f70*/  R2UR UR32, R28 ;  /* 0x000000001c2072ca */ /* 0x000fe400000e0000 */
[----:B------:R-:W-:Y:S02]  /*13f80*/  FMNMX.FTZ R6, R66, R6, !PT ;  /* 0x0000000642067209 */ /* 0x000fe40007810000 */
[----:B------:R-:W-:-:S02]  /*13f90*/  R2UR UR44, R24 ;  /* 0x00000000182c72ca */ /* 0x000fc400000e0000 */
        /* <DEDUP_REMOVED lines=16> */
[----:B------:R-:W-:Y:S01]  /*140a0*/  HGMMA.64x96x16.F32.BF16 R88, gdesc[UR12].tnspB, R88, gsb0 ;  /* 0x416000000c5879f0 */ /* 0x000fe20008001858 */
[----:B0-----:R-:W-:-:S05]  /*140b0*/  FMNMX.FTZ R6, R6, R11, !PT ;  /* 0x0000000b06067209 */ /* 0x001fca0007810000 */
[C---:B------:R-:W-:Y:S01]  /*140c0*/  FMUL.FTZ R11, R6.reuse, UR39 ;  /* 0x00000027060b7c20 */ /* 0x040fe20008410000 */
[----:B------:R-:W-:Y:S02]  /*140d0*/  @!P1 IMAD R9, R9, 0x8, R2 ;  /* 0x0000000809099824 */ /* 0x000fe400078e0202 */
[----:B------:R-:W-:Y:S01]  /*140e0*/  FADD.FTZ R7, -R6, R7 ;  /* 0x0000000706077221 */ /* 0x000fe20000010100 */
        /* <DEDUP_REMOVED lines=32> */
[----:B------:R-:W-:Y:S01]  /*142f0*/  SHF.R.U32.HI R11, RZ, 0x7, R144 ;  /* 0x00000007ff0b7819 */ /* 0x000fe20000011690 */
[----:B------:R-:W-:Y:S01]  /*14300*/  MUFU.EX2 R26, R26 ;  /* 0x0000001a001a7308 */ /* 0x000fe20000000800 */
[----:B------:R-:W-:-:S02]  /*14310*/  WARPGROUP.DEPBAR.LE gsb0, 0x0 ;  /* 0x00008000000079c5 */ /* 0x000fc40000010000 */
[----:B------:R-:W-:Y:S01]  /*14320*/  WARPGROUP.ARRIVE ;  /* 0x00000000000079c5 */ /* 0x000fe20000000000 */
[----:B------:R-:W-:-:S04]  /*14330*/  VIADD R11, R11, 0x9 ;  /* 0x000000090b0b7836 */ /* 0x000fc80000000000 */
[----:B------:R-:W-:Y:S01]  /*14340*/  MUFU.EX2 R27, R27 ;  /* 0x0000001b001b7308 */ /* 0x000fe20000000800 */
[----:B------:R-:W-:Y:S02]  /*14350*/  @!P1 VIADD R9, R9, 0x2d860 ;  /* 0x0002d86009099836 */ /* 0x000fe40000000000 */
[----:B------:R-:W-:Y:S01]  /*14360*/  FMUL.FTZ R7, R7, UR39 ;  /* 0x0000002707077c20 */ /* 0x000fe20008410000 */
[----:B------:R-:W-:Y:S01]  /*14370*/  HGMMA.64x96x16.F32.BF16 R88, gdesc[UR16].tnspB, R88, gsb0 ;  /* 0x41600000105879f0 */ /* 0x000fe20008001858 */
[----:B------:R-:W-:-:S03]  /*14380*/  SEL R11, R11, 0x9, !P2 ;  /* 0x000000090b0b7807 */ /* 0x000fc60005000000 */
[----:B------:R-:W-:Y:S08]  /*14390*/  MUFU.EX2 R30, R30 ;  /* 0x0000001e001e7308 */ /* 0x000ff00000000800 */
[----:B------:R-:W0:Y:S01]  /*143a0*/  MUFU.EX2 R31, R31 ;  /* 0x0000001f001f7308 */ /* 0x000e220000000800 */
[----:B------:R-:W-:-:S07]  /*143b0*/  @!P1 PRMT R9, RZ, 0x654, R9 ;  /* 0x00000654ff099816 */ /* 0x000fce0000000009 */
[----:B------:R-:W-:Y:S08]  /*143c0*/  MUFU.EX2 R33, R33 ;  /* 0x0000002100217308 */ /* 0x000ff00000000800 */
[----:B------:R-:W-:Y:S01]  /*143d0*/  MUFU.EX2 R7, R7 ;  /* 0x0000000700077308 */ /* 0x000fe20000000800 */
        /* <DEDUP_REMOVED lines=17> */
[----:B-1----:R-:W-:-:S04]  /*144f0*/  @!P1 IMAD R11, R16, 0x8, R2 ;  /* 0x00000008100b9824 */ /* 0x002fc800078e0202 */
[----:B------:R-:W-:-:S05]  /*14500*/  @!P1 VIADD R11, R11, 0x2d840 ;  /* 0x0002d8400b0b9836 */ /* 0x000fca0000000000 */
[----:B------:R-:W-:-:S04]  /*14510*/  @!P1 PRMT R11, RZ, 0x654, R11 ;  /* 0x00000654ff0b9816 */ /* 0x000fc8000000000b */
[----:B------:R0:W-:Y:S01]  /*14520*/  @!P1 SYNCS.ARRIVE.TRANS64.RED.A1T0 RZ, [R11+URZ], RZ ;  /* 0x000000ff0bff99a7 */ /* 0x0001e2000810043f */
[----:B------:R1:W-:Y:S01]  /*14530*/  @!P1 SYNCS.ARRIVE.TRANS64.RED.A1T0 RZ, [R9+URZ], RZ ;  /* 0x000000ff09ff99a7 */ /* 0x0003e2000810043f */
[----:B0-----:R-:W-:Y:S02]  /*14540*/  F2FP.BF16.F32.PACK_AB R11, R31, R30 ;  /* 0x0000001e1f0b723e */ /* 0x001fe400000010ff */
[----:B-1----:R-:W-:-:S05]  /*14550*/  F2FP.BF16.F32.PACK_AB R9, R27, R26 ;  /* 0x0000001a1b09723e */ /* 0x002fca00000010ff */
[----:B------:R0:W-:Y:S02]  /*14560*/  STSM.16.M88.4 [R140+0x21800], R8 ;  /* 0x021800088c007844 */ /* 0x0001e40000000200 */
[----:B0-----:R0:W-:Y:S02]  /*14570*/  MUFU.EX2 R10, R36 ;  /* 0x00000024000a7308 */ /* 0x0011e40000000800 */
[----:B0-----:R-:W2:Y:S06]  /*14580*/  LDL R36, [R1+0x24] ;  /* 0x0000240001247983 */ /* 0x001eac0000100800 */
[----:B------:R-:W0:Y:S08]  /*14590*/  MUFU.EX2 R8, R32 ;  /* 0x0000002000087308 */ /* 0x000e300000000800 */
[----:B------:R-:W-:Y:S08]  /*145a0*/  MUFU.EX2 R37, R37 ;  /* 0x0000002500257308 */ /* 0x000ff00000000800 */
[----:B------:R-:W-:Y:S08]  /*145b0*/  MUFU.EX2 R34, R34 ;  /* 0x0000002200227308 */ /* 0x000ff00000000800 */
[----:B------:R-:W1:Y:S08]  /*145c0*/  MUFU.EX2 R35, R35 ;  /* 0x0000002300237308 */ /* 0x000e700000000800 */
[----:B------:R-:W-:Y:S08]  /*145d0*/  MUFU.EX2 R38, R38 ;  /* 0x0000002600267308 */ /* 0x000ff00000000800 */
[----:B------:R-:W4:Y:S01]  /*145e0*/  MUFU.EX2 R39, R39 ;  /* 0x0000002700277308 */ /* 0x000f220000000800 */
[----:B0-----:R-:W-:Y:S01]  /*145f0*/  FADD.FTZ R5, R8, R5 ;  /* 0x0000000508057221 */ /* 0x001fe20000010000 */
[----:B------:R-:W-:-:S03]  /*14600*/  FFMA.FTZ R4, R7, R4, R26 ;  /* 0x0000000407047223 */ /* 0x000fc6000001001a */
[C---:B------:R-:W-:Y:S01]  /*14610*/  FADD.FTZ R5, R33.reuse, R5 ;  /* 0x0000000521057221 */ /* 0x040fe20000010000 */
[----:B------:R-:W-:Y:S02]  /*14620*/  F2FP.BF16.F32.PACK_AB R8, R33, R8 ;  /* 0x000000082108723e */ /* 0x000fe400000010ff */
[----:B-1----:R-:W-:Y:S01]  /*14630*/  F2FP.BF16.F32.PACK_AB R9, R35, R34 ;  /* 0x000000222309723e */ /* 0x002fe200000010ff */
[----:B------:R-:W-:Y:S01]  /*14640*/  FADD.FTZ R5, R10, R5 ;  /* 0x000000050a057221 */ /* 0x000fe20000010000 */
[----:B------:R-:W-:Y:S01]  /*14650*/  F2FP.BF16.F32.PACK_AB R10, R37, R10 ;  /* 0x0000000a250a723e */ /* 0x000fe200000010ff */
[----:B------:R-:W-:Y:S01]  /*14660*/  FADD.FTZ R4, R27, R4 ;  /* 0x000000041b047221 */ /* 0x000fe20000010000 */
[----:B----4-:R-:W-:-:S03]  /*14670*/  F2FP.BF16.F32.PACK_AB R11, R39, R38 ;  /* 0x00000026270b723e */ /* 0x010fc600000010ff */
[----:B------:R-:W-:Y:S02]  /*14680*/  FADD.FTZ R4, R30, R4 ;  /* 0x000000041e047221 */ /* 0x000fe40000010000 */
[----:B---3--:R0:W-:Y:S01]  /*14690*/  STSM.16.M88.4 [R21], R8 ;  /* 0x0000000815007844 */ /* 0x0081e20000000200 */
[----:B------:R-:W-:Y:S01]  /*146a0*/  MUFU.EX2 R41, R41 ;  /* 0x0000002900297308 */ /* 0x000fe20000000800 */
[----:B------:R-:W-:-:S04]  /*146b0*/  FADD.FTZ R4, R31, R4 ;  /* 0x000000041f047221 */ /* 0x000fc80000010000 */
[----:B------:R-:W-:-:S03]  /*146c0*/  FADD.FTZ R4, R34, R4 ;  /* 0x0000000422047221 */ /* 0x000fc60000010000 */
[----:B0-----:R-:W0:Y:S01]  /*146d0*/  MUFU.EX2 R8, R40 ;  /* 0x0000002800087308 */ /* 0x001e220000000800 */
[----:B------:R-:W-:Y:S01]  /*146e0*/  FADD.FTZ R4, R35, R4 ;  /* 0x0000000423047221 */ /* 0x000fe20000010000 */
[----:B------:R-:W-:-:S06]  /*146f0*/  FADD.FTZ R5, R37, R5 ;  /* 0x0000000525057221 */ /* 0x000fcc0000010000 */
[----:B------:R-:W1:Y:S08]  /*14700*/  MUFU.EX2 R9, R42 ;  /* 0x0000002a00097308 */ /* 0x000e700000000800 */
[----:B------:R-:W3:Y:S01]  /*14710*/  MUFU.EX2 R10, R44 ;  /* 0x0000002c000a7308 */ /* 0x000ee20000000800 */
[----:B------:R-:W-:Y:S01]  /*14720*/  FADD.FTZ R4, R38, R4 ;  /* 0x0000000426047221 */ /* 0x000fe20000010000 */
[----:B0-----:R-:W-:-:S06]  /*14730*/  FADD.FTZ R5, R8, R5 ;  /* 0x0000000508057221 */ /* 0x001fcc0000010000 */
[----:B------:R-:W0:Y:S08]  /*14740*/  MUFU.EX2 R43, R43 ;  /* 0x0000002b002b7308 */ /* 0x000e300000000800 */
[----:B------:R-:W4:Y:S01]  /*14750*/  MUFU.EX2 R45, R45 ;  /* 0x0000002d002d7308 */ /* 0x000f220000000800 */
[----:B------:R-:W-:Y:S01]  /*14760*/  FADD.FTZ R4, R39, R4 ;  /* 0x0000000427047221 */ /* 0x000fe20000010000 */
[----:B------:R-:W-:-:S06]  /*14770*/  FADD.FTZ R5, R41, R5 ;  /* 0x0000000529057221 */ /* 0x000fcc0000010000 */
[----:B------:R-:W5:Y:S08]  /*14780*/  MUFU.EX2 R11, R46 ;  /* 0x0000002e000b7308 */ /* 0x000f700000000800 */
[----:B------:R-:W5:Y:S01]  /*14790*/  MUFU.EX2 R24, R48 ;  /* 0x0000003000187308 */ /* 0x000f620000000800 */
[----:B-1----:R-:W-:Y:S01]  /*147a0*/  FADD.FTZ R4, R9, R4 ;  /* 0x0000000409047221 */ /* 0x002fe20000010000 */
[----:B---3--:R-:W-:-:S06]  /*147b0*/  FADD.FTZ R5, R10, R5 ;  /* 0x000000050a057221 */ /* 0x008fcc0000010000 */
[----:B------:R-:W1:Y:S08]  /*147c0*/  MUFU.EX2 R47, R47 ;  /* 0x0000002f002f7308 */ /* 0x000e700000000800 */
[----:B------:R-:W3:Y:S01]  /*147d0*/  MUFU.EX2 R49, R49 ;  /* 0x0000003100317308 */ /* 0x000ee20000000800 */
[----:B0-----:R-:W-:Y:S01]  /*147e0*/  FADD.FTZ R4, R43, R4 ;  /* 0x000000042b047221 */ /* 0x001fe20000010000 */
[----:B----4-:R-:W-:-:S06]  /*147f0*/  FADD.FTZ R5, R45, R5 ;  /* 0x000000052d057221 */ /* 0x010fcc0000010000 */
[----:B------:R-:W0:Y:S08]  /*14800*/  MUFU.EX2 R25, R50 ;  /* 0x0000003200197308 */ /* 0x000e300000000800 */
[----:B------:R-:W4:Y:S01]  /*14810*/  MUFU.EX2 R26, R52 ;  /* 0x00000034001a7308 */ /* 0x000f220000000800 */
[----:B-----5:R-:W-:Y:S01]  /*14820*/  FADD.FTZ R4, R11, R4 ;  /* 0x000000040b047221 */ /* 0x020fe20000010000 */
[----:B------:R-:W-:-:S06]  /*14830*/  FADD.FTZ R5, R24, R5 ;  /* 0x0000000518057221 */ /* 0x000fcc0000010000 */
[----:B------:R-:W5:Y:S08]  /*14840*/  MUFU.EX2 R51, R51 ;  /* 0x0000003300337308 */ /* 0x000f700000000800 */
[----:B------:R-:W5:Y:S01]  /*14850*/  MUFU.EX2 R53, R53 ;  /* 0x0000003500357308 */ /* 0x000f620000000800 */
[----:B-1----:R-:W-:Y:S01]  /*14860*/  FADD.FTZ R4, R47, R4 ;  /* 0x000000042f047221 */ /* 0x002fe20000010000 */
[----:B---3--:R-:W-:-:S06]  /*14870*/  FADD.FTZ R5, R49, R5 ;  /* 0x0000000531057221 */ /* 0x008fcc0000010000 */
[----:B------:R-:W1:Y:S01]  /*14880*/  MUFU.EX2 R28, R56 ;  /* 0x00000038001c7308 */ /* 0x000e620000000800 */
[----:B0-----:R-:W-:Y:S01]  /*14890*/  FADD.FTZ R4, R25, R4 ;  /* 0x0000000419047221 */ /* 0x001fe20000010000 */
[----:B----4-:R-:W-:-:S06]  /*148a0*/  FADD.FTZ R21, R26, R5 ;  /* 0x000000051a157221 */ /* 0x010fcc0000010000 */
[----:B------:R-:W0:Y:S08]  /*148b0*/  MUFU.EX2 R27, R54 ;  /* 0x00000036001b7308 */ /* 0x000e300000000800 */
[----:B------:R-:W3:Y:S01]  /*148c0*/  MUFU.EX2 R57, R57 ;  /* 0x0000003900397308 */ /* 0x000ee20000000800 */
[----:B-----5:R-:W-:Y:S01]  /*148d0*/  FADD.FTZ R5, R51, R4 ;  /* 0x0000000433057221 */ /* 0x020fe20000010000 */
[----:B------:R-:W-:-:S06]  /*148e0*/  FADD.FTZ R4, R53, R21 ;  /* 0x0000001535047221 */ /* 0x000fcc0000010000 */
[----:B------:R-:W4:Y:S08]  /*148f0*/  MUFU.EX2 R55, R55 ;  /* 0x0000003700377308 */ /* 0x000f300000000800 */
[----:B------:R-:W5:Y:S01]  /*14900*/  MUFU.EX2 R60, R60 ;  /* 0x0000003c003c7308 */ /* 0x000f620000000800 */
[----:B-1----:R-:W-:-:S07]  /*14910*/  FADD.FTZ R4, R28, R4 ;  /* 0x000000041c047221 */ /* 0x002fce0000010000 */
[----:B------:R-:W1:Y:S08]  /*14920*/  MUFU.EX2 R29, R58 ;  /* 0x0000003a001d7308 */ /* 0x000e700000000800 */
[----:B------:R-:W1:Y:S01]  /*14930*/  MUFU.EX2 R61, R61 ;  /* 0x0000003d003d7308 */ /* 0x000e620000000800 */
[----:B0-----:R-:W-:Y:S01]  /*14940*/  FADD.FTZ R5, R27, R5 ;  /* 0x000000051b057221 */ /* 0x001fe20000010000 */
[----:B---3--:R-:W-:-:S06]  /*14950*/  FADD.FTZ R4, R57, R4 ;  /* 0x0000000439047221 */ /* 0x008fcc0000010000 */
[----:B------:R-:W0:Y:S08]  /*14960*/  MUFU.EX2 R59, R59 ;  /* 0x0000003b003b7308 */ /* 0x000e300000000800 */
[----:B------:R-:W3:Y:S01]  /*14970*/  MUFU.EX2 R64, R64 ;  /* 0x0000004000407308 */ /* 0x000ee20000000800 */
[----:B----4-:R-:W-:Y:S01]  /*14980*/  FADD.FTZ R5, R55, R5 ;  /* 0x0000000537057221 */ /* 0x010fe20000010000 */
[----:B-----5:R-:W-:-:S06]  /*14990*/  FADD.FTZ R4, R60, R4 ;  /* 0x000000043c047221 */ /* 0x020fcc0000010000 */
[----:B------:R-:W4:Y:S08]  /*149a0*/  MUFU.EX2 R62, R62 ;  /* 0x0000003e003e7308 */ /* 0x000f300000000800 */
[----:B------:R-:W5:Y:S01]  /*149b0*/  MUFU.EX2 R65, R65 ;  /* 0x0000004100417308 */ /* 0x000f620000000800 */
[----:B-1----:R-:W-:Y:S01]  /*149c0*/  FADD.FTZ R5, R29, R5 ;  /* 0x000000051d057221 */ /* 0x002fe20000010000 */
[----:B------:R-:W-:-:S06]  /*149d0*/  FADD.FTZ R4, R61, R4 ;  /* 0x000000043d047221 */ /* 0x000fcc0000010000 */
[----:B------:R-:W1:Y:S08]  /*149e0*/  MUFU.EX2 R31, R63 ;  /* 0x0000003f001f7308 */ /* 0x000e700000000800 */
[----:B------:R-:W2:Y:S01]  /*149f0*/  MUFU.EX2 R68, R68 ;  /* 0x0000004400447308 */ /* 0x000ea20000000800 */
        /* <DEDUP_REMOVED lines=9> */
[----:B--2---:R-:W-:-:S06]  /*14a90*/  FADD.FTZ R4, R68, R4 ;  /* 0x0000000444047221 */ /* 0x004fcc0000010000 */
        /* <DEDUP_REMOVED lines=13> */
[----:B------:R-:W-:Y:S01]  /*14b70*/  MUFU.EX2 R32, R80 ;  /* 0x0000005000207308 */ /* 0x000fe20000000800 */
[----:B0-----:R-:W-:Y:S01]  /*14b80*/  FADD.FTZ R5, R71, R5 ;  /* 0x0000000547057221 */ /* 0x001fe20000010000 */
[----:B---3--:R-:W-:-:S06]  /*14b90*/  FADD.FTZ R4, R76, R4 ;  /* 0x000000044c047221 */ /* 0x008fcc0000010000 */
[----:B------:R-:W0:Y:S01]  /*14ba0*/  MUFU.EX2 R78, R78 ;  /* 0x0000004e004e7308 */ /* 0x000e220000000800 */
[----:B------:R-:W-:-:S07]  /*14bb0*/  F2FP.BF16.F32.PACK_AB R8, R41, R8 ;  /* 0x000000082908723e */ /* 0x000fce00000010ff */
[----:B------:R-:W2:Y:S01]  /*14bc0*/  MUFU.EX2 R81, R81 ;  /* 0x0000005100517308 */ /* 0x000ea20000000800 */
[----:B------:R-:W-:Y:S02]  /*14bd0*/  F2FP.BF16.F32.PACK_AB R9, R43, R9 ;  /* 0x000000092b09723e */ /* 0x000fe400000010ff */
[----:B------:R-:W-:Y:S02]  /*14be0*/  F2FP.BF16.F32.PACK_AB R10, R45, R10 ;  /* 0x0000000a2d0a723e */ /* 0x000fe400000010ff */
[----:B------:R-:W-:-:S03]  /*14bf0*/  F2FP.BF16.F32.PACK_AB R11, R47, R11 ;  /* 0x0000000b2f0b723e */ /* 0x000fc600000010ff */
[----:B------:R-:W-:Y:S01]  /*14c00*/  MUFU.EX2 R84, R84 ;  /* 0x0000005400547308 */ /* 0x000fe20000000800 */
[----:B------:R-:W-:Y:S01]  /*14c10*/  F2FP.BF16.F32.PACK_AB R24, R49, R24 ;  /* 0x000000183118723e */ /* 0x000fe200000010ff */
[----:B----4-:R-:W-:Y:S01]  /*14c20*/  FADD.FTZ R5, R74, R5 ;  /* 0x000000054a057221 */ /* 0x010fe20000010000 */
[----:B------:R-:W-:Y:S02]  /*14c30*/  F2FP.BF16.F32.PACK_AB R25, R51, R25 ;  /* 0x000000193319723e */ /* 0x000fe400000010ff */
[----:B------:R-:W-:-:S03]  /*14c40*/  F2FP.BF16.F32.PACK_AB R26, R53, R26 ;  /* 0x0000001a351a723e */ /* 0x000fc600000010ff */
[----:B------:R-:W3:Y:S01]  /*14c50*/  MUFU.EX2 R79, R79 ;  /* 0x0000004f004f7308 */ /* 0x000ee20000000800 */
[----:B------:R-:W-:Y:S01]  /*14c60*/  F2FP.BF16.F32.PACK_AB R27, R55, R27 ;  /* 0x0000001b371b723e */ /* 0x000fe200000010ff */
[----:B-----5:R-:W-:Y:S01]  /*14c70*/  FADD.FTZ R21, R77, R4 ;  /* 0x000000044d157221 */ /* 0x020fe20000010000 */
[----:B------:R-:W-:Y:S01]  /*14c80*/  STSM.16.M88.4 [R142], R8 ;  /* 0x000000088e007844 */ /* 0x000fe20000000200 */
[----:B-1----:R-:W-:-:S04]  /*14c90*/  FADD.FTZ R5, R75, R5 ;  /* 0x000000054b057221 */ /* 0x002fc80000010000 */
[----:B------:R-:W-:Y:S01]  /*14ca0*/  MUFU.EX2 R85, R85 ;  /* 0x0000005500557308 */ /* 0x000fe20000000800 */
[----:B------:R1:W-:Y:S07]  /*14cb0*/  STSM.16.M88.4 [R141], R24 ;  /* 0x000000188d007844 */ /* 0x0003ee0000000200 */
[----:B------:R-:W4:Y:S01]  /*14cc0*/  MUFU.EX2 R33, R82 ;  /* 0x0000005200217308 */ /* 0x000f220000000800 */
[----:B0-----:R-:W-:-:S07]  /*14cd0*/  FADD.FTZ R4, R78, R5 ;  /* 0x000000054e047221 */ /* 0x001fce0000010000 */
[----:B------:R-:W0:Y:S01]  /*14ce0*/  MUFU.EX2 R83, R83 ;  /* 0x0000005300537308 */ /* 0x000e220000000800 */
[----:B-1----:R-:W-:-:S07]  /*14cf0*/  FADD.FTZ R26, R32, R21 ;  /* 0x00000015201a7221 */ /* 0x002fce0000010000 */
[----:B------:R-:W-:Y:S08]  /*14d00*/  MUFU.EX2 R86, R86 ;  /* 0x0000005600567308 */ /* 0x000ff00000000800 */
[----:B------:R-:W1:Y:S01]  /*14d10*/  MUFU.EX2 R87, R87 ;  /* 0x0000005700577308 */ /* 0x000e620000000800 */
[----:B--2---:R-:W-:Y:S01]  /*14d20*/  FADD.FTZ R5, R81, R26 ;  /* 0x0000001a51057221 */ /* 0x004fe20000010000 */
[----:B---3--:R-:W-:Y:S01]  /*14d30*/  FADD.FTZ R4, R79, R4 ;  /* 0x000000044f047221 */ /* 0x008fe20000010000 */
[----:B------:R-:W-:-:S02]  /*14d40*/  F2FP.BF16.F32.PACK_AB R28, R57, R28 ;  /* 0x0000001c391c723e */ /* 0x000fc400000010ff */
[----:B------:R-:W-:Y:S01]  /*14d50*/  FADD.FTZ R34, R84, R5 ;  /* 0x0000000554227221 */ /* 0x000fe20000010000 */
[----:B------:R-:W-:Y:S02]  /*14d60*/  F2FP.BF16.F32.PACK_AB R29, R59, R29 ;  /* 0x0000001d3b1d723e */ /* 0x000fe400000010ff */
[----:B------:R-:W-:Y:S02]  /*14d70*/  F2FP.BF16.F32.PACK_AB R30, R61, R60 ;  /* 0x0000003c3d1e723e */ /* 0x000fe400000010ff */
[----:B------:R-:W-:Y:S01]  /*14d80*/  F2FP.BF16.F32.PACK_AB R31, R31, R62 ;  /* 0x0000003e1f1f723e */ /* 0x000fe200000010ff */
[----:B----4-:R-:W-:Y:S01]  /*14d90*/  FADD.FTZ R4, R33, R4 ;  /* 0x0000000421047221 */ /* 0x010fe20000010000 */
[----:B------:R-:W-:Y:S01]  /*14da0*/  F2FP.BF16.F32.PACK_AB R8, R65, R64 ;  /* 0x000000404108723e */ /* 0x000fe200000010ff */
[----:B------:R-:W-:Y:S01]  /*14db0*/  FADD.FTZ R5, R85, R34 ;  /* 0x0000002255057221 */ /* 0x000fe20000010000 */
        /* <DEDUP_REMOVED lines=8> */
[----:B0-----:R-:W-:Y:S02]  /*14e40*/  F2FP.BF16.F32.PACK_AB R33, R83, R33 ;  /* 0x000000215321723e */ /* 0x001fe400000010ff */
[----:B------:R-:W-:Y:S02]  /*14e50*/  F2FP.BF16.F32.PACK_AB R34, R85, R84 ;  /* 0x000000545522723e */ /* 0x000fe400000010ff */
[----:B-1----:R-:W-:Y:S01]  /*14e60*/  F2FP.BF16.F32.PACK_AB R35, R87, R86 ;  /* 0x000000565723723e */ /* 0x002fe200000010ff */
[----:B------:R-:W-:Y:S04]  /*14e70*/  STSM.16.M88.4 [R140+0x27800], R28 ;  /* 0x0278001c8c007844 */ /* 0x000fe80000000200 */
[----:B------:R0:W-:Y:S04]  /*14e80*/  STSM.16.M88.4 [R36], R8 ;  /* 0x0000000824007844 */ /* 0x0001e80000000200 */
[----:B------:R1:W-:Y:S04]  /*14e90*/  STSM.16.M88.4 [R142+0x6000], R24 ;  /* 0x006000188e007844 */ /* 0x0003e80000000200 */
[----:B------:R1:W-:Y:S01]  /*14ea0*/  STSM.16.M88.4 [R141+0x6000], R32 ;  /* 0x006000208d007844 */ /* 0x0003e20000000200 */
[----:B------:R-:W-:Y:S01]  /*14eb0*/  @!PT LDS RZ, [RZ] ;  /* 0x00000000fffff984 */ /* 0x000fe20000000800 */
[----:B------:R-:W-:Y:S01]  /*14ec0*/  @!PT LDS RZ, [RZ] ;  /* 0x00000000fffff984 */ /* 0x000fe20000000800 */
[----:B------:R-:W-:Y:S01]  /*14ed0*/  @!PT LDS RZ, [RZ] ;  /* 0x00000000fffff984 */ /* 0x000fe20000000800 */
[----:B------:R-:W-:Y:S01]  /*14ee0*/  @!PT LDS RZ, [RZ] ;  /* 0x00000000fffff984 */ /* 0x000fe20000000800 */
[----:B------:R2:W-:Y:S06]  /*14ef0*/  MEMBAR.ALL.CTA ;  /* 0x0000000000007992 */ /* 0x0005ec0000008000 */
[----:B--2---:R-:W2:Y:S01]  /*14f00*/  FENCE.VIEW.ASYNC.S ;  /* 0x00000000000073c6 */ /* 0x004ea20000000000 */
[----:B------:R-:W-:Y:S01]  /*14f10*/  ISETP.GT.AND P2, PT, R3, R143, PT ;  /* 0x0000008f0300720c */ /* 0x000fe20003f44270 */
[----:B------:R-:W-:Y:S01]  /*14f20*/  FADD.FTZ R21, R83, R4 ;  /* 0x0000000453157221 */ /* 0x000fe20000010000 */
[----:B------:R-:W-:-:S03]  /*14f30*/  FMUL.FTZ R90, R90, R7 ;  /* 0x000000075a5a7220 */ /* 0x000fc60000410000 */
        /* <DEDUP_REMOVED lines=49> */
[----:B------:R-:W-:-:S02]  /*15250*/  VIADD R3, R3, 0xffffffff ;  /* 0xffffffff03037836 */ /* 0x000fc40000000000 */
[----:B0-----:R-:W-:Y:S02]  /*15260*/  IMAD.MOV.U32 R10, RZ, RZ, R19 ;  /* 0x000000ffff0a7224 */ /* 0x001fe400078e0013 */
[----:B------:R-:W-:Y:S02]  /*15270*/  IMAD.MOV.U32 R9, RZ, RZ, R16 ;  /* 0x000000ffff097224 */ /* 0x000fe400078e0010 */
[----:B------:R-:W-:Y:S02]  /*15280*/  IMAD.MOV.U32 R7, RZ, RZ, R6 ;  /* 0x000000ffff077224 */ /* 0x000fe400078e0006 */
[----:B------:R-:W-:Y:S01]  /*15290*/  IMAD.MOV.U32 R8, RZ, RZ, R0 ;  /* 0x000000ffff087224 */ /* 0x000fe200078e0000 */
[----:B--2---:R-:W-:Y:S01]  /*152a0*/  NOP ;  /* 0x0000000000007918 */ /* 0x004fe20000000000 */
[----:B-1----:R-:W-:Y:S05]  /*152b0*/  @P2 BRA `(.L_x_10905) ;  /* 0xffffffdc00202947 */ /* 0x002fea000383ffff */
.L_x_10895:
[----:B------:R-:W2:Y:S02]  /*152c0*/  LDL R7, [R1+0x48] ;  /* 0x0000480001077983 */ /* 0x000ea40000100800 */
[----:B--2---:R-:W-:-:S13]  /*152d0*/  ISETP.GE.AND P2, PT, R3, R7, PT ;  /* 0x000000070300720c */ /* 0x004fda0003f46270 */
[----:B------:R-:W-:Y:S05]  /*152e0*/  @!P2 BRA `(.L_x_10906) ;  /* 0x000000340004a947 */ /* 0x000fea0003800000 */
[----:B------:R-:W-:Y:S02]  /*152f0*/  IMAD.MOV.U32 R7, RZ, RZ, R6 ;  /* 0x000000ffff077224 */ /* 0x000fe400078e0006 */
[----:B------:R-:W-:Y:S02]  /*15300*/  IMAD.MOV.U32 R8, RZ, RZ, R0 ;  /* 0x000000ffff087224 */ /* 0x000fe400078e0000 */
[----:B------:R-:W-:Y:S02]  /*15310*/  IMAD.MOV.U32 R10, RZ, RZ, R19 ;  /* 0x000000ffff0a7224 */ /* 0x000fe400078e0013 */
[----:B------:R-:W-:-:S07]  /*15320*/  IMAD.MOV.U32 R9, RZ, RZ, R16 ;  /* 0x000000ffff097224 */ /* 0x000fce00078e0010 */
.L_x_10924:
        /* <DEDUP_REMOVED lines=10> */
.L_x_10908:
[----:B------:R-:W-:Y:S01]  /*153d0*/  IMAD R0, R16, 0x8, R2 ;  /* 0x0000000810007824 */ /* 0x000fe200078e0202 */
[----:B------:R-:W-:-:S04]  /*153e0*/  SHF.L.U32 R11, R19, 0x1f, RZ ;  /* 0x0000001f130b7819 */ /* 0x000fc800000006ff */
[----:B------:R0:W1:Y:S01]  /*153f0*/  SYNCS.PHASECHK.TRANS64.TRYWAIT P3, [R0+URZ+0x2d830], R11 ;  /* 0x02d8300b000075a7 */ /* 0x000062000806017f */
[----:B------:R-:W-:Y:S05]  /*15400*/  @!P0 BRA `(.L_x_10909) ;  /* 0x0000000000048947 */ /* 0x000fea0003800000 */
[----:B------:R-:W-:Y:S01]  /*15410*/  BPT.TRAP 0x1 ;  /* 0x000000040000795c */ /* 0x000fe20000300000 */
.L_x_10909:
[----:B------:R-:W-:Y:S04]  /*15420*/  BSSY B0, `(.L_x_10907) ;  /* 0x0000004000007945 */ /* 0x000fe80003800000 */
[----:B-1----:R-:W-:Y:S05]  /*15430*/  @P3 BRA `(.L_x_10910) ;  /* 0x0000000000083947 */ /* 0x002fea0003800000 */
[----:B------:R-:W1:Y:S02]  /*15440*/  SYNCS.PHASECHK.TRANS64.TRYWAIT P3, [R0+URZ+0x2d830], R11 ;  /* 0x02d8300b000075a7 */ /* 0x000e64000806017f */
[----:B-1----:R-:W-:Y:S05]  /*15450*/  @!P3 BRA `(.L_x_10911) ;  /* 0x00000100009cb947 */ /* 0x002fea0003800000 */
.L_x_10910:
[----:B------:R-:W-:Y:S05]  /*15460*/  BSYNC B0 ;  /* 0x0000000000007941 */ /* 0x000fea0003800000 */
.L_x_10907:
        /* <DEDUP_REMOVED lines=61> */
.L_x_10913:
[----:B------:R-:W-:Y:S01]  /*15840*/  SHF.L.U32 R0, R10, 0x1f, RZ ;  /* 0x0000001f0a007819 */ /* 0x000fe200000006ff */
[----:B------:R-:W-:-:S04]  /*15850*/  IMAD R6, R9, 0x8, R2 ;  /* 0x0000000809067824 */ /* 0x000fc800078e0202 */
[----:B------:R0:W1:Y:S01]  /*15860*/  SYNCS.PHASECHK.TRANS64.TRYWAIT P2, [R6+URZ+0x2d850], R0 ;  /* 0x02d85000060075a7 */ /* 0x000062000804017f */
[----:B------:R-:W-:Y:S05]  /*15870*/  @!P0 BRA `(.L_x_10914) ;  /* 0x0000000000048947 */ /* 0x000fea0003800000 */
[----:B------:R-:W-:Y:S01]  /*15880*/  BPT.TRAP 0x1 ;  /* 0x000000040000795c */ /* 0x000fe20000300000 */
.L_x_10914:
[----:B-1----:R-:W-:Y:S05]  /*15890*/  @P2 BRA `(.L_x_10912) ;  /* 0x0000000000082947 */ /* 0x002fea0003800000 */
[----:B------:R-:W1:Y:S02]  /*158a0*/  SYNCS.PHASECHK.TRANS64.TRYWAIT P2, [R6+URZ+0x2d850], R0 ;  /* 0x02d85000060075a7 */ /* 0x000e64000804017f */
[----:B-1----:R-:W-:Y:S05]  /*158b0*/  @!P2 BRA `(.L_x_10915) ;  /* 0x000000fc0098a947 */ /* 0x002fea0003800000 */
.L_x_10912:
[----:B------:R-:W2:Y:S01]  /*158c0*/  LDL R143, [R1+0x1c] ;  /* 0x00001c00018f7983 */ /* 0x000ea20000100800 */
[----:B------:R-:W3:Y:S03]  /*158d0*/  @P5 LDC R10, c[0x0][0x44c] ;  /* 0x00011300ff0a5b82 */ /* 0x000ee60000000800 */
[----:B------:R-:W2:Y:S05]  /*158e0*/  LDL R20, [R1+0x44] ;  /* 0x0000440001147983 */ /* 0x000eaa0000100800 */
[----:B01----:R-:W0:Y:S01]  /*158f0*/  @P5 LDC R6, c[0x0][0x450] ;  /* 0x00011400ff065b82 */ /* 0x003e220000000800 */
[----:B------:R-:W-:Y:S05]  /*15900*/  WARPSYNC.ALL ;  /* 0x0000000000007948 */ /* 0x000fea0003800000 */
[----:B--2---:R-:W-:-:S02]  /*15910*/  IMAD.IADD R0, R20, 0x1, R143 ;  /* 0x0000000114007824 */ /* 0x004fc400078e028f */
[----:B------:R-:W2:Y:S01]  /*15920*/  LDL R143, [R1+0x3c] ;  /* 0x00003c00018f7983 */ /* 0x000ea20000100800 */
[----:B------:R-:W-:Y:S01]  /*15930*/  IMAD.MOV.U32 R11, RZ, RZ, -0x7fffffe0 ;  /* 0x80000020ff0b7424 */ /* 0x000fe200078e00ff */
[----:B------:R-:W-:Y:S01]  /*15940*/  WARPGROUP.ARRIVE ;  /* 0x00000000000079c5 */ /* 0x000fe20000000000 */
[----:B---3--:R-:W-:-:S03]  /*15950*/  @P5 IMAD.HI.U32 R10, R0, R10, RZ ;  /* 0x0000000a000a5227 */ /* 0x008fc600078e00ff */
[C---:B------:R-:W-:Y:S01]  /*15960*/  R2UR UR11, R11.reuse ;  /* 0x000000000b0b72ca */ /* 0x040fe200000e0000 */
[----:B------:R-:W-:Y:S01]  /*15970*/  IMAD.MOV.U32 R21, RZ, RZ, -0x7fffffe0 ;  /* 0x80000020ff157424 */ /* 0x000fe200078e00ff */
[----:B0-----:R-:W-:Y:S01]  /*15980*/  @P5 SHF.R.U32.HI R0, RZ, R6, R10 ;  /* 0x00000006ff005219 */ /* 0x001fe2000001160a */
[----:B------:R-:W-:Y:S01]  /*15990*/  VIADD R6, R2, 0x400 ;  /* 0x0000040002067836 */ /* 0x000fe20000000000 */
[----:B------:R-:W-:Y:S01]  /*159a0*/  R2UR UR47, R11 ;  /* 0x000000000b2f72ca */ /* 0x000fe200000e0000 */
[----:B------:R-:W-:Y:S01]  /*159b0*/  IMAD.MOV.U32 R11, RZ, RZ, 0x40000040 ;  /* 0x40000040ff0b7424 */ /* 0x000fe200078e00ff */
[----:B------:R-:W-:Y:S01]  /*159c0*/  R2UR UR15, R21 ;  /* 0x00000000150f72ca */ /* 0x000fe200000e0000 */
[----:B------:R-:W0:Y:S01]  /*159d0*/  SHFL.IDX PT, R145, R0, RZ, 0x1c1f ;  /* 0x001c1fff00917589 */ /* 0x000e2200000e0000 */
[----:B------:R-:W-:Y:S01]  /*159e0*/  SHF.R.U32.HI R6, RZ, 0x4, R6 ;  /* 0x00000004ff067819 */ /* 0x000fe20000011606 */
[----:B------:R-:W-:Y:S01]  /*159f0*/  IMAD.SHL.U32 R144, R3, 0x80, RZ ;  /* 0x0000008003907824 */ /* 0x000fe200078e00ff */
[----:B------:R-:W-:Y:S01]  /*15a00*/  R2UR UR9, R11 ;  /* 0x000000000b0972ca */ /* 0x000fe200000e0000 */
[----:B------:R-:W-:Y:S01]  /*15a10*/  IMAD.MOV.U32 R11, RZ, RZ, 0x40000040 ;  /* 0x40000040ff0b7424 */ /* 0x000fe200078e00ff */
[----:B------:R-:W-:-:S02]  /*15a20*/  LOP3.LUT R6, R6, 0x3fff, RZ, 0xc0, !PT ;  /* 0x00003fff06067812 */ /* 0x000fc400078ec0ff */
[C---:B------:R-:W-:Y:S02]  /*15a30*/  R2UR UR19, R21.reuse ;  /* 0x00000000151372ca */ /* 0x040fe400000e0000 */
[----:B------:R-:W-:Y:S02]  /*15a40*/  LOP3.LUT R6, R6, 0x2000000, RZ, 0xfc, !PT ;  /* 0x0200000006067812 */ /* 0x000fe400078efcff */
[C---:B------:R-:W-:Y:S02]  /*15a50*/  R2UR UR23, R21.reuse ;  /* 0x00000000151772ca */ /* 0x040fe400000e0000 */
[----:B------:R-:W-:Y:S01]  /*15a60*/  R2UR UR27, R21 ;  /* 0x00000000151b72ca */ /* 0x000fe200000e0000 */
[----:B------:R-:W-:Y:S01]  /*15a70*/  IMAD R10, R9, 0x600, R6 ;  /* 0x00000600090a7824 */ /* 0x000fe200078e0206 */
[C---:B------:R-:W-:Y:S02]  /*15a80*/  R2UR UR31, R21.reuse ;  /* 0x00000000151f72ca */ /* 0x040fe400000e0000 */
[----:B------:R-:W-:Y:S01]  /*15a90*/  R2UR UR35, R21 ;  /* 0x00000000152372ca */ /* 0x000fe200000e0000 */
[C---:B------:R-:W-:Y:S01]  /*15aa0*/  VIADD R20, R10.reuse, 0x40 ;  /* 0x000000400a147836 */ /* 0x040fe20000000000 */
[----:B------:R-:W-:Y:S01]  /*15ab0*/  R2UR UR10, R10 ;  /* 0x000000000a0a72ca */ /* 0x000fe200000e0000 */
[----:B------:R-:W-:Y:S01]  /*15ac0*/  IMAD.MOV.U32 R21, RZ, RZ, 0x40000040 ;  /* 0x40000040ff157424 */ /* 0x000fe200078e00ff */
[----:B------:R-:W-:-:S02]  /*15ad0*/  R2UR UR45, R11 ;  /* 0x000000000b2d72ca */ /* 0x000fc400000e0000 */
        /* <DEDUP_REMOVED lines=19> */
[----:B------:R-:W-:Y:S02]  /*15c10*/  VIADD R10, R10, 0x1c0 ;  /* 0x000001c00a0a7836 */ /* 0x000fe40000000000 */
[----:B------:R-:W-:Y:S01]  /*15c20*/  IMAD.MOV.U32 R21, RZ, RZ, 0x40000040 ;  /* 0x40000040ff157424 */ /* 0x000fe200078e00ff */
[----:B------:R-:W-:Y:S02]  /*15c30*/  R2UR UR34, R20 ;  /* 0x00000000142272ca */ /* 0x000fe400000e0000 */
[----:B------:R-:W-:Y:S02]  /*15c40*/  R2UR UR46, R10 ;  /* 0x000000000a2e72ca */ /* 0x000fe400000e0000 */
[----:B------:R-:W-:-:S02]  /*15c50*/  R2UR UR33, R21 ;  /* 0x00000000152172ca */ /* 0x000fc400000e0000 */
[----:B------:R-:W-:-:S04]  /*15c60*/  IADD3 R21, -R137, 0x1, -R144 ;  /* 0x0000000189157810 */ /* 0x000fc80007ffe990 */
[----:B------:R-:W-:Y:S02]  /*15c70*/  IADD3 R21, -R138, R21, R139 ;  /* 0x000000158a157210 */ /* 0x000fe40007ffe18b */
[----:B--2---:R-:W-:Y:S02]  /*15c80*/  LOP3.LUT R10, R143, 0x10000, RZ, 0xfc, !PT ;  /* 0x000100008f0a7812 */ /* 0x004fe400078efcff */
[----:B------:R-:W1:Y:S02]  /*15c90*/  S2R R143, SR_TID.X ;  /* 0x00000000008f7919 */ /* 0x000e640000002100 */
[C---:B------:R-:W-:Y:S01]  /*15ca0*/  R2UR UR8, R10.reuse ;  /* 0x000000000a0872ca */ /* 0x040fe200000e0000 */
[----:B------:R-:W-:-:S05]  /*15cb0*/  VIADD R20, R10, 0x2 ;  /* 0x000000020a147836 */ /* 0x000fca0000000000 */
[----:B------:R-:W-:Y:S01]  /*15cc0*/  R2UR UR12, R20 ;  /* 0x00000000140c72ca */ /* 0x000fe200000e0000 */
[----:B------:R-:W-:-:S05]  /*15cd0*/  VIADD R20, R10, 0x4 ;  /* 0x000000040a147836 */ /* 0x000fca0000000000 */
[----:B------:R-:W-:Y:S01]  /*15ce0*/  R2UR UR16, R20 ;  /* 0x00000000141072ca */ /* 0x000fe200000e0000 */
[----:B------:R-:W-:Y:S01]  /*15cf0*/  HGMMA.64x96x16.F32.BF16 R88, gdesc[UR8].tnspB, R88, gsb0 ;  /* 0x41600000085879f0 */ /* 0x000fe20008001858 */
[----:B------:R-:W-:Y:S01]  /*15d00*/  VIADD R20, R10, 0x6 ;  /* 0x000000060a147836 */ /* 0x000fe20000000000 */
[----:B------:R-:W-:-:S04]  /*15d10*/  ULOP3.LUT UR8, URZ, UR49, URZ, 0x33, !UPT ;  /* 0x000000313f087292 */ /* 0x000fc8000f8e333f */
[----:B------:R-:W-:Y:S01]  /*15d20*/  R2UR UR20, R20 ;  /* 0x00000000141472ca */ /* 0x000fe200000e0000 */
[----:B------:R-:W-:-:S05]  /*15d30*/  VIADD R20, R10, 0x600 ;  /* 0x000006000a147836 */ /* 0x000fca0000000000 */
[----:B------:R-:W-:Y:S01]  /*15d40*/  R2UR UR24, R20 ;  /* 0x00000000141872ca */ /* 0x000fe200000e0000 */
[----:B------:R-:W-:Y:S01]  /*15d50*/  VIADD R20, R10, 0x602 ;  /* 0x000006020a147836 */ /* 0x000fe20000000000 */
[----:B-1----:R-:W-:-:S04]  /*15d60*/  SHF.R.U32.HI R6, RZ, 0x7, R143 ;  /* 0x00000007ff067819 */ /* 0x002fc8000001168f */
[----:B------:R-:W-:Y:S01]  /*15d70*/  R2UR UR28, R20 ;  /* 0x00000000141c72ca */ /* 0x000fe200000e0000 */
[C---:B------:R-:W-:Y:S01]  /*15d80*/  VIADD R20, R10.reuse, 0x604 ;  /* 0x000006040a147836 */ /* 0x040fe20000000000 */
[----:B------:R-:W-:Y:S01]  /*15d90*/  ISETP.GE.U32.AND P2, PT, R143, 0x180, PT ;  /* 0x000001808f00780c */ /* 0x000fe20003f46070 */
[----:B------:R-:W-:Y:S02]  /*15da0*/  VIADD R10, R10, 0x606 ;  /* 0x000006060a0a7836 */ /* 0x000fe40000000000 */
[----:B------:R-:W-:Y:S01]  /*15db0*/  VIADD R6, R6, 0x9 ;  /* 0x0000000906067836 */ /* 0x000fe20000000000 */
[----:B------:R-:W-:Y:S01]  /*15dc0*/  R2UR UR32, R20 ;  /* 0x00000000142072ca */ /* 0x000fe200000e0000 */
[C---:B------:R-:W-:Y:S01]  /*15dd0*/  VIADD R143, R21.reuse, UR48 ;  /* 0x00000030158f7c36 */ /* 0x040fe20008000000 */
[----:B------:R-:W-:Y:S01]  /*15de0*/  R2UR UR44, R10 ;  /* 0x000000000a2c72ca */ /* 0x000fe200000e0000 */
[----:B------:R-:W-:Y:S01]  /*15df0*/  @!P1 IMAD R10, R16, 0x8, R2 ;  /* 0x00000008100a9824 */ /* 0x000fe200078e0202 */
[----:B------:R-:W-:Y:S01]  /*15e00*/  SEL R6, R6, 0x9, !P2 ;  /* 0x0000000906067807 */ /* 0x000fe20005000000 */
[----:B------:R-:W-:-:S02]  /*15e10*/  VIADD R21, R21, UR8 ;  /* 0x0000000815157c36 */ /* 0x000fc40008000000 */
[----:B------:R-:W-:Y:S02]  /*15e20*/  @!P1 VIADD R10, R10, 0x2d840 ;  /* 0x0002d8400a0a9836 */ /* 0x000fe40000000000 */
[----:B0-----:R-:W-:-:S03]  /*15e30*/  IMAD.IADD R20, R145, 0x1, R143 ;  /* 0x0000000191147824 */ /* 0x001fc600078e028f */
[----:B------:R-:W-:Y:S01]  /*15e40*/  @!P1 PRMT R10, RZ, 0x654, R10 ;  /* 0x00000654ff0a9816 */ /* 0x000fe2000000000a */
        /* <DEDUP_REMOVED lines=24> */
[----:B0-----:R-:W-:Y:S01]  /*15fd0*/  IMAD.IADD R6, R145, 0x1, R21 ;  /* 0x0000000191067824 */ /* 0x001fe200078e0215 */
        /* <DEDUP_REMOVED lines=13> */
.L_x_10918:
[----:B------:R-:W-:-:S05]  /*160b0*/  IMAD.U32 R154, RZ, RZ, UR5 ;  /* 0x00000005ff9a7e24 */ /* 0x000fca000f8e00ff */
[----:B------:R-:W-:-:S13]  /*160c0*/  ISETP.NE.AND P2, PT, R154, 0x1, PT ;  /* 0x000000019a00780c */ /* 0x000fda0003f45270 */
[----:B------:R-:W0:Y:S02]  /*160d0*/  @P2 LDC.64 R10, c[0x0][0x9e8] ;  /* 0x00027a00ff0a2b82 */ /* 0x000e240000000a00 */
[----:B0-----:R-:W-:-:S05]  /*160e0*/  @P2 IMAD.HI.U32 R10, R145, R10, RZ ;  /* 0x0000000a910a2227 */ /* 0x001fca00078e00ff */
[----:B------:R-:W-:-:S07]  /*160f0*/  @P2 SHF.R.U32.HI R145, RZ, R11, R10 ;  /* 0x0000000bff912219 */ /* 0x000fce000001160a */
.L_x_10919:
[----:B------:R-:W-:Y:S05]  /*16100*/  BSYNC B0 ;  /* 0x0000000000007941 */ /* 0x000fea0003800000 */
.L_x_10917:
[----:B------:R-:W-:-:S04]  /*16110*/  IMAD R145, R145, R154, -R144 ;  /* 0x0000009a91917224 */ /* 0x000fc800078e0a90 */
[----:B------:R-:W-:-:S05]  /*16120*/  IMAD.IADD R145, R145, 0x1, -R137 ;  /* 0x0000000191917824 */ /* 0x000fca00078e0a89 */
[----:B------:R-:W-:Y:S02]  /*16130*/  VIMNMX R6, R6, R145, !PT ;  /* 0x0000009106067248 */ /* 0x000fe40007fe0100 */
[----:B------:R-:W-:-:S07]  /*16140*/  VIADDMNMX R20, R145, R154, R20, PT ;  /* 0x0000009a91147246 */ /* 0x000fce0003800114 */
.L_x_10916:
        /* <DEDUP_REMOVED lines=113> */
.L_x_10922:
[----:B------:R-:W-:-:S05]  /*16860*/  IMAD.U32 R6, RZ, RZ, UR5 ;  /* 0x00000005ff067e24 */ /* 0x000fca000f8e00ff */
[----:B------:R-:W-:-:S13]  /*16870*/  ISETP.NE.AND P2, PT, R6, 0x1, PT ;  /* 0x000000010600780c */ /* 0x000fda0003f45270 */
[----:B------:R-:W0:Y:S02]  /*16880*/  @P2 LDC.64 R10, c[0x0][0x9e8] ;  /* 0x00027a00ff0a2b82 */ /* 0x000e240000000a00 */
[----:B0-----:R-:W-:-:S05]  /*16890*/  @P2 IMAD.HI.U32 R10, R0, R10, RZ ;  /* 0x0000000a000a2227 */ /* 0x001fca00078e00ff */
[----:B------:R-:W-:-:S07]  /*168a0*/  @P2 SHF.R.U32.HI R0, RZ, R11, R10 ;  /* 0x0000000bff002219 */ /* 0x000fce000001160a */
.L_x_10923:
[----:B------:R-:W-:Y:S05]  /*168b0*/  BSYNC B0 ;  /* 0x0000000000007941 */ /* 0x000fea0003800000 */
.L_x_10921:
[----:B------:R-:W-:-:S04]  /*168c0*/  IMAD R0, R0, R6, -R144 ;  /* 0x0000000600007224 */ /* 0x000fc800078e0a90 */
[----:B------:R-:W-:-:S05]  /*168d0*/  IMAD.IADD R0, R0, 0x1, -R137 ;  /* 0x0000000100007824 */ /* 0x000fca00078e0a89 */
[----:B------:R-:W-:Y:S02]  /*168e0*/  VIMNMX R21, R21, R0, !PT ;  /* 0x0000000015157248 */ /* 0x000fe40007fe0100 */
[----:B------:R-:W-:-:S07]  /*168f0*/  VIADDMNMX R143, R0, R6, R143, PT ;  /* 0x00000006008f7246 */ /* 0x000fce000380018f */
.L_x_10920:
[----:B------:R-:W-:Y:S01]  /*16900*/  @!P1 IMAD R0, R9, 0x8, R2 ;  /* 0x0000000809009824 */ /* 0x000fe200078e0202 */
        /* <DEDUP_REMOVED lines=47> */
[----:B------:R-:W-:Y:S01]  /*16c00*/  ISETP.GT.AND P2, PT, R21, 0x1, P3 ;  /* 0x000000011500780c */ /* 0x000fe20001f44270 */
[----:B------:R-:W-:Y:S02]  /*16c10*/  MUFU.EX2 R20, R8 ;  /* 0x0000000800147308 */ /* 0x000fe40000000800 */
        /* <DEDUP_REMOVED lines=46> */
[----:B------:R-:W0:Y:S01]  /*16f00*/  MUFU.EX2 R24, R24 ;  /* 0x0000001800187308 */ /* 0x000e220000000800 */
[----:B------:R-:W-:-:S04]  /*16f10*/  ISETP.GT.AND P2, PT, R21, 0x18, P3 ;  /* 0x000000181500780c */ /* 0x000fc80001f44270 */
[----:B------:R-:W-:-:S03]  /*16f20*/  ISETP.LT.OR P2, PT, R143, 0x19, P2 ;  /* 0x000000198f00780c */ /* 0x000fc60001741670 */
[----:B------:R-:W1:Y:S01]  /*16f30*/  MUFU.EX2 R8, R25 ;  /* 0x0000001900087308 */ /* 0x000e620000000800 */
[----:B------:R-:W-:Y:S02]  /*16f40*/  FSEL R38, R38, -INF , !P2 ;  /* 0xff80000026267808 */ /* 0x000fe40005000000 */
[----:B------:R-:W-:-:S04]  /*16f50*/  ISETP.GT.AND P2, PT, R21, 0x19, P3 ;  /* 0x000000191500780c */ /* 0x000fc80001f44270 */
[----:B------:R-:W-:Y:S01]  /*16f60*/  ISETP.LT.OR P2, PT, R143, 0x1a, P2 ;  /* 0x0000001a8f00780c */ /* 0x000fe20001741670 */
[----:B------:R-:W3:Y:S01]  /*16f70*/  MUFU.EX2 R10, R28 ;  /* 0x0000001c000a7308 */ /* 0x000ee20000000800 */
[----:B0-----:R-:W-:Y:S02]  /*16f80*/  FFMA.FTZ R5, R20, R5, R24 ;  /* 0x0000000514057223 */ /* 0x001fe40000010018 */
[----:B------:R-:W-:Y:S02]  /*16f90*/  FSEL R39, R39, -INF , !P2 ;  /* 0xff80000027277808 */ /* 0x000fe40005000000 */
[----:B------:R-:W-:-:S03]  /*16fa0*/  ISETP.GT.AND P2, PT, R21, 0x20, P3 ;  /* 0x000000201500780c */ /* 0x000fc60001f44270 */
[----:B------:R-:W0:Y:S01]  /*16fb0*/  MUFU.EX2 R29, R29 ;  /* 0x0000001d001d7308 */ /* 0x000e220000000800 */
[----:B------:R-:W-:Y:S01]  /*16fc0*/  ISETP.LT.OR P2, PT, R143, 0x21, P2 ;  /* 0x000000218f00780c */ /* 0x000fe20001741670 */
[C---:B-1----:R-:W-:Y:S01]  /*16fd0*/  FADD.FTZ R5, R8.reuse, R5 ;  /* 0x0000000508057221 */ /* 0x042fe20000010000 */
[----:B------:R-:W-:Y:S02]  /*16fe0*/  F2FP.BF16.F32.PACK_AB R8, R8, R24 ;  /* 0x000000180808723e */ /* 0x000fe400000010ff */
[----:B------:R-:W-:Y:S02]  /*16ff0*/  FSEL R42, R42, -INF , !P2 ;  /* 0xff8000002a2a7808 */ /* 0x000fe40005000000 */
[----:B------:R-:W-:Y:S01]  /*17000*/  ISETP.GT.AND P2, PT, R21, 0x21, P3 ;  /* 0x000000211500780c */ /* 0x000fe20001f44270 */
[----:B------:R-:W1:Y:S01]  /*17010*/  MUFU.EX2 R32, R32 ;  /* 0x0000002000207308 */ /* 0x000e620000000800 */
[----:B---3--:R-:W-:Y:S02]  /*17020*/  FADD.FTZ R5, R10, R5 ;  /* 0x000000050a057221 */ /* 0x008fe40000010000 */
[----:B------:R-:W-:-:S04]  /*17030*/  ISETP.LT.OR P2, PT, R143, 0x22, P2 ;  /* 0x000000228f00780c */ /* 0x000fc80001741670 */
[----:B------:R-:W-:Y:S01]  /*17040*/  FSEL R43, R43, -INF , !P2 ;  /* 0xff8000002b2b7808 */ /* 0x000fe20005000000 */
[----:B------:R-:W3:Y:S01]  /*17050*/  MUFU.EX2 R33, R33 ;  /* 0x0000002100217308 */ /* 0x000ee20000000800 */
[----:B------:R-:W-:Y:S01]  /*17060*/  ISETP.GT.AND P2, PT, R21, 0x28, P3 ;  /* 0x000000281500780c */ /* 0x000fe20001f44270 */
[C---:B0-----:R-:W-:Y:S01]  /*17070*/  FADD.FTZ R5, R29.reuse, R5 ;  /* 0x000000051d057221 */ /* 0x041fe20000010000 */
[----:B------:R-:W-:Y:S02]  /*17080*/  F2FP.BF16.F32.PACK_AB R10, R29, R10 ;  /* 0x0000000a1d0a723e */ /* 0x000fe400000010ff */
[----:B------:R-:W-:-:S03]  /*17090*/  ISETP.LT.OR P2, PT, R143, 0x29, P2 ;  /* 0x000000298f00780c */ /* 0x000fc60001741670 */
[----:B------:R-:W0:Y:S01]  /*170a0*/  MUFU.EX2 R36, R36 ;  /* 0x0000002400247308 */ /* 0x000e220000000800 */
[----:B------:R-:W-:Y:S01]  /*170b0*/  FSEL R46, R46, -INF , !P2 ;  /* 0xff8000002e2e7808 */ /* 0x000fe20005000000 */
[----:B-1----:R-:W-:Y:S01]  /*170c0*/  FADD.FTZ R5, R32, R5 ;  /* 0x0000000520057221 */ /* 0x002fe20000010000 */
[----:B------:R-:W-:-:S04]  /*170d0*/  ISETP.GT.AND P2, PT, R21, 0x29, P3 ;  /* 0x000000291500780c */ /* 0x000fc80001f44270 */
[----:B------:R-:W-:Y:S01]  /*170e0*/  ISETP.LT.OR P2, PT, R143, 0x2a, P2 ;  /* 0x0000002a8f00780c */ /* 0x000fe20001741670 */
[----:B------:R-:W1:Y:S01]  /*170f0*/  MUFU.EX2 R37, R37 ;  /* 0x0000002500257308 */ /* 0x000e620000000800 */
[C---:B---3--:R-:W-:Y:S01]  /*17100*/  FADD.FTZ R5, R33.reuse, R5 ;  /* 0x0000000521057221 */ /* 0x048fe20000010000 */
[----:B------:R-:W-:Y:S02]  /*17110*/  F2FP.BF16.F32.PACK_AB R32, R33, R32 ;  /* 0x000000202120723e */ /* 0x000fe400000010ff */
[----:B------:R-:W-:Y:S02]  /*17120*/  FSEL R47, R47, -INF , !P2 ;  /* 0xff8000002f2f7808 */ /* 0x000fe40005000000 */
[----:B------:R-:W-:Y:S02]  /*17130*/  ISETP.GT.AND P2, PT, R21, 0x30, P3 ;  /* 0x000000301500780c */ /* 0x000fe40001f44270 */
[----:B------:R-:W-:Y:S01]  /*17140*/  MUFU.EX2 R40, R40 ;  /* 0x0000002800287308 */ /* 0x000fe20000000800 */
[----:B0-----:R-:W-:Y:S01]  /*17150*/  FADD.FTZ R5, R36, R5 ;  /* 0x0000000524057221 */ /* 0x001fe20000010000 */
[----:B------:R-:W-:-:S04]  /*17160*/  ISETP.LT.OR P2, PT, R143, 0x31, P2 ;  /* 0x000000318f00780c */ /* 0x000fc80001741670 */
[----:B------:R-:W-:Y:S02]  /*17170*/  FSEL R50, R50, -INF , !P2 ;  /* 0xff80000032327808 */ /* 0x000fe40005000000 */
[----:B------:R-:W-:Y:S01]  /*17180*/  ISETP.GT.AND P2, PT, R21, 0x31, P3 ;  /* 0x000000311500780c */ /* 0x000fe20001f44270 */
[----:B------:R-:W-:Y:S01]  /*17190*/  MUFU.EX2 R41, R41 ;  /* 0x0000002900297308 */ /* 0x000fe20000000800 */
[----:B-1----:R-:W-:Y:S02]  /*171a0*/  FADD.FTZ R5, R37, R5 ;  /* 0x0000000525057221 */ /* 0x002fe40000010000 */
[----:B------:R-:W-:-:S04]  /*171b0*/  ISETP.LT.OR P2, PT, R143, 0x32, P2 ;  /* 0x000000328f00780c */ /* 0x000fc80001741670 */
[----:B------:R-:W-:Y:S01]  /*171c0*/  FSEL R51, R51, -INF , !P2 ;  /* 0xff80000033337808 */ /* 0x000fe20005000000 */
[----:B------:R-:W-:Y:S01]  /*171d0*/  MUFU.EX2 R44, R44 ;  /* 0x0000002c002c7308 */ /* 0x000fe20000000800 */
[----:B------:R-:W-:-:S04]  /*171e0*/  ISETP.GT.AND P2, PT, R21, 0x38, P3 ;  /* 0x000000381500780c */ /* 0x000fc80001f44270 */
[----:B------:R-:W-:-:S03]  /*171f0*/  ISETP.LT.OR P2, PT, R143, 0x39, P2 ;  /* 0x000000398f00780c */ /* 0x000fc60001741670 */
[----:B------:R-:W0:Y:S01]  /*17200*/  MUFU.EX2 R45, R45 ;  /* 0x0000002d002d7308 */ /* 0x000e220000000800 */
[----:B------:R-:W-:Y:S02]  /*17210*/  FSEL R54, R54, -INF , !P2 ;  /* 0xff80000036367808 */ /* 0x000fe40005000000 */
[----:B------:R-:W-:-:S04]  /*17220*/  ISETP.GT.AND P2, PT, R21, 0x39, P3 ;  /* 0x000000391500780c */ /* 0x000fc80001f44270 */
[----:B------:R-:W-:Y:S01]  /*17230*/  ISETP.LT.OR P2, PT, R143, 0x3a, P2 ;  /* 0x0000003a8f00780c */ /* 0x000fe20001741670 */
[----:B------:R-:W-:Y:S03]  /*17240*/  MUFU.EX2 R48, R48 ;  /* 0x0000003000307308 */ /* 0x000fe60000000800 */
[----:B------:R-:W-:Y:S02]  /*17250*/  FSEL R55, R55, -INF , !P2 ;  /* 0xff80000037377808 */ /* 0x000fe40005000000 */
[----:B------:R-:W-:-:S03]  /*17260*/  ISETP.GT.AND P2, PT, R21, 0x40, P3 ;  /* 0x000000401500780c */ /* 0x000fc60001f44270 */
[----:B------:R-:W-:Y:S01]  /*17270*/  MUFU.EX2 R49, R49 ;  /* 0x0000003100317308 */ /* 0x000fe20000000800 */
[----:B------:R-:W-:-:S04]  /*17280*/  ISETP.LT.OR P2, PT, R143, 0x41, P2 ;  /* 0x000000418f00780c */ /* 0x000fc80001741670 */
[----:B------:R-:W-:Y:S02]  /*17290*/  FSEL R58, R58, -INF , !P2 ;  /* 0xff8000003a3a7808 */ /* 0x000fe40005000000 */
[----:B------:R-:W-:Y:S01]  /*172a0*/  ISETP.GT.AND P2, PT, R21, 0x41, P3 ;  /* 0x000000411500780c */ /* 0x000fe20001f44270 */
[----:B------:R-:W-:Y:S03]  /*172b0*/  MUFU.EX2 R52, R52 ;  /* 0x0000003400347308 */ /* 0x000fe60000000800 */
[----:B------:R-:W-:-:S04]  /*172c0*/  ISETP.LT.OR P2, PT, R143, 0x42, P2 ;  /* 0x000000428f00780c */ /* 0x000fc80001741670 */
[----:B------:R-:W-:Y:S01]  /*172d0*/  FSEL R59, R59, -INF , !P2 ;  /* 0xff8000003b3b7808 */ /* 0x000fe20005000000 */
[----:B------:R-:W-:Y:S01]  /*172e0*/  MUFU.EX2 R53, R53 ;  /* 0x0000003500357308 */ /* 0x000fe20000000800 */
[----:B------:R-:W-:-:S04]  /*172f0*/  ISETP.GT.AND P2, PT, R21, 0x48, P3 ;  /* 0x000000481500780c */ /* 0x000fc80001f44270 */
[----:B------:R-:W-:-:S03]  /*17300*/  ISETP.LT.OR P2, PT, R143, 0x49, P2 ;  /* 0x000000498f00780c */ /* 0x000fc60001741670 */
[----:B------:R-:W-:Y:S01]  /*17310*/  MUFU.EX2 R56, R56 ;  /* 0x0000003800387308 */ /* 0x000fe20000000800 */
        /* <DEDUP_REMOVED lines=48> */
[----:B------:R-:W-:-:S04]  /*17620*/  ISETP.GT.AND P2, PT, R21, RZ, P3 ;  /* 0x000000ff1500720c */ /* 0x000fc80001f44270 */
[----:B------:R-:W-:-:S03]  /*17630*/  ISETP.LT.OR P2, PT, R143, 0x1, P2 ;  /* 0x000000018f00780c */ /* 0x000fc60001741670 */
[----:B------:R-:W-:Y:S01]  /*17640*/  MUFU.EX2 R85, R85 ;  /* 0x0000005500557308 */ /* 0x000fe20000000800 */
[----:B------:R-:W-:Y:S02]  /*17650*/  FSEL R26, R26, -INF , !P2 ;  /* 0xff8000001a1a7808 */ /* 0x000fe40005000000 */
        /* <DEDUP_REMOVED lines=38> */
[----:B------:R-:W1:Y:S02]  /*178c0*/  SHFL.BFLY PT, R9, R6, 0x2, 0x1f ;  /* 0x0c401f0006097f89 */ /* 0x000e6400000e0000 */
[----:B-1----:R-:W-:-:S05]  /*178d0*/  FMNMX.FTZ R6, R6, R9, !PT ;  /* 0x0000000906067209 */ /* 0x002fca0007810000 */
[----:B------:R-:W1:Y:S02]  /*178e0*/  SHFL.BFLY PT, R9, R6, 0x1, 0x1f ;  /* 0x0c201f0006097f89 */ /* 0x000e6400000e0000 */
[----:B-1----:R-:W-:-:S04]  /*178f0*/  FMNMX.FTZ R6, R6, R9, !PT ;  /* 0x0000000906067209 */ /* 0x002fc80007810000 */
        /* <DEDUP_REMOVED lines=30> */
[----:B0-----:R-:W-:-:S03]  /*17ae0*/  F2FP.BF16.F32.PACK_AB R42, R45, R44 ;  /* 0x0000002c2d2a723e */ /* 0x001fc600000010ff */
[----:B------:R-:W0:Y:S01]  /*17af0*/  MUFU.EX2 R27, R27 ;  /* 0x0000001b001b7308 */ /* 0x000e220000000800 */
[----:B-1----:R-:W-:-:S07]  /*17b00*/  F2FP.BF16.F32.PACK_AB R9, R25, R21 ;  /* 0x000000151909723e */ /* 0x002fce00000010ff */
[----:B------:R-:W-:Y:S08]  /*17b10*/  MUFU.EX2 R28, R28 ;  /* 0x0000001c001c7308 */ /* 0x000ff00000000800 */
[----:B------:R-:W-:Y:S01]  /*17b20*/  MUFU.EX2 R30, R30 ;  /* 0x0000001e001e7308 */ /* 0x000fe20000000800 */
[----:B0-----:R-:W-:-:S05]  /*17b30*/  F2FP.BF16.F32.PACK_AB R11, R27, R26 ;  /* 0x0000001a1b0b723e */ /* 0x001fca00000010ff */
        /* <DEDUP_REMOVED lines=8> */
[----:B------:R-:W-:-:S02]  /*17bc0*/  FADD.FTZ R10, -R10, R7 ;  /* 0x000000070a0a7221 */ /* 0x000fc40000010100 */
[----:B------:R-:W-:Y:S01]  /*17bd0*/  MUFU.EX2 R29, R29 ;  /* 0x0000001d001d7308 */ /* 0x000fe20000000800 */
[----:B------:R-:W-:Y:S01]  /*17be0*/  F2FP.BF16.F32.PACK_AB R34, R37, R36 ;  /* 0x000000242522723e */ /* 0x000fe200000010ff */
[----:B------:R-:W-:Y:S01]  /*17bf0*/  FMUL.FTZ R7, R10, UR39 ;  /* 0x000000270a077c20 */ /* 0x000fe20008410000 */
[----:B------:R-:W-:-:S05]  /*17c00*/  FFMA.FTZ R10, R50, UR39, -R24 ;  /* 0x00000027320a7c23 */ /* 0x000fca0008010818 */
[----:B------:R-:W-:Y:S08]  /*17c10*/  MUFU.EX2 R8, R8 ;  /* 0x0000000800087308 */ /* 0x000ff00000000800 */
        /* <DEDUP_REMOVED lines=15> */
[----:B------:R-:W-:Y:S01]  /*17d10*/  FADD.FTZ R27, R41, R27 ;  /* 0x0000001b291b7221 */ /* 0x000fe20000010000 */
[----:B------:R-:W-:Y:S02]  /*17d20*/  F2FP.BF16.F32.PACK_AB R41, R30, R28 ;  /* 0x0000001c1e29723e */ /* 0x000fe400000010ff */
[----:B-1----:R-:W-:Y:S01]  /*17d30*/  FADD.FTZ R26, R9, R26 ;  /* 0x0000001a091a7221 */ /* 0x002fe20000010000 */
[----:B------:R-:W-:Y:S02]  /*17d40*/  FADD.FTZ R27, R44, R27 ;  /* 0x0000001b2c1b7221 */ /* 0x000fe40000010000 */
[----:B------:R-:W1:Y:S01]  /*17d50*/  MUFU.EX2 R51, R51 ;  /* 0x0000003300337308 */ /* 0x000e620000000800 */
[----:B---3--:R-:W-:Y:S01]  /*17d60*/  FADD.FTZ R33, R35, R26 ;  /* 0x0000001a23217221 */ /* 0x008fe20000010000 */
[----:B------:R-:W-:Y:S01]  /*17d70*/  FADD.FTZ R26, R45, R27 ;  /* 0x0000001b2d1a7221 */ /* 0x000fe20000010000 */
[----:B0-----:R-:W-:-:S02]  /*17d80*/  F2FP.BF16.F32.PACK_AB R35, R11, R35 ;  /* 0x000000230b23723e */ /* 0x001fc400000010ff */
[----:B------:R-:W-:Y:S01]  /*17d90*/  FADD.FTZ R33, R11, R33 ;  /* 0x000000210b217221 */ /* 0x000fe20000010000 */
[----:B------:R-:W-:Y:S02]  /*17da0*/  FADD.FTZ R26, R48, R26 ;  /* 0x0000001a301a7221 */ /* 0x000fe40000010000 */
[----:B------:R-:W0:Y:S01]  /*17db0*/  MUFU.EX2 R4, R55 ;  /* 0x0000003700047308 */ /* 0x000e220000000800 */
[----:B------:R-:W-:Y:S01]  /*17dc0*/  FADD.FTZ R27, R28, R33 ;  /* 0x000000211c1b7221 */ /* 0x000fe20000010000 */
[----:B------:R-:W-:Y:S01]  /*17dd0*/  F2FP.BF16.F32.PACK_AB R33, R9, R8 ;  /* 0x000000080921723e */ /* 0x000fe200000010ff */
[----:B------:R-:W-:Y:S02]  /*17de0*/  FADD.FTZ R26, R49, R26 ;  /* 0x0000001a311a7221 */ /* 0x000fe40000010000 */
[----:B------:R-:W-:Y:S02]  /*17df0*/  FADD.FTZ R27, R30, R27 ;  /* 0x0000001b1e1b7221 */ /* 0x000fe40000010000 */
[----:B------:R-:W-:Y:S01]  /*17e00*/  FADD.FTZ R26, R52, R26 ;  /* 0x0000001a341a7221 */ /* 0x000fe20000010000 */
[----:B------:R-:W3:Y:S01]  /*17e10*/  MUFU.EX2 R21, R21 ;  /* 0x0000001500157308 */ /* 0x000ee20000000800 */
[----:B------:R-:W-:-:S07]  /*17e20*/  FADD.FTZ R9, R43, R27 ;  /* 0x0000001b2b097221 */ /* 0x000fce0000010000 */
[----:B------:R-:W5:Y:S01]  /*17e30*/  MUFU.EX2 R25, R25 ;  /* 0x0000001900197308 */ /* 0x000f620000000800 */
[----:B------:R-:W-:Y:S01]  /*17e40*/  FADD.FTZ R9, R31, R9 ;  /* 0x000000091f097221 */ /* 0x000fe20000010000 */
[----:B------:R-:W-:Y:S01]  /*17e50*/  FADD.FTZ R26, R53, R26 ;  /* 0x0000001a351a7221 */ /* 0x000fe20000010000 */
[----:B------:R-:W2:Y:S05]  /*17e60*/  LDL R27, [R1+0x24] ;  /* 0x00002400011b7983 */ /* 0x000eaa0000100800 */
[----:B------:R-:W5:Y:S01]  /*17e70*/  MUFU.EX2 R59, R62 ;  /* 0x0000003e003b7308 */ /* 0x000f620000000800 */
[----:B----4-:R-:W-:Y:S01]  /*17e80*/  FADD.FTZ R9, R10, R9 ;  /* 0x000000090a097221 */ /* 0x010fe20000010000 */
[----:B------:R-:W-:-:S06]  /*17e90*/  FADD.FTZ R26, R56, R26 ;  /* 0x0000001a381a7221 */ /* 0x000fcc0000010000 */
[----:B------:R-:W4:Y:S01]  /*17ea0*/  MUFU.EX2 R63, R63 ;  /* 0x0000003f003f7308 */ /* 0x000f220000000800 */
[----:B------:R-:W-:Y:S01]  /*17eb0*/  FADD.FTZ R9, R29, R9 ;  /* 0x000000091d097221 */ /* 0x000fe20000010000 */
[----:B------:R-:W-:-:S06]  /*17ec0*/  FADD.FTZ R26, R57, R26 ;  /* 0x0000001a391a7221 */ /* 0x000fcc0000010000 */
[----:B------:R-:W4:Y:S01]  /*17ed0*/  MUFU.EX2 R5, R66 ;  /* 0x0000004200057308 */ /* 0x000f220000000800 */
[----:B-1----:R-:W-:Y:S01]  /*17ee0*/  FADD.FTZ R9, R51, R9 ;  /* 0x0000000933097221 */ /* 0x002fe20000010000 */
[----:B------:R-:W-:-:S06]  /*17ef0*/  FADD.FTZ R26, R60, R26 ;  /* 0x0000001a3c1a7221 */ /* 0x000fcc0000010000 */
[----:B------:R-:W1:Y:S01]  /*17f00*/  MUFU.EX2 R67, R67 ;  /* 0x0000004300437308 */ /* 0x000e620000000800 */
[----:B0-----:R-:W-:-:S07]  /*17f10*/  FADD.FTZ R9, R4, R9 ;  /* 0x0000000904097221 */ /* 0x001fce0000010000 */
[----:B------:R-:W0:Y:S01]  /*17f20*/  MUFU.EX2 R70, R70 ;  /* 0x0000004600467308 */ /* 0x000e220000000800 */
[----:B---3--:R-:W-:Y:S01]  /*17f30*/  FADD.FTZ R9, R21, R9 ;  /* 0x0000000915097221 */ /* 0x008fe20000010000 */
[----:B------:R-:W-:-:S06]  /*17f40*/  FADD.FTZ R26, R61, R26 ;  /* 0x0000001a3d1a7221 */ /* 0x000fcc0000010000 */
[----:B------:R-:W3:Y:S01]  /*17f50*/  MUFU.EX2 R71, R71 ;  /* 0x0000004700477308 */ /* 0x000ee20000000800 */
[----:B-----5:R-:W-:Y:S01]  /*17f60*/  FADD.FTZ R9, R25, R9 ;  /* 0x0000000919097221 */ /* 0x020fe20000010000 */
[----:B------:R-:W-:-:S06]  /*17f70*/  FADD.FTZ R26, R64, R26 ;  /* 0x0000001a401a7221 */ /* 0x000fcc0000010000 */
[----:B------:R-:W-:Y:S01]  /*17f80*/  MUFU.EX2 R75, R75 ;  /* 0x0000004b004b7308 */ /* 0x000fe20000000800 */
[----:B------:R-:W-:Y:S01]  /*17f90*/  FADD.FTZ R9, R59, R9 ;  /* 0x000000093b097221 */ /* 0x000fe20000010000 */
[----:B------:R-:W-:-:S06]  /*17fa0*/  FADD.FTZ R26, R65, R26 ;  /* 0x0000001a411a7221 */ /* 0x000fcc0000010000 */
[----:B------:R-:W-:Y:S01]  /*17fb0*/  MUFU.EX2 R78, R78 ;  /* 0x0000004e004e7308 */ /* 0x000fe20000000800 */
[----:B----4-:R-:W-:Y:S01]  /*17fc0*/  FADD.FTZ R9, R63, R9 ;  /* 0x000000093f097221 */ /* 0x010fe20000010000 */
[----:B------:R-:W-:-:S06]  /*17fd0*/  FADD.FTZ R26, R68, R26 ;  /* 0x0000001a441a7221 */ /* 0x000fcc0000010000 */
[----:B------:R-:W-:Y:S01]  /*17fe0*/  MUFU.EX2 R79, R79 ;  /* 0x0000004f004f7308 */ /* 0x000fe20000000800 */
[----:B------:R-:W-:-:S07]  /*17ff0*/  FADD.FTZ R9, R5, R9 ;  /* 0x0000000905097221 */ /* 0x000fce0000010000 */
[----:B------:R-:W4:Y:S01]  /*18000*/  MUFU.EX2 R8, R74 ;  /* 0x0000004a00087308 */ /* 0x000f220000000800 */
[----:B-1----:R-:W-:Y:S01]  /*18010*/  FADD.FTZ R9, R67, R9 ;  /* 0x0000000943097221 */ /* 0x002fe20000010000 */
[----:B------:R-:W-:-:S06]  /*18020*/  FADD.FTZ R26, R69, R26 ;  /* 0x0000001a451a7221 */ /* 0x000fcc0000010000 */
[----:B------:R-:W1:Y:S01]  /*18030*/  MUFU.EX2 R82, R82 ;  /* 0x0000005200527308 */ /* 0x000e620000000800 */
[----:B0-----:R-:W-:Y:S01]  /*18040*/  FADD.FTZ R9, R70, R9 ;  /* 0x0000000946097221 */ /* 0x001fe20000010000 */
[----:B------:R-:W-:-:S06]  /*18050*/  FADD.FTZ R26, R72, R26 ;  /* 0x0000001a481a7221 */ /* 0x000fcc0000010000 */
[----:B------:R-:W0:Y:S01]  /*18060*/  MUFU.EX2 R83, R83 ;  /* 0x0000005300537308 */ /* 0x000e220000000800 */
[----:B---3--:R-:W-:Y:S01]  /*18070*/  FADD.FTZ R9, R71, R9 ;  /* 0x0000000947097221 */ /* 0x008fe20000010000 */
[C---:B------:R-:W-:Y:S01]  /*18080*/  FADD.FTZ R26, R73.reuse, R26 ;  /* 0x0000001a491a7221 */ /* 0x040fe20000010000 */
[----:B------:R-:W-:Y:S01]  /*18090*/  F2FP.BF16.F32.PACK_AB R72, R73, R72 ;  /* 0x000000484948723e */ /* 0x000fe200000010ff */
[----:B--2---:R2:W-:Y:S01]  /*180a0*/  STSM.16.M88.4 [R144], R32 ;  /* 0x0000002090007844 */ /* 0x0045e20000000200 */
[----:B----4-:R-:W-:Y:S01]  /*180b0*/  FADD.FTZ R9, R8, R9 ;  /* 0x0000000908097221 */ /* 0x010fe20000010000 */
[C---:B------:R-:W-:Y:S02]  /*180c0*/  F2FP.BF16.F32.PACK_AB R73, R75.reuse, R8 ;  /* 0x000000084b49723e */ /* 0x040fe400000010ff */
[----:B------:R-:W3:Y:S01]  /*180d0*/  LDL R8, [R1+0x48] ;  /* 0x0000480001087983 */ /* 0x000ee20000100800 */
[----:B------:R-:W-:Y:S01]  /*180e0*/  FADD.FTZ R26, R76, R26 ;  /* 0x0000001a4c1a7221 */ /* 0x000fe20000010000 */
[----:B------:R-:W-:Y:S01]  /*180f0*/  MUFU.EX2 R86, R86 ;  /* 0x0000005600567308 */ /* 0x000fe20000000800 */
[----:B------:R-:W-:Y:S01]  /*18100*/  FADD.FTZ R9, R75, R9 ;  /* 0x000000094b097221 */ /* 0x000fe20000010000 */
[----:B------:R-:W-:Y:S01]  /*18110*/  F2FP.BF16.F32.PACK_AB R51, R4, R51 ;  /* 0x000000330433723e */ /* 0x000fe200000010ff */
[----:B------:R-:W-:-:S05]  /*18120*/  FADD.FTZ R11, R77, R26 ;  /* 0x0000001a4d0b7221 */ /* 0x000fca0000010000 */
[----:B------:R-:W4:Y:S01]  /*18130*/  MUFU.EX2 R24, R24 ;  /* 0x0000001800187308 */ /* 0x000f220000000800 */
[----:B------:R-:W-:Y:S01]  /*18140*/  FADD.FTZ R4, R78, R9 ;  /* 0x000000094e047221 */ /* 0x000fe20000010000 */
[----:B------:R-:W-:Y:S02]  /*18150*/  F2FP.BF16.F32.PACK_AB R48, R49, R48 ;  /* 0x000000303130723e */ /* 0x000fe400000010ff */
[----:B------:R-:W-:Y:S01]  /*18160*/  F2FP.BF16.F32.PACK_AB R49, R29, R10 ;  /* 0x0000000a1d31723e */ /* 0x000fe200000010ff */
[----:B------:R-:W-:Y:S01]  /*18170*/  FADD.FTZ R10, R80, R11 ;  /* 0x0000000b500a7221 */ /* 0x000fe20000010000 */
[----:B------:R-:W-:Y:S01]  /*18180*/  FADD.FTZ R11, R79, R4 ;  /* 0x000000044f0b7221 */ /* 0x000fe20000010000 */
[----:B------:R-:W-:Y:S02]  /*18190*/  F2FP.BF16.F32.PACK_AB R43, R31, R43 ;  /* 0x0000002b1f2b723e */ /* 0x000fe400000010ff */
[----:B------:R-:W-:Y:S01]  /*181a0*/  F2FP.BF16.F32.PACK_AB R50, R53, R52 ;  /* 0x000000343532723e */ /* 0x000fe200000010ff */
[----:B-1----:R-:W-:Y:S01]  /*181b0*/  FADD.FTZ R4, R82, R11 ;  /* 0x0000000b52047221 */ /* 0x002fe20000010000 */
[----:B------:R-:W-:-:S02]  /*181c0*/  F2FP.BF16.F32.PACK_AB R56, R57, R56 ;  /* 0x000000383938723e */ /* 0x000fc400000010ff */
[----:B------:R-:W-:Y:S01]  /*181d0*/  F2FP.BF16.F32.PACK_AB R64, R65, R64 ;  /* 0x000000404140723e */ /* 0x000fe200000010ff */
[----:B------:R-:W-:Y:S01]  /*181e0*/  FADD.FTZ R9, R81, R10 ;  /* 0x0000000a51097221 */ /* 0x000fe20000010000 */
[----:B------:R-:W-:Y:S02]  /*181f0*/  F2FP.BF16.F32.PACK_AB R58, R61, R60 ;  /* 0x0000003c3d3a723e */ /* 0x000fe400000010ff */
[----:B------:R-:W-:Y:S02]  /*18200*/  F2FP.BF16.F32.PACK_AB R57, R25, R21 ;  /* 0x000000151939723e */ /* 0x000fe400000010ff */
[----:B------:R-:W-:Y:S02]  /*18210*/  F2FP.BF16.F32.PACK_AB R59, R63, R59 ;  /* 0x0000003b3f3b723e */ /* 0x000fe400000010ff */
[----:B------:R-:W-:Y:S01]  /*18220*/  F2FP.BF16.F32.PACK_AB R65, R67, R5 ;  /* 0x000000054341723e */ /* 0x000fe200000010ff */
[----:B0-----:R-:W-:Y:S01]  /*18230*/  FADD.FTZ R5, R83, R4 ;  /* 0x0000000453057221 */ /* 0x001fe20000010000 */
[----:B------:R-:W-:-:S02]  /*18240*/  F2FP.BF16.F32.PACK_AB R66, R69, R68 ;  /* 0x000000444542723e */ /* 0x000fc400000010ff */
[----:B------:R-:W-:Y:S02]  /*18250*/  F2FP.BF16.F32.PACK_AB R80, R81, R80 ;  /* 0x000000505150723e */ /* 0x000fe400000010ff */
[----:B------:R-:W-:Y:S01]  /*18260*/  F2FP.BF16.F32.PACK_AB R67, R71, R70 ;  /* 0x000000464743723e */ /* 0x000fe200000010ff */
[----:B------:R2:W-:Y:S01]  /*18270*/  STSM.16.M88.4 [R142], R40 ;  /* 0x000000288e007844 */ /* 0x0005e20000000200 */
[----:B------:R-:W-:Y:S02]  /*18280*/  F2FP.BF16.F32.PACK_AB R74, R77, R76 ;  /* 0x0000004c4d4a723e */ /* 0x000fe400000010ff */
[----:B------:R-:W-:Y:S02]  /*18290*/  F2FP.BF16.F32.PACK_AB R75, R79, R78 ;  /* 0x0000004e4f4b723e */ /* 0x000fe400000010ff */
[----:B------:R-:W-:Y:S01]  /*182a0*/  F2FP.BF16.F32.PACK_AB R81, R83, R82 ;  /* 0x000000525351723e */ /* 0x000fe200000010ff */
[----:B------:R2:W-:Y:S01]  /*182b0*/  STSM.16.M88.4 [R141], R48 ;  /* 0x000000308d007844 */ /* 0x0005e20000000200 */
[----:B------:R-:W-:-:S02]  /*182c0*/  F2FP.BF16.F32.PACK_AB R82, R85, R84 ;  /* 0x000000545552723e */ /* 0x000fc400000010ff */
[----:B----4-:R-:W-:Y:S01]  /*182d0*/  F2FP.BF16.F32.PACK_AB R83, R24, R86 ;  /* 0x000000561853723e */ /* 0x010fe200000010ff */
[----:B------:R2:W-:Y:S01]  /*182e0*/  STSM.16.M88.4 [R140+0x27800], R56 ;  /* 0x027800388c007844 */ /* 0x0005e20000000200 */
[----:B------:R-:W-:Y:S01]  /*182f0*/  FADD.FTZ R84, R84, R9 ;  /* 0x0000000954547221 */ /* 0x000fe20000010000 */
[----:B------:R-:W-:Y:S01]  /*18300*/  FADD.FTZ R9, R86, R5 ;  /* 0x0000000556097221 */ /* 0x000fe20000010000 */
[-C--:B------:R-:W-:Y:S01]  /*18310*/  FMUL.FTZ R90, R90, R7.reuse ;  /* 0x000000075a5a7220 */ /* 0x080fe20000410000 */
        /* <DEDUP_REMOVED lines=51> */
[----:B------:R-:W-:Y:S01]  /*18650*/  IMAD.MOV.U32 R7, RZ, RZ, R6 ;  /* 0x000000ffff077224 */ /* 0x000fe200078e0006 */
[----:B------:R2:W-:Y:S04]  /*18660*/  STSM.16.M88.4 [R27], R64 ;  /* 0x000000401b007844 */ /* 0x0005e80000000200 */
[----:B------:R2:W-:Y:S04]  /*18670*/  STSM.16.M88.4 [R142+0x6000], R72 ;  /* 0x006000488e007844 */ /* 0x0005e80000000200 */
[----:B------:R2:W-:Y:S01]  /*18680*/  STSM.16.M88.4 [R141+0x6000], R80 ;  /* 0x006000508d007844 */ /* 0x0005e20000000200 */
[----:B------:R0:W-:Y:S06]  /*18690*/  MEMBAR.ALL.CTA ;  /* 0x0000000000007992 */ /* 0x0001ec0000008000 */
[----:B0-----:R-:W0:Y:S01]  /*186a0*/  FENCE.VIEW.ASYNC.S ;  /* 0x00000000000073c6 */ /* 0x001e220000000000 */
[C---:B---3--:R-:W-:Y:S01]  /*186b0*/  ISETP.GT.AND P2, PT, R3.reuse, R8, PT ;  /* 0x000000080300720c */ /* 0x048fe20003f44270 */
[----:B------:R-:W-:-:S02]  /*186c0*/  VIADD R3, R3, 0xffffffff ;  /* 0xffffffff03037836 */ /* 0x000fc40000000000 */
[----:B------:R-:W-:Y:S01]  /*186d0*/  IMAD.MOV.U32 R8, RZ, RZ, R0 ;  /* 0x000000ffff087224 */ /* 0x000fe200078e0000 */
[----:B0-----:R-:W-:-:S09]  /*186e0*/  NOP ;  /* 0x0000000000007918 */ /* 0x001fd20000000000 */
[----:B--2---:R-:W-:Y:S05]  /*186f0*/  @P2 BRA `(.L_x_10924) ;  /* 0xffffffcc000c2947 */ /* 0x004fea000383ffff */
.L_x_10906:
[----:B------:R-:W-:Y:S05]  /*18700*/  WARPSYNC.ALL ;  /* 0x0000000000007948 */ /* 0x000fea0003800000 */
[----:B------:R-:W-:Y:S06]  /*18710*/  BAR.ARV 0x8, 0x200 ;  /* 0x0208000000007b1d */ /* 0x000fec0000002000 */
[----:B------:R-:W-:Y:S05]  /*18720*/  @!P0 BRA `(.L_x_10925) ;  /* 0x0000000000048947 */ /* 0x000fea0003800000 */
[----:B------:R-:W-:Y:S01]  /*18730*/  BPT.TRAP 0x1 ;  /* 0x000000040000795c */ /* 0x000fe20000300000 */
.L_x_10925:
[----:B------:R-:W-:Y:S01]  /*18740*/  IMAD R7, R16, 0x8, R2 ;  /* 0x0000000810077824 */ /* 0x000fe200078e0202 */
[----:B------:R-:W-:-:S04]  /*18750*/  SHF.L.U32 R10, R19, 0x1f, RZ ;  /* 0x0000001f130a7819 */ /* 0x000fc800000006ff */
[----:B------:R0:W1:Y:S01]  /*18760*/  SYNCS.PHASECHK.TRANS64.TRYWAIT P2, [R7+URZ+0x2d850], R10 ;  /* 0x02d8500a070075a7 */ /* 0x000062000804017f */
[----:B------:R-:W-:Y:S05]  /*18770*/  @!P0 BRA `(.L_x_10926) ;  /* 0x0000000000048947 */ /* 0x000fea0003800000 */
[----:B------:R-:W-:Y:S01]  /*18780*/  BPT.TRAP 0x1 ;  /* 0x000000040000795c */ /* 0x000fe20000300000 */
.L_x_10926:
[----:B------:R-:W2:Y:S01]  /*18790*/  LDL.LU R3, [R1+0x3c] ;  /* 0x00003c0001037983 */ /* 0x000ea20000300800 */
[----:B------:R-:W-:Y:S02]  /*187a0*/  VIADD R2, R2, 0x400 ;  /* 0x0000040002027836 */ /* 0x000fe40000000000 */
[----:B------:R-:W-:-:S03]  /*187b0*/  IMAD.MOV.U32 R9, RZ, RZ, 0x40000040 ;  /* 0x40000040ff097424 */ /* 0x000fc600078e00ff */
[----:B------:R-:W-:-:S04]  /*187c0*/  SHF.R.U32.HI R2, RZ, 0x4, R2 ;  /* 0x00000004ff027819 */ /* 0x000fc80000011602 */
[----:B------:R-:W-:Y:S02]  /*187d0*/  LOP3.LUT R2, R2, 0x3fff, RZ, 0xc0, !PT ;  /* 0x00003fff02027812 */ /* 0x000fe400078ec0ff */
[----:B--2---:R-:W-:Y:S02]  /*187e0*/  LOP3.LUT R8, R3, 0x10000, RZ, 0xfc, !PT ;  /* 0x0001000003087812 */ /* 0x004fe400078efcff */
[----:B------:R-:W-:Y:S01]  /*187f0*/  LOP3.LUT R3, R2, 0x2000000, RZ, 0xfc, !PT ;  /* 0x0200000002037812 */ /* 0x000fe200078efcff */
[----:B-1----:R-:W-:Y:S06]  /*18800*/  @P2 BRA `(.L_x_10927) ;  /* 0x0000000000082947 */ /* 0x002fec0003800000 */
[----:B------:R-:W1:Y:S02]  /*18810*/  SYNCS.PHASECHK.TRANS64.TRYWAIT P0, [R7+URZ+0x2d850], R10 ;  /* 0x02d8500a070075a7 */ /* 0x000e64000800017f */
[----:B-1----:R-:W-:Y:S05]  /*18820*/  @!P0 BRA `(.L_x_10928) ;  /* 0x000000cc00d08947 */ /* 0x002fea0003800000 */
.L_x_10927:
[----:B------:R-:W-:Y:S01]  /*18830*/  IMAD R2, R16, 0x600, R3 ;  /* 0x0000060010027824 */ /* 0x000fe200078e0203 */
[----:B------:R-:W2:Y:S01]  /*18840*/  LDL.LU R15, [R1+0x5c] ;  /* 0x00005c00010f7983 */ /* 0x000ea20000300800 */
[----:B------:R-:W-:Y:S01]  /*18850*/  IMAD.MOV.U32 R3, RZ, RZ, -0x7fffffe0 ;  /* 0x80000020ff037424 */ /* 0x000fe200078e00ff */
[----:B------:R-:W-:Y:S05]  /*18860*/  WARPSYNC.ALL ;  /* 0x0000000000007948 */ /* 0x000fea0003800000 */
[C---:B------:R-:W-:Y:S01]  /*18870*/  R2UR UR4, R8.reuse ;  /* 0x00000000080472ca */ /* 0x040fe200000e0000 */
[----:B------:R-:W-:Y:S01]  /*18880*/  WARPGROUP.ARRIVE ;  /* 0x00000000000079c5 */ /* 0x000fe20000000000 */
[----:B------:R-:W-:Y:S01]  /*18890*/  R2UR UR5, R9 ;  /* 0x00000000090572ca */ /* 0x000fe200000e0000 */
[----:B01----:R-:W-:Y:S01]  /*188a0*/  VIADD R10, R8, 0x2 ;  /* 0x00000002080a7836 */ /* 0x003fe20000000000 */
[C---:B------:R-:W-:Y:S01]  /*188b0*/  R2UR UR6, R2.reuse ;  /* 0x00000000020672ca */ /* 0x040fe200000e0000 */
[----:B------:R-:W-:Y:S01]  /*188c0*/  VIADD R12, R2, 0x40 ;  /* 0x00000040020c7836 */ /* 0x000fe20000000000 */
[----:B------:R-:W-:Y:S01]  /*188d0*/  R2UR UR7, R3 ;  /* 0x00000000030772ca */ /* 0x000fe200000e0000 */
[----:B------:R-:W-:-:S02]  /*188e0*/  IMAD.MOV.U32 R11, RZ, RZ, 0x40000040 ;  /* 0x40000040ff0b7424 */ /* 0x000fc400078e00ff */
[----:B------:R-:W-:Y:S02]  /*188f0*/  IMAD.MOV.U32 R13, RZ, RZ, -0x7fffffe0 ;  /* 0x80000020ff0d7424 */ /* 0x000fe400078e00ff */
[----:B------:R-:W-:Y:S02]  /*18900*/  IMAD.MOV.U32 R9, RZ, RZ, 0x40000040 ;  /* 0x40000040ff097424 */ /* 0x000fe400078e00ff */
[----:B------:R-:W-:Y:S02]  /*18910*/  IMAD.MOV.U32 R3, RZ, RZ, -0x7fffffe0 ;  /* 0x80000020ff037424 */ /* 0x000fe400078e00ff */
[----:B------:R-:W-:Y:S02]  /*18920*/  VIADD R16, R16, 0x1 ;  /* 0x0000000110107836 */ /* 0x000fe40000000000 */
[----:B------:R-:W-:Y:S02]  /*18930*/  IMAD.U32 R14, RZ, RZ, UR39 ;  /* 0x00000027ff0e7e24 */ /* 0x000fe4000f8e00ff */
[----:B------:R-:W-:Y:S01]  /*18940*/  HGMMA.64x96x16.F32.BF16 R88, gdesc[UR4].tnspB, R88, gsb0 ;  /* 0x41600000045879f0 */ /* 0x000fe20008001858 */
[----:B------:R-:W-:Y:S01]  /*18950*/  R2UR UR4, R10 ;  /* 0x000000000a0472ca */ /* 0x000fe200000e0000 */
[----:B------:R-:W-:Y:S01]  /*18960*/  VIADD R10, R8, 0x4 ;  /* 0x00000004080a7836 */ /* 0x000fe20000000000 */
[----:B------:R-:W-:Y:S01]  /*18970*/  R2UR UR5, R11 ;  /* 0x000000000b0572ca */ /* 0x000fe200000e0000 */
[----:B------:R-:W-:Y:S01]  /*18980*/  IMAD.MOV.U32 R11, RZ, RZ, 0x40000040 ;  /* 0x40000040ff0b7424 */ /* 0x000fe200078e00ff */
[----:B------:R-:W-:Y:S01]  /*18990*/  R2UR UR6, R12 ;  /* 0x000000000c0672ca */ /* 0x000fe200000e0000 */
[----:B------:R-:W-:Y:S01]  /*189a0*/  VIADD R12, R2, 0x80 ;  /* 0x00000080020c7836 */ /* 0x000fe20000000000 */
[----:B------:R-:W-:Y:S01]  /*189b0*/  R2UR UR7, R13 ;  /* 0x000000000d0772ca */ /* 0x000fe200000e0000 */
[----:B------:R-:W-:Y:S01]  /*189c0*/  IMAD.MOV.U32 R13, RZ, RZ, -0x7fffffe0 ;  /* 0x80000020ff0d7424 */ /* 0x000fe200078e00ff */
[----:B------:R-:W-:-:S04]  /*189d0*/  ISETP.NE.AND P2, PT, R16, 0x2, PT ;  /* 0x000000021000780c */ /* 0x000fc80003f45270 */
[----:B------:R-:W-:Y:S01]  /*189e0*/  SEL R16, R16, RZ, P2 ;  /* 0x000000ff10107207 */ /* 0x000fe20001000000 */
[----:B------:R-:W-:Y:S02]  /*189f0*/  WARPGROUP.DEPBAR.LE gsb0, 0x0 ;  /* 0x00008000000079c5 */ /* 0x000fe40000010000 */
[----:B------:R-:W-:-:S06]  /*18a00*/  WARPGROUP.ARRIVE ;  /* 0x00000000000079c5 */ /* 0x000fcc0000000000 */
        /* <DEDUP_REMOVED lines=19> */
[----:B------:R-:W-:Y:S02]  /*18b40*/  IMAD.MOV.U32 R13, RZ, RZ, -0x7fffffe0 ;  /* 0x80000020ff0d7424 */ /* 0x000fe400078e00ff */
[----:B--2---:R-:W-:-:S05]  /*18b50*/  VIADD R15, R15, 0x1 ;  /* 0x000000010f0f7836 */ /* 0x004fca0000000000 */
[----:B------:R-:W-:Y:S01]  /*18b60*/  STL [R1+0x5c], R15 ;  /* 0x00005c0f01007387 */ /* 0x000fe20000100800 */
        /* <DEDUP_REMOVED lines=28> */
[----:B------:R-:W-:Y:S01]  /*18d30*/  R2UR UR5, R11 ;  /* 0x000000000b0572ca */ /* 0x000fe200000e0000 */
[----:B------:R-:W-:Y:S01]  /*18d40*/  @!P1 VIADD R11, R7, 0x2d860 ;  /* 0x0002d860070b9836 */ /* 0x000fe20000000000 */
[----:B------:R-:W-:Y:S01]  /*18d50*/  R2UR UR6, R12 ;  /* 0x000000000c0672ca */ /* 0x000fe200000e0000 */
[----:B------:R-:W-:Y:S01]  /*18d60*/  IMAD.U32 R7, RZ, RZ, UR39 ;  /* 0x00000027ff077e24 */ /* 0x000fe2000f8e00ff */
[----:B------:R-:W-:Y:S02]  /*18d70*/  R2UR UR7, R13 ;  /* 0x000000000d0772ca */ /* 0x000fe400000e0000 */
[----:B------:R-:W-:Y:S01]  /*18d80*/  @!P1 PRMT R11, RZ, 0x654, R11 ;  /* 0x00000654ff0b9816 */ /* 0x000fe2000000000b */
[----:B------:R-:W-:-:S02]  /*18d90*/  WARPGROUP.DEPBAR.LE gsb0, 0x0 ;  /* 0x00008000000079c5 */ /* 0x000fc40000010000 */
[----:B------:R-:W-:-:S08]  /*18da0*/  WARPGROUP.ARRIVE ;  /* 0x00000000000079c5 */ /* 0x000fd00000000000 */
[----:B------:R-:W-:Y:S01]  /*18db0*/  HGMMA.64x96x16.F32.BF16 R88, gdesc[UR4].tnspB, R88, gsb0 ;  /* 0x41600000045879f0 */ /* 0x000fe20008001858 */
[----:B------:R-:W-:Y:S02]  /*18dc0*/  R2UR UR4, R8 ;  /* 0x00000000080472ca */ /* 0x000fe400000e0000 */
[----:B------:R-:W-:Y:S02]  /*18dd0*/  R2UR UR5, R9 ;  /* 0x00000000090572ca */ /* 0x000fe400000e0000 */
        /* <DEDUP_REMOVED lines=11> */
[----:B------:R-:W-:Y:S01]  /*18e90*/  SEL R2, RZ, 0x1, P2 ;  /* 0x00000001ff027807 */ /* 0x000fe20001000000 */
[----:B------:R-:W-:Y:S02]  /*18ea0*/  IMAD.MOV.U32 R3, RZ, RZ, -0x800000 ;  /* 0xff800000ff037424 */ /* 0x000fe400078e00ff */
[----:B-1----:R-:W-:Y:S01]  /*18eb0*/  FADD.FTZ R13, R8, R9 ;  /* 0x00000009080d7221 */ /* 0x002fe20000010000 */
[----:B------:R-:W-:-:S02]  /*18ec0*/  FSETP.NE.FTZ.AND P0, PT, R12, RZ, PT ;  /* 0x000000ff0c00720b */ /* 0x000fc40003f15000 */
[----:B------:R-:W-:Y:S01]  /*18ed0*/  LOP3.LUT R19, R19, R2, RZ, 0x3c, !PT ;  /* 0x0000000213137212 */ /* 0x000fe200078e3cff */
[----:B------:R-:W-:Y:S01]  /*18ee0*/  IMAD.MOV.U32 R2, RZ, RZ, RZ ;  /* 0x000000ffff027224 */ /* 0x000fe200078e00ff */
        /* <DEDUP_REMOVED lines=8> */
[----:B------:R-:W-:Y:S02]  /*18f70*/  WARPGROUP.DEPBAR.LE gsb0, 0x0 ;  /* 0x00008000000079c5 */ /* 0x000fe40000010000 */
[----:B------:R-:W-:Y:S01]  /*18f80*/  WARPGROUP.ARRIVE ;  /* 0x00000000000079c5 */ /* 0x000fe20000000000 */
[----:B------:R-:W0:Y:S01]  /*18f90*/  @P3 MUFU.RCP R2, R13 ;  /* 0x0000000d00023308 */ /* 0x000e220000001000 */
[----:B-1----:R-:W-:Y:S01]  /*18fa0*/  @P3 FMUL.FTZ R9, R10, 0.69314718246459960938 ;  /* 0x3f3172180a093820 */ /* 0x002fe20000410000 */
[----:B------:R-:W-:-:S03]  /*18fb0*/  PLOP3.LUT P0, PT, PT, PT, PT, 0x8, 0x0 ;  /* 0x000000000000781c */ /* 0x000fc60003f0e170 */
[----:B------:R-:W-:Y:S01]  /*18fc0*/  HGMMA.64x96x16.F32.BF16 R88, gdesc[UR4].tnspB, R88, gsb0 ;  /* 0x41600000045879f0 */ /* 0x000fe20008001858 */
[----:B------:R-:W-:Y:S02]  /*18fd0*/  @P3 FFMA.FTZ R4, R14, R6, R9 ;  /* 0x000000060e043223 */ /* 0x000fe40000010009 */
        /* <DEDUP_REMOVED lines=50> */
.L_x_10819:
        /* <DEDUP_REMOVED lines=12> */
[----:B------:R-:W3:Y:S02]  /*193c0*/  LDC R44, c[0x0][0xbe8] ;  /* 0x0002fa00ff2c7b82 */ /* 0x000ee40000000800 */
[----:B------:R-:W4:Y:S04]  /*193d0*/  LDL.LU R36, [R1+0x54] ;  /* 0x0000540001247983 */ /* 0x000f280000300800 */
[----:B------:R-:W3:Y:S01]  /*193e0*/  LDL R42, [R1+0x58] ;  /* 0x00005800012a7983 */ /* 0x000ee20000100800 */
[----:B------:R-:W0:Y:S01]  /*193f0*/  S2R R5, SR_SWINHI ;  /* 0x0000000000057919 */ /* 0x000e220000002f00 */
[----:B------:R-:W-:-:S02]  /*19400*/  MOV R34, R2 ;  /* 0x0000000200227202 */ /* 0x000fc40000000f00 */
[----:B0-----:R-:W-:-:S03]  /*19410*/  MOV R35, R5 ;  /* 0x0000000500237202 */ /* 0x001fc60000000f00 */
[----:B--2---:R-:W-:-:S03]  /*19420*/  IMAD.WIDE R8, R0, 0x2, R34 ;  /* 0x0000000200087825 */ /* 0x004fc600078e0222 */
[C---:B------:R-:W-:Y:S02]  /*19430*/  LOP3.LUT R5, R8.reuse, 0x180, RZ, 0xc0, !PT ;  /* 0x0000018008057812 */ /* 0x040fe400078ec0ff */
[C---:B------:R-:W-:Y:S02]  /*19440*/  IADD3 R10, P2, R8.reuse, 0x3020, RZ ;  /* 0x00003020080a7810 */ /* 0x040fe40007f5e0ff */
[----:B------:R-:W-:Y:S02]  /*19450*/  SHF.R.U64 R5, R5, 0x3, RZ ;  /* 0x0000000305057819 */ /* 0x000fe400000012ff */
[C---:B------:R-:W-:Y:S02]  /*19460*/  IADD3 R11, P4, R8.reuse, 0x20, RZ ;  /* 0x00000020080b7810 */ /* 0x040fe40007f9e0ff */
[C---:B------:R-:W-:Y:S02]  /*19470*/  IADD3 R31, P3, R8.reuse, 0x3000, RZ ;  /* 0x00003000081f7810 */ /* 0x040fe40007f7e0ff */
[----:B------:R-:W-:-:S02]  /*19480*/  IADD3 R12, P1, R8, 0x6000, RZ ;  /* 0x00006000080c7810 */ /* 0x000fc40007f3e0ff */
[----:B------:R-:W-:Y:S02]  /*19490*/  IADD3 R37, P0, R8, 0x6020, RZ ;  /* 0x0000602008257810 */ /* 0x000fe40007f1e0ff */
[----:B------:R-:W-:Y:S02]  /*194a0*/  LOP3.LUT R8, R5, R8, RZ, 0x3c, !PT ;  /* 0x0000000805087212 */ /* 0x000fe400078e3cff */
[----:B------:R-:W-:Y:S01]  /*194b0*/  LOP3.LUT R5, R10, 0x180, RZ, 0xc0, !PT ;  /* 0x000001800a057812 */ /* 0x000fe200078ec0ff */
[----:B------:R-:W-:Y:S01]  /*194c0*/  IMAD.X R15, RZ, RZ, R9, P0 ;  /* 0x000000ffff0f7224 */ /* 0x000fe200000e0609 */
[----:B----4-:R-:W-:Y:S02]  /*194d0*/  ISETP.NE.AND P0, PT, R36, RZ, PT ;  /* 0x000000ff2400720c */ /* 0x010fe40003f05270 */
[----:B------:R-:W-:-:S04]  /*194e0*/  SHF.R.U64 R5, R5, 0x3, RZ ;  /* 0x0000000305057819 */ /* 0x000fc800000012ff */
[----:B------:R-:W-:Y:S02]  /*194f0*/  LOP3.LUT R28, R5, R10, RZ, 0x3c, !PT ;  /* 0x0000000a051c7212 */ /* 0x000fe400078e3cff */
[----:B------:R-:W-:Y:S01]  /*19500*/  SEL R5, R36, UR4, P0 ;  /* 0x0000000424057c07 */ /* 0x000fe20008000000 */
[----:B------:R-:W-:Y:S05]  /*19510*/  WARPSYNC.ALL ;  /* 0x0000000000007948 */ /* 0x000fea0003800000 */
[----:B------:R-:W-:Y:S01]  /*19520*/  LOP3.LUT R0, R11, 0x180, RZ, 0xc0, !PT ;  /* 0x000001800b007812 */ /* 0x000fe200078ec0ff */
[--C-:B------:R-:W-:Y:S01]  /*19530*/  IMAD.X R25, RZ, RZ, R9.reuse, P4 ;  /* 0x000000ffff197224 */ /* 0x100fe200020e0609 */
[----:B------:R-:W-:Y:S01]  /*19540*/  LOP3.LUT R14, R37, 0x180, RZ, 0xc0, !PT ;  /* 0x00000180250e7812 */ /* 0x000fe200078ec0ff */
[--C-:B------:R-:W-:Y:S01]  /*19550*/  IMAD.X R27, RZ, RZ, R9.reuse, P3 ;  /* 0x000000ffff1b7224 */ /* 0x100fe200018e0609 */
[----:B------:R-:W-:Y:S01]  /*19560*/  SHF.R.U64 R0, R0, 0x3, RZ ;  /* 0x0000000300007819 */ /* 0x000fe200000012ff */
[--C-:B------:R-:W-:Y:S01]  /*19570*/  IMAD.X R29, RZ, RZ, R9.reuse, P2 ;  /* 0x000000ffff1d7224 */ /* 0x100fe200010e0609 */
[----:B------:R-:W-:Y:S01]  /*19580*/  MOV R30, R8 ;  /* 0x00000008001e7202 */ /* 0x000fe20000000f00 */
[----:B------:R-:W-:Y:S01]  /*19590*/  IMAD.X R13, RZ, RZ, R9, P1 ;  /* 0x000000ffff0d7224 */ /* 0x000fe200008e0609 */
[----:B------:R-:W-:Y:S01]  /*195a0*/  LOP3.LUT R24, R0, R11, RZ, 0x3c, !PT ;  /* 0x0000000b00187212 */ /* 0x000fe200078e3cff */
[----:B------:R-:W-:Y:S01]  /*195b0*/  ULDC.64 UR4, c[0x0][0xc00] ;  /* 0x0003000000047ab9 */ /* 0x000fe20000000a00 */
[----:B------:R-:W-:Y:S01]  /*195c0*/  LOP3.LUT R0, R31, 0x180, RZ, 0xc0, !PT ;  /* 0x000001801f007812 */ /* 0x000fe200078ec0ff */
[----:B------:R-:W-:Y:S01]  /*195d0*/  ULDC.64 UR6, c[0x0][0xc08] ;  /* 0x0003020000067ab9 */ /* 0x000fe20000000a00 */
[----:B------:R-:W-:-:S02]  /*195e0*/  LOP3.LUT R11, R12, 0x180, RZ, 0xc0, !PT ;  /* 0x000001800c0b7812 */ /* 0x000fc400078ec0ff */
[----:B------:R-:W-:Y:S02]  /*195f0*/  SHF.R.U64 R0, R0, 0x3, RZ ;  /* 0x0000000300007819 */ /* 0x000fe400000012ff */
[----:B------:R-:W-:Y:S02]  /*19600*/  SHF.R.U64 R11, R11, 0x3, RZ ;  /* 0x000000030b0b7819 */ /* 0x000fe400000012ff */
[----:B------:R-:W-:Y:S02]  /*19610*/  LOP3.LUT R26, R0, R31, RZ, 0x3c, !PT ;  /* 0x0000001f001a7212 */ /* 0x000fe400078e3cff */
[----:B------:R-:W-:Y:S02]  /*19620*/  SHF.R.U64 R14, R14, 0x3, RZ ;  /* 0x000000030e0e7819 */ /* 0x000fe400000012ff */
[----:B------:R-:W-:Y:S02]  /*19630*/  LOP3.LUT R12, R11, R12, RZ, 0x3c, !PT ;  /* 0x0000000c0b0c7212 */ /* 0x000fe400078e3cff */
[----:B------:R-:W-:-:S02]  /*19640*/  F2FP.BF16.F32.PACK_AB R8, R7, R6 ;  /* 0x000000060708723e */ /* 0x000fc400000010ff */
[----:B------:R-:W-:Y:S02]  /*19650*/  F2FP.BF16.F32.PACK_AB R9, R91, R90 ;  /* 0x0000005a5b09723e */ /* 0x000fe400000010ff */
[----:B------:R-:W-:Y:S02]  /*19660*/  F2FP.BF16.F32.PACK_AB R10, R93, R92 ;  /* 0x0000005c5d0a723e */ /* 0x000fe400000010ff */
[----:B------:R-:W-:Y:S01]  /*19670*/  F2FP.BF16.F32.PACK_AB R11, R95, R94 ;  /* 0x0000005e5f0b723e */ /* 0x000fe200000010ff */
[----:B------:R-:W-:Y:S01]  /*19680*/  BAR.SYNC.DEFER_BLOCKING 0x1, 0x180 ;  /* 0x0046000000007b1d */ /* 0x000fe20000010000 */
[----:B------:R-:W-:Y:S02]  /*19690*/  MOV R41, R24 ;  /* 0x0000001800297202 */ /* 0x000fe40000000f00 */
[----:B------:R-:W-:Y:S02]  /*196a0*/  MOV R0, R26 ;  /* 0x0000001a00007202 */ /* 0x000fe40000000f00 */
[----:B------:R-:W-:-:S02]  /*196b0*/  LOP3.LUT R14, R14, R37, RZ, 0x3c, !PT ;  /* 0x000000250e0e7212 */ /* 0x000fc400078e3cff */
[----:B------:R-:W-:Y:S01]  /*196c0*/  F2FP.BF16.F32.PACK_AB R24, R97, R96 ;  /* 0x000000606118723e */ /* 0x000fe200000010ff */
[----:B------:R-:W3:Y:S01]  /*196d0*/  LDC.64 R36, c[0x0][0xc00] ;  /* 0x00030000ff247b82 */ /* 0x000ee20000000a00 */
[----:B------:R-:W-:Y:S02]  /*196e0*/  F2FP.BF16.F32.PACK_AB R25, R99, R98 ;  /* 0x000000626319723e */ /* 0x000fe400000010ff */
[----:B------:R-:W-:Y:S02]  /*196f0*/  F2FP.BF16.F32.PACK_AB R26, R101, R100 ;  /* 0x00000064651a723e */ /* 0x000fe400000010ff */
[----:B------:R-:W-:Y:S02]  /*19700*/  F2FP.BF16.F32.PACK_AB R27, R103, R102 ;  /* 0x00000066671b723e */ /* 0x000fe400000010ff */
[----:B------:R-:W-:Y:S02]  /*19710*/  MOV R40, R28 ;  /* 0x0000001c00287202 */ /* 0x000fe40000000f00 */
[----:B------:R-:W-:-:S02]  /*19720*/  F2FP.BF16.F32.PACK_AB R28, R105, R104 ;  /* 0x00000068691c723e */ /* 0x000fc400000010ff */
[----:B------:R-:W-:Y:S02]  /*19730*/  F2FP.BF16.F32.PACK_AB R29, R33, R32 ;  /* 0x00000020211d723e */ /* 0x000fe400000010ff */
[----:B------:R-:W-:Y:S01]  /*19740*/  F2FP.BF16.F32.PACK_AB R31, R111, R110 ;  /* 0x0000006e6f1f723e */ /* 0x000fe200000010ff */
[----:B------:R0:W-:Y:S01]  /*19750*/  STSM.16.M88.4 [R30], R8 ;  /* 0x000000081e007844 */ /* 0x0001e20000000200 */
[----:B------:R-:W-:Y:S02]  /*19760*/  MOV R39, R12 ;  /* 0x0000000c00277202 */ /* 0x000fe40000000f00 */
[----:B------:R-:W-:Y:S01]  /*19770*/  MOV R38, R14 ;  /* 0x0000000e00267202 */ /* 0x000fe20000000f00 */
[----:B------:R2:W-:Y:S01]  /*19780*/  STSM.16.M88.4 [R41], R24 ;  /* 0x0000001829007844 */ /* 0x0005e20000000200 */
        /* <DEDUP_REMOVED lines=8> */
[----:B------:R-:W-:Y:S02]  /*19810*/  F2FP.BF16.F32.PACK_AB R11, R119, R118 ;  /* 0x00000076770b723e */ /* 0x000fe400000010ff */
[----:B--2---:R-:W-:Y:S02]  /*19820*/  F2FP.BF16.F32.PACK_AB R24, R129, R128 ;  /* 0x000000808118723e */ /* 0x004fe400000010ff */
[----:B------:R-:W-:Y:S02]  /*19830*/  F2FP.BF16.F32.PACK_AB R25, R131, R130 ;  /* 0x000000828319723e */ /* 0x000fe400000010ff */
[----:B------:R-:W-:Y:S02]  /*19840*/  F2FP.BF16.F32.PACK_AB R26, R133, R132 ;  /* 0x00000084851a723e */ /* 0x000fe400000010ff */
[----:B------:R-:W-:Y:S01]  /*19850*/  F2FP.BF16.F32.PACK_AB R27, R135, R134 ;  /* 0x00000086871b723e */ /* 0x000fe200000010ff */
[----:B------:R0:W-:Y:S04]  /*19860*/  STSM.16.M88.4 [R0], R28 ;  /* 0x0000001c00007844 */ /* 0x0001e80000000200 */
[----:B------:R2:W-:Y:S04]  /*19870*/  STSM.16.M88.4 [R40], R8 ;  /* 0x0000000828007844 */ /* 0x0005e80000000200 */
[----:B------:R4:W-:Y:S04]  /*19880*/  STSM.16.M88.4 [R39], R12 ;  /* 0x0000000c27007844 */ /* 0x0009e80000000200 */
[----:B------:R1:W-:Y:S01]  /*19890*/  STSM.16.M88.4 [R38], R24 ;  /* 0x0000001826007844 */ /* 0x0003e20000000200 */
[----:B------:R-:W-:Y:S01]  /*198a0*/  BAR.SYNC.DEFER_BLOCKING 0x1, 0x180 ;  /* 0x0046000000007b1d */ /* 0x000fe20000010000 */
[----:B------:R-:W-:-:S04]  /*198b0*/  ISETP.NE.U32.AND P3, PT, RZ, UR4, PT ;  /* 0x00000004ff007c0c */ /* 0x000fc8000bf65070 */
[----:B------:R-:W-:Y:S01]  /*198c0*/  ISETP.NE.AND.EX P3, PT, RZ, UR5, PT, P3 ;  /* 0x00000005ff007c0c */ /* 0x000fe2000bf65330 */
[----:B0-----:R-:W-:Y:S02]  /*198d0*/  IMAD.MOV.U32 R0, RZ, RZ, RZ ;  /* 0x000000ffff007224 */ /* 0x001fe400078e00ff */
[----:B---3--:R-:W-:-:S10]  /*198e0*/  IMAD.WIDE R28, R42, 0x4, R36 ;  /* 0x000000042a1c7825 */ /* 0x008fd400078e0224 */
[----:B------:R-:W5:Y:S01]  /*198f0*/  @P3 LDG.E R0, desc[UR40][R28.64] ;  /* 0x000000281c003981 */ /* 0x000f62000c1e1900 */
[----:B------:R-:W-:-:S04]  /*19900*/  ISETP.NE.U32.AND P0, PT, RZ, UR6, PT ;  /* 0x00000006ff007c0c */ /* 0x000fc8000bf05070 */
[----:B------:R-:W-:-:S13]  /*19910*/  ISETP.NE.AND.EX P0, PT, RZ, UR7, PT, P0 ;  /* 0x00000007ff007c0c */ /* 0x000fda000bf05300 */
[----:B--2---:R-:W0:Y:S01]  /*19920*/  @P0 LDC.64 R8, c[0x0][0xc08] ;  /* 0x00030200ff080b82 */ /* 0x004e220000000a00 */
[----:B------:R-:W-:Y:S01]  /*19930*/  ULDC UR6, c[0x0][0xa88] ;  /* 0x0002a20000067ab9 */ /* 0x000fe20000000800 */
[----:B----4-:R-:W-:Y:S01]  /*19940*/  IMAD.MOV.U32 R14, RZ, RZ, 0x9b8 ;  /* 0x000009b8ff0e7424 */ /* 0x010fe200078e00ff */
[----:B------:R-:W-:Y:S01]  /*19950*/  ISETP.GT.AND P1, PT, R5, 0x1, PT ;  /* 0x000000010500780c */ /* 0x000fe20003f24270 */
[----:B------:R-:W-:-:S03]  /*19960*/  IMAD.U32 R31, RZ, RZ, UR6 ;  /* 0x00000006ff1f7e24 */ /* 0x000fc6000f8e00ff */
[----:B------:R-:W-:-:S04]  /*19970*/  SEL R14, R14, 0x978, P1 ;  /* 0x000009780e0e7807 */ /* 0x000fc80000800000 */
[----:B------:R2:W3:Y:S01]  /*19980*/  LDC.64 R10, c[0x0][R14+0x218] ;  /* 0x000086000e0a7b82 */ /* 0x0004e20000000a00 */
[----:B0-----:R-:W-:-:S07]  /*19990*/  @P0 IMAD.WIDE R8, R42, 0x4, R8 ;  /* 0x000000042a080825 */ /* 0x001fce00078e0208 */
[----:B------:R2:W0:Y:S01]  /*199a0*/  LDC.64 R12, c[0x0][R14+0x228] ;  /* 0x00008a000e0c7b82 */ /* 0x0004220000000a00 */
[----:B------:R4:W5:Y:S07]  /*199b0*/  @P0 LDG.E R31, desc[UR40][R8.64] ;  /* 0x00000028081f0981 */ /* 0x00096e000c1e1900 */
[----:B----4-:R2:W4:Y:S01]  /*199c0*/  LDC.64 R8, c[0x0][R14+0x220] ;  /* 0x000088000e087b82 */ /* 0x0105220000000a00 */
[----:B------:R-:W-:Y:S01]  /*199d0*/  ISETP.NE.AND P2, PT, R44, 0x1, PT ;  /* 0x000000012c00780c */ /* 0x000fe20003f45270 */
[----:B-1-3--:R-:W-:-:S12]  /*199e0*/  @P0 BRA `(.L_x_10931) ;  /* 0x0000000000100947 */ /* 0x00afd80003800000 */
[----:B------:R-:W-:Y:S05]  /*199f0*/  @!P3 BRA `(.L_x_10931) ;  /* 0x00000000000cb947 */ /* 0x000fea0003800000 */
[----:B------:R-:W3:Y:S04]  /*19a00*/  LDG.E R24, desc[UR40][R28.64] ;  /* 0x000000281c187981 */ /* 0x000ee8000c1e1900 */
[----:B-----5:R-:W3:Y:S02]  /*19a10*/  LDG.E R31, desc[UR40][R28.64+0x4] ;  /* 0x000004281c1f7981 */ /* 0x020ee4000c1e1900 */
[----:B---3--:R-:W-:-:S07]  /*19a20*/  IMAD.IADD R31, R31, 0x1, -R24 ;  /* 0x000000011f1f7824 */ /* 0x008fce00078e0a18 */
.L_x_10931:
[----:B------:R-:W3:Y:S04]  /*19a30*/  LDL R51, [R1+0x50] ;  /* 0x0000500001337983 */ /* 0x000ee80000100800 */
[----:B------:R-:W3:Y:S04]  /*19a40*/  LDL R28, [R1+0x44] ;  /* 0x00004400011c7983 */ /* 0x000ee80000100800 */
[----:B------:R-:W3:Y:S04]  /*19a50*/  LDL R52, [R1+0x1c] ;  /* 0x00001c0001347983 */ /* 0x000ee80000100800 */
[----:B------:R-:W3:Y:S01]  /*19a60*/  LDL R50, [R1+0x60] ;  /* 0x0000600001327983 */ /* 0x000ee20000100800 */
[----:B--2---:R-:W1:Y:S03]  /*19a70*/  LDC.64 R14, c[0x0][R14+0x210] ;  /* 0x000084000e0e7b82 */ /* 0x004e660000000a00 */
[----:B------:R-:W2:Y:S04]  /*19a80*/  LDL R36, [R1+0x68] ;  /* 0x0000680001247983 */ /* 0x000ea80000100800 */
[----:B------:R-:W2:Y:S01]  /*19a90*/  LDL R30, [R1+0x64] ;  /* 0x00006400011e7983 */ /* 0x000ea20000100800 */
[----:B------:R-:W-:Y:S01]  /*19aa0*/  ISETP.NE.U32.AND P0, PT, RZ, UR4, PT ;  /* 0x00000004ff007c0c */ /* 0x000fe2000bf05070 */
[----:B------:R-:W0:Y:S03]  /*19ab0*/  @P2 LDC R26, c[0x0][0xbec] ;  /* 0x0002fb00ff1a2b82 */ /* 0x000e260000000800 */
[----:B------:R-:W-:-:S02]  /*19ac0*/  ISETP.NE.AND.EX P0, PT, RZ, UR5, PT, P0 ;  /* 0x00000005ff007c0c */ /* 0x000fc4000bf05300 */
[----:B------:R-:W-:-:S03]  /*19ad0*/  SHF.R.S32.HI R5, RZ, 0x1f, R42 ;  /* 0x0000001fff057819 */ /* 0x000fc6000001142a */
[----:B------:R-:W1:Y:S01]  /*19ae0*/  @P2 LDC R39, c[0x0][0xbf0] ;  /* 0x0002fc00ff272b82 */ /* 0x000e620000000800 */
[----:B------:R-:W-:-:S07]  /*19af0*/  SEL R45, R42, RZ, !P0 ;  /* 0x000000ff2a2d7207 */ /* 0x000fce0004000000 */
[----:B------:R-:W0:Y:S01]  /*19b00*/  LDC.64 R24, c[0x0][0xba8] ;  /* 0x0002ea00ff187b82 */ /* 0x000e220000000a00 */
[----:B------:R-:W-:Y:S01]  /*19b10*/  SEL R5, R5, RZ, !P0 ;  /* 0x000000ff05057207 */ /* 0x000fe20004000000 */
[----:B----4-:R-:W-:-:S04]  /*19b20*/  IMAD R9, R9, R45, RZ ;  /* 0x0000002d09097224 */ /* 0x010fc800078e02ff */
[C---:B------:R-:W-:Y:S02]  /*19b30*/  IMAD R37, R8.reuse, R5, R9 ;  /* 0x0000000508257224 */ /* 0x040fe400078e0209 */
[----:B------:R-:W-:Y:S01]  /*19b40*/  IMAD.WIDE.U32 R8, R8, R45, RZ ;  /* 0x0000002d08087225 */ /* 0x000fe200078e00ff */
[----:B-----5:R-:W-:Y:S01]  /*19b50*/  SHF.R.S32.HI R47, RZ, 0x1f, R0 ;  /* 0x0000001fff2f7819 */ /* 0x020fe20000011400 */
[----:B0-----:R-:W0:Y:S08]  /*19b60*/  @!P1 LDC R24, c[0x0][0xb50] ;  /* 0x0002d400ff189b82 */ /* 0x001e300000000800 */
[----:B------:R-:W4:Y:S01]  /*19b70*/  @!P1 LDC R25, c[0x0][0xb54] ;  /* 0x0002d500ff199b82 */ /* 0x000f220000000800 */
[----:B------:R-:W-:-:S02]  /*19b80*/  IMAD R46, R31, R44, RZ ;  /* 0x0000002c1f2e7224 */ /* 0x000fc400078e02ff */
[-C--:B---3--:R-:W-:Y:S02]  /*19b90*/  IMAD R27, R11, R51.reuse, RZ ;  /* 0x000000330b1b7224 */ /* 0x088fe400078e02ff */
[----:B------:R-:W-:-:S04]  /*19ba0*/  IMAD.WIDE.U32 R10, R10, R51, RZ ;  /* 0x000000330a0a7225 */ /* 0x000fc800078e00ff */
[----:B------:R-:W-:Y:S01]  /*19bb0*/  IMAD.IADD R29, R28, 0x1, R52 ;  /* 0x000000011c1d7824 */ /* 0x000fe200078e0234 */
[----:B------:R-:W-:Y:S01]  /*19bc0*/  IADD3 R10, P0, P3, R8, R10, R0 ;  /* 0x0000000a080a7210 */ /* 0x000fe20007b1e000 */
[----:B------:R-:W-:Y:S02]  /*19bd0*/  IMAD.IADD R28, R11, 0x1, R27 ;  /* 0x000000010b1c7824 */ /* 0x000fe400078e021b */
[----:B------:R-:W-:Y:S01]  /*19be0*/  @P2 IMAD.HI.U32 R8, R29, R26, RZ ;  /* 0x0000001a1d082227 */ /* 0x000fe200078e00ff */
[----:B------:R-:W-:-:S03]  /*19bf0*/  SEL R5, R50, RZ, P1 ;  /* 0x000000ff32057207 */ /* 0x000fc60000800000 */
[----:B------:R-:W-:Y:S02]  /*19c00*/  IMAD.IADD R11, R9, 0x1, R37 ;  /* 0x00000001090b7824 */ /* 0x000fe400078e0225 */
[----:B------:R-:W-:Y:S01]  /*19c10*/  IMAD.MOV.U32 R9, RZ, RZ, R29 ;  /* 0x000000ffff097224 */ /* 0x000fe200078e001d */
[----:B-1----:R-:W-:Y:S01]  /*19c20*/  @P2 SHF.R.U32.HI R9, RZ, R39, R8 ;  /* 0x00000027ff092219 */ /* 0x002fe20000011608 */
[-C--:B------:R-:W-:Y:S02]  /*19c30*/  IMAD R27, R13, R5.reuse, RZ ;  /* 0x000000050d1b7224 */ /* 0x080fe400078e02ff */
[----:B------:R-:W-:-:S04]  /*19c40*/  IMAD.WIDE.U32 R12, R12, R5, RZ ;  /* 0x000000050c0c7225 */ /* 0x000fc800078e00ff */
[----:B------:R-:W-:Y:S01]  /*19c50*/  IMAD.MOV R5, RZ, RZ, -R9 ;  /* 0x000000ffff057224 */ /* 0x000fe200078e0a09 */
[----:B------:R-:W-:Y:S01]  /*19c60*/  IADD3.X R11, R11, R28, R47, P0, P3 ;  /* 0x0000001c0b0b7210 */ /* 0x000fe200007e642f */
[----:B------:R-:W-:Y:S01]  /*19c70*/  IMAD.IADD R27, R13, 0x1, R27 ;  /* 0x000000010d1b7824 */ /* 0x000fe200078e021b */
[----:B------:R-:W-:Y:S01]  /*19c80*/  IADD3 R12, P0, P3, R9, R10, R12 ;  /* 0x0000000a090c7210 */ /* 0x000fe20007b1e00c */
[----:B------:R-:W-:Y:S01]  /*19c90*/  IMAD R5, R44, R5, R29 ;  /* 0x000000052c057224 */ /* 0x000fe200078e021d */
[----:B------:R-:W-:-:S04]  /*19ca0*/  SHF.R.S32.HI R8, RZ, 0x1f, R9 ;  /* 0x0000001fff087819 */ /* 0x000fc80000011409 */
        /* <DEDUP_REMOVED lines=8> */
[----:B------:R-:W-:Y:S01]  /*19d30*/  SHFL.IDX PT, R8, R24, RZ, 0x1c1f ;  /* 0x001c1fff18087589 */ /* 0x000fe200000e0000 */
[----:B--2---:R-:W-:-:S03]  /*19d40*/  IMAD.IADD R25, R36, 0x1, R52 ;  /* 0x0000000124197824 */ /* 0x004fc600078e0234 */
[----:B------:R-:W0:Y:S04]  /*19d50*/  SHFL.IDX PT, R9, R5, RZ, 0x1c1f ;  /* 0x001c1fff05097589 */ /* 0x000e2800000e0000 */
[----:B------:R-:W-:Y:S04]  /*19d60*/  SHFL.IDX PT, R10, R24, 0x1, 0x1c1f ;  /* 0x003c1f00180a7f89 */ /* 0x000fe800000e0000 */
[----:B------:R-:W1:Y:S01]  /*19d70*/  SHFL.IDX PT, R11, R5, 0x1, 0x1c1f ;  /* 0x003c1f00050b7f89 */ /* 0x000e6200000e0000 */
        /* <DEDUP_REMOVED lines=9> */
[----:B------:R-:W-:Y:S01]  /*19e10*/  ULDC.64 UR4, c[0x0][0xaa0] ;  /* 0x0002a80000047ab9 */ /* 0x000fe20000000a00 */
        /* <DEDUP_REMOVED lines=9> */
[C---:B------:R-:W-:Y:S01]  /*19eb0*/  IADD3 R6, P5, R34.reuse, 0x7800, RZ ;  /* 0x0000780022067810 */ /* 0x040fe20007fbe0ff */
[----:B------:R-:W-:Y:S01]  /*19ec0*/  IMAD R47, R47, UR4, RZ ;  /* 0x000000042f2f7c24 */ /* 0x000fe2000f8e02ff */
[----:B------:R-:W-:Y:S02]  /*19ed0*/  IADD3 R25, P0, R34, 0x1800, RZ ;  /* 0x0000180022197810 */ /* 0x000fe40007f1e0ff */
[----:B------:R-:W-:Y:S02]  /*19ee0*/  LOP3.LUT R3, R6, 0x180, RZ, 0xc0, !PT ;  /* 0x0000018006037812 */ /* 0x000fe400078ec0ff */
[----:B------:R-:W-:Y:S01]  /*19ef0*/  IADD3 R29, P1, R34, 0x3000, RZ ;  /* 0x00003000221d7810 */ /* 0x000fe20007f3e0ff */
[----:B------:R-:W-:Y:S01]  /*19f00*/  IMAD.WIDE.U32 R12, R0, UR4, RZ ;  /* 0x00000004000c7c25 */ /* 0x000fe2000f8e00ff */
[----:B------:R-:W-:Y:S02]  /*19f10*/  SHF.R.U64 R3, R3, 0x3, RZ ;  /* 0x0000000303037819 */ /* 0x000fe400000012ff */
[----:B------:R-:W-:Y:S01]  /*19f20*/  IADD3 R33, P3, R34, 0x4800, RZ ;  /* 0x0000480022217810 */ /* 0x000fe20007f7e0ff */
[----:B------:R-:W-:Y:S01]  /*19f30*/  IMAD.X R41, RZ, RZ, R35, P5 ;  /* 0x000000ffff297224 */ /* 0x000fe200028e0623 */
[----:B------:R-:W-:-:S02]  /*19f40*/  LOP3.LUT R40, R3, R6, RZ, 0x3c, !PT ;  /* 0x0000000603287212 */ /* 0x000fc400078e3cff */
[----:B------:R-:W1:Y:S01]  /*19f50*/  @P2 LDC R3, c[0x0][0xbec] ;  /* 0x0002fb00ff032b82 */ /* 0x000e620000000800 */
[----:B------:R-:W-:Y:S01]  /*19f60*/  IADD3 R37, P4, R34, 0x6000, RZ ;  /* 0x0000600022257810 */ /* 0x000fe20007f9e0ff */
[----:B------:R-:W-:Y:S01]  /*19f70*/  IMAD R47, R0, UR5, R47 ;  /* 0x00000005002f7c24 */ /* 0x000fe2000f8e022f */
[----:B------:R-:W-:Y:S01]  /*19f80*/  LOP3.LUT R24, R25, 0x180, RZ, 0xc0, !PT ;  /* 0x0000018019187812 */ /* 0x000fe200078ec0ff */
[----:B------:R-:W-:Y:S01]  /*19f90*/  IMAD R0, R15, 0x60, R10 ;  /* 0x000000600f007824 */ /* 0x000fe200078e020a */
[----:B------:R-:W-:Y:S01]  /*19fa0*/  LOP3.LUT R28, R29, 0x180, RZ, 0xc0, !PT ;  /* 0x000001801d1c7812 */ /* 0x000fe200078ec0ff */
[----:B------:R-:W5:Y:S01]  /*19fb0*/  LD.E.128 R40, desc[UR40][R40.64] ;  /* 0x0000002828287980 */ /* 0x000f62000c101d00 */
[----:B------:R-:W-:Y:S02]  /*19fc0*/  LOP3.LUT R32, R33, 0x180, RZ, 0xc0, !PT ;  /* 0x0000018021207812 */ /* 0x000fe400078ec0ff */
[----:B------:R-:W-:Y:S02]  /*19fd0*/  LOP3.LUT R36, R37, 0x180, RZ, 0xc0, !PT ;  /* 0x0000018025247812 */ /* 0x000fe400078ec0ff */
[----:B------:R-:W-:Y:S01]  /*19fe0*/  LOP3.LUT R5, R34, 0x180, RZ, 0xc0, !PT ;  /* 0x0000018022057812 */ /* 0x000fe200078ec0ff */
[----:B------:R-:W-:Y:S01]  /*19ff0*/  IMAD.IADD R13, R13, 0x1, R47 ;  /* 0x000000010d0d7824 */ /* 0x000fe200078e022f */
[----:B------:R-:W-:Y:S01]  /*1a000*/  SHF.R.U64 R24, R24, 0x3, RZ ;  /* 0x0000000318187819 */ /* 0x000fe200000012ff */
[----:B------:R-:W-:Y:S01]  /*1a010*/  ULDC.64 UR4, c[0x0][0xae8] ;  /* 0x0002ba0000047ab9 */ /* 0x000fe20000000a00 */
[----:B------:R-:W-:Y:S01]  /*1a020*/  SHF.R.U64 R28, R28, 0x3, RZ ;  /* 0x000000031c1c7819 */ /* 0x000fe200000012ff */
[----:B------:R-:W-:Y:S01]  /*1a030*/  IMAD.IADD R14, R52, 0x1, R0 ;  /* 0x00000001340e7824 */ /* 0x000fe200078e0200 */
[----:B------:R-:W-:-:S02]  /*1a040*/  SHF.R.U64 R32, R32, 0x3, RZ ;  /* 0x0000000320207819 */ /* 0x000fc400000012ff */
[----:B------:R-:W-:Y:S02]  /*1a050*/  SHF.R.U64 R36, R36, 0x3, RZ ;  /* 0x0000000324247819 */ /* 0x000fe400000012ff */
[----:B------:R-:W-:Y:S01]  /*1a060*/  SHF.R.U64 R5, R5, 0x3, RZ ;  /* 0x0000000305057819 */ /* 0x000fe200000012ff */
[----:B------:R-:W-:Y:S01]  /*1a070*/  IMAD.WIDE.U32 R12, R51, UR4, R12 ;  /* 0x00000004330c7c25 */ /* 0x000fe2000f8e000c */
[----:B------:R-:W-:Y:S02]  /*1a080*/  LOP3.LUT R24, R24, R25, RZ, 0x3c, !PT ;  /* 0x0000001918187212 */ /* 0x000fe400078e3cff */
[----:B------:R-:W-:Y:S01]  /*1a090*/  LOP3.LUT R28, R28, R29, RZ, 0x3c, !PT ;  /* 0x0000001d1c1c7212 */ /* 0x000fe200078e3cff */
[----:B-1----:R-:W-:Y:S01]  /*1a0a0*/  @P2 IMAD.HI.U32 R0, R14, R3, RZ ;  /* 0x000000030e002227 */ /* 0x002fe200078e00ff */
[----:B------:R-:W-:Y:S02]  /*1a0b0*/  LOP3.LUT R32, R32, R33, RZ, 0x3c, !PT ;  /* 0x0000002120207212 */ /* 0x000fe400078e3cff */
[----:B------:R-:W-:Y:S01]  /*1a0c0*/  LOP3.LUT R36, R36, R37, RZ, 0x3c, !PT ;  /* 0x0000002524247212 */ /* 0x000fe200078e3cff */
[--C-:B------:R-:W-:Y:S01]  /*1a0d0*/  IMAD.X R25, RZ, RZ, R35.reuse, P0 ;  /* 0x000000ffff197224 */ /* 0x100fe200000e0623 */
[----:B------:R-:W-:Y:S01]  /*1a0e0*/  LOP3.LUT R4, R5, R34, RZ, 0x3c, !PT ;  /* 0x0000002205047212 */ /* 0x000fe200078e3cff */
[----:B------:R-:W-:Y:S01]  /*1a0f0*/  IMAD.X R29, RZ, RZ, R35, P1 ;  /* 0x000000ffff1d7224 */ /* 0x000fe200008e0623 */
[----:B------:R-:W-:Y:S01]  /*1a100*/  SHF.R.S32.HI R8, RZ, 0x1f, R45 ;  /* 0x0000001fff087819 */ /* 0x000fe2000001142d */
[----:B------:R-:W-:-:S02]  /*1a110*/  IMAD.X R33, RZ, RZ, R35, P3 ;  /* 0x000000ffff217224 */ /* 0x000fc400018e0623 */
[--C-:B------:R-:W-:Y:S01]  /*1a120*/  IMAD.X R37, RZ, RZ, R35.reuse, P4 ;  /* 0x000000ffff257224 */ /* 0x100fe200020e0623 */
[----:B------:R-:W5:Y:S01]  /*1a130*/  LD.E.128 R24, desc[UR40][R24.64] ;  /* 0x0000002818187980 */ /* 0x000f62000c101d00 */
[----:B------:R-:W-:Y:S02]  /*1a140*/  IMAD.MOV.U32 R5, RZ, RZ, R35 ;  /* 0x000000ffff057224 */ /* 0x000fe400078e0023 */
[----:B------:R-:W-:Y:S01]  /*1a150*/  IMAD R13, R51, UR5, R13 ;  /* 0x00000005330d7c24 */ /* 0x000fe2000f8e020d */
[----:B------:R-:W-:Y:S01]  /*1a160*/  ULDC.64 UR4, c[0x0][0xaf0] ;  /* 0x0002bc0000047ab9 */ /* 0x000fe20000000a00 */
[----:B------:R-:W-:Y:S01]  /*1a170*/  IMAD.MOV.U32 R3, RZ, RZ, R14 ;  /* 0x000000ffff037224 */ /* 0x000fe200078e000e */
[----:B0-----:R-:W-:Y:S01]  /*1a180*/  @P2 SHF.R.U32.HI R3, RZ, R11, R0 ;  /* 0x0000000bff032219 */ /* 0x001fe20000011600 */
[----:B------:R-:W-:Y:S01]  /*1a190*/  IMAD R8, R8, UR4, RZ ;  /* 0x0000000408087c24 */ /* 0x000fe2000f8e02ff */
[----:B------:R-:W5:Y:S01]  /*1a1a0*/  LD.E.128 R4, desc[UR40][R4.64] ;  /* 0x0000002804047980 */ /* 0x000f62000c101d00 */
[----:B------:R-:W-:Y:S01]  /*1a1b0*/  IMAD.WIDE.U32 R12, R45, UR4, R12 ;  /* 0x000000042d0c7c25 */ /* 0x000fe2000f8e000c */
[----:B------:R-:W-:-:S02]  /*1a1c0*/  SHF.R.S32.HI R0, RZ, 0x1f, R3 ;  /* 0x0000001fff007819 */ /* 0x000fc40000011403 */
[----:B------:R-:W5:Y:S01]  /*1a1d0*/  LD.E.128 R28, desc[UR40][R28.64] ;  /* 0x000000281c1c7980 */ /* 0x000f62000c101d00 */
[----:B------:R-:W-:Y:S01]  /*1a1e0*/  IMAD R11, R45, UR5, R8 ;  /* 0x000000052d0b7c24 */ /* 0x000fe2000f8e0208 */
[----:B------:R-:W-:Y:S02]  /*1a1f0*/  ULDC.64 UR4, c[0x0][0xae0] ;  /* 0x0002b80000047ab9 */ /* 0x000fe40000000a00 */
[----:B------:R-:W5:Y:S01]  /*1a200*/  LD.E.128 R32, desc[UR40][R32.64] ;  /* 0x0000002820207980 */ /* 0x000f62000c101d00 */
[----:B------:R-:W-:-:S03]  /*1a210*/  IMAD.MOV R15, RZ, RZ, -R3 ;  /* 0x000000ffff0f7224 */ /* 0x000fc600078e0a03 */
[----:B------:R-:W5:Y:S01]  /*1a220*/  LD.E.128 R36, desc[UR40][R36.64] ;  /* 0x0000002824247980 */ /* 0x000f62000c101d00 */
        /* <DEDUP_REMOVED lines=8> */
[----:B------:R-:W-:Y:S02]  /*1a2b0*/  IMAD R11, R44, R15, R14 ;  /* 0x0000000f2c0b7224 */ /* 0x000fe400078e020e */
[----:B------:R-:W-:-:S04]  /*1a2c0*/  IMAD.WIDE.U32 R12, R3, UR4, R12 ;  /* 0x00000004030c7c25 */ /* 0x000fc8000f8e000c */
[----:B------:R-:W-:Y:S01]  /*1a2d0*/  IMAD R15, R3, UR5, R0 ;  /* 0x00000005030f7c24 */ /* 0x000fe2000f8e0200 */
[----:B------:R-:W-:Y:S01]  /*1a2e0*/  SHF.R.S32.HI R3, RZ, 0x1f, R11 ;  /* 0x0000001fff037819 */ /* 0x000fe2000001140b */
        /* <DEDUP_REMOVED lines=20> */
.L_x_11161:
[----:B------:R-:W-:Y:S01]  /*1a430*/  IMAD.IADD R45, R10, 0x1, R52 ;  /* 0x000000010a2d7824 */ /* 0x000fe200078e0234 */
        /* <DEDUP_REMOVED lines=9> */
[C---:B------:R-:W-:Y:S01]  /*1a4d0*/  @!P2 LEA R20, P4, R44.reuse, R14, 0x1 ;  /* 0x0000000e2c14a211 */ /* 0x040fe200078808ff */
[----:B------:R-:W-:Y:S01]  /*1a4e0*/  @!P0 IMAD.WIDE R10, R9, 0x2, R14 ;  /* 0x00000002090a8825 */ /* 0x000fe200078e020e */
[-C--:B------:R-:W-:Y:S02]  /*1a4f0*/  @!P1 LEA.HI.X R13, R47, R3.reuse, R48, 0x1, P3 ;  /* 0x000000032f0d9211 */ /* 0x080fe400018f0c30 */
[----:B------:R-:W-:Y:S02]  /*1a500*/  @!P2 LEA.HI.X R21, R44, R3, R49, 0x1, P4 ;  /* 0x000000032c15a211 */ /* 0x000fe400020f0c31 */
[----:B-----5:R3:W-:Y:S04]  /*1a510*/  @!P0 ST.E.128 desc[UR40][R10.64], R4 ;  /* 0x000000040a008985 */ /* 0x0207e8000c101d28 */
[----:B------:R3:W-:Y:S04]  /*1a520*/  @!P1 ST.E.128 desc[UR40][R12.64], R28 ;  /* 0x0000001c0c009985 */ /* 0x0007e8000c101d28 */
[----:B------:R3:W-:Y:S02]  /*1a530*/  @!P2 ST.E.128 desc[UR40][R20.64], R36 ;  /* 0x000000241400a985 */ /* 0x0007e4000c101d28 */
.L_x_10935:
[----:B------:R-:W-:Y:S05]  /*1a540*/  BSYNC B1 ;  /* 0x0000000000017941 */ /* 0x000fea0003800000 */
.L_x_10934:
[----:B------:R-:W-:-:S03]  /*1a550*/  UMOV UR4, 0xffffffff ;  /* 0xffffffff00047882 */ /* 0x000fc60000000000 */
[----:B------:R-:W-:Y:S05]  /*1a560*/  BRA.DIV UR4, `(.L_x_10936) ;  /* 0x000000b204c87947 */ /* 0x000fea000b800000 */
[----:B-1----:R1:W4:Y:S04]  /*1a570*/  SHFL.IDX PT, R3, R8, 0x1, 0x1c1f ;  /* 0x003c1f0008037f89 */ /* 0x00232800000e0000 */
[----:B--2---:R1:W2:Y:S02]  /*1a580*/  SHFL.IDX PT, R14, R0, 0x1, 0x1c1f ;  /* 0x003c1f00000e7f89 */ /* 0x0042a400000e0000 */
.L_x_11165:
[----:B---3-5:R-:W-:-:S05]  /*1a590*/  VIADD R5, R45, 0x60 ;  /* 0x000000602d057836 */ /* 0x028fca0000000000 */
[----:B------:R-:W-:-:S13]  /*1a5a0*/  ISETP.GE.AND P0, PT, R5, R46, PT ;  /* 0x0000002e0500720c */ /* 0x000fda0003f06270 */
[----:B------:R-:W-:Y:S05]  /*1a5b0*/  @P0 BRA `(.L_x_10937) ;  /* 0x0000001800740947 */ /* 0x000fea0003800000 */
[----:B------:R-:W-:Y:S02]  /*1a5c0*/  ULDC UR4, c[0x0][0xac8] ;  /* 0x0002b20000047ab9 */ /* 0x000fe40000000800 */
[----:B------:R-:W-:Y:S02]  /*1a5d0*/  ISETP.GE.AND P1, PT, R9, UR4, PT ;  /* 0x0000000409007c0c */ /* 0x000fe4000bf26270 */
[----:B------:R-:W-:-:S11]  /*1a5e0*/  ISETP.GE.AND P2, PT, R47, UR4, PT ;  /* 0x000000042f007c0c */ /* 0x000fd6000bf46270 */
[----:B----4-:R-:W-:Y:S02]  /*1a5f0*/  @!P1 IMAD.MOV.U32 R15, RZ, RZ, R3 ;  /* 0x000000ffff0f9224 */ /* 0x010fe400078e0003 */
[----:B--2---:R-:W-:Y:S01]  /*1a600*/  @!P2 LEA R6, P0, R47, R14, 0x1 ;  /* 0x0000000e2f06a211 */ /* 0x004fe200078008ff */
[----:B------:R-:W-:-:S03]  /*1a610*/  @!P1 IMAD.WIDE R4, R9, 0x2, R14 ;  /* 0x0000000209049825 */ /* 0x000fc600078e020e */
        /* <DEDUP_REMOVED lines=9> */
.L_x_10932:
        /* <DEDUP_REMOVED lines=46> */
.L_x_11168:
[----:B------:R-:W-:Y:S01]  /*1a990*/  ISETP.GE.AND P0, PT, R25, R46, PT ;  /* 0x0000002e1900720c */ /* 0x000fe20003f06270 */
[----:B------:R-:W-:-:S12]  /*1a9a0*/  BSSY B1, `(.L_x_10939) ;  /* 0x0000051000017945 */ /* 0x000fd80003800000 */
[----:B------:R-:W-:Y:S05]  /*1a9b0*/  @P0 BRA `(.L_x_10940) ;  /* 0x00000004003c0947 */ /* 0x000fea0003800000 */
[----:B------:R-:W-:Y:S01]  /*1a9c0*/  ULDC UR4, c[0x0][0xac8] ;  /* 0x0002b20000047ab9 */ /* 0x000fe20000000800 */
[C---:B------:R-:W-:Y:S01]  /*1a9d0*/  VIADD R15, R137.reuse, 0x8 ;  /* 0x00000008890f7836 */ /* 0x040fe20000000000 */
[C---:B------:R-:W-:Y:S01]  /*1a9e0*/  ISETP.GE.AND P0, PT, R137.reuse, UR4, PT ;  /* 0x0000000489007c0c */ /* 0x040fe2000bf06270 */
[C---:B------:R-:W-:Y:S01]  /*1a9f0*/  VIADD R12, R137.reuse, 0x10 ;  /* 0x00000010890c7836 */ /* 0x040fe20000000000 */
[----:B------:R-:W-:Y:S01]  /*1aa00*/  SHF.R.S32.HI R8, RZ, 0x1f, R137 ;  /* 0x0000001fff087819 */ /* 0x000fe20000011489 */
[----:B------:R-:W-:Y:S01]  /*1aa10*/  VIADD R28, R137, 0x20 ;  /* 0x00000020891c7836 */ /* 0x000fe20000000000 */
[----:B------:R-:W-:Y:S01]  /*1aa20*/  ISETP.GE.AND P1, PT, R15, UR4, PT ;  /* 0x000000040f007c0c */ /* 0x000fe2000bf26270 */
[C---:B------:R-:W-:Y:S01]  /*1aa30*/  VIADD R24, R137.reuse, 0x8 ;  /* 0x0000000889187836 */ /* 0x040fe20000000000 */
[----:B------:R-:W-:Y:S01]  /*1aa40*/  ISETP.GE.AND P4, PT, R12, UR4, PT ;  /* 0x000000040c007c0c */ /* 0x000fe2000bf86270 */
[C---:B------:R-:W-:Y:S02]  /*1aa50*/  VIADD R13, R137.reuse, 0x10 ;  /* 0x00000010890d7836 */ /* 0x040fe40000000000 */
[C---:B------:R-:W-:Y:S01]  /*1aa60*/  VIADD R30, R137.reuse, 0x18 ;  /* 0x00000018891e7836 */ /* 0x040fe20000000000 */
[----:B------:R-:W-:Y:S01]  /*1aa70*/  SHF.R.S32.HI R24, RZ, 0x1f, R24 ;  /* 0x0000001fff187819 */ /* 0x000fe20000011418 */
[C---:B------:R-:W-:Y:S01]  /*1aa80*/  VIADD R29, R137.reuse, 0x28 ;  /* 0x00000028891d7836 */ /* 0x040fe20000000000 */
[----:B------:R-:W-:Y:S01]  /*1aa90*/  SHF.R.S32.HI R13, RZ, 0x1f, R13 ;  /* 0x0000001fff0d7819 */ /* 0x000fe2000001140d */
[C---:B------:R-:W-:Y:S01]  /*1aaa0*/  VIADD R31, R137.reuse, 0x20 ;  /* 0x00000020891f7836 */ /* 0x040fe20000000000 */
[C---:B--2---:R-:W-:Y:S01]  /*1aab0*/  @!P0 LEA R4, P2, R137.reuse, R14, 0x2 ;  /* 0x0000000e89048211 */ /* 0x044fe200078410ff */
[----:B------:R-:W-:Y:S01]  /*1aac0*/  VIADD R34, R137, 0x18 ;  /* 0x0000001889227836 */ /* 0x000fe20000000000 */
[----:B------:R-:W-:-:S02]  /*1aad0*/  ISETP.GE.AND P3, PT, R30, UR4, PT ;  /* 0x000000041e007c0c */ /* 0x000fc4000bf66270 */
[----:B-1----:R-:W-:Y:S02]  /*1aae0*/  @!P0 LEA.HI.X R5, R137, R0, R8, 0x2, P2 ;  /* 0x0000000089058211 */ /* 0x002fe400010f1408 */
[CC--:B------:R-:W-:Y:S02]  /*1aaf0*/  @!P1 LEA R8, P2, R15.reuse, R14.reuse, 0x2 ;  /* 0x0000000e0f089211 */ /* 0x0c0fe400078410ff */
[----:B------:R-:W-:Y:S01]  /*1ab00*/  @!P4 LEA R10, P5, R12, R14, 0x2 ;  /* 0x0000000e0c0ac211 */ /* 0x000fe200078a10ff */
[----:B------:R1:W-:Y:S01]  /*1ab10*/  @!P0 ST.E.64 desc[UR40][R4.64], R6 ;  /* 0x0000000604008985 */ /* 0x0003e2000c101b28 */
[----:B------:R-:W-:Y:S02]  /*1ab20*/  ISETP.GE.AND P0, PT, R28, UR4, PT ;  /* 0x000000041c007c0c */ /* 0x000fe4000bf06270 */
[-C--:B------:R-:W-:Y:S01]  /*1ab30*/  @!P1 LEA.HI.X R9, R15, R0.reuse, R24, 0x2, P2 ;  /* 0x000000000f099211 */ /* 0x080fe200010f1418 */
[----:B------:R-:W-:Y:S01]  /*1ab40*/  VIADD R15, R137, 0x30 ;  /* 0x00000030890f7836 */ /* 0x000fe20000000000 */
[----:B------:R-:W-:-:S02]  /*1ab50*/  @!P4 LEA.HI.X R11, R12, R0, R13, 0x2, P5 ;  /* 0x000000000c0bc211 */ /* 0x000fc400028f140d */
[----:B------:R-:W-:Y:S01]  /*1ab60*/  ISETP.GE.AND P2, PT, R29, UR4, PT ;  /* 0x000000041d007c0c */ /* 0x000fe2000bf46270 */
[----:B------:R2:W-:Y:S01]  /*1ab70*/  @!P1 ST.E.64 desc[UR40][R8.64], R92 ;  /* 0x0000005c08009985 */ /* 0x0005e2000c101b28 */
[----:B------:R-:W-:Y:S02]  /*1ab80*/  SHF.R.S32.HI R31, RZ, 0x1f, R31 ;  /* 0x0000001fff1f7819 */ /* 0x000fe4000001141f */
[-C--:B------:R-:W-:Y:S01]  /*1ab90*/  @!P3 LEA R12, P5, R30, R14.reuse, 0x2 ;  /* 0x0000000e1e0cb211 */ /* 0x080fe200078a10ff */
[----:B------:R-:W-:Y:S01]  /*1aba0*/  @!P4 ST.E.64 desc[UR40][R10.64], R96 ;  /* 0x000000600a00c985 */ /* 0x000fe2000c101b28 */
[----:B------:R-:W-:Y:S02]  /*1abb0*/  SHF.R.S32.HI R34, RZ, 0x1f, R34 ;  /* 0x0000001fff227819 */ /* 0x000fe40000011422 */
[----:B------:R-:W-:Y:S02]  /*1abc0*/  @!P0 LEA R24, P4, R28, R14, 0x2 ;  /* 0x0000000e1c188211 */ /* 0x000fe400078810ff */
[----:B------:R-:W-:-:S02]  /*1abd0*/  ISETP.GE.AND P1, PT, R15, UR4, PT ;  /* 0x000000040f007c0c */ /* 0x000fc4000bf26270 */
[-C--:B------:R-:W-:Y:S01]  /*1abe0*/  @!P0 LEA.HI.X R25, R28, R0.reuse, R31, 0x2, P4 ;  /* 0x000000001c198211 */ /* 0x080fe200020f141f */
[C---:B------:R-:W-:Y:S01]  /*1abf0*/  VIADD R31, R137.reuse, 0x28 ;  /* 0x00000028891f7836 */ /* 0x040fe20000000000 */
[----:B------:R-:W-:Y:S01]  /*1ac00*/  @!P3 LEA.HI.X R13, R30, R0, R34, 0x2, P5 ;  /* 0x000000001e0db211 */ /* 0x000fe200028f1422 */
[----:B------:R-:W-:Y:S01]  /*1ac10*/  VIADD R30, R137, 0x38 ;  /* 0x00000038891e7836 */ /* 0x000fe20000000000 */
[----:B-1----:R-:W-:Y:S01]  /*1ac20*/  @!P2 LEA R4, P5, R29, R14, 0x2 ;  /* 0x0000000e1d04a211 */ /* 0x002fe200078a10ff */
[C---:B------:R-:W-:Y:S01]  /*1ac30*/  VIADD R28, R137.reuse, 0x40 ;  /* 0x00000040891c7836 */ /* 0x040fe20000000000 */
[----:B------:R-:W-:Y:S01]  /*1ac40*/  SHF.R.S32.HI R31, RZ, 0x1f, R31 ;  /* 0x0000001fff1f7819 */ /* 0x000fe2000001141f */
[----:B------:R1:W-:Y:S01]  /*1ac50*/  @!P3 ST.E.64 desc[UR40][R12.64], R100 ;  /* 0x000000640c00b985 */ /* 0x0003e2000c101b28 */
[----:B------:R-:W-:Y:S01]  /*1ac60*/  ISETP.GE.AND P3, PT, R30, UR4, PT ;  /* 0x000000041e007c0c */ /* 0x000fe2000bf66270 */
[----:B--2---:R-:W-:Y:S01]  /*1ac70*/  VIADD R9, R137, 0x48 ;  /* 0x0000004889097836 */ /* 0x004fe20000000000 */
[----:B------:R-:W-:Y:S01]  /*1ac80*/  @!P2 LEA.HI.X R5, R29, R0, R31, 0x2, P5 ;  /* 0x000000001d05a211 */ /* 0x000fe200028f141f */
[----:B------:R-:W-:Y:S01]  /*1ac90*/  VIADD R29, R137, 0x30 ;  /* 0x00000030891d7836 */ /* 0x000fe20000000000 */
[----:B------:R-:W-:Y:S01]  /*1aca0*/  @!P0 ST.E.64 desc[UR40][R24.64], R104 ;  /* 0x0000006818008985 */ /* 0x000fe2000c101b28 */
[----:B------:R-:W-:Y:S01]  /*1acb0*/  @!P1 LEA R6, P4, R15, R14, 0x2 ;  /* 0x0000000e0f069211 */ /* 0x000fe200078810ff */
[----:B------:R-:W-:Y:S01]  /*1acc0*/  VIADD R31, R137, 0x38 ;  /* 0x00000038891f7836 */ /* 0x000fe20000000000 */
[----:B------:R-:W-:Y:S01]  /*1acd0*/  ISETP.GE.AND P0, PT, R28, UR4, PT ;  /* 0x000000041c007c0c */ /* 0x000fe2000bf06270 */
[----:B------:R2:W-:Y:S01]  /*1ace0*/  @!P2 ST.E.64 desc[UR40][R4.64], R108 ;  /* 0x0000006c0400a985 */ /* 0x0005e2000c101b28 */
[----:B------:R-:W-:-:S02]  /*1acf0*/  SHF.R.S32.HI R29, RZ, 0x1f, R29 ;  /* 0x0000001fff1d7819 */ /* 0x000fc4000001141d */
[----:B------:R-:W-:Y:S02]  /*1ad00*/  ISETP.GE.AND P2, PT, R9, UR4, PT ;  /* 0x0000000409007c0c */ /* 0x000fe4000bf46270 */
[----:B------:R-:W-:Y:S01]  /*1ad10*/  @!P1 LEA.HI.X R7, R15, R0, R29, 0x2, P4 ;  /* 0x000000000f079211 */ /* 0x000fe200020f141d */
[C---:B------:R-:W-:Y:S01]  /*1ad20*/  VIADD R15, R137.reuse, 0x50 ;  /* 0x00000050890f7836 */ /* 0x040fe20000000000 */
[----:B-1----:R-:W-:Y:S01]  /*1ad30*/  @!P3 LEA R12, P5, R30, R14, 0x2 ;  /* 0x0000000e1e0cb211 */ /* 0x002fe200078a10ff */
[----:B------:R-:W-:Y:S01]  /*1ad40*/  VIADD R29, R137, 0x58 ;  /* 0x00000058891d7836 */ /* 0x000fe20000000000 */
[----:B------:R-:W-:Y:S01]  /*1ad50*/  SHF.R.S32.HI R31, RZ, 0x1f, R31 ;  /* 0x0000001fff1f7819 */ /* 0x000fe2000001141f */
[----:B------:R1:W-:Y:S01]  /*1ad60*/  @!P1 ST.E.64 desc[UR40][R6.64], R20 ;  /* 0x0000001406009985 */ /* 0x0003e2000c101b28 */
[----:B------:R-:W-:Y:S02]  /*1ad70*/  ISETP.GE.AND P1, PT, R15, UR4, PT ;  /* 0x000000040f007c0c */ /* 0x000fe4000bf26270 */
[----:B------:R-:W-:-:S02]  /*1ad80*/  SHF.R.S32.HI R11, RZ, 0x1f, R28 ;  /* 0x0000001fff0b7819 */ /* 0x000fc4000001141c */
[----:B------:R-:W-:Y:S02]  /*1ad90*/  @!P0 LEA R10, P4, R28, R14, 0x2 ;  /* 0x0000000e1c0a8211 */ /* 0x000fe400078810ff */
[-C--:B------:R-:W-:Y:S02]  /*1ada0*/  @!P3 LEA.HI.X R13, R30, R0.reuse, R31, 0x2, P5 ;  /* 0x000000001e0db211 */ /* 0x080fe400028f141f */
[----:B------:R-:W-:Y:S02]  /*1adb0*/  ISETP.GE.AND P5, PT, R29, UR4, PT ;  /* 0x000000041d007c0c */ /* 0x000fe4000bfa6270 */
[----:B------:R-:W-:Y:S01]  /*1adc0*/  @!P0 LEA.HI.X R11, R28, R0, R11, 0x2, P4 ;  /* 0x000000001c0b8211 */ /* 0x000fe200020f140b */
[----:B------:R3:W-:Y:S01]  /*1add0*/  @!P3 ST.E.64 desc[UR40][R12.64], R116 ;  /* 0x000000740c00b985 */ /* 0x0007e2000c101b28 */
[----:B--2---:R-:W-:Y:S02]  /*1ade0*/  SHF.R.S32.HI R4, RZ, 0x1f, R9 ;  /* 0x0000001fff047819 */ /* 0x004fe40000011409 */
[----:B------:R-:W-:Y:S01]  /*1adf0*/  @!P2 LEA R8, P4, R9, R14, 0x2 ;  /* 0x0000000e0908a211 */ /* 0x000fe200078810ff */
[----:B------:R3:W-:Y:S01]  /*1ae00*/  @!P0 ST.E.64 desc[UR40][R10.64], R120 ;  /* 0x000000780a008985 */ /* 0x0007e2000c101b28 */
[----:B------:R-:W-:-:S02]  /*1ae10*/  SHF.R.S32.HI R5, RZ, 0x1f, R15 ;  /* 0x0000001fff057819 */ /* 0x000fc4000001140f */
[----:B------:R-:W-:Y:S02]  /*1ae20*/  @!P2 LEA.HI.X R9, R9, R0, R4, 0x2, P4 ;  /* 0x000000000909a211 */ /* 0x000fe400020f1404 */
[C---:B------:R-:W-:Y:S02]  /*1ae30*/  @!P1 LEA R4, P4, R15.reuse, R14, 0x2 ;  /* 0x0000000e0f049211 */ /* 0x040fe400078810ff */
[----:B-1----:R-:W-:Y:S01]  /*1ae40*/  SHF.R.S32.HI R6, RZ, 0x1f, R29 ;  /* 0x0000001fff067819 */ /* 0x002fe2000001141d */
[----:B------:R3:W-:Y:S01]  /*1ae50*/  @!P2 ST.E.64 desc[UR40][R8.64], R124 ;  /* 0x0000007c0800a985 */ /* 0x0007e2000c101b28 */
[----:B------:R-:W-:Y:S02]  /*1ae60*/  @!P1 LEA.HI.X R5, R15, R0, R5, 0x2, P4 ;  /* 0x000000000f059211 */ /* 0x000fe400020f1405 */
[----:B------:R-:W-:-:S03]  /*1ae70*/  @!P5 LEA R14, P4, R29, R14, 0x2 ;  /* 0x0000000e1d0ed211 */ /* 0x000fc600078810ff */
[----:B------:R3:W-:Y:S01]  /*1ae80*/  @!P1 ST.E.64 desc[UR40][R4.64], R128 ;  /* 0x0000008004009985 */ /* 0x0007e2000c101b28 */
[----:B------:R-:W-:-:S05]  /*1ae90*/  @!P5 LEA.HI.X R15, R29, R0, R6, 0x2, P4 ;  /* 0x000000001d0fd211 */ /* 0x000fca00020f1406 */
[----:B------:R3:W-:Y:S04]  /*1aea0*/  @!P5 ST.E.64 desc[UR40][R14.64], R132 ;  /* 0x000000840e00d985 */ /* 0x0007e8000c101b28 */
.L_x_10940:
[----:B------:R-:W-:Y:S05]  /*1aeb0*/  BSYNC B1 ;  /* 0x0000000000017941 */ /* 0x000fea0003800000 */
.L_x_10939:
[----:B------:R-:W-:-:S03]  /*1aec0*/  UMOV UR4, 0xffffffff ;  /* 0xffffffff00047882 */ /* 0x000fc60000000000 */
[----:B------:R-:W-:Y:S05]  /*1aed0*/  BRA.DIV UR4, `(.L_x_10941) ;  /* 0x000000aa04e87947 */ /* 0x000fea000b800000 */
[----:B-1----:R1:W4:Y:S04]  /*1aee0*/  SHFL.IDX PT, R0, R26, 0x1, 0x1c1f ;  /* 0x003c1f001a007f89 */ /* 0x00232800000e0000 */
[----:B--23--:R1:W2:Y:S02]  /*1aef0*/  SHFL.IDX PT, R14, R3, 0x1, 0x1c1f ;  /* 0x003c1f00030e7f89 */ /* 0x00c2a400000e0000 */
.L_x_11172:
[----:B------:R-:W-:-:S13]  /*1af00*/  ISETP.GE.AND P0, PT, R27, R46, PT ;  /* 0x0000002e1b00720c */ /* 0x000fda0003f06270 */
[----:B------:R-:W-:Y:S05]  /*1af10*/  @P0 BRA `(.L_x_10937) ;  /* 0x00000010001c0947 */ /* 0x000fea0003800000 */
[C---:B------:R-:W-:Y:S01]  /*1af20*/  VIADD R11, R137.reuse, 0x8 ;  /* 0x00000008890b7836 */ /* 0x040fe20000000000 */
[----:B------:R-:W-:Y:S01]  /*1af30*/  ULDC UR4, c[0x0][0xac8] ;  /* 0x0002b20000047ab9 */ /* 0x000fe20000000800 */
[C---:B------:R-:W-:Y:S01]  /*1af40*/  VIADD R10, R137.reuse, 0x10 ;  /* 0x00000010890a7836 */ /* 0x040fe20000000000 */
[C---:B------:R-:W-:Y:S01]  /*1af50*/  ISETP.GE.AND P5, PT, R137.reuse, UR4, PT ;  /* 0x0000000489007c0c */ /* 0x040fe2000bfa6270 */
[----:B------:R-:W-:Y:S01]  /*1af60*/  VIADD R13, R137, 0x8 ;  /* 0x00000008890d7836 */ /* 0x000fe20000000000 */
[----:B------:R-:W-:Y:S01]  /*1af70*/  ISETP.GE.AND P3, PT, R11, UR4, PT ;  /* 0x000000040b007c0c */ /* 0x000fe2000bf66270 */
[C---:B------:R-:W-:Y:S01]  /*1af80*/  VIADD R12, R137.reuse, 0x18 ;  /* 0x00000018890c7836 */ /* 0x040fe20000000000 */
[----:B------:R-:W-:Y:S01]  /*1af90*/  ISETP.GE.AND P4, PT, R10, UR4, PT ;  /* 0x000000040a007c0c */ /* 0x000fe2000bf86270 */
[C---:B------:R-:W-:Y:S01]  /*1afa0*/  VIADD R21, R137.reuse, 0x20 ;  /* 0x0000002089157836 */ /* 0x040fe20000000000 */
[----:B01----:R-:W-:Y:S01]  /*1afb0*/  SHF.R.S32.HI R3, RZ, 0x1f, R137 ;  /* 0x0000001fff037819 */ /* 0x003fe20000011489 */
[C---:B------:R-:W-:Y:S01]  /*1afc0*/  VIADD R26, R137.reuse, 0x30 ;  /* 0x00000030891a7836 */ /* 0x040fe20000000000 */
[----:B------:R-:W-:Y:S01]  /*1afd0*/  SHF.R.S32.HI R13, RZ, 0x1f, R13 ;  /* 0x0000001fff0d7819 */ /* 0x000fe2000001140d */
[C---:B------:R-:W-:Y:S01]  /*1afe0*/  VIADD R24, R137.reuse, 0x38 ;  /* 0x0000003889187836 */ /* 0x040fe20000000000 */
[----:B------:R-:W-:Y:S01]  /*1aff0*/  ISETP.GE.AND P2, PT, R12, UR4, PT ;  /* 0x000000040c007c0c */ /* 0x000fe2000bf46270 */
[----:B------:R-:W-:-:S02]  /*1b000*/  VIADD R15, R137, 0x28 ;  /* 0x00000028890f7836 */ /* 0x000fc40000000000 */
[CC--:B--2---:R-:W-:Y:S01]  /*1b010*/  @!P5 LEA R4, P0, R137.reuse, R14.reuse, 0x2 ;  /* 0x0000000e8904d211 */ /* 0x0c4fe200078010ff */
[----:B------:R-:W-:Y:S01]  /*1b020*/  VIADD R25, R137, 0x20 ;  /* 0x0000002089197836 */ /* 0x000fe20000000000 */
[----:B------:R-:W-:Y:S01]  /*1b030*/  @!P3 LEA R6, P1, R11, R14, 0x2 ;  /* 0x0000000e0b06b211 */ /* 0x000fe200078210ff */
[C---:B------:R-:W-:Y:S01]  /*1b040*/  VIADD R20, R137.reuse, 0x40 ;  /* 0x0000004089147836 */ /* 0x040fe20000000000 */
[CC--:B----4-:R-:W-:Y:S01]  /*1b050*/  @!P5 LEA.HI.X R5, R137.reuse, R0.reuse, R3, 0x2, P0 ;  /* 0x000000008905d211 */ /* 0x0d0fe200000f1403 */
[----:B------:R-:W-:Y:S01]  /*1b060*/  VIADD R3, R137, 0x28 ;  /* 0x0000002889037836 */ /* 0x000fe20000000000 */
[----:B------:R-:W-:Y:S01]  /*1b070*/  @!P3 LEA.HI.X R7, R11, R0, R13, 0x2, P1 ;  /* 0x000000000b07b211 */ /* 0x000fe200008f140d */
[----:B------:R-:W-:Y:S01]  /*1b080*/  VIADD R11, R137, 0x10 ;  /* 0x00000010890b7836 */ /* 0x000fe20000000000 */
[----:B------:R-:W-:Y:S01]  /*1b090*/  ISETP.GE.AND P0, PT, R21, UR4, PT ;  /* 0x0000000415007c0c */ /* 0x000fe2000bf06270 */
[----:B------:R0:W-:Y:S01]  /*1b0a0*/  @!P5 ST.E.64 desc[UR40][R4.64], R90 ;  /* 0x0000005a0400d985 */ /* 0x0001e2000c101b28 */
[C---:B------:R-:W-:Y:S01]  /*1b0b0*/  @!P4 LEA R8, P5, R10.reuse, R14, 0x2 ;  /* 0x0000000e0a08c211 */ /* 0x040fe200078a10ff */
[----:B------:R-:W-:Y:S01]  /*1b0c0*/  VIADD R13, R137, 0x18 ;  /* 0x00000018890d7836 */ /* 0x000fe20000000000 */
[----:B------:R-:W-:Y:S01]  /*1b0d0*/  SHF.R.S32.HI R11, RZ, 0x1f, R11 ;  /* 0x0000001fff0b7819 */ /* 0x000fe2000001140b */
[----:B------:R1:W-:Y:S01]  /*1b0e0*/  @!P3 ST.E.64 desc[UR40][R6.64], R94 ;  /* 0x0000005e0600b985 */ /* 0x0003e2000c101b28 */
[----:B------:R-:W-:Y:S01]  /*1b0f0*/  ISETP.GE.AND P1, PT, R3, UR4, PT ;  /* 0x0000000403007c0c */ /* 0x000fe2000bf26270 */
[----:B------:R-:W-:Y:S01]  /*1b100*/  VIADD R28, R137, 0x30 ;  /* 0x00000030891c7836 */ /* 0x000fe20000000000 */
[----:B------:R-:W-:-:S02]  /*1b110*/  @!P4 LEA.HI.X R9, R10, R0, R11, 0x2, P5 ;  /* 0x000000000a09c211 */ /* 0x000fc400028f140b */
[----:B------:R-:W-:Y:S02]  /*1b120*/  SHF.R.S32.HI R13, RZ, 0x1f, R13 ;  /* 0x0000001fff0d7819 */ /* 0x000fe4000001140d */
[C---:B------:R-:W-:Y:S01]  /*1b130*/  @!P2 LEA R10, P5, R12.reuse, R14, 0x2 ;  /* 0x0000000e0c0aa211 */ /* 0x040fe200078a10ff */
[----:B------:R2:W-:Y:S01]  /*1b140*/  @!P4 ST.E.64 desc[UR40][R8.64], R98 ;  /* 0x000000620800c985 */ /* 0x0005e2000c101b28 */
[----:B------:R-:W-:Y:S02]  /*1b150*/  SHF.R.S32.HI R25, RZ, 0x1f, R25 ;  /* 0x0000001fff197819 */ /* 0x000fe40000011419 */
[----:B------:R-:W-:Y:S02]  /*1b160*/  @!P2 LEA.HI.X R11, R12, R0, R13, 0x2, P5 ;  /* 0x000000000c0ba211 */ /* 0x000fe400028f140d */
[-C--:B------:R-:W-:Y:S02]  /*1b170*/  @!P0 LEA R12, P4, R21, R14.reuse, 0x2 ;  /* 0x0000000e150c8211 */ /* 0x080fe400078810ff */
[----:B0-----:R-:W-:Y:S01]  /*1b180*/  @!P1 LEA R4, P5, R3, R14, 0x2 ;  /* 0x0000000e03049211 */ /* 0x001fe200078a10ff */
[----:B------:R0:W-:Y:S01]  /*1b190*/  @!P2 ST.E.64 desc[UR40][R10.64], R102 ;  /* 0x000000660a00a985 */ /* 0x0001e2000c101b28 */
[----:B------:R-:W-:-:S02]  /*1b1a0*/  ISETP.GE.AND P2, PT, R26, UR4, PT ;  /* 0x000000041a007c0c */ /* 0x000fc4000bf46270 */
[----:B------:R-:W-:Y:S02]  /*1b1b0*/  SHF.R.S32.HI R15, RZ, 0x1f, R15 ;  /* 0x0000001fff0f7819 */ /* 0x000fe4000001140f */
[----:B------:R-:W-:Y:S02]  /*1b1c0*/  ISETP.GE.AND P3, PT, R24, UR4, PT ;  /* 0x0000000418007c0c */ /* 0x000fe4000bf66270 */
[-C--:B------:R-:W-:Y:S01]  /*1b1d0*/  @!P0 LEA.HI.X R13, R21, R0.reuse, R25, 0x2, P4 ;  /* 0x00000000150d8211 */ /* 0x080fe200020f1419 */
[----:B------:R-:W-:Y:S01]  /*1b1e0*/  VIADD R25, R137, 0x38 ;  /* 0x0000003889197836 */ /* 0x000fe20000000000 */
[----:B------:R-:W-:Y:S01]  /*1b1f0*/  @!P1 LEA.HI.X R5, R3, R0, R15, 0x2, P5 ;  /* 0x0000000003059211 */ /* 0x000fe200028f140f */
[C---:B------:R-:W-:Y:S01]  /*1b200*/  VIADD R15, R137.reuse, 0x48 ;  /* 0x00000048890f7836 */ /* 0x040fe20000000000 */
[----:B------:R-:W-:Y:S01]  /*1b210*/  ISETP.GE.AND P4, PT, R20, UR4, PT ;  /* 0x0000000414007c0c */ /* 0x000fe2000bf86270 */
[----:B------:R3:W-:Y:S01]  /*1b220*/  @!P0 ST.E.64 desc[UR40][R12.64], R32 ;  /* 0x000000200c008985 */ /* 0x0007e2000c101b28 */
[----:B------:R-:W-:Y:S01]  /*1b230*/  VIADD R21, R137, 0x50 ;  /* 0x0000005089157836 */ /* 0x000fe20000000000 */
[----:B-1----:R-:W-:-:S02]  /*1b240*/  @!P2 LEA R6, P5, R26, R14, 0x2 ;  /* 0x0000000e1a06a211 */ /* 0x002fc400078a10ff */
[----:B------:R-:W-:Y:S01]  /*1b250*/  ISETP.GE.AND P0, PT, R15, UR4, PT ;  /* 0x000000040f007c0c */ /* 0x000fe2000bf06270 */
[----:B------:R1:W-:Y:S01]  /*1b260*/  @!P1 ST.E.64 desc[UR40][R4.64], R110 ;  /* 0x0000006e04009985 */ /* 0x0003e2000c101b28 */
[----:B------:R-:W-:Y:S02]  /*1b270*/  SHF.R.S32.HI R28, RZ, 0x1f, R28 ;  /* 0x0000001fff1c7819 */ /* 0x000fe4000001141c */
[----:B--2---:R-:W-:Y:S02]  /*1b280*/  @!P3 LEA R8, P1, R24, R14, 0x2 ;  /* 0x0000000e1808b211 */ /* 0x004fe400078210ff */
[----:B------:R-:W-:Y:S02]  /*1b290*/  SHF.R.S32.HI R25, RZ, 0x1f, R25 ;  /* 0x0000001fff197819 */ /* 0x000fe40000011419 */
[----:B------:R-:W-:Y:S02]  /*1b2a0*/  @!P2 LEA.HI.X R7, R26, R0, R28, 0x2, P5 ;  /* 0x000000001a07a211 */ /* 0x000fe400028f141c */
[----:B------:R-:W-:-:S02]  /*1b2b0*/  ISETP.GE.AND P5, PT, R21, UR4, PT ;  /* 0x0000000415007c0c */ /* 0x000fc4000bfa6270 */
[----:B------:R-:W-:Y:S01]  /*1b2c0*/  @!P3 LEA.HI.X R9, R24, R0, R25, 0x2, P1 ;  /* 0x000000001809b211 */ /* 0x000fe200008f1419 */
[----:B------:R2:W-:Y:S01]  /*1b2d0*/  @!P2 ST.E.64 desc[UR40][R6.64], R114 ;  /* 0x000000720600a985 */ /* 0x0005e2000c101b28 */
[----:B------:R-:W-:Y:S02]  /*1b2e0*/  SHF.R.S32.HI R3, RZ, 0x1f, R20 ;  /* 0x0000001fff037819 */ /* 0x000fe40000011414 */
[C---:B0-----:R-:W-:Y:S01]  /*1b2f0*/  @!P4 LEA R10, P1, R20.reuse, R14, 0x2 ;  /* 0x0000000e140ac211 */ /* 0x041fe200078210ff */
[----:B------:R2:W-:Y:S01]  /*1b300*/  @!P3 ST.E.64 desc[UR40][R8.64], R118 ;  /* 0x000000760800b985 */ /* 0x0005e2000c101b28 */
[----:B---3--:R-:W-:Y:S02]  /*1b310*/  SHF.R.S32.HI R12, RZ, 0x1f, R15 ;  /* 0x0000001fff0c7819 */ /* 0x008fe4000001140f */
[----:B------:R-:W-:Y:S02]  /*1b320*/  @!P4 LEA.HI.X R11, R20, R0, R3, 0x2, P1 ;  /* 0x00000000140bc211 */ /* 0x000fe400008f1403 */
[----:B-1----:R-:W-:-:S02]  /*1b330*/  @!P0 LEA R4, P1, R15, R14, 0x2 ;  /* 0x0000000e0f048211 */ /* 0x002fc400078210ff */
[----:B------:R-:W-:Y:S01]  /*1b340*/  SHF.R.S32.HI R3, RZ, 0x1f, R21 ;  /* 0x0000001fff037819 */ /* 0x000fe20000011415 */
[----:B------:R2:W-:Y:S01]  /*1b350*/  @!P4 ST.E.64 desc[UR40][R10.64], R122 ;  /* 0x0000007a0a00c985 */ /* 0x0005e2000c101b28 */
[----:B------:R-:W-:Y:S02]  /*1b360*/  @!P0 LEA.HI.X R5, R15, R0, R12, 0x2, P1 ;  /* 0x000000000f058211 */ /* 0x000fe400008f140c */
[----:B------:R-:W-:-:S03]  /*1b370*/  @!P5 LEA R12, P1, R21, R14, 0x2 ;  /* 0x0000000e150cd211 */ /* 0x000fc600078210ff */
[----:B------:R2:W-:Y:S01]  /*1b380*/  @!P0 ST.E.64 desc[UR40][R4.64], R126 ;  /* 0x0000007e04008985 */ /* 0x0005e2000c101b28 */
[----:B------:R-:W-:Y:S01]  /*1b390*/  @!P5 LEA.HI.X R13, R21, R0, R3, 0x2, P1 ;  /* 0x00000000150dd211 */ /* 0x000fe200008f1403 */
[----:B------:R-:W-:-:S04]  /*1b3a0*/  VIADD R3, R137, 0x58 ;  /* 0x0000005889037836 */ /* 0x000fc80000000000 */
[----:B------:R2:W-:Y:S01]  /*1b3b0*/  @!P5 ST.E.64 desc[UR40][R12.64], R130 ;  /* 0x000000820c00d985 */ /* 0x0005e2000c101b28 */
[----:B------:R-:W-:-:S13]  /*1b3c0*/  ISETP.GE.AND P0, PT, R3, UR4, PT ;  /* 0x0000000403007c0c */ /* 0x000fda000bf06270 */
[----:B--2---:R-:W-:Y:S05]  /*1b3d0*/  @P0 BRA `(.L_x_10937) ;  /* 0x0000000800ec0947 */ /* 0x004fea0003800000 */
[----:B------:R-:W-:Y:S02]  /*1b3e0*/  LEA R14, P0, R3, R14, 0x2 ;  /* 0x0000000e030e7211 */ /* 0x000fe400078010ff */
[----:B------:R-:W-:-:S04]  /*1b3f0*/  SHF.R.S32.HI R4, RZ, 0x1f, R3 ;  /* 0x0000001fff047819 */ /* 0x000fc80000011403 */
[----:B------:R-:W-:-:S05]  /*1b400*/  LEA.HI.X R15, R3, R0, R4, 0x2, P0 ;  /* 0x00000000030f7211 */ /* 0x000fca00000f1404 */
[----:B------:R0:W-:Y:S01]  /*1b410*/  ST.E.64 desc[UR40][R14.64], R134 ;  /* 0x000000860e007985 */ /* 0x0001e2000c101b28 */
[----:B------:R-:W-:Y:S05]  /*1b420*/  BRA `(.L_x_10937) ;  /* 0x0000000800d87947 */ /* 0x000fea0003800000 */
.L_x_10930:
[----:B------:R-:W2:Y:S01]  /*1b430*/  LDL R0, [R1+0x58] ;  /* 0x0000580001007983 */ /* 0x000ea20000100800 */
[----:B------:R-:W-:Y:S01]  /*1b440*/  ULDC.64 UR4, c[0x0][0xc08] ;  /* 0x0003020000047ab9 */ /* 0x000fe20000000a00 */
[----:B------:R-:W2:Y:S01]  /*1b450*/  LDC.64 R4, c[0x0][0xc00] ;  /* 0x00030000ff047b82 */ /* 0x000ea20000000a00 */
[----:B------:R-:W-:Y:S01]  /*1b460*/  ISETP.NE.U32.AND P0, PT, RZ, UR4, PT ;  /* 0x00000004ff007c0c */ /* 0x000fe2000bf05070 */
[----:B------:R-:W3:Y:S01]  /*1b470*/  LDL R8, [R1+0x54] ;  /* 0x0000540001087983 */ /* 0x000ee20000100800 */
[----:B------:R-:W-:Y:S02]  /*1b480*/  IMAD.MOV.U32 R3, RZ, RZ, RZ ;  /* 0x000000ffff037224 */ /* 0x000fe400078e00ff */
[----:B------:R-:W-:Y:S01]  /*1b490*/  ISETP.NE.AND.EX P1, PT, RZ, UR5, PT, P0 ;  /* 0x00000005ff007c0c */ /* 0x000fe2000bf25300 */
[----:B------:R-:W-:Y:S02]  /*1b4a0*/  ULDC.64 UR4, c[0x0][0xc00] ;  /* 0x0003000000047ab9 */ /* 0x000fe40000000a00 */
[----:B------:R-:W-:-:S04]  /*1b4b0*/  ISETP.NE.U32.AND P0, PT, RZ, UR4, PT ;  /* 0x00000004ff007c0c */ /* 0x000fc8000bf05070 */
[----:B------:R-:W-:-:S06]  /*1b4c0*/  ISETP.NE.AND.EX P0, PT, RZ, UR5, PT, P0 ;  /* 0x00000005ff007c0c */ /* 0x000fcc000bf05300 */
[----:B------:R-:W4:Y:S01]  /*1b4d0*/  @P1 LDC.64 R6, c[0x0][0xc08] ;  /* 0x00030200ff061b82 */ /* 0x000f220000000a00 */
[----:B------:R-:W-:Y:S02]  /*1b4e0*/  ULDC UR4, c[0x0][0xa88] ;  /* 0x0002a20000047ab9 */ /* 0x000fe40000000800 */
[----:B------:R-:W-:Y:S01]  /*1b4f0*/  IMAD.U32 R10, RZ, RZ, UR4 ;  /* 0x00000004ff0a7e24 */ /* 0x000fe2000f8e00ff */
[----:B------:R-:W0:Y:S01]  /*1b500*/  S2R R9, SR_TID.X ;  /* 0x0000000000097919 */ /* 0x000e220000002100 */
[----:B--2---:R-:W-:-:S04]  /*1b510*/  IMAD.WIDE R4, R0, 0x4, R4 ;  /* 0x0000000400047825 */ /* 0x004fc800078e0204 */
[----:B----4-:R-:W-:Y:S01]  /*1b520*/  @P1 IMAD.WIDE R6, R0, 0x4, R6 ;  /* 0x0000000400061825 */ /* 0x010fe200078e0206 */
[----:B------:R2:W5:Y:S04]  /*1b530*/  @P0 LDG.E R3, desc[UR40][R4.64] ;  /* 0x0000002804030981 */ /* 0x000568000c1e1900 */
[----:B------:R2:W5:Y:S01]  /*1b540*/  @P1 LDG.E R10, desc[UR40][R6.64] ;  /* 0x00000028060a1981 */ /* 0x000562000c1e1900 */
[----:B---3--:R-:W-:Y:S01]  /*1b550*/  ISETP.NE.AND P2, PT, R8, RZ, PT ;  /* 0x000000ff0800720c */ /* 0x008fe20003f45270 */
[----:B0-----:R-:W-:Y:S01]  /*1b560*/  VIADD R30, R9, 0xffffff80 ;  /* 0xffffff80091e7836 */ /* 0x001fe20000000000 */
[----:B------:R-:W-:-:S04]  /*1b570*/  SHF.R.S32.HI R28, RZ, 0x1f, R0 ;  /* 0x0000001fff1c7819 */ /* 0x000fc80000011400 */
[----:B------:R-:W-:-:S07]  /*1b580*/  ISETP.GT.AND P3, PT, R30, 0xbf, PT ;  /* 0x000000bf1e00780c */ /* 0x000fce0003f64270 */
[----:B------:R-:W0:Y:S02]  /*1b590*/  @!P2 LDC R8, c[0x0][0xad4] ;  /* 0x0002b500ff08ab82 */ /* 0x000e240000000800 */
[----:B0-----:R2:W-:Y:S01]  /*1b5a0*/  @!P2 STL [R1+0x54], R8 ;  /* 0x000054080100a387 */ /* 0x0015e20000100800 */
[----:B------:R-:W-:Y:S01]  /*1b5b0*/  ISETP.GT.AND P2, PT, R8, 0x1, PT ;  /* 0x000000010800780c */ /* 0x000fe20003f44270 */
[----:B------:R-:W-:-:S12]  /*1b5c0*/  @P1 BRA `(.L_x_10942) ;  /* 0x0000000000101947 */ /* 0x000fd80003800000 */
[----:B------:R-:W-:Y:S05]  /*1b5d0*/  @!P0 BRA `(.L_x_10942) ;  /* 0x00000000000c8947 */ /* 0x000fea0003800000 */
[----:B--2---:R-:W2:Y:S04]  /*1b5e0*/  LDG.E R7, desc[UR40][R4.64] ;  /* 0x0000002804077981 */ /* 0x004ea8000c1e1900 */
[----:B-----5:R-:W2:Y:S02]  /*1b5f0*/  LDG.E R10, desc[UR40][R4.64+0x4] ;  /* 0x00000428040a7981 */ /* 0x020ea4000c1e1900 */
[----:B--2---:R-:W-:-:S07]  /*1b600*/  IMAD.IADD R10, R10, 0x1, -R7 ;  /* 0x000000010a0a7824 */ /* 0x004fce00078e0a07 */
.L_x_10942:
[----:B------:R-:W-:Y:S01]  /*1b610*/  BSSY B1, `(.L_x_10943) ;  /* 0x0000038000017945 */ /* 0x000fe20003800000 */
[----:B------:R-:W-:Y:S02]  /*1b620*/  SEL R29, R0, RZ, !P0 ;  /* 0x000000ff001d7207 */ /* 0x000fe40004000000 */
[----:B------:R-:W-:Y:S02]  /*1b630*/  SEL R28, R28, RZ, !P0 ;  /* 0x000000ff1c1c7207 */ /* 0x000fe40004000000 */
[----:B-----5:R-:W-:Y:S01]  /*1b640*/  SHF.R.S32.HI R26, RZ, 0x1f, R3 ;  /* 0x0000001fff1a7819 */ /* 0x020fe20000011403 */
[----:B------:R-:W-:Y:S06]  /*1b650*/  @P3 BRA `(.L_x_10944) ;  /* 0x0000000000cc3947 */ /* 0x000fec0003800000 */
[----:B--2---:R-:W2:Y:S01]  /*1b660*/  LDL R4, [R1+0x1c] ;  /* 0x00001c0001047983 */ /* 0x004ea20000100800 */
        /* <DEDUP_REMOVED lines=12> */
[----:B------:R-:W-:-:S04]  /*1b730*/  SEL R24, R24, 0x978, P0 ;  /* 0x0000097818187807 */ /* 0x000fc80000000000 */
[----:B------:R-:W4:Y:S08]  /*1b740*/  LDC.64 R14, c[0x0][R24+0x220] ;  /* 0x00008800180e7b82 */ /* 0x000f300000000a00 */
[----:B------:R-:W2:Y:S08]  /*1b750*/  LDC.64 R12, c[0x0][R24+0x218] ;  /* 0x00008600180c7b82 */ /* 0x000eb00000000a00 */
[----:B------:R-:W5:Y:S08]  /*1b760*/  LDC.64 R8, c[0x0][R24+0x228] ;  /* 0x00008a0018087b82 */ /* 0x000f700000000a00 */
[----:B------:R-:W1:Y:S08]  /*1b770*/  LDC.64 R6, c[0x0][R24+0x210] ;  /* 0x0000840018067b82 */ /* 0x000e700000000a00 */
[----:B------:R-:W5:Y:S08]  /*1b780*/  @P1 LDC R0, c[0x0][0xbec] ;  /* 0x0002fb00ff001b82 */ /* 0x000f700000000800 */
[----:B------:R-:W1:Y:S01]  /*1b790*/  @P1 LDC R35, c[0x0][0xbf0] ;  /* 0x0002fc00ff231b82 */ /* 0x000e620000000800 */
[----:B----4-:R-:W-:-:S07]  /*1b7a0*/  IMAD R11, R15, R29, RZ ;  /* 0x0000001d0f0b7224 */ /* 0x010fce00078e02ff */
[----:B0-----:R-:W0:Y:S01]  /*1b7b0*/  @!P0 LDC R4, c[0x0][0xb50] ;  /* 0x0002d400ff048b82 */ /* 0x001e220000000800 */
[----:B------:R-:W-:Y:S02]  /*1b7c0*/  IMAD R15, R14, R28, R11 ;  /* 0x0000001c0e0f7224 */ /* 0x000fe400078e020b */
[----:B-----5:R-:W-:-:S05]  /*1b7d0*/  @P1 IMAD.HI.U32 R0, R31, R0, RZ ;  /* 0x000000001f001227 */ /* 0x020fca00078e00ff */
[----:B------:R-:W4:Y:S01]  /*1b7e0*/  @!P0 LDC R5, c[0x0][0xb54] ;  /* 0x0002d500ff058b82 */ /* 0x000f220000000800 */
[----:B-1----:R-:W-:-:S05]  /*1b7f0*/  @P1 SHF.R.U32.HI R25, RZ, R35, R0 ;  /* 0x00000023ff191219 */ /* 0x002fca0000011600 */
[----:B------:R-:W-:Y:S02]  /*1b800*/  IMAD.MOV R0, RZ, RZ, -R25 ;  /* 0x000000ffff007224 */ /* 0x000fe400078e0a19 */
[-C--:B--2---:R-:W-:Y:S02]  /*1b810*/  IMAD R27, R13, R20.reuse, RZ ;  /* 0x000000140d1b7224 */ /* 0x084fe400078e02ff */
[----:B------:R-:W-:Y:S01]  /*1b820*/  IMAD.WIDE.U32 R12, R12, R20, RZ ;  /* 0x000000140c0c7225 */ /* 0x000fe200078e00ff */
[----:B---3--:R-:W-:-:S03]  /*1b830*/  SEL R11, R32, RZ, P0 ;  /* 0x000000ff200b7207 */ /* 0x008fc60000000000 */
[----:B------:R-:W-:-:S04]  /*1b840*/  IMAD.WIDE.U32 R20, R14, R29, RZ ;  /* 0x0000001d0e147225 */ /* 0x000fc800078e00ff */
[----:B------:R-:W-:Y:S01]  /*1b850*/  IMAD.IADD R27, R13, 0x1, R27 ;  /* 0x000000010d1b7824 */ /* 0x000fe200078e021b */
[----:B------:R-:W-:Y:S01]  /*1b860*/  IADD3 R12, P1, P3, R20, R12, R3 ;  /* 0x0000000c140c7210 */ /* 0x000fe20007b3e003 */
        /* <DEDUP_REMOVED lines=9> */
[----:B------:R-:W-:Y:S01]  /*1b900*/  IMAD R0, R7, R11, RZ ;  /* 0x0000000b07007224 */ /* 0x000fe200078e02ff */
[----:B------:R-:W-:-:S05]  /*1b910*/  SHF.R.S32.HI R13, RZ, 0x1f, R11 ;  /* 0x0000001fff0d7819 */ /* 0x000fca000001140b */
[C---:B------:R-:W-:Y:S02]  /*1b920*/  IMAD R13, R6.reuse, R13, R0 ;  /* 0x0000000d060d7224 */ /* 0x040fe400078e0200 */
[----:B------:R-:W-:-:S04]  /*1b930*/  IMAD.WIDE.U32 R6, R6, R11, R8 ;  /* 0x0000000b06067225 */ /* 0x000fc800078e0008 */
[----:B------:R-:W-:Y:S01]  /*1b940*/  IMAD.IADD R0, R7, 0x1, R13 ;  /* 0x0000000107007824 */ /* 0x000fe200078e020d */
[----:B0-----:R-:W-:Y:S01]  /*1b950*/  LEA R4, P0, R6, R4, 0x2 ;  /* 0x0000000406047211 */ /* 0x001fe200078010ff */
[----:B------:R-:W-:-:S03]  /*1b960*/  IMAD.MOV.U32 R7, RZ, RZ, -0x800000 ;  /* 0xff800000ff077424 */ /* 0x000fc600078e00ff */
[----:B----4-:R-:W-:-:S05]  /*1b970*/  LEA.HI.X R5, R6, R5, R0, 0x2, P0 ;  /* 0x0000000506057211 */ /* 0x010fca00000f1400 */
[----:B------:R0:W-:Y:S04]  /*1b980*/  STG.E desc[UR40][R4.64], R7 ;  /* 0x0000000704007986 */ /* 0x0001e8000c101928 */
.L_x_10944:
[----:B------:R-:W-:Y:S05]  /*1b990*/  BSYNC B1 ;  /* 0x0000000000017941 */ /* 0x000fea0003800000 */
.L_x_10943:
[----:B------:R-:W-:Y:S05]  /*1b9a0*/  @P2 BRA `(.L_x_10937) ;  /* 0x0000000400782947 */ /* 0x000fea0003800000 */
[----:B------:R-:W3:Y:S01]  /*1b9b0*/  LDL.LU R12, [R1+0x50] ;  /* 0x00005000010c7983 */ /* 0x000ee20000300800 */
[----:B------:R-:W4:Y:S01]  /*1b9c0*/  LDC R21, c[0x0][0xbe8] ;  /* 0x0002fa00ff157b82 */ /* 0x000f220000000800 */
[----:B0-2---:R-:W-:Y:S01]  /*1b9d0*/  SHF.R.S32.HI R5, RZ, 0x1f, R30 ;  /* 0x0000001fff057819 */ /* 0x005fe2000001141e */
[----:B------:R-:W-:Y:S01]  /*1b9e0*/  ULDC.64 UR4, c[0x0][0xaa0] ;  /* 0x0002a80000047ab9 */ /* 0x000fe20000000a00 */
[----:B------:R-:W2:Y:S01]  /*1b9f0*/  LDL R27, [R1+0x1c] ;  /* 0x00001c00011b7983 */ /* 0x000ea20000100800 */
        /* <DEDUP_REMOVED lines=13> */
[----:B----4-:R-:W-:-:S13]  /*1bad0*/  ISETP.NE.AND P0, PT, R21, 0x1, PT ;  /* 0x000000011500780c */ /* 0x010fda0003f05270 */
[----:B------:R-:W0:Y:S08]  /*1bae0*/  @P0 LDC R8, c[0x0][0xbec] ;  /* 0x0002fb00ff080b82 */ /* 0x000e300000000800 */
[----:B------:R-:W4:Y:S01]  /*1baf0*/  @P0 LDC R11, c[0x0][0xbf0] ;  /* 0x0002fc00ff0b0b82 */ /* 0x000f220000000800 */
[----:B---3--:R-:W-:-:S04]  /*1bb00*/  IMAD.WIDE.U32 R4, R12, UR4, R4 ;  /* 0x000000040c047c25 */ /* 0x008fc8000f8e0004 */
[----:B--2---:R-:W-:Y:S02]  /*1bb10*/  IMAD.IADD R9, R27, 0x1, R0 ;  /* 0x000000011b097824 */ /* 0x004fe400078e0200 */
[----:B------:R-:W-:Y:S01]  /*1bb20*/  IMAD R5, R12, UR5, R5 ;  /* 0x000000050c057c24 */ /* 0x000fe2000f8e0205 */
[----:B------:R-:W-:Y:S01]  /*1bb30*/  ULDC.64 UR4, c[0x0][0xae0] ;  /* 0x0002b80000047ab9 */ /* 0x000fe20000000a00 */
[----:B0-----:R-:W-:-:S04]  /*1bb40*/  @P0 IMAD.HI.U32 R0, R9, R8, RZ ;  /* 0x0000000809000227 */ /* 0x001fc800078e00ff */
[----:B------:R-:W-:Y:S01]  /*1bb50*/  IMAD.MOV.U32 R3, RZ, RZ, R9 ;  /* 0x000000ffff037224 */ /* 0x000fe200078e0009 */
[----:B----4-:R-:W-:Y:S01]  /*1bb60*/  @P0 SHF.R.U32.HI R3, RZ, R11, R0 ;  /* 0x0000000bff030219 */ /* 0x010fe20000011600 */
        /* <DEDUP_REMOVED lines=27> */
.L_x_11175:
[----:B------:R-:W-:Y:S01]  /*1bd20*/  IMAD R21, R10, R21, RZ ;  /* 0x000000150a157224 */ /* 0x000fe200078e02ff */
[----:B------:R-:W-:Y:S01]  /*1bd30*/  BSSY B1, `(.L_x_10946) ;  /* 0x0000011000017945 */ /* 0x000fe20003800000 */
[----:B------:R-:W-:-:S05]  /*1bd40*/  IMAD.IADD R6, R25, 0x1, R27 ;  /* 0x0000000119067824 */ /* 0x000fca00078e021b */
        /* <DEDUP_REMOVED lines=15> */
.L_x_10947:
[----:B------:R-:W-:Y:S05]  /*1be40*/  BSYNC B1 ;  /* 0x0000000000017941 */ /* 0x000fea0003800000 */
.L_x_10946:
[----:B------:R-:W-:-:S03]  /*1be50*/  UMOV UR4, 0xffffffff ;  /* 0xffffffff00047882 */ /* 0x000fc60000000000 */
[----:B------:R-:W-:Y:S05]  /*1be60*/  BRA.DIV UR4, `(.L_x_10948) ;  /* 0x0000009e04807947 */ /* 0x000fea000b800000 */
[----:B--2---:R2:W0:Y:S04]  /*1be70*/  SHFL.IDX PT, R3, R4, 0x1, 0x1c1f ;  /* 0x003c1f0004037f89 */ /* 0x00442800000e0000 */
[----:B---3--:R2:W3:Y:S02]  /*1be80*/  SHFL.IDX PT, R14, R0, 0x1, 0x1c1f ;  /* 0x003c1f00000e7f89 */ /* 0x0084e400000e0000 */
.L_x_11179:
[----:B0-2---:R-:W-:-:S05]  /*1be90*/  VIADD R0, R6, 0x60 ;  /* 0x0000006006007836 */ /* 0x005fca0000000000 */
[----:B------:R-:W-:-:S13]  /*1bea0*/  ISETP.GE.AND P0, PT, R0, R21, PT ;  /* 0x000000150000720c */ /* 0x000fda0003f06270 */
[----:B------:R-:W-:Y:S05]  /*1beb0*/  @P0 BRA `(.L_x_10937) ;  /* 0x0000000000340947 */ /* 0x000fea0003800000 */
[----:B------:R-:W-:Y:S02]  /*1bec0*/  ULDC UR4, c[0x0][0xac8] ;  /* 0x0002b20000047ab9 */ /* 0x000fe40000000800 */
[----:B------:R-:W-:Y:S02]  /*1bed0*/  ISETP.GE.AND P2, PT, R9, UR4, PT ;  /* 0x0000000409007c0c */ /* 0x000fe4000bf46270 */
[----:B------:R-:W-:Y:S02]  /*1bee0*/  ISETP.GE.AND P3, PT, R7, UR4, PT ;  /* 0x0000000407007c0c */ /* 0x000fe4000bf66270 */
[----:B------:R-:W-:-:S09]  /*1bef0*/  ISETP.GE.AND P4, PT, R20, UR4, PT ;  /* 0x0000000414007c0c */ /* 0x000fd2000bf86270 */
[----:B------:R-:W-:Y:S02]  /*1bf00*/  @!P2 IMAD.MOV.U32 R15, RZ, RZ, R3 ;  /* 0x000000ffff0fa224 */ /* 0x000fe400078e0003 */
[-C--:B---3--:R-:W-:Y:S02]  /*1bf10*/  @!P3 LEA R6, P0, R7, R14.reuse, 0x1 ;  /* 0x0000000e0706b211 */ /* 0x088fe400078008ff */
[C---:B----4-:R-:W-:Y:S01]  /*1bf20*/  @!P4 LEA R10, P1, R20.reuse, R14, 0x1 ;  /* 0x0000000e140ac211 */ /* 0x050fe200078208ff */
[----:B------:R-:W-:Y:S01]  /*1bf30*/  @!P2 IMAD.WIDE R4, R9, 0x2, R14 ;  /* 0x000000020904a825 */ /* 0x000fe200078e020e */
[-C--:B------:R-:W-:Y:S02]  /*1bf40*/  @!P3 LEA.HI.X R7, R7, R3.reuse, R8, 0x1, P0 ;  /* 0x000000030707b211 */ /* 0x080fe400000f0c08 */
[----:B------:R-:W-:Y:S02]  /*1bf50*/  @!P4 LEA.HI.X R11, R20, R3, R24, 0x1, P1 ;  /* 0x00000003140bc211 */ /* 0x000fe400008f0c18 */
[----:B------:R0:W-:Y:S04]  /*1bf60*/  @!P2 ST.E.128 desc[UR40][R4.64], RZ ;  /* 0x000000ff0400a985 */ /* 0x0001e8000c101d28 */
[----:B------:R0:W-:Y:S04]  /*1bf70*/  @!P3 ST.E.128 desc[UR40][R6.64], RZ ;  /* 0x000000ff0600b985 */ /* 0x0001e8000c101d28 */
[----:B------:R0:W-:Y:S02]  /*1bf80*/  @!P4 ST.E.128 desc[UR40][R10.64], RZ ;  /* 0x000000ff0a00c985 */ /* 0x0001e4000c101d28 */
.L_x_10937:
[----:B------:R-:W-:Y:S05]  /*1bf90*/  BSYNC B0 ;  /* 0x0000000000007941 */ /* 0x000fea0003800000 */
.L_x_10929:
[----:B------:R-:W-:Y:S02]  /*1bfa0*/  ULDC UR4, c[0x0][0xc3c] ;  /* 0x00030f0000047ab9 */ /* 0x000fe40000000800 */
[----:B-1----:R-:W-:-:S13]  /*1bfb0*/  ISETP.GE.AND P0, PT, R75, UR4, PT ;  /* 0x000000044b007c0c */ /* 0x002fda000bf06270 */
[----:B------:R-:W-:Y:S05]  /*1bfc0*/  @!P0 BRA `(.L_x_10949) ;  /* 0xfffffe5000ec8947 */ /* 0x000fea000383ffff */
[----:B------:R-:W-:Y:S05]  /*1bfd0*/  BRA `(.L_x_10733) ;  /* 0x0000008c00d07947 */ /* 0x000fea0003800000 */
.L_x_10731:
[----:B------:R-:W-:-:S08]  /*1bfe0*/  NOP ;  /* 0x0000000000007918 */ /* 0x000fd00000000000 */
[----:B------:R-:W0:-:S00]  /*1bff0*/  USETMAXREG.DEALLOC.CTAPOOL 0x20 ;  /* 0x00000020000079c8 */ /* 0x000e0000080e0500 */
        /* <DEDUP_REMOVED lines=14> */
.L_x_10950:
        /* <DEDUP_REMOVED lines=44> */
.L_x_10954:
        /* <DEDUP_REMOVED lines=37> */
.L_x_10952:
        /* <DEDUP_REMOVED lines=13> */
.L_x_10955:
        /* <DEDUP_REMOVED lines=62> */
.L_x_10956:
        /* <DEDUP_REMOVED lines=62> */
.L_x_10957:
[----:B------:R-:W-:-:S05]  /*1ce80*/  LOP3.LUT R2, RZ, R2, RZ, 0x33, !PT ;  /* 0x00000002ff027212 */ /* 0x000fca00078e33ff */
[----:B------:R-:W-:Y:S01]  /*1ce90*/  IMAD.IADD R25, R25, 0x1, R2 ;  /* 0x0000000119197824 */ /* 0x000fe200078e0202 */
[----:B------:R-:W-:Y:S06]  /*1cea0*/  BRA `(.L_x_10958) ;  /* 0x00000000000c7947 */ /* 0x000fec0003800000 */
.L_x_10953:
[----:B------:R-:W-:Y:S02]  /*1ceb0*/  IMAD.MOV.U32 R25, RZ, RZ, RZ ;  /* 0x000000ffff197224 */ /* 0x000fe400078e00ff */
[----:B------:R-:W-:Y:S02]  /*1cec0*/  IMAD.U32 R24, RZ, RZ, UR6 ;  /* 0x00000006ff187e24 */ /* 0x000fe4000f8e00ff */
[----:B------:R-:W-:-:S07]  /*1ced0*/  IMAD.MOV.U32 R26, RZ, RZ, RZ ;  /* 0x000000ffff1a7224 */ /* 0x000fce00078e00ff */
.L_x_10958:
[----:B------:R-:W-:-:S13]  /*1cee0*/  ISETP.NE.AND P0, PT, R0, RZ, PT ;  /* 0x000000ff0000720c */ /* 0x000fda0003f05270 */
[----:B------:R-:W0:Y:S01]  /*1cef0*/  @!P0 S2R R3, SR_CgaCtaId ;  /* 0x0000000000038919 */ /* 0x000e220000008800 */
[----:B------:R-:W-:-:S04]  /*1cf00*/  @!P0 MOV R0, 0x400 ;  /* 0x0000040000008802 */ /* 0x000fc80000000f00 */
[----:B0-----:R-:W-:-:S05]  /*1cf10*/  @!P0 LEA R0, R3, R0, 0x18 ;  /* 0x0000000003008211 */ /* 0x001fca00078ec0ff */
[----:B------:R1:W-:Y:S01]  /*1cf20*/  @!P0 STS.128 [R0+0x2d8d0], R24 ;  /* 0x02d8d01800008388 */ /* 0x0003e20000000c00 */
[----:B------:R-:W-:Y:S06]  /*1cf30*/  BAR.ARV 0x5, 0x200 ;  /* 0x0148000000007b1d */ /* 0x000fec0000002000 */
.L_x_10951:
        /* <DEDUP_REMOVED lines=9> */
[----:B------:R-:W-:Y:S01]  /*1cfd0*/  LOP3.LUT R18, R18, 0xfffffffd, RZ, 0xc0, !PT ;  /* 0xfffffffd12127812 */ /* 0x000fe200078ec0ff */
[----:B------:R-:W-:Y:S01]  /*1cfe0*/  BSSY B8, `(.L_x_10959) ;  /* 0x00007bc000087945 */ /* 0x000fe20003800000 */
[----:B------:R-:W-:Y:S01]  /*1cff0*/  IMAD.MOV.U32 R29, RZ, RZ, RZ ;  /* 0x000000ffff1d7224 */ /* 0x000fe200078e00ff */
[----:B------:R-:W-:Y:S01]  /*1d000*/  ULDC.64 UR42, c[0x0][0x198] ;  /* 0x00006600002a7ab9 */ /* 0x000fe20000000a00 */
[----:B------:R-:W-:Y:S01]  /*1d010*/  IMAD.MOV.U32 R19, RZ, RZ, RZ ;  /* 0x000000ffff137224 */ /* 0x000fe200078e00ff */
[----:B------:R-:W-:Y:S01]  /*1d020*/  ULOP3.LUT UR38, UR36, 0x2, URZ, 0xfc, !UPT ;  /* 0x0000000224267892 */ /* 0x000fe2000f8efc3f */
[----:B------:R-:W-:Y:S01]  /*1d030*/  IMAD.MOV.U32 R28, RZ, RZ, 0x1 ;  /* 0x00000001ff1c7424 */ /* 0x000fe200078e00ff */
[----:B------:R-:W-:Y:S01]  /*1d040*/  ULDC UR37, c[0x0][0xc] ;  /* 0x0000030000257ab9 */ /* 0x000fe20000000800 */
[----:B--2---:R-:W-:-:S06]  /*1d050*/  ULEA UR4, UR5, UR4, 0x18 ;  /* 0x0000000405047291 */ /* 0x004fcc000f8ec03f */
[----:B------:R-:W-:Y:S01]  /*1d060*/  IMAD.U32 R16, RZ, RZ, UR4 ;  /* 0x00000004ff107e24 */ /* 0x000fe2000f8e00ff */
[C---:B0-----:R-:W-:Y:S01]  /*1d070*/  LOP3.LUT R5, R6.reuse, 0x7f, RZ, 0xc0, !PT ;  /* 0x0000007f06057812 */ /* 0x041fe200078ec0ff */
[----:B-1----:R-:W-:-:S03]  /*1d080*/  IMAD.SHL.U32 R0, R6, 0x8, RZ ;  /* 0x0000000806007824 */ /* 0x002fc600078e00ff */
[C---:B------:R-:W-:Y:S01]  /*1d090*/  ISETP.NE.AND P1, PT, R5.reuse, RZ, PT ;  /* 0x000000ff0500720c */ /* 0x040fe20003f25270 */
[----:B------:R-:W-:Y:S01]  /*1d0a0*/  IMAD.SHL.U32 R4, R5, 0x8, RZ ;  /* 0x0000000805047824 */ /* 0x000fe200078e00ff */
[C---:B------:R-:W-:Y:S02]  /*1d0b0*/  LOP3.LUT R3, R0.reuse, 0x20, RZ, 0xc0, !PT ;  /* 0x0000002000037812 */ /* 0x040fe400078ec0ff */
[----:B------:R-:W-:Y:S02]  /*1d0c0*/  LOP3.LUT R2, R0, 0xd8, RZ, 0xc0, !PT ;  /* 0x000000d800027812 */ /* 0x000fe400078ec0ff */
[----:B------:R-:W-:Y:S02]  /*1d0d0*/  LOP3.LUT R3, R3, 0x300, R4, 0xf8, !PT ;  /* 0x0000030003037812 */ /* 0x000fe400078ef804 */
[----:B------:R-:W-:Y:S02]  /*1d0e0*/  LOP3.LUT R2, R2, 0x18, R6, 0x78, !PT ;  /* 0x0000001802027812 */ /* 0x000fe400078e7806 */
[----:B------:R-:W-:-:S02]  /*1d0f0*/  SHF.R.U32.HI R4, RZ, 0x2, R5 ;  /* 0x00000002ff047819 */ /* 0x000fc40000011605 */
[----:B------:R-:W-:Y:S02]  /*1d100*/  LOP3.LUT R3, R3, R2, RZ, 0xfc, !PT ;  /* 0x0000000203037212 */ /* 0x000fe400078efcff */
[----:B------:R-:W-:Y:S02]  /*1d110*/  LOP3.LUT P0, R2, R6, 0x1f, RZ, 0xc0, !PT ;  /* 0x0000001f06027812 */ /* 0x000fe4000780c0ff */
[----:B------:R-:W-:Y:S01]  /*1d120*/  @P1 LOP3.LUT R18, R18, 0x2, RZ, 0xfc, !PT ;  /* 0x0000000212121812 */ /* 0x000fe200078efcff */
[----:B------:R-:W-:Y:S01]  /*1d130*/  IMAD R3, R3, 0x2, R16 ;  /* 0x0000000203037824 */ /* 0x000fe200078e0210 */
[----:B------:R-:W-:Y:S01]  /*1d140*/  LOP3.LUT R0, R0, 0x18, RZ, 0xc0, !PT ;  /* 0x0000001800007812 */ /* 0x000fe200078ec0ff */
[----:B------:R0:W-:Y:S01]  /*1d150*/  STL [R1+0x8], R2 ;  /* 0x0000080201007387 */ /* 0x0001e20000100800 */
[----:B------:R-:W-:-:S03]  /*1d160*/  LOP3.LUT R18, R18, 0xfffffffe, RZ, 0xc0, !PT ;  /* 0xfffffffe12127812 */ /* 0x000fc600078ec0ff */
[----:B------:R1:W-:Y:S04]  /*1d170*/  STL [R1+0x2c], RZ ;  /* 0x00002cff01007387 */ /* 0x0003e80000100800 */
[----:B------:R-:W-:Y:S01]  /*1d180*/  @P0 LOP3.LUT R18, R18, 0x1, RZ, 0xfc, !PT ;  /* 0x0000000112120812 */ /* 0x000fe200078efcff */
[----:B0-----:R-:W-:Y:S01]  /*1d190*/  IMAD.SHL.U32 R2, R6, 0x20, RZ ;  /* 0x0000002006027824 */ /* 0x001fe200078e00ff */
[----:B------:R-:W-:Y:S01]  /*1d1a0*/  ISETP.NE.OR P0, PT, R5, RZ, !P0 ;  /* 0x000000ff0500720c */ /* 0x000fe20004705670 */
[----:B------:R-:W-:Y:S01]  /*1d1b0*/  IMAD.MOV.U32 R6, RZ, RZ, 0x1 ;  /* 0x00000001ff067424 */ /* 0x000fe200078e00ff */
[----:B------:R-:W-:Y:S02]  /*1d1c0*/  LOP3.LUT R18, R18, 0xfffffff7, RZ, 0xc0, !PT ;  /* 0xfffffff712127812 */ /* 0x000fe400078ec0ff */
[----:B------:R-:W-:-:S02]  /*1d1d0*/  LOP3.LUT R2, R4, 0x60, R2, 0xf8, !PT ;  /* 0x0000006004027812 */ /* 0x000fc400078ef802 */
[----:B------:R1:W-:Y:S01]  /*1d1e0*/  STL [R1], R6 ;  /* 0x0000000601007387 */ /* 0x0003e20000100800 */
[C---:B------:R-:W-:Y:S02]  /*1d1f0*/  LOP3.LUT R2, R0.reuse, 0x20, RZ, 0xfc, !PT ;  /* 0x0000002000027812 */ /* 0x040fe400078efcff */
[----:B------:R-:W-:Y:S01]  /*1d200*/  LOP3.LUT R0, R0, 0x40, RZ, 0xfc, !PT ;  /* 0x0000004000007812 */ /* 0x000fe200078efcff */
[----:B------:R1:W-:Y:S03]  /*1d210*/  STL [R1+0x10], R3 ;  /* 0x0000100301007387 */ /* 0x0003e60000100800 */
[----:B------:R-:W-:-:S07]  /*1d220*/  @P0 LOP3.LUT R18, R18, 0x8, RZ, 0xfc, !PT ;  /* 0x0000000812120812 */ /* 0x000fce00078efcff */
.L_x_11127:
[----:B0-----:R-:W0:Y:S01]  /*1d230*/  LDC.64 R10, c[0x0][0xa00] ;  /* 0x00028000ff0a7b82 */ /* 0x001e220000000a00 */
[----:B------:R-:W-:Y:S05]  /*1d240*/  YIELD ;  /* 0x0000000000007946 */ /* 0x000fea0003800000 */
[----:B------:R-:W-:Y:S01]  /*1d250*/  ULDC.64 UR4, c[0x0][0xa28] ;  /* 0x00028a0000047ab9 */ /* 0x000fe20000000a00 */
[----:B------:R-:W-:Y:S01]  /*1d260*/  IMAD.MOV.U32 R0, RZ, RZ, RZ ;  /* 0x000000ffff007224 */ /* 0x000fe200078e00ff */
[----:B------:R-:W-:Y:S01]  /*1d270*/  ISETP.NE.U32.AND P0, PT, RZ, UR4, PT ;  /* 0x00000004ff007c0c */ /* 0x000fe2000bf05070 */
[----:B------:R-:W-:Y:S01]  /*1d280*/  ULDC.64 UR8, c[0x0][0xa18] ;  /* 0x0002860000087ab9 */ /* 0x000fe20000000a00 */
[----:B-1----:R-:W-:Y:S01]  /*1d290*/  CS2R R6, SRZ ;  /* 0x0000000000067805 */ /* 0x002fe2000001ff00 */
[----:B--2---:R-:W1:Y:S01]  /*1d2a0*/  LDC.64 R4, c[0x0][0xa08] ;  /* 0x00028200ff047b82 */ /* 0x004e620000000a00 */
[----:B------:R-:W-:Y:S01]  /*1d2b0*/  ISETP.NE.AND.EX P0, PT, RZ, UR5, PT, P0 ;  /* 0x00000005ff007c0c */ /* 0x000fe2000bf05300 */
[----:B------:R-:W-:Y:S01]  /*1d2c0*/  ULDC.64 UR4, c[0x0][0xa00] ;  /* 0x0002800000047ab9 */ /* 0x000fe20000000a00 */
[----:B------:R-:W-:Y:S01]  /*1d2d0*/  ULDC.64 UR6, c[0x0][0xa08] ;  /* 0x0002820000067ab9 */ /* 0x000fe20000000a00 */
[----:B------:R-:W-:-:S04]  /*1d2e0*/  ISETP.NE.U32.AND P1, PT, RZ, UR4, PT ;  /* 0x00000004ff007c0c */ /* 0x000fc8000bf25070 */
[----:B------:R-:W-:Y:S01]  /*1d2f0*/  ISETP.NE.AND.EX P1, PT, RZ, UR5, PT, P1 ;  /* 0x00000005ff007c0c */ /* 0x000fe2000bf25310 */
[----:B------:R-:W-:Y:S01]  /*1d300*/  ULDC.64 UR4, c[0x0][0xa10] ;  /* 0x0002840000047ab9 */ /* 0x000fe20000000a00 */
[----:B0-----:R-:W-:Y:S01]  /*1d310*/  IMAD.WIDE R10, R27, 0x4, R10 ;  /* 0x000000041b0a7825 */ /* 0x001fe200078e020a */
[----:B------:R-:W-:-:S03]  /*1d320*/  ISETP.NE.U32.AND P3, PT, RZ, UR8, PT ;  /* 0x00000008ff007c0c */ /* 0x000fc6000bf65070 */
[----:B------:R-:W0:Y:S07]  /*1d330*/  @P0 LDC.64 R2, c[0x0][0xa28] ;  /* 0x00028a00ff020b82 */ /* 0x000e2e0000000a00 */
[----:B------:R-:W2:Y:S01]  /*1d340*/  @P1 LDG.E R0, desc[UR40][R10.64] ;  /* 0x000000280a001981 */ /* 0x000ea2000c1e1900 */
[----:B------:R-:W-:-:S13]  /*1d350*/  ISETP.NE.AND.EX P3, PT, RZ, UR9, PT, P3 ;  /* 0x00000009ff007c0c */ /* 0x000fda000bf65330 */
[----:B------:R-:W3:Y:S01]  /*1d360*/  @P3 LDC.64 R8, c[0x0][0xa18] ;  /* 0x00028600ff083b82 */ /* 0x000ee20000000a00 */
[----:B0-----:R-:W-:-:S05]  /*1d370*/  @P0 IMAD.WIDE R2, R27, 0x4, R2 ;  /* 0x000000041b020825 */ /* 0x001fca00078e0202 */
[----:B------:R0:W5:Y:S01]  /*1d380*/  @P0 LDG.E R7, desc[UR40][R2.64] ;  /* 0x0000002802070981 */ /* 0x000162000c1e1900 */
[----:B------:R-:W-:Y:S01]  /*1d390*/  ISETP.NE.U32.AND P0, PT, RZ, UR4, PT ;  /* 0x00000004ff007c0c */ /* 0x000fe2000bf05070 */
[----:B------:R-:W-:Y:S01]  /*1d3a0*/  ULDC UR4, c[0x0][0x288] ;  /* 0x0000a20000047ab9 */ /* 0x000fe20000000800 */
[----:B------:R-:W-:Y:S01]  /*1d3b0*/  ISETP.NE.U32.AND P2, PT, RZ, UR6, PT ;  /* 0x00000006ff007c0c */ /* 0x000fe2000bf45070 */
[----:B------:R-:W-:Y:S01]  /*1d3c0*/  IMAD.MOV.U32 R12, RZ, RZ, RZ ;  /* 0x000000ffff0c7224 */ /* 0x000fe200078e00ff */
[----:B------:R-:W-:Y:S01]  /*1d3d0*/  ISETP.NE.AND.EX P0, PT, RZ, UR5, PT, P0 ;  /* 0x00000005ff007c0c */ /* 0x000fe2000bf05300 */
[C---:B-1----:R-:W-:Y:S01]  /*1d3e0*/  IMAD.WIDE R4, R27.reuse, 0x4, R4 ;  /* 0x000000041b047825 */ /* 0x042fe200078e0204 */
[----:B------:R-:W-:Y:S01]  /*1d3f0*/  ISETP.NE.AND.EX P2, PT, RZ, UR7, PT, P2 ;  /* 0x00000007ff007c0c */ /* 0x000fe2000bf45320 */
[----:B0-----:R-:W0:Y:S02]  /*1d400*/  LDC.64 R2, c[0x0][0xa10] ;  /* 0x00028400ff027b82 */ /* 0x001e240000000a00 */
[----:B---3--:R-:W-:-:S10]  /*1d410*/  @P3 IMAD.WIDE R8, R27, 0x4, R8 ;  /* 0x000000041b083825 */ /* 0x008fd400078e0208 */
[----:B------:R-:W5:Y:S01]  /*1d420*/  @P2 LDG.E R12, desc[UR40][R4.64] ;  /* 0x00000028040c2981 */ /* 0x000f62000c1e1900 */
[----:B0-----:R-:W-:-:S05]  /*1d430*/  IMAD.WIDE R2, R27, 0x4, R2 ;  /* 0x000000041b027825 */ /* 0x001fca00078e0202 */
        /* <DEDUP_REMOVED lines=15> */
[----:B------:R-:W-:Y:S01]  /*1d530*/  IMAD.MOV.U32 R13, RZ, RZ, R0 ;  /* 0x000000ffff0d7224 */ /* 0x000fe200078e0000 */
[----:B------:R-:W-:Y:S06]  /*1d540*/  @P3 BRA `(.L_x_10960) ;  /* 0x0000000000143947 */ /* 0x000fec0003800000 */
[----:B------:R-:W-:Y:S05]  /*1d550*/  @!P1 BRA `(.L_x_10960) ;  /* 0x0000000000109947 */ /* 0x000fea0003800000 */
[----:B0-----:R-:W2:Y:S04]  /*1d560*/  LDG.E R0, desc[UR40][R10.64] ;  /* 0x000000280a007981 */ /* 0x001ea8000c1e1900 */
[----:B------:R-:W2:Y:S02]  /*1d570*/  LDG.E R10, desc[UR40][R10.64+0x4] ;  /* 0x000004280a0a7981 */ /* 0x000ea4000c1e1900 */
[----:B--2---:R-:W-:-:S05]  /*1d580*/  IMAD.IADD R13, R10, 0x1, -R0 ;  /* 0x000000010a0d7824 */ /* 0x004fca00078e0a00 */
[----:B------:R1:W-:Y:S02]  /*1d590*/  STL [R1+0x18], R13 ;  /* 0x0000180d01007387 */ /* 0x0003e40000100800 */
.L_x_10960:
        /* <DEDUP_REMOVED lines=14> */
.L_x_10961:
[----:B------:R-:W-:Y:S05]  /*1d680*/  @!P2 BRA `(.L_x_10962) ;  /* 0x00000000000ca947 */ /* 0x000fea0003800000 */
[----:B------:R-:W2:Y:S04]  /*1d690*/  LDG.E R9, desc[UR40][R4.64] ;  /* 0x0000002804097981 */ /* 0x000ea8000c1e1900 */
[----:B------:R-:W2:Y:S02]  /*1d6a0*/  LDG.E R4, desc[UR40][R4.64+0x4] ;  /* 0x0000042804047981 */ /* 0x000ea4000c1e1900 */
[----:B--2---:R-:W-:-:S07]  /*1d6b0*/  IMAD.IADD R9, R4, 0x1, -R9 ;  /* 0x0000000104097824 */ /* 0x004fce00078e0a09 */
.L_x_10962:
[----:B0-----:R-:W2:Y:S04]  /*1d6c0*/  @P0 LDG.E R4, desc[UR40][R2.64] ;  /* 0x0000002802040981 */ /* 0x001ea8000c1e1900 */
[----:B------:R0:W2:Y:S01]  /*1d6d0*/  @P0 LDG.E R5, desc[UR40][R2.64+0x4] ;  /* 0x0000042802050981 */ /* 0x0000a2000c1e1900 */
[----:B------:R-:W-:Y:S02]  /*1d6e0*/  IMAD R14, R25, 0xc0, RZ ;  /* 0x000000c0190e7824 */ /* 0x000fe400078e02ff */
[----:B-----5:R-:W-:Y:S02]  /*1d6f0*/  IMAD.IADD R7, R9, 0x1, -R7 ;  /* 0x0000000109077824 */ /* 0x020fe400078e0a07 */
[----:B------:R-:W-:Y:S01]  /*1d700*/  VIADD R10, R14, 0xbf ;  /* 0x000000bf0e0a7836 */ /* 0x000fe20000000000 */
[----:B------:R3:W-:Y:S01]  /*1d710*/  STL [R1+0x14], R14 ;  /* 0x0000140e01007387 */ /* 0x0007e20000100800 */
[----:B0-----:R-:W0:Y:S02]  /*1d720*/  LDC R2, c[0x0][0x448] ;  /* 0x00011200ff027b82 */ /* 0x001e240000000800 */
[----:B0-----:R-:W-:-:S13]  /*1d730*/  ISETP.NE.AND P1, PT, R2, 0x1, PT ;  /* 0x000000010200780c */ /* 0x001fda0003f25270 */
[----:B------:R-:W0:Y:S08]  /*1d740*/  @P1 LDC R3, c[0x0][0x44c] ;  /* 0x00011300ff031b82 */ /* 0x000e300000000800 */
[----:B------:R-:W4:Y:S01]  /*1d750*/  @P1 LDC R2, c[0x0][0x450] ;  /* 0x00011400ff021b82 */ /* 0x000f220000000800 */
[----:B0-----:R-:W-:-:S05]  /*1d760*/  @P1 IMAD.HI.U32 R3, R10, R3, RZ ;  /* 0x000000030a031227 */ /* 0x001fca00078e00ff */
[----:B----4-:R-:W-:Y:S01]  /*1d770*/  @P1 SHF.R.U32.HI R10, RZ, R2, R3 ;  /* 0x00000002ff0a1219 */ /* 0x010fe20000011603 */
[----:B--2---:R-:W-:-:S04]  /*1d780*/  @P0 IMAD.IADD R8, R5, 0x1, -R4 ;  /* 0x0000000105080824 */ /* 0x004fc800078e0a04 */
[----:B------:R-:W-:-:S04]  /*1d790*/  IMAD.IADD R20, R7, 0x1, R8 ;  /* 0x0000000107147824 */ /* 0x000fc800078e0208 */
[C---:B------:R-:W-:Y:S01]  /*1d7a0*/  VIADD R4, R20.reuse, 0x7f ;  /* 0x0000007f14047836 */ /* 0x040fe20000000000 */
[----:B------:R-:W-:-:S04]  /*1d7b0*/  IADD3 R9, R20, 0x1, -R13 ;  /* 0x0000000114097810 */ /* 0x000fc80007ffe80d */
[----:B------:R-:W-:Y:S01]  /*1d7c0*/  SHF.R.S32.HI R2, RZ, 0x1f, R4 ;  /* 0x0000001fff027819 */ /* 0x000fe20000011404 */
[----:B------:R-:W-:-:S03]  /*1d7d0*/  IMAD.IADD R10, R9, 0x1, R10 ;  /* 0x00000001090a7824 */ /* 0x000fc600078e020a */
[----:B------:R-:W-:Y:S02]  /*1d7e0*/  LEA.HI R4, R2, R4, RZ, 0x7 ;  /* 0x0000000402047211 */ /* 0x000fe400078f38ff */
[----:B------:R-:W0:Y:S02]  /*1d7f0*/  LDC.64 R2, c[0x0][0x9e0] ;  /* 0x00027800ff027b82 */ /* 0x000e240000000a00 */
[----:B------:R-:W-:-:S05]  /*1d800*/  SHF.R.S32.HI R12, RZ, 0x7, R4 ;  /* 0x00000007ff0c7819 */ /* 0x000fca0000011404 */
[----:B------:R3:W-:Y:S01]  /*1d810*/  STL [R1+0x40], R12 ;  /* 0x0000400c01007387 */ /* 0x0007e20000100800 */
[----:B0-----:R-:W-:Y:S01]  /*1d820*/  ISETP.GE.AND P2, PT, R3, 0x1, PT ;  /* 0x000000010300780c */ /* 0x001fe20003f46270 */
[----:B------:R-:W-:-:S12]  /*1d830*/  IMAD.IADD R2, R10, 0x1, R2 ;  /* 0x000000010a027824 */ /* 0x000fd800078e0202 */
[----:B---3--:R-:W-:Y:S05]  /*1d840*/  @!P2 BRA `(.L_x_10963) ;  /* 0x000000000048a947 */ /* 0x008fea0003800000 */
        /* <DEDUP_REMOVED lines=11> */
.L_x_10965:
[----:B------:R-:W-:-:S13]  /*1d900*/  ISETP.NE.AND P3, PT, R3, 0x1, PT ;  /* 0x000000010300780c */ /* 0x000fda0003f65270 */
[----:B------:R-:W0:Y:S02]  /*1d910*/  @P3 LDC.64 R4, c[0x0][0x9e8] ;  /* 0x00027a00ff043b82 */ /* 0x000e240000000a00 */
[----:B0-----:R-:W-:-:S05]  /*1d920*/  @P3 IMAD.HI.U32 R4, R11, R4, RZ ;  /* 0x000000040b043227 */ /* 0x001fca00078e00ff */
[----:B------:R-:W-:-:S07]  /*1d930*/  @P3 SHF.R.U32.HI R11, RZ, R5, R4 ;  /* 0x00000005ff0b3219 */ /* 0x000fce0000011604 */
.L_x_10966:
[----:B------:R-:W-:Y:S05]  /*1d940*/  BSYNC B0 ;  /* 0x0000000000007941 */ /* 0x000fea0003800000 */
.L_x_10964:
[----:B------:R-:W-:-:S05]  /*1d950*/  IMAD R11, R11, R3, R3 ;  /* 0x000000030b0b7224 */ /* 0x000fca00078e0203 */
[----:B------:R-:W-:-:S07]  /*1d960*/  VIMNMX R2, R2, R11, PT ;  /* 0x0000000b02027248 */ /* 0x000fce0003fe0100 */
.L_x_10963:
[----:B------:R-:W0:Y:S01]  /*1d970*/  @P1 LDC R10, c[0x0][0x44c] ;  /* 0x00011300ff0a1b82 */ /* 0x000e220000000800 */
[----:B------:R-:W-:Y:S01]  /*1d980*/  VIADD R2, R2, 0x7f ;  /* 0x0000007f02027836 */ /* 0x000fe20000000000 */
[----:B------:R-:W-:Y:S01]  /*1d990*/  ULDC UR4, c[0x0][0x9dc] ;  /* 0x0002770000047ab9 */ /* 0x000fe20000000800 */
[----:B------:R-:W-:Y:S02]  /*1d9a0*/  IMAD.MOV.U32 R4, RZ, RZ, R14 ;  /* 0x000000ffff047224 */ /* 0x000fe400078e000e */
[----:B------:R-:W-:-:S03]  /*1d9b0*/  IMAD.IADD R20, R20, 0x1, -R13 ;  /* 0x0000000114147824 */ /* 0x000fc600078e0a0d */
[----:B------:R-:W2:Y:S01]  /*1d9c0*/  @P1 LDC R5, c[0x0][0x450] ;  /* 0x00011400ff051b82 */ /* 0x000ea20000000800 */
[----:B0-----:R-:W-:-:S05]  /*1d9d0*/  @P1 IMAD.HI.U32 R10, R14, R10, RZ ;  /* 0x0000000a0e0a1227 */ /* 0x001fca00078e00ff */
[----:B--2---:R-:W-:Y:S02]  /*1d9e0*/  @P1 SHF.R.U32.HI R4, RZ, R5, R10 ;  /* 0x00000005ff041219 */ /* 0x004fe4000001160a */
[----:B------:R-:W-:-:S03]  /*1d9f0*/  SHF.R.S32.HI R5, RZ, 0x1f, R2 ;  /* 0x0000001fff057819 */ /* 0x000fc60000011402 */
[----:B------:R-:W-:Y:S01]  /*1da00*/  IMAD.IADD R11, R20, 0x1, R4 ;  /* 0x00000001140b7824 */ /* 0x000fe200078e0204 */
[----:B------:R-:W-:-:S03]  /*1da10*/  LEA.HI R5, R5, R2, RZ, 0x7 ;  /* 0x0000000205057211 */ /* 0x000fc600078f38ff */
[----:B------:R-:W-:Y:S01]  /*1da20*/  VIADD R2, R11, -UR4 ;  /* 0x800000040b027c36 */ /* 0x000fe20008000000 */
[----:B------:R-:W-:-:S04]  /*1da30*/  SHF.R.S32.HI R5, RZ, 0x7, R5 ;  /* 0x00000007ff057819 */ /* 0x000fc80000011405 */
[----:B------:R-:W-:Y:S01]  /*1da40*/  VIMNMX R10, R12, R5, PT ;  /* 0x000000050c0a7248 */ /* 0x000fe20003fe0100 */
        /* <DEDUP_REMOVED lines=11> */
.L_x_10969:
[----:B------:R-:W-:-:S13]  /*1db00*/  ISETP.NE.AND P1, PT, R3, 0x1, PT ;  /* 0x000000010300780c */ /* 0x000fda0003f25270 */
[----:B------:R-:W0:Y:S02]  /*1db10*/  @P1 LDC.64 R4, c[0x0][0x9e8] ;  /* 0x00027a00ff041b82 */ /* 0x000e240000000a00 */
[----:B0-----:R-:W-:-:S05]  /*1db20*/  @P1 IMAD.HI.U32 R4, R11, R4, RZ ;  /* 0x000000040b041227 */ /* 0x001fca00078e00ff */
[----:B------:R-:W-:-:S07]  /*1db30*/  @P1 SHF.R.U32.HI R11, RZ, R5, R4 ;  /* 0x00000005ff0b1219 */ /* 0x000fce0000011604 */
.L_x_10970:
[----:B------:R-:W-:Y:S05]  /*1db40*/  BSYNC B0 ;  /* 0x0000000000007941 */ /* 0x000fea0003800000 */
.L_x_10968:
[----:B------:R-:W-:-:S05]  /*1db50*/  IMAD R3, R11, R3, RZ ;  /* 0x000000030b037224 */ /* 0x000fca00078e02ff */
[----:B------:R-:W-:-:S07]  /*1db60*/  VIMNMX R2, R2, R3, !PT ;  /* 0x0000000302027248 */ /* 0x000fce0007fe0100 */
.L_x_10967:
[----:B------:R-:W-:Y:S01]  /*1db70*/  SHF.R.S32.HI R3, RZ, 0x1f, R2 ;  /* 0x0000001fff037819 */ /* 0x000fe20000011402 */
[----:B------:R-:W-:Y:S01]  /*1db80*/  BSSY B0, `(.L_x_10971) ;  /* 0x0000027000007945 */ /* 0x000fe20003800000 */
[----:B------:R-:W-:Y:S01]  /*1db90*/  LOP3.LUT R14, R0, 0xff, RZ, 0xc0, !PT ;  /* 0x000000ff000e7812 */ /* 0x000fe200078ec0ff */
[----:B-1----:R-:W-:Y:S01]  /*1dba0*/  IMAD.MOV.U32 R13, RZ, RZ, RZ ;  /* 0x000000ffff0d7224 */ /* 0x002fe200078e00ff */
[----:B------:R-:W-:Y:S02]  /*1dbb0*/  LEA.HI R3, R3, R2, RZ, 0x7 ;  /* 0x0000000203037211 */ /* 0x000fe400078f38ff */
[----:B------:R-:W-:Y:S01]  /*1dbc0*/  SHF.R.U32.HI R0, RZ, 0x10, R0 ;  /* 0x00000010ff007819 */ /* 0x000fe20000011600 */
[----:B------:R0:W-:Y:S01]  /*1dbd0*/  STL [R1+0x38], R14 ;  /* 0x0000380e01007387 */ /* 0x0001e20000100800 */
[----:B------:R-:W-:-:S04]  /*1dbe0*/  SHF.R.S32.HI R3, RZ, 0x7, R3 ;  /* 0x00000007ff037819 */ /* 0x000fc80000011403 */
[----:B------:R-:W-:-:S04]  /*1dbf0*/  VIMNMX R4, RZ, R3, !PT ;  /* 0x00000003ff047248 */ /* 0x000fc80007fe0100 */
[----:B------:R-:W-:-:S13]  /*1dc00*/  ISETP.GT.AND P1, PT, R10, R4, PT ;  /* 0x000000040a00720c */ /* 0x000fda0003f24270 */
[----:B0-----:R-:W-:Y:S05]  /*1dc10*/  @!P1 BRA `(.L_x_10972) ;  /* 0x0000000000749947 */ /* 0x001fea0003800000 */
[----:B------:R-:W-:Y:S01]  /*1dc20*/  ISETP.NE.AND P1, PT, R0, RZ, PT ;  /* 0x000000ff0000720c */ /* 0x000fe20003f25270 */
[----:B------:R-:W-:-:S03]  /*1dc30*/  ULDC UR4, c[0x0][0x9f0] ;  /* 0x00027c0000047ab9 */ /* 0x000fc60000000800 */
[----:B------:R-:W-:-:S04]  /*1dc40*/  SEL R5, R0, UR4, P1 ;  /* 0x0000000400057c07 */ /* 0x000fc80008800000 */
[----:B------:R-:W-:Y:S02]  /*1dc50*/  IABS R12, R5 ;  /* 0x00000005000c7213 */ /* 0x000fe40000000000 */
[----:B------:R-:W-:Y:S02]  /*1dc60*/  IADD3 R11, R5, -0x1, R10 ;  /* 0xffffffff050b7810 */ /* 0x000fe40007ffe00a */
[----:B------:R-:W0:Y:S03]  /*1dc70*/  I2F.RP R2, R12 ;  /* 0x0000000c00027306 */ /* 0x000e260000209400 */
[----:B------:R-:W-:-:S05]  /*1dc80*/  IMAD.IADD R11, R11, 0x1, -R4 ;  /* 0x000000010b0b7824 */ /* 0x000fca00078e0a04 */
        /* <DEDUP_REMOVED lines=22> */
.L_x_10972:
[----:B------:R-:W-:Y:S05]  /*1ddf0*/  BSYNC B0 ;  /* 0x0000000000007941 */ /* 0x000fea0003800000 */
.L_x_10971:
[----:B------:R-:W-:Y:S01]  /*1de00*/  IMAD R4, R14, R13, R4 ;  /* 0x0000000d0e047224 */ /* 0x000fe200078e0204 */
[----:B------:R-:W-:Y:S01]  /*1de10*/  BSSY B0, `(.L_x_10973) ;  /* 0x000014e000007945 */ /* 0x000fe20003800000 */
[----:B------:R-:W-:-:S03]  /*1de20*/  PLOP3.LUT P5, PT, PT, PT, PT, 0x80, 0x0 ;  /* 0x000000000000781c */ /* 0x000fc60003faf070 */
[C---:B------:R-:W-:Y:S01]  /*1de30*/  VIADDMNMX R10, R4.reuse, R13, R10, PT ;  /* 0x0000000d040a7246 */ /* 0x040fe2000380010a */
[----:B------:R-:W-:-:S04]  /*1de40*/  IMAD R4, R4, 0x80, -R7 ;  /* 0x0000008004047824 */ /* 0x000fc800078e0a07 */
[----:B------:R-:W-:Y:S01]  /*1de50*/  IMAD R10, R10, 0x80, -R7 ;  /* 0x000000800a0a7824 */ /* 0x000fe200078e0a07 */
[----:B------:R-:W-:-:S04]  /*1de60*/  VIMNMX R4, RZ, R4, !PT ;  /* 0x00000004ff047248 */ /* 0x000fc80007fe0100 */
[----:B------:R-:W-:-:S04]  /*1de70*/  VIMNMX R10, R10, R8, PT ;  /* 0x000000080a0a7248 */ /* 0x000fc80003fe0100 */
[----:B------:R-:W-:Y:S02]  /*1de80*/  ISETP.GT.AND P1, PT, R10, R4, PT ;  /* 0x000000040a00720c */ /* 0x000fe40003f24270 */
[----:B------:R-:W-:-:S11]  /*1de90*/  SHF.R.U32.HI R4, RZ, 0x7, R4 ;  /* 0x00000007ff047819 */ /* 0x000fd60000011604 */
[----:B------:R-:W-:-:S05]  /*1dea0*/  @P1 VIADD R2, R10, 0x7f ;  /* 0x0000007f0a021836 */ /* 0x000fca0000000000 */
[----:B------:R-:W-:-:S04]  /*1deb0*/  @P1 SHF.R.S32.HI R3, RZ, 0x1f, R2 ;  /* 0x0000001fff031819 */ /* 0x000fc80000011402 */
[----:B------:R-:W-:Y:S01]  /*1dec0*/  @P1 LEA.HI R2, R3, R2, RZ, 0x7 ;  /* 0x0000000203021211 */ /* 0x000fe200078f38ff */
[----:B------:R-:W-:-:S03]  /*1ded0*/  IMAD.MOV.U32 R3, RZ, RZ, R4 ;  /* 0x000000ffff037224 */ /* 0x000fc600078e0004 */
        /* <DEDUP_REMOVED lines=10> */
.L_x_11182:
[----:B-1----:R-:W-:Y:S02]  /*1df80*/  ISETP.NE.AND P0, PT, R14, RZ, PT ;  /* 0x000000ff0e00720c */ /* 0x002fe40003f05270 */
[----:B------:R-:W-:-:S11]  /*1df90*/  PLOP3.LUT P2, PT, PT, PT, PT, 0x8, 0x0 ;  /* 0x000000000000781c */ /* 0x000fd60003f4e170 */
[----:B------:R-:W-:Y:S05]  /*1dfa0*/  @P0 BRA `(.L_x_10976) ;  /* 0x00000000000c0947 */ /* 0x000fea0003800000 */
[----:B------:R-:W-:-:S03]  /*1dfb0*/  UMOV UR4, 0xffffffff ;  /* 0xffffffff00047882 */ /* 0x000fc60000000000 */
[----:B------:R-:W-:Y:S05]  /*1dfc0*/  BRA.DIV UR4, `(.L_x_10977) ;  /* 0x0000007e04a47947 */ /* 0x000fea000b800000 */
[----:B------:R-:W-:-:S13]  /*1dfd0*/  ELECT P2, URZ, PT ;  /* 0x00000000003f782f */ /* 0x000fda0003840000 */
.L_x_10976:
        /* <DEDUP_REMOVED lines=9> */
.L_x_11185:
[----:B------:R-:W-:Y:S05]  /*1e070*/  BSYNC B1 ;  /* 0x0000000000017941 */ /* 0x000fea0003800000 */
.L_x_10978:
[----:B------:R-:W-:Y:S04]  /*1e080*/  BSSY B1, `(.L_x_10980) ;  /* 0x0000088000017945 */ /* 0x000fe80003800000 */
[----:B------:R-:W-:Y:S05]  /*1e090*/  @!P2 BRA `(.L_x_10981) ;  /* 0x000000080018a947 */ /* 0x000fea0003800000 */
[----:B------:R-:W2:Y:S01]  /*1e0a0*/  LDL R8, [R1] ;  /* 0x0000000001087983 */ /* 0x000ea20000100800 */
[----:B------:R-:W-:Y:S01]  /*1e0b0*/  IMAD R11, R29, 0x8, R16 ;  /* 0x000000081d0b7824 */ /* 0x000fe200078e0210 */
[----:B------:R-:W1:Y:S01]  /*1e0c0*/  S2R R7, SR_TID.X ;  /* 0x0000000000077919 */ /* 0x000e620000002100 */
[----:B------:R-:W-:Y:S01]  /*1e0d0*/  BSSY B2, `(.L_x_10982) ;  /* 0x0000006000027945 */ /* 0x000fe20003800000 */
[----:B-1----:R-:W-:-:S04]  /*1e0e0*/  LOP3.LUT R7, R7, 0x7f, RZ, 0xc0, !PT ;  /* 0x0000007f07077812 */ /* 0x002fc800078ec0ff */
[----:B------:R-:W-:Y:S02]  /*1e0f0*/  ISETP.NE.AND P4, PT, R7, RZ, PT ;  /* 0x000000ff0700720c */ /* 0x000fe40003f85270 */
[----:B--2---:R-:W-:-:S04]  /*1e100*/  SHF.L.U32 R10, R8, 0x1f, RZ ;  /* 0x0000001f080a7819 */ /* 0x004fc800000006ff */
[----:B------:R-:W1:Y:S02]  /*1e110*/  SYNCS.PHASECHK.TRANS64.TRYWAIT P0, [R11+URZ+0x2d8a0], R10 ;  /* 0x02d8a00a0b0075a7 */ /* 0x000e64000800017f */
[----:B-1----:R-:W-:Y:S05]  /*1e120*/  @!P0 BRA `(.L_x_10983) ;  /* 0x0000007c00848947 */ /* 0x002fea0003800000 */
.L_x_11186:
[----:B------:R-:W-:Y:S05]  /*1e130*/  BSYNC B2 ;  /* 0x0000000000027941 */ /* 0x000fea0003800000 */
.L_x_10982:
[----:B------:R-:W-:Y:S04]  /*1e140*/  BSSY B2, `(.L_x_10984) ;  /* 0x0000007000027945 */ /* 0x000fe80003800000 */
[----:B------:R-:W-:Y:S05]  /*1e150*/  @P4 BRA `(.L_x_10985) ;  /* 0x0000000000144947 */ /* 0x000fea0003800000 */
[----:B------:R-:W-:Y:S01]  /*1e160*/  LOP3.LUT P0, RZ, R18, 0x1, RZ, 0xc0, !PT ;  /* 0x0000000112ff7812 */ /* 0x000fe2000780c0ff */
[----:B0-----:R-:W-:-:S04]  /*1e170*/  IMAD.MOV.U32 R5, RZ, RZ, 0x6000 ;  /* 0x00006000ff057424 */ /* 0x001fc800078e00ff */
[----:B------:R2:W-:Y:S08]  /*1e180*/  SYNCS.ARRIVE.TRANS64 RZ, [R11+URZ+0x2d890], R5 ;  /* 0x02d890050bff79a7 */ /* 0x0005f0000800003f */
[----:B------:R-:W-:Y:S05]  /*1e190*/  @!P0 BRA `(.L_x_10985) ;  /* 0x0000000000048947 */ /* 0x000fea0003800000 */
[----:B------:R-:W-:Y:S01]  /*1e1a0*/  BPT.TRAP 0x1 ;  /* 0x000000040000795c */ /* 0x000fe20000300000 */
.L_x_10985:
[----:B------:R-:W-:Y:S05]  /*1e1b0*/  BSYNC B2 ;  /* 0x0000000000027941 */ /* 0x000fea0003800000 */
.L_x_10984:
[----:B------:R-:W-:Y:S01]  /*1e1c0*/  IMAD.MOV.U32 R21, RZ, RZ, RZ ;  /* 0x000000ffff157224 */ /* 0x000fe200078e00ff */
[----:B------:R-:W-:Y:S01]  /*1e1d0*/  UIADD3 UR4, UP0, UR42, 0x570, URZ ;  /* 0x000005702a047890 */ /* 0x000fe2000ff1e03f */
[----:B------:R-:W-:Y:S01]  /*1e1e0*/  IMAD R7, R3, 0x80, R6 ;  /* 0x0000008003077824 */ /* 0x000fe200078e0206 */
[----:B------:R-:W-:Y:S01]  /*1e1f0*/  PLOP3.LUT P0, PT, PT, PT, PT, 0x80, 0x0 ;  /* 0x000000000000781c */ /* 0x000fe20003f0f070 */
[----:B------:R-:W-:Y:S01]  /*1e200*/  IMAD R8, R29, 0x6000, R16 ;  /* 0x000060001d087824 */ /* 0x000fe200078e0210 */
[----:B------:R-:W-:Y:S01]  /*1e210*/  R2UR UR10, R21 ;  /* 0x00000000150a72ca */ /* 0x000fe200000e0000 */
[----:B------:R-:W-:Y:S01]  /*1e220*/  VIADD R7, R7, 0xffffff80 ;  /* 0xffffff8007077836 */ /* 0x000fe20000000000 */
[----:B------:R-:W-:Y:S01]  /*1e230*/  UIADD3.X UR5, URZ, UR43, URZ, UP0, !UPT ;  /* 0x0000002b3f057290 */ /* 0x000fe200087fe43f */
[----:B0-2---:R-:W-:Y:S01]  /*1e240*/  VIADD R5, R11, 0x2d890 ;  /* 0x0002d8900b057836 */ /* 0x005fe20000000000 */
[----:B------:R-:W-:Y:S01]  /*1e250*/  UMOV UR6, 0x0 ;  /* 0x0000000000067882 */ /* 0x000fe20000000000 */
[----:B------:R-:W-:Y:S01]  /*1e260*/  VIADD R12, R8, 0x15400 ;  /* 0x00015400080c7836 */ /* 0x000fe20000000000 */
[----:B------:R-:W-:-:S09]  /*1e270*/  UMOV UR7, 0x12f00000 ;  /* 0x12f0000000077882 */ /* 0x000fd20000000000 */
.L_x_10986:
        /* <DEDUP_REMOVED lines=16> */
.L_x_10987:
        /* <DEDUP_REMOVED lines=16> */
.L_x_10988:
        /* <DEDUP_REMOVED lines=13> */
.L_x_11187:
[----:B------:R-:W-:Y:S05]  /*1e550*/  BSYNC B2 ;  /* 0x0000000000027941 */ /* 0x000fea0003800000 */
.L_x_10989:
        /* <DEDUP_REMOVED lines=9> */
.L_x_10992:
[----:B------:R-:W-:Y:S05]  /*1e5f0*/  BSYNC B2 ;  /* 0x0000000000027941 */ /* 0x000fea0003800000 */
.L_x_10991:
        /* <DEDUP_REMOVED lines=8> */
.L_x_10993:
        /* <DEDUP_REMOVED lines=15> */
.L_x_10994:
        /* <DEDUP_REMOVED lines=15> */
.L_x_10995:
        /* <DEDUP_REMOVED lines=10> */
.L_x_10981:
[----:B------:R-:W-:Y:S05]  /*1e900*/  BSYNC B1 ;  /* 0x0000000000017941 */ /* 0x000fea0003800000 */
.L_x_10980:
[----:B------:R-:W2:Y:S01]  /*1e910*/  LDL.LU R10, [R1] ;  /* 0x00000000010a7983 */ /* 0x000ea20000300800 */
[----:B------:R-:W-:Y:S01]  /*1e920*/  VIADD R29, R29, 0x1 ;  /* 0x000000011d1d7836 */ /* 0x000fe20000000000 */
[----:B------:R-:W-:Y:S01]  /*1e930*/  PLOP3.LUT P5, PT, PT, PT, PT, 0x8, 0x0 ;  /* 0x000000000000781c */ /* 0x000fe20003fae170 */
[----:B------:R-:W-:-:S03]  /*1e940*/  VIADD R11, R3, 0xfffffffe ;  /* 0xfffffffe030b7836 */ /* 0x000fc60000000000 */
[----:B------:R-:W-:-:S04]  /*1e950*/  ISETP.NE.AND P0, PT, R29, 0x2, PT ;  /* 0x000000021d00780c */ /* 0x000fc80003f05270 */
[----:B0-----:R-:W-:Y:S02]  /*1e960*/  SEL R5, RZ, 0x1, P0 ;  /* 0x00000001ff057807 */ /* 0x001fe40000000000 */
[----:B------:R-:W-:Y:S02]  /*1e970*/  SEL R29, R29, RZ, P0 ;  /* 0x000000ff1d1d7207 */ /* 0x000fe40000000000 */
[----:B------:R-:W-:Y:S02]  /*1e980*/  ISETP.GE.AND P0, PT, R11, R4, PT ;  /* 0x000000040b00720c */ /* 0x000fe40003f06270 */
[----:B--2---:R-:W-:-:S05]  /*1e990*/  LOP3.LUT R10, R10, R5, RZ, 0x3c, !PT ;  /* 0x000000050a0a7212 */ /* 0x004fca00078e3cff */
[----:B------:R0:W-:Y:S06]  /*1e9a0*/  STL [R1], R10 ;  /* 0x0000000a01007387 */ /* 0x0001ec0000100800 */
[----:B------:R-:W-:Y:S05]  /*1e9b0*/  @!P0 BRA `(.L_x_10974) ;  /* 0x00000008004c8947 */ /* 0x000fea0003800000 */
.L_x_11012:
[----:B------:R-:W-:Y:S05]  /*1e9c0*/  YIELD ;  /* 0x0000000000007946 */ /* 0x000fea0003800000 */
[----:B------:R-:W-:Y:S04]  /*1e9d0*/  BSSY B1, `(.L_x_10996) ;  /* 0x0000087000017945 */ /* 0x000fe80003800000 */
[----:B-1----:R-:W-:Y:S05]  /*1e9e0*/  @!P2 BRA `(.L_x_10997) ;  /* 0x000000080014a947 */ /* 0x002fea0003800000 */
[----:B------:R-:W2:Y:S01]  /*1e9f0*/  LDL R5, [R1] ;  /* 0x0000000001057983 */ /* 0x000ea20000100800 */
[----:B0-----:R-:W-:Y:S01]  /*1ea00*/  IMAD R10, R29, 0x8, R16 ;  /* 0x000000081d0a7824 */ /* 0x001fe200078e0210 */
[----:B------:R-:W0:Y:S01]  /*1ea10*/  S2R R3, SR_TID.X ;  /* 0x0000000000037919 */ /* 0x000e220000002100 */
[----:B------:R-:W-:Y:S01]  /*1ea20*/  BSSY B2, `(.L_x_10998) ;  /* 0x0000006000027945 */ /* 0x000fe20003800000 */
[----:B0-----:R-:W-:-:S04]  /*1ea30*/  LOP3.LUT R3, R3, 0x7f, RZ, 0xc0, !PT ;  /* 0x0000007f03037812 */ /* 0x001fc800078ec0ff */
[----:B------:R-:W-:Y:S02]  /*1ea40*/  ISETP.NE.AND P1, PT, R3, RZ, PT ;  /* 0x000000ff0300720c */ /* 0x000fe40003f25270 */
[----:B--2---:R-:W-:-:S04]  /*1ea50*/  SHF.L.U32 R8, R5, 0x1f, RZ ;  /* 0x0000001f05087819 */ /* 0x004fc800000006ff */
[----:B------:R-:W0:Y:S02]  /*1ea60*/  SYNCS.PHASECHK.TRANS64.TRYWAIT P0, [R10+URZ+0x2d8a0], R8 ;  /* 0x02d8a0080a0075a7 */ /* 0x000e24000800017f */
[----:B0-----:R-:W-:Y:S05]  /*1ea70*/  @!P0 BRA `(.L_x_10999) ;  /* 0x0000007400588947 */ /* 0x001fea0003800000 */
.L_x_11188:
[----:B------:R-:W-:Y:S05]  /*1ea80*/  BSYNC B2 ;  /* 0x0000000000027941 */ /* 0x000fea0003800000 */
.L_x_10998:
[----:B------:R-:W-:Y:S04]  /*1ea90*/  BSSY B2, `(.L_x_11000) ;  /* 0x0000007000027945 */ /* 0x000fe80003800000 */
[----:B------:R-:W-:Y:S05]  /*1eaa0*/  @P1 BRA `(.L_x_11001) ;  /* 0x0000000000141947 */ /* 0x000fea0003800000 */
[----:B------:R-:W-:Y:S01]  /*1eab0*/  LOP3.LUT P0, RZ, R18, 0x1, RZ, 0xc0, !PT ;  /* 0x0000000112ff7812 */ /* 0x000fe2000780c0ff */
[----:B------:R-:W-:-:S04]  /*1eac0*/  IMAD.MOV.U32 R3, RZ, RZ, 0x6000 ;  /* 0x00006000ff037424 */ /* 0x000fc800078e00ff */
[----:B------:R1:W-:Y:S08]  /*1ead0*/  SYNCS.ARRIVE.TRANS64 RZ, [R10+URZ+0x2d890], R3 ;  /* 0x02d890030aff79a7 */ /* 0x0003f0000800003f */
[----:B------:R-:W-:Y:S05]  /*1eae0*/  @!P0 BRA `(.L_x_11001) ;  /* 0x0000000000048947 */ /* 0x000fea0003800000 */
[----:B------:R-:W-:Y:S01]  /*1eaf0*/  BPT.TRAP 0x1 ;  /* 0x000000040000795c */ /* 0x000fe20000300000 */
.L_x_11001:
[----:B------:R-:W-:Y:S05]  /*1eb00*/  BSYNC B2 ;  /* 0x0000000000027941 */ /* 0x000fea0003800000 */
.L_x_11000:
[----:B------:R-:W-:Y:S01]  /*1eb10*/  IMAD.MOV.U32 R14, RZ, RZ, RZ ;  /* 0x000000ffff0e7224 */ /* 0x000fe200078e00ff */
[----:B------:R-:W-:Y:S01]  /*1eb20*/  UIADD3 UR4, UP0, UR42, 0x570, URZ ;  /* 0x000005702a047890 */ /* 0x000fe2000ff1e03f */
[----:B------:R-:W-:Y:S01]  /*1eb30*/  IMAD R7, R29, 0x6000, R16 ;  /* 0x000060001d077824 */ /* 0x000fe200078e0210 */
[----:B------:R-:W-:Y:S01]  /*1eb40*/  PLOP3.LUT P0, PT, PT, PT, PT, 0x80, 0x0 ;  /* 0x000000000000781c */ /* 0x000fe20003f0f070 */
[----:B------:R-:W-:Y:S01]  /*1eb50*/  IMAD R5, R11, 0x80, R6 ;  /* 0x000000800b057824 */ /* 0x000fe200078e0206 */
[----:B------:R-:W-:Y:S01]  /*1eb60*/  R2UR UR10, R14 ;  /* 0x000000000e0a72ca */ /* 0x000fe200000e0000 */
[----:B-1----:R-:W-:Y:S01]  /*1eb70*/  VIADD R3, R10, 0x2d890 ;  /* 0x0002d8900a037836 */ /* 0x002fe20000000000 */
[----:B------:R-:W-:Y:S01]  /*1eb80*/  UIADD3.X UR5, URZ, UR43, URZ, UP0, !UPT ;  /* 0x0000002b3f057290 */ /* 0x000fe200087fe43f */
[----:B------:R-:W-:Y:S01]  /*1eb90*/  VIADD R12, R7, 0x15400 ;  /* 0x00015400070c7836 */ /* 0x000fe20000000000 */
[----:B------:R-:W-:Y:S01]  /*1eba0*/  UMOV UR6, 0x0 ;  /* 0x0000000000067882 */ /* 0x000fe20000000000 */
[----:B------:R-:W-:-:S10]  /*1ebb0*/  UMOV UR7, 0x12f00000 ;  /* 0x12f0000000077882 */ /* 0x000fd40000000000 */
.L_x_11002:
        /* <DEDUP_REMOVED lines=16> */
.L_x_11003:
        /* <DEDUP_REMOVED lines=16> */
.L_x_11004:
        /* <DEDUP_REMOVED lines=13> */
.L_x_11189:
[----:B------:R-:W-:Y:S05]  /*1ee90*/  BSYNC B2 ;  /* 0x0000000000027941 */ /* 0x000fea0003800000 */
.L_x_11005:
        /* <DEDUP_REMOVED lines=9> */
.L_x_11008:
[----:B------:R-:W-:Y:S05]  /*1ef30*/  BSYNC B2 ;  /* 0x0000000000027941 */ /* 0x000fea0003800000 */
.L_x_11007:
        /* <DEDUP_REMOVED lines=8> */
.L_x_11009:
        /* <DEDUP_REMOVED lines=15> */
.L_x_11010:
        /* <DEDUP_REMOVED lines=15> */
.L_x_11011:
        /* <DEDUP_REMOVED lines=10> */
.L_x_10997:
[----:B------:R-:W-:Y:S05]  /*1f240*/  BSYNC B1 ;  /* 0x0000000000017941 */ /* 0x000fea0003800000 */
.L_x_10996:
[----:B------:R-:W2:Y:S01]  /*1f250*/  LDL.LU R8, [R1] ;  /* 0x0000000001087983 */ /* 0x000ea20000300800 */
[----:B------:R-:W-:-:S05]  /*1f260*/  VIADD R29, R29, 0x1 ;  /* 0x000000011d1d7836 */ /* 0x000fca0000000000 */
[----:B------:R-:W-:-:S04]  /*1f270*/  ISETP.NE.AND P0, PT, R29, 0x2, PT ;  /* 0x000000021d00780c */ /* 0x000fc80003f05270 */
[----:B------:R-:W-:Y:S02]  /*1f280*/  SEL R3, RZ, 0x1, P0 ;  /* 0x00000001ff037807 */ /* 0x000fe40000000000 */
[----:B------:R-:W-:Y:S02]  /*1f290*/  SEL R29, R29, RZ, P0 ;  /* 0x000000ff1d1d7207 */ /* 0x000fe40000000000 */
[C---:B------:R-:W-:Y:S01]  /*1f2a0*/  ISETP.GT.AND P0, PT, R11.reuse, R4, PT ;  /* 0x000000040b00720c */ /* 0x040fe20003f04270 */
[----:B------:R-:W-:Y:S01]  /*1f2b0*/  VIADD R11, R11, 0xffffffff ;  /* 0xffffffff0b0b7836 */ /* 0x000fe20000000000 */
[----:B--2---:R-:W-:-:S05]  /*1f2c0*/  LOP3.LUT R8, R8, R3, RZ, 0x3c, !PT ;  /* 0x0000000308087212 */ /* 0x004fca00078e3cff */
[----:B------:R1:W-:Y:S06]  /*1f2d0*/  STL [R1], R8 ;  /* 0x0000000801007387 */ /* 0x0003ec0000100800 */
[----:B------:R-:W-:Y:S05]  /*1f2e0*/  @P0 BRA `(.L_x_11012) ;  /* 0xfffffff400b40947 */ /* 0x000fea000383ffff */
.L_x_10974:
[----:B------:R-:W-:Y:S05]  /*1f2f0*/  BSYNC B0 ;  /* 0x0000000000007941 */ /* 0x000fea0003800000 */
.L_x_10973:
[----:B------:R-:W2:Y:S01]  /*1f300*/  LDL R7, [R1+0x14] ;  /* 0x0000140001077983 */ /* 0x000ea20000100800 */
[----:B------:R-:W3:Y:S01]  /*1f310*/  LDC R2, c[0x0][0x448] ;  /* 0x00011200ff027b82 */ /* 0x000ee20000000800 */
[----:B------:R-:W-:Y:S07]  /*1f320*/  @!P5 WARPSYNC.ALL ;  /* 0x000000000000d948 */ /* 0x000fee0003800000 */
[----:B------:R-:W-:Y:S01]  /*1f330*/  @!P5 BAR.SYNC.DEFER_BLOCKING 0xc, 0x200 ;  /* 0x030800000000db1d */ /* 0x000fe20000010000 */
[----:B---3--:R-:W-:-:S13]  /*1f340*/  ISETP.NE.AND P0, PT, R2, 0x1, PT ;  /* 0x000000010200780c */ /* 0x008fda0003f05270 */
[----:B------:R-:W3:Y:S08]  /*1f350*/  @P0 LDC R4, c[0x0][0x44c] ;  /* 0x00011300ff040b82 */ /* 0x000ef00000000800 */
[----:B------:R-:W4:Y:S01]  /*1f360*/  @P0 LDC R2, c[0x0][0x450] ;  /* 0x00011400ff020b82 */ /* 0x000f220000000800 */
[----:B--2---:R-:W-:-:S04]  /*1f370*/  VIADD R3, R7, 0xbf ;  /* 0x000000bf07037836 */ /* 0x004fc80000000000 */
[----:B---3--:R-:W-:-:S05]  /*1f380*/  @P0 IMAD.HI.U32 R4, R3, R4, RZ ;  /* 0x0000000403040227 */ /* 0x008fca00078e00ff */
[----:B----4-:R-:W-:-:S05]  /*1f390*/  @P0 SHF.R.U32.HI R3, RZ, R2, R4 ;  /* 0x00000002ff030219 */ /* 0x010fca0000011604 */
[----:B------:R-:W-:Y:S02]  /*1f3a0*/  IMAD.IADD R9, R9, 0x1, R3 ;  /* 0x0000000109097824 */ /* 0x000fe400078e0203 */
[----:B------:R-:W2:Y:S02]  /*1f3b0*/  LDC.64 R2, c[0x0][0x9e0] ;  /* 0x00027800ff027b82 */ /* 0x000ea40000000a00 */
[----:B--2---:R-:W-:Y:S01]  /*1f3c0*/  ISETP.GE.AND P1, PT, R3, 0x1, PT ;  /* 0x000000010300780c */ /* 0x004fe20003f26270 */
        /* <DEDUP_REMOVED lines=13> */
.L_x_11015:
[----:B------:R-:W-:-:S13]  /*1f4a0*/  ISETP.NE.AND P2, PT, R3, 0x1, PT ;  /* 0x000000010300780c */ /* 0x000fda0003f45270 */
[----:B------:R-:W2:Y:S02]  /*1f4b0*/  @P2 LDC.64 R4, c[0x0][0x9e8] ;  /* 0x00027a00ff042b82 */ /* 0x000ea40000000a00 */
[----:B--2---:R-:W-:-:S05]  /*1f4c0*/  @P2 IMAD.HI.U32 R4, R6, R4, RZ ;  /* 0x0000000406042227 */ /* 0x004fca00078e00ff */
[----:B------:R-:W-:-:S07]  /*1f4d0*/  @P2 SHF.R.U32.HI R6, RZ, R5, R4 ;  /* 0x00000005ff062219 */ /* 0x000fce0000011604 */
.L_x_11016:
[----:B------:R-:W-:Y:S05]  /*1f4e0*/  BSYNC B0 ;  /* 0x0000000000007941 */ /* 0x000fea0003800000 */
.L_x_11014:
[----:B------:R-:W-:-:S05]  /*1f4f0*/  IMAD R6, R6, R3, R3 ;  /* 0x0000000306067224 */ /* 0x000fca00078e0203 */
[----:B------:R-:W-:-:S07]  /*1f500*/  VIMNMX R2, R2, R6, PT ;  /* 0x0000000602027248 */ /* 0x000fce0003fe0100 */
.L_x_11013:
[----:B-1----:R-:W2:Y:S01]  /*1f510*/  LDL R8, [R1+0x40] ;  /* 0x0000400001087983 */ /* 0x002ea20000100800 */
[----:B------:R-:W1:Y:S01]  /*1f520*/  @P0 LDC R5, c[0x0][0x44c] ;  /* 0x00011300ff050b82 */ /* 0x000e620000000800 */
[----:B------:R-:W-:Y:S01]  /*1f530*/  VIADD R2, R2, 0x7f ;  /* 0x0000007f02027836 */ /* 0x000fe20000000000 */
[----:B------:R-:W-:Y:S01]  /*1f540*/  ULDC UR4, c[0x0][0x9dc] ;  /* 0x0002770000047ab9 */ /* 0x000fe20000000800 */
[----:B------:R-:W-:-:S05]  /*1f550*/  IMAD.MOV.U32 R6, RZ, RZ, R7 ;  /* 0x000000ffff067224 */ /* 0x000fca00078e0007 */
[----:B------:R-:W3:Y:S01]  /*1f560*/  @P0 LDC R4, c[0x0][0x450] ;  /* 0x00011400ff040b82 */ /* 0x000ee20000000800 */
[----:B-1----:R-:W-:-:S05]  /*1f570*/  @P0 IMAD.HI.U32 R5, R7, R5, RZ ;  /* 0x0000000507050227 */ /* 0x002fca00078e00ff */
[----:B---3--:R-:W-:Y:S02]  /*1f580*/  @P0 SHF.R.U32.HI R6, RZ, R4, R5 ;  /* 0x00000004ff060219 */ /* 0x008fe40000011605 */
[----:B------:R-:W-:-:S03]  /*1f590*/  SHF.R.S32.HI R4, RZ, 0x1f, R2 ;  /* 0x0000001fff047819 */ /* 0x000fc60000011402 */
[----:B------:R-:W-:Y:S01]  /*1f5a0*/  IMAD.IADD R7, R20, 0x1, R6 ;  /* 0x0000000114077824 */ /* 0x000fe200078e0206 */
[----:B------:R-:W-:-:S03]  /*1f5b0*/  LEA.HI R4, R4, R2, RZ, 0x7 ;  /* 0x0000000204047211 */ /* 0x000fc600078f38ff */
[----:B------:R-:W-:Y:S01]  /*1f5c0*/  VIADD R2, R7, -UR4 ;  /* 0x8000000407027c36 */ /* 0x000fe20008000000 */
[----:B------:R-:W-:-:S05]  /*1f5d0*/  SHF.R.S32.HI R9, RZ, 0x7, R4 ;  /* 0x00000007ff097819 */ /* 0x000fca0000011404 */
        /* <DEDUP_REMOVED lines=13> */
.L_x_11019:
[----:B------:R-:W-:-:S13]  /*1f6b0*/  ISETP.NE.AND P0, PT, R3, 0x1, PT ;  /* 0x000000010300780c */ /* 0x000fda0003f05270 */
[----:B------:R-:W1:Y:S02]  /*1f6c0*/  @P0 LDC.64 R4, c[0x0][0x9e8] ;  /* 0x00027a00ff040b82 */ /* 0x000e640000000a00 */
[----:B-1----:R-:W-:-:S05]  /*1f6d0*/  @P0 IMAD.HI.U32 R4, R7, R4, RZ ;  /* 0x0000000407040227 */ /* 0x002fca00078e00ff */
[----:B------:R-:W-:-:S07]  /*1f6e0*/  @P0 SHF.R.U32.HI R7, RZ, R5, R4 ;  /* 0x00000005ff070219 */ /* 0x000fce0000011604 */
.L_x_11020:
[----:B------:R-:W-:Y:S05]  /*1f6f0*/  BSYNC B0 ;  /* 0x0000000000007941 */ /* 0x000fea0003800000 */
.L_x_11018:
[----:B------:R-:W-:-:S05]  /*1f700*/  IMAD R3, R7, R3, RZ ;  /* 0x0000000307037224 */ /* 0x000fca00078e02ff */
[----:B------:R-:W-:-:S07]  /*1f710*/  VIMNMX R2, R2, R3, !PT ;  /* 0x0000000302027248 */ /* 0x000fce0007fe0100 */
.L_x_11017:
        /* <DEDUP_REMOVED lines=38> */
.L_x_11022:
[----:B------:R-:W-:Y:S05]  /*1f980*/  BSYNC B0 ;  /* 0x0000000000007941 */ /* 0x000fea0003800000 */
.L_x_11021:
[----:B------:R-:W3:Y:S04]  /*1f990*/  LDL R2, [R1+0x28] ;  /* 0x0000280001027983 */ /* 0x000ee80000100800 */
[----:B-1----:R-:W3:Y:S01]  /*1f9a0*/  LDL R0, [R1+0x38] ;  /* 0x0000380001007983 */ /* 0x002ee20000100800 */
[----:B------:R-:W-:Y:S01]  /*1f9b0*/  BSSY B7, `(.L_x_11023) ;  /* 0x000041c000077945 */ /* 0x000fe20003800000 */
[----:B---3--:R-:W-:-:S05]  /*1f9c0*/  IMAD R0, R0, R2, R8 ;  /* 0x0000000200007224 */ /* 0x008fca00078e0208 */
[----:B------:R-:W-:Y:S01]  /*1f9d0*/  VIADDMNMX R23, R0, R2, R6, PT ;  /* 0x0000000200177246 */ /* 0x000fe20003800106 */
[----:B------:R1:W-:Y:S03]  /*1f9e0*/  STL [R1+0xc], R0 ;  /* 0x00000c0001007387 */ /* 0x0003e60000100800 */
[----:B------:R-:W-:Y:S01]  /*1f9f0*/  ISETP.GT.AND P0, PT, R23, R0, PT ;  /* 0x000000001700720c */ /* 0x000fe20003f04270 */
[----:B------:R1:W-:-:S12]  /*1fa00*/  STL [R1+0x1c], R23 ;  /* 0x00001c1701007387 */ /* 0x0003d80000100800 */
[----:B-1----:R-:W-:Y:S05]  /*1fa10*/  @P0 BRA `(.L_x_11024) ;  /* 0x0000000000440947 */ /* 0x002fea0003800000 */
[----:B------:R-:W1:Y:S02]  /*1fa20*/  S2R R0, SR_TID.X ;  /* 0x0000000000007919 */ /* 0x000e640000002100 */
[----:B-1----:R-:W-:-:S04]  /*1fa30*/  LOP3.LUT R0, R0, 0x7f, RZ, 0xc0, !PT ;  /* 0x0000007f00007812 */ /* 0x002fc800078ec0ff */
[----:B------:R-:W-:-:S13]  /*1fa40*/  ISETP.NE.AND P1, PT, R0, RZ, PT ;  /* 0x000000ff0000720c */ /* 0x000fda0003f25270 */
[----:B------:R-:W-:Y:S05]  /*1fa50*/  @P1 BRA `(.L_x_11025) ;  /* 0x0000004000441947 */ /* 0x000fea0003800000 */
[----:B--2---:R-:W1:Y:S01]  /*1fa60*/  S2R R5, SR_LANEID ;  /* 0x0000000000057919 */ /* 0x004e620000000000 */
[----:B------:R-:W-:Y:S01]  /*1fa70*/  VOTEU.ANY UR4, UPT, PT ;  /* 0x0000000000047886 */ /* 0x000fe200038e0100 */
[----:B------:R-:W2:Y:S01]  /*1fa80*/  LDC.64 R2, c[0x0][0xc60] ;  /* 0x00031800ff027b82 */ /* 0x000ea20000000a00 */
[----:B------:R-:W1:Y:S02]  /*1fa90*/  FLO.U32 R0, UR4 ;  /* 0x0000000400007d00 */ /* 0x000e6400080e0000 */
[----:B-1----:R-:W-:-:S06]  /*1faa0*/  ISETP.EQ.U32.AND P0, PT, R0, R5, PT ;  /* 0x000000050000720c */ /* 0x002fcc0003f02070 */
[----:B------:R-:W2:Y:S07]  /*1fab0*/  POPC R5, UR4 ;  /* 0x0000000400057d09 */ /* 0x000eae0008000000 */
[----:B--2---:R-:W2:Y:S01]  /*1fac0*/  @P0 ATOMG.E.ADD.STRONG.GPU PT, R3, desc[UR40][R2.64], R5 ;  /* 0x00000005020309a8 */ /* 0x004ea200081ee1e8 */
[----:B------:R-:W1:Y:S02]  /*1fad0*/  S2R R4, SR_LTMASK ;  /* 0x0000000000047919 */ /* 0x000e640000003900 */
[----:B-1----:R-:W-:-:S04]  /*1fae0*/  LOP3.LUT R4, R4, UR4, RZ, 0xc0, !PT ;  /* 0x0000000404047c12 */ /* 0x002fc8000f8ec0ff */
[----:B------:R-:W1:Y:S01]  /*1faf0*/  POPC R7, R4 ;  /* 0x0000000400077309 */ /* 0x000e620000000000 */
[----:B--2---:R-:W1:Y:S02]  /*1fb00*/  SHFL.IDX PT, R0, R3, R0, 0x1f ;  /* 0x00001f0003007589 */ /* 0x004e6400000e0000 */
[----:B-1----:R-:W-:Y:S01]  /*1fb10*/  IADD3 R24, R0, UR37, R7 ;  /* 0x0000002500187c10 */ /* 0x002fe2000fffe007 */
[----:B------:R-:W-:Y:S06]  /*1fb20*/  BRA `(.L_x_11025) ;  /* 0x0000004000107947 */ /* 0x000fec0003800000 */
.L_x_11024:
        /* <DEDUP_REMOVED lines=10> */
[----:B--2---:R-:W-:Y:S02]  /*1fbd0*/  IMAD.U32 R5, RZ, RZ, UR7 ;  /* 0x00000007ff057e24 */ /* 0x004fe4000f8e00ff */
[----:B------:R-:W-:Y:S02]  /*1fbe0*/  IMAD.U32 R6, RZ, RZ, UR8 ;  /* 0x00000008ff067e24 */ /* 0x000fe4000f8e00ff */
[----:B------:R-:W-:-:S02]  /*1fbf0*/  IMAD.U32 R7, RZ, RZ, UR9 ;  /* 0x00000009ff077e24 */ /* 0x000fc4000f8e00ff */
[----:B0-----:R-:W-:Y:S02]  /*1fc00*/  IMAD.U32 R10, RZ, RZ, UR4 ;  /* 0x00000004ff0a7e24 */ /* 0x001fe4000f8e00ff */
[----:B------:R-:W-:Y:S02]  /*1fc10*/  IMAD.U32 R11, RZ, RZ, UR5 ;  /* 0x00000005ff0b7e24 */ /* 0x000fe4000f8e00ff */
[----:B------:R-:W-:Y:S02]  /*1fc20*/  IMAD.MOV.U32 R8, RZ, RZ, 0x70 ;  /* 0x00000070ff087424 */ /* 0x000fe400078e00ff */
[----:B------:R-:W-:Y:S02]  /*1fc30*/  IMAD.MOV.U32 R12, RZ, RZ, 0x1 ;  /* 0x00000001ff0c7424 */ /* 0x000fe400078e00ff */
[----:B------:R-:W-:-:S07]  /*1fc40*/  IMAD.MOV.U32 R13, RZ, RZ, RZ ;  /* 0x000000ffff0d7224 */ /* 0x000fce00078e00ff */
[----:B------:R-:W-:-:S07]  /*1fc50*/  LEPC R20, `(.L_x_11027) ;  /* 0x000000001014794e */ /* 0x000fce0000000000 */
[----:B-1----:R-:W-:Y:S05]  /*1fc60*/  CALL.ABS.NOINC R2 ;  /* 0x0000000002007343 */ /* 0x002fea0003c00000 */
.L_x_11027:
[----:B------:R-:W-:Y:S05]  /*1fc70*/  BSYNC B6 ;  /* 0x0000000000067941 */ /* 0x000fea0003800000 */
.L_x_11026:
        /* <DEDUP_REMOVED lines=10> */
[----:B--2---:R-:W-:Y:S02]  /*1fd20*/  IMAD.U32 R5, RZ, RZ, UR7 ;  /* 0x00000007ff057e24 */ /* 0x004fe4000f8e00ff */
[----:B------:R-:W-:Y:S02]  /*1fd30*/  IMAD.U32 R6, RZ, RZ, UR8 ;  /* 0x00000008ff067e24 */ /* 0x000fe4000f8e00ff */
[----:B------:R-:W-:-:S02]  /*1fd40*/  IMAD.U32 R7, RZ, RZ, UR9 ;  /* 0x00000009ff077e24 */ /* 0x000fc4000f8e00ff */
[----:B0-----:R-:W-:Y:S02]  /*1fd50*/  IMAD.U32 R10, RZ, RZ, UR4 ;  /* 0x00000004ff0a7e24 */ /* 0x001fe4000f8e00ff */
[----:B------:R-:W-:Y:S02]  /*1fd60*/  IMAD.U32 R11, RZ, RZ, UR5 ;  /* 0x00000005ff0b7e24 */ /* 0x000fe4000f8e00ff */
[----:B------:R-:W-:Y:S02]  /*1fd70*/  IMAD.MOV.U32 R8, RZ, RZ, 0x70 ;  /* 0x00000070ff087424 */ /* 0x000fe400078e00ff */
[----:B------:R-:W-:Y:S02]  /*1fd80*/  IMAD.MOV.U32 R12, RZ, RZ, 0x1 ;  /* 0x00000001ff0c7424 */ /* 0x000fe400078e00ff */
[----:B-1----:R-:W-:-:S07]  /*1fd90*/  IMAD.MOV.U32 R13, RZ, RZ, RZ ;  /* 0x000000ffff0d7224 */ /* 0x002fce00078e00ff */
[----:B------:R-:W-:-:S07]  /*1fda0*/  LEPC R20, `(.L_x_11030) ;  /* 0x000000001014794e */ /* 0x000fce0000000000 */
[----:B---3--:R-:W-:Y:S05]  /*1fdb0*/  CALL.ABS.NOINC R2 ;  /* 0x0000000002007343 */ /* 0x008fea0003c00000 */
.L_x_11030:
        /* <DEDUP_REMOVED lines=15> */
.L_x_11029:
[----:B------:R-:W-:Y:S05]  /*1feb0*/  BSYNC B6 ;  /* 0x0000000000067941 */ /* 0x000fea0003800000 */
.L_x_11028:
[----:B------:R-:W-:Y:S01]  /*1fec0*/  ULDC.64 UR4, c[0x0][0x9f8] ;  /* 0x00027e0000047ab9 */ /* 0x000fe20000000a00 */
[----:B------:R-:W-:Y:S01]  /*1fed0*/  IMAD.MOV.U32 R25, RZ, RZ, R27 ;  /* 0x000000ffff197224 */ /* 0x000fe200078e001b */
[----:B------:R-:W-:-:S04]  /*1fee0*/  ISETP.NE.U32.AND P0, PT, RZ, UR4, PT ;  /* 0x00000004ff007c0c */ /* 0x000fc8000bf05070 */
[----:B------:R-:W-:Y:S01]  /*1fef0*/  ISETP.NE.AND.EX P0, PT, RZ, UR5, PT, P0 ;  /* 0x00000005ff007c0c */ /* 0x000fe2000bf05300 */
[----:B------:R-:W-:-:S12]  /*1ff00*/  ULDC.64 UR4, c[0x0][0xa08] ;  /* 0x0002820000047ab9 */ /* 0x000fd80000000a00 */
[----:B------:R-:W1:Y:S02]  /*1ff10*/  @P0 LDC.64 R2, c[0x0][0x9f8] ;  /* 0x00027e00ff020b82 */ /* 0x000e640000000a00 */
[----:B-1----:R-:W-:-:S05]  /*1ff20*/  @P0 IMAD.WIDE R2, R27, 0x4, R2 ;  /* 0x000000041b020825 */ /* 0x002fca00078e0202 */
[----:B------:R1:W3:Y:S01]  /*1ff30*/  @P0 LDG.E R25, desc[UR40][R2.64] ;  /* 0x0000002802190981 */ /* 0x0002e2000c1e1900 */
[----:B------:R-:W-:Y:S01]  /*1ff40*/  VIADD R23, R23, 0xffffffff ;  /* 0xffffffff17177836 */ /* 0x000fe20000000000 */
[----:B-1----:R-:W1:Y:S02]  /*1ff50*/  LDC.64 R2, c[0x0][0x418] ;  /* 0x00010600ff027b82 */ /* 0x002e640000000a00 */
[----:B-1----:R-:W-:Y:S01]  /*1ff60*/  LOP3.LUT P0, RZ, R2, UR4, RZ, 0xfc, !PT ;  /* 0x0000000402ff7c12 */ /* 0x002fe2000f80fcff */
[----:B------:R-:W-:-:S03]  /*1ff70*/  UMOV UR4, 0xffffffff ;  /* 0xffffffff00047882 */ /* 0x000fc60000000000 */
[----:B------:R-:W-:Y:S02]  /*1ff80*/  LOP3.LUT P0, RZ, R3, UR5, RZ, 0xfc, P0 ;  /* 0x0000000503ff7c12 */ /* 0x000fe4000800fcff */
[----:B---3--:R-:W-:Y:S02]  /*1ff90*/  SHF.R.S32.HI R7, RZ, 0x1f, R25 ;  /* 0x0000001fff077819 */ /* 0x008fe40000011419 */
[----:B------:R-:W-:-:S03]  /*1ffa0*/  SEL R22, R25, RZ, !P0 ;  /* 0x000000ff19167207 */ /* 0x000fc60004000000 */
[----:B------:R1:W-:Y:S01]  /*1ffb0*/  STL [R1+0x4], R7 ;  /* 0x0000040701007387 */ /* 0x0003e20000100800 */
[----:B------:R-:W-:Y:S05]  /*1ffc0*/  BRA.DIV UR4, `(.L_x_11031) ;  /* 0x00000062042c7947 */ /* 0x000fea000b800000 */
[----:B------:R-:W3:Y:S02]  /*1ffd0*/  S2R R0, SR_TID.X ;  /* 0x0000000000007919 */ /* 0x000ee40000002100 */
[----:B---3--:R-:W-:-:S04]  /*1ffe0*/  SHF.R.U32.HI R0, RZ, 0x5, R0 ;  /* 0x00000005ff007819 */ /* 0x008fc80000011600 */
[----:B------:R-:W-:-:S05]  /*1fff0*/  LOP3.LUT R0, R0, 0x3, RZ, 0xc0, !PT ;  /* 0x0000000300007812 */ /* 0x000fca00078ec0ff */
[----:B------:R3:W4:Y:S02]  /*20000*/  SHFL.IDX PT, R14, R0, RZ, 0x1f ;  /* 0x00001fff000e7589 */ /* 0x00072400000e0000 */
.L_x_11192:
[----:B----4-:R-:W-:Y:S02]  /*20010*/  ISETP.NE.AND P0, PT, R14, RZ, PT ;  /* 0x000000ff0e00720c */ /* 0x010fe40003f05270 */
[----:B------:R-:W-:Y:S02]  /*20020*/  PLOP3.LUT P1, PT, PT, PT, PT, 0x8, 0x0 ;  /* 0x000000000000781c */ /* 0x000fe40003f2e170 */
[----:B------:R-:W-:-:S11]  /*20030*/  LOP3.LUT R18, R18, 0xfffffffb, RZ, 0xc0, !PT ;  /* 0xfffffffb12127812 */ /* 0x000fd600078ec0ff */
[----:B------:R-:W-:Y:S01]  /*20040*/  @P1 LOP3.LUT R18, R18, 0x4, RZ, 0xfc, !PT ;  /* 0x0000000412121812 */ /* 0x000fe200078efcff */
[----:B------:R-:W-:Y:S06]  /*20050*/  @P0 BRA `(.L_x_11032) ;  /* 0x0000000400140947 */ /* 0x000fec0003800000 */
[----:B------:R-:W-:-:S03]  /*20060*/  UMOV UR4, 0xffffffff ;  /* 0xffffffff00047882 */ /* 0x000fc60000000000 */
[----:B------:R-:W-:Y:S05]  /*20070*/  BRA.DIV UR4, `(.L_x_11033) ;  /* 0x0000006204347947 */ /* 0x000fea000b800000 */
[----:B------:R-:W-:-:S13]  /*20080*/  ELECT P6, URZ, PT ;  /* 0x00000000003f782f */ /* 0x000fda00038c0000 */
.L_x_11195:
[----:B------:R-:W-:Y:S05]  /*20090*/  @!P6 BRA `(.L_x_11032) ;  /* 0x000000040004e947 */ /* 0x000fea0003800000 */
[----:B------:R-:W-:-:S04]  /*200a0*/  ISETP.NE.U32.AND P0, PT, R2, RZ, PT ;  /* 0x000000ff0200720c */ /* 0x000fc80003f05070 */
[----:B------:R-:W-:-:S13]  /*200b0*/  ISETP.NE.AND.EX P0, PT, R3, RZ, PT, P0 ;  /* 0x000000ff0300720c */ /* 0x000fda0003f05300 */
[----:B------:R-:W-:Y:S05]  /*200c0*/  @!P0 BRA `(.L_x_11034) ;  /* 0x0000000000488947 */ /* 0x000fea0003800000 */
[----:B------:R-:W4:Y:S01]  /*200d0*/  LDC R6, c[0x0][0x43c] ;  /* 0x00010f00ff067b82 */ /* 0x000f220000000800 */
[----:B---3--:R-:W-:Y:S01]  /*200e0*/  IMAD.MOV.U32 R0, RZ, RZ, R23 ;  /* 0x000000ffff007224 */ /* 0x008fe200078e0017 */
[----:B------:R-:W-:Y:S01]  /*200f0*/  ULDC.64 UR4, c[0x0][0x428] ;  /* 0x00010a0000047ab9 */ /* 0x000fe20000000a00 */
[----:B----4-:R-:W-:-:S13]  /*20100*/  ISETP.NE.AND P0, PT, R6, 0x1, PT ;  /* 0x000000010600780c */ /* 0x010fda0003f05270 */
[----:B--2---:R-:W2:Y:S02]  /*20110*/  @P0 LDC.64 R4, c[0x0][0x440] ;  /* 0x00011000ff040b82 */ /* 0x004ea40000000a00 */
        /* <DEDUP_REMOVED lines=13> */
.L_x_11034:
[----:B---3--:R-:W-:Y:S01]  /*201f0*/  IMAD R0, R19, 0x8, R16 ;  /* 0x0000000813007824 */ /* 0x008fe200078e0210 */
[----:B----4-:R-:W-:-:S04]  /*20200*/  SHF.L.U32 R2, R28, 0x1f, RZ ;  /* 0x0000001f1c027819 */ /* 0x010fc800000006ff */
[----:B------:R-:W3:Y:S02]  /*20210*/  SYNCS.PHASECHK.TRANS64.TRYWAIT P0, [R0+URZ+0x2d840], R2 ;  /* 0x02d84002000075a7 */ /* 0x000ee4000800017f */
[----:B---3--:R-:W-:Y:S05]  /*20220*/  @!P0 BRA `(.L_x_11035) ;  /* 0x0000005c00e88947 */ /* 0x008fea0003800000 */
.L_x_11196:
        /* <DEDUP_REMOVED lines=9> */
.L_x_11036:
[----:B------:R-:W-:Y:S01]  /*202c0*/  R2UR UR9, R0 ;  /* 0x00000000000972ca */ /* 0x000fe200000e0000 */
[----:B---34-:R-:W-:Y:S01]  /*202d0*/  IMAD R0, R19, 0x6000, R16 ;  /* 0x0000600013007824 */ /* 0x018fe200078e0210 */
        /* <DEDUP_REMOVED lines=13> */
[----:B------:R-:W-:Y:S02]  /*203b0*/  ULEA UR11, UR11, UR5, 0x7 ;  /* 0x000000050b0b7291 */ /* 0x000fe4000f8e383f */
        /* <DEDUP_REMOVED lines=8> */
[----:B---3--:R-:W-:Y:S01]  /*20440*/  UMOV UR8, UR15 ;  /* 0x0000000f00087c82 */ /* 0x008fe20008000000 */
[----:B------:R-:W-:-:S02]  /*20450*/  UMOV UR10, UR17 ;  /* 0x00000011000a7c82 */ /* 0x000fc40008000000 */
[----:B------:R3:W-:Y:S02]  /*20460*/  UTMALDG.4D [UR8], [UR4], desc[UR6] ;  /* 0x00000608040075b4 */ /* 0x0007e40008019000 */
[----:B---3--:R-:W-:Y:S01]  /*20470*/  UMOV UR8, UR16 ;  /* 0x0000001000087c82 */ /* 0x008fe20008000000 */
[----:B------:R-:W-:Y:S02]  /*20480*/  UMOV UR10, UR14 ;  /* 0x0000000e000a7c82 */ /* 0x000fe40008000000 */
[----:B------:R4:W-:Y:S02]  /*20490*/  UTMALDG.4D [UR8], [UR4], desc[UR6] ;  /* 0x00000608040075b4 */ /* 0x0009e40008019000 */
[----:B----4-:R-:W-:Y:S01]  /*204a0*/  NOP ;  /* 0x0000000000007918 */ /* 0x010fe20000000000 */
.L_x_11032:
[----:B------:R-:W4:Y:S01]  /*204b0*/  LDL.LU R3, [R1+0x20] ;  /* 0x0000200001037983 */ /* 0x000f220000300800 */
[----:B------:R-:W-:Y:S05]  /*204c0*/  WARPSYNC.ALL ;  /* 0x0000000000007948 */ /* 0x000fea0003800000 */
[----:B------:R-:W-:Y:S01]  /*204d0*/  ULDC.64 UR4, c[0x0][0x298] ;  /* 0x0000a60000047ab9 */ /* 0x000fe20000000a00 */
[----:B---3--:R-:W-:Y:S01]  /*204e0*/  VIADD R0, R16, 0xc400 ;  /* 0x0000c40010007836 */ /* 0x008fe20000000000 */
[----:B------:R-:W-:Y:S01]  /*204f0*/  ULDC.64 UR6, c[0x0][0xa00] ;  /* 0x0002800000067ab9 */ /* 0x000fe20000000a00 */
[----:B------:R-:W-:Y:S01]  /*20500*/  BSSY B6, `(.L_x_11037) ;  /* 0x0000022000067945 */ /* 0x000fe20003800000 */
[----:B------:R-:W-:Y:S01]  /*20510*/  BAR.SYNC.DEFER_BLOCKING 0x8, 0x200 ;  /* 0x0208000000007b1d */ /* 0x000fe20000010000 */
[----:B------:R-:W-:-:S02]  /*20520*/  ISETP.NE.U32.AND P0, PT, RZ, UR6, PT ;  /* 0x00000006ff007c0c */ /* 0x000fc4000bf05070 */
[----:B------:R-:W-:Y:S02]  /*20530*/  LOP3.LUT P1, RZ, R0, 0x1bf, RZ, 0xc0, !PT ;  /* 0x000001bf00ff7812 */ /* 0x000fe4000782c0ff */
[----:B------:R-:W-:Y:S02]  /*20540*/  ISETP.NE.AND.EX P0, PT, RZ, UR7, PT, P0 ;  /* 0x00000007ff007c0c */ /* 0x000fe4000bf05300 */
[----:B----4-:R-:W-:Y:S01]  /*20550*/  SHF.R.S32.HI R2, RZ, 0x1f, R3 ;  /* 0x0000001fff027819 */ /* 0x010fe20000011403 */
[----:B--2---:R-:W-:-:S04]  /*20560*/  IMAD.WIDE.U32 R4, R3, UR4, RZ ;  /* 0x0000000403047c25 */ /* 0x004fc8000f8e00ff */
        /* <DEDUP_REMOVED lines=27> */
.L_x_11038:
[----:B------:R-:W-:Y:S05]  /*20720*/  BSYNC B6 ;  /* 0x0000000000067941 */ /* 0x000fea0003800000 */
.L_x_11037:
[----:B------:R-:W3:Y:S01]  /*20730*/  LDL.LU R20, [R1+0x3c] ;  /* 0x00003c0001147983 */ /* 0x000ee20000300800 */
[----:B------:R-:W4:Y:S01]  /*20740*/  LDC R9, c[0x0][0x448] ;  /* 0x00011200ff097b82 */ /* 0x000f220000000800 */
[----:B------:R-:W-:Y:S01]  /*20750*/  ULDC.64 UR4, c[0x0][0x2d8] ;  /* 0x0000b60000047ab9 */ /* 0x000fe20000000a00 */
[----:B------:R-:W-:Y:S01]  /*20760*/  ULDC.64 UR6, c[0x0][0x2e0] ;  /* 0x0000b80000067ab9 */ /* 0x000fe20000000a00 */
[----:B--2---:R-:W3:Y:S01]  /*20770*/  LDL.LU.64 R2, [R1+0x30] ;  /* 0x0000300001027983 */ /* 0x004ee20000300a00 */
[----:B------:R-:W-:-:S03]  /*20780*/  ULDC.64 UR8, c[0x0][0x280] ;  /* 0x0000a00000087ab9 */ /* 0x000fc60000000a00 */
[----:B------:R-:W2:Y:S04]  /*20790*/  LDL.LU R0, [R1+0x44] ;  /* 0x0000440001007983 */ /* 0x000ea80000300800 */
[----:B------:R-:W5:Y:S04]  /*207a0*/  LDL.LU R5, [R1+0x20] ;  /* 0x0000200001057983 */ /* 0x000f680000300800 */
[----:B------:R-:W5:Y:S01]  /*207b0*/  LDL R21, [R1+0x14] ;  /* 0x0000140001157983 */ /* 0x000f620000100800 */
[----:B------:R-:W0:Y:S01]  /*207c0*/  S2R R13, SR_TID.X ;  /* 0x00000000000d7919 */ /* 0x000e220000002100 */
[----:B----4-:R-:W-:-:S13]  /*207d0*/  ISETP.NE.AND P1, PT, R9, 0x1, PT ;  /* 0x000000010900780c */ /* 0x010fda0003f25270 */
[----:B------:R-:W4:Y:S08]  /*207e0*/  @P1 LDC R6, c[0x0][0x450] ;  /* 0x00011400ff061b82 */ /* 0x000f300000000800 */
[----:B------:R-:W1:Y:S01]  /*207f0*/  @P1 LDC R8, c[0x0][0x450] ;  /* 0x00011400ff081b82 */ /* 0x000e620000000800 */
[C---:B0-----:R-:W-:Y:S02]  /*20800*/  IMAD.SHL.U32 R11, R13.reuse, 0x8, RZ ;  /* 0x000000080d0b7824 */ /* 0x041fe400078e00ff */
[----:B------:R-:W-:-:S03]  /*20810*/  IMAD.SHL.U32 R10, R13, 0x8, RZ ;  /* 0x000000080d0a7824 */ /* 0x000fc600078e00ff */
[----:B------:R-:W-:Y:S02]  /*20820*/  LOP3.LUT R11, R11, 0x18, RZ, 0xc0, !PT ;  /* 0x000000180b0b7812 */ /* 0x000fe400078ec0ff */
[----:B------:R-:W-:Y:S02]  /*20830*/  LOP3.LUT R10, R10, 0x18, RZ, 0xc0, !PT ;  /* 0x000000180a0a7812 */ /* 0x000fe400078ec0ff */
[C---:B------:R-:W-:Y:S02]  /*20840*/  LOP3.LUT R12, R11.reuse, 0x20, RZ, 0xfc, !PT ;  /* 0x000000200b0c7812 */ /* 0x040fe400078efcff */
[----:B------:R-:W-:Y:S01]  /*20850*/  LOP3.LUT R11, R11, 0x40, RZ, 0xfc, !PT ;  /* 0x000000400b0b7812 */ /* 0x000fe200078efcff */
[----:B---3--:R-:W-:Y:S02]  /*20860*/  IMAD.MOV.U32 R3, RZ, RZ, R20 ;  /* 0x000000ffff037224 */ /* 0x008fe400078e0014 */
[----:B------:R-:W0:Y:S01]  /*20870*/  S2R R20, SR_TID.X ;  /* 0x0000000000147919 */ /* 0x000e220000002100 */
[----:B------:R-:W-:-:S04]  /*20880*/  IMAD.WIDE.U32 R2, R17, UR4, R2 ;  /* 0x0000000411027c25 */ /* 0x000fc8000f8e0002 */
[----:B------:R-:W-:Y:S01]  /*20890*/  IMAD R3, R17, UR5, R3 ;  /* 0x0000000511037c24 */ /* 0x000fe2000f8e0203 */
[----:B------:R-:W-:Y:S01]  /*208a0*/  ULDC.64 UR4, c[0x0][0x2d0] ;  /* 0x0000b40000047ab9 */ /* 0x000fe20000000a00 */
[----:B--2---:R-:W-:Y:S02]  /*208b0*/  IMAD R0, R0, UR6, RZ ;  /* 0x0000000600007c24 */ /* 0x004fe4000f8e02ff */
        /* <DEDUP_REMOVED lines=8> */
[----:B------:R-:W-:-:S05]  /*20940*/  LOP3.LUT R20, R4, 0x60, R20, 0xf8, !PT ;  /* 0x0000006004147812 */ /* 0x000fca00078ef814 */
[----:B------:R-:W-:Y:S01]  /*20950*/  IMAD.IADD R0, R20, 0x1, R21 ;  /* 0x0000000114007824 */ /* 0x000fe200078e0215 */
[----:B------:R-:W-:-:S03]  /*20960*/  LOP3.LUT R20, R13, 0x7f, RZ, 0xc0, !PT ;  /* 0x0000007f0d147812 */ /* 0x000fc600078ec0ff */
[----:B--2---:R-:W-:Y:S01]  /*20970*/  @P1 IMAD.HI.U32 R5, R0, R5, RZ ;  /* 0x0000000500051227 */ /* 0x004fe200078e00ff */
[----:B------:R-:W-:-:S03]  /*20980*/  SHF.R.U32.HI R20, RZ, 0x2, R20 ;  /* 0x00000002ff147819 */ /* 0x000fc60000011614 */
[----:B------:R-:W-:Y:S01]  /*20990*/  IMAD.MOV.U32 R4, RZ, RZ, R0 ;  /* 0x000000ffff047224 */ /* 0x000fe200078e0000 */
[----:B----4-:R-:W-:-:S04]  /*209a0*/  @P1 SHF.R.U32.HI R4, RZ, R6, R5 ;  /* 0x00000006ff041219 */ /* 0x010fc80000011605 */
[--C-:B------:R-:W-:Y:S01]  /*209b0*/  SHF.R.S32.HI R5, RZ, 0x1f, R4.reuse ;  /* 0x0000001fff057819 */ /* 0x100fe20000011404 */
[----:B-1----:R-:W-:-:S04]  /*209c0*/  IMAD.MOV R7, RZ, RZ, -R4 ;  /* 0x000000ffff077224 */ /* 0x002fc800078e0a04 */
[----:B------:R-:W-:-:S04]  /*209d0*/  IMAD R5, R5, UR4, RZ ;  /* 0x0000000405057c24 */ /* 0x000fc8000f8e02ff */
[C---:B------:R-:W-:Y:S02]  /*209e0*/  IMAD R6, R4.reuse, UR5, R5 ;  /* 0x0000000504067c24 */ /* 0x040fe4000f8e0205 */
[----:B------:R-:W-:-:S04]  /*209f0*/  IMAD.WIDE.U32 R4, R4, UR4, R2 ;  /* 0x0000000404047c25 */ /* 0x000fc8000f8e0002 */
[----:B------:R-:W-:Y:S02]  /*20a00*/  IMAD.IADD R5, R5, 0x1, R6 ;  /* 0x0000000105057824 */ /* 0x000fe400078e0206 */
[----:B------:R-:W-:Y:S02]  /*20a10*/  IMAD R6, R9, R7, R0 ;  /* 0x0000000709067224 */ /* 0x000fe400078e0200 */
[----:B------:R-:W-:Y:S02]  /*20a20*/  VIADD R0, R0, 0x80 ;  /* 0x0000008000007836 */ /* 0x000fe40000000000 */
[----:B------:R-:W-:Y:S01]  /*20a30*/  IMAD.WIDE.U32 R4, R6, UR6, R4 ;  /* 0x0000000606047c25 */ /* 0x000fe2000f8e0004 */
[----:B------:R-:W-:-:S05]  /*20a40*/  SHF.R.S32.HI R7, RZ, 0x1f, R6 ;  /* 0x0000001fff077819 */ /* 0x000fca0000011406 */
[----:B------:R-:W-:-:S04]  /*20a50*/  IMAD R7, R7, UR6, RZ ;  /* 0x0000000607077c24 */ /* 0x000fc8000f8e02ff */
[----:B------:R-:W-:Y:S02]  /*20a60*/  IMAD R6, R6, UR7, R7 ;  /* 0x0000000706067c24 */ /* 0x000fe4000f8e0207 */
[----:B------:R-:W0:Y:S02]  /*20a70*/  @P1 LDC R7, c[0x0][0x44c] ;  /* 0x00011300ff071b82 */ /* 0x000e240000000800 */
[----:B------:R-:W-:Y:S01]  /*20a80*/  IMAD.IADD R6, R5, 0x1, R6 ;  /* 0x0000000105067824 */ /* 0x000fe200078e0206 */
[----:B------:R-:W-:-:S04]  /*20a90*/  LEA R5, P0, R4, UR8, 0x1 ;  /* 0x0000000804057c11 */ /* 0x000fc8000f8008ff */
[----:B------:R-:W-:Y:S01]  /*20aa0*/  LEA.HI.X R6, R4, UR9, R6, 0x1, P0 ;  /* 0x0000000904067c11 */ /* 0x000fe200080f0c06 */
        /* <DEDUP_REMOVED lines=11> */
[----:B------:R-:W-:Y:S01]  /*20b60*/  SHF.R.S32.HI R4, RZ, 0x1f, R0 ;  /* 0x0000001fff047819 */ /* 0x000fe20000011400 */
[----:B------:R-:W-:Y:S01]  /*20b70*/  UMOV UR5, 0xffffffff ;  /* 0xffffffff00057882 */ /* 0x000fe20000000000 */
[----:B------:R-:W-:Y:S01]  /*20b80*/  ISETP.GE.AND P1, PT, R11, UR4, PT ;  /* 0x000000040b007c0c */ /* 0x000fe2000bf26270 */
[----:B------:R-:W-:Y:S02]  /*20b90*/  IMAD.IADD R3, R3, 0x1, R7 ;  /* 0x0000000103037824 */ /* 0x000fe400078e0207 */
[----:B------:R-:W-:-:S02]  /*20ba0*/  IMAD R4, R4, UR6, RZ ;  /* 0x0000000604047c24 */ /* 0x000fc4000f8e02ff */
        /* <DEDUP_REMOVED lines=9> */
[----:B------:R-:W-:-:S03]  /*20c40*/  IMAD.IADD R0, R20, 0x1, R21 ;  /* 0x0000000114007824 */ /* 0x000fc600078e0215 */
[----:B------:R-:W0:Y:S01]  /*20c50*/  SHFL.IDX PT, R2, R5, RZ, 0x1c1f ;  /* 0x001c1fff05027589 */ /* 0x000e2200000e0000 */
[----:B--2---:R-:W-:-:S03]  /*20c60*/  IMAD R4, R3, R9, RZ ;  /* 0x0000000903047224 */ /* 0x004fc600078e02ff */
[----:B------:R-:W1:Y:S02]  /*20c70*/  SHFL.IDX PT, R3, R6, RZ, 0x1c1f ;  /* 0x001c1fff06037589 */ /* 0x000e6400000e0000 */
[----:B------:R-:W-:-:S13]  /*20c80*/  ISETP.GE.AND P2, PT, R0, R4, PT ;  /* 0x000000040000720c */ /* 0x000fda0003f46270 */
[----:B0-----:R-:W-:-:S05]  /*20c90*/  @!P2 LEA R2, P4, R10, R2, 0x1 ;  /* 0x000000020a02a211 */ /* 0x001fca00078808ff */
[----:B-1----:R-:W-:-:S05]  /*20ca0*/  @!P2 IMAD.X R3, RZ, RZ, R3, P4 ;  /* 0x000000ffff03a224 */ /* 0x002fca00020e0603 */
[----:B------:R-:W-:Y:S01]  /*20cb0*/  @!PT LDS RZ, [RZ] ;  /* 0x00000000fffff984 */ /* 0x000fe20000000800 */
[----:B---3--:R-:W-:Y:S04]  /*20cc0*/  @!P2 LDGSTS.E.BYPASS.LTC128B.128 [R11+0xc400], desc[UR40][R2.64], !P3 ;  /* 0x0c400000020bafae */ /* 0x008fe8000d901d68 */
        /* <DEDUP_REMOVED lines=16> */
[----:B------:R-:W-:Y:S01]  /*20dd0*/  ISETP.GE.AND P2, PT, R2, R4, PT ;  /* 0x000000040200720c */ /* 0x000fe20003f46270 */
[----:B------:R-:W-:Y:S04]  /*20de0*/  SHFL.IDX PT, R5, R5, 0x3, 0x1c1f ;  /* 0x007c1f0005057f89 */ /* 0x000fe800000e0000 */
[----:B------:R-:W1:Y:S04]  /*20df0*/  SHFL.IDX PT, R2, R6, 0x2, 0x1c1f ;  /* 0x005c1f0006027f89 */ /* 0x000e6800000e0000 */
[----:B------:R-:W2:Y:S04]  /*20e00*/  SHFL.IDX PT, R6, R6, 0x3, 0x1c1f ;  /* 0x007c1f0006067f89 */ /* 0x000ea800000e0000 */
        /* <DEDUP_REMOVED lines=8> */
[----:B0-----:R-:W-:-:S05]  /*20e90*/  VIADD R2, R0, 0x60 ;  /* 0x0000006000027836 */ /* 0x001fca0000000000 */
[----:B------:R-:W-:-:S13]  /*20ea0*/  ISETP.GE.AND P2, PT, R2, R4, PT ;  /* 0x000000040200720c */ /* 0x000fda0003f46270 */
[----:B------:R-:W-:Y:S01]  /*20eb0*/  @!P2 LEA R2, P4, R10, R5, 0x1 ;  /* 0x000000050a02a211 */ /* 0x000fe200078808ff */
[----:B------:R-:W-:-:S04]  /*20ec0*/  VIADD R5, R0, 0x80 ;  /* 0x0000008000057836 */ /* 0x000fc80000000000 */
[----:B--2---:R-:W-:-:S05]  /*20ed0*/  @!P2 IMAD.X R3, RZ, RZ, R6, P4 ;  /* 0x000000ffff03a224 */ /* 0x004fca00020e0606 */
[----:B------:R-:W-:Y:S04]  /*20ee0*/  @!P2 LDGSTS.E.BYPASS.LTC128B.128 [R11+0xdc00], desc[UR40][R2.64], !P3 ;  /* 0x0dc00000020bafae */ /* 0x000fe8000d901d68 */
[----:B------:R-:W-:Y:S04]  /*20ef0*/  @!P2 LDGSTS.E.BYPASS.LTC128B.128 [R11+0x10c00], desc[UR40][R2.64+0x40], !P0 ;  /* 0x10c00040020bafae */ /* 0x000fe8000c101d68 */
[----:B------:R0:W-:Y:S01]  /*20f00*/  @!P2 LDGSTS.E.BYPASS.LTC128B.128 [R11+0x13c00], desc[UR40][R2.64+0x80], !P1 ;  /* 0x13c00080020bafae */ /* 0x0001e2000c901d68 */
[----:B------:R-:W-:-:S03]  /*20f10*/  ISETP.GE.AND P2, PT, R5, R4, PT ;  /* 0x000000040500720c */ /* 0x000fc60003f46270 */
[----:B0-----:R-:W0:Y:S04]  /*20f20*/  SHFL.IDX PT, R3, R8, RZ, 0x1c1f ;  /* 0x001c1fff08037589 */ /* 0x001e2800000e0000 */
[----:B------:R-:W1:Y:S04]  /*20f30*/  SHFL.IDX PT, R2, R7, RZ, 0x1c1f ;  /* 0x001c1fff07027589 */ /* 0x000e6800000e0000 */
[----:B------:R-:W2:Y:S02]  /*20f40*/  SHFL.IDX PT, R7, R7, 0x1, 0x1c1f ;  /* 0x003c1f0007077f89 */ /* 0x000ea400000e0000 */
        /* <DEDUP_REMOVED lines=8> */
[----:B0-2---:R0:W1:Y:S02]  /*20fd0*/  SHFL.IDX PT, R2, R8, 0x1, 0x1c1f ;  /* 0x003c1f0008027f89 */ /* 0x00506400000e0000 */
.L_x_11209:
[----:B------:R-:W2:Y:S01]  /*20fe0*/  LDL R5, [R1+0x10] ;  /* 0x0000100001057983 */ /* 0x000ea20000100800 */
[----:B------:R-:W-:-:S05]  /*20ff0*/  VIADD R0, R0, 0xa0 ;  /* 0x000000a000007836 */ /* 0x000fca0000000000 */
[----:B------:R-:W-:-:S13]  /*21000*/  ISETP.GE.AND P2, PT, R0, R4, PT ;  /* 0x000000040000720c */ /* 0x000fda0003f46270 */
[----:B-1----:R-:W-:-:S05]  /*21010*/  @!P2 LEA R2, P4, R10, R2, 0x1 ;  /* 0x000000020a02a211 */ /* 0x002fca00078808ff */
        /* <DEDUP_REMOVED lines=9> */
.L_x_11040:
        /* <DEDUP_REMOVED lines=18> */
.L_x_11210:
[----:B------:R-:W-:Y:S05]  /*211d0*/  BSYNC B0 ;  /* 0x0000000000007941 */ /* 0x000fea0003800000 */
.L_x_11041:
        /* <DEDUP_REMOVED lines=30> */
[----:B0-----:R-:W-:Y:S02]  /*213c0*/  SEL R8, RZ, 0x1, P0 ;  /* 0x00000001ff087807 */ /* 0x001fe40000000000 */
        /* <DEDUP_REMOVED lines=26> */
.L_x_11049:
[----:B------:R-:W-:Y:S01]  /*21570*/  IMAD R3, R6, 0x8, R16 ;  /* 0x0000000806037824 */ /* 0x000fe200078e0210 */
[----:B------:R-:W-:Y:S01]  /*21580*/  SHF.L.U32 R2, R8, 0x1f, RZ ;  /* 0x0000001f08027819 */ /* 0x000fe200000006ff */
[----:B------:R-:W-:Y:S03]  /*21590*/  BSSY B3, `(.L_x_11050) ;  /* 0x0000003000037945 */ /* 0x000fe60003800000 */
[----:B------:R-:W1:Y:S02]  /*215a0*/  SYNCS.PHASECHK.TRANS64.TRYWAIT P0, [R3+URZ+0x2d840], R2 ;  /* 0x02d84002030075a7 */ /* 0x000e64000800017f */
[----:B-1----:R-:W-:Y:S05]  /*215b0*/  @!P0 BRA `(.L_x_11051) ;  /* 0x0000005400388947 */ /* 0x002fea0003800000 */
.L_x_11211:
[----:B------:R-:W-:Y:S05]  /*215c0*/  BSYNC B3 ;  /* 0x0000000000037941 */ /* 0x000fea0003800000 */
.L_x_11050:
        /* <DEDUP_REMOVED lines=10> */
.L_x_11053:
[----:B------:R-:W-:Y:S05]  /*21670*/  BSYNC B3 ;  /* 0x0000000000037941 */ /* 0x000fea0003800000 */
.L_x_11052:
        /* <DEDUP_REMOVED lines=11> */
.L_x_11054:
        /* <DEDUP_REMOVED lines=16> */
.L_x_11055:
        /* <DEDUP_REMOVED lines=16> */
.L_x_11056:
        /* <DEDUP_REMOVED lines=15> */
.L_x_11212:
[----:B------:R-:W-:Y:S05]  /*21a20*/  BSYNC B3 ;  /* 0x0000000000037941 */ /* 0x000fea0003800000 */
.L_x_11057:
        /* <DEDUP_REMOVED lines=10> */
.L_x_11059:
[----:B------:R-:W-:Y:S01]  /*21ad0*/  LOP3.LUT P0, RZ, R18, 0x8, RZ, 0xc0, !PT ;  /* 0x0000000812ff7812 */ /* 0x000fe2000780c0ff */
[----:B------:R-:W-:-:S12]  /*21ae0*/  BSSY B3, `(.L_x_11060) ;  /* 0x0000003000037945 */ /* 0x000fd80003800000 */
[----:B------:R-:W-:Y:S05]  /*21af0*/  @P0 BRA `(.L_x_11061) ;  /* 0x0000000000040947 */ /* 0x000fea0003800000 */
[----:B------:R-:W-:Y:S01]  /*21b00*/  BPT.TRAP 0x1 ;  /* 0x000000040000795c */ /* 0x000fe20000300000 */
.L_x_11061:
[----:B------:R-:W-:Y:S05]  /*21b10*/  BSYNC B3 ;  /* 0x0000000000037941 */ /* 0x000fea0003800000 */
.L_x_11060:
        /* <DEDUP_REMOVED lines=10> */
.L_x_11062:
        /* <DEDUP_REMOVED lines=15> */
.L_x_11063:
        /* <DEDUP_REMOVED lines=15> */
.L_x_11064:
        /* <DEDUP_REMOVED lines=12> */
.L_x_11048:
[----:B------:R-:W-:Y:S05]  /*21e60*/  BSYNC B1 ;  /* 0x0000000000017941 */ /* 0x000fea0003800000 */
.L_x_11047:
[----:B------:R-:W2:Y:S01]  /*21e70*/  LDL.LU R0, [R1+0x1c] ;  /* 0x00001c0001007983 */ /* 0x000ea20000300800 */
[----:B------:R-:W-:Y:S02]  /*21e80*/  IMAD.MOV.U32 R19, RZ, RZ, R6 ;  /* 0x000000ffff137224 */ /* 0x000fe400078e0006 */
[----:B------:R-:W-:Y:S02]  /*21e90*/  IMAD.MOV.U32 R28, RZ, RZ, R8 ;  /* 0x000000ffff1c7224 */ /* 0x000fe400078e0008 */
[----:B--2---:R-:W-:-:S07]  /*21ea0*/  VIADD R0, R0, 0xfffffffd ;  /* 0xfffffffd00007836 */ /* 0x004fce0000000000 */
.L_x_11046:
[----:B------:R-:W-:Y:S05]  /*21eb0*/  BSYNC B2 ;  /* 0x0000000000027941 */ /* 0x000fea0003800000 */
.L_x_11045:
[----:B------:R-:W-:-:S05]  /*21ec0*/  VIADD R2, R9, 0xfffffffe ;  /* 0xfffffffe09027836 */ /* 0x000fca0000000000 */
[----:B------:R-:W-:-:S13]  /*21ed0*/  ISETP.NE.AND P0, PT, R2, R7, PT ;  /* 0x000000070200720c */ /* 0x000fda0003f05270 */
[----:B------:R-:W-:Y:S05]  /*21ee0*/  @!P0 BRA `(.L_x_11044) ;  /* 0x0000001400948947 */ /* 0x000fea0003800000 */
[----:B------:R-:W-:-:S07]  /*21ef0*/  IMAD.MOV.U32 R10, RZ, RZ, R22 ;  /* 0x000000ffff0a7224 */ /* 0x000fce00078e0016 */
.L_x_11101:
        /* <DEDUP_REMOVED lines=10> */
[----:B0-----:R-:W-:Y:S01]  /*21fa0*/  IMAD.MOV.U32 R8, RZ, RZ, R0 ;  /* 0x000000ffff087224 */ /* 0x001fe200078e0000 */
        /* <DEDUP_REMOVED lines=21> */
.L_x_11067:
[----:B0-----:R-:W-:Y:S01]  /*22100*/  IMAD R4, R6, 0x8, R16 ;  /* 0x0000000806047824 */ /* 0x001fe200078e0210 */
[----:B------:R-:W-:Y:S01]  /*22110*/  SHF.L.U32 R2, R7, 0x1f, RZ ;  /* 0x0000001f07027819 */ /* 0x000fe200000006ff */
[----:B------:R-:W-:Y:S03]  /*22120*/  BSSY B2, `(.L_x_11068) ;  /* 0x0000003000027945 */ /* 0x000fe60003800000 */
[----:B------:R-:W0:Y:S02]  /*22130*/  SYNCS.PHASECHK.TRANS64.TRYWAIT P0, [R4+URZ+0x2d840], R2 ;  /* 0x02d84002040075a7 */ /* 0x000e24000800017f */
[----:B0-----:R-:W-:Y:S05]  /*22140*/  @!P0 BRA `(.L_x_11069) ;  /* 0x00000048007c8947 */ /* 0x001fea0003800000 */
.L_x_11213:
[----:B------:R-:W-:Y:S05]  /*22150*/  BSYNC B2 ;  /* 0x0000000000027941 */ /* 0x000fea0003800000 */
.L_x_11068:
[----:B------:R-:W1:Y:S01]  /*22160*/  S2R R3, SR_TID.X ;  /* 0x0000000000037919 */ /* 0x000e620000002100 */
[----:B------:R-:W-:Y:S01]  /*22170*/  BSSY B2, `(.L_x_11070) ;  /* 0x0000009000027945 */ /* 0x000fe20003800000 */
[----:B-1----:R-:W-:-:S04]  /*22180*/  LOP3.LUT R3, R3, 0x7f, RZ, 0xc0, !PT ;  /* 0x0000007f03037812 */ /* 0x002fc800078ec0ff */
[----:B------:R-:W-:-:S13]  /*22190*/  ISETP.NE.AND P0, PT, R3, RZ, PT ;  /* 0x000000ff0300720c */ /* 0x000fda0003f05270 */
[----:B------:R-:W-:Y:S05]  /*221a0*/  @P0 BRA `(.L_x_11071) ;  /* 0x0000000000140947 */ /* 0x000fea0003800000 */
[----:B------:R-:W-:Y:S01]  /*221b0*/  LOP3.LUT P1, RZ, R18, 0x1, RZ, 0xc0, !PT ;  /* 0x0000000112ff7812 */ /* 0x000fe2000782c0ff */
[----:B0-----:R-:W-:-:S04]  /*221c0*/  IMAD.MOV.U32 R2, RZ, RZ, 0x6000 ;  /* 0x00006000ff027424 */ /* 0x001fc800078e00ff */
[----:B------:R1:W-:Y:S08]  /*221d0*/  SYNCS.ARRIVE.TRANS64 RZ, [R4+URZ+0x2d830], R2 ;  /* 0x02d8300204ff79a7 */ /* 0x0003f0000800003f */
[----:B------:R-:W-:Y:S05]  /*221e0*/  @!P1 BRA `(.L_x_11071) ;  /* 0x0000000000049947 */ /* 0x000fea0003800000 */
[----:B------:R-:W-:Y:S01]  /*221f0*/  BPT.TRAP 0x1 ;  /* 0x000000040000795c */ /* 0x000fe20000300000 */
.L_x_11071:
[----:B------:R-:W-:Y:S05]  /*22200*/  BSYNC B2 ;  /* 0x0000000000027941 */ /* 0x000fea0003800000 */
.L_x_11070:
        /* <DEDUP_REMOVED lines=11> */
.L_x_11072:
        /* <DEDUP_REMOVED lines=16> */
.L_x_11073:
        /* <DEDUP_REMOVED lines=16> */
.L_x_11074:
        /* <DEDUP_REMOVED lines=15> */
.L_x_11214:
[----:B------:R-:W-:Y:S05]  /*225b0*/  BSYNC B2 ;  /* 0x0000000000027941 */ /* 0x000fea0003800000 */
.L_x_11075:
        /* <DEDUP_REMOVED lines=10> */
.L_x_11077:
[----:B------:R-:W-:Y:S01]  /*22660*/  LOP3.LUT P0, RZ, R18, 0x8, RZ, 0xc0, !PT ;  /* 0x0000000812ff7812 */ /* 0x000fe2000780c0ff */
[----:B------:R-:W-:-:S12]  /*22670*/  BSSY B2, `(.L_x_11078) ;  /* 0x0000003000027945 */ /* 0x000fd80003800000 */
[----:B------:R-:W-:Y:S05]  /*22680*/  @P0 BRA `(.L_x_11079) ;  /* 0x0000000000040947 */ /* 0x000fea0003800000 */
[----:B------:R-:W-:Y:S01]  /*22690*/  BPT.TRAP 0x1 ;  /* 0x000000040000795c */ /* 0x000fe20000300000 */
.L_x_11079:
[----:B------:R-:W-:Y:S05]  /*226a0*/  BSYNC B2 ;  /* 0x0000000000027941 */ /* 0x000fea0003800000 */
.L_x_11078:
        /* <DEDUP_REMOVED lines=10> */
.L_x_11080:
        /* <DEDUP_REMOVED lines=15> */
.L_x_11081:
        /* <DEDUP_REMOVED lines=15> */
.L_x_11082:
        /* <DEDUP_REMOVED lines=12> */
.L_x_11066:
[----:B------:R-:W-:Y:S05]  /*229f0*/  BSYNC B1 ;  /* 0x0000000000017941 */ /* 0x000fea0003800000 */
.L_x_11065:
[----:B------:R-:W-:Y:S01]  /*22a00*/  LOP3.LUT P1, RZ, R18, 0x4, RZ, 0xc0, !PT ;  /* 0x0000000412ff7812 */ /* 0x000fe2000782c0ff */
[----:B------:R-:W-:Y:S01]  /*22a10*/  VIADD R19, R6, 0x1 ;  /* 0x0000000106137836 */ /* 0x000fe20000000000 */
[----:B------:R-:W-:Y:S01]  /*22a20*/  BSSY B1, `(.L_x_11083) ;  /* 0x00000ad000017945 */ /* 0x000fe20003800000 */
[----:B0-----:R-:W-:-:S03]  /*22a30*/  VIADD R8, R0, 0xffffffff ;  /* 0xffffffff00087836 */ /* 0x001fc60000000000 */
        /* <DEDUP_REMOVED lines=28> */
.L_x_11085:
[----:B0-----:R-:W-:Y:S01]  /*22c00*/  IMAD R4, R19, 0x8, R16 ;  /* 0x0000000813047824 */ /* 0x001fe200078e0210 */
[----:B------:R-:W-:Y:S01]  /*22c10*/  SHF.L.U32 R2, R28, 0x1f, RZ ;  /* 0x0000001f1c027819 */ /* 0x000fe200000006ff */
[----:B------:R-:W-:Y:S03]  /*22c20*/  BSSY B2, `(.L_x_11086) ;  /* 0x0000003000027945 */ /* 0x000fe60003800000 */
[----:B------:R-:W0:Y:S02]  /*22c30*/  SYNCS.PHASECHK.TRANS64.TRYWAIT P0, [R4+URZ+0x2d840], R2 ;  /* 0x02d84002040075a7 */ /* 0x000e24000800017f */
[----:B0-----:R-:W-:Y:S05]  /*22c40*/  @!P0 BRA `(.L_x_11087) ;  /* 0x0000003c00e48947 */ /* 0x001fea0003800000 */
.L_x_11215:
[----:B------:R-:W-:Y:S05]  /*22c50*/  BSYNC B2 ;  /* 0x0000000000027941 */ /* 0x000fea0003800000 */
.L_x_11086:
        /* <DEDUP_REMOVED lines=10> */
.L_x_11089:
[----:B------:R-:W-:Y:S05]  /*22d00*/  BSYNC B2 ;  /* 0x0000000000027941 */ /* 0x000fea0003800000 */
.L_x_11088:
        /* <DEDUP_REMOVED lines=11> */
.L_x_11090:
        /* <DEDUP_REMOVED lines=16> */
.L_x_11091:
        /* <DEDUP_REMOVED lines=16> */
.L_x_11092:
        /* <DEDUP_REMOVED lines=15> */
.L_x_11216:
[----:B------:R-:W-:Y:S05]  /*230b0*/  BSYNC B2 ;  /* 0x0000000000027941 */ /* 0x000fea0003800000 */
.L_x_11093:
        /* <DEDUP_REMOVED lines=10> */
.L_x_11095:
[----:B------:R-:W-:Y:S01]  /*23160*/  LOP3.LUT P0, RZ, R18, 0x8, RZ, 0xc0, !PT ;  /* 0x0000000812ff7812 */ /* 0x000fe2000780c0ff */
[----:B------:R-:W-:-:S12]  /*23170*/  BSSY B2, `(.L_x_11096) ;  /* 0x0000003000027945 */ /* 0x000fd80003800000 */
[----:B------:R-:W-:Y:S05]  /*23180*/  @P0 BRA `(.L_x_11097) ;  /* 0x0000000000040947 */ /* 0x000fea0003800000 */
[----:B------:R-:W-:Y:S01]  /*23190*/  BPT.TRAP 0x1 ;  /* 0x000000040000795c */ /* 0x000fe20000300000 */
.L_x_11097:
[----:B------:R-:W-:Y:S05]  /*231a0*/  BSYNC B2 ;  /* 0x0000000000027941 */ /* 0x000fea0003800000 */
.L_x_11096:
        /* <DEDUP_REMOVED lines=10> */
.L_x_11098:
        /* <DEDUP_REMOVED lines=15> */
.L_x_11099:
        /* <DEDUP_REMOVED lines=15> */
.L_x_11100:
        /* <DEDUP_REMOVED lines=12> */
.L_x_11084:
[----:B------:R-:W-:Y:S05]  /*234f0*/  BSYNC B1 ;  /* 0x0000000000017941 */ /* 0x000fea0003800000 */
.L_x_11083:
[----:B------:R-:W2:Y:S01]  /*23500*/  LDL R2, [R1+0xc] ;  /* 0x00000c0001027983 */ /* 0x000ea20000100800 */
[----:B------:R-:W-:Y:S01]  /*23510*/  VIADD R0, R0, 0xfffffffe ;  /* 0xfffffffe00007836 */ /* 0x000fe20000000000 */
[----:B--2---:R-:W-:-:S13]  /*23520*/  ISETP.GT.AND P0, PT, R8, R2, PT ;  /* 0x000000020800720c */ /* 0x004fda0003f04270 */
[----:B------:R-:W-:Y:S05]  /*23530*/  @P0 BRA `(.L_x_11101) ;  /* 0xffffffe800700947 */ /* 0x000fea000383ffff */
.L_x_11044:
[----:B------:R-:W-:Y:S05]  /*23540*/  BSYNC B0 ;  /* 0x0000000000007941 */ /* 0x000fea0003800000 */
.L_x_11043:
        /* <DEDUP_REMOVED lines=16> */
[----:B-1----:R-:W-:-:S07]  /*23650*/  IADD3 R24, R0, UR37, R7 ;  /* 0x0000002500187c10 */ /* 0x002fce000fffe007 */
.L_x_11103:
[----:B------:R-:W-:Y:S05]  /*23660*/  BSYNC B0 ;  /* 0x0000000000007941 */ /* 0x000fea0003800000 */
.L_x_11102:
        /* <DEDUP_REMOVED lines=8> */
.L_x_11217:
[----:B------:R-:W-:Y:S05]  /*236f0*/  BSYNC B1 ;  /* 0x0000000000017941 */ /* 0x000fea0003800000 */
.L_x_11106:
        /* <DEDUP_REMOVED lines=10> */
.L_x_11108:
[----:B------:R-:W-:Y:S01]  /*237a0*/  LOP3.LUT P0, RZ, R18, 0x8, RZ, 0xc0, !PT ;  /* 0x0000000812ff7812 */ /* 0x000fe2000780c0ff */
[----:B------:R-:W-:-:S12]  /*237b0*/  BSSY B1, `(.L_x_11109) ;  /* 0x0000003000017945 */ /* 0x000fd80003800000 */
[----:B------:R-:W-:Y:S05]  /*237c0*/  @P0 BRA `(.L_x_11110) ;  /* 0x0000000000040947 */ /* 0x000fea0003800000 */
[----:B------:R-:W-:Y:S01]  /*237d0*/  BPT.TRAP 0x1 ;  /* 0x000000040000795c */ /* 0x000fe20000300000 */
.L_x_11110:
[----:B------:R-:W-:Y:S05]  /*237e0*/  BSYNC B1 ;  /* 0x0000000000017941 */ /* 0x000fea0003800000 */
.L_x_11109:
[----:B------:R-:W-:Y:S01]  /*237f0*/  IMAD R0, R19, 0x6000, R16 ;  /* 0x0000600013007824 */ /* 0x000fe200078e0210 */
        /* <DEDUP_REMOVED lines=9> */
.L_x_11111:
        /* <DEDUP_REMOVED lines=15> */
.L_x_11112:
        /* <DEDUP_REMOVED lines=15> */
.L_x_11113:
        /* <DEDUP_REMOVED lines=10> */
.L_x_11105:
[----:B------:R-:W-:Y:S05]  /*23b10*/  BSYNC B0 ;  /* 0x0000000000007941 */ /* 0x000fea0003800000 */
.L_x_11104:
[----:B------:R-:W-:-:S05]  /*23b20*/  VIADD R19, R19, 0x1 ;  /* 0x0000000113137836 */ /* 0x000fca0000000000 */
[----:B------:R-:W-:-:S04]  /*23b30*/  ISETP.NE.AND P0, PT, R19, 0x2, PT ;  /* 0x000000021300780c */ /* 0x000fc80003f05270 */
[----:B------:R-:W-:Y:S02]  /*23b40*/  SEL R3, RZ, 0x1, P0 ;  /* 0x00000001ff037807 */ /* 0x000fe40000000000 */
[----:B------:R-:W-:Y:S02]  /*23b50*/  SEL R19, R19, RZ, P0 ;  /* 0x000000ff13137207 */ /* 0x000fe40000000000 */
[----:B------:R-:W-:-:S07]  /*23b60*/  LOP3.LUT R28, R28, R3, RZ, 0x3c, !PT ;  /* 0x000000031c1c7212 */ /* 0x000fce00078e3cff */
.L_x_11025:
[----:B------:R-:W-:Y:S05]  /*23b70*/  BSYNC B7 ;  /* 0x0000000000077941 */ /* 0x000fea0003800000 */
.L_x_11023:
[----:B------:R-:W-:-:S13]  /*23b80*/  LOP3.LUT P0, RZ, R18, 0x10, RZ, 0xc0, !PT ;  /* 0x0000001012ff7812 */ /* 0x000fda000780c0ff */
[----:B------:R-:W-:Y:S05]  /*23b90*/  @!P0 BRA `(.L_x_11114) ;  /* 0x0000000000248947 */ /* 0x000fea0003800000 */
[----:B------:R-:W-:Y:S05]  /*23ba0*/  WARPSYNC.ALL ;  /* 0x0000000000007948 */ /* 0x000fea0003800000 */
[----:B------:R-:W1:Y:S08]  /*23bb0*/  S2UR UR5, SR_CgaCtaId ;  /* 0x00000000000579c3 */ /* 0x000e700000008800 */
[----:B------:R-:W-:Y:S06]  /*23bc0*/  BAR.SYNC.DEFER_BLOCKING 0x5, 0x200 ;  /* 0x0148000000007b1d */ /* 0x000fec0000010000 */
[----:B------:R-:W-:-:S02]  /*23bd0*/  UMOV UR4, 0x400 ;  /* 0x0000040000047882 */ /* 0x000fc40000000000 */
[----:B-1----:R-:W-:-:S06]  /*23be0*/  ULEA UR4, UR5, UR4, 0x18 ;  /* 0x0000000405047291 */ /* 0x002fcc000f8ec03f */
[----:B------:R-:W-:-:S05]  /*23bf0*/  IMAD.U32 R16, RZ, RZ, UR4 ;  /* 0x00000004ff107e24 */ /* 0x000fca000f8e00ff */
[----:B------:R1:W3:Y:S01]  /*23c00*/  LDS.128 R24, [R16+0x2d8d0] ;  /* 0x02d8d00010187984 */ /* 0x0002e20000000c00 */
[----:B------:R-:W-:Y:S06]  /*23c10*/  BAR.ARV 0x4, 0x200 ;  /* 0x0108000000007b1d */ /* 0x000fec0000002000 */
[----:B------:R-:W-:Y:S05]  /*23c20*/  BRA `(.L_x_11115) ;  /* 0x0000000c00d07947 */ /* 0x000fea0003800000 */
.L_x_11114:
[----:B0-----:R-:W3:Y:S01]  /*23c30*/  LDL R8, [R1+0x8] ;  /* 0x0000080001087983 */ /* 0x001ee20000100800 */
[----:B------:R-:W-:Y:S01]  /*23c40*/  UMOV UR4, 0xffffffff ;  /* 0xffffffff00047882 */ /* 0x000fe20000000000 */
[----:B---3--:R-:W-:Y:S02]  /*23c50*/  ISETP.NE.AND P5, PT, R8, 0x1f, PT ;  /* 0x0000001f0800780c */ /* 0x008fe40003fa5270 */
[----:B------:R-:W-:Y:S11]  /*23c60*/  BRA.DIV UR4, `(.L_x_11116) ;  /* 0x0000003204187947 */ /* 0x000ff6000b800000 */
[----:B------:R-:W-:Y:S01]  /*23c70*/  IMAD.IADD R9, R27, 0x1, R8 ;  /* 0x000000011b097824 */ /* 0x000fe200078e0208 */
[----:B------:R-:W-:Y:S01]  /*23c80*/  ULDC UR4, c[0x0][0xc3c] ;  /* 0x00030f0000047ab9 */ /* 0x000fe20000000800 */
[----:B------:R-:W-:-:S03]  /*23c90*/  LOP3.LUT P4, RZ, R18, 0x1, RZ, 0xc0, !PT ;  /* 0x0000000112ff7812 */ /* 0x000fc6000788c0ff */
[----:B------:R-:W-:-:S13]  /*23ca0*/  ISETP.GE.OR P0, PT, R9, UR4, !P5 ;  /* 0x0000000409007c0c */ /* 0x000fda000ef06670 */
[----:B------:R-:W0:Y:S08]  /*23cb0*/  @!P0 LDC.64 R2, c[0x0][0xc80] ;  /* 0x00032000ff028b82 */ /* 0x000e300000000a00 */
[----:B--2---:R-:W1:Y:S01]  /*23cc0*/  @!P0 LDC.64 R4, c[0x0][0xc78] ;  /* 0x00031e00ff048b82 */ /* 0x004e620000000a00 */
        /* <DEDUP_REMOVED lines=9> */
[----:B------:R-:W-:-:S03]  /*23d60*/  ISETP.GE.U32.AND P3, PT, R8, 0x10, PT ;  /* 0x000000100800780c */ /* 0x000fc60003f66070 */
[----:B------:R0:W-:Y:S02]  /*23d70*/  SHFL.IDX PT, R6, R24, 0x1, 0x1f ;  /* 0x00201f0018067f89 */ /* 0x0001e400000e0000 */
[----:B0-----:R-:W-:Y:S02]  /*23d80*/  IMAD.MOV.U32 R24, RZ, RZ, RZ ;  /* 0x000000ffff187224 */ /* 0x001fe400078e00ff */
[----:B--2---:R-:W-:Y:S02]  /*23d90*/  @!P0 IMAD.MOV.U32 R25, RZ, RZ, R7 ;  /* 0x000000ffff198224 */ /* 0x004fe400078e0007 */
        /* <DEDUP_REMOVED lines=19> */
.L_x_11227:
[----:B------:R-:W-:Y:S02]  /*23ed0*/  ULDC UR4, c[0x0][0xc38] ;  /* 0x00030e0000047ab9 */ /* 0x000fe40000000800 */
[----:B------:R-:W-:-:S04]  /*23ee0*/  IMAD.U32 R4, RZ, RZ, UR4 ;  /* 0x00000004ff047e24 */ /* 0x000fc8000f8e00ff */
[----:B-1----:R-:W-:-:S04]  /*23ef0*/  IMAD R3, R14, R4, RZ ;  /* 0x000000040e037224 */ /* 0x002fc800078e02ff */
[----:B------:R-:W-:-:S05]  /*23f00*/  IMAD.IADD R6, R6, 0x1, R3 ;  /* 0x0000000106067824 */ /* 0x000fca00078e0203 */
[----:B------:R-:W-:-:S13]  /*23f10*/  ISETP.GT.AND P4, PT, R6, R0, PT ;  /* 0x000000000600720c */ /* 0x000fda0003f84270 */
[----:B------:R-:W-:Y:S05]  /*23f20*/  @P4 BRA `(.L_x_11117) ;  /* 0x0000000000a44947 */ /* 0x000fea0003800000 */
.L_x_11120:
        /* <DEDUP_REMOVED lines=35> */
.L_x_11235:
[----:B------:R-:W-:Y:S02]  /*24160*/  ULDC UR4, c[0x0][0xc38] ;  /* 0x00030e0000047ab9 */ /* 0x000fe40000000800 */
[----:B------:R-:W-:-:S04]  /*24170*/  IMAD.U32 R4, RZ, RZ, UR4 ;  /* 0x00000004ff047e24 */ /* 0x000fc8000f8e00ff */
[----:B-1----:R-:W-:-:S04]  /*24180*/  IMAD R3, R14, R4, RZ ;  /* 0x000000040e037224 */ /* 0x002fc800078e02ff */
[----:B------:R-:W-:-:S05]  /*24190*/  IMAD.IADD R6, R3, 0x1, R6 ;  /* 0x0000000103067824 */ /* 0x000fca00078e0206 */
[----:B------:R-:W-:-:S13]  /*241a0*/  ISETP.GT.AND P4, PT, R6, R0, PT ;  /* 0x000000000600720c */ /* 0x000fda0003f84270 */
[----:B------:R-:W-:Y:S05]  /*241b0*/  @!P4 BRA `(.L_x_11120) ;  /* 0xfffffffc005cc947 */ /* 0x000fea000383ffff */
.L_x_11117:
[----:B------:R-:W-:Y:S01]  /*241c0*/  IMAD.IADD R6, R6, 0x1, -R3 ;  /* 0x0000000106067824 */ /* 0x000fe200078e0a03 */
[----:B------:R-:W-:-:S03]  /*241d0*/  UMOV UR4, 0xffffffff ;  /* 0xffffffff00047882 */ /* 0x000fc60000000000 */
[----:B------:R-:W-:-:S05]  /*241e0*/  IMAD R3, R2, R4, R6 ;  /* 0x0000000402037224 */ /* 0x000fca00078e0206 */
[----:B------:R-:W-:Y:S01]  /*241f0*/  ISETP.GT.AND P6, PT, R3, R0, PT ;  /* 0x000000000300720c */ /* 0x000fe20003fc4270 */
[----:B------:R-:W-:-:S12]  /*24200*/  BRA.DIV UR4, `(.L_x_11121) ;  /* 0x0000003204a47947 */ /* 0x000fd8000b800000 */
[----:B------:R-:W-:-:S04]  /*24210*/  VOTE.ANY R3, PT, !P6 ;  /* 0x0000000000037806 */ /* 0x000fc800070e0100 */
[----:B------:R-:W1:Y:S02]  /*24220*/  POPC R7, R3 ;  /* 0x0000000300077309 */ /* 0x000e640000000000 */
[----:B-1----:R1:W2:Y:S01]  /*24230*/  SHFL.IDX PT, R25, R25, R7, 0x1f ;  /* 0x00001f0719197589 */ /* 0x0022a200000e0000 */
[----:B------:R-:W-:-:S03]  /*24240*/  IMAD.IADD R27, R7, 0x1, R27 ;  /* 0x00000001071b7824 */ /* 0x000fc600078e021b */
[----:B------:R1:W3:Y:S04]  /*24250*/  SHFL.IDX PT, R5, R5, R7, 0x1f ;  /* 0x00001f0705057589 */ /* 0x0002e800000e0000 */
.L_x_11240:
[----:B------:R-:W-:-:S13]  /*24260*/  ISETP.NE.AND P0, PT, R3, RZ, PT ;  /* 0x000000ff0300720c */ /* 0x000fda0003f05270 */
[----:B------:R-:W-:Y:S05]  /*24270*/  @!P0 BRA `(.L_x_11122) ;  /* 0x0000000000108947 */ /* 0x000fea0003800000 */
[----:B------:R-:W-:Y:S01]  /*24280*/  UMOV UR4, 0xffffffff ;  /* 0xffffffff00047882 */ /* 0x000fe20000000000 */
[----:B------:R-:W-:Y:S02]  /*24290*/  VIADD R12, R7, 0xffffffff ;  /* 0xffffffff070c7836 */ /* 0x000fe40000000000 */
[----:B------:R-:W-:Y:S05]  /*242a0*/  BRA.DIV UR4, `(.L_x_11123) ;  /* 0x0000003204dc7947 */ /* 0x000fea000b800000 */
[----:B------:R4:W0:Y:S02]  /*242b0*/  SHFL.IDX PT, R24, R2, R12, 0x1f ;  /* 0x00001f0c02187589 */ /* 0x00082400000e0000 */
.L_x_11122:
[----:B---3--:R-:W-:Y:S01]  /*242c0*/  ISETP.NE.AND P0, PT, R5, 0x1, PT ;  /* 0x000000010500780c */ /* 0x008fe20003f05270 */
[----:B0-----:R-:W-:-:S04]  /*242d0*/  IMAD R24, R24, R4, R6 ;  /* 0x0000000418187224 */ /* 0x001fc800078e0206 */
[----:B------:R-:W-:-:S08]  /*242e0*/  IMAD.IADD R0, R0, 0x1, -R24 ;  /* 0x0000000100007824 */ /* 0x000fd000078e0a18 */
[----:B------:R-:W-:Y:S05]  /*242f0*/  @!P0 BRA `(.L_x_11124) ;  /* 0x0000000000dc8947 */ /* 0x000fea0003800000 */
[----:B--2---:R-:W-:Y:S01]  /*24300*/  IABS R4, R25 ;  /* 0x0000001900047213 */ /* 0x004fe20000000000 */
[----:B----4-:R-:W-:Y:S01]  /*24310*/  IMAD.MOV.U32 R2, RZ, RZ, RZ ;  /* 0x000000ffff027224 */ /* 0x010fe200078e00ff */
[----:B------:R-:W-:Y:S02]  /*24320*/  IABS R6, R5 ;  /* 0x0000000500067213 */ /* 0x000fe40000000000 */
[----:B-1----:R-:W0:Y:S08]  /*24330*/  I2F.RP R7, R4 ;  /* 0x0000000400077306 */ /* 0x002e300000209400 */
[----:B------:R-:W-:Y:S08]  /*24340*/  I2F.RP R10, R6 ;  /* 0x00000006000a7306 */ /* 0x000ff00000209400 */
[----:B0-----:R-:W0:Y:S02]  /*24350*/  MUFU.RCP R7, R7 ;  /* 0x0000000700077308 */ /* 0x001e240000001000 */
[----:B0-----:R-:W-:Y:S01]  /*24360*/  VIADD R8, R7, 0xffffffe ;  /* 0x0ffffffe07087836 */ /* 0x001fe20000000000 */
[----:B------:R-:W-:-:S05]  /*24370*/  IABS R7, R25 ;  /* 0x0000001900077213 */ /* 0x000fca0000000000 */
[----:B------:R0:W1:Y:S02]  /*24380*/  F2I.FTZ.U32.TRUNC.NTZ R3, R8 ;  /* 0x0000000800037305 */ /* 0x000064000021f000 */
[----:B0-----:R-:W-:Y:S01]  /*24390*/  IABS R8, R0 ;  /* 0x0000000000087213 */ /* 0x001fe20000000000 */
[----:B-1----:R-:W-:-:S04]  /*243a0*/  IMAD.MOV R9, RZ, RZ, -R3 ;  /* 0x000000ffff097224 */ /* 0x002fc800078e0a03 */
[----:B------:R-:W-:-:S04]  /*243b0*/  IMAD R9, R9, R4, RZ ;  /* 0x0000000409097224 */ /* 0x000fc800078e02ff */
[----:B------:R-:W-:Y:S02]  /*243c0*/  IMAD.HI.U32 R3, R3, R9, R2 ;  /* 0x0000000903037227 */ /* 0x000fe400078e0002 */
[----:B------:R-:W0:Y:S02]  /*243d0*/  MUFU.RCP R2, R10 ;  /* 0x0000000a00027308 */ /* 0x000e240000001000 */
[----:B------:R-:W-:Y:S02]  /*243e0*/  IMAD.MOV R9, RZ, RZ, -R7 ;  /* 0x000000ffff097224 */ /* 0x000fe400078e0a07 */
[----:B------:R-:W-:-:S04]  /*243f0*/  IMAD.HI.U32 R7, R3, R8, RZ ;  /* 0x0000000803077227 */ /* 0x000fc800078e00ff */
[----:B------:R-:W-:-:S05]  /*24400*/  IMAD R9, R7, R9, R8 ;  /* 0x0000000907097224 */ /* 0x000fca00078e0208 */
[----:B------:R-:W-:Y:S01]  /*24410*/  ISETP.GT.U32.AND P2, PT, R4, R9, PT ;  /* 0x000000090400720c */ /* 0x000fe20003f44070 */
[----:B0-----:R-:W-:Y:S02]  /*24420*/  VIADD R8, R2, 0xffffffe ;  /* 0x0ffffffe02087836 */ /* 0x001fe40000000000 */
[----:B------:R-:W-:Y:S02]  /*24430*/  IMAD.MOV.U32 R2, RZ, RZ, RZ ;  /* 0x000000ffff027224 */ /* 0x000fe400078e00ff */
[----:B------:R-:W0:Y:S08]  /*24440*/  F2I.FTZ.U32.TRUNC.NTZ R3, R8 ;  /* 0x0000000800037305 */ /* 0x000e30000021f000 */
[----:B------:R-:W-:-:S02]  /*24450*/  @!P2 IMAD.IADD R9, R9, 0x1, -R4 ;  /* 0x000000010909a824 */ /* 0x000fc400078e0a04 */
[----:B------:R-:W-:Y:S01]  /*24460*/  @!P2 VIADD R7, R7, 0x1 ;  /* 0x000000010707a836 */ /* 0x000fe20000000000 */
[----:B------:R-:W-:Y:S02]  /*24470*/  ISETP.NE.AND P2, PT, R25, RZ, PT ;  /* 0x000000ff1900720c */ /* 0x000fe40003f45270 */
[----:B------:R-:W-:Y:S02]  /*24480*/  ISETP.GE.U32.AND P0, PT, R9, R4, PT ;  /* 0x000000040900720c */ /* 0x000fe40003f06070 */
[----:B------:R-:W-:Y:S01]  /*24490*/  IABS R4, R5 ;  /* 0x0000000500047213 */ /* 0x000fe20000000000 */
[----:B0-----:R-:W-:-:S04]  /*244a0*/  IMAD.MOV R9, RZ, RZ, -R3 ;  /* 0x000000ffff097224 */ /* 0x001fc800078e0a03 */
[----:B------:R-:W-:Y:S02]  /*244b0*/  IMAD.MOV R4, RZ, RZ, -R4 ;  /* 0x000000ffff047224 */ /* 0x000fe400078e0a04 */
[----:B------:R-:W-:-:S04]  /*244c0*/  IMAD R9, R9, R6, RZ ;  /* 0x0000000609097224 */ /* 0x000fc800078e02ff */
[----:B------:R-:W-:Y:S01]  /*244d0*/  IMAD.HI.U32 R2, R3, R9, R2 ;  /* 0x0000000903027227 */ /* 0x000fe200078e0002 */
[----:B------:R-:W-:-:S03]  /*244e0*/  LOP3.LUT R3, R0, R25, RZ, 0x3c, !PT ;  /* 0x0000001900037212 */ /* 0x000fc600078e3cff */
[----:B------:R-:W-:Y:S01]  /*244f0*/  @P0 VIADD R7, R7, 0x1 ;  /* 0x0000000107070836 */ /* 0x000fe20000000000 */
[----:B------:R-:W-:-:S13]  /*24500*/  ISETP.GE.AND P1, PT, R3, RZ, PT ;  /* 0x000000ff0300720c */ /* 0x000fda0003f26270 */
        /* <DEDUP_REMOVED lines=17> */
[--C-:B------:R-:W-:Y:S02]  /*24620*/  IMAD R5, R5, R4, R7.reuse ;  /* 0x0000000405057224 */ /* 0x100fe400078e0207 */
[----:B------:R-:W-:Y:S02]  /*24630*/  IMAD.MOV R2, RZ, RZ, -R7 ;  /* 0x000000ffff027224 */ /* 0x000fe400078e0a07 */
[----:B------:R-:W-:Y:S02]  /*24640*/  IMAD R26, R5, 0x10000, R26 ;  /* 0x00010000051a7824 */ /* 0x000fe400078e021a */
[----:B------:R-:W-:Y:S01]  /*24650*/  IMAD R2, R25, R2, R0 ;  /* 0x0000000219027224 */ /* 0x000fe200078e0200 */
[----:B------:R-:W-:Y:S06]  /*24660*/  BRA `(.L_x_11125) ;  /* 0x0000000000f47947 */ /* 0x000fec0003800000 */
.L_x_11124:
[----:B----4-:R-:W0:Y:S02]  /*24670*/  LDC.64 R2, c[0x0][0xc90] ;  /* 0x00032400ff027b82 */ /* 0x010e240000000a00 */
[----:B0-----:R-:W-:-:S05]  /*24680*/  IMAD.WIDE R2, R27, 0x4, R2 ;  /* 0x000000041b027825 */ /* 0x001fca00078e0202 */
[----:B-1----:R0:W2:Y:S02]  /*24690*/  LDG.E R7, desc[UR40][R2.64] ;  /* 0x0000002802077981 */ /* 0x0020a4000c1e1900 */
[----:B0-----:R-:W-:Y:S02]  /*246a0*/  IMAD.MOV.U32 R2, RZ, RZ, RZ ;  /* 0x000000ffff027224 */ /* 0x001fe400078e00ff */
[----:B--2---:R-:W-:-:S05]  /*246b0*/  IMAD R5, R25, R7, RZ ;  /* 0x0000000719057224 */ /* 0x004fca00078e02ff */
[-C--:B------:R-:W-:Y:S02]  /*246c0*/  IABS R6, R5.reuse ;  /* 0x0000000500067213 */ /* 0x080fe40000000000 */
[----:B------:R-:W-:Y:S02]  /*246d0*/  IABS R10, R5 ;  /* 0x00000005000a7213 */ /* 0x000fe40000000000 */
[----:B------:R-:W0:Y:S08]  /*246e0*/  I2F.RP R8, R6 ;  /* 0x0000000600087306 */ /* 0x000e300000209400 */
[----:B0-----:R-:W0:Y:S02]  /*246f0*/  MUFU.RCP R8, R8 ;  /* 0x0000000800087308 */ /* 0x001e240000001000 */
[----:B0-----:R-:W-:-:S02]  /*24700*/  VIADD R9, R8, 0xffffffe ;  /* 0x0ffffffe08097836 */ /* 0x001fc40000000000 */
[----:B------:R-:W-:-:S04]  /*24710*/  IMAD.MOV R8, RZ, RZ, -R10 ;  /* 0x000000ffff087224 */ /* 0x000fc800078e0a0a */
[----:B------:R-:W0:Y:S02]  /*24720*/  F2I.FTZ.U32.TRUNC.NTZ R3, R9 ;  /* 0x0000000900037305 */ /* 0x000e24000021f000 */
[----:B0-----:R-:W-:-:S04]  /*24730*/  IMAD.MOV R11, RZ, RZ, -R3 ;  /* 0x000000ffff0b7224 */ /* 0x001fc800078e0a03 */
[----:B------:R-:W-:-:S04]  /*24740*/  IMAD R11, R11, R6, RZ ;  /* 0x000000060b0b7224 */ /* 0x000fc800078e02ff */
[----:B------:R-:W-:Y:S01]  /*24750*/  IMAD.HI.U32 R3, R3, R11, R2 ;  /* 0x0000000b03037227 */ /* 0x000fe200078e0002 */
        /* <DEDUP_REMOVED lines=11> */
[----:B------:R-:W-:-:S04]  /*24810*/  IMAD.MOV.U32 R2, RZ, RZ, R3 ;  /* 0x000000ffff027224 */ /* 0x000fc800078e0003 */
[----:B------:R-:W-:Y:S01]  /*24820*/  @!P1 IMAD.MOV R2, RZ, RZ, -R2 ;  /* 0x000000ffff029224 */ /* 0x000fe200078e0a02 */
[----:B------:R-:W-:-:S05]  /*24830*/  @!P2 LOP3.LUT R2, RZ, R5, RZ, 0x33, !PT ;  /* 0x00000005ff02a212 */ /* 0x000fca00078e33ff */
[----:B------:R-:W-:Y:S02]  /*24840*/  IMAD R6, R7, R2, RZ ;  /* 0x0000000207067224 */ /* 0x000fe400078e02ff */
[----:B------:R-:W-:Y:S02]  /*24850*/  IMAD.MOV R2, RZ, RZ, -R2 ;  /* 0x000000ffff027224 */ /* 0x000fe400078e0a02 */
[----:B------:R-:W-:Y:S02]  /*24860*/  IMAD.MOV R3, RZ, RZ, -R6 ;  /* 0x000000ffff037224 */ /* 0x000fe400078e0a06 */
[----:B------:R-:W-:Y:S02]  /*24870*/  IMAD R5, R5, R2, R0 ;  /* 0x0000000205057224 */ /* 0x000fe400078e0200 */
[----:B------:R-:W-:Y:S01]  /*24880*/  IMAD.MOV.U32 R2, RZ, RZ, RZ ;  /* 0x000000ffff027224 */ /* 0x000fe200078e00ff */
[----:B------:R-:W-:-:S04]  /*24890*/  VIADDMNMX R4, R3, R4, R7, PT ;  /* 0x0000000403047246 */ /* 0x000fc80003800107 */
[----:B------:R-:W-:-:S04]  /*248a0*/  IABS R7, R4 ;  /* 0x0000000400077213 */ /* 0x000fc80000000000 */
        /* <DEDUP_REMOVED lines=24> */
[----:B------:R-:W-:-:S07]  /*24a30*/  IMAD R26, R2, R4, R5 ;  /* 0x00000004021a7224 */ /* 0x000fce00078e0205 */
.L_x_11125:
[----:B------:R-:W-:-:S05]  /*24a40*/  LOP3.LUT R2, RZ, R2, RZ, 0x33, !PT ;  /* 0x00000002ff027212 */ /* 0x000fca00078e33ff */
[----:B------:R-:W-:Y:S01]  /*24a50*/  IMAD.IADD R25, R25, 0x1, R2 ;  /* 0x0000000119197824 */ /* 0x000fe200078e0202 */
[----:B------:R-:W-:Y:S06]  /*24a60*/  BRA `(.L_x_11126) ;  /* 0x00000000001c7947 */ /* 0x000fec0003800000 */
.L_x_11118:
[----:B------:R-:W-:Y:S01]  /*24a70*/  UMOV UR4, URZ ;  /* 0x0000003f00047c82 */ /* 0x000fe20008000000 */
[----:B------:R-:W-:Y:S01]  /*24a80*/  UMOV UR5, URZ ;  /* 0x0000003f00057c82 */ /* 0x000fe20008000000 */
[----:B------:R-:W-:Y:S01]  /*24a90*/  ULDC UR6, c[0x0][0xc3c] ;  /* 0x00030f0000067ab9 */ /* 0x000fe20000000800 */
[----:B------:R-:W-:Y:S02]  /*24aa0*/  IMAD.MOV.U32 R24, RZ, RZ, R0 ;  /* 0x000000ffff187224 */ /* 0x000fe400078e0000 */
[----:B------:R-:W-:Y:S02]  /*24ab0*/  IMAD.U32 R25, RZ, RZ, UR4 ;  /* 0x00000004ff197e24 */ /* 0x000fe4000f8e00ff */
[----:B------:R-:W-:Y:S02]  /*24ac0*/  IMAD.U32 R26, RZ, RZ, UR5 ;  /* 0x00000005ff1a7e24 */ /* 0x000fe4000f8e00ff */
[----:B------:R-:W-:-:S07]  /*24ad0*/  IMAD.U32 R27, RZ, RZ, UR6 ;  /* 0x00000006ff1b7e24 */ /* 0x000fce000f8e00ff */
.L_x_11126:
        /* <DEDUP_REMOVED lines=9> */
.L_x_11115:
[----:B------:R-:W-:Y:S02]  /*24b70*/  ULDC UR4, c[0x0][0xc3c] ;  /* 0x00030f0000047ab9 */ /* 0x000fe40000000800 */
[----:B---3--:R-:W-:-:S13]  /*24b80*/  ISETP.GE.AND P0, PT, R27, UR4, PT ;  /* 0x000000041b007c0c */ /* 0x008fda000bf06270 */
[----:B------:R-:W-:Y:S05]  /*24b90*/  @!P0 BRA `(.L_x_11127) ;  /* 0xffffff8400a48947 */ /* 0x000fea000383ffff */
[----:B------:R-:W-:Y:S05]  /*24ba0*/  BSYNC B8 ;  /* 0x0000000000087941 */ /* 0x000fea0003800000 */
.L_x_10959:
[----:B-1----:R-:W3:Y:S01]  /*24bb0*/  LDL.LU R0, [R1+0x2c] ;  /* 0x00002c0001007983 */ /* 0x002ee20000300800 */
[----:B------:R-:W-:Y:S01]  /*24bc0*/  BSSY B0, `(.L_x_11128) ;  /* 0x000000b000007945 */ /* 0x000fe20003800000 */
[----:B--2---:R-:W1:Y:S01]  /*24bd0*/  S2R R5, SR_CgaCtaId ;  /* 0x0000000000057919 */ /* 0x004e620000008800 */
[----:B---3--:R-:W-:-:S05]  /*24be0*/  VIADD R0, R0, 0x1 ;  /* 0x0000000100007836 */ /* 0x008fca0000000000 */
        /* <DEDUP_REMOVED lines=8> */
.L_x_11243:
[----:B------:R-:W-:Y:S05]  /*24c70*/  BSYNC B0 ;  /* 0x0000000000007941 */ /* 0x000fea0003800000 */
.L_x_11128:
[----:B------:R-:W-:-:S03]  /*24c80*/  UMOV UR4, 0xffffffff ;  /* 0xffffffff00047882 */ /* 0x000fc60000000000 */
[----:B------:R-:W-:Y:S05]  /*24c90*/  BRA.DIV UR4, `(.L_x_11130) ;  /* 0x0000002a049c7947 */ /* 0x000fea000b800000 */
[----:B-1----:R-:W1:Y:S02]  /*24ca0*/  S2R R0, SR_TID.X ;  /* 0x0000000000007919 */ /* 0x002e640000002100 */
[----:B-1----:R-:W-:-:S04]  /*24cb0*/  SHF.R.U32.HI R0, RZ, 0x5, R0 ;  /* 0x00000005ff007819 */ /* 0x002fc80000011600 */
[----:B------:R-:W-:-:S05]  /*24cc0*/  LOP3.LUT R0, R0, 0x3, RZ, 0xc0, !PT ;  /* 0x0000000300007812 */ /* 0x000fca00078ec0ff */
[----:B------:R1:W2:Y:S02]  /*24cd0*/  SHFL.IDX PT, R14, R0, RZ, 0x1f ;  /* 0x00001fff000e7589 */ /* 0x0002a400000e0000 */
.L_x_11246:
[----:B--2---:R-:W-:-:S13]  /*24ce0*/  ISETP.NE.AND P0, PT, R14, RZ, PT ;  /* 0x000000ff0e00720c */ /* 0x004fda0003f05270 */
[----:B------:R-:W-:Y:S05]  /*24cf0*/  @P0 BRA `(.L_x_10733) ;  /* 0x0000000000880947 */ /* 0x000fea0003800000 */
[----:B------:R-:W-:-:S03]  /*24d00*/  UMOV UR4, 0xffffffff ;  /* 0xffffffff00047882 */ /* 0x000fc60000000000 */
[----:B------:R-:W-:Y:S05]  /*24d10*/  BRA.DIV UR4, `(.L_x_11131) ;  /* 0x0000002a04b07947 */ /* 0x000fea000b800000 */
[----:B------:R-:W-:-:S13]  /*24d20*/  ELECT P6, URZ, PT ;  /* 0x00000000003f782f */ /* 0x000fda00038c0000 */
.L_x_11249:
[----:B------:R-:W-:Y:S05]  /*24d30*/  @!P6 BRA `(.L_x_10733) ;  /* 0x000000000078e947 */ /* 0x000fea0003800000 */
[----:B------:R-:W-:-:S06]  /*24d40*/  ULOP3.LUT UR4, UR36, 0x2, URZ, 0xfc, !UPT ;  /* 0x0000000224047892 */ /* 0x000fcc000f8efc3f */
[----:B-1----:R-:W-:-:S05]  /*24d50*/  IMAD.U32 R0, RZ, RZ, UR4 ;  /* 0x00000004ff007e24 */ /* 0x002fca000f8e00ff */
[----:B------:R-:W-:-:S13]  /*24d60*/  ISETP.NE.AND P2, PT, R0, 0x3, PT ;  /* 0x000000030000780c */ /* 0x000fda0003f45270 */
[----:B------:R-:W-:Y:S05]  /*24d70*/  @!P2 BRA `(.L_x_11132) ;  /* 0x000000000004a947 */ /* 0x000fea0003800000 */
[----:B------:R-:W-:Y:S01]  /*24d80*/  BPT.TRAP 0x1 ;  /* 0x000000040000795c */ /* 0x000fe20000300000 */
.L_x_11132:
[----:B------:R-:W-:Y:S01]  /*24d90*/  VIADD R0, R9, 0x2d840 ;  /* 0x0002d84009007836 */ /* 0x000fe20000000000 */
[----:B------:R-:W-:Y:S01]  /*24da0*/  SHF.L.U32 R4, R28, 0x1f, RZ ;  /* 0x0000001f1c047819 */ /* 0x000fe200000006ff */
[C---:B------:R-:W-:Y:S02]  /*24db0*/  VIADD R2, R19.reuse, 0x1 ;  /* 0x0000000113027836 */ /* 0x040fe40000000000 */
[----:B------:R-:W-:-:S03]  /*24dc0*/  IMAD R5, R19, 0x8, R0 ;  /* 0x0000000813057824 */ /* 0x000fc600078e0200 */
[C---:B------:R-:W-:Y:S01]  /*24dd0*/  ISETP.NE.AND P1, PT, R2.reuse, 0x2, PT ;  /* 0x000000020200780c */ /* 0x040fe20003f25270 */
[----:B------:R-:W1:Y:S03]  /*24de0*/  SYNCS.PHASECHK.TRANS64.TRYWAIT P0, [R5+URZ], R4 ;  /* 0x00000004050075a7 */ /* 0x000e66000800017f */
[----:B------:R-:W-:Y:S02]  /*24df0*/  SEL R3, RZ, 0x1, P1 ;  /* 0x00000001ff037807 */ /* 0x000fe40000800000 */
[----:B------:R-:W-:Y:S02]  /*24e00*/  SEL R7, R2, RZ, P1 ;  /* 0x000000ff02077207 */ /* 0x000fe40000800000 */
[----:B------:R-:W-:-:S03]  /*24e10*/  LOP3.LUT R2, R28, R3, RZ, 0x3c, !PT ;  /* 0x000000031c027212 */ /* 0x000fc600078e3cff */
[----:B------:R-:W-:Y:S01]  /*24e20*/  IMAD R3, R7, 0x8, R0 ;  /* 0x0000000807037824 */ /* 0x000fe200078e0200 */
[----:B------:R-:W-:Y:S01]  /*24e30*/  SHF.L.U32 R2, R2, 0x1f, RZ ;  /* 0x0000001f02027819 */ /* 0x000fe200000006ff */
[----:B-1----:R-:W-:Y:S06]  /*24e40*/  @!P0 BRA `(.L_x_11133) ;  /* 0x0000002800848947 */ /* 0x002fec0003800000 */
.L_x_11250:
[----:B------:R-:W2:Y:S02]  /*24e50*/  SYNCS.PHASECHK.TRANS64.TRYWAIT P0, [R3+URZ], R2 ;  /* 0x00000002030075a7 */ /* 0x000ea4000800017f */
[----:B--2---:R-:W-:Y:S05]  /*24e60*/  @!P0 BRA `(.L_x_11134) ;  /* 0x0000002800908947 */ /* 0x004fea0003800000 */
.L_x_11251:
[----:B------:R-:W-:Y:S05]  /*24e70*/  @!P2 BRA `(.L_x_11135) ;  /* 0x000000000004a947 */ /* 0x000fea0003800000 */
[----:B------:R-:W-:Y:S01]  /*24e80*/  BPT.TRAP 0x1 ;  /* 0x000000040000795c */ /* 0x000fe20000300000 */
.L_x_11135:
[----:B------:R-:W-:-:S04]  /*24e90*/  VIADD R0, R9, 0x2d860 ;  /* 0x0002d86009007836 */ /* 0x000fc80000000000 */
[----:B------:R-:W-:-:S04]  /*24ea0*/  IMAD R19, R19, 0x8, R0 ;  /* 0x0000000813137824 */ /* 0x000fc800078e0200 */
[----:B------:R-:W3:Y:S02]  /*24eb0*/  SYNCS.PHASECHK.TRANS64.TRYWAIT P0, [R19+URZ], R4 ;  /* 0x00000004130075a7 */ /* 0x000ee4000800017f */
[----:B---3--:R-:W-:Y:S05]  /*24ec0*/  @!P0 BRA `(.L_x_11136) ;  /* 0x00000028008c8947 */ /* 0x008fea0003800000 */
.L_x_11252:
[----:B------:R-:W-:-:S07]  /*24ed0*/  IMAD R7, R7, 0x8, R0 ;  /* 0x0000000807077824 */ /* 0x000fce00078e0200 */
.L_x_11137:
[----:B----4-:R4:W0:Y:S02]  /*24ee0*/  SYNCS.PHASECHK.TRANS64.TRYWAIT P0, [R7+URZ], R2 ;  /* 0x00000002070075a7 */ /* 0x010824000800017f */
[----:B0-----:R-:W-:Y:S05]  /*24ef0*/  @!P0 NANOSLEEP.SYNCS 0x989680 ;  /* 0x009896800000895d */ /* 0x001fea0003900000 */
[----:B------:R-:W0:Y:S02]  /*24f00*/  @!P0 SYNCS.PHASECHK.TRANS64 P0, [R7+URZ], R2 ;  /* 0x00000002070085a7 */ /* 0x000e24000800007f */
[----:B0-----:R-:W-:Y:S05]  /*24f10*/  @!P0 BRA `(.L_x_11137) ;  /* 0xfffffffc00f08947 */ /* 0x001fea000383ffff */
.L_x_10733:
[----:B------:R-:W-:Y:S05]  /*24f20*/  BSYNC B9 ;  /* 0x0000000000097941 */ /* 0x000fea0003800000 */
.L_x_10730:
[----:B------:R-:W-:Y:S05]  /*24f30*/  EXIT ;  /* 0x000000000000794d */ /* 0x000fea0003800000 */
.L_x_10759:
[----:B0-----:R0:W1:Y:S02]  /*24f40*/  SYNCS.PHASECHK.TRANS64.TRYWAIT P5, [R14+URZ+0x2d890], R85 ;  /* 0x02d890550e0075a7 */ /* 0x00106400080a017f */
[----:B-1----:R-:W-:Y:S05]  /*24f50*/  @!P5 NANOSLEEP.SYNCS 0x989680 ;  /* 0x009896800000d95d */ /* 0x002fea0003900000 */
[----:B------:R-:W1:Y:S02]  /*24f60*/  @!P5 SYNCS.PHASECHK.TRANS64 P5, [R14+URZ+0x2d890], R85 ;  /* 0x02d890550e00d5a7 */ /* 0x000e6400080a007f */
[----:B-1----:R-:W-:Y:S05]  /*24f70*/  @!P5 BRA `(.L_x_10759) ;  /* 0xfffffffc00f0d947 */ /* 0x002fea000383ffff */
[----:B------:R-:W-:Y:S05]  /*24f80*/  BRA `(.L_x_11138) ;  /* 0xfffffde400fc7947 */ /* 0x000fea000383ffff */
.L_x_10787:
[----:B0-----:R0:W1:Y:S02]  /*24f90*/  SYNCS.PHASECHK.TRANS64.TRYWAIT P5, [R14+URZ+0x2d890], R85 ;  /* 0x02d890550e0075a7 */ /* 0x00106400080a017f */
[----:B-1----:R-:W-:Y:S05]  /*24fa0*/  @!P5 NANOSLEEP.SYNCS 0x989680 ;  /* 0x009896800000d95d */ /* 0x002fea0003900000 */
[----:B------:R-:W1:Y:S02]  /*24fb0*/  @!P5 SYNCS.PHASECHK.TRANS64 P5, [R14+URZ+0x2d890], R85 ;  /* 0x02d890550e00d5a7 */ /* 0x000e6400080a007f */
[----:B-1----:R-:W-:Y:S05]  /*24fc0*/  @!P5 BRA `(.L_x_10787) ;  /* 0xfffffffc00f0d947 */ /* 0x002fea000383ffff */
[----:B------:R-:W-:Y:S05]  /*24fd0*/  BRA `(.L_x_11139) ;  /* 0xfffffe0000c47947 */ /* 0x000fea000383ffff */
.L_x_10800:
[----:B0-----:R0:W1:Y:S02]  /*24fe0*/  SYNCS.PHASECHK.TRANS64.TRYWAIT P4, [R14+URZ+0x2d890], R85 ;  /* 0x02d890550e0075a7 */ /* 0x001064000808017f */
[----:B-1----:R-:W-:Y:S05]  /*24ff0*/  @!P4 NANOSLEEP.SYNCS 0x989680 ;  /* 0x009896800000c95d */ /* 0x002fea0003900000 */
[----:B------:R-:W1:Y:S02]  /*25000*/  @!P4 SYNCS.PHASECHK.TRANS64 P4, [R14+URZ+0x2d890], R85 ;  /* 0x02d890550e00c5a7 */ /* 0x000e64000808007f */
[----:B-1----:R-:W-:Y:S05]  /*25010*/  @!P4 BRA `(.L_x_10800) ;  /* 0xfffffffc00f0c947 */ /* 0x002fea000383ffff */
[----:B------:R-:W-:Y:S05]  /*25020*/  BRA `(.L_x_11140) ;  /* 0xfffffe1c005c7947 */ /* 0x000fea000383ffff */
.L_x_10804:
[----:B--2---:R2:W3:Y:S02]  /*25030*/  SYNCS.PHASECHK.TRANS64.TRYWAIT P3, [R14+URZ+0x2d8b0], R85 ;  /* 0x02d8b0550e0075a7 */ /* 0x0044e4000806017f */
[----:B---3--:R-:W-:Y:S05]  /*25040*/  @!P3 NANOSLEEP.SYNCS 0x989680 ;  /* 0x009896800000b95d */ /* 0x008fea0003900000 */
[----:B------:R-:W3:Y:S02]  /*25050*/  @!P3 SYNCS.PHASECHK.TRANS64 P3, [R14+URZ+0x2d8b0], R85 ;  /* 0x02d8b0550e00b5a7 */ /* 0x000ee4000806007f */
[----:B---3--:R-:W-:Y:S05]  /*25060*/  @!P3 BRA `(.L_x_10804) ;  /* 0xfffffffc00f0b947 */ /* 0x008fea000383ffff */
[----:B------:R-:W-:Y:S05]  /*25070*/  BRA `(.L_x_11141) ;  /* 0xfffffe1c00f47947 */ /* 0x000fea000383ffff */
.L_x_10820:
[----:B------:R-:W-:Y:S01]  /*25080*/  BSSY B0, `(.L_x_11142) ;  /* 0x0000007000007945 */ /* 0x000fe20003800000 */
[----:B------:R-:W-:Y:S02]  /*25090*/  IMAD.MOV.U32 R12, RZ, RZ, RZ ;  /* 0x000000ffff0c7224 */ /* 0x000fe400078e00ff */
[----:B------:R-:W-:Y:S02]  /*250a0*/  IMAD.MOV.U32 R11, RZ, RZ, 0x1f ;  /* 0x0000001fff0b7424 */ /* 0x000fe400078e00ff */
[----:B------:R-:W-:-:S07]  /*250b0*/  IMAD.MOV.U32 R15, RZ, RZ, -0x1 ;  /* 0xffffffffff0f7424 */ /* 0x000fce00078e00ff */
[----:B-----5:R-:W-:Y:S05]  /*250c0*/  WARPSYNC.COLLECTIVE R15, `(.L_x_11143) ;  /* 0x000000000f087348 */ /* 0x020fea0003c00000 */
[----:B------:R0:W1:Y:S02]  /*250d0*/  SHFL.IDX P6, R14, R13, R12, R11 ;  /* 0x0000000c0d0e7389 */ /* 0x00006400000c000b */
[----:B01---5:R-:W-:Y:S01]  /*250e0*/  ENDCOLLECTIVE ;  /* 0x000000000000791b */ /* 0x023fe20003800000 */
.L_x_11143:
[----:B------:R-:W-:Y:S05]  /*250f0*/  BSYNC B0 ;  /* 0x0000000000007941 */ /* 0x000fea0003800000 */
.L_x_11142:
[----:B------:R-:W-:Y:S01]  /*25100*/  IMAD.MOV.U32 R157, RZ, RZ, R14 ;  /* 0x000000ffff9d7224 */ /* 0x000fe200078e000e */
[----:B------:R-:W-:Y:S06]  /*25110*/  BRA `(.L_x_11144) ;  /* 0xfffffe2c00007947 */ /* 0x000fec000383ffff */
.L_x_10831:
[----:B------:R-:W-:Y:S01]  /*25120*/  BSSY B1, `(.L_x_11145) ;  /* 0x0000007000017945 */ /* 0x000fe20003800000 */
[----:B------:R-:W-:Y:S02]  /*25130*/  IMAD.MOV.U32 R12, RZ, RZ, RZ ;  /* 0x000000ffff0c7224 */ /* 0x000fe400078e00ff */
[----:B------:R-:W-:Y:S02]  /*25140*/  IMAD.MOV.U32 R11, RZ, RZ, 0x1e1f ;  /* 0x00001e1fff0b7424 */ /* 0x000fe400078e00ff */
[----:B------:R-:W-:-:S07]  /*25150*/  IMAD.MOV.U32 R15, RZ, RZ, -0x1 ;  /* 0xffffffffff0f7424 */ /* 0x000fce00078e00ff */
[----:B------:R-:W-:Y:S05]  /*25160*/  WARPSYNC.COLLECTIVE R15, `(.L_x_11146) ;  /* 0x000000000f087348 */ /* 0x000fea0003c00000 */
[----:B------:R0:W1:Y:S02]  /*25170*/  SHFL.IDX P6, R14, R13, R12, R11 ;  /* 0x0000000c0d0e7389 */ /* 0x00006400000c000b */
[----:B01----:R-:W-:Y:S01]  /*25180*/  ENDCOLLECTIVE ;  /* 0x000000000000791b */ /* 0x003fe20003800000 */
.L_x_11146:
[----:B------:R-:W-:Y:S05]  /*25190*/  BSYNC B1 ;  /* 0x0000000000017941 */ /* 0x000fea0003800000 */
.L_x_11145:
        /* <DEDUP_REMOVED lines=8> */
.L_x_11147:
[----:B------:R-:W-:Y:S02]  /*25220*/  IMAD.MOV.U32 R13, RZ, RZ, R0 ;  /* 0x000000ffff0d7224 */ /* 0x000fe400078e0000 */
[----:B------:R-:W-:-:S07]  /*25230*/  IMAD.MOV.U32 R6, RZ, RZ, R14 ;  /* 0x000000ffff067224 */ /* 0x000fce00078e000e */
[----:B------:R-:W-:Y:S05]  /*25240*/  WARPSYNC.COLLECTIVE R15, `(.L_x_11148) ;  /* 0x000000000f087348 */ /* 0x000fea0003c00000 */
[----:B------:R0:W1:Y:S02]  /*25250*/  SHFL.IDX P6, R14, R13, R12, R11 ;  /* 0x0000000c0d0e7389 */ /* 0x00006400000c000b */
[----:B01----:R-:W-:Y:S01]  /*25260*/  ENDCOLLECTIVE ;  /* 0x000000000000791b */ /* 0x003fe20003800000 */
.L_x_11148:
[----:B------:R-:W-:Y:S02]  /*25270*/  IMAD.MOV.U32 R13, RZ, RZ, R39 ;  /* 0x000000ffff0d7224 */ /* 0x000fe400078e0027 */
[----:B------:R-:W-:-:S07]  /*25280*/  IMAD.MOV.U32 R0, RZ, RZ, R14 ;  /* 0x000000ffff007224 */ /* 0x000fce00078e000e */
[----:B------:R-:W-:Y:S05]  /*25290*/  WARPSYNC.COLLECTIVE R15, `(.L_x_11149) ;  /* 0x000000000f087348 */ /* 0x000fea0003c00000 */
[----:B------:R0:W1:Y:S02]  /*252a0*/  SHFL.IDX P6, R14, R13, R12, R11 ;  /* 0x0000000c0d0e7389 */ /* 0x00006400000c000b */
[----:B01----:R-:W-:Y:S01]  /*252b0*/  ENDCOLLECTIVE ;  /* 0x000000000000791b */ /* 0x003fe20003800000 */
.L_x_11149:
[----:B------:R-:W-:Y:S01]  /*252c0*/  IMAD.MOV.U32 R39, RZ, RZ, R14 ;  /* 0x000000ffff277224 */ /* 0x000fe200078e000e */
[----:B------:R-:W-:Y:S06]  /*252d0*/  BRA `(.L_x_11150) ;  /* 0xfffffe3000787947 */ /* 0x000fec000383ffff */
.L_x_10835:
[----:B0-----:R0:W1:Y:S02]  /*252e0*/  SYNCS.PHASECHK.TRANS64.TRYWAIT P1, [R2+URZ+0x2d800], R3 ;  /* 0x02d80003020075a7 */ /* 0x001064000802017f */
[----:B-1----:R-:W-:Y:S05]  /*252f0*/  @!P1 NANOSLEEP.SYNCS 0x989680 ;  /* 0x009896800000995d */ /* 0x002fea0003900000 */
[----:B------:R-:W1:Y:S02]  /*25300*/  @!P1 SYNCS.PHASECHK.TRANS64 P1, [R2+URZ+0x2d800], R3 ;  /* 0x02d80003020095a7 */ /* 0x000e64000802007f */
[----:B-1----:R-:W-:Y:S05]  /*25310*/  @!P1 BRA `(.L_x_10835) ;  /* 0xfffffffc00f09947 */ /* 0x002fea000383ffff */
[----:B------:R-:W-:Y:S05]  /*25320*/  BRA `(.L_x_11151) ;  /* 0xfffffe3800bc7947 */ /* 0x000fea000383ffff */
.L_x_10847:
[----:B------:R-:W-:Y:S01]  /*25330*/  BSSY B1, `(.L_x_11152) ;  /* 0x0000007000017945 */ /* 0x000fe20003800000 */
[----:B------:R-:W-:Y:S02]  /*25340*/  IMAD.MOV.U32 R12, RZ, RZ, RZ ;  /* 0x000000ffff0c7224 */ /* 0x000fe400078e00ff */
[----:B------:R-:W-:Y:S02]  /*25350*/  IMAD.MOV.U32 R11, RZ, RZ, 0x1e1f ;  /* 0x00001e1fff0b7424 */ /* 0x000fe400078e00ff */
[----:B------:R-:W-:-:S07]  /*25360*/  IMAD.MOV.U32 R15, RZ, RZ, -0x1 ;  /* 0xffffffffff0f7424 */ /* 0x000fce00078e00ff */
[----:B------:R-:W-:Y:S05]  /*25370*/  WARPSYNC.COLLECTIVE R15, `(.L_x_11153) ;  /* 0x000000000f087348 */ /* 0x000fea0003c00000 */
[----:B------:R0:W1:Y:S02]  /*25380*/  SHFL.IDX P6, R14, R13, R12, R11 ;  /* 0x0000000c0d0e7389 */ /* 0x00006400000c000b */
[----:B01----:R-:W-:Y:S01]  /*25390*/  ENDCOLLECTIVE ;  /* 0x000000000000791b */ /* 0x003fe20003800000 */
.L_x_11153:
[----:B------:R-:W-:Y:S05]  /*253a0*/  BSYNC B1 ;  /* 0x0000000000017941 */ /* 0x000fea0003800000 */
.L_x_11152:
        /* <DEDUP_REMOVED lines=8> */
.L_x_11154:
[----:B------:R-:W-:Y:S02]  /*25430*/  IMAD.MOV.U32 R13, RZ, RZ, R43 ;  /* 0x000000ffff0d7224 */ /* 0x000fe400078e002b */
[----:B------:R-:W-:-:S07]  /*25440*/  IMAD.MOV.U32 R36, RZ, RZ, R14 ;  /* 0x000000ffff247224 */ /* 0x000fce00078e000e */
[----:B------:R-:W-:Y:S05]  /*25450*/  WARPSYNC.COLLECTIVE R15, `(.L_x_11155) ;  /* 0x000000000f087348 */ /* 0x000fea0003c00000 */
[----:B------:R0:W1:Y:S02]  /*25460*/  SHFL.IDX P6, R14, R13, R12, R11 ;  /* 0x0000000c0d0e7389 */ /* 0x00006400000c000b */
[----:B01----:R-:W-:Y:S01]  /*25470*/  ENDCOLLECTIVE ;  /* 0x000000000000791b */ /* 0x003fe20003800000 */
.L_x_11155:
[----:B------:R-:W-:Y:S02]  /*25480*/  IMAD.MOV.U32 R13, RZ, RZ, R42 ;  /* 0x000000ffff0d7224 */ /* 0x000fe400078e002a */
[----:B------:R-:W-:-:S07]  /*25490*/  IMAD.MOV.U32 R43, RZ, RZ, R14 ;  /* 0x000000ffff2b7224 */ /* 0x000fce00078e000e */
[----:B------:R-:W-:Y:S05]  /*254a0*/  WARPSYNC.COLLECTIVE R15, `(.L_x_11156) ;  /* 0x000000000f087348 */ /* 0x000fea0003c00000 */
[----:B------:R0:W1:Y:S02]  /*254b0*/  SHFL.IDX P6, R14, R13, R12, R11 ;  /* 0x0000000c0d0e7389 */ /* 0x00006400000c000b */
[----:B01----:R-:W-:Y:S01]  /*254c0*/  ENDCOLLECTIVE ;  /* 0x000000000000791b */ /* 0x003fe20003800000 */
.L_x_11156:
[----:B------:R-:W-:Y:S01]  /*254d0*/  IMAD.MOV.U32 R42, RZ, RZ, R14 ;  /* 0x000000ffff2a7224 */ /* 0x000fe200078e000e */
[----:B------:R-:W-:Y:S06]  /*254e0*/  BRA `(.L_x_11157) ;  /* 0xfffffe4c00d87947 */ /* 0x000fec000383ffff */
.L_x_10851:
[----:B0-----:R0:W1:Y:S02]  /*254f0*/  SYNCS.PHASECHK.TRANS64.TRYWAIT P1, [R2+URZ+0x2d800], R3 ;  /* 0x02d80003020075a7 */ /* 0x001064000802017f */
[----:B-1----:R-:W-:Y:S05]  /*25500*/  @!P1 NANOSLEEP.SYNCS 0x989680 ;  /* 0x009896800000995d */ /* 0x002fea0003900000 */
[----:B------:R-:W1:Y:S02]  /*25510*/  @!P1 SYNCS.PHASECHK.TRANS64 P1, [R2+URZ+0x2d800], R3 ;  /* 0x02d80003020095a7 */ /* 0x000e64000802007f */
[----:B-1----:R-:W-:Y:S05]  /*25520*/  @!P1 BRA `(.L_x_10851) ;  /* 0xfffffffc00f09947 */ /* 0x002fea000383ffff */
[----:B------:R-:W-:Y:S05]  /*25530*/  BRA `(.L_x_11158) ;  /* 0xfffffe5400947947 */ /* 0x000fea000383ffff */
.L_x_10859:
[----:B-1----:R1:W2:Y:S02]  /*25540*/  SYNCS.PHASECHK.TRANS64.TRYWAIT P2, [R0+URZ+0x2d830], R3 ;  /* 0x02d83003000075a7 */ /* 0x0022a4000804017f */
[----:B--2---:R-:W-:Y:S05]  /*25550*/  @!P2 NANOSLEEP.SYNCS 0x989680 ;  /* 0x009896800000a95d */ /* 0x004fea0003900000 */
[----:B------:R-:W2:Y:S02]  /*25560*/  @!P2 SYNCS.PHASECHK.TRANS64 P2, [R0+URZ+0x2d830], R3 ;  /* 0x02d830030000a5a7 */ /* 0x000ea4000804007f */
[----:B--2---:R-:W-:Y:S05]  /*25570*/  @!P2 BRA `(.L_x_10859) ;  /* 0xfffffffc00f0a947 */ /* 0x004fea000383ffff */
[----:B------:R-:W-:Y:S05]  /*25580*/  BRA `(.L_x_10858) ;  /* 0xfffffe6c007c7947 */ /* 0x000fea000383ffff */
.L_x_10877:
[----:B-1----:R1:W2:Y:S02]  /*25590*/  SYNCS.PHASECHK.TRANS64.TRYWAIT P4, [R9+URZ+0x2d830], R8 ;  /* 0x02d83008090075a7 */ /* 0x0022a4000808017f */
[----:B--2---:R-:W-:Y:S05]  /*255a0*/  @!P4 NANOSLEEP.SYNCS 0x989680 ;  /* 0x009896800000c95d */ /* 0x004fea0003900000 */
[----:B------:R-:W2:Y:S02]  /*255b0*/  @!P4 SYNCS.PHASECHK.TRANS64 P4, [R9+URZ+0x2d830], R8 ;  /* 0x02d830080900c5a7 */ /* 0x000ea4000808007f */
[----:B--2---:R-:W-:Y:S05]  /*255c0*/  @!P4 BRA `(.L_x_10877) ;  /* 0xfffffffc00f0c947 */ /* 0x004fea000383ffff */
[----:B------:R-:W-:Y:S05]  /*255d0*/  BRA `(.L_x_10876) ;  /* 0xfffffea000f87947 */ /* 0x000fea000383ffff */
.L_x_10881:
[----:B-1----:R1:W2:Y:S02]  /*255e0*/  SYNCS.PHASECHK.TRANS64.TRYWAIT P3, [R9+URZ+0x2d850], R8 ;  /* 0x02d85008090075a7 */ /* 0x0022a4000806017f */
[----:B--2---:R-:W-:Y:S05]  /*255f0*/  @!P3 NANOSLEEP.SYNCS 0x989680 ;  /* 0x009896800000b95d */ /* 0x004fea0003900000 */
[----:B------:R-:W2:Y:S02]  /*25600*/  @!P3 SYNCS.PHASECHK.TRANS64 P3, [R9+URZ+0x2d850], R8 ;  /* 0x02d850080900b5a7 */ /* 0x000ea4000806007f */
[----:B--2---:R-:W-:Y:S05]  /*25610*/  @!P3 BRA `(.L_x_10881) ;  /* 0xfffffffc00f0b947 */ /* 0x004fea000383ffff */
[----:B------:R-:W-:Y:S05]  /*25620*/  BRA `(.L_x_10878) ;  /* 0xfffffea400fc7947 */ /* 0x000fea000383ffff */
.L_x_10900:
[----:B-1----:R1:W2:Y:S02]  /*25630*/  SYNCS.PHASECHK.TRANS64.TRYWAIT P3, [R0+URZ+0x2d830], R11 ;  /* 0x02d8300b000075a7 */ /* 0x0022a4000806017f */
[----:B--2---:R-:W-:Y:S05]  /*25640*/  @!P3 NANOSLEEP.SYNCS 0x989680 ;  /* 0x009896800000b95d */ /* 0x004fea0003900000 */
[----:B------:R-:W2:Y:S02]  /*25650*/  @!P3 SYNCS.PHASECHK.TRANS64 P3, [R0+URZ+0x2d830], R11 ;  /* 0x02d8300b0000b5a7 */ /* 0x000ea4000806007f */
[----:B--2---:R-:W-:Y:S05]  /*25660*/  @!P3 BRA `(.L_x_10900) ;  /* 0xfffffffc00f0b947 */ /* 0x004fea000383ffff */
[----:B------:R-:W-:Y:S05]  /*25670*/  BRA `(.L_x_10899) ;  /* 0xfffffed8007c7947 */ /* 0x000fea000383ffff */
.L_x_10904:
[----:B-1----:R1:W2:Y:S02]  /*25680*/  SYNCS.PHASECHK.TRANS64.TRYWAIT P2, [R6+URZ+0x2d850], R0 ;  /* 0x02d85000060075a7 */ /* 0x0022a4000804017f */
[----:B--2---:R-:W-:Y:S05]  /*25690*/  @!P2 NANOSLEEP.SYNCS 0x989680 ;  /* 0x009896800000a95d */ /* 0x004fea0003900000 */
[----:B------:R-:W2:Y:S02]  /*256a0*/  @!P2 SYNCS.PHASECHK.TRANS64 P2, [R6+URZ+0x2d850], R0 ;  /* 0x02d850000600a5a7 */ /* 0x000ea4000804007f */
[----:B--2---:R-:W-:Y:S05]  /*256b0*/  @!P2 BRA `(.L_x_10904) ;  /* 0xfffffffc00f0a947 */ /* 0x004fea000383ffff */
[----:B------:R-:W-:Y:S05]  /*256c0*/  BRA `(.L_x_10901) ;  /* 0xfffffedc00807947 */ /* 0x000fea000383ffff */
.L_x_10911:
[----:B-1----:R1:W2:Y:S02]  /*256d0*/  SYNCS.PHASECHK.TRANS64.TRYWAIT P3, [R0+URZ+0x2d830], R11 ;  /* 0x02d8300b000075a7 */ /* 0x0022a4000806017f */
[----:B--2---:R-:W-:Y:S05]  /*256e0*/  @!P3 NANOSLEEP.SYNCS 0x989680 ;  /* 0x009896800000b95d */ /* 0x004fea0003900000 */
[----:B------:R-:W2:Y:S02]  /*256f0*/  @!P3 SYNCS.PHASECHK.TRANS64 P3, [R0+URZ+0x2d830], R11 ;  /* 0x02d8300b0000b5a7 */ /* 0x000ea4000806007f */
[----:B--2---:R-:W-:Y:S05]  /*25700*/  @!P3 BRA `(.L_x_10911) ;  /* 0xfffffffc00f0b947 */ /* 0x004fea000383ffff */
[----:B------:R-:W-:Y:S05]  /*25710*/  BRA `(.L_x_10910) ;  /* 0xfffffefc00507947 */ /* 0x000fea000383ffff */
.L_x_10915:
[----:B-1----:R1:W2:Y:S02]  /*25720*/  SYNCS.PHASECHK.TRANS64.TRYWAIT P2, [R6+URZ+0x2d850], R0 ;  /* 0x02d85000060075a7 */ /* 0x0022a4000804017f */
[----:B--2---:R-:W-:Y:S05]  /*25730*/  @!P2 NANOSLEEP.SYNCS 0x989680 ;  /* 0x009896800000a95d */ /* 0x004fea0003900000 */
[----:B------:R-:W2:Y:S02]  /*25740*/  @!P2 SYNCS.PHASECHK.TRANS64 P2, [R6+URZ+0x2d850], R0 ;  /* 0x02d850000600a5a7 */ /* 0x000ea4000804007f */
[----:B--2---:R-:W-:Y:S05]  /*25750*/  @!P2 BRA `(.L_x_10915) ;  /* 0xfffffffc00f0a947 */ /* 0x004fea000383ffff */
[----:B------:R-:W-:Y:S05]  /*25760*/  BRA `(.L_x_10912) ;  /* 0xffffff0000547947 */ /* 0x000fea000383ffff */
.L_x_10928:
[----:B-1----:R1:W2:Y:S02]  /*25770*/  SYNCS.PHASECHK.TRANS64.TRYWAIT P0, [R7+URZ+0x2d850], R10 ;  /* 0x02d8500a070075a7 */ /* 0x0022a4000800017f */
[----:B--2---:R-:W-:Y:S05]  /*25780*/  @!P0 NANOSLEEP.SYNCS 0x989680 ;  /* 0x009896800000895d */ /* 0x004fea0003900000 */
[----:B------:R-:W2:Y:S02]  /*25790*/  @!P0 SYNCS.PHASECHK.TRANS64 P0, [R7+URZ+0x2d850], R10 ;  /* 0x02d8500a070085a7 */ /* 0x000ea4000800007f */
[----:B--2---:R-:W-:Y:S05]  /*257a0*/  @!P0 BRA `(.L_x_10928) ;  /* 0xfffffffc00f08947 */ /* 0x004fea000383ffff */
[----:B------:R-:W-:Y:S05]  /*257b0*/  BRA `(.L_x_10927) ;  /* 0xffffff30001c7947 */ /* 0x000fea000383ffff */
.L_x_10933:
[----:B------:R-:W-:Y:S02]  /*257c0*/  IMAD.MOV.U32 R13, RZ, RZ, R8 ;  /* 0x000000ffff0d7224 */ /* 0x000fe400078e0008 */
[----:B------:R-:W-:Y:S02]  /*257d0*/  IMAD.MOV.U32 R12, RZ, RZ, RZ ;  /* 0x000000ffff0c7224 */ /* 0x000fe400078e00ff */
[----:B------:R-:W-:Y:S02]  /*257e0*/  IMAD.MOV.U32 R11, RZ, RZ, 0x1c1f ;  /* 0x00001c1fff0b7424 */ /* 0x000fe400078e00ff */
[----:B------:R-:W-:-:S07]  /*257f0*/  IMAD.MOV.U32 R15, RZ, RZ, -0x1 ;  /* 0xffffffffff0f7424 */ /* 0x000fce00078e00ff */
[----:B-----5:R-:W-:Y:S05]  /*25800*/  WARPSYNC.COLLECTIVE R15, `(.L_x_11159) ;  /* 0x000000000f087348 */ /* 0x020fea0003c00000 */
[----:B------:R0:W1:Y:S02]  /*25810*/  SHFL.IDX P6, R14, R13, R12, R11 ;  /* 0x0000000c0d0e7389 */ /* 0x00006400000c000b */
[----:B01---5:R-:W-:Y:S01]  /*25820*/  ENDCOLLECTIVE ;  /* 0x000000000000791b */ /* 0x023fe20003800000 */
.L_x_11159:
[----:B------:R-:W-:Y:S02]  /*25830*/  IMAD.MOV.U32 R13, RZ, RZ, R0 ;  /* 0x000000ffff0d7224 */ /* 0x000fe400078e0000 */
[----:B------:R-:W-:-:S07]  /*25840*/  IMAD.MOV.U32 R3, RZ, RZ, R14 ;  /* 0x000000ffff037224 */ /* 0x000fce00078e000e */
[----:B------:R-:W-:Y:S05]  /*25850*/  WARPSYNC.COLLECTIVE R15, `(.L_x_11160) ;  /* 0x000000000f087348 */ /* 0x000fea0003c00000 */
[----:B------:R0:W1:Y:S02]  /*25860*/  SHFL.IDX P6, R14, R13, R12, R11 ;  /* 0x0000000c0d0e7389 */ /* 0x00006400000c000b */
[----:B01----:R-:W-:Y:S01]  /*25870*/  ENDCOLLECTIVE ;  /* 0x000000000000791b */ /* 0x003fe20003800000 */
.L_x_11160:
[----:B------:R-:W-:Y:S05]  /*25880*/  BRA `(.L_x_11161) ;  /* 0xffffff4800e87947 */ /* 0x000fea000383ffff */
.L_x_10936:
        /* <DEDUP_REMOVED lines=8> */
.L_x_11163:
[----:B------:R-:W-:Y:S05]  /*25910*/  BSYNC B1 ;  /* 0x0000000000017941 */ /* 0x000fea0003800000 */
.L_x_11162:
        /* <DEDUP_REMOVED lines=8> */
.L_x_11164:
[----:B------:R-:W-:Y:S05]  /*259a0*/  BRA `(.L_x_11165) ;  /* 0xffffff4800f87947 */ /* 0x000fea000383ffff */
.L_x_10938:
[----:B------:R-:W-:Y:S02]  /*259b0*/  IMAD.MOV.U32 R13, RZ, RZ, R26 ;  /* 0x000000ffff0d7224 */ /* 0x000fe400078e001a */
[----:B------:R-:W-:Y:S02]  /*259c0*/  IMAD.MOV.U32 R12, RZ, RZ, RZ ;  /* 0x000000ffff0c7224 */ /* 0x000fe400078e00ff */
[----:B------:R-:W-:Y:S02]  /*259d0*/  IMAD.MOV.U32 R11, RZ, RZ, 0x1c1f ;  /* 0x00001c1fff0b7424 */ /* 0x000fe400078e00ff */
[----:B------:R-:W-:-:S07]  /*259e0*/  IMAD.MOV.U32 R15, RZ, RZ, -0x1 ;  /* 0xffffffffff0f7424 */ /* 0x000fce00078e00ff */
[----:B------:R-:W-:Y:S05]  /*259f0*/  WARPSYNC.COLLECTIVE R15, `(.L_x_11166) ;  /* 0x000000000f087348 */ /* 0x000fea0003c00000 */
[----:B------:R0:W1:Y:S02]  /*25a00*/  SHFL.IDX P6, R14, R13, R12, R11 ;  /* 0x0000000c0d0e7389 */ /* 0x00006400000c000b */
[----:B01----:R-:W-:Y:S01]  /*25a10*/  ENDCOLLECTIVE ;  /* 0x000000000000791b */ /* 0x003fe20003800000 */
.L_x_11166:
[----:B------:R-:W-:Y:S02]  /*25a20*/  IMAD.MOV.U32 R13, RZ, RZ, R3 ;  /* 0x000000ffff0d7224 */ /* 0x000fe400078e0003 */
[----:B------:R-:W-:-:S07]  /*25a30*/  IMAD.MOV.U32 R0, RZ, RZ, R14 ;  /* 0x000000ffff007224 */ /* 0x000fce00078e000e */
[----:B------:R-:W-:Y:S05]  /*25a40*/  WARPSYNC.COLLECTIVE R15, `(.L_x_11167) ;  /* 0x000000000f087348 */ /* 0x000fea0003c00000 */
[----:B------:R0:W1:Y:S02]  /*25a50*/  SHFL.IDX P6, R14, R13, R12, R11 ;  /* 0x0000000c0d0e7389 */ /* 0x00006400000c000b */
[----:B01----:R-:W-:Y:S01]  /*25a60*/  ENDCOLLECTIVE ;  /* 0x000000000000791b */ /* 0x003fe20003800000 */
.L_x_11167:
[----:B------:R-:W-:Y:S05]  /*25a70*/  BRA `(.L_x_11168) ;  /* 0xffffff4c00c47947 */ /* 0x000fea000383ffff */
.L_x_10941:
[----:B------:R-:W-:Y:S01]  /*25a80*/  BSSY B1, `(.L_x_11169) ;  /* 0x0000008000017945 */ /* 0x000fe20003800000 */
[----:B---3--:R-:W-:Y:S02]  /*25a90*/  IMAD.MOV.U32 R13, RZ, RZ, R26 ;  /* 0x000000ffff0d7224 */ /* 0x008fe400078e001a */
[----:B------:R-:W-:Y:S02]  /*25aa0*/  IMAD.MOV.U32 R12, RZ, RZ, 0x1 ;  /* 0x00000001ff0c7424 */ /* 0x000fe400078e00ff */
[----:B------:R-:W-:Y:S02]  /*25ab0*/  IMAD.MOV.U32 R11, RZ, RZ, 0x1c1f ;  /* 0x00001c1fff0b7424 */ /* 0x000fe400078e00ff */
[----:B------:R-:W-:-:S07]  /*25ac0*/  IMAD.MOV.U32 R15, RZ, RZ, -0x1 ;  /* 0xffffffffff0f7424 */ /* 0x000fce00078e00ff */
[----:B012---:R-:W-:Y:S05]  /*25ad0*/  WARPSYNC.COLLECTIVE R15, `(.L_x_11170) ;  /* 0x000000000f087348 */ /* 0x007fea0003c00000 */
[----:B--2---:R2:W3:Y:S02]  /*25ae0*/  SHFL.IDX P6, R14, R13, R12, R11 ;  /* 0x0000000c0d0e7389 */ /* 0x0044e400000c000b */
[----:B0123--:R-:W-:Y:S01]  /*25af0*/  ENDCOLLECTIVE ;  /* 0x000000000000791b */ /* 0x00ffe20003800000 */
.L_x_11170:
[----:B------:R-:W-:Y:S05]  /*25b00*/  BSYNC B1 ;  /* 0x0000000000017941 */ /* 0x000fea0003800000 */
.L_x_11169:
        /* <DEDUP_REMOVED lines=8> */
.L_x_11171:
[----:B------:R-:W-:Y:S05]  /*25b90*/  BRA `(.L_x_11172) ;  /* 0xffffff5000d87947 */ /* 0x000fea000383ffff */
.L_x_10945:
[----:B------:R-:W-:Y:S02]  /*25ba0*/  IMAD.MOV.U32 R13, RZ, RZ, R4 ;  /* 0x000000ffff0d7224 */ /* 0x000fe400078e0004 */
[----:B------:R-:W-:Y:S02]  /*25bb0*/  IMAD.MOV.U32 R12, RZ, RZ, RZ ;  /* 0x000000ffff0c7224 */ /* 0x000fe400078e00ff */
[----:B------:R-:W-:Y:S02]  /*25bc0*/  IMAD.MOV.U32 R11, RZ, RZ, 0x1c1f ;  /* 0x00001c1fff0b7424 */ /* 0x000fe400078e00ff */
[----:B------:R-:W-:-:S07]  /*25bd0*/  IMAD.MOV.U32 R15, RZ, RZ, -0x1 ;  /* 0xffffffffff0f7424 */ /* 0x000fce00078e00ff */
[----:B-1----:R-:W-:Y:S05]  /*25be0*/  WARPSYNC.COLLECTIVE R15, `(.L_x_11173) ;  /* 0x000000000f087348 */ /* 0x002fea0003c00000 */
[----:B------:R0:W2:Y:S02]  /*25bf0*/  SHFL.IDX P6, R14, R13, R12, R11 ;  /* 0x0000000c0d0e7389 */ /* 0x0000a400000c000b */
[----:B012---:R-:W-:Y:S01]  /*25c00*/  ENDCOLLECTIVE ;  /* 0x000000000000791b */ /* 0x007fe20003800000 */
.L_x_11173:
[----:B------:R-:W-:Y:S02]  /*25c10*/  IMAD.MOV.U32 R13, RZ, RZ, R0 ;  /* 0x000000ffff0d7224 */ /* 0x000fe400078e0000 */
[----:B------:R-:W-:-:S07]  /*25c20*/  IMAD.MOV.U32 R3, RZ, RZ, R14 ;  /* 0x000000ffff037224 */ /* 0x000fce00078e000e */
[----:B------:R-:W-:Y:S05]  /*25c30*/  WARPSYNC.COLLECTIVE R15, `(.L_x_11174) ;  /* 0x000000000f087348 */ /* 0x000fea0003c00000 */
[----:B------:R0:W1:Y:S02]  /*25c40*/  SHFL.IDX P6, R14, R13, R12, R11 ;  /* 0x0000000c0d0e7389 */ /* 0x00006400000c000b */
[----:B01----:R-:W-:Y:S01]  /*25c50*/  ENDCOLLECTIVE ;  /* 0x000000000000791b */ /* 0x003fe20003800000 */
.L_x_11174:
[----:B------:R-:W-:Y:S05]  /*25c60*/  BRA `(.L_x_11175) ;  /* 0xffffff60002c7947 */ /* 0x000fea000383ffff */
.L_x_10948:
        /* <DEDUP_REMOVED lines=8> */
.L_x_11177:
[----:B------:R-:W-:Y:S05]  /*25cf0*/  BSYNC B1 ;  /* 0x0000000000017941 */ /* 0x000fea0003800000 */
.L_x_11176:
        /* <DEDUP_REMOVED lines=8> */
.L_x_11178:
[----:B------:R-:W-:Y:S05]  /*25d80*/  BRA `(.L_x_11179) ;  /* 0xffffff6000407947 */ /* 0x000fea000383ffff */
.L_x_10975:
        /* <DEDUP_REMOVED lines=11> */
.L_x_11181:
[----:B------:R-:W-:Y:S05]  /*25e40*/  BSYNC B1 ;  /* 0x0000000000017941 */ /* 0x000fea0003800000 */
.L_x_11180:
[----:B------:R-:W-:Y:S05]  /*25e50*/  BRA `(.L_x_11182) ;  /* 0xffffff8000487947 */ /* 0x000fea000383ffff */
.L_x_10977:
[----:B------:R-:W-:Y:S01]  /*25e60*/  BSSY B1, `(.L_x_11183) ;  /* 0x0000006000017945 */ /* 0x000fe20003800000 */
[----:B------:R-:W-:-:S07]  /*25e70*/  IMAD.MOV.U32 R15, RZ, RZ, -0x1 ;  /* 0xffffffffff0f7424 */ /* 0x000fce00078e00ff */
[----:B0-----:R-:W-:Y:S05]  /*25e80*/  WARPSYNC.COLLECTIVE R15, `(.L_x_11184) ;  /* 0x000000000f0c7348 */ /* 0x001fea0003c00000 */
[----:B------:R-:W-:Y:S02]  /*25e90*/  ELECT P6, UR62, PT ;  /* 0x00000000003e782f */ /* 0x000fe400038c0000 */
[----:B------:R-:W-:Y:S01]  /*25ea0*/  MOV R14, UR62 ;  /* 0x0000003e000e7c02 */ /* 0x000fe20008000f00 */
[----:B0-----:R-:W-:Y:S10]  /*25eb0*/  ENDCOLLECTIVE ;  /* 0x000000000000791b */ /* 0x001ff40003800000 */
.L_x_11184:
[----:B------:R-:W-:Y:S05]  /*25ec0*/  BSYNC B1 ;  /* 0x0000000000017941 */ /* 0x000fea0003800000 */
.L_x_11183:
[----:B------:R-:W-:Y:S01]  /*25ed0*/  PLOP3.LUT P2, PT, P6, PT, PT, 0x80, 0x0 ;  /* 0x000000000000781c */ /* 0x000fe2000374f070 */
[----:B------:R-:W-:-:S12]  /*25ee0*/  BRA `(.L_x_10976) ;  /* 0xffffff80003c7947 */ /* 0x000fd8000383ffff */
.L_x_10979:
[----:B0-----:R0:W1:Y:S02]  /*25ef0*/  SYNCS.PHASECHK.TRANS64.TRYWAIT P0, [R16+URZ+0x2d820], R5 ;  /* 0x02d82005100075a7 */ /* 0x001064000800017f */
[----:B-1----:R-:W-:Y:S05]  /*25f00*/  @!P0 NANOSLEEP.SYNCS 0x989680 ;  /* 0x009896800000895d */ /* 0x002fea0003900000 */
[----:B------:R-:W1:Y:S02]  /*25f10*/  @!P0 SYNCS.PHASECHK.TRANS64 P0, [R16+URZ+0x2d820], R5 ;  /* 0x02d82005100085a7 */ /* 0x000e64000800007f */
[----:B-1----:R-:W-:Y:S05]  /*25f20*/  @!P0 BRA `(.L_x_10979) ;  /* 0xfffffffc00f08947 */ /* 0x002fea000383ffff */
[----:B------:R-:W-:Y:S05]  /*25f30*/  BRA `(.L_x_11185) ;  /* 0xffffff80004c7947 */ /* 0x000fea000383ffff */
.L_x_10983:
[----:B-1----:R1:W2:Y:S02]  /*25f40*/  SYNCS.PHASECHK.TRANS64.TRYWAIT P0, [R11+URZ+0x2d8a0], R10 ;  /* 0x02d8a00a0b0075a7 */ /* 0x0022a4000800017f */
[----:B--2---:R-:W-:Y:S05]  /*25f50*/  @!P0 NANOSLEEP.SYNCS 0x989680 ;  /* 0x009896800000895d */ /* 0x004fea0003900000 */
[----:B------:R-:W2:Y:S02]  /*25f60*/  @!P0 SYNCS.PHASECHK.TRANS64 P0, [R11+URZ+0x2d8a0], R10 ;  /* 0x02d8a00a0b0085a7 */ /* 0x000ea4000800007f */
[----:B--2---:R-:W-:Y:S05]  /*25f70*/  @!P0 BRA `(.L_x_10983) ;  /* 0xfffffffc00f08947 */ /* 0x004fea000383ffff */
[----:B------:R-:W-:Y:S05]  /*25f80*/  BRA `(.L_x_11186) ;  /* 0xffffff8000687947 */ /* 0x000fea000383ffff */
.L_x_10990:
[----:B0-----:R0:W2:Y:S02]  /*25f90*/  SYNCS.PHASECHK.TRANS64.TRYWAIT P0, [R11+URZ+0x2d8c0], R10 ;  /* 0x02d8c00a0b0075a7 */ /* 0x0010a4000800017f */
[----:B--2---:R-:W-:Y:S05]  /*25fa0*/  @!P0 NANOSLEEP.SYNCS 0x989680 ;  /* 0x009896800000895d */ /* 0x004fea0003900000 */
[----:B------:R-:W2:Y:S02]  /*25fb0*/  @!P0 SYNCS.PHASECHK.TRANS64 P0, [R11+URZ+0x2d8c0], R10 ;  /* 0x02d8c00a0b0085a7 */ /* 0x000ea4000800007f */
[----:B--2---:R-:W-:Y:S05]  /*25fc0*/  @!P0 BRA `(.L_x_10990) ;  /* 0xfffffffc00f08947 */ /* 0x004fea000383ffff */
[----:B------:R-:W-:Y:S05]  /*25fd0*/  BRA `(.L_x_11187) ;  /* 0xffffff84005c7947 */ /* 0x000fea000383ffff */
.L_x_10999:
[----:B0-----:R0:W1:Y:S02]  /*25fe0*/  SYNCS.PHASECHK.TRANS64.TRYWAIT P0, [R10+URZ+0x2d8a0], R8 ;  /* 0x02d8a0080a0075a7 */ /* 0x001064000800017f */
[----:B-1----:R-:W-:Y:S05]  /*25ff0*/  @!P0 NANOSLEEP.SYNCS 0x989680 ;  /* 0x009896800000895d */ /* 0x002fea0003900000 */
[----:B------:R-:W1:Y:S02]  /*26000*/  @!P0 SYNCS.PHASECHK.TRANS64 P0, [R10+URZ+0x2d8a0], R8 ;  /* 0x02d8a0080a0085a7 */ /* 0x000e64000800007f */
[----:B-1----:R-:W-:Y:S05]  /*26010*/  @!P0 BRA `(.L_x_10999) ;  /* 0xfffffffc00f08947 */ /* 0x002fea000383ffff */
[----:B------:R-:W-:Y:S05]  /*26020*/  BRA `(.L_x_11188) ;  /* 0xffffff8800947947 */ /* 0x000fea000383ffff */
.L_x_11006:
[----:B-1----:R1:W2:Y:S02]  /*26030*/  SYNCS.PHASECHK.TRANS64.TRYWAIT P0, [R10+URZ+0x2d8c0], R8 ;  /* 0x02d8c0080a0075a7 */ /* 0x0022a4000800017f */
[----:B--2---:R-:W-:Y:S05]  /*26040*/  @!P0 NANOSLEEP.SYNCS 0x989680 ;  /* 0x009896800000895d */ /* 0x004fea0003900000 */
[----:B------:R-:W2:Y:S02]  /*26050*/  @!P0 SYNCS.PHASECHK.TRANS64 P0, [R10+URZ+0x2d8c0], R8 ;  /* 0x02d8c0080a0085a7 */ /* 0x000ea4000800007f */
[----:B--2---:R-:W-:Y:S05]  /*26060*/  @!P0 BRA `(.L_x_11006) ;  /* 0xfffffffc00f08947 */ /* 0x004fea000383ffff */
[----:B------:R-:W-:Y:S05]  /*26070*/  BRA `(.L_x_11189) ;  /* 0xffffff8c00847947 */ /* 0x000fea000383ffff */
.L_x_11031:
[----:B------:R-:W3:Y:S01]  /*26080*/  S2R R20, SR_TID.X ;  /* 0x0000000000147919 */ /* 0x000ee20000002100 */
[----:B------:R-:W-:Y:S01]  /*26090*/  BSSY B0, `(.L_x_11190) ;  /* 0x000000a000007945 */ /* 0x000fe20003800000 */
[----:B------:R-:W-:Y:S02]  /*260a0*/  IMAD.MOV.U32 R12, RZ, RZ, RZ ;  /* 0x000000ffff0c7224 */ /* 0x000fe400078e00ff */
[----:B------:R-:W-:Y:S02]  /*260b0*/  IMAD.MOV.U32 R11, RZ, RZ, 0x1f ;  /* 0x0000001fff0b7424 */ /* 0x000fe400078e00ff */
[----:B------:R-:W-:Y:S01]  /*260c0*/  IMAD.MOV.U32 R15, RZ, RZ, -0x1 ;  /* 0xffffffffff0f7424 */ /* 0x000fe200078e00ff */
[----:B---3--:R-:W-:-:S04]  /*260d0*/  SHF.R.U32.HI R20, RZ, 0x5, R20 ;  /* 0x00000005ff147819 */ /* 0x008fc80000011614 */
[----:B------:R-:W-:-:S05]  /*260e0*/  LOP3.LUT R20, R20, 0x3, RZ, 0xc0, !PT ;  /* 0x0000000314147812 */ /* 0x000fca00078ec0ff */
[----:B------:R-:W-:-:S07]  /*260f0*/  IMAD.MOV.U32 R13, RZ, RZ, R20 ;  /* 0x000000ffff0d7224 */ /* 0x000fce00078e0014 */
[----:B012---:R-:W-:Y:S05]  /*26100*/  WARPSYNC.COLLECTIVE R15, `(.L_x_11191) ;  /* 0x000000000f087348 */ /* 0x007fea0003c00000 */
[----:B------:R3:W4:Y:S02]  /*26110*/  SHFL.IDX P6, R14, R13, R12, R11 ;  /* 0x0000000c0d0e7389 */ /* 0x00072400000c000b */
[----:B01234-:R-:W-:Y:S01]  /*26120*/  ENDCOLLECTIVE ;  /* 0x000000000000791b */ /* 0x01ffe20003800000 */
.L_x_11191:
[----:B------:R-:W-:Y:S05]  /*26130*/  BSYNC B0 ;  /* 0x0000000000007941 */ /* 0x000fea0003800000 */
.L_x_11190:
[----:B------:R-:W-:Y:S05]  /*26140*/  BRA `(.L_x_11192) ;  /* 0xffffff9c00b07947 */ /* 0x000fea000383ffff */
.L_x_11033:
[----:B------:R-:W-:Y:S01]  /*26150*/  BSSY B0, `(.L_x_11193) ;  /* 0x0000006000007945 */ /* 0x000fe20003800000 */
[----:B------:R-:W-:-:S07]  /*26160*/  IMAD.MOV.U32 R15, RZ, RZ, -0x1 ;  /* 0xffffffffff0f7424 */ /* 0x000fce00078e00ff */
[----:B0123--:R-:W-:Y:S05]  /*26170*/  WARPSYNC.COLLECTIVE R15, `(.L_x_11194) ;  /* 0x000000000f0c7348 */ /* 0x00ffea0003c00000 */
[----:B------:R-:W-:Y:S02]  /*26180*/  ELECT P6, UR62, PT ;  /* 0x00000000003e782f */ /* 0x000fe400038c0000 */
[----:B------:R-:W-:Y:S01]  /*26190*/  MOV R14, UR62 ;  /* 0x0000003e000e7c02 */ /* 0x000fe20008000f00 */
[----:B0123--:R-:W-:Y:S10]  /*261a0*/  ENDCOLLECTIVE ;  /* 0x000000000000791b */ /* 0x00fff40003800000 */
.L_x_11194:
[----:B------:R-:W-:Y:S05]  /*261b0*/  BSYNC B0 ;  /* 0x0000000000007941 */ /* 0x000fea0003800000 */
.L_x_11193:
[----:B------:R-:W-:Y:S05]  /*261c0*/  BRA `(.L_x_11195) ;  /* 0xffffff9c00b07947 */ /* 0x000fea000383ffff */
.L_x_11035:
[----:B---3--:R3:W4:Y:S02]  /*261d0*/  SYNCS.PHASECHK.TRANS64.TRYWAIT P0, [R0+URZ+0x2d840], R2 ;  /* 0x02d84002000075a7 */ /* 0x008724000800017f */
[----:B----4-:R-:W-:Y:S05]  /*261e0*/  @!P0 NANOSLEEP.SYNCS 0x989680 ;  /* 0x009896800000895d */ /* 0x010fea0003900000 */
[----:B------:R-:W4:Y:S02]  /*261f0*/  @!P0 SYNCS.PHASECHK.TRANS64 P0, [R0+URZ+0x2d840], R2 ;  /* 0x02d84002000085a7 */ /* 0x000f24000800007f */
[----:B----4-:R-:W-:Y:S05]  /*26200*/  @!P0 BRA `(.L_x_11035) ;  /* 0xfffffffc00f08947 */ /* 0x010fea000383ffff */
[----:B------:R-:W-:Y:S05]  /*26210*/  BRA `(.L_x_11196) ;  /* 0xffffffa000047947 */ /* 0x000fea000383ffff */
.L_x_11039:
[----:B------:R-:W2:Y:S01]  /*26220*/  LDL.LU R11, [R1+0x18] ;  /* 0x00001800010b7983 */ /* 0x000ea20000300800 */
[----:B------:R-:W-:Y:S02]  /*26230*/  IMAD.IADD R0, R20, 0x1, R21 ;  /* 0x0000000114007824 */ /* 0x000fe400078e0215 */
[----:B------:R-:W-:Y:S01]  /*26240*/  IMAD.MOV.U32 R13, RZ, RZ, R6 ;  /* 0x000000ffff0d7224 */ /* 0x000fe200078e0006 */
[----:B------:R0:W5:Y:S01]  /*26250*/  LDL R21, [R1+0x10] ;  /* 0x0000100001157983 */ /* 0x0001620000100800 */
[----:B------:R-:W-:Y:S02]  /*26260*/  IMAD.MOV.U32 R12, RZ, RZ, RZ ;  /* 0x000000ffff0c7224 */ /* 0x000fe400078e00ff */
[----:B------:R-:W-:Y:S02]  /*26270*/  IMAD.MOV.U32 R15, RZ, RZ, -0x1 ;  /* 0xffffffffff0f7424 */ /* 0x000fe400078e00ff */
[----:B--2---:R-:W-:Y:S02]  /*26280*/  IMAD R4, R11, R9, RZ ;  /* 0x000000090b047224 */ /* 0x004fe400078e02ff */
[----:B0-----:R-:W-:-:S07]  /*26290*/  IMAD.MOV.U32 R11, RZ, RZ, 0x1c1f ;  /* 0x00001c1fff0b7424 */ /* 0x001fce00078e00ff */
[----:B-----5:R-:W-:Y:S05]  /*262a0*/  WARPSYNC.COLLECTIVE R15, `(.L_x_11197) ;  /* 0x000000000f087348 */ /* 0x020fea0003c00000 */
[----:B------:R0:W1:Y:S02]  /*262b0*/  SHFL.IDX P6, R14, R13, R12, R11 ;  /* 0x0000000c0d0e7389 */ /* 0x00006400000c000b */
[----:B01---5:R-:W-:Y:S01]  /*262c0*/  ENDCOLLECTIVE ;  /* 0x000000000000791b */ /* 0x023fe20003800000 */
.L_x_11197:
[----:B------:R-:W-:Y:S02]  /*262d0*/  IMAD.MOV.U32 R13, RZ, RZ, R5 ;  /* 0x000000ffff0d7224 */ /* 0x000fe400078e0005 */
[----:B------:R-:W-:-:S07]  /*262e0*/  IMAD.MOV.U32 R3, RZ, RZ, R14 ;  /* 0x000000ffff037224 */ /* 0x000fce00078e000e */
[----:B------:R-:W-:Y:S05]  /*262f0*/  WARPSYNC.COLLECTIVE R15, `(.L_x_11198) ;  /* 0x000000000f087348 */ /* 0x000fea0003c00000 */
[----:B------:R0:W1:Y:S02]  /*26300*/  SHFL.IDX P6, R14, R13, R12, R11 ;  /* 0x0000000c0d0e7389 */ /* 0x00006400000c000b */
[----:B01----:R-:W-:Y:S01]  /*26310*/  ENDCOLLECTIVE ;  /* 0x000000000000791b */ /* 0x003fe20003800000 */
.L_x_11198:
[----:B------:R-:W-:Y:S01]  /*26320*/  ISETP.GE.AND P2, PT, R0, R4, PT ;  /* 0x000000040000720c */ /* 0x000fe20003f46270 */
[----:B------:R-:W-:Y:S02]  /*26330*/  IMAD.MOV.U32 R13, RZ, RZ, R6 ;  /* 0x000000ffff0d7224 */ /* 0x000fe400078e0006 */
[----:B------:R-:W-:Y:S02]  /*26340*/  IMAD.MOV.U32 R12, RZ, RZ, 0x1 ;  /* 0x00000001ff0c7424 */ /* 0x000fe400078e00ff */
[----:B------:R-:W-:-:S08]  /*26350*/  IMAD.MOV.U32 R2, RZ, RZ, R14 ;  /* 0x000000ffff027224 */ /* 0x000fd000078e000e */
[----:B------:R-:W-:Y:S05]  /*26360*/  WARPSYNC.COLLECTIVE R15, `(.L_x_11199) ;  /* 0x000000000f087348 */ /* 0x000fea0003c00000 */
[----:B------:R0:W1:Y:S02]  /*26370*/  SHFL.IDX P6, R14, R13, R12, R11 ;  /* 0x0000000c0d0e7389 */ /* 0x00006400000c000b */
[----:B01----:R-:W-:Y:S01]  /*26380*/  ENDCOLLECTIVE ;  /* 0x000000000000791b */ /* 0x003fe20003800000 */
.L_x_11199:
[----:B------:R-:W-:-:S05]  /*26390*/  @!P2 LEA R2, P4, R10, R2, 0x1 ;  /* 0x000000020a02a211 */ /* 0x000fca00078808ff */
[----:B------:R-:W-:-:S05]  /*263a0*/  @!P2 IMAD.X R3, RZ, RZ, R3, P4 ;  /* 0x000000ffff03a224 */ /* 0x000fca00020e0603 */
[----:B------:R-:W-:Y:S01]  /*263b0*/  @!PT LDS RZ, [RZ] ;  /* 0x00000000fffff984 */ /* 0x000fe20000000800 */
[----:B------:R-:W-:Y:S01]  /*263c0*/  @!PT LDS RZ, [RZ] ;  /* 0x00000000fffff984 */ /* 0x000fe20000000800 */
[----:B------:R-:W-:Y:S01]  /*263d0*/  @!PT LDS RZ, [RZ] ;  /* 0x00000000fffff984 */ /* 0x000fe20000000800 */
[----:B------:R-:W-:Y:S01]  /*263e0*/  @!P2 LDGSTS.E.BYPASS.LTC128B.128 [R21+0xc400], desc[UR40][R2.64], !P3 ;  /* 0x0c4000000215afae */ /* 0x000fe2000d901d68 */
[----:B------:R-:W-:-:S03]  /*263f0*/  IMAD.MOV.U32 R13, RZ, RZ, R5 ;  /* 0x000000ffff0d7224 */ /* 0x000fc600078e0005 */
[----:B------:R-:W-:Y:S04]  /*26400*/  @!P2 LDGSTS.E.BYPASS.LTC128B.128 [R21+0xf400], desc[UR40][R2.64+0x40], !P0 ;  /* 0x0f4000400215afae */ /* 0x000fe8000c101d68 */
[----:B------:R0:W-:Y:S02]  /*26410*/  @!P2 LDGSTS.E.BYPASS.LTC128B.128 [R21+0x12400], desc[UR40][R2.64+0x80], !P1 ;  /* 0x124000800215afae */ /* 0x0001e4000c901d68 */
[----:B0-----:R-:W-:-:S07]  /*26420*/  IMAD.MOV.U32 R2, RZ, RZ, R14 ;  /* 0x000000ffff027224 */ /* 0x001fce00078e000e */
[----:B------:R-:W-:Y:S05]  /*26430*/  WARPSYNC.COLLECTIVE R15, `(.L_x_11200) ;  /* 0x000000000f087348 */ /* 0x000fea0003c00000 */
[----:B------:R0:W1:Y:S02]  /*26440*/  SHFL.IDX P6, R14, R13, R12, R11 ;  /* 0x0000000c0d0e7389 */ /* 0x00006400000c000b */
[----:B01----:R-:W-:Y:S01]  /*26450*/  ENDCOLLECTIVE ;  /* 0x000000000000791b */ /* 0x003fe20003800000 */
.L_x_11200:
[----:B------:R-:W-:-:S05]  /*26460*/  VIADD R9, R0, 0x20 ;  /* 0x0000002000097836 */ /* 0x000fca0000000000 */
[----:B------:R-:W-:Y:S01]  /*26470*/  ISETP.GE.AND P2, PT, R9, R4, PT ;  /* 0x000000040900720c */ /* 0x000fe20003f46270 */
[----:B------:R-:W-:Y:S02]  /*26480*/  IMAD.MOV.U32 R13, RZ, RZ, R6 ;  /* 0x000000ffff0d7224 */ /* 0x000fe400078e0006 */
[----:B------:R-:W-:Y:S02]  /*26490*/  IMAD.MOV.U32 R12, RZ, RZ, 0x2 ;  /* 0x00000002ff0c7424 */ /* 0x000fe400078e00ff */
[----:B------:R-:W-:-:S08]  /*264a0*/  IMAD.MOV.U32 R3, RZ, RZ, R14 ;  /* 0x000000ffff037224 */ /* 0x000fd000078e000e */
[----:B------:R-:W-:-:S13]  /*264b0*/  @!P2 LEA R3, P4, R10, R3, 0x1 ;  /* 0x000000030a03a211 */ /* 0x000fda00078808ff */
[----:B------:R-:W-:Y:S05]  /*264c0*/  WARPSYNC.COLLECTIVE R15, `(.L_x_11201) ;  /* 0x000000000f087348 */ /* 0x000fea0003c00000 */
[----:B------:R0:W1:Y:S02]  /*264d0*/  SHFL.IDX P6, R14, R13, R12, R11 ;  /* 0x0000000c0d0e7389 */ /* 0x00006400000c000b */
[----:B01----:R-:W-:Y:S01]  /*264e0*/  ENDCOLLECTIVE ;  /* 0x000000000000791b */ /* 0x003fe20003800000 */
.L_x_11201:
[----:B------:R-:W-:-:S05]  /*264f0*/  @!P2 IMAD.X R2, RZ, RZ, R2, P4 ;  /* 0x000000ffff02a224 */ /* 0x000fca00020e0602 */
[----:B------:R-:W-:-:S04]  /*26500*/  @!P2 LOP3.LUT R3, R3, R2, RZ, 0x3c, !PT ;  /* 0x000000020303a212 */ /* 0x000fc800078e3cff */
[----:B------:R-:W-:-:S04]  /*26510*/  @!P2 LOP3.LUT R2, R3, R2, RZ, 0x3c, !PT ;  /* 0x000000020302a212 */ /* 0x000fc800078e3cff */
[----:B------:R-:W-:-:S05]  /*26520*/  @!P2 LOP3.LUT R3, R3, R2, RZ, 0x3c, !PT ;  /* 0x000000020303a212 */ /* 0x000fca00078e3cff */
[----:B------:R-:W-:Y:S01]  /*26530*/  @!PT LDS RZ, [RZ] ;  /* 0x00000000fffff984 */ /* 0x000fe20000000800 */
[----:B------:R-:W-:Y:S01]  /*26540*/  @!PT LDS RZ, [RZ] ;  /* 0x00000000fffff984 */ /* 0x000fe20000000800 */
[----:B------:R-:W-:Y:S01]  /*26550*/  @!PT LDS RZ, [RZ] ;  /* 0x00000000fffff984 */ /* 0x000fe20000000800 */
[----:B------:R-:W-:Y:S04]  /*26560*/  @!P2 LDGSTS.E.BYPASS.LTC128B.128 [R21+0xcc00], desc[UR40][R2.64], !P3 ;  /* 0x0cc000000215afae */ /* 0x000fe8000d901d68 */
[----:B------:R-:W-:Y:S01]  /*26570*/  @!P2 LDGSTS.E.BYPASS.LTC128B.128 [R21+0xfc00], desc[UR40][R2.64+0x40], !P0 ;  /* 0x0fc000400215afae */ /* 0x000fe2000c101d68 */
[----:B------:R-:W-:-:S03]  /*26580*/  IMAD.MOV.U32 R13, RZ, RZ, R5 ;  /* 0x000000ffff0d7224 */ /* 0x000fc600078e0005 */
[----:B------:R0:W-:Y:S02]  /*26590*/  @!P2 LDGSTS.E.BYPASS.LTC128B.128 [R21+0x12c00], desc[UR40][R2.64+0x80], !P1 ;  /* 0x12c000800215afae */ /* 0x0001e4000c901d68 */
[----:B0-----:R-:W-:-:S05]  /*265a0*/  VIADD R2, R0, 0x40 ;  /* 0x0000004000027836 */ /* 0x001fca0000000000 */
[----:B------:R-:W-:Y:S01]  /*265b0*/  ISETP.GE.AND P2, PT, R2, R4, PT ;  /* 0x000000040200720c */ /* 0x000fe20003f46270 */
[----:B------:R-:W-:-:S12]  /*265c0*/  IMAD.MOV.U32 R2, RZ, RZ, R14 ;  /* 0x000000ffff027224 */ /* 0x000fd800078e000e */
[----:B------:R-:W-:Y:S05]  /*265d0*/  WARPSYNC.COLLECTIVE R15, `(.L_x_11202) ;  /* 0x000000000f087348 */ /* 0x000fea0003c00000 */
[----:B------:R0:W1:Y:S02]  /*265e0*/  SHFL.IDX P6, R14, R13, R12, R11 ;  /* 0x0000000c0d0e7389 */ /* 0x00006400000c000b */
[----:B01----:R-:W-:Y:S01]  /*265f0*/  ENDCOLLECTIVE ;  /* 0x000000000000791b */ /* 0x003fe20003800000 */
.L_x_11202:
[----:B------:R-:W-:Y:S02]  /*26600*/  IMAD.MOV.U32 R13, RZ, RZ, R6 ;  /* 0x000000ffff0d7224 */ /* 0x000fe400078e0006 */
[----:B------:R-:W-:Y:S02]  /*26610*/  IMAD.MOV.U32 R12, RZ, RZ, 0x3 ;  /* 0x00000003ff0c7424 */ /* 0x000fe400078e00ff */
[----:B------:R-:W-:-:S07]  /*26620*/  IMAD.MOV.U32 R3, RZ, RZ, R14 ;  /* 0x000000ffff037224 */ /* 0x000fce00078e000e */
[----:B------:R-:W-:Y:S05]  /*26630*/  WARPSYNC.COLLECTIVE R15, `(.L_x_11203) ;  /* 0x000000000f087348 */ /* 0x000fea0003c00000 */
[----:B------:R0:W1:Y:S02]  /*26640*/  SHFL.IDX P6, R14, R13, R12, R11 ;  /* 0x0000000c0d0e7389 */ /* 0x00006400000c000b */
[----:B01----:R-:W-:Y:S01]  /*26650*/  ENDCOLLECTIVE ;  /* 0x000000000000791b */ /* 0x003fe20003800000 */
.L_x_11203:
[----:B------:R-:W-:-:S05]  /*26660*/  @!P2 LEA R3, P4, R10, R3, 0x1 ;  /* 0x000000030a03a211 */ /* 0x000fca00078808ff */
[----:B------:R-:W-:-:S05]  /*26670*/  @!P2 IMAD.X R2, RZ, RZ, R2, P4 ;  /* 0x000000ffff02a224 */ /* 0x000fca00020e0602 */
[----:B------:R-:W-:Y:S01]  /*26680*/  @!P2 LOP3.LUT R3, R3, R2, RZ, 0x3c, !PT ;  /* 0x000000020303a212 */ /* 0x000fe200078e3cff */
[----:B------:R-:W-:-:S03]  /*26690*/  IMAD.MOV.U32 R13, RZ, RZ, R5 ;  /* 0x000000ffff0d7224 */ /* 0x000fc600078e0005 */
[----:B------:R-:W-:Y:S01]  /*266a0*/  @!P2 LOP3.LUT R2, R3, R2, RZ, 0x3c, !PT ;  /* 0x000000020302a212 */ /* 0x000fe200078e3cff */
[----:B------:R-:W-:-:S07]  /*266b0*/  IMAD.MOV.U32 R6, RZ, RZ, R14 ;  /* 0x000000ffff067224 */ /* 0x000fce00078e000e */
[----:B------:R-:W-:Y:S05]  /*266c0*/  WARPSYNC.COLLECTIVE R15, `(.L_x_11204) ;  /* 0x000000000f087348 */ /* 0x000fea0003c00000 */
[----:B------:R0:W1:Y:S02]  /*266d0*/  SHFL.IDX P6, R14, R13, R12, R11 ;  /* 0x0000000c0d0e7389 */ /* 0x00006400000c000b */
[----:B01----:R-:W-:Y:S01]  /*266e0*/  ENDCOLLECTIVE ;  /* 0x000000000000791b */ /* 0x003fe20003800000 */
.L_x_11204:
[----:B------:R-:W-:-:S05]  /*266f0*/  @!P2 LOP3.LUT R3, R3, R2, RZ, 0x3c, !PT ;  /* 0x000000020303a212 */ /* 0x000fca00078e3cff */
        /* <DEDUP_REMOVED lines=8> */
[----:B0-----:R-:W-:-:S05]  /*26780*/  VIADD R2, R0, 0x60 ;  /* 0x0000006000027836 */ /* 0x001fca0000000000 */
[----:B------:R-:W-:Y:S01]  /*26790*/  ISETP.GE.AND P2, PT, R2, R4, PT ;  /* 0x000000040200720c */ /* 0x000fe20003f46270 */
[----:B------:R-:W-:-:S12]  /*267a0*/  IMAD.MOV.U32 R5, RZ, RZ, R14 ;  /* 0x000000ffff057224 */ /* 0x000fd800078e000e */
[----:B------:R-:W-:Y:S05]  /*267b0*/  WARPSYNC.COLLECTIVE R15, `(.L_x_11205) ;  /* 0x000000000f087348 */ /* 0x000fea0003c00000 */
[----:B------:R0:W1:Y:S02]  /*267c0*/  SHFL.IDX P6, R14, R13, R12, R11 ;  /* 0x0000000c0d0e7389 */ /* 0x00006400000c000b */
[----:B01----:R-:W-:Y:S01]  /*267d0*/  ENDCOLLECTIVE ;  /* 0x000000000000791b */ /* 0x003fe20003800000 */
.L_x_11205:
[----:B------:R-:W-:-:S05]  /*267e0*/  @!P2 LEA R2, P4, R10, R5, 0x1 ;  /* 0x000000050a02a211 */ /* 0x000fca00078808ff */
[----:B------:R-:W-:-:S05]  /*267f0*/  @!P2 IMAD.X R3, RZ, RZ, R6, P4 ;  /* 0x000000ffff03a224 */ /* 0x000fca00020e0606 */
        /* <DEDUP_REMOVED lines=13> */
.L_x_11206:
[----:B------:R-:W-:Y:S02]  /*268d0*/  IMAD.MOV.U32 R13, RZ, RZ, R7 ;  /* 0x000000ffff0d7224 */ /* 0x000fe400078e0007 */
[----:B------:R-:W-:Y:S02]  /*268e0*/  IMAD.MOV.U32 R12, RZ, RZ, 0x1 ;  /* 0x00000001ff0c7424 */ /* 0x000fe400078e00ff */
[----:B------:R-:W-:-:S07]  /*268f0*/  IMAD.MOV.U32 R3, RZ, RZ, R14 ;  /* 0x000000ffff037224 */ /* 0x000fce00078e000e */
[----:B------:R-:W-:Y:S05]  /*26900*/  WARPSYNC.COLLECTIVE R15, `(.L_x_11207) ;  /* 0x000000000f087348 */ /* 0x000fea0003c00000 */
[----:B------:R0:W1:Y:S02]  /*26910*/  SHFL.IDX P6, R14, R13, R12, R11 ;  /* 0x0000000c0d0e7389 */ /* 0x00006400000c000b */
[----:B01----:R-:W-:Y:S01]  /*26920*/  ENDCOLLECTIVE ;  /* 0x000000000000791b */ /* 0x003fe20003800000 */
.L_x_11207:
[----:B------:R-:W-:Y:S01]  /*26930*/  @!P2 LEA R3, P4, R10, R3, 0x1 ;  /* 0x000000030a03a211 */ /* 0x000fe200078808ff */
[----:B------:R-:W-:-:S04]  /*26940*/  IMAD.MOV.U32 R13, RZ, RZ, R8 ;  /* 0x000000ffff0d7224 */ /* 0x000fc800078e0008 */
[----:B------:R-:W-:Y:S02]  /*26950*/  @!P2 IMAD.X R2, RZ, RZ, R2, P4 ;  /* 0x000000ffff02a224 */ /* 0x000fe400020e0602 */
[----:B------:R-:W-:-:S07]  /*26960*/  IMAD.MOV.U32 R7, RZ, RZ, R14 ;  /* 0x000000ffff077224 */ /* 0x000fce00078e000e */
[----:B------:R-:W-:Y:S05]  /*26970*/  WARPSYNC.COLLECTIVE R15, `(.L_x_11208) ;  /* 0x000000000f087348 */ /* 0x000fea0003c00000 */
[----:B------:R0:W1:Y:S02]  /*26980*/  SHFL.IDX P6, R14, R13, R12, R11 ;  /* 0x0000000c0d0e7389 */ /* 0x00006400000c000b */
[----:B01----:R-:W-:Y:S01]  /*26990*/  ENDCOLLECTIVE ;  /* 0x000000000000791b */ /* 0x003fe20003800000 */
.L_x_11208:
        /* <DEDUP_REMOVED lines=9> */
[----:B0-----:R-:W-:Y:S01]  /*26a30*/  IMAD.MOV.U32 R2, RZ, RZ, R14 ;  /* 0x000000ffff027224 */ /* 0x001fe200078e000e */
[----:B------:R-:W-:Y:S06]  /*26a40*/  BRA `(.L_x_11209) ;  /* 0xffffffa400647947 */ /* 0x000fec000383ffff */
.L_x_11042:
[----:B-1----:R1:W2:Y:S02]  /*26a50*/  SYNCS.PHASECHK.TRANS64.TRYWAIT P0, [R16+URZ+0x2d820], R0 ;  /* 0x02d82000100075a7 */ /* 0x0022a4000800017f */
[----:B--2---:R-:W-:Y:S05]  /*26a60*/  @!P0 NANOSLEEP.SYNCS 0x989680 ;  /* 0x009896800000895d */ /* 0x004fea0003900000 */
[----:B------:R-:W2:Y:S02]  /*26a70*/  @!P0 SYNCS.PHASECHK.TRANS64 P0, [R16+URZ+0x2d820], R0 ;  /* 0x02d82000100085a7 */ /* 0x000ea4000800007f */
[----:B--2---:R-:W-:Y:S05]  /*26a80*/  @!P0 BRA `(.L_x_11042) ;  /* 0xfffffffc00f08947 */ /* 0x004fea000383ffff */
[----:B------:R-:W-:Y:S05]  /*26a90*/  BRA `(.L_x_11210) ;  /* 0xffffffa400cc7947 */ /* 0x000fea000383ffff */
.L_x_11051:
[----:B-1----:R1:W2:Y:S02]  /*26aa0*/  SYNCS.PHASECHK.TRANS64.TRYWAIT P0, [R3+URZ+0x2d840], R2 ;  /* 0x02d84002030075a7 */ /* 0x0022a4000800017f */
[----:B--2---:R-:W-:Y:S05]  /*26ab0*/  @!P0 NANOSLEEP.SYNCS 0x989680 ;  /* 0x009896800000895d */ /* 0x004fea0003900000 */
[----:B------:R-:W2:Y:S02]  /*26ac0*/  @!P0 SYNCS.PHASECHK.TRANS64 P0, [R3+URZ+0x2d840], R2 ;  /* 0x02d84002030085a7 */ /* 0x000ea4000800007f */
[----:B--2---:R-:W-:Y:S05]  /*26ad0*/  @!P0 BRA `(.L_x_11051) ;  /* 0xfffffffc00f08947 */ /* 0x004fea000383ffff */
[----:B------:R-:W-:Y:S05]  /*26ae0*/  BRA `(.L_x_11211) ;  /* 0xffffffa800b47947 */ /* 0x000fea000383ffff */
.L_x_11058:
[----:B0-----:R0:W1:Y:S02]  /*26af0*/  SYNCS.PHASECHK.TRANS64.TRYWAIT P0, [R2+URZ+0x2d860], R3 ;  /* 0x02d86003020075a7 */ /* 0x001064000800017f */
[----:B-1----:R-:W-:Y:S05]  /*26b00*/  @!P0 NANOSLEEP.SYNCS 0x989680 ;  /* 0x009896800000895d */ /* 0x002fea0003900000 */
[----:B------:R-:W1:Y:S02]  /*26b10*/  @!P0 SYNCS.PHASECHK.TRANS64 P0, [R2+URZ+0x2d860], R3 ;  /* 0x02d86003020085a7 */ /* 0x000e64000800007f */
[----:B-1----:R-:W-:Y:S05]  /*26b20*/  @!P0 BRA `(.L_x_11058) ;  /* 0xfffffffc00f08947 */ /* 0x002fea000383ffff */
[----:B------:R-:W-:Y:S05]  /*26b30*/  BRA `(.L_x_11212) ;  /* 0xffffffac00b87947 */ /* 0x000fea000383ffff */
.L_x_11069:
[----:B0-----:R0:W1:Y:S02]  /*26b40*/  SYNCS.PHASECHK.TRANS64.TRYWAIT P0, [R4+URZ+0x2d840], R2 ;  /* 0x02d84002040075a7 */ /* 0x001064000800017f */
[----:B-1----:R-:W-:Y:S05]  /*26b50*/  @!P0 NANOSLEEP.SYNCS 0x989680 ;  /* 0x009896800000895d */ /* 0x002fea0003900000 */
[----:B------:R-:W1:Y:S02]  /*26b60*/  @!P0 SYNCS.PHASECHK.TRANS64 P0, [R4+URZ+0x2d840], R2 ;  /* 0x02d84002040085a7 */ /* 0x000e64000800007f */
[----:B-1----:R-:W-:Y:S05]  /*26b70*/  @!P0 BRA `(.L_x_11069) ;  /* 0xfffffffc00f08947 */ /* 0x002fea000383ffff */
[----:B------:R-:W-:Y:S05]  /*26b80*/  BRA `(.L_x_11213) ;  /* 0xffffffb400707947 */ /* 0x000fea000383ffff */
.L_x_11076:
[----:B0-----:R0:W1:Y:S02]  /*26b90*/  SYNCS.PHASECHK.TRANS64.TRYWAIT P0, [R3+URZ+0x2d860], R28 ;  /* 0x02d8601c030075a7 */ /* 0x001064000800017f */
[----:B-1----:R-:W-:Y:S05]  /*26ba0*/  @!P0 NANOSLEEP.SYNCS 0x989680 ;  /* 0x009896800000895d */ /* 0x002fea0003900000 */
[----:B------:R-:W1:Y:S02]  /*26bb0*/  @!P0 SYNCS.PHASECHK.TRANS64 P0, [R3+URZ+0x2d860], R28 ;  /* 0x02d8601c030085a7 */ /* 0x000e64000800007f */
[----:B-1----:R-:W-:Y:S05]  /*26bc0*/  @!P0 BRA `(.L_x_11076) ;  /* 0xfffffffc00f08947 */ /* 0x002fea000383ffff */
[----:B------:R-:W-:Y:S05]  /*26bd0*/  BRA `(.L_x_11214) ;  /* 0xffffffb800747947 */ /* 0x000fea000383ffff */
.L_x_11087:
[----:B0-----:R0:W1:Y:S02]  /*26be0*/  SYNCS.PHASECHK.TRANS64.TRYWAIT P0, [R4+URZ+0x2d840], R2 ;  /* 0x02d84002040075a7 */ /* 0x001064000800017f */
[----:B-1----:R-:W-:Y:S05]  /*26bf0*/  @!P0 NANOSLEEP.SYNCS 0x989680 ;  /* 0x009896800000895d */ /* 0x002fea0003900000 */
[----:B------:R-:W1:Y:S02]  /*26c00*/  @!P0 SYNCS.PHASECHK.TRANS64 P0, [R4+URZ+0x2d840], R2 ;  /* 0x02d84002040085a7 */ /* 0x000e64000800007f */
[----:B-1----:R-:W-:Y:S05]  /*26c10*/  @!P0 BRA `(.L_x_11087) ;  /* 0xfffffffc00f08947 */ /* 0x002fea000383ffff */
[----:B------:R-:W-:Y:S05]  /*26c20*/  BRA `(.L_x_11215) ;  /* 0xffffffc000087947 */ /* 0x000fea000383ffff */
.L_x_11094:
[----:B0-----:R0:W1:Y:S02]  /*26c30*/  SYNCS.PHASECHK.TRANS64.TRYWAIT P0, [R3+URZ+0x2d860], R7 ;  /* 0x02d86007030075a7 */ /* 0x001064000800017f */
[----:B-1----:R-:W-:Y:S05]  /*26c40*/  @!P0 NANOSLEEP.SYNCS 0x989680 ;  /* 0x009896800000895d */ /* 0x002fea0003900000 */
[----:B------:R-:W1:Y:S02]  /*26c50*/  @!P0 SYNCS.PHASECHK.TRANS64 P0, [R3+URZ+0x2d860], R7 ;  /* 0x02d86007030085a7 */ /* 0x000e64000800007f */
[----:B-1----:R-:W-:Y:S05]  /*26c60*/  @!P0 BRA `(.L_x_11094) ;  /* 0xfffffffc00f08947 */ /* 0x002fea000383ffff */
[----:B------:R-:W-:Y:S05]  /*26c70*/  BRA `(.L_x_11216) ;  /* 0xffffffc4000c7947 */ /* 0x000fea000383ffff */
.L_x_11107:
[----:B-1----:R1:W2:Y:S02]  /*26c80*/  SYNCS.PHASECHK.TRANS64.TRYWAIT P0, [R3+URZ+0x2d860], R0 ;  /* 0x02d86000030075a7 */ /* 0x0022a4000800017f */
[----:B--2---:R-:W-:Y:S05]  /*26c90*/  @!P0 NANOSLEEP.SYNCS 0x989680 ;  /* 0x009896800000895d */ /* 0x004fea0003900000 */
[----:B------:R-:W2:Y:S02]  /*26ca0*/  @!P0 SYNCS.PHASECHK.TRANS64 P0, [R3+URZ+0x2d860], R0 ;  /* 0x02d86000030085a7 */ /* 0x000ea4000800007f */
[----:B--2---:R-:W-:Y:S05]  /*26cb0*/  @!P0 BRA `(.L_x_11107) ;  /* 0xfffffffc00f08947 */ /* 0x004fea000383ffff */
[----:B------:R-:W-:Y:S05]  /*26cc0*/  BRA `(.L_x_11217) ;  /* 0xffffffc800887947 */ /* 0x000fea000383ffff */
.L_x_11116:
[----:B------:R-:W-:Y:S01]  /*26cd0*/  BSSY B0, `(.L_x_11218) ;  /* 0x0000008000007945 */ /* 0x000fe20003800000 */
[----:B------:R-:W-:Y:S02]  /*26ce0*/  IMAD.MOV.U32 R13, RZ, RZ, R24 ;  /* 0x000000ffff0d7224 */ /* 0x000fe400078e0018 */
[----:B------:R-:W-:Y:S02]  /*26cf0*/  IMAD.MOV.U32 R12, RZ, RZ, RZ ;  /* 0x000000ffff0c7224 */ /* 0x000fe400078e00ff */
[----:B------:R-:W-:Y:S02]  /*26d00*/  IMAD.MOV.U32 R11, RZ, RZ, 0x1f ;  /* 0x0000001fff0b7424 */ /* 0x000fe400078e00ff */
[----:B------:R-:W-:-:S07]  /*26d10*/  IMAD.MOV.U32 R15, RZ, RZ, -0x1 ;  /* 0xffffffffff0f7424 */ /* 0x000fce00078e00ff */
[----:B--2---:R-:W-:Y:S05]  /*26d20*/  WARPSYNC.COLLECTIVE R15, `(.L_x_11219) ;  /* 0x000000000f087348 */ /* 0x004fea0003c00000 */
[----:B------:R0:W1:Y:S02]  /*26d30*/  SHFL.IDX P6, R14, R13, R12, R11 ;  /* 0x0000000c0d0e7389 */ /* 0x00006400000c000b */
[----:B012---:R-:W-:Y:S01]  /*26d40*/  ENDCOLLECTIVE ;  /* 0x000000000000791b */ /* 0x007fe20003800000 */
.L_x_11219:
[----:B------:R-:W-:Y:S05]  /*26d50*/  BSYNC B0 ;  /* 0x0000000000007941 */ /* 0x000fea0003800000 */
.L_x_11218:
        /* <DEDUP_REMOVED lines=10> */
.L_x_11220:
        /* <DEDUP_REMOVED lines=21> */
.L_x_11221:
        /* <DEDUP_REMOVED lines=8> */
.L_x_11222:
[----:B------:R-:W-:Y:S01]  /*26fd0*/  IMAD.MOV.U32 R12, RZ, RZ, 0x4 ;  /* 0x00000004ff0c7424 */ /* 0x000fe200078e00ff */
[----:B------:R-:W-:-:S05]  /*26fe0*/  SEL R3, R14, RZ, P0 ;  /* 0x000000ff0e037207 */ /* 0x000fca0000000000 */
[----:B------:R-:W-:-:S04]  /*26ff0*/  IMAD.IADD R2, R4, 0x1, R3 ;  /* 0x0000000104027824 */ /* 0x000fc800078e0203 */
[----:B------:R-:W-:-:S07]  /*27000*/  IMAD.MOV.U32 R13, RZ, RZ, R2 ;  /* 0x000000ffff0d7224 */ /* 0x000fce00078e0002 */
[----:B------:R-:W-:Y:S05]  /*27010*/  WARPSYNC.COLLECTIVE R15, `(.L_x_11223) ;  /* 0x000000000f087348 */ /* 0x000fea0003c00000 */
[----:B------:R0:W1:Y:S02]  /*27020*/  SHFL.UP P6, R14, R13, R12, R11 ;  /* 0x0400000c0d0e7389 */ /* 0x00006400000c000b */
[----:B01----:R-:W-:Y:S01]  /*27030*/  ENDCOLLECTIVE ;  /* 0x000000000000791b */ /* 0x003fe20003800000 */
.L_x_11223:
[----:B------:R-:W-:Y:S01]  /*27040*/  IMAD.MOV.U32 R12, RZ, RZ, 0x8 ;  /* 0x00000008ff0c7424 */ /* 0x000fe200078e00ff */
[----:B------:R-:W-:-:S05]  /*27050*/  SEL R3, R14, RZ, P1 ;  /* 0x000000ff0e037207 */ /* 0x000fca0000800000 */
[----:B------:R-:W-:-:S04]  /*27060*/  IMAD.IADD R3, R2, 0x1, R3 ;  /* 0x0000000102037824 */ /* 0x000fc800078e0203 */
[----:B------:R-:W-:-:S07]  /*27070*/  IMAD.MOV.U32 R13, RZ, RZ, R3 ;  /* 0x000000ffff0d7224 */ /* 0x000fce00078e0003 */
[----:B------:R-:W-:Y:S05]  /*27080*/  WARPSYNC.COLLECTIVE R15, `(.L_x_11224) ;  /* 0x000000000f087348 */ /* 0x000fea0003c00000 */
[----:B------:R0:W1:Y:S02]  /*27090*/  SHFL.UP P6, R14, R13, R12, R11 ;  /* 0x0400000c0d0e7389 */ /* 0x00006400000c000b */
[----:B01----:R-:W-:Y:S01]  /*270a0*/  ENDCOLLECTIVE ;  /* 0x000000000000791b */ /* 0x003fe20003800000 */
.L_x_11224:
[----:B------:R-:W-:Y:S01]  /*270b0*/  IMAD.MOV.U32 R12, RZ, RZ, 0x10 ;  /* 0x00000010ff0c7424 */ /* 0x000fe200078e00ff */
[----:B------:R-:W-:-:S05]  /*270c0*/  SEL R4, R14, RZ, P2 ;  /* 0x000000ff0e047207 */ /* 0x000fca0001000000 */
[----:B------:R-:W-:-:S04]  /*270d0*/  IMAD.IADD R4, R3, 0x1, R4 ;  /* 0x0000000103047824 */ /* 0x000fc800078e0204 */
[----:B------:R-:W-:-:S07]  /*270e0*/  IMAD.MOV.U32 R13, RZ, RZ, R4 ;  /* 0x000000ffff0d7224 */ /* 0x000fce00078e0004 */
[----:B------:R-:W-:Y:S05]  /*270f0*/  WARPSYNC.COLLECTIVE R15, `(.L_x_11225) ;  /* 0x000000000f087348 */ /* 0x000fea0003c00000 */
[----:B------:R0:W1:Y:S02]  /*27100*/  SHFL.UP P6, R14, R13, R12, R11 ;  /* 0x0400000c0d0e7389 */ /* 0x00006400000c000b */
[----:B01----:R-:W-:Y:S01]  /*27110*/  ENDCOLLECTIVE ;  /* 0x000000000000791b */ /* 0x003fe20003800000 */
.L_x_11225:
        /* <DEDUP_REMOVED lines=8> */
.L_x_11226:
[----:B------:R-:W-:Y:S05]  /*271a0*/  BRA `(.L_x_11227) ;  /* 0xffffffcc00487947 */ /* 0x000fea000383ffff */
.L_x_11119:
[----:B------:R-:W-:Y:S01]  /*271b0*/  BSSY B0, `(.L_x_11228) ;  /* 0x0000007000007945 */ /* 0x000fe20003800000 */
[----:B------:R-:W-:Y:S02]  /*271c0*/  IMAD.MOV.U32 R12, RZ, RZ, 0x1 ;  /* 0x00000001ff0c7424 */ /* 0x000fe400078e00ff */
[----:B------:R-:W-:Y:S02]  /*271d0*/  IMAD.MOV.U32 R11, RZ, RZ, RZ ;  /* 0x000000ffff0b7224 */ /* 0x000fe400078e00ff */
[----:B------:R-:W-:-:S07]  /*271e0*/  IMAD.MOV.U32 R15, RZ, RZ, -0x1 ;  /* 0xffffffffff0f7424 */ /* 0x000fce00078e00ff */
[----:B------:R-:W-:Y:S05]  /*271f0*/  WARPSYNC.COLLECTIVE R15, `(.L_x_11229) ;  /* 0x000000000f087348 */ /* 0x000fea0003c00000 */
[----:B------:R0:W1:Y:S02]  /*27200*/  SHFL.UP P6, R14, R13, R12, R11 ;  /* 0x0400000c0d0e7389 */ /* 0x00006400000c000b */
[----:B01----:R-:W-:Y:S01]  /*27210*/  ENDCOLLECTIVE ;  /* 0x000000000000791b */ /* 0x003fe20003800000 */
.L_x_11229:
[----:B------:R-:W-:Y:S05]  /*27220*/  BSYNC B0 ;  /* 0x0000000000007941 */ /* 0x000fea0003800000 */
.L_x_11228:
        /* <DEDUP_REMOVED lines=9> */
.L_x_11230:
[----:B------:R-:W-:Y:S01]  /*272c0*/  IMAD.MOV.U32 R12, RZ, RZ, 0x4 ;  /* 0x00000004ff0c7424 */ /* 0x000fe200078e00ff */
[----:B------:R-:W-:-:S05]  /*272d0*/  SEL R2, R14, RZ, P0 ;  /* 0x000000ff0e027207 */ /* 0x000fca0000000000 */
[----:B------:R-:W-:-:S04]  /*272e0*/  IMAD.IADD R2, R13, 0x1, R2 ;  /* 0x000000010d027824 */ /* 0x000fc800078e0202 */
[----:B------:R-:W-:-:S07]  /*272f0*/  IMAD.MOV.U32 R13, RZ, RZ, R2 ;  /* 0x000000ffff0d7224 */ /* 0x000fce00078e0002 */
[----:B------:R-:W-:Y:S05]  /*27300*/  WARPSYNC.COLLECTIVE R15, `(.L_x_11231) ;  /* 0x000000000f087348 */ /* 0x000fea0003c00000 */
[----:B------:R0:W1:Y:S02]  /*27310*/  SHFL.UP P6, R14, R13, R12, R11 ;  /* 0x0400000c0d0e7389 */ /* 0x00006400000c000b */
[----:B01----:R-:W-:Y:S01]  /*27320*/  ENDCOLLECTIVE ;  /* 0x000000000000791b */ /* 0x003fe20003800000 */
.L_x_11231:
[----:B------:R-:W-:Y:S01]  /*27330*/  IMAD.MOV.U32 R12, RZ, RZ, 0x8 ;  /* 0x00000008ff0c7424 */ /* 0x000fe200078e00ff */
[----:B------:R-:W-:-:S05]  /*27340*/  SEL R3, R14, RZ, P1 ;  /* 0x000000ff0e037207 */ /* 0x000fca0000800000 */
[----:B------:R-:W-:-:S04]  /*27350*/  IMAD.IADD R3, R2, 0x1, R3 ;  /* 0x0000000102037824 */ /* 0x000fc800078e0203 */
[----:B------:R-:W-:-:S07]  /*27360*/  IMAD.MOV.U32 R13, RZ, RZ, R3 ;  /* 0x000000ffff0d7224 */ /* 0x000fce00078e0003 */
[----:B------:R-:W-:Y:S05]  /*27370*/  WARPSYNC.COLLECTIVE R15, `(.L_x_11232) ;  /* 0x000000000f087348 */ /* 0x000fea0003c00000 */
[----:B------:R0:W1:Y:S02]  /*27380*/  SHFL.UP P6, R14, R13, R12, R11 ;  /* 0x0400000c0d0e7389 */ /* 0x00006400000c000b */
[----:B01----:R-:W-:Y:S01]  /*27390*/  ENDCOLLECTIVE ;  /* 0x000000000000791b */ /* 0x003fe20003800000 */
.L_x_11232:
[----:B------:R-:W-:Y:S01]  /*273a0*/  IMAD.MOV.U32 R12, RZ, RZ, 0x10 ;  /* 0x00000010ff0c7424 */ /* 0x000fe200078e00ff */
[----:B------:R-:W-:-:S05]  /*273b0*/  SEL R4, R14, RZ, P2 ;  /* 0x000000ff0e047207 */ /* 0x000fca0001000000 */
[----:B------:R-:W-:-:S04]  /*273c0*/  IMAD.IADD R4, R3, 0x1, R4 ;  /* 0x0000000103047824 */ /* 0x000fc800078e0204 */
[----:B------:R-:W-:-:S07]  /*273d0*/  IMAD.MOV.U32 R13, RZ, RZ, R4 ;  /* 0x000000ffff0d7224 */ /* 0x000fce00078e0004 */
[----:B------:R-:W-:Y:S05]  /*273e0*/  WARPSYNC.COLLECTIVE R15, `(.L_x_11233) ;  /* 0x000000000f087348 */ /* 0x000fea0003c00000 */
[----:B------:R0:W1:Y:S02]  /*273f0*/  SHFL.UP P6, R14, R13, R12, R11 ;  /* 0x0400000c0d0e7389 */ /* 0x00006400000c000b */
[----:B01----:R-:W-:Y:S01]  /*27400*/  ENDCOLLECTIVE ;  /* 0x000000000000791b */ /* 0x003fe20003800000 */
.L_x_11233:
        /* <DEDUP_REMOVED lines=8> */
.L_x_11234:
[----:B------:R-:W-:Y:S05]  /*27490*/  BRA `(.L_x_11235) ;  /* 0xffffffcc00307947 */ /* 0x000fea000383ffff */
.L_x_11121:
[----:B------:R-:W-:Y:S01]  /*274a0*/  BSSY B0, `(.L_x_11236) ;  /* 0x0000006000007945 */ /* 0x000fe20003800000 */
[----:B------:R-:W-:Y:S01]  /*274b0*/  PLOP3.LUT P6, PT, P6, PT, PT, 0x8, 0x0 ;  /* 0x000000000000781c */ /* 0x000fe200037ce170 */
[----:B------:R-:W-:-:S12]  /*274c0*/  IMAD.MOV.U32 R15, RZ, RZ, -0x1 ;  /* 0xffffffffff0f7424 */ /* 0x000fd800078e00ff */
[----:B0-----:R-:W-:Y:S05]  /*274d0*/  WARPSYNC.COLLECTIVE R15, `(.L_x_11237) ;  /* 0x000000000f087348 */ /* 0x001fea0003c00000 */
[----:B------:R-:W-:Y:S01]  /*274e0*/  VOTE.ANY R14, PT, P6 ;  /* 0x00000000000e7806 */ /* 0x000fe200030e0100 */
[----:B0-----:R-:W-:Y:S06]  /*274f0*/  ENDCOLLECTIVE ;  /* 0x000000000000791b */ /* 0x001fec0003800000 */
.L_x_11237:
[----:B------:R-:W-:Y:S05]  /*27500*/  BSYNC B0 ;  /* 0x0000000000007941 */ /* 0x000fea0003800000 */
.L_x_11236:
        /* <DEDUP_REMOVED lines=10> */
.L_x_11238:
[----:B------:R-:W-:Y:S02]  /*275b0*/  IMAD.MOV.U32 R13, RZ, RZ, R5 ;  /* 0x000000ffff0d7224 */ /* 0x000fe400078e0005 */
[----:B------:R-:W-:-:S07]  /*275c0*/  IMAD.MOV.U32 R25, RZ, RZ, R14 ;  /* 0x000000ffff197224 */ /* 0x000fce00078e000e */
[----:B------:R-:W-:Y:S05]  /*275d0*/  WARPSYNC.COLLECTIVE R15, `(.L_x_11239) ;  /* 0x000000000f087348 */ /* 0x000fea0003c00000 */
[----:B------:R0:W1:Y:S02]  /*275e0*/  SHFL.IDX P6, R14, R13, R12, R11 ;  /* 0x0000000c0d0e7389 */ /* 0x00006400000c000b */
[----:B01----:R-:W-:Y:S01]  /*275f0*/  ENDCOLLECTIVE ;  /* 0x000000000000791b */ /* 0x003fe20003800000 */
.L_x_11239:
[----:B------:R-:W-:Y:S01]  /*27600*/  IMAD.MOV.U32 R5, RZ, RZ, R14 ;  /* 0x000000ffff057224 */ /* 0x000fe200078e000e */
[----:B------:R-:W-:Y:S06]  /*27610*/  BRA `(.L_x_11240) ;  /* 0xffffffcc00107947 */ /* 0x000fec000383ffff */
.L_x_11123:
[----:B------:R-:W-:Y:S01]  /*27620*/  BSSY B0, `(.L_x_11241) ;  /* 0x0000007000007945 */ /* 0x000fe20003800000 */
[----:B------:R-:W-:Y:S02]  /*27630*/  IMAD.MOV.U32 R13, RZ, RZ, R2 ;  /* 0x000000ffff0d7224 */ /* 0x000fe400078e0002 */
[----:B------:R-:W-:Y:S02]  /*27640*/  IMAD.MOV.U32 R11, RZ, RZ, 0x1f ;  /* 0x0000001fff0b7424 */ /* 0x000fe400078e00ff */
[----:B------:R-:W-:-:S07]  /*27650*/  IMAD.MOV.U32 R15, RZ, RZ, -0x1 ;  /* 0xffffffffff0f7424 */ /* 0x000fce00078e00ff */
[----:B0123--:R-:W-:Y:S05]  /*27660*/  WARPSYNC.COLLECTIVE R15, `(.L_x_11242) ;  /* 0x000000000f087348 */ /* 0x00ffea0003c00000 */
[----:B------:R4:W0:Y:S02]  /*27670*/  SHFL.IDX P6, R14, R13, R12, R11 ;  /* 0x0000000c0d0e7389 */ /* 0x00082400000c000b */
[----:B01234-:R-:W-:Y:S01]  /*27680*/  ENDCOLLECTIVE ;  /* 0x000000000000791b */ /* 0x01ffe20003800000 */
.L_x_11242:
[----:B------:R-:W-:Y:S05]  /*27690*/  BSYNC B0 ;  /* 0x0000000000007941 */ /* 0x000fea0003800000 */
.L_x_11241:
[----:B------:R-:W-:Y:S01]  /*276a0*/  IMAD.MOV.U32 R24, RZ, RZ, R14 ;  /* 0x000000ffff187224 */ /* 0x000fe200078e000e */
[----:B------:R-:W-:Y:S06]  /*276b0*/  BRA `(.L_x_11122) ;  /* 0xffffffcc00007947 */ /* 0x000fec000383ffff */
.L_x_11129:
[----:B-1----:R1:W2:Y:S02]  /*276c0*/  SYNCS.PHASECHK.TRANS64.TRYWAIT P0, [R9+URZ+0x2d820], R0 ;  /* 0x02d82000090075a7 */ /* 0x0022a4000800017f */
[----:B--2---:R-:W-:Y:S05]  /*276d0*/  @!P0 NANOSLEEP.SYNCS 0x989680 ;  /* 0x009896800000895d */ /* 0x004fea0003900000 */
[----:B------:R-:W2:Y:S02]  /*276e0*/  @!P0 SYNCS.PHASECHK.TRANS64 P0, [R9+URZ+0x2d820], R0 ;  /* 0x02d82000090085a7 */ /* 0x000ea4000800007f */
[----:B--2---:R-:W-:Y:S05]  /*276f0*/  @!P0 BRA `(.L_x_11129) ;  /* 0xfffffffc00f08947 */ /* 0x004fea000383ffff */
[----:B------:R-:W-:Y:S05]  /*27700*/  BRA `(.L_x_11243) ;  /* 0xffffffd400587947 */ /* 0x000fea000383ffff */
.L_x_11130:
        /* <DEDUP_REMOVED lines=11> */
.L_x_11245:
[----:B------:R-:W-:Y:S05]  /*277c0*/  BSYNC B0 ;  /* 0x0000000000007941 */ /* 0x000fea0003800000 */
.L_x_11244:
[----:B------:R-:W-:Y:S05]  /*277d0*/  BRA `(.L_x_11246) ;  /* 0xffffffd400407947 */ /* 0x000fea000383ffff */
.L_x_11131:
[----:B------:R-:W-:Y:S01]  /*277e0*/  BSSY B0, `(.L_x_11247) ;  /* 0x0000006000007945 */ /* 0x000fe20003800000 */
[----:B------:R-:W-:-:S07]  /*277f0*/  IMAD.MOV.U32 R15, RZ, RZ, -0x1 ;  /* 0xffffffffff0f7424 */ /* 0x000fce00078e00ff */
[----:B01----:R-:W-:Y:S05]  /*27800*/  WARPSYNC.COLLECTIVE R15, `(.L_x_11248) ;  /* 0x000000000f0c7348 */ /* 0x003fea0003c00000 */
[----:B------:R-:W-:Y:S02]  /*27810*/  ELECT P6, UR62, PT ;  /* 0x00000000003e782f */ /* 0x000fe400038c0000 */
[----:B------:R-:W-:Y:S01]  /*27820*/  MOV R14, UR62 ;  /* 0x0000003e000e7c02 */ /* 0x000fe20008000f00 */
[----:B01----:R-:W-:Y:S10]  /*27830*/  ENDCOLLECTIVE ;  /* 0x000000000000791b */ /* 0x003ff40003800000 */
.L_x_11248:
[----:B------:R-:W-:Y:S05]  /*27840*/  BSYNC B0 ;  /* 0x0000000000007941 */ /* 0x000fea0003800000 */
.L_x_11247:
[----:B------:R-:W-:Y:S05]  /*27850*/  BRA `(.L_x_11249) ;  /* 0xffffffd400347947 */ /* 0x000fea000383ffff */
.L_x_11133:
[----:B-1----:R1:W2:Y:S02]  /*27860*/  SYNCS.PHASECHK.TRANS64.TRYWAIT P0, [R5+URZ], R4 ;  /* 0x00000004050075a7 */ /* 0x0022a4000800017f */
[----:B--2---:R-:W-:Y:S05]  /*27870*/  @!P0 NANOSLEEP.SYNCS 0x989680 ;  /* 0x009896800000895d */ /* 0x004fea0003900000 */
[----:B------:R-:W2:Y:S02]  /*27880*/  @!P0 SYNCS.PHASECHK.TRANS64 P0, [R5+URZ], R4 ;  /* 0x00000004050085a7 */ /* 0x000ea4000800007f */
[----:B--2---:R-:W-:Y:S05]  /*27890*/  @!P0 BRA `(.L_x_11133) ;  /* 0xfffffffc00f08947 */ /* 0x004fea000383ffff */
[----:B------:R-:W-:Y:S05]  /*278a0*/  BRA `(.L_x_11250) ;  /* 0xffffffd400687947 */ /* 0x000fea000383ffff */
.L_x_11134:
[----:B--2---:R2:W3:Y:S02]  /*278b0*/  SYNCS.PHASECHK.TRANS64.TRYWAIT P0, [R3+URZ], R2 ;  /* 0x00000002030075a7 */ /* 0x0044e4000800017f */
[----:B---3--:R-:W-:Y:S05]  /*278c0*/  @!P0 NANOSLEEP.SYNCS 0x989680 ;  /* 0x009896800000895d */ /* 0x008fea0003900000 */
[----:B------:R-:W3:Y:S02]  /*278d0*/  @!P0 SYNCS.PHASECHK.TRANS64 P0, [R3+URZ], R2 ;  /* 0x00000002030085a7 */ /* 0x000ee4000800007f */
[----:B---3--:R-:W-:Y:S05]  /*278e0*/  @!P0 BRA `(.L_x_11134) ;  /* 0xfffffffc00f08947 */ /* 0x008fea000383ffff */
[----:B------:R-:W-:Y:S05]  /*278f0*/  BRA `(.L_x_11251) ;  /* 0xffffffd4005c7947 */ /* 0x000fea000383ffff */
.L_x_11136:
[----:B---3--:R3:W4:Y:S02]  /*27900*/  SYNCS.PHASECHK.TRANS64.TRYWAIT P0, [R19+URZ], R4 ;  /* 0x00000004130075a7 */ /* 0x008724000800017f */
[----:B----4-:R-:W-:Y:S05]  /*27910*/  @!P0 NANOSLEEP.SYNCS 0x989680 ;  /* 0x009896800000895d */ /* 0x010fea0003900000 */
[----:B------:R-:W4:Y:S02]  /*27920*/  @!P0 SYNCS.PHASECHK.TRANS64 P0, [R19+URZ], R4 ;  /* 0x00000004130085a7 */ /* 0x000f24000800007f */
[----:B----4-:R-:W-:Y:S05]  /*27930*/  @!P0 BRA `(.L_x_11136) ;  /* 0xfffffffc00f08947 */ /* 0x010fea000383ffff */
[----:B------:R-:W-:Y:S05]  /*27940*/  BRA `(.L_x_11252) ;  /* 0xffffffd400607947 */ /* 0x000fea000383ffff */
.L_x_11253:
        /* <DEDUP_REMOVED lines=11> */
.L_x_14871:


//--------------------- .text._ZN7cutlass13device_kernelIN5flash11enable_sm90INS1_16FlashAttnFwdSm90INS1_25CollectiveMainloopFwdSm90ILi2EN4cute5tupleIJNS5_1CILi1EEES8_S8_EEENS6_IJNS7_ILi192EEENS7_ILi144EEENS7_ILi96EEEEEELi96ENS_10bfloat16_tEfNS_4arch4Sm90ELb1ELb0ELb0ELb0ELb0ELb0ELb0ELb0ELb1ELb1ELb1ELb0EEENS1_21CollectiveEpilogueFwdINS6_IJSA_SC_SB_EEES9_SE_SG_Li384ELb0ELb1ELb1ELb0EEENS1_19SingleTileSchedulerILb0ELb1ELb1ELi192EEEEEEEEEvNT_6ParamsE --------------------------
	.section	.text._ZN7cutlass13device_kernelIN5flash11enable_sm90INS1_16FlashAttnFwdSm90INS1_25CollectiveMainloopFwdSm90ILi2EN4cute5tupleIJNS5_1CILi1EEES8_S8_EEENS6_IJNS7_ILi192EEENS7_ILi144EEENS7_ILi96EEEEEELi96ENS_10bfloat16_tEfNS_4arch4Sm90ELb1ELb0ELb0ELb0ELb0ELb0ELb0ELb0ELb1ELb1ELb1ELb0EEENS1_21CollectiveEpilogueFwdINS6_IJSA_SC_SB_EEES9_SE_SG_Li384ELb0ELb1ELb1ELb0EEENS1_19SingleTileSchedulerILb0ELb1ELb1ELi192EEEEEEEEEvNT_6ParamsE,"ax",@progbits
	.align	128
.text._ZN7cutlass13device_kernelIN5flash11enable_sm90INS1_16FlashAttnFwdSm90INS1_25CollectiveMainloopFwdSm90ILi2EN4cute5tupleIJNS5_1CILi1EEES8_S8_EEENS6_IJNS7_ILi192EEENS7_ILi144EEENS7_ILi96EEEEEELi96ENS_10bfloat16_tEfNS_4arch4Sm90ELb1ELb0ELb0ELb0ELb0ELb0ELb0ELb0ELb1ELb1ELb1ELb0EEENS1_21CollectiveEpilogueFwdINS6_IJSA_SC_SB_EEES9_SE_SG_Li384ELb0ELb1ELb1ELb0EEENS1_19SingleTileSchedulerILb0ELb1ELb1ELi192EEEEEEEEEvNT_6ParamsE:
        .type           _ZN7cutlass13device_kernelIN5flash11enable_sm90INS1_16FlashAttnFwdSm90INS1_25CollectiveMainloopFwdSm90ILi2EN4cute5tupleIJNS5_1CILi1EEES8_S8_EEENS6_IJNS7_ILi192EEENS7_ILi144EEENS7_ILi96EEEEEELi96ENS_10bfloat16_tEfNS_4arch4Sm90ELb1ELb0ELb0ELb0ELb0ELb0ELb0ELb0ELb1ELb1ELb1ELb0EEENS1_21CollectiveEpilogueFwdINS6_IJSA_SC_SB_EEES9_SE_SG_Li384ELb0ELb1ELb1ELb0EEENS1_19SingleTileSchedulerILb0ELb1ELb1ELi192EEEEEEEEEvNT_6ParamsE,@function
        .size           _ZN7cutlass13device_kernelIN5flash11enable_sm90INS1_16FlashAttnFwdSm90INS1_25CollectiveMainloopFwdSm90ILi2EN4cute5tupleIJNS5_1CILi1EEES8_S8_EEENS6_IJNS7_ILi192EEENS7_ILi144EEENS7_ILi96EEEEEELi96ENS_10bfloat16_tEfNS_4arch4Sm90ELb1ELb0ELb0ELb0ELb0ELb0ELb0ELb0ELb1ELb1ELb1ELb0EEENS1_21CollectiveEpilogueFwdINS6_IJSA_SC_SB_EEES9_SE_SG_Li384ELb0ELb1ELb1ELb0EEENS1_19SingleTileSchedulerILb0ELb1ELb1ELi192EEEEEEEEEvNT_6ParamsE,(.L_x_14872 - _ZN7cutlass13device_kernelIN5flash11enable_sm90INS1_16FlashAttnFwdSm90INS1_25CollectiveMainloopFwdSm90ILi2EN4cute5tupleIJNS5_1CILi1EEES8_S8_EEENS6_IJNS7_ILi192EEENS7_ILi144EEENS7_ILi96EEEEEELi96ENS_10bfloat16_tEfNS_4arch4Sm90ELb1ELb0ELb0ELb0ELb0ELb0ELb0ELb0ELb1ELb1ELb1ELb0EEENS1_21CollectiveEpilogueFwdINS6_IJSA_SC_SB_EEES9_SE_SG_Li384ELb0ELb1ELb1ELb0EEENS1_19SingleTileSchedulerILb0ELb1ELb1ELi192EEEEEEEEEvNT_6ParamsE)
        .other          _ZN7cutlass13device_kernelIN5flash11enable_sm90INS1_16FlashAttnFwdSm90INS1_25CollectiveMainloopFwdSm90ILi2EN4cute5tupleIJNS5_1CILi1EEES8_S8_EEENS6_IJNS7_ILi192EEENS7_ILi144EEENS7_ILi96EEEEEELi96ENS_10bfloat16_tEfNS_4arch4Sm90ELb1ELb0ELb0ELb0ELb0ELb0ELb0ELb0ELb1ELb1ELb1ELb0EEENS1_21CollectiveEpilogueFwdINS6_IJSA_SC_SB_EEES9_SE_SG_Li384ELb0ELb1ELb1ELb0EEENS1_19SingleTileSchedulerILb0ELb1ELb1ELi192EEEEEEEEEvNT_6ParamsE,@"STO_CUDA_ENTRY STV_DEFAULT"
_ZN7cutlass13device_kernelIN5flash11enable_sm90INS1_16FlashAttnFwdSm90INS1_25CollectiveMainloopFwdSm90ILi2EN4cute5tupleIJNS5_1CILi1EEES8_S8_EEENS6_IJNS7_ILi192EEENS7_ILi144EEENS7_ILi96EEEEEELi96ENS_10bfloat16_tEfNS_4arch4Sm90ELb1ELb0ELb0ELb0ELb0ELb0ELb0ELb0ELb1ELb1ELb1ELb0EEENS1_21CollectiveEpilogueFwdINS6_IJSA_SC_SB_EEES9_SE_SG_Li384ELb0ELb1ELb1ELb0EEENS1_19SingleTileSchedulerILb0ELb1ELb1ELi192EEEEEEEEEvNT_6ParamsE:
        /* <DEDUP_REMOVED lines=17> */
.L_x_11255:
[----:B------:R-:W-:Y:S05]  /*0110*/  BSYNC B0 ;  /* 0x0000000000007941 */ /* 0x000fea0003800000 */
.L_x_11254:
        /* <DEDUP_REMOVED lines=40> */
.L_x_11256:
        /* <DEDUP_REMOVED lines=22> */
.L_x_11257:
        /* <DEDUP_REMOVED lines=18> */
.L_x_11258:
        /* <DEDUP_REMOVED lines=22> */
.L_x_11259:
        /* <DEDUP_REMOVED lines=22> */
.L_x_11260:
        /* <DEDUP_REMOVED lines=9> */
.L_x_11263:
        /* <DEDUP_REMOVED lines=19> */
[----:B------:R2:W-:Y:S01]  /*0aa0*/  STL [R1], R5 ;  /* 0x0000000501007387 */ /* 0x0005e20000100800 */
        /* <DEDUP_REMOVED lines=8> */
[----:B------:R-:W3:Y:S08]  /*0b30*/  LDC.64 R8, c[0x0][0x418] ;  /* 0x00010600ff087b82 */ /* 0x000ef00000000a00 */
[----:B------:R-:W4:Y:S01]  /*0b40*/  LDC R3, c[0x0][0x288] ;  /* 0x0000a200ff037b82 */ /* 0x000f220000000800 */
[----:B0-----:R-:W-:-:S07]  /*0b50*/  ISETP.NE.AND P1, PT, R0, 0x1, PT ;  /* 0x000000010000780c */ /* 0x001fce0003f25270 */
[----:B------:R-:W0:Y:S01]  /*0b60*/  LDC R16, c[0x0][0x424] ;  /* 0x00010900ff107b82 */ /* 0x000e220000000800 */
[----:B---3--:R-:W-:-:S07]  /*0b70*/  ISETP.NE.U32.AND P0, PT, R8, RZ, PT ;  /* 0x000000ff0800720c */ /* 0x008fce0003f05070 */
[----:B------:R-:W3:Y:S01]  /*0b80*/  LDC R19, c[0x0][0x2f0] ;  /* 0x0000bc00ff137b82 */ /* 0x000ee20000000800 */
[----:B-1----:R-:W-:Y:S01]  /*0b90*/  IMAD R17, R17, 0xc0, RZ ;  /* 0x000000c011117824 */ /* 0x002fe200078e02ff */
[----:B------:R-:W-:-:S03]  /*0ba0*/  ISETP.NE.AND.EX P0, PT, R9, RZ, PT, P0 ;  /* 0x000000ff0900720c */ /* 0x000fc60003f05300 */
[----:B------:R-:W-:Y:S01]  /*0bb0*/  @P1 VIADD R0, R17, 0xbf ;  /* 0x000000bf11001836 */ /* 0x000fe20000000000 */
[----:B----4-:R-:W-:Y:S02]  /*0bc0*/  IADD3 R3, -R3, 0x90, RZ ;  /* 0x0000009003037810 */ /* 0x010fe40007ffe1ff */
[----:B--2---:R-:W1:Y:S08]  /*0bd0*/  @P1 LDC R5, c[0x0][0x44c] ;  /* 0x00011300ff051b82 */ /* 0x004e700000000800 */
[----:B------:R-:W2:Y:S01]  /*0be0*/  @P1 LDC R7, c[0x0][0x450] ;  /* 0x00011400ff071b82 */ /* 0x000ea20000000800 */
[----:B0-----:R-:W-:-:S02]  /*0bf0*/  SEL R16, R16, 0x1, P0 ;  /* 0x0000000110107807 */ /* 0x001fc40000000000 */
[----:B------:R-:W-:-:S03]  /*0c00*/  ISETP.NE.AND P0, PT, R4, RZ, PT ;  /* 0x000000ff0400720c */ /* 0x000fc60003f05270 */
[----:B---3--:R-:W-:Y:S02]  /*0c10*/  IMAD R3, R16, R19, R3 ;  /* 0x0000001310037224 */ /* 0x008fe400078e0203 */
[----:B-1----:R-:W-:-:S08]  /*0c20*/  @P1 IMAD.HI.U32 R2, R0, R5, RZ ;  /* 0x0000000500021227 */ /* 0x002fd000078e00ff */
[----:B------:R-:W0:Y:S01]  /*0c30*/  @!P0 LDC R4, c[0x0][0x9f0] ;  /* 0x00027c00ff048b82 */ /* 0x000e220000000800 */
[----:B------:R-:W-:Y:S01]  /*0c40*/  VIADD R0, R17, 0xbf ;  /* 0x000000bf11007836 */ /* 0x000fe20000000000 */
[----:B--2---:R-:W-:Y:S01]  /*0c50*/  @P1 SHF.R.U32.HI R0, RZ, R7, R2 ;  /* 0x00000007ff001219 */ /* 0x004fe20000011602 */
        /* <DEDUP_REMOVED lines=38> */
.L_x_11265:
        /* <DEDUP_REMOVED lines=70> */
.L_x_11267:
[----:B------:R-:W-:Y:S02]  /*1320*/  SHF.L.U32 R0, RZ, 0x1f, RZ ;  /* 0x0000001fff007819 */ /* 0x000fe400000006ff */
[----:B------:R-:W-:Y:S02]  /*1330*/  LOP3.LUT R27, R27, 0x1, RZ, 0xfc, !PT ;  /* 0x000000011b1b7812 */ /* 0x000fe400078efcff */
[----:B------:R-:W0:Y:S02]  /*1340*/  SYNCS.PHASECHK.TRANS64.TRYWAIT P1, [UR56+0x31c00], R0 ;  /* 0x031c0000ff0075a7 */ /* 0x000e240008020178 */
[----:B------:R-:W-:Y:S01]  /*1350*/  ISETP.NE.AND P0, PT, R27, 0x3, PT ;  /* 0x000000031b00780c */ /* 0x000fe20003f05270 */
[----:B0-----:R-:W-:-:S12]  /*1360*/  @!P1 BRA `(.L_x_11268) ;  /* 0x0000011400c89947 */ /* 0x001fd80003800000 */
.L_x_11389:
[----:B------:R-:W-:Y:S05]  /*1370*/  @!P0 BRA `(.L_x_11269) ;  /* 0x0000000000048947 */ /* 0x000fea0003800000 */
[----:B------:R-:W-:Y:S01]  /*1380*/  BPT.TRAP 0x1 ;  /* 0x000000040000795c */ /* 0x000fe20000300000 */
.L_x_11269:
[----:B------:R1:W2:Y:S01]  /*1390*/  SYNCS.PHASECHK.TRANS64.TRYWAIT P2, [UR56+0x31c30], R0 ;  /* 0x031c3000ff0075a7 */ /* 0x0002a20008040178 */
[----:B------:R-:W-:Y:S05]  /*13a0*/  @!P0 BRA `(.L_x_11270) ;  /* 0x0000000000048947 */ /* 0x000fea0003800000 */
[----:B------:R-:W-:Y:S01]  /*13b0*/  BPT.TRAP 0x1 ;  /* 0x000000040000795c */ /* 0x000fe20000300000 */
.L_x_11270:
[----:B------:R-:W-:Y:S01]  /*13c0*/  IMAD.U32 R2, RZ, RZ, UR36 ;  /* 0x00000024ff027e24 */ /* 0x000fe2000f8e00ff */
[----:B------:R-:W-:-:S04]  /*13d0*/  ISETP.NE.AND P1, PT, R28, RZ, PT ;  /* 0x000000ff1c00720c */ /* 0x000fc80003f25270 */
[----:B------:R-:W-:Y:S01]  /*13e0*/  LOP3.LUT R2, R2, 0x10000, RZ, 0xfc, !PT ;  /* 0x0001000002027812 */ /* 0x000fe200078efcff */
[----:B--2---:R-:W-:Y:S08]  /*13f0*/  @P2 BRA `(.L_x_11271) ;  /* 0x0000000000082947 */ /* 0x004ff00003800000 */
[----:B------:R-:W2:Y:S02]  /*1400*/  SYNCS.PHASECHK.TRANS64.TRYWAIT P2, [UR56+0x31c30], R0 ;  /* 0x031c3000ff0075a7 */ /* 0x000ea40008040178 */
[----:B--2---:R-:W-:Y:S05]  /*1410*/  @!P2 BRA `(.L_x_11272) ;  /* 0x0000011400b4a947 */ /* 0x004fea0003800000 */
.L_x_11271:
[----:B------:R-:W-:Y:S05]  /*1420*/  WARPSYNC.ALL ;  /* 0x0000000000007948 */ /* 0x000fea0003800000 */
[----:B0-----:R-:W-:Y:S01]  /*1430*/  IMAD.MOV.U32 R3, RZ, RZ, -0x7fffffe0 ;  /* 0x80000020ff037424 */ /* 0x001fe200078e00ff */
[----:B------:R-:W-:Y:S01]  /*1440*/  UIADD3 UR4, UR56, 0x16a00, URZ ;  /* 0x00016a0038047890 */ /* 0x000fe2000fffe03f */
[C---:B------:R-:W-:Y:S01]  /*1450*/  R2UR UR8, R2.reuse ;  /* 0x00000000020872ca */ /* 0x040fe200000e0000 */
[----:B------:R-:W-:Y:S02]  /*1460*/  WARPGROUP.ARRIVE ;  /* 0x00000000000079c5 */ /* 0x000fe40000000000 */
        /* <DEDUP_REMOVED lines=15> */
[----:B------:R-:W-:Y:S01]  /*1560*/  UIADD3 UR6, UR7, 0x80, URZ ;  /* 0x0000008007067890 */ /* 0x000fe2000fffe03f */
[----:B------:R-:W-:Y:S01]  /*1570*/  R2UR UR21, R3 ;  /* 0x00000000031572ca */ /* 0x000fe200000e0000 */
[----:B------:R-:W-:Y:S01]  /*1580*/  UMOV UR10, UR7 ;  /* 0x00000007000a7c82 */ /* 0x000fe20008000000 */
[----:B------:R-:W-:Y:S01]  /*1590*/  UMOV UR27, 0x80000020 ;  /* 0x80000020001b7882 */ /* 0x000fe20000000000 */
[----:B------:R-:W-:Y:S01]  /*15a0*/  HGMMA.64x16x16.F32.BF16 R88, gdesc[UR8], RZ, !UPT, gsb0 ;  /* 0x00200000085879f0 */ /* 0x000fe2000c0018ff */
[----:B------:R-:W-:Y:S01]  /*15b0*/  UMOV UR14, UR4 ;  /* 0x00000004000e7c82 */ /* 0x000fe20008000000 */
[----:B------:R-:W-:Y:S01]  /*15c0*/  UIADD3 UR8, UR7, 0xc0, URZ ;  /* 0x000000c007087890 */ /* 0x000fe2000fffe03f */
[----:B------:R-:W-:Y:S01]  /*15d0*/  R2UR UR4, R2 ;  /* 0x00000000020472ca */ /* 0x000fe200000e0000 */
[----:B------:R-:W-:Y:S01]  /*15e0*/  UMOV UR18, UR6 ;  /* 0x0000000600127c82 */ /* 0x000fe20008000000 */
[----:B------:R-:W-:Y:S01]  /*15f0*/  UIADD3 UR10, UR7, 0x100, URZ ;  /* 0x00000100070a7890 */ /* 0x000fe2000fffe03f */
[----:B------:R-:W0:Y:S01]  /*1600*/  LDC R6, c[0x0][0x448] ;  /* 0x00011200ff067b82 */ /* 0x000e220000000800 */
[----:B------:R-:W-:Y:S01]  /*1610*/  UMOV UR23, 0x80000020 ;  /* 0x8000002000177882 */ /* 0x000fe20000000000 */
[----:B------:R-:W-:Y:S01]  /*1620*/  UIADD3 UR6, UR7, 0x140, URZ ;  /* 0x0000014007067890 */ /* 0x000fe2000fffe03f */
[----:B-12---:R-:W-:Y:S01]  /*1630*/  IMAD.HI R0, R97, 0x55555556, RZ ;  /* 0x5555555661007827 */ /* 0x006fe200078e02ff */
[----:B------:R-:W-:Y:S01]  /*1640*/  UMOV UR26, UR8 ;  /* 0x00000008001a7c82 */ /* 0x000fe20008000000 */
[----:B------:R-:W-:Y:S01]  /*1650*/  UIADD3 UR8, UR7, 0x180, URZ ;  /* 0x0000018007087890 */ /* 0x000fe2000fffe03f */
[----:B------:R-:W-:Y:S01]  /*1660*/  LOP3.LUT R5, R96, 0xffffff80, RZ, 0xc0, !PT ;  /* 0xffffff8060057812 */ /* 0x000fe200078ec0ff */
[----:B------:R-:W-:Y:S01]  /*1670*/  UMOV UR22, UR10 ;  /* 0x0000000a00167c82 */ /* 0x000fe20008000000 */
[----:B------:R-:W-:Y:S01]  /*1680*/  UIADD3 UR10, UR7, 0x1c0, URZ ;  /* 0x000001c0070a7890 */ /* 0x000fe2000fffe03f */
[----:B------:R-:W-:Y:S01]  /*1690*/  LEA.HI R0, R0, R0, RZ, 0x1 ;  /* 0x0000000000007211 */ /* 0x000fe200078f08ff */
[----:B------:R-:W-:Y:S01]  /*16a0*/  UIADD3 UR28, UR4, 0x2, URZ ;  /* 0x00000002041c7890 */ /* 0x000fe2000fffe03f */
[----:B------:R-:W-:Y:S01]  /*16b0*/  IMAD.IADD R5, R22, 0x1, -R5 ;  /* 0x0000000116057824 */ /* 0x000fe200078e0a05 */
[----:B------:R-:W-:Y:S01]  /*16c0*/  UIADD3 UR30, UR7, 0x2, URZ ;  /* 0x00000002071e7890 */ /* 0x000fe2000fffe03f */
[----:B------:R-:W-:Y:S01]  /*16d0*/  LEA.HI R4, R23, R22, RZ, 0x2 ;  /* 0x0000001617047211 */ /* 0x000fe200078f10ff */
[----:B------:R-:W-:Y:S01]  /*16e0*/  UMOV UR29, 0x80000020 ;  /* 0x80000020001d7882 */ /* 0x000fe20000000000 */
[----:B------:R-:W-:Y:S01]  /*16f0*/  UMOV UR31, 0x80000020 ;  /* 0x80000020001f7882 */ /* 0x000fe20000000000 */
[----:B------:R-:W-:Y:S01]  /*1700*/  UIADD3 UR5, UR7, 0xc2, URZ ;  /* 0x000000c207057890 */ /* 0x000fe2000fffe03f */
[----:B------:R-:W-:Y:S01]  /*1710*/  IMAD R97, R0, -0x3, R97 ;  /* 0xfffffffd00617824 */ /* 0x000fe200078e0261 */
[----:B------:R-:W-:Y:S01]  /*1720*/  UMOV UR9, 0x80000020 ;  /* 0x8000002000097882 */ /* 0x000fe20000000000 */
[----:B------:R-:W-:Y:S01]  /*1730*/  UMOV UR11, 0x80000020 ;  /* 0x80000020000b7882 */ /* 0x000fe20000000000 */
[----:B------:R-:W-:-:S02]  /*1740*/  SHF.R.S32.HI R0, RZ, 0x1f, R5 ;  /* 0x0000001fff007819 */ /* 0x000fc40000011405 */
[----:B------:R-:W-:Y:S02]  /*1750*/  LOP3.LUT R9, R4, 0xfffffffc, RZ, 0xc0, !PT ;  /* 0xfffffffc04097812 */ /* 0x000fe400078ec0ff */
[-C--:B------:R-:W-:Y:S02]  /*1760*/  LEA.HI R4, R0, R5.reuse, RZ, 0x2 ;  /* 0x0000000500047211 */ /* 0x080fe400078f10ff */
[----:B0-----:R-:W-:Y:S01]  /*1770*/  ISETP.NE.AND P2, PT, R6, 0x1, PT ;  /* 0x000000010600780c */ /* 0x001fe20003f45270 */
[----:B------:R-:W-:Y:S01]  /*1780*/  IMAD.IADD R9, R22, 0x1, -R9 ;  /* 0x0000000116097824 */ /* 0x000fe200078e0a09 */
[----:B------:R-:W-:Y:S02]  /*1790*/  LEA.HI R6, R0, R5, RZ, 0x5 ;  /* 0x0000000500067211 */ /* 0x000fe400078f28ff */
[--C-:B------:R-:W-:Y:S02]  /*17a0*/  SHF.R.S32.HI R0, RZ, 0x2, R4.reuse ;  /* 0x00000002ff007819 */ /* 0x100fe40000011404 */
[----:B------:R-:W-:-:S02]  /*17b0*/  SHF.R.S32.HI R7, RZ, 0x1f, R4 ;  /* 0x0000001fff077819 */ /* 0x000fc40000011404 */
[----:B------:R-:W-:Y:S02]  /*17c0*/  SHF.R.S32.HI R6, RZ, 0x5, R6 ;  /* 0x00000005ff067819 */ /* 0x000fe40000011406 */
[-C--:B------:R-:W-:Y:S02]  /*17d0*/  LEA.HI R7, R7, R0.reuse, RZ, 0x3 ;  /* 0x0000000007077211 */ /* 0x080fe400078f18ff */
[----:B------:R-:W-:Y:S01]  /*17e0*/  LEA.HI R8, R9, R9, RZ, 0x1 ;  /* 0x0000000909087211 */ /* 0x000fe200078f08ff */
[----:B------:R-:W-:Y:S01]  /*17f0*/  IMAD R6, R6, 0x10, R17 ;  /* 0x0000001006067824 */ /* 0x000fe200078e0211 */
[----:B------:R-:W-:Y:S02]  /*1800*/  LOP3.LUT R7, R7, 0xfffffff8, RZ, 0xc0, !PT ;  /* 0xfffffff807077812 */ /* 0x000fe400078ec0ff */
[----:B------:R-:W-:Y:S02]  /*1810*/  LOP3.LUT R8, R8, 0x1ffffffe, RZ, 0xc0, !PT ;  /* 0x1ffffffe08087812 */ /* 0x000fe400078ec0ff */
[----:B------:R-:W-:Y:S01]  /*1820*/  IADD3 R6, R6, R0, -R7 ;  /* 0x0000000006067210 */ /* 0x000fe20007ffe807 */
[----:B------:R-:W-:-:S02]  /*1830*/  WARPGROUP.DEPBAR.LE gsb0, 0x0 ;  /* 0x00008000000079c5 */ /* 0x000fc40000010000 */
[----:B------:R-:W-:Y:S01]  /*1840*/  WARPGROUP.ARRIVE ;  /* 0x00000000000079c5 */ /* 0x000fe20000000000 */
[----:B------:R-:W0:Y:S01]  /*1850*/  @P2 LDC R0, c[0x0][0x44c] ;  /* 0x00011300ff002b82 */ /* 0x000e220000000800 */
[----:B------:R-:W-:Y:S01]  /*1860*/  IMAD.IADD R9, R9, 0x1, -R8 ;  /* 0x0000000109097824 */ /* 0x000fe200078e0a08 */
[----:B------:R-:W-:Y:S01]  /*1870*/  LOP3.LUT R12, R4, 0x7ffffffc, RZ, 0xc0, !PT ;  /* 0x7ffffffc040c7812 */ /* 0x000fe200078ec0ff */
[----:B------:R-:W-:Y:S02]  /*1880*/  IMAD R6, R97, 0x40, R6 ;  /* 0x0000004061067824 */ /* 0x000fe400078e0206 */
[----:B------:R-:W-:Y:S01]  /*1890*/  HGMMA.64x16x16.F32.BF16 R80, gdesc[UR12], RZ, !UPT, gsb0 ;  /* 0x002000000c5079f0 */ /* 0x000fe2000c0018ff */
[----:B------:R-:W-:Y:S01]  /*18a0*/  R2UR UR12, R2 ;  /* 0x00000000020c72ca */ /* 0x000fe200000e0000 */
[----:B------:R-:W-:Y:S01]  /*18b0*/  UMOV UR14, UR6 ;  /* 0x00000006000e7c82 */ /* 0x000fe20008000000 */
[----:B------:R-:W-:Y:S01]  /*18c0*/  R2UR UR13, R3 ;  /* 0x00000000030d72ca */ /* 0x000fe200000e0000 */
[----:B------:R-:W-:Y:S01]  /*18d0*/  UMOV UR15, 0x80000020 ;  /* 0x80000020000f7882 */ /* 0x000fe20000000000 */
[----:B------:R-:W-:Y:S01]  /*18e0*/  UIADD3 UR6, UR7, 0x200, URZ ;  /* 0x0000020007067890 */ /* 0x000fe2000fffe03f */
[----:B------:R-:W1:Y:S01]  /*18f0*/  @P2 LDC R7, c[0x0][0x450] ;  /* 0x00011400ff072b82 */ /* 0x000e620000000800 */
[----:B------:R-:W-:-:S02]  /*1900*/  IMAD R9, R9, 0x8, R6 ;  /* 0x0000000809097824 */ /* 0x000fc400078e0206 */
[----:B------:R-:W-:Y:S02]  /*1910*/  IMAD.IADD R12, R5, 0x1, -R12 ;  /* 0x00000001050c7824 */ /* 0x000fe400078e0a0c */
[----:B------:R-:W-:-:S03]  /*1920*/  IMAD.MOV.U32 R20, RZ, RZ, R9 ;  /* 0x000000ffff147224 */ /* 0x000fc600078e0009 */
[----:B------:R-:W2:Y:S01]  /*1930*/  LDC R6, c[0x0][0x288] ;  /* 0x0000a200ff067b82 */ /* 0x000ea20000000800 */
[----:B0-----:R-:W-:-:S05]  /*1940*/  @P2 IMAD.HI.U32 R0, R9, R0, RZ ;  /* 0x0000000009002227 */ /* 0x001fca00078e00ff */
[----:B-1----:R-:W-:Y:S01]  /*1950*/  @P2 SHF.R.U32.HI R20, RZ, R7, R0 ;  /* 0x00000007ff142219 */ /* 0x002fe20000011600 */
[----:B------:R-:W-:Y:S02]  /*1960*/  IMAD.MOV.U32 R7, RZ, RZ, -0x90 ;  /* 0xffffff70ff077424 */ /* 0x000fe400078e00ff */
[C---:B------:R-:W-:Y:S02]  /*1970*/  IMAD R0, R18.reuse, -0x90, R19 ;  /* 0xffffff7012007824 */ /* 0x040fe400078e0213 */
[----:B------:R-:W0:Y:S01]  /*1980*/  SHFL.IDX PT, R8, R20, 0x1, 0x1c1f ;  /* 0x003c1f0014087f89 */ /* 0x000e2200000e0000 */
[----:B------:R-:W-:Y:S02]  /*1990*/  IMAD R7, R18, R7, 0x91 ;  /* 0x0000009112077424 */ /* 0x000fe400078e0207 */
[----:B------:R-:W-:Y:S01]  /*19a0*/  VIADD R5, R0, 0x90 ;  /* 0x0000009000057836 */ /* 0x000fe20000000000 */
[----:B------:R-:W1:Y:S01]  /*19b0*/  SHFL.IDX PT, R20, R20, RZ, 0x1c1f ;  /* 0x001c1fff14147589 */ /* 0x000e6200000e0000 */
[----:B------:R-:W-:-:S02]  /*19c0*/  IMAD R7, R12, -0x2, R7 ;  /* 0xfffffffe0c077824 */ /* 0x000fc400078e0207 */
[----:B------:R-:W-:-:S03]  /*19d0*/  IMAD R10, R12, -0x2, R5 ;  /* 0xfffffffe0c0a7824 */ /* 0x000fc600078e0205 */
[----:B--2---:R-:W-:Y:S01]  /*19e0*/  IADD3 R97, R7, -R6, R19 ;  /* 0x8000000607617210 */ /* 0x004fe20007ffe013 */
[----:B------:R-:W-:Y:S02]  /*19f0*/  WARPGROUP.DEPBAR.LE gsb0, 0x0 ;  /* 0x00008000000079c5 */ /* 0x000fe40000010000 */
[----:B------:R-:W-:Y:S01]  /*1a00*/  WARPGROUP.ARRIVE ;  /* 0x00000000000079c5 */ /* 0x000fe20000000000 */
[----:B0-----:R-:W-:-:S05]  /*1a10*/  VIADDMNMX R8, R8, R97, R10, PT ;  /* 0x0000006108087246 */ /* 0x001fca000380010a */
[----:B------:R-:W-:Y:S01]  /*1a20*/  HGMMA.64x16x16.F32.BF16 R72, gdesc[UR16], RZ, !UPT, gsb0 ;  /* 0x00200000104879f0 */ /* 0x000fe2000c0018ff */
[----:B------:R-:W-:Y:S01]  /*1a30*/  R2UR UR16, R2 ;  /* 0x00000000021072ca */ /* 0x000fe200000e0000 */
[----:B------:R-:W-:Y:S01]  /*1a40*/  UMOV UR18, UR8 ;  /* 0x0000000800127c82 */ /* 0x000fe20008000000 */
[----:B------:R-:W-:Y:S01]  /*1a50*/  R2UR UR17, R3 ;  /* 0x00000000031172ca */ /* 0x000fe200000e0000 */
[----:B------:R-:W-:Y:S01]  /*1a60*/  UMOV UR19, 0x80000020 ;  /* 0x8000002000137882 */ /* 0x000fe20000000000 */
[----:B------:R-:W-:Y:S01]  /*1a70*/  UIADD3 UR8, UR4, 0x300, URZ ;  /* 0x0000030004087890 */ /* 0x000fe2000fffe03f */
[C---:B------:R-:W-:Y:S02]  /*1a80*/  ISETP.GT.AND P3, PT, R8.reuse, RZ, PT ;  /* 0x000000ff0800720c */ /* 0x040fe40003f64270 */
[C---:B------:R-:W-:Y:S02]  /*1a90*/  ISETP.GT.AND P4, PT, R8.reuse, 0x1, PT ;  /* 0x000000010800780c */ /* 0x040fe40003f84270 */
[----:B------:R-:W-:-:S02]  /*1aa0*/  ISETP.GT.AND P5, PT, R8, 0x8, PT ;  /* 0x000000080800780c */ /* 0x000fc40003fa4270 */
[----:B-1----:R-:W-:Y:S01]  /*1ab0*/  VIADDMNMX R10, R20, R97, R10, PT ;  /* 0x00000061140a7246 */ /* 0x002fe2000380010a */
        /* <DEDUP_REMOVED lines=250> */
[C---:B------:R-:W-:Y:S02]  /*2a60*/  ISETP.GT.AND P4, PT, R8.reuse, 0x10, PT ;  /* 0x000000100800780c */ /* 0x040fe40003f84270 */
[----:B------:R-:W-:Y:S02]  /*2a70*/  FSEL R95, R95, -INF , P3 ;  /* 0xff8000005f5f7808 */ /* 0x000fe40001800000 */
[----:B------:R-:W-:Y:S02]  /*2a80*/  FMNMX.FTZ R0, R129, R0, !PT ;  /* 0x0000000081007209 */ /* 0x000fe40007810000 */
[----:B------:R-:W-:Y:S02]  /*2a90*/  ISETP.GT.AND P3, PT, R8, 0x11, PT ;  /* 0x000000110800780c */ /* 0x000fe40003f64270 */
[----:B------:R-:W-:Y:S02]  /*2aa0*/  FMNMX.FTZ R0, R95, R0, !PT ;  /* 0x000000005f007209 */ /* 0x000fe40007810000 */
[----:B------:R-:W-:Y:S01]  /*2ab0*/  ISETP.GT.AND P5, PT, R10, 0x8, PT ;  /* 0x000000080a00780c */ /* 0x000fe20003fa4270 */
[----:B------:R-:W-:-:S02]  /*2ac0*/  WARPGROUP.DEPBAR.LE gsb0, 0x0 ;  /* 0x00008000000079c5 */ /* 0x000fc40000010000 */
[----:B------:R-:W-:Y:S01]  /*2ad0*/  WARPGROUP.ARRIVE ;  /* 0x00000000000079c5 */ /* 0x000fe20000000000 */
[----:B------:R-:W-:Y:S02]  /*2ae0*/  FSEL R91, R82, -INF , P4 ;  /* 0xff800000525b7808 */ /* 0x000fe40002000000 */
[C---:B------:R-:W-:Y:S02]  /*2af0*/  ISETP.GT.AND P4, PT, R8.reuse, 0x18, PT ;  /* 0x000000180800780c */ /* 0x040fe40003f84270 */
        /* <DEDUP_REMOVED lines=8> */
[C---:B------:R-:W-:Y:S02]  /*2b80*/  ISETP.GT.AND P4, PT, R8.reuse, 0x20, PT ;  /* 0x000000200800780c */ /* 0x040fe40003f84270 */
[----:B------:R-:W-:Y:S02]  /*2b90*/  FSEL R115, R87, -INF , P3 ;  /* 0xff80000057737808 */ /* 0x000fe40001800000 */
[----:B------:R-:W-:Y:S02]  /*2ba0*/  FMNMX.FTZ R0, R111, R0, !PT ;  /* 0x000000006f007209 */ /* 0x000fe40007810000 */
[----:B------:R-:W-:-:S02]  /*2bb0*/  ISETP.GT.AND P3, PT, R8, 0x21, PT ;  /* 0x000000210800780c */ /* 0x000fc40003f64270 */
[----:B------:R-:W-:Y:S01]  /*2bc0*/  FMNMX.FTZ R0, R115, R0, !PT ;  /* 0x0000000073007209 */ /* 0x000fe20007810000 */
[----:B------:R-:W-:Y:S02]  /*2bd0*/  WARPGROUP.DEPBAR.LE gsb0, 0x0 ;  /* 0x00008000000079c5 */ /* 0x000fe40000010000 */
        /* <DEDUP_REMOVED lines=113> */
[----:B------:R-:W-:Y:S01]  /*32f0*/  UMOV UR4, URZ ;  /* 0x0000003f00047c82 */ /* 0x000fe20008000000 */
[----:B------:R-:W-:Y:S01]  /*3300*/  ISETP.GT.AND P4, PT, R10, 0x11, PT ;  /* 0x000000110a00780c */ /* 0x000fe20003f84270 */
[----:B------:R-:W0:Y:S02]  /*3310*/  SHFL.BFLY PT, R5, R8, 0x2, 0x1f ;  /* 0x0c401f0008057f89 */ /* 0x000e2400000e0000 */
        /* <DEDUP_REMOVED lines=10> */
[----:B------:R-:W-:Y:S01]  /*33c0*/  ISETP.GT.AND P3, PT, R10, 0x9, PT ;  /* 0x000000090a00780c */ /* 0x000fe20003f64270 */
[-CC-:B------:R-:W-:Y:S01]  /*33d0*/  FFMA.FTZ R30, R111, R0.reuse, -R4.reuse ;  /* 0x000000006f1e7223 */ /* 0x180fe20000010804 */
[----:B------:R-:W-:Y:S01]  /*33e0*/  FSEL R95, R92, -INF , P5 ;  /* 0xff8000005c5f7808 */ /* 0x000fe20002800000 */
[-CC-:B------:R-:W-:Y:S01]  /*33f0*/  FFMA.FTZ R87, R113, R0.reuse, -R4.reuse ;  /* 0x0000000071577223 */ /* 0x180fe20000010804 */
[----:B------:R-:W-:Y:S01]  /*3400*/  FMNMX.FTZ R20, R91, R89, !PT ;  /* 0x000000595b147209 */ /* 0x000fe20007810000 */
[-CC-:B------:R-:W-:Y:S01]  /*3410*/  FFMA.FTZ R119, R119, R0.reuse, -R4.reuse ;  /* 0x0000000077777223 */ /* 0x180fe20000010804 */
[----:B------:R-:W-:Y:S01]  /*3420*/  FSEL R93, R93, -INF , P3 ;  /* 0xff8000005d5d7808 */ /* 0x000fe20001800000 */
        /* <DEDUP_REMOVED lines=20> */
[----:B------:R-:W1:Y:S01]  /*3570*/  MUFU.EX2 R79, R79 ;  /* 0x0000004f004f7308 */ /* 0x000e620000000800 */
[----:B------:R-:W-:Y:S01]  /*3580*/  FSEL R115, R85, -INF , P4 ;  /* 0xff80000055737808 */ /* 0x000fe20002000000 */
[-CC-:B------:R-:W-:Y:S01]  /*3590*/  FFMA.FTZ R11, R11, R0.reuse, -R4.reuse ;  /* 0x000000000b0b7223 */ /* 0x180fe20000010804 */
[C---:B------:R-:W-:Y:S01]  /*35a0*/  ISETP.GT.AND P3, PT, R10.reuse, 0x20, PT ;  /* 0x000000200a00780c */ /* 0x040fe20003f64270 */
[--C-:B------:R-:W-:Y:S01]  /*35b0*/  FFMA.FTZ R54, R51, R0, -R4.reuse ;  /* 0x0000000033367223 */ /* 0x100fe20000010804 */
[----:B------:R-:W-:Y:S01]  /*35c0*/  FMNMX.FTZ R20, R113, R20, !PT ;  /* 0x0000001471147209 */ /* 0x000fe20007810000 */
[-CC-:B------:R-:W-:Y:S01]  /*35d0*/  FFMA.FTZ R7, R7, R0.reuse, -R4.reuse ;  /* 0x0000000007077223 */ /* 0x180fe20000010804 */
[----:B------:R-:W-:Y:S01]  /*35e0*/  ISETP.GT.AND P4, PT, R10, 0x21, PT ;  /* 0x000000210a00780c */ /* 0x000fe20003f84270 */
[----:B------:R-:W-:Y:S01]  /*35f0*/  FFMA.FTZ R58, R31, R0, -R4 ;  /* 0x000000001f3a7223 */ /* 0x000fe20000010804 */
[----:B0-----:R-:W-:Y:S01]  /*3600*/  FSEL R119, R72, -INF , P3 ;  /* 0xff80000048777808 */ /* 0x001fe20001800000 */
[----:B------:R-:W0:Y:S01]  /*3610*/  MUFU.EX2 R14, R14 ;  /* 0x0000000e000e7308 */ /* 0x000e220000000800 */
[----:B------:R-:W-:-:S02]  /*3620*/  FMNMX.FTZ R20, R115, R20, !PT ;  /* 0x0000001473147209 */ /* 0x000fc40007810000 */
[C---:B------:R-:W-:Y:S02]  /*3630*/  ISETP.GT.AND P3, PT, R10.reuse, 0x28, PT ;  /* 0x000000280a00780c */ /* 0x040fe40003f64270 */
[----:B------:R-:W-:Y:S01]  /*3640*/  FSEL R121, R73, -INF , P4 ;  /* 0xff80000049797808 */ /* 0x000fe20002000000 */
[----:B------:R-:W-:Y:S01]  /*3650*/  FFMA.FTZ R73, R127, R0, -R4 ;  /* 0x000000007f497223 */ /* 0x000fe20000010804 */
[----:B------:R-:W-:Y:S01]  /*3660*/  FMNMX.FTZ R20, R119, R20, !PT ;  /* 0x0000001477147209 */ /* 0x000fe20007810000 */
[----:B------:R-:W-:Y:S01]  /*3670*/  MUFU.EX2 R83, R83 ;  /* 0x0000005300537308 */ /* 0x000fe20000000800 */
[----:B------:R-:W-:Y:S02]  /*3680*/  ISETP.GT.AND P4, PT, R10, 0x29, PT ;  /* 0x000000290a00780c */ /* 0x000fe40003f84270 */
[----:B------:R-:W-:Y:S02]  /*3690*/  FSEL R123, R76, -INF , P3 ;  /* 0xff8000004c7b7808 */ /* 0x000fe40001800000 */
[----:B------:R-:W-:-:S02]  /*36a0*/  FMNMX.FTZ R20, R121, R20, !PT ;  /* 0x0000001479147209 */ /* 0x000fc40007810000 */
[----:B------:R-:W-:Y:S01]  /*36b0*/  FSEL R127, R77, -INF , P4 ;  /* 0xff8000004d7f7808 */ /* 0x000fe20002000000 */
[----:B------:R-:W-:Y:S01]  /*36c0*/  MUFU.EX2 R26, R26 ;  /* 0x0000001a001a7308 */ /* 0x000fe20000000800 */
[C---:B------:R-:W-:Y:S02]  /*36d0*/  ISETP.GT.AND P3, PT, R10.reuse, 0x30, PT ;  /* 0x000000300a00780c */ /* 0x040fe40003f64270 */
[----:B------:R-:W-:Y:S02]  /*36e0*/  FMNMX.FTZ R20, R123, R20, !PT ;  /* 0x000000147b147209 */ /* 0x000fe40007810000 */
[----:B------:R-:W-:Y:S02]  /*36f0*/  ISETP.GT.AND P4, PT, R10, 0x31, PT ;  /* 0x000000310a00780c */ /* 0x000fe40003f84270 */
[----:B------:R-:W-:Y:S01]  /*3700*/  FSEL R129, R64, -INF , P3 ;  /* 0xff80000040817808 */ /* 0x000fe20001800000 */
[----:B------:R-:W-:Y:S01]  /*3710*/  MUFU.EX2 R87, R87 ;  /* 0x0000005700577308 */ /* 0x000fe20000000800 */
        /* <DEDUP_REMOVED lines=15> */
[----:B------:R-:W-:Y:S01]  /*3810*/  FFMA.FTZ R56, R55, R0, -R4 ;  /* 0x0000000037387223 */ /* 0x000fe20000010804 */
[----:B------:R-:W-:Y:S01]  /*3820*/  FMNMX.FTZ R20, R131, R20, !PT ;  /* 0x0000001483147209 */ /* 0x000fe20007810000 */
[----:B------:R-:W-:Y:S01]  /*3830*/  MUFU.EX2 R34, R34 ;  /* 0x0000002200227308 */ /* 0x000fe20000000800 */
[----:B------:R-:W-:-:S02]  /*3840*/  ISETP.GT.AND P3, PT, R10, 0x48, PT ;  /* 0x000000480a00780c */ /* 0x000fc40003f64270 */
[----:B------:R-:W-:Y:S01]  /*3850*/  FSEL R105, R57, -INF , P4 ;  /* 0xff80000039697808 */ /* 0x000fe20002000000 */
[----:B------:R-:W-:Y:S01]  /*3860*/  FFMA.FTZ R57, R99, R0, -R4 ;  /* 0x0000000063397223 */ /* 0x000fe20000010804 */
[----:B------:R-:W-:Y:S02]  /*3870*/  FMNMX.FTZ R20, R135, R20, !PT ;  /* 0x0000001487147209 */ /* 0x000fe40007810000 */
[----:B------:R-:W-:Y:S01]  /*3880*/  ISETP.GT.AND P4, PT, R10, 0x49, PT ;  /* 0x000000490a00780c */ /* 0x000fe20003f84270 */
[----:B------:R-:W-:Y:S01]  /*3890*/  MUFU.EX2 R73, R73 ;  /* 0x0000004900497308 */ /* 0x000fe20000000800 */
[----:B------:R-:W-:Y:S02]  /*38a0*/  FSEL R103, R60, -INF , P3 ;  /* 0xff8000003c677808 */ /* 0x000fe40001800000 */
[----:B------:R-:W-:Y:S02]  /*38b0*/  FMNMX.FTZ R20, R105, R20, !PT ;  /* 0x0000001469147209 */ /* 0x000fe40007810000 */
[----:B------:R-:W-:-:S02]  /*38c0*/  FSEL R99, R61, -INF , P4 ;  /* 0xff8000003d637808 */ /* 0x000fc40002000000 */
[C---:B------:R-:W-:Y:S01]  /*38d0*/  ISETP.GT.AND P3, PT, R10.reuse, 0x50, PT ;  /* 0x000000500a00780c */ /* 0x040fe20003f64270 */
[----:B------:R-:W-:Y:S01]  /*38e0*/  MUFU.EX2 R38, R38 ;  /* 0x0000002600267308 */ /* 0x000fe20000000800 */
        /* <DEDUP_REMOVED lines=8> */
[--C-:B------:R-:W-:Y:S01]  /*3970*/  FFMA.FTZ R49, R107, R0, -R4.reuse ;  /* 0x000000006b317223 */ /* 0x100fe20000010804 */
[----:B------:R-:W-:Y:S02]  /*3980*/  FMNMX.FTZ R20, R85, R20, !PT ;  /* 0x0000001455147209 */ /* 0x000fe40007810000 */
[----:B------:R-:W-:Y:S01]  /*3990*/  ISETP.GT.AND P4, PT, R10, 0x59, PT ;  /* 0x000000590a00780c */ /* 0x000fe20003f84270 */
[----:B------:R-:W-:Y:S01]  /*39a0*/  MUFU.EX2 R42, R42 ;  /* 0x0000002a002a7308 */ /* 0x000fe20000000800 */
[----:B------:R-:W-:Y:S01]  /*39b0*/  FSEL R61, R52, -INF , P3 ;  /* 0xff800000343d7808 */ /* 0x000fe20001800000 */
[----:B------:R-:W-:Y:S01]  /*39c0*/  FFMA.FTZ R52, R27, R0, -R4 ;  /* 0x000000001b347223 */ /* 0x000fe20000010804 */
        /* <DEDUP_REMOVED lines=17> */
[--C-:B------:R-:W-:Y:S01]  /*3ae0*/  FFMA.FTZ R44, R43, R0, -R4.reuse ;  /* 0x000000002b2c7223 */ /* 0x100fe20000010804 */
[----:B------:R-:W-:Y:S02]  /*3af0*/  FMNMX.FTZ R20, R101, R20, !PT ;  /* 0x0000001465147209 */ /* 0x000fe40007810000 */
[----:B------:R-:W-:Y:S01]  /*3b00*/  FSEL R109, R45, -INF , P4 ;  /* 0xff8000002d6d7808 */ /* 0x000fe20002000000 */
[-CC-:B------:R-:W-:Y:S01]  /*3b10*/  FFMA.FTZ R45, R15, R0.reuse, -R4.reuse ;  /* 0x000000000f2d7223 */ /* 0x180fe20000010804 */
[C---:B------:R-:W-:Y:S01]  /*3b20*/  ISETP.GT.AND P3, PT, R10.reuse, 0x70, PT ;  /* 0x000000700a00780c */ /* 0x040fe20003f64270 */
[----:B------:R-:W-:Y:S01]  /*3b30*/  FFMA.FTZ R15, R21, R0, -R4 ;  /* 0x00000000150f7223 */ /* 0x000fe20000010804 */
[----:B------:R-:W-:Y:S01]  /*3b40*/  FMNMX.FTZ R20, R107, R20, !PT ;  /* 0x000000146b147209 */ /* 0x000fe20007810000 */
[----:B------:R-:W-:Y:S01]  /*3b50*/  MUFU.EX2 R40, R40 ;  /* 0x0000002800287308 */ /* 0x000fe20000000800 */
[----:B------:R-:W-:-:S02]  /*3b60*/  ISETP.GT.AND P4, PT, R10, 0x71, PT ;  /* 0x000000710a00780c */ /* 0x000fc40003f84270 */
[----:B------:R-:W-:Y:S01]  /*3b70*/  FSEL R117, R32, -INF , P3 ;  /* 0xff80000020757808 */ /* 0x000fe20001800000 */
[--C-:B------:R-:W-:Y:S01]  /*3b80*/  FFMA.FTZ R32, R63, R0, -R4.reuse ;  /* 0x000000003f207223 */ /* 0x100fe20000010804 */
[----:B------:R-:W-:Y:S02]  /*3b90*/  FMNMX.FTZ R20, R109, R20, !PT ;  /* 0x000000146d147209 */ /* 0x000fe40007810000 */
[C---:B------:R-:W-:Y:S01]  /*3ba0*/  ISETP.GT.AND P3, PT, R10.reuse, 0x78, PT ;  /* 0x000000780a00780c */ /* 0x040fe20003f64270 */
[----:B------:R-:W-:Y:S01]  /*3bb0*/  MUFU.EX2 R41, R41 ;  /* 0x0000002900297308 */ /* 0x000fe20000000800 */
[----:B------:R-:W-:Y:S01]  /*3bc0*/  FSEL R137, R33, -INF , P4 ;  /* 0xff80000021897808 */ /* 0x000fe20002000000 */
[----:B------:R-:W-:Y:S01]  /*3bd0*/  FFMA.FTZ R33, R59, R0, -R4 ;  /* 0x000000003b217223 */ /* 0x000fe20000010804 */
[----:B------:R-:W-:Y:S02]  /*3be0*/  FMNMX.FTZ R20, R117, R20, !PT ;  /* 0x0000001475147209 */ /* 0x000fe40007810000 */
[----:B------:R-:W-:-:S02]  /*3bf0*/  ISETP.GT.AND P4, PT, R10, 0x79, PT ;  /* 0x000000790a00780c */ /* 0x000fc40003f84270 */
[----:B------:R-:W-:Y:S01]  /*3c00*/  FSEL R139, R36, -INF , P3 ;  /* 0xff800000248b7808 */ /* 0x000fe20001800000 */
[--C-:B------:R-:W-:Y:S01]  /*3c10*/  FFMA.FTZ R36, R35, R0, -R4.reuse ;  /* 0x0000000023247223 */ /* 0x100fe20000010804 */
[----:B------:R-:W-:Y:S01]  /*3c20*/  FMNMX.FTZ R20, R137, R20, !PT ;  /* 0x0000001489147209 */ /* 0x000fe20007810000 */
[-CC-:B------:R-:W-:Y:S01]  /*3c30*/  FFMA.FTZ R35, R71, R0.reuse, -R4.reuse ;  /* 0x0000000047237223 */ /* 0x180fe20000010804 */
[----:B------:R-:W-:Y:S01]  /*3c40*/  FSEL R63, R37, -INF , P4 ;  /* 0xff800000253f7808 */ /* 0x000fe20002000000 */
[----:B------:R-:W-:Y:S01]  /*3c50*/  FFMA.FTZ R37, R13, R0, -R4 ;  /* 0x000000000d257223 */ /* 0x000fe20000010804 */
[C---:B------:R-:W-:Y:S01]  /*3c60*/  ISETP.GT.AND P3, PT, R10.reuse, 0x80, PT ;  /* 0x000000800a00780c */ /* 0x040fe20003f64270 */
[----:B------:R-:W-:Y:S01]  /*3c70*/  MUFU.EX2 R11, R11 ;  /* 0x0000000b000b7308 */ /* 0x000fe20000000800 */
[----:B------:R-:W-:Y:S02]  /*3c80*/  FMNMX.FTZ R20, R139, R20, !PT ;  /* 0x000000148b147209 */ /* 0x000fe40007810000 */
[----:B------:R-:W-:-:S02]  /*3c90*/  ISETP.GT.AND P4, PT, R10, 0x81, PT ;  /* 0x000000810a00780c */ /* 0x000fc40003f84270 */
[----:B------:R-:W-:Y:S02]  /*3ca0*/  FSEL R141, R24, -INF , P3 ;  /* 0xff800000188d7808 */ /* 0x000fe40001800000 */
[----:B------:R-:W-:Y:S01]  /*3cb0*/  FMNMX.FTZ R20, R63, R20, !PT ;  /* 0x000000143f147209 */ /* 0x000fe20007810000 */
[----:B------:R-:W-:Y:S01]  /*3cc0*/  MUFU.EX2 R32, R32 ;  /* 0x0000002000207308 */ /* 0x000fe20000000800 */
[C---:B------:R-:W-:Y:S02]  /*3cd0*/  ISETP.GT.AND P3, PT, R10.reuse, 0x88, PT ;  /* 0x000000880a00780c */ /* 0x040fe40003f64270 */
[----:B------:R-:W-:Y:S02]  /*3ce0*/  FSEL R25, R25, -INF , P4 ;  /* 0xff80000019197808 */ /* 0x000fe40002000000 */
[----:B------:R-:W-:Y:S02]  /*3cf0*/  FMNMX.FTZ R20, R141, R20, !PT ;  /* 0x000000148d147209 */ /* 0x000fe40007810000 */
[----:B------:R-:W-:Y:S01]  /*3d00*/  ISETP.GT.AND P4, PT, R10, 0x89, PT ;  /* 0x000000890a00780c */ /* 0x000fe20003f84270 */
[----:B------:R-:W-:Y:S01]  /*3d10*/  MUFU.EX2 R37, R37 ;  /* 0x0000002500257308 */ /* 0x000fe20000000800 */
[----:B------:R-:W-:-:S02]  /*3d20*/  FSEL R143, R28, -INF , P3 ;  /* 0xff8000001c8f7808 */ /* 0x000fc40001800000 */
[----:B------:R-:W-:Y:S02]  /*3d30*/  FMNMX.FTZ R20, R25, R20, !PT ;  /* 0x0000001419147209 */ /* 0x000fe40007810000 */
[----:B------:R-:W-:Y:S02]  /*3d40*/  FSEL R29, R29, -INF , P4 ;  /* 0xff8000001d1d7808 */ /* 0x000fe40002000000 */
[----:B------:R-:W-:Y:S01]  /*3d50*/  FMNMX.FTZ R20, R143, R20, !PT ;  /* 0x000000148f147209 */ /* 0x000fe20007810000 */
[----:B------:R-:W-:Y:S03]  /*3d60*/  MUFU.EX2 R54, R54 ;  /* 0x0000003600367308 */ /* 0x000fe60000000800 */
[----:B------:R-:W-:-:S05]  /*3d70*/  FMNMX.FTZ R20, R29, R20, !PT ;  /* 0x000000141d147209 */ /* 0x000fca0007810000 */
[----:B------:R-:W2:Y:S01]  /*3d80*/  SHFL.BFLY PT, R13, R20, 0x2, 0x1f ;  /* 0x0c401f00140d7f89 */ /* 0x000ea200000e0000 */
[----:B------:R-:W-:Y:S08]  /*3d90*/  MUFU.EX2 R45, R45 ;  /* 0x0000002d002d7308 */ /* 0x000ff00000000800 */
        /* <DEDUP_REMOVED lines=9> */
[----:B--2---:R-:W-:-:S02]  /*3e30*/  FMNMX.FTZ R10, R21, R10, !PT ;  /* 0x0000000a150a7209 */ /* 0x004fc40007810000 */
[----:B------:R-:W-:Y:S02]  /*3e40*/  LEA.HI R21, R23, R22, RZ, 0x4 ;  /* 0x0000001617157211 */ /* 0x000fe400078f20ff */
[C---:B------:R-:W-:Y:S01]  /*3e50*/  FSETP.NEU.FTZ.AND P3, PT, R10.reuse, -INF , PT ;  /* 0xff8000000a00780b */ /* 0x040fe20003f7d000 */
[----:B------:R-:W-:Y:S01]  /*3e60*/  FMUL.FTZ R24, R10, R0 ;  /* 0x000000000a187220 */ /* 0x000fe20000410000 */
[----:B------:R-:W-:Y:S01]  /*3e70*/  LOP3.LUT R59, R21, 0xfffffff0, RZ, 0xc0, !PT ;  /* 0xfffffff0153b7812 */ /* 0x000fe200078ec0ff */
[----:B------:R-:W-:Y:S03]  /*3e80*/  MUFU.EX2 R36, R36 ;  /* 0x0000002400247308 */ /* 0x000fe60000000800 */
[----:B------:R-:W-:Y:S01]  /*3e90*/  FSEL R24, R24, RZ, P3 ;  /* 0x000000ff18187208 */ /* 0x000fe20001800000 */
[----:B------:R-:W-:Y:S01]  /*3ea0*/  IMAD.IADD R70, R22, 0x1, -R59 ;  /* 0x0000000116467824 */ /* 0x000fe200078e0a3b */
[----:B------:R-:W-:-:S02]  /*3eb0*/  LEA.HI R22, R23, R22, RZ, 0x5 ;  /* 0x0000001617167211 */ /* 0x000fc400078f28ff */
[----:B------:R-:W-:Y:S01]  /*3ec0*/  SHF.R.S32.HI R23, RZ, 0x4, R21 ;  /* 0x00000004ff177819 */ /* 0x000fe20000011415 */
[-C--:B------:R-:W-:Y:S01]  /*3ed0*/  FFMA.FTZ R20, R91, R0.reuse, -R24 ;  /* 0x000000005b147223 */ /* 0x080fe20000010818 */
[----:B------:R-:W-:Y:S01]  /*3ee0*/  SHF.R.S32.HI R71, RZ, 0x1f, R70 ;  /* 0x0000001fff477819 */ /* 0x000fe20000011446 */
[----:B------:R-:W-:Y:S02]  /*3ef0*/  IMAD.SHL.U32 R22, R22, 0x8, RZ ;  /* 0x0000000816167824 */ /* 0x000fe400078e00ff */
[-CC-:B------:R-:W-:Y:S01]  /*3f00*/  FFMA.FTZ R27, R89, R0.reuse, -R24.reuse ;  /* 0x00000000591b7223 */ /* 0x180fe20000010818 */
[--C-:B------:R-:W-:Y:S01]  /*3f10*/  FFMA.FTZ R4, R95, R0, -R24.reuse ;  /* 0x000000005f047223 */ /* 0x100fe20000010818 */
[CC--:B------:R-:W-:Y:S01]  /*3f20*/  LEA.HI R72, R71.reuse, R70.reuse, RZ, 0x2 ;  /* 0x0000004647487211 */ /* 0x0c0fe200078f10ff */
[----:B------:R-:W-:Y:S01]  /*3f30*/  MUFU.EX2 R20, R20 ;  /* 0x0000001400147308 */ /* 0x000fe20000000800 */
[----:B------:R-:W-:Y:S01]  /*3f40*/  LEA.HI R71, R71, R70, RZ, 0x3 ;  /* 0x0000004647477211 */ /* 0x000fe200078f18ff */
[----:B------:R-:W-:Y:S01]  /*3f50*/  IMAD.SHL.U32 R23, R23, 0x8, RZ ;  /* 0x0000000817177824 */ /* 0x000fe200078e00ff */
[----:B------:R-:W-:Y:S01]  /*3f60*/  LOP3.LUT R75, R72, 0x7fffffc, RZ, 0xc0, !PT ;  /* 0x07fffffc484b7812 */ /* 0x000fe200078ec0ff */
[----:B------:R-:W-:Y:S01]  /*3f70*/  FFMA.FTZ R31, R93, R0, -R24 ;  /* 0x000000005d1f7223 */ /* 0x000fe20000010818 */
[----:B------:R-:W-:Y:S01]  /*3f80*/  SHF.R.S32.HI R72, RZ, 0x2, R72 ;  /* 0x00000002ff487819 */ /* 0x000fe20000011448 */
[----:B------:R-:W-:Y:S01]  /*3f90*/  IMAD.SHL.U32 R21, R71, 0x10, RZ ;  /* 0x0000001047157824 */ /* 0x000fe200078e00ff */
[----:B------:R-:W-:Y:S01]  /*3fa0*/  LOP3.LUT R22, R22, 0x7fffff00, RZ, 0xc0, !PT ;  /* 0x7fffff0016167812 */ /* 0x000fe200078ec0ff */
[----:B------:R-:W2:Y:S01]  /*3fb0*/  MUFU.EX2 R27, R27 ;  /* 0x0000001b001b7308 */ /* 0x000ea20000000800 */
[----:B------:R-:W-:-:S02]  /*3fc0*/  IMAD.IADD R74, R70, 0x1, -R75 ;  /* 0x00000001464a7824 */ /* 0x000fc400078e0a4b */
[-CC-:B------:R-:W-:Y:S01]  /*3fd0*/  FFMA.FTZ R28, R97, R0.reuse, -R24.reuse ;  /* 0x00000000611c7223 */ /* 0x180fe20000010818 */
[----:B------:R-:W-:Y:S01]  /*3fe0*/  IMAD.SHL.U32 R72, R72, 0x40, RZ ;  /* 0x0000004048487824 */ /* 0x000fe200078e00ff */
[----:B------:R-:W-:Y:S01]  /*3ff0*/  LOP3.LUT R21, R21, 0x7fffff80, RZ, 0xc0, !PT ;  /* 0x7fffff8015157812 */ /* 0x000fe200078ec0ff */
[----:B------:R-:W-:Y:S02]  /*4000*/  IMAD.U32 R75, RZ, RZ, UR56 ;  /* 0x00000038ff4b7e24 */ /* 0x000fe4000f8e00ff */
[----:B-1----:R-:W-:Y:S01]  /*4010*/  FADD.FTZ R89, R8, R79 ;  /* 0x0000004f08597221 */ /* 0x002fe20000010000 */
[-CC-:B------:R-:W-:Y:S01]  /*4020*/  FFMA.FTZ R43, R111, R0.reuse, -R24.reuse ;  /* 0x000000006f2b7223 */ /* 0x180fe20000010818 */
[----:B------:R-:W-:Y:S01]  /*4030*/  LOP3.LUT R72, R72, 0x40, RZ, 0xc0, !PT ;  /* 0x0000004048487812 */ /* 0x000fe200078ec0ff */
[----:B------:R-:W-:Y:S01]  /*4040*/  IMAD.IADD R21, R22, 0x1, R21 ;  /* 0x0000000116157824 */ /* 0x000fe200078e0215 */
[----:B------:R-:W1:Y:S01]  /*4050*/  MUFU.EX2 R4, R4 ;  /* 0x0000000400047308 */ /* 0x000e620000000800 */
[----:B------:R-:W-:Y:S01]  /*4060*/  FFMA.FTZ R51, R113, R0, -R24 ;  /* 0x0000000071337223 */ /* 0x000fe20000010818 */
[----:B------:R-:W-:Y:S01]  /*4070*/  LOP3.LUT R23, R72, 0x8, R23, 0xf8, !PT ;  /* 0x0000000848177812 */ /* 0x000fe200078ef817 */
[----:B------:R-:W-:Y:S01]  /*4080*/  IMAD R74, R74, 0x10, R21 ;  /* 0x000000104a4a7824 */ /* 0x000fe200078e0215 */
[----:B------:R-:W-:Y:S01]  /*4090*/  SHF.R.U32.HI R22, RZ, 0x3, R72 ;  /* 0x00000003ff167819 */ /* 0x000fe20000011648 */
[----:B------:R-:W-:-:S02]  /*40a0*/  @!P1 VIADD R21, R75, 0x31c40 ;  /* 0x00031c404b159836 */ /* 0x000fc40000000000 */
[-CC-:B------:R-:W-:Y:S01]  /*40b0*/  FFMA.FTZ R62, R115, R0.reuse, -R24.reuse ;  /* 0x00000000733e7223 */ /* 0x180fe20000010818 */
[--C-:B------:R-:W-:Y:S01]  /*40c0*/  FFMA.FTZ R55, R119, R0, -R24.reuse ;  /* 0x0000000077377223 */ /* 0x100fe20000010818 */
[----:B------:R-:W3:Y:S01]  /*40d0*/  MUFU.EX2 R31, R31 ;  /* 0x0000001f001f7308 */ /* 0x000ee20000000800 */
[----:B------:R-:W-:Y:S01]  /*40e0*/  LOP3.LUT R23, R23, R22, RZ, 0x3c, !PT ;  /* 0x0000001617177212 */ /* 0x000fe200078e3cff */
[-CC-:B------:R-:W-:Y:S01]  /*40f0*/  FFMA.FTZ R64, R121, R0.reuse, -R24.reuse ;  /* 0x0000000079407223 */ /* 0x180fe20000010818 */
[----:B------:R-:W-:Y:S01]  /*4100*/  @!P1 PRMT R21, RZ, 0x654, R21 ;  /* 0x00000654ff159816 */ /* 0x000fe20000000015 */
[-CC-:B------:R-:W-:Y:S01]  /*4110*/  FFMA.FTZ R67, R123, R0.reuse, -R24.reuse ;  /* 0x000000007b437223 */ /* 0x180fe20000010818 */
[--C-:B------:R-:W-:Y:S01]  /*4120*/  FFMA.FTZ R68, R127, R0, -R24.reuse ;  /* 0x000000007f447223 */ /* 0x100fe20000010818 */
[----:B------:R-:W-:Y:S02]  /*4130*/  IMAD.IADD R76, R74, 0x1, R23 ;  /* 0x000000014a4c7824 */ /* 0x000fe400078e0217 */
[----:B0-----:R-:W-:Y:S01]  /*4140*/  FADD.FTZ R74, R14, R89 ;  /* 0x000000590e4a7221 */ /* 0x001fe20000010000 */
[----:B------:R-:W0:Y:S01]  /*4150*/  MUFU.EX2 R28, R28 ;  /* 0x0000001c001c7308 */ /* 0x000e220000000800 */
[----:B------:R4:W-:Y:S01]  /*4160*/  @!P1 SYNCS.ARRIVE.TRANS64.RED.A1T0 RZ, [R21+URZ], RZ ;  /* 0x000000ff15ff99a7 */ /* 0x0009e2000810043f */
[----:B--2---:R-:W-:Y:S01]  /*4170*/  FADD.FTZ R23, R20, R27 ;  /* 0x0000001b14177221 */ /* 0x004fe20000010000 */
[----:B------:R-:W-:Y:S01]  /*4180*/  F2FP.BF16.F32.PACK_AB R20, R27, R20 ;  /* 0x000000141b14723e */ /* 0x000fe200000010ff */
[-CC-:B------:R-:W-:Y:S01]  /*4190*/  FFMA.FTZ R27, R53, R0.reuse, -R24.reuse ;  /* 0x00000000351b7223 */ /* 0x180fe20000010818 */
[-CC-:B------:R-:W-:Y:S01]  /*41a0*/  FFMA.FTZ R47, R129, R0.reuse, -R24.reuse ;  /* 0x00000000812f7223 */ /* 0x180fe20000010818 */
[----:B-1----:R-:W-:Y:S01]  /*41b0*/  FADD.FTZ R22, R4, R23 ;  /* 0x0000001704167221 */ /* 0x002fe20000010000 */
[--C-:B------:R-:W-:Y:S01]  /*41c0*/  FFMA.FTZ R53, R77, R0, -R24.reuse ;  /* 0x000000004d357223 */ /* 0x100fe20000010818 */
[----:B------:R-:W1:Y:S01]  /*41d0*/  MUFU.EX2 R43, R43 ;  /* 0x0000002b002b7308 */ /* 0x000e620000000800 */
[----:B----4-:R-:W-:Y:S01]  /*41e0*/  F2FP.BF16.F32.PACK_AB R21, R79, R8 ;  /* 0x000000084f15723e */ /* 0x010fe200000010ff */
[----:B------:R-:W-:Y:S01]  /*41f0*/  FFMA.FTZ R8, R85, R0, -R24 ;  /* 0x0000000055087223 */ /* 0x000fe20000010818 */
[----:B------:R-:W-:Y:S01]  /*4200*/  FADD.FTZ R85, R83, R74 ;  /* 0x0000004a53557221 */ /* 0x000fe20000010000 */
[C---:B---3--:R-:W-:Y:S01]  /*4210*/  FADD.FTZ R79, R31.reuse, R22 ;  /* 0x000000161f4f7221 */ /* 0x048fe20000010000 */
[----:B------:R-:W-:Y:S01]  /*4220*/  F2FP.BF16.F32.PACK_AB R22, R31, R4 ;  /* 0x000000041f16723e */ /* 0x000fe200000010ff */
[-CC-:B------:R-:W-:Y:S01]  /*4230*/  FFMA.FTZ R60, R133, R0.reuse, -R24.reuse ;  /* 0x00000000853c7223 */ /* 0x180fe20000010818 */
[----:B------:R-:W-:Y:S01]  /*4240*/  FADD.FTZ R74, R26, R85 ;  /* 0x000000551a4a7221 */ /* 0x000fe20000010000 */
[----:B------:R-:W2:Y:S01]  /*4250*/  MUFU.EX2 R51, R51 ;  /* 0x0000003300337308 */ /* 0x000ea20000000800 */
[----:B------:R-:W-:Y:S01]  /*4260*/  LEA R4, R76, UR56, 0x1 ;  /* 0x000000384c047c11 */ /* 0x000fe2000f8e08ff */
[----:B------:R-:W-:Y:S01]  /*4270*/  FFMA.FTZ R59, R125, R0, -R24 ;  /* 0x000000007d3b7223 */ /* 0x000fe20000010818 */
[----:B------:R-:W-:Y:S01]  /*4280*/  FADD.FTZ R31, R87, R74 ;  /* 0x0000004a571f7221 */ /* 0x000fe20000010000 */
[----:B0-----:R-:W-:Y:S01]  /*4290*/  FADD.FTZ R74, R28, R79 ;  /* 0x0000004f1c4a7221 */ /* 0x001fe20000010000 */
[----:B------:R-:W-:Y:S01]  /*42a0*/  F2FP.BF16.F32.PACK_AB R23, R83, R14 ;  /* 0x0000000e5317723e */ /* 0x000fe200000010ff */
[-C--:B------:R-:W-:Y:S01]  /*42b0*/  FFMA.FTZ R66, R131, R0.reuse, -R24 ;  /* 0x0000000083427223 */ /* 0x080fe20000010818 */
[----:B------:R-:W-:Y:S01]  /*42c0*/  FADD.FTZ R76, R30, R31 ;  /* 0x0000001f1e4c7221 */ /* 0x000fe20000010000 */
[----:B------:R-:W0:Y:S01]  /*42d0*/  MUFU.EX2 R62, R62 ;  /* 0x0000003e003e7308 */ /* 0x000e220000000800 */
[----:B-1----:R-:W-:Y:S01]  /*42e0*/  FADD.FTZ R74, R43, R74 ;  /* 0x0000004a2b4a7221 */ /* 0x002fe20000010000 */
[-C--:B------:R-:W-:Y:S01]  /*42f0*/  FFMA.FTZ R70, R135, R0.reuse, -R24 ;  /* 0x0000000087467223 */ /* 0x080fe20000010818 */
[----:B------:R-:W-:Y:S01]  /*4300*/  FADD.FTZ R31, R81, R76 ;  /* 0x0000004c511f7221 */ /* 0x000fe20000010000 */
[-CC-:B------:R-:W-:Y:S01]  /*4310*/  FFMA.FTZ R71, R105, R0.reuse, -R24.reuse ;  /* 0x0000000069477223 */ /* 0x180fe20000010818 */
[-CC-:B------:R-:W-:Y:S01]  /*4320*/  FFMA.FTZ R103, R103, R0.reuse, -R24.reuse ;  /* 0x0000000067677223 */ /* 0x180fe20000010818 */
[-C--:B------:R-:W-:Y:S01]  /*4330*/  FFMA.FTZ R75, R99, R0.reuse, -R24 ;  /* 0x00000000634b7223 */ /* 0x080fe20000010818 */
[----:B------:R-:W-:Y:S01]  /*4340*/  FADD.FTZ R76, R34, R31 ;  /* 0x0000001f224c7221 */ /* 0x000fe20000010000 */
[----:B------:R-:W1:Y:S01]  /*4350*/  MUFU.EX2 R55, R55 ;  /* 0x0000003700377308 */ /* 0x000e620000000800 */
[----:B--2---:R-:W-:Y:S01]  /*4360*/  FADD.FTZ R31, R51, R74 ;  /* 0x0000004a331f7221 */ /* 0x004fe20000010000 */
[-C--:B------:R-:W-:Y:S01]  /*4370*/  FFMA.FTZ R69, R69, R0.reuse, -R24 ;  /* 0x0000000045457223 */ /* 0x080fe20000010818 */
[----:B------:R-:W-:Y:S01]  /*4380*/  FADD.FTZ R77, R73, R76 ;  /* 0x0000004c494d7221 */ /* 0x000fe20000010000 */
[-CC-:B------:R-:W-:Y:S01]  /*4390*/  FFMA.FTZ R76, R63, R0.reuse, -R24.reuse ;  /* 0x000000003f4c7223 */ /* 0x180fe20000010818 */
[-CC-:B------:R-:W-:Y:S01]  /*43a0*/  FFMA.FTZ R14, R61, R0.reuse, -R24.reuse ;  /* 0x000000003d0e7223 */ /* 0x180fe20000010818 */
[-CC-:B------:R-:W-:Y:S01]  /*43b0*/  FFMA.FTZ R101, R101, R0.reuse, -R24.reuse ;  /* 0x0000000065657223 */ /* 0x180fe20000010818 */
[----:B------:R-:W-:Y:S01]  /*43c0*/  FADD.FTZ R78, R38, R77 ;  /* 0x0000004d264e7221 */ /* 0x000fe20000010000 */
[----:B------:R-:W2:Y:S01]  /*43d0*/  MUFU.EX2 R64, R64 ;  /* 0x0000004000407308 */ /* 0x000ea20000000800 */
[----:B0-----:R-:W-:Y:S01]  /*43e0*/  FADD.FTZ R74, R62, R31 ;  /* 0x0000001f3e4a7221 */ /* 0x001fe20000010000 */
[-CC-:B------:R-:W-:Y:S01]  /*43f0*/  FFMA.FTZ R77, R25, R0.reuse, -R24.reuse ;  /* 0x00000000194d7223 */ /* 0x180fe20000010818 */
[-CC-:B------:R-:W-:Y:S01]  /*4400*/  FFMA.FTZ R107, R107, R0.reuse, -R24.reuse ;  /* 0x000000006b6b7223 */ /* 0x180fe20000010818 */
[-CC-:B------:R-:W-:Y:S01]  /*4410*/  FFMA.FTZ R109, R109, R0.reuse, -R24.reuse ;  /* 0x000000006d6d7223 */ /* 0x180fe20000010818 */
[-CC-:B------:R-:W-:Y:S01]  /*4420*/  FFMA.FTZ R117, R117, R0.reuse, -R24.reuse ;  /* 0x0000000075757223 */ /* 0x180fe20000010818 */
[-CC-:B------:R-:W-:Y:S01]  /*4430*/  FFMA.FTZ R137, R137, R0.reuse, -R24.reuse ;  /* 0x0000000089897223 */ /* 0x180fe20000010818 */
[-C--:B------:R-:W-:Y:S01]  /*4440*/  FFMA.FTZ R139, R139, R0.reuse, -R24 ;  /* 0x000000008b8b7223 */ /* 0x080fe20000010818 */
[----:B------:R-:W0:Y:S01]  /*4450*/  MUFU.EX2 R67, R67 ;  /* 0x0000004300437308 */ /* 0x000e220000000800 */
[----:B-1----:R-:W-:Y:S01]  /*4460*/  FADD.FTZ R25, R55, R74 ;  /* 0x0000004a37197221 */ /* 0x002fe20000010000 */
[-C--:B------:R-:W-:Y:S01]  /*4470*/  FFMA.FTZ R141, R141, R0.reuse, -R24 ;  /* 0x000000008d8d7223 */ /* 0x080fe20000010818 */
[----:B------:R-:W-:Y:S01]  /*4480*/  FADD.FTZ R31, R65, R78 ;  /* 0x0000004e411f7221 */ /* 0x000fe20000010000 */
[-CC-:B------:R-:W-:Y:S01]  /*4490*/  FFMA.FTZ R143, R143, R0.reuse, -R24.reuse ;  /* 0x000000008f8f7223 */ /* 0x180fe20000010818 */
[----:B------:R-:W-:Y:S01]  /*44a0*/  FFMA.FTZ R63, R29, R0, -R24 ;  /* 0x000000001d3f7223 */ /* 0x000fe20000010818 */
[----:B------:R1:W-:Y:S01]  /*44b0*/  STSM.16.M88.4 [R4+0x24300], R20 ;  /* 0x0243001404007844 */ /* 0x0003e20000000200 */
[----:B------:R-:W-:Y:S01]  /*44c0*/  FADD.FTZ R78, R42, R31 ;  /* 0x0000001f2a4e7221 */ /* 0x000fe20000010000 */
[----:B------:R-:W3:Y:S01]  /*44d0*/  MUFU.EX2 R68, R68 ;  /* 0x0000004400447308 */ /* 0x000ee20000000800 */
[----:B--2---:R-:W-:Y:S01]  /*44e0*/  FADD.FTZ R24, R64, R25 ;  /* 0x0000001940187221 */ /* 0x004fe20000010000 */
[----:B------:R-:W-:Y:S01]  /*44f0*/  F2FP.BF16.F32.PACK_AB R25, R87, R26 ;  /* 0x0000001a5719723e */ /* 0x000fe200000010ff */
[----:B------:R-:W-:-:S04]  /*4500*/  FADD.FTZ R31, R57, R78 ;  /* 0x0000004e391f7221 */ /* 0x000fc80000010000 */
[----:B------:R-:W-:Y:S01]  /*4510*/  FADD.FTZ R26, R46, R31 ;  /* 0x0000001f2e1a7221 */ /* 0x000fe20000010000 */
[----:B------:R-:W2:Y:S01]  /*4520*/  MUFU.EX2 R47, R47 ;  /* 0x0000002f002f7308 */ /* 0x000ea20000000800 */
[----:B0-----:R-:W-:Y:S01]  /*4530*/  FADD.FTZ R29, R67, R24 ;  /* 0x00000018431d7221 */ /* 0x001fe20000010000 */
[----:B------:R-:W-:Y:S01]  /*4540*/  F2FP.BF16.F32.PACK_AB R31, R65, R38 ;  /* 0x00000026411f723e */ /* 0x000fe200000010ff */
[----:B-1----:R-:W-:Y:S01]  /*4550*/  FADD.FTZ R21, R49, R26 ;  /* 0x0000001a31157221 */ /* 0x002fe20000010000 */
[----:B------:R-:W-:-:S04]  /*4560*/  F2FP.BF16.F32.PACK_AB R26, R62, R51 ;  /* 0x000000333e1a723e */ /* 0x000fc800000010ff */
[----:B------:R-:W0:Y:S01]  /*4570*/  MUFU.EX2 R60, R60 ;  /* 0x0000003c003c7308 */ /* 0x000e220000000800 */
[----:B---3--:R-:W-:Y:S01]  /*4580*/  FADD.FTZ R24, R68, R29 ;  /* 0x0000001d44187221 */ /* 0x008fe20000010000 */
[----:B------:R-:W-:Y:S01]  /*4590*/  F2FP.BF16.F32.PACK_AB R29, R73, R34 ;  /* 0x00000022491d723e */ /* 0x000fe200000010ff */
[----:B------:R-:W-:-:S04]  /*45a0*/  FADD.FTZ R22, R40, R21 ;  /* 0x0000001528167221 */ /* 0x000fc80000010000 */
[----:B------:R-:W-:Y:S01]  /*45b0*/  FADD.FTZ R22, R41, R22 ;  /* 0x0000001629167221 */ /* 0x000fe20000010000 */
[----:B------:R-:W1:Y:S01]  /*45c0*/  MUFU.EX2 R59, R59 ;  /* 0x0000003b003b7308 */ /* 0x000e620000000800 */
[----:B--2---:R-:W-:Y:S01]  /*45d0*/  FADD.FTZ R73, R47, R24 ;  /* 0x000000182f497221 */ /* 0x004fe20000010000 */
[----:B------:R-:W-:Y:S01]  /*45e0*/  F2FP.BF16.F32.PACK_AB R24, R43, R28 ;  /* 0x0000001c2b18723e */ /* 0x000fe200000010ff */
[----:B------:R-:W-:Y:S01]  /*45f0*/  FADD.FTZ R23, R11, R22 ;  /* 0x000000160b177221 */ /* 0x000fe20000010000 */
[----:B------:R-:W-:Y:S02]  /*4600*/  F2FP.BF16.F32.PACK_AB R28, R64, R55 ;  /* 0x00000037401c723e */ /* 0x000fe400000010ff */
[----:B------:R-:W-:Y:S01]  /*4610*/  CS2R R64, SRZ ;  /* 0x0000000000407805 */ /* 0x000fe2000001ff00 */
[----:B------:R-:W-:Y:S01]  /*4620*/  FADD.FTZ R22, R32, R23 ;  /* 0x0000001720167221 */ /* 0x000fe20000010000 */
[----:B------:R-:W2:Y:S01]  /*4630*/  MUFU.EX2 R66, R66 ;  /* 0x0000004200427308 */ /* 0x000ea20000000800 */
[----:B0-----:R-:W-:Y:S01]  /*4640*/  FADD.FTZ R20, R60, R73 ;  /* 0x000000493c147221 */ /* 0x001fe20000010000 */
[----:B------:R-:W-:Y:S01]  /*4650*/  F2FP.BF16.F32.PACK_AB R23, R49, R46 ;  /* 0x0000002e3117723e */ /* 0x000fe200000010ff */
[----:B------:R-:W-:Y:S01]  /*4660*/  FADD.FTZ R51, R37, R22 ;  /* 0x0000001625337221 */ /* 0x000fe20000010000 */
[----:B------:R-:W0:Y:S03]  /*4670*/  @P2 LDC R46, c[0x0][0x450] ;  /* 0x00011400ff2e2b82 */ /* 0x000e260000000800 */
[----:B------:R-:W-:Y:S01]  /*4680*/  FADD.FTZ R22, R54, R51 ;  /* 0x0000003336167221 */ /* 0x000fe20000010000 */
[----:B------:R-:W3:Y:S01]  /*4690*/  MUFU.EX2 R70, R70 ;  /* 0x0000004600467308 */ /* 0x000ee20000000800 */
[----:B-1----:R-:W-:-:S07]  /*46a0*/  FADD.FTZ R21, R59, R20 ;  /* 0x000000143b157221 */ /* 0x002fce0000010000 */
[----:B------:R-:W1:Y:S01]  /*46b0*/  MUFU.EX2 R71, R71 ;  /* 0x0000004700477308 */ /* 0x000e620000000800 */
[----:B--2---:R-:W-:-:S07]  /*46c0*/  FADD.FTZ R21, R66, R21 ;  /* 0x0000001542157221 */ /* 0x004fce0000010000 */
[----:B------:R-:W2:Y:S01]  /*46d0*/  MUFU.EX2 R72, R103 ;  /* 0x0000006700487308 */ /* 0x000ea20000000800 */
[----:B---3--:R-:W-:Y:S01]  /*46e0*/  FADD.FTZ R20, R70, R21 ;  /* 0x0000001546147221 */ /* 0x008fe20000010000 */
[----:B------:R-:W-:-:S06]  /*46f0*/  F2FP.BF16.F32.PACK_AB R21, R57, R42 ;  /* 0x0000002a3915723e */ /* 0x000fcc00000010ff */
[----:B------:R-:W3:Y:S01]  /*4700*/  MUFU.EX2 R75, R75 ;  /* 0x0000004b004b7308 */ /* 0x000ee20000000800 */
[----:B-1----:R-:W-:-:S07]  /*4710*/  FADD.FTZ R43, R71, R20 ;  /* 0x00000014472b7221 */ /* 0x002fce0000010000 */
[----:B------:R-:W1:Y:S01]  /*4720*/  MUFU.EX2 R8, R8 ;  /* 0x0000000800087308 */ /* 0x000e620000000800 */
[----:B--2---:R-:W-:Y:S01]  /*4730*/  FADD.FTZ R20, R72, R43 ;  /* 0x0000002b48147221 */ /* 0x004fe20000010000 */
[----:B------:R-:W-:-:S06]  /*4740*/  F2FP.BF16.F32.PACK_AB R43, R48, R33 ;  /* 0x00000021302b723e */ /* 0x000fcc00000010ff */
[----:B------:R-:W2:Y:S08]  /*4750*/  MUFU.EX2 R61, R69 ;  /* 0x00000045003d7308 */ /* 0x000eb00000000800 */
[----:B------:R4:W-:Y:S08]  /*4760*/  MUFU.EX2 R69, R27 ;  /* 0x0000001b00457308 */ /* 0x0009f00000000800 */
[----:B------:R-:W5:Y:S01]  /*4770*/  MUFU.EX2 R14, R14 ;  /* 0x0000000e000e7308 */ /* 0x000f620000000800 */
[----:B----4-:R-:W-:-:S02]  /*4780*/  F2FP.BF16.F32.PACK_AB R27, R81, R30 ;  /* 0x0000001e511b723e */ /* 0x010fc400000010ff */
[----:B------:R-:W-:-:S03]  /*4790*/  F2FP.BF16.F32.PACK_AB R30, R68, R67 ;  /* 0x00000043441e723e */ /* 0x000fc600000010ff */
[----:B------:R4:W-:Y:S02]  /*47a0*/  STSM.16.M88.4 [R4+0x25b00], R24 ;  /* 0x025b001804007844 */ /* 0x0009e40000000200 */
[----:B------:R-:W0:Y:S02]  /*47b0*/  MUFU.EX2 R53, R53 ;  /* 0x0000003500357308 */ /* 0x000e240000000800 */
[----:B------:R1:W-:Y:S06]  /*47c0*/  STSM.16.M88.4 [R4+0x27300], R28 ;  /* 0x0273001c04007844 */ /* 0x0003ec0000000200 */
[----:B------:R-:W0:Y:S01]  /*47d0*/  MUFU.EX2 R74, R101 ;  /* 0x00000065004a7308 */ /* 0x000e220000000800 */
[----:B----4-:R-:W-:Y:S01]  /*47e0*/  F2FP.BF16.F32.PACK_AB R27, R32, R11 ;  /* 0x0000000b201b723e */ /* 0x010fe200000010ff */
[----:B---3--:R-:W-:-:S06]  /*47f0*/  FADD.FTZ R11, R75, R20 ;  /* 0x000000144b0b7221 */ /* 0x008fcc0000010000 */
[----:B------:R-:W3:Y:S01]  /*4800*/  MUFU.EX2 R107, R107 ;  /* 0x0000006b006b7308 */ /* 0x000ee20000000800 */
[----:B------:R-:W-:Y:S01]  /*4810*/  F2FP.BF16.F32.PACK_AB R25, R41, R40 ;  /* 0x000000282919723e */ /* 0x000fe200000010ff */
[----:B-1----:R-:W-:Y:S01]  /*4820*/  FADD.FTZ R31, R45, R22 ;  /* 0x000000162d1f7221 */ /* 0x002fe20000010000 */
[----:B------:R-:W-:Y:S01]  /*4830*/  FADD.FTZ R22, R8, R11 ;  /* 0x0000000b08167221 */ /* 0x000fe20000010000 */
[C---:B--2---:R-:W-:Y:S01]  /*4840*/  F2FP.BF16.F32.PACK_AB R28, R61.reuse, R8 ;  /* 0x000000083d1c723e */ /* 0x044fe200000010ff */
[----:B------:R-:W1:Y:S01]  /*4850*/  @P2 LDC R40, c[0x0][0x44c] ;  /* 0x00011300ff282b82 */ /* 0x000e620000000800 */
[----:B------:R-:W-:Y:S01]  /*4860*/  FADD.FTZ R32, R56, R31 ;  /* 0x0000001f38207221 */ /* 0x000fe20000010000 */
[----:B------:R-:W-:Y:S01]  /*4870*/  FADD.FTZ R11, R61, R22 ;  /* 0x000000163d0b7221 */ /* 0x000fe20000010000 */
[----:B------:R-:W2:Y:S01]  /*4880*/  MUFU.EX2 R34, R109 ;  /* 0x0000006d00227308 */ /* 0x000ea20000000800 */
[----:B------:R-:W-:Y:S01]  /*4890*/  F2FP.BF16.F32.PACK_AB R29, R54, R37 ;  /* 0x00000025361d723e */ /* 0x000fe200000010ff */
[----:B------:R-:W-:Y:S01]  /*48a0*/  FADD.FTZ R37, R15, R32 ;  /* 0x000000200f257221 */ /* 0x000fe20000010000 */
[----:B-----5:R-:W-:Y:S01]  /*48b0*/  FADD.FTZ R30, R14, R11 ;  /* 0x0000000b0e1e7221 */ /* 0x020fe20000010000 */
[----:B------:R-:W-:-:S02]  /*48c0*/  F2FP.BF16.F32.PACK_AB R41, R44, R15 ;  /* 0x0000000f2c29723e */ /* 0x000fc400000010ff */
[----:B------:R-:W-:Y:S02]  /*48d0*/  CS2R R54, SRZ ;  /* 0x0000000000367805 */ /* 0x000fe4000001ff00 */
[----:B------:R-:W-:Y:S01]  /*48e0*/  F2FP.BF16.F32.PACK_AB R20, R60, R47 ;  /* 0x0000002f3c14723e */ /* 0x000fe200000010ff */
[C---:B------:R-:W-:Y:S01]  /*48f0*/  FADD.FTZ R8, R69.reuse, R30 ;  /* 0x0000001e45087221 */ /* 0x040fe20000010000 */
[----:B------:R-:W4:Y:S01]  /*4900*/  MUFU.EX2 R117, R117 ;  /* 0x0000007500757308 */ /* 0x000f220000000800 */
[----:B------:R-:W-:Y:S02]  /*4910*/  F2FP.BF16.F32.PACK_AB R30, R69, R14 ;  /* 0x0000000e451e723e */ /* 0x000fe400000010ff */
[----:B------:R-:W-:Y:S01]  /*4920*/  CS2R R68, SRZ ;  /* 0x0000000000447805 */ /* 0x000fe2000001ff00 */
[----:B0-----:R-:W-:Y:S01]  /*4930*/  FADD.FTZ R11, R53, R8 ;  /* 0x00000008350b7221 */ /* 0x001fe20000010000 */
[----:B------:R-:W-:Y:S01]  /*4940*/  FADD.FTZ R8, R44, R37 ;  /* 0x000000252c087221 */ /* 0x000fe20000010000 */
[----:B------:R-:W-:-:S02]  /*4950*/  F2FP.BF16.F32.PACK_AB R22, R66, R59 ;  /* 0x0000003b4216723e */ /* 0x000fc400000010ff */
[----:B------:R-:W-:Y:S01]  /*4960*/  CS2R R66, SRZ ;  /* 0x0000000000427805 */ /* 0x000fe2000001ff00 */
[----:B------:R-:W-:Y:S01]  /*4970*/  FADD.FTZ R14, R74, R11 ;  /* 0x0000000b4a0e7221 */ /* 0x000fe20000010000 */
[----:B------:R-:W0:Y:S01]  /*4980*/  MUFU.EX2 R35, R35 ;  /* 0x0000002300237308 */ /* 0x000e220000000800 */
[----:B------:R-:W-:Y:S01]  /*4990*/  FADD.FTZ R37, R33, R8 ;  /* 0x0000000821257221 */ /* 0x000fe20000010000 */
[----:B------:R1:W-:Y:S01]  /*49a0*/  STSM.16.M88.4 [R4+0x28b00], R20 ;  /* 0x028b001404007844 */ /* 0x0003e20000000200 */
[----:B---3--:R-:W-:Y:S01]  /*49b0*/  FADD.FTZ R11, R107, R14 ;  /* 0x0000000e6b0b7221 */ /* 0x008fe20000010000 */
[----:B------:R-:W-:Y:S01]  /*49c0*/  F2FP.BF16.F32.PACK_AB R24, R71, R70 ;  /* 0x000000464718723e */ /* 0x000fe200000010ff */
[----:B------:R-:W-:Y:S01]  /*49d0*/  FADD.FTZ R32, R48, R37 ;  /* 0x0000002530207221 */ /* 0x000fe20000010000 */
[----:B------:R-:W-:Y:S01]  /*49e0*/  F2FP.BF16.F32.PACK_AB R26, R75, R72 ;  /* 0x000000484b1a723e */ /* 0x000fe200000010ff */
[----:B--2---:R-:W-:Y:S01]  /*49f0*/  FADD.FTZ R14, R34, R11 ;  /* 0x0000000b220e7221 */ /* 0x004fe20000010000 */
[----:B------:R-:W2:Y:S01]  /*4a00*/  MUFU.EX2 R38, R137 ;  /* 0x0000008900267308 */ /* 0x000ea20000000800 */
[----:B------:R-:W-:Y:S01]  /*4a10*/  FADD.FTZ R15, R13, R32 ;  /* 0x000000200d0f7221 */ /* 0x000fe20000010000 */
[----:B------:R-:W-:Y:S01]  /*4a20*/  F2FP.BF16.F32.PACK_AB R31, R56, R45 ;  /* 0x0000002d381f723e */ /* 0x000fe200000010ff */
[----:B----4-:R-:W-:Y:S01]  /*4a30*/  FADD.FTZ R11, R117, R14 ;  /* 0x0000000e750b7221 */ /* 0x010fe20000010000 */
[----:B------:R-:W-:Y:S01]  /*4a40*/  F2FP.BF16.F32.PACK_AB R42, R34, R107 ;  /* 0x0000006b222a723e */ /* 0x000fe200000010ff */
[C---:B------:R-:W-:Y:S01]  /*4a50*/  FADD.FTZ R14, R36.reuse, R15 ;  /* 0x0000000f240e7221 */ /* 0x040fe20000010000 */
[----:B------:R-:W-:Y:S01]  /*4a60*/  STSM.16.M88.4 [R4+0x2a300], R24 ;  /* 0x02a3001804007844 */ /* 0x000fe20000000200 */
[----:B------:R-:W-:Y:S01]  /*4a70*/  F2FP.BF16.F32.PACK_AB R33, R36, R13 ;  /* 0x0000000d2421723e */ /* 0x000fe200000010ff */
[----:B------:R-:W3:Y:S01]  /*4a80*/  MUFU.EX2 R139, R139 ;  /* 0x0000008b008b7308 */ /* 0x000ee20000000800 */
[----:B0-----:R-:W-:Y:S01]  /*4a90*/  FADD.FTZ R15, R35, R14 ;  /* 0x0000000e230f7221 */ /* 0x001fe20000010000 */
[----:B-1----:R-:W-:Y:S01]  /*4aa0*/  @P2 IMAD.HI.U32 R21, R17, R40, RZ ;  /* 0x0000002811152227 */ /* 0x002fe200078e00ff */
[----:B------:R-:W-:Y:S01]  /*4ab0*/  F2FP.BF16.F32.PACK_AB R40, R74, R53 ;  /* 0x000000354a28723e */ /* 0x000fe200000010ff */
[----:B------:R0:W-:Y:S01]  /*4ac0*/  STSM.16.M88.4 [R4+0x2bb00], R28 ;  /* 0x02bb001c04007844 */ /* 0x0001e20000000200 */
[----:B------:R-:W-:-:S02]  /*4ad0*/  CS2R R70, SRZ ;  /* 0x0000000000467805 */ /* 0x000fc4000001ff00 */
[----:B------:R-:W-:Y:S02]  /*4ae0*/  CS2R R60, SRZ ;  /* 0x00000000003c7805 */ /* 0x000fe4000001ff00 */
[----:B------:R-:W-:Y:S01]  /*4af0*/  @P2 SHF.R.U32.HI R17, RZ, R46, R21 ;  /* 0x0000002eff112219 */ /* 0x000fe20000011615 */
[----:B------:R-:W1:Y:S01]  /*4b00*/  MUFU.EX2 R76, R76 ;  /* 0x0000004c004c7308 */ /* 0x000e620000000800 */
[C---:B--2---:R-:W-:Y:S01]  /*4b10*/  FADD.FTZ R20, R38.reuse, R11 ;  /* 0x0000000b26147221 */ /* 0x044fe20000010000 */
[----:B------:R-:W-:Y:S01]  /*4b20*/  F2FP.BF16.F32.PACK_AB R32, R38, R117 ;  /* 0x000000752620723e */ /* 0x000fe200000010ff */
[----:B------:R2:W-:Y:S01]  /*4b30*/  STSM.16.M88.4 [R4+0x2d300], R40 ;  /* 0x02d3002804007844 */ /* 0x0005e20000000200 */
[----:B------:R-:W-:Y:S02]  /*4b40*/  IADD3 R17, R17, -R6, R19 ;  /* 0x8000000611117210 */ /* 0x000fe40007ffe013 */
[----:B------:R-:W-:Y:S02]  /*4b50*/  CS2R R56, SRZ ;  /* 0x0000000000387805 */ /* 0x000fe4000001ff00 */
[----:B------:R-:W-:-:S02]  /*4b60*/  CS2R R48, SRZ ;  /* 0x0000000000307805 */ /* 0x000fc4000001ff00 */
[----:B------:R-:W-:Y:S01]  /*4b70*/  CS2R R46, SRZ ;  /* 0x00000000002e7805 */ /* 0x000fe2000001ff00 */
[----:B------:R-:W4:Y:S01]  /*4b80*/  MUFU.EX2 R141, R141 ;  /* 0x0000008d008d7308 */ /* 0x000f220000000800 */
[----:B---3--:R-:W-:Y:S01]  /*4b90*/  FADD.FTZ R11, R139, R20 ;  /* 0x000000148b0b7221 */ /* 0x008fe20000010000 */
[----:B------:R-:W-:Y:S01]  /*4ba0*/  IMAD.HI R17, R17, 0x38e38e39, RZ ;  /* 0x38e38e3911117827 */ /* 0x000fe200078e02ff */
[----:B------:R-:W-:Y:S02]  /*4bb0*/  CS2R R44, SRZ ;  /* 0x00000000002c7805 */ /* 0x000fe4000001ff00 */
[----:B------:R-:W-:Y:S02]  /*4bc0*/  CS2R R36, SRZ ;  /* 0x0000000000247805 */ /* 0x000fe4000001ff00 */
[----:B0-----:R-:W-:Y:S02]  /*4bd0*/  CS2R R30, SRZ ;  /* 0x00000000001e7805 */ /* 0x001fe4000001ff00 */
[----:B------:R-:W-:Y:S01]  /*4be0*/  CS2R R28, SRZ ;  /* 0x00000000001c7805 */ /* 0x000fe2000001ff00 */
[----:B------:R-:W0:Y:S01]  /*4bf0*/  MUFU.EX2 R50, R50 ;  /* 0x0000003200327308 */ /* 0x000e220000000800 */
[C---:B-1----:R-:W-:Y:S01]  /*4c00*/  FADD.FTZ R6, R76.reuse, R11 ;  /* 0x0000000b4c067221 */ /* 0x042fe20000010000 */
[----:B------:R-:W-:-:S02]  /*4c10*/  F2FP.BF16.F32.PACK_AB R34, R76, R139 ;  /* 0x0000008b4c22723e */ /* 0x000fc400000010ff */
[----:B--2---:R-:W-:Y:S02]  /*4c20*/  CS2R R42, SRZ ;  /* 0x00000000002a7805 */ /* 0x004fe4000001ff00 */
[----:B------:R-:W-:Y:S02]  /*4c30*/  CS2R R40, SRZ ;  /* 0x0000000000287805 */ /* 0x000fe4000001ff00 */
[----:B------:R-:W1:Y:S01]  /*4c40*/  MUFU.EX2 R39, R39 ;  /* 0x0000002700277308 */ /* 0x000e620000000800 */
[----:B----4-:R-:W-:-:S07]  /*4c50*/  FADD.FTZ R11, R141, R6 ;  /* 0x000000068d0b7221 */ /* 0x010fce0000010000 */
[----:B------:R-:W2:Y:S01]  /*4c60*/  MUFU.EX2 R52, R52 ;  /* 0x0000003400347308 */ /* 0x000ea20000000800 */
[C---:B0-----:R-:W-:Y:S01]  /*4c70*/  F2FP.BF16.F32.PACK_AB R35, R50.reuse, R35 ;  /* 0x000000233223723e */ /* 0x041fe200000010ff */
[----:B------:R-:W-:Y:S01]  /*4c80*/  FADD.FTZ R20, R50, R15 ;  /* 0x0000000f32147221 */ /* 0x000fe20000010000 */
[----:B------:R-:W-:-:S03]  /*4c90*/  CS2R R50, SRZ ;  /* 0x0000000000327805 */ /* 0x000fc6000001ff00 */
[----:B------:R0:W-:Y:S02]  /*4ca0*/  STSM.16.M88.4 [R4+0x2eb00], R32 ;  /* 0x02eb002004007844 */ /* 0x0001e40000000200 */
[----:B------:R-:W-:Y:S01]  /*4cb0*/  MUFU.EX2 R7, R7 ;  /* 0x0000000700077308 */ /* 0x000fe20000000800 */
[----:B-1----:R-:W-:-:S07]  /*4cc0*/  FADD.FTZ R15, R39, R20 ;  /* 0x00000014270f7221 */ /* 0x002fce0000010000 */
[----:B------:R-:W1:Y:S01]  /*4cd0*/  MUFU.EX2 R58, R58 ;  /* 0x0000003a003a7308 */ /* 0x000e620000000800 */
[C---:B--2---:R-:W-:Y:S01]  /*4ce0*/  F2FP.BF16.F32.PACK_AB R25, R52.reuse, R39 ;  /* 0x000000273419723e */ /* 0x044fe200000010ff */
[----:B------:R-:W-:Y:S01]  /*4cf0*/  FADD.FTZ R20, R52, R15 ;  /* 0x0000000f34147221 */ /* 0x000fe20000010000 */
[----:B------:R-:W-:Y:S02]  /*4d00*/  CS2R R52, SRZ ;  /* 0x0000000000347805 */ /* 0x000fe4000001ff00 */
[----:B------:R-:W-:Y:S02]  /*4d10*/  CS2R R38, SRZ ;  /* 0x0000000000267805 */ /* 0x000fe4000001ff00 */
[----:B0-----:R-:W-:Y:S02]  /*4d20*/  CS2R R34, SRZ ;  /* 0x0000000000227805 */ /* 0x001fe4000001ff00 */
[----:B------:R-:W-:Y:S01]  /*4d30*/  CS2R R32, SRZ ;  /* 0x0000000000207805 */ /* 0x000fe2000001ff00 */
[----:B------:R-:W0:Y:S08]  /*4d40*/  MUFU.EX2 R8, R77 ;  /* 0x0000004d00087308 */ /* 0x000e300000000800 */
[----:B------:R-:W-:Y:S01]  /*4d50*/  MUFU.EX2 R143, R143 ;  /* 0x0000008f008f7308 */ /* 0x000fe20000000800 */
[----:B-1----:R-:W-:Y:S01]  /*4d60*/  F2FP.BF16.F32.PACK_AB R27, R58, R7 ;  /* 0x000000073a1b723e */ /* 0x002fe200000010ff */
[----:B------:R-:W-:-:S04]  /*4d70*/  FADD.FTZ R7, R7, R20 ;  /* 0x0000001407077221 */ /* 0x000fc80000010000 */
[----:B------:R-:W-:Y:S01]  /*4d80*/  FADD.FTZ R7, R58, R7 ;  /* 0x000000073a077221 */ /* 0x000fe20000010000 */
[----:B------:R-:W-:Y:S01]  /*4d90*/  CS2R R58, SRZ ;  /* 0x00000000003a7805 */ /* 0x000fe2000001ff00 */
[----:B------:R1:W2:Y:S01]  /*4da0*/  MUFU.EX2 R14, R63 ;  /* 0x0000003f000e7308 */ /* 0x0002a20000000800 */
[C---:B0-----:R-:W-:Y:S01]  /*4db0*/  F2FP.BF16.F32.PACK_AB R24, R8.reuse, R141 ;  /* 0x0000008d0818723e */ /* 0x041fe200000010ff */
[----:B------:R-:W-:Y:S01]  /*4dc0*/  FADD.FTZ R6, R8, R11 ;  /* 0x0000000b08067221 */ /* 0x000fe20000010000 */
[----:B------:R-:W-:Y:S01]  /*4dd0*/  VIADD R11, R18, 0xfffffffe ;  /* 0xfffffffe120b7836 */ /* 0x000fe20000000000 */
[----:B-1----:R-:W-:Y:S02]  /*4de0*/  CS2R R62, SRZ ;  /* 0x00000000003e7805 */ /* 0x002fe4000001ff00 */
[----:B--2---:R-:W-:Y:S01]  /*4df0*/  F2FP.BF16.F32.PACK_AB R26, R14, R143 ;  /* 0x0000008f0e1a723e */ /* 0x004fe200000010ff */
[----:B------:R-:W-:Y:S01]  /*4e00*/  FADD.FTZ R143, R143, R6 ;  /* 0x000000068f8f7221 */ /* 0x000fe20000010000 */
[----:B------:R-:W-:-:S03]  /*4e10*/  SHF.R.U32.HI R6, RZ, 0x1f, R17 ;  /* 0x0000001fff067819 */ /* 0x000fc60000011611 */
[----:B------:R0:W-:Y:S01]  /*4e20*/  STSM.16.M88.4 [R4+0x30300], R24 ;  /* 0x0303001804007844 */ /* 0x0001e20000000200 */
[----:B------:R-:W-:Y:S01]  /*4e30*/  FADD.FTZ R8, R14, R143 ;  /* 0x0000008f0e087221 */ /* 0x000fe20000010000 */
[----:B------:R-:W-:Y:S01]  /*4e40*/  LEA.HI.SX32 R14, R17, R6, 0x1b ;  /* 0x00000006110e7211 */ /* 0x000fe200078fdaff */
[----:B------:R-:W-:Y:S01]  /*4e50*/  IMAD.MOV.U32 R6, RZ, RZ, RZ ;  /* 0x000000ffff067224 */ /* 0x000fe200078e00ff */
[----:B------:R1:W-:Y:S06]  /*4e60*/  MEMBAR.ALL.CTA ;  /* 0x0000000000007992 */ /* 0x0003ec0000008000 */
[----:B-1----:R-:W1:Y:S01]  /*4e70*/  FENCE.VIEW.ASYNC.S ;  /* 0x00000000000073c6 */ /* 0x002e620000000000 */
[----:B------:R-:W-:-:S04]  /*4e80*/  VIMNMX R15, R157, R14, !PT ;  /* 0x0000000e9d0f7248 */ /* 0x000fc80007fe0100 */
[----:B------:R-:W-:Y:S02]  /*4e90*/  ISETP.GE.AND P3, PT, R11, R15, PT ;  /* 0x0000000f0b00720c */ /* 0x000fe40003f66270 */
[----:B0-----:R-:W-:Y:S02]  /*4ea0*/  CS2R R26, SRZ ;  /* 0x00000000001a7805 */ /* 0x001fe4000001ff00 */
[----:B------:R-:W-:Y:S01]  /*4eb0*/  CS2R R24, SRZ ;  /* 0x0000000000187805 */ /* 0x000fe2000001ff00 */
[----:B-1----:R-:W-:-:S08]  /*4ec0*/  NOP ;  /* 0x0000000000007918 */ /* 0x002fd00000000000 */
        /* <DEDUP_REMOVED lines=8> */
.L_x_11282:
        /* <DEDUP_REMOVED lines=9> */
.L_x_11275:
[----:B------:R-:W-:Y:S01]  /*4fe0*/  ULEA UR6, UR4, UR56, 0x3 ;  /* 0x0000003804067291 */ /* 0x000fe2000f8e183f */
[----:B------:R-:W-:-:S08]  /*4ff0*/  SHF.L.U32 R0, R6, 0x1f, RZ ;  /* 0x0000001f06007819 */ /* 0x000fd000000006ff */
[----:B------:R0:W1:Y:S01]  /*5000*/  SYNCS.PHASECHK.TRANS64.TRYWAIT P3, [UR6+0x31c30], R0 ;  /* 0x031c3000ff0075a7 */ /* 0x0000620008060146 */
[----:B------:R-:W-:Y:S05]  /*5010*/  @!P0 BRA `(.L_x_11276) ;  /* 0x0000000000048947 */ /* 0x000fea0003800000 */
[----:B------:R-:W-:Y:S01]  /*5020*/  BPT.TRAP 0x1 ;  /* 0x000000040000795c */ /* 0x000fe20000300000 */
.L_x_11276:
[----:B-1----:R-:W-:Y:S05]  /*5030*/  @P3 BRA `(.L_x_11274) ;  /* 0x0000000000083947 */ /* 0x002fea0003800000 */
[----:B------:R-:W1:Y:S02]  /*5040*/  SYNCS.PHASECHK.TRANS64.TRYWAIT P3, [UR6+0x31c30], R0 ;  /* 0x031c3000ff0075a7 */ /* 0x000e640008060146 */
[----:B-1----:R-:W-:Y:S05]  /*5050*/  @!P3 BRA `(.L_x_11277) ;  /* 0x000000d800bcb947 */ /* 0x002fea0003800000 */
.L_x_11274:
[----:B-1----:R-:W1:Y:S01]  /*5060*/  S2R R5, SR_TID.X ;  /* 0x0000000000057919 */ /* 0x002e620000002100 */
[C---:B------:R-:W-:Y:S01]  /*5070*/  R2UR UR40, R2.reuse ;  /* 0x00000000022872ca */ /* 0x040fe200000e0000 */
[----:B------:R-:W-:Y:S01]  /*5080*/  UIMAD UR6, UR4, 0x6c0, UR7 ;  /* 0x000006c0040678a4 */ /* 0x000fe2000f8e0207 */
        /* <DEDUP_REMOVED lines=8> */
[----:B------:R-:W-:Y:S01]  /*5110*/  UIADD3 UR26, UR6, 0x80, URZ ;  /* 0x00000080061a7890 */ /* 0x000fe2000fffe03f */
[C---:B------:R-:W-:Y:S01]  /*5120*/  R2UR UR25, R3.reuse ;  /* 0x00000000031972ca */ /* 0x040fe200000e0000 */
[----:B------:R-:W-:Y:S01]  /*5130*/  UMOV UR27, 0x80000020 ;  /* 0x80000020001b7882 */ /* 0x000fe20000000000 */
[C---:B------:R-:W-:Y:S01]  /*5140*/  R2UR UR32, R2.reuse ;  /* 0x00000000022072ca */ /* 0x040fe200000e0000 */
[----:B------:R-:W-:Y:S01]  /*5150*/  UIADD3 UR34, UR6, 0xc0, URZ ;  /* 0x000000c006227890 */ /* 0x000fe2000fffe03f */
[C---:B------:R-:W-:Y:S01]  /*5160*/  R2UR UR33, R3.reuse ;  /* 0x00000000032172ca */ /* 0x040fe200000e0000 */
[----:B------:R-:W-:Y:S01]  /*5170*/  UMOV UR35, 0x80000020 ;  /* 0x8000002000237882 */ /* 0x000fe20000000000 */
[----:B------:R-:W-:Y:S01]  /*5180*/  R2UR UR36, R2 ;  /* 0x00000000022472ca */ /* 0x000fe200000e0000 */
[----:B------:R-:W-:Y:S01]  /*5190*/  UIADD3 UR38, UR6, 0x100, URZ ;  /* 0x0000010006267890 */ /* 0x000fe2000fffe03f */
[----:B------:R-:W-:Y:S01]  /*51a0*/  R2UR UR37, R3 ;  /* 0x00000000032572ca */ /* 0x000fe200000e0000 */
        /* <DEDUP_REMOVED lines=8> */
[----:B-1----:R-:W-:Y:S01]  /*5230*/  SHF.R.U32.HI R5, RZ, 0x7, R5 ;  /* 0x00000007ff057819 */ /* 0x002fe20000011605 */
[----:B------:R-:W-:Y:S01]  /*5240*/  UMOV UR19, 0x80000020 ;  /* 0x8000002000137882 */ /* 0x000fe20000000000 */
[----:B------:R-:W-:Y:S01]  /*5250*/  UIADD3 UR22, UR6, 0x482, URZ ;  /* 0x0000048206167890 */ /* 0x000fe2000fffe03f */
[----:B------:R-:W-:-:S02]  /*5260*/  UMOV UR23, 0x80000020 ;  /* 0x8000002000177882 */ /* 0x000fc40000000000 */
[----:B0-----:R-:W-:-:S05]  /*5270*/  VIADD R0, R5, 0x8 ;  /* 0x0000000805007836 */ /* 0x001fca0000000000 */
        /* <DEDUP_REMOVED lines=326> */
.L_x_11279:
[----:B------:R-:W-:Y:S01]  /*66e0*/  ULEA UR6, UR5, UR56, 0x3 ;  /* 0x0000003805067291 */ /* 0x000fe2000f8e183f */
[----:B------:R-:W-:-:S08]  /*66f0*/  SHF.L.U32 R0, R17, 0x1f, RZ ;  /* 0x0000001f11007819 */ /* 0x000fd000000006ff */
[----:B------:R0:W1:Y:S01]  /*6700*/  SYNCS.PHASECHK.TRANS64.TRYWAIT P3, [UR6+0x31c50], R0 ;  /* 0x031c5000ff0075a7 */ /* 0x0000620008060146 */
[----:B------:R-:W-:Y:S05]  /*6710*/  @!P0 BRA `(.L_x_11280) ;  /* 0x0000000000048947 */ /* 0x000fea0003800000 */
[----:B------:R-:W-:Y:S01]  /*6720*/  BPT.TRAP 0x1 ;  /* 0x000000040000795c */ /* 0x000fe20000300000 */
.L_x_11280:
[----:B-1----:R-:W-:Y:S05]  /*6730*/  @P3 BRA `(.L_x_11278) ;  /* 0x0000000000083947 */ /* 0x002fea0003800000 */
[----:B------:R-:W1:Y:S02]  /*6740*/  SYNCS.PHASECHK.TRANS64.TRYWAIT P3, [UR6+0x31c50], R0 ;  /* 0x031c5000ff0075a7 */ /* 0x000e640008060146 */
[----:B-1----:R-:W-:Y:S05]  /*6750*/  @!P3 BRA `(.L_x_11281) ;  /* 0x000000c40014b947 */ /* 0x002fea0003800000 */
.L_x_11278:
[----:B------:R-:W-:Y:S01]  /*6760*/  UIADD3 UR6, UR56, 0x200, URZ ;  /* 0x0000020038067890 */ /* 0x000fe2000fffe03f */
[----:B------:R-:W-:Y:S01]  /*6770*/  WARPGROUP.ARRIVE ;  /* 0x00000000000079c5 */ /* 0x000fe20000000000 */
[----:B------:R-:W-:Y:S01]  /*6780*/  ULOP3.LUT UR10, UR59, 0x10000, URZ, 0xfc, !UPT ;  /* 0x000100003b0a7892 */ /* 0x000fe2000f8efc3f */
[----:B01----:R-:W0:Y:S01]  /*6790*/  @P2 LDC R0, c[0x0][0x44c] ;  /* 0x00011300ff002b82 */ /* 0x003e220000000800 */
[----:B------:R-:W-:Y:S01]  /*67a0*/  USHF.R.U32.HI UR6, URZ, 0x4, UR6 ;  /* 0x000000043f067899 */ /* 0x000fe20008011606 */
[----:B------:R-:W-:Y:S01]  /*67b0*/  IMAD.MOV.U32 R10, RZ, RZ, R9 ;  /* 0x000000ffff0a7224 */ /* 0x000fe200078e0009 */
[----:B------:R-:W-:Y:S01]  /*67c0*/  UMOV UR25, 0xc0000010 ;  /* 0xc000001000197882 */ /* 0x000fe20000000000 */
[----:B------:R-:W-:Y:S01]  /*67d0*/  UMOV UR27, 0x80000020 ;  /* 0x80000020001b7882 */ /* 0x000fe20000000000 */
[----:B------:R-:W-:Y:S01]  /*67e0*/  ULOP3.LUT UR6, UR6, 0x3fff, URZ, 0xc0, !UPT ;  /* 0x00003fff06067892 */ /* 0x000fe2000f8ec03f */
[----:B------:R-:W-:Y:S01]  /*67f0*/  IMAD.MOV.U32 R18, RZ, RZ, -0x90 ;  /* 0xffffff70ff127424 */ /* 0x000fe200078e00ff */
[----:B------:R-:W-:Y:S01]  /*6800*/  UMOV UR24, UR10 ;  /* 0x0000000a00187c82 */ /* 0x000fe20008000000 */
[----:B------:R-:W1:Y:S01]  /*6810*/  @P2 LDC R5, c[0x0][0x450] ;  /* 0x00011400ff052b82 */ /* 0x000e620000000800 */
[----:B------:R-:W-:Y:S01]  /*6820*/  ULOP3.LUT UR6, UR6, 0x2400000, URZ, 0xfc, !UPT ;  /* 0x0240000006067892 */ /* 0x000fe2000f8efc3f */
[----:B------:R-:W2:Y:S03]  /*6830*/  S2R R145, SR_TID.X ;  /* 0x0000000000917919 */ /* 0x000ea60000002100 */
[----:B------:R-:W-:-:S07]  /*6840*/  UIMAD UR6, UR5, 0x6c0, UR6 ;  /* 0x000006c0050678a4 */ /* 0x000fce000f8e0206 */
[----:B------:R-:W-:Y:S02]  /*6850*/  UMOV UR26, UR6 ;  /* 0x00000006001a7c82 */ /* 0x000fe40008000000 */
[----:B------:R-:W-:Y:S01]  /*6860*/  HGMMA.64x96x16.F32.BF16 R24, gdesc[UR24].tnspB, R24, gsb0 ;  /* 0x41600000181879f0 */ /* 0x000fe20008001818 */
[----:B------:R-:W-:Y:S01]  /*6870*/  UIADD3 UR24, UR10, 0x180, URZ ;  /* 0x000001800a187890 */ /* 0x000fe2000fffe03f */
[----:B0-----:R-:W-:Y:S01]  /*6880*/  @P2 IMAD.HI.U32 R0, R9, R0, RZ ;  /* 0x0000000009002227 */ /* 0x001fe200078e00ff */
[----:B------:R-:W-:Y:S01]  /*6890*/  UIADD3 UR26, UR6, 0x40, URZ ;  /* 0x00000040061a7890 */ /* 0x000fe2000fffe03f */
[----:B------:R-:W-:Y:S01]  /*68a0*/  UMOV UR25, 0xc0000010 ;  /* 0xc000001000197882 */ /* 0x000fe20000000000 */
[----:B------:R-:W-:Y:S02]  /*68b0*/  UMOV UR27, 0x80000020 ;  /* 0x80000020001b7882 */ /* 0x000fe40000000000 */
[----:B-1----:R-:W-:Y:S01]  /*68c0*/  @P2 SHF.R.U32.HI R10, RZ, R5, R0 ;  /* 0x00000005ff0a2219 */ /* 0x002fe20000011600 */
[----:B------:R-:W-:-:S04]  /*68d0*/  IMAD R5, R11, R18, 0x1 ;  /* 0x000000010b057424 */ /* 0x000fc800078e0212 */
[----:B------:R-:W0:Y:S01]  /*68e0*/  SHFL.IDX PT, R0, R10, 0x1, 0x1c1f ;  /* 0x003c1f000a007f89 */ /* 0x000e2200000e0000 */
[----:B------:R-:W-:-:S03]  /*68f0*/  IMAD R5, R12, -0x2, R5 ;  /* 0xfffffffe0c057824 */ /* 0x000fc600078e0205 */
[----:B------:R-:W1:Y:S01]  /*6900*/  SHFL.IDX PT, R10, R10, RZ, 0x1c1f ;  /* 0x001c1fff0a0a7589 */ /* 0x000e6200000e0000 */
[----:B------:R-:W-:Y:S01]  /*6910*/  IMAD R17, R16, UR49, R5 ;  /* 0x0000003110117c24 */ /* 0x000fe2000f8e0205 */
[----:B--2---:R-:W-:-:S04]  /*6920*/  SHF.R.U32.HI R144, RZ, 0x7, R145 ;  /* 0x00000007ff907819 */ /* 0x004fc80000011691 */
        /* <DEDUP_REMOVED lines=30> */
[----:B------:R-:W-:Y:S01]  /*6b10*/  FMNMX.FTZ R18, R122, R5, !PT ;  /* 0x000000057a127209 */ /* 0x000fe20007810000 */
[----:B------:R-:W-:-:S02]  /*6b20*/  WARPGROUP.DEPBAR.LE gsb0, 0x0 ;  /* 0x00008000000079c5 */ /* 0x000fc40000010000 */
[----:B------:R-:W-:Y:S01]  /*6b30*/  WARPGROUP.ARRIVE ;  /* 0x00000000000079c5 */ /* 0x000fe20000000000 */
[----:B------:R-:W-:Y:S02]  /*6b40*/  ISETP.GT.AND P5, PT, R0, 0x29, PT ;  /* 0x000000290000780c */ /* 0x000fe40003fa4270 */
[----:B------:R-:W-:Y:S02]  /*6b50*/  FSEL R126, R126, -INF , P3 ;  /* 0xff8000007e7e7808 */ /* 0x000fe40001800000 */
[----:B------:R-:W-:Y:S01]  /*6b60*/  FMNMX.FTZ R5, R123, R18, !PT ;  /* 0x000000127b057209 */ /* 0x000fe20007810000 */
[----:B------:R-:W-:Y:S01]  /*6b70*/  HGMMA.64x96x16.F32.BF16 R24, gdesc[UR24].tnspB, R24, gsb0 ;  /* 0x41600000181879f0 */ /* 0x000fe20008001818 */
[----:B------:R-:W-:Y:S01]  /*6b80*/  UIADD3 UR24, UR10, 0x300, URZ ;  /* 0x000003000a187890 */ /* 0x000fe2000fffe03f */
[----:B------:R-:W-:Y:S01]  /*6b90*/  ISETP.GT.AND P3, PT, R0, 0x30, PT ;  /* 0x000000300000780c */ /* 0x000fe20003f64270 */
[----:B------:R-:W-:Y:S01]  /*6ba0*/  UIADD3 UR26, UR6, 0x80, URZ ;  /* 0x00000080061a7890 */ /* 0x000fe2000fffe03f */
[----:B------:R-:W-:Y:S01]  /*6bb0*/  FSEL R127, R127, -INF , P5 ;  /* 0xff8000007f7f7808 */ /* 0x000fe20002800000 */
[----:B------:R-:W-:Y:S01]  /*6bc0*/  UMOV UR25, 0xc0000010 ;  /* 0xc000001000197882 */ /* 0x000fe20000000000 */
[----:B------:R-:W-:Y:S01]  /*6bd0*/  UMOV UR27, 0x80000020 ;  /* 0x80000020001b7882 */ /* 0x000fe20000000000 */
        /* <DEDUP_REMOVED lines=47> */
[----:B------:R-:W-:Y:S01]  /*6ed0*/  FSEL R95, R95, -INF , P4 ;  /* 0xff8000005f5f7808 */ /* 0x000fe20002000000 */
[----:B------:R-:W-:Y:S02]  /*6ee0*/  WARPGROUP.DEPBAR.LE gsb0, 0x0 ;  /* 0x00008000000079c5 */ /* 0x000fe40000010000 */
[----:B------:R-:W-:Y:S01]  /*6ef0*/  WARPGROUP.ARRIVE ;  /* 0x00000000000079c5 */ /* 0x000fe20000000000 */
[----:B------:R-:W-:-:S02]  /*6f00*/  FMNMX.FTZ R18, R94, R5, !PT ;  /* 0x000000055e127209 */ /* 0x000fc40007810000 */
[----:B------:R-:W-:Y:S02]  /*6f10*/  ISETP.GT.AND P4, PT, R0, 0x71, PT ;  /* 0x000000710000780c */ /* 0x000fe40003f84270 */
[----:B------:R-:W-:Y:S01]  /*6f20*/  FSEL R82, R82, -INF , P3 ;  /* 0xff80000052527808 */ /* 0x000fe20001800000 */
[----:B------:R-:W-:Y:S01]  /*6f30*/  HGMMA.64x96x16.F32.BF16 R24, gdesc[UR24].tnspB, R24, gsb0 ;  /* 0x41600000181879f0 */ /* 0x000fe20008001818 */
[----:B------:R-:W-:Y:S01]  /*6f40*/  UIADD3 UR24, UR10, 0x480, URZ ;  /* 0x000004800a187890 */ /* 0x000fe2000fffe03f */
[----:B------:R-:W-:Y:S01]  /*6f50*/  FMNMX.FTZ R5, R95, R18, !PT ;  /* 0x000000125f057209 */ /* 0x000fe20007810000 */
[----:B------:R-:W-:Y:S01]  /*6f60*/  UIADD3 UR26, UR6, 0xc0, URZ ;  /* 0x000000c0061a7890 */ /* 0x000fe2000fffe03f */
[----:B------:R-:W-:Y:S01]  /*6f70*/  ISETP.GT.AND P3, PT, R0, 0x78, PT ;  /* 0x000000780000780c */ /* 0x000fe20003f64270 */
[----:B------:R-:W-:Y:S01]  /*6f80*/  UMOV UR25, 0xc0000010 ;  /* 0xc000001000197882 */ /* 0x000fe20000000000 */
        /* <DEDUP_REMOVED lines=20> */
[----:B-1----:R-:W-:Y:S02]  /*70d0*/  IADD3 R10, R10, -UR48, R17 ;  /* 0x800000300a0a7c10 */ /* 0x002fe4000fffe011 */
[----:B------:R-:W-:Y:S02]  /*70e0*/  FMNMX.FTZ R18, R79, R0, !PT ;  /* 0x000000004f127209 */ /* 0x000fe40007810000 */
[----:B------:R-:W0:Y:S01]  /*70f0*/  LDC R0, c[0x0][0x988] ;  /* 0x00026200ff007b82 */ /* 0x000e220000000800 */
[C---:B------:R-:W-:Y:S02]  /*7100*/  ISETP.GT.AND P6, PT, R10.reuse, RZ, PT ;  /* 0x000000ff0a00720c */ /* 0x040fe40003fc4270 */
[----:B------:R-:W1:Y:S01]  /*7110*/  SHFL.BFLY PT, R5, R18, 0x2, 0x1f ;  /* 0x0c401f0012057f89 */ /* 0x000e6200000e0000 */
[----:B------:R-:W-:Y:S02]  /*7120*/  ISETP.GT.AND P5, PT, R10, 0x1, PT ;  /* 0x000000010a00780c */ /* 0x000fe40003fa4270 */
[----:B------:R-:W-:-:S02]  /*7130*/  FSEL R136, R136, -INF , P6 ;  /* 0xff80000088887808 */ /* 0x000fc40003000000 */
[C---:B------:R-:W-:Y:S02]  /*7140*/  ISETP.GT.AND P4, PT, R10.reuse, 0x8, PT ;  /* 0x000000080a00780c */ /* 0x040fe40003f84270 */
[----:B------:R-:W-:Y:S02]  /*7150*/  FSEL R137, R137, -INF , P5 ;  /* 0xff80000089897808 */ /* 0x000fe40002800000 */
[----:B------:R-:W-:Y:S02]  /*7160*/  ISETP.GT.AND P6, PT, R10, 0x9, PT ;  /* 0x000000090a00780c */ /* 0x000fe40003fc4270 */
[----:B------:R-:W-:Y:S02]  /*7170*/  FSEL R140, R140, -INF , P4 ;  /* 0xff8000008c8c7808 */ /* 0x000fe40002000000 */
[----:B------:R-:W-:Y:S02]  /*7180*/  FSEL R141, R141, -INF , P6 ;  /* 0xff8000008d8d7808 */ /* 0x000fe40003000000 */
[----:B------:R-:W-:-:S02]  /*7190*/  ISETP.GT.AND P6, PT, R10, 0x10, PT ;  /* 0x000000100a00780c */ /* 0x000fc40003fc4270 */
[----:B------:R-:W-:Y:S02]  /*71a0*/  ISETP.GT.AND P5, PT, R10, 0x11, PT ;  /* 0x000000110a00780c */ /* 0x000fe40003fa4270 */
[----:B------:R-:W-:Y:S02]  /*71b0*/  FSEL R128, R128, -INF , P6 ;  /* 0xff80000080807808 */ /* 0x000fe40003000000 */
[----:B------:R-:W-:Y:S02]  /*71c0*/  ISETP.GT.AND P4, PT, R10, 0x18, PT ;  /* 0x000000180a00780c */ /* 0x000fe40003f84270 */
[----:B------:R-:W-:Y:S02]  /*71d0*/  FSEL R129, R129, -INF , P5 ;  /* 0xff80000081817808 */ /* 0x000fe40002800000 */
[----:B-1----:R-:W-:Y:S02]  /*71e0*/  FMNMX.FTZ R20, R18, R5, !PT ;  /* 0x0000000512147209 */ /* 0x002fe40007810000 */
[----:B------:R-:W-:-:S02]  /*71f0*/  ISETP.GT.AND P6, PT, R10, 0x19, PT ;  /* 0x000000190a00780c */ /* 0x000fc40003fc4270 */
[----:B------:R-:W-:Y:S01]  /*7200*/  FSEL R132, R132, -INF , P4 ;  /* 0xff80000084847808 */ /* 0x000fe20002000000 */
[----:B------:R-:W1:Y:S01]  /*7210*/  SHFL.BFLY PT, R5, R20, 0x1, 0x1f ;  /* 0x0c201f0014057f89 */ /* 0x000e6200000e0000 */
[----:B------:R-:W-:Y:S02]  /*7220*/  FSEL R133, R133, -INF , P6 ;  /* 0xff80000085857808 */ /* 0x000fe40003000000 */
[C---:B------:R-:W-:Y:S02]  /*7230*/  ISETP.GT.AND P6, PT, R10.reuse, 0x20, PT ;  /* 0x000000200a00780c */ /* 0x040fe40003fc4270 */
[C---:B------:R-:W-:Y:S02]  /*7240*/  ISETP.GT.AND P5, PT, R10.reuse, 0x21, PT ;  /* 0x000000210a00780c */ /* 0x040fe40003fa4270 */
[----:B------:R-:W-:Y:S02]  /*7250*/  ISETP.GT.AND P4, PT, R10, 0x28, PT ;  /* 0x000000280a00780c */ /* 0x000fe40003f84270 */
[----:B------:R-:W-:-:S02]  /*7260*/  FSEL R121, R121, -INF , P5 ;  /* 0xff80000079797808 */ /* 0x000fc40002800000 */
[----:B------:R-:W-:Y:S02]  /*7270*/  FSEL R124, R124, -INF , P4 ;  /* 0xff8000007c7c7808 */ /* 0x000fe40002000000 */
[C---:B------:R-:W-:Y:S02]  /*7280*/  ISETP.GT.AND P5, PT, R10.reuse, 0x31, PT ;  /* 0x000000310a00780c */ /* 0x040fe40003fa4270 */
[----:B------:R-:W-:Y:S02]  /*7290*/  ISETP.GT.AND P4, PT, R10, 0x38, PT ;  /* 0x000000380a00780c */ /* 0x000fe40003f84270 */
[----:B------:R-:W-:Y:S02]  /*72a0*/  FSEL R113, R113, -INF , P5 ;  /* 0xff80000071717808 */ /* 0x000fe40002800000 */
[----:B------:R-:W-:Y:S01]  /*72b0*/  FSEL R116, R116, -INF , P4 ;  /* 0xff80000074747808 */ /* 0x000fe20002000000 */
[----:B------:R-:W-:Y:S02]  /*72c0*/  WARPGROUP.DEPBAR.LE gsb0, 0x0 ;  /* 0x00008000000079c5 */ /* 0x000fe40000010000 */
[----:B------:R-:W-:Y:S01]  /*72d0*/  WARPGROUP.ARRIVE ;  /* 0x00000000000079c5 */ /* 0x000fe20000000000 */
[----:B------:R-:W-:-:S02]  /*72e0*/  ISETP.GT.AND P4, PT, R10, 0x40, PT ;  /* 0x000000400a00780c */ /* 0x000fc40003f84270 */
[----:B-1----:R-:W-:Y:S02]  /*72f0*/  FMNMX.FTZ R5, R20, R5, !PT ;  /* 0x0000000514057209 */ /* 0x002fe40007810000 */
[----:B------:R-:W-:Y:S01]  /*7300*/  ISETP.GT.AND P5, PT, R10, 0x41, PT ;  /* 0x000000410a00780c */ /* 0x000fe20003fa4270 */
[----:B------:R-:W-:Y:S01]  /*7310*/  HGMMA.64x96x16.F32.BF16 R24, gdesc[UR24].tnspB, R24, gsb0 ;  /* 0x41600000181879f0 */ /* 0x000fe20008001818 */
[----:B------:R-:W-:Y:S01]  /*7320*/  UIADD3 UR24, UR10, 0x600, URZ ;  /* 0x000006000a187890 */ /* 0x000fe2000fffe03f */
[C---:B0-----:R-:W-:Y:S01]  /*7330*/  FMUL.FTZ R19, R5.reuse, R0 ;  /* 0x0000000005137220 */ /* 0x041fe20000410000 */
[----:B------:R-:W-:Y:S01]  /*7340*/  UIADD3 UR26, UR6, 0x100, URZ ;  /* 0x00000100061a7890 */ /* 0x000fe2000fffe03f */
[----:B------:R-:W-:Y:S01]  /*7350*/  FSETP.NEU.FTZ.AND P3, PT, R5, -INF , PT ;  /* 0xff8000000500780b */ /* 0x000fe20003f7d000 */
[----:B------:R-:W-:Y:S01]  /*7360*/  UMOV UR25, 0xc0000010 ;  /* 0xc000001000197882 */ /* 0x000fe20000000000 */
[----:B------:R-:W-:Y:S01]  /*7370*/  UMOV UR27, 0x80000020 ;  /* 0x80000020001b7882 */ /* 0x000fe20000000000 */
[----:B------:R-:W-:-:S02]  /*7380*/  FSEL R104, R104, -INF , P4 ;  /* 0xff80000068687808 */ /* 0x000fc40002000000 */
[----:B------:R-:W-:Y:S02]  /*7390*/  FSEL R19, R19, RZ, P3 ;  /* 0x000000ff13137208 */ /* 0x000fe40001800000 */
[----:B------:R-:W-:Y:S02]  /*73a0*/  ISETP.GT.AND P4, PT, R10, 0x48, PT ;  /* 0x000000480a00780c */ /* 0x000fe40003f84270 */
[----:B------:R-:W-:Y:S01]  /*73b0*/  FSEL R105, R105, -INF , P5 ;  /* 0xff80000069697808 */ /* 0x000fe20002800000 */
        /* <DEDUP_REMOVED lines=8> */
[----:B------:R0:W-:Y:S01]  /*7440*/  MUFU.EX2 R130, R138 ;  /* 0x0000008a00827308 */ /* 0x0001e20000000800 */
[----:B------:R-:W-:Y:S01]  /*7450*/  FMNMX.FTZ R134, R140, R131, !PT ;  /* 0x000000838c867209 */ /* 0x000fe20007810000 */
[-CC-:B------:R-:W-:Y:S01]  /*7460*/  FFMA.FTZ R131, R135, R0.reuse, -R19.reuse ;  /* 0x0000000087837223 */ /* 0x180fe20000010813 */
[----:B------:R-:W-:Y:S01]  /*7470*/  ISETP.GT.AND P5, PT, R10, 0x49, PT ;  /* 0x000000490a00780c */ /* 0x000fe20003fa4270 */
[--C-:B------:R-:W-:Y:S01]  /*7480*/  FFMA.FTZ R21, R142, R0, -R19.reuse ;  /* 0x000000008e157223 */ /* 0x100fe20000010813 */
[----:B------:R-:W-:Y:S01]  /*7490*/  FMNMX.FTZ R135, R141, R134, !PT ;  /* 0x000000868d877209 */ /* 0x000fe20007810000 */
[-CC-:B------:R-:W-:Y:S01]  /*74a0*/  FFMA.FTZ R142, R119, R0.reuse, -R19.reuse ;  /* 0x00000000778e7223 */ /* 0x180fe20000010813 */
[----:B------:R-:W-:Y:S01]  /*74b0*/  FSEL R109, R109, -INF , P5 ;  /* 0xff8000006d6d7808 */ /* 0x000fe20002800000 */
[-CC-:B------:R-:W-:Y:S01]  /*74c0*/  FFMA.FTZ R22, R143, R0.reuse, -R19.reuse ;  /* 0x000000008f167223 */ /* 0x180fe20000010813 */
[----:B------:R-:W-:Y:S01]  /*74d0*/  FMNMX.FTZ R134, R128, R135, !PT ;  /* 0x0000008780867209 */ /* 0x000fe20007810000 */
[-CC-:B0-----:R-:W-:Y:S01]  /*74e0*/  FFMA.FTZ R138, R122, R0.reuse, -R19.reuse ;  /* 0x000000007a8a7223 */ /* 0x181fe20000010813 */
[----:B------:R-:W-:Y:S01]  /*74f0*/  FSEL R122, R120, -INF , P6 ;  /* 0xff800000787a7808 */ /* 0x000fe20003000000 */
[--C-:B------:R-:W-:Y:S01]  /*7500*/  FFMA.FTZ R123, R123, R0, -R19.reuse ;  /* 0x000000007b7b7223 */ /* 0x100fe20000010813 */
[----:B------:R-:W-:Y:S01]  /*7510*/  FMNMX.FTZ R135, R129, R134, !PT ;  /* 0x0000008681877209 */ /* 0x000fe20007810000 */
[----:B------:R0:W-:Y:S01]  /*7520*/  MUFU.EX2 R120, R138 ;  /* 0x0000008a00787308 */ /* 0x0001e20000000800 */
[----:B------:R-:W-:Y:S01]  /*7530*/  ISETP.GT.AND P6, PT, R10, 0x29, PT ;  /* 0x000000290a00780c */ /* 0x000fe20003fc4270 */
[-CC-:B------:R-:W-:Y:S01]  /*7540*/  FFMA.FTZ R114, R114, R0.reuse, -R19.reuse ;  /* 0x0000000072727223 */ /* 0x180fe20000010813 */
[----:B------:R-:W-:Y:S01]  /*7550*/  FMNMX.FTZ R134, R132, R135, !PT ;  /* 0x0000008784867209 */ /* 0x000fe20007810000 */
[-CC-:B------:R-:W-:Y:S01]  /*7560*/  FFMA.FTZ R115, R115, R0.reuse, -R19.reuse ;  /* 0x0000000073737223 */ /* 0x180fe20000010813 */
[----:B------:R-:W-:Y:S01]  /*7570*/  FSEL R125, R125, -INF , P6 ;  /* 0xff8000007d7d7808 */ /* 0x000fe20003000000 */
[--C-:B------:R-:W-:Y:S01]  /*7580*/  FFMA.FTZ R82, R82, R0, -R19.reuse ;  /* 0x0000000052527223 */ /* 0x100fe20000010813 */
[----:B------:R-:W-:Y:S01]  /*7590*/  FMNMX.FTZ R135, R133, R134, !PT ;  /* 0x0000008685877209 */ /* 0x000fe20007810000 */
[-CC-:B------:R-:W-:Y:S01]  /*75a0*/  FFMA.FTZ R83, R83, R0.reuse, -R19.reuse ;  /* 0x0000000053537223 */ /* 0x180fe20000010813 */
[----:B------:R-:W-:Y:S01]  /*75b0*/  ISETP.GT.AND P6, PT, R10, 0x30, PT ;  /* 0x000000300a00780c */ /* 0x000fe20003fc4270 */
[-CC-:B0-----:R-:W-:Y:S01]  /*75c0*/  FFMA.FTZ R138, R126, R0.reuse, -R19.reuse ;  /* 0x000000007e8a7223 */ /* 0x181fe20000010813 */
[----:B------:R-:W-:Y:S01]  /*75d0*/  FMNMX.FTZ R134, R122, R135, !PT ;  /* 0x000000877a867209 */ /* 0x000fe20007810000 */
[-CC-:B------:R-:W-:Y:S01]  /*75e0*/  FFMA.FTZ R86, R86, R0.reuse, -R19.reuse ;  /* 0x0000000056567223 */ /* 0x180fe20000010813 */
[----:B------:R-:W-:Y:S01]  /*75f0*/  FSEL R126, R112, -INF , P6 ;  /* 0xff800000707e7808 */ /* 0x000fe20003000000 */
[--C-:B------:R-:W-:Y:S01]  /*7600*/  FFMA.FTZ R87, R87, R0, -R19.reuse ;  /* 0x0000000057577223 */ /* 0x100fe20000010813 */
[----:B------:R-:W-:Y:S01]  /*7610*/  FMNMX.FTZ R135, R121, R134, !PT ;  /* 0x0000008679877209 */ /* 0x000fe20007810000 */
[----:B------:R-:W-:Y:S01]  /*7620*/  MUFU.EX2 R112, R138 ;  /* 0x0000008a00707308 */ /* 0x000fe20000000800 */
[----:B------:R-:W-:Y:S01]  /*7630*/  ISETP.GT.AND P6, PT, R10, 0x39, PT ;  /* 0x000000390a00780c */ /* 0x000fe20003fc4270 */
[----:B------:R-:W-:Y:S01]  /*7640*/  FFMA.FTZ R78, R78, R0, -R19 ;  /* 0x000000004e4e7223 */ /* 0x000fe20000010813 */
[----:B------:R-:W-:-:S02]  /*7650*/  FMNMX.FTZ R134, R124, R135, !PT ;  /* 0x000000877c867209 */ /* 0x000fc40007810000 */
[----:B------:R-:W-:Y:S02]  /*7660*/  FSEL R127, R117, -INF , P6 ;  /* 0xff800000757f7808 */ /* 0x000fe40003000000 */
[----:B------:R-:W-:Y:S01]  /*7670*/  FMNMX.FTZ R135, R125, R134, !PT ;  /* 0x000000867d877209 */ /* 0x000fe20007810000 */
[----:B------:R0:W-:Y:S01]  /*7680*/  MUFU.EX2 R117, R139 ;  /* 0x0000008b00757308 */ /* 0x0001e20000000800 */
[----:B------:R-:W-:Y:S02]  /*7690*/  ISETP.GT.AND P5, PT, R10, 0x51, PT ;  /* 0x000000510a00780c */ /* 0x000fe40003fa4270 */
[----:B------:R-:W-:-:S04]  /*76a0*/  FMNMX.FTZ R134, R126, R135, !PT ;  /* 0x000000877e867209 */ /* 0x000fc80007810000 */
[----:B------:R-:W-:Y:S01]  /*76b0*/  FMNMX.FTZ R135, R113, R134, !PT ;  /* 0x0000008671877209 */ /* 0x000fe20007810000 */
[----:B------:R-:W-:Y:S01]  /*76c0*/  MUFU.EX2 R18, R18 ;  /* 0x0000001200127308 */ /* 0x000fe20000000800 */
[----:B0-----:R-:W-:Y:S01]  /*76d0*/  FFMA.FTZ R139, R118, R0, -R19 ;  /* 0x00000000768b7223 */ /* 0x001fe20000010813 */
[----:B------:R-:W-:Y:S02]  /*76e0*/  FSEL R118, R108, -INF , P4 ;  /* 0xff8000006c767808 */ /* 0x000fe40002000000 */
[----:B------:R-:W-:Y:S02]  /*76f0*/  FMNMX.FTZ R134, R116, R135, !PT ;  /* 0x0000008774867209 */ /* 0x000fe40007810000 */
[----:B------:R-:W-:Y:S02]  /*7700*/  ISETP.GT.AND P4, PT, R10, 0x50, PT ;  /* 0x000000500a00780c */ /* 0x000fe40003f84270 */
[----:B------:R-:W-:Y:S01]  /*7710*/  FMNMX.FTZ R135, R127, R134, !PT ;  /* 0x000000867f877209 */ /* 0x000fe20007810000 */
[----:B------:R0:W-:Y:S01]  /*7720*/  MUFU.EX2 R108, R139 ;  /* 0x0000008b006c7308 */ /* 0x0001e20000000800 */
[----:B------:R-:W-:-:S02]  /*7730*/  FSEL R119, R96, -INF , P4 ;  /* 0xff80000060777808 */ /* 0x000fc40002000000 */
[----:B------:R-:W-:Y:S02]  /*7740*/  FMNMX.FTZ R134, R104, R135, !PT ;  /* 0x0000008768867209 */ /* 0x000fe40007810000 */
[----:B------:R-:W-:Y:S02]  /*7750*/  ISETP.GT.AND P4, PT, R10, 0x58, PT ;  /* 0x000000580a00780c */ /* 0x000fe40003f84270 */
[----:B------:R-:W-:Y:S01]  /*7760*/  FMNMX.FTZ R135, R105, R134, !PT ;  /* 0x0000008669877209 */ /* 0x000fe20007810000 */
[----:B------:R1:W-:Y:S01]  /*7770*/  MUFU.EX2 R96, R142 ;  /* 0x0000008e00607308 */ /* 0x0003e20000000800 */
[----:B------:R-:W-:Y:S01]  /*7780*/  FSEL R100, R100, -INF , P4 ;  /* 0xff80000064647808 */ /* 0x000fe20002000000 */
[----:B0-----:R-:W-:Y:S01]  /*7790*/  FFMA.FTZ R139, R106, R0, -R19 ;  /* 0x000000006a8b7223 */ /* 0x001fe20000010813 */
[----:B------:R-:W-:Y:S02]  /*77a0*/  FMNMX.FTZ R134, R118, R135, !PT ;  /* 0x0000008776867209 */ /* 0x000fe40007810000 */
[----:B------:R-:W-:-:S02]  /*77b0*/  ISETP.GT.AND P4, PT, R10, 0x60, PT ;  /* 0x000000600a00780c */ /* 0x000fc40003f84270 */
[----:B------:R-:W-:Y:S01]  /*77c0*/  FMNMX.FTZ R138, R109, R134, !PT ;  /* 0x000000866d8a7209 */ /* 0x000fe20007810000 */
[----:B------:R-:W-:Y:S01]  /*77d0*/  MUFU.EX2 R20, R20 ;  /* 0x0000001400147308 */ /* 0x000fe20000000800 */
[----:B------:R-:W-:Y:S01]  /*77e0*/  FSEL R134, R97, -INF , P5 ;  /* 0xff80000061867808 */ /* 0x000fe20002800000 */
[----:B-1----:R-:W-:Y:S01]  /*77f0*/  FFMA.FTZ R142, R111, R0, -R19 ;  /* 0x000000006f8e7223 */ /* 0x002fe20000010813 */
[----:B------:R-:W-:Y:S02]  /*7800*/  FMNMX.FTZ R97, R119, R138, !PT ;  /* 0x0000008a77617209 */ /* 0x000fe40007810000 */
[----:B------:R-:W-:Y:S02]  /*7810*/  ISETP.GT.AND P5, PT, R10, 0x59, PT ;  /* 0x000000590a00780c */ /* 0x000fe40003fa4270 */
[----:B------:R-:W-:Y:S01]  /*7820*/  FMNMX.FTZ R135, R134, R97, !PT ;  /* 0x0000006186877209 */ /* 0x000fe20007810000 */
[----:B------:R-:W-:Y:S01]  /*7830*/  MUFU.EX2 R21, R21 ;  /* 0x0000001500157308 */ /* 0x000fe20000000800 */
[----:B------:R-:W-:-:S02]  /*7840*/  WARPGROUP.DEPBAR.LE gsb0, 0x0 ;  /* 0x00008000000079c5 */ /* 0x000fc40000010000 */
[----:B------:R-:W-:Y:S01]  /*7850*/  WARPGROUP.ARRIVE ;  /* 0x00000000000079c5 */ /* 0x000fe20000000000 */
[----:B------:R-:W-:Y:S02]  /*7860*/  FSEL R101, R101, -INF , P5 ;  /* 0xff80000065657808 */ /* 0x000fe40002800000 */
[----:B------:R-:W-:Y:S01]  /*7870*/  FMNMX.FTZ R138, R100, R135, !PT ;  /* 0x00000087648a7209 */ /* 0x000fe20007810000 */
[----:B------:R-:W-:Y:S01]  /*7880*/  FFMA.FTZ R135, R107, R0, -R19 ;  /* 0x000000006b877223 */ /* 0x000fe20000010813 */
[----:B------:R-:W-:Y:S01]  /*7890*/  ISETP.GT.AND P5, PT, R10, 0x61, PT ;  /* 0x000000610a00780c */ /* 0x000fe20003fa4270 */
[----:B------:R-:W-:Y:S01]  /*78a0*/  HGMMA.64x96x16.F32.BF16 R24, gdesc[UR24].tnspB, R24, gsb0 ;  /* 0x41600000181879f0 */ /* 0x000fe20008001818 */
[----:B------:R-:W-:Y:S01]  /*78b0*/  UIADD3 UR24, UR10, 0x780, URZ ;  /* 0x000007800a187890 */ /* 0x000fe2000fffe03f */
[----:B------:R-:W-:Y:S01]  /*78c0*/  FSEL R106, R88, -INF , P4 ;  /* 0xff800000586a7808 */ /* 0x000fe20002000000 */
[----:B------:R-:W-:Y:S01]  /*78d0*/  UIADD3 UR26, UR6, 0x140, URZ ;  /* 0x00000140061a7890 */ /* 0x000fe2000fffe03f */
[----:B------:R-:W-:Y:S01]  /*78e0*/  FMNMX.FTZ R107, R101, R138, !PT ;  /* 0x0000008a656b7209 */ /* 0x000fe20007810000 */
[----:B------:R-:W-:Y:S01]  /*78f0*/  UMOV UR25, 0xc0000010 ;  /* 0xc000001000197882 */ /* 0x000fe20000000000 */
[----:B------:R-:W-:Y:S01]  /*7900*/  UMOV UR27, 0x80000020 ;  /* 0x80000020001b7882 */ /* 0x000fe20000000000 */
[----:B------:R-:W-:Y:S01]  /*7910*/  ISETP.GT.AND P4, PT, R10, 0x68, PT ;  /* 0x000000680a00780c */ /* 0x000fe20003f84270 */
[----:B------:R0:W-:Y:S01]  /*7920*/  MUFU.EX2 R97, R139 ;  /* 0x0000008b00617308 */ /* 0x0001e20000000800 */
[----:B------:R-:W-:-:S02]  /*7930*/  FSEL R89, R89, -INF , P5 ;  /* 0xff80000059597808 */ /* 0x000fc40002800000 */
[----:B------:R-:W-:Y:S02]  /*7940*/  FMNMX.FTZ R138, R106, R107, !PT ;  /* 0x0000006b6a8a7209 */ /* 0x000fe40007810000 */
[----:B------:R-:W-:Y:S02]  /*7950*/  ISETP.GT.AND P5, PT, R10, 0x69, PT ;  /* 0x000000690a00780c */ /* 0x000fe40003fa4270 */
[----:B------:R-:W-:Y:S01]  /*7960*/  FSEL R107, R92, -INF , P4 ;  /* 0xff8000005c6b7808 */ /* 0x000fe20002000000 */
[----:B------:R1:W-:Y:S01]  /*7970*/  MUFU.EX2 R88, R135 ;  /* 0x0000008700587308 */ /* 0x0003e20000000800 */
[----:B------:R-:W-:Y:S01]  /*7980*/  FMNMX.FTZ R138, R89, R138, !PT ;  /* 0x0000008a598a7209 */ /* 0x000fe20007810000 */
[----:B0-----:R-:W-:Y:S01]  /*7990*/  FFMA.FTZ R139, R110, R0, -R19 ;  /* 0x000000006e8b7223 */ /* 0x001fe20000010813 */
[----:B------:R-:W-:Y:S02]  /*79a0*/  FSEL R93, R93, -INF , P5 ;  /* 0xff8000005d5d7808 */ /* 0x000fe40002800000 */
[----:B------:R-:W-:-:S02]  /*79b0*/  ISETP.GT.AND P4, PT, R10, 0x70, PT ;  /* 0x000000700a00780c */ /* 0x000fc40003f84270 */
[----:B------:R-:W-:Y:S01]  /*79c0*/  FMNMX.FTZ R138, R107, R138, !PT ;  /* 0x0000008a6b8a7209 */ /* 0x000fe20007810000 */
[----:B------:R0:W-:Y:S01]  /*79d0*/  MUFU.EX2 R92, R139 ;  /* 0x0000008b005c7308 */ /* 0x0001e20000000800 */
[----:B------:R-:W-:Y:S02]  /*79e0*/  ISETP.GT.AND P5, PT, R10, 0x71, PT ;  /* 0x000000710a00780c */ /* 0x000fe40003fa4270 */
[----:B------:R-:W-:Y:S02]  /*79f0*/  FSEL R110, R80, -INF , P4 ;  /* 0xff800000506e7808 */ /* 0x000fe40002000000 */
[----:B-1----:R-:W-:Y:S02]  /*7a00*/  FMNMX.FTZ R135, R93, R138, !PT ;  /* 0x0000008a5d877209 */ /* 0x002fe40007810000 */
[----:B------:R-:W-:Y:S01]  /*7a10*/  ISETP.GT.AND P4, PT, R10, 0x78, PT ;  /* 0x000000780a00780c */ /* 0x000fe20003f84270 */
[----:B------:R1:W-:Y:S01]  /*7a20*/  MUFU.EX2 R80, R142 ;  /* 0x0000008e00507308 */ /* 0x0003e20000000800 */
[----:B------:R-:W-:Y:S01]  /*7a30*/  FSEL R111, R81, -INF , P5 ;  /* 0xff800000516f7808 */ /* 0x000fe20002800000 */
[----:B------:R-:W-:Y:S01]  /*7a40*/  FFMA.FTZ R81, R98, R0, -R19 ;  /* 0x0000000062517223 */ /* 0x000fe20000010813 */
[----:B------:R-:W-:-:S02]  /*7a50*/  FMNMX.FTZ R138, R110, R135, !PT ;  /* 0x000000876e8a7209 */ /* 0x000fc40007810000 */
[----:B------:R-:W-:Y:S02]  /*7a60*/  ISETP.GT.AND P5, PT, R10, 0x79, PT ;  /* 0x000000790a00780c */ /* 0x000fe40003fa4270 */
[----:B------:R-:W-:Y:S01]  /*7a70*/  FSEL R98, R84, -INF , P4 ;  /* 0xff80000054627808 */ /* 0x000fe20002000000 */
[--C-:B------:R-:W-:Y:S01]  /*7a80*/  FFMA.FTZ R84, R99, R0, -R19.reuse ;  /* 0x0000000063547223 */ /* 0x100fe20000010813 */
[----:B------:R-:W-:Y:S01]  /*7a90*/  FMNMX.FTZ R135, R111, R138, !PT ;  /* 0x0000008a6f877209 */ /* 0x000fe20007810000 */
[----:B------:R-:W-:Y:S01]  /*7aa0*/  MUFU.EX2 R22, R22 ;  /* 0x0000001600167308 */ /* 0x000fe20000000800 */
[----:B------:R-:W-:Y:S02]  /*7ab0*/  ISETP.GT.AND P4, PT, R10, 0x80, PT ;  /* 0x000000800a00780c */ /* 0x000fe40003f84270 */
[----:B------:R-:W-:Y:S01]  /*7ac0*/  FSEL R138, R85, -INF , P5 ;  /* 0xff800000558a7808 */ /* 0x000fe20002800000 */
[----:B------:R-:W-:Y:S01]  /*7ad0*/  FFMA.FTZ R85, R102, R0, -R19 ;  /* 0x0000000066557223 */ /* 0x000fe20000010813 */
[----:B------:R-:W-:-:S02]  /*7ae0*/  FMNMX.FTZ R135, R98, R135, !PT ;  /* 0x0000008762877209 */ /* 0x000fc40007810000 */
[----:B------:R-:W-:Y:S01]  /*7af0*/  FSEL R99, R72, -INF , P4 ;  /* 0xff80000048637808 */ /* 0x000fe20002000000 */
[----:B------:R-:W-:Y:S01]  /*7b00*/  MUFU.EX2 R17, R17 ;  /* 0x0000001100117308 */ /* 0x000fe20000000800 */
[----:B------:R-:W-:Y:S02]  /*7b10*/  ISETP.GT.AND P5, PT, R10, 0x81, PT ;  /* 0x000000810a00780c */ /* 0x000fe40003fa4270 */
[----:B------:R-:W-:Y:S01]  /*7b20*/  FMNMX.FTZ R72, R138, R135, !PT ;  /* 0x000000878a487209 */ /* 0x000fe20007810000 */
[----:B------:R-:W-:Y:S01]  /*7b30*/  FFMA.FTZ R135, R75, R0, -R19 ;  /* 0x000000004b877223 */ /* 0x000fe20000010813 */
[----:B------:R-:W-:Y:S01]  /*7b40*/  ISETP.GT.AND P4, PT, R10, 0x88, PT ;  /* 0x000000880a00780c */ /* 0x000fe20003f84270 */
[----:B------:R-:W-:Y:S01]  /*7b50*/  IMAD.U32 R75, RZ, RZ, UR4 ;  /* 0x00000004ff4b7e24 */ /* 0x000fe2000f8e00ff */
[----:B0-----:R-:W-:Y:S01]  /*7b60*/  FSEL R139, R73, -INF , P5 ;  /* 0xff800000498b7808 */ /* 0x001fe20002800000 */
[----:B------:R-:W-:Y:S01]  /*7b70*/  MUFU.EX2 R23, R23 ;  /* 0x0000001700177308 */ /* 0x000fe20000000800 */
[----:B------:R-:W-:-:S02]  /*7b80*/  FMNMX.FTZ R72, R99, R72, !PT ;  /* 0x0000004863487209 */ /* 0x000fc40007810000 */
[----:B------:R-:W-:Y:S02]  /*7b90*/  ISETP.GT.AND P5, PT, R10, 0x89, PT ;  /* 0x000000890a00780c */ /* 0x000fe40003fa4270 */
[----:B------:R-:W-:Y:S02]  /*7ba0*/  FSEL R102, R76, -INF , P4 ;  /* 0xff8000004c667808 */ /* 0x000fe40002000000 */
[----:B------:R-:W-:Y:S01]  /*7bb0*/  FMNMX.FTZ R73, R139, R72, !PT ;  /* 0x000000488b497209 */ /* 0x000fe20007810000 */
[-CC-:B------:R-:W-:Y:S01]  /*7bc0*/  FFMA.FTZ R72, R90, R0.reuse, -R19.reuse ;  /* 0x000000005a487223 */ /* 0x180fe20000010813 */
[----:B-1----:R-:W-:Y:S01]  /*7bd0*/  FSEL R142, R77, -INF , P5 ;  /* 0xff8000004d8e7808 */ /* 0x002fe20002800000 */
[----:B------:R-:W-:Y:S01]  /*7be0*/  MUFU.EX2 R76, R85 ;  /* 0x00000055004c7308 */ /* 0x000fe20000000800 */
[----:B------:R-:W-:Y:S01]  /*7bf0*/  FMNMX.FTZ R73, R102, R73, !PT ;  /* 0x0000004966497209 */ /* 0x000fe20007810000 */
[-CC-:B------:R-:W-:Y:S01]  /*7c00*/  FFMA.FTZ R90, R91, R0.reuse, -R19.reuse ;  /* 0x000000005b5a7223 */ /* 0x180fe20000010813 */
[-CC-:B------:R-:W-:Y:S01]  /*7c10*/  FFMA.FTZ R91, R94, R0.reuse, -R19.reuse ;  /* 0x000000005e5b7223 */ /* 0x180fe20000010813 */
[-CC-:B------:R-:W-:Y:S01]  /*7c20*/  FFMA.FTZ R94, R95, R0.reuse, -R19.reuse ;  /* 0x000000005f5e7223 */ /* 0x180fe20000010813 */
[----:B------:R-:W-:Y:S01]  /*7c30*/  FMNMX.FTZ R73, R142, R73, !PT ;  /* 0x000000498e497209 */ /* 0x000fe20007810000 */
[-CC-:B------:R-:W-:Y:S01]  /*7c40*/  FFMA.FTZ R77, R103, R0.reuse, -R19.reuse ;  /* 0x00000000674d7223 */ /* 0x180fe20000010813 */
[-CC-:B------:R-:W-:Y:S01]  /*7c50*/  FFMA.FTZ R95, R74, R0.reuse, -R19.reuse ;  /* 0x000000004a5f7223 */ /* 0x180fe20000010813 */
[----:B------:R0:W-:Y:S01]  /*7c60*/  MUFU.EX2 R85, R72 ;  /* 0x0000004800557308 */ /* 0x0001e20000000800 */
[----:B------:R-:W-:Y:S01]  /*7c70*/  FFMA.FTZ R19, R79, R0, -R19 ;  /* 0x000000004f137223 */ /* 0x000fe20000010813 */
[----:B------:R-:W1:Y:S01]  /*7c80*/  SHFL.BFLY PT, R10, R73, 0x2, 0x1f ;  /* 0x0c401f00490a7f89 */ /* 0x000e6200000e0000 */
[----:B------:R-:W-:-:S05]  /*7c90*/  @!P1 LEA R75, R75, UR56, 0x3 ;  /* 0x000000384b4b9c11 */ /* 0x000fca000f8e18ff */
[----:B------:R-:W-:Y:S01]  /*7ca0*/  @!P1 VIADD R75, R75, 0x31c40 ;  /* 0x00031c404b4b9836 */ /* 0x000fe20000000000 */
[----:B------:R-:W-:Y:S04]  /*7cb0*/  MUFU.EX2 R131, R131 ;  /* 0x0000008300837308 */ /* 0x000fe80000000800 */
[----:B------:R-:W-:-:S04]  /*7cc0*/  @!P1 PRMT R75, RZ, 0x654, R75 ;  /* 0x00000654ff4b9816 */ /* 0x000fc8000000004b */
[----:B------:R-:W-:Y:S08]  /*7cd0*/  MUFU.EX2 R123, R123 ;  /* 0x0000007b007b7308 */ /* 0x000ff00000000800 */
[----:B------:R-:W-:Y:S01]  /*7ce0*/  MUFU.EX2 R114, R114 ;  /* 0x0000007200727308 */ /* 0x000fe20000000800 */
[----:B------:R-:W-:Y:S02]  /*7cf0*/  WARPGROUP.DEPBAR.LE gsb0, 0x0 ;  /* 0x00008000000079c5 */ /* 0x000fe40000010000 */
[----:B------:R-:W-:Y:S01]  /*7d00*/  WARPGROUP.ARRIVE ;  /* 0x00000000000079c5 */ /* 0x000fe20000000000 */
[----:B-1----:R-:W-:-:S04]  /*7d10*/  FMNMX.FTZ R73, R73, R10, !PT ;  /* 0x0000000a49497209 */ /* 0x002fc80007810000 */
[----:B------:R-:W-:Y:S01]  /*7d20*/  MUFU.EX2 R115, R115 ;  /* 0x0000007300737308 */ /* 0x000fe20000000800 */
[----:B------:R-:W-:Y:S01]  /*7d30*/  HGMMA.64x96x16.F32.BF16 R24, gdesc[UR24].tnspB, R24, gsb0 ;  /* 0x41600000181879f0 */ /* 0x000fe20008001818 */
[----:B------:R-:W-:Y:S01]  /*7d40*/  UIADD3 UR24, UR10, 0x900, URZ ;  /* 0x000009000a187890 */ /* 0x000fe2000fffe03f */
[----:B------:R-:W1:Y:S01]  /*7d50*/  SHFL.BFLY PT, R10, R73, 0x1, 0x1f ;  /* 0x0c201f00490a7f89 */ /* 0x000e6200000e0000 */
[----:B------:R-:W-:Y:S01]  /*7d60*/  UIADD3 UR26, UR6, 0x180, URZ ;  /* 0x00000180061a7890 */ /* 0x000fe2000fffe03f */
[----:B------:R-:W-:Y:S01]  /*7d70*/  UMOV UR25, 0xc0000010 ;  /* 0xc000001000197882 */ /* 0x000fe20000000000 */
[----:B------:R-:W-:Y:S02]  /*7d80*/  UMOV UR27, 0x80000020 ;  /* 0x80000020001b7882 */ /* 0x000fe40000000000 */
[----:B------:R-:W-:Y:S08]  /*7d90*/  MUFU.EX2 R81, R81 ;  /* 0x0000005100517308 */ /* 0x000ff00000000800 */
[----:B------:R-:W-:Y:S08]  /*7da0*/  MUFU.EX2 R84, R84 ;  /* 0x0000005400547308 */ /* 0x000ff00000000800 */
[----:B------:R-:W-:Y:S01]  /*7db0*/  MUFU.EX2 R77, R77 ;  /* 0x0000004d004d7308 */ /* 0x000fe20000000800 */
[----:B-1----:R-:W-:-:S02]  /*7dc0*/  FMNMX.FTZ R10, R73, R10, !PT ;  /* 0x0000000a490a7209 */ /* 0x002fc40007810000 */
[----:B------:R-:W-:Y:S02]  /*7dd0*/  FSEL R73, R5, RZ, P3 ;  /* 0x000000ff05497208 */ /* 0x000fe40001800000 */
[C---:B------:R-:W-:Y:S01]  /*7de0*/  FSETP.NEU.FTZ.AND P4, PT, R10.reuse, -INF , PT ;  /* 0xff8000000a00780b */ /* 0x040fe20003f9d000 */
[C---:B0-----:R-:W-:Y:S01]  /*7df0*/  FMUL.FTZ R72, R10.reuse, R0 ;  /* 0x000000000a487220 */ /* 0x041fe20000410000 */
[----:B------:R-:W-:Y:S01]  /*7e00*/  ISETP.GE.U32.AND P3, PT, R145, 0x180, PT ;  /* 0x000001809100780c */ /* 0x000fe20003f66070 */
[----:B------:R-:W-:Y:S01]  /*7e10*/  FADD.FTZ R73, -R73, R14 ;  /* 0x0000000e49497221 */ /* 0x000fe20000010100 */
[----:B------:R-:W-:Y:S01]  /*7e20*/  FSEL R14, R10, RZ, P4 ;  /* 0x000000ff0a0e7208 */ /* 0x000fe20002000000 */
[----:B------:R-:W-:Y:S01]  /*7e30*/  MUFU.EX2 R90, R90 ;  /* 0x0000005a005a7308 */ /* 0x000fe20000000800 */
        /* <DEDUP_REMOVED lines=10> */
[-C--:B------:R-:W-:Y:S01]  /*7ee0*/  FFMA.FTZ R74, R140, R0.reuse, -R79 ;  /* 0x000000008c4a7223 */ /* 0x080fe2000001084f */
[----:B------:R-:W-:Y:S01]  /*7ef0*/  FADD.FTZ R73, -R14, R13 ;  /* 0x0000000d0e497221 */ /* 0x000fe20000010100 */
[-CC-:B------:R-:W-:Y:S01]  /*7f00*/  FFMA.FTZ R140, R121, R0.reuse, -R79.reuse ;  /* 0x00000000798c7223 */ /* 0x180fe2000001084f */
[-CC-:B------:R-:W-:Y:S01]  /*7f10*/  FFMA.FTZ R72, R136, R0.reuse, -R79.reuse ;  /* 0x0000000088487223 */ /* 0x180fe2000001084f */
[----:B------:R-:W-:Y:S01]  /*7f20*/  FFMA.FTZ R121, R124, R0, -R79 ;  /* 0x000000007c797223 */ /* 0x000fe2000001084f */
[----:B------:R-:W-:-:S02]  /*7f30*/  VIADD R14, R144, 0x9 ;  /* 0x00000009900e7836 */ /* 0x000fc40000000000 */
[-CC-:B------:R-:W-:Y:S01]  /*7f40*/  FFMA.FTZ R124, R126, R0.reuse, -R79.reuse ;  /* 0x000000007e7c7223 */ /* 0x180fe2000001084f */
[-C--:B------:R-:W-:Y:S01]  /*7f50*/  FMUL.FTZ R126, R73, R0.reuse ;  /* 0x00000000497e7220 */ /* 0x080fe20000410000 */
[-CC-:B------:R-:W-:Y:S01]  /*7f60*/  FFMA.FTZ R136, R137, R0.reuse, -R79.reuse ;  /* 0x0000000089887223 */ /* 0x180fe2000001084f */
[----:B------:R-:W0:Y:S01]  /*7f70*/  MUFU.EX2 R13, R127 ;  /* 0x0000007f000d7308 */ /* 0x000e220000000800 */
[----:B------:R-:W-:Y:S01]  /*7f80*/  SEL R73, R14, 0x9, !P3 ;  /* 0x000000090e497807 */ /* 0x000fe20005800000 */
[-CC-:B------:R-:W-:Y:S01]  /*7f90*/  FFMA.FTZ R137, R141, R0.reuse, -R79.reuse ;  /* 0x000000008d897223 */ /* 0x180fe2000001084f */
        /* <DEDUP_REMOVED lines=9> */
[-CC-:B------:R-:W-:Y:S01]  /*8030*/  FFMA.FTZ R111, R111, R0.reuse, -R79.reuse ;  /* 0x000000006f6f7223 */ /* 0x180fe2000001084f */
[-CC-:B------:R-:W-:Y:S01]  /*8040*/  FFMA.FTZ R98, R98, R0.reuse, -R79.reuse ;  /* 0x0000000062627223 */ /* 0x180fe2000001084f */
[-CC-:B------:R-:W-:Y:S01]  /*8050*/  FFMA.FTZ R138, R138, R0.reuse, -R79.reuse ;  /* 0x000000008a8a7223 */ /* 0x180fe2000001084f */
[----:B------:R-:W-:Y:S01]  /*8060*/  @!P1 VIADD R141, R141, 0x31c60 ;  /* 0x00031c608d8d9836 */ /* 0x000fe20000000000 */
[----:B------:R1:W2:Y:S01]  /*8070*/  MUFU.EX2 R14, R126 ;  /* 0x0000007e000e7308 */ /* 0x0002a20000000800 */
[----:B0-----:R-:W-:Y:S01]  /*8080*/  FFMA.FTZ R127, R13, R7, R18 ;  /* 0x000000070d7f7223 */ /* 0x001fe20000010012 */
[----:B------:R-:W-:Y:S01]  /*8090*/  FFMA.FTZ R139, R139, R0, -R79 ;  /* 0x000000008b8b7223 */ /* 0x000fe2000001084f */
[C---:B------:R-:W-:Y:S01]  /*80a0*/  ISETP.GT.AND P3, PT, R11.reuse, R15, PT ;  /* 0x0000000f0b00720c */ /* 0x040fe20003f64270 */
[----:B------:R-:W-:Y:S01]  /*80b0*/  UMOV UR5, UR4 ;  /* 0x0000000400057c82 */ /* 0x000fe20008000000 */
[----:B------:R-:W-:Y:S01]  /*80c0*/  @!P1 PRMT R141, RZ, 0x654, R141 ;  /* 0x00000654ff8d9816 */ /* 0x000fe2000000008d */
[----:B------:R-:W-:-:S02]  /*80d0*/  VIADD R11, R11, 0xffffffff ;  /* 0xffffffff0b0b7836 */ /* 0x000fc40000000000 */
[----:B------:R-:W0:Y:S01]  /*80e0*/  MUFU.EX2 R136, R136 ;  /* 0x0000008800887308 */ /* 0x000e220000000800 */
[----:B-1----:R-:W-:-:S04]  /*80f0*/  FADD.FTZ R126, R20, R127 ;  /* 0x0000007f147e7221 */ /* 0x002fc80000010000 */
[----:B------:R-:W-:-:S03]  /*8100*/  FADD.FTZ R127, R21, R126 ;  /* 0x0000007e157f7221 */ /* 0x000fc60000010000 */
[----:B------:R-:W1:Y:S01]  /*8110*/  MUFU.EX2 R74, R74 ;  /* 0x0000004a004a7308 */ /* 0x000e620000000800 */
[----:B------:R-:W-:-:S04]  /*8120*/  FADD.FTZ R126, R22, R127 ;  /* 0x0000007f167e7221 */ /* 0x000fc80000010000 */
[----:B------:R-:W-:-:S03]  /*8130*/  FADD.FTZ R126, R17, R126 ;  /* 0x0000007e117e7221 */ /* 0x000fc60000010000 */
[----:B------:R-:W3:Y:S01]  /*8140*/  MUFU.EX2 R137, R137 ;  /* 0x0000008900897308 */ /* 0x000ee20000000800 */
[----:B------:R-:W-:Y:S02]  /*8150*/  WARPGROUP.DEPBAR.LE gsb0, 0x0 ;  /* 0x00008000000079c5 */ /* 0x000fe40000010000 */
[----:B------:R-:W-:-:S05]  /*8160*/  WARPGROUP.ARRIVE ;  /* 0x00000000000079c5 */ /* 0x000fca0000000000 */
[----:B------:R-:W4:Y:S01]  /*8170*/  MUFU.EX2 R103, R103 ;  /* 0x0000006700677308 */ /* 0x000f220000000800 */
        /* <DEDUP_REMOVED lines=22> */
[----:B------:R-:W-:-:S04]  /*82e0*/  UIADD3 UR26, UR6, 0x200, URZ ;  /* 0x00000200061a7890 */ /* 0x000fc8000fffe03f */
[----:B------:R-:W5:Y:S01]  /*82f0*/  MUFU.EX2 R105, R105 ;  /* 0x0000006900697308 */ /* 0x000f620000000800 */
[----:B------:R-:W-:Y:S01]  /*8300*/  UMOV UR25, 0xc0000010 ;  /* 0xc000001000197882 */ /* 0x000fe20000000000 */
[----:B------:R-:W-:-:S06]  /*8310*/  UMOV UR27, 0x80000020 ;  /* 0x80000020001b7882 */ /* 0x000fcc0000000000 */
[----:B------:R-:W5:Y:S08]  /*8320*/  MUFU.EX2 R118, R118 ;  /* 0x0000007600767308 */ /* 0x000f700000000800 */
        /* <DEDUP_REMOVED lines=14> */
[----:B------:R-:W-:Y:S07]  /*8410*/  HGMMA.64x96x16.F32.BF16 R24, gdesc[UR24].tnspB, R24, gsb0 ;  /* 0x41600000181879f0 */ /* 0x000fee0008001818 */
[----:B------:R-:W-:Y:S01]  /*8420*/  MUFU.EX2 R19, R19 ;  /* 0x0000001300137308 */ /* 0x000fe20000000800 */
[----:B------:R-:W-:Y:S02]  /*8430*/  WARPGROUP.DEPBAR.LE gsb0, 0x0 ;  /* 0x00008000000079c5 */ /* 0x000fe40000010000 */
[----:B------:R0:W-:Y:S06]  /*8440*/  BAR.ARV R73, 0x100 ;  /* 0x000400490000751d */ /* 0x0001ec0000002000 */
[----:B------:R1:W-:Y:S01]  /*8450*/  @!P1 SYNCS.ARRIVE.TRANS64.RED.A1T0 RZ, [R75+URZ], RZ ;  /* 0x000000ff4bff99a7 */ /* 0x0003e2000810043f */
[----:B--2---:R-:W-:Y:S01]  /*8460*/  FMUL.FTZ R24, R24, R14 ;  /* 0x0000000e18187220 */ /* 0x004fe20000410000 */
[----:B0-----:R-:W-:Y:S01]  /*8470*/  F2FP.BF16.F32.PACK_AB R73, R20, R18 ;  /* 0x000000121449723e */ /* 0x001fe200000010ff */
[-CC-:B------:R-:W-:Y:S01]  /*8480*/  FFMA.FTZ R18, R100, R0.reuse, -R79.reuse ;  /* 0x0000000064127223 */ /* 0x180fe2000001084f */
[--C-:B------:R-:W-:Y:S01]  /*8490*/  FFMA.FTZ R100, R93, R0, -R79.reuse ;  /* 0x000000005d647223 */ /* 0x100fe2000001084f */
[----:B------:R-:W-:Y:S01]  /*84a0*/  FADD.FTZ R93, R23, R126 ;  /* 0x0000007e175d7221 */ /* 0x000fe20000010000 */
[-C--:B------:R-:W-:Y:S01]  /*84b0*/  FMUL.FTZ R25, R25, R14.reuse ;  /* 0x0000000e19197220 */ /* 0x080fe20000410000 */
[----:B------:R-:W-:Y:S01]  /*84c0*/  FMUL.FTZ R28, R28, R14 ;  /* 0x0000000e1c1c7220 */ /* 0x000fe20000410000 */
[----:B-1----:R-:W-:Y:S01]  /*84d0*/  FFMA.FTZ R75, R14, R8, R72 ;  /* 0x000000080e4b7223 */ /* 0x002fe20000010048 */
[----:B------:R-:W-:Y:S01]  /*84e0*/  F2FP.BF16.F32.PACK_AB R72, R136, R72 ;  /* 0x000000488848723e */ /* 0x000fe200000010ff */
[----:B------:R0:W-:Y:S01]  /*84f0*/  @!P1 SYNCS.ARRIVE.TRANS64.RED.A1T0 RZ, [R141+URZ], RZ ;  /* 0x000000ff8dff99a7 */ /* 0x0001e2000810043f */
[----:B------:R-:W-:Y:S01]  /*8500*/  FFMA.FTZ R8, R134, R0, -R79 ;  /* 0x0000000086087223 */ /* 0x000fe2000001084f */
[----:B------:R-:W-:Y:S01]  /*8510*/  FADD.FTZ R75, R136, R75 ;  /* 0x0000004b884b7221 */ /* 0x000fe20000010000 */
[----:B------:R-:W-:Y:S01]  /*8520*/  MUFU.EX2 R18, R18 ;  /* 0x0000001200127308 */ /* 0x000fe20000000800 */
[-C--:B------:R-:W-:Y:S01]  /*8530*/  FMUL.FTZ R29, R29, R14.reuse ;  /* 0x0000000e1d1d7220 */ /* 0x080fe20000410000 */
[----:B------:R-:W-:Y:S01]  /*8540*/  FMUL.FTZ R32, R32, R14 ;  /* 0x0000000e20207220 */ /* 0x000fe20000410000 */
[----:B------:R-:W-:Y:S01]  /*8550*/  FADD.FTZ R20, R74, R75 ;  /* 0x0000004b4a147221 */ /* 0x000fe20000010000 */
[----:B------:R-:W-:Y:S01]  /*8560*/  F2FP.BF16.F32.PACK_AB R75, R22, R21 ;  /* 0x00000015164b723e */ /* 0x000fe200000010ff */
[-CC-:B------:R-:W-:Y:S01]  /*8570*/  FFMA.FTZ R21, R106, R0.reuse, -R79.reuse ;  /* 0x000000006a157223 */ /* 0x180fe2000001084f */
[-CC-:B------:R-:W-:Y:S01]  /*8580*/  FFMA.FTZ R106, R89, R0.reuse, -R79.reuse ;  /* 0x00000000596a7223 */ /* 0x180fe2000001084f */
[----:B---3--:R-:W-:Y:S01]  /*8590*/  FADD.FTZ R22, R137, R20 ;  /* 0x0000001489167221 */ /* 0x008fe20000010000 */
[-CC-:B------:R-:W-:Y:S01]  /*85a0*/  FFMA.FTZ R20, R101, R0.reuse, -R79.reuse ;  /* 0x0000000065147223 */ /* 0x180fe2000001084f */
[----:B------:R-:W-:Y:S01]  /*85b0*/  FFMA.FTZ R101, R107, R0, -R79 ;  /* 0x000000006b657223 */ /* 0x000fe2000001084f */
[----:B------:R-:W-:Y:S01]  /*85c0*/  F2FP.BF16.F32.PACK_AB R74, R137, R74 ;  /* 0x0000004a894a723e */ /* 0x000fe200000010ff */
[----:B----4-:R-:W-:Y:S01]  /*85d0*/  FADD.FTZ R119, R103, R22 ;  /* 0x0000001667777221 */ /* 0x010fe20000010000 */
[----:B------:R1:W-:Y:S01]  /*85e0*/  MUFU.EX2 R89, R20 ;  /* 0x0000001400597308 */ /* 0x0003e20000000800 */
[-C--:B------:R-:W-:Y:S01]  /*85f0*/  FMUL.FTZ R33, R33, R14.reuse ;  /* 0x0000000e21217220 */ /* 0x080fe20000410000 */
[----:B------:R-:W-:Y:S01]  /*8600*/  FMUL.FTZ R36, R36, R14 ;  /* 0x0000000e24247220 */ /* 0x000fe20000410000 */
[----:B-----5:R-:W-:Y:S01]  /*8610*/  FADD.FTZ R22, R128, R119 ;  /* 0x0000007780167221 */ /* 0x020fe20000010000 */
[-CC-:B------:R-:W-:Y:S01]  /*8620*/  FFMA.FTZ R119, R110, R0.reuse, -R79.reuse ;  /* 0x000000006e777223 */ /* 0x180fe2000001084f */
[----:B------:R-:W-:Y:S01]  /*8630*/  FFMA.FTZ R110, R99, R0, -R79 ;  /* 0x00000000636e7223 */ /* 0x000fe2000001084f */
[----:B------:R2:W-:Y:S01]  /*8640*/  STSM.16.M88.4 [R4+0x24300], R72 ;  /* 0x0243004804007844 */ /* 0x0005e20000000200 */
        /* <DEDUP_REMOVED lines=9> */
[----:B-1----:R-:W-:Y:S01]  /*86e0*/  FADD.FTZ R20, R120, R127 ;  /* 0x0000007f78147221 */ /* 0x002fe20000010000 */
[----:B------:R1:W4:Y:S01]  /*86f0*/  MUFU.EX2 R93, R21 ;  /* 0x00000015005d7308 */ /* 0x0003220000000800 */
[----:B------:R-:W-:Y:S01]  /*8700*/  FMUL.FTZ R44, R44, R14 ;  /* 0x0000000e2c2c7220 */ /* 0x000fe20000410000 */
[----:B------:R-:W-:Y:S01]  /*8710*/  FADD.FTZ R22, R140, R107 ;  /* 0x0000006b8c167221 */ /* 0x000fe20000010000 */
[----:B------:R-:W-:Y:S01]  /*8720*/  FADD.FTZ R99, R123, R20 ;  /* 0x000000147b637221 */ /* 0x000fe20000010000 */
[----:B------:R-:W-:Y:S01]  /*8730*/  FFMA.FTZ R107, R102, R0, -R79 ;  /* 0x00000000666b7223 */ /* 0x000fe2000001084f */
[----:B--2---:R-:W-:Y:S01]  /*8740*/  F2FP.BF16.F32.PACK_AB R72, R140, R122 ;  /* 0x0000007a8c48723e */ /* 0x004fe200000010ff */
[----:B------:R-:W-:Y:S01]  /*8750*/  FADD.FTZ R22, R121, R22 ;  /* 0x0000001679167221 */ /* 0x000fe20000010000 */
[----:B------:R-:W-:Y:S01]  /*8760*/  FADD.FTZ R20, R112, R99 ;  /* 0x0000006370147221 */ /* 0x000fe20000010000 */
[----:B------:R2:W-:Y:S01]  /*8770*/  MUFU.EX2 R126, R101 ;  /* 0x00000065007e7308 */ /* 0x0005e20000000800 */
[C---:B------:R-:W-:Y:S01]  /*8780*/  F2FP.BF16.F32.PACK_AB R74, R133.reuse, R121 ;  /* 0x00000079854a723e */ /* 0x040fe200000010ff */
[----:B-1----:R-:W-:Y:S01]  /*8790*/  FADD.FTZ R21, R133, R22 ;  /* 0x0000001685157221 */ /* 0x002fe20000010000 */
[----:B------:R-:W-:Y:S01]  /*87a0*/  FADD.FTZ R99, R117, R20 ;  /* 0x0000001475637221 */ /* 0x000fe20000010000 */
[----:B------:R-:W-:Y:S01]  /*87b0*/  F2FP.BF16.F32.PACK_AB R20, R128, R103 ;  /* 0x000000678014723e */ /* 0x000fe200000010ff */
[----:B------:R-:W-:Y:S01]  /*87c0*/  FFMA.FTZ R79, R142, R0, -R79 ;  /* 0x000000008e4f7223 */ /* 0x000fe2000001084f */
        /* <DEDUP_REMOVED lines=11> */
[----:B------:R5:W0:Y:S01]  /*8880*/  MUFU.EX2 R17, R100 ;  /* 0x0000006400117308 */ /* 0x000a220000000800 */
[----:B------:R-:W-:Y:S01]  /*8890*/  FADD.FTZ R75, R116, R73 ;  /* 0x00000049744b7221 */ /* 0x000fe20000010000 */
[----:B------:R-:W-:Y:S01]  /*88a0*/  F2FP.BF16.F32.PACK_AB R73, R123, R120 ;  /* 0x000000787b49723e */ /* 0x000fe200000010ff */
[----:B------:R-:W-:Y:S01]  /*88b0*/  FADD.FTZ R102, R96, R99 ;  /* 0x0000006360667221 */ /* 0x000fe20000010000 */
[----:B------:R-:W-:Y:S01]  /*88c0*/  F2FP.BF16.F32.PACK_AB R23, R131, R130 ;  /* 0x000000828317723e */ /* 0x000fe200000010ff */
[----:B------:R-:W-:Y:S01]  /*88d0*/  FADD.FTZ R120, R104, R75 ;  /* 0x0000004b68787221 */ /* 0x000fe20000010000 */
[----:B------:R-:W-:Y:S01]  /*88e0*/  F2FP.BF16.F32.PACK_AB R75, R117, R112 ;  /* 0x00000070754b723e */ /* 0x000fe200000010ff */
[----:B------:R-:W-:Y:S01]  /*88f0*/  FADD.FTZ R99, R97, R102 ;  /* 0x0000006661637221 */ /* 0x000fe20000010000 */
[----:B------:R3:W-:Y:S01]  /*8900*/  MUFU.EX2 R112, R111 ;  /* 0x0000006f00707308 */ /* 0x0007e20000000800 */
[----:B--2---:R-:W-:Y:S01]  /*8910*/  FADD.FTZ R101, R105, R120 ;  /* 0x0000007869657221 */ /* 0x004fe20000010000 */
[----:B------:R2:W-:Y:S01]  /*8920*/  STSM.16.M88.4 [R4+0x25b00], R20 ;  /* 0x025b001404007844 */ /* 0x0005e20000000200 */
[----:B------:R-:W-:Y:S01]  /*8930*/  FADD.FTZ R99, R88, R99 ;  /* 0x0000006358637221 */ /* 0x000fe20000010000 */
[----:B-----5:R-:W-:Y:S01]  /*8940*/  F2FP.BF16.F32.PACK_AB R100, R125, R124 ;  /* 0x0000007c7d64723e */ /* 0x020fe200000010ff */
[----:B------:R-:W-:Y:S01]  /*8950*/  FADD.FTZ R120, R118, R101 ;  /* 0x0000006576787221 */ /* 0x000fe20000010000 */
[----:B------:R-:W-:Y:S01]  /*8960*/  F2FP.BF16.F32.PACK_AB R101, R115, R114 ;  /* 0x000000727365723e */ /* 0x000fe200000010ff */
[----:B------:R-:W-:Y:S01]  /*8970*/  FADD.FTZ R99, R92, R99 ;  /* 0x000000635c637221 */ /* 0x000fe20000010000 */
[----:B------:R-:W5:Y:S01]  /*8980*/  MUFU.EX2 R119, R119 ;  /* 0x0000007700777308 */ /* 0x000f620000000800 */
[----:B------:R-:W-:Y:S01]  /*8990*/  FADD.FTZ R120, R109, R120 ;  /* 0x000000786d787221 */ /* 0x000fe20000010000 */
[----:B------:R0:W-:Y:S01]  /*89a0*/  STSM.16.M88.4 [R4+0x27300], R72 ;  /* 0x0273004804007844 */ /* 0x0001e20000000200 */
[----:B------:R-:W-:Y:S01]  /*89b0*/  FADD.FTZ R96, R80, R99 ;  /* 0x0000006350607221 */ /* 0x000fe20000010000 */
[----:B------:R-:W-:Y:S01]  /*89c0*/  F2FP.BF16.F32.PACK_AB R102, R116, R113 ;  /* 0x000000717466723e */ /* 0x000fe200000010ff */
[----:B------:R-:W-:Y:S01]  /*89d0*/  FADD.FTZ R99, R7, R120 ;  /* 0x0000007807637221 */ /* 0x000fe20000010000 */
[----:B------:R-:W-:Y:S01]  /*89e0*/  F2FP.BF16.F32.PACK_AB R97, R88, R97 ;  /* 0x000000615861723e */ /* 0x000fe200000010ff */
[----:B---3--:R-:W-:Y:S01]  /*89f0*/  FADD.FTZ R111, R81, R96 ;  /* 0x00000060516f7221 */ /* 0x008fe20000010000 */
[----:B------:R-:W-:Y:S01]  /*8a00*/  F2FP.BF16.F32.PACK_AB R96, R105, R104 ;  /* 0x000000686960723e */ /* 0x000fe200000010ff */
[C---:B------:R-:W-:Y:S01]  /*8a10*/  FADD.FTZ R99, R8.reuse, R99 ;  /* 0x0000006308637221 */ /* 0x040fe20000010000 */
[----:B--2---:R-:W-:Y:S01]  /*8a20*/  F2FP.BF16.F32.PACK_AB R20, R8, R7 ;  /* 0x000000070814723e */ /* 0x004fe200000010ff */
[----:B------:R-:W-:Y:S01]  /*8a30*/  FADD.FTZ R111, R84, R111 ;  /* 0x0000006f546f7221 */ /* 0x000fe20000010000 */
[----:B------:R2:W-:Y:S01]  /*8a40*/  MUFU.EX2 R108, R98 ;  /* 0x00000062006c7308 */ /* 0x0005e20000000800 */
[----:B------:R-:W-:Y:S01]  /*8a50*/  FADD.FTZ R114, R18, R99 ;  /* 0x0000006312727221 */ /* 0x000fe20000010000 */
[C---:B------:R-:W-:Y:S01]  /*8a60*/  F2FP.BF16.F32.PACK_AB R22, R89.reuse, R18 ;  /* 0x000000125916723e */ /* 0x040fe200000010ff */
[----:B------:R-:W-:Y:S01]  /*8a70*/  FADD.FTZ R104, R76, R111 ;  /* 0x0000006f4c687221 */ /* 0x000fe20000010000 */
[----:B------:R-:W-:Y:S01]  /*8a80*/  F2FP.BF16.F32.PACK_AB R99, R80, R92 ;  /* 0x0000005c5063723e */ /* 0x000fe200000010ff */
[----:B------:R-:W-:Y:S01]  /*8a90*/  FADD.FTZ R114, R89, R114 ;  /* 0x0000007259727221 */ /* 0x000fe20000010000 */
[----:B------:R-:W-:Y:S01]  /*8aa0*/  STSM.16.M88.4 [R4+0x28b00], R100 ;  /* 0x028b006404007844 */ /* 0x000fe20000000200 */
[----:B------:R-:W-:Y:S01]  /*8ab0*/  FADD.FTZ R104, R77, R104 ;  /* 0x000000684d687221 */ /* 0x000fe20000010000 */
[----:B------:R-:W3:Y:S01]  /*8ac0*/  MUFU.EX2 R110, R110 ;  /* 0x0000006e006e7308 */ /* 0x000ee20000000800 */
[----:B----4-:R-:W-:Y:S01]  /*8ad0*/  FADD.FTZ R21, R93, R114 ;  /* 0x000000725d157221 */ /* 0x010fe20000010000 */
[----:B--2---:R-:W-:Y:S01]  /*8ae0*/  F2FP.BF16.F32.PACK_AB R98, R109, R118 ;  /* 0x000000766d62723e */ /* 0x004fe200000010ff */
[----:B------:R-:W-:Y:S01]  /*8af0*/  FADD.FTZ R23, R85, R104 ;  /* 0x0000006855177221 */ /* 0x000fe20000010000 */
[----:B------:R-:W-:Y:S01]  /*8b00*/  F2FP.BF16.F32.PACK_AB R89, R90, R85 ;  /* 0x000000555a59723e */ /* 0x000fe200000010ff */
[----:B-1----:R-:W-:Y:S01]  /*8b10*/  FADD.FTZ R7, R106, R21 ;  /* 0x000000156a077221 */ /* 0x002fe20000010000 */
[----:B------:R-:W-:Y:S01]  /*8b20*/  F2FP.BF16.F32.PACK_AB R21, R84, R81 ;  /* 0x000000515415723e */ /* 0x000fe200000010ff */
[----:B------:R-:W-:Y:S01]  /*8b30*/  FADD.FTZ R8, R90, R23 ;  /* 0x000000175a087221 */ /* 0x000fe20000010000 */
[----:B------:R-:W1:Y:S01]  /*8b40*/  MUFU.EX2 R18, R107 ;  /* 0x0000006b00127308 */ /* 0x000e620000000800 */
[----:B0-----:R-:W-:Y:S01]  /*8b50*/  FADD.FTZ R72, R126, R7 ;  /* 0x000000077e487221 */ /* 0x001fe20000010000 */
[----:B------:R-:W-:Y:S01]  /*8b60*/  F2FP.BF16.F32.PACK_AB R23, R77, R76 ;  /* 0x0000004c4d17723e */ /* 0x000fe200000010ff */
[----:B------:R-:W-:Y:S01]  /*8b70*/  FADD.FTZ R7, R91, R8 ;  /* 0x000000085b077221 */ /* 0x000fe20000010000 */
[----:B------:R-:W-:Y:S01]  /*8b80*/  STSM.16.M88.4 [R4+0x2a300], R96 ;  /* 0x02a3006004007844 */ /* 0x000fe20000000200 */
[----:B------:R-:W-:Y:S01]  /*8b90*/  FADD.FTZ R72, R17, R72 ;  /* 0x0000004811487221 */ /* 0x000fe20000010000 */
[----:B------:R-:W-:Y:S01]  /*8ba0*/  F2FP.BF16.F32.PACK_AB R88, R106, R93 ;  /* 0x0000005d6a58723e */ /* 0x000fe200000010ff */
[----:B------:R-:W-:Y:S01]  /*8bb0*/  FADD.FTZ R7, R94, R7 ;  /* 0x000000075e077221 */ /* 0x000fe20000010000 */
[----:B------:R-:W0:Y:S01]  /*8bc0*/  MUFU.EX2 R79, R79 ;  /* 0x0000004f004f7308 */ /* 0x000e220000000800 */
[----:B-----5:R-:W-:Y:S01]  /*8bd0*/  FADD.FTZ R73, R119, R72 ;  /* 0x0000004877497221 */ /* 0x020fe20000010000 */
[----:B------:R2:W-:Y:S01]  /*8be0*/  STSM.16.M88.4 [R4+0x2bb00], R20 ;  /* 0x02bb001404007844 */ /* 0x0005e20000000200 */
[----:B------:R-:W-:Y:S01]  /*8bf0*/  FADD.FTZ R8, R82, R7 ;  /* 0x0000000752087221 */ /* 0x000fe20000010000 */
[----:B------:R-:W-:Y:S01]  /*8c00*/  F2FP.BF16.F32.PACK_AB R90, R17, R126 ;  /* 0x0000007e115a723e */ /* 0x000fe200000010ff */
[----:B------:R-:W-:Y:S01]  /*8c10*/  FADD.FTZ R73, R112, R73 ;  /* 0x0000004970497221 */ /* 0x000fe20000010000 */
[----:B------:R-:W-:Y:S01]  /*8c20*/  F2FP.BF16.F32.PACK_AB R91, R94, R91 ;  /* 0x0000005b5e5b723e */ /* 0x000fe200000010ff */
[----:B------:R-:W-:Y:S01]  /*8c30*/  FADD.FTZ R7, R83, R8 ;  /* 0x0000000853077221 */ /* 0x000fe20000010000 */
[----:B---3--:R-:W-:Y:S01]  /*8c40*/  F2FP.BF16.F32.PACK_AB R72, R139, R110 ;  /* 0x0000006e8b48723e */ /* 0x008fe200000010ff */
[----:B------:R-:W-:Y:S01]  /*8c50*/  FADD.FTZ R73, R108, R73 ;  /* 0x000000496c497221 */ /* 0x000fe20000010000 */
[----:B------:R-:W-:Y:S01]  /*8c60*/  F2FP.BF16.F32.PACK_AB R75, R19, R78 ;  /* 0x0000004e134b723e */ /* 0x000fe200000010ff */
[----:B------:R-:W-:Y:S01]  /*8c70*/  FADD.FTZ R8, R86, R7 ;  /* 0x0000000756087221 */ /* 0x000fe20000010000 */
[----:B------:R3:W-:Y:S01]  /*8c80*/  STSM.16.M88.4 [R4+0x2d300], R88 ;  /* 0x02d3005804007844 */ /* 0x0007e20000000200 */
[----:B------:R-:W-:Y:S01]  /*8c90*/  FADD.FTZ R73, R138, R73 ;  /* 0x000000498a497221 */ /* 0x000fe20000010000 */
[-C--:B------:R-:W-:Y:S01]  /*8ca0*/  FMUL.FTZ R48, R48, R14.reuse ;  /* 0x0000000e30307220 */ /* 0x080fe20000410000 */
[----:B------:R-:W-:Y:S01]  /*8cb0*/  FADD.FTZ R8, R87, R8 ;  /* 0x0000000857087221 */ /* 0x000fe20000010000 */
[----:B------:R-:W-:Y:S01]  /*8cc0*/  FMUL.FTZ R49, R49, R14 ;  /* 0x0000000e31317220 */ /* 0x000fe20000410000 */
[----:B------:R-:W-:Y:S01]  /*8cd0*/  FADD.FTZ R73, R110, R73 ;  /* 0x000000496e497221 */ /* 0x000fe20000010000 */
[----:B--2---:R-:W-:Y:S01]  /*8ce0*/  F2FP.BF16.F32.PACK_AB R20, R112, R119 ;  /* 0x000000777014723e */ /* 0x004fe200000010ff */
[----:B------:R-:W-:Y:S01]  /*8cf0*/  FADD.FTZ R8, R95, R8 ;  /* 0x000000085f087221 */ /* 0x000fe20000010000 */
[----:B------:R-:W-:Y:S01]  /*8d00*/  F2FP.BF16.F32.PACK_AB R21, R83, R82 ;  /* 0x000000525315723e */ /* 0x000fe200000010ff */
[----:B------:R-:W-:Y:S01]  /*8d10*/  FADD.FTZ R7, R139, R73 ;  /* 0x000000498b077221 */ /* 0x000fe20000010000 */
[----:B------:R-:W-:Y:S01]  /*8d20*/  F2FP.BF16.F32.PACK_AB R22, R138, R108 ;  /* 0x0000006c8a16723e */ /* 0x000fe200000010ff */
[----:B------:R-:W-:Y:S01]  /*8d30*/  FADD.FTZ R17, R135, R8 ;  /* 0x0000000887117221 */ /* 0x000fe20000010000 */
[----:B------:R-:W-:Y:S01]  /*8d40*/  F2FP.BF16.F32.PACK_AB R23, R87, R86 ;  /* 0x000000565717723e */ /* 0x000fe200000010ff */
[----:B-1----:R-:W-:Y:S01]  /*8d50*/  FADD.FTZ R8, R18, R7 ;  /* 0x0000000712087221 */ /* 0x002fe20000010000 */
[----:B------:R-:W-:Y:S01]  /*8d60*/  F2FP.BF16.F32.PACK_AB R73, R135, R95 ;  /* 0x0000005f8749723e */ /* 0x000fe200000010ff */
[----:B------:R-:W-:Y:S01]  /*8d70*/  FADD.FTZ R78, R78, R17 ;  /* 0x000000114e4e7221 */ /* 0x000fe20000010000 */
[----:B0-----:R-:W-:Y:S01]  /*8d80*/  F2FP.BF16.F32.PACK_AB R74, R79, R18 ;  /* 0x000000124f4a723e */ /* 0x001fe200000010ff */
[----:B------:R3:W-:Y:S01]  /*8d90*/  STSM.16.M88.4 [R4+0x2eb00], R20 ;  /* 0x02eb001404007844 */ /* 0x0007e20000000200 */
[-C--:B------:R-:W-:Y:S01]  /*8da0*/  FMUL.FTZ R52, R52, R14.reuse ;  /* 0x0000000e34347220 */ /* 0x080fe20000410000 */
[-C--:B------:R-:W-:Y:S01]  /*8db0*/  FMUL.FTZ R53, R53, R14.reuse ;  /* 0x0000000e35357220 */ /* 0x080fe20000410000 */
[-C--:B------:R-:W-:Y:S01]  /*8dc0*/  FMUL.FTZ R56, R56, R14.reuse ;  /* 0x0000000e38387220 */ /* 0x080fe20000410000 */
[----:B------:R3:W-:Y:S01]  /*8dd0*/  STSM.16.M88.4 [R4+0x30300], R72 ;  /* 0x0303004804007844 */ /* 0x0007e20000000200 */
[-C--:B------:R-:W-:Y:S01]  /*8de0*/  FMUL.FTZ R57, R57, R14.reuse ;  /* 0x0000000e39397220 */ /* 0x080fe20000410000 */
        /* <DEDUP_REMOVED lines=37> */
[----:B------:R-:W-:Y:S01]  /*9040*/  FADD.FTZ R8, R79, R8 ;  /* 0x000000084f087221 */ /* 0x000fe20000010000 */
[----:B------:R-:W-:-:S02]  /*9050*/  IMAD.MOV.U32 R17, RZ, RZ, R6 ;  /* 0x000000ffff117224 */ /* 0x000fc400078e0006 */
[----:B------:R-:W-:Y:S02]  /*9060*/  IMAD.MOV.U32 R14, RZ, RZ, R5 ;  /* 0x000000ffff0e7224 */ /* 0x000fe400078e0005 */
[----:B------:R-:W-:Y:S01]  /*9070*/  IMAD.MOV.U32 R13, RZ, RZ, R10 ;  /* 0x000000ffff0d7224 */ /* 0x000fe200078e000a */
[----:B0-----:R-:W-:Y:S01]  /*9080*/  NOP ;  /* 0x0000000000007918 */ /* 0x001fe20000000000 */
[----:B---3--:R-:W-:Y:S05]  /*9090*/  @P3 BRA `(.L_x_11282) ;  /* 0xffffffbc00ac3947 */ /* 0x008fea000383ffff */
.L_x_11273:
[----:B------:R-:W-:-:S13]  /*90a0*/  ISETP.GE.AND P2, PT, R11, R157, PT ;  /* 0x0000009d0b00720c */ /* 0x000fda0003f46270 */
[----:B------:R-:W-:Y:S05]  /*90b0*/  @!P2 BRA `(.L_x_11283) ;  /* 0x000000380074a947 */ /* 0x000fea0003800000 */
[----:B------:R-:W0:Y:S01]  /*90c0*/  S2R R9, SR_TID.X ;  /* 0x0000000000097919 */ /* 0x000e220000002100 */
[----:B------:R-:W-:Y:S01]  /*90d0*/  ULOP3.LUT UR57, UR59, 0x10000, URZ, 0xfc, !UPT ;  /* 0x000100003b397892 */ /* 0x000fe2000f8efc3f */
[----:B------:R-:W-:Y:S01]  /*90e0*/  IMAD.MOV.U32 R12, RZ, RZ, R5 ;  /* 0x000000ffff0c7224 */ /* 0x000fe200078e0005 */
[----:B------:R-:W-:Y:S01]  /*90f0*/  UMOV UR6, UR4 ;  /* 0x0000000400067c82 */ /* 0x000fe20008000000 */
[----:B------:R-:W-:Y:S01]  /*9100*/  UMOV UR23, 0xc0000010 ;  /* 0xc000001000177882 */ /* 0x000fe20000000000 */
[----:B------:R-:W-:Y:S01]  /*9110*/  UIADD3 UR5, UR57, 0x180, URZ ;  /* 0x0000018039057890 */ /* 0x000fe2000fffe03f */
[----:B------:R-:W-:Y:S01]  /*9120*/  IMAD.U32 R145, RZ, RZ, UR23 ;  /* 0x00000017ff917e24 */ /* 0x000fe2000f8e00ff */
[----:B------:R-:W-:Y:S02]  /*9130*/  UIADD3 UR10, UR57, 0x300, URZ ;  /* 0x00000300390a7890 */ /* 0x000fe4000fffe03f */
[----:B------:R-:W-:Y:S02]  /*9140*/  UIADD3 UR11, UR57, 0x480, URZ ;  /* 0x00000480390b7890 */ /* 0x000fe4000fffe03f */
[----:B------:R-:W-:-:S02]  /*9150*/  UIADD3 UR14, UR57, 0x600, URZ ;  /* 0x00000600390e7890 */ /* 0x000fc4000fffe03f */
[----:B------:R-:W-:Y:S02]  /*9160*/  UIADD3 UR15, UR57, 0x780, URZ ;  /* 0x00000780390f7890 */ /* 0x000fe4000fffe03f */
[----:B------:R-:W-:Y:S02]  /*9170*/  UIADD3 UR18, UR57, 0x900, URZ ;  /* 0x0000090039127890 */ /* 0x000fe4000fffe03f */
[----:B------:R-:W-:Y:S01]  /*9180*/  UIADD3 UR19, UR57, 0xa80, URZ ;  /* 0x00000a8039137890 */ /* 0x000fe2000fffe03f */
[----:B------:R-:W-:Y:S01]  /*9190*/  UMOV UR4, UR5 ;  /* 0x0000000500047c82 */ /* 0x000fe20008000000 */
[----:B------:R-:W-:Y:S01]  /*91a0*/  UMOV UR22, UR10 ;  /* 0x0000000a00167c82 */ /* 0x000fe20008000000 */
[----:B------:R-:W-:Y:S01]  /*91b0*/  IMAD.U32 R22, RZ, RZ, UR4 ;  /* 0x00000004ff167e24 */ /* 0x000fe2000f8e00ff */
[----:B------:R-:W-:Y:S01]  /*91c0*/  UMOV UR10, UR11 ;  /* 0x0000000b000a7c82 */ /* 0x000fe20008000000 */
[----:B------:R-:W-:Y:S01]  /*91d0*/  UMOV UR4, UR14 ;  /* 0x0000000e00047c82 */ /* 0x000fe20008000000 */
[----:B------:R-:W-:Y:S01]  /*91e0*/  UMOV UR14, UR15 ;  /* 0x0000000f000e7c82 */ /* 0x000fe20008000000 */
[----:B------:R-:W-:Y:S01]  /*91f0*/  IMAD.U32 R146, RZ, RZ, UR10 ;  /* 0x0000000aff927e24 */ /* 0x000fe2000f8e00ff */
[----:B------:R-:W-:Y:S01]  /*9200*/  UMOV UR5, 0xc0000010 ;  /* 0xc000001000057882 */ /* 0x000fe20000000000 */
[----:B------:R-:W-:Y:S01]  /*9210*/  IMAD.U32 R16, RZ, RZ, UR4 ;  /* 0x00000004ff107e24 */ /* 0x000fe2000f8e00ff */
[----:B------:R-:W-:Y:S01]  /*9220*/  UMOV UR11, 0xc0000010 ;  /* 0xc0000010000b7882 */ /* 0x000fe20000000000 */
[----:B------:R-:W-:Y:S01]  /*9230*/  UMOV UR15, 0xc0000010 ;  /* 0xc0000010000f7882 */ /* 0x000fe20000000000 */
[----:B------:R-:W-:Y:S01]  /*9240*/  UMOV UR10, UR18 ;  /* 0x00000012000a7c82 */ /* 0x000fe20008000000 */
[----:B------:R-:W-:Y:S01]  /*9250*/  UMOV UR4, UR19 ;  /* 0x0000001300047c82 */ /* 0x000fe20008000000 */
[----:B0-----:R-:W-:Y:S01]  /*9260*/  SHF.R.U32.HI R13, RZ, 0x7, R9 ;  /* 0x00000007ff0d7819 */ /* 0x001fe20000011609 */
[----:B------:R-:W-:Y:S01]  /*9270*/  IMAD.U32 R23, RZ, RZ, UR5 ;  /* 0x00000005ff177e24 */ /* 0x000fe2000f8e00ff */
[----:B------:R-:W-:Y:S01]  /*9280*/  ISETP.GE.U32.AND P2, PT, R9, 0x180, PT ;  /* 0x000001800900780c */ /* 0x000fe20003f46070 */
[----:B------:R-:W-:Y:S01]  /*9290*/  IMAD.MOV.U32 R9, RZ, RZ, R10 ;  /* 0x000000ffff097224 */ /* 0x000fe200078e000a */
[----:B------:R-:W-:Y:S01]  /*92a0*/  UIADD3 UR24, UR57, 0xc00, URZ ;  /* 0x00000c0039187890 */ /* 0x000fe2000fffe03f */
[----:B------:R-:W-:Y:S01]  /*92b0*/  VIADD R156, R13, 0x9 ;  /* 0x000000090d9c7836 */ /* 0x000fe20000000000 */
[----:B------:R-:W-:Y:S01]  /*92c0*/  UMOV UR25, 0xc0000010 ;  /* 0xc000001000197882 */ /* 0x000fe20000000000 */
[----:B------:R-:W-:-:S02]  /*92d0*/  IMAD.MOV.U32 R13, RZ, RZ, R6 ;  /* 0x000000ffff0d7224 */ /* 0x000fc400078e0006 */
[----:B------:R-:W-:Y:S01]  /*92e0*/  IMAD.U32 R144, RZ, RZ, UR22 ;  /* 0x00000016ff907e24 */ /* 0x000fe2000f8e00ff */
[----:B------:R-:W-:Y:S01]  /*92f0*/  SEL R156, R156, 0x9, !P2 ;  /* 0x000000099c9c7807 */ /* 0x000fe20005000000 */
[----:B------:R-:W-:Y:S02]  /*9300*/  IMAD.U32 R147, RZ, RZ, UR11 ;  /* 0x0000000bff937e24 */ /* 0x000fe4000f8e00ff */
[----:B------:R-:W-:Y:S02]  /*9310*/  IMAD.U32 R17, RZ, RZ, UR5 ;  /* 0x00000005ff117e24 */ /* 0x000fe4000f8e00ff */
[----:B------:R-:W-:Y:S02]  /*9320*/  IMAD.U32 R14, RZ, RZ, UR14 ;  /* 0x0000000eff0e7e24 */ /* 0x000fe4000f8e00ff */
[----:B------:R-:W-:Y:S02]  /*9330*/  IMAD.U32 R15, RZ, RZ, UR15 ;  /* 0x0000000fff0f7e24 */ /* 0x000fe4000f8e00ff */
[----:B------:R-:W-:-:S02]  /*9340*/  IMAD.U32 R18, RZ, RZ, UR10 ;  /* 0x0000000aff127e24 */ /* 0x000fc4000f8e00ff */
[----:B------:R-:W-:Y:S02]  /*9350*/  IMAD.U32 R19, RZ, RZ, UR11 ;  /* 0x0000000bff137e24 */ /* 0x000fe4000f8e00ff */
[----:B------:R-:W-:Y:S02]  /*9360*/  IMAD.U32 R20, RZ, RZ, UR4 ;  /* 0x00000004ff147e24 */ /* 0x000fe4000f8e00ff */
[----:B------:R-:W-:-:S07]  /*9370*/  IMAD.U32 R21, RZ, RZ, UR5 ;  /* 0x00000005ff157e24 */ /* 0x000fce000f8e00ff */
.L_x_11292:
[----:B------:R-:W-:Y:S01]  /*9380*/  UIADD3 UR4, UR6, 0x1, URZ ;  /* 0x0000000106047890 */ /* 0x000fe2000fffe03f */
[----:B------:R-:W-:-:S03]  /*9390*/  ISETP.NE.AND P3, PT, RZ, UR58, PT ;  /* 0x0000003aff007c0c */ /* 0x000fc6000bf65270 */
[----:B------:R-:W-:-:S04]  /*93a0*/  UISETP.NE.AND UP0, UPT, UR4, 0x2, UPT ;  /* 0x000000020400788c */ /* 0x000fc8000bf05270 */
[----:B------:R-:W-:Y:S02]  /*93b0*/  USEL UR5, URZ, 0x1, UP0 ;  /* 0x000000013f057887 */ /* 0x000fe40008000000 */
[----:B------:R-:W-:-:S04]  /*93c0*/  USEL UR4, UR4, URZ, UP0 ;  /* 0x0000003f04047287 */ /* 0x000fc80008000000 */
[----:B------:R-:W-:Y:S01]  /*93d0*/  LOP3.LUT R6, R13, UR5, RZ, 0x3c, !PT ;  /* 0x000000050d067c12 */ /* 0x000fe2000f8e3cff */
[----:B--2---:R-:W-:Y:S07]  /*93e0*/  @P3 BRA `(.L_x_11284) ;  /* 0x0000000000283947 */ /* 0x004fee0003800000 */
[----:B------:R-:W-:Y:S05]  /*93f0*/  @!P0 BRA `(.L_x_11285) ;  /* 0x0000000000048947 */ /* 0x000fea0003800000 */
[----:B------:R-:W-:Y:S01]  /*9400*/  BPT.TRAP 0x1 ;  /* 0x000000040000795c */ /* 0x000fe20000300000 */
.L_x_11285:
[----:B------:R-:W-:Y:S01]  /*9410*/  ULEA UR5, UR4, UR56, 0x3 ;  /* 0x0000003804057291 */ /* 0x000fe2000f8e183f */
[----:B------:R-:W-:-:S08]  /*9420*/  SHF.L.U32 R0, R6, 0x1f, RZ ;  /* 0x0000001f06007819 */ /* 0x000fd000000006ff */
[----:B------:R0:W1:Y:S01]  /*9430*/  SYNCS.PHASECHK.TRANS64.TRYWAIT P2, [UR5+0x31c30], R0 ;  /* 0x031c3000ff0075a7 */ /* 0x0000620008040145 */
[----:B------:R-:W-:Y:S05]  /*9440*/  @!P0 BRA `(.L_x_11286) ;  /* 0x0000000000048947 */ /* 0x000fea0003800000 */
[----:B------:R-:W-:Y:S01]  /*9450*/  BPT.TRAP 0x1 ;  /* 0x000000040000795c */ /* 0x000fe20000300000 */
.L_x_11286:
[----:B-1----:R-:W-:Y:S05]  /*9460*/  @P2 BRA `(.L_x_11284) ;  /* 0x0000000000082947 */ /* 0x002fea0003800000 */
[----:B------:R-:W1:Y:S02]  /*9470*/  SYNCS.PHASECHK.TRANS64.TRYWAIT P2, [UR5+0x31c30], R0 ;  /* 0x031c3000ff0075a7 */ /* 0x000e640008040145 */
[----:B-1----:R-:W-:Y:S05]  /*9480*/  @!P2 BRA `(.L_x_11287) ;  /* 0x0000009400e0a947 */ /* 0x002fea0003800000 */
.L_x_11284:
        /* <DEDUP_REMOVED lines=25> */
[----:B------:R-:W-:Y:S01]  /*9620*/  UMOV UR52, UR28 ;  /* 0x0000001c00347c82 */ /* 0x000fe20008000000 */
[----:B------:R-:W-:Y:S01]  /*9630*/  UMOV UR53, UR29 ;  /* 0x0000001d00357c82 */ /* 0x000fe20008000000 */
[----:B------:R-:W-:Y:S01]  /*9640*/  UMOV UR55, 0x80000020 ;  /* 0x8000002000377882 */ /* 0x000fe20000000000 */
[----:B------:R-:W-:Y:S01]  /*9650*/  UIADD3 UR10, UR5, 0x202, URZ ;  /* 0x00000202050a7890 */ /* 0x000fe2000fffe03f */
[----:B-1----:R-:W-:Y:S01]  /*9660*/  SHF.R.U32.HI R5, RZ, 0x7, R5 ;  /* 0x00000007ff057819 */ /* 0x002fe20000011605 */
[----:B------:R-:W-:Y:S01]  /*9670*/  UMOV UR11, 0x80000020 ;  /* 0x80000020000b7882 */ /* 0x000fe20000000000 */
[----:B------:R-:W-:Y:S01]  /*9680*/  UIADD3 UR14, UR5, 0x440, URZ ;  /* 0x00000440050e7890 */ /* 0x000fe2000fffe03f */
[----:B------:R-:W-:-:S02]  /*9690*/  UMOV UR15, 0x80000020 ;  /* 0x80000020000f7882 */ /* 0x000fc40000000000 */
[----:B------:R-:W-:Y:S01]  /*96a0*/  VIADD R5, R5, 0x8 ;  /* 0x0000000805057836 */ /* 0x000fe20000000000 */
[----:B------:R-:W-:Y:S01]  /*96b0*/  UIADD3 UR18, UR5, 0x480, URZ ;  /* 0x0000048005127890 */ /* 0x000fe2000fffe03f */
[----:B------:R-:W-:Y:S01]  /*96c0*/  UMOV UR19, 0x80000020 ;  /* 0x8000002000137882 */ /* 0x000fe20000000000 */
[----:B------:R-:W-:Y:S02]  /*96d0*/  UIADD3 UR22, UR5, 0x482, URZ ;  /* 0x0000048205167890 */ /* 0x000fe4000fffe03f */
[----:B------:R1:W-:Y:S06]  /*96e0*/  BAR.SYNC.DEFER_BLOCKING R5, 0x100 ;  /* 0x000400050000751d */ /* 0x0003ec0000010000 */
[----:B------:R-:W-:Y:S01]  /*96f0*/  UMOV UR23, 0x80000020 ;  /* 0x8000002000177882 */ /* 0x000fe20000000000 */
        /* <DEDUP_REMOVED lines=319> */
[----:B-1----:R-:W-:Y:S05]  /*aaf0*/  @P3 BRA `(.L_x_11288) ;  /* 0x0000000000283947 */ /* 0x002fea0003800000 */
[----:B------:R-:W-:Y:S05]  /*ab00*/  @!P0 BRA `(.L_x_11289) ;  /* 0x0000000000048947 */ /* 0x000fea0003800000 */
[----:B------:R-:W-:Y:S01]  /*ab10*/  BPT.TRAP 0x1 ;  /* 0x000000040000795c */ /* 0x000fe20000300000 */
.L_x_11289:
[----:B------:R-:W-:Y:S01]  /*ab20*/  ULEA UR5, UR6, UR56, 0x3 ;  /* 0x0000003806057291 */ /* 0x000fe2000f8e183f */
[----:B0-----:R-:W-:-:S08]  /*ab30*/  SHF.L.U32 R0, R13, 0x1f, RZ ;  /* 0x0000001f0d007819 */ /* 0x001fd000000006ff */
[----:B------:R0:W1:Y:S01]  /*ab40*/  SYNCS.PHASECHK.TRANS64.TRYWAIT P2, [UR5+0x31c50], R0 ;  /* 0x031c5000ff0075a7 */ /* 0x0000620008040145 */
[----:B------:R-:W-:Y:S05]  /*ab50*/  @!P0 BRA `(.L_x_11290) ;  /* 0x0000000000048947 */ /* 0x000fea0003800000 */
[----:B------:R-:W-:Y:S01]  /*ab60*/  BPT.TRAP 0x1 ;  /* 0x000000040000795c */ /* 0x000fe20000300000 */
.L_x_11290:
[----:B-1----:R-:W-:Y:S05]  /*ab70*/  @P2 BRA `(.L_x_11288) ;  /* 0x0000000000082947 */ /* 0x002fea0003800000 */
[----:B------:R-:W1:Y:S02]  /*ab80*/  SYNCS.PHASECHK.TRANS64.TRYWAIT P2, [UR5+0x31c50], R0 ;  /* 0x031c5000ff0075a7 */ /* 0x000e640008040145 */
[----:B-1----:R-:W-:Y:S05]  /*ab90*/  @!P2 BRA `(.L_x_11291) ;  /* 0x000000800034a947 */ /* 0x002fea0003800000 */
.L_x_11288:
[----:B------:R-:W-:Y:S01]  /*aba0*/  UIADD3 UR5, UR56, 0x200, URZ ;  /* 0x0000020038057890 */ /* 0x000fe2000fffe03f */
[----:B------:R-:W-:Y:S01]  /*abb0*/  WARPGROUP.ARRIVE ;  /* 0x00000000000079c5 */ /* 0x000fe20000000000 */
[----:B------:R-:W-:Y:S01]  /*abc0*/  UMOV UR32, UR57 ;  /* 0x0000003900207c82 */ /* 0x000fe20008000000 */
[----:B------:R-:W-:Y:S01]  /*abd0*/  UMOV UR33, 0xc0000010 ;  /* 0xc000001000217882 */ /* 0x000fe20000000000 */
[----:B------:R-:W-:Y:S01]  /*abe0*/  USHF.R.U32.HI UR5, URZ, 0x4, UR5 ;  /* 0x000000043f057899 */ /* 0x000fe20008011605 */
[----:B------:R-:W-:Y:S01]  /*abf0*/  R2UR UR40, R22 ;  /* 0x00000000162872ca */ /* 0x000fe200000e0000 */
[----:B------:R-:W-:Y:S01]  /*ac00*/  UMOV UR35, 0x80000020 ;  /* 0x8000002000237882 */ /* 0x000fe20000000000 */
[----:B------:R-:W-:Y:S01]  /*ac10*/  R2UR UR41, R23 ;  /* 0x00000000172972ca */ /* 0x000fe200000e0000 */
[----:B------:R-:W-:Y:S01]  /*ac20*/  ULOP3.LUT UR5, UR5, 0x3fff, URZ, 0xc0, !UPT ;  /* 0x00003fff05057892 */ /* 0x000fe2000f8ec03f */
[----:B------:R-:W-:Y:S01]  /*ac30*/  R2UR UR36, R144 ;  /* 0x00000000902472ca */ /* 0x000fe200000e0000 */
[----:B------:R-:W-:Y:S01]  /*ac40*/  UMOV UR43, 0x80000020 ;  /* 0x80000020002b7882 */ /* 0x000fe20000000000 */
[----:B------:R-:W-:Y:S01]  /*ac50*/  R2UR UR37, R145 ;  /* 0x00000000912572ca */ /* 0x000fe200000e0000 */
[----:B------:R-:W-:Y:S01]  /*ac60*/  ULOP3.LUT UR5, UR5, 0x2400000, URZ, 0xfc, !UPT ;  /* 0x0240000005057892 */ /* 0x000fe2000f8efc3f */
[----:B01----:R-:W-:Y:S01]  /*ac70*/  FMNMX.FTZ R0, R136, R9, !PT ;  /* 0x0000000988007209 */ /* 0x003fe20007810000 */
[----:B------:R-:W-:Y:S01]  /*ac80*/  UMOV UR39, 0x80000020 ;  /* 0x8000002000277882 */ /* 0x000fe20000000000 */
[----:B------:R-:W-:Y:S01]  /*ac90*/  UMOV UR27, 0x80000020 ;  /* 0x80000020001b7882 */ /* 0x000fe20000000000 */
[----:B------:R-:W-:Y:S01]  /*aca0*/  UIMAD UR34, UR6, 0x6c0, UR5 ;  /* 0x000006c0062278a4 */ /* 0x000fe2000f8e0205 */
[----:B------:R-:W-:-:S02]  /*acb0*/  FMNMX.FTZ R5, R137, R0, !PT ;  /* 0x0000000089057209 */ /* 0x000fc40007810000 */
[C---:B------:R-:W-:Y:S01]  /*acc0*/  ISETP.GT.AND P2, PT, R11.reuse, R157, PT ;  /* 0x0000009d0b00720c */ /* 0x040fe20003f44270 */
[----:B------:R-:W-:Y:S01]  /*acd0*/  UIADD3 UR5, UR34, 0x40, URZ ;  /* 0x0000004022057890 */ /* 0x000fe2000fffe03f */
[----:B------:R-:W-:Y:S01]  /*ace0*/  FMNMX.FTZ R0, R140, R5, !PT ;  /* 0x000000058c007209 */ /* 0x000fe20007810000 */
[----:B------:R-:W-:Y:S01]  /*acf0*/  UIADD3 UR26, UR34, 0x200, URZ ;  /* 0x00000200221a7890 */ /* 0x000fe2000fffe03f */
[----:B------:R-:W-:Y:S02]  /*ad00*/  VIADD R11, R11, 0xffffffff ;  /* 0xffffffff0b0b7836 */ /* 0x000fe40000000000 */
[----:B------:R-:W-:Y:S01]  /*ad10*/  HGMMA.64x96x16.F32.BF16 R24, gdesc[UR32].tnspB, R24, gsb0 ;  /* 0x41600000201879f0 */ /* 0x000fe20008001818 */
[----:B------:R-:W-:Y:S01]  /*ad20*/  FMNMX.FTZ R5, R141, R0, !PT ;  /* 0x000000008d057209 */ /* 0x000fe20007810000 */
[----:B------:R-:W-:Y:S01]  /*ad30*/  UMOV UR42, UR5 ;  /* 0x00000005002a7c82 */ /* 0x000fe20008000000 */
[----:B------:R-:W-:Y:S02]  /*ad40*/  UIADD3 UR5, UR34, 0x80, URZ ;  /* 0x0000008022057890 */ /* 0x000fe4000fffe03f */
[----:B------:R-:W-:-:S04]  /*ad50*/  FMNMX.FTZ R0, R128, R5, !PT ;  /* 0x0000000580007209 */ /* 0x000fc80007810000 */
[----:B------:R-:W-:Y:S01]  /*ad60*/  FMNMX.FTZ R5, R129, R0, !PT ;  /* 0x0000000081057209 */ /* 0x000fe20007810000 */
[----:B------:R-:W-:Y:S01]  /*ad70*/  UMOV UR38, UR5 ;  /* 0x0000000500267c82 */ /* 0x000fe20008000000 */
[----:B------:R-:W-:Y:S02]  /*ad80*/  UIADD3 UR5, UR34, 0xc0, URZ ;  /* 0x000000c022057890 */ /* 0x000fe4000fffe03f */
        /* <DEDUP_REMOVED lines=28> */
[----:B------:R-:W-:Y:S01]  /*af50*/  R2UR UR40, R146 ;  /* 0x00000000922872ca */ /* 0x000fe200000e0000 */
[----:B------:R-:W-:Y:S01]  /*af60*/  UMOV UR42, UR5 ;  /* 0x00000005002a7c82 */ /* 0x000fe20008000000 */
[----:B------:R-:W-:Y:S01]  /*af70*/  R2UR UR41, R147 ;  /* 0x00000000932972ca */ /* 0x000fe200000e0000 */
[----:B------:R-:W-:Y:S01]  /*af80*/  UMOV UR43, 0x80000020 ;  /* 0x80000020002b7882 */ /* 0x000fe20000000000 */
[----:B------:R-:W-:Y:S01]  /*af90*/  UIADD3 UR5, UR34, 0x100, URZ ;  /* 0x0000010022057890 */ /* 0x000fe2000fffe03f */
        /* <DEDUP_REMOVED lines=25> */
[----:B------:R-:W-:-:S02]  /*b130*/  WARPGROUP.DEPBAR.LE gsb0, 0x0 ;  /* 0x00008000000079c5 */ /* 0x000fc40000010000 */
[----:B------:R-:W-:Y:S01]  /*b140*/  WARPGROUP.ARRIVE ;  /* 0x00000000000079c5 */ /* 0x000fe20000000000 */
[----:B------:R-:W-:Y:S01]  /*b150*/  FMNMX.FTZ R5, R143, R132, !PT ;  /* 0x000000848f057209 */ /* 0x000fe20007810000 */
[-CC-:B------:R-:W-:Y:S01]  /*b160*/  FFMA.FTZ R140, R108, R0.reuse, -R13.reuse ;  /* 0x000000006c8c7223 */ /* 0x180fe2000001080d */
[-CC-:B------:R-:W-:Y:S01]  /*b170*/  FFMA.FTZ R97, R97, R0.reuse, -R13.reuse ;  /* 0x0000000061617223 */ /* 0x180fe2000001080d */
[--C-:B------:R-:W-:Y:S01]  /*b180*/  FFMA.FTZ R101, R101, R0, -R13.reuse ;  /* 0x0000000065657223 */ /* 0x100fe2000001080d */
[----:B------:R-:W-:Y:S01]  /*b190*/  FMNMX.FTZ R132, R130, R5, !PT ;  /* 0x0000000582847209 */ /* 0x000fe20007810000 */
[----:B------:R-:W-:Y:S01]  /*b1a0*/  HGMMA.64x96x16.F32.BF16 R24, gdesc[UR36].tnspB, R24, gsb0 ;  /* 0x41600000241879f0 */ /* 0x000fe20008001818 */
[----:B------:R-:W-:Y:S01]  /*b1b0*/  R2UR UR36, R16 ;  /* 0x00000000102472ca */ /* 0x000fe200000e0000 */
[----:B------:R-:W-:Y:S01]  /*b1c0*/  UMOV UR38, UR5 ;  /* 0x0000000500267c82 */ /* 0x000fe20008000000 */
[----:B------:R-:W-:Y:S01]  /*b1d0*/  R2UR UR37, R17 ;  /* 0x00000000112572ca */ /* 0x000fe200000e0000 */
[----:B------:R-:W-:Y:S01]  /*b1e0*/  UMOV UR39, 0x80000020 ;  /* 0x8000002000277882 */ /* 0x000fe20000000000 */
[----:B------:R-:W-:Y:S01]  /*b1f0*/  UIADD3 UR5, UR34, 0x140, URZ ;  /* 0x0000014022057890 */ /* 0x000fe2000fffe03f */
[----:B------:R-:W-:Y:S01]  /*b200*/  FMNMX.FTZ R5, R131, R132, !PT ;  /* 0x0000008483057209 */ /* 0x000fe20007810000 */
[-C--:B------:R-:W-:Y:S01]  /*b210*/  FMUL.FTZ R9, R9, R0.reuse ;  /* 0x0000000009097220 */ /* 0x080fe20000410000 */
        /* <DEDUP_REMOVED lines=20> */
[----:B------:R-:W0:Y:S03]  /*b360*/  MUFU.EX2 R153, R153 ;  /* 0x0000009900997308 */ /* 0x000e260000000800 */
        /* <DEDUP_REMOVED lines=20> */
[----:B------:R-:W-:Y:S01]  /*b4b0*/  FMNMX.FTZ R5, R91, R116, !PT ;  /* 0x000000745b057209 */ /* 0x000fe20007810000 */
[-CC-:B------:R-:W-:Y:S01]  /*b4c0*/  FFMA.FTZ R116, R88, R0.reuse, -R13.reuse ;  /* 0x0000000058747223 */ /* 0x180fe2000001080d */
[-CC-:B------:R-:W-:Y:S01]  /*b4d0*/  FFMA.FTZ R88, R89, R0.reuse, -R13.reuse ;  /* 0x0000000059587223 */ /* 0x180fe2000001080d */
[-CC-:B-1----:R-:W-:Y:S01]  /*b4e0*/  FFMA.FTZ R117, R100, R0.reuse, -R13.reuse ;  /* 0x0000000064757223 */ /* 0x182fe2000001080d */
[----:B------:R-:W-:Y:S01]  /*b4f0*/  FMNMX.FTZ R108, R94, R5, !PT ;  /* 0x000000055e6c7209 */ /* 0x000fe20007810000 */
[-CC-:B------:R-:W-:Y:S01]  /*b500*/  FFMA.FTZ R89, R93, R0.reuse, -R13.reuse ;  /* 0x000000005d597223 */ /* 0x180fe2000001080d */
[----:B------:R-:W-:Y:S01]  /*b510*/  FFMA.FTZ R93, R81, R0, -R13 ;  /* 0x00000000515d7223 */ /* 0x000fe2000001080d */
[----:B------:R-:W-:Y:S01]  /*b520*/  MUFU.EX2 R137, R137 ;  /* 0x0000008900897308 */ /* 0x000fe20000000800 */
[----:B------:R-:W-:-:S04]  /*b530*/  FMNMX.FTZ R5, R95, R108, !PT ;  /* 0x0000006c5f057209 */ /* 0x000fc80007810000 */
[----:B------:R-:W-:-:S03]  /*b540*/  FMNMX.FTZ R108, R82, R5, !PT ;  /* 0x00000005526c7209 */ /* 0x000fc60007810000 */
[----:B------:R-:W-:Y:S01]  /*b550*/  MUFU.EX2 R155, R155 ;  /* 0x0000009b009b7308 */ /* 0x000fe20000000800 */
[----:B------:R-:W-:Y:S02]  /*b560*/  WARPGROUP.DEPBAR.LE gsb0, 0x0 ;  /* 0x00008000000079c5 */ /* 0x000fe40000010000 */
[----:B------:R-:W-:Y:S01]  /*b570*/  WARPGROUP.ARRIVE ;  /* 0x00000000000079c5 */ /* 0x000fe20000000000 */
[----:B------:R-:W-:-:S04]  /*b580*/  FMNMX.FTZ R5, R83, R108, !PT ;  /* 0x0000006c53057209 */ /* 0x000fc80007810000 */
[----:B------:R-:W-:Y:S01]  /*b590*/  FMNMX.FTZ R96, R86, R5, !PT ;  /* 0x0000000556607209 */ /* 0x000fe20007810000 */
[----:B------:R-:W-:Y:S01]  /*b5a0*/  HGMMA.64x96x16.F32.BF16 R24, gdesc[UR40].tnspB, R24, gsb0 ;  /* 0x41600000281879f0 */ /* 0x000fe20008001818 */
[----:B------:R-:W-:Y:S02]  /*b5b0*/  MUFU.EX2 R128, R128 ;  /* 0x0000008000807308 */ /* 0x000fe40000000800 */
[----:B------:R-:W-:-:S04]  /*b5c0*/  FMNMX.FTZ R5, R87, R96, !PT ;  /* 0x0000006057057209 */ /* 0x000fc80007810000 */
[----:B------:R-:W-:Y:S02]  /*b5d0*/  FMNMX.FTZ R108, R74, R5, !PT ;  /* 0x000000054a6c7209 */ /* 0x000fe40007810000 */
[----:B------:R-:W-:Y:S02]  /*b5e0*/  MUFU.EX2 R96, R97 ;  /* 0x0000006100607308 */ /* 0x000fe40000000800 */
[----:B------:R-:W-:Y:S01]  /*b5f0*/  FMNMX.FTZ R5, R75, R108, !PT ;  /* 0x0000006c4b057209 */ /* 0x000fe20007810000 */
[----:B------:R-:W-:-:S03]  /*b600*/  FFMA.FTZ R108, R76, R0, -R13 ;  /* 0x000000004c6c7223 */ /* 0x000fc6000001080d */
[----:B------:R-:W-:Y:S02]  /*b610*/  FMNMX.FTZ R100, R78, R5, !PT ;  /* 0x000000054e647209 */ /* 0x000fe40007810000 */
[----:B------:R1:W-:Y:S02]  /*b620*/  MUFU.EX2 R97, R101 ;  /* 0x0000006500617308 */ /* 0x0003e40000000800 */
[----:B------:R-:W-:-:S05]  /*b630*/  FMNMX.FTZ R5, R79, R100, !PT ;  /* 0x000000644f057209 */ /* 0x000fca0007810000 */
[----:B------:R-:W2:Y:S01]  /*b640*/  SHFL.BFLY PT, R100, R5, 0x2, 0x1f ;  /* 0x0c401f0005647f89 */ /* 0x000ea200000e0000 */
[----:B------:R-:W-:Y:S01]  /*b650*/  MUFU.EX2 R154, R154 ;  /* 0x0000009a009a7308 */ /* 0x000fe20000000800 */
[----:B-1----:R-:W-:-:S07]  /*b660*/  FFMA.FTZ R101, R73, R0, -R13 ;  /* 0x0000000049657223 */ /* 0x002fce000001080d */
[----:B------:R-:W-:Y:S08]  /*b670*/  MUFU.EX2 R129, R129 ;  /* 0x0000008100817308 */ /* 0x000ff00000000800 */
[----:B------:R-:W-:Y:S01]  /*b680*/  MUFU.EX2 R152, R152 ;  /* 0x0000009800987308 */ /* 0x000fe20000000800 */
[----:B--2---:R-:W-:Y:S01]  /*b690*/  FMNMX.FTZ R80, R5, R100, !PT ;  /* 0x0000006405507209 */ /* 0x004fe20007810000 */
[-CC-:B------:R-:W-:Y:S01]  /*b6a0*/  FFMA.FTZ R100, R72, R0.reuse, -R13.reuse ;  /* 0x0000000048647223 */ /* 0x180fe2000001080d */
[----:B------:R-:W-:-:S05]  /*b6b0*/  FFMA.FTZ R13, R77, R0, -R13 ;  /* 0x000000004d0d7223 */ /* 0x000fca000001080d */
[----:B------:R-:W-:Y:S01]  /*b6c0*/  MUFU.EX2 R151, R151 ;  /* 0x0000009700977308 */ /* 0x000fe20000000800 */
[----:B------:R-:W1:Y:S07]  /*b6d0*/  SHFL.BFLY PT, R5, R80, 0x1, 0x1f ;  /* 0x0c201f0050057f89 */ /* 0x000e6e00000e0000 */
[----:B------:R-:W-:Y:S08]  /*b6e0*/  MUFU.EX2 R150, R150 ;  /* 0x0000009600967308 */ /* 0x000ff00000000800 */
[----:B------:R-:W-:Y:S08]  /*b6f0*/  MUFU.EX2 R149, R149 ;  /* 0x0000009500957308 */ /* 0x000ff00000000800 */
[----:B------:R-:W-:Y:S01]  /*b700*/  MUFU.EX2 R113, R113 ;  /* 0x0000007100717308 */ /* 0x000fe20000000800 */
[----:B-1----:R-:W-:Y:S01]  /*b710*/  FMNMX.FTZ R5, R80, R5, !PT ;  /* 0x0000000550057209 */ /* 0x002fe20007810000 */
[----:B------:R-:W-:-:S04]  /*b720*/  IMAD.U32 R80, RZ, RZ, UR4 ;  /* 0x00000004ff507e24 */ /* 0x000fc8000f8e00ff */
[----:B------:R-:W-:Y:S01]  /*b730*/  FADD.FTZ R73, -R5, R12 ;  /* 0x0000000c05497221 */ /* 0x000fe20000010100 */
[----:B------:R-:W-:Y:S01]  /*b740*/  @!P1 LEA R80, R80, UR56, 0x3 ;  /* 0x0000003850509c11 */ /* 0x000fe2000f8e18ff */
[----:B------:R-:W-:Y:S02]  /*b750*/  MUFU.EX2 R141, R141 ;  /* 0x0000008d008d7308 */ /* 0x000fe40000000800 */
[-C--:B------:R-:W-:Y:S01]  /*b760*/  FMUL.FTZ R12, R73, R0.reuse ;  /* 0x00000000490c7220 */ /* 0x080fe20000410000 */
[----:B------:R-:W-:-:S04]  /*b770*/  FMUL.FTZ R73, R5, R0 ;  /* 0x0000000005497220 */ /* 0x000fc80000410000 */
        /* <DEDUP_REMOVED lines=11> */
[----:B------:R-:W-:-:S02]  /*b830*/  WARPGROUP.DEPBAR.LE gsb0, 0x0 ;  /* 0x00008000000079c5 */ /* 0x000fc40000010000 */
[----:B------:R-:W-:Y:S01]  /*b840*/  WARPGROUP.ARRIVE ;  /* 0x00000000000079c5 */ /* 0x000fe20000000000 */
[----:B------:R-:W-:Y:S02]  /*b850*/  IMAD.U32 R134, RZ, RZ, UR6 ;  /* 0x00000006ff867e24 */ /* 0x000fe4000f8e00ff */
[-CC-:B------:R-:W-:Y:S01]  /*b860*/  FFMA.FTZ R132, R143, R0.reuse, -R73.reuse ;  /* 0x000000008f847223 */ /* 0x180fe20000010849 */
[-CC-:B------:R-:W-:Y:S01]  /*b870*/  FFMA.FTZ R115, R118, R0.reuse, -R73.reuse ;  /* 0x0000000076737223 */ /* 0x180fe20000010849 */
[-CC-:B------:R-:W-:Y:S01]  /*b880*/  FFMA.FTZ R118, R119, R0.reuse, -R73.reuse ;  /* 0x0000000077767223 */ /* 0x180fe20000010849 */
[----:B------:R-:W2:Y:S01]  /*b890*/  MUFU.EX2 R77, R77 ;  /* 0x0000004d004d7308 */ /* 0x000ea20000000800 */
[----:B------:R-:W-:Y:S01]  /*b8a0*/  HGMMA.64x96x16.F32.BF16 R24, gdesc[UR36].tnspB, R24, gsb0 ;  /* 0x41600000241879f0 */ /* 0x000fe20008001818 */
[----:B------:R-:W-:Y:S01]  /*b8b0*/  R2UR UR36, R14 ;  /* 0x000000000e2472ca */ /* 0x000fe200000e0000 */
[----:B------:R-:W-:Y:S01]  /*b8c0*/  UMOV UR38, UR5 ;  /* 0x0000000500267c82 */ /* 0x000fe20008000000 */
[----:B------:R-:W-:Y:S01]  /*b8d0*/  R2UR UR37, R15 ;  /* 0x000000000f2572ca */ /* 0x000fe200000e0000 */
[----:B------:R-:W-:Y:S01]  /*b8e0*/  UMOV UR39, 0x80000020 ;  /* 0x8000002000277882 */ /* 0x000fe20000000000 */
[----:B------:R-:W-:Y:S01]  /*b8f0*/  UIADD3 UR5, UR34, 0x180, URZ ;  /* 0x0000018022057890 */ /* 0x000fe2000fffe03f */
[-CC-:B------:R-:W-:Y:S01]  /*b900*/  FFMA.FTZ R119, R107, R0.reuse, -R73.reuse ;  /* 0x000000006b777223 */ /* 0x180fe20000010849 */
[----:B------:R-:W3:Y:S01]  /*b910*/  MUFU.EX2 R72, R72 ;  /* 0x0000004800487308 */ /* 0x000ee20000000800 */
[-CC-:B------:R-:W-:Y:S01]  /*b920*/  FFMA.FTZ R107, R110, R0.reuse, -R73.reuse ;  /* 0x000000006e6b7223 */ /* 0x180fe20000010849 */
[----:B------:R-:W-:Y:S01]  /*b930*/  @!P1 LEA R110, R134, UR56, 0x3 ;  /* 0x00000038866e9c11 */ /* 0x000fe2000f8e18ff */
[----:B------:R-:W-:Y:S01]  /*b940*/  FFMA.FTZ R133, R131, R0, -R73 ;  /* 0x0000000083857223 */ /* 0x000fe20000010849 */
[----:B------:R-:W-:-:S02]  /*b950*/  @!P1 VIADD R134, R80, 0x31c40 ;  /* 0x00031c4050869836 */ /* 0x000fc40000000000 */
[----:B------:R-:W-:Y:S01]  /*b960*/  FFMA.FTZ R138, R99, R0, -R73 ;  /* 0x00000000638a7223 */ /* 0x000fe20000010849 */
[----:B0-----:R-:W-:Y:S01]  /*b970*/  FFMA.FTZ R99, R9, R8, R153 ;  /* 0x0000000809637223 */ /* 0x001fe20000010099 */
[----:B------:R-:W-:Y:S01]  /*b980*/  @!P1 VIADD R80, R110, 0x31c60 ;  /* 0x00031c606e509836 */ /* 0x000fe20000000000 */
[----:B------:R-:W0:Y:S01]  /*b990*/  MUFU.EX2 R132, R132 ;  /* 0x0000008400847308 */ /* 0x000e220000000800 */
[----:B-1----:R-:W-:Y:S01]  /*b9a0*/  FFMA.FTZ R8, R12, R7, R81 ;  /* 0x000000070c087223 */ /* 0x002fe20000010051 */
[-CC-:B------:R-:W-:Y:S01]  /*b9b0*/  FFMA.FTZ R110, R111, R0.reuse, -R73.reuse ;  /* 0x000000006f6e7223 */ /* 0x180fe20000010849 */
[----:B------:R-:W-:Y:S01]  /*b9c0*/  @!P1 PRMT R134, RZ, 0x654, R134 ;  /* 0x00000654ff869816 */ /* 0x000fe20000000086 */
[-C--:B------:R-:W-:Y:S01]  /*b9d0*/  FFMA.FTZ R111, R102, R0.reuse, -R73 ;  /* 0x00000000666f7223 */ /* 0x080fe20000010849 */
[----:B------:R-:W-:Y:S01]  /*b9e0*/  FADD.FTZ R99, R148, R99 ;  /* 0x0000006394637221 */ /* 0x000fe20000010000 */
[----:B------:R-:W-:Y:S01]  /*b9f0*/  @!P1 PRMT R80, RZ, 0x654, R80 ;  /* 0x00000654ff509816 */ /* 0x000fe20000000050 */
[-CC-:B------:R-:W-:Y:S01]  /*ba00*/  FFMA.FTZ R102, R91, R0.reuse, -R73.reuse ;  /* 0x000000005b667223 */ /* 0x180fe20000010849 */
[----:B------:R-:W1:Y:S01]  /*ba10*/  MUFU.EX2 R76, R76 ;  /* 0x0000004c004c7308 */ /* 0x000e620000000800 */
[----:B--2---:R-:W-:Y:S01]  /*ba20*/  FADD.FTZ R91, R77, R8 ;  /* 0x000000084d5b7221 */ /* 0x004fe20000010000 */
[-C--:B------:R-:W-:Y:S01]  /*ba30*/  FFMA.FTZ R131, R135, R0.reuse, -R73 ;  /* 0x0000000087837223 */ /* 0x080fe20000010849 */
[----:B------:R-:W-:Y:S01]  /*ba40*/  FADD.FTZ R8, R136, R99 ;  /* 0x0000006388087221 */ /* 0x000fe20000010000 */
[-C--:B------:R-:W-:Y:S01]  /*ba50*/  FFMA.FTZ R122, R122, R0.reuse, -R73 ;  /* 0x000000007a7a7223 */ /* 0x080fe20000010849 */
[----:B---3--:R-:W-:Y:S01]  /*ba60*/  FADD.FTZ R91, R72, R91 ;  /* 0x0000005b485b7221 */ /* 0x008fe20000010000 */
[-CC-:B------:R-:W-:Y:S01]  /*ba70*/  FFMA.FTZ R99, R82, R0.reuse, -R73.reuse ;  /* 0x0000000052637223 */ /* 0x180fe20000010849 */
[-C--:B------:R-:W-:Y:S01]  /*ba80*/  FFMA.FTZ R135, R94, R0.reuse, -R73 ;  /* 0x000000005e877223 */ /* 0x080fe20000010849 */
[----:B------:R-:W2:Y:S01]  /*ba90*/  MUFU.EX2 R133, R133 ;  /* 0x0000008500857308 */ /* 0x000ea20000000800 */
[----:B0-----:R-:W-:Y:S01]  /*baa0*/  FADD.FTZ R91, R132, R91 ;  /* 0x0000005b845b7221 */ /* 0x001fe20000010000 */
[-CC-:B------:R-:W-:Y:S01]  /*bab0*/  FFMA.FTZ R114, R114, R0.reuse, -R73.reuse ;  /* 0x0000000072727223 */ /* 0x180fe20000010849 */
[----:B------:R-:W-:Y:S01]  /*bac0*/  F2FP.BF16.F32.PACK_AB R81, R77, R81 ;  /* 0x000000514d51723e */ /* 0x000fe200000010ff */
[-CC-:B------:R-:W-:Y:S01]  /*bad0*/  FFMA.FTZ R106, R106, R0.reuse, -R73.reuse ;  /* 0x000000006a6a7223 */ /* 0x180fe20000010849 */
[----:B------:R-:W-:Y:S01]  /*bae0*/  FFMA.FTZ R98, R98, R0, -R73 ;  /* 0x0000000062627223 */ /* 0x000fe20000010849 */
[----:B------:R-:W-:-:S02]  /*baf0*/  UMOV UR6, UR4 ;  /* 0x0000000400067c82 */ /* 0x000fc40008000000 */
[----:B------:R-:W0:Y:S01]  /*bb00*/  MUFU.EX2 R125, R125 ;  /* 0x0000007d007d7308 */ /* 0x000e220000000800 */
[----:B-1----:R-:W-:Y:S01]  /*bb10*/  FADD.FTZ R82, R76, R91 ;  /* 0x0000005b4c527221 */ /* 0x002fe20000010000 */
[----:B------:R-:W-:-:S06]  /*bb20*/  FFMA.FTZ R91, R87, R0, -R73 ;  /* 0x00000000575b7223 */ /* 0x000fcc0000010849 */
[----:B------:R-:W1:Y:S01]  /*bb30*/  MUFU.EX2 R131, R131 ;  /* 0x0000008300837308 */ /* 0x000e620000000800 */
[----:B--2---:R-:W-:-:S07]  /*bb40*/  FADD.FTZ R82, R133, R82 ;  /* 0x0000005285527221 */ /* 0x004fce0000010000 */
[----:B------:R-:W2:Y:S08]  /*bb50*/  MUFU.EX2 R122, R122 ;  /* 0x0000007a007a7308 */ /* 0x000eb00000000800 */
[----:B------:R-:W3:Y:S08]  /*bb60*/  MUFU.EX2 R130, R130 ;  /* 0x0000008200827308 */ /* 0x000ef00000000800 */
[----:B------:R-:W4:Y:S08]  /*bb70*/  MUFU.EX2 R123, R123 ;  /* 0x0000007b007b7308 */ /* 0x000f300000000800 */
[----:B------:R0:W-:Y:S08]  /*bb80*/  MUFU.EX2 R7, R138 ;  /* 0x0000008a00077308 */ /* 0x0001f00000000800 */
[----:B------:R-:W5:Y:S01]  /*bb90*/  MUFU.EX2 R126, R126 ;  /* 0x0000007e007e7308 */ /* 0x000f620000000800 */
[----:B0-----:R-:W-:Y:S01]  /*bba0*/  FADD.FTZ R138, R125, R82 ;  /* 0x000000527d8a7221 */ /* 0x001fe20000010000 */
[----:B------:R-:W-:-:S03]  /*bbb0*/  F2FP.BF16.F32.PACK_AB R82, R137, R136 ;  /* 0x000000888952723e */ /* 0x000fc600000010ff */
[----:B-1----:R-:W-:-:S03]  /*bbc0*/  FADD.FTZ R77, R131, R138 ;  /* 0x0000008a834d7221 */ /* 0x002fc60000010000 */
[----:B------:R-:W0:Y:S01]  /*bbd0*/  MUFU.EX2 R114, R114 ;  /* 0x0000007200727308 */ /* 0x000e220000000800 */
[----:B--2---:R-:W-:Y:S01]  /*bbe0*/  FADD.FTZ R77, R122, R77 ;  /* 0x0000004d7a4d7221 */ /* 0x004fe20000010000 */
[----:B------:R-:W-:Y:S02]  /*bbf0*/  WARPGROUP.DEPBAR.LE gsb0, 0x0 ;  /* 0x00008000000079c5 */ /* 0x000fe40000010000 */
[----:B------:R-:W-:-:S04]  /*bc00*/  WARPGROUP.ARRIVE ;  /* 0x00000000000079c5 */ /* 0x000fc80000000000 */
[----:B------:R-:W1:Y:S02]  /*bc10*/  MUFU.EX2 R127, R127 ;  /* 0x0000007f007f7308 */ /* 0x000e640000000800 */
[----:B------:R-:W-:Y:S01]  /*bc20*/  HGMMA.64x96x16.F32.BF16 R24, gdesc[UR36].tnspB, R24, gsb0 ;  /* 0x41600000241879f0 */ /* 0x000fe20008001818 */
[----:B------:R-:W-:Y:S01]  /*bc30*/  R2UR UR36, R18 ;  /* 0x00000000122472ca */ /* 0x000fe200000e0000 */
[----:B------:R-:W-:Y:S01]  /*bc40*/  UMOV UR38, UR5 ;  /* 0x0000000500267c82 */ /* 0x000fe20008000000 */
[----:B------:R-:W-:Y:S01]  /*bc50*/  R2UR UR37, R19 ;  /* 0x00000000132572ca */ /* 0x000fe200000e0000 */
[----:B------:R-:W-:Y:S01]  /*bc60*/  UMOV UR39, 0x80000020 ;  /* 0x8000002000277882 */ /* 0x000fe20000000000 */
[----:B------:R-:W-:Y:S01]  /*bc70*/  UIADD3 UR5, UR34, 0x1c0, URZ ;  /* 0x000001c022057890 */ /* 0x000fe2000fffe03f */
[----:B------:R-:W2:Y:S08]  /*bc80*/  MUFU.EX2 R115, R115 ;  /* 0x0000007300737308 */ /* 0x000eb00000000800 */
[----:B------:R-:W2:Y:S08]  /*bc90*/  MUFU.EX2 R118, R118 ;  /* 0x0000007600767308 */ /* 0x000eb00000000800 */
[----:B------:R-:W2:Y:S08]  /*bca0*/  MUFU.EX2 R106, R106 ;  /* 0x0000006a006a7308 */ /* 0x000eb00000000800 */
[----:B------:R-:W2:Y:S08]  /*bcb0*/  MUFU.EX2 R119, R119 ;  /* 0x0000007700777308 */ /* 0x000eb00000000800 */
[----:B------:R-:W-:Y:S08]  /*bcc0*/  MUFU.EX2 R140, R140 ;  /* 0x0000008c008c7308 */ /* 0x000ff00000000800 */
[----:B------:R-:W2:Y:S08]  /*bcd0*/  MUFU.EX2 R107, R107 ;  /* 0x0000006b006b7308 */ /* 0x000eb00000000800 */
[----:B------:R-:W-:Y:S08]  /*bce0*/  MUFU.EX2 R105, R105 ;  /* 0x0000006900697308 */ /* 0x000ff00000000800 */
[----:B------:R-:W2:Y:S08]  /*bcf0*/  MUFU.EX2 R110, R110 ;  /* 0x0000006e006e7308 */ /* 0x000eb00000000800 */
[----:B------:R-:W-:Y:S08]  /*bd00*/  MUFU.EX2 R124, R124 ;  /* 0x0000007c007c7308 */ /* 0x000ff00000000800 */
[----:B------:R-:W2:Y:S08]  /*bd10*/  MUFU.EX2 R98, R98 ;  /* 0x0000006200627308 */ /* 0x000eb00000000800 */
[----:B------:R-:W2:Y:S08]  /*bd20*/  MUFU.EX2 R117, R117 ;  /* 0x0000007500757308 */ /* 0x000eb00000000800 */
[----:B------:R-:W-:Y:S01]  /*bd30*/  MUFU.EX2 R116, R116 ;  /* 0x0000007400747308 */ /* 0x000fe20000000800 */
[----:B------:R-:W-:-:S02]  /*bd40*/  WARPGROUP.DEPBAR.LE gsb0, 0x0 ;  /* 0x00008000000079c5 */ /* 0x000fc40000010000 */
[----:B------:R-:W-:-:S05]  /*bd50*/  WARPGROUP.ARRIVE ;  /* 0x00000000000079c5 */ /* 0x000fca0000000000 */
[----:B------:R-:W-:Y:S01]  /*bd60*/  MUFU.EX2 R88, R88 ;  /* 0x0000005800587308 */ /* 0x000fe20000000800 */
[----:B------:R-:W-:Y:S01]  /*bd70*/  HGMMA.64x96x16.F32.BF16 R24, gdesc[UR36].tnspB, R24, gsb0 ;  /* 0x41600000241879f0 */ /* 0x000fe20008001818 */
[----:B------:R-:W-:Y:S01]  /*bd80*/  R2UR UR36, R20 ;  /* 0x00000000142472ca */ /* 0x000fe200000e0000 */
[----:B------:R-:W-:Y:S01]  /*bd90*/  UMOV UR38, UR5 ;  /* 0x0000000500267c82 */ /* 0x000fe20008000000 */
[----:B------:R-:W-:Y:S01]  /*bda0*/  R2UR UR37, R21 ;  /* 0x00000000152572ca */ /* 0x000fe200000e0000 */
[----:B------:R-:W-:-:S03]  /*bdb0*/  UMOV UR39, 0x80000020 ;  /* 0x8000002000277882 */ /* 0x000fc60000000000 */
        /* <DEDUP_REMOVED lines=30> */
[-CC-:B---3--:R-:W-:Y:S01]  /*bfa0*/  FFMA.FTZ R134, R95, R0.reuse, -R73.reuse ;  /* 0x000000005f867223 */ /* 0x188fe20000010849 */
[-CC-:B------:R-:W-:Y:S01]  /*bfb0*/  FFMA.FTZ R95, R83, R0.reuse, -R73.reuse ;  /* 0x00000000535f7223 */ /* 0x180fe20000010849 */
[-C--:B------:R-:W-:Y:S01]  /*bfc0*/  FMUL.FTZ R37, R37, R9.reuse ;  /* 0x0000000925257220 */ /* 0x080fe20000410000 */
[-C--:B------:R-:W-:Y:S01]  /*bfd0*/  FMUL.FTZ R40, R40, R9.reuse ;  /* 0x0000000928287220 */ /* 0x080fe20000410000 */
[-C--:B------:R-:W-:Y:S01]  /*bfe0*/  FMUL.FTZ R41, R41, R9.reuse ;  /* 0x0000000929297220 */ /* 0x080fe20000410000 */
[-C--:B------:R-:W-:Y:S01]  /*bff0*/  FMUL.FTZ R44, R44, R9.reuse ;  /* 0x000000092c2c7220 */ /* 0x080fe20000410000 */
[----:B------:R-:W-:Y:S01]  /*c000*/  MUFU.EX2 R134, R134 ;  /* 0x0000008600867308 */ /* 0x000fe20000000800 */
[-CC-:B----4-:R-:W-:Y:S01]  /*c010*/  FFMA.FTZ R80, R103, R0.reuse, -R73.reuse ;  /* 0x0000000067507223 */ /* 0x190fe20000010849 */
[-CC-:B------:R-:W-:Y:S01]  /*c020*/  FFMA.FTZ R103, R90, R0.reuse, -R73.reuse ;  /* 0x000000005a677223 */ /* 0x180fe20000010849 */
[----:B------:R-:W-:Y:S01]  /*c030*/  FADD.FTZ R90, R137, R8 ;  /* 0x00000008895a7221 */ /* 0x000fe20000010000 */
[-C--:B------:R-:W-:Y:S01]  /*c040*/  FMUL.FTZ R45, R45, R9.reuse ;  /* 0x000000092d2d7220 */ /* 0x080fe20000410000 */
[-C--:B------:R-:W-:Y:S01]  /*c050*/  FMUL.FTZ R48, R48, R9.reuse ;  /* 0x0000000930307220 */ /* 0x080fe20000410000 */
[-C--:B------:R-:W-:Y:S01]  /*c060*/  FMUL.FTZ R49, R49, R9.reuse ;  /* 0x0000000931317220 */ /* 0x080fe20000410000 */
[----:B------:R-:W-:Y:S01]  /*c070*/  FADD.FTZ R139, R155, R90 ;  /* 0x0000005a9b8b7221 */ /* 0x000fe20000010000 */
[----:B------:R3:W4:Y:S01]  /*c080*/  MUFU.EX2 R8, R111 ;  /* 0x0000006f00087308 */ /* 0x0007220000000800 */
[----:B------:R-:W-:Y:S01]  /*c090*/  FFMA.FTZ R90, R86, R0, -R73 ;  /* 0x00000000565a7223 */ /* 0x000fe20000010849 */
[-C--:B------:R-:W-:Y:S01]  /*c0a0*/  FMUL.FTZ R52, R52, R9.reuse ;  /* 0x0000000934347220 */ /* 0x080fe20000410000 */
[----:B------:R-:W-:Y:S01]  /*c0b0*/  FADD.FTZ R139, R128, R139 ;  /* 0x0000008b808b7221 */ /* 0x000fe20000010000 */
[-C--:B------:R-:W-:Y:S01]  /*c0c0*/  FMUL.FTZ R53, R53, R9.reuse ;  /* 0x0000000935357220 */ /* 0x080fe20000410000 */
[-C--:B------:R-:W-:Y:S01]  /*c0d0*/  FMUL.FTZ R56, R56, R9.reuse ;  /* 0x0000000938387220 */ /* 0x080fe20000410000 */
[-C--:B------:R-:W-:Y:S01]  /*c0e0*/  FMUL.FTZ R57, R57, R9.reuse ;  /* 0x0000000939397220 */ /* 0x080fe20000410000 */
[----:B------:R-:W-:Y:S01]  /*c0f0*/  FADD.FTZ R94, R154, R139 ;  /* 0x0000008b9a5e7221 */ /* 0x000fe20000010000 */
[----:B------:R5:W-:Y:S01]  /*c100*/  MUFU.EX2 R87, R103 ;  /* 0x0000006700577308 */ /* 0x000be20000000800 */
[-C--:B------:R-:W-:Y:S01]  /*c110*/  FMUL.FTZ R60, R60, R9.reuse ;  /* 0x000000093c3c7220 */ /* 0x080fe20000410000 */
[-C--:B------:R-:W-:Y:S01]  /*c120*/  FMUL.FTZ R61, R61, R9.reuse ;  /* 0x000000093d3d7220 */ /* 0x080fe20000410000 */
[----:B------:R-:W-:Y:S01]  /*c130*/  FADD.FTZ R83, R129, R94 ;  /* 0x0000005e81537221 */ /* 0x000fe20000010000 */
[-C--:B------:R-:W-:Y:S01]  /*c140*/  FMUL.FTZ R64, R64, R9.reuse ;  /* 0x0000000940407220 */ /* 0x080fe20000410000 */
[-C--:B------:R-:W-:Y:S01]  /*c150*/  FMUL.FTZ R65, R65, R9.reuse ;  /* 0x0000000941417220 */ /* 0x080fe20000410000 */
[-C--:B------:R-:W-:Y:S01]  /*c160*/  FMUL.FTZ R68, R68, R9.reuse ;  /* 0x0000000944447220 */ /* 0x080fe20000410000 */
[----:B---3--:R-:W-:Y:S01]  /*c170*/  FADD.FTZ R111, R152, R83 ;  /* 0x00000053986f7221 */ /* 0x008fe20000010000 */
[----:B------:R-:W-:Y:S01]  /*c180*/  F2FP.BF16.F32.PACK_AB R83, R132, R72 ;  /* 0x000000488453723e */ /* 0x000fe200000010ff */
[-C--:B------:R-:W-:Y:S01]  /*c190*/  FFMA.FTZ R132, R74, R0.reuse, -R73 ;  /* 0x000000004a847223 */ /* 0x080fe20000010849 */
[----:B------:R-:W-:Y:S01]  /*c1a0*/  FADD.FTZ R74, R130, R77 ;  /* 0x0000004d824a7221 */ /* 0x000fe20000010000 */
[----:B------:R-:W-:Y:S01]  /*c1b0*/  FADD.FTZ R72, R120, R111 ;  /* 0x0000006f78487221 */ /* 0x000fe20000010000 */
[-CC-:B------:R-:W-:Y:S01]  /*c1c0*/  FFMA.FTZ R111, R75, R0.reuse, -R73.reuse ;  /* 0x000000004b6f7223 */ /* 0x180fe20000010849 */
[----:B------:R3:W-:Y:S01]  /*c1d0*/  MUFU.EX2 R94, R102 ;  /* 0x00000066005e7308 */ /* 0x0007e20000000800 */
[----:B------:R-:W-:Y:S01]  /*c1e0*/  FADD.FTZ R75, R123, R74 ;  /* 0x0000004a7b4b7221 */ /* 0x000fe20000010000 */
[----:B------:R-:W-:Y:S01]  /*c1f0*/  FADD.FTZ R72, R151, R72 ;  /* 0x0000004897487221 */ /* 0x000fe20000010000 */
[----:B-----5:R-:W-:Y:S01]  /*c200*/  FFMA.FTZ R103, R79, R0, -R73 ;  /* 0x000000004f677223 */ /* 0x020fe20000010849 */
[----:B------:R-:W-:Y:S01]  /*c210*/  F2FP.BF16.F32.PACK_AB R74, R129, R154 ;  /* 0x0000009a814a723e */ /* 0x000fe200000010ff */
[----:B------:R-:W-:Y:S01]  /*c220*/  FADD.FTZ R75, R126, R75 ;  /* 0x0000004b7e4b7221 */ /* 0x000fe20000010000 */
[----:B------:R-:W-:Y:S01]  /*c230*/  FMUL.FTZ R69, R69, R9 ;  /* 0x0000000945457220 */ /* 0x000fe20000410000 */
[----:B------:R-:W-:Y:S01]  /*c240*/  FMUL.FTZ R26, R26, R12 ;  /* 0x0000000c1a1a7220 */ /* 0x000fe20000410000 */
[----:B------:R5:W4:Y:S01]  /*c250*/  MUFU.EX2 R86, R80 ;  /* 0x0000005000567308 */ /* 0x000b220000000800 */
[----:B---3--:R-:W-:Y:S01]  /*c260*/  FFMA.FTZ R102, R78, R0, -R73 ;  /* 0x000000004e667223 */ /* 0x008fe20000010849 */
[----:B------:R-:W-:Y:S01]  /*c270*/  FADD.FTZ R73, R121, R72 ;  /* 0x0000004879497221 */ /* 0x000fe20000010000 */
[----:B0-----:R-:W-:Y:S01]  /*c280*/  FADD.FTZ R78, R114, R75 ;  /* 0x0000004b724e7221 */ /* 0x001fe20000010000 */
[----:B------:R-:W-:Y:S01]  /*c290*/  F2FP.BF16.F32.PACK_AB R72, R128, R155 ;  /* 0x0000009b8048723e */ /* 0x000fe200000010ff */
[----:B------:R-:W-:Y:S01]  /*c2a0*/  FMUL.FTZ R27, R27, R12 ;  /* 0x0000000c1b1b7220 */ /* 0x000fe20000410000 */
[----:B------:R-:W-:Y:S01]  /*c2b0*/  FADD.FTZ R77, R150, R73 ;  /* 0x00000049964d7221 */ /* 0x000fe20000010000 */
[----:B------:R-:W-:Y:S01]  /*c2c0*/  F2FP.BF16.F32.PACK_AB R73, R133, R76 ;  /* 0x0000004c8549723e */ /* 0x000fe200000010ff */
[----:B-1----:R-:W-:Y:S01]  /*c2d0*/  FADD.FTZ R78, R127, R78 ;  /* 0x0000004e7f4e7221 */ /* 0x002fe20000010000 */
[----:B-----5:R-:W-:Y:S01]  /*c2e0*/  F2FP.BF16.F32.PACK_AB R80, R148, R153 ;  /* 0x000000999450723e */ /* 0x020fe200000010ff */
[----:B------:R-:W-:Y:S01]  /*c2f0*/  FADD.FTZ R76, R112, R77 ;  /* 0x0000004d704c7221 */ /* 0x000fe20000010000 */
[----:B------:R-:W-:Y:S01]  /*c300*/  F2FP.BF16.F32.PACK_AB R75, R131, R125 ;  /* 0x0000007d834b723e */ /* 0x000fe200000010ff */
[----:B--2---:R-:W-:Y:S01]  /*c310*/  FADD.FTZ R79, R115, R78 ;  /* 0x0000004e734f7221 */ /* 0x004fe20000010000 */
[----:B------:R-:W-:Y:S01]  /*c320*/  F2FP.BF16.F32.PACK_AB R78, R121, R151 ;  /* 0x00000097794e723e */ /* 0x000fe200000010ff */
[----:B------:R0:W-:Y:S01]  /*c330*/  STSM.16.M88.4 [R4+0x24300], R80 ;  /* 0x0243005004007844 */ /* 0x0001e20000000200 */
[----:B------:R-:W-:Y:S01]  /*c340*/  F2FP.BF16.F32.PACK_AB R77, R130, R122 ;  /* 0x0000007a824d723e */ /* 0x000fe200000010ff */
[----:B------:R-:W-:Y:S01]  /*c350*/  FADD.FTZ R79, R118, R79 ;  /* 0x0000004f764f7221 */ /* 0x000fe20000010000 */
[----:B------:R-:W-:Y:S01]  /*c360*/  MUFU.EX2 R90, R90 ;  /* 0x0000005a005a7308 */ /* 0x000fe20000000800 */
[----:B------:R1:W-:Y:S01]  /*c370*/  STSM.16.M88.4 [R4+0x25b00], R72 ;  /* 0x025b004804007844 */ /* 0x0003e20000000200 */
        /* <DEDUP_REMOVED lines=11> */
[----:B0-----:R-:W-:Y:S01]  /*c430*/  FADD.FTZ R80, R149, R76 ;  /* 0x0000004c95507221 */ /* 0x001fe20000010000 */
        /* <DEDUP_REMOVED lines=16> */
[----:B------:R-:W-:Y:S01]  /*c540*/  F2FP.BF16.F32.PACK_AB R81, R127, R114 ;  /* 0x000000727f51723e */ /* 0x000fe200000010ff */
[----:B------:R-:W-:Y:S01]  /*c550*/  FADD.FTZ R114, R98, R121 ;  /* 0x0000007962727221 */ /* 0x000fe20000010000 */
[----:B------:R0:W2:Y:S01]  /*c560*/  MUFU.EX2 R112, R95 ;  /* 0x0000005f00707308 */ /* 0x0000a20000000800 */
[C---:B------:R-:W-:Y:S01]  /*c570*/  FADD.FTZ R113, R105.reuse, R120 ;  /* 0x0000007869717221 */ /* 0x040fe20000010000 */
[----:B------:R-:W-:Y:S01]  /*c580*/  F2FP.BF16.F32.PACK_AB R79, R126, R123 ;  /* 0x0000007b7e4f723e */ /* 0x000fe200000010ff */
[----:B------:R-:W-:Y:S01]  /*c590*/  FMUL.FTZ R58, R58, R12 ;  /* 0x0000000c3a3a7220 */ /* 0x000fe20000410000 */
[----:B-1----:R-:W-:Y:S01]  /*c5a0*/  F2FP.BF16.F32.PACK_AB R74, R105, R140 ;  /* 0x0000008c694a723e */ /* 0x002fe200000010ff */
[----:B------:R-:W-:Y:S01]  /*c5b0*/  FADD.FTZ R113, R124, R113 ;  /* 0x000000717c717221 */ /* 0x000fe20000010000 */
[----:B------:R-:W-:Y:S01]  /*c5c0*/  F2FP.BF16.F32.PACK_AB R72, R104, R141 ;  /* 0x0000008d6848723e */ /* 0x000fe200000010ff */
[----:B------:R1:W-:Y:S01]  /*c5d0*/  STSM.16.M88.4 [R4+0x27300], R76 ;  /* 0x0273004c04007844 */ /* 0x0003e20000000200 */
[----:B------:R-:W3:Y:S01]  /*c5e0*/  MUFU.EX2 R105, R132 ;  /* 0x0000008400697308 */ /* 0x000ee20000000800 */
[----:B------:R-:W-:Y:S01]  /*c5f0*/  FADD.FTZ R118, R96, R113 ;  /* 0x0000007160767221 */ /* 0x000fe20000010000 */
[----:B0-----:R-:W-:Y:S01]  /*c600*/  FADD.FTZ R95, R7, R114 ;  /* 0x00000072075f7221 */ /* 0x001fe20000010000 */
[----:B------:R0:W-:Y:S01]  /*c610*/  STSM.16.M88.4 [R4+0x28b00], R80 ;  /* 0x028b005004007844 */ /* 0x0001e20000000200 */
[----:B------:R-:W-:Y:S01]  /*c620*/  F2FP.BF16.F32.PACK_AB R73, R119, R106 ;  /* 0x0000006a7749723e */ /* 0x000fe200000010ff */
[----:B------:R-:W-:Y:S01]  /*c630*/  FADD.FTZ R118, R117, R118 ;  /* 0x0000007675767221 */ /* 0x000fe20000010000 */
[----:B----4-:R-:W-:Y:S01]  /*c640*/  FADD.FTZ R95, R8, R95 ;  /* 0x0000005f085f7221 */ /* 0x010fe20000010000 */
[-C--:B------:R-:W-:Y:S01]  /*c650*/  FMUL.FTZ R59, R59, R12.reuse ;  /* 0x0000000c3b3b7220 */ /* 0x080fe20000410000 */
[-C--:B------:R-:W-:Y:S01]  /*c660*/  FMUL.FTZ R62, R62, R12.reuse ;  /* 0x0000000c3e3e7220 */ /* 0x080fe20000410000 */
[----:B------:R-:W-:Y:S01]  /*c670*/  FADD.FTZ R75, R97, R118 ;  /* 0x00000076614b7221 */ /* 0x000fe20000010000 */
[-C--:B------:R-:W-:Y:S01]  /*c680*/  FMUL.FTZ R63, R63, R12.reuse ;  /* 0x0000000c3f3f7220 */ /* 0x080fe20000410000 */
[-C--:B------:R-:W-:Y:S01]  /*c690*/  FMUL.FTZ R66, R66, R12.reuse ;  /* 0x0000000c42427220 */ /* 0x080fe20000410000 */
[-C--:B------:R-:W-:Y:S01]  /*c6a0*/  FMUL.FTZ R67, R67, R12.reuse ;  /* 0x0000000c43437220 */ /* 0x080fe20000410000 */
[-C--:B------:R-:W-:Y:S01]  /*c6b0*/  FMUL.FTZ R70, R70, R12.reuse ;  /* 0x0000000c46467220 */ /* 0x080fe20000410000 */
[----:B------:R-:W-:Y:S01]  /*c6c0*/  FMUL.FTZ R71, R71, R12 ;  /* 0x0000000c47477220 */ /* 0x000fe20000410000 */
[----:B-1----:R-:W-:Y:S01]  /*c6d0*/  FADD.FTZ R76, R86, R95 ;  /* 0x0000005f564c7221 */ /* 0x002fe20000010000 */
[----:B------:R-:W-:Y:S01]  /*c6e0*/  FADD.FTZ R77, R116, R75 ;  /* 0x0000004b744d7221 */ /* 0x000fe20000010000 */
[----:B------:R-:W-:Y:S01]  /*c6f0*/  F2FP.BF16.F32.PACK_AB R75, R110, R107 ;  /* 0x0000006b6e4b723e */ /* 0x000fe200000010ff */
[----:B------:R-:W-:-:S02]  /*c700*/  IMAD.MOV.U32 R12, RZ, RZ, R5 ;  /* 0x000000ffff0c7224 */ /* 0x000fc400078e0005 */
[----:B------:R-:W-:Y:S01]  /*c710*/  FADD.FTZ R79, R87, R76 ;  /* 0x0000004c574f7221 */ /* 0x000fe20000010000 */
[----:B------:R-:W-:Y:S01]  /*c720*/  FADD.FTZ R78, R88, R77 ;  /* 0x0000004d584e7221 */ /* 0x000fe20000010000 */
[----:B------:R-:W-:Y:S01]  /*c730*/  F2FP.BF16.F32.PACK_AB R77, R7, R98 ;  /* 0x00000062074d723e */ /* 0x000fe200000010ff */
[----:B------:R1:W-:Y:S01]  /*c740*/  STSM.16.M88.4 [R4+0x2a300], R72 ;  /* 0x02a3004804007844 */ /* 0x0003e20000000200 */
[----:B0-----:R-:W-:Y:S01]  /*c750*/  FADD.FTZ R80, R94, R79 ;  /* 0x0000004f5e507221 */ /* 0x001fe20000010000 */
[----:B------:R-:W-:Y:S01]  /*c760*/  FADD.FTZ R82, R109, R78 ;  /* 0x0000004e6d527221 */ /* 0x000fe20000010000 */
[----:B------:R-:W-:Y:S01]  /*c770*/  F2FP.BF16.F32.PACK_AB R79, R86, R8 ;  /* 0x00000008564f723e */ /* 0x000fe200000010ff */
[----:B------:R-:W-:Y:S02]  /*c780*/  IMAD.MOV.U32 R9, RZ, RZ, R10 ;  /* 0x000000ffff097224 */ /* 0x000fe400078e000a */
[----:B------:R-:W-:Y:S01]  /*c790*/  FADD.FTZ R7, R135, R80 ;  /* 0x0000005087077221 */ /* 0x000fe20000010000 */
[----:B------:R-:W-:Y:S01]  /*c7a0*/  FADD.FTZ R81, R89, R82 ;  /* 0x0000005259517221 */ /* 0x000fe20000010000 */
[----:B------:R-:W-:Y:S01]  /*c7b0*/  F2FP.BF16.F32.PACK_AB R78, R97, R117 ;  /* 0x00000075614e723e */ /* 0x000fe200000010ff */
[----:B------:R-:W-:Y:S01]  /*c7c0*/  MUFU.EX2 R86, R103 ;  /* 0x0000006700567308 */ /* 0x000fe20000000800 */
[----:B------:R-:W-:Y:S01]  /*c7d0*/  FADD.FTZ R8, R134, R7 ;  /* 0x0000000786087221 */ /* 0x000fe20000010000 */
[----:B------:R-:W-:Y:S01]  /*c7e0*/  FADD.FTZ R82, R92, R81 ;  /* 0x000000515c527221 */ /* 0x000fe20000010000 */
[----:B------:R-:W-:-:S02]  /*c7f0*/  F2FP.BF16.F32.PACK_AB R76, R96, R124 ;  /* 0x0000007c604c723e */ /* 0x000fc400000010ff */
[----:B------:R-:W-:Y:S01]  /*c800*/  FADD.FTZ R7, R99, R8 ;  /* 0x0000000863077221 */ /* 0x000fe20000010000 */
[----:B------:R-:W-:Y:S01]  /*c810*/  FADD.FTZ R83, R93, R82 ;  /* 0x000000525d537221 */ /* 0x000fe20000010000 */
[----:B------:R-:W-:Y:S01]  /*c820*/  F2FP.BF16.F32.PACK_AB R80, R88, R116 ;  /* 0x000000745850723e */ /* 0x000fe200000010ff */
[----:B------:R0:W4:Y:S01]  /*c830*/  MUFU.EX2 R97, R102 ;  /* 0x0000006600617308 */ /* 0x0001220000000800 */
[----:B--2---:R-:W-:Y:S01]  /*c840*/  FADD.FTZ R7, R112, R7 ;  /* 0x0000000770077221 */ /* 0x004fe20000010000 */
[----:B------:R-:W-:Y:S01]  /*c850*/  FADD.FTZ R8, R84, R83 ;  /* 0x0000005354087221 */ /* 0x000fe20000010000 */
[----:B------:R-:W-:Y:S01]  /*c860*/  F2FP.BF16.F32.PACK_AB R81, R94, R87 ;  /* 0x000000575e51723e */ /* 0x000fe200000010ff */
[----:B------:R2:W-:Y:S01]  /*c870*/  STSM.16.M88.4 [R4+0x2bb00], R76 ;  /* 0x02bb004c04007844 */ /* 0x0005e20000000200 */
[----:B-1----:R-:W-:Y:S01]  /*c880*/  FADD.FTZ R72, R90, R7 ;  /* 0x000000075a487221 */ /* 0x002fe20000010000 */
[----:B------:R-:W-:Y:S01]  /*c890*/  FADD.FTZ R7, R85, R8 ;  /* 0x0000000855077221 */ /* 0x000fe20000010000 */
[----:B------:R-:W-:-:S02]  /*c8a0*/  F2FP.BF16.F32.PACK_AB R82, R89, R109 ;  /* 0x0000006d5952723e */ /* 0x000fc400000010ff */
[----:B------:R-:W-:Y:S01]  /*c8b0*/  F2FP.BF16.F32.PACK_AB R83, R134, R135 ;  /* 0x000000878653723e */ /* 0x000fe200000010ff */
[----:B------:R-:W-:Y:S01]  /*c8c0*/  FADD.FTZ R8, R100, R7 ;  /* 0x0000000764087221 */ /* 0x000fe20000010000 */
[----:B------:R-:W-:Y:S01]  /*c8d0*/  F2FP.BF16.F32.PACK_AB R92, R93, R92 ;  /* 0x0000005c5d5c723e */ /* 0x000fe200000010ff */
[----:B------:R-:W-:Y:S01]  /*c8e0*/  FADD.FTZ R72, R91, R72 ;  /* 0x000000485b487221 */ /* 0x000fe20000010000 */
[----:B------:R-:W-:Y:S01]  /*c8f0*/  F2FP.BF16.F32.PACK_AB R93, R112, R99 ;  /* 0x00000063705d723e */ /* 0x000fe200000010ff */
[----:B------:R-:W-:Y:S01]  /*c900*/  FADD.FTZ R7, R101, R8 ;  /* 0x0000000865077221 */ /* 0x000fe20000010000 */
[----:B------:R-:W-:Y:S01]  /*c910*/  F2FP.BF16.F32.PACK_AB R94, R85, R84 ;  /* 0x00000054555e723e */ /* 0x000fe200000010ff */
[----:B------:R2:W-:Y:S01]  /*c920*/  STSM.16.M88.4 [R4+0x2d300], R80 ;  /* 0x02d3005004007844 */ /* 0x0005e20000000200 */
[----:B------:R-:W-:Y:S01]  /*c930*/  F2FP.BF16.F32.PACK_AB R95, R91, R90 ;  /* 0x0000005a5b5f723e */ /* 0x000fe200000010ff */
[----:B---3--:R-:W-:Y:S01]  /*c940*/  FADD.FTZ R72, R105, R72 ;  /* 0x0000004869487221 */ /* 0x008fe20000010000 */
[----:B------:R-:W-:Y:S01]  /*c950*/  F2FP.BF16.F32.PACK_AB R100, R101, R100 ;  /* 0x000000646564723e */ /* 0x000fe200000010ff */
[----:B------:R-:W-:Y:S01]  /*c960*/  FADD.FTZ R8, R108, R7 ;  /* 0x000000076c087221 */ /* 0x000fe20000010000 */
[----:B------:R-:W-:Y:S01]  /*c970*/  F2FP.BF16.F32.PACK_AB R101, R111, R105 ;  /* 0x000000696f65723e */ /* 0x000fe200000010ff */
[----:B------:R2:W-:Y:S01]  /*c980*/  STSM.16.M88.4 [R4+0x2eb00], R92 ;  /* 0x02eb005c04007844 */ /* 0x0005e20000000200 */
[----:B0-----:R-:W-:Y:S01]  /*c990*/  F2FP.BF16.F32.PACK_AB R102, R13, R108 ;  /* 0x0000006c0d66723e */ /* 0x001fe200000010ff */
[----:B------:R-:W-:Y:S01]  /*c9a0*/  FADD.FTZ R72, R111, R72 ;  /* 0x000000486f487221 */ /* 0x000fe20000010000 */
[----:B----4-:R-:W-:Y:S01]  /*c9b0*/  F2FP.BF16.F32.PACK_AB R103, R86, R97 ;  /* 0x000000615667723e */ /* 0x010fe200000010ff */
[----:B------:R-:W-:Y:S01]  /*c9c0*/  FADD.FTZ R8, R13, R8 ;  /* 0x000000080d087221 */ /* 0x000fe20000010000 */
[----:B------:R-:W-:-:S02]  /*c9d0*/  IMAD.MOV.U32 R13, RZ, RZ, R6 ;  /* 0x000000ffff0d7224 */ /* 0x000fc400078e0006 */
[----:B------:R-:W-:Y:S01]  /*c9e0*/  FADD.FTZ R72, R97, R72 ;  /* 0x0000004861487221 */ /* 0x000fe20000010000 */
[----:B------:R2:W-:Y:S03]  /*c9f0*/  STSM.16.M88.4 [R4+0x30300], R100 ;  /* 0x0303006404007844 */ /* 0x0005e60000000200 */
        /* <DEDUP_REMOVED lines=9> */
.L_x_11283:
[----:B------:R-:W-:Y:S06]  /*ca90*/  BAR.ARV 0x8, 0x200 ;  /* 0x0208000000007b1d */ /* 0x000fec0000002000 */
[----:B------:R-:W-:Y:S05]  /*caa0*/  @!P0 BRA `(.L_x_11293) ;  /* 0x0000000000048947 */ /* 0x000fea0003800000 */
[----:B------:R-:W-:Y:S01]  /*cab0*/  BPT.TRAP 0x1 ;  /* 0x000000040000795c */ /* 0x000fe20000300000 */
.L_x_11293:
[----:B------:R-:W-:Y:S01]  /*cac0*/  ULEA UR9, UR4, UR56, 0x3 ;  /* 0x0000003804097291 */ /* 0x000fe2000f8e183f */
[----:B------:R-:W-:-:S08]  /*cad0*/  SHF.L.U32 R6, R6, 0x1f, RZ ;  /* 0x0000001f06067819 */ /* 0x000fd000000006ff */
[----:B------:R0:W1:Y:S01]  /*cae0*/  SYNCS.PHASECHK.TRANS64.TRYWAIT P2, [UR9+0x31c50], R6 ;  /* 0x031c5006ff0075a7 */ /* 0x0000620008040149 */
[----:B------:R-:W-:Y:S05]  /*caf0*/  @!P0 BRA `(.L_x_11294) ;  /* 0x0000000000048947 */ /* 0x000fea0003800000 */
[----:B------:R-:W-:Y:S01]  /*cb00*/  BPT.TRAP 0x1 ;  /* 0x000000040000795c */ /* 0x000fe20000300000 */
.L_x_11294:
[----:B-1----:R-:W-:Y:S05]  /*cb10*/  @P2 BRA `(.L_x_11295) ;  /* 0x0000000000082947 */ /* 0x002fea0003800000 */
[----:B------:R-:W1:Y:S02]  /*cb20*/  SYNCS.PHASECHK.TRANS64.TRYWAIT P0, [UR9+0x31c50], R6 ;  /* 0x031c5006ff0075a7 */ /* 0x000e640008000149 */
[----:B-1----:R-:W-:Y:S05]  /*cb30*/  @!P0 BRA `(.L_x_11296) ;  /* 0x0000006000648947 */ /* 0x002fea0003800000 */
.L_x_11295:
[----:B------:R-:W-:Y:S01]  /*cb40*/  UIADD3 UR56, UR56, 0x200, URZ ;  /* 0x0000020038387890 */ /* 0x000fe2000fffe03f */
[----:B------:R-:W-:Y:S01]  /*cb50*/  WARPGROUP.ARRIVE ;  /* 0x00000000000079c5 */ /* 0x000fe20000000000 */
[----:B------:R-:W-:Y:S01]  /*cb60*/  ULOP3.LUT UR59, UR59, 0x10000, URZ, 0xfc, !UPT ;  /* 0x000100003b3b7892 */ /* 0x000fe2000f8efc3f */
[----:B------:R-:W2:Y:S01]  /*cb70*/  SHFL.BFLY PT, R2, R7, 0x2, 0x1f ;  /* 0x0c401f0007027f89 */ /* 0x000ea200000e0000 */
[----:B------:R-:W-:Y:S01]  /*cb80*/  USHF.R.U32.HI UR56, URZ, 0x4, UR56 ;  /* 0x000000043f387899 */ /* 0x000fe20008011638 */
[----:B------:R-:W-:Y:S01]  /*cb90*/  IMAD.U32 R14, RZ, RZ, UR9 ;  /* 0x00000009ff0e7e24 */ /* 0x000fe2000f8e00ff */
[----:B------:R-:W-:Y:S01]  /*cba0*/  UMOV UR5, 0xc0000010 ;  /* 0xc000001000057882 */ /* 0x000fe20000000000 */
[----:B------:R-:W-:Y:S01]  /*cbb0*/  UMOV UR7, 0x80000020 ;  /* 0x8000002000077882 */ /* 0x000fe20000000000 */
[----:B------:R-:W-:Y:S01]  /*cbc0*/  ULOP3.LUT UR56, UR56, 0x3fff, URZ, 0xc0, !UPT ;  /* 0x00003fff38387892 */ /* 0x000fe2000f8ec03f */
[----:B-1----:R-:W1:Y:S01]  /*cbd0*/  SHFL.BFLY PT, R3, R8, 0x2, 0x1f ;  /* 0x0c401f0008037f89 */ /* 0x002e6200000e0000 */
[----:B0-----:R-:W-:-:S02]  /*cbe0*/  IMAD.MOV.U32 R6, RZ, RZ, -0x800000 ;  /* 0xff800000ff067424 */ /* 0x001fc400078e00ff */
[----:B------:R-:W-:-:S04]  /*cbf0*/  ULOP3.LUT UR8, UR56, 0x2400000, URZ, 0xfc, !UPT ;  /* 0x0240000038087892 */ /* 0x000fc8000f8efc3f */
[----:B------:R-:W-:-:S03]  /*cc00*/  UIMAD UR8, UR4, 0x6c0, UR8 ;  /* 0x000006c0040878a4 */ /* 0x000fc6000f8e0208 */
[----:B------:R-:W-:-:S04]  /*cc10*/  UMOV UR4, UR59 ;  /* 0x0000003b00047c82 */ /* 0x000fc80008000000 */
[----:B------:R-:W-:Y:S02]  /*cc20*/  UMOV UR6, UR8 ;  /* 0x0000000800067c82 */ /* 0x000fe40008000000 */
[----:B------:R-:W-:Y:S01]  /*cc30*/  HGMMA.64x96x16.F32.BF16 R24, gdesc[UR4].tnspB, R24, gsb0 ;  /* 0x41600000041879f0 */ /* 0x000fe20008001818 */
[----:B------:R-:W-:Y:S01]  /*cc40*/  UIADD3 UR4, UR59, 0x180, URZ ;  /* 0x000001803b047890 */ /* 0x000fe2000fffe03f */
[----:B--2---:R-:W-:Y:S01]  /*cc50*/  FADD.FTZ R4, R2, R7 ;  /* 0x0000000702047221 */ /* 0x004fe20000010000 */
[----:B------:R-:W-:Y:S01]  /*cc60*/  UIADD3 UR6, UR8, 0x40, URZ ;  /* 0x0000004008067890 */ /* 0x000fe2000fffe03f */
[----:B------:R-:W-:Y:S01]  /*cc70*/  IMAD.MOV.U32 R7, RZ, RZ, -0x800000 ;  /* 0xff800000ff077424 */ /* 0x000fe200078e00ff */
[----:B------:R-:W-:Y:S01]  /*cc80*/  UMOV UR5, 0xc0000010 ;  /* 0xc000001000057882 */ /* 0x000fe20000000000 */
[----:B------:R-:W-:Y:S01]  /*cc90*/  UMOV UR7, 0x80000020 ;  /* 0x8000002000077882 */ /* 0x000fe20000000000 */
[----:B------:R-:W0:Y:S01]  /*cca0*/  SHFL.BFLY PT, R9, R4, 0x1, 0x1f ;  /* 0x0c201f0004097f89 */ /* 0x000e2200000e0000 */
[----:B-1----:R-:W-:-:S05]  /*ccb0*/  FADD.FTZ R3, R3, R8 ;  /* 0x0000000803037221 */ /* 0x002fca0000010000 */
[----:B------:R-:W1:Y:S01]  /*ccc0*/  SHFL.BFLY PT, R2, R3, 0x1, 0x1f ;  /* 0x0c201f0003027f89 */ /* 0x000e6200000e0000 */
[----:B0-----:R-:W-:Y:S01]  /*ccd0*/  FADD.FTZ R13, R4, R9 ;  /* 0x00000009040d7221 */ /* 0x001fe20000010000 */
[----:B------:R-:W-:Y:S02]  /*cce0*/  IMAD.MOV.U32 R9, RZ, RZ, RZ ;  /* 0x000000ffff097224 */ /* 0x000fe400078e00ff */
[----:B------:R-:W-:Y:S02]  /*ccf0*/  @!P1 VIADD R4, R14, 0x31c60 ;  /* 0x00031c600e049836 */ /* 0x000fe40000000000 */
[----:B------:R-:W-:Y:S01]  /*cd00*/  FSETP.NE.FTZ.AND P2, PT, R13, RZ, PT ;  /* 0x000000ff0d00720b */ /* 0x000fe20003f55000 */
[----:B-1----:R-:W-:Y:S01]  /*cd10*/  FADD.FTZ R12, R3, R2 ;  /* 0x00000002030c7221 */ /* 0x002fe20000010000 */
[----:B------:R-:W-:Y:S01]  /*cd20*/  IMAD.MOV.U32 R2, RZ, RZ, RZ ;  /* 0x000000ffff027224 */ /* 0x000fe200078e00ff */
[----:B------:R-:W-:-:S03]  /*cd30*/  @!P1 PRMT R4, RZ, 0x654, R4 ;  /* 0x00000654ff049816 */ /* 0x000fc60000000004 */
[----:B------:R-:W-:-:S07]  /*cd40*/  FSETP.NE.FTZ.AND P0, PT, R12, RZ, PT ;  /* 0x000000ff0c00720b */ /* 0x000fce0003f15000 */
[----:B------:R-:W0:Y:S01]  /*cd50*/  @P2 MUFU.LG2 R11, R13 ;  /* 0x0000000d000b2308 */ /* 0x000e220000000c00 */
[----:B------:R-:W-:-:S05]  /*cd60*/  @P2 FMUL.FTZ R15, R0, 0.69314718246459960938 ;  /* 0x3f317218000f2820 */ /* 0x000fca0000410000 */
[----:B------:R-:W-:Y:S02]  /*cd70*/  @P0 FMUL.FTZ R3, R0, 0.69314718246459960938 ;  /* 0x3f31721800030820 */ /* 0x000fe40000410000 */
        /* <DEDUP_REMOVED lines=110> */
.L_x_11266:
[----:B------:R-:W-:Y:S05]  /*d460*/  @P0 BRA `(.L_x_11297) ;  /* 0x0000001000780947 */ /* 0x000fea0003800000 */
[----:B------:R-:W2:Y:S01]  /*d470*/  LDL.LU R26, [R1] ;  /* 0x00000000011a7983 */ /* 0x000ea20000300800 */
[----:B------:R-:W0:Y:S01]  /*d480*/  S2R R0, SR_TID.X ;  /* 0x0000000000007919 */ /* 0x000e220000002100 */
[----:B------:R-:W1:Y:S01]  /*d490*/  S2UR UR9, SR_CTAID.Z ;  /* 0x00000000000979c3 */ /* 0x000e620000002700 */
[----:B------:R-:W-:Y:S01]  /*d4a0*/  ULDC.64 UR4, c[0x0][0xbd0] ;  /* 0x0002f40000047ab9 */ /* 0x000fe20000000a00 */
[----:B------:R-:W-:Y:S01]  /*d4b0*/  ULDC.64 UR6, c[0x0][0xb38] ;  /* 0x0002ce0000067ab9 */ /* 0x000fe20000000a00 */
[----:B------:R-:W3:Y:S05]  /*d4c0*/  S2R R27, SR_CTAID.X ;  /* 0x00000000001b7919 */ /* 0x000eea0000002500 */
[----:B------:R-:W4:Y:S08]  /*d4d0*/  LDC.64 R18, c[0x0][0xbd8] ;  /* 0x0002f600ff127b82 */ /* 0x000f300000000a00 */
[----:B------:R-:W5:Y:S08]  /*d4e0*/  S2UR UR8, SR_CTAID.Y ;  /* 0x00000000000879c3 */ /* 0x000f700000002600 */
[----:B------:R-:W5:Y:S01]  /*d4f0*/  LDC R29, c[0x0][0xc50] ;  /* 0x00031400ff1d7b82 */ /* 0x000f620000000800 */
[----:B0-----:R-:W-:-:S07]  /*d500*/  VIADD R8, R0, 0xffffff80 ;  /* 0xffffff8000087836 */ /* 0x001fce0000000000 */
[----:B------:R-:W0:Y:S01]  /*d510*/  LDC.64 R22, c[0x0][0xb40] ;  /* 0x0002d000ff167b82 */ /* 0x000e220000000a00 */
[----:B------:R-:W-:-:S04]  /*d520*/  SHF.R.S32.HI R9, RZ, 0x1f, R8 ;  /* 0x0000001fff097819 */ /* 0x000fc80000011408 */
[----:B------:R-:W-:-:S04]  /*d530*/  LEA.HI R12, R9, R8, RZ, 0x7 ;  /* 0x00000008090c7211 */ /* 0x000fc800078f38ff */
[----:B------:R-:W-:-:S05]  /*d540*/  LOP3.LUT R11, R12, 0xffffff80, RZ, 0xc0, !PT ;  /* 0xffffff800c0b7812 */ /* 0x000fca00078ec0ff */
[----:B------:R-:W-:Y:S02]  /*d550*/  IMAD.IADD R0, R8, 0x1, -R11 ;  /* 0x0000000108007824 */ /* 0x000fe400078e0a0b */
[----:B------:R-:W1:Y:S03]  /*d560*/  LDC R11, c[0x0][0xbe8] ;  /* 0x0002fa00ff0b7b82 */ /* 0x000e660000000800 */
[----:B------:R-:W-:Y:S02]  /*d570*/  SHF.R.S32.HI R13, RZ, 0x1f, R0 ;  /* 0x0000001fff0d7819 */ /* 0x000fe40000011400 */
[----:B------:R-:W-:Y:S02]  /*d580*/  LEA.HI R9, R9, R8, RZ, 0x2 ;  /* 0x0000000809097211 */ /* 0x000fe400078f10ff */
[----:B------:R-:W-:Y:S02]  /*d590*/  LEA.HI R10, R13, R0, RZ, 0x2 ;  /* 0x000000000d0a7211 */ /* 0x000fe400078f10ff */
[----:B------:R-:W-:-:S02]  /*d5a0*/  LOP3.LUT R9, R9, 0xfffffffc, RZ, 0xc0, !PT ;  /* 0xfffffffc09097812 */ /* 0x000fc400078ec0ff */
[--C-:B------:R-:W-:Y:S02]  /*d5b0*/  SHF.R.S32.HI R14, RZ, 0x2, R10.reuse ;  /* 0x00000002ff0e7819 */ /* 0x100fe4000001140a */
[----:B------:R-:W-:Y:S02]  /*d5c0*/  SHF.R.S32.HI R15, RZ, 0x1f, R10 ;  /* 0x0000001fff0f7819 */ /* 0x000fe4000001140a */
[----:B------:R-:W-:Y:S02]  /*d5d0*/  SHF.R.S32.HI R12, RZ, 0x7, R12 ;  /* 0x00000007ff0c7819 */ /* 0x000fe4000001140c */
[----:B------:R-:W-:Y:S01]  /*d5e0*/  LEA.HI R15, R15, R14, RZ, 0x3 ;  /* 0x0000000e0f0f7211 */ /* 0x000fe200078f18ff */
[----:B------:R-:W-:Y:S01]  /*d5f0*/  IMAD.IADD R16, R8, 0x1, -R9 ;  /* 0x0000000108107824 */ /* 0x000fe200078e0a09 */
[----:B------:R-:W-:Y:S01]  /*d600*/  BAR.SYNC.DEFER_BLOCKING 0x1, 0x180 ;  /* 0x0046000000007b1d */ /* 0x000fe20000010000 */
[----:B-1----:R-:W-:Y:S01]  /*d610*/  ISETP.NE.AND P0, PT, R11, 0x1, PT ;  /* 0x000000010b00780c */ /* 0x002fe20003f05270 */
[----:B------:R-:W-:Y:S01]  /*d620*/  IMAD.HI R9, R12, 0x55555556, RZ ;  /* 0x555555560c097827 */ /* 0x000fe200078e02ff */
[----:B------:R-:W-:-:S02]  /*d630*/  LOP3.LUT R15, R15, 0xfffffff8, RZ, 0xc0, !PT ;  /* 0xfffffff80f0f7812 */ /* 0x000fc400078ec0ff */
[----:B------:R-:W-:Y:S02]  /*d640*/  LEA.HI R13, R13, R0, RZ, 0x5 ;  /* 0x000000000d0d7211 */ /* 0x000fe400078f28ff */
[----:B------:R-:W-:Y:S01]  /*d650*/  LEA.HI R9, R9, R9, RZ, 0x1 ;  /* 0x0000000909097211 */ /* 0x000fe200078f08ff */
[----:B------:R-:W-:Y:S01]  /*d660*/  IMAD.IADD R8, R14, 0x1, -R15 ;  /* 0x000000010e087824 */ /* 0x000fe200078e0a0f */
[----:B------:R-:W-:Y:S02]  /*d670*/  SHF.R.S32.HI R13, RZ, 0x5, R13 ;  /* 0x00000005ff0d7819 */ /* 0x000fe4000001140d */
[----:B------:R-:W-:-:S03]  /*d680*/  LEA.HI R14, R16, R16, RZ, 0x1 ;  /* 0x00000010100e7211 */ /* 0x000fc600078f08ff */
[----:B------:R-:W1:Y:S01]  /*d690*/  @P0 LDC R21, c[0x0][0xbec] ;  /* 0x0002fb00ff150b82 */ /* 0x000e620000000800 */
[----:B------:R-:W-:Y:S01]  /*d6a0*/  IMAD R73, R9, -0x3, R12 ;  /* 0xfffffffd09497824 */ /* 0x000fe200078e020c */
[----:B------:R-:W-:Y:S01]  /*d6b0*/  LOP3.LUT R15, R14, 0x1ffffffe, RZ, 0xc0, !PT ;  /* 0x1ffffffe0e0f7812 */ /* 0x000fe200078ec0ff */
[----:B------:R-:W-:-:S05]  /*d6c0*/  IMAD R12, R13, 0x10, R8 ;  /* 0x000000100d0c7824 */ /* 0x000fca00078e0208 */
[----:B------:R-:W0:Y:S01]  /*d6d0*/  @P0 LDC R20, c[0x0][0xbf0] ;  /* 0x0002fc00ff140b82 */ /* 0x000e220000000800 */
[----:B------:R-:W-:Y:S02]  /*d6e0*/  IMAD R14, R73, 0x40, R12 ;  /* 0x00000040490e7824 */ /* 0x000fe400078e020c */
[----:B------:R-:W-:-:S05]  /*d6f0*/  IMAD.IADD R75, R16, 0x1, -R15 ;  /* 0x00000001104b7824 */ /* 0x000fca00078e0a0f */
[----:B------:R-:W0:Y:S08]  /*d700*/  @P0 LDC R73, c[0x0][0xbec] ;  /* 0x0002fb00ff490b82 */ /* 0x000e300000000800 */
[----:B------:R-:W0:Y:S01]  /*d710*/  @P0 LDC R28, c[0x0][0xbf0] ;  /* 0x0002fc00ff1c0b82 */ /* 0x000e220000000800 */
[----:B------:R-:W-:Y:S01]  /*d720*/  BSSY B0, `(.L_x_11298) ;  /* 0x00000a6000007945 */ /* 0x000fe20003800000 */
[----:B--2---:R-:W-:Y:S01]  /*d730*/  SHF.R.S32.HI R17, RZ, 0x1f, R26 ;  /* 0x0000001fff117819 */ /* 0x004fe2000001141a */
[----:B------:R-:W-:-:S04]  /*d740*/  IMAD.WIDE.U32 R8, R26, UR4, RZ ;  /* 0x000000041a087c25 */ /* 0x000fc8000f8e00ff */
[----:B------:R-:W-:Y:S01]  /*d750*/  IMAD R13, R17, UR4, RZ ;  /* 0x00000004110d7c24 */ /* 0x000fe2000f8e02ff */
[----:B------:R-:W-:-:S03]  /*d760*/  USHF.R.S32.HI UR4, URZ, 0x1f, UR9 ;  /* 0x0000001f3f047899 */ /* 0x000fc60008011409 */
[----:B------:R-:W-:Y:S02]  /*d770*/  IMAD R15, R26, UR5, R13 ;  /* 0x000000051a0f7c24 */ /* 0x000fe4000f8e020d */
[----:B------:R-:W-:Y:S02]  /*d780*/  IMAD R17, R17, UR6, RZ ;  /* 0x0000000611117c24 */ /* 0x000fe4000f8e02ff */
[----:B------:R-:W-:Y:S02]  /*d790*/  IMAD.IADD R9, R9, 0x1, R15 ;  /* 0x0000000109097824 */ /* 0x000fe400078e020f */
[----:B----4-:R-:W-:Y:S02]  /*d7a0*/  IMAD R16, R18, UR4, RZ ;  /* 0x0000000412107c24 */ /* 0x010fe4000f8e02ff */
[----:B------:R-:W-:Y:S02]  /*d7b0*/  IMAD R15, R75, 0x8, R14 ;  /* 0x000000084b0f7824 */ /* 0x000fe400078e020e */
[----:B------:R-:W-:-:S04]  /*d7c0*/  IMAD.WIDE.U32 R12, R26, UR6, RZ ;  /* 0x000000061a0c7c25 */ /* 0x000fc8000f8e00ff */
[----:B------:R-:W-:Y:S01]  /*d7d0*/  IMAD R17, R26, UR7, R17 ;  /* 0x000000071a117c24 */ /* 0x000fe2000f8e0211 */
[----:B------:R-:W-:Y:S01]  /*d7e0*/  ULDC.64 UR6, c[0x0][0xb48] ;  /* 0x0002d20000067ab9 */ /* 0x000fe20000000a00 */
[----:B------:R-:W-:Y:S02]  /*d7f0*/  IMAD R19, R19, UR9, R16 ;  /* 0x0000000913137c24 */ /* 0x000fe4000f8e0210 */
[----:B---3--:R-:W-:Y:S02]  /*d800*/  IMAD R16, R27, 0xc0, R15 ;  /* 0x000000c01b107824 */ /* 0x008fe400078e020f */
[----:B------:R-:W-:Y:S02]  /*d810*/  IMAD.MOV R26, RZ, RZ, -R26 ;  /* 0x000000ffff1a7224 */ /* 0x000fe400078e0a1a */
[----:B------:R-:W-:Y:S02]  /*d820*/  IMAD.IADD R13, R13, 0x1, R17 ;  /* 0x000000010d0d7824 */ /* 0x000fe400078e0211 */
[----:B-1----:R-:W-:-:S04]  /*d830*/  @P0 IMAD.HI.U32 R17, R16, R21, RZ ;  /* 0x0000001510110227 */ /* 0x002fc800078e00ff */
[----:B------:R-:W-:-:S04]  /*d840*/  IMAD.WIDE.U32 R8, R18, UR9, R8 ;  /* 0x0000000912087c25 */ /* 0x000fc8000f8e0008 */
[----:B-----5:R-:W-:Y:S02]  /*d850*/  IMAD R29, R29, R26, UR8 ;  /* 0x000000081d1d7e24 */ /* 0x020fe4000f8e021a */
[C---:B0-----:R-:W-:Y:S01]  /*d860*/  IMAD R18, R22.reuse, UR4, RZ ;  /* 0x0000000416127c24 */ /* 0x041fe2000f8e02ff */
[----:B------:R-:W-:Y:S01]  /*d870*/  ULDC.64 UR4, c[0x0][0xbe0] ;  /* 0x0002f80000047ab9 */ /* 0x000fe20000000a00 */
[----:B------:R-:W-:Y:S01]  /*d880*/  IMAD.MOV.U32 R15, RZ, RZ, R16 ;  /* 0x000000ffff0f7224 */ /* 0x000fe200078e0010 */
[----:B------:R-:W-:Y:S01]  /*d890*/  @P0 SHF.R.U32.HI R15, RZ, R20, R17 ;  /* 0x00000014ff0f0219 */ /* 0x000fe20000011611 */
[----:B------:R-:W-:Y:S01]  /*d8a0*/  IMAD.IADD R9, R9, 0x1, R19 ;  /* 0x0000000109097824 */ /* 0x000fe200078e0213 */
[----:B------:R-:W-:Y:S01]  /*d8b0*/  SHF.R.S32.HI R20, RZ, 0x1f, R29 ;  /* 0x0000001fff147819 */ /* 0x000fe2000001141d */
[----:B------:R-:W-:Y:S02]  /*d8c0*/  IMAD R19, R23, UR9, R18 ;  /* 0x0000000917137c24 */ /* 0x000fe4000f8e0212 */
[----:B------:R-:W-:Y:S01]  /*d8d0*/  IMAD.WIDE.U32 R12, R22, UR9, R12 ;  /* 0x00000009160c7c25 */ /* 0x000fe2000f8e000c */
[----:B------:R-:W-:-:S03]  /*d8e0*/  ULDC.64 UR8, c[0x0][0xb28] ;  /* 0x0002ca0000087ab9 */ /* 0x000fc60000000a00 */
[----:B------:R-:W-:-:S04]  /*d8f0*/  @P0 IMAD.HI.U32 R73, R16, R73, RZ ;  /* 0x0000004910490227 */ /* 0x000fc800078e00ff */
[----:B------:R-:W-:Y:S02]  /*d900*/  IMAD.IADD R13, R13, 0x1, R19 ;  /* 0x000000010d0d7824 */ /* 0x000fe400078e0213 */
        /* <DEDUP_REMOVED lines=13> */
[----:B------:R-:W-:-:S02]  /*d9e0*/  ULDC.64 UR6, c[0x0][0xbc8] ;  /* 0x0002f20000067ab9 */ /* 0x000fc40000000a00 */
[----:B------:R-:W-:Y:S02]  /*d9f0*/  IMAD.MOV R22, RZ, RZ, -R17 ;  /* 0x000000ffff167224 */ /* 0x000fe400078e0a11 */
[----:B------:R-:W-:Y:S01]  /*da00*/  IMAD R15, R11, R15, R16 ;  /* 0x0000000f0b0f7224 */ /* 0x000fe200078e0210 */
[----:B------:R-:W-:Y:S01]  /*da10*/  IADD3.X R9, R19, R9, R20, P0, !PT ;  /* 0x0000000913097210 */ /* 0x000fe200007fe414 */
[----:B------:R-:W-:Y:S02]  /*da20*/  IMAD.IADD R13, R13, 0x1, R21 ;  /* 0x000000010d0d7824 */ /* 0x000fe400078e0215 */
[----:B------:R-:W-:Y:S02]  /*da30*/  IMAD R18, R18, UR4, RZ ;  /* 0x0000000412127c24 */ /* 0x000fe4000f8e02ff */
[----:B------:R-:W-:Y:S01]  /*da40*/  IMAD R19, R11, R22, R16 ;  /* 0x000000160b137224 */ /* 0x000fe200078e0210 */
[----:B------:R-:W-:Y:S01]  /*da50*/  SHF.R.S32.HI R16, RZ, 0x1f, R15 ;  /* 0x0000001fff107819 */ /* 0x000fe2000001140f */
[----:B------:R-:W-:-:S02]  /*da60*/  IMAD R21, R17, UR5, R18 ;  /* 0x0000000511157c24 */ /* 0x000fc4000f8e0212 */
[----:B------:R-:W-:Y:S01]  /*da70*/  IMAD.WIDE.U32 R12, R17, UR4, R12 ;  /* 0x00000004110c7c25 */ /* 0x000fe2000f8e000c */
[----:B------:R-:W-:Y:S01]  /*da80*/  SHF.R.S32.HI R17, RZ, 0x1f, R19 ;  /* 0x0000001fff117819 */ /* 0x000fe20000011413 */
[----:B------:R-:W0:Y:S02]  /*da90*/  S2UR UR5, SR_CgaCtaId ;  /* 0x00000000000579c3 */ /* 0x000e240000008800 */
[----:B------:R-:W-:Y:S02]  /*daa0*/  IMAD R16, R16, UR6, RZ ;  /* 0x0000000610107c24 */ /* 0x000fe4000f8e02ff */
[----:B------:R-:W-:Y:S02]  /*dab0*/  IMAD R18, R17, UR8, RZ ;  /* 0x0000000811127c24 */ /* 0x000fe4000f8e02ff */
[----:B------:R-:W-:Y:S02]  /*dac0*/  IMAD.IADD R13, R13, 0x1, R21 ;  /* 0x000000010d0d7824 */ /* 0x000fe400078e0215 */
[----:B------:R-:W-:-:S02]  /*dad0*/  IMAD R17, R15, UR7, R16 ;  /* 0x000000070f117c24 */ /* 0x000fc4000f8e0210 */
[----:B------:R-:W-:Y:S01]  /*dae0*/  IMAD.WIDE.U32 R8, R15, UR6, R8 ;  /* 0x000000060f087c25 */ /* 0x000fe2000f8e0008 */
[----:B------:R-:W-:-:S03]  /*daf0*/  ULDC.64 UR6, c[0x0][0xba8] ;  /* 0x0002ea0000067ab9 */ /* 0x000fc60000000a00 */
[C---:B------:R-:W-:Y:S01]  /*db00*/  IMAD R21, R19.reuse, UR9, R18 ;  /* 0x0000000913157c24 */ /* 0x040fe2000f8e0212 */
[----:B------:R-:W-:Y:S01]  /*db10*/  LEA R18, P0, R8, UR6, 0x2 ;  /* 0x0000000608127c11 */ /* 0x000fe2000f8010ff */
[----:B------:R-:W-:Y:S01]  /*db20*/  IMAD.WIDE.U32 R12, R19, UR8, R12 ;  /* 0x00000008130c7c25 */ /* 0x000fe2000f8e000c */
[----:B------:R-:W-:Y:S01]  /*db30*/  ULDC.64 UR8, c[0x0][0xb00] ;  /* 0x0002c00000087ab9 */ /* 0x000fe20000000a00 */
[----:B------:R-:W-:Y:S01]  /*db40*/  UMOV UR4, 0x400 ;  /* 0x0000040000047882 */ /* 0x000fe20000000000 */
[----:B------:R-:W-:Y:S01]  /*db50*/  ULDC UR6, c[0x0][0xa88] ;  /* 0x0002a20000067ab9 */ /* 0x000fe20000000800 */
[----:B------:R-:W-:Y:S01]  /*db60*/  IMAD.IADD R15, R9, 0x1, R17 ;  /* 0x00000001090f7824 */ /* 0x000fe200078e0211 */
[----:B------:R-:W-:Y:S01]  /*db70*/  LEA R26, P1, R12, UR8, 0x2 ;  /* 0x000000080c1a7c11 */ /* 0x000fe2000f8210ff */
[----:B------:R-:W-:-:S03]  /*db80*/  IMAD.IADD R9, R13, 0x1, R21 ;  /* 0x000000010d097824 */ /* 0x000fc600078e0215 */
[----:B------:R-:W-:Y:S01]  /*db90*/  LEA.HI.X R17, R8, UR7, R15, 0x2, P0 ;  /* 0x0000000708117c11 */ /* 0x000fe200080f140f */
[----:B------:R-:W-:Y:S01]  /*dba0*/  IMAD R16, R27, 0xc0, R14 ;  /* 0x000000c01b107824 */ /* 0x000fe200078e020e */
[----:B------:R-:W-:Y:S01]  /*dbb0*/  LEA.HI.X R27, R12, UR9, R9, 0x2, P1 ;  /* 0x000000090c1b7c11 */ /* 0x000fe200088f1409 */
[----:B------:R-:W-:Y:S04]  /*dbc0*/  SHFL.IDX PT, R14, R18, 0x1, 0x1c1f ;  /* 0x003c1f00120e7f89 */ /* 0x000fe800000e0000 */
[----:B------:R-:W-:Y:S04]  /*dbd0*/  SHFL.IDX PT, R12, R18, RZ, 0x1c1f ;  /* 0x001c1fff120c7589 */ /* 0x000fe800000e0000 */
[----:B------:R-:W1:Y:S04]  /*dbe0*/  SHFL.IDX PT, R13, R17, RZ, 0x1c1f ;  /* 0x001c1fff110d7589 */ /* 0x000e6800000e0000 */
[----:B------:R-:W2:Y:S01]  /*dbf0*/  SHFL.IDX PT, R15, R17, 0x1, 0x1c1f ;  /* 0x003c1f00110f7f89 */ /* 0x000ea200000e0000 */
[----:B0-----:R-:W-:Y:S01]  /*dc00*/  ULEA UR4, UR5, UR4, 0x18 ;  /* 0x0000000405047291 */ /* 0x001fe2000f8ec03f */
[----:B------:R-:W-:Y:S01]  /*dc10*/  IMAD R21, R11, UR6, RZ ;  /* 0x000000060b157c24 */ /* 0x000fe2000f8e02ff */
[----:B------:R-:W-:Y:S01]  /*dc20*/  LOP3.LUT P0, RZ, R0, 0x3, RZ, 0xc0, !PT ;  /* 0x0000000300ff7812 */ /* 0x000fe2000780c0ff */
[----:B------:R-:W-:Y:S01]  /*dc30*/  VIADD R20, R16, 0x8 ;  /* 0x0000000810147836 */ /* 0x000fe20000000000 */
[----:B------:R-:W-:-:S02]  /*dc40*/  UIADD3 UR4, UR4, 0x31c20, URZ ;  /* 0x00031c2004047890 */ /* 0x000fc4000fffe03f */
[-C--:B------:R-:W-:Y:S02]  /*dc50*/  ISETP.GE.OR P1, PT, R16, R21.reuse, P0 ;  /* 0x000000151000720c */ /* 0x080fe40000726670 */
[-C--:B------:R-:W-:Y:S01]  /*dc60*/  ISETP.GE.OR P0, PT, R20, R21.reuse, P0 ;  /* 0x000000151400720c */ /* 0x080fe20000706670 */
[----:B------:R-:W-:Y:S01]  /*dc70*/  UPRMT UR4, URZ, 0x654, UR4 ;  /* 0x000006543f047896 */ /* 0x000fe20008000004 */
[----:B------:R-:W-:-:S08]  /*dc80*/  ISETP.GE.AND P2, PT, R16, R21, PT ;  /* 0x000000151000720c */ /* 0x000fd00003f46270 */
[----:B------:R-:W-:Y:S01]  /*dc90*/  SYNCS.ARRIVE.TRANS64.RED.A1T0 RZ, [UR4], RZ ;  /* 0x000000ffffff79a7 */ /* 0x000fe20008100404 */
[----:B-1----:R0:W-:Y:S04]  /*dca0*/  @!P1 ST.E desc[UR60][R12.64], R7 ;  /* 0x000000070c009985 */ /* 0x0021e8000c10193c */
[----:B--2---:R0:W-:Y:S01]  /*dcb0*/  @!P0 ST.E desc[UR60][R14.64], R6 ;  /* 0x000000060e008985 */ /* 0x0041e2000c10193c */
[----:B------:R-:W-:-:S03]  /*dcc0*/  LOP3.LUT R11, R10, 0x7ffffffc, RZ, 0xc0, !PT ;  /* 0x7ffffffc0a0b7812 */ /* 0x000fc600078ec0ff */
[----:B------:R0:W1:Y:S02]  /*dcd0*/  SHFL.IDX PT, R8, R26, RZ, 0x1c1f ;  /* 0x001c1fff1a087589 */ /* 0x00006400000e0000 */
[----:B------:R-:W-:Y:S02]  /*dce0*/  IMAD.IADD R11, R0, 0x1, -R11 ;  /* 0x00000001000b7824 */ /* 0x000fe400078e0a0b */
[----:B------:R0:W2:Y:S02]  /*dcf0*/  SHFL.IDX PT, R9, R27, RZ, 0x1c1f ;  /* 0x001c1fff1b097589 */ /* 0x0000a400000e0000 */
[----:B------:R-:W-:Y:S01]  /*dd00*/  IMAD.SHL.U32 R11, R11, 0x2, RZ ;  /* 0x000000020b0b7824 */ /* 0x000fe200078e00ff */
[----:B------:R-:W-:Y:S06]  /*dd10*/  @P2 BRA `(.L_x_11299) ;  /* 0x0000000400182947 */ /* 0x000fec0003800000 */
[C---:B------:R-:W-:Y:S01]  /*dd20*/  VIADD R0, R11.reuse, 0x8 ;  /* 0x000000080b007836 */ /* 0x040fe20000000000 */
[----:B------:R-:W-:Y:S01]  /*dd30*/  ULDC UR4, c[0x0][0xac8] ;  /* 0x0002b20000047ab9 */ /* 0x000fe20000000800 */
[C---:B0-----:R-:W-:Y:S01]  /*dd40*/  VIADD R6, R11.reuse, 0x10 ;  /* 0x000000100b067836 */ /* 0x041fe20000000000 */
[C---:B------:R-:W-:Y:S01]  /*dd50*/  ISETP.GE.AND P0, PT, R11.reuse, UR4, PT ;  /* 0x000000040b007c0c */ /* 0x040fe2000bf06270 */
[C---:B------:R-:W-:Y:S01]  /*dd60*/  VIADD R7, R11.reuse, 0x18 ;  /* 0x000000180b077836 */ /* 0x040fe20000000000 */
[----:B------:R-:W-:Y:S01]  /*dd70*/  ISETP.GE.AND P1, PT, R0, UR4, PT ;  /* 0x0000000400007c0c */ /* 0x000fe2000bf26270 */
[C---:B------:R-:W-:Y:S01]  /*dd80*/  VIADD R12, R11.reuse, 0x20 ;  /* 0x000000200b0c7836 */ /* 0x040fe20000000000 */
[----:B------:R-:W-:Y:S01]  /*dd90*/  ISETP.GE.AND P2, PT, R6, UR4, PT ;  /* 0x0000000406007c0c */ /* 0x000fe2000bf46270 */
[----:B------:R-:W-:Y:S01]  /*dda0*/  VIADD R22, R11, 0x38 ;  /* 0x000000380b167836 */ /* 0x000fe20000000000 */
[----:B------:R-:W-:Y:S01]  /*ddb0*/  ISETP.GE.AND P3, PT, R7, UR4, PT ;  /* 0x0000000407007c0c */ /* 0x000fe2000bf66270 */
[----:B------:R-:W-:Y:S01]  /*ddc0*/  VIADD R23, R11, 0x40 ;  /* 0x000000400b177836 */ /* 0x000fe20000000000 */
[----:B------:R-:W-:-:S07]  /*ddd0*/  ISETP.GE.AND P4, PT, R12, UR4, PT ;  /* 0x000000040c007c0c */ /* 0x000fce000bf86270 */
[----:B------:R-:W-:Y:S02]  /*dde0*/  @!P1 LEA.HI R0, R0, R0, RZ, 0x1 ;  /* 0x0000000000009211 */ /* 0x000fe400078f08ff */
[----:B------:R-:W-:Y:S02]  /*ddf0*/  @!P2 LEA.HI R6, R6, R6, RZ, 0x1 ;  /* 0x000000060606a211 */ /* 0x000fe400078f08ff */
[----:B------:R-:W-:Y:S02]  /*de00*/  @!P1 LOP3.LUT R13, R0, 0xfffffffe, RZ, 0xc0, !PT ;  /* 0xfffffffe000d9812 */ /* 0x000fe400078ec0ff */
[----:B------:R-:W-:Y:S02]  /*de10*/  @!P3 LEA.HI R10, R7, R7, RZ, 0x1 ;  /* 0x00000007070ab211 */ /* 0x000fe400078f08ff */
[----:B------:R-:W-:Y:S01]  /*de20*/  @!P4 LEA.HI R0, R12, R12, RZ, 0x1 ;  /* 0x0000000c0c00c211 */ /* 0x000fe200078f08ff */
[----:B-12---:R-:W-:Y:S01]  /*de30*/  @!P1 IMAD.WIDE R12, R13, 0x4, R8 ;  /* 0x000000040d0c9825 */ /* 0x006fe200078e0208 */
[----:B------:R-:W-:-:S02]  /*de40*/  @!P2 LOP3.LUT R15, R6, 0xfffffffe, RZ, 0xc0, !PT ;  /* 0xfffffffe060fa812 */ /* 0x000fc400078ec0ff */
[----:B------:R-:W-:Y:S01]  /*de50*/  @!P3 LOP3.LUT R17, R10, 0xfffffffe, RZ, 0xc0, !PT ;  /* 0xfffffffe0a11b812 */ /* 0x000fe200078ec0ff */
[----:B------:R-:W-:Y:S01]  /*de60*/  @!P0 IMAD.WIDE R6, R11, 0x4, R8 ;  /* 0x000000040b068825 */ /* 0x000fe200078e0208 */
[----:B------:R-:W-:-:S03]  /*de70*/  @!P4 LOP3.LUT R19, R0, 0xfffffffe, RZ, 0xc0, !PT ;  /* 0xfffffffe0013c812 */ /* 0x000fc600078ec0ff */
[----:B------:R-:W-:Y:S01]  /*de80*/  VIADD R0, R11, 0x28 ;  /* 0x000000280b007836 */ /* 0x000fe20000000000 */
[----:B------:R0:W-:Y:S01]  /*de90*/  @!P0 ST.E.64 desc[UR60][R6.64], R24 ;  /* 0x0000001806008985 */ /* 0x0001e2000c101b3c */
[----:B------:R-:W-:-:S03]  /*dea0*/  @!P2 IMAD.WIDE R14, R15, 0x4, R8 ;  /* 0x000000040f0ea825 */ /* 0x000fc600078e0208 */
[----:B------:R1:W-:Y:S01]  /*deb0*/  @!P1 ST.E.64 desc[UR60][R12.64], R4 ;  /* 0x000000040c009985 */ /* 0x0003e2000c101b3c */
[----:B------:R-:W-:Y:S01]  /*dec0*/  VIADD R10, R11, 0x30 ;  /* 0x000000300b0a7836 */ /* 0x000fe20000000000 */
[----:B------:R-:W-:Y:S01]  /*ded0*/  ISETP.GE.AND P0, PT, R0, UR4, PT ;  /* 0x0000000400007c0c */ /* 0x000fe2000bf06270 */
[--C-:B------:R-:W-:Y:S01]  /*dee0*/  @!P3 IMAD.WIDE R16, R17, 0x4, R8.reuse ;  /* 0x000000041110b825 */ /* 0x100fe200078e0208 */
[----:B------:R2:W-:Y:S01]  /*def0*/  @!P2 ST.E.64 desc[UR60][R14.64], R32 ;  /* 0x000000200e00a985 */ /* 0x0005e2000c101b3c */
[----:B------:R-:W-:Y:S02]  /*df00*/  ISETP.GE.AND P2, PT, R22, UR4, PT ;  /* 0x0000000416007c0c */ /* 0x000fe4000bf46270 */
[----:B------:R-:W-:Y:S01]  /*df10*/  @!P4 IMAD.WIDE R18, R19, 0x4, R8 ;  /* 0x000000041312c825 */ /* 0x000fe200078e0208 */
[----:B------:R-:W-:Y:S01]  /*df20*/  ISETP.GE.AND P1, PT, R10, UR4, PT ;  /* 0x000000040a007c0c */ /* 0x000fe2000bf26270 */
[----:B------:R3:W-:Y:S01]  /*df30*/  @!P3 ST.E.64 desc[UR60][R16.64], R36 ;  /* 0x000000241000b985 */ /* 0x0007e2000c101b3c */
[----:B------:R-:W-:Y:S01]  /*df40*/  ISETP.GE.AND P3, PT, R23, UR4, PT ;  /* 0x0000000417007c0c */ /* 0x000fe2000bf66270 */
[----:B0-----:R-:W-:-:S02]  /*df50*/  VIADD R6, R11, 0x48 ;  /* 0x000000480b067836 */ /* 0x001fc40000000000 */
[C---:B------:R-:W-:Y:S01]  /*df60*/  VIADD R7, R11.reuse, 0x50 ;  /* 0x000000500b077836 */ /* 0x040fe20000000000 */
[----:B------:R0:W-:Y:S01]  /*df70*/  @!P4 ST.E.64 desc[UR60][R18.64], R40 ;  /* 0x000000281200c985 */ /* 0x0001e2000c101b3c */
[----:B-1----:R-:W-:Y:S01]  /*df80*/  VIADD R5, R11, 0x58 ;  /* 0x000000580b057836 */ /* 0x002fe20000000000 */
[----:B------:R-:W-:Y:S02]  /*df90*/  ISETP.GE.AND P4, PT, R6, UR4, PT ;  /* 0x0000000406007c0c */ /* 0x000fe4000bf86270 */
[----:B------:R-:W-:Y:S02]  /*dfa0*/  ISETP.GE.AND P5, PT, R7, UR4, PT ;  /* 0x0000000407007c0c */ /* 0x000fe4000bfa6270 */
[----:B------:R-:W-:Y:S02]  /*dfb0*/  ISETP.GE.AND P6, PT, R5, UR4, PT ;  /* 0x0000000405007c0c */ /* 0x000fe4000bfc6270 */
[----:B------:R-:W-:Y:S02]  /*dfc0*/  @!P0 LEA.HI R0, R0, R0, RZ, 0x1 ;  /* 0x0000000000008211 */ /* 0x000fe400078f08ff */
[----:B------:R-:W-:-:S02]  /*dfd0*/  @!P1 LEA.HI R10, R10, R10, RZ, 0x1 ;  /* 0x0000000a0a0a9211 */ /* 0x000fc400078f08ff */
[----:B------:R-:W-:Y:S02]  /*dfe0*/  @!P2 LEA.HI R22, R22, R22, RZ, 0x1 ;  /* 0x000000161616a211 */ /* 0x000fe400078f08ff */
[----:B------:R-:W-:Y:S02]  /*dff0*/  @!P3 LEA.HI R23, R23, R23, RZ, 0x1 ;  /* 0x000000171717b211 */ /* 0x000fe400078f08ff */
[----:B------:R-:W-:Y:S02]  /*e000*/  @!P4 LEA.HI R6, R6, R6, RZ, 0x1 ;  /* 0x000000060606c211 */ /* 0x000fe400078f08ff */
[----:B------:R-:W-:Y:S02]  /*e010*/  @!P5 LEA.HI R4, R7, R7, RZ, 0x1 ;  /* 0x000000070704d211 */ /* 0x000fe400078f08ff */
[----:B------:R-:W-:Y:S02]  /*e020*/  @!P6 LEA.HI R12, R5, R5, RZ, 0x1 ;  /* 0x00000005050ce211 */ /* 0x000fe400078f08ff */
[----:B------:R-:W-:-:S02]  /*e030*/  @!P0 LOP3.LUT R5, R0, 0xfffffffe, RZ, 0xc0, !PT ;  /* 0xfffffffe00058812 */ /* 0x000fc400078ec0ff */
[----:B------:R-:W-:Y:S02]  /*e040*/  @!P1 LOP3.LUT R7, R10, 0xfffffffe, RZ, 0xc0, !PT ;  /* 0xfffffffe0a079812 */ /* 0x000fe400078ec0ff */
[----:B------:R-:W-:Y:S02]  /*e050*/  @!P2 LOP3.LUT R13, R22, 0xfffffffe, RZ, 0xc0, !PT ;  /* 0xfffffffe160da812 */ /* 0x000fe400078ec0ff */
[----:B--2---:R-:W-:Y:S02]  /*e060*/  @!P3 LOP3.LUT R15, R23, 0xfffffffe, RZ, 0xc0, !PT ;  /* 0xfffffffe170fb812 */ /* 0x004fe400078ec0ff */
[----:B---3--:R-:W-:Y:S01]  /*e070*/  @!P4 LOP3.LUT R17, R6, 0xfffffffe, RZ, 0xc0, !PT ;  /* 0xfffffffe0611c812 */ /* 0x008fe200078ec0ff */
[--C-:B------:R-:W-:Y:S01]  /*e080*/  @!P1 IMAD.WIDE R6, R7, 0x4, R8.reuse ;  /* 0x0000000407069825 */ /* 0x100fe200078e0208 */
[----:B0-----:R-:W-:Y:S02]  /*e090*/  @!P5 LOP3.LUT R19, R4, 0xfffffffe, RZ, 0xc0, !PT ;  /* 0xfffffffe0413d812 */ /* 0x001fe400078ec0ff */
        /* <DEDUP_REMOVED lines=14> */
.L_x_11299:
[----:B------:R-:W-:Y:S05]  /*e180*/  BSYNC B0 ;  /* 0x0000000000007941 */ /* 0x000fea0003800000 */
.L_x_11298:
[----:B------:R-:W-:Y:S01]  /*e190*/  ISETP.GE.AND P0, PT, R20, R21, PT ;  /* 0x000000151400720c */ /* 0x000fe20003f06270 */
[----:B0--3--:R3:W4:Y:S04]  /*e1a0*/  SHFL.IDX PT, R15, R27, 0x1, 0x1c1f ;  /* 0x003c1f001b0f7f89 */ /* 0x00972800000e0000 */
[----:B------:R3:W0:Y:S08]  /*e1b0*/  SHFL.IDX PT, R14, R26, 0x1, 0x1c1f ;  /* 0x003c1f001a0e7f89 */ /* 0x00063000000e0000 */
[----:B---3--:R-:W-:Y:S05]  /*e1c0*/  @P0 BRA `(.L_x_11264) ;  /* 0x0000004800280947 */ /* 0x008fea0003800000 */
        /* <DEDUP_REMOVED lines=12> */
[C---:B------:R-:W-:Y:S01]  /*e290*/  VIADD R18, R11.reuse, 0x40 ;  /* 0x000000400b127836 */ /* 0x040fe20000000000 */
        /* <DEDUP_REMOVED lines=8> */
[----:B--2---:R-:W-:-:S02]  /*e320*/  @!P4 LOP3.LUT R9, R4, 0xfffffffe, RZ, 0xc0, !PT ;  /* 0xfffffffe0409c812 */ /* 0x004fc400078ec0ff */
[----:B------:R-:W-:Y:S01]  /*e330*/  @!P5 LOP3.LUT R13, R5, 0xfffffffe, RZ, 0xc0, !PT ;  /* 0xfffffffe050dd812 */ /* 0x000fe200078ec0ff */
[--C-:B0---4-:R-:W-:Y:S01]  /*e340*/  @!P2 IMAD.WIDE R4, R11, 0x4, R14.reuse ;  /* 0x000000040b04a825 */ /* 0x111fe200078e020e */
[----:B------:R-:W-:Y:S02]  /*e350*/  ISETP.GE.AND P6, PT, R20, UR4, PT ;  /* 0x0000000414007c0c */ /* 0x000fe4000bfc6270 */
[----:B------:R-:W-:Y:S01]  /*e360*/  @!P0 LEA.HI R10, R10, R10, RZ, 0x1 ;  /* 0x0000000a0a0a8211 */ /* 0x000fe200078f08ff */
[--C-:B------:R-:W-:Y:S01]  /*e370*/  @!P3 IMAD.WIDE R6, R7, 0x4, R14.reuse ;  /* 0x000000040706b825 */ /* 0x100fe200078e020e */
[----:B------:R0:W-:Y:S01]  /*e380*/  @!P2 ST.E.64 desc[UR60][R4.64], R2 ;  /* 0x000000020400a985 */ /* 0x0001e2000c101b3c */
[----:B------:R-:W-:Y:S02]  /*e390*/  ISETP.GE.AND P2, PT, R0, UR4, PT ;  /* 0x0000000400007c0c */ /* 0x000fe4000bf46270 */
[----:B-1----:R-:W-:Y:S01]  /*e3a0*/  @!P4 IMAD.WIDE R8, R9, 0x4, R14 ;  /* 0x000000040908c825 */ /* 0x002fe200078e020e */
        /* <DEDUP_REMOVED lines=10> */
[----:B------:R-:W-:-:S02]  /*e450*/  @!P1 LOP3.LUT R5, R16, 0xfffffffe, RZ, 0xc0, !PT ;  /* 0xfffffffe10059812 */ /* 0x000fc400078ec0ff */
[----:B------:R-:W-:Y:S01]  /*e460*/  @!P2 LEA.HI R0, R0, R0, RZ, 0x1 ;  /* 0x000000000000a211 */ /* 0x000fe200078f08ff */
[--C-:B------:R-:W-:Y:S01]  /*e470*/  @!P0 IMAD.WIDE R2, R3, 0x4, R14.reuse ;  /* 0x0000000403028825 */ /* 0x100fe200078e020e */
[----:B------:R-:W-:Y:S02]  /*e480*/  @!P3 LEA.HI R17, R17, R17, RZ, 0x1 ;  /* 0x000000111111b211 */ /* 0x000fe400078f08ff */
[----:B------:R-:W-:Y:S01]  /*e490*/  @!P4 LEA.HI R18, R18, R18, RZ, 0x1 ;  /* 0x000000121212c211 */ /* 0x000fe200078f08ff */
[----:B------:R-:W-:Y:S01]  /*e4a0*/  @!P1 IMAD.WIDE R4, R5, 0x4, R14 ;  /* 0x0000000405049825 */ /* 0x000fe200078e020e */
[----:B------:R-:W-:Y:S01]  /*e4b0*/  @!P6 LEA.HI R20, R20, R20, RZ, 0x1 ;  /* 0x000000141414e211 */ /* 0x000fe200078f08ff */
[----:B------:R0:W-:Y:S01]  /*e4c0*/  @!P0 ST.E.64 desc[UR60][R2.64], R42 ;  /* 0x0000002a02008985 */ /* 0x0001e2000c101b3c */
[----:B------:R-:W-:Y:S02]  /*e4d0*/  @!P5 LEA.HI R19, R19, R19, RZ, 0x1 ;  /* 0x000000131313d211 */ /* 0x000fe400078f08ff */
[----:B-1----:R-:W-:Y:S01]  /*e4e0*/  @!P2 LOP3.LUT R7, R0, 0xfffffffe, RZ, 0xc0, !PT ;  /* 0xfffffffe0007a812 */ /* 0x002fe200078ec0ff */
[----:B------:R1:W-:Y:S01]  /*e4f0*/  @!P1 ST.E.64 desc[UR60][R4.64], R46 ;  /* 0x0000002e04009985 */ /* 0x0003e2000c101b3c */
[----:B------:R-:W-:-:S02]  /*e500*/  @!P3 LOP3.LUT R17, R17, 0xfffffffe, RZ, 0xc0, !PT ;  /* 0xfffffffe1111b812 */ /* 0x000fc400078ec0ff */
[----:B--2---:R-:W-:Y:S02]  /*e510*/  @!P4 LOP3.LUT R9, R18, 0xfffffffe, RZ, 0xc0, !PT ;  /* 0xfffffffe1209c812 */ /* 0x004fe400078ec0ff */
[----:B------:R-:W-:Y:S02]  /*e520*/  @!P5 LOP3.LUT R19, R19, 0xfffffffe, RZ, 0xc0, !PT ;  /* 0xfffffffe1313d812 */ /* 0x000fe400078ec0ff */
[----:B---3--:R-:W-:Y:S02]  /*e530*/  @!P6 LOP3.LUT R13, R20, 0xfffffffe, RZ, 0xc0, !PT ;  /* 0xfffffffe140de812 */ /* 0x008fe400078ec0ff */
        /* <DEDUP_REMOVED lines=13> */
[----:B---3--:R-:W-:-:S05]  /*e610*/  LOP3.LUT R3, R11, 0xfffffffe, RZ, 0xc0, !PT ;  /* 0xfffffffe0b037812 */ /* 0x008fca00078ec0ff */
[----:B------:R-:W-:-:S05]  /*e620*/  IMAD.WIDE R2, R3, 0x4, R14 ;  /* 0x0000000403027825 */ /* 0x000fca00078e020e */
[----:B------:R0:W-:Y:S01]  /*e630*/  ST.E.64 desc[UR60][R2.64], R70 ;  /* 0x0000004602007985 */ /* 0x0001e2000c101b3c */
[----:B------:R-:W-:Y:S05]  /*e640*/  BRA `(.L_x_11264) ;  /* 0x0000004400087947 */ /* 0x000fea0003800000 */
.L_x_11297:
        /* <DEDUP_REMOVED lines=12> */
[----:B------:R-:W2:Y:S01]  /*e710*/  LDL.LU R7, [R1] ;  /* 0x0000000001077983 */ /* 0x000ea20000300800 */
[----:B------:R-:W-:Y:S01]  /*e720*/  ISETP.NE.AND P0, PT, R6, 0x1, PT ;  /* 0x000000010600780c */ /* 0x000fe20003f05270 */
[----:B------:R-:W0:Y:S01]  /*e730*/  S2UR UR4, SR_CTAID.Z ;  /* 0x00000000000479c3 */ /* 0x000e220000002700 */
[----:B------:R-:W-:-:S07]  /*e740*/  ULDC.64 UR6, c[0x0][0xbd0] ;  /* 0x0002f40000067ab9 */ /* 0x000fce0000000a00 */
[----:B------:R-:W1:Y:S08]  /*e750*/  LDC.64 R12, c[0x0][0xbd8] ;  /* 0x0002f600ff0c7b82 */ /* 0x000e700000000a00 */
[----:B------:R-:W3:Y:S08]  /*e760*/  @P0 LDC R9, c[0x0][0xbec] ;  /* 0x0002fb00ff090b82 */ /* 0x000ef00000000800 */
[----:B------:R-:W4:Y:S01]  /*e770*/  S2UR UR8, SR_CTAID.Y ;  /* 0x00000000000879c3 */ /* 0x000f220000002600 */
[----:B0-----:R-:W-:-:S07]  /*e780*/  USHF.R.S32.HI UR5, URZ, 0x1f, UR4 ;  /* 0x0000001f3f057899 */ /* 0x001fce0008011404 */
[----:B------:R-:W4:Y:S01]  /*e790*/  LDC R8, c[0x0][0xc50] ;  /* 0x00031400ff087b82 */ /* 0x000f220000000800 */
[----:B-1----:R-:W-:-:S04]  /*e7a0*/  IMAD R10, R12, UR5, RZ ;  /* 0x000000050c0a7c24 */ /* 0x002fc8000f8e02ff */
[----:B------:R-:W-:-:S03]  /*e7b0*/  IMAD R13, R13, UR4, R10 ;  /* 0x000000040d0d7c24 */ /* 0x000fc6000f8e020a */
[----:B------:R-:W0:Y:S01]  /*e7c0*/  @P0 LDC R11, c[0x0][0xbf0] ;  /* 0x0002fc00ff0b0b82 */ /* 0x000e220000000800 */
[----:B--2---:R-:W-:Y:S01]  /*e7d0*/  SHF.R.S32.HI R4, RZ, 0x1f, R7 ;  /* 0x0000001fff047819 */ /* 0x004fe20000011407 */
[----:B------:R-:W-:-:S04]  /*e7e0*/  IMAD.WIDE.U32 R2, R7, UR6, RZ ;  /* 0x0000000607027c25 */ /* 0x000fc8000f8e00ff */
[----:B------:R-:W-:-:S04]  /*e7f0*/  IMAD R4, R4, UR6, RZ ;  /* 0x0000000604047c24 */ /* 0x000fc8000f8e02ff */
[----:B------:R-:W-:Y:S02]  /*e800*/  IMAD R5, R7, UR7, R4 ;  /* 0x0000000707057c24 */ /* 0x000fe4000f8e0204 */
[----:B------:R-:W-:Y:S02]  /*e810*/  IMAD.MOV R7, RZ, RZ, -R7 ;  /* 0x000000ffff077224 */ /* 0x000fe400078e0a07 */
[----:B---3--:R-:W-:-:S04]  /*e820*/  @P0 IMAD.HI.U32 R4, R0, R9, RZ ;  /* 0x0000000900040227 */ /* 0x008fc800078e00ff */
[----:B------:R-:W-:Y:S02]  /*e830*/  IMAD.IADD R3, R3, 0x1, R5 ;  /* 0x0000000103037824 */ /* 0x000fe400078e0205 */
[----:B------:R-:W-:Y:S01]  /*e840*/  IMAD.MOV.U32 R5, RZ, RZ, R0 ;  /* 0x000000ffff057224 */ /* 0x000fe200078e0000 */
[----:B0-----:R-:W-:Y:S01]  /*e850*/  @P0 SHF.R.U32.HI R5, RZ, R11, R4 ;  /* 0x0000000bff050219 */ /* 0x001fe20000011604 */
[----:B----4-:R-:W-:Y:S02]  /*e860*/  IMAD R9, R8, R7, UR8 ;  /* 0x0000000808097e24 */ /* 0x010fe4000f8e0207 */
[----:B------:R-:W-:Y:S01]  /*e870*/  IMAD.WIDE.U32 R2, R12, UR4, R2 ;  /* 0x000000040c027c25 */ /* 0x000fe2000f8e0002 */
[----:B------:R-:W-:Y:S02]  /*e880*/  ULDC.64 UR4, c[0x0][0xbe0] ;  /* 0x0002f80000047ab9 */ /* 0x000fe40000000a00 */
[----:B------:R-:W-:Y:S01]  /*e890*/  SHF.R.S32.HI R4, RZ, 0x1f, R9 ;  /* 0x0000001fff047819 */ /* 0x000fe20000011409 */
[----:B------:R-:W-:-:S02]  /*e8a0*/  IMAD.MOV R7, RZ, RZ, -R5 ;  /* 0x000000ffff077224 */ /* 0x000fc400078e0a05 */
[----:B------:R-:W-:Y:S02]  /*e8b0*/  IMAD.IADD R3, R13, 0x1, R3 ;  /* 0x000000010d037824 */ /* 0x000fe400078e0203 */
[----:B------:R-:W-:Y:S02]  /*e8c0*/  IMAD R4, R4, UR4, RZ ;  /* 0x0000000404047c24 */ /* 0x000fe4000f8e02ff */
[----:B------:R-:W-:Y:S02]  /*e8d0*/  IMAD R7, R6, R7, R0 ;  /* 0x0000000706077224 */ /* 0x000fe400078e0200 */
[----:B------:R-:W-:-:S03]  /*e8e0*/  IMAD.WIDE.U32 R2, R9, UR4, R2 ;  /* 0x0000000409027c25 */ /* 0x000fc6000f8e0002 */
[----:B------:R-:W-:Y:S01]  /*e8f0*/  SHF.R.S32.HI R0, RZ, 0x1f, R7 ;  /* 0x0000001fff007819 */ /* 0x000fe20000011407 */
        /* <DEDUP_REMOVED lines=15> */
.L_x_11262:
        /* <DEDUP_REMOVED lines=18> */
.L_x_11300:
[----:B------:R-:W-:Y:S01]  /*eb10*/  ULDC UR43, c[0x0][0xc50] ;  /* 0x00031400002b7ab9 */ /* 0x000fe20000000800 */
[----:B------:R-:W-:Y:S01]  /*eb20*/  UMOV UR36, UR6 ;  /* 0x0000000600247c82 */ /* 0x000fe20008000000 */
[----:B------:R-:W-:-:S11]  /*eb30*/  UISETP.NE.AND UP0, UPT, UR43, 0x1, UPT ;  /* 0x000000012b00788c */ /* 0x000fd6000bf05270 */
[----:B------:R-:W-:Y:S01]  /*eb40*/  @UP0 ULDC UR4, c[0x0][0xc54] ;  /* 0x0003150000040ab9 */ /* 0x000fe20000000800 */
[----:B------:R-:W-:Y:S01]  /*eb50*/  @UP0 ULDC UR7, c[0x0][0xc58] ;  /* 0x0003160000070ab9 */ /* 0x000fe20000000800 */
[----:B------:R-:W-:-:S04]  /*eb60*/  UIMAD.WIDE.U32 UR4, UR6, UR4, URZ ;  /* 0x00000004060472a5 */ /* 0x000fc8000f8e003f */
[----:B------:R-:W-:-:S12]  /*eb70*/  @UP0 USHF.R.U32.HI UR36, URZ, UR7, UR5 ;  /* 0x000000073f240299 */ /* 0x000fd80008011605 */
.L_x_11301:
        /* <DEDUP_REMOVED lines=11> */
[----:B------:R-:W-:Y:S01]  /*ec30*/  IMAD.MOV.U32 R25, RZ, RZ, RZ ;  /* 0x000000ffff197224 */ /* 0x000fe200078e00ff */
[----:B------:R-:W-:Y:S01]  /*ec40*/  UISETP.NE.U32.AND UP0, UPT, UR6, URZ, UPT ;  /* 0x0000003f0600728c */ /* 0x000fe2000bf05070 */
[----:B------:R-:W-:Y:S01]  /*ec50*/  UMOV UR8, 0xc0 ;  /* 0x000000c000087882 */ /* 0x000fe20000000000 */
[----:B------:R-:W-:Y:S02]  /*ec60*/  ULDC UR5, c[0x0][0x288] ;  /* 0x0000a20000057ab9 */ /* 0x000fe40000000800 */
[----:B------:R-:W-:Y:S01]  /*ec70*/  UISETP.NE.AND.EX UP0, UPT, UR7, URZ, UPT, UP0 ;  /* 0x0000003f0700728c */ /* 0x000fe2000bf05300 */
[----:B------:R-:W-:Y:S01]  /*ec80*/  ULDC UR6, c[0x0][0x424] ;  /* 0x0001090000067ab9 */ /* 0x000fe20000000800 */
[----:B------:R-:W-:-:S02]  /*ec90*/  UIADD3 UR10, -UR5, 0x90, URZ ;  /* 0x00000090050a7890 */ /* 0x000fc4000fffe13f */
[----:B------:R-:W-:Y:S01]  /*eca0*/  USEL UR7, UR6, 0x1, UP0 ;  /* 0x0000000106077887 */ /* 0x000fe20008000000 */
[----:B------:R-:W-:-:S03]  /*ecb0*/  ULDC UR9, c[0x0][0x2f0] ;  /* 0x0000bc0000097ab9 */ /* 0x000fc60000000800 */
[----:B------:R-:W-:Y:S02]  /*ecc0*/  UIMAD UR10, UR7, UR9, UR10 ;  /* 0x00000009070a72a4 */ /* 0x000fe4000f8e020a */
[----:B0-----:R-:W-:-:S03]  /*ecd0*/  UIMAD UR8, UR4, UR8, 0xbf ;  /* 0x000000bf040874a4 */ /* 0x001fc6000f8e0208 */
        /* <DEDUP_REMOVED lines=21> */
[----:B------:R-:W-:Y:S05]  /*ee30*/  @!P0 BRA `(.L_x_11303) ;  /* 0x0000000000748947 */ /* 0x000fea0003800000 */
        /* <DEDUP_REMOVED lines=29> */
.L_x_11303:
        /* <DEDUP_REMOVED lines=29> */
.L_x_11304:
        /* <DEDUP_REMOVED lines=20> */
.L_x_11306:
        /* <DEDUP_REMOVED lines=15> */
.L_x_11305:
        /* <DEDUP_REMOVED lines=10> */
[----:B------:R-:W-:Y:S02]  /*f4b0*/  VIADD R17, R26, 0xffffffff ;  /* 0xffffffff1a117836 */ /* 0x000fe40000000000 */
[----:B------:R-:W-:-:S04]  /*f4c0*/  ISETP.NE.AND.EX P1, PT, R5, RZ, PT, P0 ;  /* 0x000000ff0500720c */ /* 0x000fc80003f25300 */
[----:B------:R-:W-:Y:S02]  /*f4d0*/  P2R R23, PR, RZ, 0x2 ;  /* 0x00000002ff177803 */ /* 0x000fe40000000000 */
[----:B--2---:R-:W-:Y:S02]  /*f4e0*/  SHF.R.S32.HI R19, RZ, 0x1f, R18 ;  /* 0x0000001fff137819 */ /* 0x004fe40000011412 */
[----:B------:R-:W-:Y:S01]  /*f4f0*/  SEL R16, R18, RZ, !P1 ;  /* 0x000000ff12107207 */ /* 0x000fe20004800000 */
[----:B------:R-:W-:Y:S06]  /*f500*/  BRA.DIV UR4, `(.L_x_11307) ;  /* 0x0000003a04087947 */ /* 0x000fec000b800000 */
[----:B------:R0:W1:Y:S02]  /*f510*/  SHFL.IDX PT, R14, R22, RZ, 0x1f ;  /* 0x00001fff160e7589 */ /* 0x00006400000e0000 */
.L_x_11391:
[----:B-1----:R-:W-:Y:S02]  /*f520*/  ISETP.NE.AND P0, PT, R14, RZ, PT ;  /* 0x000000ff0e00720c */ /* 0x002fe40003f05270 */
[----:B------:R-:W-:-:S04]  /*f530*/  PLOP3.LUT P2, PT, PT, PT, PT, 0x8, 0x0 ;  /* 0x000000000000781c */ /* 0x000fc80003f4e170 */
[----:B0-----:R-:W-:-:S07]  /*f540*/  P2R R22, PR, RZ, 0x4 ;  /* 0x00000004ff167803 */ /* 0x001fce0000000000 */
[----:B------:R-:W-:Y:S05]  /*f550*/  @P0 BRA `(.L_x_11308) ;  /* 0x0000000400080947 */ /* 0x000fea0003800000 */
[----:B------:R-:W-:-:S03]  /*f560*/  UMOV UR4, 0xffffffff ;  /* 0xffffffff00047882 */ /* 0x000fc60000000000 */
[----:B------:R-:W-:Y:S05]  /*f570*/  BRA.DIV UR4, `(.L_x_11309) ;  /* 0x0000003a040c7947 */ /* 0x000fea000b800000 */
[----:B------:R-:W-:-:S13]  /*f580*/  ELECT P6, URZ, PT ;  /* 0x00000000003f782f */ /* 0x000fda00038c0000 */
.L_x_11394:
[----:B------:R-:W-:Y:S05]  /*f590*/  @!P6 BRA `(.L_x_11308) ;  /* 0x0000000000f8e947 */ /* 0x000fea0003800000 */
[----:B------:R-:W-:Y:S02]  /*f5a0*/  IMAD.MOV.U32 R0, RZ, RZ, 0x1 ;  /* 0x00000001ff007424 */ /* 0x000fe400078e00ff */
[----:B------:R-:W-:-:S03]  /*f5b0*/  IMAD.MOV.U32 R16, RZ, RZ, R18 ;  /* 0x000000ffff107224 */ /* 0x000fc600078e0012 */
[----:B------:R-:W-:Y:S01]  /*f5c0*/  SHF.L.U32 R0, R0, 0x1f, RZ ;  /* 0x0000001f00007819 */ /* 0x000fe200000006ff */
[----:B------:R-:W-:Y:S06]  /*f5d0*/  @!P1 BRA `(.L_x_11310) ;  /* 0x0000000000489947 */ /* 0x000fec0003800000 */
        /* <DEDUP_REMOVED lines=18> */
.L_x_11310:
[----:B------:R-:W1:Y:S01]  /*f700*/  SYNCS.PHASECHK.TRANS64.TRYWAIT P0, [UR38+0x31c40], R0 ;  /* 0x031c4000ff0075a7 */ /* 0x000e620008000166 */
[----:B------:R-:W-:Y:S01]  /*f710*/  ISETP.NE.AND P1, PT, R28, RZ, PT ;  /* 0x000000ff1c00720c */ /* 0x000fe20003f25270 */
[----:B-1----:R-:W-:-:S12]  /*f720*/  @!P0 BRA `(.L_x_11311) ;  /* 0x0000003400c08947 */ /* 0x002fd80003800000 */
.L_x_11395:
[----:B------:R-:W-:Y:S05]  /*f730*/  @P1 BRA `(.L_x_11312) ;  /* 0x0000000000181947 */ /* 0x000fea0003800000 */
[----:B------:R-:W2:Y:S01]  /*f740*/  S2R R2, SR_TID.X ;  /* 0x0000000000027919 */ /* 0x000ea20000002100 */
[----:B-1----:R-:W-:-:S04]  /*f750*/  IMAD.MOV.U32 R0, RZ, RZ, 0x6c00 ;  /* 0x00006c00ff007424 */ /* 0x002fc800078e00ff */
[----:B------:R3:W-:Y:S01]  /*f760*/  SYNCS.ARRIVE.TRANS64 RZ, [UR38+0x31c30], R0 ;  /* 0x031c3000ffff79a7 */ /* 0x0007e20008000026 */
[----:B--2---:R-:W-:-:S13]  /*f770*/  LOP3.LUT P0, RZ, R2, 0x1f, RZ, 0xc0, !PT ;  /* 0x0000001f02ff7812 */ /* 0x004fda000780c0ff */
[----:B---3--:R-:W-:Y:S05]  /*f780*/  @!P0 BRA `(.L_x_11312) ;  /* 0x0000000000048947 */ /* 0x008fea0003800000 */
[----:B------:R-:W-:Y:S01]  /*f790*/  BPT.TRAP 0x1 ;  /* 0x000000040000795c */ /* 0x000fe20000300000 */
.L_x_11312:
[----:B------:R-:W-:Y:S01]  /*f7a0*/  R2UR UR11, R17 ;  /* 0x00000000110b72ca */ /* 0x000fe200000e0000 */
[----:B------:R-:W-:Y:S01]  /*f7b0*/  ULDC.64 UR4, c[0x0][0x198] ;  /* 0x0000660000047ab9 */ /* 0x000fe20000000a00 */
[----:B-----5:R-:W-:Y:S01]  /*f7c0*/  R2UR UR13, R16 ;  /* 0x00000000100d72ca */ /* 0x020fe200000e0000 */
[----:B------:R-:W-:Y:S01]  /*f7d0*/  UIADD3 UR4, UP0, UR4, 0x370, URZ ;  /* 0x0000037004047890 */ /* 0x000fe2000ff1e03f */
[----:B------:R-:W-:Y:S01]  /*f7e0*/  PLOP3.LUT P0, PT, PT, PT, PT, 0x80, 0x0 ;  /* 0x000000000000781c */ /* 0x000fe20003f0f070 */
[----:B------:R-:W-:Y:S02]  /*f7f0*/  UIADD3 UR8, UR38, 0x16a00, URZ ;  /* 0x00016a0026087890 */ /* 0x000fe4000fffe03f */
[----:B------:R-:W-:Y:S01]  /*f800*/  UIADD3 UR9, UR38, 0x31c30, URZ ;  /* 0x00031c3026097890 */ /* 0x000fe2000fffe03f */
[----:B------:R-:W-:Y:S01]  /*f810*/  P2R R22, PR, RZ, 0x1 ;  /* 0x00000001ff167803 */ /* 0x000fe20000000000 */
        /* <DEDUP_REMOVED lines=21> */
[----:B--2---:R-:W-:Y:S01]  /*f970*/  NOP ;  /* 0x0000000000007918 */ /* 0x004fe20000000000 */
.L_x_11308:
[----:B------:R-:W-:Y:S05]  /*f980*/  WARPSYNC.ALL ;  /* 0x0000000000007948 */ /* 0x000fea0003800000 */
[----:B-1----:R-:W1:Y:S01]  /*f990*/  S2R R0, SR_CTAID.Z ;  /* 0x0000000000007919 */ /* 0x002e620000002700 */
        /* <DEDUP_REMOVED lines=10> */
[----:B-1----:R-:W-:-:S03]  /*fa40*/  SHF.R.S32.HI R29, RZ, 0x1f, R0 ;  /* 0x0000001fff1d7819 */ /* 0x002fc60000011400 */
[----:B------:R-:W-:Y:S08]  /*fa50*/  @!P0 BRA `(.L_x_11313) ;  /* 0x0000000000408947 */ /* 0x000ff00003800000 */
        /* <DEDUP_REMOVED lines=16> */
.L_x_11313:
[----:B------:R-:W1:Y:S01]  /*fb60*/  LDC R14, c[0x0][0x448] ;  /* 0x00011200ff0e7b82 */ /* 0x000e620000000800 */
[----:B------:R-:W2:Y:S01]  /*fb70*/  S2R R20, SR_TID.X ;  /* 0x0000000000147919 */ /* 0x000ea20000002100 */
[----:B------:R-:W-:Y:S01]  /*fb80*/  SHF.R.U32.HI R11, RZ, 0x2, R28 ;  /* 0x00000002ff0b7819 */ /* 0x000fe2000001161c */
[----:B------:R-:W-:Y:S01]  /*fb90*/  UMOV UR4, UR40 ;  /* 0x0000002800047c82 */ /* 0x000fe20008000000 */
[----:B------:R-:W-:Y:S01]  /*fba0*/  UMOV UR5, UR42 ;  /* 0x0000002a00057c82 */ /* 0x000fe20008000000 */
[----:B------:R-:W3:Y:S01]  /*fbb0*/  S2R R12, SR_CTAID.X ;  /* 0x00000000000c7919 */ /* 0x000ee20000002500 */
[----:B------:R-:W-:Y:S01]  /*fbc0*/  ULDC.64 UR6, c[0x0][0x2c8] ;  /* 0x0000b20000067ab9 */ /* 0x000fe20000000a00 */
[----:B------:R-:W-:Y:S01]  /*fbd0*/  ULDC.64 UR8, c[0x0][0x280] ;  /* 0x0000a00000087ab9 */ /* 0x000fe20000000a00 */
[----:B------:R-:W4:Y:S01]  /*fbe0*/  S2R R21, SR_CTAID.Z ;  /* 0x0000000000157919 */ /* 0x000f220000002700 */
[----:B-1----:R-:W-:Y:S01]  /*fbf0*/  ISETP.NE.AND P0, PT, R14, 0x1, PT ;  /* 0x000000010e00780c */ /* 0x002fe20003f05270 */
[----:B--2---:R-:W-:-:S12]  /*fc00*/  IMAD.SHL.U32 R0, R20, 0x20, RZ ;  /* 0x0000002014007824 */ /* 0x004fd800078e00ff */
[----:B0-----:R-:W0:Y:S01]  /*fc10*/  @P0 LDC R5, c[0x0][0x44c] ;  /* 0x00011300ff050b82 */ /* 0x001e220000000800 */
[----:B------:R-:W-:-:S05]  /*fc20*/  LOP3.LUT R3, R11, 0x60, R0, 0xf8, !PT ;  /* 0x000000600b037812 */ /* 0x000fca00078ef800 */
[----:B---3--:R-:W-:Y:S02]  /*fc30*/  IMAD R0, R12, 0xc0, R3 ;  /* 0x000000c00c007824 */ /* 0x008fe400078e0203 */
[----:B------:R-:W1:Y:S02]  /*fc40*/  @P0 LDC R7, c[0x0][0x450] ;  /* 0x00011400ff070b82 */ /* 0x000e640000000800 */
[----:B------:R-:W-:-:S06]  /*fc50*/  VIADD R9, R0, 0x80 ;  /* 0x0000008000097836 */ /* 0x000fcc0000000000 */
[----:B------:R-:W2:Y:S08]  /*fc60*/  @P0 LDC R8, c[0x0][0x44c] ;  /* 0x00011300ff080b82 */ /* 0x000eb00000000800 */
[----:B------:R-:W3:Y:S01]  /*fc70*/  @P0 LDC R4, c[0x0][0x450] ;  /* 0x00011400ff040b82 */ /* 0x000ee20000000800 */
[----:B0-----:R-:W-:-:S04]  /*fc80*/  @P0 IMAD.HI.U32 R6, R0, R5, RZ ;  /* 0x0000000500060227 */ /* 0x001fc800078e00ff */
[----:B------:R-:W-:-:S03]  /*fc90*/  IMAD.MOV.U32 R5, RZ, RZ, R0 ;  /* 0x000000ffff057224 */ /* 0x000fc600078e0000 */
[----:B------:R-:W0:Y:S01]  /*fca0*/  LDC.64 R2, c[0x0][0x2e0] ;  /* 0x0000b800ff027b82 */ /* 0x000e220000000a00 */
[----:B-1----:R-:W-:Y:S02]  /*fcb0*/  @P0 SHF.R.U32.HI R5, RZ, R7, R6 ;  /* 0x00000007ff050219 */ /* 0x002fe40000011606 */
[----:B------:R-:W-:-:S03]  /*fcc0*/  SHF.R.U32.HI R6, RZ, 0x3, R20 ;  /* 0x00000003ff067819 */ /* 0x000fc60000011614 */
[----:B------:R-:W-:Y:S01]  /*fcd0*/  IMAD.MOV R13, RZ, RZ, -R5 ;  /* 0x000000ffff0d7224 */ /* 0x000fe200078e0a05 */
[----:B------:R-:W-:Y:S01]  /*fce0*/  LOP3.LUT R6, R6, 0x3, RZ, 0xc0, !PT ;  /* 0x0000000306067812 */ /* 0x000fe200078ec0ff */
[----:B--2---:R-:W-:-:S04]  /*fcf0*/  @P0 IMAD.HI.U32 R7, R9, R8, RZ ;  /* 0x0000000809070227 */ /* 0x004fc800078e00ff */
[----:B------:R-:W-:Y:S02]  /*fd00*/  IMAD.MOV.U32 R8, RZ, RZ, R9 ;  /* 0x000000ffff087224 */ /* 0x000fe400078e0009 */
[----:B------:R-:W-:Y:S01]  /*fd10*/  IMAD R13, R14, R13, R0 ;  /* 0x0000000d0e0d7224 */ /* 0x000fe200078e0200 */
[----:B---3--:R-:W-:-:S04]  /*fd20*/  @P0 SHF.R.U32.HI R8, RZ, R4, R7 ;  /* 0x00000004ff080219 */ /* 0x008fc80000011607 */
[----:B------:R-:W-:Y:S01]  /*fd30*/  SHF.R.S32.HI R0, RZ, 0x1f, R13 ;  /* 0x0000001fff007819 */ /* 0x000fe2000001140d */
[----:B------:R-:W-:Y:S02]  /*fd40*/  IMAD.MOV R10, RZ, RZ, -R8 ;  /* 0x000000ffff0a7224 */ /* 0x000fe400078e0a08 */
[-C--:B0-----:R-:W-:Y:S02]  /*fd50*/  IMAD R4, R29, R2.reuse, RZ ;  /* 0x000000021d047224 */ /* 0x081fe400078e02ff */
[----:B------:R-:W-:Y:S02]  /*fd60*/  IMAD R0, R0, UR6, RZ ;  /* 0x0000000600007c24 */ /* 0x000fe4000f8e02ff */
[C---:B----4-:R-:W-:Y:S01]  /*fd70*/  IMAD R7, R21.reuse, R3, R4 ;  /* 0x0000000315077224 */ /* 0x050fe200078e0204 */
[----:B------:R-:W-:Y:S01]  /*fd80*/  SHF.R.S32.HI R4, RZ, 0x1f, R5 ;  /* 0x0000001fff047819 */ /* 0x000fe20000011405 */
[----:B------:R-:W-:Y:S01]  /*fd90*/  IMAD.WIDE.U32 R2, R21, R2, UR4 ;  /* 0x0000000415027e25 */ /* 0x000fe2000f8e0002 */
[----:B------:R-:W-:-:S03]  /*fda0*/  ULDC.64 UR4, c[0x0][0x2d0] ;  /* 0x0000b40000047ab9 */ /* 0x000fc60000000a00 */
[----:B------:R-:W-:Y:S02]  /*fdb0*/  IMAD R4, R4, UR4, RZ ;  /* 0x0000000404047c24 */ /* 0x000fe4000f8e02ff */
[----:B------:R-:W-:Y:S02]  /*fdc0*/  IMAD.IADD R3, R3, 0x1, R7 ;  /* 0x0000000103037824 */ /* 0x000fe400078e0207 */
[C---:B------:R-:W-:Y:S02]  /*fdd0*/  IMAD R7, R5.reuse, UR5, R4 ;  /* 0x0000000505077c24 */ /* 0x040fe4000f8e0204 */
[----:B------:R-:W-:-:S04]  /*fde0*/  IMAD.WIDE.U32 R4, R5, UR4, R2 ;  /* 0x0000000405047c25 */ /* 0x000fc8000f8e0002 */
[----:B------:R-:W-:Y:S02]  /*fdf0*/  IMAD.IADD R5, R5, 0x1, R7 ;  /* 0x0000000105057824 */ /* 0x000fe400078e0207 */
[C---:B------:R-:W-:Y:S02]  /*fe00*/  IMAD R7, R13.reuse, UR7, R0 ;  /* 0x000000070d077c24 */ /* 0x040fe4000f8e0200 */
[----:B------:R-:W-:Y:S02]  /*fe10*/  IMAD.SHL.U32 R0, R20, 0x8, RZ ;  /* 0x0000000814007824 */ /* 0x000fe400078e00ff */
[----:B------:R-:W-:-:S03]  /*fe20*/  IMAD.WIDE.U32 R4, R13, UR6, R4 ;  /* 0x000000060d047c25 */ /* 0x000fc6000f8e0004 */
[----:B------:R-:W-:Y:S01]  /*fe30*/  LOP3.LUT R21, R0, 0x18, RZ, 0xc0, !PT ;  /* 0x0000001800157812 */ /* 0x000fe200078ec0ff */
        /* <DEDUP_REMOVED lines=30> */
[----:B------:R-:W0:Y:S01]  /*10020*/  LDC R4, c[0x0][0x448] ;  /* 0x00011200ff047b82 */ /* 0x000e220000000800 */
[----:B------:R-:W-:Y:S01]  /*10030*/  SHFL.IDX PT, R3, R7, RZ, 0x1c1f ;  /* 0x001c1fff07037589 */ /* 0x000fe200000e0000 */
[----:B------:R-:W-:Y:S01]  /*10040*/  ULDC UR4, c[0x0][0x288] ;  /* 0x0000a20000047ab9 */ /* 0x000fe20000000800 */
[----:B------:R-:W-:Y:S02]  /*10050*/  IMAD R8, R12, 0xc0, R11 ;  /* 0x000000c00c087824 */ /* 0x000fe400078e020b */
[----:B------:R-:W1:Y:S02]  /*10060*/  SHFL.IDX PT, R2, R6, RZ, 0x1c1f ;  /* 0x001c1fff06027589 */ /* 0x000e6400000e0000 */
[----:B------:R-:W-:Y:S02]  /*10070*/  VIADD R12, R8, 0x20 ;  /* 0x00000020080c7836 */ /* 0x000fe40000000000 */
[----:B------:R-:W-:Y:S04]  /*10080*/  SHFL.IDX PT, R5, R7, 0x1, 0x1c1f ;  /* 0x003c1f0007057f89 */ /* 0x000fe800000e0000 */
[----:B------:R-:W-:Y:S01]  /*10090*/  SHFL.IDX PT, R14, R6, 0x2, 0x1c1f ;  /* 0x005c1f00060e7f89 */ /* 0x000fe200000e0000 */
[----:B0-----:R-:W-:-:S03]  /*100a0*/  IMAD R9, R4, UR4, RZ ;  /* 0x0000000404097c24 */ /* 0x001fc6000f8e02ff */
[----:B------:R-:W0:Y:S02]  /*100b0*/  SHFL.IDX PT, R4, R6, 0x1, 0x1c1f ;  /* 0x003c1f0006047f89 */ /* 0x000e2400000e0000 */
[----:B------:R-:W-:-:S13]  /*100c0*/  ISETP.GE.AND P3, PT, R8, R9, PT ;  /* 0x000000090800720c */ /* 0x000fda0003f66270 */
[----:B-1----:R-:W-:Y:S01]  /*100d0*/  @!P3 IMAD.WIDE.U32 R2, R21, 0x2, R2 ;  /* 0x000000021502b825 */ /* 0x002fe200078e0002 */
[----:B------:R-:W-:-:S05]  /*100e0*/  @!P3 LEA R29, R0, UR38, 0x1 ;  /* 0x00000026001dbc11 */ /* 0x000fca000f8e08ff */
        /* <DEDUP_REMOVED lines=8> */
[----:B0-----:R-:W-:Y:S01]  /*10170*/  @!P3 IMAD.WIDE.U32 R4, R21, 0x2, R4 ;  /* 0x000000021504b825 */ /* 0x001fe200078e0004 */
[----:B------:R-:W-:Y:S01]  /*10180*/  @!P3 LEA R29, R0, UR38, 0x1 ;  /* 0x00000026001dbc11 */ /* 0x000fe2000f8e08ff */
[----:B------:R-:W-:Y:S04]  /*10190*/  SHFL.IDX PT, R7, R7, 0x3, 0x1c1f ;  /* 0x007c1f0007077f89 */ /* 0x000fe800000e0000 */
[----:B------:R-:W-:Y:S04]  /*101a0*/  @!P3 LDGSTS.E.BYPASS.LTC128B.128 [R29+0xe200], desc[UR60][R4.64], !P2 ;  /* 0x0e200000041dbfae */ /* 0x000fe8000d101d7c */
[----:B------:R-:W-:Y:S04]  /*101b0*/  @!P3 LDGSTS.E.BYPASS.LTC128B.128 [R29+0x11200], desc[UR60][R4.64+0x40], !P0 ;  /* 0x11200040041dbfae */ /* 0x000fe8000c101d7c */
[----:B------:R0:W-:Y:S01]  /*101c0*/  @!P3 LDGSTS.E.BYPASS.LTC128B.128 [R29+0x14200], desc[UR60][R4.64+0x80], !P1 ;  /* 0x14200080041dbfae */ /* 0x0001e2000c901d7c */
[----:B------:R-:W-:Y:S01]  /*101d0*/  ISETP.GE.AND P3, PT, R12, R9, PT ;  /* 0x000000090c00720c */ /* 0x000fe20003f66270 */
[----:B-1----:R-:W-:-:S02]  /*101e0*/  IMAD.MOV.U32 R3, RZ, RZ, R2 ;  /* 0x000000ffff037224 */ /* 0x002fc400078e0002 */
[----:B------:R-:W-:Y:S02]  /*101f0*/  IMAD.MOV.U32 R2, RZ, RZ, R14 ;  /* 0x000000ffff027224 */ /* 0x000fe400078e000e */
[----:B------:R-:W1:Y:S01]  /*10200*/  SHFL.IDX PT, R14, R6, 0x3, 0x1c1f ;  /* 0x007c1f00060e7f89 */ /* 0x000e6200000e0000 */
[----:B0-----:R-:W-:Y:S01]  /*10210*/  @!P4 LEA R5, R0, UR38, 0x1 ;  /* 0x000000260005cc11 */ /* 0x001fe2000f8e08ff */
[----:B------:R-:W-:Y:S02]  /*10220*/  @!P4 IMAD.WIDE.U32 R2, R21, 0x2, R2 ;  /* 0x000000021502c825 */ /* 0x000fe400078e0002 */
[----:B------:R-:W-:Y:S02]  /*10230*/  SHFL.IDX PT, R29, R10, RZ, 0x1c1f ;  /* 0x001c1fff0a1d7589 */ /* 0x000fe400000e0000 */
[----:B------:R-:W-:Y:S02]  /*10240*/  VIADD R4, R8, 0x80 ;  /* 0x0000008008047836 */ /* 0x000fe40000000000 */
[----:B------:R-:W0:Y:S04]  /*10250*/  SHFL.IDX PT, R6, R20, RZ, 0x1c1f ;  /* 0x001c1fff14067589 */ /* 0x000e2800000e0000 */
[----:B------:R-:W-:Y:S04]  /*10260*/  @!P4 LDGSTS.E.BYPASS.LTC128B.128 [R5+0xea00], desc[UR60][R2.64], !P2 ;  /* 0x0ea000000205cfae */ /* 0x000fe8000d101d7c */
[----:B------:R-:W-:Y:S04]  /*10270*/  @!P4 LDGSTS.E.BYPASS.LTC128B.128 [R5+0x11a00], desc[UR60][R2.64+0x40], !P0 ;  /* 0x11a000400205cfae */ /* 0x000fe8000c101d7c */
[----:B------:R2:W-:Y:S01]  /*10280*/  @!P4 LDGSTS.E.BYPASS.LTC128B.128 [R5+0x14a00], desc[UR60][R2.64+0x80], !P1 ;  /* 0x14a000800205cfae */ /* 0x0005e2000c901d7c */
[----:B------:R-:W-:Y:S01]  /*10290*/  ISETP.GE.AND P4, PT, R4, R9, PT ;  /* 0x000000090400720c */ /* 0x000fe20003f86270 */
[----:B-1----:R-:W-:-:S02]  /*102a0*/  IMAD.MOV.U32 R4, RZ, RZ, R14 ;  /* 0x000000ffff047224 */ /* 0x002fc400078e000e */
[----:B------:R-:W1:Y:S04]  /*102b0*/  SHFL.IDX PT, R10, R10, 0x1, 0x1c1f ;  /* 0x003c1f000a0a7f89 */ /* 0x000e6800000e0000 */
[----:B------:R3:W4:Y:S01]  /*102c0*/  SHFL.IDX PT, R14, R20, 0x1, 0x1c1f ;  /* 0x003c1f00140e7f89 */ /* 0x00072200000e0000 */
[----:B--2---:R-:W-:Y:S01]  /*102d0*/  IMAD.MOV.U32 R5, RZ, RZ, R7 ;  /* 0x000000ffff057224 */ /* 0x004fe200078e0007 */
[C---:B------:R-:W-:Y:S01]  /*102e0*/  @!P3 LEA R7, R0.reuse, UR38, 0x1 ;  /* 0x000000260007bc11 */ /* 0x040fe2000f8e08ff */
[----:B0-----:R-:W-:Y:S02]  /*102f0*/  IMAD.MOV.U32 R2, RZ, RZ, R6 ;  /* 0x000000ffff027224 */ /* 0x001fe400078e0006 */
        /* <DEDUP_REMOVED lines=10> */
[----:B-1--4-:R3:W-:Y:S02]  /*103a0*/  @!P4 LDGSTS.E.BYPASS.LTC128B.128 [R29+0x15a00], desc[UR60][R2.64+0x80], !P1 ;  /* 0x15a00080021dcfae */ /* 0x0127e4000c901d7c */
.L_x_11408:
[----:B------:R-:W-:Y:S01]  /*103b0*/  VIADD R8, R8, 0xa0 ;  /* 0x000000a008087836 */ /* 0x000fe20000000000 */
[----:B------:R-:W-:Y:S01]  /*103c0*/  BSSY B0, `(.L_x_11315) ;  /* 0x000000e000007945 */ /* 0x000fe20003800000 */
[----:B---3--:R-:W-:Y:S02]  /*103d0*/  IMAD.MOV.U32 R4, RZ, RZ, 0x1 ;  /* 0x00000001ff047424 */ /* 0x008fe400078e00ff */
        /* <DEDUP_REMOVED lines=12> */
.L_x_11316:
[----:B------:R-:W-:Y:S05]  /*104a0*/  BSYNC B0 ;  /* 0x0000000000007941 */ /* 0x000fea0003800000 */
.L_x_11315:
        /* <DEDUP_REMOVED lines=10> */
.L_x_11409:
[----:B0-----:R-:W-:Y:S01]  /*10550*/  IMAD.MOV.U32 R0, RZ, RZ, RZ ;  /* 0x000000ffff007224 */ /* 0x001fe200078e00ff */
[----:B------:R-:W-:Y:S06]  /*10560*/  @!P1 BRA `(.L_x_11318) ;  /* 0x0000001c00609947 */ /* 0x000fec0003800000 */
[----:B------:R-:W-:Y:S01]  /*10570*/  UIADD3 UR4, UR43, 0x1, URZ ;  /* 0x000000012b047890 */ /* 0x000fe2000fffe03f */
[----:B------:R-:W0:Y:S01]  /*10580*/  S2R R4, SR_TID.X ;  /* 0x0000000000047919 */ /* 0x000e220000002100 */
[----:B------:R-:W-:Y:S01]  /*10590*/  LOP3.LUT R24, RZ, R24, RZ, 0x33, !PT ;  /* 0x00000018ff187212 */ /* 0x000fe200078e33ff */
[----:B------:R-:W-:-:S03]  /*105a0*/  IMAD.MOV.U32 R6, RZ, RZ, 0x1 ;  /* 0x00000001ff067424 */ /* 0x000fc600078e00ff */
[----:B------:R-:W-:-:S05]  /*105b0*/  IMAD R25, R25, UR4, RZ ;  /* 0x0000000419197c24 */ /* 0x000fca000f8e02ff */
[----:B------:R-:W-:-:S04]  /*105c0*/  VIMNMX R25, R25, UR39, PT ;  /* 0x0000002719197c48 */ /* 0x000fc8000bfe0100 */
[----:B------:R-:W-:Y:S01]  /*105d0*/  LOP3.LUT R2, RZ, R25, RZ, 0x33, !PT ;  /* 0x00000019ff027212 */ /* 0x000fe200078e33ff */
[----:B------:R-:W-:-:S05]  /*105e0*/  IMAD.MOV R3, RZ, RZ, -R25 ;  /* 0x000000ffff037224 */ /* 0x000fca00078e0a19 */
[----:B------:R-:W-:-:S05]  /*105f0*/  VIADDMNMX R24, R3, 0x1, R24, !PT ;  /* 0x0000000103187846 */ /* 0x000fca0007800118 */
        /* <DEDUP_REMOVED lines=11> */
.L_x_11354:
[----:B------:R-:W-:Y:S01]  /*106b0*/  ISETP.NE.AND P0, PT, R22, RZ, PT ;  /* 0x000000ff1600720c */ /* 0x000fe20003f05270 */
[----:B------:R-:W-:Y:S01]  /*106c0*/  VIADD R9, R9, 0xfffffffe ;  /* 0xfffffffe09097836 */ /* 0x000fe20000000000 */
[----:B------:R-:W-:Y:S04]  /*106d0*/  BSSY B1, `(.L_x_11320) ;  /* 0x0000093000017945 */ /* 0x000fe80003800000 */
[----:B------:R-:W-:-:S07]  /*106e0*/  ISETP.NE.AND P1, PT, R9, RZ, PT ;  /* 0x000000ff0900720c */ /* 0x000fce0003f25270 */
[----:B------:R-:W-:Y:S06]  /*106f0*/  @!P0 BRA `(.L_x_11321) ;  /* 0x0000000800408947 */ /* 0x000fec0003800000 */
[----:B------:R-:W-:Y:S01]  /*10700*/  ISETP.NE.AND P0, PT, R23, RZ, PT ;  /* 0x000000ff1700720c */ /* 0x000fe20003f05270 */
[----:B------:R-:W-:Y:S01]  /*10710*/  IMAD.MOV.U32 R13, RZ, RZ, R8 ;  /* 0x000000ffff0d7224 */ /* 0x000fe200078e0008 */
        /* <DEDUP_REMOVED lines=21> */
.L_x_11322:
[----:B------:R-:W1:Y:S01]  /*10870*/  SYNCS.PHASECHK.TRANS64.TRYWAIT P0, [UR38+0x31c48], R6 ;  /* 0x031c4806ff0075a7 */ /* 0x000e620008000166 */
[----:B------:R-:W-:Y:S01]  /*10880*/  BSSY B2, `(.L_x_11323) ;  /* 0x0000003000027945 */ /* 0x000fe20003800000 */
[----:B------:R-:W-:-:S03]  /*10890*/  ISETP.NE.AND P2, PT, R28, RZ, PT ;  /* 0x000000ff1c00720c */ /* 0x000fc60003f45270 */
[----:B-1----:R-:W-:Y:S10]  /*108a0*/  @!P0 BRA `(.L_x_11324) ;  /* 0x0000002c00888947 */ /* 0x002ff40003800000 */
.L_x_11410:
[----:B------:R-:W-:Y:S05]  /*108b0*/  BSYNC B2 ;  /* 0x0000000000027941 */ /* 0x000fea0003800000 */
.L_x_11323:
[----:B------:R-:W-:Y:S04]  /*108c0*/  BSSY B2, `(.L_x_11325) ;  /* 0x0000007000027945 */ /* 0x000fe80003800000 */
[----:B------:R-:W-:Y:S05]  /*108d0*/  @P2 BRA `(.L_x_11326) ;  /* 0x0000000000142947 */ /* 0x000fea0003800000 */
[----:B------:R-:W-:Y:S01]  /*108e0*/  ISETP.NE.AND P0, PT, R7, RZ, PT ;  /* 0x000000ff0700720c */ /* 0x000fe20003f05270 */
[----:B------:R-:W-:-:S04]  /*108f0*/  IMAD.MOV.U32 R2, RZ, RZ, 0x6c00 ;  /* 0x00006c00ff027424 */ /* 0x000fc800078e00ff */
[----:B------:R2:W-:Y:S08]  /*10900*/  SYNCS.ARRIVE.TRANS64 RZ, [UR38+0x31c38], R2 ;  /* 0x031c3802ffff79a7 */ /* 0x0005f00008000026 */
[----:B--2---:R-:W-:Y:S05]  /*10910*/  @!P0 BRA `(.L_x_11326) ;  /* 0x0000000000048947 */ /* 0x004fea0003800000 */
[----:B------:R-:W-:Y:S01]  /*10920*/  BPT.TRAP 0x1 ;  /* 0x000000040000795c */ /* 0x000fe20000300000 */
.L_x_11326:
[----:B------:R-:W-:Y:S05]  /*10930*/  BSYNC B2 ;  /* 0x0000000000027941 */ /* 0x000fea0003800000 */
.L_x_11325:
        /* <DEDUP_REMOVED lines=11> */
.L_x_11327:
        /* <DEDUP_REMOVED lines=13> */
.L_x_11328:
        /* <DEDUP_REMOVED lines=15> */
.L_x_11329:
        /* <DEDUP_REMOVED lines=12> */
.L_x_11411:
[----:B------:R-:W-:Y:S05]  /*10c70*/  BSYNC B2 ;  /* 0x0000000000027941 */ /* 0x000fea0003800000 */
.L_x_11330:
        /* <DEDUP_REMOVED lines=9> */
.L_x_11333:
[----:B------:R-:W-:Y:S05]  /*10d10*/  BSYNC B2 ;  /* 0x0000000000027941 */ /* 0x000fea0003800000 */
.L_x_11332:
        /* <DEDUP_REMOVED lines=10> */
.L_x_11334:
        /* <DEDUP_REMOVED lines=13> */
.L_x_11335:
        /* <DEDUP_REMOVED lines=13> */
.L_x_11336:
        /* <DEDUP_REMOVED lines=10> */
.L_x_11321:
[----:B------:R-:W-:Y:S05]  /*11000*/  BSYNC B1 ;  /* 0x0000000000017941 */ /* 0x000fea0003800000 */
.L_x_11320:
[----:B------:R-:W-:Y:S01]  /*11010*/  ISETP.NE.AND P0, PT, R22, RZ, PT ;  /* 0x000000ff1600720c */ /* 0x000fe20003f05270 */
[----:B------:R-:W-:Y:S01]  /*11020*/  BSSY B1, `(.L_x_11337) ;  /* 0x0000093000017945 */ /* 0x000fe20003800000 */
[----:B------:R-:W-:-:S11]  /*11030*/  LOP3.LUT R6, R11, 0x1, RZ, 0x3c, !PT ;  /* 0x000000010b067812 */ /* 0x000fd600078e3cff */
[----:B------:R-:W-:Y:S05]  /*11040*/  @!P0 BRA `(.L_x_11338) ;  /* 0x0000000800408947 */ /* 0x000fea0003800000 */
[----:B------:R-:W-:Y:S01]  /*11050*/  ISETP.NE.AND P0, PT, R23, RZ, PT ;  /* 0x000000ff1700720c */ /* 0x000fe20003f05270 */
[----:B------:R-:W-:Y:S01]  /*11060*/  VIADD R13, R8, 0xffffffff ;  /* 0xffffffff080d7836 */ /* 0x000fe20000000000 */
        /* <DEDUP_REMOVED lines=21> */
.L_x_11339:
[----:B------:R-:W1:Y:S01]  /*111c0*/  SYNCS.PHASECHK.TRANS64.TRYWAIT P0, [UR38+0x31c40], R12 ;  /* 0x031c400cff0075a7 */ /* 0x000e620008000166 */
[----:B------:R-:W-:Y:S01]  /*111d0*/  BSSY B2, `(.L_x_11340) ;  /* 0x0000003000027945 */ /* 0x000fe20003800000 */
[----:B------:R-:W-:-:S03]  /*111e0*/  ISETP.NE.AND P2, PT, R28, RZ, PT ;  /* 0x000000ff1c00720c */ /* 0x000fc60003f45270 */
[----:B-1----:R-:W-:Y:S10]  /*111f0*/  @!P0 BRA `(.L_x_11341) ;  /* 0x0000002400648947 */ /* 0x002ff40003800000 */
.L_x_11412:
[----:B------:R-:W-:Y:S05]  /*11200*/  BSYNC B2 ;  /* 0x0000000000027941 */ /* 0x000fea0003800000 */
.L_x_11340:
[----:B------:R-:W-:Y:S04]  /*11210*/  BSSY B2, `(.L_x_11342) ;  /* 0x0000007000027945 */ /* 0x000fe80003800000 */
[----:B------:R-:W-:Y:S05]  /*11220*/  @P2 BRA `(.L_x_11343) ;  /* 0x0000000000142947 */ /* 0x000fea0003800000 */
[----:B------:R-:W-:Y:S01]  /*11230*/  ISETP.NE.AND P0, PT, R7, RZ, PT ;  /* 0x000000ff0700720c */ /* 0x000fe20003f05270 */
[----:B------:R-:W-:-:S04]  /*11240*/  IMAD.MOV.U32 R2, RZ, RZ, 0x6c00 ;  /* 0x00006c00ff027424 */ /* 0x000fc800078e00ff */
[----:B------:R2:W-:Y:S08]  /*11250*/  SYNCS.ARRIVE.TRANS64 RZ, [UR38+0x31c30], R2 ;  /* 0x031c3002ffff79a7 */ /* 0x0005f00008000026 */
[----:B--2---:R-:W-:Y:S05]  /*11260*/  @!P0 BRA `(.L_x_11343) ;  /* 0x0000000000048947 */ /* 0x004fea0003800000 */
[----:B------:R-:W-:Y:S01]  /*11270*/  BPT.TRAP 0x1 ;  /* 0x000000040000795c */ /* 0x000fe20000300000 */
.L_x_11343:
[----:B------:R-:W-:Y:S05]  /*11280*/  BSYNC B2 ;  /* 0x0000000000027941 */ /* 0x000fea0003800000 */
.L_x_11342:
        /* <DEDUP_REMOVED lines=11> */
.L_x_11344:
        /* <DEDUP_REMOVED lines=14> */
.L_x_11345:
        /* <DEDUP_REMOVED lines=14> */
.L_x_11346:
        /* <DEDUP_REMOVED lines=12> */
.L_x_11413:
[----:B------:R-:W-:Y:S05]  /*115c0*/  BSYNC B2 ;  /* 0x0000000000027941 */ /* 0x000fea0003800000 */
.L_x_11347:
        /* <DEDUP_REMOVED lines=9> */
.L_x_11350:
[----:B------:R-:W-:Y:S05]  /*11660*/  BSYNC B2 ;  /* 0x0000000000027941 */ /* 0x000fea0003800000 */
.L_x_11349:
        /* <DEDUP_REMOVED lines=10> */
.L_x_11351:
        /* <DEDUP_REMOVED lines=13> */
.L_x_11352:
        /* <DEDUP_REMOVED lines=13> */
.L_x_11353:
        /* <DEDUP_REMOVED lines=10> */
.L_x_11338:
[----:B------:R-:W-:Y:S05]  /*11950*/  BSYNC B1 ;  /* 0x0000000000017941 */ /* 0x000fea0003800000 */
.L_x_11337:
[----:B------:R-:W-:Y:S02]  /*11960*/  VIADD R8, R8, 0xfffffffe ;  /* 0xfffffffe08087836 */ /* 0x000fe40000000000 */
[----:B------:R-:W-:Y:S01]  /*11970*/  IMAD.MOV.U32 R11, RZ, RZ, R6 ;  /* 0x000000ffff0b7224 */ /* 0x000fe200078e0006 */
[----:B------:R-:W-:Y:S06]  /*11980*/  @P1 BRA `(.L_x_11354) ;  /* 0xffffffec00481947 */ /* 0x000fec000383ffff */
[----:B------:R-:W-:Y:S05]  /*11990*/  BSYNC B0 ;  /* 0x0000000000007941 */ /* 0x000fea0003800000 */
.L_x_11319:
[----:B------:R-:W-:Y:S01]  /*119a0*/  ISETP.NE.AND P0, PT, R10, RZ, PT ;  /* 0x000000ff0a00720c */ /* 0x000fe20003f05270 */
[----:B------:R-:W-:-:S12]  /*119b0*/  BSSY B0, `(.L_x_11318) ;  /* 0x0000093000007945 */ /* 0x000fd80003800000 */
[----:B------:R-:W-:Y:S05]  /*119c0*/  @!P0 BRA `(.L_x_11355) ;  /* 0x0000000800448947 */ /* 0x000fea0003800000 */
[----:B------:R-:W-:Y:S01]  /*119d0*/  ISETP.NE.AND P1, PT, R22, RZ, PT ;  /* 0x000000ff1600720c */ /* 0x000fe20003f25270 */
[----:B------:R-:W-:-:S12]  /*119e0*/  IMAD.MOV.U32 R0, RZ, RZ, 0x1 ;  /* 0x00000001ff007424 */ /* 0x000fd800078e00ff */
[----:B------:R-:W-:Y:S05]  /*119f0*/  @!P1 BRA `(.L_x_11355) ;  /* 0x0000000800389947 */ /* 0x000fea0003800000 */
[----:B------:R-:W-:Y:S02]  /*11a00*/  ISETP.NE.AND P1, PT, R23, RZ, PT ;  /* 0x000000ff1700720c */ /* 0x000fe40003f25270 */
        /* <DEDUP_REMOVED lines=21> */
.L_x_11356:
[----:B------:R-:W1:Y:S01]  /*11b60*/  SYNCS.PHASECHK.TRANS64.TRYWAIT P0, [UR38+0x31c48], R9 ;  /* 0x031c4809ff0075a7 */ /* 0x000e620008000166 */
[----:B------:R-:W-:Y:S01]  /*11b70*/  BSSY B1, `(.L_x_11357) ;  /* 0x0000003000017945 */ /* 0x000fe20003800000 */
[----:B------:R-:W-:-:S03]  /*11b80*/  ISETP.NE.AND P1, PT, R28, RZ, PT ;  /* 0x000000ff1c00720c */ /* 0x000fc60003f25270 */
[----:B-1----:R-:W-:Y:S10]  /*11b90*/  @!P0 BRA `(.L_x_11358) ;  /* 0x0000001c002c8947 */ /* 0x002ff40003800000 */
.L_x_11414:
[----:B------:R-:W-:Y:S05]  /*11ba0*/  BSYNC B1 ;  /* 0x0000000000017941 */ /* 0x000fea0003800000 */
.L_x_11357:
[----:B------:R-:W-:Y:S04]  /*11bb0*/  BSSY B1, `(.L_x_11359) ;  /* 0x0000007000017945 */ /* 0x000fe80003800000 */
[----:B------:R-:W-:Y:S05]  /*11bc0*/  @P1 BRA `(.L_x_11360) ;  /* 0x0000000000141947 */ /* 0x000fea0003800000 */
[----:B------:R-:W-:Y:S01]  /*11bd0*/  ISETP.NE.AND P0, PT, R7, RZ, PT ;  /* 0x000000ff0700720c */ /* 0x000fe20003f05270 */
[----:B-1----:R-:W-:-:S04]  /*11be0*/  IMAD.MOV.U32 R2, RZ, RZ, 0x6c00 ;  /* 0x00006c00ff027424 */ /* 0x002fc800078e00ff */
[----:B------:R2:W-:Y:S08]  /*11bf0*/  SYNCS.ARRIVE.TRANS64 RZ, [UR38+0x31c38], R2 ;  /* 0x031c3802ffff79a7 */ /* 0x0005f00008000026 */
[----:B--2---:R-:W-:Y:S05]  /*11c00*/  @!P0 BRA `(.L_x_11360) ;  /* 0x0000000000048947 */ /* 0x004fea0003800000 */
[----:B------:R-:W-:Y:S01]  /*11c10*/  BPT.TRAP 0x1 ;  /* 0x000000040000795c */ /* 0x000fe20000300000 */
.L_x_11360:
[----:B------:R-:W-:Y:S05]  /*11c20*/  BSYNC B1 ;  /* 0x0000000000017941 */ /* 0x000fea0003800000 */
.L_x_11359:
        /* <DEDUP_REMOVED lines=11> */
.L_x_11361:
        /* <DEDUP_REMOVED lines=14> */
.L_x_11362:
        /* <DEDUP_REMOVED lines=14> */
.L_x_11363:
        /* <DEDUP_REMOVED lines=11> */
.L_x_11415:
[----:B------:R-:W-:Y:S05]  /*11f50*/  BSYNC B1 ;  /* 0x0000000000017941 */ /* 0x000fea0003800000 */
.L_x_11364:
        /* <DEDUP_REMOVED lines=9> */
.L_x_11367:
[----:B------:R-:W-:Y:S05]  /*11ff0*/  BSYNC B1 ;  /* 0x0000000000017941 */ /* 0x000fea0003800000 */
.L_x_11366:
        /* <DEDUP_REMOVED lines=10> */
.L_x_11368:
        /* <DEDUP_REMOVED lines=13> */
.L_x_11369:
        /* <DEDUP_REMOVED lines=13> */
.L_x_11370:
        /* <DEDUP_REMOVED lines=10> */
.L_x_11355:
[----:B------:R-:W-:Y:S05]  /*122e0*/  BSYNC B0 ;  /* 0x0000000000007941 */ /* 0x000fea0003800000 */
.L_x_11318:
[----:B------:R-:W-:Y:S01]  /*122f0*/  ISETP.NE.AND P0, PT, R22, RZ, PT ;  /* 0x000000ff1600720c */ /* 0x000fe20003f05270 */
        /* <DEDUP_REMOVED lines=8> */
.L_x_11416:
[----:B------:R-:W-:Y:S05]  /*12380*/  BSYNC B1 ;  /* 0x0000000000017941 */ /* 0x000fea0003800000 */
.L_x_11373:
        /* <DEDUP_REMOVED lines=8> */
.L_x_11376:
[----:B------:R-:W-:Y:S05]  /*12410*/  BSYNC B1 ;  /* 0x0000000000017941 */ /* 0x000fea0003800000 */
.L_x_11375:
        /* <DEDUP_REMOVED lines=13> */
.L_x_11377:
        /* <DEDUP_REMOVED lines=13> */
.L_x_11378:
        /* <DEDUP_REMOVED lines=13> */
.L_x_11379:
        /* <DEDUP_REMOVED lines=8> */
.L_x_11372:
[----:B------:R-:W-:Y:S05]  /*12710*/  BSYNC B0 ;  /* 0x0000000000007941 */ /* 0x000fea0003800000 */
.L_x_11371:
[----:B------:R-:W-:Y:S02]  /*12720*/  VIADD R0, R0, 0x1 ;  /* 0x0000000100007836 */ /* 0x000fe40000000000 */
[----:B0-----:R-:W-:-:S03]  /*12730*/  IMAD.MOV.U32 R2, RZ, RZ, RZ ;  /* 0x000000ffff027224 */ /* 0x001fc600078e00ff */
[----:B------:R-:W-:-:S04]  /*12740*/  ISETP.NE.AND P0, PT, R0, 0x2, PT ;  /* 0x000000020000780c */ /* 0x000fc80003f05270 */
[----:B------:R-:W-:Y:S02]  /*12750*/  SEL R3, RZ, 0x1, P0 ;  /* 0x00000001ff037807 */ /* 0x000fe40000000000 */
[----:B------:R-:W-:Y:S02]  /*12760*/  SEL R0, R0, RZ, P0 ;  /* 0x000000ff00007207 */ /* 0x000fe40000000000 */
[----:B------:R-:W-:-:S07]  /*12770*/  LOP3.LUT R6, R6, R3, RZ, 0x3c, !PT ;  /* 0x0000000306067212 */ /* 0x000fce00078e3cff */
.L_x_11302:
[----:B------:R-:W0:Y:S01]  /*12780*/  S2R R4, SR_CgaCtaId ;  /* 0x0000000000047919 */ /* 0x000e220000008800 */
[----:B------:R-:W-:Y:S02]  /*12790*/  MOV R3, 0x400 ;  /* 0x0000040000037802 */ /* 0x000fe40000000f00 */
[----:B------:R-:W-:Y:S02]  /*127a0*/  SHF.L.U32 R2, R2, 0x1f, RZ ;  /* 0x0000001f02027819 */ /* 0x000fe400000006ff */
[----:B0-----:R-:W-:-:S04]  /*127b0*/  LEA R7, R4, R3, 0x18 ;  /* 0x0000000304077211 */ /* 0x001fc800078ec0ff */
[----:B------:R-:W0:Y:S02]  /*127c0*/  SYNCS.PHASECHK.TRANS64.TRYWAIT P0, [R7+URZ+0x31c20], R2 ;  /* 0x031c2002070075a7 */ /* 0x000e24000800017f */
[----:B0-----:R-:W-:Y:S05]  /*127d0*/  @!P0 BRA `(.L_x_11380) ;  /* 0x0000001000608947 */ /* 0x001fea0003800000 */
.L_x_11417:
[----:B------:R-:W-:-:S03]  /*127e0*/  UMOV UR4, 0xffffffff ;  /* 0xffffffff00047882 */ /* 0x000fc60000000000 */
[----:B------:R-:W-:Y:S05]  /*127f0*/  BRA.DIV UR4, `(.L_x_11381) ;  /* 0x00000012046c7947 */ /* 0x000fea000b800000 */
[----:B0-----:R-:W0:Y:S02]  /*12800*/  S2R R2, SR_TID.X ;  /* 0x0000000000027919 */ /* 0x001e240000002100 */
[----:B0-----:R-:W-:-:S04]  /*12810*/  SHF.R.U32.HI R2, RZ, 0x5, R2 ;  /* 0x00000005ff027819 */ /* 0x001fc80000011602 */
[----:B------:R-:W-:-:S05]  /*12820*/  LOP3.LUT R2, R2, 0x3, RZ, 0xc0, !PT ;  /* 0x0000000302027812 */ /* 0x000fca00078ec0ff */
[----:B------:R0:W1:Y:S02]  /*12830*/  SHFL.IDX PT, R14, R2, RZ, 0x1f ;  /* 0x00001fff020e7589 */ /* 0x00006400000e0000 */
.L_x_11420:
[----:B-1----:R-:W-:-:S13]  /*12840*/  ISETP.NE.AND P0, PT, R14, RZ, PT ;  /* 0x000000ff0e00720c */ /* 0x002fda0003f05270 */
[----:B------:R-:W-:Y:S05]  /*12850*/  @P0 BRA `(.L_x_11264) ;  /* 0x0000000000840947 */ /* 0x000fea0003800000 */
[----:B------:R-:W-:-:S03]  /*12860*/  UMOV UR4, 0xffffffff ;  /* 0xffffffff00047882 */ /* 0x000fc60000000000 */
[----:B------:R-:W-:Y:S05]  /*12870*/  BRA.DIV UR4, `(.L_x_11382) ;  /* 0x0000001204807947 */ /* 0x000fea000b800000 */
[----:B------:R-:W-:-:S13]  /*12880*/  ELECT P6, URZ, PT ;  /* 0x00000000003f782f */ /* 0x000fda00038c0000 */
.L_x_11423:
[----:B------:R-:W-:Y:S05]  /*12890*/  @!P6 BRA `(.L_x_11264) ;  /* 0x000000000074e947 */ /* 0x000fea0003800000 */
[----:B------:R-:W-:-:S04]  /*128a0*/  LOP3.LUT R27, R27, 0x2, RZ, 0xfc, !PT ;  /* 0x000000021b1b7812 */ /* 0x000fc800078efcff */
[----:B------:R-:W-:-:S13]  /*128b0*/  ISETP.NE.AND P2, PT, R27, 0x3, PT ;  /* 0x000000031b00780c */ /* 0x000fda0003f45270 */
[----:B------:R-:W-:Y:S05]  /*128c0*/  @!P2 BRA `(.L_x_11383) ;  /* 0x000000000004a947 */ /* 0x000fea0003800000 */
[----:B------:R-:W-:Y:S01]  /*128d0*/  BPT.TRAP 0x1 ;  /* 0x000000040000795c */ /* 0x000fe20000300000 */
.L_x_11383:
        /* <DEDUP_REMOVED lines=12> */
.L_x_11424:
[----:B------:R-:W1:Y:S02]  /*129a0*/  SYNCS.PHASECHK.TRANS64.TRYWAIT P0, [R3+URZ], R2 ;  /* 0x00000002030075a7 */ /* 0x000e64000800017f */
[----:B-1----:R-:W-:Y:S05]  /*129b0*/  @!P0 BRA `(.L_x_11385) ;  /* 0x0000001000648947 */ /* 0x002fea0003800000 */
.L_x_11425:
[----:B------:R-:W-:Y:S05]  /*129c0*/  @!P2 BRA `(.L_x_11386) ;  /* 0x000000000004a947 */ /* 0x000fea0003800000 */
[----:B------:R-:W-:Y:S01]  /*129d0*/  BPT.TRAP 0x1 ;  /* 0x000000040000795c */ /* 0x000fe20000300000 */
.L_x_11386:
[----:B-1----:R-:W-:-:S04]  /*129e0*/  VIADD R3, R7, 0x31c60 ;  /* 0x00031c6007037836 */ /* 0x002fc80000000000 */
[----:B0-----:R-:W-:-:S04]  /*129f0*/  IMAD R5, R0, 0x8, R3 ;  /* 0x0000000800057824 */ /* 0x001fc800078e0203 */
[----:B------:R-:W0:Y:S02]  /*12a00*/  SYNCS.PHASECHK.TRANS64.TRYWAIT P0, [R5+URZ], R4 ;  /* 0x00000004050075a7 */ /* 0x000e24000800017f */
[----:B0-----:R-:W-:Y:S05]  /*12a10*/  @!P0 BRA `(.L_x_11387) ;  /* 0x0000001000608947 */ /* 0x001fea0003800000 */
.L_x_11426:
[----:B------:R-:W-:-:S07]  /*12a20*/  IMAD R3, R8, 0x8, R3 ;  /* 0x0000000808037824 */ /* 0x000fce00078e0203 */
.L_x_11388:
[----:B-1----:R1:W2:Y:S02]  /*12a30*/  SYNCS.PHASECHK.TRANS64.TRYWAIT P0, [R3+URZ], R2 ;  /* 0x00000002030075a7 */ /* 0x0022a4000800017f */
[----:B--2---:R-:W-:Y:S05]  /*12a40*/  @!P0 NANOSLEEP.SYNCS 0x989680 ;  /* 0x009896800000895d */ /* 0x004fea0003900000 */
[----:B------:R-:W2:Y:S02]  /*12a50*/  @!P0 SYNCS.PHASECHK.TRANS64 P0, [R3+URZ], R2 ;  /* 0x00000002030085a7 */ /* 0x000ea4000800007f */
[----:B--2---:R-:W-:Y:S05]  /*12a60*/  @!P0 BRA `(.L_x_11388) ;  /* 0xfffffffc00f08947 */ /* 0x004fea000383ffff */
.L_x_11264:
[----:B------:R-:W-:Y:S05]  /*12a70*/  BSYNC B6 ;  /* 0x0000000000067941 */ /* 0x000fea0003800000 */
.L_x_11261:
[----:B------:R-:W-:Y:S05]  /*12a80*/  EXIT ;  /* 0x000000000000794d */ /* 0x000fea0003800000 */
.L_x_11268:
[----:B0-----:R-:W-:-:S04]  /*12a90*/  IMAD.U32 R3, RZ, RZ, UR56 ;  /* 0x00000038ff037e24 */ /* 0x001fc8000f8e00ff */
[----:B------:R0:W1:Y:S03]  /*12aa0*/  SYNCS.PHASECHK.TRANS64.TRYWAIT P1, [R3+URZ+0x31c00], R0 ;  /* 0x031c0000030075a7 */ /* 0x000066000802017f */
[----:B-1----:R-:W-:Y:S05]  /*12ab0*/  @!P1 NANOSLEEP.SYNCS 0x989680 ;  /* 0x009896800000995d */ /* 0x002fea0003900000 */
[----:B------:R-:W1:Y:S02]  /*12ac0*/  @!P1 SYNCS.PHASECHK.TRANS64 P1, [R3+URZ+0x31c00], R0 ;  /* 0x031c0000030095a7 */ /* 0x000e64000802007f */
[----:B-1----:R-:W-:Y:S05]  /*12ad0*/  @!P1 BRA `(.L_x_11268) ;  /* 0xfffffffc00ec9947 */ /* 0x002fea000383ffff */
[----:B------:R-:W-:Y:S05]  /*12ae0*/  BRA `(.L_x_11389) ;  /* 0xfffffee800207947 */ /* 0x000fea000383ffff */
.L_x_11272:
[----:B--2---:R-:W-:-:S04]  /*12af0*/  IMAD.U32 R5, RZ, RZ, UR56 ;  /* 0x00000038ff057e24 */ /* 0x004fc8000f8e00ff */
[----:B------:R2:W3:Y:S03]  /*12b00*/  SYNCS.PHASECHK.TRANS64.TRYWAIT P2, [R5+URZ+0x31c30], R0 ;  /* 0x031c3000050075a7 */ /* 0x0004e6000804017f */
[----:B---3--:R-:W-:Y:S05]  /*12b10*/  @!P2 NANOSLEEP.SYNCS 0x989680 ;  /* 0x009896800000a95d */ /* 0x008fea0003900000 */
[----:B------:R-:W3:Y:S02]  /*12b20*/  @!P2 SYNCS.PHASECHK.TRANS64 P2, [R5+URZ+0x31c30], R0 ;  /* 0x031c30000500a5a7 */ /* 0x000ee4000804007f */
[----:B---3--:R-:W-:Y:S05]  /*12b30*/  @!P2 BRA `(.L_x_11272) ;  /* 0xfffffffc00eca947 */ /* 0x008fea000383ffff */
[----:B------:R-:W-:Y:S05]  /*12b40*/  BRA `(.L_x_11271) ;  /* 0xfffffee800347947 */ /* 0x000fea000383ffff */
.L_x_11277:
[----:B-1----:R-:W-:-:S04]  /*12b50*/  IMAD.U32 R5, RZ, RZ, UR6 ;  /* 0x00000006ff057e24 */ /* 0x002fc8000f8e00ff */
[----:B------:R1:W2:Y:S03]  /*12b60*/  SYNCS.PHASECHK.TRANS64.TRYWAIT P3, [R5+URZ+0x31c30], R0 ;  /* 0x031c3000050075a7 */ /* 0x0002a6000806017f */
[----:B--2---:R-:W-:Y:S05]  /*12b70*/  @!P3 NANOSLEEP.SYNCS 0x989680 ;  /* 0x009896800000b95d */ /* 0x004fea0003900000 */
[----:B------:R-:W2:Y:S02]  /*12b80*/  @!P3 SYNCS.PHASECHK.TRANS64 P3, [R5+URZ+0x31c30], R0 ;  /* 0x031c30000500b5a7 */ /* 0x000ea4000806007f */
[----:B--2---:R-:W-:Y:S05]  /*12b90*/  @!P3 BRA `(.L_x_11277) ;  /* 0xfffffffc00ecb947 */ /* 0x004fea000383ffff */
[----:B------:R-:W-:Y:S05]  /*12ba0*/  BRA `(.L_x_11274) ;  /* 0xffffff24002c7947 */ /* 0x000fea000383ffff */
.L_x_11281:
[----:B-1----:R-:W-:-:S04]  /*12bb0*/  IMAD.U32 R5, RZ, RZ, UR6 ;  /* 0x00000006ff057e24 */ /* 0x002fc8000f8e00ff */
[----:B------:R1:W2:Y:S03]  /*12bc0*/  SYNCS.PHASECHK.TRANS64.TRYWAIT P3, [R5+URZ+0x31c50], R0 ;  /* 0x031c5000050075a7 */ /* 0x0002a6000806017f */
[----:B--2---:R-:W-:Y:S05]  /*12bd0*/  @!P3 NANOSLEEP.SYNCS 0x989680 ;  /* 0x009896800000b95d */ /* 0x004fea0003900000 */
[----:B------:R-:W2:Y:S02]  /*12be0*/  @!P3 SYNCS.PHASECHK.TRANS64 P3, [R5+URZ+0x31c50], R0 ;  /* 0x031c50000500b5a7 */ /* 0x000ea4000806007f */
[----:B--2---:R-:W-:Y:S05]  /*12bf0*/  @!P3 BRA `(.L_x_11281) ;  /* 0xfffffffc00ecb947 */ /* 0x004fea000383ffff */
[----:B------:R-:W-:Y:S05]  /*12c00*/  BRA `(.L_x_11278) ;  /* 0xffffff3800d47947 */ /* 0x000fea000383ffff */
.L_x_11287:
[----:B-1----:R-:W-:-:S04]  /*12c10*/  IMAD.U32 R5, RZ, RZ, UR5 ;  /* 0x00000005ff057e24 */ /* 0x002fc8000f8e00ff */
[----:B------:R1:W2:Y:S03]  /*12c20*/  SYNCS.PHASECHK.TRANS64.TRYWAIT P2, [R5+URZ+0x31c30], R0 ;  /* 0x031c3000050075a7 */ /* 0x0002a6000804017f */
[----:B--2---:R-:W-:Y:S05]  /*12c30*/  @!P2 NANOSLEEP.SYNCS 0x989680 ;  /* 0x009896800000a95d */ /* 0x004fea0003900000 */
[----:B------:R-:W2:Y:S02]  /*12c40*/  @!P2 SYNCS.PHASECHK.TRANS64 P2, [R5+URZ+0x31c30], R0 ;  /* 0x031c30000500a5a7 */ /* 0x000ea4000804007f */
[----:B--2---:R-:W-:Y:S05]  /*12c50*/  @!P2 BRA `(.L_x_11287) ;  /* 0xfffffffc00eca947 */ /* 0x004fea000383ffff */
[----:B------:R-:W-:Y:S05]  /*12c60*/  BRA `(.L_x_11284) ;  /* 0xffffff6800087947 */ /* 0x000fea000383ffff */
.L_x_11291:
[----:B-1----:R-:W-:-:S04]  /*12c70*/  IMAD.U32 R5, RZ, RZ, UR5 ;  /* 0x00000005ff057e24 */ /* 0x002fc8000f8e00ff */
[----:B------:R1:W2:Y:S03]  /*12c80*/  SYNCS.PHASECHK.TRANS64.TRYWAIT P2, [R5+URZ+0x31c50], R0 ;  /* 0x031c5000050075a7 */ /* 0x0002a6000804017f */
[----:B--2---:R-:W-:Y:S05]  /*12c90*/  @!P2 NANOSLEEP.SYNCS 0x989680 ;  /* 0x009896800000a95d */ /* 0x004fea0003900000 */
[----:B------:R-:W2:Y:S02]  /*12ca0*/  @!P2 SYNCS.PHASECHK.TRANS64 P2, [R5+URZ+0x31c50], R0 ;  /* 0x031c50000500a5a7 */ /* 0x000ea4000804007f */
[----:B--2---:R-:W-:Y:S05]  /*12cb0*/  @!P2 BRA `(.L_x_11291) ;  /* 0xfffffffc00eca947 */ /* 0x004fea000383ffff */
[----:B------:R-:W-:Y:S05]  /*12cc0*/  BRA `(.L_x_11288) ;  /* 0xffffff7c00b47947 */ /* 0x000fea000383ffff */
.L_x_11296:
[----:B-1----:R-:W-:-:S04]  /*12cd0*/  IMAD.U32 R3, RZ, RZ, UR9 ;  /* 0x00000009ff037e24 */ /* 0x002fc8000f8e00ff */
[----:B------:R1:W3:Y:S03]  /*12ce0*/  SYNCS.PHASECHK.TRANS64.TRYWAIT P0, [R3+URZ+0x31c50], R6 ;  /* 0x031c5006030075a7 */ /* 0x0002e6000800017f */
[----:B---3--:R-:W-:Y:S05]  /*12cf0*/  @!P0 NANOSLEEP.SYNCS 0x989680 ;  /* 0x009896800000895d */ /* 0x008fea0003900000 */
[----:B------:R-:W3:Y:S02]  /*12d00*/  @!P0 SYNCS.PHASECHK.TRANS64 P0, [R3+URZ+0x31c50], R6 ;  /* 0x031c5006030085a7 */ /* 0x000ee4000800007f */
[----:B---3--:R-:W-:Y:S05]  /*12d10*/  @!P0 BRA `(.L_x_11296) ;  /* 0xfffffffc00ec8947 */ /* 0x008fea000383ffff */
[----:B------:R-:W-:Y:S05]  /*12d20*/  BRA `(.L_x_11295) ;  /* 0xffffff9c00847947 */ /* 0x000fea000383ffff */
.L_x_11307:
[----:B------:R-:W-:Y:S02]  /*12d30*/  IMAD.MOV.U32 R13, RZ, RZ, R22 ;  /* 0x000000ffff0d7224 */ /* 0x000fe400078e0016 */
[----:B------:R-:W-:Y:S02]  /*12d40*/  IMAD.MOV.U32 R12, RZ, RZ, RZ ;  /* 0x000000ffff0c7224 */ /* 0x000fe400078e00ff */
[----:B------:R-:W-:Y:S02]  /*12d50*/  IMAD.MOV.U32 R11, RZ, RZ, 0x1f ;  /* 0x0000001fff0b7424 */ /* 0x000fe400078e00ff */
[----:B------:R-:W-:-:S07]  /*12d60*/  IMAD.MOV.U32 R15, RZ, RZ, -0x1 ;  /* 0xffffffffff0f7424 */ /* 0x000fce00078e00ff */
[----:B------:R-:W-:Y:S05]  /*12d70*/  WARPSYNC.COLLECTIVE R15, `(.L_x_11390) ;  /* 0x000000000f087348 */ /* 0x000fea0003c00000 */
[----:B------:R0:W1:Y:S02]  /*12d80*/  SHFL.IDX P6, R14, R13, R12, R11 ;  /* 0x0000000c0d0e7389 */ /* 0x00006400000c000b */
[----:B01----:R-:W-:Y:S01]  /*12d90*/  ENDCOLLECTIVE ;  /* 0x000000000000791b */ /* 0x003fe20003800000 */
.L_x_11390:
[----:B------:R-:W-:Y:S05]  /*12da0*/  BRA `(.L_x_11391) ;  /* 0xffffffc400dc7947 */ /* 0x000fea000383ffff */
.L_x_11309:
[----:B------:R-:W-:Y:S01]  /*12db0*/  BSSY B0, `(.L_x_11392) ;  /* 0x0000006000007945 */ /* 0x000fe20003800000 */
[----:B------:R-:W-:-:S07]  /*12dc0*/  IMAD.MOV.U32 R15, RZ, RZ, -0x1 ;  /* 0xffffffffff0f7424 */ /* 0x000fce00078e00ff */
[----:B------:R-:W-:Y:S05]  /*12dd0*/  WARPSYNC.COLLECTIVE R15, `(.L_x_11393) ;  /* 0x000000000f0c7348 */ /* 0x000fea0003c00000 */
[----:B------:R-:W-:Y:S02]  /*12de0*/  ELECT P6, UR62, PT ;  /* 0x00000000003e782f */ /* 0x000fe400038c0000 */
[----:B------:R-:W-:Y:S01]  /*12df0*/  MOV R14, UR62 ;  /* 0x0000003e000e7c02 */ /* 0x000fe20008000f00 */
[----:B------:R-:W-:Y:S10]  /*12e00*/  ENDCOLLECTIVE ;  /* 0x000000000000791b */ /* 0x000ff40003800000 */
.L_x_11393:
[----:B------:R-:W-:Y:S05]  /*12e10*/  BSYNC B0 ;  /* 0x0000000000007941 */ /* 0x000fea0003800000 */
.L_x_11392:
[----:B------:R-:W-:Y:S05]  /*12e20*/  BRA `(.L_x_11394) ;  /* 0xffffffc400d87947 */ /* 0x000fea000383ffff */
.L_x_11311:
[----:B-1----:R-:W-:-:S04]  /*12e30*/  IMAD.U32 R3, RZ, RZ, UR38 ;  /* 0x00000026ff037e24 */ /* 0x002fc8000f8e00ff */
[----:B------:R1:W2:Y:S03]  /*12e40*/  SYNCS.PHASECHK.TRANS64.TRYWAIT P0, [R3+URZ+0x31c40], R0 ;  /* 0x031c4000030075a7 */ /* 0x0002a6000800017f */
[----:B--2---:R-:W-:Y:S05]  /*12e50*/  @!P0 NANOSLEEP.SYNCS 0x989680 ;  /* 0x009896800000895d */ /* 0x004fea0003900000 */
[----:B------:R-:W2:Y:S02]  /*12e60*/  @!P0 SYNCS.PHASECHK.TRANS64 P0, [R3+URZ+0x31c40], R0 ;  /* 0x031c4000030085a7 */ /* 0x000ea4000800007f */
[----:B--2---:R-:W-:Y:S05]  /*12e70*/  @!P0 BRA `(.L_x_11311) ;  /* 0xfffffffc00ec8947 */ /* 0x004fea000383ffff */
[----:B------:R-:W-:Y:S05]  /*12e80*/  BRA `(.L_x_11395) ;  /* 0xffffffc800287947 */ /* 0x000fea000383ffff */
.L_x_11314:
[----:B------:R-:W-:Y:S01]  /*12e90*/  IMAD R8, R12, 0xc0, R11 ;  /* 0x000000c00c087824 */ /* 0x000fe200078e020b */
[----:B------:R-:W0:Y:S01]  /*12ea0*/  LDC R5, c[0x0][0x448] ;  /* 0x00011200ff057b82 */ /* 0x000e220000000800 */
[----:B------:R-:W-:Y:S02]  /*12eb0*/  IMAD.MOV.U32 R13, RZ, RZ, R7 ;  /* 0x000000ffff0d7224 */ /* 0x000fe400078e0007 */
[----:B------:R-:W-:Y:S02]  /*12ec0*/  IMAD.MOV.U32 R12, RZ, RZ, RZ ;  /* 0x000000ffff0c7224 */ /* 0x000fe400078e00ff */
[----:B------:R-:W-:Y:S02]  /*12ed0*/  IMAD.MOV.U32 R11, RZ, RZ, 0x1c1f ;  /* 0x00001c1fff0b7424 */ /* 0x000fe400078e00ff */
[----:B------:R-:W-:Y:S02]  /*12ee0*/  IMAD.MOV.U32 R15, RZ, RZ, -0x1 ;  /* 0xffffffffff0f7424 */ /* 0x000fe400078e00ff */
[----:B------:R-:W-:-:S07]  /*12ef0*/  VIADD R4, R8, 0x20 ;  /* 0x0000002008047836 */ /* 0x000fce0000000000 */
[----:B0-----:R-:W-:Y:S05]  /*12f00*/  WARPSYNC.COLLECTIVE R15, `(.L_x_11396) ;  /* 0x000000000f087348 */ /* 0x001fea0003c00000 */
[----:B------:R1:W2:Y:S02]  /*12f10*/  SHFL.IDX P6, R14, R13, R12, R11 ;  /* 0x0000000c0d0e7389 */ /* 0x0002a400000c000b */
[----:B012---:R-:W-:Y:S01]  /*12f20*/  ENDCOLLECTIVE ;  /* 0x000000000000791b */ /* 0x007fe20003800000 */
.L_x_11396:
[----:B------:R-:W-:Y:S02]  /*12f30*/  IMAD.MOV.U32 R13, RZ, RZ, R6 ;  /* 0x000000ffff0d7224 */ /* 0x000fe400078e0006 */
[----:B------:R-:W-:-:S07]  /*12f40*/  IMAD.MOV.U32 R3, RZ, RZ, R14 ;  /* 0x000000ffff037224 */ /* 0x000fce00078e000e */
[----:B------:R-:W-:Y:S05]  /*12f50*/  WARPSYNC.COLLECTIVE R15, `(.L_x_11397) ;  /* 0x000000000f087348 */ /* 0x000fea0003c00000 */
[----:B------:R0:W1:Y:S02]  /*12f60*/  SHFL.IDX P6, R14, R13, R12, R11 ;  /* 0x0000000c0d0e7389 */ /* 0x00006400000c000b */
[----:B01----:R-:W-:Y:S01]  /*12f70*/  ENDCOLLECTIVE ;  /* 0x000000000000791b */ /* 0x003fe20003800000 */
.L_x_11397:
        /* <DEDUP_REMOVED lines=10> */
.L_x_11398:
        /* <DEDUP_REMOVED lines=13> */
.L_x_11399:
        /* <DEDUP_REMOVED lines=8> */
.L_x_11400:
        /* <DEDUP_REMOVED lines=13> */
.L_x_11401:
        /* <DEDUP_REMOVED lines=8> */
.L_x_11402:
        /* <DEDUP_REMOVED lines=12> */
.L_x_11403:
        /* <DEDUP_REMOVED lines=11> */
.L_x_11404:
        /* <DEDUP_REMOVED lines=13> */
.L_x_11405:
        /* <DEDUP_REMOVED lines=8> */
.L_x_11406:
        /* <DEDUP_REMOVED lines=14> */
.L_x_11407:
[----:B------:R-:W-:Y:S05]  /*13660*/  BRA `(.L_x_11408) ;  /* 0xffffffcc00507947 */ /* 0x000fea000383ffff */
.L_x_11317:
[----:B0-----:R-:W-:-:S04]  /*13670*/  IMAD.U32 R3, RZ, RZ, UR38 ;  /* 0x00000026ff037e24 */ /* 0x001fc8000f8e00ff */
[----:B------:R0:W1:Y:S03]  /*13680*/  SYNCS.PHASECHK.TRANS64.TRYWAIT P0, [R3+URZ+0x31c20], R0 ;  /* 0x031c2000030075a7 */ /* 0x000066000800017f */
[----:B-1----:R-:W-:Y:S05]  /*13690*/  @!P0 NANOSLEEP.SYNCS 0x989680 ;  /* 0x009896800000895d */ /* 0x002fea0003900000 */
[----:B------:R-:W1:Y:S02]  /*136a0*/  @!P0 SYNCS.PHASECHK.TRANS64 P0, [R3+URZ+0x31c20], R0 ;  /* 0x031c2000030085a7 */ /* 0x000e64000800007f */
[----:B-1----:R-:W-:Y:S05]  /*136b0*/  @!P0 BRA `(.L_x_11317) ;  /* 0xfffffffc00ec8947 */ /* 0x002fea000383ffff */
[----:B------:R-:W-:Y:S05]  /*136c0*/  BRA `(.L_x_11409) ;  /* 0xffffffcc00a07947 */ /* 0x000fea000383ffff */
.L_x_11324:
[----:B-1----:R-:W-:-:S04]  /*136d0*/  IMAD.U32 R3, RZ, RZ, UR38 ;  /* 0x00000026ff037e24 */ /* 0x002fc8000f8e00ff */
[----:B------:R1:W2:Y:S03]  /*136e0*/  SYNCS.PHASECHK.TRANS64.TRYWAIT P0, [R3+URZ+0x31c48], R6 ;  /* 0x031c4806030075a7 */ /* 0x0002a6000800017f */
[----:B--2---:R-:W-:Y:S05]  /*136f0*/  @!P0 NANOSLEEP.SYNCS 0x989680 ;  /* 0x009896800000895d */ /* 0x004fea0003900000 */
[----:B------:R-:W2:Y:S02]  /*13700*/  @!P0 SYNCS.PHASECHK.TRANS64 P0, [R3+URZ+0x31c48], R6 ;  /* 0x031c4806030085a7 */ /* 0x000ea4000800007f */
[----:B--2---:R-:W-:Y:S05]  /*13710*/  @!P0 BRA `(.L_x_11324) ;  /* 0xfffffffc00ec8947 */ /* 0x004fea000383ffff */
[----:B------:R-:W-:Y:S05]  /*13720*/  BRA `(.L_x_11410) ;  /* 0xffffffd000607947 */ /* 0x000fea000383ffff */
.L_x_11331:
[----:B01----:R-:W-:-:S04]  /*13730*/  IMAD.U32 R3, RZ, RZ, UR38 ;  /* 0x00000026ff037e24 */ /* 0x003fc8000f8e00ff */
[----:B------:R0:W1:Y:S03]  /*13740*/  SYNCS.PHASECHK.TRANS64.TRYWAIT P0, [R3+URZ+0x31c60], R6 ;  /* 0x031c6006030075a7 */ /* 0x000066000800017f */
[----:B-1----:R-:W-:Y:S05]  /*13750*/  @!P0 NANOSLEEP.SYNCS 0x989680 ;  /* 0x009896800000895d */ /* 0x002fea0003900000 */
[----:B------:R-:W1:Y:S02]  /*13760*/  @!P0 SYNCS.PHASECHK.TRANS64 P0, [R3+URZ+0x31c60], R6 ;  /* 0x031c6006030085a7 */ /* 0x000e64000800007f */
[----:B-1----:R-:W-:Y:S05]  /*13770*/  @!P0 BRA `(.L_x_11331) ;  /* 0xfffffffc00ec8947 */ /* 0x002fea000383ffff */
[----:B------:R-:W-:Y:S05]  /*13780*/  BRA `(.L_x_11411) ;  /* 0xffffffd400387947 */ /* 0x000fea000383ffff */
.L_x_11341:
[----:B-1----:R-:W-:-:S04]  /*13790*/  IMAD.U32 R3, RZ, RZ, UR38 ;  /* 0x00000026ff037e24 */ /* 0x002fc8000f8e00ff */
[----:B------:R1:W2:Y:S03]  /*137a0*/  SYNCS.PHASECHK.TRANS64.TRYWAIT P0, [R3+URZ+0x31c40], R12 ;  /* 0x031c400c030075a7 */ /* 0x0002a6000800017f */
[----:B--2---:R-:W-:Y:S05]  /*137b0*/  @!P0 NANOSLEEP.SYNCS 0x989680 ;  /* 0x009896800000895d */ /* 0x004fea0003900000 */
[----:B------:R-:W2:Y:S02]  /*137c0*/  @!P0 SYNCS.PHASECHK.TRANS64 P0, [R3+URZ+0x31c40], R12 ;  /* 0x031c400c030085a7 */ /* 0x000ea4000800007f */
[----:B--2---:R-:W-:Y:S05]  /*137d0*/  @!P0 BRA `(.L_x_11341) ;  /* 0xfffffffc00ec8947 */ /* 0x004fea000383ffff */
[----:B------:R-:W-:Y:S05]  /*137e0*/  BRA `(.L_x_11412) ;  /* 0xffffffd800847947 */ /* 0x000fea000383ffff */
.L_x_11348:
[----:B0-----:R-:W-:-:S04]  /*137f0*/  IMAD.U32 R3, RZ, RZ, UR38 ;  /* 0x00000026ff037e24 */ /* 0x001fc8000f8e00ff */
[----:B------:R0:W1:Y:S03]  /*13800*/  SYNCS.PHASECHK.TRANS64.TRYWAIT P0, [R3+URZ+0x31c68], R2 ;  /* 0x031c6802030075a7 */ /* 0x000066000800017f */
[----:B-1----:R-:W-:Y:S05]  /*13810*/  @!P0 NANOSLEEP.SYNCS 0x989680 ;  /* 0x009896800000895d */ /* 0x002fea0003900000 */
[----:B------:R-:W1:Y:S02]  /*13820*/  @!P0 SYNCS.PHASECHK.TRANS64 P0, [R3+URZ+0x31c68], R2 ;  /* 0x031c6802030085a7 */ /* 0x000e64000800007f */
[----:B-1----:R-:W-:Y:S05]  /*13830*/  @!P0 BRA `(.L_x_11348) ;  /* 0xfffffffc00ec8947 */ /* 0x002fea000383ffff */
[----:B------:R-:W-:Y:S05]  /*13840*/  BRA `(.L_x_11413) ;  /* 0xffffffdc005c7947 */ /* 0x000fea000383ffff */
.L_x_11358:
[----:B-1----:R-:W-:-:S04]  /*13850*/  IMAD.U32 R2, RZ, RZ, UR38 ;  /* 0x00000026ff027e24 */ /* 0x002fc8000f8e00ff */
[----:B------:R1:W2:Y:S03]  /*13860*/  SYNCS.PHASECHK.TRANS64.TRYWAIT P0, [R2+URZ+0x31c48], R9 ;  /* 0x031c4809020075a7 */ /* 0x0002a6000800017f */
[----:B--2---:R-:W-:Y:S05]  /*13870*/  @!P0 NANOSLEEP.SYNCS 0x989680 ;  /* 0x009896800000895d */ /* 0x004fea0003900000 */
[----:B------:R-:W2:Y:S02]  /*13880*/  @!P0 SYNCS.PHASECHK.TRANS64 P0, [R2+URZ+0x31c48], R9 ;  /* 0x031c4809020085a7 */ /* 0x000ea4000800007f */
[----:B--2---:R-:W-:Y:S05]  /*13890*/  @!P0 BRA `(.L_x_11358) ;  /* 0xfffffffc00ec8947 */ /* 0x004fea000383ffff */
[----:B------:R-:W-:Y:S05]  /*138a0*/  BRA `(.L_x_11414) ;  /* 0xffffffe000bc7947 */ /* 0x000fea000383ffff */
.L_x_11365:
[----:B0-----:R-:W-:-:S04]  /*138b0*/  IMAD.U32 R2, RZ, RZ, UR38 ;  /* 0x00000026ff027e24 */ /* 0x001fc8000f8e00ff */
[----:B------:R0:W1:Y:S03]  /*138c0*/  SYNCS.PHASECHK.TRANS64.TRYWAIT P0, [R2+URZ+0x31c60], R9 ;  /* 0x031c6009020075a7 */ /* 0x000066000800017f */
[----:B-1----:R-:W-:Y:S05]  /*138d0*/  @!P0 NANOSLEEP.SYNCS 0x989680 ;  /* 0x009896800000895d */ /* 0x002fea0003900000 */
[----:B------:R-:W1:Y:S02]  /*138e0*/  @!P0 SYNCS.PHASECHK.TRANS64 P0, [R2+URZ+0x31c60], R9 ;  /* 0x031c6009020085a7 */ /* 0x000e64000800007f */
[----:B-1----:R-:W-:Y:S05]  /*138f0*/  @!P0 BRA `(.L_x_11365) ;  /* 0xfffffffc00ec8947 */ /* 0x002fea000383ffff */
[----:B------:R-:W-:Y:S05]  /*13900*/  BRA `(.L_x_11415) ;  /* 0xffffffe400907947 */ /* 0x000fea000383ffff */
.L_x_11374:
[----:B0-----:R0:W1:Y:S02]  /*13910*/  SYNCS.PHASECHK.TRANS64.TRYWAIT P0, [R3+URZ+0x31c60], R2 ;  /* 0x031c6002030075a7 */ /* 0x001064000800017f */
[----:B-1----:R-:W-:Y:S05]  /*13920*/  @!P0 NANOSLEEP.SYNCS 0x989680 ;  /* 0x009896800000895d */ /* 0x002fea0003900000 */
[----:B------:R-:W1:Y:S02]  /*13930*/  @!P0 SYNCS.PHASECHK.TRANS64 P0, [R3+URZ+0x31c60], R2 ;  /* 0x031c6002030085a7 */ /* 0x000e64000800007f */
[----:B-1----:R-:W-:Y:S05]  /*13940*/  @!P0 BRA `(.L_x_11374) ;  /* 0xfffffffc00f08947 */ /* 0x002fea000383ffff */
[----:B------:R-:W-:Y:S05]  /*13950*/  BRA `(.L_x_11416) ;  /* 0xffffffe800887947 */ /* 0x000fea000383ffff */
.L_x_11380:
[----:B0-----:R0:W1:Y:S02]  /*13960*/  SYNCS.PHASECHK.TRANS64.TRYWAIT P0, [R7+URZ+0x31c20], R2 ;  /* 0x031c2002070075a7 */ /* 0x001064000800017f */
[----:B-1----:R-:W-:Y:S05]  /*13970*/  @!P0 NANOSLEEP.SYNCS 0x989680 ;  /* 0x009896800000895d */ /* 0x002fea0003900000 */
[----:B------:R-:W1:Y:S02]  /*13980*/  @!P0 SYNCS.PHASECHK.TRANS64 P0, [R7+URZ+0x31c20], R2 ;  /* 0x031c2002070085a7 */ /* 0x000e64000800007f */
[----:B-1----:R-:W-:Y:S05]  /*13990*/  @!P0 BRA `(.L_x_11380) ;  /* 0xfffffffc00f08947 */ /* 0x002fea000383ffff */
[----:B------:R-:W-:Y:S05]  /*139a0*/  BRA `(.L_x_11417) ;  /* 0xffffffec008c7947 */ /* 0x000fea000383ffff */
.L_x_11381:
        /* <DEDUP_REMOVED lines=11> */
.L_x_11419:
[----:B------:R-:W-:Y:S05]  /*13a60*/  BSYNC B0 ;  /* 0x0000000000007941 */ /* 0x000fea0003800000 */
.L_x_11418:
[----:B------:R-:W-:Y:S05]  /*13a70*/  BRA `(.L_x_11420) ;  /* 0xffffffec00707947 */ /* 0x000fea000383ffff */
.L_x_11382:
[----:B------:R-:W-:Y:S01]  /*13a80*/  BSSY B0, `(.L_x_11421) ;  /* 0x0000006000007945 */ /* 0x000fe20003800000 */
[----:B------:R-:W-:-:S07]  /*13a90*/  IMAD.MOV.U32 R15, RZ, RZ, -0x1 ;  /* 0xffffffffff0f7424 */ /* 0x000fce00078e00ff */
[----:B0-----:R-:W-:Y:S05]  /*13aa0*/  WARPSYNC.COLLECTIVE R15, `(.L_x_11422) ;  /* 0x000000000f0c7348 */ /* 0x001fea0003c00000 */
[----:B------:R-:W-:Y:S02]  /*13ab0*/  ELECT P6, UR62, PT ;  /* 0x00000000003e782f */ /* 0x000fe400038c0000 */
[----:B------:R-:W-:Y:S01]  /*13ac0*/  MOV R14, UR62 ;  /* 0x0000003e000e7c02 */ /* 0x000fe20008000f00 */
[----:B0-----:R-:W-:Y:S10]  /*13ad0*/  ENDCOLLECTIVE ;  /* 0x000000000000791b */ /* 0x001ff40003800000 */
.L_x_11422:
[----:B------:R-:W-:Y:S05]  /*13ae0*/  BSYNC B0 ;  /* 0x0000000000007941 */ /* 0x000fea0003800000 */
.L_x_11421:
[----:B------:R-:W-:Y:S05]  /*13af0*/  BRA `(.L_x_11423) ;  /* 0xffffffec00647947 */ /* 0x000fea000383ffff */
.L_x_11384:
[----:B0-----:R0:W1:Y:S02]  /*13b00*/  SYNCS.PHASECHK.TRANS64.TRYWAIT P0, [R5+URZ], R4 ;  /* 0x00000004050075a7 */ /* 0x001064000800017f */
[----:B-1----:R-:W-:Y:S05]  /*13b10*/  @!P0 NANOSLEEP.SYNCS 0x989680 ;  /* 0x009896800000895d */ /* 0x002fea0003900000 */
[----:B------:R-:W1:Y:S02]  /*13b20*/  @!P0 SYNCS.PHASECHK.TRANS64 P0, [R5+URZ], R4 ;  /* 0x00000004050085a7 */ /* 0x000e64000800007f */
[----:B-1----:R-:W-:Y:S05]  /*13b30*/  @!P0 BRA `(.L_x_11384) ;  /* 0xfffffffc00f08947 */ /* 0x002fea000383ffff */
[----:B------:R-:W-:Y:S05]  /*13b40*/  BRA `(.L_x_11424) ;  /* 0xffffffec00947947 */ /* 0x000fea000383ffff */
.L_x_11385:
[----:B-1----:R1:W2:Y:S02]  /*13b50*/  SYNCS.PHASECHK.TRANS64.TRYWAIT P0, [R3+URZ], R2 ;  /* 0x00000002030075a7 */ /* 0x0022a4000800017f */
[----:B--2---:R-:W-:Y:S05]  /*13b60*/  @!P0 NANOSLEEP.SYNCS 0x989680 ;  /* 0x009896800000895d */ /* 0x004fea0003900000 */
[----:B------:R-:W2:Y:S02]  /*13b70*/  @!P0 SYNCS.PHASECHK.TRANS64 P0, [R3+URZ], R2 ;  /* 0x00000002030085a7 */ /* 0x000ea4000800007f */
[----:B--2---:R-:W-:Y:S05]  /*13b80*/  @!P0 BRA `(.L_x_11385) ;  /* 0xfffffffc00f08947 */ /* 0x004fea000383ffff */
[----:B------:R-:W-:Y:S05]  /*13b90*/  BRA `(.L_x_11425) ;  /* 0xffffffec00887947 */ /* 0x000fea000383ffff */
.L_x_11387:
[----:B0-----:R0:W1:Y:S02]  /*13ba0*/  SYNCS.PHASECHK.TRANS64.TRYWAIT P0, [R5+URZ], R4 ;  /* 0x00000004050075a7 */ /* 0x001064000800017f */
[----:B-1----:R-:W-:Y:S05]  /*13bb0*/  @!P0 NANOSLEEP.SYNCS 0x989680 ;  /* 0x009896800000895d */ /* 0x002fea0003900000 */
[----:B------:R-:W1:Y:S02]  /*13bc0*/  @!P0 SYNCS.PHASECHK.TRANS64 P0, [R5+URZ], R4 ;  /* 0x00000004050085a7 */ /* 0x000e64000800007f */
[----:B-1----:R-:W-:Y:S05]  /*13bd0*/  @!P0 BRA `(.L_x_11387) ;  /* 0xfffffffc00f08947 */ /* 0x002fea000383ffff */
[----:B------:R-:W-:Y:S05]  /*13be0*/  BRA `(.L_x_11426) ;  /* 0xffffffec008c7947 */ /* 0x000fea000383ffff */
.L_x_11427:
        /* <DEDUP_REMOVED lines=9> */
.L_x_14872:


//--------------------- .text._ZN7cutlass13device_kernelIN5flash11enable_sm90INS1_16FlashAttnFwdSm90INS1_25CollectiveMainloopFwdSm90ILi2EN4cute5tupleIJNS5_1CILi1EEES8_S8_EEENS6_IJNS7_ILi192EEENS7_ILi144EEENS7_ILi96EEEEEELi96ENS_10bfloat16_tEfNS_4arch4Sm90ELb1ELb0ELb0ELb1ELb0ELb0ELb0ELb0ELb1ELb1ELb1ELb0EEENS1_21CollectiveEpilogueFwdINS6_IJSA_SC_SB_EEES9_SE_SG_Li384ELb1ELb1ELb1ELb0EEENS1_36VarlenDynamicPersistentTileSchedulerILi192ELi144ELi384ELi128ELb1ELb1ELb1ELb1ELb1ELb1EEEEEEEEEvNT_6ParamsE --------------------------
	.section	.text._ZN7cutlass13device_kernelIN5flash11enable_sm90INS1_16FlashAttnFwdSm90INS1_25CollectiveMainloopFwdSm90ILi2EN4cute5tupleIJNS5_1CILi1EEES8_S8_EEENS6_IJNS7_ILi192EEENS7_ILi144EEENS7_ILi96EEEEEELi96ENS_10bfloat16_tEfNS_4arch4Sm90ELb1ELb0ELb0ELb1ELb0ELb0ELb0ELb0ELb1ELb1ELb1ELb0EEENS1_21CollectiveEpilogueFwdINS6_IJSA_SC_SB_EEES9_SE_SG_Li384ELb1ELb1ELb1ELb0EEENS1_36VarlenDynamicPersistentTileSchedulerILi192ELi144ELi384ELi128ELb1ELb1ELb1ELb1ELb1ELb1EEEEEEEEEvNT_6ParamsE,"ax",@progbits
	.align	128
.text._ZN7cutlass13device_kernelIN5flash11enable_sm90INS1_16FlashAttnFwdSm90INS1_25CollectiveMainloopFwdSm90ILi2EN4cute5tupleIJNS5_1CILi1EEES8_S8_EEENS6_IJNS7_ILi192EEENS7_ILi144EEENS7_ILi96EEEEEELi96ENS_10bfloat16_tEfNS_4arch4Sm90ELb1ELb0ELb0ELb1ELb0ELb0ELb0ELb0ELb1ELb1ELb1ELb0EEENS1_21CollectiveEpilogueFwdINS6_IJSA_SC_SB_EEES9_SE_SG_Li384ELb1ELb1ELb1ELb0EEENS1_36VarlenDynamicPersistentTileSchedulerILi192ELi144ELi384ELi128ELb1ELb1ELb1ELb1ELb1ELb1EEEEEEEEEvNT_6ParamsE:
        .type           _ZN7cutlass13device_kernelIN5flash11enable_sm90INS1_16FlashAttnFwdSm90INS1_25CollectiveMainloopFwdSm90ILi2EN4cute5tupleIJNS5_1CILi1EEES8_S8_EEENS6_IJNS7_ILi192EEENS7_ILi144EEENS7_ILi96EEEEEELi96ENS_10bfloat16_tEfNS_4arch4Sm90ELb1ELb0ELb0ELb1ELb0ELb0ELb0ELb0ELb1ELb1ELb1ELb0EEENS1_21CollectiveEpilogueFwdINS6_IJSA_SC_SB_EEES9_SE_SG_Li384ELb1ELb1ELb1ELb0EEENS1_36VarlenDynamicPersistentTileSchedulerILi192ELi144ELi384ELi128ELb1ELb1ELb1ELb1ELb1ELb1EEEEEEEEEvNT_6ParamsE,@function
        .size           _ZN7cutlass13device_kernelIN5flash11enable_sm90INS1_16FlashAttnFwdSm90INS1_25CollectiveMainloopFwdSm90ILi2EN4cute5tupleIJNS5_1CILi1EEES8_S8_EEENS6_IJNS7_ILi192EEENS7_ILi144EEENS7_ILi96EEEEEELi96ENS_10bfloat16_tEfNS_4arch4Sm90ELb1ELb0ELb0ELb1ELb0ELb0ELb0ELb0ELb1ELb1ELb1ELb0EEENS1_21CollectiveEpilogueFwdINS6_IJSA_SC_SB_EEES9_SE_SG_Li384ELb1ELb1ELb1ELb0EEENS1_36VarlenDynamicPersistentTileSchedulerILi192ELi144ELi384ELi128ELb1ELb1ELb1ELb1ELb1ELb1EEEEEEEEEvNT_6ParamsE,(.L_x_14873 - _ZN7cutlass13device_kernelIN5flash11enable_sm90INS1_16FlashAttnFwdSm90INS1_25CollectiveMainloopFwdSm90ILi2EN4cute5tupleIJNS5_1CILi1EEES8_S8_EEENS6_IJNS7_ILi192EEENS7_ILi144EEENS7_ILi96EEEEEELi96ENS_10bfloat16_tEfNS_4arch4Sm90ELb1ELb0ELb0ELb1ELb0ELb0ELb0ELb0ELb1ELb1ELb1ELb0EEENS1_21CollectiveEpilogueFwdINS6_IJSA_SC_SB_EEES9_SE_SG_Li384ELb1ELb1ELb1ELb0EEENS1_36VarlenDynamicPersistentTileSchedulerILi192ELi144ELi384ELi128ELb1ELb1ELb1ELb1ELb1ELb1EEEEEEEEEvNT_6ParamsE)
        .other          _ZN7cutlass13device_kernelIN5flash11enable_sm90INS1_16FlashAttnFwdSm90INS1_25CollectiveMainloopFwdSm90ILi2EN4cute5tupleIJNS5_1CILi1EEES8_S8_EEENS6_IJNS7_ILi192EEENS7_ILi144EEENS7_ILi96EEEEEELi96ENS_10bfloat16_tEfNS_4arch4Sm90ELb1ELb0ELb0ELb1ELb0ELb0ELb0ELb0ELb1ELb1ELb1ELb0EEENS1_21CollectiveEpilogueFwdINS6_IJSA_SC_SB_EEES9_SE_SG_Li384ELb1ELb1ELb1ELb0EEENS1_36VarlenDynamicPersistentTileSchedulerILi192ELi144ELi384ELi128ELb1ELb1ELb1ELb1ELb1ELb1EEEEEEEEEvNT_6ParamsE,@"STO_CUDA_ENTRY STV_DEFAULT"
_ZN7cutlass13device_kernelIN5flash11enable_sm90INS1_16FlashAttnFwdSm90INS1_25CollectiveMainloopFwdSm90ILi2EN4cute5tupleIJNS5_1CILi1EEES8_S8_EEENS6_IJNS7_ILi192EEENS7_ILi144EEENS7_ILi96EEEEEELi96ENS_10bfloat16_tEfNS_4arch4Sm90ELb1ELb0ELb0ELb1ELb0ELb0ELb0ELb0ELb1ELb1ELb1ELb0EEENS1_21CollectiveEpilogueFwdINS6_IJSA_SC_SB_EEES9_SE_SG_Li384ELb1ELb1ELb1ELb0EEENS1_36VarlenDynamicPersistentTileSchedulerILi192ELi144ELi384ELi128ELb1ELb1ELb1ELb1ELb1ELb1EEEEEEEEEvNT_6ParamsE:
        /* <DEDUP_REMOVED lines=18> */
.L_x_11429:
[----:B------:R-:W-:Y:S05]  /*0120*/  BSYNC B0 ;  /* 0x0000000000007941 */ /* 0x000fea0003800000 */
.L_x_11428:
        /* <DEDUP_REMOVED lines=41> */
.L_x_11430:
        /* <DEDUP_REMOVED lines=22> */
.L_x_11431:
        /* <DEDUP_REMOVED lines=18> */
.L_x_11432:
        /* <DEDUP_REMOVED lines=22> */
.L_x_11433:
        /* <DEDUP_REMOVED lines=22> */
.L_x_11434:
        /* <DEDUP_REMOVED lines=8> */
.L_x_11436:
        /* <DEDUP_REMOVED lines=24> */
[----:B------:R-:W-:-:S04]  /*0b00*/  SHF.R.S32.HI R0, RZ, 0x1f, R16 ;  /* 0x0000001fff007819 */ /* 0x000fc80000011410 */
[CC--:B------:R-:W-:Y:S02]  /*0b10*/  LEA.HI R2, R0.reuse, R16.reuse, RZ, 0x4 ;  /* 0x0000001000027211 */ /* 0x0c0fe400078f20ff */
[----:B------:R-:W-:Y:S02]  /*0b20*/  LEA.HI R7, R0, R16, RZ, 0x5 ;  /* 0x0000001000077211 */ /* 0x000fe400078f28ff */
[----:B------:R-:W-:Y:S02]  /*0b30*/  SHF.R.S32.HI R5, RZ, 0x4, R2 ;  /* 0x00000004ff057819 */ /* 0x000fe40000011402 */
[----:B------:R-:W-:Y:S02]  /*0b40*/  SHF.R.S32.HI R10, RZ, 0x5, R7 ;  /* 0x00000005ff0a7819 */ /* 0x000fe40000011407 */
[----:B--2---:R-:W-:Y:S02]  /*0b50*/  R2UR UR4, R3 ;  /* 0x00000000030472ca */ /* 0x004fe400000e0000 */
[----:B------:R-:W-:-:S02]  /*0b60*/  LOP3.LUT R3, R2, 0xfffffff0, RZ, 0xc0, !PT ;  /* 0xfffffff002037812 */ /* 0x000fc400078ec0ff */
[----:B------:R-:W-:-:S03]  /*0b70*/  LEA.HI R2, R2, R5, RZ, 0x1 ;  /* 0x0000000502027211 */ /* 0x000fc600078f08ff */
[----:B------:R-:W-:Y:S01]  /*0b80*/  IMAD.IADD R3, R16, 0x1, -R3 ;  /* 0x0000000110037824 */ /* 0x000fe200078e0a03 */
[----:B------:R-:W-:Y:S02]  /*0b90*/  LOP3.LUT R6, R2, 0x1ffffffe, RZ, 0xc0, !PT ;  /* 0x1ffffffe02067812 */ /* 0x000fe400078ec0ff */
[----:B------:R-:W-:Y:S01]  /*0ba0*/  LEA.HI R2, R0, R16, RZ, 0x7 ;  /* 0x0000001000027211 */ /* 0x000fe200078f38ff */
[--C-:B------:R-:W-:Y:S01]  /*0bb0*/  IMAD R14, R10, 0x10, R3.reuse ;  /* 0x000000100a0e7824 */ /* 0x100fe200078e0203 */
[----:B------:R-:W-:Y:S01]  /*0bc0*/  SHF.R.S32.HI R4, RZ, 0x1f, R3 ;  /* 0x0000001fff047819 */ /* 0x000fe20000011403 */
[----:B------:R-:W-:Y:S01]  /*0bd0*/  IMAD.IADD R6, R5, 0x1, -R6 ;  /* 0x0000000105067824 */ /* 0x000fe200078e0a06 */
[----:B------:R-:W-:Y:S01]  /*0be0*/  LOP3.LUT R8, R2, 0xffffff80, RZ, 0xc0, !PT ;  /* 0xffffff8002087812 */ /* 0x000fe200078ec0ff */
[----:B------:R-:W-:Y:S01]  /*0bf0*/  ULOP3.LUT UR7, UR4, 0x1, URZ, 0xfc, !UPT ;  /* 0x0000000104077892 */ /* 0x000fe2000f8efc3f */
[CC--:B------:R-:W-:Y:S02]  /*0c00*/  LEA.HI R5, R4.reuse, R3.reuse, RZ, 0x3 ;  /* 0x0000000304057211 */ /* 0x0c0fe400078f18ff */
[----:B------:R-:W-:Y:S01]  /*0c10*/  LEA.HI R4, R4, R3, RZ, 0x2 ;  /* 0x0000000304047211 */ /* 0x000fe200078f10ff */
[----:B------:R-:W-:Y:S01]  /*0c20*/  IMAD.IADD R15, R16, 0x1, -R8 ;  /* 0x00000001100f7824 */ /* 0x000fe200078e0a08 */
[----:B------:R-:W-:Y:S01]  /*0c30*/  SHF.R.S32.HI R17, RZ, 0x7, R2 ;  /* 0x00000007ff117819 */ /* 0x000fe20000011402 */
[----:B------:R-:W-:Y:S01]  /*0c40*/  IMAD.SHL.U32 R5, R5, 0x10, RZ ;  /* 0x0000001005057824 */ /* 0x000fe200078e00ff */
[----:B------:R-:W-:Y:S01]  /*0c50*/  LOP3.LUT R8, R4, 0x7fffffc, RZ, 0xc0, !PT ;  /* 0x07fffffc04087812 */ /* 0x000fe200078ec0ff */
[----:B------:R-:W-:Y:S01]  /*0c60*/  UMOV UR4, URZ ;  /* 0x0000003f00047c82 */ /* 0x000fe20008000000 */
[----:B------:R-:W-:-:S02]  /*0c70*/  SHF.R.S32.HI R4, RZ, 0x2, R4 ;  /* 0x00000002ff047819 */ /* 0x000fc40000011404 */
[----:B------:R-:W-:Y:S01]  /*0c80*/  SHF.R.S32.HI R9, RZ, 0x1f, R15 ;  /* 0x0000001fff097819 */ /* 0x000fe2000001140f */
[----:B------:R-:W-:Y:S01]  /*0c90*/  IMAD.IADD R8, R3, 0x1, -R8 ;  /* 0x0000000103087824 */ /* 0x000fe200078e0a08 */
[----:B------:R-:W-:Y:S01]  /*0ca0*/  LOP3.LUT R5, R5, 0x7fffff80, RZ, 0xc0, !PT ;  /* 0x7fffff8005057812 */ /* 0x000fe200078ec0ff */
[----:B------:R-:W-:Y:S01]  /*0cb0*/  IMAD.SHL.U32 R4, R4, 0x40, RZ ;  /* 0x0000004004047824 */ /* 0x000fe200078e00ff */
[----:B------:R-:W-:Y:S01]  /*0cc0*/  LEA.HI R12, R9, R15, RZ, 0x2 ;  /* 0x0000000f090c7211 */ /* 0x000fe200078f10ff */
[----:B------:R-:W-:Y:S01]  /*0cd0*/  IMAD.SHL.U32 R3, R6, 0x8, RZ ;  /* 0x0000000806037824 */ /* 0x000fe200078e00ff */
[----:B------:R-:W-:Y:S01]  /*0ce0*/  LEA.HI R0, R0, R16, RZ, 0x2 ;  /* 0x0000001000007211 */ /* 0x000fe200078f10ff */
[----:B------:R-:W-:Y:S01]  /*0cf0*/  IMAD R5, R10, 0x100, R5 ;  /* 0x000001000a057824 */ /* 0x000fe200078e0205 */
[--C-:B------:R-:W-:Y:S01]  /*0d00*/  SHF.R.S32.HI R10, RZ, 0x2, R12.reuse ;  /* 0x00000002ff0a7819 */ /* 0x100fe2000001140c */
[----:B------:R-:W-:Y:S01]  /*0d10*/  IMAD.HI R6, R17, 0x55555556, RZ ;  /* 0x5555555611067827 */ /* 0x000fe200078e02ff */
[----:B------:R-:W-:-:S02]  /*0d20*/  SHF.R.S32.HI R13, RZ, 0x1f, R12 ;  /* 0x0000001fff0d7819 */ /* 0x000fc4000001140c */
[----:B------:R-:W-:Y:S01]  /*0d30*/  LOP3.LUT R4, R4, 0x40, RZ, 0xc0, !PT ;  /* 0x0000004004047812 */ /* 0x000fe200078ec0ff */
[----:B------:R-:W-:Y:S01]  /*0d40*/  IMAD R7, R8, 0x10, R5 ;  /* 0x0000001008077824 */ /* 0x000fe200078e0205 */
[----:B------:R-:W-:Y:S01]  /*0d50*/  LEA.HI R13, R13, R10, RZ, 0x3 ;  /* 0x0000000a0d0d7211 */ /* 0x000fe200078f18ff */
[----:B------:R-:W-:Y:S01]  /*0d60*/  IMAD.U32 R8, RZ, RZ, UR7 ;  /* 0x00000007ff087e24 */ /* 0x000fe2000f8e00ff */
[--C-:B------:R-:W-:Y:S02]  /*0d70*/  LOP3.LUT R2, R4, 0x8, R3.reuse, 0xf8, !PT ;  /* 0x0000000804027812 */ /* 0x100fe400078ef803 */
[----:B------:R-:W-:Y:S01]  /*0d80*/  SHF.R.U32.HI R5, RZ, 0x3, R4 ;  /* 0x00000003ff057819 */ /* 0x000fe20000011604 */
[----:B------:R-:W-:Y:S01]  /*0d90*/  IMAD.U32 R4, R14, 0x20, R3 ;  /* 0x000000200e047824 */ /* 0x000fe200078e0003 */
[----:B------:R-:W-:Y:S02]  /*0da0*/  LOP3.LUT R3, R0, 0xfffffffc, RZ, 0xc0, !PT ;  /* 0xfffffffc00037812 */ /* 0x000fe400078ec0ff */
[----:B------:R-:W-:-:S02]  /*0db0*/  LEA.HI R9, R9, R15, RZ, 0x5 ;  /* 0x0000000f09097211 */ /* 0x000fc400078f28ff */
[----:B------:R-:W-:Y:S01]  /*0dc0*/  LOP3.LUT R13, R13, 0xfffffff8, RZ, 0xc0, !PT ;  /* 0xfffffff80d0d7812 */ /* 0x000fe200078ec0ff */
[----:B------:R0:W-:Y:S01]  /*0dd0*/  STL [R1+0x40], R4 ;  /* 0x0000400401007387 */ /* 0x0001e20000100800 */
[----:B------:R-:W-:Y:S02]  /*0de0*/  LOP3.LUT R12, R12, 0x7ffffffc, RZ, 0xc0, !PT ;  /* 0x7ffffffc0c0c7812 */ /* 0x000fe400078ec0ff */
[----:B------:R-:W-:Y:S01]  /*0df0*/  LOP3.LUT R2, R2, R5, RZ, 0x3c, !PT ;  /* 0x0000000502027212 */ /* 0x000fe200078e3cff */
[----:B------:R-:W-:Y:S01]  /*0e00*/  IMAD.IADD R5, R16, 0x1, -R3 ;  /* 0x0000000110057824 */ /* 0x000fe200078e0a03 */
[----:B------:R-:W-:Y:S01]  /*0e10*/  LEA.HI R6, R6, R6, RZ, 0x1 ;  /* 0x0000000606067211 */ /* 0x000fe200078f08ff */
[----:B------:R-:W-:Y:S01]  /*0e20*/  IMAD.IADD R10, R10, 0x1, -R13 ;  /* 0x000000010a0a7824 */ /* 0x000fe200078e0a0d */
[----:B------:R-:W-:Y:S01]  /*0e30*/  SHF.R.S32.HI R9, RZ, 0x5, R9 ;  /* 0x00000005ff097819 */ /* 0x000fe20000011409 */
[----:B------:R-:W-:Y:S01]  /*0e40*/  IMAD.IADD R12, R15, 0x1, -R12 ;  /* 0x000000010f0c7824 */ /* 0x000fe200078e0a0c */
[----:B------:R-:W-:Y:S01]  /*0e50*/  LEA.HI R3, R5, R5, RZ, 0x1 ;  /* 0x0000000505037211 */ /* 0x000fe200078f08ff */
[----:B------:R-:W-:Y:S01]  /*0e60*/  IMAD R6, R6, -0x3, R17 ;  /* 0xfffffffd06067824 */ /* 0x000fe200078e0211 */
[----:B------:R-:W-:Y:S01]  /*0e70*/  SHF.R.S32.HI R0, RZ, 0x2, R0 ;  /* 0x00000002ff007819 */ /* 0x000fe20000011400 */
[----:B------:R-:W-:Y:S01]  /*0e80*/  IMAD R9, R9, 0x10, R10 ;  /* 0x0000001009097824 */ /* 0x000fe200078e020a */
[----:B------:R-:W-:Y:S01]  /*0e90*/  LOP3.LUT R3, R3, 0x1ffffffe, RZ, 0xc0, !PT ;  /* 0x1ffffffe03037812 */ /* 0x000fe200078ec0ff */
[----:B------:R-:W-:-:S02]  /*0ea0*/  IMAD.SHL.U32 R145, R5, 0x8, RZ ;  /* 0x0000000805917824 */ /* 0x000fc400078e00ff */
[----:B------:R-:W-:Y:S02]  /*0eb0*/  IMAD.SHL.U32 R17, R12, 0x2, RZ ;  /* 0x000000020c117824 */ /* 0x000fe400078e00ff */
[----:B0-----:R-:W-:Y:S02]  /*0ec0*/  IMAD R4, R6, 0x40, R9 ;  /* 0x0000004006047824 */ /* 0x001fe400078e0209 */
[----:B------:R-:W-:Y:S02]  /*0ed0*/  VIADD R150, R145, 0x40 ;  /* 0x0000004091967836 */ /* 0x000fe40000000000 */
[----:B------:R-:W-:Y:S01]  /*0ee0*/  IMAD.U32 R6, RZ, RZ, UR4 ;  /* 0x00000004ff067e24 */ /* 0x000fe2000f8e00ff */
[----:B------:R-:W-:Y:S01]  /*0ef0*/  STL [R1+0x3c], R4 ;  /* 0x00003c0401007387 */ /* 0x000fe20000100800 */
[----:B------:R-:W-:Y:S02]  /*0f00*/  VIADD R0, R17, 0x20 ;  /* 0x0000002011007836 */ /* 0x000fe40000000000 */
[----:B------:R-:W-:Y:S01]  /*0f10*/  VIADD R147, R145, 0x20 ;  /* 0x0000002091937836 */ /* 0x000fe20000000000 */
[----:B------:R-:W-:Y:S01]  /*0f20*/  STL [R1+0x44], R8 ;  /* 0x0000440801007387 */ /* 0x000fe20000100800 */
[----:B------:R-:W-:-:S02]  /*0f30*/  VIADD R157, R17, 0x28 ;  /* 0x00000028119d7836 */ /* 0x000fc40000000000 */
[C---:B------:R-:W-:Y:S01]  /*0f40*/  VIADD R156, R17.reuse, 0x30 ;  /* 0x00000030119c7836 */ /* 0x040fe20000000000 */
[----:B------:R0:W-:Y:S01]  /*0f50*/  STL [R1+0x18], R6 ;  /* 0x0000180601007387 */ /* 0x0001e20000100800 */
[C---:B------:R-:W-:Y:S02]  /*0f60*/  VIADD R155, R17.reuse, 0x38 ;  /* 0x00000038119b7836 */ /* 0x040fe40000000000 */
[----:B------:R-:W-:Y:S02]  /*0f70*/  VIADD R154, R17, 0x40 ;  /* 0x00000040119a7836 */ /* 0x000fe40000000000 */
[----:B------:R-:W-:Y:S02]  /*0f80*/  IMAD.IADD R2, R2, 0x1, R7 ;  /* 0x0000000102027824 */ /* 0x000fe400078e0207 */
[----:B------:R-:W-:Y:S01]  /*0f90*/  IMAD.IADD R3, R5, 0x1, -R3 ;  /* 0x0000000105037824 */ /* 0x000fe200078e0a03 */
[----:B------:R-:W-:Y:S01]  /*0fa0*/  SHF.R.S32.HI R5, RZ, 0x1f, R150 ;  /* 0x0000001fff057819 */ /* 0x000fe20000011496 */
[C---:B------:R-:W-:Y:S01]  /*0fb0*/  VIADD R153, R17.reuse, 0x48 ;  /* 0x0000004811997836 */ /* 0x040fe20000000000 */
[----:B------:R-:W-:Y:S01]  /*0fc0*/  SHF.R.S32.HI R5, RZ, 0x1f, R0 ;  /* 0x0000001fff057819 */ /* 0x000fe20000011400 */
[C---:B------:R-:W-:Y:S01]  /*0fd0*/  VIADD R152, R17.reuse, 0x50 ;  /* 0x0000005011987836 */ /* 0x040fe20000000000 */
[----:B0-----:R-:W-:Y:S01]  /*0fe0*/  SHF.R.S32.HI R6, RZ, 0x1f, R147 ;  /* 0x0000001fff067819 */ /* 0x001fe20000011493 */
[----:B------:R-:W-:Y:S01]  /*0ff0*/  VIADD R151, R17, 0x58 ;  /* 0x0000005811977836 */ /* 0x000fe20000000000 */
[----:B------:R-:W-:Y:S01]  /*1000*/  SHF.R.S32.HI R0, RZ, 0x1f, R157 ;  /* 0x0000001fff007819 */ /* 0x000fe2000001149d */
[----:B------:R-:W-:Y:S01]  /*1010*/  IMAD.MOV.U32 R7, RZ, RZ, R11 ;  /* 0x000000ffff077224 */ /* 0x000fe200078e000b */
[----:B------:R-:W-:Y:S01]  /*1020*/  SHF.R.S32.HI R6, RZ, 0x1f, R156 ;  /* 0x0000001fff067819 */ /* 0x000fe2000001149c */
[----:B------:R-:W-:Y:S01]  /*1030*/  IMAD R144, R3, 0x8, R4 ;  /* 0x0000000803907824 */ /* 0x000fe200078e0204 */
[----:B------:R-:W-:-:S02]  /*1040*/  SHF.R.S32.HI R5, RZ, 0x1f, R155 ;  /* 0x0000001fff057819 */ /* 0x000fc4000001149b */
[----:B------:R-:W-:Y:S02]  /*1050*/  SHF.R.S32.HI R0, RZ, 0x1f, R154 ;  /* 0x0000001fff007819 */ /* 0x000fe4000001149a */
[----:B------:R-:W-:Y:S02]  /*1060*/  SHF.R.S32.HI R6, RZ, 0x1f, R153 ;  /* 0x0000001fff067819 */ /* 0x000fe40000011499 */
[----:B------:R-:W-:Y:S02]  /*1070*/  SHF.R.S32.HI R5, RZ, 0x1f, R152 ;  /* 0x0000001fff057819 */ /* 0x000fe40000011498 */
[----:B------:R-:W-:Y:S02]  /*1080*/  SHF.R.S32.HI R0, RZ, 0x1f, R151 ;  /* 0x0000001fff007819 */ /* 0x000fe40000011497 */
[----:B------:R-:W-:-:S07]  /*1090*/  LEA R2, R2, UR37, 0x1 ;  /* 0x0000002502027c11 */ /* 0x000fce000f8e08ff */
.L_x_11486:
[----:B012-4-:R-:W0:Y:S01]  /*10a0*/  LDC.64 R4, c[0x0][0xc88] ;  /* 0x00032200ff047b82 */ /* 0x017e220000000a00 */
        /* <DEDUP_REMOVED lines=16> */
[----:B---3--:R-:W-:Y:S01]  /*11b0*/  IMAD.U32 R8, RZ, RZ, UR7 ;  /* 0x00000007ff087e24 */ /* 0x008fe2000f8e00ff */
[----:B------:R-:W-:Y:S01]  /*11c0*/  @UP1 ULEA UR10, UP0, UR4, UR10, 0x2 ;  /* 0x0000000a040a1291 */ /* 0x000fe2000f80103f */
[----:B------:R-:W-:-:S03]  /*11d0*/  IMAD.U32 R4, RZ, RZ, UR8 ;  /* 0x00000008ff047e24 */ /* 0x000fc6000f8e00ff */
[----:B------:R-:W-:Y:S01]  /*11e0*/  @UP1 ULEA.HI.X UR11, UR4, UR11, UR7, 0x2, UP0 ;  /* 0x0000000b040b1291 */ /* 0x000fe200080f1407 */
[----:B------:R-:W-:Y:S01]  /*11f0*/  IMAD.U32 R5, RZ, RZ, UR9 ;  /* 0x00000009ff057e24 */ /* 0x000fe2000f8e00ff */
[----:B------:R-:W-:Y:S01]  /*1200*/  ULDC.64 UR8, c[0x0][0x418] ;  /* 0x0001060000087ab9 */ /* 0x000fe20000000a00 */
[----:B------:R-:W-:Y:S01]  /*1210*/  IMAD.U32 R6, RZ, RZ, UR10 ;  /* 0x0000000aff067e24 */ /* 0x000fe2000f8e00ff */
[----:B------:R0:W-:Y:S02]  /*1220*/  STL [R1+0x10], R8 ;  /* 0x0000100801007387 */ /* 0x0001e40000100800 */
[----:B------:R-:W-:Y:S02]  /*1230*/  IMAD.U32 R7, RZ, RZ, UR11 ;  /* 0x0000000bff077e24 */ /* 0x000fe4000f8e00ff */
[----:B------:R-:W2:Y:S01]  /*1240*/  @P0 LDG.E R4, desc[UR12][R4.64] ;  /* 0x0000000c04040981 */ /* 0x000ea2000c1e1900 */
[----:B------:R-:W-:Y:S02]  /*1250*/  UISETP.NE.U32.AND UP0, UPT, UR8, URZ, UPT ;  /* 0x0000003f0800728c */ /* 0x000fe4000bf05070 */
[----:B------:R-:W-:Y:S01]  /*1260*/  ULOP3.LUT UR7, UR6, 0xff0000, URZ, 0xc0, !UPT ;  /* 0x00ff000006077892 */ /* 0x000fe2000f8ec03f */
[----:B------:R-:W3:Y:S01]  /*1270*/  @P2 LDG.E R6, desc[UR12][R6.64] ;  /* 0x0000000c06062981 */ /* 0x000ee2000c1e1900 */
[----:B------:R-:W-:-:S02]  /*1280*/  ULOP3.LUT UR8, UR6, 0xff000000, URZ, 0xc0, !UPT ;  /* 0xff00000006087892 */ /* 0x000fc4000f8ec03f */
[----:B------:R-:W-:Y:S02]  /*1290*/  ULOP3.LUT UR6, UR6, 0xffff, URZ, 0xc0, !UPT ;  /* 0x0000ffff06067892 */ /* 0x000fe4000f8ec03f */
[----:B------:R-:W-:Y:S01]  /*12a0*/  UISETP.NE.AND.EX UP0, UPT, UR9, URZ, UPT, UP0 ;  /* 0x0000003f0900728c */ /* 0x000fe2000bf05300 */
[----:B------:R-:W-:Y:S02]  /*12b0*/  ULDC.64 UR12, c[0x0][0xa20] ;  /* 0x00028800000c7ab9 */ /* 0x000fe40000000a00 */
[----:B------:R-:W-:Y:S01]  /*12c0*/  ULDC UR9, c[0x0][0x424] ;  /* 0x0001090000097ab9 */ /* 0x000fe20000000800 */
[----:B-----5:R-:W-:Y:S01]  /*12d0*/  IMAD.U32 R0, RZ, RZ, UR6 ;  /* 0x00000006ff007e24 */ /* 0x020fe2000f8e00ff */
[----:B------:R-:W-:Y:S01]  /*12e0*/  USHF.R.U32.HI UR8, URZ, 0x8, UR8 ;  /* 0x000000083f087899 */ /* 0x000fe20008011608 */
[----:B------:R-:W-:Y:S01]  /*12f0*/  ISETP.NE.U32.AND P1, PT, RZ, UR12, PT ;  /* 0x0000000cff007c0c */ /* 0x000fe2000bf25070 */
[----:B------:R-:W-:Y:S02]  /*1300*/  USEL UR9, UR9, 0x1, UP0 ;  /* 0x0000000109097887 */ /* 0x000fe40008000000 */
[----:B------:R0:W-:Y:S01]  /*1310*/  STL [R1+0x4], R0 ;  /* 0x0000040001007387 */ /* 0x0001e20000100800 */
[----:B------:R-:W-:Y:S01]  /*1320*/  ULDC UR10, c[0x0][0x2f0] ;  /* 0x0000bc00000a7ab9 */ /* 0x000fe20000000800 */
[----:B------:R-:W-:Y:S01]  /*1330*/  UMOV UR4, URZ ;  /* 0x0000003f00047c82 */ /* 0x000fe20008000000 */
[----:B------:R-:W-:Y:S01]  /*1340*/  ULDC UR61, c[0x0][0x288] ;  /* 0x0000a200003d7ab9 */ /* 0x000fe20000000800 */
[----:B------:R-:W-:Y:S01]  /*1350*/  ULEA.HI UR7, UR7, UR8, URZ, 0x10 ;  /* 0x0000000807077291 */ /* 0x000fe2000f8f803f */
[----:B------:R-:W-:Y:S01]  /*1360*/  ISETP.NE.AND.EX P1, PT, RZ, UR13, PT, P1 ;  /* 0x0000000dff007c0c */ /* 0x000fe2000bf25310 */
[----:B------:R-:W-:Y:S01]  /*1370*/  UIMAD UR10, UR9, UR10, URZ ;  /* 0x0000000a090a72a4 */ /* 0x000fe2000f8e023f */
[----:B--2---:R-:W-:-:S02]  /*1380*/  @P0 R2UR UR4, R4 ;  /* 0x00000000040402ca */ /* 0x004fc400000e0000 */
        /* <DEDUP_REMOVED lines=17> */
.L_x_11437:
        /* <DEDUP_REMOVED lines=11> */
.L_x_11438:
        /* <DEDUP_REMOVED lines=15> */
.L_x_11439:
[----:B------:R-:W-:Y:S01]  /*1640*/  ULDC UR6, c[0x0][0x448] ;  /* 0x0001120000067ab9 */ /* 0x000fe20000000800 */
[----:B------:R-:W-:Y:S02]  /*1650*/  UIMAD UR5, UR5, 0xc0, URZ ;  /* 0x000000c0050578a4 */ /* 0x000fe4000f8e023f */
[----:B------:R-:W-:Y:S02]  /*1660*/  UISETP.NE.AND UP0, UPT, UR6, 0x1, UPT ;  /* 0x000000010600788c */ /* 0x000fe4000bf05270 */
[----:B------:R-:W-:Y:S02]  /*1670*/  UIADD3 UR6, UR5, 0xbf, URZ ;  /* 0x000000bf05067890 */ /* 0x000fe4000fffe03f */
[----:B------:R-:W-:Y:S01]  /*1680*/  UIADD3 UR10, -UR4, UR10, URZ ;  /* 0x0000000a040a7290 */ /* 0x000fe2000fffe13f */
[----:B------:R-:W-:-:S03]  /*1690*/  IMAD.U32 R22, RZ, RZ, UR5 ;  /* 0x00000005ff167e24 */ /* 0x000fc6000f8e00ff */
[----:B------:R-:W-:Y:S02]  /*16a0*/  UIADD3 UR8, UR10, 0x90, -UR61 ;  /* 0x000000900a087890 */ /* 0x000fe4000fffe83d */
[----:B------:R-:W-:Y:S01]  /*16b0*/  IMAD.U32 R18, RZ, RZ, UR10 ;  /* 0x0000000aff127e24 */ /* 0x000fe2000f8e00ff */
[----:B------:R-:W-:Y:S01]  /*16c0*/  @UP0 ULDC UR4, c[0x0][0x44c] ;  /* 0x0001130000040ab9 */ /* 0x000fe20000000800 */
[----:B------:R-:W-:Y:S01]  /*16d0*/  @UP0 ULDC UR9, c[0x0][0x450] ;  /* 0x0001140000090ab9 */ /* 0x000fe20000000800 */
[----:B------:R-:W-:Y:S02]  /*16e0*/  UIMAD.WIDE.U32 UR4, UR6, UR4, URZ ;  /* 0x00000004060472a5 */ /* 0x000fe4000f8e003f */
[----:B------:R-:W-:Y:S02]  /*16f0*/  UIADD3 UR4, UR10, 0x8f, URZ ;  /* 0x0000008f0a047890 */ /* 0x000fe4000fffe03f */
        /* <DEDUP_REMOVED lines=8> */
[----:B------:R-:W-:-:S04]  /*1780*/  ULEA.HI.SX32 UR6, UR9, UR6, 0x1b ;  /* 0x0000000609067291 */ /* 0x000fc8000f8fda3f */
[----:B------:R-:W-:Y:S01]  /*1790*/  UISETP.LT.AND UP0, UPT, UR4, UR6, UPT ;  /* 0x000000060400728c */ /* 0x000fe2000bf01270 */
[----:B------:R-:W-:-:S03]  /*17a0*/  IMAD.U32 R146, RZ, RZ, UR5 ;  /* 0x00000005ff927e24 */ /* 0x000fc6000f8e00ff */
[----:B------:R-:W-:Y:S02]  /*17b0*/  USEL UR9, UR4, UR6, UP0 ;  /* 0x0000000604097287 */ /* 0x000fe40008000000 */
        /* <DEDUP_REMOVED lines=43> */
.L_x_11440:
        /* <DEDUP_REMOVED lines=37> */
[----:B------:R-:W0:Y:S01]  /*1cc0*/  S2R R4, SR_TID.X ;  /* 0x0000000000047919 */ /* 0x000e220000002100 */
[----:B------:R-:W-:-:S04]  /*1cd0*/  UIADD3 UR6, UR37, 0x24300, URZ ;  /* 0x0002430025067890 */ /* 0x000fc8000fffe03f */
[----:B------:R-:W-:-:S06]  /*1ce0*/  ULOP3.LUT UP0, URZ, UR6, 0x9f, URZ, 0xc0, !UPT ;  /* 0x0000009f063f7892 */ /* 0x000fcc000f80c03f */
[----:B------:R-:W-:Y:S01]  /*1cf0*/  PLOP3.LUT P0, PT, PT, PT, UP0, 0x80, 0x0 ;  /* 0x000000000000781c */ /* 0x000fe20003f0f008 */
        /* <DEDUP_REMOVED lines=34> */
.L_x_11442:
        /* <DEDUP_REMOVED lines=13> */
.L_x_11615:
[----:B------:R-:W-:Y:S05]  /*1ff0*/  @!P0 BRA `(.L_x_11444) ;  /* 0x0000000000048947 */ /* 0x000fea0003800000 */
[----:B------:R-:W-:Y:S01]  /*2000*/  BPT.TRAP 0x1 ;  /* 0x000000040000795c */ /* 0x000fe20000300000 */
.L_x_11444:
[----:B0-----:R-:W-:Y:S02]  /*2010*/  IMAD.U32 R3, RZ, RZ, UR36 ;  /* 0x00000024ff037e24 */ /* 0x001fe4000f8e00ff */
[----:B------:R-:W-:-:S03]  /*2020*/  IMAD.U32 R0, RZ, RZ, UR38 ;  /* 0x00000026ff007e24 */ /* 0x000fc6000f8e00ff */
[----:B------:R-:W-:Y:S02]  /*2030*/  LEA R3, R3, UR37, 0x3 ;  /* 0x0000002503037c11 */ /* 0x000fe4000f8e18ff */
[----:B------:R-:W-:-:S04]  /*2040*/  SHF.L.U32 R0, R0, 0x1f, RZ ;  /* 0x0000001f00007819 */ /* 0x000fc800000006ff */
[----:B------:R0:W1:Y:S01]  /*2050*/  SYNCS.PHASECHK.TRANS64.TRYWAIT P2, [R3+URZ+0x31c30], R0 ;  /* 0x031c3000030075a7 */ /* 0x000062000804017f */
[----:B------:R-:W-:Y:S05]  /*2060*/  @!P0 BRA `(.L_x_11445) ;  /* 0x0000000000048947 */ /* 0x000fea0003800000 */
[----:B------:R-:W-:Y:S01]  /*2070*/  BPT.TRAP 0x1 ;  /* 0x000000040000795c */ /* 0x000fe20000300000 */
.L_x_11445:
[----:B------:R-:W2:Y:S02]  /*2080*/  S2R R4, SR_TID.X ;  /* 0x0000000000047919 */ /* 0x000ea40000002100 */
[----:B--2---:R-:W-:Y:S01]  /*2090*/  LOP3.LUT P1, RZ, R4, 0x7f, RZ, 0xc0, !PT ;  /* 0x0000007f04ff7812 */ /* 0x004fe2000782c0ff */
[----:B-1----:R-:W-:-:S12]  /*20a0*/  @P2 BRA `(.L_x_11446) ;  /* 0x0000000000082947 */ /* 0x002fd80003800000 */
[----:B------:R-:W1:Y:S02]  /*20b0*/  SYNCS.PHASECHK.TRANS64.TRYWAIT P2, [R3+URZ+0x31c30], R0 ;  /* 0x031c3000030075a7 */ /* 0x000e64000804017f */
[----:B-1----:R-:W-:Y:S05]  /*20c0*/  @!P2 BRA `(.L_x_11447) ;  /* 0x0000015c000ca947 */ /* 0x002fea0003800000 */
.L_x_11446:
[----:B------:R-:W-:Y:S05]  /*20d0*/  WARPSYNC.ALL ;  /* 0x0000000000007948 */ /* 0x000fea0003800000 */
[----:B------:R-:W-:Y:S01]  /*20e0*/  UIADD3 UR4, UR37, 0x16a00, URZ ;  /* 0x00016a0025047890 */ /* 0x000fe2000fffe03f */
[----:B------:R-:W-:Y:S01]  /*20f0*/  WARPGROUP.ARRIVE ;  /* 0x00000000000079c5 */ /* 0x000fe20000000000 */
[----:B------:R-:W-:Y:S01]  /*2100*/  ULOP3.LUT UR6, UR40, 0x10000, URZ, 0xfc, !UPT ;  /* 0x0001000028067892 */ /* 0x000fe2000f8efc3f */
[----:B------:R-:W-:Y:S01]  /*2110*/  R2UR UR53, R22 ;  /* 0x00000000163572ca */ /* 0x000fe200000e0000 */
[----:B------:R-:W-:Y:S01]  /*2120*/  USHF.R.U32.HI UR4, URZ, 0x4, UR4 ;  /* 0x000000043f047899 */ /* 0x000fe20008011604 */
[----:B------:R-:W-:Y:S01]  /*2130*/  R2UR UR52, R18 ;  /* 0x00000000123472ca */ /* 0x000fe200000e0000 */
[----:B------:R-:W-:Y:S01]  /*2140*/  UMOV UR29, 0x80000020 ;  /* 0x80000020001d7882 */ /* 0x000fe20000000000 */
[----:B------:R-:W-:Y:S01]  /*2150*/  UMOV UR31, 0x80000020 ;  /* 0x80000020001f7882 */ /* 0x000fe20000000000 */
[----:B------:R-:W-:Y:S01]  /*2160*/  ULOP3.LUT UR4, UR4, 0x3fff, URZ, 0xc0, !UPT ;  /* 0x00003fff04047892 */ /* 0x000fe2000f8ec03f */
[----:B------:R-:W-:Y:S01]  /*2170*/  IMAD.U32 R5, RZ, RZ, UR61 ;  /* 0x0000003dff057e24 */ /* 0x000fe2000f8e00ff */
[----:B------:R-:W-:Y:S01]  /*2180*/  UMOV UR28, UR6 ;  /* 0x00000006001c7c82 */ /* 0x000fe20008000000 */
[----:B------:R-:W-:Y:S01]  /*2190*/  UMOV UR9, UR29 ;  /* 0x0000001d00097c82 */ /* 0x000fe20008000000 */
[----:B------:R-:W-:Y:S01]  /*21a0*/  ULOP3.LUT UR5, UR4, 0x10000, URZ, 0xfc, !UPT ;  /* 0x0001000004057892 */ /* 0x000fe2000f8efc3f */
[----:B01----:R-:W-:Y:S01]  /*21b0*/  @!P1 VIADD R3, R3, 0x31c40 ;  /* 0x00031c4003039836 */ /* 0x003fe20000000000 */
[----:B------:R-:W-:Y:S01]  /*21c0*/  UMOV UR8, UR28 ;  /* 0x0000001c00087c82 */ /* 0x000fe20008000000 */
[----:B------:R-:W-:Y:S01]  /*21d0*/  UMOV UR11, 0x80000020 ;  /* 0x80000020000b7882 */ /* 0x000fe20000000000 */
[----:B------:R-:W-:Y:S01]  /*21e0*/  UIMAD UR4, UR36, 0x6c0, UR5 ;  /* 0x000006c0240478a4 */ /* 0x000fe2000f8e0205 */
[----:B------:R-:W-:Y:S01]  /*21f0*/  VIADD R6, R144, UR53 ;  /* 0x0000003590067c36 */ /* 0x000fe20008000000 */
[----:B------:R-:W-:Y:S01]  /*2200*/  UMOV UR12, UR28 ;  /* 0x0000001c000c7c82 */ /* 0x000fe20008000000 */
[----:B------:R-:W-:Y:S01]  /*2210*/  UMOV UR13, UR29 ;  /* 0x0000001d000d7c82 */ /* 0x000fe20008000000 */
[----:B------:R-:W-:-:S02]  /*2220*/  UIADD3 UR10, UR4, 0x40, URZ ;  /* 0x00000040040a7890 */ /* 0x000fc4000fffe03f */
[----:B------:R-:W-:Y:S02]  /*2230*/  UIADD3 UR14, UR4, 0xc0, URZ ;  /* 0x000000c0040e7890 */ /* 0x000fe4000fffe03f */
[----:B------:R-:W-:Y:S01]  /*2240*/  UMOV UR30, UR4 ;  /* 0x00000004001e7c82 */ /* 0x000fe20008000000 */
[----:B------:R-:W-:Y:S01]  /*2250*/  UMOV UR15, 0x80000020 ;  /* 0x80000020000f7882 */ /* 0x000fe20000000000 */
[----:B------:R-:W-:Y:S01]  /*2260*/  HGMMA.64x16x16.F32.BF16 R88, gdesc[UR28], RZ, !UPT, gsb0 ;  /* 0x002000001c5879f0 */ /* 0x000fe2000c0018ff */
        /* <DEDUP_REMOVED lines=60> */
[----:B------:R-:W-:Y:S03]  /*2630*/  HGMMA.64x16x16.F32.BF16 R32, gdesc[UR28], RZ, !UPT, gsb0 ;  /* 0x002000001c2079f0 */ /* 0x000fe6000c0018ff */
        /* <DEDUP_REMOVED lines=131> */
[----:B------:R-:W-:Y:S02]  /*2e70*/  R2UR UR15, R23 ;  /* 0x00000000170f72ca */ /* 0x000fe400000e0000 */
        /* <DEDUP_REMOVED lines=24> */
[----:B------:R-:W-:Y:S02]  /*3000*/  ULDC UR7, c[0x0][0x448] ;  /* 0x0001120000077ab9 */ /* 0x000fe40000000800 */
[----:B------:R-:W-:Y:S02]  /*3010*/  UISETP.NE.AND UP0, UPT, UR7, 0x1, UPT ;  /* 0x000000010700788c */ /* 0x000fe4000bf05270 */
[----:B------:R-:W-:-:S04]  /*3020*/  UIMAD UR7, UR39, -0x90, UR52 ;  /* 0xffffff70270778a4 */ /* 0x000fc8000f8e0234 */
[----:B------:R-:W-:Y:S02]  /*3030*/  PLOP3.LUT P2, PT, PT, PT, UP0, 0x80, 0x0 ;  /* 0x000000000000781c */ /* 0x000fe40003f4f008 */
[----:B------:R-:W-:Y:S01]  /*3040*/  IMAD.U32 R8, RZ, RZ, UR7 ;  /* 0x00000007ff087e24 */ /* 0x000fe2000f8e00ff */
[----:B------:R-:W-:Y:S02]  /*3050*/  UIADD3 UR7, UR39, -0x2, URZ ;  /* 0xfffffffe27077890 */ /* 0x000fe4000fffe03f */
[----:B------:R-:W-:Y:S01]  /*3060*/  @UP0 ULDC UR10, c[0x0][0x44c] ;  /* 0x00011300000a0ab9 */ /* 0x000fe20000000800 */
[----:B------:R-:W-:Y:S01]  /*3070*/  @UP0 ULDC UR14, c[0x0][0x450] ;  /* 0x00011400000e0ab9 */ /* 0x000fe20000000800 */
[----:B------:R-:W-:Y:S01]  /*3080*/  UIMAD.WIDE.U32 UR10, UR53, UR10, URZ ;  /* 0x0000000a350a72a5 */ /* 0x000fe2000f8e003f */
        /* <DEDUP_REMOVED lines=53> */
[----:B------:R-:W-:Y:S02]  /*33e0*/  @UP0 ULDC UR6, c[0x0][0x44c] ;  /* 0x0001130000060ab9 */ /* 0x000fe40000000800 */
[----:B------:R-:W-:Y:S01]  /*33f0*/  @P2 IMAD.HI.U32 R0, R6, UR6, RZ ;  /* 0x0000000606002c27 */ /* 0x000fe2000f8e00ff */
[----:B------:R-:W-:-:S04]  /*3400*/  @UP0 ULDC UR6, c[0x0][0x450] ;  /* 0x0001140000060ab9 */ /* 0x000fc80000000800 */
[----:B------:R-:W-:Y:S01]  /*3410*/  @P2 SHF.R.U32.HI R6, RZ, UR6, R0 ;  /* 0x00000006ff062c19 */ /* 0x000fe20008011600 */
[----:B------:R-:W-:-:S04]  /*3420*/  UIMAD UR6, UR39, -0x90, URZ ;  /* 0xffffff70270678a4 */ /* 0x000fc8000f8e023f */
[----:B------:R-:W0:Y:S02]  /*3430*/  SHFL.IDX PT, R0, R6, RZ, 0x1c1f ;  /* 0x001c1fff06007589 */ /* 0x000e2400000e0000 */
[----:B------:R-:W-:Y:S01]  /*3440*/  IMAD.U32 R4, RZ, RZ, UR6 ;  /* 0x00000006ff047e24 */ /* 0x000fe2000f8e00ff */
[----:B------:R-:W-:Y:S01]  /*3450*/  UMOV UR6, UR53 ;  /* 0x0000003500067c82 */ /* 0x000fe20008000000 */
[----:B------:R-:W1:Y:S01]  /*3460*/  SHFL.IDX PT, R6, R6, 0x1, 0x1c1f ;  /* 0x003c1f0006067f89 */ /* 0x000e6200000e0000 */
[----:B------:R-:W-:Y:S02]  /*3470*/  @UP0 USHF.R.U32.HI UR6, URZ, UR14, UR11 ;  /* 0x0000000e3f060299 */ /* 0x000fe4000801160b */
[----:B------:R-:W-:Y:S02]  /*3480*/  IADD3 R4, -R17, 0x91, R4 ;  /* 0x0000009111047810 */ /* 0x000fe40007ffe104 */
[----:B------:R-:W-:Y:S02]  /*3490*/  UIADD3 UR10, UR6, UR52, -UR61 ;  /* 0x00000034060a7290 */ /* 0x000fe4000fffe83d */
[----:B------:R-:W-:-:S02]  /*34a0*/  IADD3 R4, -R5, UR52, R4 ;  /* 0x0000003405047c10 */ /* 0x000fc4000fffe104 */
[----:B------:R-:W-:Y:S01]  /*34b0*/  IADD3 R5, -R17, 0x90, R8 ;  /* 0x0000009011057810 */ /* 0x000fe20007ffe108 */
[----:B------:R-:W-:-:S04]  /*34c0*/  UIMAD.WIDE UR10, UR10, 0x38e38e39, URZ ;  /* 0x38e38e390a0a78a5 */ /* 0x000fc8000f8e023f */
[----:B------:R-:W-:-:S04]  /*34d0*/  USHF.R.U32.HI UR6, URZ, 0x1f, UR11 ;  /* 0x0000001f3f067899 */ /* 0x000fc8000801160b */
[----:B------:R-:W-:Y:S01]  /*34e0*/  ULEA.HI.SX32 UR6, UR11, UR6, 0x1b ;  /* 0x000000060b067291 */ /* 0x000fe2000f8fda3f */
[----:B0-----:R-:W-:-:S03]  /*34f0*/  VIADDMNMX R0, R0, R4, R5, PT ;  /* 0x0000000400007246 */ /* 0x001fc60003800105 */
[----:B------:R-:W-:Y:S01]  /*3500*/  UISETP.LT.AND UP1, UPT, UR15, UR6, UPT ;  /* 0x000000060f00728c */ /* 0x000fe2000bf21270 */
[C---:B------:R-:W-:Y:S02]  /*3510*/  ISETP.GT.AND P3, PT, R0.reuse, RZ, PT ;  /* 0x000000ff0000720c */ /* 0x040fe40003f64270 */
[C---:B------:R-:W-:Y:S01]  /*3520*/  ISETP.GT.AND P4, PT, R0.reuse, 0x1, PT ;  /* 0x000000010000780c */ /* 0x040fe20003f84270 */
[----:B------:R-:W-:Y:S01]  /*3530*/  USEL UR10, UR15, UR6, !UP1 ;  /* 0x000000060f0a7287 */ /* 0x000fe2000c800000 */
[----:B------:R-:W-:Y:S01]  /*3540*/  ISETP.GT.AND P5, PT, R0, 0x8, PT ;  /* 0x000000080000780c */ /* 0x000fe20003fa4270 */
[----:B------:R-:W-:Y:S02]  /*3550*/  WARPGROUP.DEPBAR.LE gsb0, 0x0 ;  /* 0x00008000000079c5 */ /* 0x000fe40000010000 */
[----:B------:R-:W-:Y:S01]  /*3560*/  WARPGROUP.ARRIVE ;  /* 0x00000000000079c5 */ /* 0x000fe20000000000 */
[----:B-1----:R-:W-:Y:S01]  /*3570*/  VIADDMNMX R4, R6, R4, R5, PT ;  /* 0x0000000406047246 */ /* 0x002fe20003800105 */
[----:B------:R-:W-:-:S04]  /*3580*/  UISETP.GE.AND UP1, UPT, UR7, UR10, UPT ;  /* 0x0000000a0700728c */ /* 0x000fc8000bf26270 */
        /* <DEDUP_REMOVED lines=130> */
[----:B------:R-:W-:Y:S01]  /*3db0*/  ULDC UR4, c[0x0][0x988] ;  /* 0x0002620000047ab9 */ /* 0x000fe20000000800 */
        /* <DEDUP_REMOVED lines=34> */
[----:B------:R-:W-:-:S02]  /*3fe0*/  FSEL R91, R91, -INF , P4 ;  /* 0xff8000005b5b7808 */ /* 0x000fc40002000000 */
[C---:B------:R-:W-:Y:S01]  /*3ff0*/  ISETP.GT.AND P4, PT, R4.reuse, 0x11, PT ;  /* 0x000000110400780c */ /* 0x040fe20003f84270 */
[----:B------:R-:W0:Y:S03]  /*4000*/  SHFL.BFLY PT, R0, R9, 0x2, 0x1f ;  /* 0x0c401f0009007f89 */ /* 0x000e2600000e0000 */
[----:B------:R-:W-:Y:S02]  /*4010*/  FSEL R83, R83, -INF , P4 ;  /* 0xff80000053537808 */ /* 0x000fe40002000000 */
[----:B------:R-:W-:-:S04]  /*4020*/  ISETP.GT.AND P4, PT, R4, 0x19, PT ;  /* 0x000000190400780c */ /* 0x000fc80003f84270 */
[----:B------:R-:W-:Y:S02]  /*4030*/  FSEL R87, R87, -INF , P4 ;  /* 0xff80000057577808 */ /* 0x000fe40002000000 */
[----:B------:R-:W-:-:S04]  /*4040*/  ISETP.GT.AND P4, PT, R4, 0x21, PT ;  /* 0x000000210400780c */ /* 0x000fc80003f84270 */
[----:B------:R-:W-:Y:S02]  /*4050*/  FSEL R75, R75, -INF , P4 ;  /* 0xff8000004b4b7808 */ /* 0x000fe40002000000 */
[----:B------:R-:W-:-:S04]  /*4060*/  ISETP.GT.AND P4, PT, R4, 0x29, PT ;  /* 0x000000290400780c */ /* 0x000fc80003f84270 */
[----:B------:R-:W-:Y:S02]  /*4070*/  FSEL R79, R79, -INF , P4 ;  /* 0xff8000004f4f7808 */ /* 0x000fe40002000000 */
[C---:B------:R-:W-:Y:S02]  /*4080*/  ISETP.GT.AND P4, PT, R4.reuse, 0x31, PT ;  /* 0x000000310400780c */ /* 0x040fe40003f84270 */
[----:B0-----:R-:W-:Y:S02]  /*4090*/  FMNMX.FTZ R10, R9, R0, !PT ;  /* 0x00000000090a7209 */ /* 0x001fe40007810000 */
[----:B------:R-:W-:Y:S02]  /*40a0*/  FSEL R67, R67, -INF , P4 ;  /* 0xff80000043437808 */ /* 0x000fe40002000000 */
[----:B------:R-:W-:Y:S01]  /*40b0*/  ISETP.GT.AND P4, PT, R4, 0x39, PT ;  /* 0x000000390400780c */ /* 0x000fe20003f84270 */
[----:B------:R-:W0:Y:S03]  /*40c0*/  SHFL.BFLY PT, R7, R10, 0x1, 0x1f ;  /* 0x0c201f000a077f89 */ /* 0x000e2600000e0000 */
[----:B------:R-:W-:-:S02]  /*40d0*/  FSEL R71, R71, -INF , P4 ;  /* 0xff80000047477808 */ /* 0x000fc40002000000 */
[----:B------:R-:W-:Y:S02]  /*40e0*/  ISETP.GT.AND P4, PT, R4, 0x41, PT ;  /* 0x000000410400780c */ /* 0x000fe40003f84270 */
[----:B0-----:R-:W-:-:S04]  /*40f0*/  FMNMX.FTZ R0, R10, R7, !PT ;  /* 0x000000070a007209 */ /* 0x001fc80007810000 */
        /* <DEDUP_REMOVED lines=24> */
[----:B------:R-:W-:Y:S01]  /*4280*/  FFMA.FTZ R25, R25, UR4, -R7 ;  /* 0x0000000419197c23 */ /* 0x000fe20008010807 */
[----:B------:R-:W-:Y:S01]  /*4290*/  FSEL R86, R86, -INF , P3 ;  /* 0xff80000056567808 */ /* 0x000fe20001800000 */
[----:B------:R-:W-:Y:S01]  /*42a0*/  MUFU.EX2 R8, R8 ;  /* 0x0000000800087308 */ /* 0x000fe20000000800 */
[----:B------:R-:W-:-:S02]  /*42b0*/  FMNMX.FTZ R15, R83, R6, !PT ;  /* 0x00000006530f7209 */ /* 0x000fc40007810000 */
[----:B------:R-:W-:Y:S02]  /*42c0*/  ISETP.GT.AND P3, PT, R4, 0x20, PT ;  /* 0x000000200400780c */ /* 0x000fe40003f64270 */
[----:B------:R-:W-:Y:S01]  /*42d0*/  FMNMX.FTZ R6, R86, R15, !PT ;  /* 0x0000000f56067209 */ /* 0x000fe20007810000 */
[--C-:B------:R-:W-:Y:S01]  /*42e0*/  FFMA.FTZ R15, R72, UR4, -R7.reuse ;  /* 0x00000004480f7c23 */ /* 0x100fe20008010807 */
[----:B------:R-:W-:Y:S01]  /*42f0*/  FSEL R74, R74, -INF , P3 ;  /* 0xff8000004a4a7808 */ /* 0x000fe20001800000 */
[----:B------:R-:W-:Y:S01]  /*4300*/  FFMA.FTZ R72, R73, UR4, -R7 ;  /* 0x0000000449487c23 */ /* 0x000fe20008010807 */
[----:B------:R-:W-:Y:S01]  /*4310*/  FMNMX.FTZ R21, R87, R6, !PT ;  /* 0x0000000657157209 */ /* 0x000fe20007810000 */
[----:B------:R-:W0:Y:S01]  /*4320*/  MUFU.EX2 R9, R9 ;  /* 0x0000000900097308 */ /* 0x000e220000000800 */
[----:B------:R-:W-:Y:S02]  /*4330*/  ISETP.GT.AND P3, PT, R4, 0x28, PT ;  /* 0x000000280400780c */ /* 0x000fe40003f64270 */
[----:B------:R-:W-:-:S02]  /*4340*/  FMNMX.FTZ R6, R74, R21, !PT ;  /* 0x000000154a067209 */ /* 0x000fc40007810000 */
[----:B------:R-:W-:Y:S02]  /*4350*/  FSEL R78, R78, -INF , P3 ;  /* 0xff8000004e4e7808 */ /* 0x000fe40001800000 */
[----:B------:R-:W-:Y:S01]  /*4360*/  FMNMX.FTZ R21, R75, R6, !PT ;  /* 0x000000064b157209 */ /* 0x000fe20007810000 */
[----:B------:R-:W1:Y:S01]  /*4370*/  MUFU.EX2 R10, R10 ;  /* 0x0000000a000a7308 */ /* 0x000e620000000800 */
[----:B------:R-:W-:Y:S02]  /*4380*/  ISETP.GT.AND P3, PT, R4, 0x30, PT ;  /* 0x000000300400780c */ /* 0x000fe40003f64270 */
[----:B------:R-:W-:Y:S01]  /*4390*/  FMNMX.FTZ R12, R78, R21, !PT ;  /* 0x000000154e0c7209 */ /* 0x000fe20007810000 */
[--C-:B------:R-:W-:Y:S01]  /*43a0*/  FFMA.FTZ R21, R76, UR4, -R7.reuse ;  /* 0x000000044c157c23 */ /* 0x100fe20008010807 */
[----:B------:R-:W-:Y:S01]  /*43b0*/  FSEL R6, R66, -INF , P3 ;  /* 0xff80000042067808 */ /* 0x000fe20001800000 */
[--C-:B------:R-:W-:Y:S01]  /*43c0*/  FFMA.FTZ R76, R65, UR4, -R7.reuse ;  /* 0x00000004414c7c23 */ /* 0x100fe20008010807 */
[----:B------:R-:W-:Y:S01]  /*43d0*/  FMNMX.FTZ R73, R79, R12, !PT ;  /* 0x0000000c4f497209 */ /* 0x000fe20007810000 */
[----:B------:R-:W-:Y:S01]  /*43e0*/  FFMA.FTZ R66, R77, UR4, -R7 ;  /* 0x000000044d427c23 */ /* 0x000fe20008010807 */
[----:B------:R-:W-:Y:S01]  /*43f0*/  ISETP.GT.AND P3, PT, R4, 0x38, PT ;  /* 0x000000380400780c */ /* 0x000fe20003f64270 */
[----:B------:R-:W2:Y:S01]  /*4400*/  MUFU.EX2 R5, R93 ;  /* 0x0000005d00057308 */ /* 0x000ea20000000800 */
[----:B------:R-:W-:-:S02]  /*4410*/  FMNMX.FTZ R12, R6, R73, !PT ;  /* 0x00000049060c7209 */ /* 0x000fc40007810000 */
[----:B------:R-:W-:Y:S02]  /*4420*/  FSEL R70, R70, -INF , P3 ;  /* 0xff80000046467808 */ /* 0x000fe40001800000 */
[----:B------:R-:W-:Y:S02]  /*4430*/  FMNMX.FTZ R73, R67, R12, !PT ;  /* 0x0000000c43497209 */ /* 0x000fe40007810000 */
[----:B------:R-:W-:Y:S01]  /*4440*/  ISETP.GT.AND P3, PT, R4, 0x40, PT ;  /* 0x000000400400780c */ /* 0x000fe20003f64270 */
[----:B------:R-:W-:Y:S01]  /*4450*/  MUFU.EX2 R11, R11 ;  /* 0x0000000b000b7308 */ /* 0x000fe20000000800 */
[----:B------:R-:W-:Y:S02]  /*4460*/  FMNMX.FTZ R12, R70, R73, !PT ;  /* 0x00000049460c7209 */ /* 0x000fe40007810000 */
[----:B------:R-:W-:Y:S01]  /*4470*/  FSEL R73, R58, -INF , P3 ;  /* 0xff8000003a497808 */ /* 0x000fe20001800000 */
[----:B------:R-:W-:Y:S01]  /*4480*/  FFMA.FTZ R58, R64, UR4, -R7 ;  /* 0x00000004403a7c23 */ /* 0x000fe20008010807 */
        /* <DEDUP_REMOVED lines=12> */
[----:B------:R3:W-:Y:S01]  /*4550*/  MUFU.EX2 R59, R76 ;  /* 0x0000004c003b7308 */ /* 0x0007e20000000800 */
[----:B------:R-:W-:Y:S02]  /*4560*/  ISETP.GT.AND P4, PT, R4, 0x51, PT ;  /* 0x000000510400780c */ /* 0x000fe40003f84270 */
[----:B------:R-:W-:Y:S01]  /*4570*/  FSEL R65, R50, -INF , P3 ;  /* 0xff80000032417808 */ /* 0x000fe20001800000 */
[----:B------:R-:W-:Y:S01]  /*4580*/  FFMA.FTZ R50, R68, UR4, -R7 ;  /* 0x0000000444327c23 */ /* 0x000fe20008010807 */
[----:B------:R-:W-:-:S02]  /*4590*/  FMNMX.FTZ R12, R63, R12, !PT ;  /* 0x0000000c3f0c7209 */ /* 0x000fc40007810000 */
[----:B------:R-:W-:Y:S01]  /*45a0*/  FSEL R68, R51, -INF , P4 ;  /* 0xff80000033447808 */ /* 0x000fe20002000000 */
[----:B------:R-:W-:Y:S01]  /*45b0*/  MUFU.EX2 R20, R20 ;  /* 0x0000001400147308 */ /* 0x000fe20000000800 */
[C---:B------:R-:W-:Y:S01]  /*45c0*/  ISETP.GT.AND P3, PT, R4.reuse, 0x58, PT ;  /* 0x000000580400780c */ /* 0x040fe20003f64270 */
[----:B---3--:R-:W-:Y:S01]  /*45d0*/  FFMA.FTZ R76, R69, UR4, -R7 ;  /* 0x00000004454c7c23 */ /* 0x008fe20008010807 */
        /* <DEDUP_REMOVED lines=13> */
[----:B------:R-:W-:Y:S01]  /*46b0*/  ISETP.GT.AND P3, PT, R4, 0x68, PT ;  /* 0x000000680400780c */ /* 0x000fe20003f64270 */
[----:B------:R-:W-:Y:S01]  /*46c0*/  MUFU.EX2 R72, R72 ;  /* 0x0000004800487308 */ /* 0x000fe20000000800 */
[----:B------:R-:W-:Y:S02]  /*46d0*/  FSEL R56, R43, -INF , P4 ;  /* 0xff8000002b387808 */ /* 0x000fe40002000000 */
[----:B------:R-:W-:Y:S02]  /*46e0*/  FMNMX.FTZ R43, R69, R12, !PT ;  /* 0x0000000c452b7209 */ /* 0x000fe40007810000 */
[----:B---3--:R-:W-:Y:S01]  /*46f0*/  FSEL R76, R46, -INF , P3 ;  /* 0xff8000002e4c7808 */ /* 0x008fe20001800000 */
[----:B------:R-:W-:Y:S01]  /*4700*/  FFMA.FTZ R46, R57, UR4, -R7 ;  /* 0x00000004392e7c23 */ /* 0x000fe20008010807 */
[----:B------:R-:W-:Y:S01]  /*4710*/  ISETP.GT.AND P4, PT, R4, 0x69, PT ;  /* 0x000000690400780c */ /* 0x000fe20003f84270 */
[----:B------:R-:W-:Y:S01]  /*4720*/  MUFU.EX2 R21, R21 ;  /* 0x0000001500157308 */ /* 0x000fe20000000800 */
[----:B------:R-:W-:-:S02]  /*4730*/  FMNMX.FTZ R57, R56, R43, !PT ;  /* 0x0000002b38397209 */ /* 0x000fc40007810000 */
[----:B------:R-:W-:Y:S02]  /*4740*/  FSEL R77, R47, -INF , P4 ;  /* 0xff8000002f4d7808 */ /* 0x000fe40002000000 */
[----:B------:R-:W-:Y:S02]  /*4750*/  ISETP.GT.AND P3, PT, R4, 0x70, PT ;  /* 0x000000700400780c */ /* 0x000fe40003f64270 */
        /* <DEDUP_REMOVED lines=8> */
[----:B------:R-:W-:Y:S01]  /*47e0*/  ISETP.GT.AND P3, PT, R4, 0x78, PT ;  /* 0x000000780400780c */ /* 0x000fe20003f64270 */
[--C-:B------:R-:W-:Y:S01]  /*47f0*/  FFMA.FTZ R41, R37, UR4, -R7.reuse ;  /* 0x0000000425297c23 */ /* 0x100fe20008010807 */
[----:B------:R-:W-:Y:S01]  /*4800*/  FSEL R60, R35, -INF , P4 ;  /* 0xff800000233c7808 */ /* 0x000fe20002000000 */
[--C-:B------:R-:W-:Y:S01]  /*4810*/  FFMA.FTZ R35, R61, UR4, -R7.reuse ;  /* 0x000000043d237c23 */ /* 0x100fe20008010807 */
[----:B------:R-:W-:Y:S01]  /*4820*/  FMNMX.FTZ R47, R80, R47, !PT ;  /* 0x0000002f502f7209 */ /* 0x000fe20007810000 */
[--C-:B---3--:R-:W-:Y:S01]  /*4830*/  FFMA.FTZ R46, R40, UR4, -R7.reuse ;  /* 0x00000004282e7c23 */ /* 0x108fe20008010807 */
[----:B------:R-:W-:Y:S01]  /*4840*/  ISETP.GT.AND P4, PT, R4, 0x79, PT ;  /* 0x000000790400780c */ /* 0x000fe20003f84270 */
[--C-:B------:R-:W-:Y:S01]  /*4850*/  FFMA.FTZ R40, R44, UR4, -R7.reuse ;  /* 0x000000042c287c23 */ /* 0x100fe20008010807 */
[----:B------:R-:W-:Y:S01]  /*4860*/  FSEL R81, R38, -INF , P3 ;  /* 0xff80000026517808 */ /* 0x000fe20001800000 */
        /* <DEDUP_REMOVED lines=9> */
[----:B------:R-:W-:Y:S01]  /*4900*/  ISETP.GT.AND P4, PT, R4, 0x81, PT ;  /* 0x000000810400780c */ /* 0x000fe20003f84270 */
        /* <DEDUP_REMOVED lines=16> */
[----:B------:R-:W3:Y:S06]  /*4a10*/  SHFL.BFLY PT, R39, R4, 0x2, 0x1f ;  /* 0x0c401f0004277f89 */ /* 0x000eec00000e0000 */
[----:B------:R-:W-:Y:S08]  /*4a20*/  MUFU.EX2 R34, R34 ;  /* 0x0000002200227308 */ /* 0x000ff00000000800 */
[----:B------:R-:W-:Y:S08]  /*4a30*/  MUFU.EX2 R35, R35 ;  /* 0x0000002300237308 */ /* 0x000ff00000000800 */
[----:B------:R-:W-:Y:S01]  /*4a40*/  MUFU.EX2 R38, R38 ;  /* 0x0000002600267308 */ /* 0x000fe20000000800 */
[----:B---3--:R-:W-:Y:S01]  /*4a50*/  FMNMX.FTZ R48, R4, R39, !PT ;  /* 0x0000002704307209 */ /* 0x008fe20007810000 */
[--C-:B------:R-:W-:Y:S01]  /*4a60*/  FFMA.FTZ R39, R32, UR4, -R7.reuse ;  /* 0x0000000420277c23 */ /* 0x100fe20008010807 */
[----:B------:R-:W-:Y:S01]  /*4a70*/  FFMA.FTZ R32, R28, UR4, -R7 ;  /* 0x000000041c207c23 */ /* 0x000fe20008010807 */
[----:B------:R-:W-:-:S02]  /*4a80*/  @!P1 PRMT R4, RZ, 0x654, R3 ;  /* 0x00000654ff049816 */ /* 0x000fc40000000003 */
[----:B------:R-:W3:Y:S02]  /*4a90*/  SHFL.BFLY PT, R53, R48, 0x1, 0x1f ;  /* 0x0c201f0030357f89 */ /* 0x000ee400000e0000 */
[----:B------:R-:W-:Y:S01]  /*4aa0*/  MUFU.EX2 R57, R57 ;  /* 0x0000003900397308 */ /* 0x000fe20000000800 */
[----:B------:R0:W-:Y:S07]  /*4ab0*/  @!P1 SYNCS.ARRIVE.TRANS64.RED.A1T0 RZ, [R4+URZ], RZ ;  /* 0x000000ff04ff99a7 */ /* 0x0001ee000810043f */
[----:B------:R-:W-:Y:S01]  /*4ac0*/  MUFU.EX2 R47, R47 ;  /* 0x0000002f002f7308 */ /* 0x000fe20000000800 */
[----:B0-----:R-:W-:-:S07]  /*4ad0*/  F2FP.BF16.F32.PACK_AB R4, R9, R8 ;  /* 0x000000080904723e */ /* 0x001fce00000010ff */
[----:B------:R-:W-:Y:S01]  /*4ae0*/  MUFU.EX2 R52, R52 ;  /* 0x0000003400347308 */ /* 0x000fe20000000800 */
[----:B---3--:R-:W-:-:S07]  /*4af0*/  FMNMX.FTZ R12, R48, R53, !PT ;  /* 0x00000035300c7209 */ /* 0x008fce0007810000 */
[----:B------:R-:W-:Y:S01]  /*4b00*/  MUFU.EX2 R46, R46 ;  /* 0x0000002e002e7308 */ /* 0x000fe20000000800 */
[C---:B------:R-:W-:Y:S01]  /*4b10*/  FSETP.NEU.FTZ.AND P3, PT, R12.reuse, -INF , PT ;  /* 0xff8000000c00780b */ /* 0x040fe20003f7d000 */
[----:B------:R-:W-:-:S06]  /*4b20*/  FMUL.FTZ R24, R12, UR4 ;  /* 0x000000040c187c20 */ /* 0x000fcc0008410000 */
[----:B------:R0:W-:Y:S01]  /*4b30*/  MUFU.EX2 R48, R25 ;  /* 0x0000001900307308 */ /* 0x0001e20000000800 */
[----:B------:R-:W-:Y:S02]  /*4b40*/  FSEL R24, R24, RZ, P3 ;  /* 0x000000ff18187208 */ /* 0x000fe40001800000 */
        /* <DEDUP_REMOVED lines=12> */
[--C-:B0-----:R-:W-:Y:S01]  /*4c10*/  FFMA.FTZ R25, R6, UR4, -R24.reuse ;  /* 0x0000000406197c23 */ /* 0x101fe20008010818 */
[--C-:B------:R-:W-:Y:S01]  /*4c20*/  FFMA.FTZ R28, R70, UR4, -R24.reuse ;  /* 0x00000004461c7c23 */ /* 0x100fe20008010818 */
[--C-:B------:R-:W-:Y:S01]  /*4c30*/  FFMA.FTZ R84, R87, UR4, -R24.reuse ;  /* 0x0000000457547c23 */ /* 0x100fe20008010818 */
[----:B------:R-:W0:Y:S01]  /*4c40*/  MUFU.EX2 R90, R90 ;  /* 0x0000005a005a7308 */ /* 0x000e220000000800 */
[----:B-1----:R-:W-:Y:S01]  /*4c50*/  FADD.FTZ R70, R10, R63 ;  /* 0x0000003f0a467221 */ /* 0x002fe20000010000 */
[--C-:B------:R-:W-:Y:S01]  /*4c60*/  FFMA.FTZ R65, R65, UR4, -R24.reuse ;  /* 0x0000000441417c23 */ /* 0x100fe20008010818 */
[--C-:B------:R-:W-:Y:S01]  /*4c70*/  FFMA.FTZ R82, R74, UR4, -R24.reuse ;  /* 0x000000044a527c23 */ /* 0x100fe20008010818 */
[----:B------:R-:W-:Y:S01]  /*4c80*/  FFMA.FTZ R85, R75, UR4, -R24 ;  /* 0x000000044b557c23 */ /* 0x000fe20008010818 */
[----:B--2---:R-:W-:Y:S01]  /*4c90*/  FADD.FTZ R70, R5, R70 ;  /* 0x0000004605467221 */ /* 0x004fe20000010000 */
        /* <DEDUP_REMOVED lines=12> */
[--C-:B------:R-:W-:Y:S01]  /*4d60*/  FFMA.FTZ R68, R68, UR4, -R24.reuse ;  /* 0x0000000444447c23 */ /* 0x100fe20008010818 */
[--C-:B------:R-:W-:Y:S01]  /*4d70*/  FFMA.FTZ R54, R54, UR4, -R24.reuse ;  /* 0x0000000436367c23 */ /* 0x100fe20008010818 */
[--C-:B------:R-:W-:Y:S01]  /*4d80*/  FFMA.FTZ R55, R55, UR4, -R24.reuse ;  /* 0x0000000437377c23 */ /* 0x100fe20008010818 */
[--C-:B------:R-:W-:Y:S01]  /*4d90*/  FFMA.FTZ R73, R76, UR4, -R24.reuse ;  /* 0x000000044c497c23 */ /* 0x100fe20008010818 */
[--C-:B------:R-:W-:Y:S01]  /*4da0*/  FFMA.FTZ R77, R77, UR4, -R24.reuse ;  /* 0x000000044d4d7c23 */ /* 0x100fe20008010818 */
[----:B------:R-:W-:Y:S01]  /*4db0*/  FFMA.FTZ R80, R80, UR4, -R24 ;  /* 0x0000000450507c23 */ /* 0x000fe20008010818 */
[----:B------:R-:W0:Y:S01]  /*4dc0*/  MUFU.EX2 R88, R88 ;  /* 0x0000005800587308 */ /* 0x000e220000000800 */
[----:B-1----:R-:W-:Y:S01]  /*4dd0*/  FADD.FTZ R9, R91, R6 ;  /* 0x000000065b097221 */ /* 0x002fe20000010000 */
[----:B------:R-:W-:Y:S01]  /*4de0*/  F2FP.BF16.F32.PACK_AB R6, R5, R10 ;  /* 0x0000000a0506723e */ /* 0x000fe200000010ff */
[----:B------:R-:W-:Y:S01]  /*4df0*/  FFMA.FTZ R81, R81, UR4, -R24 ;  /* 0x0000000451517c23 */ /* 0x000fe20008010818 */
[----:B------:R-:W-:-:S04]  /*4e00*/  F2FP.BF16.F32.PACK_AB R5, R90, R7 ;  /* 0x000000075a05723e */ /* 0x000fc800000010ff */
[----:B------:R-:W1:Y:S01]  /*4e10*/  MUFU.EX2 R89, R89 ;  /* 0x0000005900597308 */ /* 0x000e620000000800 */
[----:B--2---:R-:W-:Y:S01]  /*4e20*/  FADD.FTZ R63, R92, R9 ;  /* 0x000000095c3f7221 */ /* 0x004fe20000010000 */
[----:B------:R-:W-:Y:S01]  /*4e30*/  FFMA.FTZ R9, R56, UR4, -R24 ;  /* 0x0000000438097c23 */ /* 0x000fe20008010818 */
[----:B------:R-:W-:-:S05]  /*4e40*/  F2FP.BF16.F32.PACK_AB R7, R92, R91 ;  /* 0x0000005b5c07723e */ /* 0x000fca00000010ff */
[----:B------:R-:W-:Y:S01]  /*4e50*/  MUFU.EX2 R83, R83 ;  /* 0x0000005300537308 */ /* 0x000fe20000000800 */
[----:B0-----:R-:W-:Y:S01]  /*4e60*/  FADD.FTZ R10, R88, R63 ;  /* 0x0000003f580a7221 */ /* 0x001fe20000010000 */
[----:B------:R0:W-:Y:S06]  /*4e70*/  STSM.16.M88.4 [R2+0x24300], R4 ;  /* 0x0243000402007844 */ /* 0x0001ec0000000200 */
[----:B------:R-:W2:Y:S01]  /*4e80*/  MUFU.EX2 R84, R84 ;  /* 0x0000005400547308 */ /* 0x000ea20000000800 */
[----:B-1----:R-:W-:-:S07]  /*4e90*/  FADD.FTZ R10, R89, R10 ;  /* 0x0000000a590a7221 */ /* 0x002fce0000010000 */
[----:B------:R1:W-:Y:S01]  /*4ea0*/  MUFU.EX2 R3, R65 ;  /* 0x0000004100037308 */ /* 0x0003e20000000800 */
[----:B0-----:R-:W-:Y:S02]  /*4eb0*/  F2FP.BF16.F32.PACK_AB R4, R14, R11 ;  /* 0x0000000b0e04723e */ /* 0x001fe400000010ff */
[----:B------:R-:W-:Y:S02]  /*4ec0*/  F2FP.BF16.F32.PACK_AB R6, R20, R13 ;  /* 0x0000000d1406723e */ /* 0x000fe400000010ff */
[----:B------:R-:W-:-:S03]  /*4ed0*/  F2FP.BF16.F32.PACK_AB R5, R89, R88 ;  /* 0x000000585905723e */ /* 0x000fc600000010ff */
[----:B------:R-:W0:Y:S01]  /*4ee0*/  MUFU.EX2 R82, R82 ;  /* 0x0000005200527308 */ /* 0x000e220000000800 */
[----:B-1----:R-:W-:Y:S01]  /*4ef0*/  FADD.FTZ R65, R11, R70 ;  /* 0x000000460b417221 */ /* 0x002fe20000010000 */
[--C-:B------:R-:W-:Y:S01]  /*4f00*/  FFMA.FTZ R70, R60, UR4, -R24.reuse ;  /* 0x000000043c467c23 */ /* 0x100fe20008010818 */
[----:B------:R-:W-:Y:S01]  /*4f10*/  FFMA.FTZ R60, R27, UR4, -R24 ;  /* 0x000000041b3c7c23 */ /* 0x000fe20008010818 */
[----:B--2---:R-:W-:Y:S01]  /*4f20*/  F2FP.BF16.F32.PACK_AB R7, R84, R83 ;  /* 0x000000535407723e */ /* 0x004fe200000010ff */
[----:B------:R-:W-:Y:S01]  /*4f30*/  FADD.FTZ R56, R14, R65 ;  /* 0x000000410e387221 */ /* 0x000fe20000010000 */
[----:B------:R-:W-:Y:S02]  /*4f40*/  FADD.FTZ R65, R83, R10 ;  /* 0x0000000a53417221 */ /* 0x000fe40000010000 */
[----:B------:R-:W1:Y:S01]  /*4f50*/  MUFU.EX2 R85, R85 ;  /* 0x0000005500557308 */ /* 0x000e620000000800 */
[----:B------:R-:W-:Y:S01]  /*4f60*/  FADD.FTZ R63, R13, R56 ;  /* 0x000000380d3f7221 */ /* 0x000fe20000010000 */
[----:B------:R-:W-:Y:S01]  /*4f70*/  FADD.FTZ R65, R84, R65 ;  /* 0x0000004154417221 */ /* 0x000fe20000010000 */
[----:B------:R2:W-:Y:S02]  /*4f80*/  STSM.16.M88.4 [R2+0x25b00], R4 ;  /* 0x025b000402007844 */ /* 0x0005e40000000200 */
[----:B------:R-:W-:-:S03]  /*4f90*/  FADD.FTZ R10, R20, R63 ;  /* 0x0000003f140a7221 */ /* 0x000fc60000010000 */
[----:B------:R-:W-:Y:S01]  /*4fa0*/  MUFU.EX2 R74, R74 ;  /* 0x0000004a004a7308 */ /* 0x000fe20000000800 */
[----:B------:R-:W-:Y:S01]  /*4fb0*/  FADD.FTZ R63, R15, R10 ;  /* 0x0000000a0f3f7221 */ /* 0x000fe20000010000 */
[----:B0-----:R-:W-:Y:S01]  /*4fc0*/  FADD.FTZ R10, R82, R65 ;  /* 0x00000041520a7221 */ /* 0x001fe20000010000 */
[--C-:B------:R-:W-:Y:S02]  /*4fd0*/  FFMA.FTZ R65, R30, UR4, -R24.reuse ;  /* 0x000000041e417c23 */ /* 0x100fe40008010818 */
[----:B------:R-:W-:Y:S01]  /*4fe0*/  FADD.FTZ R26, R72, R63 ;  /* 0x0000003f481a7221 */ /* 0x000fe20000010000 */
[----:B------:R-:W-:Y:S02]  /*4ff0*/  FFMA.FTZ R63, R31, UR4, -R24 ;  /* 0x000000041f3f7c23 */ /* 0x000fe40008010818 */
[----:B------:R-:W0:Y:S01]  /*5000*/  MUFU.EX2 R75, R75 ;  /* 0x0000004b004b7308 */ /* 0x000e220000000800 */
[----:B-1----:R-:W-:Y:S01]  /*5010*/  FADD.FTZ R27, R85, R10 ;  /* 0x0000000a551b7221 */ /* 0x002fe20000010000 */
[----:B------:R-:W-:Y:S01]  /*5020*/  FADD.FTZ R79, R21, R26 ;  /* 0x0000001a154f7221 */ /* 0x000fe20000010000 */
[----:B------:R-:W-:-:S03]  /*5030*/  F2FP.BF16.F32.PACK_AB R26, R51, R50 ;  /* 0x00000032331a723e */ /* 0x000fc600000010ff */
[----:B------:R-:W-:Y:S02]  /*5040*/  FADD.FTZ R79, R66, R79 ;  /* 0x0000004f424f7221 */ /* 0x000fe40000010000 */
[----:B------:R-:W-:Y:S02]  /*5050*/  MUFU.EX2 R25, R25 ;  /* 0x0000001900197308 */ /* 0x000fe40000000800 */
[----:B------:R-:W-:-:S04]  /*5060*/  FADD.FTZ R10, R58, R79 ;  /* 0x0000004f3a0a7221 */ /* 0x000fc80000010000 */
[----:B------:R-:W-:Y:S02]  /*5070*/  FADD.FTZ R11, R59, R10 ;  /* 0x0000000a3b0b7221 */ /* 0x000fe40000010000 */
[----:B------:R-:W-:Y:S02]  /*5080*/  MUFU.EX2 R78, R78 ;  /* 0x0000004e004e7308 */ /* 0x000fe40000000800 */
[----:B------:R-:W-:-:S04]  /*5090*/  FADD.FTZ R10, R50, R11 ;  /* 0x0000000b320a7221 */ /* 0x000fc80000010000 */
[----:B------:R-:W-:Y:S01]  /*50a0*/  FADD.FTZ R11, R51, R10 ;  /* 0x0000000a330b7221 */ /* 0x000fe20000010000 */
[----:B------:R-:W-:Y:S01]  /*50b0*/  F2FP.BF16.F32.PACK_AB R10, R66, R21 ;  /* 0x00000015420a723e */ /* 0x000fe200000010ff */
[----:B------:R-:W-:Y:S01]  /*50c0*/  MUFU.EX2 R28, R28 ;  /* 0x0000001c001c7308 */ /* 0x000fe20000000800 */
[----:B------:R-:W-:Y:S01]  /*50d0*/  CS2R R50, SRZ ;  /* 0x0000000000327805 */ /* 0x000fe2000001ff00 */
[----:B------:R-:W-:Y:S01]  /*50e0*/  FADD.FTZ R24, R42, R11 ;  /* 0x0000000b2a187221 */ /* 0x000fe20000010000 */
[----:B0-----:R-:W-:-:S03]  /*50f0*/  F2FP.BF16.F32.PACK_AB R11, R75, R74 ;  /* 0x0000004a4b0b723e */ /* 0x001fc600000010ff */
[----:B------:R-:W-:Y:S01]  /*5100*/  FADD.FTZ R21, R43, R24 ;  /* 0x000000182b157221 */ /* 0x000fe20000010000 */
[----:B------:R-:W-:Y:S01]  /*5110*/  F2FP.BF16.F32.PACK_AB R24, R59, R58 ;  /* 0x0000003a3b18723e */ /* 0x000fe200000010ff */
[----:B------:R0:W-:Y:S01]  /*5120*/  MUFU.EX2 R56, R8 ;  /* 0x0000000800387308 */ /* 0x0001e20000000800 */
[----:B------:R-:W-:Y:S01]  /*5130*/  CS2R R58, SRZ ;  /* 0x00000000003a7805 */ /* 0x000fe2000001ff00 */
[----:B------:R-:W-:-:S04]  /*5140*/  FADD.FTZ R30, R34, R21 ;  /* 0x00000015221e7221 */ /* 0x000fc80000010000 */
[C---:B------:R-:W-:Y:S01]  /*5150*/  FADD.FTZ R21, R35.reuse, R30 ;  /* 0x0000001e23157221 */ /* 0x040fe20000010000 */
[----:B------:R-:W-:Y:S01]  /*5160*/  F2FP.BF16.F32.PACK_AB R30, R35, R34 ;  /* 0x00000022231e723e */ /* 0x000fe200000010ff */
[----:B------:R-:W1:Y:S01]  /*5170*/  MUFU.EX2 R67, R67 ;  /* 0x0000004300437308 */ /* 0x000e620000000800 */
[----:B0-----:R-:W-:-:S04]  /*5180*/  FADD.FTZ R8, R74, R27 ;  /* 0x0000001b4a087221 */ /* 0x001fc80000010000 */
[----:B------:R-:W-:-:S03]  /*5190*/  FADD.FTZ R8, R75, R8 ;  /* 0x000000084b087221 */ /* 0x000fc60000010000 */
[----:B------:R-:W0:Y:S08]  /*51a0*/  MUFU.EX2 R29, R29 ;  /* 0x0000001d001d7308 */ /* 0x000e300000000800 */
[----:B------:R3:W-:Y:S01]  /*51b0*/  MUFU.EX2 R61, R9 ;  /* 0x00000009003d7308 */ /* 0x0007e20000000800 */
[----:B-1----:R-:W-:-:S07]  /*51c0*/  F2FP.BF16.F32.PACK_AB R27, R67, R28 ;  /* 0x0000001c431b723e */ /* 0x002fce00000010ff */
[----:B------:R-:W1:Y:S01]  /*51d0*/  MUFU.EX2 R64, R64 ;  /* 0x0000004000407308 */ /* 0x000e620000000800 */
[----:B---3--:R-:W-:Y:S01]  /*51e0*/  FADD.FTZ R9, R25, R8 ;  /* 0x0000000819097221 */ /* 0x008fe20000010000 */
[----:B------:R-:W-:Y:S02]  /*51f0*/  F2FP.BF16.F32.PACK_AB R8, R72, R15 ;  /* 0x0000000f4808723e */ /* 0x000fe400000010ff */
[C---:B------:R-:W-:Y:S01]  /*5200*/  F2FP.BF16.F32.PACK_AB R25, R78.reuse, R25 ;  /* 0x000000194e19723e */ /* 0x040fe200000010ff */
[----:B------:R-:W-:-:S03]  /*5210*/  FADD.FTZ R9, R78, R9 ;  /* 0x000000094e097221 */ /* 0x000fc60000010000 */
[----:B------:R-:W3:Y:S01]  /*5220*/  MUFU.EX2 R53, R53 ;  /* 0x0000003500357308 */ /* 0x000ee20000000800 */
[----:B------:R-:W-:Y:S01]  /*5230*/  FADD.FTZ R20, R28, R9 ;  /* 0x000000091c147221 */ /* 0x000fe20000010000 */
[----:B------:R-:W-:Y:S01]  /*5240*/  FADD.FTZ R28, R38, R21 ;  /* 0x00000015261c7221 */ /* 0x000fe20000010000 */
[----:B------:R-:W-:Y:S02]  /*5250*/  F2FP.BF16.F32.PACK_AB R9, R85, R82 ;  /* 0x000000525509723e */ /* 0x000fe400000010ff */
[----:B------:R-:W-:Y:S01]  /*5260*/  FADD.FTZ R20, R67, R20 ;  /* 0x0000001443147221 */ /* 0x000fe20000010000 */
[----:B------:R-:W-:Y:S01]  /*5270*/  FADD.FTZ R28, R57, R28 ;  /* 0x0000001c391c7221 */ /* 0x000fe20000010000 */
[----:B------:R-:W-:Y:S01]  /*5280*/  CS2R R66, SRZ ;  /* 0x0000000000427805 */ /* 0x000fe2000001ff00 */
[----:B------:R-:W4:Y:S01]  /*5290*/  MUFU.EX2 R62, R62 ;  /* 0x0000003e003e7308 */ /* 0x000f220000000800 */
[----:B0-----:R-:W-:Y:S01]  /*52a0*/  FADD.FTZ R15, R29, R20 ;  /* 0x000000141d0f7221 */ /* 0x001fe20000010000 */
[----:B------:R-:W-:Y:S01]  /*52b0*/  FADD.FTZ R21, R47, R28 ;  /* 0x0000001c2f157221 */ /* 0x000fe20000010000 */
[----:B------:R-:W-:Y:S01]  /*52c0*/  F2FP.BF16.F32.PACK_AB R28, R43, R42 ;  /* 0x0000002a2b1c723e */ /* 0x000fe200000010ff */
[----:B------:R0:W-:Y:S01]  /*52d0*/  STSM.16.M88.4 [R2+0x27300], R8 ;  /* 0x0273000802007844 */ /* 0x0001e20000000200 */
[----:B-1----:R-:W-:Y:S01]  /*52e0*/  FADD.FTZ R20, R64, R15 ;  /* 0x0000000f40147221 */ /* 0x002fe20000010000 */
[----:B------:R-:W-:Y:S01]  /*52f0*/  FADD.FTZ R21, R52, R21 ;  /* 0x0000001534157221 */ /* 0x000fe20000010000 */
[----:B------:R-:W-:Y:S01]  /*5300*/  F2FP.BF16.F32.PACK_AB R29, R64, R29 ;  /* 0x0000001d401d723e */ /* 0x000fe200000010ff */
[----:B------:R-:W1:Y:S01]  /*5310*/  MUFU.EX2 R68, R68 ;  /* 0x0000004400447308 */ /* 0x000e620000000800 */
[----:B---3--:R-:W-:Y:S01]  /*5320*/  FADD.FTZ R15, R53, R20 ;  /* 0x00000014350f7221 */ /* 0x008fe20000010000 */
[----:B--2---:R-:W-:Y:S01]  /*5330*/  FADD.FTZ R4, R46, R21 ;  /* 0x000000152e047221 */ /* 0x004fe20000010000 */
[----:B------:R-:W-:Y:S05]  /*5340*/  STSM.16.M88.4 [R2+0x28b00], R24 ;  /* 0x028b001802007844 */ /* 0x000fea0000000200 */
[----:B------:R-:W2:Y:S01]  /*5350*/  MUFU.EX2 R54, R54 ;  /* 0x0000003600367308 */ /* 0x000ea20000000800 */
[C---:B----4-:R-:W-:Y:S01]  /*5360*/  FADD.FTZ R20, R62.reuse, R15 ;  /* 0x0000000f3e147221 */ /* 0x050fe20000010000 */
[----:B------:R-:W-:-:S02]  /*5370*/  F2FP.BF16.F32.PACK_AB R31, R62, R53 ;  /* 0x000000353e1f723e */ /* 0x000fc400000010ff */
[----:B0-----:R-:W-:Y:S01]  /*5380*/  F2FP.BF16.F32.PACK_AB R8, R57, R38 ;  /* 0x000000263908723e */ /* 0x001fe200000010ff */
[----:B------:R-:W-:Y:S01]  /*5390*/  FADD.FTZ R15, R3, R20 ;  /* 0x00000014030f7221 */ /* 0x000fe20000010000 */
[----:B------:R-:W-:Y:S01]  /*53a0*/  F2FP.BF16.F32.PACK_AB R10, R52, R47 ;  /* 0x0000002f340a723e */ /* 0x000fe200000010ff */
[----:B------:R0:W-:Y:S01]  /*53b0*/  STSM.16.M88.4 [R2+0x2a300], R28 ;  /* 0x02a3001c02007844 */ /* 0x0001e20000000200 */
[----:B------:R-:W3:Y:S01]  /*53c0*/  MUFU.EX2 R55, R55 ;  /* 0x0000003700377308 */ /* 0x000ee20000000800 */
[C---:B-1----:R-:W-:Y:S01]  /*53d0*/  FADD.FTZ R15, R68.reuse, R15 ;  /* 0x0000000f440f7221 */ /* 0x042fe20000010000 */
[----:B------:R-:W-:Y:S02]  /*53e0*/  F2FP.BF16.F32.PACK_AB R9, R68, R3 ;  /* 0x000000034409723e */ /* 0x000fe400000010ff */
[----:B------:R-:W-:-:S04]  /*53f0*/  CS2R R52, SRZ ;  /* 0x0000000000347805 */ /* 0x000fc8000001ff00 */
[----:B------:R-:W1:Y:S01]  /*5400*/  MUFU.EX2 R49, R49 ;  /* 0x0000003100317308 */ /* 0x000e620000000800 */
[----:B--2---:R-:W-:Y:S01]  /*5410*/  FADD.FTZ R42, R54, R15 ;  /* 0x0000000f362a7221 */ /* 0x004fe20000010000 */
[----:B0-----:R-:W-:-:S06]  /*5420*/  CS2R R30, SRZ ;  /* 0x00000000001e7805 */ /* 0x001fcc000001ff00 */
[----:B------:R-:W0:Y:S01]  /*5430*/  MUFU.EX2 R40, R40 ;  /* 0x0000002800287308 */ /* 0x000e220000000800 */
[C---:B---3--:R-:W-:Y:S01]  /*5440*/  FADD.FTZ R5, R55.reuse, R42 ;  /* 0x0000002a37057221 */ /* 0x048fe20000010000 */
[----:B------:R-:W-:Y:S02]  /*5450*/  F2FP.BF16.F32.PACK_AB R11, R55, R54 ;  /* 0x00000036370b723e */ /* 0x000fe400000010ff */
[----:B------:R-:W-:Y:S02]  /*5460*/  CS2R R54, SRZ ;  /* 0x0000000000367805 */ /* 0x000fe4000001ff00 */
[----:B------:R-:W-:Y:S01]  /*5470*/  CS2R R42, SRZ ;  /* 0x00000000002a7805 */ /* 0x000fe2000001ff00 */
[----:B------:R-:W-:Y:S01]  /*5480*/  FADD.FTZ R6, R56, R5 ;  /* 0x0000000538067221 */ /* 0x000fe20000010000 */
[----:B------:R-:W-:Y:S01]  /*5490*/  CS2R R28, SRZ ;  /* 0x00000000001c7805 */ /* 0x000fe2000001ff00 */
[----:B------:R2:W-:Y:S01]  /*54a0*/  STSM.16.M88.4 [R2+0x2bb00], R8 ;  /* 0x02bb000802007844 */ /* 0x0005e20000000200 */
[----:B------:R-:W3:Y:S01]  /*54b0*/  MUFU.EX2 R73, R73 ;  /* 0x0000004900497308 */ /* 0x000ee20000000800 */
[----:B-1----:R-:W-:Y:S01]  /*54c0*/  FADD.FTZ R5, R49, R4 ;  /* 0x0000000431057221 */ /* 0x002fe20000010000 */
[----:B------:R-:W-:-:S06]  /*54d0*/  FADD.FTZ R6, R61, R6 ;  /* 0x000000063d067221 */ /* 0x000fcc0000010000 */
[----:B------:R-:W1:Y:S01]  /*54e0*/  MUFU.EX2 R45, R45 ;  /* 0x0000002d002d7308 */ /* 0x000e620000000800 */
[----:B0-----:R-:W-:Y:S01]  /*54f0*/  FADD.FTZ R4, R40, R5 ;  /* 0x0000000528047221 */ /* 0x001fe20000010000 */
[----:B------:R-:W-:Y:S02]  /*5500*/  F2FP.BF16.F32.PACK_AB R5, R61, R56 ;  /* 0x000000383d05723e */ /* 0x000fe400000010ff */
[----:B------:R-:W-:-:S04]  /*5510*/  CS2R R56, SRZ ;  /* 0x0000000000387805 */ /* 0x000fc8000001ff00 */
[----:B------:R-:W0:Y:S01]  /*5520*/  MUFU.EX2 R14, R77 ;  /* 0x0000004d000e7308 */ /* 0x000e220000000800 */
[----:B---3--:R-:W-:-:S07]  /*5530*/  FADD.FTZ R3, R73, R6 ;  /* 0x0000000649037221 */ /* 0x008fce0000010000 */
[----:B------:R-:W3:Y:S01]  /*5540*/  MUFU.EX2 R39, R39 ;  /* 0x0000002700277308 */ /* 0x000ee20000000800 */
[----:B-1----:R-:W-:-:S07]  /*5550*/  FADD.FTZ R4, R45, R4 ;  /* 0x000000042d047221 */ /* 0x002fce0000010000 */
[----:B------:R-:W1:Y:S01]  /*5560*/  MUFU.EX2 R13, R80 ;  /* 0x00000050000d7308 */ /* 0x000e620000000800 */
[----:B0-----:R-:W-:-:S07]  /*5570*/  FADD.FTZ R6, R14, R3 ;  /* 0x000000030e067221 */ /* 0x001fce0000010000 */
[----:B------:R-:W0:Y:S01]  /*5580*/  MUFU.EX2 R44, R44 ;  /* 0x0000002c002c7308 */ /* 0x000e220000000800 */
[----:B---3--:R-:W-:Y:S01]  /*5590*/  FADD.FTZ R3, R39, R4 ;  /* 0x0000000427037221 */ /* 0x008fe20000010000 */
[----:B------:R-:W-:Y:S02]  /*55a0*/  F2FP.BF16.F32.PACK_AB R4, R49, R46 ;  /* 0x0000002e3104723e */ /* 0x000fe400000010ff */
[----:B------:R-:W-:-:S04]  /*55b0*/  CS2R R46, SRZ ;  /* 0x00000000002e7805 */ /* 0x000fc8000001ff00 */
[----:B------:R-:W3:Y:S01]  /*55c0*/  MUFU.EX2 R70, R70 ;  /* 0x0000004600467308 */ /* 0x000ee20000000800 */
[----:B-1----:R-:W-:Y:S01]  /*55d0*/  FADD.FTZ R7, R13, R6 ;  /* 0x000000060d077221 */ /* 0x002fe20000010000 */
[----:B------:R-:W-:-:S06]  /*55e0*/  F2FP.BF16.F32.PACK_AB R6, R45, R40 ;  /* 0x000000282d06723e */ /* 0x000fcc00000010ff */
[----:B------:R-:W1:Y:S01]  /*55f0*/  MUFU.EX2 R36, R36 ;  /* 0x0000002400247308 */ /* 0x000e620000000800 */
[C---:B0-----:R-:W-:Y:S01]  /*5600*/  FADD.FTZ R3, R44.reuse, R3 ;  /* 0x000000032c037221 */ /* 0x041fe20000010000 */
[----:B--2---:R-:W-:Y:S02]  /*5610*/  F2FP.BF16.F32.PACK_AB R8, R44, R39 ;  /* 0x000000272c08723e */ /* 0x004fe400000010ff */
[----:B------:R-:W-:Y:S02]  /*5620*/  CS2R R44, SRZ ;  /* 0x00000000002c7805 */ /* 0x000fe4000001ff00 */
[----:B------:R-:W-:Y:S02]  /*5630*/  CS2R R38, SRZ ;  /* 0x0000000000267805 */ /* 0x000fe4000001ff00 */
[----:B------:R-:W0:Y:S01]  /*5640*/  MUFU.EX2 R81, R81 ;  /* 0x0000005100517308 */ /* 0x000e220000000800 */
[----:B---3--:R-:W-:Y:S01]  /*5650*/  FADD.FTZ R24, R70, R7 ;  /* 0x0000000746187221 */ /* 0x008fe20000010000 */
[----:B------:R-:W-:-:S02]  /*5660*/  F2FP.BF16.F32.PACK_AB R7, R14, R73 ;  /* 0x000000490e07723e */ /* 0x000fc400000010ff */
[----:B------:R-:W-:-:S03]  /*5670*/  F2FP.BF16.F32.PACK_AB R9, R70, R13 ;  /* 0x0000000d4609723e */ /* 0x000fc600000010ff */
[----:B------:R2:W-:Y:S01]  /*5680*/  STSM.16.M88.4 [R2+0x2d300], R4 ;  /* 0x02d3000402007844 */ /* 0x0005e20000000200 */
[----:B------:R-:W3:Y:S01]  /*5690*/  MUFU.EX2 R41, R41 ;  /* 0x0000002900297308 */ /* 0x000ee20000000800 */
[----:B-1----:R-:W-:-:S07]  /*56a0*/  FADD.FTZ R26, R36, R3 ;  /* 0x00000003241a7221 */ /* 0x002fce0000010000 */
[----:B------:R1:W4:Y:S01]  /*56b0*/  MUFU.EX2 R20, R71 ;  /* 0x0000004700147308 */ /* 0x0003220000000800 */
[----:B0-----:R-:W-:Y:S01]  /*56c0*/  FADD.FTZ R3, R81, R24 ;  /* 0x0000001851037221 */ /* 0x001fe20000010000 */
[----:B--2---:R-:W-:-:S06]  /*56d0*/  IMAD.U32 R5, RZ, RZ, UR10 ;  /* 0x0000000aff057e24 */ /* 0x004fcc000f8e00ff */
[----:B------:R-:W0:Y:S01]  /*56e0*/  MUFU.EX2 R33, R33 ;  /* 0x0000002100217308 */ /* 0x000e220000000800 */
[C---:B---3--:R-:W-:Y:S01]  /*56f0*/  FADD.FTZ R26, R41.reuse, R26 ;  /* 0x0000001a291a7221 */ /* 0x048fe20000010000 */
[----:B------:R-:W-:Y:S02]  /*5700*/  F2FP.BF16.F32.PACK_AB R10, R41, R36 ;  /* 0x00000024290a723e */ /* 0x000fe400000010ff */
[----:B-1----:R-:W-:Y:S02]  /*5710*/  CS2R R70, SRZ ;  /* 0x0000000000467805 */ /* 0x002fe4000001ff00 */
[----:B------:R-:W-:Y:S02]  /*5720*/  CS2R R40, SRZ ;  /* 0x0000000000287805 */ /* 0x000fe4000001ff00 */
[----:B------:R-:W-:Y:S01]  /*5730*/  MUFU.EX2 R32, R32 ;  /* 0x0000002000207308 */ /* 0x000fe20000000800 */
[C---:B----4-:R-:W-:Y:S01]  /*5740*/  FADD.FTZ R14, R20.reuse, R3 ;  /* 0x00000003140e7221 */ /* 0x050fe20000010000 */
[----:B------:R-:W-:-:S05]  /*5750*/  F2FP.BF16.F32.PACK_AB R11, R20, R81 ;  /* 0x00000051140b723e */ /* 0x000fca00000010ff */
[----:B------:R-:W-:Y:S01]  /*5760*/  STSM.16.M88.4 [R2+0x2eb00], R8 ;  /* 0x02eb000802007844 */ /* 0x000fe20000000200 */
[----:B------:R-:W1:Y:S01]  /*5770*/  MUFU.EX2 R37, R37 ;  /* 0x0000002500257308 */ /* 0x000e620000000800 */
[----:B0-----:R-:W-:Y:S01]  /*5780*/  FADD.FTZ R3, R33, R26 ;  /* 0x0000001a21037221 */ /* 0x001fe20000010000 */
[----:B------:R-:W-:-:S03]  /*5790*/  F2FP.BF16.F32.PACK_AB R24, R48, R33 ;  /* 0x000000213018723e */ /* 0x000fc600000010ff */
[----:B------:R-:W-:Y:S01]  /*57a0*/  FADD.FTZ R3, R48, R3 ;  /* 0x0000000330037221 */ /* 0x000fe20000010000 */
[----:B------:R-:W-:Y:S02]  /*57b0*/  CS2R R48, SRZ ;  /* 0x0000000000307805 */ /* 0x000fe4000001ff00 */
[----:B------:R-:W0:Y:S08]  /*57c0*/  MUFU.EX2 R69, R69 ;  /* 0x0000004500457308 */ /* 0x000e300000000800 */
[----:B------:R-:W2:Y:S01]  /*57d0*/  MUFU.EX2 R60, R60 ;  /* 0x0000003c003c7308 */ /* 0x000ea20000000800 */
[----:B-1----:R-:W-:Y:S01]  /*57e0*/  F2FP.BF16.F32.PACK_AB R26, R37, R32 ;  /* 0x00000020251a723e */ /* 0x002fe200000010ff */
[----:B------:R-:W-:-:S04]  /*57f0*/  FADD.FTZ R32, R32, R3 ;  /* 0x0000000320207221 */ /* 0x000fc80000010000 */
[----:B------:R-:W-:Y:S01]  /*5800*/  FADD.FTZ R4, R37, R32 ;  /* 0x0000002025047221 */ /* 0x000fe20000010000 */
[----:B------:R-:W-:Y:S01]  /*5810*/  CS2R R36, SRZ ;  /* 0x0000000000247805 */ /* 0x000fe2000001ff00 */
[----:B------:R-:W1:Y:S01]  /*5820*/  MUFU.EX2 R65, R65 ;  /* 0x0000004100417308 */ /* 0x000e620000000800 */
[----:B0-----:R-:W-:Y:S01]  /*5830*/  FADD.FTZ R13, R69, R14 ;  /* 0x0000000e450d7221 */ /* 0x001fe20000010000 */
[----:B------:R-:W-:-:S06]  /*5840*/  CS2R R32, SRZ ;  /* 0x0000000000207805 */ /* 0x000fcc000001ff00 */
[----:B------:R0:W3:Y:S01]  /*5850*/  MUFU.EX2 R34, R63 ;  /* 0x0000003f00227308 */ /* 0x0000e20000000800 */
[C---:B--2---:R-:W-:Y:S01]  /*5860*/  F2FP.BF16.F32.PACK_AB R25, R60.reuse, R69 ;  /* 0x000000453c19723e */ /* 0x044fe200000010ff */
[----:B------:R-:W-:Y:S01]  /*5870*/  FADD.FTZ R14, R60, R13 ;  /* 0x0000000d3c0e7221 */ /* 0x000fe20000010000 */
[----:B------:R-:W-:Y:S02]  /*5880*/  CS2R R68, SRZ ;  /* 0x0000000000447805 */ /* 0x000fe4000001ff00 */
[----:B------:R-:W-:Y:S01]  /*5890*/  CS2R R60, SRZ ;  /* 0x00000000003c7805 */ /* 0x000fe2000001ff00 */
[----:B-1----:R-:W-:Y:S01]  /*58a0*/  FADD.FTZ R3, R65, R14 ;  /* 0x0000000e41037221 */ /* 0x002fe20000010000 */
[----:B0-----:R-:W-:Y:S02]  /*58b0*/  CS2R R62, SRZ ;  /* 0x00000000003e7805 */ /* 0x001fe4000001ff00 */
[C---:B---3--:R-:W-:Y:S01]  /*58c0*/  F2FP.BF16.F32.PACK_AB R27, R34.reuse, R65 ;  /* 0x00000041221b723e */ /* 0x048fe200000010ff */
[----:B------:R-:W-:Y:S01]  /*58d0*/  FADD.FTZ R3, R34, R3 ;  /* 0x0000000322037221 */ /* 0x000fe20000010000 */
[----:B------:R-:W-:-:S02]  /*58e0*/  CS2R R64, SRZ ;  /* 0x0000000000407805 */ /* 0x000fc4000001ff00 */
[----:B------:R-:W-:Y:S01]  /*58f0*/  CS2R R34, SRZ ;  /* 0x0000000000227805 */ /* 0x000fe2000001ff00 */
[----:B------:R0:W-:Y:S01]  /*5900*/  STSM.16.M88.4 [R2+0x30300], R24 ;  /* 0x0303001802007844 */ /* 0x0001e20000000200 */
[----:B------:R1:W-:Y:S06]  /*5910*/  MEMBAR.ALL.CTA ;  /* 0x0000000000007992 */ /* 0x0003ec0000008000 */
[----:B-1----:R-:W1:Y:S01]  /*5920*/  FENCE.VIEW.ASYNC.S ;  /* 0x00000000000073c6 */ /* 0x002e620000000000 */
[----:B0-----:R-:W-:Y:S02]  /*5930*/  CS2R R26, SRZ ;  /* 0x00000000001a7805 */ /* 0x001fe4000001ff00 */
[----:B------:R-:W-:Y:S01]  /*5940*/  CS2R R24, SRZ ;  /* 0x0000000000187805 */ /* 0x000fe2000001ff00 */
[----:B-1----:R-:W-:Y:S01]  /*5950*/  NOP ;  /* 0x0000000000007918 */ /* 0x002fe20000000000 */
[----:B------:R-:W-:Y:S05]  /*5960*/  @!P3 BRA `(.L_x_11448) ;  /* 0x0000004000ccb947 */ /* 0x000fea0003800000 */
[----:B------:R-:W-:Y:S01]  /*5970*/  IMAD.MOV.U32 R7, RZ, RZ, R12 ;  /* 0x000000ffff077224 */ /* 0x000fe200078e000c */
[----:B------:R-:W-:Y:S01]  /*5980*/  UMOV UR39, UR38 ;  /* 0x0000002600277c82 */ /* 0x000fe20008000000 */
[----:B------:R-:W-:Y:S01]  /*5990*/  IMAD.MOV.U32 R6, RZ, RZ, R0 ;  /* 0x000000ffff067224 */ /* 0x000fe200078e0000 */
[----:B------:R-:W-:Y:S01]  /*59a0*/  UMOV UR6, UR36 ;  /* 0x0000002400067c82 */ /* 0x000fe20008000000 */
[----:B------:R-:W-:-:S07]  /*59b0*/  IMAD.MOV.U32 R71, RZ, RZ, RZ ;  /* 0x000000ffff477224 */ /* 0x000fce00078e00ff */
.L_x_11457:
[----:B------:R-:W-:Y:S01]  /*59c0*/  R2UR UR4, R16 ;  /* 0x00000000100472ca */ /* 0x000fe200000e0000 */
[----:B------:R-:W-:-:S04]  /*59d0*/  UIADD3 UR36, UR6, 0x1, URZ ;  /* 0x0000000106247890 */ /* 0x000fc8000fffe03f */
[----:B------:R-:W-:-:S04]  /*59e0*/  UISETP.NE.AND UP1, UPT, UR36, 0x2, UPT ;  /* 0x000000022400788c */ /* 0x000fc8000bf25270 */
[----:B------:R-:W-:Y:S02]  /*59f0*/  USEL UR38, URZ, 0x1, UP1 ;  /* 0x000000013f267887 */ /* 0x000fe40008800000 */
[----:B------:R-:W-:Y:S02]  /*5a00*/  USEL UR36, UR36, URZ, UP1 ;  /* 0x0000003f24247287 */ /* 0x000fe40008800000 */
[----:B------:R-:W-:Y:S01]  /*5a10*/  ISETP.NE.AND P4, PT, RZ, UR4, PT ;  /* 0x00000004ff007c0c */ /* 0x000fe2000bf85270 */
[----:B------:R-:W-:-:S12]  /*5a20*/  ULOP3.LUT UR38, UR39, UR38, URZ, 0x3c, !UPT ;  /* 0x0000002627267292 */ /* 0x000fd8000f8e3c3f */
[----:B---3--:R-:W-:Y:S05]  /*5a30*/  @P4 BRA `(.L_x_11449) ;  /* 0x00000000002c4947 */ /* 0x008fea0003800000 */
[----:B------:R-:W-:Y:S05]  /*5a40*/  @!P0 BRA `(.L_x_11450) ;  /* 0x0000000000048947 */ /* 0x000fea0003800000 */
[----:B------:R-:W-:Y:S01]  /*5a50*/  BPT.TRAP 0x1 ;  /* 0x000000040000795c */ /* 0x000fe20000300000 */
.L_x_11450:
[----:B------:R-:W-:Y:S01]  /*5a60*/  ULEA UR4, UR36, UR37, 0x3 ;  /* 0x0000002524047291 */ /* 0x000fe2000f8e183f */
[----:B------:R-:W-:-:S05]  /*5a70*/  IMAD.U32 R0, RZ, RZ, UR38 ;  /* 0x00000026ff007e24 */ /* 0x000fca000f8e00ff */
[----:B------:R-:W-:-:S04]  /*5a80*/  SHF.L.U32 R0, R0, 0x1f, RZ ;  /* 0x0000001f00007819 */ /* 0x000fc800000006ff */
[----:B------:R0:W1:Y:S01]  /*5a90*/  SYNCS.PHASECHK.TRANS64.TRYWAIT P3, [UR4+0x31c30], R0 ;  /* 0x031c3000ff0075a7 */ /* 0x0000620008060144 */
[----:B------:R-:W-:Y:S05]  /*5aa0*/  @!P0 BRA `(.L_x_11451) ;  /* 0x0000000000048947 */ /* 0x000fea0003800000 */
[----:B------:R-:W-:Y:S01]  /*5ab0*/  BPT.TRAP 0x1 ;  /* 0x000000040000795c */ /* 0x000fe20000300000 */
.L_x_11451:
[----:B-1----:R-:W-:Y:S05]  /*5ac0*/  @P3 BRA `(.L_x_11449) ;  /* 0x0000000000083947 */ /* 0x002fea0003800000 */
[----:B------:R-:W1:Y:S02]  /*5ad0*/  SYNCS.PHASECHK.TRANS64.TRYWAIT P3, [UR4+0x31c30], R0 ;  /* 0x031c3000ff0075a7 */ /* 0x000e640008060144 */
[----:B-1----:R-:W-:Y:S05]  /*5ae0*/  @!P3 BRA `(.L_x_11452) ;  /* 0x000001200098b947 */ /* 0x002fea0003800000 */
.L_x_11449:
        /* <DEDUP_REMOVED lines=357> */
.L_x_11454:
[----:B------:R-:W-:Y:S01]  /*7140*/  ULEA UR4, UR6, UR37, 0x3 ;  /* 0x0000002506047291 */ /* 0x000fe2000f8e183f */
[----:B------:R-:W-:-:S05]  /*7150*/  IMAD.U32 R0, RZ, RZ, UR39 ;  /* 0x00000027ff007e24 */ /* 0x000fca000f8e00ff */
[----:B------:R-:W-:-:S04]  /*7160*/  SHF.L.U32 R0, R0, 0x1f, RZ ;  /* 0x0000001f00007819 */ /* 0x000fc800000006ff */
[----:B------:R0:W1:Y:S01]  /*7170*/  SYNCS.PHASECHK.TRANS64.TRYWAIT P3, [UR4+0x31c50], R0 ;  /* 0x031c5000ff0075a7 */ /* 0x0000620008060144 */
[----:B------:R-:W-:Y:S05]  /*7180*/  @!P0 BRA `(.L_x_11455) ;  /* 0x0000000000048947 */ /* 0x000fea0003800000 */
[----:B------:R-:W-:Y:S01]  /*7190*/  BPT.TRAP 0x1 ;  /* 0x000000040000795c */ /* 0x000fe20000300000 */
.L_x_11455:
[----:B-1----:R-:W-:Y:S05]  /*71a0*/  @P3 BRA `(.L_x_11453) ;  /* 0x0000000000083947 */ /* 0x002fea0003800000 */
[----:B------:R-:W1:Y:S02]  /*71b0*/  SYNCS.PHASECHK.TRANS64.TRYWAIT P3, [UR4+0x31c50], R0 ;  /* 0x031c5000ff0075a7 */ /* 0x000e640008060144 */
[----:B-1----:R-:W-:Y:S05]  /*71c0*/  @!P3 BRA `(.L_x_11456) ;  /* 0x0000010800f8b947 */ /* 0x002fea0003800000 */
.L_x_11453:
[----:B------:R-:W-:Y:S01]  /*71d0*/  R2UR UR4, R22 ;  /* 0x00000000160472ca */ /* 0x000fe200000e0000 */
[----:B------:R-:W-:Y:S01]  /*71e0*/  @UP0 ULDC UR10, c[0x0][0x44c] ;  /* 0x00011300000a0ab9 */ /* 0x000fe20000000800 */
[----:B------:R-:W-:Y:S01]  /*71f0*/  R2UR UR11, R18 ;  /* 0x00000000120b72ca */ /* 0x000fe200000e0000 */
[----:B------:R-:W-:Y:S01]  /*7200*/  WARPGROUP.ARRIVE ;  /* 0x00000000000079c5 */ /* 0x000fe20000000000 */
[----:B------:R-:W-:Y:S01]  /*7210*/  UMOV UR33, 0xc0000010 ;  /* 0xc000001000217882 */ /* 0x000fe20000000000 */
[----:B------:R-:W-:Y:S01]  /*7220*/  UMOV UR35, 0x80000020 ;  /* 0x8000002000237882 */ /* 0x000fe20000000000 */
[----:B------:R-:W-:-:S03]  /*7230*/  LOP3.LUT R19, R19, 0xbfffffff, RZ, 0xc0, !PT ;  /* 0xbfffffff13137812 */ /* 0x000fc600078ec0ff */
[----:B------:R-:W2:Y:S01]  /*7240*/  S2R R15, SR_TID.X ;  /* 0x00000000000f7919 */ /* 0x000ea20000002100 */
[----:B------:R-:W-:Y:S01]  /*7250*/  LOP3.LUT R9, R9, 0xfffffffe, RZ, 0xc0, !PT ;  /* 0xfffffffe09097812 */ /* 0x000fe200078ec0ff */
[----:B------:R-:W-:Y:S01]  /*7260*/  UMOV UR39, UR38 ;  /* 0x0000002600277c82 */ /* 0x000fe20008000000 */
[----:B------:R-:W-:Y:S02]  /*7270*/  @P1 LOP3.LUT R19, R19, 0x40000000, RZ, 0xfc, !PT ;  /* 0x4000000013131812 */ /* 0x000fe400078efcff */
[----:B------:R-:W-:Y:S01]  /*7280*/  R2UR UR14, R5 ;  /* 0x00000000050e72ca */ /* 0x000fe200000e0000 */
[----:B------:R-:W-:Y:S01]  /*7290*/  VIADD R10, R144, UR4 ;  /* 0x00000004900a7c36 */ /* 0x000fe20008000000 */
[----:B------:R-:W-:Y:S01]  /*72a0*/  UIMAD UR4, UR7, -0x90, URZ ;  /* 0xffffff70070478a4 */ /* 0x000fe2000f8e023f */
[----:B------:R-:W-:Y:S02]  /*72b0*/  LOP3.LUT R19, R19, 0xdfffffff, RZ, 0xc0, !PT ;  /* 0xdfffffff13137812 */ /* 0x000fe400078ec0ff */
[----:B01----:R-:W-:Y:S01]  /*72c0*/  @P2 IMAD.HI.U32 R0, R10, UR10, RZ ;  /* 0x0000000a0a002c27 */ /* 0x003fe2000f8e00ff */
[----:B------:R-:W-:Y:S01]  /*72d0*/  @UP0 ULDC UR10, c[0x0][0x450] ;  /* 0x00011400000a0ab9 */ /* 0x000fe20000000800 */
[----:B------:R-:W-:-:S02]  /*72e0*/  @P0 LOP3.LUT R19, R19, 0x20000000, RZ, 0xfc, !PT ;  /* 0x2000000013130812 */ /* 0x000fc400078efcff */
[----:B------:R-:W-:Y:S01]  /*72f0*/  IMAD.U32 R8, RZ, RZ, UR4 ;  /* 0x00000004ff087e24 */ /* 0x000fe2000f8e00ff */
[----:B------:R-:W-:Y:S01]  /*7300*/  @P2 SHF.R.U32.HI R10, RZ, UR10, R0 ;  /* 0x0000000aff0a2c19 */ /* 0x000fe20008011600 */
[----:B------:R-:W-:Y:S01]  /*7310*/  UIADD3 UR10, UR37, 0x200, URZ ;  /* 0x00000200250a7890 */ /* 0x000fe2000fffe03f */
[----:B------:R-:W-:Y:S01]  /*7320*/  IMAD.U32 R0, RZ, RZ, UR61 ;  /* 0x0000003dff007e24 */ /* 0x000fe2000f8e00ff */
[----:B------:R-:W-:Y:S01]  /*7330*/  LOP3.LUT R19, R19, 0x7fffffff, RZ, 0xc0, !PT ;  /* 0x7fffffff13137812 */ /* 0x000fe200078ec0ff */
[----:B------:R-:W-:Y:S01]  /*7340*/  ULDC UR4, c[0x0][0x988] ;  /* 0x0002620000047ab9 */ /* 0x000fe20000000800 */
[----:B------:R-:W-:Y:S01]  /*7350*/  USHF.R.U32.HI UR10, URZ, 0x4, UR10 ;  /* 0x000000043f0a7899 */ /* 0x000fe2000801160a */
[----:B------:R-:W-:Y:S01]  /*7360*/  IADD3 R8, -R17, 0x1, R8 ;  /* 0x0000000111087810 */ /* 0x000fe20007ffe108 */
[----:B------:R-:W-:Y:S01]  /*7370*/  UISETP.GT.AND UP1, UPT, UR7, UR14, UPT ;  /* 0x0000000e0700728c */ /* 0x000fe2000bf24270 */
[----:B------:R-:W-:Y:S01]  /*7380*/  @P2 LOP3.LUT R19, R19, 0x80000000, RZ, 0xfc, !PT ;  /* 0x8000000013132812 */ /* 0x000fe200078efcff */
[----:B------:R-:W-:Y:S01]  /*7390*/  ULOP3.LUT UR10, UR10, 0x3fff, URZ, 0xc0, !UPT ;  /* 0x00003fff0a0a7892 */ /* 0x000fe2000f8ec03f */
[----:B------:R-:W-:-:S02]  /*73a0*/  IADD3 R8, -R0, UR11, R8 ;  /* 0x0000000b00087c10 */ /* 0x000fc4000fffe108 */
[----:B------:R-:W0:Y:S01]  /*73b0*/  SHFL.IDX PT, R0, R10, RZ, 0x1c1f ;  /* 0x001c1fff0a007589 */ /* 0x000e2200000e0000 */
[----:B------:R-:W-:Y:S02]  /*73c0*/  ULOP3.LUT UR11, UR10, 0x2400000, URZ, 0xfc, !UPT ;  /* 0x024000000a0b7892 */ /* 0x000fe4000f8efc3f */
[----:B------:R-:W-:Y:S01]  /*73d0*/  ULOP3.LUT UR10, UR60, 0x10000, URZ, 0xfc, !UPT ;  /* 0x000100003c0a7892 */ /* 0x000fe2000f8efc3f */
[----:B------:R-:W1:Y:S01]  /*73e0*/  SHFL.IDX PT, R10, R10, 0x1, 0x1c1f ;  /* 0x003c1f000a0a7f89 */ /* 0x000e6200000e0000 */
[----:B------:R-:W-:Y:S01]  /*73f0*/  UIMAD UR11, UR6, 0x6c0, UR11 ;  /* 0x000006c0060b78a4 */ /* 0x000fe2000f8e020b */
[----:B--2---:R-:W-:-:S04]  /*7400*/  SHF.R.U32.HI R14, RZ, 0x7, R15 ;  /* 0x00000007ff0e7819 */ /* 0x004fc8000001160f */
[----:B------:R-:W-:Y:S02]  /*7410*/  UMOV UR32, UR10 ;  /* 0x0000000a00207c82 */ /* 0x000fe40008000000 */
[----:B------:R-:W-:Y:S02]  /*7420*/  UMOV UR34, UR11 ;  /* 0x0000000b00227c82 */ /* 0x000fe40008000000 */
[----:B------:R-:W-:Y:S01]  /*7430*/  HGMMA.64x96x16.F32.BF16 R24, gdesc[UR32].tnspB, R24, gsb0 ;  /* 0x41600000201879f0 */ /* 0x000fe20008001818 */
[----:B------:R-:W-:Y:S02]  /*7440*/  UIADD3 UR32, UR10, 0x180, URZ ;  /* 0x000001800a207890 */ /* 0x000fe4000fffe03f */
[----:B------:R-:W-:Y:S01]  /*7450*/  UIADD3 UR34, UR11, 0x40, URZ ;  /* 0x000000400b227890 */ /* 0x000fe2000fffe03f */
[----:B------:R-:W-:Y:S01]  /*7460*/  UMOV UR33, 0xc0000010 ;  /* 0xc000001000217882 */ /* 0x000fe20000000000 */
[----:B------:R-:W-:Y:S01]  /*7470*/  UMOV UR35, 0x80000020 ;  /* 0x8000002000237882 */ /* 0x000fe20000000000 */
[----:B0-----:R-:W-:-:S02]  /*7480*/  IMAD.IADD R0, R8, 0x1, R0 ;  /* 0x0000000108007824 */ /* 0x001fc400078e0200 */
[----:B-1----:R-:W-:-:S03]  /*7490*/  IMAD.IADD R8, R8, 0x1, R10 ;  /* 0x0000000108087824 */ /* 0x002fc600078e020a */
[----:B------:R-:W-:Y:S01]  /*74a0*/  ISETP.GT.AND P6, PT, R0, RZ, PT ;  /* 0x000000ff0000720c */ /* 0x000fe20003fc4270 */
[----:B------:R-:W-:Y:S01]  /*74b0*/  VIADD R10, R14, 0x9 ;  /* 0x000000090e0a7836 */ /* 0x000fe20000000000 */
[----:B------:R-:W-:Y:S02]  /*74c0*/  ISETP.GT.AND P2, PT, R0, 0x70, PT ;  /* 0x000000700000780c */ /* 0x000fe40003f44270 */
[----:B------:R-:W-:Y:S02]  /*74d0*/  FSEL R136, R136, -INF , P6 ;  /* 0xff80000088887808 */ /* 0x000fe40003000000 */
[----:B------:R-:W-:Y:S02]  /*74e0*/  ISETP.GT.AND P6, PT, R8, RZ, PT ;  /* 0x000000ff0800720c */ /* 0x000fe40003fc4270 */
[----:B------:R-:W-:Y:S02]  /*74f0*/  ISETP.GT.AND P1, PT, R0, 0x71, PT ;  /* 0x000000710000780c */ /* 0x000fe40003f24270 */
[----:B------:R-:W-:-:S02]  /*7500*/  FSEL R138, R138, -INF , P6 ;  /* 0xff8000008a8a7808 */ /* 0x000fc40003000000 */
[----:B------:R-:W-:Y:S02]  /*7510*/  ISETP.GT.AND P6, PT, R8, 0x1, PT ;  /* 0x000000010800780c */ /* 0x000fe40003fc4270 */
[----:B------:R-:W-:Y:S02]  /*7520*/  ISETP.GT.AND P0, PT, R0, 0x78, PT ;  /* 0x000000780000780c */ /* 0x000fe40003f04270 */
[----:B------:R-:W-:Y:S02]  /*7530*/  FSEL R139, R139, -INF , P6 ;  /* 0xff8000008b8b7808 */ /* 0x000fe40003000000 */
[----:B------:R-:W-:Y:S02]  /*7540*/  ISETP.GT.AND P6, PT, R8, 0x8, PT ;  /* 0x000000080800780c */ /* 0x000fe40003fc4270 */
[----:B------:R-:W-:Y:S02]  /*7550*/  @P2 LOP3.LUT R9, R9, 0x1, RZ, 0xfc, !PT ;  /* 0x0000000109092812 */ /* 0x000fe400078efcff */
[----:B------:R-:W-:-:S02]  /*7560*/  FSEL R142, R142, -INF , P6 ;  /* 0xff8000008e8e7808 */ /* 0x000fc40003000000 */
[----:B------:R-:W-:Y:S02]  /*7570*/  ISETP.GT.AND P6, PT, R8, 0x9, PT ;  /* 0x000000090800780c */ /* 0x000fe40003fc4270 */
[----:B------:R-:W-:Y:S02]  /*7580*/  LOP3.LUT R9, R9, 0xfffffffd, RZ, 0xc0, !PT ;  /* 0xfffffffd09097812 */ /* 0x000fe400078ec0ff */
        /* <DEDUP_REMOVED lines=11> */
[----:B------:R-:W-:Y:S02]  /*7640*/  ISETP.GT.AND P0, PT, R0, 0x11, PT ;  /* 0x000000110000780c */ /* 0x000fe40003f04270 */
[----:B------:R-:W-:Y:S02]  /*7650*/  FSEL R134, R134, -INF , P6 ;  /* 0xff80000086867808 */ /* 0x000fe40003000000 */
[----:B------:R-:W-:Y:S02]  /*7660*/  ISETP.GT.AND P6, PT, R8, 0x19, PT ;  /* 0x000000190800780c */ /* 0x000fe40003fc4270 */
[----:B------:R-:W-:Y:S02]  /*7670*/  ISETP.GT.AND P1, PT, R0, 0x18, PT ;  /* 0x000000180000780c */ /* 0x000fe40003f24270 */
[----:B------:R-:W-:-:S02]  /*7680*/  FSEL R135, R135, -INF , P6 ;  /* 0xff80000087877808 */ /* 0x000fc40003000000 */
[C---:B------:R-:W-:Y:S02]  /*7690*/  ISETP.GT.AND P6, PT, R0.reuse, 0x20, PT ;  /* 0x000000200000780c */ /* 0x040fe40003fc4270 */
[----:B------:R-:W-:Y:S02]  /*76a0*/  ISETP.GT.AND P2, PT, R0, 0x19, PT ;  /* 0x000000190000780c */ /* 0x000fe40003f44270 */
[----:B------:R-:W-:Y:S02]  /*76b0*/  FSEL R120, R120, -INF , P6 ;  /* 0xff80000078787808 */ /* 0x000fe40003000000 */
[----:B------:R-:W-:Y:S02]  /*76c0*/  ISETP.GT.AND P6, PT, R8, 0x20, PT ;  /* 0x000000200800780c */ /* 0x000fe40003fc4270 */
[----:B------:R-:W-:Y:S02]  /*76d0*/  FSEL R129, R129, -INF , P0 ;  /* 0xff80000081817808 */ /* 0x000fe40000000000 */
[----:B------:R-:W-:-:S02]  /*76e0*/  FSEL R122, R122, -INF , P6 ;  /* 0xff8000007a7a7808 */ /* 0x000fc40003000000 */
[----:B------:R-:W-:Y:S02]  /*76f0*/  ISETP.GT.AND P6, PT, R8, 0x21, PT ;  /* 0x000000210800780c */ /* 0x000fe40003fc4270 */
[----:B------:R-:W-:Y:S02]  /*7700*/  FSEL R132, R132, -INF , P1 ;  /* 0xff80000084847808 */ /* 0x000fe40000800000 */
[----:B------:R-:W-:Y:S02]  /*7710*/  FSEL R123, R123, -INF , P6 ;  /* 0xff8000007b7b7808 */ /* 0x000fe40003000000 */
[----:B------:R-:W-:Y:S02]  /*7720*/  ISETP.GT.AND P6, PT, R8, 0x28, PT ;  /* 0x000000280800780c */ /* 0x000fe40003fc4270 */
[----:B------:R-:W-:Y:S02]  /*7730*/  FSEL R133, R133, -INF , P2 ;  /* 0xff80000085857808 */ /* 0x000fe40001000000 */
[----:B------:R-:W-:-:S02]  /*7740*/  FSEL R126, R126, -INF , P6 ;  /* 0xff8000007e7e7808 */ /* 0x000fc40003000000 */
[----:B------:R-:W-:Y:S02]  /*7750*/  ISETP.GT.AND P6, PT, R8, 0x29, PT ;  /* 0x000000290800780c */ /* 0x000fe40003fc4270 */
[C---:B------:R-:W-:Y:S01]  /*7760*/  ISETP.GT.AND P0, PT, R0.reuse, 0x21, PT ;  /* 0x000000210000780c */ /* 0x040fe20003f04270 */
[----:B------:R-:W-:Y:S02]  /*7770*/  WARPGROUP.DEPBAR.LE gsb0, 0x0 ;  /* 0x00008000000079c5 */ /* 0x000fe40000010000 */
[----:B------:R-:W-:Y:S01]  /*7780*/  WARPGROUP.ARRIVE ;  /* 0x00000000000079c5 */ /* 0x000fe20000000000 */
[----:B------:R-:W-:Y:S02]  /*7790*/  FSEL R127, R127, -INF , P6 ;  /* 0xff8000007f7f7808 */ /* 0x000fe40003000000 */
[C---:B------:R-:W-:Y:S02]  /*77a0*/  ISETP.GT.AND P6, PT, R0.reuse, 0x30, PT ;  /* 0x000000300000780c */ /* 0x040fe40003fc4270 */
[----:B------:R-:W-:Y:S01]  /*77b0*/  ISETP.GT.AND P1, PT, R0, 0x28, PT ;  /* 0x000000280000780c */ /* 0x000fe20003f24270 */
[----:B------:R-:W-:Y:S01]  /*77c0*/  HGMMA.64x96x16.F32.BF16 R24, gdesc[UR32].tnspB, R24, gsb0 ;  /* 0x41600000201879f0 */ /* 0x000fe20008001818 */
[----:B------:R-:W-:Y:S01]  /*77d0*/  UIADD3 UR32, UR10, 0x300, URZ ;  /* 0x000003000a207890 */ /* 0x000fe2000fffe03f */
[----:B------:R-:W-:Y:S01]  /*77e0*/  FSEL R112, R112, -INF , P6 ;  /* 0xff80000070707808 */ /* 0x000fe20003000000 */
[----:B------:R-:W-:Y:S01]  /*77f0*/  UIADD3 UR34, UR11, 0x80, URZ ;  /* 0x000000800b227890 */ /* 0x000fe2000fffe03f */
[----:B------:R-:W-:Y:S01]  /*7800*/  ISETP.GT.AND P6, PT, R8, 0x30, PT ;  /* 0x000000300800780c */ /* 0x000fe20003fc4270 */
[----:B------:R-:W-:Y:S01]  /*7810*/  UMOV UR33, 0xc0000010 ;  /* 0xc000001000217882 */ /* 0x000fe20000000000 */
[----:B------:R-:W-:Y:S01]  /*7820*/  UMOV UR35, 0x80000020 ;  /* 0x8000002000237882 */ /* 0x000fe20000000000 */
[----:B------:R-:W-:-:S02]  /*7830*/  ISETP.GT.AND P2, PT, R0, 0x29, PT ;  /* 0x000000290000780c */ /* 0x000fc40003f44270 */
[----:B------:R-:W-:Y:S02]  /*7840*/  FSEL R114, R114, -INF , P6 ;  /* 0xff80000072727808 */ /* 0x000fe40003000000 */
[C---:B------:R-:W-:Y:S02]  /*7850*/  ISETP.GT.AND P6, PT, R8.reuse, 0x31, PT ;  /* 0x000000310800780c */ /* 0x040fe40003fc4270 */
[----:B------:R-:W-:Y:S02]  /*7860*/  FSEL R121, R121, -INF , P0 ;  /* 0xff80000079797808 */ /* 0x000fe40000000000 */
[----:B------:R-:W-:Y:S02]  /*7870*/  FSEL R115, R115, -INF , P6 ;  /* 0xff80000073737808 */ /* 0x000fe40003000000 */
[----:B------:R-:W-:Y:S02]  /*7880*/  ISETP.GT.AND P6, PT, R8, 0x38, PT ;  /* 0x000000380800780c */ /* 0x000fe40003fc4270 */
[----:B------:R-:W-:-:S02]  /*7890*/  FSEL R124, R124, -INF , P1 ;  /* 0xff8000007c7c7808 */ /* 0x000fc40000800000 */
[----:B------:R-:W-:Y:S02]  /*78a0*/  FSEL R118, R118, -INF , P6 ;  /* 0xff80000076767808 */ /* 0x000fe40003000000 */
[----:B------:R-:W-:Y:S02]  /*78b0*/  ISETP.GT.AND P6, PT, R8, 0x39, PT ;  /* 0x000000390800780c */ /* 0x000fe40003fc4270 */
[----:B------:R-:W-:Y:S02]  /*78c0*/  FSEL R125, R125, -INF , P2 ;  /* 0xff8000007d7d7808 */ /* 0x000fe40001000000 */
[----:B------:R-:W-:Y:S02]  /*78d0*/  FSEL R119, R119, -INF , P6 ;  /* 0xff80000077777808 */ /* 0x000fe40003000000 */
[C---:B------:R-:W-:Y:S02]  /*78e0*/  ISETP.GT.AND P6, PT, R0.reuse, 0x40, PT ;  /* 0x000000400000780c */ /* 0x040fe40003fc4270 */
[----:B------:R-:W-:-:S02]  /*78f0*/  ISETP.GT.AND P0, PT, R0, 0x31, PT ;  /* 0x000000310000780c */ /* 0x000fc40003f04270 */
[----:B------:R-:W-:Y:S02]  /*7900*/  FSEL R104, R104, -INF , P6 ;  /* 0xff80000068687808 */ /* 0x000fe40003000000 */
[----:B------:R-:W-:Y:S02]  /*7910*/  ISETP.GT.AND P6, PT, R8, 0x40, PT ;  /* 0x000000400800780c */ /* 0x000fe40003fc4270 */
[----:B------:R-:W-:Y:S02]  /*7920*/  ISETP.GT.AND P1, PT, R0, 0x38, PT ;  /* 0x000000380000780c */ /* 0x000fe40003f24270 */
[----:B------:R-:W-:Y:S02]  /*7930*/  FSEL R106, R106, -INF , P6 ;  /* 0xff8000006a6a7808 */ /* 0x000fe40003000000 */
[----:B------:R-:W-:Y:S02]  /*7940*/  ISETP.GT.AND P6, PT, R8, 0x41, PT ;  /* 0x000000410800780c */ /* 0x000fe40003fc4270 */
[----:B------:R-:W-:-:S02]  /*7950*/  ISETP.GT.AND P2, PT, R0, 0x39, PT ;  /* 0x000000390000780c */ /* 0x000fc40003f44270 */
[----:B------:R-:W-:Y:S02]  /*7960*/  FSEL R107, R107, -INF , P6 ;  /* 0xff8000006b6b7808 */ /* 0x000fe40003000000 */
[----:B------:R-:W-:Y:S02]  /*7970*/  ISETP.GT.AND P6, PT, R8, 0x48, PT ;  /* 0x000000480800780c */ /* 0x000fe40003fc4270 */
        /* <DEDUP_REMOVED lines=8> */
[----:B------:R-:W-:Y:S02]  /*7a00*/  ISETP.GT.AND P6, PT, R8, 0x50, PT ;  /* 0x000000500800780c */ /* 0x000fe40003fc4270 */
        /* <DEDUP_REMOVED lines=17> */
[----:B------:R-:W-:Y:S01]  /*7b20*/  ISETP.GT.AND P6, PT, R8, 0x61, PT ;  /* 0x000000610800780c */ /* 0x000fe20003fc4270 */
[----:B------:R-:W-:Y:S02]  /*7b30*/  WARPGROUP.DEPBAR.LE gsb0, 0x0 ;  /* 0x00008000000079c5 */ /* 0x000fe40000010000 */
[----:B------:R-:W-:Y:S01]  /*7b40*/  WARPGROUP.ARRIVE ;  /* 0x00000000000079c5 */ /* 0x000fe20000000000 */
[----:B------:R-:W-:-:S02]  /*7b50*/  FSEL R91, R91, -INF , P6 ;  /* 0xff8000005b5b7808 */ /* 0x000fc40003000000 */
[----:B------:R-:W-:Y:S02]  /*7b60*/  ISETP.GT.AND P6, PT, R8, 0x68, PT ;  /* 0x000000680800780c */ /* 0x000fe40003fc4270 */
        /* <DEDUP_REMOVED lines=10> */
[----:B------:R-:W-:Y:S02]  /*7c10*/  ISETP.GT.AND P6, PT, R8, 0x70, PT ;  /* 0x000000700800780c */ /* 0x000fe40003fc4270 */
[----:B------:R-:W-:Y:S02]  /*7c20*/  ISETP.GT.AND P2, PT, R0, 0x59, PT ;  /* 0x000000590000780c */ /* 0x000fe40003f44270 */
        /* <DEDUP_REMOVED lines=20> */
[----:B------:R-:W-:-:S02]  /*7d70*/  FMNMX.FTZ R8, R138, R7, !PT ;  /* 0x000000078a087209 */ /* 0x000fc40007810000 */
[----:B------:R-:W-:Y:S02]  /*7d80*/  FSEL R79, R79, -INF , P6 ;  /* 0xff8000004f4f7808 */ /* 0x000fe40003000000 */
[----:B------:R-:W-:Y:S02]  /*7d90*/  FMNMX.FTZ R8, R139, R8, !PT ;  /* 0x000000088b087209 */ /* 0x000fe40007810000 */
[----:B------:R-:W-:Y:S02]  /*7da0*/  FSEL R88, R88, -INF , P0 ;  /* 0xff80000058587808 */ /* 0x000fe40000000000 */
[----:B------:R-:W-:Y:S02]  /*7db0*/  FMNMX.FTZ R8, R142, R8, !PT ;  /* 0x000000088e087209 */ /* 0x000fe40007810000 */
[----:B------:R-:W-:Y:S02]  /*7dc0*/  FSEL R89, R89, -INF , P1 ;  /* 0xff80000059597808 */ /* 0x000fe40000800000 */
[----:B------:R-:W-:-:S02]  /*7dd0*/  FMNMX.FTZ R8, R143, R8, !PT ;  /* 0x000000088f087209 */ /* 0x000fc40007810000 */
[----:B------:R-:W-:Y:S02]  /*7de0*/  FSEL R92, R92, -INF , P2 ;  /* 0xff8000005c5c7808 */ /* 0x000fe40001000000 */
[----:B------:R-:W-:Y:S02]  /*7df0*/  FMNMX.FTZ R8, R130, R8, !PT ;  /* 0x0000000882087209 */ /* 0x000fe40007810000 */
[----:B------:R-:W-:Y:S02]  /*7e00*/  LOP3.LUT P0, RZ, R9, 0x4, RZ, 0xc0, !PT ;  /* 0x0000000409ff7812 */ /* 0x000fe4000780c0ff */
[----:B------:R-:W-:Y:S02]  /*7e10*/  FMNMX.FTZ R8, R131, R8, !PT ;  /* 0x0000000883087209 */ /* 0x000fe40007810000 */
[----:B------:R-:W-:Y:S02]  /*7e20*/  LOP3.LUT P1, RZ, R9, 0x2, RZ, 0xc0, !PT ;  /* 0x0000000209ff7812 */ /* 0x000fe4000782c0ff */
[----:B------:R-:W-:-:S02]  /*7e30*/  FMNMX.FTZ R8, R134, R8, !PT ;  /* 0x0000000886087209 */ /* 0x000fc40007810000 */
[----:B------:R-:W-:Y:S02]  /*7e40*/  LOP3.LUT P2, RZ, R9, 0x1, RZ, 0xc0, !PT ;  /* 0x0000000109ff7812 */ /* 0x000fe4000784c0ff */
[----:B------:R-:W-:Y:S02]  /*7e50*/  FMNMX.FTZ R8, R135, R8, !PT ;  /* 0x0000000887087209 */ /* 0x000fe40007810000 */
[----:B------:R-:W-:Y:S02]  /*7e60*/  ISETP.GT.AND P5, PT, R0, 0x1, PT ;  /* 0x000000010000780c */ /* 0x000fe40003fa4270 */
[----:B------:R-:W-:Y:S02]  /*7e70*/  FMNMX.FTZ R8, R122, R8, !PT ;  /* 0x000000087a087209 */ /* 0x000fe40007810000 */
[----:B------:R-:W-:Y:S02]  /*7e80*/  ISETP.GT.AND P4, PT, R0, 0x8, PT ;  /* 0x000000080000780c */ /* 0x000fe40003f84270 */
[----:B------:R-:W-:-:S02]  /*7e90*/  FMNMX.FTZ R8, R123, R8, !PT ;  /* 0x000000087b087209 */ /* 0x000fc40007810000 */
[----:B------:R-:W-:Y:S02]  /*7ea0*/  FSEL R137, R137, -INF , P5 ;  /* 0xff80000089897808 */ /* 0x000fe40002800000 */
[----:B------:R-:W-:Y:S02]  /*7eb0*/  FMNMX.FTZ R8, R126, R8, !PT ;  /* 0x000000087e087209 */ /* 0x000fe40007810000 */
[----:B------:R-:W-:Y:S02]  /*7ec0*/  ISETP.GT.AND P3, PT, R0, 0x9, PT ;  /* 0x000000090000780c */ /* 0x000fe40003f64270 */
[----:B------:R-:W-:Y:S02]  /*7ed0*/  FMNMX.FTZ R8, R127, R8, !PT ;  /* 0x000000087f087209 */ /* 0x000fe40007810000 */
[----:B------:R-:W-:Y:S01]  /*7ee0*/  FSEL R140, R140, -INF , P4 ;  /* 0xff8000008c8c7808 */ /* 0x000fe20002000000 */
[----:B------:R-:W-:Y:S02]  /*7ef0*/  WARPGROUP.DEPBAR.LE gsb0, 0x0 ;  /* 0x00008000000079c5 */ /* 0x000fe40000010000 */
[----:B------:R-:W-:Y:S01]  /*7f00*/  WARPGROUP.ARRIVE ;  /* 0x00000000000079c5 */ /* 0x000fe20000000000 */
[----:B------:R-:W-:-:S02]  /*7f10*/  FMNMX.FTZ R8, R114, R8, !PT ;  /* 0x0000000872087209 */ /* 0x000fc40007810000 */
[----:B------:R-:W-:Y:S02]  /*7f20*/  FSEL R141, R141, -INF , P3 ;  /* 0xff8000008d8d7808 */ /* 0x000fe40001800000 */
[----:B------:R-:W-:Y:S01]  /*7f30*/  FMNMX.FTZ R8, R115, R8, !PT ;  /* 0x0000000873087209 */ /* 0x000fe20007810000 */
[----:B------:R-:W-:Y:S01]  /*7f40*/  HGMMA.64x96x16.F32.BF16 R24, gdesc[UR32].tnspB, R24, gsb0 ;  /* 0x41600000201879f0 */ /* 0x000fe20008001818 */
[----:B------:R-:W-:Y:S01]  /*7f50*/  UIADD3 UR32, UR10, 0x600, URZ ;  /* 0x000006000a207890 */ /* 0x000fe2000fffe03f */
[----:B------:R-:W-:Y:S01]  /*7f60*/  FSEL R80, R80, -INF , P2 ;  /* 0xff80000050507808 */ /* 0x000fe20001000000 */
[----:B------:R-:W-:Y:S01]  /*7f70*/  UIADD3 UR34, UR11, 0x100, URZ ;  /* 0x000001000b227890 */ /* 0x000fe2000fffe03f */
[----:B------:R-:W-:Y:S01]  /*7f80*/  FMNMX.FTZ R8, R118, R8, !PT ;  /* 0x0000000876087209 */ /* 0x000fe20007810000 */
[----:B------:R-:W-:Y:S01]  /*7f90*/  UMOV UR33, 0xc0000010 ;  /* 0xc000001000217882 */ /* 0x000fe20000000000 */
[----:B------:R-:W-:Y:S01]  /*7fa0*/  UMOV UR35, 0x80000020 ;  /* 0x8000002000237882 */ /* 0x000fe20000000000 */
[----:B------:R-:W-:-:S02]  /*7fb0*/  FSEL R81, R81, -INF , P1 ;  /* 0xff80000051517808 */ /* 0x000fc40000800000 */
[----:B------:R-:W-:Y:S02]  /*7fc0*/  FMNMX.FTZ R8, R119, R8, !PT ;  /* 0x0000000877087209 */ /* 0x000fe40007810000 */
[----:B------:R-:W-:Y:S02]  /*7fd0*/  ISETP.GT.AND P5, PT, R0, 0x81, PT ;  /* 0x000000810000780c */ /* 0x000fe40003fa4270 */
[----:B------:R-:W-:Y:S02]  /*7fe0*/  FMNMX.FTZ R8, R106, R8, !PT ;  /* 0x000000086a087209 */ /* 0x000fe40007810000 */
[C---:B------:R-:W-:Y:S02]  /*7ff0*/  ISETP.GT.AND P4, PT, R0.reuse, 0x88, PT ;  /* 0x000000880000780c */ /* 0x040fe40003f84270 */
[----:B------:R-:W-:Y:S02]  /*8000*/  FMNMX.FTZ R8, R107, R8, !PT ;  /* 0x000000086b087209 */ /* 0x000fe40007810000 */
[----:B------:R-:W-:-:S02]  /*8010*/  ISETP.GT.AND P3, PT, R0, 0x89, PT ;  /* 0x000000890000780c */ /* 0x000fc40003f64270 */
        /* <DEDUP_REMOVED lines=8> */
[----:B------:R-:W-:Y:S02]  /*80a0*/  FMNMX.FTZ R8, R102, R8, !PT ;  /* 0x0000000866087209 */ /* 0x000fe40007810000 */
[----:B------:R-:W-:Y:S02]  /*80b0*/  LOP3.LUT P1, RZ, R19, 0x40000000, RZ, 0xc0, !PT ;  /* 0x4000000013ff7812 */ /* 0x000fe4000782c0ff */
[----:B------:R-:W-:Y:S02]  /*80c0*/  FMNMX.FTZ R8, R103, R8, !PT ;  /* 0x0000000867087209 */ /* 0x000fe40007810000 */
[----:B------:R-:W-:-:S02]  /*80d0*/  LOP3.LUT P2, RZ, R19, 0x80000000, RZ, 0xc0, !PT ;  /* 0x8000000013ff7812 */ /* 0x000fc4000784c0ff */
[----:B------:R-:W-:Y:S02]  /*80e0*/  FMNMX.FTZ R8, R90, R8, !PT ;  /* 0x000000085a087209 */ /* 0x000fe40007810000 */
[----:B------:R-:W-:Y:S02]  /*80f0*/  LOP3.LUT P0, RZ, R19, 0x20000000, RZ, 0xc0, !PT ;  /* 0x2000000013ff7812 */ /* 0x000fe4000780c0ff */
        /* <DEDUP_REMOVED lines=13> */
[----:B------:R-:W-:-:S06]  /*81d0*/  WARPGROUP.ARRIVE ;  /* 0x00000000000079c5 */ /* 0x000fcc0000000000 */
[----:B------:R-:W-:Y:S01]  /*81e0*/  HGMMA.64x96x16.F32.BF16 R24, gdesc[UR32].tnspB, R24, gsb0 ;  /* 0x41600000201879f0 */ /* 0x000fe20008001818 */
[----:B------:R-:W-:Y:S02]  /*81f0*/  UIADD3 UR32, UR10, 0x780, URZ ;  /* 0x000007800a207890 */ /* 0x000fe4000fffe03f */
[----:B------:R-:W-:Y:S01]  /*8200*/  UIADD3 UR34, UR11, 0x140, URZ ;  /* 0x000001400b227890 */ /* 0x000fe2000fffe03f */
[----:B------:R-:W-:Y:S01]  /*8210*/  UMOV UR33, 0xc0000010 ;  /* 0xc000001000217882 */ /* 0x000fe20000000000 */
[----:B------:R-:W-:Y:S01]  /*8220*/  UMOV UR35, 0x80000020 ;  /* 0x8000002000237882 */ /* 0x000fe20000000000 */
        /* <DEDUP_REMOVED lines=9> */
[----:B------:R0:W-:Y:S01]  /*82c0*/  MUFU.EX2 R13, R8 ;  /* 0x00000008000d7308 */ /* 0x0001e20000000800 */
[----:B------:R-:W-:Y:S02]  /*82d0*/  ISETP.GT.AND P6, PT, R0, 0x79, PT ;  /* 0x000000790000780c */ /* 0x000fe40003fc4270 */
[--C-:B------:R-:W-:Y:S01]  /*82e0*/  FFMA.FTZ R138, R138, UR4, -R7.reuse ;  /* 0x000000048a8a7c23 */ /* 0x100fe20008010807 */
[--C-:B------:R-:W-:Y:S01]  /*82f0*/  FFMA.FTZ R139, R139, UR4, -R7.reuse ;  /* 0x000000048b8b7c23 */ /* 0x100fe20008010807 */
[----:B------:R-:W-:Y:S01]  /*8300*/  FSEL R85, R85, -INF , P6 ;  /* 0xff80000055557808 */ /* 0x000fe20003000000 */
[--C-:B------:R-:W-:Y:S01]  /*8310*/  FFMA.FTZ R143, R143, UR4, -R7.reuse ;  /* 0x000000048f8f7c23 */ /* 0x100fe20008010807 */
[----:B------:R-:W-:Y:S01]  /*8320*/  ISETP.GT.AND P6, PT, R0, 0x80, PT ;  /* 0x000000800000780c */ /* 0x000fe20003fc4270 */
[----:B------:R-:W1:Y:S01]  /*8330*/  MUFU.EX2 R9, R138 ;  /* 0x0000008a00097308 */ /* 0x000e620000000800 */
[----:B0-----:R-:W-:Y:S01]  /*8340*/  FMNMX.FTZ R8, R136, R6, !PT ;  /* 0x0000000688087209 */ /* 0x001fe20007810000 */
[--C-:B------:R-:W-:Y:S01]  /*8350*/  FFMA.FTZ R142, R142, UR4, -R7.reuse ;  /* 0x000000048e8e7c23 */ /* 0x100fe20008010807 */
[----:B------:R-:W-:Y:S01]  /*8360*/  FSEL R72, R72, -INF , P6 ;  /* 0xff80000048487808 */ /* 0x000fe20003000000 */
        /* <DEDUP_REMOVED lines=11> */
[----:B------:R-:W-:Y:S01]  /*8420*/  FFMA.FTZ R127, R127, UR4, -R7 ;  /* 0x000000047f7f7c23 */ /* 0x000fe20008010807 */
[----:B------:R-:W2:Y:S01]  /*8430*/  MUFU.EX2 R11, R142 ;  /* 0x0000008e000b7308 */ /* 0x000ea20000000800 */
[----:B------:R-:W-:Y:S01]  /*8440*/  FMNMX.FTZ R8, R128, R8, !PT ;  /* 0x0000000880087209 */ /* 0x000fe20007810000 */
[----:B-1----:R-:W-:Y:S01]  /*8450*/  FFMA.FTZ R3, R13, R3, R9 ;  /* 0x000000030d037223 */ /* 0x002fe20000010009 */
[--C-:B------:R-:W-:Y:S01]  /*8460*/  FFMA.FTZ R114, R114, UR4, -R7.reuse ;  /* 0x0000000472727c23 */ /* 0x100fe20008010807 */
[--C-:B------:R-:W-:Y:S01]  /*8470*/  FFMA.FTZ R115, R115, UR4, -R7.reuse ;  /* 0x0000000473737c23 */ /* 0x100fe20008010807 */
[----:B------:R-:W-:Y:S01]  /*8480*/  FMNMX.FTZ R8, R129, R8, !PT ;  /* 0x0000000881087209 */ /* 0x000fe20007810000 */
[--C-:B------:R-:W-:Y:S01]  /*8490*/  FFMA.FTZ R118, R118, UR4, -R7.reuse ;  /* 0x0000000476767c23 */ /* 0x100fe20008010807 */
[----:B------:R-:W-:Y:S01]  /*84a0*/  FFMA.FTZ R119, R119, UR4, -R7 ;  /* 0x0000000477777c23 */ /* 0x000fe20008010807 */
[----:B------:R-:W1:Y:S01]  /*84b0*/  MUFU.EX2 R143, R143 ;  /* 0x0000008f008f7308 */ /* 0x000e620000000800 */
[----:B------:R-:W-:Y:S01]  /*84c0*/  FMNMX.FTZ R8, R132, R8, !PT ;  /* 0x0000000884087209 */ /* 0x000fe20007810000 */
[C---:B0-----:R-:W-:Y:S01]  /*84d0*/  FADD.FTZ R3, R139.reuse, R3 ;  /* 0x000000038b037221 */ /* 0x041fe20000010000 */
[----:B------:R-:W-:Y:S01]  /*84e0*/  F2FP.BF16.F32.PACK_AB R9, R139, R9 ;  /* 0x000000098b09723e */ /* 0x000fe200000010ff */
[--C-:B------:R-:W-:Y:S01]  /*84f0*/  FFMA.FTZ R82, R82, UR4, -R7.reuse ;  /* 0x0000000452527c23 */ /* 0x100fe20008010807 */
[----:B------:R-:W-:Y:S01]  /*8500*/  FMNMX.FTZ R8, R133, R8, !PT ;  /* 0x0000000885087209 */ /* 0x000fe20007810000 */
[--C-:B------:R-:W-:Y:S01]  /*8510*/  FFMA.FTZ R106, R106, UR4, -R7.reuse ;  /* 0x000000046a6a7c23 */ /* 0x100fe20008010807 */
[----:B------:R-:W-:Y:S01]  /*8520*/  FFMA.FTZ R107, R107, UR4, -R7 ;  /* 0x000000046b6b7c23 */ /* 0x000fe20008010807 */
[----:B------:R-:W-:Y:S01]  /*8530*/  MUFU.EX2 R131, R131 ;  /* 0x0000008300837308 */ /* 0x000fe20000000800 */
[----:B------:R-:W-:Y:S01]  /*8540*/  FMNMX.FTZ R8, R120, R8, !PT ;  /* 0x0000000878087209 */ /* 0x000fe20007810000 */
[----:B--2---:R-:W-:Y:S01]  /*8550*/  FADD.FTZ R3, R11, R3 ;  /* 0x000000030b037221 */ /* 0x004fe20000010000 */
[----:B------:R-:W-:Y:S01]  /*8560*/  FFMA.FTZ R110, R110, UR4, -R7 ;  /* 0x000000046e6e7c23 */ /* 0x000fe20008010807 */
[----:B------:R-:W-:-:S02]  /*8570*/  WARPGROUP.DEPBAR.LE gsb0, 0x0 ;  /* 0x00008000000079c5 */ /* 0x000fc40000010000 */
[----:B------:R-:W-:Y:S01]  /*8580*/  WARPGROUP.ARRIVE ;  /* 0x00000000000079c5 */ /* 0x000fe20000000000 */
[----:B------:R-:W-:Y:S01]  /*8590*/  FMNMX.FTZ R8, R121, R8, !PT ;  /* 0x0000000879087209 */ /* 0x000fe20007810000 */
[----:B------:R-:W-:Y:S01]  /*85a0*/  MUFU.EX2 R135, R135 ;  /* 0x0000008700877308 */ /* 0x000fe20000000800 */
[C---:B-1----:R-:W-:Y:S01]  /*85b0*/  F2FP.BF16.F32.PACK_AB R11, R143.reuse, R11 ;  /* 0x0000000b8f0b723e */ /* 0x042fe200000010ff */
[----:B------:R-:W-:Y:S01]  /*85c0*/  FADD.FTZ R3, R143, R3 ;  /* 0x000000038f037221 */ /* 0x000fe20000010000 */
        /* <DEDUP_REMOVED lines=60> */
[----:B------:R-:W-:Y:S02]  /*8990*/  WARPGROUP.ARRIVE ;  /* 0x00000000000079c5 */ /* 0x000fe40000000000 */
[----:B------:R-:W0:Y:S01]  /*89a0*/  SHFL.BFLY PT, R8, R0, 0x2, 0x1f ;  /* 0x0c401f0000087f89 */ /* 0x000e2200000e0000 */
[----:B------:R-:W-:Y:S03]  /*89b0*/  MUFU.EX2 R111, R111 ;  /* 0x0000006f006f7308 */ /* 0x000fe60000000800 */
[----:B------:R-:W-:Y:S01]  /*89c0*/  HGMMA.64x96x16.F32.BF16 R24, gdesc[UR32].tnspB, R24, gsb0 ;  /* 0x41600000201879f0 */ /* 0x000fe20008001818 */
[----:B------:R-:W-:-:S02]  /*89d0*/  UIADD3 UR32, UR10, 0xa80, URZ ;  /* 0x00000a800a207890 */ /* 0x000fc4000fffe03f */
[----:B------:R-:W-:Y:S02]  /*89e0*/  UIADD3 UR34, UR11, 0x1c0, URZ ;  /* 0x000001c00b227890 */ /* 0x000fe4000fffe03f */
[----:B------:R-:W-:Y:S01]  /*89f0*/  MUFU.EX2 R20, R86 ;  /* 0x0000005600147308 */ /* 0x000fe20000000800 */
[----:B------:R-:W-:Y:S01]  /*8a00*/  UMOV UR33, 0xc0000010 ;  /* 0xc000001000217882 */ /* 0x000fe20000000000 */
[----:B------:R-:W-:-:S06]  /*8a10*/  UMOV UR35, 0x80000020 ;  /* 0x8000002000237882 */ /* 0x000fcc0000000000 */
        /* <DEDUP_REMOVED lines=11> */
[----:B------:R-:W-:Y:S01]  /*8ad0*/  FADD.FTZ R6, -R8, R6 ;  /* 0x0000000608067221 */ /* 0x000fe20000010100 */
[----:B------:R-:W-:Y:S01]  /*8ae0*/  FMUL.FTZ R8, R0, UR4 ;  /* 0x0000000400087c20 */ /* 0x000fe20008410000 */
[----:B------:R-:W-:Y:S02]  /*8af0*/  MUFU.EX2 R91, R91 ;  /* 0x0000005b005b7308 */ /* 0x000fe40000000800 */
[----:B------:R-:W-:Y:S02]  /*8b00*/  FMUL.FTZ R6, R6, UR4 ;  /* 0x0000000406067c20 */ /* 0x000fe40008410000 */
[----:B------:R-:W-:Y:S02]  /*8b10*/  FSEL R8, R8, RZ, P3 ;  /* 0x000000ff08087208 */ /* 0x000fe40001800000 */
[----:B------:R-:W-:Y:S02]  /*8b20*/  ISETP.GE.U32.AND P3, PT, R15, 0x180, PT ;  /* 0x000001800f00780c */ /* 0x000fe40003f66070 */
[----:B------:R-:W-:Y:S01]  /*8b30*/  MUFU.EX2 R6, R6 ;  /* 0x0000000600067308 */ /* 0x000fe20000000800 */
[--C-:B------:R-:W-:Y:S01]  /*8b40*/  FFMA.FTZ R137, R137, UR4, -R8.reuse ;  /* 0x0000000489897c23 */ /* 0x100fe20008010808 */
[----:B------:R-:W-:Y:S01]  /*8b50*/  SEL R10, R10, 0x9, !P3 ;  /* 0x000000090a0a7807 */ /* 0x000fe20005800000 */
        /* <DEDUP_REMOVED lines=39> */
[----:B------:R-:W-:Y:S01]  /*8dd0*/  FFMA.FTZ R77, R77, UR4, -R8 ;  /* 0x000000044d4d7c23 */ /* 0x000fe20008010808 */
[----:B------:R-:W-:Y:S01]  /*8de0*/  UMOV UR33, 0xc0000010 ;  /* 0xc000001000217882 */ /* 0x000fe20000000000 */
[----:B------:R-:W-:Y:S01]  /*8df0*/  UMOV UR35, 0x80000020 ;  /* 0x8000002000237882 */ /* 0x000fe20000000000 */
[----:B------:R-:W0:Y:S01]  /*8e00*/  MUFU.EX2 R8, R136 ;  /* 0x0000008800087308 */ /* 0x000e220000000800 */
[----:B------:R-:W-:Y:S01]  /*8e10*/  PLOP3.LUT P3, PT, PT, PT, UP1, 0x80, 0x0 ;  /* 0x000000000000781c */ /* 0x000fe20003f6f018 */
[----:B------:R-:W-:-:S06]  /*8e20*/  UIADD3 UR10, UR7, -0x1, URZ ;  /* 0xffffffff070a7890 */ /* 0x000fcc000fffe03f */
[----:B------:R-:W1:Y:S01]  /*8e30*/  MUFU.EX2 R137, R137 ;  /* 0x0000008900897308 */ /* 0x000e620000000800 */
[----:B------:R-:W-:-:S07]  /*8e40*/  UMOV UR7, UR10 ;  /* 0x0000000a00077c82 */ /* 0x000fce0008000000 */
[----:B------:R-:W2:Y:S01]  /*8e50*/  MUFU.EX2 R140, R140 ;  /* 0x0000008c008c7308 */ /* 0x000ea20000000800 */
[----:B0-----:R-:W-:-:S07]  /*8e60*/  FFMA.FTZ R4, R6, R4, R8 ;  /* 0x0000000406047223 */ /* 0x001fce0000010008 */
[----:B------:R-:W0:Y:S01]  /*8e70*/  MUFU.EX2 R141, R141 ;  /* 0x0000008d008d7308 */ /* 0x000e220000000800 */
[C---:B-1----:R-:W-:Y:S01]  /*8e80*/  F2FP.BF16.F32.PACK_AB R8, R137.reuse, R8 ;  /* 0x000000088908723e */ /* 0x042fe200000010ff */
[----:B------:R-:W-:-:S06]  /*8e90*/  FADD.FTZ R4, R137, R4 ;  /* 0x0000000489047221 */ /* 0x000fcc0000010000 */
[----:B------:R-:W-:Y:S01]  /*8ea0*/  MUFU.EX2 R129, R129 ;  /* 0x0000008100817308 */ /* 0x000fe20000000800 */
[----:B--2---:R-:W-:-:S07]  /*8eb0*/  FADD.FTZ R4, R140, R4 ;  /* 0x000000048c047221 */ /* 0x004fce0000010000 */
[----:B------:R-:W-:Y:S01]  /*8ec0*/  MUFU.EX2 R133, R133 ;  /* 0x0000008500857308 */ /* 0x000fe20000000800 */
[----:B0-----:R-:W-:-:S07]  /*8ed0*/  FADD.FTZ R4, R141, R4 ;  /* 0x000000048d047221 */ /* 0x001fce0000010000 */
        /* <DEDUP_REMOVED lines=24> */
[----:B------:R0:W-:Y:S06]  /*9060*/  BAR.ARV R10, 0x100 ;  /* 0x0004000a0000751d */ /* 0x0001ec0000002000 */
[----:B------:R-:W-:Y:S01]  /*9070*/  MUFU.EX2 R94, R94 ;  /* 0x0000005e005e7308 */ /* 0x000fe20000000800 */
[-C--:B------:R-:W-:Y:S01]  /*9080*/  FMUL.FTZ R24, R24, R6.reuse ;  /* 0x0000000618187220 */ /* 0x080fe20000410000 */
[----:B0-----:R-:W-:Y:S02]  /*9090*/  IMAD.U32 R10, RZ, RZ, UR36 ;  /* 0x00000024ff0a7e24 */ /* 0x001fe4000f8e00ff */
[-C--:B------:R-:W-:Y:S01]  /*90a0*/  FMUL.FTZ R25, R25, R6.reuse ;  /* 0x0000000619197220 */ /* 0x080fe20000410000 */
[-C--:B------:R-:W-:Y:S01]  /*90b0*/  FMUL.FTZ R28, R28, R6.reuse ;  /* 0x000000061c1c7220 */ /* 0x080fe20000410000 */
[-C--:B------:R-:W-:Y:S01]  /*90c0*/  FMUL.FTZ R29, R29, R6.reuse ;  /* 0x000000061d1d7220 */ /* 0x080fe20000410000 */
[-C--:B------:R-:W-:Y:S01]  /*90d0*/  FMUL.FTZ R32, R32, R6.reuse ;  /* 0x0000000620207220 */ /* 0x080fe20000410000 */
[----:B------:R-:W-:Y:S01]  /*90e0*/  @!P1 LEA R10, R10, UR37, 0x3 ;  /* 0x000000250a0a9c11 */ /* 0x000fe2000f8e18ff */
[----:B------:R-:W-:Y:S01]  /*90f0*/  MUFU.EX2 R89, R89 ;  /* 0x0000005900597308 */ /* 0x000fe20000000800 */
[-C--:B------:R-:W-:Y:S01]  /*9100*/  FMUL.FTZ R33, R33, R6.reuse ;  /* 0x0000000621217220 */ /* 0x080fe20000410000 */
[-C--:B------:R-:W-:Y:S01]  /*9110*/  FMUL.FTZ R36, R36, R6.reuse ;  /* 0x0000000624247220 */ /* 0x080fe20000410000 */
[----:B------:R-:W-:Y:S01]  /*9120*/  FMUL.FTZ R37, R37, R6 ;  /* 0x0000000625257220 */ /* 0x000fe20000410000 */
[----:B------:R-:W-:-:S02]  /*9130*/  @!P1 VIADD R10, R10, 0x31c40 ;  /* 0x00031c400a0a9836 */ /* 0x000fc40000000000 */
[-C--:B------:R-:W-:Y:S01]  /*9140*/  FMUL.FTZ R40, R40, R6.reuse ;  /* 0x0000000628287220 */ /* 0x080fe20000410000 */
[-C--:B------:R-:W-:Y:S01]  /*9150*/  FMUL.FTZ R41, R41, R6.reuse ;  /* 0x0000000629297220 */ /* 0x080fe20000410000 */
[-C--:B------:R-:W-:Y:S01]  /*9160*/  FMUL.FTZ R44, R44, R6.reuse ;  /* 0x000000062c2c7220 */ /* 0x080fe20000410000 */
[----:B------:R-:W-:Y:S01]  /*9170*/  MUFU.EX2 R95, R95 ;  /* 0x0000005f005f7308 */ /* 0x000fe20000000800 */
[----:B------:R-:W-:Y:S01]  /*9180*/  @!P1 PRMT R10, RZ, 0x654, R10 ;  /* 0x00000654ff0a9816 */ /* 0x000fe2000000000a */
[-C--:B------:R-:W-:Y:S01]  /*9190*/  FMUL.FTZ R45, R45, R6.reuse ;  /* 0x000000062d2d7220 */ /* 0x080fe20000410000 */
[-C--:B------:R-:W-:Y:S01]  /*91a0*/  FMUL.FTZ R48, R48, R6.reuse ;  /* 0x0000000630307220 */ /* 0x080fe20000410000 */
[-C--:B------:R-:W-:Y:S01]  /*91b0*/  FMUL.FTZ R49, R49, R6.reuse ;  /* 0x0000000631317220 */ /* 0x080fe20000410000 */
[----:B------:R0:W-:Y:S01]  /*91c0*/  @!P1 SYNCS.ARRIVE.TRANS64.RED.A1T0 RZ, [R10+URZ], RZ ;  /* 0x000000ff0aff99a7 */ /* 0x0001e2000810043f */
[-C--:B------:R-:W-:Y:S01]  /*91d0*/  FMUL.FTZ R52, R52, R6.reuse ;  /* 0x0000000634347220 */ /* 0x080fe20000410000 */
[-C--:B------:R-:W-:Y:S01]  /*91e0*/  FMUL.FTZ R53, R53, R6.reuse ;  /* 0x0000000635357220 */ /* 0x080fe20000410000 */
[----:B------:R-:W-:Y:S01]  /*91f0*/  MUFU.EX2 R93, R93 ;  /* 0x0000005d005d7308 */ /* 0x000fe20000000800 */
[-C--:B------:R-:W-:Y:S01]  /*9200*/  FMUL.FTZ R56, R56, R6.reuse ;  /* 0x0000000638387220 */ /* 0x080fe20000410000 */
[-C--:B------:R-:W-:Y:S01]  /*9210*/  FMUL.FTZ R57, R57, R6.reuse ;  /* 0x0000000639397220 */ /* 0x080fe20000410000 */
[-C--:B------:R-:W-:Y:S01]  /*9220*/  FMUL.FTZ R60, R60, R6.reuse ;  /* 0x000000063c3c7220 */ /* 0x080fe20000410000 */
[-C--:B------:R-:W-:Y:S01]  /*9230*/  FMUL.FTZ R61, R61, R6.reuse ;  /* 0x000000063d3d7220 */ /* 0x080fe20000410000 */
[----:B0-----:R-:W-:Y:S01]  /*9240*/  IMAD.U32 R10, RZ, RZ, UR6 ;  /* 0x00000006ff0a7e24 */ /* 0x001fe2000f8e00ff */
[----:B------:R-:W-:Y:S01]  /*9250*/  UMOV UR6, UR36 ;  /* 0x0000002400067c82 */ /* 0x000fe20008000000 */
[-C--:B------:R-:W-:Y:S01]  /*9260*/  FMUL.FTZ R64, R64, R6.reuse ;  /* 0x0000000640407220 */ /* 0x080fe20000410000 */
[----:B------:R-:W-:Y:S01]  /*9270*/  MUFU.EX2 R78, R78 ;  /* 0x0000004e004e7308 */ /* 0x000fe20000000800 */
[-C--:B------:R-:W-:Y:S01]  /*9280*/  FMUL.FTZ R65, R65, R6.reuse ;  /* 0x0000000641417220 */ /* 0x080fe20000410000 */
[----:B------:R-:W-:Y:S01]  /*9290*/  @!P1 LEA R10, R10, UR37, 0x3 ;  /* 0x000000250a0a9c11 */ /* 0x000fe2000f8e18ff */
[-C--:B------:R-:W-:Y:S01]  /*92a0*/  FMUL.FTZ R68, R68, R6.reuse ;  /* 0x0000000644447220 */ /* 0x080fe20000410000 */
[----:B------:R-:W-:Y:S01]  /*92b0*/  FMUL.FTZ R69, R69, R6 ;  /* 0x0000000645457220 */ /* 0x000fe20000410000 */
        /* <DEDUP_REMOVED lines=19> */
[----:B0-----:R-:W-:Y:S01]  /*93f0*/  F2FP.BF16.F32.PACK_AB R10, R141, R140 ;  /* 0x0000008c8d0a723e */ /* 0x001fe200000010ff */
[-C--:B------:R-:W-:Y:S01]  /*9400*/  FMUL.FTZ R55, R55, R13.reuse ;  /* 0x0000000d37377220 */ /* 0x080fe20000410000 */
[-C--:B------:R-:W-:Y:S01]  /*9410*/  FMUL.FTZ R58, R58, R13.reuse ;  /* 0x0000000d3a3a7220 */ /* 0x080fe20000410000 */
[-C--:B------:R-:W-:Y:S01]  /*9420*/  FMUL.FTZ R59, R59, R13.reuse ;  /* 0x0000000d3b3b7220 */ /* 0x080fe20000410000 */
[-C--:B------:R-:W-:Y:S01]  /*9430*/  FMUL.FTZ R62, R62, R13.reuse ;  /* 0x0000000d3e3e7220 */ /* 0x080fe20000410000 */
[----:B------:R0:W-:Y:S01]  /*9440*/  STSM.16.M88.4 [R2+0x24300], R8 ;  /* 0x0243000802007844 */ /* 0x0001e20000000200 */
[-C--:B------:R-:W-:Y:S01]  /*9450*/  FMUL.FTZ R63, R63, R13.reuse ;  /* 0x0000000d3f3f7220 */ /* 0x080fe20000410000 */
[-C--:B------:R-:W-:Y:S01]  /*9460*/  FMUL.FTZ R66, R66, R13.reuse ;  /* 0x0000000d42427220 */ /* 0x080fe20000410000 */
[-C--:B------:R-:W-:Y:S01]  /*9470*/  FMUL.FTZ R67, R67, R13.reuse ;  /* 0x0000000d43437220 */ /* 0x080fe20000410000 */
[-C--:B------:R-:W-:Y:S01]  /*9480*/  FMUL.FTZ R70, R70, R13.reuse ;  /* 0x0000000d46467220 */ /* 0x080fe20000410000 */
[----:B------:R-:W-:Y:S01]  /*9490*/  FMUL.FTZ R71, R71, R13 ;  /* 0x0000000d47477220 */ /* 0x000fe20000410000 */
[----:B------:R-:W-:Y:S01]  /*94a0*/  IMAD.MOV.U32 R6, RZ, RZ, R0 ;  /* 0x000000ffff067224 */ /* 0x000fe200078e0000 */
[----:B0-----:R-:W0:Y:S08]  /*94b0*/  MUFU.EX2 R9, R130 ;  /* 0x0000008200097308 */ /* 0x001e300000000800 */
        /* <DEDUP_REMOVED lines=9> */
[----:B------:R1:W-:Y:S01]  /*9550*/  MUFU.EX2 R130, R75 ;  /* 0x0000004b00827308 */ /* 0x0003e20000000800 */
[----:B--2---:R-:W-:Y:S01]  /*9560*/  FADD.FTZ R3, R11, R3 ;  /* 0x000000030b037221 */ /* 0x004fe20000010000 */
[----:B------:R-:W-:-:S03]  /*9570*/  F2FP.BF16.F32.PACK_AB R11, R135, R11 ;  /* 0x0000000b870b723e */ /* 0x000fc600000010ff */
[----:B------:R-:W-:Y:S01]  /*9580*/  FADD.FTZ R3, R135, R3 ;  /* 0x0000000387037221 */ /* 0x000fe20000010000 */
[----:B0-----:R-:W-:-:S03]  /*9590*/  FADD.FTZ R4, R10, R4 ;  /* 0x000000040a047221 */ /* 0x001fc60000010000 */
[----:B------:R-:W-:Y:S01]  /*95a0*/  FADD.FTZ R3, R122, R3 ;  /* 0x000000037a037221 */ /* 0x000fe20000010000 */
[C---:B------:R-:W-:Y:S01]  /*95b0*/  F2FP.BF16.F32.PACK_AB R10, R133.reuse, R10 ;  /* 0x0000000a850a723e */ /* 0x040fe200000010ff */
[----:B------:R-:W-:Y:S02]  /*95c0*/  FADD.FTZ R4, R133, R4 ;  /* 0x0000000485047221 */ /* 0x000fe40000010000 */
[----:B------:R-:W-:Y:S02]  /*95d0*/  FADD.FTZ R3, R123, R3 ;  /* 0x000000037b037221 */ /* 0x000fe40000010000 */
[----:B------:R0:W-:Y:S01]  /*95e0*/  STSM.16.M88.4 [R2+0x25b00], R8 ;  /* 0x025b000802007844 */ /* 0x0001e20000000200 */
        /* <DEDUP_REMOVED lines=10> */
[----:B------:R-:W-:-:S03]  /*9690*/  FADD.FTZ R3, R118, R3 ;  /* 0x0000000376037221 */ /* 0x000fc60000010000 */
[----:B------:R-:W-:Y:S01]  /*96a0*/  FADD.FTZ R4, R113, R4 ;  /* 0x0000000471047221 */ /* 0x000fe20000010000 */
[----:B------:R-:W-:-:S03]  /*96b0*/  FADD.FTZ R3, R119, R3 ;  /* 0x0000000377037221 */ /* 0x000fc60000010000 */
[----:B------:R-:W-:Y:S01]  /*96c0*/  FADD.FTZ R4, R82, R4 ;  /* 0x0000000452047221 */ /* 0x000fe20000010000 */
[----:B------:R-:W-:Y:S01]  /*96d0*/  FADD.FTZ R8, R106, R3 ;  /* 0x000000036a087221 */ /* 0x000fe20000010000 */
[C---:B------:R-:W-:Y:S01]  /*96e0*/  F2FP.BF16.F32.PACK_AB R82, R117.reuse, R82 ;  /* 0x000000527552723e */ /* 0x040fe200000010ff */
[----:B------:R0:W2:Y:S01]  /*96f0*/  MUFU.EX2 R3, R80 ;  /* 0x0000005000037308 */ /* 0x0000a20000000800 */
[----:B------:R-:W-:Y:S01]  /*9700*/  FADD.FTZ R9, R117, R4 ;  /* 0x0000000475097221 */ /* 0x000fe20000010000 */
[----:B------:R-:W-:Y:S01]  /*9710*/  FADD.FTZ R4, R107, R8 ;  /* 0x000000086b047221 */ /* 0x000fe20000010000 */
[----:B------:R-:W-:Y:S02]  /*9720*/  F2FP.BF16.F32.PACK_AB R8, R121, R120 ;  /* 0x000000787908723e */ /* 0x000fe400000010ff */
[----:B------:R-:W-:Y:S01]  /*9730*/  FADD.FTZ R10, R104, R9 ;  /* 0x00000009680a7221 */ /* 0x000fe20000010000 */
[----:B------:R-:W-:Y:S01]  /*9740*/  FADD.FTZ R92, R110, R4 ;  /* 0x000000046e5c7221 */ /* 0x000fe20000010000 */
[----:B------:R-:W-:Y:S01]  /*9750*/  F2FP.BF16.F32.PACK_AB R9, R123, R122 ;  /* 0x0000007a7b09723e */ /* 0x000fe200000010ff */
[----:B------:R3:W4:Y:S01]  /*9760*/  MUFU.EX2 R4, R81 ;  /* 0x0000005100047308 */ /* 0x0007220000000800 */
[----:B-1----:R-:W-:Y:S01]  /*9770*/  FADD.FTZ R75, R105, R10 ;  /* 0x0000000a694b7221 */ /* 0x002fe20000010000 */
[----:B------:R-:W-:Y:S01]  /*9780*/  FADD.FTZ R83, R111, R92 ;  /* 0x0000005c6f537221 */ /* 0x000fe20000010000 */
[----:B0-----:R-:W-:-:S02]  /*9790*/  F2FP.BF16.F32.PACK_AB R80, R113, R112 ;  /* 0x000000707150723e */ /* 0x001fc400000010ff */
[----:B------:R-:W-:Y:S01]  /*97a0*/  FADD.FTZ R92, R86, R75 ;  /* 0x0000004b565c7221 */ /* 0x000fe20000010000 */
[----:B------:R-:W-:Y:S01]  /*97b0*/  FADD.FTZ R108, R98, R83 ;  /* 0x00000053626c7221 */ /* 0x000fe20000010000 */
[----:B------:R-:W-:Y:S02]  /*97c0*/  F2FP.BF16.F32.PACK_AB R10, R125, R124 ;  /* 0x0000007c7d0a723e */ /* 0x000fe400000010ff */
[----:B------:R-:W-:Y:S01]  /*97d0*/  FADD.FTZ R75, R109, R92 ;  /* 0x0000005c6d4b7221 */ /* 0x000fe20000010000 */
[----:B------:R-:W-:Y:S01]  /*97e0*/  FADD.FTZ R87, R99, R108 ;  /* 0x0000006c63577221 */ /* 0x000fe20000010000 */
[----:B------:R0:W1:Y:S01]  /*97f0*/  MUFU.EX2 R92, R84 ;  /* 0x00000054005c7308 */ /* 0x0000620000000800 */
[----:B---3--:R-:W-:Y:S01]  /*9800*/  F2FP.BF16.F32.PACK_AB R81, R115, R114 ;  /* 0x000000727351723e */ /* 0x008fe200000010ff */
[----:B------:R-:W-:Y:S01]  /*9810*/  FADD.FTZ R108, R96, R75 ;  /* 0x0000004b606c7221 */ /* 0x000fe20000010000 */
[----:B------:R-:W-:Y:S01]  /*9820*/  FADD.FTZ R112, R102, R87 ;  /* 0x0000005766707221 */ /* 0x000fe20000010000 */
[----:B------:R-:W-:Y:S01]  /*9830*/  F2FP.BF16.F32.PACK_AB R83, R119, R118 ;  /* 0x000000767753723e */ /* 0x000fe200000010ff */
[----:B------:R3:W-:Y:S01]  /*9840*/  STSM.16.M88.4 [R2+0x27300], R8 ;  /* 0x0273000802007844 */ /* 0x0007e20000000200 */
[----:B------:R-:W-:Y:S01]  /*9850*/  FADD.FTZ R75, R97, R108 ;  /* 0x0000006c614b7221 */ /* 0x000fe20000010000 */
[----:B------:R-:W-:Y:S01]  /*9860*/  FADD.FTZ R87, R103, R112 ;  /* 0x0000007067577221 */ /* 0x000fe20000010000 */
[----:B------:R-:W-:Y:S01]  /*9870*/  F2FP.BF16.F32.PACK_AB R86, R109, R86 ;  /* 0x000000566d56723e */ /* 0x000fe200000010ff */
[----:B------:R5:W-:Y:S01]  /*9880*/  STSM.16.M88.4 [R2+0x28b00], R80 ;  /* 0x028b005002007844 */ /* 0x000be20000000200 */
[----:B0-----:R-:W-:Y:S01]  /*9890*/  F2FP.BF16.F32.PACK_AB R84, R105, R104 ;  /* 0x000000686954723e */ /* 0x001fe200000010ff */
[----:B------:R-:W-:Y:S01]  /*98a0*/  FADD.FTZ R108, R100, R75 ;  /* 0x0000004b646c7221 */ /* 0x000fe20000010000 */
[----:B------:R0:W1:Y:S03]  /*98b0*/  MUFU.EX2 R104, R85 ;  /* 0x0000005500687308 */ /* 0x0000660000000800 */
[----:B------:R-:W-:-:S05]  /*98c0*/  FADD.FTZ R75, R101, R108 ;  /* 0x0000006c654b7221 */ /* 0x000fca0000010000 */
[----:B------:R2:W1:Y:S01]  /*98d0*/  MUFU.EX2 R105, R72 ;  /* 0x0000004800697308 */ /* 0x0004620000000800 */
[----:B0-----:R-:W-:Y:S01]  /*98e0*/  F2FP.BF16.F32.PACK_AB R85, R107, R106 ;  /* 0x0000006a6b55723e */ /* 0x001fe200000010ff */
[----:B------:R-:W-:Y:S01]  /*98f0*/  FADD.FTZ R106, R90, R87 ;  /* 0x000000575a6a7221 */ /* 0x000fe20000010000 */
[----:B------:R-:W-:Y:S02]  /*9900*/  F2FP.BF16.F32.PACK_AB R87, R111, R110 ;  /* 0x0000006e6f57723e */ /* 0x000fe400000010ff */
[----:B---3--:R-:W-:Y:S01]  /*9910*/  F2FP.BF16.F32.PACK_AB R8, R97, R96 ;  /* 0x000000606108723e */ /* 0x008fe200000010ff */
[----:B------:R-:W-:Y:S01]  /*9920*/  FADD.FTZ R107, R91, R106 ;  /* 0x0000006a5b6b7221 */ /* 0x000fe20000010000 */
[----:B------:R-:W-:Y:S01]  /*9930*/  FADD.FTZ R106, R88, R75 ;  /* 0x0000004b586a7221 */ /* 0x000fe20000010000 */
[----:B------:R0:W-:Y:S01]  /*9940*/  STSM.16.M88.4 [R2+0x2a300], R84 ;  /* 0x02a3005402007844 */ /* 0x0001e20000000200 */
[----:B------:R-:W-:Y:S01]  /*9950*/  MUFU.EX2 R97, R76 ;  /* 0x0000004c00617308 */ /* 0x000fe20000000800 */
[----:B------:R-:W-:Y:S01]  /*9960*/  FADD.FTZ R108, R94, R107 ;  /* 0x0000006b5e6c7221 */ /* 0x000fe20000010000 */
[----:B------:R-:W-:Y:S01]  /*9970*/  FADD.FTZ R75, R89, R106 ;  /* 0x0000006a594b7221 */ /* 0x000fe20000010000 */
[----:B------:R-:W-:-:S02]  /*9980*/  F2FP.BF16.F32.PACK_AB R9, R99, R98 ;  /* 0x000000626309723e */ /* 0x000fc400000010ff */
[----:B------:R-:W-:Y:S01]  /*9990*/  FADD.FTZ R107, R95, R108 ;  /* 0x0000006c5f6b7221 */ /* 0x000fe20000010000 */
[----:B------:R-:W-:Y:S01]  /*99a0*/  FADD.FTZ R108, R74, R75 ;  /* 0x0000004b4a6c7221 */ /* 0x000fe20000010000 */
[----:B------:R-:W-:Y:S01]  /*99b0*/  F2FP.BF16.F32.PACK_AB R10, R101, R100 ;  /* 0x00000064650a723e */ /* 0x000fe200000010ff */
[----:B------:R3:W1:Y:S01]  /*99c0*/  MUFU.EX2 R106, R73 ;  /* 0x00000049006a7308 */ /* 0x0006620000000800 */
[----:B--2---:R-:W-:Y:S01]  /*99d0*/  FADD.FTZ R72, R14, R107 ;  /* 0x0000006b0e487221 */ /* 0x004fe20000010000 */
[----:B------:R-:W-:Y:S01]  /*99e0*/  FADD.FTZ R108, R93, R108 ;  /* 0x0000006c5d6c7221 */ /* 0x000fe20000010000 */
[----:B------:R-:W-:Y:S02]  /*99f0*/  F2FP.BF16.F32.PACK_AB R11, R103, R102 ;  /* 0x00000066670b723e */ /* 0x000fe400000010ff */
[----:B-----5:R-:W-:Y:S01]  /*9a00*/  FADD.FTZ R81, R15, R72 ;  /* 0x000000480f517221 */ /* 0x020fe20000010000 */
[----:B------:R-:W-:Y:S01]  /*9a10*/  FADD.FTZ R75, R3, R108 ;  /* 0x0000006c034b7221 */ /* 0x000fe20000010000 */
[----:B------:R-:W-:Y:S01]  /*9a20*/  F2FP.BF16.F32.PACK_AB R72, R89, R88 ;  /* 0x000000585948723e */ /* 0x000fe200000010ff */
[----:B0-----:R0:W2:Y:S01]  /*9a30*/  MUFU.EX2 R84, R77 ;  /* 0x0000004d00547308 */ /* 0x0010a20000000800 */
[----:B------:R-:W-:Y:S01]  /*9a40*/  FADD.FTZ R80, R20, R81 ;  /* 0x0000005114507221 */ /* 0x000fe20000010000 */
[----:B----4-:R-:W-:Y:S01]  /*9a50*/  FADD.FTZ R75, R4, R75 ;  /* 0x0000004b044b7221 */ /* 0x010fe20000010000 */
[----:B---3--:R-:W-:Y:S01]  /*9a60*/  F2FP.BF16.F32.PACK_AB R73, R91, R90 ;  /* 0x0000005a5b49723e */ /* 0x008fe200000010ff */
[----:B------:R3:W-:Y:S01]  /*9a70*/  STSM.16.M88.4 [R2+0x2bb00], R8 ;  /* 0x02bb000802007844 */ /* 0x0007e20000000200 */
[----:B------:R-:W-:Y:S01]  /*9a80*/  FADD.FTZ R80, R21, R80 ;  /* 0x0000005015507221 */ /* 0x000fe20000010000 */
[----:B-1----:R-:W-:Y:S01]  /*9a90*/  FADD.FTZ R81, R92, R75 ;  /* 0x0000004b5c517221 */ /* 0x002fe20000010000 */
[----:B------:R-:W-:-:S02]  /*9aa0*/  F2FP.BF16.F32.PACK_AB R74, R93, R74 ;  /* 0x0000004a5d4a723e */ /* 0x000fc400000010ff */
[----:B------:R-:W-:Y:S01]  /*9ab0*/  FADD.FTZ R83, R79, R80 ;  /* 0x000000504f537221 */ /* 0x000fe20000010000 */
[----:B------:R-:W-:Y:S01]  /*9ac0*/  FADD.FTZ R76, R104, R81 ;  /* 0x00000051684c7221 */ /* 0x000fe20000010000 */
[----:B------:R-:W-:Y:S02]  /*9ad0*/  F2FP.BF16.F32.PACK_AB R81, R15, R14 ;  /* 0x0000000e0f51723e */ /* 0x000fe400000010ff */
[----:B------:R-:W-:Y:S01]  /*9ae0*/  FADD.FTZ R15, R130, R83 ;  /* 0x00000053820f7221 */ /* 0x000fe20000010000 */
[----:B------:R-:W-:Y:S02]  /*9af0*/  F2FP.BF16.F32.PACK_AB R75, R95, R94 ;  /* 0x0000005e5f4b723e */ /* 0x000fe400000010ff */
[----:B------:R-:W-:Y:S01]  /*9b00*/  F2FP.BF16.F32.PACK_AB R80, R4, R3 ;  /* 0x000000030450723e */ /* 0x000fe200000010ff */
[----:B------:R-:W-:Y:S01]  /*9b10*/  FADD.FTZ R3, R105, R76 ;  /* 0x0000004c69037221 */ /* 0x000fe20000010000 */
[----:B0-----:R-:W-:Y:S01]  /*9b20*/  F2FP.BF16.F32.PACK_AB R77, R130, R79 ;  /* 0x0000004f824d723e */ /* 0x001fe200000010ff */
[----:B------:R-:W-:Y:S01]  /*9b30*/  FADD.FTZ R14, R78, R15 ;  /* 0x0000000f4e0e7221 */ /* 0x000fe20000010000 */
[----:B------:R-:W-:Y:S01]  /*9b40*/  F2FP.BF16.F32.PACK_AB R82, R104, R92 ;  /* 0x0000005c6852723e */ /* 0x000fe200000010ff */
[----:B------:R3:W-:Y:S01]  /*9b50*/  STSM.16.M88.4 [R2+0x2d300], R72 ;  /* 0x02d3004802007844 */ /* 0x0007e20000000200 */
[----:B------:R-:W-:Y:S01]  /*9b60*/  F2FP.BF16.F32.PACK_AB R83, R21, R20 ;  /* 0x000000141553723e */ /* 0x000fe200000010ff */
[C---:B------:R-:W-:Y:S01]  /*9b70*/  FADD.FTZ R4, R106.reuse, R3 ;  /* 0x000000036a047221 */ /* 0x040fe20000010000 */
[C---:B------:R-:W-:Y:S01]  /*9b80*/  F2FP.BF16.F32.PACK_AB R79, R7.reuse, R78 ;  /* 0x0000004e074f723e */ /* 0x040fe200000010ff */
[----:B------:R-:W-:Y:S01]  /*9b90*/  FADD.FTZ R3, R7, R14 ;  /* 0x0000000e07037221 */ /* 0x000fe20000010000 */
[----:B------:R-:W-:Y:S01]  /*9ba0*/  F2FP.BF16.F32.PACK_AB R76, R106, R105 ;  /* 0x000000696a4c723e */ /* 0x000fe200000010ff */
[----:B------:R3:W-:Y:S01]  /*9bb0*/  STSM.16.M88.4 [R2+0x2eb00], R80 ;  /* 0x02eb005002007844 */ /* 0x0007e20000000200 */
[----:B--2---:R-:W-:Y:S01]  /*9bc0*/  F2FP.BF16.F32.PACK_AB R78, R84, R97 ;  /* 0x00000061544e723e */ /* 0x004fe200000010ff */
[----:B------:R-:W-:Y:S01]  /*9bd0*/  FADD.FTZ R4, R97, R4 ;  /* 0x0000000461047221 */ /* 0x000fe20000010000 */
[----:B------:R-:W-:-:S03]  /*9be0*/  IMAD.MOV.U32 R7, RZ, RZ, R12 ;  /* 0x000000ffff077224 */ /* 0x000fc600078e000c */
[----:B------:R3:W-:Y:S01]  /*9bf0*/  STSM.16.M88.4 [R2+0x30300], R76 ;  /* 0x0303004c02007844 */ /* 0x0007e20000000200 */
        /* <DEDUP_REMOVED lines=9> */
[----:B------:R-:W-:-:S05]  /*9c90*/  UMOV UR7, UR10 ;  /* 0x0000000a00077c82 */ /* 0x000fca0008000000 */
.L_x_11448:
        /* <DEDUP_REMOVED lines=9> */
.L_x_11467:
[----:B------:R-:W-:Y:S01]  /*9d30*/  R2UR UR4, R16 ;  /* 0x00000000100472ca */ /* 0x000fe200000e0000 */
[----:B------:R-:W-:-:S04]  /*9d40*/  UIADD3 UR36, UR6, 0x1, URZ ;  /* 0x0000000106247890 */ /* 0x000fc8000fffe03f */
[----:B------:R-:W-:-:S04]  /*9d50*/  UISETP.NE.AND UP0, UPT, UR36, 0x2, UPT ;  /* 0x000000022400788c */ /* 0x000fc8000bf05270 */
[----:B------:R-:W-:Y:S02]  /*9d60*/  USEL UR38, URZ, 0x1, UP0 ;  /* 0x000000013f267887 */ /* 0x000fe40008000000 */
[----:B------:R-:W-:Y:S02]  /*9d70*/  USEL UR36, UR36, URZ, UP0 ;  /* 0x0000003f24247287 */ /* 0x000fe40008000000 */
[----:B------:R-:W-:Y:S01]  /*9d80*/  ISETP.NE.AND P3, PT, RZ, UR4, PT ;  /* 0x00000004ff007c0c */ /* 0x000fe2000bf65270 */
[----:B------:R-:W-:-:S12]  /*9d90*/  ULOP3.LUT UR38, UR39, UR38, URZ, 0x3c, !UPT ;  /* 0x0000002627267292 */ /* 0x000fd8000f8e3c3f */
[----:B------:R-:W-:Y:S05]  /*9da0*/  @P3 BRA `(.L_x_11459) ;  /* 0x00000000002c3947 */ /* 0x000fea0003800000 */
[----:B------:R-:W-:Y:S05]  /*9db0*/  @!P0 BRA `(.L_x_11460) ;  /* 0x0000000000048947 */ /* 0x000fea0003800000 */
[----:B------:R-:W-:Y:S01]  /*9dc0*/  BPT.TRAP 0x1 ;  /* 0x000000040000795c */ /* 0x000fe20000300000 */
.L_x_11460:
[----:B------:R-:W-:Y:S01]  /*9dd0*/  ULEA UR4, UR36, UR37, 0x3 ;  /* 0x0000002524047291 */ /* 0x000fe2000f8e183f */
[----:B------:R-:W-:-:S05]  /*9de0*/  IMAD.U32 R0, RZ, RZ, UR38 ;  /* 0x00000026ff007e24 */ /* 0x000fca000f8e00ff */
[----:B------:R-:W-:-:S04]  /*9df0*/  SHF.L.U32 R0, R0, 0x1f, RZ ;  /* 0x0000001f00007819 */ /* 0x000fc800000006ff */
[----:B------:R0:W1:Y:S01]  /*9e00*/  SYNCS.PHASECHK.TRANS64.TRYWAIT P2, [UR4+0x31c30], R0 ;  /* 0x031c3000ff0075a7 */ /* 0x0000620008040144 */
[----:B------:R-:W-:Y:S05]  /*9e10*/  @!P0 BRA `(.L_x_11461) ;  /* 0x0000000000048947 */ /* 0x000fea0003800000 */
[----:B------:R-:W-:Y:S01]  /*9e20*/  BPT.TRAP 0x1 ;  /* 0x000000040000795c */ /* 0x000fe20000300000 */
.L_x_11461:
[----:B-1----:R-:W-:Y:S05]  /*9e30*/  @P2 BRA `(.L_x_11459) ;  /* 0x0000000000082947 */ /* 0x002fea0003800000 */
[----:B------:R-:W1:Y:S02]  /*9e40*/  SYNCS.PHASECHK.TRANS64.TRYWAIT P2, [UR4+0x31c30], R0 ;  /* 0x031c3000ff0075a7 */ /* 0x000e640008040144 */
[----:B-1----:R-:W-:Y:S05]  /*9e50*/  @!P2 BRA `(.L_x_11462) ;  /* 0x000000dc00eca947 */ /* 0x002fea0003800000 */
.L_x_11459:
[----:B-1----:R-:W1:Y:S01]  /*9e60*/  S2R R7, SR_TID.X ;  /* 0x0000000000077919 */ /* 0x002e620000002100 */
        /* <DEDUP_REMOVED lines=24> */
[----:B-1----:R-:W-:Y:S01]  /*9ff0*/  SHF.R.U32.HI R7, RZ, 0x7, R7 ;  /* 0x00000007ff077819 */ /* 0x002fe20000011607 */
[----:B------:R-:W-:Y:S01]  /*a000*/  UMOV UR56, UR28 ;  /* 0x0000001c00387c82 */ /* 0x000fe20008000000 */
[----:B------:R-:W-:Y:S01]  /*a010*/  UMOV UR57, UR29 ;  /* 0x0000001d00397c82 */ /* 0x000fe20008000000 */
[----:B------:R-:W-:Y:S01]  /*a020*/  UMOV UR59, 0x80000020 ;  /* 0x80000020003b7882 */ /* 0x000fe20000000000 */
[----:B------:R-:W-:Y:S01]  /*a030*/  UIADD3 UR10, UR4, 0x2, URZ ;  /* 0x00000002040a7890 */ /* 0x000fe2000fffe03f */
[----:B0-----:R-:W-:Y:S01]  /*a040*/  VIADD R0, R7, 0x8 ;  /* 0x0000000807007836 */ /* 0x001fe20000000000 */
        /* <DEDUP_REMOVED lines=57> */
[----:B---3--:R-:W-:-:S06]  /*a3e0*/  WARPGROUP.ARRIVE ;  /* 0x00000000000079c5 */ /* 0x008fcc0000000000 */
        /* <DEDUP_REMOVED lines=268> */
.L_x_11464:
[----:B------:R-:W-:Y:S01]  /*b4b0*/  ULEA UR4, UR6, UR37, 0x3 ;  /* 0x0000002506047291 */ /* 0x000fe2000f8e183f */
[----:B------:R-:W-:-:S05]  /*b4c0*/  IMAD.U32 R0, RZ, RZ, UR39 ;  /* 0x00000027ff007e24 */ /* 0x000fca000f8e00ff */
[----:B------:R-:W-:-:S04]  /*b4d0*/  SHF.L.U32 R0, R0, 0x1f, RZ ;  /* 0x0000001f00007819 */ /* 0x000fc800000006ff */
[----:B------:R0:W1:Y:S01]  /*b4e0*/  SYNCS.PHASECHK.TRANS64.TRYWAIT P2, [UR4+0x31c50], R0 ;  /* 0x031c5000ff0075a7 */ /* 0x0000620008040144 */
[----:B------:R-:W-:Y:S05]  /*b4f0*/  @!P0 BRA `(.L_x_11465) ;  /* 0x0000000000048947 */ /* 0x000fea0003800000 */
[----:B------:R-:W-:Y:S01]  /*b500*/  BPT.TRAP 0x1 ;  /* 0x000000040000795c */ /* 0x000fe20000300000 */
.L_x_11465:
[----:B-1----:R-:W-:Y:S05]  /*b510*/  @P2 BRA `(.L_x_11463) ;  /* 0x0000000000082947 */ /* 0x002fea0003800000 */
[----:B------:R-:W1:Y:S02]  /*b520*/  SYNCS.PHASECHK.TRANS64.TRYWAIT P2, [UR4+0x31c50], R0 ;  /* 0x031c5000ff0075a7 */ /* 0x000e640008040144 */
[----:B-1----:R-:W-:Y:S05]  /*b530*/  @!P2 BRA `(.L_x_11466) ;  /* 0x000000c8004ca947 */ /* 0x002fea0003800000 */
.L_x_11463:
[----:B------:R-:W-:Y:S01]  /*b540*/  UIADD3 UR4, UR37, 0x200, URZ ;  /* 0x0000020025047890 */ /* 0x000fe2000fffe03f */
[----:B------:R-:W-:Y:S01]  /*b550*/  WARPGROUP.ARRIVE ;  /* 0x00000000000079c5 */ /* 0x000fe20000000000 */
[----:B------:R-:W-:Y:S01]  /*b560*/  ULOP3.LUT UR10, UR60, 0x10000, URZ, 0xfc, !UPT ;  /* 0x000100003c0a7892 */ /* 0x000fe2000f8efc3f */
[----:B01----:R-:W-:Y:S01]  /*b570*/  FMNMX.FTZ R0, R136, R6, !PT ;  /* 0x0000000688007209 */ /* 0x003fe20007810000 */
[----:B------:R-:W-:-:S03]  /*b580*/  USHF.R.U32.HI UR4, URZ, 0x4, UR4 ;  /* 0x000000043f047899 */ /* 0x000fc60008011604 */
[----:B------:R-:W0:Y:S01]  /*b590*/  S2R R15, SR_TID.X ;  /* 0x00000000000f7919 */ /* 0x000e220000002100 */
[----:B------:R-:W-:Y:S01]  /*b5a0*/  UMOV UR33, 0xc0000010 ;  /* 0xc000001000217882 */ /* 0x000fe20000000000 */
[----:B------:R-:W-:Y:S01]  /*b5b0*/  UMOV UR35, 0x80000020 ;  /* 0x8000002000237882 */ /* 0x000fe20000000000 */
[----:B------:R-:W-:Y:S01]  /*b5c0*/  ULOP3.LUT UR4, UR4, 0x3fff, URZ, 0xc0, !UPT ;  /* 0x00003fff04047892 */ /* 0x000fe2000f8ec03f */
[----:B------:R-:W-:Y:S01]  /*b5d0*/  FMNMX.FTZ R0, R137, R0, !PT ;  /* 0x0000000089007209 */ /* 0x000fe20007810000 */
[----:B------:R-:W-:Y:S01]  /*b5e0*/  UMOV UR32, UR10 ;  /* 0x0000000a00207c82 */ /* 0x000fe20008000000 */
[----:B------:R-:W-:Y:S01]  /*b5f0*/  R2UR UR14, R23 ;  /* 0x00000000170e72ca */ /* 0x000fe200000e0000 */
[----:B------:R-:W-:Y:S01]  /*b600*/  ULOP3.LUT UR4, UR4, 0x2400000, URZ, 0xfc, !UPT ;  /* 0x0240000004047892 */ /* 0x000fe2000f8efc3f */
[----:B------:R-:W-:Y:S01]  /*b610*/  FMNMX.FTZ R0, R140, R0, !PT ;  /* 0x000000008c007209 */ /* 0x000fe20007810000 */
[----:B------:R-:W-:Y:S02]  /*b620*/  UMOV UR39, UR38 ;  /* 0x0000002600277c82 */ /* 0x000fe40008000000 */
[----:B------:R-:W-:Y:S01]  /*b630*/  UIMAD UR11, UR6, 0x6c0, UR4 ;  /* 0x000006c0060b78a4 */ /* 0x000fe2000f8e0204 */
[----:B------:R-:W-:-:S02]  /*b640*/  FMNMX.FTZ R0, R141, R0, !PT ;  /* 0x000000008d007209 */ /* 0x000fc40007810000 */
[----:B------:R-:W-:Y:S02]  /*b650*/  UMOV UR4, UR61 ;  /* 0x0000003d00047c82 */ /* 0x000fe40008000000 */
[----:B------:R-:W-:Y:S02]  /*b660*/  FMNMX.FTZ R0, R128, R0, !PT ;  /* 0x0000000080007209 */ /* 0x000fe40007810000 */
[----:B------:R-:W-:Y:S01]  /*b670*/  UMOV UR34, UR11 ;  /* 0x0000000b00227c82 */ /* 0x000fe20008000000 */
[----:B------:R-:W-:Y:S01]  /*b680*/  UISETP.GT.AND UP0, UPT, UR7, UR14, UPT ;  /* 0x0000000e0700728c */ /* 0x000fe2000bf04270 */
        /* <DEDUP_REMOVED lines=94> */
[----:B------:R-:W-:Y:S01]  /*bc70*/  FMNMX.FTZ R7, R138, R5, !PT ;  /* 0x000000058a077209 */ /* 0x000fe20007810000 */
[----:B------:R-:W-:Y:S01]  /*bc80*/  FMUL.FTZ R6, R6, UR4 ;  /* 0x0000000406067c20 */ /* 0x000fe20008410000 */
        /* <DEDUP_REMOVED lines=9> */
[----:B------:R-:W2:Y:S01]  /*bd20*/  MUFU.EX2 R140, R140 ;  /* 0x0000008c008c7308 */ /* 0x000ea20000000800 */
[----:B0-----:R-:W-:Y:S01]  /*bd30*/  FFMA.FTZ R6, R8, R4, R136 ;  /* 0x0000000408067223 */ /* 0x001fe20000010088 */
[----:B------:R-:W-:-:S04]  /*bd40*/  FMNMX.FTZ R7, R135, R7, !PT ;  /* 0x0000000787077209 */ /* 0x000fc80007810000 */
[----:B------:R-:W-:Y:S02]  /*bd50*/  FMNMX.FTZ R7, R122, R7, !PT ;  /* 0x000000077a077209 */ /* 0x000fe40007810000 */
[----:B------:R-:W0:Y:S01]  /*bd60*/  MUFU.EX2 R141, R141 ;  /* 0x0000008d008d7308 */ /* 0x000e220000000800 */
[----:B-1----:R-:W-:Y:S01]  /*bd70*/  FADD.FTZ R6, R137, R6 ;  /* 0x0000000689067221 */ /* 0x002fe20000010000 */
[----:B------:R-:W-:Y:S02]  /*bd80*/  FMNMX.FTZ R7, R123, R7, !PT ;  /* 0x000000077b077209 */ /* 0x000fe40007810000 */
[----:B------:R-:W-:Y:S02]  /*bd90*/  F2FP.BF16.F32.PACK_AB R4, R137, R136 ;  /* 0x000000888904723e */ /* 0x000fe400000010ff */
[----:B------:R-:W-:Y:S02]  /*bda0*/  FMNMX.FTZ R7, R126, R7, !PT ;  /* 0x000000077e077209 */ /* 0x000fe40007810000 */
[----:B------:R-:W-:Y:S01]  /*bdb0*/  MUFU.EX2 R129, R129 ;  /* 0x0000008100817308 */ /* 0x000fe20000000800 */
[----:B--2---:R-:W-:Y:S01]  /*bdc0*/  FADD.FTZ R6, R140, R6 ;  /* 0x000000068c067221 */ /* 0x004fe20000010000 */
[----:B------:R-:W-:-:S04]  /*bdd0*/  FMNMX.FTZ R7, R127, R7, !PT ;  /* 0x000000077f077209 */ /* 0x000fc80007810000 */
[----:B------:R-:W-:Y:S02]  /*bde0*/  FMNMX.FTZ R7, R114, R7, !PT ;  /* 0x0000000772077209 */ /* 0x000fe40007810000 */
[----:B------:R-:W-:Y:S01]  /*bdf0*/  MUFU.EX2 R133, R133 ;  /* 0x0000008500857308 */ /* 0x000fe20000000800 */
[----:B0-----:R-:W-:Y:S01]  /*be00*/  FADD.FTZ R9, R141, R6 ;  /* 0x000000068d097221 */ /* 0x001fe20000010000 */
        /* <DEDUP_REMOVED lines=14> */
[----:B------:R-:W-:Y:S02]  /*bef0*/  WARPGROUP.DEPBAR.LE gsb0, 0x0 ;  /* 0x00008000000079c5 */ /* 0x000fe40000010000 */
[----:B------:R-:W-:Y:S01]  /*bf00*/  WARPGROUP.ARRIVE ;  /* 0x00000000000079c5 */ /* 0x000fe20000000000 */
[----:B------:R-:W-:Y:S02]  /*bf10*/  FMNMX.FTZ R7, R102, R7, !PT ;  /* 0x0000000766077209 */ /* 0x000fe40007810000 */
[----:B------:R-:W-:Y:S02]  /*bf20*/  MUFU.EX2 R112, R112 ;  /* 0x0000007000707308 */ /* 0x000fe40000000800 */
        /* <DEDUP_REMOVED lines=32> */
[----:B------:R-:W-:Y:S01]  /*c130*/  MUFU.EX2 R88, R88 ;  /* 0x0000005800587308 */ /* 0x000fe20000000800 */
[----:B------:R-:W-:-:S02]  /*c140*/  WARPGROUP.DEPBAR.LE gsb0, 0x0 ;  /* 0x00008000000079c5 */ /* 0x000fc40000010000 */
[----:B------:R-:W-:-:S05]  /*c150*/  WARPGROUP.ARRIVE ;  /* 0x00000000000079c5 */ /* 0x000fca0000000000 */
[----:B------:R-:W-:Y:S01]  /*c160*/  MUFU.EX2 R89, R89 ;  /* 0x0000005900597308 */ /* 0x000fe20000000800 */
[----:B0-----:R-:W-:Y:S01]  /*c170*/  FMNMX.FTZ R12, R10, R12, !PT ;  /* 0x0000000c0a0c7209 */ /* 0x001fe20007810000 */
[----:B------:R-:W-:Y:S01]  /*c180*/  HGMMA.64x96x16.F32.BF16 R24, gdesc[UR32].tnspB, R24, gsb0 ;  /* 0x41600000201879f0 */ /* 0x000fe20008001818 */
[----:B------:R-:W-:-:S03]  /*c190*/  UIADD3 UR32, UR10, 0x780, URZ ;  /* 0x000007800a207890 */ /* 0x000fc6000fffe03f */
[C---:B------:R-:W-:Y:S01]  /*c1a0*/  FMUL.FTZ R7, R12.reuse, UR4 ;  /* 0x000000040c077c20 */ /* 0x040fe20008410000 */
[----:B------:R-:W-:Y:S01]  /*c1b0*/  UIADD3 UR34, UR11, 0x140, URZ ;  /* 0x000001400b227890 */ /* 0x000fe2000fffe03f */
[----:B------:R-:W-:Y:S01]  /*c1c0*/  FADD.FTZ R5, -R12, R5 ;  /* 0x000000050c057221 */ /* 0x000fe20000010100 */
        /* <DEDUP_REMOVED lines=43> */
[----:B------:R-:W-:Y:S08]  /*c480*/  MUFU.EX2 R10, R5 ;  /* 0x00000005000a7308 */ /* 0x000ff00000000800 */
[----:B------:R-:W0:Y:S08]  /*c490*/  MUFU.EX2 R5, R138 ;  /* 0x0000008a00057308 */ /* 0x000e300000000800 */
[----:B------:R-:W-:Y:S08]  /*c4a0*/  MUFU.EX2 R143, R143 ;  /* 0x0000008f008f7308 */ /* 0x000ff00000000800 */
[----:B------:R-:W-:Y:S01]  /*c4b0*/  MUFU.EX2 R131, R131 ;  /* 0x0000008300837308 */ /* 0x000fe20000000800 */
[----:B0-----:R-:W-:Y:S01]  /*c4c0*/  FFMA.FTZ R3, R10, R3, R5 ;  /* 0x000000030a037223 */ /* 0x001fe20000010005 */
[----:B------:R-:W-:-:S03]  /*c4d0*/  F2FP.BF16.F32.PACK_AB R5, R139, R5 ;  /* 0x000000058b05723e */ /* 0x000fc600000010ff */
[----:B------:R-:W-:-:S03]  /*c4e0*/  FADD.FTZ R3, R139, R3 ;  /* 0x000000038b037221 */ /* 0x000fc60000010000 */
        /* <DEDUP_REMOVED lines=90> */
[----:B-1----:R-:W-:Y:S01]  /*ca90*/  IMAD.U32 R14, RZ, RZ, UR6 ;  /* 0x00000006ff0e7e24 */ /* 0x002fe2000f8e00ff */
[----:B------:R-:W-:Y:S01]  /*caa0*/  UIADD3 UR6, UR7, -0x1, URZ ;  /* 0xffffffff07067890 */ /* 0x000fe2000fffe03f */
[----:B0-----:R-:W-:Y:S01]  /*cab0*/  FADD.FTZ R3, R7, R3 ;  /* 0x0000000307037221 */ /* 0x001fe20000010000 */
[----:B------:R-:W-:Y:S01]  /*cac0*/  F2FP.BF16.F32.PACK_AB R7, R143, R7 ;  /* 0x000000078f07723e */ /* 0x000fe200000010ff */
[----:B------:R-:W-:Y:S01]  /*cad0*/  FMUL.FTZ R69, R69, R8 ;  /* 0x0000000845457220 */ /* 0x000fe20000410000 */
[----:B------:R-:W-:Y:S01]  /*cae0*/  @!P1 LEA R14, R14, UR37, 0x3 ;  /* 0x000000250e0e9c11 */ /* 0x000fe2000f8e18ff */
[----:B------:R-:W-:Y:S01]  /*caf0*/  FADD.FTZ R3, R143, R3 ;  /* 0x000000038f037221 */ /* 0x000fe20000010000 */
[----:B------:R-:W-:Y:S01]  /*cb00*/  FMUL.FTZ R26, R26, R10 ;  /* 0x0000000a1a1a7220 */ /* 0x000fe20000410000 */
[----:B------:R-:W-:Y:S01]  /*cb10*/  UMOV UR7, UR6 ;  /* 0x0000000600077c82 */ /* 0x000fe20008000000 */
[----:B------:R-:W-:Y:S01]  /*cb20*/  UMOV UR6, UR36 ;  /* 0x0000002400067c82 */ /* 0x000fe20008000000 */
        /* <DEDUP_REMOVED lines=17> */
[----:B0-----:R0:W-:Y:S01]  /*cc40*/  MUFU.EX2 R14, R72 ;  /* 0x00000048000e7308 */ /* 0x0011e20000000800 */
        /* <DEDUP_REMOVED lines=8> */
[----:B-1----:R-:W1:Y:S01]  /*ccd0*/  MUFU.EX2 R4, R128 ;  /* 0x0000008000047308 */ /* 0x002e620000000800 */
[----:B0-----:R-:W-:Y:S01]  /*cce0*/  F2FP.BF16.F32.PACK_AB R72, R121, R120 ;  /* 0x000000787948723e */ /* 0x001fe200000010ff */
[-C--:B------:R-:W-:Y:S01]  /*ccf0*/  FMUL.FTZ R70, R70, R10.reuse ;  /* 0x0000000a46467220 */ /* 0x080fe20000410000 */
[----:B------:R-:W-:-:S05]  /*cd00*/  FMUL.FTZ R71, R71, R10 ;  /* 0x0000000a47477220 */ /* 0x000fca0000410000 */
[----:B------:R-:W0:Y:S08]  /*cd10*/  MUFU.EX2 R5, R130 ;  /* 0x0000008200057308 */ /* 0x000e300000000800 */
[----:B------:R-:W2:Y:S01]  /*cd20*/  MUFU.EX2 R6, R132 ;  /* 0x0000008400067308 */ /* 0x000ea20000000800 */
[----:B-1----:R-:W-:Y:S01]  /*cd30*/  FADD.FTZ R9, R4, R9 ;  /* 0x0000000904097221 */ /* 0x002fe20000010000 */
[----:B------:R-:W-:-:S03]  /*cd40*/  F2FP.BF16.F32.PACK_AB R4, R129, R4 ;  /* 0x000000048104723e */ /* 0x000fc600000010ff */
[----:B------:R-:W-:-:S03]  /*cd50*/  FADD.FTZ R9, R129, R9 ;  /* 0x0000000981097221 */ /* 0x000fc60000010000 */
[----:B------:R-:W1:Y:S01]  /*cd60*/  MUFU.EX2 R7, R134 ;  /* 0x0000008600077308 */ /* 0x000e620000000800 */
[----:B0-----:R-:W-:Y:S01]  /*cd70*/  FADD.FTZ R3, R5, R3 ;  /* 0x0000000305037221 */ /* 0x001fe20000010000 */
[----:B------:R-:W-:-:S03]  /*cd80*/  F2FP.BF16.F32.PACK_AB R5, R131, R5 ;  /* 0x000000058305723e */ /* 0x000fc600000010ff */
[----:B------:R-:W-:Y:S01]  /*cd90*/  FADD.FTZ R3, R131, R3 ;  /* 0x0000000383037221 */ /* 0x000fe20000010000 */
[----:B--2---:R-:W-:Y:S01]  /*cda0*/  FADD.FTZ R9, R6, R9 ;  /* 0x0000000906097221 */ /* 0x004fe20000010000 */
[----:B------:R-:W-:-:S03]  /*cdb0*/  F2FP.BF16.F32.PACK_AB R6, R133, R6 ;  /* 0x000000068506723e */ /* 0x000fc600000010ff */
[----:B------:R-:W-:Y:S01]  /*cdc0*/  FADD.FTZ R9, R133, R9 ;  /* 0x0000000985097221 */ /* 0x000fe20000010000 */
[----:B-1----:R-:W-:-:S03]  /*cdd0*/  FADD.FTZ R3, R7, R3 ;  /* 0x0000000307037221 */ /* 0x002fc60000010000 */
[----:B------:R-:W-:Y:S01]  /*cde0*/  FADD.FTZ R9, R120, R9 ;  /* 0x0000000978097221 */ /* 0x000fe20000010000 */
[C---:B------:R-:W-:Y:S01]  /*cdf0*/  F2FP.BF16.F32.PACK_AB R7, R135.reuse, R7 ;  /* 0x000000078707723e */ /* 0x040fe200000010ff */
[----:B------:R-:W-:Y:S02]  /*ce00*/  FADD.FTZ R3, R135, R3 ;  /* 0x0000000387037221 */ /* 0x000fe40000010000 */
[----:B------:R-:W-:Y:S02]  /*ce10*/  FADD.FTZ R9, R121, R9 ;  /* 0x0000000979097221 */ /* 0x000fe40000010000 */
[----:B------:R0:W-:Y:S01]  /*ce20*/  STSM.16.M88.4 [R2+0x25b00], R4 ;  /* 0x025b000402007844 */ /* 0x0001e20000000200 */
[----:B------:R-:W-:Y:S01]  /*ce30*/  FADD.FTZ R3, R73, R3 ;  /* 0x0000000349037221 */ /* 0x000fe20000010000 */
[----:B------:R-:W-:Y:S01]  /*ce40*/  FADD.FTZ R21, R74, R9 ;  /* 0x000000094a157221 */ /* 0x000fe20000010000 */
[C---:B------:R-:W-:Y:S02]  /*ce50*/  F2FP.BF16.F32.PACK_AB R73, R123.reuse, R73 ;  /* 0x000000497b49723e */ /* 0x040fe400000010ff */
[----:B------:R-:W-:Y:S01]  /*ce60*/  FADD.FTZ R9, R123, R3 ;  /* 0x000000037b097221 */ /* 0x000fe20000010000 */
[C---:B------:R-:W-:Y:S01]  /*ce70*/  FADD.FTZ R21, R125.reuse, R21 ;  /* 0x000000157d157221 */ /* 0x040fe20000010000 */
[----:B------:R-:W1:Y:S01]  /*ce80*/  MUFU.EX2 R3, R91 ;  /* 0x0000005b00037308 */ /* 0x000e620000000800 */
[----:B------:R-:W-:Y:S01]  /*ce90*/  F2FP.BF16.F32.PACK_AB R74, R125, R74 ;  /* 0x0000004a7d4a723e */ /* 0x000fe200000010ff */
[----:B------:R-:W-:Y:S01]  /*cea0*/  FADD.FTZ R9, R75, R9 ;  /* 0x000000094b097221 */ /* 0x000fe20000010000 */
[----:B------:R-:W-:Y:S01]  /*ceb0*/  FADD.FTZ R21, R112, R21 ;  /* 0x0000001570157221 */ /* 0x000fe20000010000 */
[----:B------:R-:W-:-:S02]  /*cec0*/  F2FP.BF16.F32.PACK_AB R112, R113, R112 ;  /* 0x000000707170723e */ /* 0x000fc400000010ff */
[----:B------:R-:W-:Y:S01]  /*ced0*/  FADD.FTZ R9, R127, R9 ;  /* 0x000000097f097221 */ /* 0x000fe20000010000 */
[----:B------:R-:W-:Y:S01]  /*cee0*/  FADD.FTZ R21, R113, R21 ;  /* 0x0000001571157221 */ /* 0x000fe20000010000 */
[----:B------:R2:W3:Y:S01]  /*cef0*/  MUFU.EX2 R91, R94 ;  /* 0x0000005e005b7308 */ /* 0x0004e20000000800 */
[----:B------:R-:W-:Y:S01]  /*cf00*/  F2FP.BF16.F32.PACK_AB R113, R18, R114 ;  /* 0x000000721271723e */ /* 0x000fe200000010ff */
[----:B------:R-:W-:Y:S01]  /*cf10*/  FADD.FTZ R9, R114, R9 ;  /* 0x0000000972097221 */ /* 0x000fe20000010000 */
[----:B------:R-:W-:Y:S01]  /*cf20*/  FADD.FTZ R21, R116, R21 ;  /* 0x0000001574157221 */ /* 0x000fe20000010000 */
[----:B------:R-:W-:Y:S02]  /*cf30*/  F2FP.BF16.F32.PACK_AB R75, R127, R75 ;  /* 0x0000004b7f4b723e */ /* 0x000fe400000010ff */
[----:B------:R-:W-:Y:S01]  /*cf40*/  FADD.FTZ R9, R18, R9 ;  /* 0x0000000912097221 */ /* 0x000fe20000010000 */
[C---:B------:R-:W-:Y:S01]  /*cf50*/  FADD.FTZ R21, R117.reuse, R21 ;  /* 0x0000001575157221 */ /* 0x040fe20000010000 */
[----:B------:R-:W-:Y:S01]  /*cf60*/  F2FP.BF16.F32.PACK_AB R114, R117, R116 ;  /* 0x000000747572723e */ /* 0x000fe200000010ff */
[----:B------:R4:W-:Y:S01]  /*cf70*/  STSM.16.M88.4 [R2+0x27300], R72 ;  /* 0x0273004802007844 */ /* 0x0009e20000000200 */
[----:B------:R-:W-:Y:S01]  /*cf80*/  FADD.FTZ R9, R115, R9 ;  /* 0x0000000973097221 */ /* 0x000fe20000010000 */
[----:B------:R-:W-:Y:S01]  /*cf90*/  FADD.FTZ R21, R104, R21 ;  /* 0x0000001568157221 */ /* 0x000fe20000010000 */
[----:B------:R-:W-:-:S02]  /*cfa0*/  F2FP.BF16.F32.PACK_AB R104, R105, R104 ;  /* 0x000000686968723e */ /* 0x000fc400000010ff */
[----:B------:R-:W-:Y:S01]  /*cfb0*/  FADD.FTZ R9, R119, R9 ;  /* 0x0000000977097221 */ /* 0x000fe20000010000 */
[----:B------:R-:W-:Y:S01]  /*cfc0*/  FADD.FTZ R21, R105, R21 ;  /* 0x0000001569157221 */ /* 0x000fe20000010000 */
[----:B------:R-:W-:Y:S02]  /*cfd0*/  F2FP.BF16.F32.PACK_AB R115, R119, R115 ;  /* 0x000000737773723e */ /* 0x000fe400000010ff */
[----:B------:R-:W-:Y:S01]  /*cfe0*/  FADD.FTZ R9, R106, R9 ;  /* 0x000000096a097221 */ /* 0x000fe20000010000 */
[----:B--2---:R-:W-:Y:S01]  /*cff0*/  FADD.FTZ R94, R108, R21 ;  /* 0x000000156c5e7221 */ /* 0x004fe20000010000 */
[C---:B------:R-:W-:Y:S01]  /*d000*/  F2FP.BF16.F32.PACK_AB R105, R20.reuse, R106 ;  /* 0x0000006a1469723e */ /* 0x040fe200000010ff */
[----:B------:R2:W-:Y:S01]  /*d010*/  STSM.16.M88.4 [R2+0x28b00], R112 ;  /* 0x028b007002007844 */ /* 0x0005e20000000200 */
        /* <DEDUP_REMOVED lines=8> */
[----:B------:R-:W-:Y:S02]  /*d0a0*/  F2FP.BF16.F32.PACK_AB R107, R111, R107 ;  /* 0x0000006b6f6b723e */ /* 0x000fe400000010ff */
[----:B0-----:R-:W-:Y:S01]  /*d0b0*/  FADD.FTZ R4, R98, R9 ;  /* 0x0000000962047221 */ /* 0x001fe20000010000 */
[----:B------:R-:W-:Y:S01]  /*d0c0*/  FADD.FTZ R6, R100, R21 ;  /* 0x0000001564067221 */ /* 0x000fe20000010000 */
        /* <DEDUP_REMOVED lines=13> */
[C---:B-1----:R-:W-:Y:S01]  /*d1a0*/  F2FP.BF16.F32.PACK_AB R89, R3.reuse, R90 ;  /* 0x0000005a0359723e */ /* 0x042fe200000010ff */
[----:B------:R2:W-:Y:S01]  /*d1b0*/  STSM.16.M88.4 [R2+0x2bb00], R96 ;  /* 0x02bb006002007844 */ /* 0x0005e20000000200 */
[----:B------:R-:W-:Y:S01]  /*d1c0*/  FADD.FTZ R6, R3, R4 ;  /* 0x0000000403067221 */ /* 0x000fe20000010000 */
[C---:B------:R-:W-:Y:S01]  /*d1d0*/  FADD.FTZ R5, R93.reuse, R18 ;  /* 0x000000125d057221 */ /* 0x040fe20000010000 */
[----:B------:R-:W0:Y:S01]  /*d1e0*/  MUFU.EX2 R4, R13 ;  /* 0x0000000d00047308 */ /* 0x000e220000000800 */
[----:B------:R-:W-:Y:S01]  /*d1f0*/  F2FP.BF16.F32.PACK_AB R90, R93, R92 ;  /* 0x0000005c5d5a723e */ /* 0x000fe200000010ff */
[----:B---3--:R-:W-:Y:S01]  /*d200*/  FADD.FTZ R6, R91, R6 ;  /* 0x000000065b067221 */ /* 0x008fe20000010000 */
[----:B------:R-:W-:Y:S01]  /*d210*/  FADD.FTZ R18, R80, R5 ;  /* 0x0000000550127221 */ /* 0x000fe20000010000 */
[----:B------:R-:W-:-:S02]  /*d220*/  F2FP.BF16.F32.PACK_AB R80, R81, R80 ;  /* 0x000000505150723e */ /* 0x000fc400000010ff */
[----:B------:R-:W-:Y:S01]  /*d230*/  FADD.FTZ R5, R95, R6 ;  /* 0x000000065f057221 */ /* 0x000fe20000010000 */
[----:B------:R-:W-:Y:S01]  /*d240*/  FADD.FTZ R7, R81, R18 ;  /* 0x0000001251077221 */ /* 0x000fe20000010000 */
[----:B------:R-:W-:Y:S02]  /*d250*/  F2FP.BF16.F32.PACK_AB R91, R95, R91 ;  /* 0x0000005b5f5b723e */ /* 0x000fe400000010ff */
[----:B------:R-:W-:Y:S01]  /*d260*/  FADD.FTZ R6, R82, R5 ;  /* 0x0000000552067221 */ /* 0x000fe20000010000 */
[----:B------:R-:W-:Y:S01]  /*d270*/  F2FP.BF16.F32.PACK_AB R81, R83, R82 ;  /* 0x000000525351723e */ /* 0x000fe200000010ff */
[----:B------:R-:W-:Y:S01]  /*d280*/  FADD.FTZ R18, R84, R7 ;  /* 0x0000000754127221 */ /* 0x000fe20000010000 */
[----:B------:R-:W-:Y:S01]  /*d290*/  F2FP.BF16.F32.PACK_AB R82, R85, R84 ;  /* 0x000000545552723e */ /* 0x000fe200000010ff */
[----:B------:R-:W-:Y:S01]  /*d2a0*/  FADD.FTZ R3, R83, R6 ;  /* 0x0000000653037221 */ /* 0x000fe20000010000 */
[----:B------:R-:W-:Y:S01]  /*d2b0*/  F2FP.BF16.F32.PACK_AB R83, R87, R86 ;  /* 0x000000565753723e */ /* 0x000fe200000010ff */
[----:B------:R2:W-:Y:S01]  /*d2c0*/  STSM.16.M88.4 [R2+0x2d300], R88 ;  /* 0x02d3005802007844 */ /* 0x0005e20000000200 */
[----:B----4-:R-:W-:Y:S01]  /*d2d0*/  F2FP.BF16.F32.PACK_AB R72, R15, R14 ;  /* 0x0000000e0f48723e */ /* 0x010fe200000010ff */
[----:B------:R-:W-:Y:S01]  /*d2e0*/  FADD.FTZ R6, R86, R3 ;  /* 0x0000000356067221 */ /* 0x000fe20000010000 */
[----:B0-----:R-:W-:Y:S01]  /*d2f0*/  F2FP.BF16.F32.PACK_AB R73, R4, R11 ;  /* 0x0000000b0449723e */ /* 0x001fe200000010ff */
[----:B------:R2:W-:Y:S01]  /*d300*/  STSM.16.M88.4 [R2+0x2eb00], R80 ;  /* 0x02eb005002007844 */ /* 0x0005e20000000200 */
[----:B------:R-:W-:Y:S01]  /*d310*/  F2FP.BF16.F32.PACK_AB R74, R77, R76 ;  /* 0x0000004c4d4a723e */ /* 0x000fe200000010ff */
[----:B------:R-:W-:Y:S01]  /*d320*/  FADD.FTZ R5, R85, R18 ;  /* 0x0000001255057221 */ /* 0x000fe20000010000 */
[----:B------:R-:W-:Y:S01]  /*d330*/  F2FP.BF16.F32.PACK_AB R75, R79, R78 ;  /* 0x0000004e4f4b723e */ /* 0x000fe200000010ff */
[----:B------:R-:W-:-:S02]  /*d340*/  FADD.FTZ R6, R87, R6 ;  /* 0x0000000657067221 */ /* 0x000fc40000010000 */
[----:B------:R-:W-:Y:S02]  /*d350*/  FADD.FTZ R18, R14, R5 ;  /* 0x000000050e127221 */ /* 0x000fe40000010000 */
[----:B------:R2:W-:Y:S01]  /*d360*/  STSM.16.M88.4 [R2+0x30300], R72 ;  /* 0x0303004802007844 */ /* 0x0005e20000000200 */
[----:B------:R-:W-:Y:S01]  /*d370*/  FADD.FTZ R3, R11, R6 ;  /* 0x000000060b037221 */ /* 0x000fe20000010000 */
[----:B------:R-:W-:Y:S01]  /*d380*/  FADD.FTZ R5, R15, R18 ;  /* 0x000000120f057221 */ /* 0x000fe20000010000 */
[----:B------:R-:W-:Y:S01]  /*d390*/  @!PT LDS RZ, [RZ] ;  /* 0x00000000fffff984 */ /* 0x000fe20000000800 */
[----:B------:R-:W-:Y:S01]  /*d3a0*/  @!PT LDS RZ, [RZ] ;  /* 0x00000000fffff984 */ /* 0x000fe20000000800 */
[----:B------:R-:W-:Y:S01]  /*d3b0*/  @!PT LDS RZ, [RZ] ;  /* 0x00000000fffff984 */ /* 0x000fe20000000800 */
[----:B------:R-:W-:Y:S01]  /*d3c0*/  @!PT LDS RZ, [RZ] ;  /* 0x00000000fffff984 */ /* 0x000fe20000000800 */
[----:B------:R0:W-:Y:S06]  /*d3d0*/  MEMBAR.ALL.CTA ;  /* 0x0000000000007992 */ /* 0x0001ec0000008000 */
[----:B0-----:R-:W0:Y:S01]  /*d3e0*/  FENCE.VIEW.ASYNC.S ;  /* 0x00000000000073c6 */ /* 0x001e220000000000 */
[----:B------:R-:W-:Y:S01]  /*d3f0*/  FADD.FTZ R3, R4, R3 ;  /* 0x0000000304037221 */ /* 0x000fe20000010000 */
[----:B------:R-:W-:Y:S01]  /*d400*/  FADD.FTZ R6, R76, R5 ;  /* 0x000000054c067221 */ /* 0x000fe20000010000 */
[----:B------:R-:W-:-:S02]  /*d410*/  IMAD.MOV.U32 R5, RZ, RZ, R12 ;  /* 0x000000ffff057224 */ /* 0x000fc400078e000c */
[----:B------:R-:W-:Y:S01]  /*d420*/  FADD.FTZ R3, R78, R3 ;  /* 0x000000034e037221 */ /* 0x000fe20000010000 */
[----:B------:R-:W-:Y:S01]  /*d430*/  FADD.FTZ R4, R77, R6 ;  /* 0x000000064d047221 */ /* 0x000fe20000010000 */
[----:B------:R-:W-:Y:S02]  /*d440*/  IMAD.MOV.U32 R6, RZ, RZ, R0 ;  /* 0x000000ffff067224 */ /* 0x000fe400078e0000 */
[----:B------:R-:W-:Y:S01]  /*d450*/  FADD.FTZ R3, R79, R3 ;  /* 0x000000034f037221 */ /* 0x000fe20000010000 */
[----:B0-----:R-:W-:Y:S01]  /*d460*/  NOP ;  /* 0x0000000000007918 */ /* 0x001fe20000000000 */
[----:B--2---:R-:W-:Y:S05]  /*d470*/  @P2 BRA `(.L_x_11467) ;  /* 0xffffffc8002c2947 */ /* 0x004fea000383ffff */
.L_x_11458:
[----:B------:R-:W-:Y:S06]  /*d480*/  BAR.ARV 0x8, 0x200 ;  /* 0x0208000000007b1d */ /* 0x000fec0000002000 */
[----:B------:R-:W-:Y:S05]  /*d490*/  @!P0 BRA `(.L_x_11468) ;  /* 0x0000000000048947 */ /* 0x000fea0003800000 */
[----:B------:R-:W-:Y:S01]  /*d4a0*/  BPT.TRAP 0x1 ;  /* 0x000000040000795c */ /* 0x000fe20000300000 */
.L_x_11468:
[----:B------:R-:W-:Y:S01]  /*d4b0*/  ULEA UR6, UR36, UR37, 0x3 ;  /* 0x0000002524067291 */ /* 0x000fe2000f8e183f */
[----:B------:R-:W-:-:S05]  /*d4c0*/  IMAD.U32 R5, RZ, RZ, UR38 ;  /* 0x00000026ff057e24 */ /* 0x000fca000f8e00ff */
[----:B------:R-:W-:-:S04]  /*d4d0*/  SHF.L.U32 R5, R5, 0x1f, RZ ;  /* 0x0000001f05057819 */ /* 0x000fc800000006ff */
[----:B------:R0:W1:Y:S01]  /*d4e0*/  SYNCS.PHASECHK.TRANS64.TRYWAIT P2, [UR6+0x31c50], R5 ;  /* 0x031c5005ff0075a7 */ /* 0x0000620008040146 */
[----:B------:R-:W-:Y:S05]  /*d4f0*/  @!P0 BRA `(.L_x_11469) ;  /* 0x0000000000048947 */ /* 0x000fea0003800000 */
[----:B------:R-:W-:Y:S01]  /*d500*/  BPT.TRAP 0x1 ;  /* 0x000000040000795c */ /* 0x000fe20000300000 */
.L_x_11469:
[----:B-1----:R-:W-:Y:S05]  /*d510*/  @P2 BRA `(.L_x_11470) ;  /* 0x0000000000082947 */ /* 0x002fea0003800000 */
[----:B------:R-:W1:Y:S02]  /*d520*/  SYNCS.PHASECHK.TRANS64.TRYWAIT P0, [UR6+0x31c50], R5 ;  /* 0x031c5005ff0075a7 */ /* 0x000e640008000146 */
[----:B-1----:R-:W-:Y:S05]  /*d530*/  @!P0 BRA `(.L_x_11471) ;  /* 0x000000a800648947 */ /* 0x002fea0003800000 */
.L_x_11470:
[----:B------:R-:W-:Y:S01]  /*d540*/  UIADD3 UR37, UR37, 0x200, URZ ;  /* 0x0000020025257890 */ /* 0x000fe2000fffe03f */
[----:B-1----:R-:W2:Y:S01]  /*d550*/  LDL.LU R6, [R1+0x18] ;  /* 0x0000180001067983 */ /* 0x002ea20000300800 */
[----:B------:R-:W-:Y:S01]  /*d560*/  ULOP3.LUT UR60, UR60, 0x10000, URZ, 0xfc, !UPT ;  /* 0x000100003c3c7892 */ /* 0x000fe2000f8efc3f */
[----:B------:R-:W-:Y:S01]  /*d570*/  WARPGROUP.ARRIVE ;  /* 0x00000000000079c5 */ /* 0x000fe20000000000 */
[----:B------:R-:W-:Y:S01]  /*d580*/  USHF.R.U32.HI UR37, URZ, 0x4, UR37 ;  /* 0x000000043f257899 */ /* 0x000fe20008011625 */
[----:B0-----:R-:W0:Y:S01]  /*d590*/  SHFL.BFLY PT, R5, R4, 0x2, 0x1f ;  /* 0x0c401f0004057f89 */ /* 0x001e2200000e0000 */
[----:B------:R-:W-:Y:S01]  /*d5a0*/  UMOV UR9, 0xc0000010 ;  /* 0xc000001000097882 */ /* 0x000fe20000000000 */
[----:B------:R-:W-:Y:S01]  /*d5b0*/  UMOV UR11, 0x80000020 ;  /* 0x80000020000b7882 */ /* 0x000fe20000000000 */
[----:B------:R-:W-:Y:S01]  /*d5c0*/  ULOP3.LUT UR37, UR37, 0x3fff, URZ, 0xc0, !UPT ;  /* 0x00003fff25257892 */ /* 0x000fe2000f8ec03f */
[----:B------:R-:W-:Y:S01]  /*d5d0*/  IMAD.U32 R13, RZ, RZ, UR4 ;  /* 0x00000004ff0d7e24 */ /* 0x000fe2000f8e00ff */
        /* <DEDUP_REMOVED lines=10> */
[----:B0-----:R-:W-:Y:S01]  /*d680*/  FADD.FTZ R5, R5, R4 ;  /* 0x0000000405057221 */ /* 0x001fe20000010000 */
[----:B------:R-:W-:Y:S01]  /*d690*/  UMOV UR9, 0xc0000010 ;  /* 0xc000001000097882 */ /* 0x000fe20000000000 */
[----:B------:R-:W-:Y:S01]  /*d6a0*/  UMOV UR11, 0x80000020 ;  /* 0x80000020000b7882 */ /* 0x000fe20000000000 */
[----:B------:R-:W-:Y:S01]  /*d6b0*/  IMAD.MOV.U32 R4, RZ, RZ, RZ ;  /* 0x000000ffff047224 */ /* 0x000fe200078e00ff */
[----:B------:R-:W-:Y:S01]  /*d6c0*/  USEL UR36, UR36, URZ, UP0 ;  /* 0x0000003f24247287 */ /* 0x000fe20008000000 */
        /* <DEDUP_REMOVED lines=18> */
[----:B------:R-:W-:Y:S01]  /*d7f0*/  IMAD.MOV.U32 R3, RZ, RZ, -0x800000 ;  /* 0xff800000ff037424 */ /* 0x000fe200078e00ff */
[----:B------:R-:W0:Y:S04]  /*d800*/  SHFL.BFLY PT, R6, R5, 0x1, 0x1f ;  /* 0x0c201f0005067f89 */ /* 0x000e2800000e0000 */
[----:B---3--:R-:W1:Y:S01]  /*d810*/  SHFL.BFLY PT, R8, R7, 0x1, 0x1f ;  /* 0x0c201f0007087f89 */ /* 0x008e6200000e0000 */
[----:B------:R-:W-:-:S02]  /*d820*/  WARPGROUP.DEPBAR.LE gsb0, 0x0 ;  /* 0x00008000000079c5 */ /* 0x000fc40000010000 */
[----:B------:R-:W-:Y:S01]  /*d830*/  WARPGROUP.ARRIVE ;  /* 0x00000000000079c5 */ /* 0x000fe20000000000 */
[----:B0-----:R-:W-:Y:S01]  /*d840*/  FADD.FTZ R10, R5, R6 ;  /* 0x00000006050a7221 */ /* 0x001fe20000010000 */
[----:B------:R-:W-:Y:S01]  /*d850*/  IMAD.U32 R5, RZ, RZ, UR4 ;  /* 0x00000004ff057e24 */ /* 0x000fe2000f8e00ff */
[----:B------:R-:W-:-:S03]  /*d860*/  USEL UR4, URZ, 0x1, UP0 ;  /* 0x000000013f047887 */ /* 0x000fc60008000000 */
[----:B------:R-:W-:Y:S01]  /*d870*/  HGMMA.64x96x16.F32.BF16 R24, gdesc[UR8].tnspB, R24, gsb0 ;  /* 0x41600000081879f0 */ /* 0x000fe20008001818 */
[----:B------:R-:W-:Y:S01]  /*d880*/  UIADD3 UR8, UR60, 0x600, URZ ;  /* 0x000006003c087890 */ /* 0x000fe2000fffe03f */
[----:B------:R-:W-:Y:S01]  /*d890*/  FSETP.NE.FTZ.AND P0, PT, R10, RZ, PT ;  /* 0x000000ff0a00720b */ /* 0x000fe20003f15000 */
[----:B------:R-:W-:Y:S01]  /*d8a0*/  UIADD3 UR10, UR5, 0x100, URZ ;  /* 0x00000100050a7890 */ /* 0x000fe2000fffe03f */
[----:B-1----:R-:W-:Y:S01]  /*d8b0*/  FADD.FTZ R11, R7, R8 ;  /* 0x00000008070b7221 */ /* 0x002fe20000010000 */
[----:B------:R-:W-:Y:S01]  /*d8c0*/  UMOV UR9, 0xc0000010 ;  /* 0xc000001000097882 */ /* 0x000fe20000000000 */
[----:B------:R-:W-:Y:S01]  /*d8d0*/  UMOV UR11, 0x80000020 ;  /* 0x80000020000b7882 */ /* 0x000fe20000000000 */
[----:B------:R-:W-:Y:S01]  /*d8e0*/  IMAD.U32 R7, RZ, RZ, UR6 ;  /* 0x00000006ff077e24 */ /* 0x000fe2000f8e00ff */
[----:B------:R-:W-:Y:S01]  /*d8f0*/  ULOP3.LUT UR38, UR38, UR4, URZ, 0x3c, !UPT ;  /* 0x0000000426267292 */ /* 0x000fe2000f8e3c3f */
[----:B------:R-:W-:Y:S01]  /*d900*/  FSETP.NE.FTZ.AND P2, PT, R11, RZ, PT ;  /* 0x000000ff0b00720b */ /* 0x000fe20003f55000 */
[----:B------:R-:W-:-:S02]  /*d910*/  IMAD.MOV.U32 R8, RZ, RZ, RZ ;  /* 0x000000ffff087224 */ /* 0x000fc400078e00ff */
[----:B------:R-:W-:-:S03]  /*d920*/  @!P1 VIADD R7, R7, 0x31c60 ;  /* 0x00031c6007079836 */ /* 0x000fc60000000000 */
[----:B------:R-:W0:Y:S01]  /*d930*/  @P0 MUFU.LG2 R6, R10 ;  /* 0x0000000a00060308 */ /* 0x000e220000000c00 */
[----:B------:R-:W-:Y:S01]  /*d940*/  @P0 FMUL.FTZ R5, R5, 0.69314718246459960938 ;  /* 0x3f31721805050820 */ /* 0x000fe20000410000 */
[----:B------:R-:W-:-:S06]  /*d950*/  @!P1 PRMT R7, RZ, 0x654, R7 ;  /* 0x00000654ff079816 */ /* 0x000fcc0000000007 */
        /* <DEDUP_REMOVED lines=92> */
.L_x_11441:
[----:B------:R-:W0:Y:S08]  /*df20*/  S2UR UR4, SR_CgaCtaId ;  /* 0x00000000000479c3 */ /* 0x000e300000008800 */
[----:B------:R-:W-:Y:S06]  /*df30*/  BAR.SYNC.DEFER_BLOCKING 0x5, 0x200 ;  /* 0x0148000000007b1d */ /* 0x000fec0000010000 */
[----:B------:R-:W-:Y:S01]  /*df40*/  UMOV UR37, 0x400 ;  /* 0x0000040000257882 */ /* 0x000fe20000000000 */
[----:B------:R-:W-:Y:S01]  /*df50*/  BSSY B0, `(.L_x_11472) ;  /* 0x00002c6000007945 */ /* 0x000fe20003800000 */
[----:B0-----:R-:W-:-:S09]  /*df60*/  ULEA UR37, UR4, UR37, 0x18 ;  /* 0x0000002504257291 */ /* 0x001fd2000f8ec03f */
[----:B------:R-:W0:Y:S02]  /*df70*/  LDS.128 R4, [UR37+0x31cd0] ;  /* 0x031cd025ff047984 */ /* 0x000e240008000c00 */
[----:B0-----:R-:W-:Y:S02]  /*df80*/  R2UR UR5, R5 ;  /* 0x00000000050572ca */ /* 0x001fe400000e0000 */
[----:B------:R-:W-:Y:S01]  /*df90*/  R2UR UR6, R6 ;  /* 0x00000000060672ca */ /* 0x000fe200000e0000 */
[----:B------:R-:W-:Y:S06]  /*dfa0*/  BAR.ARV 0x4, 0x200 ;  /* 0x0108000000007b1d */ /* 0x000fec0000002000 */
[----:B------:R-:W-:Y:S08]  /*dfb0*/  @P0 BRA `(.L_x_11473) ;  /* 0x0000001c00d40947 */ /* 0x000ff00003800000 */
[----:B------:R-:W2:Y:S01]  /*dfc0*/  LDL.LU R8, [R1+0x10] ;  /* 0x0000100001087983 */ /* 0x000ea20000300800 */
[----:B------:R-:W0:Y:S01]  /*dfd0*/  S2UR UR4, SR_SWINHI ;  /* 0x00000000000479c3 */ /* 0x000e220000002f00 */
[----:B------:R-:W-:Y:S01]  /*dfe0*/  F2FP.BF16.F32.PACK_AB R10, R73, R72 ;  /* 0x00000048490a723e */ /* 0x000fe200000010ff */
[----:B------:R-:W-:Y:S01]  /*dff0*/  ULDC.64 UR10, c[0x0][0xc00] ;  /* 0x00030000000a7ab9 */ /* 0x000fe20000000a00 */
[----:B------:R-:W3:Y:S01]  /*e000*/  LDL R0, [R1+0x40] ;  /* 0x0000400001007983 */ /* 0x000ee20000100800 */
[----:B------:R-:W-:Y:S02]  /*e010*/  F2FP.BF16.F32.PACK_AB R30, R69, R68 ;  /* 0x00000044451e723e */ /* 0x000fe400000010ff */
[----:B------:R-:W-:Y:S01]  /*e020*/  R2UR UR7, R149 ;  /* 0x00000000950772ca */ /* 0x000fe200000e0000 */
[----:B------:R-:W4:Y:S01]  /*e030*/  LDL R82, [R1+0x4] ;  /* 0x0000040001527983 */ /* 0x000f220000100800 */
[----:B------:R-:W-:Y:S01]  /*e040*/  ULDC.64 UR16, c[0x0][0x208] ;  /* 0x0000820000107ab9 */ /* 0x000fe20000000a00 */
[----:B------:R-:W-:-:S02]  /*e050*/  R2UR UR15, R146 ;  /* 0x00000000920f72ca */ /* 0x000fc400000e0000 */
[----:B------:R-:W-:Y:S02]  /*e060*/  R2UR UR13, R22 ;  /* 0x00000000160d72ca */ /* 0x000fe400000e0000 */
[----:B------:R-:W-:Y:S01]  /*e070*/  R2UR UR14, R148 ;  /* 0x00000000940e72ca */ /* 0x000fe200000e0000 */
        /* <DEDUP_REMOVED lines=8> */
[----:B--2---:R-:W-:Y:S01]  /*e100*/  R2UR UR12, R8 ;  /* 0x00000000080c72ca */ /* 0x004fe200000e0000 */
[----:B---3--:R-:W-:-:S04]  /*e110*/  IMAD.WIDE R8, R0, 0x2, R4 ;  /* 0x0000000200087825 */ /* 0x008fc800078e0204 */
[----:B------:R-:W-:Y:S01]  /*e120*/  UMOV UR18, 0x9b8 ;  /* 0x000009b800127882 */ /* 0x000fe20000000000 */
[----:B----4-:R-:W-:Y:S02]  /*e130*/  R2UR UR19, R82 ;  /* 0x00000000521372ca */ /* 0x010fe400000e0000 */
[C---:B------:R-:W-:Y:S02]  /*e140*/  IADD3 R31, P3, R8.reuse, 0x3000, RZ ;  /* 0x00003000081f7810 */ /* 0x040fe40007f7e0ff */
[C---:B------:R-:W-:Y:S02]  /*e150*/  IADD3 R79, P2, R8.reuse, 0x3020, RZ ;  /* 0x00003020084f7810 */ /* 0x040fe40007f5e0ff */
[----:B------:R-:W-:Y:S01]  /*e160*/  LOP3.LUT R6, R31, 0x180, RZ, 0xc0, !PT ;  /* 0x000001801f067812 */ /* 0x000fe200078ec0ff */
[--C-:B------:R-:W-:Y:S01]  /*e170*/  IMAD.X R27, RZ, RZ, R9.reuse, P3 ;  /* 0x000000ffff1b7224 */ /* 0x100fe200018e0609 */
[----:B------:R-:W-:Y:S01]  /*e180*/  IADD3 R23, P4, R8, 0x20, RZ ;  /* 0x0000002008177810 */ /* 0x000fe20007f9e0ff */
[----:B------:R-:W-:Y:S01]  /*e190*/  IMAD.X R25, RZ, RZ, R9, P2 ;  /* 0x000000ffff197224 */ /* 0x000fe200010e0609 */
[----:B------:R-:W-:-:S02]  /*e1a0*/  SHF.R.U64 R6, R6, 0x3, RZ ;  /* 0x0000000306067819 */ /* 0x000fc400000012ff */
[----:B------:R-:W-:Y:S01]  /*e1b0*/  LOP3.LUT R11, R8, 0x180, RZ, 0xc0, !PT ;  /* 0x00000180080b7812 */ /* 0x000fe200078ec0ff */
[--C-:B------:R-:W-:Y:S01]  /*e1c0*/  IMAD.X R29, RZ, RZ, R9.reuse, P4 ;  /* 0x000000ffff1d7224 */ /* 0x100fe200020e0609 */
[----:B------:R-:W-:Y:S02]  /*e1d0*/  LOP3.LUT R26, R6, R31, RZ, 0x3c, !PT ;  /* 0x0000001f061a7212 */ /* 0x000fe400078e3cff */
[----:B------:R-:W-:Y:S02]  /*e1e0*/  LOP3.LUT R6, R79, 0x180, RZ, 0xc0, !PT ;  /* 0x000001804f067812 */ /* 0x000fe400078ec0ff */
[C---:B------:R-:W-:Y:S02]  /*e1f0*/  IADD3 R81, P1, R8.reuse, 0x6000, RZ ;  /* 0x0000600008517810 */ /* 0x040fe40007f3e0ff */
[----:B------:R-:W-:Y:S02]  /*e200*/  IADD3 R83, P0, R8, 0x6020, RZ ;  /* 0x0000602008537810 */ /* 0x000fe40007f1e0ff */
[----:B------:R-:W-:Y:S01]  /*e210*/  LOP3.LUT R0, R23, 0x180, RZ, 0xc0, !PT ;  /* 0x0000018017007812 */ /* 0x000fe200078ec0ff */
[--C-:B------:R-:W-:Y:S01]  /*e220*/  IMAD.X R13, RZ, RZ, R9.reuse, P1 ;  /* 0x000000ffff0d7224 */ /* 0x100fe200008e0609 */
[----:B------:R-:W-:Y:S01]  /*e230*/  SHF.R.U64 R11, R11, 0x3, RZ ;  /* 0x000000030b0b7819 */ /* 0x000fe200000012ff */
[----:B------:R-:W-:Y:S01]  /*e240*/  IMAD.X R15, RZ, RZ, R9, P0 ;  /* 0x000000ffff0f7224 */ /* 0x000fe200000e0609 */
[----:B------:R-:W-:-:S02]  /*e250*/  SHF.R.U64 R6, R6, 0x3, RZ ;  /* 0x0000000306067819 */ /* 0x000fc400000012ff */
[----:B------:R-:W-:Y:S02]  /*e260*/  SHF.R.U64 R0, R0, 0x3, RZ ;  /* 0x0000000300007819 */ /* 0x000fe400000012ff */
[----:B------:R-:W-:Y:S02]  /*e270*/  LOP3.LUT R12, R81, 0x180, RZ, 0xc0, !PT ;  /* 0x00000180510c7812 */ /* 0x000fe400078ec0ff */
[----:B------:R-:W-:Y:S02]  /*e280*/  LOP3.LUT R14, R83, 0x180, RZ, 0xc0, !PT ;  /* 0x00000180530e7812 */ /* 0x000fe400078ec0ff */
[----:B------:R-:W-:Y:S02]  /*e290*/  LOP3.LUT R8, R11, R8, RZ, 0x3c, !PT ;  /* 0x000000080b087212 */ /* 0x000fe400078e3cff */
[----:B------:R-:W-:Y:S01]  /*e2a0*/  LOP3.LUT R24, R6, R79, RZ, 0x3c, !PT ;  /* 0x0000004f06187212 */ /* 0x000fe200078e3cff */
[----:B------:R-:W-:Y:S01]  /*e2b0*/  IMAD.U32 R79, RZ, RZ, UR9 ;  /* 0x00000009ff4f7e24 */ /* 0x000fe2000f8e00ff */
[----:B------:R-:W-:Y:S01]  /*e2c0*/  LOP3.LUT R28, R0, R23, RZ, 0x3c, !PT ;  /* 0x00000017001c7212 */ /* 0x000fe200078e3cff */
[----:B------:R-:W-:Y:S01]  /*e2d0*/  ULDC.64 UR8, c[0x0][0xc08] ;  /* 0x0003020000087ab9 */ /* 0x000fe20000000a00 */
[----:B------:R-:W-:-:S02]  /*e2e0*/  SHF.R.U64 R12, R12, 0x3, RZ ;  /* 0x000000030c0c7819 */ /* 0x000fc400000012ff */
[----:B------:R-:W-:Y:S02]  /*e2f0*/  SHF.R.U64 R14, R14, 0x3, RZ ;  /* 0x000000030e0e7819 */ /* 0x000fe400000012ff */
[----:B------:R-:W-:Y:S02]  /*e300*/  MOV R0, R8 ;  /* 0x0000000800007202 */ /* 0x000fe40000000f00 */
        /* <DEDUP_REMOVED lines=20> */
[----:B------:R-:W-:Y:S02]  /*e450*/  F2FP.BF16.F32.PACK_AB R12, R49, R48 ;  /* 0x00000030310c723e */ /* 0x000fe400000010ff */
[----:B------:R-:W-:Y:S01]  /*e460*/  F2FP.BF16.F32.PACK_AB R13, R51, R50 ;  /* 0x00000032330d723e */ /* 0x000fe200000010ff */
[----:B------:R-:W-:Y:S01]  /*e470*/  STSM.16.M88.4 [R80], R8 ;  /* 0x0000000850007844 */ /* 0x000fe20000000200 */
[----:B------:R-:W-:Y:S02]  /*e480*/  F2FP.BF16.F32.PACK_AB R14, R53, R52 ;  /* 0x00000034350e723e */ /* 0x000fe400000010ff */
[----:B------:R-:W-:-:S02]  /*e490*/  F2FP.BF16.F32.PACK_AB R15, R55, R54 ;  /* 0x00000036370f723e */ /* 0x000fc400000010ff */
[----:B-1----:R-:W-:Y:S02]  /*e4a0*/  F2FP.BF16.F32.PACK_AB R24, R57, R56 ;  /* 0x000000383918723e */ /* 0x002fe400000010ff */
[----:B------:R-:W-:Y:S01]  /*e4b0*/  F2FP.BF16.F32.PACK_AB R25, R59, R58 ;  /* 0x0000003a3b19723e */ /* 0x000fe200000010ff */
[----:B------:R-:W-:Y:S01]  /*e4c0*/  STSM.16.M88.4 [R23], R12 ;  /* 0x0000000c17007844 */ /* 0x000fe20000000200 */
[----:B------:R-:W-:Y:S02]  /*e4d0*/  F2FP.BF16.F32.PACK_AB R26, R61, R60 ;  /* 0x0000003c3d1a723e */ /* 0x000fe400000010ff */
[----:B------:R-:W-:Y:S02]  /*e4e0*/  F2FP.BF16.F32.PACK_AB R27, R63, R62 ;  /* 0x0000003e3f1b723e */ /* 0x000fe400000010ff */
[----:B------:R-:W-:Y:S02]  /*e4f0*/  F2FP.BF16.F32.PACK_AB R28, R65, R64 ;  /* 0x00000040411c723e */ /* 0x000fe400000010ff */
[----:B------:R-:W-:Y:S01]  /*e500*/  F2FP.BF16.F32.PACK_AB R29, R67, R66 ;  /* 0x00000042431d723e */ /* 0x000fe200000010ff */
[----:B------:R-:W-:Y:S01]  /*e510*/  STSM.16.M88.4 [R18], R24 ;  /* 0x0000001812007844 */ /* 0x000fe20000000200 */
[----:B------:R-:W-:-:S02]  /*e520*/  F2FP.BF16.F32.PACK_AB R31, R71, R70 ;  /* 0x00000046471f723e */ /* 0x000fc400000010ff */
        /* <DEDUP_REMOVED lines=19> */
[----:B------:R-:W-:-:S03]  /*e660*/  IMAD.U32 R9, RZ, RZ, UR9 ;  /* 0x00000009ff097e24 */ /* 0x000fc6000f8e00ff */
        /* <DEDUP_REMOVED lines=12> */
[----:B------:R-:W-:Y:S01]  /*e730*/  USEL UR17, UR12, URZ, !UP0 ;  /* 0x0000003f0c117287 */ /* 0x000fe2000c000000 */
[----:B------:R-:W-:Y:S01]  /*e740*/  ULDC.64 UR8, c[0x0][UR18+0x218] ;  /* 0x0000860012087abb */ /* 0x000fe20008000a00 */
[----:B------:R-:W-:Y:S01]  /*e750*/  UIMAD UR11, UR11, UR7, URZ ;  /* 0x000000070b0b72a4 */ /* 0x000fe2000f8e023f */
[----:B------:R-:W-:Y:S01]  /*e760*/  ULDC.64 UR12, c[0x0][UR18+0x228] ;  /* 0x00008a00120c7abb */ /* 0x000fe20008000a00 */
[----:B------:R-:W-:Y:S02]  /*e770*/  UIMAD.WIDE.U32 UR14, UR8, UR19, URZ ;  /* 0x00000013080e72a5 */ /* 0x000fe4000f8e003f */
[----:B------:R-:W-:Y:S02]  /*e780*/  UIMAD UR19, UR9, UR19, URZ ;  /* 0x00000013091372a4 */ /* 0x000fe4000f8e023f */
[----:B------:R-:W-:-:S02]  /*e790*/  UIMAD.WIDE.U32 UR20, UR12, UR16, URZ ;  /* 0x000000100c1472a5 */ /* 0x000fc4000f8e003f */
[----:B------:R-:W-:Y:S02]  /*e7a0*/  UIMAD.WIDE.U32 UR8, UR10, UR7, URZ ;  /* 0x000000070a0872a5 */ /* 0x000fe4000f8e003f */
[----:B------:R-:W-:Y:S02]  /*e7b0*/  UIMAD UR12, UR13, UR16, URZ ;  /* 0x000000100d0c72a4 */ /* 0x000fe4000f8e023f */
[----:B------:R-:W-:Y:S01]  /*e7c0*/  UIMAD UR11, UR10, UR17, UR11 ;  /* 0x000000110a0b72a4 */ /* 0x000fe2000f8e020b */
[----:B---3--:R-:W-:Y:S01]  /*e7d0*/  IMAD.U32 R8, RZ, RZ, UR20 ;  /* 0x00000014ff087e24 */ /* 0x008fe2000f8e00ff */
[----:B------:R-:W-:Y:S02]  /*e7e0*/  UIADD3 UR12, UR21, UR12, URZ ;  /* 0x0000000c150c7290 */ /* 0x000fe4000fffe03f */
[----:B------:R-:W-:Y:S01]  /*e7f0*/  IMAD.U32 R9, RZ, RZ, UR21 ;  /* 0x00000015ff097e24 */ /* 0x000fe2000f8e00ff */
[----:B------:R-:W-:Y:S02]  /*e800*/  UIADD3 UR10, UR9, UR11, URZ ;  /* 0x0000000b090a7290 */ /* 0x000fe4000fffe03f */
[----:B------:R-:W-:Y:S01]  /*e810*/  UIADD3 UR19, UR15, UR19, URZ ;  /* 0x000000130f137290 */ /* 0x000fe2000fffe03f */
[----:B--2---:R-:W-:Y:S01]  /*e820*/  @P0 R2UR UR4, R0 ;  /* 0x00000000000402ca */ /* 0x004fe200000e0000 */
[----:B0-----:R-:W-:-:S04]  /*e830*/  @P1 IMAD.HI.U32 R0, R25, R10, RZ ;  /* 0x0000000a19001227 */ /* 0x001fc800078e00ff */
[----:B------:R-:W-:Y:S01]  /*e840*/  IMAD.U32 R10, RZ, RZ, UR12 ;  /* 0x0000000cff0a7e24 */ /* 0x000fe2000f8e00ff */
[----:B-1----:R-:W-:Y:S01]  /*e850*/  @P1 SHF.R.U32.HI R11, RZ, R13, R0 ;  /* 0x0000000dff0b1219 */ /* 0x002fe20000011600 */
[----:B------:R-:W-:Y:S01]  /*e860*/  ULDC.64 UR12, c[0x0][0xba8] ;  /* 0x0002ea00000c7ab9 */ /* 0x000fe20000000a00 */
[----:B------:R-:W-:Y:S01]  /*e870*/  @!UP1 ULDC UR12, c[0x0][0xb50] ;  /* 0x0002d400000c9ab9 */ /* 0x000fe20000000800 */
[----:B------:R-:W-:Y:S01]  /*e880*/  @!UP1 ULDC UR13, c[0x0][0xb54] ;  /* 0x0002d500000d9ab9 */ /* 0x000fe20000000800 */
[--C-:B------:R-:W-:Y:S01]  /*e890*/  SHF.R.S32.HI R9, RZ, 0x1f, R11.reuse ;  /* 0x0000001fff097819 */ /* 0x100fe2000001140b */
[----:B------:R-:W-:Y:S02]  /*e8a0*/  IMAD.MOV R13, RZ, RZ, -R11 ;  /* 0x000000ffff0d7224 */ /* 0x000fe400078e0a0b */
[----:B------:R-:W-:Y:S02]  /*e8b0*/  UIADD3 UR14, UP0, UP2, UR8, UR14, UR4 ;  /* 0x0000000e080e7290 */ /* 0x000fe4000fa1e004 */
[----:B------:R-:W-:Y:S01]  /*e8c0*/  USHF.R.S32.HI UR11, URZ, 0x1f, UR4 ;  /* 0x0000001f3f0b7899 */ /* 0x000fe20008011404 */
[----:B------:R-:W-:Y:S01]  /*e8d0*/  IMAD R13, R6, R13, R25 ;  /* 0x0000000d060d7224 */ /* 0x000fe200078e0219 */
[----:B------:R-:W-:-:S02]  /*e8e0*/  ULDC.64 UR8, c[0x0][UR18+0x210] ;  /* 0x0000840012087abb */ /* 0x000fc40008000a00 */
[----:B------:R-:W-:Y:S01]  /*e8f0*/  UIADD3.X UR10, UR10, UR19, UR11, UP0, UP2 ;  /* 0x000000130a0a7290 */ /* 0x000fe200087e440b */
[----:B------:R-:W-:Y:S01]  /*e900*/  IADD3 R8, P2, P3, R11, UR14, R8 ;  /* 0x0000000e0b087c10 */ /* 0x000fe2000fb5e008 */
[----:B------:R-:W-:Y:S01]  /*e910*/  IMAD R11, R13, UR9, RZ ;  /* 0x000000090d0b7c24 */ /* 0x000fe2000f8e02ff */
[----:B------:R-:W-:-:S03]  /*e920*/  SHF.R.S32.HI R0, RZ, 0x1f, R13 ;  /* 0x0000001fff007819 */ /* 0x000fc6000001140d */
        /* <DEDUP_REMOVED lines=12> */
.L_x_11474:
[----:B------:R-:W2:Y:S01]  /*e9f0*/  LDL R0, [R1+0x3c] ;  /* 0x00003c0001007983 */ /* 0x000ea20000100800 */
[----:B------:R-:W0:Y:S01]  /*ea00*/  S2R R9, SR_TID.X ;  /* 0x0000000000097919 */ /* 0x000e220000002100 */
[----:B------:R-:W-:Y:S02]  /*ea10*/  R2UR UR8, R22 ;  /* 0x00000000160872ca */ /* 0x000fe400000e0000 */
[----:B------:R-:W-:Y:S04]  /*ea20*/  SHFL.IDX PT, R10, R14, RZ, 0x1c1f ;  /* 0x001c1fff0e0a7589 */ /* 0x000fe800000e0000 */
[----:B------:R-:W1:Y:S04]  /*ea30*/  SHFL.IDX PT, R11, R8, RZ, 0x1c1f ;  /* 0x001c1fff080b7589 */ /* 0x000e6800000e0000 */
[----:B------:R-:W-:Y:S01]  /*ea40*/  SHFL.IDX PT, R12, R14, 0x1, 0x1c1f ;  /* 0x003c1f000e0c7f89 */ /* 0x000fe200000e0000 */
[----:B0-----:R-:W-:-:S05]  /*ea50*/  VIADD R18, R9, 0xffffff80 ;  /* 0xffffff8009127836 */ /* 0x001fca0000000000 */
[----:B------:R-:W-:-:S04]  /*ea60*/  SHF.R.S32.HI R9, RZ, 0x1f, R18 ;  /* 0x0000001fff097819 */ /* 0x000fc80000011412 */
[----:B------:R-:W-:-:S04]  /*ea70*/  LEA.HI R9, R9, R18, RZ, 0x7 ;  /* 0x0000001209097211 */ /* 0x000fc800078f38ff */
[----:B------:R-:W-:Y:S01]  /*ea80*/  LOP3.LUT R9, R9, 0xffffff80, RZ, 0xc0, !PT ;  /* 0xffffff8009097812 */ /* 0x000fe200078ec0ff */
[----:B------:R-:W0:Y:S04]  /*ea90*/  SHFL.IDX PT, R13, R8, 0x1, 0x1c1f ;  /* 0x003c1f00080d7f89 */ /* 0x000e2800000e0000 */
[----:B------:R-:W-:-:S05]  /*eaa0*/  IMAD.IADD R9, R18, 0x1, -R9 ;  /* 0x0000000112097824 */ /* 0x000fca00078e0a09 */
[----:B------:R-:W-:Y:S01]  /*eab0*/  LOP3.LUT P0, RZ, R9, 0x3, RZ, 0xc0, !PT ;  /* 0x0000000309ff7812 */ /* 0x000fe2000780c0ff */
[----:B--2---:R-:W-:Y:S02]  /*eac0*/  VIADD R23, R0, UR8 ;  /* 0x0000000800177c36 */ /* 0x004fe40008000000 */
[----:B-----5:R-:W-:Y:S02]  /*ead0*/  IMAD R0, R15, R6, RZ ;  /* 0x000000060f007224 */ /* 0x020fe400078e02ff */
[----:B------:R-:W-:-:S03]  /*eae0*/  VIADD R9, R23, 0x8 ;  /* 0x0000000817097836 */ /* 0x000fc60000000000 */
[-C--:B------:R-:W-:Y:S02]  /*eaf0*/  ISETP.GE.OR P2, PT, R23, R0.reuse, P0 ;  /* 0x000000001700720c */ /* 0x080fe40000746670 */
[----:B------:R-:W-:Y:S01]  /*eb00*/  ISETP.GE.OR P0, PT, R9, R0, P0 ;  /* 0x000000000900720c */ /* 0x000fe20000706670 */
[----:B------:R-:W-:-:S10]  /*eb10*/  ULDC.64 UR8, c[0x0][0x208] ;  /* 0x0000820000087ab9 */ /* 0x000fd40000000a00 */
[----:B-1----:R1:W-:Y:S04]  /*eb20*/  @!P2 ST.E desc[UR8][R10.64], R3 ;  /* 0x000000030a00a985 */ /* 0x0023e8000c101908 */
[----:B0-----:R1:W-:Y:S01]  /*eb30*/  @!P0 ST.E desc[UR8][R12.64], R16 ;  /* 0x000000100c008985 */ /* 0x0013e2000c101908 */
[----:B------:R-:W-:-:S13]  /*eb40*/  PLOP3.LUT P0, PT, PT, PT, UP1, 0x80, 0x0 ;  /* 0x000000000000781c */ /* 0x000fda0003f0f018 */
[----:B-1----:R-:W-:Y:S05]  /*eb50*/  @P0 BRA `(.L_x_11475) ;  /* 0x0000000800340947 */ /* 0x002fea0003800000 */
[----:B------:R-:W0:Y:S01]  /*eb60*/  S2R R18, SR_TID.X ;  /* 0x0000000000127919 */ /* 0x000e220000002100 */
[----:B------:R-:W1:Y:S01]  /*eb70*/  @P1 LDC R37, c[0x0][0xbec] ;  /* 0x0002fb00ff251b82 */ /* 0x000e620000000800 */
[----:B------:R-:W-:Y:S01]  /*eb80*/  ULDC.64 UR8, c[0x0][0x208] ;  /* 0x0000820000087ab9 */ /* 0x000fe20000000a00 */
[----:B------:R-:W-:Y:S01]  /*eb90*/  ULDC.64 UR12, c[0x0][0xaa0] ;  /* 0x0002a800000c7ab9 */ /* 0x000fe20000000a00 */
[----:B------:R-:W-:Y:S02]  /*eba0*/  R2UR UR15, R82 ;  /* 0x00000000520f72ca */ /* 0x000fe400000e0000 */
        /* <DEDUP_REMOVED lines=11> */
[C---:B------:R-:W-:Y:S02]  /*ec60*/  IADD3 R8, P5, R4.reuse, 0x7800, RZ ;  /* 0x0000780004087810 */ /* 0x040fe40007fbe0ff */
        /* <DEDUP_REMOVED lines=13> */
[----:B------:R-:W-:-:S02]  /*ed40*/  LOP3.LUT R4, R9, R4, RZ, 0x3c, !PT ;  /* 0x0000000409047212 */ /* 0x000fc400078e3cff */
[----:B------:R-:W-:Y:S02]  /*ed50*/  SHF.R.S32.HI R16, RZ, 0x1f, R18 ;  /* 0x0000001fff107819 */ /* 0x000fe40000011412 */
        /* <DEDUP_REMOVED lines=10> */
[----:B------:R-:W-:Y:S01]  /*ee00*/  LEA.HI R16, R16, R18, RZ, 0x2 ;  /* 0x0000001210107211 */ /* 0x000fe200078f10ff */
[----:B------:R0:W5:Y:S02]  /*ee10*/  LD.E.128 R8, desc[UR8][R4.64] ;  /* 0x0000000804087980 */ /* 0x000164000c101d00 */
[----:B------:R-:W-:Y:S01]  /*ee20*/  UIMAD UR10, UR4, UR13, UR10 ;  /* 0x0000000d040a72a4 */ /* 0x000fe2000f8e020a */
[----:B------:R-:W-:Y:S01]  /*ee30*/  LOP3.LUT R16, R16, 0xfffffffc, RZ, 0xc0, !PT ;  /* 0xfffffffc10107812 */ /* 0x000fe200078ec0ff */
[----:B------:R-:W5:Y:S04]  /*ee40*/  LD.E.128 R12, desc[UR8][R12.64] ;  /* 0x000000080c0c7980 */ /* 0x000f68000c101d00 */
[----:B------:R-:W5:Y:S01]  /*ee50*/  LD.E.128 R20, desc[UR8][R20.64] ;  /* 0x0000000814147980 */ /* 0x000f62000c101d00 */
[----:B0-----:R-:W0:Y:S03]  /*ee60*/  @P1 LDC R5, c[0x0][0xbf0] ;  /* 0x0002fc00ff051b82 */ /* 0x001e260000000800 */
[----:B------:R-:W5:Y:S04]  /*ee70*/  LD.E.128 R24, desc[UR8][R24.64] ;  /* 0x0000000818187980 */ /* 0x000f68000c101d00 */
[----:B------:R-:W5:Y:S04]  /*ee80*/  LD.E.128 R28, desc[UR8][R28.64] ;  /* 0x000000081c1c7980 */ /* 0x000f68000c101d00 */
[----:B------:R-:W5:Y:S01]  /*ee90*/  LD.E.128 R32, desc[UR8][R32.64] ;  /* 0x0000000820207980 */ /* 0x000f62000c101d00 */
[----:B------:R-:W-:Y:S01]  /*eea0*/  UIMAD.WIDE.U32 UR8, UR4, UR12, URZ ;  /* 0x0000000c040872a5 */ /* 0x000fe2000f8e003f */
[----:B------:R-:W-:Y:S01]  /*eeb0*/  IMAD.IADD R16, R18, 0x1, -R16 ;  /* 0x0000000112107824 */ /* 0x000fe200078e0a10 */
        /* <DEDUP_REMOVED lines=9> */
[----:B------:R-:W-:Y:S01]  /*ef50*/  BSSY B1, `(.L_x_11476) ;  /* 0x0000038000017945 */ /* 0x000fe20003800000 */
[----:B------:R-:W-:Y:S01]  /*ef60*/  ULDC.64 UR10, c[0x0][0xae8] ;  /* 0x0002ba00000a7ab9 */ /* 0x000fe20000000a00 */
[----:B------:R-:W-:Y:S01]  /*ef70*/  VIADD R43, R78, UR14 ;  /* 0x0000000e4e2b7c36 */ /* 0x000fe20008000000 */
[----:B------:R-:W-:Y:S01]  /*ef80*/  UIMAD.WIDE.U32 UR8, UR15, UR10, UR8 ;  /* 0x0000000a0f0872a5 */ /* 0x000fe2000f8e0008 */
[----:B------:R-:W-:Y:S01]  /*ef90*/  VIADD R18, R3, UR14 ;  /* 0x0000000e03127c36 */ /* 0x000fe20008000000 */
[----:B------:R-:W-:-:S02]  /*efa0*/  SHF.R.S32.HI R42, RZ, 0x1f, R150 ;  /* 0x0000001fff2a7819 */ /* 0x000fc40000011496 */
[----:B------:R-:W-:Y:S01]  /*efb0*/  UIMAD UR9, UR15, UR11, UR9 ;  /* 0x0000000b0f0972a4 */ /* 0x000fe2000f8e0209 */
[----:B-1----:R-:W-:Y:S01]  /*efc0*/  @P1 IMAD.HI.U32 R4, R18, R37, RZ ;  /* 0x0000002512041227 */ /* 0x002fe200078e00ff */
[----:B------:R-:W-:Y:S01]  /*efd0*/  ISETP.GE.AND P0, PT, R43, R0, PT ;  /* 0x000000002b00720c */ /* 0x000fe20003f06270 */
[----:B------:R-:W-:Y:S01]  /*efe0*/  ULDC.64 UR10, c[0x0][0xaf0] ;  /* 0x0002bc00000a7ab9 */ /* 0x000fe20000000a00 */
[----:B------:R-:W-:Y:S01]  /*eff0*/  SHF.R.S32.HI R44, RZ, 0x1f, R147 ;  /* 0x0000001fff2c7819 */ /* 0x000fe20000011493 */
[----:B------:R-:W-:Y:S01]  /*f000*/  UIMAD UR4, UR4, UR10, URZ ;  /* 0x0000000a040472a4 */ /* 0x000fe2000f8e023f */
[----:B------:R-:W-:Y:S01]  /*f010*/  IMAD.MOV.U32 R3, RZ, RZ, R18 ;  /* 0x000000ffff037224 */ /* 0x000fe200078e0012 */
[----:B------:R-:W-:Y:S01]  /*f020*/  UIMAD.WIDE.U32 UR8, UR7, UR10, UR8 ;  /* 0x0000000a070872a5 */ /* 0x000fe2000f8e0008 */
[----:B0-----:R-:W-:Y:S01]  /*f030*/  @P1 SHF.R.U32.HI R3, RZ, R5, R4 ;  /* 0x00000005ff031219 */ /* 0x001fe20000011604 */
[----:B------:R-:W-:-:S03]  /*f040*/  UIMAD UR4, UR7, UR11, UR4 ;  /* 0x0000000b070472a4 */ /* 0x000fc6000f8e0204 */
[--C-:B------:R-:W-:Y:S01]  /*f050*/  SHF.R.S32.HI R16, RZ, 0x1f, R3.reuse ;  /* 0x0000001fff107819 */ /* 0x100fe20000011403 */
[----:B------:R-:W-:Y:S01]  /*f060*/  UIADD3 UR4, UR9, UR4, URZ ;  /* 0x0000000409047290 */ /* 0x000fe2000fffe03f */
[----:B------:R-:W-:Y:S01]  /*f070*/  IMAD.MOV R37, RZ, RZ, -R3 ;  /* 0x000000ffff257224 */ /* 0x000fe200078e0a03 */
[----:B------:R-:W-:Y:S01]  /*f080*/  ULDC.64 UR10, c[0x0][0xae0] ;  /* 0x0002b800000a7ab9 */ /* 0x000fe20000000a00 */
[----:B------:R-:W-:Y:S02]  /*f090*/  IMAD.U32 R5, RZ, RZ, UR9 ;  /* 0x00000009ff057e24 */ /* 0x000fe4000f8e00ff */
[----:B------:R-:W-:Y:S01]  /*f0a0*/  IMAD.U32 R4, RZ, RZ, UR8 ;  /* 0x00000008ff047e24 */ /* 0x000fe2000f8e00ff */
[----:B------:R-:W-:Y:S01]  /*f0b0*/  ULDC.64 UR8, c[0x0][0xad8] ;  /* 0x0002b60000087ab9 */ /* 0x000fe20000000a00 */
[----:B------:R-:W-:Y:S01]  /*f0c0*/  IMAD.U32 R5, RZ, RZ, UR4 ;  /* 0x00000004ff057e24 */ /* 0x000fe2000f8e00ff */
[----:B------:R-:W-:Y:S01]  /*f0d0*/  UIADD3 UR4, UR37, 0x31c20, URZ ;  /* 0x00031c2025047890 */ /* 0x000fe2000fffe03f */
[----:B------:R-:W-:-:S02]  /*f0e0*/  IMAD R16, R16, UR10, RZ ;  /* 0x0000000a10107c24 */ /* 0x000fc4000f8e02ff */
[----:B------:R-:W-:Y:S01]  /*f0f0*/  IMAD R37, R6, R37, R18 ;  /* 0x0000002506257224 */ /* 0x000fe200078e0212 */
[----:B------:R-:W-:Y:S01]  /*f100*/  UPRMT UR4, URZ, 0x654, UR4 ;  /* 0x000006543f047896 */ /* 0x000fe20008000004 */
[C---:B------:R-:W-:Y:S02]  /*f110*/  IMAD R39, R3.reuse, UR11, R16 ;  /* 0x0000000b03277c24 */ /* 0x040fe4000f8e0210 */
[----:B------:R-:W-:Y:S01]  /*f120*/  IMAD.WIDE.U32 R4, R3, UR10, R4 ;  /* 0x0000000a03047c25 */ /* 0x000fe2000f8e0004 */
[----:B------:R-:W-:-:S03]  /*f130*/  SHF.R.S32.HI R3, RZ, 0x1f, R37 ;  /* 0x0000001fff037819 */ /* 0x000fc60000011425 */
[----:B------:R-:W-:Y:S02]  /*f140*/  IMAD.IADD R5, R5, 0x1, R39 ;  /* 0x0000000105057824 */ /* 0x000fe400078e0227 */
[----:B------:R-:W-:Y:S01]  /*f150*/  IMAD R6, R3, UR8, RZ ;  /* 0x0000000803067c24 */ /* 0x000fe2000f8e02ff */
[----:B--2---:R-:W-:Y:S01]  /*f160*/  SYNCS.ARRIVE.TRANS64.RED.A1T0 RZ, [UR4], RZ ;  /* 0x000000ffffff79a7 */ /* 0x004fe20008100404 */
[----:B------:R-:W-:-:S04]  /*f170*/  IMAD.WIDE.U32 R4, R37, UR8, R4 ;  /* 0x0000000825047c25 */ /* 0x000fc8000f8e0004 */
[----:B------:R-:W-:Y:S01]  /*f180*/  IMAD R3, R37, UR9, R6 ;  /* 0x0000000925037c24 */ /* 0x000fe2000f8e0206 */
[----:B------:R-:W-:Y:S02]  /*f190*/  ULDC.64 UR8, c[0x0][0xa80] ;  /* 0x0002a00000087ab9 */ /* 0x000fe40000000a00 */
[----:B------:R-:W-:Y:S01]  /*f1a0*/  LEA R6, P1, R4, UR8, 0x1 ;  /* 0x0000000804067c11 */ /* 0x000fe2000f8208ff */
[----:B------:R-:W-:-:S04]  /*f1b0*/  IMAD.IADD R3, R5, 0x1, R3 ;  /* 0x0000000105037824 */ /* 0x000fc800078e0203 */
[----:B------:R0:W1:Y:S01]  /*f1c0*/  SHFL.IDX PT, R36, R6, RZ, 0x1c1f ;  /* 0x001c1fff06247589 */ /* 0x00006200000e0000 */
[----:B------:R-:W-:-:S05]  /*f1d0*/  LEA.HI.X R16, R4, UR9, R3, 0x1, P1 ;  /* 0x0000000904107c11 */ /* 0x000fca00088f0c03 */
        /* <DEDUP_REMOVED lines=8> */
[C---:B------:R-:W-:Y:S02]  /*f260*/  @!P2 LEA R40, P4, R150.reuse, R36, 0x1 ;  /* 0x000000249628a211 */ /* 0x040fe400078808ff */
[----:B--2---:R-:W-:Y:S01]  /*f270*/  @!P0 IMAD.WIDE R4, R145, 0x2, R36 ;  /* 0x0000000291048825 */ /* 0x004fe200078e0224 */
[-C--:B------:R-:W-:Y:S02]  /*f280*/  @!P1 LEA.HI.X R39, R147, R37.reuse, R44, 0x1, P3 ;  /* 0x0000002593279211 */ /* 0x080fe400018f0c2c */
[----:B------:R-:W-:Y:S02]  /*f290*/  @!P2 LEA.HI.X R41, R150, R37, R42, 0x1, P4 ;  /* 0x000000259629a211 */ /* 0x000fe400020f0c2a */
[----:B-----5:R3:W-:Y:S04]  /*f2a0*/  @!P0 ST.E.128 desc[UR8][R4.64], R8 ;  /* 0x0000000804008985 */ /* 0x0207e8000c101d08 */
[----:B------:R3:W-:Y:S04]  /*f2b0*/  @!P1 ST.E.128 desc[UR8][R38.64], R20 ;  /* 0x0000001426009985 */ /* 0x0007e8000c101d08 */
[----:B------:R3:W-:Y:S02]  /*f2c0*/  @!P2 ST.E.128 desc[UR8][R40.64], R28 ;  /* 0x0000001c2800a985 */ /* 0x0007e4000c101d08 */
.L_x_11477:
[----:B------:R-:W-:Y:S05]  /*f2d0*/  BSYNC B1 ;  /* 0x0000000000017941 */ /* 0x000fea0003800000 */
.L_x_11476:
        /* <DEDUP_REMOVED lines=21> */
.L_x_11475:
        /* <DEDUP_REMOVED lines=12> */
[C---:B------:R-:W-:Y:S01]  /*f4f0*/  VIADD R29, R17.reuse, 0x8 ;  /* 0x00000008111d7836 */ /* 0x040fe20000000000 */
[----:B------:R-:W-:Y:S01]  /*f500*/  ULDC.64 UR10, c[0x0][0xb38] ;  /* 0x0002ce00000a7ab9 */ /* 0x000fe20000000a00 */
[C---:B------:R-:W-:Y:S01]  /*f510*/  VIADD R31, R17.reuse, 0x10 ;  /* 0x00000010111f7836 */ /* 0x040fe20000000000 */
[----:B------:R-:W-:Y:S01]  /*f520*/  UIMAD.WIDE.U32 UR8, UR15, UR10, UR8 ;  /* 0x0000000a0f0872a5 */ /* 0x000fe2000f8e0008 */
[C---:B------:R-:W-:Y:S01]  /*f530*/  VIADD R79, R17.reuse, 0x18 ;  /* 0x00000018114f7836 */ /* 0x040fe20000000000 */
[----:B------:R-:W-:Y:S01]  /*f540*/  BSSY B1, `(.L_x_11479) ;  /* 0x0000064000017945 */ /* 0x000fe20003800000 */
[C---:B------:R-:W-:Y:S01]  /*f550*/  VIADD R86, R17.reuse, 0x20 ;  /* 0x0000002011567836 */ /* 0x040fe20000000000 */
[----:B------:R-:W-:Y:S01]  /*f560*/  UIMAD UR9, UR15, UR11, UR9 ;  /* 0x0000000b0f0972a4 */ /* 0x000fe2000f8e0209 */
[----:B------:R-:W-:Y:S01]  /*f570*/  SHF.R.S32.HI R16, RZ, 0x1f, R29 ;  /* 0x0000001fff107819 */ /* 0x000fe2000001141d */
[----:B------:R-:W-:Y:S01]  /*f580*/  VIADD R85, R17, 0x20 ;  /* 0x0000002011557836 */ /* 0x000fe20000000000 */
[----:B------:R-:W-:Y:S01]  /*f590*/  ULDC.64 UR10, c[0x0][0xb40] ;  /* 0x0002d000000a7ab9 */ /* 0x000fe20000000a00 */
[----:B------:R-:W-:Y:S01]  /*f5a0*/  SHF.R.S32.HI R18, RZ, 0x1f, R31 ;  /* 0x0000001fff127819 */ /* 0x000fe2000001141f */
[----:B------:R-:W-:Y:S01]  /*f5b0*/  UIMAD UR4, UR4, UR10, URZ ;  /* 0x0000000a040472a4 */ /* 0x000fe2000f8e023f */
[----:B------:R-:W-:Y:S01]  /*f5c0*/  SHF.R.S32.HI R28, RZ, 0x1f, R79 ;  /* 0x0000001fff1c7819 */ /* 0x000fe2000001144f */
[----:B------:R-:W-:Y:S01]  /*f5d0*/  UIMAD.WIDE.U32 UR8, UR7, UR10, UR8 ;  /* 0x0000000a070872a5 */ /* 0x000fe2000f8e0008 */
[----:B0-----:R-:W-:Y:S01]  /*f5e0*/  @P1 IMAD.HI.U32 R4, R25, R4, RZ ;  /* 0x0000000419041227 */ /* 0x001fe200078e00ff */
[----:B------:R-:W-:Y:S01]  /*f5f0*/  UIMAD UR4, UR7, UR11, UR4 ;  /* 0x0000000b070472a4 */ /* 0x000fe2000f8e0204 */
        /* <DEDUP_REMOVED lines=20> */
[----:B------:R-:W-:Y:S01]  /*f740*/  UIADD3 UR4, UR37, 0x31c20, URZ ;  /* 0x00031c2025047890 */ /* 0x000fe2000fffe03f */
[C---:B------:R-:W-:Y:S01]  /*f750*/  IMAD R13, R3.reuse, UR11, R6 ;  /* 0x0000000b030d7c24 */ /* 0x040fe2000f8e0206 */
[----:B------:R-:W-:Y:S01]  /*f760*/  SHF.R.S32.HI R6, RZ, 0x1f, R11 ;  /* 0x0000001fff067819 */ /* 0x000fe2000001140b */
[----:B------:R-:W-:Y:S01]  /*f770*/  IMAD.WIDE.U32 R4, R3, UR10, R4 ;  /* 0x0000000a03047c25 */ /* 0x000fe2000f8e0004 */
[----:B------:R-:W-:Y:S01]  /*f780*/  UPRMT UR4, URZ, 0x654, UR4 ;  /* 0x000006543f047896 */ /* 0x000fe20008000004 */
[----:B------:R-:W-:-:S02]  /*f790*/  SHF.R.S32.HI R84, RZ, 0x1f, R157 ;  /* 0x0000001fff547819 */ /* 0x000fc4000001149d */
[----:B------:R-:W-:Y:S01]  /*f7a0*/  IMAD R6, R6, UR8, RZ ;  /* 0x0000000806067c24 */ /* 0x000fe2000f8e02ff */
[----:B------:R-:W-:Y:S01]  /*f7b0*/  SHF.R.S32.HI R86, RZ, 0x1f, R86 ;  /* 0x0000001fff567819 */ /* 0x000fe20000011456 */
        /* <DEDUP_REMOVED lines=25> */
[-C--:B------:R-:W-:Y:S02]  /*f950*/  @!P3 LEA R24, P5, R85, R4.reuse, 0x2 ;  /* 0x000000045518b211 */ /* 0x080fe400078a10ff */
[-C--:B------:R-:W-:Y:S01]  /*f960*/  @!P4 LEA R26, P6, R157, R4.reuse, 0x2 ;  /* 0x000000049d1ac211 */ /* 0x080fe200078c10ff */
[----:B------:R2:W-:Y:S01]  /*f970*/  @!P1 ST.E.64 desc[UR8][R12.64], R72 ;  /* 0x000000480c009985 */ /* 0x0005e2000c101b08 */
[----:B------:R-:W-:Y:S02]  /*f980*/  @!P2 LEA R22, P1, R79, R4, 0x2 ;  /* 0x000000044f16a211 */ /* 0x000fe400078210ff */
[----:B------:R-:W-:Y:S01]  /*f990*/  @!P3 LEA.HI.X R25, R85, R5, R86, 0x2, P5 ;  /* 0x000000055519b211 */ /* 0x000fe200028f1456 */
[----:B------:R3:W-:Y:S01]  /*f9a0*/  @!P0 ST.E.64 desc[UR8][R14.64], R32 ;  /* 0x000000200e008985 */ /* 0x0007e2000c101b08 */
        /* <DEDUP_REMOVED lines=16> */
[-C--:B------:R-:W-:Y:S02]  /*fab0*/  @!P3 LEA R20, P6, R153, R4.reuse, 0x2 ;  /* 0x000000049914b211 */ /* 0x080fe400078c10ff */
[-C--:B---3--:R-:W-:Y:S01]  /*fac0*/  @!P4 LEA R14, P0, R154, R4.reuse, 0x2 ;  /* 0x000000049a0ec211 */ /* 0x088fe200078010ff */
[----:B------:R0:W-:Y:S01]  /*fad0*/  @!P1 ST.E.64 desc[UR8][R12.64], R52 ;  /* 0x000000340c009985 */ /* 0x0001e2000c101b08 */
[-C--:B----4-:R-:W-:Y:S02]  /*fae0*/  @!P2 LEA R22, P1, R152, R4.reuse, 0x2 ;  /* 0x000000049816a211 */ /* 0x090fe400078210ff */
        /* <DEDUP_REMOVED lines=9> */
.L_x_11480:
[----:B------:R-:W-:Y:S05]  /*fb80*/  BSYNC B1 ;  /* 0x0000000000017941 */ /* 0x000fea0003800000 */
.L_x_11479:
[----:B------:R-:W-:Y:S01]  /*fb90*/  ISETP.GE.AND P0, PT, R9, R0, PT ;  /* 0x000000000900720c */ /* 0x000fe20003f06270 */
[----:B0-----:R0:W3:Y:S04]  /*fba0*/  SHFL.IDX PT, R11, R3, 0x1, 0x1c1f ;  /* 0x003c1f00030b7f89 */ /* 0x0010e800000e0000 */
[----:B------:R0:W4:Y:S08]  /*fbb0*/  SHFL.IDX PT, R10, R6, 0x1, 0x1c1f ;  /* 0x003c1f00060a7f89 */ /* 0x00013000000e0000 */
[----:B0-----:R-:W-:Y:S05]  /*fbc0*/  @P0 BRA `(.L_x_11478) ;  /* 0x0000000c00f80947 */ /* 0x001fea0003800000 */
[----:B------:R-:W-:Y:S01]  /*fbd0*/  ULDC UR4, c[0x0][0xac8] ;  /* 0x0002b20000047ab9 */ /* 0x000fe20000000800 */
[----:B------:R-:W-:Y:S01]  /*fbe0*/  ULDC.64 UR8, c[0x0][0x208] ;  /* 0x0000820000087ab9 */ /* 0x000fe20000000a00 */
[----:B------:R-:W-:Y:S02]  /*fbf0*/  ISETP.GE.AND P0, PT, R29, UR4, PT ;  /* 0x000000041d007c0c */ /* 0x000fe4000bf06270 */
[----:B------:R-:W-:Y:S02]  /*fc00*/  ISETP.GE.AND P1, PT, R17, UR4, PT ;  /* 0x0000000411007c0c */ /* 0x000fe4000bf26270 */
[----:B------:R-:W-:Y:S02]  /*fc10*/  ISETP.GE.AND P2, PT, R31, UR4, PT ;  /* 0x000000041f007c0c */ /* 0x000fe4000bf46270 */
[----:B------:R-:W-:Y:S02]  /*fc20*/  ISETP.GE.AND P3, PT, R79, UR4, PT ;  /* 0x000000044f007c0c */ /* 0x000fe4000bf66270 */
[----:B------:R-:W-:-:S05]  /*fc30*/  ISETP.GE.AND P4, PT, R85, UR4, PT ;  /* 0x0000000455007c0c */ /* 0x000fca000bf86270 */
[-C--:B----4-:R-:W-:Y:S02]  /*fc40*/  @!P0 LEA R8, P5, R29, R10.reuse, 0x2 ;  /* 0x0000000a1d088211 */ /* 0x090fe400078a10ff */
[----:B-123--:R-:W-:Y:S02]  /*fc50*/  @!P1 IMAD.WIDE R4, R17, 0x4, R10 ;  /* 0x0000000411049825 */ /* 0x00efe400078e020a */
[----:B------:R-:W-:Y:S02]  /*fc60*/  @!P0 LEA.HI.X R9, R29, R11, R16, 0x2, P5 ;  /* 0x0000000b1d098211 */ /* 0x000fe400028f1410 */
[-C--:B------:R-:W-:Y:S01]  /*fc70*/  @!P2 LEA R12, P5, R31, R10.reuse, 0x2 ;  /* 0x0000000a1f0ca211 */ /* 0x080fe200078a10ff */
[----:B------:R0:W-:Y:S01]  /*fc80*/  @!P1 ST.E.64 desc[UR8][R4.64], R74 ;  /* 0x0000004a04009985 */ /* 0x0001e2000c101b08 */
[----:B------:R-:W-:Y:S02]  /*fc90*/  ISETP.GE.AND P1, PT, R157, UR4, PT ;  /* 0x000000049d007c0c */ /* 0x000fe4000bf26270 */
[----:B------:R-:W-:Y:S01]  /*fca0*/  @!P3 LEA R14, P6, R79, R10, 0x2 ;  /* 0x0000000a4f0eb211 */ /* 0x000fe200078c10ff */
[----:B------:R-:W-:Y:S01]  /*fcb0*/  @!P0 ST.E.64 desc[UR8][R8.64], R76 ;  /* 0x0000004c08008985 */ /* 0x000fe2000c101b08 */
[----:B------:R-:W-:-:S02]  /*fcc0*/  ISETP.GE.AND P0, PT, R156, UR4, PT ;  /* 0x000000049c007c0c */ /* 0x000fc4000bf06270 */
[-C--:B------:R-:W-:Y:S02]  /*fcd0*/  @!P2 LEA.HI.X R13, R31, R11.reuse, R18, 0x2, P5 ;  /* 0x0000000b1f0da211 */ /* 0x080fe400028f1412 */
[-C--:B------:R-:W-:Y:S02]  /*fce0*/  @!P4 LEA R20, P5, R85, R10.reuse, 0x2 ;  /* 0x0000000a5514c211 */ /* 0x080fe400078a10ff */
[-C--:B------:R-:W-:Y:S01]  /*fcf0*/  @!P3 LEA.HI.X R15, R79, R11.reuse, R28, 0x2, P6 ;  /* 0x0000000b4f0fb211 */ /* 0x080fe200030f141c */
[----:B------:R-:W-:Y:S01]  /*fd00*/  @!P2 ST.E.64 desc[UR8][R12.64], R34 ;  /* 0x000000220c00a985 */ /* 0x000fe2000c101b08 */
[----:B------:R-:W-:Y:S02]  /*fd10*/  @!P4 LEA.HI.X R21, R85, R11, R86, 0x2, P5 ;  /* 0x0000000b5515c211 */ /* 0x000fe400028f1456 */
[----:B------:R-:W-:Y:S01]  /*fd20*/  ISETP.GE.AND P2, PT, R153, UR4, PT ;  /* 0x0000000499007c0c */ /* 0x000fe2000bf46270 */
[----:B------:R1:W-:Y:S01]  /*fd30*/  @!P3 ST.E.64 desc[UR8][R14.64], R38 ;  /* 0x000000260e00b985 */ /* 0x0003e2000c101b08 */
[----:B------:R-:W-:-:S02]  /*fd40*/  @!P1 LEA R22, P5, R157, R10, 0x2 ;  /* 0x0000000a9d169211 */ /* 0x000fc400078a10ff */
[-C--:B0-----:R-:W-:Y:S01]  /*fd50*/  @!P0 LEA R4, P6, R156, R10.reuse, 0x2 ;  /* 0x0000000a9c048211 */ /* 0x081fe200078c10ff */
[----:B------:R0:W-:Y:S01]  /*fd60*/  @!P4 ST.E.64 desc[UR8][R20.64], R42 ;  /* 0x0000002a1400c985 */ /* 0x0001e2000c101b08 */
[----:B------:R-:W-:Y:S02]  /*fd70*/  ISETP.GE.AND P4, PT, R155, UR4, PT ;  /* 0x000000049b007c0c */ /* 0x000fe4000bf86270 */
[----:B------:R-:W-:Y:S02]  /*fd80*/  ISETP.GE.AND P3, PT, R154, UR4, PT ;  /* 0x000000049a007c0c */ /* 0x000fe4000bf66270 */
[-C--:B------:R-:W-:Y:S02]  /*fd90*/  @!P1 LEA.HI.X R23, R157, R11.reuse, R84, 0x2, P5 ;  /* 0x0000000b9d179211 */ /* 0x080fe400028f1454 */
[----:B------:R-:W-:Y:S02]  /*fda0*/  @!P0 LEA.HI.X R5, R156, R11, R83, 0x2, P6 ;  /* 0x0000000b9c058211 */ /* 0x000fe400030f1453 */
[----:B------:R-:W-:Y:S01]  /*fdb0*/  ISETP.GE.AND P5, PT, R152, UR4, PT ;  /* 0x0000000498007c0c */ /* 0x000fe2000bfa6270 */
[----:B------:R2:W-:Y:S04]  /*fdc0*/  @!P1 ST.E.64 desc[UR8][R22.64], R46 ;  /* 0x0000002e16009985 */ /* 0x0005e8000c101b08 */
[----:B------:R2:W-:Y:S01]  /*fdd0*/  @!P0 ST.E.64 desc[UR8][R4.64], R50 ;  /* 0x0000003204008985 */ /* 0x0005e2000c101b08 */
[----:B-1----:R-:W-:-:S02]  /*fde0*/  @!P2 LEA R14, P0, R153, R10, 0x2 ;  /* 0x0000000a990ea211 */ /* 0x002fc400078010ff */
[-C--:B------:R-:W-:Y:S02]  /*fdf0*/  @!P4 LEA R8, P1, R155, R10.reuse, 0x2 ;  /* 0x0000000a9b08c211 */ /* 0x080fe400078210ff */
[-C--:B------:R-:W-:Y:S02]  /*fe00*/  @!P2 LEA.HI.X R15, R153, R11.reuse, R80, 0x2, P0 ;  /* 0x0000000b990fa211 */ /* 0x080fe400000f1450 */
[----:B------:R-:W-:Y:S02]  /*fe10*/  ISETP.GE.AND P0, PT, R151, UR4, PT ;  /* 0x0000000497007c0c */ /* 0x000fe4000bf06270 */
[-C--:B------:R-:W-:Y:S02]  /*fe20*/  @!P3 LEA R12, P6, R154, R10.reuse, 0x2 ;  /* 0x0000000a9a0cb211 */ /* 0x080fe400078c10ff */
[----:B------:R-:W-:Y:S02]  /*fe30*/  @!P4 LEA.HI.X R9, R155, R11, R82, 0x2, P1 ;  /* 0x0000000b9b09c211 */ /* 0x000fe400008f1452 */
[----:B0-----:R-:W-:-:S02]  /*fe40*/  @!P5 LEA R20, P1, R152, R10, 0x2 ;  /* 0x0000000a9814d211 */ /* 0x001fc400078210ff */
[-C--:B------:R-:W-:Y:S01]  /*fe50*/  @!P3 LEA.HI.X R13, R154, R11.reuse, R81, 0x2, P6 ;  /* 0x0000000b9a0db211 */ /* 0x080fe200030f1451 */
[----:B------:R2:W-:Y:S01]  /*fe60*/  @!P4 ST.E.64 desc[UR8][R8.64], R54 ;  /* 0x000000360800c985 */ /* 0x0005e2000c101b08 */
[----:B------:R-:W-:-:S03]  /*fe70*/  @!P5 LEA.HI.X R21, R152, R11, R78, 0x2, P1 ;  /* 0x0000000b9815d211 */ /* 0x000fc600008f144e */
[----:B------:R2:W-:Y:S04]  /*fe80*/  @!P3 ST.E.64 desc[UR8][R12.64], R58 ;  /* 0x0000003a0c00b985 */ /* 0x0005e8000c101b08 */
[----:B------:R2:W-:Y:S04]  /*fe90*/  @!P2 ST.E.64 desc[UR8][R14.64], R62 ;  /* 0x0000003e0e00a985 */ /* 0x0005e8000c101b08 */
[----:B------:R2:W-:Y:S01]  /*fea0*/  @!P5 ST.E.64 desc[UR8][R20.64], R66 ;  /* 0x000000421400d985 */ /* 0x0005e2000c101b08 */
[----:B------:R-:W-:Y:S05]  /*feb0*/  @P0 BRA `(.L_x_11478) ;  /* 0x0000000c003c0947 */ /* 0x000fea0003800000 */
[----:B--2---:R-:W-:Y:S01]  /*fec0*/  LEA R4, P0, R151, R10, 0x2 ;  /* 0x0000000a97047211 */ /* 0x004fe200078010ff */
[----:B------:R-:W-:-:S03]  /*fed0*/  ULDC.64 UR8, c[0x0][0x208] ;  /* 0x0000820000087ab9 */ /* 0x000fc60000000a00 */
[----:B------:R-:W-:-:S05]  /*fee0*/  LEA.HI.X R5, R151, R11, R30, 0x2, P0 ;  /* 0x0000000b97057211 */ /* 0x000fca00000f141e */
[----:B------:R0:W-:Y:S01]  /*fef0*/  ST.E.64 desc[UR8][R4.64], R70 ;  /* 0x0000004604007985 */ /* 0x0001e2000c101b08 */
[----:B------:R-:W-:Y:S05]  /*ff00*/  BRA `(.L_x_11478) ;  /* 0x0000000c00287947 */ /* 0x000fea0003800000 */
.L_x_11473:
        /* <DEDUP_REMOVED lines=37> */
[----:B------:R-:W2:Y:S04]  /*10160*/  LDG.E R3, desc[UR8][R4.64] ;  /* 0x0000000804037981 */ /* 0x000ea8000c1e1900 */
[----:B-----5:R-:W2:Y:S02]  /*10170*/  LDG.E R0, desc[UR8][R4.64+0x4] ;  /* 0x0000040804007981 */ /* 0x020ea4000c1e1900 */
[----:B--2---:R-:W-:-:S07]  /*10180*/  IMAD.IADD R0, R0, 0x1, -R3 ;  /* 0x0000000100007824 */ /* 0x004fce00078e0a03 */
.L_x_11481:
[----:B------:R-:W-:Y:S01]  /*10190*/  R2UR UR7, R149 ;  /* 0x00000000950772ca */ /* 0x000fe200000e0000 */
[----:B------:R-:W-:Y:S01]  /*101a0*/  BSSY B1, `(.L_x_11482) ;  /* 0x000003f000017945 */ /* 0x000fe20003800000 */
[----:B------:R-:W-:-:S11]  /*101b0*/  R2UR UR8, R6 ;  /* 0x00000000060872ca */ /* 0x000fd600000e0000 */
[----:B------:R-:W-:Y:S02]  /*101c0*/  USEL UR7, UR7, URZ, !UP0 ;  /* 0x0000003f07077287 */ /* 0x000fe4000c000000 */
[----:B------:R-:W-:Y:S01]  /*101d0*/  USEL UR12, UR8, URZ, !UP0 ;  /* 0x0000003f080c7287 */ /* 0x000fe2000c000000 */
[----:B------:R-:W-:Y:S11]  /*101e0*/  @P0 BRA `(.L_x_11483) ;  /* 0x0000000000e80947 */ /* 0x000ff60003800000 */
[----:B------:R-:W1:Y:S01]  /*101f0*/  LDC R11, c[0x0][0xbe8] ;  /* 0x0002fa00ff0b7b82 */ /* 0x000e620000000800 */
[----:B------:R-:W-:-:S13]  /*10200*/  R2UR UR8, R22 ;  /* 0x00000000160872ca */ /* 0x000fda00000e0000 */
[----:B------:R-:W-:-:S05]  /*10210*/  IMAD.U32 R6, RZ, RZ, UR8 ;  /* 0x00000008ff067e24 */ /* 0x000fca000f8e00ff */
[----:B------:R-:W-:Y:S01]  /*10220*/  IADD3 R6, R6, -0x80, R12 ;  /* 0xffffff8006067810 */ /* 0x000fe20007ffe00c */
[----:B-1---5:R-:W-:-:S05]  /*10230*/  IMAD R3, R0, R11, RZ ;  /* 0x0000000b00037224 */ /* 0x022fca00078e02ff */
        /* <DEDUP_REMOVED lines=8> */
[----:B------:R-:W1:Y:S02]  /*102c0*/  @P0 LDC R3, c[0x0][0xbec] ;  /* 0x0002fb00ff030b82 */ /* 0x000e640000000800 */
[----:B------:R-:W-:-:S04]  /*102d0*/  UISETP.GT.AND UP0, UPT, UR9, 0x1, UPT ;  /* 0x000000010900788c */ /* 0x000fc8000bf04270 */
[----:B------:R-:W-:Y:S02]  /*102e0*/  USEL UR18, UR18, 0x978, UP0 ;  /* 0x0000097812127887 */ /* 0x000fe40008000000 */
[----:B------:R-:W3:Y:S01]  /*102f0*/  @P0 LDC R5, c[0x0][0xbf0] ;  /* 0x0002fc00ff050b82 */ /* 0x000ee20000000800 */
[----:B------:R-:W-:-:S09]  /*10300*/  USEL UR13, UR8, URZ, UP0 ;  /* 0x0000003f080d7287 */ /* 0x000fd20008000000 */
[----:B------:R-:W-:Y:S01]  /*10310*/  ULDC.64 UR8, c[0x0][UR18+0x218] ;  /* 0x0000860012087abb */ /* 0x000fe20008000a00 */
[----:B------:R-:W-:Y:S01]  /*10320*/  ULDC.64 UR14, c[0x0][UR18+0x220] ;  /* 0x00008800120e7abb */ /* 0x000fe20008000a00 */
[----:B------:R-:W-:Y:S01]  /*10330*/  ULDC.64 UR16, c[0x0][UR18+0x228] ;  /* 0x00008a0012107abb */ /* 0x000fe20008000a00 */
[----:B------:R-:W-:Y:S02]  /*10340*/  UIMAD UR15, UR15, UR7, URZ ;  /* 0x000000070f0f72a4 */ /* 0x000fe4000f8e023f */
[----:B------:R-:W-:Y:S02]  /*10350*/  UIMAD.WIDE.U32 UR22, UR16, UR13, URZ ;  /* 0x0000000d101672a5 */ /* 0x000fe4000f8e003f */
[----:B------:R-:W-:Y:S02]  /*10360*/  UIMAD UR13, UR17, UR13, URZ ;  /* 0x0000000d110d72a4 */ /* 0x000fe4000f8e023f */
[----:B------:R-:W-:Y:S02]  /*10370*/  UIMAD UR15, UR14, UR12, UR15 ;  /* 0x0000000c0e0f72a4 */ /* 0x000fe4000f8e020f */
[----:B------:R-:W-:-:S06]  /*10380*/  UIADD3 UR13, UR23, UR13, URZ ;  /* 0x0000000d170d7290 */ /* 0x000fcc000fffe03f */
[----:B0-----:R-:W-:Y:S01]  /*10390*/  IMAD.U32 R8, RZ, RZ, UR13 ;  /* 0x0000000dff087e24 */ /* 0x001fe2000f8e00ff */
[----:B--2---:R-:W-:Y:S01]  /*103a0*/  R2UR UR19, R4 ;  /* 0x00000000041372ca */ /* 0x004fe200000e0000 */
[----:B-1----:R-:W-:-:S04]  /*103b0*/  @P0 IMAD.HI.U32 R4, R6, R3, RZ ;  /* 0x0000000306040227 */ /* 0x002fc800078e00ff */
[----:B------:R-:W-:Y:S01]  /*103c0*/  IMAD.MOV.U32 R3, RZ, RZ, R6 ;  /* 0x000000ffff037224 */ /* 0x000fe200078e0006 */
[----:B---3--:R-:W-:Y:S01]  /*103d0*/  @P0 SHF.R.U32.HI R3, RZ, R5, R4 ;  /* 0x00000005ff030219 */ /* 0x008fe20000011604 */
[----:B------:R-:W-:Y:S02]  /*103e0*/  IMAD.U32 R4, RZ, RZ, UR22 ;  /* 0x00000016ff047e24 */ /* 0x000fe4000f8e00ff */
[----:B------:R-:W-:Y:S01]  /*103f0*/  IMAD.U32 R5, RZ, RZ, UR23 ;  /* 0x00000017ff057e24 */ /* 0x000fe2000f8e00ff */
[--C-:B------:R-:W-:Y:S01]  /*10400*/  SHF.R.S32.HI R5, RZ, 0x1f, R3.reuse ;  /* 0x0000001fff057819 */ /* 0x100fe20000011403 */
[----:B------:R-:W-:Y:S02]  /*10410*/  IMAD.MOV R9, RZ, RZ, -R3 ;  /* 0x000000ffff097224 */ /* 0x000fe400078e0a03 */
[----:B------:R-:W-:Y:S02]  /*10420*/  UIMAD.WIDE.U32 UR10, UR8, UR19, URZ ;  /* 0x00000013080a72a5 */ /* 0x000fe4000f8e003f */
[----:B------:R-:W-:Y:S01]  /*10430*/  UIMAD UR19, UR9, UR19, URZ ;  /* 0x00000013091372a4 */ /* 0x000fe2000f8e023f */
[----:B------:R-:W-:Y:S01]  /*10440*/  IMAD R9, R11, R9, R6 ;  /* 0x000000090b097224 */ /* 0x000fe200078e0206 */
[----:B------:R-:W-:-:S02]  /*10450*/  UIMAD.WIDE.U32 UR8, UR14, UR7, URZ ;  /* 0x000000070e0872a5 */ /* 0x000fc4000f8e003f */
[----:B------:R-:W-:Y:S02]  /*10460*/  UIADD3 UR19, UR11, UR19, URZ ;  /* 0x000000130b137290 */ /* 0x000fe4000fffe03f */
[----:B------:R-:W-:Y:S02]  /*10470*/  UIADD3 UR10, UP1, UP2, UR8, UR10, UR4 ;  /* 0x0000000a080a7290 */ /* 0x000fe4000fa3e004 */
        /* <DEDUP_REMOVED lines=17> */
.L_x_11483:
[----:B------:R-:W-:Y:S05]  /*10590*/  BSYNC B1 ;  /* 0x0000000000017941 */ /* 0x000fea0003800000 */
.L_x_11482:
[----:B------:R-:W-:-:S13]  /*105a0*/  R2UR UR8, R146 ;  /* 0x00000000920872ca */ /* 0x000fda00000e0000 */
[----:B------:R-:W-:-:S06]  /*105b0*/  UISETP.GT.AND UP0, UPT, UR8, 0x1, UPT ;  /* 0x000000010800788c */ /* 0x000fcc000bf04270 */
[----:B------:R-:W-:-:S13]  /*105c0*/  PLOP3.LUT P0, PT, PT, PT, UP0, 0x80, 0x0 ;  /* 0x000000000000781c */ /* 0x000fda0003f0f008 */
[----:B------:R-:W-:Y:S05]  /*105d0*/  @P0 BRA `(.L_x_11478) ;  /* 0x0000000400740947 */ /* 0x000fea0003800000 */
[----:B-1----:R-:W2:Y:S01]  /*105e0*/  LDL.LU R3, [R1+0x4] ;  /* 0x0000040001037983 */ /* 0x002ea20000300800 */
[----:B------:R-:W1:Y:S01]  /*105f0*/  LDC R13, c[0x0][0xbe8] ;  /* 0x0002fa00ff0d7b82 */ /* 0x000e620000000800 */
[----:B0-----:R-:W-:Y:S01]  /*10600*/  SHF.R.S32.HI R8, RZ, 0x1f, R10 ;  /* 0x0000001fff087819 */ /* 0x001fe2000001140a */
        /* <DEDUP_REMOVED lines=11> */
[----:B------:R-:W-:Y:S01]  /*106c0*/  ULDC.64 UR10, c[0x0][0xae8] ;  /* 0x0002ba00000a7ab9 */ /* 0x000fe20000000a00 */
[----:B-1----:R-:W-:-:S13]  /*106d0*/  ISETP.NE.AND P0, PT, R13, 0x1, PT ;  /* 0x000000010d00780c */ /* 0x002fda0003f05270 */
[----:B------:R-:W0:Y:S08]  /*106e0*/  @P0 LDC R5, c[0x0][0xbec] ;  /* 0x0002fb00ff050b82 */ /* 0x000e300000000800 */
[----:B------:R-:W1:Y:S01]  /*106f0*/  @P0 LDC R9, c[0x0][0xbf0] ;  /* 0x0002fc00ff090b82 */ /* 0x000e620000000800 */
[----:B--2---:R-:W-:Y:S02]  /*10700*/  R2UR UR16, R3 ;  /* 0x00000000031072ca */ /* 0x004fe400000e0000 */
[----:B------:R-:W-:-:S04]  /*10710*/  SHF.R.S32.HI R3, RZ, 0x1f, R10 ;  /* 0x0000001fff037819 */ /* 0x000fc8000001140a */
[----:B------:R-:W-:-:S04]  /*10720*/  LEA.HI R3, R3, R10, RZ, 0x2 ;  /* 0x0000000a03037211 */ /* 0x000fc800078f10ff */
[----:B------:R-:W-:-:S03]  /*10730*/  LOP3.LUT R3, R3, 0xfffffffc, RZ, 0xc0, !PT ;  /* 0xfffffffc03037812 */ /* 0x000fc600078ec0ff */
[----:B------:R-:W-:Y:S02]  /*10740*/  UIMAD.WIDE.U32 UR8, UR16, UR10, UR8 ;  /* 0x0000000a100872a5 */ /* 0x000fe4000f8e0008 */
[----:B------:R-:W-:Y:S02]  /*10750*/  IMAD.IADD R3, R10, 0x1, -R3 ;  /* 0x000000010a037824 */ /* 0x000fe400078e0a03 */
[----:B------:R-:W-:Y:S02]  /*10760*/  UIMAD UR9, UR16, UR11, UR9 ;  /* 0x0000000b100972a4 */ /* 0x000fe4000f8e0209 */
[----:B------:R-:W-:Y:S01]  /*10770*/  IMAD R3, R3, 0x60, R8 ;  /* 0x0000006003037824 */ /* 0x000fe200078e0208 */
[----:B------:R-:W-:Y:S02]  /*10780*/  ULDC.64 UR10, c[0x0][0xaf0] ;  /* 0x0002bc00000a7ab9 */ /* 0x000fe40000000a00 */
[----:B------:R-:W-:Y:S01]  /*10790*/  UIMAD UR12, UR12, UR10, URZ ;  /* 0x0000000a0c0c72a4 */ /* 0x000fe2000f8e023f */
[----:B------:R-:W-:Y:S01]  /*107a0*/  VIADD R6, R3, UR13 ;  /* 0x0000000d03067c36 */ /* 0x000fe20008000000 */
[----:B------:R-:W-:-:S02]  /*107b0*/  UIMAD.WIDE.U32 UR8, UR7, UR10, UR8 ;  /* 0x0000000a070872a5 */ /* 0x000fc4000f8e0008 */
[----:B------:R-:W-:Y:S01]  /*107c0*/  UIMAD UR4, UR7, UR11, UR12 ;  /* 0x0000000b070472a4 */ /* 0x000fe2000f8e020c */
[----:B0-----:R-:W-:Y:S02]  /*107d0*/  @P0 IMAD.HI.U32 R4, R6, R5, RZ ;  /* 0x0000000506040227 */ /* 0x001fe400078e00ff */
[----:B------:R-:W-:Y:S01]  /*107e0*/  ULDC.64 UR10, c[0x0][0xae0] ;  /* 0x0002b800000a7ab9 */ /* 0x000fe20000000a00 */
[----:B------:R-:W-:Y:S01]  /*107f0*/  UIADD3 UR4, UR9, UR4, URZ ;  /* 0x0000000409047290 */ /* 0x000fe2000fffe03f */
[----:B------:R-:W-:Y:S01]  /*10800*/  IMAD.MOV.U32 R3, RZ, RZ, R6 ;  /* 0x000000ffff037224 */ /* 0x000fe200078e0006 */
[----:B-1----:R-:W-:Y:S01]  /*10810*/  @P0 SHF.R.U32.HI R3, RZ, R9, R4 ;  /* 0x00000009ff030219 */ /* 0x002fe20000011604 */
[----:B------:R-:W-:-:S03]  /*10820*/  IMAD.U32 R5, RZ, RZ, UR9 ;  /* 0x00000009ff057e24 */ /* 0x000fc6000f8e00ff */
[--C-:B------:R-:W-:Y:S01]  /*10830*/  SHF.R.S32.HI R4, RZ, 0x1f, R3.reuse ;  /* 0x0000001fff047819 */ /* 0x100fe20000011403 */
[----:B------:R-:W-:Y:S02]  /*10840*/  IMAD.MOV R9, RZ, RZ, -R3 ;  /* 0x000000ffff097224 */ /* 0x000fe400078e0a03 */
[----:B------:R-:W-:Y:S02]  /*10850*/  IMAD.U32 R5, RZ, RZ, UR4 ;  /* 0x00000004ff057e24 */ /* 0x000fe4000f8e00ff */
[----:B------:R-:W-:Y:S02]  /*10860*/  IMAD R9, R13, R9, R6 ;  /* 0x000000090d097224 */ /* 0x000fe400078e0206 */
[----:B------:R-:W-:Y:S02]  /*10870*/  IMAD R6, R4, UR10, RZ ;  /* 0x0000000a04067c24 */ /* 0x000fe4000f8e02ff */
[----:B------:R-:W-:Y:S01]  /*10880*/  IMAD.U32 R4, RZ, RZ, UR8 ;  /* 0x00000008ff047e24 */ /* 0x000fe2000f8e00ff */
[----:B------:R-:W-:Y:S01]  /*10890*/  ULDC.64 UR8, c[0x0][0xad8] ;  /* 0x0002b60000087ab9 */ /* 0x000fe20000000a00 */
[C---:B------:R-:W-:Y:S01]  /*108a0*/  IMAD R11, R3.reuse, UR11, R6 ;  /* 0x0000000b030b7c24 */ /* 0x040fe2000f8e0206 */
[----:B------:R-:W-:Y:S01]  /*108b0*/  SHF.R.S32.HI R6, RZ, 0x1f, R9 ;  /* 0x0000001fff067819 */ /* 0x000fe20000011409 */
[----:B------:R-:W-:-:S04]  /*108c0*/  IMAD.WIDE.U32 R4, R3, UR10, R4 ;  /* 0x0000000a03047c25 */ /* 0x000fc8000f8e0004 */
        /* <DEDUP_REMOVED lines=24> */
[----:B------:R3:W-:Y:S04]  /*10a50*/  @!P2 ST.E.128 desc[UR8][R8.64], RZ ;  /* 0x000000ff0800a985 */ /* 0x0007e8000c101d08 */
[----:B------:R3:W-:Y:S04]  /*10a60*/  @!P3 ST.E.128 desc[UR8][R10.64], RZ ;  /* 0x000000ff0a00b985 */ /* 0x0007e8000c101d08 */
[----:B------:R3:W-:Y:S02]  /*10a70*/  @!P4 ST.E.128 desc[UR8][R14.64], RZ ;  /* 0x000000ff0e00c985 */ /* 0x0007e4000c101d08 */
.L_x_11485:
[----:B------:R-:W-:Y:S05]  /*10a80*/  BSYNC B1 ;  /* 0x0000000000017941 */ /* 0x000fea0003800000 */
.L_x_11484:
        /* <DEDUP_REMOVED lines=11> */
[C---:B------:R-:W-:Y:S02]  /*10b40*/  @!P4 LEA R12, P1, R150.reuse, R4, 0x1 ;  /* 0x00000004960cc211 */ /* 0x040fe400078208ff */
[----:B----4-:R-:W-:Y:S01]  /*10b50*/  @!P2 IMAD.WIDE R8, R145, 0x2, R4 ;  /* 0x000000029108a825 */ /* 0x010fe200078e0204 */
[-C--:B------:R-:W-:Y:S02]  /*10b60*/  @!P3 LEA.HI.X R11, R147, R5.reuse, R18, 0x1, P0 ;  /* 0x00000005930bb211 */ /* 0x080fe400000f0c12 */
[----:B------:R-:W-:Y:S02]  /*10b70*/  @!P4 LEA.HI.X R13, R150, R5, R16, 0x1, P1 ;  /* 0x00000005960dc211 */ /* 0x000fe400008f0c10 */
[----:B------:R2:W-:Y:S04]  /*10b80*/  @!P2 ST.E.128 desc[UR8][R8.64], RZ ;  /* 0x000000ff0800a985 */ /* 0x0005e8000c101d08 */
[----:B------:R2:W-:Y:S04]  /*10b90*/  @!P3 ST.E.128 desc[UR8][R10.64], RZ ;  /* 0x000000ff0a00b985 */ /* 0x0005e8000c101d08 */
[----:B------:R2:W-:Y:S02]  /*10ba0*/  @!P4 ST.E.128 desc[UR8][R12.64], RZ ;  /* 0x000000ff0c00c985 */ /* 0x0005e4000c101d08 */
.L_x_11478:
[----:B------:R-:W-:Y:S05]  /*10bb0*/  BSYNC B0 ;  /* 0x0000000000007941 */ /* 0x000fea0003800000 */
.L_x_11472:
[----:B------:R-:W-:Y:S02]  /*10bc0*/  ULDC UR4, c[0x0][0xc3c] ;  /* 0x00030f0000047ab9 */ /* 0x000fe40000000800 */
[----:B------:R-:W-:-:S13]  /*10bd0*/  ISETP.GE.AND P0, PT, R7, UR4, PT ;  /* 0x0000000407007c0c */ /* 0x000fda000bf06270 */
[----:B------:R-:W-:Y:S05]  /*10be0*/  @!P0 BRA `(.L_x_11486) ;  /* 0xffffff04002c8947 */ /* 0x000fea000383ffff */
[----:B------:R-:W-:Y:S05]  /*10bf0*/  EXIT ;  /* 0x000000000000794d */ /* 0x000fea0003800000 */
.L_x_11435:
        /* <DEDUP_REMOVED lines=16> */
.L_x_11487:
        /* <DEDUP_REMOVED lines=45> */
.L_x_11491:
[----:B------:R-:W0:Y:S01]  /*10fd0*/  LDC R2, c[0x0][0xc3c] ;  /* 0x00030f00ff027b82 */ /* 0x000e220000000800 */
[----:B------:R-:W-:Y:S01]  /*10fe0*/  UIADD3 UR4, UR4, 0x1f, URZ ;  /* 0x0000001f04047890 */ /* 0x000fe2000fffe03f */
[----:B------:R-:W-:Y:S02]  /*10ff0*/  ULDC UR7, c[0x0][0xc3c] ;  /* 0x00030f0000077ab9 */ /* 0x000fe40000000800 */
[----:B------:R-:W-:-:S03]  /*11000*/  IMAD.U32 R27, RZ, RZ, UR7 ;  /* 0x00000007ff1b7e24 */ /* 0x000fc6000f8e00ff */
[----:B0-----:R-:W-:-:S13]  /*11010*/  ISETP.LE.AND P6, PT, R2, UR4, PT ;  /* 0x0000000402007c0c */ /* 0x001fda000bfc3270 */
[----:B------:R-:W-:Y:S05]  /*11020*/  @P6 BRA `(.L_x_11490) ;  /* 0x0000000800b46947 */ /* 0x000fea0003800000 */
[----:B------:R-:W-:Y:S01]  /*11030*/  VIADD R9, R0, UR4 ;  /* 0x0000000400097c36 */ /* 0x000fe20008000000 */
[----:B------:R-:W-:Y:S01]  /*11040*/  ULDC.64 UR8, c[0x0][0x208] ;  /* 0x0000820000087ab9 */ /* 0x000fe20000000a00 */
        /* <DEDUP_REMOVED lines=30> */
.L_x_11489:
        /* <DEDUP_REMOVED lines=13> */
.L_x_11492:
        /* <DEDUP_REMOVED lines=47> */
[----:B------:R-:W-:Y:S01]  /*115f0*/  ISETP.GE.AND P2, PT, R3, RZ, PT ;  /* 0x000000ff0300720c */ /* 0x000fe20003f46270 */
[----:B------:R-:W-:-:S10]  /*11600*/  IMAD.MOV R3, RZ, RZ, -R7 ;  /* 0x000000ffff037224 */ /* 0x000fd400078e0a07 */
        /* <DEDUP_REMOVED lines=13> */
.L_x_11493:
[----:B0-----:R-:W0:Y:S01]  /*116e0*/  LDC.64 R2, c[0x0][0xc90] ;  /* 0x00032400ff027b82 */ /* 0x001e220000000a00 */
[----:B------:R-:W-:Y:S01]  /*116f0*/  ULDC.64 UR6, c[0x0][0x208] ;  /* 0x0000820000067ab9 */ /* 0x000fe20000000a00 */
        /* <DEDUP_REMOVED lines=36> */
[----:B------:R-:W-:-:S03]  /*11940*/  IMAD.MOV R26, RZ, RZ, -R7 ;  /* 0x000000ffff1a7224 */ /* 0x000fc600078e0a07 */
        /* <DEDUP_REMOVED lines=18> */
[----:B------:R-:W-:Y:S02]  /*11a70*/  ISETP.GE.AND P2, PT, R3, RZ, PT ;  /* 0x000000ff0300720c */ /* 0x000fe40003f46270 */
[----:B------:R-:W-:-:S05]  /*11a80*/  IADD3 R3, R6, 0x1000000, R4 ;  /* 0x0100000006037810 */ /* 0x000fca0007ffe004 */
[----:B------:R-:W-:-:S06]  /*11a90*/  @P0 VIADD R2, R2, 0x1 ;  /* 0x0000000102020836 */ /* 0x000fcc0000000000 */
[----:B------:R-:W-:Y:S01]  /*11aa0*/  @!P2 IMAD.MOV R2, RZ, RZ, -R2 ;  /* 0x000000ffff02a224 */ /* 0x000fe200078e0a02 */
[----:B------:R-:W-:-:S05]  /*11ab0*/  @!P1 LOP3.LUT R2, RZ, R7, RZ, 0x33, !PT ;  /* 0x00000007ff029212 */ /* 0x000fca00078e33ff */
[----:B------:R-:W-:-:S07]  /*11ac0*/  IMAD R26, R2, R26, R3 ;  /* 0x0000001a021a7224 */ /* 0x000fce00078e0203 */
.L_x_11494:
[----:B------:R-:W-:-:S05]  /*11ad0*/  LOP3.LUT R2, RZ, R2, RZ, 0x33, !PT ;  /* 0x00000002ff027212 */ /* 0x000fca00078e33ff */
[----:B------:R-:W-:Y:S01]  /*11ae0*/  IMAD.IADD R25, R25, 0x1, R2 ;  /* 0x0000000119197824 */ /* 0x000fe200078e0202 */
[----:B------:R-:W-:Y:S06]  /*11af0*/  BRA `(.L_x_11495) ;  /* 0x00000000000c7947 */ /* 0x000fec0003800000 */
.L_x_11490:
[----:B------:R-:W-:Y:S02]  /*11b00*/  IMAD.MOV.U32 R25, RZ, RZ, RZ ;  /* 0x000000ffff197224 */ /* 0x000fe400078e00ff */
[----:B------:R-:W-:Y:S02]  /*11b10*/  IMAD.U32 R24, RZ, RZ, UR6 ;  /* 0x00000006ff187e24 */ /* 0x000fe4000f8e00ff */
[----:B------:R-:W-:-:S07]  /*11b20*/  IMAD.MOV.U32 R26, RZ, RZ, RZ ;  /* 0x000000ffff1a7224 */ /* 0x000fce00078e00ff */
.L_x_11495:
[----:B------:R-:W-:-:S13]  /*11b30*/  ISETP.NE.AND P0, PT, R0, RZ, PT ;  /* 0x000000ff0000720c */ /* 0x000fda0003f05270 */
[----:B------:R-:W0:Y:S01]  /*11b40*/  @!P0 S2R R3, SR_CgaCtaId ;  /* 0x0000000000038919 */ /* 0x000e220000008800 */
[----:B------:R-:W-:-:S04]  /*11b50*/  @!P0 MOV R0, 0x400 ;  /* 0x0000040000008802 */ /* 0x000fc80000000f00 */
[----:B0-----:R-:W-:-:S05]  /*11b60*/  @!P0 LEA R0, R3, R0, 0x18 ;  /* 0x0000000003008211 */ /* 0x001fca00078ec0ff */
[----:B------:R1:W-:Y:S01]  /*11b70*/  @!P0 STS.128 [R0+0x31cd0], R24 ;  /* 0x031cd01800008388 */ /* 0x0003e20000000c00 */
[----:B------:R-:W-:Y:S06]  /*11b80*/  BAR.ARV 0x5, 0x200 ;  /* 0x0148000000007b1d */ /* 0x000fec0000002000 */
.L_x_11488:
        /* <DEDUP_REMOVED lines=33> */
.L_x_11602:
[----:B0--3--:R-:W0:Y:S01]  /*11da0*/  LDC.64 R2, c[0x0][0xc88] ;  /* 0x00032200ff027b82 */ /* 0x009e220000000a00 */
        /* <DEDUP_REMOVED lines=22> */
[----:B-1----:R1:W5:Y:S01]  /*11f10*/  @P0 LDG.E R0, desc[UR10][R2.64] ;  /* 0x0000000a02000981 */ /* 0x002362000c1e1900 */
        /* <DEDUP_REMOVED lines=33> */
.L_x_11497:
[----:B------:R-:W-:Y:S01]  /*12130*/  ULDC.64 UR4, c[0x0][0xa20] ;  /* 0x0002880000047ab9 */ /* 0x000fe20000000a00 */
[C---:B------:R-:W-:Y:S01]  /*12140*/  LOP3.LUT R6, R26.reuse, 0xff000000, RZ, 0xc0, !PT ;  /* 0xff0000001a067812 */ /* 0x040fe200078ec0ff */
        /* <DEDUP_REMOVED lines=9> */
[----:B------:R-:W-:Y:S01]  /*121e0*/  IADD3 R2, P0, R22, UR4, RZ ;  /* 0x0000000416027c10 */ /* 0x000fe2000ff1e0ff */
[----:B------:R-:W-:-:S03]  /*121f0*/  ULDC.64 UR6, c[0x0][0x208] ;  /* 0x0000820000067ab9 */ /* 0x000fc60000000a00 */
[----:B------:R-:W-:-:S05]  /*12200*/  IADD3.X R3, R23, UR5, RZ, P0, !PT ;  /* 0x0000000517037c10 */ /* 0x000fca00087fe4ff */
[----:B------:R2:W5:Y:S01]  /*12210*/  LDG.E R7, desc[UR6][R2.64] ;  /* 0x0000000602077981 */ /* 0x000562000c1e1900 */
[----:B------:R-:W-:Y:S05]  /*12220*/  BRA `(.L_x_11499) ;  /* 0x0000000000147947 */ /* 0x000fea0003800000 */
.L_x_11498:
[----:B------:R-:W-:Y:S05]  /*12230*/  @!P0 BRA `(.L_x_11499) ;  /* 0x0000000000108947 */ /* 0x000fea0003800000 */
[----:B------:R-:W-:Y:S02]  /*12240*/  ULDC.64 UR4, c[0x0][0x208] ;  /* 0x0000820000047ab9 */ /* 0x000fe40000000a00 */
[----:B------:R-:W2:Y:S04]  /*12250*/  LDG.E R7, desc[UR4][R4.64] ;  /* 0x0000000404077981 */ /* 0x000ea8000c1e1900 */
[----:B------:R-:W2:Y:S02]  /*12260*/  LDG.E R4, desc[UR4][R4.64+0x4] ;  /* 0x0000040404047981 */ /* 0x000ea4000c1e1900 */
[----:B--2---:R-:W-:-:S07]  /*12270*/  IMAD.IADD R7, R4, 0x1, -R7 ;  /* 0x0000000104077824 */ /* 0x004fce00078e0a07 */
.L_x_11499:
[----:B-----5:R-:W-:Y:S01]  /*12280*/  IMAD.IADD R7, R7, 0x1, -R0 ;  /* 0x0000000107077824 */ /* 0x020fe200078e0a00 */
[----:B------:R-:W-:Y:S01]  /*12290*/  LOP3.LUT R9, R6, 0xff, RZ, 0xc0, !PT ;  /* 0x000000ff06097812 */ /* 0x000fe200078ec0ff */
[----:B------:R-:W3:Y:S01]  /*122a0*/  LDC R0, c[0x0][0x448] ;  /* 0x00011200ff007b82 */ /* 0x000ee20000000800 */
[----:B--2---:R-:W-:Y:S01]  /*122b0*/  IMAD R2, R25, 0xc0, RZ ;  /* 0x000000c019027824 */ /* 0x004fe200078e02ff */
[----:B------:R-:W-:Y:S01]  /*122c0*/  BSSY B0, `(.L_x_11500) ;  /* 0x0000036000007945 */ /* 0x000fe20003800000 */
[----:B------:R-:W-:Y:S02]  /*122d0*/  IMAD.MOV.U32 R4, RZ, RZ, RZ ;  /* 0x000000ffff047224 */ /* 0x000fe400078e00ff */
[----:B------:R-:W-:Y:S01]  /*122e0*/  VIADD R2, R2, 0xbf ;  /* 0x000000bf02027836 */ /* 0x000fe20000000000 */
[----:B---3--:R-:W-:-:S13]  /*122f0*/  ISETP.NE.AND P0, PT, R0, 0x1, PT ;  /* 0x000000010000780c */ /* 0x008fda0003f05270 */
[----:B------:R-:W2:Y:S08]  /*12300*/  @P0 LDC R3, c[0x0][0x44c] ;  /* 0x00011300ff030b82 */ /* 0x000eb00000000800 */
[----:B------:R-:W3:Y:S01]  /*12310*/  @P0 LDC R0, c[0x0][0x450] ;  /* 0x00011400ff000b82 */ /* 0x000ee20000000800 */
[----:B--2---:R-:W-:-:S05]  /*12320*/  @P0 IMAD.HI.U32 R3, R2, R3, RZ ;  /* 0x0000000302030227 */ /* 0x004fca00078e00ff */
[----:B---3--:R-:W-:Y:S01]  /*12330*/  @P0 SHF.R.U32.HI R2, RZ, R0, R3 ;  /* 0x00000000ff020219 */ /* 0x008fe20000011603 */
[C---:B------:R-:W-:Y:S01]  /*12340*/  VIADD R0, R7.reuse, 0x8f ;  /* 0x0000008f07007836 */ /* 0x040fe20000000000 */
[----:B------:R-:W-:-:S03]  /*12350*/  IADD3 R7, R7, 0x90, -R8 ;  /* 0x0000009007077810 */ /* 0x000fc60007ffe808 */
[----:B------:R-:W-:-:S04]  /*12360*/  IMAD.HI R0, R0, 0x38e38e39, RZ ;  /* 0x38e38e3900007827 */ /* 0x000fc800078e02ff */
[----:B------:R-:W-:Y:S01]  /*12370*/  IMAD.IADD R2, R7, 0x1, R2 ;  /* 0x0000000107027824 */ /* 0x000fe200078e0202 */
[----:B------:R-:W-:Y:S01]  /*12380*/  SHF.R.U32.HI R3, RZ, 0x1f, R0 ;  /* 0x0000001fff037819 */ /* 0x000fe20000011600 */
[----:B------:R-:W-:Y:S02]  /*12390*/  IMAD.MOV.U32 R7, RZ, RZ, R4 ;  /* 0x000000ffff077224 */ /* 0x000fe400078e0004 */
[----:B------:R-:W-:Y:S01]  /*123a0*/  IMAD.HI R2, R2, 0x38e38e39, RZ ;  /* 0x38e38e3902027827 */ /* 0x000fe200078e02ff */
[----:B------:R-:W-:-:S04]  /*123b0*/  LEA.HI.SX32 R3, R0, R3, 0x1b ;  /* 0x0000000300037211 */ /* 0x000fc800078fdaff */
[----:B------:R-:W-:-:S04]  /*123c0*/  SHF.R.U32.HI R0, RZ, 0x1f, R2 ;  /* 0x0000001fff007819 */ /* 0x000fc80000011602 */
[----:B------:R-:W-:-:S04]  /*123d0*/  LEA.HI.SX32 R0, R2, R0, 0x1b ;  /* 0x0000000002007211 */ /* 0x000fc800078fdaff */
[----:B01----:R-:W-:Y:S02]  /*123e0*/  VIMNMX R8, R3, R0, PT ;  /* 0x0000000003087248 */ /* 0x003fe40003fe0100 */
[----:B------:R-:W-:Y:S02]  /*123f0*/  SHF.R.U32.HI R0, RZ, 0x10, R6 ;  /* 0x00000010ff007819 */ /* 0x000fe40000011606 */
[----:B------:R-:W-:Y:S01]  /*12400*/  ISETP.GE.AND P1, PT, R8, 0x1, PT ;  /* 0x000000010800780c */ /* 0x000fe20003f26270 */
[----:B------:R0:W-:Y:S01]  /*12410*/  STL [R1+0x1c], R8 ;  /* 0x00001c0801007387 */ /* 0x0001e20000100800 */
[----:B------:R-:W-:-:S03]  /*12420*/  ISETP.NE.AND P0, PT, R0, RZ, PT ;  /* 0x000000ff0000720c */ /* 0x000fc60003f05270 */
[----:B------:R0:W-:Y:S04]  /*12430*/  STL [R1+0x20], R4 ;  /* 0x0000200401007387 */ /* 0x0001e80000100800 */
[----:B------:R0:W-:Y:S06]  /*12440*/  STL [R1+0x38], R9 ;  /* 0x0000380901007387 */ /* 0x0001ec0000100800 */
[----:B------:R-:W1:Y:S01]  /*12450*/  @!P0 LDC R0, c[0x0][0x9f0] ;  /* 0x00027c00ff008b82 */ /* 0x000e620000000800 */
        /* <DEDUP_REMOVED lines=28> */
.L_x_11501:
[----:B------:R-:W-:Y:S05]  /*12620*/  BSYNC B0 ;  /* 0x0000000000007941 */ /* 0x000fea0003800000 */
.L_x_11500:
        /* <DEDUP_REMOVED lines=20> */
[----:B0-----:R-:W0:Y:S02]  /*12770*/  S2R R4, SR_LTMASK ;  /* 0x0000000000047919 */ /* 0x001e240000003900 */
[----:B0-----:R-:W-:-:S04]  /*12780*/  LOP3.LUT R4, R4, UR4, RZ, 0xc0, !PT ;  /* 0x0000000404047c12 */ /* 0x001fc8000f8ec0ff */
[----:B--2---:R-:W0:Y:S01]  /*12790*/  POPC R7, R4 ;  /* 0x0000000400077309 */ /* 0x004e220000000000 */
[----:B---3--:R-:W0:Y:S02]  /*127a0*/  SHFL.IDX PT, R0, R3, R0, 0x1f ;  /* 0x00001f0003007589 */ /* 0x008e2400000e0000 */
[----:B0-----:R-:W-:Y:S01]  /*127b0*/  IADD3 R24, R0, UR38, R7 ;  /* 0x0000002600187c10 */ /* 0x001fe2000fffe007 */
[----:B------:R-:W-:Y:S06]  /*127c0*/  BRA `(.L_x_11504) ;  /* 0x0000004000247947 */ /* 0x000fec0003800000 */
.L_x_11503:
        /* <DEDUP_REMOVED lines=12> */
[----:B--2---:R-:W-:-:S02]  /*12890*/  IMAD.U32 R7, RZ, RZ, UR9 ;  /* 0x00000009ff077e24 */ /* 0x004fc4000f8e00ff */
[----:B------:R-:W-:Y:S02]  /*128a0*/  IMAD.U32 R10, RZ, RZ, UR4 ;  /* 0x00000004ff0a7e24 */ /* 0x000fe4000f8e00ff */
[----:B------:R-:W-:Y:S02]  /*128b0*/  IMAD.U32 R11, RZ, RZ, UR5 ;  /* 0x00000005ff0b7e24 */ /* 0x000fe4000f8e00ff */
[----:B------:R-:W-:Y:S02]  /*128c0*/  IMAD.MOV.U32 R8, RZ, RZ, 0x70 ;  /* 0x00000070ff087424 */ /* 0x000fe400078e00ff */
[----:B------:R-:W-:Y:S02]  /*128d0*/  IMAD.MOV.U32 R12, RZ, RZ, 0x1 ;  /* 0x00000001ff0c7424 */ /* 0x000fe400078e00ff */
[----:B------:R-:W-:-:S07]  /*128e0*/  IMAD.MOV.U32 R13, RZ, RZ, RZ ;  /* 0x000000ffff0d7224 */ /* 0x000fce00078e00ff */
[----:B------:R-:W-:-:S07]  /*128f0*/  LEPC R20, `(.L_x_11506) ;  /* 0x000000001014794e */ /* 0x000fce0000000000 */
[----:B0-----:R-:W-:Y:S05]  /*12900*/  CALL.ABS.NOINC R2 ;  /* 0x0000000002007343 */ /* 0x001fea0003c00000 */
.L_x_11506:
[----:B------:R-:W-:Y:S05]  /*12910*/  BSYNC B6 ;  /* 0x0000000000067941 */ /* 0x000fea0003800000 */
.L_x_11505:
        /* <DEDUP_REMOVED lines=9> */
[----:B0-----:R-:W-:Y:S02]  /*129b0*/  IMAD.U32 R4, RZ, RZ, UR6 ;  /* 0x00000006ff047e24 */ /* 0x001fe4000f8e00ff */
[----:B------:R-:W-:Y:S02]  /*129c0*/  IMAD.U32 R5, RZ, RZ, UR7 ;  /* 0x00000007ff057e24 */ /* 0x000fe4000f8e00ff */
[----:B------:R-:W-:Y:S02]  /*129d0*/  IMAD.U32 R6, RZ, RZ, UR8 ;  /* 0x00000008ff067e24 */ /* 0x000fe4000f8e00ff */
[----:B--2---:R-:W-:-:S02]  /*129e0*/  IMAD.U32 R7, RZ, RZ, UR9 ;  /* 0x00000009ff077e24 */ /* 0x004fc4000f8e00ff */
[----:B------:R-:W-:Y:S02]  /*129f0*/  IMAD.U32 R10, RZ, RZ, UR4 ;  /* 0x00000004ff0a7e24 */ /* 0x000fe4000f8e00ff */
[----:B------:R-:W-:Y:S02]  /*12a00*/  IMAD.U32 R11, RZ, RZ, UR5 ;  /* 0x00000005ff0b7e24 */ /* 0x000fe4000f8e00ff */
[----:B------:R-:W-:Y:S02]  /*12a10*/  IMAD.MOV.U32 R8, RZ, RZ, 0x70 ;  /* 0x00000070ff087424 */ /* 0x000fe400078e00ff */
[----:B------:R-:W-:Y:S02]  /*12a20*/  IMAD.MOV.U32 R12, RZ, RZ, 0x1 ;  /* 0x00000001ff0c7424 */ /* 0x000fe400078e00ff */
[----:B-1----:R-:W-:-:S07]  /*12a30*/  IMAD.MOV.U32 R13, RZ, RZ, RZ ;  /* 0x000000ffff0d7224 */ /* 0x002fce00078e00ff */
[----:B------:R-:W-:-:S07]  /*12a40*/  LEPC R20, `(.L_x_11509) ;  /* 0x000000001014794e */ /* 0x000fce0000000000 */
[----:B---3--:R-:W-:Y:S05]  /*12a50*/  CALL.ABS.NOINC R2 ;  /* 0x0000000002007343 */ /* 0x008fea0003c00000 */
.L_x_11509:
        /* <DEDUP_REMOVED lines=16> */
.L_x_11508:
[----:B------:R-:W-:Y:S05]  /*12b60*/  BSYNC B6 ;  /* 0x0000000000067941 */ /* 0x000fea0003800000 */
.L_x_11507:
[----:B------:R-:W-:Y:S01]  /*12b70*/  ULDC.64 UR4, c[0x0][0x9f8] ;  /* 0x00027e0000047ab9 */ /* 0x000fe20000000a00 */
[----:B------:R-:W-:Y:S01]  /*12b80*/  ULDC.64 UR6, c[0x0][0x208] ;  /* 0x0000820000067ab9 */ /* 0x000fe20000000a00 */
[----:B------:R-:W-:Y:S01]  /*12b90*/  ISETP.NE.U32.AND P0, PT, RZ, UR4, PT ;  /* 0x00000004ff007c0c */ /* 0x000fe2000bf05070 */
[----:B------:R-:W3:Y:S01]  /*12ba0*/  LDL R20, [R1+0x24] ;  /* 0x0000240001147983 */ /* 0x000ee20000100800 */
[----:B------:R-:W1:Y:S02]  /*12bb0*/  LDC.64 R2, c[0x0][0x418] ;  /* 0x00010600ff027b82 */ /* 0x000e640000000a00 */
[----:B------:R-:W-:-:S13]  /*12bc0*/  ISETP.NE.AND.EX P0, PT, RZ, UR5, PT, P0 ;  /* 0x00000005ff007c0c */ /* 0x000fda000bf05300 */
[----:B------:R-:W-:-:S04]  /*12bd0*/  @P0 IADD3 R22, P1, R22, UR4, RZ ;  /* 0x0000000416160c10 */ /* 0x000fc8000ff3e0ff */
[----:B------:R-:W-:Y:S01]  /*12be0*/  @P0 IADD3.X R23, R23, UR5, RZ, P1, !PT ;  /* 0x0000000517170c10 */ /* 0x000fe20008ffe4ff */
[----:B------:R-:W-:-:S04]  /*12bf0*/  ULDC.64 UR4, c[0x0][0xa08] ;  /* 0x0002820000047ab9 */ /* 0x000fc80000000a00 */
[----:B------:R3:W2:Y:S01]  /*12c00*/  @P0 LDG.E R26, desc[UR6][R22.64] ;  /* 0x00000006161a0981 */ /* 0x0006a2000c1e1900 */
        /* <DEDUP_REMOVED lines=12> */
.L_x_11618:
        /* <DEDUP_REMOVED lines=8> */
.L_x_11621:
        /* <DEDUP_REMOVED lines=9> */
[----:B0-----:R-:W0:Y:S02]  /*12de0*/  @P0 LDC.64 R4, c[0x0][0x440] ;  /* 0x00011000ff040b82 */ /* 0x001e240000000a00 */
        /* <DEDUP_REMOVED lines=13> */
.L_x_11513:
[----:B--2---:R-:W-:Y:S01]  /*12ec0*/  IMAD R0, R18, 0x8, R17 ;  /* 0x0000000812007824 */ /* 0x004fe200078e0211 */
[----:B---3--:R-:W-:-:S04]  /*12ed0*/  SHF.L.U32 R2, R28, 0x1f, RZ ;  /* 0x0000001f1c027819 */ /* 0x008fc800000006ff */
[----:B------:R-:W2:Y:S02]  /*12ee0*/  SYNCS.PHASECHK.TRANS64.TRYWAIT P0, [R0+URZ+0x31c40], R2 ;  /* 0x031c4002000075a7 */ /* 0x000ea4000800017f */
[----:B--2---:R-:W-:Y:S05]  /*12ef0*/  @!P0 BRA `(.L_x_11514) ;  /* 0x0000005000608947 */ /* 0x004fea0003800000 */
.L_x_11622:
        /* <DEDUP_REMOVED lines=11> */
.L_x_11515:
        /* <DEDUP_REMOVED lines=31> */
.L_x_11511:
[----:B0-----:R-:W3:Y:S04]  /*131a0*/  LDL.LU R4, [R1+0x10] ;  /* 0x0000100001047983 */ /* 0x001ee80000300800 */
        /* <DEDUP_REMOVED lines=38> */
[----:B0-----:R-:W-:Y:S05]  /*13410*/  CALL.ABS.NOINC R2 ;  /* 0x0000000002007343 */ /* 0x001fea0003c00000 */
.L_x_11517:
[----:B------:R-:W-:Y:S05]  /*13420*/  BSYNC B6 ;  /* 0x0000000000067941 */ /* 0x000fea0003800000 */
.L_x_11516:
[----:B------:R-:W2:Y:S01]  /*13430*/  LDL.LU R20, [R1+0x10] ;  /* 0x0000100001147983 */ /* 0x000ea20000300800 */
[----:B------:R-:W3:Y:S01]  /*13440*/  LDC R9, c[0x0][0x448] ;  /* 0x00011200ff097b82 */ /* 0x000ee20000000800 */
[----:B------:R-:W-:Y:S01]  /*13450*/  ULDC.64 UR4, c[0x0][0x2d8] ;  /* 0x0000b60000047ab9 */ /* 0x000fe20000000a00 */
[----:B------:R-:W-:Y:S01]  /*13460*/  ULDC.64 UR6, c[0x0][0x2e0] ;  /* 0x0000b80000067ab9 */ /* 0x000fe20000000a00 */
[----:B0-----:R-:W2:Y:S01]  /*13470*/  LDL.LU.64 R2, [R1+0x30] ;  /* 0x0000300001027983 */ /* 0x001ea20000300a00 */
[----:B------:R-:W-:-:S03]  /*13480*/  ULDC.64 UR8, c[0x0][0x280] ;  /* 0x0000a00000087ab9 */ /* 0x000fc60000000a00 */
[----:B------:R-:W4:Y:S04]  /*13490*/  LDL.LU R21, [R1+0x28] ;  /* 0x0000280001157983 */ /* 0x000f280000300800 */
[----:B------:R-:W4:Y:S01]  /*134a0*/  LDL.LU R4, [R1+0xc] ;  /* 0x00000c0001047983 */ /* 0x000f220000300800 */
[----:B------:R-:W0:Y:S01]  /*134b0*/  S2R R10, SR_TID.X ;  /* 0x00000000000a7919 */ /* 0x000e220000002100 */
[----:B------:R-:W1:Y:S01]  /*134c0*/  S2R R11, SR_TID.X ;  /* 0x00000000000b7919 */ /* 0x000e620000002100 */
[----:B---3--:R-:W-:-:S13]  /*134d0*/  ISETP.NE.AND P1, PT, R9, 0x1, PT ;  /* 0x000000010900780c */ /* 0x008fda0003f25270 */
[----:B------:R-:W3:Y:S08]  /*134e0*/  @P1 LDC R5, c[0x0][0x450] ;  /* 0x00011400ff051b82 */ /* 0x000ef00000000800 */
[----:B------:R-:W3:Y:S01]  /*134f0*/  @P1 LDC R8, c[0x0][0x450] ;  /* 0x00011400ff081b82 */ /* 0x000ee20000000800 */
[----:B--2---:R-:W-:Y:S02]  /*13500*/  IMAD.MOV.U32 R3, RZ, RZ, R20 ;  /* 0x000000ffff037224 */ /* 0x004fe400078e0014 */
[----:B------:R-:W2:Y:S01]  /*13510*/  S2R R20, SR_TID.X ;  /* 0x0000000000147919 */ /* 0x000ea20000002100 */
[----:B------:R-:W-:-:S04]  /*13520*/  IMAD.WIDE.U32 R2, R16, UR4, R2 ;  /* 0x0000000410027c25 */ /* 0x000fc8000f8e0002 */
[----:B------:R-:W-:Y:S01]  /*13530*/  IMAD R3, R16, UR5, R3 ;  /* 0x0000000510037c24 */ /* 0x000fe2000f8e0203 */
[----:B------:R-:W-:Y:S01]  /*13540*/  ULDC.64 UR4, c[0x0][0x2d0] ;  /* 0x0000b40000047ab9 */ /* 0x000fe20000000a00 */
[----:B----4-:R-:W-:Y:S02]  /*13550*/  IMAD R0, R21, UR6, RZ ;  /* 0x0000000615007c24 */ /* 0x010fe4000f8e02ff */
[----:B------:R-:W-:-:S04]  /*13560*/  IMAD.WIDE.U32 R2, R4, UR6, R2 ;  /* 0x0000000604027c25 */ /* 0x000fc8000f8e0002 */
[----:B------:R-:W-:Y:S01]  /*13570*/  IMAD R0, R4, UR7, R0 ;  /* 0x0000000704007c24 */ /* 0x000fe2000f8e0200 */
[----:B------:R-:W-:Y:S01]  /*13580*/  ULDC.64 UR6, c[0x0][0x2c8] ;  /* 0x0000b20000067ab9 */ /* 0x000fe20000000a00 */
[----:B------:R-:W4:Y:S02]  /*13590*/  @P1 LDC R4, c[0x0][0x44c] ;  /* 0x00011300ff041b82 */ /* 0x000f240000000800 */
[----:B------:R-:W-:Y:S01]  /*135a0*/  IMAD.IADD R3, R3, 0x1, R0 ;  /* 0x0000000103037824 */ /* 0x000fe200078e0200 */
[C---:B--2---:R-:W-:Y:S01]  /*135b0*/  LOP3.LUT R21, R20.reuse, 0x7f, RZ, 0xc0, !PT ;  /* 0x0000007f14157812 */ /* 0x044fe200078ec0ff */
[----:B------:R-:W-:-:S03]  /*135c0*/  IMAD.SHL.U32 R20, R20, 0x20, RZ ;  /* 0x0000002014147824 */ /* 0x000fc600078e00ff */
[----:B------:R-:W-:-:S04]  /*135d0*/  SHF.R.U32.HI R21, RZ, 0x2, R21 ;  /* 0x00000002ff157819 */ /* 0x000fc80000011615 */
[----:B------:R-:W-:Y:S01]  /*135e0*/  LOP3.LUT R20, R21, 0x60, R20, 0xf8, !PT ;  /* 0x0000006015147812 */ /* 0x000fe200078ef814 */
[----:B0-----:R-:W-:-:S04]  /*135f0*/  IMAD.SHL.U32 R21, R10, 0x8, RZ ;  /* 0x000000080a157824 */ /* 0x001fc800078e00ff */
[----:B------:R-:W-:Y:S01]  /*13600*/  IMAD R6, R25, 0xc0, R20 ;  /* 0x000000c019067824 */ /* 0x000fe200078e0214 */
[----:B------:R-:W-:Y:S01]  /*13610*/  LOP3.LUT R21, R21, 0x18, RZ, 0xc0, !PT ;  /* 0x0000001815157812 */ /* 0x000fe200078ec0ff */
[----:B-1----:R-:W-:Y:S02]  /*13620*/  IMAD.SHL.U32 R20, R11, 0x8, RZ ;  /* 0x000000080b147824 */ /* 0x002fe400078e00ff */
[----:B----4-:R-:W-:Y:S01]  /*13630*/  @P1 IMAD.HI.U32 R0, R6, R4, RZ ;  /* 0x0000000406001227 */ /* 0x010fe200078e00ff */
[C---:B------:R-:W-:Y:S02]  /*13640*/  LOP3.LUT R10, R21.reuse, 0x40, RZ, 0xfc, !PT ;  /* 0x00000040150a7812 */ /* 0x040fe400078efcff */
[----:B------:R-:W-:Y:S01]  /*13650*/  LOP3.LUT R20, R20, 0x18, RZ, 0xc0, !PT ;  /* 0x0000001814147812 */ /* 0x000fe200078ec0ff */
[----:B------:R-:W-:Y:S01]  /*13660*/  IMAD.MOV.U32 R4, RZ, RZ, R6 ;  /* 0x000000ffff047224 */ /* 0x000fe200078e0006 */
[----:B---3--:R-:W-:Y:S02]  /*13670*/  @P1 SHF.R.U32.HI R4, RZ, R5, R0 ;  /* 0x00000005ff041219 */ /* 0x008fe40000011600 */
        /* <DEDUP_REMOVED lines=105> */
.L_x_11635:
        /* <DEDUP_REMOVED lines=14> */
.L_x_11519:
        /* <DEDUP_REMOVED lines=18> */
.L_x_11636:
[----:B------:R-:W-:Y:S05]  /*13f10*/  BSYNC B0 ;  /* 0x0000000000007941 */ /* 0x000fea0003800000 */
.L_x_11520:
        /* <DEDUP_REMOVED lines=52> */
.L_x_11528:
[----:B------:R-:W-:Y:S01]  /*14260*/  IMAD R3, R6, 0x8, R17 ;  /* 0x0000000806037824 */ /* 0x000fe200078e0211 */
[----:B------:R-:W-:Y:S01]  /*14270*/  SHF.L.U32 R2, R10, 0x1f, RZ ;  /* 0x0000001f0a027819 */ /* 0x000fe200000006ff */
[----:B------:R-:W-:Y:S03]  /*14280*/  BSSY B3, `(.L_x_11529) ;  /* 0x0000003000037945 */ /* 0x000fe60003800000 */
[----:B------:R-:W1:Y:S02]  /*14290*/  SYNCS.PHASECHK.TRANS64.TRYWAIT P0, [R3+URZ+0x31c40], R2 ;  /* 0x031c4002030075a7 */ /* 0x000e64000800017f */
[----:B-1----:R-:W-:Y:S05]  /*142a0*/  @!P0 BRA `(.L_x_11530) ;  /* 0x0000004400c08947 */ /* 0x002fea0003800000 */
.L_x_11637:
[----:B------:R-:W-:Y:S05]  /*142b0*/  BSYNC B3 ;  /* 0x0000000000037941 */ /* 0x000fea0003800000 */
.L_x_11529:
        /* <DEDUP_REMOVED lines=12> */
.L_x_11532:
[----:B------:R-:W-:Y:S05]  /*14380*/  BSYNC B3 ;  /* 0x0000000000037941 */ /* 0x000fea0003800000 */
.L_x_11531:
        /* <DEDUP_REMOVED lines=11> */
.L_x_11533:
        /* <DEDUP_REMOVED lines=16> */
.L_x_11534:
        /* <DEDUP_REMOVED lines=16> */
.L_x_11535:
        /* <DEDUP_REMOVED lines=15> */
.L_x_11638:
[----:B------:R-:W-:Y:S05]  /*14730*/  BSYNC B3 ;  /* 0x0000000000037941 */ /* 0x000fea0003800000 */
.L_x_11536:
        /* <DEDUP_REMOVED lines=12> */
.L_x_11539:
[----:B------:R-:W-:Y:S05]  /*14800*/  BSYNC B3 ;  /* 0x0000000000037941 */ /* 0x000fea0003800000 */
.L_x_11538:
        /* <DEDUP_REMOVED lines=11> */
.L_x_11540:
        /* <DEDUP_REMOVED lines=15> */
.L_x_11541:
        /* <DEDUP_REMOVED lines=15> */
.L_x_11542:
        /* <DEDUP_REMOVED lines=12> */
.L_x_11527:
[----:B------:R-:W-:Y:S05]  /*14b60*/  BSYNC B1 ;  /* 0x0000000000017941 */ /* 0x000fea0003800000 */
.L_x_11526:
[----:B------:R-:W2:Y:S01]  /*14b70*/  LDL.LU R0, [R1+0x24] ;  /* 0x0000240001007983 */ /* 0x000ea20000300800 */
[----:B------:R-:W-:Y:S02]  /*14b80*/  IMAD.MOV.U32 R28, RZ, RZ, R10 ;  /* 0x000000ffff1c7224 */ /* 0x000fe400078e000a */
[----:B------:R-:W-:Y:S02]  /*14b90*/  IMAD.MOV.U32 R18, RZ, RZ, R6 ;  /* 0x000000ffff127224 */ /* 0x000fe400078e0006 */
[----:B--2---:R-:W-:-:S07]  /*14ba0*/  VIADD R0, R0, 0xfffffffd ;  /* 0xfffffffd00007836 */ /* 0x004fce0000000000 */
.L_x_11525:
[----:B------:R-:W-:Y:S05]  /*14bb0*/  BSYNC B2 ;  /* 0x0000000000027941 */ /* 0x000fea0003800000 */
.L_x_11524:
[----:B------:R-:W-:Y:S01]  /*14bc0*/  VIADD R7, R7, 0xfffffffe ;  /* 0xfffffffe07077836 */ /* 0x000fe20000000000 */
[----:B------:R-:W-:-:S04]  /*14bd0*/  LOP3.LUT R2, RZ, R9, RZ, 0x33, !PT ;  /* 0x00000009ff027212 */ /* 0x000fc800078e33ff */
[----:B------:R-:W-:-:S13]  /*14be0*/  ISETP.NE.AND P0, PT, R7, R2, PT ;  /* 0x000000020700720c */ /* 0x000fda0003f05270 */
[----:B------:R-:W-:Y:S05]  /*14bf0*/  @!P0 BRA `(.L_x_11523) ;  /* 0x0000001400988947 */ /* 0x000fea0003800000 */
[----:B------:R-:W-:-:S07]  /*14c00*/  IMAD.MOV.U32 R4, RZ, RZ, R22 ;  /* 0x000000ffff047224 */ /* 0x000fce00078e0016 */
.L_x_11577:
        /* <DEDUP_REMOVED lines=33> */
.L_x_11545:
[----:B------:R-:W-:Y:S01]  /*14e20*/  IMAD R3, R6, 0x8, R17 ;  /* 0x0000000806037824 */ /* 0x000fe200078e0211 */
[----:B------:R-:W-:Y:S01]  /*14e30*/  SHF.L.U32 R2, R7, 0x1f, RZ ;  /* 0x0000001f07027819 */ /* 0x000fe200000006ff */
[----:B------:R-:W-:Y:S03]  /*14e40*/  BSSY B2, `(.L_x_11546) ;  /* 0x0000003000027945 */ /* 0x000fe60003800000 */
[----:B------:R-:W1:Y:S02]  /*14e50*/  SYNCS.PHASECHK.TRANS64.TRYWAIT P0, [R3+URZ+0x31c40], R2 ;  /* 0x031c4002030075a7 */ /* 0x000e64000800017f */
[----:B-1----:R-:W-:Y:S05]  /*14e60*/  @!P0 BRA `(.L_x_11547) ;  /* 0x0000003800f88947 */ /* 0x002fea0003800000 */
.L_x_11639:
[----:B------:R-:W-:Y:S05]  /*14e70*/  BSYNC B2 ;  /* 0x0000000000027941 */ /* 0x000fea0003800000 */
.L_x_11546:
        /* <DEDUP_REMOVED lines=12> */
.L_x_11549:
[----:B------:R-:W-:Y:S05]  /*14f40*/  BSYNC B2 ;  /* 0x0000000000027941 */ /* 0x000fea0003800000 */
.L_x_11548:
        /* <DEDUP_REMOVED lines=11> */
.L_x_11550:
        /* <DEDUP_REMOVED lines=16> */
.L_x_11551:
        /* <DEDUP_REMOVED lines=16> */
.L_x_11552:
        /* <DEDUP_REMOVED lines=15> */
.L_x_11640:
[----:B------:R-:W-:Y:S05]  /*152f0*/  BSYNC B2 ;  /* 0x0000000000027941 */ /* 0x000fea0003800000 */
.L_x_11553:
        /* <DEDUP_REMOVED lines=11> */
.L_x_11556:
[----:B------:R-:W-:Y:S05]  /*153b0*/  BSYNC B2 ;  /* 0x0000000000027941 */ /* 0x000fea0003800000 */
.L_x_11555:
        /* <DEDUP_REMOVED lines=10> */
.L_x_11557:
        /* <DEDUP_REMOVED lines=15> */
.L_x_11558:
        /* <DEDUP_REMOVED lines=15> */
.L_x_11559:
        /* <DEDUP_REMOVED lines=12> */
.L_x_11544:
[----:B------:R-:W-:Y:S05]  /*15700*/  BSYNC B1 ;  /* 0x0000000000017941 */ /* 0x000fea0003800000 */
.L_x_11543:
        /* <DEDUP_REMOVED lines=33> */
.L_x_11562:
[----:B------:R-:W-:Y:S01]  /*15920*/  IMAD R2, R18, 0x8, R17 ;  /* 0x0000000812027824 */ /* 0x000fe200078e0211 */
[----:B------:R-:W-:Y:S01]  /*15930*/  SHF.L.U32 R3, R28, 0x1f, RZ ;  /* 0x0000001f1c037819 */ /* 0x000fe200000006ff */
[----:B------:R-:W-:Y:S03]  /*15940*/  BSSY B2, `(.L_x_11563) ;  /* 0x0000003000027945 */ /* 0x000fe60003800000 */
[----:B------:R-:W1:Y:S02]  /*15950*/  SYNCS.PHASECHK.TRANS64.TRYWAIT P0, [R2+URZ+0x31c40], R3 ;  /* 0x031c4003020075a7 */ /* 0x000e64000800017f */
[----:B-1----:R-:W-:Y:S05]  /*15960*/  @!P0 BRA `(.L_x_11564) ;  /* 0x0000003000608947 */ /* 0x002fea0003800000 */
.L_x_11641:
[----:B------:R-:W-:Y:S05]  /*15970*/  BSYNC B2 ;  /* 0x0000000000027941 */ /* 0x000fea0003800000 */
.L_x_11563:
        /* <DEDUP_REMOVED lines=12> */
.L_x_11566:
[----:B------:R-:W-:Y:S05]  /*15a40*/  BSYNC B2 ;  /* 0x0000000000027941 */ /* 0x000fea0003800000 */
.L_x_11565:
        /* <DEDUP_REMOVED lines=12> */
.L_x_11567:
        /* <DEDUP_REMOVED lines=16> */
.L_x_11568:
        /* <DEDUP_REMOVED lines=16> */
.L_x_11569:
        /* <DEDUP_REMOVED lines=15> */
.L_x_11642:
[----:B------:R-:W-:Y:S05]  /*15e00*/  BSYNC B2 ;  /* 0x0000000000027941 */ /* 0x000fea0003800000 */
.L_x_11570:
        /* <DEDUP_REMOVED lines=11> */
.L_x_11573:
[----:B------:R-:W-:Y:S05]  /*15ec0*/  BSYNC B2 ;  /* 0x0000000000027941 */ /* 0x000fea0003800000 */
.L_x_11572:
        /* <DEDUP_REMOVED lines=10> */
.L_x_11574:
        /* <DEDUP_REMOVED lines=15> */
.L_x_11575:
        /* <DEDUP_REMOVED lines=15> */
.L_x_11576:
        /* <DEDUP_REMOVED lines=12> */
.L_x_11561:
[----:B------:R-:W-:Y:S05]  /*16210*/  BSYNC B1 ;  /* 0x0000000000017941 */ /* 0x000fea0003800000 */
.L_x_11560:
[----:B------:R-:W2:Y:S01]  /*16220*/  LDL R2, [R1+0x4] ;  /* 0x0000040001027983 */ /* 0x000ea20000100800 */
[----:B------:R-:W-:Y:S01]  /*16230*/  VIADD R0, R0, 0xfffffffe ;  /* 0xfffffffe00007836 */ /* 0x000fe20000000000 */
[----:B--2---:R-:W-:-:S13]  /*16240*/  ISETP.GT.AND P0, PT, R9, R2, PT ;  /* 0x000000020900720c */ /* 0x004fda0003f04270 */
[----:B------:R-:W-:Y:S05]  /*16250*/  @P0 BRA `(.L_x_11577) ;  /* 0xffffffe8006c0947 */ /* 0x000fea000383ffff */
.L_x_11523:
[----:B------:R-:W-:Y:S05]  /*16260*/  BSYNC B0 ;  /* 0x0000000000007941 */ /* 0x000fea0003800000 */
.L_x_11522:
        /* <DEDUP_REMOVED lines=18> */
.L_x_11579:
[----:B------:R-:W-:Y:S05]  /*16390*/  BSYNC B0 ;  /* 0x0000000000007941 */ /* 0x000fea0003800000 */
.L_x_11578:
        /* <DEDUP_REMOVED lines=9> */
.L_x_11643:
[----:B------:R-:W-:Y:S05]  /*16430*/  BSYNC B1 ;  /* 0x0000000000017941 */ /* 0x000fea0003800000 */
.L_x_11582:
        /* <DEDUP_REMOVED lines=9> */
.L_x_11585:
[----:B------:R-:W-:Y:S05]  /*164d0*/  BSYNC B1 ;  /* 0x0000000000017941 */ /* 0x000fea0003800000 */
.L_x_11584:
        /* <DEDUP_REMOVED lines=10> */
.L_x_11586:
        /* <DEDUP_REMOVED lines=15> */
.L_x_11587:
        /* <DEDUP_REMOVED lines=15> */
.L_x_11588:
        /* <DEDUP_REMOVED lines=10> */
.L_x_11581:
[----:B------:R-:W-:Y:S05]  /*16800*/  BSYNC B0 ;  /* 0x0000000000007941 */ /* 0x000fea0003800000 */
.L_x_11580:
[----:B------:R-:W-:-:S05]  /*16810*/  VIADD R18, R18, 0x1 ;  /* 0x0000000112127836 */ /* 0x000fca0000000000 */
[----:B------:R-:W-:-:S04]  /*16820*/  ISETP.NE.AND P0, PT, R18, 0x2, PT ;  /* 0x000000021200780c */ /* 0x000fc80003f05270 */
[----:B------:R-:W-:Y:S02]  /*16830*/  SEL R3, RZ, 0x1, P0 ;  /* 0x00000001ff037807 */ /* 0x000fe40000000000 */
[----:B------:R-:W-:Y:S02]  /*16840*/  SEL R18, R18, RZ, P0 ;  /* 0x000000ff12127207 */ /* 0x000fe40000000000 */
[----:B------:R-:W-:-:S07]  /*16850*/  LOP3.LUT R28, R28, R3, RZ, 0x3c, !PT ;  /* 0x000000031c1c7212 */ /* 0x000fce00078e3cff */
.L_x_11504:
[----:B------:R-:W-:Y:S05]  /*16860*/  BSYNC B7 ;  /* 0x0000000000077941 */ /* 0x000fea0003800000 */
.L_x_11502:
        /* <DEDUP_REMOVED lines=11> */
.L_x_11589:
[----:B------:R-:W0:Y:S01]  /*16920*/  S2R R0, SR_TID.X ;  /* 0x0000000000007919 */ /* 0x000e220000002100 */
[----:B------:R-:W-:Y:S01]  /*16930*/  UMOV UR4, 0xffffffff ;  /* 0xffffffff00047882 */ /* 0x000fe20000000000 */
[----:B0-----:R-:W-:-:S04]  /*16940*/  LOP3.LUT R8, R0, 0x1f, RZ, 0xc0, !PT ;  /* 0x0000001f00087812 */ /* 0x001fc800078ec0ff */
[----:B------:R-:W-:Y:S01]  /*16950*/  ISETP.NE.AND P0, PT, R8, 0x1f, PT ;  /* 0x0000001f0800780c */ /* 0x000fe20003f05270 */
[----:B------:R-:W-:-:S12]  /*16960*/  BRA.DIV UR4, `(.L_x_11591) ;  /* 0x00000022049c7947 */ /* 0x000fd8000b800000 */
[----:B------:R-:W-:Y:S01]  /*16970*/  IMAD.IADD R9, R27, 0x1, R8 ;  /* 0x000000011b097824 */ /* 0x000fe200078e0208 */
[----:B------:R-:W-:Y:S01]  /*16980*/  ULDC UR4, c[0x0][0xc3c] ;  /* 0x00030f0000047ab9 */ /* 0x000fe20000000800 */
[----:B------:R-:W-:-:S03]  /*16990*/  ULDC.64 UR6, c[0x0][0x208] ;  /* 0x0000820000067ab9 */ /* 0x000fc60000000a00 */
[----:B------:R-:W-:-:S13]  /*169a0*/  ISETP.GE.OR P1, PT, R9, UR4, !P0 ;  /* 0x0000000409007c0c */ /* 0x000fda000c726670 */
[----:B------:R-:W0:Y:S08]  /*169b0*/  @!P1 LDC.64 R2, c[0x0][0xc80] ;  /* 0x00032000ff029b82 */ /* 0x000e300000000a00 */
[----:B------:R-:W1:Y:S01]  /*169c0*/  @!P1 LDC.64 R4, c[0x0][0xc78] ;  /* 0x00031e00ff049b82 */ /* 0x000e620000000a00 */
[----:B0-----:R-:W-:-:S05]  /*169d0*/  @!P1 IMAD.WIDE R2, R9, 0x4, R2 ;  /* 0x0000000409029825 */ /* 0x001fca00078e0202 */
[----:B--2---:R1:W2:Y:S02]  /*169e0*/  @!P1 LDG.E R7, desc[UR6][R2.64] ;  /* 0x0000000602079981 */ /* 0x0042a4000c1e1900 */
        /* <DEDUP_REMOVED lines=31> */
.L_x_11653:
[----:B------:R-:W-:Y:S02]  /*16be0*/  ULDC UR4, c[0x0][0xc38] ;  /* 0x00030e0000047ab9 */ /* 0x000fe40000000800 */
[----:B------:R-:W-:-:S04]  /*16bf0*/  IMAD.U32 R4, RZ, RZ, UR4 ;  /* 0x00000004ff047e24 */ /* 0x000fc8000f8e00ff */
[----:B-1----:R-:W-:-:S04]  /*16c00*/  IMAD R3, R14, R4, RZ ;  /* 0x000000040e037224 */ /* 0x002fc800078e02ff */
[----:B------:R-:W-:-:S05]  /*16c10*/  IMAD.IADD R6, R6, 0x1, R3 ;  /* 0x0000000106067824 */ /* 0x000fca00078e0203 */
[----:B------:R-:W-:-:S13]  /*16c20*/  ISETP.GT.AND P6, PT, R6, R0, PT ;  /* 0x000000000600720c */ /* 0x000fda0003fc4270 */
[----:B------:R-:W-:Y:S05]  /*16c30*/  @P6 BRA `(.L_x_11592) ;  /* 0x0000000000a86947 */ /* 0x000fea0003800000 */
.L_x_11595:
[----:B0-----:R-:W0:Y:S01]  /*16c40*/  LDC R2, c[0x0][0xc3c] ;  /* 0x00030f00ff027b82 */ /* 0x001e220000000800 */
[----:B------:R-:W-:-:S05]  /*16c50*/  VIADD R27, R27, 0x1f ;  /* 0x0000001f1b1b7836 */ /* 0x000fca0000000000 */
[----:B0-----:R-:W-:-:S13]  /*16c60*/  ISETP.GE.AND P6, PT, R27, R2, PT ;  /* 0x000000021b00720c */ /* 0x001fda0003fc6270 */
[----:B------:R-:W-:Y:S05]  /*16c70*/  @P6 BRA `(.L_x_11593) ;  /* 0x0000000800c46947 */ /* 0x000fea0003800000 */
[----:B------:R-:W0:Y:S01]  /*16c80*/  S2R R3, SR_TID.X ;  /* 0x0000000000037919 */ /* 0x000e220000002100 */
        /* <DEDUP_REMOVED lines=31> */
.L_x_11661:
[----:B------:R-:W-:Y:S02]  /*16e80*/  ULDC UR4, c[0x0][0xc38] ;  /* 0x00030e0000047ab9 */ /* 0x000fe40000000800 */
[----:B------:R-:W-:-:S04]  /*16e90*/  IMAD.U32 R4, RZ, RZ, UR4 ;  /* 0x00000004ff047e24 */ /* 0x000fc8000f8e00ff */
[----:B-1----:R-:W-:-:S04]  /*16ea0*/  IMAD R3, R14, R4, RZ ;  /* 0x000000040e037224 */ /* 0x002fc800078e02ff */
[----:B------:R-:W-:-:S05]  /*16eb0*/  IMAD.IADD R6, R3, 0x1, R6 ;  /* 0x0000000103067824 */ /* 0x000fca00078e0206 */
[----:B------:R-:W-:-:S13]  /*16ec0*/  ISETP.GT.AND P6, PT, R6, R0, PT ;  /* 0x000000000600720c */ /* 0x000fda0003fc4270 */
[----:B------:R-:W-:Y:S05]  /*16ed0*/  @!P6 BRA `(.L_x_11595) ;  /* 0xfffffffc0058e947 */ /* 0x000fea000383ffff */
.L_x_11592:
        /* <DEDUP_REMOVED lines=10> */
.L_x_11666:
[----:B------:R-:W-:-:S13]  /*16f80*/  ISETP.NE.AND P0, PT, R3, RZ, PT ;  /* 0x000000ff0300720c */ /* 0x000fda0003f05270 */
[----:B------:R-:W-:Y:S05]  /*16f90*/  @!P0 BRA `(.L_x_11597) ;  /* 0x0000000000108947 */ /* 0x000fea0003800000 */
[----:B------:R-:W-:Y:S01]  /*16fa0*/  UMOV UR4, 0xffffffff ;  /* 0xffffffff00047882 */ /* 0x000fe20000000000 */
[----:B------:R-:W-:Y:S02]  /*16fb0*/  VIADD R12, R7, 0xffffffff ;  /* 0xffffffff070c7836 */ /* 0x000fe40000000000 */
[----:B------:R-:W-:Y:S05]  /*16fc0*/  BRA.DIV UR4, `(.L_x_11598) ;  /* 0x0000002604587947 */ /* 0x000fea000b800000 */
[----:B------:R4:W0:Y:S02]  /*16fd0*/  SHFL.IDX PT, R24, R2, R12, 0x1f ;  /* 0x00001f0c02187589 */ /* 0x00082400000e0000 */
.L_x_11597:
        /* <DEDUP_REMOVED lines=59> */
.L_x_11599:
[----:B----4-:R-:W0:Y:S01]  /*17390*/  LDC.64 R2, c[0x0][0xc90] ;  /* 0x00032400ff027b82 */ /* 0x010e220000000a00 */
[----:B------:R-:W-:Y:S01]  /*173a0*/  ULDC.64 UR4, c[0x0][0x208] ;  /* 0x0000820000047ab9 */ /* 0x000fe20000000a00 */
[----:B0-----:R-:W-:-:S05]  /*173b0*/  IMAD.WIDE R2, R27, 0x4, R2 ;  /* 0x000000041b027825 */ /* 0x001fca00078e0202 */
[----:B------:R0:W2:Y:S02]  /*173c0*/  LDG.E R6, desc[UR4][R2.64] ;  /* 0x0000000402067981 */ /* 0x0000a4000c1e1900 */
[----:B0-----:R-:W-:Y:S02]  /*173d0*/  IMAD.MOV.U32 R2, RZ, RZ, RZ ;  /* 0x000000ffff027224 */ /* 0x001fe400078e00ff */
[----:B--2---:R-:W-:-:S05]  /*173e0*/  IMAD R5, R25, R6, RZ ;  /* 0x0000000619057224 */ /* 0x004fca00078e02ff */
        /* <DEDUP_REMOVED lines=55> */
.L_x_11600:
[----:B------:R-:W-:-:S05]  /*17760*/  LOP3.LUT R0, RZ, R3, RZ, 0x33, !PT ;  /* 0x00000003ff007212 */ /* 0x000fca00078e33ff */
[----:B------:R-:W-:Y:S01]  /*17770*/  IMAD.IADD R25, R25, 0x1, R0 ;  /* 0x0000000119197824 */ /* 0x000fe200078e0200 */
[----:B------:R-:W-:Y:S06]  /*17780*/  BRA `(.L_x_11601) ;  /* 0x00000000001c7947 */ /* 0x000fec0003800000 */
.L_x_11593:
[----:B------:R-:W-:Y:S01]  /*17790*/  UMOV UR4, URZ ;  /* 0x0000003f00047c82 */ /* 0x000fe20008000000 */
[----:B------:R-:W-:Y:S01]  /*177a0*/  UMOV UR5, URZ ;  /* 0x0000003f00057c82 */ /* 0x000fe20008000000 */
[----:B------:R-:W-:Y:S01]  /*177b0*/  ULDC UR6, c[0x0][0xc3c] ;  /* 0x00030f0000067ab9 */ /* 0x000fe20000000800 */
[----:B------:R-:W-:Y:S02]  /*177c0*/  IMAD.MOV.U32 R24, RZ, RZ, R0 ;  /* 0x000000ffff187224 */ /* 0x000fe400078e0000 */
[----:B------:R-:W-:Y:S02]  /*177d0*/  IMAD.U32 R25, RZ, RZ, UR4 ;  /* 0x00000004ff197e24 */ /* 0x000fe4000f8e00ff */
[----:B------:R-:W-:Y:S02]  /*177e0*/  IMAD.U32 R26, RZ, RZ, UR5 ;  /* 0x00000005ff1a7e24 */ /* 0x000fe4000f8e00ff */
[----:B------:R-:W-:-:S07]  /*177f0*/  IMAD.U32 R27, RZ, RZ, UR6 ;  /* 0x00000006ff1b7e24 */ /* 0x000fce000f8e00ff */
.L_x_11601:
        /* <DEDUP_REMOVED lines=10> */
.L_x_11590:
[----:B------:R-:W-:Y:S02]  /*178a0*/  ULDC UR4, c[0x0][0xc3c] ;  /* 0x00030f0000047ab9 */ /* 0x000fe40000000800 */
[----:B---3--:R-:W-:-:S13]  /*178b0*/  ISETP.GE.AND P0, PT, R27, UR4, PT ;  /* 0x000000041b007c0c */ /* 0x008fda000bf06270 */
[----:B------:R-:W-:Y:S05]  /*178c0*/  @!P0 BRA `(.L_x_11602) ;  /* 0xffffffa400348947 */ /* 0x000fea000383ffff */
[----:B------:R-:W-:Y:S05]  /*178d0*/  BSYNC B8 ;  /* 0x0000000000087941 */ /* 0x000fea0003800000 */
.L_x_11496:
[----:B-1----:R-:W3:Y:S01]  /*178e0*/  LDL.LU R0, [R1+0x2c] ;  /* 0x00002c0001007983 */ /* 0x002ee20000300800 */
[----:B------:R-:W-:Y:S01]  /*178f0*/  BSSY B0, `(.L_x_11603) ;  /* 0x000000b000007945 */ /* 0x000fe20003800000 */
[----:B------:R-:W0:Y:S01]  /*17900*/  S2R R5, SR_CgaCtaId ;  /* 0x0000000000057919 */ /* 0x000e220000008800 */
[----:B---3--:R-:W-:-:S05]  /*17910*/  VIADD R0, R0, 0x1 ;  /* 0x0000000100007836 */ /* 0x008fca0000000000 */
        /* <DEDUP_REMOVED lines=8> */
.L_x_11669:
[----:B------:R-:W-:Y:S05]  /*179a0*/  BSYNC B0 ;  /* 0x0000000000007941 */ /* 0x000fea0003800000 */
.L_x_11603:
[----:B------:R-:W-:-:S03]  /*179b0*/  UMOV UR4, 0xffffffff ;  /* 0xffffffff00047882 */ /* 0x000fc60000000000 */
[----:B------:R-:W-:Y:S05]  /*179c0*/  BRA.DIV UR4, `(.L_x_11605) ;  /* 0x0000001e04147947 */ /* 0x000fea000b800000 */
[----:B0-----:R-:W0:Y:S02]  /*179d0*/  S2R R0, SR_TID.X ;  /* 0x0000000000007919 */ /* 0x001e240000002100 */
[----:B0-----:R-:W-:-:S04]  /*179e0*/  SHF.R.U32.HI R0, RZ, 0x5, R0 ;  /* 0x00000005ff007819 */ /* 0x001fc80000011600 */
[----:B------:R-:W-:-:S05]  /*179f0*/  LOP3.LUT R0, R0, 0x3, RZ, 0xc0, !PT ;  /* 0x0000000300007812 */ /* 0x000fca00078ec0ff */
[----:B------:R0:W1:Y:S02]  /*17a00*/  SHFL.IDX PT, R14, R0, RZ, 0x1f ;  /* 0x00001fff000e7589 */ /* 0x00006400000e0000 */
.L_x_11672:
[----:B-1----:R-:W-:Y:S01]  /*17a10*/  ISETP.NE.AND P0, PT, R14, RZ, PT ;  /* 0x000000ff0e00720c */ /* 0x002fe20003f05270 */
[----:B------:R-:W-:-:S12]  /*17a20*/  BSSY B0, `(.L_x_11606) ;  /* 0x0000026000007945 */ /* 0x000fd80003800000 */
[----:B------:R-:W-:Y:S05]  /*17a30*/  @P0 BRA `(.L_x_11607) ;  /* 0x0000000000900947 */ /* 0x000fea0003800000 */
[----:B------:R-:W-:-:S03]  /*17a40*/  UMOV UR4, 0xffffffff ;  /* 0xffffffff00047882 */ /* 0x000fc60000000000 */
[----:B------:R-:W-:Y:S05]  /*17a50*/  BRA.DIV UR4, `(.L_x_11608) ;  /* 0x0000001e04247947 */ /* 0x000fea000b800000 */
[----:B------:R-:W-:-:S13]  /*17a60*/  ELECT P6, URZ, PT ;  /* 0x00000000003f782f */ /* 0x000fda00038c0000 */
.L_x_11675:
[----:B------:R-:W-:Y:S05]  /*17a70*/  @!P6 BRA `(.L_x_11607) ;  /* 0x000000000080e947 */ /* 0x000fea0003800000 */
[----:B0-----:R-:W3:Y:S02]  /*17a80*/  LDL R0, [R1+0x48] ;  /* 0x0000480001007983 */ /* 0x001ee40000100800 */
[----:B---3--:R-:W-:-:S13]  /*17a90*/  R2UR UR4, R0 ;  /* 0x00000000000472ca */ /* 0x008fda00000e0000 */
[----:B------:R-:W-:-:S06]  /*17aa0*/  ULOP3.LUT UR4, UR4, 0x2, URZ, 0xfc, !UPT ;  /* 0x0000000204047892 */ /* 0x000fcc000f8efc3f */
[----:B------:R-:W-:-:S05]  /*17ab0*/  IMAD.U32 R0, RZ, RZ, UR4 ;  /* 0x00000004ff007e24 */ /* 0x000fca000f8e00ff */
[----:B------:R-:W-:-:S13]  /*17ac0*/  ISETP.NE.AND P2, PT, R0, 0x3, PT ;  /* 0x000000030000780c */ /* 0x000fda0003f45270 */
[----:B------:R-:W-:Y:S05]  /*17ad0*/  @!P2 BRA `(.L_x_11609) ;  /* 0x000000000004a947 */ /* 0x000fea0003800000 */
[----:B------:R-:W-:Y:S01]  /*17ae0*/  BPT.TRAP 0x1 ;  /* 0x000000040000795c */ /* 0x000fe20000300000 */
.L_x_11609:
[----:B------:R-:W-:Y:S01]  /*17af0*/  VIADD R3, R9, 0x31c40 ;  /* 0x00031c4009037836 */ /* 0x000fe20000000000 */
[----:B------:R-:W-:Y:S01]  /*17b00*/  SHF.L.U32 R2, R28, 0x1f, RZ ;  /* 0x0000001f1c027819 */ /* 0x000fe200000006ff */
[C---:B------:R-:W-:Y:S02]  /*17b10*/  VIADD R0, R18.reuse, 0x1 ;  /* 0x0000000112007836 */ /* 0x040fe40000000000 */
[----:B--2---:R-:W-:-:S03]  /*17b20*/  IMAD R7, R18, 0x8, R3 ;  /* 0x0000000812077824 */ /* 0x004fc600078e0203 */
        /* <DEDUP_REMOVED lines=8> */
.L_x_11676:
[----:B------:R-:W1:Y:S02]  /*17bb0*/  SYNCS.PHASECHK.TRANS64.TRYWAIT P0, [R3+URZ], R0 ;  /* 0x00000000030075a7 */ /* 0x000e64000800017f */
[----:B-1----:R-:W-:Y:S05]  /*17bc0*/  @!P0 BRA `(.L_x_11611) ;  /* 0x0000001800fc8947 */ /* 0x002fea0003800000 */
.L_x_11677:
[----:B------:R-:W-:Y:S05]  /*17bd0*/  @!P2 BRA `(.L_x_11612) ;  /* 0x000000000004a947 */ /* 0x000fea0003800000 */
[----:B------:R-:W-:Y:S01]  /*17be0*/  BPT.TRAP 0x1 ;  /* 0x000000040000795c */ /* 0x000fe20000300000 */
.L_x_11612:
[----:B-1----:R-:W-:-:S04]  /*17bf0*/  VIADD R3, R9, 0x31c60 ;  /* 0x00031c6009037836 */ /* 0x002fc80000000000 */
[----:B------:R-:W-:-:S04]  /*17c00*/  IMAD R5, R18, 0x8, R3 ;  /* 0x0000000812057824 */ /* 0x000fc800078e0203 */
[----:B------:R-:W1:Y:S02]  /*17c10*/  SYNCS.PHASECHK.TRANS64.TRYWAIT P0, [R5+URZ], R2 ;  /* 0x00000002050075a7 */ /* 0x000e64000800017f */
[----:B-1----:R-:W-:Y:S05]  /*17c20*/  @!P0 BRA `(.L_x_11613) ;  /* 0x0000001800f88947 */ /* 0x002fea0003800000 */
.L_x_11678:
[----:B------:R-:W-:-:S07]  /*17c30*/  IMAD R3, R4, 0x8, R3 ;  /* 0x0000000804037824 */ /* 0x000fce00078e0203 */
.L_x_11614:
[----:B--2---:R2:W3:Y:S02]  /*17c40*/  SYNCS.PHASECHK.TRANS64.TRYWAIT P0, [R3+URZ], R0 ;  /* 0x00000000030075a7 */ /* 0x0044e4000800017f */
[----:B---3--:R-:W-:Y:S05]  /*17c50*/  @!P0 NANOSLEEP.SYNCS 0x989680 ;  /* 0x009896800000895d */ /* 0x008fea0003900000 */
[----:B------:R-:W3:Y:S02]  /*17c60*/  @!P0 SYNCS.PHASECHK.TRANS64 P0, [R3+URZ], R0 ;  /* 0x00000000030085a7 */ /* 0x000ee4000800007f */
[----:B---3--:R-:W-:Y:S05]  /*17c70*/  @!P0 BRA `(.L_x_11614) ;  /* 0xfffffffc00f08947 */ /* 0x008fea000383ffff */
.L_x_11607:
[----:B------:R-:W-:Y:S05]  /*17c80*/  BSYNC B0 ;  /* 0x0000000000007941 */ /* 0x000fea0003800000 */
.L_x_11606:
[----:B------:R-:W-:Y:S05]  /*17c90*/  EXIT ;  /* 0x000000000000794d */ /* 0x000fea0003800000 */
.L_x_11443:
[----:B0-----:R-:W-:-:S04]  /*17ca0*/  IMAD.U32 R3, RZ, RZ, UR37 ;  /* 0x00000025ff037e24 */ /* 0x001fc8000f8e00ff */
[----:B------:R0:W1:Y:S03]  /*17cb0*/  SYNCS.PHASECHK.TRANS64.TRYWAIT P1, [R3+URZ+0x31c00], R0 ;  /* 0x031c0000030075a7 */ /* 0x000066000802017f */
[----:B-1----:R-:W-:Y:S05]  /*17cc0*/  @!P1 NANOSLEEP.SYNCS 0x989680 ;  /* 0x009896800000995d */ /* 0x002fea0003900000 */
[----:B------:R-:W1:Y:S02]  /*17cd0*/  @!P1 SYNCS.PHASECHK.TRANS64 P1, [R3+URZ+0x31c00], R0 ;  /* 0x031c0000030095a7 */ /* 0x000e64000802007f */
[----:B-1----:R-:W-:Y:S05]  /*17ce0*/  @!P1 BRA `(.L_x_11443) ;  /* 0xfffffffc00ec9947 */ /* 0x002fea000383ffff */
[----:B------:R-:W-:Y:S05]  /*17cf0*/  BRA `(.L_x_11615) ;  /* 0xfffffea000bc7947 */ /* 0x000fea000383ffff */
.L_x_11447:
[----:B-1----:R1:W2:Y:S02]  /*17d00*/  SYNCS.PHASECHK.TRANS64.TRYWAIT P2, [R3+URZ+0x31c30], R0 ;  /* 0x031c3000030075a7 */ /* 0x0022a4000804017f */
[----:B--2---:R-:W-:Y:S05]  /*17d10*/  @!P2 NANOSLEEP.SYNCS 0x989680 ;  /* 0x009896800000a95d */ /* 0x004fea0003900000 */
[----:B------:R-:W2:Y:S02]  /*17d20*/  @!P2 SYNCS.PHASECHK.TRANS64 P2, [R3+URZ+0x31c30], R0 ;  /* 0x031c30000300a5a7 */ /* 0x000ea4000804007f */
[----:B--2---:R-:W-:Y:S05]  /*17d30*/  @!P2 BRA `(.L_x_11447) ;  /* 0xfffffffc00f0a947 */ /* 0x004fea000383ffff */
[----:B------:R-:W-:Y:S05]  /*17d40*/  BRA `(.L_x_11446) ;  /* 0xfffffea000e07947 */ /* 0x000fea000383ffff */
.L_x_11452:
[----:B-1----:R-:W-:-:S04]  /*17d50*/  IMAD.U32 R9, RZ, RZ, UR4 ;  /* 0x00000004ff097e24 */ /* 0x002fc8000f8e00ff */
[----:B------:R1:W2:Y:S03]  /*17d60*/  SYNCS.PHASECHK.TRANS64.TRYWAIT P3, [R9+URZ+0x31c30], R0 ;  /* 0x031c3000090075a7 */ /* 0x0002a6000806017f */
[----:B--2---:R-:W-:Y:S05]  /*17d70*/  @!P3 NANOSLEEP.SYNCS 0x989680 ;  /* 0x009896800000b95d */ /* 0x004fea0003900000 */
[----:B------:R-:W2:Y:S02]  /*17d80*/  @!P3 SYNCS.PHASECHK.TRANS64 P3, [R9+URZ+0x31c30], R0 ;  /* 0x031c30000900b5a7 */ /* 0x000ea4000806007f */
[----:B--2---:R-:W-:Y:S05]  /*17d90*/  @!P3 BRA `(.L_x_11452) ;  /* 0xfffffffc00ecb947 */ /* 0x004fea000383ffff */
[----:B------:R-:W-:Y:S05]  /*17da0*/  BRA `(.L_x_11449) ;  /* 0xfffffedc00507947 */ /* 0x000fea000383ffff */
.L_x_11456:
[----:B-1----:R-:W-:-:S04]  /*17db0*/  IMAD.U32 R8, RZ, RZ, UR4 ;  /* 0x00000004ff087e24 */ /* 0x002fc8000f8e00ff */
[----:B------:R1:W2:Y:S03]  /*17dc0*/  SYNCS.PHASECHK.TRANS64.TRYWAIT P3, [R8+URZ+0x31c50], R0 ;  /* 0x031c5000080075a7 */ /* 0x0002a6000806017f */
[----:B--2---:R-:W-:Y:S05]  /*17dd0*/  @!P3 NANOSLEEP.SYNCS 0x989680 ;  /* 0x009896800000b95d */ /* 0x004fea0003900000 */
[----:B------:R-:W2:Y:S02]  /*17de0*/  @!P3 SYNCS.PHASECHK.TRANS64 P3, [R8+URZ+0x31c50], R0 ;  /* 0x031c50000800b5a7 */ /* 0x000ea4000806007f */
[----:B--2---:R-:W-:Y:S05]  /*17df0*/  @!P3 BRA `(.L_x_11456) ;  /* 0xfffffffc00ecb947 */ /* 0x004fea000383ffff */
[----:B------:R-:W-:Y:S05]  /*17e00*/  BRA `(.L_x_11453) ;  /* 0xfffffef000f07947 */ /* 0x000fea000383ffff */
.L_x_11462:
[----:B-1----:R-:W-:-:S04]  /*17e10*/  IMAD.U32 R7, RZ, RZ, UR4 ;  /* 0x00000004ff077e24 */ /* 0x002fc8000f8e00ff */
[----:B------:R1:W2:Y:S03]  /*17e20*/  SYNCS.PHASECHK.TRANS64.TRYWAIT P2, [R7+URZ+0x31c30], R0 ;  /* 0x031c3000070075a7 */ /* 0x0002a6000804017f */
[----:B--2---:R-:W-:Y:S05]  /*17e30*/  @!P2 NANOSLEEP.SYNCS 0x989680 ;  /* 0x009896800000a95d */ /* 0x004fea0003900000 */
[----:B------:R-:W2:Y:S02]  /*17e40*/  @!P2 SYNCS.PHASECHK.TRANS64 P2, [R7+URZ+0x31c30], R0 ;  /* 0x031c30000700a5a7 */ /* 0x000ea4000804007f */
[----:B--2---:R-:W-:Y:S05]  /*17e50*/  @!P2 BRA `(.L_x_11462) ;  /* 0xfffffffc00eca947 */ /* 0x004fea000383ffff */
[----:B------:R-:W-:Y:S05]  /*17e60*/  BRA `(.L_x_11459) ;  /* 0xffffff1c00fc7947 */ /* 0x000fea000383ffff */
.L_x_11466:
[----:B-1----:R-:W-:-:S04]  /*17e70*/  IMAD.U32 R7, RZ, RZ, UR4 ;  /* 0x00000004ff077e24 */ /* 0x002fc8000f8e00ff */
[----:B------:R1:W2:Y:S03]  /*17e80*/  SYNCS.PHASECHK.TRANS64.TRYWAIT P2, [R7+URZ+0x31c50], R0 ;  /* 0x031c5000070075a7 */ /* 0x0002a6000804017f */
[----:B--2---:R-:W-:Y:S05]  /*17e90*/  @!P2 NANOSLEEP.SYNCS 0x989680 ;  /* 0x009896800000a95d */ /* 0x004fea0003900000 */
[----:B------:R-:W2:Y:S02]  /*17ea0*/  @!P2 SYNCS.PHASECHK.TRANS64 P2, [R7+URZ+0x31c50], R0 ;  /* 0x031c50000700a5a7 */ /* 0x000ea4000804007f */
[----:B--2---:R-:W-:Y:S05]  /*17eb0*/  @!P2 BRA `(.L_x_11466) ;  /* 0xfffffffc00eca947 */ /* 0x004fea000383ffff */
[----:B------:R-:W-:Y:S05]  /*17ec0*/  BRA `(.L_x_11463) ;  /* 0xffffff34009c7947 */ /* 0x000fea000383ffff */
.L_x_11471:
[----:B-1----:R-:W-:-:S04]  /*17ed0*/  IMAD.U32 R6, RZ, RZ, UR6 ;  /* 0x00000006ff067e24 */ /* 0x002fc8000f8e00ff */
[----:B------:R1:W2:Y:S03]  /*17ee0*/  SYNCS.PHASECHK.TRANS64.TRYWAIT P0, [R6+URZ+0x31c50], R5 ;  /* 0x031c5005060075a7 */ /* 0x0002a6000800017f */
[----:B--2---:R-:W-:Y:S05]  /*17ef0*/  @!P0 NANOSLEEP.SYNCS 0x989680 ;  /* 0x009896800000895d */ /* 0x004fea0003900000 */
[----:B------:R-:W2:Y:S02]  /*17f00*/  @!P0 SYNCS.PHASECHK.TRANS64 P0, [R6+URZ+0x31c50], R5 ;  /* 0x031c5005060085a7 */ /* 0x000ea4000800007f */
[----:B--2---:R-:W-:Y:S05]  /*17f10*/  @!P0 BRA `(.L_x_11471) ;  /* 0xfffffffc00ec8947 */ /* 0x004fea000383ffff */
[----:B------:R-:W-:Y:S05]  /*17f20*/  BRA `(.L_x_11470) ;  /* 0xffffff5400847947 */ /* 0x000fea000383ffff */
.L_x_11510:
        /* <DEDUP_REMOVED lines=11> */
.L_x_11617:
[----:B------:R-:W-:Y:S05]  /*17fe0*/  BSYNC B0 ;  /* 0x0000000000007941 */ /* 0x000fea0003800000 */
.L_x_11616:
[----:B------:R-:W-:Y:S05]  /*17ff0*/  BRA `(.L_x_11618) ;  /* 0xffffffac00347947 */ /* 0x000fea000383ffff */
.L_x_11512:
[----:B------:R-:W-:Y:S01]  /*18000*/  BSSY B0, `(.L_x_11619) ;  /* 0x0000006000007945 */ /* 0x000fe20003800000 */
[----:B------:R-:W-:-:S07]  /*18010*/  IMAD.MOV.U32 R15, RZ, RZ, -0x1 ;  /* 0xffffffffff0f7424 */ /* 0x000fce00078e00ff */
[----:B012---:R-:W-:Y:S05]  /*18020*/  WARPSYNC.COLLECTIVE R15, `(.L_x_11620) ;  /* 0x000000000f0c7348 */ /* 0x007fea0003c00000 */
[----:B------:R-:W-:Y:S02]  /*18030*/  ELECT P6, UR62, PT ;  /* 0x00000000003e782f */ /* 0x000fe400038c0000 */
[----:B------:R-:W-:Y:S01]  /*18040*/  MOV R14, UR62 ;  /* 0x0000003e000e7c02 */ /* 0x000fe20008000f00 */
[----:B012---:R-:W-:Y:S10]  /*18050*/  ENDCOLLECTIVE ;  /* 0x000000000000791b */ /* 0x007ff40003800000 */
.L_x_11620:
[----:B------:R-:W-:Y:S05]  /*18060*/  BSYNC B0 ;  /* 0x0000000000007941 */ /* 0x000fea0003800000 */
.L_x_11619:
[----:B------:R-:W-:Y:S05]  /*18070*/  BRA `(.L_x_11621) ;  /* 0xffffffac00347947 */ /* 0x000fea000383ffff */
.L_x_11514:
[----:B--2---:R2:W3:Y:S02]  /*18080*/  SYNCS.PHASECHK.TRANS64.TRYWAIT P0, [R0+URZ+0x31c40], R2 ;  /* 0x031c4002000075a7 */ /* 0x0044e4000800017f */
[----:B---3--:R-:W-:Y:S05]  /*18090*/  @!P0 NANOSLEEP.SYNCS 0x989680 ;  /* 0x009896800000895d */ /* 0x008fea0003900000 */
[----:B------:R-:W3:Y:S02]  /*180a0*/  @!P0 SYNCS.PHASECHK.TRANS64 P0, [R0+URZ+0x31c40], R2 ;  /* 0x031c4002000085a7 */ /* 0x000ee4000800007f */
[----:B---3--:R-:W-:Y:S05]  /*180b0*/  @!P0 BRA `(.L_x_11514) ;  /* 0xfffffffc00f08947 */ /* 0x008fea000383ffff */
[----:B------:R-:W-:Y:S05]  /*180c0*/  BRA `(.L_x_11622) ;  /* 0xffffffac008c7947 */ /* 0x000fea000383ffff */
.L_x_11518:
        /* <DEDUP_REMOVED lines=12> */
.L_x_11623:
[----:B------:R-:W-:Y:S02]  /*18190*/  IMAD.MOV.U32 R13, RZ, RZ, R0 ;  /* 0x000000ffff0d7224 */ /* 0x000fe400078e0000 */
[----:B------:R-:W-:-:S07]  /*181a0*/  IMAD.MOV.U32 R2, RZ, RZ, R14 ;  /* 0x000000ffff027224 */ /* 0x000fce00078e000e */
[----:B------:R-:W-:Y:S05]  /*181b0*/  WARPSYNC.COLLECTIVE R15, `(.L_x_11624) ;  /* 0x000000000f087348 */ /* 0x000fea0003c00000 */
[----:B------:R0:W1:Y:S02]  /*181c0*/  SHFL.IDX P6, R14, R13, R12, R11 ;  /* 0x0000000c0d0e7389 */ /* 0x00006400000c000b */
[----:B01----:R-:W-:Y:S01]  /*181d0*/  ENDCOLLECTIVE ;  /* 0x000000000000791b */ /* 0x003fe20003800000 */
.L_x_11624:
        /* <DEDUP_REMOVED lines=19> */
.L_x_11625:
[----:B------:R-:W-:Y:S02]  /*18310*/  IMAD.MOV.U32 R13, RZ, RZ, R0 ;  /* 0x000000ffff0d7224 */ /* 0x000fe400078e0000 */
[----:B------:R-:W-:-:S07]  /*18320*/  IMAD.MOV.U32 R2, RZ, RZ, R14 ;  /* 0x000000ffff027224 */ /* 0x000fce00078e000e */
[----:B------:R-:W-:Y:S05]  /*18330*/  WARPSYNC.COLLECTIVE R15, `(.L_x_11626) ;  /* 0x000000000f087348 */ /* 0x000fea0003c00000 */
[----:B------:R0:W1:Y:S02]  /*18340*/  SHFL.IDX P6, R14, R13, R12, R11 ;  /* 0x0000000c0d0e7389 */ /* 0x00006400000c000b */
[----:B01----:R-:W-:Y:S01]  /*18350*/  ENDCOLLECTIVE ;  /* 0x000000000000791b */ /* 0x003fe20003800000 */
.L_x_11626:
        /* <DEDUP_REMOVED lines=18> */
.L_x_11627:
[----:B------:R-:W-:-:S05]  /*18480*/  VIADD R2, R25, 0x40 ;  /* 0x0000004019027836 */ /* 0x000fca0000000000 */
[----:B------:R-:W-:Y:S01]  /*18490*/  ISETP.GE.AND P3, PT, R2, R5, PT ;  /* 0x000000050200720c */ /* 0x000fe20003f66270 */
[----:B------:R-:W-:Y:S02]  /*184a0*/  IMAD.MOV.U32 R13, RZ, RZ, R0 ;  /* 0x000000ffff0d7224 */ /* 0x000fe400078e0000 */
[----:B------:R-:W-:-:S10]  /*184b0*/  IMAD.MOV.U32 R2, RZ, RZ, R14 ;  /* 0x000000ffff027224 */ /* 0x000fd400078e000e */
[----:B------:R-:W-:Y:S05]  /*184c0*/  WARPSYNC.COLLECTIVE R15, `(.L_x_11628) ;  /* 0x000000000f087348 */ /* 0x000fea0003c00000 */
[----:B------:R0:W1:Y:S02]  /*184d0*/  SHFL.IDX P6, R14, R13, R12, R11 ;  /* 0x0000000c0d0e7389 */ /* 0x00006400000c000b */
[----:B01----:R-:W-:Y:S01]  /*184e0*/  ENDCOLLECTIVE ;  /* 0x000000000000791b */ /* 0x003fe20003800000 */
.L_x_11628:
        /* <DEDUP_REMOVED lines=18> */
.L_x_11629:
[----:B------:R-:W-:Y:S02]  /*18610*/  IMAD.MOV.U32 R13, RZ, RZ, R0 ;  /* 0x000000ffff0d7224 */ /* 0x000fe400078e0000 */
[----:B------:R-:W-:-:S05]  /*18620*/  VIADD R0, R25, 0x60 ;  /* 0x0000006019007836 */ /* 0x000fca0000000000 */
[----:B------:R-:W-:Y:S01]  /*18630*/  ISETP.GE.AND P3, PT, R0, R5, PT ;  /* 0x000000050000720c */ /* 0x000fe20003f66270 */
[----:B------:R-:W-:-:S12]  /*18640*/  IMAD.MOV.U32 R4, RZ, RZ, R14 ;  /* 0x000000ffff047224 */ /* 0x000fd800078e000e */
[----:B------:R-:W-:Y:S05]  /*18650*/  WARPSYNC.COLLECTIVE R15, `(.L_x_11630) ;  /* 0x000000000f087348 */ /* 0x000fea0003c00000 */
[----:B------:R0:W1:Y:S02]  /*18660*/  SHFL.IDX P6, R14, R13, R12, R11 ;  /* 0x0000000c0d0e7389 */ /* 0x00006400000c000b */
[----:B01----:R-:W-:Y:S01]  /*18670*/  ENDCOLLECTIVE ;  /* 0x000000000000791b */ /* 0x003fe20003800000 */
.L_x_11630:
        /* <DEDUP_REMOVED lines=15> */
.L_x_11631:
[----:B------:R-:W-:-:S05]  /*18770*/  VIADD R2, R25, 0x80 ;  /* 0x0000008019027836 */ /* 0x000fca0000000000 */
[----:B------:R-:W-:Y:S01]  /*18780*/  ISETP.GE.AND P3, PT, R2, R5, PT ;  /* 0x000000050200720c */ /* 0x000fe20003f66270 */
[----:B------:R-:W-:Y:S02]  /*18790*/  IMAD.MOV.U32 R13, RZ, RZ, R7 ;  /* 0x000000ffff0d7224 */ /* 0x000fe400078e0007 */
[----:B------:R-:W-:-:S10]  /*187a0*/  IMAD.MOV.U32 R0, RZ, RZ, R14 ;  /* 0x000000ffff007224 */ /* 0x000fd400078e000e */
[----:B------:R-:W-:Y:S05]  /*187b0*/  WARPSYNC.COLLECTIVE R15, `(.L_x_11632) ;  /* 0x000000000f087348 */ /* 0x000fea0003c00000 */
[----:B------:R0:W1:Y:S02]  /*187c0*/  SHFL.IDX P6, R14, R13, R12, R11 ;  /* 0x0000000c0d0e7389 */ /* 0x00006400000c000b */
[----:B01----:R-:W-:Y:S01]  /*187d0*/  ENDCOLLECTIVE ;  /* 0x000000000000791b */ /* 0x003fe20003800000 */
.L_x_11632:
        /* <DEDUP_REMOVED lines=17> */
.L_x_11633:
[----:B------:R-:W-:Y:S02]  /*188f0*/  IMAD.MOV.U32 R13, RZ, RZ, R7 ;  /* 0x000000ffff0d7224 */ /* 0x000fe400078e0007 */
[----:B------:R-:W-:-:S07]  /*18900*/  IMAD.MOV.U32 R6, RZ, RZ, R14 ;  /* 0x000000ffff067224 */ /* 0x000fce00078e000e */
[----:B------:R-:W-:Y:S05]  /*18910*/  WARPSYNC.COLLECTIVE R15, `(.L_x_11634) ;  /* 0x000000000f087348 */ /* 0x000fea0003c00000 */
[----:B------:R0:W1:Y:S02]  /*18920*/  SHFL.IDX P6, R14, R13, R12, R11 ;  /* 0x0000000c0d0e7389 */ /* 0x00006400000c000b */
[----:B01----:R-:W-:Y:S01]  /*18930*/  ENDCOLLECTIVE ;  /* 0x000000000000791b */ /* 0x003fe20003800000 */
.L_x_11634:
[----:B------:R-:W-:Y:S01]  /*18940*/  IMAD.MOV.U32 R2, RZ, RZ, R14 ;  /* 0x000000ffff027224 */ /* 0x000fe200078e000e */
[----:B------:R-:W-:Y:S06]  /*18950*/  BRA `(.L_x_11635) ;  /* 0xffffffb000ec7947 */ /* 0x000fec000383ffff */
.L_x_11521:
[----:B-1----:R1:W2:Y:S02]  /*18960*/  SYNCS.PHASECHK.TRANS64.TRYWAIT P0, [R17+URZ+0x31c20], R0 ;  /* 0x031c2000110075a7 */ /* 0x0022a4000800017f */
[----:B--2---:R-:W-:Y:S05]  /*18970*/  @!P0 NANOSLEEP.SYNCS 0x989680 ;  /* 0x009896800000895d */ /* 0x004fea0003900000 */
[----:B------:R-:W2:Y:S02]  /*18980*/  @!P0 SYNCS.PHASECHK.TRANS64 P0, [R17+URZ+0x31c20], R0 ;  /* 0x031c2000110085a7 */ /* 0x000ea4000800007f */
[----:B--2---:R-:W-:Y:S05]  /*18990*/  @!P0 BRA `(.L_x_11521) ;  /* 0xfffffffc00f08947 */ /* 0x004fea000383ffff */
[----:B------:R-:W-:Y:S05]  /*189a0*/  BRA `(.L_x_11636) ;  /* 0xffffffb400587947 */ /* 0x000fea000383ffff */
.L_x_11530:
[----:B-1----:R1:W2:Y:S02]  /*189b0*/  SYNCS.PHASECHK.TRANS64.TRYWAIT P0, [R3+URZ+0x31c40], R2 ;  /* 0x031c4002030075a7 */ /* 0x0022a4000800017f */
[----:B--2---:R-:W-:Y:S05]  /*189c0*/  @!P0 NANOSLEEP.SYNCS 0x989680 ;  /* 0x009896800000895d */ /* 0x004fea0003900000 */
[----:B------:R-:W2:Y:S02]  /*189d0*/  @!P0 SYNCS.PHASECHK.TRANS64 P0, [R3+URZ+0x31c40], R2 ;  /* 0x031c4002030085a7 */ /* 0x000ea4000800007f */
[----:B--2---:R-:W-:Y:S05]  /*189e0*/  @!P0 BRA `(.L_x_11530) ;  /* 0xfffffffc00f08947 */ /* 0x004fea000383ffff */
[----:B------:R-:W-:Y:S05]  /*189f0*/  BRA `(.L_x_11637) ;  /* 0xffffffb8002c7947 */ /* 0x000fea000383ffff */
.L_x_11537:
[----:B0-----:R0:W1:Y:S02]  /*18a00*/  SYNCS.PHASECHK.TRANS64.TRYWAIT P0, [R3+URZ+0x60], R2 ;  /* 0x00006002030075a7 */ /* 0x001064000800017f */
[----:B-1----:R-:W-:Y:S05]  /*18a10*/  @!P0 NANOSLEEP.SYNCS 0x989680 ;  /* 0x009896800000895d */ /* 0x002fea0003900000 */
[----:B------:R-:W1:Y:S02]  /*18a20*/  @!P0 SYNCS.PHASECHK.TRANS64 P0, [R3+URZ+0x60], R2 ;  /* 0x00006002030085a7 */ /* 0x000e64000800007f */
[----:B-1----:R-:W-:Y:S05]  /*18a30*/  @!P0 BRA `(.L_x_11537) ;  /* 0xfffffffc00f08947 */ /* 0x002fea000383ffff */
[----:B------:R-:W-:Y:S05]  /*18a40*/  BRA `(.L_x_11638) ;  /* 0xffffffbc00387947 */ /* 0x000fea000383ffff */
.L_x_11547:
[----:B-1----:R1:W2:Y:S02]  /*18a50*/  SYNCS.PHASECHK.TRANS64.TRYWAIT P0, [R3+URZ+0x31c40], R2 ;  /* 0x031c4002030075a7 */ /* 0x0022a4000800017f */
[----:B--2---:R-:W-:Y:S05]  /*18a60*/  @!P0 NANOSLEEP.SYNCS 0x989680 ;  /* 0x009896800000895d */ /* 0x004fea0003900000 */
[----:B------:R-:W2:Y:S02]  /*18a70*/  @!P0 SYNCS.PHASECHK.TRANS64 P0, [R3+URZ+0x31c40], R2 ;  /* 0x031c4002030085a7 */ /* 0x000ea4000800007f */
[----:B--2---:R-:W-:Y:S05]  /*18a80*/  @!P0 BRA `(.L_x_11547) ;  /* 0xfffffffc00f08947 */ /* 0x004fea000383ffff */
[----:B------:R-:W-:Y:S05]  /*18a90*/  BRA `(.L_x_11639) ;  /* 0xffffffc000f47947 */ /* 0x000fea000383ffff */
.L_x_11554:
[----:B0-----:R0:W1:Y:S02]  /*18aa0*/  SYNCS.PHASECHK.TRANS64.TRYWAIT P0, [R12+URZ+0x60], R28 ;  /* 0x0000601c0c0075a7 */ /* 0x001064000800017f */
[----:B-1----:R-:W-:Y:S05]  /*18ab0*/  @!P0 NANOSLEEP.SYNCS 0x989680 ;  /* 0x009896800000895d */ /* 0x002fea0003900000 */
[----:B------:R-:W1:Y:S02]  /*18ac0*/  @!P0 SYNCS.PHASECHK.TRANS64 P0, [R12+URZ+0x60], R28 ;  /* 0x0000601c0c0085a7 */ /* 0x000e64000800007f */
[----:B-1----:R-:W-:Y:S05]  /*18ad0*/  @!P0 BRA `(.L_x_11554) ;  /* 0xfffffffc00f08947 */ /* 0x002fea000383ffff */
[----:B------:R-:W-:Y:S05]  /*18ae0*/  BRA `(.L_x_11640) ;  /* 0xffffffc800007947 */ /* 0x000fea000383ffff */
.L_x_11564:
[----:B-1----:R1:W2:Y:S02]  /*18af0*/  SYNCS.PHASECHK.TRANS64.TRYWAIT P0, [R2+URZ+0x31c40], R3 ;  /* 0x031c4003020075a7 */ /* 0x0022a4000800017f */
[----:B--2---:R-:W-:Y:S05]  /*18b00*/  @!P0 NANOSLEEP.SYNCS 0x989680 ;  /* 0x009896800000895d */ /* 0x004fea0003900000 */
[----:B------:R-:W2:Y:S02]  /*18b10*/  @!P0 SYNCS.PHASECHK.TRANS64 P0, [R2+URZ+0x31c40], R3 ;  /* 0x031c4003020085a7 */ /* 0x000ea4000800007f */
[----:B--2---:R-:W-:Y:S05]  /*18b20*/  @!P0 BRA `(.L_x_11564) ;  /* 0xfffffffc00f08947 */ /* 0x004fea000383ffff */
[----:B------:R-:W-:Y:S05]  /*18b30*/  BRA `(.L_x_11641) ;  /* 0xffffffcc008c7947 */ /* 0x000fea000383ffff */
.L_x_11571:
[----:B0-----:R0:W1:Y:S02]  /*18b40*/  SYNCS.PHASECHK.TRANS64.TRYWAIT P0, [R7+URZ+0x60], R2 ;  /* 0x00006002070075a7 */ /* 0x001064000800017f */
[----:B-1----:R-:W-:Y:S05]  /*18b50*/  @!P0 NANOSLEEP.SYNCS 0x989680 ;  /* 0x009896800000895d */ /* 0x002fea0003900000 */
[----:B------:R-:W1:Y:S02]  /*18b60*/  @!P0 SYNCS.PHASECHK.TRANS64 P0, [R7+URZ+0x60], R2 ;  /* 0x00006002070085a7 */ /* 0x000e64000800007f */
[----:B-1----:R-:W-:Y:S05]  /*18b70*/  @!P0 BRA `(.L_x_11571) ;  /* 0xfffffffc00f08947 */ /* 0x002fea000383ffff */
[----:B------:R-:W-:Y:S05]  /*18b80*/  BRA `(.L_x_11642) ;  /* 0xffffffd0009c7947 */ /* 0x000fea000383ffff */
.L_x_11583:
[----:B-1----:R1:W2:Y:S02]  /*18b90*/  SYNCS.PHASECHK.TRANS64.TRYWAIT P0, [R3+URZ+0x31c60], R0 ;  /* 0x031c6000030075a7 */ /* 0x0022a4000800017f */
[----:B--2---:R-:W-:Y:S05]  /*18ba0*/  @!P0 NANOSLEEP.SYNCS 0x989680 ;  /* 0x009896800000895d */ /* 0x004fea0003900000 */
[----:B------:R-:W2:Y:S02]  /*18bb0*/  @!P0 SYNCS.PHASECHK.TRANS64 P0, [R3+URZ+0x31c60], R0 ;  /* 0x031c6000030085a7 */ /* 0x000ea4000800007f */
[----:B--2---:R-:W-:Y:S05]  /*18bc0*/  @!P0 BRA `(.L_x_11583) ;  /* 0xfffffffc00f08947 */ /* 0x004fea000383ffff */
[----:B------:R-:W-:Y:S05]  /*18bd0*/  BRA `(.L_x_11643) ;  /* 0xffffffd800147947 */ /* 0x000fea000383ffff */
.L_x_11591:
        /* <DEDUP_REMOVED lines=8> */
.L_x_11645:
[----:B------:R-:W-:Y:S05]  /*18c60*/  BSYNC B0 ;  /* 0x0000000000007941 */ /* 0x000fea0003800000 */
.L_x_11644:
        /* <DEDUP_REMOVED lines=9> */
.L_x_11646:
[----:B------:R-:W-:Y:S01]  /*18d00*/  ULDC UR4, c[0x0][0xc3c] ;  /* 0x00030f0000047ab9 */ /* 0x000fe20000000800 */
[----:B------:R-:W-:Y:S01]  /*18d10*/  ULDC.64 UR6, c[0x0][0x208] ;  /* 0x0000820000067ab9 */ /* 0x000fe20000000a00 */
        /* <DEDUP_REMOVED lines=22> */
.L_x_11647:
[----:B------:R-:W-:Y:S01]  /*18e80*/  IMAD.MOV.U32 R12, RZ, RZ, 0x2 ;  /* 0x00000002ff0c7424 */ /* 0x000fe200078e00ff */
[----:B------:R-:W-:-:S05]  /*18e90*/  SEL R4, R14, RZ, P1 ;  /* 0x000000ff0e047207 */ /* 0x000fca0000800000 */
[----:B------:R-:W-:-:S04]  /*18ea0*/  IMAD.IADD R4, R13, 0x1, R4 ;  /* 0x000000010d047824 */ /* 0x000fc800078e0204 */
[----:B------:R-:W-:-:S07]  /*18eb0*/  IMAD.MOV.U32 R13, RZ, RZ, R4 ;  /* 0x000000ffff0d7224 */ /* 0x000fce00078e0004 */
[----:B------:R-:W-:Y:S05]  /*18ec0*/  WARPSYNC.COLLECTIVE R15, `(.L_x_11648) ;  /* 0x000000000f087348 */ /* 0x000fea0003c00000 */
[----:B------:R0:W1:Y:S02]  /*18ed0*/  SHFL.UP P6, R14, R13, R12, R11 ;  /* 0x0400000c0d0e7389 */ /* 0x00006400000c000b */
[----:B01----:R-:W-:Y:S01]  /*18ee0*/  ENDCOLLECTIVE ;  /* 0x000000000000791b */ /* 0x003fe20003800000 */
.L_x_11648:
[----:B------:R-:W-:Y:S01]  /*18ef0*/  IMAD.MOV.U32 R12, RZ, RZ, 0x4 ;  /* 0x00000004ff0c7424 */ /* 0x000fe200078e00ff */
[----:B------:R-:W-:-:S05]  /*18f00*/  SEL R3, R14, RZ, P2 ;  /* 0x000000ff0e037207 */ /* 0x000fca0001000000 */
[----:B------:R-:W-:-:S04]  /*18f10*/  IMAD.IADD R2, R4, 0x1, R3 ;  /* 0x0000000104027824 */ /* 0x000fc800078e0203 */
[----:B------:R-:W-:-:S07]  /*18f20*/  IMAD.MOV.U32 R13, RZ, RZ, R2 ;  /* 0x000000ffff0d7224 */ /* 0x000fce00078e0002 */
[----:B------:R-:W-:Y:S05]  /*18f30*/  WARPSYNC.COLLECTIVE R15, `(.L_x_11649) ;  /* 0x000000000f087348 */ /* 0x000fea0003c00000 */
[----:B------:R0:W1:Y:S02]  /*18f40*/  SHFL.UP P6, R14, R13, R12, R11 ;  /* 0x0400000c0d0e7389 */ /* 0x00006400000c000b */
[----:B01----:R-:W-:Y:S01]  /*18f50*/  ENDCOLLECTIVE ;  /* 0x000000000000791b */ /* 0x003fe20003800000 */
.L_x_11649:
[----:B------:R-:W-:Y:S01]  /*18f60*/  IMAD.MOV.U32 R12, RZ, RZ, 0x8 ;  /* 0x00000008ff0c7424 */ /* 0x000fe200078e00ff */
[----:B------:R-:W-:-:S05]  /*18f70*/  SEL R3, R14, RZ, P3 ;  /* 0x000000ff0e037207 */ /* 0x000fca0001800000 */
[----:B------:R-:W-:-:S04]  /*18f80*/  IMAD.IADD R3, R2, 0x1, R3 ;  /* 0x0000000102037824 */ /* 0x000fc800078e0203 */
[----:B------:R-:W-:-:S07]  /*18f90*/  IMAD.MOV.U32 R13, RZ, RZ, R3 ;  /* 0x000000ffff0d7224 */ /* 0x000fce00078e0003 */
[----:B------:R-:W-:Y:S05]  /*18fa0*/  WARPSYNC.COLLECTIVE R15, `(.L_x_11650) ;  /* 0x000000000f087348 */ /* 0x000fea0003c00000 */
[----:B------:R0:W1:Y:S02]  /*18fb0*/  SHFL.UP P6, R14, R13, R12, R11 ;  /* 0x0400000c0d0e7389 */ /* 0x00006400000c000b */
[----:B01----:R-:W-:Y:S01]  /*18fc0*/  ENDCOLLECTIVE ;  /* 0x000000000000791b */ /* 0x003fe20003800000 */
.L_x_11650:
[----:B------:R-:W-:Y:S01]  /*18fd0*/  IMAD.MOV.U32 R12, RZ, RZ, 0x10 ;  /* 0x00000010ff0c7424 */ /* 0x000fe200078e00ff */
[----:B------:R-:W-:-:S05]  /*18fe0*/  SEL R4, R14, RZ, P4 ;  /* 0x000000ff0e047207 */ /* 0x000fca0002000000 */
[----:B------:R-:W-:-:S04]  /*18ff0*/  IMAD.IADD R4, R3, 0x1, R4 ;  /* 0x0000000103047824 */ /* 0x000fc800078e0204 */
[----:B------:R-:W-:-:S07]  /*19000*/  IMAD.MOV.U32 R13, RZ, RZ, R4 ;  /* 0x000000ffff0d7224 */ /* 0x000fce00078e0004 */
[----:B------:R-:W-:Y:S05]  /*19010*/  WARPSYNC.COLLECTIVE R15, `(.L_x_11651) ;  /* 0x000000000f087348 */ /* 0x000fea0003c00000 */
[----:B------:R0:W1:Y:S02]  /*19020*/  SHFL.UP P6, R14, R13, R12, R11 ;  /* 0x0400000c0d0e7389 */ /* 0x00006400000c000b */
[----:B01----:R-:W-:Y:S01]  /*19030*/  ENDCOLLECTIVE ;  /* 0x000000000000791b */ /* 0x003fe20003800000 */
.L_x_11651:
        /* <DEDUP_REMOVED lines=8> */
.L_x_11652:
[----:B------:R-:W-:Y:S05]  /*190c0*/  BRA `(.L_x_11653) ;  /* 0xffffffd800c47947 */ /* 0x000fea000383ffff */
.L_x_11594:
[----:B------:R-:W-:Y:S01]  /*190d0*/  BSSY B0, `(.L_x_11654) ;  /* 0x0000007000007945 */ /* 0x000fe20003800000 */
[----:B------:R-:W-:Y:S02]  /*190e0*/  IMAD.MOV.U32 R12, RZ, RZ, 0x1 ;  /* 0x00000001ff0c7424 */ /* 0x000fe400078e00ff */
[----:B------:R-:W-:Y:S02]  /*190f0*/  IMAD.MOV.U32 R11, RZ, RZ, RZ ;  /* 0x000000ffff0b7224 */ /* 0x000fe400078e00ff */
[----:B------:R-:W-:-:S07]  /*19100*/  IMAD.MOV.U32 R15, RZ, RZ, -0x1 ;  /* 0xffffffffff0f7424 */ /* 0x000fce00078e00ff */
[----:B------:R-:W-:Y:S05]  /*19110*/  WARPSYNC.COLLECTIVE R15, `(.L_x_11655) ;  /* 0x000000000f087348 */ /* 0x000fea0003c00000 */
[----:B------:R0:W1:Y:S02]  /*19120*/  SHFL.UP P6, R14, R13, R12, R11 ;  /* 0x0400000c0d0e7389 */ /* 0x00006400000c000b */
[----:B01----:R-:W-:Y:S01]  /*19130*/  ENDCOLLECTIVE ;  /* 0x000000000000791b */ /* 0x003fe20003800000 */
.L_x_11655:
[----:B------:R-:W-:Y:S05]  /*19140*/  BSYNC B0 ;  /* 0x0000000000007941 */ /* 0x000fea0003800000 */
.L_x_11654:
        /* <DEDUP_REMOVED lines=8> */
.L_x_11656:
[----:B------:R-:W-:Y:S01]  /*191d0*/  IMAD.MOV.U32 R12, RZ, RZ, 0x4 ;  /* 0x00000004ff0c7424 */ /* 0x000fe200078e00ff */
[----:B------:R-:W-:-:S05]  /*191e0*/  SEL R2, R14, RZ, P2 ;  /* 0x000000ff0e027207 */ /* 0x000fca0001000000 */
[----:B------:R-:W-:-:S04]  /*191f0*/  IMAD.IADD R2, R13, 0x1, R2 ;  /* 0x000000010d027824 */ /* 0x000fc800078e0202 */
[----:B------:R-:W-:-:S07]  /*19200*/  IMAD.MOV.U32 R13, RZ, RZ, R2 ;  /* 0x000000ffff0d7224 */ /* 0x000fce00078e0002 */
[----:B------:R-:W-:Y:S05]  /*19210*/  WARPSYNC.COLLECTIVE R15, `(.L_x_11657) ;  /* 0x000000000f087348 */ /* 0x000fea0003c00000 */
[----:B------:R0:W1:Y:S02]  /*19220*/  SHFL.UP P6, R14, R13, R12, R11 ;  /* 0x0400000c0d0e7389 */ /* 0x00006400000c000b */
[----:B01----:R-:W-:Y:S01]  /*19230*/  ENDCOLLECTIVE ;  /* 0x000000000000791b */ /* 0x003fe20003800000 */
.L_x_11657:
[----:B------:R-:W-:Y:S01]  /*19240*/  IMAD.MOV.U32 R12, RZ, RZ, 0x8 ;  /* 0x00000008ff0c7424 */ /* 0x000fe200078e00ff */
[----:B------:R-:W-:-:S05]  /*19250*/  SEL R3, R14, RZ, P3 ;  /* 0x000000ff0e037207 */ /* 0x000fca0001800000 */
[----:B------:R-:W-:-:S04]  /*19260*/  IMAD.IADD R3, R2, 0x1, R3 ;  /* 0x0000000102037824 */ /* 0x000fc800078e0203 */
[----:B------:R-:W-:-:S07]  /*19270*/  IMAD.MOV.U32 R13, RZ, RZ, R3 ;  /* 0x000000ffff0d7224 */ /* 0x000fce00078e0003 */
[----:B------:R-:W-:Y:S05]  /*19280*/  WARPSYNC.COLLECTIVE R15, `(.L_x_11658) ;  /* 0x000000000f087348 */ /* 0x000fea0003c00000 */
[----:B------:R0:W1:Y:S02]  /*19290*/  SHFL.UP P6, R14, R13, R12, R11 ;  /* 0x0400000c0d0e7389 */ /* 0x00006400000c000b */
[----:B01----:R-:W-:Y:S01]  /*192a0*/  ENDCOLLECTIVE ;  /* 0x000000000000791b */ /* 0x003fe20003800000 */
.L_x_11658:
[----:B------:R-:W-:Y:S01]  /*192b0*/  IMAD.MOV.U32 R12, RZ, RZ, 0x10 ;  /* 0x00000010ff0c7424 */ /* 0x000fe200078e00ff */
[----:B------:R-:W-:-:S05]  /*192c0*/  SEL R4, R14, RZ, P4 ;  /* 0x000000ff0e047207 */ /* 0x000fca0002000000 */
[----:B------:R-:W-:-:S04]  /*192d0*/  IMAD.IADD R4, R3, 0x1, R4 ;  /* 0x0000000103047824 */ /* 0x000fc800078e0204 */
[----:B------:R-:W-:-:S07]  /*192e0*/  IMAD.MOV.U32 R13, RZ, RZ, R4 ;  /* 0x000000ffff0d7224 */ /* 0x000fce00078e0004 */
[----:B------:R-:W-:Y:S05]  /*192f0*/  WARPSYNC.COLLECTIVE R15, `(.L_x_11659) ;  /* 0x000000000f087348 */ /* 0x000fea0003c00000 */
[----:B------:R0:W1:Y:S02]  /*19300*/  SHFL.UP P6, R14, R13, R12, R11 ;  /* 0x0400000c0d0e7389 */ /* 0x00006400000c000b */
[----:B01----:R-:W-:Y:S01]  /*19310*/  ENDCOLLECTIVE ;  /* 0x000000000000791b */ /* 0x003fe20003800000 */
.L_x_11659:
        /* <DEDUP_REMOVED lines=8> */
.L_x_11660:
[----:B------:R-:W-:Y:S05]  /*193a0*/  BRA `(.L_x_11661) ;  /* 0xffffffd800b47947 */ /* 0x000fea000383ffff */
.L_x_11596:
[----:B------:R-:W-:Y:S01]  /*193b0*/  BSSY B0, `(.L_x_11662) ;  /* 0x0000006000007945 */ /* 0x000fe20003800000 */
[----:B------:R-:W-:Y:S01]  /*193c0*/  PLOP3.LUT P6, PT, P6, PT, PT, 0x8, 0x0 ;  /* 0x000000000000781c */ /* 0x000fe200037ce170 */
[----:B------:R-:W-:-:S12]  /*193d0*/  IMAD.MOV.U32 R15, RZ, RZ, -0x1 ;  /* 0xffffffffff0f7424 */ /* 0x000fd800078e00ff */
[----:B0-----:R-:W-:Y:S05]  /*193e0*/  WARPSYNC.COLLECTIVE R15, `(.L_x_11663) ;  /* 0x000000000f087348 */ /* 0x001fea0003c00000 */
[----:B------:R-:W-:Y:S01]  /*193f0*/  VOTE.ANY R14, PT, P6 ;  /* 0x00000000000e7806 */ /* 0x000fe200030e0100 */
[----:B0-----:R-:W-:Y:S06]  /*19400*/  ENDCOLLECTIVE ;  /* 0x000000000000791b */ /* 0x001fec0003800000 */
.L_x_11663:
[----:B------:R-:W-:Y:S05]  /*19410*/  BSYNC B0 ;  /* 0x0000000000007941 */ /* 0x000fea0003800000 */
.L_x_11662:
        /* <DEDUP_REMOVED lines=10> */
.L_x_11664:
[----:B------:R-:W-:Y:S02]  /*194c0*/  IMAD.MOV.U32 R13, RZ, RZ, R5 ;  /* 0x000000ffff0d7224 */ /* 0x000fe400078e0005 */
[----:B------:R-:W-:-:S07]  /*194d0*/  IMAD.MOV.U32 R25, RZ, RZ, R14 ;  /* 0x000000ffff197224 */ /* 0x000fce00078e000e */
[----:B------:R-:W-:Y:S05]  /*194e0*/  WARPSYNC.COLLECTIVE R15, `(.L_x_11665) ;  /* 0x000000000f087348 */ /* 0x000fea0003c00000 */
[----:B------:R0:W1:Y:S02]  /*194f0*/  SHFL.IDX P6, R14, R13, R12, R11 ;  /* 0x0000000c0d0e7389 */ /* 0x00006400000c000b */
[----:B01----:R-:W-:Y:S01]  /*19500*/  ENDCOLLECTIVE ;  /* 0x000000000000791b */ /* 0x003fe20003800000 */
.L_x_11665:
[----:B------:R-:W-:Y:S01]  /*19510*/  IMAD.MOV.U32 R5, RZ, RZ, R14 ;  /* 0x000000ffff057224 */ /* 0x000fe200078e000e */
[----:B------:R-:W-:Y:S06]  /*19520*/  BRA `(.L_x_11666) ;  /* 0xffffffd800947947 */ /* 0x000fec000383ffff */
.L_x_11598:
[----:B------:R-:W-:Y:S01]  /*19530*/  BSSY B0, `(.L_x_11667) ;  /* 0x0000007000007945 */ /* 0x000fe20003800000 */
[----:B------:R-:W-:Y:S02]  /*19540*/  IMAD.MOV.U32 R13, RZ, RZ, R2 ;  /* 0x000000ffff0d7224 */ /* 0x000fe400078e0002 */
[----:B------:R-:W-:Y:S02]  /*19550*/  IMAD.MOV.U32 R11, RZ, RZ, 0x1f ;  /* 0x0000001fff0b7424 */ /* 0x000fe400078e00ff */
[----:B------:R-:W-:-:S07]  /*19560*/  IMAD.MOV.U32 R15, RZ, RZ, -0x1 ;  /* 0xffffffffff0f7424 */ /* 0x000fce00078e00ff */
[----:B0123--:R-:W-:Y:S05]  /*19570*/  WARPSYNC.COLLECTIVE R15, `(.L_x_11668) ;  /* 0x000000000f087348 */ /* 0x00ffea0003c00000 */
[----:B------:R4:W0:Y:S02]  /*19580*/  SHFL.IDX P6, R14, R13, R12, R11 ;  /* 0x0000000c0d0e7389 */ /* 0x00082400000c000b */
[----:B01234-:R-:W-:Y:S01]  /*19590*/  ENDCOLLECTIVE ;  /* 0x000000000000791b */ /* 0x01ffe20003800000 */
.L_x_11668:
[----:B------:R-:W-:Y:S05]  /*195a0*/  BSYNC B0 ;  /* 0x0000000000007941 */ /* 0x000fea0003800000 */
.L_x_11667:
[----:B------:R-:W-:Y:S01]  /*195b0*/  IMAD.MOV.U32 R24, RZ, RZ, R14 ;  /* 0x000000ffff187224 */ /* 0x000fe200078e000e */
[----:B------:R-:W-:Y:S06]  /*195c0*/  BRA `(.L_x_11597) ;  /* 0xffffffd800847947 */ /* 0x000fec000383ffff */
.L_x_11604:
[----:B0-----:R0:W1:Y:S02]  /*195d0*/  SYNCS.PHASECHK.TRANS64.TRYWAIT P0, [R9+URZ+0x31c20], R0 ;  /* 0x031c2000090075a7 */ /* 0x001064000800017f */
[----:B-1----:R-:W-:Y:S05]  /*195e0*/  @!P0 NANOSLEEP.SYNCS 0x989680 ;  /* 0x009896800000895d */ /* 0x002fea0003900000 */
[----:B------:R-:W1:Y:S02]  /*195f0*/  @!P0 SYNCS.PHASECHK.TRANS64 P0, [R9+URZ+0x31c20], R0 ;  /* 0x031c2000090085a7 */ /* 0x000e64000800007f */
[----:B-1----:R-:W-:Y:S05]  /*19600*/  @!P0 BRA `(.L_x_11604) ;  /* 0xfffffffc00f08947 */ /* 0x002fea000383ffff */
[----:B------:R-:W-:Y:S05]  /*19610*/  BRA `(.L_x_11669) ;  /* 0xffffffe000e07947 */ /* 0x000fea000383ffff */
.L_x_11605:
        /* <DEDUP_REMOVED lines=11> */
.L_x_11671:
[----:B------:R-:W-:Y:S05]  /*196d0*/  BSYNC B0 ;  /* 0x0000000000007941 */ /* 0x000fea0003800000 */
.L_x_11670:
[----:B------:R-:W-:Y:S05]  /*196e0*/  BRA `(.L_x_11672) ;  /* 0xffffffe000c87947 */ /* 0x000fea000383ffff */
.L_x_11608:
[----:B------:R-:W-:Y:S01]  /*196f0*/  BSSY B1, `(.L_x_11673) ;  /* 0x0000006000017945 */ /* 0x000fe20003800000 */
[----:B------:R-:W-:-:S07]  /*19700*/  IMAD.MOV.U32 R15, RZ, RZ, -0x1 ;  /* 0xffffffffff0f7424 */ /* 0x000fce00078e00ff */
[----:B0-2---:R-:W-:Y:S05]  /*19710*/  WARPSYNC.COLLECTIVE R15, `(.L_x_11674) ;  /* 0x000000000f0c7348 */ /* 0x005fea0003c00000 */
[----:B------:R-:W-:Y:S02]  /*19720*/  ELECT P6, UR62, PT ;  /* 0x00000000003e782f */ /* 0x000fe400038c0000 */
[----:B------:R-:W-:Y:S01]  /*19730*/  MOV R14, UR62 ;  /* 0x0000003e000e7c02 */ /* 0x000fe20008000f00 */
[----:B0-2---:R-:W-:Y:S10]  /*19740*/  ENDCOLLECTIVE ;  /* 0x000000000000791b */ /* 0x005ff40003800000 */
.L_x_11674:
[----:B------:R-:W-:Y:S05]  /*19750*/  BSYNC B1 ;  /* 0x0000000000017941 */ /* 0x000fea0003800000 */
.L_x_11673:
[----:B------:R-:W-:Y:S05]  /*19760*/  BRA `(.L_x_11675) ;  /* 0xffffffe000c07947 */ /* 0x000fea000383ffff */
.L_x_11610:
[----:B0-----:R0:W1:Y:S02]  /*19770*/  SYNCS.PHASECHK.TRANS64.TRYWAIT P0, [R7+URZ], R2 ;  /* 0x00000002070075a7 */ /* 0x001064000800017f */
[----:B-1----:R-:W-:Y:S05]  /*19780*/  @!P0 NANOSLEEP.SYNCS 0x989680 ;  /* 0x009896800000895d */ /* 0x002fea0003900000 */
[----:B------:R-:W1:Y:S02]  /*19790*/  @!P0 SYNCS.PHASECHK.TRANS64 P0, [R7+URZ], R2 ;  /* 0x00000002070085a7 */ /* 0x000e64000800007f */
[----:B-1----:R-:W-:Y:S05]  /*197a0*/  @!P0 BRA `(.L_x_11610) ;  /* 0xfffffffc00f08947 */ /* 0x002fea000383ffff */
[----:B------:R-:W-:Y:S05]  /*197b0*/  BRA `(.L_x_11676) ;  /* 0xffffffe000fc7947 */ /* 0x000fea000383ffff */
.L_x_11611:
[----:B-1----:R1:W2:Y:S02]  /*197c0*/  SYNCS.PHASECHK.TRANS64.TRYWAIT P0, [R3+URZ], R0 ;  /* 0x00000000030075a7 */ /* 0x0022a4000800017f */
[----:B--2---:R-:W-:Y:S05]  /*197d0*/  @!P0 NANOSLEEP.SYNCS 0x989680 ;  /* 0x009896800000895d */ /* 0x004fea0003900000 */
[----:B------:R-:W2:Y:S02]  /*197e0*/  @!P0 SYNCS.PHASECHK.TRANS64 P0, [R3+URZ], R0 ;  /* 0x00000000030085a7 */ /* 0x000ea4000800007f */
[----:B--2---:R-:W-:Y:S05]  /*197f0*/  @!P0 BRA `(.L_x_11611) ;  /* 0xfffffffc00f08947 */ /* 0x004fea000383ffff */
[----:B------:R-:W-:Y:S05]  /*19800*/  BRA `(.L_x_11677) ;  /* 0xffffffe000f07947 */ /* 0x000fea000383ffff */
.L_x_11613:
[----:B-1----:R1:W2:Y:S02]  /*19810*/  SYNCS.PHASECHK.TRANS64.TRYWAIT P0, [R5+URZ], R2 ;  /* 0x00000002050075a7 */ /* 0x0022a4000800017f */
[----:B--2---:R-:W-:Y:S05]  /*19820*/  @!P0 NANOSLEEP.SYNCS 0x989680 ;  /* 0x009896800000895d */ /* 0x004fea0003900000 */
[----:B------:R-:W2:Y:S02]  /*19830*/  @!P0 SYNCS.PHASECHK.TRANS64 P0, [R5+URZ], R2 ;  /* 0x00000002050085a7 */ /* 0x000ea4000800007f */
[----:B--2---:R-:W-:Y:S05]  /*19840*/  @!P0 BRA `(.L_x_11613) ;  /* 0xfffffffc00f08947 */ /* 0x004fea000383ffff */
[----:B------:R-:W-:Y:S05]  /*19850*/  BRA `(.L_x_11678) ;  /* 0xffffffe000f47947 */ /* 0x000fea000383ffff */
.L_x_11679:
        /* <DEDUP_REMOVED lines=10> */
.L_x_14873:


//--------------------- .text._ZN7cutlass13device_kernelIN5flash11enable_sm90INS1_16FlashAttnFwdSm90INS1_25CollectiveMainloopFwdSm90ILi2EN4cute5tupleIJNS5_1CILi1EEES8_S8_EEENS6_IJNS7_ILi192EEENS7_ILi144EEENS7_ILi96EEEEEELi96ENS_10bfloat16_tEfNS_4arch4Sm90ELb1ELb0ELb0ELb1ELb0ELb1ELb0ELb0ELb1ELb1ELb1ELb0EEENS1_21CollectiveEpilogueFwdINS6_IJSA_SC_SB_EEES9_SE_SG_Li384ELb1ELb1ELb1ELb0EEENS1_36VarlenDynamicPersistentTileSchedulerILi192ELi144ELi384ELi128ELb1ELb1ELb1ELb1ELb1ELb1EEEEEEEEEvNT_6ParamsE --------------------------
	.section	.text._ZN7cutlass13device_kernelIN5flash11enable_sm90INS1_16FlashAttnFwdSm90INS1_25CollectiveMainloopFwdSm90ILi2EN4cute5tupleIJNS5_1CILi1EEES8_S8_EEENS6_IJNS7_ILi192EEENS7_ILi144EEENS7_ILi96EEEEEELi96ENS_10bfloat16_tEfNS_4arch4Sm90ELb1ELb0ELb0ELb1ELb0ELb1ELb0ELb0ELb1ELb1ELb1ELb0EEENS1_21CollectiveEpilogueFwdINS6_IJSA_SC_SB_EEES9_SE_SG_Li384ELb1ELb1ELb1ELb0EEENS1_36VarlenDynamicPersistentTileSchedulerILi192ELi144ELi384ELi128ELb1ELb1ELb1ELb1ELb1ELb1EEEEEEEEEvNT_6ParamsE,"ax",@progbits
	.align	128
.text._ZN7cutlass13device_kernelIN5flash11enable_sm90INS1_16FlashAttnFwdSm90INS1_25CollectiveMainloopFwdSm90ILi2EN4cute5tupleIJNS5_1CILi1EEES8_S8_EEENS6_IJNS7_ILi192EEENS7_ILi144EEENS7_ILi96EEEEEELi96ENS_10bfloat16_tEfNS_4arch4Sm90ELb1ELb0ELb0ELb1ELb0ELb1ELb0ELb0ELb1ELb1ELb1ELb0EEENS1_21CollectiveEpilogueFwdINS6_IJSA_SC_SB_EEES9_SE_SG_Li384ELb1ELb1ELb1ELb0EEENS1_36VarlenDynamicPersistentTileSchedulerILi192ELi144ELi384ELi128ELb1ELb1ELb1ELb1ELb1ELb1EEEEEEEEEvNT_6ParamsE:
        .type           _ZN7cutlass13device_kernelIN5flash11enable_sm90INS1_16FlashAttnFwdSm90INS1_25CollectiveMainloopFwdSm90ILi2EN4cute5tupleIJNS5_1CILi1EEES8_S8_EEENS6_IJNS7_ILi192EEENS7_ILi144EEENS7_ILi96EEEEEELi96ENS_10bfloat16_tEfNS_4arch4Sm90ELb1ELb0ELb0ELb1ELb0ELb1ELb0ELb0ELb1ELb1ELb1ELb0EEENS1_21CollectiveEpilogueFwdINS6_IJSA_SC_SB_EEES9_SE_SG_Li384ELb1ELb1ELb1ELb0EEENS1_36VarlenDynamicPersistentTileSchedulerILi192ELi144ELi384ELi128ELb1ELb1ELb1ELb1ELb1ELb1EEEEEEEEEvNT_6ParamsE,@function
        .size           _ZN7cutlass13device_kernelIN5flash11enable_sm90INS1_16FlashAttnFwdSm90INS1_25CollectiveMainloopFwdSm90ILi2EN4cute5tupleIJNS5_1CILi1EEES8_S8_EEENS6_IJNS7_ILi192EEENS7_ILi144EEENS7_ILi96EEEEEELi96ENS_10bfloat16_tEfNS_4arch4Sm90ELb1ELb0ELb0ELb1ELb0ELb1ELb0ELb0ELb1ELb1ELb1ELb0EEENS1_21CollectiveEpilogueFwdINS6_IJSA_SC_SB_EEES9_SE_SG_Li384ELb1ELb1ELb1ELb0EEENS1_36VarlenDynamicPersistentTileSchedulerILi192ELi144ELi384ELi128ELb1ELb1ELb1ELb1ELb1ELb1EEEEEEEEEvNT_6ParamsE,(.L_x_14874 - _ZN7cutlass13device_kernelIN5flash11enable_sm90INS1_16FlashAttnFwdSm90INS1_25CollectiveMainloopFwdSm90ILi2EN4cute5tupleIJNS5_1CILi1EEES8_S8_EEENS6_IJNS7_ILi192EEENS7_ILi144EEENS7_ILi96EEEEEELi96ENS_10bfloat16_tEfNS_4arch4Sm90ELb1ELb0ELb0ELb1ELb0ELb1ELb0ELb0ELb1ELb1ELb1ELb0EEENS1_21CollectiveEpilogueFwdINS6_IJSA_SC_SB_EEES9_SE_SG_Li384ELb1ELb1ELb1ELb0EEENS1_36VarlenDynamicPersistentTileSchedulerILi192ELi144ELi384ELi128ELb1ELb1ELb1ELb1ELb1ELb1EEEEEEEEEvNT_6ParamsE)
        .other          _ZN7cutlass13device_kernelIN5flash11enable_sm90INS1_16FlashAttnFwdSm90INS1_25CollectiveMainloopFwdSm90ILi2EN4cute5tupleIJNS5_1CILi1EEES8_S8_EEENS6_IJNS7_ILi192EEENS7_ILi144EEENS7_ILi96EEEEEELi96ENS_10bfloat16_tEfNS_4arch4Sm90ELb1ELb0ELb0ELb1ELb0ELb1ELb0ELb0ELb1ELb1ELb1ELb0EEENS1_21CollectiveEpilogueFwdINS6_IJSA_SC_SB_EEES9_SE_SG_Li384ELb1ELb1ELb1ELb0EEENS1_36VarlenDynamicPersistentTileSchedulerILi192ELi144ELi384ELi128ELb1ELb1ELb1ELb1ELb1ELb1EEEEEEEEEvNT_6ParamsE,@"STO_CUDA_ENTRY STV_DEFAULT"
_ZN7cutlass13device_kernelIN5flash11enable_sm90INS1_16FlashAttnFwdSm90INS1_25CollectiveMainloopFwdSm90ILi2EN4cute5tupleIJNS5_1CILi1EEES8_S8_EEENS6_IJNS7_ILi192EEENS7_ILi144EEENS7_ILi96EEEEEELi96ENS_10bfloat16_tEfNS_4arch4Sm90ELb1ELb0ELb0ELb1ELb0ELb1ELb0ELb0ELb1ELb1ELb1ELb0EEENS1_21CollectiveEpilogueFwdINS6_IJSA_SC_SB_EEES9_SE_SG_Li384ELb1ELb1ELb1ELb0EEENS1_36VarlenDynamicPersistentTileSchedulerILi192ELi144ELi384ELi128ELb1ELb1ELb1ELb1ELb1ELb1EEEEEEEEEvNT_6ParamsE:
        /* <DEDUP_REMOVED lines=23> */
.L_x_11681:
[----:B------:R-:W-:Y:S05]  /*0170*/  BSYNC B0 ;  /* 0x0000000000007941 */ /* 0x000fea0003800000 */
.L_x_11680:
        /* <DEDUP_REMOVED lines=40> */
.L_x_11682:
        /* <DEDUP_REMOVED lines=22> */
.L_x_11683:
        /* <DEDUP_REMOVED lines=18> */
.L_x_11684:
        /* <DEDUP_REMOVED lines=22> */
.L_x_11685:
        /* <DEDUP_REMOVED lines=22> */
.L_x_11686:
        /* <DEDUP_REMOVED lines=9> */
.L_x_11689:
[----:B------:R-:W-:-:S08]  /*09d0*/  NOP ;  /* 0x0000000000007918 */ /* 0x000fd00000000000 */
[----:B------:R-:W0:Y:S02]  /*09e0*/  USETMAXREG.TRY_ALLOC.CTAPOOL UP0, 0xa0 ;  /* 0x000000a0000079c8 */ /* 0x000e240008000600 */
[----:B0-----:R-:W-:-:S13]  /*09f0*/  PLOP3.LUT P0, PT, PT, PT, UP0, 0x80, 0x0 ;  /* 0x000000000000781c */ /* 0x001fda0003f0f008 */
[----:B------:R-:W-:Y:S05]  /*0a00*/  @!P0 BRA `(.L_x_11689) ;  /* 0xfffffffc00f08947 */ /* 0x000fea000383ffff */
[----:B------:R-:W3:Y:S01]  /*0a10*/  LDL.LU R0, [R1] ;  /* 0x0000000001007983 */ /* 0x000ee20000300800 */
[----:B--2---:R-:W0:Y:S01]  /*0a20*/  S2R R2, SR_TID.X ;  /* 0x0000000000027919 */ /* 0x004e220000002100 */
[----:B------:R-:W1:Y:S01]  /*0a30*/  S2UR UR5, SR_CgaCtaId ;  /* 0x00000000000579c3 */ /* 0x000e620000008800 */
[----:B------:R-:W-:Y:S01]  /*0a40*/  UMOV UR4, 0x400 ;  /* 0x0000040000047882 */ /* 0x000fe20000000000 */
[----:B0-----:R-:W-:-:S06]  /*0a50*/  SHF.R.U32.HI R2, RZ, 0x7, R2 ;  /* 0x00000007ff027819 */ /* 0x001fcc0000011602 */
[----:B------:R-:W-:Y:S06]  /*0a60*/  BAR.ARV 0x8, 0x200 ;  /* 0x0208000000007b1d */ /* 0x000fec0000002000 */
[----:B------:R-:W-:-:S13]  /*0a70*/  ISETP.NE.AND P0, PT, R2, 0x1, PT ;  /* 0x000000010200780c */ /* 0x000fda0003f05270 */
[----:B------:R-:W-:Y:S08]  /*0a80*/  @!P0 BAR.ARV 0x9, 0x100 ;  /* 0x0244000000008b1d */ /* 0x000ff00000002000 */
[----:B------:R-:W-:Y:S01]  /*0a90*/  BAR.SYNC.DEFER_BLOCKING 0x5, 0x200 ;  /* 0x0148000000007b1d */ /* 0x000fe20000010000 */
[----:B-1----:R-:W-:-:S06]  /*0aa0*/  ULEA UR4, UR5, UR4, 0x18 ;  /* 0x0000000405047291 */ /* 0x002fcc000f8ec03f */
[----:B------:R-:W-:Y:S01]  /*0ab0*/  IMAD.U32 R22, RZ, RZ, UR4 ;  /* 0x00000004ff167e24 */ /* 0x000fe2000f8e00ff */
[----:B------:R-:W-:-:S04]  /*0ac0*/  ULDC UR4, c[0x0][0xc3c] ;  /* 0x00030f0000047ab9 */ /* 0x000fc80000000800 */
[----:B------:R-:W0:Y:S01]  /*0ad0*/  LDS.128 R104, [R22+0x31cd0] ;  /* 0x031cd00016687984 */ /* 0x000e220000000c00 */
[----:B------:R-:W-:Y:S06]  /*0ae0*/  BAR.ARV 0x4, 0x200 ;  /* 0x0108000000007b1d */ /* 0x000fec0000002000 */
[----:B---3--:R-:W-:-:S04]  /*0af0*/  LOP3.LUT R0, R0, 0xffffffef, RZ, 0xc0, !PT ;  /* 0xffffffef00007812 */ /* 0x008fc800078ec0ff */
[----:B------:R-:W-:-:S05]  /*0b00*/  @P0 LOP3.LUT R0, R0, 0x10, RZ, 0xfc, !PT ;  /* 0x0000001000000812 */ /* 0x000fca00078efcff */
[----:B------:R1:W-:Y:S01]  /*0b10*/  STL [R1], R0 ;  /* 0x0000000001007387 */ /* 0x0003e20000100800 */
[----:B0-----:R-:W-:-:S13]  /*0b20*/  ISETP.GE.AND P0, PT, R107, UR4, PT ;  /* 0x000000046b007c0c */ /* 0x001fda000bf06270 */
[----:B-1----:R-:W-:Y:S05]  /*0b30*/  @P0 BRA `(.L_x_11690) ;  /* 0x0000025400d40947 */ /* 0x002fea0003800000 */
[----:B------:R-:W2:Y:S01]  /*0b40*/  LDL.LU R20, [R1+0x34] ;  /* 0x0000340001147983 */ /* 0x000ea20000300800 */
[----:B------:R-:W0:Y:S02]  /*0b50*/  S2R R0, SR_TID.X ;  /* 0x0000000000007919 */ /* 0x000e240000002100 */
        /* <DEDUP_REMOVED lines=11> */
[----:B------:R-:W-:Y:S02]  /*0c10*/  LOP3.LUT R7, R5, 0xfffffffe, RZ, 0xc0, !PT ;  /* 0xfffffffe05077812 */ /* 0x000fe400078ec0ff */
[----:B------:R-:W-:Y:S01]  /*0c20*/  SHF.R.S32.HI R19, RZ, 0x1, R5 ;  /* 0x00000001ff137819 */ /* 0x000fe20000011405 */
[----:B------:R-:W-:Y:S01]  /*0c30*/  IMAD.HI R12, R2, 0x55555556, RZ ;  /* 0x55555556020c7827 */ /* 0x000fe200078e02ff */
[----:B------:R-:W-:-:S02]  /*0c40*/  LOP3.LUT R13, R3, 0xffffff80, RZ, 0xc0, !PT ;  /* 0xffffff80030d7812 */ /* 0x000fc400078ec0ff */
[----:B------:R-:W-:Y:S01]  /*0c50*/  LOP3.LUT R3, R4, 0xfffffff0, RZ, 0xc0, !PT ;  /* 0xfffffff004037812 */ /* 0x000fe200078ec0ff */
[----:B------:R-:W-:Y:S01]  /*0c60*/  IMAD.IADD R8, R0, 0x1, -R7 ;  /* 0x0000000100087824 */ /* 0x000fe200078e0a07 */
[----:B------:R-:W-:Y:S02]  /*0c70*/  LEA.HI R7, R5, R19, RZ, 0x1 ;  /* 0x0000001305077211 */ /* 0x000fe400078f08ff */
[----:B------:R-:W-:Y:S01]  /*0c80*/  LEA.HI R15, R12, R12, RZ, 0x1 ;  /* 0x0000000c0c0f7211 */ /* 0x000fe200078f08ff */
[----:B------:R-:W-:Y:S01]  /*0c90*/  IMAD.IADD R3, R0, 0x1, -R3 ;  /* 0x0000000100037824 */ /* 0x000fe200078e0a03 */
[----:B------:R-:W-:Y:S02]  /*0ca0*/  LOP3.LUT R7, R7, 0x7fffffe, RZ, 0xc0, !PT ;  /* 0x07fffffe07077812 */ /* 0x000fe400078ec0ff */
[----:B------:R-:W-:Y:S02]  /*0cb0*/  LEA.HI R10, R10, R9, RZ, 0x2 ;  /* 0x000000090a0a7211 */ /* 0x000fe400078f10ff */
[----:B------:R-:W-:Y:S01]  /*0cc0*/  SHF.R.S32.HI R5, RZ, 0x4, R4 ;  /* 0x00000004ff057819 */ /* 0x000fe20000011404 */
[----:B------:R-:W-:Y:S01]  /*0cd0*/  IMAD R15, R15, -0x3, R2 ;  /* 0xfffffffd0f0f7824 */ /* 0x000fe200078e0202 */
[----:B------:R-:W-:Y:S01]  /*0ce0*/  LOP3.LUT R10, R10, 0xfffffffc, RZ, 0xc0, !PT ;  /* 0xfffffffc0a0a7812 */ /* 0x000fe200078ec0ff */
[----:B------:R-:W-:Y:S01]  /*0cf0*/  IMAD.IADD R11, R0, 0x1, -R11 ;  /* 0x00000001000b7824 */ /* 0x000fe200078e0a0b */
[----:B------:R-:W-:Y:S01]  /*0d00*/  LEA.HI R4, R4, R5, RZ, 0x1 ;  /* 0x0000000504047211 */ /* 0x000fe200078f08ff */
[----:B------:R-:W-:Y:S01]  /*0d10*/  IMAD.IADD R18, R0, 0x1, -R13 ;  /* 0x0000000100127824 */ /* 0x000fe200078e0a0d */
[----:B------:R-:W-:Y:S01]  /*0d20*/  SHF.R.S32.HI R0, RZ, 0x1f, R3 ;  /* 0x0000001fff007819 */ /* 0x000fe20000011403 */
[----:B------:R-:W-:Y:S01]  /*0d30*/  IMAD.IADD R2, R19, 0x1, -R7 ;  /* 0x0000000113027824 */ /* 0x000fe200078e0a07 */
[----:B------:R-:W-:Y:S01]  /*0d40*/  LOP3.LUT R4, R4, 0x1ffffffe, RZ, 0xc0, !PT ;  /* 0x1ffffffe04047812 */ /* 0x000fe200078ec0ff */
[----:B------:R-:W-:-:S02]  /*0d50*/  IMAD.IADD R10, R9, 0x1, -R10 ;  /* 0x00000001090a7824 */ /* 0x000fc400078e0a0a */
[C---:B------:R-:W-:Y:S01]  /*0d60*/  IMAD R17, R5.reuse, 0x8, R2 ;  /* 0x0000000805117824 */ /* 0x040fe200078e0202 */
[CC--:B------:R-:W-:Y:S02]  /*0d70*/  LEA.HI R2, R0.reuse, R3.reuse, RZ, 0x3 ;  /* 0x0000000300027211 */ /* 0x0c0fe400078f18ff */
[----:B------:R-:W-:Y:S02]  /*0d80*/  SHF.R.S32.HI R9, RZ, 0x1f, R18 ;  /* 0x0000001fff097819 */ /* 0x000fe40000011412 */
[----:B------:R-:W-:Y:S01]  /*0d90*/  LEA.HI R0, R0, R3, RZ, 0x2 ;  /* 0x0000000300007211 */ /* 0x000fe200078f10ff */
[----:B------:R-:W-:Y:S01]  /*0da0*/  IMAD.IADD R4, R5, 0x1, -R4 ;  /* 0x0000000105047824 */ /* 0x000fe200078e0a04 */
[----:B------:R-:W-:Y:S01]  /*0db0*/  LEA.HI R12, R9, R18, RZ, 0x2 ;  /* 0x00000012090c7211 */ /* 0x000fe200078f10ff */
[----:B------:R-:W-:Y:S01]  /*0dc0*/  IMAD.SHL.U32 R5, R2, 0x10, RZ ;  /* 0x0000001002057824 */ /* 0x000fe200078e00ff */
[----:B------:R-:W-:Y:S02]  /*0dd0*/  LOP3.LUT R2, R0, 0x7fffffc, RZ, 0xc0, !PT ;  /* 0x07fffffc00027812 */ /* 0x000fe400078ec0ff */
[----:B------:R-:W-:-:S02]  /*0de0*/  SHF.R.S32.HI R0, RZ, 0x2, R0 ;  /* 0x00000002ff007819 */ /* 0x000fc40000011400 */
[--C-:B------:R-:W-:Y:S02]  /*0df0*/  SHF.R.S32.HI R13, RZ, 0x2, R12.reuse ;  /* 0x00000002ff0d7819 */ /* 0x100fe4000001140c */
[----:B------:R-:W-:Y:S02]  /*0e00*/  SHF.R.S32.HI R14, RZ, 0x1f, R12 ;  /* 0x0000001fff0e7819 */ /* 0x000fe4000001140c */
[----:B------:R-:W-:Y:S01]  /*0e10*/  SHF.R.S32.HI R7, RZ, 0x5, R6 ;  /* 0x00000005ff077819 */ /* 0x000fe20000011406 */
[----:B------:R-:W-:Y:S01]  /*0e20*/  IMAD.SHL.U32 R0, R0, 0x40, RZ ;  /* 0x0000004000007824 */ /* 0x000fe200078e00ff */
[----:B------:R-:W-:Y:S02]  /*0e30*/  LEA.HI R14, R14, R13, RZ, 0x3 ;  /* 0x0000000d0e0e7211 */ /* 0x000fe400078f18ff */
[----:B------:R-:W-:Y:S01]  /*0e40*/  LOP3.LUT R6, R5, 0x7fffff80, RZ, 0xc0, !PT ;  /* 0x7fffff8005067812 */ /* 0x000fe200078ec0ff */
[----:B------:R-:W-:Y:S02]  /*0e50*/  IMAD.IADD R5, R3, 0x1, -R2 ;  /* 0x0000000103057824 */ /* 0x000fe400078e0a02 */
[----:B------:R-:W-:Y:S01]  /*0e60*/  IMAD R16, R7, 0x10, R3 ;  /* 0x0000001007107824 */ /* 0x000fe200078e0203 */
[----:B------:R-:W-:Y:S01]  /*0e70*/  LOP3.LUT R14, R14, 0xfffffff8, RZ, 0xc0, !PT ;  /* 0xfffffff80e0e7812 */ /* 0x000fe200078ec0ff */
[----:B------:R-:W-:Y:S01]  /*0e80*/  IMAD.SHL.U32 R3, R4, 0x8, RZ ;  /* 0x0000000804037824 */ /* 0x000fe200078e00ff */
[----:B------:R-:W-:-:S02]  /*0e90*/  LOP3.LUT R0, R0, 0x40, RZ, 0xc0, !PT ;  /* 0x0000004000007812 */ /* 0x000fc400078ec0ff */
[----:B------:R-:W-:Y:S01]  /*0ea0*/  LEA.HI R9, R9, R18, RZ, 0x5 ;  /* 0x0000001209097211 */ /* 0x000fe200078f28ff */
[----:B------:R-:W-:Y:S01]  /*0eb0*/  IMAD R6, R7, 0x100, R6 ;  /* 0x0000010007067824 */ /* 0x000fe200078e0206 */
[----:B------:R-:W-:Y:S01]  /*0ec0*/  LOP3.LUT R2, R0, 0x8, R3, 0xf8, !PT ;  /* 0x0000000800027812 */ /* 0x000fe200078ef803 */
[----:B------:R-:W-:Y:S01]  /*0ed0*/  IMAD.IADD R14, R13, 0x1, -R14 ;  /* 0x000000010d0e7824 */ /* 0x000fe200078e0a0e */
[----:B------:R-:W-:Y:S02]  /*0ee0*/  SHF.R.U32.HI R7, RZ, 0x3, R0 ;  /* 0x00000003ff077819 */ /* 0x000fe40000011600 */
[----:B------:R-:W-:Y:S01]  /*0ef0*/  SHF.R.S32.HI R9, RZ, 0x5, R9 ;  /* 0x00000005ff097819 */ /* 0x000fe20000011409 */
[----:B------:R-:W-:Y:S01]  /*0f00*/  IMAD R5, R5, 0x10, R6 ;  /* 0x0000001005057824 */ /* 0x000fe200078e0206 */
[----:B------:R-:W-:Y:S01]  /*0f10*/  LOP3.LUT R2, R2, R7, RZ, 0x3c, !PT ;  /* 0x0000000702027212 */ /* 0x000fe200078e3cff */
[----:B------:R-:W-:Y:S02]  /*0f20*/  IMAD.U32 R0, R16, 0x20, R3 ;  /* 0x0000002010007824 */ /* 0x000fe400078e0003 */
[----:B------:R-:W-:Y:S01]  /*0f30*/  IMAD R14, R9, 0x10, R14 ;  /* 0x00000010090e7824 */ /* 0x000fe200078e020e */
[----:B------:R-:W-:Y:S01]  /*0f40*/  STL [R1+0xc4], R18 ;  /* 0x0000c41201007387 */ /* 0x000fe20000100800 */
[----:B------:R-:W-:-:S02]  /*0f50*/  IMAD.IADD R5, R2, 0x1, R5 ;  /* 0x0000000102057824 */ /* 0x000fc400078e0205 */
[----:B------:R-:W-:Y:S01]  /*0f60*/  IMAD R6, R15, 0x40, R14 ;  /* 0x000000400f067824 */ /* 0x000fe200078e020e */
[----:B------:R0:W-:Y:S01]  /*0f70*/  STL [R1+0xdc], R0 ;  /* 0x0000dc0001007387 */ /* 0x0001e20000100800 */
[----:B------:R-:W-:-:S03]  /*0f80*/  IMAD.SHL.U32 R14, R8, 0x4, RZ ;  /* 0x00000004080e7824 */ /* 0x000fc600078e00ff */
[----:B------:R-:W-:Y:S01]  /*0f90*/  STL [R1+0xd8], R6 ;  /* 0x0000d80601007387 */ /* 0x000fe20000100800 */
[----:B0-----:R-:W-:Y:S02]  /*0fa0*/  VIADD R0, R22, 0xda00 ;  /* 0x0000da0016007836 */ /* 0x001fe40000000000 */
[----:B------:R-:W-:Y:S02]  /*0fb0*/  IMAD.SHL.U32 R8, R8, 0x8, RZ ;  /* 0x0000000808087824 */ /* 0x000fe400078e00ff */
[----:B------:R-:W-:Y:S02]  /*0fc0*/  IMAD.SHL.U32 R10, R10, 0x40, RZ ;  /* 0x000000400a0a7824 */ /* 0x000fe400078e00ff */
[----:B------:R-:W-:Y:S01]  /*0fd0*/  VIADD R3, R14, 0x20 ;  /* 0x000000200e037836 */ /* 0x000fe20000000000 */
[----:B------:R-:W-:-:S05]  /*0fe0*/  LOP3.LUT R12, R12, 0x7ffffffc, RZ, 0xc0, !PT ;  /* 0x7ffffffc0c0c7812 */ /* 0x000fca00078ec0ff */
[----:B------:R-:W-:Y:S02]  /*0ff0*/  IMAD.IADD R12, R18, 0x1, -R12 ;  /* 0x00000001120c7824 */ /* 0x000fe400078e0a0c */
[----:B------:R-:W-:Y:S01]  /*1000*/  IMAD.SHL.U32 R9, R17, 0x20, RZ ;  /* 0x0000002011097824 */ /* 0x000fe200078e00ff */
[----:B------:R-:W-:-:S04]  /*1010*/  LEA.HI R4, R11, R11, RZ, 0x1 ;  /* 0x0000000b0b047211 */ /* 0x000fc800078f08ff */
[----:B------:R-:W-:-:S05]  /*1020*/  LOP3.LUT R4, R4, 0x1ffffffe, RZ, 0xc0, !PT ;  /* 0x1ffffffe04047812 */ /* 0x000fca00078ec0ff */
[----:B------:R-:W-:Y:S01]  /*1030*/  IMAD.IADD R4, R11, 0x1, -R4 ;  /* 0x000000010b047824 */ /* 0x000fe200078e0a04 */
[----:B------:R-:W-:Y:S01]  /*1040*/  CS2R R144, SRZ ;  /* 0x0000000000907805 */ /* 0x000fe2000001ff00 */
[----:B------:R-:W-:Y:S01]  /*1050*/  IMAD R23, R5, 0x2, R22 ;  /* 0x0000000205177824 */ /* 0x000fe200078e0216 */
[----:B--2---:R-:W-:-:S05]  /*1060*/  LOP3.LUT R2, R20, 0x1, RZ, 0xfc, !PT ;  /* 0x0000000114027812 */ /* 0x004fca00078efcff */
[----:B------:R-:W-:Y:S04]  /*1070*/  STL [R1+0x34], R2 ;  /* 0x0000340201007387 */ /* 0x000fe80000100800 */
[----:B------:R-:W-:Y:S04]  /*1080*/  STL [R1+0xa0], RZ ;  /* 0x0000a0ff01007387 */ /* 0x000fe80000100800 */
[----:B------:R0:W-:Y:S04]  /*1090*/  STL [R1+0xc0], R0 ;  /* 0x0000c00001007387 */ /* 0x0001e80000100800 */
[----:B------:R-:W-:Y:S01]  /*10a0*/  STL [R1+0x30], RZ ;  /* 0x000030ff01007387 */ /* 0x000fe20000100800 */
[----:B0-----:R-:W-:Y:S01]  /*10b0*/  SHF.R.S32.HI R0, RZ, 0x1f, R19 ;  /* 0x0000001fff007819 */ /* 0x001fe20000011413 */
[----:B------:R-:W-:-:S02]  /*10c0*/  VIADD R0, R14, 0x10 ;  /* 0x000000100e007836 */ /* 0x000fc40000000000 */
[----:B------:R-:W-:Y:S04]  /*10d0*/  STL [R1+0x2c], RZ ;  /* 0x00002cff01007387 */ /* 0x000fe80000100800 */
[----:B------:R-:W-:Y:S01]  /*10e0*/  STL [R1+0x38], R14 ;  /* 0x0000380e01007387 */ /* 0x000fe20000100800 */
[----:B------:R-:W-:-:S03]  /*10f0*/  LOP3.LUT R2, R10, 0xc0, RZ, 0xc0, !PT ;  /* 0x000000c00a027812 */ /* 0x000fc600078ec0ff */
[----:B------:R-:W-:Y:S04]  /*1100*/  STL [R1+0x20], R8 ;  /* 0x0000200801007387 */ /* 0x000fe80000100800 */
[----:B------:R0:W-:Y:S04]  /*1110*/  STL [R1+0x54], R0 ;  /* 0x0000540001007387 */ /* 0x0001e80000100800 */
[----:B------:R1:W-:Y:S01]  /*1120*/  STL [R1+0x50], R3 ;  /* 0x0000500301007387 */ /* 0x0003e20000100800 */
[C---:B0-----:R-:W-:Y:S02]  /*1130*/  VIADD R0, R14.reuse, 0x8 ;  /* 0x000000080e007836 */ /* 0x041fe40000000000 */
[----:B-1----:R-:W-:-:S03]  /*1140*/  VIADD R3, R14, 0x18 ;  /* 0x000000180e037836 */ /* 0x002fc60000000000 */
[----:B------:R0:W-:Y:S01]  /*1150*/  STL [R1+0x64], R0 ;  /* 0x0000640001007387 */ /* 0x0001e20000100800 */
[----:B------:R-:W-:-:S03]  /*1160*/  IMAD.SHL.U32 R10, R12, 0x2, RZ ;  /* 0x000000020c0a7824 */ /* 0x000fc600078e00ff */
[----:B------:R1:W-:Y:S04]  /*1170*/  STL [R1+0x40], R2 ;  /* 0x0000400201007387 */ /* 0x0003e80000100800 */
[----:B------:R2:W-:Y:S01]  /*1180*/  STL [R1+0x68], R3 ;  /* 0x0000680301007387 */ /* 0x0005e20000100800 */
[----:B0-----:R-:W-:Y:S02]  /*1190*/  LOP3.LUT R0, R2, 0x8, R8, 0xf8, !PT ;  /* 0x0000000802007812 */ /* 0x001fe400078ef808 */
[----:B-1----:R-:W-:Y:S01]  /*11a0*/  SHF.R.U32.HI R2, RZ, 0x3, R2 ;  /* 0x00000003ff027819 */ /* 0x002fe20000011602 */
[----:B--2---:R-:W-:-:S04]  /*11b0*/  VIADD R3, R14, 0x28 ;  /* 0x000000280e037836 */ /* 0x004fc80000000000 */
[----:B------:R0:W-:Y:S01]  /*11c0*/  STL [R1+0x44], R2 ;  /* 0x0000440201007387 */ /* 0x0001e20000100800 */
[----:B------:R-:W-:Y:S01]  /*11d0*/  LOP3.LUT R0, R0, R2, RZ, 0x3c, !PT ;  /* 0x0000000200007212 */ /* 0x000fe200078e3cff */
[C---:B------:R-:W-:Y:S02]  /*11e0*/  VIADD R8, R10.reuse, 0x8 ;  /* 0x000000080a087836 */ /* 0x040fe40000000000 */
[----:B------:R1:W-:Y:S01]  /*11f0*/  STL [R1+0x6c], R3 ;  /* 0x00006c0301007387 */ /* 0x0003e20000100800 */
[----:B------:R-:W-:-:S03]  /*1200*/  VIADD R7, R10, 0x10 ;  /* 0x000000100a077836 */ /* 0x000fc60000000000 */
[----:B------:R2:W-:Y:S01]  /*1210*/  STL [R1+0x74], R10 ;  /* 0x0000740a01007387 */ /* 0x0005e20000100800 */
[----:B0-----:R-:W-:-:S03]  /*1220*/  VIADD R2, R10, 0x20 ;  /* 0x000000200a027836 */ /* 0x001fc60000000000 */
[----:B------:R0:W-:Y:S01]  /*1230*/  STL [R1+0x48], R9 ;  /* 0x0000480901007387 */ /* 0x0001e20000100800 */
[C---:B-1----:R-:W-:Y:S02]  /*1240*/  VIADD R3, R10.reuse, 0x18 ;  /* 0x000000180a037836 */ /* 0x042fe40000000000 */
[----:B--2---:R-:W-:Y:S01]  /*1250*/  VIADD R10, R10, 0x28 ;  /* 0x000000280a0a7836 */ /* 0x004fe20000000000 */
[----:B------:R-:W-:Y:S01]  /*1260*/  STL [R1+0xb8], R8 ;  /* 0x0000b80801007387 */ /* 0x000fe20000100800 */
[----:B0-----:R-:W-:-:S03]  /*1270*/  IMAD.IADD R9, R9, 0x1, R0 ;  /* 0x0000000109097824 */ /* 0x001fc600078e0200 */
[----:B------:R0:W-:Y:S01]  /*1280*/  STL [R1+0xb4], R7 ;  /* 0x0000b40701007387 */ /* 0x0001e20000100800 */
[----:B------:R-:W-:-:S03]  /*1290*/  SHF.R.S32.HI R0, RZ, 0x1f, R8 ;  /* 0x0000001fff007819 */ /* 0x000fc60000011408 */
[----:B------:R-:W-:Y:S04]  /*12a0*/  STL [R1+0xa4], R10 ;  /* 0x0000a40a01007387 */ /* 0x000fe80000100800 */
[----:B------:R-:W-:Y:S01]  /*12b0*/  STL [R1+0xb0], R3 ;  /* 0x0000b00301007387 */ /* 0x000fe20000100800 */
[----:B0-----:R-:W-:-:S03]  /*12c0*/  SHF.R.S32.HI R7, RZ, 0x1f, R7 ;  /* 0x0000001fff077819 */ /* 0x001fc60000011407 */
[----:B------:R-:W-:Y:S04]  /*12d0*/  STL [R1+0x84], R9 ;  /* 0x0000840901007387 */ /* 0x000fe80000100800 */
[----:B------:R-:W-:Y:S04]  /*12e0*/  STL [R1+0xac], R2 ;  /* 0x0000ac0201007387 */ /* 0x000fe80000100800 */
[----:B------:R0:W-:Y:S04]  /*12f0*/  STL [R1+0xd4], R0 ;  /* 0x0000d40001007387 */ /* 0x0001e80000100800 */
[----:B------:R-:W-:Y:S01]  /*1300*/  STL [R1+0xd0], R7 ;  /* 0x0000d00701007387 */ /* 0x000fe20000100800 */
[----:B0-----:R-:W-:-:S02]  /*1310*/  SHF.R.S32.HI R0, RZ, 0x1f, R3 ;  /* 0x0000001fff007819 */ /* 0x001fc40000011403 */
[----:B------:R-:W-:-:S03]  /*1320*/  SHF.R.S32.HI R2, RZ, 0x1f, R2 ;  /* 0x0000001fff027819 */ /* 0x000fc60000011402 */
[----:B------:R0:W-:Y:S04]  /*1330*/  STL [R1+0xcc], R0 ;  /* 0x0000cc0001007387 */ /* 0x0001e80000100800 */
[----:B------:R1:W-:Y:S01]  /*1340*/  STL [R1+0xc8], R2 ;  /* 0x0000c80201007387 */ /* 0x0003e20000100800 */
[----:B0-----:R-:W-:-:S05]  /*1350*/  IMAD R0, R4, 0x8, R6 ;  /* 0x0000000804007824 */ /* 0x001fca00078e0206 */
[----:B------:R1:W-:Y:S02]  /*1360*/  STL [R1+0x88], R0 ;  /* 0x0000880001007387 */ /* 0x0003e40000100800 */
.L_x_11848:
[----:B01--4-:R-:W0:Y:S02]  /*1370*/  LDC.64 R2, c[0x0][0xc88] ;  /* 0x00032200ff027b82 */ /* 0x013e240000000a00 */
[----:B0-----:R-:W-:-:S05]  /*1380*/  IMAD.WIDE R2, R107, 0x4, R2 ;  /* 0x000000046b027825 */ /* 0x001fca00078e0202 */
[----:B--2---:R-:W2:Y:S01]  /*1390*/  LDG.E R24, desc[UR60][R2.64] ;  /* 0x0000003c02187981 */ /* 0x004ea2000c1e1900 */
[----:B------:R-:W-:Y:S05]  /*13a0*/  YIELD ;  /* 0x0000000000007946 */ /* 0x000fea0003800000 */
[----:B------:R-:W-:Y:S01]  /*13b0*/  ULDC.64 UR4, c[0x0][0xa28] ;  /* 0x00028a0000047ab9 */ /* 0x000fe20000000a00 */
[----:B------:R-:W-:Y:S01]  /*13c0*/  ULDC.64 UR8, c[0x0][0xa18] ;  /* 0x0002860000087ab9 */ /* 0x000fe20000000a00 */
[----:B------:R-:W-:Y:S01]  /*13d0*/  ISETP.NE.U32.AND P1, PT, RZ, UR4, PT ;  /* 0x00000004ff007c0c */ /* 0x000fe2000bf25070 */
[----:B------:R-:W-:Y:S01]  /*13e0*/  IMAD.MOV.U32 R10, RZ, RZ, RZ ;  /* 0x000000ffff0a7224 */ /* 0x000fe200078e00ff */
[----:B------:R-:W-:Y:S01]  /*13f0*/  ULDC.64 UR6, c[0x0][0xa08] ;  /* 0x0002820000067ab9 */ /* 0x000fe20000000a00 */
[----:B------:R-:W-:Y:S01]  /*1400*/  IMAD.MOV.U32 R76, RZ, RZ, RZ ;  /* 0x000000ffff4c7224 */ /* 0x000fe200078e00ff */
[----:B------:R-:W-:-:S02]  /*1410*/  ISETP.NE.AND.EX P1, PT, RZ, UR5, PT, P1 ;  /* 0x00000005ff007c0c */ /* 0x000fc4000bf25310 */
[----:B------:R-:W-:-:S04]  /*1420*/  ISETP.NE.U32.AND P0, PT, RZ, UR6, PT ;  /* 0x00000006ff007c0c */ /* 0x000fc8000bf05070 */
[----:B------:R-:W-:Y:S02]  /*1430*/  ISETP.NE.AND.EX P0, PT, RZ, UR7, PT, P0 ;  /* 0x00000007ff007c0c */ /* 0x000fe4000bf05300 */
[----:B--2---:R-:W-:Y:S01]  /*1440*/  SHF.R.S32.HI R0, RZ, 0x1f, R24 ;  /* 0x0000001fff007819 */ /* 0x004fe20000011418 */
[----:B------:R-:W-:-:S04]  /*1450*/  IMAD.SHL.U32 R26, R24, 0x4, RZ ;  /* 0x00000004181a7824 */ /* 0x000fc800078e00ff */
[C---:B---3--:R-:W-:Y:S01]  /*1460*/  @P1 LEA R4, P2, R24.reuse, UR4, 0x2 ;  /* 0x0000000418041c11 */ /* 0x048fe2000f8410ff */
[----:B------:R-:W-:Y:S01]  /*1470*/  STL [R1+0x94], R24 ;  /* 0x0000941801007387 */ /* 0x000fe20000100800 */
[C-C-:B------:R-:W-:Y:S02]  /*1480*/  SHF.L.U64.HI R25, R24.reuse, 0x2, R0.reuse ;  /* 0x0000000218197819 */ /* 0x140fe40000010200 */
[----:B------:R-:W-:Y:S01]  /*1490*/  @P1 LEA.HI.X R5, R24, UR5, R0, 0x2, P2 ;  /* 0x0000000518051c11 */ /* 0x000fe200090f1400 */
[----:B------:R-:W-:Y:S01]  /*14a0*/  ULDC UR4, c[0x0][0x288] ;  /* 0x0000a20000047ab9 */ /* 0x000fe20000000800 */
[----:B------:R-:W-:Y:S01]  /*14b0*/  ISETP.NE.U32.AND P2, PT, RZ, UR8, PT ;  /* 0x00000008ff007c0c */ /* 0x000fe2000bf45070 */
[----:B------:R0:W-:Y:S01]  /*14c0*/  STL [R1+0xbc], R0 ;  /* 0x0000bc0001007387 */ /* 0x0001e20000100800 */
[----:B------:R-:W-:Y:S02]  /*14d0*/  IADD3 R8, P3, R26, UR6, RZ ;  /* 0x000000061a087c10 */ /* 0x000fe4000ff7e0ff */
[----:B------:R-:W-:Y:S01]  /*14e0*/  ISETP.NE.AND.EX P2, PT, RZ, UR9, PT, P2 ;  /* 0x00000009ff007c0c */ /* 0x000fe2000bf45320 */
[----:B------:R1:W5:Y:S01]  /*14f0*/  @P1 LDG.E R10, desc[UR60][R4.64] ;  /* 0x0000003c040a1981 */ /* 0x000362000c1e1900 */
[----:B------:R-:W-:-:S03]  /*1500*/  IADD3.X R9, R25, UR7, RZ, P3, !PT ;  /* 0x0000000719097c10 */ /* 0x000fc60009ffe4ff */
[----:B------:R1:W-:Y:S01]  /*1510*/  STL [R1+0x98], R26 ;  /* 0x0000981a01007387 */ /* 0x0003e20000100800 */
[----:B0-----:R-:W-:Y:S01]  /*1520*/  IMAD.U32 R0, RZ, RZ, UR4 ;  /* 0x00000004ff007e24 */ /* 0x001fe2000f8e00ff */
[----:B------:R-:W-:Y:S02]  /*1530*/  ULDC.64 UR4, c[0x0][0x418] ;  /* 0x0001060000047ab9 */ /* 0x000fe40000000a00 */
[----:B------:R1:W5:Y:S04]  /*1540*/  @P0 LDG.E R76, desc[UR60][R8.64] ;  /* 0x0000003c084c0981 */ /* 0x000368000c1e1900 */
[----:B------:R-:W-:Y:S01]  /*1550*/  @P2 IADD3 R6, P1, R26, UR8, RZ ;  /* 0x000000081a062c10 */ /* 0x000fe2000ff3e0ff */
[----:B------:R1:W-:Y:S03]  /*1560*/  STL [R1+0x9c], R25 ;  /* 0x00009c1901007387 */ /* 0x0003e60000100800 */
[----:B------:R-:W-:-:S05]  /*1570*/  @P2 IADD3.X R7, R25, UR9, RZ, P1, !PT ;  /* 0x0000000919072c10 */ /* 0x000fca0008ffe4ff */
[----:B------:R-:W2:Y:S01]  /*1580*/  @P2 LDG.E R0, desc[UR60][R6.64] ;  /* 0x0000003c06002981 */ /* 0x000ea2000c1e1900 */
        /* <DEDUP_REMOVED lines=9> */
[----:B--2---:R1:W-:Y:S01]  /*1620*/  STL [R1+0x70], R0 ;  /* 0x0000700001007387 */ /* 0x0043e20000100800 */
[----:B------:R-:W-:Y:S01]  /*1630*/  IMAD.MOV.U32 R12, RZ, RZ, R0 ;  /* 0x000000ffff0c7224 */ /* 0x000fe200078e0000 */
[----:B------:R-:W-:Y:S06]  /*1640*/  @P2 BRA `(.L_x_11691) ;  /* 0x0000000000282947 */ /* 0x000fec0003800000 */
[----:B------:R-:W-:Y:S02]  /*1650*/  ULDC.64 UR4, c[0x0][0xa00] ;  /* 0x0002800000047ab9 */ /* 0x000fe40000000a00 */
[----:B------:R-:W-:-:S04]  /*1660*/  ISETP.NE.U32.AND P1, PT, RZ, UR4, PT ;  /* 0x00000004ff007c0c */ /* 0x000fc8000bf25070 */
[----:B------:R-:W-:-:S13]  /*1670*/  ISETP.NE.AND.EX P1, PT, RZ, UR5, PT, P1 ;  /* 0x00000005ff007c0c */ /* 0x000fda000bf25310 */
[----:B------:R-:W-:Y:S05]  /*1680*/  @!P1 BRA `(.L_x_11691) ;  /* 0x0000000000189947 */ /* 0x000fea0003800000 */
[----:B-1----:R-:W0:Y:S02]  /*1690*/  LDC.64 R4, c[0x0][0xa00] ;  /* 0x00028000ff047b82 */ /* 0x002e240000000a00 */
[----:B0-----:R-:W-:-:S05]  /*16a0*/  IMAD.WIDE R4, R24, 0x4, R4 ;  /* 0x0000000418047825 */ /* 0x001fca00078e0204 */
[----:B------:R-:W2:Y:S04]  /*16b0*/  LDG.E R0, desc[UR60][R4.64] ;  /* 0x0000003c04007981 */ /* 0x000ea8000c1e1900 */
[----:B------:R-:W2:Y:S02]  /*16c0*/  LDG.E R3, desc[UR60][R4.64+0x4] ;  /* 0x0000043c04037981 */ /* 0x000ea4000c1e1900 */
[----:B--2---:R-:W-:-:S05]  /*16d0*/  IMAD.IADD R12, R3, 0x1, -R0 ;  /* 0x00000001030c7824 */ /* 0x004fca00078e0a00 */
[----:B------:R0:W-:Y:S02]  /*16e0*/  STL [R1+0x70], R12 ;  /* 0x0000700c01007387 */ /* 0x0001e40000100800 */
.L_x_11691:
[C---:B------:R-:W-:Y:S01]  /*16f0*/  LOP3.LUT R18, R106.reuse, 0xffff, RZ, 0xc0, !PT ;  /* 0x0000ffff6a127812 */ /* 0x040fe200078ec0ff */
[----:B------:R-:W-:Y:S01]  /*1700*/  ULDC.64 UR4, c[0x0][0xa20] ;  /* 0x0002880000047ab9 */ /* 0x000fe20000000a00 */
[C---:B------:R-:W-:Y:S02]  /*1710*/  LOP3.LUT R3, R106.reuse, 0xff000000, RZ, 0xc0, !PT ;  /* 0xff0000006a037812 */ /* 0x040fe400078ec0ff */
[----:B------:R-:W-:Y:S01]  /*1720*/  ISETP.NE.U32.AND P1, PT, RZ, UR4, PT ;  /* 0x00000004ff007c0c */ /* 0x000fe2000bf25070 */
[----:B------:R2:W-:Y:S01]  /*1730*/  STL [R1+0x8c], R18 ;  /* 0x00008c1201007387 */ /* 0x0005e20000100800 */
[----:B-1----:R-:W-:Y:S02]  /*1740*/  LOP3.LUT R0, R106, 0xff0000, RZ, 0xc0, !PT ;  /* 0x00ff00006a007812 */ /* 0x002fe400078ec0ff */
[----:B------:R-:W-:Y:S02]  /*1750*/  ISETP.NE.AND.EX P1, PT, RZ, UR5, PT, P1 ;  /* 0x00000005ff007c0c */ /* 0x000fe4000bf25310 */
[----:B------:R-:W-:-:S04]  /*1760*/  SHF.R.U32.HI R3, RZ, 0x8, R3 ;  /* 0x00000008ff037819 */ /* 0x000fc80000011603 */
[----:B------:R-:W-:-:S07]  /*1770*/  LEA.HI R11, R0, R3, RZ, 0x10 ;  /* 0x00000003000b7211 */ /* 0x000fce00078f80ff */
[----:B--2---:R-:W-:Y:S05]  /*1780*/  @!P1 BRA `(.L_x_11692) ;  /* 0x0000000000109947 */ /* 0x004fea0003800000 */
[----:B------:R-:W-:-:S04]  /*1790*/  IADD3 R4, P0, R26, UR4, RZ ;  /* 0x000000041a047c10 */ /* 0x000fc8000ff1e0ff */
[----:B------:R-:W-:-:S05]  /*17a0*/  IADD3.X R5, R25, UR5, RZ, P0, !PT ;  /* 0x0000000519057c10 */ /* 0x000fca00087fe4ff */
[----:B------:R1:W5:Y:S01]  /*17b0*/  LDG.E R19, desc[UR60][R4.64] ;  /* 0x0000003c04137981 */ /* 0x000362000c1e1900 */
[----:B------:R-:W-:Y:S05]  /*17c0*/  BRA `(.L_x_11693) ;  /* 0x0000000000107947 */ /* 0x000fea0003800000 */
.L_x_11692:
[----:B------:R-:W-:Y:S05]  /*17d0*/  @!P0 BRA `(.L_x_11693) ;  /* 0x00000000000c8947 */ /* 0x000fea0003800000 */
[----:B------:R-:W2:Y:S04]  /*17e0*/  LDG.E R0, desc[UR60][R8.64] ;  /* 0x0000003c08007981 */ /* 0x000ea8000c1e1900 */
[----:B------:R-:W2:Y:S02]  /*17f0*/  LDG.E R19, desc[UR60][R8.64+0x4] ;  /* 0x0000043c08137981 */ /* 0x000ea4000c1e1900 */
[----:B--2---:R-:W-:-:S07]  /*1800*/  IMAD.IADD R19, R19, 0x1, -R0 ;  /* 0x0000000113137824 */ /* 0x004fce00078e0a00 */
.L_x_11693:
[----:B------:R-:W-:Y:S01]  /*1810*/  ULDC.64 UR4, c[0x0][0xa10] ;  /* 0x0002840000047ab9 */ /* 0x000fe20000000a00 */
[----:B------:R-:W2:Y:S01]  /*1820*/  LDC R8, c[0x0][0x448] ;  /* 0x00011200ff087b82 */ /* 0x000ea20000000800 */
[----:B------:R-:W-:-:S04]  /*1830*/  ISETP.NE.U32.AND P0, PT, RZ, UR4, PT ;  /* 0x00000004ff007c0c */ /* 0x000fc8000bf05070 */
[----:B------:R-:W-:Y:S01]  /*1840*/  ISETP.NE.AND.EX P0, PT, RZ, UR5, PT, P0 ;  /* 0x00000005ff007c0c */ /* 0x000fe2000bf05300 */
[----:B------:R-:W-:-:S12]  /*1850*/  ULDC.64 UR4, c[0x0][0xa30] ;  /* 0x00028c0000047ab9 */ /* 0x000fd80000000a00 */
[----:B-1----:R-:W1:Y:S02]  /*1860*/  @P0 LDC.64 R4, c[0x0][0xa10] ;  /* 0x00028400ff040b82 */ /* 0x002e640000000a00 */
[----:B-1----:R-:W-:-:S05]  /*1870*/  @P0 IMAD.WIDE R4, R24, 0x4, R4 ;  /* 0x0000000418040825 */ /* 0x002fca00078e0204 */
        /* <DEDUP_REMOVED lines=8> */
[----:B--2---:R-:W-:Y:S01]  /*1900*/  ISETP.NE.AND P1, PT, R8, 0x1, PT ;  /* 0x000000010800780c */ /* 0x004fe20003f25270 */
[----:B------:R-:W-:Y:S01]  /*1910*/  IMAD R13, R105, 0xc0, RZ ;  /* 0x000000c0690d7824 */ /* 0x000fe200078e02ff */
[----:B------:R-:W-:Y:S03]  /*1920*/  BSSY B0, `(.L_x_11694) ;  /* 0x0000039000007945 */ /* 0x000fe60003800000 */
[----:B-1----:R-:W-:Y:S01]  /*1930*/  VIADD R4, R13, 0xbf ;  /* 0x000000bf0d047836 */ /* 0x002fe20000000000 */
[----:B------:R1:W-:Y:S07]  /*1940*/  STL [R1+0x7c], R13 ;  /* 0x00007c0d01007387 */ /* 0x0003ee0000100800 */
[----:B------:R-:W2:Y:S01]  /*1950*/  @P1 LDC R9, c[0x0][0x44c] ;  /* 0x00011300ff091b82 */ /* 0x000ea20000000800 */
[----:B-1----:R-:W-:-:S07]  /*1960*/  IMAD.IADD R13, R19, 0x1, -R10 ;  /* 0x00000001130d7824 */ /* 0x002fce00078e0a0a */
[----:B------:R-:W1:Y:S01]  /*1970*/  @P1 LDC R5, c[0x0][0x450] ;  /* 0x00011400ff051b82 */ /* 0x000e620000000800 */
[----:B---3--:R-:W-:Y:S02]  /*1980*/  @P0 IMAD.IADD R2, R3, 0x1, -R0 ;  /* 0x0000000103020824 */ /* 0x008fe400078e0a00 */
[----:B--2---:R-:W-:-:S04]  /*1990*/  @P1 IMAD.HI.U32 R0, R4, R9, RZ ;  /* 0x0000000904001227 */ /* 0x004fc800078e00ff */
[----:B----4-:R-:W-:Y:S01]  /*19a0*/  IMAD.IADD R6, R13, 0x1, R2 ;  /* 0x000000010d067824 */ /* 0x010fe200078e0202 */
[----:B-1----:R-:W-:-:S03]  /*19b0*/  @P1 SHF.R.U32.HI R4, RZ, R5, R0 ;  /* 0x00000005ff041219 */ /* 0x002fc60000011600 */
[C---:B------:R-:W-:Y:S01]  /*19c0*/  VIADD R0, R6.reuse, 0x8f ;  /* 0x0000008f06007836 */ /* 0x040fe20000000000 */
[----:B------:R-:W-:Y:S01]  /*19d0*/  IADD3 R3, R6, 0x90, -R12 ;  /* 0x0000009006037810 */ /* 0x000fe20007ffe80c */
[----:B------:R1:W-:Y:S01]  /*19e0*/  STL [R1+0x78], R6 ;  /* 0x0000780601007387 */ /* 0x0003e20000100800 */
[----:B0-----:R-:W-:Y:S01]  /*19f0*/  LOP3.LUT R12, R11, 0xff, RZ, 0xc0, !PT ;  /* 0x000000ff0b0c7812 */ /* 0x001fe200078ec0ff */
[----:B------:R-:W-:-:S04]  /*1a00*/  IMAD.HI R0, R0, 0x38e38e39, RZ ;  /* 0x38e38e3900007827 */ /* 0x000fc800078e02ff */
[----:B------:R-:W-:Y:S01]  /*1a10*/  IMAD.IADD R4, R3, 0x1, R4 ;  /* 0x0000000103047824 */ /* 0x000fe200078e0204 */
[----:B------:R-:W-:Y:S01]  /*1a20*/  SHF.R.U32.HI R3, RZ, 0x1f, R0 ;  /* 0x0000001fff037819 */ /* 0x000fe20000011600 */
[----:B------:R0:W-:Y:S02]  /*1a30*/  STL [R1+0xa8], R12 ;  /* 0x0000a80c01007387 */ /* 0x0001e40000100800 */
[----:B------:R-:W-:Y:S01]  /*1a40*/  IMAD.HI R4, R4, 0x38e38e39, RZ ;  /* 0x38e38e3904047827 */ /* 0x000fe200078e02ff */
[----:B-1----:R-:W-:Y:S02]  /*1a50*/  SHF.R.U32.HI R6, RZ, 0x10, R11 ;  /* 0x00000010ff067819 */ /* 0x002fe4000001160b */
[----:B------:R-:W-:Y:S01]  /*1a60*/  LEA.HI.SX32 R110, R0, R3, 0x1b ;  /* 0x00000003006e7211 */ /* 0x000fe200078fdaff */
[----:B------:R-:W-:Y:S01]  /*1a70*/  IMAD.MOV.U32 R0, RZ, RZ, RZ ;  /* 0x000000ffff007224 */ /* 0x000fe200078e00ff */
[----:B------:R-:W-:Y:S01]  /*1a80*/  SHF.R.U32.HI R5, RZ, 0x1f, R4 ;  /* 0x0000001fff057819 */ /* 0x000fe20000011604 */
[----:B------:R0:W-:Y:S03]  /*1a90*/  STL [R1+0x90], R6 ;  /* 0x0000900601007387 */ /* 0x0001e60000100800 */
        /* <DEDUP_REMOVED lines=33> */
.L_x_11695:
[----:B------:R-:W-:Y:S05]  /*1cb0*/  BSYNC B0 ;  /* 0x0000000000007941 */ /* 0x000fea0003800000 */
.L_x_11694:
        /* <DEDUP_REMOVED lines=37> */
.L_x_11698:
[----:B------:R-:W-:Y:S05]  /*1f10*/  BSYNC B6 ;  /* 0x0000000000067941 */ /* 0x000fea0003800000 */
.L_x_11697:
        /* <DEDUP_REMOVED lines=20> */
.L_x_11700:
[----:B------:R-:W-:Y:S05]  /*2060*/  BSYNC B6 ;  /* 0x0000000000067941 */ /* 0x000fea0003800000 */
.L_x_11699:
[----:B------:R-:W0:Y:S01]  /*2070*/  S2R R21, SR_TID.X ;  /* 0x0000000000157919 */ /* 0x000e220000002100 */
[----:B------:R-:W-:Y:S01]  /*2080*/  ULDC.64 UR4, c[0x0][0x9f8] ;  /* 0x00027e0000047ab9 */ /* 0x000fe20000000a00 */
[----:B------:R-:W-:Y:S01]  /*2090*/  IMAD.MOV.U32 R0, RZ, RZ, R24 ;  /* 0x000000ffff007224 */ /* 0x000fe200078e0018 */
[----:B------:R-:W-:Y:S01]  /*20a0*/  ISETP.NE.U32.AND P0, PT, RZ, UR4, PT ;  /* 0x00000004ff007c0c */ /* 0x000fe2000bf05070 */
[----:B------:R-:W2:Y:S01]  /*20b0*/  LDL.64 R12, [R1+0x20] ;  /* 0x00002000010c7983 */ /* 0x000ea20000100a00 */
[----:B------:R-:W1:Y:S02]  /*20c0*/  LDC.64 R30, c[0x0][0x300] ;  /* 0x0000c000ff1e7b82 */ /* 0x000e640000000a00 */
[----:B------:R-:W-:Y:S01]  /*20d0*/  ISETP.NE.AND.EX P0, PT, RZ, UR5, PT, P0 ;  /* 0x00000005ff007c0c */ /* 0x000fe2000bf05300 */
[----:B------:R3:W4:Y:S01]  /*20e0*/  LDL.64 R36, [R1+0x20] ;  /* 0x0000200001247983 */ /* 0x0007220000100a00 */
[----:B------:R-:W-:-:S04]  /*20f0*/  IMAD.IADD R76, R76, 0x1, R19 ;  /* 0x000000014c4c7824 */ /* 0x000fc800078e0213 */
[----:B------:R-:W3:Y:S07]  /*2100*/  LDC.64 R68, c[0x0][0x408] ;  /* 0x00010200ff447b82 */ /* 0x000eee0000000a00 */
[----:B------:R-:W-:Y:S01]  /*2110*/  @P0 IADD3 R4, P1, R26, UR4, RZ ;  /* 0x000000041a040c10 */ /* 0x000fe2000ff3e0ff */
[----:B------:R-:W3:Y:S03]  /*2120*/  LDC.64 R74, c[0x0][0x3f8] ;  /* 0x0000fe00ff4a7b82 */ /* 0x000ee60000000a00 */
[----:B------:R-:W-:Y:S01]  /*2130*/  @P0 IADD3.X R5, R25, UR5, RZ, P1, !PT ;  /* 0x0000000519050c10 */ /* 0x000fe20008ffe4ff */
[----:B------:R-:W-:Y:S01]  /*2140*/  ULDC.64 UR4, c[0x0][0xa08] ;  /* 0x0002820000047ab9 */ /* 0x000fe20000000a00 */
[----:B------:R1:W3:Y:S04]  /*2150*/  LDL.64 R24, [R1+0x38] ;  /* 0x0000380001187983 */ /* 0x0002e80000100a00 */
[----:B------:R-:W3:Y:S01]  /*2160*/  @P0 LDG.E R0, desc[UR60][R4.64] ;  /* 0x0000003c04000981 */ /* 0x000ee2000c1e1900 */
[----:B0-----:R-:W-:-:S05]  /*2170*/  VIADD R8, R21, 0xffffff80 ;  /* 0xffffff8015087836 */ /* 0x001fca0000000000 */
[----:B------:R-:W-:-:S04]  /*2180*/  SHF.R.S32.HI R9, RZ, 0x1f, R8 ;  /* 0x0000001fff097819 */ /* 0x000fc80000011408 */
[----:B------:R-:W-:-:S04]  /*2190*/  LEA.HI R9, R9, R8, RZ, 0x2 ;  /* 0x0000000809097211 */ /* 0x000fc800078f10ff */
[--C-:B------:R-:W-:Y:S02]  /*21a0*/  SHF.R.S32.HI R20, RZ, 0x2, R9.reuse ;  /* 0x00000002ff147819 */ /* 0x100fe40000011409 */
[----:B------:R-:W-:-:S04]  /*21b0*/  SHF.R.S32.HI R9, RZ, 0x1f, R9 ;  /* 0x0000001fff097819 */ /* 0x000fc80000011409 */
[----:B------:R-:W-:-:S04]  /*21c0*/  LEA.HI R9, R9, R20, RZ, 0x2 ;  /* 0x0000001409097211 */ /* 0x000fc800078f10ff */
[----:B------:R-:W-:-:S05]  /*21d0*/  LOP3.LUT R9, R9, 0xfffffffc, RZ, 0xc0, !PT ;  /* 0xfffffffc09097812 */ /* 0x000fca00078ec0ff */
[----:B------:R-:W-:Y:S02]  /*21e0*/  IMAD.IADD R20, R20, 0x1, -R9 ;  /* 0x0000000114147824 */ /* 0x000fe400078e0a09 */
[----:B------:R-:W3:Y:S04]  /*21f0*/  LDL.64 R8, [R1+0x38] ;  /* 0x0000380001087983 */ /* 0x000ee80000100a00 */
[----:B------:R-:W3:Y:S01]  /*2200*/  LDL.LU R10, [R1] ;  /* 0x00000000010a7983 */ /* 0x000ee20000300800 */
[C---:B------:R-:W-:Y:S01]  /*2210*/  VIADD R33, R21.reuse, 0xffffff80 ;  /* 0xffffff8015217836 */ /* 0x040fe20000000000 */
[----:B------:R-:W-:Y:S01]  /*2220*/  SHF.R.U32.HI R34, RZ, 0x7, R21 ;  /* 0x00000007ff227819 */ /* 0x000fe20000011615 */
[C---:B------:R-:W-:Y:S02]  /*2230*/  VIADD R32, R21.reuse, 0xffffff80 ;  /* 0xffffff8015207836 */ /* 0x040fe40000000000 */
[----:B------:R-:W-:-:S02]  /*2240*/  VIADD R38, R21, 0xffffff80 ;  /* 0xffffff8015267836 */ /* 0x000fc40000000000 */
[----:B------:R-:W-:Y:S01]  /*2250*/  VIADD R35, R21, 0xffffff80 ;  /* 0xffffff8015237836 */ /* 0x000fe20000000000 */
[----:B------:R-:W-:-:S04]  /*2260*/  LEA.HI R32, R32, R33, RZ, 0x1 ;  /* 0x0000002120207211 */ /* 0x000fc800078f08ff */
[----:B------:R-:W-:Y:S02]  /*2270*/  LEA.HI R35, R35, R38, RZ, 0x1 ;  /* 0x0000002623237211 */ /* 0x000fe400078f08ff */
[----:B------:R-:W-:Y:S01]  /*2280*/  SHF.R.S32.HI R11, RZ, 0x1f, R76 ;  /* 0x0000001fff0b7819 */ /* 0x000fe2000001144c */
[----:B--2---:R-:W0:Y:S01]  /*2290*/  LDC R13, c[0x0][0x3f4] ;  /* 0x0000fd00ff0d7b82 */ /* 0x004e220000000800 */
[----:B----4-:R-:W-:-:S05]  /*22a0*/  IMAD.MOV.U32 R36, RZ, RZ, R12 ;  /* 0x000000ffff247224 */ /* 0x010fca00078e000c */
[----:B------:R-:W-:-:S05]  /*22b0*/  SHF.R.S32.HI R37, RZ, 0x1f, R36 ;  /* 0x0000001fff257819 */ /* 0x000fca0000011424 */
[----:B------:R-:W-:Y:S04]  /*22c0*/  STL [R1+0x24], R37 ;  /* 0x0000242501007387 */ /* 0x000fe80000100800 */
[----:B------:R-:W2:Y:S01]  /*22d0*/  LDL R21, [R1+0x40] ;  /* 0x0000400001157983 */ /* 0x000ea20000100800 */
[----:B---3--:R-:W-:-:S05]  /*22e0*/  IMAD.MOV.U32 R24, RZ, RZ, R8 ;  /* 0x000000ffff187224 */ /* 0x008fca00078e0008 */
[----:B------:R-:W-:-:S05]  /*22f0*/  SHF.R.S32.HI R25, RZ, 0x1f, R24 ;  /* 0x0000001fff197819 */ /* 0x000fca0000011418 */
[----:B------:R-:W-:Y:S04]  /*2300*/  STL [R1+0x3c], R25 ;  /* 0x00003c1901007387 */ /* 0x000fe80000100800 */
[----:B------:R-:W3:Y:S04]  /*2310*/  LDL R33, [R1+0x44] ;  /* 0x0000440001217983 */ /* 0x000ee80000100800 */
[----:B------:R-:W4:Y:S01]  /*2320*/  LDL R38, [R1+0x48] ;  /* 0x0000480001267983 */ /* 0x000f220000100800 */
[-C--:B-1----:R-:W-:Y:S01]  /*2330*/  IMAD R3, R11, R30.reuse, RZ ;  /* 0x0000001e0b037224 */ /* 0x082fe200078e02ff */
[----:B------:R-:W-:Y:S01]  /*2340*/  ISETP.NE.U32.AND P0, PT, RZ, UR4, PT ;  /* 0x00000004ff007c0c */ /* 0x000fe2000bf05070 */
[----:B------:R-:W-:-:S04]  /*2350*/  IMAD.WIDE.U32 R6, R76, R30, RZ ;  /* 0x0000001e4c067225 */ /* 0x000fc800078e00ff */
[----:B------:R-:W-:Y:S01]  /*2360*/  IMAD R3, R76, R31, R3 ;  /* 0x0000001f4c037224 */ /* 0x000fe200078e0203 */
[----:B------:R-:W-:Y:S01]  /*2370*/  ISETP.NE.AND.EX P0, PT, RZ, UR5, PT, P0 ;  /* 0x00000005ff007c0c */ /* 0x000fe2000bf05300 */
[----:B------:R-:W-:Y:S02]  /*2380*/  ULDC.64 UR4, c[0x0][0x308] ;  /* 0x0000c20000047ab9 */ /* 0x000fe40000000a00 */
[----:B------:R-:W-:Y:S01]  /*2390*/  IMAD.IADD R7, R7, 0x1, R3 ;  /* 0x0000000107077824 */ /* 0x000fe200078e0203 */
[----:B------:R-:W-:Y:S02]  /*23a0*/  SHF.R.S32.HI R3, RZ, 0x1f, R0 ;  /* 0x0000001fff037819 */ /* 0x000fe40000011400 */
[----:B------:R-:W-:Y:S01]  /*23b0*/  ISETP.NE.AND P6, PT, R34, 0x1, PT ;  /* 0x000000012200780c */ /* 0x000fe20003fc5270 */
[----:B------:R-:W-:Y:S01]  /*23c0*/  IMAD.WIDE.U32 R4, R18, UR4, R6 ;  /* 0x0000000412047c25 */ /* 0x000fe2000f8e0006 */
[----:B------:R-:W-:-:S03]  /*23d0*/  SEL R85, R3, RZ, !P0 ;  /* 0x000000ff03557207 */ /* 0x000fc60004000000 */
[----:B------:R-:W-:Y:S01]  /*23e0*/  IMAD R5, R18, UR5, R5 ;  /* 0x0000000512057c24 */ /* 0x000fe2000f8e0205 */
[----:B------:R-:W-:Y:S01]  /*23f0*/  ULDC.64 UR4, c[0x0][0x310] ;  /* 0x0000c40000047ab9 */ /* 0x000fe20000000a00 */
[----:B------:R-:W-:Y:S01]  /*2400*/  SEL R19, R0, RZ, !P0 ;  /* 0x000000ff00137207 */ /* 0x000fe20004000000 */
[----:B------:R-:W-:Y:S01]  /*2410*/  IMAD R0, R85, UR4, RZ ;  /* 0x0000000455007c24 */ /* 0x000fe2000f8e02ff */
[----:B------:R-:W-:-:S03]  /*2420*/  SHF.R.S32.HI R32, RZ, 0x1, R32 ;  /* 0x00000001ff207819 */ /* 0x000fc60000011420 */
[C---:B------:R-:W-:Y:S01]  /*2430*/  IMAD R3, R19.reuse, UR5, R0 ;  /* 0x0000000513037c24 */ /* 0x040fe2000f8e0200 */
[----:B------:R-:W-:Y:S01]  /*2440*/  SHF.R.S32.HI R32, RZ, 0x1f, R32 ;  /* 0x0000001fff207819 */ /* 0x000fe20000011420 */
[----:B------:R-:W-:Y:S01]  /*2450*/  IMAD.WIDE.U32 R26, R19, UR4, R4 ;  /* 0x00000004131a7c25 */ /* 0x000fe2000f8e0004 */
[----:B------:R-:W-:Y:S05]  /*2460*/  @!P6 WARPSYNC.ALL ;  /* 0x000000000000e948 */ /* 0x000fea0003800000 */
[----:B------:R-:W-:Y:S01]  /*2470*/  VIADD R0, R36, 0x10 ;  /* 0x0000001024007836 */ /* 0x000fe20000000000 */
[----:B------:R-:W-:Y:S01]  /*2480*/  ULDC.64 UR4, c[0x0][0x330] ;  /* 0x0000cc0000047ab9 */ /* 0x000fe20000000a00 */
[----:B------:R-:W-:Y:S01]  /*2490*/  SHF.R.S32.HI R35, RZ, 0x1, R35 ;  /* 0x00000001ff237819 */ /* 0x000fe20000011423 */
[--C-:B------:R-:W-:Y:S01]  /*24a0*/  IMAD.WIDE.U32 R28, R18, UR4, R36.reuse ;  /* 0x00000004121c7c25 */ /* 0x100fe2000f8e0024 */
[----:B------:R-:W-:Y:S01]  /*24b0*/  ULDC UR4, c[0x0][0x2f4] ;  /* 0x0000bd0000047ab9 */ /* 0x000fe20000000800 */
[----:B------:R-:W-:Y:S01]  /*24c0*/  LOP3.LUT R10, R10, 0xfffffffd, RZ, 0xc0, !PT ;  /* 0xfffffffd0a0a7812 */ /* 0x000fe200078ec0ff */
[----:B------:R-:W-:Y:S01]  /*24d0*/  ULDC.64 UR6, c[0x0][0x338] ;  /* 0x0000ce0000067ab9 */ /* 0x000fe20000000a00 */
[-C--:B------:R-:W-:Y:S01]  /*24e0*/  IMAD R6, R32, R30.reuse, RZ ;  /* 0x0000001e20067224 */ /* 0x080fe200078e02ff */
[----:B------:R-:W-:Y:S01]  /*24f0*/  ISETP.GE.AND P1, PT, R0, UR4, PT ;  /* 0x0000000400007c0c */ /* 0x000fe2000bf26270 */
[----:B------:R-:W-:Y:S01]  /*2500*/  IMAD.WIDE.U32 R4, R35, R30, R36 ;  /* 0x0000001e23047225 */ /* 0x000fe200078e0024 */
[----:B------:R-:W-:-:S03]  /*2510*/  ISETP.GE.AND P0, PT, R36, UR4, PT ;  /* 0x0000000424007c0c */ /* 0x000fc6000bf06270 */
[----:B------:R-:W-:Y:S01]  /*2520*/  IMAD R88, R35, R31, R6 ;  /* 0x0000001f23587224 */ /* 0x000fe200078e0206 */
[----:B------:R-:W-:Y:S02]  /*2530*/  SEL R6, RZ, 0xffffffff, P1 ;  /* 0xffffffffff067807 */ /* 0x000fe40000800000 */
[----:B------:R-:W-:Y:S02]  /*2540*/  IADD3 R89, P1, R26, R4, RZ ;  /* 0x000000041a597210 */ /* 0x000fe40007f3e0ff */
[----:B------:R-:W-:Y:S02]  /*2550*/  SEL R4, RZ, 0x1, P0 ;  /* 0x00000001ff047807 */ /* 0x000fe40000000000 */
[----:B------:R-:W-:Y:S01]  /*2560*/  LOP3.LUT P0, RZ, R20, 0x2, RZ, 0xc0, !PT ;  /* 0x0000000214ff7812 */ /* 0x000fe2000780c0ff */
[----:B------:R-:W-:Y:S02]  /*2570*/  IMAD.SHL.U32 R7, R6, 0x2, RZ ;  /* 0x0000000206077824 */ /* 0x000fe400078e00ff */
[----:B------:R-:W-:-:S03]  /*2580*/  IMAD.IADD R3, R27, 0x1, R3 ;  /* 0x000000011b037824 */ /* 0x000fc600078e0203 */
[----:B------:R-:W-:Y:S01]  /*2590*/  LOP3.LUT R7, R7, 0x2, R4, 0xe2, !PT ;  /* 0x0000000207077812 */ /* 0x000fe200078ee204 */
[C---:B------:R-:W-:Y:S01]  /*25a0*/  VIADD R4, R36.reuse, 0x20 ;  /* 0x0000002024047836 */ /* 0x040fe20000000000 */
[----:B------:R-:W-:Y:S01]  /*25b0*/  IADD3.X R88, R3, R5, R88, P1, !PT ;  /* 0x0000000503587210 */ /* 0x000fe20000ffe458 */
[----:B------:R-:W-:Y:S02]  /*25c0*/  VIADD R5, R36, 0x30 ;  /* 0x0000003024057836 */ /* 0x000fe40000000000 */
[----:B------:R-:W-:Y:S02]  /*25d0*/  IMAD R8, R32, R68, RZ ;  /* 0x0000004420087224 */ /* 0x000fe400078e02ff */
[----:B------:R-:W-:Y:S01]  /*25e0*/  @P0 LOP3.LUT R10, R10, 0x2, RZ, 0xfc, !PT ;  /* 0x000000020a0a0812 */ /* 0x000fe200078efcff */
[----:B------:R-:W-:Y:S01]  /*25f0*/  VIADD R6, R36, 0x40 ;  /* 0x0000004024067836 */ /* 0x000fe20000000000 */
[----:B------:R-:W-:Y:S02]  /*2600*/  ISETP.GE.AND P0, PT, R4, UR4, PT ;  /* 0x0000000404007c0c */ /* 0x000fe4000bf06270 */
[----:B------:R-:W-:Y:S01]  /*2610*/  ISETP.GE.AND P1, PT, R5, UR4, PT ;  /* 0x0000000405007c0c */ /* 0x000fe2000bf26270 */
[----:B------:R-:W-:Y:S01]  /*2620*/  IMAD R15, R35, R69, R8 ;  /* 0x00000045230f7224 */ /* 0x000fe200078e0208 */
[----:B------:R-:W-:-:S02]  /*2630*/  SEL R8, RZ, 0x4, P0 ;  /* 0x00000004ff087807 */ /* 0x000fc40000000000 */
[----:B------:R-:W-:Y:S02]  /*2640*/  SEL R9, RZ, 0x8, P1 ;  /* 0x00000008ff097807 */ /* 0x000fe40000800000 */
[----:B------:R-:W-:Y:S01]  /*2650*/  ISETP.GE.AND P0, PT, R6, UR4, PT ;  /* 0x0000000406007c0c */ /* 0x000fe2000bf06270 */
[-C--:B------:R-:W-:Y:S01]  /*2660*/  IMAD.WIDE.U32 R64, R35, R68.reuse, R36 ;  /* 0x0000004423407225 */ /* 0x080fe200078e0024 */
[----:B------:R-:W-:Y:S02]  /*2670*/  LOP3.LUT R7, R9, R7, R8, 0xfe, !PT ;  /* 0x0000000709077212 */ /* 0x000fe400078efe08 */
[----:B------:R-:W-:Y:S01]  /*2680*/  SEL R12, RZ, 0x10, P0 ;  /* 0x00000010ff0c7807 */ /* 0x000fe20000000000 */
[----:B------:R-:W-:Y:S01]  /*2690*/  IMAD.WIDE.U32 R66, R35, R68, R24 ;  /* 0x0000004423427225 */ /* 0x000fe200078e0018 */
[-C--:B0-----:R-:W-:Y:S02]  /*26a0*/  ISETP.GE.AND P2, PT, R4, R13.reuse, PT ;  /* 0x0000000d0400720c */ /* 0x081fe40003f46270 */
[-C--:B------:R-:W-:Y:S01]  /*26b0*/  ISETP.GE.AND P0, PT, R36, R13.reuse, PT ;  /* 0x0000000d2400720c */ /* 0x080fe20003f06270 */
[----:B------:R-:W-:Y:S01]  /*26c0*/  IMAD R29, R18, UR5, R29 ;  /* 0x00000005121d7c24 */ /* 0x000fe2000f8e021d */
[----:B------:R-:W-:Y:S01]  /*26d0*/  ISETP.GE.AND P1, PT, R0, R13, PT ;  /* 0x0000000d0000720c */ /* 0x000fe20003f26270 */
[----:B------:R-:W-:Y:S01]  /*26e0*/  IMAD R85, R85, UR6, RZ ;  /* 0x0000000655557c24 */ /* 0x000fe2000f8e02ff */
[----:B------:R-:W-:Y:S01]  /*26f0*/  LOP3.LUT R12, R7, R12, RZ, 0xfc, !PT ;  /* 0x0000000c070c7212 */ /* 0x000fe200078efcff */
[----:B------:R-:W-:Y:S01]  /*2700*/  IMAD.IADD R65, R65, 0x1, R15 ;  /* 0x0000000141417824 */ /* 0x000fe200078e020f */
[----:B------:R-:W-:Y:S01]  /*2710*/  SEL R7, R13, RZ, P0 ;  /* 0x000000ff0d077207 */ /* 0x000fe20000000000 */
[----:B------:R-:W-:Y:S01]  /*2720*/  IMAD.IADD R67, R15, 0x1, R67 ;  /* 0x000000010f437824 */ /* 0x000fe200078e0243 */
[C---:B------:R-:W-:Y:S01]  /*2730*/  SEL R15, R13.reuse, RZ, P2 ;  /* 0x000000ff0d0f7207 */ /* 0x040fe20001000000 */
[----:B------:R-:W-:Y:S01]  /*2740*/  IMAD R8, R32, R74, RZ ;  /* 0x0000004a20087224 */ /* 0x000fe200078e02ff */
[----:B------:R-:W-:Y:S01]  /*2750*/  SEL R9, R13, RZ, P1 ;  /* 0x000000ff0d097207 */ /* 0x000fe20000800000 */
[C---:B------:R-:W-:Y:S01]  /*2760*/  IMAD R85, R19.reuse, UR7, R85 ;  /* 0x0000000713557c24 */ /* 0x040fe2000f8e0255 */
[----:B------:R-:W-:Y:S01]  /*2770*/  LOP3.LUT R10, R10, 0xfffffffe, RZ, 0xc0, !PT ;  /* 0xfffffffe0a0a7812 */ /* 0x000fe200078ec0ff */
[----:B------:R-:W-:-:S04]  /*2780*/  IMAD.WIDE.U32 R28, R19, UR6, R28 ;  /* 0x00000006131c7c25 */ /* 0x000fc8000f8e001c */
[C---:B------:R-:W-:Y:S02]  /*2790*/  IMAD R19, R35.reuse, R75, R8 ;  /* 0x0000004b23137224 */ /* 0x040fe400078e0208 */
[----:B------:R-:W-:Y:S02]  /*27a0*/  IMAD.IADD R8, R36, 0x1, R7 ;  /* 0x0000000124087824 */ /* 0x000fe400078e0207 */
[----:B------:R-:W-:Y:S01]  /*27b0*/  IMAD.WIDE.U32 R70, R35, R74, R36 ;  /* 0x0000004a23467225 */ /* 0x000fe200078e0024 */
[----:B------:R-:W-:-:S03]  /*27c0*/  @P2 LOP3.LUT R10, R10, 0x1, RZ, 0xfc, !PT ;  /* 0x000000010a0a2812 */ /* 0x000fc600078efcff */
[----:B------:R-:W-:-:S04]  /*27d0*/  IMAD.WIDE.U32 R72, R35, R74, R24 ;  /* 0x0000004a23487225 */ /* 0x000fc800078e0018 */
[----:B------:R-:W-:Y:S02]  /*27e0*/  IMAD.IADD R18, R4, 0x1, R15 ;  /* 0x0000000104127824 */ /* 0x000fe400078e020f */
[----:B------:R-:W-:Y:S01]  /*27f0*/  IMAD.IADD R14, R0, 0x1, R9 ;  /* 0x00000001000e7824 */ /* 0x000fe200078e0209 */
[----:B------:R-:W-:Y:S01]  /*2800*/  SHF.R.S32.HI R9, RZ, 0x1f, R8 ;  /* 0x0000001fff097819 */ /* 0x000fe20000011408 */
[----:B------:R-:W-:Y:S02]  /*2810*/  IMAD.IADD R71, R71, 0x1, R19 ;  /* 0x0000000147477824 */ /* 0x000fe400078e0213 */
[----:B------:R-:W-:Y:S01]  /*2820*/  IMAD.IADD R73, R19, 0x1, R73 ;  /* 0x0000000113497824 */ /* 0x000fe200078e0249 */
[----:B------:R-:W-:Y:S01]  /*2830*/  SHF.R.S32.HI R19, RZ, 0x1f, R18 ;  /* 0x0000001fff137819 */ /* 0x000fe20000011412 */
[----:B------:R0:W-:Y:S01]  /*2840*/  STL [R1], R10 ;  /* 0x0000000a01007387 */ /* 0x0001e20000100800 */
[----:B------:R-:W-:Y:S02]  /*2850*/  SHF.R.S32.HI R15, RZ, 0x1f, R14 ;  /* 0x0000001fff0f7819 */ /* 0x000fe4000001140e */
[----:B------:R-:W-:-:S02]  /*2860*/  LEA.HI R7, R9, R8, RZ, 0x3 ;  /* 0x0000000809077211 */ /* 0x000fc400078f18ff */
[----:B0-----:R-:W-:Y:S02]  /*2870*/  LEA.HI R10, R9, R8, RZ, 0x5 ;  /* 0x00000008090a7211 */ /* 0x001fe400078f28ff */
[----:B------:R-:W-:Y:S02]  /*2880*/  LEA.HI R9, R19, R18, RZ, 0x3 ;  /* 0x0000001213097211 */ /* 0x000fe400078f18ff */
[----:B------:R-:W-:Y:S02]  /*2890*/  LEA.HI R8, R15, R14, RZ, 0x3 ;  /* 0x0000000e0f087211 */ /* 0x000fe400078f18ff */
[----:B------:R-:W-:Y:S02]  /*28a0*/  LEA.HI R18, R19, R18, RZ, 0x5 ;  /* 0x0000001213127211 */ /* 0x000fe400078f28ff */
[----:B------:R-:W-:Y:S02]  /*28b0*/  LEA.HI R15, R15, R14, RZ, 0x5 ;  /* 0x0000000e0f0f7211 */ /* 0x000fe400078f28ff */
[----:B------:R-:W-:-:S02]  /*28c0*/  SHF.R.S32.HI R24, RZ, 0x5, R18 ;  /* 0x00000005ff187819 */ /* 0x000fc40000011412 */
[----:B------:R-:W-:Y:S02]  /*28d0*/  SHF.R.S32.HI R14, RZ, 0x5, R10 ;  /* 0x00000005ff0e7819 */ /* 0x000fe4000001140a */
[----:B------:R-:W-:Y:S01]  /*28e0*/  SHF.R.S32.HI R19, RZ, 0x5, R15 ;  /* 0x00000005ff137819 */ /* 0x000fe2000001140f */
[----:B------:R-:W-:Y:S01]  /*28f0*/  VIADD R78, R36, 0x50 ;  /* 0x00000050244e7836 */ /* 0x000fe20000000000 */
[----:B-----5:R-:W-:Y:S02]  /*2900*/  SHF.R.S32.HI R25, RZ, 0x1f, R103 ;  /* 0x0000001fff197819 */ /* 0x020fe40000011467 */
[----:B------:R-:W-:Y:S01]  /*2910*/  IADD3 R76, P2, R35, R76, RZ ;  /* 0x0000004c234c7210 */ /* 0x000fe20007f5e0ff */
[----:B------:R-:W-:-:S04]  /*2920*/  IMAD.WIDE.U32 R64, R103, R68, R64 ;  /* 0x0000004467407225 */ /* 0x000fc800078e0040 */
[----:B------:R-:W-:Y:S01]  /*2930*/  IMAD.X R77, R32, 0x1, R11, P2 ;  /* 0x00000001204d7824 */ /* 0x000fe200010e060b */
[----:B------:R-:W-:Y:S01]  /*2940*/  ISETP.GE.AND P2, PT, R78, UR4, PT ;  /* 0x000000044e007c0c */ /* 0x000fe2000bf46270 */
[----:B------:R-:W-:-:S04]  /*2950*/  IMAD.WIDE.U32 R66, R103, R68, R66 ;  /* 0x0000004467427225 */ /* 0x000fc800078e0042 */
[----:B------:R-:W-:Y:S01]  /*2960*/  IMAD.SHL.U32 R106, R13, 0x2, RZ ;  /* 0x000000020d6a7824 */ /* 0x000fe200078e00ff */
[----:B------:R-:W-:Y:S01]  /*2970*/  SEL R13, RZ, 0x20, P2 ;  /* 0x00000020ff0d7807 */ /* 0x000fe20001000000 */
[----:B------:R-:W-:Y:S01]  /*2980*/  IMAD R95, R69, 0x90, RZ ;  /* 0x00000090455f7824 */ /* 0x000fe200078e02ff */
[----:B------:R-:W-:Y:S01]  /*2990*/  LOP3.LUT R11, R9, 0xfffffff8, RZ, 0xc0, !PT ;  /* 0xfffffff8090b7812 */ /* 0x000fe200078ec0ff */
[----:B------:R-:W-:-:S04]  /*29a0*/  IMAD.WIDE.U32 R70, R103, R74, R70 ;  /* 0x0000004a67467225 */ /* 0x000fc800078e0046 */
[----:B------:R-:W-:Y:S01]  /*29b0*/  IMAD.WIDE.U32 R72, R103, R74, R72 ;  /* 0x0000004a67487225 */ /* 0x000fe200078e0048 */
[----:B------:R-:W-:-:S03]  /*29c0*/  SHF.R.S32.HI R97, RZ, 0x1f, R11 ;  /* 0x0000001fff617819 */ /* 0x000fc6000001140b */
[----:B------:R-:W-:Y:S02]  /*29d0*/  VIADD R109, R34, 0x8 ;  /* 0x00000008226d7836 */ /* 0x000fe40000000000 */
[----:B------:R-:W-:Y:S01]  /*29e0*/  IMAD.IADD R85, R29, 0x1, R85 ;  /* 0x000000011d557824 */ /* 0x000fe200078e0255 */
[C---:B--2---:R-:W-:Y:S02]  /*29f0*/  LOP3.LUT R18, R21.reuse, 0x18, R8, 0xf8, !PT ;  /* 0x0000001815127812 */ /* 0x044fe400078ef808 */
[C---:B------:R-:W-:Y:S02]  /*2a00*/  LOP3.LUT R10, R21.reuse, 0x18, R7, 0xf8, !PT ;  /* 0x00000018150a7812 */ /* 0x040fe400078ef807 */
[----:B------:R-:W-:Y:S02]  /*2a10*/  LOP3.LUT R21, R21, 0x18, R9, 0xf8, !PT ;  /* 0x0000001815157812 */ /* 0x000fe400078ef809 */
[-C--:B---3--:R-:W-:Y:S02]  /*2a20*/  LOP3.LUT R18, R18, R33.reuse, RZ, 0x3c, !PT ;  /* 0x0000002112127212 */ /* 0x088fe400078e3cff */
[----:B------:R-:W-:Y:S01]  /*2a30*/  LOP3.LUT R15, R10, R33, RZ, 0x3c, !PT ;  /* 0x000000210a0f7212 */ /* 0x000fe200078e3cff */
[----:B------:R-:W-:-:S02]  /*2a40*/  IMAD R10, R25, R68, RZ ;  /* 0x00000044190a7224 */ /* 0x000fc400078e02ff */
[--C-:B----4-:R-:W-:Y:S01]  /*2a50*/  IMAD R19, R19, 0x1200, R38.reuse ;  /* 0x0000120013137824 */ /* 0x110fe200078e0226 */
[----:B------:R-:W-:Y:S01]  /*2a60*/  LOP3.LUT R21, R21, R33, RZ, 0x3c, !PT ;  /* 0x0000002115157212 */ /* 0x000fe200078e3cff */
[----:B------:R-:W-:Y:S02]  /*2a70*/  IMAD R14, R14, 0x1200, R38 ;  /* 0x000012000e0e7824 */ /* 0x000fe400078e0226 */
[----:B------:R-:W-:Y:S02]  /*2a80*/  IMAD.IADD R101, R19, 0x1, R18 ;  /* 0x0000000113657824 */ /* 0x000fe400078e0212 */
[----:B------:R-:W-:Y:S02]  /*2a90*/  IMAD R24, R24, 0x1200, R38 ;  /* 0x0000120018187824 */ /* 0x000fe400078e0226 */
[----:B------:R-:W-:Y:S02]  /*2aa0*/  IMAD R19, R103, R69, R10 ;  /* 0x0000004567137224 */ /* 0x000fe400078e020a */
[----:B------:R-:W-:-:S02]  /*2ab0*/  IMAD R10, R25, R74, RZ ;  /* 0x0000004a190a7224 */ /* 0x000fc400078e02ff */
[----:B------:R-:W-:Y:S02]  /*2ac0*/  IMAD.IADD R102, R14, 0x1, R15 ;  /* 0x000000010e667824 */ /* 0x000fe400078e020f */
[----:B------:R-:W-:Y:S02]  /*2ad0*/  IMAD R15, R31, 0x90, RZ ;  /* 0x000000901f0f7824 */ /* 0x000fe400078e02ff */
[----:B------:R-:W-:Y:S02]  /*2ae0*/  IMAD.IADD R100, R24, 0x1, R21 ;  /* 0x0000000118647824 */ /* 0x000fe400078e0215 */
[----:B------:R-:W-:Y:S01]  /*2af0*/  IMAD.WIDE.U32 R30, R30, 0x90, RZ ;  /* 0x000000901e1e7825 */ /* 0x000fe200078e00ff */
[----:B------:R-:W-:-:S03]  /*2b00*/  LOP3.LUT R25, R7, 0xfffffff8, RZ, 0xc0, !PT ;  /* 0xfffffff807197812 */ /* 0x000fc600078ec0ff */
[----:B------:R-:W-:Y:S02]  /*2b10*/  IMAD.IADD R84, R65, 0x1, R19 ;  /* 0x0000000141547824 */ /* 0x000fe400078e0213 */
[----:B------:R-:W-:Y:S01]  /*2b20*/  IMAD.IADD R82, R19, 0x1, R67 ;  /* 0x0000000113527824 */ /* 0x000fe200078e0243 */
[----:B------:R-:W-:Y:S01]  /*2b30*/  LOP3.LUT R19, R12, R13, RZ, 0xfc, !PT ;  /* 0x0000000d0c137212 */ /* 0x000fe200078efcff */
[----:B------:R-:W-:Y:S01]  /*2b40*/  IMAD R81, R103, R75, R10 ;  /* 0x0000004b67517224 */ /* 0x000fe200078e020a */
[----:B------:R-:W-:Y:S01]  /*2b50*/  LOP3.LUT R10, R8, 0xfffffff8, RZ, 0xc0, !PT ;  /* 0xfffffff8080a7812 */ /* 0x000fe200078ec0ff */
[----:B------:R-:W-:Y:S02]  /*2b60*/  IMAD R21, R75, 0x90, RZ ;  /* 0x000000904b157824 */ /* 0x000fe400078e02ff */
[----:B------:R-:W-:Y:S01]  /*2b70*/  IMAD.WIDE.U32 R68, R68, 0x90, RZ ;  /* 0x0000009044447825 */ /* 0x000fe200078e00ff */
[----:B------:R-:W-:-:S03]  /*2b80*/  LOP3.LUT R13, R19, 0x2, RZ, 0xc0, !PT ;  /* 0x00000002130d7812 */ /* 0x000fc600078ec0ff */
[----:B------:R-:W-:Y:S01]  /*2b90*/  IMAD.WIDE.U32 R74, R74, 0x90, RZ ;  /* 0x000000904a4a7825 */ /* 0x000fe200078e00ff */
[C---:B------:R-:W-:Y:S02]  /*2ba0*/  LOP3.LUT R14, R19.reuse, 0x4, RZ, 0xc0, !PT ;  /* 0x00000004130e7812 */ /* 0x040fe400078ec0ff */
        /* <DEDUP_REMOVED lines=8> */
[----:B------:R-:W-:Y:S01]  /*2c30*/  LOP3.LUT R12, R12, 0x1, RZ, 0xc0, !PT ;  /* 0x000000010c0c7812 */ /* 0x000fe200078ec0ff */
[----:B------:R-:W-:Y:S01]  /*2c40*/  IMAD.IADD R81, R81, 0x1, R73 ;  /* 0x0000000151517824 */ /* 0x000fe200078e0249 */
[----:B------:R-:W-:Y:S01]  /*2c50*/  LOP3.LUT R19, R19, 0x20, RZ, 0xc0, !PT ;  /* 0x0000002013137812 */ /* 0x000fe200078ec0ff */
[----:B------:R-:W-:Y:S06]  /*2c60*/  @!P6 BAR.SYNC.DEFER_BLOCKING 0x9, 0x100 ;  /* 0x024400000000eb1d */ /* 0x000fec0000010000 */
.L_x_11756:
[----:B0-----:R-:W2:Y:S01]  /*2c70*/  LDL R24, [R1+0x84] ;  /* 0x0000840001187983 */ /* 0x001ea20000100800 */
[----:B------:R-:W0:Y:S01]  /*2c80*/  LDC.64 R90, c[0x0][0x2e8] ;  /* 0x0000ba00ff5a7b82 */ /* 0x000e220000000a00 */
        /* <DEDUP_REMOVED lines=14> */
[----:B------:R-:W-:Y:S02]  /*2d70*/  LEA.HI.X R37, R21, R91, R32, 0x1, P3 ;  /* 0x0000005b15257211 */ /* 0x000fe400018f0c20 */
[----:B-1----:R-:W-:Y:S01]  /*2d80*/  ISETP.GE.AND P3, PT, R104, 0x1, PT ;  /* 0x000000016800780c */ /* 0x002fe20003f66270 */
[----:B--2---:R-:W-:-:S04]  /*2d90*/  IMAD R16, R144, 0x3600, R24 ;  /* 0x0000360090107824 */ /* 0x004fc800078e0218 */
[C---:B------:R-:W-:Y:S02]  /*2da0*/  VIADD R24, R16.reuse, 0x10 ;  /* 0x0000001010187836 */ /* 0x040fe40000000000 */
[C---:B------:R-:W-:Y:S02]  /*2db0*/  @P4 VIADD R24, R16.reuse, 0xfffffff0 ;  /* 0xfffffff010184836 */ /* 0x040fe40000000000 */
[----:B------:R-:W-:Y:S02]  /*2dc0*/  IMAD R79, R16, 0x2, R17 ;  /* 0x00000002104f7824 */ /* 0x000fe400078e0211 */
[----:B------:R-:W-:Y:S02]  /*2dd0*/  IMAD.MOV.U32 R16, RZ, RZ, R35 ;  /* 0x000000ffff107224 */ /* 0x000fe400078e0023 */
        /* <DEDUP_REMOVED lines=15> */
[----:B------:R-:W0:Y:S01]  /*2ed0*/  S2R R38, SR_TID.X ;  /* 0x0000000000267919 */ /* 0x000e220000002100 */
        /* <DEDUP_REMOVED lines=12> */
[----:B0-----:R-:W-:-:S02]  /*2fa0*/  VIADD R39, R38, 0xffffff80 ;  /* 0xffffff8026277836 */ /* 0x001fc40000000000 */
[----:B------:R-:W-:-:S05]  /*2fb0*/  VIADD R38, R38, 0xffffff80 ;  /* 0xffffff8026267836 */ /* 0x000fca0000000000 */
[----:B------:R-:W-:-:S04]  /*2fc0*/  LEA.HI R38, R38, R39, RZ, 0x1 ;  /* 0x0000002726267211 */ /* 0x000fc800078f08ff */
[----:B------:R-:W-:-:S04]  /*2fd0*/  SHF.R.S32.HI R38, RZ, 0x1, R38 ;  /* 0x00000001ff267819 */ /* 0x000fc80000011426 */
[----:B------:R-:W-:Y:S02]  /*2fe0*/  ISETP.GE.AND P4, PT, R38, R86, PT ;  /* 0x000000562600720c */ /* 0x000fe40003f86270 */
[----:B------:R-:W-:-:S11]  /*2ff0*/  CS2R R38, SRZ ;  /* 0x0000000000267805 */ /* 0x000fd6000001ff00 */
[----:B------:R-:W-:Y:S05]  /*3000*/  @P4 BRA `(.L_x_11705) ;  /* 0x0000000000b84947 */ /* 0x000fea0003800000 */
[----:B------:R-:W2:Y:S04]  /*3010*/  LDL.64 R112, [R1+0x38] ;  /* 0x0000380001707983 */ /* 0x000ea80000100a00 */
        /* <DEDUP_REMOVED lines=45> */
.L_x_11705:
[----:B------:R-:W-:Y:S05]  /*32f0*/  BSYNC B1 ;  /* 0x0000000000017941 */ /* 0x000fea0003800000 */
.L_x_11704:
        /* <DEDUP_REMOVED lines=48> */
[----:B------:R-:W-:Y:S02]  /*3600*/  PRMT R92, R21, 0x7610, R92 ;  /* 0x00007610155c7816 */ /* 0x000fe4000000005c */
[----:B--2---:R-:W-:-:S13]  /*3610*/  ISETP.NE.AND P3, PT, R33, 0x3, PT ;  /* 0x000000032100780c */ /* 0x004fda0003f65270 */
[----:B------:R-:W-:Y:S05]  /*3620*/  @!P3 BRA `(.L_x_11706) ;  /* 0x000000000004b947 */ /* 0x000fea0003800000 */
[----:B------:R-:W-:Y:S01]  /*3630*/  BPT.TRAP 0x1 ;  /* 0x000000040000795c */ /* 0x000fe20000300000 */
.L_x_11706:
[----:B------:R-:W2:Y:S01]  /*3640*/  LDL R32, [R1+0x30] ;  /* 0x0000300001207983 */ /* 0x000ea20000100800 */
[----:B------:R-:W-:Y:S01]  /*3650*/  IMAD R21, R144, 0x8, R22 ;  /* 0x0000000890157824 */ /* 0x000fe200078e0216 */
[----:B------:R-:W-:Y:S01]  /*3660*/  BSSY B1, `(.L_x_11707) ;  /* 0x0000004000017945 */ /* 0x000fe20003800000 */
[----:B--2---:R-:W-:-:S04]  /*3670*/  SHF.L.U32 R87, R32, 0x1f, RZ ;  /* 0x0000001f20577819 */ /* 0x004fc800000006ff */
[----:B------:R-:W0:Y:S02]  /*3680*/  SYNCS.PHASECHK.TRANS64.TRYWAIT P5, [R21+URZ+0x31c90], R87 ;  /* 0x031c9057150075a7 */ /* 0x000e2400080a017f */
[----:B0-----:R-:W-:Y:S05]  /*3690*/  @!P5 BRA `(.L_x_11708) ;  /* 0x0000022c0004d947 */ /* 0x001fea0003800000 */
.L_x_12021:
[----:B------:R-:W-:Y:S05]  /*36a0*/  BSYNC B1 ;  /* 0x0000000000017941 */ /* 0x000fea0003800000 */
.L_x_11707:
[----:B------:R-:W-:Y:S05]  /*36b0*/  @P4 BRA `(.L_x_11709) ;  /* 0x0000003800104947 */ /* 0x000fea0003800000 */
[----:B------:R-:W-:Y:S01]  /*36c0*/  ISETP.NE.AND P4, PT, R12, RZ, PT ;  /* 0x000000ff0c00720c */ /* 0x000fe20003f85270 */
[----:B------:R-:W-:-:S12]  /*36d0*/  BSSY B1, `(.L_x_11710) ;  /* 0x0000036000017945 */ /* 0x000fd80003800000 */
[----:B------:R-:W-:Y:S05]  /*36e0*/  @!P4 BRA `(.L_x_11711) ;  /* 0x0000000000d0c947 */ /* 0x000fea0003800000 */
[----:B------:R-:W2:Y:S01]  /*36f0*/  LDL.64 R56, [R1+0x38] ;  /* 0x0000380001387983 */ /* 0x000ea20000100a00 */
[----:B------:R-:W-:Y:S03]  /*3700*/  BSSY B2, `(.L_x_11712) ;  /* 0x0000031000027945 */ /* 0x000fe60003800000 */
[----:B------:R1:W3:Y:S01]  /*3710*/  LDS.128 R32, [R79+0x16800] ;  /* 0x016800004f207984 */ /* 0x0002e20000000c00 */
[----:B--2---:R-:W-:-:S13]  /*3720*/  ISETP.GE.AND P4, PT, R56, R104, PT ;  /* 0x000000683800720c */ /* 0x004fda0003f86270 */
[----:B-1-3--:R-:W-:Y:S05]  /*3730*/  @P4 BRA `(.L_x_11713) ;  /* 0x0000000000b44947 */ /* 0x00afea0003800000 */
[----:B------:R-:W-:Y:S01]  /*3740*/  SHF.R.U64 R59, R90, 0x10, R91 ;  /* 0x000000105a3b7819 */ /* 0x000fe2000000125b */
[----:B------:R-:W-:Y:S01]  /*3750*/  IMAD.U32 R90, R33, 0x10000, RZ ;  /* 0x00010000215a7824 */ /* 0x000fe200078e00ff */
[--C-:B------:R-:W-:Y:S02]  /*3760*/  SHF.R.U64 R56, R62, 0x10, R63.reuse ;  /* 0x000000103e387819 */ /* 0x100fe4000000123f */
[----:B------:R-:W-:Y:S02]  /*3770*/  SHF.R.U32.HI R62, RZ, 0x10, R63 ;  /* 0x00000010ff3e7819 */ /* 0x000fe4000001163f */
[----:B------:R-:W-:Y:S02]  /*3780*/  SHF.R.U32.HI R57, RZ, 0x10, R91 ;  /* 0x00000010ff397819 */ /* 0x000fe4000001165b */
[C---:B------:R-:W-:Y:S02]  /*3790*/  PRMT R59, R58.reuse, 0x5410, R59 ;  /* 0x000054103a3b7816 */ /* 0x040fe4000000003b */
[----:B------:R-:W-:-:S02]  /*37a0*/  PRMT R56, R58, 0x5432, R56 ;  /* 0x000054323a387816 */ /* 0x000fc40000000038 */
[C---:B------:R-:W-:Y:S02]  /*37b0*/  PRMT R62, R92.reuse, 0x5432, R62 ;  /* 0x000054325c3e7816 */ /* 0x040fe4000000003e */
[----:B------:R-:W-:Y:S02]  /*37c0*/  PRMT R57, R92, 0x5410, R57 ;  /* 0x000054105c397816 */ /* 0x000fe40000000039 */
[----:B------:R-:W-:Y:S02]  /*37d0*/  LOP3.LUT R92, R33, 0xffff0000, RZ, 0xc0, !PT ;  /* 0xffff0000215c7812 */ /* 0x000fe400078ec0ff */
[----:B------:R-:W-:Y:S02]  /*37e0*/  LOP3.LUT R63, R59, 0xffff0000, RZ, 0xc0, !PT ;  /* 0xffff00003b3f7812 */ /* 0x000fe400078ec0ff */
[C---:B------:R-:W-:Y:S01]  /*37f0*/  LOP3.LUT R33, R56.reuse, 0xffff0000, RZ, 0xc0, !PT ;  /* 0xffff000038217812 */ /* 0x040fe200078ec0ff */
[----:B------:R-:W-:Y:S02]  /*3800*/  IMAD.U32 R56, R56, 0x10000, RZ ;  /* 0x0001000038387824 */ /* 0x000fe400078e00ff */
[----:B------:R-:W-:-:S02]  /*3810*/  FMUL.FTZ R91, R92, R63 ;  /* 0x0000003f5c5b7220 */ /* 0x000fc40000410000 */
[-C--:B------:R-:W-:Y:S02]  /*3820*/  FMUL.FTZ R92, R92, R33.reuse ;  /* 0x000000215c5c7220 */ /* 0x080fe40000410000 */
        /* <DEDUP_REMOVED lines=14> */
[----:B------:R-:W-:-:S03]  /*3910*/  LOP3.LUT R35, R62, 0xffff0000, RZ, 0xc0, !PT ;  /* 0xffff00003e237812 */ /* 0x000fc600078ec0ff */
[C---:B------:R-:W-:Y:S02]  /*3920*/  FMUL.FTZ R91, R34.reuse, R57 ;  /* 0x00000039225b7220 */ /* 0x040fe40000410000 */
[-C--:B------:R-:W-:Y:S02]  /*3930*/  FMUL.FTZ R34, R34, R35.reuse ;  /* 0x0000002322227220 */ /* 0x080fe40000410000 */
[----:B------:R-:W-:Y:S01]  /*3940*/  FFMA.FTZ R62, R90, R35, -R91 ;  /* 0x000000235a3e7223 */ /* 0x000fe2000001085b */
[----:B------:R-:W-:Y:S01]  /*3950*/  LOP3.LUT R35, R32, 0xffff0000, RZ, 0xc0, !PT ;  /* 0xffff000020237812 */ /* 0x000fe200078ec0ff */
[----:B------:R-:W-:Y:S01]  /*3960*/  FFMA.FTZ R57, R90, R57, R34 ;  /* 0x000000395a397223 */ /* 0x000fe20000010022 */
[----:B------:R-:W-:Y:S02]  /*3970*/  IMAD.U32 R34, R59, 0x10000, RZ ;  /* 0x000100003b227824 */ /* 0x000fe400078e00ff */
[----:B------:R-:W-:Y:S02]  /*3980*/  IMAD.U32 R59, R32, 0x10000, RZ ;  /* 0x00010000203b7824 */ /* 0x000fe400078e00ff */
[C---:B------:R-:W-:Y:S01]  /*3990*/  FMUL.FTZ R32, R35.reuse, R34 ;  /* 0x0000002223207220 */ /* 0x040fe20000410000 */
[----:B------:R-:W-:Y:S01]  /*39a0*/  FMUL.FTZ R35, R35, R56 ;  /* 0x0000003823237220 */ /* 0x000fe20000410000 */
[----:B------:R-:W-:-:S02]  /*39b0*/  F2FP.BF16.F32.PACK_AB R57, R57, R62 ;  /* 0x0000003e3939723e */ /* 0x000fc400000010ff */
[C---:B------:R-:W-:Y:S01]  /*39c0*/  FFMA.FTZ R32, R59.reuse, R56, -R32 ;  /* 0x000000383b207223 */ /* 0x040fe20000010820 */
[----:B------:R-:W-:Y:S01]  /*39d0*/  FFMA.FTZ R35, R59, R34, R35 ;  /* 0x000000223b237223 */ /* 0x000fe20000010023 */
[----:B------:R-:W-:-:S04]  /*39e0*/  F2FP.BF16.F32.PACK_AB R34, R63, R92 ;  /* 0x0000005c3f22723e */ /* 0x000fc800000010ff */
[----:B------:R-:W-:Y:S01]  /*39f0*/  F2FP.BF16.F32.PACK_AB R32, R35, R32 ;  /* 0x000000202320723e */ /* 0x000fe200000010ff */
[----:B------:R-:W-:-:S07]  /*3a00*/  IMAD.MOV.U32 R35, RZ, RZ, R57 ;  /* 0x000000ffff237224 */ /* 0x000fce00078e0039 */
.L_x_11713:
[----:B------:R-:W-:Y:S05]  /*3a10*/  BSYNC B2 ;  /* 0x0000000000027941 */ /* 0x000fea0003800000 */
.L_x_11712:
[----:B------:R1:W-:Y:S02]  /*3a20*/  STG.E.128 desc[UR60][R36.64], R32 ;  /* 0x0000002024007986 */ /* 0x0003e4000c101d3c */
.L_x_11711:
[----:B------:R-:W-:Y:S05]  /*3a30*/  BSYNC B1 ;  /* 0x0000000000017941 */ /* 0x000fea0003800000 */
.L_x_11710:
        /* <DEDUP_REMOVED lines=53> */
.L_x_11717:
[----:B------:R-:W-:Y:S05]  /*3d90*/  BSYNC B2 ;  /* 0x0000000000027941 */ /* 0x000fea0003800000 */
.L_x_11716:
[----:B------:R2:W-:Y:S02]  /*3da0*/  STG.E.128 desc[UR60][R36.64+0x20], R32 ;  /* 0x0000202024007986 */ /* 0x0005e4000c101d3c */
.L_x_11715:
[----:B------:R-:W-:Y:S05]  /*3db0*/  BSYNC B1 ;  /* 0x0000000000017941 */ /* 0x000fea0003800000 */
.L_x_11714:
        /* <DEDUP_REMOVED lines=28> */
[----:B------:R-:W-:Y:S02]  /*3f80*/  IMAD.U32 R55, R54, 0x10000, RZ ;  /* 0x0001000036377824 */ /* 0x000fe400078e00ff */
        /* <DEDUP_REMOVED lines=20> */
[----:B------:R-:W-:Y:S01]  /*40d0*/  FFMA.FTZ R53, R53, R54, R33 ;  /* 0x0000003635357223 */ /* 0x000fe20000010021 */
[----:B------:R-:W-:-:S04]  /*40e0*/  F2FP.BF16.F32.PACK_AB R33, R51, R52 ;  /* 0x000000343321723e */ /* 0x000fc800000010ff */
[----:B------:R-:W-:-:S07]  /*40f0*/  F2FP.BF16.F32.PACK_AB R32, R53, R32 ;  /* 0x000000203520723e */ /* 0x000fce00000010ff */
.L_x_11721:
[----:B------:R-:W-:Y:S05]  /*4100*/  BSYNC B2 ;  /* 0x0000000000027941 */ /* 0x000fea0003800000 */
.L_x_11720:
[----:B------:R3:W-:Y:S02]  /*4110*/  STG.E.128 desc[UR60][R36.64+0x40], R32 ;  /* 0x0000402024007986 */ /* 0x0007e4000c101d3c */
.L_x_11719:
[----:B------:R-:W-:Y:S05]  /*4120*/  BSYNC B1 ;  /* 0x0000000000017941 */ /* 0x000fea0003800000 */
.L_x_11718:
        /* <DEDUP_REMOVED lines=14> */
[----:B------:R-:W-:Y:S02]  /*4210*/  LOP3.LUT R49, R33, 0xffff0000, RZ, 0xc0, !PT ;  /* 0xffff000021317812 */ /* 0x000fe400078ec0ff */
[C---:B------:R-:W-:Y:S01]  /*4220*/  LOP3.LUT R46, R118.reuse, 0xffff0000, RZ, 0xc0, !PT ;  /* 0xffff0000762e7812 */ /* 0x040fe200078ec0ff */
[----:B------:R-:W-:Y:S01]  /*4230*/  IMAD.U32 R118, R118, 0x10000, RZ ;  /* 0x0001000076767824 */ /* 0x000fe200078e00ff */
[C---:B------:R-:W-:Y:S01]  /*4240*/  LOP3.LUT R47, R117.reuse, 0xffff0000, RZ, 0xc0, !PT ;  /* 0xffff0000752f7812 */ /* 0x040fe200078ec0ff */
[----:B------:R-:W-:Y:S01]  /*4250*/  IMAD.U32 R117, R117, 0x10000, RZ ;  /* 0x0001000075757824 */ /* 0x000fe200078e00ff */
[----:B------:R-:W-:Y:S01]  /*4260*/  PRMT R119, R119, 0x5410, R48 ;  /* 0x0000541077777816 */ /* 0x000fe20000000030 */
[----:B------:R-:W-:Y:S02]  /*4270*/  IMAD.U32 R48, R33, 0x10000, RZ ;  /* 0x0001000021307824 */ /* 0x000fe400078e00ff */
[C---:B------:R-:W-:Y:S01]  /*4280*/  FMUL.FTZ R33, R49.reuse, R46 ;  /* 0x0000002e31217220 */ /* 0x040fe20000410000 */
[----:B------:R-:W-:Y:S01]  /*4290*/  FMUL.FTZ R49, R49, R47 ;  /* 0x0000002f31317220 */ /* 0x000fe20000410000 */
[----:B------:R-:W-:-:S02]  /*42a0*/  PRMT R116, R116, 0x5410, R51 ;  /* 0x0000541074747816 */ /* 0x000fc40000000033 */
[C---:B------:R-:W-:Y:S01]  /*42b0*/  FFMA.FTZ R33, R48.reuse, R47, -R33 ;  /* 0x0000002f30217223 */ /* 0x040fe20000010821 */
[----:B------:R-:W-:Y:S01]  /*42c0*/  FFMA.FTZ R46, R48, R46, R49 ;  /* 0x0000002e302e7223 */ /* 0x000fe20000010031 */
[----:B------:R-:W-:Y:S01]  /*42d0*/  LOP3.LUT R47, R34, 0xffff0000, RZ, 0xc0, !PT ;  /* 0xffff0000222f7812 */ /* 0x000fe200078ec0ff */
[C---:B------:R-:W-:Y:S01]  /*42e0*/  IMAD.U32 R49, R119.reuse, 0x10000, RZ ;  /* 0x0001000077317824 */ /* 0x040fe200078e00ff */
[----:B------:R-:W-:Y:S01]  /*42f0*/  LOP3.LUT R119, R119, 0xffff0000, RZ, 0xc0, !PT ;  /* 0xffff000077777812 */ /* 0x000fe200078ec0ff */
[C---:B------:R-:W-:Y:S01]  /*4300*/  IMAD.U32 R48, R116.reuse, 0x10000, RZ ;  /* 0x0001000074307824 */ /* 0x040fe200078e00ff */
[----:B------:R-:W-:Y:S01]  /*4310*/  LOP3.LUT R116, R116, 0xffff0000, RZ, 0xc0, !PT ;  /* 0xffff000074747812 */ /* 0x000fe200078ec0ff */
[----:B------:R-:W-:Y:S02]  /*4320*/  IMAD.U32 R34, R34, 0x10000, RZ ;  /* 0x0001000022227824 */ /* 0x000fe400078e00ff */
[C---:B------:R-:W-:Y:S01]  /*4330*/  FMUL.FTZ R51, R47.reuse, R49 ;  /* 0x000000312f337220 */ /* 0x040fe20000410000 */
[----:B------:R-:W-:Y:S01]  /*4340*/  FMUL.FTZ R50, R47, R48 ;  /* 0x000000302f327220 */ /* 0x000fe20000410000 */
[----:B------:R-:W-:-:S02]  /*4350*/  F2FP.BF16.F32.PACK_AB R33, R46, R33 ;  /* 0x000000212e21723e */ /* 0x000fc400000010ff */
[C---:B------:R-:W-:Y:S01]  /*4360*/  FFMA.FTZ R47, R34.reuse, R48, -R51 ;  /* 0x00000030222f7223 */ /* 0x040fe20000010833 */
[C---:B------:R-:W-:Y:S01]  /*4370*/  LOP3.LUT R48, R35.reuse, 0xffff0000, RZ, 0xc0, !PT ;  /* 0xffff000023307812 */ /* 0x040fe200078ec0ff */
[----:B------:R-:W-:Y:S01]  /*4380*/  FFMA.FTZ R34, R34, R49, R50 ;  /* 0x0000003122227223 */ /* 0x000fe20000010032 */
[C---:B------:R-:W-:Y:S01]  /*4390*/  IMAD.U32 R49, R32.reuse, 0x10000, RZ ;  /* 0x0001000020317824 */ /* 0x040fe200078e00ff */
[----:B------:R-:W-:Y:S01]  /*43a0*/  LOP3.LUT R32, R32, 0xffff0000, RZ, 0xc0, !PT ;  /* 0xffff000020207812 */ /* 0x000fe200078ec0ff */
[----:B------:R-:W-:Y:S02]  /*43b0*/  IMAD.U32 R35, R35, 0x10000, RZ ;  /* 0x0001000023237824 */ /* 0x000fe400078e00ff */
[C---:B------:R-:W-:Y:S01]  /*43c0*/  FMUL.FTZ R50, R48.reuse, R119 ;  /* 0x0000007730327220 */ /* 0x040fe20000410000 */
[-C--:B------:R-:W-:Y:S01]  /*43d0*/  FMUL.FTZ R52, R48, R116.reuse ;  /* 0x0000007430347220 */ /* 0x080fe20000410000 */
[----:B------:R-:W-:Y:S01]  /*43e0*/  F2FP.BF16.F32.PACK_AB R34, R34, R47 ;  /* 0x0000002f2222723e */ /* 0x000fe200000010ff */
[C---:B------:R-:W-:Y:S01]  /*43f0*/  FMUL.FTZ R51, R32.reuse, R117 ;  /* 0x0000007520337220 */ /* 0x040fe20000410000 */
[C---:B------:R-:W-:Y:S01]  /*4400*/  FFMA.FTZ R48, R35.reuse, R116, -R50 ;  /* 0x0000007423307223 */ /* 0x040fe20000010832 */
[-C--:B------:R-:W-:Y:S01]  /*4410*/  FMUL.FTZ R50, R32, R118.reuse ;  /* 0x0000007620327220 */ /* 0x080fe20000410000 */
[----:B------:R-:W-:Y:S01]  /*4420*/  FFMA.FTZ R35, R35, R119, R52 ;  /* 0x0000007723237223 */ /* 0x000fe20000010034 */
[----:B------:R-:W-:-:S02]  /*4430*/  FFMA.FTZ R51, R49, R118, R51 ;  /* 0x0000007631337223 */ /* 0x000fc40000010033 */
[----:B------:R-:W-:Y:S02]  /*4440*/  FFMA.FTZ R50, R49, R117, -R50 ;  /* 0x0000007531327223 */ /* 0x000fe40000010832 */
[----:B------:R-:W-:-:S03]  /*4450*/  F2FP.BF16.F32.PACK_AB R35, R35, R48 ;  /* 0x000000302323723e */ /* 0x000fc600000010ff */
[----:B------:R-:W-:-:S07]  /*4460*/  F2FP.BF16.F32.PACK_AB R32, R51, R50 ;  /* 0x000000323320723e */ /* 0x000fce00000010ff */
.L_x_11725:
[----:B------:R-:W-:Y:S05]  /*4470*/  BSYNC B2 ;  /* 0x0000000000027941 */ /* 0x000fea0003800000 */
.L_x_11724:
[----:B------:R4:W-:Y:S02]  /*4480*/  STG.E.128 desc[UR60][R36.64+0x60], R32 ;  /* 0x0000602024007986 */ /* 0x0009e4000c101d3c */
.L_x_11723:
[----:B------:R-:W-:Y:S05]  /*4490*/  BSYNC B1 ;  /* 0x0000000000017941 */ /* 0x000fea0003800000 */
.L_x_11722:
        /* <DEDUP_REMOVED lines=9> */
[----:B------:R-:W-:Y:S01]  /*4530*/  SHF.R.U64 R46, R42, 0x10, R43 ;  /* 0x000000102a2e7819 */ /* 0x000fe2000000122b */
[----:B------:R-:W-:Y:S01]  /*4540*/  IMAD.U32 R42, R34, 0x10000, RZ ;  /* 0x00010000222a7824 */ /* 0x000fe200078e00ff */
        /* <DEDUP_REMOVED lines=42> */
.L_x_11729:
[----:B------:R-:W-:Y:S05]  /*47f0*/  BSYNC B2 ;  /* 0x0000000000027941 */ /* 0x000fea0003800000 */
.L_x_11728:
[----:B------:R1:W-:Y:S02]  /*4800*/  STG.E.128 desc[UR60][R36.64+0x80], R32 ;  /* 0x0000802024007986 */ /* 0x0003e4000c101d3c */
.L_x_11727:
[----:B------:R-:W-:Y:S05]  /*4810*/  BSYNC B1 ;  /* 0x0000000000017941 */ /* 0x000fea0003800000 */
.L_x_11726:
        /* <DEDUP_REMOVED lines=52> */
.L_x_11731:
[----:B------:R-:W-:Y:S05]  /*4b60*/  BSYNC B1 ;  /* 0x0000000000017941 */ /* 0x000fea0003800000 */
.L_x_11730:
[----:B------:R1:W-:Y:S01]  /*4b70*/  STG.E.128 desc[UR60][R36.64+0xa0], R32 ;  /* 0x0000a02024007986 */ /* 0x0003e2000c101d3c */
[----:B------:R-:W-:Y:S05]  /*4b80*/  BRA `(.L_x_11709) ;  /* 0x0000002000dc7947 */ /* 0x000fea0003800000 */
.L_x_11703:
        /* <DEDUP_REMOVED lines=20> */
[----:B------:R-:W2:Y:S01]  /*4cd0*/  LDL.64 R62, [R1+0x20] ;  /* 0x00002000013e7983 */ /* 0x000ea20000100a00 */
        /* <DEDUP_REMOVED lines=21> */
[----:B--2---:R-:W-:-:S13]  /*4e30*/  ISETP.GE.AND P3, PT, R62, R104, PT ;  /* 0x000000683e00720c */ /* 0x004fda0003f66270 */
[----:B------:R-:W5:Y:S04]  /*4e40*/  @!P3 LDG.E.128 R40, desc[UR60][R44.64] ;  /* 0x0000003c2c28b981 */ /* 0x000f68000c1e1d00 */
[----:B------:R-:W5:Y:S01]  /*4e50*/  @!P3 LDG.E.128 R52, desc[UR60][R56.64] ;  /* 0x0000003c3834b981 */ /* 0x000f62000c1e1d00 */
[----:B------:R-:W-:-:S13]  /*4e60*/  ISETP.GE.AND P3, PT, R0, R104, PT ;  /* 0x000000680000720c */ /* 0x000fda0003f66270 */
[----:B------:R-:W5:Y:S04]  /*4e70*/  @!P3 LDG.E.128 R36, desc[UR60][R44.64+0x20] ;  /* 0x0000203c2c24b981 */ /* 0x000f68000c1e1d00 */
[----:B------:R-:W5:Y:S01]  /*4e80*/  @!P3 LDG.E.128 R48, desc[UR60][R56.64+0x20] ;  /* 0x0000203c3830b981 */ /* 0x000f62000c1e1d00 */
[----:B------:R-:W-:-:S13]  /*4e90*/  ISETP.GE.AND P3, PT, R4, R104, PT ;  /* 0x000000680400720c */ /* 0x000fda0003f66270 */
[----:B------:R0:W5:Y:S02]  /*4ea0*/  @!P3 LDG.E.128 R32, desc[UR60][R44.64+0x40] ;  /* 0x0000403c2c20b981 */ /* 0x000164000c1e1d00 */
[----:B0-----:R-:W-:-:S06]  /*4eb0*/  CS2R R44, SRZ ;  /* 0x00000000002c7805 */ /* 0x001fcc000001ff00 */
[----:B------:R0:W5:Y:S02]  /*4ec0*/  @!P3 LDG.E.128 R44, desc[UR60][R56.64+0x40] ;  /* 0x0000403c382cb981 */ /* 0x000164000c1e1d00 */
.L_x_11733:
[----:B------:R-:W-:Y:S05]  /*4ed0*/  BSYNC B1 ;  /* 0x0000000000017941 */ /* 0x000fea0003800000 */
.L_x_11732:
        /* <DEDUP_REMOVED lines=43> */
.L_x_11734:
[----:B------:R-:W2:Y:S01]  /*5190*/  LDL R56, [R1+0x30] ;  /* 0x0000300001387983 */ /* 0x000ea20000100800 */
[----:B------:R-:W-:Y:S01]  /*51a0*/  IMAD R21, R144, 0x8, R22 ;  /* 0x0000000890157824 */ /* 0x000fe200078e0216 */
[----:B------:R-:W-:Y:S01]  /*51b0*/  BSSY B1, `(.L_x_11735) ;  /* 0x0000004000017945 */ /* 0x000fe20003800000 */
[----:B--2---:R-:W-:-:S04]  /*51c0*/  SHF.L.U32 R87, R56, 0x1f, RZ ;  /* 0x0000001f38577819 */ /* 0x004fc800000006ff */
[----:B------:R-:W0:Y:S02]  /*51d0*/  SYNCS.PHASECHK.TRANS64.TRYWAIT P5, [R21+URZ+0x31c90], R87 ;  /* 0x031c9057150075a7 */ /* 0x000e2400080a017f */
[----:B0-----:R-:W-:Y:S05]  /*51e0*/  @!P5 BRA `(.L_x_11736) ;  /* 0x000002100044d947 */ /* 0x001fea0003800000 */
.L_x_12022:
[----:B------:R-:W-:Y:S05]  /*51f0*/  BSYNC B1 ;  /* 0x0000000000017941 */ /* 0x000fea0003800000 */
.L_x_11735:
[----:B------:R-:W-:Y:S05]  /*5200*/  @P4 BRA `(.L_x_11709) ;  /* 0x0000001c003c4947 */ /* 0x000fea0003800000 */
[----:B------:R-:W1:Y:S01]  /*5210*/  S2R R56, SR_TID.X ;  /* 0x0000000000387919 */ /* 0x000e620000002100 */
[----:B------:R-:W2:Y:S01]  /*5220*/  LDC R107, c[0x0][0x2f4] ;  /* 0x0000bd00ff6b7b82 */ /* 0x000ea20000000800 */
[----:B------:R-:W-:Y:S01]  /*5230*/  ISETP.NE.AND P4, PT, R12, RZ, PT ;  /* 0x000000ff0c00720c */ /* 0x000fe20003f85270 */
[----:B------:R-:W-:Y:S01]  /*5240*/  ULDC.64 UR4, c[0x0][0x300] ;  /* 0x0000c00000047ab9 */ /* 0x000fe20000000a00 */
[----:B------:R-:W-:Y:S01]  /*5250*/  IMAD.MOV.U32 R93, RZ, RZ, R92 ;  /* 0x000000ffff5d7224 */ /* 0x000fe200078e005c */
[----:B------:R-:W-:Y:S01]  /*5260*/  BSSY B1, `(.L_x_11737) ;  /* 0x0000094000017945 */ /* 0x000fe20003800000 */
[----:B------:R-:W-:Y:S02]  /*5270*/  IMAD.MOV.U32 R92, RZ, RZ, R60 ;  /* 0x000000ffff5c7224 */ /* 0x000fe400078e003c */
[----:B--2---:R-:W-:Y:S02]  /*5280*/  IMAD.IADD R111, R107, 0x1, -R106 ;  /* 0x000000016b6f7824 */ /* 0x004fe400078e0a6a */
[----:B-1----:R-:W-:-:S02]  /*5290*/  VIADD R58, R56, 0xffffff80 ;  /* 0xffffff80383a7836 */ /* 0x002fc40000000000 */
[C---:B------:R-:W-:Y:S02]  /*52a0*/  VIADD R57, R56.reuse, 0xffffff80 ;  /* 0xffffff8038397836 */ /* 0x040fe40000000000 */
[C---:B------:R-:W-:Y:S02]  /*52b0*/  VIADD R59, R56.reuse, 0xffffff80 ;  /* 0xffffff80383b7836 */ /* 0x040fe40000000000 */
[----:B------:R-:W-:Y:S01]  /*52c0*/  VIADD R56, R56, 0xffffff80 ;  /* 0xffffff8038387836 */ /* 0x000fe20000000000 */
[----:B------:R-:W-:-:S04]  /*52d0*/  LEA.HI R57, R57, R58, RZ, 0x1 ;  /* 0x0000003a39397211 */ /* 0x000fc800078f08ff */
[----:B------:R-:W-:Y:S02]  /*52e0*/  LEA.HI R56, R56, R59, RZ, 0x1 ;  /* 0x0000003b38387211 */ /* 0x000fe400078f08ff */
[----:B------:R-:W-:Y:S02]  /*52f0*/  SHF.R.S32.HI R57, RZ, 0x1, R57 ;  /* 0x00000001ff397819 */ /* 0x000fe40000011439 */
[----:B------:R-:W-:-:S03]  /*5300*/  SHF.R.S32.HI R56, RZ, 0x1, R56 ;  /* 0x00000001ff387819 */ /* 0x000fc60000011438 */
[----:B------:R-:W-:Y:S01]  /*5310*/  IMAD.WIDE.U32 R92, R57, UR4, R92 ;  /* 0x00000004395c7c25 */ /* 0x000fe2000f8e005c */
[----:B------:R-:W-:-:S05]  /*5320*/  SHF.R.S32.HI R56, RZ, 0x1f, R56 ;  /* 0x0000001fff387819 */ /* 0x000fca0000011438 */
[----:B------:R-:W-:-:S04]  /*5330*/  IMAD R56, R56, UR4, RZ ;  /* 0x0000000438387c24 */ /* 0x000fc8000f8e02ff */
[----:B------:R-:W-:-:S04]  /*5340*/  IMAD R56, R57, UR5, R56 ;  /* 0x0000000539387c24 */ /* 0x000fc8000f8e0238 */
[----:B------:R-:W-:Y:S01]  /*5350*/  IMAD.IADD R108, R56, 0x1, R93 ;  /* 0x00000001386c7824 */ /* 0x000fe200078e025d */
[----:B------:R-:W-:Y:S06]  /*5360*/  @!P4 BRA `(.L_x_11738) ;  /* 0x00000008000cc947 */ /* 0x000fec0003800000 */
[----:B------:R-:W2:Y:S04]  /*5370*/  LDL R62, [R1+0x40] ;  /* 0x00004000013e7983 */ /* 0x000ea80000100800 */
[----:B------:R-:W3:Y:S04]  /*5380*/  LDL R58, [R1+0x44] ;  /* 0x00004400013a7983 */ /* 0x000ee80000100800 */
[----:B------:R-:W4:Y:S04]  /*5390*/  LDL R59, [R1+0x48] ;  /* 0x00004800013b7983 */ /* 0x000f280000100800 */
[----:B------:R-:W5:Y:S01]  /*53a0*/  LDL.64 R126, [R1+0x20] ;  /* 0x00002000017e7983 */ /* 0x000f620000100a00 */
        /* <DEDUP_REMOVED lines=8> */
[----:B------:R-:W-:Y:S01]  /*5430*/  SHF.R.S32.HI R57, RZ, 0x2, R57 ;  /* 0x00000002ff397819 */ /* 0x000fe20000011439 */
        /* <DEDUP_REMOVED lines=11> */
[----:B-----5:R-:W-:-:S13]  /*54f0*/  ISETP.GE.AND P4, PT, R126, R104, PT ;  /* 0x000000687e00720c */ /* 0x020fda0003f86270 */
        /* <DEDUP_REMOVED lines=93> */
.L_x_11740:
[----:B------:R-:W-:Y:S05]  /*5ad0*/  BSYNC B2 ;  /* 0x0000000000027941 */ /* 0x000fea0003800000 */
.L_x_11739:
        /* <DEDUP_REMOVED lines=12> */
.L_x_11738:
[----:B------:R-:W-:Y:S05]  /*5ba0*/  BSYNC B1 ;  /* 0x0000000000017941 */ /* 0x000fea0003800000 */
.L_x_11737:
        /* <DEDUP_REMOVED lines=120> */
.L_x_11744:
[----:B------:R-:W-:Y:S05]  /*6330*/  BSYNC B2 ;  /* 0x0000000000027941 */ /* 0x000fea0003800000 */
.L_x_11743:
        /* <DEDUP_REMOVED lines=12> */
.L_x_11742:
[----:B------:R-:W-:Y:S05]  /*6400*/  BSYNC B1 ;  /* 0x0000000000017941 */ /* 0x000fea0003800000 */
.L_x_11741:
[----:B------:R-:W-:-:S13]  /*6410*/  ISETP.NE.AND P4, PT, R14, RZ, PT ;  /* 0x000000ff0e00720c */ /* 0x000fda0003f85270 */
[----:B------:R-:W-:Y:S05]  /*6420*/  @!P4 BRA `(.L_x_11709) ;  /* 0x0000000800b4c947 */ /* 0x000fea0003800000 */
[----:B---3--:R-:W3:Y:S04]  /*6430*/  LDL R36, [R1] ;  /* 0x0000000001247983 */ /* 0x008ee80000100800 */
[----:B------:R-:W2:Y:S04]  /*6440*/  LDL R39, [R1+0x40] ;  /* 0x0000400001277983 */ /* 0x000ea80000100800 */
[----:B------:R-:W4:Y:S04]  /*6450*/  LDL R38, [R1+0x48] ;  /* 0x0000480001267983 */ /* 0x000f280000100800 */
[----:B------:R-:W5:Y:S01]  /*6460*/  LDL R37, [R1+0x44] ;  /* 0x0000440001257983 */ /* 0x000f620000100800 */
[----:B------:R-:W-:Y:S01]  /*6470*/  BSSY B1, `(.L_x_11745) ;  /* 0x0000078000017945 */ /* 0x000fe20003800000 */
[----:B---3--:R-:W-:-:S02]  /*6480*/  LOP3.LUT P6, RZ, R36, 0x1, RZ, 0xc0, !PT ;  /* 0x0000000124ff7812 */ /* 0x008fc400078cc0ff */
[----:B------:R-:W-:Y:S01]  /*6490*/  IADD3 R36, P4, P5, R26, R92, R11 ;  /* 0x0000005c1a247210 */ /* 0x000fe20007d9e00b */
[----:B--2---:R-:W-:Y:S02]  /*64a0*/  IMAD.MOV.U32 R40, RZ, RZ, R39 ;  /* 0x000000ffff287224 */ /* 0x004fe400078e0027 */
[----:B----4-:R-:W-:Y:S01]  /*64b0*/  IMAD.MOV.U32 R39, RZ, RZ, R38 ;  /* 0x000000ffff277224 */ /* 0x010fe200078e0026 */
[----:B------:R-:W-:Y:S01]  /*64c0*/  SEL R111, R106, R111, !P6 ;  /* 0x0000006f6a6f7207 */ /* 0x000fe20007000000 */
[----:B-----5:R-:W-:Y:S01]  /*64d0*/  IMAD.MOV.U32 R38, RZ, RZ, R37 ;  /* 0x000000ffff267224 */ /* 0x020fe200078e0025 */
[----:B------:R-:W-:Y:S02]  /*64e0*/  IADD3.X R37, R3, R108, R97, P4, P5 ;  /* 0x0000006c03257210 */ /* 0x000fe400027ea461 */
[----:B------:R-:W-:-:S04]  /*64f0*/  LEA R48, P4, R36, R90, 0x1 ;  /* 0x0000005a24307211 */ /* 0x000fc800078808ff */
[----:B------:R-:W-:Y:S02]  /*6500*/  LEA.HI.X R49, R36, R91, R37, 0x1, P4 ;  /* 0x0000005b24317211 */ /* 0x000fe400020f0c25 */
[----:B------:R-:W-:-:S04]  /*6510*/  SHF.R.S32.HI R36, RZ, 0x1f, R111 ;  /* 0x0000001fff247819 */ /* 0x000fc8000001146f */
[----:B------:R-:W-:-:S04]  /*6520*/  LEA.HI R36, R36, R111, RZ, 0x4 ;  /* 0x0000006f24247211 */ /* 0x000fc800078f20ff */
[----:B------:R-:W-:-:S04]  /*6530*/  SHF.R.S32.HI R36, RZ, 0x4, R36 ;  /* 0x00000004ff247819 */ /* 0x000fc80000011424 */
        /* <DEDUP_REMOVED lines=13> */
[----:B------:R-:W1:Y:S04]  /*6610*/  LDS.128 R36, [R37+0x16a00] ;  /* 0x016a000025247984 */ /* 0x000e680000000c00 */
[----:B------:R-:W2:Y:S01]  /*6620*/  LDS.128 R40, [R40+0x16a00] ;  /* 0x016a000028287984 */ /* 0x000ea20000000c00 */
[----:B------:R-:W-:-:S13]  /*6630*/  ISETP.GE.AND P4, PT, R4, R104, PT ;  /* 0x000000680400720c */ /* 0x000fda0003f86270 */
[----:B------:R-:W-:Y:S05]  /*6640*/  @P4 BRA `(.L_x_11746) ;  /* 0x0000000400684947 */ /* 0x000fea0003800000 */
[----:B------:R-:W-:Y:S01]  /*6650*/  SHF.R.U32.HI R52, RZ, 0x10, R45 ;  /* 0x00000010ff347819 */ /* 0x000fe2000001162d */
[----:B--2---:R-:W-:Y:S01]  /*6660*/  IMAD.U32 R56, R41, 0x10000, RZ ;  /* 0x0001000029387824 */ /* 0x004fe200078e00ff */
[--C-:B------:R-:W-:Y:S01]  /*6670*/  SHF.R.U32.HI R54, RZ, 0x10, R33.reuse ;  /* 0x00000010ff367819 */ /* 0x100fe20000011621 */
[----:B-1----:R-:W-:Y:S01]  /*6680*/  IMAD.U32 R51, R37, 0x10000, RZ ;  /* 0x0001000025337824 */ /* 0x002fe200078e00ff */
        /* <DEDUP_REMOVED lines=10> */
[-C--:B------:R-:W-:Y:S01]  /*6730*/  FMUL.FTZ R56, R56, R52.reuse ;  /* 0x0000003438387220 */ /* 0x080fe20000410000 */
[----:B------:R-:W-:Y:S01]  /*6740*/  SHF.R.U32.HI R33, RZ, 0x10, R35 ;  /* 0x00000010ff217819 */ /* 0x000fe20000011623 */
[C---:B------:R-:W-:Y:S01]  /*6750*/  FFMA.FTZ R52, R51.reuse, R52, -R57 ;  /* 0x0000003433347223 */ /* 0x040fe20000010839 */
[----:B------:R-:W-:Y:S01]  /*6760*/  SHF.R.U64 R44, R44, 0x10, R45 ;  /* 0x000000102c2c7819 */ /* 0x000fe2000000122d */
[----:B------:R-:W-:Y:S01]  /*6770*/  FFMA.FTZ R51, R51, R54, R56 ;  /* 0x0000003633337223 */ /* 0x000fe20000010038 */
[----:B------:R-:W-:-:S02]  /*6780*/  LOP3.LUT R54, R41, 0xffff0000, RZ, 0xc0, !PT ;  /* 0xffff000029367812 */ /* 0x000fc400078ec0ff */
[----:B------:R-:W-:Y:S02]  /*6790*/  PRMT R33, R118, 0x5432, R33 ;  /* 0x0000543276217816 */ /* 0x000fe40000000021 */
[----:B------:R-:W-:Y:S01]  /*67a0*/  LOP3.LUT R45, R43, 0xffff0000, RZ, 0xc0, !PT ;  /* 0xffff00002b2d7812 */ /* 0x000fe200078ec0ff */
[C---:B------:R-:W-:Y:S01]  /*67b0*/  FMUL.FTZ R41, R54.reuse, R53 ;  /* 0x0000003536297220 */ /* 0x040fe20000410000 */
[-C--:B------:R-:W-:Y:S01]  /*67c0*/  FMUL.FTZ R54, R54, R55.reuse ;  /* 0x0000003736367220 */ /* 0x080fe20000410000 */
[C---:B------:R-:W-:Y:S01]  /*67d0*/  IMAD.U32 R56, R33.reuse, 0x10000, RZ ;  /* 0x0001000021387824 */ /* 0x040fe200078e00ff */
[----:B------:R-:W-:Y:S01]  /*67e0*/  LOP3.LUT R33, R33, 0xffff0000, RZ, 0xc0, !PT ;  /* 0xffff000021217812 */ /* 0x000fe200078ec0ff */
[C---:B------:R-:W-:Y:S01]  /*67f0*/  FFMA.FTZ R41, R37.reuse, R55, -R41 ;  /* 0x0000003725297223 */ /* 0x040fe20000010829 */
[----:B------:R-:W-:Y:S01]  /*6800*/  FFMA.FTZ R37, R37, R53, R54 ;  /* 0x0000003525257223 */ /* 0x000fe20000010036 */
[----:B------:R-:W-:Y:S01]  /*6810*/  SHF.R.U32.HI R53, RZ, 0x10, R47 ;  /* 0x00000010ff357819 */ /* 0x000fe2000001162f */
[C---:B------:R-:W-:Y:S01]  /*6820*/  IMAD.U32 R54, R39.reuse, 0x10000, RZ ;  /* 0x0001000027367824 */ /* 0x040fe200078e00ff */
[----:B------:R-:W-:-:S02]  /*6830*/  LOP3.LUT R39, R39, 0xffff0000, RZ, 0xc0, !PT ;  /* 0xffff000027277812 */ /* 0x000fc400078ec0ff */
[----:B------:R-:W-:Y:S02]  /*6840*/  PRMT R53, R120, 0x5432, R53 ;  /* 0x0000543278357816 */ /* 0x000fe40000000035 */
[----:B------:R-:W-:Y:S02]  /*6850*/  PRMT R44, R121, 0x5410, R44 ;  /* 0x00005410792c7816 */ /* 0x000fe4000000002c */
[----:B------:R-:W-:Y:S01]  /*6860*/  PRMT R32, R119, 0x5410, R32 ;  /* 0x0000541077207816 */ /* 0x000fe20000000020 */
[C---:B------:R-:W-:Y:S01]  /*6870*/  IMAD.U32 R55, R53.reuse, 0x10000, RZ ;  /* 0x0001000035377824 */ /* 0x040fe200078e00ff */
[----:B------:R-:W-:Y:S02]  /*6880*/  LOP3.LUT R53, R53, 0xffff0000, RZ, 0xc0, !PT ;  /* 0xffff000035357812 */ /* 0x000fe400078ec0ff */
[----:B------:R-:W-:Y:S01]  /*6890*/  SHF.R.U64 R47, R46, 0x10, R47 ;  /* 0x000000102e2f7819 */ /* 0x000fe2000000122f */
        /* <DEDUP_REMOVED lines=8> */
[----:B------:R-:W-:Y:S01]  /*6920*/  IMAD.U32 R55, R40, 0x10000, RZ ;  /* 0x0001000028377824 */ /* 0x000fe200078e00ff */
[----:B------:R-:W-:Y:S01]  /*6930*/  SHF.R.U64 R35, R34, 0x10, R35 ;  /* 0x0000001022237819 */ /* 0x000fe20000001223 */
[C---:B------:R-:W-:Y:S01]  /*6940*/  IMAD.U32 R39, R44.reuse, 0x10000, RZ ;  /* 0x000100002c277824 */ /* 0x040fe200078e00ff */
[----:B------:R-:W-:Y:S01]  /*6950*/  LOP3.LUT R44, R44, 0xffff0000, RZ, 0xc0, !PT ;  /* 0xffff00002c2c7812 */ /* 0x000fe200078ec0ff */
[C---:B------:R-:W-:Y:S01]  /*6960*/  IMAD.U32 R53, R32.reuse, 0x10000, RZ ;  /* 0x0001000020357824 */ /* 0x040fe200078e00ff */
[----:B------:R-:W-:Y:S01]  /*6970*/  LOP3.LUT R32, R32, 0xffff0000, RZ, 0xc0, !PT ;  /* 0xffff000020207812 */ /* 0x000fe200078ec0ff */
[----:B------:R-:W-:Y:S01]  /*6980*/  FMUL.FTZ R54, R55, R39 ;  /* 0x0000002737367220 */ /* 0x000fe20000410000 */
[----:B------:R-:W-:-:S02]  /*6990*/  IMAD.U32 R33, R36, 0x10000, RZ ;  /* 0x0001000024217824 */ /* 0x000fc400078e00ff */
[-C--:B------:R-:W-:Y:S01]  /*69a0*/  FMUL.FTZ R55, R55, R53.reuse ;  /* 0x0000003537377220 */ /* 0x080fe20000410000 */
[----:B------:R-:W-:Y:S01]  /*69b0*/  PRMT R120, R120, 0x5410, R47 ;  /* 0x0000541078787816 */ /* 0x000fe2000000002f */
[C---:B------:R-:W-:Y:S02]  /*69c0*/  FFMA.FTZ R54, R33.reuse, R53, -R54 ;  /* 0x0000003521367223 */ /* 0x040fe40000010836 */
[----:B------:R-:W-:Y:S01]  /*69d0*/  FFMA.FTZ R55, R33, R39, R55 ;  /* 0x0000002721377223 */ /* 0x000fe20000010037 */
[----:B------:R-:W-:Y:S02]  /*69e0*/  LOP3.LUT R33, R40, 0xffff0000, RZ, 0xc0, !PT ;  /* 0xffff000028217812 */ /* 0x000fe400078ec0ff */
[----:B------:R-:W-:Y:S02]  /*69f0*/  LOP3.LUT R39, R36, 0xffff0000, RZ, 0xc0, !PT ;  /* 0xffff000024277812 */ /* 0x000fe400078ec0ff */
[----:B------:R-:W-:Y:S01]  /*6a00*/  PRMT R118, R118, 0x5410, R35 ;  /* 0x0000541076767816 */ /* 0x000fe20000000023 */
[C---:B------:R-:W-:Y:S01]  /*6a10*/  FMUL.FTZ R34, R33.reuse, R44 ;  /* 0x0000002c21227220 */ /* 0x040fe20000410000 */
[-C--:B------:R-:W-:Y:S01]  /*6a20*/  FMUL.FTZ R53, R33, R32.reuse ;  /* 0x0000002021357220 */ /* 0x080fe20000410000 */
[----:B------:R-:W-:Y:S01]  /*6a30*/  IMAD.U32 R35, R38, 0x10000, RZ ;  /* 0x0001000026237824 */ /* 0x000fe200078e00ff */
[----:B------:R-:W-:Y:S01]  /*6a40*/  LOP3.LUT R47, R120, 0xffff0000, RZ, 0xc0, !PT ;  /* 0xffff0000782f7812 */ /* 0x000fe200078ec0ff */
[C---:B------:R-:W-:Y:S01]  /*6a50*/  FFMA.FTZ R33, R39.reuse, R32, -R34 ;  /* 0x0000002027217223 */ /* 0x040fe20000010822 */
[----:B------:R-:W-:Y:S01]  /*6a60*/  FFMA.FTZ R32, R39, R44, R53 ;  /* 0x0000002c27207223 */ /* 0x000fe20000010035 */
[C---:B------:R-:W-:Y:S01]  /*6a70*/  IMAD.U32 R34, R42.reuse, 0x10000, RZ ;  /* 0x000100002a227824 */ /* 0x040fe200078e00ff */
[----:B------:R-:W-:Y:S01]  /*6a80*/  LOP3.LUT R42, R42, 0xffff0000, RZ, 0xc0, !PT ;  /* 0xffff00002a2a7812 */ /* 0x000fe200078ec0ff */
[----:B------:R-:W-:Y:S01]  /*6a90*/  IMAD.U32 R39, R120, 0x10000, RZ ;  /* 0x0001000078277824 */ /* 0x000fe200078e00ff */
[----:B------:R-:W-:Y:S01]  /*6aa0*/  LOP3.LUT R38, R38, 0xffff0000, RZ, 0xc0, !PT ;  /* 0xffff000026267812 */ /* 0x000fe200078ec0ff */
[----:B------:R-:W-:Y:S01]  /*6ab0*/  IMAD.U32 R36, R118, 0x10000, RZ ;  /* 0x0001000076247824 */ /* 0x000fe200078e00ff */
[----:B------:R-:W-:Y:S01]  /*6ac0*/  F2FP.BF16.F32.PACK_AB R41, R41, R52 ;  /* 0x000000342929723e */ /* 0x000fe200000010ff */
[----:B------:R-:W-:Y:S01]  /*6ad0*/  FMUL.FTZ R40, R34, R39 ;  /* 0x0000002722287220 */ /* 0x000fe20000410000 */
[----:B------:R-:W-:Y:S01]  /*6ae0*/  FMUL.FTZ R53, R42, R47 ;  /* 0x0000002f2a357220 */ /* 0x000fe20000410000 */
[-C--:B------:R-:W-:Y:S01]  /*6af0*/  FMUL.FTZ R44, R34, R36.reuse ;  /* 0x00000024222c7220 */ /* 0x080fe20000410000 */
[----:B------:R-:W-:Y:S01]  /*6b00*/  F2FP.BF16.F32.PACK_AB R51, R37, R51 ;  /* 0x000000332533723e */ /* 0x000fe200000010ff */
[----:B------:R-:W-:Y:S01]  /*6b10*/  FFMA.FTZ R34, R35, R36, -R40 ;  /* 0x0000002423227223 */ /* 0x000fe20000010828 */
[----:B------:R-:W-:-:S02]  /*6b20*/  IMAD.MOV.U32 R37, RZ, RZ, R41 ;  /* 0x000000ffff257224 */ /* 0x000fc400078e0029 */
[----:B------:R-:W-:Y:S01]  /*6b30*/  FFMA.FTZ R35, R35, R39, R44 ;  /* 0x0000002723237223 */ /* 0x000fe2000001002c */
[----:B------:R-:W-:Y:S01]  /*6b40*/  LOP3.LUT R39, R118, 0xffff0000, RZ, 0xc0, !PT ;  /* 0xffff000076277812 */ /* 0x000fe200078ec0ff */
[----:B------:R-:W-:Y:S01]  /*6b50*/  IMAD.MOV.U32 R41, RZ, RZ, R51 ;  /* 0x000000ffff297224 */ /* 0x000fe200078e0033 */
[----:B------:R-:W-:Y:S02]  /*6b60*/  F2FP.BF16.F32.PACK_AB R36, R33, R54 ;  /* 0x000000362124723e */ /* 0x000fe400000010ff */
[----:B------:R-:W-:Y:S01]  /*6b70*/  F2FP.BF16.F32.PACK_AB R40, R32, R55 ;  /* 0x000000372028723e */ /* 0x000fe200000010ff */
[-C--:B------:R-:W-:Y:S01]  /*6b80*/  FMUL.FTZ R42, R42, R39.reuse ;  /* 0x000000272a2a7220 */ /* 0x080fe20000410000 */
[C---:B------:R-:W-:Y:S01]  /*6b90*/  FFMA.FTZ R53, R38.reuse, R39, -R53 ;  /* 0x0000002726357223 */ /* 0x040fe20000010835 */
[----:B------:R-:W-:Y:S02]  /*6ba0*/  F2FP.BF16.F32.PACK_AB R39, R43, R57 ;  /* 0x000000392b27723e */ /* 0x000fe400000010ff */
[----:B------:R-:W-:Y:S01]  /*6bb0*/  FFMA.FTZ R42, R38, R47, R42 ;  /* 0x0000002f262a7223 */ /* 0x000fe2000001002a */
[----:B------:R-:W-:-:S02]  /*6bc0*/  F2FP.BF16.F32.PACK_AB R43, R45, R58 ;  /* 0x0000003a2d2b723e */ /* 0x000fc400000010ff */
[----:B------:R-:W-:Y:S02]  /*6bd0*/  F2FP.BF16.F32.PACK_AB R38, R53, R34 ;  /* 0x000000223526723e */ /* 0x000fe400000010ff */
[----:B------:R-:W-:-:S07]  /*6be0*/  F2FP.BF16.F32.PACK_AB R42, R42, R35 ;  /* 0x000000232a2a723e */ /* 0x000fce00000010ff */
.L_x_11746:
[----:B------:R-:W-:Y:S05]  /*6bf0*/  BSYNC B1 ;  /* 0x0000000000017941 */ /* 0x000fea0003800000 */
.L_x_11745:
        /* <DEDUP_REMOVED lines=10> */
.L_x_11702:
[----:B------:R-:W2:Y:S02]  /*6ca0*/  LDL R32, [R1+0x34] ;  /* 0x0000340001207983 */ /* 0x000ea40000100800 */
[----:B--2---:R-:W-:-:S13]  /*6cb0*/  ISETP.NE.AND P3, PT, R32, 0x3, PT ;  /* 0x000000032000780c */ /* 0x004fda0003f65270 */
[----:B------:R-:W-:Y:S05]  /*6cc0*/  @!P3 BRA `(.L_x_11747) ;  /* 0x000000000004b947 */ /* 0x000fea0003800000 */
[----:B------:R-:W-:Y:S01]  /*6cd0*/  BPT.TRAP 0x1 ;  /* 0x000000040000795c */ /* 0x000fe20000300000 */
.L_x_11747:
[----:B------:R-:W2:Y:S01]  /*6ce0*/  LDL R32, [R1+0x30] ;  /* 0x0000300001207983 */ /* 0x000ea20000100800 */
[----:B------:R-:W-:Y:S01]  /*6cf0*/  IMAD R21, R144, 0x8, R22 ;  /* 0x0000000890157824 */ /* 0x000fe200078e0216 */
[----:B------:R-:W-:Y:S01]  /*6d00*/  BSSY B1, `(.L_x_11748) ;  /* 0x0000006000017945 */ /* 0x000fe20003800000 */
[----:B------:R-:W-:-:S05]  /*6d10*/  IMAD R86, R16, -0x90, R2 ;  /* 0xffffff7010567824 */ /* 0x000fca00078e0202 */
[----:B------:R-:W-:Y:S02]  /*6d20*/  VIMNMX R86, R86, 0x90, PT ;  /* 0x0000009056567848 */ /* 0x000fe40003fe0100 */
[----:B--2---:R-:W-:-:S04]  /*6d30*/  SHF.L.U32 R87, R32, 0x1f, RZ ;  /* 0x0000001f20577819 */ /* 0x004fc800000006ff */
[----:B------:R-:W0:Y:S02]  /*6d40*/  SYNCS.PHASECHK.TRANS64.TRYWAIT P4, [R21+URZ+0x31c90], R87 ;  /* 0x031c9057150075a7 */ /* 0x000e24000808017f */
[----:B0-----:R-:W-:Y:S05]  /*6d50*/  @!P4 BRA `(.L_x_11749) ;  /* 0x000001f4007cc947 */ /* 0x001fea0003800000 */
.L_x_12023:
[----:B------:R-:W-:Y:S05]  /*6d60*/  BSYNC B1 ;  /* 0x0000000000017941 */ /* 0x000fea0003800000 */
.L_x_11748:
[----:B------:R-:W1:Y:S02]  /*6d70*/  S2R R32, SR_TID.X ;  /* 0x0000000000207919 */ /* 0x000e640000002100 */
[C---:B-1----:R-:W-:Y:S02]  /*6d80*/  VIADD R33, R32.reuse, 0xffffff80 ;  /* 0xffffff8020217836 */ /* 0x042fe40000000000 */
[----:B------:R-:W-:-:S05]  /*6d90*/  VIADD R32, R32, 0xffffff80 ;  /* 0xffffff8020207836 */ /* 0x000fca0000000000 */
[----:B------:R-:W-:-:S04]  /*6da0*/  LEA.HI R32, R32, R33, RZ, 0x1 ;  /* 0x0000002120207211 */ /* 0x000fc800078f08ff */
[----:B------:R-:W-:-:S04]  /*6db0*/  SHF.R.S32.HI R32, RZ, 0x1, R32 ;  /* 0x00000001ff207819 */ /* 0x000fc80000011420 */
        /* <DEDUP_REMOVED lines=20> */
.L_x_11709:
[----:B------:R-:W-:Y:S05]  /*6f00*/  BSYNC B0 ;  /* 0x0000000000007941 */ /* 0x000fea0003800000 */
.L_x_11701:
        /* <DEDUP_REMOVED lines=17> */
.L_x_11751:
[----:B------:R-:W-:Y:S05]  /*7020*/  BSYNC B0 ;  /* 0x0000000000007941 */ /* 0x000fea0003800000 */
.L_x_11750:
[----:B------:R-:W2:Y:S01]  /*7030*/  SYNCS.PHASECHK.TRANS64.TRYWAIT P3, [R21+URZ+0x31cb0], R87 ;  /* 0x031cb057150075a7 */ /* 0x000ea2000806017f */
[----:B------:R-:W-:Y:S04]  /*7040*/  BSSY B0, `(.L_x_11752) ;  /* 0x0000002000007945 */ /* 0x000fe80003800000 */
[----:B--2---:R-:W-:Y:S05]  /*7050*/  @!P3 BRA `(.L_x_11753) ;  /* 0x000001f000d0b947 */ /* 0x004fea0003800000 */
.L_x_12024:
[----:B------:R-:W-:Y:S05]  /*7060*/  BSYNC B0 ;  /* 0x0000000000007941 */ /* 0x000fea0003800000 */
.L_x_11752:
[----:B-1----:R-:W1:Y:S01]  /*7070*/  S2R R32, SR_TID.X ;  /* 0x0000000000207919 */ /* 0x002e620000002100 */
[----:B------:R-:W-:Y:S01]  /*7080*/  BSSY B0, `(.L_x_11754) ;  /* 0x0000026000007945 */ /* 0x000fe20003800000 */
[C---:B-1----:R-:W-:Y:S02]  /*7090*/  VIADD R33, R32.reuse, 0xffffff80 ;  /* 0xffffff8020217836 */ /* 0x042fe40000000000 */
[----:B------:R-:W-:-:S05]  /*70a0*/  VIADD R32, R32, 0xffffff80 ;  /* 0xffffff8020207836 */ /* 0x000fca0000000000 */
[----:B------:R-:W-:-:S04]  /*70b0*/  LEA.HI R32, R32, R33, RZ, 0x1 ;  /* 0x0000002120207211 */ /* 0x000fc800078f08ff */
[----:B------:R-:W-:-:S04]  /*70c0*/  SHF.R.S32.HI R32, RZ, 0x1, R32 ;  /* 0x00000001ff207819 */ /* 0x000fc80000011420 */
[----:B------:R-:W-:-:S13]  /*70d0*/  ISETP.GE.AND P3, PT, R32, R86, PT ;  /* 0x000000562000720c */ /* 0x000fda0003f66270 */
[----:B------:R-:W-:Y:S05]  /*70e0*/  @P3 BRA `(.L_x_11755) ;  /* 0x00000000007c3947 */ /* 0x000fea0003800000 */
[----:B------:R-:W3:Y:S01]  /*70f0*/  LDL.64 R38, [R1+0x20] ;  /* 0x0000200001267983 */ /* 0x000ee20000100a00 */
[----:B------:R-:W-:Y:S01]  /*7100*/  IMAD.WIDE R34, R16, 0x90, R76 ;  /* 0x0000009010227825 */ /* 0x000fe200078e024c */
[----:B------:R-:W-:-:S03]  /*7110*/  ULDC.64 UR4, c[0x0][0x328] ;  /* 0x0000ca0000047ab9 */ /* 0x000fc60000000a00 */
[----:B------:R-:W-:Y:S02]  /*7120*/  IMAD R35, R35, UR4, RZ ;  /* 0x0000000423237c24 */ /* 0x000fe4000f8e02ff */
[----:B------:R-:W-:Y:S02]  /*7130*/  IMAD.MOV.U32 R32, RZ, RZ, R28 ;  /* 0x000000ffff207224 */ /* 0x000fe400078e001c */
        /* <DEDUP_REMOVED lines=8> */
[----:B---3--:R-:W-:-:S13]  /*71c0*/  ISETP.GE.AND P3, PT, R38, UR4, PT ;  /* 0x0000000426007c0c */ /* 0x008fda000bf66270 */
        /* <DEDUP_REMOVED lines=17> */
.L_x_11755:
[----:B------:R-:W-:Y:S05]  /*72e0*/  BSYNC B0 ;  /* 0x0000000000007941 */ /* 0x000fea0003800000 */
.L_x_11754:
[----:B------:R-:W3:Y:S01]  /*72f0*/  LDL.LU R24, [R1+0x30] ;  /* 0x0000300001187983 */ /* 0x000ee20000300800 */
        /* <DEDUP_REMOVED lines=14> */
[----:B---3--:R-:W-:-:S05]  /*73e0*/  LOP3.LUT R24, R24, R21, RZ, 0x3c, !PT ;  /* 0x0000001518187212 */ /* 0x008fca00078e3cff */
[----:B------:R0:W-:Y:S01]  /*73f0*/  STL [R1+0x30], R24 ;  /* 0x0000301801007387 */ /* 0x0001e20000100800 */
[----:B------:R-:W-:Y:S05]  /*7400*/  @P2 BRA `(.L_x_11756) ;  /* 0xffffffb800182947 */ /* 0x000fea000383ffff */
[----:B0-----:R-:W0:Y:S01]  /*7410*/  S2R R24, SR_TID.X ;  /* 0x0000000000187919 */ /* 0x001e220000002100 */
[----:B------:R-:W-:Y:S02]  /*7420*/  PLOP3.LUT P0, PT, PT, PT, PT, 0x8, 0x0 ;  /* 0x000000000000781c */ /* 0x000fe40003f0e170 */
[----:B0-----:R-:W-:-:S04]  /*7430*/  SHF.R.U32.HI R24, RZ, 0x7, R24 ;  /* 0x00000007ff187819 */ /* 0x001fc80000011618 */
[----:B------:R-:W-:-:S13]  /*7440*/  ISETP.NE.AND P5, PT, R24, 0x1, PT ;  /* 0x000000011800780c */ /* 0x000fda0003fa5270 */
[----:B------:R-:W-:Y:S06]  /*7450*/  @!P5 BAR.ARV 0x9, 0x100 ;  /* 0x024400000000db1d */ /* 0x000fec0000002000 */
.L_x_11696:
[----:B------:R-:W2:Y:S01]  /*7460*/  LDL R6, [R1+0x7c] ;  /* 0x00007c0001067983 */ /* 0x000ea20000100800 */
[----:B------:R-:W0:Y:S03]  /*7470*/  LDC R0, c[0x0][0x448] ;  /* 0x00011200ff007b82 */ /* 0x000e260000000800 */
[----:B------:R-:W3:Y:S04]  /*7480*/  LDL R5, [R1+0x70] ;  /* 0x0000700001057983 */ /* 0x000ee80000100800 */
[----:B------:R-:W3:Y:S01]  /*7490*/  LDL R4, [R1+0x78] ;  /* 0x0000780001047983 */ /* 0x000ee20000100800 */
[----:B------:R-:W-:Y:S01]  /*74a0*/  IMAD.MOV.U32 R96, RZ, RZ, RZ ;  /* 0x000000ffff607224 */ /* 0x000fe200078e00ff */
[----:B0-----:R-:W-:-:S13]  /*74b0*/  ISETP.NE.AND P1, PT, R0, 0x1, PT ;  /* 0x000000010000780c */ /* 0x001fda0003f25270 */
[----:B------:R-:W0:Y:S08]  /*74c0*/  @P1 LDC R3, c[0x0][0x44c] ;  /* 0x00011300ff031b82 */ /* 0x000e300000000800 */
[----:B------:R-:W4:Y:S01]  /*74d0*/  @P1 LDC R2, c[0x0][0x450] ;  /* 0x00011400ff021b82 */ /* 0x000f220000000800 */
[----:B--2---:R-:W-:-:S04]  /*74e0*/  VIADD R0, R6, 0xbf ;  /* 0x000000bf06007836 */ /* 0x004fc80000000000 */
[----:B0-----:R-:W-:Y:S01]  /*74f0*/  @P1 IMAD.HI.U32 R3, R0, R3, RZ ;  /* 0x0000000300031227 */ /* 0x001fe200078e00ff */
[----:B---3--:R-:W-:-:S04]  /*7500*/  IADD3 R5, R4, 0x90, -R5 ;  /* 0x0000009004057810 */ /* 0x008fc80007ffe805 */
[----:B----4-:R-:W-:-:S05]  /*7510*/  @P1 SHF.R.U32.HI R0, RZ, R2, R3 ;  /* 0x00000002ff001219 */ /* 0x010fca0000011603 */
[----:B------:R-:W-:-:S04]  /*7520*/  IMAD.IADD R0, R5, 0x1, R0 ;  /* 0x0000000105007824 */ /* 0x000fc800078e0200 */
[----:B------:R-:W-:-:S05]  /*7530*/  IMAD.HI R0, R0, 0x38e38e39, RZ ;  /* 0x38e38e3900007827 */ /* 0x000fca00078e02ff */
[----:B------:R-:W-:-:S04]  /*7540*/  SHF.R.U32.HI R3, RZ, 0x1f, R0 ;  /* 0x0000001fff037819 */ /* 0x000fc80000011600 */
[----:B------:R-:W-:-:S04]  /*7550*/  LEA.HI.SX32 R3, R0, R3, 0x1b ;  /* 0x0000000300037211 */ /* 0x000fc800078fdaff */
[----:B------:R-:W-:-:S04]  /*7560*/  VIMNMX R9, R110, R3, PT ;  /* 0x000000036e097248 */ /* 0x000fc80003fe0100 */
[----:B------:R-:W-:Y:S01]  /*7570*/  ISETP.GE.AND P1, PT, R9, 0x1, PT ;  /* 0x000000010900780c */ /* 0x000fe20003f26270 */
[----:B------:R-:W-:-:S12]  /*7580*/  @P0 BRA `(.L_x_11757) ;  /* 0x00000000000c0947 */ /* 0x000fd80003800000 */
[----:B------:R-:W0:Y:S01]  /*7590*/  FENCE.VIEW.ASYNC.G ;  /* 0x00000000000073c6 */ /* 0x000e220000000100 */
[----:B------:R-:W-:Y:S05]  /*75a0*/  WARPSYNC.ALL ;  /* 0x0000000000007948 */ /* 0x000fea0003800000 */
[----:B0-----:R-:W-:Y:S06]  /*75b0*/  BAR.ARV 0xc, 0x200 ;  /* 0x0308000000007b1d */ /* 0x001fec0000002000 */
.L_x_11757:
        /* <DEDUP_REMOVED lines=33> */
.L_x_11759:
[----:B------:R-:W-:Y:S05]  /*77d0*/  BSYNC B0 ;  /* 0x0000000000007941 */ /* 0x000fea0003800000 */
.L_x_11758:
        /* <DEDUP_REMOVED lines=26> */
[----:B------:R-:W-:Y:S01]  /*7980*/  CS2R R24, SRZ ;  /* 0x0000000000187805 */ /* 0x000fe2000001ff00 */
[----:B--2---:R-:W-:-:S05]  /*7990*/  IMAD R0, R0, R96, RZ ;  /* 0x0000006000007224 */ /* 0x004fca00078e02ff */
        /* <DEDUP_REMOVED lines=13> */
.L_x_12027:
[----:B------:R-:W1:Y:S01]  /*7a70*/  LDL R2, [R1+0x4c] ;  /* 0x00004c0001027983 */ /* 0x000e620000100800 */
[----:B------:R-:W-:Y:S01]  /*7a80*/  BSSY B6, `(.L_x_11762) ;  /* 0x000001f000067945 */ /* 0x000fe20003800000 */
[----:B-1----:R-:W-:-:S05]  /*7a90*/  IMAD.HI R0, R2, 0x55555556, RZ ;  /* 0x5555555602007827 */ /* 0x002fca00078e02ff */
[----:B------:R-:W-:-:S05]  /*7aa0*/  LEA.HI R0, R0, R0, RZ, 0x1 ;  /* 0x0000000000007211 */ /* 0x000fca00078f08ff */
[----:B------:R-:W-:Y:S02]  /*7ab0*/  IMAD R3, R0, -0x3, R2 ;  /* 0xfffffffd00037824 */ /* 0x000fe400078e0202 */
[----:B------:R-:W-:Y:S02]  /*7ac0*/  VIADD R2, R22, 0x24300 ;  /* 0x0002430016027836 */ /* 0x000fe40000000000 */
[C---:B------:R-:W-:Y:S02]  /*7ad0*/  IMAD R0, R3.reuse, 0x1000, R22 ;  /* 0x0000100003007824 */ /* 0x040fe400078e0216 */
[----:B------:R-:W-:Y:S01]  /*7ae0*/  IMAD R3, R3, 0x800, R2 ;  /* 0x0000080003037824 */ /* 0x000fe200078e0202 */
[----:B------:R-:W-:Y:S01]  /*7af0*/  LOP3.LUT P0, RZ, R2, 0x9f, RZ, 0xc0, !PT ;  /* 0x0000009f02ff7812 */ /* 0x000fe2000780c0ff */
[----:B------:R-:W-:-:S03]  /*7b00*/  VIADD R0, R0, 0xda00 ;  /* 0x0000da0000007836 */ /* 0x000fc60000000000 */
[----:B------:R-:W-:Y:S02]  /*7b10*/  SHF.R.U32.HI R3, RZ, 0x4, R3 ;  /* 0x00000004ff037819 */ /* 0x000fe40000011603 */
[----:B------:R-:W-:Y:S02]  /*7b20*/  SHF.R.U32.HI R0, RZ, 0x4, R0 ;  /* 0x00000004ff007819 */ /* 0x000fe40000011600 */
[----:B------:R-:W-:Y:S02]  /*7b30*/  LOP3.LUT R3, R3, 0x3fff, RZ, 0xc0, !PT ;  /* 0x00003fff03037812 */ /* 0x000fe400078ec0ff */
[----:B------:R-:W-:-:S03]  /*7b40*/  LOP3.LUT R2, R0, 0x3fff, RZ, 0xc0, !PT ;  /* 0x00003fff00027812 */ /* 0x000fc600078ec0ff */
[----:B------:R1:W-:Y:S01]  /*7b50*/  STL [R1+0x5c], R3 ;  /* 0x00005c0301007387 */ /* 0x0003e20000100800 */
        /* <DEDUP_REMOVED lines=17> */
.L_x_11763:
[----:B------:R-:W-:Y:S05]  /*7c70*/  BSYNC B6 ;  /* 0x0000000000067941 */ /* 0x000fea0003800000 */
.L_x_11762:
        /* <DEDUP_REMOVED lines=13> */
.L_x_11767:
[----:B--2---:R2:W3:Y:S02]  /*7d50*/  SYNCS.PHASECHK.TRANS64.TRYWAIT P0, [R22+URZ+0x31c00], R3 ;  /* 0x031c0003160075a7 */ /* 0x0044e4000800017f */
[----:B---3--:R-:W-:Y:S05]  /*7d60*/  @!P0 NANOSLEEP.SYNCS 0x989680 ;  /* 0x009896800000895d */ /* 0x008fea0003900000 */
[----:B------:R-:W3:Y:S02]  /*7d70*/  @!P0 SYNCS.PHASECHK.TRANS64 P0, [R22+URZ+0x31c00], R3 ;  /* 0x031c0003160085a7 */ /* 0x000ee4000800007f */
[----:B---3--:R-:W-:Y:S05]  /*7d80*/  @!P0 BRA `(.L_x_11767) ;  /* 0xfffffffc00f08947 */ /* 0x008fea000383ffff */
.L_x_11766:
[----:B------:R-:W-:Y:S05]  /*7d90*/  BSYNC B0 ;  /* 0x0000000000007941 */ /* 0x000fea0003800000 */
.L_x_11765:
[----:B------:R-:W-:Y:S05]  /*7da0*/  BRA `(.L_x_11768) ;  /* 0x0000004000d87947 */ /* 0x000fea0003800000 */
.L_x_11764:
[----:B-1----:R-:W2:Y:S01]  /*7db0*/  LDL R3, [R1+0xc0] ;  /* 0x0000c00001037983 */ /* 0x002ea20000100800 */
[----:B-----5:R-:W-:Y:S01]  /*7dc0*/  SHF.R.S32.HI R0, RZ, 0x1f, R103 ;  /* 0x0000001fff007819 */ /* 0x020fe20000011467 */
[----:B------:R-:W-:Y:S01]  /*7dd0*/  ULDC.64 UR4, c[0x0][0x3f8] ;  /* 0x0000fe0000047ab9 */ /* 0x000fe20000000a00 */
        /* <DEDUP_REMOVED lines=9> */
[----:B--2---:R-:W-:-:S13]  /*7e70*/  LOP3.LUT P0, RZ, R3, 0x1bf, RZ, 0xc0, !PT ;  /* 0x000001bf03ff7812 */ /* 0x004fda000780c0ff */
        /* <DEDUP_REMOVED lines=17> */
.L_x_11769:
[----:B------:R-:W2:Y:S01]  /*7f90*/  LDL R24, [R1+0x7c] ;  /* 0x00007c0001187983 */ /* 0x000ea20000100800 */
[----:B------:R-:W-:Y:S01]  /*7fa0*/  ULDC.U8 UR4, c[0x0][0x410] ;  /* 0x0001040000047ab9 */ /* 0x000fe20000000000 */
[----:B------:R-:W1:Y:S01]  /*7fb0*/  S2R R20, SR_TID.X ;  /* 0x0000000000147919 */ /* 0x000e620000002100 */
[----:B------:R-:W-:Y:S01]  /*7fc0*/  ISETP.NE.AND P0, PT, RZ, UR4, PT ;  /* 0x00000004ff007c0c */ /* 0x000fe2000bf05270 */
[----:B------:R-:W-:Y:S01]  /*7fd0*/  BSSY B0, `(.L_x_11770) ;  /* 0x000040b000007945 */ /* 0x000fe20003800000 */
[C---:B-1----:R-:W-:Y:S02]  /*7fe0*/  VIADD R21, R20.reuse, 0xffffff80 ;  /* 0xffffff8014157836 */ /* 0x042fe40000000000 */
[----:B------:R-:W-:-:S05]  /*7ff0*/  VIADD R20, R20, 0xffffff80 ;  /* 0xffffff8014147836 */ /* 0x000fca0000000000 */
[----:B------:R-:W-:-:S04]  /*8000*/  LEA.HI R20, R20, R21, RZ, 0x1 ;  /* 0x0000001514147211 */ /* 0x000fc800078f08ff */
[----:B------:R-:W-:-:S05]  /*8010*/  SHF.R.S32.HI R20, RZ, 0x1, R20 ;  /* 0x00000001ff147819 */ /* 0x000fca0000011414 */
[----:B--2---:R-:W-:Y:S01]  /*8020*/  IMAD.IADD R10, R20, 0x1, R24 ;  /* 0x00000001140a7824 */ /* 0x004fe200078e0218 */
[----:B------:R-:W-:Y:S06]  /*8030*/  @!P0 BRA `(.L_x_11771) ;  /* 0x0000001c00e88947 */ /* 0x000fec0003800000 */
[----:B------:R-:W1:Y:S01]  /*8040*/  LDC R17, c[0x0][0x448] ;  /* 0x00011200ff117b82 */ /* 0x000e620000000800 */
[----:B------:R-:W-:Y:S01]  /*8050*/  ULDC.64 UR4, c[0x0][0x3f8] ;  /* 0x0000fe0000047ab9 */ /* 0x000fe20000000a00 */
[----:B------:R-:W-:Y:S01]  /*8060*/  ULDC.64 UR6, c[0x0][0x408] ;  /* 0x0001020000067ab9 */ /* 0x000fe20000000a00 */
[----:B------:R-:W-:Y:S02]  /*8070*/  IMAD.MOV.U32 R6, RZ, RZ, R16 ;  /* 0x000000ffff067224 */ /* 0x000fe400078e0010 */
        /* <DEDUP_REMOVED lines=8> */
[----:B--2---:R-:W-:-:S04]  /*8100*/  @P0 SHF.R.U32.HI R3, RZ, R5, R0 ;  /* 0x00000005ff030219 */ /* 0x004fc80000011600 */
        /* <DEDUP_REMOVED lines=17> */
[----:B------:R1:W2:Y:S04]  /*8220*/  SHFL.IDX PT, R3, R13, RZ, 0x1e1f ;  /* 0x001e1fff0d037589 */ /* 0x0002a800000e0000 */
[----:B------:R-:W3:Y:S04]  /*8230*/  SHFL.IDX PT, R0, R0, RZ, 0x1e1f ;  /* 0x001e1fff00007589 */ /* 0x000ee800000e0000 */
[----:B------:R-:W4:Y:S04]  /*8240*/  SHFL.IDX PT, R5, R5, RZ, 0x1e1f ;  /* 0x001e1fff05057589 */ /* 0x000f2800000e0000 */
[----:B-1----:R-:W0:Y:S02]  /*8250*/  SHFL.IDX PT, R4, R4, RZ, 0x1e1f ;  /* 0x001e1fff04047589 */ /* 0x002e2400000e0000 */
.L_x_12033:
[----:B------:R-:W5:Y:S04]  /*8260*/  LDL R6, [R1+0x70] ;  /* 0x0000700001067983 */ /* 0x000f680000100800 */
[----:B------:R-:W2:Y:S01]  /*8270*/  LDL R53, [R1+0xa0] ;  /* 0x0000a00001357983 */ /* 0x000ea20000100800 */
[----:B------:R-:W-:Y:S01]  /*8280*/  BSSY B1, `(.L_x_11773) ;  /* 0x0000060000017945 */ /* 0x000fe20003800000 */
        /* <DEDUP_REMOVED lines=8> */
[----:B0-----:R-:W-:Y:S01]  /*8310*/  CS2R R14, SRZ ;  /* 0x00000000000e7805 */ /* 0x001fe2000001ff00 */
[----:B-----5:R-:W-:Y:S01]  /*8320*/  IMAD R6, R6, R17, RZ ;  /* 0x0000001106067224 */ /* 0x020fe200078e02ff */
[----:B------:R-:W-:-:S03]  /*8330*/  CS2R R16, SRZ ;  /* 0x0000000000107805 */ /* 0x000fc6000001ff00 */
[----:B------:R-:W-:Y:S01]  /*8340*/  IMAD R105, R105, -0xc0, R6 ;  /* 0xffffff4069697824 */ /* 0x000fe200078e0206 */
[----:B------:R-:W-:Y:S02]  /*8350*/  ISETP.GE.AND P1, PT, R10, R6, PT ;  /* 0x000000060a00720c */ /* 0x000fe40003f26270 */
[----:B------:R-:W-:Y:S02]  /*8360*/  CS2R R10, SRZ ;  /* 0x00000000000a7805 */ /* 0x000fe4000001ff00 */
[----:B--2---:R-:W-:Y:S02]  /*8370*/  LEA.HI R48, R53, R53, RZ, 0x1 ;  /* 0x0000003535307211 */ /* 0x004fe400078f08ff */
[----:B------:R-:W-:-:S04]  /*8380*/  VIMNMX R105, R105, 0xc0, PT ;  /* 0x000000c069697848 */ /* 0x000fc80003fe0100 */
[----:B------:R-:W-:Y:S02]  /*8390*/  ISETP.GE.AND P0, PT, R20, R105, PT ;  /* 0x000000691400720c */ /* 0x000fe40003f06270 */
[----:B------:R-:W-:Y:S01]  /*83a0*/  CS2R R20, SRZ ;  /* 0x0000000000147805 */ /* 0x000fe2000001ff00 */
[----:B------:R-:W-:Y:S10]  /*83b0*/  @P1 BRA `(.L_x_11774) ;  /* 0x0000000400301947 */ /* 0x000ff40003800000 */
[----:B------:R-:W2:Y:S01]  /*83c0*/  LDL R7, [R1+0x64] ;  /* 0x0000640001077983 */ /* 0x000ea20000100800 */
[----:B------:R-:W-:-:S03]  /*83d0*/  ULDC UR4, c[0x0][0x3f4] ;  /* 0x0000fd0000047ab9 */ /* 0x000fc60000000800 */
[----:B------:R-:W3:Y:S04]  /*83e0*/  LDL R40, [R1+0x54] ;  /* 0x0000540001287983 */ /* 0x000ee80000100800 */
[----:B------:R-:W4:Y:S04]  /*83f0*/  LDL R39, [R1+0x68] ;  /* 0x0000680001277983 */ /* 0x000f280000100800 */
[----:B------:R-:W4:Y:S04]  /*8400*/  LDL R38, [R1+0x50] ;  /* 0x0000500001267983 */ /* 0x000f280000100800 */
[----:B------:R-:W4:Y:S04]  /*8410*/  LDL.64 R36, [R1+0x38] ;  /* 0x0000380001247983 */ /* 0x000f280000100a00 */
        /* <DEDUP_REMOVED lines=15> */
[----:B------:R-:W-:-:S03]  /*8510*/  @!P4 IADD3 R6, P1, R0, R9, RZ ;  /* 0x000000090006c210 */ /* 0x000fc60007f3e0ff */
[--C-:B----4-:R-:W-:Y:S01]  /*8520*/  @!P4 IMAD.X R9, R5, 0x1, R10.reuse, P2 ;  /* 0x000000010509c824 */ /* 0x110fe200010e060a */
        /* <DEDUP_REMOVED lines=14> */
[----:B------:R-:W-:Y:S01]  /*8610*/  SHF.R.S32.HI R12, RZ, 0x1f, R38 ;  /* 0x0000001fff0c7819 */ /* 0x000fe20000011426 */
[----:B0-----:R-:W-:Y:S01]  /*8620*/  IMAD.SHL.U32 R7, R38, 0x2, RZ ;  /* 0x0000000226077824 */ /* 0x001fe200078e00ff */
[----:B------:R-:W-:Y:S01]  /*8630*/  SHF.L.U64.HI R6, R39, 0x1, R11 ;  /* 0x0000000127067819 */ /* 0x000fe2000001020b */
[----:B------:R-:W-:Y:S01]  /*8640*/  @!P3 IMAD.X R47, R3, 0x1, R10, P5 ;  /* 0x00000001032fb824 */ /* 0x000fe200028e060a */
[----:B------:R-:W-:Y:S01]  /*8650*/  @!P2 IADD3 R42, P5, R0, R41, RZ ;  /* 0x00000029002aa210 */ /* 0x000fe20007fbe0ff */
[----:B------:R-:W-:Y:S01]  /*8660*/  IMAD.SHL.U32 R13, R14, 0x2, RZ ;  /* 0x000000020e0d7824 */ /* 0x000fe200078e00ff */
[----:B------:R-:W-:Y:S01]  /*8670*/  SHF.L.U64.HI R12, R38, 0x1, R12 ;  /* 0x00000001260c7819 */ /* 0x000fe2000001020c */
[--C-:B------:R-:W-:Y:S01]  /*8680*/  @!P2 IMAD.X R41, R5, 0x1, R6.reuse, P4 ;  /* 0x000000010529a824 */ /* 0x100fe200020e0606 */
        /* <DEDUP_REMOVED lines=31> */
.L_x_11774:
[----:B------:R-:W-:Y:S05]  /*8880*/  BSYNC B1 ;  /* 0x0000000000017941 */ /* 0x000fea0003800000 */
.L_x_11773:
[----:B-----5:R-:W-:Y:S01]  /*8890*/  IMAD.MOV.U32 R3, RZ, RZ, R31 ;  /* 0x000000ffff037224 */ /* 0x020fe200078e001f */
        /* <DEDUP_REMOVED lines=11> */
[----:B----4-:R-:W-:Y:S01]  /*8950*/  IMAD.MOV.U32 R5, RZ, RZ, R21 ;  /* 0x000000ffff057224 */ /* 0x010fe200078e0015 */
        /* <DEDUP_REMOVED lines=39> */
.L_x_12034:
[----:B------:R-:W-:Y:S05]  /*8bd0*/  BSYNC B1 ;  /* 0x0000000000017941 */ /* 0x000fea0003800000 */
.L_x_11775:
[----:B------:R-:W-:Y:S02]  /*8be0*/  PRMT R38, R0, 0x7610, R38 ;  /* 0x0000761000267816 */ /* 0x000fe40000000026 */
[----:B------:R-:W-:Y:S01]  /*8bf0*/  PRMT R39, R4, 0x7610, R39 ;  /* 0x0000761004277816 */ /* 0x000fe20000000027 */
[----:B------:R-:W-:Y:S06]  /*8c00*/  @P0 BRA `(.L_x_11777) ;  /* 0x00000034001c0947 */ /* 0x000fec0003800000 */
[----:B------:R-:W2:Y:S01]  /*8c10*/  LDL.64 R62, [R1+0x38] ;  /* 0x00003800013e7983 */ /* 0x000ea20000100a00 */
[----:B------:R-:W2:Y:S03]  /*8c20*/  LDC R4, c[0x0][0x3f4] ;  /* 0x0000fd00ff047b82 */ /* 0x000ea60000000800 */
[----:B------:R-:W3:Y:S04]  /*8c30*/  LDL R57, [R1+0x84] ;  /* 0x0000840001397983 */ /* 0x000ee80000100800 */
[----:B------:R-:W4:Y:S04]  /*8c40*/  LDL R56, [R1+0x64] ;  /* 0x0000640001387983 */ /* 0x000f280000100800 */
[----:B------:R-:W5:Y:S04]  /*8c50*/  LDL R54, [R1+0x54] ;  /* 0x0000540001367983 */ /* 0x000f680000100800 */
[----:B------:R-:W5:Y:S04]  /*8c60*/  LDL R53, [R1+0x68] ;  /* 0x0000680001357983 */ /* 0x000f680000100800 */
[----:B------:R-:W5:Y:S04]  /*8c70*/  LDL R7, [R1+0x50] ;  /* 0x0000500001077983 */ /* 0x000f680000100800 */
[----:B------:R-:W5:Y:S01]  /*8c80*/  LDL R6, [R1+0x6c] ;  /* 0x00006c0001067983 */ /* 0x000f620000100800 */
[----:B------:R-:W-:-:S04]  /*8c90*/  LEA.HI R32, R33, R32, RZ, 0x2 ;  /* 0x0000002021207211 */ /* 0x000fc800078f10ff */
[--C-:B------:R-:W-:Y:S02]  /*8ca0*/  SHF.R.S32.HI R0, RZ, 0x2, R32.reuse ;  /* 0x00000002ff007819 */ /* 0x100fe40000011420 */
[----:B0-----:R-:W-:-:S04]  /*8cb0*/  SHF.R.S32.HI R3, RZ, 0x1f, R32 ;  /* 0x0000001fff037819 */ /* 0x001fc80000011420 */
[----:B------:R-:W-:-:S04]  /*8cc0*/  LEA.HI R3, R3, R0, RZ, 0x2 ;  /* 0x0000000003037211 */ /* 0x000fc800078f10ff */
[----:B------:R-:W-:Y:S01]  /*8cd0*/  LOP3.LUT R5, R3, 0xfffffffc, RZ, 0xc0, !PT ;  /* 0xfffffffc03057812 */ /* 0x000fe200078ec0ff */
[----:B------:R-:W-:Y:S04]  /*8ce0*/  BSSY B1, `(.L_x_11778) ;  /* 0x000003a000017945 */ /* 0x000fe80003800000 */
[----:B------:R-:W-:-:S05]  /*8cf0*/  IMAD.IADD R5, R0, 0x1, -R5 ;  /* 0x0000000100057824 */ /* 0x000fca00078e0a05 */
[----:B------:R-:W-:Y:S02]  /*8d00*/  LOP3.LUT P0, RZ, R5, 0x2, RZ, 0xc0, !PT ;  /* 0x0000000205ff7812 */ /* 0x000fe4000780c0ff */
[----:B--2---:R-:W-:Y:S01]  /*8d10*/  ISETP.GE.AND P6, PT, R62, R4, PT ;  /* 0x000000043e00720c */ /* 0x004fe20003fc6270 */
[----:B---3--:R-:W-:-:S04]  /*8d20*/  IMAD R3, R57, 0x2, R22 ;  /* 0x0000000239037824 */ /* 0x008fc800078e0216 */
[----:B------:R-:W-:Y:S01]  /*8d30*/  VIADD R0, R3, 0x20 ;  /* 0x0000002003007836 */ /* 0x000fe20000000000 */
[-C--:B----4-:R-:W-:Y:S02]  /*8d40*/  ISETP.GE.AND P1, PT, R56, R4.reuse, PT ;  /* 0x000000043800720c */ /* 0x090fe40003f26270 */
[-C--:B-----5:R-:W-:Y:S02]  /*8d50*/  ISETP.GE.AND P2, PT, R54, R4.reuse, PT ;  /* 0x000000043600720c */ /* 0x0a0fe40003f46270 */
[-C--:B------:R-:W-:Y:S02]  /*8d60*/  ISETP.GE.AND P3, PT, R53, R4.reuse, PT ;  /* 0x000000043500720c */ /* 0x080fe40003f66270 */
[-C--:B------:R-:W-:Y:S02]  /*8d70*/  ISETP.GE.AND P4, PT, R7, R4.reuse, PT ;  /* 0x000000040700720c */ /* 0x080fe40003f86270 */
[----:B------:R-:W-:Y:S01]  /*8d80*/  ISETP.GE.AND P5, PT, R6, R4, PT ;  /* 0x000000040600720c */ /* 0x000fe20003fa6270 */
[----:B------:R-:W-:-:S12]  /*8d90*/  @P6 BRA `(.L_x_11779) ;  /* 0x0000000000b86947 */ /* 0x000fd80003800000 */
[----:B------:R-:W0:Y:S01]  /*8da0*/  LDS.128 R4, [R3+0xda00] ;  /* 0x00da000003047984 */ /* 0x000e220000000c00 */
[----:B------:R-:W-:Y:S02]  /*8db0*/  SHF.R.U64 R34, R34, 0x10, R35 ;  /* 0x0000001022227819 */ /* 0x000fe40000001223 */
[----:B------:R-:W-:Y:S02]  /*8dc0*/  SHF.R.U32.HI R54, RZ, 0x10, R31 ;  /* 0x00000010ff367819 */ /* 0x000fe4000001161f */
[----:B------:R-:W-:Y:S02]  /*8dd0*/  SHF.R.U32.HI R35, RZ, 0x10, R35 ;  /* 0x00000010ff237819 */ /* 0x000fe40000011623 */
[----:B------:R-:W-:Y:S02]  /*8de0*/  PRMT R54, R36, 0x5432, R54 ;  /* 0x0000543224367816 */ /* 0x000fe40000000036 */
[----:B------:R-:W-:Y:S02]  /*8df0*/  SHF.R.U64 R53, R30, 0x10, R31 ;  /* 0x000000101e357819 */ /* 0x000fe4000000121f */
[----:B------:R-:W-:Y:S01]  /*8e00*/  PRMT R35, R55, 0x5410, R35 ;  /* 0x0000541037237816 */ /* 0x000fe20000000023 */
[----:B------:R-:W-:Y:S01]  /*8e10*/  IMAD.U32 R55, R54, 0x10000, RZ ;  /* 0x0001000036377824 */ /* 0x000fe200078e00ff */
[----:B------:R-:W-:-:S02]  /*8e20*/  PRMT R53, R52, 0x5410, R53 ;  /* 0x0000541034357816 */ /* 0x000fc40000000035 */
[----:B------:R-:W-:Y:S01]  /*8e30*/  LOP3.LUT R54, R54, 0xffff0000, RZ, 0xc0, !PT ;  /* 0xffff000036367812 */ /* 0x000fe200078ec0ff */
[C---:B------:R-:W-:Y:S01]  /*8e40*/  IMAD.U32 R52, R35.reuse, 0x10000, RZ ;  /* 0x0001000023347824 */ /* 0x040fe200078e00ff */
        /* <DEDUP_REMOVED lines=35> */
.L_x_11779:
[----:B------:R-:W-:Y:S05]  /*9080*/  BSYNC B1 ;  /* 0x0000000000017941 */ /* 0x000fea0003800000 */
.L_x_11778:
        /* <DEDUP_REMOVED lines=49> */
.L_x_11781:
[----:B------:R-:W-:Y:S05]  /*93a0*/  BSYNC B1 ;  /* 0x0000000000017941 */ /* 0x000fea0003800000 */
.L_x_11780:
        /* <DEDUP_REMOVED lines=48> */
.L_x_11783:
[----:B------:R-:W-:Y:S05]  /*96b0*/  BSYNC B1 ;  /* 0x0000000000017941 */ /* 0x000fea0003800000 */
.L_x_11782:
        /* <DEDUP_REMOVED lines=48> */
.L_x_11785:
[----:B------:R-:W-:Y:S05]  /*99c0*/  BSYNC B1 ;  /* 0x0000000000017941 */ /* 0x000fea0003800000 */
.L_x_11784:
        /* <DEDUP_REMOVED lines=48> */
.L_x_11787:
[----:B------:R-:W-:Y:S05]  /*9cd0*/  BSYNC B1 ;  /* 0x0000000000017941 */ /* 0x000fea0003800000 */
.L_x_11786:
        /* <DEDUP_REMOVED lines=48> */
.L_x_11771:
        /* <DEDUP_REMOVED lines=30> */
[----:B------:R-:W1:Y:S04]  /*a1c0*/  SHFL.IDX PT, R3, R13, RZ, 0x1e1f ;  /* 0x001e1fff0d037589 */ /* 0x000e6800000e0000 */
[----:B------:R-:W2:Y:S04]  /*a1d0*/  SHFL.IDX PT, R0, R0, RZ, 0x1e1f ;  /* 0x001e1fff00007589 */ /* 0x000ea800000e0000 */
[----:B------:R-:W3:Y:S04]  /*a1e0*/  SHFL.IDX PT, R5, R5, RZ, 0x1e1f ;  /* 0x001e1fff05057589 */ /* 0x000ee800000e0000 */
[----:B0-----:R0:W4:Y:S01]  /*a1f0*/  SHFL.IDX PT, R14, R4, RZ, 0x1e1f ;  /* 0x001e1fff040e7589 */ /* 0x00112200000e0000 */
[----:B-1----:R-:W-:-:S02]  /*a200*/  IMAD.MOV.U32 R21, RZ, RZ, R3 ;  /* 0x000000ffff157224 */ /* 0x002fc400078e0003 */
[----:B0-2---:R-:W-:-:S07]  /*a210*/  IMAD.MOV.U32 R20, RZ, RZ, R0 ;  /* 0x000000ffff147224 */ /* 0x005fce00078e0000 */
.L_x_12040:
[----:B------:R-:W2:Y:S04]  /*a220*/  LDL R3, [R1+0x70] ;  /* 0x0000700001037983 */ /* 0x000ea80000100800 */
[----:B------:R-:W5:Y:S01]  /*a230*/  LDL R33, [R1+0xa0] ;  /* 0x0000a00001217983 */ /* 0x000f620000100800 */
[----:B------:R-:W0:Y:S01]  /*a240*/  S2R R0, SR_TID.X ;  /* 0x0000000000007919 */ /* 0x000e220000002100 */
[----:B------:R-:W-:Y:S01]  /*a250*/  BSSY B1, `(.L_x_11789) ;  /* 0x0000046000017945 */ /* 0x000fe20003800000 */
[----:B----4-:R-:W-:Y:S01]  /*a260*/  IMAD.MOV.U32 R34, RZ, RZ, R14 ;  /* 0x000000ffff227224 */ /* 0x010fe200078e000e */
[----:B------:R-:W-:Y:S01]  /*a270*/  CS2R R6, SRZ ;  /* 0x0000000000067805 */ /* 0x000fe2000001ff00 */
[----:B---3--:R-:W-:Y:S01]  /*a280*/  IMAD.MOV.U32 R35, RZ, RZ, R5 ;  /* 0x000000ffff237224 */ /* 0x008fe200078e0005 */
        /* <DEDUP_REMOVED lines=9> */
[----:B--2---:R-:W-:Y:S02]  /*a320*/  IMAD R17, R3, R17, RZ ;  /* 0x0000001103117224 */ /* 0x004fe400078e02ff */
[C---:B0-----:R-:W-:Y:S02]  /*a330*/  VIADD R3, R0.reuse, 0xffffff80 ;  /* 0xffffff8000037836 */ /* 0x041fe40000000000 */
[----:B------:R-:W-:Y:S01]  /*a340*/  VIADD R0, R0, 0xffffff80 ;  /* 0xffffff8000007836 */ /* 0x000fe20000000000 */
[----:B------:R-:W-:Y:S01]  /*a350*/  ISETP.GE.AND P1, PT, R10, R17, PT ;  /* 0x000000110a00720c */ /* 0x000fe20003f26270 */
[----:B------:R-:W-:-:S03]  /*a360*/  IMAD R105, R105, -0xc0, R17 ;  /* 0xffffff4069697824 */ /* 0x000fc600078e0211 */
[----:B------:R-:W-:Y:S02]  /*a370*/  LEA.HI R0, R0, R3, RZ, 0x1 ;  /* 0x0000000300007211 */ /* 0x000fe400078f08ff */
[----:B------:R-:W-:Y:S02]  /*a380*/  VIMNMX R105, R105, 0xc0, PT ;  /* 0x000000c069697848 */ /* 0x000fe40003fe0100 */
[----:B------:R-:W-:Y:S02]  /*a390*/  SHF.R.S32.HI R0, RZ, 0x1, R0 ;  /* 0x00000001ff007819 */ /* 0x000fe40000011400 */
[----:B------:R-:W-:Y:S02]  /*a3a0*/  CS2R R10, SRZ ;  /* 0x00000000000a7805 */ /* 0x000fe4000001ff00 */
[----:B------:R-:W-:Y:S02]  /*a3b0*/  CS2R R16, SRZ ;  /* 0x0000000000107805 */ /* 0x000fe4000001ff00 */
[----:B------:R-:W-:-:S02]  /*a3c0*/  ISETP.GE.AND P0, PT, R0, R105, PT ;  /* 0x000000690000720c */ /* 0x000fc40003f06270 */
[----:B-----5:R-:W-:Y:S01]  /*a3d0*/  LEA.HI R0, R33, R33, RZ, 0x1 ;  /* 0x0000002121007211 */ /* 0x020fe200078f08ff */
[----:B------:R-:W-:Y:S10]  /*a3e0*/  @P1 BRA `(.L_x_11790) ;  /* 0x0000000000b01947 */ /* 0x000ff40003800000 */
[----:B------:R-:W2:Y:S01]  /*a3f0*/  LDL.64 R42, [R1+0x20] ;  /* 0x00002000012a7983 */ /* 0x000ea20000100a00 */
[----:B------:R-:W-:-:S03]  /*a400*/  ULDC UR4, c[0x0][0x3f4] ;  /* 0x0000fd0000047ab9 */ /* 0x000fc60000000800 */
[----:B------:R-:W3:Y:S04]  /*a410*/  LDL R39, [R1+0x54] ;  /* 0x0000540001277983 */ /* 0x000ee80000100800 */
[----:B------:R-:W4:Y:S04]  /*a420*/  LDL R38, [R1+0x50] ;  /* 0x0000500001267983 */ /* 0x000f280000100800 */
[----:B------:R-:W3:Y:S01]  /*a430*/  LDL.64 R36, [R1+0x38] ;  /* 0x0000380001247983 */ /* 0x000ee20000100a00 */
        /* <DEDUP_REMOVED lines=8> */
[----:B--2---:R-:W-:-:S02]  /*a4c0*/  VIADD R3, R42, 0x10 ;  /* 0x000000102a037836 */ /* 0x004fc40000000000 */
[----:B------:R-:W-:-:S03]  /*a4d0*/  VIADD R4, R42, 0x20 ;  /* 0x000000202a047836 */ /* 0x000fc60000000000 */
[----:B------:R-:W-:Y:S02]  /*a4e0*/  ISETP.GE.AND P2, PT, R3, UR4, PT ;  /* 0x0000000403007c0c */ /* 0x000fe4000bf46270 */
[----:B------:R-:W-:Y:S01]  /*a4f0*/  ISETP.GE.AND P1, PT, R42, UR4, PT ;  /* 0x000000042a007c0c */ /* 0x000fe2000bf26270 */
[C---:B---3--:R-:W-:Y:S02]  /*a500*/  IMAD.IADD R5, R36.reuse, 0x1, R39 ;  /* 0x0000000124057824 */ /* 0x048fe400078e0227 */
[----:B----4-:R-:W-:Y:S01]  /*a510*/  IMAD.IADD R3, R36, 0x1, R38 ;  /* 0x0000000124037824 */ /* 0x010fe200078e0226 */
[----:B------:R-:W-:Y:S02]  /*a520*/  ISETP.GE.AND P3, PT, R4, UR4, PT ;  /* 0x0000000404007c0c */ /* 0x000fe4000bf66270 */
[----:B------:R-:W-:Y:S02]  /*a530*/  SHF.R.S32.HI R6, RZ, 0x1f, R5 ;  /* 0x0000001fff067819 */ /* 0x000fe40000011405 */
[----:B------:R-:W-:-:S02]  /*a540*/  SHF.R.S32.HI R4, RZ, 0x1f, R3 ;  /* 0x0000001fff047819 */ /* 0x000fc40000011403 */
[----:B------:R-:W-:Y:S02]  /*a550*/  LEA.HI R6, R6, R5, RZ, 0x3 ;  /* 0x0000000506067211 */ /* 0x000fe400078f18ff */
[----:B------:R-:W-:Y:S02]  /*a560*/  LEA.HI R3, R4, R3, RZ, 0x3 ;  /* 0x0000000304037211 */ /* 0x000fe400078f18ff */
[----:B------:R-:W-:Y:S02]  /*a570*/  SHF.R.S32.HI R8, RZ, 0x3, R6 ;  /* 0x00000003ff087819 */ /* 0x000fe40000011406 */
[----:B------:R-:W-:Y:S01]  /*a580*/  SHF.R.S32.HI R41, RZ, 0x3, R3 ;  /* 0x00000003ff297819 */ /* 0x000fe20000011403 */
[----:B------:R-:W-:-:S04]  /*a590*/  @!P1 IMAD.WIDE R12, R42, 0x2, R20 ;  /* 0x000000022a0c9825 */ /* 0x000fc800078e0214 */
[----:B------:R-:W-:Y:S01]  /*a5a0*/  @!P2 IMAD.SHL.U32 R3, R8, 0x8, RZ ;  /* 0x000000080803a824 */ /* 0x000fe200078e00ff */
[----:B------:R0:W5:Y:S01]  /*a5b0*/  @!P1 LD.E.128 R16, desc[UR60][R12.64] ;  /* 0x0000003c0c109980 */ /* 0x000162000c101d00 */
[----:B------:R-:W-:Y:S01]  /*a5c0*/  @!P3 IMAD.SHL.U32 R41, R41, 0x8, RZ ;  /* 0x000000082929b824 */ /* 0x000fe200078e00ff */
[----:B------:R-:W-:Y:S01]  /*a5d0*/  CS2R R4, SRZ ;  /* 0x0000000000047805 */ /* 0x000fe2000001ff00 */
[--C-:B------:R-:W-:Y:S01]  /*a5e0*/  @!P2 IMAD.WIDE R36, R3, 0x2, R20.reuse ;  /* 0x000000020324a825 */ /* 0x100fe200078e0214 */
[----:B------:R-:W-:Y:S02]  /*a5f0*/  CS2R R6, SRZ ;  /* 0x0000000000067805 */ /* 0x000fe4000001ff00 */
[----:B------:R-:W-:Y:S01]  /*a600*/  CS2R R8, SRZ ;  /* 0x0000000000087805 */ /* 0x000fe2000001ff00 */
[----:B------:R-:W-:Y:S01]  /*a610*/  @!P3 IMAD.WIDE R38, R41, 0x2, R20 ;  /* 0x000000022926b825 */ /* 0x000fe200078e0214 */
[----:B------:R1:W5:Y:S01]  /*a620*/  @!P2 LD.E.128 R24, desc[UR60][R36.64] ;  /* 0x0000003c2418a980 */ /* 0x000362000c101d00 */
[----:B0-----:R-:W-:-:S02]  /*a630*/  CS2R R12, SRZ ;  /* 0x00000000000c7805 */ /* 0x001fc4000001ff00 */
[--C-:B------:R-:W-:Y:S01]  /*a640*/  @!P2 IMAD.WIDE R20, R3, 0x2, R34.reuse ;  /* 0x000000020314a825 */ /* 0x100fe200078e0222 */
[----:B------:R1:W5:Y:S03]  /*a650*/  @!P3 LD.E.128 R28, desc[UR60][R38.64] ;  /* 0x0000003c261cb980 */ /* 0x000366000c101d00 */
[--C-:B------:R-:W-:Y:S01]  /*a660*/  @!P3 IMAD.WIDE R40, R41, 0x2, R34.reuse ;  /* 0x000000022928b825 */ /* 0x100fe200078e0222 */
[----:B------:R1:W5:Y:S03]  /*a670*/  @!P2 LD.E.128 R8, desc[UR60][R20.64] ;  /* 0x0000003c1408a980 */ /* 0x000366000c101d00 */
[----:B------:R-:W-:Y:S01]  /*a680*/  @!P1 IMAD.WIDE R34, R42, 0x2, R34 ;  /* 0x000000022a229825 */ /* 0x000fe200078e0222 */
[----:B------:R1:W5:Y:S04]  /*a690*/  @!P3 LD.E.128 R12, desc[UR60][R40.64] ;  /* 0x0000003c280cb980 */ /* 0x000368000c101d00 */
[----:B------:R1:W5:Y:S02]  /*a6a0*/  @!P1 LD.E.128 R4, desc[UR60][R34.64] ;  /* 0x0000003c22049980 */ /* 0x000364000c101d00 */
.L_x_11790:
[----:B------:R-:W-:Y:S05]  /*a6b0*/  BSYNC B1 ;  /* 0x0000000000017941 */ /* 0x000fea0003800000 */
.L_x_11789:
[----:B------:R-:W-:Y:S01]  /*a6c0*/  LOP3.LUT R0, R0, 0xfffffffe, RZ, 0xc0, !PT ;  /* 0xfffffffe00007812 */ /* 0x000fe200078ec0ff */
[----:B-----5:R-:W-:Y:S01]  /*a6d0*/  IMAD.MOV.U32 R3, RZ, RZ, R4 ;  /* 0x000000ffff037224 */ /* 0x020fe200078e0004 */
[----:B------:R-:W-:Y:S01]  /*a6e0*/  BSSY B1, `(.L_x_11791) ;  /* 0x0000031000017945 */ /* 0x000fe20003800000 */
[----:B-1----:R-:W-:Y:S02]  /*a6f0*/  IMAD.MOV.U32 R20, RZ, RZ, R5 ;  /* 0x000000ffff147224 */ /* 0x002fe400078e0005 */
        /* <DEDUP_REMOVED lines=47> */
.L_x_12041:
[----:B------:R-:W-:Y:S05]  /*a9f0*/  BSYNC B1 ;  /* 0x0000000000017941 */ /* 0x000fea0003800000 */
.L_x_11791:
[----:B------:R-:W-:Y:S02]  /*aa00*/  PRMT R45, R0, 0x7610, R45 ;  /* 0x00007610002d7816 */ /* 0x000fe4000000002d */
[----:B------:R-:W-:Y:S01]  /*aa10*/  PRMT R46, R20, 0x7610, R46 ;  /* 0x00007610142e7816 */ /* 0x000fe2000000002e */
[----:B------:R-:W-:Y:S06]  /*aa20*/  @P0 BRA `(.L_x_11777) ;  /* 0x0000001400940947 */ /* 0x000fec0003800000 */
[----:B------:R-:W2:Y:S01]  /*aa30*/  LDL.64 R34, [R1+0x20] ;  /* 0x0000200001227983 */ /* 0x000ea20000100a00 */
[----:B------:R-:W2:Y:S03]  /*aa40*/  LDC R0, c[0x0][0x3f4] ;  /* 0x0000fd00ff007b82 */ /* 0x000ea60000000800 */
[----:B------:R1:W5:Y:S04]  /*aa50*/  LDL R74, [R1+0x40] ;  /* 0x00004000014a7983 */ /* 0x0003680000100800 */
[----:B------:R1:W5:Y:S04]  /*aa60*/  LDL R73, [R1+0xc0] ;  /* 0x0000c00001497983 */ /* 0x0003680000100800 */
[----:B------:R1:W5:Y:S04]  /*aa70*/  LDL R71, [R1+0x48] ;  /* 0x0000480001477983 */ /* 0x0003680000100800 */
[----:B------:R1:W5:Y:S01]  /*aa80*/  LDL R69, [R1+0x44] ;  /* 0x0000440001457983 */ /* 0x0003620000100800 */
[----:B------:R-:W-:Y:S01]  /*aa90*/  BSSY B1, `(.L_x_11793) ;  /* 0x0000074000017945 */ /* 0x000fe20003800000 */
[C---:B--2---:R-:W-:Y:S01]  /*aaa0*/  ISETP.GE.AND P0, PT, R34.reuse, R0, PT ;  /* 0x000000002200720c */ /* 0x044fe20003f06270 */
[----:B0-----:R-:W-:-:S02]  /*aab0*/  VIADD R3, R34, 0x10 ;  /* 0x0000001022037836 */ /* 0x001fc40000000000 */
[----:B------:R-:W-:-:S03]  /*aac0*/  VIADD R33, R34, 0x20 ;  /* 0x0000002022217836 */ /* 0x000fc60000000000 */
[-C--:B------:R-:W-:Y:S02]  /*aad0*/  ISETP.GE.AND P1, PT, R3, R0.reuse, PT ;  /* 0x000000000300720c */ /* 0x080fe40003f26270 */
[----:B------:R-:W-:-:S05]  /*aae0*/  ISETP.GE.AND P2, PT, R33, R0, PT ;  /* 0x000000002100720c */ /* 0x000fca0003f46270 */
[----:B-1----:R-:W-:Y:S08]  /*aaf0*/  @P0 BRA `(.L_x_11794) ;  /* 0x0000000400b40947 */ /* 0x002ff00003800000 */
[----:B------:R-:W-:Y:S02]  /*ab00*/  LEA.HI R3, R32, R32, RZ, 0x1 ;  /* 0x0000002020037211 */ /* 0x000fe400078f08ff */
[----:B------:R-:W-:Y:S02]  /*ab10*/  SHF.R.U64 R63, R4, 0x10, R5 ;  /* 0x00000010043f7819 */ /* 0x000fe40000001205 */
[----:B------:R-:W-:Y:S02]  /*ab20*/  LOP3.LUT R3, R3, 0xfffffffe, RZ, 0xc0, !PT ;  /* 0xfffffffe03037812 */ /* 0x000fe400078ec0ff */
[----:B------:R-:W-:Y:S02]  /*ab30*/  SHF.R.U64 R61, R16, 0x10, R17 ;  /* 0x00000010103d7819 */ /* 0x000fe40000001211 */
[----:B------:R-:W-:Y:S01]  /*ab40*/  SHF.R.U64 R16, R18, 0x10, R19 ;  /* 0x0000001012107819 */ /* 0x000fe20000001213 */
[----:B------:R-:W-:Y:S01]  /*ab50*/  IMAD.IADD R3, R32, 0x1, -R3 ;  /* 0x0000000120037824 */ /* 0x000fe200078e0a03 */
[----:B-----5:R-:W-:-:S02]  /*ab60*/  LOP3.LUT R32, R74, 0x18, R34, 0xf8, !PT ;  /* 0x000000184a207812 */ /* 0x020fc400078ef822 */
[----:B------:R-:W-:Y:S02]  /*ab70*/  SHF.R.U32.HI R19, RZ, 0x10, R19 ;  /* 0x00000010ff137819 */ /* 0x000fe40000011613 */
[----:B------:R-:W-:Y:S02]  /*ab80*/  LEA.HI R3, R0, R3, RZ, 0x1d ;  /* 0x0000000300037211 */ /* 0x000fe400078fe8ff */
[----:B------:R-:W-:Y:S02]  /*ab90*/  LOP3.LUT R32, R32, R69, RZ, 0x3c, !PT ;  /* 0x0000004520207212 */ /* 0x000fe400078e3cff */
[----:B------:R-:W-:Y:S02]  /*aba0*/  SHF.R.S32.HI R20, RZ, 0x1f, R3 ;  /* 0x0000001fff147819 */ /* 0x000fe40000011403 */
[----:B------:R-:W-:Y:S01]  /*abb0*/  PRMT R63, R55, 0x5410, R63 ;  /* 0x00005410373f7816 */ /* 0x000fe2000000003f */
[----:B------:R-:W-:Y:S01]  /*abc0*/  IMAD.IADD R33, R71, 0x1, R32 ;  /* 0x0000000147217824 */ /* 0x000fe200078e0220 */
[----:B------:R-:W-:Y:S01]  /*abd0*/  LEA.HI R20, R20, R3, RZ, 0x2 ;  /* 0x0000000314147211 */ /* 0x000fe200078f10ff */
[----:B------:R-:W-:Y:S01]  /*abe0*/  IMAD.SHL.U32 R3, R3, 0x8, RZ ;  /* 0x0000000803037824 */ /* 0x000fe200078e00ff */
[----:B------:R-:W-:Y:S01]  /*abf0*/  SHF.R.U32.HI R65, RZ, 0x10, R5 ;  /* 0x00000010ff417819 */ /* 0x000fe20000011605 */
[----:B------:R-:W-:Y:S01]  /*ac00*/  IMAD.U32 R66, R63, 0x10000, RZ ;  /* 0x000100003f427824 */ /* 0x000fe200078e00ff */
[----:B------:R-:W-:-:S02]  /*ac10*/  SHF.R.S32.HI R32, RZ, 0x2, R20 ;  /* 0x00000002ff207819 */ /* 0x000fc40000011414 */
[----:B------:R-:W-:Y:S01]  /*ac20*/  LOP3.LUT R20, R74, 0x18, R3, 0xf8, !PT ;  /* 0x000000184a147812 */ /* 0x000fe200078ef803 */
[----:B------:R-:W-:Y:S01]  /*ac30*/  IMAD R3, R33, 0x2, R73 ;  /* 0x0000000221037824 */ /* 0x000fe200078e0249 */
[----:B------:R-:W-:Y:S01]  /*ac40*/  SHF.R.U64 R18, R6, 0x10, R7 ;  /* 0x0000001006127819 */ /* 0x000fe20000001207 */
[----:B------:R-:W-:Y:S01]  /*ac50*/  IMAD R32, R32, 0x1800, R71 ;  /* 0x0000180020207824 */ /* 0x000fe200078e0247 */
[----:B------:R-:W-:Y:S02]  /*ac60*/  LOP3.LUT R33, R20, R69, RZ, 0x3c, !PT ;  /* 0x0000004514217212 */ /* 0x000fe400078e3cff */
[----:B------:R-:W-:Y:S02]  /*ac70*/  PRMT R61, R57, 0x5410, R61 ;  /* 0x00005410393d7816 */ /* 0x000fe4000000003d */
[----:B------:R-:W-:Y:S01]  /*ac80*/  SHF.R.U32.HI R6, RZ, 0x10, R7 ;  /* 0x00000010ff067819 */ /* 0x000fe20000011607 */
[----:B------:R-:W-:Y:S01]  /*ac90*/  IMAD.IADD R37, R32, 0x1, R33 ;  /* 0x0000000120257824 */ /* 0x000fe200078e0221 */
[----:B------:R-:W-:Y:S01]  /*aca0*/  PRMT R4, R58, 0x5410, R19 ;  /* 0x000054103a047816 */ /* 0x000fe20000000013 */
[----:B------:R-:W0:Y:S01]  /*acb0*/  LDS.128 R32, [R3] ;  /* 0x0000000003207984 */ /* 0x000e220000000c00 */
[----:B------:R-:W-:Y:S01]  /*acc0*/  SHF.R.U32.HI R62, RZ, 0x10, R17 ;  /* 0x00000010ff3e7819 */ /* 0x000fe20000011611 */
[----:B------:R-:W-:Y:S01]  /*acd0*/  IMAD R20, R37, 0x2, R22 ;  /* 0x0000000225147824 */ /* 0x000fe200078e0216 */
[----:B------:R-:W-:-:S02]  /*ace0*/  PRMT R65, R56, 0x5410, R65 ;  /* 0x0000541038417816 */ /* 0x000fc40000000041 */
[----:B------:R-:W-:Y:S02]  /*acf0*/  PRMT R6, R40, 0x5432, R6 ;  /* 0x0000543228067816 */ /* 0x000fe40000000006 */
[----:B------:R-:W1:Y:S01]  /*ad00*/  LDS.128 R36, [R20+0xda00] ;  /* 0x00da000014247984 */ /* 0x000e620000000c00 */
[----:B------:R-:W-:Y:S01]  /*ad10*/  PRMT R62, R41, 0x5432, R62 ;  /* 0x00005432293e7816 */ /* 0x000fe2000000003e */
[----:B------:R-:W-:Y:S01]  /*ad20*/  IMAD.U32 R68, R65, 0x10000, RZ ;  /* 0x0001000041447824 */ /* 0x000fe200078e00ff */
[----:B------:R-:W-:Y:S01]  /*ad30*/  LOP3.LUT R63, R63, 0xffff0000, RZ, 0xc0, !PT ;  /* 0xffff00003f3f7812 */ /* 0x000fe200078ec0ff */
[----:B------:R-:W-:Y:S01]  /*ad40*/  IMAD.U32 R67, R6, 0x10000, RZ ;  /* 0x0001000006437824 */ /* 0x000fe200078e00ff */
[----:B------:R-:W-:Y:S02]  /*ad50*/  LOP3.LUT R65, R65, 0xffff0000, RZ, 0xc0, !PT ;  /* 0xffff000041417812 */ /* 0x000fe400078ec0ff */
[----:B------:R-:W-:Y:S02]  /*ad60*/  PRMT R18, R21, 0x5432, R18 ;  /* 0x0000543215127816 */ /* 0x000fe40000000012 */
[----:B------:R-:W-:Y:S01]  /*ad70*/  PRMT R16, R42, 0x5432, R16 ;  /* 0x000054322a107816 */ /* 0x000fe20000000010 */
[C---:B0-----:R-:W-:Y:S01]  /*ad80*/  IMAD.U32 R55, R32.reuse, 0x10000, RZ ;  /* 0x0001000020377824 */ /* 0x041fe200078e00ff */
[----:B------:R-:W-:Y:S01]  /*ad90*/  LOP3.LUT R56, R32, 0xffff0000, RZ, 0xc0, !PT ;  /* 0xffff000020387812 */ /* 0x000fe200078ec0ff */
[----:B------:R-:W-:Y:S01]  /*ada0*/  IMAD.U32 R32, R61, 0x10000, RZ ;  /* 0x000100003d207824 */ /* 0x000fe200078e00ff */
[C---:B------:R-:W-:Y:S01]  /*adb0*/  LOP3.LUT R5, R34.reuse, 0xffff0000, RZ, 0xc0, !PT ;  /* 0xffff000022057812 */ /* 0x040fe200078ec0ff */
[----:B------:R-:W-:Y:S01]  /*adc0*/  IMAD.U32 R7, R34, 0x10000, RZ ;  /* 0x0001000022077824 */ /* 0x000fe200078e00ff */
[C---:B------:R-:W-:Y:S01]  /*add0*/  LOP3.LUT R34, R35.reuse, 0xffff0000, RZ, 0xc0, !PT ;  /* 0xffff000023227812 */ /* 0x040fe200078ec0ff */
[----:B------:R-:W-:Y:S01]  /*ade0*/  IMAD.U32 R58, R35, 0x10000, RZ ;  /* 0x00010000233a7824 */ /* 0x000fe200078e00ff */
[C---:B-1----:R-:W-:Y:S01]  /*adf0*/  LOP3.LUT R35, R36.reuse, 0xffff0000, RZ, 0xc0, !PT ;  /* 0xffff000024237812 */ /* 0x042fe200078ec0ff */
[----:B------:R-:W-:Y:S01]  /*ae00*/  IMAD.U32 R19, R36, 0x10000, RZ ;  /* 0x0001000024137824 */ /* 0x000fe200078e00ff */
[----:B------:R-:W-:Y:S01]  /*ae10*/  LOP3.LUT R36, R37, 0xffff0000, RZ, 0xc0, !PT ;  /* 0xffff000025247812 */ /* 0x000fe200078ec0ff */
[----:B------:R-:W-:Y:S01]  /*ae20*/  IMAD.U32 R60, R39, 0x10000, RZ ;  /* 0x00010000273c7824 */ /* 0x000fe200078e00ff */
[----:B------:R-:W-:Y:S01]  /*ae30*/  LOP3.LUT R17, R38, 0xffff0000, RZ, 0xc0, !PT ;  /* 0xffff000026117812 */ /* 0x000fe200078ec0ff */
[C---:B------:R-:W-:Y:S01]  /*ae40*/  FMUL.FTZ R64, R19.reuse, R66 ;  /* 0x0000004213407220 */ /* 0x040fe20000410000 */
[-C--:B------:R-:W-:Y:S01]  /*ae50*/  FMUL.FTZ R70, R19, R32.reuse ;  /* 0x0000002013467220 */ /* 0x080fe20000410000 */
[----:B------:R-:W-:Y:S01]  /*ae60*/  IMAD.U32 R59, R37, 0x10000, RZ ;  /* 0x00010000253b7824 */ /* 0x000fe200078e00ff */
[----:B------:R-:W-:Y:S01]  /*ae70*/  LOP3.LUT R61, R61, 0xffff0000, RZ, 0xc0, !PT ;  /* 0xffff00003d3d7812 */ /* 0x000fe200078ec0ff */
[----:B------:R-:W-:Y:S01]  /*ae80*/  FFMA.FTZ R19, R55, R32, -R64 ;  /* 0x0000002037137223 */ /* 0x000fe20000010840 */
[----:B------:R-:W-:-:S02]  /*ae90*/  IMAD.U32 R64, R62, 0x10000, RZ ;  /* 0x000100003e407824 */ /* 0x000fc400078e00ff */
[----:B------:R-:W-:Y:S01]  /*aea0*/  FFMA.FTZ R32, R55, R66, R70 ;  /* 0x0000004237207223 */ /* 0x000fe20000010046 */
[----:B------:R-:W-:Y:S01]  /*aeb0*/  IMAD.U32 R37, R38, 0x10000, RZ ;  /* 0x0001000026257824 */ /* 0x000fe200078e00ff */
[----:B------:R-:W-:Y:S01]  /*aec0*/  LOP3.LUT R38, R39, 0xffff0000, RZ, 0xc0, !PT ;  /* 0xffff000027267812 */ /* 0x000fe200078ec0ff */
[----:B------:R-:W-:Y:S02]  /*aed0*/  IMAD.U32 R39, R4, 0x10000, RZ ;  /* 0x0001000004277824 */ /* 0x000fe400078e00ff */
[----:B------:R-:W-:Y:S01]  /*aee0*/  FMUL.FTZ R55, R60, R67 ;  /* 0x000000433c377220 */ /* 0x000fe20000410000 */
[----:B------:R-:W-:Y:S02]  /*aef0*/  IMAD.U32 R57, R33, 0x10000, RZ ;  /* 0x0001000021397824 */ /* 0x000fe400078e00ff */
[C---:B------:R-:W-:Y:S01]  /*af00*/  FMUL.FTZ R66, R59.reuse, R64 ;  /* 0x000000403b427220 */ /* 0x040fe20000410000 */
[----:B------:R-:W-:Y:S01]  /*af10*/  LOP3.LUT R62, R62, 0xffff0000, RZ, 0xc0, !PT ;  /* 0xffff00003e3e7812 */ /* 0x000fe200078ec0ff */
[-C--:B------:R-:W-:Y:S01]  /*af20*/  FMUL.FTZ R60, R60, R39.reuse ;  /* 0x000000273c3c7220 */ /* 0x080fe20000410000 */
[----:B------:R-:W-:Y:S01]  /*af30*/  FFMA.FTZ R55, R58, R39, -R55 ;  /* 0x000000273a377223 */ /* 0x000fe20000010837 */
[-C--:B------:R-:W-:Y:S01]  /*af40*/  FMUL.FTZ R72, R59, R68.reuse ;  /* 0x000000443b487220 */ /* 0x080fe20000410000 */
        /* <DEDUP_REMOVED lines=40> */
.L_x_11794:
[----:B------:R-:W-:Y:S05]  /*b1d0*/  BSYNC B1 ;  /* 0x0000000000017941 */ /* 0x000fea0003800000 */
.L_x_11793:
[----:B------:R-:W-:Y:S04]  /*b1e0*/  BSSY B1, `(.L_x_11795) ;  /* 0x0000075000017945 */ /* 0x000fe80003800000 */
[----:B------:R-:W-:Y:S05]  /*b1f0*/  @P1 BRA `(.L_x_11796) ;  /* 0x0000000400cc1947 */ /* 0x000fea0003800000 */
[----:B0-----:R-:W2:Y:S04]  /*b200*/  LDL R3, [R1+0x54] ;  /* 0x0000540001037983 */ /* 0x001ea80000100800 */
[----:B------:R-:W2:Y:S01]  /*b210*/  LDL.64 R4, [R1+0x38] ;  /* 0x0000380001047983 */ /* 0x000ea20000100a00 */
[--C-:B------:R-:W-:Y:S02]  /*b220*/  SHF.R.U64 R35, R24, 0x10, R25.reuse ;  /* 0x0000001018237819 */ /* 0x100fe40000001219 */
[----:B------:R-:W-:Y:S02]  /*b230*/  SHF.R.U32.HI R24, RZ, 0x10, R25 ;  /* 0x00000010ff187819 */ /* 0x000fe40000011619 */
[----:B------:R-:W-:Y:S02]  /*b240*/  SHF.R.U64 R25, R8, 0x10, R9 ;  /* 0x0000001008197819 */ /* 0x000fe40000001209 */
[----:B------:R-:W-:-:S02]  /*b250*/  SHF.R.U64 R33, R26, 0x10, R27 ;  /* 0x000000101a217819 */ /* 0x000fc4000000121b */
[----:B------:R-:W-:Y:S02]  /*b260*/  PRMT R50, R50, 0x5410, R25 ;  /* 0x0000541032327816 */ /* 0x000fe40000000019 */
[----:B------:R-:W-:Y:S02]  /*b270*/  SHF.R.U32.HI R8, RZ, 0x10, R9 ;  /* 0x00000010ff087819 */ /* 0x000fe40000011609 */
[----:B------:R-:W-:Y:S01]  /*b280*/  PRMT R54, R54, 0x5410, R35 ;  /* 0x0000541036367816 */ /* 0x000fe20000000023 */
[----:B------:R-:W-:Y:S01]  /*b290*/  IMAD.U32 R35, R50, 0x10000, RZ ;  /* 0x0001000032237824 */ /* 0x000fe200078e00ff */
[----:B------:R-:W-:Y:S02]  /*b2a0*/  PRMT R53, R53, 0x5410, R24 ;  /* 0x0000541035357816 */ /* 0x000fe40000000018 */
[----:B------:R-:W-:Y:S01]  /*b2b0*/  PRMT R52, R52, 0x5410, R33 ;  /* 0x0000541034347816 */ /* 0x000fe20000000021 */
[----:B------:R-:W-:Y:S01]  /*b2c0*/  IMAD.U32 R33, R54, 0x10000, RZ ;  /* 0x0001000036217824 */ /* 0x000fe200078e00ff */
[----:B------:R-:W-:-:S02]  /*b2d0*/  PRMT R49, R49, 0x5410, R8 ;  /* 0x0000541031317816 */ /* 0x000fc40000000008 */
[----:B------:R-:W-:Y:S02]  /*b2e0*/  LOP3.LUT R37, R50, 0xffff0000, RZ, 0xc0, !PT ;  /* 0xffff000032257812 */ /* 0x000fe400078ec0ff */
[--C-:B------:R-:W-:Y:S02]  /*b2f0*/  SHF.R.U64 R9, R10, 0x10, R11.reuse ;  /* 0x000000100a097819 */ /* 0x100fe4000000120b */
[----:B------:R-:W-:Y:S02]  /*b300*/  SHF.R.U32.HI R10, RZ, 0x10, R11 ;  /* 0x00000010ff0a7819 */ /* 0x000fe4000001160b */
[----:B------:R-:W-:Y:S02]  /*b310*/  PRMT R48, R48, 0x5410, R9 ;  /* 0x0000541030307816 */ /* 0x000fe40000000009 */
[----:B------:R-:W-:Y:S02]  /*b320*/  SHF.R.U32.HI R26, RZ, 0x10, R27 ;  /* 0x00000010ff1a7819 */ /* 0x000fe4000001161b */
[----:B------:R-:W-:-:S02]  /*b330*/  PRMT R47, R47, 0x5410, R10 ;  /* 0x000054102f2f7816 */ /* 0x000fc4000000000a */
[----:B------:R-:W-:Y:S01]  /*b340*/  PRMT R51, R51, 0x5410, R26 ;  /* 0x0000541033337816 */ /* 0x000fe2000000001a */
[----:B--2---:R-:W-:-:S05]  /*b350*/  IMAD.IADD R3, R4, 0x1, R3 ;  /* 0x0000000104037824 */ /* 0x004fca00078e0203 */
[----:B------:R-:W-:-:S04]  /*b360*/  SHF.R.S32.HI R4, RZ, 0x1f, R3 ;  /* 0x0000001fff047819 */ /* 0x000fc80000011403 */
[CC--:B------:R-:W-:Y:S02]  /*b370*/  LEA.HI R5, R4.reuse, R3.reuse, RZ, 0x3 ;  /* 0x0000000304057211 */ /* 0x0c0fe400078f18ff */
[----:B------:R-:W-:Y:S02]  /*b380*/  LEA.HI R4, R4, R3, RZ, 0x5 ;  /* 0x0000000304047211 */ /* 0x000fe400078f28ff */
[--C-:B------:R-:W-:Y:S02]  /*b390*/  SHF.R.S32.HI R7, RZ, 0x3, R5.reuse ;  /* 0x00000003ff077819 */ /* 0x100fe40000011405 */
        /* <DEDUP_REMOVED lines=10> */
[----:B------:R-:W-:Y:S01]  /*b440*/  LOP3.LUT R4, R74, 0x18, R3, 0xf8, !PT ;  /* 0x000000184a047812 */ /* 0x000fe200078ef803 */
[----:B------:R-:W-:Y:S02]  /*b450*/  IMAD R3, R6, 0x2, R73 ;  /* 0x0000000206037824 */ /* 0x000fe400078e0249 */
        /* <DEDUP_REMOVED lines=23> */
[----:B------:R-:W-:Y:S01]  /*b5d0*/  LOP3.LUT R33, R54, 0xffff0000, RZ, 0xc0, !PT ;  /* 0xffff000036217812 */ /* 0x000fe200078ec0ff */
[----:B------:R-:W-:Y:S01]  /*b5e0*/  FFMA.FTZ R55, R8, R35, R55 ;  /* 0x0000002308377223 */ /* 0x000fe20000010037 */
[----:B------:R-:W-:Y:S02]  /*b5f0*/  IMAD.U32 R8, R53, 0x10000, RZ ;  /* 0x0001000035087824 */ /* 0x000fe400078e00ff */
[----:B------:R-:W-:Y:S01]  /*b600*/  FMUL.FTZ R36, R25, R24 ;  /* 0x0000001819247220 */ /* 0x000fe20000410000 */
[----:B------:R-:W-:Y:S02]  /*b610*/  IMAD.U32 R26, R18, 0x10000, RZ ;  /* 0x00010000121a7824 */ /* 0x000fe400078e00ff */
[-C--:B------:R-:W-:Y:S01]  /*b620*/  FMUL.FTZ R35, R16, R33.reuse ;  /* 0x0000002110237220 */ /* 0x080fe20000410000 */
[----:B------:R-:W-:Y:S01]  /*b630*/  LOP3.LUT R16, R49, 0xffff0000, RZ, 0xc0, !PT ;  /* 0xffff000031107812 */ /* 0x000fe200078ec0ff */
[C---:B------:R-:W-:Y:S01]  /*b640*/  FFMA.FTZ R32, R4.reuse, R33, -R57 ;  /* 0x0000002104207223 */ /* 0x040fe20000010839 */
[-C--:B------:R-:W-:Y:S01]  /*b650*/  FMUL.FTZ R25, R25, R8.reuse ;  /* 0x0000000819197220 */ /* 0x080fe20000410000 */
[----:B------:R-:W-:Y:S01]  /*b660*/  FFMA.FTZ R34, R4, R37, R35 ;  /* 0x0000002504227223 */ /* 0x000fe20000010023 */
[----:B------:R-:W-:Y:S01]  /*b670*/  LOP3.LUT R4, R53, 0xffff0000, RZ, 0xc0, !PT ;  /* 0xffff000035047812 */ /* 0x000fe200078ec0ff */
[----:B------:R-:W-:Y:S01]  /*b680*/  FFMA.FTZ R36, R9, R8, -R36 ;  /* 0x0000000809247223 */ /* 0x000fe20000010824 */
[----:B------:R-:W-:Y:S01]  /*b690*/  FMUL.FTZ R8, R17, R16 ;  /* 0x0000001011087220 */ /* 0x000fe20000410000 */
[----:B------:R-:W-:Y:S01]  /*b6a0*/  FFMA.FTZ R24, R9, R24, R25 ;  /* 0x0000001809187223 */ /* 0x000fe20000010019 */
[----:B------:R-:W-:-:S02]  /*b6b0*/  IMAD.U32 R25, R48, 0x10000, RZ ;  /* 0x0001000030197824 */ /* 0x000fc400078e00ff */
[-C--:B------:R-:W-:Y:S01]  /*b6c0*/  FMUL.FTZ R38, R17, R4.reuse ;  /* 0x0000000411267220 */ /* 0x080fe20000410000 */
[----:B------:R-:W-:Y:S02]  /*b6d0*/  IMAD.U32 R9, R52, 0x10000, RZ ;  /* 0x0001000034097824 */ /* 0x000fe400078e00ff */
[----:B------:R-:W-:Y:S01]  /*b6e0*/  FFMA.FTZ R17, R5, R4, -R8 ;  /* 0x0000000405117223 */ /* 0x000fe20000010808 */
[----:B------:R-:W-:Y:S02]  /*b6f0*/  IMAD.U32 R27, R19, 0x10000, RZ ;  /* 0x00010000131b7824 */ /* 0x000fe400078e00ff */
[C---:B------:R-:W-:Y:S01]  /*b700*/  FMUL.FTZ R35, R26.reuse, R25 ;  /* 0x000000191a237220 */ /* 0x040fe20000410000 */
[----:B------:R-:W-:Y:S02]  /*b710*/  IMAD.U32 R8, R47, 0x10000, RZ ;  /* 0x000100002f087824 */ /* 0x000fe400078e00ff */
[----:B------:R-:W-:Y:S01]  /*b720*/  FMUL.FTZ R26, R26, R9 ;  /* 0x000000091a1a7220 */ /* 0x000fe20000410000 */
[----:B------:R-:W-:-:S02]  /*b730*/  IMAD.U32 R4, R51, 0x10000, RZ ;  /* 0x0001000033047824 */ /* 0x000fc400078e00ff */
[----:B------:R-:W-:Y:S01]  /*b740*/  FFMA.FTZ R33, R5, R16, R38 ;  /* 0x0000001005217223 */ /* 0x000fe20000010026 */
[C---:B------:R-:W-:Y:S01]  /*b750*/  FMUL.FTZ R16, R27.reuse, R8 ;  /* 0x000000081b107220 */ /* 0x040fe20000410000 */
[----:B------:R-:W-:Y:S01]  /*b760*/  FFMA.FTZ R35, R10, R9, -R35 ;  /* 0x000000090a237223 */ /* 0x000fe20000010823 */
[----:B------:R-:W-:Y:S01]  /*b770*/  LOP3.LUT R18, R18, 0xffff0000, RZ, 0xc0, !PT ;  /* 0xffff000012127812 */ /* 0x000fe200078ec0ff */
[-C--:B------:R-:W-:Y:S01]  /*b780*/  FMUL.FTZ R38, R27, R4.reuse ;  /* 0x000000041b267220 */ /* 0x080fe20000410000 */
[----:B------:R-:W-:Y:S01]  /*b790*/  LOP3.LUT R9, R48, 0xffff0000, RZ, 0xc0, !PT ;  /* 0xffff000030097812 */ /* 0x000fe200078ec0ff */
[----:B------:R-:W-:Y:S01]  /*b7a0*/  FFMA.FTZ R26, R10, R25, R26 ;  /* 0x000000190a1a7223 */ /* 0x000fe2000001001a */
[----:B------:R-:W-:Y:S01]  /*b7b0*/  LOP3.LUT R5, R52, 0xffff0000, RZ, 0xc0, !PT ;  /* 0xffff000034057812 */ /* 0x000fe200078ec0ff */
        /* <DEDUP_REMOVED lines=8> */
[C---:B------:R-:W-:Y:S01]  /*b840*/  FFMA.FTZ R16, R6.reuse, R5, -R11 ;  /* 0x0000000506107223 */ /* 0x040fe2000001080b */
[-C--:B------:R-:W-:Y:S01]  /*b850*/  FMUL.FTZ R19, R19, R4.reuse ;  /* 0x0000000413137220 */ /* 0x080fe20000410000 */
[----:B------:R-:W-:Y:S01]  /*b860*/  FFMA.FTZ R11, R6, R9, R18 ;  /* 0x00000009060b7223 */ /* 0x000fe20000010012 */
[C---:B------:R-:W-:Y:S01]  /*b870*/  FFMA.FTZ R18, R7.reuse, R4, -R8 ;  /* 0x0000000407127223 */ /* 0x040fe20000010808 */
[----:B------:R-:W-:Y:S01]  /*b880*/  F2FP.BF16.F32.PACK_AB R4, R32, R39 ;  /* 0x000000272004723e */ /* 0x000fe200000010ff */
[----:B------:R-:W-:Y:S01]  /*b890*/  FFMA.FTZ R19, R7, R10, R19 ;  /* 0x0000000a07137223 */ /* 0x000fe20000010013 */
        /* <DEDUP_REMOVED lines=9> */
.L_x_11796:
[----:B------:R-:W-:Y:S05]  /*b930*/  BSYNC B1 ;  /* 0x0000000000017941 */ /* 0x000fea0003800000 */
.L_x_11795:
[----:B------:R-:W-:Y:S05]  /*b940*/  @P2 BRA `(.L_x_11777) ;  /* 0x0000000400cc2947 */ /* 0x000fea0003800000 */
[----:B01----:R-:W2:Y:S04]  /*b950*/  LDL R3, [R1+0x50] ;  /* 0x0000500001037983 */ /* 0x003ea80000100800 */
[----:B------:R-:W2:Y:S01]  /*b960*/  LDL.64 R4, [R1+0x38] ;  /* 0x0000380001047983 */ /* 0x000ea20000100a00 */
        /* <DEDUP_REMOVED lines=30> */
[-C--:B------:R-:W-:Y:S02]  /*bb50*/  LOP3.LUT R5, R5, R69.reuse, RZ, 0x3c, !PT ;  /* 0x0000004505057212 */ /* 0x080fe400078e3cff */
        /* <DEDUP_REMOVED lines=82> */
.L_x_11777:
[----:B------:R-:W-:Y:S05]  /*c080*/  BSYNC B0 ;  /* 0x0000000000007941 */ /* 0x000fea0003800000 */
.L_x_11770:
        /* <DEDUP_REMOVED lines=8> */
.L_x_11768:
[----:B0--3--:R-:W3:Y:S02]  /*c110*/  LDL R0, [R1+0x34] ;  /* 0x0000340001007983 */ /* 0x009ee40000100800 */
[----:B---3--:R-:W-:-:S13]  /*c120*/  ISETP.NE.AND P0, PT, R0, 0x3, PT ;  /* 0x000000030000780c */ /* 0x008fda0003f05270 */
[----:B------:R-:W-:Y:S05]  /*c130*/  @!P0 BRA `(.L_x_11797) ;  /* 0x0000000000048947 */ /* 0x000fea0003800000 */
[----:B------:R-:W-:Y:S01]  /*c140*/  BPT.TRAP 0x1 ;  /* 0x000000040000795c */ /* 0x000fe20000300000 */
.L_x_11797:
[----:B------:R-:W3:Y:S01]  /*c150*/  LDL R0, [R1+0x2c] ;  /* 0x00002c0001007983 */ /* 0x000ee20000100800 */
[----:B------:R-:W-:Y:S01]  /*c160*/  IMAD R21, R145, 0x8, R22 ;  /* 0x0000000891157824 */ /* 0x000fe200078e0216 */
[----:B---3--:R-:W-:-:S04]  /*c170*/  SHF.L.U32 R0, R0, 0x1f, RZ ;  /* 0x0000001f00007819 */ /* 0x008fc800000006ff */
[----:B------:R0:W3:Y:S01]  /*c180*/  SYNCS.PHASECHK.TRANS64.TRYWAIT P2, [R21+URZ+0x31c30], R0 ;  /* 0x031c3000150075a7 */ /* 0x0000e2000804017f */
[----:B------:R-:W-:Y:S05]  /*c190*/  @!P0 BRA `(.L_x_11798) ;  /* 0x0000000000048947 */ /* 0x000fea0003800000 */
[----:B------:R-:W-:Y:S01]  /*c1a0*/  BPT.TRAP 0x1 ;  /* 0x000000040000795c */ /* 0x000fe20000300000 */
.L_x_11798:
[----:B-12-4-:R-:W1:Y:S02]  /*c1b0*/  S2R R3, SR_TID.X ;  /* 0x0000000000037919 */ /* 0x016e640000002100 */
[----:B-1----:R-:W-:-:S04]  /*c1c0*/  LOP3.LUT R3, R3, 0x7f, RZ, 0xc0, !PT ;  /* 0x0000007f03037812 */ /* 0x002fc800078ec0ff */
[----:B------:R-:W-:Y:S01]  /*c1d0*/  ISETP.NE.AND P1, PT, R3, RZ, PT ;  /* 0x000000ff0300720c */ /* 0x000fe20003f25270 */
[----:B---3--:R-:W-:-:S12]  /*c1e0*/  @P2 BRA `(.L_x_11799) ;  /* 0x0000000000082947 */ /* 0x008fd80003800000 */
[----:B------:R-:W1:Y:S02]  /*c1f0*/  SYNCS.PHASECHK.TRANS64.TRYWAIT P2, [R21+URZ+0x31c30], R0 ;  /* 0x031c3000150075a7 */ /* 0x000e64000804017f */
[----:B-1----:R-:W-:Y:S05]  /*c200*/  @!P2 BRA `(.L_x_11800) ;  /* 0x000001a400aca947 */ /* 0x002fea0003800000 */
.L_x_11799:
[----:B------:R-:W-:Y:S05]  /*c210*/  WARPSYNC.ALL ;  /* 0x0000000000007948 */ /* 0x000fea0003800000 */
[----:B01----:R-:W-:Y:S01]  /*c220*/  VIADD R0, R22, 0x16a00 ;  /* 0x00016a0016007836 */ /* 0x003fe20000000000 */
[----:B------:R-:W-:Y:S01]  /*c230*/  LOP3.LUT R8, R2, 0x10000, RZ, 0xfc, !PT ;  /* 0x0001000002087812 */ /* 0x000fe200078efcff */
[----:B------:R-:W-:Y:S02]  /*c240*/  IMAD.MOV.U32 R9, RZ, RZ, -0x7fffffe0 ;  /* 0x80000020ff097424 */ /* 0x000fe400078e00ff */
[----:B------:R-:W-:Y:S01]  /*c250*/  IMAD.MOV.U32 R15, RZ, RZ, -0x7fffffe0 ;  /* 0x80000020ff0f7424 */ /* 0x000fe200078e00ff */
[----:B------:R-:W-:Y:S01]  /*c260*/  SHF.R.U32.HI R0, RZ, 0x4, R0 ;  /* 0x00000004ff007819 */ /* 0x000fe20000011600 */
[----:B------:R-:W-:Y:S01]  /*c270*/  WARPGROUP.ARRIVE ;  /* 0x00000000000079c5 */ /* 0x000fe20000000000 */
[----:B------:R-:W-:Y:S01]  /*c280*/  IMAD.MOV.U32 R3, RZ, RZ, -0x7fffffe0 ;  /* 0x80000020ff037424 */ /* 0x000fe200078e00ff */
[----:B------:R-:W0:Y:S01]  /*c290*/  LDC R18, c[0x0][0x448] ;  /* 0x00011200ff127b82 */ /* 0x000e220000000800 */
[----:B------:R-:W-:-:S04]  /*c2a0*/  LOP3.LUT R0, R0, 0x3fff, RZ, 0xc0, !PT ;  /* 0x00003fff00007812 */ /* 0x000fc800078ec0ff */
[----:B------:R-:W-:-:S05]  /*c2b0*/  LOP3.LUT R4, R0, 0x10000, RZ, 0xfc, !PT ;  /* 0x0001000000047812 */ /* 0x000fca00078efcff */
[----:B------:R-:W-:Y:S01]  /*c2c0*/  IMAD R14, R145, 0x6c0, R4 ;  /* 0x000006c0910e7824 */ /* 0x000fe200078e0204 */
[----:B------:R-:W-:Y:S01]  /*c2d0*/  R2UR UR4, R8 ;  /* 0x00000000080472ca */ /* 0x000fe200000e0000 */
[----:B------:R1:W-:Y:S01]  /*c2e0*/  STL [R1+0x58], R4 ;  /* 0x0000580401007387 */ /* 0x0003e20000100800 */
[----:B------:R-:W-:Y:S02]  /*c2f0*/  R2UR UR5, R9 ;  /* 0x00000000090572ca */ /* 0x000fe400000e0000 */
[C---:B------:R-:W-:Y:S02]  /*c300*/  R2UR UR6, R14.reuse ;  /* 0x000000000e0672ca */ /* 0x040fe400000e0000 */
[----:B------:R-:W-:Y:S01]  /*c310*/  R2UR UR7, R15 ;  /* 0x000000000f0772ca */ /* 0x000fe200000e0000 */
[----:B------:R-:W-:Y:S01]  /*c320*/  VIADD R2, R14, 0x40 ;  /* 0x000000400e027836 */ /* 0x000fe20000000000 */
[----:B------:R-:W-:Y:S02]  /*c330*/  R2UR UR11, R3 ;  /* 0x00000000030b72ca */ /* 0x000fe400000e0000 */
[----:B------:R-:W-:-:S02]  /*c340*/  R2UR UR8, R8 ;  /* 0x00000000080872ca */ /* 0x000fc400000e0000 */
[C---:B------:R-:W-:Y:S01]  /*c350*/  R2UR UR9, R9.reuse ;  /* 0x00000000090972ca */ /* 0x040fe200000e0000 */
[----:B-1----:R-:W-:Y:S02]  /*c360*/  VIADD R4, R14, 0xc0 ;  /* 0x000000c00e047836 */ /* 0x002fe40000000000 */
[----:B------:R-:W-:Y:S01]  /*c370*/  IMAD.MOV.U32 R5, RZ, RZ, -0x7fffffe0 ;  /* 0x80000020ff057424 */ /* 0x000fe200078e00ff */
[----:B------:R-:W-:Y:S02]  /*c380*/  R2UR UR12, R8 ;  /* 0x00000000080c72ca */ /* 0x000fe400000e0000 */
[C---:B------:R-:W-:Y:S01]  /*c390*/  R2UR UR13, R9.reuse ;  /* 0x00000000090d72ca */ /* 0x040fe200000e0000 */
[----:B------:R-:W-:Y:S01]  /*c3a0*/  HGMMA.64x16x16.F32.BF16 R88, gdesc[UR4], RZ, !UPT, gsb0 ;  /* 0x00200000045879f0 */ /* 0x000fe2000c0018ff */
[----:B------:R-:W-:Y:S01]  /*c3b0*/  R2UR UR10, R2 ;  /* 0x00000000020a72ca */ /* 0x000fe200000e0000 */
[----:B------:R-:W-:Y:S02]  /*c3c0*/  VIADD R2, R14, 0x80 ;  /* 0x000000800e027836 */ /* 0x000fe40000000000 */
[----:B------:R-:W-:Y:S01]  /*c3d0*/  IMAD.MOV.U32 R7, RZ, RZ, -0x7fffffe0 ;  /* 0x80000020ff077424 */ /* 0x000fe200078e00ff */
[----:B------:R-:W-:Y:S01]  /*c3e0*/  R2UR UR16, R8 ;  /* 0x00000000081072ca */ /* 0x000fe200000e0000 */
[----:B------:R-:W-:Y:S01]  /*c3f0*/  VIADD R6, R14, 0x100 ;  /* 0x000001000e067836 */ /* 0x000fe20000000000 */
[----:B------:R-:W-:-:S02]  /*c400*/  R2UR UR17, R9 ;  /* 0x00000000091172ca */ /* 0x000fc400000e0000 */
[C---:B------:R-:W-:Y:S02]  /*c410*/  R2UR UR20, R8.reuse ;  /* 0x00000000081472ca */ /* 0x040fe400000e0000 */
[C---:B------:R-:W-:Y:S02]  /*c420*/  R2UR UR21, R9.reuse ;  /* 0x00000000091572ca */ /* 0x040fe400000e0000 */
[----:B------:R-:W-:Y:S02]  /*c430*/  R2UR UR24, R8 ;  /* 0x00000000081872ca */ /* 0x000fe400000e0000 */
[----:B------:R-:W-:Y:S01]  /*c440*/  R2UR UR25, R9 ;  /* 0x00000000091972ca */ /* 0x000fe200000e0000 */
[----:B------:R-:W-:Y:S01]  /*c450*/  VIADD R10, R14, 0x102 ;  /* 0x000001020e0a7836 */ /* 0x000fe20000000000 */
[----:B------:R-:W2:Y:S01]  /*c460*/  LDL.LU R0, [R1] ;  /* 0x0000000001007983 */ /* 0x000ea20000300800 */
[----:B------:R-:W-:Y:S01]  /*c470*/  IMAD.MOV.U32 R3, RZ, RZ, -0x7fffffe0 ;  /* 0x80000020ff037424 */ /* 0x000fe200078e00ff */
[----:B------:R-:W-:Y:S01]  /*c480*/  R2UR UR6, R2 ;  /* 0x00000000020672ca */ /* 0x000fe200000e0000 */
[----:B------:R-:W-:Y:S01]  /*c490*/  VIADD R2, R14, 0x140 ;  /* 0x000001400e027836 */ /* 0x000fe20000000000 */
[C---:B------:R-:W-:Y:S01]  /*c4a0*/  R2UR UR4, R8.reuse ;  /* 0x00000000080472ca */ /* 0x040fe200000e0000 */
[----:B------:R-:W-:Y:S01]  /*c4b0*/  IMAD.MOV.U32 R11, RZ, RZ, -0x7fffffe0 ;  /* 0x80000020ff0b7424 */ /* 0x000fe200078e00ff */
[----:B------:R-:W-:Y:S01]  /*c4c0*/  R2UR UR7, R3 ;  /* 0x00000000030772ca */ /* 0x000fe200000e0000 */
[----:B------:R-:W-:Y:S01]  /*c4d0*/  IMAD.MOV.U32 R3, RZ, RZ, -0x7fffffe0 ;  /* 0x80000020ff037424 */ /* 0x000fe200078e00ff */
[----:B------:R-:W-:Y:S01]  /*c4e0*/  R2UR UR5, R9 ;  /* 0x00000000090572ca */ /* 0x000fe200000e0000 */
[----:B------:R-:W-:Y:S01]  /*c4f0*/  VIADD R12, R8, 0x300 ;  /* 0x00000300080c7836 */ /* 0x000fe20000000000 */
        /* <DEDUP_REMOVED lines=12> */
[----:B0-----:R-:W-:Y:S01]  /*c5c0*/  ISETP.NE.AND P5, PT, R18, 0x1, PT ;  /* 0x000000011200780c */ /* 0x001fe20003fa5270 */
[----:B------:R-:W-:-:S02]  /*c5d0*/  IMAD.MOV.U32 R13, RZ, RZ, -0x7fffffe0 ;  /* 0x80000020ff0d7424 */ /* 0x000fc400078e00ff */
[C---:B------:R-:W-:Y:S02]  /*c5e0*/  VIADD R16, R14.reuse, 0x342 ;  /* 0x000003420e107836 */ /* 0x040fe40000000000 */
[----:B------:R-:W-:Y:S01]  /*c5f0*/  IMAD.MOV.U32 R17, RZ, RZ, -0x7fffffe0 ;  /* 0x80000020ff117424 */ /* 0x000fe200078e00ff */
[----:B------:R-:W-:Y:S02]  /*c600*/  WARPGROUP.DEPBAR.LE gsb0, 0x0 ;  /* 0x00008000000079c5 */ /* 0x000fe40000010000 */
[----:B------:R-:W-:Y:S01]  /*c610*/  WARPGROUP.ARRIVE ;  /* 0x00000000000079c5 */ /* 0x000fe20000000000 */
[----:B------:R-:W-:-:S04]  /*c620*/  VIADD R18, R14, 0x500 ;  /* 0x000005000e127836 */ /* 0x000fc80000000000 */
[----:B------:R-:W0:Y:S01]  /*c630*/  @P5 LDC R15, c[0x0][0x44c] ;  /* 0x00011300ff0f5b82 */ /* 0x000e220000000800 */
        /* <DEDUP_REMOVED lines=12> */
[----:B-----5:R-:W-:-:S06]  /*c700*/  WARPGROUP.ARRIVE ;  /* 0x00000000000079c5 */ /* 0x020fcc0000000000 */
        /* <DEDUP_REMOVED lines=28> */
[----:B------:R-:W-:Y:S02]  /*c8d0*/  R2UR UR8, R6 ;  /* 0x00000000060872ca */ /* 0x000fe400000e0000 */
[----:B------:R-:W-:Y:S01]  /*c8e0*/  R2UR UR9, R7 ;  /* 0x00000000070972ca */ /* 0x000fe200000e0000 */
[----:B------:R-:W-:Y:S01]  /*c8f0*/  IMAD.MOV.U32 R19, RZ, RZ, -0x7fffffe0 ;  /* 0x80000020ff137424 */ /* 0x000fe200078e00ff */
[----:B--2---:R-:W-:-:S04]  /*c900*/  LOP3.LUT R0, R0, 0xfffffff7, RZ, 0xc0, !PT ;  /* 0xfffffff700007812 */ /* 0x004fc800078ec0ff */
[----:B------:R-:W-:-:S05]  /*c910*/  @P5 LOP3.LUT R0, R0, 0x8, RZ, 0xfc, !PT ;  /* 0x0000000800005812 */ /* 0x000fca00078efcff */
[----:B------:R1:W-:Y:S04]  /*c920*/  STL [R1], R0 ;  /* 0x0000000001007387 */ /* 0x0003e80000100800 */
[----:B------:R-:W2:Y:S04]  /*c930*/  LDL R100, [R1+0x7c] ;  /* 0x00007c0001647983 */ /* 0x000ea80000100800 */
[----:B------:R-:W3:Y:S04]  /*c940*/  LDL R98, [R1+0x78] ;  /* 0x0000780001627983 */ /* 0x000ee80000100800 */
[----:B-1----:R-:W2:Y:S04]  /*c950*/  LDL R0, [R1+0x88] ;  /* 0x0000880001007983 */ /* 0x002ea80000100800 */
[----:B------:R-:W4:Y:S04]  /*c960*/  LDL R97, [R1+0x74] ;  /* 0x0000740001617983 */ /* 0x000f280000100800 */
[----:B------:R-:W4:Y:S01]  /*c970*/  LDL R99, [R1+0x70] ;  /* 0x0000700001637983 */ /* 0x000f220000100800 */
[----:B------:R-:W-:-:S02]  /*c980*/  WARPGROUP.DEPBAR.LE gsb0, 0x0 ;  /* 0x00008000000079c5 */ /* 0x000fc40000010000 */
[----:B------:R-:W-:-:S06]  /*c990*/  WARPGROUP.ARRIVE ;  /* 0x00000000000079c5 */ /* 0x000fcc0000000000 */
[----:B------:R-:W-:Y:S01]  /*c9a0*/  HGMMA.64x16x16.F32.BF16 R40, gdesc[UR20], RZ, !UPT, gsb0 ;  /* 0x00200000142879f0 */ /* 0x000fe2000c0018ff */
[----:B------:R-:W-:Y:S02]  /*c9b0*/  R2UR UR20, R6 ;  /* 0x00000000061472ca */ /* 0x000fe400000e0000 */
[----:B------:R-:W-:Y:S01]  /*c9c0*/  R2UR UR21, R7 ;  /* 0x00000000071572ca */ /* 0x000fe200000e0000 */
[----:B------:R-:W-:Y:S02]  /*c9d0*/  WARPGROUP.DEPBAR.LE gsb0, 0x0 ;  /* 0x00008000000079c5 */ /* 0x000fe40000010000 */
[----:B------:R-:W-:-:S06]  /*c9e0*/  WARPGROUP.ARRIVE ;  /* 0x00000000000079c5 */ /* 0x000fcc0000000000 */
[----:B------:R-:W-:Y:S01]  /*c9f0*/  HGMMA.64x16x16.F32.BF16 R32, gdesc[UR24], RZ, !UPT, gsb0 ;  /* 0x00200000182079f0 */ /* 0x000fe2000c0018ff */
        /* <DEDUP_REMOVED lines=17> */
[----:B------:R-:W-:Y:S01]  /*cb10*/  HGMMA.64x16x16.F32.BF16 R88, gdesc[UR12], R88, gsb0 ;  /* 0x002000000c5879f0 */ /* 0x000fe20008001858 */
        /* <DEDUP_REMOVED lines=284> */
[----:B------:R-:W-:Y:S01]  /*dce0*/  VIADD R2, R8, 0x602 ;  /* 0x0000060208027836 */ /* 0x000fe20000000000 */
[----:B------:R-:W1:Y:S01]  /*dcf0*/  @P5 LDC R19, c[0x0][0x450] ;  /* 0x00011400ff135b82 */ /* 0x000e620000000800 */
[----:B------:R-:W-:-:S02]  /*dd00*/  WARPGROUP.DEPBAR.LE gsb0, 0x0 ;  /* 0x00008000000079c5 */ /* 0x000fc40000010000 */
[----:B------:R-:W-:-:S08]  /*dd10*/  WARPGROUP.ARRIVE ;  /* 0x00000000000079c5 */ /* 0x000fd00000000000 */
[----:B------:R-:W-:Y:S01]  /*dd20*/  HGMMA.64x16x16.F32.BF16 R24, gdesc[UR28], R24, gsb0 ;  /* 0x002000001c1879f0 */ /* 0x000fe20008001818 */
[----:B------:R-:W-:Y:S02]  /*dd30*/  VIADD R16, R14, 0x482 ;  /* 0x000004820e107836 */ /* 0x000fe40000000000 */
[----:B------:R-:W-:Y:S02]  /*dd40*/  IMAD.MOV.U32 R17, RZ, RZ, -0x7fffffe0 ;  /* 0x80000020ff117424 */ /* 0x000fe400078e00ff */
[----:B------:R-:W-:Y:S01]  /*dd50*/  IMAD.MOV.U32 R3, RZ, RZ, -0x7fffffe0 ;  /* 0x80000020ff037424 */ /* 0x000fe200078e00ff */
[----:B------:R-:W-:Y:S02]  /*dd60*/  R2UR UR10, R16 ;  /* 0x00000000100a72ca */ /* 0x000fe400000e0000 */
[----:B------:R-:W-:Y:S02]  /*dd70*/  R2UR UR11, R17 ;  /* 0x00000000110b72ca */ /* 0x000fe400000e0000 */
[----:B------:R-:W-:-:S02]  /*dd80*/  R2UR UR8, R2 ;  /* 0x00000000020872ca */ /* 0x000fc400000e0000 */
        /* <DEDUP_REMOVED lines=19> */
[----:B--2---:R-:W-:Y:S01]  /*dec0*/  IMAD.IADD R20, R0, 0x1, R100 ;  /* 0x0000000100147824 */ /* 0x004fe200078e0264 */
[----:B------:R-:W-:-:S02]  /*ded0*/  WARPGROUP.DEPBAR.LE gsb0, 0x0 ;  /* 0x00008000000079c5 */ /* 0x000fc40000010000 */
[----:B------:R-:W-:-:S09]  /*dee0*/  WARPGROUP.ARRIVE ;  /* 0x00000000000079c5 */ /* 0x000fd20000000000 */
[----:B------:R-:W-:Y:S01]  /*def0*/  HGMMA.64x16x16.F32.BF16 R72, gdesc[UR8], R72, gsb0 ;  /* 0x00200000084879f0 */ /* 0x000fe20008001848 */
[----:B0-----:R-:W-:-:S04]  /*df00*/  @P5 IMAD.HI.U32 R0, R20, R15, RZ ;  /* 0x0000000f14005227 */ /* 0x001fc800078e00ff */
[----:B------:R-:W-:Y:S01]  /*df10*/  VIADD R18, R14, 0x542 ;  /* 0x000005420e127836 */ /* 0x000fe20000000000 */
[----:B-1----:R-:W-:Y:S01]  /*df20*/  @P5 SHF.R.U32.HI R20, RZ, R19, R0 ;  /* 0x00000013ff145219 */ /* 0x002fe20000011600 */
        /* <DEDUP_REMOVED lines=20> */
[----:B------:R-:W-:Y:S01]  /*e070*/  R2UR UR17, R3 ;  /* 0x00000000031172ca */ /* 0x000fe200000e0000 */
[----:B------:R-:W-:Y:S01]  /*e080*/  VIADD R16, R14, 0x602 ;  /* 0x000006020e107836 */ /* 0x000fe20000000000 */
[----:B------:R-:W-:Y:S01]  /*e090*/  R2UR UR18, R18 ;  /* 0x00000000121272ca */ /* 0x000fe200000e0000 */
[----:B------:R-:W-:Y:S01]  /*e0a0*/  IMAD.MOV.U32 R17, RZ, RZ, -0x7fffffe0 ;  /* 0x80000020ff117424 */ /* 0x000fe200078e00ff */
[----:B------:R-:W-:-:S02]  /*e0b0*/  R2UR UR19, R19 ;  /* 0x00000000131372ca */ /* 0x000fc400000e0000 */
[----:B------:R-:W-:Y:S02]  /*e0c0*/  R2UR UR20, R2 ;  /* 0x00000000021472ca */ /* 0x000fe400000e0000 */
[----:B------:R-:W-:Y:S01]  /*e0d0*/  R2UR UR21, R3 ;  /* 0x00000000031572ca */ /* 0x000fe200000e0000 */
[----:B------:R-:W0:Y:S01]  /*e0e0*/  SHFL.IDX PT, R0, R20, RZ, 0x1c1f ;  /* 0x001c1fff14007589 */ /* 0x000e2200000e0000 */
[----:B------:R-:W-:Y:S01]  /*e0f0*/  IMAD R15, R96, -0x90, RZ ;  /* 0xffffff70600f7824 */ /* 0x000fe200078e02ff */
[----:B------:R-:W-:Y:S01]  /*e100*/  R2UR UR8, R2 ;  /* 0x00000000020872ca */ /* 0x000fe200000e0000 */
[----:B------:R-:W-:Y:S01]  /*e110*/  ULDC UR4, c[0x0][0x988] ;  /* 0x0002620000047ab9 */ /* 0x000fe20000000800 */
[----:B------:R-:W-:Y:S02]  /*e120*/  WARPGROUP.DEPBAR.LE gsb0, 0x0 ;  /* 0x00008000000079c5 */ /* 0x000fe40000010000 */
[----:B------:R-:W-:-:S06]  /*e130*/  WARPGROUP.ARRIVE ;  /* 0x00000000000079c5 */ /* 0x000fcc0000000000 */
[----:B------:R-:W-:Y:S01]  /*e140*/  HGMMA.64x16x16.F32.BF16 R48, gdesc[UR16], R48, gsb0 ;  /* 0x00200000103079f0 */ /* 0x000fe20008001830 */
[----:B------:R-:W-:Y:S02]  /*e150*/  R2UR UR22, R16 ;  /* 0x00000000101672ca */ /* 0x000fe400000e0000 */
[----:B------:R-:W-:Y:S01]  /*e160*/  R2UR UR23, R17 ;  /* 0x00000000111772ca */ /* 0x000fe200000e0000 */
[----:B---3--:R-:W-:Y:S01]  /*e170*/  IMAD R17, R96, -0x90, R98 ;  /* 0xffffff7060117824 */ /* 0x008fe200078e0262 */
[----:B----4-:R-:W-:-:S04]  /*e180*/  IADD3 R15, -R97, 0x91, R15 ;  /* 0x00000091610f7810 */ /* 0x010fc80007ffe10f */
[----:B------:R-:W-:Y:S01]  /*e190*/  IADD3 R17, -R97, 0x90, R17 ;  /* 0x0000009061117810 */ /* 0x000fe20007ffe111 */
[----:B------:R-:W-:Y:S02]  /*e1a0*/  WARPGROUP.DEPBAR.LE gsb0, 0x0 ;  /* 0x00008000000079c5 */ /* 0x000fe40000010000 */
[----:B------:R-:W-:-:S06]  /*e1b0*/  WARPGROUP.ARRIVE ;  /* 0x00000000000079c5 */ /* 0x000fcc0000000000 */
[----:B------:R-:W-:Y:S01]  /*e1c0*/  HGMMA.64x16x16.F32.BF16 R40, gdesc[UR20], R40, gsb0 ;  /* 0x00200000142879f0 */ /* 0x000fe20008001828 */
[----:B------:R-:W-:Y:S01]  /*e1d0*/  IADD3 R16, -R99, R15, R98 ;  /* 0x0000000f63107210 */ /* 0x000fe20007ffe162 */
[----:B------:R-:W-:-:S03]  /*e1e0*/  VIADD R18, R14, 0x642 ;  /* 0x000006420e127836 */ /* 0x000fc60000000000 */
[----:B0-----:R-:W-:Y:S01]  /*e1f0*/  VIADDMNMX R0, R0, R16, R17, PT ;  /* 0x0000001000007246 */ /* 0x001fe20003800111 */
[----:B------:R-:W-:-:S03]  /*e200*/  IMAD.MOV.U32 R19, RZ, RZ, -0x7fffffe0 ;  /* 0x80000020ff137424 */ /* 0x000fc600078e00ff */
[C---:B------:R-:W-:Y:S02]  /*e210*/  ISETP.GT.AND P3, PT, R0.reuse, RZ, PT ;  /* 0x000000ff0000720c */ /* 0x040fe40003f64270 */
[----:B------:R-:W-:Y:S01]  /*e220*/  ISETP.GT.AND P4, PT, R0, 0x1, PT ;  /* 0x000000010000780c */ /* 0x000fe20003f84270 */
[----:B------:R-:W-:Y:S01]  /*e230*/  IMAD.MOV.U32 R15, RZ, RZ, -0x7fffffe0 ;  /* 0x80000020ff0f7424 */ /* 0x000fe200078e00ff */
[----:B------:R-:W-:Y:S02]  /*e240*/  R2UR UR10, R18 ;  /* 0x00000000120a72ca */ /* 0x000fe400000e0000 */
[----:B------:R-:W-:Y:S02]  /*e250*/  R2UR UR11, R19 ;  /* 0x00000000130b72ca */ /* 0x000fe400000e0000 */
[----:B------:R-:W-:Y:S02]  /*e260*/  R2UR UR9, R3 ;  /* 0x00000000030972ca */ /* 0x000fe400000e0000 */
[----:B------:R-:W-:-:S02]  /*e270*/  ISETP.GT.AND P2, PT, R0, 0x8, PT ;  /* 0x000000080000780c */ /* 0x000fc40003f44270 */
[----:B------:R-:W-:Y:S02]  /*e280*/  FSEL R88, R88, -INF , P3 ;  /* 0xff80000058587808 */ /* 0x000fe40001800000 */
[----:B------:R-:W-:Y:S01]  /*e290*/  FSEL R89, R89, -INF , P4 ;  /* 0xff80000059597808 */ /* 0x000fe20002000000 */
[----:B------:R-:W-:Y:S01]  /*e2a0*/  VIADD R14, R14, 0x682 ;  /* 0x000006820e0e7836 */ /* 0x000fe20000000000 */
[----:B------:R-:W-:Y:S02]  /*e2b0*/  R2UR UR15, R15 ;  /* 0x000000000f0f72ca */ /* 0x000fe400000e0000 */
[----:B------:R-:W-:Y:S02]  /*e2c0*/  ISETP.GT.AND P3, PT, R0, 0x9, PT ;  /* 0x000000090000780c */ /* 0x000fe40003f64270 */
[----:B------:R-:W-:Y:S02]  /*e2d0*/  FSEL R92, R92, -INF , P2 ;  /* 0xff8000005c5c7808 */ /* 0x000fe40001000000 */
[----:B------:R-:W-:-:S02]  /*e2e0*/  FMNMX.FTZ R15, R88, R89, !PT ;  /* 0x00000059580f7209 */ /* 0x000fc40007810000 */
[----:B------:R-:W-:Y:S02]  /*e2f0*/  R2UR UR14, R14 ;  /* 0x000000000e0e72ca */ /* 0x000fe400000e0000 */
[----:B------:R-:W-:Y:S02]  /*e300*/  ISETP.GT.AND P2, PT, R0, 0x10, PT ;  /* 0x000000100000780c */ /* 0x000fe40003f44270 */
[----:B------:R-:W-:Y:S02]  /*e310*/  FSEL R93, R93, -INF , P3 ;  /* 0xff8000005d5d7808 */ /* 0x000fe40001800000 */
[----:B------:R-:W-:Y:S02]  /*e320*/  FMNMX.FTZ R14, R92, R15, !PT ;  /* 0x0000000f5c0e7209 */ /* 0x000fe40007810000 */
[----:B------:R-:W-:Y:S02]  /*e330*/  ISETP.GT.AND P3, PT, R0, 0x11, PT ;  /* 0x000000110000780c */ /* 0x000fe40003f64270 */
[----:B------:R-:W-:-:S02]  /*e340*/  FSEL R80, R80, -INF , P2 ;  /* 0xff80000050507808 */ /* 0x000fc40001000000 */
[----:B------:R-:W-:Y:S01]  /*e350*/  FMNMX.FTZ R15, R93, R14, !PT ;  /* 0x0000000e5d0f7209 */ /* 0x000fe20007810000 */
[----:B------:R-:W-:Y:S02]  /*e360*/  WARPGROUP.DEPBAR.LE gsb0, 0x0 ;  /* 0x00008000000079c5 */ /* 0x000fe40000010000 */
[----:B------:R-:W-:Y:S01]  /*e370*/  WARPGROUP.ARRIVE ;  /* 0x00000000000079c5 */ /* 0x000fe20000000000 */
[----:B------:R-:W-:-:S05]  /*e380*/  ISETP.GT.AND P2, PT, R0, 0x18, PT ;  /* 0x000000180000780c */ /* 0x000fca0003f44270 */
[----:B------:R-:W-:Y:S01]  /*e390*/  HGMMA.64x16x16.F32.BF16 R32, gdesc[UR8], R32, gsb0 ;  /* 0x00200000082079f0 */ /* 0x000fe20008001820 */
        /* <DEDUP_REMOVED lines=32> */
[----:B------:R-:W-:Y:S02]  /*e5a0*/  R2UR UR12, R2 ;  /* 0x00000000020c72ca */ /* 0x000fe400000e0000 */
[----:B------:R-:W-:Y:S02]  /*e5b0*/  R2UR UR13, R3 ;  /* 0x00000000030d72ca */ /* 0x000fe400000e0000 */
[----:B------:R-:W-:Y:S02]  /*e5c0*/  ISETP.GT.AND P3, PT, R0, 0x41, PT ;  /* 0x000000410000780c */ /* 0x000fe40003f64270 */
[----:B------:R-:W-:-:S02]  /*e5d0*/  FSEL R56, R56, -INF , P2 ;  /* 0xff80000038387808 */ /* 0x000fc40001000000 */
[----:B------:R-:W-:Y:S01]  /*e5e0*/  FMNMX.FTZ R15, R69, R14, !PT ;  /* 0x0000000e450f7209 */ /* 0x000fe20007810000 */
[----:B------:R-:W-:Y:S02]  /*e5f0*/  WARPGROUP.DEPBAR.LE gsb0, 0x0 ;  /* 0x00008000000079c5 */ /* 0x000fe40000010000 */
[----:B------:R-:W-:Y:S01]  /*e600*/  ISETP.GT.AND P2, PT, R0, 0x48, PT ;  /* 0x000000480000780c */ /* 0x000fe20003f44270 */
[----:B------:R-:W-:Y:S01]  /*e610*/  WARPGROUP.ARRIVE ;  /* 0x00000000000079c5 */ /* 0x000fe20000000000 */
[----:B------:R-:W-:Y:S02]  /*e620*/  FSEL R57, R57, -INF , P3 ;  /* 0xff80000039397808 */ /* 0x000fe40001800000 */
[----:B------:R-:W-:Y:S02]  /*e630*/  FMNMX.FTZ R14, R56, R15, !PT ;  /* 0x0000000f380e7209 */ /* 0x000fe40007810000 */
[----:B------:R-:W-:Y:S01]  /*e640*/  ISETP.GT.AND P3, PT, R0, 0x49, PT ;  /* 0x000000490000780c */ /* 0x000fe20003f64270 */
[----:B------:R-:W-:Y:S01]  /*e650*/  HGMMA.64x16x16.F32.BF16 R24, gdesc[UR12], R24, gsb0 ;  /* 0x002000000c1879f0 */ /* 0x000fe20008001818 */
        /* <DEDUP_REMOVED lines=40> */
[----:B------:R-:W-:Y:S01]  /*e8e0*/  FMNMX.FTZ R14, R36, R15, !PT ;  /* 0x0000000f240e7209 */ /* 0x000fe20007810000 */
[----:B------:R-:W-:Y:S02]  /*e8f0*/  WARPGROUP.DEPBAR.LE gsb0, 0x0 ;  /* 0x00008000000079c5 */ /* 0x000fe40000010000 */
        /* <DEDUP_REMOVED lines=12> */
[----:B------:R-:W0:Y:S04]  /*e9c0*/  SHFL.BFLY PT, R15, R18, 0x2, 0x1f ;  /* 0x0c401f00120f7f89 */ /* 0x000e2800000e0000 */
[----:B------:R-:W1:Y:S01]  /*e9d0*/  SHFL.IDX PT, R20, R20, 0x1, 0x1c1f ;  /* 0x003c1f0014147f89 */ /* 0x000e6200000e0000 */
[----:B0-----:R-:W-:-:S05]  /*e9e0*/  FMNMX.FTZ R19, R18, R15, !PT ;  /* 0x0000000f12137209 */ /* 0x001fca0007810000 */
[----:B------:R-:W0:Y:S01]  /*e9f0*/  SHFL.BFLY PT, R14, R19, 0x1, 0x1f ;  /* 0x0c201f00130e7f89 */ /* 0x000e2200000e0000 */
[----:B------:R-:W-:Y:S01]  /*ea00*/  IMAD.U32 R0, RZ, RZ, UR4 ;  /* 0x00000004ff007e24 */ /* 0x000fe2000f8e00ff */
[----:B-1----:R-:W-:-:S04]  /*ea10*/  VIADDMNMX R16, R20, R16, R17, PT ;  /* 0x0000001014107246 */ /* 0x002fc80003800111 */
[C---:B------:R-:W-:Y:S02]  /*ea20*/  ISETP.GT.AND P3, PT, R16.reuse, RZ, PT ;  /* 0x000000ff1000720c */ /* 0x040fe40003f64270 */
[----:B------:R-:W-:Y:S02]  /*ea30*/  ISETP.GT.AND P4, PT, R16, 0x1, PT ;  /* 0x000000011000780c */ /* 0x000fe40003f84270 */
[----:B0-----:R-:W-:-:S04]  /*ea40*/  FMNMX.FTZ R14, R19, R14, !PT ;  /* 0x0000000e130e7209 */ /* 0x001fc80007810000 */
[C---:B------:R-:W-:Y:S01]  /*ea50*/  FSETP.NEU.FTZ.AND P2, PT, R14.reuse, -INF , PT ;  /* 0xff8000000e00780b */ /* 0x040fe20003f5d000 */
[----:B------:R-:W-:-:S05]  /*ea60*/  FMUL.FTZ R15, R14, R0 ;  /* 0x000000000e0f7220 */ /* 0x000fca0000410000 */
[----:B------:R-:W-:Y:S02]  /*ea70*/  FSEL R15, R15, RZ, P2 ;  /* 0x000000ff0f0f7208 */ /* 0x000fe40001000000 */
[----:B------:R-:W-:Y:S02]  /*ea80*/  ISETP.GT.AND P2, PT, R16, 0x8, PT ;  /* 0x000000081000780c */ /* 0x000fe40003f44270 */
[----:B------:R-:W-:Y:S01]  /*ea90*/  FSEL R90, R90, -INF , P3 ;  /* 0xff8000005a5a7808 */ /* 0x000fe20001800000 */
[----:B------:R-:W-:Y:S01]  /*eaa0*/  FFMA.FTZ R89, R89, R0, -R15 ;  /* 0x0000000059597223 */ /* 0x000fe2000001080f */
[----:B------:R-:W-:Y:S02]  /*eab0*/  FSEL R91, R91, -INF , P4 ;  /* 0xff8000005b5b7808 */ /* 0x000fe40002000000 */
[----:B------:R-:W-:Y:S01]  /*eac0*/  ISETP.GT.AND P3, PT, R16, 0x9, PT ;  /* 0x000000091000780c */ /* 0x000fe20003f64270 */
[----:B------:R0:W-:Y:S01]  /*ead0*/  MUFU.EX2 R19, R89 ;  /* 0x0000005900137308 */ /* 0x0001e20000000800 */
[----:B------:R-:W-:-:S02]  /*eae0*/  FSEL R94, R94, -INF , P2 ;  /* 0xff8000005e5e7808 */ /* 0x000fc40001000000 */
[----:B------:R-:W-:Y:S02]  /*eaf0*/  FSEL R95, R95, -INF , P3 ;  /* 0xff8000005f5f7808 */ /* 0x000fe40001800000 */
[----:B------:R-:W-:Y:S02]  /*eb00*/  ISETP.GT.AND P2, PT, R16, 0x10, PT ;  /* 0x000000101000780c */ /* 0x000fe40003f44270 */
[----:B0-----:R-:W-:-:S04]  /*eb10*/  FMNMX.FTZ R89, R90, R91, !PT ;  /* 0x0000005b5a597209 */ /* 0x001fc80007810000 */
[----:B------:R-:W-:Y:S02]  /*eb20*/  FMNMX.FTZ R20, R94, R89, !PT ;  /* 0x000000595e147209 */ /* 0x000fe40007810000 */
[----:B------:R-:W-:Y:S02]  /*eb30*/  ISETP.GT.AND P3, PT, R16, 0x11, PT ;  /* 0x000000111000780c */ /* 0x000fe40003f64270 */
[----:B------:R-:W-:Y:S02]  /*eb40*/  FSEL R89, R82, -INF , P2 ;  /* 0xff80000052597808 */ /* 0x000fe40001000000 */
[----:B------:R-:W-:Y:S01]  /*eb50*/  FMNMX.FTZ R20, R95, R20, !PT ;  /* 0x000000145f147209 */ /* 0x000fe20007810000 */
[-CC-:B------:R-:W-:Y:S01]  /*eb60*/  FFMA.FTZ R82, R84, R0.reuse, -R15.reuse ;  /* 0x0000000054527223 */ /* 0x180fe2000001080f */
[----:B------:R-:W-:Y:S01]  /*eb70*/  FSEL R84, R83, -INF , P3 ;  /* 0xff80000053547808 */ /* 0x000fe20001800000 */
[----:B------:R-:W-:Y:S01]  /*eb80*/  FFMA.FTZ R97, R88, R0, -R15 ;  /* 0x0000000058617223 */ /* 0x000fe2000001080f */
[----:B------:R-:W-:-:S02]  /*eb90*/  ISETP.GT.AND P2, PT, R16, 0x18, PT ;  /* 0x000000181000780c */ /* 0x000fc40003f44270 */
[----:B------:R-:W-:Y:S01]  /*eba0*/  FMNMX.FTZ R83, R89, R20, !PT ;  /* 0x0000001459537209 */ /* 0x000fe20007810000 */
[-CC-:B------:R-:W-:Y:S01]  /*ebb0*/  FFMA.FTZ R88, R92, R0.reuse, -R15.reuse ;  /* 0x000000005c587223 */ /* 0x180fe2000001080f */
[----:B------:R-:W-:Y:S01]  /*ebc0*/  FFMA.FTZ R92, R85, R0, -R15 ;  /* 0x00000000555c7223 */ /* 0x000fe2000001080f */
[----:B------:R-:W-:Y:S02]  /*ebd0*/  ISETP.GT.AND P3, PT, R16, 0x19, PT ;  /* 0x000000191000780c */ /* 0x000fe40003f64270 */
        /* <DEDUP_REMOVED lines=19> */
[----:B------:R-:W-:Y:S01]  /*ed10*/  FMNMX.FTZ R20, R79, R20, !PT ;  /* 0x000000144f147209 */ /* 0x000fe20007810000 */
[----:B------:R-:W-:Y:S01]  /*ed20*/  FFMA.FTZ R66, R76, R0, -R15 ;  /* 0x000000004c427223 */ /* 0x000fe2000001080f */
[----:B------:R-:W-:Y:S02]  /*ed30*/  FSEL R76, R67, -INF , P3 ;  /* 0xff800000434c7808 */ /* 0x000fe40001800000 */
[----:B------:R-:W-:-:S02]  /*ed40*/  ISETP.GT.AND P2, PT, R16, 0x38, PT ;  /* 0x000000381000780c */ /* 0x000fc40003f44270 */
[----:B------:R-:W-:Y:S01]  /*ed50*/  FMNMX.FTZ R67, R85, R20, !PT ;  /* 0x0000001455437209 */ /* 0x000fe20007810000 */
[----:B------:R0:W-:Y:S01]  /*ed60*/  MUFU.EX2 R83, R92 ;  /* 0x0000005c00537308 */ /* 0x0001e20000000800 */
[----:B------:R-:W-:Y:S02]  /*ed70*/  ISETP.GT.AND P3, PT, R16, 0x39, PT ;  /* 0x000000391000780c */ /* 0x000fe40003f64270 */
[----:B------:R-:W-:Y:S01]  /*ed80*/  FSEL R70, R70, -INF , P2 ;  /* 0xff80000046467808 */ /* 0x000fe20001000000 */
[----:B0-----:R-:W-:Y:S01]  /*ed90*/  FFMA.FTZ R92, R77, R0, -R15 ;  /* 0x000000004d5c7223 */ /* 0x001fe2000001080f */
        /* <DEDUP_REMOVED lines=11> */
[-CC-:B------:R-:W-:Y:S01]  /*ee50*/  FFMA.FTZ R17, R93, R0.reuse, -R15.reuse ;  /* 0x000000005d117223 */ /* 0x180fe2000001080f */
[----:B------:R-:W-:Y:S01]  /*ee60*/  ISETP.GT.AND P3, PT, R16, 0x49, PT ;  /* 0x000000491000780c */ /* 0x000fe20003f64270 */
[----:B------:R-:W-:Y:S01]  /*ee70*/  FFMA.FTZ R93, R65, R0, -R15 ;  /* 0x00000000415d7223 */ /* 0x000fe2000001080f */
[----:B------:R-:W-:Y:S02]  /*ee80*/  FSEL R62, R62, -INF , P2 ;  /* 0xff8000003e3e7808 */ /* 0x000fe40001000000 */
[----:B------:R-:W-:Y:S01]  /*ee90*/  FMNMX.FTZ R65, R64, R59, !PT ;  /* 0x0000003b40417209 */ /* 0x000fe20007810000 */
[----:B------:R0:W-:Y:S01]  /*eea0*/  MUFU.EX2 R67, R92 ;  /* 0x0000005c00437308 */ /* 0x0001e20000000800 */
[----:B------:R-:W-:Y:S02]  /*eeb0*/  ISETP.GT.AND P2, PT, R16, 0x50, PT ;  /* 0x000000501000780c */ /* 0x000fe40003f44270 */
[----:B0-----:R-:W-:-:S02]  /*eec0*/  FSEL R92, R63, -INF , P3 ;  /* 0xff8000003f5c7808 */ /* 0x001fc40001800000 */
[----:B------:R-:W-:Y:S02]  /*eed0*/  FMNMX.FTZ R63, R62, R65, !PT ;  /* 0x000000413e3f7209 */ /* 0x000fe40007810000 */
[----:B------:R-:W-:Y:S02]  /*eee0*/  ISETP.GT.AND P3, PT, R16, 0x51, PT ;  /* 0x000000511000780c */ /* 0x000fe40003f64270 */
[----:B------:R-:W-:Y:S02]  /*eef0*/  FSEL R65, R50, -INF , P2 ;  /* 0xff80000032417808 */ /* 0x000fe40001000000 */
[----:B------:R-:W-:Y:S02]  /*ef00*/  FMNMX.FTZ R20, R92, R63, !PT ;  /* 0x0000003f5c147209 */ /* 0x000fe40007810000 */
[----:B------:R-:W-:Y:S02]  /*ef10*/  ISETP.GT.AND P2, PT, R16, 0x58, PT ;  /* 0x000000581000780c */ /* 0x000fe40003f44270 */
[----:B------:R-:W-:-:S02]  /*ef20*/  FSEL R63, R51, -INF , P3 ;  /* 0xff800000333f7808 */ /* 0x000fc40001800000 */
[----:B------:R-:W-:Y:S01]  /*ef30*/  FMNMX.FTZ R20, R65, R20, !PT ;  /* 0x0000001441147209 */ /* 0x000fe20007810000 */
[----:B------:R-:W-:Y:S01]  /*ef40*/  FFMA.FTZ R51, R69, R0, -R15 ;  /* 0x0000000045337223 */ /* 0x000fe2000001080f */
[----:B------:R-:W-:Y:S02]  /*ef50*/  ISETP.GT.AND P3, PT, R16, 0x59, PT ;  /* 0x000000591000780c */ /* 0x000fe40003f64270 */
[----:B------:R-:W-:Y:S02]  /*ef60*/  FSEL R54, R54, -INF , P2 ;  /* 0xff80000036367808 */ /* 0x000fe40001000000 */
[----:B------:R-:W-:Y:S02]  /*ef70*/  FMNMX.FTZ R69, R63, R20, !PT ;  /* 0x000000143f457209 */ /* 0x000fe40007810000 */
[----:B------:R-:W-:Y:S02]  /*ef80*/  FSEL R55, R55, -INF , P3 ;  /* 0xff80000037377808 */ /* 0x000fe40001800000 */
[----:B------:R-:W-:-:S02]  /*ef90*/  ISETP.GT.AND P2, PT, R16, 0x60, PT ;  /* 0x000000601000780c */ /* 0x000fc40003f44270 */
[----:B------:R-:W-:Y:S01]  /*efa0*/  FMNMX.FTZ R20, R54, R69, !PT ;  /* 0x0000004536147209 */ /* 0x000fe20007810000 */
[--C-:B------:R-:W-:Y:S01]  /*efb0*/  FFMA.FTZ R50, R68, R0, -R15.reuse ;  /* 0x0000000044327223 */ /* 0x100fe2000001080f */
[----:B------:R-:W-:Y:S02]  /*efc0*/  ISETP.GT.AND P3, PT, R16, 0x61, PT ;  /* 0x000000611000780c */ /* 0x000fe40003f64270 */
[----:B------:R-:W-:Y:S02]  /*efd0*/  FSEL R68, R42, -INF , P2 ;  /* 0xff8000002a447808 */ /* 0x000fe40001000000 */
[----:B------:R-:W-:Y:S01]  /*efe0*/  FMNMX.FTZ R69, R55, R20, !PT ;  /* 0x0000001437457209 */ /* 0x000fe20007810000 */
[----:B------:R-:W-:Y:S01]  /*eff0*/  FFMA.FTZ R42, R56, R0, -R15 ;  /* 0x00000000382a7223 */ /* 0x000fe2000001080f */
        /* <DEDUP_REMOVED lines=12> */
[----:B------:R-:W-:Y:S02]  /*f0c0*/  FMNMX.FTZ R20, R57, R20, !PT ;  /* 0x0000001439147209 */ /* 0x000fe40007810000 */
[----:B0-----:R-:W-:Y:S01]  /*f0d0*/  FSEL R93, R34, -INF , P2 ;  /* 0xff800000225d7808 */ /* 0x001fe20001000000 */
[----:B------:R-:W-:Y:S01]  /*f0e0*/  FFMA.FTZ R34, R60, R0, -R15 ;  /* 0x000000003c227223 */ /* 0x000fe2000001080f */
[----:B------:R-:W-:Y:S02]  /*f0f0*/  FSEL R60, R35, -INF , P3 ;  /* 0xff800000233c7808 */ /* 0x000fe40001800000 */
[----:B------:R-:W-:-:S02]  /*f100*/  ISETP.GT.AND P2, PT, R16, 0x78, PT ;  /* 0x000000781000780c */ /* 0x000fc40003f44270 */
[----:B------:R-:W-:Y:S01]  /*f110*/  FMNMX.FTZ R35, R93, R20, !PT ;  /* 0x000000145d237209 */ /* 0x000fe20007810000 */
[----:B------:R0:W1:Y:S01]  /*f120*/  MUFU.EX2 R18, R97 ;  /* 0x0000006100127308 */ /* 0x0000620000000800 */
[----:B------:R-:W-:Y:S02]  /*f130*/  ISETP.GT.AND P3, PT, R16, 0x79, PT ;  /* 0x000000791000780c */ /* 0x000fe40003f64270 */
[----:B------:R-:W-:Y:S02]  /*f140*/  FMNMX.FTZ R20, R60, R35, !PT ;  /* 0x000000233c147209 */ /* 0x000fe40007810000 */
[----:B0-----:R-:W-:-:S03]  /*f150*/  FSEL R97, R38, -INF , P2 ;  /* 0xff80000026617808 */ /* 0x001fc60001000000 */
[----:B------:R0:W-:Y:S01]  /*f160*/  MUFU.EX2 R43, R46 ;  /* 0x0000002e002b7308 */ /* 0x0001e20000000800 */
[C---:B------:R-:W-:Y:S02]  /*f170*/  ISETP.GT.AND P2, PT, R16.reuse, 0x80, PT ;  /* 0x000000801000780c */ /* 0x040fe40003f44270 */
[----:B------:R-:W-:Y:S01]  /*f180*/  FMNMX.FTZ R20, R97, R20, !PT ;  /* 0x0000001461147209 */ /* 0x000fe20007810000 */
[----:B0-----:R-:W-:Y:S01]  /*f190*/  FFMA.FTZ R46, R61, R0, -R15 ;  /* 0x000000003d2e7223 */ /* 0x001fe2000001080f */
        /* <DEDUP_REMOVED lines=11> */
[----:B------:R-:W-:-:S04]  /*f250*/  FMNMX.FTZ R16, R30, R39, !PT ;  /* 0x000000271e107209 */ /* 0x000fc80007810000 */
[----:B------:R-:W-:-:S05]  /*f260*/  FMNMX.FTZ R16, R31, R16, !PT ;  /* 0x000000101f107209 */ /* 0x000fca0007810000 */
[----:B------:R-:W0:Y:S01]  /*f270*/  SHFL.BFLY PT, R39, R16, 0x2, 0x1f ;  /* 0x0c401f0010277f89 */ /* 0x000e2200000e0000 */
[-CC-:B------:R-:W-:Y:S01]  /*f280*/  FFMA.FTZ R47, R52, R0.reuse, -R15.reuse ;  /* 0x00000000342f7223 */ /* 0x180fe2000001080f */
[-CC-:B------:R-:W-:Y:S01]  /*f290*/  FFMA.FTZ R38, R48, R0.reuse, -R15.reuse ;  /* 0x0000000030267223 */ /* 0x180fe2000001080f */
[-CC-:B------:R-:W-:Y:S01]  /*f2a0*/  FFMA.FTZ R48, R49, R0.reuse, -R15.reuse ;  /* 0x0000000031307223 */ /* 0x180fe2000001080f */
[----:B------:R-:W-:Y:S01]  /*f2b0*/  FFMA.FTZ R49, R53, R0, -R15 ;  /* 0x0000000035317223 */ /* 0x000fe2000001080f */
[----:B0-----:R-:W-:-:S05]  /*f2c0*/  FMNMX.FTZ R52, R16, R39, !PT ;  /* 0x0000002710347209 */ /* 0x001fca0007810000 */
[----:B------:R-:W0:Y:S01]  /*f2d0*/  SHFL.BFLY PT, R53, R52, 0x1, 0x1f ;  /* 0x0c201f0034357f89 */ /* 0x000e2200000e0000 */
[-CC-:B------:R-:W-:Y:S01]  /*f2e0*/  FFMA.FTZ R16, R25, R0.reuse, -R15.reuse ;  /* 0x0000000019107223 */ /* 0x180fe2000001080f */
[----:B------:R2:W-:Y:S01]  /*f2f0*/  MUFU.EX2 R35, R46 ;  /* 0x0000002e00237308 */ /* 0x0005e20000000800 */
[-CC-:B------:R-:W-:Y:S01]  /*f300*/  FFMA.FTZ R39, R32, R0.reuse, -R15.reuse ;  /* 0x0000000020277223 */ /* 0x180fe2000001080f */
[-CC-:B------:R-:W-:Y:S01]  /*f310*/  FFMA.FTZ R32, R28, R0.reuse, -R15.reuse ;  /* 0x000000001c207223 */ /* 0x180fe2000001080f */
[-CC-:B--2---:R-:W-:Y:S01]  /*f320*/  FFMA.FTZ R46, R40, R0.reuse, -R15.reuse ;  /* 0x00000000282e7223 */ /* 0x184fe2000001080f */
[----:B------:R-:W-:Y:S01]  /*f330*/  FFMA.FTZ R40, R44, R0, -R15 ;  /* 0x000000002c287223 */ /* 0x000fe2000001080f */
[----:B0-----:R-:W-:-:S04]  /*f340*/  FMNMX.FTZ R20, R52, R53, !PT ;  /* 0x0000003534147209 */ /* 0x001fc80007810000 */
[C---:B------:R-:W-:Y:S01]  /*f350*/  FSETP.NEU.FTZ.AND P2, PT, R20.reuse, -INF , PT ;  /* 0xff8000001400780b */ /* 0x040fe20003f5d000 */
[-C--:B------:R-:W-:Y:S01]  /*f360*/  FMUL.FTZ R25, R20, R0.reuse ;  /* 0x0000000014197220 */ /* 0x080fe20000410000 */
[-CC-:B------:R-:W-:Y:S01]  /*f370*/  FFMA.FTZ R44, R45, R0.reuse, -R15.reuse ;  /* 0x000000002d2c7223 */ /* 0x180fe2000001080f */
[----:B------:R-:W-:-:S03]  /*f380*/  FFMA.FTZ R45, R33, R0, -R15 ;  /* 0x00000000212d7223 */ /* 0x000fc6000001080f */
[----:B------:R-:W-:Y:S01]  /*f390*/  FSEL R25, R25, RZ, P2 ;  /* 0x000000ff19197208 */ /* 0x000fe20001000000 */
[----:B------:R-:W-:-:S04]  /*f3a0*/  FFMA.FTZ R33, R24, R0, -R15 ;  /* 0x0000000018217223 */ /* 0x000fc8000001080f */
[-CC-:B------:R-:W-:Y:S01]  /*f3b0*/  FFMA.FTZ R24, R90, R0.reuse, -R25.reuse ;  /* 0x000000005a187223 */ /* 0x180fe20000010819 */
[-CC-:B------:R-:W-:Y:S01]  /*f3c0*/  FFMA.FTZ R28, R91, R0.reuse, -R25.reuse ;  /* 0x000000005b1c7223 */ /* 0x180fe20000010819 */
[-CC-:B------:R-:W-:Y:S01]  /*f3d0*/  FFMA.FTZ R53, R94, R0.reuse, -R25.reuse ;  /* 0x000000005e357223 */ /* 0x180fe20000010819 */
[----:B------:R-:W-:Y:S01]  /*f3e0*/  MUFU.EX2 R88, R88 ;  /* 0x0000005800587308 */ /* 0x000fe20000000800 */
[-C--:B------:R-:W-:Y:S01]  /*f3f0*/  FFMA.FTZ R90, R95, R0.reuse, -R25 ;  /* 0x000000005f5a7223 */ /* 0x080fe20000010819 */
[-CC-:B------:R-:W-:Y:S01]  /*f400*/  FFMA.FTZ R80, R80, R0.reuse, -R15.reuse ;  /* 0x0000000050507223 */ /* 0x180fe2000001080f */
[-CC-:B------:R-:W-:Y:S01]  /*f410*/  FFMA.FTZ R81, R81, R0.reuse, -R15.reuse ;  /* 0x0000000051517223 */ /* 0x180fe2000001080f */
[----:B------:R-:W-:-:S04]  /*f420*/  FFMA.FTZ R72, R72, R0, -R15 ;  /* 0x0000000048487223 */ /* 0x000fc8000001080f */
[----:B------:R-:W-:Y:S01]  /*f430*/  MUFU.EX2 R24, R24 ;  /* 0x0000001800187308 */ /* 0x000fe20000000800 */
[-CC-:B------:R-:W-:Y:S01]  /*f440*/  FFMA.FTZ R73, R73, R0.reuse, -R15.reuse ;  /* 0x0000000049497223 */ /* 0x180fe2000001080f */
[-CC-:B------:R-:W-:Y:S01]  /*f450*/  FFMA.FTZ R41, R41, R0.reuse, -R15.reuse ;  /* 0x0000000029297223 */ /* 0x180fe2000001080f */
[-CC-:B------:R-:W-:Y:S01]  /*f460*/  FFMA.FTZ R36, R36, R0.reuse, -R15.reuse ;  /* 0x0000000024247223 */ /* 0x180fe2000001080f */
[----:B------:R-:W-:-:S04]  /*f470*/  FFMA.FTZ R37, R37, R0, -R15 ;  /* 0x0000000025257223 */ /* 0x000fc8000001080f */
[----:B------:R-:W0:Y:S01]  /*f480*/  MUFU.EX2 R28, R28 ;  /* 0x0000001c001c7308 */ /* 0x000e220000000800 */
[-C--:B------:R-:W-:Y:S01]  /*f490*/  FFMA.FTZ R15, R29, R0.reuse, -R15 ;  /* 0x000000001d0f7223 */ /* 0x080fe2000001080f */
[-CC-:B------:R-:W-:Y:S01]  /*f4a0*/  FFMA.FTZ R29, R89, R0.reuse, -R25.reuse ;  /* 0x00000000591d7223 */ /* 0x180fe20000010819 */
[-CC-:B------:R-:W-:Y:S01]  /*f4b0*/  FFMA.FTZ R89, R84, R0.reuse, -R25.reuse ;  /* 0x0000000054597223 */ /* 0x180fe20000010819 */
[----:B------:R-:W-:-:S04]  /*f4c0*/  FFMA.FTZ R84, R86, R0, -R25 ;  /* 0x0000000056547223 */ /* 0x000fc80000010819 */
[----:B------:R-:W2:Y:S01]  /*f4d0*/  MUFU.EX2 R53, R53 ;  /* 0x0000003500357308 */ /* 0x000ea20000000800 */
[-CC-:B------:R-:W-:Y:S01]  /*f4e0*/  FFMA.FTZ R86, R75, R0.reuse, -R25.reuse ;  /* 0x000000004b567223 */ /* 0x180fe20000010819 */
[-CC-:B------:R-:W-:Y:S01]  /*f4f0*/  FFMA.FTZ R75, R78, R0.reuse, -R25.reuse ;  /* 0x000000004e4b7223 */ /* 0x180fe20000010819 */
[----:B------:R-:W-:-:S05]  /*f500*/  FFMA.FTZ R78, R85, R0, -R25 ;  /* 0x00000000554e7223 */ /* 0x000fca0000010819 */
[----:B------:R-:W3:Y:S01]  /*f510*/  MUFU.EX2 R17, R17 ;  /* 0x0000001100117308 */ /* 0x000ee20000000800 */
[-CC-:B------:R-:W-:Y:S01]  /*f520*/  FFMA.FTZ R85, R76, R0.reuse, -R25.reuse ;  /* 0x000000004c557223 */ /* 0x180fe20000010819 */
[----:B------:R-:W-:-:S06]  /*f530*/  FFMA.FTZ R76, R71, R0, -R25 ;  /* 0x00000000474c7223 */ /* 0x000fcc0000010819 */
[----:B------:R-:W4:Y:S01]  /*f540*/  MUFU.EX2 R90, R90 ;  /* 0x0000005a005a7308 */ /* 0x000f220000000800 */
[-CC-:B------:R-:W-:Y:S01]  /*f550*/  FFMA.FTZ R71, R77, R0.reuse, -R25.reuse ;  /* 0x000000004d477223 */ /* 0x180fe20000010819 */
[----:B------:R-:W-:-:S06]  /*f560*/  FFMA.FTZ R77, R62, R0, -R25 ;  /* 0x000000003e4d7223 */ /* 0x000fcc0000010819 */
[----:B------:R0:W-:Y:S01]  /*f570*/  MUFU.EX2 R52, R16 ;  /* 0x0000001000347308 */ /* 0x0001e20000000800 */
[----:B-1----:R-:W-:Y:S01]  /*f580*/  FADD.FTZ R91, R18, R19 ;  /* 0x00000013125b7221 */ /* 0x002fe20000010000 */
[----:B------:R-:W-:-:S06]  /*f590*/  FFMA.FTZ R62, R92, R0, -R25 ;  /* 0x000000005c3e7223 */ /* 0x000fcc0000010819 */
[----:B------:R-:W1:Y:S01]  /*f5a0*/  MUFU.EX2 R80, R80 ;  /* 0x0000005000507308 */ /* 0x000e620000000800 */
[----:B0-----:R-:W-:Y:S02]  /*f5b0*/  @!P1 VIADD R16, R21, 0x31c40 ;  /* 0x00031c4015109836 */ /* 0x001fe40000000000 */
[----:B------:R-:W-:-:S03]  /*f5c0*/  FADD.FTZ R92, R24, R28 ;  /* 0x0000001c185c7221 */ /* 0x000fc60000010000 */
[----:B------:R-:W-:Y:S02]  /*f5d0*/  @!P1 PRMT R16, RZ, 0x654, R16 ;  /* 0x00000654ff109816 */ /* 0x000fe40000000010 */
[----:B------:R-:W0:Y:S01]  /*f5e0*/  MUFU.EX2 R29, R29 ;  /* 0x0000001d001d7308 */ /* 0x000e220000000800 */
[----:B------:R-:W-:Y:S01]  /*f5f0*/  FFMA.FTZ R87, R87, R0, -R25 ;  /* 0x0000000057577223 */ /* 0x000fe20000010819 */
[----:B------:R2:W-:Y:S01]  /*f600*/  @!P1 SYNCS.ARRIVE.TRANS64.RED.A1T0 RZ, [R16+URZ], RZ ;  /* 0x000000ff10ff99a7 */ /* 0x0005e2000810043f */
[----:B------:R-:W-:-:S05]  /*f610*/  FADD.FTZ R94, R88, R91 ;  /* 0x0000005b585e7221 */ /* 0x000fca0000010000 */
[----:B------:R-:W-:Y:S01]  /*f620*/  MUFU.EX2 R81, R81 ;  /* 0x0000005100517308 */ /* 0x000fe20000000800 */
[----:B--2---:R-:W-:Y:S01]  /*f630*/  F2FP.BF16.F32.PACK_AB R16, R19, R18 ;  /* 0x000000121310723e */ /* 0x004fe200000010ff */
[----:B------:R-:W-:-:S06]  /*f640*/  FADD.FTZ R19, R53, R92 ;  /* 0x0000005c35137221 */ /* 0x000fcc0000010000 */
[----:B------:R-:W2:Y:S01]  /*f650*/  MUFU.EX2 R89, R89 ;  /* 0x0000005900597308 */ /* 0x000ea20000000800 */
[----:B------:R-:W-:Y:S01]  /*f660*/  FFMA.FTZ R74, R74, R0, -R25 ;  /* 0x000000004a4a7223 */ /* 0x000fe20000010819 */
[C---:B---3--:R-:W-:Y:S01]  /*f670*/  FADD.FTZ R91, R17.reuse, R94 ;  /* 0x0000005e115b7221 */ /* 0x048fe20000010000 */
[----:B------:R-:W-:-:S05]  /*f680*/  F2FP.BF16.F32.PACK_AB R18, R17, R88 ;  /* 0x000000581112723e */ /* 0x000fca00000010ff */
[----:B------:R-:W3:Y:S01]  /*f690*/  MUFU.EX2 R82, R82 ;  /* 0x0000005200527308 */ /* 0x000ee20000000800 */
[----:B------:R-:W-:Y:S01]  /*f6a0*/  F2FP.BF16.F32.PACK_AB R17, R28, R24 ;  /* 0x000000181c11723e */ /* 0x000fe200000010ff */
[C---:B----4-:R-:W-:Y:S01]  /*f6b0*/  FADD.FTZ R24, R90.reuse, R19 ;  /* 0x000000135a187221 */ /* 0x050fe20000010000 */
[----:B------:R-:W-:-:S05]  /*f6c0*/  F2FP.BF16.F32.PACK_AB R19, R90, R53 ;  /* 0x000000355a13723e */ /* 0x000fca00000010ff */
[----:B------:R-:W4:Y:S01]  /*f6d0*/  MUFU.EX2 R84, R84 ;  /* 0x0000005400547308 */ /* 0x000f220000000800 */
[-CC-:B------:R-:W-:Y:S01]  /*f6e0*/  FFMA.FTZ R53, R63, R0.reuse, -R25.reuse ;  /* 0x000000003f357223 */ /* 0x180fe20000010819 */
[----:B------:R-:W-:Y:S01]  /*f6f0*/  FFMA.FTZ R28, R56, R0, -R25 ;  /* 0x00000000381c7223 */ /* 0x000fe20000010819 */
[----:B-1----:R-:W-:-:S05]  /*f700*/  FADD.FTZ R56, R80, R91 ;  /* 0x0000005b50387221 */ /* 0x002fca0000010000 */
[----:B------:R-:W1:Y:S01]  /*f710*/  MUFU.EX2 R87, R87 ;  /* 0x0000005700577308 */ /* 0x000e620000000800 */
[----:B------:R-:W-:Y:S01]  /*f720*/  FFMA.FTZ R92, R54, R0, -R25 ;  /* 0x00000000365c7223 */ /* 0x000fe20000010819 */
[----:B0-----:R-:W-:-:S06]  /*f730*/  FADD.FTZ R24, R29, R24 ;  /* 0x000000181d187221 */ /* 0x001fcc0000010000 */
[----:B------:R-:W0:Y:S01]  /*f740*/  MUFU.EX2 R72, R72 ;  /* 0x0000004800487308 */ /* 0x000e220000000800 */
[----:B--2---:R-:W-:Y:S01]  /*f750*/  FADD.FTZ R91, R89, R24 ;  /* 0x00000018595b7221 */ /* 0x004fe20000010000 */
[----:B------:R-:W-:-:S06]  /*f760*/  FFMA.FTZ R79, R79, R0, -R25 ;  /* 0x000000004f4f7223 */ /* 0x000fcc0000010819 */
[----:B------:R-:W2:Y:S08]  /*f770*/  MUFU.EX2 R74, R74 ;  /* 0x0000004a004a7308 */ /* 0x000eb00000000800 */
[----:B------:R-:W2:Y:S08]  /*f780*/  MUFU.EX2 R73, R73 ;  /* 0x0000004900497308 */ /* 0x000eb00000000800 */
[----:B------:R3:W-:Y:S01]  /*f790*/  MUFU.EX2 R54, R53 ;  /* 0x0000003500367308 */ /* 0x0007e20000000800 */
[----:B------:R-:W-:-:S07]  /*f7a0*/  FFMA.FTZ R63, R60, R0, -R25 ;  /* 0x000000003c3f7223 */ /* 0x000fce0000010819 */
[----:B------:R-:W2:Y:S01]  /*f7b0*/  MUFU.EX2 R86, R86 ;  /* 0x0000005600567308 */ /* 0x000ea20000000800 */
[----:B---3--:R-:W-:Y:S01]  /*f7c0*/  FADD.FTZ R53, R81, R56 ;  /* 0x0000003851357221 */ /* 0x008fe20000010000 */
[----:B------:R-:W-:-:S03]  /*f7d0*/  FFMA.FTZ R56, R27, R0, -R25 ;  /* 0x000000001b387223 */ /* 0x000fc60000010819 */
[----:B------:R-:W-:-:S03]  /*f7e0*/  FADD.FTZ R24, R82, R53 ;  /* 0x0000003552187221 */ /* 0x000fc60000010000 */
[----:B------:R3:W-:Y:S01]  /*f7f0*/  MUFU.EX2 R21, R77 ;  /* 0x0000004d00157308 */ /* 0x0007e20000000800 */
[----:B------:R-:W-:Y:S01]  /*f800*/  FADD.FTZ R27, R83, R24 ;  /* 0x00000018531b7221 */ /* 0x000fe20000010000 */
[----:B------:R-:W-:-:S06]  /*f810*/  FFMA.FTZ R70, R70, R0, -R25 ;  /* 0x0000000046467223 */ /* 0x000fcc0000010819 */
[----:B------:R-:W2:Y:S01]  /*f820*/  MUFU.EX2 R66, R66 ;  /* 0x0000004200427308 */ /* 0x000ea20000000800 */
[-CC-:B---3--:R-:W-:Y:S01]  /*f830*/  FFMA.FTZ R77, R69, R0.reuse, -R25.reuse ;  /* 0x00000000454d7223 */ /* 0x188fe20000010819 */
[-CC-:B------:R-:W-:Y:S01]  /*f840*/  FFMA.FTZ R69, R57, R0.reuse, -R25.reuse ;  /* 0x0000000039457223 */ /* 0x180fe20000010819 */
[----:B------:R-:W-:Y:S01]  /*f850*/  FFMA.FTZ R57, R26, R0, -R25 ;  /* 0x000000001a397223 */ /* 0x000fe20000010819 */
[----:B----4-:R-:W-:-:S04]  /*f860*/  FADD.FTZ R26, R84, R91 ;  /* 0x0000005b541a7221 */ /* 0x010fc80000010000 */
        /* <DEDUP_REMOVED lines=9> */
[-CC-:B------:R-:W-:Y:S01]  /*f900*/  FFMA.FTZ R53, R30, R0.reuse, -R25.reuse ;  /* 0x000000001e357223 */ /* 0x180fe20000010819 */
[----:B------:R-:W-:Y:S01]  /*f910*/  FFMA.FTZ R60, R31, R0, -R25 ;  /* 0x000000001f3c7223 */ /* 0x000fe20000010819 */
[----:B-1----:R-:W-:Y:S01]  /*f920*/  FADD.FTZ R25, R87, R26 ;  /* 0x0000001a57197221 */ /* 0x002fe20000010000 */
[----:B0-----:R-:W-:-:S04]  /*f930*/  FADD.FTZ R24, R72, R27 ;  /* 0x0000001b48187221 */ /* 0x001fc80000010000 */
[----:B------:R-:W0:Y:S01]  /*f940*/  MUFU.EX2 R58, R58 ;  /* 0x0000003a003a7308 */ /* 0x000e220000000800 */
[----:B--2---:R-:W-:Y:S01]  /*f950*/  FADD.FTZ R25, R74, R25 ;  /* 0x000000194a197221 */ /* 0x004fe20000010000 */
[----:B------:R-:W-:-:S06]  /*f960*/  FADD.FTZ R27, R73, R24 ;  /* 0x00000018491b7221 */ /* 0x000fcc0000010000 */
[----:B------:R-:W1:Y:S01]  /*f970*/  MUFU.EX2 R78, R78 ;  /* 0x0000004e004e7308 */ /* 0x000e620000000800 */
[----:B------:R-:W-:Y:S01]  /*f980*/  FADD.FTZ R24, R86, R25 ;  /* 0x0000001956187221 */ /* 0x000fe20000010000 */
[----:B------:R-:W-:-:S06]  /*f990*/  FADD.FTZ R26, R66, R27 ;  /* 0x0000001b421a7221 */ /* 0x000fcc0000010000 */
[----:B------:R-:W2:Y:S01]  /*f9a0*/  MUFU.EX2 R85, R85 ;  /* 0x0000005500557308 */ /* 0x000ea20000000800 */
[----:B---3--:R-:W-:Y:S01]  /*f9b0*/  FADD.FTZ R30, R75, R24 ;  /* 0x000000184b1e7221 */ /* 0x008fe20000010000 */
[----:B------:R3:W-:Y:S01]  /*f9c0*/  STSM.16.M88.4 [R23+0x24300], R16 ;  /* 0x0243001017007844 */ /* 0x0007e20000000200 */
[----:B------:R-:W-:-:S05]  /*f9d0*/  FADD.FTZ R27, R67, R26 ;  /* 0x0000001a431b7221 */ /* 0x000fca0000010000 */
[----:B------:R-:W2:Y:S08]  /*f9e0*/  MUFU.EX2 R50, R50 ;  /* 0x0000003200327308 */ /* 0x000eb00000000800 */
[----:B------:R-:W2:Y:S01]  /*f9f0*/  MUFU.EX2 R70, R70 ;  /* 0x0000004600467308 */ /* 0x000ea20000000800 */
[----:B---3--:R-:W-:Y:S01]  /*fa00*/  F2FP.BF16.F32.PACK_AB R17, R89, R29 ;  /* 0x0000001d5911723e */ /* 0x008fe200000010ff */
[----:B----4-:R-:W-:-:S06]  /*fa10*/  FADD.FTZ R29, R79, R30 ;  /* 0x0000001e4f1d7221 */ /* 0x010fcc0000010000 */
[----:B------:R-:W3:Y:S01]  /*fa20*/  MUFU.EX2 R51, R51 ;  /* 0x0000003300337308 */ /* 0x000ee20000000800 */
[----:B0-----:R-:W-:Y:S01]  /*fa30*/  FADD.FTZ R30, R58, R27 ;  /* 0x0000001b3a1e7221 */ /* 0x001fe20000010000 */
[----:B------:R-:W-:Y:S01]  /*fa40*/  F2FP.BF16.F32.PACK_AB R24, R73, R72 ;  /* 0x000000484918723e */ /* 0x000fe200000010ff */
[----:B-1----:R-:W-:-:S05]  /*fa50*/  FADD.FTZ R72, R78, R29 ;  /* 0x0000001d4e487221 */ /* 0x002fca0000010000 */
[----:B------:R-:W0:Y:S01]  /*fa60*/  MUFU.EX2 R76, R76 ;  /* 0x0000004c004c7308 */ /* 0x000e220000000800 */
[----:B------:R-:W-:Y:S01]  /*fa70*/  FADD.FTZ R29, R59, R30 ;  /* 0x0000001e3b1d7221 */ /* 0x000fe20000010000 */
[----:B--2---:R-:W-:-:S06]  /*fa80*/  FADD.FTZ R31, R85, R72 ;  /* 0x00000048551f7221 */ /* 0x004fcc0000010000 */
[----:B------:R-:W1:Y:S01]  /*fa90*/  MUFU.EX2 R42, R42 ;  /* 0x0000002a002a7308 */ /* 0x000e620000000800 */
[----:B------:R-:W-:-:S07]  /*faa0*/  FADD.FTZ R30, R50, R29 ;  /* 0x0000001d321e7221 */ /* 0x000fce0000010000 */
[----:B------:R-:W2:Y:S01]  /*fab0*/  MUFU.EX2 R71, R71 ;  /* 0x0000004700477308 */ /* 0x000ea20000000800 */
[----:B------:R-:W-:Y:S01]  /*fac0*/  F2FP.BF16.F32.PACK_AB R16, R81, R80 ;  /* 0x000000505110723e */ /* 0x000fe200000010ff */
[----:B------:R-:W-:-:S06]  /*fad0*/  FADD.FTZ R31, R70, R31 ;  /* 0x0000001f461f7221 */ /* 0x000fcc0000010000 */
[----:B------:R-:W4:Y:S08]  /*fae0*/  MUFU.EX2 R64, R64 ;  /* 0x0000004000407308 */ /* 0x000f300000000800 */
[----:B------:R-:W4:Y:S01]  /*faf0*/  MUFU.EX2 R34, R34 ;  /* 0x0000002200227308 */ /* 0x000f220000000800 */
[----:B------:R-:W-:-:S07]  /*fb00*/  F2FP.BF16.F32.PACK_AB R26, R67, R66 ;  /* 0x00000042431a723e */ /* 0x000fce00000010ff */
[----:B------:R3:W-:Y:S02]  /*fb10*/  MUFU.EX2 R81, R28 ;  /* 0x0000001c00517308 */ /* 0x0007e40000000800 */
[----:B---3--:R-:W-:Y:S01]  /*fb20*/  F2FP.BF16.F32.PACK_AB R28, R59, R58 ;  /* 0x0000003a3b1c723e */ /* 0x008fe200000010ff */
[----:B------:R-:W-:-:S05]  /*fb30*/  FADD.FTZ R59, R51, R30 ;  /* 0x0000001e333b7221 */ /* 0x000fca0000010000 */
[----:B------:R-:W3:Y:S01]  /*fb40*/  MUFU.EX2 R62, R62 ;  /* 0x0000003e003e7308 */ /* 0x000ee20000000800 */
[----:B------:R-:W-:Y:S01]  /*fb50*/  F2FP.BF16.F32.PACK_AB R30, R51, R50 ;  /* 0x00000032331e723e */ /* 0x000fe200000010ff */
[----:B0-----:R-:W-:Y:S01]  /*fb60*/  FADD.FTZ R50, R76, R31 ;  /* 0x0000001f4c327221 */ /* 0x001fe20000010000 */
[----:B-1----:R-:W-:-:S03]  /*fb70*/  FADD.FTZ R66, R42, R59 ;  /* 0x0000003b2a427221 */ /* 0x002fc60000010000 */
[----:B--2---:R-:W-:Y:S02]  /*fb80*/  FADD.FTZ R51, R71, R50 ;  /* 0x0000003247337221 */ /* 0x004fe40000010000 */
[----:B------:R-:W0:Y:S01]  /*fb90*/  MUFU.EX2 R38, R38 ;  /* 0x0000002600267308 */ /* 0x000e220000000800 */
[----:B------:R-:W-:Y:S01]  /*fba0*/  FADD.FTZ R59, R43, R66 ;  /* 0x000000422b3b7221 */ /* 0x000fe20000010000 */
[----:B------:R-:W-:Y:S01]  /*fbb0*/  F2FP.BF16.F32.PACK_AB R18, R83, R82 ;  /* 0x000000525312723e */ /* 0x000fe200000010ff */
[----:B----4-:R-:W-:-:S05]  /*fbc0*/  FADD.FTZ R66, R64, R51 ;  /* 0x0000003340427221 */ /* 0x010fca0000010000 */
[----:B------:R-:W1:Y:S01]  /*fbd0*/  MUFU.EX2 R65, R65 ;  /* 0x0000004100417308 */ /* 0x000e620000000800 */
[----:B------:R-:W-:Y:S02]  /*fbe0*/  F2FP.BF16.F32.PACK_AB R19, R87, R84 ;  /* 0x000000545713723e */ /* 0x000fe400000010ff */
[----:B------:R-:W-:-:S05]  /*fbf0*/  F2FP.BF16.F32.PACK_AB R31, R76, R70 ;  /* 0x000000464c1f723e */ /* 0x000fca00000010ff */
[----:B------:R-:W2:Y:S01]  /*fc00*/  MUFU.EX2 R48, R48 ;  /* 0x0000003000307308 */ /* 0x000ea20000000800 */
[----:B------:R-:W-:Y:S01]  /*fc10*/  FADD.FTZ R70, R34, R59 ;  /* 0x0000003b22467221 */ /* 0x000fe20000010000 */
[----:B------:R-:W-:Y:S01]  /*fc20*/  FADD.FTZ R51, R21, R66 ;  /* 0x0000004215337221 */ /* 0x000fe20000010000 */
[----:B------:R4:W-:Y:S01]  /*fc30*/  STSM.16.M88.4 [R23+0x25b00], R16 ;  /* 0x025b001017007844 */ /* 0x0009e20000000200 */
[----:B------:R-:W-:-:S04]  /*fc40*/  F2FP.BF16.F32.PACK_AB R25, R86, R74 ;  /* 0x0000004a5619723e */ /* 0x000fc800000010ff */
[----:B------:R-:W2:Y:S01]  /*fc50*/  MUFU.EX2 R47, R47 ;  /* 0x0000002f002f7308 */ /* 0x000ea20000000800 */
[----:B------:R-:W-:-:S07]  /*fc60*/  F2FP.BF16.F32.PACK_AB R27, R79, R75 ;  /* 0x0000004b4f1b723e */ /* 0x000fce00000010ff */
[----:B------:R-:W2:Y:S01]  /*fc70*/  MUFU.EX2 R55, R92 ;  /* 0x0000005c00377308 */ /* 0x000ea20000000800 */
[----:B----4-:R-:W-:Y:S01]  /*fc80*/  F2FP.BF16.F32.PACK_AB R16, R43, R42 ;  /* 0x0000002a2b10723e */ /* 0x010fe200000010ff */
[----:B------:R-:W-:Y:S01]  /*fc90*/  FADD.FTZ R43, R35, R70 ;  /* 0x00000046232b7221 */ /* 0x000fe20000010000 */
[----:B---3--:R-:W-:-:S05]  /*fca0*/  FADD.FTZ R42, R62, R51 ;  /* 0x000000333e2a7221 */ /* 0x008fca0000010000 */
[----:B------:R-:W3:Y:S01]  /*fcb0*/  MUFU.EX2 R49, R49 ;  /* 0x0000003100317308 */ /* 0x000ee20000000800 */
[----:B------:R-:W-:Y:S01]  /*fcc0*/  F2FP.BF16.F32.PACK_AB R29, R85, R78 ;  /* 0x0000004e551d723e */ /* 0x000fe200000010ff */
[----:B------:R1:W-:Y:S01]  /*fcd0*/  STSM.16.M88.4 [R23+0x27300], R24 ;  /* 0x0273001817007844 */ /* 0x0003e20000000200 */
[----:B0-----:R-:W-:-:S05]  /*fce0*/  FADD.FTZ R43, R38, R43 ;  /* 0x0000002b262b7221 */ /* 0x001fca0000010000 */
[----:B------:R-:W0:Y:S01]  /*fcf0*/  MUFU.EX2 R68, R90 ;  /* 0x0000005a00447308 */ /* 0x000e220000000800 */
[----:B------:R4:W-:Y:S07]  /*fd00*/  STSM.16.M88.4 [R23+0x28b00], R28 ;  /* 0x028b001c17007844 */ /* 0x0009ee0000000200 */
[----:B------:R-:W0:Y:S01]  /*fd10*/  MUFU.EX2 R46, R46 ;  /* 0x0000002e002e7308 */ /* 0x000e220000000800 */
[----:B-1----:R-:W-:Y:S01]  /*fd20*/  FADD.FTZ R25, R65, R42 ;  /* 0x0000002a41197221 */ /* 0x002fe20000010000 */
[----:B--2---:R-:W-:-:S06]  /*fd30*/  FADD.FTZ R26, R48, R43 ;  /* 0x0000002b301a7221 */ /* 0x004fcc0000010000 */
[----:B------:R-:W1:Y:S01]  /*fd40*/  MUFU.EX2 R88, R88 ;  /* 0x0000005800587308 */ /* 0x000e620000000800 */
[----:B----4-:R-:W-:Y:S01]  /*fd50*/  FADD.FTZ R28, R54, R25 ;  /* 0x00000019361c7221 */ /* 0x010fe20000010000 */
[----:B------:R-:W-:Y:S01]  /*fd60*/  F2FP.BF16.F32.PACK_AB R19, R62, R21 ;  /* 0x000000153e13723e */ /* 0x000fe200000010ff */
[----:B------:R-:W-:-:S05]  /*fd70*/  FADD.FTZ R26, R47, R26 ;  /* 0x0000001a2f1a7221 */ /* 0x000fca0000010000 */
[----:B------:R-:W2:Y:S01]  /*fd80*/  MUFU.EX2 R41, R41 ;  /* 0x0000002900297308 */ /* 0x000ea20000000800 */
[----:B------:R-:W-:Y:S01]  /*fd90*/  F2FP.BF16.F32.PACK_AB R18, R35, R34 ;  /* 0x000000222312723e */ /* 0x000fe200000010ff */
[----:B------:R-:W-:Y:S01]  /*fda0*/  FADD.FTZ R21, R55, R28 ;  /* 0x0000001c37157221 */ /* 0x000fe20000010000 */
[----:B------:R-:W4:Y:S05]  /*fdb0*/  @P5 LDC R35, c[0x0][0x44c] ;  /* 0x00011300ff235b82 */ /* 0x000f2a0000000800 */
[----:B------:R-:W2:Y:S01]  /*fdc0*/  MUFU.EX2 R40, R40 ;  /* 0x0000002800287308 */ /* 0x000ea20000000800 */
[----:B---3--:R-:W-:Y:S01]  /*fdd0*/  FADD.FTZ R29, R49, R26 ;  /* 0x0000001a311d7221 */ /* 0x008fe20000010000 */
[----:B0-----:R-:W-:Y:S01]  /*fde0*/  FADD.FTZ R21, R68, R21 ;  /* 0x0000001544157221 */ /* 0x001fe20000010000 */
[----:B------:R-:W0:Y:S05]  /*fdf0*/  @P5 LDC R43, c[0x0][0x450] ;  /* 0x00011400ff2b5b82 */ /* 0x000e2a0000000800 */
[----:B------:R-:W3:Y:S01]  /*fe00*/  MUFU.EX2 R77, R77 ;  /* 0x0000004d004d7308 */ /* 0x000ee20000000800 */
[----:B------:R-:W-:Y:S01]  /*fe10*/  FADD.FTZ R28, R46, R29 ;  /* 0x0000001d2e1c7221 */ /* 0x000fe20000010000 */
[----:B-1----:R-:W-:-:S06]  /*fe20*/  FADD.FTZ R30, R88, R21 ;  /* 0x00000015581e7221 */ /* 0x002fcc0000010000 */
[----:B------:R-:W1:Y:S08]  /*fe30*/  MUFU.EX2 R44, R44 ;  /* 0x0000002c002c7308 */ /* 0x000e700000000800 */
[----:B------:R-:W4:Y:S01]  /*fe40*/  MUFU.EX2 R58, R69 ;  /* 0x00000045003a7308 */ /* 0x000f220000000800 */
[----:B--2---:R-:W-:Y:S01]  /*fe50*/  FADD.FTZ R21, R41, R28 ;  /* 0x0000001c29157221 */ /* 0x004fe20000010000 */
[----:B------:R-:W-:-:S06]  /*fe60*/  FADD.FTZ R30, R81, R30 ;  /* 0x0000001e511e7221 */ /* 0x000fcc0000010000 */
[----:B------:R-:W2:Y:S01]  /*fe70*/  MUFU.EX2 R39, R39 ;  /* 0x0000002700277308 */ /* 0x000ea20000000800 */
[----:B------:R-:W-:-:S07]  /*fe80*/  F2FP.BF16.F32.PACK_AB R17, R64, R71 ;  /* 0x000000474011723e */ /* 0x000fce00000010ff */
[----:B------:R-:W0:Y:S01]  /*fe90*/  MUFU.EX2 R93, R93 ;  /* 0x0000005d005d7308 */ /* 0x000e220000000800 */
[----:B------:R-:W-:Y:S01]  /*fea0*/  FADD.FTZ R21, R40, R21 ;  /* 0x0000001528157221 */ /* 0x000fe20000010000 */
[----:B---3--:R-:W-:-:S06]  /*feb0*/  FADD.FTZ R31, R77, R30 ;  /* 0x0000001e4d1f7221 */ /* 0x008fcc0000010000 */
[----:B------:R-:W3:Y:S01]  /*fec0*/  MUFU.EX2 R45, R45 ;  /* 0x0000002d002d7308 */ /* 0x000ee20000000800 */
[----:B------:R-:W-:-:S07]  /*fed0*/  F2FP.BF16.F32.PACK_AB R24, R48, R38 ;  /* 0x000000263018723e */ /* 0x000fce00000010ff */
[----:B------:R-:W3:Y:S01]  /*fee0*/  MUFU.EX2 R50, R63 ;  /* 0x0000003f00327308 */ /* 0x000ee20000000800 */
[----:B------:R4:W-:Y:S01]  /*fef0*/  STSM.16.M88.4 [R23+0x2a300], R16 ;  /* 0x02a3001017007844 */ /* 0x0009e20000000200 */
[----:B-1----:R-:W-:-:S06]  /*ff00*/  FADD.FTZ R38, R44, R21 ;  /* 0x000000152c267221 */ /* 0x002fcc0000010000 */
[----:B------:R-:W1:Y:S08]  /*ff10*/  MUFU.EX2 R36, R36 ;  /* 0x0000002400247308 */ /* 0x000e700000000800 */
[----:B------:R-:W1:Y:S01]  /*ff20*/  MUFU.EX2 R97, R97 ;  /* 0x0000006100617308 */ /* 0x000e620000000800 */
[----:B----4-:R-:W-:Y:S01]  /*ff30*/  FADD.FTZ R16, R58, R31 ;  /* 0x0000001f3a107221 */ /* 0x010fe20000010000 */
[----:B------:R-:W-:Y:S01]  /*ff40*/  F2FP.BF16.F32.PACK_AB R25, R54, R65 ;  /* 0x000000413619723e */ /* 0x000fe200000010ff */
[----:B--2---:R-:W-:Y:S01]  /*ff50*/  FADD.FTZ R38, R39, R38 ;  /* 0x0000002627267221 */ /* 0x004fe20000010000 */
[----:B------:R-:W-:-:S04]  /*ff60*/  F2FP.BF16.F32.PACK_AB R26, R49, R47 ;  /* 0x0000002f311a723e */ /* 0x000fc800000010ff */
[----:B------:R-:W2:Y:S01]  /*ff70*/  MUFU.EX2 R37, R37 ;  /* 0x0000002500257308 */ /* 0x000ea20000000800 */
[----:B------:R-:W-:Y:S01]  /*ff80*/  F2FP.BF16.F32.PACK_AB R27, R68, R55 ;  /* 0x00000037441b723e */ /* 0x000fe200000010ff */
[----:B0-----:R-:W-:-:S06]  /*ff90*/  FADD.FTZ R17, R93, R16 ;  /* 0x000000105d117221 */ /* 0x001fcc0000010000 */
[----:B------:R-:W0:Y:S01]  /*ffa0*/  MUFU.EX2 R34, R61 ;  /* 0x0000003d00227308 */ /* 0x000e220000000800 */
[----:B------:R-:W-:-:S04]  /*ffb0*/  @P5 IMAD.HI.U32 R18, R100, R35, RZ ;  /* 0x0000002364125227 */ /* 0x000fc800078e00ff */
[----:B---3--:R-:W-:Y:S01]  /*ffc0*/  FADD.FTZ R19, R45, R38 ;  /* 0x000000262d137221 */ /* 0x008fe20000010000 */
[----:B------:R3:W-:Y:S01]  /*ffd0*/  STSM.16.M88.4 [R23+0x2bb00], R24 ;  /* 0x02bb001817007844 */ /* 0x0007e20000000200 */
[----:B------:R-:W-:Y:S01]  /*ffe0*/  FADD.FTZ R16, R50, R17 ;  /* 0x0000001132107221 */ /* 0x000fe20000010000 */
[----:B------:R-:W-:Y:S02]  /*fff0*/  F2FP.BF16.F32.PACK_AB R28, R41, R46 ;  /* 0x0000002e291c723e */ /* 0x000fe400000010ff */
[----:B------:R-:W-:Y:S02]  /*10000*/  F2FP.BF16.F32.PACK_AB R29, R81, R88 ;  /* 0x00000058511d723e */ /* 0x000fe400000010ff */
[----:B------:R-:W-:Y:S02]  /*10010*/  F2FP.BF16.F32.PACK_AB R30, R44, R40 ;  /* 0x000000282c1e723e */ /* 0x000fe400000010ff */
[----:B------:R-:W-:Y:S01]  /*10020*/  F2FP.BF16.F32.PACK_AB R31, R58, R77 ;  /* 0x0000004d3a1f723e */ /* 0x000fe200000010ff */
[----:B---3--:R-:W-:Y:S01]  /*10030*/  IMAD.MOV.U32 R27, RZ, RZ, R100 ;  /* 0x000000ffff1b7224 */ /* 0x008fe200078e0064 */
[----:B------:R-:W-:Y:S01]  /*10040*/  @P5 SHF.R.U32.HI R27, RZ, R43, R18 ;  /* 0x0000002bff1b5219 */ /* 0x000fe20000011612 */
[----:B-1----:R-:W-:Y:S01]  /*10050*/  FADD.FTZ R18, R36, R19 ;  /* 0x0000001324127221 */ /* 0x002fe20000010000 */
[----:B------:R-:W-:Y:S01]  /*10060*/  FADD.FTZ R19, R97, R16 ;  /* 0x0000001061137221 */ /* 0x000fe20000010000 */
[----:B------:R-:W-:-:S02]  /*10070*/  F2FP.BF16.F32.PACK_AB R16, R45, R39 ;  /* 0x000000272d10723e */ /* 0x000fc400000010ff */
[C---:B--2---:R-:W-:Y:S01]  /*10080*/  FADD.FTZ R24, R37.reuse, R18 ;  /* 0x0000001225187221 */ /* 0x044fe20000010000 */
[----:B0-----:R-:W-:Y:S01]  /*10090*/  FADD.FTZ R26, R34, R19 ;  /* 0x00000013221a7221 */ /* 0x001fe20000010000 */
[----:B------:R-:W-:Y:S02]  /*100a0*/  F2FP.BF16.F32.PACK_AB R17, R50, R93 ;  /* 0x0000005d3211723e */ /* 0x000fe400000010ff */
[----:B------:R-:W-:Y:S02]  /*100b0*/  F2FP.BF16.F32.PACK_AB R18, R37, R36 ;  /* 0x000000242512723e */ /* 0x000fe400000010ff */
[----:B------:R-:W-:Y:S01]  /*100c0*/  F2FP.BF16.F32.PACK_AB R19, R34, R97 ;  /* 0x000000612213723e */ /* 0x000fe200000010ff */
[----:B------:R-:W-:Y:S04]  /*100d0*/  STSM.16.M88.4 [R23+0x2d300], R28 ;  /* 0x02d3001c17007844 */ /* 0x000fe80000000200 */
[----:B------:R0:W-:Y:S04]  /*100e0*/  STSM.16.M88.4 [R23+0x2eb00], R16 ;  /* 0x02eb001017007844 */ /* 0x0001e80000000200 */
[----:B0-----:R-:W2:Y:S01]  /*100f0*/  LDL R16, [R1+0x80] ;  /* 0x0000800001107983 */ /* 0x001ea20000100800 */
[----:B------:R-:W0:Y:S08]  /*10100*/  MUFU.EX2 R57, R57 ;  /* 0x0000003900397308 */ /* 0x000e300000000800 */
[----:B------:R-:W1:Y:S08]  /*10110*/  MUFU.EX2 R33, R33 ;  /* 0x0000002100217308 */ /* 0x000e700000000800 */
[----:B------:R-:W3:Y:S08]  /*10120*/  MUFU.EX2 R56, R56 ;  /* 0x0000003800387308 */ /* 0x000ef00000000800 */
[----:B------:R-:W-:Y:S08]  /*10130*/  MUFU.EX2 R53, R53 ;  /* 0x0000003500357308 */ /* 0x000ff00000000800 */
[----:B------:R-:W4:Y:S01]  /*10140*/  MUFU.EX2 R60, R60 ;  /* 0x0000003c003c7308 */ /* 0x000f220000000800 */
[----:B0-----:R-:W-:-:S07]  /*10150*/  FADD.FTZ R25, R57, R26 ;  /* 0x0000001a39197221 */ /* 0x001fce0000010000 */
[----:B------:R-:W-:Y:S01]  /*10160*/  MUFU.EX2 R32, R32 ;  /* 0x0000002000207308 */ /* 0x000fe20000000800 */
[----:B------:R-:W-:-:S07]  /*10170*/  IADD3 R26, R27, R98, -R99 ;  /* 0x000000621b1a7210 */ /* 0x000fce0007ffe863 */
[----:B------:R-:W0:Y:S01]  /*10180*/  MUFU.EX2 R15, R15 ;  /* 0x0000000f000f7308 */ /* 0x000e220000000800 */
[----:B-1----:R-:W-:Y:S01]  /*10190*/  FADD.FTZ R21, R33, R24 ;  /* 0x0000001821157221 */ /* 0x002fe20000010000 */
[----:B---3--:R-:W-:Y:S01]  /*101a0*/  FADD.FTZ R28, R56, R25 ;  /* 0x00000019381c7221 */ /* 0x008fe20000010000 */
[----:B------:R-:W-:Y:S01]  /*101b0*/  IMAD.HI R29, R26, 0x38e38e39, RZ ;  /* 0x38e38e391a1d7827 */ /* 0x000fe200078e02ff */
[----:B----4-:R-:W-:-:S03]  /*101c0*/  F2FP.BF16.F32.PACK_AB R27, R60, R53 ;  /* 0x000000353c1b723e */ /* 0x010fc600000010ff */
[C---:B------:R-:W-:Y:S01]  /*101d0*/  FADD.FTZ R21, R52.reuse, R21 ;  /* 0x0000001534157221 */ /* 0x040fe20000010000 */
[----:B------:R-:W-:Y:S01]  /*101e0*/  FADD.FTZ R53, R53, R28 ;  /* 0x0000001c35357221 */ /* 0x000fe20000010000 */
[----:B------:R-:W-:Y:S02]  /*101f0*/  F2FP.BF16.F32.PACK_AB R24, R52, R33 ;  /* 0x000000213418723e */ /* 0x000fe400000010ff */
[----:B------:R-:W-:Y:S02]  /*10200*/  F2FP.BF16.F32.PACK_AB R25, R56, R57 ;  /* 0x000000393819723e */ /* 0x000fe400000010ff */
[----:B------:R-:W-:Y:S02]  /*10210*/  SHF.R.U32.HI R28, RZ, 0x1f, R29 ;  /* 0x0000001fff1c7819 */ /* 0x000fe4000001161d */
[----:B0-----:R-:W-:Y:S01]  /*10220*/  F2FP.BF16.F32.PACK_AB R26, R15, R32 ;  /* 0x000000200f1a723e */ /* 0x001fe200000010ff */
[----:B------:R-:W-:Y:S01]  /*10230*/  FADD.FTZ R32, R32, R21 ;  /* 0x0000001520207221 */ /* 0x000fe20000010000 */
[----:B------:R-:W-:-:S03]  /*10240*/  LEA.HI.SX32 R28, R29, R28, 0x1b ;  /* 0x0000001c1d1c7211 */ /* 0x000fc600078fdaff */
[----:B------:R-:W-:Y:S01]  /*10250*/  STSM.16.M88.4 [R23+0x30300], R24 ;  /* 0x0303001817007844 */ /* 0x000fe20000000200 */
[----:B------:R-:W-:Y:S01]  /*10260*/  FADD.FTZ R17, R15, R32 ;  /* 0x000000200f117221 */ /* 0x000fe20000010000 */
[----:B------:R-:W-:Y:S01]  /*10270*/  FADD.FTZ R15, R60, R53 ;  /* 0x000000353c0f7221 */ /* 0x000fe20000010000 */
[----:B------:R0:W-:Y:S06]  /*10280*/  MEMBAR.ALL.CTA ;  /* 0x0000000000007992 */ /* 0x0001ec0000008000 */
[----:B0-----:R-:W0:Y:S04]  /*10290*/  FENCE.VIEW.ASYNC.S ;  /* 0x00000000000073c6 */ /* 0x001e280000000000 */
[----:B------:R-:W-:Y:S04]  /*102a0*/  STL [R1+0x18], R17 ;  /* 0x0000181101007387 */ /* 0x000fe80000100800 */
[----:B------:R1:W-:Y:S02]  /*102b0*/  STL [R1+0x28], R15 ;  /* 0x0000280f01007387 */ /* 0x0003e40000100800 */
[----:B-1----:R-:W-:Y:S01]  /*102c0*/  VIADD R15, R96, 0xfffffffe ;  /* 0xfffffffe600f7836 */ /* 0x002fe20000000000 */
        /* <DEDUP_REMOVED lines=23> */
[----:B--2---:R-:W-:-:S05]  /*10440*/  VIMNMX R16, R16, R28, !PT ;  /* 0x0000001c10107248 */ /* 0x004fca0007fe0100 */
[----:B------:R1:W-:Y:S01]  /*10450*/  STL [R1+0x60], R16 ;  /* 0x0000601001007387 */ /* 0x0003e20000100800 */
[----:B------:R-:W-:Y:S02]  /*10460*/  ISETP.GE.AND P2, PT, R15, R16, PT ;  /* 0x000000100f00720c */ /* 0x000fe40003f46270 */
[----:B------:R-:W-:Y:S01]  /*10470*/  CS2R R28, SRZ ;  /* 0x00000000001c7805 */ /* 0x000fe2000001ff00 */
[----:B0-----:R-:W-:-:S10]  /*10480*/  NOP ;  /* 0x0000000000007918 */ /* 0x001fd40000000000 */
[----:B-1----:R-:W-:Y:S05]  /*10490*/  @!P2 BRA `(.L_x_11801) ;  /* 0x0000005000aca947 */ /* 0x002fea0003800000 */
[----:B------:R0:W5:Y:S01]  /*104a0*/  LDL.LU R151, [R1+0x2c] ;  /* 0x00002c0001977983 */ /* 0x0001620000300800 */
[----:B------:R-:W-:Y:S02]  /*104b0*/  IMAD.MOV.U32 R17, RZ, RZ, R20 ;  /* 0x000000ffff117224 */ /* 0x000fe400078e0014 */
[----:B------:R-:W-:Y:S02]  /*104c0*/  IMAD.MOV.U32 R16, RZ, RZ, R14 ;  /* 0x000000ffff107224 */ /* 0x000fe400078e000e */
[----:B------:R-:W-:Y:S02]  /*104d0*/  IMAD.MOV.U32 R150, RZ, RZ, R145 ;  /* 0x000000ffff967224 */ /* 0x000fe400078e0091 */
[----:B------:R-:W-:-:S07]  /*104e0*/  IMAD.MOV.U32 R71, RZ, RZ, RZ ;  /* 0x000000ffff477224 */ /* 0x000fce00078e00ff */
.L_x_11811:
[----:B------:R-:W2:Y:S01]  /*104f0*/  LDL R14, [R1+0x4c] ;  /* 0x00004c00010e7983 */ /* 0x000ea20000100800 */
[----:B------:R-:W-:Y:S01]  /*10500*/  VIADD R145, R150, 0x1 ;  /* 0x0000000196917836 */ /* 0x000fe20000000000 */
[----:B------:R-:W-:Y:S05]  /*10510*/  YIELD ;  /* 0x0000000000007946 */ /* 0x000fea0003800000 */
[----:B------:R-:W-:-:S04]  /*10520*/  ISETP.NE.AND P3, PT, R145, 0x2, PT ;  /* 0x000000029100780c */ /* 0x000fc80003f65270 */
[----:B------:R-:W-:Y:S02]  /*10530*/  SEL R0, RZ, 0x1, P3 ;  /* 0x00000001ff007807 */ /* 0x000fe40001800000 */
[----:B------:R-:W-:Y:S02]  /*10540*/  SEL R145, R145, RZ, P3 ;  /* 0x000000ff91917207 */ /* 0x000fe40001800000 */
[----:B--2---:R-:W-:Y:S02]  /*10550*/  ISETP.NE.AND P2, PT, R14, RZ, PT ;  /* 0x000000ff0e00720c */ /* 0x004fe40003f45270 */
[----:B-----5:R-:W-:-:S05]  /*10560*/  LOP3.LUT R14, R151, R0, RZ, 0x3c, !PT ;  /* 0x00000000970e7212 */ /* 0x020fca00078e3cff */
[----:B------:R1:W-:Y:S06]  /*10570*/  STL [R1+0x2c], R14 ;  /* 0x00002c0e01007387 */ /* 0x0003ec0000100800 */
[----:B------:R-:W-:Y:S05]  /*10580*/  @P2 BRA `(.L_x_11802) ;  /* 0x0000000000302947 */ /* 0x000fea0003800000 */
[----:B------:R-:W-:Y:S05]  /*10590*/  @!P0 BRA `(.L_x_11803) ;  /* 0x0000000000048947 */ /* 0x000fea0003800000 */
[----:B------:R-:W-:Y:S01]  /*105a0*/  BPT.TRAP 0x1 ;  /* 0x000000040000795c */ /* 0x000fe20000300000 */
.L_x_11803:
[----:B------:R-:W-:Y:S01]  /*105b0*/  IMAD R0, R145, 0x8, R22 ;  /* 0x0000000891007824 */ /* 0x000fe200078e0216 */
[----:B------:R-:W-:-:S04]  /*105c0*/  SHF.L.U32 R19, R14, 0x1f, RZ ;  /* 0x0000001f0e137819 */ /* 0x000fc800000006ff */
[----:B------:R2:W3:Y:S01]  /*105d0*/  SYNCS.PHASECHK.TRANS64.TRYWAIT P3, [R0+URZ+0x31c30], R19 ;  /* 0x031c3013000075a7 */ /* 0x0004e2000806017f */
[----:B------:R-:W-:Y:S05]  /*105e0*/  @!P0 BRA `(.L_x_11804) ;  /* 0x0000000000048947 */ /* 0x000fea0003800000 */
[----:B------:R-:W-:Y:S01]  /*105f0*/  BPT.TRAP 0x1 ;  /* 0x000000040000795c */ /* 0x000fe20000300000 */
.L_x_11804:
[----:B------:R-:W-:Y:S04]  /*10600*/  BSSY B0, `(.L_x_11802) ;  /* 0x0000004000007945 */ /* 0x000fe80003800000 */
[----:B---3--:R-:W-:Y:S05]  /*10610*/  @P3 BRA `(.L_x_11805) ;  /* 0x0000000000083947 */ /* 0x008fea0003800000 */
[----:B------:R-:W3:Y:S02]  /*10620*/  SYNCS.PHASECHK.TRANS64.TRYWAIT P3, [R0+URZ+0x31c30], R19 ;  /* 0x031c3013000075a7 */ /* 0x000ee4000806017f */
[----:B---3--:R-:W-:Y:S05]  /*10630*/  @!P3 BRA `(.L_x_11806) ;  /* 0x0000016000b4b947 */ /* 0x008fea0003800000 */
.L_x_11805:
[----:B------:R-:W-:Y:S05]  /*10640*/  BSYNC B0 ;  /* 0x0000000000007941 */ /* 0x000fea0003800000 */
.L_x_11802:
[----:B-1----:R-:W4:Y:S01]  /*10650*/  LDL R14, [R1+0x58] ;  /* 0x00005800010e7983 */ /* 0x002f220000100800 */
[----:B--23--:R-:W1:Y:S01]  /*10660*/  S2R R0, SR_TID.X ;  /* 0x0000000000007919 */ /* 0x00ce620000002100 */
[----:B------:R-:W-:Y:S05]  /*10670*/  WARPSYNC.ALL ;  /* 0x0000000000007948 */ /* 0x000fea0003800000 */
[----:B------:R-:W-:Y:S02]  /*10680*/  IMAD.MOV.U32 R77, RZ, RZ, -0x7fffffe0 ;  /* 0x80000020ff4d7424 */ /* 0x000fe400078e00ff */
[----:B------:R-:W-:Y:S02]  /*10690*/  IMAD.MOV.U32 R75, RZ, RZ, -0x7fffffe0 ;  /* 0x80000020ff4b7424 */ /* 0x000fe400078e00ff */
[----:B------:R-:W-:-:S02]  /*106a0*/  IMAD.MOV.U32 R19, RZ, RZ, -0x7fffffe0 ;  /* 0x80000020ff137424 */ /* 0x000fc400078e00ff */
[----:B------:R-:W-:Y:S01]  /*106b0*/  IMAD.MOV.U32 R73, RZ, RZ, -0x7fffffe0 ;  /* 0x80000020ff497424 */ /* 0x000fe200078e00ff */
[----:B------:R-:W-:Y:S02]  /*106c0*/  R2UR UR11, R77 ;  /* 0x000000004d0b72ca */ /* 0x000fe400000e0000 */
[----:B------:R-:W-:Y:S02]  /*106d0*/  R2UR UR13, R75 ;  /* 0x000000004b0d72ca */ /* 0x000fe400000e0000 */
[----:B------:R-:W-:Y:S02]  /*106e0*/  R2UR UR7, R19 ;  /* 0x00000000130772ca */ /* 0x000fe400000e0000 */
[----:B------:R-:W-:Y:S02]  /*106f0*/  R2UR UR9, R73 ;  /* 0x00000000490972ca */ /* 0x000fe400000e0000 */
[----:B-1----:R-:W-:-:S05]  /*10700*/  SHF.R.U32.HI R0, RZ, 0x7, R0 ;  /* 0x00000007ff007819 */ /* 0x002fca0000011600 */
[----:B------:R-:W-:-:S05]  /*10710*/  VIADD R0, R0, 0x8 ;  /* 0x0000000800007836 */ /* 0x000fca0000000000 */
[----:B------:R1:W-:Y:S01]  /*10720*/  BAR.SYNC.DEFER_BLOCKING R0, 0x100 ;  /* 0x000400000000751d */ /* 0x0003e20000010000 */
[----:B------:R-:W-:Y:S01]  /*10730*/  IMAD.MOV.U32 R21, RZ, RZ, -0x7fffffe0 ;  /* 0x80000020ff157424 */ /* 0x000fe200078e00ff */
[----:B------:R-:W-:-:S04]  /*10740*/  MOV R79, UR7 ;  /* 0x00000007004f7c02 */ /* 0x000fc80008000f00 */
[----:B------:R-:W-:Y:S01]  /*10750*/  UMOV UR7, UR9 ;  /* 0x0000000900077c82 */ /* 0x000fe20008000000 */
[----:B------:R-:W-:Y:S01]  /*10760*/  R2UR UR9, R9 ;  /* 0x00000000090972ca */ /* 0x000fe200000e0000 */
[----:B------:R-:W-:Y:S01]  /*10770*/  WARPGROUP.ARRIVE ;  /* 0x00000000000079c5 */ /* 0x000fe20000000000 */
[----:B------:R-:W-:-:S13]  /*10780*/  R2UR UR5, R73 ;  /* 0x00000000490572ca */ /* 0x000fda00000e0000 */
[----:B------:R-:W-:Y:S02]  /*10790*/  MOV R73, UR5 ;  /* 0x0000000500497c02 */ /* 0x000fe40008000f00 */
[C---:B------:R-:W-:Y:S02]  /*107a0*/  R2UR UR5, R19.reuse ;  /* 0x00000000130572ca */ /* 0x040fe400000e0000 */
[C---:B------:R-:W-:Y:S02]  /*107b0*/  R2UR UR59, R19.reuse ;  /* 0x00000000133b72ca */ /* 0x040fe400000e0000 */
[C---:B------:R-:W-:Y:S02]  /*107c0*/  R2UR UR19, R19.reuse ;  /* 0x00000000131372ca */ /* 0x040fe400000e0000 */
[C---:B------:R-:W-:Y:S02]  /*107d0*/  R2UR UR27, R19.reuse ;  /* 0x00000000131b72ca */ /* 0x040fe400000e0000 */
[----:B------:R-:W-:-:S02]  /*107e0*/  R2UR UR39, R19 ;  /* 0x00000000132772ca */ /* 0x000fc400000e0000 */
[----:B------:R-:W-:-:S03]  /*107f0*/  R2UR UR51, R19 ;  /* 0x00000000133372ca */ /* 0x000fc600000e0000 */
[----:B------:R-:W-:Y:S01]  /*10800*/  IMAD.U32 R19, RZ, RZ, UR5 ;  /* 0x00000005ff137e24 */ /* 0x000fe2000f8e00ff */
[C---:B------:R-:W-:Y:S02]  /*10810*/  R2UR UR5, R9.reuse ;  /* 0x00000000090572ca */ /* 0x040fe400000e0000 */
[----:B------:R-:W-:Y:S02]  /*10820*/  R2UR UR56, R8 ;  /* 0x00000000083872ca */ /* 0x000fe400000e0000 */
[----:B------:R-:W-:Y:S01]  /*10830*/  R2UR UR57, R9 ;  /* 0x00000000093972ca */ /* 0x000fe200000e0000 */
[----:B----4-:R-:W-:-:S04]  /*10840*/  IMAD R20, R145, 0x6c0, R14 ;  /* 0x000006c091147824 */ /* 0x010fc800078e020e */
[C---:B------:R-:W-:Y:S02]  /*10850*/  VIADD R18, R20.reuse, 0x80 ;  /* 0x0000008014127836 */ /* 0x040fe40000000000 */
[C---:B------:R-:W-:Y:S02]  /*10860*/  VIADD R76, R20.reuse, 0x180 ;  /* 0x00000180144c7836 */ /* 0x040fe40000000000 */
[----:B------:R-:W-:Y:S01]  /*10870*/  VIADD R74, R20, 0xc0 ;  /* 0x000000c0144a7836 */ /* 0x000fe20000000000 */
[----:B------:R-:W-:Y:S01]  /*10880*/  R2UR UR58, R18 ;  /* 0x00000000123a72ca */ /* 0x000fe200000e0000 */
[C---:B------:R-:W-:Y:S02]  /*10890*/  VIADD R18, R20.reuse, 0x140 ;  /* 0x0000014014127836 */ /* 0x040fe40000000000 */
[----:B------:R-:W-:Y:S01]  /*108a0*/  VIADD R72, R20, 0x40 ;  /* 0x0000004014487836 */ /* 0x000fe20000000000 */
[----:B------:R-:W-:Y:S02]  /*108b0*/  R2UR UR10, R76 ;  /* 0x000000004c0a72ca */ /* 0x000fe400000e0000 */
[----:B------:R-:W-:-:S02]  /*108c0*/  R2UR UR12, R74 ;  /* 0x000000004a0c72ca */ /* 0x000fc400000e0000 */
[----:B------:R-:W-:Y:S02]  /*108d0*/  R2UR UR6, R18 ;  /* 0x00000000120672ca */ /* 0x000fe400000e0000 */
[----:B------:R-:W-:Y:S01]  /*108e0*/  R2UR UR8, R72 ;  /* 0x00000000480872ca */ /* 0x000fe200000e0000 */
[----:B------:R-:W-:Y:S01]  /*108f0*/  VIADD R72, R20, 0x100 ;  /* 0x0000010014487836 */ /* 0x000fe20000000000 */
[----:B------:R-:W-:Y:S01]  /*10900*/  MOV R14, UR11 ;  /* 0x0000000b000e7c02 */ /* 0x000fe20008000f00 */
[----:B------:R-:W-:-:S04]  /*10910*/  UMOV UR11, UR13 ;  /* 0x0000000d000b7c82 */ /* 0x000fc80008000000 */
[----:B-1----:R-:W-:Y:S02]  /*10920*/  MOV R0, UR10 ;  /* 0x0000000a00007c02 */ /* 0x002fe40008000f00 */
[----:B------:R-:W-:Y:S01]  /*10930*/  UMOV UR10, UR12 ;  /* 0x0000000c000a7c82 */ /* 0x000fe20008000000 */
[----:B------:R-:W-:Y:S02]  /*10940*/  R2UR UR4, R72 ;  /* 0x00000000480472ca */ /* 0x000fe400000e0000 */
[----:B------:R-:W-:Y:S01]  /*10950*/  MOV R78, UR6 ;  /* 0x00000006004e7c02 */ /* 0x000fe20008000f00 */
[----:B------:R-:W-:Y:S01]  /*10960*/  UMOV UR6, UR8 ;  /* 0x0000000800067c82 */ /* 0x000fe20008000000 */
[----:B------:R-:W-:Y:S02]  /*10970*/  MOV R72, UR11 ;  /* 0x0000000b00487c02 */ /* 0x000fe40008000f00 */
[----:B------:R-:W-:Y:S02]  /*10980*/  MOV R81, UR10 ;  /* 0x0000000a00517c02 */ /* 0x000fe40008000f00 */
[----:B------:R-:W-:-:S02]  /*10990*/  R2UR UR10, R20 ;  /* 0x00000000140a72ca */ /* 0x000fc400000e0000 */
[----:B------:R-:W-:Y:S02]  /*109a0*/  R2UR UR11, R21 ;  /* 0x00000000150b72ca */ /* 0x000fe400000e0000 */
[----:B------:R-:W-:Y:S01]  /*109b0*/  R2UR UR8, R8 ;  /* 0x00000000080872ca */ /* 0x000fe200000e0000 */
[----:B------:R-:W-:-:S12]  /*109c0*/  VIADD R18, R20, 0x200 ;  /* 0x0000020014127836 */ /* 0x000fd80000000000 */
[----:B------:R-:W-:Y:S01]  /*109d0*/  HGMMA.64x16x16.F32.BF16 R136, gdesc[UR8], RZ, !UPT, gsb0 ;  /* 0x00200000088879f0 */ /* 0x000fe2000c0018ff */
[----:B------:R-:W-:Y:S01]  /*109e0*/  R2UR UR18, R18 ;  /* 0x00000000121272ca */ /* 0x000fe200000e0000 */
[----:B------:R-:W-:-:S05]  /*109f0*/  VIADD R18, R20, 0x42 ;  /* 0x0000004214127836 */ /* 0x000fca0000000000 */
[----:B------:R-:W-:Y:S01]  /*10a00*/  R2UR UR26, R18 ;  /* 0x00000000121a72ca */ /* 0x000fe200000e0000 */
[----:B------:R-:W-:-:S05]  /*10a10*/  VIADD R18, R20, 0x102 ;  /* 0x0000010214127836 */ /* 0x000fca0000000000 */
[----:B------:R-:W-:Y:S01]  /*10a20*/  R2UR UR38, R18 ;  /* 0x00000000122672ca */ /* 0x000fe200000e0000 */
[----:B------:R-:W-:-:S05]  /*10a30*/  VIADD R18, R20, 0x1c2 ;  /* 0x000001c214127836 */ /* 0x000fca0000000000 */
[----:B------:R-:W-:Y:S01]  /*10a40*/  R2UR UR50, R18 ;  /* 0x00000000123272ca */ /* 0x000fe200000e0000 */
[----:B------:R-:W-:Y:S01]  /*10a50*/  VIADD R18, R20, 0x240 ;  /* 0x0000024014127836 */ /* 0x000fe20000000000 */
[----:B------:R-:W-:-:S04]  /*10a60*/  MOV R80, UR4 ;  /* 0x0000000400507c02 */ /* 0x000fc80008000f00 */
[----:B------:R-:W-:-:S13]  /*10a70*/  R2UR UR4, R18 ;  /* 0x00000000120472ca */ /* 0x000fda00000e0000 */
[----:B------:R-:W-:Y:S01]  /*10a80*/  IMAD.U32 R18, RZ, RZ, UR4 ;  /* 0x00000004ff127e24 */ /* 0x000fe2000f8e00ff */
[----:B------:R-:W-:Y:S01]  /*10a90*/  R2UR UR4, R8 ;  /* 0x00000000080472ca */ /* 0x000fe200000e0000 */
[----:B------:R-:W-:Y:S02]  /*10aa0*/  WARPGROUP.DEPBAR.LE gsb0, 0x0 ;  /* 0x00008000000079c5 */ /* 0x000fe40000010000 */
[----:B------:R-:W-:-:S10]  /*10ab0*/  WARPGROUP.ARRIVE ;  /* 0x00000000000079c5 */ /* 0x000fd40000000000 */
[----:B------:R-:W-:Y:S03]  /*10ac0*/  HGMMA.64x16x16.F32.BF16 R128, gdesc[UR4], RZ, !UPT, gsb0 ;  /* 0x00200000048079f0 */ /* 0x000fe6000c0018ff */
[----:B------:R-:W-:Y:S02]  /*10ad0*/  WARPGROUP.DEPBAR.LE gsb0, 0x0 ;  /* 0x00008000000079c5 */ /* 0x000fe40000010000 */
[----:B------:R-:W-:-:S06]  /*10ae0*/  WARPGROUP.ARRIVE ;  /* 0x00000000000079c5 */ /* 0x000fcc0000000000 */
[----:B------:R-:W-:Y:S01]  /*10af0*/  HGMMA.64x16x16.F32.BF16 R120, gdesc[UR56], RZ, !UPT, gsb0 ;  /* 0x00200000387879f0 */ /* 0x000fe2000c0018ff */
[----:B------:R-:W-:Y:S02]  /*10b00*/  R2UR UR11, R72 ;  /* 0x00000000480b72ca */ /* 0x000fe400000e0000 */
[----:B------:R-:W-:Y:S02]  /*10b10*/  R2UR UR10, R81 ;  /* 0x00000000510a72ca */ /* 0x000fe400000e0000 */
[----:B------:R-:W-:Y:S02]  /*10b20*/  R2UR UR8, R8 ;  /* 0x00000000080872ca */ /* 0x000fe400000e0000 */
[----:B------:R-:W-:Y:S01]  /*10b30*/  R2UR UR9, R9 ;  /* 0x00000000090972ca */ /* 0x000fe200000e0000 */
[----:B------:R-:W-:Y:S02]  /*10b40*/  WARPGROUP.DEPBAR.LE gsb0, 0x0 ;  /* 0x00008000000079c5 */ /* 0x000fe40000010000 */
[----:B------:R-:W-:-:S10]  /*10b50*/  WARPGROUP.ARRIVE ;  /* 0x00000000000079c5 */ /* 0x000fd40000000000 */
[----:B------:R-:W-:Y:S01]  /*10b60*/  HGMMA.64x16x16.F32.BF16 R112, gdesc[UR8], RZ, !UPT, gsb0 ;  /* 0x00200000087079f0 */ /* 0x000fe2000c0018ff */
[----:B------:R-:W-:Y:S01]  /*10b70*/  R2UR UR5, R73 ;  /* 0x00000000490572ca */ /* 0x000fe200000e0000 */
[----:B------:R-:W-:Y:S02]  /*10b80*/  VIADD R72, R20, 0x440 ;  /* 0x0000044014487836 */ /* 0x000fe40000000000 */
[----:B------:R-:W-:Y:S01]  /*10b90*/  IMAD.MOV.U32 R73, RZ, RZ, -0x7fffffe0 ;  /* 0x80000020ff497424 */ /* 0x000fe200078e00ff */
[----:B------:R-:W-:Y:S02]  /*10ba0*/  R2UR UR4, R80 ;  /* 0x00000000500472ca */ /* 0x000fe400000e0000 */
[----:B------:R-:W-:Y:S02]  /*10bb0*/  R2UR UR58, R72 ;  /* 0x00000000483a72ca */ /* 0x000fe400000e0000 */
[----:B------:R-:W-:Y:S02]  /*10bc0*/  R2UR UR59, R73 ;  /* 0x00000000493b72ca */ /* 0x000fe400000e0000 */
[----:B------:R-:W-:-:S02]  /*10bd0*/  R2UR UR56, R8 ;  /* 0x00000000083872ca */ /* 0x000fc400000e0000 */
[----:B------:R-:W-:-:S07]  /*10be0*/  R2UR UR57, R9 ;  /* 0x00000000093972ca */ /* 0x000fce00000e0000 */
[----:B------:R-:W-:Y:S01]  /*10bf0*/  MOV R153, UR58 ;  /* 0x0000003a00997c02 */ /* 0x000fe20008000f00 */
[----:B------:R-:W-:Y:S01]  /*10c00*/  UMOV UR58, UR4 ;  /* 0x00000004003a7c82 */ /* 0x000fe20008000000 */
[----:B------:R-:W-:Y:S01]  /*10c10*/  MOV R154, UR59 ;  /* 0x0000003b009a7c02 */ /* 0x000fe20008000f00 */
[----:B------:R-:W-:Y:S01]  /*10c20*/  UMOV UR59, UR5 ;  /* 0x00000005003b7c82 */ /* 0x000fe20008000000 */
        /* <DEDUP_REMOVED lines=10> */
[----:B------:R-:W-:Y:S02]  /*10cd0*/  R2UR UR11, R14 ;  /* 0x000000000e0b72ca */ /* 0x000fe400000e0000 */
[----:B------:R-:W-:Y:S02]  /*10ce0*/  R2UR UR10, R0 ;  /* 0x00000000000a72ca */ /* 0x000fe400000e0000 */
[----:B------:R-:W-:Y:S02]  /*10cf0*/  R2UR UR8, R8 ;  /* 0x00000000080872ca */ /* 0x000fe400000e0000 */
[----:B------:R-:W-:Y:S01]  /*10d00*/  R2UR UR9, R9 ;  /* 0x00000000090972ca */ /* 0x000fe200000e0000 */
[----:B------:R-:W-:Y:S02]  /*10d10*/  VIADD R72, R20, 0x282 ;  /* 0x0000028214487836 */ /* 0x000fe40000000000 */
[----:B------:R-:W-:-:S03]  /*10d20*/  IMAD.MOV.U32 R73, RZ, RZ, -0x7fffffe0 ;  /* 0x80000020ff497424 */ /* 0x000fc600078e00ff */
[----:B------:R-:W-:Y:S01]  /*10d30*/  R2UR UR12, R72 ;  /* 0x00000000480c72ca */ /* 0x000fe200000e0000 */
[----:B------:R-:W-:Y:S02]  /*10d40*/  WARPGROUP.DEPBAR.LE gsb0, 0x0 ;  /* 0x00008000000079c5 */ /* 0x000fe40000010000 */
[----:B------:R-:W-:-:S06]  /*10d50*/  WARPGROUP.ARRIVE ;  /* 0x00000000000079c5 */ /* 0x000fcc0000000000 */
[----:B------:R-:W-:Y:S01]  /*10d60*/  HGMMA.64x16x16.F32.BF16 R88, gdesc[UR8], RZ, !UPT, gsb0 ;  /* 0x00200000085879f0 */ /* 0x000fe2000c0018ff */
[----:B------:R-:W-:Y:S01]  /*10d70*/  R2UR UR13, R73 ;  /* 0x00000000490d72ca */ /* 0x000fe200000e0000 */
[----:B------:R-:W-:Y:S01]  /*10d80*/  VIADD R74, R20, 0x1c0 ;  /* 0x000001c0144a7836 */ /* 0x000fe20000000000 */
[----:B------:R-:W-:Y:S01]  /*10d90*/  R2UR UR15, R75 ;  /* 0x000000004b0f72ca */ /* 0x000fe200000e0000 */
[----:B------:R-:W-:-:S03]  /*10da0*/  IMAD.U32 R146, RZ, RZ, UR12 ;  /* 0x0000000cff927e24 */ /* 0x000fc6000f8e00ff */
[----:B------:R-:W-:Y:S01]  /*10db0*/  R2UR UR14, R74 ;  /* 0x000000004a0e72ca */ /* 0x000fe200000e0000 */
[----:B------:R-:W-:Y:S01]  /*10dc0*/  VIADD R74, R20, 0x2 ;  /* 0x00000002144a7836 */ /* 0x000fe20000000000 */
[----:B------:R-:W-:-:S05]  /*10dd0*/  R2UR UR12, R8 ;  /* 0x00000000080c72ca */ /* 0x000fca00000e0000 */
[----:B------:R-:W-:Y:S01]  /*10de0*/  IMAD.U32 R147, RZ, RZ, UR13 ;  /* 0x0000000dff937e24 */ /* 0x000fe2000f8e00ff */
[----:B------:R-:W-:Y:S02]  /*10df0*/  R2UR UR13, R9 ;  /* 0x00000000090d72ca */ /* 0x000fe400000e0000 */
        /* <DEDUP_REMOVED lines=13> */
[----:B------:R-:W-:Y:S01]  /*10ed0*/  VIADD R76, R20, 0x82 ;  /* 0x00000082144c7836 */ /* 0x000fe20000000000 */
[C---:B------:R-:W-:Y:S02]  /*10ee0*/  R2UR UR23, R75.reuse ;  /* 0x000000004b1772ca */ /* 0x040fe400000e0000 */
[C---:B------:R-:W-:Y:S02]  /*10ef0*/  R2UR UR35, R75.reuse ;  /* 0x000000004b2372ca */ /* 0x040fe400000e0000 */
[C---:B------:R-:W-:Y:S02]  /*10f00*/  R2UR UR43, R75.reuse ;  /* 0x000000004b2b72ca */ /* 0x040fe400000e0000 */
[----:B------:R-:W-:-:S02]  /*10f10*/  R2UR UR49, R75 ;  /* 0x000000004b3172ca */ /* 0x000fc400000e0000 */
[C---:B------:R-:W-:Y:S02]  /*10f20*/  R2UR UR45, R75.reuse ;  /* 0x000000004b2d72ca */ /* 0x040fe400000e0000 */
[----:B------:R-:W-:Y:S01]  /*10f30*/  R2UR UR36, R74 ;  /* 0x000000004a2472ca */ /* 0x000fe200000e0000 */
[----:B------:R-:W-:Y:S01]  /*10f40*/  VIADD R74, R20, 0x400 ;  /* 0x00000400144a7836 */ /* 0x000fe20000000000 */
        /* <DEDUP_REMOVED lines=9> */
[----:B------:R1:W-:Y:S01]  /*10fe0*/  STL [R1+0xec], R22 ;  /* 0x0000ec1601007387 */ /* 0x0003e20000100800 */
[----:B------:R-:W-:-:S03]  /*10ff0*/  VIADD R76, R20, 0x202 ;  /* 0x00000202144c7836 */ /* 0x000fc60000000000 */
[----:B------:R2:W-:Y:S02]  /*11000*/  STL [R1+0xe8], R17 ;  /* 0x0000e81101007387 */ /* 0x0005e40000100800 */
[----:B------:R-:W-:Y:S02]  /*11010*/  R2UR UR54, R76 ;  /* 0x000000004c3672ca */ /* 0x000fe400000e0000 */
[----:B-1----:R-:W-:Y:S02]  /*11020*/  MOV R22, UR61 ;  /* 0x0000003d00167c02 */ /* 0x002fe40008000f00 */
[----:B------:R-:W-:Y:S02]  /*11030*/  R2UR UR61, R75 ;  /* 0x000000004b3d72ca */ /* 0x000fe400000e0000 */
[----:B--2---:R-:W-:Y:S02]  /*11040*/  MOV R17, UR60 ;  /* 0x0000003c00117c02 */ /* 0x004fe40008000f00 */
[----:B------:R-:W-:Y:S01]  /*11050*/  R2UR UR60, R74 ;  /* 0x000000004a3c72ca */ /* 0x000fe200000e0000 */
[----:B------:R-:W-:-:S02]  /*11060*/  VIADD R76, R20, 0x2c0 ;  /* 0x000002c0144c7836 */ /* 0x000fc40000000000 */
[C---:B------:R-:W-:Y:S02]  /*11070*/  VIADD R74, R20.reuse, 0x2c2 ;  /* 0x000002c2144a7836 */ /* 0x040fe40000000000 */
[----:B------:R-:W-:Y:S01]  /*11080*/  VIADD R72, R20, 0x302 ;  /* 0x0000030214487836 */ /* 0x000fe20000000000 */
[----:B------:R-:W-:Y:S01]  /*11090*/  R2UR UR52, R76 ;  /* 0x000000004c3472ca */ /* 0x000fe200000e0000 */
[----:B------:R-:W-:Y:S02]  /*110a0*/  VIADD R76, R20, 0x340 ;  /* 0x00000340144c7836 */ /* 0x000fe40000000000 */
[----:B------:R-:W-:Y:S02]  /*110b0*/  IMAD.MOV.U32 R75, RZ, RZ, -0x7fffffe0 ;  /* 0x80000020ff4b7424 */ /* 0x000fe400078e00ff */
[----:B------:R-:W-:Y:S01]  /*110c0*/  IMAD.MOV.U32 R73, RZ, RZ, -0x7fffffe0 ;  /* 0x80000020ff497424 */ /* 0x000fe200078e00ff */
[----:B------:R-:W-:Y:S02]  /*110d0*/  MOV R14, UR61 ;  /* 0x0000003d000e7c02 */ /* 0x000fe40008000f00 */
[----:B------:R-:W-:-:S02]  /*110e0*/  MOV R157, UR60 ;  /* 0x0000003c009d7c02 */ /* 0x000fc40008000f00 */
[C---:B------:R-:W-:Y:S02]  /*110f0*/  R2UR UR31, R77.reuse ;  /* 0x000000004d1f72ca */ /* 0x040fe400000e0000 */
[C---:B------:R-:W-:Y:S02]  /*11100*/  R2UR UR47, R77.reuse ;  /* 0x000000004d2f72ca */ /* 0x040fe400000e0000 */
[C---:B------:R-:W-:Y:S02]  /*11110*/  R2UR UR55, R77.reuse ;  /* 0x000000004d3772ca */ /* 0x040fe400000e0000 */
        /* <DEDUP_REMOVED lines=13> */
[----:B------:R-:W-:-:S02]  /*111f0*/  R2UR UR16, R8 ;  /* 0x00000000081072ca */ /* 0x000fc400000e0000 */
[----:B------:R-:W-:Y:S01]  /*11200*/  R2UR UR17, R9 ;  /* 0x00000000091172ca */ /* 0x000fe200000e0000 */
[----:B------:R-:W-:Y:S02]  /*11210*/  WARPGROUP.DEPBAR.LE gsb0, 0x0 ;  /* 0x00008000000079c5 */ /* 0x000fe40000010000 */
[----:B------:R-:W-:Y:S02]  /*11220*/  R2UR UR24, R76 ;  /* 0x000000004c1872ca */ /* 0x000fe400000e0000 */
[----:B------:R-:W-:Y:S02]  /*11230*/  R2UR UR25, R77 ;  /* 0x000000004d1972ca */ /* 0x000fe400000e0000 */
[----:B------:R-:W-:Y:S02]  /*11240*/  R2UR UR20, R74 ;  /* 0x000000004a1472ca */ /* 0x000fe400000e0000 */
[----:B------:R-:W-:Y:S02]  /*11250*/  R2UR UR21, R75 ;  /* 0x000000004b1572ca */ /* 0x000fe400000e0000 */
[----:B------:R-:W-:-:S02]  /*11260*/  R2UR UR6, R72 ;  /* 0x00000000480672ca */ /* 0x000fc400000e0000 */
[----:B------:R-:W-:Y:S02]  /*11270*/  R2UR UR7, R73 ;  /* 0x00000000490772ca */ /* 0x000fe400000e0000 */
[----:B------:R-:W-:-:S06]  /*11280*/  WARPGROUP.ARRIVE ;  /* 0x00000000000079c5 */ /* 0x000fcc0000000000 */
[----:B------:R-:W-:Y:S01]  /*11290*/  HGMMA.64x16x16.F32.BF16 R72, gdesc[UR16], RZ, !UPT, gsb0 ;  /* 0x00200000104879f0 */ /* 0x000fe2000c0018ff */
[----:B------:R-:W-:Y:S01]  /*112a0*/  UMOV UR12, UR20 ;  /* 0x00000014000c7c82 */ /* 0x000fe20008000000 */
[----:B------:R-:W-:Y:S01]  /*112b0*/  UMOV UR13, UR21 ;  /* 0x00000015000d7c82 */ /* 0x000fe20008000000 */
[----:B------:R-:W-:Y:S02]  /*112c0*/  R2UR UR20, R6 ;  /* 0x00000000061472ca */ /* 0x000fe400000e0000 */
[----:B------:R-:W-:Y:S01]  /*112d0*/  R2UR UR21, R7 ;  /* 0x00000000071572ca */ /* 0x000fe200000e0000 */
[----:B------:R-:W-:Y:S02]  /*112e0*/  WARPGROUP.DEPBAR.LE gsb0, 0x0 ;  /* 0x00008000000079c5 */ /* 0x000fe40000010000 */
[----:B------:R-:W-:-:S10]  /*112f0*/  WARPGROUP.ARRIVE ;  /* 0x00000000000079c5 */ /* 0x000fd40000000000 */
[----:B------:R-:W-:Y:S01]  /*11300*/  HGMMA.64x16x16.F32.BF16 R136, gdesc[UR20], R136, gsb0 ;  /* 0x00200000148879f0 */ /* 0x000fe20008001888 */
        /* <DEDUP_REMOVED lines=35> */
[----:B------:R-:W-:Y:S01]  /*11540*/  MOV R156, UR7 ;  /* 0x00000007009c7c02 */ /* 0x000fe20008000f00 */
[----:B------:R-:W-:Y:S01]  /*11550*/  UMOV UR7, UR45 ;  /* 0x0000002d00077c82 */ /* 0x000fe20008000000 */
[----:B------:R-:W-:Y:S01]  /*11560*/  MOV R155, UR6 ;  /* 0x00000006009b7c02 */ /* 0x000fe20008000f00 */
        /* <DEDUP_REMOVED lines=17> */
[----:B------:R-:W-:Y:S02]  /*11680*/  VIADD R148, R20, 0x3c2 ;  /* 0x000003c214947836 */ /* 0x000fe40000000000 */
[----:B------:R-:W-:-:S03]  /*11690*/  IMAD.MOV.U32 R149, RZ, RZ, -0x7fffffe0 ;  /* 0x80000020ff957424 */ /* 0x000fc600078e00ff */
[----:B------:R-:W-:Y:S01]  /*116a0*/  R2UR UR10, R148 ;  /* 0x00000000940a72ca */ /* 0x000fe200000e0000 */
[----:B------:R-:W-:Y:S01]  /*116b0*/  VIADD R148, R20, 0x402 ;  /* 0x0000040214947836 */ /* 0x000fe20000000000 */
[----:B------:R-:W-:Y:S01]  /*116c0*/  R2UR UR11, R149 ;  /* 0x00000000950b72ca */ /* 0x000fe200000e0000 */
[----:B------:R-:W-:-:S03]  /*116d0*/  IMAD.MOV.U32 R149, RZ, RZ, -0x7fffffe0 ;  /* 0x80000020ff957424 */ /* 0x000fc600078e00ff */
        /* <DEDUP_REMOVED lines=10> */
[----:B------:R-:W-:-:S03]  /*11780*/  IMAD.MOV.U32 R149, RZ, RZ, -0x7fffffe0 ;  /* 0x80000020ff957424 */ /* 0x000fc600078e00ff */
[----:B------:R-:W-:Y:S02]  /*11790*/  R2UR UR30, R148 ;  /* 0x00000000941e72ca */ /* 0x000fe400000e0000 */
[----:B------:R-:W-:Y:S01]  /*117a0*/  R2UR UR31, R149 ;  /* 0x00000000951f72ca */ /* 0x000fe200000e0000 */
[----:B------:R1:W-:Y:S01]  /*117b0*/  STL [R1+0xe4], R16 ;  /* 0x0000e41001007387 */ /* 0x0003e20000100800 */
[----:B------:R-:W-:-:S03]  /*117c0*/  R2UR UR28, R12 ;  /* 0x000000000c1c72ca */ /* 0x000fc600000e0000 */
[----:B------:R2:W-:Y:S01]  /*117d0*/  STL [R1+0xe0], R15 ;  /* 0x0000e00f01007387 */ /* 0x0005e20000100800 */
[----:B------:R-:W-:-:S07]  /*117e0*/  R2UR UR29, R13 ;  /* 0x000000000d1d72ca */ /* 0x000fce00000e0000 */
[----:B-1----:R-:W-:Y:S02]  /*117f0*/  MOV R16, UR31 ;  /* 0x0000001f00107c02 */ /* 0x002fe40008000f00 */
[----:B--2---:R-:W-:Y:S02]  /*11800*/  MOV R15, UR30 ;  /* 0x0000001e000f7c02 */ /* 0x004fe40008000f00 */
        /* <DEDUP_REMOVED lines=52> */
[----:B------:R-:W-:Y:S02]  /*11b50*/  VIADD R18, R20, 0x4c0 ;  /* 0x000004c014127836 */ /* 0x000fe40000000000 */
        /* <DEDUP_REMOVED lines=9> */
[----:B------:R-:W-:Y:S01]  /*11bf0*/  R2UR UR27, R19 ;  /* 0x00000000131b72ca */ /* 0x000fe200000e0000 */
[----:B------:R-:W-:-:S05]  /*11c00*/  VIADD R18, R20, 0x540 ;  /* 0x0000054014127836 */ /* 0x000fca0000000000 */
[----:B------:R-:W-:Y:S01]  /*11c10*/  R2UR UR22, R18 ;  /* 0x00000000121672ca */ /* 0x000fe200000e0000 */
[----:B------:R-:W-:-:S04]  /*11c20*/  IMAD.MOV.U32 R18, RZ, RZ, R14 ;  /* 0x000000ffff127224 */ /* 0x000fc800078e000e */
[----:B------:R-:W-:Y:S01]  /*11c30*/  MOV R21, UR26 ;  /* 0x0000001a00157c02 */ /* 0x000fe20008000f00 */
[----:B------:R-:W-:Y:S01]  /*11c40*/  UMOV UR26, UR60 ;  /* 0x0000003c001a7c82 */ /* 0x000fe20008000000 */
[----:B------:R-:W-:Y:S01]  /*11c50*/  MOV R148, UR27 ;  /* 0x0000001b00947c02 */ /* 0x000fe20008000f00 */
[----:B------:R-:W-:Y:S01]  /*11c60*/  UMOV UR27, UR61 ;  /* 0x0000003d001b7c82 */ /* 0x000fe20008000000 */
        /* <DEDUP_REMOVED lines=9> */
[----:B------:R-:W-:-:S05]  /*11d00*/  IMAD.MOV.U32 R19, RZ, RZ, -0x7fffffe0 ;  /* 0x80000020ff137424 */ /* 0x000fca00078e00ff */
[----:B------:R-:W-:Y:S02]  /*11d10*/  R2UR UR23, R19 ;  /* 0x00000000131772ca */ /* 0x000fe400000e0000 */
[----:B------:R-:W-:Y:S02]  /*11d20*/  MOV R0, UR22 ;  /* 0x0000001600007c02 */ /* 0x000fe40008000f00 */
[----:B------:R-:W-:Y:S02]  /*11d30*/  R2UR UR22, R146 ;  /* 0x00000000921672ca */ /* 0x000fe400000e0000 */
[----:B------:R-:W-:Y:S02]  /*11d40*/  R2UR UR20, R10 ;  /* 0x000000000a1472ca */ /* 0x000fe400000e0000 */
[----:B------:R-:W-:-:S05]  /*11d50*/  R2UR UR21, R11 ;  /* 0x000000000b1572ca */ /* 0x000fca00000e0000 */
[----:B------:R-:W-:Y:S02]  /*11d60*/  MOV R14, UR23 ;  /* 0x00000017000e7c02 */ /* 0x000fe40008000f00 */
        /* <DEDUP_REMOVED lines=162> */
[----:B------:R-:W-:Y:S02]  /*12790*/  R2UR UR61, R22 ;  /* 0x00000000163d72ca */ /* 0x000fe400000e0000 */
[----:B------:R1:W5:Y:S01]  /*127a0*/  LDL.LU R22, [R1+0xec] ;  /* 0x0000ec0001167983 */ /* 0x0003620000300800 */
[----:B------:R-:W-:-:S03]  /*127b0*/  R2UR UR60, R17 ;  /* 0x00000000113c72ca */ /* 0x000fc600000e0000 */
[----:B------:R1:W5:Y:S04]  /*127c0*/  LDL.LU R17, [R1+0xe8] ;  /* 0x0000e80001117983 */ /* 0x0003680000300800 */
[----:B------:R1:W5:Y:S04]  /*127d0*/  LDL.LU R16, [R1+0xe4] ;  /* 0x0000e40001107983 */ /* 0x0003680000300800 */
[----:B------:R1:W5:Y:S01]  /*127e0*/  LDL.LU R15, [R1+0xe0] ;  /* 0x0000e000010f7983 */ /* 0x0003620000300800 */
[----:B------:R-:W-:Y:S02]  /*127f0*/  WARPGROUP.DEPBAR.LE gsb0, 0x0 ;  /* 0x00008000000079c5 */ /* 0x000fe40000010000 */
        /* <DEDUP_REMOVED lines=39> */
[----:B-1----:R-:W-:Y:S05]  /*12a70*/  @P2 BRA `(.L_x_11807) ;  /* 0x0000000000282947 */ /* 0x002fea0003800000 */
[----:B------:R-:W-:Y:S05]  /*12a80*/  @!P0 BRA `(.L_x_11808) ;  /* 0x0000000000048947 */ /* 0x000fea0003800000 */
[----:B------:R-:W-:Y:S01]  /*12a90*/  BPT.TRAP 0x1 ;  /* 0x000000040000795c */ /* 0x000fe20000300000 */
.L_x_11808:
[----:B------:R-:W-:Y:S01]  /*12aa0*/  SHF.L.U32 R0, R151, 0x1f, RZ ;  /* 0x0000001f97007819 */ /* 0x000fe200000006ff */
[----:B-----5:R-:W-:-:S04]  /*12ab0*/  IMAD R14, R150, 0x8, R22 ;  /* 0x00000008960e7824 */ /* 0x020fc800078e0216 */
[----:B------:R1:W2:Y:S01]  /*12ac0*/  SYNCS.PHASECHK.TRANS64.TRYWAIT P2, [R14+URZ+0x31c50], R0 ;  /* 0x031c50000e0075a7 */ /* 0x0002a2000804017f */
[----:B------:R-:W-:Y:S05]  /*12ad0*/  @!P0 BRA `(.L_x_11809) ;  /* 0x0000000000048947 */ /* 0x000fea0003800000 */
[----:B------:R-:W-:Y:S01]  /*12ae0*/  BPT.TRAP 0x1 ;  /* 0x000000040000795c */ /* 0x000fe20000300000 */
.L_x_11809:
[----:B--2---:R-:W-:Y:S05]  /*12af0*/  @P2 BRA `(.L_x_11807) ;  /* 0x0000000000082947 */ /* 0x004fea0003800000 */
[----:B------:R-:W2:Y:S02]  /*12b00*/  SYNCS.PHASECHK.TRANS64.TRYWAIT P2, [R14+URZ+0x31c50], R0 ;  /* 0x031c50000e0075a7 */ /* 0x000ea4000804017f */
[----:B--2---:R-:W-:Y:S05]  /*12b10*/  @!P2 BRA `(.L_x_11810) ;  /* 0x0000013c0090a947 */ /* 0x004fea0003800000 */
.L_x_11807:
[----:B------:R-:W3:Y:S01]  /*12b20*/  LDL R147, [R1+0x7c] ;  /* 0x00007c0001937983 */ /* 0x000ee20000100800 */
[----:B------:R-:W4:Y:S03]  /*12b30*/  LDC R148, c[0x0][0x448] ;  /* 0x00011200ff947b82 */ /* 0x000f260000000800 */
[----:B------:R-:W3:Y:S04]  /*12b40*/  LDL R18, [R1+0x88] ;  /* 0x0000880001127983 */ /* 0x000ee80000100800 */
[----:B------:R-:W3:Y:S04]  /*12b50*/  LDL R146, [R1+0x74] ;  /* 0x0000740001927983 */ /* 0x000ee80000100800 */
[----:B------:R-:W3:Y:S04]  /*12b60*/  LDL R21, [R1+0x78] ;  /* 0x0000780001157983 */ /* 0x000ee80000100800 */
[----:B------:R-:W3:Y:S01]  /*12b70*/  LDL R19, [R1+0x70] ;  /* 0x0000700001137983 */ /* 0x000ee20000100800 */
[----:B------:R-:W-:Y:S05]  /*12b80*/  WARPSYNC.ALL ;  /* 0x0000000000007948 */ /* 0x000fea0003800000 */
[----:B------:R-:W3:Y:S01]  /*12b90*/  LDL.LU R20, [R1] ;  /* 0x0000000001147983 */ /* 0x000ee20000300800 */
[----:B------:R-:W-:Y:S01]  /*12ba0*/  ULDC UR4, c[0x0][0x988] ;  /* 0x0002620000047ab9 */ /* 0x000fe20000000800 */
[----:B----4-:R-:W-:-:S13]  /*12bb0*/  ISETP.NE.AND P2, PT, R148, 0x1, PT ;  /* 0x000000019400780c */ /* 0x010fda0003f45270 */
[----:B-12---:R-:W1:Y:S08]  /*12bc0*/  @P2 LDC R14, c[0x0][0x44c] ;  /* 0x00011300ff0e2b82 */ /* 0x006e700000000800 */
[----:B------:R-:W2:Y:S01]  /*12bd0*/  @P2 LDC R0, c[0x0][0x450] ;  /* 0x00011400ff002b82 */ /* 0x000ea20000000800 */
[----:B---3--:R-:W-:-:S04]  /*12be0*/  IMAD.IADD R18, R18, 0x1, R147 ;  /* 0x0000000112127824 */ /* 0x008fc800078e0293 */
[----:B-1----:R-:W-:-:S05]  /*12bf0*/  @P2 IMAD.HI.U32 R14, R18, R14, RZ ;  /* 0x0000000e120e2227 */ /* 0x002fca00078e00ff */
[----:B--2---:R-:W-:Y:S01]  /*12c00*/  @P2 SHF.R.U32.HI R18, RZ, R0, R14 ;  /* 0x00000000ff122219 */ /* 0x004fe2000001160e */
[----:B-----5:R-:W-:-:S04]  /*12c10*/  IMAD R14, R15, -0x90, RZ ;  /* 0xffffff700f0e7824 */ /* 0x020fc800078e02ff */
[----:B------:R-:W1:Y:S01]  /*12c20*/  SHFL.IDX PT, R0, R18, RZ, 0x1c1f ;  /* 0x001c1fff12007589 */ /* 0x000e6200000e0000 */
[----:B------:R-:W-:-:S03]  /*12c30*/  IADD3 R14, -R146, 0x1, R14 ;  /* 0x00000001920e7810 */ /* 0x000fc60007ffe10e */
[----:B------:R-:W2:Y:S01]  /*12c40*/  SHFL.IDX PT, R18, R18, 0x1, 0x1c1f ;  /* 0x003c1f0012127f89 */ /* 0x000ea200000e0000 */
[----:B------:R-:W-:Y:S02]  /*12c50*/  IADD3 R14, -R19, R14, R21 ;  /* 0x0000000e130e7210 */ /* 0x000fe40007ffe115 */
[----:B------:R-:W-:-:S04]  /*12c60*/  LOP3.LUT R20, R20, 0xffffffbf, RZ, 0xc0, !PT ;  /* 0xffffffbf14147812 */ /* 0x000fc800078ec0ff */
[----:B------:R-:W-:-:S04]  /*12c70*/  @P1 LOP3.LUT R20, R20, 0x40, RZ, 0xfc, !PT ;  /* 0x0000004014141812 */ /* 0x000fc800078efcff */
[----:B------:R-:W-:-:S04]  /*12c80*/  LOP3.LUT R20, R20, 0xffffffdf, RZ, 0xc0, !PT ;  /* 0xffffffdf14147812 */ /* 0x000fc800078ec0ff */
[----:B------:R-:W-:Y:S01]  /*12c90*/  @P0 LOP3.LUT R20, R20, 0x20, RZ, 0xfc, !PT ;  /* 0x0000002014140812 */ /* 0x000fe200078efcff */
[----:B-1----:R-:W-:-:S04]  /*12ca0*/  IMAD.IADD R0, R14, 0x1, R0 ;  /* 0x000000010e007824 */ /* 0x002fc800078e0200 */
[----:B------:R-:W-:Y:S01]  /*12cb0*/  STL [R1], R20 ;  /* 0x0000001401007387 */ /* 0x000fe20000100800 */
[----:B--2---:R-:W-:Y:S01]  /*12cc0*/  IMAD.IADD R18, R14, 0x1, R18 ;  /* 0x000000010e127824 */ /* 0x004fe200078e0212 */
[C---:B------:R-:W-:Y:S02]  /*12cd0*/  ISETP.GT.AND P2, PT, R0.reuse, RZ, PT ;  /* 0x000000ff0000720c */ /* 0x040fe40003f44270 */
[C---:B------:R-:W-:Y:S02]  /*12ce0*/  ISETP.GT.AND P4, PT, R0.reuse, 0x1, PT ;  /* 0x000000010000780c */ /* 0x040fe40003f84270 */
[----:B------:R-:W-:Y:S02]  /*12cf0*/  ISETP.GT.AND P3, PT, R0, 0x8, PT ;  /* 0x000000080000780c */ /* 0x000fe40003f64270 */
[----:B------:R-:W-:Y:S02]  /*12d00*/  FSEL R136, R136, -INF , P2 ;  /* 0xff80000088887808 */ /* 0x000fe40001000000 */
[----:B------:R-:W-:-:S02]  /*12d10*/  FSEL R137, R137, -INF , P4 ;  /* 0xff80000089897808 */ /* 0x000fc40002000000 */
[----:B------:R-:W-:Y:S02]  /*12d20*/  FSEL R140, R140, -INF , P3 ;  /* 0xff8000008c8c7808 */ /* 0x000fe40001800000 */
[C---:B------:R-:W-:Y:S02]  /*12d30*/  ISETP.GT.AND P2, PT, R0.reuse, 0x9, PT ;  /* 0x000000090000780c */ /* 0x040fe40003f44270 */
        /* <DEDUP_REMOVED lines=62> */
[----:B------:R-:W-:Y:S02]  /*13120*/  FMNMX.FTZ R0, R136, R16, !PT ;  /* 0x0000001088007209 */ /* 0x000fe40007810000 */
[----:B------:R-:W-:-:S02]  /*13130*/  FSEL R73, R73, -INF , P2 ;  /* 0xff80000049497808 */ /* 0x000fc40001000000 */
[----:B------:R-:W-:Y:S02]  /*13140*/  FMNMX.FTZ R0, R137, R0, !PT ;  /* 0x0000000089007209 */ /* 0x000fe40007810000 */
[----:B------:R-:W-:Y:S02]  /*13150*/  ISETP.GT.AND P2, PT, R18, RZ, PT ;  /* 0x000000ff1200720c */ /* 0x000fe40003f44270 */
        /* <DEDUP_REMOVED lines=67> */
[C---:B------:R-:W-:Y:S02]  /*13590*/  ISETP.GT.AND P2, PT, R18.reuse, 0x40, PT ;  /* 0x000000401200780c */ /* 0x040fe40003f44270 */
[----:B------:R-:W-:Y:S01]  /*135a0*/  ISETP.GT.AND P1, PT, R18, 0x71, PT ;  /* 0x000000711200780c */ /* 0x000fe20003f24270 */
[----:B------:R-:W1:Y:S01]  /*135b0*/  SHFL.BFLY PT, R14, R0, 0x2, 0x1f ;  /* 0x0c401f00000e7f89 */ /* 0x000e6200000e0000 */
[----:B------:R-:W-:-:S02]  /*135c0*/  FSEL R106, R106, -INF , P2 ;  /* 0xff8000006a6a7808 */ /* 0x000fc40001000000 */
[C---:B------:R-:W-:Y:S02]  /*135d0*/  ISETP.GT.AND P2, PT, R18.reuse, 0x41, PT ;  /* 0x000000411200780c */ /* 0x040fe40003f44270 */
[C---:B------:R-:W-:Y:S02]  /*135e0*/  ISETP.GT.AND P0, PT, R18.reuse, 0x78, PT ;  /* 0x000000781200780c */ /* 0x040fe40003f04270 */
[----:B------:R-:W-:Y:S02]  /*135f0*/  FSEL R107, R107, -INF , P2 ;  /* 0xff8000006b6b7808 */ /* 0x000fe40001000000 */
[C---:B------:R-:W-:Y:S02]  /*13600*/  ISETP.GT.AND P2, PT, R18.reuse, 0x48, PT ;  /* 0x000000481200780c */ /* 0x040fe40003f44270 */
[----:B------:R-:W-:Y:S02]  /*13610*/  ISETP.GT.AND P3, PT, R18, 0x81, PT ;  /* 0x000000811200780c */ /* 0x000fe40003f64270 */
[----:B------:R-:W-:-:S02]  /*13620*/  FSEL R110, R110, -INF , P2 ;  /* 0xff8000006e6e7808 */ /* 0x000fc40001000000 */
[C---:B------:R-:W-:Y:S02]  /*13630*/  ISETP.GT.AND P2, PT, R18.reuse, 0x49, PT ;  /* 0x000000491200780c */ /* 0x040fe40003f44270 */
[C---:B------:R-:W-:Y:S02]  /*13640*/  ISETP.GT.AND P4, PT, R18.reuse, 0x88, PT ;  /* 0x000000881200780c */ /* 0x040fe40003f84270 */
[----:B------:R-:W-:Y:S02]  /*13650*/  FSEL R111, R111, -INF , P2 ;  /* 0xff8000006f6f7808 */ /* 0x000fe40001000000 */
[C---:B------:R-:W-:Y:S02]  /*13660*/  ISETP.GT.AND P2, PT, R18.reuse, 0x50, PT ;  /* 0x000000501200780c */ /* 0x040fe40003f44270 */
[----:B------:R-:W-:Y:S02]  /*13670*/  ISETP.GT.AND P5, PT, R18, 0x89, PT ;  /* 0x000000891200780c */ /* 0x000fe40003fa4270 */
[----:B-1----:R-:W-:-:S02]  /*13680*/  FMNMX.FTZ R14, R0, R14, !PT ;  /* 0x0000000e000e7209 */ /* 0x002fc40007810000 */
[----:B------:R-:W-:Y:S02]  /*13690*/  FSEL R98, R98, -INF , P2 ;  /* 0xff80000062627808 */ /* 0x000fe40001000000 */
[C---:B------:R-:W-:Y:S01]  /*136a0*/  ISETP.GT.AND P2, PT, R18.reuse, 0x51, PT ;  /* 0x000000511200780c */ /* 0x040fe20003f44270 */
[----:B------:R-:W1:Y:S01]  /*136b0*/  SHFL.BFLY PT, R0, R14, 0x1, 0x1f ;  /* 0x0c201f000e007f89 */ /* 0x000e6200000e0000 */
[----:B------:R-:W-:Y:S02]  /*136c0*/  FSEL R83, R83, -INF , P1 ;  /* 0xff80000053537808 */ /* 0x000fe40000800000 */
[----:B------:R-:W-:Y:S02]  /*136d0*/  FSEL R99, R99, -INF , P2 ;  /* 0xff80000063637808 */ /* 0x000fe40001000000 */
[----:B------:R-:W-:Y:S02]  /*136e0*/  ISETP.GT.AND P2, PT, R18, 0x58, PT ;  /* 0x000000581200780c */ /* 0x000fe40003f44270 */
[----:B------:R-:W-:-:S02]  /*136f0*/  FSEL R86, R86, -INF , P0 ;  /* 0xff80000056567808 */ /* 0x000fc40000000000 */
[----:B------:R-:W-:Y:S02]  /*13700*/  FSEL R102, R102, -INF , P2 ;  /* 0xff80000066667808 */ /* 0x000fe40001000000 */
[C---:B------:R-:W-:Y:S02]  /*13710*/  ISETP.GT.AND P2, PT, R18.reuse, 0x59, PT ;  /* 0x000000591200780c */ /* 0x040fe40003f44270 */
[----:B------:R-:W-:Y:S02]  /*13720*/  FSEL R75, R75, -INF , P3 ;  /* 0xff8000004b4b7808 */ /* 0x000fe40001800000 */
[----:B------:R-:W-:Y:S02]  /*13730*/  FSEL R103, R103, -INF , P2 ;  /* 0xff80000067677808 */ /* 0x000fe40001000000 */
[----:B------:R-:W-:Y:S02]  /*13740*/  ISETP.GT.AND P2, PT, R18, 0x60, PT ;  /* 0x000000601200780c */ /* 0x000fe40003f44270 */
[----:B------:R-:W-:-:S02]  /*13750*/  LOP3.LUT P1, RZ, R20, 0x40, RZ, 0xc0, !PT ;  /* 0x0000004014ff7812 */ /* 0x000fc4000782c0ff */
[----:B------:R-:W-:Y:S02]  /*13760*/  FSEL R90, R90, -INF , P2 ;  /* 0xff8000005a5a7808 */ /* 0x000fe40001000000 */
[----:B------:R-:W-:Y:S02]  /*13770*/  ISETP.GT.AND P2, PT, R18, 0x61, PT ;  /* 0x000000611200780c */ /* 0x000fe40003f44270 */
[----:B-1----:R-:W-:Y:S02]  /*13780*/  FMNMX.FTZ R14, R14, R0, !PT ;  /* 0x000000000e0e7209 */ /* 0x002fe40007810000 */
[----:B------:R-:W-:Y:S02]  /*13790*/  FSEL R91, R91, -INF , P2 ;  /* 0xff8000005b5b7808 */ /* 0x000fe40001000000 */
[----:B------:R-:W-:Y:S02]  /*137a0*/  FSETP.NEU.FTZ.AND P6, PT, R14, -INF , PT ;  /* 0xff8000000e00780b */ /* 0x000fe40003fdd000 */
[----:B------:R-:W-:-:S02]  /*137b0*/  ISETP.GT.AND P2, PT, R18, 0x68, PT ;  /* 0x000000681200780c */ /* 0x000fc40003f44270 */
[----:B------:R-:W-:Y:S02]  /*137c0*/  FSEL R0, R14, RZ, P6 ;  /* 0x000000ff0e007208 */ /* 0x000fe40003000000 */
[----:B------:R-:W-:Y:S02]  /*137d0*/  FSEL R94, R94, -INF , P2 ;  /* 0xff8000005e5e7808 */ /* 0x000fe40001000000 */
[----:B------:R-:W-:Y:S01]  /*137e0*/  ISETP.GT.AND P2, PT, R18, 0x69, PT ;  /* 0x000000691200780c */ /* 0x000fe20003f44270 */
[----:B------:R-:W-:Y:S01]  /*137f0*/  FADD.FTZ R16, -R0, R16 ;  /* 0x0000001000107221 */ /* 0x000fe20000010100 */
[----:B------:R-:W-:Y:S01]  /*13800*/  IMAD.U32 R0, RZ, RZ, UR4 ;  /* 0x00000004ff007e24 */ /* 0x000fe2000f8e00ff */
[----:B------:R-:W-:Y:S02]  /*13810*/  LOP3.LUT P0, RZ, R20, 0x20, RZ, 0xc0, !PT ;  /* 0x0000002014ff7812 */ /* 0x000fe4000780c0ff */
[----:B------:R-:W-:Y:S01]  /*13820*/  FSEL R95, R95, -INF , P2 ;  /* 0xff8000005f5f7808 */ /* 0x000fe20001000000 */
[----:B------:R-:W-:Y:S01]  /*13830*/  FMUL.FTZ R19, R14, R0 ;  /* 0x000000000e137220 */ /* 0x000fe20000410000 */
[----:B------:R-:W-:-:S04]  /*13840*/  ISETP.GT.AND P2, PT, R18, 0x70, PT ;  /* 0x000000701200780c */ /* 0x000fc80003f44270 */
[----:B------:R-:W-:Y:S02]  /*13850*/  FSEL R19, R19, RZ, P6 ;  /* 0x000000ff13137208 */ /* 0x000fe40003000000 */
[----:B------:R-:W-:Y:S02]  /*13860*/  FSEL R82, R82, -INF , P2 ;  /* 0xff80000052527808 */ /* 0x000fe40001000000 */
[----:B------:R-:W-:Y:S01]  /*13870*/  ISETP.GT.AND P2, PT, R18, 0x80, PT ;  /* 0x000000801200780c */ /* 0x000fe20003f44270 */
[-CC-:B------:R-:W-:Y:S01]  /*13880*/  FFMA.FTZ R147, R120, R0.reuse, -R19.reuse ;  /* 0x0000000078937223 */ /* 0x180fe20000010813 */
[-CC-:B------:R-:W-:Y:S01]  /*13890*/  FFMA.FTZ R120, R116, R0.reuse, -R19.reuse ;  /* 0x0000000074787223 */ /* 0x180fe20000010813 */
[-CC-:B------:R-:W-:Y:S01]  /*138a0*/  FFMA.FTZ R116, R108, R0.reuse, -R19.reuse ;  /* 0x000000006c747223 */ /* 0x180fe20000010813 */
[-CC-:B------:R-:W-:Y:S01]  /*138b0*/  FFMA.FTZ R108, R100, R0.reuse, -R19.reuse ;  /* 0x00000000646c7223 */ /* 0x180fe20000010813 */
[-CC-:B------:R-:W-:Y:S01]  /*138c0*/  FFMA.FTZ R100, R92, R0.reuse, -R19.reuse ;  /* 0x000000005c647223 */ /* 0x180fe20000010813 */
[----:B------:R-:W-:Y:S01]  /*138d0*/  ISETP.GT.AND P6, PT, R18, 0x79, PT ;  /* 0x000000791200780c */ /* 0x000fe20003fc4270 */
[-CC-:B------:R-:W-:Y:S01]  /*138e0*/  FFMA.FTZ R92, R84, R0.reuse, -R19.reuse ;  /* 0x00000000545c7223 */ /* 0x180fe20000010813 */
[----:B------:R-:W2:Y:S01]  /*138f0*/  LDL.LU R18, [R1+0x18] ;  /* 0x0000180001127983 */ /* 0x000ea20000300800 */
[-CC-:B------:R-:W-:Y:S01]  /*13900*/  FFMA.FTZ R84, R76, R0.reuse, -R19.reuse ;  /* 0x000000004c547223 */ /* 0x180fe20000010813 */
[-CC-:B------:R-:W-:Y:S01]  /*13910*/  FFMA.FTZ R146, R121, R0.reuse, -R19.reuse ;  /* 0x0000000079927223 */ /* 0x180fe20000010813 */
[-CC-:B------:R-:W-:Y:S01]  /*13920*/  FFMA.FTZ R121, R117, R0.reuse, -R19.reuse ;  /* 0x0000000075797223 */ /* 0x180fe20000010813 */
[----:B------:R-:W3:Y:S01]  /*13930*/  LDL R76, [R1+0x5c] ;  /* 0x00005c00014c7983 */ /* 0x000ee20000100800 */
        /* <DEDUP_REMOVED lines=27> */
[----:B------:R-:W-:Y:S01]  /*13af0*/  FMNMX.FTZ R19, R138, R17, !PT ;  /* 0x000000118a137209 */ /* 0x000fe20007810000 */
[----:B------:R-:W-:Y:S01]  /*13b00*/  WARPGROUP.ARRIVE ;  /* 0x00000000000079c5 */ /* 0x000fe20000000000 */
[----:B------:R-:W-:Y:S01]  /*13b10*/  FSEL R87, R87, -INF , P6 ;  /* 0xff80000057577808 */ /* 0x000fe20003000000 */
[----:B------:R-:W4:Y:S01]  /*13b20*/  LDL.LU R133, [R1+0x28] ;  /* 0x0000280001857983 */ /* 0x000f220000300800 */
[----:B------:R-:W-:Y:S01]  /*13b30*/  FMNMX.FTZ R19, R139, R19, !PT ;  /* 0x000000138b137209 */ /* 0x000fe20007810000 */
[----:B------:R-:W-:Y:S01]  /*13b40*/  FMUL.FTZ R16, R16, R0 ;  /* 0x0000000010107220 */ /* 0x000fe20000410000 */
[----:B------:R-:W-:Y:S01]  /*13b50*/  FSEL R74, R74, -INF , P2 ;  /* 0xff8000004a4a7808 */ /* 0x000fe20001000000 */
[----:B------:R-:W1:Y:S01]  /*13b60*/  S2R R153, SR_TID.X ;  /* 0x0000000000997919 */ /* 0x000e620000002100 */
[----:B------:R-:W-:Y:S01]  /*13b70*/  FMNMX.FTZ R19, R142, R19, !PT ;  /* 0x000000138e137209 */ /* 0x000fe20007810000 */
[----:B------:R-:W-:Y:S03]  /*13b80*/  MUFU.EX2 R136, R136 ;  /* 0x0000008800887308 */ /* 0x000fe60000000800 */
[----:B------:R-:W-:-:S04]  /*13b90*/  FMNMX.FTZ R19, R143, R19, !PT ;  /* 0x000000138f137209 */ /* 0x000fc80007810000 */
[----:B------:R-:W-:Y:S02]  /*13ba0*/  FMNMX.FTZ R19, R130, R19, !PT ;  /* 0x0000001382137209 */ /* 0x000fe40007810000 */
[----:B------:R-:W-:Y:S02]  /*13bb0*/  FSEL R80, R78, -INF , P4 ;  /* 0xff8000004e507808 */ /* 0x000fe40002000000 */
[----:B------:R-:W-:Y:S01]  /*13bc0*/  FSEL R81, R79, -INF , P5 ;  /* 0xff8000004f517808 */ /* 0x000fe20002800000 */
[----:B------:R-:W-:Y:S01]  /*13bd0*/  IMAD.MOV.U32 R77, RZ, RZ, -0x3ffffff0 ;  /* 0xc0000010ff4d7424 */ /* 0x000fe200078e00ff */
[----:B------:R-:W-:Y:S01]  /*13be0*/  FMNMX.FTZ R19, R131, R19, !PT ;  /* 0x0000001383137209 */ /* 0x000fe20007810000 */
[----:B------:R-:W2:Y:S03]  /*13bf0*/  MUFU.EX2 R21, R16 ;  /* 0x0000001000157308 */ /* 0x000ea60000000800 */
[----:B------:R-:W-:-:S04]  /*13c00*/  FMNMX.FTZ R19, R134, R19, !PT ;  /* 0x0000001386137209 */ /* 0x000fc80007810000 */
[----:B------:R-:W-:Y:S01]  /*13c10*/  FMNMX.FTZ R19, R135, R19, !PT ;  /* 0x0000001387137209 */ /* 0x000fe20007810000 */
[----:B------:R-:W0:Y:S03]  /*13c20*/  MUFU.EX2 R16, R137 ;  /* 0x0000008900107308 */ /* 0x000e260000000800 */
        /* <DEDUP_REMOVED lines=32> */
[----:B------:R-:W-:-:S04]  /*13e30*/  FSETP.NEU.FTZ.AND P2, PT, R20, -INF , PT ;  /* 0xff8000001400780b */ /* 0x000fc80003f5d000 */
[----:B------:R-:W-:-:S05]  /*13e40*/  FSEL R19, R20, RZ, P2 ;  /* 0x000000ff14137208 */ /* 0x000fca0001000000 */
[----:B------:R-:W-:Y:S01]  /*13e50*/  FADD.FTZ R17, -R19, R17 ;  /* 0x0000001113117221 */ /* 0x000fe20000010100 */
[----:B------:R-:W-:-:S05]  /*13e60*/  FMUL.FTZ R19, R20, R0 ;  /* 0x0000000014137220 */ /* 0x000fca0000410000 */
        /* <DEDUP_REMOVED lines=21> */
[----:B------:R-:W-:-:S02]  /*13fc0*/  R2UR UR9, R77 ;  /* 0x000000004d0972ca */ /* 0x000fc400000e0000 */
[C---:B------:R-:W-:Y:S02]  /*13fd0*/  R2UR UR13, R77.reuse ;  /* 0x000000004d0d72ca */ /* 0x040fe400000e0000 */
[C---:B------:R-:W-:Y:S02]  /*13fe0*/  R2UR UR17, R77.reuse ;  /* 0x000000004d1172ca */ /* 0x040fe400000e0000 */
[C---:B------:R-:W-:Y:S02]  /*13ff0*/  R2UR UR21, R77.reuse ;  /* 0x000000004d1572ca */ /* 0x040fe400000e0000 */
[C---:B------:R-:W-:Y:S02]  /*14000*/  R2UR UR25, R77.reuse ;  /* 0x000000004d1972ca */ /* 0x040fe400000e0000 */
[C---:B------:R-:W-:Y:S02]  /*14010*/  R2UR UR29, R77.reuse ;  /* 0x000000004d1d72ca */ /* 0x040fe400000e0000 */
[----:B------:R-:W-:Y:S01]  /*14020*/  R2UR UR33, R77 ;  /* 0x000000004d2172ca */ /* 0x000fe200000e0000 */
[----:B------:R-:W-:Y:S01]  /*14030*/  MUFU.EX2 R140, R140 ;  /* 0x0000008c008c7308 */ /* 0x000fe20000000800 */
[----:B--2---:R-:W-:Y:S01]  /*14040*/  FFMA.FTZ R18, R21, R18, R136 ;  /* 0x0000001215127223 */ /* 0x004fe20000010088 */
[----:B---3--:R-:W-:-:S05]  /*14050*/  LOP3.LUT R74, R76, 0x10000, RZ, 0xfc, !PT ;  /* 0x000100004c4a7812 */ /* 0x008fca00078efcff */
[----:B------:R-:W-:-:S05]  /*14060*/  VIADD R76, R74, 0x180 ;  /* 0x000001804a4c7836 */ /* 0x000fca0000000000 */
[----:B------:R-:W-:Y:S01]  /*14070*/  R2UR UR8, R76 ;  /* 0x000000004c0872ca */ /* 0x000fe200000e0000 */
[----:B------:R-:W-:-:S05]  /*14080*/  VIADD R76, R74, 0x300 ;  /* 0x000003004a4c7836 */ /* 0x000fca0000000000 */
[----:B------:R-:W-:Y:S01]  /*14090*/  R2UR UR12, R76 ;  /* 0x000000004c0c72ca */ /* 0x000fe200000e0000 */
[----:B------:R-:W-:-:S05]  /*140a0*/  VIADD R76, R74, 0x480 ;  /* 0x000004804a4c7836 */ /* 0x000fca0000000000 */
[----:B------:R-:W-:Y:S01]  /*140b0*/  R2UR UR16, R76 ;  /* 0x000000004c1072ca */ /* 0x000fe200000e0000 */
[----:B------:R-:W-:Y:S02]  /*140c0*/  VIADD R76, R74, 0x600 ;  /* 0x000006004a4c7836 */ /* 0x000fe40000000000 */
[-CC-:B------:R-:W-:Y:S01]  /*140d0*/  FFMA.FTZ R111, R111, R0.reuse, -R19.reuse ;  /* 0x000000006f6f7223 */ /* 0x180fe20000010813 */
[-CC-:B------:R-:W-:Y:S01]  /*140e0*/  FFMA.FTZ R98, R98, R0.reuse, -R19.reuse ;  /* 0x0000000062627223 */ /* 0x180fe20000010813 */
[-CC-:B------:R-:W-:Y:S01]  /*140f0*/  FFMA.FTZ R99, R99, R0.reuse, -R19.reuse ;  /* 0x0000000063637223 */ /* 0x180fe20000010813 */
[-CC-:B------:R-:W-:Y:S01]  /*14100*/  FFMA.FTZ R102, R102, R0.reuse, -R19.reuse ;  /* 0x0000000066667223 */ /* 0x180fe20000010813 */
[----:B------:R-:W-:Y:S01]  /*14110*/  R2UR UR20, R76 ;  /* 0x000000004c1472ca */ /* 0x000fe200000e0000 */
        /* <DEDUP_REMOVED lines=12> */
[----:B------:R-:W-:-:S02]  /*141e0*/  VIADD R76, R74, 0x780 ;  /* 0x000007804a4c7836 */ /* 0x000fc40000000000 */
[----:B------:R-:W-:-:S03]  /*141f0*/  VIADD R19, R22, 0x200 ;  /* 0x0000020016137836 */ /* 0x000fc60000000000 */
[----:B------:R-:W-:Y:S01]  /*14200*/  R2UR UR24, R76 ;  /* 0x000000004c1872ca */ /* 0x000fe200000e0000 */
[C---:B------:R-:W-:Y:S01]  /*14210*/  VIADD R76, R74.reuse, 0x900 ;  /* 0x000009004a4c7836 */ /* 0x040fe20000000000 */
[----:B------:R-:W-:Y:S01]  /*14220*/  SHF.R.U32.HI R19, RZ, 0x4, R19 ;  /* 0x00000004ff137819 */ /* 0x000fe20000011613 */
[----:B------:R-:W-:Y:S01]  /*14230*/  IMAD.MOV.U32 R75, RZ, RZ, -0x3ffffff0 ;  /* 0xc0000010ff4b7424 */ /* 0x000fe200078e00ff */
[----:B------:R-:W-:Y:S02]  /*14240*/  R2UR UR4, R74 ;  /* 0x000000004a0472ca */ /* 0x000fe400000e0000 */
[----:B------:R-:W-:Y:S02]  /*14250*/  LOP3.LUT R19, R19, 0x3fff, RZ, 0xc0, !PT ;  /* 0x00003fff13137812 */ /* 0x000fe400078ec0ff */
[----:B------:R-:W-:Y:S01]  /*14260*/  R2UR UR28, R76 ;  /* 0x000000004c1c72ca */ /* 0x000fe200000e0000 */
[C---:B------:R-:W-:Y:S01]  /*14270*/  VIADD R76, R74.reuse, 0xa80 ;  /* 0x00000a804a4c7836 */ /* 0x040fe20000000000 */
[----:B------:R-:W-:Y:S01]  /*14280*/  LOP3.LUT R19, R19, 0x2400000, RZ, 0xfc, !PT ;  /* 0x0240000013137812 */ /* 0x000fe200078efcff */
[----:B------:R-:W-:Y:S01]  /*14290*/  VIADD R74, R74, 0xc00 ;  /* 0x00000c004a4a7836 */ /* 0x000fe20000000000 */
[----:B------:R-:W-:-:S02]  /*142a0*/  R2UR UR5, R75 ;  /* 0x000000004b0572ca */ /* 0x000fc400000e0000 */
[----:B------:R-:W-:Y:S01]  /*142b0*/  R2UR UR37, R75 ;  /* 0x000000004b2572ca */ /* 0x000fe200000e0000 */
[----:B------:R-:W-:Y:S01]  /*142c0*/  IMAD.MOV.U32 R75, RZ, RZ, -0x7fffffe0 ;  /* 0x80000020ff4b7424 */ /* 0x000fe200078e00ff */
[----:B------:R-:W-:Y:S01]  /*142d0*/  R2UR UR36, R74 ;  /* 0x000000004a2472ca */ /* 0x000fe200000e0000 */
[----:B------:R-:W-:-:S03]  /*142e0*/  IMAD R74, R150, 0x6c0, R19 ;  /* 0x000006c0964a7824 */ /* 0x000fc600078e0213 */
[----:B------:R-:W-:Y:S02]  /*142f0*/  R2UR UR7, R75 ;  /* 0x000000004b0772ca */ /* 0x000fe400000e0000 */
[----:B------:R-:W-:-:S13]  /*14300*/  R2UR UR6, R74 ;  /* 0x000000004a0672ca */ /* 0x000fda00000e0000 */
[----:B------:R-:W-:Y:S01]  /*14310*/  HGMMA.64x96x16.F32.BF16 R24, gdesc[UR4].tnspB, R24, gsb0 ;  /* 0x41600000041879f0 */ /* 0x000fe20008001818 */
[----:B------:R-:W-:Y:S01]  /*14320*/  R2UR UR32, R76 ;  /* 0x000000004c2072ca */ /* 0x000fe200000e0000 */
        /* <DEDUP_REMOVED lines=53> */
[----:B------:R-:W-:Y:S01]  /*14680*/  FMUL.FTZ R17, R17, R0 ;  /* 0x0000000011117220 */ /* 0x000fe20000410000 */
[----:B------:R-:W-:Y:S08]  /*14690*/  MUFU.EX2 R138, R138 ;  /* 0x0000008a008a7308 */ /* 0x000ff00000000800 */
[----:B------:R1:W4:Y:S01]  /*146a0*/  MUFU.EX2 R76, R17 ;  /* 0x00000011004c7308 */ /* 0x0003220000000800 */
[C---:B0-----:R-:W-:Y:S01]  /*146b0*/  FADD.FTZ R18, R16.reuse, R18 ;  /* 0x0000001210127221 */ /* 0x041fe20000010000 */
[----:B------:R-:W-:-:S06]  /*146c0*/  F2FP.BF16.F32.PACK_AB R16, R16, R136 ;  /* 0x000000881010723e */ /* 0x000fcc00000010ff */
[----:B------:R-:W0:Y:S01]  /*146d0*/  MUFU.EX2 R139, R139 ;  /* 0x0000008b008b7308 */ /* 0x000e220000000800 */
[----:B------:R-:W-:Y:S02]  /*146e0*/  WARPGROUP.DEPBAR.LE gsb0, 0x0 ;  /* 0x00008000000079c5 */ /* 0x000fe40000010000 */
[----:B------:R-:W-:-:S06]  /*146f0*/  WARPGROUP.ARRIVE ;  /* 0x00000000000079c5 */ /* 0x000fcc0000000000 */
[----:B------:R-:W-:Y:S01]  /*14700*/  HGMMA.64x96x16.F32.BF16 R24, gdesc[UR36].tnspB, R24, gsb0 ;  /* 0x41600000241879f0 */ /* 0x000fe20008001818 */
[----:B------:R-:W2:Y:S01]  /*14710*/  MUFU.EX2 R141, R141 ;  /* 0x0000008d008d7308 */ /* 0x000ea20000000800 */
[----:B------:R-:W-:-:S07]  /*14720*/  SHF.R.U32.HI R136, RZ, 0x7, R153 ;  /* 0x00000007ff887819 */ /* 0x000fce0000011699 */
[----:B------:R-:W3:Y:S01]  /*14730*/  MUFU.EX2 R19, R142 ;  /* 0x0000008e00137308 */ /* 0x000ee20000000800 */
[----:B-1----:R-:W-:-:S07]  /*14740*/  VIADD R17, R136, 0x9 ;  /* 0x0000000988117836 */ /* 0x002fce0000000000 */
[----:B------:R-:W1:Y:S01]  /*14750*/  MUFU.EX2 R143, R143 ;  /* 0x0000008f008f7308 */ /* 0x000e620000000800 */
[----:B------:R-:W-:Y:S01]  /*14760*/  ISETP.GE.U32.AND P2, PT, R153, 0x180, PT ;  /* 0x000001809900780c */ /* 0x000fe20003f46070 */
[----:B------:R-:W-:Y:S02]  /*14770*/  @!P1 IMAD R75, R145, 0x8, R22 ;  /* 0x00000008914b9824 */ /* 0x000fe400078e0216 */
[----:B----4-:R-:W-:Y:S01]  /*14780*/  FFMA.FTZ R133, R76, R133, R138 ;  /* 0x000000854c857223 */ /* 0x010fe2000001008a */
[----:B------:R-:W-:Y:S01]  /*14790*/  @!P1 IMAD R74, R150, 0x8, R22 ;  /* 0x00000008964a9824 */ /* 0x000fe200078e0216 */
[----:B------:R-:W-:Y:S01]  /*147a0*/  SEL R17, R17, 0x9, !P2 ;  /* 0x0000000911117807 */ /* 0x000fe20005000000 */
[----:B------:R-:W-:Y:S02]  /*147b0*/  @!P1 VIADD R75, R75, 0x31c40 ;  /* 0x00031c404b4b9836 */ /* 0x000fe40000000000 */
[----:B------:R-:W-:Y:S01]  /*147c0*/  FADD.FTZ R18, R140, R18 ;  /* 0x000000128c127221 */ /* 0x000fe20000010000 */
[----:B0-----:R-:W-:Y:S01]  /*147d0*/  FADD.FTZ R133, R139, R133 ;  /* 0x000000858b857221 */ /* 0x001fe20000010000 */
[----:B------:R-:W-:-:S02]  /*147e0*/  @!P1 VIADD R74, R74, 0x31c60 ;  /* 0x00031c604a4a9836 */ /* 0x000fc40000000000 */
[----:B--2---:R-:W-:Y:S01]  /*147f0*/  FADD.FTZ R72, R141, R18 ;  /* 0x000000128d487221 */ /* 0x004fe20000010000 */
[----:B------:R-:W-:Y:S01]  /*14800*/  @!P1 PRMT R75, RZ, 0x654, R75 ;  /* 0x00000654ff4b9816 */ /* 0x000fe2000000004b */
[----:B---3--:R-:W-:Y:S01]  /*14810*/  FADD.FTZ R133, R19, R133 ;  /* 0x0000008513857221 */ /* 0x008fe20000010000 */
[----:B------:R-:W-:Y:S02]  /*14820*/  F2FP.BF16.F32.PACK_AB R18, R141, R140 ;  /* 0x0000008c8d12723e */ /* 0x000fe400000010ff */
[----:B------:R-:W-:Y:S02]  /*14830*/  @!P1 PRMT R74, RZ, 0x654, R74 ;  /* 0x00000654ff4a9816 */ /* 0x000fe4000000004a */
[C---:B-1----:R-:W-:Y:S01]  /*14840*/  F2FP.BF16.F32.PACK_AB R19, R143.reuse, R19 ;  /* 0x000000138f13723e */ /* 0x042fe200000010ff */
[----:B------:R-:W0:Y:S08]  /*14850*/  MUFU.EX2 R130, R130 ;  /* 0x0000008200827308 */ /* 0x000e300000000800 */
[----:B------:R-:W-:Y:S01]  /*14860*/  MUFU.EX2 R131, R131 ;  /* 0x0000008300837308 */ /* 0x000fe20000000800 */
[----:B------:R-:W-:-:S07]  /*14870*/  FADD.FTZ R133, R143, R133 ;  /* 0x000000858f857221 */ /* 0x000fce0000010000 */
[----:B------:R-:W-:Y:S08]  /*14880*/  MUFU.EX2 R134, R134 ;  /* 0x0000008600867308 */ /* 0x000ff00000000800 */
[----:B------:R-:W-:Y:S01]  /*14890*/  MUFU.EX2 R136, R147 ;  /* 0x0000009300887308 */ /* 0x000fe20000000800 */
[----:B0-----:R-:W-:-:S07]  /*148a0*/  FADD.FTZ R133, R130, R133 ;  /* 0x0000008582857221 */ /* 0x001fce0000010000 */
[----:B------:R-:W-:Y:S01]  /*148b0*/  MUFU.EX2 R135, R135 ;  /* 0x0000008700877308 */ /* 0x000fe20000000800 */
[----:B------:R-:W-:Y:S02]  /*148c0*/  WARPGROUP.DEPBAR.LE gsb0, 0x0 ;  /* 0x00008000000079c5 */ /* 0x000fe40000010000 */
[----:B------:R0:W-:Y:S06]  /*148d0*/  BAR.ARV R17, 0x100 ;  /* 0x000400110000751d */ /* 0x0001ec0000002000 */
[----:B------:R-:W-:Y:S01]  /*148e0*/  @!P1 SYNCS.ARRIVE.TRANS64.RED.A1T0 RZ, [R75+URZ], RZ ;  /* 0x000000ff4bff99a7 */ /* 0x000fe2000810043f */
[----:B0-----:R-:W-:Y:S01]  /*148f0*/  F2FP.BF16.F32.PACK_AB R17, R139, R138 ;  /* 0x0000008a8b11723e */ /* 0x001fe200000010ff */
[----:B------:R0:W-:Y:S04]  /*14900*/  @!P1 SYNCS.ARRIVE.TRANS64.RED.A1T0 RZ, [R74+URZ], RZ ;  /* 0x000000ff4aff99a7 */ /* 0x0001e8000810043f */
[----:B------:R1:W-:Y:S02]  /*14910*/  STSM.16.M88.4 [R23+0x24300], R16 ;  /* 0x0243001017007844 */ /* 0x0003e40000000200 */
[----:B-1----:R-:W1:Y:S08]  /*14920*/  MUFU.EX2 R16, R152 ;  /* 0x0000009800107308 */ /* 0x002e700000000800 */
[----:B------:R-:W2:Y:S08]  /*14930*/  MUFU.EX2 R17, R151 ;  /* 0x0000009700117308 */ /* 0x000eb00000000800 */
[----:B------:R-:W3:Y:S01]  /*14940*/  MUFU.EX2 R18, R149 ;  /* 0x0000009500127308 */ /* 0x000ee20000000800 */
[----:B-1----:R-:W-:-:S07]  /*14950*/  FADD.FTZ R72, R16, R72 ;  /* 0x0000004810487221 */ /* 0x002fce0000010000 */
[----:B------:R-:W1:Y:S01]  /*14960*/  MUFU.EX2 R19, R148 ;  /* 0x0000009400137308 */ /* 0x000e620000000800 */
[----:B--2---:R-:W-:-:S07]  /*14970*/  FADD.FTZ R72, R17, R72 ;  /* 0x0000004811487221 */ /* 0x004fce0000010000 */
[----:B------:R-:W-:Y:S08]  /*14980*/  MUFU.EX2 R137, R146 ;  /* 0x0000009200897308 */ /* 0x000ff00000000800 */
[----:B0-----:R-:W-:Y:S08]  /*14990*/  MUFU.EX2 R74, R128 ;  /* 0x00000080004a7308 */ /* 0x001ff00000000800 */
[----:B------:R-:W-:Y:S08]  /*149a0*/  MUFU.EX2 R128, R73 ;  /* 0x0000004900807308 */ /* 0x000ff00000000800 */
[----:B------:R-:W-:Y:S08]  /*149b0*/  MUFU.EX2 R75, R125 ;  /* 0x0000007d004b7308 */ /* 0x000ff00000000800 */
[----:B------:R-:W0:Y:S08]  /*149c0*/  MUFU.EX2 R73, R122 ;  /* 0x0000007a00497308 */ /* 0x000e300000000800 */
[----:B------:R3:W-:Y:S02]  /*149d0*/  MUFU.EX2 R125, R88 ;  /* 0x00000058007d7308 */ /* 0x0007e40000000800 */
[----:B---3--:R-:W-:-:S06]  /*149e0*/  FADD.FTZ R88, R18, R72 ;  /* 0x0000004812587221 */ /* 0x008fcc0000010000 */
[----:B------:R-:W2:Y:S01]  /*149f0*/  MUFU.EX2 R123, R123 ;  /* 0x0000007b007b7308 */ /* 0x000ea20000000800 */
[----:B------:R-:W-:Y:S01]  /*14a00*/  FADD.FTZ R72, R131, R133 ;  /* 0x0000008583487221 */ /* 0x000fe20000010000 */
[C---:B-1----:R-:W-:Y:S01]  /*14a10*/  FADD.FTZ R88, R19.reuse, R88 ;  /* 0x0000005813587221 */ /* 0x042fe20000010000 */
[----:B------:R-:W-:Y:S02]  /*14a20*/  F2FP.BF16.F32.PACK_AB R18, R19, R18 ;  /* 0x000000121312723e */ /* 0x000fe400000010ff */
[----:B------:R-:W-:-:S03]  /*14a30*/  FADD.FTZ R19, R134, R72 ;  /* 0x0000004886137221 */ /* 0x000fc60000010000 */
[----:B------:R-:W1:Y:S01]  /*14a40*/  MUFU.EX2 R126, R126 ;  /* 0x0000007e007e7308 */ /* 0x000e620000000800 */
[----:B------:R-:W-:Y:S01]  /*14a50*/  FADD.FTZ R72, R136, R88 ;  /* 0x0000005888487221 */ /* 0x000fe20000010000 */
[----:B------:R-:W-:-:S06]  /*14a60*/  FADD.FTZ R88, R135, R19 ;  /* 0x0000001387587221 */ /* 0x000fcc0000010000 */
[----:B------:R-:W-:Y:S01]  /*14a70*/  MUFU.EX2 R129, R129 ;  /* 0x0000008100817308 */ /* 0x000fe20000000800 */
[----:B0-----:R-:W-:-:S07]  /*14a80*/  FADD.FTZ R88, R73, R88 ;  /* 0x0000005849587221 */ /* 0x001fce0000010000 */
[----:B------:R-:W-:Y:S08]  /*14a90*/  MUFU.EX2 R77, R124 ;  /* 0x0000007c004d7308 */ /* 0x000ff00000000800 */
[----:B------:R-:W-:Y:S08]  /*14aa0*/  MUFU.EX2 R124, R89 ;  /* 0x00000059007c7308 */ /* 0x000ff00000000800 */
[----:B------:R-:W0:Y:S08]  /*14ab0*/  MUFU.EX2 R127, R127 ;  /* 0x0000007f007f7308 */ /* 0x000e300000000800 */
[----:B------:R-:W-:Y:S08]  /*14ac0*/  MUFU.EX2 R132, R132 ;  /* 0x0000008400847308 */ /* 0x000ff00000000800 */
[----:B------:R3:W4:Y:S01]  /*14ad0*/  MUFU.EX2 R89, R114 ;  /* 0x0000007200597308 */ /* 0x0007220000000800 */
[----:B--2---:R-:W-:Y:S01]  /*14ae0*/  FADD.FTZ R88, R123, R88 ;  /* 0x000000587b587221 */ /* 0x004fe20000010000 */
[----:B---3--:R-:W-:-:S06]  /*14af0*/  FADD.FTZ R114, R137, R72 ;  /* 0x0000004889727221 */ /* 0x008fcc0000010000 */
[----:B------:R-:W2:Y:S01]  /*14b00*/  MUFU.EX2 R120, R120 ;  /* 0x0000007800787308 */ /* 0x000ea20000000800 */
[----:B------:R-:W-:-:S07]  /*14b10*/  FADD.FTZ R114, R74, R114 ;  /* 0x000000724a727221 */ /* 0x000fce0000010000 */
[----:B------:R-:W3:Y:S01]  /*14b20*/  MUFU.EX2 R115, R115 ;  /* 0x0000007300737308 */ /* 0x000ee20000000800 */
[----:B------:R-:W-:Y:S01]  /*14b30*/  FADD.FTZ R114, R75, R114 ;  /* 0x000000724b727221 */ /* 0x000fe20000010000 */
[----:B-1----:R-:W-:-:S06]  /*14b40*/  FADD.FTZ R88, R126, R88 ;  /* 0x000000587e587221 */ /* 0x002fcc0000010000 */
[----:B------:R-:W1:Y:S01]  /*14b50*/  MUFU.EX2 R121, R121 ;  /* 0x0000007900797308 */ /* 0x000e620000000800 */
[----:B0-----:R-:W-:-:S07]  /*14b60*/  FADD.FTZ R88, R127, R88 ;  /* 0x000000587f587221 */ /* 0x001fce0000010000 */
[----:B------:R-:W0:Y:S08]  /*14b70*/  MUFU.EX2 R118, R118 ;  /* 0x0000007600767308 */ /* 0x000e300000000800 */
[----:B------:R2:W-:Y:S01]  /*14b80*/  MUFU.EX2 R122, R90 ;  /* 0x0000005a007a7308 */ /* 0x0005e20000000800 */
[----:B----4-:R-:W-:Y:S01]  /*14b90*/  FADD.FTZ R88, R89, R88 ;  /* 0x0000005859587221 */ /* 0x010fe20000010000 */
[----:B--2---:R-:W-:-:S06]  /*14ba0*/  FADD.FTZ R90, R129, R114 ;  /* 0x00000072815a7221 */ /* 0x004fcc0000010000 */
[----:B------:R-:W2:Y:S01]  /*14bb0*/  MUFU.EX2 R119, R119 ;  /* 0x0000007700777308 */ /* 0x000ea20000000800 */
[----:B------:R-:W-:-:S07]  /*14bc0*/  FADD.FTZ R90, R132, R90 ;  /* 0x0000005a845a7221 */ /* 0x000fce0000010000 */
[----:B------:R-:W4:Y:S01]  /*14bd0*/  MUFU.EX2 R117, R117 ;  /* 0x0000007500757308 */ /* 0x000f220000000800 */
[----:B------:R-:W-:Y:S01]  /*14be0*/  FADD.FTZ R90, R120, R90 ;  /* 0x0000005a785a7221 */ /* 0x000fe20000010000 */
[----:B---3--:R-:W-:-:S06]  /*14bf0*/  FADD.FTZ R88, R115, R88 ;  /* 0x0000005873587221 */ /* 0x008fcc0000010000 */
[----:B------:R-:W3:Y:S01]  /*14c00*/  MUFU.EX2 R106, R106 ;  /* 0x0000006a006a7308 */ /* 0x000ee20000000800 */
[----:B-1----:R-:W-:-:S07]  /*14c10*/  FADD.FTZ R90, R121, R90 ;  /* 0x0000005a795a7221 */ /* 0x002fce0000010000 */
[----:B------:R-:W1:Y:S01]  /*14c20*/  MUFU.EX2 R116, R116 ;  /* 0x0000007400747308 */ /* 0x000e620000000800 */
[----:B------:R-:W-:Y:S01]  /*14c30*/  F2FP.BF16.F32.PACK_AB R73, R123, R73 ;  /* 0x000000497b49723e */ /* 0x000fe200000010ff */
[----:B0-----:R-:W-:-:S06]  /*14c40*/  FADD.FTZ R88, R118, R88 ;  /* 0x0000005876587221 */ /* 0x001fcc0000010000 */
[----:B------:R-:W0:Y:S08]  /*14c50*/  MUFU.EX2 R107, R107 ;  /* 0x0000006b006b7308 */ /* 0x000e300000000800 */
[----:B------:R-:W0:Y:S08]  /*14c60*/  MUFU.EX2 R113, R113 ;  /* 0x0000007100717308 */ /* 0x000e300000000800 */
[----:B------:R-:W0:Y:S08]  /*14c70*/  MUFU.EX2 R110, R110 ;  /* 0x0000006e006e7308 */ /* 0x000e300000000800 */
[----:B------:R-:W0:Y:S08]  /*14c80*/  MUFU.EX2 R112, R112 ;  /* 0x0000007000707308 */ /* 0x000e300000000800 */
[----:B------:R2:W-:Y:S02]  /*14c90*/  MUFU.EX2 R123, R91 ;  /* 0x0000005b007b7308 */ /* 0x0005e40000000800 */
[----:B--2---:R-:W-:-:S06]  /*14ca0*/  FADD.FTZ R91, R77, R90 ;  /* 0x0000005a4d5b7221 */ /* 0x004fcc0000010000 */
[----:B------:R-:W2:Y:S01]  /*14cb0*/  MUFU.EX2 R111, R111 ;  /* 0x0000006f006f7308 */ /* 0x000ea20000000800 */
[----:B------:R-:W-:Y:S01]  /*14cc0*/  FADD.FTZ R90, R119, R88 ;  /* 0x00000058775a7221 */ /* 0x000fe20000010000 */
[----:B----4-:R-:W-:-:S06]  /*14cd0*/  FADD.FTZ R88, R117, R91 ;  /* 0x0000005b75587221 */ /* 0x010fcc0000010000 */
[----:B------:R-:W4:Y:S01]  /*14ce0*/  MUFU.EX2 R109, R109 ;  /* 0x0000006d006d7308 */ /* 0x000f220000000800 */
[----:B---3--:R-:W-:Y:S01]  /*14cf0*/  FADD.FTZ R90, R106, R90 ;  /* 0x0000005a6a5a7221 */ /* 0x008fe20000010000 */
[----:B-1----:R-:W-:Y:S01]  /*14d00*/  FADD.FTZ R88, R116, R88 ;  /* 0x0000005874587221 */ /* 0x002fe20000010000 */
[----:B------:R-:W-:-:S05]  /*14d10*/  F2FP.BF16.F32.PACK_AB R16, R17, R16 ;  /* 0x000000101110723e */ /* 0x000fca00000010ff */
[----:B------:R-:W1:Y:S01]  /*14d20*/  MUFU.EX2 R98, R98 ;  /* 0x0000006200627308 */ /* 0x000e620000000800 */
[----:B------:R-:W-:Y:S01]  /*14d30*/  F2FP.BF16.F32.PACK_AB R17, R131, R130 ;  /* 0x000000828311723e */ /* 0x000fe200000010ff */
[----:B0-----:R-:W-:Y:S01]  /*14d40*/  FADD.FTZ R90, R107, R90 ;  /* 0x0000005a6b5a7221 */ /* 0x001fe20000010000 */
[----:B------:R-:W-:-:S05]  /*14d50*/  F2FP.BF16.F32.PACK_AB R19, R135, R134 ;  /* 0x000000868713723e */ /* 0x000fca00000010ff */
[----:B------:R-:W0:Y:S01]  /*14d60*/  MUFU.EX2 R108, R108 ;  /* 0x0000006c006c7308 */ /* 0x000e220000000800 */
[----:B------:R-:W-:Y:S01]  /*14d70*/  FADD.FTZ R88, R113, R88 ;  /* 0x0000005871587221 */ /* 0x000fe20000010000 */
[----:B------:R3:W-:Y:S01]  /*14d80*/  STSM.16.M88.4 [R23+0x25b00], R16 ;  /* 0x025b001017007844 */ /* 0x0007e20000000200 */
[----:B------:R-:W-:-:S05]  /*14d90*/  FADD.FTZ R90, R110, R90 ;  /* 0x0000005a6e5a7221 */ /* 0x000fca0000010000 */
[----:B------:R-:W0:Y:S08]  /*14da0*/  MUFU.EX2 R99, R99 ;  /* 0x0000006300637308 */ /* 0x000e300000000800 */
[----:B------:R-:W0:Y:S01]  /*14db0*/  MUFU.EX2 R105, R105 ;  /* 0x0000006900697308 */ /* 0x000e220000000800 */
[----:B---3--:R-:W-:Y:S01]  /*14dc0*/  FADD.FTZ R16, R112, R88 ;  /* 0x0000005870107221 */ /* 0x008fe20000010000 */
[----:B--2---:R-:W-:-:S06]  /*14dd0*/  FADD.FTZ R90, R111, R90 ;  /* 0x0000005a6f5a7221 */ /* 0x004fcc0000010000 */
[----:B------:R-:W2:Y:S01]  /*14de0*/  MUFU.EX2 R102, R102 ;  /* 0x0000006600667308 */ /* 0x000ea20000000800 */
[----:B----4-:R-:W-:-:S07]  /*14df0*/  FADD.FTZ R16, R109, R16 ;  /* 0x000000106d107221 */ /* 0x010fce0000010000 */
[----:B------:R-:W3:Y:S01]  /*14e00*/  MUFU.EX2 R104, R104 ;  /* 0x0000006800687308 */ /* 0x000ee20000000800 */
[----:B-1----:R-:W-:Y:S01]  /*14e10*/  FADD.FTZ R17, R98, R90 ;  /* 0x0000005a62117221 */ /* 0x002fe20000010000 */
[----:B0-----:R-:W-:-:S06]  /*14e20*/  FADD.FTZ R18, R108, R16 ;  /* 0x000000106c127221 */ /* 0x001fcc0000010000 */
[----:B------:R-:W0:Y:S01]  /*14e30*/  MUFU.EX2 R103, R103 ;  /* 0x0000006700677308 */ /* 0x000e220000000800 */
[----:B------:R-:W-:-:S07]  /*14e40*/  F2FP.BF16.F32.PACK_AB R74, R75, R74 ;  /* 0x0000004a4b4a723e */ /* 0x000fce00000010ff */
[----:B------:R-:W1:Y:S01]  /*14e50*/  MUFU.EX2 R101, R101 ;  /* 0x0000006500657308 */ /* 0x000e620000000800 */
[----:B------:R-:W-:Y:S01]  /*14e60*/  F2FP.BF16.F32.PACK_AB R72, R137, R136 ;  /* 0x000000888948723e */ /* 0x000fe200000010ff */
[----:B------:R-:W-:Y:S01]  /*14e70*/  FADD.FTZ R17, R99, R17 ;  /* 0x0000001163117221 */ /* 0x000fe20000010000 */
[----:B------:R-:W-:-:S05]  /*14e80*/  F2FP.BF16.F32.PACK_AB R75, R127, R126 ;  /* 0x0000007e7f4b723e */ /* 0x000fca00000010ff */
[----:B------:R-:W4:Y:S01]  /*14e90*/  MUFU.EX2 R100, R100 ;  /* 0x0000006400647308 */ /* 0x000f220000000800 */
[----:B------:R-:W-:Y:S01]  /*14ea0*/  FADD.FTZ R18, R105, R18 ;  /* 0x0000001269127221 */ /* 0x000fe20000010000 */
[----:B------:R3:W-:Y:S01]  /*14eb0*/  STSM.16.M88.4 [R23+0x27300], R72 ;  /* 0x0273004817007844 */ /* 0x0007e20000000200 */
[----:B--2---:R-:W-:-:S05]  /*14ec0*/  FADD.FTZ R19, R102, R17 ;  /* 0x0000001166137221 */ /* 0x004fca0000010000 */
[----:B------:R-:W2:Y:S08]  /*14ed0*/  MUFU.EX2 R97, R97 ;  /* 0x0000006100617308 */ /* 0x000eb00000000800 */
[----:B------:R-:W2:Y:S01]  /*14ee0*/  MUFU.EX2 R94, R94 ;  /* 0x0000005e005e7308 */ /* 0x000ea20000000800 */
[----:B---3--:R-:W-:Y:S01]  /*14ef0*/  FADD.FTZ R72, R104, R18 ;  /* 0x0000001268487221 */ /* 0x008fe20000010000 */
[----:B0-----:R-:W-:-:S06]  /*14f00*/  FADD.FTZ R73, R103, R19 ;  /* 0x0000001367497221 */ /* 0x001fcc0000010000 */
[----:B------:R-:W0:Y:S01]  /*14f10*/  MUFU.EX2 R96, R96 ;  /* 0x0000006000607308 */ /* 0x000e220000000800 */
[----:B-1----:R-:W-:Y:S01]  /*14f20*/  FADD.FTZ R72, R101, R72 ;  /* 0x0000004865487221 */ /* 0x002fe20000010000 */
[----:B------:R-:W-:-:S06]  /*14f30*/  FADD.FTZ R73, R122, R73 ;  /* 0x000000497a497221 */ /* 0x000fcc0000010000 */
[----:B------:R-:W1:Y:S01]  /*14f40*/  MUFU.EX2 R95, R95 ;  /* 0x0000005f005f7308 */ /* 0x000e620000000800 */
[----:B----4-:R-:W-:-:S07]  /*14f50*/  FADD.FTZ R72, R100, R72 ;  /* 0x0000004864487221 */ /* 0x010fce0000010000 */
[----:B------:R-:W3:Y:S01]  /*14f60*/  MUFU.EX2 R93, R93 ;  /* 0x0000005d005d7308 */ /* 0x000ee20000000800 */
[----:B------:R-:W-:Y:S01]  /*14f70*/  FADD.FTZ R73, R123, R73 ;  /* 0x000000497b497221 */ /* 0x000fe20000010000 */
[----:B--2---:R-:W-:-:S06]  /*14f80*/  FADD.FTZ R72, R97, R72 ;  /* 0x0000004861487221 */ /* 0x004fcc0000010000 */
[----:B------:R-:W2:Y:S01]  /*14f90*/  MUFU.EX2 R82, R82 ;  /* 0x0000005200527308 */ /* 0x000ea20000000800 */
[----:B------:R-:W-:-:S07]  /*14fa0*/  F2FP.BF16.F32.PACK_AB R88, R132, R129 ;  /* 0x000000818458723e */ /* 0x000fce00000010ff */
[----:B------:R-:W4:Y:S01]  /*14fb0*/  MUFU.EX2 R92, R92 ;  /* 0x0000005c005c7308 */ /* 0x000f220000000800 */
[----:B------:R-:W-:Y:S02]  /*14fc0*/  F2FP.BF16.F32.PACK_AB R89, R115, R89 ;  /* 0x000000597359723e */ /* 0x000fe400000010ff */
[----:B------:R-:W-:Y:S02]  /*14fd0*/  F2FP.BF16.F32.PACK_AB R90, R121, R120 ;  /* 0x00000078795a723e */ /* 0x000fe400000010ff */
[----:B------:R-:W-:-:S03]  /*14fe0*/  F2FP.BF16.F32.PACK_AB R91, R119, R118 ;  /* 0x00000076775b723e */ /* 0x000fc600000010ff */
[----:B------:R-:W4:Y:S01]  /*14ff0*/  MUFU.EX2 R83, R83 ;  /* 0x0000005300537308 */ /* 0x000f220000000800 */
[----:B------:R-:W-:Y:S01]  /*15000*/  F2FP.BF16.F32.PACK_AB R16, R117, R77 ;  /* 0x0000004d7510723e */ /* 0x000fe200000010ff */
[----:B------:R-:W-:Y:S01]  /*15010*/  FADD.FTZ R73, R94, R73 ;  /* 0x000000495e497221 */ /* 0x000fe20000010000 */
[----:B------:R-:W-:Y:S02]  /*15020*/  F2FP.BF16.F32.PACK_AB R17, R107, R106 ;  /* 0x0000006a6b11723e */ /* 0x000fe400000010ff */
[----:B------:R-:W-:Y:S02]  /*15030*/  F2FP.BF16.F32.PACK_AB R18, R113, R116 ;  /* 0x000000747112723e */ /* 0x000fe400000010ff */
[----:B------:R-:W-:Y:S01]  /*15040*/  F2FP.BF16.F32.PACK_AB R19, R111, R110 ;  /* 0x0000006e6f13723e */ /* 0x000fe200000010ff */
[----:B------:R-:W4:Y:S01]  /*15050*/  MUFU.EX2 R86, R86 ;  /* 0x0000005600567308 */ /* 0x000f220000000800 */
[----:B0-----:R-:W-:Y:S01]  /*15060*/  FADD.FTZ R72, R96, R72 ;  /* 0x0000004860487221 */ /* 0x001fe20000010000 */
[----:B------:R-:W-:Y:S01]  /*15070*/  STSM.16.M88.4 [R23+0x28b00], R88 ;  /* 0x028b005817007844 */ /* 0x000fe20000000200 */
[----:B-1----:R-:W-:-:S03]  /*15080*/  FADD.FTZ R73, R95, R73 ;  /* 0x000000495f497221 */ /* 0x002fc60000010000 */
[----:B------:R3:W-:Y:S02]  /*15090*/  STSM.16.M88.4 [R23+0x2a300], R16 ;  /* 0x02a3001017007844 */ /* 0x0007e40000000200 */
[----:B------:R-:W0:Y:S08]  /*150a0*/  MUFU.EX2 R87, R87 ;  /* 0x0000005700577308 */ /* 0x000e300000000800 */
[----:B------:R-:W1:Y:S01]  /*150b0*/  MUFU.EX2 R85, R85 ;  /* 0x0000005500557308 */ /* 0x000e620000000800 */
[----:B---3--:R-:W-:Y:S01]  /*150c0*/  FADD.FTZ R19, R93, R72 ;  /* 0x000000485d137221 */ /* 0x008fe20000010000 */
[----:B--2---:R-:W-:-:S06]  /*150d0*/  FADD.FTZ R16, R82, R73 ;  /* 0x0000004952107221 */ /* 0x004fcc0000010000 */
[----:B------:R-:W2:Y:S01]  /*150e0*/  MUFU.EX2 R78, R78 ;  /* 0x0000004e004e7308 */ /* 0x000ea20000000800 */
[----:B------:R-:W3:Y:S01]  /*150f0*/  LDL R72, [R1+0x60] ;  /* 0x0000600001487983 */ /* 0x000ee20000100800 */
[----:B----4-:R-:W-:Y:S01]  /*15100*/  FADD.FTZ R73, R92, R19 ;  /* 0x000000135c497221 */ /* 0x010fe20000010000 */
[----:B------:R-:W-:-:S05]  /*15110*/  FADD.FTZ R19, R83, R16 ;  /* 0x0000001053137221 */ /* 0x000fca0000010000 */
[----:B------:R-:W4:Y:S01]  /*15120*/  MUFU.EX2 R84, R84 ;  /* 0x0000005400547308 */ /* 0x000f220000000800 */
[----:B------:R-:W-:Y:S01]  /*15130*/  FADD.FTZ R18, R124, R73 ;  /* 0x000000497c127221 */ /* 0x000fe20000010000 */
[----:B------:R-:W-:-:S03]  /*15140*/  FADD.FTZ R16, R86, R19 ;  /* 0x0000001356107221 */ /* 0x000fc60000010000 */
[----:B------:R-:W-:-:S03]  /*15150*/  FADD.FTZ R18, R125, R18 ;  /* 0x000000127d127221 */ /* 0x000fc60000010000 */
[----:B------:R-:W4:Y:S01]  /*15160*/  MUFU.EX2 R17, R79 ;  /* 0x0000004f00117308 */ /* 0x000f220000000800 */
[----:B0-----:R-:W-:Y:S01]  /*15170*/  FADD.FTZ R19, R87, R16 ;  /* 0x0000001057137221 */ /* 0x001fe20000010000 */
[----:B-1----:R-:W-:-:S06]  /*15180*/  FADD.FTZ R73, R85, R18 ;  /* 0x0000001255497221 */ /* 0x002fcc0000010000 */
[----:B------:R-:W-:Y:S01]  /*15190*/  MUFU.EX2 R80, R80 ;  /* 0x0000005000507308 */ /* 0x000fe20000000800 */
[----:B--2---:R-:W-:-:S07]  /*151a0*/  FADD.FTZ R18, R78, R19 ;  /* 0x000000134e127221 */ /* 0x004fce0000010000 */
[----:B------:R-:W0:Y:S01]  /*151b0*/  MUFU.EX2 R81, R81 ;  /* 0x0000005100517308 */ /* 0x000e220000000800 */
[----:B----4-:R-:W-:Y:S01]  /*151c0*/  FADD.FTZ R19, R84, R73 ;  /* 0x0000004954137221 */ /* 0x010fe20000010000 */
[----:B------:R-:W-:-:S03]  /*151d0*/  F2FP.BF16.F32.PACK_AB R112, R109, R112 ;  /* 0x000000706d70723e */ /* 0x000fc600000010ff */
[----:B------:R-:W-:Y:S01]  /*151e0*/  FADD.FTZ R19, R128, R19 ;  /* 0x0000001380137221 */ /* 0x000fe20000010000 */
[----:B------:R-:W-:Y:S01]  /*151f0*/  F2FP.BF16.F32.PACK_AB R113, R99, R98 ;  /* 0x000000626371723e */ /* 0x000fe200000010ff */
[----:B------:R-:W-:Y:S01]  /*15200*/  FADD.FTZ R73, R17, R18 ;  /* 0x0000001211497221 */ /* 0x000fe20000010000 */
[----:B------:R-:W-:Y:S02]  /*15210*/  F2FP.BF16.F32.PACK_AB R114, R105, R108 ;  /* 0x0000006c6972723e */ /* 0x000fe400000010ff */
[----:B------:R-:W-:Y:S01]  /*15220*/  F2FP.BF16.F32.PACK_AB R115, R103, R102 ;  /* 0x000000666773723e */ /* 0x000fe200000010ff */
[----:B------:R0:W-:Y:S01]  /*15230*/  STL [R1+0x18], R19 ;  /* 0x0000181301007387 */ /* 0x0001e20000100800 */
        /* <DEDUP_REMOVED lines=11> */
[----:B0-----:R-:W-:Y:S01]  /*152f0*/  F2FP.BF16.F32.PACK_AB R19, R81, R80 ;  /* 0x000000505113723e */ /* 0x001fe200000010ff */
[----:B------:R-:W-:Y:S01]  /*15300*/  STSM.16.M88.4 [R23+0x2bb00], R112 ;  /* 0x02bb007017007844 */ /* 0x000fe20000000200 */
[----:B------:R-:W-:-:S03]  /*15310*/  FADD.FTZ R80, R80, R73 ;  /* 0x0000004950507221 */ /* 0x000fc60000010000 */
[----:B------:R-:W-:Y:S04]  /*15320*/  STSM.16.M88.4 [R23+0x2d300], R104 ;  /* 0x02d3006817007844 */ /* 0x000fe80000000200 */
[----:B------:R-:W-:Y:S04]  /*15330*/  STSM.16.M88.4 [R23+0x2eb00], R96 ;  /* 0x02eb006017007844 */ /* 0x000fe80000000200 */
[----:B------:R0:W-:Y:S01]  /*15340*/  STSM.16.M88.4 [R23+0x30300], R16 ;  /* 0x0303001017007844 */ /* 0x0001e20000000200 */
[----:B------:R-:W-:Y:S01]  /*15350*/  @!PT LDS RZ, [RZ] ;  /* 0x00000000fffff984 */ /* 0x000fe20000000800 */
[----:B------:R-:W-:Y:S01]  /*15360*/  @!PT LDS RZ, [RZ] ;  /* 0x00000000fffff984 */ /* 0x000fe20000000800 */
[----:B------:R-:W-:Y:S01]  /*15370*/  @!PT LDS RZ, [RZ] ;  /* 0x00000000fffff984 */ /* 0x000fe20000000800 */
[----:B------:R-:W-:Y:S01]  /*15380*/  @!PT LDS RZ, [RZ] ;  /* 0x00000000fffff984 */ /* 0x000fe20000000800 */
[----:B------:R1:W-:Y:S06]  /*15390*/  MEMBAR.ALL.CTA ;  /* 0x0000000000007992 */ /* 0x0003ec0000008000 */
[----:B-1----:R-:W1:Y:S01]  /*153a0*/  FENCE.VIEW.ASYNC.S ;  /* 0x00000000000073c6 */ /* 0x002e620000000000 */
[----:B0-----:R-:W-:-:S05]  /*153b0*/  FADD.FTZ R16, R81, R80 ;  /* 0x0000005051107221 */ /* 0x001fca0000010000 */
[----:B------:R0:W-:Y:S04]  /*153c0*/  STL [R1+0x28], R16 ;  /* 0x0000281001007387 */ /* 0x0001e80000100800 */
[----:B------:R2:W5:Y:S01]  /*153d0*/  LDL R151, [R1+0x2c] ;  /* 0x00002c0001977983 */ /* 0x0005620000100800 */
        /* <DEDUP_REMOVED lines=50> */
[----:B0-----:R-:W-:Y:S01]  /*15700*/  IMAD.MOV.U32 R16, RZ, RZ, R14 ;  /* 0x000000ffff107224 */ /* 0x001fe200078e000e */
[C---:B---3--:R-:W-:Y:S01]  /*15710*/  ISETP.GT.AND P2, PT, R15.reuse, R72, PT ;  /* 0x000000480f00720c */ /* 0x048fe20003f44270 */
[----:B------:R-:W-:Y:S01]  /*15720*/  VIADD R15, R15, 0xffffffff ;  /* 0xffffffff0f0f7836 */ /* 0x000fe20000000000 */
[----:B-1----:R-:W-:-:S11]  /*15730*/  NOP ;  /* 0x0000000000007918 */ /* 0x002fd60000000000 */
[----:B--2---:R-:W-:Y:S05]  /*15740*/  @P2 BRA `(.L_x_11811) ;  /* 0xffffffac00682947 */ /* 0x004fea000383ffff */
.L_x_11801:
[----:B------:R-:W2:Y:S02]  /*15750*/  LDL R16, [R1+0x80] ;  /* 0x0000800001107983 */ /* 0x000ea40000100800 */
[----:B--2---:R-:W-:-:S13]  /*15760*/  ISETP.GE.AND P2, PT, R15, R16, PT ;  /* 0x000000100f00720c */ /* 0x004fda0003f46270 */
[----:B------:R-:W-:Y:S05]  /*15770*/  @!P2 BRA `(.L_x_11812) ;  /* 0x0000004400eca947 */ /* 0x000fea0003800000 */
[----:B------:R0:W5:Y:S01]  /*15780*/  LDL.LU R18, [R1+0x2c] ;  /* 0x00002c0001127983 */ /* 0x0001620000300800 */
[----:B------:R-:W-:Y:S02]  /*15790*/  IMAD.MOV.U32 R17, RZ, RZ, R20 ;  /* 0x000000ffff117224 */ /* 0x000fe400078e0014 */
[----:B------:R-:W-:Y:S02]  /*157a0*/  IMAD.MOV.U32 R16, RZ, RZ, R14 ;  /* 0x000000ffff107224 */ /* 0x000fe400078e000e */
[----:B------:R-:W-:-:S07]  /*157b0*/  IMAD.MOV.U32 R19, RZ, RZ, R145 ;  /* 0x000000ffff137224 */ /* 0x000fce00078e0091 */
.L_x_11823:
[----:B------:R-:W2:Y:S01]  /*157c0*/  LDL R0, [R1+0x4c] ;  /* 0x00004c0001007983 */ /* 0x000ea20000100800 */
[----:B------:R-:W-:Y:S01]  /*157d0*/  VIADD R145, R19, 0x1 ;  /* 0x0000000113917836 */ /* 0x000fe20000000000 */
[----:B------:R-:W-:Y:S05]  /*157e0*/  YIELD ;  /* 0x0000000000007946 */ /* 0x000fea0003800000 */
[----:B------:R-:W-:-:S04]  /*157f0*/  ISETP.NE.AND P3, PT, R145, 0x2, PT ;  /* 0x000000029100780c */ /* 0x000fc80003f65270 */
[----:B------:R-:W-:Y:S02]  /*15800*/  SEL R21, RZ, 0x1, P3 ;  /* 0x00000001ff157807 */ /* 0x000fe40001800000 */
[----:B------:R-:W-:Y:S02]  /*15810*/  SEL R145, R145, RZ, P3 ;  /* 0x000000ff91917207 */ /* 0x000fe40001800000 */
[----:B-----5:R-:W-:-:S05]  /*15820*/  LOP3.LUT R14, R18, R21, RZ, 0x3c, !PT ;  /* 0x00000015120e7212 */ /* 0x020fca00078e3cff */
[----:B------:R1:W-:Y:S01]  /*15830*/  STL [R1+0x2c], R14 ;  /* 0x00002c0e01007387 */ /* 0x0003e20000100800 */
[----:B--2---:R-:W-:-:S13]  /*15840*/  ISETP.NE.AND P2, PT, R0, RZ, PT ;  /* 0x000000ff0000720c */ /* 0x004fda0003f45270 */
[----:B-1----:R-:W-:Y:S05]  /*15850*/  @P2 BRA `(.L_x_11813) ;  /* 0x0000000000302947 */ /* 0x002fea0003800000 */
[----:B------:R-:W-:Y:S05]  /*15860*/  @!P0 BRA `(.L_x_11814) ;  /* 0x0000000000048947 */ /* 0x000fea0003800000 */
[----:B------:R-:W-:Y:S01]  /*15870*/  BPT.TRAP 0x1 ;  /* 0x000000040000795c */ /* 0x000fe20000300000 */
.L_x_11814:
[----:B------:R-:W-:Y:S01]  /*15880*/  IMAD R0, R145, 0x8, R22 ;  /* 0x0000000891007824 */ /* 0x000fe200078e0216 */
[----:B------:R-:W-:-:S04]  /*15890*/  SHF.L.U32 R21, R14, 0x1f, RZ ;  /* 0x0000001f0e157819 */ /* 0x000fc800000006ff */
[----:B------:R1:W2:Y:S01]  /*158a0*/  SYNCS.PHASECHK.TRANS64.TRYWAIT P3, [R0+URZ+0x31c30], R21 ;  /* 0x031c3015000075a7 */ /* 0x0002a2000806017f */
[----:B------:R-:W-:Y:S05]  /*158b0*/  @!P0 BRA `(.L_x_11815) ;  /* 0x0000000000048947 */ /* 0x000fea0003800000 */
[----:B------:R-:W-:Y:S01]  /*158c0*/  BPT.TRAP 0x1 ;  /* 0x000000040000795c */ /* 0x000fe20000300000 */
.L_x_11815:
[----:B------:R-:W-:Y:S04]  /*158d0*/  BSSY B0, `(.L_x_11813) ;  /* 0x0000004000007945 */ /* 0x000fe80003800000 */
[----:B--2---:R-:W-:Y:S05]  /*158e0*/  @P3 BRA `(.L_x_11816) ;  /* 0x0000000000083947 */ /* 0x004fea0003800000 */
[----:B------:R-:W2:Y:S02]  /*158f0*/  SYNCS.PHASECHK.TRANS64.TRYWAIT P3, [R0+URZ+0x31c30], R21 ;  /* 0x031c3015000075a7 */ /* 0x000ea4000806017f */
[----:B--2---:R-:W-:Y:S05]  /*15900*/  @!P3 BRA `(.L_x_11817) ;  /* 0x000001100028b947 */ /* 0x004fea0003800000 */
.L_x_11816:
[----:B------:R-:W-:Y:S05]  /*15910*/  BSYNC B0 ;  /* 0x0000000000007941 */ /* 0x000fea0003800000 */
.L_x_11813:
[----:B------:R-:W3:Y:S01]  /*15920*/  LDL R14, [R1+0x58] ;  /* 0x00005800010e7983 */ /* 0x000ee20000100800 */
[----:B-12---:R-:W1:Y:S01]  /*15930*/  S2R R0, SR_TID.X ;  /* 0x0000000000007919 */ /* 0x006e620000002100 */
        /* <DEDUP_REMOVED lines=29> */
[----:B---3--:R-:W-:-:S04]  /*15b10*/  IMAD R146, R145, 0x6c0, R14 ;  /* 0x000006c091927824 */ /* 0x008fc800078e020e */
        /* <DEDUP_REMOVED lines=549> */
.L_x_11819:
[----:B-----5:R-:W-:Y:S01]  /*17d70*/  SHF.L.U32 R0, R18, 0x1f, RZ ;  /* 0x0000001f12007819 */ /* 0x020fe200000006ff */
[----:B------:R-:W-:-:S04]  /*17d80*/  IMAD R14, R19, 0x8, R22 ;  /* 0x00000008130e7824 */ /* 0x000fc800078e0216 */
[----:B------:R1:W2:Y:S01]  /*17d90*/  SYNCS.PHASECHK.TRANS64.TRYWAIT P2, [R14+URZ+0x31c50], R0 ;  /* 0x031c50000e0075a7 */ /* 0x0002a2000804017f */
[----:B------:R-:W-:Y:S05]  /*17da0*/  @!P0 BRA `(.L_x_11820) ;  /* 0x0000000000048947 */ /* 0x000fea0003800000 */
[----:B------:R-:W-:Y:S01]  /*17db0*/  BPT.TRAP 0x1 ;  /* 0x000000040000795c */ /* 0x000fe20000300000 */
.L_x_11820:
[----:B------:R-:W-:Y:S04]  /*17dc0*/  BSSY B0, `(.L_x_11818) ;  /* 0x0000004000007945 */ /* 0x000fe80003800000 */
[----:B--2---:R-:W-:Y:S05]  /*17dd0*/  @P2 BRA `(.L_x_11821) ;  /* 0x0000000000082947 */ /* 0x004fea0003800000 */
[----:B------:R-:W2:Y:S02]  /*17de0*/  SYNCS.PHASECHK.TRANS64.TRYWAIT P2, [R14+URZ+0x31c50], R0 ;  /* 0x031c50000e0075a7 */ /* 0x000ea4000804017f */
[----:B--2---:R-:W-:Y:S05]  /*17df0*/  @!P2 BRA `(.L_x_11822) ;  /* 0x000000ec0000a947 */ /* 0x004fea0003800000 */
.L_x_11821:
[----:B------:R-:W-:Y:S05]  /*17e00*/  BSYNC B0 ;  /* 0x0000000000007941 */ /* 0x000fea0003800000 */
.L_x_11818:
[----:B-12--5:R-:W-:Y:S01]  /*17e10*/  FMNMX.FTZ R0, R136, R16, !PT ;  /* 0x0000001088007209 */ /* 0x026fe20007810000 */
[----:B------:R-:W2:Y:S01]  /*17e20*/  LDL.LU R18, [R1+0x18] ;  /* 0x0000180001127983 */ /* 0x000ea20000300800 */
[----:B------:R-:W-:Y:S05]  /*17e30*/  WARPSYNC.ALL ;  /* 0x0000000000007948 */ /* 0x000fea0003800000 */
[----:B------:R-:W-:Y:S01]  /*17e40*/  FMNMX.FTZ R0, R137, R0, !PT ;  /* 0x0000000089007209 */ /* 0x000fe20007810000 */
[----:B------:R-:W-:-:S03]  /*17e50*/  ULDC UR4, c[0x0][0x988] ;  /* 0x0002620000047ab9 */ /* 0x000fc60000000800 */
        /* <DEDUP_REMOVED lines=37> */
[----:B-1----:R-:W-:Y:S01]  /*180b0*/  FMNMX.FTZ R14, R14, R0, !PT ;  /* 0x000000000e0e7209 */ /* 0x002fe20007810000 */
[----:B------:R-:W-:-:S04]  /*180c0*/  IMAD.U32 R0, RZ, RZ, UR4 ;  /* 0x00000004ff007e24 */ /* 0x000fc8000f8e00ff */
[C---:B------:R-:W-:Y:S01]  /*180d0*/  FADD.FTZ R16, -R14.reuse, R16 ;  /* 0x000000100e107221 */ /* 0x040fe20000010100 */
[----:B------:R-:W-:-:S03]  /*180e0*/  FMUL.FTZ R147, R14, R0 ;  /* 0x000000000e937220 */ /* 0x000fc60000410000 */
[-C--:B------:R-:W-:Y:S01]  /*180f0*/  FMUL.FTZ R16, R16, R0.reuse ;  /* 0x0000000010107220 */ /* 0x080fe20000410000 */
[-CC-:B------:R-:W-:Y:S01]  /*18100*/  FFMA.FTZ R136, R136, R0.reuse, -R147.reuse ;  /* 0x0000000088887223 */ /* 0x180fe20000010893 */
[----:B------:R-:W-:Y:S01]  /*18110*/  FMNMX.FTZ R20, R138, R17, !PT ;  /* 0x000000118a147209 */ /* 0x000fe20007810000 */
[-CC-:B------:R-:W-:Y:S01]  /*18120*/  FFMA.FTZ R146, R133, R0.reuse, -R147.reuse ;  /* 0x0000000085927223 */ /* 0x180fe20000010893 */
[----:B------:R-:W-:Y:S01]  /*18130*/  MUFU.EX2 R21, R16 ;  /* 0x0000001000157308 */ /* 0x000fe20000000800 */
[--C-:B------:R-:W-:Y:S01]  /*18140*/  FFMA.FTZ R133, R120, R0, -R147.reuse ;  /* 0x0000000078857223 */ /* 0x100fe20000010893 */
[----:B------:R-:W-:Y:S01]  /*18150*/  FMNMX.FTZ R20, R139, R20, !PT ;  /* 0x000000148b147209 */ /* 0x000fe20007810000 */
[-CC-:B------:R-:W-:Y:S01]  /*18160*/  FFMA.FTZ R120, R117, R0.reuse, -R147.reuse ;  /* 0x0000000075787223 */ /* 0x180fe20000010893 */
[-CC-:B------:R-:W-:Y:S01]  /*18170*/  FFMA.FTZ R117, R104, R0.reuse, -R147.reuse ;  /* 0x0000000068757223 */ /* 0x180fe20000010893 */
[-CC-:B------:R-:W-:Y:S01]  /*18180*/  FFMA.FTZ R104, R101, R0.reuse, -R147.reuse ;  /* 0x0000000065687223 */ /* 0x180fe20000010893 */
[-CC-:B------:R-:W-:Y:S01]  /*18190*/  FFMA.FTZ R148, R132, R0.reuse, -R147.reuse ;  /* 0x0000000084947223 */ /* 0x180fe20000010893 */
[--C-:B------:R-:W-:Y:S01]  /*181a0*/  FFMA.FTZ R149, R129, R0, -R147.reuse ;  /* 0x0000000081957223 */ /* 0x100fe20000010893 */
[----:B------:R1:W2:Y:S01]  /*181b0*/  MUFU.EX2 R16, R136 ;  /* 0x0000008800107308 */ /* 0x0002a20000000800 */
[----:B------:R-:W-:Y:S01]  /*181c0*/  FMNMX.FTZ R20, R142, R20, !PT ;  /* 0x000000148e147209 */ /* 0x000fe20007810000 */
[-CC-:B------:R-:W-:Y:S01]  /*181d0*/  FFMA.FTZ R101, R88, R0.reuse, -R147.reuse ;  /* 0x0000000058657223 */ /* 0x180fe20000010893 */
[-CC-:B------:R-:W-:Y:S01]  /*181e0*/  FFMA.FTZ R88, R85, R0.reuse, -R147.reuse ;  /* 0x0000000055587223 */ /* 0x180fe20000010893 */
[-CC-:B------:R-:W-:Y:S01]  /*181f0*/  FFMA.FTZ R85, R72, R0.reuse, -R147.reuse ;  /* 0x0000000048557223 */ /* 0x180fe20000010893 */
[-CC-:B------:R-:W-:Y:S01]  /*18200*/  FFMA.FTZ R132, R121, R0.reuse, -R147.reuse ;  /* 0x0000000079847223 */ /* 0x180fe20000010893 */
[-CC-:B------:R-:W-:Y:S01]  /*18210*/  FFMA.FTZ R129, R124, R0.reuse, -R147.reuse ;  /* 0x000000007c817223 */ /* 0x180fe20000010893 */
[--C-:B------:R-:W-:Y:S01]  /*18220*/  FFMA.FTZ R150, R128, R0, -R147.reuse ;  /* 0x0000000080967223 */ /* 0x100fe20000010893 */
[----:B------:R-:W-:Y:S01]  /*18230*/  WARPGROUP.ARRIVE ;  /* 0x00000000000079c5 */ /* 0x000fe20000000000 */
[----:B-1----:R-:W3:Y:S01]  /*18240*/  LDL R136, [R1+0x5c] ;  /* 0x00005c0001887983 */ /* 0x002ee20000100800 */
        /* <DEDUP_REMOVED lines=29> */
[----:B------:R-:W1:Y:S01]  /*18420*/  S2R R151, SR_TID.X ;  /* 0x0000000000977919 */ /* 0x000e620000002100 */
[----:B------:R-:W-:Y:S01]  /*18430*/  FFMA.FTZ R77, R77, R0, -R147 ;  /* 0x000000004d4d7223 */ /* 0x000fe20000010893 */
[----:B------:R-:W4:Y:S01]  /*18440*/  MUFU.EX2 R137, R137 ;  /* 0x0000008900897308 */ /* 0x000f220000000800 */
        /* <DEDUP_REMOVED lines=10> */
[----:B--2---:R-:W-:-:S03]  /*184f0*/  FFMA.FTZ R18, R21, R18, R16 ;  /* 0x0000001215127223 */ /* 0x004fc60000010010 */
        /* <DEDUP_REMOVED lines=16> */
[----:B--2---:R-:W-:-:S05]  /*18600*/  FMNMX.FTZ R20, R20, R72, !PT ;  /* 0x0000004814147209 */ /* 0x004fca0007810000 */
[----:B------:R-:W2:Y:S02]  /*18610*/  SHFL.BFLY PT, R72, R20, 0x1, 0x1f ;  /* 0x0c201f0014487f89 */ /* 0x000ea400000e0000 */
[----:B--2---:R-:W-:Y:S01]  /*18620*/  FMNMX.FTZ R20, R20, R72, !PT ;  /* 0x0000004814147209 */ /* 0x004fe20007810000 */
[----:B------:R-:W-:-:S05]  /*18630*/  VIADD R72, R22, 0x200 ;  /* 0x0000020016487836 */ /* 0x000fca0000000000 */
[----:B------:R-:W-:-:S04]  /*18640*/  SHF.R.U32.HI R72, RZ, 0x4, R72 ;  /* 0x00000004ff487819 */ /* 0x000fc80000011648 */
[----:B------:R-:W-:-:S04]  /*18650*/  LOP3.LUT R72, R72, 0x3fff, RZ, 0xc0, !PT ;  /* 0x00003fff48487812 */ /* 0x000fc800078ec0ff */
[----:B------:R-:W-:Y:S01]  /*18660*/  LOP3.LUT R72, R72, 0x2400000, RZ, 0xfc, !PT ;  /* 0x0240000048487812 */ /* 0x000fe200078efcff */
[----:B------:R-:W-:-:S04]  /*18670*/  FMUL.FTZ R73, R20, R0 ;  /* 0x0000000014497220 */ /* 0x000fc80000410000 */
[----:B------:R-:W-:Y:S02]  /*18680*/  IMAD R72, R19, 0x6c0, R72 ;  /* 0x000006c013487824 */ /* 0x000fe400078e0248 */
[----:B------:R-:W-:Y:S02]  /*18690*/  FFMA.FTZ R76, R74, R0, -R73 ;  /* 0x000000004a4c7223 */ /* 0x000fe40000010849 */
        /* <DEDUP_REMOVED lines=46> */
[----:B------:R-:W-:Y:S01]  /*18980*/  R2UR UR30, R74 ;  /* 0x000000004a1e72ca */ /* 0x000fe200000e0000 */
[----:B------:R-:W-:Y:S01]  /*18990*/  IMAD.MOV.U32 R73, RZ, RZ, -0x7fffffe0 ;  /* 0x80000020ff497424 */ /* 0x000fe200078e00ff */
[C---:B------:R-:W-:Y:S01]  /*189a0*/  R2UR UR6, R72.reuse ;  /* 0x00000000480672ca */ /* 0x040fe200000e0000 */
[----:B------:R-:W-:-:S02]  /*189b0*/  VIADD R74, R72, 0x1c0 ;  /* 0x000001c0484a7836 */ /* 0x000fc40000000000 */
[----:B------:R-:W-:Y:S01]  /*189c0*/  VIADD R72, R72, 0x200 ;  /* 0x0000020048487836 */ /* 0x000fe20000000000 */
[C---:B------:R-:W-:Y:S02]  /*189d0*/  R2UR UR7, R73.reuse ;  /* 0x00000000490772ca */ /* 0x040fe400000e0000 */
[----:B------:R-:W-:Y:S01]  /*189e0*/  R2UR UR39, R73 ;  /* 0x00000000492772ca */ /* 0x000fe200000e0000 */
[----:B------:R-:W-:Y:S01]  /*189f0*/  IMAD.MOV.U32 R73, RZ, RZ, -0x3ffffff0 ;  /* 0xc0000010ff497424 */ /* 0x000fe200078e00ff */
[----:B------:R-:W-:-:S04]  /*18a00*/  R2UR UR38, R72 ;  /* 0x00000000482672ca */ /* 0x000fc800000e0000 */
[----:B------:R-:W-:Y:S02]  /*18a10*/  R2UR UR5, R73 ;  /* 0x00000000490572ca */ /* 0x000fe400000e0000 */
[----:B---3--:R-:W-:-:S04]  /*18a20*/  LOP3.LUT R72, R136, 0x10000, RZ, 0xfc, !PT ;  /* 0x0001000088487812 */ /* 0x008fc800078efcff */
        /* <DEDUP_REMOVED lines=43> */
[----:B------:R-:W2:Y:S08]  /*18ce0*/  MUFU.EX2 R140, R140 ;  /* 0x0000008c008c7308 */ /* 0x000eb00000000800 */
[----:B------:R-:W3:Y:S01]  /*18cf0*/  MUFU.EX2 R141, R141 ;  /* 0x0000008d008d7308 */ /* 0x000ee20000000800 */
[----:B----4-:R-:W-:Y:S01]  /*18d00*/  FADD.FTZ R18, R137, R18 ;  /* 0x0000001289127221 */ /* 0x010fe20000010000 */
[----:B------:R-:W-:-:S02]  /*18d10*/  VIADD R74, R72, 0x900 ;  /* 0x00000900484a7836 */ /* 0x000fc40000000000 */
[----:B------:R-:W-:Y:S01]  /*18d20*/  IMAD.MOV.U32 R75, RZ, RZ, -0x3ffffff0 ;  /* 0xc0000010ff4b7424 */ /* 0x000fe200078e00ff */
[----:B------:R-:W-:Y:S02]  /*18d30*/  WARPGROUP.DEPBAR.LE gsb0, 0x0 ;  /* 0x00008000000079c5 */ /* 0x000fe40000010000 */
[----:B------:R-:W-:-:S06]  /*18d40*/  WARPGROUP.ARRIVE ;  /* 0x00000000000079c5 */ /* 0x000fcc0000000000 */
[----:B------:R-:W-:Y:S01]  /*18d50*/  HGMMA.64x96x16.F32.BF16 R24, gdesc[UR24].tnspB, R24, gsb0 ;  /* 0x41600000181879f0 */ /* 0x000fe20008001818 */
[----:B--2---:R-:W-:Y:S01]  /*18d60*/  FADD.FTZ R18, R140, R18 ;  /* 0x000000128c127221 */ /* 0x004fe20000010000 */
[----:B------:R-:W-:Y:S02]  /*18d70*/  F2FP.BF16.F32.PACK_AB R16, R137, R16 ;  /* 0x000000108910723e */ /* 0x000fe400000010ff */
[----:B------:R-:W-:Y:S01]  /*18d80*/  R2UR UR28, R74 ;  /* 0x000000004a1c72ca */ /* 0x000fe200000e0000 */
[C---:B---3--:R-:W-:Y:S01]  /*18d90*/  FADD.FTZ R137, R141.reuse, R18 ;  /* 0x000000128d897221 */ /* 0x048fe20000010000 */
[----:B------:R-:W-:Y:S02]  /*18da0*/  F2FP.BF16.F32.PACK_AB R18, R141, R140 ;  /* 0x0000008c8d12723e */ /* 0x000fe400000010ff */
[----:B------:R-:W-:Y:S01]  /*18db0*/  R2UR UR29, R75 ;  /* 0x000000004b1d72ca */ /* 0x000fe200000e0000 */
[----:B------:R-:W2:Y:S01]  /*18dc0*/  LDL.LU R140, [R1+0x28] ;  /* 0x00002800018c7983 */ /* 0x000ea20000300800 */
[----:B------:R-:W-:-:S02]  /*18dd0*/  VIADD R74, R72, 0xa80 ;  /* 0x00000a80484a7836 */ /* 0x000fc40000000000 */
[----:B------:R-:W-:Y:S01]  /*18de0*/  IMAD.MOV.U32 R75, RZ, RZ, -0x3ffffff0 ;  /* 0xc0000010ff4b7424 */ /* 0x000fe200078e00ff */
[----:B------:R-:W-:Y:S02]  /*18df0*/  WARPGROUP.DEPBAR.LE gsb0, 0x0 ;  /* 0x00008000000079c5 */ /* 0x000fe40000010000 */
[----:B------:R-:W-:-:S06]  /*18e00*/  WARPGROUP.ARRIVE ;  /* 0x00000000000079c5 */ /* 0x000fcc0000000000 */
        /* <DEDUP_REMOVED lines=10> */
[----:B------:R-:W-:-:S04]  /*18eb0*/  FADD.FTZ R17, -R20, R17 ;  /* 0x0000001114117221 */ /* 0x000fc80000010100 */
[----:B------:R-:W-:-:S04]  /*18ec0*/  FMUL.FTZ R17, R17, R0 ;  /* 0x0000000011117220 */ /* 0x000fc80000410000 */
[----:B------:R-:W-:Y:S01]  /*18ed0*/  MUFU.EX2 R136, R17 ;  /* 0x0000001100887308 */ /* 0x000fe20000000800 */
[----:B-1----:R-:W-:-:S07]  /*18ee0*/  SHF.R.U32.HI R141, RZ, 0x7, R151 ;  /* 0x00000007ff8d7819 */ /* 0x002fce0000011697 */
[----:B------:R-:W2:Y:S01]  /*18ef0*/  MUFU.EX2 R17, R138 ;  /* 0x0000008a00117308 */ /* 0x000ea20000000800 */
[----:B------:R-:W-:Y:S02]  /*18f00*/  WARPGROUP.DEPBAR.LE gsb0, 0x0 ;  /* 0x00008000000079c5 */ /* 0x000fe40000010000 */
[----:B------:R-:W-:-:S06]  /*18f10*/  WARPGROUP.ARRIVE ;  /* 0x00000000000079c5 */ /* 0x000fcc0000000000 */
[----:B------:R-:W-:Y:S01]  /*18f20*/  HGMMA.64x96x16.F32.BF16 R24, gdesc[UR36].tnspB, R24, gsb0 ;  /* 0x41600000241879f0 */ /* 0x000fe20008001818 */
[----:B------:R-:W1:Y:S01]  /*18f30*/  MUFU.EX2 R139, R139 ;  /* 0x0000008b008b7308 */ /* 0x000e620000000800 */
[----:B------:R-:W-:Y:S01]  /*18f40*/  VIADD R72, R141, 0x9 ;  /* 0x000000098d487836 */ /* 0x000fe20000000000 */
[----:B------:R-:W-:Y:S01]  /*18f50*/  ISETP.GE.U32.AND P2, PT, R151, 0x180, PT ;  /* 0x000001809700780c */ /* 0x000fe20003f46070 */
[----:B--2---:R-:W-:-:S03]  /*18f60*/  FFMA.FTZ R73, R136, R140, R17 ;  /* 0x0000008c88497223 */ /* 0x004fc60000010011 */
[----:B------:R-:W-:Y:S02]  /*18f70*/  SEL R72, R72, 0x9, !P2 ;  /* 0x0000000948487807 */ /* 0x000fe40005000000 */
[----:B------:R-:W-:Y:S01]  /*18f80*/  MUFU.EX2 R142, R142 ;  /* 0x0000008e008e7308 */ /* 0x000fe20000000800 */
[----:B------:R-:W-:-:S07]  /*18f90*/  @!P1 IMAD R74, R145, 0x8, R22 ;  /* 0x00000008914a9824 */ /* 0x000fce00078e0216 */
[----:B------:R-:W-:Y:S01]  /*18fa0*/  MUFU.EX2 R143, R143 ;  /* 0x0000008f008f7308 */ /* 0x000fe20000000800 */
[----:B------:R-:W-:Y:S01]  /*18fb0*/  @!P1 VIADD R74, R74, 0x31c40 ;  /* 0x00031c404a4a9836 */ /* 0x000fe20000000000 */
[----:B-1----:R-:W-:-:S04]  /*18fc0*/  F2FP.BF16.F32.PACK_AB R17, R139, R17 ;  /* 0x000000118b11723e */ /* 0x002fc800000010ff */
[----:B------:R-:W-:Y:S02]  /*18fd0*/  @!P1 PRMT R74, RZ, 0x654, R74 ;  /* 0x00000654ff4a9816 */ /* 0x000fe4000000004a */
[----:B------:R-:W1:Y:S08]  /*18fe0*/  MUFU.EX2 R150, R150 ;  /* 0x0000009600967308 */ /* 0x000e700000000800 */
[----:B------:R-:W-:Y:S08]  /*18ff0*/  MUFU.EX2 R148, R148 ;  /* 0x0000009400947308 */ /* 0x000ff00000000800 */
[----:B------:R-:W-:Y:S01]  /*19000*/  MUFU.EX2 R131, R131 ;  /* 0x0000008300837308 */ /* 0x000fe20000000800 */
[----:B-1----:R-:W-:-:S07]  /*19010*/  FADD.FTZ R137, R150, R137 ;  /* 0x0000008996897221 */ /* 0x002fce0000010000 */
[----:B------:R-:W-:Y:S08]  /*19020*/  MUFU.EX2 R133, R133 ;  /* 0x0000008500857308 */ /* 0x000ff00000000800 */
[----:B------:R-:W-:Y:S08]  /*19030*/  MUFU.EX2 R135, R135 ;  /* 0x0000008700877308 */ /* 0x000ff00000000800 */
[----:B------:R-:W-:Y:S01]  /*19040*/  MUFU.EX2 R132, R132 ;  /* 0x0000008400847308 */ /* 0x000fe20000000800 */
[----:B------:R-:W-:-:S02]  /*19050*/  WARPGROUP.DEPBAR.LE gsb0, 0x0 ;  /* 0x00008000000079c5 */ /* 0x000fc40000010000 */
[----:B------:R1:W-:Y:S06]  /*19060*/  BAR.ARV R72, 0x100 ;  /* 0x000400480000751d */ /* 0x0003ec0000002000 */
[----:B------:R-:W-:Y:S01]  /*19070*/  @!P1 SYNCS.ARRIVE.TRANS64.RED.A1T0 RZ, [R74+URZ], RZ ;  /* 0x000000ff4aff99a7 */ /* 0x000fe2000810043f */
[----:B-1----:R-:W-:Y:S01]  /*19080*/  FADD.FTZ R72, R139, R73 ;  /* 0x000000498b487221 */ /* 0x002fe20000010000 */
[----:B------:R-:W-:-:S04]  /*19090*/  @!P1 IMAD R73, R19, 0x8, R22 ;  /* 0x0000000813499824 */ /* 0x000fc800078e0216 */
[----:B------:R-:W-:Y:S01]  /*190a0*/  @!P1 VIADD R73, R73, 0x31c60 ;  /* 0x00031c6049499836 */ /* 0x000fe20000000000 */
[----:B------:R-:W-:-:S04]  /*190b0*/  F2FP.BF16.F32.PACK_AB R19, R143, R142 ;  /* 0x0000008e8f13723e */ /* 0x000fc800000010ff */
[----:B------:R-:W-:-:S04]  /*190c0*/  @!P1 PRMT R73, RZ, 0x654, R73 ;  /* 0x00000654ff499816 */ /* 0x000fc80000000049 */
[----:B------:R1:W-:Y:S01]  /*190d0*/  @!P1 SYNCS.ARRIVE.TRANS64.RED.A1T0 RZ, [R73+URZ], RZ ;  /* 0x000000ff49ff99a7 */ /* 0x0003e2000810043f */
[----:B------:R2:W-:Y:S01]  /*190e0*/  STSM.16.M88.4 [R23+0x24300], R16 ;  /* 0x0243001017007844 */ /* 0x0005e20000000200 */
[----:B------:R-:W-:Y:S01]  /*190f0*/  FADD.FTZ R72, R142, R72 ;  /* 0x000000488e487221 */ /* 0x000fe20000010000 */
[----:B--2---:R-:W2:Y:S08]  /*19100*/  MUFU.EX2 R16, R149 ;  /* 0x0000009500107308 */ /* 0x004eb00000000800 */
[----:B------:R-:W3:Y:S08]  /*19110*/  MUFU.EX2 R17, R130 ;  /* 0x0000008200117308 */ /* 0x000ef00000000800 */
[----:B------:R-:W4:Y:S01]  /*19120*/  MUFU.EX2 R18, R146 ;  /* 0x0000009200127308 */ /* 0x000f220000000800 */
[----:B------:R-:W-:Y:S01]  /*19130*/  FADD.FTZ R72, R143, R72 ;  /* 0x000000488f487221 */ /* 0x000fe20000010000 */
[----:B--2---:R-:W-:-:S06]  /*19140*/  FADD.FTZ R137, R16, R137 ;  /* 0x0000008910897221 */ /* 0x004fcc0000010000 */
[----:B------:R-:W2:Y:S01]  /*19150*/  MUFU.EX2 R19, R134 ;  /* 0x0000008600137308 */ /* 0x000ea20000000800 */
[----:B---3--:R-:W-:Y:S01]  /*19160*/  FADD.FTZ R72, R17, R72 ;  /* 0x0000004811487221 */ /* 0x008fe20000010000 */
[----:B------:R-:W-:-:S06]  /*19170*/  FADD.FTZ R137, R148, R137 ;  /* 0x0000008994897221 */ /* 0x000fcc0000010000 */
[----:B-1----:R-:W-:Y:S01]  /*19180*/  MUFU.EX2 R73, R122 ;  /* 0x0000007a00497308 */ /* 0x002fe20000000800 */
[----:B------:R-:W-:Y:S01]  /*19190*/  FADD.FTZ R72, R131, R72 ;  /* 0x0000004883487221 */ /* 0x000fe20000010000 */
[----:B----4-:R-:W-:-:S06]  /*191a0*/  FADD.FTZ R137, R18, R137 ;  /* 0x0000008912897221 */ /* 0x010fcc0000010000 */
[----:B------:R-:W1:Y:S01]  /*191b0*/  MUFU.EX2 R75, R129 ;  /* 0x00000081004b7308 */ /* 0x000e620000000800 */
[----:B--2---:R-:W-:Y:S01]  /*191c0*/  FADD.FTZ R72, R19, R72 ;  /* 0x0000004813487221 */ /* 0x004fe20000010000 */
[----:B------:R-:W-:-:S06]  /*191d0*/  FADD.FTZ R137, R133, R137 ;  /* 0x0000008985897221 */ /* 0x000fcc0000010000 */
[----:B------:R-:W2:Y:S08]  /*191e0*/  MUFU.EX2 R123, R123 ;  /* 0x0000007b007b7308 */ /* 0x000eb00000000800 */
[----:B------:R-:W3:Y:S01]  /*191f0*/  MUFU.EX2 R74, R128 ;  /* 0x00000080004a7308 */ /* 0x000ee20000000800 */
[----:B------:R-:W-:-:S07]  /*19200*/  FADD.FTZ R137, R132, R137 ;  /* 0x0000008984897221 */ /* 0x000fce0000010000 */
[----:B------:R-:W4:Y:S08]  /*19210*/  MUFU.EX2 R126, R126 ;  /* 0x0000007e007e7308 */ /* 0x000f300000000800 */
[----:B------:R-:W-:Y:S01]  /*19220*/  MUFU.EX2 R129, R125 ;  /* 0x0000007d00817308 */ /* 0x000fe20000000800 */
[----:B-1----:R-:W-:-:S07]  /*19230*/  FADD.FTZ R137, R75, R137 ;  /* 0x000000894b897221 */ /* 0x002fce0000010000 */
[----:B------:R-:W-:Y:S08]  /*19240*/  MUFU.EX2 R128, R121 ;  /* 0x0000007900807308 */ /* 0x000ff00000000800 */
[----:B------:R1:W-:Y:S08]  /*19250*/  MUFU.EX2 R121, R88 ;  /* 0x0000005800797308 */ /* 0x0003f00000000800 */
[----:B------:R-:W0:Y:S01]  /*19260*/  MUFU.EX2 R127, R127 ;  /* 0x0000007f007f7308 */ /* 0x000e220000000800 */
[----:B-1----:R-:W-:-:S07]  /*19270*/  FADD.FTZ R88, R135, R72 ;  /* 0x0000004887587221 */ /* 0x002fce0000010000 */
[----:B------:R-:W-:Y:S01]  /*19280*/  MUFU.EX2 R124, R124 ;  /* 0x0000007c007c7308 */ /* 0x000fe20000000800 */
[----:B------:R-:W-:-:S07]  /*19290*/  FADD.FTZ R88, R73, R88 ;  /* 0x0000005849587221 */ /* 0x000fce0000010000 */
[----:B------:R-:W-:Y:S01]  /*192a0*/  MUFU.EX2 R125, R113 ;  /* 0x00000071007d7308 */ /* 0x000fe20000000800 */
[----:B--2---:R-:W-:-:S07]  /*192b0*/  FADD.FTZ R88, R123, R88 ;  /* 0x000000587b587221 */ /* 0x004fce0000010000 */
[----:B------:R-:W-:Y:S01]  /*192c0*/  MUFU.EX2 R113, R89 ;  /* 0x0000005900717308 */ /* 0x000fe20000000800 */
[----:B---3--:R-:W-:-:S07]  /*192d0*/  FADD.FTZ R137, R74, R137 ;  /* 0x000000894a897221 */ /* 0x008fce0000010000 */
[----:B------:R-:W1:Y:S01]  /*192e0*/  MUFU.EX2 R89, R114 ;  /* 0x0000007200597308 */ /* 0x000e620000000800 */
[----:B----4-:R-:W-:-:S07]  /*192f0*/  FADD.FTZ R88, R126, R88 ;  /* 0x000000587e587221 */ /* 0x010fce0000010000 */
[----:B------:R-:W2:Y:S08]  /*19300*/  MUFU.EX2 R115, R115 ;  /* 0x0000007300737308 */ /* 0x000eb00000000800 */
[----:B------:R-:W3:Y:S01]  /*19310*/  MUFU.EX2 R120, R120 ;  /* 0x0000007800787308 */ /* 0x000ee20000000800 */
[----:B0-----:R-:W-:-:S07]  /*19320*/  FADD.FTZ R88, R127, R88 ;  /* 0x000000587f587221 */ /* 0x001fce0000010000 */
[----:B------:R-:W0:Y:S08]  /*19330*/  MUFU.EX2 R118, R118 ;  /* 0x0000007600767308 */ /* 0x000e300000000800 */
[----:B------:R-:W4:Y:S08]  /*19340*/  MUFU.EX2 R117, R117 ;  /* 0x0000007500757308 */ /* 0x000f300000000800 */
[----:B------:R2:W-:Y:S01]  /*19350*/  MUFU.EX2 R114, R90 ;  /* 0x0000005a00727308 */ /* 0x0005e20000000800 */
[----:B-1----:R-:W-:Y:S01]  /*19360*/  FADD.FTZ R88, R89, R88 ;  /* 0x0000005859587221 */ /* 0x002fe20000010000 */
[----:B--2---:R-:W-:-:S06]  /*19370*/  FADD.FTZ R90, R129, R137 ;  /* 0x00000089815a7221 */ /* 0x004fcc0000010000 */
[----:B------:R-:W1:Y:S01]  /*19380*/  MUFU.EX2 R119, R119 ;  /* 0x0000007700777308 */ /* 0x000e620000000800 */
[----:B------:R-:W-:-:S07]  /*19390*/  FADD.FTZ R90, R124, R90 ;  /* 0x0000005a7c5a7221 */ /* 0x000fce0000010000 */
[----:B------:R-:W2:Y:S01]  /*193a0*/  MUFU.EX2 R116, R116 ;  /* 0x0000007400747308 */ /* 0x000ea20000000800 */
[----:B------:R-:W-:Y:S01]  /*193b0*/  FADD.FTZ R90, R128, R90 ;  /* 0x0000005a805a7221 */ /* 0x000fe20000010000 */
[----:B------:R-:W-:-:S03]  /*193c0*/  FADD.FTZ R88, R115, R88 ;  /* 0x0000005873587221 */ /* 0x000fc60000010000 */
[----:B---3--:R-:W-:-:S03]  /*193d0*/  FADD.FTZ R90, R120, R90 ;  /* 0x0000005a785a7221 */ /* 0x008fc60000010000 */
[----:B------:R-:W3:Y:S01]  /*193e0*/  MUFU.EX2 R112, R112 ;  /* 0x0000007000707308 */ /* 0x000ee20000000800 */
[----:B0-----:R-:W-:-:S07]  /*193f0*/  FADD.FTZ R88, R118, R88 ;  /* 0x0000005876587221 */ /* 0x001fce0000010000 */
[----:B------:R-:W0:Y:S08]  /*19400*/  MUFU.EX2 R109, R109 ;  /* 0x0000006d006d7308 */ /* 0x000e300000000800 */
[----:B------:R4:W-:Y:S02]  /*19410*/  MUFU.EX2 R122, R91 ;  /* 0x0000005b007a7308 */ /* 0x0009e40000000800 */
[----:B----4-:R-:W-:-:S06]  /*19420*/  FADD.FTZ R91, R117, R90 ;  /* 0x0000005a755b7221 */ /* 0x010fcc0000010000 */
[----:B------:R-:W4:Y:S01]  /*19430*/  MUFU.EX2 R108, R108 ;  /* 0x0000006c006c7308 */ /* 0x000f220000000800 */
[----:B-1----:R-:W-:Y:S01]  /*19440*/  FADD.FTZ R90, R119, R88 ;  /* 0x00000058775a7221 */ /* 0x002fe20000010000 */
[----:B--2---:R-:W-:Y:S01]  /*19450*/  FADD.FTZ R88, R116, R91 ;  /* 0x0000005b74587221 */ /* 0x004fe20000010000 */
[----:B------:R-:W-:-:S03]  /*19460*/  F2FP.BF16.F32.PACK_AB R16, R16, R150 ;  /* 0x000000961010723e */ /* 0x000fc600000010ff */
[----:B------:R-:W-:Y:S02]  /*19470*/  FADD.FTZ R88, R125, R88 ;  /* 0x000000587d587221 */ /* 0x000fe40000010000 */
[----:B------:R-:W1:Y:S01]  /*19480*/  MUFU.EX2 R105, R105 ;  /* 0x0000006900697308 */ /* 0x000e620000000800 */
[----:B------:R-:W-:Y:S02]  /*19490*/  F2FP.BF16.F32.PACK_AB R17, R131, R17 ;  /* 0x000000118311723e */ /* 0x000fe400000010ff */
[----:B------:R-:W-:Y:S02]  /*194a0*/  F2FP.BF16.F32.PACK_AB R18, R18, R148 ;  /* 0x000000941212723e */ /* 0x000fe400000010ff */
[----:B------:R-:W-:Y:S01]  /*194b0*/  F2FP.BF16.F32.PACK_AB R19, R135, R19 ;  /* 0x000000138713723e */ /* 0x000fe200000010ff */
[----:B---3--:R-:W-:Y:S02]  /*194c0*/  FADD.FTZ R88, R112, R88 ;  /* 0x0000005870587221 */ /* 0x008fe40000010000 */
[----:B------:R-:W2:Y:S02]  /*194d0*/  MUFU.EX2 R104, R104 ;  /* 0x0000006800687308 */ /* 0x000ea40000000800 */
[----:B------:R0:W-:Y:S06]  /*194e0*/  STSM.16.M88.4 [R23+0x25b00], R16 ;  /* 0x025b001017007844 */ /* 0x0001ec0000000200 */
[----:B------:R-:W3:Y:S01]  /*194f0*/  MUFU.EX2 R101, R101 ;  /* 0x0000006500657308 */ /* 0x000ee20000000800 */
[----:B0-----:R-:W-:-:S07]  /*19500*/  FADD.FTZ R16, R109, R88 ;  /* 0x000000586d107221 */ /* 0x001fce0000010000 */
[----:B------:R-:W0:Y:S01]  /*19510*/  MUFU.EX2 R100, R100 ;  /* 0x0000006400647308 */ /* 0x000e220000000800 */
[----:B----4-:R-:W-:-:S04]  /*19520*/  FADD.FTZ R16, R108, R16 ;  /* 0x000000106c107221 */ /* 0x010fc80000010000 */
[----:B-1----:R-:W-:-:S03]  /*19530*/  FADD.FTZ R16, R105, R16 ;  /* 0x0000001069107221 */ /* 0x002fc60000010000 */
[----:B------:R-:W1:Y:S01]  /*19540*/  MUFU.EX2 R97, R97 ;  /* 0x0000006100617308 */ /* 0x000e620000000800 */
[----:B--2---:R-:W-:-:S07]  /*19550*/  FADD.FTZ R16, R104, R16 ;  /* 0x0000001068107221 */ /* 0x004fce0000010000 */
[----:B------:R-:W2:Y:S01]  /*19560*/  MUFU.EX2 R96, R96 ;  /* 0x0000006000607308 */ /* 0x000ea20000000800 */
[----:B---3--:R-:W-:-:S07]  /*19570*/  FADD.FTZ R16, R101, R16 ;  /* 0x0000001065107221 */ /* 0x008fce0000010000 */
[----:B------:R-:W3:Y:S01]  /*19580*/  MUFU.EX2 R93, R93 ;  /* 0x0000005d005d7308 */ /* 0x000ee20000000800 */
[----:B0-----:R-:W-:-:S07]  /*19590*/  FADD.FTZ R16, R100, R16 ;  /* 0x0000001064107221 */ /* 0x001fce0000010000 */
[----:B------:R-:W0:Y:S01]  /*195a0*/  MUFU.EX2 R92, R92 ;  /* 0x0000005c005c7308 */ /* 0x000e220000000800 */
[----:B-1----:R-:W-:-:S04]  /*195b0*/  FADD.FTZ R16, R97, R16 ;  /* 0x0000001061107221 */ /* 0x002fc80000010000 */
[----:B--2---:R-:W-:-:S03]  /*195c0*/  FADD.FTZ R18, R96, R16 ;  /* 0x0000001060127221 */ /* 0x004fc60000010000 */
[----:B------:R-:W1:Y:S01]  /*195d0*/  MUFU.EX2 R85, R85 ;  /* 0x0000005500557308 */ /* 0x000e620000000800 */
[----:B---3--:R-:W-:-:S04]  /*195e0*/  FADD.FTZ R19, R93, R18 ;  /* 0x000000125d137221 */ /* 0x008fc80000010000 */
[----:B0-----:R-:W-:-:S04]  /*195f0*/  FADD.FTZ R18, R92, R19 ;  /* 0x000000135c127221 */ /* 0x001fc80000010000 */
[----:B------:R-:W-:-:S04]  /*19600*/  FADD.FTZ R18, R113, R18 ;  /* 0x0000001271127221 */ /* 0x000fc80000010000 */
[----:B------:R-:W-:-:S04]  /*19610*/  FADD.FTZ R18, R121, R18 ;  /* 0x0000001279127221 */ /* 0x000fc80000010000 */
[----:B-1----:R-:W-:Y:S02]  /*19620*/  FADD.FTZ R19, R85, R18 ;  /* 0x0000001255137221 */ /* 0x002fe40000010000 */
[----:B------:R-:W2:Y:S01]  /*19630*/  LDL R18, [R1+0x80] ;  /* 0x0000800001127983 */ /* 0x000ea20000100800 */
[----:B------:R-:W0:Y:S08]  /*19640*/  MUFU.EX2 R106, R106 ;  /* 0x0000006a006a7308 */ /* 0x000e300000000800 */
[----:B------:R-:W1:Y:S08]  /*19650*/  MUFU.EX2 R107, R107 ;  /* 0x0000006b006b7308 */ /* 0x000e700000000800 */
[----:B------:R-:W3:Y:S01]  /*19660*/  MUFU.EX2 R110, R110 ;  /* 0x0000006e006e7308 */ /* 0x000ee20000000800 */
[----:B0-----:R-:W-:-:S07]  /*19670*/  FADD.FTZ R90, R106, R90 ;  /* 0x0000005a6a5a7221 */ /* 0x001fce0000010000 */
[----:B------:R-:W0:Y:S01]  /*19680*/  MUFU.EX2 R111, R111 ;  /* 0x0000006f006f7308 */ /* 0x000e220000000800 */
[----:B-1----:R-:W-:-:S07]  /*19690*/  FADD.FTZ R90, R107, R90 ;  /* 0x0000005a6b5a7221 */ /* 0x002fce0000010000 */
[----:B------:R-:W1:Y:S01]  /*196a0*/  MUFU.EX2 R98, R98 ;  /* 0x0000006200627308 */ /* 0x000e620000000800 */
[----:B---3--:R-:W-:-:S07]  /*196b0*/  FADD.FTZ R90, R110, R90 ;  /* 0x0000005a6e5a7221 */ /* 0x008fce0000010000 */
        /* <DEDUP_REMOVED lines=9> */
[----:B-1----:R-:W-:-:S04]  /*19750*/  FADD.FTZ R17, R103, R17 ;  /* 0x0000001167117221 */ /* 0x002fc80000010000 */
[----:B------:R-:W-:-:S03]  /*19760*/  FADD.FTZ R17, R114, R17 ;  /* 0x0000001172117221 */ /* 0x000fc60000010000 */
[----:B------:R-:W1:Y:S01]  /*19770*/  MUFU.EX2 R82, R82 ;  /* 0x0000005200527308 */ /* 0x000e620000000800 */
[----:B------:R-:W-:-:S07]  /*19780*/  FADD.FTZ R17, R122, R17 ;  /* 0x000000117a117221 */ /* 0x000fce0000010000 */
[----:B------:R-:W4:Y:S01]  /*19790*/  MUFU.EX2 R83, R83 ;  /* 0x0000005300537308 */ /* 0x000f220000000800 */
[----:B---3--:R-:W-:-:S07]  /*197a0*/  FADD.FTZ R16, R94, R17 ;  /* 0x000000115e107221 */ /* 0x008fce0000010000 */
[----:B------:R-:W3:Y:S01]  /*197b0*/  MUFU.EX2 R86, R86 ;  /* 0x0000005600567308 */ /* 0x000ee20000000800 */
[----:B0-----:R-:W-:-:S07]  /*197c0*/  FADD.FTZ R17, R95, R16 ;  /* 0x000000105f117221 */ /* 0x001fce0000010000 */
[----:B------:R-:W0:Y:S01]  /*197d0*/  MUFU.EX2 R87, R87 ;  /* 0x0000005700577308 */ /* 0x000e220000000800 */
[----:B-1----:R-:W-:-:S07]  /*197e0*/  FADD.FTZ R16, R82, R17 ;  /* 0x0000001152107221 */ /* 0x002fce0000010000 */
[----:B------:R-:W1:Y:S01]  /*197f0*/  MUFU.EX2 R84, R84 ;  /* 0x0000005400547308 */ /* 0x000e620000000800 */
[----:B----4-:R-:W-:-:S07]  /*19800*/  FADD.FTZ R17, R83, R16 ;  /* 0x0000001053117221 */ /* 0x010fce0000010000 */
[----:B------:R-:W4:Y:S01]  /*19810*/  MUFU.EX2 R76, R76 ;  /* 0x0000004c004c7308 */ /* 0x000f220000000800 */
[----:B---3--:R-:W-:-:S07]  /*19820*/  FADD.FTZ R16, R86, R17 ;  /* 0x0000001156107221 */ /* 0x008fce0000010000 */
[----:B------:R-:W3:Y:S08]  /*19830*/  MUFU.EX2 R81, R81 ;  /* 0x0000005100517308 */ /* 0x000ef00000000800 */
[----:B------:R-:W3:Y:S01]  /*19840*/  MUFU.EX2 R80, R80 ;  /* 0x0000005000507308 */ /* 0x000ee20000000800 */
[----:B0-----:R-:W-:-:S07]  /*19850*/  FADD.FTZ R17, R87, R16 ;  /* 0x0000001057117221 */ /* 0x001fce0000010000 */
[----:B------:R-:W0:Y:S08]  /*19860*/  MUFU.EX2 R77, R77 ;  /* 0x0000004d004d7308 */ /* 0x000e300000000800 */
[----:B------:R-:W-:Y:S08]  /*19870*/  MUFU.EX2 R78, R78 ;  /* 0x0000004e004e7308 */ /* 0x000ff00000000800 */
[----:B------:R-:W0:Y:S01]  /*19880*/  MUFU.EX2 R79, R79 ;  /* 0x0000004f004f7308 */ /* 0x000e220000000800 */
[----:B-1----:R-:W-:Y:S01]  /*19890*/  FADD.FTZ R16, R84, R19 ;  /* 0x0000001354107221 */ /* 0x002fe20000010000 */
[----:B----4-:R-:W-:Y:S01]  /*198a0*/  FADD.FTZ R17, R76, R17 ;  /* 0x000000114c117221 */ /* 0x010fe20000010000 */
[----:B------:R-:W-:-:S02]  /*198b0*/  F2FP.BF16.F32.PACK_AB R91, R119, R118 ;  /* 0x00000076775b723e */ /* 0x000fc400000010ff */
[----:B---3--:R-:W-:Y:S01]  /*198c0*/  FADD.FTZ R16, R81, R16 ;  /* 0x0000001051107221 */ /* 0x008fe20000010000 */
[----:B------:R-:W-:Y:S01]  /*198d0*/  F2FP.BF16.F32.PACK_AB R119, R111, R110 ;  /* 0x0000006e6f77723e */ /* 0x000fe200000010ff */
[----:B------:R-:W-:Y:S01]  /*198e0*/  FADD.FTZ R17, R80, R17 ;  /* 0x0000001150117221 */ /* 0x000fe20000010000 */
[----:B------:R-:W-:Y:S01]  /*198f0*/  F2FP.BF16.F32.PACK_AB R111, R103, R102 ;  /* 0x00000066676f723e */ /* 0x000fe200000010ff */
[----:B0-----:R-:W-:Y:S01]  /*19900*/  FADD.FTZ R16, R77, R16 ;  /* 0x000000104d107221 */ /* 0x001fe20000010000 */
[----:B------:R-:W-:Y:S02]  /*19910*/  F2FP.BF16.F32.PACK_AB R103, R95, R94 ;  /* 0x0000005e5f67723e */ /* 0x000fe400000010ff */
[----:B------:R-:W-:Y:S02]  /*19920*/  F2FP.BF16.F32.PACK_AB R95, R87, R86 ;  /* 0x00000056575f723e */ /* 0x000fe400000010ff */
[C---:B------:R-:W-:Y:S01]  /*19930*/  F2FP.BF16.F32.PACK_AB R87, R79.reuse, R78 ;  /* 0x0000004e4f57723e */ /* 0x040fe200000010ff */
[----:B------:R-:W-:Y:S01]  /*19940*/  FADD.FTZ R78, R78, R17 ;  /* 0x000000114e4e7221 */ /* 0x000fe20000010000 */
[----:B------:R0:W-:Y:S03]  /*19950*/  STL [R1+0x18], R16 ;  /* 0x0000181001007387 */ /* 0x0001e60000100800 */
[----:B0-----:R-:W-:-:S05]  /*19960*/  FADD.FTZ R16, R79, R78 ;  /* 0x0000004e4f107221 */ /* 0x001fca0000010000 */
[----:B------:R0:W-:Y:S01]  /*19970*/  STL [R1+0x28], R16 ;  /* 0x0000281001007387 */ /* 0x0001e20000100800 */
[----:B--2---:R-:W-:-:S03]  /*19980*/  ISETP.GT.AND P2, PT, R15, R18, PT ;  /* 0x000000120f00720c */ /* 0x004fc60003f44270 */
[----:B------:R1:W5:Y:S01]  /*19990*/  LDL R18, [R1+0x2c] ;  /* 0x00002c0001127983 */ /* 0x0003620000100800 */
        /* <DEDUP_REMOVED lines=14> */
[----:B------:R1:W-:Y:S01]  /*19a80*/  STSM.16.M88.4 [R23+0x27300], R72 ;  /* 0x0273004817007844 */ /* 0x0003e20000000200 */
[----:B------:R-:W-:Y:S02]  /*19a90*/  F2FP.BF16.F32.PACK_AB R101, R122, R114 ;  /* 0x000000727a65723e */ /* 0x000fe400000010ff */
[----:B------:R-:W-:Y:S02]  /*19aa0*/  F2FP.BF16.F32.PACK_AB R102, R96, R97 ;  /* 0x000000616066723e */ /* 0x000fe400000010ff */
[----:B------:R-:W-:Y:S01]  /*19ab0*/  F2FP.BF16.F32.PACK_AB R92, R92, R93 ;  /* 0x0000005d5c5c723e */ /* 0x000fe200000010ff */
[----:B------:R1:W-:Y:S01]  /*19ac0*/  STSM.16.M88.4 [R23+0x28b00], R88 ;  /* 0x028b005817007844 */ /* 0x0003e20000000200 */
[----:B------:R-:W-:-:S02]  /*19ad0*/  F2FP.BF16.F32.PACK_AB R93, R83, R82 ;  /* 0x00000052535d723e */ /* 0x000fc400000010ff */
[----:B------:R-:W-:Y:S02]  /*19ae0*/  F2FP.BF16.F32.PACK_AB R94, R121, R113 ;  /* 0x00000071795e723e */ /* 0x000fe400000010ff */
[----:B------:R-:W-:Y:S01]  /*19af0*/  F2FP.BF16.F32.PACK_AB R84, R84, R85 ;  /* 0x000000555454723e */ /* 0x000fe200000010ff */
[----:B------:R1:W-:Y:S01]  /*19b00*/  STSM.16.M88.4 [R23+0x2a300], R116 ;  /* 0x02a3007417007844 */ /* 0x0003e20000000200 */
[----:B------:R-:W-:Y:S02]  /*19b10*/  F2FP.BF16.F32.PACK_AB R85, R80, R76 ;  /* 0x0000004c5055723e */ /* 0x000fe400000010ff */
[----:B------:R-:W-:Y:S01]  /*19b20*/  F2FP.BF16.F32.PACK_AB R86, R77, R81 ;  /* 0x000000514d56723e */ /* 0x000fe200000010ff */
[----:B------:R1:W-:Y:S04]  /*19b30*/  STSM.16.M88.4 [R23+0x2bb00], R108 ;  /* 0x02bb006c17007844 */ /* 0x0003e80000000200 */
[----:B------:R1:W-:Y:S04]  /*19b40*/  STSM.16.M88.4 [R23+0x2d300], R100 ;  /* 0x02d3006417007844 */ /* 0x0003e80000000200 */
        /* <DEDUP_REMOVED lines=60> */
[----:B--2---:R-:W-:Y:S01]  /*19f10*/  NOP ;  /* 0x0000000000007918 */ /* 0x004fe20000000000 */
[----:B-1----:R-:W-:Y:S05]  /*19f20*/  @P2 BRA `(.L_x_11823) ;  /* 0xffffffb800242947 */ /* 0x002fea000383ffff */
.L_x_11812:
[----:B------:R-:W-:Y:S05]  /*19f30*/  WARPSYNC.ALL ;  /* 0x0000000000007948 */ /* 0x000fea0003800000 */
[----:B------:R-:W-:Y:S06]  /*19f40*/  BAR.ARV 0x8, 0x200 ;  /* 0x0208000000007b1d */ /* 0x000fec0000002000 */
[----:B------:R-:W-:Y:S05]  /*19f50*/  @!P0 BRA `(.L_x_11824) ;  /* 0x0000000000048947 */ /* 0x000fea0003800000 */
[----:B------:R-:W-:Y:S01]  /*19f60*/  BPT.TRAP 0x1 ;  /* 0x000000040000795c */ /* 0x000fe20000300000 */
.L_x_11824:
[----:B------:R-:W2:Y:S01]  /*19f70*/  LDL R2, [R1+0x2c] ;  /* 0x00002c0001027983 */ /* 0x000ea20000100800 */
[----:B------:R-:W-:Y:S01]  /*19f80*/  IMAD R10, R145, 0x8, R22 ;  /* 0x00000008910a7824 */ /* 0x000fe200078e0216 */
[----:B--2---:R-:W-:-:S04]  /*19f90*/  SHF.L.U32 R3, R2, 0x1f, RZ ;  /* 0x0000001f02037819 */ /* 0x004fc800000006ff */
[----:B------:R0:W1:Y:S01]  /*19fa0*/  SYNCS.PHASECHK.TRANS64.TRYWAIT P2, [R10+URZ+0x31c50], R3 ;  /* 0x031c50030a0075a7 */ /* 0x000062000804017f */
[----:B------:R-:W-:Y:S05]  /*19fb0*/  @!P0 BRA `(.L_x_11825) ;  /* 0x0000000000048947 */ /* 0x000fea0003800000 */
[----:B------:R-:W-:Y:S01]  /*19fc0*/  BPT.TRAP 0x1 ;  /* 0x000000040000795c */ /* 0x000fe20000300000 */
.L_x_11825:
[----:B------:R-:W2:Y:S01]  /*19fd0*/  LDL.LU R2, [R1+0x5c] ;  /* 0x00005c0001027983 */ /* 0x000ea20000300800 */
[----:B------:R-:W-:Y:S02]  /*19fe0*/  VIADD R22, R22, 0x200 ;  /* 0x0000020016167836 */ /* 0x000fe40000000000 */
[----:B------:R-:W-:-:S03]  /*19ff0*/  IMAD.MOV.U32 R5, RZ, RZ, -0x3ffffff0 ;  /* 0xc0000010ff057424 */ /* 0x000fc600078e00ff */
[----:B------:R-:W-:-:S04]  /*1a000*/  SHF.R.U32.HI R22, RZ, 0x4, R22 ;  /* 0x00000004ff167819 */ /* 0x000fc80000011616 */
[----:B------:R-:W-:-:S04]  /*1a010*/  LOP3.LUT R22, R22, 0x3fff, RZ, 0xc0, !PT ;  /* 0x00003fff16167812 */ /* 0x000fc800078ec0ff */
[----:B------:R-:W-:Y:S02]  /*1a020*/  LOP3.LUT R22, R22, 0x2400000, RZ, 0xfc, !PT ;  /* 0x0240000016167812 */ /* 0x000fe400078efcff */
[----:B--2---:R-:W-:Y:S01]  /*1a030*/  LOP3.LUT R4, R2, 0x10000, RZ, 0xfc, !PT ;  /* 0x0001000002047812 */ /* 0x004fe200078efcff */
[----:B-1----:R-:W-:Y:S06]  /*1a040*/  @P2 BRA `(.L_x_11826) ;  /* 0x0000000000082947 */ /* 0x002fec0003800000 */
[----:B------:R-:W1:Y:S02]  /*1a050*/  SYNCS.PHASECHK.TRANS64.TRYWAIT P0, [R10+URZ+0x31c50], R3 ;  /* 0x031c50030a0075a7 */ /* 0x000e64000800017f */
[----:B-1----:R-:W-:Y:S05]  /*1a060*/  @!P0 BRA `(.L_x_11827) ;  /* 0x000000c800788947 */ /* 0x002fea0003800000 */
.L_x_11826:
[----:B------:R-:W-:Y:S01]  /*1a070*/  IMAD R2, R145, 0x6c0, R22 ;  /* 0x000006c091027824 */ /* 0x000fe200078e0216 */
[----:B------:R-:W2:Y:S01]  /*1a080*/  LDL.LU R12, [R1+0x18] ;  /* 0x00001800010c7983 */ /* 0x000ea20000300800 */
        /* <DEDUP_REMOVED lines=11> */
[----:B------:R-:W3:Y:S01]  /*1a140*/  LDL.LU R11, [R1+0x28] ;  /* 0x00002800010b7983 */ /* 0x000ee20000300800 */
[----:B------:R-:W-:-:S02]  /*1a150*/  IMAD.MOV.U32 R3, RZ, RZ, -0x7fffffe0 ;  /* 0x80000020ff037424 */ /* 0x000fc400078e00ff */
[----:B------:R-:W-:Y:S01]  /*1a160*/  IMAD.MOV.U32 R5, RZ, RZ, -0x3ffffff0 ;  /* 0xc0000010ff057424 */ /* 0x000fe200078e00ff */
[----:B------:R-:W4:Y:S01]  /*1a170*/  LDL.LU R13, [R1+0x2c] ;  /* 0x00002c00010d7983 */ /* 0x000f220000300800 */
[----:B------:R-:W-:-:S05]  /*1a180*/  VIADD R145, R145, 0x1 ;  /* 0x0000000191917836 */ /* 0x000fca0000000000 */
        /* <DEDUP_REMOVED lines=62> */
[C---:B------:R-:W-:Y:S01]  /*1a570*/  VIADD R8, R2.reuse, 0x1c0 ;  /* 0x000001c002087836 */ /* 0x040fe20000000000 */
        /* <DEDUP_REMOVED lines=15> */
[----:B--2---:R-:W0:Y:S01]  /*1a670*/  SHFL.BFLY PT, R2, R12, 0x2, 0x1f ;  /* 0x0c401f000c027f89 */ /* 0x004e2200000e0000 */
[----:B------:R-:W-:Y:S02]  /*1a680*/  R2UR UR7, R3 ;  /* 0x00000000030772ca */ /* 0x000fe400000e0000 */
[----:B------:R-:W-:Y:S01]  /*1a690*/  R2UR UR4, R4 ;  /* 0x00000000040472ca */ /* 0x000fe200000e0000 */
[----:B---3--:R-:W1:Y:S01]  /*1a6a0*/  SHFL.BFLY PT, R3, R11, 0x2, 0x1f ;  /* 0x0c401f000b037f89 */ /* 0x008e6200000e0000 */
[----:B------:R-:W-:Y:S01]  /*1a6b0*/  R2UR UR5, R5 ;  /* 0x00000000050572ca */ /* 0x000fe200000e0000 */
[----:B0-----:R-:W-:Y:S01]  /*1a6c0*/  FADD.FTZ R2, R2, R12 ;  /* 0x0000000c02027221 */ /* 0x001fe20000010000 */
[----:B-1----:R-:W-:-:S04]  /*1a6d0*/  FADD.FTZ R4, R3, R11 ;  /* 0x0000000b03047221 */ /* 0x002fc80000010000 */
[----:B------:R-:W0:Y:S04]  /*1a6e0*/  SHFL.BFLY PT, R3, R2, 0x1, 0x1f ;  /* 0x0c201f0002037f89 */ /* 0x000e2800000e0000 */
[----:B------:R-:W1:Y:S01]  /*1a6f0*/  SHFL.BFLY PT, R5, R4, 0x1, 0x1f ;  /* 0x0c201f0004057f89 */ /* 0x000e6200000e0000 */
[----:B0-----:R-:W-:Y:S01]  /*1a700*/  FADD.FTZ R11, R2, R3 ;  /* 0x00000003020b7221 */ /* 0x001fe20000010000 */
[----:B------:R-:W-:Y:S01]  /*1a710*/  SEL R2, RZ, 0x1, P2 ;  /* 0x00000001ff027807 */ /* 0x000fe20001000000 */
[----:B-1----:R-:W-:-:S03]  /*1a720*/  FADD.FTZ R12, R4, R5 ;  /* 0x00000005040c7221 */ /* 0x002fc60000010000 */
[----:B------:R-:W-:Y:S02]  /*1a730*/  FSETP.NE.FTZ.AND P0, PT, R11, RZ, PT ;  /* 0x000000ff0b00720b */ /* 0x000fe40003f15000 */
[----:B------:R-:W-:Y:S01]  /*1a740*/  CS2R R4, SRZ ;  /* 0x0000000000047805 */ /* 0x000fe2000001ff00 */
[----:B------:R-:W-:Y:S01]  /*1a750*/  @!P1 VIADD R10, R10, 0x31c60 ;  /* 0x00031c600a0a9836 */ /* 0x000fe20000000000 */
[----:B----4-:R-:W-:Y:S02]  /*1a760*/  LOP3.LUT R13, R13, R2, RZ, 0x3c, !PT ;  /* 0x000000020d0d7212 */ /* 0x010fe400078e3cff */
[----:B------:R-:W-:-:S07]  /*1a770*/  FSETP.NE.FTZ.AND P3, PT, R12, RZ, PT ;  /* 0x000000ff0c00720b */ /* 0x000fce0003f75000 */
[----:B------:R-:W0:Y:S08]  /*1a780*/  @P0 MUFU.LG2 R6, R11 ;  /* 0x0000000b00060308 */ /* 0x000e300000000c00 */
[----:B------:R1:W-:Y:S01]  /*1a790*/  @P0 MUFU.RCP R5, R11 ;  /* 0x0000000b00050308 */ /* 0x0003e20000001000 */
[----:B------:R-:W-:Y:S02]  /*1a7a0*/  WARPGROUP.DEPBAR.LE gsb0, 0x0 ;  /* 0x00008000000079c5 */ /* 0x000fe40000010000 */
[----:B-1----:R-:W2:Y:S01]  /*1a7b0*/  LDL.LU R11, [R1+0xa0] ;  /* 0x0000a000010b7983 */ /* 0x002ea20000300800 */
[----:B------:R-:W-:Y:S01]  /*1a7c0*/  WARPGROUP.ARRIVE ;  /* 0x00000000000079c5 */ /* 0x000fe20000000000 */
[----:B------:R-:W-:-:S03]  /*1a7d0*/  @!P1 PRMT R10, RZ, 0x654, R10 ;  /* 0x00000654ff0a9816 */ /* 0x000fc6000000000a */
[----:B------:R-:W1:Y:S02]  /*1a7e0*/  @P3 MUFU.LG2 R8, R12 ;  /* 0x0000000c00083308 */ /* 0x000e640000000c00 */
[----:B------:R-:W-:Y:S01]  /*1a7f0*/  HGMMA.64x96x16.F32.BF16 R24, gdesc[UR4].tnspB, R24, gsb0 ;  /* 0x41600000041879f0 */ /* 0x000fe20008001818 */
[----:B------:R3:W-:Y:S05]  /*1a800*/  STL [R1+0x2c], R13 ;  /* 0x00002c0d01007387 */ /* 0x0007ea0000100800 */
[----:B------:R-:W4:Y:S01]  /*1a810*/  @P3 MUFU.RCP R4, R12 ;  /* 0x0000000c00043308 */ /* 0x000f220000001000 */
[----:B------:R-:W-:Y:S01]  /*1a820*/  @P0 FMUL.FTZ R7, R0, 0.69314718246459960938 ;  /* 0x3f31721800070820 */ /* 0x000fe20000410000 */
[----:B0-----:R-:W-:Y:S01]  /*1a830*/  @P0 FMUL.FTZ R6, R6, 0.69314718246459960938 ;  /* 0x3f31721806060820 */ /* 0x001fe20000410000 */
[----:B------:R-:W-:Y:S01]  /*1a840*/  @P3 FMUL.FTZ R0, R0, 0.69314718246459960938 ;  /* 0x3f31721800003820 */ /* 0x000fe20000410000 */
[----:B------:R-:W-:Y:S01]  /*1a850*/  IMAD.MOV.U32 R2, RZ, RZ, -0x800000 ;  /* 0xff800000ff027424 */ /* 0x000fe200078e00ff */
[----:B------:R-:W-:Y:S01]  /*1a860*/  SEL R145, R145, RZ, P2 ;  /* 0x000000ff91917207 */ /* 0x000fe20001000000 */
[----:B------:R-:W-:-:S02]  /*1a870*/  IMAD.MOV.U32 R3, RZ, RZ, -0x800000 ;  /* 0xff800000ff037424 */ /* 0x000fc400078e00ff */
[----:B-1----:R-:W-:Y:S01]  /*1a880*/  @P3 FMUL.FTZ R9, R8, 0.69314718246459960938 ;  /* 0x3f31721808093820 */ /* 0x002fe20000410000 */
[----:B------:R-:W-:Y:S01]  /*1a890*/  @P0 FFMA.FTZ R2, R7, R14, R6 ;  /* 0x0000000e07020223 */ /* 0x000fe20000010006 */
[----:B------:R-:W-:Y:S02]  /*1a8a0*/  PLOP3.LUT P0, PT, PT, PT, PT, 0x8, 0x0 ;  /* 0x000000000000781c */ /* 0x000fe40003f0e170 */
[----:B------:R-:W-:Y:S01]  /*1a8b0*/  @P3 FFMA.FTZ R3, R0, R20, R9 ;  /* 0x0000001400033223 */ /* 0x000fe20000010009 */
        /* <DEDUP_REMOVED lines=26> */
[-C--:B----4-:R-:W-:Y:S01]  /*1aa60*/  FMUL.FTZ R26, R26, R4.reuse ;  /* 0x000000041a1a7220 */ /* 0x090fe20000410000 */
        /* <DEDUP_REMOVED lines=23> */
[----:B--2---:R-:W-:-:S05]  /*1abe0*/  VIADD R11, R11, 0x1 ;  /* 0x000000010b0b7836 */ /* 0x004fca0000000000 */
[----:B------:R3:W-:Y:S02]  /*1abf0*/  STL [R1+0xa0], R11 ;  /* 0x0000a00b01007387 */ /* 0x0007e40000100800 */
.L_x_11760:
        /* <DEDUP_REMOVED lines=12> */
[----:B------:R-:W4:Y:S02]  /*1acc0*/  S2R R5, SR_SWINHI ;  /* 0x0000000000057919 */ /* 0x000f240000002f00 */
[----:B-----5:R-:W3:Y:S04]  /*1acd0*/  LDL.LU R18, [R1+0x90] ;  /* 0x0000900001127983 */ /* 0x020ee80000300800 */
[----:B------:R-:W3:Y:S01]  /*1ace0*/  LDL.LU R78, [R1+0x98] ;  /* 0x00009800014e7983 */ /* 0x000ee20000300800 */
[----:B------:R-:W-:Y:S02]  /*1acf0*/  MOV R20, R22 ;  /* 0x0000001600147202 */ /* 0x000fe40000000f00 */
[----:B----4-:R-:W-:-:S03]  /*1ad00*/  MOV R21, R5 ;  /* 0x0000000500157202 */ /* 0x010fc60000000f00 */
[----:B--2---:R-:W-:-:S03]  /*1ad10*/  IMAD.WIDE R4, R0, 0x2, R20 ;  /* 0x0000000200047825 */ /* 0x004fc600078e0214 */
[----:B------:R-:W-:-:S04]  /*1ad20*/  IADD3 R77, P0, R4, 0x6020, RZ ;  /* 0x00006020044d7810 */ /* 0x000fc80007f1e0ff */
[----:B---3--:R-:W-:-:S04]  /*1ad30*/  LOP3.LUT R10, R77, 0x180, RZ, 0xc0, !PT ;  /* 0x000001804d0a7812 */ /* 0x008fc800078ec0ff */
[----:B------:R-:W-:-:S04]  /*1ad40*/  SHF.R.U64 R10, R10, 0x3, RZ ;  /* 0x000000030a0a7819 */ /* 0x000fc800000012ff */
[----:B------:R-:W-:Y:S02]  /*1ad50*/  LOP3.LUT R10, R10, R77, RZ, 0x3c, !PT ;  /* 0x0000004d0a0a7212 */ /* 0x000fe400078e3cff */
[----:B------:R-:W2:Y:S01]  /*1ad60*/  LDL.LU R77, [R1+0x9c] ;  /* 0x00009c00014d7983 */ /* 0x000ea20000300800 */
[----:B------:R-:W-:Y:S01]  /*1ad70*/  IMAD.X R11, RZ, RZ, R5, P0 ;  /* 0x000000ffff0b7224 */ /* 0x000fe200000e0605 */
[----:B------:R-:W-:Y:S02]  /*1ad80*/  ISETP.NE.AND P0, PT, R18, RZ, PT ;  /* 0x000000ff1200720c */ /* 0x000fe40003f05270 */
[----:B------:R-:W-:Y:S02]  /*1ad90*/  IADD3 R19, P4, R4, 0x20, RZ ;  /* 0x0000002004137810 */ /* 0x000fe40007f9e0ff */
[----:B------:R-:W-:Y:S01]  /*1ada0*/  SEL R76, R18, UR4, P0 ;  /* 0x00000004124c7c07 */ /* 0x000fe20008000000 */
[----:B------:R-:W-:Y:S05]  /*1adb0*/  WARPSYNC.ALL ;  /* 0x0000000000007948 */ /* 0x000fea0003800000 */
[----:B------:R-:W-:-:S02]  /*1adc0*/  LOP3.LUT R0, R19, 0x180, RZ, 0xc0, !PT ;  /* 0x0000018013007812 */ /* 0x000fc400078ec0ff */
[C---:B------:R-:W-:Y:S02]  /*1add0*/  LOP3.LUT R7, R4.reuse, 0x180, RZ, 0xc0, !PT ;  /* 0x0000018004077812 */ /* 0x040fe400078ec0ff */
[C---:B------:R-:W-:Y:S02]  /*1ade0*/  IADD3 R73, P3, R4.reuse, 0x3000, RZ ;  /* 0x0000300004497810 */ /* 0x040fe40007f7e0ff */
[C---:B------:R-:W-:Y:S02]  /*1adf0*/  IADD3 R75, P2, R4.reuse, 0x3020, RZ ;  /* 0x00003020044b7810 */ /* 0x040fe40007f5e0ff */
[----:B------:R-:W-:Y:S01]  /*1ae00*/  IADD3 R8, P1, R4, 0x6000, RZ ;  /* 0x0000600004087810 */ /* 0x000fe20007f3e0ff */
[----:B------:R-:W-:Y:S01]  /*1ae10*/  IMAD.X R13, RZ, RZ, R5, P4 ;  /* 0x000000ffff0d7224 */ /* 0x000fe200020e0605 */
[----:B------:R-:W-:Y:S01]  /*1ae20*/  SHF.R.U64 R0, R0, 0x3, RZ ;  /* 0x0000000300007819 */ /* 0x000fe200000012ff */
[----:B------:R-:W-:Y:S01]  /*1ae30*/  ULDC.64 UR6, c[0x0][0xc08] ;  /* 0x0003020000067ab9 */ /* 0x000fe20000000a00 */
[----:B------:R-:W-:Y:S01]  /*1ae40*/  SHF.R.U64 R7, R7, 0x3, RZ ;  /* 0x0000000307077819 */ /* 0x000fe200000012ff */
[----:B------:R-:W-:Y:S01]  /*1ae50*/  ULDC.64 UR4, c[0x0][0xc00] ;  /* 0x0003000000047ab9 */ /* 0x000fe20000000a00 */
[----:B------:R-:W-:-:S02]  /*1ae60*/  LOP3.LUT R12, R0, R19, RZ, 0x3c, !PT ;  /* 0x00000013000c7212 */ /* 0x000fc400078e3cff */
[----:B------:R-:W-:Y:S02]  /*1ae70*/  LOP3.LUT R0, R73, 0x180, RZ, 0xc0, !PT ;  /* 0x0000018049007812 */ /* 0x000fe400078ec0ff */
[----:B------:R-:W-:Y:S02]  /*1ae80*/  LOP3.LUT R4, R7, R4, RZ, 0x3c, !PT ;  /* 0x0000000407047212 */ /* 0x000fe400078e3cff */
[----:B------:R-:W-:Y:S02]  /*1ae90*/  LOP3.LUT R6, R75, 0x180, RZ, 0xc0, !PT ;  /* 0x000001804b067812 */ /* 0x000fe400078ec0ff */
[----:B------:R-:W-:Y:S02]  /*1aea0*/  LOP3.LUT R7, R8, 0x180, RZ, 0xc0, !PT ;  /* 0x0000018008077812 */ /* 0x000fe400078ec0ff */
[----:B------:R-:W-:Y:S01]  /*1aeb0*/  SHF.R.U64 R0, R0, 0x3, RZ ;  /* 0x0000000300007819 */ /* 0x000fe200000012ff */
[----:B------:R-:W-:Y:S01]  /*1aec0*/  IMAD.X R15, RZ, RZ, R5, P3 ;  /* 0x000000ffff0f7224 */ /* 0x000fe200018e0605 */
[----:B------:R-:W-:-:S02]  /*1aed0*/  SHF.R.U64 R6, R6, 0x3, RZ ;  /* 0x0000000306067819 */ /* 0x000fc400000012ff */
[----:B------:R-:W-:Y:S02]  /*1aee0*/  SHF.R.U64 R7, R7, 0x3, RZ ;  /* 0x0000000307077819 */ /* 0x000fe400000012ff */
[----:B------:R-:W-:Y:S01]  /*1aef0*/  LOP3.LUT R14, R0, R73, RZ, 0x3c, !PT ;  /* 0x00000049000e7212 */ /* 0x000fe200078e3cff */
[--C-:B------:R-:W-:Y:S01]  /*1af00*/  IMAD.X R17, RZ, RZ, R5.reuse, P2 ;  /* 0x000000ffff117224 */ /* 0x100fe200010e0605 */
[----:B------:R-:W-:Y:S01]  /*1af10*/  LOP3.LUT R16, R6, R75, RZ, 0x3c, !PT ;  /* 0x0000004b06107212 */ /* 0x000fe200078e3cff */
[----:B------:R-:W-:Y:S01]  /*1af20*/  IMAD.X R9, RZ, RZ, R5, P1 ;  /* 0x000000ffff097224 */ /* 0x000fe200008e0605 */
[----:B------:R-:W-:Y:S02]  /*1af30*/  LOP3.LUT R8, R7, R8, RZ, 0x3c, !PT ;  /* 0x0000000807087212 */ /* 0x000fe400078e3cff */
[----:B------:R-:W-:Y:S02]  /*1af40*/  MOV R0, R4 ;  /* 0x0000000400007202 */ /* 0x000fe40000000f00 */
[----:B------:R-:W-:-:S02]  /*1af50*/  F2FP.BF16.F32.PACK_AB R4, R25, R24 ;  /* 0x000000181904723e */ /* 0x000fc400000010ff */
[----:B------:R-:W-:Y:S02]  /*1af60*/  F2FP.BF16.F32.PACK_AB R5, R27, R26 ;  /* 0x0000001a1b05723e */ /* 0x000fe400000010ff */
[----:B------:R-:W-:Y:S02]  /*1af70*/  F2FP.BF16.F32.PACK_AB R6, R29, R28 ;  /* 0x0000001c1d06723e */ /* 0x000fe400000010ff */
[----:B------:R-:W-:Y:S01]  /*1af80*/  F2FP.BF16.F32.PACK_AB R7, R31, R30 ;  /* 0x0000001e1f07723e */ /* 0x000fe200000010ff */
[----:B------:R-:W-:Y:S01]  /*1af90*/  BAR.SYNC.DEFER_BLOCKING 0x1, 0x180 ;  /* 0x0046000000007b1d */ /* 0x000fe20000010000 */
[----:B------:R-:W-:Y:S02]  /*1afa0*/  MOV R75, R12 ;  /* 0x0000000c004b7202 */ /* 0x000fe40000000f00 */
[----:B------:R-:W-:Y:S02]  /*1afb0*/  MOV R73, R14 ;  /* 0x0000000e00497202 */ /* 0x000fe40000000f00 */
[----:B------:R-:W-:-:S02]  /*1afc0*/  F2FP.BF16.F32.PACK_AB R12, R33, R32 ;  /* 0x00000020210c723e */ /* 0x000fc400000010ff */
[----:B------:R-:W-:Y:S02]  /*1afd0*/  F2FP.BF16.F32.PACK_AB R13, R35, R34 ;  /* 0x00000022230d723e */ /* 0x000fe400000010ff */
[----:B------:R-:W-:Y:S02]  /*1afe0*/  F2FP.BF16.F32.PACK_AB R14, R37, R36 ;  /* 0x00000024250e723e */ /* 0x000fe400000010ff */
[----:B------:R-:W-:Y:S02]  /*1aff0*/  F2FP.BF16.F32.PACK_AB R15, R39, R38 ;  /* 0x00000026270f723e */ /* 0x000fe400000010ff */
[----:B------:R-:W-:Y:S02]  /*1b000*/  MOV R74, R16 ;  /* 0x00000010004a7202 */ /* 0x000fe40000000f00 */
[----:B------:R-:W-:Y:S02]  /*1b010*/  F2FP.BF16.F32.PACK_AB R16, R41, R40 ;  /* 0x000000282910723e */ /* 0x000fe400000010ff */
[----:B------:R-:W-:-:S02]  /*1b020*/  F2FP.BF16.F32.PACK_AB R17, R43, R42 ;  /* 0x0000002a2b11723e */ /* 0x000fc400000010ff */
[----:B------:R-:W-:Y:S02]  /*1b030*/  F2FP.BF16.F32.PACK_AB R18, R45, R44 ;  /* 0x0000002c2d12723e */ /* 0x000fe400000010ff */
[----:B------:R-:W-:Y:S02]  /*1b040*/  F2FP.BF16.F32.PACK_AB R19, R47, R46 ;  /* 0x0000002e2f13723e */ /* 0x000fe400000010ff */
[----:B------:R-:W-:Y:S01]  /*1b050*/  MOV R72, R8 ;  /* 0x0000000800487202 */ /* 0x000fe20000000f00 */
[----:B------:R3:W-:Y:S01]  /*1b060*/  STSM.16.M88.4 [R0], R4 ;  /* 0x0000000400007844 */ /* 0x0007e20000000200 */
[----:B------:R-:W-:Y:S02]  /*1b070*/  F2FP.BF16.F32.PACK_AB R8, R57, R56 ;  /* 0x000000383908723e */ /* 0x000fe400000010ff */
[----:B------:R-:W-:Y:S01]  /*1b080*/  F2FP.BF16.F32.PACK_AB R9, R59, R58 ;  /* 0x0000003a3b09723e */ /* 0x000fe200000010ff */
[----:B------:R4:W-:Y:S01]  /*1b090*/  STSM.16.M88.4 [R75], R12 ;  /* 0x0000000c4b007844 */ /* 0x0009e20000000200 */
[----:B------:R-:W-:-:S03]  /*1b0a0*/  ISETP.NE.U32.AND P3, PT, RZ, UR6, PT ;  /* 0x00000006ff007c0c */ /* 0x000fc6000bf65070 */
[----:B------:R0:W-:Y:S01]  /*1b0b0*/  STSM.16.M88.4 [R73], R16 ;  /* 0x0000001049007844 */ /* 0x0001e20000000200 */
[----:B---3--:R-:W-:Y:S02]  /*1b0c0*/  MOV R0, R10 ;  /* 0x0000000a00007202 */ /* 0x008fe40000000f00 */
[----:B------:R-:W-:Y:S02]  /*1b0d0*/  F2FP.BF16.F32.PACK_AB R4, R49, R48 ;  /* 0x000000303104723e */ /* 0x000fe400000010ff */
[----:B------:R-:W-:Y:S02]  /*1b0e0*/  F2FP.BF16.F32.PACK_AB R5, R51, R50 ;  /* 0x000000323305723e */ /* 0x000fe400000010ff */
[----:B------:R-:W-:Y:S02]  /*1b0f0*/  F2FP.BF16.F32.PACK_AB R6, R53, R52 ;  /* 0x000000343506723e */ /* 0x000fe400000010ff */
[----:B------:R-:W-:Y:S02]  /*1b100*/  F2FP.BF16.F32.PACK_AB R7, R55, R54 ;  /* 0x000000363707723e */ /* 0x000fe400000010ff */
[----:B------:R-:W-:-:S02]  /*1b110*/  F2FP.BF16.F32.PACK_AB R10, R61, R60 ;  /* 0x0000003c3d0a723e */ /* 0x000fc400000010ff */
[----:B------:R-:W-:Y:S02]  /*1b120*/  F2FP.BF16.F32.PACK_AB R11, R63, R62 ;  /* 0x0000003e3f0b723e */ /* 0x000fe400000010ff */
[----:B----4-:R-:W-:Y:S02]  /*1b130*/  F2FP.BF16.F32.PACK_AB R12, R65, R64 ;  /* 0x00000040410c723e */ /* 0x010fe400000010ff */
[----:B------:R-:W-:Y:S02]  /*1b140*/  F2FP.BF16.F32.PACK_AB R13, R67, R66 ;  /* 0x00000042430d723e */ /* 0x000fe400000010ff */
[----:B------:R-:W-:Y:S02]  /*1b150*/  F2FP.BF16.F32.PACK_AB R14, R69, R68 ;  /* 0x00000044450e723e */ /* 0x000fe400000010ff */
[----:B------:R-:W-:Y:S01]  /*1b160*/  F2FP.BF16.F32.PACK_AB R15, R71, R70 ;  /* 0x00000046470f723e */ /* 0x000fe200000010ff */
[----:B------:R-:W-:Y:S04]  /*1b170*/  STSM.16.M88.4 [R74], R4 ;  /* 0x000000044a007844 */ /* 0x000fe80000000200 */
[----:B------:R3:W-:Y:S01]  /*1b180*/  STSM.16.M88.4 [R72], R8 ;  /* 0x0000000848007844 */ /* 0x0007e20000000200 */
[----:B------:R-:W-:-:S03]  /*1b190*/  ISETP.NE.AND.EX P3, PT, RZ, UR7, PT, P3 ;  /* 0x00000007ff007c0c */ /* 0x000fc6000bf65330 */
[----:B------:R4:W-:Y:S01]  /*1b1a0*/  STSM.16.M88.4 [R0], R12 ;  /* 0x0000000c00007844 */ /* 0x0009e20000000200 */
[----:B------:R-:W-:Y:S01]  /*1b1b0*/  BAR.SYNC.DEFER_BLOCKING 0x1, 0x180 ;  /* 0x0046000000007b1d */ /* 0x000fe20000010000 */
[----:B------:R-:W-:Y:S02]  /*1b1c0*/  ISETP.NE.U32.AND P0, PT, RZ, UR4, PT ;  /* 0x00000004ff007c0c */ /* 0x000fe4000bf05070 */
[----:B0-----:R-:W-:Y:S02]  /*1b1d0*/  IADD3 R16, P1, R78, UR4, RZ ;  /* 0x000000044e107c10 */ /* 0x001fe4000ff3e0ff */
[----:B------:R-:W-:Y:S01]  /*1b1e0*/  ISETP.NE.AND.EX P0, PT, RZ, UR5, PT, P0 ;  /* 0x00000005ff007c0c */ /* 0x000fe2000bf05300 */
[----:B------:R-:W-:Y:S01]  /*1b1f0*/  IMAD.MOV.U32 R73, RZ, RZ, RZ ;  /* 0x000000ffff497224 */ /* 0x000fe200078e00ff */
[----:B------:R-:W-:Y:S01]  /*1b200*/  ISETP.GT.AND P2, PT, R76, 0x1, PT ;  /* 0x000000014c00780c */ /* 0x000fe20003f44270 */
[----:B---3--:R-:W-:Y:S01]  /*1b210*/  IMAD.MOV.U32 R10, RZ, RZ, 0x9b8 ;  /* 0x000009b8ff0a7424 */ /* 0x008fe200078e00ff */
[----:B----4-:R-:W0:Y:S01]  /*1b220*/  LDC R0, c[0x0][0xbe8] ;  /* 0x0002fa00ff007b82 */ /* 0x010e220000000800 */
[----:B--2---:R-:W-:-:S02]  /*1b230*/  IADD3.X R17, R77, UR5, RZ, P1, !PT ;  /* 0x000000054d117c10 */ /* 0x004fc40008ffe4ff */
[----:B------:R-:W-:Y:S01]  /*1b240*/  @P3 IADD3 R18, P1, R78, UR6, RZ ;  /* 0x000000064e123c10 */ /* 0x000fe2000ff3e0ff */
[----:B------:R-:W-:Y:S02]  /*1b250*/  ULDC UR6, c[0x0][0xa88] ;  /* 0x0002a20000067ab9 */ /* 0x000fe40000000800 */
[----:B------:R-:W-:Y:S01]  /*1b260*/  IMAD.U32 R75, RZ, RZ, UR6 ;  /* 0x00000006ff4b7e24 */ /* 0x000fe2000f8e00ff */
[----:B------:R-:W-:Y:S02]  /*1b270*/  @P3 IADD3.X R19, R77, UR7, RZ, P1, !PT ;  /* 0x000000074d133c10 */ /* 0x000fe40008ffe4ff */
[----:B------:R2:W5:Y:S04]  /*1b280*/  @P0 LDG.E R73, desc[UR60][R16.64] ;  /* 0x0000003c10490981 */ /* 0x000568000c1e1900 */
[----:B------:R2:W5:Y:S01]  /*1b290*/  @P3 LDG.E R75, desc[UR60][R18.64] ;  /* 0x0000003c124b3981 */ /* 0x000562000c1e1900 */
[----:B------:R-:W-:-:S04]  /*1b2a0*/  SEL R10, R10, 0x978, P2 ;  /* 0x000009780a0a7807 */ /* 0x000fc80001000000 */
[----:B------:R2:W3:Y:S08]  /*1b2b0*/  LDC.64 R4, c[0x0][R10+0x220] ;  /* 0x000088000a047b82 */ /* 0x0004f00000000a00 */
[----:B------:R2:W4:Y:S08]  /*1b2c0*/  LDC.64 R6, c[0x0][R10+0x218] ;  /* 0x000086000a067b82 */ /* 0x0005300000000a00 */
[----:B------:R2:W1:Y:S01]  /*1b2d0*/  LDC.64 R8, c[0x0][R10+0x228] ;  /* 0x00008a000a087b82 */ /* 0x0004620000000a00 */
[----:B0-----:R-:W-:Y:S01]  /*1b2e0*/  ISETP.NE.AND P1, PT, R0, 0x1, PT ;  /* 0x000000010000780c */ /* 0x001fe20003f25270 */
[----:B------:R-:W-:-:S12]  /*1b2f0*/  @P3 BRA `(.L_x_11830) ;  /* 0x0000000000103947 */ /* 0x000fd80003800000 */
[----:B------:R-:W-:Y:S05]  /*1b300*/  @!P0 BRA `(.L_x_11830) ;  /* 0x00000000000c8947 */ /* 0x000fea0003800000 */
[----:B------:R-:W2:Y:S04]  /*1b310*/  LDG.E R12, desc[UR60][R16.64] ;  /* 0x0000003c100c7981 */ /* 0x000ea8000c1e1900 */
[----:B-----5:R-:W2:Y:S02]  /*1b320*/  LDG.E R75, desc[UR60][R16.64+0x4] ;  /* 0x0000043c104b7981 */ /* 0x020ea4000c1e1900 */
[----:B--2---:R-:W-:-:S07]  /*1b330*/  IMAD.IADD R75, R75, 0x1, -R12 ;  /* 0x000000014b4b7824 */ /* 0x004fce00078e0a0c */
.L_x_11830:
[----:B------:R-:W3:Y:S01]  /*1b340*/  LDL.LU R12, [R1+0x94] ;  /* 0x00009400010c7983 */ /* 0x000ee20000300800 */
[----:B--2---:R-:W0:Y:S03]  /*1b350*/  LDC.64 R10, c[0x0][R10+0x210] ;  /* 0x000084000a0a7b82 */ /* 0x004e260000000a00 */
[----:B------:R-:W2:Y:S04]  /*1b360*/  LDL.LU R17, [R1+0xbc] ;  /* 0x0000bc0001117983 */ /* 0x000ea80000300800 */
[----:B------:R-:W4:Y:S01]  /*1b370*/  LDL R74, [R1+0x8c] ;  /* 0x00008c00014a7983 */ /* 0x000f220000100800 */
[----:B------:R-:W-:Y:S01]  /*1b380*/  ISETP.NE.U32.AND P0, PT, RZ, UR4, PT ;  /* 0x00000004ff007c0c */ /* 0x000fe2000bf05070 */
[----:B------:R-:W1:Y:S02]  /*1b390*/  @P1 LDC R14, c[0x0][0xbec] ;  /* 0x0002fb00ff0e1b82 */ /* 0x000e640000000800 */
[----:B------:R-:W4:Y:S04]  /*1b3a0*/  LDL R16, [R1+0x88] ;  /* 0x0000880001107983 */ /* 0x000f280000100800 */
[----:B------:R-:W4:Y:S02]  /*1b3b0*/  LDL R76, [R1+0x7c] ;  /* 0x00007c00014c7983 */ /* 0x000f240000100800 */
[----:B------:R-:W0:Y:S02]  /*1b3c0*/  @P1 LDC R81, c[0x0][0xbf0] ;  /* 0x0002fc00ff511b82 */ /* 0x000e240000000800 */
[----:B------:R-:W4:Y:S04]  /*1b3d0*/  LDL R72, [R1+0xa8] ;  /* 0x0000a80001487983 */ /* 0x000f280000100800 */
[----:B------:R-:W4:Y:S04]  /*1b3e0*/  LDL R78, [R1+0xd8] ;  /* 0x0000d800014e7983 */ /* 0x000f280000100800 */
[----:B------:R-:W4:Y:S01]  /*1b3f0*/  LDL R18, [R1+0xc4] ;  /* 0x0000c40001127983 */ /* 0x000f220000100800 */
[----:B------:R-:W-:-:S04]  /*1b400*/  ISETP.NE.AND.EX P0, PT, RZ, UR5, PT, P0 ;  /* 0x00000005ff007c0c */ /* 0x000fc8000bf05300 */
[----:B---3--:R-:W-:Y:S02]  /*1b410*/  SEL R15, R12, RZ, !P0 ;  /* 0x000000ff0c0f7207 */ /* 0x008fe40004000000 */
[----:B------:R-:W3:Y:S01]  /*1b420*/  LDC.64 R12, c[0x0][0xba8] ;  /* 0x0002ea00ff0c7b82 */ /* 0x000ee20000000a00 */
[----:B--2---:R-:W-:Y:S02]  /*1b430*/  SEL R17, R17, RZ, !P0 ;  /* 0x000000ff11117207 */ /* 0x004fe40004000000 */
[----:B------:R-:W-:Y:S02]  /*1b440*/  IMAD R5, R5, R15, RZ ;  /* 0x0000000f05057224 */ /* 0x000fe400078e02ff */
[-C--:B----4-:R-:W-:Y:S02]  /*1b450*/  IMAD R77, R7, R74.reuse, RZ ;  /* 0x0000004a074d7224 */ /* 0x090fe400078e02ff */
[----:B------:R-:W-:Y:S02]  /*1b460*/  IMAD R79, R4, R17, R5 ;  /* 0x00000011044f7224 */ /* 0x000fe400078e0205 */
[----:B------:R-:W-:-:S04]  /*1b470*/  IMAD.WIDE.U32 R6, R6, R74, RZ ;  /* 0x0000004a06067225 */ /* 0x000fc800078e00ff */
[----:B------:R-:W-:-:S04]  /*1b480*/  IMAD.WIDE.U32 R4, R4, R15, RZ ;  /* 0x0000000f04047225 */ /* 0x000fc800078e00ff */
[----:B------:R-:W-:Y:S01]  /*1b490*/  IMAD.IADD R17, R16, 0x1, R76 ;  /* 0x0000000110117824 */ /* 0x000fe200078e024c */
[----:B-----5:R-:W-:-:S03]  /*1b4a0*/  IADD3 R6, P0, P3, R4, R6, R73 ;  /* 0x0000000604067210 */ /* 0x020fc60007b1e049 */
[----:B-1----:R-:W-:Y:S01]  /*1b4b0*/  @P1 IMAD.HI.U32 R4, R17, R14, RZ ;  /* 0x0000000e11041227 */ /* 0x002fe200078e00ff */
[----:B------:R-:W-:Y:S01]  /*1b4c0*/  SEL R19, R72, RZ, P2 ;  /* 0x000000ff48137207 */ /* 0x000fe20001000000 */
[----:B---3--:R-:W1:Y:S02]  /*1b4d0*/  @!P2 LDC R12, c[0x0][0xb50] ;  /* 0x0002d400ff0cab82 */ /* 0x008e640000000800 */
[----:B------:R-:W-:Y:S02]  /*1b4e0*/  IMAD.IADD R79, R5, 0x1, R79 ;  /* 0x00000001054f7824 */ /* 0x000fe400078e024f */
[----:B------:R-:W-:Y:S01]  /*1b4f0*/  IMAD.MOV.U32 R5, RZ, RZ, R17 ;  /* 0x000000ffff057224 */ /* 0x000fe200078e0011 */
[----:B0-----:R-:W-:Y:S01]  /*1b500*/  @P1 SHF.R.U32.HI R5, RZ, R81, R4 ;  /* 0x00000051ff051219 */ /* 0x001fe20000011604 */
[----:B------:R-:W-:Y:S01]  /*1b510*/  IMAD.IADD R7, R7, 0x1, R77 ;  /* 0x0000000107077824 */ /* 0x000fe200078e024d */
[----:B------:R-:W-:Y:S01]  /*1b520*/  SHF.R.S32.HI R14, RZ, 0x1f, R73 ;  /* 0x0000001fff0e7819 */ /* 0x000fe20000011449 */
[-C--:B------:R-:W-:Y:S01]  /*1b530*/  IMAD R77, R9, R19.reuse, RZ ;  /* 0x00000013094d7224 */ /* 0x080fe200078e02ff */
[----:B------:R-:W0:Y:S01]  /*1b540*/  @!P2 LDC R13, c[0x0][0xb54] ;  /* 0x0002d500ff0dab82 */ /* 0x000e220000000800 */
[----:B------:R-:W-:Y:S01]  /*1b550*/  IMAD.WIDE.U32 R8, R8, R19, RZ ;  /* 0x0000001308087225 */ /* 0x000fe200078e00ff */
[----:B------:R-:W-:-:S03]  /*1b560*/  IADD3.X R7, R79, R7, R14, P0, P3 ;  /* 0x000000074f077210 */ /* 0x000fc600007e640e */
[----:B------:R-:W-:Y:S01]  /*1b570*/  IMAD.MOV R16, RZ, RZ, -R5 ;  /* 0x000000ffff107224 */ /* 0x000fe200078e0a05 */
[----:B------:R-:W-:Y:S01]  /*1b580*/  IADD3 R8, P0, P3, R5, R6, R8 ;  /* 0x0000000605087210 */ /* 0x000fe20007b1e008 */
[----:B------:R-:W-:Y:S01]  /*1b590*/  IMAD.IADD R77, R9, 0x1, R77 ;  /* 0x00000001094d7824 */ /* 0x000fe200078e024d */
[----:B------:R-:W-:Y:S01]  /*1b5a0*/  SHF.R.S32.HI R4, RZ, 0x1f, R5 ;  /* 0x0000001fff047819 */ /* 0x000fe20000011405 */
        /* <DEDUP_REMOVED lines=8> */
[----:B0-----:R-:W-:Y:S01]  /*1b630*/  LEA.HI.X R13, R8, R13, R4, 0x2, P0 ;  /* 0x0000000d080d7211 */ /* 0x001fe200000f1404 */
[----:B------:R-:W-:Y:S01]  /*1b640*/  SHFL.IDX PT, R6, R12, 0x1, 0x1c1f ;  /* 0x003c1f000c067f89 */ /* 0x000fe200000e0000 */
[----:B------:R-:W-:-:S03]  /*1b650*/  IMAD.IADD R19, R78, 0x1, R76 ;  /* 0x000000014e137824 */ /* 0x000fc600078e024c */
        /* <DEDUP_REMOVED lines=11> */
[----:B------:R-:W0:Y:S01]  /*1b710*/  S2R R18, SR_TID.X ;  /* 0x0000000000127919 */ /* 0x000e220000002100 */
        /* <DEDUP_REMOVED lines=12> */
[----:B------:R-:W-:Y:S01]  /*1b7e0*/  IADD3 R3, P5, R20, 0x7800, RZ ;  /* 0x0000780014037810 */ /* 0x000fe20007fbe0ff */
[----:B------:R-:W-:Y:S01]  /*1b7f0*/  IMAD R14, R14, UR4, RZ ;  /* 0x000000040e0e7c24 */ /* 0x000fe2000f8e02ff */
[----:B------:R-:W-:Y:S02]  /*1b800*/  LOP3.LUT R5, R20, 0x180, RZ, 0xc0, !PT ;  /* 0x0000018014057812 */ /* 0x000fe400078ec0ff */
[----:B------:R-:W-:Y:S01]  /*1b810*/  LOP3.LUT R2, R3, 0x180, RZ, 0xc0, !PT ;  /* 0x0000018003027812 */ /* 0x000fe200078ec0ff */
[----:B------:R-:W-:Y:S01]  /*1b820*/  IMAD R11, R73, UR5, R14 ;  /* 0x00000005490b7c24 */ /* 0x000fe2000f8e020e */
[----:B------:R-:W-:Y:S01]  /*1b830*/  SHF.R.U64 R5, R5, 0x3, RZ ;  /* 0x0000000305057819 */ /* 0x000fe200000012ff */
[----:B------:R-:W-:Y:S01]  /*1b840*/  IMAD.X R37, RZ, RZ, R21, P5 ;  /* 0x000000ffff257224 */ /* 0x000fe200028e0615 */
[----:B------:R-:W-:Y:S02]  /*1b850*/  SHF.R.U64 R2, R2, 0x3, RZ ;  /* 0x0000000302027819 */ /* 0x000fe400000012ff */
[----:B------:R-:W-:-:S02]  /*1b860*/  IADD3 R17, P0, R20, 0x1800, RZ ;  /* 0x0000180014117810 */ /* 0x000fc40007f1e0ff */
[----:B------:R-:W-:Y:S01]  /*1b870*/  LOP3.LUT R36, R2, R3, RZ, 0x3c, !PT ;  /* 0x0000000302247212 */ /* 0x000fe200078e3cff */
[----:B------:R-:W-:Y:S01]  /*1b880*/  IMAD.WIDE.U32 R2, R73, UR4, RZ ;  /* 0x0000000449027c25 */ /* 0x000fe2000f8e00ff */
[C---:B------:R-:W-:Y:S01]  /*1b890*/  IADD3 R25, P2, R20.reuse, 0x3000, RZ ;  /* 0x0000300014197810 */ /* 0x040fe20007f5e0ff */
[----:B------:R-:W-:Y:S01]  /*1b8a0*/  ULDC.64 UR4, c[0x0][0xae8] ;  /* 0x0002ba0000047ab9 */ /* 0x000fe20000000a00 */
[C---:B------:R-:W-:Y:S02]  /*1b8b0*/  IADD3 R29, P3, R20.reuse, 0x4800, RZ ;  /* 0x00004800141d7810 */ /* 0x040fe40007f7e0ff */
[----:B------:R-:W-:Y:S01]  /*1b8c0*/  IADD3 R33, P4, R20, 0x6000, RZ ;  /* 0x0000600014217810 */ /* 0x000fe20007f9e0ff */
[----:B------:R-:W-:Y:S01]  /*1b8d0*/  IMAD.IADD R3, R3, 0x1, R11 ;  /* 0x0000000103037824 */ /* 0x000fe200078e020b */
[----:B------:R-:W-:Y:S01]  /*1b8e0*/  LOP3.LUT R20, R5, R20, RZ, 0x3c, !PT ;  /* 0x0000001405147212 */ /* 0x000fe200078e3cff */
[----:B------:R-:W-:Y:S01]  /*1b8f0*/  IMAD R11, R43, 0x60, R10 ;  /* 0x000000602b0b7824 */ /* 0x000fe200078e020a */
[----:B------:R-:W-:Y:S01]  /*1b900*/  LOP3.LUT R16, R17, 0x180, RZ, 0xc0, !PT ;  /* 0x0000018011107812 */ /* 0x000fe200078ec0ff */
[----:B------:R-:W5:Y:S01]  /*1b910*/  LD.E.128 R36, desc[UR60][R36.64] ;  /* 0x0000003c24247980 */ /* 0x000f62000c101d00 */
[----:B------:R-:W-:-:S02]  /*1b920*/  LOP3.LUT R24, R25, 0x180, RZ, 0xc0, !PT ;  /* 0x0000018019187812 */ /* 0x000fc400078ec0ff */
[----:B------:R-:W-:Y:S01]  /*1b930*/  LOP3.LUT R28, R29, 0x180, RZ, 0xc0, !PT ;  /* 0x000001801d1c7812 */ /* 0x000fe200078ec0ff */
[----:B------:R0:W5:Y:S01]  /*1b940*/  LD.E.128 R4, desc[UR60][R20.64] ;  /* 0x0000003c14047980 */ /* 0x000162000c101d00 */
[----:B------:R-:W-:Y:S02]  /*1b950*/  LOP3.LUT R32, R33, 0x180, RZ, 0xc0, !PT ;  /* 0x0000018021207812 */ /* 0x000fe400078ec0ff */
[----:B------:R-:W-:Y:S02]  /*1b960*/  SHF.R.U64 R16, R16, 0x3, RZ ;  /* 0x0000000310107819 */ /* 0x000fe400000012ff */
[----:B------:R-:W-:Y:S02]  /*1b970*/  SHF.R.U64 R24, R24, 0x3, RZ ;  /* 0x0000000318187819 */ /* 0x000fe400000012ff */
[----:B------:R-:W-:Y:S02]  /*1b980*/  SHF.R.U64 R28, R28, 0x3, RZ ;  /* 0x000000031c1c7819 */ /* 0x000fe400000012ff */
[----:B------:R-:W-:Y:S01]  /*1b990*/  SHF.R.U64 R32, R32, 0x3, RZ ;  /* 0x0000000320207819 */ /* 0x000fe200000012ff */
[----:B0-----:R-:W-:Y:S01]  /*1b9a0*/  IMAD.IADD R20, R76, 0x1, R11 ;  /* 0x000000014c147824 */ /* 0x001fe200078e020b */
[----:B------:R-:W-:Y:S01]  /*1b9b0*/  LOP3.LUT R16, R16, R17, RZ, 0x3c, !PT ;  /* 0x0000001110107212 */ /* 0x000fe200078e3cff */
[----:B------:R-:W-:Y:S01]  /*1b9c0*/  IMAD.WIDE.U32 R2, R74, UR4, R2 ;  /* 0x000000044a027c25 */ /* 0x000fe2000f8e0002 */
[----:B------:R-:W-:-:S02]  /*1b9d0*/  LOP3.LUT R24, R24, R25, RZ, 0x3c, !PT ;  /* 0x0000001918187212 */ /* 0x000fc400078e3cff */
[----:B------:R-:W-:Y:S01]  /*1b9e0*/  LOP3.LUT R28, R28, R29, RZ, 0x3c, !PT ;  /* 0x0000001d1c1c7212 */ /* 0x000fe200078e3cff */
[----:B-1----:R-:W-:Y:S01]  /*1b9f0*/  @P1 IMAD.HI.U32 R12, R20, R13, RZ ;  /* 0x0000000d140c1227 */ /* 0x002fe200078e00ff */
[----:B------:R-:W-:Y:S02]  /*1ba00*/  LOP3.LUT R32, R32, R33, RZ, 0x3c, !PT ;  /* 0x0000002120207212 */ /* 0x000fe400078e3cff */
[----:B------:R-:W-:Y:S01]  /*1ba10*/  SHF.R.S32.HI R14, RZ, 0x1f, R15 ;  /* 0x0000001fff0e7819 */ /* 0x000fe2000001140f */
[--C-:B------:R-:W-:Y:S02]  /*1ba20*/  IMAD.X R17, RZ, RZ, R21.reuse, P0 ;  /* 0x000000ffff117224 */ /* 0x100fe400000e0615 */
[--C-:B------:R-:W-:Y:S02]  /*1ba30*/  IMAD.X R25, RZ, RZ, R21.reuse, P2 ;  /* 0x000000ffff197224 */ /* 0x100fe400010e0615 */
[--C-:B------:R-:W-:Y:S02]  /*1ba40*/  IMAD.X R29, RZ, RZ, R21.reuse, P3 ;  /* 0x000000ffff1d7224 */ /* 0x100fe400018e0615 */
[----:B------:R-:W-:Y:S01]  /*1ba50*/  IMAD.X R33, RZ, RZ, R21, P4 ;  /* 0x000000ffff217224 */ /* 0x000fe200020e0615 */
[----:B------:R-:W5:Y:S01]  /*1ba60*/  LD.E.128 R16, desc[UR60][R16.64] ;  /* 0x0000003c10107980 */ /* 0x000f62000c101d00 */
[----:B------:R-:W-:Y:S01]  /*1ba70*/  IMAD R3, R74, UR5, R3 ;  /* 0x000000054a037c24 */ /* 0x000fe2000f8e0203 */
[----:B------:R-:W-:Y:S01]  /*1ba80*/  ULDC.64 UR4, c[0x0][0xaf0] ;  /* 0x0002bc0000047ab9 */ /* 0x000fe20000000a00 */
[----:B------:R-:W-:Y:S01]  /*1ba90*/  IMAD.MOV.U32 R11, RZ, RZ, R20 ;  /* 0x000000ffff0b7224 */ /* 0x000fe200078e0014 */
[----:B--2---:R-:W-:Y:S01]  /*1baa0*/  @P1 SHF.R.U32.HI R11, RZ, R41, R12 ;  /* 0x00000029ff0b1219 */ /* 0x004fe2000001160c */
        /* <DEDUP_REMOVED lines=8> */
[----:B------:R-:W-:Y:S01]  /*1bb30*/  IMAD.MOV R15, RZ, RZ, -R11 ;  /* 0x000000ffff0f7224 */ /* 0x000fe200078e0a0b */
        /* <DEDUP_REMOVED lines=32> */
.L_x_12044:
        /* <DEDUP_REMOVED lines=9> */
[CC--:B--2---:R-:W-:Y:S02]  /*1bdd0*/  @!P1 LEA R12, P3, R40.reuse, R14.reuse, 0x1 ;  /* 0x0000000e280c9211 */ /* 0x0c4fe400078608ff */
[----:B------:R-:W-:Y:S01]  /*1bde0*/  @!P2 LEA R20, P4, R43, R14, 0x1 ;  /* 0x0000000e2b14a211 */ /* 0x000fe200078808ff */
[----:B------:R-:W-:Y:S01]  /*1bdf0*/  @!P0 IMAD.WIDE R10, R9, 0x2, R14 ;  /* 0x00000002090a8825 */ /* 0x000fe200078e020e */
[-C--:B------:R-:W-:Y:S02]  /*1be00*/  @!P1 LEA.HI.X R13, R40, R3.reuse, R42, 0x1, P3 ;  /* 0x00000003280d9211 */ /* 0x080fe400018f0c2a */
[----:B------:R-:W-:Y:S02]  /*1be10*/  @!P2 LEA.HI.X R21, R43, R3, R44, 0x1, P4 ;  /* 0x000000032b15a211 */ /* 0x000fe400020f0c2c */
[----:B-----5:R3:W-:Y:S04]  /*1be20*/  @!P0 ST.E.128 desc[UR60][R10.64], R4 ;  /* 0x000000040a008985 */ /* 0x0207e8000c101d3c */
[----:B------:R3:W-:Y:S04]  /*1be30*/  @!P1 ST.E.128 desc[UR60][R12.64], R24 ;  /* 0x000000180c009985 */ /* 0x0007e8000c101d3c */
[----:B------:R3:W-:Y:S02]  /*1be40*/  @!P2 ST.E.128 desc[UR60][R20.64], R32 ;  /* 0x000000201400a985 */ /* 0x0007e4000c101d3c */
.L_x_11834:
[----:B------:R-:W-:Y:S05]  /*1be50*/  BSYNC B1 ;  /* 0x0000000000017941 */ /* 0x000fea0003800000 */
.L_x_11833:
[----:B------:R-:W-:-:S03]  /*1be60*/  UMOV UR4, 0xffffffff ;  /* 0xffffffff00047882 */ /* 0x000fc60000000000 */
[----:B------:R-:W-:Y:S05]  /*1be70*/  BRA.DIV UR4, `(.L_x_11835) ;  /* 0x000000ae043c7947 */ /* 0x000fea000b800000 */
[----:B-1----:R1:W4:Y:S04]  /*1be80*/  SHFL.IDX PT, R3, R2, 0x1, 0x1c1f ;  /* 0x003c1f0002037f89 */ /* 0x00232800000e0000 */
[----:B--2---:R1:W2:Y:S02]  /*1be90*/  SHFL.IDX PT, R14, R0, 0x1, 0x1c1f ;  /* 0x003c1f00000e7f89 */ /* 0x0042a400000e0000 */
.L_x_12048:
[----:B---3-5:R-:W-:-:S05]  /*1bea0*/  VIADD R5, R41, 0x60 ;  /* 0x0000006029057836 */ /* 0x028fca0000000000 */
[----:B------:R-:W-:-:S13]  /*1beb0*/  ISETP.GE.AND P0, PT, R5, R8, PT ;  /* 0x000000080500720c */ /* 0x000fda0003f06270 */
[----:B------:R-:W-:Y:S05]  /*1bec0*/  @P0 BRA `(.L_x_11836) ;  /* 0x0000001800440947 */ /* 0x000fea0003800000 */
[----:B------:R-:W-:Y:S02]  /*1bed0*/  ULDC UR4, c[0x0][0xac8] ;  /* 0x0002b20000047ab9 */ /* 0x000fe40000000800 */
[----:B------:R-:W-:Y:S02]  /*1bee0*/  ISETP.GE.AND P1, PT, R9, UR4, PT ;  /* 0x0000000409007c0c */ /* 0x000fe4000bf26270 */
[----:B------:R-:W-:-:S11]  /*1bef0*/  ISETP.GE.AND P2, PT, R40, UR4, PT ;  /* 0x0000000428007c0c */ /* 0x000fd6000bf46270 */
[----:B012---:R-:W-:Y:S02]  /*1bf00*/  @!P1 IMAD.MOV.U32 R2, RZ, RZ, R14 ;  /* 0x000000ffff029224 */ /* 0x007fe400078e000e */
[C---:B------:R-:W-:Y:S02]  /*1bf10*/  @!P2 LEA R6, P0, R40.reuse, R14, 0x1 ;  /* 0x0000000e2806a211 */ /* 0x040fe400078008ff */
        /* <DEDUP_REMOVED lines=10> */
.L_x_11831:
[----:B------:R-:W-:Y:S01]  /*1bfc0*/  ULDC.64 UR4, c[0x0][0xb08] ;  /* 0x0002c20000047ab9 */ /* 0x000fe20000000a00 */
[----:B0-----:R-:W0:Y:S01]  /*1bfd0*/  @P1 LDC R6, c[0x0][0xbec] ;  /* 0x0002fb00ff061b82 */ /* 0x001e220000000800 */
[----:B------:R-:W-:Y:S01]  /*1bfe0*/  IMAD R14, R14, UR4, RZ ;  /* 0x000000040e0e7c24 */ /* 0x000fe2000f8e02ff */
[----:B------:R-:W-:Y:S01]  /*1bff0*/  SHF.R.S32.HI R4, RZ, 0x1f, R15 ;  /* 0x0000001fff047819 */ /* 0x000fe2000001140f */
[----:B------:R-:W-:-:S04]  /*1c000*/  IMAD.WIDE.U32 R2, R73, UR4, RZ ;  /* 0x0000000449027c25 */ /* 0x000fc8000f8e00ff */
[----:B------:R-:W-:Y:S01]  /*1c010*/  IMAD R73, R73, UR5, R14 ;  /* 0x0000000549497c24 */ /* 0x000fe2000f8e020e */
[----:B------:R-:W1:Y:S01]  /*1c020*/  @P1 LDC R11, c[0x0][0xbf0] ;  /* 0x0002fc00ff0b1b82 */ /* 0x000e620000000800 */
[----:B------:R-:W-:Y:S01]  /*1c030*/  ULDC.64 UR4, c[0x0][0xb38] ;  /* 0x0002ce0000047ab9 */ /* 0x000fe20000000a00 */
[----:B------:R-:W-:Y:S02]  /*1c040*/  IMAD.MOV.U32 R5, RZ, RZ, R17 ;  /* 0x000000ffff057224 */ /* 0x000fe400078e0011 */
[----:B------:R-:W-:Y:S02]  /*1c050*/  IMAD.IADD R3, R3, 0x1, R73 ;  /* 0x0000000103037824 */ /* 0x000fe400078e0249 */
        /* <DEDUP_REMOVED lines=36> */
.L_x_12051:
        /* <DEDUP_REMOVED lines=23> */
[-C--:B------:R-:W-:Y:S01]  /*1c410*/  @!P0 LEA.HI.X R7, R21, R3.reuse, R76, 0x2, P2 ;  /* 0x0000000315078211 */ /* 0x080fe200010f144c */
[----:B------:R-:W-:Y:S01]  /*1c420*/  VIADD R15, R72, 0x30 ;  /* 0x00000030480f7836 */ /* 0x000fe20000000000 */
[----:B------:R-:W-:Y:S02]  /*1c430*/  ISETP.GE.AND P2, PT, R74, UR4, PT ;  /* 0x000000044a007c0c */ /* 0x000fe4000bf46270 */
[----:B------:R-:W-:Y:S02]  /*1c440*/  @!P3 LEA.HI.X R11, R18, R3, R20, 0x2, P1 ;  /* 0x00000003120bb211 */ /* 0x000fe400008f1414 */
[----:B------:R-:W-:Y:S01]  /*1c450*/  ISETP.GE.AND P1, PT, R73, UR4, PT ;  /* 0x0000000449007c0c */ /* 0x000fe2000bf26270 */
[----:B------:R-:W-:Y:S01]  /*1c460*/  @!P0 ST.E.64 desc[UR60][R6.64], R28 ;  /* 0x0000001c06008985 */ /* 0x000fe2000c101b3c */
[----:B------:R-:W-:Y:S01]  /*1c470*/  @!P4 LEA R12, P5, R16, R14, 0x2 ;  /* 0x0000000e100cc211 */ /* 0x000fe200078a10ff */
[----:B------:R-:W-:Y:S01]  /*1c480*/  VIADD R21, R72, 0x38 ;  /* 0x0000003848157836 */ /* 0x000fe20000000000 */
[----:B------:R-:W-:-:S02]  /*1c490*/  ISETP.GE.AND P0, PT, R15, UR4, PT ;  /* 0x000000040f007c0c */ /* 0x000fc4000bf06270 */
[-C--:B------:R-:W-:Y:S01]  /*1c4a0*/  @!P4 LEA.HI.X R13, R16, R3.reuse, R17, 0x2, P5 ;  /* 0x00000003100dc211 */ /* 0x080fe200028f1411 */
[----:B------:R-:W-:Y:S01]  /*1c4b0*/  @!P3 ST.E.64 desc[UR60][R10.64], R32 ;  /* 0x000000200a00b985 */ /* 0x000fe2000c101b3c */
[----:B------:R-:W-:Y:S01]  /*1c4c0*/  ISETP.GE.AND P3, PT, R21, UR4, PT ;  /* 0x0000000415007c0c */ /* 0x000fe2000bf66270 */
[----:B-1----:R-:W-:Y:S01]  /*1c4d0*/  VIADD R25, R72, 0x40 ;  /* 0x0000004048197836 */ /* 0x002fe20000000000 */
[CC--:B------:R-:W-:Y:S01]  /*1c4e0*/  @!P2 LEA R16, P5, R74.reuse, R14.reuse, 0x2 ;  /* 0x0000000e4a10a211 */ /* 0x0c0fe200078a10ff */
[----:B------:R1:W-:Y:S01]  /*1c4f0*/  @!P4 ST.E.64 desc[UR60][R12.64], R36 ;  /* 0x000000240c00c985 */ /* 0x0003e2000c101b3c */
[----:B------:R-:W-:Y:S02]  /*1c500*/  SHF.R.S32.HI R20, RZ, 0x1f, R73 ;  /* 0x0000001fff147819 */ /* 0x000fe40000011449 */
[----:B------:R-:W-:Y:S02]  /*1c510*/  @!P1 LEA R18, P4, R73, R14, 0x2 ;  /* 0x0000000e49129211 */ /* 0x000fe400078810ff */
[----:B------:R-:W-:-:S02]  /*1c520*/  @!P2 LEA.HI.X R17, R74, R3, R75, 0x2, P5 ;  /* 0x000000034a11a211 */ /* 0x000fc400028f144b */
[-C--:B------:R-:W-:Y:S02]  /*1c530*/  @!P1 LEA.HI.X R19, R73, R3.reuse, R20, 0x2, P4 ;  /* 0x0000000349139211 */ /* 0x080fe400020f1414 */
[----:B------:R-:W-:Y:S02]  /*1c540*/  SHF.R.S32.HI R24, RZ, 0x1f, R15 ;  /* 0x0000001fff187819 */ /* 0x000fe4000001140f */
[----:B------:R-:W-:Y:S02]  /*1c550*/  @!P0 LEA R4, P5, R15, R14, 0x2 ;  /* 0x0000000e0f048211 */ /* 0x000fe400078a10ff */
[----:B------:R-:W-:Y:S01]  /*1c560*/  ISETP.GE.AND P4, PT, R25, UR4, PT ;  /* 0x0000000419007c0c */ /* 0x000fe2000bf86270 */
[C---:B-1----:R-:W-:Y:S01]  /*1c570*/  VIADD R13, R72.reuse, 0x48 ;  /* 0x00000048480d7836 */ /* 0x042fe20000000000 */
[----:B------:R1:W-:Y:S01]  /*1c580*/  @!P2 ST.E.64 desc[UR60][R16.64], R40 ;  /* 0x000000281000a985 */ /* 0x0003e2000c101b3c */
[----:B------:R-:W-:Y:S01]  /*1c590*/  @!P0 LEA.HI.X R5, R15, R3, R24, 0x2, P5 ;  /* 0x000000030f058211 */ /* 0x000fe200028f1418 */
[----:B------:R-:W-:Y:S01]  /*1c5a0*/  VIADD R15, R72, 0x50 ;  /* 0x00000050480f7836 */ /* 0x000fe20000000000 */
[----:B------:R-:W-:Y:S01]  /*1c5b0*/  SHF.R.S32.HI R12, RZ, 0x1f, R21 ;  /* 0x0000001fff0c7819 */ /* 0x000fe20000011415 */
[----:B------:R2:W-:Y:S01]  /*1c5c0*/  @!P1 ST.E.64 desc[UR60][R18.64], R44 ;  /* 0x0000002c12009985 */ /* 0x0005e2000c101b3c */
[----:B------:R-:W-:-:S02]  /*1c5d0*/  ISETP.GE.AND P2, PT, R13, UR4, PT ;  /* 0x000000040d007c0c */ /* 0x000fc4000bf46270 */
[----:B------:R-:W-:-:S04]  /*1c5e0*/  @!P3 LEA R10, P1, R21, R14, 0x2 ;  /* 0x0000000e150ab211 */ /* 0x000fc800078210ff */
[-C--:B------:R-:W-:Y:S01]  /*1c5f0*/  @!P3 LEA.HI.X R11, R21, R3.reuse, R12, 0x2, P1 ;  /* 0x00000003150bb211 */ /* 0x080fe200008f140c */
[----:B------:R-:W-:Y:S01]  /*1c600*/  VIADD R21, R72, 0x58 ;  /* 0x0000005848157836 */ /* 0x000fe20000000000 */
[----:B------:R-:W-:Y:S01]  /*1c610*/  ISETP.GE.AND P1, PT, R15, UR4, PT ;  /* 0x000000040f007c0c */ /* 0x000fe2000bf26270 */
[----:B------:R3:W-:Y:S01]  /*1c620*/  @!P0 ST.E.64 desc[UR60][R4.64], R48 ;  /* 0x0000003004008985 */ /* 0x0007e2000c101b3c */
[----:B------:R-:W-:Y:S02]  /*1c630*/  SHF.R.S32.HI R20, RZ, 0x1f, R25 ;  /* 0x0000001fff147819 */ /* 0x000fe40000011419 */
[----:B------:R-:W-:Y:S02]  /*1c640*/  @!P4 LEA R6, P5, R25, R14, 0x2 ;  /* 0x0000000e1906c211 */ /* 0x000fe400078a10ff */
[----:B------:R-:W-:Y:S02]  /*1c650*/  ISETP.GE.AND P0, PT, R21, UR4, PT ;  /* 0x0000000415007c0c */ /* 0x000fe4000bf06270 */
[----:B------:R-:W-:-:S02]  /*1c660*/  @!P4 LEA.HI.X R7, R25, R3, R20, 0x2, P5 ;  /* 0x000000031907c211 */ /* 0x000fc400028f1414 */
[----:B-1----:R-:W-:Y:S02]  /*1c670*/  SHF.R.S32.HI R16, RZ, 0x1f, R13 ;  /* 0x0000001fff107819 */ /* 0x002fe4000001140d */
[CC--:B------:R-:W-:Y:S02]  /*1c680*/  @!P2 LEA R12, P5, R13.reuse, R14.reuse, 0x2 ;  /* 0x0000000e0d0ca211 */ /* 0x0c0fe400078a10ff */
[----:B--2---:R-:W-:Y:S02]  /*1c690*/  SHF.R.S32.HI R18, RZ, 0x1f, R15 ;  /* 0x0000001fff127819 */ /* 0x004fe4000001140f */
        /* <DEDUP_REMOVED lines=11> */
.L_x_11839:
[----:B------:R-:W-:Y:S05]  /*1c750*/  BSYNC B1 ;  /* 0x0000000000017941 */ /* 0x000fea0003800000 */
.L_x_11838:
[----:B------:R-:W-:-:S03]  /*1c760*/  UMOV UR4, 0xffffffff ;  /* 0xffffffff00047882 */ /* 0x000fc60000000000 */
[----:B------:R-:W-:Y:S05]  /*1c770*/  BRA.DIV UR4, `(.L_x_11840) ;  /* 0x000000a604787947 */ /* 0x000fea000b800000 */
[----:B-1----:R1:W4:Y:S04]  /*1c780*/  SHFL.IDX PT, R3, R2, 0x1, 0x1c1f ;  /* 0x003c1f0002037f89 */ /* 0x00232800000e0000 */
[----:B--23--:R1:W2:Y:S02]  /*1c790*/  SHFL.IDX PT, R14, R0, 0x1, 0x1c1f ;  /* 0x003c1f00000e7f89 */ /* 0x00c2a400000e0000 */
.L_x_12055:
[----:B------:R-:W-:-:S13]  /*1c7a0*/  ISETP.GE.AND P0, PT, R9, R8, PT ;  /* 0x000000080900720c */ /* 0x000fda0003f06270 */
[----:B------:R-:W-:Y:S05]  /*1c7b0*/  @P0 BRA `(.L_x_11836) ;  /* 0x0000001000080947 */ /* 0x000fea0003800000 */
[----:B------:R-:W3:Y:S01]  /*1c7c0*/  LDL R10, [R1+0xb8] ;  /* 0x0000b800010a7983 */ /* 0x000ee20000100800 */
[----:B------:R-:W-:-:S03]  /*1c7d0*/  ULDC UR4, c[0x0][0xac8] ;  /* 0x0002b20000047ab9 */ /* 0x000fc60000000800 */
[----:B------:R-:W5:Y:S04]  /*1c7e0*/  LDL R19, [R1+0x74] ;  /* 0x0000740001137983 */ /* 0x000f680000100800 */
[----:B------:R-:W4:Y:S04]  /*1c7f0*/  LDL R12, [R1+0xb4] ;  /* 0x0000b400010c7983 */ /* 0x000f280000100800 */
[----:B------:R-:W2:Y:S04]  /*1c800*/  LDL R11, [R1+0xd4] ;  /* 0x0000d400010b7983 */ /* 0x000ea80000100800 */
[----:B------:R-:W2:Y:S04]  /*1c810*/  LDL R18, [R1+0xb0] ;  /* 0x0000b00001127983 */ /* 0x000ea80000100800 */
[----:B01----:R-:W2:Y:S04]  /*1c820*/  LDL R0, [R1+0xac] ;  /* 0x0000ac0001007983 */ /* 0x003ea80000100800 */
[----:B------:R-:W2:Y:S04]  /*1c830*/  LDL R13, [R1+0xd0] ;  /* 0x0000d000010d7983 */ /* 0x000ea80000100800 */
[----:B------:R-:W2:Y:S04]  /*1c840*/  LDL R21, [R1+0xa4] ;  /* 0x0000a40001157983 */ /* 0x000ea80000100800 */
[----:B------:R-:W2:Y:S04]  /*1c850*/  LDL R20, [R1+0xcc] ;  /* 0x0000cc0001147983 */ /* 0x000ea80000100800 */
[----:B------:R-:W2:Y:S01]  /*1c860*/  LDL R16, [R1+0xc8] ;  /* 0x0000c80001107983 */ /* 0x000ea20000100800 */
[----:B---3--:R-:W-:-:S02]  /*1c870*/  ISETP.GE.AND P1, PT, R10, UR4, PT ;  /* 0x000000040a007c0c */ /* 0x008fc4000bf26270 */
[----:B-----5:R-:W-:Y:S02]  /*1c880*/  ISETP.GE.AND P5, PT, R19, UR4, PT ;  /* 0x0000000413007c0c */ /* 0x020fe4000bfa6270 */
[----:B----4-:R-:W-:-:S09]  /*1c890*/  ISETP.GE.AND P0, PT, R12, UR4, PT ;  /* 0x000000040c007c0c */ /* 0x010fd2000bf06270 */
        /* <DEDUP_REMOVED lines=17> */
[-C--:B------:R-:W-:Y:S01]  /*1c9b0*/  @!P3 LEA.HI.X R11, R18, R3.reuse, R20, 0x2, P5 ;  /* 0x00000003120bb211 */ /* 0x080fe200028f1414 */
[----:B------:R-:W-:Y:S01]  /*1c9c0*/  VIADD R2, R19, 0x40 ;  /* 0x0000004013027836 */ /* 0x000fe20000000000 */
[----:B------:R-:W-:Y:S02]  /*1c9d0*/  @!P4 LEA.HI.X R13, R0, R3, R16, 0x2, P2 ;  /* 0x00000003000dc211 */ /* 0x000fe400010f1410 */
        /* <DEDUP_REMOVED lines=9> */
[-C--:B------:R-:W-:Y:S01]  /*1ca70*/  @!P1 LEA.HI.X R5, R21, R3.reuse, R0, 0x2, P4 ;  /* 0x0000000315059211 */ /* 0x080fe200020f1400 */
[----:B------:R-:W-:Y:S01]  /*1ca80*/  VIADD R0, R19, 0x50 ;  /* 0x0000005013007836 */ /* 0x000fe20000000000 */
[----:B------:R-:W-:Y:S02]  /*1ca90*/  @!P0 LEA.HI.X R7, R17, R3, R20, 0x2, P5 ;  /* 0x0000000311078211 */ /* 0x000fe400028f1414 */
[----:B------:R-:W-:Y:S01]  /*1caa0*/  ISETP.GE.AND P5, PT, R18, UR4, PT ;  /* 0x0000000412007c0c */ /* 0x000fe2000bfa6270 */
[----:B------:R0:W-:Y:S01]  /*1cab0*/  @!P1 ST.E.64 desc[UR60][R4.64], R46 ;  /* 0x0000002e04009985 */ /* 0x0001e2000c101b3c */
[----:B------:R-:W-:-:S02]  /*1cac0*/  SHF.R.S32.HI R16, RZ, 0x1f, R15 ;  /* 0x0000001fff107819 */ /* 0x000fc4000001140f */
[CC--:B--2---:R-:W-:Y:S02]  /*1cad0*/  @!P2 LEA R8, P4, R15.reuse, R14.reuse, 0x2 ;  /* 0x0000000e0f08a211 */ /* 0x0c4fe400078810ff */
[----:B------:R-:W-:Y:S02]  /*1cae0*/  ISETP.GE.AND P1, PT, R0, UR4, PT ;  /* 0x0000000400007c0c */ /* 0x000fe4000bf26270 */
[----:B------:R-:W-:Y:S02]  /*1caf0*/  @!P2 LEA.HI.X R9, R15, R3, R16, 0x2, P4 ;  /* 0x000000030f09a211 */ /* 0x000fe400020f1410 */
[----:B---3--:R-:W-:Y:S02]  /*1cb00*/  SHF.R.S32.HI R11, RZ, 0x1f, R2 ;  /* 0x0000001fff0b7819 */ /* 0x008fe40000011402 */
[----:B------:R-:W-:-:S04]  /*1cb10*/  @!P3 LEA R10, P4, R2, R14, 0x2 ;  /* 0x0000000e020ab211 */ /* 0x000fc800078810ff */
        /* <DEDUP_REMOVED lines=20> */
.L_x_11829:
[----:B------:R-:W2:Y:S01]  /*1cc60*/  LDL.LU R4, [R1+0x98] ;  /* 0x0000980001047983 */ /* 0x000ea20000300800 */
[----:B------:R-:W-:Y:S01]  /*1cc70*/  ULDC.64 UR6, c[0x0][0xc08] ;  /* 0x0003020000067ab9 */ /* 0x000fe20000000a00 */
[----:B------:R-:W-:Y:S02]  /*1cc80*/  ULDC.64 UR4, c[0x0][0xc00] ;  /* 0x0003000000047ab9 */ /* 0x000fe40000000a00 */
[----:B------:R-:W4:Y:S04]  /*1cc90*/  LDL.LU R0, [R1+0x9c] ;  /* 0x00009c0001007983 */ /* 0x000f280000300800 */
[----:B------:R-:W3:Y:S01]  /*1cca0*/  LDL R8, [R1+0x90] ;  /* 0x0000900001087983 */ /* 0x000ee20000100800 */
[----:B------:R-:W-:Y:S01]  /*1ccb0*/  ISETP.NE.U32.AND P1, PT, RZ, UR6, PT ;  /* 0x00000006ff007c0c */ /* 0x000fe2000bf25070 */
[----:B------:R-:W-:Y:S01]  /*1ccc0*/  IMAD.MOV.U32 R7, RZ, RZ, RZ ;  /* 0x000000ffff077224 */ /* 0x000fe200078e00ff */
[----:B------:R-:W-:-:S02]  /*1ccd0*/  ISETP.NE.U32.AND P0, PT, RZ, UR4, PT ;  /* 0x00000004ff007c0c */ /* 0x000fc4000bf05070 */
[----:B------:R-:W-:Y:S02]  /*1cce0*/  ISETP.NE.AND.EX P1, PT, RZ, UR7, PT, P1 ;  /* 0x00000007ff007c0c */ /* 0x000fe4000bf25310 */
[----:B------:R-:W-:Y:S01]  /*1ccf0*/  ISETP.NE.AND.EX P0, PT, RZ, UR5, PT, P0 ;  /* 0x00000005ff007c0c */ /* 0x000fe2000bf05300 */
[----:B------:R-:W0:Y:S01]  /*1cd00*/  S2R R9, SR_TID.X ;  /* 0x0000000000097919 */ /* 0x000e220000002100 */
[----:B--2---:R-:W-:Y:S01]  /*1cd10*/  IADD3 R2, P2, R4, UR4, RZ ;  /* 0x0000000404027c10 */ /* 0x004fe2000ff5e0ff */
[----:B------:R-:W-:-:S03]  /*1cd20*/  ULDC UR4, c[0x0][0xa88] ;  /* 0x0002a20000047ab9 */ /* 0x000fc60000000800 */
[----:B----4-:R-:W-:-:S05]  /*1cd30*/  IADD3.X R3, R0, UR5, RZ, P2, !PT ;  /* 0x0000000500037c10 */ /* 0x010fca00097fe4ff */
[----:B------:R-:W-:Y:S01]  /*1cd40*/  @P1 IADD3 R4, P2, R4, UR6, RZ ;  /* 0x0000000604041c10 */ /* 0x000fe2000ff5e0ff */
[----:B------:R-:W-:Y:S01]  /*1cd50*/  IMAD.U32 R6, RZ, RZ, UR4 ;  /* 0x00000004ff067e24 */ /* 0x000fe2000f8e00ff */
[----:B------:R2:W5:Y:S02]  /*1cd60*/  @P0 LDG.E R7, desc[UR60][R2.64] ;  /* 0x0000003c02070981 */ /* 0x000564000c1e1900 */
[----:B------:R-:W-:-:S05]  /*1cd70*/  @P1 IADD3.X R5, R0, UR7, RZ, P2, !PT ;  /* 0x0000000700051c10 */ /* 0x000fca00097fe4ff */
[----:B------:R2:W5:Y:S01]  /*1cd80*/  @P1 LDG.E R6, desc[UR60][R4.64] ;  /* 0x0000003c04061981 */ /* 0x000562000c1e1900 */
[----:B---3--:R-:W-:Y:S01]  /*1cd90*/  ISETP.NE.AND P2, PT, R8, RZ, PT ;  /* 0x000000ff0800720c */ /* 0x008fe20003f45270 */
[----:B0-----:R-:W-:-:S05]  /*1cda0*/  VIADD R24, R9, 0xffffff80 ;  /* 0xffffff8009187836 */ /* 0x001fca0000000000 */
        /* <DEDUP_REMOVED lines=9> */
.L_x_11841:
[----:B------:R-:W3:Y:S04]  /*1ce40*/  LDL.LU R0, [R1+0xbc] ;  /* 0x0000bc0001007983 */ /* 0x000ee80000300800 */
[----:B--2---:R-:W2:Y:S01]  /*1ce50*/  LDL.LU R2, [R1+0x94] ;  /* 0x0000940001027983 */ /* 0x004ea20000300800 */
[----:B------:R-:W-:Y:S01]  /*1ce60*/  BSSY B1, `(.L_x_11842) ;  /* 0x0000038000017945 */ /* 0x000fe20003800000 */
[----:B-----5:R-:W-:Y:S02]  /*1ce70*/  SHF.R.S32.HI R18, RZ, 0x1f, R7 ;  /* 0x0000001fff127819 */ /* 0x020fe40000011407 */
[----:B---3--:R-:W-:Y:S02]  /*1ce80*/  SEL R20, R0, RZ, !P0 ;  /* 0x000000ff00147207 */ /* 0x008fe40004000000 */
[----:B--2---:R-:W-:Y:S01]  /*1ce90*/  SEL R25, R2, RZ, !P0 ;  /* 0x000000ff02197207 */ /* 0x004fe20004000000 */
[----:B------:R-:W-:Y:S06]  /*1cea0*/  @P3 BRA `(.L_x_11843) ;  /* 0x0000000000cc3947 */ /* 0x000fec0003800000 */
[----:B------:R-:W2:Y:S01]  /*1ceb0*/  LDL R2, [R1+0x7c] ;  /* 0x00007c0001027983 */ /* 0x000ea20000100800 */
        /* <DEDUP_REMOVED lines=50> */
.L_x_11843:
[----:B------:R-:W-:Y:S05]  /*1d1e0*/  BSYNC B1 ;  /* 0x0000000000017941 */ /* 0x000fea0003800000 */
.L_x_11842:
[----:B------:R-:W-:Y:S05]  /*1d1f0*/  @P2 BRA `(.L_x_11836) ;  /* 0x0000000400782947 */ /* 0x000fea0003800000 */
[----:B------:R-:W2:Y:S01]  /*1d200*/  LDL.LU R10, [R1+0x8c] ;  /* 0x00008c00010a7983 */ /* 0x000ea20000300800 */
[----:B------:R-:W3:Y:S01]  /*1d210*/  LDC R17, c[0x0][0xbe8] ;  /* 0x0002fa00ff117b82 */ /* 0x000ee20000000800 */
[----:B0-----:R-:W-:Y:S01]  /*1d220*/  SHF.R.S32.HI R3, RZ, 0x1f, R24 ;  /* 0x0000001fff037819 */ /* 0x001fe20000011418 */
        /* <DEDUP_REMOVED lines=16> */
[----:B------:R-:W0:Y:S08]  /*1d330*/  @P0 LDC R8, c[0x0][0xbec] ;  /* 0x0002fb00ff080b82 */ /* 0x000e300000000800 */
[----:B------:R-:W3:Y:S01]  /*1d340*/  @P0 LDC R11, c[0x0][0xbf0] ;  /* 0x0002fc00ff0b0b82 */ /* 0x000ee20000000800 */
[----:B--2---:R-:W-:-:S04]  /*1d350*/  IMAD.WIDE.U32 R2, R10, UR4, R2 ;  /* 0x000000040a027c25 */ /* 0x004fc8000f8e0002 */
[----:B----4-:R-:W-:Y:S02]  /*1d360*/  IMAD.IADD R9, R16, 0x1, R0 ;  /* 0x0000000110097824 */ /* 0x010fe400078e0200 */
[----:B------:R-:W-:Y:S01]  /*1d370*/  IMAD R3, R10, UR5, R3 ;  /* 0x000000050a037c24 */ /* 0x000fe2000f8e0203 */
[----:B------:R-:W-:Y:S01]  /*1d380*/  ULDC.64 UR4, c[0x0][0xae0] ;  /* 0x0002b80000047ab9 */ /* 0x000fe20000000a00 */
[----:B0-----:R-:W-:-:S04]  /*1d390*/  @P0 IMAD.HI.U32 R0, R9, R8, RZ ;  /* 0x0000000809000227 */ /* 0x001fc800078e00ff */
        /* <DEDUP_REMOVED lines=29> */
.L_x_12058:
        /* <DEDUP_REMOVED lines=18> */
.L_x_11846:
[----:B------:R-:W-:Y:S05]  /*1d690*/  BSYNC B1 ;  /* 0x0000000000017941 */ /* 0x000fea0003800000 */
.L_x_11845:
[----:B------:R-:W-:-:S03]  /*1d6a0*/  UMOV UR4, 0xffffffff ;  /* 0xffffffff00047882 */ /* 0x000fc60000000000 */
[----:B------:R-:W-:Y:S05]  /*1d6b0*/  BRA.DIV UR4, `(.L_x_11847) ;  /* 0x0000009a04247947 */ /* 0x000fea000b800000 */
[----:B--2---:R2:W0:Y:S04]  /*1d6c0*/  SHFL.IDX PT, R3, R2, 0x1, 0x1c1f ;  /* 0x003c1f0002037f89 */ /* 0x00442800000e0000 */
[----:B---3--:R2:W3:Y:S02]  /*1d6d0*/  SHFL.IDX PT, R14, R0, 0x1, 0x1c1f ;  /* 0x003c1f00000e7f89 */ /* 0x0084e400000e0000 */
.L_x_12062:
        /* <DEDUP_REMOVED lines=16> */
.L_x_11836:
[----:B------:R-:W-:Y:S05]  /*1d7e0*/  BSYNC B0 ;  /* 0x0000000000007941 */ /* 0x000fea0003800000 */
.L_x_11828:
[----:B------:R-:W-:Y:S02]  /*1d7f0*/  ULDC UR4, c[0x0][0xc3c] ;  /* 0x00030f0000047ab9 */ /* 0x000fe40000000800 */
[----:B-1----:R-:W-:-:S13]  /*1d800*/  ISETP.GE.AND P0, PT, R107, UR4, PT ;  /* 0x000000046b007c0c */ /* 0x002fda000bf06270 */
[----:B------:R-:W-:Y:S05]  /*1d810*/  @!P0 BRA `(.L_x_11848) ;  /* 0xfffffe3800d48947 */ /* 0x000fea000383ffff */
[----:B------:R-:W-:Y:S05]  /*1d820*/  BRA `(.L_x_11690) ;  /* 0x0000008800987947 */ /* 0x000fea0003800000 */
.L_x_11688:
[----:B------:R-:W-:-:S08]  /*1d830*/  NOP ;  /* 0x0000000000007918 */ /* 0x000fd00000000000 */
[----:B--2---:R-:W0:-:S00]  /*1d840*/  USETMAXREG.DEALLOC.CTAPOOL 0x20 ;  /* 0x00000020000079c8 */ /* 0x004e0000080e0500 */
        /* <DEDUP_REMOVED lines=16> */
.L_x_11849:
        /* <DEDUP_REMOVED lines=44> */
.L_x_11853:
        /* <DEDUP_REMOVED lines=37> */
.L_x_11851:
        /* <DEDUP_REMOVED lines=13> */
.L_x_11854:
        /* <DEDUP_REMOVED lines=17> */
[----:B------:R-:W-:Y:S02]  /*1e040*/  IMAD.MOV R11, RZ, RZ, -R10 ;  /* 0x000000ffff0b7224 */ /* 0x000fe400078e0a0a */
[----:B------:R-:W-:-:S04]  /*1e050*/  IMAD.HI.U32 R2, R3, R8, RZ ;  /* 0x0000000803027227 */ /* 0x000fc800078e00ff */
[----:B------:R-:W-:-:S05]  /*1e060*/  IMAD R8, R2, R11, R8 ;  /* 0x0000000b02087224 */ /* 0x000fca00078e0208 */
        /* <DEDUP_REMOVED lines=14> */
[----:B0-----:R-:W-:-:S04]  /*1e150*/  IMAD.MOV R8, RZ, RZ, -R3 ;  /* 0x000000ffff087224 */ /* 0x001fc800078e0a03 */
[----:B------:R-:W-:Y:S01]  /*1e160*/  IMAD.MOV.U32 R2, RZ, RZ, R8 ;  /* 0x000000ffff027224 */ /* 0x000fe200078e0008 */
[----:B------:R-:W-:-:S03]  /*1e170*/  IABS R8, R6 ;  /* 0x0000000600087213 */ /* 0x000fc60000000000 */
[----:B------:R-:W-:Y:S02]  /*1e180*/  IMAD R9, R2, R5, RZ ;  /* 0x0000000502097224 */ /* 0x000fe400078e02ff */
[----:B------:R-:W-:Y:S02]  /*1e190*/  IMAD.MOV.U32 R2, RZ, RZ, RZ ;  /* 0x000000ffff027224 */ /* 0x000fe400078e00ff */
[----:B------:R-:W-:Y:S02]  /*1e1a0*/  IMAD.MOV R8, RZ, RZ, -R8 ;  /* 0x000000ffff087224 */ /* 0x000fe400078e0a08 */
[----:B------:R-:W-:Y:S01]  /*1e1b0*/  IMAD.HI.U32 R2, R3, R9, R2 ;  /* 0x0000000903027227 */ /* 0x000fe200078e0002 */
[----:B------:R-:W-:-:S05]  /*1e1c0*/  IABS R3, R7 ;  /* 0x0000000700037213 */ /* 0x000fca0000000000 */
        /* <DEDUP_REMOVED lines=19> */
.L_x_11855:
[----:B0-----:R-:W0:Y:S02]  /*1e300*/  LDC.64 R2, c[0x0][0xc90] ;  /* 0x00032400ff027b82 */ /* 0x001e240000000a00 */
        /* <DEDUP_REMOVED lines=32> */
[----:B------:R-:W-:-:S04]  /*1e510*/  VIADDMNMX R7, R7, UR5, R8, PT ;  /* 0x0000000507077c46 */ /* 0x000fc8000b800108 */
[----:B------:R-:W-:Y:S01]  /*1e520*/  IABS R8, R7 ;  /* 0x0000000700087213 */ /* 0x000fe20000000000 */
[----:B------:R-:W-:-:S03]  /*1e530*/  IMAD.MOV R26, RZ, RZ, -R7 ;  /* 0x000000ffff1a7224 */ /* 0x000fc600078e0a07 */
        /* <DEDUP_REMOVED lines=24> */
.L_x_11856:
[----:B------:R-:W-:-:S05]  /*1e6c0*/  LOP3.LUT R2, RZ, R2, RZ, 0x33, !PT ;  /* 0x00000002ff027212 */ /* 0x000fca00078e33ff */
[----:B------:R-:W-:Y:S01]  /*1e6d0*/  IMAD.IADD R25, R25, 0x1, R2 ;  /* 0x0000000119197824 */ /* 0x000fe200078e0202 */
[----:B------:R-:W-:Y:S06]  /*1e6e0*/  BRA `(.L_x_11857) ;  /* 0x00000000000c7947 */ /* 0x000fec0003800000 */
.L_x_11852:
[----:B------:R-:W-:Y:S02]  /*1e6f0*/  IMAD.MOV.U32 R25, RZ, RZ, RZ ;  /* 0x000000ffff197224 */ /* 0x000fe400078e00ff */
[----:B------:R-:W-:Y:S02]  /*1e700*/  IMAD.U32 R24, RZ, RZ, UR6 ;  /* 0x00000006ff187e24 */ /* 0x000fe4000f8e00ff */
[----:B------:R-:W-:-:S07]  /*1e710*/  IMAD.MOV.U32 R26, RZ, RZ, RZ ;  /* 0x000000ffff1a7224 */ /* 0x000fce00078e00ff */
.L_x_11857:
[----:B------:R-:W-:-:S13]  /*1e720*/  ISETP.NE.AND P0, PT, R0, RZ, PT ;  /* 0x000000ff0000720c */ /* 0x000fda0003f05270 */
[----:B------:R-:W0:Y:S01]  /*1e730*/  @!P0 S2R R3, SR_CgaCtaId ;  /* 0x0000000000038919 */ /* 0x000e220000008800 */
[----:B------:R-:W-:-:S04]  /*1e740*/  @!P0 MOV R0, 0x400 ;  /* 0x0000040000008802 */ /* 0x000fc80000000f00 */
[----:B0-----:R-:W-:-:S05]  /*1e750*/  @!P0 LEA R0, R3, R0, 0x18 ;  /* 0x0000000003008211 */ /* 0x001fca00078ec0ff */
[----:B------:R0:W-:Y:S01]  /*1e760*/  @!P0 STS.128 [R0+0x31cd0], R24 ;  /* 0x031cd01800008388 */ /* 0x0001e20000000c00 */
[----:B------:R-:W-:Y:S06]  /*1e770*/  BAR.ARV 0x5, 0x200 ;  /* 0x0148000000007b1d */ /* 0x000fec0000002000 */
.L_x_11850:
[----:B------:R2:W-:Y:S01]  /*1e780*/  STL [R1+0x44], RZ ;  /* 0x000044ff01007387 */ /* 0x0005e20000100800 */
[----:B------:R-:W-:Y:S01]  /*1e790*/  ULDC UR4, c[0x0][0xc3c] ;  /* 0x00030f0000047ab9 */ /* 0x000fe20000000800 */
[----:B------:R-:W-:Y:S01]  /*1e7a0*/  IMAD.MOV.U32 R28, RZ, RZ, 0x1 ;  /* 0x00000001ff1c7424 */ /* 0x000fe200078e00ff */
[----:B-1----:R-:W-:Y:S01]  /*1e7b0*/  ISETP.GE.AND P0, PT, R27, UR4, PT ;  /* 0x000000041b007c0c */ /* 0x002fe2000bf06270 */
[----:B------:R-:W-:-:S12]  /*1e7c0*/  IMAD.MOV.U32 R18, RZ, RZ, RZ ;  /* 0x000000ffff127224 */ /* 0x000fd800078e00ff */
[----:B--2---:R-:W-:Y:S05]  /*1e7d0*/  @P0 BRA `(.L_x_11858) ;  /* 0x0000007400d00947 */ /* 0x004fea0003800000 */
[----:B------:R-:W2:Y:S04]  /*1e7e0*/  LDL R7, [R1+0x34] ;  /* 0x0000340001077983 */ /* 0x000ea80000100800 */
[----:B------:R-:W3:Y:S01]  /*1e7f0*/  LDL.LU R5, [R1] ;  /* 0x0000000001057983 */ /* 0x000ee20000300800 */
[----:B------:R-:W1:Y:S01]  /*1e800*/  S2R R8, SR_TID.X ;  /* 0x0000000000087919 */ /* 0x000e620000002100 */
[----:B------:R-:W4:Y:S01]  /*1e810*/  S2UR UR5, SR_CgaCtaId ;  /* 0x00000000000579c3 */ /* 0x000f220000008800 */
[----:B------:R-:W-:Y:S01]  /*1e820*/  UMOV UR4, 0x400 ;  /* 0x0000040000047882 */ /* 0x000fe20000000000 */
[C---:B-1----:R-:W-:Y:S01]  /*1e830*/  LOP3.LUT R6, R8.reuse, 0x7f, RZ, 0xc0, !PT ;  /* 0x0000007f08067812 */ /* 0x042fe200078ec0ff */
[----:B0-----:R-:W-:-:S04]  /*1e840*/  IMAD.SHL.U32 R0, R8, 0x8, RZ ;  /* 0x0000000808007824 */ /* 0x001fc800078e00ff */
[----:B------:R-:W-:Y:S01]  /*1e850*/  IMAD.SHL.U32 R4, R6, 0x8, RZ ;  /* 0x0000000806047824 */ /* 0x000fe200078e00ff */
[C---:B------:R-:W-:Y:S02]  /*1e860*/  LOP3.LUT R3, R0.reuse, 0x20, RZ, 0xc0, !PT ;  /* 0x0000002000037812 */ /* 0x040fe400078ec0ff */
[----:B------:R-:W-:Y:S02]  /*1e870*/  LOP3.LUT R2, R0, 0xd8, RZ, 0xc0, !PT ;  /* 0x000000d800027812 */ /* 0x000fe400078ec0ff */
[----:B------:R-:W-:Y:S02]  /*1e880*/  ISETP.NE.AND P1, PT, R6, RZ, PT ;  /* 0x000000ff0600720c */ /* 0x000fe40003f25270 */
[----:B------:R-:W-:Y:S02]  /*1e890*/  LOP3.LUT R3, R3, 0x300, R4, 0xf8, !PT ;  /* 0x0000030003037812 */ /* 0x000fe400078ef804 */
[----:B------:R-:W-:-:S04]  /*1e8a0*/  LOP3.LUT R2, R2, 0x18, R8, 0x78, !PT ;  /* 0x0000001802027812 */ /* 0x000fc800078e7808 */
[----:B------:R-:W-:Y:S02]  /*1e8b0*/  LOP3.LUT R3, R3, R2, RZ, 0xfc, !PT ;  /* 0x0000000203037212 */ /* 0x000fe400078efcff */
[----:B------:R-:W-:Y:S01]  /*1e8c0*/  LOP3.LUT P0, R2, R8, 0x1f, RZ, 0xc0, !PT ;  /* 0x0000001f08027812 */ /* 0x000fe2000780c0ff */
[----:B----4-:R-:W-:Y:S01]  /*1e8d0*/  ULEA UR4, UR5, UR4, 0x18 ;  /* 0x0000000405047291 */ /* 0x010fe2000f8ec03f */
[----:B------:R-:W-:-:S03]  /*1e8e0*/  SHF.R.U32.HI R4, RZ, 0x2, R6 ;  /* 0x00000002ff047819 */ /* 0x000fc60000011606 */
[----:B------:R0:W-:Y:S02]  /*1e8f0*/  STL [R1+0xc], R2 ;  /* 0x00000c0201007387 */ /* 0x0001e40000100800 */
[----:B------:R-:W-:Y:S02]  /*1e900*/  IMAD.U32 R16, RZ, RZ, UR4 ;  /* 0x00000004ff107e24 */ /* 0x000fe4000f8e00ff */
[----:B0-----:R-:W-:-:S05]  /*1e910*/  IMAD.SHL.U32 R2, R8, 0x20, RZ ;  /* 0x0000002008027824 */ /* 0x001fca00078e00ff */
[----:B------:R-:W-:Y:S01]  /*1e920*/  LOP3.LUT R4, R4, 0x60, R2, 0xf8, !PT ;  /* 0x0000006004047812 */ /* 0x000fe200078ef802 */
[----:B------:R-:W-:Y:S01]  /*1e930*/  IMAD R2, R3, 0x2, R16 ;  /* 0x0000000203027824 */ /* 0x000fe200078e0210 */
[----:B------:R-:W-:Y:S01]  /*1e940*/  LOP3.LUT R0, R0, 0x18, RZ, 0xc0, !PT ;  /* 0x0000001800007812 */ /* 0x000fe200078ec0ff */
[----:B------:R-:W-:Y:S01]  /*1e950*/  BSSY B8, `(.L_x_11858) ;  /* 0x000075c000087945 */ /* 0x000fe20003800000 */
[----:B------:R-:W-:Y:S02]  /*1e960*/  IMAD.MOV.U32 R29, RZ, RZ, RZ ;  /* 0x000000ffff1d7224 */ /* 0x000fe400078e00ff */
[----:B------:R-:W-:Y:S02]  /*1e970*/  IMAD.MOV.U32 R18, RZ, RZ, RZ ;  /* 0x000000ffff127224 */ /* 0x000fe400078e00ff */
[----:B------:R-:W-:Y:S01]  /*1e980*/  IMAD.MOV.U32 R28, RZ, RZ, 0x1 ;  /* 0x00000001ff1c7424 */ /* 0x000fe200078e00ff */
[----:B------:R-:W-:Y:S01]  /*1e990*/  ULDC.64 UR36, c[0x0][0x198] ;  /* 0x0000660000247ab9 */ /* 0x000fe20000000a00 */
[----:B------:R-:W-:Y:S01]  /*1e9a0*/  ULDC UR38, c[0x0][0xc] ;  /* 0x0000030000267ab9 */ /* 0x000fe20000000800 */
[----:B---3--:R-:W-:-:S04]  /*1e9b0*/  LOP3.LUT R5, R5, 0xfffffffd, RZ, 0xc0, !PT ;  /* 0xfffffffd05057812 */ /* 0x008fc800078ec0ff */
[----:B------:R-:W-:-:S04]  /*1e9c0*/  @P1 LOP3.LUT R5, R5, 0x2, RZ, 0xfc, !PT ;  /* 0x0000000205051812 */ /* 0x000fc800078efcff */
[----:B------:R-:W-:-:S04]  /*1e9d0*/  LOP3.LUT R5, R5, 0xfffffffe, RZ, 0xc0, !PT ;  /* 0xfffffffe05057812 */ /* 0x000fc800078ec0ff */
[----:B------:R-:W-:Y:S02]  /*1e9e0*/  @P0 LOP3.LUT R5, R5, 0x1, RZ, 0xfc, !PT ;  /* 0x0000000105050812 */ /* 0x000fe400078efcff */
[----:B------:R-:W-:Y:S02]  /*1e9f0*/  ISETP.NE.OR P0, PT, R6, RZ, !P0 ;  /* 0x000000ff0600720c */ /* 0x000fe40004705670 */
[----:B--2---:R-:W-:Y:S02]  /*1ea00*/  LOP3.LUT R8, R7, 0x2, RZ, 0xfc, !PT ;  /* 0x0000000207087812 */ /* 0x004fe400078efcff */
[----:B------:R-:W-:Y:S01]  /*1ea10*/  LOP3.LUT R5, R5, 0xfffffff7, RZ, 0xc0, !PT ;  /* 0xfffffff705057812 */ /* 0x000fe200078ec0ff */
[----:B------:R-:W-:Y:S02]  /*1ea20*/  IMAD.MOV.U32 R7, RZ, RZ, 0x1 ;  /* 0x00000001ff077424 */ /* 0x000fe400078e00ff */
[----:B------:R-:W-:Y:S04]  /*1ea30*/  STL [R1+0x1c], R8 ;  /* 0x00001c0801007387 */ /* 0x000fe80000100800 */
[----:B------:R-:W-:Y:S02]  /*1ea40*/  STL [R1+0x44], RZ ;  /* 0x000044ff01007387 */ /* 0x000fe40000100800 */
[----:B------:R-:W-:-:S02]  /*1ea50*/  @P0 LOP3.LUT R5, R5, 0x8, RZ, 0xfc, !PT ;  /* 0x0000000805050812 */ /* 0x000fc400078efcff */
[----:B------:R-:W-:Y:S04]  /*1ea60*/  STL [R1+0x4], R7 ;  /* 0x0000040701007387 */ /* 0x000fe80000100800 */
[----:B------:R0:W-:Y:S04]  /*1ea70*/  STL [R1+0x14], R2 ;  /* 0x0000140201007387 */ /* 0x0001e80000100800 */
[----:B------:R1:W-:Y:S01]  /*1ea80*/  STL [R1], R5 ;  /* 0x0000000501007387 */ /* 0x0003e20000100800 */
[C---:B0-----:R-:W-:Y:S02]  /*1ea90*/  LOP3.LUT R2, R0.reuse, 0x20, RZ, 0xfc, !PT ;  /* 0x0000002000027812 */ /* 0x041fe400078efcff */
[----:B------:R-:W-:-:S07]  /*1eaa0*/  LOP3.LUT R0, R0, 0x40, RZ, 0xfc, !PT ;  /* 0x0000004000007812 */ /* 0x000fce00078efcff */
.L_x_12010:
[----:B0-----:R-:W0:Y:S02]  /*1eab0*/  LDC.64 R2, c[0x0][0xc88] ;  /* 0x00032200ff027b82 */ /* 0x001e240000000a00 */
[----:B0-----:R-:W-:-:S05]  /*1eac0*/  IMAD.WIDE R2, R27, 0x4, R2 ;  /* 0x000000041b027825 */ /* 0x001fca00078e0202 */
[----:B--2---:R-:W2:Y:S01]  /*1ead0*/  LDG.E R14, desc[UR60][R2.64] ;  /* 0x0000003c020e7981 */ /* 0x004ea2000c1e1900 */
        /* <DEDUP_REMOVED lines=18> */
[----:B-1----:R-:W-:Y:S01]  /*1ec00*/  @P3 IADD3.X R11, R22, UR7, RZ, P1, !PT ;  /* 0x00000007160b3c10 */ /* 0x002fe20008ffe4ff */
        /* <DEDUP_REMOVED lines=10> */
[----:B--2---:R-:W-:-:S04]  /*1ecb0*/  IADD3 R2, P0, R19, UR4, RZ ;  /* 0x0000000413027c10 */ /* 0x004fc8000ff1e0ff */
[C---:B------:R-:W-:Y:S02]  /*1ecc0*/  IADD3.X R3, R22.reuse, UR5, RZ, P0, !PT ;  /* 0x0000000516037c10 */ /* 0x040fe400087fe4ff */
[----:B------:R-:W-:Y:S01]  /*1ecd0*/  IADD3 R4, P0, R19, UR8, RZ ;  /* 0x0000000813047c10 */ /* 0x000fe2000ff1e0ff */
[----:B------:R-:W-:Y:S02]  /*1ece0*/  ULDC UR4, c[0x0][0x288] ;  /* 0x0000a20000047ab9 */ /* 0x000fe40000000800 */
[----:B------:R-:W5:Y:S01]  /*1ecf0*/  @P2 LDG.E R12, desc[UR60][R6.64] ;  /* 0x0000003c060c2981 */ /* 0x000f62000c1e1900 */
[----:B-1----:R-:W-:Y:S02]  /*1ed00*/  IADD3.X R5, R22, UR9, RZ, P0, !PT ;  /* 0x0000000916057c10 */ /* 0x002fe400087fe4ff */
        /* <DEDUP_REMOVED lines=16> */
[----:B--2---:R0:W-:Y:S01]  /*1ee10*/  STL [R1+0x30], R8 ;  /* 0x0000300801007387 */ /* 0x0041e20000100800 */
[----:B------:R-:W-:Y:S02]  /*1ee20*/  IMAD.MOV.U32 R13, RZ, RZ, R8 ;  /* 0x000000ffff0d7224 */ /* 0x000fe400078e0008 */
[----:B0-----:R-:W-:Y:S01]  /*1ee30*/  IMAD.U32 R8, RZ, RZ, UR5 ;  /* 0x00000005ff087e24 */ /* 0x001fe2000f8e00ff */
[----:B---3--:R-:W-:Y:S06]  /*1ee40*/  @P3 BRA `(.L_x_11859) ;  /* 0x0000000000143947 */ /* 0x008fec0003800000 */
[----:B------:R-:W-:Y:S05]  /*1ee50*/  @!P1 BRA `(.L_x_11859) ;  /* 0x0000000000109947 */ /* 0x000fea0003800000 */
[----:B------:R-:W2:Y:S04]  /*1ee60*/  LDG.E R11, desc[UR60][R2.64] ;  /* 0x0000003c020b7981 */ /* 0x000ea8000c1e1900 */
[----:B------:R-:W2:Y:S02]  /*1ee70*/  LDG.E R2, desc[UR60][R2.64+0x4] ;  /* 0x0000043c02027981 */ /* 0x000ea4000c1e1900 */
[----:B--2---:R-:W-:-:S05]  /*1ee80*/  IMAD.IADD R13, R2, 0x1, -R11 ;  /* 0x00000001020d7824 */ /* 0x004fca00078e0a0b */
[----:B------:R0:W-:Y:S02]  /*1ee90*/  STL [R1+0x30], R13 ;  /* 0x0000300d01007387 */ /* 0x0001e40000100800 */
.L_x_11859:
[----:B------:R-:W-:Y:S01]  /*1eea0*/  ULDC.64 UR4, c[0x0][0xa20] ;  /* 0x0002880000047ab9 */ /* 0x000fe20000000a00 */
[C---:B------:R-:W-:Y:S01]  /*1eeb0*/  LOP3.LUT R2, R26.reuse, 0xff000000, RZ, 0xc0, !PT ;  /* 0xff0000001a027812 */ /* 0x040fe200078ec0ff */
[----:B------:R-:W-:Y:S01]  /*1eec0*/  IMAD.MOV.U32 R23, RZ, RZ, R14 ;  /* 0x000000ffff177224 */ /* 0x000fe200078e000e */
        /* <DEDUP_REMOVED lines=8> */
[----:B------:R-:W-:-:S04]  /*1ef50*/  IADD3 R10, P1, R19, UR4, RZ ;  /* 0x00000004130a7c10 */ /* 0x000fc8000ff3e0ff */
[----:B------:R-:W-:-:S05]  /*1ef60*/  IADD3.X R11, R22, UR5, RZ, P1, !PT ;  /* 0x00000005160b7c10 */ /* 0x000fca0008ffe4ff */
[----:B------:R1:W5:Y:S01]  /*1ef70*/  LDG.E R10, desc[UR60][R10.64] ;  /* 0x0000003c0a0a7981 */ /* 0x000362000c1e1900 */
[----:B------:R-:W-:Y:S05]  /*1ef80*/  BRA `(.L_x_11861) ;  /* 0x0000000000107947 */ /* 0x000fea0003800000 */
.L_x_11860:
[----:B------:R-:W-:Y:S05]  /*1ef90*/  @!P2 BRA `(.L_x_11861) ;  /* 0x00000000000ca947 */ /* 0x000fea0003800000 */
[----:B------:R-:W2:Y:S04]  /*1efa0*/  LDG.E R10, desc[UR60][R6.64] ;  /* 0x0000003c060a7981 */ /* 0x000ea8000c1e1900 */
[----:B------:R-:W2:Y:S02]  /*1efb0*/  LDG.E R6, desc[UR60][R6.64+0x4] ;  /* 0x0000043c06067981 */ /* 0x000ea4000c1e1900 */
[----:B--2---:R-:W-:-:S07]  /*1efc0*/  IMAD.IADD R10, R6, 0x1, -R10 ;  /* 0x00000001060a7824 */ /* 0x004fce00078e0a0a */
.L_x_11861:
[----:B------:R-:W2:Y:S04]  /*1efd0*/  @P0 LDG.E R3, desc[UR60][R4.64] ;  /* 0x0000003c04030981 */ /* 0x000ea8000c1e1900 */
[----:B------:R3:W2:Y:S01]  /*1efe0*/  @P0 LDG.E R4, desc[UR60][R4.64+0x4] ;  /* 0x0000043c04040981 */ /* 0x0006a2000c1e1900 */
[----:B-----5:R-:W-:Y:S01]  /*1eff0*/  IMAD.IADD R10, R10, 0x1, -R9 ;  /* 0x000000010a0a7824 */ /* 0x020fe200078e0a09 */
[----:B------:R-:W-:Y:S01]  /*1f000*/  LOP3.LUT R12, R2, 0xff, RZ, 0xc0, !PT ;  /* 0x000000ff020c7812 */ /* 0x000fe200078ec0ff */
[----:B------:R-:W-:Y:S04]  /*1f010*/  BSSY B0, `(.L_x_11862) ;  /* 0x0000038000007945 */ /* 0x000fe80003800000 */
[----:B------:R4:W-:Y:S01]  /*1f020*/  STL [R1+0x48], R12 ;  /* 0x0000480c01007387 */ /* 0x0009e20000100800 */
[----:B---3--:R-:W3:Y:S02]  /*1f030*/  LDC R5, c[0x0][0x448] ;  /* 0x00011200ff057b82 */ /* 0x008ee40000000800 */
[----:B---3--:R-:W-:-:S13]  /*1f040*/  ISETP.NE.AND P1, PT, R5, 0x1, PT ;  /* 0x000000010500780c */ /* 0x008fda0003f25270 */
[----:B------:R-:W3:Y:S08]  /*1f050*/  @P1 LDC R5, c[0x0][0x44c] ;  /* 0x00011300ff051b82 */ /* 0x000ef00000000800 */
[----:B------:R-:W0:Y:S01]  /*1f060*/  @P1 LDC R6, c[0x0][0x450] ;  /* 0x00011400ff061b82 */ /* 0x000e220000000800 */
[----:B--2---:R-:W-:Y:S02]  /*1f070*/  @P0 IMAD.IADD R8, R4, 0x1, -R3 ;  /* 0x0000000104080824 */ /* 0x004fe400078e0a03 */
[----:B------:R-:W-:-:S02]  /*1f080*/  IMAD R3, R25, 0xc0, RZ ;  /* 0x000000c019037824 */ /* 0x000fc400078e02ff */
[----:B------:R-:W-:Y:S02]  /*1f090*/  IMAD.IADD R20, R10, 0x1, R8 ;  /* 0x000000010a147824 */ /* 0x000fe400078e0208 */
[----:B------:R-:W-:-:S04]  /*1f0a0*/  VIADD R3, R3, 0xbf ;  /* 0x000000bf03037836 */ /* 0x000fc80000000000 */
[----:B---3--:R-:W-:-:S04]  /*1f0b0*/  @P1 IMAD.HI.U32 R5, R3, R5, RZ ;  /* 0x0000000503051227 */ /* 0x008fc800078e00ff */
[----:B------:R-:W-:Y:S01]  /*1f0c0*/  IMAD.MOV.U32 R4, RZ, RZ, R3 ;  /* 0x000000ffff047224 */ /* 0x000fe200078e0003 */
[----:B0-----:R-:W-:Y:S01]  /*1f0d0*/  @P1 SHF.R.U32.HI R4, RZ, R6, R5 ;  /* 0x00000006ff041219 */ /* 0x001fe20000011605 */
[C---:B------:R-:W-:Y:S01]  /*1f0e0*/  VIADD R3, R20.reuse, 0x8f ;  /* 0x0000008f14037836 */ /* 0x040fe20000000000 */
[----:B------:R-:W-:-:S03]  /*1f0f0*/  IADD3 R20, R20, 0x90, -R13 ;  /* 0x0000009014147810 */ /* 0x000fc60007ffe80d */
[----:B------:R-:W-:-:S04]  /*1f100*/  IMAD.HI R3, R3, 0x38e38e39, RZ ;  /* 0x38e38e3903037827 */ /* 0x000fc800078e02ff */
[----:B------:R-:W-:Y:S01]  /*1f110*/  IMAD.IADD R4, R20, 0x1, R4 ;  /* 0x0000000114047824 */ /* 0x000fe200078e0204 */
[----:B------:R-:W-:-:S03]  /*1f120*/  SHF.R.U32.HI R21, RZ, 0x1f, R3 ;  /* 0x0000001fff157819 */ /* 0x000fc60000011603 */
[----:B------:R-:W-:Y:S01]  /*1f130*/  IMAD.HI R4, R4, 0x38e38e39, RZ ;  /* 0x38e38e3904047827 */ /* 0x000fe200078e02ff */
[----:B------:R-:W-:-:S04]  /*1f140*/  LEA.HI.SX32 R21, R3, R21, 0x1b ;  /* 0x0000001503157211 */ /* 0x000fc800078fdaff */
[----:B------:R-:W-:-:S04]  /*1f150*/  SHF.R.U32.HI R5, RZ, 0x1f, R4 ;  /* 0x0000001fff057819 */ /* 0x000fc80000011604 */
[----:B------:R-:W-:Y:S02]  /*1f160*/  LEA.HI.SX32 R5, R4, R5, 0x1b ;  /* 0x0000000504057211 */ /* 0x000fe400078fdaff */
[----:B------:R-:W-:Y:S01]  /*1f170*/  SHF.R.U32.HI R4, RZ, 0x10, R2 ;  /* 0x00000010ff047819 */ /* 0x000fe20000011602 */
[----:B------:R-:W-:Y:S01]  /*1f180*/  IMAD.MOV.U32 R2, RZ, RZ, RZ ;  /* 0x000000ffff027224 */ /* 0x000fe200078e00ff */
[----:B------:R-:W-:-:S04]  /*1f190*/  VIMNMX R5, R21, R5, PT ;  /* 0x0000000515057248 */ /* 0x000fc80003fe0100 */
[----:B------:R-:W-:-:S13]  /*1f1a0*/  ISETP.GE.AND P1, PT, R5, 0x1, PT ;  /* 0x000000010500780c */ /* 0x000fda0003f26270 */
[----:B----4-:R-:W-:Y:S05]  /*1f1b0*/  @!P1 BRA `(.L_x_11863) ;  /* 0x0000000000749947 */ /* 0x010fea0003800000 */
        /* <DEDUP_REMOVED lines=8> */
[----:B------:R0:W2:Y:S02]  /*1f240*/  F2I.FTZ.U32.TRUNC.NTZ R3, R2 ;  /* 0x0000000200037305 */ /* 0x0000a4000021f000 */
[----:B0-----:R-:W-:-:S04]  /*1f250*/  LOP3.LUT R2, R9, R6, RZ, 0x3c, !PT ;  /* 0x0000000609027212 */ /* 0x001fc800078e3cff */
[----:B------:R-:W-:Y:S01]  /*1f260*/  ISETP.GE.AND P1, PT, R2, RZ, PT ;  /* 0x000000ff0200720c */ /* 0x000fe20003f26270 */
[----:B--2---:R-:W-:-:S04]  /*1f270*/  IMAD.MOV R2, RZ, RZ, -R3 ;  /* 0x000000ffff027224 */ /* 0x004fc800078e0a03 */
[----:B-1----:R-:W-:Y:S02]  /*1f280*/  IMAD R11, R2, R7, RZ ;  /* 0x00000007020b7224 */ /* 0x002fe400078e02ff */
        /* <DEDUP_REMOVED lines=16> */
.L_x_11863:
[----:B------:R-:W-:Y:S05]  /*1f390*/  BSYNC B0 ;  /* 0x0000000000007941 */ /* 0x000fea0003800000 */
.L_x_11862:
        /* <DEDUP_REMOVED lines=24> */
[----:B------:R0:W2:Y:S02]  /*1f520*/  SHFL.IDX PT, R14, R6, RZ, 0x1f ;  /* 0x00001fff060e7589 */ /* 0x0000a400000e0000 */
.L_x_12065:
[----:B--2---:R-:W-:Y:S02]  /*1f530*/  ISETP.NE.AND P0, PT, R14, RZ, PT ;  /* 0x000000ff0e00720c */ /* 0x004fe40003f05270 */
[----:B------:R-:W-:-:S11]  /*1f540*/  PLOP3.LUT P2, PT, PT, PT, PT, 0x8, 0x0 ;  /* 0x000000000000781c */ /* 0x000fd60003f4e170 */
[----:B------:R-:W-:Y:S05]  /*1f550*/  @P0 BRA `(.L_x_11867) ;  /* 0x00000000000c0947 */ /* 0x000fea0003800000 */
[----:B------:R-:W-:-:S03]  /*1f560*/  UMOV UR4, 0xffffffff ;  /* 0xffffffff00047882 */ /* 0x000fc60000000000 */
[----:B------:R-:W-:Y:S05]  /*1f570*/  BRA.DIV UR4, `(.L_x_11868) ;  /* 0x0000007a04f07947 */ /* 0x000fea000b800000 */
[----:B------:R-:W-:-:S13]  /*1f580*/  ELECT P2, URZ, PT ;  /* 0x00000000003f782f */ /* 0x000fda0003840000 */
.L_x_11867:
        /* <DEDUP_REMOVED lines=9> */
.L_x_12068:
[----:B------:R-:W-:Y:S05]  /*1f620*/  BSYNC B1 ;  /* 0x0000000000017941 */ /* 0x000fea0003800000 */
.L_x_11869:
[----:B------:R-:W-:Y:S04]  /*1f630*/  BSSY B1, `(.L_x_11871) ;  /* 0x000008a000017945 */ /* 0x000fe80003800000 */
[----:B------:R-:W-:Y:S05]  /*1f640*/  @!P2 BRA `(.L_x_11872) ;  /* 0x000000080020a947 */ /* 0x000fea0003800000 */
[----:B------:R-:W1:Y:S01]  /*1f650*/  LDL R8, [R1+0x4] ;  /* 0x0000040001087983 */ /* 0x000e620000100800 */
[----:B------:R-:W-:Y:S01]  /*1f660*/  IMAD R9, R29, 0x8, R16 ;  /* 0x000000081d097824 */ /* 0x000fe200078e0210 */
[----:B------:R-:W2:Y:S01]  /*1f670*/  S2R R7, SR_TID.X ;  /* 0x0000000000077919 */ /* 0x000ea20000002100 */
[----:B------:R-:W-:Y:S01]  /*1f680*/  BSSY B2, `(.L_x_11873) ;  /* 0x0000006000027945 */ /* 0x000fe20003800000 */
[----:B--2---:R-:W-:-:S04]  /*1f690*/  LOP3.LUT R7, R7, 0x7f, RZ, 0xc0, !PT ;  /* 0x0000007f07077812 */ /* 0x004fc800078ec0ff */
[----:B------:R-:W-:Y:S02]  /*1f6a0*/  ISETP.NE.AND P4, PT, R7, RZ, PT ;  /* 0x000000ff0700720c */ /* 0x000fe40003f85270 */
[----:B-1----:R-:W-:-:S04]  /*1f6b0*/  SHF.L.U32 R11, R8, 0x1f, RZ ;  /* 0x0000001f080b7819 */ /* 0x002fc800000006ff */
[----:B------:R-:W1:Y:S02]  /*1f6c0*/  SYNCS.PHASECHK.TRANS64.TRYWAIT P0, [R9+URZ+0x31ca0], R11 ;  /* 0x031ca00b090075a7 */ /* 0x000e64000800017f */
[----:B-1----:R-:W-:Y:S05]  /*1f6d0*/  @!P0 BRA `(.L_x_11874) ;  /* 0x0000007800d08947 */ /* 0x002fea0003800000 */
.L_x_12069:
[----:B------:R-:W-:Y:S05]  /*1f6e0*/  BSYNC B2 ;  /* 0x0000000000027941 */ /* 0x000fea0003800000 */
.L_x_11873:
        /* <DEDUP_REMOVED lines=8> */
.L_x_11876:
[----:B------:R-:W-:Y:S05]  /*1f770*/  BSYNC B2 ;  /* 0x0000000000027941 */ /* 0x000fea0003800000 */
.L_x_11875:
        /* <DEDUP_REMOVED lines=12> */
.L_x_11877:
        /* <DEDUP_REMOVED lines=16> */
.L_x_11878:
        /* <DEDUP_REMOVED lines=16> */
.L_x_11879:
        /* <DEDUP_REMOVED lines=13> */
.L_x_12070:
[----:B------:R-:W-:Y:S05]  /*1fb10*/  BSYNC B2 ;  /* 0x0000000000027941 */ /* 0x000fea0003800000 */
.L_x_11880:
[----:B------:R-:W-:Y:S01]  /*1fb20*/  BSSY B2, `(.L_x_11882) ;  /* 0x000000a000027945 */ /* 0x000fe20003800000 */
[----:B------:R-:W-:Y:S02]  /*1fb30*/  IMAD.MOV.U32 R10, RZ, RZ, 0x0 ;  /* 0x00000000ff0a7424 */ /* 0x000fe400078e00ff */
[----:B01----:R-:W-:Y:S01]  /*1fb40*/  IMAD.MOV.U32 R11, RZ, RZ, 0x12f00000 ;  /* 0x12f00000ff0b7424 */ /* 0x003fe200078e00ff */
[----:B------:R-:W-:Y:S06]  /*1fb50*/  @P4 BRA `(.L_x_11883) ;  /* 0x0000000000184947 */ /* 0x000fec0003800000 */
[----:B------:R-:W2:Y:S02]  /*1fb60*/  LDL R6, [R1] ;  /* 0x0000000001067983 */ /* 0x000ea40000100800 */
[----:B--2---:R-:W-:Y:S01]  /*1fb70*/  LOP3.LUT P0, RZ, R6, 0x1, RZ, 0xc0, !PT ;  /* 0x0000000106ff7812 */ /* 0x004fe2000780c0ff */
[----:B------:R-:W-:-:S04]  /*1fb80*/  IMAD.MOV.U32 R6, RZ, RZ, 0x6c00 ;  /* 0x00006c00ff067424 */ /* 0x000fc800078e00ff */
[----:B------:R0:W-:Y:S08]  /*1fb90*/  SYNCS.ARRIVE.TRANS64 RZ, [R9+URZ+0x31cb0], R6 ;  /* 0x031cb00609ff79a7 */ /* 0x0001f0000800003f */
[----:B------:R-:W-:Y:S05]  /*1fba0*/  @!P0 BRA `(.L_x_11883) ;  /* 0x0000000000048947 */ /* 0x000fea0003800000 */
[----:B------:R-:W-:Y:S01]  /*1fbb0*/  BPT.TRAP 0x1 ;  /* 0x000000040000795c */ /* 0x000fe20000300000 */
.L_x_11883:
[----:B------:R-:W-:Y:S05]  /*1fbc0*/  BSYNC B2 ;  /* 0x0000000000027941 */ /* 0x000fea0003800000 */
.L_x_11882:
        /* <DEDUP_REMOVED lines=8> */
.L_x_11884:
        /* <DEDUP_REMOVED lines=15> */
.L_x_11885:
        /* <DEDUP_REMOVED lines=15> */
.L_x_11886:
        /* <DEDUP_REMOVED lines=10> */
.L_x_11872:
[----:B------:R-:W-:Y:S05]  /*1fed0*/  BSYNC B1 ;  /* 0x0000000000017941 */ /* 0x000fea0003800000 */
.L_x_11871:
[----:B------:R-:W2:Y:S01]  /*1fee0*/  LDL.LU R10, [R1+0x4] ;  /* 0x00000400010a7983 */ /* 0x000ea20000300800 */
[----:B------:R-:W-:Y:S01]  /*1fef0*/  VIADD R29, R29, 0x1 ;  /* 0x000000011d1d7836 */ /* 0x000fe20000000000 */
[----:B------:R-:W-:-:S04]  /*1ff00*/  PLOP3.LUT P5, PT, PT, PT, PT, 0x8, 0x0 ;  /* 0x000000000000781c */ /* 0x000fc80003fae170 */
[----:B------:R-:W-:-:S04]  /*1ff10*/  ISETP.NE.AND P0, PT, R29, 0x2, PT ;  /* 0x000000021d00780c */ /* 0x000fc80003f05270 */
[----:B0-----:R-:W-:Y:S02]  /*1ff20*/  SEL R6, RZ, 0x1, P0 ;  /* 0x00000001ff067807 */ /* 0x001fe40000000000 */
[----:B------:R-:W-:Y:S02]  /*1ff30*/  SEL R29, R29, RZ, P0 ;  /* 0x000000ff1d1d7207 */ /* 0x000fe40000000000 */
[----:B--2---:R-:W-:-:S05]  /*1ff40*/  LOP3.LUT R10, R10, R6, RZ, 0x3c, !PT ;  /* 0x000000060a0a7212 */ /* 0x004fca00078e3cff */
[----:B------:R0:W-:Y:S02]  /*1ff50*/  STL [R1+0x4], R10 ;  /* 0x0000040a01007387 */ /* 0x0001e40000100800 */
[----:B0-----:R-:W-:-:S05]  /*1ff60*/  VIADD R10, R5, 0xfffffffe ;  /* 0xfffffffe050a7836 */ /* 0x001fca0000000000 */
[----:B------:R-:W-:-:S13]  /*1ff70*/  ISETP.GE.AND P0, PT, R10, R3, PT ;  /* 0x000000030a00720c */ /* 0x000fda0003f06270 */
[----:B------:R-:W-:Y:S05]  /*1ff80*/  @!P0 BRA `(.L_x_11865) ;  /* 0x0000000800588947 */ /* 0x000fea0003800000 */
.L_x_11903:
[----:B------:R-:W-:Y:S05]  /*1ff90*/  YIELD ;  /* 0x0000000000007946 */ /* 0x000fea0003800000 */
[----:B------:R-:W-:Y:S04]  /*1ffa0*/  BSSY B1, `(.L_x_11887) ;  /* 0x000008a000017945 */ /* 0x000fe80003800000 */
[----:B0-----:R-:W-:Y:S05]  /*1ffb0*/  @!P2 BRA `(.L_x_11888) ;  /* 0x000000080020a947 */ /* 0x001fea0003800000 */
[----:B------:R-:W2:Y:S01]  /*1ffc0*/  LDL R6, [R1+0x4] ;  /* 0x0000040001067983 */ /* 0x000ea20000100800 */
[----:B------:R-:W-:Y:S01]  /*1ffd0*/  IMAD R9, R29, 0x8, R16 ;  /* 0x000000081d097824 */ /* 0x000fe200078e0210 */
[----:B------:R-:W0:Y:S01]  /*1ffe0*/  S2R R5, SR_TID.X ;  /* 0x0000000000057919 */ /* 0x000e220000002100 */
[----:B------:R-:W-:Y:S01]  /*1fff0*/  BSSY B2, `(.L_x_11889) ;  /* 0x0000006000027945 */ /* 0x000fe20003800000 */
[----:B0-----:R-:W-:-:S04]  /*20000*/  LOP3.LUT R5, R5, 0x7f, RZ, 0xc0, !PT ;  /* 0x0000007f05057812 */ /* 0x001fc800078ec0ff */
[----:B------:R-:W-:Y:S02]  /*20010*/  ISETP.NE.AND P1, PT, R5, RZ, PT ;  /* 0x000000ff0500720c */ /* 0x000fe40003f25270 */
[----:B--2---:R-:W-:-:S04]  /*20020*/  SHF.L.U32 R8, R6, 0x1f, RZ ;  /* 0x0000001f06087819 */ /* 0x004fc800000006ff */
[----:B------:R-:W0:Y:S02]  /*20030*/  SYNCS.PHASECHK.TRANS64.TRYWAIT P0, [R9+URZ+0x31ca0], R8 ;  /* 0x031ca008090075a7 */ /* 0x000e24000800017f */
[----:B0-----:R-:W-:Y:S05]  /*20040*/  @!P0 BRA `(.L_x_11890) ;  /* 0x00000070009c8947 */ /* 0x001fea0003800000 */
.L_x_12071:
[----:B------:R-:W-:Y:S05]  /*20050*/  BSYNC B2 ;  /* 0x0000000000027941 */ /* 0x000fea0003800000 */
.L_x_11889:
[----:B------:R-:W-:Y:S04]  /*20060*/  BSSY B2, `(.L_x_11891) ;  /* 0x0000008000027945 */ /* 0x000fe80003800000 */
[----:B------:R-:W-:Y:S05]  /*20070*/  @P1 BRA `(.L_x_11892) ;  /* 0x0000000000181947 */ /* 0x000fea0003800000 */
[----:B------:R-:W2:Y:S02]  /*20080*/  LDL R5, [R1] ;  /* 0x0000000001057983 */ /* 0x000ea40000100800 */
[----:B--2---:R-:W-:Y:S01]  /*20090*/  LOP3.LUT P0, RZ, R5, 0x1, RZ, 0xc0, !PT ;  /* 0x0000000105ff7812 */ /* 0x004fe2000780c0ff */
[----:B------:R-:W-:-:S04]  /*200a0*/  IMAD.MOV.U32 R5, RZ, RZ, 0x6c00 ;  /* 0x00006c00ff057424 */ /* 0x000fc800078e00ff */
[----:B------:R2:W-:Y:S08]  /*200b0*/  SYNCS.ARRIVE.TRANS64 RZ, [R9+URZ+0x31c90], R5 ;  /* 0x031c900509ff79a7 */ /* 0x0005f0000800003f */
[----:B------:R-:W-:Y:S05]  /*200c0*/  @!P0 BRA `(.L_x_11892) ;  /* 0x0000000000048947 */ /* 0x000fea0003800000 */
[----:B------:R-:W-:Y:S01]  /*200d0*/  BPT.TRAP 0x1 ;  /* 0x000000040000795c */ /* 0x000fe20000300000 */
.L_x_11892:
[----:B------:R-:W-:Y:S05]  /*200e0*/  BSYNC B2 ;  /* 0x0000000000027941 */ /* 0x000fea0003800000 */
.L_x_11891:
[----:B------:R-:W-:Y:S01]  /*200f0*/  IMAD.MOV.U32 R14, RZ, RZ, RZ ;  /* 0x000000ffff0e7224 */ /* 0x000fe200078e00ff */
[----:B------:R-:W-:Y:S01]  /*20100*/  UIADD3 UR4, UP0, UR36, 0x570, URZ ;  /* 0x0000057024047890 */ /* 0x000fe2000ff1e03f */
[----:B------:R-:W-:Y:S01]  /*20110*/  IMAD R7, R29, 0x6c00, R16 ;  /* 0x00006c001d077824 */ /* 0x000fe200078e0210 */
[----:B------:R-:W-:Y:S01]  /*20120*/  PLOP3.LUT P0, PT, PT, PT, PT, 0x80, 0x0 ;  /* 0x000000000000781c */ /* 0x000fe20003f0f070 */
[----:B------:R-:W-:Y:S01]  /*20130*/  IMAD R6, R10, 0x90, R0 ;  /* 0x000000900a067824 */ /* 0x000fe200078e0200 */
[----:B------:R-:W-:Y:S01]  /*20140*/  R2UR UR10, R14 ;  /* 0x000000000e0a72ca */ /* 0x000fe200000e0000 */
[----:B--2---:R-:W-:Y:S01]  /*20150*/  VIADD R5, R9, 0x31c90 ;  /* 0x00031c9009057836 */ /* 0x004fe20000000000 */
[----:B------:R-:W-:Y:S01]  /*20160*/  UIADD3.X UR5, URZ, UR37, URZ, UP0, !UPT ;  /* 0x000000253f057290 */ /* 0x000fe200087fe43f */
[----:B-1----:R-:W-:Y:S01]  /*20170*/  VIADD R11, R7, 0x16a00 ;  /* 0x00016a00070b7836 */ /* 0x002fe20000000000 */
[----:B------:R-:W-:Y:S01]  /*20180*/  UMOV UR6, 0x0 ;  /* 0x0000000000067882 */ /* 0x000fe20000000000 */
[----:B------:R-:W-:-:S10]  /*20190*/  UMOV UR7, 0x12f00000 ;  /* 0x12f0000000077882 */ /* 0x000fd40000000000 */
.L_x_11893:
        /* <DEDUP_REMOVED lines=16> */
.L_x_11894:
        /* <DEDUP_REMOVED lines=16> */
.L_x_11895:
        /* <DEDUP_REMOVED lines=13> */
.L_x_12072:
[----:B------:R-:W-:Y:S05]  /*20470*/  BSYNC B2 ;  /* 0x0000000000027941 */ /* 0x000fea0003800000 */
.L_x_11896:
        /* <DEDUP_REMOVED lines=10> */
.L_x_11899:
[----:B------:R-:W-:Y:S05]  /*20520*/  BSYNC B2 ;  /* 0x0000000000027941 */ /* 0x000fea0003800000 */
.L_x_11898:
        /* <DEDUP_REMOVED lines=8> */
.L_x_11900:
        /* <DEDUP_REMOVED lines=16> */
.L_x_11901:
        /* <DEDUP_REMOVED lines=15> */
.L_x_11902:
        /* <DEDUP_REMOVED lines=10> */
.L_x_11888:
[----:B------:R-:W-:Y:S05]  /*20840*/  BSYNC B1 ;  /* 0x0000000000017941 */ /* 0x000fea0003800000 */
.L_x_11887:
[----:B------:R-:W2:Y:S01]  /*20850*/  LDL.LU R8, [R1+0x4] ;  /* 0x0000040001087983 */ /* 0x000ea20000300800 */
[----:B------:R-:W-:-:S05]  /*20860*/  VIADD R29, R29, 0x1 ;  /* 0x000000011d1d7836 */ /* 0x000fca0000000000 */
[----:B------:R-:W-:-:S04]  /*20870*/  ISETP.NE.AND P0, PT, R29, 0x2, PT ;  /* 0x000000021d00780c */ /* 0x000fc80003f05270 */
[----:B------:R-:W-:Y:S02]  /*20880*/  SEL R5, RZ, 0x1, P0 ;  /* 0x00000001ff057807 */ /* 0x000fe40000000000 */
[----:B------:R-:W-:Y:S02]  /*20890*/  SEL R29, R29, RZ, P0 ;  /* 0x000000ff1d1d7207 */ /* 0x000fe40000000000 */
[C---:B------:R-:W-:Y:S01]  /*208a0*/  ISETP.GT.AND P0, PT, R10.reuse, R3, PT ;  /* 0x000000030a00720c */ /* 0x040fe20003f04270 */
[----:B------:R-:W-:Y:S01]  /*208b0*/  VIADD R10, R10, 0xffffffff ;  /* 0xffffffff0a0a7836 */ /* 0x000fe20000000000 */
[----:B--2---:R-:W-:-:S05]  /*208c0*/  LOP3.LUT R8, R8, R5, RZ, 0x3c, !PT ;  /* 0x0000000508087212 */ /* 0x004fca00078e3cff */
[----:B------:R0:W-:Y:S06]  /*208d0*/  STL [R1+0x4], R8 ;  /* 0x0000040801007387 */ /* 0x0001ec0000100800 */
[----:B------:R-:W-:Y:S05]  /*208e0*/  @P0 BRA `(.L_x_11903) ;  /* 0xfffffff400a80947 */ /* 0x000fea000383ffff */
.L_x_11865:
[----:B------:R-:W-:Y:S05]  /*208f0*/  BSYNC B0 ;  /* 0x0000000000007941 */ /* 0x000fea0003800000 */
.L_x_11864:
[----:B------:R-:W2:Y:S01]  /*20900*/  LDC R0, c[0x0][0x448] ;  /* 0x00011200ff007b82 */ /* 0x000ea20000000800 */
[----:B------:R-:W-:Y:S01]  /*20910*/  ISETP.NE.AND P1, PT, R4, RZ, PT ;  /* 0x000000ff0400720c */ /* 0x000fe20003f25270 */
[----:B------:R-:W-:Y:S05]  /*20920*/  @!P5 WARPSYNC.ALL ;  /* 0x000000000000d948 */ /* 0x000fea0003800000 */
[----:B------:R-:W-:Y:S07]  /*20930*/  BSSY B0, `(.L_x_11904) ;  /* 0x000002d000007945 */ /* 0x000fee0003800000 */
[----:B------:R-:W3:Y:S08]  /*20940*/  @!P1 LDC R4, c[0x0][0x9f0] ;  /* 0x00027c00ff049b82 */ /* 0x000ef00000000800 */
[----:B------:R-:W-:Y:S01]  /*20950*/  @!P5 BAR.SYNC.DEFER_BLOCKING 0xc, 0x200 ;  /* 0x030800000000db1d */ /* 0x000fe20000010000 */
[----:B--2---:R-:W-:Y:S01]  /*20960*/  ISETP.NE.AND P0, PT, R0, 0x1, PT ;  /* 0x000000010000780c */ /* 0x004fe20003f05270 */
[----:B------:R-:W-:-:S04]  /*20970*/  IMAD.MOV.U32 R0, RZ, RZ, 0xc0 ;  /* 0x000000c0ff007424 */ /* 0x000fc800078e00ff */
[----:B------:R-:W-:-:S08]  /*20980*/  IMAD R0, R25, R0, 0xbf ;  /* 0x000000bf19007424 */ /* 0x000fd000078e0200 */
[----:B------:R-:W2:Y:S08]  /*20990*/  @P0 LDC R2, c[0x0][0x44c] ;  /* 0x00011300ff020b82 */ /* 0x000eb00000000800 */
[----:B------:R-:W4:Y:S01]  /*209a0*/  @P0 LDC R3, c[0x0][0x450] ;  /* 0x00011400ff030b82 */ /* 0x000f220000000800 */
[----:B--2---:R-:W-:-:S05]  /*209b0*/  @P0 IMAD.HI.U32 R2, R0, R2, RZ ;  /* 0x0000000200020227 */ /* 0x004fca00078e00ff */
[----:B----4-:R-:W-:-:S05]  /*209c0*/  @P0 SHF.R.U32.HI R0, RZ, R3, R2 ;  /* 0x00000003ff000219 */ /* 0x010fca0000011602 */
        /* <DEDUP_REMOVED lines=8> */
[----:B--23--:R-:W-:Y:S05]  /*20a50*/  @!P0 BRA `(.L_x_11905) ;  /* 0x0000000000688947 */ /* 0x00cfea0003800000 */
[-C--:B------:R-:W-:Y:S02]  /*20a60*/  IABS R0, R4.reuse ;  /* 0x0000000400007213 */ /* 0x080fe40000000000 */
[----:B------:R-:W-:Y:S02]  /*20a70*/  IABS R6, R4 ;  /* 0x0000000400067213 */ /* 0x000fe40000000000 */
[----:B------:R-:W2:Y:S03]  /*20a80*/  I2F.RP R2, R0 ;  /* 0x0000000000027306 */ /* 0x000ea60000209400 */
[----:B------:R-:W-:-:S05]  /*20a90*/  IMAD.MOV R6, RZ, RZ, -R6 ;  /* 0x000000ffff067224 */ /* 0x000fca00078e0a06 */
[----:B--2---:R-:W2:Y:S02]  /*20aa0*/  MUFU.RCP R2, R2 ;  /* 0x0000000200027308 */ /* 0x004ea40000001000 */
[----:B--2---:R-:W-:-:S06]  /*20ab0*/  VIADD R2, R2, 0xffffffe ;  /* 0x0ffffffe02027836 */ /* 0x004fcc0000000000 */
[----:B------:R-:W2:Y:S02]  /*20ac0*/  F2I.FTZ.U32.TRUNC.NTZ R3, R2 ;  /* 0x0000000200037305 */ /* 0x000ea4000021f000 */
[----:B--2---:R-:W-:-:S04]  /*20ad0*/  IMAD.MOV R2, RZ, RZ, -R3 ;  /* 0x000000ffff027224 */ /* 0x004fc800078e0a03 */
        /* <DEDUP_REMOVED lines=18> */
.L_x_11905:
[----:B------:R-:W-:Y:S05]  /*20c00*/  BSYNC B0 ;  /* 0x0000000000007941 */ /* 0x000fea0003800000 */
.L_x_11904:
[----:B------:R-:W3:Y:S04]  /*20c10*/  LDL R0, [R1+0x2c] ;  /* 0x00002c0001007983 */ /* 0x000ee80000100800 */
[----:B------:R-:W3:Y:S01]  /*20c20*/  LDL R2, [R1+0x48] ;  /* 0x0000480001027983 */ /* 0x000ee20000100800 */
[----:B------:R-:W-:Y:S01]  /*20c30*/  BSSY B7, `(.L_x_11906) ;  /* 0x0000429000077945 */ /* 0x000fe20003800000 */
[----:B---3--:R-:W-:-:S05]  /*20c40*/  IMAD R2, R2, R0, RZ ;  /* 0x0000000002027224 */ /* 0x008fca00078e02ff */
        /* <DEDUP_REMOVED lines=9> */
[----:B--2---:R-:W2:Y:S01]  /*20ce0*/  S2R R5, SR_LANEID ;  /* 0x0000000000057919 */ /* 0x004ea20000000000 */
        /* <DEDUP_REMOVED lines=12> */
.L_x_11907:
        /* <DEDUP_REMOVED lines=9> */
[----:B------:R-:W3:Y:S01]  /*20e40*/  LDC.64 R2, c[0x4][R2] ;  /* 0x0100000002027b82 */ /* 0x000ee20000000a00 */
[----:B--2---:R-:W-:Y:S02]  /*20e50*/  IMAD.U32 R5, RZ, RZ, UR7 ;  /* 0x00000007ff057e24 */ /* 0x004fe4000f8e00ff */
[----:B------:R-:W-:Y:S02]  /*20e60*/  IMAD.U32 R6, RZ, RZ, UR8 ;  /* 0x00000008ff067e24 */ /* 0x000fe4000f8e00ff */
[----:B------:R-:W-:-:S02]  /*20e70*/  IMAD.U32 R7, RZ, RZ, UR9 ;  /* 0x00000009ff077e24 */ /* 0x000fc4000f8e00ff */
[----:B------:R-:W-:Y:S02]  /*20e80*/  IMAD.U32 R10, RZ, RZ, UR4 ;  /* 0x00000004ff0a7e24 */ /* 0x000fe4000f8e00ff */
[----:B-1----:R-:W-:Y:S02]  /*20e90*/  IMAD.U32 R11, RZ, RZ, UR5 ;  /* 0x00000005ff0b7e24 */ /* 0x002fe4000f8e00ff */
[----:B0-----:R-:W-:Y:S02]  /*20ea0*/  IMAD.MOV.U32 R8, RZ, RZ, 0x70 ;  /* 0x00000070ff087424 */ /* 0x001fe400078e00ff */
[----:B------:R-:W-:Y:S02]  /*20eb0*/  IMAD.MOV.U32 R12, RZ, RZ, 0x1 ;  /* 0x00000001ff0c7424 */ /* 0x000fe400078e00ff */
[----:B------:R-:W-:-:S07]  /*20ec0*/  IMAD.MOV.U32 R13, RZ, RZ, RZ ;  /* 0x000000ffff0d7224 */ /* 0x000fce00078e00ff */
[----:B------:R-:W-:-:S07]  /*20ed0*/  LEPC R20, `(.L_x_11910) ;  /* 0x000000001014794e */ /* 0x000fce0000000000 */
[----:B---3--:R-:W-:Y:S05]  /*20ee0*/  CALL.ABS.NOINC R2 ;  /* 0x0000000002007343 */ /* 0x008fea0003c00000 */
.L_x_11910:
[----:B------:R-:W-:Y:S05]  /*20ef0*/  BSYNC B6 ;  /* 0x0000000000067941 */ /* 0x000fea0003800000 */
.L_x_11909:
        /* <DEDUP_REMOVED lines=10> */
[----:B--2---:R-:W-:Y:S02]  /*20fa0*/  IMAD.U32 R5, RZ, RZ, UR7 ;  /* 0x00000007ff057e24 */ /* 0x004fe4000f8e00ff */
[----:B------:R-:W-:Y:S02]  /*20fb0*/  IMAD.U32 R6, RZ, RZ, UR8 ;  /* 0x00000008ff067e24 */ /* 0x000fe4000f8e00ff */
[----:B------:R-:W-:-:S02]  /*20fc0*/  IMAD.U32 R7, RZ, RZ, UR9 ;  /* 0x00000009ff077e24 */ /* 0x000fc4000f8e00ff */
[----:B------:R-:W-:Y:S02]  /*20fd0*/  IMAD.U32 R10, RZ, RZ, UR4 ;  /* 0x00000004ff0a7e24 */ /* 0x000fe4000f8e00ff */
[----:B-1----:R-:W-:Y:S02]  /*20fe0*/  IMAD.U32 R11, RZ, RZ, UR5 ;  /* 0x00000005ff0b7e24 */ /* 0x002fe4000f8e00ff */
[----:B0-----:R-:W-:Y:S02]  /*20ff0*/  IMAD.MOV.U32 R8, RZ, RZ, 0x70 ;  /* 0x00000070ff087424 */ /* 0x001fe400078e00ff */
[----:B------:R-:W-:Y:S02]  /*21000*/  IMAD.MOV.U32 R12, RZ, RZ, 0x1 ;  /* 0x00000001ff0c7424 */ /* 0x000fe400078e00ff */
[----:B---3--:R-:W-:-:S07]  /*21010*/  IMAD.MOV.U32 R13, RZ, RZ, RZ ;  /* 0x000000ffff0d7224 */ /* 0x008fce00078e00ff */
[----:B------:R-:W-:-:S07]  /*21020*/  LEPC R20, `(.L_x_11913) ;  /* 0x000000001014794e */ /* 0x000fce0000000000 */
[----:B----4-:R-:W-:Y:S05]  /*21030*/  CALL.ABS.NOINC R2 ;  /* 0x0000000002007343 */ /* 0x010fea0003c00000 */
.L_x_11913:
        /* <DEDUP_REMOVED lines=16> */
.L_x_11912:
[----:B------:R-:W-:Y:S05]  /*21140*/  BSYNC B6 ;  /* 0x0000000000067941 */ /* 0x000fea0003800000 */
.L_x_11911:
[----:B------:R-:W-:Y:S01]  /*21150*/  ULDC.64 UR4, c[0x0][0x9f8] ;  /* 0x00027e0000047ab9 */ /* 0x000fe20000000a00 */
[----:B------:R-:W3:Y:S01]  /*21160*/  LDL R20, [R1+0x28] ;  /* 0x0000280001147983 */ /* 0x000ee20000100800 */
[----:B------:R-:W-:-:S04]  /*21170*/  ISETP.NE.U32.AND P0, PT, RZ, UR4, PT ;  /* 0x00000004ff007c0c */ /* 0x000fc8000bf05070 */
[----:B------:R-:W-:-:S13]  /*21180*/  ISETP.NE.AND.EX P0, PT, RZ, UR5, PT, P0 ;  /* 0x00000005ff007c0c */ /* 0x000fda000bf05300 */
[----:B------:R-:W-:-:S04]  /*21190*/  @P0 IADD3 R2, P1, R19, UR4, RZ ;  /* 0x0000000413020c10 */ /* 0x000fc8000ff3e0ff */
[----:B------:R-:W-:Y:S01]  /*211a0*/  @P0 IADD3.X R3, R22, UR5, RZ, P1, !PT ;  /* 0x0000000516030c10 */ /* 0x000fe20008ffe4ff */
[----:B------:R-:W-:-:S04]  /*211b0*/  ULDC.64 UR4, c[0x0][0xa08] ;  /* 0x0002820000047ab9 */ /* 0x000fc80000000a00 */
[----:B------:R4:W5:Y:S02]  /*211c0*/  @P0 LDG.E R23, desc[UR60][R2.64] ;  /* 0x0000003c02170981 */ /* 0x000964000c1e1900 */
[----:B----4-:R-:W4:Y:S02]  /*211d0*/  LDC.64 R2, c[0x0][0x418] ;  /* 0x00010600ff027b82 */ /* 0x010f240000000a00 */
[----:B----4-:R-:W-:Y:S01]  /*211e0*/  LOP3.LUT P0, RZ, R2, UR4, RZ, 0xfc, !PT ;  /* 0x0000000402ff7c12 */ /* 0x010fe2000f80fcff */
[----:B------:R-:W-:-:S03]  /*211f0*/  UMOV UR4, 0xffffffff ;  /* 0xffffffff00047882 */ /* 0x000fc60000000000 */
[----:B------:R-:W-:Y:S01]  /*21200*/  LOP3.LUT P0, RZ, R3, UR5, RZ, 0xfc, P0 ;  /* 0x0000000503ff7c12 */ /* 0x000fe2000800fcff */
[----:B---3--:R-:W-:Y:S01]  /*21210*/  VIADD R22, R20, 0xffffffff ;  /* 0xffffffff14167836 */ /* 0x008fe20000000000 */
[----:B-----5:R-:W-:Y:S02]  /*21220*/  SHF.R.S32.HI R7, RZ, 0x1f, R23 ;  /* 0x0000001fff077819 */ /* 0x020fe40000011417 */
[----:B------:R-:W-:-:S03]  /*21230*/  SEL R19, R23, RZ, !P0 ;  /* 0x000000ff17137207 */ /* 0x000fc60004000000 */
[----:B------:R3:W-:Y:S01]  /*21240*/  STL [R1+0x8], R7 ;  /* 0x0000080701007387 */ /* 0x0007e20000100800 */
[----:B------:R-:W-:Y:S05]  /*21250*/  BRA.DIV UR4, `(.L_x_11914) ;  /* 0x0000006204407947 */ /* 0x000fea000b800000 */
[----:B------:R-:W4:Y:S02]  /*21260*/  S2R R0, SR_TID.X ;  /* 0x0000000000007919 */ /* 0x000f240000002100 */
[----:B----4-:R-:W-:-:S04]  /*21270*/  SHF.R.U32.HI R0, RZ, 0x5, R0 ;  /* 0x00000005ff007819 */ /* 0x010fc80000011600 */
[----:B------:R-:W-:-:S05]  /*21280*/  LOP3.LUT R0, R0, 0x3, RZ, 0xc0, !PT ;  /* 0x0000000300007812 */ /* 0x000fca00078ec0ff */
[----:B------:R4:W0:Y:S02]  /*21290*/  SHFL.IDX PT, R14, R0, RZ, 0x1f ;  /* 0x00001fff000e7589 */ /* 0x00082400000e0000 */
.L_x_12075:
[----:B----4-:R-:W4:Y:S01]  /*212a0*/  LDL.LU R0, [R1] ;  /* 0x0000000001007983 */ /* 0x010f220000300800 */
[----:B------:R-:W-:Y:S02]  /*212b0*/  PLOP3.LUT P1, PT, PT, PT, PT, 0x8, 0x0 ;  /* 0x000000000000781c */ /* 0x000fe40003f2e170 */
[----:B0-----:R-:W-:Y:S02]  /*212c0*/  ISETP.NE.AND P0, PT, R14, RZ, PT ;  /* 0x000000ff0e00720c */ /* 0x001fe40003f05270 */
[----:B----4-:R-:W-:-:S09]  /*212d0*/  LOP3.LUT R0, R0, 0xfffffffb, RZ, 0xc0, !PT ;  /* 0xfffffffb00007812 */ /* 0x010fd200078ec0ff */
[----:B------:R-:W-:-:S05]  /*212e0*/  @P1 LOP3.LUT R0, R0, 0x4, RZ, 0xfc, !PT ;  /* 0x0000000400001812 */ /* 0x000fca00078efcff */
[----:B------:R0:W-:Y:S01]  /*212f0*/  STL [R1], R0 ;  /* 0x0000000001007387 */ /* 0x0001e20000100800 */
[----:B------:R-:W-:Y:S05]  /*21300*/  @P0 BRA `(.L_x_11915) ;  /* 0x00000004001c0947 */ /* 0x000fea0003800000 */
[----:B------:R-:W-:-:S03]  /*21310*/  UMOV UR4, 0xffffffff ;  /* 0xffffffff00047882 */ /* 0x000fc60000000000 */
[----:B------:R-:W-:Y:S05]  /*21320*/  BRA.DIV UR4, `(.L_x_11916) ;  /* 0x0000006204407947 */ /* 0x000fea000b800000 */
[----:B------:R-:W-:-:S13]  /*21330*/  ELECT P6, URZ, PT ;  /* 0x00000000003f782f */ /* 0x000fda00038c0000 */
.L_x_12078:
[----:B------:R-:W-:Y:S05]  /*21340*/  @!P6 BRA `(.L_x_11915) ;  /* 0x00000004000ce947 */ /* 0x000fea0003800000 */
[----:B------:R-:W-:-:S04]  /*21350*/  ISETP.NE.U32.AND P0, PT, R2, RZ, PT ;  /* 0x000000ff0200720c */ /* 0x000fc80003f05070 */
[----:B------:R-:W-:-:S13]  /*21360*/  ISETP.NE.AND.EX P0, PT, R3, RZ, PT, P0 ;  /* 0x000000ff0300720c */ /* 0x000fda0003f05300 */
[----:B------:R-:W-:Y:S05]  /*21370*/  @!P0 BRA `(.L_x_11917) ;  /* 0x0000000000488947 */ /* 0x000fea0003800000 */
[----:B------:R-:W4:Y:S01]  /*21380*/  LDC R6, c[0x0][0x43c] ;  /* 0x00010f00ff067b82 */ /* 0x000f220000000800 */
[----:B0-----:R-:W-:Y:S01]  /*21390*/  IMAD.MOV.U32 R0, RZ, RZ, R22 ;  /* 0x000000ffff007224 */ /* 0x001fe200078e0016 */
[----:B------:R-:W-:Y:S01]  /*213a0*/  ULDC.64 UR4, c[0x0][0x428] ;  /* 0x00010a0000047ab9 */ /* 0x000fe20000000a00 */
[----:B----4-:R-:W-:-:S13]  /*213b0*/  ISETP.NE.AND P0, PT, R6, 0x1, PT ;  /* 0x000000010600780c */ /* 0x010fda0003f05270 */
[----:B--2---:R-:W0:Y:S02]  /*213c0*/  @P0 LDC.64 R4, c[0x0][0x440] ;  /* 0x00011000ff040b82 */ /* 0x004e240000000a00 */
        /* <DEDUP_REMOVED lines=13> */
.L_x_11917:
[----:B0-----:R-:W-:Y:S01]  /*214a0*/  IMAD R0, R18, 0x8, R16 ;  /* 0x0000000812007824 */ /* 0x001fe200078e0210 */
[----:B----4-:R-:W-:-:S04]  /*214b0*/  SHF.L.U32 R2, R28, 0x1f, RZ ;  /* 0x0000001f1c027819 */ /* 0x010fc800000006ff */
[----:B------:R-:W0:Y:S02]  /*214c0*/  SYNCS.PHASECHK.TRANS64.TRYWAIT P0, [R0+URZ+0x31c40], R2 ;  /* 0x031c4002000075a7 */ /* 0x000e24000800017f */
[----:B0-----:R-:W-:Y:S05]  /*214d0*/  @!P0 BRA `(.L_x_11918) ;  /* 0x0000005c00f48947 */ /* 0x001fea0003800000 */
.L_x_12079:
[----:B------:R-:W4:Y:S02]  /*214e0*/  S2R R3, SR_TID.X ;  /* 0x0000000000037919 */ /* 0x000f240000002100 */
[----:B----4-:R-:W-:Y:S02]  /*214f0*/  LOP3.LUT R4, R3, 0x7f, RZ, 0xc0, !PT ;  /* 0x0000007f03047812 */ /* 0x010fe400078ec0ff */
[----:B------:R4:W5:Y:S02]  /*21500*/  LDL R3, [R1] ;  /* 0x0000000001037983 */ /* 0x0009640000100800 */
[----:B------:R-:W-:-:S13]  /*21510*/  ISETP.NE.AND P0, PT, R4, RZ, PT ;  /* 0x000000ff0400720c */ /* 0x000fda0003f05270 */
[----:B----4-:R-:W-:Y:S05]  /*21520*/  @P0 BRA `(.L_x_11919) ;  /* 0x0000000000140947 */ /* 0x010fea0003800000 */
[----:B-----5:R-:W-:Y:S01]  /*21530*/  LOP3.LUT P1, RZ, R3, 0x1, RZ, 0xc0, !PT ;  /* 0x0000000103ff7812 */ /* 0x020fe2000782c0ff */
[----:B0-----:R-:W-:-:S04]  /*21540*/  IMAD.MOV.U32 R2, RZ, RZ, 0x6c00 ;  /* 0x00006c00ff027424 */ /* 0x001fc800078e00ff */
[----:B------:R4:W-:Y:S08]  /*21550*/  SYNCS.ARRIVE.TRANS64 RZ, [R0+URZ+0x31c30], R2 ;  /* 0x031c300200ff79a7 */ /* 0x0009f0000800003f */
[----:B------:R-:W-:Y:S05]  /*21560*/  @!P1 BRA `(.L_x_11919) ;  /* 0x0000000000049947 */ /* 0x000fea0003800000 */
[----:B------:R-:W-:Y:S01]  /*21570*/  BPT.TRAP 0x1 ;  /* 0x000000040000795c */ /* 0x000fe20000300000 */
.L_x_11919:
        /* <DEDUP_REMOVED lines=23> */
[----:B------:R0:W-:Y:S01]  /*216f0*/  UTMALDG.4D [UR8], [UR4], desc[UR6] ;  /* 0x00000608040075b4 */ /* 0x0001e20008019000 */
[----:B------:R4:W-:Y:S01]  /*21700*/  STL [R1], R3 ;  /* 0x0000000301007387 */ /* 0x0009e20000100800 */
[----:B0-----:R-:W-:Y:S01]  /*21710*/  UMOV UR8, UR15 ;  /* 0x0000000f00087c82 */ /* 0x001fe20008000000 */
[----:B------:R-:W-:-:S02]  /*21720*/  UMOV UR10, UR17 ;  /* 0x00000011000a7c82 */ /* 0x000fc40008000000 */
[----:B------:R0:W-:Y:S02]  /*21730*/  UTMALDG.4D [UR8], [UR4], desc[UR6] ;  /* 0x00000608040075b4 */ /* 0x0001e40008019000 */
[----:B0-----:R-:W-:Y:S01]  /*21740*/  UMOV UR8, UR16 ;  /* 0x0000001000087c82 */ /* 0x001fe20008000000 */
[----:B------:R-:W-:Y:S02]  /*21750*/  UMOV UR10, UR14 ;  /* 0x0000000e000a7c82 */ /* 0x000fe40008000000 */
[----:B------:R4:W-:Y:S02]  /*21760*/  UTMALDG.4D [UR8], [UR4], desc[UR6] ;  /* 0x00000608040075b4 */ /* 0x0009e40008019000 */
[----:B----4-:R-:W-:Y:S01]  /*21770*/  NOP ;  /* 0x0000000000007918 */ /* 0x010fe20000000000 */
.L_x_11915:
[----:B------:R-:W4:Y:S04]  /*21780*/  LDL.LU R4, [R1+0x20] ;  /* 0x0000200001047983 */ /* 0x000f280000300800 */
[----:B------:R-:W5:Y:S04]  /*21790*/  LDL.LU R6, [R1+0x18] ;  /* 0x0000180001067983 */ /* 0x000f680000300800 */
[----:B------:R-:W2:Y:S01]  /*217a0*/  LDL.LU R3, [R1+0x40] ;  /* 0x0000400001037983 */ /* 0x000ea20000300800 */
[----:B------:R-:W-:Y:S05]  /*217b0*/  WARPSYNC.ALL ;  /* 0x0000000000007948 */ /* 0x000fea0003800000 */
[----:B------:R-:W-:Y:S01]  /*217c0*/  ULDC.64 UR6, c[0x0][0xa00] ;  /* 0x0002800000067ab9 */ /* 0x000fe20000000a00 */
[----:B------:R-:W-:Y:S01]  /*217d0*/  ULDC.64 UR4, c[0x0][0x298] ;  /* 0x0000a60000047ab9 */ /* 0x000fe20000000a00 */
[----:B0-----:R-:W-:Y:S01]  /*217e0*/  VIADD R0, R16, 0xda00 ;  /* 0x0000da0010007836 */ /* 0x001fe20000000000 */
[----:B------:R-:W-:Y:S01]  /*217f0*/  BAR.SYNC.DEFER_BLOCKING 0x8, 0x200 ;  /* 0x0208000000007b1d */ /* 0x000fe20000010000 */
[----:B------:R-:W-:-:S03]  /*21800*/  ISETP.NE.U32.AND P0, PT, RZ, UR6, PT ;  /* 0x00000006ff007c0c */ /* 0x000fc6000bf05070 */
[----:B------:R-:W-:Y:S02]  /*21810*/  LOP3.LUT P1, RZ, R0, 0x1bf, RZ, 0xc0, !PT ;  /* 0x000001bf00ff7812 */ /* 0x000fe4000782c0ff */
[----:B------:R-:W-:Y:S01]  /*21820*/  ISETP.NE.AND.EX P0, PT, RZ, UR7, PT, P0 ;  /* 0x00000007ff007c0c */ /* 0x000fe2000bf05300 */
[----:B------:R-:W-:Y:S01]  /*21830*/  BSSY B6, `(.L_x_11920) ;  /* 0x000001d000067945 */ /* 0x000fe20003800000 */
[----:B----4-:R-:W-:Y:S02]  /*21840*/  SHF.R.S32.HI R2, RZ, 0x1f, R4 ;  /* 0x0000001fff027819 */ /* 0x010fe40000011404 */
[----:B-----5:R-:W-:-:S03]  /*21850*/  SEL R6, R6, RZ, !P0 ;  /* 0x000000ff06067207 */ /* 0x020fc60004000000 */
[----:B------:R-:W-:-:S04]  /*21860*/  IMAD R2, R2, UR4, RZ ;  /* 0x0000000402027c24 */ /* 0x000fc8000f8e02ff */
[C---:B------:R-:W-:Y:S01]  /*21870*/  IMAD R0, R4.reuse, UR5, R2 ;  /* 0x0000000504007c24 */ /* 0x040fe2000f8e0202 */
[----:B--2---:R-:W-:Y:S01]  /*21880*/  SEL R2, R3, RZ, !P0 ;  /* 0x000000ff03027207 */ /* 0x004fe20004000000 */
        /* <DEDUP_REMOVED lines=15> */
[----:B---3--:R-:W-:-:S02]  /*21980*/  IMAD.U32 R7, RZ, RZ, UR7 ;  /* 0x00000007ff077e24 */ /* 0x008fc4000f8e00ff */
[----:B------:R-:W-:Y:S02]  /*21990*/  IMAD.U32 R10, RZ, RZ, UR8 ;  /* 0x00000008ff0a7e24 */ /* 0x000fe4000f8e00ff */
[----:B-1----:R-:W-:Y:S02]  /*219a0*/  IMAD.U32 R11, RZ, RZ, UR9 ;  /* 0x00000009ff0b7e24 */ /* 0x002fe4000f8e00ff */
[----:B------:R-:W-:Y:S02]  /*219b0*/  IMAD.MOV.U32 R8, RZ, RZ, 0x70 ;  /* 0x00000070ff087424 */ /* 0x000fe400078e00ff */
[----:B------:R-:W-:Y:S02]  /*219c0*/  IMAD.MOV.U32 R12, RZ, RZ, 0x1 ;  /* 0x00000001ff0c7424 */ /* 0x000fe400078e00ff */
[----:B------:R-:W-:-:S07]  /*219d0*/  IMAD.MOV.U32 R13, RZ, RZ, RZ ;  /* 0x000000ffff0d7224 */ /* 0x000fce00078e00ff */
[----:B------:R-:W-:-:S07]  /*219e0*/  LEPC R20, `(.L_x_11921) ;  /* 0x000000001014794e */ /* 0x000fce0000000000 */
[----:B0-----:R-:W-:Y:S05]  /*219f0*/  CALL.ABS.NOINC R2 ;  /* 0x0000000002007343 */ /* 0x001fea0003c00000 */
.L_x_11921:
[----:B------:R-:W-:Y:S05]  /*21a00*/  BSYNC B6 ;  /* 0x0000000000067941 */ /* 0x000fea0003800000 */
.L_x_11920:
[----:B------:R-:W2:Y:S01]  /*21a10*/  LDL.LU R20, [R1+0x20] ;  /* 0x0000200001147983 */ /* 0x000ea20000300800 */
[----:B------:R-:W-:Y:S01]  /*21a20*/  ULDC.64 UR6, c[0x0][0x2e0] ;  /* 0x0000b80000067ab9 */ /* 0x000fe20000000a00 */
[----:B------:R-:W4:Y:S01]  /*21a30*/  LDC R10, c[0x0][0x448] ;  /* 0x00011200ff0a7b82 */ /* 0x000f220000000800 */
[----:B------:R-:W-:Y:S01]  /*21a40*/  ULDC.64 UR4, c[0x0][0x2d8] ;  /* 0x0000b60000047ab9 */ /* 0x000fe20000000a00 */
[----:B0-----:R-:W2:Y:S01]  /*21a50*/  LDL.LU.64 R2, [R1+0x38] ;  /* 0x0000380001027983 */ /* 0x001ea20000300a00 */
[----:B------:R-:W-:-:S03]  /*21a60*/  ULDC.64 UR8, c[0x0][0x280] ;  /* 0x0000a00000087ab9 */ /* 0x000fc60000000a00 */
[----:B------:R-:W3:Y:S04]  /*21a70*/  LDL.LU R21, [R1+0x40] ;  /* 0x0000400001157983 */ /* 0x000ee80000300800 */
[----:B------:R-:W3:Y:S01]  /*21a80*/  LDL.LU R4, [R1+0x18] ;  /* 0x0000180001047983 */ /* 0x000ee20000300800 */
[----:B----4-:R-:W-:-:S13]  /*21a90*/  ISETP.NE.AND P1, PT, R10, 0x1, PT ;  /* 0x000000010a00780c */ /* 0x010fda0003f25270 */
[----:B------:R-:W0:Y:S01]  /*21aa0*/  @P1 LDC R5, c[0x0][0x450] ;  /* 0x00011400ff051b82 */ /* 0x000e220000000800 */
[----:B--2---:R-:W-:Y:S02]  /*21ab0*/  IMAD.MOV.U32 R3, RZ, RZ, R20 ;  /* 0x000000ffff037224 */ /* 0x004fe400078e0014 */
[----:B------:R-:W2:Y:S01]  /*21ac0*/  S2R R20, SR_TID.X ;  /* 0x0000000000147919 */ /* 0x000ea20000002100 */
[----:B---3--:R-:W-:Y:S02]  /*21ad0*/  IMAD R0, R21, UR6, RZ ;  /* 0x0000000615007c24 */ /* 0x008fe4000f8e02ff */
[----:B------:R-:W-:-:S04]  /*21ae0*/  IMAD.WIDE.U32 R2, R17, UR4, R2 ;  /* 0x0000000411027c25 */ /* 0x000fc8000f8e0002 */
[----:B------:R-:W-:Y:S01]  /*21af0*/  IMAD R3, R17, UR5, R3 ;  /* 0x0000000511037c24 */ /* 0x000fe2000f8e0203 */
[----:B------:R-:W-:Y:S01]  /*21b00*/  ULDC.64 UR4, c[0x0][0x2d0] ;  /* 0x0000b40000047ab9 */ /* 0x000fe20000000a00 */
[C---:B------:R-:W-:Y:S02]  /*21b10*/  IMAD R0, R4.reuse, UR7, R0 ;  /* 0x0000000704007c24 */ /* 0x040fe4000f8e0200 */
[----:B------:R-:W-:Y:S01]  /*21b20*/  IMAD.WIDE.U32 R2, R4, UR6, R2 ;  /* 0x0000000604027c25 */ /* 0x000fe2000f8e0002 */
[----:B------:R-:W-:Y:S01]  /*21b30*/  ULDC.64 UR6, c[0x0][0x2c8] ;  /* 0x0000b20000067ab9 */ /* 0x000fe20000000a00 */
[----:B------:R-:W3:Y:S02]  /*21b40*/  @P1 LDC R4, c[0x0][0x44c] ;  /* 0x00011300ff041b82 */ /* 0x000ee40000000800 */
[----:B------:R-:W-:Y:S01]  /*21b50*/  IMAD.IADD R3, R3, 0x1, R0 ;  /* 0x0000000103037824 */ /* 0x000fe200078e0200 */
[C---:B--2---:R-:W-:Y:S01]  /*21b60*/  LOP3.LUT R21, R20.reuse, 0x7f, RZ, 0xc0, !PT ;  /* 0x0000007f14157812 */ /* 0x044fe200078ec0ff */
[----:B------:R-:W-:-:S03]  /*21b70*/  IMAD.SHL.U32 R20, R20, 0x20, RZ ;  /* 0x0000002014147824 */ /* 0x000fc600078e00ff */
[----:B------:R-:W-:-:S04]  /*21b80*/  SHF.R.U32.HI R21, RZ, 0x2, R21 ;  /* 0x00000002ff157819 */ /* 0x000fc80000011615 */
[----:B------:R-:W-:Y:S02]  /*21b90*/  LOP3.LUT R20, R21, 0x60, R20, 0xf8, !PT ;  /* 0x0000006015147812 */ /* 0x000fe400078ef814 */
[----:B------:R2:W5:Y:S03]  /*21ba0*/  LDL R21, [R1+0x30] ;  /* 0x0000300001157983 */ /* 0x0005660000100800 */
[----:B------:R-:W-:-:S04]  /*21bb0*/  IMAD R8, R25, 0xc0, R20 ;  /* 0x000000c019087824 */ /* 0x000fc800078e0214 */
[----:B---3--:R-:W-:-:S04]  /*21bc0*/  @P1 IMAD.HI.U32 R0, R8, R4, RZ ;  /* 0x0000000408001227 */ /* 0x008fc800078e00ff */
[----:B------:R-:W-:Y:S01]  /*21bd0*/  IMAD.MOV.U32 R4, RZ, RZ, R8 ;  /* 0x000000ffff047224 */ /* 0x000fe200078e0008 */
[----:B0-----:R-:W-:-:S04]  /*21be0*/  @P1 SHF.R.U32.HI R4, RZ, R5, R0 ;  /* 0x00000005ff041219 */ /* 0x001fc80000011600 */
[--C-:B------:R-:W-:Y:S01]  /*21bf0*/  SHF.R.S32.HI R0, RZ, 0x1f, R4.reuse ;  /* 0x0000001fff007819 */ /* 0x100fe20000011404 */
[----:B------:R-:W-:-:S04]  /*21c00*/  IMAD.MOV R6, RZ, RZ, -R4 ;  /* 0x000000ffff067224 */ /* 0x000fc800078e0a04 */
[----:B------:R-:W-:-:S04]  /*21c10*/  IMAD R0, R0, UR4, RZ ;  /* 0x0000000400007c24 */ /* 0x000fc8000f8e02ff */
[C---:B------:R-:W-:Y:S02]  /*21c20*/  IMAD R0, R4.reuse, UR5, R0 ;  /* 0x0000000504007c24 */ /* 0x040fe4000f8e0200 */
[----:B------:R-:W-:-:S04]  /*21c30*/  IMAD.WIDE.U32 R4, R4, UR4, R2 ;  /* 0x0000000404047c25 */ /* 0x000fc8000f8e0002 */
[----:B------:R-:W-:Y:S02]  /*21c40*/  IMAD.IADD R5, R5, 0x1, R0 ;  /* 0x0000000105057824 */ /* 0x000fe400078e0200 */
[----:B------:R-:W-:-:S05]  /*21c50*/  IMAD R0, R10, R6, R8 ;  /* 0x000000060a007224 */ /* 0x000fca00078e0208 */
[----:B------:R-:W-:-:S05]  /*21c60*/  SHF.R.S32.HI R6, RZ, 0x1f, R0 ;  /* 0x0000001fff067819 */ /* 0x000fca0000011400 */
[----:B------:R-:W-:Y:S02]  /*21c70*/  IMAD R9, R6, UR6, RZ ;  /* 0x0000000606097c24 */ /* 0x000fe4000f8e02ff */
[C---:B------:R-:W-:Y:S02]  /*21c80*/  IMAD.WIDE.U32 R6, R0.reuse, UR6, R4 ;  /* 0x0000000600067c25 */ /* 0x040fe4000f8e0004 */
[----:B------:R-:W0:Y:S02]  /*21c90*/  @P1 LDC R5, c[0x0][0x44c] ;  /* 0x00011300ff051b82 */ /* 0x000e240000000800 */
[----:B------:R-:W-:-:S04]  /*21ca0*/  IMAD R0, R0, UR7, R9 ;  /* 0x0000000700007c24 */ /* 0x000fc8000f8e0209 */
[----:B------:R-:W-:Y:S02]  /*21cb0*/  IMAD.IADD R0, R7, 0x1, R0 ;  /* 0x0000000107007824 */ /* 0x000fe400078e0200 */
[----:B------:R-:W3:Y:S01]  /*21cc0*/  @P1 LDC R7, c[0x0][0x450] ;  /* 0x00011400ff071b82 */ /* 0x000ee20000000800 */
[----:B------:R-:W-:Y:S01]  /*21cd0*/  VIADD R8, R8, 0x80 ;  /* 0x0000008008087836 */ /* 0x000fe20000000000 */
[----:B------:R-:W1:Y:S01]  /*21ce0*/  S2R R12, SR_TID.X ;  /* 0x00000000000c7919 */ /* 0x000e620000002100 */
[----:B------:R-:W-:-:S04]  /*21cf0*/  LEA R4, P0, R6, UR8, 0x1 ;  /* 0x0000000806047c11 */ /* 0x000fc8000f8008ff */
[----:B------:R-:W-:Y:S01]  /*21d00*/  LEA.HI.X R0, R6, UR9, R0, 0x1, P0 ;  /* 0x0000000906007c11 */ /* 0x000fe200080f0c00 */
[----:B------:R-:W-:Y:S02]  /*21d10*/  IMAD.MOV.U32 R6, RZ, RZ, R8 ;  /* 0x000000ffff067224 */ /* 0x000fe400078e0008 */
[----:B0-----:R-:W-:-:S05]  /*21d20*/  @P1 IMAD.HI.U32 R5, R8, R5, RZ ;  /* 0x0000000508051227 */ /* 0x001fca00078e00ff */
[----:B---3--:R-:W-:-:S04]  /*21d30*/  @P1 SHF.R.U32.HI R6, RZ, R7, R5 ;  /* 0x00000007ff061219 */ /* 0x008fc80000011605 */
[--C-:B------:R-:W-:Y:S01]  /*21d40*/  SHF.R.S32.HI R7, RZ, 0x1f, R6.reuse ;  /* 0x0000001fff077819 */ /* 0x100fe20000011406 */
[----:B------:R-:W-:-:S04]  /*21d50*/  IMAD.MOV R5, RZ, RZ, -R6 ;  /* 0x000000ffff057224 */ /* 0x000fc800078e0a06 */
[----:B------:R-:W-:Y:S02]  /*21d60*/  IMAD R7, R7, UR4, RZ ;  /* 0x0000000407077c24 */ /* 0x000fe4000f8e02ff */
[----:B------:R-:W-:Y:S01]  /*21d70*/  IMAD.WIDE.U32 R2, R6, UR4, R2 ;  /* 0x0000000406027c25 */ /* 0x000fe2000f8e0002 */
[----:B------:R-:W-:-:S03]  /*21d80*/  ULDC UR4, c[0x0][0x2b8] ;  /* 0x0000ae0000047ab9 */ /* 0x000fc60000000800 */
[----:B------:R-:W-:Y:S02]  /*21d90*/  IMAD R5, R10, R5, R8 ;  /* 0x000000050a057224 */ /* 0x000fe400078e0208 */
[----:B------:R-:W-:-:S04]  /*21da0*/  IMAD R6, R6, UR5, R7 ;  /* 0x0000000506067c24 */ /* 0x000fc8000f8e0207 */
[----:B------:R-:W-:Y:S01]  /*21db0*/  IMAD.IADD R3, R3, 0x1, R6 ;  /* 0x0000000103037824 */ /* 0x000fe200078e0206 */
[----:B------:R-:W-:Y:S01]  /*21dc0*/  SHF.R.S32.HI R6, RZ, 0x1f, R5 ;  /* 0x0000001fff067819 */ /* 0x000fe20000011405 */
[----:B-1----:R-:W-:-:S04]  /*21dd0*/  IMAD.SHL.U32 R11, R12, 0x8, RZ ;  /* 0x000000080c0b7824 */ /* 0x002fc800078e00ff */
[----:B------:R-:W-:Y:S01]  /*21de0*/  IMAD R6, R6, UR6, RZ ;  /* 0x0000000606067c24 */ /* 0x000fe2000f8e02ff */
[----:B------:R-:W-:Y:S01]  /*21df0*/  LOP3.LUT R11, R11, 0x18, RZ, 0xc0, !PT ;  /* 0x000000180b0b7812 */ /* 0x000fe200078ec0ff */
[----:B------:R-:W-:-:S04]  /*21e00*/  IMAD.WIDE.U32 R2, R5, UR6, R2 ;  /* 0x0000000605027c25 */ /* 0x000fc8000f8e0002 */
[----:B------:R-:W-:Y:S02]  /*21e10*/  IMAD R6, R5, UR7, R6 ;  /* 0x0000000705067c24 */ /* 0x000fe4000f8e0206 */
[----:B------:R-:W-:Y:S01]  /*21e20*/  IMAD.SHL.U32 R20, R12, 0x8, RZ ;  /* 0x000000080c147824 */ /* 0x000fe200078e00ff */
[----:B------:R-:W-:Y:S01]  /*21e30*/  LEA R7, P0, R2, UR8, 0x1 ;  /* 0x0000000802077c11 */ /* 0x000fe2000f8008ff */
[----:B------:R-:W-:Y:S01]  /*21e40*/  IMAD.IADD R6, R3, 0x1, R6 ;  /* 0x0000000103067824 */ /* 0x000fe200078e0206 */
[C---:B------:R-:W-:Y:S02]  /*21e50*/  LOP3.LUT R13, R11.reuse, 0x20, RZ, 0xfc, !PT ;  /* 0x000000200b0d7812 */ /* 0x040fe400078efcff */
[----:B------:R-:W-:Y:S02]  /*21e60*/  LOP3.LUT R20, R20, 0x18, RZ, 0xc0, !PT ;  /* 0x0000001814147812 */ /* 0x000fe400078ec0ff */
[----:B------:R-:W-:Y:S01]  /*21e70*/  LOP3.LUT R11, R11, 0x40, RZ, 0xfc, !PT ;  /* 0x000000400b0b7812 */ /* 0x000fe200078efcff */
[----:B------:R-:W-:Y:S01]  /*21e80*/  UMOV UR5, 0xffffffff ;  /* 0xffffffff00057882 */ /* 0x000fe20000000000 */
[----:B------:R-:W-:-:S02]  /*21e90*/  LEA.HI.X R6, R2, UR9, R6, 0x1, P0 ;  /* 0x0000000902067c11 */ /* 0x000fc400080f0c06 */
[----:B------:R-:W-:Y:S02]  /*21ea0*/  LOP3.LUT R12, R12, 0x7f, RZ, 0xc0, !PT ;  /* 0x0000007f0c0c7812 */ /* 0x000fe400078ec0ff */
[----:B------:R-:W-:Y:S02]  /*21eb0*/  ISETP.GE.AND P3, PT, R20, UR4, PT ;  /* 0x0000000414007c0c */ /* 0x000fe4000bf66270 */
[----:B------:R-:W-:Y:S02]  /*21ec0*/  ISETP.GE.AND P0, PT, R13, UR4, PT ;  /* 0x000000040d007c0c */ /* 0x000fe4000bf06270 */
[----:B------:R-:W-:Y:S02]  /*21ed0*/  ISETP.GE.AND P1, PT, R11, UR4, PT ;  /* 0x000000040b007c0c */ /* 0x000fe4000bf26270 */
[----:B------:R-:W-:Y:S01]  /*21ee0*/  SHF.R.U32.HI R9, RZ, 0x2, R12 ;  /* 0x00000002ff097819 */ /* 0x000fe2000001160c */
[----:B--2---:R-:W-:Y:S10]  /*21ef0*/  BRA.DIV UR5, `(.L_x_11922) ;  /* 0x0000005605807947 */ /* 0x004ff4000b800000 */
[----:B------:R-:W2:Y:S01]  /*21f00*/  LDL R8, [R1+0x14] ;  /* 0x0000140001087983 */ /* 0x000ea20000100800 */
[----:B-----5:R-:W-:Y:S02]  /*21f10*/  IMAD R5, R21, R10, RZ ;  /* 0x0000000a15057224 */ /* 0x020fe400078e02ff */
[----:B------:R-:W-:Y:S01]  /*21f20*/  IMAD R25, R25, 0xc0, R9 ;  /* 0x000000c019197824 */ /* 0x000fe200078e0209 */
        /* <DEDUP_REMOVED lines=9> */
[----:B--2---:R-:W-:Y:S04]  /*21fc0*/  @!P2 LDGSTS.E.BYPASS.LTC128B.128 [R8+0xda00], desc[UR60][R2.64], !P3 ;  /* 0x0da000000208afae */ /* 0x004fe8000d901d7c */
        /* <DEDUP_REMOVED lines=30> */
[----:B------:R-:W-:-:S05]  /*221b0*/  @!P2 LEA R2, P4, R20, R4, 0x1 ;  /* 0x000000041402a211 */ /* 0x000fca00078808ff */
[----:B--2---:R-:W-:-:S04]  /*221c0*/  @!P2 IMAD.X R0, RZ, RZ, R0, P4 ;  /* 0x000000ffff00a224 */ /* 0x004fc800020e0600 */
[----:B------:R-:W-:Y:S02]  /*221d0*/  @!P2 IMAD.MOV.U32 R3, RZ, RZ, R0 ;  /* 0x000000ffff03a224 */ /* 0x000fe400078e0000 */
[----:B------:R-:W-:Y:S04]  /*221e0*/  SHFL.IDX PT, R0, R6, RZ, 0x1c1f ;  /* 0x001c1fff06007589 */ /* 0x000fe800000e0000 */
[----:B------:R-:W-:Y:S04]  /*221f0*/  @!P2 LDGSTS.E.BYPASS.LTC128B.128 [R8+0xf200], desc[UR60][R2.64], !P3 ;  /* 0x0f2000000208afae */ /* 0x000fe8000d901d7c */
[----:B------:R-:W-:Y:S04]  /*22200*/  @!P2 LDGSTS.E.BYPASS.LTC128B.128 [R8+0x12200], desc[UR60][R2.64+0x40], !P0 ;  /* 0x122000400208afae */ /* 0x000fe8000c101d7c */
[----:B------:R0:W-:Y:S04]  /*22210*/  @!P2 LDGSTS.E.BYPASS.LTC128B.128 [R8+0x15200], desc[UR60][R2.64+0x80], !P1 ;  /* 0x152000800208afae */ /* 0x0001e8000c901d7c */
[----:B------:R-:W-:Y:S04]  /*22220*/  SHFL.IDX PT, R6, R6, 0x1, 0x1c1f ;  /* 0x003c1f0006067f89 */ /* 0x000fe800000e0000 */
[----:B0-----:R-:W0:Y:S01]  /*22230*/  SHFL.IDX PT, R2, R7, RZ, 0x1c1f ;  /* 0x001c1fff07027589 */ /* 0x001e2200000e0000 */
[----:B------:R-:W-:-:S05]  /*22240*/  VIADD R3, R25, 0x80 ;  /* 0x0000008019037836 */ /* 0x000fca0000000000 */
[----:B------:R-:W-:-:S13]  /*22250*/  ISETP.GE.AND P2, PT, R3, R5, PT ;  /* 0x000000050300720c */ /* 0x000fda0003f46270 */
[----:B0-----:R-:W-:-:S05]  /*22260*/  @!P2 LEA R2, P4, R20, R2, 0x1 ;  /* 0x000000021402a211 */ /* 0x001fca00078808ff */
[----:B------:R-:W-:-:S04]  /*22270*/  @!P2 IMAD.X R0, RZ, RZ, R0, P4 ;  /* 0x000000ffff00a224 */ /* 0x000fc800020e0600 */
[----:B------:R-:W-:-:S05]  /*22280*/  @!P2 IMAD.MOV.U32 R3, RZ, RZ, R0 ;  /* 0x000000ffff03a224 */ /* 0x000fca00078e0000 */
[----:B------:R-:W-:Y:S04]  /*22290*/  @!P2 LDGSTS.E.BYPASS.LTC128B.128 [R8+0xfa00], desc[UR60][R2.64], !P3 ;  /* 0x0fa000000208afae */ /* 0x000fe8000d901d7c */
[----:B------:R-:W-:Y:S04]  /*222a0*/  @!P2 LDGSTS.E.BYPASS.LTC128B.128 [R8+0x12a00], desc[UR60][R2.64+0x40], !P0 ;  /* 0x12a000400208afae */ /* 0x000fe8000c101d7c */
[----:B------:R0:W-:Y:S04]  /*222b0*/  @!P2 LDGSTS.E.BYPASS.LTC128B.128 [R8+0x15a00], desc[UR60][R2.64+0x80], !P1 ;  /* 0x15a000800208afae */ /* 0x0001e8000c901d7c */
[----:B0-----:R0:W1:Y:S02]  /*222c0*/  SHFL.IDX PT, R2, R7, 0x1, 0x1c1f ;  /* 0x003c1f0007027f89 */ /* 0x00106400000e0000 */
.L_x_12092:
        /* <DEDUP_REMOVED lines=13> */
.L_x_11923:
        /* <DEDUP_REMOVED lines=18> */
.L_x_12093:
[----:B------:R-:W-:Y:S05]  /*224c0*/  BSYNC B0 ;  /* 0x0000000000007941 */ /* 0x000fea0003800000 */
.L_x_11924:
        /* <DEDUP_REMOVED lines=52> */
.L_x_11932:
[----:B------:R-:W-:Y:S01]  /*22810*/  IMAD R3, R5, 0x8, R16 ;  /* 0x0000000805037824 */ /* 0x000fe200078e0210 */
[----:B------:R-:W-:Y:S01]  /*22820*/  SHF.L.U32 R2, R9, 0x1f, RZ ;  /* 0x0000001f09027819 */ /* 0x000fe200000006ff */
[----:B------:R-:W-:Y:S03]  /*22830*/  BSSY B3, `(.L_x_11933) ;  /* 0x0000003000037945 */ /* 0x000fe60003800000 */
[----:B------:R-:W1:Y:S02]  /*22840*/  SYNCS.PHASECHK.TRANS64.TRYWAIT P0, [R3+URZ+0x31c40], R2 ;  /* 0x031c4002030075a7 */ /* 0x000e64000800017f */
[----:B-1----:R-:W-:Y:S05]  /*22850*/  @!P0 BRA `(.L_x_11934) ;  /* 0x00000054004c8947 */ /* 0x002fea0003800000 */
.L_x_12094:
[----:B------:R-:W-:Y:S05]  /*22860*/  BSYNC B3 ;  /* 0x0000000000037941 */ /* 0x000fea0003800000 */
.L_x_11933:
[----:B0-----:R-:W0:Y:S01]  /*22870*/  S2R R6, SR_TID.X ;  /* 0x0000000000067919 */ /* 0x001e220000002100 */
[----:B------:R-:W-:Y:S01]  /*22880*/  BSSY B3, `(.L_x_11935) ;  /* 0x000000a000037945 */ /* 0x000fe20003800000 */
[----:B0-----:R-:W-:-:S04]  /*22890*/  LOP3.LUT R6, R6, 0x7f, RZ, 0xc0, !PT ;  /* 0x0000007f06067812 */ /* 0x001fc800078ec0ff */
[----:B------:R-:W-:-:S13]  /*228a0*/  ISETP.NE.AND P0, PT, R6, RZ, PT ;  /* 0x000000ff0600720c */ /* 0x000fda0003f05270 */
[----:B------:R-:W-:Y:S05]  /*228b0*/  @P0 BRA `(.L_x_11936) ;  /* 0x0000000000180947 */ /* 0x000fea0003800000 */
[----:B------:R-:W2:Y:S01]  /*228c0*/  LDL R6, [R1] ;  /* 0x0000000001067983 */ /* 0x000ea20000100800 */
[----:B-1----:R-:W-:-:S04]  /*228d0*/  IMAD.MOV.U32 R2, RZ, RZ, 0x6c00 ;  /* 0x00006c00ff027424 */ /* 0x002fc800078e00ff */
[----:B------:R0:W-:Y:S01]  /*228e0*/  SYNCS.ARRIVE.TRANS64 RZ, [R3+URZ+0x31c30], R2 ;  /* 0x031c300203ff79a7 */ /* 0x0001e2000800003f */
[----:B--2---:R-:W-:-:S13]  /*228f0*/  LOP3.LUT P1, RZ, R6, 0x1, RZ, 0xc0, !PT ;  /* 0x0000000106ff7812 */ /* 0x004fda000782c0ff */
[----:B0-----:R-:W-:Y:S05]  /*22900*/  @!P1 BRA `(.L_x_11936) ;  /* 0x0000000000049947 */ /* 0x001fea0003800000 */
[----:B------:R-:W-:Y:S01]  /*22910*/  BPT.TRAP 0x1 ;  /* 0x000000040000795c */ /* 0x000fe20000300000 */
.L_x_11936:
[----:B------:R-:W-:Y:S05]  /*22920*/  BSYNC B3 ;  /* 0x0000000000037941 */ /* 0x000fea0003800000 */
.L_x_11935:
        /* <DEDUP_REMOVED lines=11> */
.L_x_11937:
        /* <DEDUP_REMOVED lines=16> */
.L_x_11938:
        /* <DEDUP_REMOVED lines=16> */
.L_x_11939:
        /* <DEDUP_REMOVED lines=15> */
.L_x_12095:
[----:B------:R-:W-:Y:S05]  /*22cd0*/  BSYNC B3 ;  /* 0x0000000000037941 */ /* 0x000fea0003800000 */
.L_x_11940:
        /* <DEDUP_REMOVED lines=10> */
.L_x_11942:
[----:B------:R-:W2:Y:S01]  /*22d80*/  LDL R3, [R1] ;  /* 0x0000000001037983 */ /* 0x000ea20000100800 */
[----:B------:R-:W-:Y:S01]  /*22d90*/  BSSY B3, `(.L_x_11943) ;  /* 0x0000004000037945 */ /* 0x000fe20003800000 */
[----:B--2---:R-:W-:-:S13]  /*22da0*/  LOP3.LUT P0, RZ, R3, 0x8, RZ, 0xc0, !PT ;  /* 0x0000000803ff7812 */ /* 0x004fda000780c0ff */
[----:B------:R-:W-:Y:S05]  /*22db0*/  @P0 BRA `(.L_x_11944) ;  /* 0x0000000000040947 */ /* 0x000fea0003800000 */
[----:B------:R-:W-:Y:S01]  /*22dc0*/  BPT.TRAP 0x1 ;  /* 0x000000040000795c */ /* 0x000fe20000300000 */
.L_x_11944:
[----:B------:R-:W-:Y:S05]  /*22dd0*/  BSYNC B3 ;  /* 0x0000000000037941 */ /* 0x000fea0003800000 */
.L_x_11943:
        /* <DEDUP_REMOVED lines=10> */
.L_x_11945:
        /* <DEDUP_REMOVED lines=15> */
.L_x_11946:
        /* <DEDUP_REMOVED lines=15> */
.L_x_11947:
        /* <DEDUP_REMOVED lines=12> */
.L_x_11931:
[----:B------:R-:W-:Y:S05]  /*23120*/  BSYNC B1 ;  /* 0x0000000000017941 */ /* 0x000fea0003800000 */
.L_x_11930:
[----:B------:R-:W2:Y:S01]  /*23130*/  LDL.LU R0, [R1+0x28] ;  /* 0x0000280001007983 */ /* 0x000ea20000300800 */
[----:B------:R-:W-:Y:S02]  /*23140*/  IMAD.MOV.U32 R18, RZ, RZ, R5 ;  /* 0x000000ffff127224 */ /* 0x000fe400078e0005 */
[----:B------:R-:W-:Y:S02]  /*23150*/  IMAD.MOV.U32 R28, RZ, RZ, R9 ;  /* 0x000000ffff1c7224 */ /* 0x000fe400078e0009 */
[----:B--2---:R-:W-:-:S07]  /*23160*/  VIADD R0, R0, 0xfffffffd ;  /* 0xfffffffd00007836 */ /* 0x004fce0000000000 */
.L_x_11929:
[----:B------:R-:W-:Y:S05]  /*23170*/  BSYNC B2 ;  /* 0x0000000000027941 */ /* 0x000fea0003800000 */
.L_x_11928:
[----:B------:R-:W-:Y:S01]  /*23180*/  VIADD R8, R8, 0xfffffffe ;  /* 0xfffffffe08087836 */ /* 0x000fe20000000000 */
[----:B------:R-:W-:-:S04]  /*23190*/  LOP3.LUT R4, RZ, R4, RZ, 0x33, !PT ;  /* 0x00000004ff047212 */ /* 0x000fc800078e33ff */
[----:B------:R-:W-:-:S13]  /*231a0*/  ISETP.NE.AND P0, PT, R8, R4, PT ;  /* 0x000000040800720c */ /* 0x000fda0003f05270 */
[----:B------:R-:W-:Y:S05]  /*231b0*/  @!P0 BRA `(.L_x_11927) ;  /* 0x0000001400ac8947 */ /* 0x000fea0003800000 */
[----:B------:R-:W-:-:S07]  /*231c0*/  IMAD.MOV.U32 R4, RZ, RZ, R19 ;  /* 0x000000ffff047224 */ /* 0x000fce00078e0013 */
.L_x_11984:
[----:B------:R-:W2:Y:S01]  /*231d0*/  LDL R2, [R1] ;  /* 0x0000000001027983 */ /* 0x000ea20000100800 */
[----:B------:R-:W-:Y:S01]  /*231e0*/  VIADD R6, R18, 0x1 ;  /* 0x0000000112067836 */ /* 0x000fe20000000000 */
[----:B------:R-:W-:Y:S05]  /*231f0*/  YIELD ;  /* 0x0000000000007946 */ /* 0x000fea0003800000 */
[----:B------:R-:W-:Y:S01]  /*23200*/  ISETP.NE.AND P0, PT, R6, 0x2, PT ;  /* 0x000000020600780c */ /* 0x000fe20003f05270 */
[----:B------:R-:W-:Y:S03]  /*23210*/  BSSY B1, `(.L_x_11948) ;  /* 0x00000ae000017945 */ /* 0x000fe60003800000 */
[----:B0-----:R-:W-:-:S02]  /*23220*/  SEL R7, RZ, 0x1, P0 ;  /* 0x00000001ff077807 */ /* 0x001fc40000000000 */
        /* <DEDUP_REMOVED lines=27> */
.L_x_11950:
[----:B------:R-:W-:Y:S01]  /*233e0*/  IMAD R3, R6, 0x8, R16 ;  /* 0x0000000806037824 */ /* 0x000fe200078e0210 */
[----:B------:R-:W-:Y:S01]  /*233f0*/  SHF.L.U32 R2, R7, 0x1f, RZ ;  /* 0x0000001f07027819 */ /* 0x000fe200000006ff */
[----:B------:R-:W-:Y:S03]  /*23400*/  BSSY B2, `(.L_x_11951) ;  /* 0x0000003000027945 */ /* 0x000fe60003800000 */
[----:B------:R-:W1:Y:S02]  /*23410*/  SYNCS.PHASECHK.TRANS64.TRYWAIT P0, [R3+URZ+0x31c40], R2 ;  /* 0x031c4002030075a7 */ /* 0x000e64000800017f */
[----:B-1----:R-:W-:Y:S05]  /*23420*/  @!P0 BRA `(.L_x_11952) ;  /* 0x0000004800808947 */ /* 0x002fea0003800000 */
.L_x_12096:
[----:B------:R-:W-:Y:S05]  /*23430*/  BSYNC B2 ;  /* 0x0000000000027941 */ /* 0x000fea0003800000 */
.L_x_11951:
        /* <DEDUP_REMOVED lines=11> */
.L_x_11954:
[----:B------:R-:W-:Y:S05]  /*234f0*/  BSYNC B2 ;  /* 0x0000000000027941 */ /* 0x000fea0003800000 */
.L_x_11953:
        /* <DEDUP_REMOVED lines=11> */
.L_x_11955:
        /* <DEDUP_REMOVED lines=16> */
.L_x_11956:
        /* <DEDUP_REMOVED lines=16> */
.L_x_11957:
        /* <DEDUP_REMOVED lines=15> */
.L_x_12097:
[----:B------:R-:W-:Y:S05]  /*238a0*/  BSYNC B2 ;  /* 0x0000000000027941 */ /* 0x000fea0003800000 */
.L_x_11958:
        /* <DEDUP_REMOVED lines=10> */
.L_x_11960:
[----:B------:R-:W2:Y:S01]  /*23950*/  LDL R3, [R1] ;  /* 0x0000000001037983 */ /* 0x000ea20000100800 */
[----:B------:R-:W-:Y:S01]  /*23960*/  BSSY B2, `(.L_x_11961) ;  /* 0x0000004000027945 */ /* 0x000fe20003800000 */
[----:B--2---:R-:W-:-:S13]  /*23970*/  LOP3.LUT P0, RZ, R3, 0x8, RZ, 0xc0, !PT ;  /* 0x0000000803ff7812 */ /* 0x004fda000780c0ff */
[----:B------:R-:W-:Y:S05]  /*23980*/  @P0 BRA `(.L_x_11962) ;  /* 0x0000000000040947 */ /* 0x000fea0003800000 */
[----:B------:R-:W-:Y:S01]  /*23990*/  BPT.TRAP 0x1 ;  /* 0x000000040000795c */ /* 0x000fe20000300000 */
.L_x_11962:
[----:B------:R-:W-:Y:S05]  /*239a0*/  BSYNC B2 ;  /* 0x0000000000027941 */ /* 0x000fea0003800000 */
.L_x_11961:
        /* <DEDUP_REMOVED lines=10> */
.L_x_11963:
        /* <DEDUP_REMOVED lines=15> */
.L_x_11964:
        /* <DEDUP_REMOVED lines=15> */
.L_x_11965:
        /* <DEDUP_REMOVED lines=12> */
.L_x_11949:
[----:B------:R-:W-:Y:S05]  /*23cf0*/  BSYNC B1 ;  /* 0x0000000000017941 */ /* 0x000fea0003800000 */
.L_x_11948:
        /* <DEDUP_REMOVED lines=33> */
.L_x_11968:
[----:B------:R-:W-:Y:S01]  /*23f10*/  IMAD R3, R18, 0x8, R16 ;  /* 0x0000000812037824 */ /* 0x000fe200078e0210 */
[----:B------:R-:W-:Y:S01]  /*23f20*/  SHF.L.U32 R2, R28, 0x1f, RZ ;  /* 0x0000001f1c027819 */ /* 0x000fe200000006ff */
[----:B------:R-:W-:Y:S03]  /*23f30*/  BSSY B2, `(.L_x_11969) ;  /* 0x0000003000027945 */ /* 0x000fe60003800000 */
[----:B------:R-:W1:Y:S02]  /*23f40*/  SYNCS.PHASECHK.TRANS64.TRYWAIT P0, [R3+URZ+0x31c40], R2 ;  /* 0x031c4002030075a7 */ /* 0x000e64000800017f */
[----:B-1----:R-:W-:Y:S05]  /*23f50*/  @!P0 BRA `(.L_x_11970) ;  /* 0x0000003c00dc8947 */ /* 0x002fea0003800000 */
.L_x_12098:
[----:B------:R-:W-:Y:S05]  /*23f60*/  BSYNC B2 ;  /* 0x0000000000027941 */ /* 0x000fea0003800000 */
.L_x_11969:
        /* <DEDUP_REMOVED lines=11> */
.L_x_11972:
[----:B------:R-:W-:Y:S05]  /*24020*/  BSYNC B2 ;  /* 0x0000000000027941 */ /* 0x000fea0003800000 */
.L_x_11971:
        /* <DEDUP_REMOVED lines=11> */
.L_x_11973:
        /* <DEDUP_REMOVED lines=16> */
.L_x_11974:
        /* <DEDUP_REMOVED lines=16> */
.L_x_11975:
        /* <DEDUP_REMOVED lines=15> */
.L_x_12099:
[----:B------:R-:W-:Y:S05]  /*243d0*/  BSYNC B2 ;  /* 0x0000000000027941 */ /* 0x000fea0003800000 */
.L_x_11976:
        /* <DEDUP_REMOVED lines=10> */
.L_x_11978:
[----:B------:R-:W2:Y:S01]  /*24480*/  LDL R3, [R1] ;  /* 0x0000000001037983 */ /* 0x000ea20000100800 */
[----:B------:R-:W-:Y:S01]  /*24490*/  BSSY B2, `(.L_x_11979) ;  /* 0x0000004000027945 */ /* 0x000fe20003800000 */
[----:B--2---:R-:W-:-:S13]  /*244a0*/  LOP3.LUT P0, RZ, R3, 0x8, RZ, 0xc0, !PT ;  /* 0x0000000803ff7812 */ /* 0x004fda000780c0ff */
[----:B------:R-:W-:Y:S05]  /*244b0*/  @P0 BRA `(.L_x_11980) ;  /* 0x0000000000040947 */ /* 0x000fea0003800000 */
[----:B------:R-:W-:Y:S01]  /*244c0*/  BPT.TRAP 0x1 ;  /* 0x000000040000795c */ /* 0x000fe20000300000 */
.L_x_11980:
[----:B------:R-:W-:Y:S05]  /*244d0*/  BSYNC B2 ;  /* 0x0000000000027941 */ /* 0x000fea0003800000 */
.L_x_11979:
        /* <DEDUP_REMOVED lines=10> */
.L_x_11981:
        /* <DEDUP_REMOVED lines=15> */
.L_x_11982:
        /* <DEDUP_REMOVED lines=15> */
.L_x_11983:
        /* <DEDUP_REMOVED lines=12> */
.L_x_11967:
[----:B------:R-:W-:Y:S05]  /*24820*/  BSYNC B1 ;  /* 0x0000000000017941 */ /* 0x000fea0003800000 */
.L_x_11966:
[----:B------:R-:W2:Y:S01]  /*24830*/  LDL R2, [R1+0x10] ;  /* 0x0000100001027983 */ /* 0x000ea20000100800 */
[----:B------:R-:W-:Y:S01]  /*24840*/  VIADD R0, R0, 0xfffffffe ;  /* 0xfffffffe00007836 */ /* 0x000fe20000000000 */
[----:B--2---:R-:W-:-:S13]  /*24850*/  ISETP.GT.AND P0, PT, R8, R2, PT ;  /* 0x000000020800720c */ /* 0x004fda0003f04270 */
[----:B------:R-:W-:Y:S05]  /*24860*/  @P0 BRA `(.L_x_11984) ;  /* 0xffffffe800580947 */ /* 0x000fea000383ffff */
.L_x_11927:
[----:B------:R-:W-:Y:S05]  /*24870*/  BSYNC B0 ;  /* 0x0000000000007941 */ /* 0x000fea0003800000 */
.L_x_11926:
        /* <DEDUP_REMOVED lines=17> */
.L_x_11986:
[----:B------:R-:W-:Y:S05]  /*24990*/  BSYNC B0 ;  /* 0x0000000000007941 */ /* 0x000fea0003800000 */
.L_x_11985:
[----:B------:R-:W2:Y:S01]  /*249a0*/  LDL R0, [R1] ;  /* 0x0000000001007983 */ /* 0x000ea20000100800 */
[----:B------:R-:W-:Y:S01]  /*249b0*/  BSSY B0, `(.L_x_11987) ;  /* 0x000004b000007945 */ /* 0x000fe20003800000 */
[----:B--2---:R-:W-:-:S13]  /*249c0*/  LOP3.LUT P0, RZ, R0, 0x4, RZ, 0xc0, !PT ;  /* 0x0000000400ff7812 */ /* 0x004fda000780c0ff */
[----:B------:R-:W-:Y:S05]  /*249d0*/  @!P0 BRA `(.L_x_11988) ;  /* 0x0000000400208947 */ /* 0x000fea0003800000 */
[----:B------:R-:W-:Y:S01]  /*249e0*/  IMAD R0, R18, 0x8, R16 ;  /* 0x0000000812007824 */ /* 0x000fe200078e0210 */
[----:B------:R-:W-:Y:S01]  /*249f0*/  SHF.L.U32 R3, R28, 0x1f, RZ ;  /* 0x0000001f1c037819 */ /* 0x000fe200000006ff */
[----:B------:R-:W-:Y:S03]  /*24a00*/  BSSY B1, `(.L_x_11989) ;  /* 0x0000003000017945 */ /* 0x000fe60003800000 */
[----:B------:R-:W1:Y:S02]  /*24a10*/  SYNCS.PHASECHK.TRANS64.TRYWAIT P0, [R0+URZ+0x31c60], R3 ;  /* 0x031c6003000075a7 */ /* 0x000e64000800017f */
[----:B-1----:R-:W-:Y:S05]  /*24a20*/  @!P0 BRA `(.L_x_11990) ;  /* 0x0000003400508947 */ /* 0x002fea0003800000 */
.L_x_12100:
[----:B------:R-:W-:Y:S05]  /*24a30*/  BSYNC B1 ;  /* 0x0000000000017941 */ /* 0x000fea0003800000 */
.L_x_11989:
[----:B------:R-:W2:Y:S02]  /*24a40*/  S2R R2, SR_TID.X ;  /* 0x0000000000027919 */ /* 0x000ea40000002100 */
[----:B--2---:R-:W-:Y:S02]  /*24a50*/  LOP3.LUT R4, R2, 0x7f, RZ, 0xc0, !PT ;  /* 0x0000007f02047812 */ /* 0x004fe400078ec0ff */
[----:B------:R-:W2:Y:S02]  /*24a60*/  LDL R2, [R1+0x1c] ;  /* 0x00001c0001027983 */ /* 0x000ea40000100800 */
[----:B------:R-:W-:-:S13]  /*24a70*/  ISETP.NE.AND P0, PT, R4, RZ, PT ;  /* 0x000000ff0400720c */ /* 0x000fda0003f05270 */
[----:B-1----:R-:W-:-:S04]  /*24a80*/  @!P0 IMAD.MOV.U32 R3, RZ, RZ, 0x6c00 ;  /* 0x00006c00ff038424 */ /* 0x002fc800078e00ff */
[----:B------:R1:W-:Y:S01]  /*24a90*/  @!P0 SYNCS.ARRIVE.TRANS64 RZ, [R0+URZ+0x31c50], R3 ;  /* 0x031c500300ff89a7 */ /* 0x0003e2000800003f */
[----:B--2---:R-:W-:-:S04]  /*24aa0*/  PRMT R2, R2, 0x9910, RZ ;  /* 0x0000991002027816 */ /* 0x004fc800000000ff */
[----:B------:R-:W-:-:S13]  /*24ab0*/  ISETP.NE.AND P0, PT, R2, 0x2, PT ;  /* 0x000000020200780c */ /* 0x000fda0003f05270 */
[----:B-1----:R-:W-:Y:S05]  /*24ac0*/  @P0 BRA `(.L_x_11991) ;  /* 0x0000000000040947 */ /* 0x002fea0003800000 */
[----:B------:R-:W-:Y:S01]  /*24ad0*/  BPT.TRAP 0x1 ;  /* 0x000000040000795c */ /* 0x000fe20000300000 */
.L_x_11991:
[----:B------:R-:W2:Y:S01]  /*24ae0*/  LDL R2, [R1] ;  /* 0x0000000001027983 */ /* 0x000ea20000100800 */
[----:B------:R-:W-:Y:S01]  /*24af0*/  BSSY B1, `(.L_x_11992) ;  /* 0x0000004000017945 */ /* 0x000fe20003800000 */
[----:B--2---:R-:W-:-:S13]  /*24b00*/  LOP3.LUT P0, RZ, R2, 0x8, RZ, 0xc0, !PT ;  /* 0x0000000802ff7812 */ /* 0x004fda000780c0ff */
[----:B------:R-:W-:Y:S05]  /*24b10*/  @P0 BRA `(.L_x_11993) ;  /* 0x0000000000040947 */ /* 0x000fea0003800000 */
[----:B------:R-:W-:Y:S01]  /*24b20*/  BPT.TRAP 0x1 ;  /* 0x000000040000795c */ /* 0x000fe20000300000 */
.L_x_11993:
[----:B------:R-:W-:Y:S05]  /*24b30*/  BSYNC B1 ;  /* 0x0000000000017941 */ /* 0x000fea0003800000 */
.L_x_11992:
        /* <DEDUP_REMOVED lines=10> */
.L_x_11994:
        /* <DEDUP_REMOVED lines=15> */
.L_x_11995:
        /* <DEDUP_REMOVED lines=15> */
.L_x_11996:
        /* <DEDUP_REMOVED lines=10> */
.L_x_11988:
[----:B------:R-:W-:Y:S05]  /*24e60*/  BSYNC B0 ;  /* 0x0000000000007941 */ /* 0x000fea0003800000 */
.L_x_11987:
[----:B------:R-:W-:-:S05]  /*24e70*/  VIADD R18, R18, 0x1 ;  /* 0x0000000112127836 */ /* 0x000fca0000000000 */
[----:B------:R-:W-:-:S04]  /*24e80*/  ISETP.NE.AND P0, PT, R18, 0x2, PT ;  /* 0x000000021200780c */ /* 0x000fc80003f05270 */
[----:B------:R-:W-:Y:S02]  /*24e90*/  SEL R3, RZ, 0x1, P0 ;  /* 0x00000001ff037807 */ /* 0x000fe40000000000 */
[----:B------:R-:W-:Y:S02]  /*24ea0*/  SEL R18, R18, RZ, P0 ;  /* 0x000000ff12127207 */ /* 0x000fe40000000000 */
[----:B------:R-:W-:-:S07]  /*24eb0*/  LOP3.LUT R28, R28, R3, RZ, 0x3c, !PT ;  /* 0x000000031c1c7212 */ /* 0x000fce00078e3cff */
.L_x_11908:
[----:B------:R-:W-:Y:S05]  /*24ec0*/  BSYNC B7 ;  /* 0x0000000000077941 */ /* 0x000fea0003800000 */
.L_x_11906:
        /* <DEDUP_REMOVED lines=12> */
.L_x_11997:
        /* <DEDUP_REMOVED lines=9> */
[----:B--2---:R-:W2:Y:S01]  /*25020*/  @!P0 LDC.64 R4, c[0x0][0xc78] ;  /* 0x00031e00ff048b82 */ /* 0x004ea20000000a00 */
[----:B0-----:R-:W-:-:S05]  /*25030*/  @!P0 IMAD.WIDE R2, R9, 0x4, R2 ;  /* 0x0000000409028825 */ /* 0x001fca00078e0202 */
[----:B------:R2:W3:Y:S02]  /*25040*/  @!P0 LDG.E R7, desc[UR60][R2.64] ;  /* 0x0000003c02078981 */ /* 0x0004e4000c1e1900 */
[----:B--2---:R-:W-:-:S05]  /*25050*/  @!P0 IMAD.WIDE R2, R9, 0x4, R4 ;  /* 0x0000000409028825 */ /* 0x004fca00078e0204 */
[----:B------:R-:W2:Y:S01]  /*25060*/  @!P0 LDG.E R4, desc[UR60][R2.64] ;  /* 0x0000003c02048981 */ /* 0x000ea2000c1e1900 */
        /* <DEDUP_REMOVED lines=28> */
.L_x_12110:
[----:B------:R-:W-:Y:S02]  /*25230*/  ULDC UR4, c[0x0][0xc38] ;  /* 0x00030e0000047ab9 */ /* 0x000fe40000000800 */
[----:B------:R-:W-:-:S04]  /*25240*/  IMAD.U32 R4, RZ, RZ, UR4 ;  /* 0x00000004ff047e24 */ /* 0x000fc8000f8e00ff */
[----:B--2---:R-:W-:-:S04]  /*25250*/  IMAD R3, R14, R4, RZ ;  /* 0x000000040e037224 */ /* 0x004fc800078e02ff */
[----:B------:R-:W-:-:S05]  /*25260*/  IMAD.IADD R6, R6, 0x1, R3 ;  /* 0x0000000106067824 */ /* 0x000fca00078e0203 */
[----:B------:R-:W-:-:S13]  /*25270*/  ISETP.GT.AND P4, PT, R6, R0, PT ;  /* 0x000000000600720c */ /* 0x000fda0003f84270 */
[----:B------:R-:W-:Y:S05]  /*25280*/  @P4 BRA `(.L_x_12000) ;  /* 0x0000000000a84947 */ /* 0x000fea0003800000 */
.L_x_12003:
[----:B0-----:R-:W0:Y:S01]  /*25290*/  LDC R2, c[0x0][0xc3c] ;  /* 0x00030f00ff027b82 */ /* 0x001e220000000800 */
[----:B------:R-:W-:-:S05]  /*252a0*/  VIADD R27, R27, 0x1f ;  /* 0x0000001f1b1b7836 */ /* 0x000fca0000000000 */
[----:B0-----:R-:W-:-:S13]  /*252b0*/  ISETP.GE.AND P4, PT, R27, R2, PT ;  /* 0x000000021b00720c */ /* 0x001fda0003f86270 */
[----:B------:R-:W-:Y:S05]  /*252c0*/  @P4 BRA `(.L_x_12001) ;  /* 0x0000000800c44947 */ /* 0x000fea0003800000 */
[----:B------:R-:W2:Y:S01]  /*252d0*/  LDL R3, [R1+0xc] ;  /* 0x00000c0001037983 */ /* 0x000ea20000100800 */
[----:B------:R-:W-:Y:S02]  /*252e0*/  IMAD.MOV.U32 R25, RZ, RZ, RZ ;  /* 0x000000ffff197224 */ /* 0x000fe400078e00ff */
[----:B------:R-:W-:Y:S02]  /*252f0*/  IMAD.MOV.U32 R5, RZ, RZ, RZ ;  /* 0x000000ffff057224 */ /* 0x000fe400078e00ff */
[----:B--2---:R-:W-:-:S05]  /*25300*/  IMAD.IADD R4, R27, 0x1, R3 ;  /* 0x000000011b047824 */ /* 0x004fca00078e0203 */
[----:B------:R-:W-:-:S13]  /*25310*/  ISETP.GE.OR P4, PT, R4, R2, !P5 ;  /* 0x000000020400720c */ /* 0x000fda0006f86670 */
[----:B------:R-:W0:Y:S02]  /*25320*/  @!P4 LDC.64 R2, c[0x0][0xc80] ;  /* 0x00032000ff02cb82 */ /* 0x000e240000000a00 */
[----:B0-----:R-:W-:-:S05]  /*25330*/  @!P4 IMAD.WIDE R2, R4, 0x4, R2 ;  /* 0x000000040402c825 */ /* 0x001fca00078e0202 */
[----:B------:R0:W2:Y:S02]  /*25340*/  @!P4 LDG.E R25, desc[UR60][R2.64] ;  /* 0x0000003c0219c981 */ /* 0x0000a4000c1e1900 */
[----:B0-----:R-:W0:Y:S02]  /*25350*/  @!P4 LDC.64 R2, c[0x0][0xc78] ;  /* 0x00031e00ff02cb82 */ /* 0x001e240000000a00 */
[----:B0-----:R-:W-:-:S05]  /*25360*/  @!P4 IMAD.WIDE R2, R4, 0x4, R2 ;  /* 0x000000040402c825 */ /* 0x001fca00078e0202 */
[----:B------:R-:W2:Y:S01]  /*25370*/  @!P4 LDG.E R5, desc[UR60][R2.64] ;  /* 0x0000003c0205c981 */ /* 0x000ea2000c1e1900 */
[----:B------:R-:W-:Y:S01]  /*25380*/  UMOV UR4, 0xffffffff ;  /* 0xffffffff00047882 */ /* 0x000fe20000000000 */
[----:B--2---:R-:W-:Y:S02]  /*25390*/  IMAD R13, R5, R25, RZ ;  /* 0x00000019050d7224 */ /* 0x004fe400078e02ff */
[----:B------:R-:W-:Y:S05]  /*253a0*/  BRA.DIV UR4, `(.L_x_12002) ;  /* 0x00000032043c7947 */ /* 0x000fea000b800000 */
[----:B------:R-:W2:Y:S04]  /*253b0*/  LDL R3, [R1] ;  /* 0x0000000001037983 */ /* 0x000ea80000100800 */
[----:B------:R-:W0:Y:S01]  /*253c0*/  SHFL.UP PT, R14, R13, 0x1, RZ ;  /* 0x042000000d0e7989 */ /* 0x000e2200000e00ff */
[----:B--2---:R-:W-:-:S04]  /*253d0*/  LOP3.LUT P4, RZ, R3, 0x1, RZ, 0xc0, !PT ;  /* 0x0000000103ff7812 */ /* 0x004fc8000788c0ff */
        /* <DEDUP_REMOVED lines=15> */
.L_x_12118:
[----:B------:R-:W-:Y:S02]  /*254d0*/  ULDC UR4, c[0x0][0xc38] ;  /* 0x00030e0000047ab9 */ /* 0x000fe40000000800 */
[----:B------:R-:W-:-:S04]  /*254e0*/  IMAD.U32 R4, RZ, RZ, UR4 ;  /* 0x00000004ff047e24 */ /* 0x000fc8000f8e00ff */
[----:B--2---:R-:W-:-:S04]  /*254f0*/  IMAD R3, R14, R4, RZ ;  /* 0x000000040e037224 */ /* 0x004fc800078e02ff */
[----:B------:R-:W-:-:S05]  /*25500*/  IMAD.IADD R6, R3, 0x1, R6 ;  /* 0x0000000103067824 */ /* 0x000fca00078e0206 */
[----:B------:R-:W-:-:S13]  /*25510*/  ISETP.GT.AND P4, PT, R6, R0, PT ;  /* 0x000000000600720c */ /* 0x000fda0003f84270 */
[----:B------:R-:W-:Y:S05]  /*25520*/  @!P4 BRA `(.L_x_12003) ;  /* 0xfffffffc0058c947 */ /* 0x000fea000383ffff */
.L_x_12000:
[----:B------:R-:W-:Y:S01]  /*25530*/  IMAD.IADD R6, R6, 0x1, -R3 ;  /* 0x0000000106067824 */ /* 0x000fe200078e0a03 */
[----:B------:R-:W-:-:S03]  /*25540*/  UMOV UR4, 0xffffffff ;  /* 0xffffffff00047882 */ /* 0x000fc60000000000 */
[----:B------:R-:W-:-:S05]  /*25550*/  IMAD R3, R2, R4, R6 ;  /* 0x0000000402037224 */ /* 0x000fca00078e0206 */
[----:B------:R-:W-:Y:S01]  /*25560*/  ISETP.GT.AND P6, PT, R3, R0, PT ;  /* 0x000000000300720c */ /* 0x000fe20003fc4270 */
[----:B------:R-:W-:-:S12]  /*25570*/  BRA.DIV UR4, `(.L_x_12004) ;  /* 0x0000003204887947 */ /* 0x000fd8000b800000 */
[----:B------:R-:W-:-:S04]  /*25580*/  VOTE.ANY R3, PT, !P6 ;  /* 0x0000000000037806 */ /* 0x000fc800070e0100 */
[----:B------:R-:W2:Y:S02]  /*25590*/  POPC R7, R3 ;  /* 0x0000000300077309 */ /* 0x000ea40000000000 */
[----:B--2---:R2:W3:Y:S01]  /*255a0*/  SHFL.IDX PT, R25, R25, R7, 0x1f ;  /* 0x00001f0719197589 */ /* 0x0044e200000e0000 */
[----:B------:R-:W-:-:S03]  /*255b0*/  IMAD.IADD R27, R7, 0x1, R27 ;  /* 0x00000001071b7824 */ /* 0x000fc600078e021b */
[----:B------:R2:W4:Y:S04]  /*255c0*/  SHFL.IDX PT, R5, R5, R7, 0x1f ;  /* 0x00001f0705057589 */ /* 0x00052800000e0000 */
.L_x_12123:
[----:B------:R-:W-:-:S13]  /*255d0*/  ISETP.NE.AND P0, PT, R3, RZ, PT ;  /* 0x000000ff0300720c */ /* 0x000fda0003f05270 */
[----:B------:R-:W-:Y:S05]  /*255e0*/  @!P0 BRA `(.L_x_12005) ;  /* 0x0000000000108947 */ /* 0x000fea0003800000 */
[----:B------:R-:W-:Y:S01]  /*255f0*/  UMOV UR4, 0xffffffff ;  /* 0xffffffff00047882 */ /* 0x000fe20000000000 */
[----:B------:R-:W-:Y:S02]  /*25600*/  VIADD R12, R7, 0xffffffff ;  /* 0xffffffff070c7836 */ /* 0x000fe40000000000 */
[----:B------:R-:W-:Y:S05]  /*25610*/  BRA.DIV UR4, `(.L_x_12006) ;  /* 0x0000003204c07947 */ /* 0x000fea000b800000 */
[----:B------:R0:W0:Y:S02]  /*25620*/  SHFL.IDX PT, R24, R2, R12, 0x1f ;  /* 0x00001f0c02187589 */ /* 0x00002400000e0000 */
.L_x_12005:
[----:B----4-:R-:W-:Y:S01]  /*25630*/  ISETP.NE.AND P0, PT, R5, 0x1, PT ;  /* 0x000000010500780c */ /* 0x010fe20003f05270 */
[----:B0-----:R-:W-:-:S04]  /*25640*/  IMAD R24, R24, R4, R6 ;  /* 0x0000000418187224 */ /* 0x001fc800078e0206 */
[----:B------:R-:W-:-:S08]  /*25650*/  IMAD.IADD R0, R0, 0x1, -R24 ;  /* 0x0000000100007824 */ /* 0x000fd000078e0a18 */
[----:B------:R-:W-:Y:S05]  /*25660*/  @!P0 BRA `(.L_x_12007) ;  /* 0x0000000000dc8947 */ /* 0x000fea0003800000 */
[-C--:B---3--:R-:W-:Y:S01]  /*25670*/  IABS R6, R25.reuse ;  /* 0x0000001900067213 */ /* 0x088fe20000000000 */
[----:B------:R-:W-:Y:S01]  /*25680*/  IMAD.MOV.U32 R2, RZ, RZ, RZ ;  /* 0x000000ffff027224 */ /* 0x000fe200078e00ff */
[----:B------:R-:W-:Y:S02]  /*25690*/  IABS R8, R25 ;  /* 0x0000001900087213 */ /* 0x000fe40000000000 */
[----:B------:R-:W0:Y:S03]  /*256a0*/  I2F.RP R4, R6 ;  /* 0x0000000600047306 */ /* 0x000e260000209400 */
[----:B------:R-:W-:-:S05]  /*256b0*/  IMAD.MOV R8, RZ, RZ, -R8 ;  /* 0x000000ffff087224 */ /* 0x000fca00078e0a08 */
[----:B0-----:R-:W2:Y:S02]  /*256c0*/  MUFU.RCP R4, R4 ;  /* 0x0000000400047308 */ /* 0x001ea40000001000 */
[----:B--2---:R-:W-:-:S06]  /*256d0*/  VIADD R7, R4, 0xffffffe ;  /* 0x0ffffffe04077836 */ /* 0x004fcc0000000000 */
[----:B------:R-:W0:Y:S02]  /*256e0*/  F2I.FTZ.U32.TRUNC.NTZ R3, R7 ;  /* 0x0000000700037305 */ /* 0x000e24000021f000 */
[----:B0-----:R-:W-:-:S04]  /*256f0*/  IMAD.MOV R9, RZ, RZ, -R3 ;  /* 0x000000ffff097224 */ /* 0x001fc800078e0a03 */
[----:B------:R-:W-:-:S04]  /*25700*/  IMAD R9, R9, R6, RZ ;  /* 0x0000000609097224 */ /* 0x000fc800078e02ff */
[----:B------:R-:W-:Y:S01]  /*25710*/  IMAD.HI.U32 R2, R3, R9, R2 ;  /* 0x0000000903027227 */ /* 0x000fe200078e0002 */
[----:B------:R-:W-:-:S05]  /*25720*/  IABS R3, R0 ;  /* 0x0000000000037213 */ /* 0x000fca0000000000 */
[----:B------:R-:W-:-:S04]  /*25730*/  IMAD.HI.U32 R4, R2, R3, RZ ;  /* 0x0000000302047227 */ /* 0x000fc800078e00ff */
[----:B------:R-:W-:Y:S02]  /*25740*/  IMAD R3, R4, R8, R3 ;  /* 0x0000000804037224 */ /* 0x000fe400078e0203 */
[----:B------:R-:W-:-:S03]  /*25750*/  IMAD.MOV.U32 R2, RZ, RZ, RZ ;  /* 0x000000ffff027224 */ /* 0x000fc600078e00ff */
        /* <DEDUP_REMOVED lines=9> */
[----:B0-----:R-:W-:Y:S01]  /*257f0*/  VIADD R8, R7, 0xffffffe ;  /* 0x0ffffffe07087836 */ /* 0x001fe20000000000 */
[----:B------:R-:W-:-:S05]  /*25800*/  IABS R7, R5 ;  /* 0x0000000500077213 */ /* 0x000fca0000000000 */
[----:B------:R-:W0:Y:S01]  /*25810*/  F2I.FTZ.U32.TRUNC.NTZ R3, R8 ;  /* 0x0000000800037305 */ /* 0x000e22000021f000 */
[----:B------:R-:W-:Y:S02]  /*25820*/  IMAD.MOV R7, RZ, RZ, -R7 ;  /* 0x000000ffff077224 */ /* 0x000fe400078e0a07 */
[----:B0-----:R-:W-:-:S04]  /*25830*/  IMAD.MOV R9, RZ, RZ, -R3 ;  /* 0x000000ffff097224 */ /* 0x001fc800078e0a03 */
[----:B------:R-:W-:-:S04]  /*25840*/  IMAD R9, R9, R6, RZ ;  /* 0x0000000609097224 */ /* 0x000fc800078e02ff */
[----:B------:R-:W-:Y:S01]  /*25850*/  IMAD.HI.U32 R2, R3, R9, R2 ;  /* 0x0000000903027227 */ /* 0x000fe200078e0002 */
[----:B------:R-:W-:-:S04]  /*25860*/  LOP3.LUT R3, R0, R25, RZ, 0x3c, !PT ;  /* 0x0000001900037212 */ /* 0x000fc800078e3cff */
        /* <DEDUP_REMOVED lines=23> */
.L_x_12007:
[----:B------:R-:W0:Y:S02]  /*259e0*/  LDC.64 R2, c[0x0][0xc90] ;  /* 0x00032400ff027b82 */ /* 0x000e240000000a00 */
[----:B0-----:R-:W-:-:S05]  /*259f0*/  IMAD.WIDE R2, R27, 0x4, R2 ;  /* 0x000000041b027825 */ /* 0x001fca00078e0202 */
[----:B------:R0:W3:Y:S02]  /*25a00*/  LDG.E R6, desc[UR60][R2.64] ;  /* 0x0000003c02067981 */ /* 0x0000e4000c1e1900 */
[----:B0-----:R-:W-:Y:S02]  /*25a10*/  IMAD.MOV.U32 R2, RZ, RZ, RZ ;  /* 0x000000ffff027224 */ /* 0x001fe400078e00ff */
[----:B---3--:R-:W-:-:S05]  /*25a20*/  IMAD R5, R25, R6, RZ ;  /* 0x0000000619057224 */ /* 0x008fca00078e02ff */
[----:B--2---:R-:W-:-:S04]  /*25a30*/  IABS R7, R5 ;  /* 0x0000000500077213 */ /* 0x004fc80000000000 */
        /* <DEDUP_REMOVED lines=19> */
[----:B------:R-:W-:-:S06]  /*25b70*/  IMAD.MOV.U32 R2, RZ, RZ, RZ ;  /* 0x000000ffff027224 */ /* 0x000fcc00078e00ff */
[----:B------:R-:W-:-:S04]  /*25b80*/  @P0 VIADD R9, R9, 0x1 ;  /* 0x0000000109090836 */ /* 0x000fc80000000000 */
[----:B------:R-:W-:-:S04]  /*25b90*/  IMAD.MOV.U32 R7, RZ, RZ, R9 ;  /* 0x000000ffff077224 */ /* 0x000fc800078e0009 */
[----:B------:R-:W-:Y:S01]  /*25ba0*/  @!P1 IMAD.MOV R7, RZ, RZ, -R7 ;  /* 0x000000ffff079224 */ /* 0x000fe200078e0a07 */
[----:B------:R-:W-:-:S05]  /*25bb0*/  @!P2 LOP3.LUT R7, RZ, R5, RZ, 0x33, !PT ;  /* 0x00000005ff07a212 */ /* 0x000fca00078e33ff */
[----:B------:R-:W-:Y:S02]  /*25bc0*/  IMAD R8, R6, R7, RZ ;  /* 0x0000000706087224 */ /* 0x000fe400078e02ff */
[----:B------:R-:W-:Y:S02]  /*25bd0*/  IMAD.MOV R7, RZ, RZ, -R7 ;  /* 0x000000ffff077224 */ /* 0x000fe400078e0a07 */
[----:B------:R-:W-:Y:S02]  /*25be0*/  IMAD.MOV R3, RZ, RZ, -R8 ;  /* 0x000000ffff037224 */ /* 0x000fe400078e0a08 */
[----:B------:R-:W-:-:S03]  /*25bf0*/  IMAD R5, R5, R7, R0 ;  /* 0x0000000705057224 */ /* 0x000fc600078e0200 */
[----:B------:R-:W-:-:S04]  /*25c00*/  VIADDMNMX R4, R3, R4, R6, PT ;  /* 0x0000000403047246 */ /* 0x000fc80003800106 */
        /* <DEDUP_REMOVED lines=8> */
[----:B------:R-:W-:-:S04]  /*25c90*/  IMAD R7, R7, R6, RZ ;  /* 0x0000000607077224 */ /* 0x000fc800078e02ff */
[----:B------:R-:W-:Y:S01]  /*25ca0*/  IMAD.HI.U32 R2, R3, R7, R2 ;  /* 0x0000000703027227 */ /* 0x000fe200078e0002 */
[----:B------:R-:W-:-:S05]  /*25cb0*/  IABS R3, R5 ;  /* 0x0000000500037213 */ /* 0x000fca0000000000 */
[----:B------:R-:W-:-:S04]  /*25cc0*/  IMAD.HI.U32 R2, R2, R3, RZ ;  /* 0x0000000302027227 */ /* 0x000fc800078e00ff */
[----:B------:R-:W-:Y:S01]  /*25cd0*/  IMAD R3, R2, R0, R3 ;  /* 0x0000000002037224 */ /* 0x000fe200078e0203 */
[----:B------:R-:W-:Y:S02]  /*25ce0*/  LOP3.LUT R0, R5, R4, RZ, 0x3c, !PT ;  /* 0x0000000405007212 */ /* 0x000fe400078e3cff */
[----:B------:R-:W-:Y:S02]  /*25cf0*/  IADD3 R5, R8, 0x1000000, R5 ;  /* 0x0100000008057810 */ /* 0x000fe40007ffe005 */
        /* <DEDUP_REMOVED lines=11> */
.L_x_12008:
[----:B------:R-:W-:-:S05]  /*25db0*/  LOP3.LUT R2, RZ, R2, RZ, 0x33, !PT ;  /* 0x00000002ff027212 */ /* 0x000fca00078e33ff */
[----:B------:R-:W-:Y:S01]  /*25dc0*/  IMAD.IADD R25, R25, 0x1, R2 ;  /* 0x0000000119197824 */ /* 0x000fe200078e0202 */
[----:B------:R-:W-:Y:S06]  /*25dd0*/  BRA `(.L_x_12009) ;  /* 0x00000000001c7947 */ /* 0x000fec0003800000 */
.L_x_12001:
[----:B------:R-:W-:Y:S01]  /*25de0*/  UMOV UR4, URZ ;  /* 0x0000003f00047c82 */ /* 0x000fe20008000000 */
[----:B------:R-:W-:Y:S01]  /*25df0*/  UMOV UR5, URZ ;  /* 0x0000003f00057c82 */ /* 0x000fe20008000000 */
[----:B------:R-:W-:Y:S01]  /*25e00*/  ULDC UR6, c[0x0][0xc3c] ;  /* 0x00030f0000067ab9 */ /* 0x000fe20000000800 */
[----:B------:R-:W-:Y:S02]  /*25e10*/  IMAD.MOV.U32 R24, RZ, RZ, R0 ;  /* 0x000000ffff187224 */ /* 0x000fe400078e0000 */
[----:B------:R-:W-:Y:S02]  /*25e20*/  IMAD.U32 R25, RZ, RZ, UR4 ;  /* 0x00000004ff197e24 */ /* 0x000fe4000f8e00ff */
[----:B------:R-:W-:Y:S02]  /*25e30*/  IMAD.U32 R26, RZ, RZ, UR5 ;  /* 0x00000005ff1a7e24 */ /* 0x000fe4000f8e00ff */
[----:B------:R-:W-:-:S07]  /*25e40*/  IMAD.U32 R27, RZ, RZ, UR6 ;  /* 0x00000006ff1b7e24 */ /* 0x000fce000f8e00ff */
.L_x_12009:
        /* <DEDUP_REMOVED lines=9> */
.L_x_11998:
[----:B------:R-:W-:Y:S02]  /*25ee0*/  ULDC UR4, c[0x0][0xc3c] ;  /* 0x00030f0000047ab9 */ /* 0x000fe40000000800 */
[----:B----4-:R-:W-:-:S13]  /*25ef0*/  ISETP.GE.AND P0, PT, R27, UR4, PT ;  /* 0x000000041b007c0c */ /* 0x010fda000bf06270 */
[----:B------:R-:W-:Y:S05]  /*25f00*/  @!P0 BRA `(.L_x_12010) ;  /* 0xffffff8800e88947 */ /* 0x000fea000383ffff */
[----:B------:R-:W-:Y:S05]  /*25f10*/  BSYNC B8 ;  /* 0x0000000000087941 */ /* 0x000fea0003800000 */
.L_x_11858:
[----:B0-----:R-:W4:Y:S01]  /*25f20*/  LDL.LU R0, [R1+0x44] ;  /* 0x0000440001007983 */ /* 0x001f220000300800 */
[----:B------:R-:W-:Y:S01]  /*25f30*/  BSSY B0, `(.L_x_12011) ;  /* 0x000000b000007945 */ /* 0x000fe20003800000 */
[----:B--2---:R-:W0:Y:S01]  /*25f40*/  S2R R5, SR_CgaCtaId ;  /* 0x0000000000057919 */ /* 0x004e220000008800 */
[----:B----4-:R-:W-:-:S05]  /*25f50*/  VIADD R0, R0, 0x1 ;  /* 0x0000000100007836 */ /* 0x010fca0000000000 */
        /* <DEDUP_REMOVED lines=8> */
.L_x_12126:
[----:B------:R-:W-:Y:S05]  /*25fe0*/  BSYNC B0 ;  /* 0x0000000000007941 */ /* 0x000fea0003800000 */
.L_x_12011:
[----:B------:R-:W-:-:S03]  /*25ff0*/  UMOV UR4, 0xffffffff ;  /* 0xffffffff00047882 */ /* 0x000fc60000000000 */
[----:B------:R-:W-:Y:S05]  /*26000*/  BRA.DIV UR4, `(.L_x_12013) ;  /* 0x0000002a04807947 */ /* 0x000fea000b800000 */
[----:B0-----:R-:W0:Y:S02]  /*26010*/  S2R R0, SR_TID.X ;  /* 0x0000000000007919 */ /* 0x001e240000002100 */
[----:B0-----:R-:W-:-:S04]  /*26020*/  SHF.R.U32.HI R0, RZ, 0x5, R0 ;  /* 0x00000005ff007819 */ /* 0x001fc80000011600 */
[----:B------:R-:W-:-:S05]  /*26030*/  LOP3.LUT R0, R0, 0x3, RZ, 0xc0, !PT ;  /* 0x0000000300007812 */ /* 0x000fca00078ec0ff */
[----:B------:R0:W2:Y:S02]  /*26040*/  SHFL.IDX PT, R14, R0, RZ, 0x1f ;  /* 0x00001fff000e7589 */ /* 0x0000a400000e0000 */
.L_x_12129:
[----:B--2---:R-:W-:-:S13]  /*26050*/  ISETP.NE.AND P0, PT, R14, RZ, PT ;  /* 0x000000ff0e00720c */ /* 0x004fda0003f05270 */
[----:B------:R-:W-:Y:S05]  /*26060*/  @P0 BRA `(.L_x_11690) ;  /* 0x0000000000880947 */ /* 0x000fea0003800000 */
[----:B------:R-:W-:-:S03]  /*26070*/  UMOV UR4, 0xffffffff ;  /* 0xffffffff00047882 */ /* 0x000fc60000000000 */
[----:B------:R-:W-:Y:S05]  /*26080*/  BRA.DIV UR4, `(.L_x_12014) ;  /* 0x0000002a04947947 */ /* 0x000fea000b800000 */
[----:B------:R-:W-:-:S13]  /*26090*/  ELECT P6, URZ, PT ;  /* 0x00000000003f782f */ /* 0x000fda00038c0000 */
.L_x_12132:
[----:B------:R-:W-:Y:S05]  /*260a0*/  @!P6 BRA `(.L_x_11690) ;  /* 0x000000000078e947 */ /* 0x000fea0003800000 */
[----:B0-----:R-:W2:Y:S02]  /*260b0*/  LDL.LU R0, [R1+0x34] ;  /* 0x0000340001007983 */ /* 0x001ea40000300800 */
[----:B--2---:R-:W-:-:S04]  /*260c0*/  LOP3.LUT R0, R0, 0x2, RZ, 0xfc, !PT ;  /* 0x0000000200007812 */ /* 0x004fc800078efcff */
[----:B------:R-:W-:-:S13]  /*260d0*/  ISETP.NE.AND P2, PT, R0, 0x3, PT ;  /* 0x000000030000780c */ /* 0x000fda0003f45270 */
[----:B------:R-:W-:Y:S05]  /*260e0*/  @!P2 BRA `(.L_x_12015) ;  /* 0x000000000004a947 */ /* 0x000fea0003800000 */
[----:B------:R-:W-:Y:S01]  /*260f0*/  BPT.TRAP 0x1 ;  /* 0x000000040000795c */ /* 0x000fe20000300000 */
.L_x_12015:
        /* <DEDUP_REMOVED lines=12> */
.L_x_12133:
[----:B------:R-:W2:Y:S02]  /*261c0*/  SYNCS.PHASECHK.TRANS64.TRYWAIT P0, [R3+URZ], R0 ;  /* 0x00000000030075a7 */ /* 0x000ea4000800017f */
[----:B--2---:R-:W-:Y:S05]  /*261d0*/  @!P0 BRA `(.L_x_12017) ;  /* 0x0000002800748947 */ /* 0x004fea0003800000 */
.L_x_12134:
[----:B------:R-:W-:Y:S05]  /*261e0*/  @!P2 BRA `(.L_x_12018) ;  /* 0x000000000004a947 */ /* 0x000fea0003800000 */
[----:B------:R-:W-:Y:S01]  /*261f0*/  BPT.TRAP 0x1 ;  /* 0x000000040000795c */ /* 0x000fe20000300000 */
.L_x_12018:
[----:B--2---:R-:W-:-:S04]  /*26200*/  VIADD R3, R9, 0x31c60 ;  /* 0x00031c6009037836 */ /* 0x004fc80000000000 */
[----:B------:R-:W-:-:S04]  /*26210*/  IMAD R5, R18, 0x8, R3 ;  /* 0x0000000812057824 */ /* 0x000fc800078e0203 */
[----:B------:R-:W2:Y:S02]  /*26220*/  SYNCS.PHASECHK.TRANS64.TRYWAIT P0, [R5+URZ], R2 ;  /* 0x00000002050075a7 */ /* 0x000ea4000800017f */
[----:B--2---:R-:W-:Y:S05]  /*26230*/  @!P0 BRA `(.L_x_12019) ;  /* 0x0000002800708947 */ /* 0x004fea0003800000 */
.L_x_12135:
[----:B------:R-:W-:-:S07]  /*26240*/  IMAD R3, R4, 0x8, R3 ;  /* 0x0000000804037824 */ /* 0x000fce00078e0203 */
.L_x_12020:
[----:B----4-:R4:W0:Y:S02]  /*26250*/  SYNCS.PHASECHK.TRANS64.TRYWAIT P0, [R3+URZ], R0 ;  /* 0x00000000030075a7 */ /* 0x010824000800017f */
[----:B0-----:R-:W-:Y:S05]  /*26260*/  @!P0 NANOSLEEP.SYNCS 0x989680 ;  /* 0x009896800000895d */ /* 0x001fea0003900000 */
[----:B------:R-:W0:Y:S02]  /*26270*/  @!P0 SYNCS.PHASECHK.TRANS64 P0, [R3+URZ], R0 ;  /* 0x00000000030085a7 */ /* 0x000e24000800007f */
[----:B0-----:R-:W-:Y:S05]  /*26280*/  @!P0 BRA `(.L_x_12020) ;  /* 0xfffffffc00f08947 */ /* 0x001fea000383ffff */
.L_x_11690:
[----:B------:R-:W-:Y:S05]  /*26290*/  BSYNC B9 ;  /* 0x0000000000097941 */ /* 0x000fea0003800000 */
.L_x_11687:
[----:B------:R-:W-:Y:S05]  /*262a0*/  EXIT ;  /* 0x000000000000794d */ /* 0x000fea0003800000 */
.L_x_11708:
[----:B0-----:R0:W1:Y:S02]  /*262b0*/  SYNCS.PHASECHK.TRANS64.TRYWAIT P5, [R21+URZ+0x31c90], R87 ;  /* 0x031c9057150075a7 */ /* 0x00106400080a017f */
[----:B-1----:R-:W-:Y:S05]  /*262c0*/  @!P5 NANOSLEEP.SYNCS 0x989680 ;  /* 0x009896800000d95d */ /* 0x002fea0003900000 */
[----:B------:R-:W1:Y:S02]  /*262d0*/  @!P5 SYNCS.PHASECHK.TRANS64 P5, [R21+URZ+0x31c90], R87 ;  /* 0x031c90571500d5a7 */ /* 0x000e6400080a007f */
[----:B-1----:R-:W-:Y:S05]  /*262e0*/  @!P5 BRA `(.L_x_11708) ;  /* 0xfffffffc00f0d947 */ /* 0x002fea000383ffff */
[----:B------:R-:W-:Y:S05]  /*262f0*/  BRA `(.L_x_12021) ;  /* 0xfffffdd000e87947 */ /* 0x000fea000383ffff */
.L_x_11736:
[----:B0-----:R0:W1:Y:S02]  /*26300*/  SYNCS.PHASECHK.TRANS64.TRYWAIT P5, [R21+URZ+0x31c90], R87 ;  /* 0x031c9057150075a7 */ /* 0x00106400080a017f */
[----:B-1----:R-:W-:Y:S05]  /*26310*/  @!P5 NANOSLEEP.SYNCS 0x989680 ;  /* 0x009896800000d95d */ /* 0x002fea0003900000 */
[----:B------:R-:W1:Y:S02]  /*26320*/  @!P5 SYNCS.PHASECHK.TRANS64 P5, [R21+URZ+0x31c90], R87 ;  /* 0x031c90571500d5a7 */ /* 0x000e6400080a007f */
[----:B-1----:R-:W-:Y:S05]  /*26330*/  @!P5 BRA `(.L_x_11736) ;  /* 0xfffffffc00f0d947 */ /* 0x002fea000383ffff */
[----:B------:R-:W-:Y:S05]  /*26340*/  BRA `(.L_x_12022) ;  /* 0xfffffdec00a87947 */ /* 0x000fea000383ffff */
.L_x_11749:
[----:B0-----:R0:W1:Y:S02]  /*26350*/  SYNCS.PHASECHK.TRANS64.TRYWAIT P4, [R21+URZ+0x31c90], R87 ;  /* 0x031c9057150075a7 */ /* 0x001064000808017f */
[----:B-1----:R-:W-:Y:S05]  /*26360*/  @!P4 NANOSLEEP.SYNCS 0x989680 ;  /* 0x009896800000c95d */ /* 0x002fea0003900000 */
[----:B------:R-:W1:Y:S02]  /*26370*/  @!P4 SYNCS.PHASECHK.TRANS64 P4, [R21+URZ+0x31c90], R87 ;  /* 0x031c90571500c5a7 */ /* 0x000e64000808007f */
[----:B-1----:R-:W-:Y:S05]  /*26380*/  @!P4 BRA `(.L_x_11749) ;  /* 0xfffffffc00f0c947 */ /* 0x002fea000383ffff */
[----:B------:R-:W-:Y:S05]  /*26390*/  BRA `(.L_x_12023) ;  /* 0xfffffe0800707947 */ /* 0x000fea000383ffff */
.L_x_11753:
[----:B--2---:R2:W3:Y:S02]  /*263a0*/  SYNCS.PHASECHK.TRANS64.TRYWAIT P3, [R21+URZ+0x31cb0], R87 ;  /* 0x031cb057150075a7 */ /* 0x0044e4000806017f */
[----:B---3--:R-:W-:Y:S05]  /*263b0*/  @!P3 NANOSLEEP.SYNCS 0x989680 ;  /* 0x009896800000b95d */ /* 0x008fea0003900000 */
[----:B------:R-:W3:Y:S02]  /*263c0*/  @!P3 SYNCS.PHASECHK.TRANS64 P3, [R21+URZ+0x31cb0], R87 ;  /* 0x031cb0571500b5a7 */ /* 0x000ee4000806007f */
[----:B---3--:R-:W-:Y:S05]  /*263d0*/  @!P3 BRA `(.L_x_11753) ;  /* 0xfffffffc00f0b947 */ /* 0x008fea000383ffff */
[----:B------:R-:W-:Y:S05]  /*263e0*/  BRA `(.L_x_12024) ;  /* 0xfffffe0c001c7947 */ /* 0x000fea000383ffff */
.L_x_11761:
[----:B------:R-:W-:Y:S01]  /*263f0*/  BSSY B0, `(.L_x_12025) ;  /* 0x0000007000007945 */ /* 0x000fe20003800000 */
[----:B------:R-:W-:Y:S02]  /*26400*/  IMAD.MOV.U32 R12, RZ, RZ, RZ ;  /* 0x000000ffff0c7224 */ /* 0x000fe400078e00ff */
[----:B------:R-:W-:Y:S02]  /*26410*/  IMAD.MOV.U32 R11, RZ, RZ, 0x1f ;  /* 0x0000001fff0b7424 */ /* 0x000fe400078e00ff */
[----:B------:R-:W-:-:S07]  /*26420*/  IMAD.MOV.U32 R15, RZ, RZ, -0x1 ;  /* 0xffffffffff0f7424 */ /* 0x000fce00078e00ff */
[----:B-----5:R-:W-:Y:S05]  /*26430*/  WARPSYNC.COLLECTIVE R15, `(.L_x_12026) ;  /* 0x000000000f087348 */ /* 0x020fea0003c00000 */
[----:B------:R0:W1:Y:S02]  /*26440*/  SHFL.IDX P6, R14, R13, R12, R11 ;  /* 0x0000000c0d0e7389 */ /* 0x00006400000c000b */
[----:B01---5:R-:W-:Y:S01]  /*26450*/  ENDCOLLECTIVE ;  /* 0x000000000000791b */ /* 0x023fe20003800000 */
.L_x_12026:
[----:B------:R-:W-:Y:S05]  /*26460*/  BSYNC B0 ;  /* 0x0000000000007941 */ /* 0x000fea0003800000 */
.L_x_12025:
[----:B------:R0:W-:Y:S01]  /*26470*/  STL [R1+0x4c], R14 ;  /* 0x00004c0e01007387 */ /* 0x0001e20000100800 */
[----:B------:R-:W-:Y:S05]  /*26480*/  BRA `(.L_x_12027) ;  /* 0xfffffe1400787947 */ /* 0x000fea000383ffff */
.L_x_11772:
[----:B------:R-:W-:Y:S01]  /*26490*/  BSSY B1, `(.L_x_12028) ;  /* 0x0000007000017945 */ /* 0x000fe20003800000 */
[----:B------:R-:W-:Y:S02]  /*264a0*/  IMAD.MOV.U32 R12, RZ, RZ, RZ ;  /* 0x000000ffff0c7224 */ /* 0x000fe400078e00ff */
[----:B------:R-:W-:Y:S02]  /*264b0*/  IMAD.MOV.U32 R11, RZ, RZ, 0x1e1f ;  /* 0x00001e1fff0b7424 */ /* 0x000fe400078e00ff */
[----:B------:R-:W-:-:S07]  /*264c0*/  IMAD.MOV.U32 R15, RZ, RZ, -0x1 ;  /* 0xffffffffff0f7424 */ /* 0x000fce00078e00ff */
[----:B0-----:R-:W-:Y:S05]  /*264d0*/  WARPSYNC.COLLECTIVE R15, `(.L_x_12029) ;  /* 0x000000000f087348 */ /* 0x001fea0003c00000 */
[----:B0-----:R0:W1:Y:S02]  /*264e0*/  SHFL.IDX P6, R14, R13, R12, R11 ;  /* 0x0000000c0d0e7389 */ /* 0x00106400000c000b */
[----:B01----:R-:W-:Y:S01]  /*264f0*/  ENDCOLLECTIVE ;  /* 0x000000000000791b */ /* 0x003fe20003800000 */
.L_x_12029:
[----:B------:R-:W-:Y:S05]  /*26500*/  BSYNC B1 ;  /* 0x0000000000017941 */ /* 0x000fea0003800000 */
.L_x_12028:
        /* <DEDUP_REMOVED lines=8> */
.L_x_12030:
[----:B------:R-:W-:Y:S02]  /*26590*/  IMAD.MOV.U32 R13, RZ, RZ, R5 ;  /* 0x000000ffff0d7224 */ /* 0x000fe400078e0005 */
[----:B------:R-:W-:-:S07]  /*265a0*/  IMAD.MOV.U32 R0, RZ, RZ, R14 ;  /* 0x000000ffff007224 */ /* 0x000fce00078e000e */
[----:B------:R-:W-:Y:S05]  /*265b0*/  WARPSYNC.COLLECTIVE R15, `(.L_x_12031) ;  /* 0x000000000f087348 */ /* 0x000fea0003c00000 */
[----:B------:R0:W1:Y:S02]  /*265c0*/  SHFL.IDX P6, R14, R13, R12, R11 ;  /* 0x0000000c0d0e7389 */ /* 0x00006400000c000b */
[----:B01----:R-:W-:Y:S01]  /*265d0*/  ENDCOLLECTIVE ;  /* 0x000000000000791b */ /* 0x003fe20003800000 */
.L_x_12031:
[----:B------:R-:W-:Y:S02]  /*265e0*/  IMAD.MOV.U32 R13, RZ, RZ, R4 ;  /* 0x000000ffff0d7224 */ /* 0x000fe400078e0004 */
[----:B------:R-:W-:-:S07]  /*265f0*/  IMAD.MOV.U32 R5, RZ, RZ, R14 ;  /* 0x000000ffff057224 */ /* 0x000fce00078e000e */
[----:B------:R-:W-:Y:S05]  /*26600*/  WARPSYNC.COLLECTIVE R15, `(.L_x_12032) ;  /* 0x000000000f087348 */ /* 0x000fea0003c00000 */
[----:B------:R0:W1:Y:S02]  /*26610*/  SHFL.IDX P6, R14, R13, R12, R11 ;  /* 0x0000000c0d0e7389 */ /* 0x00006400000c000b */
[----:B01----:R-:W-:Y:S01]  /*26620*/  ENDCOLLECTIVE ;  /* 0x000000000000791b */ /* 0x003fe20003800000 */
.L_x_12032:
[----:B------:R-:W-:Y:S01]  /*26630*/  IMAD.MOV.U32 R4, RZ, RZ, R14 ;  /* 0x000000ffff047224 */ /* 0x000fe200078e000e */
[----:B------:R-:W-:Y:S06]  /*26640*/  BRA `(.L_x_12033) ;  /* 0xfffffe1c00047947 */ /* 0x000fec000383ffff */
.L_x_11776:
[----:B0-----:R0:W1:Y:S02]  /*26650*/  SYNCS.PHASECHK.TRANS64.TRYWAIT P1, [R22+URZ+0x31c00], R3 ;  /* 0x031c0003160075a7 */ /* 0x001064000802017f */
[----:B-1----:R-:W-:Y:S05]  /*26660*/  @!P1 NANOSLEEP.SYNCS 0x989680 ;  /* 0x009896800000995d */ /* 0x002fea0003900000 */
[----:B------:R-:W1:Y:S02]  /*26670*/  @!P1 SYNCS.PHASECHK.TRANS64 P1, [R22+URZ+0x31c00], R3 ;  /* 0x031c0003160095a7 */ /* 0x000e64000802007f */
[----:B-1----:R-:W-:Y:S05]  /*26680*/  @!P1 BRA `(.L_x_11776) ;  /* 0xfffffffc00f09947 */ /* 0x002fea000383ffff */
[----:B------:R-:W-:Y:S05]  /*26690*/  BRA `(.L_x_12034) ;  /* 0xfffffe24004c7947 */ /* 0x000fea000383ffff */
.L_x_11788:
[----:B------:R-:W-:Y:S01]  /*266a0*/  BSSY B1, `(.L_x_12035) ;  /* 0x0000007000017945 */ /* 0x000fe20003800000 */
[----:B------:R-:W-:Y:S02]  /*266b0*/  IMAD.MOV.U32 R12, RZ, RZ, RZ ;  /* 0x000000ffff0c7224 */ /* 0x000fe400078e00ff */
[----:B------:R-:W-:Y:S02]  /*266c0*/  IMAD.MOV.U32 R11, RZ, RZ, 0x1e1f ;  /* 0x00001e1fff0b7424 */ /* 0x000fe400078e00ff */
[----:B------:R-:W-:-:S07]  /*266d0*/  IMAD.MOV.U32 R15, RZ, RZ, -0x1 ;  /* 0xffffffffff0f7424 */ /* 0x000fce00078e00ff */
[----:B0-----:R-:W-:Y:S05]  /*266e0*/  WARPSYNC.COLLECTIVE R15, `(.L_x_12036) ;  /* 0x000000000f087348 */ /* 0x001fea0003c00000 */
[----:B0-----:R0:W1:Y:S02]  /*266f0*/  SHFL.IDX P6, R14, R13, R12, R11 ;  /* 0x0000000c0d0e7389 */ /* 0x00106400000c000b */
[----:B01----:R-:W-:Y:S01]  /*26700*/  ENDCOLLECTIVE ;  /* 0x000000000000791b */ /* 0x003fe20003800000 */
.L_x_12036:
[----:B------:R-:W-:Y:S05]  /*26710*/  BSYNC B1 ;  /* 0x0000000000017941 */ /* 0x000fea0003800000 */
.L_x_12035:
        /* <DEDUP_REMOVED lines=8> */
.L_x_12037:
[----:B------:R-:W-:Y:S02]  /*267a0*/  IMAD.MOV.U32 R21, RZ, RZ, R3 ;  /* 0x000000ffff157224 */ /* 0x000fe400078e0003 */
[----:B------:R-:W-:Y:S02]  /*267b0*/  IMAD.MOV.U32 R13, RZ, RZ, R5 ;  /* 0x000000ffff0d7224 */ /* 0x000fe400078e0005 */
[----:B------:R-:W-:-:S07]  /*267c0*/  IMAD.MOV.U32 R0, RZ, RZ, R14 ;  /* 0x000000ffff007224 */ /* 0x000fce00078e000e */
[----:B------:R-:W-:Y:S05]  /*267d0*/  WARPSYNC.COLLECTIVE R15, `(.L_x_12038) ;  /* 0x000000000f087348 */ /* 0x000fea0003c00000 */
[----:B------:R0:W1:Y:S02]  /*267e0*/  SHFL.IDX P6, R14, R13, R12, R11 ;  /* 0x0000000c0d0e7389 */ /* 0x00006400000c000b */
[----:B01----:R-:W-:Y:S01]  /*267f0*/  ENDCOLLECTIVE ;  /* 0x000000000000791b */ /* 0x003fe20003800000 */
.L_x_12038:
[----:B------:R-:W-:Y:S02]  /*26800*/  IMAD.MOV.U32 R20, RZ, RZ, R0 ;  /* 0x000000ffff147224 */ /* 0x000fe400078e0000 */
[----:B------:R-:W-:Y:S02]  /*26810*/  IMAD.MOV.U32 R13, RZ, RZ, R4 ;  /* 0x000000ffff0d7224 */ /* 0x000fe400078e0004 */
[----:B------:R-:W-:-:S07]  /*26820*/  IMAD.MOV.U32 R5, RZ, RZ, R14 ;  /* 0x000000ffff057224 */ /* 0x000fce00078e000e */
[----:B------:R-:W-:Y:S05]  /*26830*/  WARPSYNC.COLLECTIVE R15, `(.L_x_12039) ;  /* 0x000000000f087348 */ /* 0x000fea0003c00000 */
[----:B------:R0:W1:Y:S02]  /*26840*/  SHFL.IDX P6, R14, R13, R12, R11 ;  /* 0x0000000c0d0e7389 */ /* 0x00006400000c000b */
[----:B01----:R-:W-:Y:S01]  /*26850*/  ENDCOLLECTIVE ;  /* 0x000000000000791b */ /* 0x003fe20003800000 */
.L_x_12039:
[----:B------:R-:W-:Y:S05]  /*26860*/  BRA `(.L_x_12040) ;  /* 0xfffffe38006c7947 */ /* 0x000fea000383ffff */
.L_x_11792:
[----:B0-----:R0:W1:Y:S02]  /*26870*/  SYNCS.PHASECHK.TRANS64.TRYWAIT P1, [R22+URZ+0x31c00], R3 ;  /* 0x031c0003160075a7 */ /* 0x001064000802017f */
[----:B-1----:R-:W-:Y:S05]  /*26880*/  @!P1 NANOSLEEP.SYNCS 0x989680 ;  /* 0x009896800000995d */ /* 0x002fea0003900000 */
[----:B------:R-:W1:Y:S02]  /*26890*/  @!P1 SYNCS.PHASECHK.TRANS64 P1, [R22+URZ+0x31c00], R3 ;  /* 0x031c0003160095a7 */ /* 0x000e64000802007f */
[----:B-1----:R-:W-:Y:S05]  /*268a0*/  @!P1 BRA `(.L_x_11792) ;  /* 0xfffffffc00f09947 */ /* 0x002fea000383ffff */
[----:B------:R-:W-:Y:S05]  /*268b0*/  BRA `(.L_x_12041) ;  /* 0xfffffe40004c7947 */ /* 0x000fea000383ffff */
.L_x_11800:
[----:B-1----:R1:W2:Y:S02]  /*268c0*/  SYNCS.PHASECHK.TRANS64.TRYWAIT P2, [R21+URZ+0x31c30], R0 ;  /* 0x031c3000150075a7 */ /* 0x0022a4000804017f */
[----:B--2---:R-:W-:Y:S05]  /*268d0*/  @!P2 NANOSLEEP.SYNCS 0x989680 ;  /* 0x009896800000a95d */ /* 0x004fea0003900000 */
[----:B------:R-:W2:Y:S02]  /*268e0*/  @!P2 SYNCS.PHASECHK.TRANS64 P2, [R21+URZ+0x31c30], R0 ;  /* 0x031c30001500a5a7 */ /* 0x000ea4000804007f */
[----:B--2---:R-:W-:Y:S05]  /*268f0*/  @!P2 BRA `(.L_x_11800) ;  /* 0xfffffffc00f0a947 */ /* 0x004fea000383ffff */
[----:B------:R-:W-:Y:S05]  /*26900*/  BRA `(.L_x_11799) ;  /* 0xfffffe5800407947 */ /* 0x000fea000383ffff */
.L_x_11806:
[----:B---3--:R3:W4:Y:S02]  /*26910*/  SYNCS.PHASECHK.TRANS64.TRYWAIT P3, [R0+URZ+0x31c30], R19 ;  /* 0x031c3013000075a7 */ /* 0x008724000806017f */
[----:B----4-:R-:W-:Y:S05]  /*26920*/  @!P3 NANOSLEEP.SYNCS 0x989680 ;  /* 0x009896800000b95d */ /* 0x010fea0003900000 */
[----:B------:R-:W4:Y:S02]  /*26930*/  @!P3 SYNCS.PHASECHK.TRANS64 P3, [R0+URZ+0x31c30], R19 ;  /* 0x031c30130000b5a7 */ /* 0x000f24000806007f */
[----:B----4-:R-:W-:Y:S05]  /*26940*/  @!P3 BRA `(.L_x_11806) ;  /* 0xfffffffc00f0b947 */ /* 0x010fea000383ffff */
[----:B------:R-:W-:Y:S05]  /*26950*/  BRA `(.L_x_11805) ;  /* 0xfffffe9c00387947 */ /* 0x000fea000383ffff */
.L_x_11810:
[----:B--2---:R2:W3:Y:S02]  /*26960*/  SYNCS.PHASECHK.TRANS64.TRYWAIT P2, [R14+URZ+0x31c50], R0 ;  /* 0x031c50000e0075a7 */ /* 0x0044e4000804017f */
[----:B---3--:R-:W-:Y:S05]  /*26970*/  @!P2 NANOSLEEP.SYNCS 0x989680 ;  /* 0x009896800000a95d */ /* 0x008fea0003900000 */
[----:B------:R-:W3:Y:S02]  /*26980*/  @!P2 SYNCS.PHASECHK.TRANS64 P2, [R14+URZ+0x31c50], R0 ;  /* 0x031c50000e00a5a7 */ /* 0x000ee4000804007f */
[----:B---3--:R-:W-:Y:S05]  /*26990*/  @!P2 BRA `(.L_x_11810) ;  /* 0xfffffffc00f0a947 */ /* 0x008fea000383ffff */
[----:B------:R-:W-:Y:S05]  /*269a0*/  BRA `(.L_x_11807) ;  /* 0xfffffec0005c7947 */ /* 0x000fea000383ffff */
.L_x_11817:
[----:B--2---:R2:W3:Y:S02]  /*269b0*/  SYNCS.PHASECHK.TRANS64.TRYWAIT P3, [R0+URZ+0x31c30], R21 ;  /* 0x031c3015000075a7 */ /* 0x0044e4000806017f */
[----:B---3--:R-:W-:Y:S05]  /*269c0*/  @!P3 NANOSLEEP.SYNCS 0x989680 ;  /* 0x009896800000b95d */ /* 0x008fea0003900000 */
[----:B------:R-:W3:Y:S02]  /*269d0*/  @!P3 SYNCS.PHASECHK.TRANS64 P3, [R0+URZ+0x31c30], R21 ;  /* 0x031c30150000b5a7 */ /* 0x000ee4000806007f */
[----:B---3--:R-:W-:Y:S05]  /*269e0*/  @!P3 BRA `(.L_x_11817) ;  /* 0xfffffffc00f0b947 */ /* 0x008fea000383ffff */
[----:B------:R-:W-:Y:S05]  /*269f0*/  BRA `(.L_x_11816) ;  /* 0xfffffeec00c47947 */ /* 0x000fea000383ffff */
.L_x_11822:
[----:B--2---:R2:W3:Y:S02]  /*26a00*/  SYNCS.PHASECHK.TRANS64.TRYWAIT P2, [R14+URZ+0x31c50], R0 ;  /* 0x031c50000e0075a7 */ /* 0x0044e4000804017f */
[----:B---3--:R-:W-:Y:S05]  /*26a10*/  @!P2 NANOSLEEP.SYNCS 0x989680 ;  /* 0x009896800000a95d */ /* 0x008fea0003900000 */
[----:B------:R-:W3:Y:S02]  /*26a20*/  @!P2 SYNCS.PHASECHK.TRANS64 P2, [R14+URZ+0x31c50], R0 ;  /* 0x031c50000e00a5a7 */ /* 0x000ee4000804007f */
[----:B---3--:R-:W-:Y:S05]  /*26a30*/  @!P2 BRA `(.L_x_11822) ;  /* 0xfffffffc00f0a947 */ /* 0x008fea000383ffff */
[----:B------:R-:W-:Y:S05]  /*26a40*/  BRA `(.L_x_11821) ;  /* 0xffffff1000ec7947 */ /* 0x000fea000383ffff */
.L_x_11827:
[----:B-1----:R1:W2:Y:S02]  /*26a50*/  SYNCS.PHASECHK.TRANS64.TRYWAIT P0, [R10+URZ+0x31c50], R3 ;  /* 0x031c50030a0075a7 */ /* 0x0022a4000800017f */
[----:B--2---:R-:W-:Y:S05]  /*26a60*/  @!P0 NANOSLEEP.SYNCS 0x989680 ;  /* 0x009896800000895d */ /* 0x004fea0003900000 */
[----:B------:R-:W2:Y:S02]  /*26a70*/  @!P0 SYNCS.PHASECHK.TRANS64 P0, [R10+URZ+0x31c50], R3 ;  /* 0x031c50030a0085a7 */ /* 0x000ea4000800007f */
[----:B--2---:R-:W-:Y:S05]  /*26a80*/  @!P0 BRA `(.L_x_11827) ;  /* 0xfffffffc00f08947 */ /* 0x004fea000383ffff */
[----:B------:R-:W-:Y:S05]  /*26a90*/  BRA `(.L_x_11826) ;  /* 0xffffff3400747947 */ /* 0x000fea000383ffff */
.L_x_11832:
[----:B------:R-:W-:Y:S02]  /*26aa0*/  IMAD.MOV.U32 R13, RZ, RZ, R2 ;  /* 0x000000ffff0d7224 */ /* 0x000fe400078e0002 */
[----:B------:R-:W-:Y:S02]  /*26ab0*/  IMAD.MOV.U32 R12, RZ, RZ, RZ ;  /* 0x000000ffff0c7224 */ /* 0x000fe400078e00ff */
[----:B------:R-:W-:Y:S02]  /*26ac0*/  IMAD.MOV.U32 R11, RZ, RZ, 0x1c1f ;  /* 0x00001c1fff0b7424 */ /* 0x000fe400078e00ff */
[----:B------:R-:W-:-:S07]  /*26ad0*/  IMAD.MOV.U32 R15, RZ, RZ, -0x1 ;  /* 0xffffffffff0f7424 */ /* 0x000fce00078e00ff */
[----:B-----5:R-:W-:Y:S05]  /*26ae0*/  WARPSYNC.COLLECTIVE R15, `(.L_x_12042) ;  /* 0x000000000f087348 */ /* 0x020fea0003c00000 */
[----:B------:R0:W1:Y:S02]  /*26af0*/  SHFL.IDX P6, R14, R13, R12, R11 ;  /* 0x0000000c0d0e7389 */ /* 0x00006400000c000b */
[----:B01---5:R-:W-:Y:S01]  /*26b00*/  ENDCOLLECTIVE ;  /* 0x000000000000791b */ /* 0x023fe20003800000 */
.L_x_12042:
[----:B------:R-:W-:Y:S02]  /*26b10*/  IMAD.MOV.U32 R13, RZ, RZ, R0 ;  /* 0x000000ffff0d7224 */ /* 0x000fe400078e0000 */
[----:B------:R-:W-:-:S07]  /*26b20*/  IMAD.MOV.U32 R3, RZ, RZ, R14 ;  /* 0x000000ffff037224 */ /* 0x000fce00078e000e */
[----:B------:R-:W-:Y:S05]  /*26b30*/  WARPSYNC.COLLECTIVE R15, `(.L_x_12043) ;  /* 0x000000000f087348 */ /* 0x000fea0003c00000 */
[----:B------:R0:W1:Y:S02]  /*26b40*/  SHFL.IDX P6, R14, R13, R12, R11 ;  /* 0x0000000c0d0e7389 */ /* 0x00006400000c000b */
[----:B01----:R-:W-:Y:S01]  /*26b50*/  ENDCOLLECTIVE ;  /* 0x000000000000791b */ /* 0x003fe20003800000 */
.L_x_12043:
[----:B------:R-:W-:Y:S05]  /*26b60*/  BRA `(.L_x_12044) ;  /* 0xffffff5000747947 */ /* 0x000fea000383ffff */
.L_x_11835:
        /* <DEDUP_REMOVED lines=8> */
.L_x_12046:
[----:B------:R-:W-:Y:S05]  /*26bf0*/  BSYNC B1 ;  /* 0x0000000000017941 */ /* 0x000fea0003800000 */
.L_x_12045:
        /* <DEDUP_REMOVED lines=8> */
.L_x_12047:
[----:B------:R-:W-:Y:S05]  /*26c80*/  BRA `(.L_x_12048) ;  /* 0xffffff5000847947 */ /* 0x000fea000383ffff */
.L_x_11837:
[----:B------:R-:W-:Y:S02]  /*26c90*/  IMAD.MOV.U32 R13, RZ, RZ, R2 ;  /* 0x000000ffff0d7224 */ /* 0x000fe400078e0002 */
[----:B------:R-:W-:Y:S02]  /*26ca0*/  IMAD.MOV.U32 R12, RZ, RZ, RZ ;  /* 0x000000ffff0c7224 */ /* 0x000fe400078e00ff */
[----:B------:R-:W-:Y:S02]  /*26cb0*/  IMAD.MOV.U32 R11, RZ, RZ, 0x1c1f ;  /* 0x00001c1fff0b7424 */ /* 0x000fe400078e00ff */
[----:B------:R-:W-:-:S07]  /*26cc0*/  IMAD.MOV.U32 R15, RZ, RZ, -0x1 ;  /* 0xffffffffff0f7424 */ /* 0x000fce00078e00ff */
[----:B------:R-:W-:Y:S05]  /*26cd0*/  WARPSYNC.COLLECTIVE R15, `(.L_x_12049) ;  /* 0x000000000f087348 */ /* 0x000fea0003c00000 */
[----:B------:R0:W1:Y:S02]  /*26ce0*/  SHFL.IDX P6, R14, R13, R12, R11 ;  /* 0x0000000c0d0e7389 */ /* 0x00006400000c000b */
[----:B01----:R-:W-:Y:S01]  /*26cf0*/  ENDCOLLECTIVE ;  /* 0x000000000000791b */ /* 0x003fe20003800000 */
.L_x_12049:
[----:B------:R-:W-:Y:S02]  /*26d00*/  IMAD.MOV.U32 R13, RZ, RZ, R0 ;  /* 0x000000ffff0d7224 */ /* 0x000fe400078e0000 */
[----:B------:R-:W-:-:S07]  /*26d10*/  IMAD.MOV.U32 R3, RZ, RZ, R14 ;  /* 0x000000ffff037224 */ /* 0x000fce00078e000e */
[----:B------:R-:W-:Y:S05]  /*26d20*/  WARPSYNC.COLLECTIVE R15, `(.L_x_12050) ;  /* 0x000000000f087348 */ /* 0x000fea0003c00000 */
[----:B------:R0:W1:Y:S02]  /*26d30*/  SHFL.IDX P6, R14, R13, R12, R11 ;  /* 0x0000000c0d0e7389 */ /* 0x00006400000c000b */
[----:B01----:R-:W-:Y:S01]  /*26d40*/  ENDCOLLECTIVE ;  /* 0x000000000000791b */ /* 0x003fe20003800000 */
.L_x_12050:
[----:B------:R-:W-:Y:S05]  /*26d50*/  BRA `(.L_x_12051) ;  /* 0xffffff5400507947 */ /* 0x000fea000383ffff */
.L_x_11840:
        /* <DEDUP_REMOVED lines=8> */
.L_x_12053:
[----:B------:R-:W-:Y:S05]  /*26de0*/  BSYNC B1 ;  /* 0x0000000000017941 */ /* 0x000fea0003800000 */
.L_x_12052:
        /* <DEDUP_REMOVED lines=8> */
.L_x_12054:
[----:B------:R-:W-:Y:S05]  /*26e70*/  BRA `(.L_x_12055) ;  /* 0xffffff5800487947 */ /* 0x000fea000383ffff */
.L_x_11844:
[----:B------:R-:W-:Y:S02]  /*26e80*/  IMAD.MOV.U32 R13, RZ, RZ, R2 ;  /* 0x000000ffff0d7224 */ /* 0x000fe400078e0002 */
[----:B------:R-:W-:Y:S02]  /*26e90*/  IMAD.MOV.U32 R12, RZ, RZ, RZ ;  /* 0x000000ffff0c7224 */ /* 0x000fe400078e00ff */
[----:B------:R-:W-:Y:S02]  /*26ea0*/  IMAD.MOV.U32 R11, RZ, RZ, 0x1c1f ;  /* 0x00001c1fff0b7424 */ /* 0x000fe400078e00ff */
[----:B------:R-:W-:-:S07]  /*26eb0*/  IMAD.MOV.U32 R15, RZ, RZ, -0x1 ;  /* 0xffffffffff0f7424 */ /* 0x000fce00078e00ff */
[----:B-1----:R-:W-:Y:S05]  /*26ec0*/  WARPSYNC.COLLECTIVE R15, `(.L_x_12056) ;  /* 0x000000000f087348 */ /* 0x002fea0003c00000 */
[----:B------:R0:W2:Y:S02]  /*26ed0*/  SHFL.IDX P6, R14, R13, R12, R11 ;  /* 0x0000000c0d0e7389 */ /* 0x0000a400000c000b */
[----:B012---:R-:W-:Y:S01]  /*26ee0*/  ENDCOLLECTIVE ;  /* 0x000000000000791b */ /* 0x007fe20003800000 */
.L_x_12056:
[----:B------:R-:W-:Y:S02]  /*26ef0*/  IMAD.MOV.U32 R13, RZ, RZ, R0 ;  /* 0x000000ffff0d7224 */ /* 0x000fe400078e0000 */
[----:B------:R-:W-:-:S07]  /*26f00*/  IMAD.MOV.U32 R3, RZ, RZ, R14 ;  /* 0x000000ffff037224 */ /* 0x000fce00078e000e */
[----:B------:R-:W-:Y:S05]  /*26f10*/  WARPSYNC.COLLECTIVE R15, `(.L_x_12057) ;  /* 0x000000000f087348 */ /* 0x000fea0003c00000 */
[----:B------:R0:W1:Y:S02]  /*26f20*/  SHFL.IDX P6, R14, R13, R12, R11 ;  /* 0x0000000c0d0e7389 */ /* 0x00006400000c000b */
[----:B01----:R-:W-:Y:S01]  /*26f30*/  ENDCOLLECTIVE ;  /* 0x000000000000791b */ /* 0x003fe20003800000 */
.L_x_12057:
[----:B------:R-:W-:Y:S05]  /*26f40*/  BRA `(.L_x_12058) ;  /* 0xffffff6400887947 */ /* 0x000fea000383ffff */
.L_x_11847:
        /* <DEDUP_REMOVED lines=8> */
.L_x_12060:
[----:B------:R-:W-:Y:S05]  /*26fd0*/  BSYNC B1 ;  /* 0x0000000000017941 */ /* 0x000fea0003800000 */
.L_x_12059:
        /* <DEDUP_REMOVED lines=8> */
.L_x_12061:
[----:B------:R-:W-:Y:S05]  /*27060*/  BRA `(.L_x_12062) ;  /* 0xffffff64009c7947 */ /* 0x000fea000383ffff */
.L_x_11866:
[----:B------:R-:W0:Y:S01]  /*27070*/  S2R R7, SR_TID.X ;  /* 0x0000000000077919 */ /* 0x000e220000002100 */
[----:B------:R-:W-:Y:S01]  /*27080*/  BSSY B1, `(.L_x_12063) ;  /* 0x000000a000017945 */ /* 0x000fe20003800000 */
[----:B------:R-:W-:Y:S02]  /*27090*/  IMAD.MOV.U32 R12, RZ, RZ, RZ ;  /* 0x000000ffff0c7224 */ /* 0x000fe400078e00ff */
[----:B-1----:R-:W-:Y:S02]  /*270a0*/  IMAD.MOV.U32 R11, RZ, RZ, 0x1f ;  /* 0x0000001fff0b7424 */ /* 0x002fe400078e00ff */
[----:B------:R-:W-:Y:S01]  /*270b0*/  IMAD.MOV.U32 R15, RZ, RZ, -0x1 ;  /* 0xffffffffff0f7424 */ /* 0x000fe200078e00ff */
[----:B0-----:R-:W-:-:S04]  /*270c0*/  SHF.R.U32.HI R7, RZ, 0x5, R7 ;  /* 0x00000005ff077819 */ /* 0x001fc80000011607 */
[----:B------:R-:W-:-:S05]  /*270d0*/  LOP3.LUT R7, R7, 0x3, RZ, 0xc0, !PT ;  /* 0x0000000307077812 */ /* 0x000fca00078ec0ff */
[----:B------:R-:W-:-:S07]  /*270e0*/  IMAD.MOV.U32 R13, RZ, RZ, R7 ;  /* 0x000000ffff0d7224 */ /* 0x000fce00078e0007 */
[----:B------:R-:W-:Y:S05]  /*270f0*/  WARPSYNC.COLLECTIVE R15, `(.L_x_12064) ;  /* 0x000000000f087348 */ /* 0x000fea0003c00000 */
[----:B------:R0:W1:Y:S02]  /*27100*/  SHFL.IDX P6, R14, R13, R12, R11 ;  /* 0x0000000c0d0e7389 */ /* 0x00006400000c000b */
[----:B01----:R-:W-:Y:S01]  /*27110*/  ENDCOLLECTIVE ;  /* 0x000000000000791b */ /* 0x003fe20003800000 */
.L_x_12064:
[----:B------:R-:W-:Y:S05]  /*27120*/  BSYNC B1 ;  /* 0x0000000000017941 */ /* 0x000fea0003800000 */
.L_x_12063:
[----:B------:R-:W-:Y:S05]  /*27130*/  BRA `(.L_x_12065) ;  /* 0xffffff8000fc7947 */ /* 0x000fea000383ffff */
.L_x_11868:
[----:B------:R-:W-:Y:S01]  /*27140*/  BSSY B1, `(.L_x_12066) ;  /* 0x0000006000017945 */ /* 0x000fe20003800000 */
[----:B------:R-:W-:-:S07]  /*27150*/  IMAD.MOV.U32 R15, RZ, RZ, -0x1 ;  /* 0xffffffffff0f7424 */ /* 0x000fce00078e00ff */
[----:B01----:R-:W-:Y:S05]  /*27160*/  WARPSYNC.COLLECTIVE R15, `(.L_x_12067) ;  /* 0x000000000f0c7348 */ /* 0x003fea0003c00000 */
[----:B------:R-:W-:Y:S02]  /*27170*/  ELECT P6, UR62, PT ;  /* 0x00000000003e782f */ /* 0x000fe400038c0000 */
[----:B------:R-:W-:Y:S01]  /*27180*/  MOV R14, UR62 ;  /* 0x0000003e000e7c02 */ /* 0x000fe20008000f00 */
[----:B01----:R-:W-:Y:S10]  /*27190*/  ENDCOLLECTIVE ;  /* 0x000000000000791b */ /* 0x003ff40003800000 */
.L_x_12067:
[----:B------:R-:W-:Y:S05]  /*271a0*/  BSYNC B1 ;  /* 0x0000000000017941 */ /* 0x000fea0003800000 */
.L_x_12066:
[----:B------:R-:W-:Y:S01]  /*271b0*/  PLOP3.LUT P2, PT, P6, PT, PT, 0x80, 0x0 ;  /* 0x000000000000781c */ /* 0x000fe2000374f070 */
[----:B------:R-:W-:-:S12]  /*271c0*/  BRA `(.L_x_11867) ;  /* 0xffffff8000f07947 */ /* 0x000fd8000383ffff */
.L_x_11870:
[----:B0-----:R0:W2:Y:S02]  /*271d0*/  SYNCS.PHASECHK.TRANS64.TRYWAIT P0, [R16+URZ+0x31c20], R6 ;  /* 0x031c2006100075a7 */ /* 0x0010a4000800017f */
[----:B--2---:R-:W-:Y:S05]  /*271e0*/  @!P0 NANOSLEEP.SYNCS 0x989680 ;  /* 0x009896800000895d */ /* 0x004fea0003900000 */
[----:B------:R-:W2:Y:S02]  /*271f0*/  @!P0 SYNCS.PHASECHK.TRANS64 P0, [R16+URZ+0x31c20], R6 ;  /* 0x031c2006100085a7 */ /* 0x000ea4000800007f */
[----:B--2---:R-:W-:Y:S05]  /*27200*/  @!P0 BRA `(.L_x_11870) ;  /* 0xfffffffc00f08947 */ /* 0x004fea000383ffff */
[----:B------:R-:W-:Y:S05]  /*27210*/  BRA `(.L_x_12068) ;  /* 0xffffff8400007947 */ /* 0x000fea000383ffff */
.L_x_11874:
[----:B-1----:R1:W2:Y:S02]  /*27220*/  SYNCS.PHASECHK.TRANS64.TRYWAIT P0, [R9+URZ+0x31ca0], R11 ;  /* 0x031ca00b090075a7 */ /* 0x0022a4000800017f */
[----:B--2---:R-:W-:Y:S05]  /*27230*/  @!P0 NANOSLEEP.SYNCS 0x989680 ;  /* 0x009896800000895d */ /* 0x004fea0003900000 */
[----:B------:R-:W2:Y:S02]  /*27240*/  @!P0 SYNCS.PHASECHK.TRANS64 P0, [R9+URZ+0x31ca0], R11 ;  /* 0x031ca00b090085a7 */ /* 0x000ea4000800007f */
[----:B--2---:R-:W-:Y:S05]  /*27250*/  @!P0 BRA `(.L_x_11874) ;  /* 0xfffffffc00f08947 */ /* 0x004fea000383ffff */
[----:B------:R-:W-:Y:S05]  /*27260*/  BRA `(.L_x_12069) ;  /* 0xffffff84001c7947 */ /* 0x000fea000383ffff */
.L_x_11881:
[----:B0-----:R0:W2:Y:S02]  /*27270*/  SYNCS.PHASECHK.TRANS64.TRYWAIT P0, [R9+URZ+0x31cc0], R11 ;  /* 0x031cc00b090075a7 */ /* 0x0010a4000800017f */
[----:B--2---:R-:W-:Y:S05]  /*27280*/  @!P0 NANOSLEEP.SYNCS 0x989680 ;  /* 0x009896800000895d */ /* 0x004fea0003900000 */
[----:B------:R-:W2:Y:S02]  /*27290*/  @!P0 SYNCS.PHASECHK.TRANS64 P0, [R9+URZ+0x31cc0], R11 ;  /* 0x031cc00b090085a7 */ /* 0x000ea4000800007f */
[----:B--2---:R-:W-:Y:S05]  /*272a0*/  @!P0 BRA `(.L_x_11881) ;  /* 0xfffffffc00f08947 */ /* 0x004fea000383ffff */
[----:B------:R-:W-:Y:S05]  /*272b0*/  BRA `(.L_x_12070) ;  /* 0xffffff8800147947 */ /* 0x000fea000383ffff */
.L_x_11890:
[----:B0-----:R0:W2:Y:S02]  /*272c0*/  SYNCS.PHASECHK.TRANS64.TRYWAIT P0, [R9+URZ+0x31ca0], R8 ;  /* 0x031ca008090075a7 */ /* 0x0010a4000800017f */
[----:B--2---:R-:W-:Y:S05]  /*272d0*/  @!P0 NANOSLEEP.SYNCS 0x989680 ;  /* 0x009896800000895d */ /* 0x004fea0003900000 */
[----:B------:R-:W2:Y:S02]  /*272e0*/  @!P0 SYNCS.PHASECHK.TRANS64 P0, [R9+URZ+0x31ca0], R8 ;  /* 0x031ca008090085a7 */ /* 0x000ea4000800007f */
[----:B--2---:R-:W-:Y:S05]  /*272f0*/  @!P0 BRA `(.L_x_11890) ;  /* 0xfffffffc00f08947 */ /* 0x004fea000383ffff */
[----:B------:R-:W-:Y:S05]  /*27300*/  BRA `(.L_x_12071) ;  /* 0xffffff8c00507947 */ /* 0x000fea000383ffff */
.L_x_11897:
[----:B-1----:R1:W2:Y:S02]  /*27310*/  SYNCS.PHASECHK.TRANS64.TRYWAIT P0, [R9+URZ+0x31cc0], R8 ;  /* 0x031cc008090075a7 */ /* 0x0022a4000800017f */
[----:B--2---:R-:W-:Y:S05]  /*27320*/  @!P0 NANOSLEEP.SYNCS 0x989680 ;  /* 0x009896800000895d */ /* 0x004fea0003900000 */
[----:B------:R-:W2:Y:S02]  /*27330*/  @!P0 SYNCS.PHASECHK.TRANS64 P0, [R9+URZ+0x31cc0], R8 ;  /* 0x031cc008090085a7 */ /* 0x000ea4000800007f */
[----:B--2---:R-:W-:Y:S05]  /*27340*/  @!P0 BRA `(.L_x_11897) ;  /* 0xfffffffc00f08947 */ /* 0x004fea000383ffff */
[----:B------:R-:W-:Y:S05]  /*27350*/  BRA `(.L_x_12072) ;  /* 0xffffff9000447947 */ /* 0x000fea000383ffff */
.L_x_11914:
[----:B------:R-:W4:Y:S01]  /*27360*/  S2R R20, SR_TID.X ;  /* 0x0000000000147919 */ /* 0x000f220000002100 */
[----:B------:R-:W-:Y:S01]  /*27370*/  BSSY B0, `(.L_x_12073) ;  /* 0x000000a000007945 */ /* 0x000fe20003800000 */
[----:B------:R-:W-:Y:S02]  /*27380*/  IMAD.MOV.U32 R12, RZ, RZ, RZ ;  /* 0x000000ffff0c7224 */ /* 0x000fe400078e00ff */
[----:B-1----:R-:W-:Y:S02]  /*27390*/  IMAD.MOV.U32 R11, RZ, RZ, 0x1f ;  /* 0x0000001fff0b7424 */ /* 0x002fe400078e00ff */
[----:B------:R-:W-:Y:S01]  /*273a0*/  IMAD.MOV.U32 R15, RZ, RZ, -0x1 ;  /* 0xffffffffff0f7424 */ /* 0x000fe200078e00ff */
[----:B----4-:R-:W-:-:S04]  /*273b0*/  SHF.R.U32.HI R20, RZ, 0x5, R20 ;  /* 0x00000005ff147819 */ /* 0x010fc80000011614 */
[----:B------:R-:W-:-:S05]  /*273c0*/  LOP3.LUT R20, R20, 0x3, RZ, 0xc0, !PT ;  /* 0x0000000314147812 */ /* 0x000fca00078ec0ff */
[----:B------:R-:W-:-:S07]  /*273d0*/  IMAD.MOV.U32 R13, RZ, RZ, R20 ;  /* 0x000000ffff0d7224 */ /* 0x000fce00078e0014 */
[----:B0-23--:R-:W-:Y:S05]  /*273e0*/  WARPSYNC.COLLECTIVE R15, `(.L_x_12074) ;  /* 0x000000000f087348 */ /* 0x00dfea0003c00000 */
[----:B------:R1:W4:Y:S02]  /*273f0*/  SHFL.IDX P6, R14, R13, R12, R11 ;  /* 0x0000000c0d0e7389 */ /* 0x00032400000c000b */
[----:B01234-:R-:W-:Y:S01]  /*27400*/  ENDCOLLECTIVE ;  /* 0x000000000000791b */ /* 0x01ffe20003800000 */
.L_x_12074:
[----:B------:R-:W-:Y:S05]  /*27410*/  BSYNC B0 ;  /* 0x0000000000007941 */ /* 0x000fea0003800000 */
.L_x_12073:
[----:B------:R-:W-:Y:S05]  /*27420*/  BRA `(.L_x_12075) ;  /* 0xffffff9c009c7947 */ /* 0x000fea000383ffff */
.L_x_11916:
[----:B------:R-:W-:Y:S01]  /*27430*/  BSSY B0, `(.L_x_12076) ;  /* 0x0000006000007945 */ /* 0x000fe20003800000 */
[----:B------:R-:W-:-:S07]  /*27440*/  IMAD.MOV.U32 R15, RZ, RZ, -0x1 ;  /* 0xffffffffff0f7424 */ /* 0x000fce00078e00ff */
[----:B0123--:R-:W-:Y:S05]  /*27450*/  WARPSYNC.COLLECTIVE R15, `(.L_x_12077) ;  /* 0x000000000f0c7348 */ /* 0x00ffea0003c00000 */
[----:B------:R-:W-:Y:S02]  /*27460*/  ELECT P6, UR62, PT ;  /* 0x00000000003e782f */ /* 0x000fe400038c0000 */
[----:B------:R-:W-:Y:S01]  /*27470*/  MOV R14, UR62 ;  /* 0x0000003e000e7c02 */ /* 0x000fe20008000f00 */
[----:B0123--:R-:W-:Y:S10]  /*27480*/  ENDCOLLECTIVE ;  /* 0x000000000000791b */ /* 0x00fff40003800000 */
.L_x_12077:
[----:B------:R-:W-:Y:S05]  /*27490*/  BSYNC B0 ;  /* 0x0000000000007941 */ /* 0x000fea0003800000 */
.L_x_12076:
[----:B------:R-:W-:Y:S05]  /*274a0*/  BRA `(.L_x_12078) ;  /* 0xffffff9c00a47947 */ /* 0x000fea000383ffff */
.L_x_11918:
[----:B0-----:R0:W4:Y:S02]  /*274b0*/  SYNCS.PHASECHK.TRANS64.TRYWAIT P0, [R0+URZ+0x31c40], R2 ;  /* 0x031c4002000075a7 */ /* 0x001124000800017f */
[----:B----4-:R-:W-:Y:S05]  /*274c0*/  @!P0 NANOSLEEP.SYNCS 0x989680 ;  /* 0x009896800000895d */ /* 0x010fea0003900000 */
[----:B------:R-:W4:Y:S02]  /*274d0*/  @!P0 SYNCS.PHASECHK.TRANS64 P0, [R0+URZ+0x31c40], R2 ;  /* 0x031c4002000085a7 */ /* 0x000f24000800007f */
[----:B----4-:R-:W-:Y:S05]  /*274e0*/  @!P0 BRA `(.L_x_11918) ;  /* 0xfffffffc00f08947 */ /* 0x010fea000383ffff */
[----:B------:R-:W-:Y:S05]  /*274f0*/  BRA `(.L_x_12079) ;  /* 0xffffff9c00f87947 */ /* 0x000fea000383ffff */
.L_x_11922:
[----:B-----5:R-:W-:Y:S02]  /*27500*/  IMAD R5, R21, R10, RZ ;  /* 0x0000000a15057224 */ /* 0x020fe400078e02ff */
[----:B------:R0:W5:Y:S01]  /*27510*/  LDL R10, [R1+0x14] ;  /* 0x00001400010a7983 */ /* 0x0001620000100800 */
[----:B------:R-:W-:Y:S02]  /*27520*/  IMAD.MOV.U32 R13, RZ, RZ, R0 ;  /* 0x000000ffff0d7224 */ /* 0x000fe400078e0000 */
[----:B------:R-:W-:Y:S02]  /*27530*/  IMAD.MOV.U32 R12, RZ, RZ, RZ ;  /* 0x000000ffff0c7224 */ /* 0x000fe400078e00ff */
[----:B------:R-:W-:Y:S02]  /*27540*/  IMAD.MOV.U32 R11, RZ, RZ, 0x1c1f ;  /* 0x00001c1fff0b7424 */ /* 0x000fe400078e00ff */
[----:B------:R-:W-:Y:S02]  /*27550*/  IMAD.MOV.U32 R15, RZ, RZ, -0x1 ;  /* 0xffffffffff0f7424 */ /* 0x000fe400078e00ff */
[----:B0-----:R-:W-:-:S07]  /*27560*/  IMAD R25, R25, 0xc0, R9 ;  /* 0x000000c019197824 */ /* 0x001fce00078e0209 */
[----:B-----5:R-:W-:Y:S05]  /*27570*/  WARPSYNC.COLLECTIVE R15, `(.L_x_12080) ;  /* 0x000000000f087348 */ /* 0x020fea0003c00000 */
[----:B------:R0:W1:Y:S02]  /*27580*/  SHFL.IDX P6, R14, R13, R12, R11 ;  /* 0x0000000c0d0e7389 */ /* 0x00006400000c000b */
[----:B01---5:R-:W-:Y:S01]  /*27590*/  ENDCOLLECTIVE ;  /* 0x000000000000791b */ /* 0x023fe20003800000 */
.L_x_12080:
[C---:B------:R-:W-:Y:S01]  /*275a0*/  VIADD R8, R25.reuse, 0x20 ;  /* 0x0000002019087836 */ /* 0x040fe20000000000 */
[----:B------:R-:W-:Y:S01]  /*275b0*/  ISETP.GE.AND P2, PT, R25, R5, PT ;  /* 0x000000051900720c */ /* 0x000fe20003f46270 */
[----:B------:R-:W-:Y:S02]  /*275c0*/  IMAD.MOV.U32 R13, RZ, RZ, R4 ;  /* 0x000000ffff0d7224 */ /* 0x000fe400078e0004 */
[----:B------:R-:W-:-:S10]  /*275d0*/  IMAD.MOV.U32 R2, RZ, RZ, R14 ;  /* 0x000000ffff027224 */ /* 0x000fd400078e000e */
[----:B------:R-:W-:Y:S05]  /*275e0*/  WARPSYNC.COLLECTIVE R15, `(.L_x_12081) ;  /* 0x000000000f087348 */ /* 0x000fea0003c00000 */
[----:B------:R0:W1:Y:S02]  /*275f0*/  SHFL.IDX P6, R14, R13, R12, R11 ;  /* 0x0000000c0d0e7389 */ /* 0x00006400000c000b */
[----:B01----:R-:W-:Y:S01]  /*27600*/  ENDCOLLECTIVE ;  /* 0x000000000000791b */ /* 0x003fe20003800000 */
.L_x_12081:
[----:B------:R-:W-:Y:S02]  /*27610*/  IMAD.MOV.U32 R13, RZ, RZ, R0 ;  /* 0x000000ffff0d7224 */ /* 0x000fe400078e0000 */
[----:B------:R-:W-:Y:S02]  /*27620*/  IMAD.MOV.U32 R12, RZ, RZ, 0x1 ;  /* 0x00000001ff0c7424 */ /* 0x000fe400078e00ff */
[----:B------:R-:W-:-:S07]  /*27630*/  IMAD.MOV.U32 R3, RZ, RZ, R14 ;  /* 0x000000ffff037224 */ /* 0x000fce00078e000e */
[----:B------:R-:W-:Y:S05]  /*27640*/  WARPSYNC.COLLECTIVE R15, `(.L_x_12082) ;  /* 0x000000000f087348 */ /* 0x000fea0003c00000 */
[----:B------:R0:W1:Y:S02]  /*27650*/  SHFL.IDX P6, R14, R13, R12, R11 ;  /* 0x0000000c0d0e7389 */ /* 0x00006400000c000b */
[----:B01----:R-:W-:Y:S01]  /*27660*/  ENDCOLLECTIVE ;  /* 0x000000000000791b */ /* 0x003fe20003800000 */
.L_x_12082:
        /* <DEDUP_REMOVED lines=17> */
.L_x_12083:
[----:B------:R-:W-:Y:S02]  /*27780*/  IMAD.MOV.U32 R13, RZ, RZ, R0 ;  /* 0x000000ffff0d7224 */ /* 0x000fe400078e0000 */
[----:B------:R-:W-:Y:S02]  /*27790*/  IMAD.MOV.U32 R12, RZ, RZ, 0x2 ;  /* 0x00000002ff0c7424 */ /* 0x000fe400078e00ff */
[----:B------:R-:W-:-:S07]  /*277a0*/  IMAD.MOV.U32 R3, RZ, RZ, R14 ;  /* 0x000000ffff037224 */ /* 0x000fce00078e000e */
[----:B------:R-:W-:Y:S05]  /*277b0*/  WARPSYNC.COLLECTIVE R15, `(.L_x_12084) ;  /* 0x000000000f087348 */ /* 0x000fea0003c00000 */
[----:B------:R0:W1:Y:S02]  /*277c0*/  SHFL.IDX P6, R14, R13, R12, R11 ;  /* 0x0000000c0d0e7389 */ /* 0x00006400000c000b */
[----:B01----:R-:W-:Y:S01]  /*277d0*/  ENDCOLLECTIVE ;  /* 0x000000000000791b */ /* 0x003fe20003800000 */
.L_x_12084:
        /* <DEDUP_REMOVED lines=18> */
.L_x_12085:
[----:B------:R-:W-:Y:S02]  /*27900*/  IMAD.MOV.U32 R13, RZ, RZ, R0 ;  /* 0x000000ffff0d7224 */ /* 0x000fe400078e0000 */
[----:B------:R-:W-:Y:S02]  /*27910*/  IMAD.MOV.U32 R12, RZ, RZ, 0x3 ;  /* 0x00000003ff0c7424 */ /* 0x000fe400078e00ff */
[----:B------:R-:W-:-:S07]  /*27920*/  IMAD.MOV.U32 R3, RZ, RZ, R14 ;  /* 0x000000ffff037224 */ /* 0x000fce00078e000e */
[----:B------:R-:W-:Y:S05]  /*27930*/  WARPSYNC.COLLECTIVE R15, `(.L_x_12086) ;  /* 0x000000000f087348 */ /* 0x000fea0003c00000 */
[----:B------:R0:W1:Y:S02]  /*27940*/  SHFL.IDX P6, R14, R13, R12, R11 ;  /* 0x0000000c0d0e7389 */ /* 0x00006400000c000b */
[----:B01----:R-:W-:Y:S01]  /*27950*/  ENDCOLLECTIVE ;  /* 0x000000000000791b */ /* 0x003fe20003800000 */
.L_x_12086:
        /* <DEDUP_REMOVED lines=10> */
.L_x_12087:
        /* <DEDUP_REMOVED lines=13> */
.L_x_12088:
[----:B------:R-:W-:-:S13]  /*27ad0*/  ISETP.GE.AND P2, PT, R2, R5, PT ;  /* 0x000000050200720c */ /* 0x000fda0003f46270 */
[----:B------:R-:W-:Y:S01]  /*27ae0*/  @!P2 LEA R2, P4, R20, R4, 0x1 ;  /* 0x000000041402a211 */ /* 0x000fe200078808ff */
[----:B------:R-:W-:-:S04]  /*27af0*/  IMAD.MOV.U32 R13, RZ, RZ, R7 ;  /* 0x000000ffff0d7224 */ /* 0x000fc800078e0007 */
[----:B------:R-:W-:-:S04]  /*27b00*/  @!P2 IMAD.X R0, RZ, RZ, R0, P4 ;  /* 0x000000ffff00a224 */ /* 0x000fc800020e0600 */
        /* <DEDUP_REMOVED lines=13> */
.L_x_12089:
[----:B------:R-:W-:Y:S02]  /*27be0*/  IMAD.MOV.U32 R13, RZ, RZ, R6 ;  /* 0x000000ffff0d7224 */ /* 0x000fe400078e0006 */
[----:B------:R-:W-:Y:S02]  /*27bf0*/  IMAD.MOV.U32 R12, RZ, RZ, 0x1 ;  /* 0x00000001ff0c7424 */ /* 0x000fe400078e00ff */
[----:B------:R-:W-:-:S07]  /*27c00*/  IMAD.MOV.U32 R2, RZ, RZ, R14 ;  /* 0x000000ffff027224 */ /* 0x000fce00078e000e */
[----:B------:R-:W-:Y:S05]  /*27c10*/  WARPSYNC.COLLECTIVE R15, `(.L_x_12090) ;  /* 0x000000000f087348 */ /* 0x000fea0003c00000 */
[----:B------:R0:W1:Y:S02]  /*27c20*/  SHFL.IDX P6, R14, R13, R12, R11 ;  /* 0x0000000c0d0e7389 */ /* 0x00006400000c000b */
[----:B01----:R-:W-:Y:S01]  /*27c30*/  ENDCOLLECTIVE ;  /* 0x000000000000791b */ /* 0x003fe20003800000 */
.L_x_12090:
        /* <DEDUP_REMOVED lines=14> */
.L_x_12091:
[----:B------:R-:W-:Y:S01]  /*27d20*/  IMAD.MOV.U32 R2, RZ, RZ, R14 ;  /* 0x000000ffff027224 */ /* 0x000fe200078e000e */
[----:B------:R-:W-:Y:S06]  /*27d30*/  BRA `(.L_x_12092) ;  /* 0xffffffa400647947 */ /* 0x000fec000383ffff */
.L_x_11925:
[----:B-1----:R1:W2:Y:S02]  /*27d40*/  SYNCS.PHASECHK.TRANS64.TRYWAIT P0, [R16+URZ+0x31c20], R0 ;  /* 0x031c2000100075a7 */ /* 0x0022a4000800017f */
[----:B--2---:R-:W-:Y:S05]  /*27d50*/  @!P0 NANOSLEEP.SYNCS 0x989680 ;  /* 0x009896800000895d */ /* 0x004fea0003900000 */
[----:B------:R-:W2:Y:S02]  /*27d60*/  @!P0 SYNCS.PHASECHK.TRANS64 P0, [R16+URZ+0x31c20], R0 ;  /* 0x031c2000100085a7 */ /* 0x000ea4000800007f */
[----:B--2---:R-:W-:Y:S05]  /*27d70*/  @!P0 BRA `(.L_x_11925) ;  /* 0xfffffffc00f08947 */ /* 0x004fea000383ffff */
[----:B------:R-:W-:Y:S05]  /*27d80*/  BRA `(.L_x_12093) ;  /* 0xffffffa400cc7947 */ /* 0x000fea000383ffff */
.L_x_11934:
[----:B-1----:R1:W2:Y:S02]  /*27d90*/  SYNCS.PHASECHK.TRANS64.TRYWAIT P0, [R3+URZ+0x31c40], R2 ;  /* 0x031c4002030075a7 */ /* 0x0022a4000800017f */
[----:B--2---:R-:W-:Y:S05]  /*27da0*/  @!P0 NANOSLEEP.SYNCS 0x989680 ;  /* 0x009896800000895d */ /* 0x004fea0003900000 */
[----:B------:R-:W2:Y:S02]  /*27db0*/  @!P0 SYNCS.PHASECHK.TRANS64 P0, [R3+URZ+0x31c40], R2 ;  /* 0x031c4002030085a7 */ /* 0x000ea4000800007f */
[----:B--2---:R-:W-:Y:S05]  /*27dc0*/  @!P0 BRA `(.L_x_11934) ;  /* 0xfffffffc00f08947 */ /* 0x004fea000383ffff */
[----:B------:R-:W-:Y:S05]  /*27dd0*/  BRA `(.L_x_12094) ;  /* 0xffffffa800a07947 */ /* 0x000fea000383ffff */
.L_x_11941:
[----:B0-----:R0:W1:Y:S02]  /*27de0*/  SYNCS.PHASECHK.TRANS64.TRYWAIT P0, [R2+URZ+0x31c60], R3 ;  /* 0x031c6003020075a7 */ /* 0x001064000800017f */
[----:B-1----:R-:W-:Y:S05]  /*27df0*/  @!P0 NANOSLEEP.SYNCS 0x989680 ;  /* 0x009896800000895d */ /* 0x002fea0003900000 */
[----:B------:R-:W1:Y:S02]  /*27e00*/  @!P0 SYNCS.PHASECHK.TRANS64 P0, [R2+URZ+0x31c60], R3 ;  /* 0x031c6003020085a7 */ /* 0x000e64000800007f */
[----:B-1----:R-:W-:Y:S05]  /*27e10*/  @!P0 BRA `(.L_x_11941) ;  /* 0xfffffffc00f08947 */ /* 0x002fea000383ffff */
[----:B------:R-:W-:Y:S05]  /*27e20*/  BRA `(.L_x_12095) ;  /* 0xffffffac00a87947 */ /* 0x000fea000383ffff */
.L_x_11952:
[----:B-1----:R1:W2:Y:S02]  /*27e30*/  SYNCS.PHASECHK.TRANS64.TRYWAIT P0, [R3+URZ+0x31c40], R2 ;  /* 0x031c4002030075a7 */ /* 0x0022a4000800017f */
[----:B--2---:R-:W-:Y:S05]  /*27e40*/  @!P0 NANOSLEEP.SYNCS 0x989680 ;  /* 0x009896800000895d */ /* 0x004fea0003900000 */
[----:B------:R-:W2:Y:S02]  /*27e50*/  @!P0 SYNCS.PHASECHK.TRANS64 P0, [R3+URZ+0x31c40], R2 ;  /* 0x031c4002030085a7 */ /* 0x000ea4000800007f */
[----:B--2---:R-:W-:Y:S05]  /*27e60*/  @!P0 BRA `(.L_x_11952) ;  /* 0xfffffffc00f08947 */ /* 0x004fea000383ffff */
[----:B------:R-:W-:Y:S05]  /*27e70*/  BRA `(.L_x_12096) ;  /* 0xffffffb4006c7947 */ /* 0x000fea000383ffff */
.L_x_11959:
[----:B0-----:R0:W1:Y:S02]  /*27e80*/  SYNCS.PHASECHK.TRANS64.TRYWAIT P0, [R2+URZ+0x31c60], R28 ;  /* 0x031c601c020075a7 */ /* 0x001064000800017f */
[----:B-1----:R-:W-:Y:S05]  /*27e90*/  @!P0 NANOSLEEP.SYNCS 0x989680 ;  /* 0x009896800000895d */ /* 0x002fea0003900000 */
[----:B------:R-:W1:Y:S02]  /*27ea0*/  @!P0 SYNCS.PHASECHK.TRANS64 P0, [R2+URZ+0x31c60], R28 ;  /* 0x031c601c020085a7 */ /* 0x000e64000800007f */
[----:B-1----:R-:W-:Y:S05]  /*27eb0*/  @!P0 BRA `(.L_x_11959) ;  /* 0xfffffffc00f08947 */ /* 0x002fea000383ffff */
[----:B------:R-:W-:Y:S05]  /*27ec0*/  BRA `(.L_x_12097) ;  /* 0xffffffb800747947 */ /* 0x000fea000383ffff */
.L_x_11970:
[----:B-1----:R1:W2:Y:S02]  /*27ed0*/  SYNCS.PHASECHK.TRANS64.TRYWAIT P0, [R3+URZ+0x31c40], R2 ;  /* 0x031c4002030075a7 */ /* 0x0022a4000800017f */
[----:B--2---:R-:W-:Y:S05]  /*27ee0*/  @!P0 NANOSLEEP.SYNCS 0x989680 ;  /* 0x009896800000895d */ /* 0x004fea0003900000 */
[----:B------:R-:W2:Y:S02]  /*27ef0*/  @!P0 SYNCS.PHASECHK.TRANS64 P0, [R3+URZ+0x31c40], R2 ;  /* 0x031c4002030085a7 */ /* 0x000ea4000800007f */
[----:B--2---:R-:W-:Y:S05]  /*27f00*/  @!P0 BRA `(.L_x_11970) ;  /* 0xfffffffc00f08947 */ /* 0x004fea000383ffff */
[----:B------:R-:W-:Y:S05]  /*27f10*/  BRA `(.L_x_12098) ;  /* 0xffffffc000107947 */ /* 0x000fea000383ffff */
.L_x_11977:
[----:B0-----:R0:W1:Y:S02]  /*27f20*/  SYNCS.PHASECHK.TRANS64.TRYWAIT P0, [R2+URZ+0x31c60], R7 ;  /* 0x031c6007020075a7 */ /* 0x001064000800017f */
[----:B-1----:R-:W-:Y:S05]  /*27f30*/  @!P0 NANOSLEEP.SYNCS 0x989680 ;  /* 0x009896800000895d */ /* 0x002fea0003900000 */
[----:B------:R-:W1:Y:S02]  /*27f40*/  @!P0 SYNCS.PHASECHK.TRANS64 P0, [R2+URZ+0x31c60], R7 ;  /* 0x031c6007020085a7 */ /* 0x000e64000800007f */
[----:B-1----:R-:W-:Y:S05]  /*27f50*/  @!P0 BRA `(.L_x_11977) ;  /* 0xfffffffc00f08947 */ /* 0x002fea000383ffff */
[----:B------:R-:W-:Y:S05]  /*27f60*/  BRA `(.L_x_12099) ;  /* 0xffffffc400187947 */ /* 0x000fea000383ffff */
.L_x_11990:
[----:B-1----:R1:W2:Y:S02]  /*27f70*/  SYNCS.PHASECHK.TRANS64.TRYWAIT P0, [R0+URZ+0x31c60], R3 ;  /* 0x031c6003000075a7 */ /* 0x0022a4000800017f */
[----:B--2---:R-:W-:Y:S05]  /*27f80*/  @!P0 NANOSLEEP.SYNCS 0x989680 ;  /* 0x009896800000895d */ /* 0x004fea0003900000 */
[----:B------:R-:W2:Y:S02]  /*27f90*/  @!P0 SYNCS.PHASECHK.TRANS64 P0, [R0+URZ+0x31c60], R3 ;  /* 0x031c6003000085a7 */ /* 0x000ea4000800007f */
[----:B--2---:R-:W-:Y:S05]  /*27fa0*/  @!P0 BRA `(.L_x_11990) ;  /* 0xfffffffc00f08947 */ /* 0x004fea000383ffff */
[----:B------:R-:W-:Y:S05]  /*27fb0*/  BRA `(.L_x_12100) ;  /* 0xffffffc8009c7947 */ /* 0x000fea000383ffff */
.L_x_11999:
[----:B------:R-:W-:Y:S01]  /*27fc0*/  BSSY B0, `(.L_x_12101) ;  /* 0x0000008000007945 */ /* 0x000fe20003800000 */
[----:B------:R-:W-:Y:S02]  /*27fd0*/  IMAD.MOV.U32 R13, RZ, RZ, R24 ;  /* 0x000000ffff0d7224 */ /* 0x000fe400078e0018 */
[----:B------:R-:W-:Y:S02]  /*27fe0*/  IMAD.MOV.U32 R12, RZ, RZ, RZ ;  /* 0x000000ffff0c7224 */ /* 0x000fe400078e00ff */
[----:B-1----:R-:W-:Y:S02]  /*27ff0*/  IMAD.MOV.U32 R11, RZ, RZ, 0x1f ;  /* 0x0000001fff0b7424 */ /* 0x002fe400078e00ff */
[----:B------:R-:W-:-:S07]  /*28000*/  IMAD.MOV.U32 R15, RZ, RZ, -0x1 ;  /* 0xffffffffff0f7424 */ /* 0x000fce00078e00ff */
[----:B--2---:R-:W-:Y:S05]  /*28010*/  WARPSYNC.COLLECTIVE R15, `(.L_x_12102) ;  /* 0x000000000f087348 */ /* 0x004fea0003c00000 */
[----:B------:R0:W1:Y:S02]  /*28020*/  SHFL.IDX P6, R14, R13, R12, R11 ;  /* 0x0000000c0d0e7389 */ /* 0x00006400000c000b */
[----:B012---:R-:W-:Y:S01]  /*28030*/  ENDCOLLECTIVE ;  /* 0x000000000000791b */ /* 0x007fe20003800000 */
.L_x_12102:
[----:B------:R-:W-:Y:S05]  /*28040*/  BSYNC B0 ;  /* 0x0000000000007941 */ /* 0x000fea0003800000 */
.L_x_12101:
        /* <DEDUP_REMOVED lines=10> */
.L_x_12103:
        /* <DEDUP_REMOVED lines=21> */
.L_x_12104:
        /* <DEDUP_REMOVED lines=8> */
.L_x_12105:
[----:B------:R-:W-:Y:S01]  /*282c0*/  IMAD.MOV.U32 R12, RZ, RZ, 0x4 ;  /* 0x00000004ff0c7424 */ /* 0x000fe200078e00ff */
[----:B------:R-:W-:-:S05]  /*282d0*/  SEL R3, R14, RZ, P0 ;  /* 0x000000ff0e037207 */ /* 0x000fca0000000000 */
[----:B------:R-:W-:-:S04]  /*282e0*/  IMAD.IADD R2, R4, 0x1, R3 ;  /* 0x0000000104027824 */ /* 0x000fc800078e0203 */
[----:B------:R-:W-:-:S07]  /*282f0*/  IMAD.MOV.U32 R13, RZ, RZ, R2 ;  /* 0x000000ffff0d7224 */ /* 0x000fce00078e0002 */
[----:B------:R-:W-:Y:S05]  /*28300*/  WARPSYNC.COLLECTIVE R15, `(.L_x_12106) ;  /* 0x000000000f087348 */ /* 0x000fea0003c00000 */
[----:B------:R0:W1:Y:S02]  /*28310*/  SHFL.UP P6, R14, R13, R12, R11 ;  /* 0x0400000c0d0e7389 */ /* 0x00006400000c000b */
[----:B01----:R-:W-:Y:S01]  /*28320*/  ENDCOLLECTIVE ;  /* 0x000000000000791b */ /* 0x003fe20003800000 */
.L_x_12106:
[----:B------:R-:W-:Y:S01]  /*28330*/  IMAD.MOV.U32 R12, RZ, RZ, 0x8 ;  /* 0x00000008ff0c7424 */ /* 0x000fe200078e00ff */
[----:B------:R-:W-:-:S05]  /*28340*/  SEL R3, R14, RZ, P1 ;  /* 0x000000ff0e037207 */ /* 0x000fca0000800000 */
[----:B------:R-:W-:-:S04]  /*28350*/  IMAD.IADD R3, R2, 0x1, R3 ;  /* 0x0000000102037824 */ /* 0x000fc800078e0203 */
[----:B------:R-:W-:-:S07]  /*28360*/  IMAD.MOV.U32 R13, RZ, RZ, R3 ;  /* 0x000000ffff0d7224 */ /* 0x000fce00078e0003 */
[----:B------:R-:W-:Y:S05]  /*28370*/  WARPSYNC.COLLECTIVE R15, `(.L_x_12107) ;  /* 0x000000000f087348 */ /* 0x000fea0003c00000 */
[----:B------:R0:W1:Y:S02]  /*28380*/  SHFL.UP P6, R14, R13, R12, R11 ;  /* 0x0400000c0d0e7389 */ /* 0x00006400000c000b */
[----:B01----:R-:W-:Y:S01]  /*28390*/  ENDCOLLECTIVE ;  /* 0x000000000000791b */ /* 0x003fe20003800000 */
.L_x_12107:
[----:B------:R-:W-:Y:S01]  /*283a0*/  IMAD.MOV.U32 R12, RZ, RZ, 0x10 ;  /* 0x00000010ff0c7424 */ /* 0x000fe200078e00ff */
[----:B------:R-:W-:-:S05]  /*283b0*/  SEL R4, R14, RZ, P2 ;  /* 0x000000ff0e047207 */ /* 0x000fca0001000000 */
[----:B------:R-:W-:-:S04]  /*283c0*/  IMAD.IADD R4, R3, 0x1, R4 ;  /* 0x0000000103047824 */ /* 0x000fc800078e0204 */
[----:B------:R-:W-:-:S07]  /*283d0*/  IMAD.MOV.U32 R13, RZ, RZ, R4 ;  /* 0x000000ffff0d7224 */ /* 0x000fce00078e0004 */
[----:B------:R-:W-:Y:S05]  /*283e0*/  WARPSYNC.COLLECTIVE R15, `(.L_x_12108) ;  /* 0x000000000f087348 */ /* 0x000fea0003c00000 */
[----:B------:R0:W1:Y:S02]  /*283f0*/  SHFL.UP P6, R14, R13, R12, R11 ;  /* 0x0400000c0d0e7389 */ /* 0x00006400000c000b */
[----:B01----:R-:W-:Y:S01]  /*28400*/  ENDCOLLECTIVE ;  /* 0x000000000000791b */ /* 0x003fe20003800000 */
.L_x_12108:
        /* <DEDUP_REMOVED lines=8> */
.L_x_12109:
[----:B------:R-:W-:Y:S05]  /*28490*/  BRA `(.L_x_12110) ;  /* 0xffffffcc00647947 */ /* 0x000fea000383ffff */
.L_x_12002:
[----:B------:R-:W-:Y:S01]  /*284a0*/  BSSY B0, `(.L_x_12111) ;  /* 0x0000007000007945 */ /* 0x000fe20003800000 */
[----:B------:R-:W-:Y:S02]  /*284b0*/  IMAD.MOV.U32 R12, RZ, RZ, 0x1 ;  /* 0x00000001ff0c7424 */ /* 0x000fe400078e00ff */
[----:B-1----:R-:W-:Y:S02]  /*284c0*/  IMAD.MOV.U32 R11, RZ, RZ, RZ ;  /* 0x000000ffff0b7224 */ /* 0x002fe400078e00ff */
[----:B------:R-:W-:-:S07]  /*284d0*/  IMAD.MOV.U32 R15, RZ, RZ, -0x1 ;  /* 0xffffffffff0f7424 */ /* 0x000fce00078e00ff */
[----:B------:R-:W-:Y:S05]  /*284e0*/  WARPSYNC.COLLECTIVE R15, `(.L_x_12112) ;  /* 0x000000000f087348 */ /* 0x000fea0003c00000 */
[----:B------:R0:W1:Y:S02]  /*284f0*/  SHFL.UP P6, R14, R13, R12, R11 ;  /* 0x0400000c0d0e7389 */ /* 0x00006400000c000b */
[----:B01----:R-:W-:Y:S01]  /*28500*/  ENDCOLLECTIVE ;  /* 0x000000000000791b */ /* 0x003fe20003800000 */
.L_x_12112:
[----:B------:R-:W-:Y:S05]  /*28510*/  BSYNC B0 ;  /* 0x0000000000007941 */ /* 0x000fea0003800000 */
.L_x_12111:
[----:B------:R-:W2:Y:S01]  /*28520*/  LDL R7, [R1] ;  /* 0x0000000001077983 */ /* 0x000ea20000100800 */
[----:B------:R-:W-:Y:S02]  /*28530*/  IMAD.MOV.U32 R12, RZ, RZ, 0x2 ;  /* 0x00000002ff0c7424 */ /* 0x000fe400078e00ff */
[----:B------:R-:W-:Y:S02]  /*28540*/  IMAD.MOV.U32 R11, RZ, RZ, RZ ;  /* 0x000000ffff0b7224 */ /* 0x000fe400078e00ff */
[----:B------:R-:W-:Y:S01]  /*28550*/  IMAD.MOV.U32 R15, RZ, RZ, -0x1 ;  /* 0xffffffffff0f7424 */ /* 0x000fe200078e00ff */
[----:B--2---:R-:W-:-:S04]  /*28560*/  LOP3.LUT P4, RZ, R7, 0x1, RZ, 0xc0, !PT ;  /* 0x0000000107ff7812 */ /* 0x004fc8000788c0ff */
[----:B------:R-:W-:-:S05]  /*28570*/  SEL R14, R14, RZ, P4 ;  /* 0x000000ff0e0e7207 */ /* 0x000fca0002000000 */
[----:B------:R-:W-:-:S07]  /*28580*/  IMAD.IADD R13, R13, 0x1, R14 ;  /* 0x000000010d0d7824 */ /* 0x000fce00078e020e */
[----:B------:R-:W-:Y:S05]  /*28590*/  WARPSYNC.COLLECTIVE R15, `(.L_x_12113) ;  /* 0x000000000f087348 */ /* 0x000fea0003c00000 */
[----:B------:R0:W1:Y:S02]  /*285a0*/  SHFL.UP P6, R14, R13, R12, R11 ;  /* 0x0400000c0d0e7389 */ /* 0x00006400000c000b */
[----:B01----:R-:W-:Y:S01]  /*285b0*/  ENDCOLLECTIVE ;  /* 0x000000000000791b */ /* 0x003fe20003800000 */
.L_x_12113:
[----:B------:R-:W-:Y:S01]  /*285c0*/  IMAD.MOV.U32 R12, RZ, RZ, 0x4 ;  /* 0x00000004ff0c7424 */ /* 0x000fe200078e00ff */
[----:B------:R-:W-:-:S05]  /*285d0*/  SEL R14, R14, RZ, P0 ;  /* 0x000000ff0e0e7207 */ /* 0x000fca0000000000 */
[----:B------:R-:W-:-:S04]  /*285e0*/  IMAD.IADD R3, R13, 0x1, R14 ;  /* 0x000000010d037824 */ /* 0x000fc800078e020e */
[----:B------:R-:W-:-:S07]  /*285f0*/  IMAD.MOV.U32 R13, RZ, RZ, R3 ;  /* 0x000000ffff0d7224 */ /* 0x000fce00078e0003 */
[----:B------:R-:W-:Y:S05]  /*28600*/  WARPSYNC.COLLECTIVE R15, `(.L_x_12114) ;  /* 0x000000000f087348 */ /* 0x000fea0003c00000 */
[----:B------:R0:W1:Y:S02]  /*28610*/  SHFL.UP P6, R14, R13, R12, R11 ;  /* 0x0400000c0d0e7389 */ /* 0x00006400000c000b */
[----:B01----:R-:W-:Y:S01]  /*28620*/  ENDCOLLECTIVE ;  /* 0x000000000000791b */ /* 0x003fe20003800000 */
.L_x_12114:
[----:B------:R-:W-:Y:S01]  /*28630*/  IMAD.MOV.U32 R12, RZ, RZ, 0x8 ;  /* 0x00000008ff0c7424 */ /* 0x000fe200078e00ff */
[----:B------:R-:W-:-:S05]  /*28640*/  SEL R4, R14, RZ, P1 ;  /* 0x000000ff0e047207 */ /* 0x000fca0000800000 */
[----:B------:R-:W-:-:S04]  /*28650*/  IMAD.IADD R4, R3, 0x1, R4 ;  /* 0x0000000103047824 */ /* 0x000fc800078e0204 */
[----:B------:R-:W-:-:S07]  /*28660*/  IMAD.MOV.U32 R13, RZ, RZ, R4 ;  /* 0x000000ffff0d7224 */ /* 0x000fce00078e0004 */
[----:B------:R-:W-:Y:S05]  /*28670*/  WARPSYNC.COLLECTIVE R15, `(.L_x_12115) ;  /* 0x000000000f087348 */ /* 0x000fea0003c00000 */
[----:B------:R0:W1:Y:S02]  /*28680*/  SHFL.UP P6, R14, R13, R12, R11 ;  /* 0x0400000c0d0e7389 */ /* 0x00006400000c000b */
[----:B01----:R-:W-:Y:S01]  /*28690*/  ENDCOLLECTIVE ;  /* 0x000000000000791b */ /* 0x003fe20003800000 */
.L_x_12115:
[----:B------:R-:W-:Y:S01]  /*286a0*/  IMAD.MOV.U32 R12, RZ, RZ, 0x10 ;  /* 0x00000010ff0c7424 */ /* 0x000fe200078e00ff */
[----:B------:R-:W-:-:S05]  /*286b0*/  SEL R7, R14, RZ, P2 ;  /* 0x000000ff0e077207 */ /* 0x000fca0001000000 */
[----:B------:R-:W-:-:S04]  /*286c0*/  IMAD.IADD R7, R4, 0x1, R7 ;  /* 0x0000000104077824 */ /* 0x000fc800078e0207 */
[----:B------:R-:W-:-:S07]  /*286d0*/  IMAD.MOV.U32 R13, RZ, RZ, R7 ;  /* 0x000000ffff0d7224 */ /* 0x000fce00078e0007 */
[----:B------:R-:W-:Y:S05]  /*286e0*/  WARPSYNC.COLLECTIVE R15, `(.L_x_12116) ;  /* 0x000000000f087348 */ /* 0x000fea0003c00000 */
[----:B------:R0:W1:Y:S02]  /*286f0*/  SHFL.UP P6, R14, R13, R12, R11 ;  /* 0x0400000c0d0e7389 */ /* 0x00006400000c000b */
[----:B01----:R-:W-:Y:S01]  /*28700*/  ENDCOLLECTIVE ;  /* 0x000000000000791b */ /* 0x003fe20003800000 */
.L_x_12116:
        /* <DEDUP_REMOVED lines=8> */
.L_x_12117:
[----:B------:R-:W-:Y:S05]  /*28790*/  BRA `(.L_x_12118) ;  /* 0xffffffcc004c7947 */ /* 0x000fea000383ffff */
.L_x_12004:
[----:B------:R-:W-:Y:S01]  /*287a0*/  BSSY B0, `(.L_x_12119) ;  /* 0x0000006000007945 */ /* 0x000fe20003800000 */
[----:B------:R-:W-:Y:S01]  /*287b0*/  PLOP3.LUT P6, PT, P6, PT, PT, 0x8, 0x0 ;  /* 0x000000000000781c */ /* 0x000fe200037ce170 */
[----:B------:R-:W-:-:S12]  /*287c0*/  IMAD.MOV.U32 R15, RZ, RZ, -0x1 ;  /* 0xffffffffff0f7424 */ /* 0x000fd800078e00ff */
[----:B01----:R-:W-:Y:S05]  /*287d0*/  WARPSYNC.COLLECTIVE R15, `(.L_x_12120) ;  /* 0x000000000f087348 */ /* 0x003fea0003c00000 */
[----:B------:R-:W-:Y:S01]  /*287e0*/  VOTE.ANY R14, PT, P6 ;  /* 0x00000000000e7806 */ /* 0x000fe200030e0100 */
[----:B01----:R-:W-:Y:S06]  /*287f0*/  ENDCOLLECTIVE ;  /* 0x000000000000791b */ /* 0x003fec0003800000 */
.L_x_12120:
[----:B------:R-:W-:Y:S05]  /*28800*/  BSYNC B0 ;  /* 0x0000000000007941 */ /* 0x000fea0003800000 */
.L_x_12119:
        /* <DEDUP_REMOVED lines=10> */
.L_x_12121:
[----:B------:R-:W-:Y:S02]  /*288b0*/  IMAD.MOV.U32 R13, RZ, RZ, R5 ;  /* 0x000000ffff0d7224 */ /* 0x000fe400078e0005 */
[----:B------:R-:W-:-:S07]  /*288c0*/  IMAD.MOV.U32 R25, RZ, RZ, R14 ;  /* 0x000000ffff197224 */ /* 0x000fce00078e000e */
[----:B------:R-:W-:Y:S05]  /*288d0*/  WARPSYNC.COLLECTIVE R15, `(.L_x_12122) ;  /* 0x000000000f087348 */ /* 0x000fea0003c00000 */
[----:B------:R0:W1:Y:S02]  /*288e0*/  SHFL.IDX P6, R14, R13, R12, R11 ;  /* 0x0000000c0d0e7389 */ /* 0x00006400000c000b */
[----:B01----:R-:W-:Y:S01]  /*288f0*/  ENDCOLLECTIVE ;  /* 0x000000000000791b */ /* 0x003fe20003800000 */
.L_x_12122:
[----:B------:R-:W-:Y:S01]  /*28900*/  IMAD.MOV.U32 R5, RZ, RZ, R14 ;  /* 0x000000ffff057224 */ /* 0x000fe200078e000e */
[----:B------:R-:W-:Y:S06]  /*28910*/  BRA `(.L_x_12123) ;  /* 0xffffffcc002c7947 */ /* 0x000fec000383ffff */
.L_x_12006:
[----:B------:R-:W-:Y:S01]  /*28920*/  BSSY B0, `(.L_x_12124) ;  /* 0x0000007000007945 */ /* 0x000fe20003800000 */
[----:B------:R-:W-:Y:S02]  /*28930*/  IMAD.MOV.U32 R13, RZ, RZ, R2 ;  /* 0x000000ffff0d7224 */ /* 0x000fe400078e0002 */
[----:B-1----:R-:W-:Y:S02]  /*28940*/  IMAD.MOV.U32 R11, RZ, RZ, 0x1f ;  /* 0x0000001fff0b7424 */ /* 0x002fe400078e00ff */
[----:B------:R-:W-:-:S07]  /*28950*/  IMAD.MOV.U32 R15, RZ, RZ, -0x1 ;  /* 0xffffffffff0f7424 */ /* 0x000fce00078e00ff */
[----:B0-234-:R-:W-:Y:S05]  /*28960*/  WARPSYNC.COLLECTIVE R15, `(.L_x_12125) ;  /* 0x000000000f087348 */ /* 0x01dfea0003c00000 */
[----:B------:R1:W0:Y:S02]  /*28970*/  SHFL.IDX P6, R14, R13, R12, R11 ;  /* 0x0000000c0d0e7389 */ /* 0x00022400000c000b */
[----:B01234-:R-:W-:Y:S01]  /*28980*/  ENDCOLLECTIVE ;  /* 0x000000000000791b */ /* 0x01ffe20003800000 */
.L_x_12125:
[----:B------:R-:W-:Y:S05]  /*28990*/  BSYNC B0 ;  /* 0x0000000000007941 */ /* 0x000fea0003800000 */
.L_x_12124:
[----:B------:R-:W-:Y:S01]  /*289a0*/  IMAD.MOV.U32 R24, RZ, RZ, R14 ;  /* 0x000000ffff187224 */ /* 0x000fe200078e000e */
[----:B------:R-:W-:Y:S06]  /*289b0*/  BRA `(.L_x_12005) ;  /* 0xffffffcc001c7947 */ /* 0x000fec000383ffff */
.L_x_12012:
[----:B0-----:R0:W2:Y:S02]  /*289c0*/  SYNCS.PHASECHK.TRANS64.TRYWAIT P0, [R9+URZ+0x31c20], R0 ;  /* 0x031c2000090075a7 */ /* 0x0010a4000800017f */
[----:B--2---:R-:W-:Y:S05]  /*289d0*/  @!P0 NANOSLEEP.SYNCS 0x989680 ;  /* 0x009896800000895d */ /* 0x004fea0003900000 */
[----:B------:R-:W2:Y:S02]  /*289e0*/  @!P0 SYNCS.PHASECHK.TRANS64 P0, [R9+URZ+0x31c20], R0 ;  /* 0x031c2000090085a7 */ /* 0x000ea4000800007f */
[----:B--2---:R-:W-:Y:S05]  /*289f0*/  @!P0 BRA `(.L_x_12012) ;  /* 0xfffffffc00f08947 */ /* 0x004fea000383ffff */
[----:B------:R-:W-:Y:S05]  /*28a00*/  BRA `(.L_x_12126) ;  /* 0xffffffd400747947 */ /* 0x000fea000383ffff */
.L_x_12013:
        /* <DEDUP_REMOVED lines=8> */
[----:B0--3--:R-:W-:Y:S05]  /*28a90*/  WARPSYNC.COLLECTIVE R15, `(.L_x_12128) ;  /* 0x000000000f087348 */ /* 0x009fea0003c00000 */
[----:B------:R1:W2:Y:S02]  /*28aa0*/  SHFL.IDX P6, R14, R13, R12, R11 ;  /* 0x0000000c0d0e7389 */ /* 0x0002a400000c000b */
[----:B0123--:R-:W-:Y:S01]  /*28ab0*/  ENDCOLLECTIVE ;  /* 0x000000000000791b */ /* 0x00ffe20003800000 */
.L_x_12128:
[----:B------:R-:W-:Y:S05]  /*28ac0*/  BSYNC B0 ;  /* 0x0000000000007941 */ /* 0x000fea0003800000 */
.L_x_12127:
[----:B------:R-:W-:Y:S05]  /*28ad0*/  BRA `(.L_x_12129) ;  /* 0xffffffd4005c7947 */ /* 0x000fea000383ffff */
.L_x_12014:
[----:B------:R-:W-:Y:S01]  /*28ae0*/  BSSY B0, `(.L_x_12130) ;  /* 0x0000006000007945 */ /* 0x000fe20003800000 */
[----:B------:R-:W-:-:S07]  /*28af0*/  IMAD.MOV.U32 R15, RZ, RZ, -0x1 ;  /* 0xffffffffff0f7424 */ /* 0x000fce00078e00ff */
[----:B01-3--:R-:W-:Y:S05]  /*28b00*/  WARPSYNC.COLLECTIVE R15, `(.L_x_12131) ;  /* 0x000000000f0c7348 */ /* 0x00bfea0003c00000 */
[----:B------:R-:W-:Y:S02]  /*28b10*/  ELECT P6, UR62, PT ;  /* 0x00000000003e782f */ /* 0x000fe400038c0000 */
[----:B------:R-:W-:Y:S01]  /*28b20*/  MOV R14, UR62 ;  /* 0x0000003e000e7c02 */ /* 0x000fe20008000f00 */
[----:B01-3--:R-:W-:Y:S10]  /*28b30*/  ENDCOLLECTIVE ;  /* 0x000000000000791b */ /* 0x00bff40003800000 */
.L_x_12131:
[----:B------:R-:W-:Y:S05]  /*28b40*/  BSYNC B0 ;  /* 0x0000000000007941 */ /* 0x000fea0003800000 */
.L_x_12130:
[----:B------:R-:W-:Y:S05]  /*28b50*/  BRA `(.L_x_12132) ;  /* 0xffffffd400507947 */ /* 0x000fea000383ffff */
.L_x_12016:
[----:B0-----:R0:W2:Y:S02]  /*28b60*/  SYNCS.PHASECHK.TRANS64.TRYWAIT P0, [R7+URZ], R2 ;  /* 0x00000002070075a7 */ /* 0x0010a4000800017f */
[----:B--2---:R-:W-:Y:S05]  /*28b70*/  @!P0 NANOSLEEP.SYNCS 0x989680 ;  /* 0x009896800000895d */ /* 0x004fea0003900000 */
[----:B------:R-:W2:Y:S02]  /*28b80*/  @!P0 SYNCS.PHASECHK.TRANS64 P0, [R7+URZ], R2 ;  /* 0x00000002070085a7 */ /* 0x000ea4000800007f */
[----:B--2---:R-:W-:Y:S05]  /*28b90*/  @!P0 BRA `(.L_x_12016) ;  /* 0xfffffffc00f08947 */ /* 0x004fea000383ffff */
[----:B------:R-:W-:Y:S05]  /*28ba0*/  BRA `(.L_x_12133) ;  /* 0xffffffd400847947 */ /* 0x000fea000383ffff */
.L_x_12017:
[----:B--2---:R2:W4:Y:S02]  /*28bb0*/  SYNCS.PHASECHK.TRANS64.TRYWAIT P0, [R3+URZ], R0 ;  /* 0x00000000030075a7 */ /* 0x004524000800017f */
[----:B----4-:R-:W-:Y:S05]  /*28bc0*/  @!P0 NANOSLEEP.SYNCS 0x989680 ;  /* 0x009896800000895d */ /* 0x010fea0003900000 */
[----:B------:R-:W4:Y:S02]  /*28bd0*/  @!P0 SYNCS.PHASECHK.TRANS64 P0, [R3+URZ], R0 ;  /* 0x00000000030085a7 */ /* 0x000f24000800007f */
[----:B----4-:R-:W-:Y:S05]  /*28be0*/  @!P0 BRA `(.L_x_12017) ;  /* 0xfffffffc00f08947 */ /* 0x010fea000383ffff */
[----:B------:R-:W-:Y:S05]  /*28bf0*/  BRA `(.L_x_12134) ;  /* 0xffffffd400787947 */ /* 0x000fea000383ffff */
.L_x_12019:
[----:B--2---:R2:W4:Y:S02]  /*28c00*/  SYNCS.PHASECHK.TRANS64.TRYWAIT P0, [R5+URZ], R2 ;  /* 0x00000002050075a7 */ /* 0x004524000800017f */
[----:B----4-:R-:W-:Y:S05]  /*28c10*/  @!P0 NANOSLEEP.SYNCS 0x989680 ;  /* 0x009896800000895d */ /* 0x010fea0003900000 */
[----:B------:R-:W4:Y:S02]  /*28c20*/  @!P0 SYNCS.PHASECHK.TRANS64 P0, [R5+URZ], R2 ;  /* 0x00000002050085a7 */ /* 0x000f24000800007f */
[----:B----4-:R-:W-:Y:S05]  /*28c30*/  @!P0 BRA `(.L_x_12019) ;  /* 0xfffffffc00f08947 */ /* 0x010fea000383ffff */
[----:B------:R-:W-:Y:S05]  /*28c40*/  BRA `(.L_x_12135) ;  /* 0xffffffd4007c7947 */ /* 0x000fea000383ffff */
.L_x_12136:
        /* <DEDUP_REMOVED lines=11> */
.L_x_14874:


//--------------------- .text._ZN7cutlass13device_kernelIN5flash11enable_sm90INS1_16FlashAttnFwdSm90INS1_25CollectiveMainloopFwdSm90ILi2EN4cute5tupleIJNS5_1CILi1EEES8_S8_EEENS6_IJNS7_ILi192EEESA_NS7_ILi64EEEEEELi64ENS_10bfloat16_tEfNS_4arch4Sm90ELb0ELb0ELb0ELb0ELb0ELb0ELb0ELb0ELb1ELb1ELb1ELb0EEENS1_21CollectiveEpilogueFwdINS6_IJSA_SB_SA_EEES9_SD_SF_Li384ELb0ELb1ELb1ELb0EEENS1_19SingleTileSchedulerILb0ELb1ELb1ELi192EEEEEEEEEvNT_6ParamsE --------------------------
	.section	.text._ZN7cutlass13device_kernelIN5flash11enable_sm90INS1_16FlashAttnFwdSm90INS1_25CollectiveMainloopFwdSm90ILi2EN4cute5tupleIJNS5_1CILi1EEES8_S8_EEENS6_IJNS7_ILi192EEESA_NS7_ILi64EEEEEELi64ENS_10bfloat16_tEfNS_4arch4Sm90ELb0ELb0ELb0ELb0ELb0ELb0ELb0ELb0ELb1ELb1ELb1ELb0EEENS1_21CollectiveEpilogueFwdINS6_IJSA_SB_SA_EEES9_SD_SF_Li384ELb0ELb1ELb1ELb0EEENS1_19SingleTileSchedulerILb0ELb1ELb1ELi192EEEEEEEEEvNT_6ParamsE,"ax",@progbits
	.align	128
.text._ZN7cutlass13device_kernelIN5flash11enable_sm90INS1_16FlashAttnFwdSm90INS1_25CollectiveMainloopFwdSm90ILi2EN4cute5tupleIJNS5_1CILi1EEES8_S8_EEENS6_IJNS7_ILi192EEESA_NS7_ILi64EEEEEELi64ENS_10bfloat16_tEfNS_4arch4Sm90ELb0ELb0ELb0ELb0ELb0ELb0ELb0ELb0ELb1ELb1ELb1ELb0EEENS1_21CollectiveEpilogueFwdINS6_IJSA_SB_SA_EEES9_SD_SF_Li384ELb0ELb1ELb1ELb0EEENS1_19SingleTileSchedulerILb0ELb1ELb1ELi192EEEEEEEEEvNT_6ParamsE:
        .type           _ZN7cutlass13device_kernelIN5flash11enable_sm90INS1_16FlashAttnFwdSm90INS1_25CollectiveMainloopFwdSm90ILi2EN4cute5tupleIJNS5_1CILi1EEES8_S8_EEENS6_IJNS7_ILi192EEESA_NS7_ILi64EEEEEELi64ENS_10bfloat16_tEfNS_4arch4Sm90ELb0ELb0ELb0ELb0ELb0ELb0ELb0ELb0ELb1ELb1ELb1ELb0EEENS1_21CollectiveEpilogueFwdINS6_IJSA_SB_SA_EEES9_SD_SF_Li384ELb0ELb1ELb1ELb0EEENS1_19SingleTileSchedulerILb0ELb1ELb1ELi192EEEEEEEEEvNT_6ParamsE,@function
        .size           _ZN7cutlass13device_kernelIN5flash11enable_sm90INS1_16FlashAttnFwdSm90INS1_25CollectiveMainloopFwdSm90ILi2EN4cute5tupleIJNS5_1CILi1EEES8_S8_EEENS6_IJNS7_ILi192EEESA_NS7_ILi64EEEEEELi64ENS_10bfloat16_tEfNS_4arch4Sm90ELb0ELb0ELb0ELb0ELb0ELb0ELb0ELb0ELb1ELb1ELb1ELb0EEENS1_21CollectiveEpilogueFwdINS6_IJSA_SB_SA_EEES9_SD_SF_Li384ELb0ELb1ELb1ELb0EEENS1_19SingleTileSchedulerILb0ELb1ELb1ELi192EEEEEEEEEvNT_6ParamsE,(.L_x_14875 - _ZN7cutlass13device_kernelIN5flash11enable_sm90INS1_16FlashAttnFwdSm90INS1_25CollectiveMainloopFwdSm90ILi2EN4cute5tupleIJNS5_1CILi1EEES8_S8_EEENS6_IJNS7_ILi192EEESA_NS7_ILi64EEEEEELi64ENS_10bfloat16_tEfNS_4arch4Sm90ELb0ELb0ELb0ELb0ELb0ELb0ELb0ELb0ELb1ELb1ELb1ELb0EEENS1_21CollectiveEpilogueFwdINS6_IJSA_SB_SA_EEES9_SD_SF_Li384ELb0ELb1ELb1ELb0EEENS1_19SingleTileSchedulerILb0ELb1ELb1ELi192EEEEEEEEEvNT_6ParamsE)
        .other          _ZN7cutlass13device_kernelIN5flash11enable_sm90INS1_16FlashAttnFwdSm90INS1_25CollectiveMainloopFwdSm90ILi2EN4cute5tupleIJNS5_1CILi1EEES8_S8_EEENS6_IJNS7_ILi192EEESA_NS7_ILi64EEEEEELi64ENS_10bfloat16_tEfNS_4arch4Sm90ELb0ELb0ELb0ELb0ELb0ELb0ELb0ELb0ELb1ELb1ELb1ELb0EEENS1_21CollectiveEpilogueFwdINS6_IJSA_SB_SA_EEES9_SD_SF_Li384ELb0ELb1ELb1ELb0EEENS1_19SingleTileSchedulerILb0ELb1ELb1ELi192EEEEEEEEEvNT_6ParamsE,@"STO_CUDA_ENTRY STV_DEFAULT"
_ZN7cutlass13device_kernelIN5flash11enable_sm90INS1_16FlashAttnFwdSm90INS1_25CollectiveMainloopFwdSm90ILi2EN4cute5tupleIJNS5_1CILi1EEES8_S8_EEENS6_IJNS7_ILi192EEESA_NS7_ILi64EEEEEELi64ENS_10bfloat16_tEfNS_4arch4Sm90ELb0ELb0ELb0ELb0ELb0ELb0ELb0ELb0ELb1ELb1ELb1ELb0EEENS1_21CollectiveEpilogueFwdINS6_IJSA_SB_SA_EEES9_SD_SF_Li384ELb0ELb1ELb1ELb0EEENS1_19SingleTileSchedulerILb0ELb1ELb1ELi192EEEEEEEEEvNT_6ParamsE:
        /* <DEDUP_REMOVED lines=17> */
.L_x_12138:
[----:B------:R-:W-:Y:S05]  /*0110*/  BSYNC B0 ;  /* 0x0000000000007941 */ /* 0x000fea0003800000 */
.L_x_12137:
        /* <DEDUP_REMOVED lines=40> */
.L_x_12139:
        /* <DEDUP_REMOVED lines=22> */
.L_x_12140:
        /* <DEDUP_REMOVED lines=18> */
.L_x_12141:
        /* <DEDUP_REMOVED lines=22> */
.L_x_12142:
        /* <DEDUP_REMOVED lines=22> */
.L_x_12143:
        /* <DEDUP_REMOVED lines=9> */
.L_x_12146:
        /* <DEDUP_REMOVED lines=19> */
[----:B------:R4:W-:Y:S01]  /*0aa0*/  STL [R1+0x14], R5 ;  /* 0x0000140501007387 */ /* 0x0009e20000100800 */
[----:B------:R-:W-:-:S04]  /*0ab0*/  IMAD.MOV R3, RZ, RZ, -R5 ;  /* 0x000000ffff037224 */ /* 0x000fc800078e0a05 */
[----:B------:R-:W-:Y:S01]  /*0ac0*/  IMAD R2, R2, R3, UR4 ;  /* 0x0000000402027e24 */ /* 0x000fe2000f8e0203 */
[----:B------:R-:W-:Y:S06]  /*0ad0*/  @!P0 BRA `(.L_x_12147) ;  /* 0x000000b000848947 */ /* 0x000fec0003800000 */
[----:B----4-:R-:W0:Y:S01]  /*0ae0*/  LDC.64 R4, c[0x0][0x418] ;  /* 0x00010600ff047b82 */ /* 0x010e220000000a00 */
        /* <DEDUP_REMOVED lines=40> */
[----:B------:R-:W-:-:S05]  /*0d70*/  @P0 VIADD R3, R3, 0x1 ;  /* 0x0000000103030836 */ /* 0x000fca0000000000 */
[----:B------:R-:W-:Y:S02]  /*0d80*/  @!P2 IADD3 R3, -R3, RZ, RZ ;  /* 0x000000ff0303a210 */ /* 0x000fe40007ffe1ff */
[----:B------:R-:W-:-:S07]  /*0d90*/  @!P1 LOP3.LUT R3, RZ, R5, RZ, 0x33, !PT ;  /* 0x00000005ff039212 */ /* 0x000fce00078e33ff */
.L_x_12148:
[-C--:B------:R-:W-:Y:S01]  /*0da0*/  IMAD R2, R8, R3.reuse, RZ ;  /* 0x0000000308027224 */ /* 0x080fe200078e02ff */
[----:B------:R-:W-:Y:S01]  /*0db0*/  PLOP3.LUT P0, PT, PT, PT, PT, 0x80, 0x0 ;  /* 0x000000000000781c */ /* 0x000fe20003f0f070 */
[----:B------:R-:W-:Y:S01]  /*0dc0*/  VIADD R18, R12, 0xffffff80 ;  /* 0xffffff800c127836 */ /* 0x000fe20000000000 */
[----:B------:R-:W-:Y:S01]  /*0dd0*/  CS2R R150, SRZ ;  /* 0x0000000000967805 */ /* 0x000fe2000001ff00 */
[----:B------:R-:W-:Y:S01]  /*0de0*/  IMAD.MOV.U32 R17, RZ, RZ, RZ ;  /* 0x000000ffff117224 */ /* 0x000fe200078e00ff */
[----:B------:R-:W-:Y:S01]  /*0df0*/  VIADDMNMX R16, R2, R3, R0, PT ;  /* 0x0000000302107246 */ /* 0x000fe20003800100 */
[----:B------:R0:W-:Y:S01]  /*0e00*/  STL [R1+0x10], R2 ;  /* 0x0000100201007387 */ /* 0x0001e20000100800 */
[----:B------:R-:W-:Y:S01]  /*0e10*/  IMAD.MOV.U32 R0, RZ, RZ, RZ ;  /* 0x000000ffff007224 */ /* 0x000fe200078e00ff */
        /* <DEDUP_REMOVED lines=26> */
[----:B-1----:R0:W-:Y:S05]  /*0fc0*/  STL [R1+0xc], R0 ;  /* 0x00000c0001007387 */ /* 0x0021ea0000100800 */
[----:B------:R-:W-:-:S13]  /*0fd0*/  PLOP3.LUT P0, PT, PT, PT, UP0, 0x80, 0x0 ;  /* 0x000000000000781c */ /* 0x000fda0003f0f008 */
[----:B0-----:R-:W-:Y:S05]  /*0fe0*/  @!P0 BRA `(.L_x_12150) ;  /* 0x0000000000408947 */ /* 0x001fea0003800000 */
        /* <DEDUP_REMOVED lines=16> */
.L_x_12150:
[----:B------:R-:W-:Y:S02]  /*10f0*/  SHF.L.U32 R2, RZ, 0x1f, RZ ;  /* 0x0000001fff027819 */ /* 0x000fe400000006ff */
[----:B------:R-:W-:Y:S02]  /*1100*/  LOP3.LUT R26, R26, 0x1, RZ, 0xfc, !PT ;  /* 0x000000011a1a7812 */ /* 0x000fe400078efcff */
[----:B------:R-:W0:Y:S02]  /*1110*/  SYNCS.PHASECHK.TRANS64.TRYWAIT P1, [UR36+0x30800], R2 ;  /* 0x03080002ff0075a7 */ /* 0x000e240008020164 */
[----:B------:R-:W-:Y:S01]  /*1120*/  ISETP.NE.AND P0, PT, R26, 0x3, PT ;  /* 0x000000031a00780c */ /* 0x000fe20003f05270 */
[----:B0-----:R-:W-:-:S12]  /*1130*/  @!P1 BRA `(.L_x_12151) ;  /* 0x000000a800f49947 */ /* 0x001fd80003800000 */
.L_x_12246:
[----:B------:R-:W-:Y:S05]  /*1140*/  @!P0 BRA `(.L_x_12152) ;  /* 0x0000000000048947 */ /* 0x000fea0003800000 */
[----:B------:R-:W-:Y:S01]  /*1150*/  BPT.TRAP 0x1 ;  /* 0x000000040000795c */ /* 0x000fe20000300000 */
.L_x_12152:
[----:B------:R1:W2:Y:S01]  /*1160*/  SYNCS.PHASECHK.TRANS64.TRYWAIT P2, [UR36+0x30830], R2 ;  /* 0x03083002ff0075a7 */ /* 0x0002a20008040164 */
[----:B------:R-:W-:Y:S05]  /*1170*/  @!P0 BRA `(.L_x_12153) ;  /* 0x0000000000048947 */ /* 0x000fea0003800000 */
[----:B------:R-:W-:Y:S01]  /*1180*/  BPT.TRAP 0x1 ;  /* 0x000000040000795c */ /* 0x000fe20000300000 */
.L_x_12153:
[----:B0-----:R-:W3:Y:S01]  /*1190*/  LDL R3, [R1+0xc] ;  /* 0x00000c0001037983 */ /* 0x001ee20000100800 */
[----:B------:R-:W-:Y:S01]  /*11a0*/  ISETP.NE.AND P1, PT, R27, RZ, PT ;  /* 0x000000ff1b00720c */ /* 0x000fe20003f25270 */
[----:B---3--:R-:W-:-:S05]  /*11b0*/  IMAD.HI R0, R3, 0x55555556, RZ ;  /* 0x5555555603007827 */ /* 0x008fca00078e02ff */
[----:B------:R-:W-:-:S05]  /*11c0*/  LEA.HI R0, R0, R0, RZ, 0x1 ;  /* 0x0000000000007211 */ /* 0x000fca00078f08ff */
[----:B------:R-:W-:-:S05]  /*11d0*/  IMAD R0, R0, -0x3, R3 ;  /* 0xfffffffd00007824 */ /* 0x000fca00078e0203 */
[----:B------:R-:W-:-:S05]  /*11e0*/  LEA R3, R0, UR36, 0xd ;  /* 0x0000002400037c11 */ /* 0x000fca000f8e68ff */
[----:B------:R0:W-:Y:S01]  /*11f0*/  STL [R1], R3 ;  /* 0x0000000301007387 */ /* 0x0001e20000100800 */
[----:B------:R-:W-:-:S05]  /*1200*/  VIADD R0, R3, 0xc400 ;  /* 0x0000c40003007836 */ /* 0x000fca0000000000 */
[----:B------:R-:W-:-:S04]  /*1210*/  SHF.R.U32.HI R0, RZ, 0x4, R0 ;  /* 0x00000004ff007819 */ /* 0x000fc80000011600 */
[----:B------:R-:W-:Y:S01]  /*1220*/  LOP3.LUT R152, R0, 0x3fff, RZ, 0xc0, !PT ;  /* 0x00003fff00987812 */ /* 0x000fe200078ec0ff */
[----:B0-2---:R-:W-:Y:S06]  /*1230*/  @P2 BRA `(.L_x_12154) ;  /* 0x0000000000082947 */ /* 0x005fec0003800000 */
[----:B------:R-:W0:Y:S02]  /*1240*/  SYNCS.PHASECHK.TRANS64.TRYWAIT P2, [UR36+0x30830], R2 ;  /* 0x03083002ff0075a7 */ /* 0x000e240008040164 */
[----:B0-----:R-:W-:Y:S05]  /*1250*/  @!P2 BRA `(.L_x_12155) ;  /* 0x000000a800c4a947 */ /* 0x001fea0003800000 */
.L_x_12154:
[----:B------:R-:W-:Y:S05]  /*1260*/  WARPSYNC.ALL ;  /* 0x0000000000007948 */ /* 0x000fea0003800000 */
[----:B------:R-:W-:Y:S01]  /*1270*/  MOV R0, RZ ;  /* 0x000000ff00007202 */ /* 0x000fe20000000f00 */
[----:B------:R-:W-:Y:S01]  /*1280*/  IMAD.MOV.U32 R151, RZ, RZ, RZ ;  /* 0x000000ffff977224 */ /* 0x000fe200078e00ff */
[----:B------:R-:W-:Y:S01]  /*1290*/  LOP3.LUT R152, R152, 0x10000, RZ, 0xfc, !PT ;  /* 0x0001000098987812 */ /* 0x000fe200078efcff */
[----:B------:R-:W-:Y:S01]  /*12a0*/  IMAD.MOV.U32 R153, RZ, RZ, 0x40000040 ;  /* 0x40000040ff997424 */ /* 0x000fe200078e00ff */
[----:B------:R-:W-:Y:S01]  /*12b0*/  UIADD3 UR4, UR36, 0x12400, URZ ;  /* 0x0001240024047890 */ /* 0x000fe2000fffe03f */
[----:B------:R-:W2:Y:S01]  /*12c0*/  LDL R121, [R1+0x10] ;  /* 0x0000100001797983 */ /* 0x000ea20000100800 */
[C---:B------:R-:W-:Y:S01]  /*12d0*/  R2UR UR8, R152.reuse ;  /* 0x00000000980872ca */ /* 0x040fe200000e0000 */
[----:B------:R-:W-:Y:S01]  /*12e0*/  WARPGROUP.ARRIVE ;  /* 0x00000000000079c5 */ /* 0x000fe20000000000 */
[----:B------:R-:W-:Y:S01]  /*12f0*/  USHF.R.U32.HI UR4, URZ, 0x4, UR4 ;  /* 0x000000043f047899 */ /* 0x000fe20008011604 */
[----:B------:R-:W-:Y:S01]  /*1300*/  R2UR UR9, R153 ;  /* 0x00000000990972ca */ /* 0x000fe200000e0000 */
[----:B------:R-:W-:Y:S01]  /*1310*/  UMOV UR11, 0x40000040 ;  /* 0x40000040000b7882 */ /* 0x000fe20000000000 */
[----:B------:R-:W-:Y:S01]  /*1320*/  R2UR UR16, R152 ;  /* 0x00000000981072ca */ /* 0x000fe200000e0000 */
[----:B------:R-:W-:Y:S01]  /*1330*/  ULOP3.LUT UR4, UR4, 0x3fff, URZ, 0xc0, !UPT ;  /* 0x00003fff04047892 */ /* 0x000fe2000f8ec03f */
[----:B0-----:R-:W-:Y:S01]  /*1340*/  LOP3.LUT R3, R22, 0xffffff80, RZ, 0xc0, !PT ;  /* 0xffffff8016037812 */ /* 0x001fe200078ec0ff */
[----:B------:R-:W-:Y:S01]  /*1350*/  UMOV UR13, 0x40000040 ;  /* 0x40000040000d7882 */ /* 0x000fe20000000000 */
[----:B------:R-:W-:Y:S01]  /*1360*/  UMOV UR15, 0x40000040 ;  /* 0x40000040000f7882 */ /* 0x000fe20000000000 */
[----:B------:R-:W-:Y:S01]  /*1370*/  ULOP3.LUT UR6, UR4, 0x10000, URZ, 0xfc, !UPT ;  /* 0x0001000004067892 */ /* 0x000fe2000f8efc3f */
[----:B------:R-:W-:Y:S01]  /*1380*/  IMAD.MOV.U32 R9, RZ, RZ, -0x2 ;  /* 0xfffffffeff097424 */ /* 0x000fe200078e00ff */
[----:B------:R-:W-:Y:S01]  /*1390*/  UMOV UR17, 0x40000040 ;  /* 0x4000004000117882 */ /* 0x000fe20000000000 */
[----:B------:R-:W-:Y:S01]  /*13a0*/  UMOV UR19, 0x40000040 ;  /* 0x4000004000137882 */ /* 0x000fe20000000000 */
[----:B------:R-:W-:Y:S01]  /*13b0*/  UIADD3 UR14, UR6, 0x4, URZ ;  /* 0x00000004060e7890 */ /* 0x000fe2000fffe03f */
[----:B------:R-:W-:Y:S01]  /*13c0*/  IMAD.IADD R3, R18, 0x1, -R3 ;  /* 0x0000000112037824 */ /* 0x000fe200078e0a03 */
[----:B------:R-:W-:Y:S01]  /*13d0*/  UIADD3 UR18, UR6, 0x6, URZ ;  /* 0x0000000606127890 */ /* 0x000fe2000fffe03f */
[----:B------:R-:W-:Y:S01]  /*13e0*/  P2R R7, PR, RZ, 0x2 ;  /* 0x00000002ff077803 */ /* 0x000fe20000000000 */
[----:B------:R-:W-:Y:S01]  /*13f0*/  UMOV UR10, UR6 ;  /* 0x00000006000a7c82 */ /* 0x000fe20008000000 */
[----:B------:R-:W-:Y:S01]  /*1400*/  UIADD3 UR12, UR16, 0x4, URZ ;  /* 0x00000004100c7890 */ /* 0x000fe2000fffe03f */
[----:B------:R-:W-:Y:S01]  /*1410*/  HGMMA.64x192x16.F32.BF16 R24, gdesc[UR8], RZ, !UPT, gsb0 ;  /* 0x02e00000081879f0 */ /* 0x000fe2000c0018ff */
[----:B------:R-:W-:Y:S01]  /*1420*/  UIADD3 UR8, UR16, 0x2, URZ ;  /* 0x0000000210087890 */ /* 0x000fe2000fffe03f */
[----:B-1----:R-:W-:Y:S01]  /*1430*/  SHF.R.S32.HI R2, RZ, 0x1f, R3 ;  /* 0x0000001fff027819 */ /* 0x002fe20000011403 */
[----:B------:R-:W-:Y:S01]  /*1440*/  UIADD3 UR10, UR6, 0x2, URZ ;  /* 0x00000002060a7890 */ /* 0x000fe2000fffe03f */
[----:B------:R-:W-:Y:S01]  /*1450*/  P2R R5, PR, RZ, 0x1 ;  /* 0x00000001ff057803 */ /* 0x000fe20000000000 */
[----:B------:R-:W-:Y:S01]  /*1460*/  UMOV UR9, 0x40000040 ;  /* 0x4000004000097882 */ /* 0x000fe20000000000 */
[----:B------:R-:W-:Y:S01]  /*1470*/  UMOV UR11, 0x40000040 ;  /* 0x40000040000b7882 */ /* 0x000fe20000000000 */
[----:B------:R-:W-:Y:S01]  /*1480*/  UIADD3 UR16, UR16, 0x6, URZ ;  /* 0x0000000610107890 */ /* 0x000fe2000fffe03f */
[----:B------:R-:W-:Y:S01]  /*1490*/  LEA.HI R2, R2, R3, RZ, 0x2 ;  /* 0x0000000302027211 */ /* 0x000fe200078f10ff */
[----:B------:R-:W-:Y:S01]  /*14a0*/  ULDC UR4, c[0x0][0x988] ;  /* 0x0002620000047ab9 */ /* 0x000fe20000000800 */
[----:B------:R-:W-:-:S02]  /*14b0*/  IMAD.MOV.U32 R149, RZ, RZ, R151 ;  /* 0x000000ffff957224 */ /* 0x000fc400078e0097 */
[----:B------:R-:W-:Y:S01]  /*14c0*/  LOP3.LUT R2, R2, 0x7ffffffc, RZ, 0xc0, !PT ;  /* 0x7ffffffc02027812 */ /* 0x000fe200078ec0ff */
[--C-:B------:R-:W-:Y:S02]  /*14d0*/  IMAD.MOV.U32 R147, RZ, RZ, R151.reuse ;  /* 0x000000ffff937224 */ /* 0x100fe400078e0097 */
[--C-:B------:R-:W-:Y:S02]  /*14e0*/  IMAD.MOV.U32 R145, RZ, RZ, R151.reuse ;  /* 0x000000ffff917224 */ /* 0x100fe400078e0097 */
[----:B------:R-:W-:Y:S02]  /*14f0*/  IMAD.IADD R2, R3, 0x1, -R2 ;  /* 0x0000000103027824 */ /* 0x000fe400078e0a02 */
[--C-:B------:R-:W-:Y:S02]  /*1500*/  IMAD.MOV.U32 R143, RZ, RZ, R151.reuse ;  /* 0x000000ffff8f7224 */ /* 0x100fe400078e0097 */
[----:B------:R-:W-:Y:S02]  /*1510*/  IMAD R2, R2, R9, 0xc0 ;  /* 0x000000c002027424 */ /* 0x000fe400078e0209 */
[----:B------:R-:W-:-:S02]  /*1520*/  IMAD.MOV.U32 R141, RZ, RZ, R151 ;  /* 0x000000ffff8d7224 */ /* 0x000fc400078e0097 */
[----:B------:R-:W-:Y:S02]  /*1530*/  IMAD.IADD R19, R19, 0x1, R2 ;  /* 0x0000000113137824 */ /* 0x000fe400078e0202 */
[----:B------:R-:W-:Y:S02]  /*1540*/  IMAD.MOV.U32 R139, RZ, RZ, R151 ;  /* 0x000000ffff8b7224 */ /* 0x000fe400078e0097 */
[----:B------:R-:W-:Y:S02]  /*1550*/  IMAD R4, R16, -0xc0, R19 ;  /* 0xffffff4010047824 */ /* 0x000fe400078e0213 */
        /* <DEDUP_REMOVED lines=13> */
[----:B------:R-:W-:Y:S01]  /*1630*/  IMAD.MOV.U32 R123, RZ, RZ, R151 ;  /* 0x000000ffff7b7224 */ /* 0x000fe200078e0097 */
[----:B------:R-:W-:Y:S01]  /*1640*/  ISETP.GT.AND P0, PT, R4, 0xa0, PT ;  /* 0x000000a00400780c */ /* 0x000fe20003f04270 */
[----:B------:R-:W-:-:S02]  /*1650*/  WARPGROUP.DEPBAR.LE gsb0, 0x0 ;  /* 0x00008000000079c5 */ /* 0x000fc40000010000 */
[----:B------:R-:W-:-:S06]  /*1660*/  WARPGROUP.ARRIVE ;  /* 0x00000000000079c5 */ /* 0x000fcc0000000000 */
[----:B------:R-:W-:Y:S03]  /*1670*/  HGMMA.64x192x16.F32.BF16 R24, gdesc[UR8], R24, gsb0 ;  /* 0x02e00000081879f0 */ /* 0x000fe60008001818 */
[----:B------:R-:W-:Y:S02]  /*1680*/  WARPGROUP.DEPBAR.LE gsb0, 0x0 ;  /* 0x00008000000079c5 */ /* 0x000fe40000010000 */
[----:B------:R-:W-:-:S15]  /*1690*/  WARPGROUP.ARRIVE ;  /* 0x00000000000079c5 */ /* 0x000fde0000000000 */
[----:B------:R-:W-:Y:S03]  /*16a0*/  HGMMA.64x192x16.F32.BF16 R24, gdesc[UR12], R24, gsb0 ;  /* 0x02e000000c1879f0 */ /* 0x000fe60008001818 */
[----:B------:R-:W-:Y:S02]  /*16b0*/  WARPGROUP.DEPBAR.LE gsb0, 0x0 ;  /* 0x00008000000079c5 */ /* 0x000fe40000010000 */
[----:B------:R-:W-:-:S15]  /*16c0*/  WARPGROUP.ARRIVE ;  /* 0x00000000000079c5 */ /* 0x000fde0000000000 */
[----:B------:R-:W-:Y:S03]  /*16d0*/  HGMMA.64x192x16.F32.BF16 R24, gdesc[UR16], R24, gsb0 ;  /* 0x02e00000101879f0 */ /* 0x000fe60008001818 */
[----:B------:R-:W-:Y:S02]  /*16e0*/  WARPGROUP.DEPBAR.LE gsb0, 0x0 ;  /* 0x00008000000079c5 */ /* 0x000fe40000010000 */
[----:B------:R-:W-:Y:S02]  /*16f0*/  FSEL R24, R24, -INF , P5 ;  /* 0xff80000018187808 */ /* 0x000fe40002800000 */
[----:B------:R-:W-:Y:S02]  /*1700*/  FSEL R25, R25, -INF , P4 ;  /* 0xff80000019197808 */ /* 0x000fe40002000000 */
[----:B------:R-:W-:Y:S02]  /*1710*/  FSEL R28, R28, -INF , P3 ;  /* 0xff8000001c1c7808 */ /* 0x000fe40001800000 */
[----:B------:R-:W-:-:S02]  /*1720*/  FMNMX.FTZ R3, R24, R25, !PT ;  /* 0x0000001918037209 */ /* 0x000fc40007810000 */
        /* <DEDUP_REMOVED lines=139> */
[----:B------:R-:W-:Y:S02]  /*1fe0*/  FMNMX.FTZ R3, R97, R2, !PT ;  /* 0x0000000261037209 */ /* 0x000fe40007810000 */
        /* <DEDUP_REMOVED lines=14> */
[----:B------:R-:W-:Y:S02]  /*20d0*/  FMNMX.FTZ R2, R108, R3, !PT ;  /* 0x000000036c027209 */ /* 0x000fe40007810000 */
[----:B------:R-:W-:-:S02]  /*20e0*/  ISETP.GT.AND P3, PT, R4, 0xb0, PT ;  /* 0x000000b00400780c */ /* 0x000fc40003f64270 */
[----:B------:R-:W-:Y:S02]  /*20f0*/  FSEL R98, R98, -INF , P4 ;  /* 0xff80000062627808 */ /* 0x000fe40002000000 */
[----:B------:R-:W-:Y:S02]  /*2100*/  FSEL R112, R112, -INF , P3 ;  /* 0xff80000070707808 */ /* 0x000fe40001800000 */
[----:B------:R-:W-:Y:S02]  /*2110*/  FMNMX.FTZ R3, R109, R2, !PT ;  /* 0x000000026d037209 */ /* 0x000fe40007810000 */
[----:B------:R-:W-:Y:S02]  /*2120*/  ISETP.GT.AND P4, PT, R4, 0xb1, PT ;  /* 0x000000b10400780c */ /* 0x000fe40003f84270 */
        /* <DEDUP_REMOVED lines=8> */
[----:B------:R-:W-:Y:S01]  /*21b0*/  FMNMX.FTZ R2, R116, R3, !PT ;  /* 0x0000000374027209 */ /* 0x000fe20007810000 */
[----:B------:R-:W-:Y:S01]  /*21c0*/  IMAD.U32 R3, RZ, RZ, UR4 ;  /* 0x00000004ff037e24 */ /* 0x000fe2000f8e00ff */
[----:B------:R-:W-:Y:S02]  /*21d0*/  FSEL R117, R117, -INF , P6 ;  /* 0xff80000075757808 */ /* 0x000fe40003000000 */
[----:B------:R-:W-:Y:S02]  /*21e0*/  P2R R29, PR, RZ, 0x2 ;  /* 0x00000002ff1d7803 */ /* 0x000fe40000000000 */
[----:B------:R-:W-:Y:S02]  /*21f0*/  FMNMX.FTZ R15, R117, R2, !PT ;  /* 0x00000002750f7209 */ /* 0x000fe40007810000 */
[----:B------:R-:W-:Y:S02]  /*2200*/  P2R R23, PR, RZ, 0x1 ;  /* 0x00000001ff177803 */ /* 0x000fe40000000000 */
[C---:B------:R-:W-:Y:S01]  /*2210*/  ISETP.GT.AND P0, PT, R4.reuse, 0x99, PT ;  /* 0x000000990400780c */ /* 0x040fe20003f04270 */
[----:B------:R-:W0:Y:S01]  /*2220*/  SHFL.BFLY PT, R2, R15, 0x2, 0x1f ;  /* 0x0c401f000f027f89 */ /* 0x000e2200000e0000 */
[----:B------:R-:W-:-:S02]  /*2230*/  ISETP.GT.AND P1, PT, R4, 0xa0, PT ;  /* 0x000000a00400780c */ /* 0x000fc40003f24270 */
[----:B------:R-:W-:Y:S02]  /*2240*/  P2R R21, PR, RZ, 0x4 ;  /* 0x00000004ff157803 */ /* 0x000fe40000000000 */
[----:B------:R-:W-:Y:S02]  /*2250*/  FSEL R103, R103, -INF , P0 ;  /* 0xff80000067677808 */ /* 0x000fe40000000000 */
[----:B------:R-:W-:Y:S02]  /*2260*/  FSEL R106, R106, -INF , P1 ;  /* 0xff8000006a6a7808 */ /* 0x000fe40000800000 */
[----:B------:R-:W-:Y:S02]  /*2270*/  ISETP.NE.AND P1, PT, R29, RZ, PT ;  /* 0x000000ff1d00720c */ /* 0x000fe40003f25270 */
[----:B------:R-:W-:Y:S02]  /*2280*/  ISETP.NE.AND P0, PT, R23, RZ, PT ;  /* 0x000000ff1700720c */ /* 0x000fe40003f05270 */
[----:B------:R-:W-:-:S02]  /*2290*/  FSEL R107, R107, -INF , P1 ;  /* 0xff8000006b6b7808 */ /* 0x000fc40000800000 */
[----:B------:R-:W-:Y:S02]  /*22a0*/  FSEL R110, R110, -INF , P0 ;  /* 0xff8000006e6e7808 */ /* 0x000fe40000000000 */
[----:B------:R-:W-:Y:S02]  /*22b0*/  ISETP.NE.AND P1, PT, R7, RZ, PT ;  /* 0x000000ff0700720c */ /* 0x000fe40003f25270 */
[----:B------:R-:W-:Y:S02]  /*22c0*/  FSEL R118, R118, -INF , P5 ;  /* 0xff80000076767808 */ /* 0x000fe40002800000 */
[----:B------:R-:W-:Y:S02]  /*22d0*/  ISETP.NE.AND P0, PT, R5, RZ, PT ;  /* 0x000000ff0500720c */ /* 0x000fe40003f05270 */
[----:B0-----:R-:W-:-:S05]  /*22e0*/  FMNMX.FTZ R19, R15, R2, !PT ;  /* 0x000000020f137209 */ /* 0x001fca0007810000 */
[----:B------:R-:W0:Y:S02]  /*22f0*/  SHFL.BFLY PT, R2, R19, 0x1, 0x1f ;  /* 0x0c201f0013027f89 */ /* 0x000e2400000e0000 */
        /* <DEDUP_REMOVED lines=79> */
[----:B------:R-:W-:Y:S01]  /*27f0*/  MUFU.EX2 R23, R23 ;  /* 0x0000001700177308 */ /* 0x000fe20000000800 */
[--C-:B------:R-:W-:Y:S01]  /*2800*/  IMAD.MOV.U32 R150, RZ, RZ, R151.reuse ;  /* 0x000000ffff967224 */ /* 0x100fe200078e0097 */
[----:B------:R-:W-:Y:S01]  /*2810*/  MOV R146, R151 ;  /* 0x0000009700927202 */ /* 0x000fe20000000f00 */
[--C-:B------:R-:W-:Y:S01]  /*2820*/  IMAD.MOV.U32 R148, RZ, RZ, R151.reuse ;  /* 0x000000ffff947224 */ /* 0x100fe200078e0097 */
[----:B------:R-:W-:Y:S01]  /*2830*/  FMNMX.FTZ R19, R76, R19, !PT ;  /* 0x000000134c137209 */ /* 0x000fe20007810000 */
[----:B------:R-:W-:-:S02]  /*2840*/  IMAD.MOV.U32 R144, RZ, RZ, R151 ;  /* 0x000000ffff907224 */ /* 0x000fc400078e0097 */
[--C-:B------:R-:W-:Y:S01]  /*2850*/  IMAD.MOV.U32 R142, RZ, RZ, R151.reuse ;  /* 0x000000ffff8e7224 */ /* 0x100fe200078e0097 */
[----:B------:R-:W-:Y:S01]  /*2860*/  FMNMX.FTZ R19, R74, R19, !PT ;  /* 0x000000134a137209 */ /* 0x000fe20007810000 */
[----:B------:R-:W-:Y:S01]  /*2870*/  MUFU.EX2 R43, R43 ;  /* 0x0000002b002b7308 */ /* 0x000fe20000000800 */
[--C-:B------:R-:W-:Y:S02]  /*2880*/  IMAD.MOV.U32 R140, RZ, RZ, R151.reuse ;  /* 0x000000ffff8c7224 */ /* 0x100fe400078e0097 */
[----:B------:R-:W-:Y:S01]  /*2890*/  FMNMX.FTZ R19, R80, R19, !PT ;  /* 0x0000001350137209 */ /* 0x000fe20007810000 */
[----:B------:R-:W-:-:S03]  /*28a0*/  IMAD.MOV.U32 R138, RZ, RZ, R151 ;  /* 0x000000ffff8a7224 */ /* 0x000fc600078e0097 */
        /* <DEDUP_REMOVED lines=35> */
[----:B------:R-:W1:Y:S01]  /*2ae0*/  SHFL.BFLY PT, R4, R9, 0x2, 0x1f ;  /* 0x0c401f0009047f89 */ /* 0x000e6200000e0000 */
        /* <DEDUP_REMOVED lines=13> */
[----:B------:R-:W-:-:S05]  /*2bc0*/  FSEL R85, R85, RZ, P2 ;  /* 0x000000ff55557208 */ /* 0x000fca0001000000 */
[----:B------:R-:W-:Y:S01]  /*2bd0*/  MUFU.EX2 R32, R32 ;  /* 0x0000002000207308 */ /* 0x000fe20000000800 */
[-CC-:B------:R-:W-:Y:S01]  /*2be0*/  FFMA.FTZ R136, R10, R3.reuse, -R85.reuse ;  /* 0x000000030a887223 */ /* 0x180fe20000010855 */
[----:B------:R-:W-:Y:S01]  /*2bf0*/  LEA.HI R10, R17, R18, RZ, 0x4 ;  /* 0x00000012110a7211 */ /* 0x000fe200078f20ff */
[-CC-:B------:R-:W-:Y:S01]  /*2c00*/  FFMA.FTZ R132, R27, R3.reuse, -R85.reuse ;  /* 0x000000031b847223 */ /* 0x180fe20000010855 */
[-CC-:B------:R-:W-:Y:S01]  /*2c10*/  FFMA.FTZ R83, R22, R3.reuse, -R85.reuse ;  /* 0x0000000316537223 */ /* 0x180fe20000010855 */
[-CC-:B------:R-:W-:Y:S01]  /*2c20*/  FFMA.FTZ R9, R26, R3.reuse, -R85.reuse ;  /* 0x000000031a097223 */ /* 0x180fe20000010855 */
[----:B------:R-:W-:Y:S01]  /*2c30*/  LOP3.LUT R27, R10, 0xfffffff0, RZ, 0xc0, !PT ;  /* 0xfffffff00a1b7812 */ /* 0x000fe200078ec0ff */
[-CC-:B------:R-:W-:Y:S01]  /*2c40*/  FFMA.FTZ R26, R48, R3.reuse, -R85.reuse ;  /* 0x00000003301a7223 */ /* 0x180fe20000010855 */
[-CC-:B------:R-:W-:Y:S01]  /*2c50*/  FFMA.FTZ R13, R42, R3.reuse, -R85.reuse ;  /* 0x000000032a0d7223 */ /* 0x180fe20000010855 */
[----:B------:R-:W-:Y:S01]  /*2c60*/  FFMA.FTZ R42, R54, R3, -R85 ;  /* 0x00000003362a7223 */ /* 0x000fe20000010855 */
[----:B------:R-:W-:-:S02]  /*2c70*/  IMAD.U32 R54, RZ, RZ, UR36 ;  /* 0x00000024ff367e24 */ /* 0x000fc4000f8e00ff */
[-C--:B------:R-:W-:Y:S01]  /*2c80*/  FFMA.FTZ R11, R30, R3.reuse, -R85 ;  /* 0x000000031e0b7223 */ /* 0x080fe20000010855 */
[----:B------:R-:W-:Y:S01]  /*2c90*/  IMAD.IADD R22, R18, 0x1, -R27 ;  /* 0x0000000112167824 */ /* 0x000fe200078e0a1b */
[----:B------:R-:W-:Y:S01]  /*2ca0*/  MUFU.EX2 R9, R9 ;  /* 0x0000000900097308 */ /* 0x000fe20000000800 */
[-CC-:B------:R-:W-:Y:S01]  /*2cb0*/  FFMA.FTZ R71, R52, R3.reuse, -R85.reuse ;  /* 0x0000000334477223 */ /* 0x180fe20000010855 */
[----:B------:R-:W-:Y:S01]  /*2cc0*/  LEA.HI R18, R17, R18, RZ, 0x5 ;  /* 0x0000001211127211 */ /* 0x000fe200078f28ff */
[-CC-:B------:R-:W-:Y:S01]  /*2cd0*/  FFMA.FTZ R79, R34, R3.reuse, -R85.reuse ;  /* 0x00000003224f7223 */ /* 0x180fe20000010855 */
[----:B------:R-:W-:Y:S01]  /*2ce0*/  SHF.R.S32.HI R27, RZ, 0x1f, R22 ;  /* 0x0000001fff1b7819 */ /* 0x000fe20000011416 */
[-CC-:B------:R-:W-:Y:S01]  /*2cf0*/  FFMA.FTZ R134, R14, R3.reuse, -R85.reuse ;  /* 0x000000030e867223 */ /* 0x180fe20000010855 */
[-CC-:B------:R-:W-:Y:S01]  /*2d00*/  FFMA.FTZ R14, R38, R3.reuse, -R85.reuse ;  /* 0x00000003260e7223 */ /* 0x180fe20000010855 */
[-CC-:B------:R-:W-:Y:S01]  /*2d10*/  FFMA.FTZ R38, R50, R3.reuse, -R85.reuse ;  /* 0x0000000332267223 */ /* 0x180fe20000010855 */
[----:B------:R-:W-:Y:S01]  /*2d20*/  LEA.HI R48, R27, R22, RZ, 0x3 ;  /* 0x000000161b307211 */ /* 0x000fe200078f18ff */
[----:B------:R-:W1:Y:S01]  /*2d30*/  MUFU.EX2 R132, R132 ;  /* 0x0000008400847308 */ /* 0x000e620000000800 */
[-CC-:B------:R-:W-:Y:S01]  /*2d40*/  FFMA.FTZ R50, R62, R3.reuse, -R85.reuse ;  /* 0x000000033e327223 */ /* 0x180fe20000010855 */
[-CC-:B------:R-:W-:Y:S01]  /*2d50*/  FFMA.FTZ R62, R91, R3.reuse, -R85.reuse ;  /* 0x000000035b3e7223 */ /* 0x180fe20000010855 */
[----:B------:R-:W-:Y:S01]  /*2d60*/  LOP3.LUT R89, R48, 0xfffffff8, RZ, 0xc0, !PT ;  /* 0xfffffff830597812 */ /* 0x000fe200078ec0ff */
[-CC-:B------:R-:W-:Y:S01]  /*2d70*/  FFMA.FTZ R34, R46, R3.reuse, -R85.reuse ;  /* 0x000000032e227223 */ /* 0x180fe20000010855 */
[----:B------:R-:W-:Y:S01]  /*2d80*/  FFMA.FTZ R46, R58, R3, -R85 ;  /* 0x000000033a2e7223 */ /* 0x000fe20000010855 */
[----:B------:R-:W-:-:S02]  /*2d90*/  IMAD.SHL.U32 R48, R48, 0x40, RZ ;  /* 0x0000004030307824 */ /* 0x000fc400078e00ff */
[-C--:B------:R-:W-:Y:S01]  /*2da0*/  FFMA.FTZ R58, R8, R3.reuse, -R85 ;  /* 0x00000003083a7223 */ /* 0x080fe20000010855 */
[----:B------:R-:W-:Y:S01]  /*2db0*/  IMAD.IADD R89, R22, 0x1, -R89 ;  /* 0x0000000116597824 */ /* 0x000fe200078e0a59 */
[----:B------:R-:W-:Y:S01]  /*2dc0*/  SHF.R.S32.HI R22, RZ, 0x4, R10 ;  /* 0x00000004ff167819 */ /* 0x000fe2000001140a */
[----:B------:R-:W3:Y:S01]  /*2dd0*/  MUFU.EX2 R11, R11 ;  /* 0x0000000b000b7308 */ /* 0x000ee20000000800 */
[-CC-:B------:R-:W-:Y:S01]  /*2de0*/  FFMA.FTZ R75, R60, R3.reuse, -R85.reuse ;  /* 0x000000033c4b7223 */ /* 0x180fe20000010855 */
[----:B------:R-:W-:Y:S01]  /*2df0*/  IMAD.SHL.U32 R10, R89, 0x40, RZ ;  /* 0x00000040590a7824 */ /* 0x000fe200078e00ff */
[----:B------:R-:W-:Y:S01]  /*2e00*/  LOP3.LUT R60, R48, 0x7ffffe00, RZ, 0xc0, !PT ;  /* 0x7ffffe00303c7812 */ /* 0x000fe200078ec0ff */
[----:B------:R-:W-:Y:S02]  /*2e10*/  IMAD.SHL.U32 R93, R22, 0x8, RZ ;  /* 0x00000008165d7824 */ /* 0x000fe400078e00ff */
[-CC-:B------:R-:W-:Y:S01]  /*2e20*/  FFMA.FTZ R81, R68, R3.reuse, -R85.reuse ;  /* 0x0000000344517223 */ /* 0x180fe20000010855 */
[----:B------:R-:W-:Y:S01]  /*2e30*/  IMAD.SHL.U32 R22, R18, 0x20, RZ ;  /* 0x0000002012167824 */ /* 0x000fe200078e00ff */
[----:B------:R-:W-:Y:S01]  /*2e40*/  LOP3.LUT R10, R10, 0x1c0, RZ, 0xc0, !PT ;  /* 0x000001c00a0a7812 */ /* 0x000fe200078ec0ff */
[----:B------:R-:W4:Y:S01]  /*2e50*/  MUFU.EX2 R136, R136 ;  /* 0x0000008800887308 */ /* 0x000f220000000800 */
[-CC-:B------:R-:W-:Y:S01]  /*2e60*/  FFMA.FTZ R27, R66, R3.reuse, -R85.reuse ;  /* 0x00000003421b7223 */ /* 0x180fe20000010855 */
[-C--:B------:R-:W-:Y:S01]  /*2e70*/  FFMA.FTZ R73, R56, R3.reuse, -R85 ;  /* 0x0000000338497223 */ /* 0x080fe20000010855 */
[----:B------:R-:W-:Y:S01]  /*2e80*/  LOP3.LUT R93, R10, 0x8, R93, 0xf8, !PT ;  /* 0x000000080a5d7812 */ /* 0x000fe200078ef85d */
[-CC-:B------:R-:W-:Y:S01]  /*2e90*/  FFMA.FTZ R56, R20, R3.reuse, -R85.reuse ;  /* 0x0000000314387223 */ /* 0x180fe20000010855 */
[----:B------:R-:W-:Y:S01]  /*2ea0*/  SHF.R.U32.HI R10, RZ, 0x3, R10 ;  /* 0x00000003ff0a7819 */ /* 0x000fe2000001160a */
[--C-:B------:R-:W-:Y:S01]  /*2eb0*/  FFMA.FTZ R77, R64, R3, -R85.reuse ;  /* 0x00000003404d7223 */ /* 0x100fe20000010855 */
[----:B0-----:R-:W-:Y:S01]  /*2ec0*/  F2FP.BF16.F32.PACK_AB R20, R49, R45 ;  /* 0x0000002d3114723e */ /* 0x001fe200000010ff */
[----:B------:R-:W0:Y:S01]  /*2ed0*/  MUFU.EX2 R79, R79 ;  /* 0x0000004f004f7308 */ /* 0x000e220000000800 */
[----:B------:R-:W-:Y:S01]  /*2ee0*/  LOP3.LUT R52, R93, R10, RZ, 0x3c, !PT ;  /* 0x0000000a5d347212 */ /* 0x000fe200078e3cff */
[-CC-:B------:R-:W-:Y:S01]  /*2ef0*/  FFMA.FTZ R30, R72, R3.reuse, -R85.reuse ;  /* 0x00000003481e7223 */ /* 0x180fe20000010855 */
[----:B------:R-:W-:Y:S01]  /*2f00*/  @!P1 IADD3 R10, R54, 0x30840, RZ ;  /* 0x00030840360a9810 */ /* 0x000fe20007ffe0ff */
[-CC-:B------:R-:W-:Y:S01]  /*2f10*/  FFMA.FTZ R70, R70, R3.reuse, -R85.reuse ;  /* 0x0000000346467223 */ /* 0x180fe20000010855 */
[----:B------:R-:W-:Y:S01]  /*2f20*/  LOP3.LUT R93, R22, 0x7ffffc00, RZ, 0xc0, !PT ;  /* 0x7ffffc00165d7812 */ /* 0x000fe200078ec0ff */
[-C--:B------:R-:W-:Y:S01]  /*2f30*/  FFMA.FTZ R18, R76, R3.reuse, -R85 ;  /* 0x000000034c127223 */ /* 0x080fe20000010855 */
[----:B------:R-:W-:Y:S01]  /*2f40*/  @!P1 PRMT R10, RZ, 0x654, R10 ;  /* 0x00000654ff0a9816 */ /* 0x000fe2000000000a */
[----:B------:R-:W5:Y:S01]  /*2f50*/  MUFU.EX2 R134, R134 ;  /* 0x0000008600867308 */ /* 0x000f620000000800 */
[----:B------:R-:W-:Y:S01]  /*2f60*/  IADD3 R60, R52, R60, R93 ;  /* 0x0000003c343c7210 */ /* 0x000fe20007ffe05d */
[-CC-:B------:R-:W-:Y:S01]  /*2f70*/  FFMA.FTZ R48, R74, R3.reuse, -R85.reuse ;  /* 0x000000034a307223 */ /* 0x180fe20000010855 */
[----:B------:R2:W-:Y:S01]  /*2f80*/  @!P1 SYNCS.ARRIVE.TRANS64.RED.A1T0 RZ, [R10+URZ], RZ ;  /* 0x000000ff0aff99a7 */ /* 0x0005e2000810043f */
[----:B------:R-:W-:Y:S01]  /*2f90*/  LOP3.LUT P3, RZ, R89, 0x2, RZ, 0xc0, !PT ;  /* 0x0000000259ff7812 */ /* 0x000fe2000786c0ff */
[-CC-:B------:R-:W-:Y:S01]  /*2fa0*/  FFMA.FTZ R80, R80, R3.reuse, -R85.reuse ;  /* 0x0000000350507223 */ /* 0x180fe20000010855 */
[-CC-:B------:R-:W-:Y:S01]  /*2fb0*/  FFMA.FTZ R52, R78, R3.reuse, -R85.reuse ;  /* 0x000000034e347223 */ /* 0x180fe20000010855 */
[-CC-:B------:R-:W-:Y:S01]  /*2fc0*/  FFMA.FTZ R64, R87, R3.reuse, -R85.reuse ;  /* 0x0000000357407223 */ /* 0x180fe20000010855 */
[----:B------:R-:W5:Y:S01]  /*2fd0*/  MUFU.EX2 R14, R14 ;  /* 0x0000000e000e7308 */ /* 0x000f620000000800 */
[----:B------:R-:W-:Y:S01]  /*2fe0*/  LOP3.LUT P2, RZ, R89, 0x4, RZ, 0xc0, !PT ;  /* 0x0000000459ff7812 */ /* 0x000fe2000784c0ff */
[-C--:B------:R-:W-:Y:S01]  /*2ff0*/  FFMA.FTZ R89, R84, R3.reuse, -R85 ;  /* 0x0000000354597223 */ /* 0x080fe20000010855 */
[----:B--2---:R-:W-:Y:S01]  /*3000*/  FADD.FTZ R10, R5, R21 ;  /* 0x00000015050a7221 */ /* 0x004fe20000010000 */
[-CC-:B------:R-:W-:Y:S01]  /*3010*/  FFMA.FTZ R54, R82, R3.reuse, -R85.reuse ;  /* 0x0000000352367223 */ /* 0x180fe20000010855 */
[-CC-:B------:R-:W-:Y:S01]  /*3020*/  FFMA.FTZ R88, R88, R3.reuse, -R85.reuse ;  /* 0x0000000358587223 */ /* 0x180fe20000010855 */
[--C-:B------:R-:W-:Y:S01]  /*3030*/  FFMA.FTZ R86, R86, R3, -R85.reuse ;  /* 0x0000000356567223 */ /* 0x100fe20000010855 */
[----:B------:R-:W-:Y:S01]  /*3040*/  FADD.FTZ R22, R23, R10 ;  /* 0x0000000a17167221 */ /* 0x000fe20000010000 */
[----:B-1----:R-:W-:Y:S01]  /*3050*/  FADD.FTZ R10, R9, R132 ;  /* 0x00000084090a7221 */ /* 0x002fe20000010000 */
[----:B------:R-:W1:Y:S01]  /*3060*/  MUFU.EX2 R83, R83 ;  /* 0x0000005300537308 */ /* 0x000e620000000800 */
[----:B------:R-:W-:Y:S01]  /*3070*/  F2FP.BF16.F32.PACK_AB R9, R132, R9 ;  /* 0x000000098409723e */ /* 0x000fe200000010ff */
[----:B------:R-:W-:Y:S01]  /*3080*/  FADD.FTZ R22, R43, R22 ;  /* 0x000000162b167221 */ /* 0x000fe20000010000 */
[----:B---3--:R-:W-:Y:S01]  /*3090*/  FADD.FTZ R91, R11, R10 ;  /* 0x0000000a0b5b7221 */ /* 0x008fe20000010000 */
[----:B------:R-:W-:Y:S01]  /*30a0*/  F2FP.BF16.F32.PACK_AB R10, R43, R23 ;  /* 0x000000172b0a723e */ /* 0x000fe200000010ff */
[----:B------:R-:W-:Y:S01]  /*30b0*/  FFMA.FTZ R90, R90, R3, -R85 ;  /* 0x000000035a5a7223 */ /* 0x000fe20000010855 */
[----:B------:R-:W-:Y:S01]  /*30c0*/  FADD.FTZ R22, R45, R22 ;  /* 0x000000162d167221 */ /* 0x000fe20000010000 */
[C---:B----4-:R-:W-:Y:S01]  /*30d0*/  FADD.FTZ R8, R136.reuse, R91 ;  /* 0x0000005b88087221 */ /* 0x050fe20000010000 */
[----:B------:R-:W2:Y:S01]  /*30e0*/  MUFU.EX2 R13, R13 ;  /* 0x0000000d000d7308 */ /* 0x000ea20000000800 */
[----:B------:R-:W-:Y:S01]  /*30f0*/  F2FP.BF16.F32.PACK_AB R11, R136, R11 ;  /* 0x0000000b880b723e */ /* 0x000fe200000010ff */
[----:B------:R-:W-:Y:S01]  /*3100*/  FADD.FTZ R22, R49, R22 ;  /* 0x0000001631167221 */ /* 0x000fe20000010000 */
[----:B0-----:R-:W-:Y:S01]  /*3110*/  FADD.FTZ R91, R79, R8 ;  /* 0x000000084f5b7221 */ /* 0x001fe20000010000 */
[----:B------:R-:W-:Y:S01]  /*3120*/  F2FP.BF16.F32.PACK_AB R8, R21, R5 ;  /* 0x000000051508723e */ /* 0x000fe200000010ff */
[-C--:B------:R-:W-:Y:S01]  /*3130*/  FFMA.FTZ R94, R94, R3.reuse, -R85 ;  /* 0x000000035e5e7223 */ /* 0x080fe20000010855 */
[----:B------:R-:W-:Y:S01]  /*3140*/  FADD.FTZ R22, R51, R22 ;  /* 0x0000001633167221 */ /* 0x000fe20000010000 */
[----:B-----5:R-:W-:Y:S01]  /*3150*/  FADD.FTZ R93, R134, R91 ;  /* 0x0000005b865d7221 */ /* 0x020fe20000010000 */
[----:B------:R-:W0:Y:S01]  /*3160*/  MUFU.EX2 R26, R26 ;  /* 0x0000001a001a7308 */ /* 0x000e220000000800 */
[-C--:B------:R-:W-:Y:S01]  /*3170*/  FFMA.FTZ R95, R95, R3.reuse, -R85 ;  /* 0x000000035f5f7223 */ /* 0x080fe20000010855 */
[----:B------:R-:W-:Y:S01]  /*3180*/  FADD.FTZ R97, R55, R22 ;  /* 0x0000001637617221 */ /* 0x000fe20000010000 */
[----:B------:R-:W-:Y:S01]  /*3190*/  FADD.FTZ R22, R14, R93 ;  /* 0x0000005d0e167221 */ /* 0x000fe20000010000 */
[-CC-:B------:R-:W-:Y:S01]  /*31a0*/  FFMA.FTZ R98, R98, R3.reuse, -R85.reuse ;  /* 0x0000000362627223 */ /* 0x180fe20000010855 */
[----:B------:R-:W-:Y:S01]  /*31b0*/  FFMA.FTZ R99, R99, R3, -R85 ;  /* 0x0000000363637223 */ /* 0x000fe20000010855 */
[----:B------:R-:W-:Y:S01]  /*31c0*/  FADD.FTZ R68, R12, R97 ;  /* 0x000000610c447221 */ /* 0x000fe20000010000 */
[----:B-1----:R-:W-:Y:S01]  /*31d0*/  FADD.FTZ R66, R83, R22 ;  /* 0x0000001653427221 */ /* 0x002fe20000010000 */
[----:B------:R-:W1:Y:S01]  /*31e0*/  MUFU.EX2 R34, R34 ;  /* 0x0000002200227308 */ /* 0x000e620000000800 */
[----:B------:R-:W-:Y:S01]  /*31f0*/  F2FP.BF16.F32.PACK_AB R22, R55, R51 ;  /* 0x000000333716723e */ /* 0x000fe200000010ff */
[----:B------:R-:W-:Y:S01]  /*3200*/  FADD.FTZ R21, R7, R68 ;  /* 0x0000004407157221 */ /* 0x000fe20000010000 */
[----:B--2---:R-:W-:Y:S01]  /*3210*/  FADD.FTZ R5, R13, R66 ;  /* 0x000000420d057221 */ /* 0x004fe20000010000 */
[----:B------:R-:W-:Y:S01]  /*3220*/  F2FP.BF16.F32.PACK_AB R12, R7, R12 ;  /* 0x0000000c070c723e */ /* 0x000fe200000010ff */
[-C--:B------:R-:W-:Y:S01]  /*3230*/  FFMA.FTZ R102, R102, R3.reuse, -R85 ;  /* 0x0000000366667223 */ /* 0x080fe20000010855 */
[----:B------:R-:W-:Y:S01]  /*3240*/  FADD.FTZ R66, R6, R21 ;  /* 0x0000001506427221 */ /* 0x000fe20000010000 */
[-C--:B------:R-:W-:Y:S01]  /*3250*/  FFMA.FTZ R103, R103, R3.reuse, -R85 ;  /* 0x0000000367677223 */ /* 0x080fe20000010855 */
[----:B------:R-:W2:Y:S01]  /*3260*/  MUFU.EX2 R71, R71 ;  /* 0x0000004700477308 */ /* 0x000ea20000000800 */
[----:B0-----:R-:W-:Y:S01]  /*3270*/  FADD.FTZ R21, R26, R5 ;  /* 0x000000051a157221 */ /* 0x001fe20000010000 */
[----:B------:R-:W-:Y:S01]  /*3280*/  FADD.FTZ R66, R15, R66 ;  /* 0x000000420f427221 */ /* 0x000fe20000010000 */
[----:B------:R-:W-:Y:S01]  /*3290*/  LEA R5, R60, UR36, 0x1 ;  /* 0x000000243c057c11 */ /* 0x000fe2000f8e08ff */
[--C-:B------:R-:W-:Y:S01]  /*32a0*/  FFMA.FTZ R106, R106, R3, -R85.reuse ;  /* 0x000000036a6a7223 */ /* 0x100fe20000010855 */
[----:B------:R-:W-:Y:S01]  /*32b0*/  F2FP.BF16.F32.PACK_AB R13, R26, R13 ;  /* 0x0000000d1a0d723e */ /* 0x000fe200000010ff */
[----:B------:R-:W-:Y:S01]  /*32c0*/  FADD.FTZ R45, R37, R66 ;  /* 0x00000042252d7221 */ /* 0x000fe20000010000 */
[----:B------:R-:W-:Y:S01]  /*32d0*/  FFMA.FTZ R107, R107, R3, -R85 ;  /* 0x000000036b6b7223 */ /* 0x000fe20000010855 */
[----:B------:R-:W0:Y:S01]  /*32e0*/  MUFU.EX2 R38, R38 ;  /* 0x0000002600267308 */ /* 0x000e220000000800 */
[----:B-1----:R-:W-:Y:S01]  /*32f0*/  FADD.FTZ R60, R34, R21 ;  /* 0x00000015223c7221 */ /* 0x002fe20000010000 */
[----:B------:R-:W-:Y:S01]  /*3300*/  FADD.FTZ R66, R120, R45 ;  /* 0x0000002d78427221 */ /* 0x000fe20000010000 */
[C---:B------:R-:W-:Y:S01]  /*3310*/  VIADD R49, R5.reuse, 0x1e800 ;  /* 0x0001e80005317836 */ /* 0x040fe20000000000 */
[----:B------:R-:W-:Y:S01]  /*3320*/  F2FP.BF16.F32.PACK_AB R21, R134, R79 ;  /* 0x0000004f8615723e */ /* 0x000fe200000010ff */
[----:B------:R-:W-:-:S02]  /*3330*/  VIADD R154, R5, 0x1e820 ;  /* 0x0001e820059a7836 */ /* 0x000fc40000000000 */
[----:B------:R-:W-:Y:S01]  /*3340*/  FADD.FTZ R45, R39, R66 ;  /* 0x00000042272d7221 */ /* 0x000fe20000010000 */
[----:B------:R-:W-:Y:S01]  /*3350*/  @P3 VIADD R154, R49, 0xffffffe0 ;  /* 0xffffffe0319a3836 */ /* 0x000fe20000000000 */
[----:B------:R-:W1:Y:S01]  /*3360*/  MUFU.EX2 R73, R73 ;  /* 0x0000004900497308 */ /* 0x000e620000000800 */
[----:B--2---:R-:W-:Y:S01]  /*3370*/  FADD.FTZ R23, R71, R60 ;  /* 0x0000003c47177221 */ /* 0x004fe20000010000 */
[----:B------:R2:W-:Y:S01]  /*3380*/  STSM.16.M88.4 [R5+0x1e800], R8 ;  /* 0x01e8000805007844 */ /* 0x0005e20000000200 */
[-CC-:B------:R-:W-:Y:S01]  /*3390*/  FFMA.FTZ R110, R110, R3.reuse, -R85.reuse ;  /* 0x000000036e6e7223 */ /* 0x180fe20000010855 */
[-CC-:B------:R-:W-:Y:S01]  /*33a0*/  FFMA.FTZ R128, R128, R3.reuse, -R85.reuse ;  /* 0x0000000380807223 */ /* 0x180fe20000010855 */
[-CC-:B------:R-:W-:Y:S01]  /*33b0*/  FFMA.FTZ R118, R118, R3.reuse, -R85.reuse ;  /* 0x0000000376767223 */ /* 0x180fe20000010855 */
[----:B------:R-:W-:Y:S01]  /*33c0*/  FFMA.FTZ R85, R130, R3, -R85 ;  /* 0x0000000382557223 */ /* 0x000fe20000010855 */
[----:B------:R-:W-:Y:S01]  /*33d0*/  IMAD.MOV.U32 R136, RZ, RZ, R151 ;  /* 0x000000ffff887224 */ /* 0x000fe200078e0097 */
[----:B------:R-:W3:Y:S01]  /*33e0*/  MUFU.EX2 R42, R42 ;  /* 0x0000002a002a7308 */ /* 0x000ee20000000800 */
[----:B0-----:R-:W-:Y:S01]  /*33f0*/  FADD.FTZ R60, R38, R23 ;  /* 0x00000017263c7221 */ /* 0x001fe20000010000 */
[----:B------:R-:W-:Y:S01]  /*3400*/  F2FP.BF16.F32.PACK_AB R23, R83, R14 ;  /* 0x0000000e5317723e */ /* 0x000fe200000010ff */
[--C-:B------:R-:W-:Y:S01]  /*3410*/  IMAD.MOV.U32 R134, RZ, RZ, R151.reuse ;  /* 0x000000ffff867224 */ /* 0x100fe200078e0097 */
[----:B------:R-:W-:Y:S01]  /*3420*/  MOV R132, R151 ;  /* 0x0000009700847202 */ /* 0x000fe20000000f00 */
[----:B------:R-:W-:-:S02]  /*3430*/  IMAD.MOV.U32 R130, RZ, RZ, R151 ;  /* 0x000000ffff827224 */ /* 0x000fc400078e0097 */
[----:B------:R0:W-:Y:S01]  /*3440*/  STSM.16.M88.4 [R154], R20 ;  /* 0x000000149a007844 */ /* 0x0001e20000000200 */
[----:B------:R-:W4:Y:S01]  /*3450*/  MUFU.EX2 R75, R75 ;  /* 0x0000004b004b7308 */ /* 0x000f220000000800 */
[C---:B-1----:R-:W-:Y:S01]  /*3460*/  FADD.FTZ R51, R73.reuse, R60 ;  /* 0x0000003c49337221 */ /* 0x042fe20000010000 */
[----:B------:R-:W-:Y:S01]  /*3470*/  FADD.FTZ R60, R122, R45 ;  /* 0x0000002d7a3c7221 */ /* 0x000fe20000010000 */
[----:B--2---:R-:W-:Y:S01]  /*3480*/  F2FP.BF16.F32.PACK_AB R8, R120, R37 ;  /* 0x000000257808723e */ /* 0x004fe200000010ff */
[----:B------:R-:W-:Y:S01]  /*3490*/  IMAD.MOV.U32 R37, RZ, RZ, 0x40 ;  /* 0x00000040ff257424 */ /* 0x000fe200078e00ff */
[----:B------:R-:W-:Y:S01]  /*34a0*/  F2FP.BF16.F32.PACK_AB R10, R122, R39 ;  /* 0x000000277a0a723e */ /* 0x000fe200000010ff */
[----:B------:R-:W-:Y:S01]  /*34b0*/  IMAD.MOV.U32 R122, RZ, RZ, R151 ;  /* 0x000000ffff7a7224 */ /* 0x000fe200078e0097 */
[----:B------:R-:W-:Y:S01]  /*34c0*/  F2FP.BF16.F32.PACK_AB R9, R73, R38 ;  /* 0x000000264909723e */ /* 0x000fe200000010ff */
[----:B------:R-:W1:Y:S01]  /*34d0*/  MUFU.EX2 R46, R46 ;  /* 0x0000002e002e7308 */ /* 0x000e620000000800 */
[----:B---3--:R-:W-:Y:S01]  /*34e0*/  FADD.FTZ R14, R42, R51 ;  /* 0x000000332a0e7221 */ /* 0x008fe20000010000 */
[----:B------:R-:W-:Y:S01]  /*34f0*/  FADD.FTZ R51, R41, R60 ;  /* 0x0000003c29337221 */ /* 0x000fe20000010000 */
[----:B------:R-:W-:Y:S01]  /*3500*/  SEL R37, R37, 0xffffffc0, !P2 ;  /* 0xffffffc025257807 */ /* 0x000fe20005000000 */
[----:B------:R-:W-:-:S02]  /*3510*/  IMAD.MOV.U32 R120, RZ, RZ, R151 ;  /* 0x000000ffff787224 */ /* 0x000fc400078e0097 */
[C---:B------:R-:W-:Y:S01]  /*3520*/  FADD.FTZ R60, R124.reuse, R51 ;  /* 0x000000337c3c7221 */ /* 0x040fe20000010000 */
[----:B0-----:R-:W-:Y:S01]  /*3530*/  F2FP.BF16.F32.PACK_AB R20, R124, R41 ;  /* 0x000000297c14723e */ /* 0x001fe200000010ff */
[----:B------:R-:W0:Y:S01]  /*3540*/  MUFU.EX2 R77, R77 ;  /* 0x0000004d004d7308 */ /* 0x000e220000000800 */
[----:B----4-:R-:W-:Y:S01]  /*3550*/  FADD.FTZ R7, R75, R14 ;  /* 0x0000000e4b077221 */ /* 0x010fe20000010000 */
[----:B------:R-:W-:Y:S01]  /*3560*/  F2FP.BF16.F32.PACK_AB R14, R15, R6 ;  /* 0x000000060f0e723e */ /* 0x000fe200000010ff */
[----:B------:R-:W-:Y:S01]  /*3570*/  FADD.FTZ R15, R47, R60 ;  /* 0x0000003c2f0f7221 */ /* 0x000fe20000010000 */
[----:B------:R-:W-:Y:S01]  /*3580*/  F2FP.BF16.F32.PACK_AB R11, R75, R42 ;  /* 0x0000002a4b0b723e */ /* 0x000fe200000010ff */
[----:B------:R-:W-:Y:S01]  /*3590*/  IMAD.MOV.U32 R124, RZ, RZ, R151 ;  /* 0x000000ffff7c7224 */ /* 0x000fe200078e0097 */
[C---:B------:R-:W-:Y:S01]  /*35a0*/  F2FP.BF16.F32.PACK_AB R22, R126.reuse, R47 ;  /* 0x0000002f7e16723e */ /* 0x040fe200000010ff */
[----:B------:R-:W-:Y:S01]  /*35b0*/  FADD.FTZ R15, R126, R15 ;  /* 0x0000000f7e0f7221 */ /* 0x000fe20000010000 */
[----:B------:R-:W2:Y:S01]  /*35c0*/  MUFU.EX2 R50, R50 ;  /* 0x0000003200327308 */ /* 0x000ea20000000800 */
[----:B-1----:R-:W-:Y:S01]  /*35d0*/  FADD.FTZ R6, R46, R7 ;  /* 0x000000072e067221 */ /* 0x002fe20000010000 */
[----:B------:R-:W-:-:S02]  /*35e0*/  IMAD.MOV.U32 R126, RZ, RZ, R151 ;  /* 0x000000ffff7e7224 */ /* 0x000fc400078e0097 */
[----:B------:R-:W-:Y:S01]  /*35f0*/  FADD.FTZ R60, R24, R15 ;  /* 0x0000000f183c7221 */ /* 0x000fe20000010000 */
[----:B------:R-:W-:Y:S02]  /*3600*/  F2FP.BF16.F32.PACK_AB R15, R71, R34 ;  /* 0x00000022470f723e */ /* 0x000fe400000010ff */
[C---:B------:R-:W-:Y:S01]  /*3610*/  F2FP.BF16.F32.PACK_AB R24, R25.reuse, R24 ;  /* 0x000000181918723e */ /* 0x040fe200000010ff */
[----:B------:R-:W-:Y:S01]  /*3620*/  FADD.FTZ R60, R25, R60 ;  /* 0x0000003c193c7221 */ /* 0x000fe20000010000 */
[----:B------:R-:W1:Y:S01]  /*3630*/  MUFU.EX2 R81, R81 ;  /* 0x0000005100517308 */ /* 0x000e620000000800 */
[----:B0-----:R-:W-:Y:S02]  /*3640*/  FADD.FTZ R7, R77, R6 ;  /* 0x000000064d077221 */ /* 0x001fe40000010000 */
[----:B------:R-:W-:-:S04]  /*3650*/  FADD.FTZ R21, R29, R60 ;  /* 0x0000003c1d157221 */ /* 0x000fc80000010000 */
[----:B------:R-:W-:Y:S01]  /*3660*/  FADD.FTZ R26, R32, R21 ;  /* 0x00000015201a7221 */ /* 0x000fe20000010000 */
[----:B------:R-:W0:Y:S01]  /*3670*/  MUFU.EX2 R27, R27 ;  /* 0x0000001b001b7308 */ /* 0x000e220000000800 */
[----:B--2---:R-:W-:Y:S01]  /*3680*/  FADD.FTZ R6, R50, R7 ;  /* 0x0000000732067221 */ /* 0x004fe20000010000 */
[----:B------:R-:W-:-:S06]  /*3690*/  F2FP.BF16.F32.PACK_AB R21, R77, R46 ;  /* 0x0000002e4d15723e */ /* 0x000fcc00000010ff */
[----:B------:R-:W2:Y:S01]  /*36a0*/  MUFU.EX2 R30, R30 ;  /* 0x0000001e001e7308 */ /* 0x000ea20000000800 */
[----:B-1----:R-:W-:-:S07]  /*36b0*/  FADD.FTZ R6, R81, R6 ;  /* 0x0000000651067221 */ /* 0x002fce0000010000 */
[----:B------:R-:W1:Y:S01]  /*36c0*/  MUFU.EX2 R17, R70 ;  /* 0x0000004600117308 */ /* 0x000e620000000800 */
[----:B0-----:R-:W-:-:S07]  /*36d0*/  FADD.FTZ R7, R27, R6 ;  /* 0x000000061b077221 */ /* 0x001fce0000010000 */
[----:B------:R-:W0:Y:S01]  /*36e0*/  MUFU.EX2 R33, R33 ;  /* 0x0000002100217308 */ /* 0x000e220000000800 */
[----:B--2---:R-:W-:-:S07]  /*36f0*/  FADD.FTZ R6, R30, R7 ;  /* 0x000000071e067221 */ /* 0x004fce0000010000 */
[----:B------:R-:W2:Y:S01]  /*3700*/  MUFU.EX2 R18, R18 ;  /* 0x0000001200127308 */ /* 0x000ea20000000800 */
[----:B-1----:R-:W-:-:S07]  /*3710*/  FADD.FTZ R7, R17, R6 ;  /* 0x0000000611077221 */ /* 0x002fce0000010000 */
[----:B------:R-:W1:Y:S01]  /*3720*/  MUFU.EX2 R36, R36 ;  /* 0x0000002400247308 */ /* 0x000e620000000800 */
[----:B0-----:R-:W-:-:S07]  /*3730*/  FADD.FTZ R23, R33, R26 ;  /* 0x0000001a21177221 */ /* 0x001fce0000010000 */
[----:B------:R-:W0:Y:S01]  /*3740*/  MUFU.EX2 R48, R48 ;  /* 0x0000003000307308 */ /* 0x000e220000000800 */
[----:B--2---:R-:W-:-:S07]  /*3750*/  FADD.FTZ R7, R18, R7 ;  /* 0x0000000712077221 */ /* 0x004fce0000010000 */
[----:B------:R-:W2:Y:S01]  /*3760*/  MUFU.EX2 R35, R35 ;  /* 0x0000002300237308 */ /* 0x000ea20000000800 */
[C---:B-1----:R-:W-:Y:S01]  /*3770*/  FADD.FTZ R6, R36.reuse, R23 ;  /* 0x0000001724067221 */ /* 0x042fe20000010000 */
[----:B------:R-:W-:Y:S02]  /*3780*/  F2FP.BF16.F32.PACK_AB R23, R81, R50 ;  /* 0x000000325117723e */ /* 0x000fe400000010ff */
[----:B------:R-:W-:-:S04]  /*3790*/  F2FP.BF16.F32.PACK_AB R36, R36, R33 ;  /* 0x000000212424723e */ /* 0x000fc800000010ff */
[----:B------:R-:W1:Y:S01]  /*37a0*/  MUFU.EX2 R87, R80 ;  /* 0x0000005000577308 */ /* 0x000e620000000800 */
[----:B0-----:R-:W-:Y:S01]  /*37b0*/  FADD.FTZ R26, R48, R7 ;  /* 0x00000007301a7221 */ /* 0x001fe20000010000 */
[----:B------:R-:W-:-:S06]  /*37c0*/  IMAD.IADD R7, R37, 0x1, R154 ;  /* 0x0000000125077824 */ /* 0x000fcc00078e029a */
[----:B------:R-:W0:Y:S01]  /*37d0*/  MUFU.EX2 R40, R40 ;  /* 0x0000002800287308 */ /* 0x000e220000000800 */
[----:B--2---:R-:W-:Y:S01]  /*37e0*/  FADD.FTZ R39, R35, R6 ;  /* 0x0000000623277221 */ /* 0x004fe20000010000 */
[----:B------:R-:W-:-:S05]  /*37f0*/  IMAD.IADD R6, R49, 0x1, R37 ;  /* 0x0000000131067824 */ /* 0x000fca00078e0225 */
[----:B------:R2:W-:Y:S01]  /*3800*/  STSM.16.M88.4 [R6], R12 ;  /* 0x0000000c06007844 */ /* 0x0005e20000000200 */
[----:B------:R-:W3:Y:S01]  /*3810*/  MUFU.EX2 R52, R52 ;  /* 0x0000003400347308 */ /* 0x000ee20000000800 */
[----:B-1----:R-:W-:Y:S02]  /*3820*/  FADD.FTZ R37, R87, R26 ;  /* 0x0000001a57257221 */ /* 0x002fe40000010000 */
[----:B------:R1:W-:Y:S04]  /*3830*/  STSM.16.M88.4 [R7], R8 ;  /* 0x0000000807007844 */ /* 0x0003e80000000200 */
[----:B------:R-:W-:Y:S01]  /*3840*/  STSM.16.M88.4 [R5+0x24800], R20 ;  /* 0x0248001405007844 */ /* 0x000fe20000000200 */
[----:B------:R-:W4:Y:S01]  /*3850*/  MUFU.EX2 R19, R19 ;  /* 0x0000001300137308 */ /* 0x000f220000000800 */
[----:B0-----:R-:W-:-:S07]  /*3860*/  FADD.FTZ R38, R40, R39 ;  /* 0x0000002728267221 */ /* 0x001fce0000010000 */
[----:B------:R-:W0:Y:S01]  /*3870*/  MUFU.EX2 R89, R89 ;  /* 0x0000005900597308 */ /* 0x000e220000000800 */
[----:B---3--:R-:W-:-:S07]  /*3880*/  FADD.FTZ R26, R52, R37 ;  /* 0x00000025341a7221 */ /* 0x008fce0000010000 */
[----:B------:R-:W3:Y:S01]  /*3890*/  MUFU.EX2 R28, R28 ;  /* 0x0000001c001c7308 */ /* 0x000ee20000000800 */
[----:B----4-:R-:W-:-:S07]  /*38a0*/  FADD.FTZ R39, R19, R38 ;  /* 0x0000002613277221 */ /* 0x010fce0000010000 */
[----:B------:R-:W4:Y:S01]  /*38b0*/  MUFU.EX2 R54, R54 ;  /* 0x0000003600367308 */ /* 0x000f220000000800 */
[----:B0-----:R-:W-:-:S07]  /*38c0*/  FADD.FTZ R37, R89, R26 ;  /* 0x0000001a59257221 */ /* 0x001fce0000010000 */
[----:B------:R-:W0:Y:S01]  /*38d0*/  MUFU.EX2 R31, R31 ;  /* 0x0000001f001f7308 */ /* 0x000e220000000800 */
[C---:B---3--:R-:W-:Y:S01]  /*38e0*/  FADD.FTZ R26, R28.reuse, R39 ;  /* 0x000000271c1a7221 */ /* 0x048fe20000010000 */
[----:B------:R-:W-:Y:S02]  /*38f0*/  F2FP.BF16.F32.PACK_AB R39, R89, R52 ;  /* 0x000000345927723e */ /* 0x000fe400000010ff */
[----:B------:R-:W-:-:S04]  /*3900*/  F2FP.BF16.F32.PACK_AB R28, R28, R19 ;  /* 0x000000131c1c723e */ /* 0x000fc800000010ff */
[----:B------:R-:W2:Y:S01]  /*3910*/  MUFU.EX2 R91, R88 ;  /* 0x00000058005b7308 */ /* 0x000ea20000000800 */
[----:B----4-:R-:W-:Y:S01]  /*3920*/  FADD.FTZ R38, R54, R37 ;  /* 0x0000002536267221 */ /* 0x010fe20000010000 */
[----:B------:R-:W-:-:S06]  /*3930*/  F2FP.BF16.F32.PACK_AB R37, R87, R48 ;  /* 0x000000305725723e */ /* 0x000fcc00000010ff */
[----:B------:R-:W1:Y:S01]  /*3940*/  MUFU.EX2 R44, R44 ;  /* 0x0000002c002c7308 */ /* 0x000e620000000800 */
[----:B0-----:R-:W-:Y:S01]  /*3950*/  FADD.FTZ R25, R31, R26 ;  /* 0x0000001a1f197221 */ /* 0x001fe20000010000 */
[----:B------:R-:W-:-:S06]  /*3960*/  F2FP.BF16.F32.PACK_AB R26, R32, R29 ;  /* 0x0000001d201a723e */ /* 0x000fcc00000010ff */
[----:B------:R-:W0:Y:S01]  /*3970*/  MUFU.EX2 R43, R86 ;  /* 0x00000056002b7308 */ /* 0x000e220000000800 */
[C---:B--2---:R-:W-:Y:S01]  /*3980*/  FADD.FTZ R14, R91.reuse, R38 ;  /* 0x000000265b0e7221 */ /* 0x044fe20000010000 */
[----:B------:R-:W-:Y:S02]  /*3990*/  F2FP.BF16.F32.PACK_AB R38, R40, R35 ;  /* 0x000000232826723e */ /* 0x000fe400000010ff */
[----:B------:R-:W-:-:S04]  /*39a0*/  F2FP.BF16.F32.PACK_AB R29, R91, R54 ;  /* 0x000000365b1d723e */ /* 0x000fc800000010ff */
[----:B------:R-:W2:Y:S01]  /*39b0*/  MUFU.EX2 R53, R53 ;  /* 0x0000003500357308 */ /* 0x000ea20000000800 */
[----:B-1----:R-:W-:Y:S01]  /*39c0*/  FADD.FTZ R8, R44, R25 ;  /* 0x000000192c087221 */ /* 0x002fe20000010000 */
[----:B------:R-:W-:Y:S02]  /*39d0*/  F2FP.BF16.F32.PACK_AB R25, R30, R27 ;  /* 0x0000001b1e19723e */ /* 0x000fe400000010ff */
[----:B------:R-:W-:Y:S02]  /*39e0*/  F2FP.BF16.F32.PACK_AB R27, R18, R17 ;  /* 0x00000011121b723e */ /* 0x000fe400000010ff */
[----:B------:R-:W-:Y:S02]  /*39f0*/  F2FP.BF16.F32.PACK_AB R30, R44, R31 ;  /* 0x0000001f2c1e723e */ /* 0x000fe400000010ff */
[----:B------:R-:W1:Y:S01]  /*3a00*/  MUFU.EX2 R64, R64 ;  /* 0x0000004000407308 */ /* 0x000e620000000800 */
[----:B0-----:R-:W-:Y:S01]  /*3a10*/  FADD.FTZ R9, R43, R14 ;  /* 0x0000000e2b097221 */ /* 0x001fe20000010000 */
[----:B------:R-:W-:Y:S04]  /*3a20*/  STSM.16.M88.4 [R154+0x6000], R24 ;  /* 0x006000189a007844 */ /* 0x000fe80000000200 */
[----:B------:R-:W-:Y:S02]  /*3a30*/  STSM.16.M88.4 [R6+0x6000], R36 ;  /* 0x0060002406007844 */ /* 0x000fe40000000200 */
[----:B------:R-:W0:Y:S01]  /*3a40*/  MUFU.EX2 R114, R114 ;  /* 0x0000007200727308 */ /* 0x000e220000000800 */
[----:B--2---:R-:W-:-:S07]  /*3a50*/  FADD.FTZ R11, R53, R8 ;  /* 0x00000008350b7221 */ /* 0x004fce0000010000 */
[----:B------:R-:W2:Y:S01]  /*3a60*/  MUFU.EX2 R90, R90 ;  /* 0x0000005a005a7308 */ /* 0x000ea20000000800 */
[C---:B-1----:R-:W-:Y:S01]  /*3a70*/  FADD.FTZ R9, R64.reuse, R9 ;  /* 0x0000000940097221 */ /* 0x042fe20000010000 */
[----:B------:R-:W-:-:S05]  /*3a80*/  F2FP.BF16.F32.PACK_AB R31, R64, R43 ;  /* 0x0000002b401f723e */ /* 0x000fca00000010ff */
[----:B------:R-:W-:Y:S01]  /*3a90*/  STSM.16.M88.4 [R7+0x6000], R28 ;  /* 0x0060001c07007844 */ /* 0x000fe20000000200 */
        /* <DEDUP_REMOVED lines=15> */
[----:B--2---:R-:W-:Y:S01]  /*3b90*/  FADD.FTZ R10, R95, R8 ;  /* 0x000000085f0a7221 */ /* 0x004fe20000010000 */
[----:B------:R-:W-:-:S06]  /*3ba0*/  F2FP.BF16.F32.PACK_AB R8, R114, R53 ;  /* 0x000000357208723e */ /* 0x000fcc00000010ff */
[----:B------:R-:W2:Y:S01]  /*3bb0*/  MUFU.EX2 R61, R61 ;  /* 0x0000003d003d7308 */ /* 0x000ea20000000800 */
[C---:B-1----:R-:W-:Y:S01]  /*3bc0*/  FADD.FTZ R14, R96.reuse, R9 ;  /* 0x00000009600e7221 */ /* 0x042fe20000010000 */
[----:B------:R-:W-:-:S06]  /*3bd0*/  F2FP.BF16.F32.PACK_AB R96, R96, R57 ;  /* 0x000000396060723e */ /* 0x000fcc00000010ff */
[----:B------:R-:W1:Y:S01]  /*3be0*/  MUFU.EX2 R34, R99 ;  /* 0x0000006300227308 */ /* 0x000e620000000800 */
[----:B0-----:R-:W-:Y:S01]  /*3bf0*/  FADD.FTZ R9, R97, R10 ;  /* 0x0000000a61097221 */ /* 0x001fe20000010000 */
[----:B------:R-:W-:-:S06]  /*3c00*/  F2FP.BF16.F32.PACK_AB R10, R92, R59 ;  /* 0x0000003b5c0a723e */ /* 0x000fcc00000010ff */
[----:B------:R-:W0:Y:S01]  /*3c10*/  MUFU.EX2 R100, R100 ;  /* 0x0000006400647308 */ /* 0x000e220000000800 */
[----:B--2---:R-:W-:-:S07]  /*3c20*/  FADD.FTZ R11, R61, R14 ;  /* 0x0000000e3d0b7221 */ /* 0x004fce0000010000 */
[----:B------:R-:W2:Y:S01]  /*3c30*/  MUFU.EX2 R102, R102 ;  /* 0x0000006600667308 */ /* 0x000ea20000000800 */
[C---:B-1----:R-:W-:Y:S01]  /*3c40*/  FADD.FTZ R9, R34.reuse, R9 ;  /* 0x0000000922097221 */ /* 0x042fe20000010000 */
[----:B------:R-:W-:-:S06]  /*3c50*/  F2FP.BF16.F32.PACK_AB R97, R34, R97 ;  /* 0x000000612261723e */ /* 0x000fcc00000010ff */
[----:B------:R-:W1:Y:S01]  /*3c60*/  MUFU.EX2 R63, R63 ;  /* 0x0000003f003f7308 */ /* 0x000e620000000800 */
[C---:B0-----:R-:W-:Y:S01]  /*3c70*/  FADD.FTZ R18, R100.reuse, R11 ;  /* 0x0000000b64127221 */ /* 0x041fe20000010000 */
[----:B------:R-:W-:Y:S02]  /*3c80*/  F2FP.BF16.F32.PACK_AB R11, R95, R94 ;  /* 0x0000005e5f0b723e */ /* 0x000fe400000010ff */
[----:B------:R-:W-:-:S04]  /*3c90*/  F2FP.BF16.F32.PACK_AB R98, R100, R61 ;  /* 0x0000003d6462723e */ /* 0x000fc800000010ff */
[----:B------:R-:W0:Y:S01]  /*3ca0*/  MUFU.EX2 R99, R103 ;  /* 0x0000006700637308 */ /* 0x000e220000000800 */
[----:B--2---:R-:W-:Y:S01]  /*3cb0*/  FADD.FTZ R14, R102, R9 ;  /* 0x00000009660e7221 */ /* 0x004fe20000010000 */
[----:B------:R-:W-:-:S05]  /*3cc0*/  F2FP.BF16.F32.PACK_AB R9, R45, R90 ;  /* 0x0000005a2d09723e */ /* 0x000fca00000010ff */
[----:B------:R2:W-:Y:S01]  /*3cd0*/  STSM.16.M88.4 [R5+0x2a800], R8 ;  /* 0x02a8000805007844 */ /* 0x0005e20000000200 */
[----:B------:R-:W3:Y:S01]  /*3ce0*/  MUFU.EX2 R104, R104 ;  /* 0x0000006800687308 */ /* 0x000ee20000000800 */
[----:B-1----:R-:W-:-:S07]  /*3cf0*/  FADD.FTZ R13, R63, R18 ;  /* 0x000000123f0d7221 */ /* 0x002fce0000010000 */
[----:B------:R-:W1:Y:S01]  /*3d00*/  MUFU.EX2 R105, R106 ;  /* 0x0000006a00697308 */ /* 0x000e620000000800 */
[C---:B0-----:R-:W-:Y:S01]  /*3d10*/  FADD.FTZ R14, R99.reuse, R14 ;  /* 0x0000000e630e7221 */ /* 0x041fe20000010000 */
[----:B------:R-:W-:-:S05]  /*3d20*/  F2FP.BF16.F32.PACK_AB R99, R99, R102 ;  /* 0x000000666363723e */ /* 0x000fca00000010ff */
[----:B------:R0:W-:Y:S01]  /*3d30*/  STSM.16.M88.4 [R154+0xc000], R96 ;  /* 0x00c000609a007844 */ /* 0x0001e20000000200 */
[----:B------:R-:W4:Y:S01]  /*3d40*/  MUFU.EX2 R12, R107 ;  /* 0x0000006b000c7308 */ /* 0x000f220000000800 */
[C---:B---3--:R-:W-:Y:S01]  /*3d50*/  FADD.FTZ R18, R104.reuse, R13 ;  /* 0x0000000d68127221 */ /* 0x048fe20000010000 */
[----:B------:R-:W-:-:S06]  /*3d60*/  F2FP.BF16.F32.PACK_AB R104, R104, R63 ;  /* 0x0000003f6868723e */ /* 0x000fcc00000010ff */
[----:B------:R-:W3:Y:S01]  /*3d70*/  MUFU.EX2 R65, R65 ;  /* 0x0000004100417308 */ /* 0x000ee20000000800 */
[----:B-1----:R-:W-:-:S07]  /*3d80*/  FADD.FTZ R13, R105, R14 ;  /* 0x0000000e690d7221 */ /* 0x002fce0000010000 */
[----:B------:R-:W1:Y:S01]  /*3d90*/  MUFU.EX2 R110, R110 ;  /* 0x0000006e006e7308 */ /* 0x000e620000000800 */
[C---:B----4-:R-:W-:Y:S01]  /*3da0*/  FADD.FTZ R13, R12.reuse, R13 ;  /* 0x0000000d0c0d7221 */ /* 0x050fe20000010000 */
[----:B------:R-:W-:Y:S01]  /*3db0*/  F2FP.BF16.F32.PACK_AB R105, R12, R105 ;  /* 0x000000690c69723e */ /* 0x000fe200000010ff */
[----:B------:R-:W-:-:S05]  /*3dc0*/  IMAD.MOV.U32 R12, RZ, RZ, RZ ;  /* 0x000000ffff0c7224 */ /* 0x000fca00078e00ff */
[----:B------:R-:W4:Y:S01]  /*3dd0*/  MUFU.EX2 R108, R108 ;  /* 0x0000006c006c7308 */ /* 0x000f220000000800 */
[----:B---3--:R-:W-:-:S07]  /*3de0*/  FADD.FTZ R15, R65, R18 ;  /* 0x00000012410f7221 */ /* 0x008fce0000010000 */
[----:B------:R-:W3:Y:S01]  /*3df0*/  MUFU.EX2 R107, R58 ;  /* 0x0000003a006b7308 */ /* 0x000ee20000000800 */
[----:B-1----:R-:W-:-:S07]  /*3e00*/  FADD.FTZ R14, R110, R13 ;  /* 0x0000000d6e0e7221 */ /* 0x002fce0000010000 */
[----:B------:R-:W1:Y:S01]  /*3e10*/  MUFU.EX2 R67, R67 ;  /* 0x0000004300437308 */ /* 0x000e620000000800 */
[C---:B----4-:R-:W-:Y:S01]  /*3e20*/  FADD.FTZ R18, R108.reuse, R15 ;  /* 0x0000000f6c127221 */ /* 0x050fe20000010000 */
[----:B------:R-:W-:-:S06]  /*3e30*/  F2FP.BF16.F32.PACK_AB R106, R108, R65 ;  /* 0x000000416c6a723e */ /* 0x000fcc00000010ff */
[----:B------:R-:W2:Y:S01]  /*3e40*/  MUFU.EX2 R56, R56 ;  /* 0x0000003800387308 */ /* 0x000ea20000000800 */
[C---:B---3--:R-:W-:Y:S01]  /*3e50*/  FADD.FTZ R13, R107.reuse, R14 ;  /* 0x0000000e6b0d7221 */ /* 0x048fe20000010000 */
[----:B------:R-:W-:-:S05]  /*3e60*/  F2FP.BF16.F32.PACK_AB R107, R107, R110 ;  /* 0x0000006e6b6b723e */ /* 0x000fca00000010ff */
[----:B------:R0:W-:Y:S01]  /*3e70*/  STSM.16.M88.4 [R6+0xc000], R104 ;  /* 0x00c0006806007844 */ /* 0x0001e20000000200 */
[----:B------:R-:W3:Y:S01]  /*3e80*/  MUFU.EX2 R112, R112 ;  /* 0x0000007000707308 */ /* 0x000ee20000000800 */
[----:B-1----:R-:W-:-:S07]  /*3e90*/  FADD.FTZ R15, R67, R18 ;  /* 0x00000012430f7221 */ /* 0x002fce0000010000 */
[----:B------:R1:W4:Y:S01]  /*3ea0*/  MUFU.EX2 R113, R128 ;  /* 0x0000008000717308 */ /* 0x0003220000000800 */
[----:B--2---:R-:W-:Y:S01]  /*3eb0*/  FADD.FTZ R8, R56, R13 ;  /* 0x0000000d38087221 */ /* 0x004fe20000010000 */
[----:B------:R-:W-:-:S05]  /*3ec0*/  VIADD R13, R16, 0xfffffffe ;  /* 0xfffffffe100d7836 */ /* 0x000fca0000000000 */
[----:B------:R-:W-:Y:S01]  /*3ed0*/  ISETP.GE.AND P2, PT, R13, R121, PT ;  /* 0x000000790d00720c */ /* 0x000fe20003f46270 */
[----:B------:R-:W-:Y:S01]  /*3ee0*/  MUFU.EX2 R69, R69 ;  /* 0x0000004500457308 */ /* 0x000fe20000000800 */
[C---:B---3--:R-:W-:Y:S01]  /*3ef0*/  FADD.FTZ R10, R112.reuse, R15 ;  /* 0x0000000f700a7221 */ /* 0x048fe20000010000 */
[----:B------:R-:W-:Y:S01]  /*3f00*/  F2FP.BF16.F32.PACK_AB R112, R112, R67 ;  /* 0x000000437070723e */ /* 0x000fe200000010ff */
[--C-:B-1----:R-:W-:Y:S02]  /*3f10*/  IMAD.MOV.U32 R128, RZ, RZ, R151.reuse ;  /* 0x000000ffff807224 */ /* 0x102fe400078e0097 */
[----:B------:R-:W-:-:S03]  /*3f20*/  IMAD.MOV.U32 R121, RZ, RZ, R151 ;  /* 0x000000ffff797224 */ /* 0x000fc600078e0097 */
[----:B------:R-:W1:Y:S01]  /*3f30*/  MUFU.EX2 R116, R116 ;  /* 0x0000007400747308 */ /* 0x000e620000000800 */
[C---:B----4-:R-:W-:Y:S01]  /*3f40*/  FADD.FTZ R9, R113.reuse, R8 ;  /* 0x0000000871097221 */ /* 0x050fe20000010000 */
[----:B------:R-:W-:-:S06]  /*3f50*/  F2FP.BF16.F32.PACK_AB R113, R113, R56 ;  /* 0x000000387171723e */ /* 0x000fcc00000010ff */
[----:B------:R-:W-:Y:S08]  /*3f60*/  MUFU.EX2 R118, R118 ;  /* 0x0000007600767308 */ /* 0x000ff00000000800 */
[----:B------:R-:W2:Y:S01]  /*3f70*/  MUFU.EX2 R85, R85 ;  /* 0x0000005500557308 */ /* 0x000ea20000000800 */
[----:B-1----:R-:W-:Y:S01]  /*3f80*/  F2FP.BF16.F32.PACK_AB R114, R116, R69 ;  /* 0x000000457472723e */ /* 0x002fe200000010ff */
[----:B------:R-:W-:-:S04]  /*3f90*/  FADD.FTZ R69, R69, R10 ;  /* 0x0000000a45457221 */ /* 0x000fc80000010000 */
[----:B------:R-:W-:Y:S01]  /*3fa0*/  FADD.FTZ R8, R116, R69 ;  /* 0x0000004574087221 */ /* 0x000fe20000010000 */
[----:B--2---:R-:W-:Y:S01]  /*3fb0*/  F2FP.BF16.F32.PACK_AB R115, R85, R118 ;  /* 0x000000765573723e */ /* 0x004fe200000010ff */
[----:B------:R-:W-:-:S04]  /*3fc0*/  FADD.FTZ R118, R118, R9 ;  /* 0x0000000976767221 */ /* 0x000fc80000010000 */
[----:B------:R0:W-:Y:S01]  /*3fd0*/  STSM.16.M88.4 [R7+0xc000], R112 ;  /* 0x00c0007007007844 */ /* 0x0001e20000000200 */
[----:B------:R-:W-:Y:S01]  /*3fe0*/  FADD.FTZ R9, R85, R118 ;  /* 0x0000007655097221 */ /* 0x000fe20000010000 */
[----:B------:R1:W-:Y:S06]  /*3ff0*/  MEMBAR.ALL.CTA ;  /* 0x0000000000007992 */ /* 0x0003ec0000008000 */
[----:B-1----:R-:W1:Y:S02]  /*4000*/  FENCE.VIEW.ASYNC.S ;  /* 0x00000000000073c6 */ /* 0x002e640000000000 */
[----:B-1----:R-:W-:Y:S01]  /*4010*/  NOP ;  /* 0x0000000000007918 */ /* 0x002fe20000000000 */
[----:B------:R-:W-:Y:S05]  /*4020*/  @!P2 BRA `(.L_x_12156) ;  /* 0x0000002800f4a947 */ /* 0x000fea0003800000 */
[----:B------:R-:W-:Y:S01]  /*4030*/  MOV R15, R2 ;  /* 0x00000002000f7202 */ /* 0x000fe20000000f00 */
[C---:B------:R-:W-:Y:S01]  /*4040*/  VIADD R2, R154.reuse, 0x6000 ;  /* 0x000060009a027836 */ /* 0x040fe20000000000 */
[----:B------:R-:W-:Y:S01]  /*4050*/  CS2R R150, SRZ ;  /* 0x0000000000967805 */ /* 0x000fe2000001ff00 */
[----:B------:R-:W-:Y:S01]  /*4060*/  VIADD R0, R154, 0xc000 ;  /* 0x0000c0009a007836 */ /* 0x000fe20000000000 */
[----:B------:R-:W-:Y:S01]  /*4070*/  CS2R R148, SRZ ;  /* 0x0000000000947805 */ /* 0x000fe2000001ff00 */
[----:B------:R-:W-:Y:S01]  /*4080*/  IMAD.MOV.U32 R11, RZ, RZ, R4 ;  /* 0x000000ffff0b7224 */ /* 0x000fe200078e0004 */
[----:B------:R1:W-:Y:S01]  /*4090*/  STL [R1+0x8], R2 ;  /* 0x0000080201007387 */ /* 0x0003e20000100800 */
[----:B------:R-:W-:Y:S01]  /*40a0*/  IMAD.MOV.U32 R10, RZ, RZ, RZ ;  /* 0x000000ffff0a7224 */ /* 0x000fe200078e00ff */
[----:B------:R-:W-:Y:S02]  /*40b0*/  CS2R R146, SRZ ;  /* 0x0000000000927805 */ /* 0x000fe4000001ff00 */
[----:B------:R-:W-:Y:S01]  /*40c0*/  CS2R R144, SRZ ;  /* 0x0000000000907805 */ /* 0x000fe2000001ff00 */
[----:B------:R1:W-:Y:S01]  /*40d0*/  STL [R1+0x4], R0 ;  /* 0x0000040001007387 */ /* 0x0003e20000100800 */
        /* <DEDUP_REMOVED lines=12> */
[----:B-1----:R-:W-:-:S06]  /*41a0*/  UMOV UR4, URZ ;  /* 0x0000003f00047c82 */ /* 0x002fcc0008000000 */
.L_x_12165:
[----:B------:R-:W2:Y:S01]  /*41b0*/  LDL R0, [R1+0xc] ;  /* 0x00000c0001007983 */ /* 0x000ea20000100800 */
[----:B------:R-:W-:-:S04]  /*41c0*/  UIADD3 UR5, UR4, 0x1, URZ ;  /* 0x0000000104057890 */ /* 0x000fc8000fffe03f */
[----:B------:R-:W-:-:S04]  /*41d0*/  UISETP.NE.AND UP0, UPT, UR5, 0x2, UPT ;  /* 0x000000020500788c */ /* 0x000fc8000bf05270 */
[----:B------:R-:W-:Y:S02]  /*41e0*/  USEL UR7, URZ, 0x1, UP0 ;  /* 0x000000013f077887 */ /* 0x000fe40008000000 */
[----:B------:R-:W-:-:S04]  /*41f0*/  USEL UR5, UR5, URZ, UP0 ;  /* 0x0000003f05057287 */ /* 0x000fc80008000000 */
[----:B------:R-:W-:Y:S02]  /*4200*/  LOP3.LUT R12, R10, UR7, RZ, 0x3c, !PT ;  /* 0x000000070a0c7c12 */ /* 0x000fe4000f8e3cff */
[----:B--2---:R-:W-:Y:S01]  /*4210*/  ISETP.NE.AND P3, PT, R0, RZ, PT ;  /* 0x000000ff0000720c */ /* 0x004fe20003f65270 */
[----:B------:R-:W-:-:S12]  /*4220*/  IMAD.U32 R0, RZ, RZ, UR5 ;  /* 0x00000005ff007e24 */ /* 0x000fd8000f8e00ff */
[----:B------:R-:W-:Y:S05]  /*4230*/  @P3 BRA `(.L_x_12157) ;  /* 0x0000000000283947 */ /* 0x000fea0003800000 */
[----:B------:R-:W-:Y:S05]  /*4240*/  @!P0 BRA `(.L_x_12158) ;  /* 0x0000000000048947 */ /* 0x000fea0003800000 */
[----:B------:R-:W-:Y:S01]  /*4250*/  BPT.TRAP 0x1 ;  /* 0x000000040000795c */ /* 0x000fe20000300000 */
.L_x_12158:
[----:B------:R-:W-:Y:S02]  /*4260*/  LEA R3, R0, UR36, 0x3 ;  /* 0x0000002400037c11 */ /* 0x000fe4000f8e18ff */
[----:B------:R-:W-:-:S04]  /*4270*/  SHF.L.U32 R2, R12, 0x1f, RZ ;  /* 0x0000001f0c027819 */ /* 0x000fc800000006ff */
[----:B------:R1:W2:Y:S01]  /*4280*/  SYNCS.PHASECHK.TRANS64.TRYWAIT P2, [R3+URZ+0x30830], R2 ;  /* 0x03083002030075a7 */ /* 0x0002a2000804017f */
[----:B------:R-:W-:Y:S05]  /*4290*/  @!P0 BRA `(.L_x_12159) ;  /* 0x0000000000048947 */ /* 0x000fea0003800000 */
[----:B------:R-:W-:Y:S01]  /*42a0*/  BPT.TRAP 0x1 ;  /* 0x000000040000795c */ /* 0x000fe20000300000 */
.L_x_12159:
[----:B--2---:R-:W-:Y:S05]  /*42b0*/  @P2 BRA `(.L_x_12157) ;  /* 0x0000000000082947 */ /* 0x004fea0003800000 */
[----:B------:R-:W2:Y:S02]  /*42c0*/  SYNCS.PHASECHK.TRANS64.TRYWAIT P2, [R3+URZ+0x30830], R2 ;  /* 0x03083002030075a7 */ /* 0x000ea4000804017f */
[----:B--2---:R-:W-:Y:S05]  /*42d0*/  @!P2 BRA `(.L_x_12160) ;  /* 0x0000007800bca947 */ /* 0x004fea0003800000 */
.L_x_12157:
[----:B------:R-:W3:Y:S01]  /*42e0*/  S2R R4, SR_TID.X ;  /* 0x0000000000047919 */ /* 0x000ee20000002100 */
[----:B------:R-:W-:Y:S01]  /*42f0*/  R2UR UR18, R0 ;  /* 0x00000000001272ca */ /* 0x000fe200000e0000 */
[----:B------:R-:W-:Y:S01]  /*4300*/  UMOV UR23, 0x40000040 ;  /* 0x4000004000177882 */ /* 0x000fe20000000000 */
[----:B------:R-:W-:Y:S01]  /*4310*/  R2UR UR20, R152 ;  /* 0x00000000981472ca */ /* 0x000fe200000e0000 */
[----:B------:R-:W-:Y:S01]  /*4320*/  UMOV UR11, 0x40000040 ;  /* 0x40000040000b7882 */ /* 0x000fe20000000000 */
[----:B------:R-:W-:Y:S01]  /*4330*/  R2UR UR21, R153 ;  /* 0x00000000991572ca */ /* 0x000fe200000e0000 */
[----:B------:R-:W-:Y:S01]  /*4340*/  UMOV UR15, 0x40000040 ;  /* 0x40000040000f7882 */ /* 0x000fe20000000000 */
[----:B------:R-:W-:-:S07]  /*4350*/  UMOV UR19, 0x40000040 ;  /* 0x4000004000137882 */ /* 0x000fce0000000000 */
[----:B------:R-:W-:-:S04]  /*4360*/  UIMAD UR18, UR18, 0x600, UR6 ;  /* 0x00000600121278a4 */ /* 0x000fc8000f8e0206 */
[----:B------:R-:W-:Y:S02]  /*4370*/  UIADD3 UR10, UR18, 0x2, URZ ;  /* 0x00000002120a7890 */ /* 0x000fe4000fffe03f */
[----:B------:R-:W-:Y:S02]  /*4380*/  UIADD3 UR14, UR18, 0x4, URZ ;  /* 0x00000004120e7890 */ /* 0x000fe4000fffe03f */
[----:B------:R-:W-:Y:S01]  /*4390*/  UMOV UR22, UR18 ;  /* 0x0000001200167c82 */ /* 0x000fe20008000000 */
[----:B------:R-:W-:Y:S01]  /*43a0*/  UIADD3 UR18, UR18, 0x6, URZ ;  /* 0x0000000612127890 */ /* 0x000fe2000fffe03f */
[----:B---3--:R-:W-:-:S05]  /*43b0*/  SHF.R.U32.HI R4, RZ, 0x7, R4 ;  /* 0x00000007ff047819 */ /* 0x008fca0000011604 */
[----:B-12---:R-:W-:-:S05]  /*43c0*/  VIADD R2, R4, 0x8 ;  /* 0x0000000804027836 */ /* 0x006fca0000000000 */
[----:B------:R1:W-:Y:S06]  /*43d0*/  BAR.SYNC.DEFER_BLOCKING R2, 0x100 ;  /* 0x000400020000751d */ /* 0x0003ec0000010000 */
[----:B0-----:R-:W-:-:S06]  /*43e0*/  WARPGROUP.ARRIVE ;  /* 0x00000000000079c5 */ /* 0x001fcc0000000000 */
[----:B------:R-:W-:Y:S03]  /*43f0*/  HGMMA.64x192x16.F32.BF16 R24, gdesc[UR20], RZ, !UPT, gsb0 ;  /* 0x02e00000141879f0 */ /* 0x000fe6000c0018ff */
[----:B------:R-:W-:Y:S02]  /*4400*/  WARPGROUP.DEPBAR.LE gsb0, 0x0 ;  /* 0x00008000000079c5 */ /* 0x000fe40000010000 */
[----:B------:R-:W-:-:S15]  /*4410*/  WARPGROUP.ARRIVE ;  /* 0x00000000000079c5 */ /* 0x000fde0000000000 */
        /* <DEDUP_REMOVED lines=8> */
[----:B-1----:R-:W-:Y:S05]  /*44a0*/  @P3 BRA `(.L_x_12161) ;  /* 0x0000000000283947 */ /* 0x002fea0003800000 */
[----:B------:R-:W-:Y:S05]  /*44b0*/  @!P0 BRA `(.L_x_12162) ;  /* 0x0000000000048947 */ /* 0x000fea0003800000 */
[----:B------:R-:W-:Y:S01]  /*44c0*/  BPT.TRAP 0x1 ;  /* 0x000000040000795c */ /* 0x000fe20000300000 */
.L_x_12162:
[----:B------:R-:W-:Y:S01]  /*44d0*/  ULEA UR5, UR4, UR36, 0x3 ;  /* 0x0000002404057291 */ /* 0x000fe2000f8e183f */
[----:B------:R-:W-:-:S08]  /*44e0*/  SHF.L.U32 R2, R10, 0x1f, RZ ;  /* 0x0000001f0a027819 */ /* 0x000fd000000006ff */
[----:B------:R0:W1:Y:S01]  /*44f0*/  SYNCS.PHASECHK.TRANS64.TRYWAIT P2, [UR5+0x30850], R2 ;  /* 0x03085002ff0075a7 */ /* 0x0000620008040145 */
[----:B------:R-:W-:Y:S05]  /*4500*/  @!P0 BRA `(.L_x_12163) ;  /* 0x0000000000048947 */ /* 0x000fea0003800000 */
[----:B------:R-:W-:Y:S01]  /*4510*/  BPT.TRAP 0x1 ;  /* 0x000000040000795c */ /* 0x000fe20000300000 */
.L_x_12163:
[----:B-1----:R-:W-:Y:S05]  /*4520*/  @P2 BRA `(.L_x_12161) ;  /* 0x0000000000082947 */ /* 0x002fea0003800000 */
[----:B------:R-:W1:Y:S02]  /*4530*/  SYNCS.PHASECHK.TRANS64.TRYWAIT P2, [UR5+0x30850], R2 ;  /* 0x03085002ff0075a7 */ /* 0x000e640008040145 */
[----:B-1----:R-:W-:Y:S05]  /*4540*/  @!P2 BRA `(.L_x_12164) ;  /* 0x000000780034a947 */ /* 0x002fea0003800000 */
.L_x_12161:
[----:B-1----:R-:W2:Y:S01]  /*4550*/  LDL R3, [R1] ;  /* 0x0000000001037983 */ /* 0x002ea20000100800 */
[----:B------:R-:W-:Y:S01]  /*4560*/  UIADD3 UR5, UR36, 0x400, URZ ;  /* 0x0000040024057890 */ /* 0x000fe2000fffe03f */
[----:B------:R-:W-:Y:S01]  /*4570*/  WARPGROUP.ARRIVE ;  /* 0x00000000000079c5 */ /* 0x000fe20000000000 */
[----:B------:R-:W-:Y:S01]  /*4580*/  UMOV UR23, 0x40000040 ;  /* 0x4000004000177882 */ /* 0x000fe20000000000 */
[----:B------:R-:W-:Y:S01]  /*4590*/  UMOV UR21, 0x40000040 ;  /* 0x4000004000157882 */ /* 0x000fe20000000000 */
[----:B------:R-:W-:Y:S01]  /*45a0*/  USHF.R.U32.HI UR5, URZ, 0x4, UR5 ;  /* 0x000000043f057899 */ /* 0x000fe20008011605 */
[----:B0-----:R-:W-:Y:S02]  /*45b0*/  FMNMX.FTZ R2, R24, R15, !PT ;  /* 0x0000000f18027209 */ /* 0x001fe40007810000 */
[----:B------:R-:W0:Y:S01]  /*45c0*/  S2R R18, SR_TID.X ;  /* 0x0000000000127919 */ /* 0x000e220000002100 */
[----:B------:R-:W-:-:S04]  /*45d0*/  ULOP3.LUT UR5, UR5, 0x3fff, URZ, 0xc0, !UPT ;  /* 0x00003fff05057892 */ /* 0x000fc8000f8ec03f */
[----:B------:R-:W-:-:S07]  /*45e0*/  UIMAD UR10, UR4, 0x600, UR5 ;  /* 0x00000600040a78a4 */ /* 0x000fce000f8e0205 */
[----:B------:R-:W-:Y:S01]  /*45f0*/  UMOV UR22, UR10 ;  /* 0x0000000a00167c82 */ /* 0x000fe20008000000 */
[----:B0-----:R-:W-:Y:S02]  /*4600*/  SHF.R.U32.HI R16, RZ, 0x7, R18 ;  /* 0x00000007ff107819 */ /* 0x001fe40000011612 */
[----:B------:R-:W-:Y:S02]  /*4610*/  ISETP.GE.U32.AND P2, PT, R18, 0x180, PT ;  /* 0x000001801200780c */ /* 0x000fe40003f46070 */
[----:B--2---:R-:W-:Y:S02]  /*4620*/  R2UR UR7, R3 ;  /* 0x00000000030772ca */ /* 0x004fe400000e0000 */
[----:B------:R-:W-:Y:S02]  /*4630*/  FMNMX.FTZ R3, R25, R2, !PT ;  /* 0x0000000219037209 */ /* 0x000fe40007810000 */
[----:B------:R-:W-:-:S04]  /*4640*/  FMNMX.FTZ R2, R26, R11, !PT ;  /* 0x0000000b1a027209 */ /* 0x000fc80007810000 */
[----:B------:R-:W-:Y:S02]  /*4650*/  FMNMX.FTZ R17, R27, R2, !PT ;  /* 0x000000021b117209 */ /* 0x000fe40007810000 */
[----:B------:R-:W-:Y:S02]  /*4660*/  FMNMX.FTZ R2, R28, R3, !PT ;  /* 0x000000031c027209 */ /* 0x000fe40007810000 */
[----:B------:R-:W-:Y:S01]  /*4670*/  FMNMX.FTZ R4, R30, R17, !PT ;  /* 0x000000111e047209 */ /* 0x000fe20007810000 */
[----:B------:R-:W-:Y:S01]  /*4680*/  UIADD3 UR7, UR7, 0x1e800, URZ ;  /* 0x0001e80007077890 */ /* 0x000fe2000fffe03f */
[----:B------:R-:W-:Y:S02]  /*4690*/  FMNMX.FTZ R3, R29, R2, !PT ;  /* 0x000000021d037209 */ /* 0x000fe40007810000 */
[----:B------:R-:W-:Y:S01]  /*46a0*/  FMNMX.FTZ R17, R31, R4, !PT ;  /* 0x000000041f117209 */ /* 0x000fe20007810000 */
[----:B------:R-:W-:Y:S01]  /*46b0*/  USHF.R.U32.HI UR7, URZ, 0x4, UR7 ;  /* 0x000000043f077899 */ /* 0x000fe20008011607 */
[----:B------:R-:W-:-:S02]  /*46c0*/  FMNMX.FTZ R2, R32, R3, !PT ;  /* 0x0000000320027209 */ /* 0x000fc40007810000 */
[----:B------:R-:W-:Y:S01]  /*46d0*/  FMNMX.FTZ R4, R34, R17, !PT ;  /* 0x0000001122047209 */ /* 0x000fe20007810000 */
[----:B------:R-:W-:Y:S01]  /*46e0*/  ULOP3.LUT UR7, UR7, 0x3fff, URZ, 0xc0, !UPT ;  /* 0x00003fff07077892 */ /* 0x000fe2000f8ec03f */
[----:B------:R-:W-:Y:S02]  /*46f0*/  FMNMX.FTZ R3, R33, R2, !PT ;  /* 0x0000000221037209 */ /* 0x000fe40007810000 */
[----:B------:R-:W-:Y:S01]  /*4700*/  FMNMX.FTZ R17, R35, R4, !PT ;  /* 0x0000000423117209 */ /* 0x000fe20007810000 */
[----:B------:R-:W-:Y:S01]  /*4710*/  ULOP3.LUT UR14, UR7, 0x10000, URZ, 0xfc, !UPT ;  /* 0x00010000070e7892 */ /* 0x000fe2000f8efc3f */
[----:B------:R-:W-:Y:S02]  /*4720*/  FMNMX.FTZ R2, R36, R3, !PT ;  /* 0x0000000324027209 */ /* 0x000fe40007810000 */
[----:B------:R-:W-:Y:S02]  /*4730*/  FMNMX.FTZ R4, R38, R17, !PT ;  /* 0x0000001126047209 */ /* 0x000fe40007810000 */
[----:B------:R-:W-:-:S02]  /*4740*/  FMNMX.FTZ R3, R37, R2, !PT ;  /* 0x0000000225037209 */ /* 0x000fc40007810000 */
[----:B------:R-:W-:Y:S01]  /*4750*/  UMOV UR20, UR14 ;  /* 0x0000000e00147c82 */ /* 0x000fe20008000000 */
[----:B------:R-:W-:Y:S01]  /*4760*/  FMNMX.FTZ R17, R39, R4, !PT ;  /* 0x0000000427117209 */ /* 0x000fe20007810000 */
[----:B------:R-:W-:Y:S01]  /*4770*/  HGMMA.64x64x16.F32.BF16 R120, gdesc[UR20].tnspB, R120, gsb0 ;  /* 0x40e00000147879f0 */ /* 0x000fe20008001878 */
[----:B------:R-:W-:Y:S01]  /*4780*/  UIADD3 UR22, UR10, 0x80, URZ ;  /* 0x000000800a167890 */ /* 0x000fe2000fffe03f */
[----:B------:R-:W-:Y:S01]  /*4790*/  FMNMX.FTZ R2, R40, R3, !PT ;  /* 0x0000000328027209 */ /* 0x000fe20007810000 */
[----:B------:R-:W-:Y:S01]  /*47a0*/  UIADD3 UR20, UR14, 0x2, URZ ;  /* 0x000000020e147890 */ /* 0x000fe2000fffe03f */
[----:B------:R-:W-:Y:S01]  /*47b0*/  FMNMX.FTZ R4, R42, R17, !PT ;  /* 0x000000112a047209 */ /* 0x000fe20007810000 */
[----:B------:R-:W-:Y:S01]  /*47c0*/  UMOV UR23, 0x40000040 ;  /* 0x4000004000177882 */ /* 0x000fe20000000000 */
[----:B------:R-:W-:Y:S01]  /*47d0*/  UMOV UR21, 0x40000040 ;  /* 0x4000004000157882 */ /* 0x000fe20000000000 */
        /* <DEDUP_REMOVED lines=34> */
[----:B------:R-:W-:Y:S01]  /*4a00*/  FMNMX.FTZ R2, R76, R3, !PT ;  /* 0x000000034c027209 */ /* 0x000fe20007810000 */
[----:B------:R-:W-:Y:S02]  /*4a10*/  WARPGROUP.DEPBAR.LE gsb0, 0x0 ;  /* 0x00008000000079c5 */ /* 0x000fe40000010000 */
[----:B------:R-:W-:Y:S01]  /*4a20*/  WARPGROUP.ARRIVE ;  /* 0x00000000000079c5 */ /* 0x000fe20000000000 */
[----:B------:R-:W-:Y:S02]  /*4a30*/  FMNMX.FTZ R3, R77, R2, !PT ;  /* 0x000000024d037209 */ /* 0x000fe40007810000 */
[----:B------:R-:W-:-:S02]  /*4a40*/  FMNMX.FTZ R4, R78, R17, !PT ;  /* 0x000000114e047209 */ /* 0x000fc40007810000 */
        /* <DEDUP_REMOVED lines=46> */
[----:B------:R-:W-:-:S03]  /*4d30*/  FMNMX.FTZ R4, R118, R17, !PT ;  /* 0x0000001176047209 */ /* 0x000fc60007810000 */
[----:B------:R-:W-:Y:S01]  /*4d40*/  HGMMA.64x64x16.F32.BF16 R120, gdesc[UR20].tnspB, R120, gsb0 ;  /* 0x40e00000147879f0 */ /* 0x000fe20008001878 */
[----:B------:R-:W-:Y:S01]  /*4d50*/  UIADD3 UR22, UR10, 0x180, URZ ;  /* 0x000001800a167890 */ /* 0x000fe2000fffe03f */
[----:B------:R-:W0:Y:S01]  /*4d60*/  SHFL.BFLY PT, R3, R14, 0x2, 0x1f ;  /* 0x0c401f000e037f89 */ /* 0x000e2200000e0000 */
[----:B------:R-:W-:Y:S01]  /*4d70*/  UIADD3 UR20, UR14, 0x6, URZ ;  /* 0x000000060e147890 */ /* 0x000fe2000fffe03f */
[----:B------:R-:W-:Y:S01]  /*4d80*/  FMNMX.FTZ R4, R119, R4, !PT ;  /* 0x0000000477047209 */ /* 0x000fe20007810000 */
[----:B------:R-:W-:Y:S01]  /*4d90*/  UMOV UR23, 0x40000040 ;  /* 0x4000004000177882 */ /* 0x000fe20000000000 */
[----:B------:R-:W-:-:S03]  /*4da0*/  UMOV UR21, 0x40000040 ;  /* 0x4000004000157882 */ /* 0x000fc60000000000 */
[----:B------:R-:W1:Y:S01]  /*4db0*/  SHFL.BFLY PT, R17, R4, 0x2, 0x1f ;  /* 0x0c401f0004117f89 */ /* 0x000e6200000e0000 */
[----:B0-----:R-:W-:Y:S01]  /*4dc0*/  FMNMX.FTZ R2, R14, R3, !PT ;  /* 0x000000030e027209 */ /* 0x001fe20007810000 */
[----:B------:R-:W-:-:S04]  /*4dd0*/  VIADD R3, R16, 0x9 ;  /* 0x0000000910037836 */ /* 0x000fc80000000000 */
[----:B------:R-:W0:Y:S01]  /*4de0*/  SHFL.BFLY PT, R19, R2, 0x1, 0x1f ;  /* 0x0c201f0002137f89 */ /* 0x000e2200000e0000 */
[----:B------:R-:W-:Y:S02]  /*4df0*/  SEL R16, R3, 0x9, !P2 ;  /* 0x0000000903107807 */ /* 0x000fe40005000000 */
[----:B-1----:R-:W-:Y:S01]  /*4e00*/  FMNMX.FTZ R10, R4, R17, !PT ;  /* 0x00000011040a7209 */ /* 0x002fe20007810000 */
[----:B------:R-:W1:Y:S01]  /*4e10*/  LDC R3, c[0x0][0x988] ;  /* 0x00026200ff037b82 */ /* 0x000e620000000800 */
[----:B------:R-:W-:-:S03]  /*4e20*/  @!P1 LEA R4, R0, UR36, 0x3 ;  /* 0x0000002400049c11 */ /* 0x000fc6000f8e18ff */
[----:B------:R-:W2:Y:S02]  /*4e30*/  SHFL.BFLY PT, R17, R10, 0x1, 0x1f ;  /* 0x0c201f000a117f89 */ /* 0x000ea400000e0000 */
[----:B------:R-:W-:-:S05]  /*4e40*/  @!P1 VIADD R4, R4, 0x30840 ;  /* 0x0003084004049836 */ /* 0x000fca0000000000 */
[----:B------:R-:W-:Y:S02]  /*4e50*/  @!P1 PRMT R4, RZ, 0x654, R4 ;  /* 0x00000654ff049816 */ /* 0x000fe40000000004 */
[----:B0-----:R-:W-:-:S05]  /*4e60*/  FMNMX.FTZ R2, R2, R19, !PT ;  /* 0x0000001302027209 */ /* 0x001fca0007810000 */
[----:B------:R-:W-:Y:S01]  /*4e70*/  FADD.FTZ R14, -R2, R15 ;  /* 0x0000000f020e7221 */ /* 0x000fe20000010100 */
[----:B------:R-:W-:-:S03]  /*4e80*/  IMAD.U32 R15, RZ, RZ, UR4 ;  /* 0x00000004ff0f7e24 */ /* 0x000fc6000f8e00ff */
[----:B-1----:R-:W-:Y:S02]  /*4e90*/  FMUL.FTZ R14, R14, R3 ;  /* 0x000000030e0e7220 */ /* 0x002fe40000410000 */
[----:B------:R-:W-:-:S04]  /*4ea0*/  @!P1 LEA R15, R15, UR36, 0x3 ;  /* 0x000000240f0f9c11 */ /* 0x000fc8000f8e18ff */
[----:B------:R-:W-:Y:S01]  /*4eb0*/  MUFU.EX2 R14, R14 ;  /* 0x0000000e000e7308 */ /* 0x000fe20000000800 */
[----:B------:R-:W-:Y:S01]  /*4ec0*/  @!P1 VIADD R15, R15, 0x30860 ;  /* 0x000308600f0f9836 */ /* 0x000fe20000000000 */
[----:B------:R-:W-:Y:S02]  /*4ed0*/  WARPGROUP.DEPBAR.LE gsb0, 0x0 ;  /* 0x00008000000079c5 */ /* 0x000fe40000010000 */
[----:B------:R-:W-:Y:S02]  /*4ee0*/  WARPGROUP.ARRIVE ;  /* 0x00000000000079c5 */ /* 0x000fe40000000000 */
[----:B------:R-:W-:-:S04]  /*4ef0*/  @!P1 PRMT R15, RZ, 0x654, R15 ;  /* 0x00000654ff0f9816 */ /* 0x000fc8000000000f */
[----:B------:R-:W-:Y:S01]  /*4f00*/  HGMMA.64x64x16.F32.BF16 R120, gdesc[UR20].tnspB, R120, gsb0 ;  /* 0x40e00000147879f0 */ /* 0x000fe20008001878 */
[----:B------:R-:W-:Y:S02]  /*4f10*/  UIADD3 UR22, UR10, 0x200, URZ ;  /* 0x000002000a167890 */ /* 0x000fe4000fffe03f */
[----:B------:R-:W-:Y:S01]  /*4f20*/  UIADD3 UR20, UR14, 0x600, URZ ;  /* 0x000006000e147890 */ /* 0x000fe2000fffe03f */
[----:B------:R-:W-:Y:S01]  /*4f30*/  UMOV UR23, 0x40000040 ;  /* 0x4000004000177882 */ /* 0x000fe20000000000 */
[----:B------:R-:W-:Y:S01]  /*4f40*/  UMOV UR21, 0x40000040 ;  /* 0x4000004000157882 */ /* 0x000fe20000000000 */
[----:B------:R-:W-:Y:S02]  /*4f50*/  WARPGROUP.DEPBAR.LE gsb0, 0x0 ;  /* 0x00008000000079c5 */ /* 0x000fe40000010000 */
[----:B------:R-:W-:-:S06]  /*4f60*/  WARPGROUP.ARRIVE ;  /* 0x00000000000079c5 */ /* 0x000fcc0000000000 */
        /* <DEDUP_REMOVED lines=49> */
[----:B------:R-:W-:Y:S03]  /*5280*/  HGMMA.64x64x16.F32.BF16 R120, gdesc[UR20].tnspB, R120, gsb0 ;  /* 0x40e00000147879f0 */ /* 0x000fe60008001878 */
[----:B------:R-:W-:Y:S02]  /*5290*/  WARPGROUP.DEPBAR.LE gsb0, 0x0 ;  /* 0x00008000000079c5 */ /* 0x000fe40000010000 */
[----:B------:R0:W-:Y:S06]  /*52a0*/  BAR.ARV R16, 0x100 ;  /* 0x000400100000751d */ /* 0x0001ec0000002000 */
[----:B------:R2:W-:Y:S02]  /*52b0*/  @!P1 SYNCS.ARRIVE.TRANS64.RED.A1T0 RZ, [R4+URZ], RZ ;  /* 0x000000ff04ff99a7 */ /* 0x0005e4000810043f */
[----:B--2---:R-:W-:Y:S01]  /*52c0*/  FMNMX.FTZ R4, R10, R17, !PT ;  /* 0x000000110a047209 */ /* 0x004fe20007810000 */
[-C--:B------:R-:W-:Y:S01]  /*52d0*/  FMUL.FTZ R10, R2, R3.reuse ;  /* 0x00000003020a7220 */ /* 0x080fe20000410000 */
[----:B------:R1:W-:Y:S03]  /*52e0*/  @!P1 SYNCS.ARRIVE.TRANS64.RED.A1T0 RZ, [R15+URZ], RZ ;  /* 0x000000ff0fff99a7 */ /* 0x0003e6000810043f */
[C---:B------:R-:W-:Y:S01]  /*52f0*/  FADD.FTZ R11, -R4.reuse, R11 ;  /* 0x0000000b040b7221 */ /* 0x040fe20000010100 */
[-C--:B0-----:R-:W-:Y:S01]  /*5300*/  FMUL.FTZ R16, R4, R3.reuse ;  /* 0x0000000304107220 */ /* 0x081fe20000410000 */
[-CC-:B------:R-:W-:Y:S01]  /*5310*/  FFMA.FTZ R19, R24, R3.reuse, -R10.reuse ;  /* 0x0000000318137223 */ /* 0x180fe2000001080a */
[-CC-:B------:R-:W-:Y:S01]  /*5320*/  FFMA.FTZ R157, R25, R3.reuse, -R10.reuse ;  /* 0x00000003199d7223 */ /* 0x180fe2000001080a */
[-C--:B------:R-:W-:Y:S01]  /*5330*/  FFMA.FTZ R156, R28, R3.reuse, -R10 ;  /* 0x000000031c9c7223 */ /* 0x080fe2000001080a */
[-C--:B-1----:R-:W-:Y:S01]  /*5340*/  FMUL.FTZ R15, R11, R3.reuse ;  /* 0x000000030b0f7220 */ /* 0x082fe20000410000 */
[-CC-:B------:R-:W-:Y:S01]  /*5350*/  FFMA.FTZ R11, R26, R3.reuse, -R16.reuse ;  /* 0x000000031a0b7223 */ /* 0x180fe20000010810 */
[-C--:B------:R-:W-:Y:S01]  /*5360*/  FFMA.FTZ R22, R27, R3.reuse, -R16 ;  /* 0x000000031b167223 */ /* 0x080fe20000010810 */
[-C--:B------:R-:W-:Y:S01]  /*5370*/  FFMA.FTZ R155, R29, R3.reuse, -R10 ;  /* 0x000000031d9b7223 */ /* 0x080fe2000001080a */
        /* <DEDUP_REMOVED lines=53> */
[----:B------:R-:W-:Y:S01]  /*56d0*/  FFMA.FTZ R117, R117, R3, -R10 ;  /* 0x0000000375757223 */ /* 0x000fe2000001080a */
[----:B-1----:R-:W-:Y:S01]  /*56e0*/  FFMA.FTZ R17, R14, R8, R19 ;  /* 0x000000080e117223 */ /* 0x002fe20000010013 */
[----:B--2---:R-:W-:Y:S01]  /*56f0*/  F2FP.BF16.F32.PACK_AB R9, R22, R11 ;  /* 0x0000000b1609723e */ /* 0x004fe200000010ff */
[--C-:B------:R-:W-:Y:S01]  /*5700*/  FFMA.FTZ R26, R39, R3, -R16.reuse ;  /* 0x00000003271a7223 */ /* 0x100fe20000010810 */
[----:B0-----:R-:W-:Y:S01]  /*5710*/  F2FP.BF16.F32.PACK_AB R8, R157, R19 ;  /* 0x000000139d08723e */ /* 0x001fe200000010ff */
[----:B------:R-:W-:Y:S01]  /*5720*/  MUFU.EX2 R21, R21 ;  /* 0x0000001500157308 */ /* 0x000fe20000000800 */
[-CC-:B------:R-:W-:Y:S01]  /*5730*/  FFMA.FTZ R25, R42, R3.reuse, -R16.reuse ;  /* 0x000000032a197223 */ /* 0x180fe20000010810 */
[-CC-:B------:R-:W-:Y:S01]  /*5740*/  FFMA.FTZ R27, R43, R3.reuse, -R16.reuse ;  /* 0x000000032b1b7223 */ /* 0x180fe20000010810 */
[-CC-:B------:R-:W-:Y:S01]  /*5750*/  FFMA.FTZ R24, R50, R3.reuse, -R16.reuse ;  /* 0x0000000332187223 */ /* 0x180fe20000010810 */
[-CC-:B------:R-:W-:Y:S01]  /*5760*/  FFMA.FTZ R28, R47, R3.reuse, -R16.reuse ;  /* 0x000000032f1c7223 */ /* 0x180fe20000010810 */
[-CC-:B------:R-:W-:Y:S01]  /*5770*/  FFMA.FTZ R29, R51, R3.reuse, -R16.reuse ;  /* 0x00000003331d7223 */ /* 0x180fe20000010810 */
[----:B------:R-:W-:-:S02]  /*5780*/  FFMA.FTZ R30, R55, R3, -R16 ;  /* 0x00000003371e7223 */ /* 0x000fc40000010810 */
[----:B------:R-:W0:Y:S01]  /*5790*/  MUFU.EX2 R20, R20 ;  /* 0x0000001400147308 */ /* 0x000e220000000800 */
[----:B---3--:R-:W-:Y:S01]  /*57a0*/  F2FP.BF16.F32.PACK_AB R10, R155, R156 ;  /* 0x0000009c9b0a723e */ /* 0x008fe200000010ff */
[----:B------:R-:W-:Y:S01]  /*57b0*/  FADD.FTZ R157, R157, R17 ;  /* 0x000000119d9d7221 */ /* 0x000fe20000010000 */
[----:B------:R-:W-:Y:S01]  /*57c0*/  FADD.FTZ R22, R22, R18 ;  /* 0x0000001216167221 */ /* 0x000fe20000010000 */
[-CC-:B------:R-:W-:Y:S01]  /*57d0*/  FFMA.FTZ R43, R46, R3.reuse, -R16.reuse ;  /* 0x000000032e2b7223 */ /* 0x180fe20000010810 */
[----:B------:R-:W-:-:S03]  /*57e0*/  FFMA.FTZ R51, R54, R3, -R16 ;  /* 0x0000000336337223 */ /* 0x000fc60000010810 */
[----:B------:R-:W-:Y:S08]  /*57f0*/  MUFU.EX2 R33, R33 ;  /* 0x0000002100217308 */ /* 0x000ff00000000800 */
[----:B------:R-:W-:Y:S01]  /*5800*/  MUFU.EX2 R36, R36 ;  /* 0x0000002400247308 */ /* 0x000fe20000000800 */
[----:B0-----:R-:W-:-:S07]  /*5810*/  F2FP.BF16.F32.PACK_AB R11, R20, R21 ;  /* 0x00000015140b723e */ /* 0x001fce00000010ff */
[----:B------:R-:W-:Y:S01]  /*5820*/  MUFU.EX2 R37, R37 ;  /* 0x0000002500257308 */ /* 0x000fe20000000800 */
[----:B------:R0:W-:Y:S01]  /*5830*/  STSM.16.M88.4 [R5+0x1e800], R8 ;  /* 0x01e8000805007844 */ /* 0x0001e20000000200 */
[----:B------:R-:W-:-:S06]  /*5840*/  FADD.FTZ R156, R156, R157 ;  /* 0x0000009d9c9c7221 */ /* 0x000fcc0000010000 */
[----:B------:R-:W-:Y:S08]  /*5850*/  MUFU.EX2 R26, R26 ;  /* 0x0000001a001a7308 */ /* 0x000ff00000000800 */
[----:B------:R-:W-:Y:S01]  /*5860*/  MUFU.EX2 R40, R40 ;  /* 0x0000002800287308 */ /* 0x000fe20000000800 */
[-CC-:B0-----:R-:W-:Y:S01]  /*5870*/  FFMA.FTZ R9, R34, R3.reuse, -R16.reuse ;  /* 0x0000000322097223 */ /* 0x181fe20000010810 */
[-CC-:B------:R-:W-:Y:S01]  /*5880*/  FFMA.FTZ R10, R35, R3.reuse, -R16.reuse ;  /* 0x00000003230a7223 */ /* 0x180fe20000010810 */
[----:B------:R-:W-:-:S05]  /*5890*/  FFMA.FTZ R11, R38, R3, -R16 ;  /* 0x00000003260b7223 */ /* 0x000fca0000010810 */
[----:B------:R-:W-:Y:S08]  /*58a0*/  MUFU.EX2 R41, R41 ;  /* 0x0000002900297308 */ /* 0x000ff00000000800 */
[----:B------:R-:W-:Y:S08]  /*58b0*/  MUFU.EX2 R44, R44 ;  /* 0x0000002c002c7308 */ /* 0x000ff00000000800 */
[----:B------:R-:W-:Y:S08]  /*58c0*/  MUFU.EX2 R45, R45 ;  /* 0x0000002d002d7308 */ /* 0x000ff00000000800 */
[----:B------:R-:W-:Y:S01]  /*58d0*/  MUFU.EX2 R48, R48 ;  /* 0x0000003000307308 */ /* 0x000fe20000000800 */
[----:B------:R-:W-:-:S07]  /*58e0*/  FFMA.FTZ R23, R58, R3, -R16 ;  /* 0x000000033a177223 */ /* 0x000fce0000010810 */
[----:B------:R-:W-:Y:S01]  /*58f0*/  MUFU.EX2 R49, R49 ;  /* 0x0000003100317308 */ /* 0x000fe20000000800 */
[----:B------:R-:W-:-:S07]  /*5900*/  FFMA.FTZ R31, R59, R3, -R16 ;  /* 0x000000033b1f7223 */ /* 0x000fce0000010810 */
[----:B------:R-:W-:Y:S08]  /*5910*/  MUFU.EX2 R52, R52 ;  /* 0x0000003400347308 */ /* 0x000ff00000000800 */
[----:B------:R-:W-:Y:S08]  /*5920*/  MUFU.EX2 R53, R53 ;  /* 0x0000003500357308 */ /* 0x000ff00000000800 */
[----:B------:R-:W-:Y:S01]  /*5930*/  MUFU.EX2 R56, R56 ;  /* 0x0000003800387308 */ /* 0x000fe20000000800 */
[----:B------:R-:W-:Y:S01]  /*5940*/  FFMA.FTZ R19, R66, R3, -R16 ;  /* 0x0000000342137223 */ /* 0x000fe20000010810 */
[----:B------:R-:W2:Y:S06]  /*5950*/  LDL R55, [R1+0x8] ;  /* 0x0000080001377983 */ /* 0x000eac0000100800 */
[----:B------:R-:W0:Y:S08]  /*5960*/  MUFU.EX2 R8, R32 ;  /* 0x0000002000087308 */ /* 0x000e300000000800 */
[----:B------:R-:W1:Y:S01]  /*5970*/  MUFU.EX2 R9, R9 ;  /* 0x0000000900097308 */ /* 0x000e620000000800 */
[----:B------:R-:W-:-:S07]  /*5980*/  FADD.FTZ R35, R21, R22 ;  /* 0x0000001615237221 */ /* 0x000fce0000010000 */
[----:B------:R-:W3:Y:S01]  /*5990*/  MUFU.EX2 R10, R10 ;  /* 0x0000000a000a7308 */ /* 0x000ee20000000800 */
[----:B------:R-:W-:Y:S01]  /*59a0*/  FADD.FTZ R155, R155, R156 ;  /* 0x0000009c9b9b7221 */ /* 0x000fe20000010000 */
[----:B------:R-:W-:-:S06]  /*59b0*/  FADD.FTZ R20, R20, R35 ;  /* 0x0000002314147221 */ /* 0x000fcc0000010000 */
[----:B------:R-:W4:Y:S01]  /*59c0*/  MUFU.EX2 R11, R11 ;  /* 0x0000000b000b7308 */ /* 0x000f220000000800 */
[----:B0-----:R-:W-:Y:S01]  /*59d0*/  FADD.FTZ R50, R8, R155 ;  /* 0x0000009b08327221 */ /* 0x001fe20000010000 */
[----:B-1----:R-:W-:-:S06]  /*59e0*/  FADD.FTZ R35, R9, R20 ;  /* 0x0000001409237221 */ /* 0x002fcc0000010000 */
[----:B------:R-:W0:Y:S01]  /*59f0*/  MUFU.EX2 R25, R25 ;  /* 0x0000001900197308 */ /* 0x000e220000000800 */
[----:B------:R-:W-:Y:S01]  /*5a00*/  FADD.FTZ R47, R33, R50 ;  /* 0x00000032212f7221 */ /* 0x000fe20000010000 */
[----:B---3--:R-:W-:-:S06]  /*5a10*/  FADD.FTZ R20, R10, R35 ;  /* 0x000000230a147221 */ /* 0x008fcc0000010000 */
[----:B------:R-:W1:Y:S01]  /*5a20*/  MUFU.EX2 R27, R27 ;  /* 0x0000001b001b7308 */ /* 0x000e620000000800 */
[----:B------:R-:W-:Y:S01]  /*5a30*/  FADD.FTZ R50, R36, R47 ;  /* 0x0000002f24327221 */ /* 0x000fe20000010000 */
[----:B----4-:R-:W-:-:S06]  /*5a40*/  FADD.FTZ R35, R11, R20 ;  /* 0x000000140b237221 */ /* 0x010fcc0000010000 */
[----:B------:R-:W3:Y:S01]  /*5a50*/  MUFU.EX2 R43, R43 ;  /* 0x0000002b002b7308 */ /* 0x000ee20000000800 */
[----:B------:R-:W-:Y:S01]  /*5a60*/  FADD.FTZ R47, R37, R50 ;  /* 0x00000032252f7221 */ /* 0x000fe20000010000 */
[----:B------:R-:W-:-:S06]  /*5a70*/  FADD.FTZ R20, R26, R35 ;  /* 0x000000231a147221 */ /* 0x000fcc0000010000 */
[----:B------:R-:W4:Y:S01]  /*5a80*/  MUFU.EX2 R28, R28 ;  /* 0x0000001c001c7308 */ /* 0x000f220000000800 */
[----:B------:R-:W-:Y:S01]  /*5a90*/  FADD.FTZ R50, R40, R47 ;  /* 0x0000002f28327221 */ /* 0x000fe20000010000 */
[----:B0-----:R-:W-:-:S06]  /*5aa0*/  FADD.FTZ R20, R25, R20 ;  /* 0x0000001419147221 */ /* 0x001fcc0000010000 */
[----:B------:R-:W0:Y:S01]  /*5ab0*/  MUFU.EX2 R24, R24 ;  /* 0x0000001800187308 */ /* 0x000e220000000800 */
[----:B------:R-:W-:Y:S01]  /*5ac0*/  FADD.FTZ R35, R41, R50 ;  /* 0x0000003229237221 */ /* 0x000fe20000010000 */
[----:B-1----:R-:W-:-:S06]  /*5ad0*/  FADD.FTZ R20, R27, R20 ;  /* 0x000000141b147221 */ /* 0x002fcc0000010000 */
[----:B------:R-:W1:Y:S01]  /*5ae0*/  MUFU.EX2 R29, R29 ;  /* 0x0000001d001d7308 */ /* 0x000e620000000800 */
[----:B------:R-:W-:Y:S01]  /*5af0*/  FADD.FTZ R50, R44, R35 ;  /* 0x000000232c327221 */ /* 0x000fe20000010000 */
[----:B---3--:R-:W-:-:S06]  /*5b00*/  FADD.FTZ R35, R43, R20 ;  /* 0x000000142b237221 */ /* 0x008fcc0000010000 */
[----:B------:R-:W3:Y:S01]  /*5b10*/  MUFU.EX2 R51, R51 ;  /* 0x0000003300337308 */ /* 0x000ee20000000800 */
[----:B------:R-:W-:Y:S01]  /*5b20*/  FADD.FTZ R47, R45, R50 ;  /* 0x000000322d2f7221 */ /* 0x000fe20000010000 */
[----:B----4-:R-:W-:-:S06]  /*5b30*/  FADD.FTZ R35, R28, R35 ;  /* 0x000000231c237221 */ /* 0x010fcc0000010000 */
        /* <DEDUP_REMOVED lines=10> */
[----:B------:R-:W-:Y:S01]  /*5be0*/  F2FP.BF16.F32.PACK_AB R8, R33, R8 ;  /* 0x000000082108723e */ /* 0x000fe200000010ff */
[----:B---3--:R-:W-:-:S05]  /*5bf0*/  FADD.FTZ R33, R51, R54 ;  /* 0x0000003633217221 */ /* 0x008fca0000010000 */
[----:B------:R-:W3:Y:S01]  /*5c00*/  MUFU.EX2 R31, R31 ;  /* 0x0000001f001f7308 */ /* 0x000ee20000000800 */
[----:B------:R-:W-:Y:S01]  /*5c10*/  F2FP.BF16.F32.PACK_AB R9, R10, R9 ;  /* 0x000000090a09723e */ /* 0x000fe200000010ff */
[----:B------:R-:W-:Y:S01]  /*5c20*/  FADD.FTZ R47, R53, R50 ;  /* 0x00000032352f7221 */ /* 0x000fe20000010000 */
[----:B------:R-:W-:-:S05]  /*5c30*/  F2FP.BF16.F32.PACK_AB R10, R37, R36 ;  /* 0x00000024250a723e */ /* 0x000fca00000010ff */
[----:B------:R-:W5:Y:S01]  /*5c40*/  MUFU.EX2 R60, R60 ;  /* 0x0000003c003c7308 */ /* 0x000f620000000800 */
[----:B----4-:R-:W-:Y:S01]  /*5c50*/  FADD.FTZ R36, R30, R33 ;  /* 0x000000211e247221 */ /* 0x010fe20000010000 */
[----:B------:R-:W-:-:S06]  /*5c60*/  FFMA.FTZ R34, R67, R3, -R16 ;  /* 0x0000000343227223 */ /* 0x000fcc0000010810 */
[----:B------:R-:W4:Y:S01]  /*5c70*/  MUFU.EX2 R59, R59 ;  /* 0x0000003b003b7308 */ /* 0x000f220000000800 */
[----:B------:R-:W-:Y:S01]  /*5c80*/  FADD.FTZ R50, R56, R47 ;  /* 0x0000002f38327221 */ /* 0x000fe20000010000 */
[----:B0-----:R-:W-:-:S06]  /*5c90*/  FADD.FTZ R36, R23, R36 ;  /* 0x0000002417247221 */ /* 0x001fcc0000010000 */
[----:B------:R-:W0:Y:S01]  /*5ca0*/  MUFU.EX2 R61, R61 ;  /* 0x0000003d003d7308 */ /* 0x000e220000000800 */
[----:B------:R-:W-:-:S07]  /*5cb0*/  FFMA.FTZ R67, R70, R3, -R16 ;  /* 0x0000000346437223 */ /* 0x000fce0000010810 */
[----:B------:R-:W0:Y:S01]  /*5cc0*/  MUFU.EX2 R32, R32 ;  /* 0x0000002000207308 */ /* 0x000e220000000800 */
[----:B-1----:R-:W-:Y:S01]  /*5cd0*/  FADD.FTZ R33, R57, R50 ;  /* 0x0000003239217221 */ /* 0x002fe20000010000 */
[----:B---3--:R-:W-:-:S06]  /*5ce0*/  FADD.FTZ R36, R31, R36 ;  /* 0x000000241f247221 */ /* 0x008fcc0000010000 */
[----:B------:R-:W1:Y:S01]  /*5cf0*/  MUFU.EX2 R64, R64 ;  /* 0x0000004000407308 */ /* 0x000e620000000800 */
[----:B------:R-:W-:-:S07]  /*5d00*/  FFMA.FTZ R17, R71, R3, -R16 ;  /* 0x0000000347117223 */ /* 0x000fce0000010810 */
[----:B------:R-:W3:Y:S01]  /*5d10*/  MUFU.EX2 R19, R19 ;  /* 0x0000001300137308 */ /* 0x000ee20000000800 */
[----:B------:R-:W-:Y:S01]  /*5d20*/  F2FP.BF16.F32.PACK_AB R11, R26, R11 ;  /* 0x0000000b1a0b723e */ /* 0x000fe200000010ff */
[----:B-----5:R-:W-:Y:S01]  /*5d30*/  FADD.FTZ R26, R60, R33 ;  /* 0x000000213c1a7221 */ /* 0x020fe20000010000 */
[----:B------:R-:W-:-:S05]  /*5d40*/  F2FP.BF16.F32.PACK_AB R40, R41, R40 ;  /* 0x000000282928723e */ /* 0x000fca00000010ff */
[----:B------:R-:W5:Y:S01]  /*5d50*/  MUFU.EX2 R65, R65 ;  /* 0x0000004100417308 */ /* 0x000f620000000800 */
[----:B------:R-:W-:Y:S01]  /*5d60*/  F2FP.BF16.F32.PACK_AB R41, R27, R25 ;  /* 0x000000191b29723e */ /* 0x000fe200000010ff */
[----:B----4-:R-:W-:-:S06]  /*5d70*/  FADD.FTZ R25, R59, R36 ;  /* 0x000000243b197221 */ /* 0x010fcc0000010000 */
[----:B------:R-:W4:Y:S01]  /*5d80*/  MUFU.EX2 R34, R34 ;  /* 0x0000002200227308 */ /* 0x000f220000000800 */
[----:B------:R-:W-:Y:S01]  /*5d90*/  FFMA.FTZ R18, R74, R3, -R16 ;  /* 0x000000034a127223 */ /* 0x000fe20000010810 */
[----:B0-----:R-:W-:-:S06]  /*5da0*/  FADD.FTZ R27, R61, R26 ;  /* 0x0000001a3d1b7221 */ /* 0x001fcc0000010000 */
[----:B------:R-:W0:Y:S01]  /*5db0*/  MUFU.EX2 R68, R68 ;  /* 0x0000004400447308 */ /* 0x000e220000000800 */
[----:B------:R-:W-:Y:S01]  /*5dc0*/  FADD.FTZ R26, R32, R25 ;  /* 0x00000019201a7221 */ /* 0x000fe20000010000 */
[----:B------:R-:W-:-:S06]  /*5dd0*/  FFMA.FTZ R21, R75, R3, -R16 ;  /* 0x000000034b157223 */ /* 0x000fcc0000010810 */
[----:B------:R-:W0:Y:S01]  /*5de0*/  MUFU.EX2 R67, R67 ;  /* 0x0000004300437308 */ /* 0x000e220000000800 */
[----:B------:R-:W-:Y:S01]  /*5df0*/  F2FP.BF16.F32.PACK_AB R43, R28, R43 ;  /* 0x0000002b1c2b723e */ /* 0x000fe200000010ff */
[----:B-1----:R-:W-:-:S06]  /*5e00*/  FADD.FTZ R28, R64, R27 ;  /* 0x0000001b401c7221 */ /* 0x002fcc0000010000 */
[----:B------:R-:W1:Y:S01]  /*5e10*/  MUFU.EX2 R69, R69 ;  /* 0x0000004500457308 */ /* 0x000e620000000800 */
[----:B---3--:R-:W-:Y:S01]  /*5e20*/  FADD.FTZ R25, R19, R26 ;  /* 0x0000001a13197221 */ /* 0x008fe20000010000 */
[----:B------:R-:W-:-:S06]  /*5e30*/  FFMA.FTZ R75, R78, R3, -R16 ;  /* 0x000000034e4b7223 */ /* 0x000fcc0000010810 */
[----:B------:R-:W3:Y:S01]  /*5e40*/  MUFU.EX2 R17, R17 ;  /* 0x0000001100117308 */ /* 0x000ee20000000800 */
[----:B------:R-:W-:Y:S01]  /*5e50*/  F2FP.BF16.F32.PACK_AB R48, R49, R48 ;  /* 0x000000303130723e */ /* 0x000fe200000010ff */
[----:B-----5:R-:W-:Y:S01]  /*5e60*/  FADD.FTZ R27, R65, R28 ;  /* 0x0000001c411b7221 */ /* 0x020fe20000010000 */
[----:B------:R-:W-:-:S05]  /*5e70*/  F2FP.BF16.F32.PACK_AB R49, R29, R24 ;  /* 0x000000181d31723e */ /* 0x000fca00000010ff */
[----:B------:R-:W5:Y:S01]  /*5e80*/  MUFU.EX2 R72, R72 ;  /* 0x0000004800487308 */ /* 0x000f620000000800 */
[----:B----4-:R-:W-:Y:S01]  /*5e90*/  FADD.FTZ R24, R34, R25 ;  /* 0x0000001922187221 */ /* 0x010fe20000010000 */
[----:B------:R-:W-:-:S06]  /*5ea0*/  FFMA.FTZ R22, R79, R3, -R16 ;  /* 0x000000034f167223 */ /* 0x000fcc0000010810 */
[----:B------:R-:W4:Y:S01]  /*5eb0*/  MUFU.EX2 R18, R18 ;  /* 0x0000001200127308 */ /* 0x000f220000000800 */
[----:B0-----:R-:W-:Y:S01]  /*5ec0*/  FADD.FTZ R26, R68, R27 ;  /* 0x0000001b441a7221 */ /* 0x001fe20000010000 */
[----:B------:R-:W-:-:S06]  /*5ed0*/  FADD.FTZ R24, R67, R24 ;  /* 0x0000001843187221 */ /* 0x000fcc0000010000 */
[----:B------:R-:W-:Y:S08]  /*5ee0*/  MUFU.EX2 R73, R73 ;  /* 0x0000004900497308 */ /* 0x000ff00000000800 */
[----:B------:R-:W0:Y:S01]  /*5ef0*/  MUFU.EX2 R21, R21 ;  /* 0x0000001500157308 */ /* 0x000e220000000800 */
[----:B-1----:R-:W-:Y:S01]  /*5f00*/  FADD.FTZ R25, R69, R26 ;  /* 0x0000001a45197221 */ /* 0x002fe20000010000 */
[----:B---3--:R-:W-:-:S06]  /*5f10*/  FADD.FTZ R27, R17, R24 ;  /* 0x00000018111b7221 */ /* 0x008fcc0000010000 */
[----:B------:R-:W1:Y:S08]  /*5f20*/  MUFU.EX2 R76, R76 ;  /* 0x0000004c004c7308 */ /* 0x000e700000000800 */
[----:B------:R-:W3:Y:S01]  /*5f30*/  MUFU.EX2 R75, R75 ;  /* 0x0000004b004b7308 */ /* 0x000ee20000000800 */
[----:B-----5:R-:W-:Y:S01]  /*5f40*/  FADD.FTZ R24, R72, R25 ;  /* 0x0000001948187221 */ /* 0x020fe20000010000 */
[----:B----4-:R-:W-:-:S06]  /*5f50*/  FADD.FTZ R26, R18, R27 ;  /* 0x0000001b121a7221 */ /* 0x010fcc0000010000 */
[----:B------:R-:W4:Y:S01]  /*5f60*/  MUFU.EX2 R77, R77 ;  /* 0x0000004d004d7308 */ /* 0x000f220000000800 */
[----:B------:R5:W-:Y:S07]  /*5f70*/  STSM.16.M88.4 [R154], R8 ;  /* 0x000000089a007844 */ /* 0x000bee0000000200 */
[----:B------:R-:W4:Y:S01]  /*5f80*/  MUFU.EX2 R22, R22 ;  /* 0x0000001600167308 */ /* 0x000f220000000800 */
[----:B0-----:R-:W-:-:S07]  /*5f90*/  FADD.FTZ R26, R21, R26 ;  /* 0x0000001a151a7221 */ /* 0x001fce0000010000 */
[----:B------:R-:W0:Y:S01]  /*5fa0*/  MUFU.EX2 R80, R80 ;  /* 0x0000005000507308 */ /* 0x000e220000000800 */
[----:B-----5:R-:W-:-:S04]  /*5fb0*/  FADD.FTZ R9, R73, R24 ;  /* 0x0000001849097221 */ /* 0x020fc80000010000 */
[----:B-1----:R-:W-:Y:S01]  /*5fc0*/  FADD.FTZ R8, R76, R9 ;  /* 0x000000094c087221 */ /* 0x002fe20000010000 */
[----:B---3--:R-:W-:Y:S02]  /*5fd0*/  FADD.FTZ R9, R75, R26 ;  /* 0x0000001a4b097221 */ /* 0x008fe40000010000 */
[----:B------:R-:W-:Y:S01]  /*5fe0*/  MUFU.EX2 R81, R81 ;  /* 0x0000005100517308 */ /* 0x000fe20000000800 */
[----:B----4-:R-:W-:Y:S01]  /*5ff0*/  FADD.FTZ R11, R77, R8 ;  /* 0x000000084d0b7221 */ /* 0x010fe20000010000 */
[C---:B------:R-:W-:Y:S01]  /*6000*/  FADD.FTZ R8, R22.reuse, R9 ;  /* 0x0000000916087221 */ /* 0x040fe20000010000 */
[----:B------:R-:W-:Y:S02]  /*6010*/  F2FP.BF16.F32.PACK_AB R75, R22, R75 ;  /* 0x0000004b164b723e */ /* 0x000fe400000010ff */
[----:B------:R-:W3:Y:S01]  /*6020*/  LDL R22, [R1+0x4] ;  /* 0x0000040001167983 */ /* 0x000ee20000100800 */
[----:B------:R-:W-:Y:S02]  /*6030*/  F2FP.BF16.F32.PACK_AB R72, R73, R72 ;  /* 0x000000484948723e */ /* 0x000fe400000010ff */
[----:B------:R-:W-:Y:S01]  /*6040*/  F2FP.BF16.F32.PACK_AB R73, R21, R18 ;  /* 0x000000121549723e */ /* 0x000fe200000010ff */
[----:B------:R-:W-:Y:S01]  /*6050*/  MUFU.EX2 R84, R84 ;  /* 0x0000005400547308 */ /* 0x000fe20000000800 */
[----:B------:R-:W4:Y:S01]  /*6060*/  LDL R18, [R1+0x10] ;  /* 0x0000100001127983 */ /* 0x000f220000100800 */
[-CC-:B------:R-:W-:Y:S01]  /*6070*/  FFMA.FTZ R39, R82, R3.reuse, -R16.reuse ;  /* 0x0000000352277223 */ /* 0x180fe20000010810 */
[-CC-:B------:R-:W-:Y:S01]  /*6080*/  FFMA.FTZ R46, R83, R3.reuse, -R16.reuse ;  /* 0x00000003532e7223 */ /* 0x180fe20000010810 */
[----:B------:R-:W-:-:S04]  /*6090*/  FFMA.FTZ R83, R86, R3, -R16 ;  /* 0x0000000356537223 */ /* 0x000fc80000010810 */
[----:B------:R-:W1:Y:S01]  /*60a0*/  MUFU.EX2 R39, R39 ;  /* 0x0000002700277308 */ /* 0x000e620000000800 */
[----:B------:R-:W-:-:S07]  /*60b0*/  FFMA.FTZ R38, R87, R3, -R16 ;  /* 0x0000000357267223 */ /* 0x000fce0000010810 */
[----:B------:R-:W5:Y:S01]  /*60c0*/  MUFU.EX2 R46, R46 ;  /* 0x0000002e002e7308 */ /* 0x000f620000000800 */
[----:B------:R-:W-:-:S07]  /*60d0*/  FFMA.FTZ R90, R90, R3, -R16 ;  /* 0x000000035a5a7223 */ /* 0x000fce0000010810 */
[----:B------:R-:W2:Y:S01]  /*60e0*/  MUFU.EX2 R83, R83 ;  /* 0x0000005300537308 */ /* 0x000ea20000000800 */
[----:B------:R-:W-:Y:S01]  /*60f0*/  FFMA.FTZ R42, R91, R3, -R16 ;  /* 0x000000035b2a7223 */ /* 0x000fe20000010810 */
[----:B0-----:R-:W-:-:S06]  /*6100*/  FADD.FTZ R10, R80, R11 ;  /* 0x0000000b500a7221 */ /* 0x001fcc0000010000 */
[----:B------:R-:W0:Y:S01]  /*6110*/  MUFU.EX2 R85, R85 ;  /* 0x0000005500557308 */ /* 0x000e220000000800 */
[----:B-1----:R-:W-:Y:S01]  /*6120*/  FADD.FTZ R9, R39, R8 ;  /* 0x0000000827097221 */ /* 0x002fe20000010000 */
[----:B------:R-:W-:-:S06]  /*6130*/  FFMA.FTZ R91, R94, R3, -R16 ;  /* 0x000000035e5b7223 */ /* 0x000fcc0000010810 */
[----:B------:R-:W1:Y:S01]  /*6140*/  MUFU.EX2 R38, R38 ;  /* 0x0000002600267308 */ /* 0x000e620000000800 */
[----:B------:R-:W-:Y:S01]  /*6150*/  FADD.FTZ R11, R81, R10 ;  /* 0x0000000a510b7221 */ /* 0x000fe20000010000 */
[----:B-----5:R-:W-:-:S06]  /*6160*/  FADD.FTZ R8, R46, R9 ;  /* 0x000000092e087221 */ /* 0x020fcc0000010000 */
[----:B------:R-:W5:Y:S01]  /*6170*/  MUFU.EX2 R88, R88 ;  /* 0x0000005800587308 */ /* 0x000f620000000800 */
[----:B------:R-:W-:-:S07]  /*6180*/  FFMA.FTZ R95, R95, R3, -R16 ;  /* 0x000000035f5f7223 */ /* 0x000fce0000010810 */
[----:B------:R-:W5:Y:S01]  /*6190*/  MUFU.EX2 R20, R90 ;  /* 0x0000005a00147308 */ /* 0x000f620000000800 */
[----:B------:R-:W-:Y:S01]  /*61a0*/  FADD.FTZ R10, R84, R11 ;  /* 0x0000000b540a7221 */ /* 0x000fe20000010000 */
[----:B--2---:R-:W-:-:S06]  /*61b0*/  FADD.FTZ R9, R83, R8 ;  /* 0x0000000853097221 */ /* 0x004fcc0000010000 */
[----:B------:R-:W2:Y:S01]  /*61c0*/  MUFU.EX2 R89, R89 ;  /* 0x0000005900597308 */ /* 0x000ea20000000800 */
[----:B------:R-:W-:-:S07]  /*61d0*/  FFMA.FTZ R98, R98, R3, -R16 ;  /* 0x0000000362627223 */ /* 0x000fce0000010810 */
[----:B------:R-:W2:Y:S01]  /*61e0*/  MUFU.EX2 R35, R42 ;  /* 0x0000002a00237308 */ /* 0x000ea20000000800 */
[----:B0-----:R-:W-:Y:S01]  /*61f0*/  FADD.FTZ R11, R85, R10 ;  /* 0x0000000a550b7221 */ /* 0x001fe20000010000 */
[----:B-1----:R-:W-:-:S06]  /*6200*/  FADD.FTZ R9, R38, R9 ;  /* 0x0000000926097221 */ /* 0x002fcc0000010000 */
[----:B------:R-:W0:Y:S01]  /*6210*/  MUFU.EX2 R92, R92 ;  /* 0x0000005c005c7308 */ /* 0x000e220000000800 */
[----:B------:R-:W-:-:S07]  /*6220*/  FFMA.FTZ R99, R99, R3, -R16 ;  /* 0x0000000363637223 */ /* 0x000fce0000010810 */
[----:B------:R-:W1:Y:S01]  /*6230*/  MUFU.EX2 R91, R91 ;  /* 0x0000005b005b7308 */ /* 0x000e620000000800 */
[----:B-----5:R-:W-:Y:S01]  /*6240*/  FADD.FTZ R8, R88, R11 ;  /* 0x0000000b58087221 */ /* 0x020fe20000010000 */
[----:B------:R-:W-:-:S06]  /*6250*/  FADD.FTZ R10, R20, R9 ;  /* 0x00000009140a7221 */ /* 0x000fcc0000010000 */
[----:B------:R-:W5:Y:S01]  /*6260*/  MUFU.EX2 R93, R93 ;  /* 0x0000005d005d7308 */ /* 0x000f620000000800 */
[----:B------:R-:W-:-:S07]  /*6270*/  FFMA.FTZ R102, R102, R3, -R16 ;  /* 0x0000000366667223 */ /* 0x000fce0000010810 */
[----:B------:R-:W5:Y:S01]  /*6280*/  MUFU.EX2 R95, R95 ;  /* 0x0000005f005f7308 */ /* 0x000f620000000800 */
[----:B--2---:R-:W-:Y:S01]  /*6290*/  FADD.FTZ R9, R89, R8 ;  /* 0x0000000859097221 */ /* 0x004fe20000010000 */
[----:B------:R-:W-:-:S06]  /*62a0*/  FADD.FTZ R10, R35, R10 ;  /* 0x0000000a230a7221 */ /* 0x000fcc0000010000 */
        /* <DEDUP_REMOVED lines=15> */
[----:B------:R-:W2:Y:S08]  /*63a0*/  MUFU.EX2 R101, R101 ;  /* 0x0000006500657308 */ /* 0x000eb00000000800 */
[----:B------:R-:W2:Y:S01]  /*63b0*/  MUFU.EX2 R103, R103 ;  /* 0x0000006700677308 */ /* 0x000ea20000000800 */
[----:B------:R-:W-:Y:S01]  /*63c0*/  FFMA.FTZ R110, R110, R3, -R16 ;  /* 0x000000036e6e7223 */ /* 0x000fe20000010810 */
[----:B0-----:R-:W-:-:S06]  /*63d0*/  FADD.FTZ R9, R97, R8 ;  /* 0x0000000861097221 */ /* 0x001fcc0000010000 */
[----:B------:R-:W0:Y:S01]  /*63e0*/  MUFU.EX2 R104, R104 ;  /* 0x0000006800687308 */ /* 0x000e220000000800 */
[----:B-1----:R-:W-:Y:S01]  /*63f0*/  FADD.FTZ R11, R99, R10 ;  /* 0x0000000a630b7221 */ /* 0x002fe20000010000 */
[----:B------:R-:W-:-:S06]  /*6400*/  FFMA.FTZ R111, R111, R3, -R16 ;  /* 0x000000036f6f7223 */ /* 0x000fcc0000010810 */
[----:B------:R-:W1:Y:S01]  /*6410*/  MUFU.EX2 R106, R106 ;  /* 0x0000006a006a7308 */ /* 0x000e620000000800 */
[----:B------:R-:W-:Y:S01]  /*6420*/  F2FP.BF16.F32.PACK_AB R67, R17, R67 ;  /* 0x000000431143723e */ /* 0x000fe200000010ff */
[----:B-----5:R-:W-:-:S06]  /*6430*/  FADD.FTZ R8, R100, R9 ;  /* 0x0000000964087221 */ /* 0x020fcc0000010000 */
[----:B------:R-:W5:Y:S01]  /*6440*/  MUFU.EX2 R105, R105 ;  /* 0x0000006900697308 */ /* 0x000f620000000800 */
[----:B------:R-:W-:-:S07]  /*6450*/  FADD.FTZ R10, R102, R11 ;  /* 0x0000000b660a7221 */ /* 0x000fce0000010000 */
[----:B------:R-:W5:Y:S01]  /*6460*/  MUFU.EX2 R107, R107 ;  /* 0x0000006b006b7308 */ /* 0x000f620000000800 */
[----:B------:R-:W-:Y:S01]  /*6470*/  FFMA.FTZ R114, R114, R3, -R16 ;  /* 0x0000000372727223 */ /* 0x000fe20000010810 */
[----:B--2---:R-:W-:-:S06]  /*6480*/  FADD.FTZ R9, R101, R8 ;  /* 0x0000000865097221 */ /* 0x004fcc0000010000 */
[----:B------:R-:W2:Y:S01]  /*6490*/  MUFU.EX2 R108, R108 ;  /* 0x0000006c006c7308 */ /* 0x000ea20000000800 */
[----:B------:R-:W-:Y:S01]  /*64a0*/  FADD.FTZ R11, R103, R10 ;  /* 0x0000000a670b7221 */ /* 0x000fe20000010000 */
[----:B------:R-:W-:-:S06]  /*64b0*/  FFMA.FTZ R115, R115, R3, -R16 ;  /* 0x0000000373737223 */ /* 0x000fcc0000010810 */
[----:B------:R-:W2:Y:S01]  /*64c0*/  MUFU.EX2 R17, R110 ;  /* 0x0000006e00117308 */ /* 0x000ea20000000800 */
[-CC-:B------:R-:W-:Y:S01]  /*64d0*/  FFMA.FTZ R118, R118, R3.reuse, -R16.reuse ;  /* 0x0000000376767223 */ /* 0x180fe20000010810 */
[----:B------:R-:W-:Y:S01]  /*64e0*/  F2FP.BF16.F32.PACK_AB R64, R65, R64 ;  /* 0x000000404140723e */ /* 0x000fe200000010ff */
[----:B------:R-:W-:Y:S01]  /*64f0*/  FFMA.FTZ R16, R119, R3, -R16 ;  /* 0x0000000377107223 */ /* 0x000fe20000010810 */
[----:B------:R-:W-:-:S04]  /*6500*/  F2FP.BF16.F32.PACK_AB R65, R34, R19 ;  /* 0x000000132241723e */ /* 0x000fc800000010ff */
[----:B------:R-:W2:Y:S01]  /*6510*/  MUFU.EX2 R109, R109 ;  /* 0x0000006d006d7308 */ /* 0x000ea20000000800 */
[----:B0-----:R-:W-:Y:S01]  /*6520*/  FADD.FTZ R8, R104, R9 ;  /* 0x0000000968087221 */ /* 0x001fe20000010000 */
[----:B-1----:R-:W-:-:S06]  /*6530*/  FADD.FTZ R10, R106, R11 ;  /* 0x0000000b6a0a7221 */ /* 0x002fcc0000010000 */
[----:B------:R-:W0:Y:S01]  /*6540*/  MUFU.EX2 R111, R111 ;  /* 0x0000006f006f7308 */ /* 0x000e220000000800 */
[----:B-----5:R-:W-:Y:S01]  /*6550*/  FADD.FTZ R9, R105, R8 ;  /* 0x0000000869097221 */ /* 0x020fe20000010000 */
[----:B------:R-:W-:-:S06]  /*6560*/  FADD.FTZ R10, R107, R10 ;  /* 0x0000000a6b0a7221 */ /* 0x000fcc0000010000 */
[----:B------:R-:W1:Y:S08]  /*6570*/  MUFU.EX2 R112, R112 ;  /* 0x0000007000707308 */ /* 0x000e700000000800 */
[----:B------:R-:W5:Y:S01]  /*6580*/  MUFU.EX2 R19, R114 ;  /* 0x0000007200137308 */ /* 0x000f620000000800 */
[----:B--2---:R-:W-:Y:S01]  /*6590*/  FADD.FTZ R8, R108, R9 ;  /* 0x000000096c087221 */ /* 0x004fe20000010000 */
[----:B------:R-:W-:-:S06]  /*65a0*/  FADD.FTZ R10, R17, R10 ;  /* 0x0000000a110a7221 */ /* 0x000fcc0000010000 */
[----:B------:R-:W2:Y:S08]  /*65b0*/  MUFU.EX2 R113, R113 ;  /* 0x0000007100717308 */ /* 0x000eb00000000800 */
[----:B------:R-:W2:Y:S01]  /*65c0*/  MUFU.EX2 R115, R115 ;  /* 0x0000007300737308 */ /* 0x000ea20000000800 */
[----:B------:R-:W-:-:S07]  /*65d0*/  FADD.FTZ R9, R109, R8 ;  /* 0x000000086d097221 */ /* 0x000fce0000010000 */
[----:B------:R-:W-:Y:S08]  /*65e0*/  MUFU.EX2 R116, R116 ;  /* 0x0000007400747308 */ /* 0x000ff00000000800 */
[----:B------:R-:W3:Y:S08]  /*65f0*/  MUFU.EX2 R117, R117 ;  /* 0x0000007500757308 */ /* 0x000ef00000000800 */
[----:B------:R-:W-:Y:S08]  /*6600*/  MUFU.EX2 R21, R118 ;  /* 0x0000007600157308 */ /* 0x000ff00000000800 */
[----:B------:R-:W4:Y:S01]  /*6610*/  MUFU.EX2 R16, R16 ;  /* 0x0000001000107308 */ /* 0x000f220000000800 */
[----:B------:R-:W-:Y:S01]  /*6620*/  F2FP.BF16.F32.PACK_AB R42, R45, R44 ;  /* 0x0000002c2d2a723e */ /* 0x000fe200000010ff */
[----:B0-----:R-:W-:Y:S01]  /*6630*/  FADD.FTZ R10, R111, R10 ;  /* 0x0000000a6f0a7221 */ /* 0x001fe20000010000 */
[----:B------:R-:W-:-:S02]  /*6640*/  F2FP.BF16.F32.PACK_AB R50, R53, R52 ;  /* 0x000000343532723e */ /* 0x000fc400000010ff */
[----:B------:R-:W-:Y:S02]  /*6650*/  F2FP.BF16.F32.PACK_AB R51, R30, R51 ;  /* 0x000000331e33723e */ /* 0x000fe400000010ff */
[----:B------:R-:W-:Y:S01]  /*6660*/  F2FP.BF16.F32.PACK_AB R56, R57, R56 ;  /* 0x000000383938723e */ /* 0x000fe200000010ff */
[----:B-1----:R-:W-:Y:S01]  /*6670*/  FADD.FTZ R8, R112, R9 ;  /* 0x0000000970087221 */ /* 0x002fe20000010000 */
[----:B------:R-:W-:Y:S02]  /*6680*/  F2FP.BF16.F32.PACK_AB R57, R31, R23 ;  /* 0x000000171f39723e */ /* 0x000fe400000010ff */
[----:B------:R-:W-:Y:S02]  /*6690*/  F2FP.BF16.F32.PACK_AB R58, R61, R60 ;  /* 0x0000003c3d3a723e */ /* 0x000fe400000010ff */
[----:B------:R-:W-:Y:S01]  /*66a0*/  F2FP.BF16.F32.PACK_AB R59, R32, R59 ;  /* 0x0000003b203b723e */ /* 0x000fe200000010ff */
[----:B-----5:R-:W-:Y:S01]  /*66b0*/  FADD.FTZ R10, R19, R10 ;  /* 0x0000000a130a7221 */ /* 0x020fe20000010000 */
[----:B------:R-:W-:Y:S01]  /*66c0*/  F2FP.BF16.F32.PACK_AB R66, R69, R68 ;  /* 0x000000444542723e */ /* 0x000fe200000010ff */
[----:B------:R1:W-:Y:S01]  /*66d0*/  STSM.16.M88.4 [R6], R40 ;  /* 0x0000002806007844 */ /* 0x0003e20000000200 */
[----:B------:R-:W-:-:S02]  /*66e0*/  F2FP.BF16.F32.PACK_AB R74, R77, R76 ;  /* 0x0000004c4d4a723e */ /* 0x000fc400000010ff */
[----:B------:R-:W-:Y:S01]  /*66f0*/  F2FP.BF16.F32.PACK_AB R80, R81, R80 ;  /* 0x000000505150723e */ /* 0x000fe200000010ff */
[----:B------:R1:W-:Y:S01]  /*6700*/  STSM.16.M88.4 [R7], R48 ;  /* 0x0000003007007844 */ /* 0x0003e20000000200 */
[----:B------:R-:W-:Y:S02]  /*6710*/  F2FP.BF16.F32.PACK_AB R81, R46, R39 ;  /* 0x000000272e51723e */ /* 0x000fe400000010ff */
[----:B------:R-:W-:Y:S02]  /*6720*/  F2FP.BF16.F32.PACK_AB R82, R85, R84 ;  /* 0x000000545552723e */ /* 0x000fe400000010ff */
[----:B------:R-:W-:Y:S02]  /*6730*/  F2FP.BF16.F32.PACK_AB R83, R38, R83 ;  /* 0x000000532653723e */ /* 0x000fe400000010ff */
[----:B------:R-:W-:Y:S02]  /*6740*/  F2FP.BF16.F32.PACK_AB R88, R89, R88 ;  /* 0x000000585958723e */ /* 0x000fe400000010ff */
[----:B------:R-:W-:Y:S01]  /*6750*/  F2FP.BF16.F32.PACK_AB R96, R97, R96 ;  /* 0x000000606160723e */ /* 0x000fe200000010ff */
[----:B------:R1:W-:Y:S01]  /*6760*/  STSM.16.M88.4 [R5+0x24800], R56 ;  /* 0x0248003805007844 */ /* 0x0003e20000000200 */
[----:B------:R-:W-:Y:S01]  /*6770*/  F2FP.BF16.F32.PACK_AB R89, R35, R20 ;  /* 0x000000142359723e */ /* 0x000fe200000010ff */
[----:B--2---:R-:W-:Y:S01]  /*6780*/  FADD.FTZ R9, R113, R8 ;  /* 0x0000000871097221 */ /* 0x004fe20000010000 */
[----:B------:R-:W-:-:S02]  /*6790*/  F2FP.BF16.F32.PACK_AB R90, R93, R92 ;  /* 0x0000005c5d5a723e */ /* 0x000fc400000010ff */
[----:B------:R-:W-:Y:S02]  /*67a0*/  F2FP.BF16.F32.PACK_AB R91, R95, R91 ;  /* 0x0000005b5f5b723e */ /* 0x000fe400000010ff */
[----:B------:R-:W-:Y:S02]  /*67b0*/  F2FP.BF16.F32.PACK_AB R97, R99, R98 ;  /* 0x000000626361723e */ /* 0x000fe400000010ff */
[----:B------:R-:W-:Y:S01]  /*67c0*/  F2FP.BF16.F32.PACK_AB R104, R105, R104 ;  /* 0x000000686968723e */ /* 0x000fe200000010ff */
[----:B------:R1:W-:Y:S01]  /*67d0*/  STSM.16.M88.4 [R55], R64 ;  /* 0x0000004037007844 */ /* 0x0003e20000000200 */
[----:B------:R-:W-:Y:S01]  /*67e0*/  F2FP.BF16.F32.PACK_AB R98, R101, R100 ;  /* 0x000000646562723e */ /* 0x000fe200000010ff */
[----:B------:R-:W-:Y:S01]  /*67f0*/  FADD.FTZ R10, R115, R10 ;  /* 0x0000000a730a7221 */ /* 0x000fe20000010000 */
[----:B------:R-:W-:Y:S02]  /*6800*/  F2FP.BF16.F32.PACK_AB R99, R103, R102 ;  /* 0x000000666763723e */ /* 0x000fe400000010ff */
[----:B------:R-:W-:-:S02]  /*6810*/  F2FP.BF16.F32.PACK_AB R105, R107, R106 ;  /* 0x0000006a6b69723e */ /* 0x000fc400000010ff */
[----:B------:R-:W-:Y:S01]  /*6820*/  F2FP.BF16.F32.PACK_AB R112, R113, R112 ;  /* 0x000000707170723e */ /* 0x000fe200000010ff */
[----:B------:R1:W-:Y:S01]  /*6830*/  STSM.16.M88.4 [R6+0x6000], R72 ;  /* 0x0060004806007844 */ /* 0x0003e20000000200 */
[----:B------:R-:W-:Y:S02]  /*6840*/  F2FP.BF16.F32.PACK_AB R106, R109, R108 ;  /* 0x0000006c6d6a723e */ /* 0x000fe400000010ff */
[----:B------:R-:W-:Y:S02]  /*6850*/  F2FP.BF16.F32.PACK_AB R107, R111, R17 ;  /* 0x000000116f6b723e */ /* 0x000fe400000010ff */
[----:B------:R-:W-:Y:S01]  /*6860*/  F2FP.BF16.F32.PACK_AB R113, R115, R19 ;  /* 0x000000137371723e */ /* 0x000fe200000010ff */
[----:B------:R1:W-:Y:S01]  /*6870*/  STSM.16.M88.4 [R7+0x6000], R80 ;  /* 0x0060005007007844 */ /* 0x0003e20000000200 */
[----:B---3--:R-:W-:Y:S02]  /*6880*/  F2FP.BF16.F32.PACK_AB R114, R117, R116 ;  /* 0x000000747572723e */ /* 0x008fe400000010ff */
[----:B----4-:R-:W-:Y:S01]  /*6890*/  F2FP.BF16.F32.PACK_AB R115, R16, R21 ;  /* 0x000000151073723e */ /* 0x010fe200000010ff */
[----:B------:R1:W-:Y:S04]  /*68a0*/  STSM.16.M88.4 [R5+0x2a800], R88 ;  /* 0x02a8005805007844 */ /* 0x0003e80000000200 */
        /* <DEDUP_REMOVED lines=8> */
[----:B0-----:R-:W0:Y:S01]  /*6930*/  FENCE.VIEW.ASYNC.S ;  /* 0x00000000000073c6 */ /* 0x001e220000000000 */
[----:B------:R-:W-:Y:S01]  /*6940*/  ISETP.GT.AND P2, PT, R13, R18, PT ;  /* 0x000000120d00720c */ /* 0x000fe20003f44270 */
[----:B------:R-:W-:Y:S01]  /*6950*/  FADD.FTZ R10, R21, R10 ;  /* 0x0000000a150a7221 */ /* 0x000fe20000010000 */
[----:B------:R-:W-:Y:S01]  /*6960*/  FADD.FTZ R8, R116, R9 ;  /* 0x0000000974087221 */ /* 0x000fe20000010000 */
[----:B------:R-:W-:Y:S01]  /*6970*/  R2UR UR4, R0 ;  /* 0x00000000000472ca */ /* 0x000fe200000e0000 */
        /* <DEDUP_REMOVED lines=35> */
[----:B------:R-:W-:Y:S02]  /*6bb0*/  IMAD.MOV.U32 R10, RZ, RZ, R12 ;  /* 0x000000ffff0a7224 */ /* 0x000fe400078e000c */
[----:B------:R-:W-:Y:S02]  /*6bc0*/  IMAD.MOV.U32 R11, RZ, RZ, R4 ;  /* 0x000000ffff0b7224 */ /* 0x000fe400078e0004 */
[----:B------:R-:W-:Y:S01]  /*6bd0*/  IMAD.MOV.U32 R15, RZ, RZ, R2 ;  /* 0x000000ffff0f7224 */ /* 0x000fe200078e0002 */
[----:B0-----:R-:W-:Y:S01]  /*6be0*/  NOP ;  /* 0x0000000000007918 */ /* 0x001fe20000000000 */
[----:B-1----:R-:W-:Y:S05]  /*6bf0*/  @P2 BRA `(.L_x_12165) ;  /* 0xffffffd4006c2947 */ /* 0x002fea000383ffff */
.L_x_12156:
[----:B------:R-:W-:Y:S06]  /*6c00*/  BAR.ARV 0x8, 0x200 ;  /* 0x0208000000007b1d */ /* 0x000fec0000002000 */
[----:B------:R-:W-:Y:S05]  /*6c10*/  @!P0 BRA `(.L_x_12166) ;  /* 0x0000000000048947 */ /* 0x000fea0003800000 */
[----:B------:R-:W-:Y:S01]  /*6c20*/  BPT.TRAP 0x1 ;  /* 0x000000040000795c */ /* 0x000fe20000300000 */
.L_x_12166:
[----:B------:R-:W-:Y:S02]  /*6c30*/  SHF.L.U32 R12, R12, 0x1f, RZ ;  /* 0x0000001f0c0c7819 */ /* 0x000fe400000006ff */
[----:B------:R-:W-:-:S04]  /*6c40*/  LEA R11, R0, UR36, 0x3 ;  /* 0x00000024000b7c11 */ /* 0x000fc8000f8e18ff */
[----:B------:R1:W2:Y:S01]  /*6c50*/  SYNCS.PHASECHK.TRANS64.TRYWAIT P2, [R11+URZ+0x30850], R12 ;  /* 0x0308500c0b0075a7 */ /* 0x0002a2000804017f */
[----:B------:R-:W-:Y:S05]  /*6c60*/  @!P0 BRA `(.L_x_12167) ;  /* 0x0000000000048947 */ /* 0x000fea0003800000 */
[----:B------:R-:W-:Y:S01]  /*6c70*/  BPT.TRAP 0x1 ;  /* 0x000000040000795c */ /* 0x000fe20000300000 */
.L_x_12167:
[----:B--2---:R-:W-:Y:S05]  /*6c80*/  @P2 BRA `(.L_x_12168) ;  /* 0x0000000000082947 */ /* 0x004fea0003800000 */
[----:B------:R-:W2:Y:S02]  /*6c90*/  SYNCS.PHASECHK.TRANS64.TRYWAIT P0, [R11+URZ+0x30850], R12 ;  /* 0x0308500c0b0075a7 */ /* 0x000ea4000800017f */
[----:B--2---:R-:W-:Y:S05]  /*6ca0*/  @!P0 BRA `(.L_x_12169) ;  /* 0x0000005000748947 */ /* 0x004fea0003800000 */
.L_x_12168:
[----:B------:R-:W3:Y:S01]  /*6cb0*/  LDL.LU R5, [R1] ;  /* 0x0000000001057983 */ /* 0x000ee20000300800 */
[----:B------:R-:W-:Y:S01]  /*6cc0*/  R2UR UR5, R0 ;  /* 0x00000000000572ca */ /* 0x000fe200000e0000 */
[----:B------:R-:W-:Y:S01]  /*6cd0*/  UIADD3 UR36, UR36, 0x400, URZ ;  /* 0x0000040024247890 */ /* 0x000fe2000fffe03f */
[----:B------:R-:W-:Y:S01]  /*6ce0*/  WARPGROUP.ARRIVE ;  /* 0x00000000000079c5 */ /* 0x000fe20000000000 */
[----:B------:R-:W-:Y:S01]  /*6cf0*/  UMOV UR7, 0x40000040 ;  /* 0x4000004000077882 */ /* 0x000fe20000000000 */
[----:B------:R-:W-:Y:S01]  /*6d00*/  UMOV UR11, 0x40000040 ;  /* 0x40000040000b7882 */ /* 0x000fe20000000000 */
[----:B------:R-:W-:Y:S01]  /*6d10*/  USHF.R.U32.HI UR36, URZ, 0x4, UR36 ;  /* 0x000000043f247899 */ /* 0x000fe20008011624 */
[----:B------:R-:W0:Y:S01]  /*6d20*/  SHFL.BFLY PT, R0, R9, 0x2, 0x1f ;  /* 0x0c401f0009007f89 */ /* 0x000e2200000e0000 */
[----:B------:R-:W-:Y:S01]  /*6d30*/  UMOV UR9, 0x40000040 ;  /* 0x4000004000097882 */ /* 0x000fe20000000000 */
[----:B------:R-:W-:Y:S01]  /*6d40*/  MOV R31, RZ ;  /* 0x000000ff001f7202 */ /* 0x000fe20000000f00 */
[----:B------:R-:W-:Y:S01]  /*6d50*/  ULOP3.LUT UR6, UR36, 0x3fff, URZ, 0xc0, !UPT ;  /* 0x00003fff24067892 */ /* 0x000fe2000f8ec03f */
[----:B------:R-:W-:-:S02]  /*6d60*/  IMAD.MOV.U32 R16, RZ, RZ, RZ ;  /* 0x000000ffff107224 */ /* 0x000fc400078e00ff */
[----:B------:R-:W-:Y:S01]  /*6d70*/  IMAD.MOV.U32 R17, RZ, RZ, -0x800000 ;  /* 0xff800000ff117424 */ /* 0x000fe200078e00ff */
[----:B------:R-:W-:-:S03]  /*6d80*/  UIMAD UR6, UR5, 0x600, UR6 ;  /* 0x00000600050678a4 */ /* 0x000fc6000f8e0206 */
[----:B------:R-:W-:Y:S01]  /*6d90*/  UMOV UR5, 0x40000040 ;  /* 0x4000004000057882 */ /* 0x000fe20000000000 */
[----:B------:R-:W-:Y:S01]  /*6da0*/  UIADD3 UR10, UR6, 0x80, URZ ;  /* 0x00000080060a7890 */ /* 0x000fe2000fffe03f */
[----:B0-----:R-:W-:Y:S01]  /*6db0*/  FADD.FTZ R6, R0, R9 ;  /* 0x0000000900067221 */ /* 0x001fe20000010000 */
[----:B------:R-:W-:-:S04]  /*6dc0*/  @!P1 VIADD R9, R11, 0x30860 ;  /* 0x000308600b099836 */ /* 0x000fc80000000000 */
[----:B------:R-:W1:Y:S01]  /*6dd0*/  SHFL.BFLY PT, R7, R6, 0x1, 0x1f ;  /* 0x0c201f0006077f89 */ /* 0x000e6200000e0000 */
[----:B------:R-:W-:Y:S01]  /*6de0*/  @!P1 PRMT R9, RZ, 0x654, R9 ;  /* 0x00000654ff099816 */ /* 0x000fe20000000009 */
[----:B-12---:R-:W-:-:S05]  /*6df0*/  FADD.FTZ R12, R6, R7 ;  /* 0x00000007060c7221 */ /* 0x006fca0000010000 */
[----:B------:R-:W-:-:S13]  /*6e00*/  FSETP.NE.FTZ.AND P2, PT, R12, RZ, PT ;  /* 0x000000ff0c00720b */ /* 0x000fda0003f55000 */
[----:B------:R-:W-:Y:S01]  /*6e10*/  @P2 MUFU.RCP R16, R12 ;  /* 0x0000000c00102308 */ /* 0x000fe20000001000 */
[----:B------:R-:W-:Y:S01]  /*6e20*/  @P2 FMUL.FTZ R14, R3, 0.69314718246459960938 ;  /* 0x3f317218030e2820 */ /* 0x000fe20000410000 */
[----:B---3--:R-:W-:Y:S02]  /*6e30*/  R2UR UR4, R5 ;  /* 0x00000000050472ca */ /* 0x008fe400000e0000 */
[----:B------:R-:W0:Y:S11]  /*6e40*/  SHFL.BFLY PT, R5, R8, 0x2, 0x1f ;  /* 0x0c401f0008057f89 */ /* 0x000e3600000e0000 */
[----:B------:R-:W-:-:S04]  /*6e50*/  UIADD3 UR4, UR4, 0x1e800, URZ ;  /* 0x0001e80004047890 */ /* 0x000fc8000fffe03f */
[----:B------:R-:W-:-:S04]  /*6e60*/  USHF.R.U32.HI UR4, URZ, 0x4, UR4 ;  /* 0x000000043f047899 */ /* 0x000fc80008011604 */
[----:B------:R-:W-:-:S04]  /*6e70*/  ULOP3.LUT UR4, UR4, 0x3fff, URZ, 0xc0, !UPT ;  /* 0x00003fff04047892 */ /* 0x000fc8000f8ec03f */
[----:B------:R-:W-:Y:S01]  /*6e80*/  ULOP3.LUT UR4, UR4, 0x10000, URZ, 0xfc, !UPT ;  /* 0x0001000004047892 */ /* 0x000fe2000f8efc3f */
[----:B0-----:R-:W-:Y:S02]  /*6e90*/  FADD.FTZ R5, R5, R8 ;  /* 0x0000000805057221 */ /* 0x001fe40000010000 */
[----:B------:R-:W0:Y:S01]  /*6ea0*/  @P2 MUFU.LG2 R8, R12 ;  /* 0x0000000c00082308 */ /* 0x000e220000000c00 */
[----:B------:R-:W-:Y:S02]  /*6eb0*/  UIADD3 UR8, UR4, 0x2, URZ ;  /* 0x0000000204087890 */ /* 0x000fe4000fffe03f */
[----:B------:R-:W1:Y:S03]  /*6ec0*/  SHFL.BFLY PT, R0, R5, 0x1, 0x1f ;  /* 0x0c201f0005007f89 */ /* 0x000e6600000e0000 */
[----:B------:R-:W-:Y:S01]  /*6ed0*/  HGMMA.64x64x16.F32.BF16 R120, gdesc[UR4].tnspB, R120, gsb0 ;  /* 0x40e00000047879f0 */ /* 0x000fe20008001878 */
[----:B------:R-:W-:Y:S01]  /*6ee0*/  UMOV UR7, 0x40000040 ;  /* 0x4000004000077882 */ /* 0x000fe20000000000 */
[----:B------:R-:W-:Y:S01]  /*6ef0*/  UMOV UR5, 0x40000040 ;  /* 0x4000004000057882 */ /* 0x000fe20000000000 */
[----:B-1----:R-:W-:Y:S01]  /*6f00*/  FADD.FTZ R10, R5, R0 ;  /* 0x00000000050a7221 */ /* 0x002fe20000010000 */
[----:B------:R-:W-:-:S04]  /*6f10*/  IMAD.MOV.U32 R0, RZ, RZ, -0x800000 ;  /* 0xff800000ff007424 */ /* 0x000fc800078e00ff */
[----:B------:R-:W-:-:S13]  /*6f20*/  FSETP.NE.FTZ.AND P0, PT, R10, RZ, PT ;  /* 0x000000ff0a00720b */ /* 0x000fda0003f15000 */
[----:B------:R-:W1:Y:S01]  /*6f30*/  @P0 MUFU.LG2 R7, R10 ;  /* 0x0000000a00070308 */ /* 0x000e620000000c00 */
[----:B------:R-:W-:Y:S01]  /*6f40*/  @P0 FMUL.FTZ R5, R3, 0.69314718246459960938 ;  /* 0x3f31721803050820 */ /* 0x000fe20000410000 */
[----:B0-----:R-:W-:-:S04]  /*6f50*/  @P2 FMUL.FTZ R3, R8, 0.69314718246459960938 ;  /* 0x3f31721808032820 */ /* 0x001fc80000410000 */
[----:B------:R-:W-:Y:S02]  /*6f60*/  @P2 FFMA.FTZ R0, R14, R4, R3 ;  /* 0x000000040e002223 */ /* 0x000fe40000010003 */
[----:B------:R-:W0:Y:S01]  /*6f70*/  @P0 MUFU.RCP R31, R10 ;  /* 0x0000000a001f0308 */ /* 0x000e220000001000 */
[----:B-1----:R-:W-:-:S04]  /*6f80*/  @P0 FMUL.FTZ R6, R7, 0.69314718246459960938 ;  /* 0x3f31721807060820 */ /* 0x002fc80000410000 */
[----:B------:R-:W-:Y:S01]  /*6f90*/  @P0 FFMA.FTZ R17, R5, R2, R6 ;  /* 0x0000000205110223 */ /* 0x000fe20000010006 */
[----:B------:R-:W-:Y:S01]  /*6fa0*/  PLOP3.LUT P0, PT, PT, PT, PT, 0x8, 0x0 ;  /* 0x000000000000781c */ /* 0x000fe20003f0e170 */
        /* <DEDUP_REMOVED lines=63> */
[----:B------:R-:W-:Y:S02]  /*73a0*/  UIADD3 UR6, UR6, 0x580, URZ ;  /* 0x0000058006067890 */ /* 0x000fe4000fffe03f */
[----:B------:R-:W-:Y:S01]  /*73b0*/  UIADD3 UR4, UR4, 0xc06, URZ ;  /* 0x00000c0604047890 */ /* 0x000fe2000fffe03f */
[----:B------:R-:W-:Y:S02]  /*73c0*/  WARPGROUP.DEPBAR.LE gsb0, 0x0 ;  /* 0x00008000000079c5 */ /* 0x000fe40000010000 */
[----:B------:R-:W-:-:S06]  /*73d0*/  WARPGROUP.ARRIVE ;  /* 0x00000000000079c5 */ /* 0x000fcc0000000000 */
[----:B------:R-:W-:Y:S03]  /*73e0*/  HGMMA.64x64x16.F32.BF16 R120, gdesc[UR8].tnspB, R120, gsb0 ;  /* 0x40e00000087879f0 */ /* 0x000fe60008001878 */
[----:B------:R-:W-:Y:S02]  /*73f0*/  WARPGROUP.DEPBAR.LE gsb0, 0x0 ;  /* 0x00008000000079c5 */ /* 0x000fe40000010000 */
[----:B------:R-:W-:-:S06]  /*7400*/  WARPGROUP.ARRIVE ;  /* 0x00000000000079c5 */ /* 0x000fcc0000000000 */
[----:B------:R-:W-:Y:S03]  /*7410*/  HGMMA.64x64x16.F32.BF16 R120, gdesc[UR4].tnspB, R120, gsb0 ;  /* 0x40e00000047879f0 */ /* 0x000fe60008001878 */
[----:B------:R-:W-:Y:S02]  /*7420*/  WARPGROUP.DEPBAR.LE gsb0, 0x0 ;  /* 0x00008000000079c5 */ /* 0x000fe40000010000 */
[----:B------:R1:W-:Y:S01]  /*7430*/  @!P1 SYNCS.ARRIVE.TRANS64.RED.A1T0 RZ, [R9+URZ], RZ ;  /* 0x000000ff09ff99a7 */ /* 0x0003e2000810043f */
        /* <DEDUP_REMOVED lines=32> */
.L_x_12149:
[----:B------:R-:W-:Y:S05]  /*7640*/  @P0 BRA `(.L_x_12170) ;  /* 0x0000000c00b80947 */ /* 0x000fea0003800000 */
[----:B------:R-:W2:Y:S01]  /*7650*/  LDL.LU R47, [R1+0x14] ;  /* 0x00001400012f7983 */ /* 0x000ea20000300800 */
[----:B------:R-:W0:Y:S01]  /*7660*/  LDC R46, c[0x0][0xbe8] ;  /* 0x0002fa00ff2e7b82 */ /* 0x000e220000000800 */
[----:B------:R-:W-:Y:S01]  /*7670*/  ULDC.64 UR4, c[0x0][0xbd0] ;  /* 0x0002f40000047ab9 */ /* 0x000fe20000000a00 */
[----:B------:R-:W-:Y:S01]  /*7680*/  ULDC.64 UR6, c[0x0][0xb38] ;  /* 0x0002ce0000067ab9 */ /* 0x000fe20000000a00 */
[----:B------:R-:W1:Y:S05]  /*7690*/  S2R R16, SR_TID.X ;  /* 0x0000000000107919 */ /* 0x000e6a0000002100 */
[----:B------:R-:W3:Y:S01]  /*76a0*/  S2UR UR9, SR_CTAID.Z ;  /* 0x00000000000979c3 */ /* 0x000ee20000002700 */
[----:B------:R-:W4:Y:S07]  /*76b0*/  S2R R40, SR_CTAID.X ;  /* 0x0000000000287919 */ /* 0x000f2e0000002500 */
[----:B------:R-:W5:Y:S08]  /*76c0*/  LDC.64 R48, c[0x0][0xbd8] ;  /* 0x0002f600ff307b82 */ /* 0x000f700000000a00 */
[----:B------:R-:W5:Y:S08]  /*76d0*/  S2UR UR8, SR_CTAID.Y ;  /* 0x00000000000879c3 */ /* 0x000f700000002600 */
[----:B------:R-:W5:Y:S01]  /*76e0*/  LDC R52, c[0x0][0xc50] ;  /* 0x00031400ff347b82 */ /* 0x000f620000000800 */
[----:B-1----:R-:W-:-:S05]  /*76f0*/  VIADD R27, R16, 0xffffff80 ;  /* 0xffffff80101b7836 */ /* 0x002fca0000000000 */
[----:B------:R-:W-:Y:S02]  /*7700*/  SHF.R.S32.HI R18, RZ, 0x1f, R27 ;  /* 0x0000001fff127819 */ /* 0x000fe4000001141b */
[----:B------:R-:W1:Y:S02]  /*7710*/  LDC.64 R50, c[0x0][0xb40] ;  /* 0x0002d000ff327b82 */ /* 0x000e640000000a00 */
[----:B------:R-:W-:-:S04]  /*7720*/  LEA.HI R26, R18, R27, RZ, 0x7 ;  /* 0x0000001b121a7211 */ /* 0x000fc800078f38ff */
[----:B------:R-:W-:-:S05]  /*7730*/  LOP3.LUT R16, R26, 0xffffff80, RZ, 0xc0, !PT ;  /* 0xffffff801a107812 */ /* 0x000fca00078ec0ff */
[----:B------:R-:W-:-:S05]  /*7740*/  IMAD.IADD R53, R27, 0x1, -R16 ;  /* 0x000000011b357824 */ /* 0x000fca00078e0a10 */
[----:B------:R-:W-:-:S04]  /*7750*/  SHF.R.S32.HI R38, RZ, 0x1f, R53 ;  /* 0x0000001fff267819 */ /* 0x000fc80000011435 */
[----:B------:R-:W-:Y:S02]  /*7760*/  LEA.HI R54, R38, R53, RZ, 0x2 ;  /* 0x0000003526367211 */ /* 0x000fe400078f10ff */
[----:B------:R-:W-:Y:S02]  /*7770*/  LEA.HI R18, R18, R27, RZ, 0x2 ;  /* 0x0000001b12127211 */ /* 0x000fe400078f10ff */
[--C-:B------:R-:W-:Y:S02]  /*7780*/  SHF.R.S32.HI R16, RZ, 0x2, R54.reuse ;  /* 0x00000002ff107819 */ /* 0x100fe40000011436 */
[----:B------:R-:W-:Y:S02]  /*7790*/  SHF.R.S32.HI R19, RZ, 0x1f, R54 ;  /* 0x0000001fff137819 */ /* 0x000fe40000011436 */
[----:B------:R-:W-:Y:S02]  /*77a0*/  LOP3.LUT R18, R18, 0xfffffffc, RZ, 0xc0, !PT ;  /* 0xfffffffc12127812 */ /* 0x000fe400078ec0ff */
[----:B------:R-:W-:Y:S01]  /*77b0*/  LEA.HI R19, R19, R16, RZ, 0x3 ;  /* 0x0000001013137211 */ /* 0x000fe200078f18ff */
[----:B------:R-:W-:Y:S01]  /*77c0*/  BAR.SYNC.DEFER_BLOCKING 0x1, 0x180 ;  /* 0x0046000000007b1d */ /* 0x000fe20000010000 */
[----:B0-----:R-:W-:-:S02]  /*77d0*/  ISETP.NE.AND P0, PT, R46, 0x1, PT ;  /* 0x000000012e00780c */ /* 0x001fc40003f05270 */
[----:B------:R-:W-:Y:S02]  /*77e0*/  LOP3.LUT R19, R19, 0xfffffff8, RZ, 0xc0, !PT ;  /* 0xfffffff813137812 */ /* 0x000fe400078ec0ff */
[----:B------:R-:W-:Y:S01]  /*77f0*/  SHF.R.S32.HI R39, RZ, 0x7, R26 ;  /* 0x00000007ff277819 */ /* 0x000fe2000001141a */
[----:B------:R-:W-:Y:S02]  /*7800*/  IMAD.IADD R26, R27, 0x1, -R18 ;  /* 0x000000011b1a7824 */ /* 0x000fe400078e0a12 */
[----:B------:R-:W-:Y:S02]  /*7810*/  IMAD.IADD R19, R16, 0x1, -R19 ;  /* 0x0000000110137824 */ /* 0x000fe400078e0a13 */
[----:B------:R-:W-:Y:S01]  /*7820*/  IMAD.HI R16, R39, 0x55555556, RZ ;  /* 0x5555555627107827 */ /* 0x000fe200078e02ff */
[----:B------:R-:W-:Y:S02]  /*7830*/  LEA.HI R27, R26, R26, RZ, 0x1 ;  /* 0x0000001a1a1b7211 */ /* 0x000fe400078f08ff */
[----:B------:R-:W-:Y:S01]  /*7840*/  LEA.HI R18, R38, R53, RZ, 0x5 ;  /* 0x0000003526127211 */ /* 0x000fe200078f28ff */
[----:B------:R-:W0:Y:S01]  /*7850*/  @P0 LDC R44, c[0x0][0xbec] ;  /* 0x0002fb00ff2c0b82 */ /* 0x000e220000000800 */
[----:B------:R-:W-:-:S02]  /*7860*/  LEA.HI R16, R16, R16, RZ, 0x1 ;  /* 0x0000001010107211 */ /* 0x000fc400078f08ff */
[----:B------:R-:W-:Y:S02]  /*7870*/  LOP3.LUT R27, R27, 0x1ffffffe, RZ, 0xc0, !PT ;  /* 0x1ffffffe1b1b7812 */ /* 0x000fe400078ec0ff */
[----:B------:R-:W-:Y:S01]  /*7880*/  SHF.R.S32.HI R18, RZ, 0x5, R18 ;  /* 0x00000005ff127819 */ /* 0x000fe20000011412 */
[----:B------:R-:W-:Y:S02]  /*7890*/  IMAD R16, R16, -0x3, R39 ;  /* 0xfffffffd10107824 */ /* 0x000fe400078e0227 */
[----:B------:R-:W3:Y:S01]  /*78a0*/  @P0 LDC R56, c[0x0][0xbec] ;  /* 0x0002fb00ff380b82 */ /* 0x000ee20000000800 */
[----:B------:R-:W-:Y:S02]  /*78b0*/  IMAD.IADD R39, R26, 0x1, -R27 ;  /* 0x000000011a277824 */ /* 0x000fe400078e0a1b */
[----:B------:R-:W-:-:S05]  /*78c0*/  IMAD R27, R18, 0x10, R19 ;  /* 0x00000010121b7824 */ /* 0x000fca00078e0213 */
[----:B------:R-:W1:Y:S01]  /*78d0*/  @P0 LDC R45, c[0x0][0xbf0] ;  /* 0x0002fc00ff2d0b82 */ /* 0x000e620000000800 */
[----:B------:R-:W-:-:S07]  /*78e0*/  IMAD R16, R16, 0x40, R27 ;  /* 0x0000004010107824 */ /* 0x000fce00078e021b */
[----:B------:R-:W1:Y:S01]  /*78f0*/  @P0 LDC R55, c[0x0][0xbf0] ;  /* 0x0002fc00ff370b82 */ /* 0x000e620000000800 */
[----:B------:R-:W-:-:S04]  /*7900*/  IMAD R39, R39, 0x8, R16 ;  /* 0x0000000827277824 */ /* 0x000fc800078e0210 */
[----:B----4-:R-:W-:-:S04]  /*7910*/  IMAD R39, R40, 0xc0, R39 ;  /* 0x000000c028277824 */ /* 0x010fc800078e0227 */
[----:B---3--:R-:W-:-:S04]  /*7920*/  @P0 IMAD.HI.U32 R56, R39, R56, RZ ;  /* 0x0000003827380227 */ /* 0x008fc800078e00ff */
[----:B------:R-:W-:Y:S01]  /*7930*/  IMAD R16, R40, 0xc0, R16 ;  /* 0x000000c028107824 */ /* 0x000fe200078e0210 */
[----:B------:R-:W-:Y:S01]  /*7940*/  LOP3.LUT R54, R54, 0x7ffffffc, RZ, 0xc0, !PT ;  /* 0x7ffffffc36367812 */ /* 0x000fe200078ec0ff */
[----:B------:R-:W-:Y:S01]  /*7950*/  BSSY B0, `(.L_x_12171) ;  /* 0x0000089000007945 */ /* 0x000fe20003800000 */
[----:B--2---:R-:W-:Y:S01]  /*7960*/  SHF.R.S32.HI R42, RZ, 0x1f, R47 ;  /* 0x0000001fff2a7819 */ /* 0x004fe2000001142f */
[----:B------:R-:W-:-:S04]  /*7970*/  IMAD.WIDE.U32 R18, R47, UR4, RZ ;  /* 0x000000042f127c25 */ /* 0x000fc8000f8e00ff */
[C---:B------:R-:W-:Y:S01]  /*7980*/  IMAD R26, R42.reuse, UR4, RZ ;  /* 0x000000042a1a7c24 */ /* 0x040fe2000f8e02ff */
[----:B------:R-:W-:Y:S01]  /*7990*/  USHF.R.S32.HI UR4, URZ, 0x1f, UR9 ;  /* 0x0000001f3f047899 */ /* 0x000fe20008011409 */
[----:B------:R-:W-:Y:S02]  /*79a0*/  IMAD R42, R42, UR6, RZ ;  /* 0x000000062a2a7c24 */ /* 0x000fe4000f8e02ff */
[C---:B------:R-:W-:Y:S02]  /*79b0*/  IMAD R41, R47.reuse, UR5, R26 ;  /* 0x000000052f297c24 */ /* 0x040fe4000f8e021a */
[----:B------:R-:W-:-:S04]  /*79c0*/  IMAD.WIDE.U32 R26, R47, UR6, RZ ;  /* 0x000000062f1a7c25 */ /* 0x000fc8000f8e00ff */
[----:B------:R-:W-:Y:S02]  /*79d0*/  IMAD.IADD R19, R19, 0x1, R41 ;  /* 0x0000000113137824 */ /* 0x000fe400078e0229 */
[----:B-----5:R-:W-:Y:S02]  /*79e0*/  IMAD R38, R48, UR4, RZ ;  /* 0x0000000430267c24 */ /* 0x020fe4000f8e02ff */
[----:B------:R-:W-:Y:S01]  /*79f0*/  IMAD R41, R47, UR7, R42 ;  /* 0x000000072f297c24 */ /* 0x000fe2000f8e022a */
[----:B------:R-:W-:Y:S01]  /*7a00*/  ULDC.64 UR6, c[0x0][0xb48] ;  /* 0x0002d20000067ab9 */ /* 0x000fe20000000a00 */
[----:B------:R-:W-:Y:S02]  /*7a10*/  IMAD.MOV R47, RZ, RZ, -R47 ;  /* 0x000000ffff2f7224 */ /* 0x000fe400078e0a2f */
[----:B------:R-:W-:Y:S02]  /*7a20*/  IMAD R43, R49, UR9, R38 ;  /* 0x00000009312b7c24 */ /* 0x000fe4000f8e0226 */
[----:B------:R-:W-:-:S02]  /*7a30*/  IMAD R49, R52, R47, UR8 ;  /* 0x0000000834317e24 */ /* 0x000fc4000f8e022f */
[----:B------:R-:W-:Y:S01]  /*7a40*/  IMAD.WIDE.U32 R18, R48, UR9, R18 ;  /* 0x0000000930127c25 */ /* 0x000fe2000f8e0012 */
[----:B------:R-:W-:-:S03]  /*7a50*/  IADD3 R27, R27, R41, RZ ;  /* 0x000000291b1b7210 */ /* 0x000fc60007ffe0ff */
[----:B0-----:R-:W-:Y:S01]  /*7a60*/  @P0 IMAD.HI.U32 R38, R39, R44, RZ ;  /* 0x0000002c27260227 */ /* 0x001fe200078e00ff */
[----:B------:R-:W-:-:S03]  /*7a70*/  SHF.R.S32.HI R44, RZ, 0x1f, R49 ;  /* 0x0000001fff2c7819 */ /* 0x000fc60000011431 */
[----:B------:R-:W-:Y:S02]  /*7a80*/  IMAD.IADD R19, R19, 0x1, R43 ;  /* 0x0000000113137824 */ /* 0x000fe400078e022b */
[C---:B-1----:R-:W-:Y:S01]  /*7a90*/  IMAD R42, R50.reuse, UR4, RZ ;  /* 0x00000004322a7c24 */ /* 0x042fe2000f8e02ff */
[----:B------:R-:W-:Y:S01]  /*7aa0*/  ULDC.64 UR4, c[0x0][0xbe0] ;  /* 0x0002f80000047ab9 */ /* 0x000fe20000000a00 */
        /* <DEDUP_REMOVED lines=17> */
[----:B------:R-:W-:Y:S02]  /*7bc0*/  IMAD R47, R49, UR7, R44 ;  /* 0x00000007312f7c24 */ /* 0x000fe4000f8e022c */
[----:B------:R-:W-:-:S02]  /*7bd0*/  IMAD.MOV R44, RZ, RZ, -R43 ;  /* 0x000000ffff2c7224 */ /* 0x000fc400078e0a2b */
[----:B------:R-:W-:Y:S02]  /*7be0*/  IMAD R38, R38, UR4, RZ ;  /* 0x0000000426267c24 */ /* 0x000fe4000f8e02ff */
[C---:B------:R-:W-:Y:S02]  /*7bf0*/  IMAD R41, R46.reuse, R41, R39 ;  /* 0x000000292e297224 */ /* 0x040fe400078e0227 */
[----:B------:R-:W-:Y:S01]  /*7c00*/  IMAD.WIDE.U32 R26, R49, UR6, R26 ;  /* 0x00000006311a7c25 */ /* 0x000fe2000f8e001a */
[----:B------:R-:W-:Y:S01]  /*7c10*/  IADD3.X R19, R45, R19, R42, P0, !PT ;  /* 0x000000132d137210 */ /* 0x000fe200007fe42a */
[----:B------:R-:W-:Y:S02]  /*7c20*/  ULDC.64 UR6, c[0x0][0xbc8] ;  /* 0x0002f20000067ab9 */ /* 0x000fe40000000a00 */
[----:B------:R-:W-:Y:S02]  /*7c30*/  IMAD R39, R46, R44, R39 ;  /* 0x0000002c2e277224 */ /* 0x000fe400078e0227 */
[----:B------:R-:W-:Y:S01]  /*7c40*/  IMAD R45, R43, UR5, R38 ;  /* 0x000000052b2d7c24 */ /* 0x000fe2000f8e0226 */
[----:B------:R-:W-:Y:S01]  /*7c50*/  SHF.R.S32.HI R38, RZ, 0x1f, R41 ;  /* 0x0000001fff267819 */ /* 0x000fe20000011429 */
[----:B------:R-:W-:Y:S01]  /*7c60*/  IMAD.IADD R27, R27, 0x1, R47 ;  /* 0x000000011b1b7824 */ /* 0x000fe200078e022f */
[----:B------:R-:W-:Y:S01]  /*7c70*/  SHF.R.S32.HI R42, RZ, 0x1f, R39 ;  /* 0x0000001fff2a7819 */ /* 0x000fe20000011427 */
[----:B------:R-:W0:Y:S01]  /*7c80*/  S2UR UR5, SR_CgaCtaId ;  /* 0x00000000000579c3 */ /* 0x000e220000008800 */
[----:B------:R-:W-:-:S04]  /*7c90*/  IMAD.WIDE.U32 R26, R43, UR4, R26 ;  /* 0x000000042b1a7c25 */ /* 0x000fc8000f8e001a */
        /* <DEDUP_REMOVED lines=10> */
[----:B------:R-:W-:Y:S01]  /*7d40*/  UMOV UR4, 0x400 ;  /* 0x0000040000047882 */ /* 0x000fe20000000000 */
[----:B------:R-:W-:Y:S01]  /*7d50*/  IMAD.IADD R39, R19, 0x1, R43 ;  /* 0x0000000113277824 */ /* 0x000fe200078e022b */
[----:B------:R-:W-:Y:S01]  /*7d60*/  LEA R48, P1, R26, UR8, 0x2 ;  /* 0x000000081a307c11 */ /* 0x000fe2000f8210ff */
[----:B------:R-:W-:Y:S01]  /*7d70*/  IMAD.IADD R19, R27, 0x1, R41 ;  /* 0x000000011b137824 */ /* 0x000fe200078e0229 */
[----:B------:R-:W-:Y:S02]  /*7d80*/  ULDC UR6, c[0x0][0xa88] ;  /* 0x0002a20000067ab9 */ /* 0x000fe40000000800 */
[----:B------:R-:W-:-:S02]  /*7d90*/  LEA.HI.X R39, R18, UR7, R39, 0x2, P0 ;  /* 0x0000000712277c11 */ /* 0x000fc400080f1427 */
[----:B------:R-:W-:Y:S01]  /*7da0*/  LEA.HI.X R50, R26, UR9, R19, 0x2, P1 ;  /* 0x000000091a327c11 */ /* 0x000fe200088f1413 */
[----:B------:R-:W-:Y:S04]  /*7db0*/  SHFL.IDX PT, R18, R38, RZ, 0x1c1f ;  /* 0x001c1fff26127589 */ /* 0x000fe800000e0000 */
[----:B------:R-:W1:Y:S04]  /*7dc0*/  SHFL.IDX PT, R19, R39, RZ, 0x1c1f ;  /* 0x001c1fff27137589 */ /* 0x000e6800000e0000 */
[----:B------:R-:W-:Y:S04]  /*7dd0*/  SHFL.IDX PT, R26, R38, 0x1, 0x1c1f ;  /* 0x003c1f00261a7f89 */ /* 0x000fe800000e0000 */
        /* <DEDUP_REMOVED lines=13> */
[----:B------:R-:W-:-:S03]  /*7eb0*/  IMAD.IADD R47, R53, 0x1, -R54 ;  /* 0x00000001352f7824 */ /* 0x000fc600078e0a36 */
[----:B------:R0:W1:Y:S04]  /*7ec0*/  SHFL.IDX PT, R42, R48, RZ, 0x1c1f ;  /* 0x001c1fff302a7589 */ /* 0x00006800000e0000 */
[----:B------:R0:W2:Y:S01]  /*7ed0*/  SHFL.IDX PT, R43, R50, RZ, 0x1c1f ;  /* 0x001c1fff322b7589 */ /* 0x0000a200000e0000 */
[----:B------:R-:W-:Y:S01]  /*7ee0*/  SHF.L.U32 R47, R47, 0x1, RZ ;  /* 0x000000012f2f7819 */ /* 0x000fe200000006ff */
[----:B------:R-:W-:Y:S06]  /*7ef0*/  @P2 BRA `(.L_x_12172) ;  /* 0x0000000000b82947 */ /* 0x000fec0003800000 */
[----:B------:R-:W-:Y:S01]  /*7f00*/  ULDC UR4, c[0x0][0xac8] ;  /* 0x0002b20000047ab9 */ /* 0x000fe20000000800 */
[C---:B0-----:R-:W-:Y:S01]  /*7f10*/  VIADD R0, R47.reuse, 0x8 ;  /* 0x000000082f007836 */ /* 0x041fe20000000000 */
[C---:B------:R-:W-:Y:S01]  /*7f20*/  ISETP.GE.AND P0, PT, R47.reuse, UR4, PT ;  /* 0x000000042f007c0c */ /* 0x040fe2000bf06270 */
[C---:B------:R-:W-:Y:S02]  /*7f30*/  VIADD R18, R47.reuse, 0x10 ;  /* 0x000000102f127836 */ /* 0x040fe40000000000 */
[C---:B------:R-:W-:Y:S02]  /*7f40*/  VIADD R19, R47.reuse, 0x18 ;  /* 0x000000182f137836 */ /* 0x040fe40000000000 */
        /* <DEDUP_REMOVED lines=8> */
[----:B-12---:R-:W-:Y:S01]  /*7fd0*/  @!P0 IMAD.WIDE R16, R47, 0x4, R42 ;  /* 0x000000042f108825 */ /* 0x006fe200078e022a */
[----:B------:R-:W-:-:S02]  /*7fe0*/  ISETP.GE.AND P5, PT, R38, UR4, PT ;  /* 0x0000000426007c0c */ /* 0x000fc4000bfa6270 */
[----:B------:R-:W-:Y:S02]  /*7ff0*/  ISETP.GE.AND P6, PT, R39, UR4, PT ;  /* 0x0000000427007c0c */ /* 0x000fe4000bfc6270 */
[----:B------:R0:W-:Y:S01]  /*8000*/  @!P0 ST.E.64 desc[UR42][R16.64], R36 ;  /* 0x0000002410008985 */ /* 0x0001e2000c101b2a */
[----:B------:R-:W-:Y:S02]  /*8010*/  ISETP.GE.AND P0, PT, R0, UR4, PT ;  /* 0x0000000400007c0c */ /* 0x000fe4000bf06270 */
[----:B------:R-:W-:Y:S02]  /*8020*/  @!P1 LEA.HI R18, R18, R18, RZ, 0x1 ;  /* 0x0000001212129211 */ /* 0x000fe400078f08ff */
[----:B------:R-:W-:-:S04]  /*8030*/  @!P3 LEA.HI R26, R26, R26, RZ, 0x1 ;  /* 0x0000001a1a1ab211 */ /* 0x000fc800078f08ff */
[----:B------:R-:W-:Y:S02]  /*8040*/  @!P5 LEA.HI R38, R38, R38, RZ, 0x1 ;  /* 0x000000262626d211 */ /* 0x000fe400078f08ff */
[----:B------:R-:W-:Y:S02]  /*8050*/  @!P6 LEA.HI R40, R39, R39, RZ, 0x1 ;  /* 0x000000272728e211 */ /* 0x000fe400078f08ff */
[----:B------:R-:W-:Y:S02]  /*8060*/  @!P5 LOP3.LUT R41, R38, 0xfffffffe, RZ, 0xc0, !PT ;  /* 0xfffffffe2629d812 */ /* 0x000fe400078ec0ff */
[----:B------:R-:W-:Y:S02]  /*8070*/  @!P0 LEA.HI R0, R0, R0, RZ, 0x1 ;  /* 0x0000000000008211 */ /* 0x000fe400078f08ff */
[----:B0-----:R-:W-:Y:S02]  /*8080*/  @!P2 LEA.HI R16, R19, R19, RZ, 0x1 ;  /* 0x000000131310a211 */ /* 0x001fe400078f08ff */
[----:B------:R-:W-:-:S02]  /*8090*/  @!P4 LEA.HI R36, R27, R27, RZ, 0x1 ;  /* 0x0000001b1b24c211 */ /* 0x000fc400078f08ff */
[----:B------:R-:W-:Y:S02]  /*80a0*/  @!P0 LOP3.LUT R17, R0, 0xfffffffe, RZ, 0xc0, !PT ;  /* 0xfffffffe00118812 */ /* 0x000fe400078ec0ff */
[----:B------:R-:W-:Y:S02]  /*80b0*/  @!P1 LOP3.LUT R19, R18, 0xfffffffe, RZ, 0xc0, !PT ;  /* 0xfffffffe12139812 */ /* 0x000fe400078ec0ff */
[----:B------:R-:W-:Y:S01]  /*80c0*/  @!P2 LOP3.LUT R27, R16, 0xfffffffe, RZ, 0xc0, !PT ;  /* 0xfffffffe101ba812 */ /* 0x000fe200078ec0ff */
[--C-:B------:R-:W-:Y:S01]  /*80d0*/  @!P0 IMAD.WIDE R16, R17, 0x4, R42.reuse ;  /* 0x0000000411108825 */ /* 0x100fe200078e022a */
[----:B------:R-:W-:Y:S02]  /*80e0*/  @!P3 LOP3.LUT R37, R26, 0xfffffffe, RZ, 0xc0, !PT ;  /* 0xfffffffe1a25b812 */ /* 0x000fe400078ec0ff */
[----:B------:R-:W-:Y:S01]  /*80f0*/  @!P4 LOP3.LUT R39, R36, 0xfffffffe, RZ, 0xc0, !PT ;  /* 0xfffffffe2427c812 */ /* 0x000fe200078ec0ff */
[--C-:B------:R-:W-:Y:S01]  /*8100*/  @!P1 IMAD.WIDE R18, R19, 0x4, R42.reuse ;  /* 0x0000000413129825 */ /* 0x100fe200078e022a */
[----:B------:R-:W-:Y:S01]  /*8110*/  @!P6 LOP3.LUT R49, R40, 0xfffffffe, RZ, 0xc0, !PT ;  /* 0xfffffffe2831e812 */ /* 0x000fe200078ec0ff */
[----:B------:R3:W-:Y:S02]  /*8120*/  @!P0 ST.E.64 desc[UR42][R16.64], R2 ;  /* 0x0000000210008985 */ /* 0x0007e4000c101b2a */
[----:B------:R-:W-:-:S02]  /*8130*/  @!P2 IMAD.WIDE R26, R27, 0x4, R42 ;  /* 0x000000041b1aa825 */ /* 0x000fc400078e022a */
[----:B------:R3:W-:Y:S02]  /*8140*/  @!P1 ST.E.64 desc[UR42][R18.64], R4 ;  /* 0x0000000412009985 */ /* 0x0007e4000c101b2a */
[--C-:B------:R-:W-:Y:S02]  /*8150*/  @!P3 IMAD.WIDE R36, R37, 0x4, R42.reuse ;  /* 0x000000042524b825 */ /* 0x100fe400078e022a */
[----:B------:R3:W-:Y:S02]  /*8160*/  @!P2 ST.E.64 desc[UR42][R26.64], R6 ;  /* 0x000000061a00a985 */ /* 0x0007e4000c101b2a */
[--C-:B------:R-:W-:Y:S02]  /*8170*/  @!P4 IMAD.WIDE R38, R39, 0x4, R42.reuse ;  /* 0x000000042726c825 */ /* 0x100fe400078e022a */
[----:B------:R3:W-:Y:S02]  /*8180*/  @!P3 ST.E.64 desc[UR42][R36.64], R10 ;  /* 0x0000000a2400b985 */ /* 0x0007e4000c101b2a */
[----:B------:R-:W-:-:S02]  /*8190*/  @!P5 IMAD.WIDE R40, R41, 0x4, R42 ;  /* 0x000000042928d825 */ /* 0x000fc400078e022a */
[----:B------:R3:W-:Y:S02]  /*81a0*/  @!P4 ST.E.64 desc[UR42][R38.64], R14 ;  /* 0x0000000e2600c985 */ /* 0x0007e4000c101b2a */
[----:B------:R-:W-:Y:S02]  /*81b0*/  @!P6 IMAD.WIDE R42, R49, 0x4, R42 ;  /* 0x00000004312ae825 */ /* 0x000fe400078e022a */
[----:B------:R3:W-:Y:S04]  /*81c0*/  @!P5 ST.E.64 desc[UR42][R40.64], R22 ;  /* 0x000000162800d985 */ /* 0x0007e8000c101b2a */
[----:B------:R3:W-:Y:S02]  /*81d0*/  @!P6 ST.E.64 desc[UR42][R42.64], R30 ;  /* 0x0000001e2a00e985 */ /* 0x0007e4000c101b2a */
.L_x_12172:
[----:B------:R-:W-:Y:S05]  /*81e0*/  BSYNC B0 ;  /* 0x0000000000007941 */ /* 0x000fea0003800000 */
.L_x_12171:
[----:B------:R-:W-:Y:S01]  /*81f0*/  ISETP.GE.AND P0, PT, R44, R45, PT ;  /* 0x0000002d2c00720c */ /* 0x000fe20003f06270 */
[----:B0--3--:R0:W3:Y:S04]  /*8200*/  SHFL.IDX PT, R17, R50, 0x1, 0x1c1f ;  /* 0x003c1f0032117f89 */ /* 0x0090e800000e0000 */
[----:B------:R0:W4:Y:S08]  /*8210*/  SHFL.IDX PT, R16, R48, 0x1, 0x1c1f ;  /* 0x003c1f0030107f89 */ /* 0x00013000000e0000 */
        /* <DEDUP_REMOVED lines=12> */
[----:B------:R-:W-:-:S02]  /*82e0*/  ISETP.GE.AND P4, PT, R10, UR4, PT ;  /* 0x000000040a007c0c */ /* 0x000fc4000bf86270 */
[----:B------:R-:W-:Y:S02]  /*82f0*/  ISETP.GE.AND P5, PT, R11, UR4, PT ;  /* 0x000000040b007c0c */ /* 0x000fe4000bfa6270 */
[----:B------:R-:W-:Y:S01]  /*8300*/  ISETP.GE.AND P6, PT, R15, UR4, PT ;  /* 0x000000040f007c0c */ /* 0x000fe2000bfc6270 */
[C---:B---34-:R-:W-:Y:S01]  /*8310*/  @!P0 IMAD.WIDE R2, R47.reuse, 0x4, R16 ;  /* 0x000000042f028825 */ /* 0x058fe200078e0210 */
[----:B------:R-:W-:Y:S02]  /*8320*/  IADD3 R47, R47, 0x38, RZ ;  /* 0x000000382f2f7810 */ /* 0x000fe40007ffe0ff */
[----:B------:R-:W-:Y:S02]  /*8330*/  @!P1 LEA.HI R0, R0, R0, RZ, 0x1 ;  /* 0x0000000000009211 */ /* 0x000fe400078f08ff */
[----:B------:R-:W-:Y:S01]  /*8340*/  @!P2 LEA.HI R6, R6, R6, RZ, 0x1 ;  /* 0x000000060606a211 */ /* 0x000fe200078f08ff */
[----:B------:R0:W-:Y:S01]  /*8350*/  @!P0 ST.E.64 desc[UR42][R2.64], R28 ;  /* 0x0000001c02008985 */ /* 0x0001e2000c101b2a */
[----:B------:R-:W-:-:S02]  /*8360*/  @!P1 LOP3.LUT R5, R0, 0xfffffffe, RZ, 0xc0, !PT ;  /* 0xfffffffe00059812 */ /* 0x000fc400078ec0ff */
[----:B------:R-:W-:Y:S02]  /*8370*/  @!P3 LEA.HI R0, R7, R7, RZ, 0x1 ;  /* 0x000000070700b211 */ /* 0x000fe400078f08ff */
[----:B------:R-:W-:Y:S01]  /*8380*/  @!P4 LEA.HI R10, R10, R10, RZ, 0x1 ;  /* 0x0000000a0a0ac211 */ /* 0x000fe200078f08ff */
[----:B------:R-:W-:Y:S01]  /*8390*/  @!P1 IMAD.WIDE R4, R5, 0x4, R16 ;  /* 0x0000000405049825 */ /* 0x000fe200078e0210 */
[----:B------:R-:W-:Y:S02]  /*83a0*/  @!P5 LEA.HI R14, R11, R11, RZ, 0x1 ;  /* 0x0000000b0b0ed211 */ /* 0x000fe400078f08ff */
[----:B------:R-:W-:Y:S02]  /*83b0*/  @!P6 LEA.HI R18, R15, R15, RZ, 0x1 ;  /* 0x0000000f0f12e211 */ /* 0x000fe400078f08ff */
[----:B------:R-:W-:Y:S01]  /*83c0*/  @!P2 LOP3.LUT R7, R6, 0xfffffffe, RZ, 0xc0, !PT ;  /* 0xfffffffe0607a812 */ /* 0x000fe200078ec0ff */
[----:B------:R3:W-:Y:S01]  /*83d0*/  @!P1 ST.E.64 desc[UR42][R4.64], R34 ;  /* 0x0000002204009985 */ /* 0x0007e2000c101b2a */
[----:B------:R-:W-:-:S02]  /*83e0*/  @!P3 LOP3.LUT R11, R0, 0xfffffffe, RZ, 0xc0, !PT ;  /* 0xfffffffe000bb812 */ /* 0x000fc400078ec0ff */
[----:B------:R-:W-:Y:S01]  /*83f0*/  @!P4 LOP3.LUT R15, R10, 0xfffffffe, RZ, 0xc0, !PT ;  /* 0xfffffffe0a0fc812 */ /* 0x000fe200078ec0ff */
[--C-:B0-----:R-:W-:Y:S01]  /*8400*/  @!P2 IMAD.WIDE R2, R7, 0x4, R16.reuse ;  /* 0x000000040702a825 */ /* 0x101fe200078e0210 */
[----:B------:R-:W-:Y:S02]  /*8410*/  @!P5 LOP3.LUT R19, R14, 0xfffffffe, RZ, 0xc0, !PT ;  /* 0xfffffffe0e13d812 */ /* 0x000fe400078ec0ff */
[----:B------:R-:W-:Y:S01]  /*8420*/  @!P6 LOP3.LUT R23, R18, 0xfffffffe, RZ, 0xc0, !PT ;  /* 0xfffffffe1217e812 */ /* 0x000fe200078ec0ff */
[--C-:B------:R-:W-:Y:S01]  /*8430*/  @!P4 IMAD.WIDE R6, R15, 0x4, R16.reuse ;  /* 0x000000040f06c825 */ /* 0x100fe200078e0210 */
[----:B------:R0:W-:Y:S01]  /*8440*/  @!P2 ST.E.64 desc[UR42][R2.64], R8 ;  /* 0x000000080200a985 */ /* 0x0001e2000c101b2a */
[----:B------:R-:W-:Y:S02]  /*8450*/  ISETP.GE.AND P0, PT, R47, UR4, PT ;  /* 0x000000042f007c0c */ /* 0x000fe4000bf06270 */
[----:B------:R-:W-:-:S04]  /*8460*/  @!P6 IMAD.WIDE R14, R23, 0x4, R16 ;  /* 0x00000004170ee825 */ /* 0x000fc800078e0210 */
[----:B---3--:R-:W-:-:S04]  /*8470*/  @!P3 IMAD.WIDE R4, R11, 0x4, R16 ;  /* 0x000000040b04b825 */ /* 0x008fc800078e0210 */
[----:B------:R-:W-:Y:S01]  /*8480*/  @!P5 IMAD.WIDE R10, R19, 0x4, R16 ;  /* 0x00000004130ad825 */ /* 0x000fe200078e0210 */
[----:B------:R0:W-:Y:S04]  /*8490*/  @!P3 ST.E.64 desc[UR42][R4.64], R12 ;  /* 0x0000000c0400b985 */ /* 0x0001e8000c101b2a */
[----:B------:R0:W-:Y:S04]  /*84a0*/  @!P4 ST.E.64 desc[UR42][R6.64], R20 ;  /* 0x000000140600c985 */ /* 0x0001e8000c101b2a */
        /* <DEDUP_REMOVED lines=8> */
.L_x_12170:
        /* <DEDUP_REMOVED lines=12> */
[----:B------:R-:W2:Y:S01]  /*85f0*/  LDL.LU R7, [R1+0x14] ;  /* 0x0000140001077983 */ /* 0x000ea20000300800 */
        /* <DEDUP_REMOVED lines=45> */
.L_x_12145:
        /* <DEDUP_REMOVED lines=18> */
.L_x_12173:
[----:B------:R-:W-:Y:S01]  /*89f0*/  ULDC UR7, c[0x0][0xc50] ;  /* 0x0003140000077ab9 */ /* 0x000fe20000000800 */
[----:B------:R-:W-:Y:S01]  /*8a00*/  UMOV UR36, UR6 ;  /* 0x0000000600247c82 */ /* 0x000fe20008000000 */
[----:B------:R-:W-:-:S11]  /*8a10*/  UISETP.NE.AND UP0, UPT, UR7, 0x1, UPT ;  /* 0x000000010700788c */ /* 0x000fd6000bf05270 */
[----:B------:R-:W-:Y:S01]  /*8a20*/  @UP0 ULDC UR4, c[0x0][0xc54] ;  /* 0x0003150000040ab9 */ /* 0x000fe20000000800 */
[----:B------:R-:W-:Y:S01]  /*8a30*/  @UP0 ULDC UR8, c[0x0][0xc58] ;  /* 0x0003160000080ab9 */ /* 0x000fe20000000800 */
[----:B------:R-:W-:-:S04]  /*8a40*/  UIMAD.WIDE.U32 UR4, UR6, UR4, URZ ;  /* 0x00000004060472a5 */ /* 0x000fc8000f8e003f */
[----:B------:R-:W-:-:S12]  /*8a50*/  @UP0 USHF.R.U32.HI UR36, URZ, UR8, UR5 ;  /* 0x000000083f240299 */ /* 0x000fd80008011605 */
.L_x_12174:
        /* <DEDUP_REMOVED lines=26> */
[----:B------:R-:W-:Y:S01]  /*8c00*/  MOV R4, UR4 ;  /* 0x0000000400047c02 */ /* 0x000fe20008000f00 */
[----:B------:R-:W-:-:S03]  /*8c10*/  UIADD3 UR5, UR39, -0x1, UR4 ;  /* 0xffffffff27057890 */ /* 0x000fc6000fffe004 */
[-C--:B------:R-:W-:Y:S02]  /*8c20*/  IABS R5, R4.reuse ;  /* 0x0000000400057213 */ /* 0x080fe40000000000 */
[----:B------:R-:W-:Y:S01]  /*8c30*/  IABS R4, R4 ;  /* 0x0000000400047213 */ /* 0x000fe20000000000 */
[----:B------:R-:W-:Y:S01]  /*8c40*/  IMAD.U32 R6, RZ, RZ, UR5 ;  /* 0x00000005ff067e24 */ /* 0x000fe2000f8e00ff */
[----:B------:R-:W0:Y:S01]  /*8c50*/  I2F.RP R0, R5 ;  /* 0x0000000500007306 */ /* 0x000e220000209400 */
[----:B------:R-:W-:Y:S02]  /*8c60*/  ULOP3.LUT UR5, UR5, UR4, URZ, 0x3c, !UPT ;  /* 0x0000000405057292 */ /* 0x000fe4000f8e3c3f */
[----:B------:R-:W-:-:S04]  /*8c70*/  IMAD.MOV R4, RZ, RZ, -R4 ;  /* 0x000000ffff047224 */ /* 0x000fc800078e0a04 */
        /* <DEDUP_REMOVED lines=21> */
.L_x_12176:
        /* <DEDUP_REMOVED lines=16> */
[----:B------:R-:W-:Y:S01]  /*8ed0*/  MOV R4, UR4 ;  /* 0x0000000400047c02 */ /* 0x000fe20008000f00 */
[----:B------:R-:W-:Y:S01]  /*8ee0*/  IMAD.U32 R5, RZ, RZ, UR5 ;  /* 0x00000005ff057e24 */ /* 0x000fe2000f8e00ff */
[----:B------:R-:W-:Y:S01]  /*8ef0*/  ULDC.64 UR4, c[0x4][0x30] ;  /* 0x01000c0000047ab9 */ /* 0x000fe20000000a00 */
        /* <DEDUP_REMOVED lines=10> */
.L_x_12177:
        /* <DEDUP_REMOVED lines=20> */
.L_x_12179:
        /* <DEDUP_REMOVED lines=15> */
.L_x_12178:
        /* <DEDUP_REMOVED lines=10> */
[----:B------:R-:W-:Y:S02]  /*9270*/  LOP3.LUT R17, R17, 0xfffffffe, RZ, 0xc0, !PT ;  /* 0xfffffffe11117812 */ /* 0x000fe400078ec0ff */
[----:B------:R-:W-:Y:S02]  /*9280*/  ISETP.NE.AND.EX P1, PT, R5, RZ, PT, P0 ;  /* 0x000000ff0500720c */ /* 0x000fe40003f25300 */
[----:B------:R-:W-:-:S11]  /*9290*/  IADD3 R18, R25, -0x1, RZ ;  /* 0xffffffff19127810 */ /* 0x000fd60007ffe0ff */
[----:B------:R-:W-:Y:S02]  /*92a0*/  @P1 LOP3.LUT R17, R17, 0x1, RZ, 0xfc, !PT ;  /* 0x0000000111111812 */ /* 0x000fe400078efcff */
[----:B--2---:R-:W-:Y:S02]  /*92b0*/  SHF.R.S32.HI R22, RZ, 0x1f, R19 ;  /* 0x0000001fff167819 */ /* 0x004fe40000011413 */
[----:B------:R-:W-:Y:S01]  /*92c0*/  SEL R16, R19, RZ, !P1 ;  /* 0x000000ff13107207 */ /* 0x000fe20004800000 */
[----:B------:R-:W-:Y:S06]  /*92d0*/  BRA.DIV UR4, `(.L_x_12180) ;  /* 0x0000002a04fc7947 */ /* 0x000fec000b800000 */
[----:B------:R0:W1:Y:S02]  /*92e0*/  SHFL.IDX PT, R14, R29, RZ, 0x1f ;  /* 0x00001fff1d0e7589 */ /* 0x00006400000e0000 */
.L_x_12248:
        /* <DEDUP_REMOVED lines=8> */
.L_x_12251:
        /* <DEDUP_REMOVED lines=23> */
.L_x_12183:
[----:B------:R-:W2:Y:S01]  /*94e0*/  SYNCS.PHASECHK.TRANS64.TRYWAIT P0, [UR38+0x30840], R0 ;  /* 0x03084000ff0075a7 */ /* 0x000ea20008000166 */
[----:B------:R-:W-:Y:S01]  /*94f0*/  ISETP.NE.AND P1, PT, R27, RZ, PT ;  /* 0x000000ff1b00720c */ /* 0x000fe20003f25270 */
[----:B--2---:R-:W-:-:S12]  /*9500*/  @!P0 BRA `(.L_x_12184) ;  /* 0x0000002800b08947 */ /* 0x004fd80003800000 */
.L_x_12252:
[----:B------:R-:W-:Y:S05]  /*9510*/  @P1 BRA `(.L_x_12185) ;  /* 0x0000000000181947 */ /* 0x000fea0003800000 */
[----:B------:R-:W3:Y:S01]  /*9520*/  S2R R2, SR_TID.X ;  /* 0x0000000000027919 */ /* 0x000ee20000002100 */
[----:B--2---:R-:W-:-:S04]  /*9530*/  IMAD.MOV.U32 R0, RZ, RZ, 0x6000 ;  /* 0x00006000ff007424 */ /* 0x004fc800078e00ff */
[----:B------:R4:W-:Y:S01]  /*9540*/  SYNCS.ARRIVE.TRANS64 RZ, [UR38+0x30830], R0 ;  /* 0x03083000ffff79a7 */ /* 0x0009e20008000026 */
[----:B---3--:R-:W-:-:S13]  /*9550*/  LOP3.LUT P0, RZ, R2, 0x1f, RZ, 0xc0, !PT ;  /* 0x0000001f02ff7812 */ /* 0x008fda000780c0ff */
[----:B----4-:R-:W-:Y:S05]  /*9560*/  @!P0 BRA `(.L_x_12185) ;  /* 0x0000000000048947 */ /* 0x010fea0003800000 */
[----:B------:R-:W-:Y:S01]  /*9570*/  BPT.TRAP 0x1 ;  /* 0x000000040000795c */ /* 0x000fe20000300000 */
.L_x_12185:
        /* <DEDUP_REMOVED lines=8> */
[----:B------:R-:W-:Y:S01]  /*9600*/  UIADD3.X UR5, URZ, UR5, URZ, UP0, !UPT ;  /* 0x000000053f057290 */ /* 0x000fe200087fe43f */
[----:B------:R-:W-:Y:S01]  /*9610*/  UMOV UR6, 0x0 ;  /* 0x0000000000067882 */ /* 0x000fe20000000000 */
[----:B------:R-:W-:-:S02]  /*9620*/  UMOV UR7, 0x14f00000 ;  /* 0x14f0000000077882 */ /* 0x000fc40000000000 */
[----:B------:R-:W-:Y:S01]  /*9630*/  UIMAD UR11, UR11, 0xc0, URZ ;  /* 0x000000c00b0b78a4 */ /* 0x000fe2000f8e023f */
[----:B------:R-:W-:Y:S01]  /*9640*/  UMOV UR10, URZ ;  /* 0x0000003f000a7c82 */ /* 0x000fe20008000000 */
[----:B------:R-:W-:Y:S02]  /*9650*/  UMOV UR12, UR36 ;  /* 0x00000024000c7c82 */ /* 0x000fe40008000000 */
[----:B------:R-:W-:-:S05]  /*9660*/  @P0 LOP3.LUT R17, R17, 0x2, RZ, 0xfc, !PT ;  /* 0x0000000211110812 */ /* 0x000fca00078efcff */
[----:B------:R3:W-:Y:S02]  /*9670*/  UTMALDG.4D [UR8], [UR4], desc[UR6] ;  /* 0x00000608040075b4 */ /* 0x0007e40008019000 */
[----:B---3--:R-:W-:Y:S01]  /*9680*/  NOP ;  /* 0x0000000000007918 */ /* 0x008fe20000000000 */
.L_x_12181:
        /* <DEDUP_REMOVED lines=18> */
[----:B-1----:R-:W-:Y:S01]  /*97b0*/  IMAD.U32 R4, RZ, RZ, UR6 ;  /* 0x00000006ff047e24 */ /* 0x002fe2000f8e00ff */
[----:B------:R-:W-:Y:S01]  /*97c0*/  MOV R8, 0x70 ;  /* 0x0000007000087802 */ /* 0x000fe20000000f00 */
[----:B------:R-:W1:Y:S01]  /*97d0*/  LDC.64 R2, c[0x4][R2] ;  /* 0x0100000002027b82 */ /* 0x000e620000000a00 */
[----:B------:R-:W-:Y:S02]  /*97e0*/  IMAD.U32 R5, RZ, RZ, UR7 ;  /* 0x00000007ff057e24 */ /* 0x000fe4000f8e00ff */
[----:B------:R-:W-:Y:S02]  /*97f0*/  IMAD.U32 R6, RZ, RZ, UR8 ;  /* 0x00000008ff067e24 */ /* 0x000fe4000f8e00ff */
[----:B------:R-:W-:-:S02]  /*9800*/  IMAD.U32 R7, RZ, RZ, UR9 ;  /* 0x00000009ff077e24 */ /* 0x000fc4000f8e00ff */
[----:B------:R-:W-:Y:S02]  /*9810*/  IMAD.U32 R10, RZ, RZ, UR4 ;  /* 0x00000004ff0a7e24 */ /* 0x000fe4000f8e00ff */
[----:B------:R-:W-:Y:S02]  /*9820*/  IMAD.U32 R11, RZ, RZ, UR5 ;  /* 0x00000005ff0b7e24 */ /* 0x000fe4000f8e00ff */
[----:B------:R-:W-:Y:S02]  /*9830*/  IMAD.MOV.U32 R12, RZ, RZ, 0x1 ;  /* 0x00000001ff0c7424 */ /* 0x000fe400078e00ff */
[----:B------:R-:W-:-:S07]  /*9840*/  IMAD.MOV.U32 R13, RZ, RZ, RZ ;  /* 0x000000ffff0d7224 */ /* 0x000fce00078e00ff */
[----:B------:R-:W-:-:S07]  /*9850*/  LEPC R20, `(.L_x_12186) ;  /* 0x000000001014794e */ /* 0x000fce0000000000 */
[----:B01----:R-:W-:Y:S05]  /*9860*/  CALL.ABS.NOINC R2 ;  /* 0x0000000002007343 */ /* 0x003fea0003c00000 */
.L_x_12186:
[----:B------:R-:W2:Y:S01]  /*9870*/  LDC R20, c[0x0][0x448] ;  /* 0x00011200ff147b82 */ /* 0x000ea20000000800 */
[----:B------:R-:W3:Y:S01]  /*9880*/  S2R R12, SR_TID.X ;  /* 0x00000000000c7919 */ /* 0x000ee20000002100 */
[----:B------:R-:W-:Y:S01]  /*9890*/  SHF.R.U32.HI R6, RZ, 0x3, R27 ;  /* 0x00000003ff067819 */ /* 0x000fe2000001161b */
[----:B------:R-:W-:Y:S01]  /*98a0*/  UMOV UR4, UR44 ;  /* 0x0000002c00047c82 */ /* 0x000fe20008000000 */
[----:B------:R-:W-:Y:S01]  /*98b0*/  UMOV UR5, UR41 ;  /* 0x0000002900057c82 */ /* 0x000fe20008000000 */
[----:B------:R-:W4:Y:S01]  /*98c0*/  S2R R21, SR_CTAID.X ;  /* 0x0000000000157919 */ /* 0x000f220000002500 */
[----:B------:R-:W-:Y:S01]  /*98d0*/  ULDC.64 UR6, c[0x0][0x2c8] ;  /* 0x0000b20000067ab9 */ /* 0x000fe20000000a00 */
[----:B------:R-:W5:Y:S01]  /*98e0*/  S2R R10, SR_CTAID.Z ;  /* 0x00000000000a7919 */ /* 0x000f620000002700 */
[----:B--2---:R-:W-:Y:S01]  /*98f0*/  ISETP.NE.AND P0, PT, R20, 0x1, PT ;  /* 0x000000011400780c */ /* 0x004fe20003f05270 */
[----:B---3--:R-:W-:-:S12]  /*9900*/  IMAD.SHL.U32 R3, R12, 0x10, RZ ;  /* 0x000000100c037824 */ /* 0x008fd800078e00ff */
[----:B------:R-:W2:Y:S01]  /*9910*/  @P0 LDC R0, c[0x0][0x44c] ;  /* 0x00011300ff000b82 */ /* 0x000ea20000000800 */
[----:B------:R-:W-:-:S05]  /*9920*/  LOP3.LUT R3, R6, 0x70, R3, 0xf8, !PT ;  /* 0x0000007006037812 */ /* 0x000fca00078ef803 */
[----:B----4-:R-:W-:Y:S02]  /*9930*/  IMAD R7, R21, 0xc0, R3 ;  /* 0x000000c015077824 */ /* 0x010fe400078e0203 */
[----:B------:R-:W3:Y:S02]  /*9940*/  @P0 LDC R11, c[0x0][0x44c] ;  /* 0x00011300ff0b0b82 */ /* 0x000ee40000000800 */
[----:B------:R-:W-:Y:S02]  /*9950*/  VIADD R8, R7, 0x80 ;  /* 0x0000008007087836 */ /* 0x000fe40000000000 */
[----:B------:R-:W-:-:S04]  /*9960*/  IMAD.MOV.U32 R9, RZ, RZ, R7 ;  /* 0x000000ffff097224 */ /* 0x000fc800078e0007 */
[----:B-1----:R-:W1:Y:S08]  /*9970*/  @P0 LDC R5, c[0x0][0x450] ;  /* 0x00011400ff050b82 */ /* 0x002e700000000800 */
[----:B------:R-:W4:Y:S01]  /*9980*/  LDC.64 R2, c[0x0][0x2e0] ;  /* 0x0000b800ff027b82 */ /* 0x000f220000000a00 */
[----:B--2---:R-:W-:-:S07]  /*9990*/  @P0 IMAD.HI.U32 R0, R7, R0, RZ ;  /* 0x0000000007000227 */ /* 0x004fce00078e00ff */
[----:B------:R-:W2:Y:S01]  /*99a0*/  @P0 LDC R13, c[0x0][0x450] ;  /* 0x00011400ff0d0b82 */ /* 0x000ea20000000800 */
[----:B---3--:R-:W-:Y:S01]  /*99b0*/  @P0 IMAD.HI.U32 R4, R8, R11, RZ ;  /* 0x0000000b08040227 */ /* 0x008fe200078e00ff */
[----:B-1----:R-:W-:-:S03]  /*99c0*/  @P0 SHF.R.U32.HI R9, RZ, R5, R0 ;  /* 0x00000005ff090219 */ /* 0x002fc60000011600 */
[----:B------:R-:W-:Y:S02]  /*99d0*/  IMAD.MOV.U32 R0, RZ, RZ, R8 ;  /* 0x000000ffff007224 */ /* 0x000fe400078e0008 */
[----:B----4-:R-:W-:-:S04]  /*99e0*/  IMAD R28, R28, R2, RZ ;  /* 0x000000021c1c7224 */ /* 0x010fc800078e02ff */
[C---:B-----5:R-:W-:Y:S02]  /*99f0*/  IMAD R5, R10.reuse, R3, R28 ;  /* 0x000000030a057224 */ /* 0x060fe400078e021c */
[----:B------:R-:W-:Y:S01]  /*9a00*/  IMAD.WIDE.U32 R2, R10, R2, UR4 ;  /* 0x000000040a027e25 */ /* 0x000fe2000f8e0002 */
[----:B------:R-:W-:Y:S01]  /*9a10*/  ULDC.64 UR4, c[0x0][0x2d0] ;  /* 0x0000b40000047ab9 */ /* 0x000fe20000000a00 */
[----:B--2---:R-:W-:Y:S02]  /*9a20*/  @P0 SHF.R.U32.HI R0, RZ, R13, R4 ;  /* 0x0000000dff000219 */ /* 0x004fe40000011604 */
[----:B------:R-:W-:Y:S01]  /*9a30*/  SHF.R.S32.HI R4, RZ, 0x1f, R9 ;  /* 0x0000001fff047819 */ /* 0x000fe20000011409 */
[----:B------:R-:W-:Y:S01]  /*9a40*/  IMAD.IADD R3, R3, 0x1, R5 ;  /* 0x0000000103037824 */ /* 0x000fe200078e0205 */
[----:B------:R-:W-:-:S03]  /*9a50*/  SHF.R.S32.HI R10, RZ, 0x1f, R0 ;  /* 0x0000001fff0a7819 */ /* 0x000fc60000011400 */
[----:B------:R-:W-:-:S04]  /*9a60*/  IMAD R4, R4, UR4, RZ ;  /* 0x0000000404047c24 */ /* 0x000fc8000f8e02ff */
[C---:B------:R-:W-:Y:S02]  /*9a70*/  IMAD R11, R9.reuse, UR5, R4 ;  /* 0x00000005090b7c24 */ /* 0x040fe4000f8e0204 */
[----:B------:R-:W-:-:S04]  /*9a80*/  IMAD.WIDE.U32 R4, R9, UR4, R2 ;  /* 0x0000000409047c25 */ /* 0x000fc8000f8e0002 */
[----:B------:R-:W-:Y:S02]  /*9a90*/  IMAD.MOV R9, RZ, RZ, -R9 ;  /* 0x000000ffff097224 */ /* 0x000fe400078e0a09 */
[----:B------:R-:W-:Y:S02]  /*9aa0*/  IMAD.IADD R5, R5, 0x1, R11 ;  /* 0x0000000105057824 */ /* 0x000fe400078e020b */
[----:B------:R-:W-:Y:S02]  /*9ab0*/  IMAD R9, R20, R9, R7 ;  /* 0x0000000914097224 */ /* 0x000fe400078e0207 */
[----:B------:R-:W-:Y:S02]  /*9ac0*/  IMAD.MOV R7, RZ, RZ, -R0 ;  /* 0x000000ffff077224 */ /* 0x000fe400078e0a00 */
[----:B------:R-:W-:Y:S02]  /*9ad0*/  IMAD R11, R10, UR4, RZ ;  /* 0x000000040a0b7c24 */ /* 0x000fe4000f8e02ff */
[----:B------:R-:W-:Y:S01]  /*9ae0*/  IMAD R7, R20, R7, R8 ;  /* 0x0000000714077224 */ /* 0x000fe200078e0208 */
[----:B------:R-:W-:Y:S01]  /*9af0*/  SHF.R.S32.HI R8, RZ, 0x1f, R9 ;  /* 0x0000001fff087819 */ /* 0x000fe20000011409 */
[----:B------:R-:W-:-:S04]  /*9b00*/  IMAD.WIDE.U32 R2, R0, UR4, R2 ;  /* 0x0000000400027c25 */ /* 0x000fc8000f8e0002 */
[----:B------:R-:W-:Y:S01]  /*9b10*/  IMAD R13, R0, UR5, R11 ;  /* 0x00000005000d7c24 */ /* 0x000fe2000f8e020b */
[----:B------:R-:W-:Y:S01]  /*9b20*/  SHF.R.S32.HI R0, RZ, 0x1f, R7 ;  /* 0x0000001fff007819 */ /* 0x000fe20000011407 */
[----:B------:R-:W-:Y:S01]  /*9b30*/  IMAD R8, R8, UR6, RZ ;  /* 0x0000000608087c24 */ /* 0x000fe2000f8e02ff */
[----:B------:R-:W-:Y:S01]  /*9b40*/  ULDC.64 UR4, c[0x0][0x280] ;  /* 0x0000a00000047ab9 */ /* 0x000fe20000000a00 */
[----:B------:R-:W-:-:S04]  /*9b50*/  IMAD.WIDE.U32 R4, R9, UR6, R4 ;  /* 0x0000000609047c25 */ /* 0x000fc8000f8e0004 */
[----:B------:R-:W-:Y:S01]  /*9b60*/  IMAD R11, R9, UR7, R8 ;  /* 0x00000007090b7c24 */ /* 0x000fe2000f8e0208 */
[----:B------:R-:W-:Y:S01]  /*9b70*/  LEA R9, P0, R4, UR4, 0x1 ;  /* 0x0000000404097c11 */ /* 0x000fe2000f8008ff */
[----:B------:R-:W-:Y:S02]  /*9b80*/  IMAD.IADD R3, R3, 0x1, R13 ;  /* 0x0000000103037824 */ /* 0x000fe400078e020d */
[----:B------:R-:W-:Y:S02]  /*9b90*/  IMAD R0, R0, UR6, RZ ;  /* 0x0000000600007c24 */ /* 0x000fe4000f8e02ff */
[----:B------:R-:W-:Y:S02]  /*9ba0*/  IMAD.IADD R11, R5, 0x1, R11 ;  /* 0x00000001050b7824 */ /* 0x000fe400078e020b */
[C---:B------:R-:W-:Y:S02]  /*9bb0*/  IMAD R13, R7.reuse, UR7, R0 ;  /* 0x00000007070d7c24 */ /* 0x040fe4000f8e0200 */
[----:B------:R-:W-:Y:S01]  /*9bc0*/  IMAD.WIDE.U32 R2, R7, UR6, R2 ;  /* 0x0000000607027c25 */ /* 0x000fe2000f8e0002 */
[----:B------:R-:W-:-:S02]  /*9bd0*/  LEA.HI.X R10, R4, UR5, R11, 0x1, P0 ;  /* 0x00000005040a7c11 */ /* 0x000fc400080f0c0b */
[----:B------:R-:W-:Y:S01]  /*9be0*/  SHF.L.U32 R7, R12, 0x3, RZ ;  /* 0x000000030c077819 */ /* 0x000fe200000006ff */
[----:B------:R-:W-:Y:S01]  /*9bf0*/  IMAD.IADD R3, R3, 0x1, R13 ;  /* 0x0000000103037824 */ /* 0x000fe200078e020d */
[C---:B------:R-:W-:Y:S01]  /*9c00*/  LEA R0, P0, R2.reuse, UR4, 0x1 ;  /* 0x0000000402007c11 */ /* 0x040fe2000f8008ff */
[----:B------:R-:W-:Y:S01]  /*9c10*/  ULDC UR4, c[0x0][0x2b8] ;  /* 0x0000ae0000047ab9 */ /* 0x000fe20000000800 */
[----:B------:R-:W-:Y:S02]  /*9c20*/  IMAD.SHL.U32 R4, R27, 0x8, RZ ;  /* 0x000000081b047824 */ /* 0x000fe400078e00ff */
[----:B------:R-:W-:Y:S02]  /*9c30*/  LEA.HI.X R8, R2, UR5, R3, 0x1, P0 ;  /* 0x0000000502087c11 */ /* 0x000fe400080f0c03 */
[C---:B------:R-:W-:Y:S02]  /*9c40*/  LOP3.LUT R2, R7.reuse, 0x1f8, RZ, 0xc0, !PT ;  /* 0x000001f807027812 */ /* 0x040fe400078ec0ff */
[----:B------:R-:W-:-:S02]  /*9c50*/  LOP3.LUT R7, R7, 0x38, RZ, 0xc0, !PT ;  /* 0x0000003807077812 */ /* 0x000fc400078ec0ff */
[----:B------:R-:W-:Y:S02]  /*9c60*/  LOP3.LUT R3, R2, 0x38, R12, 0x78, !PT ;  /* 0x0000003802037812 */ /* 0x000fe400078e780c */
[----:B------:R-:W-:Y:S01]  /*9c70*/  ISETP.GE.AND P0, PT, R7, UR4, PT ;  /* 0x0000000407007c0c */ /* 0x000fe2000bf06270 */
[----:B------:R-:W-:Y:S01]  /*9c80*/  UMOV UR4, 0xffffffff ;  /* 0xffffffff00047882 */ /* 0x000fe20000000000 */
[----:B------:R-:W-:Y:S02]  /*9c90*/  LOP3.LUT R4, R3, 0x200, R4, 0xf8, !PT ;  /* 0x0000020003047812 */ /* 0x000fe400078ef804 */
[----:B------:R-:W-:Y:S09]  /*9ca0*/  BRA.DIV UR4, `(.L_x_12187) ;  /* 0x0000002204e07947 */ /* 0x000ff2000b800000 */
[----:B------:R-:W1:Y:S01]  /*9cb0*/  S2R R2, SR_CTAID.X ;  /* 0x0000000000027919 */ /* 0x000e620000002500 */
[----:B------:R-:W-:Y:S02]  /*9cc0*/  ULDC UR4, c[0x0][0x288] ;  /* 0x0000a20000047ab9 */ /* 0x000fe40000000800 */
[----:B------:R-:W-:Y:S01]  /*9cd0*/  IMAD R5, R20, UR4, RZ ;  /* 0x0000000414057c24 */ /* 0x000fe2000f8e02ff */
[----:B------:R-:W2:Y:S04]  /*9ce0*/  SHFL.IDX PT, R14, R9, RZ, 0x181f ;  /* 0x00181fff090e7589 */ /* 0x000ea800000e0000 */
[----:B------:R-:W-:Y:S04]  /*9cf0*/  SHFL.IDX PT, R21, R10, 0x1, 0x181f ;  /* 0x00381f000a157f89 */ /* 0x000fe800000e0000 */
[----:B------:R-:W-:Y:S01]  /*9d00*/  SHFL.IDX PT, R20, R10, 0x2, 0x181f ;  /* 0x00581f000a147f89 */ /* 0x000fe200000e0000 */
[----:B-1----:R-:W-:-:S03]  /*9d10*/  IMAD R6, R2, 0xc0, R6 ;  /* 0x000000c002067824 */ /* 0x002fc600078e0206 */
[----:B------:R-:W1:Y:S01]  /*9d20*/  SHFL.IDX PT, R2, R10, RZ, 0x181f ;  /* 0x00181fff0a027589 */ /* 0x000e6200000e0000 */
[C---:B------:R-:W-:Y:S01]  /*9d30*/  VIADD R12, R6.reuse, 0x10 ;  /* 0x00000010060c7836 */ /* 0x040fe20000000000 */
[----:B------:R-:W-:-:S13]  /*9d40*/  ISETP.GE.AND P1, PT, R6, R5, PT ;  /* 0x000000050600720c */ /* 0x000fda0003f26270 */
[----:B--2---:R-:W-:Y:S02]  /*9d50*/  @!P1 LEA R14, P2, R7, R14, 0x1 ;  /* 0x0000000e070e9211 */ /* 0x004fe400078408ff */
[----:B------:R-:W-:-:S03]  /*9d60*/  @!P1 LEA R28, R4, UR38, 0x1 ;  /* 0x00000026041c9c11 */ /* 0x000fc6000f8e08ff */
[----:B-1----:R-:W-:Y:S02]  /*9d70*/  @!P1 IMAD.X R3, RZ, RZ, R2, P2 ;  /* 0x000000ffff039224 */ /* 0x002fe400010e0602 */
[----:B------:R-:W-:Y:S02]  /*9d80*/  @!P1 IMAD.MOV.U32 R2, RZ, RZ, R14 ;  /* 0x000000ffff029224 */ /* 0x000fe400078e000e */
[----:B------:R-:W-:Y:S04]  /*9d90*/  SHFL.IDX PT, R14, R9, 0x2, 0x181f ;  /* 0x00581f00090e7f89 */ /* 0x000fe800000e0000 */
[----:B------:R1:W-:Y:S01]  /*9da0*/  @!P1 LDGSTS.E.BYPASS.LTC128B.128 [R28+0xc400], desc[UR42][R2.64], !P0 ;  /* 0x0c400000021c9fae */ /* 0x0003e2000c101d6a */
[----:B------:R-:W-:Y:S01]  /*9db0*/  ISETP.GE.AND P1, PT, R12, R5, PT ;  /* 0x000000050c00720c */ /* 0x000fe20003f26270 */
[----:B------:R-:W-:-:S05]  /*9dc0*/  VIADD R12, R6, 0x20 ;  /* 0x00000020060c7836 */ /* 0x000fca0000000000 */
[----:B------:R-:W-:Y:S01]  /*9dd0*/  ISETP.GE.AND P2, PT, R12, R5, PT ;  /* 0x000000050c00720c */ /* 0x000fe20003f46270 */
[----:B------:R-:W-:Y:S01]  /*9de0*/  VIADD R12, R6, 0x30 ;  /* 0x00000030060c7836 */ /* 0x000fe20000000000 */
[----:B-1----:R-:W1:Y:S04]  /*9df0*/  SHFL.IDX PT, R2, R9, 0x1, 0x181f ;  /* 0x00381f0009027f89 */ /* 0x002e6800000e0000 */
[----:B------:R-:W2:Y:S01]  /*9e00*/  SHFL.IDX PT, R28, R9, 0x3, 0x181f ;  /* 0x00781f00091c7f89 */ /* 0x000ea200000e0000 */
[----:B-1----:R-:W-:-:S05]  /*9e10*/  @!P1 LEA R2, P3, R7, R2, 0x1 ;  /* 0x0000000207029211 */ /* 0x002fca00078608ff */
[----:B------:R-:W-:Y:S01]  /*9e20*/  @!P1 IMAD.X R3, RZ, RZ, R21, P3 ;  /* 0x000000ffff039224 */ /* 0x000fe200018e0615 */
[----:B------:R-:W-:-:S05]  /*9e30*/  @!P1 LEA R21, R4, UR38, 0x1 ;  /* 0x0000002604159c11 */ /* 0x000fca000f8e08ff */
[----:B------:R1:W-:Y:S02]  /*9e40*/  @!P1 LDGSTS.E.BYPASS.LTC128B.128 [R21+0xcc00], desc[UR42][R2.64], !P0 ;  /* 0x0cc0000002159fae */ /* 0x0003e4000c101d6a */
[----:B-1----:R-:W-:Y:S02]  /*9e50*/  @!P2 LEA R2, P1, R7, R14, 0x1 ;  /* 0x0000000e0702a211 */ /* 0x002fe400078208ff */
[----:B------:R-:W1:Y:S03]  /*9e60*/  SHFL.IDX PT, R21, R10, 0x3, 0x181f ;  /* 0x00781f000a157f89 */ /* 0x000e6600000e0000 */
[----:B------:R-:W-:Y:S01]  /*9e70*/  @!P2 IMAD.X R3, RZ, RZ, R20, P1 ;  /* 0x000000ffff03a224 */ /* 0x000fe200008e0614 */
[----:B------:R-:W-:Y:S01]  /*9e80*/  ISETP.GE.AND P1, PT, R12, R5, PT ;  /* 0x000000050c00720c */ /* 0x000fe20003f26270 */
[----:B------:R-:W3:Y:S01]  /*9e90*/  SHFL.IDX PT, R14, R9, 0x4, 0x181f ;  /* 0x00981f00090e7f89 */ /* 0x000ee200000e0000 */
[----:B------:R-:W-:Y:S01]  /*9ea0*/  @!P2 LEA R20, R4, UR38, 0x1 ;  /* 0x000000260414ac11 */ /* 0x000fe2000f8e08ff */
[----:B------:R-:W-:-:S04]  /*9eb0*/  VIADD R12, R6, 0x40 ;  /* 0x00000040060c7836 */ /* 0x000fc80000000000 */
[----:B------:R4:W-:Y:S01]  /*9ec0*/  @!P2 LDGSTS.E.BYPASS.LTC128B.128 [R20+0xd400], desc[UR42][R2.64], !P0 ;  /* 0x0d4000000214afae */ /* 0x0009e2000c101d6a */
[----:B------:R-:W-:Y:S01]  /*9ed0*/  ISETP.GE.AND P2, PT, R12, R5, PT ;  /* 0x000000050c00720c */ /* 0x000fe20003f46270 */
[----:B------:R-:W-:Y:S02]  /*9ee0*/  VIADD R12, R6, 0x50 ;  /* 0x00000050060c7836 */ /* 0x000fe40000000000 */
[----:B----4-:R-:W4:Y:S02]  /*9ef0*/  SHFL.IDX PT, R20, R10, 0x4, 0x181f ;  /* 0x00981f000a147f89 */ /* 0x010f2400000e0000 */
[----:B--2---:R-:W-:Y:S02]  /*9f00*/  @!P1 LEA R2, P3, R7, R28, 0x1 ;  /* 0x0000001c07029211 */ /* 0x004fe400078608ff */
[----:B------:R-:W2:Y:S03]  /*9f10*/  SHFL.IDX PT, R28, R9, 0x5, 0x181f ;  /* 0x00b81f00091c7f89 */ /* 0x000ea600000e0000 */
[----:B-1----:R-:W-:Y:S01]  /*9f20*/  @!P1 IMAD.X R3, RZ, RZ, R21, P3 ;  /* 0x000000ffff039224 */ /* 0x002fe200018e0615 */
[----:B------:R-:W-:-:S05]  /*9f30*/  @!P1 LEA R21, R4, UR38, 0x1 ;  /* 0x0000002604159c11 */ /* 0x000fca000f8e08ff */
[----:B------:R1:W-:Y:S04]  /*9f40*/  @!P1 LDGSTS.E.BYPASS.LTC128B.128 [R21+0xdc00], desc[UR42][R2.64], !P0 ;  /* 0x0dc0000002159fae */ /* 0x0003e8000c101d6a */
[----:B-1----:R-:W1:Y:S01]  /*9f50*/  SHFL.IDX PT, R21, R10, 0x5, 0x181f ;  /* 0x00b81f000a157f89 */ /* 0x002e6200000e0000 */
[----:B---3--:R-:W-:-:S03]  /*9f60*/  @!P2 LEA R2, P1, R7, R14, 0x1 ;  /* 0x0000000e0702a211 */ /* 0x008fc600078208ff */
[----:B------:R-:W3:Y:S02]  /*9f70*/  SHFL.IDX PT, R14, R9, 0x6, 0x181f ;  /* 0x00d81f00090e7f89 */ /* 0x000ee400000e0000 */
[----:B----4-:R-:W-:Y:S01]  /*9f80*/  @!P2 IMAD.X R3, RZ, RZ, R20, P1 ;  /* 0x000000ffff03a224 */ /* 0x010fe200008e0614 */
[----:B------:R-:W-:Y:S01]  /*9f90*/  ISETP.GE.AND P1, PT, R12, R5, PT ;  /* 0x000000050c00720c */ /* 0x000fe20003f26270 */
[----:B------:R-:W-:Y:S01]  /*9fa0*/  VIADD R12, R6, 0x60 ;  /* 0x00000060060c7836 */ /* 0x000fe20000000000 */
[----:B------:R-:W-:-:S05]  /*9fb0*/  @!P2 LEA R20, R4, UR38, 0x1 ;  /* 0x000000260414ac11 */ /* 0x000fca000f8e08ff */
[----:B------:R4:W-:Y:S01]  /*9fc0*/  @!P2 LDGSTS.E.BYPASS.LTC128B.128 [R20+0xe400], desc[UR42][R2.64], !P0 ;  /* 0x0e4000000214afae */ /* 0x0009e2000c101d6a */
[----:B------:R-:W-:Y:S01]  /*9fd0*/  ISETP.GE.AND P2, PT, R12, R5, PT ;  /* 0x000000050c00720c */ /* 0x000fe20003f46270 */
[----:B------:R-:W-:Y:S02]  /*9fe0*/  VIADD R12, R6, 0x70 ;  /* 0x00000070060c7836 */ /* 0x000fe40000000000 */
[----:B----4-:R-:W4:Y:S02]  /*9ff0*/  SHFL.IDX PT, R20, R10, 0x6, 0x181f ;  /* 0x00d81f000a147f89 */ /* 0x010f2400000e0000 */
[----:B--2---:R-:W-:Y:S02]  /*a000*/  @!P1 LEA R2, P3, R7, R28, 0x1 ;  /* 0x0000001c07029211 */ /* 0x004fe400078608ff */
[----:B------:R-:W-:Y:S02]  /*a010*/  SHFL.IDX PT, R10, R10, 0x7, 0x181f ;  /* 0x00f81f000a0a7f89 */ /* 0x000fe400000e0000 */
[----:B-1----:R-:W-:-:S02]  /*a020*/  @!P1 IADD3.X R3, RZ, R21, RZ, P3, !PT ;  /* 0x00000015ff039210 */ /* 0x002fc40001ffe4ff */
[C---:B------:R-:W-:Y:S01]  /*a030*/  @!P1 LEA R21, R4.reuse, UR38, 0x1 ;  /* 0x0000002604159c11 */ /* 0x040fe2000f8e08ff */
[----:B------:R-:W-:Y:S04]  /*a040*/  SHFL.IDX PT, R28, R0, RZ, 0x181f ;  /* 0x00181fff001c7589 */ /* 0x000fe800000e0000 */
[----:B------:R3:W-:Y:S02]  /*a050*/  @!P1 LDGSTS.E.BYPASS.LTC128B.128 [R21+0xec00], desc[UR42][R2.64], !P0 ;  /* 0x0ec0000002159fae */ /* 0x0007e4000c101d6a */
[----:B---3--:R-:W-:Y:S02]  /*a060*/  @!P2 LEA R2, P1, R7, R14, 0x1 ;  /* 0x0000000e0702a211 */ /* 0x008fe400078208ff */
[----:B------:R-:W1:Y:S01]  /*a070*/  SHFL.IDX PT, R14, R9, 0x7, 0x181f ;  /* 0x00f81f00090e7f89 */ /* 0x000e6200000e0000 */
[----:B------:R-:W-:-:S02]  /*a080*/  @!P2 LEA R21, R4, UR38, 0x1 ;  /* 0x000000260415ac11 */ /* 0x000fc4000f8e08ff */
[----:B----4-:R-:W-:Y:S01]  /*a090*/  @!P2 IMAD.X R3, RZ, RZ, R20, P1 ;  /* 0x000000ffff03a224 */ /* 0x010fe200008e0614 */
[----:B------:R-:W-:Y:S01]  /*a0a0*/  ISETP.GE.AND P1, PT, R12, R5, PT ;  /* 0x000000050c00720c */ /* 0x000fe20003f26270 */
[----:B------:R-:W2:Y:S01]  /*a0b0*/  SHFL.IDX PT, R20, R8, RZ, 0x181f ;  /* 0x00181fff08147589 */ /* 0x000ea200000e0000 */
[----:B------:R-:W-:-:S03]  /*a0c0*/  VIADD R12, R6, 0x80 ;  /* 0x00000080060c7836 */ /* 0x000fc60000000000 */
[----:B------:R3:W-:Y:S02]  /*a0d0*/  @!P2 LDGSTS.E.BYPASS.LTC128B.128 [R21+0xf400], desc[UR42][R2.64], !P0 ;  /* 0x0f4000000215afae */ /* 0x0007e4000c101d6a */
[----:B------:R-:W-:Y:S01]  /*a0e0*/  ISETP.GE.AND P2, PT, R12, R5, PT ;  /* 0x000000050c00720c */ /* 0x000fe20003f46270 */
[----:B------:R-:W-:Y:S01]  /*a0f0*/  VIADD R12, R6, 0x90 ;  /* 0x00000090060c7836 */ /* 0x000fe20000000000 */
[----:B------:R-:W-:Y:S04]  /*a100*/  SHFL.IDX PT, R9, R8, 0x2, 0x181f ;  /* 0x00581f0008097f89 */ /* 0x000fe800000e0000 */
[----:B---3--:R-:W-:Y:S02]  /*a110*/  @!P1 LEA R21, R4, UR38, 0x1 ;  /* 0x0000002604159c11 */ /* 0x008fe4000f8e08ff */
[----:B-1----:R-:W-:-:S02]  /*a120*/  @!P1 LEA R2, P3, R7, R14, 0x1 ;  /* 0x0000000e07029211 */ /* 0x002fc400078608ff */
[----:B------:R-:W1:Y:S03]  /*a130*/  SHFL.IDX PT, R14, R0, 0x1, 0x181f ;  /* 0x00381f00000e7f89 */ /* 0x000e6600000e0000 */
[----:B------:R-:W-:Y:S02]  /*a140*/  @!P1 IMAD.X R3, RZ, RZ, R10, P3 ;  /* 0x000000ffff039224 */ /* 0x000fe400018e060a */
[----:B------:R-:W3:Y:S04]  /*a150*/  SHFL.IDX PT, R10, R8, 0x1, 0x181f ;  /* 0x00381f00080a7f89 */ /* 0x000ee800000e0000 */
[----:B------:R4:W-:Y:S04]  /*a160*/  @!P1 LDGSTS.E.BYPASS.LTC128B.128 [R21+0xfc00], desc[UR42][R2.64], !P0 ;  /* 0x0fc0000002159fae */ /* 0x0009e8000c101d6a */
[----:B------:R-:W-:Y:S01]  /*a170*/  SHFL.IDX PT, R8, R8, 0x3, 0x181f ;  /* 0x00781f0008087f89 */ /* 0x000fe200000e0000 */
[----:B----4-:R-:W-:-:S02]  /*a180*/  @!P2 LEA R2, P1, R7, R28, 0x1 ;  /* 0x0000001c0702a211 */ /* 0x010fc400078208ff */
[----:B------:R-:W-:-:S03]  /*a190*/  @!P2 LEA R28, R4, UR38, 0x1 ;  /* 0x00000026041cac11 */ /* 0x000fc6000f8e08ff */
[----:B--2---:R-:W-:Y:S01]  /*a1a0*/  @!P2 IMAD.X R3, RZ, RZ, R20, P1 ;  /* 0x000000ffff03a224 */ /* 0x004fe200008e0614 */
[----:B------:R-:W-:Y:S01]  /*a1b0*/  ISETP.GE.AND P1, PT, R12, R5, PT ;  /* 0x000000050c00720c */ /* 0x000fe20003f26270 */
[----:B------:R-:W2:Y:S01]  /*a1c0*/  SHFL.IDX PT, R20, R0, 0x2, 0x181f ;  /* 0x00581f0000147f89 */ /* 0x000ea200000e0000 */
[----:B------:R-:W-:-:S03]  /*a1d0*/  VIADD R12, R6, 0xa0 ;  /* 0x000000a0060c7836 */ /* 0x000fc60000000000 */
[----:B------:R1:W-:Y:S02]  /*a1e0*/  @!P2 LDGSTS.E.BYPASS.LTC128B.128 [R28+0x10400], desc[UR42][R2.64], !P0 ;  /* 0x10400000021cafae */ /* 0x0003e4000c101d6a */
[----:B------:R-:W-:-:S06]  /*a1f0*/  ISETP.GE.AND P2, PT, R12, R5, PT ;  /* 0x000000050c00720c */ /* 0x000fcc0003f46270 */
[----:B------:R-:W-:Y:S02]  /*a200*/  @!P1 LEA R21, R4, UR38, 0x1 ;  /* 0x0000002604159c11 */ /* 0x000fe4000f8e08ff */
[----:B-1----:R-:W-:Y:S02]  /*a210*/  @!P1 LEA R2, P3, R7, R14, 0x1 ;  /* 0x0000000e07029211 */ /* 0x002fe400078608ff */
[----:B------:R1:W4:Y:S03]  /*a220*/  SHFL.IDX PT, R14, R0, 0x3, 0x181f ;  /* 0x00781f00000e7f89 */ /* 0x00032600000e0000 */
[----:B---3--:R-:W-:-:S05]  /*a230*/  @!P1 IMAD.X R3, RZ, RZ, R10, P3 ;  /* 0x000000ffff039224 */ /* 0x008fca00018e060a */
[----:B------:R2:W-:Y:S02]  /*a240*/  @!P1 LDGSTS.E.BYPASS.LTC128B.128 [R21+0x10c00], desc[UR42][R2.64], !P0 ;  /* 0x10c0000002159fae */ /* 0x0005e4000c101d6a */
[----:B--2---:R-:W-:-:S05]  /*a250*/  @!P2 LEA R2, P1, R7, R20, 0x1 ;  /* 0x000000140702a211 */ /* 0x004fca00078208ff */
[----:B------:R-:W-:Y:S01]  /*a260*/  @!P2 IMAD.X R3, RZ, RZ, R9, P1 ;  /* 0x000000ffff03a224 */ /* 0x000fe200008e0609 */
[----:B------:R-:W-:-:S05]  /*a270*/  @!P2 LEA R9, R4, UR38, 0x1 ;  /* 0x000000260409ac11 */ /* 0x000fca000f8e08ff */
[----:B----4-:R1:W-:Y:S02]  /*a280*/  @!P2 LDGSTS.E.BYPASS.LTC128B.128 [R9+0x11400], desc[UR42][R2.64], !P0 ;  /* 0x114000000209afae */ /* 0x0103e4000c101d6a */
.L_x_12277:
[----:B------:R-:W-:Y:S02]  /*a290*/  VIADD R6, R6, 0xb0 ;  /* 0x000000b006067836 */ /* 0x000fe40000000000 */
[----:B-1----:R-:W-:-:S03]  /*a2a0*/  IMAD.MOV.U32 R0, RZ, RZ, 0x1 ;  /* 0x00000001ff007424 */ /* 0x002fc600078e00ff */
[----:B------:R-:W-:Y:S02]  /*a2b0*/  ISETP.GE.AND P1, PT, R6, R5, PT ;  /* 0x000000050600720c */ /* 0x000fe40003f26270 */
[----:B------:R-:W-:-:S11]  /*a2c0*/  SHF.L.U32 R0, R0, 0x1f, RZ ;  /* 0x0000001f00007819 */ /* 0x000fd600000006ff */
[----:B------:R-:W-:Y:S02]  /*a2d0*/  @!P1 LEA R2, P2, R7, R14, 0x1 ;  /* 0x0000000e07029211 */ /* 0x000fe400078408ff */
[----:B------:R-:W-:-:S03]  /*a2e0*/  @!P1 LEA R5, R4, UR38, 0x1 ;  /* 0x0000002604059c11 */ /* 0x000fc6000f8e08ff */
[----:B------:R-:W-:-:S05]  /*a2f0*/  @!P1 IMAD.X R3, RZ, RZ, R8, P2 ;  /* 0x000000ffff039224 */ /* 0x000fca00010e0608 */
[----:B------:R-:W-:Y:S01]  /*a300*/  @!PT LDS RZ, [RZ] ;  /* 0x00000000fffff984 */ /* 0x000fe20000000800 */
[----:B------:R-:W-:Y:S01]  /*a310*/  @!PT LDS RZ, [RZ] ;  /* 0x00000000fffff984 */ /* 0x000fe20000000800 */
[----:B------:R-:W-:Y:S01]  /*a320*/  @!PT LDS RZ, [RZ] ;  /* 0x00000000fffff984 */ /* 0x000fe20000000800 */
[----:B------:R1:W-:Y:S01]  /*a330*/  @!P1 LDGSTS.E.BYPASS.LTC128B.128 [R5+0x11c00], desc[UR42][R2.64], !P0 ;  /* 0x11c0000002059fae */ /* 0x0003e2000c101d6a */
[----:B------:R-:W-:Y:S01]  /*a340*/  NOP ;  /* 0x0000000000007918 */ /* 0x000fe20000000000 */
[----:B------:R-:W-:Y:S02]  /*a350*/  SYNCS.ARRIVE.TRANS64.RED.A0T1 RZ, [UR38+0x30800], RZ ;  /* 0x030800ffffff79a7 */ /* 0x000fe40008200426 */
[----:B------:R-:W-:Y:S01]  /*a360*/  ARRIVES.LDGSTSBAR.64.TRANSCNT [UR38+0x30800] ;  /* 0x03080000ff0079b0 */ /* 0x000fe20008000aa6 */
[----:B------:R-:W-:Y:S01]  /*a370*/  NOP ;  /* 0x0000000000007918 */ /* 0x000fe20000000000 */
[----:B------:R-:W-:Y:S01]  /*a380*/  SYNCS.ARRIVE.TRANS64.A1T0 RZ, [UR38+0x30800], RZ ;  /* 0x030800ffffff79a7 */ /* 0x000fe20008100026 */
[----:B------:R-:W-:-:S05]  /*a390*/  VIADD R7, R25, 0xfffffffe ;  /* 0xfffffffe19077836 */ /* 0x000fca0000000000 */
[----:B------:R-:W-:Y:S01]  /*a3a0*/  ISETP.GE.AND P1, PT, R7, R23, PT ;  /* 0x000000170700720c */ /* 0x000fe20003f26270 */
[----:B------:R-:W2:Y:S02]  /*a3b0*/  SYNCS.PHASECHK.TRANS64.TRYWAIT P0, [UR38+0x30820], R0 ;  /* 0x03082000ff0075a7 */ /* 0x000ea40008000166 */
[----:B-12---:R-:W-:Y:S10]  /*a3c0*/  @!P0 BRA `(.L_x_12188) ;  /* 0x0000002800b08947 */ /* 0x006ff40003800000 */
.L_x_12278:
[----:B------:R-:W-:Y:S01]  /*a3d0*/  MOV R8, 0x1 ;  /* 0x0000000100087802 */ /* 0x000fe20000000f00 */
[----:B-1----:R-:W-:Y:S01]  /*a3e0*/  IMAD.MOV.U32 R0, RZ, RZ, RZ ;  /* 0x000000ffff007224 */ /* 0x002fe200078e00ff */
[----:B------:R-:W-:Y:S06]  /*a3f0*/  @!P1 BRA `(.L_x_12189) ;  /* 0x0000001000d09947 */ /* 0x000fec0003800000 */
[----:B------:R-:W-:Y:S01]  /*a400*/  UIADD3 UR4, UR40, 0x1, URZ ;  /* 0x0000000128047890 */ /* 0x000fe2000fffe03f */
[----:B------:R-:W1:Y:S01]  /*a410*/  S2R R4, SR_TID.X ;  /* 0x0000000000047919 */ /* 0x000e620000002100 */
        /* <DEDUP_REMOVED lines=10> */
[----:B-1----:R-:W-:Y:S01]  /*a4c0*/  LOP3.LUT R6, R4, 0x1f, RZ, 0xc0, !PT ;  /* 0x0000001f04067812 */ /* 0x002fe200078ec0ff */
[----:B------:R-:W-:Y:S01]  /*a4d0*/  IMAD.MOV.U32 R4, RZ, RZ, R16 ;  /* 0x000000ffff047224 */ /* 0x000fe200078e0010 */
[----:B------:R-:W-:-:S09]  /*a4e0*/  LOP3.LUT R10, R9, 0x1, RZ, 0xc0, !PT ;  /* 0x00000001090a7812 */ /* 0x000fd200078ec0ff */
[----:B------:R-:W-:Y:S05]  /*a4f0*/  @!P0 BRA `(.L_x_12190) ;  /* 0x0000000c00148947 */ /* 0x000fea0003800000 */
[----:B------:R-:W-:Y:S01]  /*a500*/  BSSY B0, `(.L_x_12190) ;  /* 0x00000c4000007945 */ /* 0x000fe20003800000 */
[----:B------:R-:W-:Y:S02]  /*a510*/  IMAD.IADD R9, R9, 0x1, -R10 ;  /* 0x0000000109097824 */ /* 0x000fe400078e0a0a */
[----:B------:R-:W-:Y:S02]  /*a520*/  IMAD.MOV.U32 R11, RZ, RZ, 0x1 ;  /* 0x00000001ff0b7424 */ /* 0x000fe400078e00ff */
[----:B------:R-:W-:-:S07]  /*a530*/  IMAD.MOV.U32 R4, RZ, RZ, R16 ;  /* 0x000000ffff047224 */ /* 0x000fce00078e0010 */
.L_x_12217:
        /* <DEDUP_REMOVED lines=9> */
[----:B------:R-:W1:Y:S01]  /*a5d0*/  LDC R12, c[0x0][0x43c] ;  /* 0x00010f00ff0c7b82 */ /* 0x000e620000000800 */
[----:B------:R-:W-:Y:S01]  /*a5e0*/  IMAD.MOV.U32 R13, RZ, RZ, R7 ;  /* 0x000000ffff0d7224 */ /* 0x000fe200078e0007 */
[----:B------:R-:W-:Y:S01]  /*a5f0*/  ULDC.64 UR4, c[0x0][0x428] ;  /* 0x00010a0000047ab9 */ /* 0x000fe20000000a00 */
[----:B-1----:R-:W-:-:S13]  /*a600*/  ISETP.NE.AND P0, PT, R12, 0x1, PT ;  /* 0x000000010c00780c */ /* 0x002fda0003f05270 */
[----:B------:R-:W1:Y:S02]  /*a610*/  @P0 LDC.64 R2, c[0x0][0x440] ;  /* 0x00011000ff020b82 */ /* 0x000e640000000a00 */
[----:B-1----:R-:W-:-:S05]  /*a620*/  @P0 IMAD.HI.U32 R2, R7, R2, RZ ;  /* 0x0000000207020227 */ /* 0x002fca00078e00ff */
[----:B------:R-:W-:Y:S01]  /*a630*/  @P0 SHF.R.U32.HI R13, RZ, R3, R2 ;  /* 0x00000003ff0d0219 */ /* 0x000fe20000011602 */
[----:B------:R-:W-:-:S03]  /*a640*/  IMAD R2, R22, UR4, RZ ;  /* 0x0000000416027c24 */ /* 0x000fc6000f8e02ff */
[--C-:B------:R-:W-:Y:S01]  /*a650*/  SHF.R.S32.HI R3, RZ, 0x1f, R13.reuse ;  /* 0x0000001fff037819 */ /* 0x100fe2000001140d */
[----:B------:R-:W-:Y:S02]  /*a660*/  IMAD R5, R19, UR5, R2 ;  /* 0x0000000513057c24 */ /* 0x000fe4000f8e0202 */
[----:B------:R-:W-:-:S04]  /*a670*/  IMAD.MOV.U32 R2, RZ, RZ, R13 ;  /* 0x000000ffff027224 */ /* 0x000fc800078e000d */
[----:B------:R-:W-:Y:S01]  /*a680*/  IMAD.WIDE.U32 R2, R19, UR4, R2 ;  /* 0x0000000413027c25 */ /* 0x000fe2000f8e0002 */
[----:B------:R-:W-:-:S04]  /*a690*/  ULDC.64 UR4, c[0x0][0x418] ;  /* 0x0001060000047ab9 */ /* 0x000fc80000000a00 */
[----:B------:R-:W-:Y:S02]  /*a6a0*/  IADD3 R3, R5, R3, RZ ;  /* 0x0000000305037210 */ /* 0x000fe40007ffe0ff */
[----:B------:R-:W-:-:S04]  /*a6b0*/  LEA R4, P0, R2, UR4, 0x2 ;  /* 0x0000000402047c11 */ /* 0x000fc8000f8010ff */
[----:B------:R-:W-:-:S05]  /*a6c0*/  LEA.HI.X R5, R2, UR5, R3, 0x2, P0 ;  /* 0x0000000502057c11 */ /* 0x000fca00080f1403 */
[----:B------:R1:W5:Y:S01]  /*a6d0*/  LDG.E R4, desc[UR42][R4.64] ;  /* 0x0000002a04047981 */ /* 0x000362000c1e1900 */
[----:B------:R-:W-:-:S04]  /*a6e0*/  IMAD.MOV R2, RZ, RZ, -R13 ;  /* 0x000000ffff027224 */ /* 0x000fc800078e0a0d */
[----:B------:R-:W-:-:S07]  /*a6f0*/  IMAD R12, R12, R2, R7 ;  /* 0x000000020c0c7224 */ /* 0x000fce00078e0207 */
.L_x_12193:
[----:B------:R-:W2:Y:S01]  /*a700*/  SYNCS.PHASECHK.TRANS64.TRYWAIT P0, [UR38+0x30848], R8 ;  /* 0x03084808ff0075a7 */ /* 0x000ea20008000166 */
[----:B------:R-:W-:Y:S01]  /*a710*/  BSSY B2, `(.L_x_12194) ;  /* 0x0000003000027945 */ /* 0x000fe20003800000 */
[----:B------:R-:W-:-:S03]  /*a720*/  ISETP.NE.AND P2, PT, R27, RZ, PT ;  /* 0x000000ff1b00720c */ /* 0x000fc60003f45270 */
[----:B--2---:R-:W-:Y:S10]  /*a730*/  @!P0 BRA `(.L_x_12195) ;  /* 0x0000002400ec8947 */ /* 0x004ff40003800000 */
.L_x_12279:
[----:B------:R-:W-:Y:S05]  /*a740*/  BSYNC B2 ;  /* 0x0000000000027941 */ /* 0x000fea0003800000 */
.L_x_12194:
[----:B------:R-:W-:Y:S04]  /*a750*/  BSSY B2, `(.L_x_12196) ;  /* 0x0000007000027945 */ /* 0x000fe80003800000 */
[----:B------:R-:W-:Y:S05]  /*a760*/  @P2 BRA `(.L_x_12197) ;  /* 0x0000000000142947 */ /* 0x000fea0003800000 */
[----:B------:R-:W-:Y:S01]  /*a770*/  ISETP.NE.AND P0, PT, R6, RZ, PT ;  /* 0x000000ff0600720c */ /* 0x000fe20003f05270 */
[----:B------:R-:W-:-:S04]  /*a780*/  IMAD.MOV.U32 R2, RZ, RZ, 0x6000 ;  /* 0x00006000ff027424 */ /* 0x000fc800078e00ff */
[----:B------:R3:W-:Y:S08]  /*a790*/  SYNCS.ARRIVE.TRANS64 RZ, [UR38+0x30838], R2 ;  /* 0x03083802ffff79a7 */ /* 0x0007f00008000026 */
[----:B---3--:R-:W-:Y:S05]  /*a7a0*/  @!P0 BRA `(.L_x_12197) ;  /* 0x0000000000048947 */ /* 0x008fea0003800000 */
[----:B------:R-:W-:Y:S01]  /*a7b0*/  BPT.TRAP 0x1 ;  /* 0x000000040000795c */ /* 0x000fe20000300000 */
.L_x_12197:
[----:B------:R-:W-:Y:S05]  /*a7c0*/  BSYNC B2 ;  /* 0x0000000000027941 */ /* 0x000fea0003800000 */
.L_x_12196:
[----:B-1----:R-:W-:Y:S01]  /*a7d0*/  IMAD.MOV.U32 R5, RZ, RZ, RZ ;  /* 0x000000ffff057224 */ /* 0x002fe200078e00ff */
        /* <DEDUP_REMOVED lines=10> */
.L_x_12198:
[----:B------:R-:W-:-:S13]  /*a880*/  @P0 ELECT P3, URZ, PT ;  /* 0x00000000003f082f */ /* 0x000fda0003860000 */
[----:B-----5:R-:W-:Y:S02]  /*a890*/  @P3 R2UR UR37, R4 ;  /* 0x00000000042532ca */ /* 0x020fe400000e0000 */
[----:B------:R-:W-:Y:S02]  /*a8a0*/  @P3 R2UR UR35, R2 ;  /* 0x00000000022332ca */ /* 0x000fe400000e0000 */
[----:B------:R-:W-:Y:S02]  /*a8b0*/  @P3 PLOP3.LUT P0, PT, P3, PT, PT, 0x8, 0x0 ;  /* 0x000000000000381c */ /* 0x000fe40001f0e170 */
[----:B------:R-:W-:-:S09]  /*a8c0*/  PLOP3.LUT P3, PT, PT, PT, PT, 0x8, 0x0 ;  /* 0x000000000000781c */ /* 0x000fd20003f6e170 */
[----:B------:R1:W-:Y:S02]  /*a8d0*/  UTMALDG.4D [UR32], [UR4], desc[UR6] ;  /* 0x00000620040075b4 */ /* 0x0003e40008019000 */
[----:B-1----:R-:W-:Y:S05]  /*a8e0*/  @P0 BRA.U.ANY `(.L_x_12198) ;  /* 0xfffffffd00e40947 */ /* 0x002fea000393ffff */
[----:B------:R-:W1:Y:S01]  /*a8f0*/  SYNCS.PHASECHK.TRANS64.TRYWAIT P0, [UR38+0x30860], R8 ;  /* 0x03086008ff0075a7 */ /* 0x000e620008000166 */
[----:B------:R-:W-:Y:S04]  /*a900*/  BSSY B2, `(.L_x_12199) ;  /* 0x0000002000027945 */ /* 0x000fe80003800000 */
[----:B-1----:R-:W-:Y:S05]  /*a910*/  @!P0 BRA `(.L_x_12200) ;  /* 0x00000024008c8947 */ /* 0x002fea0003800000 */
.L_x_12280:
[----:B------:R-:W-:Y:S05]  /*a920*/  BSYNC B2 ;  /* 0x0000000000027941 */ /* 0x000fea0003800000 */
.L_x_12199:
[----:B------:R-:W-:Y:S01]  /*a930*/  BSSY B2, `(.L_x_12201) ;  /* 0x0000009000027945 */ /* 0x000fe20003800000 */
[----:B------:R-:W-:Y:S02]  /*a940*/  IMAD.MOV.U32 R2, RZ, RZ, 0x0 ;  /* 0x00000000ff027424 */ /* 0x000fe400078e00ff */
[----:B-12---:R-:W-:Y:S01]  /*a950*/  IMAD.MOV.U32 R3, RZ, RZ, 0x14f00000 ;  /* 0x14f00000ff037424 */ /* 0x006fe200078e00ff */
[----:B------:R-:W-:Y:S06]  /*a960*/  @P2 BRA `(.L_x_12202) ;  /* 0x0000000000142947 */ /* 0x000fec0003800000 */
[----:B------:R-:W-:Y:S01]  /*a970*/  ISETP.NE.AND P0, PT, R6, RZ, PT ;  /* 0x000000ff0600720c */ /* 0x000fe20003f05270 */
[----:B------:R-:W-:-:S04]  /*a980*/  IMAD.MOV.U32 R8, RZ, RZ, 0x6000 ;  /* 0x00006000ff087424 */ /* 0x000fc800078e00ff */
[----:B------:R1:W-:Y:S08]  /*a990*/  SYNCS.ARRIVE.TRANS64 RZ, [UR38+0x30850], R8 ;  /* 0x03085008ffff79a7 */ /* 0x0003f00008000026 */
[----:B-1----:R-:W-:Y:S05]  /*a9a0*/  @!P0 BRA `(.L_x_12202) ;  /* 0x0000000000048947 */ /* 0x002fea0003800000 */
[----:B------:R-:W-:Y:S01]  /*a9b0*/  BPT.TRAP 0x1 ;  /* 0x000000040000795c */ /* 0x000fe20000300000 */
.L_x_12202:
[----:B------:R-:W-:Y:S05]  /*a9c0*/  BSYNC B2 ;  /* 0x0000000000027941 */ /* 0x000fea0003800000 */
.L_x_12201:
        /* <DEDUP_REMOVED lines=10> */
.L_x_12203:
        /* <DEDUP_REMOVED lines=10> */
.L_x_12192:
[----:B------:R-:W-:Y:S05]  /*ab10*/  BSYNC B1 ;  /* 0x0000000000017941 */ /* 0x000fea0003800000 */
.L_x_12191:
        /* <DEDUP_REMOVED lines=27> */
.L_x_12206:
[----:B------:R-:W2:Y:S01]  /*acd0*/  SYNCS.PHASECHK.TRANS64.TRYWAIT P0, [UR38+0x30840], R12 ;  /* 0x0308400cff0075a7 */ /* 0x000ea20008000166 */
[----:B------:R-:W-:Y:S01]  /*ace0*/  BSSY B2, `(.L_x_12207) ;  /* 0x0000003000027945 */ /* 0x000fe20003800000 */
[----:B------:R-:W-:-:S03]  /*acf0*/  ISETP.NE.AND P2, PT, R27, RZ, PT ;  /* 0x000000ff1b00720c */ /* 0x000fc60003f45270 */
[----:B--2---:R-:W-:Y:S10]  /*ad00*/  @!P0 BRA `(.L_x_12208) ;  /* 0x0000002000a88947 */ /* 0x004ff40003800000 */
.L_x_12281:
[----:B------:R-:W-:Y:S05]  /*ad10*/  BSYNC B2 ;  /* 0x0000000000027941 */ /* 0x000fea0003800000 */
.L_x_12207:
[----:B------:R-:W-:Y:S04]  /*ad20*/  BSSY B2, `(.L_x_12209) ;  /* 0x0000007000027945 */ /* 0x000fe80003800000 */
[----:B------:R-:W-:Y:S05]  /*ad30*/  @P2 BRA `(.L_x_12210) ;  /* 0x0000000000142947 */ /* 0x000fea0003800000 */
[----:B------:R-:W-:Y:S02]  /*ad40*/  ISETP.NE.AND P0, PT, R6, RZ, PT ;  /* 0x000000ff0600720c */ /* 0x000fe40003f05270 */
[----:B------:R-:W-:-:S04]  /*ad50*/  MOV R2, 0x6000 ;  /* 0x0000600000027802 */ /* 0x000fc80000000f00 */
[----:B------:R3:W-:Y:S07]  /*ad60*/  SYNCS.ARRIVE.TRANS64 RZ, [UR38+0x30830], R2 ;  /* 0x03083002ffff79a7 */ /* 0x0007ee0008000026 */
[----:B------:R-:W-:Y:S05]  /*ad70*/  @!P0 BRA `(.L_x_12210) ;  /* 0x0000000000048947 */ /* 0x000fea0003800000 */
[----:B------:R-:W-:Y:S01]  /*ad80*/  BPT.TRAP 0x1 ;  /* 0x000000040000795c */ /* 0x000fe20000300000 */
.L_x_12210:
[----:B------:R-:W-:Y:S05]  /*ad90*/  BSYNC B2 ;  /* 0x0000000000027941 */ /* 0x000fea0003800000 */
.L_x_12209:
[----:B-1----:R-:W-:Y:S01]  /*ada0*/  IMAD.MOV.U32 R5, RZ, RZ, RZ ;  /* 0x000000ffff057224 */ /* 0x002fe200078e00ff */
[----:B------:R-:W-:Y:S01]  /*adb0*/  ULDC.64 UR4, c[0x0][0x198] ;  /* 0x0000660000047ab9 */ /* 0x000fe20000000a00 */
[----:B------:R-:W-:Y:S01]  /*adc0*/  PLOP3.LUT P0, PT, PT, PT, PT, 0x80, 0x0 ;  /* 0x000000000000781c */ /* 0x000fe20003f0f070 */
[----:B------:R-:W-:Y:S01]  /*add0*/  UIADD3 UR4, UP0, UR4, 0x370, URZ ;  /* 0x0000037004047890 */ /* 0x000fe2000ff1e03f */
[----:B---3--:R-:W-:Y:S01]  /*ade0*/  IMAD R2, R13, 0xc0, RZ ;  /* 0x000000c00d027824 */ /* 0x008fe200078e02ff */
[----:B------:R-:W-:Y:S01]  /*adf0*/  R2UR UR10, R5 ;  /* 0x00000000050a72ca */ /* 0x000fe200000e0000 */
[----:B------:R-:W-:Y:S02]  /*ae00*/  UIADD3 UR8, UR38, 0x12400, URZ ;  /* 0x0001240026087890 */ /* 0x000fe4000fffe03f */
[----:B------:R-:W-:Y:S02]  /*ae10*/  UIADD3 UR9, UR38, 0x30830, URZ ;  /* 0x0003083026097890 */ /* 0x000fe4000fffe03f */
[----:B------:R-:W-:Y:S01]  /*ae20*/  UIADD3.X UR5, URZ, UR5, URZ, UP0, !UPT ;  /* 0x000000053f057290 */ /* 0x000fe200087fe43f */
[----:B------:R-:W-:Y:S01]  /*ae30*/  UMOV UR6, 0x0 ;  /* 0x0000000000067882 */ /* 0x000fe20000000000 */
[----:B------:R-:W-:-:S10]  /*ae40*/  UMOV UR7, 0x14f00000 ;  /* 0x14f0000000077882 */ /* 0x000fd40000000000 */
.L_x_12211:
        /* <DEDUP_REMOVED lines=8> */
[----:B------:R-:W-:Y:S01]  /*aed0*/  SHF.L.U32 R2, R11, 0x1f, RZ ;  /* 0x0000001f0b027819 */ /* 0x000fe200000006ff */
[----:B------:R-:W-:Y:S03]  /*aee0*/  BSSY B2, `(.L_x_12212) ;  /* 0x0000003000027945 */ /* 0x000fe60003800000 */
[----:B------:R-:W1:Y:S02]  /*aef0*/  SYNCS.PHASECHK.TRANS64.TRYWAIT P0, [UR38+0x30868], R2 ;  /* 0x03086802ff0075a7 */ /* 0x000e640008000166 */
[----:B-1----:R-:W-:Y:S05]  /*af00*/  @!P0 BRA `(.L_x_12213) ;  /* 0x0000002000408947 */ /* 0x002fea0003800000 */
.L_x_12282:
[----:B------:R-:W-:Y:S05]  /*af10*/  BSYNC B2 ;  /* 0x0000000000027941 */ /* 0x000fea0003800000 */
.L_x_12212:
[----:B------:R-:W-:Y:S01]  /*af20*/  BSSY B2, `(.L_x_12214) ;  /* 0x0000009000027945 */ /* 0x000fe20003800000 */
[----:B-1----:R-:W-:Y:S02]  /*af30*/  IMAD.MOV.U32 R2, RZ, RZ, 0x0 ;  /* 0x00000000ff027424 */ /* 0x002fe400078e00ff */
[----:B--2---:R-:W-:Y:S01]  /*af40*/  IMAD.MOV.U32 R3, RZ, RZ, 0x14f00000 ;  /* 0x14f00000ff037424 */ /* 0x004fe200078e00ff */
[----:B------:R-:W-:Y:S06]  /*af50*/  @P2 BRA `(.L_x_12215) ;  /* 0x0000000000142947 */ /* 0x000fec0003800000 */
[----:B------:R-:W-:Y:S01]  /*af60*/  ISETP.NE.AND P0, PT, R6, RZ, PT ;  /* 0x000000ff0600720c */ /* 0x000fe20003f05270 */
[----:B------:R-:W-:-:S04]  /*af70*/  IMAD.MOV.U32 R11, RZ, RZ, 0x6000 ;  /* 0x00006000ff0b7424 */ /* 0x000fc800078e00ff */
[----:B------:R1:W-:Y:S08]  /*af80*/  SYNCS.ARRIVE.TRANS64 RZ, [UR38+0x30858], R11 ;  /* 0x0308580bffff79a7 */ /* 0x0003f00008000026 */
[----:B-1----:R-:W-:Y:S05]  /*af90*/  @!P0 BRA `(.L_x_12215) ;  /* 0x0000000000048947 */ /* 0x002fea0003800000 */
[----:B------:R-:W-:Y:S01]  /*afa0*/  BPT.TRAP 0x1 ;  /* 0x000000040000795c */ /* 0x000fe20000300000 */
.L_x_12215:
[----:B------:R-:W-:Y:S05]  /*afb0*/  BSYNC B2 ;  /* 0x0000000000027941 */ /* 0x000fea0003800000 */
.L_x_12214:
        /* <DEDUP_REMOVED lines=10> */
.L_x_12216:
        /* <DEDUP_REMOVED lines=10> */
.L_x_12205:
[----:B------:R-:W-:Y:S05]  /*b100*/  BSYNC B1 ;  /* 0x0000000000017941 */ /* 0x000fea0003800000 */
.L_x_12204:
[----:B------:R-:W-:Y:S02]  /*b110*/  VIADD R7, R7, 0xfffffffe ;  /* 0xfffffffe07077836 */ /* 0x000fe40000000000 */
[----:B------:R-:W-:Y:S01]  /*b120*/  IMAD.MOV.U32 R11, RZ, RZ, R8 ;  /* 0x000000ffff0b7224 */ /* 0x000fe200078e0008 */
[----:B------:R-:W-:Y:S06]  /*b130*/  @P1 BRA `(.L_x_12217) ;  /* 0xfffffff400001947 */ /* 0x000fec000383ffff */
[----:B------:R-:W-:Y:S05]  /*b140*/  BSYNC B0 ;  /* 0x0000000000007941 */ /* 0x000fea0003800000 */
.L_x_12190:
        /* <DEDUP_REMOVED lines=26> */
[----:B------:R-:W-:-:S05]  /*b2f0*/  IADD3 R2, -R11, RZ, RZ ;  /* 0x000000ff0b027210 */ /* 0x000fca0007ffe1ff */
[----:B------:R-:W-:-:S07]  /*b300*/  IMAD R7, R10, R2, R7 ;  /* 0x000000020a077224 */ /* 0x000fce00078e0207 */
.L_x_12219:
[----:B------:R-:W2:Y:S01]  /*b310*/  SYNCS.PHASECHK.TRANS64.TRYWAIT P0, [UR38+0x30848], R9 ;  /* 0x03084809ff0075a7 */ /* 0x000ea20008000166 */
[----:B------:R-:W-:Y:S01]  /*b320*/  BSSY B1, `(.L_x_12220) ;  /* 0x0000003000017945 */ /* 0x000fe20003800000 */
[----:B------:R-:W-:-:S03]  /*b330*/  ISETP.NE.AND P1, PT, R27, RZ, PT ;  /* 0x000000ff1b00720c */ /* 0x000fc60003f25270 */
[----:B--2---:R-:W-:Y:S10]  /*b340*/  @!P0 BRA `(.L_x_12221) ;  /* 0x0000001c00488947 */ /* 0x004ff40003800000 */
.L_x_12283:
[----:B------:R-:W-:Y:S05]  /*b350*/  BSYNC B1 ;  /* 0x0000000000017941 */ /* 0x000fea0003800000 */
.L_x_12220:
[----:B------:R-:W-:Y:S04]  /*b360*/  BSSY B1, `(.L_x_12222) ;  /* 0x0000007000017945 */ /* 0x000fe80003800000 */
[----:B------:R-:W-:Y:S05]  /*b370*/  @P1 BRA `(.L_x_12223) ;  /* 0x0000000000141947 */ /* 0x000fea0003800000 */
[----:B------:R-:W-:Y:S01]  /*b380*/  ISETP.NE.AND P0, PT, R6, RZ, PT ;  /* 0x000000ff0600720c */ /* 0x000fe20003f05270 */
[----:B--2---:R-:W-:-:S04]  /*b390*/  IMAD.MOV.U32 R2, RZ, RZ, 0x6000 ;  /* 0x00006000ff027424 */ /* 0x004fc800078e00ff */
[----:B------:R3:W-:Y:S08]  /*b3a0*/  SYNCS.ARRIVE.TRANS64 RZ, [UR38+0x30838], R2 ;  /* 0x03083802ffff79a7 */ /* 0x0007f00008000026 */
[----:B---3--:R-:W-:Y:S05]  /*b3b0*/  @!P0 BRA `(.L_x_12223) ;  /* 0x0000000000048947 */ /* 0x008fea0003800000 */
[----:B------:R-:W-:Y:S01]  /*b3c0*/  BPT.TRAP 0x1 ;  /* 0x000000040000795c */ /* 0x000fe20000300000 */
.L_x_12223:
[----:B------:R-:W-:Y:S05]  /*b3d0*/  BSYNC B1 ;  /* 0x0000000000017941 */ /* 0x000fea0003800000 */
.L_x_12222:
[----:B-1----:R-:W-:Y:S01]  /*b3e0*/  IMAD.MOV.U32 R5, RZ, RZ, RZ ;  /* 0x000000ffff057224 */ /* 0x002fe200078e00ff */
[----:B------:R-:W-:Y:S01]  /*b3f0*/  ULDC.64 UR4, c[0x0][0x198] ;  /* 0x0000660000047ab9 */ /* 0x000fe20000000a00 */
[----:B------:R-:W-:Y:S01]  /*b400*/  PLOP3.LUT P0, PT, PT, PT, PT, 0x80, 0x0 ;  /* 0x000000000000781c */ /* 0x000fe20003f0f070 */
[----:B------:R-:W-:Y:S01]  /*b410*/  UIADD3 UR4, UP0, UR4, 0x370, URZ ;  /* 0x0000037004047890 */ /* 0x000fe2000ff1e03f */
[----:B--2---:R-:W-:Y:S01]  /*b420*/  IMAD R2, R7, 0xc0, RZ ;  /* 0x000000c007027824 */ /* 0x004fe200078e02ff */
[----:B------:R-:W-:Y:S01]  /*b430*/  R2UR UR10, R5 ;  /* 0x00000000050a72ca */ /* 0x000fe200000e0000 */
[----:B------:R-:W-:Y:S02]  /*b440*/  UIADD3 UR8, UR38, 0x18400, URZ ;  /* 0x0001840026087890 */ /* 0x000fe4000fffe03f */
[----:B------:R-:W-:Y:S02]  /*b450*/  UIADD3 UR9, UR38, 0x30838, URZ ;  /* 0x0003083826097890 */ /* 0x000fe4000fffe03f */
[----:B------:R-:W-:Y:S01]  /*b460*/  UIADD3.X UR5, URZ, UR5, URZ, UP0, !UPT ;  /* 0x000000053f057290 */ /* 0x000fe200087fe43f */
[----:B------:R-:W-:Y:S01]  /*b470*/  UMOV UR6, 0x0 ;  /* 0x0000000000067882 */ /* 0x000fe20000000000 */
[----:B------:R-:W-:-:S10]  /*b480*/  UMOV UR7, 0x14f00000 ;  /* 0x14f0000000077882 */ /* 0x000fd40000000000 */
.L_x_12224:
        /* <DEDUP_REMOVED lines=11> */
.L_x_12284:
[----:B------:R-:W-:Y:S05]  /*b540*/  BSYNC B1 ;  /* 0x0000000000017941 */ /* 0x000fea0003800000 */
.L_x_12225:
[----:B------:R-:W-:Y:S01]  /*b550*/  BSSY B1, `(.L_x_12227) ;  /* 0x0000009000017945 */ /* 0x000fe20003800000 */
[----:B-1----:R-:W-:Y:S02]  /*b560*/  IMAD.MOV.U32 R2, RZ, RZ, 0x0 ;  /* 0x00000000ff027424 */ /* 0x002fe400078e00ff */
[----:B------:R-:W-:Y:S01]  /*b570*/  IMAD.MOV.U32 R3, RZ, RZ, 0x14f00000 ;  /* 0x14f00000ff037424 */ /* 0x000fe200078e00ff */
[----:B------:R-:W-:Y:S06]  /*b580*/  @P1 BRA `(.L_x_12228) ;  /* 0x0000000000141947 */ /* 0x000fec0003800000 */
[----:B------:R-:W-:Y:S01]  /*b590*/  ISETP.NE.AND P0, PT, R6, RZ, PT ;  /* 0x000000ff0600720c */ /* 0x000fe20003f05270 */
[----:B------:R-:W-:-:S04]  /*b5a0*/  IMAD.MOV.U32 R9, RZ, RZ, 0x6000 ;  /* 0x00006000ff097424 */ /* 0x000fc800078e00ff */
[----:B------:R1:W-:Y:S08]  /*b5b0*/  SYNCS.ARRIVE.TRANS64 RZ, [UR38+0x30850], R9 ;  /* 0x03085009ffff79a7 */ /* 0x0003f00008000026 */
[----:B-1----:R-:W-:Y:S05]  /*b5c0*/  @!P0 BRA `(.L_x_12228) ;  /* 0x0000000000048947 */ /* 0x002fea0003800000 */
[----:B------:R-:W-:Y:S01]  /*b5d0*/  BPT.TRAP 0x1 ;  /* 0x000000040000795c */ /* 0x000fe20000300000 */
.L_x_12228:
[----:B------:R-:W-:Y:S05]  /*b5e0*/  BSYNC B1 ;  /* 0x0000000000017941 */ /* 0x000fea0003800000 */
.L_x_12227:
        /* <DEDUP_REMOVED lines=10> */
.L_x_12229:
        /* <DEDUP_REMOVED lines=10> */
.L_x_12218:
[----:B------:R-:W-:Y:S05]  /*b730*/  BSYNC B0 ;  /* 0x0000000000007941 */ /* 0x000fea0003800000 */
.L_x_12189:
[----:B------:R-:W-:Y:S01]  /*b740*/  LOP3.LUT P0, RZ, R17, 0x2, RZ, 0xc0, !PT ;  /* 0x0000000211ff7812 */ /* 0x000fe2000780c0ff */
[----:B------:R-:W-:-:S12]  /*b750*/  BSSY B0, `(.L_x_12230) ;  /* 0x0000027000007945 */ /* 0x000fd80003800000 */
[----:B------:R-:W-:Y:S05]  /*b760*/  @!P0 BRA `(.L_x_12231) ;  /* 0x0000000000948947 */ /* 0x000fea0003800000 */
[----:B------:R-:W-:Y:S01]  /*b770*/  LEA R3, R0, UR38, 0x3 ;  /* 0x0000002600037c11 */ /* 0x000fe2000f8e18ff */
[----:B------:R-:W-:Y:S01]  /*b780*/  BSSY B1, `(.L_x_12232) ;  /* 0x0000005000017945 */ /* 0x000fe20003800000 */
[----:B------:R-:W-:Y:S02]  /*b790*/  SHF.L.U32 R2, R8, 0x1f, RZ ;  /* 0x0000001f08027819 */ /* 0x000fe400000006ff */
[----:B------:R-:W-:Y:S02]  /*b7a0*/  ISETP.NE.AND P1, PT, R27, RZ, PT ;  /* 0x000000ff1b00720c */ /* 0x000fe40003f25270 */
[----:B------:R-:W1:Y:S02]  /*b7b0*/  SYNCS.PHASECHK.TRANS64.TRYWAIT P0, [R3+URZ+0x30860], R2 ;  /* 0x03086002030075a7 */ /* 0x000e64000800017f */
[----:B-1----:R-:W-:Y:S09]  /*b7c0*/  @!P0 BRA `(.L_x_12233) ;  /* 0x0000001800588947 */ /* 0x002ff20003800000 */
.L_x_12285:
[----:B------:R-:W-:Y:S05]  /*b7d0*/  BSYNC B1 ;  /* 0x0000000000017941 */ /* 0x000fea0003800000 */
.L_x_12232:
        /* <DEDUP_REMOVED lines=8> */
.L_x_12235:
[----:B------:R-:W-:Y:S05]  /*b860*/  BSYNC B1 ;  /* 0x0000000000017941 */ /* 0x000fea0003800000 */
.L_x_12234:
        /* <DEDUP_REMOVED lines=13> */
.L_x_12236:
        /* <DEDUP_REMOVED lines=8> */
.L_x_12231:
[----:B------:R-:W-:Y:S05]  /*b9c0*/  BSYNC B0 ;  /* 0x0000000000007941 */ /* 0x000fea0003800000 */
.L_x_12230:
[----:B------:R-:W-:Y:S02]  /*b9d0*/  VIADD R0, R0, 0x1 ;  /* 0x0000000100007836 */ /* 0x000fe40000000000 */
[----:B-1----:R-:W-:-:S03]  /*b9e0*/  IMAD.MOV.U32 R2, RZ, RZ, RZ ;  /* 0x000000ffff027224 */ /* 0x002fc600078e00ff */
[----:B------:R-:W-:-:S04]  /*b9f0*/  ISETP.NE.AND P0, PT, R0, 0x2, PT ;  /* 0x000000020000780c */ /* 0x000fc80003f05270 */
[----:B------:R-:W-:Y:S02]  /*ba00*/  SEL R3, RZ, 0x1, P0 ;  /* 0x00000001ff037807 */ /* 0x000fe40000000000 */
[----:B------:R-:W-:Y:S02]  /*ba10*/  SEL R0, R0, RZ, P0 ;  /* 0x000000ff00007207 */ /* 0x000fe40000000000 */
[----:B------:R-:W-:-:S07]  /*ba20*/  LOP3.LUT R8, R8, R3, RZ, 0x3c, !PT ;  /* 0x0000000308087212 */ /* 0x000fce00078e3cff */
.L_x_12175:
[----:B------:R-:W1:Y:S01]  /*ba30*/  S2R R4, SR_CgaCtaId ;  /* 0x0000000000047919 */ /* 0x000e620000008800 */
[----:B------:R-:W-:Y:S02]  /*ba40*/  MOV R3, 0x400 ;  /* 0x0000040000037802 */ /* 0x000fe40000000f00 */
[----:B------:R-:W-:Y:S02]  /*ba50*/  SHF.L.U32 R2, R2, 0x1f, RZ ;  /* 0x0000001f02027819 */ /* 0x000fe400000006ff */
[----:B-1----:R-:W-:-:S04]  /*ba60*/  LEA R7, R4, R3, 0x18 ;  /* 0x0000000304077211 */ /* 0x002fc800078ec0ff */
[----:B------:R-:W1:Y:S02]  /*ba70*/  SYNCS.PHASECHK.TRANS64.TRYWAIT P0, [R7+URZ+0x30820], R2 ;  /* 0x03082002070075a7 */ /* 0x000e64000800017f */
[----:B-1----:R-:W-:Y:S05]  /*ba80*/  @!P0 BRA `(.L_x_12237) ;  /* 0x0000001400bc8947 */ /* 0x002fea0003800000 */
.L_x_12286:
[----:B------:R-:W-:-:S03]  /*ba90*/  UMOV UR4, 0xffffffff ;  /* 0xffffffff00047882 */ /* 0x000fc60000000000 */
[----:B------:R-:W-:Y:S05]  /*baa0*/  BRA.DIV UR4, `(.L_x_12238) ;  /* 0x0000001604c87947 */ /* 0x000fea000b800000 */
[----:B------:R2:W3:Y:S02]  /*bab0*/  SHFL.IDX PT, R14, R29, RZ, 0x1f ;  /* 0x00001fff1d0e7589 */ /* 0x0004e400000e0000 */
.L_x_12289:
[----:B---3--:R-:W-:-:S13]  /*bac0*/  ISETP.NE.AND P0, PT, R14, RZ, PT ;  /* 0x000000ff0e00720c */ /* 0x008fda0003f05270 */
[----:B------:R-:W-:Y:S05]  /*bad0*/  @P0 BRA `(.L_x_12147) ;  /* 0x0000000000840947 */ /* 0x000fea0003800000 */
[----:B------:R-:W-:-:S03]  /*bae0*/  UMOV UR4, 0xffffffff ;  /* 0xffffffff00047882 */ /* 0x000fc60000000000 */
[----:B------:R-:W-:Y:S05]  /*baf0*/  BRA.DIV UR4, `(.L_x_12239) ;  /* 0x0000001604dc7947 */ /* 0x000fea000b800000 */
[----:B------:R-:W-:-:S13]  /*bb00*/  ELECT P6, URZ, PT ;  /* 0x00000000003f782f */ /* 0x000fda00038c0000 */
.L_x_12292:
[----:B------:R-:W-:Y:S05]  /*bb10*/  @!P6 BRA `(.L_x_12147) ;  /* 0x000000000074e947 */ /* 0x000fea0003800000 */
[----:B------:R-:W-:-:S04]  /*bb20*/  LOP3.LUT R26, R26, 0x2, RZ, 0xfc, !PT ;  /* 0x000000021a1a7812 */ /* 0x000fc800078efcff */
[----:B------:R-:W-:-:S13]  /*bb30*/  ISETP.NE.AND P2, PT, R26, 0x3, PT ;  /* 0x000000031a00780c */ /* 0x000fda0003f45270 */
[----:B------:R-:W-:Y:S05]  /*bb40*/  @!P2 BRA `(.L_x_12240) ;  /* 0x000000000004a947 */ /* 0x000fea0003800000 */
[----:B------:R-:W-:Y:S01]  /*bb50*/  BPT.TRAP 0x1 ;  /* 0x000000040000795c */ /* 0x000fe20000300000 */
.L_x_12240:
[----:B------:R-:W-:Y:S01]  /*bb60*/  VIADD R9, R7, 0x30840 ;  /* 0x0003084007097836 */ /* 0x000fe20000000000 */
[----:B------:R-:W-:Y:S02]  /*bb70*/  SHF.L.U32 R4, R8, 0x1f, RZ ;  /* 0x0000001f08047819 */ /* 0x000fe400000006ff */
[C---:B-1----:R-:W-:Y:S01]  /*bb80*/  IADD3 R2, R0.reuse, 0x1, RZ ;  /* 0x0000000100027810 */ /* 0x042fe20007ffe0ff */
        /* <DEDUP_REMOVED lines=9> */
.L_x_12293:
[----:B------:R-:W3:Y:S02]  /*bc20*/  SYNCS.PHASECHK.TRANS64.TRYWAIT P0, [R3+URZ], R2 ;  /* 0x00000002030075a7 */ /* 0x000ee4000800017f */
[----:B---3--:R-:W-:Y:S05]  /*bc30*/  @!P0 BRA `(.L_x_12242) ;  /* 0x0000001400c08947 */ /* 0x008fea0003800000 */
.L_x_12294:
[----:B------:R-:W-:Y:S05]  /*bc40*/  @!P2 BRA `(.L_x_12243) ;  /* 0x000000000004a947 */ /* 0x000fea0003800000 */
[----:B------:R-:W-:Y:S01]  /*bc50*/  BPT.TRAP 0x1 ;  /* 0x000000040000795c */ /* 0x000fe20000300000 */
.L_x_12243:
[----:B---3--:R-:W-:-:S04]  /*bc60*/  VIADD R3, R7, 0x30860 ;  /* 0x0003086007037836 */ /* 0x008fc80000000000 */
[----:B-1----:R-:W-:-:S04]  /*bc70*/  IMAD R5, R0, 0x8, R3 ;  /* 0x0000000800057824 */ /* 0x002fc800078e0203 */
[----:B------:R-:W1:Y:S02]  /*bc80*/  SYNCS.PHASECHK.TRANS64.TRYWAIT P0, [R5+URZ], R4 ;  /* 0x00000004050075a7 */ /* 0x000e64000800017f */
[----:B-1----:R-:W-:Y:S05]  /*bc90*/  @!P0 BRA `(.L_x_12244) ;  /* 0x0000001400bc8947 */ /* 0x002fea0003800000 */
.L_x_12295:
[----:B------:R-:W-:-:S07]  /*bca0*/  IMAD R3, R6, 0x8, R3 ;  /* 0x0000000806037824 */ /* 0x000fce00078e0203 */
.L_x_12245:
[----:B---3--:R3:W4:Y:S02]  /*bcb0*/  SYNCS.PHASECHK.TRANS64.TRYWAIT P0, [R3+URZ], R2 ;  /* 0x00000002030075a7 */ /* 0x008724000800017f */
[----:B----4-:R-:W-:Y:S05]  /*bcc0*/  @!P0 NANOSLEEP.SYNCS 0x989680 ;  /* 0x009896800000895d */ /* 0x010fea0003900000 */
[----:B------:R-:W4:Y:S02]  /*bcd0*/  @!P0 SYNCS.PHASECHK.TRANS64 P0, [R3+URZ], R2 ;  /* 0x00000002030085a7 */ /* 0x000f24000800007f */
[----:B----4-:R-:W-:Y:S05]  /*bce0*/  @!P0 BRA `(.L_x_12245) ;  /* 0xfffffffc00f08947 */ /* 0x010fea000383ffff */
.L_x_12147:
[----:B------:R-:W-:Y:S05]  /*bcf0*/  BSYNC B6 ;  /* 0x0000000000067941 */ /* 0x000fea0003800000 */
.L_x_12144:
[----:B------:R-:W-:Y:S05]  /*bd00*/  EXIT ;  /* 0x000000000000794d */ /* 0x000fea0003800000 */
.L_x_12151:
[----:B0-----:R-:W-:-:S04]  /*bd10*/  IMAD.U32 R3, RZ, RZ, UR36 ;  /* 0x00000024ff037e24 */ /* 0x001fc8000f8e00ff */
[----:B------:R0:W1:Y:S03]  /*bd20*/  SYNCS.PHASECHK.TRANS64.TRYWAIT P1, [R3+URZ+0x30800], R2 ;  /* 0x03080002030075a7 */ /* 0x000066000802017f */
[----:B-1----:R-:W-:Y:S05]  /*bd30*/  @!P1 NANOSLEEP.SYNCS 0x989680 ;  /* 0x009896800000995d */ /* 0x002fea0003900000 */
[----:B------:R-:W1:Y:S02]  /*bd40*/  @!P1 SYNCS.PHASECHK.TRANS64 P1, [R3+URZ+0x30800], R2 ;  /* 0x03080002030095a7 */ /* 0x000e64000802007f */
[----:B-1----:R-:W-:Y:S05]  /*bd50*/  @!P1 BRA `(.L_x_12151) ;  /* 0xfffffffc00ec9947 */ /* 0x002fea000383ffff */
[----:B------:R-:W-:Y:S05]  /*bd60*/  BRA `(.L_x_12246) ;  /* 0xffffff5000f47947 */ /* 0x000fea000383ffff */
.L_x_12155:
[----:B0-----:R-:W-:-:S04]  /*bd70*/  IMAD.U32 R3, RZ, RZ, UR36 ;  /* 0x00000024ff037e24 */ /* 0x001fc8000f8e00ff */
[----:B------:R0:W2:Y:S03]  /*bd80*/  SYNCS.PHASECHK.TRANS64.TRYWAIT P2, [R3+URZ+0x30830], R2 ;  /* 0x03083002030075a7 */ /* 0x0000a6000804017f */
[----:B--2---:R-:W-:Y:S05]  /*bd90*/  @!P2 NANOSLEEP.SYNCS 0x989680 ;  /* 0x009896800000a95d */ /* 0x004fea0003900000 */
[----:B------:R-:W2:Y:S02]  /*bda0*/  @!P2 SYNCS.PHASECHK.TRANS64 P2, [R3+URZ+0x30830], R2 ;  /* 0x030830020300a5a7 */ /* 0x000ea4000804007f */
[----:B--2---:R-:W-:Y:S05]  /*bdb0*/  @!P2 BRA `(.L_x_12155) ;  /* 0xfffffffc00eca947 */ /* 0x004fea000383ffff */
[----:B------:R-:W-:Y:S05]  /*bdc0*/  BRA `(.L_x_12154) ;  /* 0xffffff5400247947 */ /* 0x000fea000383ffff */
.L_x_12160:
[----:B--2---:R2:W3:Y:S02]  /*bdd0*/  SYNCS.PHASECHK.TRANS64.TRYWAIT P2, [R3+URZ+0x30830], R2 ;  /* 0x03083002030075a7 */ /* 0x0044e4000804017f */
[----:B---3--:R-:W-:Y:S05]  /*bde0*/  @!P2 NANOSLEEP.SYNCS 0x989680 ;  /* 0x009896800000a95d */ /* 0x008fea0003900000 */
[----:B------:R-:W3:Y:S02]  /*bdf0*/  @!P2 SYNCS.PHASECHK.TRANS64 P2, [R3+URZ+0x30830], R2 ;  /* 0x030830020300a5a7 */ /* 0x000ee4000804007f */
[----:B---3--:R-:W-:Y:S05]  /*be00*/  @!P2 BRA `(.L_x_12160) ;  /* 0xfffffffc00f0a947 */ /* 0x008fea000383ffff */
[----:B------:R-:W-:Y:S05]  /*be10*/  BRA `(.L_x_12157) ;  /* 0xffffff8400307947 */ /* 0x000fea000383ffff */
.L_x_12164:
[----:B-1----:R-:W-:-:S04]  /*be20*/  IMAD.U32 R3, RZ, RZ, UR5 ;  /* 0x00000005ff037e24 */ /* 0x002fc8000f8e00ff */
[----:B------:R1:W2:Y:S03]  /*be30*/  SYNCS.PHASECHK.TRANS64.TRYWAIT P2, [R3+URZ+0x30850], R2 ;  /* 0x03085002030075a7 */ /* 0x0002a6000804017f */
[----:B--2---:R-:W-:Y:S05]  /*be40*/  @!P2 NANOSLEEP.SYNCS 0x989680 ;  /* 0x009896800000a95d */ /* 0x004fea0003900000 */
[----:B------:R-:W2:Y:S02]  /*be50*/  @!P2 SYNCS.PHASECHK.TRANS64 P2, [R3+URZ+0x30850], R2 ;  /* 0x030850020300a5a7 */ /* 0x000ea4000804007f */
[----:B--2---:R-:W-:Y:S05]  /*be60*/  @!P2 BRA `(.L_x_12164) ;  /* 0xfffffffc00eca947 */ /* 0x004fea000383ffff */
[----:B------:R-:W-:Y:S05]  /*be70*/  BRA `(.L_x_12161) ;  /* 0xffffff8400b47947 */ /* 0x000fea000383ffff */
.L_x_12169:
[----:B--2---:R2:W3:Y:S02]  /*be80*/  SYNCS.PHASECHK.TRANS64.TRYWAIT P0, [R11+URZ+0x30850], R12 ;  /* 0x0308500c0b0075a7 */ /* 0x0044e4000800017f */
[----:B---3--:R-:W-:Y:S05]  /*be90*/  @!P0 NANOSLEEP.SYNCS 0x989680 ;  /* 0x009896800000895d */ /* 0x008fea0003900000 */
[----:B------:R-:W3:Y:S02]  /*bea0*/  @!P0 SYNCS.PHASECHK.TRANS64 P0, [R11+URZ+0x30850], R12 ;  /* 0x0308500c0b0085a7 */ /* 0x000ee4000800007f */
[----:B---3--:R-:W-:Y:S05]  /*beb0*/  @!P0 BRA `(.L_x_12169) ;  /* 0xfffffffc00f08947 */ /* 0x008fea000383ffff */
[----:B------:R-:W-:Y:S05]  /*bec0*/  BRA `(.L_x_12168) ;  /* 0xffffffac00787947 */ /* 0x000fea000383ffff */
.L_x_12180:
[----:B------:R-:W-:Y:S02]  /*bed0*/  IMAD.MOV.U32 R13, RZ, RZ, R29 ;  /* 0x000000ffff0d7224 */ /* 0x000fe400078e001d */
[----:B------:R-:W-:Y:S02]  /*bee0*/  IMAD.MOV.U32 R12, RZ, RZ, RZ ;  /* 0x000000ffff0c7224 */ /* 0x000fe400078e00ff */
[----:B------:R-:W-:Y:S02]  /*bef0*/  IMAD.MOV.U32 R11, RZ, RZ, 0x1f ;  /* 0x0000001fff0b7424 */ /* 0x000fe400078e00ff */
[----:B------:R-:W-:-:S07]  /*bf00*/  IMAD.MOV.U32 R15, RZ, RZ, -0x1 ;  /* 0xffffffffff0f7424 */ /* 0x000fce00078e00ff */
[----:B------:R-:W-:Y:S05]  /*bf10*/  WARPSYNC.COLLECTIVE R15, `(.L_x_12247) ;  /* 0x000000000f087348 */ /* 0x000fea0003c00000 */
[----:B------:R0:W1:Y:S02]  /*bf20*/  SHFL.IDX P6, R14, R13, R12, R11 ;  /* 0x0000000c0d0e7389 */ /* 0x00006400000c000b */
[----:B01----:R-:W-:Y:S01]  /*bf30*/  ENDCOLLECTIVE ;  /* 0x000000000000791b */ /* 0x003fe20003800000 */
.L_x_12247:
[----:B------:R-:W-:Y:S05]  /*bf40*/  BRA `(.L_x_12248) ;  /* 0xffffffd000e87947 */ /* 0x000fea000383ffff */
.L_x_12182:
[----:B------:R-:W-:Y:S01]  /*bf50*/  BSSY B0, `(.L_x_12249) ;  /* 0x0000006000007945 */ /* 0x000fe20003800000 */
[----:B------:R-:W-:-:S07]  /*bf60*/  IMAD.MOV.U32 R15, RZ, RZ, -0x1 ;  /* 0xffffffffff0f7424 */ /* 0x000fce00078e00ff */
[----:B0-----:R-:W-:Y:S05]  /*bf70*/  WARPSYNC.COLLECTIVE R15, `(.L_x_12250) ;  /* 0x000000000f0c7348 */ /* 0x001fea0003c00000 */
[----:B------:R-:W-:Y:S02]  /*bf80*/  ELECT P6, UR62, PT ;  /* 0x00000000003e782f */ /* 0x000fe400038c0000 */
[----:B------:R-:W-:Y:S01]  /*bf90*/  MOV R14, UR62 ;  /* 0x0000003e000e7c02 */ /* 0x000fe20008000f00 */
[----:B0-----:R-:W-:Y:S10]  /*bfa0*/  ENDCOLLECTIVE ;  /* 0x000000000000791b */ /* 0x001ff40003800000 */
.L_x_12250:
[----:B------:R-:W-:Y:S05]  /*bfb0*/  BSYNC B0 ;  /* 0x0000000000007941 */ /* 0x000fea0003800000 */
.L_x_12249:
[----:B------:R-:W-:Y:S05]  /*bfc0*/  BRA `(.L_x_12251) ;  /* 0xffffffd000e87947 */ /* 0x000fea000383ffff */
.L_x_12184:
[----:B--2---:R-:W-:-:S04]  /*bfd0*/  MOV R3, UR38 ;  /* 0x0000002600037c02 */ /* 0x004fc80008000f00 */
[----:B------:R2:W3:Y:S03]  /*bfe0*/  SYNCS.PHASECHK.TRANS64.TRYWAIT P0, [R3+URZ+0x30840], R0 ;  /* 0x03084000030075a7 */ /* 0x0004e6000800017f */
[----:B---3--:R-:W-:Y:S05]  /*bff0*/  @!P0 NANOSLEEP.SYNCS 0x989680 ;  /* 0x009896800000895d */ /* 0x008fea0003900000 */
[----:B------:R-:W3:Y:S02]  /*c000*/  @!P0 SYNCS.PHASECHK.TRANS64 P0, [R3+URZ+0x30840], R0 ;  /* 0x03084000030085a7 */ /* 0x000ee4000800007f */
[----:B---3--:R-:W-:Y:S05]  /*c010*/  @!P0 BRA `(.L_x_12184) ;  /* 0xfffffffc00ec8947 */ /* 0x008fea000383ffff */
[----:B------:R-:W-:Y:S05]  /*c020*/  BRA `(.L_x_12252) ;  /* 0xffffffd400387947 */ /* 0x000fea000383ffff */
.L_x_12187:
[----:B------:R-:W-:Y:S02]  /*c030*/  IMAD.MOV.U32 R13, RZ, RZ, R10 ;  /* 0x000000ffff0d7224 */ /* 0x000fe400078e000a */
[----:B------:R-:W-:Y:S02]  /*c040*/  IMAD.MOV.U32 R12, RZ, RZ, RZ ;  /* 0x000000ffff0c7224 */ /* 0x000fe400078e00ff */
[----:B------:R-:W-:Y:S02]  /*c050*/  IMAD.MOV.U32 R11, RZ, RZ, 0x181f ;  /* 0x0000181fff0b7424 */ /* 0x000fe400078e00ff */
[----:B------:R-:W-:Y:S02]  /*c060*/  IMAD.MOV.U32 R15, RZ, RZ, -0x1 ;  /* 0xffffffffff0f7424 */ /* 0x000fe400078e00ff */
[----:B------:R-:W-:-:S07]  /*c070*/  IMAD R6, R21, 0xc0, R6 ;  /* 0x000000c015067824 */ /* 0x000fce00078e0206 */
[----:B0-----:R-:W-:Y:S05]  /*c080*/  WARPSYNC.COLLECTIVE R15, `(.L_x_12253) ;  /* 0x000000000f087348 */ /* 0x001fea0003c00000 */
[----:B------:R1:W2:Y:S02]  /*c090*/  SHFL.IDX P6, R14, R13, R12, R11 ;  /* 0x0000000c0d0e7389 */ /* 0x0002a400000c000b */
[----:B012---:R-:W-:Y:S01]  /*c0a0*/  ENDCOLLECTIVE ;  /* 0x000000000000791b */ /* 0x007fe20003800000 */
.L_x_12253:
[----:B------:R-:W-:Y:S02]  /*c0b0*/  IMAD.MOV.U32 R13, RZ, RZ, R9 ;  /* 0x000000ffff0d7224 */ /* 0x000fe400078e0009 */
[----:B------:R-:W-:-:S07]  /*c0c0*/  IMAD.MOV.U32 R2, RZ, RZ, R14 ;  /* 0x000000ffff027224 */ /* 0x000fce00078e000e */
[----:B------:R-:W-:Y:S05]  /*c0d0*/  WARPSYNC.COLLECTIVE R15, `(.L_x_12254) ;  /* 0x000000000f087348 */ /* 0x000fea0003c00000 */
[----:B------:R0:W1:Y:S02]  /*c0e0*/  SHFL.IDX P6, R14, R13, R12, R11 ;  /* 0x0000000c0d0e7389 */ /* 0x00006400000c000b */
[----:B01----:R-:W-:Y:S01]  /*c0f0*/  ENDCOLLECTIVE ;  /* 0x000000000000791b */ /* 0x003fe20003800000 */
.L_x_12254:
[----:B------:R-:W-:Y:S02]  /*c100*/  ULDC UR4, c[0x0][0x288] ;  /* 0x0000a20000047ab9 */ /* 0x000fe40000000800 */
[----:B------:R-:W-:-:S05]  /*c110*/  IMAD R5, R20, UR4, RZ ;  /* 0x0000000414057c24 */ /* 0x000fca000f8e02ff */
[----:B------:R-:W-:Y:S01]  /*c120*/  ISETP.GE.AND P1, PT, R6, R5, PT ;  /* 0x000000050600720c */ /* 0x000fe20003f26270 */
[----:B------:R-:W-:Y:S02]  /*c130*/  IMAD.MOV.U32 R13, RZ, RZ, R10 ;  /* 0x000000ffff0d7224 */ /* 0x000fe400078e000a */
[----:B------:R-:W-:-:S10]  /*c140*/  IMAD.MOV.U32 R12, RZ, RZ, 0x1 ;  /* 0x00000001ff0c7424 */ /* 0x000fd400078e00ff */
[----:B------:R-:W-:Y:S02]  /*c150*/  @!P1 LEA R28, R4, UR38, 0x1 ;  /* 0x00000026041c9c11 */ /* 0x000fe4000f8e08ff */
[----:B------:R-:W-:-:S05]  /*c160*/  @!P1 LEA R14, P2, R7, R14, 0x1 ;  /* 0x0000000e070e9211 */ /* 0x000fca00078408ff */
[----:B------:R-:W-:Y:S02]  /*c170*/  @!P1 IMAD.X R3, RZ, RZ, R2, P2 ;  /* 0x000000ffff039224 */ /* 0x000fe400010e0602 */
[----:B------:R-:W-:Y:S02]  /*c180*/  @!P1 IMAD.MOV.U32 R2, RZ, RZ, R14 ;  /* 0x000000ffff029224 */ /* 0x000fe400078e000e */
[----:B------:R-:W-:-:S03]  /*c190*/  VIADD R14, R6, 0x10 ;  /* 0x00000010060e7836 */ /* 0x000fc60000000000 */
[----:B------:R-:W-:Y:S01]  /*c1a0*/  @!PT LDS RZ, [RZ] ;  /* 0x00000000fffff984 */ /* 0x000fe20000000800 */
[----:B------:R-:W-:Y:S01]  /*c1b0*/  @!PT LDS RZ, [RZ] ;  /* 0x00000000fffff984 */ /* 0x000fe20000000800 */
[----:B------:R-:W-:Y:S01]  /*c1c0*/  @!PT LDS RZ, [RZ] ;  /* 0x00000000fffff984 */ /* 0x000fe20000000800 */
[----:B------:R0:W-:Y:S02]  /*c1d0*/  @!P1 LDGSTS.E.BYPASS.LTC128B.128 [R28+0xc400], desc[UR42][R2.64], !P0 ;  /* 0x0c400000021c9fae */ /* 0x0001e4000c101d6a */
[----:B------:R-:W-:-:S13]  /*c1e0*/  ISETP.GE.AND P1, PT, R14, R5, PT ;  /* 0x000000050e00720c */ /* 0x000fda0003f26270 */
[----:B0-----:R-:W-:Y:S05]  /*c1f0*/  WARPSYNC.COLLECTIVE R15, `(.L_x_12255) ;  /* 0x000000000f087348 */ /* 0x001fea0003c00000 */
[----:B------:R1:W2:Y:S02]  /*c200*/  SHFL.IDX P6, R14, R13, R12, R11 ;  /* 0x0000000c0d0e7389 */ /* 0x0002a400000c000b */
[----:B012---:R-:W-:Y:S01]  /*c210*/  ENDCOLLECTIVE ;  /* 0x000000000000791b */ /* 0x007fe20003800000 */
.L_x_12255:
[----:B------:R-:W-:Y:S01]  /*c220*/  MOV R13, R9 ;  /* 0x00000009000d7202 */ /* 0x000fe20000000f00 */
[----:B------:R-:W-:-:S07]  /*c230*/  IMAD.MOV.U32 R21, RZ, RZ, R14 ;  /* 0x000000ffff157224 */ /* 0x000fce00078e000e */
[----:B------:R-:W-:Y:S05]  /*c240*/  WARPSYNC.COLLECTIVE R15, `(.L_x_12256) ;  /* 0x000000000f087348 */ /* 0x000fea0003c00000 */
[----:B------:R0:W1:Y:S02]  /*c250*/  SHFL.IDX P6, R14, R13, R12, R11 ;  /* 0x0000000c0d0e7389 */ /* 0x00006400000c000b */
[----:B01----:R-:W-:Y:S01]  /*c260*/  ENDCOLLECTIVE ;  /* 0x000000000000791b */ /* 0x003fe20003800000 */
.L_x_12256:
[----:B------:R-:W-:Y:S02]  /*c270*/  IMAD.MOV.U32 R13, RZ, RZ, R10 ;  /* 0x000000ffff0d7224 */ /* 0x000fe400078e000a */
[----:B------:R-:W-:Y:S02]  /*c280*/  IMAD.MOV.U32 R12, RZ, RZ, 0x2 ;  /* 0x00000002ff0c7424 */ /* 0x000fe400078e00ff */
[----:B------:R-:W-:Y:S02]  /*c290*/  IMAD.MOV.U32 R2, RZ, RZ, R14 ;  /* 0x000000ffff027224 */ /* 0x000fe400078e000e */
[----:B------:R-:W-:-:S03]  /*c2a0*/  VIADD R14, R6, 0x20 ;  /* 0x00000020060e7836 */ /* 0x000fc60000000000 */
[----:B------:R-:W-:Y:S02]  /*c2b0*/  @!P1 LEA R2, P3, R7, R2, 0x1 ;  /* 0x0000000207029211 */ /* 0x000fe400078608ff */
[----:B------:R-:W-:-:S13]  /*c2c0*/  ISETP.GE.AND P2, PT, R14, R5, PT ;  /* 0x000000050e00720c */ /* 0x000fda0003f46270 */
[----:B------:R-:W-:Y:S05]  /*c2d0*/  WARPSYNC.COLLECTIVE R15, `(.L_x_12257) ;  /* 0x000000000f087348 */ /* 0x000fea0003c00000 */
[----:B------:R0:W1:Y:S02]  /*c2e0*/  SHFL.IDX P6, R14, R13, R12, R11 ;  /* 0x0000000c0d0e7389 */ /* 0x00006400000c000b */
[----:B01----:R-:W-:Y:S01]  /*c2f0*/  ENDCOLLECTIVE ;  /* 0x000000000000791b */ /* 0x003fe20003800000 */
.L_x_12257:
[----:B------:R-:W-:Y:S01]  /*c300*/  @!P1 IMAD.X R3, RZ, RZ, R21, P3 ;  /* 0x000000ffff039224 */ /* 0x000fe200018e0615 */
[----:B------:R-:W-:-:S05]  /*c310*/  @!P1 LEA R21, R4, UR38, 0x1 ;  /* 0x0000002604159c11 */ /* 0x000fca000f8e08ff */
[----:B------:R-:W-:Y:S01]  /*c320*/  @!PT LDS RZ, [RZ] ;  /* 0x00000000fffff984 */ /* 0x000fe20000000800 */
[----:B------:R-:W-:Y:S01]  /*c330*/  @!PT LDS RZ, [RZ] ;  /* 0x00000000fffff984 */ /* 0x000fe20000000800 */
[----:B------:R-:W-:Y:S01]  /*c340*/  @!PT LDS RZ, [RZ] ;  /* 0x00000000fffff984 */ /* 0x000fe20000000800 */
[----:B------:R0:W-:Y:S01]  /*c350*/  @!P1 LDGSTS.E.BYPASS.LTC128B.128 [R21+0xcc00], desc[UR42][R2.64], !P0 ;  /* 0x0cc0000002159fae */ /* 0x0001e2000c101d6a */
[----:B------:R-:W-:Y:S02]  /*c360*/  IMAD.MOV.U32 R13, RZ, RZ, R9 ;  /* 0x000000ffff0d7224 */ /* 0x000fe400078e0009 */
[----:B------:R-:W-:-:S07]  /*c370*/  IMAD.MOV.U32 R20, RZ, RZ, R14 ;  /* 0x000000ffff147224 */ /* 0x000fce00078e000e */
[----:B0-----:R-:W-:Y:S05]  /*c380*/  WARPSYNC.COLLECTIVE R15, `(.L_x_12258) ;  /* 0x000000000f087348 */ /* 0x001fea0003c00000 */
[----:B------:R1:W2:Y:S02]  /*c390*/  SHFL.IDX P6, R14, R13, R12, R11 ;  /* 0x0000000c0d0e7389 */ /* 0x0002a400000c000b */
[----:B012---:R-:W-:Y:S01]  /*c3a0*/  ENDCOLLECTIVE ;  /* 0x000000000000791b */ /* 0x007fe20003800000 */
.L_x_12258:
[----:B------:R-:W-:Y:S02]  /*c3b0*/  IMAD.MOV.U32 R13, RZ, RZ, R10 ;  /* 0x000000ffff0d7224 */ /* 0x000fe400078e000a */
[----:B------:R-:W-:Y:S01]  /*c3c0*/  IMAD.MOV.U32 R12, RZ, RZ, 0x3 ;  /* 0x00000003ff0c7424 */ /* 0x000fe200078e00ff */
[----:B------:R-:W-:Y:S01]  /*c3d0*/  @!P2 LEA R2, P1, R7, R14, 0x1 ;  /* 0x0000000e0702a211 */ /* 0x000fe200078208ff */
[----:B------:R-:W-:-:S04]  /*c3e0*/  VIADD R14, R6, 0x30 ;  /* 0x00000030060e7836 */ /* 0x000fc80000000000 */
[----:B------:R-:W-:Y:S01]  /*c3f0*/  @!P2 IMAD.X R3, RZ, RZ, R20, P1 ;  /* 0x000000ffff03a224 */ /* 0x000fe200008e0614 */
[----:B------:R-:W-:-:S13]  /*c400*/  ISETP.GE.AND P1, PT, R14, R5, PT ;  /* 0x000000050e00720c */ /* 0x000fda0003f26270 */
[----:B------:R-:W-:Y:S05]  /*c410*/  WARPSYNC.COLLECTIVE R15, `(.L_x_12259) ;  /* 0x000000000f087348 */ /* 0x000fea0003c00000 */
[----:B------:R0:W1:Y:S02]  /*c420*/  SHFL.IDX P6, R14, R13, R12, R11 ;  /* 0x0000000c0d0e7389 */ /* 0x00006400000c000b */
[----:B01----:R-:W-:Y:S01]  /*c430*/  ENDCOLLECTIVE ;  /* 0x000000000000791b */ /* 0x003fe20003800000 */
.L_x_12259:
[----:B------:R-:W-:-:S05]  /*c440*/  @!P2 LEA R20, R4, UR38, 0x1 ;  /* 0x000000260414ac11 */ /* 0x000fca000f8e08ff */
[----:B------:R-:W-:Y:S01]  /*c450*/  @!PT LDS RZ, [RZ] ;  /* 0x00000000fffff984 */ /* 0x000fe20000000800 */
[----:B------:R-:W-:Y:S01]  /*c460*/  @!PT LDS RZ, [RZ] ;  /* 0x00000000fffff984 */ /* 0x000fe20000000800 */
[----:B------:R-:W-:Y:S01]  /*c470*/  @!PT LDS RZ, [RZ] ;  /* 0x00000000fffff984 */ /* 0x000fe20000000800 */
[----:B------:R0:W-:Y:S01]  /*c480*/  @!P2 LDGSTS.E.BYPASS.LTC128B.128 [R20+0xd400], desc[UR42][R2.64], !P0 ;  /* 0x0d4000000214afae */ /* 0x0001e2000c101d6a */
[----:B------:R-:W-:Y:S01]  /*c490*/  MOV R13, R9 ;  /* 0x00000009000d7202 */ /* 0x000fe20000000f00 */
[----:B------:R-:W-:-:S07]  /*c4a0*/  IMAD.MOV.U32 R21, RZ, RZ, R14 ;  /* 0x000000ffff157224 */ /* 0x000fce00078e000e */
[----:B0-----:R-:W-:Y:S05]  /*c4b0*/  WARPSYNC.COLLECTIVE R15, `(.L_x_12260) ;  /* 0x000000000f087348 */ /* 0x001fea0003c00000 */
[----:B------:R1:W2:Y:S02]  /*c4c0*/  SHFL.IDX P6, R14, R13, R12, R11 ;  /* 0x0000000c0d0e7389 */ /* 0x0002a400000c000b */
[----:B012---:R-:W-:Y:S01]  /*c4d0*/  ENDCOLLECTIVE ;  /* 0x000000000000791b */ /* 0x007fe20003800000 */
.L_x_12260:
        /* <DEDUP_REMOVED lines=9> */
.L_x_12261:
        /* <DEDUP_REMOVED lines=11> */
.L_x_12262:
        /* <DEDUP_REMOVED lines=9> */
.L_x_12263:
        /* <DEDUP_REMOVED lines=10> */
.L_x_12264:
        /* <DEDUP_REMOVED lines=9> */
.L_x_12265:
[----:B------:R-:W-:Y:S01]  /*c7e0*/  @!P1 IMAD.X R3, RZ, RZ, R21, P3 ;  /* 0x000000ffff039224 */ /* 0x000fe200018e0615 */
[----:B------:R-:W-:-:S05]  /*c7f0*/  @!P1 LEA R21, R4, UR38, 0x1 ;  /* 0x0000002604159c11 */ /* 0x000fca000f8e08ff */
[----:B------:R-:W-:Y:S01]  /*c800*/  @!PT LDS RZ, [RZ] ;  /* 0x00000000fffff984 */ /* 0x000fe20000000800 */
[----:B------:R-:W-:Y:S01]  /*c810*/  @!PT LDS RZ, [RZ] ;  /* 0x00000000fffff984 */ /* 0x000fe20000000800 */
[----:B------:R-:W-:Y:S01]  /*c820*/  @!PT LDS RZ, [RZ] ;  /* 0x00000000fffff984 */ /* 0x000fe20000000800 */
[----:B------:R0:W-:Y:S01]  /*c830*/  @!P1 LDGSTS.E.BYPASS.LTC128B.128 [R21+0xec00], desc[UR42][R2.64], !P0 ;  /* 0x0ec0000002159fae */ /* 0x0001e2000c101d6a */
[----:B------:R-:W-:Y:S01]  /*c840*/  IMAD.MOV.U32 R13, RZ, RZ, R9 ;  /* 0x000000ffff0d7224 */ /* 0x000fe200078e0009 */
[----:B0-----:R-:W-:Y:S01]  /*c850*/  @!P2 LEA R21, R4, UR38, 0x1 ;  /* 0x000000260415ac11 */ /* 0x001fe2000f8e08ff */
[----:B------:R-:W-:-:S07]  /*c860*/  IMAD.MOV.U32 R20, RZ, RZ, R14 ;  /* 0x000000ffff147224 */ /* 0x000fce00078e000e */
[----:B------:R-:W-:Y:S05]  /*c870*/  WARPSYNC.COLLECTIVE R15, `(.L_x_12266) ;  /* 0x000000000f087348 */ /* 0x000fea0003c00000 */
[----:B------:R0:W1:Y:S02]  /*c880*/  SHFL.IDX P6, R14, R13, R12, R11 ;  /* 0x0000000c0d0e7389 */ /* 0x00006400000c000b */
[----:B01----:R-:W-:Y:S01]  /*c890*/  ENDCOLLECTIVE ;  /* 0x000000000000791b */ /* 0x003fe20003800000 */
.L_x_12266:
[----:B------:R-:W-:Y:S02]  /*c8a0*/  IMAD.MOV.U32 R13, RZ, RZ, R10 ;  /* 0x000000ffff0d7224 */ /* 0x000fe400078e000a */
[----:B------:R-:W-:Y:S01]  /*c8b0*/  IMAD.MOV.U32 R12, RZ, RZ, 0x7 ;  /* 0x00000007ff0c7424 */ /* 0x000fe200078e00ff */
[----:B------:R-:W-:-:S13]  /*c8c0*/  @!P2 LEA R2, P1, R7, R14, 0x1 ;  /* 0x0000000e0702a211 */ /* 0x000fda00078208ff */
[----:B------:R-:W-:Y:S05]  /*c8d0*/  WARPSYNC.COLLECTIVE R15, `(.L_x_12267) ;  /* 0x000000000f087348 */ /* 0x000fea0003c00000 */
[----:B------:R0:W1:Y:S02]  /*c8e0*/  SHFL.IDX P6, R14, R13, R12, R11 ;  /* 0x0000000c0d0e7389 */ /* 0x00006400000c000b */
[----:B01----:R-:W-:Y:S01]  /*c8f0*/  ENDCOLLECTIVE ;  /* 0x000000000000791b */ /* 0x003fe20003800000 */
.L_x_12267:
[----:B------:R-:W-:-:S05]  /*c900*/  @!P2 IMAD.X R3, RZ, RZ, R20, P1 ;  /* 0x000000ffff03a224 */ /* 0x000fca00008e0614 */
[----:B------:R-:W-:Y:S01]  /*c910*/  @!PT LDS RZ, [RZ] ;  /* 0x00000000fffff984 */ /* 0x000fe20000000800 */
[----:B------:R-:W-:Y:S01]  /*c920*/  @!PT LDS RZ, [RZ] ;  /* 0x00000000fffff984 */ /* 0x000fe20000000800 */
[----:B------:R-:W-:Y:S01]  /*c930*/  @!PT LDS RZ, [RZ] ;  /* 0x00000000fffff984 */ /* 0x000fe20000000800 */
[----:B------:R0:W-:Y:S01]  /*c940*/  @!P2 LDGSTS.E.BYPASS.LTC128B.128 [R21+0xf400], desc[UR42][R2.64], !P0 ;  /* 0x0f4000000215afae */ /* 0x0001e2000c101d6a */
[----:B------:R-:W-:Y:S01]  /*c950*/  IMAD.MOV.U32 R13, RZ, RZ, R9 ;  /* 0x000000ffff0d7224 */ /* 0x000fe200078e0009 */
[----:B0-----:R-:W-:Y:S01]  /*c960*/  IADD3 R2, R6, 0x70, RZ ;  /* 0x0000007006027810 */ /* 0x001fe20007ffe0ff */
[----:B------:R-:W-:-:S03]  /*c970*/  IMAD.MOV.U32 R10, RZ, RZ, R14 ;  /* 0x000000ffff0a7224 */ /* 0x000fc600078e000e */
[----:B------:R-:W-:-:S13]  /*c980*/  ISETP.GE.AND P1, PT, R2, R5, PT ;  /* 0x000000050200720c */ /* 0x000fda0003f26270 */
[----:B------:R-:W-:Y:S05]  /*c990*/  WARPSYNC.COLLECTIVE R15, `(.L_x_12268) ;  /* 0x000000000f087348 */ /* 0x000fea0003c00000 */
[----:B------:R0:W1:Y:S02]  /*c9a0*/  SHFL.IDX P6, R14, R13, R12, R11 ;  /* 0x0000000c0d0e7389 */ /* 0x00006400000c000b */
[----:B01----:R-:W-:Y:S01]  /*c9b0*/  ENDCOLLECTIVE ;  /* 0x000000000000791b */ /* 0x003fe20003800000 */
.L_x_12268:
[----:B------:R-:W-:Y:S01]  /*c9c0*/  @!P1 LEA R21, R4, UR38, 0x1 ;  /* 0x0000002604159c11 */ /* 0x000fe2000f8e08ff */
[----:B------:R-:W-:Y:S02]  /*c9d0*/  IMAD.MOV.U32 R13, RZ, RZ, R8 ;  /* 0x000000ffff0d7224 */ /* 0x000fe400078e0008 */
[----:B------:R-:W-:Y:S01]  /*c9e0*/  IMAD.MOV.U32 R12, RZ, RZ, RZ ;  /* 0x000000ffff0c7224 */ /* 0x000fe200078e00ff */
[----:B------:R-:W-:-:S13]  /*c9f0*/  @!P1 LEA R2, P3, R7, R14, 0x1 ;  /* 0x0000000e07029211 */ /* 0x000fda00078608ff */
[----:B------:R-:W-:Y:S05]  /*ca00*/  WARPSYNC.COLLECTIVE R15, `(.L_x_12269) ;  /* 0x000000000f087348 */ /* 0x000fea0003c00000 */
[----:B------:R0:W1:Y:S02]  /*ca10*/  SHFL.IDX P6, R14, R13, R12, R11 ;  /* 0x0000000c0d0e7389 */ /* 0x00006400000c000b */
[----:B01----:R-:W-:Y:S01]  /*ca20*/  ENDCOLLECTIVE ;  /* 0x000000000000791b */ /* 0x003fe20003800000 */
.L_x_12269:
[----:B------:R-:W-:Y:S02]  /*ca30*/  @!P1 IMAD.X R3, RZ, RZ, R10, P3 ;  /* 0x000000ffff039224 */ /* 0x000fe400018e060a */
[----:B------:R-:W-:-:S03]  /*ca40*/  VIADD R10, R6, 0x80 ;  /* 0x00000080060a7836 */ /* 0x000fc60000000000 */
[----:B------:R-:W-:Y:S01]  /*ca50*/  @!PT LDS RZ, [RZ] ;  /* 0x00000000fffff984 */ /* 0x000fe20000000800 */
[----:B------:R-:W-:Y:S01]  /*ca60*/  @!PT LDS RZ, [RZ] ;  /* 0x00000000fffff984 */ /* 0x000fe20000000800 */
[----:B------:R-:W-:Y:S01]  /*ca70*/  @!PT LDS RZ, [RZ] ;  /* 0x00000000fffff984 */ /* 0x000fe20000000800 */
[----:B------:R0:W-:Y:S02]  /*ca80*/  @!P1 LDGSTS.E.BYPASS.LTC128B.128 [R21+0xfc00], desc[UR42][R2.64], !P0 ;  /* 0x0fc0000002159fae */ /* 0x0001e4000c101d6a */
[----:B------:R-:W-:Y:S01]  /*ca90*/  ISETP.GE.AND P2, PT, R10, R5, PT ;  /* 0x000000050a00720c */ /* 0x000fe20003f46270 */
[----:B------:R-:W-:Y:S02]  /*caa0*/  VIADD R10, R6, 0x90 ;  /* 0x00000090060a7836 */ /* 0x000fe40000000000 */
[----:B------:R-:W-:Y:S02]  /*cab0*/  IMAD.MOV.U32 R13, RZ, RZ, R0 ;  /* 0x000000ffff0d7224 */ /* 0x000fe400078e0000 */
[----:B------:R-:W-:-:S08]  /*cac0*/  IMAD.MOV.U32 R20, RZ, RZ, R14 ;  /* 0x000000ffff147224 */ /* 0x000fd000078e000e */
[----:B0-----:R-:W-:Y:S05]  /*cad0*/  WARPSYNC.COLLECTIVE R15, `(.L_x_12270) ;  /* 0x000000000f087348 */ /* 0x001fea0003c00000 */
[----:B------:R1:W2:Y:S02]  /*cae0*/  SHFL.IDX P6, R14, R13, R12, R11 ;  /* 0x0000000c0d0e7389 */ /* 0x0002a400000c000b */
[----:B012---:R-:W-:Y:S01]  /*caf0*/  ENDCOLLECTIVE ;  /* 0x000000000000791b */ /* 0x007fe20003800000 */
.L_x_12270:
[----:B------:R-:W-:Y:S02]  /*cb00*/  IMAD.MOV.U32 R13, RZ, RZ, R8 ;  /* 0x000000ffff0d7224 */ /* 0x000fe400078e0008 */
[----:B------:R-:W-:Y:S02]  /*cb10*/  IMAD.MOV.U32 R12, RZ, RZ, 0x1 ;  /* 0x00000001ff0c7424 */ /* 0x000fe400078e00ff */
[----:B------:R-:W-:-:S07]  /*cb20*/  IMAD.MOV.U32 R28, RZ, RZ, R14 ;  /* 0x000000ffff1c7224 */ /* 0x000fce00078e000e */
[----:B------:R-:W-:Y:S05]  /*cb30*/  WARPSYNC.COLLECTIVE R15, `(.L_x_12271) ;  /* 0x000000000f087348 */ /* 0x000fea0003c00000 */
[----:B------:R0:W1:Y:S02]  /*cb40*/  SHFL.IDX P6, R14, R13, R12, R11 ;  /* 0x0000000c0d0e7389 */ /* 0x00006400000c000b */
[----:B01----:R-:W-:Y:S01]  /*cb50*/  ENDCOLLECTIVE ;  /* 0x000000000000791b */ /* 0x003fe20003800000 */
.L_x_12271:
[----:B------:R-:W-:Y:S02]  /*cb60*/  @!P2 LEA R2, P1, R7, R28, 0x1 ;  /* 0x0000001c0702a211 */ /* 0x000fe400078208ff */
[----:B------:R-:W-:-:S03]  /*cb70*/  @!P2 LEA R28, R4, UR38, 0x1 ;  /* 0x00000026041cac11 */ /* 0x000fc6000f8e08ff */
[----:B------:R-:W-:Y:S01]  /*cb80*/  @!P2 IMAD.X R3, RZ, RZ, R20, P1 ;  /* 0x000000ffff03a224 */ /* 0x000fe200008e0614 */
[----:B------:R-:W-:-:S04]  /*cb90*/  ISETP.GE.AND P1, PT, R10, R5, PT ;  /* 0x000000050a00720c */ /* 0x000fc80003f26270 */
[----:B------:R-:W-:Y:S01]  /*cba0*/  @!PT LDS RZ, [RZ] ;  /* 0x00000000fffff984 */ /* 0x000fe20000000800 */
[----:B------:R-:W-:Y:S01]  /*cbb0*/  @!PT LDS RZ, [RZ] ;  /* 0x00000000fffff984 */ /* 0x000fe20000000800 */
[----:B------:R-:W-:Y:S01]  /*cbc0*/  @!PT LDS RZ, [RZ] ;  /* 0x00000000fffff984 */ /* 0x000fe20000000800 */
[----:B------:R0:W-:Y:S01]  /*cbd0*/  @!P2 LDGSTS.E.BYPASS.LTC128B.128 [R28+0x10400], desc[UR42][R2.64], !P0 ;  /* 0x10400000021cafae */ /* 0x0001e2000c101d6a */
[----:B------:R-:W-:-:S08]  /*cbe0*/  MOV R13, R0 ;  /* 0x00000000000d7202 */ /* 0x000fd00000000f00 */
[----:B------:R-:W-:Y:S01]  /*cbf0*/  @!P1 LEA R21, R4, UR38, 0x1 ;  /* 0x0000002604159c11 */ /* 0x000fe2000f8e08ff */
[----:B------:R-:W-:-:S07]  /*cc00*/  IMAD.MOV.U32 R10, RZ, RZ, R14 ;  /* 0x000000ffff0a7224 */ /* 0x000fce00078e000e */
[----:B0-----:R-:W-:Y:S05]  /*cc10*/  WARPSYNC.COLLECTIVE R15, `(.L_x_12272) ;  /* 0x000000000f087348 */ /* 0x001fea0003c00000 */
[----:B------:R1:W2:Y:S02]  /*cc20*/  SHFL.IDX P6, R14, R13, R12, R11 ;  /* 0x0000000c0d0e7389 */ /* 0x0002a400000c000b */
[----:B012---:R-:W-:Y:S01]  /*cc30*/  ENDCOLLECTIVE ;  /* 0x000000000000791b */ /* 0x007fe20003800000 */
.L_x_12272:
[----:B------:R-:W-:Y:S02]  /*cc40*/  IMAD.MOV.U32 R13, RZ, RZ, R8 ;  /* 0x000000ffff0d7224 */ /* 0x000fe400078e0008 */
[----:B------:R-:W-:Y:S01]  /*cc50*/  IMAD.MOV.U32 R12, RZ, RZ, 0x2 ;  /* 0x00000002ff0c7424 */ /* 0x000fe200078e00ff */
[----:B------:R-:W-:-:S13]  /*cc60*/  @!P1 LEA R2, P3, R7, R14, 0x1 ;  /* 0x0000000e07029211 */ /* 0x000fda00078608ff */
[----:B------:R-:W-:Y:S05]  /*cc70*/  WARPSYNC.COLLECTIVE R15, `(.L_x_12273) ;  /* 0x000000000f087348 */ /* 0x000fea0003c00000 */
[----:B------:R0:W1:Y:S02]  /*cc80*/  SHFL.IDX P6, R14, R13, R12, R11 ;  /* 0x0000000c0d0e7389 */ /* 0x00006400000c000b */
[----:B01----:R-:W-:Y:S01]  /*cc90*/  ENDCOLLECTIVE ;  /* 0x000000000000791b */ /* 0x003fe20003800000 */
.L_x_12273:
[----:B------:R-:W-:-:S05]  /*cca0*/  @!P1 IMAD.X R3, RZ, RZ, R10, P3 ;  /* 0x000000ffff039224 */ /* 0x000fca00018e060a */
[----:B------:R-:W-:Y:S01]  /*ccb0*/  @!PT LDS RZ, [RZ] ;  /* 0x00000000fffff984 */ /* 0x000fe20000000800 */
[----:B------:R-:W-:Y:S01]  /*ccc0*/  @!PT LDS RZ, [RZ] ;  /* 0x00000000fffff984 */ /* 0x000fe20000000800 */
[----:B------:R-:W-:Y:S01]  /*ccd0*/  @!PT LDS RZ, [RZ] ;  /* 0x00000000fffff984 */ /* 0x000fe20000000800 */
[----:B------:R0:W-:Y:S01]  /*cce0*/  @!P1 LDGSTS.E.BYPASS.LTC128B.128 [R21+0x10c00], desc[UR42][R2.64], !P0 ;  /* 0x10c0000002159fae */ /* 0x0001e2000c101d6a */
[----:B------:R-:W-:Y:S02]  /*ccf0*/  IMAD.MOV.U32 R13, RZ, RZ, R0 ;  /* 0x000000ffff0d7224 */ /* 0x000fe400078e0000 */
[----:B0-----:R-:W-:Y:S02]  /*cd00*/  VIADD R2, R6, 0xa0 ;  /* 0x000000a006027836 */ /* 0x001fe40000000000 */
[----:B------:R-:W-:-:S03]  /*cd10*/  IMAD.MOV.U32 R9, RZ, RZ, R14 ;  /* 0x000000ffff097224 */ /* 0x000fc600078e000e */
[----:B------:R-:W-:-:S13]  /*cd20*/  ISETP.GE.AND P2, PT, R2, R5, PT ;  /* 0x000000050200720c */ /* 0x000fda0003f46270 */
[----:B------:R-:W-:Y:S05]  /*cd30*/  WARPSYNC.COLLECTIVE R15, `(.L_x_12274) ;  /* 0x000000000f087348 */ /* 0x000fea0003c00000 */
[----:B------:R0:W1:Y:S02]  /*cd40*/  SHFL.IDX P6, R14, R13, R12, R11 ;  /* 0x0000000c0d0e7389 */ /* 0x00006400000c000b */
[----:B01----:R-:W-:Y:S01]  /*cd50*/  ENDCOLLECTIVE ;  /* 0x000000000000791b */ /* 0x003fe20003800000 */
.L_x_12274:
[----:B------:R-:W-:Y:S02]  /*cd60*/  IMAD.MOV.U32 R13, RZ, RZ, R8 ;  /* 0x000000ffff0d7224 */ /* 0x000fe400078e0008 */
[----:B------:R-:W-:Y:S02]  /*cd70*/  IMAD.MOV.U32 R12, RZ, RZ, 0x3 ;  /* 0x00000003ff0c7424 */ /* 0x000fe400078e00ff */
[----:B------:R-:W-:-:S07]  /*cd80*/  IMAD.MOV.U32 R20, RZ, RZ, R14 ;  /* 0x000000ffff147224 */ /* 0x000fce00078e000e */
[----:B------:R-:W-:Y:S05]  /*cd90*/  WARPSYNC.COLLECTIVE R15, `(.L_x_12275) ;  /* 0x000000000f087348 */ /* 0x000fea0003c00000 */
[----:B------:R0:W1:Y:S02]  /*cda0*/  SHFL.IDX P6, R14, R13, R12, R11 ;  /* 0x0000000c0d0e7389 */ /* 0x00006400000c000b */
[----:B01----:R-:W-:Y:S01]  /*cdb0*/  ENDCOLLECTIVE ;  /* 0x000000000000791b */ /* 0x003fe20003800000 */
.L_x_12275:
[----:B------:R-:W-:-:S05]  /*cdc0*/  @!P2 LEA R2, P1, R7, R20, 0x1 ;  /* 0x000000140702a211 */ /* 0x000fca00078208ff */
[----:B------:R-:W-:Y:S01]  /*cdd0*/  @!P2 IMAD.X R3, RZ, RZ, R9, P1 ;  /* 0x000000ffff03a224 */ /* 0x000fe200008e0609 */
[----:B------:R-:W-:Y:S01]  /*cde0*/  @!P2 LEA R9, R4, UR38, 0x1 ;  /* 0x000000260409ac11 */ /* 0x000fe2000f8e08ff */
[----:B------:R-:W-:-:S04]  /*cdf0*/  IMAD.MOV.U32 R13, RZ, RZ, R0 ;  /* 0x000000ffff0d7224 */ /* 0x000fc800078e0000 */
[----:B------:R-:W-:Y:S01]  /*ce00*/  @!PT LDS RZ, [RZ] ;  /* 0x00000000fffff984 */ /* 0x000fe20000000800 */
[----:B------:R-:W-:Y:S01]  /*ce10*/  @!PT LDS RZ, [RZ] ;  /* 0x00000000fffff984 */ /* 0x000fe20000000800 */
[----:B------:R-:W-:Y:S01]  /*ce20*/  @!PT LDS RZ, [RZ] ;  /* 0x00000000fffff984 */ /* 0x000fe20000000800 */
[----:B------:R0:W-:Y:S01]  /*ce30*/  @!P2 LDGSTS.E.BYPASS.LTC128B.128 [R9+0x11400], desc[UR42][R2.64], !P0 ;  /* 0x114000000209afae */ /* 0x0001e2000c101d6a */
[----:B------:R-:W-:-:S07]  /*ce40*/  IMAD.MOV.U32 R8, RZ, RZ, R14 ;  /* 0x000000ffff087224 */ /* 0x000fce00078e000e */
[----:B0-----:R-:W-:Y:S05]  /*ce50*/  WARPSYNC.COLLECTIVE R15, `(.L_x_12276) ;  /* 0x000000000f087348 */ /* 0x001fea0003c00000 */
[----:B------:R1:W2:Y:S02]  /*ce60*/  SHFL.IDX P6, R14, R13, R12, R11 ;  /* 0x0000000c0d0e7389 */ /* 0x0002a400000c000b */
[----:B012---:R-:W-:Y:S01]  /*ce70*/  ENDCOLLECTIVE ;  /* 0x000000000000791b */ /* 0x007fe20003800000 */
.L_x_12276:
[----:B------:R-:W-:Y:S05]  /*ce80*/  BRA `(.L_x_12277) ;  /* 0xffffffd400007947 */ /* 0x000fea000383ffff */
.L_x_12188:
[----:B-1----:R-:W-:-:S04]  /*ce90*/  MOV R3, UR38 ;  /* 0x0000002600037c02 */ /* 0x002fc80008000f00 */
[----:B------:R1:W2:Y:S03]  /*cea0*/  SYNCS.PHASECHK.TRANS64.TRYWAIT P0, [R3+URZ+0x30820], R0 ;  /* 0x03082000030075a7 */ /* 0x0002a6000800017f */
[----:B--2---:R-:W-:Y:S05]  /*ceb0*/  @!P0 NANOSLEEP.SYNCS 0x989680 ;  /* 0x009896800000895d */ /* 0x004fea0003900000 */
[----:B------:R-:W2:Y:S02]  /*cec0*/  @!P0 SYNCS.PHASECHK.TRANS64 P0, [R3+URZ+0x30820], R0 ;  /* 0x03082000030085a7 */ /* 0x000ea4000800007f */
[----:B--2---:R-:W-:Y:S05]  /*ced0*/  @!P0 BRA `(.L_x_12188) ;  /* 0xfffffffc00ec8947 */ /* 0x004fea000383ffff */
[----:B------:R-:W-:Y:S05]  /*cee0*/  BRA `(.L_x_12278) ;  /* 0xffffffd400387947 */ /* 0x000fea000383ffff */
.L_x_12195:
[----:B--2---:R-:W-:-:S04]  /*cef0*/  IMAD.U32 R3, RZ, RZ, UR38 ;  /* 0x00000026ff037e24 */ /* 0x004fc8000f8e00ff */
[----:B------:R2:W3:Y:S03]  /*cf00*/  SYNCS.PHASECHK.TRANS64.TRYWAIT P0, [R3+URZ+0x30848], R8 ;  /* 0x03084808030075a7 */ /* 0x0004e6000800017f */
[----:B---3--:R-:W-:Y:S05]  /*cf10*/  @!P0 NANOSLEEP.SYNCS 0x989680 ;  /* 0x009896800000895d */ /* 0x008fea0003900000 */
[----:B------:R-:W3:Y:S02]  /*cf20*/  @!P0 SYNCS.PHASECHK.TRANS64 P0, [R3+URZ+0x30848], R8 ;  /* 0x03084808030085a7 */ /* 0x000ee4000800007f */
[----:B---3--:R-:W-:Y:S05]  /*cf30*/  @!P0 BRA `(.L_x_12195) ;  /* 0xfffffffc00ec8947 */ /* 0x008fea000383ffff */
[----:B------:R-:W-:Y:S05]  /*cf40*/  BRA `(.L_x_12279) ;  /* 0xffffffd400fc7947 */ /* 0x000fea000383ffff */
.L_x_12200:
[----:B-12---:R-:W-:-:S04]  /*cf50*/  IMAD.U32 R3, RZ, RZ, UR38 ;  /* 0x00000026ff037e24 */ /* 0x006fc8000f8e00ff */
[----:B------:R1:W2:Y:S03]  /*cf60*/  SYNCS.PHASECHK.TRANS64.TRYWAIT P0, [R3+URZ+0x30860], R8 ;  /* 0x03086008030075a7 */ /* 0x0002a6000800017f */
[----:B--2---:R-:W-:Y:S05]  /*cf70*/  @!P0 NANOSLEEP.SYNCS 0x989680 ;  /* 0x009896800000895d */ /* 0x004fea0003900000 */
[----:B------:R-:W2:Y:S02]  /*cf80*/  @!P0 SYNCS.PHASECHK.TRANS64 P0, [R3+URZ+0x30860], R8 ;  /* 0x03086008030085a7 */ /* 0x000ea4000800007f */
[----:B--2---:R-:W-:Y:S05]  /*cf90*/  @!P0 BRA `(.L_x_12200) ;  /* 0xfffffffc00ec8947 */ /* 0x004fea000383ffff */
[----:B------:R-:W-:Y:S05]  /*cfa0*/  BRA `(.L_x_12280) ;  /* 0xffffffd8005c7947 */ /* 0x000fea000383ffff */
.L_x_12208:
[----:B--2---:R-:W-:-:S04]  /*cfb0*/  IMAD.U32 R3, RZ, RZ, UR38 ;  /* 0x00000026ff037e24 */ /* 0x004fc8000f8e00ff */
[----:B------:R2:W3:Y:S03]  /*cfc0*/  SYNCS.PHASECHK.TRANS64.TRYWAIT P0, [R3+URZ+0x30840], R12 ;  /* 0x0308400c030075a7 */ /* 0x0004e6000800017f */
[----:B---3--:R-:W-:Y:S05]  /*cfd0*/  @!P0 NANOSLEEP.SYNCS 0x989680 ;  /* 0x009896800000895d */ /* 0x008fea0003900000 */
[----:B------:R-:W3:Y:S02]  /*cfe0*/  @!P0 SYNCS.PHASECHK.TRANS64 P0, [R3+URZ+0x30840], R12 ;  /* 0x0308400c030085a7 */ /* 0x000ee4000800007f */
[----:B---3--:R-:W-:Y:S05]  /*cff0*/  @!P0 BRA `(.L_x_12208) ;  /* 0xfffffffc00ec8947 */ /* 0x008fea000383ffff */
[----:B------:R-:W-:Y:S05]  /*d000*/  BRA `(.L_x_12281) ;  /* 0xffffffdc00407947 */ /* 0x000fea000383ffff */
.L_x_12213:
[----:B-12---:R-:W-:-:S04]  /*d010*/  IMAD.U32 R3, RZ, RZ, UR38 ;  /* 0x00000026ff037e24 */ /* 0x006fc8000f8e00ff */
[----:B------:R1:W2:Y:S03]  /*d020*/  SYNCS.PHASECHK.TRANS64.TRYWAIT P0, [R3+URZ+0x30868], R2 ;  /* 0x03086802030075a7 */ /* 0x0002a6000800017f */
[----:B--2---:R-:W-:Y:S05]  /*d030*/  @!P0 NANOSLEEP.SYNCS 0x989680 ;  /* 0x009896800000895d */ /* 0x004fea0003900000 */
[----:B------:R-:W2:Y:S02]  /*d040*/  @!P0 SYNCS.PHASECHK.TRANS64 P0, [R3+URZ+0x30868], R2 ;  /* 0x03086802030085a7 */ /* 0x000ea4000800007f */
[----:B--2---:R-:W-:Y:S05]  /*d050*/  @!P0 BRA `(.L_x_12213) ;  /* 0xfffffffc00ec8947 */ /* 0x004fea000383ffff */
[----:B------:R-:W-:Y:S05]  /*d060*/  BRA `(.L_x_12282) ;  /* 0xffffffdc00a87947 */ /* 0x000fea000383ffff */
.L_x_12221:
[----:B--2---:R-:W-:-:S04]  /*d070*/  IMAD.U32 R2, RZ, RZ, UR38 ;  /* 0x00000026ff027e24 */ /* 0x004fc8000f8e00ff */
[----:B------:R2:W3:Y:S03]  /*d080*/  SYNCS.PHASECHK.TRANS64.TRYWAIT P0, [R2+URZ+0x30848], R9 ;  /* 0x03084809020075a7 */ /* 0x0004e6000800017f */
[----:B---3--:R-:W-:Y:S05]  /*d090*/  @!P0 NANOSLEEP.SYNCS 0x989680 ;  /* 0x009896800000895d */ /* 0x008fea0003900000 */
[----:B------:R-:W3:Y:S02]  /*d0a0*/  @!P0 SYNCS.PHASECHK.TRANS64 P0, [R2+URZ+0x30848], R9 ;  /* 0x03084809020085a7 */ /* 0x000ee4000800007f */
[----:B---3--:R-:W-:Y:S05]  /*d0b0*/  @!P0 BRA `(.L_x_12221) ;  /* 0xfffffffc00ec8947 */ /* 0x008fea000383ffff */
[----:B------:R-:W-:Y:S05]  /*d0c0*/  BRA `(.L_x_12283) ;  /* 0xffffffe000a07947 */ /* 0x000fea000383ffff */
.L_x_12226:
[----:B-1----:R-:W-:-:S04]  /*d0d0*/  IMAD.U32 R2, RZ, RZ, UR38 ;  /* 0x00000026ff027e24 */ /* 0x002fc8000f8e00ff */
[----:B------:R1:W2:Y:S03]  /*d0e0*/  SYNCS.PHASECHK.TRANS64.TRYWAIT P0, [R2+URZ+0x30860], R9 ;  /* 0x03086009020075a7 */ /* 0x0002a6000800017f */
[----:B--2---:R-:W-:Y:S05]  /*d0f0*/  @!P0 NANOSLEEP.SYNCS 0x989680 ;  /* 0x009896800000895d */ /* 0x004fea0003900000 */
[----:B------:R-:W2:Y:S02]  /*d100*/  @!P0 SYNCS.PHASECHK.TRANS64 P0, [R2+URZ+0x30860], R9 ;  /* 0x03086009020085a7 */ /* 0x000ea4000800007f */
[----:B--2---:R-:W-:Y:S05]  /*d110*/  @!P0 BRA `(.L_x_12226) ;  /* 0xfffffffc00ec8947 */ /* 0x004fea000383ffff */
[----:B------:R-:W-:Y:S05]  /*d120*/  BRA `(.L_x_12284) ;  /* 0xffffffe400047947 */ /* 0x000fea000383ffff */
.L_x_12233:
[----:B-1----:R1:W2:Y:S02]  /*d130*/  SYNCS.PHASECHK.TRANS64.TRYWAIT P0, [R3+URZ+0x30860], R2 ;  /* 0x03086002030075a7 */ /* 0x0022a4000800017f */
[----:B--2---:R-:W-:Y:S05]  /*d140*/  @!P0 NANOSLEEP.SYNCS 0x989680 ;  /* 0x009896800000895d */ /* 0x004fea0003900000 */
[----:B------:R-:W2:Y:S02]  /*d150*/  @!P0 SYNCS.PHASECHK.TRANS64 P0, [R3+URZ+0x30860], R2 ;  /* 0x03086002030085a7 */ /* 0x000ea4000800007f */
[----:B--2---:R-:W-:Y:S05]  /*d160*/  @!P0 BRA `(.L_x_12233) ;  /* 0xfffffffc00f08947 */ /* 0x004fea000383ffff */
[----:B------:R-:W-:Y:S05]  /*d170*/  BRA `(.L_x_12285) ;  /* 0xffffffe400947947 */ /* 0x000fea000383ffff */
.L_x_12237:
[----:B-1----:R1:W2:Y:S02]  /*d180*/  SYNCS.PHASECHK.TRANS64.TRYWAIT P0, [R7+URZ+0x30820], R2 ;  /* 0x03082002070075a7 */ /* 0x0022a4000800017f */
[----:B--2---:R-:W-:Y:S05]  /*d190*/  @!P0 NANOSLEEP.SYNCS 0x989680 ;  /* 0x009896800000895d */ /* 0x004fea0003900000 */
[----:B------:R-:W2:Y:S02]  /*d1a0*/  @!P0 SYNCS.PHASECHK.TRANS64 P0, [R7+URZ+0x30820], R2 ;  /* 0x03082002070085a7 */ /* 0x000ea4000800007f */
[----:B--2---:R-:W-:Y:S05]  /*d1b0*/  @!P0 BRA `(.L_x_12237) ;  /* 0xfffffffc00f08947 */ /* 0x004fea000383ffff */
[----:B------:R-:W-:Y:S05]  /*d1c0*/  BRA `(.L_x_12286) ;  /* 0xffffffe800307947 */ /* 0x000fea000383ffff */
.L_x_12238:
[----:B------:R-:W-:Y:S01]  /*d1d0*/  BSSY B0, `(.L_x_12287) ;  /* 0x0000008000007945 */ /* 0x000fe20003800000 */
[----:B------:R-:W-:Y:S02]  /*d1e0*/  IMAD.MOV.U32 R13, RZ, RZ, R29 ;  /* 0x000000ffff0d7224 */ /* 0x000fe400078e001d */
[----:B------:R-:W-:Y:S02]  /*d1f0*/  IMAD.MOV.U32 R12, RZ, RZ, RZ ;  /* 0x000000ffff0c7224 */ /* 0x000fe400078e00ff */
[----:B------:R-:W-:Y:S02]  /*d200*/  IMAD.MOV.U32 R11, RZ, RZ, 0x1f ;  /* 0x0000001fff0b7424 */ /* 0x000fe400078e00ff */
[----:B------:R-:W-:-:S07]  /*d210*/  IMAD.MOV.U32 R15, RZ, RZ, -0x1 ;  /* 0xffffffffff0f7424 */ /* 0x000fce00078e00ff */
[----:B01----:R-:W-:Y:S05]  /*d220*/  WARPSYNC.COLLECTIVE R15, `(.L_x_12288) ;  /* 0x000000000f087348 */ /* 0x003fea0003c00000 */
[----:B------:R2:W3:Y:S02]  /*d230*/  SHFL.IDX P6, R14, R13, R12, R11 ;  /* 0x0000000c0d0e7389 */ /* 0x0004e400000c000b */
[----:B0123--:R-:W-:Y:S01]  /*d240*/  ENDCOLLECTIVE ;  /* 0x000000000000791b */ /* 0x00ffe20003800000 */
.L_x_12288:
[----:B------:R-:W-:Y:S05]  /*d250*/  BSYNC B0 ;  /* 0x0000000000007941 */ /* 0x000fea0003800000 */
.L_x_12287:
[----:B------:R-:W-:Y:S05]  /*d260*/  BRA `(.L_x_12289) ;  /* 0xffffffe800147947 */ /* 0x000fea000383ffff */
.L_x_12239:
[----:B------:R-:W-:Y:S01]  /*d270*/  BSSY B0, `(.L_x_12290) ;  /* 0x0000006000007945 */ /* 0x000fe20003800000 */
[----:B------:R-:W-:-:S07]  /*d280*/  IMAD.MOV.U32 R15, RZ, RZ, -0x1 ;  /* 0xffffffffff0f7424 */ /* 0x000fce00078e00ff */
[----:B012---:R-:W-:Y:S05]  /*d290*/  WARPSYNC.COLLECTIVE R15, `(.L_x_12291) ;  /* 0x000000000f0c7348 */ /* 0x007fea0003c00000 */
[----:B------:R-:W-:Y:S02]  /*d2a0*/  ELECT P6, UR62, PT ;  /* 0x00000000003e782f */ /* 0x000fe400038c0000 */
[----:B------:R-:W-:Y:S01]  /*d2b0*/  MOV R14, UR62 ;  /* 0x0000003e000e7c02 */ /* 0x000fe20008000f00 */
[----:B012---:R-:W-:Y:S10]  /*d2c0*/  ENDCOLLECTIVE ;  /* 0x000000000000791b */ /* 0x007ff40003800000 */
.L_x_12291:
[----:B------:R-:W-:Y:S05]  /*d2d0*/  BSYNC B0 ;  /* 0x0000000000007941 */ /* 0x000fea0003800000 */
.L_x_12290:
[----:B------:R-:W-:Y:S05]  /*d2e0*/  BRA `(.L_x_12292) ;  /* 0xffffffe800087947 */ /* 0x000fea000383ffff */
.L_x_12241:
[----:B-1----:R1:W3:Y:S02]  /*d2f0*/  SYNCS.PHASECHK.TRANS64.TRYWAIT P0, [R5+URZ], R4 ;  /* 0x00000004050075a7 */ /* 0x0022e4000800017f */
[----:B---3--:R-:W-:Y:S05]  /*d300*/  @!P0 NANOSLEEP.SYNCS 0x989680 ;  /* 0x009896800000895d */ /* 0x008fea0003900000 */
[----:B------:R-:W3:Y:S02]  /*d310*/  @!P0 SYNCS.PHASECHK.TRANS64 P0, [R5+URZ], R4 ;  /* 0x00000004050085a7 */ /* 0x000ee4000800007f */
[----:B---3--:R-:W-:Y:S05]  /*d320*/  @!P0 BRA `(.L_x_12241) ;  /* 0xfffffffc00f08947 */ /* 0x008fea000383ffff */
[----:B------:R-:W-:Y:S05]  /*d330*/  BRA `(.L_x_12293) ;  /* 0xffffffe800387947 */ /* 0x000fea000383ffff */
.L_x_12242:
[----:B---3--:R3:W4:Y:S02]  /*d340*/  SYNCS.PHASECHK.TRANS64.TRYWAIT P0, [R3+URZ], R2 ;  /* 0x00000002030075a7 */ /* 0x008724000800017f */
[----:B----4-:R-:W-:Y:S05]  /*d350*/  @!P0 NANOSLEEP.SYNCS 0x989680 ;  /* 0x009896800000895d */ /* 0x010fea0003900000 */
[----:B------:R-:W4:Y:S02]  /*d360*/  @!P0 SYNCS.PHASECHK.TRANS64 P0, [R3+URZ], R2 ;  /* 0x00000002030085a7 */ /* 0x000f24000800007f */
[----:B----4-:R-:W-:Y:S05]  /*d370*/  @!P0 BRA `(.L_x_12242) ;  /* 0xfffffffc00f08947 */ /* 0x010fea000383ffff */
[----:B------:R-:W-:Y:S05]  /*d380*/  BRA `(.L_x_12294) ;  /* 0xffffffe8002c7947 */ /* 0x000fea000383ffff */
.L_x_12244:
[----:B-1----:R1:W3:Y:S02]  /*d390*/  SYNCS.PHASECHK.TRANS64.TRYWAIT P0, [R5+URZ], R4 ;  /* 0x00000004050075a7 */ /* 0x0022e4000800017f */
[----:B---3--:R-:W-:Y:S05]  /*d3a0*/  @!P0 NANOSLEEP.SYNCS 0x989680 ;  /* 0x009896800000895d */ /* 0x008fea0003900000 */
[----:B------:R-:W3:Y:S02]  /*d3b0*/  @!P0 SYNCS.PHASECHK.TRANS64 P0, [R5+URZ], R4 ;  /* 0x00000004050085a7 */ /* 0x000ee4000800007f */
[----:B---3--:R-:W-:Y:S05]  /*d3c0*/  @!P0 BRA `(.L_x_12244) ;  /* 0xfffffffc00f08947 */ /* 0x008fea000383ffff */
[----:B------:R-:W-:Y:S05]  /*d3d0*/  BRA `(.L_x_12295) ;  /* 0xffffffe800307947 */ /* 0x000fea000383ffff */
.L_x_12296:
        /* <DEDUP_REMOVED lines=10> */
.L_x_14875:


//--------------------- .text._ZN7cutlass13device_kernelIN5flash11enable_sm90INS1_16FlashAttnFwdSm90INS1_25CollectiveMainloopFwdSm90ILi2EN4cute5tupleIJNS5_1CILi1EEES8_S8_EEENS6_IJNS7_ILi192EEESA_NS7_ILi64EEEEEELi64ENS_10bfloat16_tEfNS_4arch4Sm90ELb0ELb0ELb0ELb1ELb0ELb0ELb0ELb0ELb1ELb1ELb1ELb0EEENS1_21CollectiveEpilogueFwdINS6_IJSA_SB_SA_EEES9_SD_SF_Li384ELb1ELb1ELb1ELb0EEENS1_36VarlenDynamicPersistentTileSchedulerILi192ELi192ELi384ELi128ELb1ELb1ELb1ELb0ELb1ELb1EEEEEEEEEvNT_6ParamsE --------------------------
	.section	.text._ZN7cutlass13device_kernelIN5flash11enable_sm90INS1_16FlashAttnFwdSm90INS1_25CollectiveMainloopFwdSm90ILi2EN4cute5tupleIJNS5_1CILi1EEES8_S8_EEENS6_IJNS7_ILi192EEESA_NS7_ILi64EEEEEELi64ENS_10bfloat16_tEfNS_4arch4Sm90ELb0ELb0ELb0ELb1ELb0ELb0ELb0ELb0ELb1ELb1ELb1ELb0EEENS1_21CollectiveEpilogueFwdINS6_IJSA_SB_SA_EEES9_SD_SF_Li384ELb1ELb1ELb1ELb0EEENS1_36VarlenDynamicPersistentTileSchedulerILi192ELi192ELi384ELi128ELb1ELb1ELb1ELb0ELb1ELb1EEEEEEEEEvNT_6ParamsE,"ax",@progbits
	.align	128
.text._ZN7cutlass13device_kernelIN5flash11enable_sm90INS1_16FlashAttnFwdSm90INS1_25CollectiveMainloopFwdSm90ILi2EN4cute5tupleIJNS5_1CILi1EEES8_S8_EEENS6_IJNS7_ILi192EEESA_NS7_ILi64EEEEEELi64ENS_10bfloat16_tEfNS_4arch4Sm90ELb0ELb0ELb0ELb1ELb0ELb0ELb0ELb0ELb1ELb1ELb1ELb0EEENS1_21CollectiveEpilogueFwdINS6_IJSA_SB_SA_EEES9_SD_SF_Li384ELb1ELb1ELb1ELb0EEENS1_36VarlenDynamicPersistentTileSchedulerILi192ELi192ELi384ELi128ELb1ELb1ELb1ELb0ELb1ELb1EEEEEEEEEvNT_6ParamsE:
        .type           _ZN7cutlass13device_kernelIN5flash11enable_sm90INS1_16FlashAttnFwdSm90INS1_25CollectiveMainloopFwdSm90ILi2EN4cute5tupleIJNS5_1CILi1EEES8_S8_EEENS6_IJNS7_ILi192EEESA_NS7_ILi64EEEEEELi64ENS_10bfloat16_tEfNS_4arch4Sm90ELb0ELb0ELb0ELb1ELb0ELb0ELb0ELb0ELb1ELb1ELb1ELb0EEENS1_21CollectiveEpilogueFwdINS6_IJSA_SB_SA_EEES9_SD_SF_Li384ELb1ELb1ELb1ELb0EEENS1_36VarlenDynamicPersistentTileSchedulerILi192ELi192ELi384ELi128ELb1ELb1ELb1ELb0ELb1ELb1EEEEEEEEEvNT_6ParamsE,@function
        .size           _ZN7cutlass13device_kernelIN5flash11enable_sm90INS1_16FlashAttnFwdSm90INS1_25CollectiveMainloopFwdSm90ILi2EN4cute5tupleIJNS5_1CILi1EEES8_S8_EEENS6_IJNS7_ILi192EEESA_NS7_ILi64EEEEEELi64ENS_10bfloat16_tEfNS_4arch4Sm90ELb0ELb0ELb0ELb1ELb0ELb0ELb0ELb0ELb1ELb1ELb1ELb0EEENS1_21CollectiveEpilogueFwdINS6_IJSA_SB_SA_EEES9_SD_SF_Li384ELb1ELb1ELb1ELb0EEENS1_36VarlenDynamicPersistentTileSchedulerILi192ELi192ELi384ELi128ELb1ELb1ELb1ELb0ELb1ELb1EEEEEEEEEvNT_6ParamsE,(.L_x_14876 - _ZN7cutlass13device_kernelIN5flash11enable_sm90INS1_16FlashAttnFwdSm90INS1_25CollectiveMainloopFwdSm90ILi2EN4cute5tupleIJNS5_1CILi1EEES8_S8_EEENS6_IJNS7_ILi192EEESA_NS7_ILi64EEEEEELi64ENS_10bfloat16_tEfNS_4arch4Sm90ELb0ELb0ELb0ELb1ELb0ELb0ELb0ELb0ELb1ELb1ELb1ELb0EEENS1_21CollectiveEpilogueFwdINS6_IJSA_SB_SA_EEES9_SD_SF_Li384ELb1ELb1ELb1ELb0EEENS1_36VarlenDynamicPersistentTileSchedulerILi192ELi192ELi384ELi128ELb1ELb1ELb1ELb0ELb1ELb1EEEEEEEEEvNT_6ParamsE)
        .other          _ZN7cutlass13device_kernelIN5flash11enable_sm90INS1_16FlashAttnFwdSm90INS1_25CollectiveMainloopFwdSm90ILi2EN4cute5tupleIJNS5_1CILi1EEES8_S8_EEENS6_IJNS7_ILi192EEESA_NS7_ILi64EEEEEELi64ENS_10bfloat16_tEfNS_4arch4Sm90ELb0ELb0ELb0ELb1ELb0ELb0ELb0ELb0ELb1ELb1ELb1ELb0EEENS1_21CollectiveEpilogueFwdINS6_IJSA_SB_SA_EEES9_SD_SF_Li384ELb1ELb1ELb1ELb0EEENS1_36VarlenDynamicPersistentTileSchedulerILi192ELi192ELi384ELi128ELb1ELb1ELb1ELb0ELb1ELb1EEEEEEEEEvNT_6ParamsE,@"STO_CUDA_ENTRY STV_DEFAULT"
_ZN7cutlass13device_kernelIN5flash11enable_sm90INS1_16FlashAttnFwdSm90INS1_25CollectiveMainloopFwdSm90ILi2EN4cute5tupleIJNS5_1CILi1EEES8_S8_EEENS6_IJNS7_ILi192EEESA_NS7_ILi64EEEEEELi64ENS_10bfloat16_tEfNS_4arch4Sm90ELb0ELb0ELb0ELb1ELb0ELb0ELb0ELb0ELb1ELb1ELb1ELb0EEENS1_21CollectiveEpilogueFwdINS6_IJSA_SB_SA_EEES9_SD_SF_Li384ELb1ELb1ELb1ELb0EEENS1_36VarlenDynamicPersistentTileSchedulerILi192ELi192ELi384ELi128ELb1ELb1ELb1ELb0ELb1ELb1EEEEEEEEEvNT_6ParamsE:
        /* <DEDUP_REMOVED lines=17> */
.L_x_12298:
[----:B------:R-:W-:Y:S05]  /*0110*/  BSYNC B0 ;  /* 0x0000000000007941 */ /* 0x000fea0003800000 */
.L_x_12297:
        /* <DEDUP_REMOVED lines=40> */
.L_x_12299:
        /* <DEDUP_REMOVED lines=22> */
.L_x_12300:
        /* <DEDUP_REMOVED lines=18> */
.L_x_12301:
        /* <DEDUP_REMOVED lines=22> */
.L_x_12302:
        /* <DEDUP_REMOVED lines=22> */
.L_x_12303:
[----:B--2---:R-:W-:Y:S01]  /*08e0*/  ISETP.NE.AND P0, PT, R2, RZ, PT ;  /* 0x000000ff0200720c */ /* 0x004fe20003f05270 */
[----:B------:R-:W-:Y:S01]  /*08f0*/  IMAD.MOV.U32 R2, RZ, RZ, 0x1 ;  /* 0x00000001ff027424 */ /* 0x000fe200078e00ff */
[----:B------:R-:W-:Y:S01]  /*0900*/  NOP ;  /* 0x0000000000007918 */ /* 0x000fe20000000000 */
[----:B------:R-:W-:-:S03]  /*0910*/  ULDC.64 UR40, c[0x0][0x208] ;  /* 0x0000820000287ab9 */ /* 0x000fc60000000a00 */
[----:B------:R-:W-:-:S05]  /*0920*/  SEL R2, R2, 0x2, !P0 ;  /* 0x0000000202027807 */ /* 0x000fca0004000000 */
[----:B------:R2:W-:Y:S01]  /*0930*/  STL [R1+0x44], R2 ;  /* 0x0000440201007387 */ /* 0x0005e20000100800 */
[----:B01-34-:R-:W-:Y:S06]  /*0940*/  BAR.SYNC.DEFER_BLOCKING 0x0 ;  /* 0x0000000000007b1d */ /* 0x01bfec0000010000 */
[----:B------:R-:W-:Y:S05]  /*0950*/  @!P0 BRA `(.L_x_12304) ;  /* 0x0000009400c08947 */ /* 0x000fea0003800000 */
.L_x_12305:
[----:B------:R-:W-:-:S08]  /*0960*/  NOP ;  /* 0x0000000000007918 */ /* 0x000fd00000000000 */
[----:B------:R-:W0:Y:S02]  /*0970*/  USETMAXREG.TRY_ALLOC.CTAPOOL UP0, 0xa0 ;  /* 0x000000a0000079c8 */ /* 0x000e240008000600 */
[----:B0-----:R-:W-:-:S13]  /*0980*/  PLOP3.LUT P0, PT, PT, PT, UP0, 0x80, 0x0 ;  /* 0x000000000000781c */ /* 0x001fda0003f0f008 */
[----:B------:R-:W-:Y:S05]  /*0990*/  @!P0 BRA `(.L_x_12305) ;  /* 0xfffffffc00f08947 */ /* 0x000fea000383ffff */
[----:B--2---:R-:W0:Y:S01]  /*09a0*/  S2R R2, SR_TID.X ;  /* 0x0000000000027919 */ /* 0x004e220000002100 */
        /* <DEDUP_REMOVED lines=13> */
[----:B------:R-:W2:Y:S01]  /*0a80*/  LDL.LU R20, [R1+0x44] ;  /* 0x0000440001147983 */ /* 0x000ea20000300800 */
[----:B------:R-:W-:-:S05]  /*0a90*/  VIADD R19, R2, 0xffffff80 ;  /* 0xffffff8002137836 */ /* 0x000fca0000000000 */
[----:B------:R-:W-:-:S04]  /*0aa0*/  SHF.R.S32.HI R0, RZ, 0x1f, R19 ;  /* 0x0000001fff007819 */ /* 0x000fc80000011413 */
[CC--:B------:R-:W-:Y:S02]  /*0ab0*/  LEA.HI R3, R0.reuse, R19.reuse, RZ, 0x4 ;  /* 0x0000001300037211 */ /* 0x0c0fe400078f20ff */
[----:B------:R-:W-:Y:S02]  /*0ac0*/  LEA.HI R2, R0, R19, RZ, 0x7 ;  /* 0x0000001300027211 */ /* 0x000fe400078f38ff */
[----:B------:R-:W-:Y:S02]  /*0ad0*/  SHF.R.S32.HI R4, RZ, 0x4, R3 ;  /* 0x00000004ff047819 */ /* 0x000fe40000011403 */
[----:B------:R-:W-:Y:S02]  /*0ae0*/  LOP3.LUT R6, R2, 0xffffff80, RZ, 0xc0, !PT ;  /* 0xffffff8002067812 */ /* 0x000fe400078ec0ff */
[C---:B------:R-:W-:Y:S02]  /*0af0*/  LEA.HI R5, R3.reuse, R4, RZ, 0x1 ;  /* 0x0000000403057211 */ /* 0x040fe400078f08ff */
[----:B------:R-:W-:Y:S01]  /*0b00*/  LOP3.LUT R3, R3, 0xfffffff0, RZ, 0xc0, !PT ;  /* 0xfffffff003037812 */ /* 0x000fe200078ec0ff */
[----:B------:R-:W-:Y:S01]  /*0b10*/  IMAD.IADD R18, R19, 0x1, -R6 ;  /* 0x0000000113127824 */ /* 0x000fe200078e0a06 */
[----:B------:R-:W-:-:S02]  /*0b20*/  LOP3.LUT R5, R5, 0x1ffffffe, RZ, 0xc0, !PT ;  /* 0x1ffffffe05057812 */ /* 0x000fc400078ec0ff */
[----:B------:R-:W-:Y:S01]  /*0b30*/  LEA.HI R6, R0, R19, RZ, 0x2 ;  /* 0x0000001300067211 */ /* 0x000fe200078f10ff */
[----:B------:R-:W-:Y:S02]  /*0b40*/  IMAD.IADD R3, R19, 0x1, -R3 ;  /* 0x0000000113037824 */ /* 0x000fe400078e0a03 */
[----:B------:R-:W-:Y:S01]  /*0b50*/  IMAD.IADD R5, R4, 0x1, -R5 ;  /* 0x0000000104057824 */ /* 0x000fe200078e0a05 */
[----:B------:R-:W-:Y:S02]  /*0b60*/  LOP3.LUT R4, R6, 0xfffffffc, RZ, 0xc0, !PT ;  /* 0xfffffffc06047812 */ /* 0x000fe400078ec0ff */
[----:B------:R-:W-:-:S03]  /*0b70*/  SHF.R.S32.HI R13, RZ, 0x1f, R18 ;  /* 0x0000001fff0d7819 */ /* 0x000fc60000011412 */
[----:B------:R-:W-:Y:S01]  /*0b80*/  IMAD.IADD R12, R19, 0x1, -R4 ;  /* 0x00000001130c7824 */ /* 0x000fe200078e0a04 */
[----:B------:R-:W-:Y:S02]  /*0b90*/  SHF.R.S32.HI R4, RZ, 0x1f, R3 ;  /* 0x0000001fff047819 */ /* 0x000fe40000011403 */
[----:B------:R-:W-:Y:S02]  /*0ba0*/  LEA.HI R6, R0, R19, RZ, 0x5 ;  /* 0x0000001300067211 */ /* 0x000fe400078f28ff */
[----:B------:R-:W-:Y:S02]  /*0bb0*/  LEA.HI R14, R13, R18, RZ, 0x2 ;  /* 0x000000120d0e7211 */ /* 0x000fe400078f10ff */
[----:B------:R-:W-:Y:S01]  /*0bc0*/  LEA.HI R4, R4, R3, RZ, 0x3 ;  /* 0x0000000304047211 */ /* 0x000fe200078f18ff */
[----:B------:R-:W-:Y:S01]  /*0bd0*/  IMAD.SHL.U32 R7, R6, 0x20, RZ ;  /* 0x0000002006077824 */ /* 0x000fe200078e00ff */
[--C-:B------:R-:W-:Y:S02]  /*0be0*/  SHF.R.S32.HI R8, RZ, 0x2, R14.reuse ;  /* 0x00000002ff087819 */ /* 0x100fe4000001140e */
[----:B------:R-:W-:-:S02]  /*0bf0*/  SHF.R.S32.HI R15, RZ, 0x1f, R14 ;  /* 0x0000001fff0f7819 */ /* 0x000fc4000001140e */
[----:B------:R-:W-:Y:S02]  /*0c00*/  LOP3.LUT R6, R4, 0xfffffff8, RZ, 0xc0, !PT ;  /* 0xfffffff804067812 */ /* 0x000fe400078ec0ff */
[----:B------:R-:W-:-:S03]  /*0c10*/  LEA.HI R15, R15, R8, RZ, 0x3 ;  /* 0x000000080f0f7211 */ /* 0x000fc600078f18ff */
[----:B------:R-:W-:Y:S01]  /*0c20*/  IMAD.IADD R6, R3, 0x1, -R6 ;  /* 0x0000000103067824 */ /* 0x000fe200078e0a06 */
[----:B------:R-:W-:Y:S02]  /*0c30*/  LEA.HI R16, R12, R12, RZ, 0x1 ;  /* 0x0000000c0c107211 */ /* 0x000fe400078f08ff */
[----:B------:R-:W-:Y:S02]  /*0c40*/  LOP3.LUT R15, R15, 0xfffffff8, RZ, 0xc0, !PT ;  /* 0xfffffff80f0f7812 */ /* 0x000fe400078ec0ff */
[----:B------:R-:W-:Y:S01]  /*0c50*/  SHF.R.S32.HI R21, RZ, 0x7, R2 ;  /* 0x00000007ff157819 */ /* 0x000fe20000011402 */
[----:B------:R-:W-:Y:S01]  /*0c60*/  IMAD.SHL.U32 R2, R6, 0x40, RZ ;  /* 0x0000004006027824 */ /* 0x000fe200078e00ff */
[----:B------:R-:W-:Y:S02]  /*0c70*/  LOP3.LUT R7, R7, 0xfffffc00, RZ, 0xc0, !PT ;  /* 0xfffffc0007077812 */ /* 0x000fe400078ec0ff */
[----:B------:R-:W-:Y:S01]  /*0c80*/  LOP3.LUT R17, R16, 0x1ffffffe, RZ, 0xc0, !PT ;  /* 0x1ffffffe10117812 */ /* 0x000fe200078ec0ff */
[----:B------:R-:W-:Y:S01]  /*0c90*/  IMAD.IADD R16, R8, 0x1, -R15 ;  /* 0x0000000108107824 */ /* 0x000fe200078e0a0f */
[----:B------:R-:W-:Y:S01]  /*0ca0*/  LOP3.LUT R2, R2, 0x1c0, RZ, 0xc0, !PT ;  /* 0x000001c002027812 */ /* 0x000fe200078ec0ff */
[----:B------:R-:W-:-:S02]  /*0cb0*/  IMAD R8, R3, 0x40, R7 ;  /* 0x0000004003087824 */ /* 0x000fc400078e0207 */
[----:B------:R-:W-:Y:S02]  /*0cc0*/  IMAD.SHL.U32 R5, R5, 0x8, RZ ;  /* 0x0000000805057824 */ /* 0x000fe400078e00ff */
[----:B------:R-:W-:Y:S02]  /*0cd0*/  IMAD.SHL.U32 R4, R4, 0x40, RZ ;  /* 0x0000004004047824 */ /* 0x000fe400078e00ff */
[----:B------:R-:W-:Y:S01]  /*0ce0*/  IMAD.IADD R3, R5, 0x1, R8 ;  /* 0x0000000105037824 */ /* 0x000fe200078e0208 */
[----:B------:R-:W-:Y:S01]  /*0cf0*/  LOP3.LUT R5, R2, 0x8, R5, 0xf8, !PT ;  /* 0x0000000802057812 */ /* 0x000fe200078ef805 */
[----:B------:R-:W-:Y:S01]  /*0d00*/  IMAD.IADD R17, R12, 0x1, -R17 ;  /* 0x000000010c117824 */ /* 0x000fe200078e0a11 */
[----:B------:R-:W-:Y:S01]  /*0d10*/  SHF.R.U32.HI R2, RZ, 0x3, R2 ;  /* 0x00000003ff027819 */ /* 0x000fe20000011602 */
[----:B------:R-:W-:Y:S01]  /*0d20*/  IMAD.HI R12, R21, 0x55555556, RZ ;  /* 0x55555556150c7827 */ /* 0x000fe200078e02ff */
[----:B------:R-:W-:Y:S02]  /*0d30*/  LEA.HI R13, R13, R18, RZ, 0x5 ;  /* 0x000000120d0d7211 */ /* 0x000fe400078f28ff */
[----:B------:R-:W-:-:S02]  /*0d40*/  LOP3.LUT R2, R5, R2, RZ, 0x3c, !PT ;  /* 0x0000000205027212 */ /* 0x000fc400078e3cff */
[----:B------:R-:W-:Y:S02]  /*0d50*/  LOP3.LUT R4, R4, 0x7ffffe00, RZ, 0xc0, !PT ;  /* 0x7ffffe0004047812 */ /* 0x000fe400078ec0ff */
[----:B------:R-:W-:Y:S02]  /*0d60*/  LEA.HI R0, R0, R19, RZ, 0x3 ;  /* 0x0000001300007211 */ /* 0x000fe400078f18ff */
[----:B------:R-:W-:Y:S02]  /*0d70*/  LEA.HI R12, R12, R12, RZ, 0x1 ;  /* 0x0000000c0c0c7211 */ /* 0x000fe400078f08ff */
[----:B------:R-:W-:Y:S02]  /*0d80*/  SHF.R.S32.HI R13, RZ, 0x5, R13 ;  /* 0x00000005ff0d7819 */ /* 0x000fe4000001140d */
[----:B------:R-:W-:Y:S02]  /*0d90*/  IADD3 R4, R2, R4, R7 ;  /* 0x0000000402047210 */ /* 0x000fe40007ffe007 */
[----:B------:R-:W-:Y:S01]  /*0da0*/  LOP3.LUT R2, R0, 0xfffffff8, RZ, 0xc0, !PT ;  /* 0xfffffff800027812 */ /* 0x000fe200078ec0ff */
[----:B------:R-:W-:Y:S01]  /*0db0*/  IMAD R12, R12, -0x3, R21 ;  /* 0xfffffffd0c0c7824 */ /* 0x000fe200078e0215 */
[----:B------:R-:W-:Y:S01]  /*0dc0*/  LOP3.LUT R14, R14, 0x7ffffffc, RZ, 0xc0, !PT ;  /* 0x7ffffffc0e0e7812 */ /* 0x000fe200078ec0ff */
[----:B------:R-:W-:-:S02]  /*0dd0*/  IMAD R13, R13, 0x10, R16 ;  /* 0x000000100d0d7824 */ /* 0x000fc400078e0210 */
[----:B------:R-:W-:Y:S02]  /*0de0*/  IMAD.IADD R2, R19, 0x1, -R2 ;  /* 0x0000000113027824 */ /* 0x000fe400078e0a02 */
[----:B------:R-:W-:Y:S02]  /*0df0*/  IMAD R8, R12, 0x40, R13 ;  /* 0x000000400c087824 */ /* 0x000fe400078e020d */
[----:B------:R-:W-:Y:S02]  /*0e00*/  IMAD.MOV.U32 R5, RZ, RZ, R9 ;  /* 0x000000ffff057224 */ /* 0x000fe400078e0009 */
[----:B------:R-:W-:Y:S02]  /*0e10*/  IMAD.IADD R14, R18, 0x1, -R14 ;  /* 0x00000001120e7824 */ /* 0x000fe400078e0a0e */
[----:B------:R-:W-:Y:S01]  /*0e20*/  IMAD.SHL.U32 R9, R2, 0x8, RZ ;  /* 0x0000000802097824 */ /* 0x000fe200078e00ff */
[----:B------:R-:W-:Y:S01]  /*0e30*/  STL [R1+0x60], R3 ;  /* 0x0000600301007387 */ /* 0x000fe20000100800 */
[----:B------:R-:W-:-:S03]  /*0e40*/  IMAD.SHL.U32 R15, R14, 0x2, RZ ;  /* 0x000000020e0f7824 */ /* 0x000fc600078e00ff */
[----:B------:R-:W-:Y:S01]  /*0e50*/  STL [R1+0x58], R8 ;  /* 0x0000580801007387 */ /* 0x000fe20000100800 */
[----:B------:R-:W-:-:S03]  /*0e60*/  VIADD R14, R15, 0x8 ;  /* 0x000000080f0e7836 */ /* 0x000fc60000000000 */
[----:B------:R-:W-:Y:S01]  /*0e70*/  STL [R1+0x38], RZ ;  /* 0x000038ff01007387 */ /* 0x000fe20000100800 */
[----:B------:R-:W-:-:S03]  /*0e80*/  VIADD R13, R15, 0x10 ;  /* 0x000000100f0d7836 */ /* 0x000fc60000000000 */
[----:B------:R0:W-:Y:S01]  /*0e90*/  STL [R1+0x8], R9 ;  /* 0x0000080901007387 */ /* 0x0001e20000100800 */
[----:B------:R-:W-:Y:S01]  /*0ea0*/  R2P PR, R6, 0x6 ;  /* 0x0000000606007804 */ /* 0x000fe20000000000 */
[----:B------:R-:W-:Y:S02]  /*0eb0*/  IMAD.MOV.U32 R7, RZ, RZ, R11 ;  /* 0x000000ffff077224 */ /* 0x000fe400078e000b */
[C---:B------:R-:W-:Y:S01]  /*0ec0*/  VIADD R12, R15.reuse, 0x18 ;  /* 0x000000180f0c7836 */ /* 0x040fe20000000000 */
[----:B------:R-:W-:Y:S01]  /*0ed0*/  STL [R1+0x30], R15 ;  /* 0x0000300f01007387 */ /* 0x000fe20000100800 */
[----:B------:R-:W-:Y:S01]  /*0ee0*/  IMAD.MOV.U32 R6, RZ, RZ, R10 ;  /* 0x000000ffff067224 */ /* 0x000fe200078e000a */
[----:B0-----:R-:W-:Y:S01]  /*0ef0*/  SHF.R.S32.HI R9, RZ, 0x1f, R9 ;  /* 0x0000001fff097819 */ /* 0x001fe20000011409 */
[----:B------:R-:W-:Y:S01]  /*0f00*/  VIADD R11, R15, 0x20 ;  /* 0x000000200f0b7836 */ /* 0x000fe20000000000 */
[----:B------:R-:W-:Y:S01]  /*0f10*/  LEA R16, R4, UR37, 0x1 ;  /* 0x0000002504107c11 */ /* 0x000fe2000f8e08ff */
[----:B------:R-:W-:-:S02]  /*0f20*/  IMAD.MOV.U32 R3, RZ, RZ, 0x40 ;  /* 0x00000040ff037424 */ /* 0x000fc400078e00ff */
[----:B------:R0:W-:Y:S01]  /*0f30*/  STL [R1+0x64], R9 ;  /* 0x0000640901007387 */ /* 0x0001e20000100800 */
[----:B------:R-:W-:Y:S01]  /*0f40*/  VIADD R10, R15, 0x28 ;  /* 0x000000280f0a7836 */ /* 0x000fe20000000000 */
[----:B------:R-:W-:Y:S02]  /*0f50*/  SHF.R.S32.HI R4, RZ, 0x1f, R14 ;  /* 0x0000001fff047819 */ /* 0x000fe4000001140e */
[----:B------:R-:W-:Y:S01]  /*0f60*/  STL [R1+0x28], R14 ;  /* 0x0000280e01007387 */ /* 0x000fe20000100800 */
[----:B------:R-:W-:-:S03]  /*0f70*/  SHF.R.S32.HI R0, RZ, 0x3, R0 ;  /* 0x00000003ff007819 */ /* 0x000fc60000011400 */
[----:B------:R1:W-:Y:S01]  /*0f80*/  STL [R1+0x24], R13 ;  /* 0x0000240d01007387 */ /* 0x0003e20000100800 */
[----:B0-----:R-:W-:-:S03]  /*0f90*/  VIADD R9, R15, 0x30 ;  /* 0x000000300f097836 */ /* 0x001fc60000000000 */
[----:B------:R-:W-:Y:S01]  /*0fa0*/  STL [R1+0x20], R12 ;  /* 0x0000200c01007387 */ /* 0x000fe20000100800 */
[----:B------:R-:W-:Y:S01]  /*0fb0*/  SEL R0, R3, 0xffffffc0, !P2 ;  /* 0xffffffc003007807 */ /* 0x000fe20005000000 */
[----:B------:R-:W-:Y:S02]  /*0fc0*/  VIADD R3, R15, 0x38 ;  /* 0x000000380f037836 */ /* 0x000fe40000000000 */
[----:B------:R0:W-:Y:S01]  /*0fd0*/  STL [R1+0x1c], R11 ;  /* 0x00001c0b01007387 */ /* 0x0001e20000100800 */
[----:B-1----:R-:W-:-:S03]  /*0fe0*/  SHF.R.S32.HI R13, RZ, 0x1f, R13 ;  /* 0x0000001fff0d7819 */ /* 0x002fc6000001140d */
[----:B------:R-:W-:Y:S04]  /*0ff0*/  STL [R1+0x18], R10 ;  /* 0x0000180a01007387 */ /* 0x000fe80000100800 */
[----:B------:R-:W-:Y:S04]  /*1000*/  STL [R1+0x14], R9 ;  /* 0x0000140901007387 */ /* 0x000fe80000100800 */
[----:B------:R1:W-:Y:S01]  /*1010*/  STL [R1+0x54], R4 ;  /* 0x0000540401007387 */ /* 0x0003e20000100800 */
[----:B0-----:R-:W-:-:S03]  /*1020*/  SHF.R.S32.HI R11, RZ, 0x1f, R11 ;  /* 0x0000001fff0b7819 */ /* 0x001fc6000001140b */
[----:B------:R-:W-:Y:S01]  /*1030*/  STL [R1+0x10], R3 ;  /* 0x0000100301007387 */ /* 0x000fe20000100800 */
[----:B-1----:R-:W-:-:S03]  /*1040*/  SHF.R.S32.HI R4, RZ, 0x1f, R12 ;  /* 0x0000001fff047819 */ /* 0x002fc6000001140c */
[----:B------:R-:W-:Y:S04]  /*1050*/  STL [R1+0x50], R13 ;  /* 0x0000500d01007387 */ /* 0x000fe80000100800 */
[----:B------:R0:W-:Y:S01]  /*1060*/  STL [R1+0x4c], R4 ;  /* 0x00004c0401007387 */ /* 0x0001e20000100800 */
[----:B------:R-:W-:-:S03]  /*1070*/  SHF.R.S32.HI R9, RZ, 0x1f, R9 ;  /* 0x0000001fff097819 */ /* 0x000fc60000011409 */
[----:B------:R-:W-:Y:S01]  /*1080*/  STL [R1+0x48], R11 ;  /* 0x0000480b01007387 */ /* 0x000fe20000100800 */
[----:B0-----:R-:W-:-:S05]  /*1090*/  SHF.R.S32.HI R4, RZ, 0x1f, R10 ;  /* 0x0000001fff047819 */ /* 0x001fca000001140a */
[----:B------:R0:W-:Y:S04]  /*10a0*/  STL [R1+0x44], R4 ;  /* 0x0000440401007387 */ /* 0x0001e80000100800 */
[----:B------:R1:W-:Y:S01]  /*10b0*/  STL [R1+0x40], R9 ;  /* 0x0000400901007387 */ /* 0x0003e20000100800 */
[----:B0-----:R-:W-:Y:S01]  /*10c0*/  SHF.R.S32.HI R4, RZ, 0x1f, R3 ;  /* 0x0000001fff047819 */ /* 0x001fe20000011403 */
[----:B------:R-:W-:-:S04]  /*10d0*/  IMAD R3, R17, 0x8, R8 ;  /* 0x0000000811037824 */ /* 0x000fc800078e0208 */
[----:B------:R1:W-:Y:S04]  /*10e0*/  STL [R1+0x3c], R4 ;  /* 0x00003c0401007387 */ /* 0x0003e80000100800 */
[----:B------:R1:W-:Y:S01]  /*10f0*/  STL [R1+0x5c], R3 ;  /* 0x00005c0301007387 */ /* 0x0003e20000100800 */
[C---:B------:R-:W-:Y:S02]  /*1100*/  VIADD R18, R16.reuse, 0x1e800 ;  /* 0x0001e80010127836 */ /* 0x040fe40000000000 */
[----:B------:R-:W-:Y:S02]  /*1110*/  VIADD R23, R16, 0x1e820 ;  /* 0x0001e82010177836 */ /* 0x000fe40000000000 */
[----:B------:R-:W-:Y:S02]  /*1120*/  @P1 VIADD R23, R18, 0xffffffe0 ;  /* 0xffffffe012171836 */ /* 0x000fe40000000000 */
[----:B------:R-:W-:-:S02]  /*1130*/  IMAD.MOV.U32 R2, RZ, RZ, RZ ;  /* 0x000000ffff027224 */ /* 0x000fc400078e00ff */
[----:B------:R-:W-:Y:S02]  /*1140*/  IMAD.IADD R18, R18, 0x1, R0 ;  /* 0x0000000112127824 */ /* 0x000fe400078e0200 */
[----:B------:R-:W-:Y:S02]  /*1150*/  IMAD.IADD R17, R0, 0x1, R23 ;  /* 0x0000000100117824 */ /* 0x000fe400078e0217 */
[C---:B------:R-:W-:Y:S02]  /*1160*/  VIADD R153, R23.reuse, 0x6000 ;  /* 0x0000600017997836 */ /* 0x040fe40000000000 */
[----:B------:R-:W-:Y:S01]  /*1170*/  VIADD R152, R23, 0xc000 ;  /* 0x0000c00017987836 */ /* 0x000fe20000000000 */
[----:B------:R-:W-:Y:S01]  /*1180*/  UMOV UR36, URZ ;  /* 0x0000003f00247c82 */ /* 0x000fe20008000000 */
[----:B-12---:R-:W-:-:S07]  /*1190*/  LOP3.LUT R154, R20, 0x1, RZ, 0xfc, !PT ;  /* 0x00000001149a7812 */ /* 0x006fce00078efcff */
.L_x_12339:
[----:B012-45:R-:W0:Y:S01]  /*11a0*/  LDC.64 R8, c[0x0][0xc88] ;  /* 0x00032200ff087b82 */ /* 0x037e220000000a00 */
[----:B------:R-:W-:-:S07]  /*11b0*/  ULDC.64 UR4, c[0x0][0xa28] ;  /* 0x00028a0000047ab9 */ /* 0x000fce0000000a00 */
[----:B------:R-:W1:Y:S08]  /*11c0*/  LDC.64 R12, c[0x0][0x418] ;  /* 0x00010600ff0c7b82 */ /* 0x000e700000000a00 */
[----:B------:R-:W2:Y:S01]  /*11d0*/  LDC R0, c[0x0][0x424] ;  /* 0x00010900ff007b82 */ /* 0x000ea20000000800 */
[----:B0-----:R-:W-:Y:S01]  /*11e0*/  IMAD.WIDE R8, R7, 0x4, R8 ;  /* 0x0000000407087825 */ /* 0x001fe200078e0208 */
[----:B------:R-:W-:-:S06]  /*11f0*/  ISETP.NE.U32.AND P0, PT, RZ, UR4, PT ;  /* 0x00000004ff007c0c */ /* 0x000fcc000bf05070 */
[----:B------:R-:W0:Y:S01]  /*1200*/  LDC R7, c[0x0][0x2f0] ;  /* 0x0000bc00ff077b82 */ /* 0x000e220000000800 */
[----:B---3--:R-:W3:Y:S01]  /*1210*/  LDG.E R155, desc[UR40][R8.64] ;  /* 0x00000028089b7981 */ /* 0x008ee2000c1e1900 */
[----:B------:R-:W-:Y:S01]  /*1220*/  ISETP.NE.AND.EX P0, PT, RZ, UR5, PT, P0 ;  /* 0x00000005ff007c0c */ /* 0x000fe2000bf05300 */
[----:B------:R-:W-:Y:S01]  /*1230*/  IMAD.MOV.U32 R3, RZ, RZ, RZ ;  /* 0x000000ffff037224 */ /* 0x000fe200078e00ff */
[----:B---3--:R-:W-:-:S11]  /*1240*/  SHF.R.S32.HI R4, RZ, 0x1f, R155 ;  /* 0x0000001fff047819 */ /* 0x008fd6000001149b */
[C---:B------:R-:W-:Y:S01]  /*1250*/  @P0 LEA R10, P1, R155.reuse, UR4, 0x2 ;  /* 0x000000049b0a0c11 */ /* 0x040fe2000f8210ff */
[----:B------:R3:W-:Y:S03]  /*1260*/  STL [R1+0xc], R4 ;  /* 0x00000c0401007387 */ /* 0x0007e60000100800 */
[----:B------:R-:W-:Y:S01]  /*1270*/  @P0 LEA.HI.X R11, R155, UR5, R4, 0x2, P1 ;  /* 0x000000059b0b0c11 */ /* 0x000fe200088f1404 */
[----:B------:R-:W-:Y:S02]  /*1280*/  ULDC.64 UR4, c[0x0][0xa20] ;  /* 0x0002880000047ab9 */ /* 0x000fe40000000a00 */
[----:B------:R-:W-:Y:S02]  /*1290*/  ISETP.NE.U32.AND P1, PT, RZ, UR4, PT ;  /* 0x00000004ff007c0c */ /* 0x000fe4000bf25070 */
[----:B------:R3:W5:Y:S01]  /*12a0*/  @P0 LDG.E R3, desc[UR40][R10.64] ;  /* 0x000000280a030981 */ /* 0x000762000c1e1900 */
[----:B-1----:R-:W-:-:S02]  /*12b0*/  ISETP.NE.U32.AND P0, PT, R12, RZ, PT ;  /* 0x000000ff0c00720c */ /* 0x002fc40003f05070 */
[----:B------:R-:W-:Y:S02]  /*12c0*/  ISETP.NE.AND.EX P1, PT, RZ, UR5, PT, P1 ;  /* 0x00000005ff007c0c */ /* 0x000fe4000bf25310 */
[----:B------:R-:W-:-:S04]  /*12d0*/  ISETP.NE.AND.EX P0, PT, R13, RZ, PT, P0 ;  /* 0x000000ff0d00720c */ /* 0x000fc80003f05300 */
[----:B--2---:R-:W-:-:S05]  /*12e0*/  SEL R0, R0, 0x1, P0 ;  /* 0x0000000100007807 */ /* 0x004fca0000000000 */
[----:B0-----:R-:W-:Y:S02]  /*12f0*/  IMAD R120, R0, R7, RZ ;  /* 0x0000000700787224 */ /* 0x001fe400078e02ff */
[----:B------:R-:W-:-:S04]  /*1300*/  @P1 LEA R8, P2, R155, UR4, 0x2 ;  /* 0x000000049b081c11 */ /* 0x000fc8000f8410ff */
[----:B------:R-:W-:-:S05]  /*1310*/  @P1 LEA.HI.X R9, R155, UR5, R4, 0x2, P2 ;  /* 0x000000059b091c11 */ /* 0x000fca00090f1404 */
[----:B------:R3:W5:Y:S01]  /*1320*/  @P1 LDG.E R120, desc[UR40][R8.64] ;  /* 0x0000002808781981 */ /* 0x000762000c1e1900 */
[----:B------:R-:W-:Y:S05]  /*1330*/  @P1 BRA `(.L_x_12306) ;  /* 0x0000000000241947 */ /* 0x000fea0003800000 */
[----:B------:R-:W-:Y:S02]  /*1340*/  ULDC.64 UR4, c[0x0][0xa08] ;  /* 0x0002820000047ab9 */ /* 0x000fe40000000a00 */
[----:B------:R-:W-:-:S04]  /*1350*/  ISETP.NE.U32.AND P0, PT, RZ, UR4, PT ;  /* 0x00000004ff007c0c */ /* 0x000fc8000bf05070 */
[----:B------:R-:W-:-:S13]  /*1360*/  ISETP.NE.AND.EX P0, PT, RZ, UR5, PT, P0 ;  /* 0x00000005ff007c0c */ /* 0x000fda000bf05300 */
[----:B------:R-:W-:Y:S05]  /*1370*/  @!P0 BRA `(.L_x_12306) ;  /* 0x0000000000148947 */ /* 0x000fea0003800000 */
[----:B---3--:R-:W0:Y:S02]  /*1380*/  LDC.64 R8, c[0x0][0xa08] ;  /* 0x00028200ff087b82 */ /* 0x008e240000000a00 */
[----:B0-----:R-:W-:-:S05]  /*1390*/  IMAD.WIDE R8, R155, 0x4, R8 ;  /* 0x000000049b087825 */ /* 0x001fca00078e0208 */
[----:B-----5:R-:W2:Y:S04]  /*13a0*/  LDG.E R120, desc[UR40][R8.64] ;  /* 0x0000002808787981 */ /* 0x020ea8000c1e1900 */
[----:B------:R-:W2:Y:S02]  /*13b0*/  LDG.E R7, desc[UR40][R8.64+0x4] ;  /* 0x0000042808077981 */ /* 0x000ea4000c1e1900 */
[----:B--2---:R-:W-:-:S07]  /*13c0*/  IMAD.IADD R120, R7, 0x1, -R120 ;  /* 0x0000000107787824 */ /* 0x004fce00078e0a78 */
.L_x_12306:
[----:B-----5:R-:W-:Y:S01]  /*13d0*/  IMAD.IADD R120, R120, 0x1, -R3 ;  /* 0x0000000178787824 */ /* 0x020fe200078e0a03 */
[----:B------:R-:W-:Y:S01]  /*13e0*/  LOP3.LUT R3, R6, 0xff000000, RZ, 0xc0, !PT ;  /* 0xff00000006037812 */ /* 0x000fe200078ec0ff */
[----:B------:R-:W-:Y:S02]  /*13f0*/  IMAD.MOV.U32 R19, RZ, RZ, RZ ;  /* 0x000000ffff137224 */ /* 0x000fe400078e00ff */
[C---:B------:R-:W-:Y:S01]  /*1400*/  VIADD R0, R120.reuse, 0xbf ;  /* 0x000000bf78007836 */ /* 0x040fe20000000000 */
[----:B------:R-:W-:Y:S02]  /*1410*/  SHF.R.U32.HI R3, RZ, 0x8, R3 ;  /* 0x00000008ff037819 */ /* 0x000fe40000011603 */
[----:B------:R-:W-:Y:S01]  /*1420*/  ISETP.GE.AND P0, PT, R120, 0x1, PT ;  /* 0x000000017800780c */ /* 0x000fe20003f06270 */
[----:B---3--:R-:W-:Y:S01]  /*1430*/  IMAD.HI R4, R0, 0x2aaaaaab, RZ ;  /* 0x2aaaaaab00047827 */ /* 0x008fe200078e02ff */
[----:B------:R-:W-:-:S04]  /*1440*/  LOP3.LUT R0, R6, 0xff0000, RZ, 0xc0, !PT ;  /* 0x00ff000006007812 */ /* 0x000fc800078ec0ff */
[----:B------:R-:W-:Y:S02]  /*1450*/  LEA.HI R0, R0, R3, RZ, 0x10 ;  /* 0x0000000300007211 */ /* 0x000fe400078f80ff */
[----:B------:R-:W-:Y:S02]  /*1460*/  SHF.R.U32.HI R7, RZ, 0x1f, R4 ;  /* 0x0000001fff077819 */ /* 0x000fe40000011604 */
[----:B------:R-:W-:Y:S02]  /*1470*/  LOP3.LUT R14, R0, 0xff, RZ, 0xc0, !PT ;  /* 0x000000ff000e7812 */ /* 0x000fe400078ec0ff */
[----:B------:R-:W-:Y:S02]  /*1480*/  LEA.HI.SX32 R11, R4, R7, 0x1b ;  /* 0x00000007040b7211 */ /* 0x000fe400078fdaff */
[----:B------:R-:W-:Y:S01]  /*1490*/  SHF.R.U32.HI R157, RZ, 0x10, R0 ;  /* 0x00000010ff9d7819 */ /* 0x000fe20000011600 */
[----:B------:R0:W-:Y:S01]  /*14a0*/  STL [R1+0x2c], R14 ;  /* 0x00002c0e01007387 */ /* 0x0001e20000100800 */
[----:B------:R-:W-:Y:S05]  /*14b0*/  @!P0 BRA `(.L_x_12307) ;  /* 0x0000000000748947 */ /* 0x000fea0003800000 */
[----:B------:R-:W1:Y:S01]  /*14c0*/  LDC R0, c[0x0][0x9f0] ;  /* 0x00027c00ff007b82 */ /* 0x000e620000000800 */
[----:B------:R-:W-:-:S04]  /*14d0*/  ISETP.NE.AND P0, PT, R157, RZ, PT ;  /* 0x000000ff9d00720c */ /* 0x000fc80003f05270 */
[----:B-1----:R-:W-:-:S04]  /*14e0*/  SEL R12, R157, R0, P0 ;  /* 0x000000009d0c7207 */ /* 0x002fc80000000000 */
[-C--:B------:R-:W-:Y:S02]  /*14f0*/  IABS R4, R12.reuse ;  /* 0x0000000c00047213 */ /* 0x080fe40000000000 */
[----:B------:R-:W-:Y:S02]  /*1500*/  IADD3 R0, R11, -0x1, R12 ;  /* 0xffffffff0b007810 */ /* 0x000fe40007ffe00c */
[----:B------:R-:W1:Y:S01]  /*1510*/  I2F.RP R3, R4 ;  /* 0x0000000400037306 */ /* 0x000e620000209400 */
[----:B------:R-:W-:Y:S02]  /*1520*/  IABS R13, R12 ;  /* 0x0000000c000d7213 */ /* 0x000fe40000000000 */
        /* <DEDUP_REMOVED lines=22> */
.L_x_12307:
[-C--:B------:R-:W-:Y:S01]  /*1690*/  IMAD R22, R14, R19.reuse, RZ ;  /* 0x000000130e167224 */ /* 0x080fe200078e02ff */
[----:B------:R1:W-:Y:S01]  /*16a0*/  STL [R1+0x4], R5 ;  /* 0x0000040501007387 */ /* 0x0003e20000100800 */
[----:B------:R-:W-:Y:S02]  /*16b0*/  LOP3.LUT R156, R6, 0xffff, RZ, 0xc0, !PT ;  /* 0x0000ffff069c7812 */ /* 0x000fe400078ec0ff */
[----:B------:R-:W-:Y:S02]  /*16c0*/  CS2R R58, SRZ ;  /* 0x00000000003a7805 */ /* 0x000fe4000001ff00 */
[----:B------:R-:W-:Y:S02]  /*16d0*/  PLOP3.LUT P0, PT, PT, PT, PT, 0x80, 0x0 ;  /* 0x000000000000781c */ /* 0x000fe40003f0f070 */
[----:B------:R-:W-:Y:S02]  /*16e0*/  CS2R R150, SRZ ;  /* 0x0000000000967805 */ /* 0x000fe4000001ff00 */
[----:B------:R-:W-:-:S02]  /*16f0*/  VIADDMNMX R19, R22, R19, R11, PT ;  /* 0x0000001316137246 */ /* 0x000fc4000380010b */
[----:B------:R-:W-:Y:S02]  /*1700*/  CS2R R40, SRZ ;  /* 0x0000000000287805 */ /* 0x000fe4000001ff00 */
[----:B------:R-:W-:Y:S02]  /*1710*/  CS2R R54, SRZ ;  /* 0x0000000000367805 */ /* 0x000fe4000001ff00 */
[----:B------:R-:W-:Y:S02]  /*1720*/  CS2R R38, SRZ ;  /* 0x0000000000267805 */ /* 0x000fe4000001ff00 */
[----:B------:R-:W-:Y:S02]  /*1730*/  ISETP.GT.AND P1, PT, R19, R22, PT ;  /* 0x000000161300720c */ /* 0x000fe40003f24270 */
        /* <DEDUP_REMOVED lines=12> */
[----:B-1----:R-:W-:Y:S06]  /*1800*/  @!P1 BRA `(.L_x_12308) ;  /* 0x0000006400149947 */ /* 0x002fec0003800000 */
[----:B------:R-:W1:Y:S02]  /*1810*/  S2R R0, SR_TID.X ;  /* 0x0000000000007919 */ /* 0x000e640000002100 */
[----:B-1----:R-:W-:-:S05]  /*1820*/  VIADD R3, R0, 0xffffff80 ;  /* 0xffffff8000037836 */ /* 0x002fca0000000000 */
[----:B------:R-:W-:-:S04]  /*1830*/  SHF.R.S32.HI R0, RZ, 0x1f, R3 ;  /* 0x0000001fff007819 */ /* 0x000fc80000011403 */
[----:B------:R-:W-:-:S04]  /*1840*/  LEA.HI R0, R0, R3, RZ, 0x7 ;  /* 0x0000000300007211 */ /* 0x000fc800078f38ff */
[----:B------:R-:W-:-:S06]  /*1850*/  SHF.R.S32.HI R0, RZ, 0x7, R0 ;  /* 0x00000007ff007819 */ /* 0x000fcc0000011400 */
[----:B------:R-:W1:Y:S02]  /*1860*/  SHFL.IDX PT, R0, R0, RZ, 0x1f ;  /* 0x00001fff00007589 */ /* 0x000e6400000e0000 */
[----:B-1----:R-:W-:-:S13]  /*1870*/  R2UR UR39, R0 ;  /* 0x00000000002772ca */ /* 0x002fda00000e0000 */
[----:B------:R-:W-:-:S04]  /*1880*/  UIMAD.WIDE UR4, UR39, 0x55555556, URZ ;  /* 0x55555556270478a5 */ /* 0x000fc8000f8e023f */
[----:B------:R-:W-:Y:S02]  /*1890*/  ULEA.HI UR38, UR5, UR5, URZ, 0x1 ;  /* 0x0000000505267291 */ /* 0x000fe4000f8f083f */
[----:B------:R-:W-:Y:S02]  /*18a0*/  UIADD3 UR5, UR37, 0x1e800, URZ ;  /* 0x0001e80025057890 */ /* 0x000fe4000fffe03f */
[----:B------:R-:W-:Y:S02]  /*18b0*/  UIMAD UR38, UR38, -0x3, UR39 ;  /* 0xfffffffd262678a4 */ /* 0x000fe4000f8e0227 */
[----:B------:R-:W-:Y:S02]  /*18c0*/  ULOP3.LUT UP0, URZ, UR5, 0x3ff, URZ, 0xc0, !UPT ;  /* 0x000003ff053f7892 */ /* 0x000fe4000f80c03f */
[----:B------:R-:W-:-:S04]  /*18d0*/  ULEA UR4, UR38, UR37, 0xd ;  /* 0x0000002526047291 */ /* 0x000fc8000f8e683f */
[----:B------:R-:W-:Y:S01]  /*18e0*/  PLOP3.LUT P0, PT, PT, PT, UP0, 0x80, 0x0 ;  /* 0x000000000000781c */ /* 0x000fe20003f0f008 */
[----:B------:R-:W-:-:S04]  /*18f0*/  UIADD3 UR4, UR4, 0xc400, URZ ;  /* 0x0000c40004047890 */ /* 0x000fc8000fffe03f */
[----:B------:R-:W-:-:S04]  /*1900*/  USHF.R.U32.HI UR4, URZ, 0x4, UR4 ;  /* 0x000000043f047899 */ /* 0x000fc80008011604 */
[----:B------:R-:W-:-:S04]  /*1910*/  ULOP3.LUT UR42, UR4, 0x3fff, URZ, 0xc0, !UPT ;  /* 0x00003fff042a7892 */ /* 0x000fc8000f8ec03f */
[----:B------:R-:W-:Y:S08]  /*1920*/  @!P0 BRA `(.L_x_12309) ;  /* 0x0000000000408947 */ /* 0x000ff00003800000 */
        /* <DEDUP_REMOVED lines=16> */
.L_x_12309:
[----:B------:R-:W2:Y:S01]  /*1a30*/  LDL R20, [R1+0x38] ;  /* 0x0000380001147983 */ /* 0x000ea20000100800 */
[----:B------:R-:W-:Y:S02]  /*1a40*/  ISETP.NE.AND P0, PT, R154, 0x3, PT ;  /* 0x000000039a00780c */ /* 0x000fe40003f05270 */
[----:B--2---:R-:W-:-:S04]  /*1a50*/  LEA.HI R0, R20, R20, RZ, 0x1 ;  /* 0x0000001414007211 */ /* 0x004fc800078f08ff */
[----:B------:R-:W-:-:S05]  /*1a60*/  LOP3.LUT R0, R0, 0xfffffffe, RZ, 0xc0, !PT ;  /* 0xfffffffe00007812 */ /* 0x000fca00078ec0ff */
[----:B------:R-:W-:-:S05]  /*1a70*/  IMAD.IADD R0, R20, 0x1, -R0 ;  /* 0x0000000114007824 */ /* 0x000fca00078e0a00 */
[----:B------:R-:W-:-:S04]  /*1a80*/  SHF.L.U32 R0, R0, 0x1f, RZ ;  /* 0x0000001f00007819 */ /* 0x000fc800000006ff */
[----:B------:R-:W1:Y:S02]  /*1a90*/  SYNCS.PHASECHK.TRANS64.TRYWAIT P1, [UR37+0x30800], R0 ;  /* 0x03080000ff0075a7 */ /* 0x000e640008020165 */
[----:B-1----:R-:W-:Y:S05]  /*1aa0*/  @!P1 BRA `(.L_x_12310) ;  /* 0x000000dc00e09947 */ /* 0x002fea0003800000 */
.L_x_12450:
[----:B------:R-:W-:Y:S05]  /*1ab0*/  @!P0 BRA `(.L_x_12311) ;  /* 0x0000000000048947 */ /* 0x000fea0003800000 */
[----:B------:R-:W-:Y:S01]  /*1ac0*/  BPT.TRAP 0x1 ;  /* 0x000000040000795c */ /* 0x000fe20000300000 */
.L_x_12311:
[----:B------:R-:W-:Y:S01]  /*1ad0*/  IMAD.U32 R4, RZ, RZ, UR36 ;  /* 0x00000024ff047e24 */ /* 0x000fe2000f8e00ff */
[----:B-1----:R-:W-:-:S04]  /*1ae0*/  SHF.L.U32 R3, R2, 0x1f, RZ ;  /* 0x0000001f02037819 */ /* 0x002fc800000006ff */
[----:B------:R-:W-:-:S04]  /*1af0*/  LEA R4, R4, UR37, 0x3 ;  /* 0x0000002504047c11 */ /* 0x000fc8000f8e18ff */
[----:B------:R1:W2:Y:S01]  /*1b00*/  SYNCS.PHASECHK.TRANS64.TRYWAIT P2, [R4+URZ+0x30830], R3 ;  /* 0x03083003040075a7 */ /* 0x0002a2000804017f */
[----:B------:R-:W-:Y:S05]  /*1b10*/  @!P0 BRA `(.L_x_12312) ;  /* 0x0000000000048947 */ /* 0x000fea0003800000 */
[----:B------:R-:W-:Y:S01]  /*1b20*/  BPT.TRAP 0x1 ;  /* 0x000000040000795c */ /* 0x000fe20000300000 */
.L_x_12312:
[----:B------:R-:W3:Y:S01]  /*1b30*/  S2R R0, SR_TID.X ;  /* 0x0000000000007919 */ /* 0x000ee20000002100 */
[----:B------:R-:W-:Y:S01]  /*1b40*/  IMAD.MOV.U32 R151, RZ, RZ, RZ ;  /* 0x000000ffff977224 */ /* 0x000fe200078e00ff */
[----:B---3--:R-:W-:Y:S01]  /*1b50*/  LOP3.LUT P1, RZ, R0, 0x7f, RZ, 0xc0, !PT ;  /* 0x0000007f00ff7812 */ /* 0x008fe2000782c0ff */
[----:B--2---:R-:W-:-:S12]  /*1b60*/  @P2 BRA `(.L_x_12313) ;  /* 0x0000000000082947 */ /* 0x004fd80003800000 */
[----:B------:R-:W2:Y:S02]  /*1b70*/  SYNCS.PHASECHK.TRANS64.TRYWAIT P2, [R4+URZ+0x30830], R3 ;  /* 0x03083003040075a7 */ /* 0x000ea4000804017f */
[----:B--2---:R-:W-:Y:S05]  /*1b80*/  @!P2 BRA `(.L_x_12314) ;  /* 0x000000dc00c0a947 */ /* 0x004fea0003800000 */
.L_x_12313:
[----:B------:R-:W-:Y:S05]  /*1b90*/  WARPSYNC.ALL ;  /* 0x0000000000007948 */ /* 0x000fea0003800000 */
[----:B------:R-:W-:Y:S01]  /*1ba0*/  UIADD3 UR4, UR37, 0x12400, URZ ;  /* 0x0001240025047890 */ /* 0x000fe2000fffe03f */
[----:B------:R-:W3:Y:S01]  /*1bb0*/  LDL R0, [R1+0x30] ;  /* 0x0000300001007983 */ /* 0x000ee20000100800 */
[----:B------:R-:W-:Y:S01]  /*1bc0*/  WARPGROUP.ARRIVE ;  /* 0x00000000000079c5 */ /* 0x000fe20000000000 */
[----:B------:R-:W-:Y:S01]  /*1bd0*/  UMOV UR5, 0x40000040 ;  /* 0x4000004000057882 */ /* 0x000fe20000000000 */
[----:B------:R-:W-:Y:S01]  /*1be0*/  USHF.R.U32.HI UR4, URZ, 0x4, UR4 ;  /* 0x000000043f047899 */ /* 0x000fe20008011604 */
[----:B------:R-:W-:Y:S01]  /*1bf0*/  P2R R7, PR, RZ, 0x2 ;  /* 0x00000002ff077803 */ /* 0x000fe20000000000 */
[----:B------:R-:W-:Y:S01]  /*1c00*/  UMOV UR7, 0x40000040 ;  /* 0x4000004000077882 */ /* 0x000fe20000000000 */
[----:B------:R-:W-:Y:S01]  /*1c10*/  UMOV UR9, 0x40000040 ;  /* 0x4000004000097882 */ /* 0x000fe20000000000 */
[----:B------:R-:W-:Y:S01]  /*1c20*/  ULOP3.LUT UR4, UR4, 0x3fff, URZ, 0xc0, !UPT ;  /* 0x00003fff04047892 */ /* 0x000fe2000f8ec03f */
[----:B------:R-:W-:Y:S01]  /*1c30*/  P2R R6, PR, RZ, 0x1 ;  /* 0x00000001ff067803 */ /* 0x000fe20000000000 */
[----:B------:R-:W-:Y:S01]  /*1c40*/  UMOV UR11, 0x40000040 ;  /* 0x40000040000b7882 */ /* 0x000fe20000000000 */
[----:B------:R-:W-:Y:S01]  /*1c50*/  UMOV UR13, 0x40000040 ;  /* 0x40000040000d7882 */ /* 0x000fe20000000000 */
[----:B------:R-:W-:Y:S01]  /*1c60*/  ULOP3.LUT UR20, UR4, 0x10000, URZ, 0xfc, !UPT ;  /* 0x0001000004147892 */ /* 0x000fe2000f8efc3f */
[--C-:B------:R-:W-:Y:S01]  /*1c70*/  IMAD.MOV.U32 R150, RZ, RZ, R151.reuse ;  /* 0x000000ffff967224 */ /* 0x100fe200078e0097 */
[----:B------:R-:W-:Y:S01]  /*1c80*/  ULOP3.LUT UR4, UR42, 0x10000, URZ, 0xfc, !UPT ;  /* 0x000100002a047892 */ /* 0x000fe2000f8efc3f */
[--C-:B------:R-:W-:Y:S01]  /*1c90*/  IMAD.MOV.U32 R149, RZ, RZ, R151.reuse ;  /* 0x000000ffff957224 */ /* 0x100fe200078e0097 */
[----:B------:R-:W-:Y:S01]  /*1ca0*/  UIMAD UR6, UR36, 0x600, UR20 ;  /* 0x00000600240678a4 */ /* 0x000fe2000f8e0214 */
[--C-:B------:R-:W-:Y:S01]  /*1cb0*/  IMAD.MOV.U32 R148, RZ, RZ, R151.reuse ;  /* 0x000000ffff947224 */ /* 0x100fe200078e0097 */
[----:B------:R-:W-:Y:S01]  /*1cc0*/  UIADD3 UR8, UR4, 0x2, URZ ;  /* 0x0000000204087890 */ /* 0x000fe2000fffe03f */
[--C-:B------:R-:W-:Y:S01]  /*1cd0*/  IMAD.MOV.U32 R147, RZ, RZ, R151.reuse ;  /* 0x000000ffff937224 */ /* 0x100fe200078e0097 */
[----:B------:R-:W-:Y:S01]  /*1ce0*/  UIADD3 UR10, UR6, 0x2, URZ ;  /* 0x00000002060a7890 */ /* 0x000fe2000fffe03f */
[--C-:B------:R-:W-:Y:S01]  /*1cf0*/  IMAD.MOV.U32 R146, RZ, RZ, R151.reuse ;  /* 0x000000ffff927224 */ /* 0x100fe200078e0097 */
[----:B------:R-:W-:Y:S01]  /*1d00*/  UIADD3 UR12, UR4, 0x4, URZ ;  /* 0x00000004040c7890 */ /* 0x000fe2000fffe03f */
[----:B------:R-:W-:Y:S01]  /*1d10*/  IMAD.MOV.U32 R145, RZ, RZ, R151 ;  /* 0x000000ffff917224 */ /* 0x000fe200078e0097 */
[----:B------:R-:W-:-:S02]  /*1d20*/  UIADD3 UR14, UR6, 0x4, URZ ;  /* 0x00000004060e7890 */ /* 0x000fc4000fffe03f */
[----:B------:R-:W-:Y:S01]  /*1d30*/  HGMMA.64x192x16.F32.BF16 R24, gdesc[UR4], RZ, !UPT, gsb0 ;  /* 0x02e00000041879f0 */ /* 0x000fe2000c0018ff */
[----:B------:R-:W-:Y:S01]  /*1d40*/  UMOV UR15, 0x40000040 ;  /* 0x40000040000f7882 */ /* 0x000fe20000000000 */
[----:B------:R-:W-:Y:S01]  /*1d50*/  UIADD3 UR16, UR4, 0x6, URZ ;  /* 0x0000000604107890 */ /* 0x000fe2000fffe03f */
[--C-:B------:R-:W-:Y:S01]  /*1d60*/  IMAD.MOV.U32 R144, RZ, RZ, R151.reuse ;  /* 0x000000ffff907224 */ /* 0x100fe200078e0097 */
[----:B------:R-:W-:Y:S01]  /*1d70*/  UIADD3 UR18, UR6, 0x6, URZ ;  /* 0x0000000606127890 */ /* 0x000fe2000fffe03f */
[--C-:B------:R-:W-:Y:S01]  /*1d80*/  IMAD.MOV.U32 R143, RZ, RZ, R151.reuse ;  /* 0x000000ffff8f7224 */ /* 0x100fe200078e0097 */
[----:B------:R-:W-:Y:S01]  /*1d90*/  UMOV UR17, 0x40000040 ;  /* 0x4000004000117882 */ /* 0x000fe20000000000 */
[----:B------:R-:W-:Y:S01]  /*1da0*/  UMOV UR19, 0x40000040 ;  /* 0x4000004000137882 */ /* 0x000fe20000000000 */
[----:B------:R-:W-:Y:S01]  /*1db0*/  ULDC UR6, c[0x0][0x988] ;  /* 0x0002620000067ab9 */ /* 0x000fe20000000800 */
        /* <DEDUP_REMOVED lines=24> */
[----:B------:R-:W-:Y:S01]  /*1f40*/  HGMMA.64x192x16.F32.BF16 R24, gdesc[UR8], R24, gsb0 ;  /* 0x02e00000081879f0 */ /* 0x000fe20008001818 */
[----:B---3--:R-:W-:-:S05]  /*1f50*/  IADD3 R120, R120, 0xc0, -R0 ;  /* 0x000000c078787810 */ /* 0x008fca0007ffe800 */
[----:B------:R-:W-:Y:S02]  /*1f60*/  IMAD R5, R19, -0xc0, R120 ;  /* 0xffffff4013057824 */ /* 0x000fe400078e0278 */
[----:B------:R-:W-:-:S03]  /*1f70*/  IMAD.MOV.U32 R120, RZ, RZ, R151 ;  /* 0x000000ffff787224 */ /* 0x000fc600078e0097 */
        /* <DEDUP_REMOVED lines=17> */
[----:B-12---:R-:W-:-:S02]  /*2090*/  FMNMX.FTZ R3, R24, R25, !PT ;  /* 0x0000001918037209 */ /* 0x006fc40007810000 */
        /* <DEDUP_REMOVED lines=170> */
[----:B------:R-:W-:Y:S02]  /*2b40*/  P2R R11, PR, RZ, 0x4 ;  /* 0x00000004ff0b7803 */ /* 0x000fe40000000000 */
[----:B------:R-:W-:Y:S02]  /*2b50*/  FMNMX.FTZ R12, R117, R0, !PT ;  /* 0x00000000750c7209 */ /* 0x000fe40007810000 */
[----:B------:R-:W-:Y:S02]  /*2b60*/  P2R R9, PR, RZ, 0x2 ;  /* 0x00000002ff097803 */ /* 0x000fe40000000000 */
[----:B------:R-:W-:Y:S01]  /*2b70*/  ISETP.GT.AND P1, PT, R5, 0xa0, PT ;  /* 0x000000a00500780c */ /* 0x000fe20003f24270 */
[----:B------:R-:W1:Y:S01]  /*2b80*/  SHFL.BFLY PT, R3, R12, 0x2, 0x1f ;  /* 0x0c401f000c037f89 */ /* 0x000e6200000e0000 */
[----:B------:R-:W-:-:S02]  /*2b90*/  P2R R10, PR, RZ, 0x1 ;  /* 0x00000001ff0a7803 */ /* 0x000fc40000000000 */
[----:B------:R-:W-:Y:S02]  /*2ba0*/  FSEL R106, R106, -INF , P1 ;  /* 0xff8000006a6a7808 */ /* 0x000fe40000800000 */
[----:B------:R-:W-:Y:S02]  /*2bb0*/  ISETP.NE.AND P1, PT, R9, RZ, PT ;  /* 0x000000ff0900720c */ /* 0x000fe40003f25270 */
[----:B------:R-:W-:Y:S02]  /*2bc0*/  ISETP.GT.AND P0, PT, R5, 0x99, PT ;  /* 0x000000990500780c */ /* 0x000fe40003f04270 */
[----:B------:R-:W-:Y:S02]  /*2bd0*/  FSEL R107, R107, -INF , P1 ;  /* 0xff8000006b6b7808 */ /* 0x000fe40000800000 */
[----:B------:R-:W-:Y:S02]  /*2be0*/  ISETP.NE.AND P1, PT, R7, RZ, PT ;  /* 0x000000ff0700720c */ /* 0x000fe40003f25270 */
[----:B------:R-:W-:-:S02]  /*2bf0*/  FSEL R103, R103, -INF , P0 ;  /* 0xff80000067677808 */ /* 0x000fc40000000000 */
[----:B------:R-:W-:Y:S02]  /*2c00*/  ISETP.NE.AND P0, PT, R10, RZ, PT ;  /* 0x000000ff0a00720c */ /* 0x000fe40003f05270 */
[----:B------:R-:W-:Y:S02]  /*2c10*/  FSEL R114, R114, -INF , P3 ;  /* 0xff80000072727808 */ /* 0x000fe40001800000 */
[----:B------:R-:W-:Y:S02]  /*2c20*/  FSEL R110, R110, -INF , P0 ;  /* 0xff8000006e6e7808 */ /* 0x000fe40000000000 */
[----:B------:R-:W-:Y:S02]  /*2c30*/  ISETP.NE.AND P0, PT, R6, RZ, PT ;  /* 0x000000ff0600720c */ /* 0x000fe40003f05270 */
[----:B------:R-:W-:Y:S01]  /*2c40*/  FSEL R115, R115, -INF , P4 ;  /* 0xff80000073737808 */ /* 0x000fe20002000000 */
[----:B------:R-:W-:Y:S01]  /*2c50*/  @!P1 VIADD R4, R4, 0x30840 ;  /* 0x0003084004049836 */ /* 0x000fe20000000000 */
[----:B-1----:R-:W-:Y:S01]  /*2c60*/  FMNMX.FTZ R13, R12, R3, !PT ;  /* 0x000000030c0d7209 */ /* 0x002fe20007810000 */
[----:B------:R-:W-:Y:S01]  /*2c70*/  IMAD.U32 R3, RZ, RZ, UR6 ;  /* 0x00000006ff037e24 */ /* 0x000fe2000f8e00ff */
[----:B------:R-:W-:-:S02]  /*2c80*/  FSEL R118, R118, -INF , P5 ;  /* 0xff80000076767808 */ /* 0x000fc40002800000 */
[----:B------:R-:W-:Y:S01]  /*2c90*/  FSEL R119, R119, -INF , P6 ;  /* 0xff80000077777808 */ /* 0x000fe20003000000 */
[----:B------:R-:W1:Y:S01]  /*2ca0*/  SHFL.BFLY PT, R0, R13, 0x1, 0x1f ;  /* 0x0c201f000d007f89 */ /* 0x000e6200000e0000 */
[----:B------:R-:W-:-:S04]  /*2cb0*/  @!P1 PRMT R4, RZ, 0x654, R4 ;  /* 0x00000654ff049816 */ /* 0x000fc80000000004 */
[----:B------:R2:W-:Y:S01]  /*2cc0*/  @!P1 SYNCS.ARRIVE.TRANS64.RED.A1T0 RZ, [R4+URZ], RZ ;  /* 0x000000ff04ff99a7 */ /* 0x0005e2000810043f */
[----:B-1----:R-:W-:-:S04]  /*2cd0*/  FMNMX.FTZ R0, R13, R0, !PT ;  /* 0x000000000d007209 */ /* 0x002fc80007810000 */
[C---:B------:R-:W-:Y:S01]  /*2ce0*/  FSETP.NEU.FTZ.AND P2, PT, R0.reuse, -INF , PT ;  /* 0xff8000000000780b */ /* 0x040fe20003f5d000 */
[----:B------:R-:W-:-:S05]  /*2cf0*/  FMUL.FTZ R8, R0, R3 ;  /* 0x0000000300087220 */ /* 0x000fca0000410000 */
[----:B------:R-:W-:Y:S02]  /*2d00*/  FSEL R8, R8, RZ, P2 ;  /* 0x000000ff08087208 */ /* 0x000fe40001000000 */
[----:B------:R-:W-:Y:S02]  /*2d10*/  ISETP.NE.AND P2, PT, R11, RZ, PT ;  /* 0x000000ff0b00720c */ /* 0x000fe40003f45270 */
        /* <DEDUP_REMOVED lines=11> */
[--C-:B0-----:R-:W-:Y:S01]  /*2dd0*/  FFMA.FTZ R14, R33, R3, -R8.reuse ;  /* 0x00000003210e7223 */ /* 0x101fe20000010808 */
        /* <DEDUP_REMOVED lines=14> */
[--C-:B------:R-:W-:Y:S01]  /*2ec0*/  FFMA.FTZ R45, R72, R3, -R8.reuse ;  /* 0x00000003482d7223 */ /* 0x100fe20000010808 */
[----:B------:R-:W-:Y:S01]  /*2ed0*/  FSEL R111, R111, -INF , P2 ;  /* 0xff8000006f6f7808 */ /* 0x000fe20001000000 */
[----:B------:R-:W-:Y:S01]  /*2ee0*/  MUFU.EX2 R5, R5 ;  /* 0x0000000500057308 */ /* 0x000fe20000000800 */
[----:B------:R-:W-:Y:S01]  /*2ef0*/  FMNMX.FTZ R36, R42, R11, !PT ;  /* 0x0000000b2a247209 */ /* 0x000fe20007810000 */
[-CC-:B------:R-:W-:Y:S01]  /*2f00*/  FFMA.FTZ R32, R53, R3.reuse, -R8.reuse ;  /* 0x0000000335207223 */ /* 0x180fe20000010808 */
[-CC-:B------:R-:W-:Y:S01]  /*2f10*/  FFMA.FTZ R53, R77, R3.reuse, -R8.reuse ;  /* 0x000000034d357223 */ /* 0x180fe20000010808 */
[-CC-:B------:R-:W-:Y:S01]  /*2f20*/  FFMA.FTZ R77, R100, R3.reuse, -R8.reuse ;  /* 0x00000003644d7223 */ /* 0x180fe20000010808 */
[----:B------:R-:W-:Y:S01]  /*2f30*/  FMNMX.FTZ R11, R43, R36, !PT ;  /* 0x000000242b0b7209 */ /* 0x000fe20007810000 */
[-CC-:B------:R-:W-:Y:S01]  /*2f40*/  FFMA.FTZ R36, R57, R3.reuse, -R8.reuse ;  /* 0x0000000339247223 */ /* 0x180fe20000010808 */
[--C-:B------:R-:W-:Y:S01]  /*2f50*/  FFMA.FTZ R57, R81, R3, -R8.reuse ;  /* 0x0000000351397223 */ /* 0x100fe20000010808 */
[----:B------:R-:W2:Y:S01]  /*2f60*/  MUFU.EX2 R6, R6 ;  /* 0x0000000600067308 */ /* 0x000ea20000000800 */
[----:B------:R-:W-:Y:S01]  /*2f70*/  FMNMX.FTZ R40, R46, R11, !PT ;  /* 0x0000000b2e287209 */ /* 0x000fe20007810000 */
[-CC-:B------:R-:W-:Y:S01]  /*2f80*/  FFMA.FTZ R81, R108, R3.reuse, -R8.reuse ;  /* 0x000000036c517223 */ /* 0x180fe20000010808 */
[-CC-:B------:R-:W-:Y:S01]  /*2f90*/  FFMA.FTZ R61, R61, R3.reuse, -R8.reuse ;  /* 0x000000033d3d7223 */ /* 0x180fe20000010808 */
[----:B------:R-:W-:Y:S01]  /*2fa0*/  FFMA.FTZ R116, R116, R3, -R8 ;  /* 0x0000000374747223 */ /* 0x000fe20000010808 */
[----:B------:R-:W-:-:S03]  /*2fb0*/  FMNMX.FTZ R11, R47, R40, !PT ;  /* 0x000000282f0b7209 */ /* 0x000fc60007810000 */
[----:B------:R-:W0:Y:S01]  /*2fc0*/  MUFU.EX2 R7, R7 ;  /* 0x0000000700077308 */ /* 0x000e220000000800 */
[----:B------:R-:W-:-:S04]  /*2fd0*/  FMNMX.FTZ R40, R50, R11, !PT ;  /* 0x0000000b32287209 */ /* 0x000fc80007810000 */
[----:B------:R-:W-:-:S03]  /*2fe0*/  FMNMX.FTZ R11, R51, R40, !PT ;  /* 0x00000028330b7209 */ /* 0x000fc60007810000 */
[----:B------:R-:W1:Y:S01]  /*2ff0*/  MUFU.EX2 R13, R13 ;  /* 0x0000000d000d7308 */ /* 0x000e620000000800 */
[----:B------:R-:W-:Y:S02]  /*3000*/  FMNMX.FTZ R40, R54, R11, !PT ;  /* 0x0000000b36287209 */ /* 0x000fe40007810000 */
[----:B--2---:R-:W-:Y:S02]  /*3010*/  F2FP.BF16.F32.PACK_AB R4, R6, R5 ;  /* 0x000000050604723e */ /* 0x004fe400000010ff */
[----:B------:R-:W-:-:S03]  /*3020*/  FMNMX.FTZ R11, R55, R40, !PT ;  /* 0x00000028370b7209 */ /* 0x000fc60007810000 */
[----:B------:R-:W2:Y:S01]  /*3030*/  MUFU.EX2 R12, R12 ;  /* 0x0000000c000c7308 */ /* 0x000ea20000000800 */
[----:B------:R-:W-:-:S04]  /*3040*/  FMNMX.FTZ R40, R58, R11, !PT ;  /* 0x0000000b3a287209 */ /* 0x000fc80007810000 */
[----:B------:R-:W-:Y:S01]  /*3050*/  FMNMX.FTZ R11, R59, R40, !PT ;  /* 0x000000283b0b7209 */ /* 0x000fe20007810000 */
[-CC-:B------:R-:W-:Y:S01]  /*3060*/  FFMA.FTZ R40, R65, R3.reuse, -R8.reuse ;  /* 0x0000000341287223 */ /* 0x180fe20000010808 */
[--C-:B------:R-:W-:Y:S01]  /*3070*/  FFMA.FTZ R65, R88, R3, -R8.reuse ;  /* 0x0000000358417223 */ /* 0x100fe20000010808 */
[----:B------:R-:W3:Y:S01]  /*3080*/  MUFU.EX2 R14, R14 ;  /* 0x0000000e000e7308 */ /* 0x000ee20000000800 */
[----:B------:R-:W-:Y:S01]  /*3090*/  FMNMX.FTZ R44, R62, R11, !PT ;  /* 0x0000000b3e2c7209 */ /* 0x000fe20007810000 */
[----:B------:R-:W-:-:S03]  /*30a0*/  FFMA.FTZ R88, R113, R3, -R8 ;  /* 0x0000000371587223 */ /* 0x000fc60000010808 */
[----:B------:R-:W-:-:S03]  /*30b0*/  FMNMX.FTZ R11, R63, R44, !PT ;  /* 0x0000002c3f0b7209 */ /* 0x000fc60007810000 */
[----:B------:R-:W-:Y:S01]  /*30c0*/  MUFU.EX2 R15, R15 ;  /* 0x0000000f000f7308 */ /* 0x000fe20000000800 */
[----:B------:R-:W-:-:S04]  /*30d0*/  FMNMX.FTZ R44, R66, R11, !PT ;  /* 0x0000000b422c7209 */ /* 0x000fc80007810000 */
        /* <DEDUP_REMOVED lines=9> */
[----:B------:R-:W-:Y:S01]  /*3170*/  FMNMX.FTZ R11, R75, R48, !PT ;  /* 0x000000304b0b7209 */ /* 0x000fe20007810000 */
[-CC-:B------:R-:W-:Y:S01]  /*3180*/  FFMA.FTZ R48, R73, R3.reuse, -R8.reuse ;  /* 0x0000000349307223 */ /* 0x180fe20000010808 */
[--C-:B------:R-:W-:Y:S02]  /*3190*/  FFMA.FTZ R73, R96, R3, -R8.reuse ;  /* 0x0000000360497223 */ /* 0x100fe40000010808 */
[----:B------:R-:W-:Y:S01]  /*31a0*/  FMNMX.FTZ R52, R78, R11, !PT ;  /* 0x0000000b4e347209 */ /* 0x000fe20007810000 */
[----:B------:R-:W-:Y:S03]  /*31b0*/  MUFU.EX2 R10, R10 ;  /* 0x0000000a000a7308 */ /* 0x000fe60000000800 */
[----:B------:R-:W-:Y:S01]  /*31c0*/  FMNMX.FTZ R11, R79, R52, !PT ;  /* 0x000000344f0b7209 */ /* 0x000fe20007810000 */
[----:B------:R-:W-:-:S03]  /*31d0*/  FFMA.FTZ R52, R76, R3, -R8 ;  /* 0x000000034c347223 */ /* 0x000fc60000010808 */
[----:B------:R-:W-:Y:S01]  /*31e0*/  FMNMX.FTZ R56, R82, R11, !PT ;  /* 0x0000000b52387209 */ /* 0x000fe20007810000 */
[----:B------:R-:W-:Y:S03]  /*31f0*/  MUFU.EX2 R20, R20 ;  /* 0x0000001400147308 */ /* 0x000fe60000000800 */
[----:B------:R-:W-:-:S04]  /*3200*/  FMNMX.FTZ R11, R83, R56, !PT ;  /* 0x00000038530b7209 */ /* 0x000fc80007810000 */
        /* <DEDUP_REMOVED lines=15> */
[-CC-:B------:R-:W-:Y:S01]  /*3300*/  FFMA.FTZ R64, R85, R3.reuse, -R8.reuse ;  /* 0x0000000355407223 */ /* 0x180fe20000010808 */
[----:B------:R-:W-:-:S02]  /*3310*/  FFMA.FTZ R85, R112, R3, -R8 ;  /* 0x0000000370557223 */ /* 0x000fc40000010808 */
        /* <DEDUP_REMOVED lines=18> */
[----:B------:R-:W-:-:S04]  /*3440*/  FFMA.FTZ R76, R97, R3, -R8 ;  /* 0x00000003614c7223 */ /* 0x000fc80000010808 */
[----:B------:R-:W4:Y:S01]  /*3450*/  SHFL.BFLY PT, R80, R11, 0x2, 0x1f ;  /* 0x0c401f000b507f89 */ /* 0x000f2200000e0000 */
[----:B------:R-:W-:Y:S08]  /*3460*/  MUFU.EX2 R37, R37 ;  /* 0x0000002500257308 */ /* 0x000ff00000000800 */
[----:B------:R-:W-:Y:S08]  /*3470*/  MUFU.EX2 R40, R40 ;  /* 0x0000002800287308 */ /* 0x000ff00000000800 */
[----:B------:R-:W-:Y:S01]  /*3480*/  MUFU.EX2 R41, R41 ;  /* 0x0000002900297308 */ /* 0x000fe20000000800 */
[----:B----4-:R-:W-:Y:S01]  /*3490*/  FMNMX.FTZ R89, R11, R80, !PT ;  /* 0x000000500b597209 */ /* 0x010fe20007810000 */
[----:B------:R-:W-:-:S06]  /*34a0*/  FFMA.FTZ R80, R105, R3, -R8 ;  /* 0x0000000369507223 */ /* 0x000fcc0000010808 */
[----:B------:R-:W-:Y:S01]  /*34b0*/  MUFU.EX2 R44, R44 ;  /* 0x0000002c002c7308 */ /* 0x000fe20000000800 */
[----:B------:R-:W-:Y:S01]  /*34c0*/  FFMA.FTZ R8, R117, R3, -R8 ;  /* 0x0000000375087223 */ /* 0x000fe20000010808 */
[----:B------:R-:W4:Y:S06]  /*34d0*/  SHFL.BFLY PT, R96, R89, 0x1, 0x1f ;  /* 0x0c201f0059607f89 */ /* 0x000f2c00000e0000 */
[----:B------:R-:W-:Y:S08]  /*34e0*/  MUFU.EX2 R45, R45 ;  /* 0x0000002d002d7308 */ /* 0x000ff00000000800 */
[----:B------:R-:W-:Y:S08]  /*34f0*/  MUFU.EX2 R48, R48 ;  /* 0x0000003000307308 */ /* 0x000ff00000000800 */
[----:B------:R-:W-:Y:S01]  /*3500*/  MUFU.EX2 R52, R52 ;  /* 0x0000003400347308 */ /* 0x000fe20000000800 */
[----:B----4-:R-:W-:-:S04]  /*3510*/  FMNMX.FTZ R11, R89, R96, !PT ;  /* 0x00000060590b7209 */ /* 0x010fc80007810000 */
        /* <DEDUP_REMOVED lines=13> */
[----:B------:R-:W-:Y:S01]  /*35f0*/  FADD.FTZ R66, R5, R6 ;  /* 0x0000000605427221 */ /* 0x000fe20000010000 */
[-CC-:B------:R-:W-:Y:S01]  /*3600*/  FFMA.FTZ R108, R38, R3.reuse, -R96.reuse ;  /* 0x00000003266c7223 */ /* 0x180fe20000010860 */
[-CC-:B------:R-:W-:Y:S01]  /*3610*/  FFMA.FTZ R30, R43, R3.reuse, -R96.reuse ;  /* 0x000000032b1e7223 */ /* 0x180fe20000010860 */
[-C--:B------:R-:W-:Y:S01]  /*3620*/  FFMA.FTZ R43, R67, R3.reuse, -R96 ;  /* 0x00000003432b7223 */ /* 0x080fe20000010860 */
[----:B0-----:R-:W-:Y:S01]  /*3630*/  FADD.FTZ R66, R7, R66 ;  /* 0x0000004207427221 */ /* 0x001fe20000010000 */
[----:B------:R-:W-:Y:S01]  /*3640*/  FFMA.FTZ R109, R39, R3, -R96 ;  /* 0x00000003276d7223 */ /* 0x000fe20000010860 */
[C---:B-1----:R-:W-:Y:S01]  /*3650*/  F2FP.BF16.F32.PACK_AB R6, R13.reuse, R7 ;  /* 0x000000070d06723e */ /* 0x042fe200000010ff */
[----:B------:R-:W0:Y:S01]  /*3660*/  MUFU.EX2 R97, R97 ;  /* 0x0000006100617308 */ /* 0x000e220000000800 */
[----:B------:R-:W-:Y:S01]  /*3670*/  FADD.FTZ R67, R13, R66 ;  /* 0x000000420d437221 */ /* 0x000fe20000010000 */
[-CC-:B------:R-:W-:Y:S01]  /*3680*/  FFMA.FTZ R27, R42, R3.reuse, -R96.reuse ;  /* 0x000000032a1b7223 */ /* 0x180fe20000010860 */
[-CC-:B------:R-:W-:Y:S01]  /*3690*/  FFMA.FTZ R31, R46, R3.reuse, -R96.reuse ;  /* 0x000000032e1f7223 */ /* 0x180fe20000010860 */
[-CC-:B------:R-:W-:Y:S01]  /*36a0*/  FFMA.FTZ R46, R70, R3.reuse, -R96.reuse ;  /* 0x00000003462e7223 */ /* 0x180fe20000010860 */
[----:B--2---:R-:W-:Y:S01]  /*36b0*/  FADD.FTZ R7, R12, R67 ;  /* 0x000000430c077221 */ /* 0x004fe20000010000 */
[----:B---3--:R-:W-:Y:S01]  /*36c0*/  F2FP.BF16.F32.PACK_AB R12, R14, R12 ;  /* 0x0000000c0e0c723e */ /* 0x008fe200000010ff */
        /* <DEDUP_REMOVED lines=26> */
[----:B--2---:R-:W-:Y:S01]  /*3870*/  FADD.FTZ R5, R101, R66 ;  /* 0x0000004265057221 */ /* 0x004fe20000010000 */
        /* <DEDUP_REMOVED lines=9> */
[----:B------:R-:W-:Y:S01]  /*3910*/  F2FP.BF16.F32.PACK_AB R5, R97, R26 ;  /* 0x0000001a6105723e */ /* 0x000fe200000010ff */
[-CC-:B------:R-:W-:Y:S01]  /*3920*/  FFMA.FTZ R82, R94, R3.reuse, -R96.reuse ;  /* 0x000000035e527223 */ /* 0x180fe20000010860 */
[-CC-:B------:R-:W-:Y:S01]  /*3930*/  FFMA.FTZ R103, R103, R3.reuse, -R96.reuse ;  /* 0x0000000367677223 */ /* 0x180fe20000010860 */
[-CC-:B------:R-:W-:Y:S01]  /*3940*/  FFMA.FTZ R106, R106, R3.reuse, -R96.reuse ;  /* 0x000000036a6a7223 */ /* 0x180fe20000010860 */
[----:B------:R-:W-:Y:S01]  /*3950*/  FFMA.FTZ R107, R107, R3, -R96 ;  /* 0x000000036b6b7223 */ /* 0x000fe20000010860 */
[----:B------:R-:W0:Y:S01]  /*3960*/  MUFU.EX2 R109, R109 ;  /* 0x0000006d006d7308 */ /* 0x000e220000000800 */
[----:B-1----:R-:W-:Y:S01]  /*3970*/  FADD.FTZ R7, R105, R14 ;  /* 0x0000000e69077221 */ /* 0x002fe20000010000 */
[----:B------:R-:W-:Y:S01]  /*3980*/  F2FP.BF16.F32.PACK_AB R14, R25, R15 ;  /* 0x0000000f190e723e */ /* 0x000fe200000010ff */
[----:B------:R-:W-:Y:S01]  /*3990*/  FADD.FTZ R25, R9, R70 ;  /* 0x0000004609197221 */ /* 0x000fe20000010000 */
[----:B------:R-:W-:Y:S01]  /*39a0*/  F2FP.BF16.F32.PACK_AB R13, R105, R104 ;  /* 0x00000068690d723e */ /* 0x000fe200000010ff */
[-CC-:B------:R-:W-:Y:S01]  /*39b0*/  FFMA.FTZ R110, R110, R3.reuse, -R96.reuse ;  /* 0x000000036e6e7223 */ /* 0x180fe20000010860 */
[-CC-:B------:R-:W-:Y:S01]  /*39c0*/  FFMA.FTZ R111, R111, R3.reuse, -R96.reuse ;  /* 0x000000036f6f7223 */ /* 0x180fe20000010860 */
[----:B------:R-:W-:Y:S01]  /*39d0*/  FADD.FTZ R87, R10, R25 ;  /* 0x000000190a577221 */ /* 0x000fe20000010000 */
[----:B------:R-:W1:Y:S01]  /*39e0*/  MUFU.EX2 R27, R27 ;  /* 0x0000001b001b7308 */ /* 0x000e620000000800 */
[----:B--2---:R-:W-:Y:S01]  /*39f0*/  FADD.FTZ R26, R108, R7 ;  /* 0x000000076c1a7221 */ /* 0x004fe20000010000 */
[----:B------:R-:W-:Y:S01]  /*3a00*/  F2FP.BF16.F32.PACK_AB R7, R101, R100 ;  /* 0x000000646507723e */ /* 0x000fe200000010ff */
[----:B------:R-:W-:Y:S01]  /*3a10*/  FADD.FTZ R70, R20, R87 ;  /* 0x0000005714467221 */ /* 0x000fe20000010000 */
[-CC-:B------:R-:W-:Y:S01]  /*3a20*/  FFMA.FTZ R114, R114, R3.reuse, -R96.reuse ;  /* 0x0000000372727223 */ /* 0x180fe20000010860 */
[-CC-:B------:R-:W-:Y:S01]  /*3a30*/  FFMA.FTZ R118, R118, R3.reuse, -R96.reuse ;  /* 0x0000000376767223 */ /* 0x180fe20000010860 */
[-C--:B------:R-:W-:Y:S01]  /*3a40*/  FFMA.FTZ R115, R115, R3.reuse, -R96 ;  /* 0x0000000373737223 */ /* 0x080fe20000010860 */
[----:B------:R-:W-:Y:S01]  /*3a50*/  FADD.FTZ R87, R21, R70 ;  /* 0x0000004615577221 */ /* 0x000fe20000010000 */
[----:B------:R-:W2:Y:S01]  /*3a60*/  MUFU.EX2 R30, R30 ;  /* 0x0000001e001e7308 */ /* 0x000ea20000000800 */
[C---:B0-----:R-:W-:Y:S01]  /*3a70*/  FADD.FTZ R26, R109.reuse, R26 ;  /* 0x0000001a6d1a7221 */ /* 0x041fe20000010000 */
[----:B------:R0:W-:Y:S01]  /*3a80*/  STSM.16.M88.4 [R16+0x1e800], R4 ;  /* 0x01e8000410007844 */ /* 0x0001e20000000200 */
[----:B------:R-:W-:Y:S01]  /*3a90*/  FADD.FTZ R87, R24, R87 ;  /* 0x0000005718577221 */ /* 0x000fe20000010000 */
[----:B------:R-:W-:Y:S01]  /*3aa0*/  F2FP.BF16.F32.PACK_AB R15, R109, R108 ;  /* 0x0000006c6d0f723e */ /* 0x000fe200000010ff */
[----:B------:R-:W-:Y:S01]  /*3ab0*/  FFMA.FTZ R96, R119, R3, -R96 ;  /* 0x0000000377607223 */ /* 0x000fe20000010860 */
[C---:B------:R-:W-:Y:S01]  /*3ac0*/  F2FP.BF16.F32.PACK_AB R24, R28.reuse, R24 ;  /* 0x000000181c18723e */ /* 0x040fe200000010ff */
[----:B------:R-:W-:Y:S01]  /*3ad0*/  FADD.FTZ R70, R28, R87 ;  /* 0x000000571c467221 */ /* 0x000fe20000010000 */
[----:B------:R-:W3:Y:S01]  /*3ae0*/  MUFU.EX2 R31, R31 ;  /* 0x0000001f001f7308 */ /* 0x000ee20000000800 */
[----:B-1----:R-:W-:Y:S01]  /*3af0*/  FADD.FTZ R25, R27, R26 ;  /* 0x0000001a1b197221 */ /* 0x002fe20000010000 */
[----:B------:R1:W-:Y:S01]  /*3b00*/  STSM.16.M88.4 [R23], R12 ;  /* 0x0000000c17007844 */ /* 0x0003e20000000200 */
[----:B------:R-:W-:-:S04]  /*3b10*/  FADD.FTZ R87, R29, R70 ;  /* 0x000000461d577221 */ /* 0x000fc80000010000 */
[----:B------:R-:W-:Y:S01]  /*3b20*/  FADD.FTZ R70, R32, R87 ;  /* 0x0000005720467221 */ /* 0x000fe20000010000 */
[----:B------:R-:W4:Y:S01]  /*3b30*/  MUFU.EX2 R34, R34 ;  /* 0x0000002200227308 */ /* 0x000f220000000800 */
[----:B--2---:R-:W-:Y:S01]  /*3b40*/  FADD.FTZ R26, R30, R25 ;  /* 0x000000191e1a7221 */ /* 0x004fe20000010000 */
[----:B0-----:R-:W-:Y:S01]  /*3b50*/  F2FP.BF16.F32.PACK_AB R4, R10, R9 ;  /* 0x000000090a04723e */ /* 0x001fe200000010ff */
[----:B------:R-:W-:Y:S01]  /*3b60*/  FADD.FTZ R87, R33, R70 ;  /* 0x0000004621577221 */ /* 0x000fe20000010000 */
[----:B------:R-:W-:-:S03]  /*3b70*/  F2FP.BF16.F32.PACK_AB R6, R21, R20 ;  /* 0x000000141506723e */ /* 0x000fc600000010ff */
[C---:B------:R-:W-:Y:S01]  /*3b80*/  FADD.FTZ R70, R36.reuse, R87 ;  /* 0x0000005724467221 */ /* 0x040fe20000010000 */
[----:B------:R-:W0:Y:S01]  /*3b90*/  MUFU.EX2 R38, R38 ;  /* 0x0000002600267308 */ /* 0x000e220000000800 */
[----:B---3--:R-:W-:Y:S01]  /*3ba0*/  FADD.FTZ R25, R31, R26 ;  /* 0x0000001a1f197221 */ /* 0x008fe20000010000 */
[----:B-1----:R-:W-:Y:S01]  /*3bb0*/  F2FP.BF16.F32.PACK_AB R12, R36, R33 ;  /* 0x00000021240c723e */ /* 0x002fe200000010ff */
[----:B------:R-:W-:Y:S01]  /*3bc0*/  FADD.FTZ R70, R49, R70 ;  /* 0x0000004631467221 */ /* 0x000fe20000010000 */
[----:B------:R-:W-:-:S03]  /*3bd0*/  F2FP.BF16.F32.PACK_AB R14, R61, R49 ;  /* 0x000000313d0e723e */ /* 0x000fc600000010ff */
[----:B------:R-:W-:Y:S01]  /*3be0*/  FADD.FTZ R70, R61, R70 ;  /* 0x000000463d467221 */ /* 0x000fe20000010000 */
[----:B------:R-:W1:Y:S01]  /*3bf0*/  MUFU.EX2 R39, R39 ;  /* 0x0000002700277308 */ /* 0x000e620000000800 */
[----:B----4-:R-:W-:Y:S02]  /*3c00*/  FADD.FTZ R25, R34, R25 ;  /* 0x0000001922197221 */ /* 0x010fe40000010000 */
[----:B------:R-:W-:-:S04]  /*3c10*/  FADD.FTZ R9, R37, R70 ;  /* 0x0000004625097221 */ /* 0x000fc80000010000 */
[----:B------:R-:W-:Y:S01]  /*3c20*/  FADD.FTZ R20, R40, R9 ;  /* 0x0000000928147221 */ /* 0x000fe20000010000 */
[----:B------:R-:W2:Y:S01]  /*3c30*/  MUFU.EX2 R42, R42 ;  /* 0x0000002a002a7308 */ /* 0x000ea20000000800 */
[----:B0-----:R-:W-:Y:S01]  /*3c40*/  FADD.FTZ R26, R38, R25 ;  /* 0x00000019261a7221 */ /* 0x001fe20000010000 */
[----:B------:R-:W-:Y:S01]  /*3c50*/  F2FP.BF16.F32.PACK_AB R40, R40, R37 ;  /* 0x000000252828723e */ /* 0x000fe200000010ff */
[----:B------:R-:W-:-:S04]  /*3c60*/  FADD.FTZ R5, R41, R20 ;  /* 0x0000001429057221 */ /* 0x000fc80000010000 */
[----:B------:R-:W-:Y:S01]  /*3c70*/  FADD.FTZ R28, R44, R5 ;  /* 0x000000052c1c7221 */ /* 0x000fe20000010000 */
[----:B------:R-:W0:Y:S01]  /*3c80*/  MUFU.EX2 R47, R47 ;  /* 0x0000002f002f7308 */ /* 0x000e220000000800 */
[----:B-1----:R-:W-:Y:S01]  /*3c90*/  FADD.FTZ R25, R39, R26 ;  /* 0x0000001a27197221 */ /* 0x002fe20000010000 */
[----:B------:R-:W-:Y:S01]  /*3ca0*/  F2FP.BF16.F32.PACK_AB R5, R30, R27 ;  /* 0x0000001b1e05723e */ /* 0x000fe200000010ff */
[----:B------:R-:W-:-:S04]  /*3cb0*/  FADD.FTZ R15, R45, R28 ;  /* 0x0000001c2d0f7221 */ /* 0x000fc80000010000 */
[----:B------:R-:W-:Y:S01]  /*3cc0*/  FADD.FTZ R15, R48, R15 ;  /* 0x0000000f300f7221 */ /* 0x000fe20000010000 */
[----:B------:R-:W1:Y:S01]  /*3cd0*/  MUFU.EX2 R50, R50 ;  /* 0x0000003200327308 */ /* 0x000e620000000800 */
[----:B--2---:R-:W-:Y:S01]  /*3ce0*/  FADD.FTZ R26, R42, R25 ;  /* 0x000000192a1a7221 */ /* 0x004fe20000010000 */
[----:B------:R-:W-:Y:S01]  /*3cf0*/  F2FP.BF16.F32.PACK_AB R48, R48, R45 ;  /* 0x0000002d3030723e */ /* 0x000fe200000010ff */
[----:B------:R-:W-:-:S05]  /*3d00*/  FADD.FTZ R28, R52, R15 ;  /* 0x0000000f341c7221 */ /* 0x000fca0000010000 */
[----:B------:R-:W2:Y:S01]  /*3d10*/  MUFU.EX2 R51, R51 ;  /* 0x0000003300337308 */ /* 0x000ea20000000800 */
[C---:B0-----:R-:W-:Y:S01]  /*3d20*/  FADD.FTZ R25, R47.reuse, R26 ;  /* 0x0000001a2f197221 */ /* 0x041fe20000010000 */
[----:B------:R-:W-:Y:S02]  /*3d30*/  F2FP.BF16.F32.PACK_AB R27, R47, R42 ;  /* 0x0000002a2f1b723e */ /* 0x000fe400000010ff */
[----:B------:R-:W-:-:S04]  /*3d40*/  F2FP.BF16.F32.PACK_AB R42, R44, R41 ;  /* 0x000000292c2a723e */ /* 0x000fc800000010ff */
[----:B------:R-:W0:Y:S01]  /*3d50*/  MUFU.EX2 R54, R54 ;  /* 0x0000003600367308 */ /* 0x000e220000000800 */
[----:B-1----:R-:W-:-:S07]  /*3d60*/  FADD.FTZ R26, R50, R25 ;  /* 0x00000019321a7221 */ /* 0x002fce0000010000 */
[----:B------:R-:W1:Y:S01]  /*3d70*/  MUFU.EX2 R59, R59 ;  /* 0x0000003b003b7308 */ /* 0x000e620000000800 */
[----:B--2---:R-:W-:Y:S01]  /*3d80*/  FADD.FTZ R25, R51, R26 ;  /* 0x0000001a33197221 */ /* 0x004fe20000010000 */
[----:B------:R-:W-:-:S06]  /*3d90*/  F2FP.BF16.F32.PACK_AB R26, R32, R29 ;  /* 0x0000001d201a723e */ /* 0x000fcc00000010ff */
        /* <DEDUP_REMOVED lines=13> */
[----:B------:R-:W-:-:S05]  /*3e70*/  F2FP.BF16.F32.PACK_AB R7, R34, R31 ;  /* 0x0000001f2207723e */ /* 0x000fca00000010ff */
[----:B------:R1:W-:Y:S01]  /*3e80*/  STSM.16.M88.4 [R18], R4 ;  /* 0x0000000412007844 */ /* 0x0003e20000000200 */
[----:B------:R-:W3:Y:S01]  /*3e90*/  MUFU.EX2 R62, R62 ;  /* 0x0000003e003e7308 */ /* 0x000ee20000000800 */
[C---:B--2---:R-:W-:Y:S01]  /*3ea0*/  FADD.FTZ R13, R55.reuse, R20 ;  /* 0x00000014370d7221 */ /* 0x044fe20000010000 */
[----:B------:R-:W-:Y:S01]  /*3eb0*/  F2FP.BF16.F32.PACK_AB R43, R55, R46 ;  /* 0x0000002e372b723e */ /* 0x000fe200000010ff */
[----:B------:R-:W-:Y:S05]  /*3ec0*/  STSM.16.M88.4 [R17], R24 ;  /* 0x0000001811007844 */ /* 0x000fea0000000200 */
[----:B------:R-:W2:Y:S01]  /*3ed0*/  MUFU.EX2 R63, R63 ;  /* 0x0000003f003f7308 */ /* 0x000ea20000000800 */
[----:B0-----:R-:W-:Y:S01]  /*3ee0*/  FADD.FTZ R21, R58, R13 ;  /* 0x0000000d3a157221 */ /* 0x001fe20000010000 */
[----:B------:R-:W-:-:S02]  /*3ef0*/  F2FP.BF16.F32.PACK_AB R13, R51, R50 ;  /* 0x00000032330d723e */ /* 0x000fc400000010ff */
[----:B------:R-:W-:-:S03]  /*3f00*/  F2FP.BF16.F32.PACK_AB R50, R53, R52 ;  /* 0x000000343532723e */ /* 0x000fc600000010ff */
[----:B------:R0:W-:Y:S01]  /*3f10*/  STSM.16.M88.4 [R16+0x24800], R12 ;  /* 0x0248000c10007844 */ /* 0x0001e20000000200 */
[----:B------:R-:W4:Y:S01]  /*3f20*/  MUFU.EX2 R67, R67 ;  /* 0x0000004300437308 */ /* 0x000f220000000800 */
[C---:B---3--:R-:W-:Y:S01]  /*3f30*/  FADD.FTZ R20, R62.reuse, R21 ;  /* 0x000000153e147221 */ /* 0x048fe20000010000 */
[----:B------:R-:W-:Y:S01]  /*3f40*/  FADD.FTZ R21, R53, R28 ;  /* 0x0000001c35157221 */ /* 0x000fe20000010000 */
[----:B------:R-:W-:Y:S01]  /*3f50*/  F2FP.BF16.F32.PACK_AB R49, R62, R58 ;  /* 0x0000003a3e31723e */ /* 0x000fe200000010ff */
[----:B------:R-:W-:Y:S02]  /*3f60*/  STSM.16.M88.4 [R153], R40 ;  /* 0x0000002899007844 */ /* 0x000fe40000000200 */
[----:B------:R-:W-:Y:S02]  /*3f70*/  FADD.FTZ R28, R56, R21 ;  /* 0x00000015381c7221 */ /* 0x000fe40000010000 */
[----:B------:R-:W3:Y:S01]  /*3f80*/  MUFU.EX2 R57, R57 ;  /* 0x0000003900397308 */ /* 0x000ee20000000800 */
[----:B--2---:R-:W-:-:S07]  /*3f90*/  FADD.FTZ R20, R63, R20 ;  /* 0x000000143f147221 */ /* 0x004fce0000010000 */
[----:B------:R-:W2:Y:S01]  /*3fa0*/  MUFU.EX2 R66, R66 ;  /* 0x0000004200427308 */ /* 0x000ea20000000800 */
[C---:B----4-:R-:W-:Y:S01]  /*3fb0*/  FADD.FTZ R21, R67.reuse, R20 ;  /* 0x0000001443157221 */ /* 0x050fe20000010000 */
[----:B------:R-:W-:-:S05]  /*3fc0*/  F2FP.BF16.F32.PACK_AB R51, R67, R63 ;  /* 0x0000003f4333723e */ /* 0x000fca00000010ff */
[----:B------:R-:W-:Y:S01]  /*3fd0*/  STSM.16.M88.4 [R18+0x6000], R48 ;  /* 0x0060003012007844 */ /* 0x000fe20000000200 */
[----:B------:R-:W4:Y:S01]  /*3fe0*/  MUFU.EX2 R60, R60 ;  /* 0x0000003c003c7308 */ /* 0x000f220000000800 */
[C---:B---3--:R-:W-:Y:S01]  /*3ff0*/  FADD.FTZ R29, R57.reuse, R28 ;  /* 0x0000001c391d7221 */ /* 0x048fe20000010000 */
[----:B------:R-:W-:-:S06]  /*4000*/  F2FP.BF16.F32.PACK_AB R56, R57, R56 ;  /* 0x000000383938723e */ /* 0x000fcc00000010ff */
[----:B------:R-:W1:Y:S01]  /*4010*/  MUFU.EX2 R71, R71 ;  /* 0x0000004700477308 */ /* 0x000e620000000800 */
[----:B--2---:R-:W-:-:S07]  /*4020*/  FADD.FTZ R20, R66, R21 ;  /* 0x0000001542147221 */ /* 0x004fce0000010000 */
[----:B------:R-:W2:Y:S01]  /*4030*/  MUFU.EX2 R64, R64 ;  /* 0x0000004000407308 */ /* 0x000ea20000000800 */
[----:B----4-:R-:W-:-:S07]  /*4040*/  FADD.FTZ R29, R60, R29 ;  /* 0x0000001d3c1d7221 */ /* 0x010fce0000010000 */
        /* <DEDUP_REMOVED lines=12> */
[----:B------:R-:W-:-:S05]  /*4110*/  F2FP.BF16.F32.PACK_AB R59, R75, R74 ;  /* 0x0000004a4b3b723e */ /* 0x000fca00000010ff */
[----:B------:R-:W-:Y:S01]  /*4120*/  STSM.16.M88.4 [R17+0x6000], R56 ;  /* 0x0060003811007844 */ /* 0x000fe20000000200 */
        /* <DEDUP_REMOVED lines=19> */
[----:B------:R-:W-:-:S06]  /*4260*/  F2FP.BF16.F32.PACK_AB R76, R76, R73 ;  /* 0x000000494c4c723e */ /* 0x000fcc00000010ff */
[----:B------:R-:W1:Y:S01]  /*4270*/  MUFU.EX2 R9, R98 ;  /* 0x0000006200097308 */ /* 0x000e620000000800 */
[C---:B--2---:R-:W-:Y:S01]  /*4280*/  FADD.FTZ R4, R83.reuse, R4 ;  /* 0x0000000453047221 */ /* 0x044fe20000010000 */
[----:B------:R-:W-:-:S05]  /*4290*/  F2FP.BF16.F32.PACK_AB R71, R83, R82 ;  /* 0x000000525347723e */ /* 0x000fca00000010ff */
[----:B------:R-:W-:Y:S01]  /*42a0*/  STSM.16.M88.4 [R16+0x2a800], R68 ;  /* 0x02a8004410007844 */ /* 0x000fe20000000200 */
[----:B------:R-:W0:Y:S01]  /*42b0*/  MUFU.EX2 R93, R93 ;  /* 0x0000005d005d7308 */ /* 0x000e220000000800 */
[----:B---3--:R-:W-:-:S07]  /*42c0*/  FADD.FTZ R6, R77, R6 ;  /* 0x000000064d067221 */ /* 0x008fce0000010000 */
        /* <DEDUP_REMOVED lines=17> */
[----:B------:R-:W-:-:S05]  /*43e0*/  F2FP.BF16.F32.PACK_AB R79, R103, R102 ;  /* 0x00000066674f723e */ /* 0x000fca00000010ff */
[----:B------:R-:W-:Y:S01]  /*43f0*/  STSM.16.M88.4 [R152], R76 ;  /* 0x0000004c98007844 */ /* 0x000fe20000000200 */
        /* <DEDUP_REMOVED lines=16> */
[----:B------:R-:W-:-:S05]  /*4500*/  F2FP.BF16.F32.PACK_AB R83, R111, R110 ;  /* 0x0000006e6f53723e */ /* 0x000fca00000010ff */
[----:B------:R-:W-:Y:S01]  /*4510*/  STSM.16.M88.4 [R18+0xc000], R80 ;  /* 0x00c0005012007844 */ /* 0x000fe20000000200 */
[----:B------:R-:W0:Y:S01]  /*4520*/  MUFU.EX2 R6, R115 ;  /* 0x0000007300067308 */ /* 0x000e220000000800 */
[C---:B--2---:R-:W-:Y:S01]  /*4530*/  FADD.FTZ R14, R88.reuse, R7 ;  /* 0x00000007580e7221 */ /* 0x044fe20000010000 */
[----:B------:R-:W-:-:S06]  /*4540*/  F2FP.BF16.F32.PACK_AB R4, R88, R85 ;  /* 0x000000555804723e */ /* 0x000fcc00000010ff */
[----:B------:R-:W-:Y:S01]  /*4550*/  MUFU.EX2 R89, R116 ;  /* 0x0000007400597308 */ /* 0x000fe20000000800 */
[----:B-1----:R-:W-:-:S07]  /*4560*/  FADD.FTZ R7, R5, R12 ;  /* 0x0000000c05077221 */ /* 0x002fce0000010000 */
[----:B------:R-:W1:Y:S01]  /*4570*/  MUFU.EX2 R8, R8 ;  /* 0x0000000800087308 */ /* 0x000e620000000800 */
[C---:B0-----:R-:W-:Y:S01]  /*4580*/  FADD.FTZ R9, R6.reuse, R7 ;  /* 0x0000000706097221 */ /* 0x041fe20000010000 */
[----:B------:R-:W-:-:S06]  /*4590*/  F2FP.BF16.F32.PACK_AB R5, R6, R5 ;  /* 0x000000050605723e */ /* 0x000fcc00000010ff */
[----:B------:R-:W-:Y:S08]  /*45a0*/  MUFU.EX2 R118, R118 ;  /* 0x0000007600767308 */ /* 0x000ff00000000800 */
[----:B------:R-:W0:Y:S01]  /*45b0*/  MUFU.EX2 R13, R96 ;  /* 0x00000060000d7308 */ /* 0x000e220000000800 */
[----:B-1----:R-:W-:Y:S01]  /*45c0*/  F2FP.BF16.F32.PACK_AB R6, R8, R89 ;  /* 0x000000590806723e */ /* 0x002fe200000010ff */
[----:B------:R-:W-:Y:S01]  /*45d0*/  FADD.FTZ R89, R89, R14 ;  /* 0x0000000e59597221 */ /* 0x000fe20000010000 */
[----:B0-----:R-:W-:Y:S01]  /*45e0*/  F2FP.BF16.F32.PACK_AB R7, R13, R118 ;  /* 0x000000760d07723e */ /* 0x001fe200000010ff */
[----:B------:R-:W-:-:S02]  /*45f0*/  FADD.FTZ R118, R118, R9 ;  /* 0x0000000976767221 */ /* 0x000fc40000010000 */
[----:B------:R-:W-:Y:S01]  /*4600*/  FADD.FTZ R9, R8, R89 ;  /* 0x0000005908097221 */ /* 0x000fe20000010000 */
[----:B------:R-:W-:Y:S01]  /*4610*/  VIADD R8, R19, 0xfffffffe ;  /* 0xfffffffe13087836 */ /* 0x000fe20000000000 */
[----:B------:R0:W-:Y:S04]  /*4620*/  STSM.16.M88.4 [R17+0xc000], R4 ;  /* 0x00c0000411007844 */ /* 0x0001e80000000200 */
[----:B------:R-:W-:Y:S01]  /*4630*/  ISETP.GE.AND P2, PT, R8, R22, PT ;  /* 0x000000160800720c */ /* 0x000fe20003f46270 */
[----:B------:R1:W-:Y:S06]  /*4640*/  MEMBAR.ALL.CTA ;  /* 0x0000000000007992 */ /* 0x0003ec0000008000 */
[----:B-1----:R-:W1:Y:S01]  /*4650*/  FENCE.VIEW.ASYNC.S ;  /* 0x00000000000073c6 */ /* 0x002e620000000000 */
[----:B0-----:R-:W-:Y:S01]  /*4660*/  FADD.FTZ R5, R13, R118 ;  /* 0x000000760d057221 */ /* 0x001fe20000010000 */
[----:B-1----:R-:W-:-:S04]  /*4670*/  NOP ;  /* 0x0000000000007918 */ /* 0x002fc80000000000 */
[----:B------:R-:W-:Y:S05]  /*4680*/  @!P2 BRA `(.L_x_12315) ;  /* 0x0000002800c8a947 */ /* 0x000fea0003800000 */
[----:B------:R-:W-:Y:S01]  /*4690*/  IMAD.MOV.U32 R7, RZ, RZ, R11 ;  /* 0x000000ffff077224 */ /* 0x000fe200078e000b */
[----:B------:R-:W-:Y:S01]  /*46a0*/  CS2R R150, SRZ ;  /* 0x0000000000967805 */ /* 0x000fe2000001ff00 */
[----:B------:R-:W-:Y:S01]  /*46b0*/  IMAD.MOV.U32 R6, RZ, RZ, R0 ;  /* 0x000000ffff067224 */ /* 0x000fe200078e0000 */
[----:B------:R-:W-:Y:S01]  /*46c0*/  CS2R R148, SRZ ;  /* 0x0000000000947805 */ /* 0x000fe2000001ff00 */
[----:B------:R-:W-:Y:S01]  /*46d0*/  IMAD.MOV.U32 R4, RZ, RZ, R2 ;  /* 0x000000ffff047224 */ /* 0x000fe200078e0002 */
        /* <DEDUP_REMOVED lines=14> */
[----:B------:R-:W-:-:S06]  /*47c0*/  UMOV UR6, UR36 ;  /* 0x0000002400067c82 */ /* 0x000fcc0008000000 */
.L_x_12324:
[----:B------:R-:W-:Y:S01]  /*47d0*/  UIADD3 UR36, UR6, 0x1, URZ ;  /* 0x0000000106247890 */ /* 0x000fe2000fffe03f */
[----:B------:R-:W-:-:S03]  /*47e0*/  ISETP.NE.AND P3, PT, RZ, UR39, PT ;  /* 0x00000027ff007c0c */ /* 0x000fc6000bf65270 */
[----:B------:R-:W-:-:S04]  /*47f0*/  UISETP.NE.AND UP0, UPT, UR36, 0x2, UPT ;  /* 0x000000022400788c */ /* 0x000fc8000bf05270 */
[----:B------:R-:W-:Y:S02]  /*4800*/  USEL UR7, URZ, 0x1, UP0 ;  /* 0x000000013f077887 */ /* 0x000fe40008000000 */
[----:B------:R-:W-:-:S04]  /*4810*/  USEL UR36, UR36, URZ, UP0 ;  /* 0x0000003f24247287 */ /* 0x000fc80008000000 */
[----:B------:R-:W-:Y:S01]  /*4820*/  LOP3.LUT R2, R4, UR7, RZ, 0x3c, !PT ;  /* 0x0000000704027c12 */ /* 0x000fe2000f8e3cff */
[----:B----4-:R-:W-:Y:S07]  /*4830*/  @P3 BRA `(.L_x_12316) ;  /* 0x0000000000283947 */ /* 0x010fee0003800000 */
[----:B------:R-:W-:Y:S05]  /*4840*/  @!P0 BRA `(.L_x_12317) ;  /* 0x0000000000048947 */ /* 0x000fea0003800000 */
[----:B------:R-:W-:Y:S01]  /*4850*/  BPT.TRAP 0x1 ;  /* 0x000000040000795c */ /* 0x000fe20000300000 */
.L_x_12317:
[----:B------:R-:W-:Y:S01]  /*4860*/  ULEA UR7, UR36, UR37, 0x3 ;  /* 0x0000002524077291 */ /* 0x000fe2000f8e183f */
[----:B------:R-:W-:-:S08]  /*4870*/  SHF.L.U32 R0, R2, 0x1f, RZ ;  /* 0x0000001f02007819 */ /* 0x000fd000000006ff */
[----:B------:R0:W1:Y:S01]  /*4880*/  SYNCS.PHASECHK.TRANS64.TRYWAIT P2, [UR7+0x30830], R0 ;  /* 0x03083000ff0075a7 */ /* 0x0000620008040147 */
[----:B------:R-:W-:Y:S05]  /*4890*/  @!P0 BRA `(.L_x_12318) ;  /* 0x0000000000048947 */ /* 0x000fea0003800000 */
[----:B------:R-:W-:Y:S01]  /*48a0*/  BPT.TRAP 0x1 ;  /* 0x000000040000795c */ /* 0x000fe20000300000 */
.L_x_12318:
[----:B-1----:R-:W-:Y:S05]  /*48b0*/  @P2 BRA `(.L_x_12316) ;  /* 0x0000000000082947 */ /* 0x002fea0003800000 */
[----:B------:R-:W1:Y:S02]  /*48c0*/  SYNCS.PHASECHK.TRANS64.TRYWAIT P2, [UR7+0x30830], R0 ;  /* 0x03083000ff0075a7 */ /* 0x000e640008040147 */
[----:B-1----:R-:W-:Y:S05]  /*48d0*/  @!P2 BRA `(.L_x_12319) ;  /* 0x000000b00080a947 */ /* 0x002fea0003800000 */
.L_x_12316:
[----:B-1----:R-:W1:Y:S01]  /*48e0*/  S2R R3, SR_TID.X ;  /* 0x0000000000037919 */ /* 0x002e620000002100 */
[----:B------:R-:W-:Y:S01]  /*48f0*/  UIMAD UR26, UR36, 0x600, UR20 ;  /* 0x00000600241a78a4 */ /* 0x000fe2000f8e0214 */
[----:B------:R-:W-:Y:S01]  /*4900*/  UMOV UR24, UR4 ;  /* 0x0000000400187c82 */ /* 0x000fe20008000000 */
        /* <DEDUP_REMOVED lines=23> */
[----:B0-----:R-:W-:Y:S05]  /*4a80*/  @P3 BRA `(.L_x_12320) ;  /* 0x0000000000283947 */ /* 0x001fea0003800000 */
[----:B------:R-:W-:Y:S05]  /*4a90*/  @!P0 BRA `(.L_x_12321) ;  /* 0x0000000000048947 */ /* 0x000fea0003800000 */
[----:B------:R-:W-:Y:S01]  /*4aa0*/  BPT.TRAP 0x1 ;  /* 0x000000040000795c */ /* 0x000fe20000300000 */
.L_x_12321:
[----:B------:R-:W-:Y:S01]  /*4ab0*/  ULEA UR7, UR6, UR37, 0x3 ;  /* 0x0000002506077291 */ /* 0x000fe2000f8e183f */
[----:B------:R-:W-:-:S08]  /*4ac0*/  SHF.L.U32 R0, R4, 0x1f, RZ ;  /* 0x0000001f04007819 */ /* 0x000fd000000006ff */
[----:B------:R0:W1:Y:S01]  /*4ad0*/  SYNCS.PHASECHK.TRANS64.TRYWAIT P2, [UR7+0x30850], R0 ;  /* 0x03085000ff0075a7 */ /* 0x0000620008040147 */
[----:B------:R-:W-:Y:S05]  /*4ae0*/  @!P0 BRA `(.L_x_12322) ;  /* 0x0000000000048947 */ /* 0x000fea0003800000 */
[----:B------:R-:W-:Y:S01]  /*4af0*/  BPT.TRAP 0x1 ;  /* 0x000000040000795c */ /* 0x000fe20000300000 */
.L_x_12322:
[----:B-1----:R-:W-:Y:S05]  /*4b00*/  @P2 BRA `(.L_x_12320) ;  /* 0x0000000000082947 */ /* 0x002fea0003800000 */
[----:B------:R-:W1:Y:S02]  /*4b10*/  SYNCS.PHASECHK.TRANS64.TRYWAIT P2, [UR7+0x30850], R0 ;  /* 0x03085000ff0075a7 */ /* 0x000e640008040147 */
[----:B-1----:R-:W-:Y:S05]  /*4b20*/  @!P2 BRA `(.L_x_12323) ;  /* 0x000000b00004a947 */ /* 0x002fea0003800000 */
.L_x_12320:
[----:B------:R-:W-:Y:S01]  /*4b30*/  ULEA UR10, UR38, UR37, 0xd ;  /* 0x00000025260a7291 */ /* 0x000fe2000f8e683f */
[----:B------:R-:W-:Y:S01]  /*4b40*/  WARPGROUP.ARRIVE ;  /* 0x00000000000079c5 */ /* 0x000fe20000000000 */
[----:B------:R-:W-:Y:S01]  /*4b50*/  UIADD3 UR7, UR37, 0x400, URZ ;  /* 0x0000040025077890 */ /* 0x000fe2000fffe03f */
[----:B01----:R-:W-:Y:S01]  /*4b60*/  FMNMX.FTZ R0, R24, R6, !PT ;  /* 0x0000000618007209 */ /* 0x003fe20007810000 */
[----:B------:R-:W-:Y:S01]  /*4b70*/  UIADD3 UR10, UR10, 0x1e800, URZ ;  /* 0x0001e8000a0a7890 */ /* 0x000fe2000fffe03f */
[----:B------:R-:W-:Y:S01]  /*4b80*/  FMNMX.FTZ R11, R26, R7, !PT ;  /* 0x000000071a0b7209 */ /* 0x000fe20007810000 */
[----:B------:R-:W-:Y:S01]  /*4b90*/  USHF.R.U32.HI UR7, URZ, 0x4, UR7 ;  /* 0x000000043f077899 */ /* 0x000fe20008011607 */
[----:B------:R-:W-:Y:S01]  /*4ba0*/  FMNMX.FTZ R0, R25, R0, !PT ;  /* 0x0000000019007209 */ /* 0x000fe20007810000 */
[----:B------:R-:W-:Y:S01]  /*4bb0*/  USHF.R.U32.HI UR10, URZ, 0x4, UR10 ;  /* 0x000000043f0a7899 */ /* 0x000fe2000801160a */
[----:B------:R-:W-:Y:S01]  /*4bc0*/  FMNMX.FTZ R11, R27, R11, !PT ;  /* 0x0000000b1b0b7209 */ /* 0x000fe20007810000 */
[----:B------:R-:W-:Y:S01]  /*4bd0*/  ULOP3.LUT UR7, UR7, 0x3fff, URZ, 0xc0, !UPT ;  /* 0x00003fff07077892 */ /* 0x000fe2000f8ec03f */
[----:B------:R-:W-:Y:S01]  /*4be0*/  FMNMX.FTZ R0, R28, R0, !PT ;  /* 0x000000001c007209 */ /* 0x000fe20007810000 */
[----:B------:R-:W-:Y:S01]  /*4bf0*/  ULOP3.LUT UR10, UR10, 0x3fff, URZ, 0xc0, !UPT ;  /* 0x00003fff0a0a7892 */ /* 0x000fe2000f8ec03f */
[----:B------:R-:W-:Y:S01]  /*4c00*/  FMNMX.FTZ R11, R30, R11, !PT ;  /* 0x0000000b1e0b7209 */ /* 0x000fe20007810000 */
[----:B------:R-:W-:Y:S01]  /*4c10*/  UIMAD UR14, UR6, 0x600, UR7 ;  /* 0x00000600060e78a4 */ /* 0x000fe2000f8e0207 */
[----:B------:R-:W-:Y:S01]  /*4c20*/  FMNMX.FTZ R0, R29, R0, !PT ;  /* 0x000000001d007209 */ /* 0x000fe20007810000 */
[----:B------:R-:W-:Y:S01]  /*4c30*/  ULOP3.LUT UR10, UR10, 0x10000, URZ, 0xfc, !UPT ;  /* 0x000100000a0a7892 */ /* 0x000fe2000f8efc3f */
[----:B------:R-:W-:Y:S01]  /*4c40*/  FMNMX.FTZ R11, R31, R11, !PT ;  /* 0x0000000b1f0b7209 */ /* 0x000fe20007810000 */
[----:B------:R-:W-:Y:S01]  /*4c50*/  UMOV UR27, 0x40000040 ;  /* 0x40000040001b7882 */ /* 0x000fe20000000000 */
[----:B------:R-:W-:Y:S01]  /*4c60*/  UMOV UR25, 0x40000040 ;  /* 0x4000004000197882 */ /* 0x000fe20000000000 */
[----:B------:R-:W-:Y:S01]  /*4c70*/  FMNMX.FTZ R0, R32, R0, !PT ;  /* 0x0000000020007209 */ /* 0x000fe20007810000 */
[----:B------:R-:W-:Y:S01]  /*4c80*/  UMOV UR26, UR14 ;  /* 0x0000000e001a7c82 */ /* 0x000fe20008000000 */
[----:B------:R-:W-:Y:S01]  /*4c90*/  FMNMX.FTZ R11, R34, R11, !PT ;  /* 0x0000000b220b7209 */ /* 0x000fe20007810000 */
        /* <DEDUP_REMOVED lines=9> */
[----:B------:R-:W-:Y:S01]  /*4d30*/  FMNMX.FTZ R11, R38, R11, !PT ;  /* 0x0000000b260b7209 */ /* 0x000fe20007810000 */
[----:B------:R-:W0:Y:S01]  /*4d40*/  S2R R19, SR_TID.X ;  /* 0x0000000000137919 */ /* 0x000e220000002100 */
        /* <DEDUP_REMOVED lines=96> */
[----:B0-----:R-:W-:Y:S01]  /*5350*/  SHF.R.U32.HI R15, RZ, 0x7, R19 ;  /* 0x00000007ff0f7819 */ /* 0x001fe20000011613 */
[----:B------:R-:W0:Y:S01]  /*5360*/  SHFL.BFLY PT, R3, R0, 0x2, 0x1f ;  /* 0x0c401f0000037f89 */ /* 0x000e2200000e0000 */
[----:B------:R-:W-:-:S03]  /*5370*/  ISETP.GE.U32.AND P2, PT, R19, 0x180, PT ;  /* 0x000001801300780c */ /* 0x000fc60003f46070 */
[----:B------:R-:W1:Y:S01]  /*5380*/  SHFL.BFLY PT, R13, R11, 0x2, 0x1f ;  /* 0x0c401f000b0d7f89 */ /* 0x000e6200000e0000 */
[----:B0-----:R-:W-:Y:S02]  /*5390*/  FMNMX.FTZ R0, R0, R3, !PT ;  /* 0x0000000300007209 */ /* 0x001fe40007810000 */
[----:B-1----:R-:W-:-:S03]  /*53a0*/  FMNMX.FTZ R11, R11, R13, !PT ;  /* 0x0000000d0b0b7209 */ /* 0x002fc60007810000 */
[----:B------:R-:W0:Y:S04]  /*53b0*/  SHFL.BFLY PT, R3, R0, 0x1, 0x1f ;  /* 0x0c201f0000037f89 */ /* 0x000e2800000e0000 */
[----:B------:R-:W1:Y:S01]  /*53c0*/  SHFL.BFLY PT, R13, R11, 0x1, 0x1f ;  /* 0x0c201f000b0d7f89 */ /* 0x000e6200000e0000 */
[----:B0-----:R-:W-:Y:S02]  /*53d0*/  FMNMX.FTZ R0, R0, R3, !PT ;  /* 0x0000000300007209 */ /* 0x001fe40007810000 */
[----:B------:R-:W0:Y:S01]  /*53e0*/  LDC R3, c[0x0][0x988] ;  /* 0x00026200ff037b82 */ /* 0x000e220000000800 */
[----:B-1----:R-:W-:Y:S02]  /*53f0*/  FMNMX.FTZ R11, R11, R13, !PT ;  /* 0x0000000d0b0b7209 */ /* 0x002fe40007810000 */
[----:B------:R-:W-:Y:S01]  /*5400*/  FADD.FTZ R6, -R0, R6 ;  /* 0x0000000600067221 */ /* 0x000fe20000010100 */
[----:B------:R-:W-:-:S02]  /*5410*/  WARPGROUP.DEPBAR.LE gsb0, 0x0 ;  /* 0x00008000000079c5 */ /* 0x000fc40000010000 */
[----:B------:R-:W-:Y:S01]  /*5420*/  WARPGROUP.ARRIVE ;  /* 0x00000000000079c5 */ /* 0x000fe20000000000 */
[----:B------:R-:W-:-:S05]  /*5430*/  FADD.FTZ R7, -R11, R7 ;  /* 0x000000070b077221 */ /* 0x000fca0000010100 */
[----:B------:R-:W-:Y:S01]  /*5440*/  HGMMA.64x64x16.F32.BF16 R120, gdesc[UR24].tnspB, R120, gsb0 ;  /* 0x40e00000187879f0 */ /* 0x000fe20008001878 */
[----:B------:R-:W-:Y:S02]  /*5450*/  UIADD3 UR26, UR14, 0x200, URZ ;  /* 0x000002000e1a7890 */ /* 0x000fe4000fffe03f */
[----:B------:R-:W-:Y:S01]  /*5460*/  UIADD3 UR24, UR10, 0x600, URZ ;  /* 0x000006000a187890 */ /* 0x000fe2000fffe03f */
[----:B------:R-:W-:Y:S01]  /*5470*/  UMOV UR27, 0x40000040 ;  /* 0x40000040001b7882 */ /* 0x000fe20000000000 */
[----:B------:R-:W-:Y:S01]  /*5480*/  UMOV UR25, 0x40000040 ;  /* 0x4000004000197882 */ /* 0x000fe20000000000 */
[-C--:B0-----:R-:W-:Y:S01]  /*5490*/  FMUL.FTZ R7, R7, R3.reuse ;  /* 0x0000000307077220 */ /* 0x081fe20000410000 */
[-C--:B------:R-:W-:Y:S01]  /*54a0*/  FMUL.FTZ R4, R0, R3.reuse ;  /* 0x0000000300047220 */ /* 0x080fe20000410000 */
[-C--:B------:R-:W-:Y:S01]  /*54b0*/  FMUL.FTZ R14, R11, R3.reuse ;  /* 0x000000030b0e7220 */ /* 0x080fe20000410000 */
[-C--:B------:R-:W-:Y:S01]  /*54c0*/  FMUL.FTZ R6, R6, R3.reuse ;  /* 0x0000000306067220 */ /* 0x080fe20000410000 */
        /* <DEDUP_REMOVED lines=9> */
[----:B0-----:R-:W-:-:S02]  /*5560*/  VIADD R7, R15, 0x9 ;  /* 0x000000090f077836 */ /* 0x001fc40000000000 */
[-CC-:B------:R-:W-:Y:S01]  /*5570*/  FFMA.FTZ R40, R40, R3.reuse, -R4.reuse ;  /* 0x0000000328287223 */ /* 0x180fe20000010804 */
[-CC-:B------:R-:W-:Y:S01]  /*5580*/  FFMA.FTZ R41, R41, R3.reuse, -R4.reuse ;  /* 0x0000000329297223 */ /* 0x180fe20000010804 */
[-CC-:B------:R-:W-:Y:S01]  /*5590*/  FFMA.FTZ R44, R44, R3.reuse, -R4.reuse ;  /* 0x000000032c2c7223 */ /* 0x180fe20000010804 */
[-CC-:B------:R-:W-:Y:S01]  /*55a0*/  FFMA.FTZ R45, R45, R3.reuse, -R4.reuse ;  /* 0x000000032d2d7223 */ /* 0x180fe20000010804 */
[----:B------:R-:W-:Y:S01]  /*55b0*/  SEL R7, R7, 0x9, !P2 ;  /* 0x0000000907077807 */ /* 0x000fe20005000000 */
        /* <DEDUP_REMOVED lines=47> */
[----:B------:R-:W-:Y:S01]  /*58b0*/  FFMA.FTZ R43, R43, R3, -R14 ;  /* 0x000000032b2b7223 */ /* 0x000fe2000001080e */
[----:B------:R-:W-:-:S02]  /*58c0*/  WARPGROUP.DEPBAR.LE gsb0, 0x0 ;  /* 0x00008000000079c5 */ /* 0x000fc40000010000 */
[----:B------:R-:W-:Y:S01]  /*58d0*/  WARPGROUP.ARRIVE ;  /* 0x00000000000079c5 */ /* 0x000fe20000000000 */
[-CC-:B------:R-:W-:Y:S01]  /*58e0*/  FFMA.FTZ R46, R46, R3.reuse, -R14.reuse ;  /* 0x000000032e2e7223 */ /* 0x180fe2000001080e */
[-CC-:B------:R-:W-:Y:S01]  /*58f0*/  FFMA.FTZ R47, R47, R3.reuse, -R14.reuse ;  /* 0x000000032f2f7223 */ /* 0x180fe2000001080e */
[----:B------:R-:W1:Y:S01]  /*5900*/  MUFU.EX2 R25, R25 ;  /* 0x0000001900197308 */ /* 0x000e620000000800 */
[-CC-:B------:R-:W-:Y:S01]  /*5910*/  FFMA.FTZ R50, R50, R3.reuse, -R14.reuse ;  /* 0x0000000332327223 */ /* 0x180fe2000001080e */
[-CC-:B------:R-:W-:Y:S01]  /*5920*/  FFMA.FTZ R51, R51, R3.reuse, -R14.reuse ;  /* 0x0000000333337223 */ /* 0x180fe2000001080e */
[----:B------:R-:W-:Y:S01]  /*5930*/  HGMMA.64x64x16.F32.BF16 R120, gdesc[UR24].tnspB, R120, gsb0 ;  /* 0x40e00000187879f0 */ /* 0x000fe20008001878 */
[----:B------:R-:W-:Y:S01]  /*5940*/  UIADD3 UR26, UR14, 0x280, URZ ;  /* 0x000002800e1a7890 */ /* 0x000fe2000fffe03f */
[-CC-:B------:R-:W-:Y:S01]  /*5950*/  FFMA.FTZ R54, R54, R3.reuse, -R14.reuse ;  /* 0x0000000336367223 */ /* 0x180fe2000001080e */
[----:B------:R-:W-:Y:S01]  /*5960*/  UIADD3 UR24, UR10, 0x602, URZ ;  /* 0x000006020a187890 */ /* 0x000fe2000fffe03f */
[----:B------:R-:W-:Y:S01]  /*5970*/  FFMA.FTZ R55, R55, R3, -R14 ;  /* 0x0000000337377223 */ /* 0x000fe2000001080e */
[----:B------:R-:W-:Y:S01]  /*5980*/  UMOV UR27, 0x40000040 ;  /* 0x40000040001b7882 */ /* 0x000fe20000000000 */
[----:B------:R-:W-:Y:S01]  /*5990*/  UMOV UR25, 0x40000040 ;  /* 0x4000004000197882 */ /* 0x000fe20000000000 */
[----:B------:R-:W2:Y:S01]  /*59a0*/  MUFU.EX2 R26, R26 ;  /* 0x0000001a001a7308 */ /* 0x000ea20000000800 */
[----:B0-----:R-:W-:Y:S01]  /*59b0*/  FFMA.FTZ R6, R10, R9, R4 ;  /* 0x000000090a067223 */ /* 0x001fe20000010004 */
[-CC-:B------:R-:W-:Y:S01]  /*59c0*/  FFMA.FTZ R58, R58, R3.reuse, -R14.reuse ;  /* 0x000000033a3a7223 */ /* 0x180fe2000001080e */
[-CC-:B------:R-:W-:Y:S01]  /*59d0*/  FFMA.FTZ R59, R59, R3.reuse, -R14.reuse ;  /* 0x000000033b3b7223 */ /* 0x180fe2000001080e */
[-CC-:B------:R-:W-:Y:S01]  /*59e0*/  FFMA.FTZ R62, R62, R3.reuse, -R14.reuse ;  /* 0x000000033e3e7223 */ /* 0x180fe2000001080e */
[-CC-:B------:R-:W-:Y:S01]  /*59f0*/  FFMA.FTZ R63, R63, R3.reuse, -R14.reuse ;  /* 0x000000033f3f7223 */ /* 0x180fe2000001080e */
[-C--:B------:R-:W-:Y:S01]  /*5a00*/  FFMA.FTZ R66, R66, R3.reuse, -R14 ;  /* 0x0000000342427223 */ /* 0x080fe2000001080e */
[----:B-1----:R-:W-:Y:S01]  /*5a10*/  FADD.FTZ R6, R25, R6 ;  /* 0x0000000619067221 */ /* 0x002fe20000010000 */
[----:B------:R-:W0:Y:S01]  /*5a20*/  MUFU.EX2 R28, R28 ;  /* 0x0000001c001c7308 */ /* 0x000e220000000800 */
        /* <DEDUP_REMOVED lines=10> */
[-CC-:B------:R-:W-:Y:S01]  /*5ad0*/  FFMA.FTZ R83, R83, R3.reuse, -R14.reuse ;  /* 0x0000000353537223 */ /* 0x180fe2000001080e */
[-CC-:B------:R-:W-:Y:S01]  /*5ae0*/  FFMA.FTZ R86, R86, R3.reuse, -R14.reuse ;  /* 0x0000000356567223 */ /* 0x180fe2000001080e */
[-CC-:B------:R-:W-:Y:S01]  /*5af0*/  FFMA.FTZ R87, R87, R3.reuse, -R14.reuse ;  /* 0x0000000357577223 */ /* 0x180fe2000001080e */
[-CC-:B------:R-:W-:Y:S01]  /*5b00*/  FFMA.FTZ R90, R90, R3.reuse, -R14.reuse ;  /* 0x000000035a5a7223 */ /* 0x180fe2000001080e */
[-C--:B------:R-:W-:Y:S01]  /*5b10*/  FFMA.FTZ R91, R91, R3.reuse, -R14 ;  /* 0x000000035b5b7223 */ /* 0x080fe2000001080e */
        /* <DEDUP_REMOVED lines=18> */
[----:B------:R-:W-:Y:S01]  /*5c40*/  FFMA.FTZ R119, R119, R3, -R14 ;  /* 0x0000000377777223 */ /* 0x000fe2000001080e */
[----:B--2---:R-:W-:Y:S01]  /*5c50*/  FADD.FTZ R9, R29, R6 ;  /* 0x000000061d097221 */ /* 0x004fe20000010000 */
[----:B------:R-:W-:-:S02]  /*5c60*/  F2FP.BF16.F32.PACK_AB R4, R25, R4 ;  /* 0x000000041904723e */ /* 0x000fc400000010ff */
[----:B------:R-:W-:Y:S02]  /*5c70*/  F2FP.BF16.F32.PACK_AB R6, R29, R28 ;  /* 0x0000001c1d06723e */ /* 0x000fe400000010ff */
[----:B------:R-:W2:Y:S01]  /*5c80*/  MUFU.EX2 R12, R32 ;  /* 0x00000020000c7308 */ /* 0x000ea20000000800 */
[----:B------:R-:W-:Y:S01]  /*5c90*/  F2FP.BF16.F32.PACK_AB R5, R27, R26 ;  /* 0x0000001a1b05723e */ /* 0x000fe200000010ff */
[----:B0-----:R-:W-:Y:S01]  /*5ca0*/  FADD.FTZ R13, R30, R13 ;  /* 0x0000000d1e0d7221 */ /* 0x001fe20000010000 */
[C---:B------:R-:W-:Y:S01]  /*5cb0*/  ISETP.GT.AND P2, PT, R8.reuse, R22, PT ;  /* 0x000000160800720c */ /* 0x040fe20003f44270 */
[----:B------:R-:W-:-:S04]  /*5cc0*/  VIADD R8, R8, 0xffffffff ;  /* 0xffffffff08087836 */ /* 0x000fc80000000000 */
[----:B------:R-:W0:Y:S01]  /*5cd0*/  MUFU.EX2 R33, R33 ;  /* 0x0000002100217308 */ /* 0x000e220000000800 */
[----:B-1----:R-:W-:-:S07]  /*5ce0*/  FADD.FTZ R13, R31, R13 ;  /* 0x0000000d1f0d7221 */ /* 0x002fce0000010000 */
[----:B------:R-:W1:Y:S01]  /*5cf0*/  MUFU.EX2 R34, R34 ;  /* 0x0000002200227308 */ /* 0x000e620000000800 */
[----:B--2---:R-:W-:Y:S01]  /*5d00*/  FADD.FTZ R9, R12, R9 ;  /* 0x000000090c097221 */ /* 0x004fe20000010000 */
[----:B------:R-:W-:Y:S02]  /*5d10*/  WARPGROUP.DEPBAR.LE gsb0, 0x0 ;  /* 0x00008000000079c5 */ /* 0x000fe40000010000 */
[----:B------:R-:W-:-:S04]  /*5d20*/  WARPGROUP.ARRIVE ;  /* 0x00000000000079c5 */ /* 0x000fc80000000000 */
[----:B------:R-:W2:Y:S01]  /*5d30*/  MUFU.EX2 R36, R36 ;  /* 0x0000002400247308 */ /* 0x000ea20000000800 */
[C---:B0-----:R-:W-:Y:S01]  /*5d40*/  FADD.FTZ R9, R33.reuse, R9 ;  /* 0x0000000921097221 */ /* 0x041fe20000010000 */
[----:B------:R-:W-:Y:S01]  /*5d50*/  F2FP.BF16.F32.PACK_AB R12, R33, R12 ;  /* 0x0000000c210c723e */ /* 0x000fe200000010ff */
[----:B------:R-:W-:Y:S01]  /*5d60*/  HGMMA.64x64x16.F32.BF16 R120, gdesc[UR24].tnspB, R120, gsb0 ;  /* 0x40e00000187879f0 */ /* 0x000fe20008001878 */
[----:B------:R-:W-:Y:S02]  /*5d70*/  UIADD3 UR26, UR14, 0x300, URZ ;  /* 0x000003000e1a7890 */ /* 0x000fe4000fffe03f */
[----:B------:R-:W-:Y:S02]  /*5d80*/  UIADD3 UR24, UR10, 0x604, URZ ;  /* 0x000006040a187890 */ /* 0x000fe4000fffe03f */
[----:B------:R-:W0:Y:S01]  /*5d90*/  MUFU.EX2 R35, R35 ;  /* 0x0000002300237308 */ /* 0x000e220000000800 */
[----:B------:R-:W-:Y:S01]  /*5da0*/  UMOV UR27, 0x40000040 ;  /* 0x40000040001b7882 */ /* 0x000fe20000000000 */
[----:B------:R-:W-:Y:S01]  /*5db0*/  UMOV UR25, 0x40000040 ;  /* 0x4000004000197882 */ /* 0x000fe20000000000 */
[----:B-1----:R-:W-:-:S05]  /*5dc0*/  FADD.FTZ R13, R34, R13 ;  /* 0x0000000d220d7221 */ /* 0x002fca0000010000 */
        /* <DEDUP_REMOVED lines=10> */
[----:B------:R-:W-:Y:S01]  /*5e70*/  MUFU.EX2 R43, R43 ;  /* 0x0000002b002b7308 */ /* 0x000fe20000000800 */
[----:B0-----:R-:W-:-:S07]  /*5e80*/  FADD.FTZ R26, R40, R26 ;  /* 0x0000001a281a7221 */ /* 0x001fce0000010000 */
        /* <DEDUP_REMOVED lines=8> */
[----:B------:R-:W-:Y:S01]  /*5f10*/  HGMMA.64x64x16.F32.BF16 R120, gdesc[UR24].tnspB, R120, gsb0 ;  /* 0x40e00000187879f0 */ /* 0x000fe20008001878 */
        /* <DEDUP_REMOVED lines=84> */
[----:B------:R-:W-:Y:S07]  /*6460*/  HGMMA.64x64x16.F32.BF16 R120, gdesc[UR24].tnspB, R120, gsb0 ;  /* 0x40e00000187879f0 */ /* 0x000fee0008001878 */
        /* <DEDUP_REMOVED lines=35> */
[----:B------:R-:W-:Y:S01]  /*66a0*/  FMUL.FTZ R149, R149, R10 ;  /* 0x0000000a95957220 */ /* 0x000fe20000410000 */
        /* <DEDUP_REMOVED lines=23> */
[----:B------:R-:W-:Y:S01]  /*6820*/  FMUL.FTZ R151, R151, R19 ;  /* 0x0000001397977220 */ /* 0x000fe20000410000 */
[----:B------:R0:W-:Y:S01]  /*6830*/  @!P1 SYNCS.ARRIVE.TRANS64.RED.A1T0 RZ, [R7+URZ], RZ ;  /* 0x000000ff07ff99a7 */ /* 0x0001e2000810043f */
[----:B------:R-:W-:Y:S01]  /*6840*/  MUFU.EX2 R118, R118 ;  /* 0x0000007600767308 */ /* 0x000fe20000000800 */
[----:B0-----:R-:W-:-:S07]  /*6850*/  F2FP.BF16.F32.PACK_AB R7, R31, R30 ;  /* 0x0000001e1f07723e */ /* 0x001fce00000010ff */
[----:B------:R-:W-:Y:S01]  /*6860*/  MUFU.EX2 R119, R119 ;  /* 0x0000007700777308 */ /* 0x000fe20000000800 */
[----:B------:R0:W-:Y:S04]  /*6870*/  STSM.16.M88.4 [R16+0x1e800], R4 ;  /* 0x01e8000410007844 */ /* 0x0001e80000000200 */
[----:B------:R1:W-:Y:S03]  /*6880*/  STSM.16.M88.4 [R23], R12 ;  /* 0x0000000c17007844 */ /* 0x0003e60000000200 */
[----:B0-----:R-:W0:Y:S08]  /*6890*/  MUFU.EX2 R4, R41 ;  /* 0x0000002900047308 */ /* 0x001e300000000800 */
[----:B------:R-:W2:Y:S08]  /*68a0*/  MUFU.EX2 R5, R42 ;  /* 0x0000002a00057308 */ /* 0x000eb00000000800 */
[----:B------:R-:W3:Y:S01]  /*68b0*/  MUFU.EX2 R6, R44 ;  /* 0x0000002c00067308 */ /* 0x000ee20000000800 */
[C---:B0-----:R-:W-:Y:S01]  /*68c0*/  FADD.FTZ R26, R4.reuse, R26 ;  /* 0x0000001a041a7221 */ /* 0x041fe20000010000 */
[----:B------:R-:W-:-:S06]  /*68d0*/  F2FP.BF16.F32.PACK_AB R4, R4, R40 ;  /* 0x000000280404723e */ /* 0x000fcc00000010ff */
[----:B------:R-:W0:Y:S01]  /*68e0*/  MUFU.EX2 R7, R46 ;  /* 0x0000002e00077308 */ /* 0x000e220000000800 */
[----:B--2---:R-:W-:Y:S01]  /*68f0*/  FADD.FTZ R9, R5, R9 ;  /* 0x0000000905097221 */ /* 0x004fe20000010000 */
[----:B------:R-:W-:-:S03]  /*6900*/  F2FP.BF16.F32.PACK_AB R5, R43, R5 ;  /* 0x000000052b05723e */ /* 0x000fc600000010ff */
[----:B------:R-:W-:Y:S01]  /*6910*/  FADD.FTZ R9, R43, R9 ;  /* 0x000000092b097221 */ /* 0x000fe20000010000 */
[----:B---3--:R-:W-:Y:S01]  /*6920*/  FADD.FTZ R26, R6, R26 ;  /* 0x0000001a061a7221 */ /* 0x008fe20000010000 */
[----:B------:R-:W-:-:S03]  /*6930*/  F2FP.BF16.F32.PACK_AB R6, R45, R6 ;  /* 0x000000062d06723e */ /* 0x000fc600000010ff */
[----:B------:R-:W-:Y:S01]  /*6940*/  FADD.FTZ R26, R45, R26 ;  /* 0x0000001a2d1a7221 */ /* 0x000fe20000010000 */
[----:B0-----:R-:W-:-:S03]  /*6950*/  FADD.FTZ R9, R7, R9 ;  /* 0x0000000907097221 */ /* 0x001fc60000010000 */
[----:B------:R-:W-:Y:S01]  /*6960*/  FADD.FTZ R26, R48, R26 ;  /* 0x0000001a301a7221 */ /* 0x000fe20000010000 */
[----:B------:R-:W-:Y:S01]  /*6970*/  F2FP.BF16.F32.PACK_AB R48, R49, R48 ;  /* 0x000000303130723e */ /* 0x000fe200000010ff */
[----:B------:R-:W-:Y:S02]  /*6980*/  FADD.FTZ R9, R47, R9 ;  /* 0x000000092f097221 */ /* 0x000fe40000010000 */
[----:B------:R-:W-:Y:S01]  /*6990*/  FADD.FTZ R26, R49, R26 ;  /* 0x0000001a311a7221 */ /* 0x000fe20000010000 */
[----:B------:R-:W-:Y:S01]  /*69a0*/  F2FP.BF16.F32.PACK_AB R49, R25, R50 ;  /* 0x000000321931723e */ /* 0x000fe200000010ff */
[----:B------:R-:W-:Y:S02]  /*69b0*/  FADD.FTZ R9, R50, R9 ;  /* 0x0000000932097221 */ /* 0x000fe40000010000 */
[----:B------:R-:W-:Y:S01]  /*69c0*/  FADD.FTZ R27, R52, R26 ;  /* 0x0000001a341b7221 */ /* 0x000fe20000010000 */
[----:B------:R-:W-:Y:S01]  /*69d0*/  F2FP.BF16.F32.PACK_AB R7, R47, R7 ;  /* 0x000000072f07723e */ /* 0x000fe200000010ff */
[----:B------:R-:W-:-:S02]  /*69e0*/  FADD.FTZ R26, R25, R9 ;  /* 0x00000009191a7221 */ /* 0x000fc40000010000 */
[----:B------:R-:W-:Y:S01]  /*69f0*/  FADD.FTZ R27, R53, R27 ;  /* 0x0000001b351b7221 */ /* 0x000fe20000010000 */
[----:B------:R-:W0:Y:S01]  /*6a00*/  MUFU.EX2 R9, R91 ;  /* 0x0000005b00097308 */ /* 0x000e220000000800 */
[----:B------:R2:W-:Y:S01]  /*6a10*/  STSM.16.M88.4 [R18], R4 ;  /* 0x0000000412007844 */ /* 0x0005e20000000200 */
[----:B------:R-:W-:Y:S01]  /*6a20*/  FADD.FTZ R26, R51, R26 ;  /* 0x0000001a331a7221 */ /* 0x000fe20000010000 */
[----:B------:R-:W-:Y:S01]  /*6a30*/  FADD.FTZ R27, R56, R27 ;  /* 0x0000001b381b7221 */ /* 0x000fe20000010000 */
[----:B------:R-:W-:Y:S02]  /*6a40*/  F2FP.BF16.F32.PACK_AB R56, R57, R56 ;  /* 0x000000383938723e */ /* 0x000fe400000010ff */
[----:B------:R-:W-:Y:S01]  /*6a50*/  FADD.FTZ R26, R55, R26 ;  /* 0x0000001a371a7221 */ /* 0x000fe20000010000 */
[----:B------:R-:W-:Y:S01]  /*6a60*/  FADD.FTZ R27, R57, R27 ;  /* 0x0000001b391b7221 */ /* 0x000fe20000010000 */
[----:B------:R-:W3:Y:S01]  /*6a70*/  MUFU.EX2 R91, R94 ;  /* 0x0000005e005b7308 */ /* 0x000ee20000000800 */
[----:B------:R-:W-:Y:S01]  /*6a80*/  F2FP.BF16.F32.PACK_AB R50, R53, R52 ;  /* 0x000000343532723e */ /* 0x000fe200000010ff */
[----:B------:R-:W-:Y:S01]  /*6a90*/  FADD.FTZ R26, R58, R26 ;  /* 0x0000001a3a1a7221 */ /* 0x000fe20000010000 */
[----:B------:R-:W-:Y:S01]  /*6aa0*/  FADD.FTZ R28, R60, R27 ;  /* 0x0000001b3c1c7221 */ /* 0x000fe20000010000 */
[----:B------:R-:W-:-:S02]  /*6ab0*/  F2FP.BF16.F32.PACK_AB R51, R55, R51 ;  /* 0x000000333733723e */ /* 0x000fc400000010ff */
[C---:B------:R-:W-:Y:S01]  /*6ac0*/  FADD.FTZ R27, R24.reuse, R26 ;  /* 0x0000001a181b7221 */ /* 0x040fe20000010000 */
[----:B------:R-:W-:Y:S01]  /*6ad0*/  FADD.FTZ R26, R61, R28 ;  /* 0x0000001c3d1a7221 */ /* 0x000fe20000010000 */
[----:B------:R-:W-:Y:S01]  /*6ae0*/  F2FP.BF16.F32.PACK_AB R57, R24, R58 ;  /* 0x0000003a1839723e */ /* 0x000fe200000010ff */
[----:B------:R4:W-:Y:S01]  /*6af0*/  STSM.16.M88.4 [R17], R48 ;  /* 0x0000003011007844 */ /* 0x0009e20000000200 */
        /* <DEDUP_REMOVED lines=23> */
[----:B--2---:R-:W-:Y:S01]  /*6c70*/  FADD.FTZ R5, R77, R26 ;  /* 0x0000001a4d057221 */ /* 0x004fe20000010000 */
[----:B------:R-:W-:Y:S01]  /*6c80*/  F2FP.BF16.F32.PACK_AB R73, R20, R74 ;  /* 0x0000004a1449723e */ /* 0x000fe200000010ff */
[----:B------:R4:W-:Y:S01]  /*6c90*/  STSM.16.M88.4 [R153], R64 ;  /* 0x0000004099007844 */ /* 0x0009e20000000200 */
        /* <DEDUP_REMOVED lines=24> */
[----:B------:R-:W-:Y:S01]  /*6e20*/  F2FP.BF16.F32.PACK_AB R89, R9, R90 ;  /* 0x0000005a0959723e */ /* 0x000fe200000010ff */
[----:B------:R4:W-:Y:S01]  /*6e30*/  STSM.16.M88.4 [R17+0x6000], R80 ;  /* 0x0060005011007844 */ /* 0x0009e20000000200 */
[----:B---3--:R-:W-:Y:S01]  /*6e40*/  FADD.FTZ R4, R91, R4 ;  /* 0x000000045b047221 */ /* 0x008fe20000010000 */
        /* <DEDUP_REMOVED lines=24> */
[----:B------:R4:W-:Y:S01]  /*6fd0*/  STSM.16.M88.4 [R152], R96 ;  /* 0x0000006098007844 */ /* 0x0009e20000000200 */
[----:B------:R-:W-:Y:S01]  /*6fe0*/  FADD.FTZ R4, R110, R5 ;  /* 0x000000056e047221 */ /* 0x000fe20000010000 */
[----:B------:R-:W-:Y:S01]  /*6ff0*/  FADD.FTZ R6, R112, R7 ;  /* 0x0000000770067221 */ /* 0x000fe20000010000 */
[----:B------:R-:W-:-:S02]  /*7000*/  F2FP.BF16.F32.PACK_AB R112, R113, R112 ;  /* 0x000000707170723e */ /* 0x000fc400000010ff */
[----:B------:R-:W-:Y:S01]  /*7010*/  FADD.FTZ R5, R111, R4 ;  /* 0x000000046f057221 */ /* 0x000fe20000010000 */
[----:B------:R-:W-:Y:S01]  /*7020*/  FADD.FTZ R7, R113, R6 ;  /* 0x0000000671077221 */ /* 0x000fe20000010000 */
[----:B------:R-:W-:Y:S01]  /*7030*/  F2FP.BF16.F32.PACK_AB R106, R109, R108 ;  /* 0x0000006c6d6a723e */ /* 0x000fe200000010ff */
[----:B------:R-:W-:Y:S02]  /*7040*/  IMAD.MOV.U32 R6, RZ, RZ, R0 ;  /* 0x000000ffff067224 */ /* 0x000fe400078e0000 */
[----:B------:R-:W-:Y:S01]  /*7050*/  FADD.FTZ R5, R114, R5 ;  /* 0x0000000572057221 */ /* 0x000fe20000010000 */
[----:B------:R-:W-:Y:S01]  /*7060*/  F2FP.BF16.F32.PACK_AB R107, R111, R110 ;  /* 0x0000006e6f6b723e */ /* 0x000fe200000010ff */
[----:B------:R-:W-:Y:S01]  /*7070*/  FADD.FTZ R4, R116, R7 ;  /* 0x0000000774047221 */ /* 0x000fe20000010000 */
[C---:B------:R-:W-:Y:S01]  /*7080*/  F2FP.BF16.F32.PACK_AB R113, R115.reuse, R114 ;  /* 0x000000727371723e */ /* 0x040fe200000010ff */
[----:B------:R-:W-:Y:S01]  /*7090*/  FADD.FTZ R5, R115, R5 ;  /* 0x0000000573057221 */ /* 0x000fe20000010000 */
[----:B------:R-:W-:Y:S01]  /*70a0*/  F2FP.BF16.F32.PACK_AB R114, R117, R116 ;  /* 0x000000747572723e */ /* 0x000fe200000010ff */
[----:B------:R4:W-:Y:S01]  /*70b0*/  STSM.16.M88.4 [R18+0xc000], R104 ;  /* 0x00c0006812007844 */ /* 0x0009e20000000200 */
[----:B------:R-:W-:Y:S01]  /*70c0*/  F2FP.BF16.F32.PACK_AB R115, R119, R118 ;  /* 0x000000767773723e */ /* 0x000fe200000010ff */
[----:B------:R-:W-:Y:S01]  /*70d0*/  FADD.FTZ R5, R118, R5 ;  /* 0x0000000576057221 */ /* 0x000fe20000010000 */
[----:B------:R-:W-:Y:S01]  /*70e0*/  FADD.FTZ R9, R117, R4 ;  /* 0x0000000475097221 */ /* 0x000fe20000010000 */
[----:B------:R-:W-:-:S02]  /*70f0*/  IMAD.MOV.U32 R4, RZ, RZ, R2 ;  /* 0x000000ffff047224 */ /* 0x000fc400078e0002 */
[----:B------:R4:W-:Y:S01]  /*7100*/  STSM.16.M88.4 [R17+0xc000], R112 ;  /* 0x00c0007011007844 */ /* 0x0009e20000000200 */
        /* <DEDUP_REMOVED lines=10> */
.L_x_12315:
[----:B------:R-:W-:Y:S06]  /*71b0*/  BAR.ARV 0x8, 0x200 ;  /* 0x0208000000007b1d */ /* 0x000fec0000002000 */
[----:B------:R-:W-:Y:S05]  /*71c0*/  @!P0 BRA `(.L_x_12325) ;  /* 0x0000000000048947 */ /* 0x000fea0003800000 */
[----:B------:R-:W-:Y:S01]  /*71d0*/  BPT.TRAP 0x1 ;  /* 0x000000040000795c */ /* 0x000fe20000300000 */
.L_x_12325:
[----:B------:R-:W-:Y:S01]  /*71e0*/  ULEA UR12, UR36, UR37, 0x3 ;  /* 0x00000025240c7291 */ /* 0x000fe2000f8e183f */
[----:B------:R-:W-:-:S08]  /*71f0*/  SHF.L.U32 R4, R2, 0x1f, RZ ;  /* 0x0000001f02047819 */ /* 0x000fd000000006ff */
[----:B------:R0:W1:Y:S01]  /*7200*/  SYNCS.PHASECHK.TRANS64.TRYWAIT P2, [UR12+0x30850], R4 ;  /* 0x03085004ff0075a7 */ /* 0x000062000804014c */
[----:B------:R-:W-:Y:S05]  /*7210*/  @!P0 BRA `(.L_x_12326) ;  /* 0x0000000000048947 */ /* 0x000fea0003800000 */
[----:B------:R-:W-:Y:S01]  /*7220*/  BPT.TRAP 0x1 ;  /* 0x000000040000795c */ /* 0x000fe20000300000 */
.L_x_12326:
[----:B-1----:R-:W-:Y:S05]  /*7230*/  @P2 BRA `(.L_x_12327) ;  /* 0x0000000000082947 */ /* 0x002fea0003800000 */
[----:B------:R-:W1:Y:S02]  /*7240*/  SYNCS.PHASECHK.TRANS64.TRYWAIT P0, [UR12+0x30850], R4 ;  /* 0x03085004ff0075a7 */ /* 0x000e64000800014c */
[----:B-1----:R-:W-:Y:S05]  /*7250*/  @!P0 BRA `(.L_x_12328) ;  /* 0x0000008800508947 */ /* 0x002fea0003800000 */
.L_x_12327:
[----:B------:R-:W-:Y:S01]  /*7260*/  ULEA UR38, UR38, UR37, 0xd ;  /* 0x0000002526267291 */ /* 0x000fe2000f8e683f */
[----:B------:R-:W2:Y:S01]  /*7270*/  LDL.LU R14, [R1+0x38] ;  /* 0x00003800010e7983 */ /* 0x000ea20000300800 */
[----:B------:R-:W-:Y:S01]  /*7280*/  UIADD3 UR37, UR37, 0x400, URZ ;  /* 0x0000040025257890 */ /* 0x000fe2000fffe03f */
[----:B------:R-:W-:Y:S01]  /*7290*/  WARPGROUP.ARRIVE ;  /* 0x00000000000079c5 */ /* 0x000fe20000000000 */
[----:B------:R-:W-:Y:S01]  /*72a0*/  UIADD3 UR38, UR38, 0x1e800, URZ ;  /* 0x0001e80026267890 */ /* 0x000fe2000fffe03f */
[----:B01----:R-:W0:Y:S01]  /*72b0*/  SHFL.BFLY PT, R4, R9, 0x2, 0x1f ;  /* 0x0c401f0009047f89 */ /* 0x003e2200000e0000 */
[----:B------:R-:W-:Y:S01]  /*72c0*/  USHF.R.U32.HI UR37, URZ, 0x4, UR37 ;  /* 0x000000043f257899 */ /* 0x000fe20008011625 */
[----:B------:R-:W-:Y:S01]  /*72d0*/  IMAD.U32 R10, RZ, RZ, UR12 ;  /* 0x0000000cff0a7e24 */ /* 0x000fe2000f8e00ff */
[----:B------:R-:W-:Y:S01]  /*72e0*/  USHF.R.U32.HI UR38, URZ, 0x4, UR38 ;  /* 0x000000043f267899 */ /* 0x000fe20008011626 */
[----:B------:R-:W1:Y:S01]  /*72f0*/  SHFL.BFLY PT, R6, R5, 0x2, 0x1f ;  /* 0x0c401f0005067f89 */ /* 0x000e6200000e0000 */
[----:B------:R-:W-:Y:S01]  /*7300*/  ULOP3.LUT UR6, UR37, 0x3fff, URZ, 0xc0, !UPT ;  /* 0x00003fff25067892 */ /* 0x000fe2000f8ec03f */
[----:B------:R-:W-:Y:S01]  /*7310*/  @!P1 VIADD R10, R10, 0x30860 ;  /* 0x000308600a0a9836 */ /* 0x000fe20000000000 */
[----:B------:R-:W-:Y:S01]  /*7320*/  ULOP3.LUT UR4, UR38, 0x3fff, URZ, 0xc0, !UPT ;  /* 0x00003fff26047892 */ /* 0x000fe2000f8ec03f */
[----:B------:R-:W-:Y:S01]  /*7330*/  IMAD.MOV.U32 R41, RZ, RZ, RZ ;  /* 0x000000ffff297224 */ /* 0x000fe200078e00ff */
[----:B------:R-:W-:Y:S01]  /*7340*/  UIMAD UR6, UR36, 0x600, UR6 ;  /* 0x00000600240678a4 */ /* 0x000fe2000f8e0206 */
[----:B------:R-:W-:Y:S01]  /*7350*/  IMAD.MOV.U32 R8, RZ, RZ, RZ ;  /* 0x000000ffff087224 */ /* 0x000fe200078e00ff */
[----:B------:R-:W-:Y:S01]  /*7360*/  ULOP3.LUT UR4, UR4, 0x10000, URZ, 0xfc, !UPT ;  /* 0x0001000004047892 */ /* 0x000fe2000f8efc3f */
[----:B------:R-:W-:Y:S01]  /*7370*/  @!P1 PRMT R10, RZ, 0x654, R10 ;  /* 0x00000654ff0a9816 */ /* 0x000fe2000000000a */
[----:B------:R-:W-:Y:S01]  /*7380*/  UMOV UR7, 0x40000040 ;  /* 0x4000004000077882 */ /* 0x000fe20000000000 */
[----:B------:R-:W-:Y:S01]  /*7390*/  UMOV UR5, 0x40000040 ;  /* 0x4000004000057882 */ /* 0x000fe20000000000 */
[----:B------:R-:W-:Y:S01]  /*73a0*/  UIADD3 UR10, UR6, 0x80, URZ ;  /* 0x00000080060a7890 */ /* 0x000fe2000fffe03f */
[----:B----4-:R-:W-:Y:S01]  /*73b0*/  IMAD.MOV.U32 R59, RZ, RZ, -0x800000 ;  /* 0xff800000ff3b7424 */ /* 0x010fe200078e00ff */
[----:B------:R-:W-:Y:S01]  /*73c0*/  UIADD3 UR8, UR4, 0x2, URZ ;  /* 0x0000000204087890 */ /* 0x000fe2000fffe03f */
[----:B------:R-:W-:Y:S01]  /*73d0*/  IMAD.MOV.U32 R58, RZ, RZ, -0x800000 ;  /* 0xff800000ff3a7424 */ /* 0x000fe200078e00ff */
[----:B------:R-:W-:Y:S01]  /*73e0*/  UMOV UR11, 0x40000040 ;  /* 0x40000040000b7882 */ /* 0x000fe20000000000 */
[----:B------:R-:W-:Y:S01]  /*73f0*/  HGMMA.64x64x16.F32.BF16 R120, gdesc[UR4].tnspB, R120, gsb0 ;  /* 0x40e00000047879f0 */ /* 0x000fe20008001878 */
[----:B------:R-:W-:Y:S01]  /*7400*/  UMOV UR9, 0x40000040 ;  /* 0x4000004000097882 */ /* 0x000fe20000000000 */
[----:B------:R-:W-:Y:S01]  /*7410*/  UMOV UR7, 0x40000040 ;  /* 0x4000004000077882 */ /* 0x000fe20000000000 */
[----:B------:R-:W-:Y:S01]  /*7420*/  UMOV UR5, 0x40000040 ;  /* 0x4000004000057882 */ /* 0x000fe20000000000 */
[----:B0-----:R-:W-:Y:S01]  /*7430*/  FADD.FTZ R4, R4, R9 ;  /* 0x0000000904047221 */ /* 0x001fe20000010000 */
[----:B------:R-:W-:Y:S01]  /*7440*/  UIADD3 UR36, UR36, 0x1, URZ ;  /* 0x0000000124247890 */ /* 0x000fe2000fffe03f */
[----:B-1----:R-:W-:-:S03]  /*7450*/  FADD.FTZ R6, R6, R5 ;  /* 0x0000000506067221 */ /* 0x002fc60000010000 */
[----:B------:R-:W0:Y:S01]  /*7460*/  SHFL.BFLY PT, R7, R4, 0x1, 0x1f ;  /* 0x0c201f0004077f89 */ /* 0x000e2200000e0000 */
[----:B------:R-:W-:-:S03]  /*7470*/  UISETP.NE.AND UP0, UPT, UR36, 0x2, UPT ;  /* 0x000000022400788c */ /* 0x000fc6000bf05270 */
[----:B------:R-:W1:Y:S01]  /*7480*/  SHFL.BFLY PT, R13, R6, 0x1, 0x1f ;  /* 0x0c201f00060d7f89 */ /* 0x000e6200000e0000 */
[----:B------:R-:W-:Y:S01]  /*7490*/  USEL UR36, UR36, URZ, UP0 ;  /* 0x0000003f24247287 */ /* 0x000fe20008000000 */
[----:B0-----:R-:W-:Y:S01]  /*74a0*/  FADD.FTZ R12, R4, R7 ;  /* 0x00000007040c7221 */ /* 0x001fe20000010000 */
[----:B-1----:R-:W-:-:S04]  /*74b0*/  FADD.FTZ R13, R6, R13 ;  /* 0x0000000d060d7221 */ /* 0x002fc80000010000 */
[----:B------:R-:W-:Y:S02]  /*74c0*/  FSETP.NE.FTZ.AND P0, PT, R12, RZ, PT ;  /* 0x000000ff0c00720b */ /* 0x000fe40003f15000 */
[----:B------:R-:W-:-:S11]  /*74d0*/  FSETP.NE.FTZ.AND P2, PT, R13, RZ, PT ;  /* 0x000000ff0d00720b */ /* 0x000fd60003f55000 */
[----:B------:R-:W0:Y:S01]  /*74e0*/  @P0 MUFU.LG2 R7, R12 ;  /* 0x0000000c00070308 */ /* 0x000e220000000c00 */
[C---:B------:R-:W-:Y:S01]  /*74f0*/  @P0 FMUL.FTZ R5, R3.reuse, 0.69314718246459960938 ;  /* 0x3f31721803050820 */ /* 0x040fe20000410000 */
[----:B------:R-:W-:-:S06]  /*7500*/  @P2 FMUL.FTZ R3, R3, 0.69314718246459960938 ;  /* 0x3f31721803032820 */ /* 0x000fcc0000410000 */
[----:B------:R-:W1:Y:S08]  /*7510*/  @P2 MUFU.LG2 R9, R13 ;  /* 0x0000000d00092308 */ /* 0x000e700000000c00 */
[----:B------:R-:W3:Y:S01]  /*7520*/  @P0 MUFU.RCP R41, R12 ;  /* 0x0000000c00290308 */ /* 0x000ee20000001000 */
[----:B0-----:R-:W-:-:S04]  /*7530*/  @P0 FMUL.FTZ R4, R7, 0.69314718246459960938 ;  /* 0x3f31721807040820 */ /* 0x001fc80000410000 */
[----:B------:R-:W-:Y:S01]  /*7540*/  @P0 FFMA.FTZ R59, R5, R0, R4 ;  /* 0x00000000053b0223 */ /* 0x000fe20000010004 */
[----:B------:R-:W-:Y:S02]  /*7550*/  PLOP3.LUT P0, PT, PT, PT, PT, 0x8, 0x0 ;  /* 0x000000000000781c */ /* 0x000fe40003f0e170 */
[----:B------:R-:W0:Y:S01]  /*7560*/  @P2 MUFU.RCP R8, R13 ;  /* 0x0000000d00082308 */ /* 0x000e220000001000 */
[----:B------:R-:W-:Y:S02]  /*7570*/  WARPGROUP.DEPBAR.LE gsb0, 0x0 ;  /* 0x00008000000079c5 */ /* 0x000fe40000010000 */
[----:B------:R-:W-:Y:S01]  /*7580*/  WARPGROUP.ARRIVE ;  /* 0x00000000000079c5 */ /* 0x000fe20000000000 */
[----:B-1----:R-:W-:-:S04]  /*7590*/  @P2 FMUL.FTZ R6, R9, 0.69314718246459960938 ;  /* 0x3f31721809062820 */ /* 0x002fc80000410000 */
[----:B------:R-:W-:Y:S01]  /*75a0*/  @P2 FFMA.FTZ R58, R3, R11, R6 ;  /* 0x0000000b033a2223 */ /* 0x000fe20000010006 */
        /* <DEDUP_REMOVED lines=19> */
[----:B--2---:R-:W-:-:S05]  /*76e0*/  VIADD R14, R14, 0x1 ;  /* 0x000000010e0e7836 */ /* 0x004fca0000000000 */
[----:B------:R1:W-:Y:S01]  /*76f0*/  STL [R1+0x38], R14 ;  /* 0x0000380e01007387 */ /* 0x0003e20000100800 */
        /* <DEDUP_REMOVED lines=49> */
[----:B------:R-:W-:Y:S01]  /*7a10*/  HGMMA.64x64x16.F32.BF16 R120, gdesc[UR4].tnspB, R120, gsb0 ;  /* 0x40e00000047879f0 */ /* 0x000fe20008001878 */
[----:B------:R-:W-:-:S06]  /*7a20*/  USEL UR4, URZ, 0x1, UP0 ;  /* 0x000000013f047887 */ /* 0x000fcc0008000000 */
[----:B------:R-:W-:Y:S01]  /*7a30*/  LOP3.LUT R2, R2, UR4, RZ, 0x3c, !PT ;  /* 0x0000000402027c12 */ /* 0x000fe2000f8e3cff */
        /* <DEDUP_REMOVED lines=34> */
.L_x_12308:
[----:B------:R-:W1:Y:S08]  /*7c60*/  S2UR UR4, SR_CgaCtaId ;  /* 0x00000000000479c3 */ /* 0x000e700000008800 */
[----:B------:R-:W-:Y:S06]  /*7c70*/  BAR.SYNC.DEFER_BLOCKING 0x5, 0x200 ;  /* 0x0148000000007b1d */ /* 0x000fec0000010000 */
[----:B------:R-:W-:Y:S01]  /*7c80*/  UMOV UR37, 0x400 ;  /* 0x0000040000257882 */ /* 0x000fe20000000000 */
[----:B------:R-:W-:Y:S01]  /*7c90*/  BSSY B0, `(.L_x_12329) ;  /* 0x0000238000007945 */ /* 0x000fe20003800000 */
[----:B-1----:R-:W-:-:S09]  /*7ca0*/  ULEA UR37, UR4, UR37, 0x18 ;  /* 0x0000002504257291 */ /* 0x002fd2000f8ec03f */
[----:B------:R-:W1:Y:S01]  /*7cb0*/  LDS.128 R4, [UR37+0x308d0] ;  /* 0x0308d025ff047984 */ /* 0x000e620008000c00 */
[----:B------:R-:W-:Y:S06]  /*7cc0*/  BAR.ARV 0x4, 0x200 ;  /* 0x0108000000007b1d */ /* 0x000fec0000002000 */
[----:B------:R-:W-:Y:S05]  /*7cd0*/  @P0 BRA `(.L_x_12330) ;  /* 0x0000001800300947 */ /* 0x000fea0003800000 */
[----:B------:R-:W0:Y:S01]  /*7ce0*/  LDL R0, [R1+0x60] ;  /* 0x0000600001007983 */ /* 0x000e220000100800 */
[----:B------:R-:W2:Y:S03]  /*7cf0*/  S2UR UR6, SR_SWINHI ;  /* 0x00000000000679c3 */ /* 0x000ea60000002f00 */
[----:B------:R-:W3:Y:S01]  /*7d00*/  LDL.LU R70, [R1+0xc] ;  /* 0x00000c0001467983 */ /* 0x000ee20000300800 */
[----:B------:R-:W-:-:S04]  /*7d10*/  F2FP.BF16.F32.PACK_AB R24, R21, R20 ;  /* 0x000000141518723e */ /* 0x000fc800000010ff */
[----:B------:R-:W4:Y:S01]  /*7d20*/  LDC.64 R60, c[0x0][0xc00] ;  /* 0x00030000ff3c7b82 */ /* 0x000f220000000a00 */
[----:B------:R-:W-:Y:S02]  /*7d30*/  F2FP.BF16.F32.PACK_AB R25, R43, R42 ;  /* 0x0000002a2b19723e */ /* 0x000fe400000010ff */
[----:B------:R-:W-:Y:S02]  /*7d40*/  F2FP.BF16.F32.PACK_AB R26, R29, R28 ;  /* 0x0000001c1d1a723e */ /* 0x000fe400000010ff */
[----:B------:R-:W-:Y:S01]  /*7d50*/  F2FP.BF16.F32.PACK_AB R27, R45, R44 ;  /* 0x0000002c2d1b723e */ /* 0x000fe200000010ff */
[----:B------:R-:W-:Y:S01]  /*7d60*/  IMAD.SHL.U32 R65, R155, 0x4, RZ ;  /* 0x000000049b417824 */ /* 0x000fe200078e00ff */
[----:B------:R-:W3:Y:S04]  /*7d70*/  LDL R69, [R1+0x5c] ;  /* 0x00005c0001457983 */ /* 0x000ee80000100800 */
[----:B------:R-:W3:Y:S04]  /*7d80*/  LDL R68, [R1+0x4] ;  /* 0x0000040001447983 */ /* 0x000ee80000100800 */
[----:B------:R-:W3:Y:S01]  /*7d90*/  LDL R66, [R1+0x2c] ;  /* 0x00002c0001427983 */ /* 0x000ee20000100800 */
[----:B------:R-:W-:Y:S01]  /*7da0*/  UMOV UR4, UR37 ;  /* 0x0000002500047c82 */ /* 0x000fe20008000000 */
[----:B--2---:R-:W-:Y:S01]  /*7db0*/  UMOV UR5, UR6 ;  /* 0x0000000600057c82 */ /* 0x004fe20008000000 */
[----:B------:R-:W-:-:S02]  /*7dc0*/  IMAD.U32 R56, RZ, RZ, UR4 ;  /* 0x00000004ff387e24 */ /* 0x000fc4000f8e00ff */
[----:B------:R-:W-:Y:S01]  /*7dd0*/  IMAD.U32 R57, RZ, RZ, UR5 ;  /* 0x00000005ff397e24 */ /* 0x000fe2000f8e00ff */
[----:B------:R-:W-:Y:S01]  /*7de0*/  ULDC.64 UR4, c[0x0][0xc08] ;  /* 0x0003020000047ab9 */ /* 0x000fe20000000a00 */
[----:B------:R-:W-:Y:S01]  /*7df0*/  BAR.SYNC.DEFER_BLOCKING 0x1, 0x180 ;  /* 0x0046000000007b1d */ /* 0x000fe20000010000 */
[----:B0-----:R-:W-:-:S03]  /*7e00*/  IMAD.WIDE R14, R0, 0x2, R56 ;  /* 0x00000002000e7825 */ /* 0x001fc600078e0238 */
[C---:B------:R-:W-:Y:S02]  /*7e10*/  LOP3.LUT R3, R14.reuse, 0x380, RZ, 0xc0, !PT ;  /* 0x000003800e037812 */ /* 0x040fe400078ec0ff */
[C---:B------:R-:W-:Y:S02]  /*7e20*/  IADD3 R63, P0, R14.reuse, 0x60, RZ ;  /* 0x000000600e3f7810 */ /* 0x040fe40007f1e0ff */
[----:B------:R-:W-:Y:S02]  /*7e30*/  SHF.R.U64 R3, R3, 0x3, RZ ;  /* 0x0000000303037819 */ /* 0x000fe400000012ff */
[C---:B-1----:R-:W-:Y:S02]  /*7e40*/  IADD3 R4, P1, R14.reuse, 0x40, RZ ;  /* 0x000000400e047810 */ /* 0x042fe40007f3e0ff */
[----:B------:R-:W-:Y:S02]  /*7e50*/  IADD3 R19, P2, R14, 0x20, RZ ;  /* 0x000000200e137810 */ /* 0x000fe40007f5e0ff */
[----:B------:R-:W-:-:S02]  /*7e60*/  LOP3.LUT R14, R3, R14, RZ, 0x3c, !PT ;  /* 0x0000000e030e7212 */ /* 0x000fc400078e3cff */
[----:B------:R-:W-:Y:S02]  /*7e70*/  LOP3.LUT R8, R63, 0x380, RZ, 0xc0, !PT ;  /* 0x000003803f087812 */ /* 0x000fe400078ec0ff */
        /* <DEDUP_REMOVED lines=8> */
[----:B------:R-:W-:Y:S01]  /*7f00*/  MOV R14, R14 ;  /* 0x0000000e000e7202 */ /* 0x000fe20000000f00 */
[----:B------:R-:W-:Y:S01]  /*7f10*/  IMAD.X R13, RZ, RZ, R15, P0 ;  /* 0x000000ffff0d7224 */ /* 0x000fe200000e060f */
[----:B------:R-:W-:-:S02]  /*7f20*/  LOP3.LUT R10, R3, R4, RZ, 0x3c, !PT ;  /* 0x00000004030a7212 */ /* 0x000fc400078e3cff */
[----:B------:R-:W-:Y:S01]  /*7f30*/  LOP3.LUT R8, R0, R19, RZ, 0x3c, !PT ;  /* 0x0000001300087212 */ /* 0x000fe200078e3cff */
[----:B------:R0:W-:Y:S01]  /*7f40*/  STSM.16.M88.4 [R14], R24 ;  /* 0x000000180e007844 */ /* 0x0001e20000000200 */
        /* <DEDUP_REMOVED lines=9> */
[----:B0-----:R-:W-:Y:S02]  /*7fe0*/  F2FP.BF16.F32.PACK_AB R14, R37, R36 ;  /* 0x00000024250e723e */ /* 0x001fe400000010ff */
[----:B------:R-:W-:-:S02]  /*7ff0*/  F2FP.BF16.F32.PACK_AB R15, R53, R52 ;  /* 0x00000034350f723e */ /* 0x000fc400000010ff */
[----:B------:R-:W-:Y:S02]  /*8000*/  F2FP.BF16.F32.PACK_AB R24, R39, R38 ;  /* 0x000000262718723e */ /* 0x000fe400000010ff */
[----:B------:R-:W-:Y:S02]  /*8010*/  F2FP.BF16.F32.PACK_AB R25, R55, R54 ;  /* 0x000000363719723e */ /* 0x000fe400000010ff */
[----:B------:R-:W-:Y:S02]  /*8020*/  F2FP.BF16.F32.PACK_AB R26, R41, R40 ;  /* 0x00000028291a723e */ /* 0x000fe400000010ff */
[----:B------:R-:W-:Y:S01]  /*8030*/  F2FP.BF16.F32.PACK_AB R27, R151, R150 ;  /* 0x00000096971b723e */ /* 0x000fe200000010ff */
[----:B------:R0:W-:Y:S04]  /*8040*/  STSM.16.M88.4 [R3], R8 ;  /* 0x0000000803007844 */ /* 0x0001e80000000200 */
[----:B------:R-:W-:Y:S04]  /*8050*/  STSM.16.M88.4 [R19], R12 ;  /* 0x0000000c13007844 */ /* 0x000fe80000000200 */
[----:B------:R1:W-:Y:S01]  /*8060*/  STSM.16.M88.4 [R0], R24 ;  /* 0x0000001800007844 */ /* 0x0003e20000000200 */
[----:B------:R-:W-:Y:S01]  /*8070*/  BAR.SYNC.DEFER_BLOCKING 0x1, 0x180 ;  /* 0x0046000000007b1d */ /* 0x000fe20000010000 */
[----:B----4-:R-:W-:-:S04]  /*8080*/  ISETP.NE.U32.AND P0, PT, R60, RZ, PT ;  /* 0x000000ff3c00720c */ /* 0x010fc80003f05070 */
[----:B------:R-:W-:Y:S02]  /*8090*/  ISETP.NE.AND.EX P0, PT, R61, RZ, PT, P0 ;  /* 0x000000ff3d00720c */ /* 0x000fe40003f05300 */
[----:B---3--:R-:W-:Y:S02]  /*80a0*/  SHF.L.U64.HI R22, R155, 0x2, R70 ;  /* 0x000000029b167819 */ /* 0x008fe40000010246 */
[----:B------:R-:W-:Y:S01]  /*80b0*/  IADD3 R62, P1, R65, R60, RZ ;  /* 0x0000003c413e7210 */ /* 0x000fe20007f3e0ff */
[----:B------:R-:W-:Y:S01]  /*80c0*/  IMAD.MOV.U32 R4, RZ, RZ, RZ ;  /* 0x000000ffff047224 */ /* 0x000fe200078e00ff */
[----:B0-----:R-:W0:Y:S03]  /*80d0*/  LDC R8, c[0x0][0xad4] ;  /* 0x0002b500ff087b82 */ /* 0x001e260000000800 */
[----:B------:R-:W-:-:S05]  /*80e0*/  IMAD.X R63, R22, 0x1, R61, P1 ;  /* 0x00000001163f7824 */ /* 0x000fca00008e063d */
[----:B-1----:R-:W1:Y:S01]  /*80f0*/  LDC R0, c[0x0][0xbe8] ;  /* 0x0002fa00ff007b82 */ /* 0x002e620000000800 */
[----:B------:R-:W2:Y:S01]  /*8100*/  @P0 LDG.E R4, desc[UR40][R62.64] ;  /* 0x000000283e040981 */ /* 0x000ea2000c1e1900 */
[----:B------:R-:W-:-:S04]  /*8110*/  ISETP.NE.U32.AND P1, PT, RZ, UR4, PT ;  /* 0x00000004ff007c0c */ /* 0x000fc8000bf25070 */
[----:B------:R-:W-:-:S13]  /*8120*/  ISETP.NE.AND.EX P1, PT, RZ, UR5, PT, P1 ;  /* 0x00000005ff007c0c */ /* 0x000fda000bf25310 */
[----:B------:R-:W-:-:S04]  /*8130*/  @P1 IADD3 R64, P2, R65, UR4, RZ ;  /* 0x0000000441401c10 */ /* 0x000fc8000ff5e0ff */
[----:B------:R-:W-:Y:S02]  /*8140*/  @P1 IADD3.X R65, R22, UR5, RZ, P2, !PT ;  /* 0x0000000516411c10 */ /* 0x000fe400097fe4ff */
[----:B------:R-:W-:Y:S01]  /*8150*/  ISETP.NE.AND P2, PT, R157, RZ, PT ;  /* 0x000000ff9d00720c */ /* 0x000fe20003f45270 */
[----:B------:R-:W-:-:S03]  /*8160*/  IMAD.MOV.U32 R22, RZ, RZ, 0x9b8 ;  /* 0x000009b8ff167424 */ /* 0x000fc600078e00ff */
[----:B0-----:R-:W-:-:S04]  /*8170*/  SEL R8, R157, R8, P2 ;  /* 0x000000089d087207 */ /* 0x001fc80001000000 */
[----:B------:R-:W-:Y:S02]  /*8180*/  ISETP.GT.AND P3, PT, R8, 0x1, PT ;  /* 0x000000010800780c */ /* 0x000fe40003f64270 */
[----:B-1----:R-:W-:Y:S01]  /*8190*/  ISETP.NE.AND P4, PT, R0, 0x1, PT ;  /* 0x000000010000780c */ /* 0x002fe20003f85270 */
[----:B------:R-:W0:Y:S01]  /*81a0*/  LDC.64 R8, c[0x0][0xba8] ;  /* 0x0002ea00ff087b82 */ /* 0x000e220000000a00 */
[----:B------:R-:W-:-:S07]  /*81b0*/  SEL R22, R22, 0x978, P3 ;  /* 0x0000097816167807 */ /* 0x000fce0001800000 */
[----:B------:R-:W1:Y:S01]  /*81c0*/  LDC.64 R12, c[0x0][R22+0x220] ;  /* 0x00008800160c7b82 */ /* 0x000e620000000a00 */
[----:B------:R-:W-:-:S07]  /*81d0*/  ISETP.NE.U32.AND P2, PT, R60, RZ, PT ;  /* 0x000000ff3c00720c */ /* 0x000fce0003f45070 */
[----:B------:R-:W3:Y:S01]  /*81e0*/  LDC.64 R14, c[0x0][R22+0x218] ;  /* 0x00008600160e7b82 */ /* 0x000ee20000000a00 */
[----:B------:R-:W-:-:S07]  /*81f0*/  ISETP.NE.AND.EX P2, PT, R61, RZ, PT, P2 ;  /* 0x000000ff3d00720c */ /* 0x000fce0003f45320 */
[----:B------:R-:W4:Y:S01]  /*8200*/  @P4 LDC R26, c[0x0][0xbec] ;  /* 0x0002fb00ff1a4b82 */ /* 0x000f220000000800 */
[----:B------:R-:W-:Y:S01]  /*8210*/  ULDC UR4, c[0x0][0xa88] ;  /* 0x0002a20000047ab9 */ /* 0x000fe20000000800 */
[----:B------:R-:W-:Y:S01]  /*8220*/  SEL R155, R155, RZ, !P2 ;  /* 0x000000ff9b9b7207 */ /* 0x000fe20005000000 */
[----:B------:R-:W-:-:S05]  /*8230*/  IMAD.U32 R3, RZ, RZ, UR4 ;  /* 0x00000004ff037e24 */ /* 0x000fca000f8e00ff */
[----:B------:R-:W4:Y:S01]  /*8240*/  @P4 LDC R67, c[0x0][0xbf0] ;  /* 0x0002fc00ff434b82 */ /* 0x000f220000000800 */
[----:B------:R-:W-:Y:S01]  /*8250*/  SEL R19, R70, RZ, !P2 ;  /* 0x000000ff46137207 */ /* 0x000fe20005000000 */
[-C--:B-1----:R-:W-:Y:S01]  /*8260*/  IMAD R13, R13, R155.reuse, RZ ;  /* 0x0000009b0d0d7224 */ /* 0x082fe200078e02ff */
[----:B------:R1:W5:Y:S05]  /*8270*/  @P1 LDG.E R3, desc[UR40][R64.64] ;  /* 0x0000002840031981 */ /* 0x00036a000c1e1900 */
[----:B------:R-:W4:Y:S01]  /*8280*/  LDC.64 R10, c[0x0][R22+0x228] ;  /* 0x00008a00160a7b82 */ /* 0x000f220000000a00 */
[----:B------:R-:W-:-:S04]  /*8290*/  IMAD.WIDE.U32 R24, R12, R155, RZ ;  /* 0x0000009b0c187225 */ /* 0x000fc800078e00ff */
[----:B-1----:R-:W-:Y:S02]  /*82a0*/  IMAD R65, R12, R19, R13 ;  /* 0x000000130c417224 */ /* 0x002fe400078e020d */
[-C--:B---3--:R-:W-:Y:S01]  /*82b0*/  IMAD R19, R15, R156.reuse, RZ ;  /* 0x0000009c0f137224 */ /* 0x088fe200078e02ff */
[----:B0-----:R-:W0:Y:S01]  /*82c0*/  @!P3 LDC R8, c[0x0][0xb50] ;  /* 0x0002d400ff08bb82 */ /* 0x001e220000000800 */
[----:B------:R-:W-:-:S04]  /*82d0*/  IMAD.WIDE.U32 R14, R14, R156, RZ ;  /* 0x0000009c0e0e7225 */ /* 0x000fc800078e00ff */
[----:B------:R-:W-:-:S03]  /*82e0*/  IMAD R27, R68, 0xc0, R69 ;  /* 0x000000c0441b7824 */ /* 0x000fc600078e0245 */
[----:B------:R1:W3:Y:S01]  /*82f0*/  LDC.64 R12, c[0x0][R22+0x210] ;  /* 0x00008400160c7b82 */ /* 0x0002e20000000a00 */
[----:B------:R-:W-:Y:S01]  /*8300*/  SEL R61, R66, RZ, P3 ;  /* 0x000000ff423d7207 */ /* 0x000fe20001800000 */
[----:B------:R-:W-:Y:S02]  /*8310*/  IMAD.IADD R60, R15, 0x1, R19 ;  /* 0x000000010f3c7824 */ /* 0x000fe400078e0213 */
[----:B------:R-:W-:Y:S02]  /*8320*/  IMAD.MOV.U32 R15, RZ, RZ, R27 ;  /* 0x000000ffff0f7224 */ /* 0x000fe400078e001b */
[----:B------:R-:W-:Y:S02]  /*8330*/  IMAD.IADD R65, R25, 0x1, R65 ;  /* 0x0000000119417824 */ /* 0x000fe400078e0241 */
[-C--:B----4-:R-:W-:Y:S01]  /*8340*/  IMAD R25, R11, R61.reuse, RZ ;  /* 0x0000003d0b197224 */ /* 0x090fe200078e02ff */
[----:B------:R-:W4:Y:S01]  /*8350*/  @!P3 LDC R9, c[0x0][0xb54] ;  /* 0x0002d500ff09bb82 */ /* 0x000f220000000800 */
[----:B------:R-:W-:-:S04]  /*8360*/  IMAD.WIDE.U32 R10, R10, R61, RZ ;  /* 0x0000003d0a0a7225 */ /* 0x000fc800078e00ff */
[----:B------:R-:W-:Y:S01]  /*8370*/  IMAD.IADD R25, R11, 0x1, R25 ;  /* 0x000000010b197824 */ /* 0x000fe200078e0219 */
[--C-:B--2---:R-:W-:Y:S01]  /*8380*/  IADD3 R24, P2, P5, R24, R14, R4.reuse ;  /* 0x0000000e18187210 */ /* 0x104fe20007d5e004 */
[----:B------:R-:W-:Y:S01]  /*8390*/  @P4 IMAD.HI.U32 R14, R27, R26, RZ ;  /* 0x0000001a1b0e4227 */ /* 0x000fe200078e00ff */
[----:B------:R-:W-:-:S04]  /*83a0*/  SHF.R.S32.HI R19, RZ, 0x1f, R4 ;  /* 0x0000001fff137819 */ /* 0x000fc80000011404 */
[----:B------:R-:W-:Y:S02]  /*83b0*/  @P4 SHF.R.U32.HI R15, RZ, R67, R14 ;  /* 0x00000043ff0f4219 */ /* 0x000fe4000001160e */
[----:B------:R-:W-:-:S03]  /*83c0*/  IADD3.X R14, R65, R60, R19, P2, P5 ;  /* 0x0000003c410e7210 */ /* 0x000fc600017ea413 */
[--C-:B-1----:R-:W-:Y:S01]  /*83d0*/  IMAD.MOV R22, RZ, RZ, -R15.reuse ;  /* 0x000000ffff167224 */ /* 0x102fe200078e0a0f */
[----:B------:R-:W-:Y:S02]  /*83e0*/  IADD3 R10, P2, P5, R15, R24, R10 ;  /* 0x000000180f0a7210 */ /* 0x000fe40007d5e00a */
[----:B------:R-:W-:Y:S01]  /*83f0*/  SHF.R.S32.HI R11, RZ, 0x1f, R15 ;  /* 0x0000001fff0b7819 */ /* 0x000fe2000001140f */
[----:B------:R-:W-:-:S03]  /*8400*/  IMAD R15, R0, R22, R27 ;  /* 0x00000016000f7224 */ /* 0x000fc600078e021b */
[----:B------:R-:W-:Y:S01]  /*8410*/  IADD3.X R11, R11, R14, R25, P2, P5 ;  /* 0x0000000e0b0b7210 */ /* 0x000fe200017ea419 */
[-C--:B---3--:R-:W-:Y:S01]  /*8420*/  IMAD R13, R13, R15.reuse, RZ ;  /* 0x0000000f0d0d7224 */ /* 0x088fe200078e02ff */
        /* <DEDUP_REMOVED lines=11> */
.L_x_12331:
        /* <DEDUP_REMOVED lines=9> */
[----:B------:R-:W-:Y:S01]  /*8570*/  LOP3.LUT R15, R15, 0xffffff80, RZ, 0xc0, !PT ;  /* 0xffffff800f0f7812 */ /* 0x000fe200078ec0ff */
[----:B-----5:R-:W-:-:S04]  /*8580*/  IMAD R3, R3, R0, RZ ;  /* 0x0000000003037224 */ /* 0x020fc800078e02ff */
[----:B------:R-:W-:-:S05]  /*8590*/  IMAD.IADD R15, R22, 0x1, -R15 ;  /* 0x00000001160f7824 */ /* 0x000fca00078e0a0f */
[----:B------:R-:W-:Y:S01]  /*85a0*/  LOP3.LUT P0, RZ, R15, 0x3, RZ, 0xc0, !PT ;  /* 0x000000030fff7812 */ /* 0x000fe2000780c0ff */
[----:B--2---:R-:W-:-:S04]  /*85b0*/  IMAD R14, R68, 0xc0, R14 ;  /* 0x000000c0440e7824 */ /* 0x004fc800078e020e */
[C---:B------:R-:W-:Y:S01]  /*85c0*/  VIADD R22, R14.reuse, 0x8 ;  /* 0x000000080e167836 */ /* 0x040fe20000000000 */
[----:B------:R-:W-:-:S04]  /*85d0*/  ISETP.GE.OR P1, PT, R14, R3, P0 ;  /* 0x000000030e00720c */ /* 0x000fc80000726670 */
[----:B------:R-:W-:-:S09]  /*85e0*/  ISETP.GE.OR P0, PT, R22, R3, P0 ;  /* 0x000000031600720c */ /* 0x000fd20000706670 */
[----:B0-----:R0:W-:Y:S04]  /*85f0*/  @!P1 ST.E desc[UR40][R8.64], R59 ;  /* 0x0000003b08009985 */ /* 0x0011e8000c101928 */
[----:B------:R0:W-:Y:S01]  /*8600*/  @!P0 ST.E desc[UR40][R10.64], R58 ;  /* 0x0000003a0a008985 */ /* 0x0001e2000c101928 */
[----:B------:R-:W-:Y:S05]  /*8610*/  @P3 BRA `(.L_x_12332) ;  /* 0x0000000400cc3947 */ /* 0x000fea0003800000 */
[----:B------:R-:W0:Y:S01]  /*8620*/  LDL R60, [R1+0x8] ;  /* 0x00000800013c7983 */ /* 0x000e220000100800 */
[----:B------:R-:W1:Y:S01]  /*8630*/  @P4 LDC R33, c[0x0][0xbec] ;  /* 0x0002fb00ff214b82 */ /* 0x000e620000000800 */
[----:B------:R-:W-:Y:S01]  /*8640*/  ULDC.64 UR4, c[0x0][0xaa0] ;  /* 0x0002a80000047ab9 */ /* 0x000fe20000000a00 */
[----:B------:R-:W2:Y:S01]  /*8650*/  S2R R15, SR_TID.X ;  /* 0x00000000000f7919 */ /* 0x000ea20000002100 */
[----:B------:R-:W3:Y:S05]  /*8660*/  LDL R37, [R1+0x64] ;  /* 0x0000640001257983 */ /* 0x000eea0000100800 */
[----:B------:R-:W4:Y:S01]  /*8670*/  @P4 LDC R35, c[0x0][0xbf0] ;  /* 0x0002fc00ff234b82 */ /* 0x000f220000000800 */
[----:B--2---:R-:W-:-:S05]  /*8680*/  VIADD R62, R15, 0xffffff80 ;  /* 0xffffff800f3e7836 */ /* 0x004fca0000000000 */
[----:B------:R-:W-:-:S04]  /*8690*/  SHF.R.S32.HI R61, RZ, 0x1f, R62 ;  /* 0x0000001fff3d7819 */ /* 0x000fc8000001143e */
[----:B------:R-:W-:-:S04]  /*86a0*/  LEA.HI R61, R61, R62, RZ, 0x3 ;  /* 0x0000003e3d3d7211 */ /* 0x000fc800078f18ff */
[----:B------:R-:W-:Y:S02]  /*86b0*/  SHF.R.S32.HI R61, RZ, 0x3, R61 ;  /* 0x00000003ff3d7819 */ /* 0x000fe4000001143d */
[----:B------:R-:W-:-:S04]  /*86c0*/  SHF.R.S32.HI R22, RZ, 0x1f, R62 ;  /* 0x0000001fff167819 */ /* 0x000fc8000001143e */
[----:B------:R-:W-:Y:S01]  /*86d0*/  LEA.HI R22, R22, R62, RZ, 0x3 ;  /* 0x0000003e16167211 */ /* 0x000fe200078f18ff */
[----:B------:R-:W-:-:S03]  /*86e0*/  IMAD R19, R19, UR4, RZ ;  /* 0x0000000413137c24 */ /* 0x000fc6000f8e02ff */
[----:B------:R-:W-:Y:S01]  /*86f0*/  LOP3.LUT R22, R22, 0xfffffff8, RZ, 0xc0, !PT ;  /* 0xfffffff816167812 */ /* 0x000fe200078ec0ff */
[----:B0-----:R-:W-:-:S04]  /*8700*/  IMAD R9, R61, 0x40, R60 ;  /* 0x000000403d097824 */ /* 0x001fc800078e023c */
[----:B------:R-:W-:-:S03]  /*8710*/  IMAD.WIDE R56, R9, 0x2, R56 ;  /* 0x0000000209387825 */ /* 0x000fc600078e0238 */
[C---:B------:R-:W-:Y:S02]  /*8720*/  IADD3 R25, P0, R56.reuse, 0x1800, RZ ;  /* 0x0000180038197810 */ /* 0x040fe40007f1e0ff */
[C---:B------:R-:W-:Y:S02]  /*8730*/  IADD3 R29, P1, R56.reuse, 0x3000, RZ ;  /* 0x00003000381d7810 */ /* 0x040fe40007f3e0ff */
[----:B------:R-:W-:Y:S02]  /*8740*/  LOP3.LUT R13, R56, 0x380, RZ, 0xc0, !PT ;  /* 0x00000380380d7812 */ /* 0x000fe400078ec0ff */
[----:B------:R-:W-:Y:S02]  /*8750*/  LOP3.LUT R24, R25, 0x380, RZ, 0xc0, !PT ;  /* 0x0000038019187812 */ /* 0x000fe400078ec0ff */
[----:B------:R-:W-:Y:S02]  /*8760*/  LOP3.LUT R28, R29, 0x380, RZ, 0xc0, !PT ;  /* 0x000003801d1c7812 */ /* 0x000fe400078ec0ff */
[----:B------:R-:W-:-:S02]  /*8770*/  SHF.R.U64 R13, R13, 0x3, RZ ;  /* 0x000000030d0d7819 */ /* 0x000fc400000012ff */
[----:B------:R-:W-:Y:S02]  /*8780*/  SHF.R.U64 R24, R24, 0x3, RZ ;  /* 0x0000000318187819 */ /* 0x000fe400000012ff */
[----:B------:R-:W-:Y:S02]  /*8790*/  SHF.R.U64 R28, R28, 0x3, RZ ;  /* 0x000000031c1c7819 */ /* 0x000fe400000012ff */
[----:B------:R-:W-:Y:S01]  /*87a0*/  LOP3.LUT R12, R13, R56, RZ, 0x3c, !PT ;  /* 0x000000380d0c7212 */ /* 0x000fe200078e3cff */
[--C-:B------:R-:W-:Y:S01]  /*87b0*/  IMAD.MOV.U32 R13, RZ, RZ, R57.reuse ;  /* 0x000000ffff0d7224 */ /* 0x100fe200078e0039 */
[----:B------:R-:W-:Y:S01]  /*87c0*/  LOP3.LUT R24, R24, R25, RZ, 0x3c, !PT ;  /* 0x0000001918187212 */ /* 0x000fe200078e3cff */
[--C-:B------:R-:W-:Y:S01]  /*87d0*/  IMAD.X R25, RZ, RZ, R57.reuse, P0 ;  /* 0x000000ffff197224 */ /* 0x100fe200000e0639 */
[----:B------:R-:W-:Y:S01]  /*87e0*/  LOP3.LUT R28, R28, R29, RZ, 0x3c, !PT ;  /* 0x0000001d1c1c7212 */ /* 0x000fe200078e3cff */
[----:B------:R-:W-:Y:S02]  /*87f0*/  IMAD.X R29, RZ, RZ, R57, P1 ;  /* 0x000000ffff1d7224 */ /* 0x000fe400008e0639 */
[----:B------:R-:W2:Y:S04]  /*8800*/  LD.E.128 R12, desc[UR40][R12.64] ;  /* 0x000000280c0c7980 */ /* 0x000ea8000c101d00 */
[----:B------:R-:W2:Y:S04]  /*8810*/  LD.E.128 R24, desc[UR40][R24.64] ;  /* 0x0000002818187980 */ /* 0x000ea8000c101d00 */
[----:B------:R-:W2:Y:S01]  /*8820*/  LD.E.128 R28, desc[UR40][R28.64] ;  /* 0x000000281c1c7980 */ /* 0x000ea2000c101d00 */
        /* <DEDUP_REMOVED lines=21> */
[----:B------:R-:W-:Y:S02]  /*8980*/  IMAD R33, R0, R35, R32 ;  /* 0x0000002300217224 */ /* 0x000fe400078e0220 */
[----:B------:R-:W-:Y:S02]  /*8990*/  IMAD R4, R4, UR4, RZ ;  /* 0x0000000404047c24 */ /* 0x000fe4000f8e02ff */
[----:B------:R-:W-:Y:S01]  /*89a0*/  IMAD.WIDE.U32 R20, R19, UR4, R20 ;  /* 0x0000000413147c25 */ /* 0x000fe2000f8e0014 */
[----:B------:R-:W-:-:S03]  /*89b0*/  SHF.R.S32.HI R0, RZ, 0x1f, R33 ;  /* 0x0000001fff007819 */ /* 0x000fc60000011421 */
[----:B------:R-:W-:Y:S01]  /*89c0*/  IMAD R35, R19, UR5, R4 ;  /* 0x0000000513237c24 */ /* 0x000fe2000f8e0204 */
[----:B------:R-:W-:Y:S02]  /*89d0*/  ULDC.64 UR4, c[0x0][0xad8] ;  /* 0x0002b60000047ab9 */ /* 0x000fe40000000a00 */
[----:B------:R-:W-:Y:S02]  /*89e0*/  IMAD R0, R0, UR4, RZ ;  /* 0x0000000400007c24 */ /* 0x000fe4000f8e02ff */
[----:B------:R-:W-:Y:S01]  /*89f0*/  IMAD.IADD R21, R21, 0x1, R35 ;  /* 0x0000000115157824 */ /* 0x000fe200078e0223 */
[----:B------:R-:W-:Y:S01]  /*8a00*/  IADD3 R11, P0, R56, 0x4800, RZ ;  /* 0x00004800380b7810 */ /* 0x000fe20007f1e0ff */
[C---:B------:R-:W-:Y:S02]  /*8a10*/  IMAD R19, R33.reuse, UR5, R0 ;  /* 0x0000000521137c24 */ /* 0x040fe4000f8e0200 */
[----:B------:R-:W-:Y:S01]  /*8a20*/  IMAD.WIDE.U32 R20, R33, UR4, R20 ;  /* 0x0000000421147c25 */ /* 0x000fe2000f8e0014 */
[----:B------:R-:W-:Y:S01]  /*8a30*/  LOP3.LUT R8, R11, 0x380, RZ, 0xc0, !PT ;  /* 0x000003800b087812 */ /* 0x000fe200078ec0ff */
[----:B------:R-:W-:-:S02]  /*8a40*/  ULDC.64 UR4, c[0x0][0xa80] ;  /* 0x0002a00000047ab9 */ /* 0x000fc40000000a00 */
[----:B------:R-:W-:Y:S01]  /*8a50*/  IMAD.X R9, RZ, RZ, R57, P0 ;  /* 0x000000ffff097224 */ /* 0x000fe200000e0639 */
[----:B------:R-:W-:Y:S01]  /*8a60*/  LEA R22, P0, R20, UR4, 0x1 ;  /* 0x0000000414167c11 */ /* 0x000fe2000f8008ff */
[----:B------:R-:W-:Y:S01]  /*8a70*/  IMAD.IADD R19, R21, 0x1, R19 ;  /* 0x0000000115137824 */ /* 0x000fe200078e0213 */
[----:B------:R-:W-:Y:S01]  /*8a80*/  SHF.R.U64 R8, R8, 0x3, RZ ;  /* 0x0000000308087819 */ /* 0x000fe200000012ff */
[----:B------:R-:W-:Y:S01]  /*8a90*/  IMAD R36, R68, 0xc0, R61 ;  /* 0x000000c044247824 */ /* 0x000fe200078e023d */
[----:B------:R-:W-:Y:S02]  /*8aa0*/  ULDC UR4, c[0x0][0xac8] ;  /* 0x0002b20000047ab9 */ /* 0x000fe40000000800 */
[----:B------:R-:W-:Y:S01]  /*8ab0*/  LEA.HI.X R19, R20, UR5, R19, 0x1, P0 ;  /* 0x0000000514137c11 */ /* 0x000fe200080f0c13 */
[----:B------:R-:W-:Y:S01]  /*8ac0*/  SHFL.IDX PT, R32, R22, 0x1, 0x181f ;  /* 0x00381f0016207f89 */ /* 0x000fe200000e0000 */
[----:B------:R-:W-:-:S03]  /*8ad0*/  LOP3.LUT R8, R8, R11, RZ, 0x3c, !PT ;  /* 0x0000000b08087212 */ /* 0x000fc600078e3cff */
[----:B------:R-:W0:Y:S04]  /*8ae0*/  SHFL.IDX PT, R20, R22, RZ, 0x181f ;  /* 0x00181fff16147589 */ /* 0x000e2800000e0000 */
[----:B------:R-:W1:Y:S01]  /*8af0*/  SHFL.IDX PT, R34, R22, 0x2, 0x181f ;  /* 0x00581f0016227f89 */ /* 0x000e6200000e0000 */
[----:B------:R-:W-:-:S03]  /*8b00*/  ISETP.GE.AND P0, PT, R60, UR4, PT ;  /* 0x000000043c007c0c */ /* 0x000fc6000bf06270 */
[----:B------:R-:W3:Y:S01]  /*8b10*/  SHFL.IDX PT, R21, R19, RZ, 0x181f ;  /* 0x00181fff13157589 */ /* 0x000ee200000e0000 */
[----:B------:R-:W-:-:S03]  /*8b20*/  VIADD R0, R36, 0x30 ;  /* 0x0000003024007836 */ /* 0x000fc60000000000 */
[----:B------:R-:W4:Y:S01]  /*8b30*/  SHFL.IDX PT, R33, R19, 0x1, 0x181f ;  /* 0x00381f0013217f89 */ /* 0x000f2200000e0000 */
[----:B------:R-:W-:-:S03]  /*8b40*/  VIADD R4, R36, 0x60 ;  /* 0x0000006024047836 */ /* 0x000fc60000000000 */
[----:B------:R-:W4:Y:S04]  /*8b50*/  SHFL.IDX PT, R35, R19, 0x2, 0x181f ;  /* 0x00581f0013237f89 */ /* 0x000f2800000e0000 */
[----:B------:R-:W5:Y:S01]  /*8b60*/  LD.E.128 R8, desc[UR40][R8.64] ;  /* 0x0000002808087980 */ /* 0x000f62000c101d00 */
[-C--:B------:R-:W-:Y:S01]  /*8b70*/  ISETP.GE.OR P1, PT, R36, R3.reuse, P0 ;  /* 0x000000032400720c */ /* 0x080fe20000726670 */
[----:B------:R-:W-:Y:S01]  /*8b80*/  @!PT LDS RZ, [RZ] ;  /* 0x00000000fffff984 */ /* 0x000fe20000000800 */
[----:B------:R-:W-:Y:S01]  /*8b90*/  @!PT LDS RZ, [RZ] ;  /* 0x00000000fffff984 */ /* 0x000fe20000000800 */
[----:B------:R-:W-:Y:S01]  /*8ba0*/  @!PT LDS RZ, [RZ] ;  /* 0x00000000fffff984 */ /* 0x000fe20000000800 */
[----:B------:R-:W-:Y:S01]  /*8bb0*/  @!PT LDS RZ, [RZ] ;  /* 0x00000000fffff984 */ /* 0x000fe20000000800 */
[----:B------:R0:W-:Y:S06]  /*8bc0*/  MEMBAR.ALL.CTA ;  /* 0x0000000000007992 */ /* 0x0001ec0000008000 */
[----:B0-----:R-:W0:Y:S01]  /*8bd0*/  FENCE.VIEW.ASYNC.S ;  /* 0x00000000000073c6 */ /* 0x001e220000000000 */
[----:B------:R-:W-:-:S02]  /*8be0*/  ISETP.GE.OR P2, PT, R0, R3, P0 ;  /* 0x000000030000720c */ /* 0x000fc40000746670 */
[----:B------:R-:W-:Y:S01]  /*8bf0*/  ISETP.GE.OR P3, PT, R4, R3, P0 ;  /* 0x000000030400720c */ /* 0x000fe20000766670 */
[----:B------:R-:W-:-:S04]  /*8c00*/  UIADD3 UR4, UR37, 0x30820, URZ ;  /* 0x0003082025047890 */ /* 0x000fc8000fffe03f */
[----:B------:R-:W-:Y:S01]  /*8c10*/  UPRMT UR4, URZ, 0x654, UR4 ;  /* 0x000006543f047896 */ /* 0x000fe20008000004 */
[----:B------:R-:W-:-:S05]  /*8c20*/  @!P1 LEA R20, P4, R60, R20, 0x1 ;  /* 0x000000143c149211 */ /* 0x000fca00078808ff */
[C---:B------:R-:W-:Y:S02]  /*8c30*/  @!P2 LEA R32, P5, R60.reuse, R32, 0x1 ;  /* 0x000000203c20a211 */ /* 0x040fe400078a08ff */
[C---:B-1----:R-:W-:Y:S02]  /*8c40*/  @!P3 LEA R34, P6, R60.reuse, R34, 0x1 ;  /* 0x000000223c22b211 */ /* 0x042fe400078c08ff */
[C-C-:B---3--:R-:W-:Y:S02]  /*8c50*/  @!P1 LEA.HI.X R21, R60.reuse, R21, R37.reuse, 0x1, P4 ;  /* 0x000000153c159211 */ /* 0x148fe400020f0c25 */
[C-C-:B----4-:R-:W-:Y:S02]  /*8c60*/  @!P2 LEA.HI.X R33, R60.reuse, R33, R37.reuse, 0x1, P5 ;  /* 0x000000213c21a211 */ /* 0x150fe400028f0c25 */
[----:B------:R-:W-:Y:S01]  /*8c70*/  @!P3 LEA.HI.X R35, R60, R35, R37, 0x1, P6 ;  /* 0x000000233c23b211 */ /* 0x000fe200030f0c25 */
[----:B0-----:R-:W-:Y:S01]  /*8c80*/  SYNCS.ARRIVE.TRANS64.RED.A1T0 RZ, [UR4], RZ ;  /* 0x000000ffffff79a7 */ /* 0x001fe20008100404 */
[----:B------:R-:W-:-:S05]  /*8c90*/  VIADD R0, R36, 0x90 ;  /* 0x0000009024007836 */ /* 0x000fca0000000000 */
[----:B------:R-:W-:Y:S01]  /*8ca0*/  ISETP.GE.OR P0, PT, R0, R3, P0 ;  /* 0x000000030000720c */ /* 0x000fe20000706670 */
[----:B------:R-:W0:Y:S04]  /*8cb0*/  SHFL.IDX PT, R22, R22, 0x3, 0x181f ;  /* 0x00781f0016167f89 */ /* 0x000e2800000e0000 */
[----:B------:R-:W1:Y:S04]  /*8cc0*/  SHFL.IDX PT, R19, R19, 0x3, 0x181f ;  /* 0x00781f0013137f89 */ /* 0x000e6800000e0000 */
[----:B--2---:R2:W-:Y:S04]  /*8cd0*/  @!P1 ST.E.128 desc[UR40][R20.64], R12 ;  /* 0x0000000c14009985 */ /* 0x0045e8000c101d28 */
[----:B------:R2:W-:Y:S04]  /*8ce0*/  @!P2 ST.E.128 desc[UR40][R32.64], R24 ;  /* 0x000000182000a985 */ /* 0x0005e8000c101d28 */
[----:B------:R2:W-:Y:S01]  /*8cf0*/  @!P3 ST.E.128 desc[UR40][R34.64], R28 ;  /* 0x0000001c2200b985 */ /* 0x0005e2000c101d28 */
[----:B01----:R-:W-:Y:S05]  /*8d00*/  @P0 BRA `(.L_x_12333) ;  /* 0x0000001000c00947 */ /* 0x003fea0003800000 */
[----:B--2---:R-:W-:-:S04]  /*8d10*/  LEA R12, P0, R60, R22, 0x1 ;  /* 0x000000163c0c7211 */ /* 0x004fc800078008ff */
[----:B------:R-:W-:-:S05]  /*8d20*/  LEA.HI.X R13, R60, R19, R37, 0x1, P0 ;  /* 0x000000133c0d7211 */ /* 0x000fca00000f0c25 */
[----:B-----5:R0:W-:Y:S01]  /*8d30*/  ST.E.128 desc[UR40][R12.64], R8 ;  /* 0x000000080c007985 */ /* 0x0201e2000c101d28 */
[----:B------:R-:W-:Y:S05]  /*8d40*/  BRA `(.L_x_12333) ;  /* 0x0000001000b07947 */ /* 0x000fea0003800000 */
.L_x_12332:
[----:B0-----:R-:W0:Y:S01]  /*8d50*/  @P4 LDC R10, c[0x0][0xbec] ;  /* 0x0002fb00ff0a4b82 */ /* 0x001e220000000800 */
[----:B------:R-:W-:Y:S01]  /*8d60*/  ULDC.64 UR4, c[0x0][0xb08] ;  /* 0x0002c20000047ab9 */ /* 0x000fe20000000a00 */
[----:B------:R-:W-:Y:S01]  /*8d70*/  IMAD.MOV.U32 R11, RZ, RZ, R27 ;  /* 0x000000ffff0b7224 */ /* 0x000fe200078e001b */
[----:B------:R1:W5:Y:S01]  /*8d80*/  LDL R67, [R1+0x30] ;  /* 0x0000300001437983 */ /* 0x0003620000100800 */
[----:B------:R-:W-:Y:S01]  /*8d90*/  IMAD R19, R19, UR4, RZ ;  /* 0x0000000413137c24 */ /* 0x000fe2000f8e02ff */
[----:B------:R-:W-:Y:S01]  /*8da0*/  ULDC.64 UR6, c[0x0][0xb30] ;  /* 0x0002cc0000067ab9 */ /* 0x000fe20000000a00 */
[C---:B------:R-:W-:Y:S01]  /*8db0*/  IMAD.WIDE.U32 R8, R4.reuse, UR4, RZ ;  /* 0x0000000404087c25 */ /* 0x040fe2000f8e00ff */
[----:B------:R1:W5:Y:S01]  /*8dc0*/  LDL R65, [R1+0x28] ;  /* 0x0000280001417983 */ /* 0x0003620000100800 */
[----:B------:R-:W2:Y:S02]  /*8dd0*/  @P4 LDC R15, c[0x0][0xbf0] ;  /* 0x0002fc00ff0f4b82 */ /* 0x000ea40000000800 */
[----:B------:R-:W-:Y:S01]  /*8de0*/  IMAD R19, R4, UR5, R19 ;  /* 0x0000000504137c24 */ /* 0x000fe2000f8e0213 */
[----:B------:R-:W-:Y:S01]  /*8df0*/  ULDC.64 UR4, c[0x0][0xb38] ;  /* 0x0002ce0000047ab9 */ /* 0x000fe20000000a00 */
[----:B------:R-:W-:Y:S01]  /*8e00*/  SHF.R.S32.HI R4, RZ, 0x1f, R155 ;  /* 0x0000001fff047819 */ /* 0x000fe2000001149b */
[----:B------:R1:W5:Y:S01]  /*8e10*/  LDL R64, [R1+0x50] ;  /* 0x0000500001407983 */ /* 0x0003620000100800 */
[----:B------:R-:W-:-:S03]  /*8e20*/  IMAD.IADD R9, R9, 0x1, R19 ;  /* 0x0000000109097824 */ /* 0x000fc600078e0213 */
[----:B------:R1:W5:Y:S01]  /*8e30*/  LDL R63, [R1+0x24] ;  /* 0x00002400013f7983 */ /* 0x0003620000100800 */
[----:B------:R-:W-:-:S03]  /*8e40*/  IMAD.WIDE.U32 R8, R156, UR4, R8 ;  /* 0x000000049c087c25 */ /* 0x000fc6000f8e0008 */
[----:B------:R1:W5:Y:S01]  /*8e50*/  LDL R26, [R1+0x20] ;  /* 0x00002000011a7983 */ /* 0x0003620000100800 */
[----:B------:R-:W-:Y:S01]  /*8e60*/  IMAD R9, R156, UR5, R9 ;  /* 0x000000059c097c24 */ /* 0x000fe2000f8e0209 */
[----:B------:R-:W-:Y:S01]  /*8e70*/  ULDC.64 UR4, c[0x0][0xb40] ;  /* 0x0002d00000047ab9 */ /* 0x000fe20000000a00 */
[----:B0-----:R-:W-:Y:S01]  /*8e80*/  @P4 IMAD.HI.U32 R10, R27, R10, RZ ;  /* 0x0000000a1b0a4227 */ /* 0x001fe200078e00ff */
[----:B------:R1:W5:Y:S03]  /*8e90*/  LDL R62, [R1+0x48] ;  /* 0x00004800013e7983 */ /* 0x0003660000100800 */
[----:B------:R-:W-:Y:S01]  /*8ea0*/  IMAD R4, R4, UR4, RZ ;  /* 0x0000000404047c24 */ /* 0x000fe2000f8e02ff */
[----:B------:R1:W5:Y:S01]  /*8eb0*/  LDL R61, [R1+0x1c] ;  /* 0x00001c00013d7983 */ /* 0x0003620000100800 */
[----:B------:R-:W-:Y:S01]  /*8ec0*/  IMAD.WIDE.U32 R8, R155, UR4, R8 ;  /* 0x000000049b087c25 */ /* 0x000fe2000f8e0008 */
[----:B--2---:R-:W-:-:S02]  /*8ed0*/  @P4 SHF.R.U32.HI R11, RZ, R15, R10 ;  /* 0x0000000fff0b4219 */ /* 0x004fc4000001160a */
[----:B------:R1:W5:Y:S01]  /*8ee0*/  LDL R60, [R1+0x44] ;  /* 0x00004400013c7983 */ /* 0x0003620000100800 */
[----:B------:R-:W-:Y:S01]  /*8ef0*/  IMAD R13, R155, UR5, R4 ;  /* 0x000000059b0d7c24 */ /* 0x000fe2000f8e0204 */
[----:B------:R-:W-:Y:S01]  /*8f00*/  ULDC.64 UR4, c[0x0][0xb48] ;  /* 0x0002d20000047ab9 */ /* 0x000fe20000000a00 */
[----:B------:R-:W-:Y:S01]  /*8f10*/  SHF.R.S32.HI R4, RZ, 0x1f, R11 ;  /* 0x0000001fff047819 */ /* 0x000fe2000001140b */
        /* <DEDUP_REMOVED lines=9> */
[----:B------:R-:W-:-:S03]  /*8fb0*/  IMAD R4, R4, UR6, RZ ;  /* 0x0000000604047c24 */ /* 0x000fc6000f8e02ff */
[----:B------:R1:W5:Y:S04]  /*8fc0*/  LDL R66, [R1+0x54] ;  /* 0x0000540001427983 */ /* 0x0003680000100800 */
[----:B------:R1:W5:Y:S04]  /*8fd0*/  LDL R56, [R1+0x3c] ;  /* 0x00003c0001387983 */ /* 0x0003680000100800 */
[----:B------:R1:W5:Y:S01]  /*8fe0*/  LDL R19, [R1+0x10] ;  /* 0x0000100001137983 */ /* 0x0003620000100800 */
[----:B------:R-:W-:Y:S01]  /*8ff0*/  SHF.R.S32.HI R0, RZ, 0x1f, R13 ;  /* 0x0000001fff007819 */ /* 0x000fe2000001140d */
[----:B------:R-:W-:-:S02]  /*9000*/  IMAD R15, R11, UR7, R4 ;  /* 0x000000070b0f7c24 */ /* 0x000fc4000f8e0204 */
[----:B------:R-:W-:Y:S01]  /*9010*/  IMAD.WIDE.U32 R8, R11, UR6, R8 ;  /* 0x000000060b087c25 */ /* 0x000fe2000f8e0008 */
[----:B------:R-:W-:-:S03]  /*9020*/  ULDC.64 UR6, c[0x0][0xb28] ;  /* 0x0002ca0000067ab9 */ /* 0x000fc60000000a00 */
[----:B------:R-:W-:Y:S02]  /*9030*/  IMAD R0, R0, UR6, RZ ;  /* 0x0000000600007c24 */ /* 0x000fe4000f8e02ff */
[----:B------:R-:W-:Y:S01]  /*9040*/  IMAD.IADD R9, R9, 0x1, R15 ;  /* 0x0000000109097824 */ /* 0x000fe200078e020f */
        /* <DEDUP_REMOVED lines=9> */
[----:B------:R1:W0:Y:S01]  /*90e0*/  SHFL.IDX PT, R10, R0, RZ, 0x1c1f ;  /* 0x001c1fff000a7589 */ /* 0x00022200000e0000 */
[----:B------:R-:W-:Y:S01]  /*90f0*/  BSSY B1, `(.L_x_12334) ;  /* 0x0000024000017945 */ /* 0x000fe20003800000 */
[----:B------:R-:W-:Y:S02]  /*9100*/  SYNCS.ARRIVE.TRANS64.RED.A1T0 RZ, [UR4], RZ ;  /* 0x000000ffffff79a7 */ /* 0x000fe40008100404 */
[----:B------:R1:W2:Y:S01]  /*9110*/  SHFL.IDX PT, R11, R4, RZ, 0x1c1f ;  /* 0x001c1fff040b7589 */ /* 0x0002a200000e0000 */
[----:B------:R-:W-:Y:S05]  /*9120*/  @P0 BRA `(.L_x_12335) ;  /* 0x0000000000800947 */ /* 0x000fea0003800000 */
[----:B------:R-:W-:Y:S02]  /*9130*/  ULDC UR4, c[0x0][0xac8] ;  /* 0x0002b20000047ab9 */ /* 0x000fe40000000800 */
[----:B-----5:R-:W-:Y:S02]  /*9140*/  ISETP.GE.AND P1, PT, R65, UR4, PT ;  /* 0x0000000441007c0c */ /* 0x020fe4000bf26270 */
[----:B------:R-:W-:Y:S02]  /*9150*/  ISETP.GE.AND P0, PT, R67, UR4, PT ;  /* 0x0000000443007c0c */ /* 0x000fe4000bf06270 */
[----:B------:R-:W-:Y:S02]  /*9160*/  ISETP.GE.AND P5, PT, R63, UR4, PT ;  /* 0x000000043f007c0c */ /* 0x000fe4000bfa6270 */
[----:B------:R-:W-:-:S07]  /*9170*/  ISETP.GE.AND P3, PT, R26, UR4, PT ;  /* 0x000000041a007c0c */ /* 0x000fce000bf66270 */
[-C--:B0-----:R-:W-:Y:S02]  /*9180*/  @!P1 LEA R12, P2, R65, R10.reuse, 0x2 ;  /* 0x0000000a410c9211 */ /* 0x081fe400078410ff */
[----:B--2---:R-:W-:Y:S02]  /*9190*/  @!P0 IMAD.WIDE R8, R67, 0x4, R10 ;  /* 0x0000000443088825 */ /* 0x004fe400078e020a */
[----:B------:R-:W-:Y:S02]  /*91a0*/  @!P1 LEA.HI.X R13, R65, R11, R66, 0x2, P2 ;  /* 0x0000000b410d9211 */ /* 0x000fe400010f1442 */
[----:B------:R-:W-:Y:S01]  /*91b0*/  ISETP.GE.AND P2, PT, R61, UR4, PT ;  /* 0x000000043d007c0c */ /* 0x000fe2000bf46270 */
[----:B------:R0:W-:Y:S01]  /*91c0*/  @!P0 ST.E.64 desc[UR40][R8.64], R20 ;  /* 0x0000001408008985 */ /* 0x0001e2000c101b28 */
[----:B------:R-:W-:Y:S02]  /*91d0*/  @!P5 LEA R14, P4, R63, R10, 0x2 ;  /* 0x0000000a3f0ed211 */ /* 0x000fe400078810ff */
[----:B------:R-:W-:Y:S01]  /*91e0*/  ISETP.GE.AND P0, PT, R57, UR4, PT ;  /* 0x0000000439007c0c */ /* 0x000fe2000bf06270 */
[----:B------:R2:W-:Y:S01]  /*91f0*/  @!P1 ST.E.64 desc[UR40][R12.64], R28 ;  /* 0x0000001c0c009985 */ /* 0x0005e2000c101b28 */
[----:B------:R-:W-:-:S02]  /*9200*/  ISETP.GE.AND P1, PT, R59, UR4, PT ;  /* 0x000000043b007c0c */ /* 0x000fc4000bf26270 */
[-C--:B------:R-:W-:Y:S02]  /*9210*/  @!P5 LEA.HI.X R15, R63, R11.reuse, R64, 0x2, P4 ;  /* 0x0000000b3f0fd211 */ /* 0x080fe400020f1440 */
[----:B------:R-:W-:Y:S02]  /*9220*/  ISETP.GE.AND P4, PT, R19, UR4, PT ;  /* 0x0000000413007c0c */ /* 0x000fe4000bf86270 */
[CC--:B------:R-:W-:Y:S01]  /*9230*/  @!P3 LEA R24, P6, R26.reuse, R10.reuse, 0x2 ;  /* 0x0000000a1a18b211 */ /* 0x0c0fe200078c10ff */
[----:B------:R3:W-:Y:S01]  /*9240*/  @!P5 ST.E.64 desc[UR40][R14.64], R30 ;  /* 0x0000001e0e00d985 */ /* 0x0007e2000c101b28 */
[----:B0-----:R-:W-:Y:S02]  /*9250*/  @!P2 LEA R8, P5, R61, R10, 0x2 ;  /* 0x0000000a3d08a211 */ /* 0x001fe400078a10ff */
[----:B------:R-:W-:-:S03]  /*9260*/  @!P3 LEA.HI.X R25, R26, R11, R27, 0x2, P6 ;  /* 0x0000000b1a19b211 */ /* 0x000fc600030f141b */
[-C--:B--2---:R-:W-:Y:S02]  /*9270*/  @!P1 LEA R12, P6, R59, R10.reuse, 0x2 ;  /* 0x0000000a3b0c9211 */ /* 0x084fe400078c10ff */
[-C--:B------:R-:W-:Y:S01]  /*9280*/  @!P2 LEA.HI.X R9, R61, R11.reuse, R62, 0x2, P5 ;  /* 0x0000000b3d09a211 */ /* 0x080fe200028f143e */
[----:B------:R3:W-:Y:S01]  /*9290*/  @!P3 ST.E.64 desc[UR40][R24.64], R32 ;  /* 0x000000201800b985 */ /* 0x0007e2000c101b28 */
[-C--:B------:R-:W-:Y:S02]  /*92a0*/  @!P0 LEA R20, P3, R57, R10.reuse, 0x2 ;  /* 0x0000000a39148211 */ /* 0x080fe400078610ff */
[----:B------:R-:W-:Y:S01]  /*92b0*/  @!P4 LEA R10, P5, R19, R10, 0x2 ;  /* 0x0000000a130ac211 */ /* 0x000fe200078a10ff */
[----:B------:R3:W-:Y:S01]  /*92c0*/  @!P2 ST.E.64 desc[UR40][R8.64], R34 ;  /* 0x000000220800a985 */ /* 0x0007e2000c101b28 */
[-C--:B------:R-:W-:Y:S02]  /*92d0*/  @!P1 LEA.HI.X R13, R59, R11.reuse, R60, 0x2, P6 ;  /* 0x0000000b3b0d9211 */ /* 0x080fe400030f143c */
[----:B------:R-:W-:-:S02]  /*92e0*/  @!P0 LEA.HI.X R21, R57, R11, R58, 0x2, P3 ;  /* 0x0000000b39158211 */ /* 0x000fc400018f143a */
[----:B------:R-:W-:Y:S01]  /*92f0*/  @!P4 LEA.HI.X R11, R19, R11, R56, 0x2, P5 ;  /* 0x0000000b130bc211 */ /* 0x000fe200028f1438 */
[----:B------:R3:W-:Y:S04]  /*9300*/  @!P1 ST.E.64 desc[UR40][R12.64], R36 ;  /* 0x000000240c009985 */ /* 0x0007e8000c101b28 */
[----:B------:R3:W-:Y:S04]  /*9310*/  @!P0 ST.E.64 desc[UR40][R20.64], R38 ;  /* 0x0000002614008985 */ /* 0x0007e8000c101b28 */
[----:B------:R3:W-:Y:S02]  /*9320*/  @!P4 ST.E.64 desc[UR40][R10.64], R40 ;  /* 0x000000280a00c985 */ /* 0x0007e4000c101b28 */
.L_x_12335:
[----:B------:R-:W-:Y:S05]  /*9330*/  BSYNC B1 ;  /* 0x0000000000017941 */ /* 0x000fea0003800000 */
.L_x_12334:
[----:B------:R-:W-:Y:S01]  /*9340*/  ISETP.GE.AND P0, PT, R22, R3, PT ;  /* 0x000000031600720c */ /* 0x000fe20003f06270 */
[----:B--23--:R2:W3:Y:S04]  /*9350*/  SHFL.IDX PT, R11, R4, 0x1, 0x1c1f ;  /* 0x003c1f00040b7f89 */ /* 0x00c4e800000e0000 */
[----:B0-----:R2:W0:Y:S08]  /*9360*/  SHFL.IDX PT, R10, R0, 0x1, 0x1c1f ;  /* 0x003c1f00000a7f89 */ /* 0x00143000000e0000 */
[----:B--2---:R-:W-:Y:S05]  /*9370*/  @P0 BRA `(.L_x_12333) ;  /* 0x0000000c00240947 */ /* 0x004fea0003800000 */
[----:B------:R-:W-:Y:S02]  /*9380*/  ULDC UR4, c[0x0][0xac8] ;  /* 0x0002b20000047ab9 */ /* 0x000fe40000000800 */
[----:B-----5:R-:W-:Y:S02]  /*9390*/  ISETP.GE.AND P0, PT, R67, UR4, PT ;  /* 0x0000000443007c0c */ /* 0x020fe4000bf06270 */
[----:B------:R-:W-:Y:S02]  /*93a0*/  ISETP.GE.AND P5, PT, R65, UR4, PT ;  /* 0x0000000441007c0c */ /* 0x000fe4000bfa6270 */
[----:B------:R-:W-:Y:S02]  /*93b0*/  ISETP.GE.AND P3, PT, R63, UR4, PT ;  /* 0x000000043f007c0c */ /* 0x000fe4000bf66270 */
[----:B------:R-:W-:Y:S02]  /*93c0*/  ISETP.GE.AND P2, PT, R26, UR4, PT ;  /* 0x000000041a007c0c */ /* 0x000fe4000bf46270 */
[----:B------:R-:W-:-:S05]  /*93d0*/  ISETP.GE.AND P1, PT, R61, UR4, PT ;  /* 0x000000043d007c0c */ /* 0x000fca000bf26270 */
[----:B0--3--:R-:W-:Y:S02]  /*93e0*/  @!P0 IMAD.WIDE R8, R67, 0x4, R10 ;  /* 0x0000000443088825 */ /* 0x009fe400078e020a */
[-C--:B------:R-:W-:Y:S02]  /*93f0*/  @!P5 LEA R12, P4, R65, R10.reuse, 0x2 ;  /* 0x0000000a410cd211 */ /* 0x080fe400078810ff */
[----:B------:R-:W-:Y:S01]  /*9400*/  @!P3 LEA R14, P6, R63, R10, 0x2 ;  /* 0x0000000a3f0eb211 */ /* 0x000fe200078c10ff */
[----:B------:R0:W-:Y:S01]  /*9410*/  @!P0 ST.E.64 desc[UR40][R8.64], R42 ;  /* 0x0000002a08008985 */ /* 0x0001e2000c101b28 */
[----:B------:R-:W-:Y:S02]  /*9420*/  ISETP.GE.AND P0, PT, R59, UR4, PT ;  /* 0x000000043b007c0c */ /* 0x000fe4000bf06270 */
[----:B------:R-:W-:Y:S02]  /*9430*/  @!P5 LEA.HI.X R13, R65, R11, R66, 0x2, P4 ;  /* 0x0000000b410dd211 */ /* 0x000fe400020f1442 */
[----:B------:R-:W-:-:S02]  /*9440*/  ISETP.GE.AND P4, PT, R57, UR4, PT ;  /* 0x0000000439007c0c */ /* 0x000fc4000bf86270 */
[----:B------:R-:W-:Y:S01]  /*9450*/  @!P3 LEA.HI.X R15, R63, R11, R64, 0x2, P6 ;  /* 0x0000000b3f0fb211 */ /* 0x000fe200030f1440 */
[----:B------:R2:W-:Y:S01]  /*9460*/  @!P5 ST.E.64 desc[UR40][R12.64], R44 ;  /* 0x0000002c0c00d985 */ /* 0x0005e2000c101b28 */
[----:B------:R-:W-:-:S03]  /*9470*/  @!P2 LEA R20, P5, R26, R10, 0x2 ;  /* 0x0000000a1a14a211 */ /* 0x000fc600078a10ff */
[----:B------:R2:W-:Y:S01]  /*9480*/  @!P3 ST.E.64 desc[UR40][R14.64], R46 ;  /* 0x0000002e0e00b985 */ /* 0x0005e2000c101b28 */
[-C--:B------:R-:W-:Y:S02]  /*9490*/  @!P2 LEA.HI.X R21, R26, R11.reuse, R27, 0x2, P5 ;  /* 0x0000000b1a15a211 */ /* 0x080fe400028f141b */
[-C--:B0-----:R-:W-:Y:S02]  /*94a0*/  @!P1 LEA R8, P6, R61, R10.reuse, 0x2 ;  /* 0x0000000a3d089211 */ /* 0x081fe400078c10ff */
[-C--:B------:R-:W-:Y:S01]  /*94b0*/  @!P0 LEA R24, P3, R59, R10.reuse, 0x2 ;  /* 0x0000000a3b188211 */ /* 0x080fe200078610ff */
[----:B------:R2:W-:Y:S01]  /*94c0*/  @!P2 ST.E.64 desc[UR40][R20.64], R48 ;  /* 0x000000301400a985 */ /* 0x0005e2000c101b28 */
[----:B------:R-:W-:Y:S02]  /*94d0*/  @!P4 LEA R26, P5, R57, R10, 0x2 ;  /* 0x0000000a391ac211 */ /* 0x000fe400078a10ff */
[-C--:B------:R-:W-:Y:S02]  /*94e0*/  @!P1 LEA.HI.X R9, R61, R11.reuse, R62, 0x2, P6 ;  /* 0x0000000b3d099211 */ /* 0x080fe400030f143e */
[----:B------:R-:W-:-:S02]  /*94f0*/  @!P0 LEA.HI.X R25, R59, R11, R60, 0x2, P3 ;  /* 0x0000000b3b198211 */ /* 0x000fc400018f143c */
[----:B------:R-:W-:Y:S01]  /*9500*/  @!P4 LEA.HI.X R27, R57, R11, R58, 0x2, P5 ;  /* 0x0000000b391bc211 */ /* 0x000fe200028f143a */
[----:B------:R2:W-:Y:S04]  /*9510*/  @!P1 ST.E.64 desc[UR40][R8.64], R50 ;  /* 0x0000003208009985 */ /* 0x0005e8000c101b28 */
[----:B------:R2:W-:Y:S01]  /*9520*/  @!P0 ST.E.64 desc[UR40][R24.64], R52 ;  /* 0x0000003418008985 */ /* 0x0005e2000c101b28 */
[----:B------:R-:W-:-:S03]  /*9530*/  ISETP.GE.AND P0, PT, R19, UR4, PT ;  /* 0x0000000413007c0c */ /* 0x000fc6000bf06270 */
[----:B------:R2:W-:Y:S10]  /*9540*/  @!P4 ST.E.64 desc[UR40][R26.64], R54 ;  /* 0x000000361a00c985 */ /* 0x0005f4000c101b28 */
[----:B------:R-:W-:Y:S05]  /*9550*/  @P0 BRA `(.L_x_12333) ;  /* 0x0000000800ac0947 */ /* 0x000fea0003800000 */
[----:B--2---:R-:W-:-:S04]  /*9560*/  LEA R8, P0, R19, R10, 0x2 ;  /* 0x0000000a13087211 */ /* 0x004fc800078010ff */
[----:B------:R-:W-:-:S05]  /*9570*/  LEA.HI.X R9, R19, R11, R56, 0x2, P0 ;  /* 0x0000000b13097211 */ /* 0x000fca00000f1438 */
[----:B------:R4:W-:Y:S01]  /*9580*/  ST.E.64 desc[UR40][R8.64], R150 ;  /* 0x0000009608007985 */ /* 0x0009e2000c101b28 */
[----:B------:R-:W-:Y:S05]  /*9590*/  BRA `(.L_x_12333) ;  /* 0x00000008009c7947 */ /* 0x000fea0003800000 */
.L_x_12330:
[----:B-1----:R-:W2:Y:S01]  /*95a0*/  LDL R4, [R1+0xc] ;  /* 0x00000c0001047983 */ /* 0x002ea20000100800 */
[----:B------:R-:W1:Y:S01]  /*95b0*/  LDC.64 R10, c[0x0][0xc00] ;  /* 0x00030000ff0a7b82 */ /* 0x000e620000000a00 */
[----:B------:R-:W-:Y:S01]  /*95c0*/  ULDC.64 UR4, c[0x0][0xc08] ;  /* 0x0003020000047ab9 */ /* 0x000fe20000000a00 */
[----:B------:R-:W-:Y:S01]  /*95d0*/  IMAD.MOV.U32 R3, RZ, RZ, RZ ;  /* 0x000000ffff037224 */ /* 0x000fe200078e00ff */
[----:B------:R-:W-:-:S04]  /*95e0*/  ISETP.NE.U32.AND P1, PT, RZ, UR4, PT ;  /* 0x00000004ff007c0c */ /* 0x000fc8000bf25070 */
[----:B------:R-:W-:Y:S01]  /*95f0*/  ISETP.NE.AND.EX P1, PT, RZ, UR5, PT, P1 ;  /* 0x00000005ff007c0c */ /* 0x000fe2000bf25310 */
[----:B------:R-:W3:Y:S01]  /*9600*/  LDC.64 R8, c[0x0][0xc00] ;  /* 0x00030000ff087b82 */ /* 0x000ee20000000a00 */
[----:B-1----:R-:W-:-:S04]  /*9610*/  ISETP.NE.U32.AND P0, PT, R10, RZ, PT ;  /* 0x000000ff0a00720c */ /* 0x002fc80003f05070 */
[----:B------:R-:W-:Y:S01]  /*9620*/  ISETP.NE.AND.EX P0, PT, R11, RZ, PT, P0 ;  /* 0x000000ff0b00720c */ /* 0x000fe20003f05300 */
[----:B---3--:R-:W-:-:S06]  /*9630*/  IMAD.WIDE R10, R155, 0x4, R8 ;  /* 0x000000049b0a7825 */ /* 0x008fcc00078e0208 */
[----:B------:R-:W-:Y:S01]  /*9640*/  @P1 LEA R8, P2, R155, UR4, 0x2 ;  /* 0x000000049b081c11 */ /* 0x000fe2000f8410ff */
[----:B------:R-:W-:Y:S02]  /*9650*/  ULDC UR4, c[0x0][0xa88] ;  /* 0x0002a20000047ab9 */ /* 0x000fe40000000800 */
[----:B------:R-:W-:-:S03]  /*9660*/  IMAD.U32 R0, RZ, RZ, UR4 ;  /* 0x00000004ff007e24 */ /* 0x000fc6000f8e00ff */
[----:B------:R1:W5:Y:S01]  /*9670*/  @P0 LDG.E R3, desc[UR40][R10.64] ;  /* 0x000000280a030981 */ /* 0x000362000c1e1900 */
[----:B------:R-:W3:Y:S02]  /*9680*/  S2R R12, SR_TID.X ;  /* 0x00000000000c7919 */ /* 0x000ee40000002100 */
[----:B---3--:R-:W-:Y:S01]  /*9690*/  VIADD R30, R12, 0xffffff80 ;  /* 0xffffff800c1e7836 */ /* 0x008fe20000000000 */
[----:B--2---:R-:W-:-:S05]  /*96a0*/  @P1 LEA.HI.X R9, R155, UR5, R4, 0x2, P2 ;  /* 0x000000059b091c11 */ /* 0x004fca00090f1404 */
[----:B------:R1:W5:Y:S01]  /*96b0*/  @P1 LDG.E R0, desc[UR40][R8.64] ;  /* 0x0000002808001981 */ /* 0x000362000c1e1900 */
[----:B------:R-:W-:Y:S02]  /*96c0*/  ISETP.NE.AND P2, PT, R157, RZ, PT ;  /* 0x000000ff9d00720c */ /* 0x000fe40003f45270 */
[----:B------:R-:W-:-:S11]  /*96d0*/  ISETP.GT.AND P3, PT, R30, 0xbf, PT ;  /* 0x000000bf1e00780c */ /* 0x000fd60003f64270 */
[----:B------:R-:W2:Y:S02]  /*96e0*/  @!P2 LDC R157, c[0x0][0xad4] ;  /* 0x0002b500ff9dab82 */ /* 0x000ea40000000800 */
[----:B--2---:R-:W-:Y:S01]  /*96f0*/  ISETP.GT.AND P2, PT, R157, 0x1, PT ;  /* 0x000000019d00780c */ /* 0x004fe20003f44270 */
[----:B-1----:R-:W-:-:S12]  /*9700*/  @P1 BRA `(.L_x_12336) ;  /* 0x0000000000101947 */ /* 0x002fd80003800000 */
[----:B------:R-:W-:Y:S05]  /*9710*/  @!P0 BRA `(.L_x_12336) ;  /* 0x00000000000c8947 */ /* 0x000fea0003800000 */
[----:B------:R-:W2:Y:S04]  /*9720*/  LDG.E R9, desc[UR40][R10.64] ;  /* 0x000000280a097981 */ /* 0x000ea8000c1e1900 */
[----:B-----5:R-:W2:Y:S02]  /*9730*/  LDG.E R0, desc[UR40][R10.64+0x4] ;  /* 0x000004280a007981 */ /* 0x020ea4000c1e1900 */
[----:B--2---:R-:W-:-:S07]  /*9740*/  IMAD.IADD R0, R0, 0x1, -R9 ;  /* 0x0000000100007824 */ /* 0x004fce00078e0a09 */
.L_x_12336:
[----:B------:R-:W-:Y:S01]  /*9750*/  BSSY B1, `(.L_x_12337) ;  /* 0x0000038000017945 */ /* 0x000fe20003800000 */
[----:B------:R-:W-:Y:S02]  /*9760*/  SEL R155, R155, RZ, !P0 ;  /* 0x000000ff9b9b7207 */ /* 0x000fe40004000000 */
[----:B------:R-:W-:Y:S02]  /*9770*/  SEL R28, R4, RZ, !P0 ;  /* 0x000000ff041c7207 */ /* 0x000fe40004000000 */
[----:B-----5:R-:W-:Y:S01]  /*9780*/  SHF.R.S32.HI R26, RZ, 0x1f, R3 ;  /* 0x0000001fff1a7819 */ /* 0x020fe20000011403 */
        /* <DEDUP_REMOVED lines=8> */
[----:B------:R-:W2:Y:S01]  /*9810*/  LDL.LU R32, [R1+0x2c] ;  /* 0x00002c0001207983 */ /* 0x000ea20000300800 */
[----:B------:R-:W-:Y:S01]  /*9820*/  ISETP.NE.AND P1, PT, R33, 0x1, PT ;  /* 0x000000012100780c */ /* 0x000fe20003f25270 */
[----:B------:R-:W-:Y:S01]  /*9830*/  IMAD.MOV.U32 R22, RZ, RZ, 0x9b8 ;  /* 0x000009b8ff167424 */ /* 0x000fe200078e00ff */
[----:B------:R-:W-:Y:S01]  /*9840*/  ISETP.GT.AND P0, PT, R157, 0x1, PT ;  /* 0x000000019d00780c */ /* 0x000fe20003f04270 */
[----:B------:R-:W1:Y:S01]  /*9850*/  LDC.64 R8, c[0x0][0xba8] ;  /* 0x0002ea00ff087b82 */ /* 0x000e620000000a00 */
[----:B------:R-:W-:Y:S02]  /*9860*/  IMAD.MOV.U32 R19, RZ, RZ, R31 ;  /* 0x000000ffff137224 */ /* 0x000fe400078e001f */
[----:B------:R-:W-:-:S05]  /*9870*/  SEL R22, R22, 0x978, P0 ;  /* 0x0000097816167807 */ /* 0x000fca0000000000 */
[----:B------:R-:W3:Y:S08]  /*9880*/  LDC.64 R12, c[0x0][R22+0x220] ;  /* 0x00008800160c7b82 */ /* 0x000ef00000000a00 */
[----:B------:R-:W4:Y:S08]  /*9890*/  @P1 LDC R4, c[0x0][0xbec] ;  /* 0x0002fb00ff041b82 */ /* 0x000f300000000800 */
[----:B------:R-:W5:Y:S08]  /*98a0*/  LDC.64 R10, c[0x0][R22+0x218] ;  /* 0x00008600160a7b82 */ /* 0x000f700000000a00 */
[----:B------:R-:W1:Y:S01]  /*98b0*/  @P1 LDC R29, c[0x0][0xbf0] ;  /* 0x0002fc00ff1d1b82 */ /* 0x000e620000000800 */
[----:B---3--:R-:W-:-:S02]  /*98c0*/  IMAD R13, R13, R155, RZ ;  /* 0x0000009b0d0d7224 */ /* 0x008fc400078e02ff */
[----:B------:R-:W-:-:S05]  /*98d0*/  IMAD.WIDE.U32 R24, R12, R155, RZ ;  /* 0x0000009b0c187225 */ /* 0x000fca00078e00ff */
[----:B0-----:R-:W0:Y:S01]  /*98e0*/  LDC.64 R14, c[0x0][R22+0x228] ;  /* 0x00008a00160e7b82 */ /* 0x001e220000000a00 */
[----:B----4-:R-:W-:-:S07]  /*98f0*/  @P1 IMAD.HI.U32 R4, R31, R4, RZ ;  /* 0x000000041f041227 */ /* 0x010fce00078e00ff */
[----:B------:R-:W3:Y:S01]  /*9900*/  LDC.64 R20, c[0x0][R22+0x210] ;  /* 0x0000840016147b82 */ /* 0x000ee20000000a00 */
[-C--:B-----5:R-:W-:Y:S02]  /*9910*/  IMAD R27, R11, R156.reuse, RZ ;  /* 0x0000009c0b1b7224 */ /* 0x0a0fe400078e02ff */
[----:B------:R-:W-:-:S04]  /*9920*/  IMAD.WIDE.U32 R10, R10, R156, RZ ;  /* 0x0000009c0a0a7225 */ /* 0x000fc800078e00ff */
[----:B------:R-:W-:Y:S01]  /*9930*/  IMAD.IADD R27, R11, 0x1, R27 ;  /* 0x000000010b1b7824 */ /* 0x000fe200078e021b */
[----:B-1----:R-:W-:Y:S01]  /*9940*/  @P1 SHF.R.U32.HI R19, RZ, R29, R4 ;  /* 0x0000001dff131219 */ /* 0x002fe20000011604 */
[----:B------:R-:W-:Y:S01]  /*9950*/  IMAD R29, R12, R28, R13 ;  /* 0x0000001c0c1d7224 */ /* 0x000fe200078e020d */
[----:B------:R-:W1:Y:S01]  /*9960*/  @!P0 LDC R8, c[0x0][0xb50] ;  /* 0x0002d400ff088b82 */ /* 0x000e620000000800 */
[----:B------:R-:W-:Y:S02]  /*9970*/  IADD3 R4, P1, P3, R24, R10, R3 ;  /* 0x0000000a18047210 */ /* 0x000fe40007b3e003 */
[----:B------:R-:W-:Y:S02]  /*9980*/  IMAD.MOV R12, RZ, RZ, -R19 ;  /* 0x000000ffff0c7224 */ /* 0x000fe400078e0a13 */
[----:B------:R-:W-:-:S03]  /*9990*/  IMAD.IADD R29, R25, 0x1, R29 ;  /* 0x00000001191d7824 */ /* 0x000fc600078e021d */
[----:B------:R-:W4:Y:S01]  /*99a0*/  @!P0 LDC R9, c[0x0][0xb54] ;  /* 0x0002d500ff098b82 */ /* 0x000f220000000800 */
[----:B--2---:R-:W-:-:S05]  /*99b0*/  SEL R13, R32, RZ, P0 ;  /* 0x000000ff200d7207 */ /* 0x004fca0000000000 */
[----:B0-----:R-:W-:-:S04]  /*99c0*/  IMAD.WIDE.U32 R10, R14, R13, RZ ;  /* 0x0000000d0e0a7225 */ /* 0x001fc800078e00ff */
[----:B------:R-:W-:Y:S02]  /*99d0*/  IMAD R15, R15, R13, RZ ;  /* 0x0000000d0f0f7224 */ /* 0x000fe400078e02ff */
[----:B------:R-:W-:Y:S01]  /*99e0*/  IMAD R13, R33, R12, R31 ;  /* 0x0000000c210d7224 */ /* 0x000fe200078e021f */
[----:B------:R-:W-:Y:S01]  /*99f0*/  IADD3.X R12, R29, R27, R26, P1, P3 ;  /* 0x0000001b1d0c7210 */ /* 0x000fe20000fe641a */
[----:B------:R-:W-:Y:S01]  /*9a00*/  IMAD.IADD R15, R11, 0x1, R15 ;  /* 0x000000010b0f7824 */ /* 0x000fe200078e020f */
[----:B------:R-:W-:Y:S01]  /*9a10*/  IADD3 R10, P0, P1, R19, R4, R10 ;  /* 0x00000004130a7210 */ /* 0x000fe2000791e00a */
[----:B---3--:R-:W-:Y:S01]  /*9a20*/  IMAD R4, R21, R13, RZ ;  /* 0x0000000d15047224 */ /* 0x008fe200078e02ff */
        /* <DEDUP_REMOVED lines=8> */
[----:B----4-:R-:W-:-:S05]  /*9ab0*/  LEA.HI.X R9, R10, R9, R4, 0x2, P0 ;  /* 0x000000090a097211 */ /* 0x010fca00000f1404 */
[----:B------:R1:W-:Y:S02]  /*9ac0*/  STG.E desc[UR40][R8.64], R11 ;  /* 0x0000000b08007986 */ /* 0x0003e4000c101928 */
.L_x_12338:
[----:B------:R-:W-:Y:S05]  /*9ad0*/  BSYNC B1 ;  /* 0x0000000000017941 */ /* 0x000fea0003800000 */
.L_x_12337:
[----:B------:R-:W-:Y:S05]  /*9ae0*/  @P2 BRA `(.L_x_12333) ;  /* 0x0000000400482947 */ /* 0x000fea0003800000 */
[----:B------:R-:W2:Y:S01]  /*9af0*/  LDL R12, [R1+0x8] ;  /* 0x00000800010c7983 */ /* 0x000ea20000100800 */
[----:B------:R-:W3:Y:S03]  /*9b00*/  LDC R15, c[0x0][0xbe8] ;  /* 0x0002fa00ff0f7b82 */ /* 0x000ee60000000800 */
[----:B------:R-:W4:Y:S01]  /*9b10*/  LDL R10, [R1+0x64] ;  /* 0x00006400010a7983 */ /* 0x000f220000100800 */
[--C-:B0-----:R-:W-:Y:S01]  /*9b20*/  SHF.R.S32.HI R14, RZ, 0x1f, R30.reuse ;  /* 0x0000001fff0e7819 */ /* 0x101fe2000001141e */
[----:B------:R-:W-:Y:S01]  /*9b30*/  ULDC.64 UR4, c[0x0][0xaa0] ;  /* 0x0002a80000047ab9 */ /* 0x000fe20000000a00 */
[----:B------:R-:W-:Y:S01]  /*9b40*/  SHF.R.S32.HI R25, RZ, 0x1f, R30 ;  /* 0x0000001fff197819 */ /* 0x000fe2000001141e */
[----:B------:R-:W5:Y:S01]  /*9b50*/  LDL.LU R20, [R1+0x4] ;  /* 0x0000040001147983 */ /* 0x000f620000300800 */
[-C--:B------:R-:W-:Y:S01]  /*9b60*/  LEA.HI R14, R14, R30.reuse, RZ, 0x3 ;  /* 0x0000001e0e0e7211 */ /* 0x080fe200078f18ff */
[----:B------:R-:W-:Y:S01]  /*9b70*/  IMAD R4, R26, UR4, RZ ;  /* 0x000000041a047c24 */ /* 0x000fe2000f8e02ff */
[----:B------:R-:W-:Y:S01]  /*9b80*/  LEA.HI R25, R25, R30, RZ, 0x3 ;  /* 0x0000001e19197211 */ /* 0x000fe200078f18ff */
[C---:B-1----:R-:W-:Y:S01]  /*9b90*/  IMAD.WIDE.U32 R8, R3.reuse, UR4, RZ ;  /* 0x0000000403087c25 */ /* 0x042fe2000f8e00ff */
[----:B------:R-:W-:Y:S01]  /*9ba0*/  LOP3.LUT R14, R14, 0xfffffff8, RZ, 0xc0, !PT ;  /* 0xfffffff80e0e7812 */ /* 0x000fe200078ec0ff */
[----:B------:R-:W-:Y:S01]  /*9bb0*/  ULDC.64 UR6, c[0x0][0xaf0] ;  /* 0x0002bc0000067ab9 */ /* 0x000fe20000000a00 */
[----:B------:R-:W-:Y:S01]  /*9bc0*/  SHF.R.S32.HI R25, RZ, 0x3, R25 ;  /* 0x00000003ff197819 */ /* 0x000fe20000011419 */
[----:B------:R-:W-:Y:S01]  /*9bd0*/  IMAD R11, R3, UR5, R4 ;  /* 0x00000005030b7c24 */ /* 0x000fe2000f8e0204 */
[----:B------:R-:W-:Y:S01]  /*9be0*/  ULDC.64 UR4, c[0x0][0xae8] ;  /* 0x0002ba0000047ab9 */ /* 0x000fe20000000a00 */
[----:B------:R-:W-:-:S02]  /*9bf0*/  IMAD.IADD R14, R30, 0x1, -R14 ;  /* 0x000000011e0e7824 */ /* 0x000fc400078e0a0e */
[----:B------:R-:W-:Y:S02]  /*9c00*/  IMAD.IADD R9, R9, 0x1, R11 ;  /* 0x0000000109097824 */ /* 0x000fe400078e020b */
[----:B------:R-:W-:Y:S02]  /*9c10*/  IMAD R3, R14, 0x30, R25 ;  /* 0x000000300e037824 */ /* 0x000fe400078e0219 */
[----:B------:R-:W-:Y:S01]  /*9c20*/  IMAD.WIDE.U32 R8, R156, UR4, R8 ;  /* 0x000000049c087c25 */ /* 0x000fe2000f8e0008 */
[----:B---3--:R-:W-:-:S03]  /*9c30*/  ISETP.NE.AND P0, PT, R15, 0x1, PT ;  /* 0x000000010f00780c */ /* 0x008fc60003f05270 */
[----:B------:R-:W-:Y:S01]  /*9c40*/  IMAD R9, R156, UR5, R9 ;  /* 0x000000059c097c24 */ /* 0x000fe2000f8e0209 */
[----:B------:R-:W-:Y:S01]  /*9c50*/  ULDC.64 UR4, c[0x0][0xae0] ;  /* 0x0002b80000047ab9 */ /* 0x000fe20000000a00 */
[----:B------:R-:W-:Y:S02]  /*9c60*/  IMAD R21, R0, R15, RZ ;  /* 0x0000000f00157224 */ /* 0x000fe400078e02ff */
[----:B------:R-:W-:-:S06]  /*9c70*/  IMAD.WIDE.U32 R8, R155, UR6, R8 ;  /* 0x000000069b087c25 */ /* 0x000fcc000f8e0008 */
[----:B------:R-:W0:Y:S08]  /*9c80*/  @P0 LDC R13, c[0x0][0xbec] ;  /* 0x0002fb00ff0d0b82 */ /* 0x000e300000000800 */
[----:B------:R-:W1:Y:S01]  /*9c90*/  @P0 LDC R19, c[0x0][0xbf0] ;  /* 0x0002fc00ff130b82 */ /* 0x000e620000000800 */
[----:B--2---:R-:W-:Y:S02]  /*9ca0*/  IMAD.MOV.U32 R22, RZ, RZ, R12 ;  /* 0x000000ffff167224 */ /* 0x004fe400078e000c */
[----:B----4-:R-:W-:-:S02]  /*9cb0*/  IMAD.MOV.U32 R24, RZ, RZ, R10 ;  /* 0x000000ffff187224 */ /* 0x010fc400078e000a */
[----:B------:R-:W-:Y:S02]  /*9cc0*/  IMAD R10, R28, UR6, RZ ;  /* 0x000000061c0a7c24 */ /* 0x000fe4000f8e02ff */
[----:B-----5:R-:W-:-:S04]  /*9cd0*/  IMAD R12, R20, 0xc0, R3 ;  /* 0x000000c0140c7824 */ /* 0x020fc800078e0203 */
[----:B0-----:R-:W-:-:S04]  /*9ce0*/  @P0 IMAD.HI.U32 R4, R12, R13, RZ ;  /* 0x0000000d0c040227 */ /* 0x001fc800078e00ff */
[----:B------:R-:W-:Y:S01]  /*9cf0*/  IMAD.MOV.U32 R3, RZ, RZ, R12 ;  /* 0x000000ffff037224 */ /* 0x000fe200078e000c */
[----:B-1----:R-:W-:Y:S01]  /*9d00*/  @P0 SHF.R.U32.HI R3, RZ, R19, R4 ;  /* 0x00000013ff030219 */ /* 0x002fe20000011604 */
[----:B------:R-:W-:-:S03]  /*9d10*/  IMAD R13, R155, UR7, R10 ;  /* 0x000000079b0d7c24 */ /* 0x000fc6000f8e020a */
[--C-:B------:R-:W-:Y:S01]  /*9d20*/  SHF.R.S32.HI R4, RZ, 0x1f, R3.reuse ;  /* 0x0000001fff047819 */ /* 0x100fe20000011403 */
[----:B------:R-:W-:Y:S02]  /*9d30*/  IMAD.MOV R11, RZ, RZ, -R3 ;  /* 0x000000ffff0b7224 */ /* 0x000fe400078e0a03 */
[----:B------:R-:W-:Y:S02]  /*9d40*/  IMAD.IADD R9, R9, 0x1, R13 ;  /* 0x0000000109097824 */ /* 0x000fe400078e020d */
[----:B------:R-:W-:Y:S02]  /*9d50*/  IMAD R11, R15, R11, R12 ;  /* 0x0000000b0f0b7224 */ /* 0x000fe400078e020c */
[----:B------:R-:W-:Y:S02]  /*9d60*/  IMAD R4, R4, UR4, RZ ;  /* 0x0000000404047c24 */ /* 0x000fe4000f8e02ff */
        /* <DEDUP_REMOVED lines=9> */
[----:B------:R-:W-:Y:S02]  /*9e00*/  IMAD R4, R20, 0xc0, R25 ;  /* 0x000000c014047824 */ /* 0x000fe400078e0219 */
[----:B------:R-:W-:Y:S01]  /*9e10*/  IMAD.IADD R3, R9, 0x1, R3 ;  /* 0x0000000109037824 */ /* 0x000fe200078e0203 */
[----:B------:R-:W-:Y:S01]  /*9e20*/  LEA R9, P0, R8, UR4, 0x1 ;  /* 0x0000000408097c11 */ /* 0x000fe2000f8008ff */
[----:B------:R-:W-:Y:S01]  /*9e30*/  ULDC UR4, c[0x0][0xac8] ;  /* 0x0002b20000047ab9 */ /* 0x000fe20000000800 */
[----:B------:R-:W-:Y:S02]  /*9e40*/  VIADD R0, R4, 0x30 ;  /* 0x0000003004007836 */ /* 0x000fe40000000000 */
[----:B------:R-:W-:Y:S01]  /*9e50*/  LEA.HI.X R14, R8, UR5, R3, 0x1, P0 ;  /* 0x00000005080e7c11 */ /* 0x000fe200080f0c03 */
[----:B------:R-:W0:Y:S01]  /*9e60*/  SHFL.IDX PT, R10, R9, 0x1, 0x181f ;  /* 0x00381f00090a7f89 */ /* 0x000e2200000e0000 */
[----:B------:R-:W-:Y:S01]  /*9e70*/  ISETP.GE.AND P0, PT, R22, UR4, PT ;  /* 0x0000000416007c0c */ /* 0x000fe2000bf06270 */
[----:B------:R-:W-:-:S02]  /*9e80*/  VIADD R3, R4, 0x60 ;  /* 0x0000006004037836 */ /* 0x000fc40000000000 */
[----:B------:R-:W1:Y:S01]  /*9e90*/  SHFL.IDX PT, R8, R9, RZ, 0x181f ;  /* 0x00181fff09087589 */ /* 0x000e6200000e0000 */
[CC--:B------:R-:W-:Y:S01]  /*9ea0*/  ISETP.GE.OR P3, PT, R4.reuse, R21.reuse, P0 ;  /* 0x000000150400720c */ /* 0x0c0fe20000766670 */
[----:B------:R-:W-:Y:S01]  /*9eb0*/  VIADD R4, R4, 0x90 ;  /* 0x0000009004047836 */ /* 0x000fe20000000000 */
[-C--:B------:R-:W-:Y:S01]  /*9ec0*/  ISETP.GE.OR P2, PT, R0, R21.reuse, P0 ;  /* 0x000000150000720c */ /* 0x080fe20000746670 */
[----:B------:R-:W2:Y:S01]  /*9ed0*/  SHFL.IDX PT, R12, R9, 0x2, 0x181f ;  /* 0x00581f00090c7f89 */ /* 0x000ea200000e0000 */
[-C--:B------:R-:W-:Y:S02]  /*9ee0*/  ISETP.GE.OR P1, PT, R3, R21.reuse, P0 ;  /* 0x000000150300720c */ /* 0x080fe40000726670 */
[----:B------:R-:W-:Y:S01]  /*9ef0*/  ISETP.GE.OR P0, PT, R4, R21, P0 ;  /* 0x000000150400720c */ /* 0x000fe20000706670 */
[----:B------:R-:W3:Y:S04]  /*9f00*/  SHFL.IDX PT, R11, R14, RZ, 0x181f ;  /* 0x00181fff0e0b7589 */ /* 0x000ee800000e0000 */
[----:B------:R3:W4:Y:S04]  /*9f10*/  SHFL.IDX PT, R20, R9, 0x3, 0x181f ;  /* 0x00781f0009147f89 */ /* 0x00072800000e0000 */
[----:B------:R-:W5:Y:S04]  /*9f20*/  SHFL.IDX PT, R13, R14, 0x1, 0x181f ;  /* 0x00381f000e0d7f89 */ /* 0x000f6800000e0000 */
[----:B------:R-:W5:Y:S01]  /*9f30*/  SHFL.IDX PT, R15, R14, 0x2, 0x181f ;  /* 0x00581f000e0f7f89 */ /* 0x000f6200000e0000 */
[----:B0-----:R-:W-:-:S03]  /*9f40*/  @!P2 LEA R10, P5, R22, R10, 0x1 ;  /* 0x0000000a160aa211 */ /* 0x001fc600078a08ff */
[----:B------:R4:W0:Y:S01]  /*9f50*/  SHFL.IDX PT, R19, R14, 0x3, 0x181f ;  /* 0x00781f000e137f89 */ /* 0x00082200000e0000 */
[C---:B-1----:R-:W-:Y:S02]  /*9f60*/  @!P3 LEA R8, P6, R22.reuse, R8, 0x1 ;  /* 0x000000081608b211 */ /* 0x042fe400078c08ff */
[C---:B--2---:R-:W-:Y:S02]  /*9f70*/  @!P1 LEA R12, P4, R22.reuse, R12, 0x1 ;  /* 0x0000000c160c9211 */ /* 0x044fe400078808ff */
[C---:B---3--:R-:W-:Y:S02]  /*9f80*/  @!P3 LEA.HI.X R9, R22.reuse, R11, R24, 0x1, P6 ;  /* 0x0000000b1609b211 */ /* 0x048fe400030f0c18 */
[----:B----4-:R-:W-:-:S03]  /*9f90*/  @!P0 LEA R14, P6, R22, R20, 0x1 ;  /* 0x00000014160e8211 */ /* 0x010fc600078c08ff */
[----:B------:R1:W-:Y:S01]  /*9fa0*/  @!P3 ST.E.128 desc[UR40][R8.64], RZ ;  /* 0x000000ff0800b985 */ /* 0x0003e2000c101d28 */
[C-C-:B-----5:R-:W-:Y:S02]  /*9fb0*/  @!P2 LEA.HI.X R11, R22.reuse, R13, R24.reuse, 0x1, P5 ;  /* 0x0000000d160ba211 */ /* 0x160fe400028f0c18 */
[----:B------:R-:W-:-:S03]  /*9fc0*/  @!P1 LEA.HI.X R13, R22, R15, R24, 0x1, P4 ;  /* 0x0000000f160d9211 */ /* 0x000fc600020f0c18 */
[----:B------:R1:W-:Y:S01]  /*9fd0*/  @!P2 ST.E.128 desc[UR40][R10.64], RZ ;  /* 0x000000ff0a00a985 */ /* 0x0003e2000c101d28 */
[----:B0-----:R-:W-:-:S03]  /*9fe0*/  @!P0 LEA.HI.X R15, R22, R19, R24, 0x1, P6 ;  /* 0x00000013160f8211 */ /* 0x001fc600030f0c18 */
[----:B------:R1:W-:Y:S04]  /*9ff0*/  @!P1 ST.E.128 desc[UR40][R12.64], RZ ;  /* 0x000000ff0c009985 */ /* 0x0003e8000c101d28 */
[----:B------:R1:W-:Y:S02]  /*a000*/  @!P0 ST.E.128 desc[UR40][R14.64], RZ ;  /* 0x000000ff0e008985 */ /* 0x0003e4000c101d28 */
.L_x_12333:
[----:B------:R-:W-:Y:S05]  /*a010*/  BSYNC B0 ;  /* 0x0000000000007941 */ /* 0x000fea0003800000 */
.L_x_12329:
[----:B------:R-:W-:Y:S02]  /*a020*/  ULDC UR4, c[0x0][0xc3c] ;  /* 0x00030f0000047ab9 */ /* 0x000fe40000000800 */
[----:B------:R-:W-:-:S13]  /*a030*/  ISETP.GE.AND P0, PT, R7, UR4, PT ;  /* 0x0000000407007c0c */ /* 0x000fda000bf06270 */
[----:B------:R-:W-:Y:S05]  /*a040*/  @!P0 BRA `(.L_x_12339) ;  /* 0xffffff7000548947 */ /* 0x000fea000383ffff */
[----:B------:R-:W-:Y:S05]  /*a050*/  EXIT ;  /* 0x000000000000794d */ /* 0x000fea0003800000 */
.L_x_12304:
        /* <DEDUP_REMOVED lines=16> */
.L_x_12340:
        /* <DEDUP_REMOVED lines=44> */
.L_x_12344:
        /* <DEDUP_REMOVED lines=36> */
.L_x_12342:
        /* <DEDUP_REMOVED lines=19> */
.L_x_12345:
        /* <DEDUP_REMOVED lines=54> */
.L_x_12343:
[----:B------:R-:W-:Y:S02]  /*aaf0*/  IMAD.MOV.U32 R25, RZ, RZ, RZ ;  /* 0x000000ffff197224 */ /* 0x000fe400078e00ff */
[----:B------:R-:W-:Y:S02]  /*ab00*/  IMAD.U32 R24, RZ, RZ, UR6 ;  /* 0x00000006ff187e24 */ /* 0x000fe4000f8e00ff */
[----:B------:R-:W-:-:S07]  /*ab10*/  IMAD.MOV.U32 R26, RZ, RZ, RZ ;  /* 0x000000ffff1a7224 */ /* 0x000fce00078e00ff */
.L_x_12346:
[----:B------:R-:W-:-:S13]  /*ab20*/  ISETP.NE.AND P0, PT, R0, RZ, PT ;  /* 0x000000ff0000720c */ /* 0x000fda0003f05270 */
[----:B------:R-:W0:Y:S01]  /*ab30*/  @!P0 S2R R3, SR_CgaCtaId ;  /* 0x0000000000038919 */ /* 0x000e220000008800 */
[----:B------:R-:W-:-:S04]  /*ab40*/  @!P0 MOV R0, 0x400 ;  /* 0x0000040000008802 */ /* 0x000fc80000000f00 */
[----:B0-----:R-:W-:-:S05]  /*ab50*/  @!P0 LEA R0, R3, R0, 0x18 ;  /* 0x0000000003008211 */ /* 0x001fca00078ec0ff */
[----:B------:R1:W-:Y:S01]  /*ab60*/  @!P0 STS.128 [R0+0x308d0], R24 ;  /* 0x0308d01800008388 */ /* 0x0003e20000000c00 */
[----:B------:R-:W-:Y:S06]  /*ab70*/  BAR.ARV 0x5, 0x200 ;  /* 0x0148000000007b1d */ /* 0x000fec0000002000 */
.L_x_12341:
        /* <DEDUP_REMOVED lines=20> */
[----:B------:R-:W-:Y:S02]  /*acc0*/  LOP3.LUT R2, R0, 0x1f8, RZ, 0xc0, !PT ;  /* 0x000001f800027812 */ /* 0x000fe400078ec0ff */
[----:B------:R-:W-:Y:S02]  /*acd0*/  SHF.R.U32.HI R4, RZ, 0x3, R4 ;  /* 0x00000003ff047819 */ /* 0x000fe40000011604 */
[----:B------:R-:W-:-:S04]  /*ace0*/  LOP3.LUT R2, R2, 0x38, R5, 0x78, !PT ;  /* 0x0000003802027812 */ /* 0x000fc800078e7805 */
[----:B------:R-:W-:Y:S01]  /*acf0*/  LOP3.LUT R2, R2, 0x200, R3, 0xf8, !PT ;  /* 0x0000020002027812 */ /* 0x000fe200078ef803 */
[----:B------:R-:W-:-:S04]  /*ad00*/  IMAD.SHL.U32 R3, R5, 0x10, RZ ;  /* 0x0000001005037824 */ /* 0x000fc800078e00ff */
[----:B------:R-:W-:Y:S01]  /*ad10*/  IMAD R0, R2, 0x2, R17 ;  /* 0x0000000202007824 */ /* 0x000fe200078e0211 */
[----:B------:R-:W-:-:S04]  /*ad20*/  LOP3.LUT R3, R4, 0x70, R3, 0xf8, !PT ;  /* 0x0000007004037812 */ /* 0x000fc800078ef803 */
[----:B------:R3:W-:Y:S03]  /*ad30*/  STL [R1+0x8], R0 ;  /* 0x0000080001007387 */ /* 0x0007e60000100800 */
.L_x_12437:
[----:B0-----:R-:W0:Y:S02]  /*ad40*/  LDC.64 R2, c[0x0][0xc88] ;  /* 0x00032200ff027b82 */ /* 0x001e240000000a00 */
[----:B0-----:R-:W-:-:S05]  /*ad50*/  IMAD.WIDE R2, R27, 0x4, R2 ;  /* 0x000000041b027825 */ /* 0x001fca00078e0202 */
[----:B--2---:R-:W2:Y:S01]  /*ad60*/  LDG.E R10, desc[UR40][R2.64] ;  /* 0x00000028020a7981 */ /* 0x004ea2000c1e1900 */
[----:B------:R-:W-:Y:S05]  /*ad70*/  YIELD ;  /* 0x0000000000007946 */ /* 0x000fea0003800000 */
[----:B------:R-:W-:Y:S01]  /*ad80*/  ULDC.64 UR4, c[0x0][0xa28] ;  /* 0x00028a0000047ab9 */ /* 0x000fe20000000a00 */
[----:B---3--:R-:W-:Y:S01]  /*ad90*/  IMAD.MOV.U32 R0, RZ, RZ, RZ ;  /* 0x000000ffff007224 */ /* 0x008fe200078e00ff */
[----:B------:R-:W-:Y:S01]  /*ada0*/  ISETP.NE.U32.AND P0, PT, RZ, UR4, PT ;  /* 0x00000004ff007c0c */ /* 0x000fe2000bf05070 */
[----:B------:R-:W-:Y:S01]  /*adb0*/  IMAD.MOV.U32 R6, RZ, RZ, RZ ;  /* 0x000000ffff067224 */ /* 0x000fe200078e00ff */
[----:B------:R-:W-:Y:S01]  /*adc0*/  ULDC.64 UR8, c[0x0][0xa08] ;  /* 0x0002820000087ab9 */ /* 0x000fe20000000a00 */
[----:B------:R-:W-:Y:S01]  /*add0*/  ULDC.64 UR6, c[0x0][0xa18] ;  /* 0x0002860000067ab9 */ /* 0x000fe20000000a00 */
[----:B------:R-:W-:-:S02]  /*ade0*/  ISETP.NE.AND.EX P0, PT, RZ, UR5, PT, P0 ;  /* 0x00000005ff007c0c */ /* 0x000fc4000bf05300 */
[----:B------:R-:W-:Y:S02]  /*adf0*/  ISETP.NE.U32.AND P2, PT, RZ, UR8, PT ;  /* 0x00000008ff007c0c */ /* 0x000fe4000bf45070 */
        /* <DEDUP_REMOVED lines=22> */
[----:B------:R-:W5:Y:S01]  /*af60*/  @P0 LDG.E R8, desc[UR40][R4.64] ;  /* 0x0000002804080981 */ /* 0x000f62000c1e1900 */
[----:B------:R-:W-:-:S03]  /*af70*/  ULDC.64 UR4, c[0x0][0x418] ;  /* 0x0001060000047ab9 */ /* 0x000fc60000000a00 */
        /* <DEDUP_REMOVED lines=14> */
[----:B------:R-:W2:Y:S04]  /*b060*/  LDG.E R6, desc[UR40][R2.64] ;  /* 0x0000002802067981 */ /* 0x000ea8000c1e1900 */
[----:B0-----:R-:W2:Y:S02]  /*b070*/  LDG.E R9, desc[UR40][R2.64+0x4] ;  /* 0x0000042802097981 */ /* 0x001ea4000c1e1900 */
[----:B--2---:R-:W-:-:S05]  /*b080*/  IMAD.IADD R2, R9, 0x1, -R6 ;  /* 0x0000000109027824 */ /* 0x004fca00078e0a06 */
[----:B------:R1:W-:Y:S02]  /*b090*/  STL [R1+0x30], R2 ;  /* 0x0000300201007387 */ /* 0x0003e40000100800 */
.L_x_12348:
        /* <DEDUP_REMOVED lines=15> */
.L_x_12349:
[----:B------:R-:W-:Y:S05]  /*b190*/  @!P0 BRA `(.L_x_12350) ;  /* 0x00000000000c8947 */ /* 0x000fea0003800000 */
[----:B------:R-:W2:Y:S04]  /*b1a0*/  LDG.E R7, desc[UR40][R4.64] ;  /* 0x0000002804077981 */ /* 0x000ea8000c1e1900 */
[----:B------:R-:W2:Y:S02]  /*b1b0*/  LDG.E R2, desc[UR40][R4.64+0x4] ;  /* 0x0000042804027981 */ /* 0x000ea4000c1e1900 */
[----:B--2---:R-:W-:-:S07]  /*b1c0*/  IMAD.IADD R7, R2, 0x1, -R7 ;  /* 0x0000000102077824 */ /* 0x004fce00078e0a07 */
.L_x_12350:
[----:B-----5:R-:W-:Y:S01]  /*b1d0*/  IMAD.IADD R7, R7, 0x1, -R0 ;  /* 0x0000000107077824 */ /* 0x020fe200078e0a00 */
[----:B0-----:R-:W-:Y:S01]  /*b1e0*/  LOP3.LUT R9, R6, 0xff, RZ, 0xc0, !PT ;  /* 0x000000ff06097812 */ /* 0x001fe200078ec0ff */
        /* <DEDUP_REMOVED lines=14> */
[----:B------:R-:W1:Y:S02]  /*b2d0*/  @!P0 LDC R6, c[0x0][0x9f0] ;  /* 0x00027c00ff068b82 */ /* 0x000e640000000800 */
[-C--:B-1----:R-:W-:Y:S02]  /*b2e0*/  IABS R0, R6.reuse ;  /* 0x0000000600007213 */ /* 0x082fe40000000000 */
[----:B------:R-:W-:Y:S02]  /*b2f0*/  IABS R5, R6 ;  /* 0x0000000600057213 */ /* 0x000fe40000000000 */
[----:B0-----:R-:W0:Y:S03]  /*b300*/  I2F.RP R2, R0 ;  /* 0x0000000000027306 */ /* 0x001e260000209400 */
        /* <DEDUP_REMOVED lines=24> */
.L_x_12352:
[----:B------:R-:W-:Y:S05]  /*b490*/  BSYNC B0 ;  /* 0x0000000000007941 */ /* 0x000fea0003800000 */
.L_x_12351:
[----:B------:R-:W-:Y:S01]  /*b4a0*/  IMAD.MOV.U32 R0, RZ, RZ, R7 ;  /* 0x000000ffff007224 */ /* 0x000fe200078e0007 */
[----:B------:R-:W-:Y:S03]  /*b4b0*/  BSSY B7, `(.L_x_12353) ;  /* 0x000035a000077945 */ /* 0x000fe60003800000 */
[----:B0-----:R-:W-:-:S05]  /*b4c0*/  IMAD R2, R9, R0, RZ ;  /* 0x0000000009027224 */ /* 0x001fca00078e02ff */
        /* <DEDUP_REMOVED lines=11> */
[----:B------:R-:W2:Y:S01]  /*b580*/  LDC.64 R2, c[0x0][0xc60] ;  /* 0x00031800ff027b82 */ /* 0x000ea20000000a00 */
[----:B------:R-:W0:Y:S02]  /*b590*/  FLO.U32 R0, UR4 ;  /* 0x0000000400007d00 */ /* 0x000e2400080e0000 */
[----:B0-----:R-:W-:-:S06]  /*b5a0*/  ISETP.EQ.U32.AND P0, PT, R0, R5, PT ;  /* 0x000000050000720c */ /* 0x001fcc0003f02070 */
[----:B------:R-:W2:Y:S07]  /*b5b0*/  POPC R5, UR4 ;  /* 0x0000000400057d09 */ /* 0x000eae0008000000 */
[----:B--2---:R-:W2:Y:S01]  /*b5c0*/  @P0 ATOMG.E.ADD.STRONG.GPU PT, R3, desc[UR40][R2.64], R5 ;  /* 0x00000005020309a8 */ /* 0x004ea200081ee1e8 */
[----:B------:R-:W0:Y:S02]  /*b5d0*/  S2R R4, SR_LTMASK ;  /* 0x0000000000047919 */ /* 0x000e240000003900 */
[----:B0-----:R-:W-:-:S04]  /*b5e0*/  LOP3.LUT R4, R4, UR4, RZ, 0xc0, !PT ;  /* 0x0000000404047c12 */ /* 0x001fc8000f8ec0ff */
[----:B-1----:R-:W0:Y:S01]  /*b5f0*/  POPC R7, R4 ;  /* 0x0000000400077309 */ /* 0x002e220000000000 */
[----:B--2---:R-:W0:Y:S02]  /*b600*/  SHFL.IDX PT, R0, R3, R0, 0x1f ;  /* 0x00001f0003007589 */ /* 0x004e2400000e0000 */
[----:B0-----:R-:W-:Y:S01]  /*b610*/  IADD3 R24, R0, UR36, R7 ;  /* 0x0000002400187c10 */ /* 0x001fe2000fffe007 */
[----:B------:R-:W-:Y:S06]  /*b620*/  BRA `(.L_x_12355) ;  /* 0x0000003400087947 */ /* 0x000fec0003800000 */
.L_x_12354:
        /* <DEDUP_REMOVED lines=20> */
.L_x_12357:
[----:B------:R-:W-:Y:S05]  /*b770*/  BSYNC B6 ;  /* 0x0000000000067941 */ /* 0x000fea0003800000 */
.L_x_12356:
        /* <DEDUP_REMOVED lines=8> */
[----:B------:R0:W2:Y:S01]  /*b800*/  LDC.64 R2, c[0x4][R0] ;  /* 0x0100000000027b82 */ /* 0x0000a20000000a00 */
[----:B------:R-:W-:Y:S02]  /*b810*/  IMAD.U32 R4, RZ, RZ, UR6 ;  /* 0x00000006ff047e24 */ /* 0x000fe4000f8e00ff */
[----:B------:R-:W-:Y:S02]  /*b820*/  IMAD.U32 R5, RZ, RZ, UR7 ;  /* 0x00000007ff057e24 */ /* 0x000fe4000f8e00ff */
[----:B------:R-:W-:Y:S02]  /*b830*/  IMAD.U32 R6, RZ, RZ, UR8 ;  /* 0x00000008ff067e24 */ /* 0x000fe4000f8e00ff */
[----:B-1----:R-:W-:-:S02]  /*b840*/  IMAD.U32 R7, RZ, RZ, UR9 ;  /* 0x00000009ff077e24 */ /* 0x002fc4000f8e00ff */
[----:B------:R-:W-:Y:S02]  /*b850*/  IMAD.U32 R10, RZ, RZ, UR4 ;  /* 0x00000004ff0a7e24 */ /* 0x000fe4000f8e00ff */
[----:B------:R-:W-:Y:S02]  /*b860*/  IMAD.U32 R11, RZ, RZ, UR5 ;  /* 0x00000005ff0b7e24 */ /* 0x000fe4000f8e00ff */
[----:B------:R-:W-:Y:S02]  /*b870*/  IMAD.MOV.U32 R8, RZ, RZ, 0x70 ;  /* 0x00000070ff087424 */ /* 0x000fe400078e00ff */
[----:B------:R-:W-:Y:S02]  /*b880*/  IMAD.MOV.U32 R12, RZ, RZ, 0x1 ;  /* 0x00000001ff0c7424 */ /* 0x000fe400078e00ff */
[----:B0-----:R-:W-:-:S07]  /*b890*/  IMAD.MOV.U32 R13, RZ, RZ, RZ ;  /* 0x000000ffff0d7224 */ /* 0x001fce00078e00ff */
[----:B------:R-:W-:-:S07]  /*b8a0*/  LEPC R20, `(.L_x_12360) ;  /* 0x000000001014794e */ /* 0x000fce0000000000 */
[----:B--2---:R-:W-:Y:S05]  /*b8b0*/  CALL.ABS.NOINC R2 ;  /* 0x0000000002007343 */ /* 0x004fea0003c00000 */
.L_x_12360:
        /* <DEDUP_REMOVED lines=16> */
.L_x_12359:
[----:B------:R-:W-:Y:S05]  /*b9c0*/  BSYNC B6 ;  /* 0x0000000000067941 */ /* 0x000fea0003800000 */
.L_x_12358:
[----:B------:R-:W-:Y:S01]  /*b9d0*/  ULDC.64 UR4, c[0x0][0x9f8] ;  /* 0x00027e0000047ab9 */ /* 0x000fe20000000a00 */
[----:B------:R-:W2:Y:S01]  /*b9e0*/  LDL R20, [R1+0x1c] ;  /* 0x00001c0001147983 */ /* 0x000ea20000100800 */
[----:B------:R-:W-:-:S04]  /*b9f0*/  ISETP.NE.U32.AND P0, PT, RZ, UR4, PT ;  /* 0x00000004ff007c0c */ /* 0x000fc8000bf05070 */
[----:B------:R-:W-:-:S13]  /*ba00*/  ISETP.NE.AND.EX P0, PT, RZ, UR5, PT, P0 ;  /* 0x00000005ff007c0c */ /* 0x000fda000bf05300 */
[----:B------:R-:W-:-:S04]  /*ba10*/  @P0 IADD3 R2, P1, R19, UR4, RZ ;  /* 0x0000000413020c10 */ /* 0x000fc8000ff3e0ff */
[----:B------:R-:W-:Y:S01]  /*ba20*/  @P0 IADD3.X R3, R22, UR5, RZ, P1, !PT ;  /* 0x0000000516030c10 */ /* 0x000fe20008ffe4ff */
[----:B------:R-:W-:-:S04]  /*ba30*/  ULDC.64 UR4, c[0x0][0xa08] ;  /* 0x0002820000047ab9 */ /* 0x000fc80000000a00 */
[----:B------:R0:W1:Y:S02]  /*ba40*/  @P0 LDG.E R23, desc[UR40][R2.64] ;  /* 0x0000002802170981 */ /* 0x000064000c1e1900 */
[----:B0-----:R-:W0:Y:S02]  /*ba50*/  LDC.64 R2, c[0x0][0x418] ;  /* 0x00010600ff027b82 */ /* 0x001e240000000a00 */
[----:B0-----:R-:W-:Y:S01]  /*ba60*/  LOP3.LUT P0, RZ, R2, UR4, RZ, 0xfc, !PT ;  /* 0x0000000402ff7c12 */ /* 0x001fe2000f80fcff */
[----:B------:R-:W-:-:S03]  /*ba70*/  UMOV UR4, 0xffffffff ;  /* 0xffffffff00047882 */ /* 0x000fc60000000000 */
[----:B------:R-:W-:Y:S01]  /*ba80*/  LOP3.LUT P0, RZ, R3, UR5, RZ, 0xfc, P0 ;  /* 0x0000000503ff7c12 */ /* 0x000fe2000800fcff */
[----:B--2---:R-:W-:Y:S01]  /*ba90*/  VIADD R22, R20, 0xffffffff ;  /* 0xffffffff14167836 */ /* 0x004fe20000000000 */
[----:B-1----:R-:W-:Y:S02]  /*baa0*/  SHF.R.S32.HI R7, RZ, 0x1f, R23 ;  /* 0x0000001fff077819 */ /* 0x002fe40000011417 */
[----:B------:R-:W-:-:S03]  /*bab0*/  SEL R19, R23, RZ, !P0 ;  /* 0x000000ff17137207 */ /* 0x000fc60004000000 */
[----:B------:R0:W-:Y:S01]  /*bac0*/  STL [R1], R7 ;  /* 0x0000000701007387 */ /* 0x0001e20000100800 */
[----:B------:R-:W-:Y:S05]  /*bad0*/  BRA.DIV UR4, `(.L_x_12361) ;  /* 0x0000004204487947 */ /* 0x000fea000b800000 */
[----:B------:R-:W1:Y:S02]  /*bae0*/  S2R R0, SR_TID.X ;  /* 0x0000000000007919 */ /* 0x000e640000002100 */
[----:B-1----:R-:W-:-:S04]  /*baf0*/  SHF.R.U32.HI R0, RZ, 0x5, R0 ;  /* 0x00000005ff007819 */ /* 0x002fc80000011600 */
[----:B------:R-:W-:-:S05]  /*bb00*/  LOP3.LUT R0, R0, 0x3, RZ, 0xc0, !PT ;  /* 0x0000000300007812 */ /* 0x000fca00078ec0ff */
[----:B------:R1:W2:Y:S02]  /*bb10*/  SHFL.IDX PT, R14, R0, RZ, 0x1f ;  /* 0x00001fff000e7589 */ /* 0x0002a400000e0000 */
.L_x_12453:
        /* <DEDUP_REMOVED lines=8> */
.L_x_12456:
[----:B------:R-:W-:Y:S05]  /*bba0*/  @!P6 BRA `(.L_x_12362) ;  /* 0x0000000000e0e947 */ /* 0x000fea0003800000 */
[----:B------:R-:W-:-:S04]  /*bbb0*/  ISETP.NE.U32.AND P0, PT, R2, RZ, PT ;  /* 0x000000ff0200720c */ /* 0x000fc80003f05070 */
[----:B------:R-:W-:-:S13]  /*bbc0*/  ISETP.NE.AND.EX P0, PT, R3, RZ, PT, P0 ;  /* 0x000000ff0300720c */ /* 0x000fda0003f05300 */
[----:B------:R-:W-:Y:S05]  /*bbd0*/  @!P0 BRA `(.L_x_12364) ;  /* 0x0000000000488947 */ /* 0x000fea0003800000 */
[----:B------:R-:W2:Y:S01]  /*bbe0*/  LDC R6, c[0x0][0x43c] ;  /* 0x00010f00ff067b82 */ /* 0x000ea20000000800 */
[----:B-1----:R-:W-:Y:S01]  /*bbf0*/  IMAD.MOV.U32 R0, RZ, RZ, R22 ;  /* 0x000000ffff007224 */ /* 0x002fe200078e0016 */
[----:B------:R-:W-:Y:S01]  /*bc00*/  ULDC.64 UR4, c[0x0][0x428] ;  /* 0x00010a0000047ab9 */ /* 0x000fe20000000a00 */
[----:B--2---:R-:W-:-:S13]  /*bc10*/  ISETP.NE.AND P0, PT, R6, 0x1, PT ;  /* 0x000000010600780c */ /* 0x004fda0003f05270 */
[----:B------:R-:W1:Y:S02]  /*bc20*/  @P0 LDC.64 R4, c[0x0][0x440] ;  /* 0x00011000ff040b82 */ /* 0x000e640000000a00 */
[----:B-1----:R-:W-:-:S05]  /*bc30*/  @P0 IMAD.HI.U32 R4, R22, R4, RZ ;  /* 0x0000000416040227 */ /* 0x002fca00078e00ff */
        /* <DEDUP_REMOVED lines=12> */
.L_x_12364:
[----:B-1----:R-:W-:Y:S01]  /*bd00*/  IMAD R0, R18, 0x8, R17 ;  /* 0x0000000812007824 */ /* 0x002fe200078e0211 */
[----:B--2---:R-:W-:-:S04]  /*bd10*/  SHF.L.U32 R2, R28, 0x1f, RZ ;  /* 0x0000001f1c027819 */ /* 0x004fc800000006ff */
[----:B------:R-:W1:Y:S02]  /*bd20*/  SYNCS.PHASECHK.TRANS64.TRYWAIT P0, [R0+URZ+0x30840], R2 ;  /* 0x03084002000075a7 */ /* 0x000e64000800017f */
[----:B-1----:R-:W-:Y:S05]  /*bd30*/  @!P0 BRA `(.L_x_12365) ;  /* 0x0000004000048947 */ /* 0x002fea0003800000 */
.L_x_12457:
[----:B------:R-:W2:Y:S02]  /*bd40*/  S2R R3, SR_TID.X ;  /* 0x0000000000037919 */ /* 0x000ea40000002100 */
        /* <DEDUP_REMOVED lines=10> */
.L_x_12366:
[----:B------:R-:W-:Y:S01]  /*bdf0*/  R2UR UR9, R0 ;  /* 0x00000000000972ca */ /* 0x000fe200000e0000 */
[----:B-1----:R-:W-:Y:S01]  /*be00*/  IMAD R0, R18, 0x6000, R17 ;  /* 0x0000600012007824 */ /* 0x002fe200078e0211 */
[----:B------:R-:W-:Y:S01]  /*be10*/  R2UR UR11, R22 ;  /* 0x00000000160b72ca */ /* 0x000fe200000e0000 */
[----:B------:R-:W-:Y:S01]  /*be20*/  UIADD3 UR6, UP0, UR38, 0x370, URZ ;  /* 0x0000037026067890 */ /* 0x000fe2000ff1e03f */
[----:B------:R-:W-:Y:S01]  /*be30*/  R2UR UR4, R26 ;  /* 0x000000001a0472ca */ /* 0x000fe200000e0000 */
[----:B------:R-:W-:Y:S01]  /*be40*/  UMOV UR5, 0x14f00000 ;  /* 0x14f0000000057882 */ /* 0x000fe20000000000 */
[----:B------:R-:W-:Y:S01]  /*be50*/  R2UR UR8, R0 ;  /* 0x00000000000872ca */ /* 0x000fe200000e0000 */
[----:B------:R-:W-:Y:S01]  /*be60*/  UIADD3.X UR7, URZ, UR39, URZ, UP0, !UPT ;  /* 0x000000273f077290 */ /* 0x000fe200087fe43f */
[----:B------:R-:W-:Y:S01]  /*be70*/  R2UR UR12, R16 ;  /* 0x00000000100c72ca */ /* 0x000fe200000e0000 */
[----:B------:R-:W-:Y:S01]  /*be80*/  UMOV UR10, URZ ;  /* 0x0000003f000a7c82 */ /* 0x000fe20008000000 */
[----:B-----5:R-:W-:-:S02]  /*be90*/  R2UR UR13, R19 ;  /* 0x00000000130d72ca */ /* 0x020fc400000e0000 */
[----:B------:R-:W-:Y:S01]  /*bea0*/  PLOP3.LUT P0, PT, PT, PT, PT, 0x80, 0x0 ;  /* 0x000000000000781c */ /* 0x000fe20003f0f070 */
[----:B------:R-:W-:Y:S01]  /*beb0*/  UIADD3 UR9, UR9, 0x30830, URZ ;  /* 0x0003083009097890 */ /* 0x000fe2000fffe03f */
[----:B------:R-:W-:-:S03]  /*bec0*/  LOP3.LUT R29, R29, 0xfffffffe, RZ, 0xc0, !PT ;  /* 0xfffffffe1d1d7812 */ /* 0x000fc600078ec0ff */
[----:B------:R-:W-:Y:S02]  /*bed0*/  UIMAD UR11, UR11, 0xc0, UR4 ;  /* 0x000000c00b0b78a4 */ /* 0x000fe4000f8e0204 */
[----:B------:R-:W-:Y:S01]  /*bee0*/  UIADD3 UR8, UR8, 0x12400, URZ ;  /* 0x0001240008087890 */ /* 0x000fe2000fffe03f */
[----:B------:R-:W-:-:S05]  /*bef0*/  UMOV UR4, 0x0 ;  /* 0x0000000000047882 */ /* 0x000fca0000000000 */
[----:B------:R-:W-:-:S03]  /*bf00*/  @P0 LOP3.LUT R29, R29, 0x1, RZ, 0xfc, !PT ;  /* 0x000000011d1d0812 */ /* 0x000fc600078efcff */
[----:B------:R2:W-:Y:S02]  /*bf10*/  UTMALDG.4D [UR8], [UR6], desc[UR4] ;  /* 0x00000408060075b4 */ /* 0x0005e40008019000 */
[----:B--2---:R-:W-:Y:S02]  /*bf20*/  NOP ;  /* 0x0000000000007918 */ /* 0x004fe40000000000 */
.L_x_12362:
[----:B------:R-:W2:Y:S04]  /*bf30*/  LDL.LU R4, [R1+0x10] ;  /* 0x0000100001047983 */ /* 0x000ea80000300800 */
[----:B------:R-:W3:Y:S04]  /*bf40*/  LDL.LU R6, [R1+0xc] ;  /* 0x00000c0001067983 */ /* 0x000ee80000300800 */
[----:B------:R-:W4:Y:S01]  /*bf50*/  LDL.LU R3, [R1+0x20] ;  /* 0x0000200001037983 */ /* 0x000f220000300800 */
[----:B------:R-:W-:Y:S05]  /*bf60*/  WARPSYNC.ALL ;  /* 0x0000000000007948 */ /* 0x000fea0003800000 */
[----:B------:R-:W-:Y:S01]  /*bf70*/  ULDC.64 UR6, c[0x0][0xa00] ;  /* 0x0002800000067ab9 */ /* 0x000fe20000000a00 */
[----:B------:R-:W-:Y:S01]  /*bf80*/  ULDC.64 UR4, c[0x0][0x298] ;  /* 0x0000a60000047ab9 */ /* 0x000fe20000000a00 */
[----:B-1----:R-:W-:Y:S01]  /*bf90*/  VIADD R0, R17, 0xc400 ;  /* 0x0000c40011007836 */ /* 0x002fe20000000000 */
[----:B------:R-:W-:Y:S01]  /*bfa0*/  BAR.SYNC.DEFER_BLOCKING 0x8, 0x200 ;  /* 0x0208000000007b1d */ /* 0x000fe20000010000 */
[----:B------:R-:W-:-:S03]  /*bfb0*/  ISETP.NE.U32.AND P0, PT, RZ, UR6, PT ;  /* 0x00000006ff007c0c */ /* 0x000fc6000bf05070 */
[----:B------:R-:W-:Y:S02]  /*bfc0*/  LOP3.LUT P1, RZ, R0, 0x3ff, RZ, 0xc0, !PT ;  /* 0x000003ff00ff7812 */ /* 0x000fe4000782c0ff */
[----:B------:R-:W-:Y:S01]  /*bfd0*/  ISETP.NE.AND.EX P0, PT, RZ, UR7, PT, P0 ;  /* 0x00000007ff007c0c */ /* 0x000fe2000bf05300 */
[----:B------:R-:W-:Y:S01]  /*bfe0*/  BSSY B6, `(.L_x_12367) ;  /* 0x000001d000067945 */ /* 0x000fe20003800000 */
[----:B--2---:R-:W-:Y:S02]  /*bff0*/  SHF.R.S32.HI R2, RZ, 0x1f, R4 ;  /* 0x0000001fff027819 */ /* 0x004fe40000011404 */
[----:B---3--:R-:W-:-:S03]  /*c000*/  SEL R6, R6, RZ, !P0 ;  /* 0x000000ff06067207 */ /* 0x008fc60004000000 */
[----:B------:R-:W-:-:S04]  /*c010*/  IMAD R2, R2, UR4, RZ ;  /* 0x0000000402027c24 */ /* 0x000fc8000f8e02ff */
[C---:B------:R-:W-:Y:S01]  /*c020*/  IMAD R0, R4.reuse, UR5, R2 ;  /* 0x0000000504007c24 */ /* 0x040fe2000f8e0202 */
[----:B----4-:R-:W-:Y:S01]  /*c030*/  SEL R2, R3, RZ, !P0 ;  /* 0x000000ff03027207 */ /* 0x010fe20004000000 */
[----:B------:R-:W-:-:S04]  /*c040*/  IMAD.WIDE.U32 R4, R4, UR4, RZ ;  /* 0x0000000404047c25 */ /* 0x000fc8000f8e00ff */
[----:B------:R-:W-:Y:S01]  /*c050*/  IMAD.IADD R0, R5, 0x1, R0 ;  /* 0x0000000105007824 */ /* 0x000fe200078e0200 */
[----:B------:R1:W-:Y:S04]  /*c060*/  STL.64 [R1+0x28], R4 ;  /* 0x0000280401007387 */ /* 0x0003e80000100a00 */
[----:B------:R1:W-:Y:S04]  /*c070*/  STL [R1+0xc], R6 ;  /* 0x00000c0601007387 */ /* 0x0003e80000100800 */
[----:B------:R1:W-:Y:S04]  /*c080*/  STL [R1+0x20], R2 ;  /* 0x0000200201007387 */ /* 0x0003e80000100800 */
[----:B------:R1:W-:Y:S01]  /*c090*/  STL [R1+0x10], R0 ;  /* 0x0000100001007387 */ /* 0x0003e20000100800 */
[----:B------:R-:W-:Y:S05]  /*c0a0*/  @!P1 BRA `(.L_x_12368) ;  /* 0x0000000000409947 */ /* 0x000fea0003800000 */
[----:B-1----:R-:W-:Y:S01]  /*c0b0*/  MOV R2, 0x0 ;  /* 0x0000000000027802 */ /* 0x002fe20000000f00 */
        /* <DEDUP_REMOVED lines=15> */
.L_x_12368:
[----:B------:R-:W-:Y:S05]  /*c1b0*/  BSYNC B6 ;  /* 0x0000000000067941 */ /* 0x000fea0003800000 */
.L_x_12367:
[----:B------:R-:W2:Y:S01]  /*c1c0*/  LDL.LU R20, [R1+0x10] ;  /* 0x0000100001147983 */ /* 0x000ea20000300800 */
[----:B------:R-:W3:Y:S01]  /*c1d0*/  LDC R9, c[0x0][0x448] ;  /* 0x00011200ff097b82 */ /* 0x000ee20000000800 */
[----:B------:R-:W-:Y:S01]  /*c1e0*/  ULDC.64 UR4, c[0x0][0x2d8] ;  /* 0x0000b60000047ab9 */ /* 0x000fe20000000a00 */
[----:B------:R-:W-:Y:S01]  /*c1f0*/  ULDC.64 UR6, c[0x0][0x2e0] ;  /* 0x0000b80000067ab9 */ /* 0x000fe20000000a00 */
[----:B-1----:R-:W2:Y:S01]  /*c200*/  LDL.LU.64 R2, [R1+0x28] ;  /* 0x0000280001027983 */ /* 0x002ea20000300a00 */
[----:B------:R-:W-:-:S03]  /*c210*/  ULDC.64 UR8, c[0x0][0x280] ;  /* 0x0000a00000087ab9 */ /* 0x000fc60000000a00 */
[----:B------:R-:W4:Y:S04]  /*c220*/  LDL.LU R21, [R1+0x20] ;  /* 0x0000200001157983 */ /* 0x000f280000300800 */
[----:B------:R-:W4:Y:S04]  /*c230*/  LDL.LU R4, [R1+0xc] ;  /* 0x00000c0001047983 */ /* 0x000f280000300800 */
[----:B------:R1:W5:Y:S01]  /*c240*/  LDL R10, [R1+0x8] ;  /* 0x00000800010a7983 */ /* 0x0003620000100800 */
[----:B---3--:R-:W-:-:S13]  /*c250*/  ISETP.NE.AND P0, PT, R9, 0x1, PT ;  /* 0x000000010900780c */ /* 0x008fda0003f05270 */
[----:B------:R-:W3:Y:S08]  /*c260*/  @P0 LDC R5, c[0x0][0x450] ;  /* 0x00011400ff050b82 */ /* 0x000ef00000000800 */
[----:B------:R-:W1:Y:S01]  /*c270*/  @P0 LDC R8, c[0x0][0x450] ;  /* 0x00011400ff080b82 */ /* 0x000e620000000800 */
[----:B------:R-:W1:Y:S01]  /*c280*/  S2R R11, SR_TID.X ;  /* 0x00000000000b7919 */ /* 0x000e620000002100 */
[----:B--2---:R-:W-:-:S02]  /*c290*/  IMAD.MOV.U32 R3, RZ, RZ, R20 ;  /* 0x000000ffff037224 */ /* 0x004fc400078e0014 */
        /* <DEDUP_REMOVED lines=13> */
[----:B------:R-:W-:-:S05]  /*c370*/  LOP3.LUT R20, R21, 0x70, R20, 0xf8, !PT ;  /* 0x0000007015147812 */ /* 0x000fca00078ef814 */
[----:B------:R-:W-:-:S04]  /*c380*/  IMAD R6, R25, 0xc0, R20 ;  /* 0x000000c019067824 */ /* 0x000fc800078e0214 */
[----:B----4-:R-:W-:-:S04]  /*c390*/  @P0 IMAD.HI.U32 R0, R6, R4, RZ ;  /* 0x0000000406000227 */ /* 0x010fc800078e00ff */
[----:B------:R-:W-:Y:S01]  /*c3a0*/  IMAD.MOV.U32 R4, RZ, RZ, R6 ;  /* 0x000000ffff047224 */ /* 0x000fe200078e0006 */
[----:B---3--:R-:W-:-:S04]  /*c3b0*/  @P0 SHF.R.U32.HI R4, RZ, R5, R0 ;  /* 0x00000005ff040219 */ /* 0x008fc80000011600 */
[----:B------:R-:W-:-:S05]  /*c3c0*/  SHF.R.S32.HI R0, RZ, 0x1f, R4 ;  /* 0x0000001fff007819 */ /* 0x000fca0000011404 */
[----:B------:R-:W-:-:S04]  /*c3d0*/  IMAD R0, R0, UR4, RZ ;  /* 0x0000000400007c24 */ /* 0x000fc8000f8e02ff */
[C---:B0-----:R-:W-:Y:S02]  /*c3e0*/  IMAD R7, R4.reuse, UR5, R0 ;  /* 0x0000000504077c24 */ /* 0x041fe4000f8e0200 */
[----:B------:R-:W-:Y:S02]  /*c3f0*/  IMAD.MOV R0, RZ, RZ, -R4 ;  /* 0x000000ffff007224 */ /* 0x000fe400078e0a04 */
[----:B------:R-:W-:-:S04]  /*c400*/  IMAD.WIDE.U32 R4, R4, UR4, R2 ;  /* 0x0000000404047c25 */ /* 0x000fc8000f8e0002 */
[----:B------:R-:W-:Y:S02]  /*c410*/  IMAD R0, R9, R0, R6 ;  /* 0x0000000009007224 */ /* 0x000fe400078e0206 */
[----:B------:R-:W-:-:S03]  /*c420*/  IMAD.IADD R5, R5, 0x1, R7 ;  /* 0x0000000105057824 */ /* 0x000fc600078e0207 */
[----:B------:R-:W-:-:S05]  /*c430*/  SHF.R.S32.HI R7, RZ, 0x1f, R0 ;  /* 0x0000001fff077819 */ /* 0x000fca0000011400 */
[----:B------:R-:W-:Y:S02]  /*c440*/  IMAD R7, R7, UR6, RZ ;  /* 0x0000000607077c24 */ /* 0x000fe4000f8e02ff */
[----:B------:R-:W-:-:S04]  /*c450*/  IMAD.WIDE.U32 R4, R0, UR6, R4 ;  /* 0x0000000600047c25 */ /* 0x000fc8000f8e0004 */
[----:B------:R-:W-:-:S04]  /*c460*/  IMAD R7, R0, UR7, R7 ;  /* 0x0000000700077c24 */ /* 0x000fc8000f8e0207 */
[----:B------:R-:W-:Y:S02]  /*c470*/  IMAD.IADD R5, R5, 0x1, R7 ;  /* 0x0000000105057824 */ /* 0x000fe400078e0207 */
[----:B------:R-:W0:Y:S01]  /*c480*/  @P0 LDC R7, c[0x0][0x44c] ;  /* 0x00011300ff070b82 */ /* 0x000e220000000800 */
[----:B------:R-:W-:-:S04]  /*c490*/  LEA R0, P1, R4, UR8, 0x1 ;  /* 0x0000000804007c11 */ /* 0x000fc8000f8208ff */
[----:B------:R-:W-:Y:S01]  /*c4a0*/  LEA.HI.X R4, R4, UR9, R5, 0x1, P1 ;  /* 0x0000000904047c11 */ /* 0x000fe200088f0c05 */
[----:B------:R-:W-:-:S04]  /*c4b0*/  VIADD R5, R6, 0x80 ;  /* 0x0000008006057836 */ /* 0x000fc80000000000 */
[----:B------:R-:W-:Y:S02]  /*c4c0*/  IMAD.MOV.U32 R6, RZ, RZ, R5 ;  /* 0x000000ffff067224 */ /* 0x000fe400078e0005 */
[----:B0-----:R-:W-:-:S05]  /*c4d0*/  @P0 IMAD.HI.U32 R7, R5, R7, RZ ;  /* 0x0000000705070227 */ /* 0x001fca00078e00ff */
[----:B-1----:R-:W-:-:S05]  /*c4e0*/  @P0 SHF.R.U32.HI R6, RZ, R8, R7 ;  /* 0x00000008ff060219 */ /* 0x002fca0000011607 */
[----:B------:R-:W-:-:S04]  /*c4f0*/  IMAD.MOV R7, RZ, RZ, -R6 ;  /* 0x000000ffff077224 */ /* 0x000fc800078e0a06 */
[----:B------:R-:W-:Y:S01]  /*c500*/  IMAD R5, R9, R7, R5 ;  /* 0x0000000709057224 */ /* 0x000fe200078e0205 */
[----:B------:R-:W-:Y:S01]  /*c510*/  SHF.R.S32.HI R7, RZ, 0x1f, R6 ;  /* 0x0000001fff077819 */ /* 0x000fe20000011406 */
[----:B------:R-:W-:-:S04]  /*c520*/  IMAD.WIDE.U32 R2, R6, UR4, R2 ;  /* 0x0000000406027c25 */ /* 0x000fc8000f8e0002 */
[----:B------:R-:W-:Y:S01]  /*c530*/  IMAD R7, R7, UR4, RZ ;  /* 0x0000000407077c24 */ /* 0x000fe2000f8e02ff */
[----:B------:R-:W-:-:S03]  /*c540*/  ULDC UR4, c[0x0][0x2b8] ;  /* 0x0000ae0000047ab9 */ /* 0x000fc60000000800 */
[----:B------:R-:W-:Y:S01]  /*c550*/  IMAD R7, R6, UR5, R7 ;  /* 0x0000000506077c24 */ /* 0x000fe2000f8e0207 */
[----:B------:R-:W-:Y:S01]  /*c560*/  SHF.R.S32.HI R6, RZ, 0x1f, R5 ;  /* 0x0000001fff067819 */ /* 0x000fe20000011405 */
[----:B------:R-:W-:Y:S02]  /*c570*/  IMAD.SHL.U32 R20, R11, 0x8, RZ ;  /* 0x000000080b147824 */ /* 0x000fe400078e00ff */
[----:B------:R-:W-:Y:S02]  /*c580*/  IMAD.IADD R3, R3, 0x1, R7 ;  /* 0x0000000103037824 */ /* 0x000fe400078e0207 */
[----:B------:R-:W-:Y:S02]  /*c590*/  IMAD R6, R6, UR6, RZ ;  /* 0x0000000606067c24 */ /* 0x000fe4000f8e02ff */
[----:B------:R-:W-:Y:S01]  /*c5a0*/  IMAD.WIDE.U32 R2, R5, UR6, R2 ;  /* 0x0000000605027c25 */ /* 0x000fe2000f8e0002 */
[----:B------:R-:W-:-:S03]  /*c5b0*/  LOP3.LUT R20, R20, 0x38, RZ, 0xc0, !PT ;  /* 0x0000003814147812 */ /* 0x000fc600078ec0ff */
[----:B------:R-:W-:Y:S01]  /*c5c0*/  IMAD R6, R5, UR7, R6 ;  /* 0x0000000705067c24 */ /* 0x000fe2000f8e0206 */
[----:B------:R-:W-:-:S03]  /*c5d0*/  LEA R5, P1, R2, UR8, 0x1 ;  /* 0x0000000802057c11 */ /* 0x000fc6000f8208ff */
[----:B------:R-:W-:Y:S01]  /*c5e0*/  IMAD.IADD R6, R3, 0x1, R6 ;  /* 0x0000000103067824 */ /* 0x000fe200078e0206 */
[----:B------:R-:W-:Y:S01]  /*c5f0*/  ISETP.GE.AND P0, PT, R20, UR4, PT ;  /* 0x0000000414007c0c */ /* 0x000fe2000bf06270 */
[----:B------:R-:W-:Y:S01]  /*c600*/  UMOV UR4, 0xffffffff ;  /* 0xffffffff00047882 */ /* 0x000fe20000000000 */
[----:B------:R-:W-:Y:S02]  /*c610*/  LOP3.LUT R21, R11, 0x7f, RZ, 0xc0, !PT ;  /* 0x0000007f0b157812 */ /* 0x000fe400078ec0ff */
[----:B------:R-:W-:Y:S02]  /*c620*/  LEA.HI.X R2, R2, UR9, R6, 0x1, P1 ;  /* 0x0000000902027c11 */ /* 0x000fe400088f0c06 */
[----:B------:R-:W-:Y:S01]  /*c630*/  SHF.R.U32.HI R21, RZ, 0x3, R21 ;  /* 0x00000003ff157819 */ /* 0x000fe20000011615 */
[----:B------:R-:W-:Y:S06]  /*c640*/  BRA.DIV UR4, `(.L_x_12369) ;  /* 0x0000003604d47947 */ /* 0x000fec000b800000 */
[----:B------:R-:W2:Y:S01]  /*c650*/  LDL.LU R6, [R1+0x30] ;  /* 0x0000300001067983 */ /* 0x000ea20000300800 */
[----:B------:R-:W-:-:S03]  /*c660*/  IMAD R25, R25, 0xc0, R21 ;  /* 0x000000c019197824 */ /* 0x000fc600078e0215 */
[----:B------:R-:W0:Y:S04]  /*c670*/  SHFL.IDX PT, R7, R0, RZ, 0x181f ;  /* 0x00181fff00077589 */ /* 0x000e2800000e0000 */
[----:B------:R-:W-:Y:S01]  /*c680*/  SHFL.IDX PT, R8, R5, RZ, 0x181f ;  /* 0x00181fff05087589 */ /* 0x000fe200000e0000 */
        /* <DEDUP_REMOVED lines=8> */
[----:B-----5:R0:W-:Y:S02]  /*c710*/  @!P1 LDGSTS.E.BYPASS.LTC128B.128 [R10+0xc400], desc[UR40][R6.64], !P0 ;  /* 0x0c400000060a9fae */ /* 0x0201e4000c101d68 */
[----:B0-----:R-:W-:Y:S02]  /*c720*/  VIADD R6, R25, 0x10 ;  /* 0x0000001019067836 */ /* 0x001fe40000000000 */
        /* <DEDUP_REMOVED lines=8> */
[----:B------:R0:W-:Y:S02]  /*c7b0*/  @!P1 LDGSTS.E.BYPASS.LTC128B.128 [R10+0xcc00], desc[UR40][R6.64], !P0 ;  /* 0x0cc00000060a9fae */ /* 0x0001e4000c101d68 */
        /* <DEDUP_REMOVED lines=50> */
[----:B------:R0:W-:Y:S04]  /*cae0*/  @!P1 LDGSTS.E.BYPASS.LTC128B.128 [R10+0xf400], desc[UR40][R6.64], !P0 ;  /* 0x0f400000060a9fae */ /* 0x0001e8000c101d68 */
[----:B0-----:R0:W1:Y:S02]  /*caf0*/  SHFL.IDX PT, R6, R0, 0x7, 0x181f ;  /* 0x00f81f0000067f89 */ /* 0x00106400000e0000 */
[----:B0-----:R-:W-:-:S05]  /*cb00*/  VIADD R0, R25, 0x80 ;  /* 0x0000008019007836 */ /* 0x001fca0000000000 */
[----:B------:R-:W-:Y:S01]  /*cb10*/  ISETP.GE.AND P2, PT, R0, R3, PT ;  /* 0x000000030000720c */ /* 0x000fe20003f46270 */
[----:B------:R-:W-:-:S05]  /*cb20*/  VIADD R0, R25, 0x70 ;  /* 0x0000007019007836 */ /* 0x000fca0000000000 */
[----:B------:R-:W-:Y:S02]  /*cb30*/  ISETP.GE.AND P1, PT, R0, R3, PT ;  /* 0x000000030000720c */ /* 0x000fe40003f26270 */
[----:B------:R-:W0:Y:S11]  /*cb40*/  SHFL.IDX PT, R0, R2, RZ, 0x181f ;  /* 0x00181fff02007589 */ /* 0x000e3600000e0000 */
[----:B-1----:R-:W-:-:S05]  /*cb50*/  @!P1 LEA R6, P3, R20, R6, 0x1 ;  /* 0x0000000614069211 */ /* 0x002fca00078608ff */
[----:B------:R-:W-:-:S04]  /*cb60*/  @!P1 IMAD.X R4, RZ, RZ, R4, P3 ;  /* 0x000000ffff049224 */ /* 0x000fc800018e0604 */
[----:B------:R-:W-:-:S05]  /*cb70*/  @!P1 IMAD.MOV.U32 R7, RZ, RZ, R4 ;  /* 0x000000ffff079224 */ /* 0x000fca00078e0004 */
[----:B------:R1:W-:Y:S02]  /*cb80*/  @!P1 LDGSTS.E.BYPASS.LTC128B.128 [R10+0xfc00], desc[UR40][R6.64], !P0 ;  /* 0x0fc00000060a9fae */ /* 0x0003e4000c101d68 */
[----:B-1----:R-:W-:-:S05]  /*cb90*/  @!P2 LEA R6, P1, R20, R8, 0x1 ;  /* 0x000000081406a211 */ /* 0x002fca00078208ff */
[----:B0-----:R-:W-:-:S04]  /*cba0*/  @!P2 IMAD.X R0, RZ, RZ, R0, P1 ;  /* 0x000000ffff00a224 */ /* 0x001fc800008e0600 */
[----:B------:R-:W-:Y:S02]  /*cbb0*/  @!P2 IMAD.MOV.U32 R7, RZ, RZ, R0 ;  /* 0x000000ffff07a224 */ /* 0x000fe400078e0000 */
[----:B------:R-:W-:-:S03]  /*cbc0*/  VIADD R0, R25, 0x90 ;  /* 0x0000009019007836 */ /* 0x000fc60000000000 */
[----:B------:R0:W-:Y:S02]  /*cbd0*/  @!P2 LDGSTS.E.BYPASS.LTC128B.128 [R10+0x10400], desc[UR40][R6.64], !P0 ;  /* 0x10400000060aafae */ /* 0x0001e4000c101d68 */
[----:B------:R-:W-:Y:S02]  /*cbe0*/  ISETP.GE.AND P1, PT, R0, R3, PT ;  /* 0x000000030000720c */ /* 0x000fe40003f26270 */
[----:B------:R-:W-:Y:S04]  /*cbf0*/  SHFL.IDX PT, R0, R2, 0x1, 0x181f ;  /* 0x00381f0002007f89 */ /* 0x000fe800000e0000 */
[----:B0-----:R-:W0:Y:S07]  /*cc00*/  SHFL.IDX PT, R6, R5, 0x1, 0x181f ;  /* 0x00381f0005067f89 */ /* 0x001e2e00000e0000 */
[----:B0-----:R-:W-:-:S05]  /*cc10*/  @!P1 LEA R6, P2, R20, R6, 0x1 ;  /* 0x0000000614069211 */ /* 0x001fca00078408ff */
[----:B------:R-:W-:-:S04]  /*cc20*/  @!P1 IMAD.X R0, RZ, RZ, R0, P2 ;  /* 0x000000ffff009224 */ /* 0x000fc800010e0600 */
        /* <DEDUP_REMOVED lines=9> */
[----:B------:R0:W1:Y:S04]  /*ccc0*/  SHFL.IDX PT, R0, R2, 0x3, 0x181f ;  /* 0x00781f0002007f89 */ /* 0x00006800000e0000 */
[----:B------:R0:W-:Y:S04]  /*ccd0*/  @!P1 LDGSTS.E.BYPASS.LTC128B.128 [R10+0x11400], desc[UR40][R6.64], !P0 ;  /* 0x11400000060a9fae */ /* 0x0001e8000c101d68 */
[----:B------:R0:W2:Y:S02]  /*cce0*/  SHFL.IDX PT, R2, R5, 0x3, 0x181f ;  /* 0x00781f0005027f89 */ /* 0x0000a400000e0000 */
.L_x_12482:
[----:B------:R-:W-:Y:S02]  /*ccf0*/  VIADD R25, R25, 0xb0 ;  /* 0x000000b019197836 */ /* 0x000fe40000000000 */
[----:B------:R-:W-:-:S03]  /*cd00*/  VIADD R8, R17, 0x30800 ;  /* 0x0003080011087836 */ /* 0x000fc60000000000 */
[----:B------:R-:W-:-:S13]  /*cd10*/  ISETP.GE.AND P1, PT, R25, R3, PT ;  /* 0x000000031900720c */ /* 0x000fda0003f26270 */
[----:B0-2---:R-:W-:-:S05]  /*cd20*/  @!P1 LEA R2, P2, R20, R2, 0x1 ;  /* 0x0000000214029211 */ /* 0x005fca00078408ff */
[----:B-1----:R-:W-:-:S05]  /*cd30*/  @!P1 IMAD.X R3, RZ, RZ, R0, P2 ;  /* 0x000000ffff039224 */ /* 0x002fca00010e0600 */
[----:B------:R-:W-:Y:S01]  /*cd40*/  @!PT LDS RZ, [RZ] ;  /* 0x00000000fffff984 */ /* 0x000fe20000000800 */
[----:B------:R-:W-:Y:S01]  /*cd50*/  @!PT LDS RZ, [RZ] ;  /* 0x00000000fffff984 */ /* 0x000fe20000000800 */
[----:B------:R-:W-:Y:S01]  /*cd60*/  @!PT LDS RZ, [RZ] ;  /* 0x00000000fffff984 */ /* 0x000fe20000000800 */
[----:B------:R0:W-:Y:S01]  /*cd70*/  @!P1 LDGSTS.E.BYPASS.LTC128B.128 [R10+0x11c00], desc[UR40][R2.64], !P0 ;  /* 0x11c00000020a9fae */ /* 0x0001e2000c101d68 */
[----:B------:R-:W-:Y:S01]  /*cd80*/  PLOP3.LUT P0, PT, PT, PT, PT, 0x80, 0x0 ;  /* 0x000000000000781c */ /* 0x000fe20003f0f070 */
[----:B------:R-:W-:-:S12]  /*cd90*/  NOP ;  /* 0x0000000000007918 */ /* 0x000fd80000000000 */
.L_x_12370:
        /* <DEDUP_REMOVED lines=18> */
.L_x_12483:
[----:B------:R-:W-:Y:S05]  /*cec0*/  BSYNC B0 ;  /* 0x0000000000007941 */ /* 0x000fea0003800000 */
.L_x_12371:
[----:B------:R-:W0:Y:S04]  /*ced0*/  LDL R2, [R1+0x1c] ;  /* 0x00001c0001027983 */ /* 0x000e280000100800 */
[----:B------:R-:W2:Y:S01]  /*cee0*/  LDL R3, [R1+0x4] ;  /* 0x0000040001037983 */ /* 0x000ea20000100800 */
[----:B------:R-:W-:Y:S01]  /*cef0*/  BSSY B0, `(.L_x_12373) ;  /* 0x0000175000007945 */ /* 0x000fe20003800000 */
[----:B0-----:R-:W-:-:S05]  /*cf00*/  VIADD R0, R2, 0xfffffffe ;  /* 0xfffffffe02007836 */ /* 0x001fca0000000000 */
        /* <DEDUP_REMOVED lines=47> */
.L_x_12379:
[----:B------:R-:W-:Y:S01]  /*d200*/  IMAD R2, R6, 0x8, R17 ;  /* 0x0000000806027824 */ /* 0x000fe200078e0211 */
[----:B------:R-:W-:Y:S01]  /*d210*/  SHF.L.U32 R3, R10, 0x1f, RZ ;  /* 0x0000001f0a037819 */ /* 0x000fe200000006ff */
[----:B------:R-:W-:Y:S03]  /*d220*/  BSSY B3, `(.L_x_12380) ;  /* 0x0000003000037945 */ /* 0x000fe60003800000 */
[----:B------:R-:W1:Y:S02]  /*d230*/  SYNCS.PHASECHK.TRANS64.TRYWAIT P0, [R2+URZ+0x30840], R3 ;  /* 0x03084003020075a7 */ /* 0x000e64000800017f */
[----:B-1----:R-:W-:Y:S05]  /*d240*/  @!P0 BRA `(.L_x_12381) ;  /* 0x0000003800d08947 */ /* 0x002fea0003800000 */
.L_x_12484:
[----:B------:R-:W-:Y:S05]  /*d250*/  BSYNC B3 ;  /* 0x0000000000037941 */ /* 0x000fea0003800000 */
.L_x_12380:
        /* <DEDUP_REMOVED lines=12> */
.L_x_12383:
[----:B------:R-:W-:Y:S05]  /*d320*/  BSYNC B3 ;  /* 0x0000000000037941 */ /* 0x000fea0003800000 */
.L_x_12382:
        /* <DEDUP_REMOVED lines=8> */
[----:B------:R-:W-:Y:S01]  /*d3b0*/  IMAD R5, R0, 0xc0, R26 ;  /* 0x000000c000057824 */ /* 0x000fe200078e021a */
[----:B------:R-:W-:Y:S01]  /*d3c0*/  UMOV UR6, 0x0 ;  /* 0x0000000000067882 */ /* 0x000fe20000000000 */
[----:B------:R-:W-:-:S10]  /*d3d0*/  UMOV UR7, 0x14f00000 ;  /* 0x14f0000000077882 */ /* 0x000fd40000000000 */
.L_x_12384:
        /* <DEDUP_REMOVED lines=15> */
.L_x_12485:
[----:B------:R-:W-:Y:S05]  /*d4d0*/  BSYNC B3 ;  /* 0x0000000000037941 */ /* 0x000fea0003800000 */
.L_x_12385:
        /* <DEDUP_REMOVED lines=12> */
.L_x_12388:
[----:B------:R-:W-:Y:S05]  /*d5a0*/  BSYNC B3 ;  /* 0x0000000000037941 */ /* 0x000fea0003800000 */
.L_x_12387:
        /* <DEDUP_REMOVED lines=11> */
.L_x_12389:
        /* <DEDUP_REMOVED lines=12> */
.L_x_12378:
[----:B------:R-:W-:Y:S05]  /*d720*/  BSYNC B1 ;  /* 0x0000000000017941 */ /* 0x000fea0003800000 */
.L_x_12377:
[----:B------:R-:W2:Y:S01]  /*d730*/  LDL.LU R0, [R1+0x1c] ;  /* 0x00001c0001007983 */ /* 0x000ea20000300800 */
[----:B------:R-:W-:Y:S02]  /*d740*/  IMAD.MOV.U32 R28, RZ, RZ, R10 ;  /* 0x000000ffff1c7224 */ /* 0x000fe400078e000a */
[----:B------:R-:W-:Y:S02]  /*d750*/  IMAD.MOV.U32 R18, RZ, RZ, R6 ;  /* 0x000000ffff127224 */ /* 0x000fe400078e0006 */
[----:B--2---:R-:W-:-:S07]  /*d760*/  VIADD R0, R0, 0xfffffffd ;  /* 0xfffffffd00007836 */ /* 0x004fce0000000000 */
.L_x_12376:
[----:B------:R-:W-:Y:S05]  /*d770*/  BSYNC B2 ;  /* 0x0000000000027941 */ /* 0x000fea0003800000 */
.L_x_12375:
[----:B------:R-:W-:Y:S01]  /*d780*/  VIADD R7, R7, 0xfffffffe ;  /* 0xfffffffe07077836 */ /* 0x000fe20000000000 */
[----:B------:R-:W-:-:S04]  /*d790*/  LOP3.LUT R2, RZ, R9, RZ, 0x33, !PT ;  /* 0x00000009ff027212 */ /* 0x000fc800078e33ff */
[----:B------:R-:W-:-:S13]  /*d7a0*/  ISETP.NE.AND P0, PT, R7, R2, PT ;  /* 0x000000020700720c */ /* 0x000fda0003f05270 */
[----:B------:R-:W-:Y:S05]  /*d7b0*/  @!P0 BRA `(.L_x_12374) ;  /* 0x0000000c00a08947 */ /* 0x000fea0003800000 */
[----:B------:R-:W-:-:S07]  /*d7c0*/  IMAD.MOV.U32 R4, RZ, RZ, R19 ;  /* 0x000000ffff047224 */ /* 0x000fce00078e0013 */
.L_x_12416:
        /* <DEDUP_REMOVED lines=32> */
.L_x_12392:
[----:B------:R-:W-:Y:S01]  /*d9d0*/  IMAD R2, R6, 0x8, R17 ;  /* 0x0000000806027824 */ /* 0x000fe200078e0211 */
[----:B------:R-:W-:Y:S01]  /*d9e0*/  SHF.L.U32 R3, R7, 0x1f, RZ ;  /* 0x0000001f07037819 */ /* 0x000fe200000006ff */
[----:B------:R-:W-:Y:S03]  /*d9f0*/  BSSY B2, `(.L_x_12393) ;  /* 0x0000003000027945 */ /* 0x000fe60003800000 */
[----:B------:R-:W1:Y:S02]  /*da00*/  SYNCS.PHASECHK.TRANS64.TRYWAIT P0, [R2+URZ+0x30840], R3 ;  /* 0x03084003020075a7 */ /* 0x000e64000800017f */
[----:B-1----:R-:W-:Y:S05]  /*da10*/  @!P0 BRA `(.L_x_12394) ;  /* 0x0000003400048947 */ /* 0x002fea0003800000 */
.L_x_12486:
[----:B------:R-:W-:Y:S05]  /*da20*/  BSYNC B2 ;  /* 0x0000000000027941 */ /* 0x000fea0003800000 */
.L_x_12393:
        /* <DEDUP_REMOVED lines=12> */
.L_x_12396:
[----:B------:R-:W-:Y:S05]  /*daf0*/  BSYNC B2 ;  /* 0x0000000000027941 */ /* 0x000fea0003800000 */
.L_x_12395:
        /* <DEDUP_REMOVED lines=11> */
.L_x_12397:
        /* <DEDUP_REMOVED lines=15> */
.L_x_12487:
[----:B------:R-:W-:Y:S05]  /*dca0*/  BSYNC B2 ;  /* 0x0000000000027941 */ /* 0x000fea0003800000 */
.L_x_12398:
        /* <DEDUP_REMOVED lines=11> */
.L_x_12401:
[----:B------:R-:W-:Y:S05]  /*dd60*/  BSYNC B2 ;  /* 0x0000000000027941 */ /* 0x000fea0003800000 */
.L_x_12400:
        /* <DEDUP_REMOVED lines=10> */
.L_x_12402:
        /* <DEDUP_REMOVED lines=12> */
.L_x_12391:
[----:B------:R-:W-:Y:S05]  /*ded0*/  BSYNC B1 ;  /* 0x0000000000017941 */ /* 0x000fea0003800000 */
.L_x_12390:
        /* <DEDUP_REMOVED lines=32> */
.L_x_12405:
[----:B------:R-:W-:Y:S01]  /*e0e0*/  IMAD R2, R18, 0x8, R17 ;  /* 0x0000000812027824 */ /* 0x000fe200078e0211 */
[----:B------:R-:W-:Y:S01]  /*e0f0*/  SHF.L.U32 R3, R28, 0x1f, RZ ;  /* 0x0000001f1c037819 */ /* 0x000fe200000006ff */
[----:B------:R-:W-:Y:S03]  /*e100*/  BSSY B2, `(.L_x_12406) ;  /* 0x0000003000027945 */ /* 0x000fe60003800000 */
[----:B------:R-:W1:Y:S02]  /*e110*/  SYNCS.PHASECHK.TRANS64.TRYWAIT P0, [R2+URZ+0x30840], R3 ;  /* 0x03084003020075a7 */ /* 0x000e64000800017f */
[----:B-1----:R-:W-:Y:S05]  /*e120*/  @!P0 BRA `(.L_x_12407) ;  /* 0x0000002c00688947 */ /* 0x002fea0003800000 */
.L_x_12488:
[----:B------:R-:W-:Y:S05]  /*e130*/  BSYNC B2 ;  /* 0x0000000000027941 */ /* 0x000fea0003800000 */
.L_x_12406:
        /* <DEDUP_REMOVED lines=12> */
.L_x_12409:
[----:B------:R-:W-:Y:S05]  /*e200*/  BSYNC B2 ;  /* 0x0000000000027941 */ /* 0x000fea0003800000 */
.L_x_12408:
        /* <DEDUP_REMOVED lines=8> */
[----:B------:R-:W-:Y:S01]  /*e290*/  VIADD R3, R3, 0x30 ;  /* 0x0000003003037836 */ /* 0x000fe20000000000 */
[----:B------:R-:W-:Y:S01]  /*e2a0*/  UMOV UR6, 0x0 ;  /* 0x0000000000067882 */ /* 0x000fe20000000000 */
[----:B------:R-:W-:Y:S01]  /*e2b0*/  IMAD R11, R10, 0xc0, R26 ;  /* 0x000000c00a0b7824 */ /* 0x000fe200078e021a */
[----:B------:R-:W-:-:S09]  /*e2c0*/  UMOV UR7, 0x14f00000 ;  /* 0x14f0000000077882 */ /* 0x000fd20000000000 */
.L_x_12410:
        /* <DEDUP_REMOVED lines=15> */
.L_x_12489:
[----:B------:R-:W-:Y:S05]  /*e3c0*/  BSYNC B2 ;  /* 0x0000000000027941 */ /* 0x000fea0003800000 */
.L_x_12411:
        /* <DEDUP_REMOVED lines=11> */
.L_x_12414:
[----:B------:R-:W-:Y:S05]  /*e480*/  BSYNC B2 ;  /* 0x0000000000027941 */ /* 0x000fea0003800000 */
.L_x_12413:
        /* <DEDUP_REMOVED lines=10> */
.L_x_12415:
        /* <DEDUP_REMOVED lines=12> */
.L_x_12404:
[----:B------:R-:W-:Y:S05]  /*e5f0*/  BSYNC B1 ;  /* 0x0000000000017941 */ /* 0x000fea0003800000 */
.L_x_12403:
[----:B------:R-:W2:Y:S01]  /*e600*/  LDL R2, [R1+0x4] ;  /* 0x0000040001027983 */ /* 0x000ea20000100800 */
[----:B------:R-:W-:Y:S01]  /*e610*/  VIADD R0, R0, 0xfffffffe ;  /* 0xfffffffe00007836 */ /* 0x000fe20000000000 */
[----:B--2---:R-:W-:-:S13]  /*e620*/  ISETP.GT.AND P0, PT, R9, R2, PT ;  /* 0x000000020900720c */ /* 0x004fda0003f04270 */
[----:B------:R-:W-:Y:S05]  /*e630*/  @P0 BRA `(.L_x_12416) ;  /* 0xfffffff000640947 */ /* 0x000fea000383ffff */
.L_x_12374:
[----:B------:R-:W-:Y:S05]  /*e640*/  BSYNC B0 ;  /* 0x0000000000007941 */ /* 0x000fea0003800000 */
.L_x_12373:
        /* <DEDUP_REMOVED lines=17> */
.L_x_12418:
[----:B------:R-:W-:Y:S05]  /*e760*/  BSYNC B0 ;  /* 0x0000000000007941 */ /* 0x000fea0003800000 */
.L_x_12417:
[----:B------:R-:W-:Y:S01]  /*e770*/  LOP3.LUT P0, RZ, R29, 0x1, RZ, 0xc0, !PT ;  /* 0x000000011dff7812 */ /* 0x000fe2000780c0ff */
[----:B------:R-:W-:-:S12]  /*e780*/  BSSY B0, `(.L_x_12419) ;  /* 0x0000027000007945 */ /* 0x000fd80003800000 */
[----:B------:R-:W-:Y:S05]  /*e790*/  @!P0 BRA `(.L_x_12420) ;  /* 0x0000000000948947 */ /* 0x000fea0003800000 */
[----:B------:R-:W-:Y:S01]  /*e7a0*/  IMAD R3, R18, 0x8, R17 ;  /* 0x0000000812037824 */ /* 0x000fe200078e0211 */
[----:B------:R-:W-:Y:S01]  /*e7b0*/  SHF.L.U32 R0, R28, 0x1f, RZ ;  /* 0x0000001f1c007819 */ /* 0x000fe200000006ff */
[----:B------:R-:W-:Y:S01]  /*e7c0*/  BSSY B1, `(.L_x_12421) ;  /* 0x0000004000017945 */ /* 0x000fe20003800000 */
[----:B------:R-:W-:Y:S02]  /*e7d0*/  ISETP.NE.AND P1, PT, R6, RZ, PT ;  /* 0x000000ff0600720c */ /* 0x000fe40003f25270 */
[----:B------:R-:W0:Y:S02]  /*e7e0*/  SYNCS.PHASECHK.TRANS64.TRYWAIT P0, [R3+URZ+0x30860], R0 ;  /* 0x03086000030075a7 */ /* 0x000e24000800017f */
[----:B0-----:R-:W-:Y:S09]  /*e7f0*/  @!P0 BRA `(.L_x_12422) ;  /* 0x0000002400dc8947 */ /* 0x001ff20003800000 */
.L_x_12490:
[----:B------:R-:W-:Y:S05]  /*e800*/  BSYNC B1 ;  /* 0x0000000000017941 */ /* 0x000fea0003800000 */
.L_x_12421:
        /* <DEDUP_REMOVED lines=9> */
.L_x_12424:
[----:B------:R-:W-:Y:S05]  /*e8a0*/  BSYNC B1 ;  /* 0x0000000000017941 */ /* 0x000fea0003800000 */
.L_x_12423:
[----:B0-----:R-:W-:Y:S01]  /*e8b0*/  IMAD R0, R18, 0x6000, R17 ;  /* 0x0000600012007824 */ /* 0x001fe200078e0211 */
        /* <DEDUP_REMOVED lines=9> */
.L_x_12425:
        /* <DEDUP_REMOVED lines=10> */
.L_x_12420:
[----:B------:R-:W-:Y:S05]  /*e9f0*/  BSYNC B0 ;  /* 0x0000000000007941 */ /* 0x000fea0003800000 */
.L_x_12419:
[----:B------:R-:W-:-:S05]  /*ea00*/  VIADD R18, R18, 0x1 ;  /* 0x0000000112127836 */ /* 0x000fca0000000000 */
[----:B------:R-:W-:-:S04]  /*ea10*/  ISETP.NE.AND P0, PT, R18, 0x2, PT ;  /* 0x000000021200780c */ /* 0x000fc80003f05270 */
[----:B------:R-:W-:Y:S02]  /*ea20*/  SEL R3, RZ, 0x1, P0 ;  /* 0x00000001ff037807 */ /* 0x000fe40000000000 */
[----:B------:R-:W-:Y:S02]  /*ea30*/  SEL R18, R18, RZ, P0 ;  /* 0x000000ff12127207 */ /* 0x000fe40000000000 */
[----:B------:R-:W-:-:S07]  /*ea40*/  LOP3.LUT R28, R28, R3, RZ, 0x3c, !PT ;  /* 0x000000031c1c7212 */ /* 0x000fce00078e3cff */
.L_x_12355:
[----:B------:R-:W-:Y:S05]  /*ea50*/  BSYNC B7 ;  /* 0x0000000000077941 */ /* 0x000fea0003800000 */
.L_x_12353:
[----:B------:R-:W-:-:S13]  /*ea60*/  LOP3.LUT P0, RZ, R29, 0x2, RZ, 0xc0, !PT ;  /* 0x000000021dff7812 */ /* 0x000fda000780c0ff */
[----:B------:R-:W-:Y:S05]  /*ea70*/  @!P0 BRA `(.L_x_12426) ;  /* 0x0000000000248947 */ /* 0x000fea0003800000 */
[----:B------:R-:W-:Y:S05]  /*ea80*/  WARPSYNC.ALL ;  /* 0x0000000000007948 */ /* 0x000fea0003800000 */
[----:B------:R-:W0:Y:S08]  /*ea90*/  S2UR UR5, SR_CgaCtaId ;  /* 0x00000000000579c3 */ /* 0x000e300000008800 */
[----:B------:R-:W-:Y:S06]  /*eaa0*/  BAR.SYNC.DEFER_BLOCKING 0x5, 0x200 ;  /* 0x0148000000007b1d */ /* 0x000fec0000010000 */
[----:B------:R-:W-:-:S02]  /*eab0*/  UMOV UR4, 0x400 ;  /* 0x0000040000047882 */ /* 0x000fc40000000000 */
[----:B0-----:R-:W-:-:S06]  /*eac0*/  ULEA UR4, UR5, UR4, 0x18 ;  /* 0x0000000405047291 */ /* 0x001fcc000f8ec03f */
[----:B------:R-:W-:-:S05]  /*ead0*/  IMAD.U32 R17, RZ, RZ, UR4 ;  /* 0x00000004ff117e24 */ /* 0x000fca000f8e00ff */
[----:B------:R2:W3:Y:S01]  /*eae0*/  LDS.128 R24, [R17+0x308d0] ;  /* 0x0308d00011187984 */ /* 0x0004e20000000c00 */
[----:B------:R-:W-:Y:S06]  /*eaf0*/  BAR.ARV 0x4, 0x200 ;  /* 0x0108000000007b1d */ /* 0x000fec0000002000 */
[----:B------:R-:W-:Y:S05]  /*eb00*/  BRA `(.L_x_12427) ;  /* 0x0000000800d07947 */ /* 0x000fea0003800000 */
.L_x_12426:
[----:B------:R-:W0:Y:S01]  /*eb10*/  S2R R0, SR_TID.X ;  /* 0x0000000000007919 */ /* 0x000e220000002100 */
[----:B------:R-:W-:Y:S01]  /*eb20*/  UMOV UR4, 0xffffffff ;  /* 0xffffffff00047882 */ /* 0x000fe20000000000 */
[----:B0-----:R-:W-:-:S04]  /*eb30*/  LOP3.LUT R9, R0, 0x1f, RZ, 0xc0, !PT ;  /* 0x0000001f00097812 */ /* 0x001fc800078ec0ff */
[----:B------:R-:W-:Y:S01]  /*eb40*/  ISETP.NE.AND P0, PT, R9, 0x1f, PT ;  /* 0x0000001f0900780c */ /* 0x000fe20003f05270 */
[----:B------:R-:W-:-:S12]  /*eb50*/  BRA.DIV UR4, `(.L_x_12428) ;  /* 0x0000002604187947 */ /* 0x000fd8000b800000 */
[----:B-1----:R-:W-:Y:S01]  /*eb60*/  IMAD.IADD R7, R27, 0x1, R9 ;  /* 0x000000011b077824 */ /* 0x002fe200078e0209 */
[----:B------:R-:W-:-:S04]  /*eb70*/  ULDC UR4, c[0x0][0xc3c] ;  /* 0x00030f0000047ab9 */ /* 0x000fc80000000800 */
        /* <DEDUP_REMOVED lines=36> */
.L_x_12500:
[----:B------:R-:W-:Y:S02]  /*edc0*/  ULDC UR4, c[0x0][0xc38] ;  /* 0x00030e0000047ab9 */ /* 0x000fe40000000800 */
[----:B------:R-:W-:-:S04]  /*edd0*/  IMAD.U32 R2, RZ, RZ, UR4 ;  /* 0x00000004ff027e24 */ /* 0x000fc8000f8e00ff */
[----:B-1----:R-:W-:-:S04]  /*ede0*/  IMAD R5, R14, R2, RZ ;  /* 0x000000020e057224 */ /* 0x002fc800078e02ff */
[----:B------:R-:W-:-:S05]  /*edf0*/  IMAD.IADD R6, R6, 0x1, R5 ;  /* 0x0000000106067824 */ /* 0x000fca00078e0205 */
[----:B------:R-:W-:-:S13]  /*ee00*/  ISETP.GT.AND P6, PT, R6, R0, PT ;  /* 0x000000000600720c */ /* 0x000fda0003fc4270 */
[----:B------:R-:W-:Y:S05]  /*ee10*/  @P6 BRA `(.L_x_12429) ;  /* 0x0000000000a46947 */ /* 0x000fea0003800000 */
.L_x_12432:
[----:B------:R-:W1:Y:S01]  /*ee20*/  LDC R2, c[0x0][0xc3c] ;  /* 0x00030f00ff027b82 */ /* 0x000e620000000800 */
[----:B------:R-:W-:-:S05]  /*ee30*/  VIADD R27, R27, 0x1f ;  /* 0x0000001f1b1b7836 */ /* 0x000fca0000000000 */
[----:B-1----:R-:W-:-:S13]  /*ee40*/  ISETP.GE.AND P6, PT, R27, R2, PT ;  /* 0x000000021b00720c */ /* 0x002fda0003fc6270 */
[----:B------:R-:W-:Y:S05]  /*ee50*/  @P6 BRA `(.L_x_12430) ;  /* 0x0000000400b86947 */ /* 0x000fea0003800000 */
[----:B0-----:R-:W0:Y:S01]  /*ee60*/  S2R R3, SR_TID.X ;  /* 0x0000000000037919 */ /* 0x001e220000002100 */
[----:B------:R-:W-:Y:S01]  /*ee70*/  IMAD.MOV.U32 R7, RZ, RZ, RZ ;  /* 0x000000ffff077224 */ /* 0x000fe200078e00ff */
        /* <DEDUP_REMOVED lines=29> */
.L_x_12508:
[----:B------:R-:W-:Y:S02]  /*f050*/  ULDC UR4, c[0x0][0xc38] ;  /* 0x00030e0000047ab9 */ /* 0x000fe40000000800 */
[----:B------:R-:W-:-:S04]  /*f060*/  IMAD.U32 R2, RZ, RZ, UR4 ;  /* 0x00000004ff027e24 */ /* 0x000fc8000f8e00ff */
[----:B-1----:R-:W-:-:S04]  /*f070*/  IMAD R5, R14, R2, RZ ;  /* 0x000000020e057224 */ /* 0x002fc800078e02ff */
[----:B------:R-:W-:-:S05]  /*f080*/  IMAD.IADD R6, R5, 0x1, R6 ;  /* 0x0000000105067824 */ /* 0x000fca00078e0206 */
[----:B------:R-:W-:-:S13]  /*f090*/  ISETP.GT.AND P6, PT, R6, R0, PT ;  /* 0x000000000600720c */ /* 0x000fda0003fc4270 */
[----:B------:R-:W-:Y:S05]  /*f0a0*/  @!P6 BRA `(.L_x_12432) ;  /* 0xfffffffc005ce947 */ /* 0x000fea000383ffff */
.L_x_12429:
        /* <DEDUP_REMOVED lines=9> */
.L_x_12513:
[----:B------:R-:W-:-:S13]  /*f140*/  ISETP.NE.AND P0, PT, R8, RZ, PT ;  /* 0x000000ff0800720c */ /* 0x000fda0003f05270 */
[----:B------:R-:W-:Y:S05]  /*f150*/  @!P0 BRA `(.L_x_12434) ;  /* 0x0000000000108947 */ /* 0x000fea0003800000 */
[----:B------:R-:W-:Y:S01]  /*f160*/  UMOV UR4, 0xffffffff ;  /* 0xffffffff00047882 */ /* 0x000fe20000000000 */
[----:B------:R-:W-:Y:S02]  /*f170*/  VIADD R12, R5, 0xffffffff ;  /* 0xffffffff050c7836 */ /* 0x000fe40000000000 */
[----:B------:R-:W-:Y:S05]  /*f180*/  BRA.DIV UR4, `(.L_x_12435) ;  /* 0x0000002604dc7947 */ /* 0x000fea000b800000 */
[----:B------:R4:W0:Y:S02]  /*f190*/  SHFL.IDX PT, R24, R3, R12, 0x1f ;  /* 0x00001f0c03187589 */ /* 0x00082400000e0000 */
.L_x_12434:
[----:B--2---:R-:W-:Y:S01]  /*f1a0*/  IABS R8, R7 ;  /* 0x0000000700087213 */ /* 0x004fe20000000000 */
[----:B0-----:R-:W-:Y:S01]  /*f1b0*/  IMAD R24, R24, R2, R6 ;  /* 0x0000000218187224 */ /* 0x001fe200078e0206 */
[----:B---3--:R-:W-:Y:S01]  /*f1c0*/  IABS R6, R4 ;  /* 0x0000000400067213 */ /* 0x008fe20000000000 */
[----:B------:R-:W-:Y:S01]  /*f1d0*/  IMAD.MOV.U32 R2, RZ, RZ, RZ ;  /* 0x000000ffff027224 */ /* 0x000fe200078e00ff */
[----:B------:R-:W0:Y:S01]  /*f1e0*/  I2F.RP R9, R8 ;  /* 0x0000000800097306 */ /* 0x000e220000209400 */
[----:B------:R-:W-:Y:S02]  /*f1f0*/  IMAD.IADD R0, R0, 0x1, -R24 ;  /* 0x0000000100007824 */ /* 0x000fe400078e0a18 */
[----:B------:R-:W-:-:S05]  /*f200*/  IMAD.IADD R27, R5, 0x1, R27 ;  /* 0x00000001051b7824 */ /* 0x000fca00078e021b */
[----:B----4-:R-:W-:Y:S08]  /*f210*/  I2F.RP R12, R6 ;  /* 0x00000006000c7306 */ /* 0x010ff00000209400 */
[----:B0-----:R-:W0:Y:S02]  /*f220*/  MUFU.RCP R9, R9 ;  /* 0x0000000900097308 */ /* 0x001e240000001000 */
[----:B0-----:R-:W-:Y:S01]  /*f230*/  VIADD R10, R9, 0xffffffe ;  /* 0x0ffffffe090a7836 */ /* 0x001fe20000000000 */
[----:B------:R-:W-:-:S05]  /*f240*/  IABS R9, R7 ;  /* 0x0000000700097213 */ /* 0x000fca0000000000 */
[----:B------:R0:W2:Y:S02]  /*f250*/  F2I.FTZ.U32.TRUNC.NTZ R3, R10 ;  /* 0x0000000a00037305 */ /* 0x0000a4000021f000 */
[----:B0-----:R-:W-:Y:S01]  /*f260*/  IABS R10, R0 ;  /* 0x00000000000a7213 */ /* 0x001fe20000000000 */
[----:B--2---:R-:W-:-:S04]  /*f270*/  IMAD.MOV R11, RZ, RZ, -R3 ;  /* 0x000000ffff0b7224 */ /* 0x004fc800078e0a03 */
        /* <DEDUP_REMOVED lines=8> */
[----:B------:R-:W-:-:S04]  /*f300*/  IMAD.MOV.U32 R2, RZ, RZ, RZ ;  /* 0x000000ffff027224 */ /* 0x000fc800078e00ff */
[----:B------:R-:W0:Y:S06]  /*f310*/  F2I.FTZ.U32.TRUNC.NTZ R3, R3 ;  /* 0x0000000300037305 */ /* 0x000e2c000021f000 */
[----:B------:R-:W-:Y:S02]  /*f320*/  @!P1 IMAD.IADD R11, R11, 0x1, -R8 ;  /* 0x000000010b0b9824 */ /* 0x000fe400078e0a08 */
[----:B------:R-:W-:Y:S01]  /*f330*/  @!P1 VIADD R9, R9, 0x1 ;  /* 0x0000000109099836 */ /* 0x000fe20000000000 */
[----:B------:R-:W-:Y:S02]  /*f340*/  ISETP.NE.AND P1, PT, R7, RZ, PT ;  /* 0x000000ff0700720c */ /* 0x000fe40003f25270 */
[----:B------:R-:W-:Y:S01]  /*f350*/  ISETP.GE.U32.AND P0, PT, R11, R8, PT ;  /* 0x000000080b00720c */ /* 0x000fe20003f06070 */
[----:B0-----:R-:W-:-:S04]  /*f360*/  IMAD.MOV R11, RZ, RZ, -R3 ;  /* 0x000000ffff0b7224 */ /* 0x001fc800078e0a03 */
[----:B------:R-:W-:-:S08]  /*f370*/  IMAD R11, R11, R6, RZ ;  /* 0x000000060b0b7224 */ /* 0x000fd000078e02ff */
[----:B------:R-:W-:Y:S02]  /*f380*/  @P0 VIADD R9, R9, 0x1 ;  /* 0x0000000109090836 */ /* 0x000fe40000000000 */
[----:B------:R-:W-:Y:S01]  /*f390*/  IMAD.HI.U32 R8, R3, R11, R2 ;  /* 0x0000000b03087227 */ /* 0x000fe200078e0002 */
[----:B------:R-:W-:-:S04]  /*f3a0*/  LOP3.LUT R2, R0, R7, RZ, 0x3c, !PT ;  /* 0x0000000700027212 */ /* 0x000fc800078e3cff */
[----:B------:R-:W-:Y:S02]  /*f3b0*/  ISETP.GE.AND P2, PT, R2, RZ, PT ;  /* 0x000000ff0200720c */ /* 0x000fe40003f46270 */
[----:B------:R-:W-:-:S05]  /*f3c0*/  IABS R2, R4 ;  /* 0x0000000400027213 */ /* 0x000fca0000000000 */
[----:B------:R-:W-:-:S06]  /*f3d0*/  IMAD.MOV R2, RZ, RZ, -R2 ;  /* 0x000000ffff027224 */ /* 0x000fcc00078e0a02 */
[----:B------:R-:W-:Y:S01]  /*f3e0*/  @!P2 IMAD.MOV R9, RZ, RZ, -R9 ;  /* 0x000000ffff09a224 */ /* 0x000fe200078e0a09 */
[----:B------:R-:W-:-:S04]  /*f3f0*/  @!P1 LOP3.LUT R9, RZ, R7, RZ, 0x33, !PT ;  /* 0x00000007ff099212 */ /* 0x000fc800078e33ff */
[-C--:B------:R-:W-:Y:S01]  /*f400*/  IABS R3, R9.reuse ;  /* 0x0000000900037213 */ /* 0x080fe20000000000 */
[----:B------:R-:W-:-:S04]  /*f410*/  IMAD R7, R7, R9, RZ ;  /* 0x0000000907077224 */ /* 0x000fc800078e02ff */
        /* <DEDUP_REMOVED lines=18> */
.L_x_12430:
[----:B------:R-:W-:Y:S01]  /*f540*/  UMOV UR4, URZ ;  /* 0x0000003f00047c82 */ /* 0x000fe20008000000 */
[----:B------:R-:W-:Y:S01]  /*f550*/  UMOV UR5, URZ ;  /* 0x0000003f00057c82 */ /* 0x000fe20008000000 */
[----:B------:R-:W-:Y:S01]  /*f560*/  ULDC UR6, c[0x0][0xc3c] ;  /* 0x00030f0000067ab9 */ /* 0x000fe20000000800 */
[----:B------:R-:W-:Y:S02]  /*f570*/  IMAD.MOV.U32 R24, RZ, RZ, R0 ;  /* 0x000000ffff187224 */ /* 0x000fe400078e0000 */
[----:B------:R-:W-:Y:S02]  /*f580*/  IMAD.U32 R25, RZ, RZ, UR4 ;  /* 0x00000004ff197e24 */ /* 0x000fe4000f8e00ff */
[----:B------:R-:W-:Y:S02]  /*f590*/  IMAD.U32 R26, RZ, RZ, UR5 ;  /* 0x00000005ff1a7e24 */ /* 0x000fe4000f8e00ff */
[----:B------:R-:W-:-:S07]  /*f5a0*/  IMAD.U32 R27, RZ, RZ, UR6 ;  /* 0x00000006ff1b7e24 */ /* 0x000fce000f8e00ff */
.L_x_12436:
        /* <DEDUP_REMOVED lines=10> */
.L_x_12427:
[----:B------:R-:W-:Y:S02]  /*f650*/  ULDC UR4, c[0x0][0xc3c] ;  /* 0x00030f0000047ab9 */ /* 0x000fe40000000800 */
[----:B---3--:R-:W-:-:S13]  /*f660*/  ISETP.GE.AND P0, PT, R27, UR4, PT ;  /* 0x000000041b007c0c */ /* 0x008fda000bf06270 */
[----:B------:R-:W-:Y:S05]  /*f670*/  @!P0 BRA `(.L_x_12437) ;  /* 0xffffffb400b08947 */ /* 0x000fea000383ffff */
[----:B------:R-:W-:Y:S05]  /*f680*/  BSYNC B8 ;  /* 0x0000000000087941 */ /* 0x000fea0003800000 */
.L_x_12347:
[----:B-1----:R-:W3:Y:S01]  /*f690*/  LDL.LU R0, [R1+0x34] ;  /* 0x0000340001007983 */ /* 0x002ee20000300800 */
[----:B------:R-:W-:Y:S01]  /*f6a0*/  BSSY B0, `(.L_x_12438) ;  /* 0x000000b000007945 */ /* 0x000fe20003800000 */
[----:B------:R-:W1:Y:S01]  /*f6b0*/  S2R R5, SR_CgaCtaId ;  /* 0x0000000000057919 */ /* 0x000e620000008800 */
        /* <DEDUP_REMOVED lines=9> */
.L_x_12516:
[----:B------:R-:W-:Y:S05]  /*f750*/  BSYNC B0 ;  /* 0x0000000000007941 */ /* 0x000fea0003800000 */
.L_x_12438:
[----:B------:R-:W-:-:S03]  /*f760*/  UMOV UR4, 0xffffffff ;  /* 0xffffffff00047882 */ /* 0x000fc60000000000 */
[----:B------:R-:W-:Y:S05]  /*f770*/  BRA.DIV UR4, `(.L_x_12440) ;  /* 0x00000022049c7947 */ /* 0x000fea000b800000 */
[----:B-1----:R-:W1:Y:S02]  /*f780*/  S2R R0, SR_TID.X ;  /* 0x0000000000007919 */ /* 0x002e640000002100 */
[----:B-1----:R-:W-:-:S04]  /*f790*/  SHF.R.U32.HI R0, RZ, 0x5, R0 ;  /* 0x00000005ff007819 */ /* 0x002fc80000011600 */
[----:B------:R-:W-:-:S05]  /*f7a0*/  LOP3.LUT R0, R0, 0x3, RZ, 0xc0, !PT ;  /* 0x0000000300007812 */ /* 0x000fca00078ec0ff */
[----:B------:R1:W3:Y:S02]  /*f7b0*/  SHFL.IDX PT, R14, R0, RZ, 0x1f ;  /* 0x00001fff000e7589 */ /* 0x0002e400000e0000 */
.L_x_12519:
[----:B---3--:R-:W-:Y:S01]  /*f7c0*/  ISETP.NE.AND P0, PT, R14, RZ, PT ;  /* 0x000000ff0e00720c */ /* 0x008fe20003f05270 */
[----:B------:R-:W-:-:S12]  /*f7d0*/  BSSY B0, `(.L_x_12441) ;  /* 0x0000024000007945 */ /* 0x000fd80003800000 */
[----:B------:R-:W-:Y:S05]  /*f7e0*/  @P0 BRA `(.L_x_12442) ;  /* 0x0000000000880947 */ /* 0x000fea0003800000 */
[----:B------:R-:W-:-:S03]  /*f7f0*/  UMOV UR4, 0xffffffff ;  /* 0xffffffff00047882 */ /* 0x000fc60000000000 */
[----:B------:R-:W-:Y:S05]  /*f800*/  BRA.DIV UR4, `(.L_x_12443) ;  /* 0x0000002204ac7947 */ /* 0x000fea000b800000 */
[----:B------:R-:W-:-:S13]  /*f810*/  ELECT P6, URZ, PT ;  /* 0x00000000003f782f */ /* 0x000fda00038c0000 */
.L_x_12522:
[----:B------:R-:W-:Y:S05]  /*f820*/  @!P6 BRA `(.L_x_12442) ;  /* 0x000000000078e947 */ /* 0x000fea0003800000 */
[----:B-1----:R-:W3:Y:S02]  /*f830*/  LDL.LU R0, [R1+0x44] ;  /* 0x0000440001007983 */ /* 0x002ee40000300800 */
[----:B---3--:R-:W-:-:S04]  /*f840*/  LOP3.LUT R0, R0, 0x2, RZ, 0xfc, !PT ;  /* 0x0000000200007812 */ /* 0x008fc800078efcff */
[----:B------:R-:W-:-:S13]  /*f850*/  ISETP.NE.AND P2, PT, R0, 0x3, PT ;  /* 0x000000030000780c */ /* 0x000fda0003f45270 */
[----:B------:R-:W-:Y:S05]  /*f860*/  @!P2 BRA `(.L_x_12444) ;  /* 0x000000000004a947 */ /* 0x000fea0003800000 */
[----:B------:R-:W-:Y:S01]  /*f870*/  BPT.TRAP 0x1 ;  /* 0x000000040000795c */ /* 0x000fe20000300000 */
.L_x_12444:
        /* <DEDUP_REMOVED lines=12> */
.L_x_12523:
[----:B------:R-:W3:Y:S02]  /*f940*/  SYNCS.PHASECHK.TRANS64.TRYWAIT P0, [R3+URZ], R0 ;  /* 0x00000000030075a7 */ /* 0x000ee4000800017f */
[----:B---3--:R-:W-:Y:S05]  /*f950*/  @!P0 BRA `(.L_x_12446) ;  /* 0x00000020008c8947 */ /* 0x008fea0003800000 */
.L_x_12524:
[----:B------:R-:W-:Y:S05]  /*f960*/  @!P2 BRA `(.L_x_12447) ;  /* 0x000000000004a947 */ /* 0x000fea0003800000 */
[----:B------:R-:W-:Y:S01]  /*f970*/  BPT.TRAP 0x1 ;  /* 0x000000040000795c */ /* 0x000fe20000300000 */
.L_x_12447:
[----:B---3--:R-:W-:-:S04]  /*f980*/  VIADD R3, R9, 0x30860 ;  /* 0x0003086009037836 */ /* 0x008fc80000000000 */
[----:B------:R-:W-:-:S04]  /*f990*/  IMAD R5, R18, 0x8, R3 ;  /* 0x0000000812057824 */ /* 0x000fc800078e0203 */
[----:B------:R-:W3:Y:S02]  /*f9a0*/  SYNCS.PHASECHK.TRANS64.TRYWAIT P0, [R5+URZ], R2 ;  /* 0x00000002050075a7 */ /* 0x000ee4000800017f */
[----:B---3--:R-:W-:Y:S05]  /*f9b0*/  @!P0 BRA `(.L_x_12448) ;  /* 0x0000002000888947 */ /* 0x008fea0003800000 */
.L_x_12525:
[----:B------:R-:W-:-:S07]  /*f9c0*/  IMAD R3, R4, 0x8, R3 ;  /* 0x0000000804037824 */ /* 0x000fce00078e0203 */
.L_x_12449:
[----:B----4-:R4:W0:Y:S02]  /*f9d0*/  SYNCS.PHASECHK.TRANS64.TRYWAIT P0, [R3+URZ], R0 ;  /* 0x00000000030075a7 */ /* 0x010824000800017f */
[----:B0-----:R-:W-:Y:S05]  /*f9e0*/  @!P0 NANOSLEEP.SYNCS 0x989680 ;  /* 0x009896800000895d */ /* 0x001fea0003900000 */
[----:B------:R-:W0:Y:S02]  /*f9f0*/  @!P0 SYNCS.PHASECHK.TRANS64 P0, [R3+URZ], R0 ;  /* 0x00000000030085a7 */ /* 0x000e24000800007f */
[----:B0-----:R-:W-:Y:S05]  /*fa00*/  @!P0 BRA `(.L_x_12449) ;  /* 0xfffffffc00f08947 */ /* 0x001fea000383ffff */
.L_x_12442:
[----:B------:R-:W-:Y:S05]  /*fa10*/  BSYNC B0 ;  /* 0x0000000000007941 */ /* 0x000fea0003800000 */
.L_x_12441:
[----:B------:R-:W-:Y:S05]  /*fa20*/  EXIT ;  /* 0x000000000000794d */ /* 0x000fea0003800000 */
.L_x_12310:
[----:B-1----:R-:W-:-:S04]  /*fa30*/  IMAD.U32 R3, RZ, RZ, UR37 ;  /* 0x00000025ff037e24 */ /* 0x002fc8000f8e00ff */
[----:B------:R1:W2:Y:S03]  /*fa40*/  SYNCS.PHASECHK.TRANS64.TRYWAIT P1, [R3+URZ+0x30800], R0 ;  /* 0x03080000030075a7 */ /* 0x0002a6000802017f */
[----:B--2---:R-:W-:Y:S05]  /*fa50*/  @!P1 NANOSLEEP.SYNCS 0x989680 ;  /* 0x009896800000995d */ /* 0x004fea0003900000 */
[----:B------:R-:W2:Y:S02]  /*fa60*/  @!P1 SYNCS.PHASECHK.TRANS64 P1, [R3+URZ+0x30800], R0 ;  /* 0x03080000030095a7 */ /* 0x000ea4000802007f */
[----:B--2---:R-:W-:Y:S05]  /*fa70*/  @!P1 BRA `(.L_x_12310) ;  /* 0xfffffffc00ec9947 */ /* 0x004fea000383ffff */
[----:B------:R-:W-:Y:S05]  /*fa80*/  BRA `(.L_x_12450) ;  /* 0xffffff2000087947 */ /* 0x000fea000383ffff */
.L_x_12314:
[----:B--2---:R2:W3:Y:S02]  /*fa90*/  SYNCS.PHASECHK.TRANS64.TRYWAIT P2, [R4+URZ+0x30830], R3 ;  /* 0x03083003040075a7 */ /* 0x0044e4000804017f */
[----:B---3--:R-:W-:Y:S05]  /*faa0*/  @!P2 NANOSLEEP.SYNCS 0x989680 ;  /* 0x009896800000a95d */ /* 0x008fea0003900000 */
[----:B------:R-:W3:Y:S02]  /*fab0*/  @!P2 SYNCS.PHASECHK.TRANS64 P2, [R4+URZ+0x30830], R3 ;  /* 0x030830030400a5a7 */ /* 0x000ee4000804007f */
[----:B---3--:R-:W-:Y:S05]  /*fac0*/  @!P2 BRA `(.L_x_12314) ;  /* 0xfffffffc00f0a947 */ /* 0x008fea000383ffff */
[----:B------:R-:W-:Y:S05]  /*fad0*/  BRA `(.L_x_12313) ;  /* 0xffffff20002c7947 */ /* 0x000fea000383ffff */
.L_x_12319:
[----:B-1----:R-:W-:-:S04]  /*fae0*/  IMAD.U32 R3, RZ, RZ, UR7 ;  /* 0x00000007ff037e24 */ /* 0x002fc8000f8e00ff */
[----:B------:R1:W2:Y:S03]  /*faf0*/  SYNCS.PHASECHK.TRANS64.TRYWAIT P2, [R3+URZ+0x30830], R0 ;  /* 0x03083000030075a7 */ /* 0x0002a6000804017f */
[----:B--2---:R-:W-:Y:S05]  /*fb00*/  @!P2 NANOSLEEP.SYNCS 0x989680 ;  /* 0x009896800000a95d */ /* 0x004fea0003900000 */
[----:B------:R-:W2:Y:S02]  /*fb10*/  @!P2 SYNCS.PHASECHK.TRANS64 P2, [R3+URZ+0x30830], R0 ;  /* 0x030830000300a5a7 */ /* 0x000ea4000804007f */
[----:B--2---:R-:W-:Y:S05]  /*fb20*/  @!P2 BRA `(.L_x_12319) ;  /* 0xfffffffc00eca947 */ /* 0x004fea000383ffff */
[----:B------:R-:W-:Y:S05]  /*fb30*/  BRA `(.L_x_12316) ;  /* 0xffffff4c00687947 */ /* 0x000fea000383ffff */
.L_x_12323:
[----:B-1----:R-:W-:-:S04]  /*fb40*/  IMAD.U32 R3, RZ, RZ, UR7 ;  /* 0x00000007ff037e24 */ /* 0x002fc8000f8e00ff */
[----:B------:R1:W2:Y:S03]  /*fb50*/  SYNCS.PHASECHK.TRANS64.TRYWAIT P2, [R3+URZ+0x30850], R0 ;  /* 0x03085000030075a7 */ /* 0x0002a6000804017f */
[----:B--2---:R-:W-:Y:S05]  /*fb60*/  @!P2 NANOSLEEP.SYNCS 0x989680 ;  /* 0x009896800000a95d */ /* 0x004fea0003900000 */
[----:B------:R-:W2:Y:S02]  /*fb70*/  @!P2 SYNCS.PHASECHK.TRANS64 P2, [R3+URZ+0x30850], R0 ;  /* 0x030850000300a5a7 */ /* 0x000ea4000804007f */
[----:B--2---:R-:W-:Y:S05]  /*fb80*/  @!P2 BRA `(.L_x_12323) ;  /* 0xfffffffc00eca947 */ /* 0x004fea000383ffff */
[----:B------:R-:W-:Y:S05]  /*fb90*/  BRA `(.L_x_12320) ;  /* 0xffffff4c00e47947 */ /* 0x000fea000383ffff */
.L_x_12328:
[----:B-1----:R-:W-:-:S04]  /*fba0*/  IMAD.U32 R7, RZ, RZ, UR12 ;  /* 0x0000000cff077e24 */ /* 0x002fc8000f8e00ff */
[----:B------:R1:W2:Y:S03]  /*fbb0*/  SYNCS.PHASECHK.TRANS64.TRYWAIT P0, [R7+URZ+0x30850], R4 ;  /* 0x03085004070075a7 */ /* 0x0002a6000800017f */
[----:B--2---:R-:W-:Y:S05]  /*fbc0*/  @!P0 NANOSLEEP.SYNCS 0x989680 ;  /* 0x009896800000895d */ /* 0x004fea0003900000 */
[----:B------:R-:W2:Y:S02]  /*fbd0*/  @!P0 SYNCS.PHASECHK.TRANS64 P0, [R7+URZ+0x30850], R4 ;  /* 0x03085004070085a7 */ /* 0x000ea4000800007f */
[----:B--2---:R-:W-:Y:S05]  /*fbe0*/  @!P0 BRA `(.L_x_12328) ;  /* 0xfffffffc00ec8947 */ /* 0x004fea000383ffff */
[----:B------:R-:W-:Y:S05]  /*fbf0*/  BRA `(.L_x_12327) ;  /* 0xffffff7400987947 */ /* 0x000fea000383ffff */
.L_x_12361:
        /* <DEDUP_REMOVED lines=11> */
.L_x_12452:
[----:B------:R-:W-:Y:S05]  /*fcb0*/  BSYNC B0 ;  /* 0x0000000000007941 */ /* 0x000fea0003800000 */
.L_x_12451:
[----:B------:R-:W-:Y:S05]  /*fcc0*/  BRA `(.L_x_12453) ;  /* 0xffffffbc00947947 */ /* 0x000fea000383ffff */
.L_x_12363:
[----:B------:R-:W-:Y:S01]  /*fcd0*/  BSSY B0, `(.L_x_12454) ;  /* 0x0000006000007945 */ /* 0x000fe20003800000 */
[----:B------:R-:W-:-:S07]  /*fce0*/  IMAD.MOV.U32 R15, RZ, RZ, -0x1 ;  /* 0xffffffffff0f7424 */ /* 0x000fce00078e00ff */
[----:B01----:R-:W-:Y:S05]  /*fcf0*/  WARPSYNC.COLLECTIVE R15, `(.L_x_12455) ;  /* 0x000000000f0c7348 */ /* 0x003fea0003c00000 */
[----:B------:R-:W-:Y:S02]  /*fd00*/  ELECT P6, UR62, PT ;  /* 0x00000000003e782f */ /* 0x000fe400038c0000 */
[----:B------:R-:W-:Y:S01]  /*fd10*/  MOV R14, UR62 ;  /* 0x0000003e000e7c02 */ /* 0x000fe20008000f00 */
[----:B01----:R-:W-:Y:S10]  /*fd20*/  ENDCOLLECTIVE ;  /* 0x000000000000791b */ /* 0x003ff40003800000 */
.L_x_12455:
[----:B------:R-:W-:Y:S05]  /*fd30*/  BSYNC B0 ;  /* 0x0000000000007941 */ /* 0x000fea0003800000 */
.L_x_12454:
[----:B------:R-:W-:Y:S05]  /*fd40*/  BRA `(.L_x_12456) ;  /* 0xffffffbc00947947 */ /* 0x000fea000383ffff */
.L_x_12365:
[----:B-1----:R1:W2:Y:S02]  /*fd50*/  SYNCS.PHASECHK.TRANS64.TRYWAIT P0, [R0+URZ+0x30840], R2 ;  /* 0x03084002000075a7 */ /* 0x0022a4000800017f */
[----:B--2---:R-:W-:Y:S05]  /*fd60*/  @!P0 NANOSLEEP.SYNCS 0x989680 ;  /* 0x009896800000895d */ /* 0x004fea0003900000 */
[----:B------:R-:W2:Y:S02]  /*fd70*/  @!P0 SYNCS.PHASECHK.TRANS64 P0, [R0+URZ+0x30840], R2 ;  /* 0x03084002000085a7 */ /* 0x000ea4000800007f */
[----:B--2---:R-:W-:Y:S05]  /*fd80*/  @!P0 BRA `(.L_x_12365) ;  /* 0xfffffffc00f08947 */ /* 0x004fea000383ffff */
[----:B------:R-:W-:Y:S05]  /*fd90*/  BRA `(.L_x_12457) ;  /* 0xffffffbc00e87947 */ /* 0x000fea000383ffff */
.L_x_12369:
        /* <DEDUP_REMOVED lines=12> */
.L_x_12458:
[----:B------:R-:W-:Y:S02]  /*fe60*/  IMAD.MOV.U32 R13, RZ, RZ, R0 ;  /* 0x000000ffff0d7224 */ /* 0x000fe400078e0000 */
[----:B------:R-:W-:-:S07]  /*fe70*/  IMAD.MOV.U32 R6, RZ, RZ, R14 ;  /* 0x000000ffff067224 */ /* 0x000fce00078e000e */
[----:B------:R-:W-:Y:S05]  /*fe80*/  WARPSYNC.COLLECTIVE R15, `(.L_x_12459) ;  /* 0x000000000f087348 */ /* 0x000fea0003c00000 */
[----:B------:R0:W1:Y:S02]  /*fe90*/  SHFL.IDX P6, R14, R13, R12, R11 ;  /* 0x0000000c0d0e7389 */ /* 0x00006400000c000b */
[----:B01----:R-:W-:Y:S01]  /*fea0*/  ENDCOLLECTIVE ;  /* 0x000000000000791b */ /* 0x003fe20003800000 */
.L_x_12459:
[----:B------:R-:W-:Y:S02]  /*feb0*/  IMAD.MOV.U32 R13, RZ, RZ, R4 ;  /* 0x000000ffff0d7224 */ /* 0x000fe400078e0004 */
[----:B------:R-:W-:Y:S02]  /*fec0*/  IMAD.MOV.U32 R12, RZ, RZ, 0x1 ;  /* 0x00000001ff0c7424 */ /* 0x000fe400078e00ff */
[----:B------:R-:W-:-:S07]  /*fed0*/  IMAD.MOV.U32 R7, RZ, RZ, R14 ;  /* 0x000000ffff077224 */ /* 0x000fce00078e000e */
[----:B------:R-:W-:Y:S05]  /*fee0*/  WARPSYNC.COLLECTIVE R15, `(.L_x_12460) ;  /* 0x000000000f087348 */ /* 0x000fea0003c00000 */
[----:B------:R0:W1:Y:S02]  /*fef0*/  SHFL.IDX P6, R14, R13, R12, R11 ;  /* 0x0000000c0d0e7389 */ /* 0x00006400000c000b */
[----:B01----:R-:W-:Y:S01]  /*ff00*/  ENDCOLLECTIVE ;  /* 0x000000000000791b */ /* 0x003fe20003800000 */
.L_x_12460:
        /* <DEDUP_REMOVED lines=9> */
[----:B------:R0:W-:Y:S01]  /*ffa0*/  @!P1 LDGSTS.E.BYPASS.LTC128B.128 [R10+0xc400], desc[UR40][R6.64], !P0 ;  /* 0x0c400000060a9fae */ /* 0x0001e2000c101d68 */
[----:B------:R-:W-:Y:S01]  /*ffb0*/  ISETP.GE.AND P1, PT, R8, R3, PT ;  /* 0x000000030800720c */ /* 0x000fe20003f26270 */
[----:B0-----:R-:W-:-:S12]  /*ffc0*/  IMAD.MOV.U32 R6, RZ, RZ, R14 ;  /* 0x000000ffff067224 */ /* 0x001fd800078e000e */
[----:B------:R-:W-:Y:S05]  /*ffd0*/  WARPSYNC.COLLECTIVE R15, `(.L_x_12461) ;  /* 0x000000000f087348 */ /* 0x000fea0003c00000 */
[----:B------:R0:W1:Y:S02]  /*ffe0*/  SHFL.IDX P6, R14, R13, R12, R11 ;  /* 0x0000000c0d0e7389 */ /* 0x00006400000c000b */
[----:B01----:R-:W-:Y:S01]  /*fff0*/  ENDCOLLECTIVE ;  /* 0x000000000000791b */ /* 0x003fe20003800000 */
.L_x_12461:
[----:B------:R-:W-:Y:S02]  /*10000*/  IMAD.MOV.U32 R13, RZ, RZ, R4 ;  /* 0x000000ffff0d7224 */ /* 0x000fe400078e0004 */
[----:B------:R-:W-:Y:S02]  /*10010*/  IMAD.MOV.U32 R12, RZ, RZ, 0x2 ;  /* 0x00000002ff0c7424 */ /* 0x000fe400078e00ff */
[----:B------:R-:W-:-:S07]  /*10020*/  IMAD.MOV.U32 R7, RZ, RZ, R14 ;  /* 0x000000ffff077224 */ /* 0x000fce00078e000e */
[----:B------:R-:W-:Y:S05]  /*10030*/  WARPSYNC.COLLECTIVE R15, `(.L_x_12462) ;  /* 0x000000000f087348 */ /* 0x000fea0003c00000 */
[----:B------:R0:W1:Y:S02]  /*10040*/  SHFL.IDX P6, R14, R13, R12, R11 ;  /* 0x0000000c0d0e7389 */ /* 0x00006400000c000b */
[----:B01----:R-:W-:Y:S01]  /*10050*/  ENDCOLLECTIVE ;  /* 0x000000000000791b */ /* 0x003fe20003800000 */
.L_x_12462:
        /* <DEDUP_REMOVED lines=9> */
[----:B------:R0:W-:Y:S02]  /*100f0*/  @!P1 LDGSTS.E.BYPASS.LTC128B.128 [R10+0xcc00], desc[UR40][R6.64], !P0 ;  /* 0x0cc00000060a9fae */ /* 0x0001e4000c101d68 */
[----:B0-----:R-:W-:-:S05]  /*10100*/  VIADD R6, R25, 0x20 ;  /* 0x0000002019067836 */ /* 0x001fca0000000000 */
[----:B------:R-:W-:Y:S01]  /*10110*/  ISETP.GE.AND P1, PT, R6, R3, PT ;  /* 0x000000030600720c */ /* 0x000fe20003f26270 */
[----:B------:R-:W-:-:S12]  /*10120*/  IMAD.MOV.U32 R6, RZ, RZ, R14 ;  /* 0x000000ffff067224 */ /* 0x000fd800078e000e */
[----:B------:R-:W-:Y:S05]  /*10130*/  WARPSYNC.COLLECTIVE R15, `(.L_x_12463) ;  /* 0x000000000f087348 */ /* 0x000fea0003c00000 */
[----:B------:R0:W1:Y:S02]  /*10140*/  SHFL.IDX P6, R14, R13, R12, R11 ;  /* 0x0000000c0d0e7389 */ /* 0x00006400000c000b */
[----:B01----:R-:W-:Y:S01]  /*10150*/  ENDCOLLECTIVE ;  /* 0x000000000000791b */ /* 0x003fe20003800000 */
.L_x_12463:
[----:B------:R-:W-:Y:S02]  /*10160*/  IMAD.MOV.U32 R13, RZ, RZ, R4 ;  /* 0x000000ffff0d7224 */ /* 0x000fe400078e0004 */
[----:B------:R-:W-:Y:S02]  /*10170*/  IMAD.MOV.U32 R12, RZ, RZ, 0x3 ;  /* 0x00000003ff0c7424 */ /* 0x000fe400078e00ff */
[----:B------:R-:W-:-:S07]  /*10180*/  IMAD.MOV.U32 R7, RZ, RZ, R14 ;  /* 0x000000ffff077224 */ /* 0x000fce00078e000e */
[----:B------:R-:W-:Y:S05]  /*10190*/  WARPSYNC.COLLECTIVE R15, `(.L_x_12464) ;  /* 0x000000000f087348 */ /* 0x000fea0003c00000 */
[----:B------:R0:W1:Y:S02]  /*101a0*/  SHFL.IDX P6, R14, R13, R12, R11 ;  /* 0x0000000c0d0e7389 */ /* 0x00006400000c000b */
[----:B01----:R-:W-:Y:S01]  /*101b0*/  ENDCOLLECTIVE ;  /* 0x000000000000791b */ /* 0x003fe20003800000 */
.L_x_12464:
        /* <DEDUP_REMOVED lines=16> */
.L_x_12465:
[----:B------:R-:W-:Y:S02]  /*102c0*/  IMAD.MOV.U32 R13, RZ, RZ, R4 ;  /* 0x000000ffff0d7224 */ /* 0x000fe400078e0004 */
[----:B------:R-:W-:Y:S02]  /*102d0*/  IMAD.MOV.U32 R12, RZ, RZ, 0x4 ;  /* 0x00000004ff0c7424 */ /* 0x000fe400078e00ff */
[----:B------:R-:W-:-:S07]  /*102e0*/  IMAD.MOV.U32 R7, RZ, RZ, R14 ;  /* 0x000000ffff077224 */ /* 0x000fce00078e000e */
[----:B------:R-:W-:Y:S05]  /*102f0*/  WARPSYNC.COLLECTIVE R15, `(.L_x_12466) ;  /* 0x000000000f087348 */ /* 0x000fea0003c00000 */
[----:B------:R0:W1:Y:S02]  /*10300*/  SHFL.IDX P6, R14, R13, R12, R11 ;  /* 0x0000000c0d0e7389 */ /* 0x00006400000c000b */
[----:B01----:R-:W-:Y:S01]  /*10310*/  ENDCOLLECTIVE ;  /* 0x000000000000791b */ /* 0x003fe20003800000 */
.L_x_12466:
        /* <DEDUP_REMOVED lines=16> */
.L_x_12467:
[----:B------:R-:W-:Y:S02]  /*10420*/  IMAD.MOV.U32 R13, RZ, RZ, R4 ;  /* 0x000000ffff0d7224 */ /* 0x000fe400078e0004 */
[----:B------:R-:W-:Y:S02]  /*10430*/  IMAD.MOV.U32 R12, RZ, RZ, 0x5 ;  /* 0x00000005ff0c7424 */ /* 0x000fe400078e00ff */
[----:B------:R-:W-:-:S07]  /*10440*/  IMAD.MOV.U32 R7, RZ, RZ, R14 ;  /* 0x000000ffff077224 */ /* 0x000fce00078e000e */
[----:B------:R-:W-:Y:S05]  /*10450*/  WARPSYNC.COLLECTIVE R15, `(.L_x_12468) ;  /* 0x000000000f087348 */ /* 0x000fea0003c00000 */
[----:B------:R0:W1:Y:S02]  /*10460*/  SHFL.IDX P6, R14, R13, R12, R11 ;  /* 0x0000000c0d0e7389 */ /* 0x00006400000c000b */
[----:B01----:R-:W-:Y:S01]  /*10470*/  ENDCOLLECTIVE ;  /* 0x000000000000791b */ /* 0x003fe20003800000 */
.L_x_12468:
        /* <DEDUP_REMOVED lines=16> */
.L_x_12469:
[----:B------:R-:W-:Y:S02]  /*10580*/  IMAD.MOV.U32 R13, RZ, RZ, R4 ;  /* 0x000000ffff0d7224 */ /* 0x000fe400078e0004 */
[----:B------:R-:W-:Y:S02]  /*10590*/  IMAD.MOV.U32 R12, RZ, RZ, 0x6 ;  /* 0x00000006ff0c7424 */ /* 0x000fe400078e00ff */
[----:B------:R-:W-:-:S07]  /*105a0*/  IMAD.MOV.U32 R7, RZ, RZ, R14 ;  /* 0x000000ffff077224 */ /* 0x000fce00078e000e */
[----:B------:R-:W-:Y:S05]  /*105b0*/  WARPSYNC.COLLECTIVE R15, `(.L_x_12470) ;  /* 0x000000000f087348 */ /* 0x000fea0003c00000 */
[----:B------:R0:W1:Y:S02]  /*105c0*/  SHFL.IDX P6, R14, R13, R12, R11 ;  /* 0x0000000c0d0e7389 */ /* 0x00006400000c000b */
[----:B01----:R-:W-:Y:S01]  /*105d0*/  ENDCOLLECTIVE ;  /* 0x000000000000791b */ /* 0x003fe20003800000 */
.L_x_12470:
        /* <DEDUP_REMOVED lines=16> */
.L_x_12471:
[----:B------:R-:W-:Y:S02]  /*106e0*/  IMAD.MOV.U32 R13, RZ, RZ, R4 ;  /* 0x000000ffff0d7224 */ /* 0x000fe400078e0004 */
[----:B------:R-:W-:Y:S02]  /*106f0*/  IMAD.MOV.U32 R12, RZ, RZ, 0x7 ;  /* 0x00000007ff0c7424 */ /* 0x000fe400078e00ff */
[----:B------:R-:W-:-:S07]  /*10700*/  IMAD.MOV.U32 R7, RZ, RZ, R14 ;  /* 0x000000ffff077224 */ /* 0x000fce00078e000e */
[----:B------:R-:W-:Y:S05]  /*10710*/  WARPSYNC.COLLECTIVE R15, `(.L_x_12472) ;  /* 0x000000000f087348 */ /* 0x000fea0003c00000 */
[----:B------:R0:W1:Y:S02]  /*10720*/  SHFL.IDX P6, R14, R13, R12, R11 ;  /* 0x0000000c0d0e7389 */ /* 0x00006400000c000b */
[----:B01----:R-:W-:Y:S01]  /*10730*/  ENDCOLLECTIVE ;  /* 0x000000000000791b */ /* 0x003fe20003800000 */
.L_x_12472:
[----:B------:R-:W-:-:S05]  /*10740*/  @!P1 LEA R7, P2, R20, R7, 0x1 ;  /* 0x0000000714079211 */ /* 0x000fca00078408ff */
[----:B------:R-:W-:-:S05]  /*10750*/  @!P1 IMAD.X R6, RZ, RZ, R6, P2 ;  /* 0x000000ffff069224 */ /* 0x000fca00010e0606 */
[-C--:B------:R-:W-:Y:S01]  /*10760*/  @!P1 LOP3.LUT R7, R7, R6.reuse, RZ, 0x3c, !PT ;  /* 0x0000000607079212 */ /* 0x080fe200078e3cff */
[----:B------:R-:W-:Y:S02]  /*10770*/  IMAD.MOV.U32 R13, RZ, RZ, R0 ;  /* 0x000000ffff0d7224 */ /* 0x000fe400078e0000 */
[----:B------:R-:W-:Y:S01]  /*10780*/  VIADD R0, R25, 0x70 ;  /* 0x0000007019007836 */ /* 0x000fe20000000000 */
[----:B------:R-:W-:-:S04]  /*10790*/  @!P1 LOP3.LUT R6, R7, R6, RZ, 0x3c, !PT ;  /* 0x0000000607069212 */ /* 0x000fc800078e3cff */
[----:B------:R-:W-:Y:S01]  /*107a0*/  @!P1 LOP3.LUT R7, R7, R6, RZ, 0x3c, !PT ;  /* 0x0000000607079212 */ /* 0x000fe200078e3cff */
[----:B------:R-:W-:-:S07]  /*107b0*/  IMAD.MOV.U32 R4, RZ, RZ, R14 ;  /* 0x000000ffff047224 */ /* 0x000fce00078e000e */
[----:B------:R-:W-:Y:S05]  /*107c0*/  WARPSYNC.COLLECTIVE R15, `(.L_x_12473) ;  /* 0x000000000f087348 */ /* 0x000fea0003c00000 */
[----:B------:R0:W1:Y:S02]  /*107d0*/  SHFL.IDX P6, R14, R13, R12, R11 ;  /* 0x0000000c0d0e7389 */ /* 0x00006400000c000b */
[----:B01----:R-:W-:Y:S01]  /*107e0*/  ENDCOLLECTIVE ;  /* 0x000000000000791b */ /* 0x003fe20003800000 */
.L_x_12473:
[----:B------:R-:W-:Y:S01]  /*107f0*/  @!PT LDS RZ, [RZ] ;  /* 0x00000000fffff984 */ /* 0x000fe20000000800 */
[----:B------:R-:W-:Y:S01]  /*10800*/  @!PT LDS RZ, [RZ] ;  /* 0x00000000fffff984 */ /* 0x000fe20000000800 */
[----:B------:R-:W-:Y:S01]  /*10810*/  @!PT LDS RZ, [RZ] ;  /* 0x00000000fffff984 */ /* 0x000fe20000000800 */
[----:B------:R0:W-:Y:S01]  /*10820*/  @!P1 LDGSTS.E.BYPASS.LTC128B.128 [R10+0xf400], desc[UR40][R6.64], !P0 ;  /* 0x0f400000060a9fae */ /* 0x0001e2000c101d68 */
[----:B------:R-:W-:Y:S01]  /*10830*/  ISETP.GE.AND P1, PT, R0, R3, PT ;  /* 0x000000030000720c */ /* 0x000fe20003f26270 */
[----:B------:R-:W-:-:S05]  /*10840*/  VIADD R0, R25, 0x80 ;  /* 0x0000008019007836 */ /* 0x000fca0000000000 */
[----:B------:R-:W-:Y:S01]  /*10850*/  ISETP.GE.AND P2, PT, R0, R3, PT ;  /* 0x000000030000720c */ /* 0x000fe20003f46270 */
[----:B------:R-:W-:Y:S02]  /*10860*/  IMAD.MOV.U32 R13, RZ, RZ, R2 ;  /* 0x000000ffff0d7224 */ /* 0x000fe400078e0002 */
[----:B------:R-:W-:Y:S02]  /*10870*/  IMAD.MOV.U32 R12, RZ, RZ, RZ ;  /* 0x000000ffff0c7224 */ /* 0x000fe400078e00ff */
[----:B0-----:R-:W-:-:S08]  /*10880*/  IMAD.MOV.U32 R6, RZ, RZ, R14 ;  /* 0x000000ffff067224 */ /* 0x001fd000078e000e */
[----:B------:R-:W-:Y:S05]  /*10890*/  WARPSYNC.COLLECTIVE R15, `(.L_x_12474) ;  /* 0x000000000f087348 */ /* 0x000fea0003c00000 */
[----:B------:R0:W1:Y:S02]  /*108a0*/  SHFL.IDX P6, R14, R13, R12, R11 ;  /* 0x0000000c0d0e7389 */ /* 0x00006400000c000b */
[----:B01----:R-:W-:Y:S01]  /*108b0*/  ENDCOLLECTIVE ;  /* 0x000000000000791b */ /* 0x003fe20003800000 */
.L_x_12474:
[----:B------:R-:W-:-:S05]  /*108c0*/  @!P1 LEA R6, P3, R20, R6, 0x1 ;  /* 0x0000000614069211 */ /* 0x000fca00078608ff */
[----:B------:R-:W-:-:S04]  /*108d0*/  @!P1 IMAD.X R4, RZ, RZ, R4, P3 ;  /* 0x000000ffff049224 */ /* 0x000fc800018e0604 */
[----:B------:R-:W-:Y:S02]  /*108e0*/  @!P1 IMAD.MOV.U32 R7, RZ, RZ, R4 ;  /* 0x000000ffff079224 */ /* 0x000fe400078e0004 */
[----:B------:R-:W-:Y:S02]  /*108f0*/  IMAD.MOV.U32 R13, RZ, RZ, R5 ;  /* 0x000000ffff0d7224 */ /* 0x000fe400078e0005 */
[----:B------:R-:W-:Y:S01]  /*10900*/  VIADD R4, R25, 0xa0 ;  /* 0x000000a019047836 */ /* 0x000fe20000000000 */
        /* <DEDUP_REMOVED lines=8> */
.L_x_12475:
[----:B------:R-:W-:Y:S02]  /*10990*/  IMAD.MOV.U32 R13, RZ, RZ, R2 ;  /* 0x000000ffff0d7224 */ /* 0x000fe400078e0002 */
[----:B------:R-:W-:Y:S02]  /*109a0*/  IMAD.MOV.U32 R12, RZ, RZ, 0x1 ;  /* 0x00000001ff0c7424 */ /* 0x000fe400078e00ff */
[----:B------:R-:W-:-:S07]  /*109b0*/  IMAD.MOV.U32 R8, RZ, RZ, R14 ;  /* 0x000000ffff087224 */ /* 0x000fce00078e000e */
[----:B------:R-:W-:Y:S05]  /*109c0*/  WARPSYNC.COLLECTIVE R15, `(.L_x_12476) ;  /* 0x000000000f087348 */ /* 0x000fea0003c00000 */
[----:B------:R0:W1:Y:S02]  /*109d0*/  SHFL.IDX P6, R14, R13, R12, R11 ;  /* 0x0000000c0d0e7389 */ /* 0x00006400000c000b */
[----:B01----:R-:W-:Y:S01]  /*109e0*/  ENDCOLLECTIVE ;  /* 0x000000000000791b */ /* 0x003fe20003800000 */
.L_x_12476:
        /* <DEDUP_REMOVED lines=8> */
[----:B------:R0:W-:Y:S02]  /*10a70*/  @!P2 LDGSTS.E.BYPASS.LTC128B.128 [R10+0x10400], desc[UR40][R6.64], !P0 ;  /* 0x10400000060aafae */ /* 0x0001e4000c101d68 */
[----:B------:R-:W-:Y:S01]  /*10a80*/  ISETP.GE.AND P1, PT, R0, R3, PT ;  /* 0x000000030000720c */ /* 0x000fe20003f26270 */
[----:B------:R-:W-:-:S12]  /*10a90*/  IMAD.MOV.U32 R0, RZ, RZ, R14 ;  /* 0x000000ffff007224 */ /* 0x000fd800078e000e */
[----:B0-----:R-:W-:Y:S05]  /*10aa0*/  WARPSYNC.COLLECTIVE R15, `(.L_x_12477) ;  /* 0x000000000f087348 */ /* 0x001fea0003c00000 */
[----:B------:R1:W2:Y:S02]  /*10ab0*/  SHFL.IDX P6, R14, R13, R12, R11 ;  /* 0x0000000c0d0e7389 */ /* 0x0002a400000c000b */
[----:B012---:R-:W-:Y:S01]  /*10ac0*/  ENDCOLLECTIVE ;  /* 0x000000000000791b */ /* 0x007fe20003800000 */
.L_x_12477:
[----:B------:R-:W-:Y:S02]  /*10ad0*/  IMAD.MOV.U32 R13, RZ, RZ, R2 ;  /* 0x000000ffff0d7224 */ /* 0x000fe400078e0002 */
[----:B------:R-:W-:Y:S02]  /*10ae0*/  IMAD.MOV.U32 R12, RZ, RZ, 0x2 ;  /* 0x00000002ff0c7424 */ /* 0x000fe400078e00ff */
[----:B------:R-:W-:-:S07]  /*10af0*/  IMAD.MOV.U32 R6, RZ, RZ, R14 ;  /* 0x000000ffff067224 */ /* 0x000fce00078e000e */
[----:B------:R-:W-:Y:S05]  /*10b00*/  WARPSYNC.COLLECTIVE R15, `(.L_x_12478) ;  /* 0x000000000f087348 */ /* 0x000fea0003c00000 */
[----:B------:R0:W1:Y:S02]  /*10b10*/  SHFL.IDX P6, R14, R13, R12, R11 ;  /* 0x0000000c0d0e7389 */ /* 0x00006400000c000b */
[----:B01----:R-:W-:Y:S01]  /*10b20*/  ENDCOLLECTIVE ;  /* 0x000000000000791b */ /* 0x003fe20003800000 */
.L_x_12478:
[----:B------:R-:W-:-:S05]  /*10b30*/  @!P1 LEA R6, P2, R20, R6, 0x1 ;  /* 0x0000000614069211 */ /* 0x000fca00078408ff */
[----:B------:R-:W-:-:S04]  /*10b40*/  @!P1 IMAD.X R0, RZ, RZ, R0, P2 ;  /* 0x000000ffff009224 */ /* 0x000fc800010e0600 */
[----:B------:R-:W-:Y:S02]  /*10b50*/  @!P1 IMAD.MOV.U32 R7, RZ, RZ, R0 ;  /* 0x000000ffff079224 */ /* 0x000fe400078e0000 */
[----:B------:R-:W-:-:S03]  /*10b60*/  IMAD.MOV.U32 R13, RZ, RZ, R5 ;  /* 0x000000ffff0d7224 */ /* 0x000fc600078e0005 */
[----:B------:R-:W-:Y:S01]  /*10b70*/  @!PT LDS RZ, [RZ] ;  /* 0x00000000fffff984 */ /* 0x000fe20000000800 */
[----:B------:R-:W-:Y:S01]  /*10b80*/  @!PT LDS RZ, [RZ] ;  /* 0x00000000fffff984 */ /* 0x000fe20000000800 */
[----:B------:R-:W-:Y:S01]  /*10b90*/  @!PT LDS RZ, [RZ] ;  /* 0x00000000fffff984 */ /* 0x000fe20000000800 */
[----:B------:R0:W-:Y:S01]  /*10ba0*/  @!P1 LDGSTS.E.BYPASS.LTC128B.128 [R10+0x10c00], desc[UR40][R6.64], !P0 ;  /* 0x10c00000060a9fae */ /* 0x0001e2000c101d68 */
[----:B------:R-:W-:Y:S01]  /*10bb0*/  ISETP.GE.AND P1, PT, R4, R3, PT ;  /* 0x000000030400720c */ /* 0x000fe20003f26270 */
[----:B------:R-:W-:-:S12]  /*10bc0*/  IMAD.MOV.U32 R0, RZ, RZ, R14 ;  /* 0x000000ffff007224 */ /* 0x000fd800078e000e */
[----:B0-----:R-:W-:Y:S05]  /*10bd0*/  WARPSYNC.COLLECTIVE R15, `(.L_x_12479) ;  /* 0x000000000f087348 */ /* 0x001fea0003c00000 */
[----:B------:R1:W2:Y:S02]  /*10be0*/  SHFL.IDX P6, R14, R13, R12, R11 ;  /* 0x0000000c0d0e7389 */ /* 0x0002a400000c000b */
[----:B012---:R-:W-:Y:S01]  /*10bf0*/  ENDCOLLECTIVE ;  /* 0x000000000000791b */ /* 0x007fe20003800000 */
.L_x_12479:
[----:B------:R-:W-:Y:S02]  /*10c00*/  IMAD.MOV.U32 R13, RZ, RZ, R2 ;  /* 0x000000ffff0d7224 */ /* 0x000fe400078e0002 */
[----:B------:R-:W-:Y:S02]  /*10c10*/  IMAD.MOV.U32 R12, RZ, RZ, 0x3 ;  /* 0x00000003ff0c7424 */ /* 0x000fe400078e00ff */
[----:B------:R-:W-:-:S07]  /*10c20*/  IMAD.MOV.U32 R6, RZ, RZ, R14 ;  /* 0x000000ffff067224 */ /* 0x000fce00078e000e */
[----:B------:R-:W-:Y:S05]  /*10c30*/  WARPSYNC.COLLECTIVE R15, `(.L_x_12480) ;  /* 0x000000000f087348 */ /* 0x000fea0003c00000 */
[----:B------:R0:W1:Y:S02]  /*10c40*/  SHFL.IDX P6, R14, R13, R12, R11 ;  /* 0x0000000c0d0e7389 */ /* 0x00006400000c000b */
[----:B01----:R-:W-:Y:S01]  /*10c50*/  ENDCOLLECTIVE ;  /* 0x000000000000791b */ /* 0x003fe20003800000 */
.L_x_12480:
        /* <DEDUP_REMOVED lines=12> */
.L_x_12481:
[----:B------:R-:W-:Y:S01]  /*10d20*/  IMAD.MOV.U32 R2, RZ, RZ, R14 ;  /* 0x000000ffff027224 */ /* 0x000fe200078e000e */
[----:B------:R-:W-:Y:S06]  /*10d30*/  BRA `(.L_x_12482) ;  /* 0xffffffbc00ec7947 */ /* 0x000fec000383ffff */
.L_x_12372:
[----:B0-----:R0:W1:Y:S02]  /*10d40*/  SYNCS.PHASECHK.TRANS64.TRYWAIT P0, [R17+URZ+0x30820], R0 ;  /* 0x03082000110075a7 */ /* 0x001064000800017f */
[----:B-1----:R-:W-:Y:S05]  /*10d50*/  @!P0 NANOSLEEP.SYNCS 0x989680 ;  /* 0x009896800000895d */ /* 0x002fea0003900000 */
[----:B------:R-:W1:Y:S02]  /*10d60*/  @!P0 SYNCS.PHASECHK.TRANS64 P0, [R17+URZ+0x30820], R0 ;  /* 0x03082000110085a7 */ /* 0x000e64000800007f */
[----:B-1----:R-:W-:Y:S05]  /*10d70*/  @!P0 BRA `(.L_x_12372) ;  /* 0xfffffffc00f08947 */ /* 0x002fea000383ffff */
[----:B------:R-:W-:Y:S05]  /*10d80*/  BRA `(.L_x_12483) ;  /* 0xffffffc0004c7947 */ /* 0x000fea000383ffff */
.L_x_12381:
[----:B-1----:R1:W2:Y:S02]  /*10d90*/  SYNCS.PHASECHK.TRANS64.TRYWAIT P0, [R2+URZ+0x30840], R3 ;  /* 0x03084003020075a7 */ /* 0x0022a4000800017f */
[----:B--2---:R-:W-:Y:S05]  /*10da0*/  @!P0 NANOSLEEP.SYNCS 0x989680 ;  /* 0x009896800000895d */ /* 0x004fea0003900000 */
[----:B------:R-:W2:Y:S02]  /*10db0*/  @!P0 SYNCS.PHASECHK.TRANS64 P0, [R2+URZ+0x30840], R3 ;  /* 0x03084003020085a7 */ /* 0x000ea4000800007f */
[----:B--2---:R-:W-:Y:S05]  /*10dc0*/  @!P0 BRA `(.L_x_12381) ;  /* 0xfffffffc00f08947 */ /* 0x004fea000383ffff */
[----:B------:R-:W-:Y:S05]  /*10dd0*/  BRA `(.L_x_12484) ;  /* 0xffffffc4001c7947 */ /* 0x000fea000383ffff */
.L_x_12386:
[----:B0-----:R0:W1:Y:S02]  /*10de0*/  SYNCS.PHASECHK.TRANS64.TRYWAIT P0, [R3+URZ+0x60], R2 ;  /* 0x00006002030075a7 */ /* 0x001064000800017f */
[----:B-1----:R-:W-:Y:S05]  /*10df0*/  @!P0 NANOSLEEP.SYNCS 0x989680 ;  /* 0x009896800000895d */ /* 0x002fea0003900000 */
[----:B------:R-:W1:Y:S02]  /*10e00*/  @!P0 SYNCS.PHASECHK.TRANS64 P0, [R3+URZ+0x60], R2 ;  /* 0x00006002030085a7 */ /* 0x000e64000800007f */
[----:B-1----:R-:W-:Y:S05]  /*10e10*/  @!P0 BRA `(.L_x_12386) ;  /* 0xfffffffc00f08947 */ /* 0x002fea000383ffff */
[----:B------:R-:W-:Y:S05]  /*10e20*/  BRA `(.L_x_12485) ;  /* 0xffffffc400a87947 */ /* 0x000fea000383ffff */
.L_x_12394:
[----:B-1----:R1:W2:Y:S02]  /*10e30*/  SYNCS.PHASECHK.TRANS64.TRYWAIT P0, [R2+URZ+0x30840], R3 ;  /* 0x03084003020075a7 */ /* 0x0022a4000800017f */
[----:B--2---:R-:W-:Y:S05]  /*10e40*/  @!P0 NANOSLEEP.SYNCS 0x989680 ;  /* 0x009896800000895d */ /* 0x004fea0003900000 */
[----:B------:R-:W2:Y:S02]  /*10e50*/  @!P0 SYNCS.PHASECHK.TRANS64 P0, [R2+URZ+0x30840], R3 ;  /* 0x03084003020085a7 */ /* 0x000ea4000800007f */
[----:B--2---:R-:W-:Y:S05]  /*10e60*/  @!P0 BRA `(.L_x_12394) ;  /* 0xfffffffc00f08947 */ /* 0x004fea000383ffff */
[----:B------:R-:W-:Y:S05]  /*10e70*/  BRA `(.L_x_12486) ;  /* 0xffffffc800e87947 */ /* 0x000fea000383ffff */
.L_x_12399:
[----:B0-----:R0:W1:Y:S02]  /*10e80*/  SYNCS.PHASECHK.TRANS64.TRYWAIT P0, [R10+URZ+0x60], R28 ;  /* 0x0000601c0a0075a7 */ /* 0x001064000800017f */
[----:B-1----:R-:W-:Y:S05]  /*10e90*/  @!P0 NANOSLEEP.SYNCS 0x989680 ;  /* 0x009896800000895d */ /* 0x002fea0003900000 */
[----:B------:R-:W1:Y:S02]  /*10ea0*/  @!P0 SYNCS.PHASECHK.TRANS64 P0, [R10+URZ+0x60], R28 ;  /* 0x0000601c0a0085a7 */ /* 0x000e64000800007f */
[----:B-1----:R-:W-:Y:S05]  /*10eb0*/  @!P0 BRA `(.L_x_12399) ;  /* 0xfffffffc00f08947 */ /* 0x002fea000383ffff */
[----:B------:R-:W-:Y:S05]  /*10ec0*/  BRA `(.L_x_12487) ;  /* 0xffffffcc00747947 */ /* 0x000fea000383ffff */
.L_x_12407:
[----:B-1----:R1:W2:Y:S02]  /*10ed0*/  SYNCS.PHASECHK.TRANS64.TRYWAIT P0, [R2+URZ+0x30840], R3 ;  /* 0x03084003020075a7 */ /* 0x0022a4000800017f */
[----:B--2---:R-:W-:Y:S05]  /*10ee0*/  @!P0 NANOSLEEP.SYNCS 0x989680 ;  /* 0x009896800000895d */ /* 0x004fea0003900000 */
[----:B------:R-:W2:Y:S02]  /*10ef0*/  @!P0 SYNCS.PHASECHK.TRANS64 P0, [R2+URZ+0x30840], R3 ;  /* 0x03084003020085a7 */ /* 0x000ea4000800007f */
[----:B--2---:R-:W-:Y:S05]  /*10f00*/  @!P0 BRA `(.L_x_12407) ;  /* 0xfffffffc00f08947 */ /* 0x004fea000383ffff */
[----:B------:R-:W-:Y:S05]  /*10f10*/  BRA `(.L_x_12488) ;  /* 0xffffffd000847947 */ /* 0x000fea000383ffff */
.L_x_12412:
[----:B0-----:R0:W1:Y:S02]  /*10f20*/  SYNCS.PHASECHK.TRANS64.TRYWAIT P0, [R7+URZ+0x60], R2 ;  /* 0x00006002070075a7 */ /* 0x001064000800017f */
[----:B-1----:R-:W-:Y:S05]  /*10f30*/  @!P0 NANOSLEEP.SYNCS 0x989680 ;  /* 0x009896800000895d */ /* 0x002fea0003900000 */
[----:B------:R-:W1:Y:S02]  /*10f40*/  @!P0 SYNCS.PHASECHK.TRANS64 P0, [R7+URZ+0x60], R2 ;  /* 0x00006002070085a7 */ /* 0x000e64000800007f */
[----:B-1----:R-:W-:Y:S05]  /*10f50*/  @!P0 BRA `(.L_x_12412) ;  /* 0xfffffffc00f08947 */ /* 0x002fea000383ffff */
[----:B------:R-:W-:Y:S05]  /*10f60*/  BRA `(.L_x_12489) ;  /* 0xffffffd400147947 */ /* 0x000fea000383ffff */
.L_x_12422:
[----:B0-----:R0:W1:Y:S02]  /*10f70*/  SYNCS.PHASECHK.TRANS64.TRYWAIT P0, [R3+URZ+0x30860], R0 ;  /* 0x03086000030075a7 */ /* 0x001064000800017f */
[----:B-1----:R-:W-:Y:S05]  /*10f80*/  @!P0 NANOSLEEP.SYNCS 0x989680 ;  /* 0x009896800000895d */ /* 0x002fea0003900000 */
[----:B------:R-:W1:Y:S02]  /*10f90*/  @!P0 SYNCS.PHASECHK.TRANS64 P0, [R3+URZ+0x30860], R0 ;  /* 0x03086000030085a7 */ /* 0x000e64000800007f */
[----:B-1----:R-:W-:Y:S05]  /*10fa0*/  @!P0 BRA `(.L_x_12422) ;  /* 0xfffffffc00f08947 */ /* 0x002fea000383ffff */
[----:B------:R-:W-:Y:S05]  /*10fb0*/  BRA `(.L_x_12490) ;  /* 0xffffffd800107947 */ /* 0x000fea000383ffff */
.L_x_12428:
[----:B------:R-:W-:Y:S01]  /*10fc0*/  BSSY B0, `(.L_x_12491) ;  /* 0x0000008000007945 */ /* 0x000fe20003800000 */
[----:B------:R-:W-:Y:S02]  /*10fd0*/  IMAD.MOV.U32 R13, RZ, RZ, R24 ;  /* 0x000000ffff0d7224 */ /* 0x000fe400078e0018 */
[----:B------:R-:W-:Y:S02]  /*10fe0*/  IMAD.MOV.U32 R12, RZ, RZ, RZ ;  /* 0x000000ffff0c7224 */ /* 0x000fe400078e00ff */
[----:B------:R-:W-:Y:S02]  /*10ff0*/  IMAD.MOV.U32 R11, RZ, RZ, 0x1f ;  /* 0x0000001fff0b7424 */ /* 0x000fe400078e00ff */
[----:B------:R-:W-:-:S07]  /*11000*/  IMAD.MOV.U32 R15, RZ, RZ, -0x1 ;  /* 0xffffffffff0f7424 */ /* 0x000fce00078e00ff */
[----:B-1----:R-:W-:Y:S05]  /*11010*/  WARPSYNC.COLLECTIVE R15, `(.L_x_12492) ;  /* 0x000000000f087348 */ /* 0x002fea0003c00000 */
[----:B------:R0:W2:Y:S02]  /*11020*/  SHFL.IDX P6, R14, R13, R12, R11 ;  /* 0x0000000c0d0e7389 */ /* 0x0000a400000c000b */
[----:B012---:R-:W-:Y:S01]  /*11030*/  ENDCOLLECTIVE ;  /* 0x000000000000791b */ /* 0x007fe20003800000 */
.L_x_12492:
[----:B------:R-:W-:Y:S05]  /*11040*/  BSYNC B0 ;  /* 0x0000000000007941 */ /* 0x000fea0003800000 */
.L_x_12491:
        /* <DEDUP_REMOVED lines=9> */
.L_x_12493:
        /* <DEDUP_REMOVED lines=24> */
.L_x_12494:
[----:B------:R-:W-:Y:S01]  /*11260*/  IMAD.MOV.U32 R12, RZ, RZ, 0x2 ;  /* 0x00000002ff0c7424 */ /* 0x000fe200078e00ff */
[----:B------:R-:W-:-:S05]  /*11270*/  SEL R14, R14, RZ, P1 ;  /* 0x000000ff0e0e7207 */ /* 0x000fca0000800000 */
[----:B------:R-:W-:-:S04]  /*11280*/  IMAD.IADD R5, R13, 0x1, R14 ;  /* 0x000000010d057824 */ /* 0x000fc800078e020e */
[----:B------:R-:W-:-:S07]  /*11290*/  IMAD.MOV.U32 R13, RZ, RZ, R5 ;  /* 0x000000ffff0d7224 */ /* 0x000fce00078e0005 */
[----:B------:R-:W-:Y:S05]  /*112a0*/  WARPSYNC.COLLECTIVE R15, `(.L_x_12495) ;  /* 0x000000000f087348 */ /* 0x000fea0003c00000 */
[----:B------:R0:W1:Y:S02]  /*112b0*/  SHFL.UP P6, R14, R13, R12, R11 ;  /* 0x0400000c0d0e7389 */ /* 0x00006400000c000b */
[----:B01----:R-:W-:Y:S01]  /*112c0*/  ENDCOLLECTIVE ;  /* 0x000000000000791b */ /* 0x003fe20003800000 */
.L_x_12495:
[----:B------:R-:W-:Y:S01]  /*112d0*/  IMAD.MOV.U32 R12, RZ, RZ, 0x4 ;  /* 0x00000004ff0c7424 */ /* 0x000fe200078e00ff */
[----:B------:R-:W-:-:S05]  /*112e0*/  SEL R2, R14, RZ, P2 ;  /* 0x000000ff0e027207 */ /* 0x000fca0001000000 */
[----:B------:R-:W-:-:S04]  /*112f0*/  IMAD.IADD R2, R5, 0x1, R2 ;  /* 0x0000000105027824 */ /* 0x000fc800078e0202 */
[----:B------:R-:W-:-:S07]  /*11300*/  IMAD.MOV.U32 R13, RZ, RZ, R2 ;  /* 0x000000ffff0d7224 */ /* 0x000fce00078e0002 */
[----:B------:R-:W-:Y:S05]  /*11310*/  WARPSYNC.COLLECTIVE R15, `(.L_x_12496) ;  /* 0x000000000f087348 */ /* 0x000fea0003c00000 */
[----:B------:R0:W1:Y:S02]  /*11320*/  SHFL.UP P6, R14, R13, R12, R11 ;  /* 0x0400000c0d0e7389 */ /* 0x00006400000c000b */
[----:B01----:R-:W-:Y:S01]  /*11330*/  ENDCOLLECTIVE ;  /* 0x000000000000791b */ /* 0x003fe20003800000 */
.L_x_12496:
[----:B------:R-:W-:Y:S01]  /*11340*/  IMAD.MOV.U32 R12, RZ, RZ, 0x8 ;  /* 0x00000008ff0c7424 */ /* 0x000fe200078e00ff */
[----:B------:R-:W-:-:S05]  /*11350*/  SEL R3, R14, RZ, P3 ;  /* 0x000000ff0e037207 */ /* 0x000fca0001800000 */
[----:B------:R-:W-:-:S04]  /*11360*/  IMAD.IADD R3, R2, 0x1, R3 ;  /* 0x0000000102037824 */ /* 0x000fc800078e0203 */
[----:B------:R-:W-:-:S07]  /*11370*/  IMAD.MOV.U32 R13, RZ, RZ, R3 ;  /* 0x000000ffff0d7224 */ /* 0x000fce00078e0003 */
[----:B------:R-:W-:Y:S05]  /*11380*/  WARPSYNC.COLLECTIVE R15, `(.L_x_12497) ;  /* 0x000000000f087348 */ /* 0x000fea0003c00000 */
[----:B------:R0:W1:Y:S02]  /*11390*/  SHFL.UP P6, R14, R13, R12, R11 ;  /* 0x0400000c0d0e7389 */ /* 0x00006400000c000b */
[----:B01----:R-:W-:Y:S01]  /*113a0*/  ENDCOLLECTIVE ;  /* 0x000000000000791b */ /* 0x003fe20003800000 */
.L_x_12497:
[----:B------:R-:W-:Y:S01]  /*113b0*/  IMAD.MOV.U32 R12, RZ, RZ, 0x10 ;  /* 0x00000010ff0c7424 */ /* 0x000fe200078e00ff */
[----:B------:R-:W-:-:S05]  /*113c0*/  SEL R14, R14, RZ, P4 ;  /* 0x000000ff0e0e7207 */ /* 0x000fca0002000000 */
[----:B------:R-:W-:-:S04]  /*113d0*/  IMAD.IADD R5, R3, 0x1, R14 ;  /* 0x0000000103057824 */ /* 0x000fc800078e020e */
[----:B------:R-:W-:-:S07]  /*113e0*/  IMAD.MOV.U32 R13, RZ, RZ, R5 ;  /* 0x000000ffff0d7224 */ /* 0x000fce00078e0005 */
[----:B------:R-:W-:Y:S05]  /*113f0*/  WARPSYNC.COLLECTIVE R15, `(.L_x_12498) ;  /* 0x000000000f087348 */ /* 0x000fea0003c00000 */
[----:B------:R0:W1:Y:S02]  /*11400*/  SHFL.UP P6, R14, R13, R12, R11 ;  /* 0x0400000c0d0e7389 */ /* 0x00006400000c000b */
[----:B01----:R-:W-:Y:S01]  /*11410*/  ENDCOLLECTIVE ;  /* 0x000000000000791b */ /* 0x003fe20003800000 */
.L_x_12498:
        /* <DEDUP_REMOVED lines=8> */
.L_x_12499:
[----:B------:R-:W-:Y:S05]  /*114a0*/  BRA `(.L_x_12500) ;  /* 0xffffffd800447947 */ /* 0x000fea000383ffff */
.L_x_12431:
[----:B------:R-:W-:Y:S01]  /*114b0*/  BSSY B0, `(.L_x_12501) ;  /* 0x0000007000007945 */ /* 0x000fe20003800000 */
[----:B------:R-:W-:Y:S02]  /*114c0*/  IMAD.MOV.U32 R12, RZ, RZ, 0x1 ;  /* 0x00000001ff0c7424 */ /* 0x000fe400078e00ff */
[----:B------:R-:W-:Y:S02]  /*114d0*/  IMAD.MOV.U32 R11, RZ, RZ, RZ ;  /* 0x000000ffff0b7224 */ /* 0x000fe400078e00ff */
[----:B------:R-:W-:-:S07]  /*114e0*/  IMAD.MOV.U32 R15, RZ, RZ, -0x1 ;  /* 0xffffffffff0f7424 */ /* 0x000fce00078e00ff */
[----:B------:R-:W-:Y:S05]  /*114f0*/  WARPSYNC.COLLECTIVE R15, `(.L_x_12502) ;  /* 0x000000000f087348 */ /* 0x000fea0003c00000 */
[----:B------:R0:W1:Y:S02]  /*11500*/  SHFL.UP P6, R14, R13, R12, R11 ;  /* 0x0400000c0d0e7389 */ /* 0x00006400000c000b */
[----:B01----:R-:W-:Y:S01]  /*11510*/  ENDCOLLECTIVE ;  /* 0x000000000000791b */ /* 0x003fe20003800000 */
.L_x_12502:
[----:B------:R-:W-:Y:S05]  /*11520*/  BSYNC B0 ;  /* 0x0000000000007941 */ /* 0x000fea0003800000 */
.L_x_12501:
        /* <DEDUP_REMOVED lines=8> */
.L_x_12503:
[----:B------:R-:W-:Y:S01]  /*115b0*/  IMAD.MOV.U32 R12, RZ, RZ, 0x4 ;  /* 0x00000004ff0c7424 */ /* 0x000fe200078e00ff */
[----:B------:R-:W-:-:S05]  /*115c0*/  SEL R2, R14, RZ, P2 ;  /* 0x000000ff0e027207 */ /* 0x000fca0001000000 */
[----:B------:R-:W-:-:S04]  /*115d0*/  IMAD.IADD R2, R13, 0x1, R2 ;  /* 0x000000010d027824 */ /* 0x000fc800078e0202 */
[----:B------:R-:W-:-:S07]  /*115e0*/  IMAD.MOV.U32 R13, RZ, RZ, R2 ;  /* 0x000000ffff0d7224 */ /* 0x000fce00078e0002 */
[----:B------:R-:W-:Y:S05]  /*115f0*/  WARPSYNC.COLLECTIVE R15, `(.L_x_12504) ;  /* 0x000000000f087348 */ /* 0x000fea0003c00000 */
[----:B------:R0:W1:Y:S02]  /*11600*/  SHFL.UP P6, R14, R13, R12, R11 ;  /* 0x0400000c0d0e7389 */ /* 0x00006400000c000b */
[----:B01----:R-:W-:Y:S01]  /*11610*/  ENDCOLLECTIVE ;  /* 0x000000000000791b */ /* 0x003fe20003800000 */
.L_x_12504:
[----:B------:R-:W-:Y:S01]  /*11620*/  IMAD.MOV.U32 R12, RZ, RZ, 0x8 ;  /* 0x00000008ff0c7424 */ /* 0x000fe200078e00ff */
[----:B------:R-:W-:-:S05]  /*11630*/  SEL R3, R14, RZ, P3 ;  /* 0x000000ff0e037207 */ /* 0x000fca0001800000 */
[----:B------:R-:W-:-:S04]  /*11640*/  IMAD.IADD R3, R2, 0x1, R3 ;  /* 0x0000000102037824 */ /* 0x000fc800078e0203 */
[----:B------:R-:W-:-:S07]  /*11650*/  IMAD.MOV.U32 R13, RZ, RZ, R3 ;  /* 0x000000ffff0d7224 */ /* 0x000fce00078e0003 */
[----:B------:R-:W-:Y:S05]  /*11660*/  WARPSYNC.COLLECTIVE R15, `(.L_x_12505) ;  /* 0x000000000f087348 */ /* 0x000fea0003c00000 */
[----:B------:R0:W1:Y:S02]  /*11670*/  SHFL.UP P6, R14, R13, R12, R11 ;  /* 0x0400000c0d0e7389 */ /* 0x00006400000c000b */
[----:B01----:R-:W-:Y:S01]  /*11680*/  ENDCOLLECTIVE ;  /* 0x000000000000791b */ /* 0x003fe20003800000 */
.L_x_12505:
[----:B------:R-:W-:Y:S01]  /*11690*/  IMAD.MOV.U32 R12, RZ, RZ, 0x10 ;  /* 0x00000010ff0c7424 */ /* 0x000fe200078e00ff */
[----:B------:R-:W-:-:S05]  /*116a0*/  SEL R14, R14, RZ, P4 ;  /* 0x000000ff0e0e7207 */ /* 0x000fca0002000000 */
[----:B------:R-:W-:-:S04]  /*116b0*/  IMAD.IADD R5, R3, 0x1, R14 ;  /* 0x0000000103057824 */ /* 0x000fc800078e020e */
[----:B------:R-:W-:-:S07]  /*116c0*/  IMAD.MOV.U32 R13, RZ, RZ, R5 ;  /* 0x000000ffff0d7224 */ /* 0x000fce00078e0005 */
[----:B------:R-:W-:Y:S05]  /*116d0*/  WARPSYNC.COLLECTIVE R15, `(.L_x_12506) ;  /* 0x000000000f087348 */ /* 0x000fea0003c00000 */
[----:B------:R0:W1:Y:S02]  /*116e0*/  SHFL.UP P6, R14, R13, R12, R11 ;  /* 0x0400000c0d0e7389 */ /* 0x00006400000c000b */
[----:B01----:R-:W-:Y:S01]  /*116f0*/  ENDCOLLECTIVE ;  /* 0x000000000000791b */ /* 0x003fe20003800000 */
.L_x_12506:
        /* <DEDUP_REMOVED lines=8> */
.L_x_12507:
[----:B------:R-:W-:Y:S05]  /*11780*/  BRA `(.L_x_12508) ;  /* 0xffffffd800307947 */ /* 0x000fea000383ffff */
.L_x_12433:
[----:B------:R-:W-:Y:S01]  /*11790*/  BSSY B0, `(.L_x_12509) ;  /* 0x0000006000007945 */ /* 0x000fe20003800000 */
[----:B------:R-:W-:Y:S01]  /*117a0*/  PLOP3.LUT P6, PT, P6, PT, PT, 0x8, 0x0 ;  /* 0x000000000000781c */ /* 0x000fe200037ce170 */
[----:B------:R-:W-:-:S12]  /*117b0*/  IMAD.MOV.U32 R15, RZ, RZ, -0x1 ;  /* 0xffffffffff0f7424 */ /* 0x000fd800078e00ff */
[----:B0-----:R-:W-:Y:S05]  /*117c0*/  WARPSYNC.COLLECTIVE R15, `(.L_x_12510) ;  /* 0x000000000f087348 */ /* 0x001fea0003c00000 */
[----:B------:R-:W-:Y:S01]  /*117d0*/  VOTE.ANY R14, PT, P6 ;  /* 0x00000000000e7806 */ /* 0x000fe200030e0100 */
[----:B0-----:R-:W-:Y:S06]  /*117e0*/  ENDCOLLECTIVE ;  /* 0x000000000000791b */ /* 0x001fec0003800000 */
.L_x_12510:
[----:B------:R-:W-:Y:S05]  /*117f0*/  BSYNC B0 ;  /* 0x0000000000007941 */ /* 0x000fea0003800000 */
.L_x_12509:
        /* <DEDUP_REMOVED lines=9> */
.L_x_12511:
[----:B------:R-:W-:Y:S02]  /*11890*/  IMAD.MOV.U32 R13, RZ, RZ, R4 ;  /* 0x000000ffff0d7224 */ /* 0x000fe400078e0004 */
[----:B------:R-:W-:-:S07]  /*118a0*/  IMAD.MOV.U32 R7, RZ, RZ, R14 ;  /* 0x000000ffff077224 */ /* 0x000fce00078e000e */
[----:B------:R-:W-:Y:S05]  /*118b0*/  WARPSYNC.COLLECTIVE R15, `(.L_x_12512) ;  /* 0x000000000f087348 */ /* 0x000fea0003c00000 */
[----:B------:R0:W1:Y:S02]  /*118c0*/  SHFL.IDX P6, R14, R13, R12, R11 ;  /* 0x0000000c0d0e7389 */ /* 0x00006400000c000b */
[----:B01----:R-:W-:Y:S01]  /*118d0*/  ENDCOLLECTIVE ;  /* 0x000000000000791b */ /* 0x003fe20003800000 */
.L_x_12512:
[----:B------:R-:W-:Y:S01]  /*118e0*/  IMAD.MOV.U32 R4, RZ, RZ, R14 ;  /* 0x000000ffff047224 */ /* 0x000fe200078e000e */
[----:B------:R-:W-:Y:S06]  /*118f0*/  BRA `(.L_x_12513) ;  /* 0xffffffd800107947 */ /* 0x000fec000383ffff */
.L_x_12435:
[----:B------:R-:W-:Y:S01]  /*11900*/  BSSY B0, `(.L_x_12514) ;  /* 0x0000007000007945 */ /* 0x000fe20003800000 */
[----:B------:R-:W-:Y:S02]  /*11910*/  IMAD.MOV.U32 R13, RZ, RZ, R3 ;  /* 0x000000ffff0d7224 */ /* 0x000fe400078e0003 */
[----:B------:R-:W-:Y:S02]  /*11920*/  IMAD.MOV.U32 R11, RZ, RZ, 0x1f ;  /* 0x0000001fff0b7424 */ /* 0x000fe400078e00ff */
[----:B------:R-:W-:-:S07]  /*11930*/  IMAD.MOV.U32 R15, RZ, RZ, -0x1 ;  /* 0xffffffffff0f7424 */ /* 0x000fce00078e00ff */
[----:B0123--:R-:W-:Y:S05]  /*11940*/  WARPSYNC.COLLECTIVE R15, `(.L_x_12515) ;  /* 0x000000000f087348 */ /* 0x00ffea0003c00000 */
[----:B------:R4:W0:Y:S02]  /*11950*/  SHFL.IDX P6, R14, R13, R12, R11 ;  /* 0x0000000c0d0e7389 */ /* 0x00082400000c000b */
[----:B01234-:R-:W-:Y:S01]  /*11960*/  ENDCOLLECTIVE ;  /* 0x000000000000791b */ /* 0x01ffe20003800000 */
.L_x_12515:
[----:B------:R-:W-:Y:S05]  /*11970*/  BSYNC B0 ;  /* 0x0000000000007941 */ /* 0x000fea0003800000 */
.L_x_12514:
[----:B------:R-:W-:Y:S01]  /*11980*/  IMAD.MOV.U32 R24, RZ, RZ, R14 ;  /* 0x000000ffff187224 */ /* 0x000fe200078e000e */
[----:B------:R-:W-:Y:S06]  /*11990*/  BRA `(.L_x_12434) ;  /* 0xffffffd800007947 */ /* 0x000fec000383ffff */
.L_x_12439:
[----:B-1----:R1:W3:Y:S02]  /*119a0*/  SYNCS.PHASECHK.TRANS64.TRYWAIT P0, [R9+URZ+0x30820], R0 ;  /* 0x03082000090075a7 */ /* 0x0022e4000800017f */
[----:B---3--:R-:W-:Y:S05]  /*119b0*/  @!P0 NANOSLEEP.SYNCS 0x989680 ;  /* 0x009896800000895d */ /* 0x008fea0003900000 */
[----:B------:R-:W3:Y:S02]  /*119c0*/  @!P0 SYNCS.PHASECHK.TRANS64 P0, [R9+URZ+0x30820], R0 ;  /* 0x03082000090085a7 */ /* 0x000ee4000800007f */
[----:B---3--:R-:W-:Y:S05]  /*119d0*/  @!P0 BRA `(.L_x_12439) ;  /* 0xfffffffc00f08947 */ /* 0x008fea000383ffff */
[----:B------:R-:W-:Y:S05]  /*119e0*/  BRA `(.L_x_12516) ;  /* 0xffffffdc00587947 */ /* 0x000fea000383ffff */
.L_x_12440:
        /* <DEDUP_REMOVED lines=11> */
.L_x_12518:
[----:B------:R-:W-:Y:S05]  /*11aa0*/  BSYNC B0 ;  /* 0x0000000000007941 */ /* 0x000fea0003800000 */
.L_x_12517:
[----:B------:R-:W-:Y:S05]  /*11ab0*/  BRA `(.L_x_12519) ;  /* 0xffffffdc00407947 */ /* 0x000fea000383ffff */
.L_x_12443:
[----:B------:R-:W-:Y:S01]  /*11ac0*/  BSSY B1, `(.L_x_12520) ;  /* 0x0000006000017945 */ /* 0x000fe20003800000 */
[----:B------:R-:W-:-:S07]  /*11ad0*/  IMAD.MOV.U32 R15, RZ, RZ, -0x1 ;  /* 0xffffffffff0f7424 */ /* 0x000fce00078e00ff */
[----:B012---:R-:W-:Y:S05]  /*11ae0*/  WARPSYNC.COLLECTIVE R15, `(.L_x_12521) ;  /* 0x000000000f0c7348 */ /* 0x007fea0003c00000 */
[----:B------:R-:W-:Y:S02]  /*11af0*/  ELECT P6, UR62, PT ;  /* 0x00000000003e782f */ /* 0x000fe400038c0000 */
[----:B------:R-:W-:Y:S01]  /*11b00*/  MOV R14, UR62 ;  /* 0x0000003e000e7c02 */ /* 0x000fe20008000f00 */
[----:B012---:R-:W-:Y:S10]  /*11b10*/  ENDCOLLECTIVE ;  /* 0x000000000000791b */ /* 0x007ff40003800000 */
.L_x_12521:
[----:B------:R-:W-:Y:S05]  /*11b20*/  BSYNC B1 ;  /* 0x0000000000017941 */ /* 0x000fea0003800000 */
.L_x_12520:
[----:B------:R-:W-:Y:S05]  /*11b30*/  BRA `(.L_x_12522) ;  /* 0xffffffdc00387947 */ /* 0x000fea000383ffff */
.L_x_12445:
[----:B-1----:R1:W3:Y:S02]  /*11b40*/  SYNCS.PHASECHK.TRANS64.TRYWAIT P0, [R7+URZ], R2 ;  /* 0x00000002070075a7 */ /* 0x0022e4000800017f */
[----:B---3--:R-:W-:Y:S05]  /*11b50*/  @!P0 NANOSLEEP.SYNCS 0x989680 ;  /* 0x009896800000895d */ /* 0x008fea0003900000 */
[----:B------:R-:W3:Y:S02]  /*11b60*/  @!P0 SYNCS.PHASECHK.TRANS64 P0, [R7+URZ], R2 ;  /* 0x00000002070085a7 */ /* 0x000ee4000800007f */
[----:B---3--:R-:W-:Y:S05]  /*11b70*/  @!P0 BRA `(.L_x_12445) ;  /* 0xfffffffc00f08947 */ /* 0x008fea000383ffff */
[----:B------:R-:W-:Y:S05]  /*11b80*/  BRA `(.L_x_12523) ;  /* 0xffffffdc006c7947 */ /* 0x000fea000383ffff */
.L_x_12446:
[----:B---3--:R3:W4:Y:S02]  /*11b90*/  SYNCS.PHASECHK.TRANS64.TRYWAIT P0, [R3+URZ], R0 ;  /* 0x00000000030075a7 */ /* 0x008724000800017f */
[----:B----4-:R-:W-:Y:S05]  /*11ba0*/  @!P0 NANOSLEEP.SYNCS 0x989680 ;  /* 0x009896800000895d */ /* 0x010fea0003900000 */
[----:B------:R-:W4:Y:S02]  /*11bb0*/  @!P0 SYNCS.PHASECHK.TRANS64 P0, [R3+URZ], R0 ;  /* 0x00000000030085a7 */ /* 0x000f24000800007f */
[----:B----4-:R-:W-:Y:S05]  /*11bc0*/  @!P0 BRA `(.L_x_12446) ;  /* 0xfffffffc00f08947 */ /* 0x010fea000383ffff */
[----:B------:R-:W-:Y:S05]  /*11bd0*/  BRA `(.L_x_12524) ;  /* 0xffffffdc00607947 */ /* 0x000fea000383ffff */
.L_x_12448:
[----:B---3--:R3:W4:Y:S02]  /*11be0*/  SYNCS.PHASECHK.TRANS64.TRYWAIT P0, [R5+URZ], R2 ;  /* 0x00000002050075a7 */ /* 0x008724000800017f */
[----:B----4-:R-:W-:Y:S05]  /*11bf0*/  @!P0 NANOSLEEP.SYNCS 0x989680 ;  /* 0x009896800000895d */ /* 0x010fea0003900000 */
[----:B------:R-:W4:Y:S02]  /*11c00*/  @!P0 SYNCS.PHASECHK.TRANS64 P0, [R5+URZ], R2 ;  /* 0x00000002050085a7 */ /* 0x000f24000800007f */
[----:B----4-:R-:W-:Y:S05]  /*11c10*/  @!P0 BRA `(.L_x_12448) ;  /* 0xfffffffc00f08947 */ /* 0x010fea000383ffff */
[----:B------:R-:W-:Y:S05]  /*11c20*/  BRA `(.L_x_12525) ;  /* 0xffffffdc00647947 */ /* 0x000fea000383ffff */
.L_x_12526:
        /* <DEDUP_REMOVED lines=13> */
.L_x_14876:


//--------------------- .text._ZN7cutlass13device_kernelIN5flash11enable_sm90INS1_16FlashAttnFwdSm90INS1_25CollectiveMainloopFwdSm90ILi2EN4cute5tupleIJNS5_1CILi1EEES8_S8_EEENS6_IJNS7_ILi192EEESA_NS7_ILi64EEEEEELi64ENS_10bfloat16_tEfNS_4arch4Sm90ELb0ELb0ELb0ELb1ELb0ELb1ELb0ELb0ELb1ELb1ELb1ELb0EEENS1_21CollectiveEpilogueFwdINS6_IJSA_SB_SA_EEES9_SD_SF_Li384ELb1ELb1ELb1ELb0EEENS1_36VarlenDynamicPersistentTileSchedulerILi192ELi192ELi384ELi128ELb1ELb1ELb1ELb0ELb1ELb1EEEEEEEEEvNT_6ParamsE --------------------------
	.section	.text._ZN7cutlass13device_kernelIN5flash11enable_sm90INS1_16FlashAttnFwdSm90INS1_25CollectiveMainloopFwdSm90ILi2EN4cute5tupleIJNS5_1CILi1EEES8_S8_EEENS6_IJNS7_ILi192EEESA_NS7_ILi64EEEEEELi64ENS_10bfloat16_tEfNS_4arch4Sm90ELb0ELb0ELb0ELb1ELb0ELb1ELb0ELb0ELb1ELb1ELb1ELb0EEENS1_21CollectiveEpilogueFwdINS6_IJSA_SB_SA_EEES9_SD_SF_Li384ELb1ELb1ELb1ELb0EEENS1_36VarlenDynamicPersistentTileSchedulerILi192ELi192ELi384ELi128ELb1ELb1ELb1ELb0ELb1ELb1EEEEEEEEEvNT_6ParamsE,"ax",@progbits
	.align	128
.text._ZN7cutlass13device_kernelIN5flash11enable_sm90INS1_16FlashAttnFwdSm90INS1_25CollectiveMainloopFwdSm90ILi2EN4cute5tupleIJNS5_1CILi1EEES8_S8_EEENS6_IJNS7_ILi192EEESA_NS7_ILi64EEEEEELi64ENS_10bfloat16_tEfNS_4arch4Sm90ELb0ELb0ELb0ELb1ELb0ELb1ELb0ELb0ELb1ELb1ELb1ELb0EEENS1_21CollectiveEpilogueFwdINS6_IJSA_SB_SA_EEES9_SD_SF_Li384ELb1ELb1ELb1ELb0EEENS1_36VarlenDynamicPersistentTileSchedulerILi192ELi192ELi384ELi128ELb1ELb1ELb1ELb0ELb1ELb1EEEEEEEEEvNT_6ParamsE:
        .type           _ZN7cutlass13device_kernelIN5flash11enable_sm90INS1_16FlashAttnFwdSm90INS1_25CollectiveMainloopFwdSm90ILi2EN4cute5tupleIJNS5_1CILi1EEES8_S8_EEENS6_IJNS7_ILi192EEESA_NS7_ILi64EEEEEELi64ENS_10bfloat16_tEfNS_4arch4Sm90ELb0ELb0ELb0ELb1ELb0ELb1ELb0ELb0ELb1ELb1ELb1ELb0EEENS1_21CollectiveEpilogueFwdINS6_IJSA_SB_SA_EEES9_SD_SF_Li384ELb1ELb1ELb1ELb0EEENS1_36VarlenDynamicPersistentTileSchedulerILi192ELi192ELi384ELi128ELb1ELb1ELb1ELb0ELb1ELb1EEEEEEEEEvNT_6ParamsE,@function
        .size           _ZN7cutlass13device_kernelIN5flash11enable_sm90INS1_16FlashAttnFwdSm90INS1_25CollectiveMainloopFwdSm90ILi2EN4cute5tupleIJNS5_1CILi1EEES8_S8_EEENS6_IJNS7_ILi192EEESA_NS7_ILi64EEEEEELi64ENS_10bfloat16_tEfNS_4arch4Sm90ELb0ELb0ELb0ELb1ELb0ELb1ELb0ELb0ELb1ELb1ELb1ELb0EEENS1_21CollectiveEpilogueFwdINS6_IJSA_SB_SA_EEES9_SD_SF_Li384ELb1ELb1ELb1ELb0EEENS1_36VarlenDynamicPersistentTileSchedulerILi192ELi192ELi384ELi128ELb1ELb1ELb1ELb0ELb1ELb1EEEEEEEEEvNT_6ParamsE,(.L_x_14877 - _ZN7cutlass13device_kernelIN5flash11enable_sm90INS1_16FlashAttnFwdSm90INS1_25CollectiveMainloopFwdSm90ILi2EN4cute5tupleIJNS5_1CILi1EEES8_S8_EEENS6_IJNS7_ILi192EEESA_NS7_ILi64EEEEEELi64ENS_10bfloat16_tEfNS_4arch4Sm90ELb0ELb0ELb0ELb1ELb0ELb1ELb0ELb0ELb1ELb1ELb1ELb0EEENS1_21CollectiveEpilogueFwdINS6_IJSA_SB_SA_EEES9_SD_SF_Li384ELb1ELb1ELb1ELb0EEENS1_36VarlenDynamicPersistentTileSchedulerILi192ELi192ELi384ELi128ELb1ELb1ELb1ELb0ELb1ELb1EEEEEEEEEvNT_6ParamsE)
        .other          _ZN7cutlass13device_kernelIN5flash11enable_sm90INS1_16FlashAttnFwdSm90INS1_25CollectiveMainloopFwdSm90ILi2EN4cute5tupleIJNS5_1CILi1EEES8_S8_EEENS6_IJNS7_ILi192EEESA_NS7_ILi64EEEEEELi64ENS_10bfloat16_tEfNS_4arch4Sm90ELb0ELb0ELb0ELb1ELb0ELb1ELb0ELb0ELb1ELb1ELb1ELb0EEENS1_21CollectiveEpilogueFwdINS6_IJSA_SB_SA_EEES9_SD_SF_Li384ELb1ELb1ELb1ELb0EEENS1_36VarlenDynamicPersistentTileSchedulerILi192ELi192ELi384ELi128ELb1ELb1ELb1ELb0ELb1ELb1EEEEEEEEEvNT_6ParamsE,@"STO_CUDA_ENTRY STV_DEFAULT"
_ZN7cutlass13device_kernelIN5flash11enable_sm90INS1_16FlashAttnFwdSm90INS1_25CollectiveMainloopFwdSm90ILi2EN4cute5tupleIJNS5_1CILi1EEES8_S8_EEENS6_IJNS7_ILi192EEESA_NS7_ILi64EEEEEELi64ENS_10bfloat16_tEfNS_4arch4Sm90ELb0ELb0ELb0ELb1ELb0ELb1ELb0ELb0ELb1ELb1ELb1ELb0EEENS1_21CollectiveEpilogueFwdINS6_IJSA_SB_SA_EEES9_SD_SF_Li384ELb1ELb1ELb1ELb0EEENS1_36VarlenDynamicPersistentTileSchedulerILi192ELi192ELi384ELi128ELb1ELb1ELb1ELb0ELb1ELb1EEEEEEEEEvNT_6ParamsE:
        /* <DEDUP_REMOVED lines=23> */
.L_x_12528:
[----:B------:R-:W-:Y:S05]  /*0170*/  BSYNC B0 ;  /* 0x0000000000007941 */ /* 0x000fea0003800000 */
.L_x_12527:
        /* <DEDUP_REMOVED lines=40> */
.L_x_12529:
        /* <DEDUP_REMOVED lines=22> */
.L_x_12530:
        /* <DEDUP_REMOVED lines=18> */
.L_x_12531:
        /* <DEDUP_REMOVED lines=22> */
.L_x_12532:
        /* <DEDUP_REMOVED lines=22> */
.L_x_12533:
        /* <DEDUP_REMOVED lines=9> */
.L_x_12536:
        /* <DEDUP_REMOVED lines=26> */
[----:B------:R-:W-:-:S04]  /*0b70*/  SHF.R.S32.HI R0, RZ, 0x1f, R13 ;  /* 0x0000001fff007819 */ /* 0x000fc8000001140d */
[----:B------:R-:W-:-:S04]  /*0b80*/  LEA.HI R3, R0, R13, RZ, 0x7 ;  /* 0x0000000d00037211 */ /* 0x000fc800078f38ff */
[----:B------:R-:W-:Y:S02]  /*0b90*/  LOP3.LUT R5, R3, 0xffffff80, RZ, 0xc0, !PT ;  /* 0xffffff8003057812 */ /* 0x000fe400078ec0ff */
[----:B------:R-:W-:-:S03]  /*0ba0*/  LEA.HI R4, R0, R13, RZ, 0x4 ;  /* 0x0000000d00047211 */ /* 0x000fc600078f20ff */
[C---:B------:R-:W-:Y:S01]  /*0bb0*/  IMAD.IADD R12, R13.reuse, 0x1, -R5 ;  /* 0x000000010d0c7824 */ /* 0x040fe200078e0a05 */
[C---:B------:R-:W-:Y:S02]  /*0bc0*/  LOP3.LUT R5, R4.reuse, 0xfffffff0, RZ, 0xc0, !PT ;  /* 0xfffffff004057812 */ /* 0x040fe400078ec0ff */
[----:B------:R-:W-:Y:S02]  /*0bd0*/  SHF.R.S32.HI R7, RZ, 0x4, R4 ;  /* 0x00000004ff077819 */ /* 0x000fe40000011404 */
[----:B------:R-:W-:Y:S01]  /*0be0*/  SHF.R.S32.HI R9, RZ, 0x1f, R12 ;  /* 0x0000001fff097819 */ /* 0x000fe2000001140c */
[----:B------:R-:W-:Y:S01]  /*0bf0*/  IMAD.IADD R5, R13, 0x1, -R5 ;  /* 0x000000010d057824 */ /* 0x000fe200078e0a05 */
[----:B------:R-:W-:Y:S02]  /*0c00*/  LEA.HI R6, R4, R7, RZ, 0x1 ;  /* 0x0000000704067211 */ /* 0x000fe400078f08ff */
[----:B------:R-:W-:Y:S02]  /*0c10*/  LEA.HI R8, R9, R12, RZ, 0x2 ;  /* 0x0000000c09087211 */ /* 0x000fe400078f10ff */
[----:B------:R-:W-:-:S02]  /*0c20*/  SHF.R.S32.HI R4, RZ, 0x1f, R5 ;  /* 0x0000001fff047819 */ /* 0x000fc40000011405 */
        /* <DEDUP_REMOVED lines=8> */
[----:B------:R-:W-:Y:S02]  /*0cb0*/  SHF.R.S32.HI R15, RZ, 0x7, R3 ;  /* 0x00000007ff0f7819 */ /* 0x000fe40000011403 */
[----:B------:R-:W-:Y:S02]  /*0cc0*/  LEA.HI R9, R9, R12, RZ, 0x5 ;  /* 0x0000000c09097211 */ /* 0x000fe400078f28ff */
[----:B------:R-:W-:Y:S01]  /*0cd0*/  LEA.HI R8, R0, R13, RZ, 0x5 ;  /* 0x0000000d00087211 */ /* 0x000fe200078f28ff */
[----:B------:R-:W-:Y:S01]  /*0ce0*/  IMAD.IADD R6, R5, 0x1, -R6 ;  /* 0x0000000105067824 */ /* 0x000fe200078e0a06 */
[----:B------:R-:W-:Y:S01]  /*0cf0*/  SHF.R.S32.HI R9, RZ, 0x5, R9 ;  /* 0x00000005ff097819 */ /* 0x000fe20000011409 */
[----:B------:R-:W-:Y:S01]  /*0d00*/  IMAD.IADD R12, R10, 0x1, -R11 ;  /* 0x000000010a0c7824 */ /* 0x000fe200078e0a0b */
[----:B------:R-:W-:Y:S01]  /*0d10*/  SHF.R.S32.HI R16, RZ, 0x5, R8 ;  /* 0x00000005ff107819 */ /* 0x000fe20000011408 */
[----:B------:R-:W-:-:S04]  /*0d20*/  IMAD.HI R10, R15, 0x55555556, RZ ;  /* 0x555555560f0a7827 */ /* 0x000fc800078e02ff */
[----:B------:R-:W-:Y:S01]  /*0d30*/  IMAD.SHL.U32 R3, R6, 0x40, RZ ;  /* 0x0000004006037824 */ /* 0x000fe200078e00ff */
[----:B------:R-:W-:Y:S01]  /*0d40*/  LEA.HI R11, R10, R10, RZ, 0x1 ;  /* 0x0000000a0a0b7211 */ /* 0x000fe200078f08ff */
[----:B------:R-:W-:Y:S01]  /*0d50*/  IMAD R12, R9, 0x10, R12 ;  /* 0x00000010090c7824 */ /* 0x000fe200078e020c */
[----:B------:R-:W-:Y:S01]  /*0d60*/  LEA.HI R0, R0, R13, RZ, 0x2 ;  /* 0x0000000d00007211 */ /* 0x000fe200078f10ff */
[----:B------:R-:W-:Y:S01]  /*0d70*/  IMAD.SHL.U32 R9, R16, 0x400, RZ ;  /* 0x0000040010097824 */ /* 0x000fe200078e00ff */
[----:B------:R-:W-:Y:S01]  /*0d80*/  LOP3.LUT R3, R3, 0x1c0, RZ, 0xc0, !PT ;  /* 0x000001c003037812 */ /* 0x000fe200078ec0ff */
[----:B------:R-:W-:Y:S01]  /*0d90*/  IMAD.SHL.U32 R8, R7, 0x8, RZ ;  /* 0x0000000807087824 */ /* 0x000fe200078e00ff */
[----:B------:R-:W-:Y:S01]  /*0da0*/  SHF.R.S32.HI R18, RZ, 0x2, R0 ;  /* 0x00000002ff127819 */ /* 0x000fe20000011400 */
[----:B------:R-:W-:Y:S01]  /*0db0*/  IMAD R5, R5, 0x40, R9 ;  /* 0x0000004005057824 */ /* 0x000fe200078e0209 */
[----:B------:R-:W-:Y:S01]  /*0dc0*/  SHF.R.U32.HI R10, RZ, 0x3, R3 ;  /* 0x00000003ff0a7819 */ /* 0x000fe20000011603 */
[----:B------:R-:W-:Y:S01]  /*0dd0*/  IMAD.SHL.U32 R4, R4, 0x40, RZ ;  /* 0x0000004004047824 */ /* 0x000fe200078e00ff */
[----:B------:R-:W-:Y:S01]  /*0de0*/  LOP3.LUT R7, R3, 0x8, R8, 0xf8, !PT ;  /* 0x0000000803077812 */ /* 0x000fe200078ef808 */
[----:B------:R-:W-:-:S02]  /*0df0*/  IMAD R11, R11, -0x3, R15 ;  /* 0xfffffffd0b0b7824 */ /* 0x000fc400078e020f */
[----:B------:R-:W-:Y:S01]  /*0e00*/  IMAD.IADD R5, R8, 0x1, R5 ;  /* 0x0000000108057824 */ /* 0x000fe200078e0205 */
[----:B------:R-:W-:Y:S01]  /*0e10*/  LOP3.LUT R7, R7, R10, RZ, 0x3c, !PT ;  /* 0x0000000a07077212 */ /* 0x000fe200078e3cff */
[----:B------:R-:W-:Y:S01]  /*0e20*/  IMAD R3, R11, 0x40, R12 ;  /* 0x000000400b037824 */ /* 0x000fe200078e020c */
[----:B------:R-:W-:Y:S01]  /*0e30*/  LOP3.LUT R4, R4, 0x7ffffe00, RZ, 0xc0, !PT ;  /* 0x7ffffe0004047812 */ /* 0x000fe200078ec0ff */
[----:B------:R-:W-:Y:S01]  /*0e40*/  VIADD R8, R18, 0x60 ;  /* 0x0000006012087836 */ /* 0x000fe20000000000 */
[----:B------:R-:W-:Y:S02]  /*0e50*/  STL [R1+0x78], R5 ;  /* 0x0000780501007387 */ /* 0x000fe40000100800 */
[----:B------:R-:W-:Y:S02]  /*0e60*/  IADD3 R7, R7, R4, R9 ;  /* 0x0000000407077210 */ /* 0x000fe40007ffe009 */
[----:B------:R0:W-:Y:S01]  /*0e70*/  STL [R1+0x74], R3 ;  /* 0x0000740301007387 */ /* 0x0001e20000100800 */
[----:B------:R-:W-:-:S04]  /*0e80*/  SHF.R.S32.HI R4, RZ, 0x1f, R8 ;  /* 0x0000001fff047819 */ /* 0x000fc80000011408 */
[----:B------:R-:W-:Y:S02]  /*0e90*/  LEA.HI R4, R4, R8, RZ, 0x3 ;  /* 0x0000000804047211 */ /* 0x000fe400078f18ff */
[----:B0-----:R-:W-:Y:S02]  /*0ea0*/  LOP3.LUT R3, R0, 0xfffffffc, RZ, 0xc0, !PT ;  /* 0xfffffffc00037812 */ /* 0x001fe400078ec0ff */
[----:B------:R-:W-:Y:S01]  /*0eb0*/  SHF.R.S32.HI R5, RZ, 0x1f, R0 ;  /* 0x0000001fff057819 */ /* 0x000fe20000011400 */
[----:B------:R-:W-:Y:S02]  /*0ec0*/  IMAD.SHL.U32 R0, R8, 0x40, RZ ;  /* 0x0000004008007824 */ /* 0x000fe400078e00ff */
[----:B------:R-:W-:Y:S01]  /*0ed0*/  IMAD.IADD R3, R13, 0x1, -R3 ;  /* 0x000000010d037824 */ /* 0x000fe200078e0a03 */
[----:B------:R-:W-:Y:S01]  /*0ee0*/  LEA.HI R5, R5, R18, RZ, 0x3 ;  /* 0x0000001205057211 */ /* 0x000fe200078f18ff */
[----:B------:R-:W-:Y:S01]  /*0ef0*/  IMAD.SHL.U32 R4, R4, 0x40, RZ ;  /* 0x0000004004047824 */ /* 0x000fe200078e00ff */
[----:B------:R-:W-:Y:S01]  /*0f00*/  R2P PR, R6, 0x6 ;  /* 0x0000000606007804 */ /* 0x000fe20000000000 */
[C---:B------:R-:W-:Y:S01]  /*0f10*/  IMAD.SHL.U32 R16, R3.reuse, 0x8, RZ ;  /* 0x0000000803107824 */ /* 0x040fe200078e00ff */
[----:B------:R-:W-:Y:S01]  /*0f20*/  LOP3.LUT R0, R0, 0x1c0, RZ, 0xc0, !PT ;  /* 0x000001c000007812 */ /* 0x000fe200078ec0ff */
[----:B------:R-:W-:Y:S01]  /*0f30*/  IMAD.SHL.U32 R22, R3, 0x4, RZ ;  /* 0x0000000403167824 */ /* 0x000fe200078e00ff */
[----:B------:R-:W-:Y:S01]  /*0f40*/  LOP3.LUT R5, R5, 0xfffffff8, RZ, 0xc0, !PT ;  /* 0xfffffff805057812 */ /* 0x000fe200078ec0ff */
[----:B------:R-:W-:Y:S01]  /*0f50*/  IMAD.MOV.U32 R6, RZ, RZ, 0x40 ;  /* 0x00000040ff067424 */ /* 0x000fe200078e00ff */
[----:B------:R-:W-:Y:S01]  /*0f60*/  SHF.R.U32.HI R8, RZ, 0x3, R0 ;  /* 0x00000003ff087819 */ /* 0x000fe20000011600 */
[----:B------:R-:W-:Y:S01]  /*0f70*/  IMAD R157, R7, 0x2, R2 ;  /* 0x00000002079d7824 */ /* 0x000fe200078e0202 */
[----:B------:R-:W-:-:S02]  /*0f80*/  LOP3.LUT R3, R0, 0x38, R16, 0xf8, !PT ;  /* 0x0000003800037812 */ /* 0x000fc400078ef810 */
[----:B------:R-:W-:Y:S02]  /*0f90*/  LOP3.LUT R4, R4, 0xfffffe00, RZ, 0xc0, !PT ;  /* 0xfffffe0004047812 */ /* 0x000fe400078ec0ff */
[----:B------:R-:W-:Y:S01]  /*0fa0*/  SHF.R.S32.HI R9, RZ, 0x1f, R18 ;  /* 0x0000001fff097819 */ /* 0x000fe20000011412 */
[----:B------:R-:W-:Y:S01]  /*0fb0*/  IMAD.IADD R9, R18, 0x1, -R5 ;  /* 0x0000000112097824 */ /* 0x000fe200078e0a05 */
[----:B------:R-:W-:Y:S01]  /*0fc0*/  LOP3.LUT R5, R4, R3, R8, 0xf6, !PT ;  /* 0x0000000304057212 */ /* 0x000fe200078ef608 */
[C---:B------:R-:W-:Y:S01]  /*0fd0*/  VIADD R0, R157.reuse, 0x1e800 ;  /* 0x0001e8009d007836 */ /* 0x040fe20000000000 */
[----:B------:R-:W-:Y:S01]  /*0fe0*/  SEL R3, R6, 0xffffffc0, !P2 ;  /* 0xffffffc006037807 */ /* 0x000fe20005000000 */
[----:B------:R-:W-:Y:S01]  /*0ff0*/  STL [R1+0x64], RZ ;  /* 0x000064ff01007387 */ /* 0x000fe20000100800 */
[----:B------:R-:W-:Y:S02]  /*1000*/  VIADD R7, R157, 0x1e820 ;  /* 0x0001e8209d077836 */ /* 0x000fe40000000000 */
[C---:B------:R-:W-:Y:S01]  /*1010*/  @P1 VIADD R7, R0.reuse, 0xffffffe0 ;  /* 0xffffffe000071836 */ /* 0x040fe20000000000 */
[----:B------:R0:W-:Y:S01]  /*1020*/  STL [R1+0x48], R4 ;  /* 0x0000480401007387 */ /* 0x0001e20000100800 */
[----:B------:R-:W-:-:S03]  /*1030*/  IMAD.IADD R0, R0, 0x1, R3 ;  /* 0x0000000100007824 */ /* 0x000fc600078e0203 */
[----:B------:R-:W-:Y:S01]  /*1040*/  STL [R1+0x34], R9 ;  /* 0x0000340901007387 */ /* 0x000fe20000100800 */
[----:B0-----:R-:W-:-:S03]  /*1050*/  IMAD R4, R5, 0x2, R2 ;  /* 0x0000000205047824 */ /* 0x001fc600078e0202 */
[----:B------:R-:W-:Y:S04]  /*1060*/  STL [R1+0x4c], R7 ;  /* 0x00004c0701007387 */ /* 0x000fe80000100800 */
[----:B------:R0:W-:Y:S04]  /*1070*/  STL [R1+0x70], R4 ;  /* 0x0000700401007387 */ /* 0x0001e80000100800 */
[----:B------:R1:W-:Y:S01]  /*1080*/  STL [R1+0x8], R0 ;  /* 0x0000080001007387 */ /* 0x0003e20000100800 */
[----:B0-----:R-:W-:Y:S02]  /*1090*/  IMAD.IADD R4, R3, 0x1, R7 ;  /* 0x0000000103047824 */ /* 0x001fe400078e0207 */
[----:B------:R-:W-:-:S02]  /*10a0*/  VIADD R3, R7, 0x6000 ;  /* 0x0000600007037836 */ /* 0x000fc40000000000 */
[----:B-1----:R-:W-:Y:S01]  /*10b0*/  VIADD R0, R7, 0xc000 ;  /* 0x0000c00007007836 */ /* 0x002fe20000000000 */
[----:B------:R0:W-:Y:S04]  /*10c0*/  STL [R1+0x4], R4 ;  /* 0x0000040401007387 */ /* 0x0001e80000100800 */
[----:B------:R0:W-:Y:S04]  /*10d0*/  STL [R1+0x50], R0 ;  /* 0x0000500001007387 */ /* 0x0001e80000100800 */
[----:B------:R0:W-:Y:S01]  /*10e0*/  STL [R1+0x54], R3 ;  /* 0x0000540301007387 */ /* 0x0001e20000100800 */
[----:B------:R-:W-:Y:S01]  /*10f0*/  IMAD.MOV.U32 R19, RZ, RZ, RZ ;  /* 0x000000ffff137224 */ /* 0x000fe200078e00ff */
[----:B------:R-:W-:Y:S01]  /*1100*/  CS2R R152, SRZ ;  /* 0x0000000000987805 */ /* 0x000fe2000001ff00 */
[----:B------:R-:W-:-:S02]  /*1110*/  IMAD.MOV.U32 R156, RZ, RZ, RZ ;  /* 0x000000ffff9c7224 */ /* 0x000fc400078e00ff */
[----:B------:R-:W-:Y:S01]  /*1120*/  VIADD R154, R22, 0x10 ;  /* 0x00000010169a7836 */ /* 0x000fe20000000000 */
[----:B0-2---:R-:W-:-:S07]  /*1130*/  LOP3.LUT R155, R14, 0x1, RZ, 0xfc, !PT ;  /* 0x000000010e9b7812 */ /* 0x005fce00078efcff */
.L_x_12667:
[----:B01-3--:R-:W0:Y:S02]  /*1140*/  LDC.64 R4, c[0x0][0xc88] ;  /* 0x00032200ff047b82 */ /* 0x00be240000000a00 */
[----:B0-----:R-:W-:-:S05]  /*1150*/  IMAD.WIDE R4, R35, 0x4, R4 ;  /* 0x0000000423047825 */ /* 0x001fca00078e0204 */
[----:B--2-4-:R-:W2:Y:S01]  /*1160*/  LDG.E R38, desc[UR56][R4.64] ;  /* 0x0000003804267981 */ /* 0x014ea2000c1e1900 */
        /* <DEDUP_REMOVED lines=11> */
[----:B------:R0:W-:Y:S08]  /*1220*/  STL [R1+0x5c], R38 ;  /* 0x00005c2601007387 */ /* 0x0001f00000100800 */
[----:B------:R-:W-:-:S02]  /*1230*/  @P1 LEA R6, P2, R38, UR4, 0x2 ;  /* 0x0000000426061c11 */ /* 0x000fc4000f8410ff */
[C---:B------:R-:W-:Y:S02]  /*1240*/  SHF.L.U32 R36, R38.reuse, 0x2, RZ ;  /* 0x0000000226247819 */ /* 0x040fe400000006ff */
[C-C-:B------:R-:W-:Y:S02]  /*1250*/  @P1 LEA.HI.X R7, R38.reuse, UR5, R0.reuse, 0x2, P2 ;  /* 0x0000000526071c11 */ /* 0x140fe400090f1400 */
[----:B------:R-:W-:Y:S01]  /*1260*/  ISETP.NE.U32.AND P2, PT, RZ, UR8, PT ;  /* 0x00000008ff007c0c */ /* 0x000fe2000bf45070 */
[----:B------:R-:W-:Y:S01]  /*1270*/  ULDC UR4, c[0x0][0x288] ;  /* 0x0000a20000047ab9 */ /* 0x000fe20000000800 */
[----:B------:R-:W-:Y:S01]  /*1280*/  SHF.L.U64.HI R37, R38, 0x2, R0 ;  /* 0x0000000226257819 */ /* 0x000fe20000010200 */
[----:B------:R0:W5:Y:S01]  /*1290*/  @P1 LDG.E R11, desc[UR56][R6.64] ;  /* 0x00000038060b1981 */ /* 0x000162000c1e1900 */
[----:B------:R-:W-:Y:S02]  /*12a0*/  ISETP.NE.AND.EX P2, PT, RZ, UR9, PT, P2 ;  /* 0x00000009ff007c0c */ /* 0x000fe4000bf45320 */
[----:B------:R-:W-:Y:S01]  /*12b0*/  IADD3 R8, P3, R36, UR6, RZ ;  /* 0x0000000624087c10 */ /* 0x000fe2000ff7e0ff */
[----:B------:R-:W-:Y:S01]  /*12c0*/  IMAD.U32 R24, RZ, RZ, UR4 ;  /* 0x00000004ff187e24 */ /* 0x000fe2000f8e00ff */
[----:B------:R-:W-:-:S02]  /*12d0*/  ULDC.64 UR4, c[0x0][0x418] ;  /* 0x0001060000047ab9 */ /* 0x000fc40000000a00 */
[----:B------:R-:W-:-:S05]  /*12e0*/  IADD3.X R9, R37, UR7, RZ, P3, !PT ;  /* 0x0000000725097c10 */ /* 0x000fca0009ffe4ff */
[----:B------:R0:W5:Y:S02]  /*12f0*/  @P0 LDG.E R35, desc[UR56][R8.64] ;  /* 0x0000003808230981 */ /* 0x000164000c1e1900 */
        /* <DEDUP_REMOVED lines=22> */
.L_x_12538:
        /* <DEDUP_REMOVED lines=15> */
.L_x_12539:
[----:B------:R-:W-:Y:S05]  /*1550*/  @!P0 BRA `(.L_x_12540) ;  /* 0x00000000000c8947 */ /* 0x000fea0003800000 */
[----:B------:R-:W2:Y:S04]  /*1560*/  LDG.E R3, desc[UR56][R8.64] ;  /* 0x0000003808037981 */ /* 0x000ea8000c1e1900 */
[----:B------:R-:W2:Y:S02]  /*1570*/  LDG.E R32, desc[UR56][R8.64+0x4] ;  /* 0x0000043808207981 */ /* 0x000ea4000c1e1900 */
[----:B--2---:R-:W-:-:S07]  /*1580*/  IMAD.IADD R32, R32, 0x1, -R3 ;  /* 0x0000000120207824 */ /* 0x004fce00078e0a03 */
.L_x_12540:
[----:B------:R-:W-:Y:S01]  /*1590*/  ULDC.64 UR4, c[0x0][0xa10] ;  /* 0x0002840000047ab9 */ /* 0x000fe20000000a00 */
[----:B------:R-:W2:Y:S01]  /*15a0*/  LDL.LU R34, [R1] ;  /* 0x0000000001227983 */ /* 0x000ea20000300800 */
[----:B------:R-:W-:-:S04]  /*15b0*/  ISETP.NE.U32.AND P0, PT, RZ, UR4, PT ;  /* 0x00000004ff007c0c */ /* 0x000fc8000bf05070 */
[----:B------:R-:W-:Y:S01]  /*15c0*/  ISETP.NE.AND.EX P0, PT, RZ, UR5, PT, P0 ;  /* 0x00000005ff007c0c */ /* 0x000fe2000bf05300 */
[----:B------:R-:W-:-:S12]  /*15d0*/  ULDC.64 UR4, c[0x0][0xa30] ;  /* 0x00028c0000047ab9 */ /* 0x000fd80000000a00 */
[----:B0-----:R-:W0:Y:S02]  /*15e0*/  @P0 LDC.64 R4, c[0x0][0xa10] ;  /* 0x00028400ff040b82 */ /* 0x001e240000000a00 */
[----:B0-----:R-:W-:-:S05]  /*15f0*/  @P0 IMAD.WIDE R4, R38, 0x4, R4 ;  /* 0x0000000426040825 */ /* 0x001fca00078e0204 */
[----:B------:R-:W3:Y:S04]  /*1600*/  @P0 LDG.E R0, desc[UR56][R4.64] ;  /* 0x0000003804000981 */ /* 0x000ee8000c1e1900 */
[----:B------:R-:W3:Y:S01]  /*1610*/  @P0 LDG.E R3, desc[UR56][R4.64+0x4] ;  /* 0x0000043804030981 */ /* 0x000ee2000c1e1900 */
[----:B------:R-:W-:Y:S01]  /*1620*/  ISETP.NE.U32.AND P1, PT, RZ, UR4, PT ;  /* 0x00000004ff007c0c */ /* 0x000fe2000bf25070 */
[----:B-----5:R-:W-:-:S03]  /*1630*/  IMAD.MOV.U32 R25, RZ, RZ, R32 ;  /* 0x000000ffff197224 */ /* 0x020fc600078e0020 */
[----:B------:R-:W-:-:S13]  /*1640*/  ISETP.NE.AND.EX P1, PT, RZ, UR5, PT, P1 ;  /* 0x00000005ff007c0c */ /* 0x000fda000bf25310 */
[----:B------:R-:W-:-:S04]  /*1650*/  @P1 IADD3 R6, P2, R36, UR4, RZ ;  /* 0x0000000424061c10 */ /* 0x000fc8000ff5e0ff */
[----:B------:R-:W-:-:S05]  /*1660*/  @P1 IADD3.X R7, R37, UR5, RZ, P2, !PT ;  /* 0x0000000525071c10 */ /* 0x000fca00097fe4ff */
[----:B------:R0:W5:Y:S01]  /*1670*/  @P1 LDG.E R25, desc[UR56][R6.64] ;  /* 0x0000003806191981 */ /* 0x000162000c1e1900 */
[----:B------:R-:W-:Y:S01]  /*1680*/  IMAD.IADD R12, R32, 0x1, -R11 ;  /* 0x00000001200c7824 */ /* 0x000fe200078e0a0b */
[----:B------:R-:W-:Y:S01]  /*1690*/  LOP3.LUT R13, R10, 0xff, RZ, 0xc0, !PT ;  /* 0x000000ff0a0d7812 */ /* 0x000fe200078ec0ff */
[----:B------:R-:W-:Y:S01]  /*16a0*/  BSSY B0, `(.L_x_12541) ;  /* 0x000002d000007945 */ /* 0x000fe20003800000 */
[----:B------:R-:W-:-:S03]  /*16b0*/  SHF.R.U32.HI R8, RZ, 0x10, R10 ;  /* 0x00000010ff087819 */ /* 0x000fc6000001160a */
[----:B------:R0:W-:Y:S01]  /*16c0*/  STL [R1+0x6c], R13 ;  /* 0x00006c0d01007387 */ /* 0x0001e20000100800 */
        /* <DEDUP_REMOVED lines=42> */
.L_x_12542:
[----:B------:R-:W-:Y:S05]  /*1970*/  BSYNC B0 ;  /* 0x0000000000007941 */ /* 0x000fea0003800000 */
.L_x_12541:
        /* <DEDUP_REMOVED lines=37> */
.L_x_12545:
[----:B------:R-:W-:Y:S05]  /*1bd0*/  BSYNC B6 ;  /* 0x0000000000067941 */ /* 0x000fea0003800000 */
.L_x_12544:
        /* <DEDUP_REMOVED lines=9> */
[----:B------:R-:W-:Y:S01]  /*1c70*/  MOV R5, UR5 ;  /* 0x0000000500057c02 */ /* 0x000fe20008000f00 */
        /* <DEDUP_REMOVED lines=10> */
.L_x_12547:
[----:B------:R-:W-:Y:S05]  /*1d20*/  BSYNC B6 ;  /* 0x0000000000067941 */ /* 0x000fea0003800000 */
.L_x_12546:
[----:B------:R-:W-:Y:S01]  /*1d30*/  ULDC.64 UR4, c[0x0][0x9f8] ;  /* 0x00027e0000047ab9 */ /* 0x000fe20000000a00 */
[----:B------:R-:W-:Y:S01]  /*1d40*/  IMAD.MOV.U32 R0, RZ, RZ, R38 ;  /* 0x000000ffff007224 */ /* 0x000fe200078e0026 */
[----:B------:R-:W-:Y:S01]  /*1d50*/  ISETP.NE.U32.AND P0, PT, RZ, UR4, PT ;  /* 0x00000004ff007c0c */ /* 0x000fe2000bf05070 */
[----:B------:R-:W2:Y:S01]  /*1d60*/  LDL R12, [R1+0x34] ;  /* 0x00003400010c7983 */ /* 0x000ea20000100800 */
[----:B------:R-:W0:Y:S02]  /*1d70*/  LDC.64 R58, c[0x0][0x300] ;  /* 0x0000c000ff3a7b82 */ /* 0x000e240000000a00 */
[----:B------:R-:W-:Y:S01]  /*1d80*/  ISETP.NE.AND.EX P0, PT, RZ, UR5, PT, P0 ;  /* 0x00000005ff007c0c */ /* 0x000fe2000bf05300 */
[----:B------:R-:W3:Y:S01]  /*1d90*/  LDL R14, [R1+0x48] ;  /* 0x00004800010e7983 */ /* 0x000ee20000100800 */
[----:B------:R-:W1:Y:S01]  /*1da0*/  S2R R31, SR_TID.X ;  /* 0x00000000001f7919 */ /* 0x000e620000002100 */
[----:B------:R-:W-:-:S03]  /*1db0*/  IMAD.IADD R41, R35, 0x1, R32 ;  /* 0x0000000123297824 */ /* 0x000fc600078e0220 */
[----:B------:R-:W4:Y:S07]  /*1dc0*/  LDC R39, c[0x0][0x3f4] ;  /* 0x0000fd00ff277b82 */ /* 0x000f2e0000000800 */
[----:B------:R-:W-:Y:S01]  /*1dd0*/  @P0 IADD3 R4, P1, R36, UR4, RZ ;  /* 0x0000000424040c10 */ /* 0x000fe2000ff3e0ff */
[----:B------:R-:W4:Y:S03]  /*1de0*/  LDC.64 R20, c[0x0][0x3f8] ;  /* 0x0000fe00ff147b82 */ /* 0x000f260000000a00 */
[----:B------:R-:W-:Y:S01]  /*1df0*/  @P0 IADD3.X R5, R37, UR5, RZ, P1, !PT ;  /* 0x0000000525050c10 */ /* 0x000fe20008ffe4ff */
[----:B------:R-:W-:-:S04]  /*1e00*/  ULDC.64 UR4, c[0x0][0xa08] ;  /* 0x0002820000047ab9 */ /* 0x000fc80000000a00 */
[----:B------:R1:W3:Y:S01]  /*1e10*/  @P0 LDG.E R0, desc[UR56][R4.64] ;  /* 0x0000003804000981 */ /* 0x0002e2000c1e1900 */
[----:B------:R-:W-:Y:S01]  /*1e20*/  SHF.R.S32.HI R43, RZ, 0x1f, R41 ;  /* 0x0000001fff2b7819 */ /* 0x000fe20000011429 */
[-C--:B0-----:R-:W-:Y:S01]  /*1e30*/  IMAD.WIDE.U32 R6, R41, R58.reuse, RZ ;  /* 0x0000003a29067225 */ /* 0x081fe200078e00ff */
[----:B------:R-:W-:Y:S02]  /*1e40*/  ISETP.NE.U32.AND P0, PT, RZ, UR4, PT ;  /* 0x00000004ff007c0c */ /* 0x000fe4000bf05070 */
[----:B------:R-:W-:Y:S01]  /*1e50*/  SHF.R.S32.HI R40, RZ, 0x1f, R18 ;  /* 0x0000001fff287819 */ /* 0x000fe20000011412 */
[----:B------:R-:W-:Y:S01]  /*1e60*/  IMAD R8, R43, R58, RZ ;  /* 0x0000003a2b087224 */ /* 0x000fe200078e02ff */
[----:B------:R-:W-:Y:S01]  /*1e70*/  ISETP.NE.AND.EX P0, PT, RZ, UR5, PT, P0 ;  /* 0x00000005ff007c0c */ /* 0x000fe2000bf05300 */
[----:B------:R-:W-:Y:S01]  /*1e80*/  ULDC.64 UR4, c[0x0][0x308] ;  /* 0x0000c20000047ab9 */ /* 0x000fe20000000a00 */
[----:B------:R-:W-:Y:S01]  /*1e90*/  SHF.R.S32.HI R17, RZ, 0x1f, R16 ;  /* 0x0000001fff117819 */ /* 0x000fe20000011410 */
[----:B------:R-:W-:-:S04]  /*1ea0*/  IMAD R3, R41, R59, R8 ;  /* 0x0000003b29037224 */ /* 0x000fc800078e0208 */
[----:B------:R-:W-:Y:S01]  /*1eb0*/  IMAD.IADD R7, R7, 0x1, R3 ;  /* 0x0000000107077824 */ /* 0x000fe200078e0203 */
[----:B-1----:R-:W-:Y:S01]  /*1ec0*/  SHF.R.U32.HI R38, RZ, 0x7, R31 ;  /* 0x00000007ff267819 */ /* 0x002fe2000001161f */
[----:B------:R-:W-:-:S03]  /*1ed0*/  IMAD.WIDE.U32 R4, R42, UR4, R6 ;  /* 0x000000042a047c25 */ /* 0x000fc6000f8e0006 */
[----:B------:R-:W-:Y:S01]  /*1ee0*/  ISETP.NE.AND P6, PT, R38, 0x1, PT ;  /* 0x000000012600780c */ /* 0x000fe20003fc5270 */
[----:B------:R-:W0:Y:S01]  /*1ef0*/  LDC.64 R6, c[0x0][0x408] ;  /* 0x00010200ff067b82 */ /* 0x000e220000000a00 */
[----:B------:R-:W-:Y:S01]  /*1f00*/  IMAD R5, R42, UR5, R5 ;  /* 0x000000052a057c24 */ /* 0x000fe2000f8e0205 */
[----:B------:R-:W-:Y:S01]  /*1f10*/  ULDC.64 UR4, c[0x0][0x310] ;  /* 0x0000c40000047ab9 */ /* 0x000fe20000000a00 */
[----:B------:R-:W-:-:S03]  /*1f20*/  SHF.R.S32.HI R23, RZ, 0x1f, R22 ;  /* 0x0000001fff177819 */ /* 0x000fc60000011416 */
[----:B----4-:R-:W-:-:S04]  /*1f30*/  IMAD.WIDE.U32 R56, R18, R20, R22 ;  /* 0x0000001412387225 */ /* 0x010fc800078e0016 */
[----:B------:R-:W-:Y:S02]  /*1f40*/  VIADD R95, R38, 0x8 ;  /* 0x00000008265f7836 */ /* 0x000fe40000000000 */
[----:B------:R-:W-:-:S04]  /*1f50*/  VIADD R32, R18, 0x60 ;  /* 0x0000006012207836 */ /* 0x000fc80000000000 */
[----:B------:R-:W-:-:S05]  /*1f60*/  IMAD.SHL.U32 R32, R32, 0x40, RZ ;  /* 0x0000004020207824 */ /* 0x000fca00078e00ff */
[----:B------:R-:W-:Y:S01]  /*1f70*/  LOP3.LUT R32, R32, 0x1c0, RZ, 0xc0, !PT ;  /* 0x000001c020207812 */ /* 0x000fe200078ec0ff */
[----:B------:R-:W-:-:S03]  /*1f80*/  IMAD R31, R21, 0xc0, RZ ;  /* 0x000000c0151f7824 */ /* 0x000fc600078e02ff */
[----:B------:R-:W-:Y:S01]  /*1f90*/  SHF.R.U32.HI R32, RZ, 0x3, R32 ;  /* 0x00000003ff207819 */ /* 0x000fe20000011620 */
[----:B------:R-:W-:Y:S02]  /*1fa0*/  IMAD R73, R59, 0xc0, RZ ;  /* 0x000000c03b497824 */ /* 0x000fe400078e02ff */
[----:B0-----:R-:W-:Y:S02]  /*1fb0*/  IMAD R71, R7, 0xc0, RZ ;  /* 0x000000c007477824 */ /* 0x001fe400078e02ff */
[----:B------:R-:W-:Y:S02]  /*1fc0*/  VIADD R77, R16, 0x20 ;  /* 0x00000020104d7836 */ /* 0x000fe40000000000 */
[----:B------:R-:W-:Y:S02]  /*1fd0*/  IMAD.SHL.U32 R74, R39, 0x2, RZ ;  /* 0x00000002274a7824 */ /* 0x000fe400078e00ff */
[C---:B--2---:R-:W-:Y:S01]  /*1fe0*/  IMAD.SHL.U32 R78, R12.reuse, 0x40, RZ ;  /* 0x000000400c4e7824 */ /* 0x044fe200078e00ff */
[----:B------:R-:W-:Y:S01]  /*1ff0*/  LOP3.LUT P1, RZ, R12, 0x4, RZ, 0xc0, !PT ;  /* 0x000000040cff7812 */ /* 0x000fe2000782c0ff */
[----:B------:R-:W-:-:S05]  /*2000*/  VIADD R12, R18, 0x60 ;  /* 0x00000060120c7836 */ /* 0x000fca0000000000 */
[----:B------:R-:W-:Y:S02]  /*2010*/  SHF.R.S32.HI R76, RZ, 0x1f, R12 ;  /* 0x0000001fff4c7819 */ /* 0x000fe4000001140c */
[----:B------:R-:W0:Y:S01]  /*2020*/  S2R R12, SR_TID.X ;  /* 0x00000000000c7919 */ /* 0x000e220000002100 */
[----:B---3--:R-:W-:Y:S02]  /*2030*/  SHF.R.S32.HI R3, RZ, 0x1f, R0 ;  /* 0x0000001fff037819 */ /* 0x008fe40000011400 */
[----:B------:R-:W-:Y:S02]  /*2040*/  SEL R61, R0, RZ, !P0 ;  /* 0x000000ff003d7207 */ /* 0x000fe40004000000 */
[----:B------:R-:W-:-:S03]  /*2050*/  SEL R10, R3, RZ, !P0 ;  /* 0x000000ff030a7207 */ /* 0x000fc60004000000 */
[----:B------:R-:W-:-:S04]  /*2060*/  IMAD.WIDE.U32 R62, R61, UR4, R4 ;  /* 0x000000043d3e7c25 */ /* 0x000fc8000f8e0004 */
[----:B------:R-:W-:Y:S02]  /*2070*/  IMAD R0, R10, UR4, RZ ;  /* 0x000000040a007c24 */ /* 0x000fe4000f8e02ff */
[----:B------:R-:W-:-:S04]  /*2080*/  IMAD.WIDE.U32 R4, R18, R58, R16 ;  /* 0x0000003a12047225 */ /* 0x000fc800078e0010 */
[----:B------:R-:W-:Y:S01]  /*2090*/  IMAD R3, R61, UR5, R0 ;  /* 0x000000053d037c24 */ /* 0x000fe2000f8e0200 */
[----:B------:R-:W-:Y:S05]  /*20a0*/  @!P6 WARPSYNC.ALL ;  /* 0x000000000000e948 */ /* 0x000fea0003800000 */
[----:B------:R-:W-:Y:S01]  /*20b0*/  IMAD R0, R40, R58, RZ ;  /* 0x0000003a28007224 */ /* 0x000fe200078e02ff */
[----:B------:R-:W-:Y:S01]  /*20c0*/  ULDC.64 UR4, c[0x0][0x330] ;  /* 0x0000cc0000047ab9 */ /* 0x000fe20000000a00 */
[----:B------:R-:W-:Y:S01]  /*20d0*/  IMAD.IADD R80, R63, 0x1, R3 ;  /* 0x000000013f507824 */ /* 0x000fe200078e0203 */
[----:B------:R-:W-:Y:S01]  /*20e0*/  @!P6 BAR.SYNC.DEFER_BLOCKING 0x9, 0x100 ;  /* 0x024400000000eb1d */ /* 0x000fe20000010000 */
[----:B------:R-:W-:Y:S01]  /*20f0*/  IMAD.WIDE.U32 R8, R42, UR4, R16 ;  /* 0x000000042a087c25 */ /* 0x000fe2000f8e0010 */
[----:B------:R-:W-:-:S03]  /*2100*/  IADD3 R81, P0, R62, R4, RZ ;  /* 0x000000043e517210 */ /* 0x000fc60007f1e0ff */
[----:B------:R-:W-:Y:S02]  /*2110*/  IMAD R79, R18, R59, R0 ;  /* 0x0000003b124f7224 */ /* 0x000fe400078e0200 */
[----:B------:R-:W-:Y:S01]  /*2120*/  IMAD R9, R42, UR5, R9 ;  /* 0x000000052a097c24 */ /* 0x000fe2000f8e0209 */
[----:B------:R-:W-:Y:S01]  /*2130*/  ULDC.64 UR4, c[0x0][0x338] ;  /* 0x0000ce0000047ab9 */ /* 0x000fe20000000a00 */
[----:B------:R-:W-:Y:S01]  /*2140*/  IMAD R0, R40, R20, RZ ;  /* 0x0000001428007224 */ /* 0x000fe200078e02ff */
[----:B------:R-:W-:Y:S01]  /*2150*/  IADD3.X R79, R80, R5, R79, P0, !PT ;  /* 0x00000005504f7210 */ /* 0x000fe200007fe44f */
[----:B------:R-:W-:Y:S01]  /*2160*/  IMAD R3, R10, UR4, RZ ;  /* 0x000000040a037c24 */ /* 0x000fe2000f8e02ff */
[----:B------:R-:W-:Y:S01]  /*2170*/  ISETP.GE.AND P0, PT, R16, R39, PT ;  /* 0x000000271000720c */ /* 0x000fe20003f06270 */
[----:B------:R-:W-:Y:S02]  /*2180*/  IMAD.MOV.U32 R42, RZ, RZ, R34 ;  /* 0x000000ffff2a7224 */ /* 0x000fe400078e0022 */
[----:B------:R-:W-:Y:S01]  /*2190*/  IMAD R37, R61, UR5, R3 ;  /* 0x000000053d257c24 */ /* 0x000fe2000f8e0203 */
[----:B------:R-:W-:Y:S01]  /*21a0*/  SEL R3, R39, RZ, P0 ;  /* 0x000000ff27037207 */ /* 0x000fe20000000000 */
[----:B------:R-:W-:-:S02]  /*21b0*/  IMAD R5, R18, R21, R0 ;  /* 0x0000001512057224 */ /* 0x000fc400078e0200 */
[----:B------:R-:W-:Y:S02]  /*21c0*/  IMAD R0, R40, R6, RZ ;  /* 0x0000000628007224 */ /* 0x000fe400078e02ff */
[----:B------:R-:W-:-:S04]  /*21d0*/  IMAD.WIDE.U32 R34, R18, R20, R16 ;  /* 0x0000001412227225 */ /* 0x000fc800078e0010 */
[----:B------:R-:W-:Y:S01]  /*21e0*/  IMAD.IADD R3, R16, 0x1, R3 ;  /* 0x0000000110037824 */ /* 0x000fe200078e0203 */
[----:B------:R-:W-:Y:S01]  /*21f0*/  LOP3.LUT R42, R42, 0xfffffffb, RZ, 0xc0, !PT ;  /* 0xfffffffb2a2a7812 */ /* 0x000fe200078ec0ff */
[----:B------:R-:W-:Y:S02]  /*2200*/  IMAD.IADD R57, R57, 0x1, R5 ;  /* 0x0000000139397824 */ /* 0x000fe400078e0205 */
[----:B------:R-:W-:Y:S01]  /*2210*/  IMAD R13, R18, R7, R0 ;  /* 0x00000007120d7224 */ /* 0x000fe200078e0200 */
[----:B------:R-:W-:Y:S01]  /*2220*/  SHF.R.S32.HI R0, RZ, 0x1f, R3 ;  /* 0x0000001fff007819 */ /* 0x000fe20000011403 */
[----:B------:R-:W-:Y:S01]  /*2230*/  IMAD.IADD R35, R5, 0x1, R35 ;  /* 0x0000000105237824 */ /* 0x000fe200078e0223 */
[----:B-----5:R-:W-:Y:S01]  /*2240*/  SHF.R.S32.HI R5, RZ, 0x1f, R25 ;  /* 0x0000001fff057819 */ /* 0x020fe20000011419 */
[----:B0-----:R-:W-:Y:S01]  /*2250*/  VIADD R38, R12, 0xffffff80 ;  /* 0xffffff800c267836 */ /* 0x001fe20000000000 */
[----:B------:R-:W-:Y:S02]  /*2260*/  LEA.HI R3, R0, R3, RZ, 0x3 ;  /* 0x0000000300037211 */ /* 0x000fe400078f18ff */
[----:B------:R-:W-:Y:S01]  /*2270*/  @P1 LOP3.LUT R42, R42, 0x4, RZ, 0xfc, !PT ;  /* 0x000000042a2a1812 */ /* 0x000fe200078efcff */
[----:B------:R-:W-:Y:S01]  /*2280*/  IMAD R0, R5, R6, RZ ;  /* 0x0000000605007224 */ /* 0x000fe200078e02ff */
[----:B------:R-:W-:Y:S01]  /*2290*/  LOP3.LUT R78, R78, 0x1c0, RZ, 0xc0, !PT ;  /* 0x000001c04e4e7812 */ /* 0x000fe200078ec0ff */
[----:B------:R-:W-:Y:S01]  /*22a0*/  VIADD R12, R18, 0x60 ;  /* 0x00000060120c7836 */ /* 0x000fe20000000000 */
[----:B------:R-:W-:Y:S01]  /*22b0*/  SHF.R.S32.HI R36, RZ, 0x1f, R38 ;  /* 0x0000001fff247819 */ /* 0x000fe20000011426 */
[----:B------:R-:W-:Y:S01]  /*22c0*/  IMAD R15, R25, R7, R0 ;  /* 0x00000007190f7224 */ /* 0x000fe200078e0200 */
[----:B------:R0:W-:Y:S01]  /*22d0*/  STL [R1], R42 ;  /* 0x0000002a01007387 */ /* 0x0001e20000100800 */
[----:B------:R-:W-:Y:S01]  /*22e0*/  SHF.R.U32.HI R75, RZ, 0x3, R78 ;  /* 0x00000003ff4b7819 */ /* 0x000fe2000001164e */
[----:B------:R-:W-:Y:S01]  /*22f0*/  IMAD.SHL.U32 R12, R12, 0x40, RZ ;  /* 0x000000400c0c7824 */ /* 0x000fe200078e00ff */
[----:B------:R-:W-:-:S02]  /*2300*/  LOP3.LUT R0, R78, 0x18, R16, 0xf8, !PT ;  /* 0x000000184e007812 */ /* 0x000fc400078ef810 */
[----:B------:R-:W-:Y:S01]  /*2310*/  LEA.HI R36, R36, R38, RZ, 0x5 ;  /* 0x0000002624247211 */ /* 0x000fe200078f28ff */
[----:B------:R-:W-:Y:S01]  /*2320*/  IMAD.WIDE.U32 R60, R61, UR4, R8 ;  /* 0x000000043d3c7c25 */ /* 0x000fe2000f8e0008 */
[----:B------:R-:W-:Y:S01]  /*2330*/  LOP3.LUT R0, R0, R75, RZ, 0x3c, !PT ;  /* 0x0000004b00007212 */ /* 0x000fe200078e3cff */
[----:B------:R-:W-:Y:S01]  /*2340*/  ULDC UR4, c[0x0][0x2f4] ;  /* 0x0000bd0000047ab9 */ /* 0x000fe20000000800 */
[----:B------:R-:W-:Y:S01]  /*2350*/  SHF.R.S32.HI R36, RZ, 0x5, R36 ;  /* 0x00000005ff247819 */ /* 0x000fe20000011424 */
[----:B------:R-:W-:Y:S01]  /*2360*/  IMAD.WIDE.U32 R10, R18, R6, R22 ;  /* 0x00000006120a7225 */ /* 0x000fe200078e0016 */
[----:B------:R-:W-:-:S03]  /*2370*/  LOP3.LUT R12, R12, 0x1c0, RZ, 0xc0, !PT ;  /* 0x000001c00c0c7812 */ /* 0x000fc600078ec0ff */
[----:B------:R-:W-:Y:S01]  /*2380*/  IMAD.WIDE.U32 R8, R18, R6, R16 ;  /* 0x0000000612087225 */ /* 0x000fe200078e0010 */
[----:B------:R-:W-:-:S03]  /*2390*/  LOP3.LUT R12, R12, 0x38, R3, 0xf8, !PT ;  /* 0x000000380c0c7812 */ /* 0x000fc600078ef803 */
[-C--:B------:R-:W-:Y:S02]  /*23a0*/  IMAD R4, R5, R20.reuse, RZ ;  /* 0x0000001405047224 */ /* 0x080fe400078e02ff */
[----:B------:R-:W-:Y:S01]  /*23b0*/  IMAD R70, R36, 0x200, R0 ;  /* 0x0000020024467824 */ /* 0x000fe200078e0200 */
[----:B------:R-:W-:Y:S01]  /*23c0*/  LOP3.LUT R0, R78, 0x38, R3, 0xf8, !PT ;  /* 0x000000384e007812 */ /* 0x000fe200078ef803 */
[----:B------:R-:W-:Y:S02]  /*23d0*/  IMAD.IADD R11, R11, 0x1, R13 ;  /* 0x000000010b0b7824 */ /* 0x000fe400078e020d */
[----:B------:R-:W-:Y:S02]  /*23e0*/  IMAD.IADD R9, R13, 0x1, R9 ;  /* 0x000000010d097824 */ /* 0x000fe400078e0209 */
[C---:B------:R-:W-:Y:S01]  /*23f0*/  IMAD R13, R25.reuse, R21, R4 ;  /* 0x00000015190d7224 */ /* 0x040fe200078e0204 */
[----:B------:R-:W-:Y:S01]  /*2400*/  IADD3 R4, P1, R18, R41, RZ ;  /* 0x0000002912047210 */ /* 0x000fe20007f3e0ff */
[----:B------:R-:W-:Y:S01]  /*2410*/  IMAD.WIDE.U32 R56, R25, R20, R56 ;  /* 0x0000001419387225 */ /* 0x000fe200078e0038 */
[----:B------:R-:W-:-:S03]  /*2420*/  LOP3.LUT R0, R0, R75, RZ, 0x3c, !PT ;  /* 0x0000004b00007212 */ /* 0x000fc600078e3cff */
[----:B------:R-:W-:Y:S01]  /*2430*/  IMAD.WIDE.U32 R34, R25, R20, R34 ;  /* 0x0000001419227225 */ /* 0x000fe200078e0022 */
[----:B------:R-:W-:-:S03]  /*2440*/  LOP3.LUT R12, R12, R32, RZ, 0x3c, !PT ;  /* 0x000000200c0c7212 */ /* 0x000fc600078e3cff */
[----:B------:R-:W-:Y:S01]  /*2450*/  IMAD.WIDE.U32 R20, R20, 0xc0, RZ ;  /* 0x000000c014147825 */ /* 0x000fe200078e00ff */
[----:B------:R-:W-:-:S03]  /*2460*/  LOP3.LUT R65, R3, 0xfffffff8, RZ, 0xc0, !PT ;  /* 0xfffffff803417812 */ /* 0x000fc600078ec0ff */
[----:B------:R-:W-:-:S04]  /*2470*/  IMAD.WIDE.U32 R10, R25, R6, R10 ;  /* 0x00000006190a7225 */ /* 0x000fc800078e000a */
[----:B------:R-:W-:Y:S01]  /*2480*/  IMAD.WIDE.U32 R8, R25, R6, R8 ;  /* 0x0000000619087225 */ /* 0x000fe200078e0008 */
[----:B------:R-:W-:-:S03]  /*2490*/  SHF.R.S32.HI R64, RZ, 0x3, R3 ;  /* 0x00000003ff407819 */ /* 0x000fc60000011403 */
[----:B------:R-:W-:-:S04]  /*24a0*/  IMAD.WIDE.U32 R58, R58, 0xc0, RZ ;  /* 0x000000c03a3a7825 */ /* 0x000fc800078e00ff */
[----:B------:R-:W-:Y:S01]  /*24b0*/  IMAD.WIDE.U32 R6, R6, 0xc0, RZ ;  /* 0x000000c006067825 */ /* 0x000fe200078e00ff */
[----:B------:R-:W-:-:S03]  /*24c0*/  ISETP.GE.AND P2, PT, R77, UR4, PT ;  /* 0x000000044d007c0c */ /* 0x000fc6000bf46270 */
[----:B------:R-:W-:Y:S01]  /*24d0*/  IMAD.IADD R72, R21, 0x1, R31 ;  /* 0x0000000115487824 */ /* 0x000fe200078e021f */
[----:B------:R-:W-:Y:S01]  /*24e0*/  LEA R31, R36, R0, 0x9 ;  /* 0x00000000241f7211 */ /* 0x000fe200078e48ff */
[----:B------:R-:W-:Y:S01]  /*24f0*/  IMAD.X R5, R40, 0x1, R43, P1 ;  /* 0x0000000128057824 */ /* 0x000fe200008e062b */
[----:B------:R-:W-:Y:S01]  /*2500*/  ISETP.GE.AND P1, PT, R16, UR4, PT ;  /* 0x0000000410007c0c */ /* 0x000fe2000bf26270 */
[----:B------:R-:W-:Y:S01]  /*2510*/  IMAD.IADD R73, R59, 0x1, R73 ;  /* 0x000000013b497824 */ /* 0x000fe200078e0249 */
[----:B------:R-:W-:Y:S01]  /*2520*/  SHF.R.S32.HI R32, RZ, 0x1f, R65 ;  /* 0x0000001fff207819 */ /* 0x000fe20000011441 */
[----:B------:R-:W-:Y:S02]  /*2530*/  IMAD.IADD R71, R7, 0x1, R71 ;  /* 0x0000000107477824 */ /* 0x000fe400078e0247 */
[----:B------:R-:W-:Y:S02]  /*2540*/  IMAD.IADD R69, R57, 0x1, R13 ;  /* 0x0000000139457824 */ /* 0x000fe400078e020d */
[----:B------:R-:W-:-:S02]  /*2550*/  IMAD.IADD R68, R13, 0x1, R35 ;  /* 0x000000010d447824 */ /* 0x000fc400078e0223 */
[----:B------:R-:W-:Y:S02]  /*2560*/  IMAD.IADD R67, R11, 0x1, R15 ;  /* 0x000000010b437824 */ /* 0x000fe400078e020f */
[----:B------:R-:W-:Y:S02]  /*2570*/  IMAD.IADD R66, R15, 0x1, R9 ;  /* 0x000000010f427824 */ /* 0x000fe400078e0209 */
[----:B------:R-:W-:Y:S02]  /*2580*/  IMAD.IADD R3, R14, 0x1, R12 ;  /* 0x000000010e037824 */ /* 0x000fe400078e020c */
[----:B0-----:R-:W-:-:S07]  /*2590*/  IMAD.IADD R0, R61, 0x1, R37 ;  /* 0x000000013d007824 */ /* 0x001fce00078e0225 */
.L_x_12597:
[----:B------:R-:W2:Y:S01]  /*25a0*/  LDL R39, [R1+0x34] ;  /* 0x0000340001277983 */ /* 0x000ea20000100800 */
[----:B------:R-:W0:Y:S03]  /*25b0*/  LDC.64 R90, c[0x0][0x300] ;  /* 0x0000c000ff5a7b82 */ /* 0x000e260000000a00 */
[----:B------:R-:W3:Y:S01]  /*25c0*/  LDL.LU R38, [R1] ;  /* 0x0000000001267983 */ /* 0x000ee20000300800 */
[----:B------:R-:W-:Y:S01]  /*25d0*/  VIADD R37, R29, 0xffffffff ;  /* 0xffffffff1d257836 */ /* 0x000fe20000000000 */
[----:B------:R-:W-:Y:S05]  /*25e0*/  YIELD ;  /* 0x0000000000007946 */ /* 0x000fea0003800000 */
[----:B------:R-:W1:Y:S01]  /*25f0*/  LDC.64 R84, c[0x0][0x2e8] ;  /* 0x0000ba00ff547b82 */ /* 0x000e620000000a00 */
[----:B------:R-:W-:Y:S01]  /*2600*/  SHF.R.S32.HI R36, RZ, 0x1f, R37 ;  /* 0x0000001fff247819 */ /* 0x000fe20000011425 */
[-C--:B------:R-:W-:Y:S01]  /*2610*/  IMAD R13, R73, R37.reuse, RZ ;  /* 0x00000025490d7224 */ /* 0x080fe200078e02ff */
[----:B------:R-:W-:Y:S01]  /*2620*/  BSSY B0, `(.L_x_12548) ;  /* 0x00002f8000007945 */ /* 0x000fe20003800000 */
[----:B------:R-:W-:-:S04]  /*2630*/  IMAD.WIDE.U32 R88, R58, R37, RZ ;  /* 0x000000253a587225 */ /* 0x000fc800078e00ff */
[----:B------:R-:W-:Y:S01]  /*2640*/  IMAD R13, R36, R58, R13 ;  /* 0x0000003a240d7224 */ /* 0x000fe200078e020d */
[----:B------:R-:W-:Y:S01]  /*2650*/  IADD3 R14, P3, R81, R88, RZ ;  /* 0x00000058510e7210 */ /* 0x000fe20007f7e0ff */
[----:B------:R-:W4:Y:S01]  /*2660*/  LDC R92, c[0x0][0x3f4] ;  /* 0x0000fd00ff5c7b82 */ /* 0x000f220000000800 */
[----:B------:R-:W-:Y:S02]  /*2670*/  IMAD R87, R19, 0x3000, R70 ;  /* 0x0000300013577824 */ /* 0x000fe400078e0246 */
[----:B------:R-:W-:Y:S02]  /*2680*/  IMAD.IADD R89, R89, 0x1, R13 ;  /* 0x0000000159597824 */ /* 0x000fe400078e020d */
[----:B0-----:R-:W-:Y:S02]  /*2690*/  IMAD R29, R91, 0x60, RZ ;  /* 0x000000605b1d7824 */ /* 0x001fe400078e02ff */
[----:B------:R-:W-:-:S04]  /*26a0*/  IMAD.WIDE.U32 R12, R90, 0x60, R88 ;  /* 0x000000605a0c7825 */ /* 0x000fc800078e0058 */
[----:B------:R-:W-:Y:S01]  /*26b0*/  IMAD.X R15, R89, 0x1, R79, P3 ;  /* 0x00000001590f7824 */ /* 0x000fe200018e064f */
[----:B------:R-:W-:Y:S01]  /*26c0*/  IADD3 R12, P3, R81, R12, RZ ;  /* 0x0000000c510c7210 */ /* 0x000fe20007f7e0ff */
[----:B------:R-:W-:-:S03]  /*26d0*/  VIADD R83, R87, 0x20 ;  /* 0x0000002057537836 */ /* 0x000fc60000000000 */
[----:B------:R-:W-:Y:S01]  /*26e0*/  IADD3.X R13, R79, R13, R29, P3, !PT ;  /* 0x0000000d4f0d7210 */ /* 0x000fe20001ffe41d */
[----:B------:R-:W-:Y:S01]  /*26f0*/  IMAD.MOV.U32 R29, RZ, RZ, R37 ;  /* 0x000000ffff1d7224 */ /* 0x000fe200078e0025 */
[----:B-1----:R-:W-:-:S04]  /*2700*/  LEA R42, P3, R14, R84, 0x1 ;  /* 0x000000540e2a7211 */ /* 0x002fc800078608ff */
[----:B------:R-:W-:Y:S02]  /*2710*/  LEA.HI.X R43, R14, R85, R15, 0x1, P3 ;  /* 0x000000550e2b7211 */ /* 0x000fe400018f0c0f */
[----:B------:R-:W-:-:S04]  /*2720*/  LEA R40, P3, R12, R84, 0x1 ;  /* 0x000000540c287211 */ /* 0x000fc800078608ff */
[----:B------:R-:W-:Y:S02]  /*2730*/  LEA.HI.X R41, R12, R85, R13, 0x1, P3 ;  /* 0x000000550c297211 */ /* 0x000fe400018f0c0d */
[----:B------:R-:W-:Y:S02]  /*2740*/  ISETP.GT.AND P3, PT, R37, R30, PT ;  /* 0x0000001e2500720c */ /* 0x000fe40003f64270 */
[----:B--2---:R-:W-:Y:S02]  /*2750*/  LOP3.LUT P4, RZ, R39, 0x4, RZ, 0xc0, !PT ;  /* 0x0000000427ff7812 */ /* 0x004fe4000788c0ff */
[----:B---3--:R-:W-:-:S09]  /*2760*/  LOP3.LUT R38, R38, 0xfffffffd, RZ, 0xc0, !PT ;  /* 0xfffffffd26267812 */ /* 0x008fd200078ec0ff */
[----:B------:R-:W-:Y:S02]  /*2770*/  @P3 LOP3.LUT R38, R38, 0x2, RZ, 0xfc, !PT ;  /* 0x0000000226263812 */ /* 0x000fe400078efcff */
[----:B----4-:R-:W-:-:S03]  /*2780*/  ISETP.GE.AND P3, PT, R92, 0x1, PT ;  /* 0x000000015c00780c */ /* 0x010fc60003f66270 */
[----:B------:R0:W-:Y:S01]  /*2790*/  STL [R1], R38 ;  /* 0x0000002601007387 */ /* 0x0001e20000100800 */
[C---:B------:R-:W-:Y:S02]  /*27a0*/  @P4 VIADD R83, R87.reuse, 0xffffffe0 ;  /* 0xffffffe057534836 */ /* 0x040fe40000000000 */
[--C-:B------:R-:W-:Y:S02]  /*27b0*/  IMAD R87, R87, 0x2, R28.reuse ;  /* 0x0000000257577824 */ /* 0x100fe400078e021c */
[----:B------:R-:W-:-:S05]  /*27c0*/  IMAD R83, R83, 0x2, R28 ;  /* 0x0000000253537824 */ /* 0x000fca00078e021c */
[----:B0-----:R-:W-:Y:S05]  /*27d0*/  @!P3 BRA `(.L_x_12549) ;  /* 0x0000002c0008b947 */ /* 0x001fea0003800000 */
        /* <DEDUP_REMOVED lines=44> */
.L_x_12552:
[----:B------:R-:W-:Y:S05]  /*2aa0*/  BSYNC B1 ;  /* 0x0000000000017941 */ /* 0x000fea0003800000 */
.L_x_12551:
[----:B0-----:R-:W-:Y:S01]  /*2ab0*/  VIADD R12, R18, 0x60 ;  /* 0x00000060120c7836 */ /* 0x001fe20000000000 */
[----:B------:R-:W-:Y:S01]  /*2ac0*/  BSSY B1, `(.L_x_12553) ;  /* 0x0000021000017945 */ /* 0x000fe20003800000 */
[----:B-----5:R-:W-:Y:S02]  /*2ad0*/  IMAD.MOV.U32 R90, RZ, RZ, R52 ;  /* 0x000000ffff5a7224 */ /* 0x020fe400078e0034 */
[----:B------:R-:W-:Y:S01]  /*2ae0*/  IMAD.MOV.U32 R91, RZ, RZ, R53 ;  /* 0x000000ffff5b7224 */ /* 0x000fe200078e0035 */
        /* <DEDUP_REMOVED lines=30> */
.L_x_12554:
[----:B------:R-:W-:Y:S05]  /*2cd0*/  BSYNC B1 ;  /* 0x0000000000017941 */ /* 0x000fea0003800000 */
.L_x_12553:
        /* <DEDUP_REMOVED lines=33> */
.L_x_12555:
[----:B------:R-:W-:Y:S01]  /*2ef0*/  IMAD R82, R19, 0x8, R2 ;  /* 0x0000000813527824 */ /* 0x000fe200078e0202 */
[----:B------:R-:W-:Y:S01]  /*2f00*/  SHF.L.U32 R94, R153, 0x1f, RZ ;  /* 0x0000001f995e7819 */ /* 0x000fe200000006ff */
[----:B------:R-:W-:Y:S03]  /*2f10*/  BSSY B1, `(.L_x_12556) ;  /* 0x0000003000017945 */ /* 0x000fe60003800000 */
[----:B------:R-:W0:Y:S02]  /*2f20*/  SYNCS.PHASECHK.TRANS64.TRYWAIT P6, [R82+URZ+0x30890], R94 ;  /* 0x0308905e520075a7 */ /* 0x000e2400080c017f */
[----:B0-----:R-:W-:Y:S05]  /*2f30*/  @!P6 BRA `(.L_x_12557) ;  /* 0x000001500020e947 */ /* 0x001fea0003800000 */
.L_x_12810:
[----:B------:R-:W-:Y:S05]  /*2f40*/  BSYNC B1 ;  /* 0x0000000000017941 */ /* 0x000fea0003800000 */
.L_x_12556:
[----:B------:R-:W-:Y:S04]  /*2f50*/  BSSY B1, `(.L_x_12558) ;  /* 0x000006d000017945 */ /* 0x000fe80003800000 */
[----:B------:R-:W-:Y:S05]  /*2f60*/  @P4 BRA `(.L_x_12559) ;  /* 0x0000000400ac4947 */ /* 0x000fea0003800000 */
[----:B------:R-:W-:Y:S04]  /*2f70*/  BSSY B2, `(.L_x_12560) ;  /* 0x0000036000027945 */ /* 0x000fe80003800000 */
[----:B------:R-:W-:Y:S05]  /*2f80*/  @P1 BRA `(.L_x_12561) ;  /* 0x0000000000d01947 */ /* 0x000fea0003800000 */
[----:B------:R1:W2:Y:S01]  /*2f90*/  LDS.128 R12, [R87+0x12000] ;  /* 0x01200000570c7984 */ /* 0x0002a20000000c00 */
        /* <DEDUP_REMOVED lines=17> */
[----:B------:R-:W-:Y:S01]  /*30b0*/  FMUL.FTZ R111, R85, R108 ;  /* 0x0000006c556f7220 */ /* 0x000fe20000410000 */
[----:B------:R-:W-:Y:S01]  /*30c0*/  LOP3.LUT R102, R84, 0xffff0000, RZ, 0xc0, !PT ;  /* 0xffff000054667812 */ /* 0x000fe200078ec0ff */
[----:B------:R-:W-:Y:S01]  /*30d0*/  IMAD.U32 R105, R105, 0x10000, RZ ;  /* 0x0001000069697824 */ /* 0x000fe200078e00ff */
[----:B------:R-:W-:Y:S01]  /*30e0*/  SHF.L.U32 R89, R13, 0x10, RZ ;  /* 0x000000100d597819 */ /* 0x000fe200000006ff */
[C---:B------:R-:W-:Y:S01]  /*30f0*/  FMUL.FTZ R110, R88.reuse, R106 ;  /* 0x0000006a586e7220 */ /* 0x040fe20000410000 */
[----:B------:R-:W-:Y:S01]  /*3100*/  LOP3.LUT R14, R15, 0xffff0000, RZ, 0xc0, !PT ;  /* 0xffff00000f0e7812 */ /* 0x000fe200078ec0ff */
[----:B------:R-:W-:Y:S01]  /*3110*/  FMUL.FTZ R109, R88, R102 ;  /* 0x00000066586d7220 */ /* 0x000fe20000410000 */
[----:B------:R-:W-:Y:S01]  /*3120*/  LOP3.LUT R107, R107, 0xffff0000, RZ, 0xc0, !PT ;  /* 0xffff00006b6b7812 */ /* 0x000fe200078ec0ff */
[C---:B------:R-:W-:Y:S01]  /*3130*/  IMAD.U32 R13, R12.reuse, 0x10000, RZ ;  /* 0x000100000c0d7824 */ /* 0x040fe200078e00ff */
[----:B------:R-:W-:Y:S01]  /*3140*/  LOP3.LUT R103, R103, 0xffff0000, RZ, 0xc0, !PT ;  /* 0xffff000067677812 */ /* 0x000fe200078ec0ff */
[----:B------:R-:W-:Y:S01]  /*3150*/  FMUL.FTZ R85, R85, R104 ;  /* 0x0000006855557220 */ /* 0x000fe20000410000 */
[----:B------:R-:W-:Y:S01]  /*3160*/  LOP3.LUT R88, R12, 0xffff0000, RZ, 0xc0, !PT ;  /* 0xffff00000c587812 */ /* 0x000fe200078ec0ff */
[----:B------:R-:W-:-:S02]  /*3170*/  IMAD.U32 R84, R84, 0x10000, RZ ;  /* 0x0001000054547824 */ /* 0x000fc400078e00ff */
[----:B------:R-:W-:Y:S01]  /*3180*/  FFMA.FTZ R12, R89, R102, -R110 ;  /* 0x00000066590c7223 */ /* 0x000fe2000001086e */
[----:B------:R-:W-:Y:S01]  /*3190*/  FFMA.FTZ R111, R48, R104, -R111 ;  /* 0x00000068306f7223 */ /* 0x000fe2000001086f */
[C---:B------:R-:W-:Y:S01]  /*31a0*/  FMUL.FTZ R102, R14.reuse, R107 ;  /* 0x0000006b0e667220 */ /* 0x040fe20000410000 */
[----:B------:R-:W-:Y:S01]  /*31b0*/  FMUL.FTZ R104, R14, R103 ;  /* 0x000000670e687220 */ /* 0x000fe20000410000 */
[----:B------:R-:W-:Y:S01]  /*31c0*/  FMUL.FTZ R14, R88, R105 ;  /* 0x00000069580e7220 */ /* 0x000fe20000410000 */
[----:B------:R-:W-:Y:S02]  /*31d0*/  IMAD.U32 R15, R15, 0x10000, RZ ;  /* 0x000100000f0f7824 */ /* 0x000fe400078e00ff */
[----:B------:R-:W-:Y:S01]  /*31e0*/  FFMA.FTZ R109, R89, R106, R109 ;  /* 0x0000006a596d7223 */ /* 0x000fe2000001006d */
        /* <DEDUP_REMOVED lines=12> */
.L_x_12563:
[----:B------:R-:W-:Y:S05]  /*32b0*/  BSYNC B3 ;  /* 0x0000000000037941 */ /* 0x000fea0003800000 */
.L_x_12562:
[----:B--2---:R1:W-:Y:S02]  /*32c0*/  STG.E.128 desc[UR56][R42.64], R12 ;  /* 0x0000000c2a007986 */ /* 0x0043e4000c101d38 */
.L_x_12561:
[----:B------:R-:W-:Y:S05]  /*32d0*/  BSYNC B2 ;  /* 0x0000000000027941 */ /* 0x000fea0003800000 */
.L_x_12560:
[----:B------:R-:W-:Y:S05]  /*32e0*/  @P2 BRA `(.L_x_12559) ;  /* 0x0000000000cc2947 */ /* 0x000fea0003800000 */
[----:B-1----:R1:W2:Y:S01]  /*32f0*/  LDS.128 R12, [R83+0x12000] ;  /* 0x01200000530c7984 */ /* 0x0022a20000000c00 */
[----:B------:R-:W-:Y:S01]  /*3300*/  ISETP.GE.AND P4, PT, R154, R92, PT ;  /* 0x0000005c9a00720c */ /* 0x000fe20003f86270 */
[----:B------:R-:W-:-:S12]  /*3310*/  BSSY B2, `(.L_x_12564) ;  /* 0x000002f000027945 */ /* 0x000fd80003800000 */
[----:B-1----:R-:W-:Y:S05]  /*3320*/  @P4 BRA `(.L_x_12565) ;  /* 0x0000000000b44947 */ /* 0x002fea0003800000 */
[----:B------:R-:W-:Y:S02]  /*3330*/  SHF.R.U64 R84, R54, 0x10, R55 ;  /* 0x0000001036547819 */ /* 0x000fe40000001237 */
[--C-:B------:R-:W-:Y:S01]  /*3340*/  SHF.R.U64 R88, R52, 0x10, R53.reuse ;  /* 0x0000001034587819 */ /* 0x100fe20000001235 */
[----:B--2---:R-:W-:Y:S01]  /*3350*/  IMAD.U32 R52, R14, 0x10000, RZ ;  /* 0x000100000e347824 */ /* 0x004fe200078e00ff */
        /* <DEDUP_REMOVED lines=11> */
[----:B------:R-:W-:Y:S01]  /*3410*/  FMUL.FTZ R102, R53, R88 ;  /* 0x0000005835667220 */ /* 0x000fe20000410000 */
[----:B------:R-:W-:Y:S01]  /*3420*/  LOP3.LUT R54, R14, 0xffff0000, RZ, 0xc0, !PT ;  /* 0xffff00000e367812 */ /* 0x000fe200078ec0ff */
[C---:B------:R-:W-:Y:S01]  /*3430*/  IMAD.U32 R14, R15.reuse, 0x10000, RZ ;  /* 0x000100000f0e7824 */ /* 0x040fe200078e00ff */
[----:B------:R-:W-:Y:S01]  /*3440*/  LOP3.LUT R48, R15, 0xffff0000, RZ, 0xc0, !PT ;  /* 0xffff00000f307812 */ /* 0x000fe200078ec0ff */
[----:B------:R-:W-:-:S02]  /*3450*/  IMAD.U32 R15, R13, 0x10000, RZ ;  /* 0x000100000d0f7824 */ /* 0x000fc400078e00ff */
[-C--:B------:R-:W-:Y:S01]  /*3460*/  FMUL.FTZ R53, R53, R84.reuse ;  /* 0x0000005435357220 */ /* 0x080fe20000410000 */
[----:B------:R-:W-:Y:S02]  /*3470*/  IMAD.U32 R85, R98, 0x10000, RZ ;  /* 0x0001000062557824 */ /* 0x000fe400078e00ff */
[C---:B------:R-:W-:Y:S01]  /*3480*/  FFMA.FTZ R102, R15.reuse, R84, -R102 ;  /* 0x000000540f667223 */ /* 0x040fe20000010866 */
[----:B------:R-:W-:Y:S01]  /*3490*/  FFMA.FTZ R89, R15, R88, R53 ;  /* 0x000000580f597223 */ /* 0x000fe20000010035 */
[----:B------:R-:W-:Y:S02]  /*34a0*/  IMAD.U32 R13, R12, 0x10000, RZ ;  /* 0x000100000c0d7824 */ /* 0x000fe400078e00ff */
[----:B------:R-:W-:Y:S01]  /*34b0*/  FMUL.FTZ R103, R54, R85 ;  /* 0x0000005536677220 */ /* 0x000fe20000410000 */
[----:B------:R-:W-:Y:S01]  /*34c0*/  IMAD.U32 R55, R100, 0x10000, RZ ;  /* 0x0001000064377824 */ /* 0x000fe200078e00ff */
[----:B------:R-:W-:Y:S02]  /*34d0*/  LOP3.LUT R53, R98, 0xffff0000, RZ, 0xc0, !PT ;  /* 0xffff000062357812 */ /* 0x000fe400078ec0ff */
[----:B------:R-:W-:Y:S01]  /*34e0*/  LOP3.LUT R15, R100, 0xffff0000, RZ, 0xc0, !PT ;  /* 0xffff0000640f7812 */ /* 0x000fe200078ec0ff */
[-C--:B------:R-:W-:Y:S01]  /*34f0*/  FMUL.FTZ R105, R54, R55.reuse ;  /* 0x0000003736697220 */ /* 0x080fe20000410000 */
[----:B------:R-:W-:Y:S01]  /*3500*/  LOP3.LUT R12, R12, 0xffff0000, RZ, 0xc0, !PT ;  /* 0xffff00000c0c7812 */ /* 0x000fe200078ec0ff */
[----:B------:R-:W-:Y:S01]  /*3510*/  FFMA.FTZ R103, R52, R55, -R103 ;  /* 0x0000003734677223 */ /* 0x000fe20000010867 */
[C---:B------:R-:W-:Y:S01]  /*3520*/  FMUL.FTZ R55, R48.reuse, R53 ;  /* 0x0000003530377220 */ /* 0x040fe20000410000 */
        /* <DEDUP_REMOVED lines=13> */
.L_x_12565:
[----:B------:R-:W-:Y:S05]  /*3600*/  BSYNC B2 ;  /* 0x0000000000027941 */ /* 0x000fea0003800000 */
.L_x_12564:
[----:B--2---:R2:W-:Y:S02]  /*3610*/  STG.E.128 desc[UR56][R42.64+0x40], R12 ;  /* 0x0000400c2a007986 */ /* 0x0045e4000c101d38 */
.L_x_12559:
[----:B------:R-:W-:Y:S05]  /*3620*/  BSYNC B1 ;  /* 0x0000000000017941 */ /* 0x000fea0003800000 */
.L_x_12558:
[----:B------:R-:W-:Y:S05]  /*3630*/  @P5 BRA `(.L_x_12566) ;  /* 0x0000001c00d85947 */ /* 0x000fea0003800000 */
[----:B------:R-:W-:Y:S04]  /*3640*/  BSSY B1, `(.L_x_12567) ;  /* 0x0000036000017945 */ /* 0x000fe80003800000 */
[----:B------:R-:W-:Y:S05]  /*3650*/  @P1 BRA `(.L_x_12568) ;  /* 0x0000000000d01947 */ /* 0x000fea0003800000 */
[----:B-12---:R1:W2:Y:S01]  /*3660*/  LDS.128 R12, [R87+0x15000] ;  /* 0x01500000570c7984 */ /* 0x0062a20000000c00 */
[----:B------:R-:W-:Y:S01]  /*3670*/  ISETP.GE.AND P4, PT, R22, R92, PT ;  /* 0x0000005c1600720c */ /* 0x000fe20003f86270 */
[----:B------:R-:W-:-:S12]  /*3680*/  BSSY B2, `(.L_x_12569) ;  /* 0x0000030000027945 */ /* 0x000fd80003800000 */
[----:B-1----:R-:W-:Y:S05]  /*3690*/  @P4 BRA `(.L_x_12570) ;  /* 0x0000000000b84947 */ /* 0x002fea0003800000 */
[--C-:B------:R-:W-:Y:S01]  /*36a0*/  SHF.R.U64 R53, R46, 0x10, R47.reuse ;  /* 0x000000102e357819 */ /* 0x100fe2000000122f */
[----:B--2---:R-:W-:Y:S01]  /*36b0*/  IMAD.U32 R42, R14, 0x10000, RZ ;  /* 0x000100000e2a7824 */ /* 0x004fe200078e00ff */
[----:B------:R-:W-:Y:S02]  /*36c0*/  SHF.R.U32.HI R46, RZ, 0x10, R47 ;  /* 0x00000010ff2e7819 */ /* 0x000fe4000001162f */
[--C-:B------:R-:W-:Y:S02]  /*36d0*/  SHF.R.U32.HI R48, RZ, 0x10, R45.reuse ;  /* 0x00000010ff307819 */ /* 0x100fe4000001162d */
        /* <DEDUP_REMOVED lines=42> */
.L_x_12570:
[----:B------:R-:W-:Y:S05]  /*3980*/  BSYNC B2 ;  /* 0x0000000000027941 */ /* 0x000fea0003800000 */
.L_x_12569:
[----:B--2---:R3:W-:Y:S02]  /*3990*/  STG.E.128 desc[UR56][R40.64], R12 ;  /* 0x0000000c28007986 */ /* 0x0047e4000c101d38 */
.L_x_12568:
[----:B------:R-:W-:Y:S05]  /*39a0*/  BSYNC B1 ;  /* 0x0000000000017941 */ /* 0x000fea0003800000 */
.L_x_12567:
[----:B------:R-:W-:Y:S05]  /*39b0*/  @P2 BRA `(.L_x_12566) ;  /* 0x0000001800f82947 */ /* 0x000fea0003800000 */
[----:B-123--:R1:W2:Y:S01]  /*39c0*/  LDS.128 R12, [R83+0x15000] ;  /* 0x01500000530c7984 */ /* 0x00e2a20000000c00 */
        /* <DEDUP_REMOVED lines=49> */
.L_x_12572:
[----:B------:R-:W-:Y:S05]  /*3ce0*/  BSYNC B1 ;  /* 0x0000000000017941 */ /* 0x000fea0003800000 */
.L_x_12571:
[----:B--2---:R4:W-:Y:S01]  /*3cf0*/  STG.E.128 desc[UR56][R40.64+0x40], R12 ;  /* 0x0000400c28007986 */ /* 0x0049e2000c101d38 */
[----:B------:R-:W-:Y:S05]  /*3d00*/  BRA `(.L_x_12566) ;  /* 0x0000001800247947 */ /* 0x000fea0003800000 */
.L_x_12550:
[C---:B------:R-:W-:Y:S02]  /*3d10*/  ISETP.GE.AND P3, PT, R18.reuse, R86, PT ;  /* 0x000000561200720c */ /* 0x040fe40003f66270 */
[----:B------:R-:W-:Y:S02]  /*3d20*/  CS2R R38, SRZ ;  /* 0x0000000000267805 */ /* 0x000fe4000001ff00 */
[----:B------:R-:W-:Y:S01]  /*3d30*/  CS2R R36, SRZ ;  /* 0x0000000000247805 */ /* 0x000fe2000001ff00 */
[----:B------:R-:W-:Y:S01]  /*3d40*/  VIADD R44, R18, 0x60 ;  /* 0x00000060122c7836 */ /* 0x000fe20000000000 */
[----:B------:R-:W-:-:S13]  /*3d50*/  ISETP.GE.OR P3, PT, R16, R92, P3 ;  /* 0x0000005c1000720c */ /* 0x000fda0001f66670 */
[----:B------:R-:W0:Y:S01]  /*3d60*/  @!P3 LDC.64 R40, c[0x0][0x3e8] ;  /* 0x0000fa00ff28bb82 */ /* 0x000e220000000a00 */
[----:B------:R-:W-:-:S04]  /*3d70*/  @!P3 IADD3 R14, P4, R34, R50, RZ ;  /* 0x00000032220eb210 */ /* 0x000fc80007f9e0ff */
[----:B------:R-:W-:Y:S02]  /*3d80*/  @!P3 IADD3.X R15, R93, R68, RZ, P4, !PT ;  /* 0x000000445d0fb210 */ /* 0x000fe400027fe4ff */
[----:B------:R-:W-:Y:S01]  /*3d90*/  @!P3 IADD3 R12, P4, R8, R48, RZ ;  /* 0x00000030080cb210 */ /* 0x000fe20007f9e0ff */
[----:B------:R-:W1:Y:S04]  /*3da0*/  @!P3 LDC.64 R42, c[0x0][0x400] ;  /* 0x00010000ff2abb82 */ /* 0x000e680000000a00 */
[----:B------:R-:W-:Y:S01]  /*3db0*/  @!P3 IMAD.X R13, R82, 0x1, R66, P4 ;  /* 0x00000001520db824 */ /* 0x000fe200020e0642 */
[----:B0-----:R-:W-:-:S04]  /*3dc0*/  @!P3 LEA R40, P4, R14, R40, 0x1 ;  /* 0x000000280e28b211 */ /* 0x001fc800078808ff */
[----:B------:R-:W-:Y:S02]  /*3dd0*/  @!P3 LEA.HI.X R41, R14, R41, R15, 0x1, P4 ;  /* 0x000000290e29b211 */ /* 0x000fe400020f0c0f */
[----:B------:R-:W-:Y:S02]  /*3de0*/  CS2R R14, SRZ ;  /* 0x00000000000e7805 */ /* 0x000fe4000001ff00 */
[----:B-1----:R-:W-:-:S04]  /*3df0*/  @!P3 LEA R42, P4, R12, R42, 0x1 ;  /* 0x0000002a0c2ab211 */ /* 0x002fc800078808ff */
[----:B------:R-:W-:Y:S02]  /*3e00*/  @!P3 LEA.HI.X R43, R12, R43, R13, 0x1, P4 ;  /* 0x0000002b0c2bb211 */ /* 0x000fe400020f0c0d */
[----:B------:R-:W-:-:S03]  /*3e10*/  CS2R R12, SRZ ;  /* 0x00000000000c7805 */ /* 0x000fc6000001ff00 */
[----:B------:R0:W5:Y:S04]  /*3e20*/  @!P3 LDG.E.128 R36, desc[UR56][R42.64] ;  /* 0x000000382a24b981 */ /* 0x000168000c1e1d00 */
[----:B------:R1:W5:Y:S01]  /*3e30*/  @!P3 LDG.E.128 R12, desc[UR56][R40.64] ;  /* 0x00000038280cb981 */ /* 0x000362000c1e1d00 */
[----:B------:R-:W-:-:S04]  /*3e40*/  ISETP.GE.AND P3, PT, R44, R86, PT ;  /* 0x000000562c00720c */ /* 0x000fc80003f66270 */
[----:B------:R-:W-:Y:S01]  /*3e50*/  ISETP.GE.OR P3, PT, R16, R92, P3 ;  /* 0x0000005c1000720c */ /* 0x000fe20001f66670 */
[----:B------:R-:W-:Y:S01]  /*3e60*/  BSSY B1, `(.L_x_12573) ;  /* 0x000001a000017945 */ /* 0x000fe20003800000 */
[----:B0-----:R-:W-:Y:S02]  /*3e70*/  CS2R R42, SRZ ;  /* 0x00000000002a7805 */ /* 0x001fe4000001ff00 */
[----:B------:R-:W-:Y:S02]  /*3e80*/  CS2R R46, SRZ ;  /* 0x00000000002e7805 */ /* 0x000fe4000001ff00 */
[----:B------:R-:W-:Y:S02]  /*3e90*/  CS2R R44, SRZ ;  /* 0x00000000002c7805 */ /* 0x000fe4000001ff00 */
[----:B-1----:R-:W-:-:S05]  /*3ea0*/  CS2R R40, SRZ ;  /* 0x0000000000287805 */ /* 0x002fca000001ff00 */
[----:B------:R-:W-:Y:S05]  /*3eb0*/  @P3 BRA `(.L_x_12574) ;  /* 0x0000000000503947 */ /* 0x000fea0003800000 */
[----:B------:R-:W0:Y:S01]  /*3ec0*/  LDC.64 R40, c[0x0][0x3f8] ;  /* 0x0000fe00ff287b82 */ /* 0x000e220000000a00 */
[----:B------:R-:W-:Y:S01]  /*3ed0*/  IMAD.MOV.U32 R51, RZ, RZ, R93 ;  /* 0x000000ffff337224 */ /* 0x000fe200078e005d */
[----:B------:R-:W-:Y:S01]  /*3ee0*/  ULDC.64 UR4, c[0x0][0x3e8] ;  /* 0x0000fa0000047ab9 */ /* 0x000fe20000000a00 */
[----:B------:R-:W-:Y:S02]  /*3ef0*/  IMAD.MOV.U32 R49, RZ, RZ, R82 ;  /* 0x000000ffff317224 */ /* 0x000fe400078e0052 */
        /* <DEDUP_REMOVED lines=16> */
.L_x_12574:
[----:B------:R-:W-:Y:S05]  /*4000*/  BSYNC B1 ;  /* 0x0000000000017941 */ /* 0x000fea0003800000 */
.L_x_12573:
[----:B-----5:R-:W-:Y:S01]  /*4010*/  IMAD.MOV.U32 R48, RZ, RZ, R42 ;  /* 0x000000ffff307224 */ /* 0x020fe200078e002a */
[----:B------:R-:W-:Y:S01]  /*4020*/  ISETP.NE.AND P3, PT, R155, 0x3, PT ;  /* 0x000000039b00780c */ /* 0x000fe20003f65270 */
        /* <DEDUP_REMOVED lines=32> */
[----:B------:R-:W-:Y:S06]  /*4230*/  @!P3 BRA `(.L_x_12575) ;  /* 0x000000000004b947 */ /* 0x000fec0003800000 */
[----:B------:R-:W-:Y:S01]  /*4240*/  BPT.TRAP 0x1 ;  /* 0x000000040000795c */ /* 0x000fe20000300000 */
.L_x_12575:
[----:B------:R-:W-:Y:S01]  /*4250*/  IMAD R82, R19, 0x8, R2 ;  /* 0x0000000813527824 */ /* 0x000fe200078e0202 */
[----:B------:R-:W-:Y:S01]  /*4260*/  SHF.L.U32 R94, R153, 0x1f, RZ ;  /* 0x0000001f995e7819 */ /* 0x000fe200000006ff */
[----:B------:R-:W0:Y:S01]  /*4270*/  LDC R97, c[0x0][0x2f4] ;  /* 0x0000bd00ff617b82 */ /* 0x000e220000000800 */
[----:B------:R-:W-:Y:S02]  /*4280*/  BSSY B1, `(.L_x_12576) ;  /* 0x0000004000017945 */ /* 0x000fe40003800000 */
[----:B------:R-:W1:Y:S01]  /*4290*/  SYNCS.PHASECHK.TRANS64.TRYWAIT P5, [R82+URZ+0x30890], R94 ;  /* 0x0308905e520075a7 */ /* 0x000e6200080a017f */
[----:B0-----:R-:W-:Y:S01]  /*42a0*/  IMAD.IADD R99, R97, 0x1, -R74 ;  /* 0x0000000161637824 */ /* 0x001fe200078e0a4a */
[----:B-1----:R-:W-:Y:S06]  /*42b0*/  @!P5 BRA `(.L_x_12577) ;  /* 0x0000013c0054d947 */ /* 0x002fec0003800000 */
.L_x_12811:
[----:B------:R-:W-:Y:S05]  /*42c0*/  BSYNC B1 ;  /* 0x0000000000017941 */ /* 0x000fea0003800000 */
.L_x_12576:
[----:B------:R-:W-:Y:S01]  /*42d0*/  ISETP.GE.OR P5, PT, R18, R86, P1 ;  /* 0x000000561200720c */ /* 0x000fe20000fa6670 */
[----:B------:R-:W-:-:S12]  /*42e0*/  BSSY B1, `(.L_x_12578) ;  /* 0x0000086000017945 */ /* 0x000fd80003800000 */
[----:B------:R-:W-:Y:S05]  /*42f0*/  @P5 BRA `(.L_x_12579) ;  /* 0x0000000800105947 */ /* 0x000fea0003800000 */
[----:B------:R-:W1:Y:S01]  /*4300*/  S2R R49, SR_TID.X ;  /* 0x0000000000317919 */ /* 0x000e620000002100 */
[----:B------:R-:W-:Y:S01]  /*4310*/  SHF.R.S32.HI R48, RZ, 0x1f, R18 ;  /* 0x0000001fff307819 */ /* 0x000fe20000011412 */
[-C--:B------:R-:W-:Y:S01]  /*4320*/  IMAD.WIDE.U32 R92, R18, R90.reuse, R88 ;  /* 0x0000005a125c7225 */ /* 0x080fe200078e0058 */
[----:B------:R-:W-:Y:S03]  /*4330*/  BSSY B2, `(.L_x_12580) ;  /* 0x0000074000027945 */ /* 0x000fe60003800000 */
[----:B------:R-:W-:Y:S01]  /*4340*/  IMAD R48, R48, R90, RZ ;  /* 0x0000005a30307224 */ /* 0x000fe200078e02ff */
[----:B------:R-:W-:-:S03]  /*4350*/  IADD3 R96, P5, P6, R62, R92, R65 ;  /* 0x0000005c3e607210 */ /* 0x000fc60007ebe041 */
[----:B------:R-:W-:Y:S01]  /*4360*/  IMAD R101, R18, R91, R48 ;  /* 0x0000005b12657224 */ /* 0x000fe200078e0230 */
[----:B------:R-:W-:-:S03]  /*4370*/  SEL R48, R74, R99, !P0 ;  /* 0x000000634a307207 */ /* 0x000fc60004000000 */
[----:B------:R-:W-:-:S05]  /*4380*/  IMAD.IADD R101, R101, 0x1, R93 ;  /* 0x0000000165657824 */ /* 0x000fca00078e025d */
[----:B------:R-:W-:Y:S01]  /*4390*/  IADD3.X R98, R80, R101, R32, P5, P6 ;  /* 0x0000006550627210 */ /* 0x000fe20002fec420 */
[----:B-1----:R-:W-:Y:S01]  /*43a0*/  VIADD R51, R49, 0xffffff80 ;  /* 0xffffff8031337836 */ /* 0x002fe20000000000 */
[----:B------:R-:W-:-:S04]  /*43b0*/  SHF.R.S32.HI R49, RZ, 0x1f, R48 ;  /* 0x0000001fff317819 */ /* 0x000fc80000011430 */
[----:B------:R-:W-:Y:S02]  /*43c0*/  LEA.HI R49, R49, R48, RZ, 0x4 ;  /* 0x0000003031317211 */ /* 0x000fe400078f20ff */
[----:B------:R-:W-:Y:S02]  /*43d0*/  SHF.R.S32.HI R50, RZ, 0x1f, R51 ;  /* 0x0000001fff327819 */ /* 0x000fe40000011433 */
[----:B------:R-:W-:Y:S02]  /*43e0*/  LEA.HI.SX32 R49, R49, R64, 0x1c ;  /* 0x0000004031317211 */ /* 0x000fe400078fe2ff */
[----:B------:R-:W-:-:S03]  /*43f0*/  LEA.HI R50, R50, R51, RZ, 0x5 ;  /* 0x0000003332327211 */ /* 0x000fc600078f28ff */
[----:B------:R-:W-:Y:S01]  /*4400*/  IMAD.SHL.U32 R103, R49, 0x8, RZ ;  /* 0x0000000831677824 */ /* 0x000fe200078e00ff */
[----:B------:R-:W-:Y:S01]  /*4410*/  SHF.R.S32.HI R50, RZ, 0x5, R50 ;  /* 0x00000005ff327819 */ /* 0x000fe20000011432 */
[----:B------:R-:W-:-:S03]  /*4420*/  IMAD R49, R19, 0x3000, R31 ;  /* 0x0000300013317824 */ /* 0x000fc600078e021f */
[----:B------:R-:W-:Y:S01]  /*4430*/  LOP3.LUT R48, R78, 0x38, R103, 0xf8, !PT ;  /* 0x000000384e307812 */ /* 0x000fe200078ef867 */
[----:B------:R-:W-:-:S03]  /*4440*/  IMAD R49, R49, 0x2, R2 ;  /* 0x0000000231317824 */ /* 0x000fc600078e0202 */
[----:B------:R-:W-:-:S05]  /*4450*/  LOP3.LUT R48, R48, R75, RZ, 0x3c, !PT ;  /* 0x0000004b30307212 */ /* 0x000fca00078e3cff */
        /* <DEDUP_REMOVED lines=8> */
[----:B------:R-:W-:Y:S01]  /*44e0*/  SHF.R.U32.HI R104, RZ, 0x10, R13 ;  /* 0x00000010ff687819 */ /* 0x000fe2000001160d */
[----:B-1----:R-:W-:Y:S01]  /*44f0*/  IMAD.U32 R107, R49, 0x10000, RZ ;  /* 0x00010000316b7824 */ /* 0x002fe200078e00ff */
[C---:B------:R-:W-:Y:S01]  /*4500*/  PRMT R105, R100.reuse, 0x5410, R105 ;  /* 0x0000541064697816 */ /* 0x040fe20000000069 */
[----:B------:R-:W-:Y:S01]  /*4510*/  IMAD.U32 R118, R55, 0x10000, RZ ;  /* 0x0001000037767824 */ /* 0x000fe200078e00ff */
[----:B------:R-:W-:Y:S02]  /*4520*/  PRMT R104, R100, 0x5432, R104 ;  /* 0x0000543264687816 */ /* 0x000fe40000000068 */
[----:B------:R-:W-:Y:S01]  /*4530*/  SHF.R.U64 R36, R36, 0x10, R37 ;  /* 0x0000001024247819 */ /* 0x000fe20000001225 */
[C---:B------:R-:W-:Y:S01]  /*4540*/  IMAD.U32 R102, R105.reuse, 0x10000, RZ ;  /* 0x0001000069667824 */ /* 0x040fe200078e00ff */
[----:B------:R-:W-:Y:S01]  /*4550*/  LOP3.LUT R105, R105, 0xffff0000, RZ, 0xc0, !PT ;  /* 0xffff000069697812 */ /* 0x000fe200078ec0ff */
[----:B------:R-:W-:Y:S01]  /*4560*/  IMAD.U32 R100, R104, 0x10000, RZ ;  /* 0x0001000068647824 */ /* 0x000fe200078e00ff */
[----:B------:R-:W-:Y:S01]  /*4570*/  LOP3.LUT R55, R55, 0xffff0000, RZ, 0xc0, !PT ;  /* 0xffff000037377812 */ /* 0x000fe200078ec0ff */
[C---:B------:R-:W-:Y:S01]  /*4580*/  FMUL.FTZ R106, R117.reuse, R102 ;  /* 0x00000066756a7220 */ /* 0x040fe20000410000 */
[----:B------:R-:W-:Y:S01]  /*4590*/  SHF.R.U64 R12, R12, 0x10, R13 ;  /* 0x000000100c0c7819 */ /* 0x000fe2000000120d */
[-C--:B------:R-:W-:Y:S01]  /*45a0*/  FMUL.FTZ R117, R117, R100.reuse ;  /* 0x0000006475757220 */ /* 0x080fe20000410000 */
[----:B------:R-:W-:Y:S01]  /*45b0*/  SHF.R.U64 R38, R38, 0x10, R39 ;  /* 0x0000001026267819 */ /* 0x000fe20000001227 */
[----:B------:R-:W-:Y:S01]  /*45c0*/  FFMA.FTZ R100, R107, R100, -R106 ;  /* 0x000000646b647223 */ /* 0x000fe2000001086a */
[----:B------:R-:W-:Y:S01]  /*45d0*/  LOP3.LUT R106, R53, 0xffff0000, RZ, 0xc0, !PT ;  /* 0xffff0000356a7812 */ /* 0x000fe200078ec0ff */
[----:B------:R-:W-:Y:S01]  /*45e0*/  FFMA.FTZ R102, R107, R102, R117 ;  /* 0x000000666b667223 */ /* 0x000fe20000010075 */
[----:B------:R-:W-:Y:S01]  /*45f0*/  LOP3.LUT R53, R104, 0xffff0000, RZ, 0xc0, !PT ;  /* 0xffff000068357812 */ /* 0x000fe200078ec0ff */
[----:B------:R-:W-:Y:S01]  /*4600*/  IMAD.U32 R37, R50, 0x10000, RZ ;  /* 0x0001000032257824 */ /* 0x000fe200078e00ff */
[----:B------:R-:W-:Y:S01]  /*4610*/  LOP3.LUT R104, R49, 0xffff0000, RZ, 0xc0, !PT ;  /* 0xffff000031687812 */ /* 0x000fe200078ec0ff */
[C---:B------:R-:W-:Y:S01]  /*4620*/  FMUL.FTZ R49, R106.reuse, R105 ;  /* 0x000000696a317220 */ /* 0x040fe20000410000 */
[----:B------:R-:W-:Y:S01]  /*4630*/  SHF.R.U32.HI R107, RZ, 0x10, R15 ;  /* 0x00000010ff6b7819 */ /* 0x000fe2000001160f */
[-C--:B------:R-:W-:Y:S01]  /*4640*/  FMUL.FTZ R106, R106, R53.reuse ;  /* 0x000000356a6a7220 */ /* 0x080fe20000410000 */
[----:B------:R-:W-:Y:S01]  /*4650*/  PRMT R12, R111, 0x5432, R12 ;  /* 0x000054326f0c7816 */ /* 0x000fe2000000000c */
[----:B------:R-:W-:Y:S01]  /*4660*/  FFMA.FTZ R49, R104, R53, -R49 ;  /* 0x0000003568317223 */ /* 0x000fe20000010831 */
[----:B------:R-:W-:Y:S01]  /*4670*/  SHF.R.U64 R14, R14, 0x10, R15 ;  /* 0x000000100e0e7819 */ /* 0x000fe2000000120f */
[----:B------:R-:W-:Y:S01]  /*4680*/  FFMA.FTZ R53, R104, R105, R106 ;  /* 0x0000006968357223 */ /* 0x000fe2000001006a */
[----:B------:R-:W-:Y:S01]  /*4690*/  SHF.R.U32.HI R105, RZ, 0x10, R39 ;  /* 0x00000010ff697819 */ /* 0x000fe20000011627 */
[----:B------:R-:W-:Y:S01]  /*46a0*/  IMAD.U32 R15, R52, 0x10000, RZ ;  /* 0x00010000340f7824 */ /* 0x000fe200078e00ff */
[----:B------:R-:W-:-:S02]  /*46b0*/  PRMT R104, R112, 0x5432, R107 ;  /* 0x0000543270687816 */ /* 0x000fc4000000006b */
[----:B------:R-:W-:Y:S01]  /*46c0*/  PRMT R105, R116, 0x5410, R105 ;  /* 0x0000541074697816 */ /* 0x000fe20000000069 */
[C---:B------:R-:W-:Y:S01]  /*46d0*/  IMAD.U32 R116, R51.reuse, 0x10000, RZ ;  /* 0x0001000033747824 */ /* 0x040fe200078e00ff */
[----:B------:R-:W-:Y:S01]  /*46e0*/  LOP3.LUT R39, R51, 0xffff0000, RZ, 0xc0, !PT ;  /* 0xffff000033277812 */ /* 0x000fe200078ec0ff */
[----:B------:R-:W-:Y:S01]  /*46f0*/  IMAD.U32 R117, R104, 0x10000, RZ ;  /* 0x0001000068757824 */ /* 0x000fe200078e00ff */
[----:B------:R-:W-:Y:S01]  /*4700*/  LOP3.LUT R52, R52, 0xffff0000, RZ, 0xc0, !PT ;  /* 0xffff000034347812 */ /* 0x000fe200078ec0ff */
[----:B------:R-:W-:Y:S01]  /*4710*/  IMAD.U32 R107, R105, 0x10000, RZ ;  /* 0x00010000696b7824 */ /* 0x000fe200078e00ff */
[----:B------:R-:W-:Y:S01]  /*4720*/  SHF.L.U32 R13, R48, 0x10, RZ ;  /* 0x00000010300d7819 */ /* 0x000fe200000006ff */
[----:B------:R-:W-:Y:S01]  /*4730*/  IMAD.U32 R51, R54, 0x10000, RZ ;  /* 0x0001000036337824 */ /* 0x000fe200078e00ff */
[----:B------:R-:W-:Y:S01]  /*4740*/  LOP3.LUT R48, R48, 0xffff0000, RZ, 0xc0, !PT ;  /* 0xffff000030307812 */ /* 0x000fe200078ec0ff */
[C---:B------:R-:W-:Y:S01]  /*4750*/  FMUL.FTZ R119, R118.reuse, R107 ;  /* 0x0000006b76777220 */ /* 0x040fe20000410000 */
[----:B------:R-:W-:Y:S01]  /*4760*/  FMUL.FTZ R118, R118, R117 ;  /* 0x0000007576767220 */ /* 0x000fe20000410000 */
[----:B------:R-:W-:-:S02]  /*4770*/  PRMT R38, R108, 0x5432, R38 ;  /* 0x000054326c267816 */ /* 0x000fc40000000026 */
[C---:B------:R-:W-:Y:S01]  /*4780*/  FFMA.FTZ R106, R116.reuse, R117, -R119 ;  /* 0x00000075746a7223 */ /* 0x040fe20000010877 */
[----:B------:R-:W-:Y:S01]  /*4790*/  FFMA.FTZ R107, R116, R107, R118 ;  /* 0x0000006b746b7223 */ /* 0x000fe20000010076 */
[----:B------:R-:W-:Y:S02]  /*47a0*/  LOP3.LUT R116, R105, 0xffff0000, RZ, 0xc0, !PT ;  /* 0xffff000069747812 */ /* 0x000fe400078ec0ff */
[----:B------:R-:W-:Y:S02]  /*47b0*/  LOP3.LUT R118, R104, 0xffff0000, RZ, 0xc0, !PT ;  /* 0xffff000068767812 */ /* 0x000fe400078ec0ff */
[----:B------:R-:W-:Y:S01]  /*47c0*/  PRMT R104, R109, 0x5432, R36 ;  /* 0x000054326d687816 */ /* 0x000fe20000000024 */
[C---:B------:R-:W-:Y:S01]  /*47d0*/  FMUL.FTZ R36, R55.reuse, R116 ;  /* 0x0000007437247220 */ /* 0x040fe20000410000 */
[----:B------:R-:W-:Y:S01]  /*47e0*/  PRMT R14, R110, 0x5432, R14 ;  /* 0x000054326e0e7816 */ /* 0x000fe2000000000e */
[-C--:B------:R-:W-:Y:S01]  /*47f0*/  FMUL.FTZ R105, R55, R118.reuse ;  /* 0x0000007637697220 */ /* 0x080fe20000410000 */
[----:B------:R-:W-:Y:S01]  /*4800*/  LOP3.LUT R54, R54, 0xffff0000, RZ, 0xc0, !PT ;  /* 0xffff000036367812 */ /* 0x000fe200078ec0ff */
[----:B------:R-:W-:Y:S01]  /*4810*/  FFMA.FTZ R55, R39, R118, -R36 ;  /* 0x0000007627377223 */ /* 0x000fe20000010824 */
[----:B------:R-:W-:-:S02]  /*4820*/  IMAD.U32 R36, R104, 0x10000, RZ ;  /* 0x0001000068247824 */ /* 0x000fc400078e00ff */
[----:B------:R-:W-:Y:S01]  /*4830*/  FFMA.FTZ R116, R39, R116, R105 ;  /* 0x0000007427747223 */ /* 0x000fe20000010069 */
[----:B------:R-:W-:Y:S01]  /*4840*/  IMAD.U32 R118, R12, 0x10000, RZ ;  /* 0x000100000c767824 */ /* 0x000fe200078e00ff */
[----:B------:R-:W-:Y:S01]  /*4850*/  LOP3.LUT R39, R104, 0xffff0000, RZ, 0xc0, !PT ;  /* 0xffff000068277812 */ /* 0x000fe200078ec0ff */
[C---:B------:R-:W-:Y:S01]  /*4860*/  FMUL.FTZ R104, R15.reuse, R36 ;  /* 0x000000240f687220 */ /* 0x040fe20000410000 */
[----:B------:R-:W-:Y:S01]  /*4870*/  LOP3.LUT R105, R12, 0xffff0000, RZ, 0xc0, !PT ;  /* 0xffff00000c697812 */ /* 0x000fe200078ec0ff */
[-C--:B------:R-:W-:Y:S01]  /*4880*/  FMUL.FTZ R15, R15, R118.reuse ;  /* 0x000000760f0f7220 */ /* 0x080fe20000410000 */
[----:B------:R-:W-:Y:S01]  /*4890*/  LOP3.LUT R50, R50, 0xffff0000, RZ, 0xc0, !PT ;  /* 0xffff000032327812 */ /* 0x000fe200078ec0ff */
[C---:B------:R-:W-:Y:S01]  /*48a0*/  FMUL.FTZ R117, R52.reuse, R39 ;  /* 0x0000002734757220 */ /* 0x040fe20000410000 */
[C---:B------:R-:W-:Y:S01]  /*48b0*/  FFMA.FTZ R12, R13.reuse, R118, -R104 ;  /* 0x000000760d0c7223 */ /* 0x040fe20000010868 */
[----:B------:R-:W-:Y:S01]  /*48c0*/  FFMA.FTZ R13, R13, R36, R15 ;  /* 0x000000240d0d7223 */ /* 0x000fe2000001000f */
[-C--:B------:R-:W-:Y:S01]  /*48d0*/  FMUL.FTZ R119, R52, R105.reuse ;  /* 0x0000006934777220 */ /* 0x080fe20000410000 */
        /* <DEDUP_REMOVED lines=8> */
[----:B------:R-:W-:Y:S01]  /*4960*/  FMUL.FTZ R51, R51, R52 ;  /* 0x0000003433337220 */ /* 0x000fe20000410000 */
[----:B------:R-:W-:Y:S01]  /*4970*/  FMUL.FTZ R54, R54, R117 ;  /* 0x0000007536367220 */ /* 0x000fe20000410000 */
[----:B------:R-:W-:Y:S01]  /*4980*/  F2FP.BF16.F32.PACK_AB R55, R55, R106 ;  /* 0x0000006a3737723e */ /* 0x000fe200000010ff */
[C---:B------:R-:W-:Y:S01]  /*4990*/  FFMA.FTZ R14, R37.reuse, R52, -R14 ;  /* 0x00000034250e7223 */ /* 0x040fe2000001080e */
[----:B------:R-:W-:Y:S01]  /*49a0*/  FFMA.FTZ R51, R37, R36, R51 ;  /* 0x0000002425337223 */ /* 0x000fe20000010033 */
[C---:B------:R-:W-:Y:S01]  /*49b0*/  FFMA.FTZ R54, R50.reuse, R105, R54 ;  /* 0x0000006932367223 */ /* 0x040fe20000010036 */
[----:B------:R-:W-:Y:S01]  /*49c0*/  FFMA.FTZ R39, R50, R117, -R39 ;  /* 0x0000007532277223 */ /* 0x000fe20000010827 */
        /* <DEDUP_REMOVED lines=10> */
.L_x_12581:
[----:B------:R-:W-:Y:S05]  /*4a70*/  BSYNC B2 ;  /* 0x0000000000027941 */ /* 0x000fea0003800000 */
.L_x_12580:
[----:B------:R-:W-:Y:S02]  /*4a80*/  ISETP.GE.AND P5, PT, R103, R97, PT ;  /* 0x000000616700720c */ /* 0x000fe40003fa6270 */
[----:B------:R-:W-:-:S11]  /*4a90*/  P2R R13, PR, RZ, 0x1 ;  /* 0x00000001ff0d7803 */ /* 0x000fd60000000000 */
[--C-:B------:R-:W-:Y:S02]  /*4aa0*/  @!P5 SHF.R.S32.HI R12, RZ, 0x1f, R103.reuse ;  /* 0x0000001fff0cd819 */ /* 0x100fe40000011467 */
[----:B------:R-:W-:-:S04]  /*4ab0*/  @!P5 IADD3 R92, P0, P6, R62, R92, R103 ;  /* 0x0000005c3e5cd210 */ /* 0x000fc80007e1e067 */
[----:B------:R-:W-:Y:S02]  /*4ac0*/  @!P5 IADD3.X R101, R80, R101, R12, P0, P6 ;  /* 0x000000655065d210 */ /* 0x000fe400007ec40c */
[CC--:B------:R-:W-:Y:S02]  /*4ad0*/  LEA R12, P6, R96.reuse, R84.reuse, 0x1 ;  /* 0x00000054600c7211 */ /* 0x0c0fe400078c08ff */
[----:B------:R-:W-:Y:S02]  /*4ae0*/  ISETP.NE.AND P0, PT, R13, RZ, PT ;  /* 0x000000ff0d00720c */ /* 0x000fe40003f05270 */
[----:B------:R-:W-:Y:S02]  /*4af0*/  LEA.HI.X R13, R96, R85, R98, 0x1, P6 ;  /* 0x00000055600d7211 */ /* 0x000fe400030f0c62 */
[----:B------:R-:W-:-:S03]  /*4b00*/  @!P5 LEA R14, P6, R92, R84, 0x1 ;  /* 0x000000545c0ed211 */ /* 0x000fc600078c08ff */
[----:B-1----:R1:W-:Y:S01]  /*4b10*/  STG.E.128 desc[UR56][R12.64], R48 ;  /* 0x000000300c007986 */ /* 0x0023e2000c101d38 */
[----:B------:R-:W-:-:S05]  /*4b20*/  @!P5 LEA.HI.X R15, R92, R85, R101, 0x1, P6 ;  /* 0x000000555c0fd211 */ /* 0x000fca00030f0c65 */
[----:B--2---:R1:W-:Y:S04]  /*4b30*/  @!P5 STG.E.128 desc[UR56][R14.64], R52 ;  /* 0x000000340e00d986 */ /* 0x0043e8000c101d38 */
.L_x_12579:
[----:B------:R-:W-:Y:S05]  /*4b40*/  BSYNC B1 ;  /* 0x0000000000017941 */ /* 0x000fea0003800000 */
.L_x_12578:
[----:B-1----:R-:W-:Y:S02]  /*4b50*/  VIADD R13, R18, 0x60 ;  /* 0x00000060120d7836 */ /* 0x002fe40000000000 */
[-C--:B------:R-:W-:Y:S02]  /*4b60*/  IMAD R12, R76, R90.reuse, RZ ;  /* 0x0000005a4c0c7224 */ /* 0x080fe400078e02ff */
[C---:B------:R-:W-:Y:S01]  /*4b70*/  IMAD.WIDE.U32 R88, R13.reuse, R90, R88 ;  /* 0x0000005a0d587225 */ /* 0x040fe200078e0058 */
[----:B------:R-:W-:-:S03]  /*4b80*/  ISETP.GE.OR P5, PT, R13, R86, P1 ;  /* 0x000000560d00720c */ /* 0x000fc60000fa6670 */
[----:B------:R-:W-:-:S10]  /*4b90*/  IMAD R51, R13, R91, R12 ;  /* 0x0000005b0d337224 */ /* 0x000fd400078e020c */
[----:B------:R-:W-:Y:S05]  /*4ba0*/  @P5 BRA `(.L_x_12566) ;  /* 0x00000008007c5947 */ /* 0x000fea0003800000 */
[----:B------:R-:W2:Y:S01]  /*4bb0*/  LDL R14, [R1+0x48] ;  /* 0x00004800010e7983 */ /* 0x000ea20000100800 */
[----:B------:R-:W-:Y:S01]  /*4bc0*/  IMAD.IADD R51, R89, 0x1, R51 ;  /* 0x0000000159337824 */ /* 0x000fe200078e0233 */
[----:B------:R-:W-:Y:S01]  /*4bd0*/  IADD3 R12, P5, P6, R62, R88, R65 ;  /* 0x000000583e0c7210 */ /* 0x000fe20007ebe041 */
[----:B------:R-:W-:Y:S01]  /*4be0*/  VIADD R15, R18, 0x60 ;  /* 0x00000060120f7836 */ /* 0x000fe20000000000 */
[----:B------:R-:W-:Y:S01]  /*4bf0*/  SEL R99, R74, R99, !P0 ;  /* 0x000000634a637207 */ /* 0x000fe20004000000 */
[----:B------:R-:W-:Y:S01]  /*4c00*/  VIADD R36, R18, 0x60 ;  /* 0x0000006012247836 */ /* 0x000fe20000000000 */
[----:B------:R-:W-:Y:S01]  /*4c10*/  IADD3.X R13, R80, R51, R32, P5, P6 ;  /* 0x00000033500d7210 */ /* 0x000fe20002fec420 */
[----:B------:R-:W-:Y:S01]  /*4c20*/  IMAD.SHL.U32 R15, R15, 0x40, RZ ;  /* 0x000000400f0f7824 */ /* 0x000fe200078e00ff */
[----:B------:R-:W-:Y:S01]  /*4c30*/  LEA R48, P5, R12, R84, 0x1 ;  /* 0x000000540c307211 */ /* 0x000fe200078a08ff */
[----:B------:R-:W-:Y:S01]  /*4c40*/  IMAD.SHL.U32 R36, R36, 0x40, RZ ;  /* 0x0000004024247824 */ /* 0x000fe200078e00ff */
[----:B------:R-:W-:Y:S02]  /*4c50*/  BSSY B1, `(.L_x_12582) ;  /* 0x0000070000017945 */ /* 0x000fe40003800000 */
[----:B------:R-:W-:Y:S01]  /*4c60*/  LEA.HI.X R49, R12, R85, R13, 0x1, P5 ;  /* 0x000000550c317211 */ /* 0x000fe200028f0c0d */
[----:B------:R-:W-:Y:S01]  /*4c70*/  IMAD R13, R19, 0x3000, R3 ;  /* 0x00003000130d7824 */ /* 0x000fe200078e0203 */
[----:B------:R-:W-:-:S02]  /*4c80*/  SHF.R.S32.HI R12, RZ, 0x1f, R99 ;  /* 0x0000001fff0c7819 */ /* 0x000fc40000011463 */
[----:B------:R-:W-:Y:S01]  /*4c90*/  LOP3.LUT R15, R15, 0x1c0, RZ, 0xc0, !PT ;  /* 0x000001c00f0f7812 */ /* 0x000fe200078ec0ff */
[----:B------:R-:W-:Y:S01]  /*4ca0*/  IMAD R13, R13, 0x2, R2 ;  /* 0x000000020d0d7824 */ /* 0x000fe200078e0202 */
[----:B------:R-:W-:Y:S02]  /*4cb0*/  LEA.HI R99, R12, R99, RZ, 0x4 ;  /* 0x000000630c637211 */ /* 0x000fe400078f20ff */
[----:B------:R-:W-:Y:S02]  /*4cc0*/  LOP3.LUT R36, R36, 0x1c0, RZ, 0xc0, !PT ;  /* 0x000001c024247812 */ /* 0x000fe400078ec0ff */
[----:B------:R-:W-:Y:S02]  /*4cd0*/  LEA.HI.SX32 R53, R99, R64, 0x1c ;  /* 0x0000004063357211 */ /* 0x000fe400078fe2ff */
[----:B------:R-:W-:-:S03]  /*4ce0*/  SHF.R.U32.HI R15, RZ, 0x3, R15 ;  /* 0x00000003ff0f7819 */ /* 0x000fc6000001160f */
[----:B------:R-:W-:-:S05]  /*4cf0*/  IMAD.SHL.U32 R53, R53, 0x8, RZ ;  /* 0x0000000835357824 */ /* 0x000fca00078e00ff */
[----:B------:R-:W-:-:S04]  /*4d00*/  LOP3.LUT R12, R36, 0x38, R53, 0xf8, !PT ;  /* 0x00000038240c7812 */ /* 0x000fc800078ef835 */
[----:B------:R-:W-:-:S05]  /*4d10*/  LOP3.LUT R12, R12, R15, RZ, 0x3c, !PT ;  /* 0x0000000f0c0c7212 */ /* 0x000fca00078e3cff */
[----:B--2---:R-:W-:-:S04]  /*4d20*/  IMAD.IADD R12, R14, 0x1, R12 ;  /* 0x000000010e0c7824 */ /* 0x004fc800078e020c */
        /* <DEDUP_REMOVED lines=8> */
[----:B------:R-:W-:Y:S02]  /*4db0*/  PRMT R115, R115, 0x5410, R52 ;  /* 0x0000541073737816 */ /* 0x000fe40000000034 */
[----:B------:R-:W-:Y:S02]  /*4dc0*/  PRMT R111, R111, 0x5410, R92 ;  /* 0x000054106f6f7816 */ /* 0x000fe4000000005c */
[--C-:B------:R-:W-:Y:S01]  /*4dd0*/  SHF.R.U64 R93, R42, 0x10, R43.reuse ;  /* 0x000000102a5d7819 */ /* 0x100fe2000000122b */
[----:B------:R-:W-:Y:S01]  /*4de0*/  IMAD.U32 R52, R115, 0x10000, RZ ;  /* 0x0001000073347824 */ /* 0x000fe200078e00ff */
[----:B------:R-:W-:-:S02]  /*4df0*/  SHF.R.U32.HI R54, RZ, 0x10, R43 ;  /* 0x00000010ff367819 */ /* 0x000fc4000001162b */
[--C-:B------:R-:W-:Y:S02]  /*4e00*/  SHF.R.U64 R55, R46, 0x10, R47.reuse ;  /* 0x000000102e377819 */ /* 0x100fe4000000122f */
[----:B------:R-:W-:Y:S01]  /*4e10*/  SHF.R.U32.HI R90, RZ, 0x10, R47 ;  /* 0x00000010ff5a7819 */ /* 0x000fe2000001162f */
[C---:B------:R-:W-:Y:S01]  /*4e20*/  IMAD.U32 R47, R39.reuse, 0x10000, RZ ;  /* 0x00010000272f7824 */ /* 0x040fe200078e00ff */
[----:B------:R-:W-:Y:S01]  /*4e30*/  LOP3.LUT R42, R39, 0xffff0000, RZ, 0xc0, !PT ;  /* 0xffff0000272a7812 */ /* 0x000fe200078ec0ff */
[----:B------:R-:W-:Y:S01]  /*4e40*/  IMAD.U32 R39, R111, 0x10000, RZ ;  /* 0x000100006f277824 */ /* 0x000fe200078e00ff */
[----:B------:R-:W-:Y:S01]  /*4e50*/  SHF.R.U64 R91, R44, 0x10, R45 ;  /* 0x000000102c5b7819 */ /* 0x000fe2000000122d */
[----:B-1----:R-:W-:Y:S01]  /*4e60*/  IMAD.U32 R45, R13, 0x10000, RZ ;  /* 0x000100000d2d7824 */ /* 0x002fe200078e00ff */
[----:B------:R-:W-:Y:S01]  /*4e70*/  PRMT R109, R109, 0x5410, R54 ;  /* 0x000054106d6d7816 */ /* 0x000fe20000000036 */
[CC--:B------:R-:W-:Y:S01]  /*4e80*/  FMUL.FTZ R54, R50.reuse, R52.reuse ;  /* 0x0000003432367220 */ /* 0x0c0fe20000410000 */
[----:B------:R-:W-:Y:S01]  /*4e90*/  PRMT R113, R113, 0x5410, R90 ;  /* 0x0000541071717816 */ /* 0x000fe2000000005a */
[-C--:B------:R-:W-:Y:S01]  /*4ea0*/  FMUL.FTZ R50, R50, R39.reuse ;  /* 0x0000002732327220 */ /* 0x080fe20000410000 */
[----:B------:R-:W-:Y:S01]  /*4eb0*/  LOP3.LUT R46, R37, 0xffff0000, RZ, 0xc0, !PT ;  /* 0xffff0000252e7812 */ /* 0x000fe200078ec0ff */
[----:B------:R-:W-:Y:S01]  /*4ec0*/  FFMA.FTZ R39, R45, R39, -R54 ;  /* 0x000000272d277223 */ /* 0x000fe20000010836 */
[----:B------:R-:W-:Y:S01]  /*4ed0*/  LOP3.LUT R115, R115, 0xffff0000, RZ, 0xc0, !PT ;  /* 0xffff000073737812 */ /* 0x000fe200078ec0ff */
[----:B------:R-:W-:Y:S01]  /*4ee0*/  IMAD.U32 R54, R113, 0x10000, RZ ;  /* 0x0001000071367824 */ /* 0x000fe200078e00ff */
[----:B------:R-:W-:Y:S01]  /*4ef0*/  LOP3.LUT R111, R111, 0xffff0000, RZ, 0xc0, !PT ;  /* 0xffff00006f6f7812 */ /* 0x000fe200078ec0ff */
[----:B------:R-:W-:Y:S01]  /*4f00*/  FFMA.FTZ R45, R45, R52, R50 ;  /* 0x000000342d2d7223 */ /* 0x000fe20000010032 */
[----:B------:R-:W-:Y:S01]  /*4f10*/  IMAD.U32 R52, R109, 0x10000, RZ ;  /* 0x000100006d347824 */ /* 0x000fe200078e00ff */
[----:B------:R-:W-:Y:S01]  /*4f20*/  SHF.R.U64 R99, R40, 0x10, R41 ;  /* 0x0000001028637819 */ /* 0x000fe20000001229 */
[C---:B------:R-:W-:Y:S01]  /*4f30*/  FMUL.FTZ R90, R46.reuse, R115 ;  /* 0x000000732e5a7220 */ /* 0x040fe20000410000 */
[----:B------:R-:W-:Y:S01]  /*4f40*/  LOP3.LUT R43, R13, 0xffff0000, RZ, 0xc0, !PT ;  /* 0xffff00000d2b7812 */ /* 0x000fe200078ec0ff */
[----:B------:R-:W-:Y:S01]  /*4f50*/  FMUL.FTZ R50, R46, R111 ;  /* 0x0000006f2e327220 */ /* 0x000fe20000410000 */
[----:B------:R-:W-:Y:S01]  /*4f60*/  PRMT R112, R112, 0x5410, R55 ;  /* 0x0000541070707816 */ /* 0x000fe20000000037 */
[----:B------:R-:W-:-:S02]  /*4f70*/  IMAD.U32 R44, R15, 0x10000, RZ ;  /* 0x000100000f2c7824 */ /* 0x000fc400078e00ff */
[C---:B------:R-:W-:Y:S01]  /*4f80*/  FMUL.FTZ R55, R47.reuse, R54 ;  /* 0x000000362f377220 */ /* 0x040fe20000410000 */
[----:B------:R-:W-:Y:S01]  /*4f90*/  PRMT R114, R114, 0x5410, R91 ;  /* 0x0000541072727816 */ /* 0x000fe2000000005b */
[-C--:B------:R-:W-:Y:S01]  /*4fa0*/  FMUL.FTZ R47, R47, R52.reuse ;  /* 0x000000342f2f7220 */ /* 0x080fe20000410000 */
[----:B------:R-:W-:Y:S01]  /*4fb0*/  PRMT R110, R110, 0x5410, R99 ;  /* 0x000054106e6e7816 */ /* 0x000fe20000000063 */
[----:B------:R-:W-:Y:S01]  /*4fc0*/  FFMA.FTZ R46, R43, R111, -R90 ;  /* 0x0000006f2b2e7223 */ /* 0x000fe2000001085a */
[----:B------:R-:W-:Y:S01]  /*4fd0*/  LOP3.LUT R113, R113, 0xffff0000, RZ, 0xc0, !PT ;  /* 0xffff000071717812 */ /* 0x000fe200078ec0ff */
[----:B------:R-:W-:Y:S01]  /*4fe0*/  FFMA.FTZ R50, R43, R115, R50 ;  /* 0x000000732b327223 */ /* 0x000fe20000010032 */
[C---:B------:R-:W-:Y:S01]  /*4ff0*/  FFMA.FTZ R43, R44.reuse, R52, -R55 ;  /* 0x000000342c2b7223 */ /* 0x040fe20000010837 */
[----:B------:R-:W-:Y:S01]  /*5000*/  LOP3.LUT R109, R109, 0xffff0000, RZ, 0xc0, !PT ;  /* 0xffff00006d6d7812 */ /* 0x000fe200078ec0ff */
[----:B------:R-:W-:Y:S01]  /*5010*/  FFMA.FTZ R44, R44, R54, R47 ;  /* 0x000000362c2c7223 */ /* 0x000fe2000001002f */
[----:B------:R-:W-:Y:S01]  /*5020*/  IMAD.U32 R37, R36, 0x10000, RZ ;  /* 0x0001000024257824 */ /* 0x000fe200078e00ff */
[----:B------:R-:W-:Y:S01]  /*5030*/  LOP3.LUT R40, R15, 0xffff0000, RZ, 0xc0, !PT ;  /* 0xffff00000f287812 */ /* 0x000fe200078ec0ff */
[----:B------:R-:W-:-:S02]  /*5040*/  IMAD.U32 R54, R114, 0x10000, RZ ;  /* 0x0001000072367824 */ /* 0x000fc400078e00ff */
[----:B------:R-:W-:Y:S01]  /*5050*/  FMUL.FTZ R47, R42, R113 ;  /* 0x000000712a2f7220 */ /* 0x000fe20000410000 */
[----:B------:R-:W-:Y:S02]  /*5060*/  IMAD.U32 R52, R110, 0x10000, RZ ;  /* 0x000100006e347824 */ /* 0x000fe400078e00ff */
[-C--:B------:R-:W-:Y:S01]  /*5070*/  FMUL.FTZ R91, R42, R109.reuse ;  /* 0x0000006d2a5b7220 */ /* 0x080fe20000410000 */
[C---:B------:R-:W-:Y:S01]  /*5080*/  FMUL.FTZ R42, R37.reuse, R54 ;  /* 0x00000036252a7220 */ /* 0x040fe20000410000 */
[----:B------:R-:W-:Y:S01]  /*5090*/  IMAD.U32 R13, R12, 0x10000, RZ ;  /* 0x000100000c0d7824 */ /* 0x000fe200078e00ff */
[----:B------:R-:W-:Y:S01]  /*50a0*/  LOP3.LUT R36, R36, 0xffff0000, RZ, 0xc0, !PT ;  /* 0xffff000024247812 */ /* 0x000fe200078ec0ff */
[----:B------:R-:W-:Y:S01]  /*50b0*/  FFMA.FTZ R90, R40, R109, -R47 ;  /* 0x0000006d285a7223 */ /* 0x000fe2000001082f */
[----:B------:R-:W-:Y:S01]  /*50c0*/  PRMT R108, R108, 0x5410, R93 ;  /* 0x000054106c6c7816 */ /* 0x000fe2000000005d */
[-C--:B------:R-:W-:Y:S01]  /*50d0*/  FMUL.FTZ R37, R37, R52.reuse ;  /* 0x0000003425257220 */ /* 0x080fe20000410000 */
[----:B------:R-:W-:Y:S01]  /*50e0*/  LOP3.LUT R55, R114, 0xffff0000, RZ, 0xc0, !PT ;  /* 0xffff000072377812 */ /* 0x000fe200078ec0ff */
[----:B------:R-:W-:Y:S01]  /*50f0*/  IMAD.U32 R15, R14, 0x10000, RZ ;  /* 0x000100000e0f7824 */ /* 0x000fe200078e00ff */
[----:B------:R-:W-:Y:S01]  /*5100*/  LOP3.LUT R47, R110, 0xffff0000, RZ, 0xc0, !PT ;  /* 0xffff00006e2f7812 */ /* 0x000fe200078ec0ff */
[----:B------:R-:W-:Y:S01]  /*5110*/  FFMA.FTZ R113, R40, R113, R91 ;  /* 0x0000007128717223 */ /* 0x000fe2000001005b */
[----:B------:R-:W-:Y:S01]  /*5120*/  LOP3.LUT R12, R12, 0xffff0000, RZ, 0xc0, !PT ;  /* 0xffff00000c0c7812 */ /* 0x000fe200078ec0ff */
[C---:B------:R-:W-:Y:S01]  /*5130*/  FFMA.FTZ R42, R13.reuse, R52, -R42 ;  /* 0x000000340d2a7223 */ /* 0x040fe2000001082a */
[----:B------:R-:W-:Y:S01]  /*5140*/  LOP3.LUT R41, R14, 0xffff0000, RZ, 0xc0, !PT ;  /* 0xffff00000e297812 */ /* 0x000fe200078ec0ff */
[----:B------:R-:W-:Y:S01]  /*5150*/  FFMA.FTZ R37, R13, R54, R37 ;  /* 0x000000360d257223 */ /* 0x000fe20000010025 */
[----:B------:R-:W-:-:S02]  /*5160*/  IMAD.U32 R14, R38, 0x10000, RZ ;  /* 0x00010000260e7824 */ /* 0x000fc400078e00ff */
[----:B------:R-:W-:Y:S01]  /*5170*/  FMUL.FTZ R91, R36, R55 ;  /* 0x00000037245b7220 */ /* 0x000fe20000410000 */
[----:B------:R-:W-:Y:S01]  /*5180*/  IMAD.U32 R13, R108, 0x10000, RZ ;  /* 0x000100006c0d7824 */ /* 0x000fe200078e00ff */
[----:B------:R-:W-:Y:S01]  /*5190*/  LOP3.LUT R38, R38, 0xffff0000, RZ, 0xc0, !PT ;  /* 0xffff000026267812 */ /* 0x000fe200078ec0ff */
[-C--:B------:R-:W-:Y:S01]  /*51a0*/  FMUL.FTZ R93, R36, R47.reuse ;  /* 0x0000002f245d7220 */ /* 0x080fe20000410000 */
[----:B------:R-:W-:Y:S01]  /*51b0*/  LOP3.LUT R108, R108, 0xffff0000, RZ, 0xc0, !PT ;  /* 0xffff00006c6c7812 */ /* 0x000fe200078ec0ff */
[----:B------:R-:W-:Y:S02]  /*51c0*/  IMAD.U32 R36, R112, 0x10000, RZ ;  /* 0x0001000070247824 */ /* 0x000fe400078e00ff */
[----:B------:R-:W-:Y:S01]  /*51d0*/  FFMA.FTZ R91, R12, R47, -R91 ;  /* 0x0000002f0c5b7223 */ /* 0x000fe2000001085b */
[----:B------:R-:W-:Y:S01]  /*51e0*/  LOP3.LUT R112, R112, 0xffff0000, RZ, 0xc0, !PT ;  /* 0xffff000070707812 */ /* 0x000fe200078ec0ff */
[----:B------:R-:W-:Y:S01]  /*51f0*/  FFMA.FTZ R12, R12, R55, R93 ;  /* 0x000000370c0c7223 */ /* 0x000fe2000001005d */
[-C--:B------:R-:W-:Y:S01]  /*5200*/  FMUL.FTZ R47, R14, R13.reuse ;  /* 0x0000000d0e2f7220 */ /* 0x080fe20000410000 */
        /* <DEDUP_REMOVED lines=16> */
[----:B------:R-:W-:Y:S01]  /*5310*/  MOV R12, R38 ;  /* 0x00000026000c7202 */ /* 0x000fe20000000f00 */
[----:B------:R-:W-:Y:S01]  /*5320*/  IMAD.MOV.U32 R38, RZ, RZ, R47 ;  /* 0x000000ffff267224 */ /* 0x000fe200078e002f */
[----:B------:R-:W-:Y:S01]  /*5330*/  F2FP.BF16.F32.PACK_AB R15, R90, R43 ;  /* 0x0000002b5a0f723e */ /* 0x000fe200000010ff */
[----:B------:R-:W-:-:S07]  /*5340*/  IMAD.MOV.U32 R39, RZ, RZ, R44 ;  /* 0x000000ffff277224 */ /* 0x000fce00078e002c */
.L_x_12583:
[----:B------:R-:W-:Y:S05]  /*5350*/  BSYNC B1 ;  /* 0x0000000000017941 */ /* 0x000fea0003800000 */
.L_x_12582:
        /* <DEDUP_REMOVED lines=10> */
.L_x_12549:
[----:B------:R-:W-:-:S13]  /*5400*/  ISETP.NE.AND P3, PT, R155, 0x3, PT ;  /* 0x000000039b00780c */ /* 0x000fda0003f65270 */
[----:B------:R-:W-:Y:S05]  /*5410*/  @!P3 BRA `(.L_x_12584) ;  /* 0x000000000004b947 */ /* 0x000fea0003800000 */
[----:B------:R-:W-:Y:S01]  /*5420*/  BPT.TRAP 0x1 ;  /* 0x000000040000795c */ /* 0x000fe20000300000 */
.L_x_12584:
[----:B------:R-:W-:Y:S01]  /*5430*/  IMAD R82, R19, 0x8, R2 ;  /* 0x0000000813527824 */ /* 0x000fe200078e0202 */
[----:B------:R-:W-:Y:S01]  /*5440*/  SHF.L.U32 R94, R153, 0x1f, RZ ;  /* 0x0000001f995e7819 */ /* 0x000fe200000006ff */
[----:B------:R-:W-:Y:S01]  /*5450*/  IMAD R86, R29, -0xc0, R27 ;  /* 0xffffff401d567824 */ /* 0x000fe200078e021b */
[----:B------:R-:W-:Y:S02]  /*5460*/  BSSY B1, `(.L_x_12585) ;  /* 0x0000004000017945 */ /* 0x000fe40003800000 */
[----:B------:R-:W0:Y:S02]  /*5470*/  SYNCS.PHASECHK.TRANS64.TRYWAIT P4, [R82+URZ+0x30890], R94 ;  /* 0x0308905e520075a7 */ /* 0x000e24000808017f */
[----:B------:R-:W-:Y:S01]  /*5480*/  VIMNMX R86, R86, 0xc0, PT ;  /* 0x000000c056567848 */ /* 0x000fe20003fe0100 */
[----:B0-----:R-:W-:Y:S06]  /*5490*/  @!P4 BRA `(.L_x_12586) ;  /* 0x0000012800f0c947 */ /* 0x001fec0003800000 */
.L_x_12812:
[----:B------:R-:W-:Y:S05]  /*54a0*/  BSYNC B1 ;  /* 0x0000000000017941 */ /* 0x000fea0003800000 */
.L_x_12585:
[----:B------:R-:W-:Y:S01]  /*54b0*/  ISETP.GE.AND P4, PT, R18, R86, PT ;  /* 0x000000561200720c */ /* 0x000fe20003f86270 */
[----:B------:R-:W-:-:S12]  /*54c0*/  BSSY B1, `(.L_x_12587) ;  /* 0x0000006000017945 */ /* 0x000fd80003800000 */
[----:B------:R-:W-:Y:S05]  /*54d0*/  @P4 BRA `(.L_x_12588) ;  /* 0x0000000000104947 */ /* 0x000fea0003800000 */
[----:B------:R-:W1:Y:S04]  /*54e0*/  @!P1 LDS.128 R12, [R87+0x12000] ;  /* 0x01200000570c9984 */ /* 0x000e680000000c00 */
[----:B------:R-:W2:Y:S04]  /*54f0*/  @!P2 LDS.128 R36, [R83+0x12000] ;  /* 0x012000005324a984 */ /* 0x000ea80000000c00 */
[----:B-1----:R1:W-:Y:S04]  /*5500*/  @!P1 STG.E.128 desc[UR56][R42.64], R12 ;  /* 0x0000000c2a009986 */ /* 0x0023e8000c101d38 */
[----:B--2---:R1:W-:Y:S02]  /*5510*/  @!P2 STG.E.128 desc[UR56][R42.64+0x40], R36 ;  /* 0x000040242a00a986 */ /* 0x0043e4000c101d38 */
.L_x_12588:
[----:B------:R-:W-:Y:S05]  /*5520*/  BSYNC B1 ;  /* 0x0000000000017941 */ /* 0x000fea0003800000 */
.L_x_12587:
[----:B-1----:R-:W-:-:S05]  /*5530*/  VIADD R12, R18, 0x60 ;  /* 0x00000060120c7836 */ /* 0x002fca0000000000 */
[----:B------:R-:W-:-:S13]  /*5540*/  ISETP.GE.AND P4, PT, R12, R86, PT ;  /* 0x000000560c00720c */ /* 0x000fda0003f86270 */
[----:B------:R-:W-:Y:S05]  /*5550*/  @P4 BRA `(.L_x_12566) ;  /* 0x0000000000104947 */ /* 0x000fea0003800000 */
[----:B------:R-:W1:Y:S04]  /*5560*/  @!P1 LDS.128 R12, [R87+0x15000] ;  /* 0x01500000570c9984 */ /* 0x000e680000000c00 */
[----:B------:R-:W2:Y:S04]  /*5570*/  @!P2 LDS.128 R36, [R83+0x15000] ;  /* 0x015000005324a984 */ /* 0x000ea80000000c00 */
[----:B-1----:R1:W-:Y:S04]  /*5580*/  @!P1 STG.E.128 desc[UR56][R40.64], R12 ;  /* 0x0000000c28009986 */ /* 0x0023e8000c101d38 */
[----:B--2---:R1:W-:Y:S02]  /*5590*/  @!P2 STG.E.128 desc[UR56][R40.64+0x40], R36 ;  /* 0x000040242800a986 */ /* 0x0043e4000c101d38 */
.L_x_12566:
[----:B------:R-:W-:Y:S05]  /*55a0*/  BSYNC B0 ;  /* 0x0000000000007941 */ /* 0x000fea0003800000 */
.L_x_12548:
        /* <DEDUP_REMOVED lines=17> */
.L_x_12590:
[----:B------:R-:W-:Y:S05]  /*56c0*/  BSYNC B0 ;  /* 0x0000000000007941 */ /* 0x000fea0003800000 */
.L_x_12589:
[----:B------:R-:W2:Y:S01]  /*56d0*/  SYNCS.PHASECHK.TRANS64.TRYWAIT P3, [R82+URZ+0x308b0], R94 ;  /* 0x0308b05e520075a7 */ /* 0x000ea2000806017f */
[----:B------:R-:W-:Y:S01]  /*56e0*/  ULDC UR58, c[0x0][0x2f4] ;  /* 0x0000bd00003a7ab9 */ /* 0x000fe20000000800 */
[----:B------:R-:W-:Y:S01]  /*56f0*/  ULDC.64 UR38, c[0x0][0x328] ;  /* 0x0000ca0000267ab9 */ /* 0x000fe20000000a00 */
[----:B------:R-:W-:Y:S01]  /*5700*/  ULDC.64 UR36, c[0x0][0x318] ;  /* 0x0000c60000247ab9 */ /* 0x000fe20000000a00 */
[----:B------:R-:W-:Y:S01]  /*5710*/  BSSY B0, `(.L_x_12591) ;  /* 0x0000003000007945 */ /* 0x000fe20003800000 */
[----:B------:R-:W-:-:S03]  /*5720*/  IMAD.WIDE R36, R29, 0xc0, R4 ;  /* 0x000000c01d247825 */ /* 0x000fc600078e0204 */
[----:B--2---:R-:W-:Y:S05]  /*5730*/  @!P3 BRA `(.L_x_12592) ;  /* 0x00000128005cb947 */ /* 0x004fea0003800000 */
.L_x_12813:
[----:B------:R-:W-:Y:S05]  /*5740*/  BSYNC B0 ;  /* 0x0000000000007941 */ /* 0x000fea0003800000 */
.L_x_12591:
[----:B------:R-:W-:Y:S01]  /*5750*/  ISETP.GE.AND P3, PT, R18, R86, PT ;  /* 0x000000561200720c */ /* 0x000fe20003f66270 */
[----:B------:R-:W-:-:S12]  /*5760*/  BSSY B0, `(.L_x_12593) ;  /* 0x0000010000007945 */ /* 0x000fd80003800000 */
        /* <DEDUP_REMOVED lines=10> */
[----:B------:R-:W1:Y:S04]  /*5810*/  @!P3 LDS.128 R12, [R87] ;  /* 0x00000000570cb984 */ /* 0x000e680000000c00 */
[----:B-1----:R-:W-:Y:S01]  /*5820*/  @!P3 STG.E.128 desc[UR56][R38.64], R12 ;  /* 0x0000000c2600b986 */ /* 0x002fe2000c101d38 */
[----:B------:R-:W-:-:S13]  /*5830*/  ISETP.GE.AND P3, PT, R77, UR58, PT ;  /* 0x0000003a4d007c0c */ /* 0x000fda000bf66270 */
[----:B------:R-:W1:Y:S04]  /*5840*/  @!P3 LDS.128 R12, [R83] ;  /* 0x00000000530cb984 */ /* 0x000e680000000c00 */
[----:B-1----:R3:W-:Y:S02]  /*5850*/  @!P3 STG.E.128 desc[UR56][R38.64+0x40], R12 ;  /* 0x0000400c2600b986 */ /* 0x0027e4000c101d38 */
.L_x_12594:
[----:B------:R-:W-:Y:S05]  /*5860*/  BSYNC B0 ;  /* 0x0000000000007941 */ /* 0x000fea0003800000 */
.L_x_12593:
[----:B-1-3--:R-:W-:Y:S01]  /*5870*/  VIADD R12, R18, 0x60 ;  /* 0x00000060120c7836 */ /* 0x00afe20000000000 */
[----:B------:R-:W-:Y:S04]  /*5880*/  BSSY B0, `(.L_x_12595) ;  /* 0x0000013000007945 */ /* 0x000fe80003800000 */
[----:B------:R-:W-:-:S13]  /*5890*/  ISETP.GE.AND P3, PT, R12, R86, PT ;  /* 0x000000560c00720c */ /* 0x000fda0003f66270 */
[----:B------:R-:W-:Y:S05]  /*58a0*/  @P3 BRA `(.L_x_12596) ;  /* 0x0000000000403947 */ /* 0x000fea0003800000 */
[----:B------:R-:W-:Y:S01]  /*58b0*/  IADD3 R15, P3, R36, 0x60, RZ ;  /* 0x00000060240f7810 */ /* 0x000fe20007f7e0ff */
        /* <DEDUP_REMOVED lines=15> */
.L_x_12596:
[----:B------:R-:W-:Y:S05]  /*59b0*/  BSYNC B0 ;  /* 0x0000000000007941 */ /* 0x000fea0003800000 */
.L_x_12595:
[----:B-1----:R-:W3:Y:S01]  /*59c0*/  LDL R12, [R1] ;  /* 0x00000000010c7983 */ /* 0x002ee20000100800 */
        /* <DEDUP_REMOVED lines=22> */
.L_x_12543:
[----:B------:R-:W-:Y:S01]  /*5b30*/  IMAD.MOV.U32 R3, RZ, RZ, RZ ;  /* 0x000000ffff037224 */ /* 0x000fe200078e00ff */
[----:B------:R-:W-:Y:S06]  /*5b40*/  @P0 BRA `(.L_x_12598) ;  /* 0x00000000000c0947 */ /* 0x000fec0003800000 */
[----:B------:R-:W1:Y:S01]  /*5b50*/  FENCE.VIEW.ASYNC.G ;  /* 0x00000000000073c6 */ /* 0x000e620000000100 */
[----:B------:R-:W-:Y:S05]  /*5b60*/  WARPSYNC.ALL ;  /* 0x0000000000007948 */ /* 0x000fea0003800000 */
[----:B-1----:R-:W-:Y:S06]  /*5b70*/  BAR.ARV 0xc, 0x200 ;  /* 0x0308000000007b1d */ /* 0x002fec0000002000 */
.L_x_12598:
        /* <DEDUP_REMOVED lines=34> */
.L_x_12600:
[----:B------:R-:W-:Y:S05]  /*5da0*/  BSYNC B0 ;  /* 0x0000000000007941 */ /* 0x000fea0003800000 */
.L_x_12599:
        /* <DEDUP_REMOVED lines=19> */
[----:B------:R1:W-:Y:S01]  /*5ee0*/  STL [R1+0x38], R0 ;  /* 0x0000380001007387 */ /* 0x0003e20000100800 */
[----:B------:R-:W-:Y:S02]  /*5ef0*/  VIADDMNMX R136, R0, R3, R26, PT ;  /* 0x0000000300887246 */ /* 0x000fe4000380011a */
[----:B------:R-:W-:Y:S02]  /*5f00*/  CS2R R26, SRZ ;  /* 0x00000000001a7805 */ /* 0x000fe4000001ff00 */
[----:B------:R-:W-:-:S13]  /*5f10*/  ISETP.GT.AND P1, PT, R136, R0, PT ;  /* 0x000000008800720c */ /* 0x000fda0003f24270 */
[----:B-1----:R-:W-:Y:S05]  /*5f20*/  @!P1 BRA `(.L_x_12601) ;  /* 0x0000009000089947 */ /* 0x002fea0003800000 */
[----:B------:R-:W-:-:S03]  /*5f30*/  UMOV UR4, 0xffffffff ;  /* 0xffffffff00047882 */ /* 0x000fc60000000000 */
[----:B------:R-:W-:Y:S05]  /*5f40*/  BRA.DIV UR4, `(.L_x_12602) ;  /* 0x00000122046c7947 */ /* 0x000fea000b800000 */
[----:B------:R-:W1:Y:S02]  /*5f50*/  S2R R0, SR_TID.X ;  /* 0x0000000000007919 */ /* 0x000e640000002100 */
[----:B-1----:R-:W-:-:S05]  /*5f60*/  VIADD R3, R0, 0xffffff80 ;  /* 0xffffff8000037836 */ /* 0x002fca0000000000 */
[----:B------:R-:W-:-:S04]  /*5f70*/  SHF.R.S32.HI R0, RZ, 0x1f, R3 ;  /* 0x0000001fff007819 */ /* 0x000fc80000011403 */
[----:B------:R-:W-:-:S04]  /*5f80*/  LEA.HI R0, R0, R3, RZ, 0x7 ;  /* 0x0000000300007211 */ /* 0x000fc800078f38ff */
[----:B------:R-:W-:-:S06]  /*5f90*/  SHF.R.S32.HI R0, RZ, 0x7, R0 ;  /* 0x00000007ff007819 */ /* 0x000fcc0000011400 */
[----:B------:R-:W1:Y:S04]  /*5fa0*/  SHFL.IDX PT, R0, R0, RZ, 0x1f ;  /* 0x00001fff00007589 */ /* 0x000e6800000e0000 */
[----:B-1----:R1:W-:Y:S02]  /*5fb0*/  STL [R1+0x40], R0 ;  /* 0x0000400001007387 */ /* 0x0023e40000100800 */
.L_x_12816:
[----:B------:R-:W1:Y:S01]  /*5fc0*/  LDL R3, [R1+0x40] ;  /* 0x0000400001037983 */ /* 0x000e620000100800 */
[----:B------:R-:W-:Y:S01]  /*5fd0*/  BSSY B6, `(.L_x_12603) ;  /* 0x000001c000067945 */ /* 0x000fe20003800000 */
[----:B-1----:R-:W-:-:S05]  /*5fe0*/  IMAD.HI R0, R3, 0x55555556, RZ ;  /* 0x5555555603007827 */ /* 0x002fca00078e02ff */
[----:B------:R-:W-:-:S05]  /*5ff0*/  LEA.HI R0, R0, R0, RZ, 0x1 ;  /* 0x0000000000007211 */ /* 0x000fca00078f08ff */
[----:B------:R-:W-:-:S04]  /*6000*/  IMAD R3, R0, -0x3, R3 ;  /* 0xfffffffd00037824 */ /* 0x000fc800078e0203 */
[----:B------:R-:W-:Y:S01]  /*6010*/  IMAD R0, R3, 0x2000, R2 ;  /* 0x0000200003007824 */ /* 0x000fe200078e0202 */
[----:B------:R1:W-:Y:S03]  /*6020*/  STL [R1+0x3c], R3 ;  /* 0x00003c0301007387 */ /* 0x0003e60000100800 */
[----:B------:R-:W-:-:S05]  /*6030*/  VIADD R0, R0, 0xc400 ;  /* 0x0000c40000007836 */ /* 0x000fca0000000000 */
[----:B------:R-:W-:Y:S01]  /*6040*/  SHF.R.U32.HI R0, RZ, 0x4, R0 ;  /* 0x00000004ff007819 */ /* 0x000fe20000011600 */
[----:B-1----:R-:W-:-:S03]  /*6050*/  VIADD R3, R2, 0x1e800 ;  /* 0x0001e80002037836 */ /* 0x002fc60000000000 */
[----:B------:R-:W-:Y:S02]  /*6060*/  LOP3.LUT R29, R0, 0x3fff, RZ, 0xc0, !PT ;  /* 0x00003fff001d7812 */ /* 0x000fe400078ec0ff */
[----:B------:R-:W-:-:S13]  /*6070*/  LOP3.LUT P0, RZ, R3, 0x3ff, RZ, 0xc0, !PT ;  /* 0x000003ff03ff7812 */ /* 0x000fda000780c0ff */
        /* <DEDUP_REMOVED lines=16> */
[----:B-1---5:R-:W-:Y:S05]  /*6180*/  CALL.ABS.NOINC R14 ;  /* 0x000000000e007343 */ /* 0x022fea0003c00000 */
.L_x_12604:
[----:B------:R-:W-:Y:S05]  /*6190*/  BSYNC B6 ;  /* 0x0000000000067941 */ /* 0x000fea0003800000 */
.L_x_12603:
        /* <DEDUP_REMOVED lines=13> */
.L_x_12608:
[----:B--2---:R2:W3:Y:S02]  /*6270*/  SYNCS.PHASECHK.TRANS64.TRYWAIT P0, [R2+URZ+0x30800], R3 ;  /* 0x03080003020075a7 */ /* 0x0044e4000800017f */
[----:B---3--:R-:W-:Y:S05]  /*6280*/  @!P0 NANOSLEEP.SYNCS 0x989680 ;  /* 0x009896800000895d */ /* 0x008fea0003900000 */
[----:B------:R-:W3:Y:S02]  /*6290*/  @!P0 SYNCS.PHASECHK.TRANS64 P0, [R2+URZ+0x30800], R3 ;  /* 0x03080003020085a7 */ /* 0x000ee4000800007f */
[----:B---3--:R-:W-:Y:S05]  /*62a0*/  @!P0 BRA `(.L_x_12608) ;  /* 0xfffffffc00f08947 */ /* 0x008fea000383ffff */
.L_x_12607:
[----:B------:R-:W-:Y:S05]  /*62b0*/  BSYNC B0 ;  /* 0x0000000000007941 */ /* 0x000fea0003800000 */
.L_x_12606:
[----:B------:R-:W-:Y:S05]  /*62c0*/  BRA `(.L_x_12609) ;  /* 0x0000002000f87947 */ /* 0x000fea0003800000 */
.L_x_12605:
[----:B-----5:R-:W-:Y:S01]  /*62d0*/  SHF.R.S32.HI R0, RZ, 0x1f, R25 ;  /* 0x0000001fff007819 */ /* 0x020fe20000011419 */
[----:B------:R-:W-:Y:S01]  /*62e0*/  VIADD R3, R2, 0xc400 ;  /* 0x0000c40002037836 */ /* 0x000fe20000000000 */
[----:B------:R-:W-:Y:S01]  /*62f0*/  ULDC.64 UR4, c[0x0][0x3f8] ;  /* 0x0000fe0000047ab9 */ /* 0x000fe20000000a00 */
[----:B------:R-:W-:Y:S01]  /*6300*/  ULDC.64 UR6, c[0x0][0x408] ;  /* 0x0001020000067ab9 */ /* 0x000fe20000000a00 */
[----:B------:R-:W-:Y:S01]  /*6310*/  IMAD.WIDE.U32 R4, R25, UR4, RZ ;  /* 0x0000000419047c25 */ /* 0x000fe2000f8e00ff */
[----:B------:R-:W-:Y:S01]  /*6320*/  BSSY B6, `(.L_x_12610) ;  /* 0x0000020000067945 */ /* 0x000fe20003800000 */
[----:B------:R-:W-:Y:S02]  /*6330*/  LOP3.LUT P0, RZ, R3, 0x3ff, RZ, 0xc0, !PT ;  /* 0x000003ff03ff7812 */ /* 0x000fe4000780c0ff */
[C---:B0-----:R-:W-:Y:S02]  /*6340*/  IMAD R6, R0.reuse, UR4, RZ ;  /* 0x0000000400067c24 */ /* 0x041fe4000f8e02ff */
[----:B------:R-:W-:-:S02]  /*6350*/  IMAD R0, R0, UR6, RZ ;  /* 0x0000000600007c24 */ /* 0x000fc4000f8e02ff */
[C---:B------:R-:W-:Y:S01]  /*6360*/  IMAD R3, R25.reuse, UR5, R6 ;  /* 0x0000000519037c24 */ /* 0x040fe2000f8e0206 */
[----:B------:R-:W-:Y:S01]  /*6370*/  ULDC.64 UR4, c[0x0][0x3e8] ;  /* 0x0000fa0000047ab9 */ /* 0x000fe20000000a00 */
[----:B------:R-:W-:-:S04]  /*6380*/  IMAD.WIDE.U32 R6, R25, UR6, RZ ;  /* 0x0000000619067c25 */ /* 0x000fc8000f8e00ff */
[----:B------:R-:W-:Y:S01]  /*6390*/  IMAD R9, R25, UR7, R0 ;  /* 0x0000000719097c24 */ /* 0x000fe2000f8e0200 */
[----:B------:R-:W-:Y:S01]  /*63a0*/  ULDC.64 UR6, c[0x0][0x400] ;  /* 0x0001000000067ab9 */ /* 0x000fe20000000a00 */
[----:B------:R-:W-:Y:S01]  /*63b0*/  IMAD.IADD R5, R3, 0x1, R5 ;  /* 0x0000000103057824 */ /* 0x000fe200078e0205 */
[----:B------:R-:W-:Y:S01]  /*63c0*/  LEA R25, P1, R4, UR4, 0x1 ;  /* 0x0000000404197c11 */ /* 0x000fe2000f8208ff */
[----:B------:R-:W-:Y:S01]  /*63d0*/  IMAD.IADD R3, R9, 0x1, R7 ;  /* 0x0000000109037824 */ /* 0x000fe200078e0207 */
[----:B------:R-:W-:Y:S02]  /*63e0*/  LEA R27, P2, R6, UR6, 0x1 ;  /* 0x00000006061b7c11 */ /* 0x000fe4000f8408ff */
[----:B------:R-:W-:Y:S02]  /*63f0*/  LEA.HI.X R26, R4, UR5, R5, 0x1, P1 ;  /* 0x00000005041a7c11 */ /* 0x000fe400088f0c05 */
[----:B------:R-:W-:Y:S01]  /*6400*/  LEA.HI.X R28, R6, UR7, R3, 0x1, P2 ;  /* 0x00000007061c7c11 */ /* 0x000fe200090f0c03 */
        /* <DEDUP_REMOVED lines=17> */
.L_x_12611:
[----:B------:R-:W-:Y:S05]  /*6520*/  BSYNC B6 ;  /* 0x0000000000067941 */ /* 0x000fea0003800000 */
.L_x_12610:
        /* <DEDUP_REMOVED lines=11> */
.L_x_12822:
[----:B------:R-:W5:Y:S01]  /*65e0*/  LDL R7, [R1+0x64] ;  /* 0x0000640001077983 */ /* 0x000f620000100800 */
[----:B------:R-:W-:-:S03]  /*65f0*/  ULDC UR4, c[0x0][0x448] ;  /* 0x0001120000047ab9 */ /* 0x000fc60000000800 */
[----:B0-----:R-:W2:Y:S01]  /*6600*/  LDL R28, [R1+0x34] ;  /* 0x00003400011c7983 */ /* 0x001ea20000100800 */
[----:B------:R-:W-:Y:S01]  /*6610*/  IMAD R26, R24, UR4, RZ ;  /* 0x00000004181a7c24 */ /* 0x000fe2000f8e02ff */
[----:B------:R-:W-:Y:S01]  /*6620*/  BSSY B1, `(.L_x_12615) ;  /* 0x0000024000017945 */ /* 0x000fe20003800000 */
[----:B------:R-:W-:Y:S02]  /*6630*/  CS2R R8, SRZ ;  /* 0x0000000000087805 */ /* 0x000fe4000001ff00 */
[----:B------:R-:W-:Y:S02]  /*6640*/  CS2R R10, SRZ ;  /* 0x00000000000a7805 */ /* 0x000fe4000001ff00 */
[----:B------:R-:W-:Y:S02]  /*6650*/  CS2R R12, SRZ ;  /* 0x00000000000c7805 */ /* 0x000fe4000001ff00 */
[----:B------:R-:W-:Y:S02]  /*6660*/  ISETP.GE.AND P0, PT, R4, R26, PT ;  /* 0x0000001a0400720c */ /* 0x000fe40003f06270 */
[----:B-----5:R-:W-:-:S04]  /*6670*/  LEA.HI R6, R7, R7, RZ, 0x1 ;  /* 0x0000000707067211 */ /* 0x020fc800078f08ff */
[----:B------:R-:W-:Y:S01]  /*6680*/  LOP3.LUT R6, R6, 0xfffffffe, RZ, 0xc0, !PT ;  /* 0xfffffffe06067812 */ /* 0x000fe200078ec0ff */
[----:B--2---:R-:W-:-:S04]  /*6690*/  IMAD.SHL.U32 R4, R28, 0x40, RZ ;  /* 0x000000401c047824 */ /* 0x004fc800078e00ff */
[----:B------:R-:W-:Y:S01]  /*66a0*/  IMAD.IADD R27, R7, 0x1, -R6 ;  /* 0x00000001071b7824 */ /* 0x000fe200078e0a06 */
[----:B------:R-:W-:Y:S02]  /*66b0*/  CS2R R6, SRZ ;  /* 0x0000000000067805 */ /* 0x000fe4000001ff00 */
[----:B------:R-:W-:Y:S02]  /*66c0*/  LOP3.LUT R31, R4, 0x1c0, RZ, 0xc0, !PT ;  /* 0x000001c0041f7812 */ /* 0x000fe400078ec0ff */
[----:B------:R-:W-:Y:S01]  /*66d0*/  SHF.L.U32 R27, R27, 0x1f, RZ ;  /* 0x0000001f1b1b7819 */ /* 0x000fe200000006ff */
[----:B------:R-:W-:Y:S06]  /*66e0*/  @P0 BRA `(.L_x_12616) ;  /* 0x00000000005c0947 */ /* 0x000fec0003800000 */
[----:B------:R-:W-:Y:S01]  /*66f0*/  ULDC UR4, c[0x0][0x3f4] ;  /* 0x0000fd0000047ab9 */ /* 0x000fe20000000800 */
[----:B------:R-:W-:Y:S01]  /*6700*/  IMAD.SHL.U32 R9, R154, 0x2, RZ ;  /* 0x000000029a097824 */ /* 0x000fe200078e00ff */
[----:B------:R-:W-:Y:S01]  /*6710*/  ISETP.GE.AND P2, PT, R22, UR4, PT ;  /* 0x0000000416007c0c */ /* 0x000fe2000bf46270 */
[----:B------:R-:W-:Y:S01]  /*6720*/  IMAD.MOV.U32 R6, RZ, RZ, R0 ;  /* 0x000000ffff067224 */ /* 0x000fe200078e0000 */
[----:B------:R-:W-:Y:S01]  /*6730*/  ISETP.GE.AND P3, PT, R154, UR4, PT ;  /* 0x000000049a007c0c */ /* 0x000fe2000bf66270 */
[----:B-1----:R-:W-:Y:S01]  /*6740*/  IMAD.MOV.U32 R7, RZ, RZ, R3 ;  /* 0x000000ffff077224 */ /* 0x002fe200078e0003 */
[----:B------:R-:W-:Y:S01]  /*6750*/  SHF.R.S32.HI R13, RZ, 0x1f, R154 ;  /* 0x0000001fff0d7819 */ /* 0x000fe2000001149a */
[----:B---3--:R-:W-:Y:S01]  /*6760*/  IMAD.MOV.U32 R15, RZ, RZ, R5 ;  /* 0x000000ffff0f7224 */ /* 0x008fe200078e0005 */
[----:B------:R-:W-:-:S07]  /*6770*/  CS2R R10, SRZ ;  /* 0x00000000000a7805 */ /* 0x000fce000001ff00 */
[----:B------:R-:W-:Y:S01]  /*6780*/  @!P2 IMAD.WIDE R20, R22, 0x2, R6 ;  /* 0x000000021614a825 */ /* 0x000fe200078e0206 */
[----:B------:R-:W-:Y:S02]  /*6790*/  SHF.L.U64.HI R6, R154, 0x1, R13 ;  /* 0x000000019a067819 */ /* 0x000fe4000001020d */
[-C--:B------:R-:W-:Y:S02]  /*67a0*/  @!P3 IADD3 R24, P0, R0, R9.reuse, RZ ;  /* 0x000000090018b210 */ /* 0x080fe40007f1e0ff */
[----:B----4-:R-:W-:Y:S02]  /*67b0*/  @!P3 IADD3 R4, P1, R14, R9, RZ ;  /* 0x000000090e04b210 */ /* 0x010fe40007f3e0ff */
[----:B------:R-:W-:Y:S02]  /*67c0*/  CS2R R8, SRZ ;  /* 0x0000000000087805 */ /* 0x000fe4000001ff00 */
[----:B------:R-:W-:Y:S01]  /*67d0*/  CS2R R12, SRZ ;  /* 0x00000000000c7805 */ /* 0x000fe2000001ff00 */
[--C-:B------:R-:W-:Y:S01]  /*67e0*/  @!P3 IMAD.X R25, R3, 0x1, R6.reuse, P0 ;  /* 0x000000010319b824 */ /* 0x100fe200000e0606 */
[----:B------:R0:W5:Y:S01]  /*67f0*/  @!P2 LD.E.64 R10, desc[UR56][R20.64] ;  /* 0x00000038140aa980 */ /* 0x000162000c101b00 */
[----:B------:R-:W-:Y:S01]  /*6800*/  @!P3 IMAD.X R5, R5, 0x1, R6, P1 ;  /* 0x000000010505b824 */ /* 0x000fe200008e0606 */
[----:B------:R-:W-:Y:S01]  /*6810*/  CS2R R6, SRZ ;  /* 0x0000000000067805 */ /* 0x000fe2000001ff00 */
[----:B------:R-:W-:Y:S01]  /*6820*/  @!P2 IMAD.WIDE R14, R22, 0x2, R14 ;  /* 0x00000002160ea825 */ /* 0x000fe200078e020e */
[----:B------:R0:W5:Y:S04]  /*6830*/  @!P3 LD.E.64 R12, desc[UR56][R24.64] ;  /* 0x00000038180cb980 */ /* 0x000168000c101b00 */
[----:B------:R0:W5:Y:S04]  /*6840*/  @!P2 LD.E.64 R8, desc[UR56][R14.64] ;  /* 0x000000380e08a980 */ /* 0x000168000c101b00 */
[----:B------:R0:W5:Y:S02]  /*6850*/  @!P3 LD.E.64 R6, desc[UR56][R4.64] ;  /* 0x000000380406b980 */ /* 0x000164000c101b00 */
.L_x_12616:
[----:B------:R-:W-:Y:S05]  /*6860*/  BSYNC B1 ;  /* 0x0000000000017941 */ /* 0x000fea0003800000 */
.L_x_12615:
[----:B0--3--:R-:W0:Y:S01]  /*6870*/  S2R R5, SR_TID.X ;  /* 0x0000000000057919 */ /* 0x009e220000002100 */
[----:B------:R-:W2:Y:S01]  /*6880*/  SYNCS.PHASECHK.TRANS64.TRYWAIT P0, [R2+URZ+0x30800], R27 ;  /* 0x0308001b020075a7 */ /* 0x000ea2000800017f */
[----:B------:R-:W-:Y:S01]  /*6890*/  LOP3.LUT R0, R31, 0x18, R16, 0xf8, !PT ;  /* 0x000000181f007812 */ /* 0x000fe200078ef810 */
[----:B------:R-:W-:Y:S01]  /*68a0*/  IMAD R15, R33, -0xc0, R26 ;  /* 0xffffff40210f7824 */ /* 0x000fe200078e021a */
[----:B------:R-:W-:Y:S01]  /*68b0*/  SHF.R.U32.HI R31, RZ, 0x3, R31 ;  /* 0x00000003ff1f7819 */ /* 0x000fe2000001161f */
[----:B-----5:R-:W-:Y:S01]  /*68c0*/  IMAD.MOV.U32 R4, RZ, RZ, R13 ;  /* 0x000000ffff047224 */ /* 0x020fe200078e000d */
[--C-:B------:R-:W-:Y:S01]  /*68d0*/  SHF.R.U64 R35, R10, 0x10, R11.reuse ;  /* 0x000000100a237819 */ /* 0x100fe2000000120b */
[----:B----4-:R-:W-:Y:S01]  /*68e0*/  IMAD.MOV.U32 R14, RZ, RZ, R10 ;  /* 0x000000ffff0e7224 */ /* 0x010fe200078e000a */
[----:B------:R-:W-:Y:S01]  /*68f0*/  LOP3.LUT R26, R0, R31, RZ, 0x3c, !PT ;  /* 0x0000001f001a7212 */ /* 0x000fe200078e3cff */
[--C-:B------:R-:W-:Y:S01]  /*6900*/  IMAD.MOV.U32 R0, RZ, RZ, R11.reuse ;  /* 0x000000ffff007224 */ /* 0x100fe200078e000b */
[----:B------:R-:W-:Y:S01]  /*6910*/  SHF.R.U32.HI R33, RZ, 0x10, R11 ;  /* 0x00000010ff217819 */ /* 0x000fe2000001160b */
[----:B-1----:R-:W-:Y:S01]  /*6920*/  IMAD.MOV.U32 R3, RZ, RZ, R12 ;  /* 0x000000ffff037224 */ /* 0x002fe200078e000c */
[--C-:B------:R-:W-:Y:S01]  /*6930*/  SHF.R.U32.HI R31, RZ, 0x10, R13.reuse ;  /* 0x00000010ff1f7819 */ /* 0x100fe2000001160d */
[----:B------:R-:W-:Y:S01]  /*6940*/  IMAD.MOV.U32 R20, RZ, RZ, R8 ;  /* 0x000000ffff147224 */ /* 0x000fe200078e0008 */
[----:B------:R-:W-:Y:S01]  /*6950*/  SHF.R.U64 R24, R12, 0x10, R13 ;  /* 0x000000100c187819 */ /* 0x000fe2000000120d */
[----:B------:R-:W-:Y:S01]  /*6960*/  BSSY B1, `(.L_x_12617) ;  /* 0x0000019000017945 */ /* 0x000fe20003800000 */
[--C-:B------:R-:W-:Y:S01]  /*6970*/  SHF.R.U64 R25, R8, 0x10, R9.reuse ;  /* 0x0000001008197819 */ /* 0x100fe20000001209 */
[----:B------:R-:W-:Y:S01]  /*6980*/  IMAD.MOV.U32 R12, RZ, RZ, R9 ;  /* 0x000000ffff0c7224 */ /* 0x000fe200078e0009 */
[----:B------:R-:W-:Y:S01]  /*6990*/  VIMNMX R15, R15, 0xc0, PT ;  /* 0x000000c00f0f7848 */ /* 0x000fe20003fe0100 */
[----:B------:R-:W-:Y:S01]  /*69a0*/  IMAD.MOV.U32 R10, RZ, RZ, R7 ;  /* 0x000000ffff0a7224 */ /* 0x000fe200078e0007 */
[----:B------:R-:W-:Y:S01]  /*69b0*/  SHF.R.U32.HI R21, RZ, 0x10, R9 ;  /* 0x00000010ff157819 */ /* 0x000fe20000011609 */
[----:B------:R-:W-:Y:S01]  /*69c0*/  IMAD.MOV.U32 R9, RZ, RZ, R6 ;  /* 0x000000ffff097224 */ /* 0x000fe200078e0006 */
[----:B------:R-:W-:-:S02]  /*69d0*/  PRMT R13, R0, 0x5410, R33 ;  /* 0x00005410000d7816 */ /* 0x000fc40000000021 */
[----:B------:R-:W-:Y:S02]  /*69e0*/  PRMT R8, R4, 0x5410, R31 ;  /* 0x0000541004087816 */ /* 0x000fe4000000001f */
[----:B------:R-:W-:Y:S02]  /*69f0*/  SHF.R.U64 R6, R6, 0x10, R7 ;  /* 0x0000001006067819 */ /* 0x000fe40000001207 */
[----:B------:R-:W-:Y:S02]  /*6a00*/  PRMT R14, R14, 0x5410, R35 ;  /* 0x000054100e0e7816 */ /* 0x000fe40000000023 */
[----:B------:R-:W-:Y:S01]  /*6a10*/  LOP3.LUT P2, RZ, R28, 0x4, RZ, 0xc0, !PT ;  /* 0x000000041cff7812 */ /* 0x000fe2000784c0ff */
[----:B0-----:R-:W-:Y:S01]  /*6a20*/  VIADD R5, R5, 0xffffff80 ;  /* 0xffffff8005057836 */ /* 0x001fe20000000000 */
[----:B------:R-:W-:Y:S02]  /*6a30*/  ISETP.GE.AND P1, PT, R18, R15, PT ;  /* 0x0000000f1200720c */ /* 0x000fe40003f26270 */
[----:B------:R-:W-:-:S02]  /*6a40*/  PRMT R3, R3, 0x5410, R24 ;  /* 0x0000541003037816 */ /* 0x000fc40000000018 */
[----:B------:R-:W-:Y:S02]  /*6a50*/  SHF.R.S32.HI R30, RZ, 0x1f, R5 ;  /* 0x0000001fff1e7819 */ /* 0x000fe40000011405 */
[----:B------:R-:W-:Y:S02]  /*6a60*/  PRMT R20, R20, 0x5410, R25 ;  /* 0x0000541014147816 */ /* 0x000fe40000000019 */
[----:B------:R-:W-:Y:S02]  /*6a70*/  LEA.HI R30, R30, R5, RZ, 0x5 ;  /* 0x000000051e1e7211 */ /* 0x000fe400078f28ff */
[----:B------:R-:W-:Y:S02]  /*6a80*/  SHF.R.U32.HI R5, RZ, 0x10, R7 ;  /* 0x00000010ff057819 */ /* 0x000fe40000011607 */
[----:B------:R-:W-:-:S05]  /*6a90*/  SHF.R.S32.HI R30, RZ, 0x5, R30 ;  /* 0x00000005ff1e7819 */ /* 0x000fca000001141e */
[----:B------:R-:W-:-:S04]  /*6aa0*/  IMAD R11, R30, 0x200, R26 ;  /* 0x000002001e0b7824 */ /* 0x000fc800078e021a */
[----:B------:R-:W-:-:S04]  /*6ab0*/  IMAD R11, R11, 0x2, R2 ;  /* 0x000000020b0b7824 */ /* 0x000fc800078e0202 */
[C---:B------:R-:W-:Y:S01]  /*6ac0*/  VIADD R4, R11.reuse, 0xc400 ;  /* 0x0000c4000b047836 */ /* 0x040fe20000000000 */
[----:B------:R-:W-:Y:S01]  /*6ad0*/  IADD3 R0, R11, 0xc440, RZ ;  /* 0x0000c4400b007810 */ /* 0x000fe20007ffe0ff */
[----:B--2---:R-:W-:Y:S06]  /*6ae0*/  @!P0 BRA `(.L_x_12618) ;  /* 0x0000011800348947 */ /* 0x004fec0003800000 */
.L_x_12823:
[----:B------:R-:W-:Y:S05]  /*6af0*/  BSYNC B1 ;  /* 0x0000000000017941 */ /* 0x000fea0003800000 */
.L_x_12617:
[----:B------:R-:W-:Y:S01]  /*6b00*/  BSSY B1, `(.L_x_12619) ;  /* 0x0000059000017945 */ /* 0x000fe20003800000 */
[----:B------:R-:W-:Y:S01]  /*6b10*/  PRMT R12, R12, 0x5410, R21 ;  /* 0x000054100c0c7816 */ /* 0x000fe20000000015 */
[----:B------:R-:W-:Y:S01]  /*6b20*/  @P2 VIADD R0, R4, 0xffffffc0 ;  /* 0xffffffc004002836 */ /* 0x000fe20000000000 */
        /* <DEDUP_REMOVED lines=8> */
[----:B------:R-:W1:Y:S01]  /*6bb0*/  LDS.128 R4, [R11+0xc400] ;  /* 0x00c400000b047984 */ /* 0x000e620000000c00 */
[----:B------:R-:W-:Y:S01]  /*6bc0*/  IMAD.U32 R30, R20, 0x10000, RZ ;  /* 0x00010000141e7824 */ /* 0x000fe200078e00ff */
[C---:B------:R-:W-:Y:S01]  /*6bd0*/  LOP3.LUT R28, R14.reuse, 0xffff0000, RZ, 0xc0, !PT ;  /* 0xffff00000e1c7812 */ /* 0x040fe200078ec0ff */
[----:B0-----:R-:W-:Y:S01]  /*6be0*/  IMAD.U32 R27, R14, 0x10000, RZ ;  /* 0x000100000e1b7824 */ /* 0x001fe200078e00ff */
        /* <DEDUP_REMOVED lines=12> */
[----:B------:R-:W-:Y:S01]  /*6cb0*/  FMUL.FTZ R37, R5, R28 ;  /* 0x0000001c05257220 */ /* 0x000fe20000410000 */
        /* <DEDUP_REMOVED lines=21> */
.L_x_12622:
[----:B------:R-:W-:Y:S05]  /*6e10*/  BSYNC B2 ;  /* 0x0000000000027941 */ /* 0x000fea0003800000 */
.L_x_12621:
[----:B------:R-:W-:Y:S05]  /*6e20*/  @P1 BRA `(.L_x_12620) ;  /* 0x0000000000981947 */ /* 0x000fea0003800000 */
[----:B-1----:R-:W1:Y:S01]  /*6e30*/  LDS.128 R4, [R0] ;  /* 0x0000000000047984 */ /* 0x002e620000000c00 */
        /* <DEDUP_REMOVED lines=37> */
.L_x_12620:
[----:B------:R-:W-:Y:S05]  /*7090*/  BSYNC B1 ;  /* 0x0000000000017941 */ /* 0x000fea0003800000 */
.L_x_12619:
[----:B-12---:R-:W-:-:S05]  /*70a0*/  VIADD R4, R18, 0x60 ;  /* 0x0000006012047836 */ /* 0x006fca0000000000 */
[----:B------:R-:W-:-:S13]  /*70b0*/  ISETP.GE.AND P0, PT, R4, R15, PT ;  /* 0x0000000f0400720c */ /* 0x000fda0003f06270 */
[----:B------:R-:W-:Y:S05]  /*70c0*/  @P0 BRA `(.L_x_12623) ;  /* 0x0000001400540947 */ /* 0x000fea0003800000 */
[----:B------:R-:W1:Y:S01]  /*70d0*/  LDC R5, c[0x0][0x3f4] ;  /* 0x0000fd00ff057b82 */ /* 0x000e620000000800 */
[----:B------:R-:W-:Y:S01]  /*70e0*/  BSSY B1, `(.L_x_12624) ;  /* 0x000002a000017945 */ /* 0x000fe20003800000 */
[-C--:B-1----:R-:W-:Y:S02]  /*70f0*/  ISETP.GE.AND P0, PT, R22, R5.reuse, PT ;  /* 0x000000051600720c */ /* 0x082fe40003f06270 */
[----:B------:R-:W-:-:S11]  /*7100*/  ISETP.GE.AND P1, PT, R154, R5, PT ;  /* 0x000000059a00720c */ /* 0x000fd60003f26270 */
[----:B------:R-:W-:Y:S05]  /*7110*/  @P0 BRA `(.L_x_12625) ;  /* 0x0000000000980947 */ /* 0x000fea0003800000 */
[----:B------:R-:W1:Y:S01]  /*7120*/  LDS.128 R4, [R11+0xf400] ;  /* 0x00f400000b047984 */ /* 0x000e620000000c00 */
[C---:B------:R-:W-:Y:S01]  /*7130*/  IMAD.U32 R31, R20.reuse, 0x10000, RZ ;  /* 0x00010000141f7824 */ /* 0x040fe200078e00ff */
[----:B------:R-:W-:Y:S01]  /*7140*/  LOP3.LUT R33, R20, 0xffff0000, RZ, 0xc0, !PT ;  /* 0xffff000014217812 */ /* 0x000fe200078ec0ff */
[C---:B------:R-:W-:Y:S01]  /*7150*/  IMAD.U32 R25, R14.reuse, 0x10000, RZ ;  /* 0x000100000e197824 */ /* 0x040fe200078e00ff */
[----:B0-----:R-:W-:Y:S02]  /*7160*/  LOP3.LUT R27, R14, 0xffff0000, RZ, 0xc0, !PT ;  /* 0xffff00000e1b7812 */ /* 0x001fe400078ec0ff */
[----:B------:R-:W-:Y:S01]  /*7170*/  LOP3.LUT R30, R12, 0xffff0000, RZ, 0xc0, !PT ;  /* 0xffff00000c1e7812 */ /* 0x000fe200078ec0ff */
[C---:B-1----:R-:W-:Y:S01]  /*7180*/  IMAD.U32 R15, R4.reuse, 0x10000, RZ ;  /* 0x00010000040f7824 */ /* 0x042fe200078e00ff */
        /* <DEDUP_REMOVED lines=11> */
[----:B------:R-:W-:Y:S01]  /*7240*/  FFMA.FTZ R5, R27, R21, -R28 ;  /* 0x000000151b057223 */ /* 0x000fe2000001081c */
[----:B------:R-:W-:Y:S01]  /*7250*/  IMAD.U32 R28, R12, 0x10000, RZ ;  /* 0x000100000c1c7824 */ /* 0x000fe200078e00ff */
[----:B------:R-:W-:Y:S01]  /*7260*/  LOP3.LUT R6, R6, 0xffff0000, RZ, 0xc0, !PT ;  /* 0xffff000006067812 */ /* 0x000fe200078ec0ff */
[----:B------:R-:W-:Y:S01]  /*7270*/  FFMA.FTZ R15, R31, R15, R26 ;  /* 0x0000000f1f0f7223 */ /* 0x000fe2000001001a */
[C---:B------:R-:W-:Y:S01]  /*7280*/  LOP3.LUT R12, R13.reuse, 0xffff0000, RZ, 0xc0, !PT ;  /* 0xffff00000d0c7812 */ /* 0x040fe200078ec0ff */
[----:B------:R-:W-:Y:S02]  /*7290*/  IMAD.U32 R26, R13, 0x10000, RZ ;  /* 0x000100000d1a7824 */ /* 0x000fe400078e00ff */
[----:B------:R-:W-:Y:S01]  /*72a0*/  FFMA.FTZ R24, R33, R21, R24 ;  /* 0x0000001521187223 */ /* 0x000fe20000010018 */
[-C--:B------:R-:W-:Y:S01]  /*72b0*/  FMUL.FTZ R25, R30, R7.reuse ;  /* 0x000000071e197220 */ /* 0x080fe20000410000 */
[-C--:B------:R-:W-:Y:S01]  /*72c0*/  FMUL.FTZ R13, R28, R6.reuse ;  /* 0x000000061c0d7220 */ /* 0x080fe20000410000 */
[----:B------:R-:W-:Y:S01]  /*72d0*/  FMUL.FTZ R21, R26, R6 ;  /* 0x000000061a157220 */ /* 0x000fe20000410000 */
[C---:B------:R-:W-:Y:S01]  /*72e0*/  FMUL.FTZ R27, R12.reuse, R7 ;  /* 0x000000070c1b7220 */ /* 0x040fe20000410000 */
[----:B------:R-:W-:Y:S01]  /*72f0*/  FFMA.FTZ R7, R12, R20, -R25 ;  /* 0x000000140c077223 */ /* 0x000fe20000010819 */
        /* <DEDUP_REMOVED lines=8> */
.L_x_12625:
[----:B------:R-:W-:Y:S05]  /*7380*/  BSYNC B1 ;  /* 0x0000000000017941 */ /* 0x000fea0003800000 */
.L_x_12624:
[----:B------:R-:W-:Y:S05]  /*7390*/  @P1 BRA `(.L_x_12623) ;  /* 0x0000001000a01947 */ /* 0x000fea0003800000 */
[----:B-1----:R-:W1:Y:S01]  /*73a0*/  LDS.128 R4, [R0+0x3000] ;  /* 0x0030000000047984 */ /* 0x002e620000000c00 */
[C---:B------:R-:W-:Y:S01]  /*73b0*/  IMAD.U32 R21, R9.reuse, 0x10000, RZ ;  /* 0x0001000009157824 */ /* 0x040fe200078e00ff */
[----:B------:R-:W-:Y:S01]  /*73c0*/  LOP3.LUT R26, R9, 0xffff0000, RZ, 0xc0, !PT ;  /* 0xffff0000091a7812 */ /* 0x000fe200078ec0ff */
[C---:B------:R-:W-:Y:S01]  /*73d0*/  IMAD.U32 R15, R3.reuse, 0x10000, RZ ;  /* 0x00010000030f7824 */ /* 0x040fe200078e00ff */
[----:B------:R-:W-:Y:S01]  /*73e0*/  LOP3.LUT R24, R3, 0xffff0000, RZ, 0xc0, !PT ;  /* 0xffff000003187812 */ /* 0x000fe200078ec0ff */
[C---:B------:R-:W-:Y:S01]  /*73f0*/  IMAD.U32 R25, R10.reuse, 0x10000, RZ ;  /* 0x000100000a197824 */ /* 0x040fe200078e00ff */
[----:B0-----:R-:W-:Y:S01]  /*7400*/  LOP3.LUT R27, R10, 0xffff0000, RZ, 0xc0, !PT ;  /* 0xffff00000a1b7812 */ /* 0x001fe200078ec0ff */
        /* <DEDUP_REMOVED lines=14> */
[----:B------:R-:W-:Y:S01]  /*74f0*/  FFMA.FTZ R5, R24, R12, -R13 ;  /* 0x0000000c18057223 */ /* 0x000fe2000001080d */
[C---:B------:R-:W-:Y:S01]  /*7500*/  LOP3.LUT R21, R8.reuse, 0xffff0000, RZ, 0xc0, !PT ;  /* 0xffff000008157812 */ /* 0x040fe200078ec0ff */
[----:B------:R-:W-:Y:S02]  /*7510*/  IMAD.U32 R13, R8, 0x10000, RZ ;  /* 0x00010000080d7824 */ /* 0x000fe400078e00ff */
[----:B------:R-:W-:Y:S01]  /*7520*/  FMUL.FTZ R8, R25, R6 ;  /* 0x0000000619087220 */ /* 0x000fe20000410000 */
[-C--:B------:R-:W-:Y:S01]  /*7530*/  FMUL.FTZ R14, R27, R7.reuse ;  /* 0x000000071b0e7220 */ /* 0x080fe20000410000 */
[----:B------:R-:W-:Y:S01]  /*7540*/  FFMA.FTZ R12, R26, R12, R15 ;  /* 0x0000000c1a0c7223 */ /* 0x000fe2000001000f */
        /* <DEDUP_REMOVED lines=12> */
.L_x_12613:
[----:B------:R-:W-:-:S03]  /*7610*/  UMOV UR4, 0xffffffff ;  /* 0xffffffff00047882 */ /* 0x000fc60000000000 */
[----:B------:R-:W-:Y:S05]  /*7620*/  BRA.DIV UR4, `(.L_x_12626) ;  /* 0x0000010e04787947 */ /* 0x000fea000b800000 */
[----:B------:R0:W1:Y:S04]  /*7630*/  SHFL.IDX PT, R0, R26, RZ, 0x1c1f ;  /* 0x001c1fff1a007589 */ /* 0x00006800000e0000 */
[----:B------:R0:W2:Y:S04]  /*7640*/  SHFL.IDX PT, R3, R25, RZ, 0x1c1f ;  /* 0x001c1fff19037589 */ /* 0x0000a800000e0000 */
[----:B------:R0:W3:Y:S04]  /*7650*/  SHFL.IDX PT, R20, R28, RZ, 0x1c1f ;  /* 0x001c1fff1c147589 */ /* 0x0000e800000e0000 */
[----:B------:R0:W4:Y:S02]  /*7660*/  SHFL.IDX PT, R14, R27, RZ, 0x1c1f ;  /* 0x001c1fff1b0e7589 */ /* 0x00012400000e0000 */
.L_x_12829:
        /* <DEDUP_REMOVED lines=10> */
[----:B0-----:R-:W-:Y:S01]  /*7710*/  IMAD.IADD R27, R6, 0x1, -R5 ;  /* 0x00000001061b7824 */ /* 0x001fe200078e0a05 */
[----:B------:R-:W-:Y:S02]  /*7720*/  CS2R R4, SRZ ;  /* 0x0000000000047805 */ /* 0x000fe4000001ff00 */
[----:B------:R-:W-:Y:S02]  /*7730*/  CS2R R6, SRZ ;  /* 0x0000000000067805 */ /* 0x000fe4000001ff00 */
[----:B------:R-:W-:Y:S01]  /*7740*/  SHF.L.U32 R27, R27, 0x1f, RZ ;  /* 0x0000001f1b1b7819 */ /* 0x000fe200000006ff */
[----:B------:R-:W-:Y:S06]  /*7750*/  @P0 BRA `(.L_x_12628) ;  /* 0x0000000000340947 */ /* 0x000fec0003800000 */
[----:B------:R-:W-:Y:S01]  /*7760*/  ULDC UR4, c[0x0][0x3f4] ;  /* 0x0000fd0000047ab9 */ /* 0x000fe20000000800 */
[C---:B------:R-:W-:Y:S01]  /*7770*/  IMAD.SHL.U32 R15, R16.reuse, 0x2, RZ ;  /* 0x00000002100f7824 */ /* 0x040fe200078e00ff */
[C---:B------:R-:W-:Y:S02]  /*7780*/  ISETP.GE.AND P2, PT, R16.reuse, UR4, PT ;  /* 0x0000000410007c0c */ /* 0x040fe4000bf46270 */
[----:B------:R-:W-:Y:S02]  /*7790*/  SHF.R.S32.HI R5, RZ, 0x1f, R16 ;  /* 0x0000001fff057819 */ /* 0x000fe40000011410 */
[----:B--2---:R-:W-:Y:S02]  /*77a0*/  IADD3 R24, P0, R3, R15, RZ ;  /* 0x0000000f03187210 */ /* 0x004fe40007f1e0ff */
[----:B------:R-:W-:Y:S02]  /*77b0*/  SHF.L.U64.HI R3, R16, 0x1, R5 ;  /* 0x0000000110037819 */ /* 0x000fe40000010205 */
[----:B------:R-:W-:-:S02]  /*77c0*/  CS2R R4, SRZ ;  /* 0x0000000000047805 */ /* 0x000fc4000001ff00 */
[----:B----4-:R-:W-:Y:S02]  /*77d0*/  IADD3 R14, P1, R14, R15, RZ ;  /* 0x0000000f0e0e7210 */ /* 0x010fe40007f3e0ff */
[----:B-1----:R-:W-:-:S03]  /*77e0*/  IADD3.X R25, R0, R3, RZ, P0, !PT ;  /* 0x0000000300197210 */ /* 0x002fc600007fe4ff */
[----:B---3--:R-:W-:Y:S01]  /*77f0*/  IMAD.X R15, R20, 0x1, R3, P1 ;  /* 0x00000001140f7824 */ /* 0x008fe200008e0603 */
[----:B------:R-:W-:Y:S07]  /*7800*/  @P2 BRA `(.L_x_12628) ;  /* 0x0000000000082947 */ /* 0x000fee0003800000 */
[----:B------:R0:W5:Y:S04]  /*7810*/  LD.E.128 R4, desc[UR56][R24.64] ;  /* 0x0000003818047980 */ /* 0x000168000c101d00 */
[----:B------:R0:W5:Y:S02]  /*7820*/  LD.E.128 R8, desc[UR56][R14.64] ;  /* 0x000000380e087980 */ /* 0x000164000c101d00 */
.L_x_12628:
[----:B------:R-:W-:Y:S05]  /*7830*/  BSYNC B1 ;  /* 0x0000000000017941 */ /* 0x000fea0003800000 */
.L_x_12627:
[----:B------:R-:W4:Y:S01]  /*7840*/  SYNCS.PHASECHK.TRANS64.TRYWAIT P1, [R2+URZ+0x30800], R27 ;  /* 0x0308001b020075a7 */ /* 0x000f22000802017f */
[----:B-1----:R-:W-:Y:S01]  /*7850*/  IMAD R0, R33, -0xc0, R12 ;  /* 0xffffff4021007824 */ /* 0x002fe200078e020c */
[--C-:B-----5:R-:W-:Y:S01]  /*7860*/  SHF.R.U64 R26, R6, 0x10, R7.reuse ;  /* 0x00000010061a7819 */ /* 0x120fe20000001207 */
[----:B--2---:R-:W-:Y:S01]  /*7870*/  IMAD.MOV.U32 R3, RZ, RZ, R6 ;  /* 0x000000ffff037224 */ /* 0x004fe200078e0006 */
[--C-:B0-----:R-:W-:Y:S01]  /*7880*/  SHF.R.U32.HI R25, RZ, 0x10, R7.reuse ;  /* 0x00000010ff197819 */ /* 0x101fe20000011607 */
[----:B---3--:R-:W-:Y:S01]  /*7890*/  IMAD.MOV.U32 R20, RZ, RZ, R7 ;  /* 0x000000ffff147224 */ /* 0x008fe200078e0007 */
[--C-:B------:R-:W-:Y:S01]  /*78a0*/  SHF.R.U64 R7, R8, 0x10, R9.reuse ;  /* 0x0000001008077819 */ /* 0x100fe20000001209 */
[--C-:B------:R-:W-:Y:S01]  /*78b0*/  IMAD.MOV.U32 R15, RZ, RZ, R9.reuse ;  /* 0x000000ffff0f7224 */ /* 0x100fe200078e0009 */
[----:B------:R-:W-:Y:S01]  /*78c0*/  SHF.R.U32.HI R6, RZ, 0x10, R9 ;  /* 0x00000010ff067819 */ /* 0x000fe20000011609 */
[----:B------:R-:W-:Y:S01]  /*78d0*/  IMAD.MOV.U32 R24, RZ, RZ, R4 ;  /* 0x000000ffff187224 */ /* 0x000fe200078e0004 */
[----:B------:R-:W-:Y:S01]  /*78e0*/  VIMNMX R9, R0, 0xc0, PT ;  /* 0x000000c000097848 */ /* 0x000fe20003fe0100 */
[--C-:B----4-:R-:W-:Y:S01]  /*78f0*/  IMAD.MOV.U32 R14, RZ, RZ, R5.reuse ;  /* 0x000000ffff0e7224 */ /* 0x110fe200078e0005 */
[--C-:B------:R-:W-:Y:S01]  /*7900*/  SHF.R.U64 R33, R4, 0x10, R5.reuse ;  /* 0x0000001004217819 */ /* 0x100fe20000001205 */
[----:B------:R-:W-:Y:S01]  /*7910*/  IMAD.MOV.U32 R12, RZ, RZ, R8 ;  /* 0x000000ffff0c7224 */ /* 0x000fe200078e0008 */
[----:B------:R-:W-:Y:S01]  /*7920*/  SHF.R.U32.HI R31, RZ, 0x10, R5 ;  /* 0x00000010ff1f7819 */ /* 0x000fe20000011605 */
[----:B------:R-:W-:Y:S01]  /*7930*/  IMAD.MOV.U32 R21, RZ, RZ, R10 ;  /* 0x000000ffff157224 */ /* 0x000fe200078e000a */
[----:B------:R-:W-:Y:S01]  /*7940*/  ISETP.GE.AND P0, PT, R16, R13, PT ;  /* 0x0000000d1000720c */ /* 0x000fe20003f06270 */
[--C-:B------:R-:W-:Y:S01]  /*7950*/  IMAD.MOV.U32 R0, RZ, RZ, R11.reuse ;  /* 0x000000ffff007224 */ /* 0x100fe200078e000b */
[--C-:B------:R-:W-:Y:S01]  /*7960*/  SHF.R.U64 R4, R10, 0x10, R11.reuse ;  /* 0x000000100a047819 */ /* 0x100fe2000000120b */
[C---:B------:R-:W-:Y:S01]  /*7970*/  VIADD R28, R18.reuse, 0x60 ;  /* 0x00000060121c7836 */ /* 0x040fe20000000000 */
[----:B------:R-:W-:Y:S01]  /*7980*/  SHF.R.U32.HI R5, RZ, 0x10, R11 ;  /* 0x00000010ff057819 */ /* 0x000fe2000001160b */
[----:B------:R-:W-:Y:S01]  /*7990*/  BSSY B1, `(.L_x_12629) ;  /* 0x000000c000017945 */ /* 0x000fe20003800000 */
[----:B------:R-:W-:-:S02]  /*79a0*/  ISETP.GE.OR P2, PT, R18, R9, P0 ;  /* 0x000000091200720c */ /* 0x000fc40000746670 */
[----:B------:R-:W-:Y:S02]  /*79b0*/  PRMT R24, R24, 0x5410, R33 ;  /* 0x0000541018187816 */ /* 0x000fe40000000021 */
[----:B------:R-:W-:Y:S02]  /*79c0*/  ISETP.GE.OR P0, PT, R28, R9, P0 ;  /* 0x000000091c00720c */ /* 0x000fe40000706670 */
[----:B------:R-:W-:Y:S02]  /*79d0*/  PRMT R14, R14, 0x5410, R31 ;  /* 0x000054100e0e7816 */ /* 0x000fe4000000001f */
[----:B------:R-:W-:Y:S02]  /*79e0*/  PRMT R3, R3, 0x5410, R26 ;  /* 0x0000541003037816 */ /* 0x000fe4000000001a */
[----:B------:R-:W-:Y:S02]  /*79f0*/  PRMT R20, R20, 0x5410, R25 ;  /* 0x0000541014147816 */ /* 0x000fe40000000019 */
[----:B------:R-:W-:-:S02]  /*7a00*/  PRMT R12, R12, 0x5410, R7 ;  /* 0x000054100c0c7816 */ /* 0x000fc40000000007 */
[----:B------:R-:W-:Y:S02]  /*7a10*/  PRMT R15, R15, 0x5410, R6 ;  /* 0x000054100f0f7816 */ /* 0x000fe40000000006 */
[----:B------:R-:W-:Y:S02]  /*7a20*/  PRMT R21, R21, 0x5410, R4 ;  /* 0x0000541015157816 */ /* 0x000fe40000000004 */
[----:B------:R-:W-:Y:S01]  /*7a30*/  PRMT R0, R0, 0x5410, R5 ;  /* 0x0000541000007816 */ /* 0x000fe20000000005 */
[----:B------:R-:W-:Y:S06]  /*7a40*/  @!P1 BRA `(.L_x_12630) ;  /* 0x0000010800e09947 */ /* 0x000fec0003800000 */
.L_x_12830:
[----:B------:R-:W-:Y:S05]  /*7a50*/  BSYNC B1 ;  /* 0x0000000000017941 */ /* 0x000fea0003800000 */
.L_x_12629:
[----:B------:R-:W-:Y:S04]  /*7a60*/  BSSY B1, `(.L_x_12631) ;  /* 0x0000060000017945 */ /* 0x000fe80003800000 */
[----:B------:R-:W-:Y:S05]  /*7a70*/  @P2 BRA `(.L_x_12632) ;  /* 0x0000000400782947 */ /* 0x000fea0003800000 */
[----:B------:R-:W2:Y:S01]  /*7a80*/  LDL R4, [R1+0x34] ;  /* 0x0000340001047983 */ /* 0x000ea20000100800 */
[C---:B------:R-:W-:Y:S01]  /*7a90*/  IMAD.U32 R36, R12.reuse, 0x10000, RZ ;  /* 0x000100000c247824 */ /* 0x040fe200078e00ff */
[----:B------:R-:W-:Y:S01]  /*7aa0*/  LOP3.LUT R37, R12, 0xffff0000, RZ, 0xc0, !PT ;  /* 0xffff00000c257812 */ /* 0x000fe200078ec0ff */
[C---:B------:R-:W-:Y:S01]  /*7ab0*/  IMAD.U32 R34, R24.reuse, 0x10000, RZ ;  /* 0x0001000018227824 */ /* 0x040fe200078e00ff */
[----:B------:R-:W1:Y:S01]  /*7ac0*/  S2R R5, SR_TID.X ;  /* 0x0000000000057919 */ /* 0x000e620000002100 */
[----:B------:R-:W-:Y:S01]  /*7ad0*/  LOP3.LUT R35, R24, 0xffff0000, RZ, 0xc0, !PT ;  /* 0xffff000018237812 */ /* 0x000fe200078ec0ff */
[----:B-1----:R-:W-:-:S05]  /*7ae0*/  VIADD R5, R5, 0xffffff80 ;  /* 0xffffff8005057836 */ /* 0x002fca0000000000 */
[----:B------:R-:W-:-:S04]  /*7af0*/  SHF.R.S32.HI R8, RZ, 0x1f, R5 ;  /* 0x0000001fff087819 */ /* 0x000fc80000011405 */
[----:B------:R-:W-:Y:S01]  /*7b00*/  LEA.HI R8, R8, R5, RZ, 0x5 ;  /* 0x0000000508087211 */ /* 0x000fe200078f28ff */
[----:B------:R-:W-:-:S03]  /*7b10*/  IMAD.IADD R5, R16, 0x1, R13 ;  /* 0x0000000110057824 */ /* 0x000fc600078e020d */
[----:B------:R-:W-:Y:S01]  /*7b20*/  SHF.R.S32.HI R8, RZ, 0x5, R8 ;  /* 0x00000005ff087819 */ /* 0x000fe20000011408 */
[----:B--2---:R-:W-:-:S05]  /*7b30*/  IMAD.SHL.U32 R4, R4, 0x40, RZ ;  /* 0x0000004004047824 */ /* 0x004fca00078e00ff */
[----:B------:R-:W-:-:S04]  /*7b40*/  LOP3.LUT R6, R4, 0x1c0, RZ, 0xc0, !PT ;  /* 0x000001c004067812 */ /* 0x000fc800078ec0ff */
[C---:B------:R-:W-:Y:S02]  /*7b50*/  LOP3.LUT R4, R6.reuse, 0x38, R16, 0xf8, !PT ;  /* 0x0000003806047812 */ /* 0x040fe400078ef810 */
[----:B------:R-:W-:Y:S02]  /*7b60*/  SHF.R.U32.HI R7, RZ, 0x3, R6 ;  /* 0x00000003ff077819 */ /* 0x000fe40000011606 */
[----:B------:R-:W-:Y:S02]  /*7b70*/  LOP3.LUT R6, R6, 0x38, R5, 0xf8, !PT ;  /* 0x0000003806067812 */ /* 0x000fe400078ef805 */
[-C--:B------:R-:W-:Y:S02]  /*7b80*/  LOP3.LUT R4, R4, R7.reuse, RZ, 0x3c, !PT ;  /* 0x0000000704047212 */ /* 0x080fe400078e3cff */
[----:B------:R-:W-:-:S03]  /*7b90*/  LOP3.LUT R6, R6, R7, RZ, 0x3c, !PT ;  /* 0x0000000706067212 */ /* 0x000fc600078e3cff */
[C---:B------:R-:W-:Y:S02]  /*7ba0*/  IMAD R5, R8.reuse, 0x200, R4 ;  /* 0x0000020008057824 */ /* 0x040fe400078e0204 */
[----:B------:R-:W-:Y:S02]  /*7bb0*/  IMAD R9, R8, 0x200, R6 ;  /* 0x0000020008097824 */ /* 0x000fe400078e0206 */
[--C-:B------:R-:W-:Y:S02]  /*7bc0*/  IMAD R42, R5, 0x2, R2.reuse ;  /* 0x00000002052a7824 */ /* 0x100fe400078e0202 */
[----:B------:R-:W-:-:S03]  /*7bd0*/  IMAD R44, R9, 0x2, R2 ;  /* 0x00000002092c7824 */ /* 0x000fc600078e0202 */
[----:B------:R-:W1:Y:S04]  /*7be0*/  LDS.128 R4, [R42+0xc400] ;  /* 0x00c400002a047984 */ /* 0x000e680000000c00 */
[----:B------:R-:W2:Y:S01]  /*7bf0*/  LDS.128 R8, [R44+0xc400] ;  /* 0x00c400002c087984 */ /* 0x000ea20000000c00 */
[C---:B-1----:R-:W-:Y:S01]  /*7c00*/  IMAD.U32 R25, R4.reuse, 0x10000, RZ ;  /* 0x0001000004197824 */ /* 0x042fe200078e00ff */
[----:B------:R-:W-:Y:S01]  /*7c10*/  LOP3.LUT R4, R4, 0xffff0000, RZ, 0xc0, !PT ;  /* 0xffff000004047812 */ /* 0x000fe200078ec0ff */
[C---:B0-----:R-:W-:Y:S01]  /*7c20*/  IMAD.U32 R27, R6.reuse, 0x10000, RZ ;  /* 0x00010000061b7824 */ /* 0x041fe200078e00ff */
        /* <DEDUP_REMOVED lines=11> */
[----:B------:R-:W-:Y:S02]  /*7ce0*/  IMAD.U32 R25, R3, 0x10000, RZ ;  /* 0x0001000003197824 */ /* 0x000fe400078e00ff */
[-C--:B------:R-:W-:Y:S01]  /*7cf0*/  FMUL.FTZ R41, R8, R35.reuse ;  /* 0x0000002308297220 */ /* 0x080fe20000410000 */
[-C--:B------:R-:W-:Y:S01]  /*7d00*/  FMUL.FTZ R8, R32, R30.reuse ;  /* 0x0000001e20087220 */ /* 0x080fe20000410000 */
[----:B------:R-:W-:Y:S01]  /*7d10*/  FFMA.FTZ R39, R4, R35, -R39 ;  /* 0x0000002304277223 */ /* 0x000fe20000010827 */
[-C--:B------:R-:W-:Y:S01]  /*7d20*/  FMUL.FTZ R43, R32, R25.reuse ;  /* 0x00000019202b7220 */ /* 0x080fe20000410000 */
[----:B------:R-:W-:Y:S01]  /*7d30*/  LOP3.LUT R35, R21, 0xffff0000, RZ, 0xc0, !PT ;  /* 0xffff000015237812 */ /* 0x000fe200078ec0ff */
[----:B------:R-:W-:Y:S01]  /*7d40*/  FFMA.FTZ R32, R27, R25, -R8 ;  /* 0x000000191b207223 */ /* 0x000fe20000010808 */
[----:B------:R-:W-:Y:S01]  /*7d50*/  LOP3.LUT R25, R3, 0xffff0000, RZ, 0xc0, !PT ;  /* 0xffff000003197812 */ /* 0x000fe200078ec0ff */
[----:B------:R-:W-:Y:S01]  /*7d60*/  FFMA.FTZ R41, R4, R37, R41 ;  /* 0x0000002504297223 */ /* 0x000fe20000010029 */
[----:B------:R-:W-:Y:S01]  /*7d70*/  FFMA.FTZ R43, R27, R30, R43 ;  /* 0x0000001e1b2b7223 */ /* 0x000fe2000001002b */
[----:B------:R-:W-:Y:S01]  /*7d80*/  FMUL.FTZ R37, R10, R35 ;  /* 0x000000230a257220 */ /* 0x000fe20000410000 */
[----:B------:R-:W-:-:S02]  /*7d90*/  IMAD.U32 R31, R9, 0x10000, RZ ;  /* 0x00010000091f7824 */ /* 0x000fc400078e00ff */
[-C--:B------:R-:W-:Y:S01]  /*7da0*/  FMUL.FTZ R45, R10, R25.reuse ;  /* 0x000000190a2d7220 */ /* 0x080fe20000410000 */
[----:B------:R-:W-:Y:S02]  /*7db0*/  IMAD.U32 R4, R14, 0x10000, RZ ;  /* 0x000100000e047824 */ /* 0x000fe400078e00ff */
[----:B------:R-:W-:Y:S01]  /*7dc0*/  FFMA.FTZ R37, R6, R25, -R37 ;  /* 0x0000001906257223 */ /* 0x000fe20000010825 */
[----:B------:R-:W-:Y:S01]  /*7dd0*/  IMAD.U32 R27, R15, 0x10000, RZ ;  /* 0x000100000f1b7824 */ /* 0x000fe200078e00ff */
[----:B------:R-:W-:Y:S01]  /*7de0*/  LOP3.LUT R9, R9, 0xffff0000, RZ, 0xc0, !PT ;  /* 0xffff000009097812 */ /* 0x000fe200078ec0ff */
[----:B------:R-:W-:Y:S02]  /*7df0*/  IMAD.U32 R33, R11, 0x10000, RZ ;  /* 0x000100000b217824 */ /* 0x000fe400078e00ff */
[C---:B------:R-:W-:Y:S01]  /*7e00*/  FMUL.FTZ R30, R31.reuse, R4 ;  /* 0x000000041f1e7220 */ /* 0x040fe20000410000 */
[----:B------:R-:W-:Y:S02]  /*7e10*/  IMAD.U32 R10, R0, 0x10000, RZ ;  /* 0x00010000000a7824 */ /* 0x000fe400078e00ff */
[----:B------:R-:W-:Y:S01]  /*7e20*/  FMUL.FTZ R25, R31, R27 ;  /* 0x0000001b1f197220 */ /* 0x000fe20000410000 */
[----:B------:R-:W-:Y:S01]  /*7e30*/  IMAD.U32 R26, R5, 0x10000, RZ ;  /* 0x00010000051a7824 */ /* 0x000fe200078e00ff */
[----:B------:R-:W-:Y:S01]  /*7e40*/  LOP3.LUT R11, R11, 0xffff0000, RZ, 0xc0, !PT ;  /* 0xffff00000b0b7812 */ /* 0x000fe200078ec0ff */
[----:B------:R-:W-:-:S02]  /*7e50*/  IMAD.U32 R28, R7, 0x10000, RZ ;  /* 0x00010000071c7824 */ /* 0x000fc400078e00ff */
[C---:B------:R-:W-:Y:S01]  /*7e60*/  FMUL.FTZ R31, R33.reuse, R10 ;  /* 0x0000000a211f7220 */ /* 0x040fe20000410000 */
[----:B------:R-:W-:Y:S02]  /*7e70*/  IMAD.U32 R8, R20, 0x10000, RZ ;  /* 0x0001000014087824 */ /* 0x000fe400078e00ff */
[C---:B------:R-:W-:Y:S01]  /*7e80*/  FFMA.FTZ R25, R26.reuse, R4, -R25 ;  /* 0x000000041a197223 */ /* 0x040fe20000010819 */
[----:B------:R-:W-:Y:S01]  /*7e90*/  FFMA.FTZ R30, R26, R27, R30 ;  /* 0x0000001b1a1e7223 */ /* 0x000fe2000001001e */
[----:B------:R-:W-:Y:S01]  /*7ea0*/  FFMA.FTZ R34, R6, R35, R45 ;  /* 0x0000002306227223 */ /* 0x000fe2000001002d */
        /* <DEDUP_REMOVED lines=8> */
[----:B------:R-:W-:Y:S01]  /*7f30*/  FMUL.FTZ R36, R11, R26 ;  /* 0x0000001a0b247220 */ /* 0x000fe20000410000 */
[----:B------:R-:W-:Y:S01]  /*7f40*/  LOP3.LUT R5, R5, 0xffff0000, RZ, 0xc0, !PT ;  /* 0xffff000005057812 */ /* 0x000fe200078ec0ff */
[----:B------:R-:W-:Y:S01]  /*7f50*/  FMUL.FTZ R9, R9, R4 ;  /* 0x0000000409097220 */ /* 0x000fe20000410000 */
[----:B------:R-:W-:Y:S01]  /*7f60*/  LOP3.LUT R7, R7, 0xffff0000, RZ, 0xc0, !PT ;  /* 0xffff000007077812 */ /* 0x000fe200078ec0ff */
[----:B------:R-:W-:-:S02]  /*7f70*/  FMUL.FTZ R11, R11, R6 ;  /* 0x000000060b0b7220 */ /* 0x000fc40000410000 */
[C---:B------:R-:W-:Y:S01]  /*7f80*/  FFMA.FTZ R28, R5.reuse, R4, -R10 ;  /* 0x00000004051c7223 */ /* 0x040fe2000001080a */
[----:B------:R-:W-:Y:S01]  /*7f90*/  FFMA.FTZ R9, R5, R8, R9 ;  /* 0x0000000805097223 */ /* 0x000fe20000010009 */
[C---:B------:R-:W-:Y:S01]  /*7fa0*/  FFMA.FTZ R36, R7.reuse, R6, -R36 ;  /* 0x0000000607247223 */ /* 0x040fe20000010824 */
[----:B------:R-:W-:Y:S01]  /*7fb0*/  FFMA.FTZ R26, R7, R26, R11 ;  /* 0x0000001a071a7223 */ /* 0x000fe2000001000b */
[----:B------:R-:W-:Y:S02]  /*7fc0*/  F2FP.BF16.F32.PACK_AB R4, R39, R38 ;  /* 0x000000262704723e */ /* 0x000fe400000010ff */
[----:B------:R-:W-:Y:S02]  /*7fd0*/  F2FP.BF16.F32.PACK_AB R6, R37, R32 ;  /* 0x000000202506723e */ /* 0x000fe400000010ff */
[----:B------:R-:W-:Y:S02]  /*7fe0*/  F2FP.BF16.F32.PACK_AB R5, R28, R25 ;  /* 0x000000191c05723e */ /* 0x000fe400000010ff */
[----:B------:R-:W-:-:S02]  /*7ff0*/  F2FP.BF16.F32.PACK_AB R7, R36, R31 ;  /* 0x0000001f2407723e */ /* 0x000fc400000010ff */
[----:B------:R-:W-:Y:S02]  /*8000*/  F2FP.BF16.F32.PACK_AB R8, R41, R40 ;  /* 0x000000282908723e */ /* 0x000fe400000010ff */
[----:B------:R-:W-:Y:S01]  /*8010*/  F2FP.BF16.F32.PACK_AB R10, R34, R43 ;  /* 0x0000002b220a723e */ /* 0x000fe200000010ff */
[----:B------:R1:W-:Y:S01]  /*8020*/  STS.128 [R42+0xc400], R4 ;  /* 0x00c400042a007388 */ /* 0x0003e20000000c00 */
[----:B------:R-:W-:Y:S02]  /*8030*/  F2FP.BF16.F32.PACK_AB R9, R9, R30 ;  /* 0x0000001e0909723e */ /* 0x000fe400000010ff */
[----:B------:R-:W-:-:S05]  /*8040*/  F2FP.BF16.F32.PACK_AB R11, R26, R33 ;  /* 0x000000211a0b723e */ /* 0x000fca00000010ff */
[----:B------:R1:W-:Y:S02]  /*8050*/  STS.128 [R44+0xc400], R8 ;  /* 0x00c400082c007388 */ /* 0x0003e40000000c00 */
.L_x_12632:
[----:B------:R-:W-:Y:S05]  /*8060*/  BSYNC B1 ;  /* 0x0000000000017941 */ /* 0x000fea0003800000 */
.L_x_12631:
[----:B------:R-:W-:Y:S05]  /*8070*/  @P0 BRA `(.L_x_12623) ;  /* 0x0000000400680947 */ /* 0x000fea0003800000 */
[----:B-1----:R-:W2:Y:S01]  /*8080*/  LDL R5, [R1+0x48] ;  /* 0x0000480001057983 */ /* 0x002ea20000100800 */
[C---:B------:R-:W-:Y:S02]  /*8090*/  VIADD R6, R18.reuse, 0x60 ;  /* 0x0000006012067836 */ /* 0x040fe40000000000 */
[----:B------:R-:W-:Y:S01]  /*80a0*/  VIADD R7, R18, 0x60 ;  /* 0x0000006012077836 */ /* 0x000fe20000000000 */
[----:B------:R-:W3:Y:S01]  /*80b0*/  LDL R40, [R1+0x70] ;  /* 0x0000700001287983 */ /* 0x000ee20000100800 */
[----:B------:R-:W-:-:S03]  /*80c0*/  IMAD.SHL.U32 R6, R6, 0x40, RZ ;  /* 0x0000004006067824 */ /* 0x000fc600078e00ff */
[----:B------:R-:W-:Y:S01]  /*80d0*/  SHF.L.U32 R7, R7, 0x6, RZ ;  /* 0x0000000607077819 */ /* 0x000fe200000006ff */
[----:B------:R-:W-:Y:S01]  /*80e0*/  IMAD.IADD R4, R16, 0x1, R13 ;  /* 0x0000000110047824 */ /* 0x000fe200078e020d */
[----:B------:R-:W-:Y:S02]  /*80f0*/  LOP3.LUT R6, R6, 0x1c0, RZ, 0xc0, !PT ;  /* 0x000001c006067812 */ /* 0x000fe400078ec0ff */
[----:B------:R-:W-:Y:S02]  /*8100*/  LOP3.LUT R7, R7, 0x1c0, RZ, 0xc0, !PT ;  /* 0x000001c007077812 */ /* 0x000fe400078ec0ff */
[----:B------:R-:W-:Y:S02]  /*8110*/  SHF.R.U32.HI R6, RZ, 0x3, R6 ;  /* 0x00000003ff067819 */ /* 0x000fe40000011606 */
[----:B------:R-:W-:-:S04]  /*8120*/  LOP3.LUT R4, R7, 0x38, R4, 0xf8, !PT ;  /* 0x0000003807047812 */ /* 0x000fc800078ef804 */
[----:B------:R-:W-:Y:S01]  /*8130*/  LOP3.LUT R4, R4, R6, RZ, 0x3c, !PT ;  /* 0x0000000604047212 */ /* 0x000fe200078e3cff */
[----:B------:R-:W-:Y:S02]  /*8140*/  IMAD.U32 R37, R12, 0x10000, RZ ;  /* 0x000100000c257824 */ /* 0x000fe400078e00ff */
[----:B------:R-:W-:Y:S01]  /*8150*/  IMAD.U32 R35, R24, 0x10000, RZ ;  /* 0x0001000018237824 */ /* 0x000fe200078e00ff */
[----:B------:R-:W-:Y:S01]  /*8160*/  LOP3.LUT R36, R12, 0xffff0000, RZ, 0xc0, !PT ;  /* 0xffff00000c247812 */ /* 0x000fe200078ec0ff */
[----:B------:R-:W-:Y:S01]  /*8170*/  IMAD.U32 R38, R15, 0x10000, RZ ;  /* 0x000100000f267824 */ /* 0x000fe200078e00ff */
[----:B------:R-:W-:Y:S01]  /*8180*/  LOP3.LUT R24, R24, 0xffff0000, RZ, 0xc0, !PT ;  /* 0xffff000018187812 */ /* 0x000fe200078ec0ff */
[----:B------:R-:W-:Y:S02]  /*8190*/  IMAD.U32 R12, R14, 0x10000, RZ ;  /* 0x000100000e0c7824 */ /* 0x000fe400078e00ff */
[----:B------:R-:W-:Y:S02]  /*81a0*/  IMAD.U32 R41, R21, 0x10000, RZ ;  /* 0x0001000015297824 */ /* 0x000fe400078e00ff */
[----:B------:R-:W-:Y:S01]  /*81b0*/  IMAD.U32 R39, R3, 0x10000, RZ ;  /* 0x0001000003277824 */ /* 0x000fe200078e00ff */
[----:B------:R-:W-:Y:S01]  /*81c0*/  LOP3.LUT R43, R0, 0xffff0000, RZ, 0xc0, !PT ;  /* 0xffff0000002b7812 */ /* 0x000fe200078ec0ff */
[----:B--2---:R-:W-:-:S04]  /*81d0*/  IMAD.IADD R9, R5, 0x1, R4 ;  /* 0x0000000105097824 */ /* 0x004fc800078e0204 */
[----:B------:R-:W-:Y:S01]  /*81e0*/  IMAD R13, R9, 0x2, R2 ;  /* 0x00000002090d7824 */ /* 0x000fe200078e0202 */
[----:B---3--:R-:W-:Y:S04]  /*81f0*/  LDS.128 R4, [R40+0xc400] ;  /* 0x00c4000028047984 */ /* 0x008fe80000000c00 */
[----:B------:R-:W1:Y:S02]  /*8200*/  LDS.128 R8, [R13+0xc400] ;  /* 0x00c400000d087984 */ /* 0x000e640000000c00 */
[----:B-1----:R-:W-:Y:S02]  /*8210*/  IMAD.U32 R30, R8, 0x10000, RZ ;  /* 0x00010000081e7824 */ /* 0x002fe400078e00ff */
[----:B------:R-:W-:Y:S02]  /*8220*/  IMAD.U32 R25, R4, 0x10000, RZ ;  /* 0x0001000004197824 */ /* 0x000fe400078e00ff */
[-C--:B------:R-:W-:Y:S01]  /*8230*/  FMUL.FTZ R34, R37, R30.reuse ;  /* 0x0000001e25227220 */ /* 0x080fe20000410000 */
[----:B------:R-:W-:Y:S01]  /*8240*/  FMUL.FTZ R30, R35, R30 ;  /* 0x0000001e231e7220 */ /* 0x000fe20000410000 */
[----:B------:R-:W-:Y:S01]  /*8250*/  IMAD.U32 R31, R9, 0x10000, RZ ;  /* 0x00010000091f7824 */ /* 0x000fe200078e00ff */
[----:B------:R-:W-:Y:S01]  /*8260*/  LOP3.LUT R8, R8, 0xffff0000, RZ, 0xc0, !PT ;  /* 0xffff000008087812 */ /* 0x000fe200078ec0ff */
[----:B------:R-:W-:-:S02]  /*8270*/  IMAD.U32 R26, R5, 0x10000, RZ ;  /* 0x00010000051a7824 */ /* 0x000fc400078e00ff */
[----:B------:R-:W-:Y:S01]  /*8280*/  FFMA.FTZ R30, R37, R25, R30 ;  /* 0x00000019251e7223 */ /* 0x000fe2000001001e */
[----:B------:R-:W-:Y:S01]  /*8290*/  FMUL.FTZ R37, R38, R31 ;  /* 0x0000001f26257220 */ /* 0x000fe20000410000 */
[----:B------:R-:W-:Y:S01]  /*82a0*/  LOP3.LUT R4, R4, 0xffff0000, RZ, 0xc0, !PT ;  /* 0xffff000004047812 */ /* 0x000fe200078ec0ff */
[----:B------:R-:W-:Y:S01]  /*82b0*/  FFMA.FTZ R34, R35, R25, -R34 ;  /* 0x0000001923227223 */ /* 0x000fe20000010822 */
[-C--:B------:R-:W-:Y:S01]  /*82c0*/  FMUL.FTZ R35, R36, R8.reuse ;  /* 0x0000000824237220 */ /* 0x080fe20000410000 */
[----:B------:R-:W-:Y:S01]  /*82d0*/  FMUL.FTZ R25, R24, R8 ;  /* 0x0000000818197220 */ /* 0x000fe20000410000 */
[----:B------:R-:W-:Y:S02]  /*82e0*/  IMAD.U32 R32, R10, 0x10000, RZ ;  /* 0x000100000a207824 */ /* 0x000fe400078e00ff */
[C---:B------:R-:W-:Y:S01]  /*82f0*/  FMUL.FTZ R31, R12.reuse, R31 ;  /* 0x0000001f0c1f7220 */ /* 0x040fe20000410000 */
[----:B------:R-:W-:Y:S01]  /*8300*/  FFMA.FTZ R37, R12, R26, -R37 ;  /* 0x0000001a0c257223 */ /* 0x000fe20000010825 */
[----:B------:R-:W-:Y:S01]  /*8310*/  LOP3.LUT R10, R10, 0xffff0000, RZ, 0xc0, !PT ;  /* 0xffff00000a0a7812 */ /* 0x000fe200078ec0ff */
[-C--:B------:R-:W-:Y:S01]  /*8320*/  FFMA.FTZ R35, R24, R4.reuse, -R35 ;  /* 0x0000000418237223 */ /* 0x080fe20000010823 */
[----:B------:R-:W-:Y:S01]  /*8330*/  LOP3.LUT R12, R21, 0xffff0000, RZ, 0xc0, !PT ;  /* 0xffff0000150c7812 */ /* 0x000fe200078ec0ff */
[----:B------:R-:W-:Y:S01]  /*8340*/  FFMA.FTZ R25, R36, R4, R25 ;  /* 0x0000000424197223 */ /* 0x000fe20000010019 */
[----:B0-----:R-:W-:-:S02]  /*8350*/  IMAD.U32 R27, R6, 0x10000, RZ ;  /* 0x00010000061b7824 */ /* 0x001fc400078e00ff */
[-C--:B------:R-:W-:Y:S01]  /*8360*/  FMUL.FTZ R4, R41, R32.reuse ;  /* 0x0000002029047220 */ /* 0x080fe20000410000 */
[----:B------:R-:W-:Y:S01]  /*8370*/  LOP3.LUT R8, R3, 0xffff0000, RZ, 0xc0, !PT ;  /* 0xffff000003087812 */ /* 0x000fe200078ec0ff */
[----:B------:R-:W-:Y:S01]  /*8380*/  FMUL.FTZ R32, R39, R32 ;  /* 0x0000002027207220 */ /* 0x000fe20000410000 */
[----:B------:R-:W-:Y:S01]  /*8390*/  LOP3.LUT R6, R6, 0xffff0000, RZ, 0xc0, !PT ;  /* 0xffff000006067812 */ /* 0x000fe200078ec0ff */
[-C--:B------:R-:W-:Y:S01]  /*83a0*/  FMUL.FTZ R21, R12, R10.reuse ;  /* 0x0000000a0c157220 */ /* 0x080fe20000410000 */
[----:B------:R-:W-:Y:S02]  /*83b0*/  IMAD.U32 R33, R11, 0x10000, RZ ;  /* 0x000100000b217824 */ /* 0x000fe400078e00ff */
[-C--:B------:R-:W-:Y:S01]  /*83c0*/  FFMA.FTZ R3, R39, R27.reuse, -R4 ;  /* 0x0000001b27037223 */ /* 0x080fe20000010804 */
[----:B------:R-:W-:Y:S02]  /*83d0*/  IMAD.U32 R24, R0, 0x10000, RZ ;  /* 0x0001000000187824 */ /* 0x000fe400078e00ff */
[C---:B------:R-:W-:Y:S01]  /*83e0*/  FMUL.FTZ R39, R8.reuse, R10 ;  /* 0x0000000a08277220 */ /* 0x040fe20000410000 */
[----:B------:R-:W-:Y:S01]  /*83f0*/  FFMA.FTZ R10, R41, R27, R32 ;  /* 0x0000001b290a7223 */ /* 0x000fe20000010020 */
[----:B------:R-:W-:Y:S01]  /*8400*/  LOP3.LUT R9, R9, 0xffff0000, RZ, 0xc0, !PT ;  /* 0xffff000009097812 */ /* 0x000fe200078ec0ff */
[----:B------:R-:W-:Y:S01]  /*8410*/  FFMA.FTZ R8, R8, R6, -R21 ;  /* 0x0000000608087223 */ /* 0x000fe20000010815 */
[----:B------:R-:W-:Y:S01]  /*8420*/  LOP3.LUT R11, R11, 0xffff0000, RZ, 0xc0, !PT ;  /* 0xffff00000b0b7812 */ /* 0x000fe200078ec0ff */
[----:B------:R-:W-:Y:S01]  /*8430*/  IMAD.U32 R28, R7, 0x10000, RZ ;  /* 0x00010000071c7824 */ /* 0x000fe200078e00ff */
[----:B------:R-:W-:Y:S01]  /*8440*/  LOP3.LUT R41, R15, 0xffff0000, RZ, 0xc0, !PT ;  /* 0xffff00000f297812 */ /* 0x000fe200078ec0ff */
[----:B------:R-:W-:-:S02]  /*8450*/  IMAD.U32 R4, R20, 0x10000, RZ ;  /* 0x0001000014047824 */ /* 0x000fc400078e00ff */
[-C--:B------:R-:W-:Y:S01]  /*8460*/  FMUL.FTZ R27, R24, R33.reuse ;  /* 0x00000021181b7220 */ /* 0x080fe20000410000 */
[----:B------:R-:W-:Y:S02]  /*8470*/  LOP3.LUT R15, R14, 0xffff0000, RZ, 0xc0, !PT ;  /* 0xffff00000e0f7812 */ /* 0x000fe400078ec0ff */
[----:B------:R-:W-:Y:S01]  /*8480*/  LOP3.LUT R21, R20, 0xffff0000, RZ, 0xc0, !PT ;  /* 0xffff000014157812 */ /* 0x000fe200078ec0ff */
[----:B------:R-:W-:Y:S01]  /*8490*/  FFMA.FTZ R39, R12, R6, R39 ;  /* 0x000000060c277223 */ /* 0x000fe20000010027 */
[----:B------:R-:W-:Y:S01]  /*84a0*/  LOP3.LUT R5, R5, 0xffff0000, RZ, 0xc0, !PT ;  /* 0xffff000005057812 */ /* 0x000fe200078ec0ff */
[C---:B------:R-:W-:Y:S01]  /*84b0*/  FMUL.FTZ R33, R4.reuse, R33 ;  /* 0x0000002104217220 */ /* 0x040fe20000410000 */
[----:B------:R-:W-:Y:S01]  /*84c0*/  LOP3.LUT R7, R7, 0xffff0000, RZ, 0xc0, !PT ;  /* 0xffff000007077812 */ /* 0x000fe200078ec0ff */
[----:B------:R-:W-:Y:S01]  /*84d0*/  FFMA.FTZ R27, R4, R28, -R27 ;  /* 0x0000001c041b7223 */ /* 0x000fe2000001081b */
        /* <DEDUP_REMOVED lines=18> */
[----:B------:R3:W-:Y:S04]  /*8600*/  STS.128 [R40+0xc400], R4 ;  /* 0x00c4000428007388 */ /* 0x0007e80000000c00 */
[----:B------:R3:W-:Y:S02]  /*8610*/  STS.128 [R13+0xc400], R8 ;  /* 0x00c400080d007388 */ /* 0x0007e40000000c00 */
.L_x_12623:
[----:B------:R-:W-:Y:S05]  /*8620*/  BSYNC B0 ;  /* 0x0000000000007941 */ /* 0x000fea0003800000 */
.L_x_12612:
        /* <DEDUP_REMOVED lines=8> */
.L_x_12609:
[----:B------:R-:W-:-:S13]  /*86b0*/  ISETP.NE.AND P0, PT, R155, 0x3, PT ;  /* 0x000000039b00780c */ /* 0x000fda0003f05270 */
[----:B------:R-:W-:Y:S05]  /*86c0*/  @!P0 BRA `(.L_x_12633) ;  /* 0x0000000000048947 */ /* 0x000fea0003800000 */
[----:B------:R-:W-:Y:S01]  /*86d0*/  BPT.TRAP 0x1 ;  /* 0x000000040000795c */ /* 0x000fe20000300000 */
.L_x_12633:
[----:B01-3--:R-:W-:Y:S01]  /*86e0*/  IMAD R8, R152, 0x8, R2 ;  /* 0x0000000898087824 */ /* 0x00bfe200078e0202 */
[----:B--2---:R-:W-:-:S04]  /*86f0*/  SHF.L.U32 R3, R156, 0x1f, RZ ;  /* 0x0000001f9c037819 */ /* 0x004fc800000006ff */
[----:B------:R0:W1:Y:S01]  /*8700*/  SYNCS.PHASECHK.TRANS64.TRYWAIT P1, [R8+URZ+0x30830], R3 ;  /* 0x03083003080075a7 */ /* 0x000062000802017f */
[----:B------:R-:W-:Y:S05]  /*8710*/  @!P0 BRA `(.L_x_12634) ;  /* 0x0000000000048947 */ /* 0x000fea0003800000 */
[----:B------:R-:W-:Y:S01]  /*8720*/  BPT.TRAP 0x1 ;  /* 0x000000040000795c */ /* 0x000fe20000300000 */
.L_x_12634:
[----:B------:R-:W-:Y:S01]  /*8730*/  VIADD R0, R2, 0x12400 ;  /* 0x0001240002007836 */ /* 0x000fe20000000000 */
[----:B------:R-:W-:Y:S01]  /*8740*/  LOP3.LUT R4, R29, 0x10000, RZ, 0xfc, !PT ;  /* 0x000100001d047812 */ /* 0x000fe200078efcff */
[----:B------:R-:W-:-:S03]  /*8750*/  IMAD.MOV.U32 R5, RZ, RZ, 0x40000040 ;  /* 0x40000040ff057424 */ /* 0x000fc600078e00ff */
[----:B------:R-:W-:Y:S02]  /*8760*/  SHF.R.U32.HI R0, RZ, 0x4, R0 ;  /* 0x00000004ff007819 */ /* 0x000fe40000011600 */
[----:B------:R2:W-:Y:S02]  /*8770*/  STL.64 [R1+0x10], R4 ;  /* 0x0000100401007387 */ /* 0x0005e40000100a00 */
[----:B------:R-:W-:-:S04]  /*8780*/  LOP3.LUT R0, R0, 0x3fff, RZ, 0xc0, !PT ;  /* 0x00003fff00007812 */ /* 0x000fc800078ec0ff */
[----:B------:R-:W-:-:S05]  /*8790*/  LOP3.LUT R0, R0, 0x10000, RZ, 0xfc, !PT ;  /* 0x0001000000007812 */ /* 0x000fca00078efcff */
[----:B------:R2:W-:Y:S01]  /*87a0*/  STL [R1+0x44], R0 ;  /* 0x0000440001007387 */ /* 0x0005e20000100800 */
[----:B-1----:R-:W-:Y:S05]  /*87b0*/  @P1 BRA `(.L_x_12635) ;  /* 0x0000000000081947 */ /* 0x002fea0003800000 */
[----:B------:R-:W1:Y:S02]  /*87c0*/  SYNCS.PHASECHK.TRANS64.TRYWAIT P1, [R8+URZ+0x30830], R3 ;  /* 0x03083003080075a7 */ /* 0x000e64000802017f */
[----:B-1----:R-:W-:Y:S05]  /*87d0*/  @!P1 BRA `(.L_x_12636) ;  /* 0x000000fc00909947 */ /* 0x002fea0003800000 */
.L_x_12635:
[----:B--2---:R-:W2:Y:S04]  /*87e0*/  LDL R0, [R1+0x44] ;  /* 0x0000440001007983 */ /* 0x004ea80000100800 */
[----:B------:R-:W3:Y:S01]  /*87f0*/  LDL.64 R10, [R1+0x10] ;  /* 0x00001000010a7983 */ /* 0x000ee20000100a00 */
[----:B------:R-:W-:Y:S01]  /*8800*/  IMAD.MOV.U32 R5, RZ, RZ, 0x40000040 ;  /* 0x40000040ff057424 */ /* 0x000fe200078e00ff */
[----:B------:R-:W-:Y:S05]  /*8810*/  WARPSYNC.ALL ;  /* 0x0000000000007948 */ /* 0x000fea0003800000 */
[----:B------:R-:W-:Y:S01]  /*8820*/  R2UR UR7, R5 ;  /* 0x00000000050772ca */ /* 0x000fe200000e0000 */
[----:B-----5:R-:W-:Y:S01]  /*8830*/  WARPGROUP.ARRIVE ;  /* 0x00000000000079c5 */ /* 0x020fe20000000000 */
[----:B------:R-:W-:Y:S01]  /*8840*/  IMAD.MOV.U32 R7, RZ, RZ, 0x40000040 ;  /* 0x40000040ff077424 */ /* 0x000fe200078e00ff */
[----:B------:R-:W-:Y:S01]  /*8850*/  P2R R9, PR, RZ, 0x1 ;  /* 0x00000001ff097803 */ /* 0x000fe20000000000 */
[----:B------:R-:W-:-:S03]  /*8860*/  IMAD.MOV.U32 R15, RZ, RZ, 0x40000040 ;  /* 0x40000040ff0f7424 */ /* 0x000fc600078e00ff */
[----:B------:R-:W4:Y:S01]  /*8870*/  S2R R137, SR_TID.X ;  /* 0x0000000000897919 */ /* 0x000f220000002100 */
[----:B------:R-:W-:Y:S02]  /*8880*/  IMAD.MOV.U32 R13, RZ, RZ, 0x40000040 ;  /* 0x40000040ff0d7424 */ /* 0x000fe400078e00ff */
[----:B------:R-:W-:Y:S01]  /*8890*/  IMAD.MOV.U32 R5, RZ, RZ, 0x40000040 ;  /* 0x40000040ff057424 */ /* 0x000fe200078e00ff */
[----:B----4-:R-:W-:Y:S01]  /*88a0*/  LOP3.LUT R137, R137, 0x7f, RZ, 0xc0, !PT ;  /* 0x0000007f89897812 */ /* 0x010fe200078ec0ff */
[----:B--2---:R-:W-:Y:S02]  /*88b0*/  IMAD R4, R152, 0x600, R0 ;  /* 0x0000060098047824 */ /* 0x004fe400078e0200 */
[----:B------:R-:W2:Y:S01]  /*88c0*/  S2R R0, SR_TID.X ;  /* 0x0000000000007919 */ /* 0x000ea20000002100 */
[----:B---3--:R-:W-:Y:S01]  /*88d0*/  R2UR UR4, R10 ;  /* 0x000000000a0472ca */ /* 0x008fe200000e0000 */
[----:B------:R-:W-:Y:S01]  /*88e0*/  VIADD R6, R4, 0x2 ;  /* 0x0000000204067836 */ /* 0x000fe20000000000 */
[----:B------:R-:W-:Y:S01]  /*88f0*/  R2UR UR5, R11 ;  /* 0x000000000b0572ca */ /* 0x000fe200000e0000 */
[----:B------:R-:W-:Y:S01]  /*8900*/  VIADD R14, R10, 0x2 ;  /* 0x000000020a0e7836 */ /* 0x000fe20000000000 */
[----:B------:R-:W-:Y:S01]  /*8910*/  R2UR UR6, R4 ;  /* 0x00000000040672ca */ /* 0x000fe200000e0000 */
[----:B------:R-:W-:-:S03]  /*8920*/  VIADD R12, R10, 0x4 ;  /* 0x000000040a0c7836 */ /* 0x000fc60000000000 */
[----:B------:R3:W-:Y:S04]  /*8930*/  STL.64 [R1+0x28], R14 ;  /* 0x0000280e01007387 */ /* 0x0007e80000100a00 */
[----:B------:R-:W-:Y:S05]  /*8940*/  STL.64 [R1+0x20], R12 ;  /* 0x0000200c01007387 */ /* 0x000fea0000100a00 */
[----:B------:R-:W-:Y:S01]  /*8950*/  HGMMA.64x192x16.F32.BF16 R24, gdesc[UR4], RZ, !UPT, gsb0 ;  /* 0x02e00000041879f0 */ /* 0x000fe2000c0018ff */
[----:B------:R-:W-:Y:S01]  /*8960*/  R2UR UR6, R6 ;  /* 0x00000000060672ca */ /* 0x000fe200000e0000 */
[----:B------:R-:W-:Y:S01]  /*8970*/  VIADD R6, R4, 0x4 ;  /* 0x0000000404067836 */ /* 0x000fe20000000000 */
[----:B------:R-:W-:Y:S01]  /*8980*/  R2UR UR7, R7 ;  /* 0x00000000070772ca */ /* 0x000fe200000e0000 */
[----:B------:R-:W-:Y:S01]  /*8990*/  IMAD.MOV.U32 R7, RZ, RZ, 0x40000040 ;  /* 0x40000040ff077424 */ /* 0x000fe200078e00ff */
[----:B------:R-:W-:Y:S01]  /*89a0*/  R2UR UR4, R14 ;  /* 0x000000000e0472ca */ /* 0x000fe200000e0000 */
[----:B------:R-:W-:Y:S01]  /*89b0*/  VIADD R4, R4, 0x6 ;  /* 0x0000000604047836 */ /* 0x000fe20000000000 */
[----:B------:R-:W-:Y:S01]  /*89c0*/  R2UR UR5, R15 ;  /* 0x000000000f0572ca */ /* 0x000fe200000e0000 */
[----:B--2---:R-:W-:Y:S01]  /*89d0*/  VIADD R0, R0, 0xffffff80 ;  /* 0xffffff8000007836 */ /* 0x004fe20000000000 */
[----:B------:R-:W-:-:S02]  /*89e0*/  WARPGROUP.DEPBAR.LE gsb0, 0x0 ;  /* 0x00008000000079c5 */ /* 0x000fc40000010000 */
[----:B------:R-:W-:-:S09]  /*89f0*/  WARPGROUP.ARRIVE ;  /* 0x00000000000079c5 */ /* 0x000fd20000000000 */
[----:B------:R-:W-:Y:S01]  /*8a00*/  HGMMA.64x192x16.F32.BF16 R24, gdesc[UR4], R24, gsb0 ;  /* 0x02e00000041879f0 */ /* 0x000fe20008001818 */
[----:B------:R-:W-:Y:S01]  /*8a10*/  R2UR UR6, R6 ;  /* 0x00000000060672ca */ /* 0x000fe200000e0000 */
[----:B------:R-:W-:Y:S01]  /*8a20*/  VIADD R6, R10, 0x6 ;  /* 0x000000060a067836 */ /* 0x000fe20000000000 */
[----:B------:R-:W-:Y:S02]  /*8a30*/  R2UR UR7, R7 ;  /* 0x00000000070772ca */ /* 0x000fe400000e0000 */
[----:B------:R-:W-:Y:S02]  /*8a40*/  R2UR UR4, R12 ;  /* 0x000000000c0472ca */ /* 0x000fe400000e0000 */
[----:B------:R-:W-:Y:S02]  /*8a50*/  R2UR UR5, R13 ;  /* 0x000000000d0572ca */ /* 0x000fe400000e0000 */
[----:B------:R-:W-:Y:S02]  /*8a60*/  MOV R7, 0x40000040 ;  /* 0x4000004000077802 */ /* 0x000fe40000000f00 */
[----:B------:R-:W-:-:S03]  /*8a70*/  SHF.R.S32.HI R10, RZ, 0x1f, R0 ;  /* 0x0000001fff0a7819 */ /* 0x000fc60000011400 */
[----:B------:R2:W-:Y:S01]  /*8a80*/  STL.64 [R1+0x18], R6 ;  /* 0x0000180601007387 */ /* 0x0005e20000100a00 */
[----:B------:R-:W-:-:S04]  /*8a90*/  LEA.HI R10, R10, R0, RZ, 0x7 ;  /* 0x000000000a0a7211 */ /* 0x000fc800078f38ff */
[----:B------:R-:W-:-:S05]  /*8aa0*/  LOP3.LUT R10, R10, 0xffffff80, RZ, 0xc0, !PT ;  /* 0xffffff800a0a7812 */ /* 0x000fca00078ec0ff */
[----:B------:R-:W-:-:S05]  /*8ab0*/  IMAD.IADD R10, R0, 0x1, -R10 ;  /* 0x00000001000a7824 */ /* 0x000fca00078e0a0a */
[----:B------:R-:W-:-:S04]  /*8ac0*/  SHF.R.S32.HI R0, RZ, 0x1f, R10 ;  /* 0x0000001fff007819 */ /* 0x000fc8000001140a */
[----:B------:R-:W-:-:S04]  /*8ad0*/  LEA.HI R0, R0, R10, RZ, 0x2 ;  /* 0x0000000a00007211 */ /* 0x000fc800078f10ff */
[----:B------:R-:W-:-:S05]  /*8ae0*/  LOP3.LUT R0, R0, 0x7ffffffc, RZ, 0xc0, !PT ;  /* 0x7ffffffc00007812 */ /* 0x000fca00078ec0ff */
[----:B------:R-:W-:-:S04]  /*8af0*/  IMAD.IADD R0, R10, 0x1, -R0 ;  /* 0x000000010a007824 */ /* 0x000fc800078e0a00 */
[----:B01----:R-:W-:-:S05]  /*8b00*/  IMAD.SHL.U32 R3, R0, 0x2, RZ ;  /* 0x0000000200037824 */ /* 0x003fca00078e00ff */
[----:B------:R-:W-:Y:S01]  /*8b10*/  IADD3 R3, R120, 0xc0, -R3 ;  /* 0x000000c078037810 */ /* 0x000fe20007ffe803 */
[----:B------:R-:W-:Y:S02]  /*8b20*/  WARPGROUP.DEPBAR.LE gsb0, 0x0 ;  /* 0x00008000000079c5 */ /* 0x000fe40000010000 */
[----:B------:R-:W-:-:S06]  /*8b30*/  WARPGROUP.ARRIVE ;  /* 0x00000000000079c5 */ /* 0x000fcc0000000000 */
[----:B------:R-:W-:Y:S01]  /*8b40*/  HGMMA.64x192x16.F32.BF16 R24, gdesc[UR4], R24, gsb0 ;  /* 0x02e00000041879f0 */ /* 0x000fe20008001818 */
[----:B------:R-:W-:Y:S01]  /*8b50*/  R2UR UR6, R4 ;  /* 0x00000000040672ca */ /* 0x000fe200000e0000 */
[----:B------:R-:W-:Y:S01]  /*8b60*/  IMAD R4, R136, -0xc0, R3 ;  /* 0xffffff4088047824 */ /* 0x000fe200078e0203 */
[----:B------:R-:W-:Y:S02]  /*8b70*/  R2UR UR7, R5 ;  /* 0x00000000050772ca */ /* 0x000fe400000e0000 */
[----:B------:R-:W-:Y:S02]  /*8b80*/  R2UR UR4, R6 ;  /* 0x00000000060472ca */ /* 0x000fe400000e0000 */
[----:B------:R-:W-:Y:S02]  /*8b90*/  R2UR UR5, R7 ;  /* 0x00000000070572ca */ /* 0x000fe400000e0000 */
[C---:B------:R-:W-:Y:S02]  /*8ba0*/  ISETP.GT.AND P4, PT, R4.reuse, RZ, PT ;  /* 0x000000ff0400720c */ /* 0x040fe40003f84270 */
[----:B------:R-:W-:-:S02]  /*8bb0*/  ISETP.GT.AND P3, PT, R4, 0x1, PT ;  /* 0x000000010400780c */ /* 0x000fc40003f64270 */
[C---:B------:R-:W-:Y:S02]  /*8bc0*/  ISETP.GT.AND P1, PT, R4.reuse, 0x8, PT ;  /* 0x000000080400780c */ /* 0x040fe40003f24270 */
[C---:B------:R-:W-:Y:S02]  /*8bd0*/  ISETP.GT.AND P2, PT, R4.reuse, 0x9, PT ;  /* 0x000000090400780c */ /* 0x040fe40003f44270 */
[C---:B------:R-:W-:Y:S02]  /*8be0*/  ISETP.GT.AND P5, PT, R4.reuse, 0x10, PT ;  /* 0x000000100400780c */ /* 0x040fe40003fa4270 */
[C---:B------:R-:W-:Y:S02]  /*8bf0*/  ISETP.GT.AND P0, PT, R4.reuse, 0x99, PT ;  /* 0x000000990400780c */ /* 0x040fe40003f04270 */
[----:B------:R-:W-:Y:S01]  /*8c00*/  ISETP.GT.AND P6, PT, R4, 0xa0, PT ;  /* 0x000000a00400780c */ /* 0x000fe20003fc4270 */
[----:B------:R-:W-:Y:S02]  /*8c10*/  WARPGROUP.DEPBAR.LE gsb0, 0x0 ;  /* 0x00008000000079c5 */ /* 0x000fe40000010000 */
[----:B------:R-:W-:-:S06]  /*8c20*/  WARPGROUP.ARRIVE ;  /* 0x00000000000079c5 */ /* 0x000fcc0000000000 */
[----:B------:R-:W-:Y:S01]  /*8c30*/  HGMMA.64x192x16.F32.BF16 R24, gdesc[UR4], R24, gsb0 ;  /* 0x02e00000041879f0 */ /* 0x000fe20008001818 */
[----:B------:R-:W-:Y:S02]  /*8c40*/  ULDC UR4, c[0x0][0x988] ;  /* 0x0002620000047ab9 */ /* 0x000fe40000000800 */
        /* <DEDUP_REMOVED lines=167> */
[----:B------:R-:W-:Y:S02]  /*96c0*/  FSEL R113, R113, -INF , P4 ;  /* 0xff80000071717808 */ /* 0x000fe40002000000 */
[----:B------:R-:W-:Y:S02]  /*96d0*/  FMNMX.FTZ R0, R112, R0, !PT ;  /* 0x0000000070007209 */ /* 0x000fe40007810000 */
[----:B------:R-:W-:Y:S02]  /*96e0*/  ISETP.GT.AND P5, PT, R4, 0xb8, PT ;  /* 0x000000b80400780c */ /* 0x000fe40003fa4270 */
[----:B------:R-:W-:Y:S02]  /*96f0*/  FMNMX.FTZ R0, R113, R0, !PT ;  /* 0x0000000071007209 */ /* 0x000fe40007810000 */
[----:B------:R-:W-:Y:S02]  /*9700*/  FSEL R116, R116, -INF , P5 ;  /* 0xff80000074747808 */ /* 0x000fe40002800000 */
[----:B------:R-:W-:-:S02]  /*9710*/  ISETP.GT.AND P6, PT, R4, 0xb9, PT ;  /* 0x000000b90400780c */ /* 0x000fc40003fc4270 */
[----:B------:R-:W-:Y:S02]  /*9720*/  FMNMX.FTZ R0, R116, R0, !PT ;  /* 0x0000000074007209 */ /* 0x000fe40007810000 */
[----:B------:R-:W-:Y:S02]  /*9730*/  FSEL R117, R117, -INF , P6 ;  /* 0xff80000075757808 */ /* 0x000fe40003000000 */
[----:B---3--:R-:W-:Y:S02]  /*9740*/  FMNMX.FTZ R14, R135, R134, !PT ;  /* 0x00000086870e7209 */ /* 0x008fe40007810000 */
[----:B------:R-:W-:Y:S02]  /*9750*/  FMNMX.FTZ R0, R117, R0, !PT ;  /* 0x0000000075007209 */ /* 0x000fe40007810000 */
[----:B------:R-:W-:Y:S02]  /*9760*/  FMNMX.FTZ R11, R133, R14, !PT ;  /* 0x0000000e850b7209 */ /* 0x000fe40007810000 */
[----:B------:R-:W-:Y:S01]  /*9770*/  P2R R10, PR, RZ, 0x4 ;  /* 0x00000004ff0a7803 */ /* 0x000fe20000000000 */
[----:B------:R-:W0:Y:S01]  /*9780*/  SHFL.BFLY PT, R3, R0, 0x2, 0x1f ;  /* 0x0c401f0000037f89 */ /* 0x000e2200000e0000 */
[----:B------:R-:W-:-:S02]  /*9790*/  FMNMX.FTZ R14, R132, R11, !PT ;  /* 0x0000000b840e7209 */ /* 0x000fc40007810000 */
[----:B--2---:R-:W-:Y:S02]  /*97a0*/  P2R R6, PR, RZ, 0x1 ;  /* 0x00000001ff067803 */ /* 0x004fe40000000000 */
[----:B------:R-:W-:Y:S02]  /*97b0*/  FMNMX.FTZ R11, R131, R14, !PT ;  /* 0x0000000e830b7209 */ /* 0x000fe40007810000 */
[----:B------:R-:W-:Y:S02]  /*97c0*/  ISETP.GT.AND P0, PT, R4, 0xa0, PT ;  /* 0x000000a00400780c */ /* 0x000fe40003f04270 */
[----:B------:R-:W-:Y:S02]  /*97d0*/  FMNMX.FTZ R14, R130, R11, !PT ;  /* 0x0000000b820e7209 */ /* 0x000fe40007810000 */
[----:B------:R-:W-:Y:S02]  /*97e0*/  FSEL R106, R106, -INF , P0 ;  /* 0xff8000006a6a7808 */ /* 0x000fe40000000000 */
[----:B------:R-:W-:-:S02]  /*97f0*/  FMNMX.FTZ R11, R129, R14, !PT ;  /* 0x0000000e810b7209 */ /* 0x000fc40007810000 */
[----:B------:R-:W-:Y:S02]  /*9800*/  ISETP.NE.AND P0, PT, R6, RZ, PT ;  /* 0x000000ff0600720c */ /* 0x000fe40003f05270 */
[----:B------:R-:W-:Y:S02]  /*9810*/  FMNMX.FTZ R14, R128, R11, !PT ;  /* 0x0000000b800e7209 */ /* 0x000fe40007810000 */
[----:B------:R-:W-:Y:S02]  /*9820*/  FSEL R107, R107, -INF , P0 ;  /* 0xff8000006b6b7808 */ /* 0x000fe40000000000 */
[----:B------:R-:W-:Y:S02]  /*9830*/  FMNMX.FTZ R11, R127, R14, !PT ;  /* 0x0000000e7f0b7209 */ /* 0x000fe40007810000 */
[----:B------:R-:W-:Y:S02]  /*9840*/  ISETP.NE.AND P0, PT, R9, RZ, PT ;  /* 0x000000ff0900720c */ /* 0x000fe40003f05270 */
[----:B0-----:R-:W-:-:S02]  /*9850*/  FMNMX.FTZ R3, R0, R3, !PT ;  /* 0x0000000300037209 */ /* 0x001fc40007810000 */
[----:B------:R-:W-:Y:S02]  /*9860*/  FMNMX.FTZ R14, R126, R11, !PT ;  /* 0x0000000b7e0e7209 */ /* 0x000fe40007810000 */
[----:B------:R-:W-:Y:S01]  /*9870*/  P2R R7, PR, RZ, 0x2 ;  /* 0x00000002ff077803 */ /* 0x000fe20000000000 */
[----:B------:R-:W0:Y:S01]  /*9880*/  SHFL.BFLY PT, R0, R3, 0x1, 0x1f ;  /* 0x0c201f0003007f89 */ /* 0x000e2200000e0000 */
[----:B------:R-:W-:Y:S02]  /*9890*/  FMNMX.FTZ R11, R125, R14, !PT ;  /* 0x0000000e7d0b7209 */ /* 0x000fe40007810000 */
[----:B------:R-:W-:Y:S02]  /*98a0*/  ISETP.GT.AND P1, PT, R4, 0x99, PT ;  /* 0x000000990400780c */ /* 0x000fe40003f24270 */
[----:B------:R-:W-:Y:S02]  /*98b0*/  FMNMX.FTZ R14, R124, R11, !PT ;  /* 0x0000000b7c0e7209 */ /* 0x000fe40007810000 */
[----:B------:R-:W-:-:S02]  /*98c0*/  FSEL R103, R103, -INF , P1 ;  /* 0xff80000067677808 */ /* 0x000fc40000800000 */
[----:B------:R-:W-:Y:S02]  /*98d0*/  FMNMX.FTZ R11, R123, R14, !PT ;  /* 0x0000000e7b0b7209 */ /* 0x000fe40007810000 */
[----:B------:R-:W-:Y:S02]  /*98e0*/  ISETP.NE.AND P1, PT, R7, RZ, PT ;  /* 0x000000ff0700720c */ /* 0x000fe40003f25270 */
[----:B------:R-:W-:Y:S02]  /*98f0*/  FMNMX.FTZ R14, R122, R11, !PT ;  /* 0x0000000b7a0e7209 */ /* 0x000fe40007810000 */
[----:B------:R-:W-:Y:S02]  /*9900*/  FSEL R110, R110, -INF , P1 ;  /* 0xff8000006e6e7808 */ /* 0x000fe40000800000 */
[----:B------:R-:W-:Y:S02]  /*9910*/  FMNMX.FTZ R11, R121, R14, !PT ;  /* 0x0000000e790b7209 */ /* 0x000fe40007810000 */
[----:B------:R-:W-:-:S02]  /*9920*/  FSEL R114, R114, -INF , P3 ;  /* 0xff80000072727808 */ /* 0x000fc40001800000 */
[----:B------:R-:W-:Y:S02]  /*9930*/  FMNMX.FTZ R11, R120, R11, !PT ;  /* 0x0000000b780b7209 */ /* 0x000fe40007810000 */
[----:B------:R-:W-:Y:S02]  /*9940*/  FSEL R115, R115, -INF , P4 ;  /* 0xff80000073737808 */ /* 0x000fe40002000000 */
[----:B0-----:R-:W-:Y:S01]  /*9950*/  FMNMX.FTZ R3, R3, R0, !PT ;  /* 0x0000000003037209 */ /* 0x001fe20007810000 */
[----:B------:R-:W-:Y:S01]  /*9960*/  IMAD.U32 R0, RZ, RZ, UR4 ;  /* 0x00000004ff007e24 */ /* 0x000fe2000f8e00ff */
[----:B------:R-:W-:Y:S02]  /*9970*/  FMNMX.FTZ R14, R58, R11, !PT ;  /* 0x0000000b3a0e7209 */ /* 0x000fe40007810000 */
[C---:B------:R-:W-:Y:S01]  /*9980*/  FSETP.NEU.FTZ.AND P2, PT, R3.reuse, -INF , PT ;  /* 0xff8000000300780b */ /* 0x040fe20003f5d000 */
[----:B------:R-:W-:Y:S01]  /*9990*/  FMUL.FTZ R5, R3, R0 ;  /* 0x0000000003057220 */ /* 0x000fe20000410000 */
[----:B------:R-:W-:-:S02]  /*99a0*/  FMNMX.FTZ R11, R59, R14, !PT ;  /* 0x0000000e3b0b7209 */ /* 0x000fc40007810000 */
[----:B------:R-:W-:Y:S02]  /*99b0*/  FSEL R118, R118, -INF , P5 ;  /* 0xff80000076767808 */ /* 0x000fe40002800000 */
[----:B------:R-:W-:Y:S02]  /*99c0*/  FSEL R5, R5, RZ, P2 ;  /* 0x000000ff05057208 */ /* 0x000fe40001000000 */
[----:B------:R-:W-:Y:S02]  /*99d0*/  ISETP.NE.AND P2, PT, R10, RZ, PT ;  /* 0x000000ff0a00720c */ /* 0x000fe40003f45270 */
[----:B------:R-:W-:Y:S01]  /*99e0*/  FSEL R119, R119, -INF , P6 ;  /* 0xff80000077777808 */ /* 0x000fe20003000000 */
[-CC-:B------:R-:W-:Y:S01]  /*99f0*/  FFMA.FTZ R6, R25, R0.reuse, -R5.reuse ;  /* 0x0000000019067223 */ /* 0x180fe20000010805 */
[-CC-:B------:R-:W-:Y:S01]  /*9a00*/  FFMA.FTZ R25, R32, R0.reuse, -R5.reuse ;  /* 0x0000000020197223 */ /* 0x180fe20000010805 */
[----:B------:R-:W-:Y:S01]  /*9a10*/  FMNMX.FTZ R32, R62, R11, !PT ;  /* 0x0000000b3e207209 */ /* 0x000fe20007810000 */
[-CC-:B------:R-:W-:Y:S01]  /*9a20*/  FFMA.FTZ R27, R36, R0.reuse, -R5.reuse ;  /* 0x00000000241b7223 */ /* 0x180fe20000010805 */
[-CC-:B------:R-:W-:Y:S01]  /*9a30*/  FFMA.FTZ R9, R40, R0.reuse, -R5.reuse ;  /* 0x0000000028097223 */ /* 0x180fe20000010805 */
[----:B------:R-:W-:Y:S01]  /*9a40*/  FSEL R111, R111, -INF , P2 ;  /* 0xff8000006f6f7808 */ /* 0x000fe20001000000 */
[--C-:B------:R-:W-:Y:S01]  /*9a50*/  FFMA.FTZ R7, R28, R0, -R5.reuse ;  /* 0x000000001c077223 */ /* 0x100fe20000010805 */
[----:B------:R-:W-:Y:S01]  /*9a60*/  FMNMX.FTZ R11, R63, R32, !PT ;  /* 0x000000203f0b7209 */ /* 0x000fe20007810000 */
[-CC-:B------:R-:W-:Y:S01]  /*9a70*/  FFMA.FTZ R28, R49, R0.reuse, -R5.reuse ;  /* 0x00000000311c7223 */ /* 0x180fe20000010805 */
[-CC-:B------:R-:W-:Y:S01]  /*9a80*/  FFMA.FTZ R30, R37, R0.reuse, -R5.reuse ;  /* 0x00000000251e7223 */ /* 0x180fe20000010805 */
        /* <DEDUP_REMOVED lines=9> */
[----:B------:R-:W-:Y:S01]  /*9b20*/  FMNMX.FTZ R34, R70, R11, !PT ;  /* 0x0000000b46227209 */ /* 0x000fe20007810000 */
[-CC-:B------:R-:W-:Y:S01]  /*9b30*/  FFMA.FTZ R10, R41, R0.reuse, -R5.reuse ;  /* 0x00000000290a7223 */ /* 0x180fe20000010805 */
[----:B------:R-:W0:Y:S01]  /*9b40*/  MUFU.EX2 R4, R4 ;  /* 0x0000000400047308 */ /* 0x000e220000000800 */
[--C-:B------:R-:W-:Y:S01]  /*9b50*/  FFMA.FTZ R20, R45, R0, -R5.reuse ;  /* 0x000000002d147223 */ /* 0x100fe20000010805 */
[----:B------:R-:W-:Y:S01]  /*9b60*/  FMNMX.FTZ R11, R71, R34, !PT ;  /* 0x00000022470b7209 */ /* 0x000fe20007810000 */
[-CC-:B------:R-:W-:Y:S01]  /*9b70*/  FFMA.FTZ R21, R48, R0.reuse, -R5.reuse ;  /* 0x0000000030157223 */ /* 0x180fe20000010805 */
[-CC-:B------:R-:W-:Y:S01]  /*9b80*/  FFMA.FTZ R29, R52, R0.reuse, -R5.reuse ;  /* 0x00000000341d7223 */ /* 0x180fe20000010805 */
[-CC-:B------:R-:W-:Y:S01]  /*9b90*/  FFMA.FTZ R31, R53, R0.reuse, -R5.reuse ;  /* 0x00000000351f7223 */ /* 0x180fe20000010805 */
[----:B------:R-:W-:Y:S01]  /*9ba0*/  FMNMX.FTZ R34, R74, R11, !PT ;  /* 0x0000000b4a227209 */ /* 0x000fe20007810000 */
[-CC-:B------:R-:W-:Y:S01]  /*9bb0*/  FFMA.FTZ R42, R56, R0.reuse, -R5.reuse ;  /* 0x00000000382a7223 */ /* 0x180fe20000010805 */
[----:B------:R-:W1:Y:S01]  /*9bc0*/  MUFU.EX2 R7, R7 ;  /* 0x0000000700077308 */ /* 0x000e620000000800 */
[--C-:B------:R-:W-:Y:S01]  /*9bd0*/  FFMA.FTZ R44, R60, R0, -R5.reuse ;  /* 0x000000003c2c7223 */ /* 0x100fe20000010805 */
[----:B------:R-:W-:Y:S01]  /*9be0*/  FMNMX.FTZ R11, R75, R34, !PT ;  /* 0x000000224b0b7209 */ /* 0x000fe20007810000 */
[-CC-:B------:R-:W-:Y:S01]  /*9bf0*/  FFMA.FTZ R57, R93, R0.reuse, -R5.reuse ;  /* 0x000000005d397223 */ /* 0x180fe20000010805 */
[-CC-:B------:R-:W-:Y:S01]  /*9c00*/  FFMA.FTZ R52, R61, R0.reuse, -R5.reuse ;  /* 0x000000003d347223 */ /* 0x180fe20000010805 */
[-CC-:B------:R-:W-:Y:S01]  /*9c10*/  FFMA.FTZ R13, R64, R0.reuse, -R5.reuse ;  /* 0x00000000400d7223 */ /* 0x180fe20000010805 */
[----:B------:R-:W-:Y:S01]  /*9c20*/  FMNMX.FTZ R34, R78, R11, !PT ;  /* 0x0000000b4e227209 */ /* 0x000fe20007810000 */
[-CC-:B------:R-:W-:Y:S01]  /*9c30*/  FFMA.FTZ R14, R65, R0.reuse, -R5.reuse ;  /* 0x00000000410e7223 */ /* 0x180fe20000010805 */
[----:B------:R-:W2:Y:S01]  /*9c40*/  MUFU.EX2 R24, R24 ;  /* 0x0000001800187308 */ /* 0x000ea20000000800 */
[--C-:B------:R-:W-:Y:S01]  /*9c50*/  FFMA.FTZ R15, R68, R0, -R5.reuse ;  /* 0x00000000440f7223 */ /* 0x100fe20000010805 */
[----:B------:R-:W-:Y:S01]  /*9c60*/  FMNMX.FTZ R11, R79, R34, !PT ;  /* 0x000000224f0b7209 */ /* 0x000fe20007810000 */
[-CC-:B------:R-:W-:Y:S01]  /*9c70*/  FFMA.FTZ R32, R69, R0.reuse, -R5.reuse ;  /* 0x0000000045207223 */ /* 0x180fe20000010805 */
[-CC-:B------:R-:W-:Y:S01]  /*9c80*/  FFMA.FTZ R33, R72, R0.reuse, -R5.reuse ;  /* 0x0000000048217223 */ /* 0x180fe20000010805 */
[-CC-:B------:R-:W-:Y:S01]  /*9c90*/  FFMA.FTZ R38, R73, R0.reuse, -R5.reuse ;  /* 0x0000000049267223 */ /* 0x180fe20000010805 */
[----:B------:R-:W-:Y:S01]  /*9ca0*/  FMNMX.FTZ R34, R82, R11, !PT ;  /* 0x0000000b52227209 */ /* 0x000fe20007810000 */
[-CC-:B------:R-:W-:Y:S01]  /*9cb0*/  FFMA.FTZ R39, R76, R0.reuse, -R5.reuse ;  /* 0x000000004c277223 */ /* 0x180fe20000010805 */
[----:B------:R-:W3:Y:S01]  /*9cc0*/  MUFU.EX2 R25, R25 ;  /* 0x0000001900197308 */ /* 0x000ee20000000800 */
[--C-:B------:R-:W-:Y:S01]  /*9cd0*/  FFMA.FTZ R41, R77, R0, -R5.reuse ;  /* 0x000000004d297223 */ /* 0x100fe20000010805 */
[----:B------:R-:W-:Y:S01]  /*9ce0*/  FMNMX.FTZ R11, R83, R34, !PT ;  /* 0x00000022530b7209 */ /* 0x000fe20007810000 */
[-CC-:B------:R-:W-:Y:S01]  /*9cf0*/  FFMA.FTZ R35, R81, R0.reuse, -R5.reuse ;  /* 0x0000000051237223 */ /* 0x180fe20000010805 */
[-CC-:B------:R-:W-:Y:S01]  /*9d00*/  FFMA.FTZ R45, R89, R0.reuse, -R5.reuse ;  /* 0x00000000592d7223 */ /* 0x180fe20000010805 */
[-CC-:B------:R-:W-:Y:S01]  /*9d10*/  FFMA.FTZ R54, R92, R0.reuse, -R5.reuse ;  /* 0x000000005c367223 */ /* 0x180fe20000010805 */
[----:B------:R-:W-:Y:S01]  /*9d20*/  FMNMX.FTZ R34, R86, R11, !PT ;  /* 0x0000000b56227209 */ /* 0x000fe20007810000 */
[-CC-:B------:R-:W-:Y:S01]  /*9d30*/  FFMA.FTZ R51, R97, R0.reuse, -R5.reuse ;  /* 0x0000000061337223 */ /* 0x180fe20000010805 */
[----:B------:R-:W4:Y:S01]  /*9d40*/  MUFU.EX2 R26, R26 ;  /* 0x0000001a001a7308 */ /* 0x000f220000000800 */
        /* <DEDUP_REMOVED lines=10> */
[----:B------:R-:W-:Y:S01]  /*9df0*/  FFMA.FTZ R50, R116, R0, -R5 ;  /* 0x0000000074327223 */ /* 0x000fe20000010805 */
[----:B------:R-:W4:Y:S01]  /*9e00*/  MUFU.EX2 R27, R27 ;  /* 0x0000001b001b7308 */ /* 0x000f220000000800 */
[----:B------:R-:W4:Y:S01]  /*9e10*/  LDL R100, [R1+0x4c] ;  /* 0x00004c0001647983 */ /* 0x000f220000100800 */
[----:B------:R-:W-:-:S04]  /*9e20*/  FMNMX.FTZ R36, R94, R11, !PT ;  /* 0x0000000b5e247209 */ /* 0x000fc80007810000 */
[----:B------:R-:W-:Y:S01]  /*9e30*/  FMNMX.FTZ R11, R95, R36, !PT ;  /* 0x000000245f0b7209 */ /* 0x000fe20007810000 */
[----:B------:R-:W-:Y:S01]  /*9e40*/  FFMA.FTZ R36, R84, R0, -R5 ;  /* 0x0000000054247223 */ /* 0x000fe20000010805 */
[----:B------:R-:W4:Y:S02]  /*9e50*/  MUFU.EX2 R30, R30 ;  /* 0x0000001e001e7308 */ /* 0x000f240000000800 */
        /* <DEDUP_REMOVED lines=20> */
[----:B------:R-:W-:Y:S02]  /*9fa0*/  MUFU.EX2 R28, R28 ;  /* 0x0000001c001c7308 */ /* 0x000fe40000000800 */
[----:B------:R-:W0:Y:S06]  /*9fb0*/  SHFL.BFLY PT, R47, R11, 0x2, 0x1f ;  /* 0x0c401f000b2f7f89 */ /* 0x000e2c00000e0000 */
[----:B------:R-:W-:Y:S08]  /*9fc0*/  MUFU.EX2 R29, R29 ;  /* 0x0000001d001d7308 */ /* 0x000ff00000000800 */
[----:B------:R-:W-:Y:S08]  /*9fd0*/  MUFU.EX2 R31, R31 ;  /* 0x0000001f001f7308 */ /* 0x000ff00000000800 */
[----:B------:R-:W-:Y:S01]  /*9fe0*/  MUFU.EX2 R42, R42 ;  /* 0x0000002a002a7308 */ /* 0x000fe20000000800 */
[----:B0-----:R-:W-:Y:S01]  /*9ff0*/  FMNMX.FTZ R11, R11, R47, !PT ;  /* 0x0000002f0b0b7209 */ /* 0x001fe20007810000 */
[----:B------:R-:W-:-:S04]  /*a000*/  FFMA.FTZ R47, R112, R0, -R5 ;  /* 0x00000000702f7223 */ /* 0x000fc80000010805 */
[----:B------:R-:W0:Y:S02]  /*a010*/  SHFL.BFLY PT, R49, R11, 0x1, 0x1f ;  /* 0x0c201f000b317f89 */ /* 0x000e2400000e0000 */
[----:B------:R-:W-:Y:S08]  /*a020*/  MUFU.EX2 R43, R43 ;  /* 0x0000002b002b7308 */ /* 0x000ff00000000800 */
[----:B------:R-:W-:Y:S08]  /*a030*/  MUFU.EX2 R44, R44 ;  /* 0x0000002c002c7308 */ /* 0x000ff00000000800 */
[----:B------:R-:W-:Y:S01]  /*a040*/  MUFU.EX2 R52, R52 ;  /* 0x0000003400347308 */ /* 0x000fe20000000800 */
[----:B0-----:R-:W-:Y:S01]  /*a050*/  FMNMX.FTZ R11, R11, R49, !PT ;  /* 0x000000310b0b7209 */ /* 0x001fe20007810000 */
[----:B------:R-:W-:-:S06]  /*a060*/  FFMA.FTZ R49, R117, R0, -R5 ;  /* 0x0000000075317223 */ /* 0x000fcc0000010805 */
[----:B------:R-:W-:Y:S01]  /*a070*/  MUFU.EX2 R13, R13 ;  /* 0x0000000d000d7308 */ /* 0x000fe20000000800 */
[C---:B------:R-:W-:Y:S01]  /*a080*/  FSETP.NEU.FTZ.AND P1, PT, R11.reuse, -INF , PT ;  /* 0xff8000000b00780b */ /* 0x040fe20003f3d000 */
[----:B------:R-:W-:-:S05]  /*a090*/  FMUL.FTZ R85, R11, R0 ;  /* 0x000000000b557220 */ /* 0x000fca0000410000 */
[----:B------:R-:W-:Y:S01]  /*a0a0*/  FSEL R85, R85, RZ, P1 ;  /* 0x000000ff55557208 */ /* 0x000fe20000800000 */
[----:B------:R-:W-:Y:S01]  /*a0b0*/  MUFU.EX2 R14, R14 ;  /* 0x0000000e000e7308 */ /* 0x000fe20000000800 */
[----:B------:R-:W-:-:S03]  /*a0c0*/  ISETP.NE.AND P1, PT, R137, RZ, PT ;  /* 0x000000ff8900720c */ /* 0x000fc60003f25270 */
        /* <DEDUP_REMOVED lines=9> */
[----:B------:R-:W-:Y:S01]  /*a160*/  FFMA.FTZ R61, R127, R0, -R85 ;  /* 0x000000007f3d7223 */ /* 0x000fe20000010855 */
[----:B------:R-:W-:-:S02]  /*a170*/  @!P1 VIADD R8, R8, 0x30840 ;  /* 0x0003084008089836 */ /* 0x000fc40000000000 */
[-CC-:B------:R-:W-:Y:S01]  /*a180*/  FFMA.FTZ R64, R126, R0.reuse, -R85.reuse ;  /* 0x000000007e407223 */ /* 0x180fe20000010855 */
[-CC-:B------:R-:W-:Y:S01]  /*a190*/  FFMA.FTZ R65, R125, R0.reuse, -R85.reuse ;  /* 0x000000007d417223 */ /* 0x180fe20000010855 */
[-CC-:B------:R-:W-:Y:S01]  /*a1a0*/  FFMA.FTZ R68, R124, R0.reuse, -R85.reuse ;  /* 0x000000007c447223 */ /* 0x180fe20000010855 */
[----:B------:R-:W0:Y:S01]  /*a1b0*/  MUFU.EX2 R72, R72 ;  /* 0x0000004800487308 */ /* 0x000e220000000800 */
[----:B------:R-:W-:Y:S01]  /*a1c0*/  @!P1 PRMT R8, RZ, 0x654, R8 ;  /* 0x00000654ff089816 */ /* 0x000fe20000000008 */
[-CC-:B------:R-:W-:Y:S01]  /*a1d0*/  FFMA.FTZ R69, R123, R0.reuse, -R85.reuse ;  /* 0x000000007b457223 */ /* 0x180fe20000010855 */
[-CC-:B------:R-:W-:Y:S01]  /*a1e0*/  FFMA.FTZ R76, R122, R0.reuse, -R85.reuse ;  /* 0x000000007a4c7223 */ /* 0x180fe20000010855 */
[-CC-:B------:R-:W-:Y:S01]  /*a1f0*/  FFMA.FTZ R77, R121, R0.reuse, -R85.reuse ;  /* 0x00000000794d7223 */ /* 0x180fe20000010855 */
[----:B------:R1:W-:Y:S01]  /*a200*/  @!P1 SYNCS.ARRIVE.TRANS64.RED.A1T0 RZ, [R8+URZ], RZ ;  /* 0x000000ff08ff99a7 */ /* 0x0003e2000810043f */
[-CC-:B------:R-:W-:Y:S01]  /*a210*/  FFMA.FTZ R80, R120, R0.reuse, -R85.reuse ;  /* 0x0000000078507223 */ /* 0x180fe20000010855 */
[-CC-:B------:R-:W-:Y:S01]  /*a220*/  FFMA.FTZ R58, R58, R0.reuse, -R85.reuse ;  /* 0x000000003a3a7223 */ /* 0x180fe20000010855 */
[----:B------:R-:W-:Y:S01]  /*a230*/  MUFU.EX2 R73, R73 ;  /* 0x0000004900497308 */ /* 0x000fe20000000800 */
[-CC-:B-1----:R-:W-:Y:S01]  /*a240*/  FFMA.FTZ R8, R66, R0.reuse, -R85.reuse ;  /* 0x0000000042087223 */ /* 0x182fe20000010855 */
[-CC-:B------:R-:W-:Y:S01]  /*a250*/  FFMA.FTZ R66, R67, R0.reuse, -R85.reuse ;  /* 0x0000000043427223 */ /* 0x180fe20000010855 */
[-CC-:B------:R-:W-:Y:S01]  /*a260*/  FFMA.FTZ R67, R70, R0.reuse, -R85.reuse ;  /* 0x0000000046437223 */ /* 0x180fe20000010855 */
[-CC-:B------:R-:W-:Y:S01]  /*a270*/  FFMA.FTZ R70, R71, R0.reuse, -R85.reuse ;  /* 0x0000000047467223 */ /* 0x180fe20000010855 */
[----:B------:R-:W-:Y:S01]  /*a280*/  FFMA.FTZ R71, R74, R0, -R85 ;  /* 0x000000004a477223 */ /* 0x000fe20000010855 */
[----:B------:R-:W-:Y:S01]  /*a290*/  FADD.FTZ R74, R4, R6 ;  /* 0x00000006044a7221 */ /* 0x000fe20000010000 */
[----:B------:R-:W-:Y:S01]  /*a2a0*/  F2FP.BF16.F32.PACK_AB R4, R6, R4 ;  /* 0x000000040604723e */ /* 0x000fe200000010ff */
[----:B------:R-:W1:Y:S02]  /*a2b0*/  MUFU.EX2 R81, R81 ;  /* 0x0000005100517308 */ /* 0x000e640000000800 */
[----:B------:R-:W-:-:S04]  /*a2c0*/  FADD.FTZ R97, R7, R74 ;  /* 0x0000004a07617221 */ /* 0x000fc80000010000 */
[C---:B--2---:R-:W-:Y:S02]  /*a2d0*/  FADD.FTZ R6, R24.reuse, R97 ;  /* 0x0000006118067221 */ /* 0x044fe40000010000 */
[----:B------:R-:W2:Y:S02]  /*a2e0*/  MUFU.EX2 R84, R84 ;  /* 0x0000005400547308 */ /* 0x000ea40000000800 */
[----:B---3--:R-:W-:Y:S01]  /*a2f0*/  FADD.FTZ R97, R25, R6 ;  /* 0x0000000619617221 */ /* 0x008fe20000010000 */
[----:B------:R-:W-:-:S03]  /*a300*/  F2FP.BF16.F32.PACK_AB R6, R24, R7 ;  /* 0x000000071806723e */ /* 0x000fc600000010ff */
[C---:B----4-:R-:W-:Y:S02]  /*a310*/  FADD.FTZ R24, R26.reuse, R97 ;  /* 0x000000611a187221 */ /* 0x050fe40000010000 */
[----:B------:R-:W3:Y:S02]  /*a320*/  MUFU.EX2 R88, R88 ;  /* 0x0000005800587308 */ /* 0x000ee40000000800 */
[----:B------:R-:W-:Y:S01]  /*a330*/  FADD.FTZ R7, R27, R24 ;  /* 0x000000181b077221 */ /* 0x000fe20000010000 */
[----:B------:R-:W-:Y:S02]  /*a340*/  F2FP.BF16.F32.PACK_AB R24, R26, R25 ;  /* 0x000000191a18723e */ /* 0x000fe400000010ff */
[C---:B------:R-:W-:Y:S01]  /*a350*/  F2FP.BF16.F32.PACK_AB R26, R30.reuse, R27 ;  /* 0x0000001b1e1a723e */ /* 0x040fe200000010ff */
[----:B------:R-:W-:Y:S01]  /*a360*/  FADD.FTZ R74, R30, R7 ;  /* 0x000000071e4a7221 */ /* 0x000fe20000010000 */
[----:B0-----:R-:W-:Y:S01]  /*a370*/  FADD.FTZ R30, R5, R72 ;  /* 0x00000048051e7221 */ /* 0x001fe20000010000 */
[----:B-1----:R-:W-:Y:S01]  /*a380*/  F2FP.BF16.F32.PACK_AB R7, R81, R73 ;  /* 0x000000495107723e */ /* 0x002fe200000010ff */
[----:B------:R-:W0:Y:S02]  /*a390*/  MUFU.EX2 R89, R89 ;  /* 0x0000005900597308 */ /* 0x000e240000000800 */
[----:B------:R-:W-:Y:S01]  /*a3a0*/  FADD.FTZ R30, R73, R30 ;  /* 0x0000001e491e7221 */ /* 0x000fe20000010000 */
[----:B------:R-:W-:Y:S01]  /*a3b0*/  FADD.FTZ R73, R9, R74 ;  /* 0x0000004a09497221 */ /* 0x000fe20000010000 */
[----:B------:R-:W-:Y:S01]  /*a3c0*/  F2FP.BF16.F32.PACK_AB R5, R72, R5 ;  /* 0x000000054805723e */ /* 0x000fe200000010ff */
[----:B------:R-:W4:Y:S01]  /*a3d0*/  LDL R74, [R1+0x8] ;  /* 0x00000800014a7983 */ /* 0x000f220000100800 */
[----:B------:R-:W-:Y:S01]  /*a3e0*/  FADD.FTZ R25, R81, R30 ;  /* 0x0000001e51197221 */ /* 0x000fe20000010000 */
[----:B------:R-:W-:Y:S01]  /*a3f0*/  FADD.FTZ R81, R10, R73 ;  /* 0x000000490a517221 */ /* 0x000fe20000010000 */
[----:B------:R-:W1:Y:S03]  /*a400*/  MUFU.EX2 R92, R92 ;  /* 0x0000005c005c7308 */ /* 0x000e660000000800 */
[----:B------:R-:W-:-:S04]  /*a410*/  FADD.FTZ R81, R12, R81 ;  /* 0x000000510c517221 */ /* 0x000fc80000010000 */
[----:B------:R-:W-:Y:S01]  /*a420*/  FADD.FTZ R72, R20, R81 ;  /* 0x0000005114487221 */ /* 0x000fe20000010000 */
[----:B------:R-:W1:Y:S03]  /*a430*/  MUFU.EX2 R61, R61 ;  /* 0x0000003d003d7308 */ /* 0x000e660000000800 */
[----:B------:R-:W-:-:S04]  /*a440*/  FADD.FTZ R81, R21, R72 ;  /* 0x0000004815517221 */ /* 0x000fc80000010000 */
[----:B------:R-:W-:Y:S01]  /*a450*/  FADD.FTZ R72, R28, R81 ;  /* 0x000000511c487221 */ /* 0x000fe20000010000 */
[----:B------:R-:W1:Y:S03]  /*a460*/  MUFU.EX2 R64, R64 ;  /* 0x0000004000407308 */ /* 0x000e660000000800 */
[----:B------:R-:W-:-:S04]  /*a470*/  FADD.FTZ R72, R29, R72 ;  /* 0x000000481d487221 */ /* 0x000fc80000010000 */
[----:B------:R-:W-:Y:S01]  /*a480*/  FADD.FTZ R81, R31, R72 ;  /* 0x000000481f517221 */ /* 0x000fe20000010000 */
[----:B------:R-:W1:Y:S01]  /*a490*/  MUFU.EX2 R65, R65 ;  /* 0x0000004100417308 */ /* 0x000e620000000800 */
[----:B------:R-:W4:Y:S01]  /*a4a0*/  LDL R72, [R1+0x4] ;  /* 0x0000040001487983 */ /* 0x000f220000100800 */
[----:B--2---:R-:W-:-:S04]  /*a4b0*/  FADD.FTZ R25, R84, R25 ;  /* 0x0000001954197221 */ /* 0x004fc80000010000 */
[----:B---3--:R-:W-:Y:S02]  /*a4c0*/  FADD.FTZ R30, R88, R25 ;  /* 0x00000019581e7221 */ /* 0x008fe40000010000 */
[----:B------:R-:W2:Y:S02]  /*a4d0*/  MUFU.EX2 R68, R68 ;  /* 0x0000004400447308 */ /* 0x000ea40000000800 */
[----:B0-----:R-:W-:-:S04]  /*a4e0*/  FADD.FTZ R27, R89, R30 ;  /* 0x0000001e591b7221 */ /* 0x001fc80000010000 */
[----:B-1----:R-:W-:Y:S02]  /*a4f0*/  FADD.FTZ R30, R92, R27 ;  /* 0x0000001b5c1e7221 */ /* 0x002fe40000010000 */
[----:B------:R-:W0:Y:S02]  /*a500*/  MUFU.EX2 R69, R69 ;  /* 0x0000004500457308 */ /* 0x000e240000000800 */
[----:B------:R-:W-:-:S04]  /*a510*/  FADD.FTZ R73, R61, R30 ;  /* 0x0000001e3d497221 */ /* 0x000fc80000010000 */
[----:B------:R-:W-:Y:S02]  /*a520*/  FADD.FTZ R30, R64, R73 ;  /* 0x00000049401e7221 */ /* 0x000fe40000010000 */
[----:B------:R-:W1:Y:S02]  /*a530*/  MUFU.EX2 R76, R76 ;  /* 0x0000004c004c7308 */ /* 0x000e640000000800 */
[----:B------:R-:W-:-:S06]  /*a540*/  FADD.FTZ R73, R65, R30 ;  /* 0x0000001e41497221 */ /* 0x000fcc0000010000 */
[----:B------:R-:W3:Y:S01]  /*a550*/  MUFU.EX2 R77, R77 ;  /* 0x0000004d004d7308 */ /* 0x000ee20000000800 */
[----:B--2---:R-:W-:Y:S01]  /*a560*/  FADD.FTZ R30, R68, R73 ;  /* 0x00000049441e7221 */ /* 0x004fe20000010000 */
[----:B------:R-:W-:-:S06]  /*a570*/  FFMA.FTZ R59, R59, R0, -R85 ;  /* 0x000000003b3b7223 */ /* 0x000fcc0000010855 */
[----:B------:R-:W2:Y:S01]  /*a580*/  MUFU.EX2 R80, R80 ;  /* 0x0000005000507308 */ /* 0x000ea20000000800 */
[----:B0-----:R-:W-:Y:S01]  /*a590*/  FADD.FTZ R73, R69, R30 ;  /* 0x0000001e45497221 */ /* 0x001fe20000010000 */
[----:B------:R-:W-:Y:S01]  /*a5a0*/  FFMA.FTZ R62, R62, R0, -R85 ;  /* 0x000000003e3e7223 */ /* 0x000fe20000010855 */
[----:B------:R-:W-:-:S05]  /*a5b0*/  F2FP.BF16.F32.PACK_AB R25, R88, R84 ;  /* 0x000000545819723e */ /* 0x000fca00000010ff */
[----:B------:R-:W0:Y:S01]  /*a5c0*/  MUFU.EX2 R58, R58 ;  /* 0x0000003a003a7308 */ /* 0x000e220000000800 */
[----:B-1----:R-:W-:Y:S01]  /*a5d0*/  FADD.FTZ R30, R76, R73 ;  /* 0x000000494c1e7221 */ /* 0x002fe20000010000 */
[----:B------:R-:W4:Y:S01]  /*a5e0*/  LDL R84, [R1+0x54] ;  /* 0x0000540001547983 */ /* 0x000f220000100800 */
[----:B------:R-:W-:-:S05]  /*a5f0*/  FFMA.FTZ R63, R63, R0, -R85 ;  /* 0x000000003f3f7223 */ /* 0x000fca0000010855 */
[----:B------:R-:W1:Y:S01]  /*a600*/  MUFU.EX2 R59, R59 ;  /* 0x0000003b003b7308 */ /* 0x000e620000000800 */
[----:B---3--:R-:W-:Y:S01]  /*a610*/  FADD.FTZ R73, R77, R30 ;  /* 0x0000001e4d497221 */ /* 0x008fe20000010000 */
[----:B------:R-:W-:-:S06]  /*a620*/  FADD.FTZ R30, R42, R81 ;  /* 0x000000512a1e7221 */ /* 0x000fcc0000010000 */
[----:B------:R-:W3:Y:S01]  /*a630*/  MUFU.EX2 R62, R62 ;  /* 0x0000003e003e7308 */ /* 0x000ee20000000800 */
[----:B--2---:R-:W-:Y:S01]  /*a640*/  FADD.FTZ R73, R80, R73 ;  /* 0x0000004950497221 */ /* 0x004fe20000010000 */
[----:B------:R-:W-:-:S06]  /*a650*/  FADD.FTZ R81, R43, R30 ;  /* 0x0000001e2b517221 */ /* 0x000fcc0000010000 */
[----:B------:R-:W2:Y:S01]  /*a660*/  MUFU.EX2 R63, R63 ;  /* 0x0000003f003f7308 */ /* 0x000ea20000000800 */
[----:B0-----:R-:W-:Y:S01]  /*a670*/  FADD.FTZ R30, R58, R73 ;  /* 0x000000493a1e7221 */ /* 0x001fe20000010000 */
[----:B------:R0:W-:Y:S01]  /*a680*/  STSM.16.M88.4 [R157+0x1e800], R4 ;  /* 0x01e800049d007844 */ /* 0x0001e20000000200 */
[----:B------:R-:W-:-:S05]  /*a690*/  FADD.FTZ R81, R44, R81 ;  /* 0x000000512c517221 */ /* 0x000fca0000010000 */
[----:B------:R-:W2:Y:S08]  /*a6a0*/  MUFU.EX2 R8, R8 ;  /* 0x0000000800087308 */ /* 0x000eb00000000800 */
[----:B------:R-:W2:Y:S01]  /*a6b0*/  MUFU.EX2 R15, R15 ;  /* 0x0000000f000f7308 */ /* 0x000ea20000000800 */
[----:B0-----:R-:W-:Y:S01]  /*a6c0*/  F2FP.BF16.F32.PACK_AB R4, R10, R9 ;  /* 0x000000090a04723e */ /* 0x001fe200000010ff */
[----:B-1----:R-:W-:Y:S01]  /*a6d0*/  FADD.FTZ R9, R59, R30 ;  /* 0x0000001e3b097221 */ /* 0x002fe20000010000 */
[----:B------:R-:W-:-:S05]  /*a6e0*/  F2FP.BF16.F32.PACK_AB R6, R20, R12 ;  /* 0x0000000c1406723e */ /* 0x000fca00000010ff */
[----:B------:R-:W0:Y:S01]  /*a6f0*/  MUFU.EX2 R66, R66 ;  /* 0x0000004200427308 */ /* 0x000e220000000800 */
[----:B------:R-:W-:Y:S01]  /*a700*/  FADD.FTZ R12, R52, R81 ;  /* 0x00000051340c7221 */ /* 0x000fe20000010000 */
[----:B---3--:R-:W-:-:S03]  /*a710*/  FADD.FTZ R10, R62, R9 ;  /* 0x000000093e0a7221 */ /* 0x008fc60000010000 */
[----:B------:R-:W-:Y:S01]  /*a720*/  FADD.FTZ R7, R13, R12 ;  /* 0x0000000c0d077221 */ /* 0x000fe20000010000 */
[----:B--2---:R-:W-:Y:S01]  /*a730*/  FADD.FTZ R5, R63, R10 ;  /* 0x0000000a3f057221 */ /* 0x004fe20000010000 */
[----:B------:R-:W-:Y:S01]  /*a740*/  F2FP.BF16.F32.PACK_AB R27, R92, R89 ;  /* 0x000000595c1b723e */ /* 0x000fe200000010ff */
[----:B------:R-:W1:Y:S01]  /*a750*/  MUFU.EX2 R32, R32 ;  /* 0x0000002000207308 */ /* 0x000e620000000800 */
[----:B------:R-:W-:Y:S01]  /*a760*/  FADD.FTZ R10, R14, R7 ;  /* 0x000000070e0a7221 */ /* 0x000fe20000010000 */
[----:B------:R-:W-:Y:S01]  /*a770*/  FADD.FTZ R7, R8, R5 ;  /* 0x0000000508077221 */ /* 0x000fe20000010000 */
[----:B------:R-:W-:Y:S02]  /*a780*/  F2FP.BF16.F32.PACK_AB R5, R64, R61 ;  /* 0x0000003d4005723e */ /* 0x000fe400000010ff */
[----:B------:R-:W-:Y:S01]  /*a790*/  FADD.FTZ R9, R15, R10 ;  /* 0x0000000a0f097221 */ /* 0x000fe20000010000 */
[----:B------:R2:W-:Y:S02]  /*a7a0*/  STSM.16.M88.4 [R100], R24 ;  /* 0x0000001864007844 */ /* 0x0005e40000000200 */
[----:B------:R-:W-:Y:S01]  /*a7b0*/  MUFU.EX2 R33, R33 ;  /* 0x0000002100217308 */ /* 0x000fe20000000800 */
[----:B0-----:R-:W-:Y:S01]  /*a7c0*/  FADD.FTZ R10, R66, R7 ;  /* 0x00000007420a7221 */ /* 0x001fe20000010000 */
[----:B------:R-:W-:-:S02]  /*a7d0*/  F2FP.BF16.F32.PACK_AB R7, R68, R65 ;  /* 0x000000414407723e */ /* 0x000fc400000010ff */
[----:B------:R-:W-:-:S04]  /*a7e0*/  F2FP.BF16.F32.PACK_AB R30, R52, R44 ;  /* 0x0000002c341e723e */ /* 0x000fc800000010ff */
[----:B------:R-:W-:Y:S01]  /*a7f0*/  MUFU.EX2 R38, R38 ;  /* 0x0000002600267308 */ /* 0x000fe20000000800 */
[----:B--2---:R-:W-:Y:S02]  /*a800*/  F2FP.BF16.F32.PACK_AB R24, R28, R21 ;  /* 0x000000151c18723e */ /* 0x004fe400000010ff */
[----:B------:R-:W-:-:S05]  /*a810*/  F2FP.BF16.F32.PACK_AB R26, R31, R29 ;  /* 0x0000001d1f1a723e */ /* 0x000fca00000010ff */
[----:B------:R-:W-:Y:S01]  /*a820*/  MUFU.EX2 R39, R39 ;  /* 0x0000002700277308 */ /* 0x000fe20000000800 */
[----:B------:R-:W-:Y:S02]  /*a830*/  F2FP.BF16.F32.PACK_AB R25, R76, R69 ;  /* 0x000000454c19723e */ /* 0x000fe400000010ff */
[----:B------:R-:W-:Y:S02]  /*a840*/  F2FP.BF16.F32.PACK_AB R27, R80, R77 ;  /* 0x0000004d501b723e */ /* 0x000fe400000010ff */
[----:B------:R-:W-:Y:S02]  /*a850*/  F2FP.BF16.F32.PACK_AB R28, R43, R42 ;  /* 0x0000002a2b1c723e */ /* 0x000fe400000010ff */
[----:B------:R-:W-:Y:S01]  /*a860*/  F2FP.BF16.F32.PACK_AB R29, R59, R58 ;  /* 0x0000003a3b1d723e */ /* 0x000fe200000010ff */
[----:B------:R-:W-:Y:S01]  /*a870*/  MUFU.EX2 R41, R41 ;  /* 0x0000002900297308 */ /* 0x000fe20000000800 */
[----:B------:R-:W-:-:S07]  /*a880*/  F2FP.BF16.F32.PACK_AB R31, R63, R62 ;  /* 0x0000003e3f1f723e */ /* 0x000fce00000010ff */
        /* <DEDUP_REMOVED lines=16> */
[----:B----4-:R-:W-:Y:S07]  /*a990*/  STSM.16.M88.4 [R74], R4 ;  /* 0x000000044a007844 */ /* 0x010fee0000000200 */
[----:B------:R-:W-:Y:S08]  /*a9a0*/  MUFU.EX2 R47, R47 ;  /* 0x0000002f002f7308 */ /* 0x000ff00000000800 */
[----:B------:R-:W-:Y:S08]  /*a9b0*/  MUFU.EX2 R48, R48 ;  /* 0x0000003000307308 */ /* 0x000ff00000000800 */
[----:B------:R-:W-:Y:S08]  /*a9c0*/  MUFU.EX2 R50, R50 ;  /* 0x0000003200327308 */ /* 0x000ff00000000800 */
[----:B------:R-:W-:Y:S01]  /*a9d0*/  MUFU.EX2 R49, R49 ;  /* 0x0000003100317308 */ /* 0x000fe20000000800 */
[----:B------:R-:W-:Y:S04]  /*a9e0*/  STSM.16.M88.4 [R72], R24 ;  /* 0x0000001848007844 */ /* 0x000fe80000000200 */
[----:B------:R0:W-:Y:S04]  /*a9f0*/  STSM.16.M88.4 [R157+0x24800], R28 ;  /* 0x0248001c9d007844 */ /* 0x0001e80000000200 */
[----:B0-----:R-:W2:Y:S04]  /*aa00*/  LDL R29, [R1+0x50] ;  /* 0x00005000011d7983 */ /* 0x001ea80000100800 */
[----:B------:R-:W3:Y:S01]  /*aa10*/  LDL R28, [R1+0x38] ;  /* 0x00003800011c7983 */ /* 0x000ee20000100800 */
[----:B------:R-:W0:Y:S01]  /*aa20*/  MUFU.EX2 R67, R67 ;  /* 0x0000004300437308 */ /* 0x000e220000000800 */
[-CC-:B------:R-:W-:Y:S01]  /*aa30*/  FFMA.FTZ R75, R75, R0.reuse, -R85.reuse ;  /* 0x000000004b4b7223 */ /* 0x180fe20000010855 */
[----:B------:R-:W-:-:S06]  /*aa40*/  FFMA.FTZ R78, R78, R0, -R85 ;  /* 0x000000004e4e7223 */ /* 0x000fcc0000010855 */
[----:B------:R-:W4:Y:S01]  /*aa50*/  MUFU.EX2 R70, R70 ;  /* 0x0000004600467308 */ /* 0x000f220000000800 */
[----:B------:R-:W-:-:S07]  /*aa60*/  FFMA.FTZ R79, R79, R0, -R85 ;  /* 0x000000004f4f7223 */ /* 0x000fce0000010855 */
[----:B------:R-:W4:Y:S01]  /*aa70*/  MUFU.EX2 R71, R71 ;  /* 0x0000004700477308 */ /* 0x000f220000000800 */
[----:B-1----:R-:W-:Y:S01]  /*aa80*/  FADD.FTZ R12, R32, R9 ;  /* 0x00000009200c7221 */ /* 0x002fe20000010000 */
[----:B0-----:R-:W-:-:S06]  /*aa90*/  FADD.FTZ R9, R67, R10 ;  /* 0x0000000a43097221 */ /* 0x001fcc0000010000 */
[----:B------:R-:W0:Y:S01]  /*aaa0*/  MUFU.EX2 R75, R75 ;  /* 0x0000004b004b7308 */ /* 0x000e220000000800 */
[----:B------:R-:W-:Y:S01]  /*aab0*/  FFMA.FTZ R82, R82, R0, -R85 ;  /* 0x0000000052527223 */ /* 0x000fe20000010855 */
[----:B------:R-:W-:Y:S01]  /*aac0*/  FADD.FTZ R21, R33, R12 ;  /* 0x0000000c21157221 */ /* 0x000fe20000010000 */
[----:B----4-:R-:W-:-:S05]  /*aad0*/  FADD.FTZ R10, R70, R9 ;  /* 0x00000009460a7221 */ /* 0x010fca0000010000 */
[----:B------:R-:W1:Y:S01]  /*aae0*/  MUFU.EX2 R78, R78 ;  /* 0x0000004e004e7308 */ /* 0x000e620000000800 */
[----:B------:R-:W-:Y:S01]  /*aaf0*/  FFMA.FTZ R83, R83, R0, -R85 ;  /* 0x0000000053537223 */ /* 0x000fe20000010855 */
[----:B------:R-:W-:Y:S01]  /*ab00*/  FADD.FTZ R12, R38, R21 ;  /* 0x00000015260c7221 */ /* 0x000fe20000010000 */
[----:B------:R-:W-:-:S05]  /*ab10*/  FADD.FTZ R10, R71, R10 ;  /* 0x0000000a470a7221 */ /* 0x000fca0000010000 */
[----:B------:R-:W4:Y:S01]  /*ab20*/  MUFU.EX2 R79, R79 ;  /* 0x0000004f004f7308 */ /* 0x000f220000000800 */
[----:B------:R-:W-:Y:S01]  /*ab30*/  FFMA.FTZ R86, R86, R0, -R85 ;  /* 0x0000000056567223 */ /* 0x000fe20000010855 */
[----:B------:R-:W-:Y:S01]  /*ab40*/  FADD.FTZ R12, R39, R12 ;  /* 0x0000000c270c7221 */ /* 0x000fe20000010000 */
[----:B0-----:R-:W-:-:S05]  /*ab50*/  FADD.FTZ R9, R75, R10 ;  /* 0x0000000a4b097221 */ /* 0x001fca0000010000 */
[----:B------:R-:W0:Y:S01]  /*ab60*/  MUFU.EX2 R82, R82 ;  /* 0x0000005200527308 */ /* 0x000e220000000800 */
[----:B------:R-:W-:Y:S01]  /*ab70*/  FFMA.FTZ R87, R87, R0, -R85 ;  /* 0x0000000057577223 */ /* 0x000fe20000010855 */
[----:B------:R-:W-:Y:S01]  /*ab80*/  FADD.FTZ R21, R41, R12 ;  /* 0x0000000c29157221 */ /* 0x000fe20000010000 */
[----:B-1----:R-:W-:-:S05]  /*ab90*/  FADD.FTZ R10, R78, R9 ;  /* 0x000000094e0a7221 */ /* 0x002fca0000010000 */
[----:B------:R-:W1:Y:S01]  /*aba0*/  MUFU.EX2 R83, R83 ;  /* 0x0000005300537308 */ /* 0x000e620000000800 */
[----:B------:R-:W-:Y:S01]  /*abb0*/  FFMA.FTZ R90, R90, R0, -R85 ;  /* 0x000000005a5a7223 */ /* 0x000fe20000010855 */
[----:B------:R-:W-:Y:S01]  /*abc0*/  FADD.FTZ R12, R34, R21 ;  /* 0x00000015220c7221 */ /* 0x000fe20000010000 */
[----:B----4-:R-:W-:-:S05]  /*abd0*/  FADD.FTZ R9, R79, R10 ;  /* 0x0000000a4f097221 */ /* 0x010fca0000010000 */
        /* <DEDUP_REMOVED lines=10> */
[----:B------:R-:W-:Y:S01]  /*ac80*/  F2FP.BF16.F32.PACK_AB R4, R14, R13 ;  /* 0x0000000d0e04723e */ /* 0x000fe200000010ff */
[----:B------:R-:W-:Y:S01]  /*ac90*/  FADD.FTZ R13, R37, R20 ;  /* 0x00000014250d7221 */ /* 0x000fe20000010000 */
[----:B------:R-:W-:-:S04]  /*aca0*/  F2FP.BF16.F32.PACK_AB R5, R66, R8 ;  /* 0x000000084205723e */ /* 0x000fc800000010ff */
[----:B------:R-:W1:Y:S01]  /*acb0*/  MUFU.EX2 R91, R91 ;  /* 0x0000005b005b7308 */ /* 0x000e620000000800 */
[----:B----4-:R-:W-:Y:S01]  /*acc0*/  FADD.FTZ R8, R86, R9 ;  /* 0x0000000956087221 */ /* 0x010fe20000010000 */
[----:B------:R-:W-:Y:S01]  /*acd0*/  FFMA.FTZ R98, R98, R0, -R85 ;  /* 0x0000000062627223 */ /* 0x000fe20000010855 */
[----:B------:R-:W-:-:S05]  /*ace0*/  FADD.FTZ R10, R40, R13 ;  /* 0x0000000d280a7221 */ /* 0x000fca0000010000 */
[----:B------:R-:W4:Y:S01]  /*acf0*/  MUFU.EX2 R94, R94 ;  /* 0x0000005e005e7308 */ /* 0x000f220000000800 */
[----:B0-----:R-:W-:Y:S01]  /*ad00*/  FADD.FTZ R9, R87, R8 ;  /* 0x0000000857097221 */ /* 0x001fe20000010000 */
[----:B------:R-:W-:Y:S01]  /*ad10*/  FFMA.FTZ R99, R99, R0, -R85 ;  /* 0x0000000063637223 */ /* 0x000fe20000010855 */
[----:B------:R-:W-:-:S05]  /*ad20*/  FADD.FTZ R21, R45, R10 ;  /* 0x0000000a2d157221 */ /* 0x000fca0000010000 */
[----:B------:R-:W0:Y:S01]  /*ad30*/  MUFU.EX2 R95, R95 ;  /* 0x0000005f005f7308 */ /* 0x000e220000000800 */
[----:B-1----:R-:W-:Y:S01]  /*ad40*/  FADD.FTZ R8, R90, R9 ;  /* 0x000000095a087221 */ /* 0x002fe20000010000 */
[----:B------:R-:W-:Y:S01]  /*ad50*/  FFMA.FTZ R102, R102, R0, -R85 ;  /* 0x0000000066667223 */ /* 0x000fe20000010855 */
[----:B------:R-:W-:-:S05]  /*ad60*/  FADD.FTZ R10, R54, R21 ;  /* 0x00000015360a7221 */ /* 0x000fca0000010000 */
[----:B------:R-:W1:Y:S01]  /*ad70*/  MUFU.EX2 R98, R98 ;  /* 0x0000006200627308 */ /* 0x000e620000000800 */
[----:B------:R-:W-:Y:S01]  /*ad80*/  FADD.FTZ R9, R91, R8 ;  /* 0x000000085b097221 */ /* 0x000fe20000010000 */
[----:B------:R-:W-:Y:S01]  /*ad90*/  FFMA.FTZ R103, R103, R0, -R85 ;  /* 0x0000000067677223 */ /* 0x000fe20000010855 */
[----:B------:R-:W-:Y:S01]  /*ada0*/  F2FP.BF16.F32.PACK_AB R6, R32, R15 ;  /* 0x0000000f2006723e */ /* 0x000fe200000010ff */
[----:B------:R-:W-:Y:S01]  /*adb0*/  FADD.FTZ R21, R57, R10 ;  /* 0x0000000a39157221 */ /* 0x000fe20000010000 */
[----:B------:R-:W-:-:S03]  /*adc0*/  F2FP.BF16.F32.PACK_AB R7, R70, R67 ;  /* 0x000000434607723e */ /* 0x000fc600000010ff */
[----:B------:R-:W1:Y:S01]  /*add0*/  MUFU.EX2 R99, R99 ;  /* 0x0000006300637308 */ /* 0x000e620000000800 */
[----:B----4-:R-:W-:Y:S01]  /*ade0*/  FADD.FTZ R8, R94, R9 ;  /* 0x000000095e087221 */ /* 0x010fe20000010000 */
[----:B------:R-:W-:Y:S01]  /*adf0*/  FFMA.FTZ R106, R106, R0, -R85 ;  /* 0x000000006a6a7223 */ /* 0x000fe20000010855 */
[----:B------:R-:W-:Y:S02]  /*ae00*/  F2FP.BF16.F32.PACK_AB R12, R38, R33 ;  /* 0x00000021260c723e */ /* 0x000fe400000010ff */
[----:B------:R-:W-:-:S03]  /*ae10*/  F2FP.BF16.F32.PACK_AB R14, R41, R39 ;  /* 0x00000027290e723e */ /* 0x000fc600000010ff */
[----:B------:R-:W4:Y:S01]  /*ae20*/  MUFU.EX2 R102, R102 ;  /* 0x0000006600667308 */ /* 0x000f220000000800 */
[----:B------:R-:W-:Y:S02]  /*ae30*/  F2FP.BF16.F32.PACK_AB R13, R75, R71 ;  /* 0x000000474b0d723e */ /* 0x000fe400000010ff */
[----:B------:R-:W-:Y:S01]  /*ae40*/  F2FP.BF16.F32.PACK_AB R15, R79, R78 ;  /* 0x0000004e4f0f723e */ /* 0x000fe200000010ff */
[----:B------:R0:W-:Y:S01]  /*ae50*/  STSM.16.M88.4 [R84], R4 ;  /* 0x0000000454007844 */ /* 0x0001e20000000200 */
[----:B------:R-:W-:Y:S01]  /*ae60*/  FADD.FTZ R10, R46, R21 ;  /* 0x000000152e0a7221 */ /* 0x000fe20000010000 */
[-CC-:B------:R-:W-:Y:S02]  /*ae70*/  FFMA.FTZ R107, R107, R0.reuse, -R85.reuse ;  /* 0x000000006b6b7223 */ /* 0x180fe40000010855 */
[----:B------:R-:W4:Y:S01]  /*ae80*/  MUFU.EX2 R103, R103 ;  /* 0x0000006700677308 */ /* 0x000f220000000800 */
[----:B------:R1:W-:Y:S01]  /*ae90*/  STSM.16.M88.4 [R74+0x6000], R12 ;  /* 0x0060000c4a007844 */ /* 0x0003e20000000200 */
[----:B------:R-:W-:-:S06]  /*aea0*/  FFMA.FTZ R110, R110, R0, -R85 ;  /* 0x000000006e6e7223 */ /* 0x000fcc0000010855 */
[----:B------:R-:W4:Y:S01]  /*aeb0*/  MUFU.EX2 R106, R106 ;  /* 0x0000006a006a7308 */ /* 0x000f220000000800 */
[----:B0-----:R-:W-:Y:S01]  /*aec0*/  FADD.FTZ R7, R95, R8 ;  /* 0x000000085f077221 */ /* 0x001fe20000010000 */
[----:B-1----:R-:W-:-:S03]  /*aed0*/  FADD.FTZ R12, R51, R10 ;  /* 0x0000000a330c7221 */ /* 0x002fc60000010000 */
[----:B------:R-:W-:-:S03]  /*aee0*/  FADD.FTZ R10, R98, R7 ;  /* 0x00000007620a7221 */ /* 0x000fc60000010000 */
[----:B------:R-:W0:Y:S01]  /*aef0*/  MUFU.EX2 R107, R107 ;  /* 0x0000006b006b7308 */ /* 0x000e220000000800 */
[-CC-:B------:R-:W-:Y:S01]  /*af00*/  FFMA.FTZ R111, R111, R0.reuse, -R85.reuse ;  /* 0x000000006f6f7223 */ /* 0x180fe20000010855 */
[----:B------:R-:W-:Y:S01]  /*af10*/  FADD.FTZ R9, R99, R10 ;  /* 0x0000000a63097221 */ /* 0x000fe20000010000 */
[-CC-:B------:R-:W-:Y:S01]  /*af20*/  FFMA.FTZ R114, R114, R0.reuse, -R85.reuse ;  /* 0x0000000072727223 */ /* 0x180fe20000010855 */
[-CC-:B------:R-:W-:Y:S01]  /*af30*/  FFMA.FTZ R115, R115, R0.reuse, -R85.reuse ;  /* 0x0000000073737223 */ /* 0x180fe20000010855 */
[-C--:B------:R-:W-:Y:S01]  /*af40*/  FFMA.FTZ R118, R118, R0.reuse, -R85 ;  /* 0x0000000076767223 */ /* 0x080fe20000010855 */
[----:B----4-:R-:W-:Y:S02]  /*af50*/  FADD.FTZ R10, R102, R9 ;  /* 0x00000009660a7221 */ /* 0x010fe40000010000 */
[----:B------:R-:W1:Y:S01]  /*af60*/  MUFU.EX2 R110, R110 ;  /* 0x0000006e006e7308 */ /* 0x000e620000000800 */
[----:B------:R-:W-:Y:S01]  /*af70*/  FFMA.FTZ R85, R119, R0, -R85 ;  /* 0x0000000077557223 */ /* 0x000fe20000010855 */
[----:B------:R-:W-:Y:S01]  /*af80*/  FADD.FTZ R13, R53, R12 ;  /* 0x0000000c350d7221 */ /* 0x000fe20000010000 */
[----:B------:R-:W-:-:S05]  /*af90*/  FADD.FTZ R9, R103, R10 ;  /* 0x0000000a67097221 */ /* 0x000fca0000010000 */
[----:B------:R-:W4:Y:S01]  /*afa0*/  MUFU.EX2 R111, R111 ;  /* 0x0000006f006f7308 */ /* 0x000f220000000800 */
[----:B------:R-:W-:Y:S01]  /*afb0*/  FADD.FTZ R12, R96, R13 ;  /* 0x0000000d600c7221 */ /* 0x000fe20000010000 */
[----:B------:R-:W-:-:S03]  /*afc0*/  FADD.FTZ R10, R106, R9 ;  /* 0x000000096a0a7221 */ /* 0x000fc60000010000 */
[----:B------:R-:W-:-:S03]  /*afd0*/  FADD.FTZ R12, R55, R12 ;  /* 0x0000000c370c7221 */ /* 0x000fc60000010000 */
[----:B------:R-:W4:Y:S01]  /*afe0*/  MUFU.EX2 R25, R114 ;  /* 0x0000007200197308 */ /* 0x000f220000000800 */
[----:B0-----:R-:W-:Y:S01]  /*aff0*/  FADD.FTZ R9, R107, R10 ;  /* 0x0000000a6b097221 */ /* 0x001fe20000010000 */
[----:B------:R-:W-:-:S06]  /*b000*/  FADD.FTZ R13, R93, R12 ;  /* 0x0000000c5d0d7221 */ /* 0x000fcc0000010000 */
[----:B------:R-:W0:Y:S08]  /*b010*/  MUFU.EX2 R8, R115 ;  /* 0x0000007300087308 */ /* 0x000e300000000800 */
[----:B------:R-:W-:Y:S08]  /*b020*/  MUFU.EX2 R118, R118 ;  /* 0x0000007600767308 */ /* 0x000ff00000000800 */
[----:B------:R-:W0:Y:S01]  /*b030*/  MUFU.EX2 R85, R85 ;  /* 0x0000005500557308 */ /* 0x000e220000000800 */
[----:B-1----:R-:W-:Y:S01]  /*b040*/  FADD.FTZ R10, R110, R9 ;  /* 0x000000096e0a7221 */ /* 0x002fe20000010000 */
[----:B------:R-:W-:Y:S01]  /*b050*/  F2FP.BF16.F32.PACK_AB R4, R35, R34 ;  /* 0x000000222304723e */ /* 0x000fe200000010ff */
[----:B------:R-:W-:Y:S01]  /*b060*/  FADD.FTZ R13, R56, R13 ;  /* 0x0000000d380d7221 */ /* 0x000fe20000010000 */
[----:B------:R-:W-:-:S02]  /*b070*/  F2FP.BF16.F32.PACK_AB R6, R37, R36 ;  /* 0x000000242506723e */ /* 0x000fc400000010ff */
[----:B------:R-:W-:Y:S02]  /*b080*/  F2FP.BF16.F32.PACK_AB R5, R83, R82 ;  /* 0x000000525305723e */ /* 0x000fe400000010ff */
[----:B------:R-:W-:Y:S01]  /*b090*/  F2FP.BF16.F32.PACK_AB R7, R87, R86 ;  /* 0x000000565707723e */ /* 0x000fe200000010ff */
[----:B----4-:R-:W-:Y:S01]  /*b0a0*/  FADD.FTZ R10, R111, R10 ;  /* 0x0000000a6f0a7221 */ /* 0x010fe20000010000 */
[----:B------:R-:W-:Y:S01]  /*b0b0*/  F2FP.BF16.F32.PACK_AB R40, R45, R40 ;  /* 0x000000282d28723e */ /* 0x000fe200000010ff */
[----:B------:R-:W-:Y:S01]  /*b0c0*/  FADD.FTZ R20, R60, R13 ;  /* 0x0000000d3c147221 */ /* 0x000fe20000010000 */
[----:B------:R-:W-:Y:S01]  /*b0d0*/  F2FP.BF16.F32.PACK_AB R42, R57, R54 ;  /* 0x00000036392a723e */ /* 0x000fe200000010ff */
[----:B------:R1:W-:Y:S01]  /*b0e0*/  STSM.16.M88.4 [R72+0x6000], R4 ;  /* 0x0060000448007844 */ /* 0x0003e20000000200 */
[----:B------:R-:W-:Y:S02]  /*b0f0*/  F2FP.BF16.F32.PACK_AB R41, R91, R90 ;  /* 0x0000005a5b29723e */ /* 0x000fe400000010ff */
[----:B------:R-:W-:Y:S01]  /*b100*/  F2FP.BF16.F32.PACK_AB R43, R95, R94 ;  /* 0x0000005e5f2b723e */ /* 0x000fe200000010ff */
[----:B------:R-:W-:Y:S01]  /*b110*/  FADD.FTZ R21, R25, R10 ;  /* 0x0000000a19157221 */ /* 0x000fe20000010000 */
[----:B------:R-:W-:-:S02]  /*b120*/  F2FP.BF16.F32.PACK_AB R12, R51, R46 ;  /* 0x0000002e330c723e */ /* 0x000fc400000010ff */
[----:B------:R-:W-:Y:S02]  /*b130*/  F2FP.BF16.F32.PACK_AB R14, R96, R53 ;  /* 0x00000035600e723e */ /* 0x000fe400000010ff */
[----:B------:R-:W-:Y:S02]  /*b140*/  F2FP.BF16.F32.PACK_AB R13, R99, R98 ;  /* 0x00000062630d723e */ /* 0x000fe400000010ff */
[----:B------:R-:W-:Y:S02]  /*b150*/  F2FP.BF16.F32.PACK_AB R15, R103, R102 ;  /* 0x00000066670f723e */ /* 0x000fe400000010ff */
[----:B------:R-:W-:Y:S02]  /*b160*/  F2FP.BF16.F32.PACK_AB R24, R48, R47 ;  /* 0x0000002f3018723e */ /* 0x000fe400000010ff */
[----:B0-----:R-:W-:Y:S02]  /*b170*/  F2FP.BF16.F32.PACK_AB R25, R8, R25 ;  /* 0x000000190819723e */ /* 0x001fe400000010ff */
[----:B-1----:R-:W-:-:S02]  /*b180*/  F2FP.BF16.F32.PACK_AB R4, R93, R55 ;  /* 0x000000375d04723e */ /* 0x002fc400000010ff */
[----:B------:R-:W-:Y:S02]  /*b190*/  F2FP.BF16.F32.PACK_AB R6, R60, R56 ;  /* 0x000000383c06723e */ /* 0x000fe400000010ff */
[----:B------:R-:W-:Y:S02]  /*b1a0*/  F2FP.BF16.F32.PACK_AB R5, R107, R106 ;  /* 0x0000006a6b05723e */ /* 0x000fe400000010ff */
[----:B------:R-:W-:Y:S02]  /*b1b0*/  F2FP.BF16.F32.PACK_AB R7, R111, R110 ;  /* 0x0000006e6f07723e */ /* 0x000fe400000010ff */
[----:B------:R-:W-:Y:S02]  /*b1c0*/  F2FP.BF16.F32.PACK_AB R26, R49, R50 ;  /* 0x00000032311a723e */ /* 0x000fe400000010ff */
[----:B------:R-:W-:Y:S01]  /*b1d0*/  F2FP.BF16.F32.PACK_AB R27, R85, R118 ;  /* 0x00000076551b723e */ /* 0x000fe200000010ff */
[----:B------:R-:W-:Y:S01]  /*b1e0*/  STSM.16.M88.4 [R157+0x2a800], R40 ;  /* 0x02a800289d007844 */ /* 0x000fe20000000200 */
[----:B------:R-:W-:Y:S01]  /*b1f0*/  FADD.FTZ R21, R8, R21 ;  /* 0x0000001508157221 */ /* 0x000fe20000010000 */
[----:B------:R-:W-:-:S02]  /*b200*/  VIADD R8, R136, 0xfffffffe ;  /* 0xfffffffe88087836 */ /* 0x000fc40000000000 */
[----:B------:R-:W-:Y:S01]  /*b210*/  FADD.FTZ R9, R47, R20 ;  /* 0x000000142f097221 */ /* 0x000fe20000010000 */
[----:B------:R-:W-:-:S03]  /*b220*/  IMAD.MOV.U32 R151, RZ, RZ, RZ ;  /* 0x000000ffff977224 */ /* 0x000fc600078e00ff */
[----:B------:R-:W-:Y:S01]  /*b230*/  FADD.FTZ R9, R48, R9 ;  /* 0x0000000930097221 */ /* 0x000fe20000010000 */
[----:B------:R-:W-:-:S03]  /*b240*/  FADD.FTZ R20, R118, R21 ;  /* 0x0000001576147221 */ /* 0x000fc60000010000 */
[----:B------:R-:W-:Y:S01]  /*b250*/  FADD.FTZ R50, R50, R9 ;  /* 0x0000000932327221 */ /* 0x000fe20000010000 */
[----:B------:R-:W-:Y:S01]  /*b260*/  FADD.FTZ R20, R85, R20 ;  /* 0x0000001455147221 */ /* 0x000fe20000010000 */
[--C-:B------:R-:W-:Y:S01]  /*b270*/  IMAD.MOV.U32 R150, RZ, RZ, R151.reuse ;  /* 0x000000ffff967224 */ /* 0x100fe200078e0097 */
[----:B------:R-:W-:Y:S01]  /*b280*/  MOV R120, R151 ;  /* 0x0000009700787202 */ /* 0x000fe20000000f00 */
[--C-:B------:R-:W-:Y:S02]  /*b290*/  IMAD.MOV.U32 R149, RZ, RZ, R151.reuse ;  /* 0x000000ffff957224 */ /* 0x100fe400078e0097 */
[--C-:B------:R-:W-:Y:S02]  /*b2a0*/  IMAD.MOV.U32 R148, RZ, RZ, R151.reuse ;  /* 0x000000ffff947224 */ /* 0x100fe400078e0097 */
[--C-:B------:R-:W-:Y:S02]  /*b2b0*/  IMAD.MOV.U32 R147, RZ, RZ, R151.reuse ;  /* 0x000000ffff937224 */ /* 0x100fe400078e0097 */
[--C-:B------:R-:W-:Y:S01]  /*b2c0*/  IMAD.MOV.U32 R146, RZ, RZ, R151.reuse ;  /* 0x000000ffff927224 */ /* 0x100fe200078e0097 */
[----:B--2---:R-:W-:Y:S04]  /*b2d0*/  STSM.16.M88.4 [R29], R12 ;  /* 0x0000000c1d007844 */ /* 0x004fe80000000200 */
[----:B------:R0:W-:Y:S04]  /*b2e0*/  STSM.16.M88.4 [R74+0xc000], R4 ;  /* 0x00c000044a007844 */ /* 0x0001e80000000200 */
[----:B------:R1:W-:Y:S01]  /*b2f0*/  STSM.16.M88.4 [R72+0xc000], R24 ;  /* 0x00c0001848007844 */ /* 0x0003e20000000200 */
[----:B------:R2:W-:Y:S06]  /*b300*/  MEMBAR.ALL.CTA ;  /* 0x0000000000007992 */ /* 0x0005ec0000008000 */
[----:B--2---:R-:W2:Y:S01]  /*b310*/  FENCE.VIEW.ASYNC.S ;  /* 0x00000000000073c6 */ /* 0x004ea20000000000 */
[----:B---3--:R-:W-:Y:S01]  /*b320*/  ISETP.GE.AND P2, PT, R8, R28, PT ;  /* 0x0000001c0800720c */ /* 0x008fe20003f46270 */
[----:B------:R-:W-:-:S02]  /*b330*/  IMAD.MOV.U32 R145, RZ, RZ, R151 ;  /* 0x000000ffff917224 */ /* 0x000fc400078e0097 */
[--C-:B------:R-:W-:Y:S02]  /*b340*/  IMAD.MOV.U32 R144, RZ, RZ, R151.reuse ;  /* 0x000000ffff907224 */ /* 0x100fe400078e0097 */
[--C-:B------:R-:W-:Y:S02]  /*b350*/  IMAD.MOV.U32 R143, RZ, RZ, R151.reuse ;  /* 0x000000ffff8f7224 */ /* 0x100fe400078e0097 */
[----:B0-----:R-:W-:Y:S01]  /*b360*/  FADD.FTZ R6, R49, R50 ;  /* 0x0000003231067221 */ /* 0x001fe20000010000 */
        /* <DEDUP_REMOVED lines=22> */
[----:B--2---:R-:W-:Y:S01]  /*b4d0*/  NOP ;  /* 0x0000000000007918 */ /* 0x004fe20000000000 */
[----:B-1----:R-:W-:Y:S05]  /*b4e0*/  @!P2 BRA `(.L_x_12637) ;  /* 0x0000002c007ca947 */ /* 0x002fea0003800000 */
        /* <DEDUP_REMOVED lines=20> */
.L_x_12648:
        /* <DEDUP_REMOVED lines=11> */
.L_x_12639:
[----:B------:R-:W-:Y:S01]  /*b6e0*/  IMAD R0, R152, 0x8, R2 ;  /* 0x0000000898007824 */ /* 0x000fe200078e0202 */
[----:B------:R-:W-:-:S04]  /*b6f0*/  SHF.L.U32 R3, R156, 0x1f, RZ ;  /* 0x0000001f9c037819 */ /* 0x000fc800000006ff */
[----:B------:R0:W1:Y:S01]  /*b700*/  SYNCS.PHASECHK.TRANS64.TRYWAIT P3, [R0+URZ+0x30830], R3 ;  /* 0x03083003000075a7 */ /* 0x000062000806017f */
[----:B------:R-:W-:Y:S05]  /*b710*/  @!P0 BRA `(.L_x_12640) ;  /* 0x0000000000048947 */ /* 0x000fea0003800000 */
[----:B------:R-:W-:Y:S01]  /*b720*/  BPT.TRAP 0x1 ;  /* 0x000000040000795c */ /* 0x000fe20000300000 */
.L_x_12640:
[----:B------:R-:W-:Y:S04]  /*b730*/  BSSY B0, `(.L_x_12638) ;  /* 0x0000004000007945 */ /* 0x000fe80003800000 */
[----:B-1----:R-:W-:Y:S05]  /*b740*/  @P3 BRA `(.L_x_12641) ;  /* 0x0000000000083947 */ /* 0x002fea0003800000 */
[----:B------:R-:W1:Y:S02]  /*b750*/  SYNCS.PHASECHK.TRANS64.TRYWAIT P3, [R0+URZ+0x30830], R3 ;  /* 0x03083003000075a7 */ /* 0x000e64000806017f */
[----:B-1----:R-:W-:Y:S05]  /*b760*/  @!P3 BRA `(.L_x_12642) ;  /* 0x000000cc00c0b947 */ /* 0x002fea0003800000 */
.L_x_12641:
[----:B------:R-:W-:Y:S05]  /*b770*/  BSYNC B0 ;  /* 0x0000000000007941 */ /* 0x000fea0003800000 */
.L_x_12638:
[----:B01----:R-:W2:Y:S04]  /*b780*/  LDL R3, [R1+0x44] ;  /* 0x0000440001037983 */ /* 0x003ea80000100800 */
[----:B------:R-:W3:Y:S01]  /*b790*/  LDL.64 R24, [R1+0x10] ;  /* 0x0000100001187983 */ /* 0x000ee20000100a00 */
[----:B------:R-:W-:Y:S05]  /*b7a0*/  WARPSYNC.ALL ;  /* 0x0000000000007948 */ /* 0x000fea0003800000 */
[----:B------:R-:W-:Y:S01]  /*b7b0*/  IMAD.MOV.U32 R11, RZ, RZ, 0x40000040 ;  /* 0x40000040ff0b7424 */ /* 0x000fe200078e00ff */
[----:B------:R-:W0:Y:S04]  /*b7c0*/  S2R R0, SR_TID.X ;  /* 0x0000000000007919 */ /* 0x000e280000002100 */
[----:B------:R-:W-:-:S02]  /*b7d0*/  R2UR UR7, R11 ;  /* 0x000000000b0772ca */ /* 0x000fc400000e0000 */
[----:B------:R-:W-:Y:S01]  /*b7e0*/  R2UR UR19, R11 ;  /* 0x000000000b1372ca */ /* 0x000fe200000e0000 */
[----:B------:R-:W-:-:S05]  /*b7f0*/  IMAD.MOV.U32 R15, RZ, RZ, 0x40000040 ;  /* 0x40000040ff0f7424 */ /* 0x000fca00078e00ff */
[----:B------:R-:W-:Y:S02]  /*b800*/  R2UR UR15, R15 ;  /* 0x000000000f0f72ca */ /* 0x000fe400000e0000 */
[----:B0-----:R-:W-:-:S05]  /*b810*/  SHF.R.U32.HI R0, RZ, 0x7, R0 ;  /* 0x00000007ff007819 */ /* 0x001fca0000011600 */
[----:B------:R-:W-:Y:S02]  /*b820*/  VIADD R0, R0, 0x8 ;  /* 0x0000000800007836 */ /* 0x000fe40000000000 */
[----:B------:R-:W-:Y:S02]  /*b830*/  IMAD.MOV.U32 R13, RZ, RZ, 0x40000040 ;  /* 0x40000040ff0d7424 */ /* 0x000fe400078e00ff */
[----:B--2---:R-:W-:-:S04]  /*b840*/  IMAD R10, R152, 0x600, R3 ;  /* 0x00000600980a7824 */ /* 0x004fc800078e0203 */
[C---:B------:R-:W-:Y:S01]  /*b850*/  VIADD R12, R10.reuse, 0x2 ;  /* 0x000000020a0c7836 */ /* 0x040fe20000000000 */
[C---:B------:R-:W-:Y:S01]  /*b860*/  R2UR UR6, R10.reuse ;  /* 0x000000000a0672ca */ /* 0x040fe200000e0000 */
[C---:B------:R-:W-:Y:S02]  /*b870*/  VIADD R14, R10.reuse, 0x4 ;  /* 0x000000040a0e7836 */ /* 0x040fe40000000000 */
[----:B------:R-:W-:-:S05]  /*b880*/  VIADD R10, R10, 0x6 ;  /* 0x000000060a0a7836 */ /* 0x000fca0000000000 */
[----:B------:R-:W-:Y:S02]  /*b890*/  R2UR UR18, R10 ;  /* 0x000000000a1272ca */ /* 0x000fe400000e0000 */
[----:B------:R-:W2:Y:S01]  /*b8a0*/  LDL.64 R10, [R1+0x28] ;  /* 0x00002800010a7983 */ /* 0x000ea20000100a00 */
[----:B------:R-:W-:-:S03]  /*b8b0*/  R2UR UR14, R14 ;  /* 0x000000000e0e72ca */ /* 0x000fc600000e0000 */
[----:B------:R-:W4:Y:S01]  /*b8c0*/  LDL.64 R14, [R1+0x20] ;  /* 0x00002000010e7983 */ /* 0x000f220000100a00 */
[----:B---3--:R-:W-:Y:S02]  /*b8d0*/  R2UR UR4, R24 ;  /* 0x00000000180472ca */ /* 0x008fe400000e0000 */
[----:B------:R-:W-:Y:S01]  /*b8e0*/  R2UR UR5, R25 ;  /* 0x00000000190572ca */ /* 0x000fe200000e0000 */
[----:B------:R0:W-:Y:S06]  /*b8f0*/  BAR.SYNC.DEFER_BLOCKING R0, 0x100 ;  /* 0x000400000000751d */ /* 0x0001ec0000010000 */
[----:B------:R-:W-:-:S06]  /*b900*/  WARPGROUP.ARRIVE ;  /* 0x00000000000079c5 */ /* 0x000fcc0000000000 */
[----:B------:R-:W-:Y:S01]  /*b910*/  HGMMA.64x192x16.F32.BF16 R24, gdesc[UR4], RZ, !UPT, gsb0 ;  /* 0x02e00000041879f0 */ /* 0x000fe2000c0018ff */
[----:B------:R-:W-:Y:S02]  /*b920*/  R2UR UR10, R12 ;  /* 0x000000000c0a72ca */ /* 0x000fe400000e0000 */
[----:B------:R-:W-:Y:S02]  /*b930*/  R2UR UR11, R13 ;  /* 0x000000000d0b72ca */ /* 0x000fe400000e0000 */
[----:B------:R-:W3:Y:S01]  /*b940*/  LDL.64 R12, [R1+0x18] ;  /* 0x00001800010c7983 */ /* 0x000ee20000100a00 */
[----:B------:R-:W-:Y:S02]  /*b950*/  WARPGROUP.DEPBAR.LE gsb0, 0x0 ;  /* 0x00008000000079c5 */ /* 0x000fe40000010000 */
[----:B------:R-:W-:Y:S01]  /*b960*/  WARPGROUP.ARRIVE ;  /* 0x00000000000079c5 */ /* 0x000fe20000000000 */
[----:B--2---:R-:W-:Y:S02]  /*b970*/  R2UR UR8, R10 ;  /* 0x000000000a0872ca */ /* 0x004fe400000e0000 */
[----:B------:R-:W-:-:S13]  /*b980*/  R2UR UR9, R11 ;  /* 0x000000000b0972ca */ /* 0x000fda00000e0000 */
[----:B------:R-:W-:Y:S01]  /*b990*/  HGMMA.64x192x16.F32.BF16 R24, gdesc[UR8], R24, gsb0 ;  /* 0x02e00000081879f0 */ /* 0x000fe20008001818 */
[----:B----4-:R-:W-:Y:S02]  /*b9a0*/  R2UR UR12, R14 ;  /* 0x000000000e0c72ca */ /* 0x010fe400000e0000 */
[----:B------:R-:W-:Y:S02]  /*b9b0*/  R2UR UR13, R15 ;  /* 0x000000000f0d72ca */ /* 0x000fe400000e0000 */
[----:B---3--:R-:W-:Y:S02]  /*b9c0*/  R2UR UR16, R12 ;  /* 0x000000000c1072ca */ /* 0x008fe400000e0000 */
[----:B------:R-:W-:Y:S01]  /*b9d0*/  R2UR UR17, R13 ;  /* 0x000000000d1172ca */ /* 0x000fe200000e0000 */
[----:B------:R-:W-:Y:S02]  /*b9e0*/  WARPGROUP.DEPBAR.LE gsb0, 0x0 ;  /* 0x00008000000079c5 */ /* 0x000fe40000010000 */
[----:B------:R-:W-:-:S10]  /*b9f0*/  WARPGROUP.ARRIVE ;  /* 0x00000000000079c5 */ /* 0x000fd40000000000 */
        /* <DEDUP_REMOVED lines=8> */
.L_x_12644:
[----:B------:R-:W-:Y:S01]  /*ba80*/  SHF.L.U32 R0, R9, 0x1f, RZ ;  /* 0x0000001f09007819 */ /* 0x000fe200000006ff */
[----:B------:R-:W-:-:S04]  /*ba90*/  IMAD R3, R7, 0x8, R2 ;  /* 0x0000000807037824 */ /* 0x000fc800078e0202 */
[----:B------:R0:W1:Y:S01]  /*baa0*/  SYNCS.PHASECHK.TRANS64.TRYWAIT P2, [R3+URZ+0x30850], R0 ;  /* 0x03085000030075a7 */ /* 0x000062000804017f */
[----:B------:R-:W-:Y:S05]  /*bab0*/  @!P0 BRA `(.L_x_12645) ;  /* 0x0000000000048947 */ /* 0x000fea0003800000 */
[----:B------:R-:W-:Y:S01]  /*bac0*/  BPT.TRAP 0x1 ;  /* 0x000000040000795c */ /* 0x000fe20000300000 */
.L_x_12645:
[----:B------:R-:W-:Y:S04]  /*bad0*/  BSSY B0, `(.L_x_12643) ;  /* 0x0000004000007945 */ /* 0x000fe80003800000 */
[----:B-1----:R-:W-:Y:S05]  /*bae0*/  @P2 BRA `(.L_x_12646) ;  /* 0x0000000000082947 */ /* 0x002fea0003800000 */
[----:B------:R-:W1:Y:S02]  /*baf0*/  SYNCS.PHASECHK.TRANS64.TRYWAIT P2, [R3+URZ+0x30850], R0 ;  /* 0x03085000030075a7 */ /* 0x000e64000804017f */
[----:B-1----:R-:W-:Y:S05]  /*bb00*/  @!P2 BRA `(.L_x_12647) ;  /* 0x000000c800eca947 */ /* 0x002fea0003800000 */
.L_x_12646:
[----:B------:R-:W-:Y:S05]  /*bb10*/  BSYNC B0 ;  /* 0x0000000000007941 */ /* 0x000fea0003800000 */
.L_x_12643:
[----:B------:R-:W-:Y:S01]  /*bb20*/  FMNMX.FTZ R11, R26, R5, !PT ;  /* 0x000000051a0b7209 */ /* 0x000fe20007810000 */
[----:B------:R-:W2:Y:S01]  /*bb30*/  LDL R21, [R1+0x3c] ;  /* 0x00003c0001157983 */ /* 0x000ea20000100800 */
[----:B01----:R-:W-:Y:S01]  /*bb40*/  FMNMX.FTZ R0, R24, R4, !PT ;  /* 0x0000000418007209 */ /* 0x003fe20007810000 */
[----:B------:R-:W-:Y:S05]  /*bb50*/  WARPSYNC.ALL ;  /* 0x0000000000007948 */ /* 0x000fea0003800000 */
[----:B------:R-:W-:Y:S01]  /*bb60*/  FMNMX.FTZ R11, R27, R11, !PT ;  /* 0x0000000b1b0b7209 */ /* 0x000fe20007810000 */
[----:B------:R-:W-:Y:S01]  /*bb70*/  ULDC UR4, c[0x0][0x988] ;  /* 0x0002620000047ab9 */ /* 0x000fe20000000800 */
[----:B------:R-:W-:Y:S01]  /*bb80*/  FMNMX.FTZ R0, R25, R0, !PT ;  /* 0x0000000019007209 */ /* 0x000fe20007810000 */
[----:B------:R-:W-:Y:S01]  /*bb90*/  WARPGROUP.ARRIVE ;  /* 0x00000000000079c5 */ /* 0x000fe20000000000 */
[----:B------:R-:W-:Y:S01]  /*bba0*/  FMNMX.FTZ R11, R30, R11, !PT ;  /* 0x0000000b1e0b7209 */ /* 0x000fe20007810000 */
[----:B------:R-:W-:Y:S01]  /*bbb0*/  UMOV UR5, 0x40000040 ;  /* 0x4000004000057882 */ /* 0x000fe20000000000 */
[----:B------:R-:W-:Y:S01]  /*bbc0*/  FMNMX.FTZ R0, R28, R0, !PT ;  /* 0x000000001c007209 */ /* 0x000fe20007810000 */
[----:B------:R-:W-:Y:S01]  /*bbd0*/  IMAD.MOV.U32 R15, RZ, RZ, 0x40000040 ;  /* 0x40000040ff0f7424 */ /* 0x000fe200078e00ff */
[----:B------:R-:W-:Y:S01]  /*bbe0*/  FMNMX.FTZ R11, R31, R11, !PT ;  /* 0x0000000b1f0b7209 */ /* 0x000fe20007810000 */
[----:B------:R-:W-:Y:S01]  /*bbf0*/  UMOV UR9, 0x40000040 ;  /* 0x4000004000097882 */ /* 0x000fe20000000000 */
        /* <DEDUP_REMOVED lines=98> */
[C---:B------:R-:W-:Y:S01]  /*c220*/  R2UR UR11, R15.reuse ;  /* 0x000000000f0b72ca */ /* 0x040fe200000e0000 */
[----:B------:R-:W0:Y:S01]  /*c230*/  SHFL.BFLY PT, R12, R11, 0x2, 0x1f ;  /* 0x0c401f000b0c7f89 */ /* 0x000e2200000e0000 */
[C---:B------:R-:W-:Y:S02]  /*c240*/  R2UR UR15, R15.reuse ;  /* 0x000000000f0f72ca */ /* 0x040fe400000e0000 */
[C---:B------:R-:W-:Y:S01]  /*c250*/  R2UR UR19, R15.reuse ;  /* 0x000000000f1372ca */ /* 0x040fe200000e0000 */
[----:B------:R-:W1:Y:S01]  /*c260*/  SHFL.BFLY PT, R3, R0, 0x2, 0x1f ;  /* 0x0c401f0000037f89 */ /* 0x000e6200000e0000 */
[C---:B------:R-:W-:Y:S02]  /*c270*/  R2UR UR23, R15.reuse ;  /* 0x000000000f1772ca */ /* 0x040fe400000e0000 */
[----:B------:R-:W-:-:S02]  /*c280*/  R2UR UR27, R15 ;  /* 0x000000000f1b72ca */ /* 0x000fc400000e0000 */
[C---:B------:R-:W-:Y:S02]  /*c290*/  R2UR UR31, R15.reuse ;  /* 0x000000000f1f72ca */ /* 0x040fe400000e0000 */
[C---:B------:R-:W-:Y:S02]  /*c2a0*/  R2UR UR35, R15.reuse ;  /* 0x000000000f2372ca */ /* 0x040fe400000e0000 */
[C---:B------:R-:W-:Y:S02]  /*c2b0*/  R2UR UR43, R15.reuse ;  /* 0x000000000f2b72ca */ /* 0x040fe400000e0000 */
[C---:B------:R-:W-:Y:S02]  /*c2c0*/  R2UR UR47, R15.reuse ;  /* 0x000000000f2f72ca */ /* 0x040fe400000e0000 */
[----:B------:R-:W-:Y:S02]  /*c2d0*/  R2UR UR51, R15 ;  /* 0x000000000f3372ca */ /* 0x000fe400000e0000 */
[----:B0-----:R-:W-:-:S02]  /*c2e0*/  FMNMX.FTZ R11, R11, R12, !PT ;  /* 0x0000000c0b0b7209 */ /* 0x001fc40007810000 */
[----:B-1----:R-:W-:-:S03]  /*c2f0*/  FMNMX.FTZ R3, R0, R3, !PT ;  /* 0x0000000300037209 */ /* 0x002fc60007810000 */
[----:B------:R-:W0:Y:S04]  /*c300*/  SHFL.BFLY PT, R12, R11, 0x1, 0x1f ;  /* 0x0c201f000b0c7f89 */ /* 0x000e2800000e0000 */
[----:B------:R-:W1:Y:S01]  /*c310*/  SHFL.BFLY PT, R0, R3, 0x1, 0x1f ;  /* 0x0c201f0003007f89 */ /* 0x000e6200000e0000 */
[----:B0-----:R-:W-:Y:S01]  /*c320*/  FMNMX.FTZ R11, R11, R12, !PT ;  /* 0x0000000c0b0b7209 */ /* 0x001fe20007810000 */
[----:B------:R-:W-:Y:S01]  /*c330*/  VIADD R12, R2, 0x400 ;  /* 0x00000400020c7836 */ /* 0x000fe20000000000 */
[----:B-1----:R-:W-:Y:S01]  /*c340*/  FMNMX.FTZ R3, R3, R0, !PT ;  /* 0x0000000003037209 */ /* 0x002fe20007810000 */
[----:B------:R-:W-:-:S03]  /*c350*/  IMAD.U32 R0, RZ, RZ, UR4 ;  /* 0x00000004ff007e24 */ /* 0x000fc6000f8e00ff */
[----:B------:R-:W-:Y:S01]  /*c360*/  SHF.R.U32.HI R12, RZ, 0x4, R12 ;  /* 0x00000004ff0c7819 */ /* 0x000fe2000001160c */
[----:B------:R-:W-:Y:S01]  /*c370*/  UMOV UR53, 0x40000040 ;  /* 0x4000004000357882 */ /* 0x000fe20000000000 */
[C---:B------:R-:W-:Y:S01]  /*c380*/  FADD.FTZ R5, -R11.reuse, R5 ;  /* 0x000000050b057221 */ /* 0x040fe20000010100 */
[-C--:B------:R-:W-:Y:S01]  /*c390*/  FMUL.FTZ R13, R11, R0.reuse ;  /* 0x000000000b0d7220 */ /* 0x080fe20000410000 */
[----:B------:R-:W-:Y:S01]  /*c3a0*/  LOP3.LUT R12, R12, 0x3fff, RZ, 0xc0, !PT ;  /* 0x00003fff0c0c7812 */ /* 0x000fe200078ec0ff */
[C---:B------:R-:W-:Y:S01]  /*c3b0*/  FADD.FTZ R4, -R3.reuse, R4 ;  /* 0x0000000403047221 */ /* 0x040fe20000010100 */
[-C--:B------:R-:W-:Y:S01]  /*c3c0*/  FMUL.FTZ R9, R3, R0.reuse ;  /* 0x0000000003097220 */ /* 0x080fe20000410000 */
[-CC-:B------:R-:W-:Y:S01]  /*c3d0*/  FFMA.FTZ R26, R26, R0.reuse, -R13.reuse ;  /* 0x000000001a1a7223 */ /* 0x180fe2000001080d */
[-CC-:B------:R-:W-:Y:S01]  /*c3e0*/  FFMA.FTZ R27, R27, R0.reuse, -R13.reuse ;  /* 0x000000001b1b7223 */ /* 0x180fe2000001080d */
[----:B------:R-:W-:Y:S02]  /*c3f0*/  IMAD R12, R7, 0x600, R12 ;  /* 0x00000600070c7824 */ /* 0x000fe400078e020c */
[-CC-:B------:R-:W-:Y:S01]  /*c400*/  FFMA.FTZ R30, R30, R0.reuse, -R13.reuse ;  /* 0x000000001e1e7223 */ /* 0x180fe2000001080d */
[-CC-:B------:R-:W-:Y:S01]  /*c410*/  FFMA.FTZ R31, R31, R0.reuse, -R13.reuse ;  /* 0x000000001f1f7223 */ /* 0x180fe2000001080d */
[-CC-:B------:R-:W-:Y:S01]  /*c420*/  FFMA.FTZ R34, R34, R0.reuse, -R13.reuse ;  /* 0x0000000022227223 */ /* 0x180fe2000001080d */
[C---:B------:R-:W-:Y:S01]  /*c430*/  VIADD R14, R12.reuse, 0x80 ;  /* 0x000000800c0e7836 */ /* 0x040fe20000000000 */
[----:B------:R-:W-:Y:S01]  /*c440*/  R2UR UR6, R12 ;  /* 0x000000000c0672ca */ /* 0x000fe200000e0000 */
[-CC-:B------:R-:W-:Y:S01]  /*c450*/  FFMA.FTZ R35, R35, R0.reuse, -R13.reuse ;  /* 0x0000000023237223 */ /* 0x180fe2000001080d */
[-CC-:B------:R-:W-:Y:S01]  /*c460*/  FFMA.FTZ R38, R38, R0.reuse, -R13.reuse ;  /* 0x0000000026267223 */ /* 0x180fe2000001080d */
[----:B------:R-:W-:Y:S01]  /*c470*/  FFMA.FTZ R39, R39, R0, -R13 ;  /* 0x0000000027277223 */ /* 0x000fe2000001080d */
[----:B------:R-:W-:Y:S01]  /*c480*/  R2UR UR10, R14 ;  /* 0x000000000e0a72ca */ /* 0x000fe200000e0000 */
[----:B------:R-:W-:-:S02]  /*c490*/  VIADD R14, R12, 0x100 ;  /* 0x000001000c0e7836 */ /* 0x000fc40000000000 */
[-CC-:B------:R-:W-:Y:S01]  /*c4a0*/  FFMA.FTZ R42, R42, R0.reuse, -R13.reuse ;  /* 0x000000002a2a7223 */ /* 0x180fe2000001080d */
[-CC-:B------:R-:W-:Y:S01]  /*c4b0*/  FFMA.FTZ R43, R43, R0.reuse, -R13.reuse ;  /* 0x000000002b2b7223 */ /* 0x180fe2000001080d */
[-CC-:B------:R-:W-:Y:S01]  /*c4c0*/  FFMA.FTZ R46, R46, R0.reuse, -R13.reuse ;  /* 0x000000002e2e7223 */ /* 0x180fe2000001080d */
[-CC-:B------:R-:W-:Y:S01]  /*c4d0*/  FFMA.FTZ R47, R47, R0.reuse, -R13.reuse ;  /* 0x000000002f2f7223 */ /* 0x180fe2000001080d */
[----:B------:R-:W-:Y:S01]  /*c4e0*/  R2UR UR14, R14 ;  /* 0x000000000e0e72ca */ /* 0x000fe200000e0000 */
[----:B------:R-:W-:Y:S02]  /*c4f0*/  VIADD R14, R12, 0x180 ;  /* 0x000001800c0e7836 */ /* 0x000fe40000000000 */
[-CC-:B------:R-:W-:Y:S01]  /*c500*/  FFMA.FTZ R50, R50, R0.reuse, -R13.reuse ;  /* 0x0000000032327223 */ /* 0x180fe2000001080d */
        /* <DEDUP_REMOVED lines=42> */
[----:B------:R-:W-:Y:S02]  /*c7b0*/  VIADD R12, R12, 0x580 ;  /* 0x000005800c0c7836 */ /* 0x000fe40000000000 */
[-CC-:B------:R-:W-:Y:S01]  /*c7c0*/  FFMA.FTZ R107, R107, R0.reuse, -R13.reuse ;  /* 0x000000006b6b7223 */ /* 0x180fe2000001080d */
[-CC-:B------:R-:W-:Y:S01]  /*c7d0*/  FFMA.FTZ R110, R110, R0.reuse, -R13.reuse ;  /* 0x000000006e6e7223 */ /* 0x180fe2000001080d */
[-CC-:B------:R-:W-:Y:S01]  /*c7e0*/  FFMA.FTZ R111, R111, R0.reuse, -R13.reuse ;  /* 0x000000006f6f7223 */ /* 0x180fe2000001080d */
[-CC-:B------:R-:W-:Y:S01]  /*c7f0*/  FFMA.FTZ R114, R114, R0.reuse, -R13.reuse ;  /* 0x0000000072727223 */ /* 0x180fe2000001080d */
[----:B------:R-:W-:Y:S01]  /*c800*/  R2UR UR54, R12 ;  /* 0x000000000c3672ca */ /* 0x000fe200000e0000 */
[----:B--2---:R-:W-:Y:S02]  /*c810*/  IMAD R12, R21, 0x2000, R2 ;  /* 0x00002000150c7824 */ /* 0x004fe400078e0202 */
[-CC-:B------:R-:W-:Y:S01]  /*c820*/  FFMA.FTZ R115, R115, R0.reuse, -R13.reuse ;  /* 0x0000000073737223 */ /* 0x180fe2000001080d */
[-CC-:B------:R-:W-:Y:S01]  /*c830*/  FFMA.FTZ R118, R118, R0.reuse, -R13.reuse ;  /* 0x0000000076767223 */ /* 0x180fe2000001080d */
[-C--:B------:R-:W-:Y:S01]  /*c840*/  FFMA.FTZ R119, R119, R0.reuse, -R13 ;  /* 0x0000000077777223 */ /* 0x080fe2000001080d */
[----:B------:R-:W-:Y:S01]  /*c850*/  IMAD.MOV.U32 R13, RZ, RZ, 0x40000040 ;  /* 0x40000040ff0d7424 */ /* 0x000fe200078e00ff */
[----:B------:R-:W-:Y:S01]  /*c860*/  R2UR UR4, R12 ;  /* 0x000000000c0472ca */ /* 0x000fe200000e0000 */
[-C--:B------:R-:W-:Y:S01]  /*c870*/  FMUL.FTZ R4, R4, R0.reuse ;  /* 0x0000000004047220 */ /* 0x080fe20000410000 */
[-CC-:B------:R-:W-:Y:S01]  /*c880*/  FFMA.FTZ R24, R24, R0.reuse, -R9.reuse ;  /* 0x0000000018187223 */ /* 0x180fe20000010809 */
[-CC-:B------:R-:W-:Y:S01]  /*c890*/  FFMA.FTZ R25, R25, R0.reuse, -R9.reuse ;  /* 0x0000000019197223 */ /* 0x180fe20000010809 */
[----:B------:R-:W-:Y:S01]  /*c8a0*/  R2UR UR7, R13 ;  /* 0x000000000d0772ca */ /* 0x000fe200000e0000 */
[----:B------:R-:W-:Y:S01]  /*c8b0*/  MUFU.EX2 R10, R4 ;  /* 0x00000004000a7308 */ /* 0x000fe20000000800 */
[-CC-:B------:R-:W-:Y:S01]  /*c8c0*/  FFMA.FTZ R28, R28, R0.reuse, -R9.reuse ;  /* 0x000000001c1c7223 */ /* 0x180fe20000010809 */
[-CC-:B------:R-:W-:Y:S01]  /*c8d0*/  FFMA.FTZ R29, R29, R0.reuse, -R9.reuse ;  /* 0x000000001d1d7223 */ /* 0x180fe20000010809 */
[----:B------:R-:W-:Y:S01]  /*c8e0*/  R2UR UR50, R14 ;  /* 0x000000000e3272ca */ /* 0x000fe200000e0000 */
[-CC-:B------:R-:W-:Y:S01]  /*c8f0*/  FFMA.FTZ R32, R32, R0.reuse, -R9.reuse ;  /* 0x0000000020207223 */ /* 0x180fe20000010809 */
[----:B------:R-:W-:Y:S01]  /*c900*/  R2UR UR55, R13 ;  /* 0x000000000d3772ca */ /* 0x000fe200000e0000 */
[-CC-:B------:R-:W-:Y:S01]  /*c910*/  FFMA.FTZ R33, R33, R0.reuse, -R9.reuse ;  /* 0x0000000021217223 */ /* 0x180fe20000010809 */
[-CC-:B------:R-:W-:Y:S01]  /*c920*/  FFMA.FTZ R36, R36, R0.reuse, -R9.reuse ;  /* 0x0000000024247223 */ /* 0x180fe20000010809 */
[----:B------:R-:W-:Y:S01]  /*c930*/  UIADD3 UR4, UR4, 0x1e800, URZ ;  /* 0x0001e80004047890 */ /* 0x000fe2000fffe03f */
[----:B------:R-:W0:Y:S01]  /*c940*/  MUFU.EX2 R4, R24 ;  /* 0x0000001800047308 */ /* 0x000e220000000800 */
[-CC-:B------:R-:W-:Y:S01]  /*c950*/  FFMA.FTZ R37, R37, R0.reuse, -R9.reuse ;  /* 0x0000000025257223 */ /* 0x180fe20000010809 */
[-CC-:B------:R-:W-:Y:S01]  /*c960*/  FFMA.FTZ R40, R40, R0.reuse, -R9.reuse ;  /* 0x0000000028287223 */ /* 0x180fe20000010809 */
[----:B------:R-:W-:Y:S01]  /*c970*/  USHF.R.U32.HI UR4, URZ, 0x4, UR4 ;  /* 0x000000043f047899 */ /* 0x000fe20008011604 */
[-CC-:B------:R-:W-:Y:S01]  /*c980*/  FFMA.FTZ R41, R41, R0.reuse, -R9.reuse ;  /* 0x0000000029297223 */ /* 0x180fe20000010809 */
[-CC-:B------:R-:W-:Y:S01]  /*c990*/  FFMA.FTZ R44, R44, R0.reuse, -R9.reuse ;  /* 0x000000002c2c7223 */ /* 0x180fe20000010809 */
[-CC-:B------:R-:W-:Y:S01]  /*c9a0*/  FFMA.FTZ R45, R45, R0.reuse, -R9.reuse ;  /* 0x000000002d2d7223 */ /* 0x180fe20000010809 */
[----:B------:R-:W-:Y:S01]  /*c9b0*/  ULOP3.LUT UR4, UR4, 0x3fff, URZ, 0xc0, !UPT ;  /* 0x00003fff04047892 */ /* 0x000fe2000f8ec03f */
[----:B------:R-:W1:Y:S01]  /*c9c0*/  MUFU.EX2 R25, R25 ;  /* 0x0000001900197308 */ /* 0x000e620000000800 */
[-CC-:B------:R-:W-:Y:S01]  /*c9d0*/  FFMA.FTZ R48, R48, R0.reuse, -R9.reuse ;  /* 0x0000000030307223 */ /* 0x180fe20000010809 */
[-CC-:B------:R-:W-:Y:S01]  /*c9e0*/  FFMA.FTZ R49, R49, R0.reuse, -R9.reuse ;  /* 0x0000000031317223 */ /* 0x180fe20000010809 */
[----:B------:R-:W-:Y:S01]  /*c9f0*/  ULOP3.LUT UR4, UR4, 0x10000, URZ, 0xfc, !UPT ;  /* 0x0001000004047892 */ /* 0x000fe2000f8efc3f */
[-CC-:B------:R-:W-:Y:S01]  /*ca00*/  FFMA.FTZ R52, R52, R0.reuse, -R9.reuse ;  /* 0x0000000034347223 */ /* 0x180fe20000010809 */
[-CC-:B------:R-:W-:Y:S01]  /*ca10*/  FFMA.FTZ R53, R53, R0.reuse, -R9.reuse ;  /* 0x0000000035357223 */ /* 0x180fe20000010809 */
[----:B------:R-:W-:Y:S01]  /*ca20*/  FFMA.FTZ R56, R56, R0, -R9 ;  /* 0x0000000038387223 */ /* 0x000fe20000010809 */
[----:B------:R-:W-:Y:S01]  /*ca30*/  UIADD3 UR8, UR4, 0x2, URZ ;  /* 0x0000000204087890 */ /* 0x000fe2000fffe03f */
[----:B------:R-:W2:Y:S01]  /*ca40*/  MUFU.EX2 R28, R28 ;  /* 0x0000001c001c7308 */ /* 0x000ea20000000800 */
[----:B------:R-:W-:Y:S01]  /*ca50*/  UIADD3 UR12, UR4, 0x4, URZ ;  /* 0x00000004040c7890 */ /* 0x000fe2000fffe03f */
[----:B0-----:R-:W-:Y:S01]  /*ca60*/  FFMA.FTZ R6, R10, R6, R4 ;  /* 0x000000060a067223 */ /* 0x001fe20000010004 */
[----:B------:R-:W-:-:S02]  /*ca70*/  UIADD3 UR16, UR4, 0x6, URZ ;  /* 0x0000000604107890 */ /* 0x000fc4000fffe03f */
[----:B------:R-:W-:Y:S01]  /*ca80*/  HGMMA.64x64x16.F32.BF16 R120, gdesc[UR4].tnspB, R120, gsb0 ;  /* 0x40e00000047879f0 */ /* 0x000fe20008001878 */
[----:B------:R-:W-:Y:S01]  /*ca90*/  UIADD3 UR20, UR4, 0x600, URZ ;  /* 0x0000060004147890 */ /* 0x000fe2000fffe03f */
[--C-:B------:R-:W-:Y:S01]  /*caa0*/  FFMA.FTZ R57, R57, R0, -R9.reuse ;  /* 0x0000000039397223 */ /* 0x100fe20000010809 */
[----:B------:R-:W-:Y:S01]  /*cab0*/  UIADD3 UR24, UR4, 0x602, URZ ;  /* 0x0000060204187890 */ /* 0x000fe2000fffe03f */
[----:B------:R-:W0:Y:S01]  /*cac0*/  MUFU.EX2 R29, R29 ;  /* 0x0000001d001d7308 */ /* 0x000e220000000800 */
[----:B------:R-:W-:Y:S01]  /*cad0*/  UIADD3 UR28, UR4, 0x604, URZ ;  /* 0x00000604041c7890 */ /* 0x000fe2000fffe03f */
[C---:B-1----:R-:W-:Y:S01]  /*cae0*/  FADD.FTZ R6, R25.reuse, R6 ;  /* 0x0000000619067221 */ /* 0x042fe20000010000 */
[----:B------:R-:W-:Y:S01]  /*caf0*/  UIADD3 UR32, UR4, 0x606, URZ ;  /* 0x0000060604207890 */ /* 0x000fe2000fffe03f */
[----:B------:R-:W-:Y:S01]  /*cb00*/  F2FP.BF16.F32.PACK_AB R4, R25, R4 ;  /* 0x000000041904723e */ /* 0x000fe200000010ff */
[----:B------:R-:W-:Y:S01]  /*cb10*/  UIADD3 UR40, UR4, 0xc00, URZ ;  /* 0x00000c0004287890 */ /* 0x000fe2000fffe03f */
[-CC-:B------:R-:W-:Y:S01]  /*cb20*/  FFMA.FTZ R60, R60, R0.reuse, -R9.reuse ;  /* 0x000000003c3c7223 */ /* 0x180fe20000010809 */
[----:B------:R-:W-:Y:S01]  /*cb30*/  UIADD3 UR44, UR4, 0xc02, URZ ;  /* 0x00000c02042c7890 */ /* 0x000fe2000fffe03f */
[-CC-:B------:R-:W-:Y:S01]  /*cb40*/  FFMA.FTZ R61, R61, R0.reuse, -R9.reuse ;  /* 0x000000003d3d7223 */ /* 0x180fe20000010809 */
[----:B--2---:R-:W-:Y:S01]  /*cb50*/  FADD.FTZ R6, R28, R6 ;  /* 0x000000061c067221 */ /* 0x004fe20000010000 */
[----:B------:R-:W-:Y:S01]  /*cb60*/  UIADD3 UR48, UR4, 0xc04, URZ ;  /* 0x00000c0404307890 */ /* 0x000fe2000fffe03f */
[-CC-:B------:R-:W-:Y:S01]  /*cb70*/  FFMA.FTZ R64, R64, R0.reuse, -R9.reuse ;  /* 0x0000000040407223 */ /* 0x180fe20000010809 */
[----:B------:R-:W-:Y:S01]  /*cb80*/  UIADD3 UR52, UR4, 0xc06, URZ ;  /* 0x00000c0604347890 */ /* 0x000fe2000fffe03f */
[-CC-:B------:R-:W-:Y:S01]  /*cb90*/  FFMA.FTZ R65, R65, R0.reuse, -R9.reuse ;  /* 0x0000000041417223 */ /* 0x180fe20000010809 */
[-CC-:B------:R-:W-:Y:S01]  /*cba0*/  FFMA.FTZ R68, R68, R0.reuse, -R9.reuse ;  /* 0x0000000044447223 */ /* 0x180fe20000010809 */
[-CC-:B------:R-:W-:Y:S01]  /*cbb0*/  FFMA.FTZ R69, R69, R0.reuse, -R9.reuse ;  /* 0x0000000045457223 */ /* 0x180fe20000010809 */
[--C-:B------:R-:W-:Y:S01]  /*cbc0*/  FFMA.FTZ R72, R72, R0, -R9.reuse ;  /* 0x0000000048487223 */ /* 0x100fe20000010809 */
[C---:B0-----:R-:W-:Y:S01]  /*cbd0*/  FADD.FTZ R25, R29.reuse, R6 ;  /* 0x000000061d197221 */ /* 0x041fe20000010000 */
[----:B------:R-:W-:Y:S01]  /*cbe0*/  F2FP.BF16.F32.PACK_AB R6, R29, R28 ;  /* 0x0000001c1d06723e */ /* 0x000fe200000010ff */
[-CC-:B------:R-:W-:Y:S01]  /*cbf0*/  FFMA.FTZ R73, R73, R0.reuse, -R9.reuse ;  /* 0x0000000049497223 */ /* 0x180fe20000010809 */
[----:B------:R-:W2:Y:S01]  /*cc00*/  LDL R29, [R1+0x4c] ;  /* 0x00004c00011d7983 */ /* 0x000ea20000100800 */
        /* <DEDUP_REMOVED lines=23> */
[----:B------:R-:W0:Y:S01]  /*cd80*/  S2R R117, SR_TID.X ;  /* 0x0000000000757919 */ /* 0x000e220000002100 */
[----:B------:R-:W-:Y:S08]  /*cd90*/  MUFU.EX2 R27, R27 ;  /* 0x0000001b001b7308 */ /* 0x000ff00000000800 */
[----:B------:R-:W-:Y:S08]  /*cda0*/  MUFU.EX2 R21, R5 ;  /* 0x0000000500157308 */ /* 0x000ff00000000800 */
[----:B------:R-:W1:Y:S08]  /*cdb0*/  MUFU.EX2 R5, R26 ;  /* 0x0000001a00057308 */ /* 0x000e700000000800 */
[----:B------:R-:W-:Y:S01]  /*cdc0*/  MUFU.EX2 R30, R30 ;  /* 0x0000001e001e7308 */ /* 0x000fe20000000800 */
[----:B------:R-:W-:-:S02]  /*cdd0*/  WARPGROUP.DEPBAR.LE gsb0, 0x0 ;  /* 0x00008000000079c5 */ /* 0x000fc40000010000 */
[----:B------:R-:W-:Y:S01]  /*cde0*/  WARPGROUP.ARRIVE ;  /* 0x00000000000079c5 */ /* 0x000fe20000000000 */
[----:B0-----:R-:W-:-:S04]  /*cdf0*/  SHF.R.U32.HI R13, RZ, 0x7, R117 ;  /* 0x00000007ff0d7819 */ /* 0x001fc80000011675 */
[----:B------:R-:W0:Y:S01]  /*ce00*/  MUFU.EX2 R31, R31 ;  /* 0x0000001f001f7308 */ /* 0x000e220000000800 */
[----:B------:R-:W-:Y:S01]  /*ce10*/  @!P1 IMAD R14, R152, 0x8, R2 ;  /* 0x00000008980e9824 */ /* 0x000fe200078e0202 */
[----:B------:R-:W-:Y:S01]  /*ce20*/  ISETP.GE.U32.AND P2, PT, R117, 0x180, PT ;  /* 0x000001807500780c */ /* 0x000fe20003f46070 */
[----:B------:R-:W-:Y:S01]  /*ce30*/  HGMMA.64x64x16.F32.BF16 R120, gdesc[UR8].tnspB, R120, gsb0 ;  /* 0x40e00000087879f0 */ /* 0x000fe20008001878 */
[----:B------:R-:W-:Y:S02]  /*ce40*/  VIADD R12, R13, 0x9 ;  /* 0x000000090d0c7836 */ /* 0x000fe40000000000 */
[----:B-1----:R-:W-:Y:S01]  /*ce50*/  FFMA.FTZ R20, R21, R20, R5 ;  /* 0x0000001415147223 */ /* 0x002fe20000010005 */
[----:B------:R-:W-:Y:S01]  /*ce60*/  @!P1 VIADD R14, R14, 0x30840 ;  /* 0x000308400e0e9836 */ /* 0x000fe20000000000 */
[----:B------:R-:W3:Y:S01]  /*ce70*/  LDL R117, [R1+0x4] ;  /* 0x0000040001757983 */ /* 0x000ee20000100800 */
[----:B------:R-:W-:Y:S02]  /*ce80*/  WARPGROUP.DEPBAR.LE gsb0, 0x0 ;  /* 0x00008000000079c5 */ /* 0x000fe40000010000 */
[----:B------:R-:W-:-:S06]  /*ce90*/  WARPGROUP.ARRIVE ;  /* 0x00000000000079c5 */ /* 0x000fcc0000000000 */
[----:B------:R-:W-:Y:S03]  /*cea0*/  HGMMA.64x64x16.F32.BF16 R120, gdesc[UR12].tnspB, R120, gsb0 ;  /* 0x40e000000c7879f0 */ /* 0x000fe60008001878 */
        /* <DEDUP_REMOVED lines=23> */
[----:B------:R-:W-:Y:S01]  /*d020*/  HGMMA.64x64x16.F32.BF16 R120, gdesc[UR48].tnspB, R120, gsb0 ;  /* 0x40e00000307879f0 */ /* 0x000fe20008001878 */
[----:B------:R-:W-:Y:S02]  /*d030*/  @!P1 IMAD R13, R7, 0x8, R2 ;  /* 0x00000008070d9824 */ /* 0x000fe400078e0202 */
[----:B------:R-:W-:Y:S02]  /*d040*/  WARPGROUP.DEPBAR.LE gsb0, 0x0 ;  /* 0x00008000000079c5 */ /* 0x000fe40000010000 */
[----:B------:R-:W-:-:S06]  /*d050*/  WARPGROUP.ARRIVE ;  /* 0x00000000000079c5 */ /* 0x000fcc0000000000 */
[----:B------:R-:W-:Y:S01]  /*d060*/  HGMMA.64x64x16.F32.BF16 R120, gdesc[UR52].tnspB, R120, gsb0 ;  /* 0x40e00000347879f0 */ /* 0x000fe20008001878 */
[----:B------:R-:W-:Y:S01]  /*d070*/  @!P1 VIADD R13, R13, 0x30860 ;  /* 0x000308600d0d9836 */ /* 0x000fe20000000000 */
[----:B------:R-:W-:Y:S02]  /*d080*/  SEL R12, R12, 0x9, !P2 ;  /* 0x000000090c0c7807 */ /* 0x000fe40005000000 */
[----:B------:R-:W-:Y:S02]  /*d090*/  @!P1 PRMT R14, RZ, 0x654, R14 ;  /* 0x00000654ff0e9816 */ /* 0x000fe4000000000e */
[----:B------:R-:W-:Y:S02]  /*d0a0*/  F2FP.BF16.F32.PACK_AB R5, R27, R5 ;  /* 0x000000051b05723e */ /* 0x000fe400000010ff */
[----:B------:R-:W-:Y:S02]  /*d0b0*/  @!P1 PRMT R13, RZ, 0x654, R13 ;  /* 0x00000654ff0d9816 */ /* 0x000fe4000000000d */
[----:B0-----:R-:W-:Y:S01]  /*d0c0*/  F2FP.BF16.F32.PACK_AB R7, R31, R30 ;  /* 0x0000001e1f07723e */ /* 0x001fe200000010ff */
[----:B------:R-:W0:Y:S08]  /*d0d0*/  MUFU.EX2 R32, R32 ;  /* 0x0000002000207308 */ /* 0x000e300000000800 */
[----:B------:R-:W-:Y:S08]  /*d0e0*/  MUFU.EX2 R36, R36 ;  /* 0x0000002400247308 */ /* 0x000ff00000000800 */
[----:B------:R-:W-:Y:S01]  /*d0f0*/  MUFU.EX2 R35, R35 ;  /* 0x0000002300237308 */ /* 0x000fe20000000800 */
[----:B0-----:R-:W-:-:S07]  /*d100*/  FADD.FTZ R25, R32, R25 ;  /* 0x0000001920197221 */ /* 0x001fce0000010000 */
[----:B------:R-:W-:Y:S01]  /*d110*/  MUFU.EX2 R39, R39 ;  /* 0x0000002700277308 */ /* 0x000fe20000000800 */
[----:B------:R-:W-:Y:S02]  /*d120*/  WARPGROUP.DEPBAR.LE gsb0, 0x0 ;  /* 0x00008000000079c5 */ /* 0x000fe40000010000 */
[----:B------:R0:W-:Y:S06]  /*d130*/  BAR.ARV R12, 0x100 ;  /* 0x0004000c0000751d */ /* 0x0001ec0000002000 */
[----:B------:R-:W-:Y:S01]  /*d140*/  @!P1 SYNCS.ARRIVE.TRANS64.RED.A1T0 RZ, [R14+URZ], RZ ;  /* 0x000000ff0eff99a7 */ /* 0x000fe2000810043f */
[----:B------:R1:W-:Y:S01]  /*d150*/  @!P1 SYNCS.ARRIVE.TRANS64.RED.A1T0 RZ, [R13+URZ], RZ ;  /* 0x000000ff0dff99a7 */ /* 0x0003e2000810043f */
[----:B------:R4:W-:Y:S01]  /*d160*/  STSM.16.M88.4 [R157+0x1e800], R4 ;  /* 0x01e800049d007844 */ /* 0x0009e20000000200 */
[----:B0-----:R-:W-:-:S04]  /*d170*/  FADD.FTZ R12, R27, R20 ;  /* 0x000000141b0c7221 */ /* 0x001fc80000010000 */
[----:B------:R-:W-:Y:S02]  /*d180*/  FADD.FTZ R12, R30, R12 ;  /* 0x0000000c1e0c7221 */ /* 0x000fe40000010000 */
[----:B------:R-:W5:Y:S01]  /*d190*/  LDL R30, [R1+0x38] ;  /* 0x00003800011e7983 */ /* 0x000f620000100800 */
[----:B----4-:R0:W4:Y:S08]  /*d1a0*/  MUFU.EX2 R4, R33 ;  /* 0x0000002100047308 */ /* 0x0101300000000800 */
[----:B------:R-:W1:Y:S01]  /*d1b0*/  MUFU.EX2 R5, R34 ;  /* 0x0000002200057308 */ /* 0x000e620000000800 */
[----:B0-----:R-:W3:Y:S01]  /*d1c0*/  LDL R33, [R1+0x8] ;  /* 0x0000080001217983 */ /* 0x001ee20000100800 */
[----:B------:R-:W-:-:S03]  /*d1d0*/  FADD.FTZ R12, R31, R12 ;  /* 0x0000000c1f0c7221 */ /* 0x000fc60000010000 */
[----:B------:R-:W5:Y:S03]  /*d1e0*/  LDL R31, [R1+0x50] ;  /* 0x00005000011f7983 */ /* 0x000f660000100800 */
[----:B------:R-:W0:Y:S08]  /*d1f0*/  MUFU.EX2 R6, R37 ;  /* 0x0000002500067308 */ /* 0x000e300000000800 */
[----:B------:R-:W0:Y:S01]  /*d200*/  MUFU.EX2 R7, R38 ;  /* 0x0000002600077308 */ /* 0x000e220000000800 */
[----:B----4-:R-:W-:Y:S01]  /*d210*/  FADD.FTZ R25, R4, R25 ;  /* 0x0000001904197221 */ /* 0x010fe20000010000 */
[----:B-1----:R-:W-:-:S03]  /*d220*/  FADD.FTZ R12, R5, R12 ;  /* 0x0000000c050c7221 */ /* 0x002fc60000010000 */
[----:B------:R-:W-:Y:S01]  /*d230*/  FADD.FTZ R25, R36, R25 ;  /* 0x0000001924197221 */ /* 0x000fe20000010000 */
[C---:B------:R-:W-:Y:S01]  /*d240*/  FADD.FTZ R12, R35.reuse, R12 ;  /* 0x0000000c230c7221 */ /* 0x040fe20000010000 */
[----:B------:R-:W-:Y:S02]  /*d250*/  F2FP.BF16.F32.PACK_AB R4, R4, R32 ;  /* 0x000000200404723e */ /* 0x000fe400000010ff */
[C---:B0-----:R-:W-:Y:S01]  /*d260*/  FADD.FTZ R25, R6.reuse, R25 ;  /* 0x0000001906197221 */ /* 0x041fe20000010000 */
[----:B------:R-:W-:Y:S02]  /*d270*/  F2FP.BF16.F32.PACK_AB R5, R35, R5 ;  /* 0x000000052305723e */ /* 0x000fe400000010ff */
[----:B------:R-:W-:Y:S01]  /*d280*/  F2FP.BF16.F32.PACK_AB R6, R6, R36 ;  /* 0x000000240606723e */ /* 0x000fe200000010ff */
[----:B------:R-:W-:Y:S01]  /*d290*/  FADD.FTZ R12, R7, R12 ;  /* 0x0000000c070c7221 */ /* 0x000fe20000010000 */
[----:B------:R-:W-:-:S05]  /*d2a0*/  F2FP.BF16.F32.PACK_AB R7, R39, R7 ;  /* 0x000000072707723e */ /* 0x000fca00000010ff */
[----:B--2---:R0:W-:Y:S04]  /*d2b0*/  STSM.16.M88.4 [R29], R4 ;  /* 0x000000041d007844 */ /* 0x0041e80000000200 */
[----:B0-----:R-:W2:Y:S01]  /*d2c0*/  LDL R29, [R1+0x54] ;  /* 0x00005400011d7983 */ /* 0x001ea20000100800 */
[----:B------:R-:W0:Y:S08]  /*d2d0*/  MUFU.EX2 R40, R40 ;  /* 0x0000002800287308 */ /* 0x000e300000000800 */
[----:B------:R-:W1:Y:S08]  /*d2e0*/  MUFU.EX2 R41, R41 ;  /* 0x0000002900297308 */ /* 0x000e700000000800 */
[----:B------:R-:W4:Y:S08]  /*d2f0*/  MUFU.EX2 R13, R42 ;  /* 0x0000002a000d7308 */ /* 0x000f300000000800 */
[----:B------:R-:W4:Y:S08]  /*d300*/  MUFU.EX2 R44, R44 ;  /* 0x0000002c002c7308 */ /* 0x000f300000000800 */
[----:B------:R-:W4:Y:S01]  /*d310*/  MUFU.EX2 R43, R43 ;  /* 0x0000002b002b7308 */ /* 0x000f220000000800 */
[----:B0-----:R-:W-:Y:S01]  /*d320*/  FADD.FTZ R25, R40, R25 ;  /* 0x0000001928197221 */ /* 0x001fe20000010000 */
[----:B------:R-:W-:-:S06]  /*d330*/  FADD.FTZ R20, R39, R12 ;  /* 0x0000000c27147221 */ /* 0x000fcc0000010000 */
[----:B------:R-:W0:Y:S08]  /*d340*/  MUFU.EX2 R14, R45 ;  /* 0x0000002d000e7308 */ /* 0x000e300000000800 */
[----:B------:R-:W0:Y:S01]  /*d350*/  MUFU.EX2 R15, R46 ;  /* 0x0000002e000f7308 */ /* 0x000e220000000800 */
[----:B-1----:R-:W-:Y:S01]  /*d360*/  FADD.FTZ R25, R41, R25 ;  /* 0x0000001929197221 */ /* 0x002fe20000010000 */
[----:B----4-:R-:W-:-:S06]  /*d370*/  FADD.FTZ R20, R13, R20 ;  /* 0x000000140d147221 */ /* 0x010fcc0000010000 */
[----:B------:R-:W1:Y:S08]  /*d380*/  MUFU.EX2 R48, R48 ;  /* 0x0000003000307308 */ /* 0x000e700000000800 */
[----:B------:R-:W4:Y:S01]  /*d390*/  MUFU.EX2 R47, R47 ;  /* 0x0000002f002f7308 */ /* 0x000f220000000800 */
[----:B------:R-:W-:Y:S01]  /*d3a0*/  FADD.FTZ R25, R44, R25 ;  /* 0x000000192c197221 */ /* 0x000fe20000010000 */
[----:B------:R-:W-:-:S06]  /*d3b0*/  FADD.FTZ R20, R43, R20 ;  /* 0x000000142b147221 */ /* 0x000fcc0000010000 */
        /* <DEDUP_REMOVED lines=25> */
[----:B------:R-:W3:Y:S01]  /*d550*/  MUFU.EX2 R62, R62 ;  /* 0x0000003e003e7308 */ /* 0x000ee20000000800 */
[----:B0-----:R-:W-:Y:S01]  /*d560*/  FADD.FTZ R25, R57, R25 ;  /* 0x0000001939197221 */ /* 0x001fe20000010000 */
[----:B------:R-:W-:-:S06]  /*d570*/  FADD.FTZ R20, R58, R20 ;  /* 0x000000143a147221 */ /* 0x000fcc0000010000 */
[----:B------:R-:W0:Y:S08]  /*d580*/  MUFU.EX2 R64, R64 ;  /* 0x0000004000407308 */ /* 0x000e300000000800 */
[----:B------:R-:W5:Y:S01]  /*d590*/  MUFU.EX2 R63, R63 ;  /* 0x0000003f003f7308 */ /* 0x000f620000000800 */
[----:B-1----:R-:W-:Y:S01]  /*d5a0*/  FADD.FTZ R25, R60, R25 ;  /* 0x000000193c197221 */ /* 0x002fe20000010000 */
[----:B----4-:R-:W-:-:S06]  /*d5b0*/  FADD.FTZ R20, R59, R20 ;  /* 0x000000143b147221 */ /* 0x010fcc0000010000 */
[----:B------:R-:W1:Y:S08]  /*d5c0*/  MUFU.EX2 R65, R65 ;  /* 0x0000004100417308 */ /* 0x000e700000000800 */
[----:B------:R-:W4:Y:S01]  /*d5d0*/  MUFU.EX2 R66, R66 ;  /* 0x0000004200427308 */ /* 0x000f220000000800 */
[----:B------:R-:W-:Y:S01]  /*d5e0*/  FADD.FTZ R25, R61, R25 ;  /* 0x000000193d197221 */ /* 0x000fe20000010000 */
[----:B---3--:R-:W-:-:S06]  /*d5f0*/  FADD.FTZ R20, R62, R20 ;  /* 0x000000143e147221 */ /* 0x008fcc0000010000 */
[----:B------:R-:W3:Y:S08]  /*d600*/  MUFU.EX2 R68, R68 ;  /* 0x0000004400447308 */ /* 0x000ef00000000800 */
[----:B------:R-:W3:Y:S01]  /*d610*/  MUFU.EX2 R67, R67 ;  /* 0x0000004300437308 */ /* 0x000ee20000000800 */
[----:B0-----:R-:W-:Y:S01]  /*d620*/  FADD.FTZ R25, R64, R25 ;  /* 0x0000001940197221 */ /* 0x001fe20000010000 */
[----:B-----5:R-:W-:-:S06]  /*d630*/  FADD.FTZ R20, R63, R20 ;  /* 0x000000143f147221 */ /* 0x020fcc0000010000 */
[----:B------:R-:W0:Y:S08]  /*d640*/  MUFU.EX2 R69, R69 ;  /* 0x0000004500457308 */ /* 0x000e300000000800 */
[----:B------:R-:W5:Y:S01]  /*d650*/  MUFU.EX2 R70, R70 ;  /* 0x0000004600467308 */ /* 0x000f620000000800 */
[----:B-1----:R-:W-:Y:S01]  /*d660*/  FADD.FTZ R28, R65, R25 ;  /* 0x00000019411c7221 */ /* 0x002fe20000010000 */
[----:B----4-:R-:W-:-:S06]  /*d670*/  FADD.FTZ R20, R66, R20 ;  /* 0x0000001442147221 */ /* 0x010fcc0000010000 */
[----:B------:R-:W1:Y:S08]  /*d680*/  MUFU.EX2 R72, R72 ;  /* 0x0000004800487308 */ /* 0x000e700000000800 */
[----:B------:R-:W4:Y:S01]  /*d690*/  MUFU.EX2 R71, R71 ;  /* 0x0000004700477308 */ /* 0x000f220000000800 */
[----:B---3--:R-:W-:Y:S01]  /*d6a0*/  FADD.FTZ R28, R68, R28 ;  /* 0x0000001c441c7221 */ /* 0x008fe20000010000 */
[----:B------:R-:W-:-:S06]  /*d6b0*/  FADD.FTZ R20, R67, R20 ;  /* 0x0000001443147221 */ /* 0x000fcc0000010000 */
        /* <DEDUP_REMOVED lines=12> */
[----:B------:R-:W3:Y:S01]  /*d780*/  MUFU.EX2 R80, R80 ;  /* 0x0000005000507308 */ /* 0x000ee20000000800 */
[----:B------:R-:W-:-:S07]  /*d790*/  F2FP.BF16.F32.PACK_AB R12, R41, R40 ;  /* 0x00000028290c723e */ /* 0x000fce00000010ff */
[----:B------:R-:W2:Y:S01]  /*d7a0*/  MUFU.EX2 R79, R79 ;  /* 0x0000004f004f7308 */ /* 0x000ea20000000800 */
[----:B------:R-:W-:Y:S02]  /*d7b0*/  F2FP.BF16.F32.PACK_AB R13, R43, R13 ;  /* 0x0000000d2b0d723e */ /* 0x000fe400000010ff */
[----:B------:R-:W-:Y:S02]  /*d7c0*/  F2FP.BF16.F32.PACK_AB R14, R14, R44 ;  /* 0x0000002c0e0e723e */ /* 0x000fe400000010ff */
[----:B------:R-:W-:-:S03]  /*d7d0*/  F2FP.BF16.F32.PACK_AB R15, R47, R15 ;  /* 0x0000000f2f0f723e */ /* 0x000fc600000010ff */
[----:B------:R-:W2:Y:S01]  /*d7e0*/  MUFU.EX2 R81, R81 ;  /* 0x0000005100517308 */ /* 0x000ea20000000800 */
[----:B0-----:R-:W-:Y:S01]  /*d7f0*/  FADD.FTZ R28, R76, R28 ;  /* 0x0000001c4c1c7221 */ /* 0x001fe20000010000 */
[----:B-----5:R-:W-:-:S06]  /*d800*/  FADD.FTZ R7, R75, R20 ;  /* 0x000000144b077221 */ /* 0x020fcc0000010000 */
[----:B------:R-:W0:Y:S01]  /*d810*/  MUFU.EX2 R82, R82 ;  /* 0x0000005200527308 */ /* 0x000e220000000800 */
[----:B------:R1:W-:Y:S07]  /*d820*/  STSM.16.M88.4 [R33], R12 ;  /* 0x0000000c21007844 */ /* 0x0003ee0000000200 */
[----:B------:R-:W5:Y:S01]  /*d830*/  MUFU.EX2 R84, R84 ;  /* 0x0000005400547308 */ /* 0x000f620000000800 */
[----:B------:R-:W-:-:S07]  /*d840*/  F2FP.BF16.F32.PACK_AB R24, R24, R48 ;  /* 0x000000301818723e */ /* 0x000fce00000010ff */
[----:B------:R-:W5:Y:S01]  /*d850*/  MUFU.EX2 R83, R83 ;  /* 0x0000005300537308 */ /* 0x000f620000000800 */
[----:B-1----:R-:W-:Y:S01]  /*d860*/  FADD.FTZ R13, R77, R28 ;  /* 0x0000001c4d0d7221 */ /* 0x002fe20000010000 */
[----:B----4-:R-:W-:Y:S01]  /*d870*/  FADD.FTZ R14, R78, R7 ;  /* 0x000000074e0e7221 */ /* 0x010fe20000010000 */
[----:B------:R-:W-:Y:S02]  /*d880*/  F2FP.BF16.F32.PACK_AB R25, R51, R50 ;  /* 0x000000323319723e */ /* 0x000fe400000010ff */
[----:B------:R-:W-:-:S03]  /*d890*/  F2FP.BF16.F32.PACK_AB R26, R26, R52 ;  /* 0x000000341a1a723e */ /* 0x000fc600000010ff */
[----:B------:R-:W1:Y:S01]  /*d8a0*/  MUFU.EX2 R85, R85 ;  /* 0x0000005500557308 */ /* 0x000e620000000800 */
[----:B------:R-:W-:Y:S01]  /*d8b0*/  F2FP.BF16.F32.PACK_AB R27, R55, R27 ;  /* 0x0000001b371b723e */ /* 0x000fe200000010ff */
[----:B---3--:R-:W-:Y:S01]  /*d8c0*/  FADD.FTZ R20, R80, R13 ;  /* 0x0000000d50147221 */ /* 0x008fe20000010000 */
[----:B--2---:R-:W-:-:S05]  /*d8d0*/  FADD.FTZ R15, R79, R14 ;  /* 0x0000000e4f0f7221 */ /* 0x004fca0000010000 */
[----:B------:R-:W2:Y:S01]  /*d8e0*/  MUFU.EX2 R86, R86 ;  /* 0x0000005600567308 */ /* 0x000ea20000000800 */
[----:B------:R3:W-:Y:S07]  /*d8f0*/  STSM.16.M88.4 [R117], R24 ;  /* 0x0000001875007844 */ /* 0x0007ee0000000200 */
[----:B------:R-:W4:Y:S08]  /*d900*/  MUFU.EX2 R88, R88 ;  /* 0x0000005800587308 */ /* 0x000f300000000800 */
[----:B------:R-:W4:Y:S01]  /*d910*/  MUFU.EX2 R87, R87 ;  /* 0x0000005700577308 */ /* 0x000f220000000800 */
[----:B---3--:R-:W-:Y:S01]  /*d920*/  FADD.FTZ R25, R81, R20 ;  /* 0x0000001451197221 */ /* 0x008fe20000010000 */
[----:B0-----:R-:W-:-:S06]  /*d930*/  FADD.FTZ R20, R82, R15 ;  /* 0x0000000f52147221 */ /* 0x001fcc0000010000 */
[----:B------:R-:W-:Y:S01]  /*d940*/  MUFU.EX2 R89, R89 ;  /* 0x0000005900597308 */ /* 0x000fe20000000800 */
[----:B-----5:R-:W-:Y:S01]  /*d950*/  FADD.FTZ R24, R84, R25 ;  /* 0x0000001954187221 */ /* 0x020fe20000010000 */
[----:B------:R-:W-:-:S06]  /*d960*/  FADD.FTZ R25, R83, R20 ;  /* 0x0000001453197221 */ /* 0x000fcc0000010000 */
[----:B------:R-:W0:Y:S01]  /*d970*/  MUFU.EX2 R90, R90 ;  /* 0x0000005a005a7308 */ /* 0x000e220000000800 */
[----:B-1----:R-:W-:Y:S01]  /*d980*/  FADD.FTZ R27, R85, R24 ;  /* 0x00000018551b7221 */ /* 0x002fe20000010000 */
[----:B------:R-:W-:-:S06]  /*d990*/  F2FP.BF16.F32.PACK_AB R4, R57, R56 ;  /* 0x000000383904723e */ /* 0x000fcc00000010ff */
[----:B------:R-:W-:Y:S01]  /*d9a0*/  MUFU.EX2 R92, R92 ;  /* 0x0000005c005c7308 */ /* 0x000fe20000000800 */
[----:B------:R-:W-:Y:S01]  /*d9b0*/  F2FP.BF16.F32.PACK_AB R5, R59, R58 ;  /* 0x0000003a3b05723e */ /* 0x000fe200000010ff */
[----:B--2---:R-:W-:Y:S01]  /*d9c0*/  FADD.FTZ R20, R86, R25 ;  /* 0x0000001956147221 */ /* 0x004fe20000010000 */
[----:B------:R-:W-:-:S05]  /*d9d0*/  F2FP.BF16.F32.PACK_AB R6, R61, R60 ;  /* 0x0000003c3d06723e */ /* 0x000fca00000010ff */
[----:B------:R-:W1:Y:S01]  /*d9e0*/  MUFU.EX2 R91, R91 ;  /* 0x0000005b005b7308 */ /* 0x000e620000000800 */
[----:B------:R-:W-:Y:S02]  /*d9f0*/  F2FP.BF16.F32.PACK_AB R7, R63, R62 ;  /* 0x0000003e3f07723e */ /* 0x000fe400000010ff */
[----:B------:R-:W-:Y:S02]  /*da00*/  F2FP.BF16.F32.PACK_AB R12, R65, R64 ;  /* 0x00000040410c723e */ /* 0x000fe400000010ff */
[----:B------:R-:W-:-:S03]  /*da10*/  F2FP.BF16.F32.PACK_AB R13, R67, R66 ;  /* 0x00000042430d723e */ /* 0x000fc600000010ff */
[----:B------:R-:W-:Y:S01]  /*da20*/  MUFU.EX2 R93, R93 ;  /* 0x0000005d005d7308 */ /* 0x000fe20000000800 */
[----:B------:R-:W-:Y:S02]  /*da30*/  F2FP.BF16.F32.PACK_AB R14, R69, R68 ;  /* 0x00000044450e723e */ /* 0x000fe400000010ff */
[----:B------:R-:W-:Y:S01]  /*da40*/  F2FP.BF16.F32.PACK_AB R15, R71, R70 ;  /* 0x00000046470f723e */ /* 0x000fe200000010ff */
[----:B----4-:R-:W-:-:S04]  /*da50*/  FADD.FTZ R26, R88, R27 ;  /* 0x0000001b581a7221 */ /* 0x010fc80000010000 */
[----:B------:R-:W2:Y:S01]  /*da60*/  MUFU.EX2 R94, R94 ;  /* 0x0000005e005e7308 */ /* 0x000ea20000000800 */
[----:B------:R-:W-:Y:S01]  /*da70*/  FADD.FTZ R27, R87, R20 ;  /* 0x00000014571b7221 */ /* 0x000fe20000010000 */
[----:B------:R0:W-:Y:S06]  /*da80*/  STSM.16.M88.4 [R157+0x24800], R4 ;  /* 0x024800049d007844 */ /* 0x0001ec0000000200 */
[----:B------:R-:W3:Y:S01]  /*da90*/  MUFU.EX2 R96, R96 ;  /* 0x0000006000607308 */ /* 0x000ee20000000800 */
[----:B------:R4:W-:Y:S07]  /*daa0*/  STSM.16.M88.4 [R29], R12 ;  /* 0x0000000c1d007844 */ /* 0x0009ee0000000200 */
[----:B------:R-:W5:Y:S01]  /*dab0*/  MUFU.EX2 R95, R95 ;  /* 0x0000005f005f7308 */ /* 0x000f620000000800 */
[----:B0-----:R-:W-:-:S07]  /*dac0*/  FADD.FTZ R4, R90, R27 ;  /* 0x0000001b5a047221 */ /* 0x001fce0000010000 */
[----:B------:R-:W0:Y:S01]  /*dad0*/  MUFU.EX2 R97, R97 ;  /* 0x0000006100617308 */ /* 0x000e220000000800 */
[----:B----4-:R-:W-:Y:S01]  /*dae0*/  FADD.FTZ R29, R89, R26 ;  /* 0x0000001a591d7221 */ /* 0x010fe20000010000 */
[----:B-1----:R-:W-:-:S06]  /*daf0*/  FADD.FTZ R5, R91, R4 ;  /* 0x000000045b057221 */ /* 0x002fcc0000010000 */
[----:B------:R-:W1:Y:S01]  /*db00*/  MUFU.EX2 R98, R98 ;  /* 0x0000006200627308 */ /* 0x000e620000000800 */
[----:B------:R-:W-:Y:S01]  /*db10*/  FADD.FTZ R6, R92, R29 ;  /* 0x0000001d5c067221 */ /* 0x000fe20000010000 */
[----:B--2---:R-:W-:-:S06]  /*db20*/  FADD.FTZ R12, R94, R5 ;  /* 0x000000055e0c7221 */ /* 0x004fcc0000010000 */
[----:B------:R-:W2:Y:S01]  /*db30*/  MUFU.EX2 R100, R100 ;  /* 0x0000006400647308 */ /* 0x000ea20000000800 */
[----:B------:R-:W-:-:S07]  /*db40*/  FADD.FTZ R7, R93, R6 ;  /* 0x000000065d077221 */ /* 0x000fce0000010000 */
[----:B------:R-:W4:Y:S01]  /*db50*/  MUFU.EX2 R99, R99 ;  /* 0x0000006300637308 */ /* 0x000f220000000800 */
[----:B---3--:R-:W-:Y:S01]  /*db60*/  FADD.FTZ R14, R96, R7 ;  /* 0x00000007600e7221 */ /* 0x008fe20000010000 */
[----:B-----5:R-:W-:-:S06]  /*db70*/  FADD.FTZ R13, R95, R12 ;  /* 0x0000000c5f0d7221 */ /* 0x020fcc0000010000 */
[----:B------:R-:W3:Y:S08]  /*db80*/  MUFU.EX2 R101, R101 ;  /* 0x0000006500657308 */ /* 0x000ef00000000800 */
[----:B------:R-:W5:Y:S01]  /*db90*/  MUFU.EX2 R102, R102 ;  /* 0x0000006600667308 */ /* 0x000f620000000800 */
[----:B0-----:R-:W-:Y:S01]  /*dba0*/  FADD.FTZ R15, R97, R14 ;  /* 0x0000000e610f7221 */ /* 0x001fe20000010000 */
[----:B-1----:R-:W-:-:S06]  /*dbb0*/  FADD.FTZ R12, R98, R13 ;  /* 0x0000000d620c7221 */ /* 0x002fcc0000010000 */
[----:B------:R-:W0:Y:S08]  /*dbc0*/  MUFU.EX2 R104, R104 ;  /* 0x0000006800687308 */ /* 0x000e300000000800 */
[----:B------:R-:W1:Y:S01]  /*dbd0*/  MUFU.EX2 R103, R103 ;  /* 0x0000006700677308 */ /* 0x000e620000000800 */
[----:B--2---:R-:W-:Y:S01]  /*dbe0*/  FADD.FTZ R14, R100, R15 ;  /* 0x0000000f640e7221 */ /* 0x004fe20000010000 */
[----:B----4-:R-:W-:-:S06]  /*dbf0*/  FADD.FTZ R13, R99, R12 ;  /* 0x0000000c630d7221 */ /* 0x010fcc0000010000 */
[----:B------:R-:W2:Y:S01]  /*dc00*/  MUFU.EX2 R105, R105 ;  /* 0x0000006900697308 */ /* 0x000ea20000000800 */
[----:B------:R-:W-:-:S07]  /*dc10*/  F2FP.BF16.F32.PACK_AB R24, R73, R72 ;  /* 0x000000484918723e */ /* 0x000fce00000010ff */
[----:B------:R-:W4:Y:S01]  /*dc20*/  MUFU.EX2 R106, R106 ;  /* 0x0000006a006a7308 */ /* 0x000f220000000800 */
[----:B------:R-:W-:Y:S01]  /*dc30*/  F2FP.BF16.F32.PACK_AB R25, R75, R74 ;  /* 0x0000004a4b19723e */ /* 0x000fe200000010ff */
[----:B---3--:R-:W-:Y:S01]  /*dc40*/  FADD.FTZ R15, R101, R14 ;  /* 0x0000000e650f7221 */ /* 0x008fe20000010000 */
[----:B------:R-:W-:-:S05]  /*dc50*/  F2FP.BF16.F32.PACK_AB R26, R77, R76 ;  /* 0x0000004c4d1a723e */ /* 0x000fca00000010ff */
[----:B------:R-:W3:Y:S01]  /*dc60*/  MUFU.EX2 R108, R108 ;  /* 0x0000006c006c7308 */ /* 0x000ee20000000800 */
[----:B------:R-:W-:Y:S01]  /*dc70*/  F2FP.BF16.F32.PACK_AB R27, R79, R78 ;  /* 0x0000004e4f1b723e */ /* 0x000fe200000010ff */
[----:B-----5:R-:W-:-:S06]  /*dc80*/  FADD.FTZ R20, R102, R13 ;  /* 0x0000000d66147221 */ /* 0x020fcc0000010000 */
[----:B------:R-:W5:Y:S01]  /*dc90*/  MUFU.EX2 R107, R107 ;  /* 0x0000006b006b7308 */ /* 0x000f620000000800 */
[----:B------:R-:W-:Y:S02]  /*dca0*/  F2FP.BF16.F32.PACK_AB R4, R81, R80 ;  /* 0x000000505104723e */ /* 0x000fe400000010ff */
[----:B------:R-:W-:Y:S02]  /*dcb0*/  F2FP.BF16.F32.PACK_AB R5, R83, R82 ;  /* 0x000000525305723e */ /* 0x000fe400000010ff */
[----:B------:R-:W-:-:S03]  /*dcc0*/  F2FP.BF16.F32.PACK_AB R6, R85, R84 ;  /* 0x000000545506723e */ /* 0x000fc600000010ff */
[----:B------:R-:W5:Y:S01]  /*dcd0*/  MUFU.EX2 R110, R110 ;  /* 0x0000006e006e7308 */ /* 0x000f620000000800 */
[----:B------:R-:W-:Y:S01]  /*dce0*/  F2FP.BF16.F32.PACK_AB R7, R87, R86 ;  /* 0x000000565707723e */ /* 0x000fe200000010ff */
[----:B------:R1:W-:Y:S01]  /*dcf0*/  STSM.16.M88.4 [R33+0x6000], R24 ;  /* 0x0060001821007844 */ /* 0x0003e20000000200 */
[----:B0-----:R-:W-:-:S05]  /*dd00*/  FADD.FTZ R28, R104, R15 ;  /* 0x0000000f681c7221 */ /* 0x001fca0000010000 */
[----:B------:R-:W0:Y:S01]  /*dd10*/  MUFU.EX2 R109, R109 ;  /* 0x0000006d006d7308 */ /* 0x000e220000000800 */
[----:B------:R2:W-:Y:S07]  /*dd20*/  STSM.16.M88.4 [R117+0x6000], R4 ;  /* 0x0060000475007844 */ /* 0x0005ee0000000200 */
[----:B------:R-:W0:Y:S01]  /*dd30*/  MUFU.EX2 R111, R111 ;  /* 0x0000006f006f7308 */ /* 0x000e220000000800 */
[----:B-1----:R-:W-:-:S07]  /*dd40*/  FADD.FTZ R25, R103, R20 ;  /* 0x0000001467197221 */ /* 0x002fce0000010000 */
[----:B------:R-:W1:Y:S01]  /*dd50*/  MUFU.EX2 R112, R112 ;  /* 0x0000007000707308 */ /* 0x000e620000000800 */
[----:B--2---:R-:W-:Y:S01]  /*dd60*/  FADD.FTZ R5, R105, R28 ;  /* 0x0000001c69057221 */ /* 0x004fe20000010000 */
[----:B----4-:R-:W-:-:S06]  /*dd70*/  FADD.FTZ R4, R106, R25 ;  /* 0x000000196a047221 */ /* 0x010fcc0000010000 */
[----:B------:R-:W2:Y:S01]  /*dd80*/  MUFU.EX2 R114, R114 ;  /* 0x0000007200727308 */ /* 0x000ea20000000800 */
[----:B---3--:R-:W-:Y:S01]  /*dd90*/  FADD.FTZ R6, R108, R5 ;  /* 0x000000056c067221 */ /* 0x008fe20000010000 */
[----:B-----5:R-:W-:-:S06]  /*dda0*/  FADD.FTZ R5, R107, R4 ;  /* 0x000000046b057221 */ /* 0x020fcc0000010000 */
[----:B------:R-:W3:Y:S01]  /*ddb0*/  MUFU.EX2 R113, R113 ;  /* 0x0000007100717308 */ /* 0x000ee20000000800 */
[----:B------:R-:W-:-:S07]  /*ddc0*/  FADD.FTZ R4, R110, R5 ;  /* 0x000000056e047221 */ /* 0x000fce0000010000 */
[----:B------:R-:W4:Y:S01]  /*ddd0*/  MUFU.EX2 R115, R115 ;  /* 0x0000007300737308 */ /* 0x000f220000000800 */
[----:B0-----:R-:W-:-:S07]  /*dde0*/  FADD.FTZ R7, R109, R6 ;  /* 0x000000066d077221 */ /* 0x001fce0000010000 */
[----:B------:R-:W-:Y:S08]  /*ddf0*/  MUFU.EX2 R116, R116 ;  /* 0x0000007400747308 */ /* 0x000ff00000000800 */
[----:B------:R-:W0:Y:S08]  /*de00*/  MUFU.EX2 R9, R9 ;  /* 0x0000000900097308 */ /* 0x000e300000000800 */
[----:B------:R-:W-:Y:S08]  /*de10*/  MUFU.EX2 R118, R118 ;  /* 0x0000007600767308 */ /* 0x000ff00000000800 */
[----:B------:R-:W5:Y:S01]  /*de20*/  MUFU.EX2 R119, R119 ;  /* 0x0000007700777308 */ /* 0x000f620000000800 */
[----:B------:R-:W-:Y:S01]  /*de30*/  FADD.FTZ R5, R111, R4 ;  /* 0x000000046f057221 */ /* 0x000fe20000010000 */
[----:B-1----:R-:W-:Y:S01]  /*de40*/  FADD.FTZ R6, R112, R7 ;  /* 0x0000000770067221 */ /* 0x002fe20000010000 */
[----:B------:R-:W-:-:S02]  /*de50*/  F2FP.BF16.F32.PACK_AB R96, R97, R96 ;  /* 0x000000606160723e */ /* 0x000fc400000010ff */
[----:B--2---:R-:W-:Y:S01]  /*de60*/  FADD.FTZ R5, R114, R5 ;  /* 0x0000000572057221 */ /* 0x004fe20000010000 */
[----:B------:R-:W-:Y:S01]  /*de70*/  F2FP.BF16.F32.PACK_AB R12, R89, R88 ;  /* 0x00000058590c723e */ /* 0x000fe200000010ff */
[----:B---3--:R-:W-:Y:S01]  /*de80*/  FADD.FTZ R7, R113, R6 ;  /* 0x0000000671077221 */ /* 0x008fe20000010000 */
[----:B------:R-:W-:Y:S02]  /*de90*/  F2FP.BF16.F32.PACK_AB R13, R91, R90 ;  /* 0x0000005a5b0d723e */ /* 0x000fe400000010ff */
[----:B------:R-:W-:Y:S02]  /*dea0*/  F2FP.BF16.F32.PACK_AB R14, R93, R92 ;  /* 0x0000005c5d0e723e */ /* 0x000fe400000010ff */
[----:B------:R-:W-:Y:S02]  /*deb0*/  F2FP.BF16.F32.PACK_AB R15, R95, R94 ;  /* 0x0000005e5f0f723e */ /* 0x000fe400000010ff */
[----:B------:R-:W-:Y:S02]  /*dec0*/  F2FP.BF16.F32.PACK_AB R97, R99, R98 ;  /* 0x000000626361723e */ /* 0x000fe400000010ff */
[----:B------:R-:W-:Y:S01]  /*ded0*/  F2FP.BF16.F32.PACK_AB R104, R105, R104 ;  /* 0x000000686968723e */ /* 0x000fe200000010ff */
[----:B----4-:R-:W-:Y:S01]  /*dee0*/  FADD.FTZ R5, R115, R5 ;  /* 0x0000000573057221 */ /* 0x010fe20000010000 */
        /* <DEDUP_REMOVED lines=8> */
[----:B-----5:R-:W-:Y:S01]  /*df70*/  F2FP.BF16.F32.PACK_AB R115, R119, R118 ;  /* 0x000000767773723e */ /* 0x020fe200000010ff */
        /* <DEDUP_REMOVED lines=9> */
[----:B-1----:R-:W1:Y:S01]  /*e010*/  FENCE.VIEW.ASYNC.S ;  /* 0x00000000000073c6 */ /* 0x002e620000000000 */
[----:B------:R-:W-:Y:S01]  /*e020*/  ISETP.GT.AND P2, PT, R8, R30, PT ;  /* 0x0000001e0800720c */ /* 0x000fe20003f44270 */
        /* <DEDUP_REMOVED lines=37> */
[----:B------:R-:W-:Y:S01]  /*e280*/  MOV R9, R156 ;  /* 0x0000009c00097202 */ /* 0x000fe20000000f00 */
[----:B------:R-:W-:-:S02]  /*e290*/  IMAD.MOV.U32 R7, RZ, RZ, R152 ;  /* 0x000000ffff077224 */ /* 0x000fc400078e0098 */
[----:B------:R-:W-:Y:S02]  /*e2a0*/  IMAD.MOV.U32 R5, RZ, RZ, R11 ;  /* 0x000000ffff057224 */ /* 0x000fe400078e000b */
[----:B------:R-:W-:Y:S01]  /*e2b0*/  IMAD.MOV.U32 R4, RZ, RZ, R3 ;  /* 0x000000ffff047224 */ /* 0x000fe200078e0003 */
[----:B-1----:R-:W-:Y:S01]  /*e2c0*/  NOP ;  /* 0x0000000000007918 */ /* 0x002fe20000000000 */
[----:B0-----:R-:W-:Y:S05]  /*e2d0*/  @P2 BRA `(.L_x_12648) ;  /* 0xffffffd000d42947 */ /* 0x001fea000383ffff */
.L_x_12637:
[----:B------:R-:W-:Y:S05]  /*e2e0*/  WARPSYNC.ALL ;  /* 0x0000000000007948 */ /* 0x000fea0003800000 */
[----:B------:R-:W-:Y:S06]  /*e2f0*/  BAR.ARV 0x8, 0x200 ;  /* 0x0208000000007b1d */ /* 0x000fec0000002000 */
[----:B------:R-:W-:Y:S05]  /*e300*/  @!P0 BRA `(.L_x_12649) ;  /* 0x0000000000048947 */ /* 0x000fea0003800000 */
[----:B------:R-:W-:Y:S01]  /*e310*/  BPT.TRAP 0x1 ;  /* 0x000000040000795c */ /* 0x000fe20000300000 */
.L_x_12649:
[----:B------:R-:W-:Y:S01]  /*e320*/  IMAD R13, R152, 0x8, R2 ;  /* 0x00000008980d7824 */ /* 0x000fe200078e0202 */
[----:B------:R-:W-:-:S04]  /*e330*/  SHF.L.U32 R4, R156, 0x1f, RZ ;  /* 0x0000001f9c047819 */ /* 0x000fc800000006ff */
[----:B------:R0:W1:Y:S01]  /*e340*/  SYNCS.PHASECHK.TRANS64.TRYWAIT P2, [R13+URZ+0x30850], R4 ;  /* 0x030850040d0075a7 */ /* 0x000062000804017f */
[----:B------:R-:W-:Y:S05]  /*e350*/  @!P0 BRA `(.L_x_12650) ;  /* 0x0000000000048947 */ /* 0x000fea0003800000 */
[----:B------:R-:W-:Y:S01]  /*e360*/  BPT.TRAP 0x1 ;  /* 0x000000040000795c */ /* 0x000fe20000300000 */
.L_x_12650:
[----:B------:R-:W2:Y:S02]  /*e370*/  LDL.LU R5, [R1+0x3c] ;  /* 0x00003c0001057983 */ /* 0x000ea40000300800 */
[----:B--2---:R-:W-:Y:S02]  /*e380*/  IMAD R5, R5, 0x2000, R2 ;  /* 0x0000200005057824 */ /* 0x004fe400078e0202 */
[----:B------:R-:W-:Y:S02]  /*e390*/  VIADD R2, R2, 0x400 ;  /* 0x0000040002027836 */ /* 0x000fe40000000000 */
[----:B------:R-:W-:-:S03]  /*e3a0*/  VIADD R5, R5, 0x1e800 ;  /* 0x0001e80005057836 */ /* 0x000fc60000000000 */
[----:B------:R-:W-:Y:S02]  /*e3b0*/  SHF.R.U32.HI R2, RZ, 0x4, R2 ;  /* 0x00000004ff027819 */ /* 0x000fe40000011602 */
[----:B------:R-:W-:Y:S02]  /*e3c0*/  SHF.R.U32.HI R5, RZ, 0x4, R5 ;  /* 0x00000004ff057819 */ /* 0x000fe40000011605 */
[----:B------:R-:W-:Y:S02]  /*e3d0*/  LOP3.LUT R7, R2, 0x3fff, RZ, 0xc0, !PT ;  /* 0x00003fff02077812 */ /* 0x000fe400078ec0ff */
[----:B------:R-:W-:Y:S01]  /*e3e0*/  LOP3.LUT R5, R5, 0x3fff, RZ, 0xc0, !PT ;  /* 0x00003fff05057812 */ /* 0x000fe200078ec0ff */
[----:B-1----:R-:W-:Y:S06]  /*e3f0*/  @P2 BRA `(.L_x_12651) ;  /* 0x0000000000082947 */ /* 0x002fec0003800000 */
[----:B------:R-:W1:Y:S02]  /*e400*/  SYNCS.PHASECHK.TRANS64.TRYWAIT P0, [R13+URZ+0x30850], R4 ;  /* 0x030850040d0075a7 */ /* 0x000e64000800017f */
[----:B-1----:R-:W-:Y:S05]  /*e410*/  @!P0 BRA `(.L_x_12652) ;  /* 0x000000a000bc8947 */ /* 0x002fea0003800000 */
.L_x_12651:
[----:B------:R-:W-:Y:S01]  /*e420*/  LOP3.LUT R2, R5, 0x10000, RZ, 0xfc, !PT ;  /* 0x0001000005027812 */ /* 0x000fe200078efcff */
[----:B01----:R-:W-:Y:S01]  /*e430*/  IMAD R4, R152, 0x600, R7 ;  /* 0x0000060098047824 */ /* 0x003fe200078e0207 */
[----:B------:R-:W2:Y:S01]  /*e440*/  LDL.LU R14, [R1+0x64] ;  /* 0x00006400010e7983 */ /* 0x000ea20000300800 */
[----:B------:R-:W-:Y:S01]  /*e450*/  IMAD.MOV.U32 R5, RZ, RZ, 0x40000040 ;  /* 0x40000040ff057424 */ /* 0x000fe200078e00ff */
[----:B------:R-:W-:Y:S05]  /*e460*/  WARPSYNC.ALL ;  /* 0x0000000000007948 */ /* 0x000fea0003800000 */
[----:B------:R-:W-:Y:S01]  /*e470*/  R2UR UR4, R2 ;  /* 0x00000000020472ca */ /* 0x000fe200000e0000 */
[----:B------:R-:W-:Y:S01]  /*e480*/  WARPGROUP.ARRIVE ;  /* 0x00000000000079c5 */ /* 0x000fe20000000000 */
[C---:B------:R-:W-:Y:S01]  /*e490*/  R2UR UR6, R4.reuse ;  /* 0x00000000040672ca */ /* 0x040fe200000e0000 */
[----:B------:R-:W-:Y:S01]  /*e4a0*/  UMOV UR5, 0x40000040 ;  /* 0x4000004000057882 */ /* 0x000fe20000000000 */
[----:B------:R-:W-:Y:S01]  /*e4b0*/  R2UR UR7, R5 ;  /* 0x00000000050772ca */ /* 0x000fe200000e0000 */
[----:B------:R-:W-:Y:S01]  /*e4c0*/  VIADD R8, R4, 0x80 ;  /* 0x0000008004087836 */ /* 0x000fe20000000000 */
[----:B------:R-:W-:Y:S01]  /*e4d0*/  UMOV UR9, 0x40000040 ;  /* 0x4000004000097882 */ /* 0x000fe20000000000 */
[----:B------:R-:W-:Y:S01]  /*e4e0*/  IMAD.MOV.U32 R9, RZ, RZ, 0x40000040 ;  /* 0x40000040ff097424 */ /* 0x000fe200078e00ff */
[----:B------:R-:W0:Y:S01]  /*e4f0*/  SHFL.BFLY PT, R7, R6, 0x2, 0x1f ;  /* 0x0c401f0006077f89 */ /* 0x000e2200000e0000 */
[----:B------:R-:W-:Y:S01]  /*e500*/  IMAD.MOV.U32 R5, RZ, RZ, 0x40000040 ;  /* 0x40000040ff057424 */ /* 0x000fe200078e00ff */
[----:B------:R-:W-:Y:S01]  /*e510*/  R2UR UR10, R8 ;  /* 0x00000000080a72ca */ /* 0x000fe200000e0000 */
[----:B------:R-:W-:Y:S01]  /*e520*/  VIADD R8, R4, 0x100 ;  /* 0x0000010004087836 */ /* 0x000fe20000000000 */
[----:B------:R-:W-:Y:S01]  /*e530*/  R2UR UR11, R9 ;  /* 0x00000000090b72ca */ /* 0x000fe200000e0000 */
[----:B------:R-:W-:-:S02]  /*e540*/  IMAD.MOV.U32 R9, RZ, RZ, 0x40000040 ;  /* 0x40000040ff097424 */ /* 0x000fc400078e00ff */
[----:B------:R-:W-:Y:S02]  /*e550*/  IMAD.MOV.U32 R45, RZ, RZ, RZ ;  /* 0x000000ffff2d7224 */ /* 0x000fe400078e00ff */
[----:B------:R-:W-:Y:S01]  /*e560*/  HGMMA.64x64x16.F32.BF16 R120, gdesc[UR4].tnspB, R120, gsb0 ;  /* 0x40e00000047879f0 */ /* 0x000fe20008001878 */
[----:B------:R-:W-:Y:S01]  /*e570*/  R2UR UR4, R2 ;  /* 0x00000000020472ca */ /* 0x000fe200000e0000 */
[----:B------:R-:W-:Y:S01]  /*e580*/  UMOV UR5, 0x40000040 ;  /* 0x4000004000057882 */ /* 0x000fe20000000000 */
[----:B------:R-:W-:Y:S01]  /*e590*/  R2UR UR7, R5 ;  /* 0x00000000050772ca */ /* 0x000fe200000e0000 */
[----:B------:R-:W-:Y:S02]  /*e5a0*/  VIADD R152, R152, 0x1 ;  /* 0x0000000198987836 */ /* 0x000fe40000000000 */
[----:B------:R-:W-:Y:S02]  /*e5b0*/  IMAD.MOV.U32 R61, RZ, RZ, -0x800000 ;  /* 0xff800000ff3d7424 */ /* 0x000fe400078e00ff */
[----:B------:R-:W-:Y:S01]  /*e5c0*/  IMAD.MOV.U32 R60, RZ, RZ, -0x800000 ;  /* 0xff800000ff3c7424 */ /* 0x000fe200078e00ff */
[----:B------:R-:W-:-:S04]  /*e5d0*/  ISETP.NE.AND P2, PT, R152, 0x2, PT ;  /* 0x000000029800780c */ /* 0x000fc80003f45270 */
[----:B------:R-:W-:Y:S01]  /*e5e0*/  SEL R5, RZ, 0x1, P2 ;  /* 0x00000001ff057807 */ /* 0x000fe20001000000 */
[----:B------:R-:W-:Y:S01]  /*e5f0*/  UIADD3 UR8, UR4, 0x2, URZ ;  /* 0x0000000204087890 */ /* 0x000fe2000fffe03f */
[----:B0-----:R-:W-:Y:S01]  /*e600*/  FADD.FTZ R7, R7, R6 ;  /* 0x0000000607077221 */ /* 0x001fe20000010000 */
[----:B------:R-:W-:Y:S01]  /*e610*/  IMAD.MOV.U32 R6, RZ, RZ, RZ ;  /* 0x000000ffff067224 */ /* 0x000fe200078e00ff */
[----:B------:R-:W-:Y:S02]  /*e620*/  LOP3.LUT R156, R156, R5, RZ, 0x3c, !PT ;  /* 0x000000059c9c7212 */ /* 0x000fe400078e3cff */
[----:B------:R-:W-:Y:S01]  /*e630*/  SEL R152, R152, RZ, P2 ;  /* 0x000000ff98987207 */ /* 0x000fe20001000000 */
[----:B------:R-:W0:Y:S02]  /*e640*/  SHFL.BFLY PT, R2, R7, 0x1, 0x1f ;  /* 0x0c201f0007027f89 */ /* 0x000e2400000e0000 */
[----:B0-----:R-:W-:Y:S01]  /*e650*/  FADD.FTZ R10, R7, R2 ;  /* 0x00000002070a7221 */ /* 0x001fe20000010000 */
[----:B------:R-:W-:-:S04]  /*e660*/  @!P1 VIADD R7, R13, 0x30860 ;  /* 0x000308600d079836 */ /* 0x000fc80000000000 */
[----:B------:R-:W-:Y:S02]  /*e670*/  FSETP.NE.FTZ.AND P0, PT, R10, RZ, PT ;  /* 0x000000ff0a00720b */ /* 0x000fe40003f15000 */
[----:B------:R-:W-:-:S11]  /*e680*/  @!P1 PRMT R7, RZ, 0x654, R7 ;  /* 0x00000654ff079816 */ /* 0x000fd60000000007 */
[----:B------:R-:W-:Y:S01]  /*e690*/  @P0 MUFU.RCP R45, R10 ;  /* 0x0000000a002d0308 */ /* 0x000fe20000001000 */
[----:B------:R-:W-:Y:S01]  /*e6a0*/  @P0 FMUL.FTZ R2, R0, 0.69314718246459960938 ;  /* 0x3f31721800020820 */ /* 0x000fe20000410000 */
[----:B------:R-:W-:Y:S02]  /*e6b0*/  WARPGROUP.DEPBAR.LE gsb0, 0x0 ;  /* 0x00008000000079c5 */ /* 0x000fe40000010000 */
[----:B------:R-:W-:-:S06]  /*e6c0*/  WARPGROUP.ARRIVE ;  /* 0x00000000000079c5 */ /* 0x000fcc0000000000 */
[----:B------:R-:W-:Y:S01]  /*e6d0*/  HGMMA.64x64x16.F32.BF16 R120, gdesc[UR8].tnspB, R120, gsb0 ;  /* 0x40e00000087879f0 */ /* 0x000fe20008001878 */
[----:B------:R-:W-:Y:S01]  /*e6e0*/  R2UR UR10, R8 ;  /* 0x00000000080a72ca */ /* 0x000fe200000e0000 */
[----:B------:R-:W-:Y:S01]  /*e6f0*/  UIADD3 UR8, UR4, 0x4, URZ ;  /* 0x0000000404087890 */ /* 0x000fe2000fffe03f */
[----:B------:R-:W-:Y:S01]  /*e700*/  R2UR UR11, R9 ;  /* 0x00000000090b72ca */ /* 0x000fe200000e0000 */
[----:B------:R-:W-:Y:S01]  /*e710*/  UMOV UR9, 0x40000040 ;  /* 0x4000004000097882 */ /* 0x000fe20000000000 */
[----:B------:R-:W-:Y:S02]  /*e720*/  VIADD R8, R4, 0x180 ;  /* 0x0000018004087836 */ /* 0x000fe40000000000 */
[----:B------:R-:W-:Y:S01]  /*e730*/  IMAD.MOV.U32 R9, RZ, RZ, 0x40000040 ;  /* 0x40000040ff097424 */ /* 0x000fe200078e00ff */
        /* <DEDUP_REMOVED lines=18> */
[----:B--2---:R-:W-:-:S05]  /*e860*/  IADD3 R14, R14, 0x1, RZ ;  /* 0x000000010e0e7810 */ /* 0x004fca0007ffe0ff */
[----:B------:R-:W-:Y:S01]  /*e870*/  STL [R1+0x64], R14 ;  /* 0x0000640e01007387 */ /* 0x000fe20000100800 */
        /* <DEDUP_REMOVED lines=43> */
[C---:B------:R-:W-:Y:S02]  /*eb30*/  VIADD R8, R4.reuse, 0x500 ;  /* 0x0000050004087836 */ /* 0x040fe40000000000 */
[----:B------:R-:W-:Y:S02]  /*eb40*/  IMAD.MOV.U32 R9, RZ, RZ, 0x40000040 ;  /* 0x40000040ff097424 */ /* 0x000fe400078e00ff */
[----:B------:R-:W-:-:S05]  /*eb50*/  VIADD R4, R4, 0x580 ;  /* 0x0000058004047836 */ /* 0x000fca0000000000 */
[----:B------:R-:W-:Y:S01]  /*eb60*/  R2UR UR6, R4 ;  /* 0x00000000040672ca */ /* 0x000fe200000e0000 */
[----:B------:R-:W-:Y:S02]  /*eb70*/  WARPGROUP.DEPBAR.LE gsb0, 0x0 ;  /* 0x00008000000079c5 */ /* 0x000fe40000010000 */
[----:B------:R-:W-:-:S06]  /*eb80*/  WARPGROUP.ARRIVE ;  /* 0x00000000000079c5 */ /* 0x000fcc0000000000 */
[----:B------:R-:W-:Y:S01]  /*eb90*/  HGMMA.64x64x16.F32.BF16 R120, gdesc[UR8].tnspB, R120, gsb0 ;  /* 0x40e00000087879f0 */ /* 0x000fe20008001878 */
[----:B------:R-:W-:Y:S01]  /*eba0*/  R2UR UR10, R8 ;  /* 0x00000000080a72ca */ /* 0x000fe200000e0000 */
[----:B------:R-:W-:Y:S01]  /*ebb0*/  UIADD3 UR8, UR4, 0xc04, URZ ;  /* 0x00000c0404087890 */ /* 0x000fe2000fffe03f */
[----:B------:R-:W-:Y:S01]  /*ebc0*/  R2UR UR11, R9 ;  /* 0x00000000090b72ca */ /* 0x000fe200000e0000 */
[----:B------:R-:W-:Y:S01]  /*ebd0*/  UMOV UR9, 0x40000040 ;  /* 0x4000004000097882 */ /* 0x000fe20000000000 */
[----:B------:R-:W-:Y:S01]  /*ebe0*/  UIADD3 UR4, UR4, 0xc06, URZ ;  /* 0x00000c0604047890 */ /* 0x000fe2000fffe03f */
[----:B------:R-:W0:Y:S02]  /*ebf0*/  SHFL.BFLY PT, R9, R20, 0x2, 0x1f ;  /* 0x0c401f0014097f89 */ /* 0x000e2400000e0000 */
[----:B0-----:R-:W-:-:S05]  /*ec00*/  FADD.FTZ R9, R9, R20 ;  /* 0x0000001409097221 */ /* 0x001fca0000010000 */
[----:B------:R-:W0:Y:S02]  /*ec10*/  SHFL.BFLY PT, R4, R9, 0x1, 0x1f ;  /* 0x0c201f0009047f89 */ /* 0x000e2400000e0000 */
[----:B0-----:R-:W-:Y:S02]  /*ec20*/  FADD.FTZ R12, R9, R4 ;  /* 0x00000004090c7221 */ /* 0x001fe40000010000 */
[----:B------:R-:W0:Y:S03]  /*ec30*/  @P0 MUFU.LG2 R4, R10 ;  /* 0x0000000a00040308 */ /* 0x000e260000000c00 */
[----:B------:R-:W-:Y:S01]  /*ec40*/  FSETP.NE.FTZ.AND P3, PT, R12, RZ, PT ;  /* 0x000000ff0c00720b */ /* 0x000fe20003f75000 */
[----:B------:R-:W-:Y:S02]  /*ec50*/  WARPGROUP.DEPBAR.LE gsb0, 0x0 ;  /* 0x00008000000079c5 */ /* 0x000fe40000010000 */
[----:B------:R-:W-:-:S10]  /*ec60*/  WARPGROUP.ARRIVE ;  /* 0x00000000000079c5 */ /* 0x000fd40000000000 */
[----:B------:R-:W1:Y:S01]  /*ec70*/  @P3 MUFU.LG2 R8, R12 ;  /* 0x0000000c00083308 */ /* 0x000e620000000c00 */
[----:B0-----:R-:W-:Y:S01]  /*ec80*/  @P0 FMUL.FTZ R5, R4, 0.69314718246459960938 ;  /* 0x3f31721804050820 */ /* 0x001fe20000410000 */
[----:B------:R-:W-:Y:S01]  /*ec90*/  @P3 FMUL.FTZ R9, R0, 0.69314718246459960938 ;  /* 0x3f31721800093820 */ /* 0x000fe20000410000 */
[----:B------:R-:W-:Y:S02]  /*eca0*/  HGMMA.64x64x16.F32.BF16 R120, gdesc[UR8].tnspB, R120, gsb0 ;  /* 0x40e00000087879f0 */ /* 0x000fe40008001878 */
[----:B------:R-:W-:Y:S01]  /*ecb0*/  @P0 FFMA.FTZ R61, R2, R3, R5 ;  /* 0x00000003023d0223 */ /* 0x000fe20000010005 */
[----:B------:R-:W-:Y:S02]  /*ecc0*/  PLOP3.LUT P0, PT, PT, PT, PT, 0x8, 0x0 ;  /* 0x000000000000781c */ /* 0x000fe40003f0e170 */
[----:B------:R-:W0:Y:S01]  /*ecd0*/  @P3 MUFU.RCP R6, R12 ;  /* 0x0000000c00063308 */ /* 0x000e220000001000 */
[----:B-1----:R-:W-:-:S04]  /*ece0*/  @P3 FMUL.FTZ R8, R8, 0.69314718246459960938 ;  /* 0x3f31721808083820 */ /* 0x002fc80000410000 */
[----:B------:R-:W-:Y:S01]  /*ecf0*/  @P3 FFMA.FTZ R60, R9, R11, R8 ;  /* 0x0000000b093c3223 */ /* 0x000fe20000010008 */
[----:B------:R-:W-:Y:S02]  /*ed00*/  WARPGROUP.DEPBAR.LE gsb0, 0x0 ;  /* 0x00008000000079c5 */ /* 0x000fe40000010000 */
[----:B------:R-:W-:-:S06]  /*ed10*/  WARPGROUP.ARRIVE ;  /* 0x00000000000079c5 */ /* 0x000fcc0000000000 */
[----:B------:R-:W-:Y:S03]  /*ed20*/  HGMMA.64x64x16.F32.BF16 R120, gdesc[UR4].tnspB, R120, gsb0 ;  /* 0x40e00000047879f0 */ /* 0x000fe60008001878 */
        /* <DEDUP_REMOVED lines=34> */
.L_x_12601:
[----:B------:R-:W2:Y:S01]  /*ef50*/  LDL R74, [R1+0x5c] ;  /* 0x00005c00014a7983 */ /* 0x000ea20000100800 */
[----:B------:R-:W-:Y:S05]  /*ef60*/  WARPSYNC.ALL ;  /* 0x0000000000007948 */ /* 0x000fea0003800000 */
[----:B------:R-:W1:Y:S01]  /*ef70*/  S2R R0, SR_TID.X ;  /* 0x0000000000007919 */ /* 0x000e620000002100 */
[----:B------:R-:W3:Y:S01]  /*ef80*/  S2UR UR5, SR_CgaCtaId ;  /* 0x00000000000579c3 */ /* 0x000ee20000008800 */
[----:B------:R-:W-:Y:S01]  /*ef90*/  UMOV UR4, 0x400 ;  /* 0x0000040000047882 */ /* 0x000fe20000000000 */
[----:B------:R-:W-:Y:S01]  /*efa0*/  BSSY B0, `(.L_x_12653) ;  /* 0x0000249000007945 */ /* 0x000fe20003800000 */
[----:B---3--:R-:W-:-:S06]  /*efb0*/  ULEA UR4, UR5, UR4, 0x18 ;  /* 0x0000000405047291 */ /* 0x008fcc000f8ec03f */
[----:B------:R-:W-:Y:S01]  /*efc0*/  IMAD.U32 R2, RZ, RZ, UR4 ;  /* 0x00000004ff027e24 */ /* 0x000fe2000f8e00ff */
[----:B------:R-:W-:Y:S01]  /*efd0*/  BAR.SYNC.DEFER_BLOCKING 0x5, 0x200 ;  /* 0x0148000000007b1d */ /* 0x000fe20000010000 */
[----:B-1----:R-:W-:-:S05]  /*efe0*/  VIADD R75, R0, 0xffffff80 ;  /* 0xffffff80004b7836 */ /* 0x002fca0000000000 */
[----:B------:R-:W-:-:S04]  /*eff0*/  SHF.R.S32.HI R71, RZ, 0x1f, R75 ;  /* 0x0000001fff477819 */ /* 0x000fc8000001144b */
[----:B------:R-:W-:-:S04]  /*f000*/  LEA.HI R62, R71, R75, RZ, 0x3 ;  /* 0x0000004b473e7211 */ /* 0x000fc800078f18ff */
[----:B------:R-:W-:Y:S02]  /*f010*/  LOP3.LUT R3, R62, 0xfffffff8, RZ, 0xc0, !PT ;  /* 0xfffffff83e037812 */ /* 0x000fe400078ec0ff */
[----:B------:R-:W-:-:S03]  /*f020*/  SHF.R.S32.HI R62, RZ, 0x3, R62 ;  /* 0x00000003ff3e7819 */ /* 0x000fc6000001143e */
[----:B------:R-:W-:-:S04]  /*f030*/  IMAD.IADD R3, R75, 0x1, -R3 ;  /* 0x000000014b037824 */ /* 0x000fc800078e0a03 */
[----:B------:R-:W-:Y:S01]  /*f040*/  IMAD.SHL.U32 R59, R3, 0x8, RZ ;  /* 0x00000008033b7824 */ /* 0x000fe200078e00ff */
[----:B0-----:R0:W1:Y:S04]  /*f050*/  LDS.128 R32, [R2+0x308d0] ;  /* 0x0308d00002207984 */ /* 0x0010680000000c00 */
[----:B------:R-:W-:Y:S01]  /*f060*/  SHF.R.S32.HI R58, RZ, 0x1f, R59 ;  /* 0x0000001fff3a7819 */ /* 0x000fe2000001143b */
[----:B------:R-:W-:Y:S06]  /*f070*/  BAR.ARV 0x4, 0x200 ;  /* 0x0108000000007b1d */ /* 0x000fec0000002000 */
[----:B--2---:R-:W-:Y:S01]  /*f080*/  SHF.R.S32.HI R63, RZ, 0x1f, R74 ;  /* 0x0000001fff3f7819 */ /* 0x004fe2000001144a */
[----:B------:R-:W-:-:S03]  /*f090*/  IMAD.SHL.U32 R66, R74, 0x4, RZ ;  /* 0x000000044a427824 */ /* 0x000fc600078e00ff */
[----:B------:R-:W-:Y:S01]  /*f0a0*/  SHF.L.U64.HI R67, R74, 0x2, R63 ;  /* 0x000000024a437819 */ /* 0x000fe2000001023f */
[----:B01----:R-:W-:Y:S06]  /*f0b0*/  @P0 BRA `(.L_x_12654) ;  /* 0x0000001800540947 */ /* 0x003fec0003800000 */
[----:B------:R-:W2:Y:S01]  /*f0c0*/  LDL R0, [R1+0x78] ;  /* 0x0000780001007983 */ /* 0x000ea20000100800 */
[----:B------:R-:W-:-:S03]  /*f0d0*/  ULDC UR4, c[0x0][0xad4] ;  /* 0x0002b50000047ab9 */ /* 0x000fc60000000800 */
[----:B------:R-:W3:Y:S01]  /*f0e0*/  LDL.LU R64, [R1+0x60] ;  /* 0x0000600001407983 */ /* 0x000ee20000300800 */
[----:B------:R-:W-:Y:S01]  /*f0f0*/  F2FP.BF16.F32.PACK_AB R14, R27, R26 ;  /* 0x0000001a1b0e723e */ /* 0x000fe200000010ff */
[----:B------:R-:W-:Y:S01]  /*f100*/  IMAD.MOV.U32 R32, RZ, RZ, RZ ;  /* 0x000000ffff207224 */ /* 0x000fe200078e00ff */
[----:B------:R-:W0:Y:S01]  /*f110*/  S2R R5, SR_SWINHI ;  /* 0x0000000000057919 */ /* 0x000e220000002f00 */
[----:B------:R-:W-:Y:S02]  /*f120*/  MOV R24, R2 ;  /* 0x0000000200187202 */ /* 0x000fe40000000f00 */
[----:B0----5:R-:W-:-:S03]  /*f130*/  MOV R25, R5 ;  /* 0x0000000500197202 */ /* 0x021fc60000000f00 */
[----:B--2---:R-:W-:-:S03]  /*f140*/  IMAD.WIDE R10, R0, 0x2, R24 ;  /* 0x00000002000a7825 */ /* 0x004fc600078e0218 */
[C---:B------:R-:W-:Y:S02]  /*f150*/  IADD3 R65, P0, R10.reuse, 0x60, RZ ;  /* 0x000000600a417810 */ /* 0x040fe40007f1e0ff */
[C---:B------:R-:W-:Y:S02]  /*f160*/  IADD3 R15, P1, R10.reuse, 0x40, RZ ;  /* 0x000000400a0f7810 */ /* 0x040fe40007f3e0ff */
[----:B------:R-:W-:Y:S01]  /*f170*/  IADD3 R13, P2, R10, 0x20, RZ ;  /* 0x000000200a0d7810 */ /* 0x000fe20007f5e0ff */
[--C-:B------:R-:W-:Y:S01]  /*f180*/  IMAD.X R5, RZ, RZ, R11.reuse, P0 ;  /* 0x000000ffff057224 */ /* 0x100fe200000e060b */
[----:B---3--:R-:W-:Y:S01]  /*f190*/  ISETP.NE.AND P0, PT, R64, RZ, PT ;  /* 0x000000ff4000720c */ /* 0x008fe20003f05270 */
[----:B------:R-:W-:Y:S01]  /*f1a0*/  IMAD.X R7, RZ, RZ, R11, P1 ;  /* 0x000000ffff077224 */ /* 0x000fe200008e060b */
[----:B------:R-:W-:Y:S02]  /*f1b0*/  LOP3.LUT R9, R10, 0x380, RZ, 0xc0, !PT ;  /* 0x000003800a097812 */ /* 0x000fe400078ec0ff */
[----:B------:R-:W-:Y:S01]  /*f1c0*/  SEL R70, R64, UR4, P0 ;  /* 0x0000000440467c07 */ /* 0x000fe20008000000 */
[----:B------:R-:W-:Y:S05]  /*f1d0*/  WARPSYNC.ALL ;  /* 0x0000000000007948 */ /* 0x000fea0003800000 */
[----:B------:R-:W-:Y:S01]  /*f1e0*/  LOP3.LUT R4, R15, 0x380, RZ, 0xc0, !PT ;  /* 0x000003800f047812 */ /* 0x000fe200078ec0ff */
[----:B------:R-:W-:Y:S01]  /*f1f0*/  ULDC.64 UR6, c[0x0][0xc08] ;  /* 0x0003020000067ab9 */ /* 0x000fe20000000a00 */
[----:B------:R-:W-:Y:S01]  /*f200*/  LOP3.LUT R0, R13, 0x380, RZ, 0xc0, !PT ;  /* 0x000003800d007812 */ /* 0x000fe200078ec0ff */
[----:B------:R-:W-:Y:S01]  /*f210*/  ULDC.64 UR4, c[0x0][0xc00] ;  /* 0x0003000000047ab9 */ /* 0x000fe20000000a00 */
[----:B------:R-:W-:-:S02]  /*f220*/  LOP3.LUT R12, R65, 0x380, RZ, 0xc0, !PT ;  /* 0x00000380410c7812 */ /* 0x000fc400078ec0ff */
[----:B------:R-:W-:Y:S02]  /*f230*/  SHF.R.U64 R9, R9, 0x3, RZ ;  /* 0x0000000309097819 */ /* 0x000fe400000012ff */
[----:B------:R-:W-:Y:S02]  /*f240*/  SHF.R.U64 R4, R4, 0x3, RZ ;  /* 0x0000000304047819 */ /* 0x000fe400000012ff */
[----:B------:R-:W-:Y:S02]  /*f250*/  SHF.R.U64 R0, R0, 0x3, RZ ;  /* 0x0000000300007819 */ /* 0x000fe400000012ff */
[----:B------:R-:W-:Y:S02]  /*f260*/  SHF.R.U64 R12, R12, 0x3, RZ ;  /* 0x000000030c0c7819 */ /* 0x000fe400000012ff */
[----:B------:R-:W-:Y:S01]  /*f270*/  LOP3.LUT R10, R9, R10, RZ, 0x3c, !PT ;  /* 0x0000000a090a7212 */ /* 0x000fe200078e3cff */
[----:B------:R-:W-:Y:S01]  /*f280*/  IMAD.X R9, RZ, RZ, R11, P2 ;  /* 0x000000ffff097224 */ /* 0x000fe200010e060b */
[----:B------:R-:W-:-:S02]  /*f290*/  LOP3.LUT R6, R4, R15, RZ, 0x3c, !PT ;  /* 0x0000000f04067212 */ /* 0x000fc400078e3cff */
[----:B------:R-:W-:Y:S02]  /*f2a0*/  LOP3.LUT R8, R0, R13, RZ, 0x3c, !PT ;  /* 0x0000000d00087212 */ /* 0x000fe400078e3cff */
[----:B------:R-:W-:Y:S02]  /*f2b0*/  LOP3.LUT R4, R12, R65, RZ, 0x3c, !PT ;  /* 0x000000410c047212 */ /* 0x000fe400078e3cff */
[----:B------:R-:W-:Y:S02]  /*f2c0*/  MOV R10, R10 ;  /* 0x0000000a000a7202 */ /* 0x000fe40000000f00 */
        /* <DEDUP_REMOVED lines=15> */
[----:B------:R-:W-:Y:S01]  /*f3c0*/  ISETP.NE.U32.AND P0, PT, RZ, UR4, PT ;  /* 0x00000004ff007c0c */ /* 0x000fe2000bf05070 */
[----:B------:R0:W-:Y:S01]  /*f3d0*/  STSM.16.M88.4 [R10], R12 ;  /* 0x0000000c0a007844 */ /* 0x0001e20000000200 */
[----:B------:R-:W-:-:S02]  /*f3e0*/  ISETP.NE.AND.EX P3, PT, RZ, UR7, PT, P3 ;  /* 0x00000007ff007c0c */ /* 0x000fc4000bf65330 */
[----:B------:R-:W-:Y:S01]  /*f3f0*/  IADD3 R64, P1, R66, UR4, RZ ;  /* 0x0000000442407c10 */ /* 0x000fe2000ff3e0ff */
[----:B------:R1:W-:Y:S01]  /*f400*/  STSM.16.M88.4 [R69], R4 ;  /* 0x0000000445007844 */ /* 0x0003e20000000200 */
[----:B------:R-:W-:Y:S02]  /*f410*/  ISETP.NE.AND.EX P0, PT, RZ, UR5, PT, P0 ;  /* 0x00000005ff007c0c */ /* 0x000fe4000bf05300 */
[----:B------:R-:W-:Y:S02]  /*f420*/  IADD3.X R65, R67, UR5, RZ, P1, !PT ;  /* 0x0000000543417c10 */ /* 0x000fe40008ffe4ff */
[----:B0-----:R-:W-:Y:S02]  /*f430*/  F2FP.BF16.F32.PACK_AB R10, R39, R38 ;  /* 0x00000026270a723e */ /* 0x001fe400000010ff */
[----:B------:R-:W-:Y:S02]  /*f440*/  F2FP.BF16.F32.PACK_AB R12, R41, R40 ;  /* 0x00000028290c723e */ /* 0x000fe400000010ff */
[----:B------:R-:W-:Y:S01]  /*f450*/  F2FP.BF16.F32.PACK_AB R13, R57, R56 ;  /* 0x00000038390d723e */ /* 0x000fe200000010ff */
[----:B------:R-:W-:Y:S01]  /*f460*/  STSM.16.M88.4 [R68], R8 ;  /* 0x0000000844007844 */ /* 0x000fe20000000200 */
[----:B------:R-:W-:-:S02]  /*f470*/  F2FP.BF16.F32.PACK_AB R14, R45, R44 ;  /* 0x0000002c2d0e723e */ /* 0x000fc400000010ff */
[----:B------:R-:W-:-:S05]  /*f480*/  F2FP.BF16.F32.PACK_AB R15, R151, R150 ;  /* 0x00000096970f723e */ /* 0x000fca00000010ff */
[----:B------:R0:W-:Y:S01]  /*f490*/  STSM.16.M88.4 [R0], R12 ;  /* 0x0000000c00007844 */ /* 0x0001e20000000200 */
[----:B------:R-:W-:Y:S01]  /*f4a0*/  BAR.SYNC.DEFER_BLOCKING 0x1, 0x180 ;  /* 0x0046000000007b1d */ /* 0x000fe20000010000 */
[----:B------:R-:W-:-:S05]  /*f4b0*/  @P3 IADD3 R66, P1, R66, UR6, RZ ;  /* 0x0000000642423c10 */ /* 0x000fca000ff3e0ff */
[----:B------:R-:W-:Y:S01]  /*f4c0*/  ULDC UR6, c[0x0][0xa88] ;  /* 0x0002a20000067ab9 */ /* 0x000fe20000000800 */
[----:B------:R-:W-:Y:S01]  /*f4d0*/  @P3 IADD3.X R67, R67, UR7, RZ, P1, !PT ;  /* 0x0000000743433c10 */ /* 0x000fe20008ffe4ff */
[----:B-1----:R-:W-:Y:S01]  /*f4e0*/  IMAD.U32 R69, RZ, RZ, UR6 ;  /* 0x00000006ff457e24 */ /* 0x002fe2000f8e00ff */
[----:B------:R-:W-:Y:S01]  /*f4f0*/  ISETP.GT.AND P2, PT, R70, 0x1, PT ;  /* 0x000000014600780c */ /* 0x000fe20003f44270 */
[----:B------:R-:W-:Y:S01]  /*f500*/  IMAD.MOV.U32 R4, RZ, RZ, 0x9b8 ;  /* 0x000009b8ff047424 */ /* 0x000fe200078e00ff */
[----:B0-----:R-:W0:Y:S01]  /*f510*/  LDC R0, c[0x0][0xbe8] ;  /* 0x0002fa00ff007b82 */ /* 0x001e220000000800 */
[----:B------:R1:W5:Y:S04]  /*f520*/  @P0 LDG.E R32, desc[UR56][R64.64] ;  /* 0x0000003840200981 */ /* 0x000368000c1e1900 */
[----:B------:R1:W5:Y:S01]  /*f530*/  @P3 LDG.E R69, desc[UR56][R66.64] ;  /* 0x0000003842453981 */ /* 0x000362000c1e1900 */
[----:B------:R-:W-:-:S02]  /*f540*/  SEL R4, R4, 0x978, P2 ;  /* 0x0000097804047807 */ /* 0x000fc40001000000 */
[----:B------:R-:W-:Y:S02]  /*f550*/  LEA.HI R71, R71, R75, RZ, 0x2 ;  /* 0x0000004b47477211 */ /* 0x000fe400078f10ff */
[----:B------:R1:W2:Y:S01]  /*f560*/  LDC.64 R12, c[0x0][R4+0x220] ;  /* 0x00008800040c7b82 */ /* 0x0002a20000000a00 */
[----:B0-----:R-:W-:-:S07]  /*f570*/  ISETP.NE.AND P1, PT, R0, 0x1, PT ;  /* 0x000000010000780c */ /* 0x001fce0003f25270 */
[----:B------:R1:W0:Y:S08]  /*f580*/  LDC.64 R14, c[0x0][R4+0x218] ;  /* 0x00008600040e7b82 */ /* 0x0002300000000a00 */
[----:B------:R1:W3:Y:S01]  /*f590*/  LDC.64 R10, c[0x0][R4+0x228] ;  /* 0x00008a00040a7b82 */ /* 0x0002e20000000a00 */
[----:B--2---:R-:W-:Y:S05]  /*f5a0*/  @P3 BRA `(.L_x_12655) ;  /* 0x0000000000103947 */ /* 0x004fea0003800000 */
[----:B------:R-:W-:Y:S05]  /*f5b0*/  @!P0 BRA `(.L_x_12655) ;  /* 0x00000000000c8947 */ /* 0x000fea0003800000 */
[----:B------:R-:W2:Y:S04]  /*f5c0*/  LDG.E R6, desc[UR56][R64.64] ;  /* 0x0000003840067981 */ /* 0x000ea8000c1e1900 */
[----:B-----5:R-:W2:Y:S02]  /*f5d0*/  LDG.E R69, desc[UR56][R64.64+0x4] ;  /* 0x0000043840457981 */ /* 0x020ea4000c1e1900 */
[----:B--2---:R-:W-:-:S07]  /*f5e0*/  IMAD.IADD R69, R69, 0x1, -R6 ;  /* 0x0000000145457824 */ /* 0x004fce00078e0a06 */
.L_x_12655:
[----:B------:R-:W2:Y:S04]  /*f5f0*/  LDL R76, [R1+0x74] ;  /* 0x00007400014c7983 */ /* 0x000ea80000100800 */
[----:B------:R-:W0:Y:S04]  /*f600*/  LDL R72, [R1+0x58] ;  /* 0x0000580001487983 */ /* 0x000e280000100800 */
[----:B------:R-:W4:Y:S04]  /*f610*/  LDL R73, [R1+0x68] ;  /* 0x0000680001497983 */ /* 0x000f280000100800 */
[----:B------:R-:W3:Y:S01]  /*f620*/  LDL R70, [R1+0x6c] ;  /* 0x00006c0001467983 */ /* 0x000ee20000100800 */
[----:B------:R-:W-:Y:S01]  /*f630*/  LOP3.LUT R71, R71, 0xfffffffc, RZ, 0xc0, !PT ;  /* 0xfffffffc47477812 */ /* 0x000fe200078ec0ff */
[----:B-1----:R-:W1:Y:S01]  /*f640*/  LDC.64 R4, c[0x0][R4+0x210] ;  /* 0x0000840004047b82 */ /* 0x002e620000000a00 */
[----:B------:R-:W-:-:S03]  /*f650*/  ISETP.NE.U32.AND P0, PT, RZ, UR4, PT ;  /* 0x00000004ff007c0c */ /* 0x000fc6000bf05070 */
[----:B------:R-:W-:Y:S01]  /*f660*/  IMAD.IADD R65, R75, 0x1, -R71 ;  /* 0x000000014b417824 */ /* 0x000fe200078e0a47 */
[----:B------:R-:W-:-:S03]  /*f670*/  ISETP.NE.AND.EX P0, PT, RZ, UR5, PT, P0 ;  /* 0x00000005ff007c0c */ /* 0x000fc6000bf05300 */
[----:B------:R-:W1:Y:S01]  /*f680*/  @P1 LDC R64, c[0x0][0xbec] ;  /* 0x0002fb00ff401b82 */ /* 0x000e620000000800 */
[----:B------:R-:W-:Y:S02]  /*f690*/  LEA.HI R9, R65, R65, RZ, 0x1 ;  /* 0x0000004141097211 */ /* 0x000fe400078f08ff */
[----:B------:R-:W-:Y:S02]  /*f6a0*/  SEL R8, R74, RZ, !P0 ;  /* 0x000000ff4a087207 */ /* 0x000fe40004000000 */
[----:B------:R-:W-:-:S03]  /*f6b0*/  LOP3.LUT R66, R9, 0x1ffffffe, RZ, 0xc0, !PT ;  /* 0x1ffffffe09427812 */ /* 0x000fc600078ec0ff */
[----:B------:R-:W3:Y:S01]  /*f6c0*/  @P1 LDC R71, c[0x0][0xbf0] ;  /* 0x0002fc00ff471b82 */ /* 0x000ee20000000800 */
[----:B------:R-:W-:-:S07]  /*f6d0*/  SEL R63, R63, RZ, !P0 ;  /* 0x000000ff3f3f7207 */ /* 0x000fce0004000000 */
[----:B------:R-:W1:Y:S01]  /*f6e0*/  LDC.64 R6, c[0x0][0xba8] ;  /* 0x0002ea00ff067b82 */ /* 0x000e620000000a00 */
[-C--:B------:R-:W-:Y:S02]  /*f6f0*/  IMAD R9, R13, R8.reuse, RZ ;  /* 0x000000080d097224 */ /* 0x080fe400078e02ff */
[----:B------:R-:W-:Y:S01]  /*f700*/  IMAD.IADD R66, R65, 0x1, -R66 ;  /* 0x0000000141427824 */ /* 0x000fe200078e0a42 */
[----:B------:R-:W1:Y:S01]  /*f710*/  S2R R68, SR_TID.X ;  /* 0x0000000000447919 */ /* 0x000e620000002100 */
[C---:B------:R-:W-:Y:S02]  /*f720*/  IMAD R67, R12.reuse, R63, R9 ;  /* 0x0000003f0c437224 */ /* 0x040fe400078e0209 */
[----:B------:R-:W-:-:S04]  /*f730*/  IMAD.WIDE.U32 R12, R12, R8, RZ ;  /* 0x000000080c0c7225 */ /* 0x000fc800078e00ff */
[----:B------:R-:W-:Y:S01]  /*f740*/  IMAD.IADD R67, R13, 0x1, R67 ;  /* 0x000000010d437824 */ /* 0x000fe200078e0243 */
[----:B-1----:R-:W1:Y:S08]  /*f750*/  @!P2 LDC R6, c[0x0][0xb50] ;  /* 0x0002d400ff06ab82 */ /* 0x002e700000000800 */
[----:B------:R-:W1:Y:S01]  /*f760*/  @!P2 LDC R7, c[0x0][0xb54] ;  /* 0x0002d500ff07ab82 */ /* 0x000e620000000800 */
[----:B------:R-:W-:-:S05]  /*f770*/  VIADD R77, R68, 0xffffff80 ;  /* 0xffffff80444d7836 */ /* 0x000fca0000000000 */
[----:B------:R-:W-:-:S04]  /*f780*/  SHF.R.S32.HI R68, RZ, 0x1f, R77 ;  /* 0x0000001fff447819 */ /* 0x000fc8000001144d */
[----:B------:R-:W-:-:S04]  /*f790*/  LEA.HI R68, R68, R77, RZ, 0x7 ;  /* 0x0000004d44447211 */ /* 0x000fc800078f38ff */
[----:B------:R-:W-:-:S05]  /*f7a0*/  LOP3.LUT R68, R68, 0xffffff80, RZ, 0xc0, !PT ;  /* 0xffffff8044447812 */ /* 0x000fca00078ec0ff */
[----:B------:R-:W-:Y:S02]  /*f7b0*/  IMAD.IADD R68, R77, 0x1, -R68 ;  /* 0x000000014d447824 */ /* 0x000fe400078e0a44 */
[----:B--2---:R-:W-:Y:S02]  /*f7c0*/  IMAD R65, R66, 0x8, R76 ;  /* 0x0000000842417824 */ /* 0x004fe400078e024c */
[-C--:B0-----:R-:W-:Y:S02]  /*f7d0*/  IMAD R9, R15, R72.reuse, RZ ;  /* 0x000000480f097224 */ /* 0x081fe400078e02ff */
[----:B------:R-:W-:-:S04]  /*f7e0*/  IMAD.WIDE.U32 R14, R14, R72, RZ ;  /* 0x000000480e0e7225 */ /* 0x000fc800078e00ff */
[----:B----4-:R-:W-:Y:S01]  /*f7f0*/  IMAD R65, R73, 0xc0, R65 ;  /* 0x000000c049417824 */ /* 0x010fe200078e0241 */
[----:B-----5:R-:W-:-:S03]  /*f800*/  IADD3 R14, P0, P3, R12, R14, R32 ;  /* 0x0000000e0c0e7210 */ /* 0x020fc60007b1e020 */
[----:B------:R-:W-:Y:S01]  /*f810*/  @P1 IMAD.HI.U32 R12, R65, R64, RZ ;  /* 0x00000040410c1227 */ /* 0x000fe200078e00ff */
[----:B---3--:R-:W-:-:S03]  /*f820*/  SEL R63, R70, RZ, P2 ;  /* 0x000000ff463f7207 */ /* 0x008fc60001000000 */
[----:B------:R-:W-:Y:S01]  /*f830*/  IMAD.MOV.U32 R13, RZ, RZ, R65 ;  /* 0x000000ffff0d7224 */ /* 0x000fe200078e0041 */
[----:B------:R-:W-:Y:S01]  /*f840*/  @P1 SHF.R.U32.HI R13, RZ, R71, R12 ;  /* 0x00000047ff0d1219 */ /* 0x000fe2000001160c */
[----:B------:R-:W-:Y:S01]  /*f850*/  IMAD.IADD R66, R15, 0x1, R9 ;  /* 0x000000010f427824 */ /* 0x000fe200078e0209 */
[----:B------:R-:W-:Y:S01]  /*f860*/  SHF.R.S32.HI R9, RZ, 0x1f, R32 ;  /* 0x0000001fff097819 */ /* 0x000fe20000011420 */
[-C--:B------:R-:W-:Y:S02]  /*f870*/  IMAD R15, R11, R63.reuse, RZ ;  /* 0x0000003f0b0f7224 */ /* 0x080fe400078e02ff */
        /* <DEDUP_REMOVED lines=11> */
[----:B------:R-:W-:-:S04]  /*f930*/  IMAD R5, R4, R15, R5 ;  /* 0x0000000f04057224 */ /* 0x000fc800078e0205 */
[----:B------:R-:W-:Y:S01]  /*f940*/  IMAD.IADD R4, R11, 0x1, R5 ;  /* 0x000000010b047824 */ /* 0x000fe200078e0205 */
[----:B-1----:R-:W-:-:S04]  /*f950*/  LEA R11, P0, R10, R6, 0x2 ;  /* 0x000000060a0b7211 */ /* 0x002fc800078010ff */
[----:B------:R-:W-:Y:S01]  /*f960*/  LEA.HI.X R7, R10, R7, R4, 0x2, P0 ;  /* 0x000000070a077211 */ /* 0x000fe200000f1404 */
        /* <DEDUP_REMOVED lines=13> */
[----:B0-----:R-:W0:Y:S01]  /*fa40*/  @P1 LDC R13, c[0x0][0xbec] ;  /* 0x0002fb00ff0d1b82 */ /* 0x001e220000000800 */
[----:B------:R-:W-:Y:S01]  /*fa50*/  ULDC.64 UR4, c[0x0][0xaa0] ;  /* 0x0002a80000047ab9 */ /* 0x000fe20000000a00 */
[----:B------:R-:W-:Y:S02]  /*fa60*/  IMAD R5, R62, 0x40, R59 ;  /* 0x000000403e057824 */ /* 0x000fe400078e023b */
[----:B------:R-:W-:Y:S02]  /*fa70*/  IMAD R9, R9, UR4, RZ ;  /* 0x0000000409097c24 */ /* 0x000fe4000f8e02ff */
[----:B------:R-:W-:Y:S02]  /*fa80*/  IMAD.WIDE R24, R5, 0x2, R24 ;  /* 0x0000000205187825 */ /* 0x000fe400078e0218 */
[----:B------:R-:W1:Y:S02]  /*fa90*/  @P1 LDC R14, c[0x0][0xbf0] ;  /* 0x0002fc00ff0e1b82 */ /* 0x000e640000000800 */
[----:B------:R-:W-:Y:S01]  /*faa0*/  IMAD R9, R32, UR5, R9 ;  /* 0x0000000520097c24 */ /* 0x000fe2000f8e0209 */
[----:B------:R-:W-:Y:S01]  /*fab0*/  IADD3 R27, P0, R24, 0x1800, RZ ;  /* 0x00001800181b7810 */ /* 0x000fe20007f1e0ff */
[----:B------:R-:W-:Y:S01]  /*fac0*/  IMAD.WIDE.U32 R10, R32, UR4, RZ ;  /* 0x00000004200a7c25 */ /* 0x000fe2000f8e00ff */
[C---:B------:R-:W-:Y:S01]  /*fad0*/  IADD3 R29, P2, R24.reuse, 0x3000, RZ ;  /* 0x00003000181d7810 */ /* 0x040fe20007f5e0ff */
[----:B------:R-:W-:Y:S01]  /*fae0*/  ULDC.64 UR4, c[0x0][0xae8] ;  /* 0x0002ba0000047ab9 */ /* 0x000fe20000000a00 */
[----:B------:R-:W-:Y:S01]  /*faf0*/  IADD3 R37, P3, R24, 0x4800, RZ ;  /* 0x0000480018257810 */ /* 0x000fe20007f7e0ff */
[----:B------:R-:W-:Y:S01]  /*fb00*/  IMAD R3, R3, 0x30, R62 ;  /* 0x0000003003037824 */ /* 0x000fe200078e023e */
[----:B------:R-:W-:Y:S01]  /*fb10*/  LOP3.LUT R26, R27, 0x380, RZ, 0xc0, !PT ;  /* 0x000003801b1a7812 */ /* 0x000fe200078ec0ff */
[----:B------:R-:W-:Y:S01]  /*fb20*/  IMAD.IADD R11, R11, 0x1, R9 ;  /* 0x000000010b0b7824 */ /* 0x000fe200078e0209 */
[----:B------:R-:W-:Y:S01]  /*fb30*/  LOP3.LUT R28, R29, 0x380, RZ, 0xc0, !PT ;  /* 0x000003801d1c7812 */ /* 0x000fe200078ec0ff */
[----:B------:R-:W-:Y:S01]  /*fb40*/  IMAD R12, R73, 0xc0, R3 ;  /* 0x000000c0490c7824 */ /* 0x000fe200078e0203 */
[----:B------:R-:W-:Y:S01]  /*fb50*/  LOP3.LUT R36, R37, 0x380, RZ, 0xc0, !PT ;  /* 0x0000038025247812 */ /* 0x000fe200078ec0ff */
[----:B------:R-:W-:Y:S01]  /*fb60*/  IMAD.WIDE.U32 R10, R72, UR4, R10 ;  /* 0x00000004480a7c25 */ /* 0x000fe2000f8e000a */
[----:B------:R-:W-:-:S02]  /*fb70*/  LOP3.LUT R5, R24, 0x380, RZ, 0xc0, !PT ;  /* 0x0000038018057812 */ /* 0x000fc400078ec0ff */
[----:B------:R-:W-:Y:S01]  /*fb80*/  SHF.R.S32.HI R9, RZ, 0x1f, R8 ;  /* 0x0000001fff097819 */ /* 0x000fe20000011408 */
[----:B0-----:R-:W-:Y:S01]  /*fb90*/  @P1 IMAD.HI.U32 R3, R12, R13, RZ ;  /* 0x0000000d0c031227 */ /* 0x001fe200078e00ff */
[----:B------:R-:W-:Y:S02]  /*fba0*/  SHF.R.U64 R26, R26, 0x3, RZ ;  /* 0x000000031a1a7819 */ /* 0x000fe400000012ff */
[----:B------:R-:W-:Y:S01]  /*fbb0*/  SHF.R.U64 R28, R28, 0x3, RZ ;  /* 0x000000031c1c7819 */ /* 0x000fe200000012ff */
[----:B------:R-:W-:Y:S01]  /*fbc0*/  IMAD R11, R72, UR5, R11 ;  /* 0x00000005480b7c24 */ /* 0x000fe2000f8e020b */
[----:B------:R-:W-:Y:S01]  /*fbd0*/  SHF.R.U64 R36, R36, 0x3, RZ ;  /* 0x0000000324247819 */ /* 0x000fe200000012ff */
[----:B------:R-:W-:Y:S01]  /*fbe0*/  ULDC.64 UR4, c[0x0][0xaf0] ;  /* 0x0002bc0000047ab9 */ /* 0x000fe20000000a00 */
[----:B------:R-:W-:Y:S01]  /*fbf0*/  SHF.R.U64 R5, R5, 0x3, RZ ;  /* 0x0000000305057819 */ /* 0x000fe200000012ff */
[----:B------:R-:W-:Y:S01]  /*fc00*/  IMAD R9, R9, UR4, RZ ;  /* 0x0000000409097c24 */ /* 0x000fe2000f8e02ff */
[----:B------:R-:W-:Y:S01]  /*fc10*/  LOP3.LUT R26, R26, R27, RZ, 0x3c, !PT ;  /* 0x0000001b1a1a7212 */ /* 0x000fe200078e3cff */
[----:B------:R-:W-:Y:S01]  /*fc20*/  IMAD.MOV.U32 R13, RZ, RZ, R12 ;  /* 0x000000ffff0d7224 */ /* 0x000fe200078e000c */
[----:B------:R-:W-:Y:S01]  /*fc30*/  LOP3.LUT R28, R28, R29, RZ, 0x3c, !PT ;  /* 0x0000001d1c1c7212 */ /* 0x000fe200078e3cff */
[--C-:B------:R-:W-:Y:S01]  /*fc40*/  IMAD.X R27, RZ, RZ, R25.reuse, P0 ;  /* 0x000000ffff1b7224 */ /* 0x100fe200000e0619 */
[----:B------:R-:W-:Y:S01]  /*fc50*/  LOP3.LUT R36, R36, R37, RZ, 0x3c, !PT ;  /* 0x0000002524247212 */ /* 0x000fe200078e3cff */
[--C-:B------:R-:W-:Y:S01]  /*fc60*/  IMAD.X R29, RZ, RZ, R25.reuse, P2 ;  /* 0x000000ffff1d7224 */ /* 0x100fe200010e0619 */
[----:B------:R-:W-:Y:S01]  /*fc70*/  LOP3.LUT R4, R5, R24, RZ, 0x3c, !PT ;  /* 0x0000001805047212 */ /* 0x000fe200078e3cff */
[----:B------:R-:W-:Y:S01]  /*fc80*/  IMAD.X R37, RZ, RZ, R25, P3 ;  /* 0x000000ffff257224 */ /* 0x000fe200018e0619 */
[----:B-1----:R-:W-:Y:S01]  /*fc90*/  @P1 SHF.R.U32.HI R13, RZ, R14, R3 ;  /* 0x0000000eff0d1219 */ /* 0x002fe20000011603 */
[----:B------:R-:W-:-:S02]  /*fca0*/  IMAD.MOV.U32 R5, RZ, RZ, R25 ;  /* 0x000000ffff057224 */ /* 0x000fc400078e0019 */
[C---:B------:R-:W-:Y:S01]  /*fcb0*/  IMAD R15, R8.reuse, UR5, R9 ;  /* 0x00000005080f7c24 */ /* 0x040fe2000f8e0209 */
[----:B------:R-:W5:Y:S01]  /*fcc0*/  LD.E.128 R24, desc[UR56][R26.64] ;  /* 0x000000381a187980 */ /* 0x000f62000c101d00 */
[----:B------:R-:W-:Y:S01]  /*fcd0*/  IMAD.WIDE.U32 R8, R8, UR4, R10 ;  /* 0x0000000408087c25 */ /* 0x000fe2000f8e000a */
[--C-:B------:R-:W-:Y:S01]  /*fce0*/  SHF.R.S32.HI R10, RZ, 0x1f, R13.reuse ;  /* 0x0000001fff0a7819 */ /* 0x100fe2000001140d */
[----:B------:R-:W-:Y:S01]  /*fcf0*/  ULDC.64 UR4, c[0x0][0xae0] ;  /* 0x0002b80000047ab9 */ /* 0x000fe20000000a00 */
[----:B------:R-:W5:Y:S01]  /*fd00*/  LD.E.128 R4, desc[UR56][R4.64] ;  /* 0x0000003804047980 */ /* 0x000f62000c101d00 */
[----:B------:R-:W-:-:S03]  /*fd10*/  IMAD.MOV R11, RZ, RZ, -R13 ;  /* 0x000000ffff0b7224 */ /* 0x000fc600078e0a0d */
[----:B------:R-:W5:Y:S01]  /*fd20*/  LD.E.128 R28, desc[UR56][R28.64] ;  /* 0x000000381c1c7980 */ /* 0x000f62000c101d00 */
[----:B------:R-:W-:-:S03]  /*fd30*/  IMAD R11, R0, R11, R12 ;  /* 0x0000000b000b7224 */ /* 0x000fc600078e020c */
[----:B------:R-:W5:Y:S01]  /*fd40*/  LD.E.128 R36, desc[UR56][R36.64] ;  /* 0x0000003824247980 */ /* 0x000f62000c101d00 */
[----:B------:R-:W-:Y:S01]  /*fd50*/  IMAD.IADD R9, R9, 0x1, R15 ;  /* 0x0000000109097824 */ /* 0x000fe200078e020f */
[----:B------:R-:W-:Y:S01]  /*fd60*/  @!PT LDS RZ, [RZ] ;  /* 0x00000000fffff984 */ /* 0x000fe20000000800 */
[----:B------:R-:W-:Y:S01]  /*fd70*/  @!PT LDS RZ, [RZ] ;  /* 0x00000000fffff984 */ /* 0x000fe20000000800 */
[----:B------:R-:W-:Y:S01]  /*fd80*/  @!PT LDS RZ, [RZ] ;  /* 0x00000000fffff984 */ /* 0x000fe20000000800 */
[----:B------:R-:W-:Y:S01]  /*fd90*/  @!PT LDS RZ, [RZ] ;  /* 0x00000000fffff984 */ /* 0x000fe20000000800 */
[----:B------:R0:W-:Y:S06]  /*fda0*/  MEMBAR.ALL.CTA ;  /* 0x0000000000007992 */ /* 0x0001ec0000008000 */
[----:B0-----:R-:W0:Y:S01]  /*fdb0*/  FENCE.VIEW.ASYNC.S ;  /* 0x00000000000073c6 */ /* 0x001e220000000000 */
[----:B------:R-:W-:Y:S01]  /*fdc0*/  IMAD R10, R10, UR4, RZ ;  /* 0x000000040a0a7c24 */ /* 0x000fe2000f8e02ff */
[----:B------:R-:W-:Y:S01]  /*fdd0*/  SHF.R.S32.HI R0, RZ, 0x1f, R11 ;  /* 0x0000001fff007819 */ /* 0x000fe2000001140b */
[----:B------:R-:W-:-:S04]  /*fde0*/  IMAD.WIDE.U32 R8, R13, UR4, R8 ;  /* 0x000000040d087c25 */ /* 0x000fc8000f8e0008 */
[----:B------:R-:W-:Y:S01]  /*fdf0*/  IMAD R15, R13, UR5, R10 ;  /* 0x000000050d0f7c24 */ /* 0x000fe2000f8e020a */
[----:B------:R-:W-:Y:S02]  /*fe00*/  ULDC.64 UR4, c[0x0][0xad8] ;  /* 0x0002b60000047ab9 */ /* 0x000fe40000000a00 */
[----:B------:R-:W-:Y:S02]  /*fe10*/  IMAD R0, R0, UR4, RZ ;  /* 0x0000000400007c24 */ /* 0x000fe4000f8e02ff */
[----:B------:R-:W-:Y:S02]  /*fe20*/  IMAD.IADD R9, R9, 0x1, R15 ;  /* 0x0000000109097824 */ /* 0x000fe400078e020f */
[----:B------:R-:W-:Y:S02]  /*fe30*/  VIADD R3, R2, 0x30820 ;  /* 0x0003082002037836 */ /* 0x000fe40000000000 */
[----:B------:R-:W-:-:S04]  /*fe40*/  IMAD.WIDE.U32 R8, R11, UR4, R8 ;  /* 0x000000040b087c25 */ /* 0x000fc8000f8e0008 */
[----:B------:R-:W-:Y:S01]  /*fe50*/  IMAD R41, R11, UR5, R0 ;  /* 0x000000050b297c24 */ /* 0x000fe2000f8e0200 */
[----:B------:R-:W-:Y:S01]  /*fe60*/  ULDC.64 UR4, c[0x0][0xa80] ;  /* 0x0002a00000047ab9 */ /* 0x000fe20000000a00 */
[----:B------:R-:W-:Y:S02]  /*fe70*/  PRMT R3, RZ, 0x654, R3 ;  /* 0x00000654ff037816 */ /* 0x000fe40000000003 */
[----:B------:R-:W-:Y:S01]  /*fe80*/  IMAD.IADD R41, R9, 0x1, R41 ;  /* 0x0000000109297824 */ /* 0x000fe200078e0229 */
[C---:B------:R-:W-:Y:S01]  /*fe90*/  LEA R40, P0, R8.reuse, UR4, 0x1 ;  /* 0x0000000408287c11 */ /* 0x040fe2000f8008ff */
[----:B------:R-:W-:Y:S01]  /*fea0*/  UMOV UR4, 0xffffffff ;  /* 0xffffffff00047882 */ /* 0x000fe20000000000 */
[----:B0-----:R0:W-:Y:S02]  /*feb0*/  SYNCS.ARRIVE.TRANS64.RED.A1T0 RZ, [R3+URZ], RZ ;  /* 0x000000ff03ff79a7 */ /* 0x0011e4000810043f */
[----:B------:R-:W-:Y:S01]  /*fec0*/  LEA.HI.X R41, R8, UR5, R41, 0x1, P0 ;  /* 0x0000000508297c11 */ /* 0x000fe200080f0c29 */
[----:B------:R-:W-:Y:S08]  /*fed0*/  BRA.DIV UR4, `(.L_x_12657) ;  /* 0x0000008a04207947 */ /* 0x000ff0000b800000 */
[----:B0-----:R-:W0:Y:S01]  /*fee0*/  SHFL.IDX PT, R3, R40, RZ, 0x181f ;  /* 0x00181fff28037589 */ /* 0x001e2200000e0000 */
[----:B------:R-:W-:Y:S01]  /*fef0*/  ULDC UR4, c[0x0][0xac8] ;  /* 0x0002b20000047ab9 */ /* 0x000fe20000000800 */
[----:B------:R-:W-:Y:S01]  /*ff00*/  IMAD R42, R73, 0xc0, R62 ;  /* 0x000000c0492a7824 */ /* 0x000fe200078e023e */
[----:B------:R-:W-:Y:S01]  /*ff10*/  ISETP.GE.AND P0, PT, R59, UR4, PT ;  /* 0x000000043b007c0c */ /* 0x000fe2000bf06270 */
[----:B------:R-:W1:Y:S02]  /*ff20*/  SHFL.IDX PT, R9, R40, 0x1, 0x181f ;  /* 0x00381f0028097f89 */ /* 0x000e6400000e0000 */
[C---:B------:R-:W-:Y:S01]  /*ff30*/  VIADD R20, R42.reuse, 0x60 ;  /* 0x000000602a147836 */ /* 0x040fe20000000000 */
[C---:B------:R-:W-:Y:S01]  /*ff40*/  IADD3 R12, R42.reuse, 0x30, RZ ;  /* 0x000000302a0c7810 */ /* 0x040fe20007ffe0ff */
[----:B------:R-:W2:Y:S01]  /*ff50*/  SHFL.IDX PT, R0, R41, RZ, 0x181f ;  /* 0x00181fff29007589 */ /* 0x000ea200000e0000 */
[-C--:B------:R-:W-:Y:S02]  /*ff60*/  ISETP.GE.OR P2, PT, R42, R63.reuse, P0 ;  /* 0x0000003f2a00720c */ /* 0x080fe40000746670 */
[-C--:B------:R-:W-:Y:S01]  /*ff70*/  ISETP.GE.OR P3, PT, R12, R63.reuse, P0 ;  /* 0x0000003f0c00720c */ /* 0x080fe20000766670 */
[----:B------:R-:W3:Y:S01]  /*ff80*/  SHFL.IDX PT, R14, R40, 0x2, 0x181f ;  /* 0x00581f00280e7f89 */ /* 0x000ee200000e0000 */
[----:B------:R-:W-:-:S03]  /*ff90*/  ISETP.GE.OR P4, PT, R20, R63, P0 ;  /* 0x0000003f1400720c */ /* 0x000fc60000786670 */
[----:B------:R-:W4:Y:S04]  /*ffa0*/  SHFL.IDX PT, R8, R41, 0x1, 0x181f ;  /* 0x00381f0029087f89 */ /* 0x000f2800000e0000 */
[----:B------:R-:W4:Y:S02]  /*ffb0*/  SHFL.IDX PT, R10, R41, 0x2, 0x181f ;  /* 0x00581f00290a7f89 */ /* 0x000f2400000e0000 */
[C---:B0-----:R-:W-:Y:S02]  /*ffc0*/  @!P2 LEA R32, P5, R59.reuse, R3, 0x1 ;  /* 0x000000033b20a211 */ /* 0x041fe400078a08ff */
[C---:B-1----:R-:W-:Y:S02]  /*ffd0*/  @!P3 LEA R20, P1, R59.reuse, R9, 0x1 ;  /* 0x000000093b14b211 */ /* 0x042fe400078208ff */
[----:B--2---:R-:W-:-:S02]  /*ffe0*/  @!P2 LEA.HI.X R3, R59, R0, R58, 0x1, P5 ;  /* 0x000000003b03a211 */ /* 0x004fc400028f0c3a */
[----:B------:R-:W0:Y:S01]  /*fff0*/  SHFL.IDX PT, R0, R41, 0x3, 0x181f ;  /* 0x00781f0029007f89 */ /* 0x000e2200000e0000 */
[C---:B---3--:R-:W-:Y:S02]  /*10000*/  @!P4 LEA R43, P5, R59.reuse, R14, 0x1 ;  /* 0x0000000e3b2bc211 */ /* 0x048fe400078a08ff */
[----:B------:R-:W-:Y:S01]  /*10010*/  @!P2 IMAD.MOV.U32 R9, RZ, RZ, R3 ;  /* 0x000000ffff09a224 */ /* 0x000fe200078e0003 */
[----:B------:R-:W1:Y:S01]  /*10020*/  SHFL.IDX PT, R14, R40, 0x3, 0x181f ;  /* 0x00781f00280e7f89 */ /* 0x000e6200000e0000 */
[C---:B----4-:R-:W-:Y:S01]  /*10030*/  @!P3 LEA.HI.X R21, R59.reuse, R8, R58, 0x1, P1 ;  /* 0x000000083b15b211 */ /* 0x050fe200008f0c3a */
[----:B------:R-:W-:Y:S01]  /*10040*/  @!P2 IMAD.MOV.U32 R8, RZ, RZ, R32 ;  /* 0x000000ffff08a224 */ /* 0x000fe200078e0020 */
[----:B------:R-:W-:-:S04]  /*10050*/  @!P4 LEA.HI.X R10, R59, R10, R58, 0x1, P5 ;  /* 0x0000000a3b0ac211 */ /* 0x000fc800028f0c3a */
[----:B-----5:R2:W-:Y:S04]  /*10060*/  @!P2 ST.E.128 desc[UR56][R8.64], R4 ;  /* 0x000000040800a985 */ /* 0x0205e8000c101d38 */
[----:B------:R3:W-:Y:S01]  /*10070*/  @!P3 ST.E.128 desc[UR56][R20.64], R24 ;  /* 0x000000181400b985 */ /* 0x0007e2000c101d38 */
[----:B--2---:R-:W-:Y:S02]  /*10080*/  @!P4 IMAD.MOV.U32 R4, RZ, RZ, R43 ;  /* 0x000000ffff04c224 */ /* 0x004fe400078e002b */
[----:B------:R-:W-:-:S05]  /*10090*/  @!P4 IMAD.MOV.U32 R5, RZ, RZ, R10 ;  /* 0x000000ffff05c224 */ /* 0x000fca00078e000a */
[----:B01----:R3:W-:Y:S02]  /*100a0*/  @!P4 ST.E.128 desc[UR56][R4.64], R28 ;  /* 0x0000001c0400c985 */ /* 0x0037e4000c101d38 */
.L_x_12839:
[----:B------:R-:W-:-:S05]  /*100b0*/  VIADD R42, R42, 0x90 ;  /* 0x000000902a2a7836 */ /* 0x000fca0000000000 */
[----:B------:R-:W-:-:S13]  /*100c0*/  ISETP.GE.OR P0, PT, R42, R63, P0 ;  /* 0x0000003f2a00720c */ /* 0x000fda0000706670 */
[----:B------:R-:W-:Y:S05]  /*100d0*/  @P0 BRA `(.L_x_12658) ;  /* 0x0000001000d40947 */ /* 0x000fea0003800000 */
[----:B------:R-:W-:-:S04]  /*100e0*/  LEA R14, P0, R59, R14, 0x1 ;  /* 0x0000000e3b0e7211 */ /* 0x000fc800078008ff */
[----:B------:R-:W-:-:S05]  /*100f0*/  LEA.HI.X R15, R59, R0, R58, 0x1, P0 ;  /* 0x000000003b0f7211 */ /* 0x000fca00000f0c3a */
[----:B------:R4:W-:Y:S01]  /*10100*/  ST.E.128 desc[UR56][R14.64], R36 ;  /* 0x000000240e007985 */ /* 0x0009e2000c101d38 */
[----:B------:R-:W-:Y:S05]  /*10110*/  BRA `(.L_x_12658) ;  /* 0x0000001000c47947 */ /* 0x000fea0003800000 */
.L_x_12656:
[----:B------:R-:W-:Y:S01]  /*10120*/  ULDC.64 UR4, c[0x0][0xb08] ;  /* 0x0002c20000047ab9 */ /* 0x000fe20000000a00 */
[----:B0-----:R-:W0:Y:S01]  /*10130*/  @P1 LDC R12, c[0x0][0xbec] ;  /* 0x0002fb00ff0c1b82 */ /* 0x001e220000000800 */
[----:B------:R-:W-:Y:S01]  /*10140*/  IMAD R9, R9, UR4, RZ ;  /* 0x0000000409097c24 */ /* 0x000fe2000f8e02ff */
[----:B------:R-:W-:Y:S01]  /*10150*/  SHF.R.S32.HI R3, RZ, 0x1f, R8 ;  /* 0x0000001fff037819 */ /* 0x000fe20000011408 */
[----:B------:R-:W-:Y:S01]  /*10160*/  IMAD.WIDE.U32 R4, R32, UR4, RZ ;  /* 0x0000000420047c25 */ /* 0x000fe2000f8e00ff */
[----:B------:R-:W-:-:S03]  /*10170*/  ULDC.64 UR6, c[0x0][0xb30] ;  /* 0x0002cc0000067ab9 */ /* 0x000fc60000000a00 */
[----:B------:R-:W-:Y:S01]  /*10180*/  IMAD R9, R32, UR5, R9 ;  /* 0x0000000520097c24 */ /* 0x000fe2000f8e0209 */
[----:B------:R-:W1:Y:S01]  /*10190*/  @P1 LDC R11, c[0x0][0xbf0] ;  /* 0x0002fc00ff0b1b82 */ /* 0x000e620000000800 */
[----:B------:R-:W-:Y:S02]  /*101a0*/  ULDC.64 UR4, c[0x0][0xb38] ;  /* 0x0002ce0000047ab9 */ /* 0x000fe40000000a00 */
        /* <DEDUP_REMOVED lines=12> */
[----:B------:R-:W-:Y:S01]  /*10270*/  SHF.R.S32.HI R7, RZ, 0x1f, R3 ;  /* 0x0000001fff077819 */ /* 0x000fe20000011403 */
[----:B------:R-:W-:-:S04]  /*10280*/  IMAD.WIDE.U32 R4, R70, UR4, R8 ;  /* 0x0000000446047c25 */ /* 0x000fc8000f8e0008 */
[----:B------:R-:W-:Y:S02]  /*10290*/  IMAD.MOV R9, RZ, RZ, -R3 ;  /* 0x000000ffff097224 */ /* 0x000fe400078e0a03 */
[----:B------:R-:W-:Y:S02]  /*102a0*/  IMAD R8, R7, UR6, RZ ;  /* 0x0000000607087c24 */ /* 0x000fe4000f8e02ff */
[----:B------:R-:W-:Y:S01]  /*102b0*/  IMAD R5, R70, UR5, R5 ;  /* 0x0000000546057c24 */ /* 0x000fe2000f8e0205 */
[----:B------:R-:W-:Y:S01]  /*102c0*/  ULDC.64 UR4, c[0x0][0xb28] ;  /* 0x0002ca0000047ab9 */ /* 0x000fe20000000a00 */
[----:B------:R-:W-:Y:S02]  /*102d0*/  IMAD R7, R0, R9, R65 ;  /* 0x0000000900077224 */ /* 0x000fe400078e0241 */
[C---:B------:R-:W-:Y:S02]  /*102e0*/  IMAD R9, R3.reuse, UR7, R8 ;  /* 0x0000000703097c24 */ /* 0x040fe4000f8e0208 */
[----:B------:R-:W-:Y:S01]  /*102f0*/  IMAD.WIDE.U32 R4, R3, UR6, R4 ;  /* 0x0000000603047c25 */ /* 0x000fe2000f8e0004 */
[----:B------:R-:W-:-:S02]  /*10300*/  SHF.R.S32.HI R3, RZ, 0x1f, R68 ;  /* 0x0000001fff037819 */ /* 0x000fc40000011444 */
[----:B------:R-:W-:Y:S01]  /*10310*/  SHF.R.S32.HI R0, RZ, 0x1f, R7 ;  /* 0x0000001fff007819 */ /* 0x000fe20000011407 */
[----:B------:R-:W-:Y:S01]  /*10320*/  IMAD.IADD R5, R5, 0x1, R9 ;  /* 0x0000000105057824 */ /* 0x000fe200078e0209 */
[----:B------:R-:W-:Y:S01]  /*10330*/  LEA.HI R8, R3, R68, RZ, 0x2 ;  /* 0x0000004403087211 */ /* 0x000fe200078f10ff */
[----:B------:R-:W-:Y:S02]  /*10340*/  VIADD R3, R2, 0x30820 ;  /* 0x0003082002037836 */ /* 0x000fe40000000000 */
[----:B------:R-:W-:Y:S01]  /*10350*/  IMAD R0, R0, UR4, RZ ;  /* 0x0000000400007c24 */ /* 0x000fe2000f8e02ff */
[----:B------:R-:W-:Y:S01]  /*10360*/  LOP3.LUT R9, R8, 0x7ffffffc, RZ, 0xc0, !PT ;  /* 0x7ffffffc08097812 */ /* 0x000fe200078ec0ff */
[----:B------:R-:W-:Y:S01]  /*10370*/  IMAD.WIDE.U32 R4, R7, UR4, R4 ;  /* 0x0000000407047c25 */ /* 0x000fe2000f8e0004 */
[----:B------:R-:W-:-:S03]  /*10380*/  PRMT R8, RZ, 0x654, R3 ;  /* 0x00000654ff087816 */ /* 0x000fc60000000003 */
[----:B------:R-:W-:Y:S01]  /*10390*/  IMAD.IADD R9, R68, 0x1, -R9 ;  /* 0x0000000144097824 */ /* 0x000fe200078e0a09 */
[----:B------:R0:W-:Y:S01]  /*103a0*/  SYNCS.ARRIVE.TRANS64.RED.A1T0 RZ, [R8+URZ], RZ ;  /* 0x000000ff08ff79a7 */ /* 0x0001e2000810043f */
[----:B------:R-:W-:Y:S01]  /*103b0*/  IMAD R3, R7, UR5, R0 ;  /* 0x0000000507037c24 */ /* 0x000fe2000f8e0200 */
[----:B------:R-:W-:Y:S01]  /*103c0*/  ULDC.64 UR4, c[0x0][0xb00] ;  /* 0x0002c00000047ab9 */ /* 0x000fe20000000a00 */
[----:B------:R-:W-:Y:S01]  /*103d0*/  IMAD.SHL.U32 R7, R9, 0x2, RZ ;  /* 0x0000000209077824 */ /* 0x000fe200078e00ff */
[C---:B------:R-:W-:Y:S01]  /*103e0*/  LEA R0, P0, R4.reuse, UR4, 0x2 ;  /* 0x0000000404007c11 */ /* 0x040fe2000f8010ff */
[----:B------:R-:W-:Y:S01]  /*103f0*/  IMAD.IADD R3, R5, 0x1, R3 ;  /* 0x0000000105037824 */ /* 0x000fe200078e0203 */
[----:B------:R-:W-:Y:S01]  /*10400*/  UMOV UR4, 0xffffffff ;  /* 0xffffffff00047882 */ /* 0x000fe20000000000 */
[C---:B------:R-:W-:Y:S02]  /*10410*/  VIADD R32, R7.reuse, 0x30 ;  /* 0x0000003007207836 */ /* 0x040fe40000000000 */
[C---:B------:R-:W-:Y:S01]  /*10420*/  VIADD R60, R7.reuse, 0x38 ;  /* 0x00000038073c7836 */ /* 0x040fe20000000000 */
[----:B------:R-:W-:Y:S01]  /*10430*/  LEA.HI.X R4, R4, UR5, R3, 0x2, P0 ;  /* 0x0000000504047c11 */ /* 0x000fe200080f1403 */
        /* <DEDUP_REMOVED lines=11> */
[----:B------:R-:W-:Y:S01]  /*104f0*/  SHF.R.S32.HI R72, RZ, 0x1f, R71 ;  /* 0x0000001fff487819 */ /* 0x000fe20000011447 */
[----:B0-----:R-:W-:Y:S06]  /*10500*/  BRA.DIV UR4, `(.L_x_12659) ;  /* 0x00000086049c7947 */ /* 0x001fec000b800000 */
[----:B------:R0:W1:Y:S04]  /*10510*/  SHFL.IDX PT, R3, R4, RZ, 0x1c1f ;  /* 0x001c1fff04037589 */ /* 0x00006800000e0000 */
[----:B------:R0:W2:Y:S02]  /*10520*/  SHFL.IDX PT, R14, R0, RZ, 0x1c1f ;  /* 0x001c1fff000e7589 */ /* 0x0000a400000e0000 */
.L_x_12842:
[----:B------:R-:W-:Y:S01]  /*10530*/  ISETP.GE.AND P0, PT, R10, R63, PT ;  /* 0x0000003f0a00720c */ /* 0x000fe20003f06270 */
[----:B------:R-:W-:-:S12]  /*10540*/  BSSY B1, `(.L_x_12660) ;  /* 0x0000023000017945 */ /* 0x000fd80003800000 */
[----:B------:R-:W-:Y:S05]  /*10550*/  @P0 BRA `(.L_x_12661) ;  /* 0x0000000000840947 */ /* 0x000fea0003800000 */
[----:B------:R-:W-:Y:S02]  /*10560*/  ULDC UR4, c[0x0][0xac8] ;  /* 0x0002b20000047ab9 */ /* 0x000fe40000000800 */
[----:B------:R-:W-:Y:S02]  /*10570*/  ISETP.GE.AND P3, PT, R7, UR4, PT ;  /* 0x0000000407007c0c */ /* 0x000fe4000bf66270 */
[----:B------:R-:W-:Y:S02]  /*10580*/  ISETP.GE.AND P1, PT, R62, UR4, PT ;  /* 0x000000043e007c0c */ /* 0x000fe4000bf26270 */
[----:B------:R-:W-:Y:S02]  /*10590*/  ISETP.GE.AND P0, PT, R65, UR4, PT ;  /* 0x0000000441007c0c */ /* 0x000fe4000bf06270 */
[----:B------:R-:W-:-:S07]  /*105a0*/  ISETP.GE.AND P4, PT, R67, UR4, PT ;  /* 0x0000000443007c0c */ /* 0x000fce000bf86270 */
[----:B-1----:R-:W-:Y:S02]  /*105b0*/  @!P3 IMAD.MOV.U32 R15, RZ, RZ, R3 ;  /* 0x000000ffff0fb224 */ /* 0x002fe400078e0003 */
[CC--:B--2---:R-:W-:Y:S01]  /*105c0*/  @!P1 LEA R10, P5, R62.reuse, R14.reuse, 0x2 ;  /* 0x0000000e3e0a9211 */ /* 0x0c4fe200078a10ff */
[----:B------:R-:W-:Y:S01]  /*105d0*/  @!P3 IMAD.WIDE R8, R7, 0x4, R14 ;  /* 0x000000040708b825 */ /* 0x000fe200078e020e */
[----:B------:R-:W-:Y:S02]  /*105e0*/  @!P0 LEA R12, P2, R65, R14, 0x2 ;  /* 0x0000000e410c8211 */ /* 0x000fe400078410ff */
[-C--:B------:R-:W-:Y:S02]  /*105f0*/  @!P1 LEA.HI.X R11, R62, R3.reuse, R64, 0x2, P5 ;  /* 0x000000033e0b9211 */ /* 0x080fe400028f1440 */
[----:B------:R1:W-:Y:S01]  /*10600*/  @!P3 ST.E.64 desc[UR56][R8.64], R20 ;  /* 0x000000140800b985 */ /* 0x0003e2000c101b38 */
[----:B------:R-:W-:Y:S02]  /*10610*/  ISETP.GE.AND P3, PT, R69, UR4, PT ;  /* 0x0000000445007c0c */ /* 0x000fe4000bf66270 */
[----:B------:R-:W-:Y:S01]  /*10620*/  @!P0 LEA.HI.X R13, R65, R3, R66, 0x2, P2 ;  /* 0x00000003410d8211 */ /* 0x000fe200010f1442 */
[----:B------:R2:W-:Y:S01]  /*10630*/  @!P1 ST.E.64 desc[UR56][R10.64], R26 ;  /* 0x0000001a0a009985 */ /* 0x0005e2000c101b38 */
[----:B------:R-:W-:-:S02]  /*10640*/  ISETP.GE.AND P2, PT, R71, UR4, PT ;  /* 0x0000000447007c0c */ /* 0x000fc4000bf46270 */
[CC--:B------:R-:W-:Y:S01]  /*10650*/  @!P4 LEA R24, P5, R67.reuse, R14.reuse, 0x2 ;  /* 0x0000000e4318c211 */ /* 0x0c0fe200078a10ff */
[----:B------:R3:W-:Y:S01]  /*10660*/  @!P0 ST.E.64 desc[UR56][R12.64], R28 ;  /* 0x0000001c0c008985 */ /* 0x0007e2000c101b38 */
[----:B------:R-:W-:Y:S02]  /*10670*/  ISETP.GE.AND P1, PT, R32, UR4, PT ;  /* 0x0000000420007c0c */ /* 0x000fe4000bf26270 */
[----:B------:R-:W-:Y:S02]  /*10680*/  ISETP.GE.AND P0, PT, R60, UR4, PT ;  /* 0x000000043c007c0c */ /* 0x000fe4000bf06270 */
[----:B------:R-:W-:Y:S02]  /*10690*/  @!P4 LEA.HI.X R25, R67, R3, R68, 0x2, P5 ;  /* 0x000000034319c211 */ /* 0x000fe400028f1444 */
[----:B------:R-:W-:-:S03]  /*106a0*/  @!P3 LEA R58, P5, R69, R14, 0x2 ;  /* 0x0000000e453ab211 */ /* 0x000fc600078a10ff */
[----:B------:R3:W-:Y:S01]  /*106b0*/  @!P4 ST.E.64 desc[UR56][R24.64], R30 ;  /* 0x0000001e1800c985 */ /* 0x0007e2000c101b38 */
[-C--:B-1----:R-:W-:Y:S02]  /*106c0*/  @!P2 LEA R8, P4, R71, R14.reuse, 0x2 ;  /* 0x0000000e4708a211 */ /* 0x082fe400078810ff */
[-C--:B------:R-:W-:Y:S02]  /*106d0*/  @!P3 LEA.HI.X R59, R69, R3.reuse, R70, 0x2, P5 ;  /* 0x00000003453bb211 */ /* 0x080fe400028f1446 */
[-C--:B--2---:R-:W-:Y:S02]  /*106e0*/  @!P1 LEA R10, P5, R32, R14.reuse, 0x2 ;  /* 0x0000000e200a9211 */ /* 0x084fe400078a10ff */
        /* <DEDUP_REMOVED lines=8> */
.L_x_12661:
[----:B------:R-:W-:Y:S05]  /*10770*/  BSYNC B1 ;  /* 0x0000000000017941 */ /* 0x000fea0003800000 */
.L_x_12660:
[----:B------:R-:W-:-:S03]  /*10780*/  UMOV UR4, 0xffffffff ;  /* 0xffffffff00047882 */ /* 0x000fc60000000000 */
[----:B------:R-:W-:Y:S05]  /*10790*/  BRA.DIV UR4, `(.L_x_12662) ;  /* 0x00000086042c7947 */ /* 0x000fea000b800000 */
[----:B-1----:R1:W4:Y:S04]  /*107a0*/  SHFL.IDX PT, R3, R4, 0x1, 0x1c1f ;  /* 0x003c1f0004037f89 */ /* 0x00232800000e0000 */
[----:B--23--:R1:W2:Y:S02]  /*107b0*/  SHFL.IDX PT, R14, R0, 0x1, 0x1c1f ;  /* 0x003c1f00000e7f89 */ /* 0x00c2a400000e0000 */
.L_x_12846:
[----:B------:R-:W-:-:S13]  /*107c0*/  ISETP.GE.AND P0, PT, R6, R63, PT ;  /* 0x0000003f0600720c */ /* 0x000fda0003f06270 */
[----:B------:R-:W-:Y:S05]  /*107d0*/  @P0 BRA `(.L_x_12658) ;  /* 0x0000000c00140947 */ /* 0x000fea0003800000 */
[----:B------:R-:W-:Y:S02]  /*107e0*/  ULDC UR4, c[0x0][0xac8] ;  /* 0x0002b20000047ab9 */ /* 0x000fe40000000800 */
[----:B------:R-:W-:Y:S02]  /*107f0*/  ISETP.GE.AND P4, PT, R7, UR4, PT ;  /* 0x0000000407007c0c */ /* 0x000fe4000bf86270 */
[----:B------:R-:W-:Y:S02]  /*10800*/  ISETP.GE.AND P5, PT, R62, UR4, PT ;  /* 0x000000043e007c0c */ /* 0x000fe4000bfa6270 */
[----:B------:R-:W-:Y:S02]  /*10810*/  ISETP.GE.AND P0, PT, R65, UR4, PT ;  /* 0x0000000441007c0c */ /* 0x000fe4000bf06270 */
[----:B------:R-:W-:Y:S02]  /*10820*/  ISETP.GE.AND P1, PT, R67, UR4, PT ;  /* 0x0000000443007c0c */ /* 0x000fe4000bf26270 */
[----:B------:R-:W-:-:S05]  /*10830*/  ISETP.GE.AND P2, PT, R69, UR4, PT ;  /* 0x0000000445007c0c */ /* 0x000fca000bf46270 */
[----:B----4-:R-:W-:Y:S02]  /*10840*/  @!P4 IMAD.MOV.U32 R15, RZ, RZ, R3 ;  /* 0x000000ffff0fc224 */ /* 0x010fe400078e0003 */
        /* <DEDUP_REMOVED lines=9> */
[----:B------:R-:W-:Y:S02]  /*108e0*/  ISETP.GE.AND P4, PT, R32, UR4, PT ;  /* 0x0000000420007c0c */ /* 0x000fe4000bf86270 */
[-C--:B------:R-:W-:Y:S01]  /*108f0*/  @!P1 LEA.HI.X R11, R67, R3.reuse, R68, 0x2, P5 ;  /* 0x00000003430b9211 */ /* 0x080fe200028f1444 */
[----:B------:R1:W-:Y:S01]  /*10900*/  @!P0 ST.E.64 desc[UR56][R8.64], R48 ;  /* 0x0000003008008985 */ /* 0x0003e2000c101b38 */
[C---:B------:R-:W-:Y:S02]  /*10910*/  @!P2 LEA R12, P5, R69.reuse, R14, 0x2 ;  /* 0x0000000e450ca211 */ /* 0x040fe400078a10ff */
[----:B------:R-:W-:Y:S01]  /*10920*/  ISETP.GE.AND P0, PT, R60, UR4, PT ;  /* 0x000000043c007c0c */ /* 0x000fe2000bf06270 */
[----:B------:R1:W-:Y:S01]  /*10930*/  @!P1 ST.E.64 desc[UR56][R10.64], R50 ;  /* 0x000000320a009985 */ /* 0x0003e2000c101b38 */
[----:B------:R-:W-:-:S02]  /*10940*/  @!P2 LEA.HI.X R13, R69, R3, R70, 0x2, P5 ;  /* 0x00000003450da211 */ /* 0x000fc400028f1446 */
[----:B------:R-:W-:-:S03]  /*10950*/  @!P3 LEA R20, P5, R71, R14, 0x2 ;  /* 0x0000000e4714b211 */ /* 0x000fc600078a10ff */
[----:B------:R1:W-:Y:S01]  /*10960*/  @!P2 ST.E.64 desc[UR56][R12.64], R52 ;  /* 0x000000340c00a985 */ /* 0x0003e2000c101b38 */
[----:B------:R-:W-:Y:S02]  /*10970*/  @!P3 LEA.HI.X R21, R71, R3, R72, 0x2, P5 ;  /* 0x000000034715b211 */ /* 0x000fe400028f1448 */
[----:B0-----:R-:W-:-:S03]  /*10980*/  @!P4 LEA R4, P5, R32, R14, 0x2 ;  /* 0x0000000e2004c211 */ /* 0x001fc600078a10ff */
[----:B------:R1:W-:Y:S01]  /*10990*/  @!P3 ST.E.64 desc[UR56][R20.64], R54 ;  /* 0x000000361400b985 */ /* 0x0003e2000c101b38 */
[----:B------:R-:W-:-:S05]  /*109a0*/  @!P4 LEA.HI.X R5, R32, R3, R73, 0x2, P5 ;  /* 0x000000032005c211 */ /* 0x000fca00028f1449 */
[----:B------:R1:W-:Y:S01]  /*109b0*/  @!P4 ST.E.64 desc[UR56][R4.64], R56 ;  /* 0x000000380400c985 */ /* 0x0003e2000c101b38 */
[----:B------:R-:W-:Y:S05]  /*109c0*/  @P0 BRA `(.L_x_12658) ;  /* 0x0000000800980947 */ /* 0x000fea0003800000 */
[----:B------:R-:W-:-:S04]  /*109d0*/  LEA R14, P0, R60, R14, 0x2 ;  /* 0x0000000e3c0e7211 */ /* 0x000fc800078010ff */
[----:B------:R-:W-:-:S05]  /*109e0*/  LEA.HI.X R15, R60, R3, R61, 0x2, P0 ;  /* 0x000000033c0f7211 */ /* 0x000fca00000f143d */
[----:B------:R0:W-:Y:S01]  /*109f0*/  ST.E.64 desc[UR56][R14.64], R150 ;  /* 0x000000960e007985 */ /* 0x0001e2000c101b38 */
[----:B------:R-:W-:Y:S05]  /*10a00*/  BRA `(.L_x_12658) ;  /* 0x0000000800887947 */ /* 0x000fea0003800000 */
.L_x_12654:
[----:B------:R-:W2:Y:S01]  /*10a10*/  LDL R8, [R1+0x60] ;  /* 0x0000600001087983 */ /* 0x000ea20000100800 */
[----:B------:R-:W-:Y:S01]  /*10a20*/  ULDC.64 UR6, c[0x0][0xc08] ;  /* 0x0003020000067ab9 */ /* 0x000fe20000000a00 */
[----:B------:R-:W-:Y:S01]  /*10a30*/  ULDC.64 UR4, c[0x0][0xc00] ;  /* 0x0003000000047ab9 */ /* 0x000fe20000000a00 */
[----:B------:R-:W-:Y:S01]  /*10a40*/  ISETP.NE.U32.AND P1, PT, RZ, UR6, PT ;  /* 0x00000006ff007c0c */ /* 0x000fe2000bf25070 */
[----:B-----5:R-:W-:Y:S01]  /*10a50*/  IMAD.MOV.U32 R25, RZ, RZ, RZ ;  /* 0x000000ffff197224 */ /* 0x020fe200078e00ff */
        /* <DEDUP_REMOVED lines=11> */
[----:B------:R-:W-:Y:S02]  /*10b10*/  ISETP.GT.AND P3, PT, R75, 0xbf, PT ;  /* 0x000000bf4b00780c */ /* 0x000fe40003f64270 */
[----:B--2---:R-:W-:-:S13]  /*10b20*/  ISETP.NE.AND P2, PT, R8, RZ, PT ;  /* 0x000000ff0800720c */ /* 0x004fda0003f45270 */
[----:B------:R-:W1:Y:S02]  /*10b30*/  @!P2 LDC R8, c[0x0][0xad4] ;  /* 0x0002b500ff08ab82 */ /* 0x000e640000000800 */
[----:B-1----:R0:W-:Y:S01]  /*10b40*/  @!P2 STL [R1+0x60], R8 ;  /* 0x000060080100a387 */ /* 0x0021e20000100800 */
[----:B------:R-:W-:Y:S01]  /*10b50*/  ISETP.GT.AND P2, PT, R8, 0x1, PT ;  /* 0x000000010800780c */ /* 0x000fe20003f44270 */
[----:B------:R-:W-:-:S12]  /*10b60*/  @P1 BRA `(.L_x_12663) ;  /* 0x0000000000101947 */ /* 0x000fd80003800000 */
[----:B------:R-:W-:Y:S05]  /*10b70*/  @!P0 BRA `(.L_x_12663) ;  /* 0x00000000000c8947 */ /* 0x000fea0003800000 */
[----:B------:R-:W2:Y:S04]  /*10b80*/  LDG.E R0, desc[UR56][R4.64] ;  /* 0x0000003804007981 */ /* 0x000ea8000c1e1900 */
[----:B-----5:R-:W2:Y:S02]  /*10b90*/  LDG.E R21, desc[UR56][R4.64+0x4] ;  /* 0x0000043804157981 */ /* 0x020ea4000c1e1900 */
[----:B--2---:R-:W-:-:S07]  /*10ba0*/  IMAD.IADD R21, R21, 0x1, -R0 ;  /* 0x0000000115157824 */ /* 0x004fce00078e0a00 */
.L_x_12663:
[----:B------:R-:W-:Y:S01]  /*10bb0*/  BSSY B1, `(.L_x_12664) ;  /* 0x000003a000017945 */ /* 0x000fe20003800000 */
[----:B------:R-:W-:Y:S02]  /*10bc0*/  SEL R37, R74, RZ, !P0 ;  /* 0x000000ff4a257207 */ /* 0x000fe40004000000 */
[----:B------:R-:W-:Y:S02]  /*10bd0*/  SEL R63, R63, RZ, !P0 ;  /* 0x000000ff3f3f7207 */ /* 0x000fe40004000000 */
[----:B-----5:R-:W-:Y:S01]  /*10be0*/  SHF.R.S32.HI R24, RZ, 0x1f, R25 ;  /* 0x0000001fff187819 */ /* 0x020fe20000011419 */
[----:B------:R-:W-:Y:S06]  /*10bf0*/  @P3 BRA `(.L_x_12665) ;  /* 0x0000000000d43947 */ /* 0x000fec0003800000 */
[----:B------:R-:W2:Y:S01]  /*10c00*/  LDL R0, [R1+0x68] ;  /* 0x0000680001007983 */ /* 0x000ea20000100800 */
[----:B------:R-:W1:Y:S01]  /*10c10*/  LDC R26, c[0x0][0xbe8] ;  /* 0x0002fa00ff1a7b82 */ /* 0x000e620000000800 */
[----:B0-----:R-:W2:Y:S02]  /*10c20*/  S2R R4, SR_TID.X ;  /* 0x0000000000047919 */ /* 0x001ea40000002100 */
[----:B--2---:R-:W-:Y:S02]  /*10c30*/  IMAD R0, R0, 0xc0, R4 ;  /* 0x000000c000007824 */ /* 0x004fe400078e0204 */
[----:B-1----:R-:W-:Y:S02]  /*10c40*/  IMAD R4, R21, R26, RZ ;  /* 0x0000001a15047224 */ /* 0x002fe400078e02ff */
        /* <DEDUP_REMOVED lines=48> */
.L_x_12665:
[----:B------:R-:W-:Y:S05]  /*10f50*/  BSYNC B1 ;  /* 0x0000000000017941 */ /* 0x000fea0003800000 */
.L_x_12664:
[----:B------:R-:W-:Y:S05]  /*10f60*/  @P2 BRA `(.L_x_12658) ;  /* 0x0000000400302947 */ /* 0x000fea0003800000 */
[----:B------:R-:W2:Y:S01]  /*10f70*/  LDL.LU R12, [R1+0x58] ;  /* 0x00005800010c7983 */ /* 0x000ea20000300800 */
[----:B------:R-:W3:Y:S01]  /*10f80*/  LDC R10, c[0x0][0xbe8] ;  /* 0x0002fa00ff0a7b82 */ /* 0x000ee20000000800 */
[----:B------:R-:W-:Y:S01]  /*10f90*/  ULDC.64 UR4, c[0x0][0xaa0] ;  /* 0x0002a80000047ab9 */ /* 0x000fe20000000a00 */
[----:B------:R-:W-:Y:S01]  /*10fa0*/  IMAD R3, R3, 0x30, R62 ;  /* 0x0000003003037824 */ /* 0x000fe200078e023e */
[----:B------:R-:W4:Y:S01]  /*10fb0*/  LDL R26, [R1+0x68] ;  /* 0x00006800011a7983 */ /* 0x000f220000100800 */
[----:B------:R-:W-:Y:S01]  /*10fc0*/  IMAD R0, R24, UR4, RZ ;  /* 0x0000000418007c24 */ /* 0x000fe2000f8e02ff */
[----:B------:R-:W-:Y:S01]  /*10fd0*/  ULDC.64 UR6, c[0x0][0xaf0] ;  /* 0x0002bc0000067ab9 */ /* 0x000fe20000000a00 */
[----:B01----:R-:W-:-:S04]  /*10fe0*/  IMAD.WIDE.U32 R4, R25, UR4, RZ ;  /* 0x0000000419047c25 */ /* 0x003fc8000f8e00ff */
[----:B------:R-:W-:Y:S01]  /*10ff0*/  IMAD R7, R25, UR5, R0 ;  /* 0x0000000519077c24 */ /* 0x000fe2000f8e0200 */
[----:B------:R-:W-:Y:S01]  /*11000*/  ULDC.64 UR4, c[0x0][0xae8] ;  /* 0x0002ba0000047ab9 */ /* 0x000fe20000000a00 */
[----:B------:R-:W-:-:S03]  /*11010*/  IMAD R6, R63, UR6, RZ ;  /* 0x000000063f067c24 */ /* 0x000fc6000f8e02ff */
[----:B------:R-:W-:Y:S02]  /*11020*/  IADD3 R5, R5, R7, RZ ;  /* 0x0000000705057210 */ /* 0x000fe40007ffe0ff */
[----:B---3--:R-:W-:-:S13]  /*11030*/  ISETP.NE.AND P0, PT, R10, 0x1, PT ;  /* 0x000000010a00780c */ /* 0x008fda0003f05270 */
[----:B------:R-:W0:Y:S08]  /*11040*/  @P0 LDC R9, c[0x0][0xbec] ;  /* 0x0002fb00ff090b82 */ /* 0x000e300000000800 */
[----:B------:R-:W1:Y:S01]  /*11050*/  @P0 LDC R11, c[0x0][0xbf0] ;  /* 0x0002fc00ff0b0b82 */ /* 0x000e620000000800 */
[----:B--2---:R-:W-:-:S04]  /*11060*/  IMAD.WIDE.U32 R4, R12, UR4, R4 ;  /* 0x000000040c047c25 */ /* 0x004fc8000f8e0004 */
[----:B----4-:R-:W-:Y:S02]  /*11070*/  IMAD R8, R26, 0xc0, R3 ;  /* 0x000000c01a087824 */ /* 0x010fe400078e0203 */
[----:B------:R-:W-:Y:S01]  /*11080*/  IMAD R5, R12, UR5, R5 ;  /* 0x000000050c057c24 */ /* 0x000fe2000f8e0205 */
[----:B------:R-:W-:Y:S01]  /*11090*/  ULDC.64 UR4, c[0x0][0xae0] ;  /* 0x0002b80000047ab9 */ /* 0x000fe20000000a00 */
[----:B0-----:R-:W-:-:S04]  /*110a0*/  @P0 IMAD.HI.U32 R0, R8, R9, RZ ;  /* 0x0000000908000227 */ /* 0x001fc800078e00ff */
[----:B------:R-:W-:Y:S01]  /*110b0*/  IMAD.MOV.U32 R3, RZ, RZ, R8 ;  /* 0x000000ffff037224 */ /* 0x000fe200078e0008 */
[----:B-1----:R-:W-:Y:S01]  /*110c0*/  @P0 SHF.R.U32.HI R3, RZ, R11, R0 ;  /* 0x0000000bff030219 */ /* 0x002fe20000011600 */
[C---:B------:R-:W-:Y:S02]  /*110d0*/  IMAD R9, R37.reuse, UR7, R6 ;  /* 0x0000000725097c24 */ /* 0x040fe4000f8e0206 */
[----:B------:R-:W-:Y:S01]  /*110e0*/  IMAD.WIDE.U32 R4, R37, UR6, R4 ;  /* 0x0000000625047c25 */ /* 0x000fe2000f8e0004 */
[--C-:B------:R-:W-:Y:S01]  /*110f0*/  SHF.R.S32.HI R0, RZ, 0x1f, R3.reuse ;  /* 0x0000001fff007819 */ /* 0x100fe20000011403 */
[----:B------:R-:W-:Y:S02]  /*11100*/  ULDC.64 UR6, c[0x0][0xa80] ;  /* 0x0002a00000067ab9 */ /* 0x000fe40000000a00 */
[----:B------:R-:W-:Y:S02]  /*11110*/  IMAD.MOV R7, RZ, RZ, -R3 ;  /* 0x000000ffff077224 */ /* 0x000fe400078e0a03 */
[----:B------:R-:W-:-:S02]  /*11120*/  IMAD R0, R0, UR4, RZ ;  /* 0x0000000400007c24 */ /* 0x000fc4000f8e02ff */
        /* <DEDUP_REMOVED lines=10> */
[----:B------:R-:W-:Y:S02]  /*111d0*/  ULDC UR4, c[0x0][0xac8] ;  /* 0x0002b20000047ab9 */ /* 0x000fe40000000800 */
[----:B------:R-:W-:Y:S01]  /*111e0*/  ISETP.GE.AND P0, PT, R59, UR4, PT ;  /* 0x000000043b007c0c */ /* 0x000fe2000bf06270 */
[----:B------:R-:W-:Y:S01]  /*111f0*/  IMAD.IADD R3, R5, 0x1, R3 ;  /* 0x0000000105037824 */ /* 0x000fe200078e0203 */
[----:B------:R-:W-:Y:S01]  /*11200*/  LEA R7, P1, R4, UR6, 0x1 ;  /* 0x0000000604077c11 */ /* 0x000fe2000f8208ff */
[----:B------:R-:W-:-:S03]  /*11210*/  UMOV UR4, 0xffffffff ;  /* 0xffffffff00047882 */ /* 0x000fc60000000000 */
[----:B------:R-:W-:Y:S01]  /*11220*/  LEA.HI.X R20, R4, UR7, R3, 0x1, P1 ;  /* 0x0000000704147c11 */ /* 0x000fe200088f0c03 */
[----:B------:R-:W-:Y:S08]  /*11230*/  BRA.DIV UR4, `(.L_x_12666) ;  /* 0x0000007a04cc7947 */ /* 0x000ff0000b800000 */
[----:B------:R-:W0:Y:S01]  /*11240*/  SHFL.IDX PT, R3, R7, RZ, 0x181f ;  /* 0x00181fff07037589 */ /* 0x000e2200000e0000 */
[----:B------:R-:W-:Y:S02]  /*11250*/  IMAD R21, R21, R10, RZ ;  /* 0x0000000a15157224 */ /* 0x000fe400078e02ff */
[----:B------:R-:W-:Y:S01]  /*11260*/  IMAD R24, R26, 0xc0, R62 ;  /* 0x000000c01a187824 */ /* 0x000fe200078e023e */
[----:B------:R-:W1:Y:S03]  /*11270*/  SHFL.IDX PT, R0, R20, RZ, 0x181f ;  /* 0x00181fff14007589 */ /* 0x000e6600000e0000 */
[C---:B------:R-:W-:Y:S01]  /*11280*/  VIADD R8, R24.reuse, 0x30 ;  /* 0x0000003018087836 */ /* 0x040fe20000000000 */
[----:B------:R-:W2:Y:S01]  /*11290*/  SHFL.IDX PT, R5, R7, 0x1, 0x181f ;  /* 0x00381f0007057f89 */ /* 0x000ea200000e0000 */
[C---:B------:R-:W-:Y:S01]  /*112a0*/  ISETP.GE.OR P2, PT, R24.reuse, R21, P0 ;  /* 0x000000151800720c */ /* 0x040fe20000746670 */
[----:B------:R-:W-:-:S02]  /*112b0*/  VIADD R10, R24, 0x60 ;  /* 0x00000060180a7836 */ /* 0x000fc40000000000 */
[----:B------:R-:W3:Y:S01]  /*112c0*/  SHFL.IDX PT, R14, R7, 0x2, 0x181f ;  /* 0x00581f00070e7f89 */ /* 0x000ee200000e0000 */
[-C--:B------:R-:W-:Y:S02]  /*112d0*/  ISETP.GE.OR P3, PT, R8, R21.reuse, P0 ;  /* 0x000000150800720c */ /* 0x080fe40000766670 */
[----:B------:R-:W-:Y:S01]  /*112e0*/  ISETP.GE.OR P4, PT, R10, R21, P0 ;  /* 0x000000150a00720c */ /* 0x000fe20000786670 */
[----:B------:R-:W4:Y:S04]  /*112f0*/  SHFL.IDX PT, R4, R20, 0x1, 0x181f ;  /* 0x00381f0014047f89 */ /* 0x000f2800000e0000 */
[----:B------:R-:W5:Y:S02]  /*11300*/  SHFL.IDX PT, R6, R20, 0x2, 0x181f ;  /* 0x00581f0014067f89 */ /* 0x000f6400000e0000 */
[----:B0-----:R-:W-:-:S04]  /*11310*/  @!P2 LEA R10, P5, R59, R3, 0x1 ;  /* 0x000000033b0aa211 */ /* 0x001fc800078a08ff */
[C---:B-1----:R-:W-:Y:S02]  /*11320*/  @!P2 LEA.HI.X R3, R59.reuse, R0, R58, 0x1, P5 ;  /* 0x000000003b03a211 */ /* 0x042fe400028f0c3a */
[----:B------:R0:W1:Y:S01]  /*11330*/  SHFL.IDX PT, R0, R20, 0x3, 0x181f ;  /* 0x00781f0014007f89 */ /* 0x00006200000e0000 */
[C---:B--2---:R-:W-:Y:S02]  /*11340*/  @!P3 LEA R8, P1, R59.reuse, R5, 0x1 ;  /* 0x000000053b08b211 */ /* 0x044fe400078208ff */
[----:B------:R-:W-:Y:S01]  /*11350*/  @!P2 IMAD.MOV.U32 R11, RZ, RZ, R3 ;  /* 0x000000ffff0ba224 */ /* 0x000fe200078e0003 */
[----:B---3--:R-:W-:-:S04]  /*11360*/  @!P4 LEA R25, P5, R59, R14, 0x1 ;  /* 0x0000000e3b19c211 */ /* 0x008fc800078a08ff */
[----:B------:R0:W-:Y:S01]  /*11370*/  @!P2 ST.E.128 desc[UR56][R10.64], RZ ;  /* 0x000000ff0a00a985 */ /* 0x0001e2000c101d38 */
[C-C-:B----4-:R-:W-:Y:S01]  /*11380*/  @!P3 LEA.HI.X R9, R59.reuse, R4, R58.reuse, 0x1, P1 ;  /* 0x000000043b09b211 */ /* 0x150fe200008f0c3a */
[----:B------:R-:W-:Y:S02]  /*11390*/  @!P4 IMAD.MOV.U32 R4, RZ, RZ, R25 ;  /* 0x000000ffff04c224 */ /* 0x000fe400078e0019 */
[----:B------:R0:W2:Y:S01]  /*113a0*/  SHFL.IDX PT, R14, R7, 0x3, 0x181f ;  /* 0x00781f00070e7f89 */ /* 0x0000a200000e0000 */
[----:B-----5:R-:W-:-:S03]  /*113b0*/  @!P4 LEA.HI.X R5, R59, R6, R58, 0x1, P5 ;  /* 0x000000063b05c211 */ /* 0x020fc600028f0c3a */
[----:B------:R0:W-:Y:S04]  /*113c0*/  @!P3 ST.E.128 desc[UR56][R8.64], RZ ;  /* 0x000000ff0800b985 */ /* 0x0001e8000c101d38 */
[----:B------:R0:W-:Y:S02]  /*113d0*/  @!P4 ST.E.128 desc[UR56][R4.64], RZ ;  /* 0x000000ff0400c985 */ /* 0x0001e4000c101d38 */
.L_x_12855:
[----:B------:R-:W-:-:S05]  /*113e0*/  VIADD R24, R24, 0x90 ;  /* 0x0000009018187836 */ /* 0x000fca0000000000 */
[----:B------:R-:W-:-:S13]  /*113f0*/  ISETP.GE.OR P0, PT, R24, R21, P0 ;  /* 0x000000151800720c */ /* 0x000fda0000706670 */
[----:B--2---:R-:W-:-:S04]  /*11400*/  @!P0 LEA R14, P1, R59, R14, 0x1 ;  /* 0x0000000e3b0e8211 */ /* 0x004fc800078208ff */
[----:B-1----:R-:W-:-:S05]  /*11410*/  @!P0 LEA.HI.X R15, R59, R0, R58, 0x1, P1 ;  /* 0x000000003b0f8211 */ /* 0x002fca00008f0c3a */
[----:B------:R2:W-:Y:S04]  /*11420*/  @!P0 ST.E.128 desc[UR56][R14.64], RZ ;  /* 0x000000ff0e008985 */ /* 0x0005e8000c101d38 */
.L_x_12658:
[----:B------:R-:W-:Y:S05]  /*11430*/  BSYNC B0 ;  /* 0x0000000000007941 */ /* 0x000fea0003800000 */
.L_x_12653:
[----:B------:R-:W-:Y:S02]  /*11440*/  ULDC UR4, c[0x0][0xc3c] ;  /* 0x00030f0000047ab9 */ /* 0x000fe40000000800 */
[----:B------:R-:W-:-:S13]  /*11450*/  ISETP.GE.AND P0, PT, R35, UR4, PT ;  /* 0x0000000423007c0c */ /* 0x000fda000bf06270 */
[----:B------:R-:W-:Y:S05]  /*11460*/  @!P0 BRA `(.L_x_12667) ;  /* 0xfffffefc00348947 */ /* 0x000fea000383ffff */
[----:B------:R-:W-:Y:S05]  /*11470*/  BRA `(.L_x_12537) ;  /* 0x0000006800c87947 */ /* 0x000fea0003800000 */
.L_x_12535:
        /* <DEDUP_REMOVED lines=18> */
.L_x_12668:
        /* <DEDUP_REMOVED lines=44> */
.L_x_12672:
        /* <DEDUP_REMOVED lines=36> */
.L_x_12670:
        /* <DEDUP_REMOVED lines=19> */
.L_x_12673:
        /* <DEDUP_REMOVED lines=16> */
[-C--:B------:R-:W-:Y:S01]  /*11cd0*/  @!P1 IADD3 R9, R9, -R4.reuse, RZ ;  /* 0x8000000409099210 */ /* 0x080fe20007ffe0ff */
[----:B------:R-:W-:Y:S01]  /*11ce0*/  @!P1 VIADD R2, R2, 0x1 ;  /* 0x0000000102029836 */ /* 0x000fe20000000000 */
[----:B------:R-:W0:Y:S01]  /*11cf0*/  F2I.FTZ.U32.TRUNC.NTZ R3, R3 ;  /* 0x0000000300037305 */ /* 0x000e22000021f000 */
        /* <DEDUP_REMOVED lines=35> */
.L_x_12671:
[----:B------:R-:W-:Y:S02]  /*11f30*/  IMAD.MOV.U32 R25, RZ, RZ, RZ ;  /* 0x000000ffff197224 */ /* 0x000fe400078e00ff */
[----:B------:R-:W-:Y:S02]  /*11f40*/  IMAD.U32 R24, RZ, RZ, UR6 ;  /* 0x00000006ff187e24 */ /* 0x000fe4000f8e00ff */
[----:B------:R-:W-:-:S07]  /*11f50*/  IMAD.MOV.U32 R26, RZ, RZ, RZ ;  /* 0x000000ffff1a7224 */ /* 0x000fce00078e00ff */
.L_x_12674:
[----:B------:R-:W-:-:S13]  /*11f60*/  ISETP.NE.AND P0, PT, R0, RZ, PT ;  /* 0x000000ff0000720c */ /* 0x000fda0003f05270 */
[----:B------:R-:W0:Y:S01]  /*11f70*/  @!P0 S2R R3, SR_CgaCtaId ;  /* 0x0000000000038919 */ /* 0x000e220000008800 */
[----:B------:R-:W-:-:S04]  /*11f80*/  @!P0 MOV R0, 0x400 ;  /* 0x0000040000008802 */ /* 0x000fc80000000f00 */
[----:B0-----:R-:W-:-:S05]  /*11f90*/  @!P0 LEA R0, R3, R0, 0x18 ;  /* 0x0000000003008211 */ /* 0x001fca00078ec0ff */
[----:B------:R0:W-:Y:S01]  /*11fa0*/  @!P0 STS.128 [R0+0x308d0], R24 ;  /* 0x0308d01800008388 */ /* 0x0001e20000000c00 */
[----:B------:R-:W-:Y:S06]  /*11fb0*/  BAR.ARV 0x5, 0x200 ;  /* 0x0148000000007b1d */ /* 0x000fec0000002000 */
.L_x_12669:
[----:B------:R2:W-:Y:S01]  /*11fc0*/  STL [R1+0x38], RZ ;  /* 0x000038ff01007387 */ /* 0x0005e20000100800 */
[----:B------:R-:W-:Y:S01]  /*11fd0*/  ULDC UR4, c[0x0][0xc3c] ;  /* 0x00030f0000047ab9 */ /* 0x000fe20000000800 */
[----:B------:R-:W-:Y:S01]  /*11fe0*/  IMAD.MOV.U32 R28, RZ, RZ, 0x1 ;  /* 0x00000001ff1c7424 */ /* 0x000fe200078e00ff */
[----:B-1----:R-:W-:Y:S01]  /*11ff0*/  ISETP.GE.AND P0, PT, R27, UR4, PT ;  /* 0x000000041b007c0c */ /* 0x002fe2000bf06270 */
[----:B------:R-:W-:-:S12]  /*12000*/  IMAD.MOV.U32 R18, RZ, RZ, RZ ;  /* 0x000000ffff127224 */ /* 0x000fd800078e00ff */
[----:B--2---:R-:W-:Y:S05]  /*12010*/  @P0 BRA `(.L_x_12675) ;  /* 0x0000005c00040947 */ /* 0x004fea0003800000 */
[----:B------:R-:W1:Y:S01]  /*12020*/  S2R R5, SR_TID.X ;  /* 0x0000000000057919 */ /* 0x000e620000002100 */
[----:B------:R-:W2:Y:S01]  /*12030*/  S2UR UR5, SR_CgaCtaId ;  /* 0x00000000000579c3 */ /* 0x000ea20000008800 */
[----:B------:R-:W-:Y:S01]  /*12040*/  UMOV UR4, 0x400 ;  /* 0x0000040000047882 */ /* 0x000fe20000000000 */
[----:B------:R-:W-:Y:S01]  /*12050*/  BSSY B8, `(.L_x_12675) ;  /* 0x00005bd000087945 */ /* 0x000fe20003800000 */
[----:B------:R-:W-:Y:S01]  /*12060*/  STL [R1+0x38], RZ ;  /* 0x000038ff01007387 */ /* 0x000fe20000100800 */
[----:B------:R-:W-:Y:S01]  /*12070*/  IMAD.MOV.U32 R29, RZ, RZ, RZ ;  /* 0x000000ffff1d7224 */ /* 0x000fe200078e00ff */
[----:B------:R-:W-:Y:S01]  /*12080*/  ULDC.64 UR38, c[0x0][0x198] ;  /* 0x0000660000267ab9 */ /* 0x000fe20000000a00 */
[----:B------:R-:W-:Y:S01]  /*12090*/  IMAD.MOV.U32 R18, RZ, RZ, RZ ;  /* 0x000000ffff127224 */ /* 0x000fe200078e00ff */
[----:B------:R-:W-:Y:S01]  /*120a0*/  ULDC UR36, c[0x0][0xc] ;  /* 0x0000030000247ab9 */ /* 0x000fe20000000800 */
[----:B------:R-:W-:Y:S01]  /*120b0*/  IMAD.MOV.U32 R28, RZ, RZ, 0x1 ;  /* 0x00000001ff1c7424 */ /* 0x000fe200078e00ff */
[----:B--2---:R-:W-:-:S06]  /*120c0*/  ULEA UR4, UR5, UR4, 0x18 ;  /* 0x0000000405047291 */ /* 0x004fcc000f8ec03f */
[----:B------:R-:W-:Y:S01]  /*120d0*/  IMAD.U32 R16, RZ, RZ, UR4 ;  /* 0x00000004ff107e24 */ /* 0x000fe2000f8e00ff */
[C---:B-1----:R-:W-:Y:S01]  /*120e0*/  LOP3.LUT R4, R5.reuse, 0x7f, RZ, 0xc0, !PT ;  /* 0x0000007f05047812 */ /* 0x042fe200078ec0ff */
[----:B0-----:R-:W-:-:S04]  /*120f0*/  IMAD.SHL.U32 R0, R5, 0x8, RZ ;  /* 0x0000000805007824 */ /* 0x001fc800078e00ff */
[----:B------:R-:W-:Y:S01]  /*12100*/  IMAD.SHL.U32 R3, R4, 0x8, RZ ;  /* 0x0000000804037824 */ /* 0x000fe200078e00ff */
[----:B------:R-:W-:Y:S01]  /*12110*/  LOP3.LUT R2, R0, 0x1f8, RZ, 0xc0, !PT ;  /* 0x000001f800027812 */ /* 0x000fe200078ec0ff */
[----:B------:R-:W-:Y:S01]  /*12120*/  IMAD.MOV.U32 R0, RZ, RZ, 0x1 ;  /* 0x00000001ff007424 */ /* 0x000fe200078e00ff */
[----:B------:R-:W-:Y:S02]  /*12130*/  SHF.R.U32.HI R4, RZ, 0x3, R4 ;  /* 0x00000003ff047819 */ /* 0x000fe40000011604 */
[----:B------:R-:W-:Y:S02]  /*12140*/  LOP3.LUT R2, R2, 0x38, R5, 0x78, !PT ;  /* 0x0000003802027812 */ /* 0x000fe400078e7805 */
[----:B------:R0:W-:Y:S02]  /*12150*/  STL [R1+0x4], R0 ;  /* 0x0000040001007387 */ /* 0x0001e40000100800 */
[----:B------:R-:W-:Y:S01]  /*12160*/  LOP3.LUT R3, R2, 0x200, R3, 0xf8, !PT ;  /* 0x0000020002037812 */ /* 0x000fe200078ef803 */
[----:B------:R-:W-:-:S05]  /*12170*/  IMAD.SHL.U32 R2, R5, 0x10, RZ ;  /* 0x0000001005027824 */ /* 0x000fca00078e00ff */
[----:B------:R-:W-:Y:S01]  /*12180*/  LOP3.LUT R2, R4, 0x70, R2, 0xf8, !PT ;  /* 0x0000007004027812 */ /* 0x000fe200078ef802 */
[----:B0-----:R-:W-:-:S05]  /*12190*/  IMAD R0, R3, 0x2, R16 ;  /* 0x0000000203007824 */ /* 0x001fca00078e0210 */
[----:B------:R0:W-:Y:S02]  /*121a0*/  STL [R1+0x10], R0 ;  /* 0x0000100001007387 */ /* 0x0001e40000100800 */
.L_x_12799:
[----:B-1----:R-:W1:Y:S02]  /*121b0*/  LDC.64 R2, c[0x0][0xc88] ;  /* 0x00032200ff027b82 */ /* 0x002e640000000a00 */
[----:B-1----:R-:W-:-:S05]  /*121c0*/  IMAD.WIDE R2, R27, 0x4, R2 ;  /* 0x000000041b027825 */ /* 0x002fca00078e0202 */
[----:B0-----:R-:W0:Y:S01]  /*121d0*/  LDG.E R13, desc[UR56][R2.64] ;  /* 0x00000038020d7981 */ /* 0x001e22000c1e1900 */
[----:B------:R-:W-:Y:S05]  /*121e0*/  YIELD ;  /* 0x0000000000007946 */ /* 0x000fea0003800000 */
[----:B------:R-:W-:Y:S01]  /*121f0*/  ULDC.64 UR4, c[0x0][0xa28] ;  /* 0x00028a0000047ab9 */ /* 0x000fe20000000a00 */
[----:B------:R-:W-:Y:S02]  /*12200*/  CS2R R8, SRZ ;  /* 0x0000000000087805 */ /* 0x000fe4000001ff00 */
[----:B------:R-:W-:Y:S01]  /*12210*/  ISETP.NE.U32.AND P0, PT, RZ, UR4, PT ;  /* 0x00000004ff007c0c */ /* 0x000fe2000bf05070 */
[----:B------:R-:W-:-:S03]  /*12220*/  ULDC.64 UR6, c[0x0][0xa00] ;  /* 0x0002800000067ab9 */ /* 0x000fc60000000a00 */
[----:B------:R-:W-:Y:S02]  /*12230*/  ISETP.NE.AND.EX P0, PT, RZ, UR5, PT, P0 ;  /* 0x00000005ff007c0c */ /* 0x000fe4000bf05300 */
[----:B0-----:R-:W-:Y:S01]  /*12240*/  SHF.R.S32.HI R0, RZ, 0x1f, R13 ;  /* 0x0000001fff007819 */ /* 0x001fe2000001140d */
[----:B------:R-:W-:-:S10]  /*12250*/  IMAD.SHL.U32 R19, R13, 0x4, RZ ;  /* 0x000000040d137824 */ /* 0x000fd400078e00ff */
[C---:B------:R-:W-:Y:S01]  /*12260*/  @P0 LEA R4, P1, R13.reuse, UR4, 0x2 ;  /* 0x000000040d040c11 */ /* 0x040fe2000f8210ff */
[----:B------:R-:W-:Y:S01]  /*12270*/  STL [R1+0x14], R13 ;  /* 0x0000140d01007387 */ /* 0x000fe20000100800 */
[C-C-:B------:R-:W-:Y:S02]  /*12280*/  SHF.L.U64.HI R22, R13.reuse, 0x2, R0.reuse ;  /* 0x000000020d167819 */ /* 0x140fe40000010200 */
[----:B--2---:R-:W-:Y:S01]  /*12290*/  @P0 LEA.HI.X R5, R13, UR5, R0, 0x2, P1 ;  /* 0x000000050d050c11 */ /* 0x004fe200088f1400 */
[----:B------:R-:W-:Y:S01]  /*122a0*/  ULDC.64 UR4, c[0x0][0xa08] ;  /* 0x0002820000047ab9 */ /* 0x000fe20000000a00 */
[----:B------:R-:W-:Y:S01]  /*122b0*/  ISETP.NE.U32.AND P1, PT, RZ, UR6, PT ;  /* 0x00000006ff007c0c */ /* 0x000fe2000bf25070 */
[----:B------:R0:W-:Y:S01]  /*122c0*/  STL [R1+0x2c], R0 ;  /* 0x00002c0001007387 */ /* 0x0001e20000100800 */
[----:B------:R-:W-:-:S03]  /*122d0*/  IADD3 R2, P2, R19, UR6, RZ ;  /* 0x0000000613027c10 */ /* 0x000fc6000ff5e0ff */
[----:B------:R1:W5:Y:S01]  /*122e0*/  @P0 LDG.E R9, desc[UR56][R4.64] ;  /* 0x0000003804090981 */ /* 0x000362000c1e1900 */
[----:B------:R-:W-:Y:S01]  /*122f0*/  ISETP.NE.AND.EX P0, PT, RZ, UR7, PT, P1 ;  /* 0x00000007ff007c0c */ /* 0x000fe2000bf05310 */
[----:B------:R-:W-:Y:S01]  /*12300*/  IMAD.MOV.U32 R12, RZ, RZ, RZ ;  /* 0x000000ffff0c7224 */ /* 0x000fe200078e00ff */
[C---:B------:R-:W-:Y:S01]  /*12310*/  IADD3.X R3, R22.reuse, UR7, RZ, P2, !PT ;  /* 0x0000000716037c10 */ /* 0x040fe200097fe4ff */
[----:B------:R-:W-:Y:S01]  /*12320*/  ULDC.64 UR6, c[0x0][0xa10] ;  /* 0x0002840000067ab9 */ /* 0x000fe20000000a00 */
[----:B------:R-:W-:Y:S01]  /*12330*/  ISETP.NE.U32.AND P1, PT, RZ, UR4, PT ;  /* 0x00000004ff007c0c */ /* 0x000fe2000bf25070 */
[----:B0-----:R-:W-:Y:S01]  /*12340*/  IMAD.MOV.U32 R0, RZ, RZ, RZ ;  /* 0x000000ffff007224 */ /* 0x001fe200078e00ff */
[C---:B------:R-:W-:Y:S02]  /*12350*/  IADD3 R6, P3, R19.reuse, UR4, RZ ;  /* 0x0000000413067c10 */ /* 0x040fe4000ff7e0ff */
[----:B------:R-:W-:Y:S02]  /*12360*/  ISETP.NE.AND.EX P1, PT, RZ, UR5, PT, P1 ;  /* 0x00000005ff007c0c */ /* 0x000fe4000bf25310 */
[----:B------:R-:W-:Y:S01]  /*12370*/  IADD3.X R7, R22, UR5, RZ, P3, !PT ;  /* 0x0000000516077c10 */ /* 0x000fe20009ffe4ff */
[----:B------:R-:W-:Y:S01]  /*12380*/  ULDC.64 UR4, c[0x0][0xa18] ;  /* 0x0002860000047ab9 */ /* 0x000fe20000000a00 */
[----:B-1----:R-:W-:Y:S01]  /*12390*/  IADD3 R4, P4, R19, UR6, RZ ;  /* 0x0000000613047c10 */ /* 0x002fe2000ff9e0ff */
[----:B------:R-:W2:Y:S01]  /*123a0*/  @P0 LDG.E R8, desc[UR56][R2.64] ;  /* 0x0000003802080981 */ /* 0x000ea2000c1e1900 */
[----:B------:R-:W-:-:S02]  /*123b0*/  ISETP.NE.U32.AND P3, PT, RZ, UR4, PT ;  /* 0x00000004ff007c0c */ /* 0x000fc4000bf65070 */
[----:B------:R-:W-:Y:S02]  /*123c0*/  IADD3.X R5, R22, UR7, RZ, P4, !PT ;  /* 0x0000000716057c10 */ /* 0x000fe4000a7fe4ff */
[----:B------:R-:W-:Y:S02]  /*123d0*/  ISETP.NE.AND.EX P3, PT, RZ, UR5, PT, P3 ;  /* 0x00000005ff007c0c */ /* 0x000fe4000bf65330 */
[----:B------:R-:W-:Y:S01]  /*123e0*/  ISETP.NE.U32.AND P2, PT, RZ, UR6, PT ;  /* 0x00000006ff007c0c */ /* 0x000fe2000bf45070 */
[----:B------:R-:W5:Y:S03]  /*123f0*/  @P1 LDG.E R12, desc[UR56][R6.64] ;  /* 0x00000038060c1981 */ /* 0x000f66000c1e1900 */
[----:B------:R-:W-:-:S07]  /*12400*/  ISETP.NE.AND.EX P2, PT, RZ, UR7, PT, P2 ;  /* 0x00000007ff007c0c */ /* 0x000fce000bf45320 */
[----:B------:R-:W-:Y:S01]  /*12410*/  @P3 IADD3 R10, P4, R19, UR4, RZ ;  /* 0x00000004130a3c10 */ /* 0x000fe2000ff9e0ff */
[----:B------:R-:W-:-:S03]  /*12420*/  ULDC UR4, c[0x0][0x288] ;  /* 0x0000a20000047ab9 */ /* 0x000fc60000000800 */
[----:B------:R-:W-:Y:S02]  /*12430*/  @P3 IADD3.X R11, R22, UR5, RZ, P4, !PT ;  /* 0x00000005160b3c10 */ /* 0x000fe4000a7fe4ff */
        /* <DEDUP_REMOVED lines=12> */
[----:B0-----:R-:W-:Y:S01]  /*12500*/  MOV R10, UR4 ;  /* 0x00000004000a7c02 */ /* 0x001fe20008000f00 */
[----:B--2---:R0:W-:Y:S02]  /*12510*/  STL [R1+0x3c], R8 ;  /* 0x00003c0801007387 */ /* 0x0041e40000100800 */
[----:B0-----:R-:W-:Y:S01]  /*12520*/  IMAD.U32 R8, RZ, RZ, UR5 ;  /* 0x00000005ff087e24 */ /* 0x001fe2000f8e00ff */
[----:B---3--:R-:W-:Y:S06]  /*12530*/  @P3 BRA `(.L_x_12676) ;  /* 0x0000000000143947 */ /* 0x008fec0003800000 */
[----:B------:R-:W-:Y:S05]  /*12540*/  @!P0 BRA `(.L_x_12676) ;  /* 0x0000000000108947 */ /* 0x000fea0003800000 */
[----:B------:R-:W2:Y:S04]  /*12550*/  LDG.E R11, desc[UR56][R2.64] ;  /* 0x00000038020b7981 */ /* 0x000ea8000c1e1900 */
[----:B------:R-:W2:Y:S02]  /*12560*/  LDG.E R2, desc[UR56][R2.64+0x4] ;  /* 0x0000043802027981 */ /* 0x000ea4000c1e1900 */
[----:B--2---:R-:W-:-:S05]  /*12570*/  IMAD.IADD R2, R2, 0x1, -R11 ;  /* 0x0000000102027824 */ /* 0x004fca00078e0a0b */
[----:B------:R0:W-:Y:S02]  /*12580*/  STL [R1+0x3c], R2 ;  /* 0x00003c0201007387 */ /* 0x0001e40000100800 */
.L_x_12676:
[----:B------:R-:W-:Y:S01]  /*12590*/  ULDC.64 UR4, c[0x0][0xa20] ;  /* 0x0002880000047ab9 */ /* 0x000fe20000000a00 */
[C---:B------:R-:W-:Y:S01]  /*125a0*/  LOP3.LUT R11, R26.reuse, 0xff000000, RZ, 0xc0, !PT ;  /* 0xff0000001a0b7812 */ /* 0x040fe200078ec0ff */
[----:B------:R-:W-:Y:S01]  /*125b0*/  IMAD.MOV.U32 R23, RZ, RZ, R13 ;  /* 0x000000ffff177224 */ /* 0x000fe200078e000d */
[----:B------:R-:W-:Y:S02]  /*125c0*/  ISETP.NE.U32.AND P0, PT, RZ, UR4, PT ;  /* 0x00000004ff007c0c */ /* 0x000fe4000bf05070 */
[----:B------:R-:W-:Y:S02]  /*125d0*/  SHF.R.U32.HI R11, RZ, 0x8, R11 ;  /* 0x00000008ff0b7819 */ /* 0x000fe4000001160b */
[----:B------:R-:W-:Y:S02]  /*125e0*/  ISETP.NE.AND.EX P0, PT, RZ, UR5, PT, P0 ;  /* 0x00000005ff007c0c */ /* 0x000fe4000bf05300 */
[C---:B0-----:R-:W-:Y:S02]  /*125f0*/  LOP3.LUT R2, R26.reuse, 0xff0000, RZ, 0xc0, !PT ;  /* 0x00ff00001a027812 */ /* 0x041fe400078ec0ff */
        /* <DEDUP_REMOVED lines=8> */
.L_x_12677:
[----:B------:R-:W-:Y:S05]  /*12680*/  @!P1 BRA `(.L_x_12678) ;  /* 0x00000000000c9947 */ /* 0x000fea0003800000 */
[----:B------:R-:W2:Y:S04]  /*12690*/  LDG.E R10, desc[UR56][R6.64] ;  /* 0x00000038060a7981 */ /* 0x000ea8000c1e1900 */
[----:B------:R-:W2:Y:S02]  /*126a0*/  LDG.E R6, desc[UR56][R6.64+0x4] ;  /* 0x0000043806067981 */ /* 0x000ea4000c1e1900 */
[----:B--2---:R-:W-:-:S07]  /*126b0*/  IMAD.IADD R10, R6, 0x1, -R10 ;  /* 0x00000001060a7824 */ /* 0x004fce00078e0a0a */
.L_x_12678:
[----:B0-----:R-:W2:Y:S01]  /*126c0*/  @P2 LDG.E R2, desc[UR56][R4.64] ;  /* 0x0000003804022981 */ /* 0x001ea2000c1e1900 */
[----:B-----5:R-:W-:-:S03]  /*126d0*/  IMAD.IADD R10, R10, 0x1, -R9 ;  /* 0x000000010a0a7824 */ /* 0x020fc600078e0a09 */
[----:B------:R-:W2:Y:S01]  /*126e0*/  @P2 LDG.E R4, desc[UR56][R4.64+0x4] ;  /* 0x0000043804042981 */ /* 0x000ea2000c1e1900 */
[----:B------:R-:W-:Y:S01]  /*126f0*/  LOP3.LUT R13, R11, 0xff, RZ, 0xc0, !PT ;  /* 0x000000ff0b0d7812 */ /* 0x000fe200078ec0ff */
[----:B------:R-:W-:Y:S01]  /*12700*/  BSSY B0, `(.L_x_12679) ;  /* 0x000002b000007945 */ /* 0x000fe20003800000 */
        /* <DEDUP_REMOVED lines=9> */
[----:B------:R-:W-:Y:S01]  /*127a0*/  SHF.R.U32.HI R4, RZ, 0x10, R11 ;  /* 0x00000010ff047819 */ /* 0x000fe2000001160b */
[----:B------:R-:W-:Y:S01]  /*127b0*/  IMAD.MOV.U32 R3, RZ, RZ, RZ ;  /* 0x000000ffff037224 */ /* 0x000fe200078e00ff */
[----:B------:R-:W-:Y:S06]  /*127c0*/  @!P1 BRA `(.L_x_12680) ;  /* 0x0000000000789947 */ /* 0x000fec0003800000 */
[----:B------:R-:W-:Y:S01]  /*127d0*/  ISETP.NE.AND P0, PT, R4, RZ, PT ;  /* 0x000000ff0400720c */ /* 0x000fe20003f05270 */
[----:B------:R-:W-:-:S03]  /*127e0*/  ULDC UR4, c[0x0][0x9f0] ;  /* 0x00027c0000047ab9 */ /* 0x000fc60000000800 */
[----:B------:R-:W-:-:S04]  /*127f0*/  SEL R5, R4, UR4, P0 ;  /* 0x0000000404057c07 */ /* 0x000fc80008000000 */
[----:B------:R-:W-:Y:S02]  /*12800*/  IABS R6, R5 ;  /* 0x0000000500067213 */ /* 0x000fe40000000000 */
[----:B------:R-:W-:Y:S02]  /*12810*/  IADD3 R7, R5, -0x1, R12 ;  /* 0xffffffff05077810 */ /* 0x000fe40007ffe00c */
[----:B------:R-:W1:Y:S08]  /*12820*/  I2F.RP R2, R6 ;  /* 0x0000000600027306 */ /* 0x000e700000209400 */
        /* <DEDUP_REMOVED lines=24> */
.L_x_12680:
[----:B------:R-:W-:Y:S05]  /*129b0*/  BSYNC B0 ;  /* 0x0000000000007941 */ /* 0x000fea0003800000 */
.L_x_12679:
[-C--:B------:R-:W-:Y:S01]  /*129c0*/  IMAD R2, R13, R3.reuse, RZ ;  /* 0x000000030d027224 */ /* 0x080fe200078e02ff */
[----:B------:R-:W-:Y:S04]  /*129d0*/  BSSY B0, `(.L_x_12681) ;  /* 0x00000db000007945 */ /* 0x000fe80003800000 */
[C---:B------:R-:W-:Y:S01]  /*129e0*/  VIADDMNMX R3, R2.reuse, R3, R12, PT ;  /* 0x0000000302037246 */ /* 0x040fe2000380010c */
[----:B------:R-:W-:-:S04]  /*129f0*/  IMAD R2, R2, 0xc0, -R10 ;  /* 0x000000c002027824 */ /* 0x000fc800078e0a0a */
[----:B------:R-:W-:Y:S01]  /*12a00*/  IMAD R3, R3, 0xc0, -R10 ;  /* 0x000000c003037824 */ /* 0x000fe200078e0a0a */
[----:B------:R-:W-:-:S04]  /*12a10*/  VIMNMX R2, RZ, R2, !PT ;  /* 0x00000002ff027248 */ /* 0x000fc80007fe0100 */
[----:B------:R-:W-:-:S04]  /*12a20*/  VIMNMX R3, R3, R8, PT ;  /* 0x0000000803037248 */ /* 0x000fc80003fe0100 */
[----:B------:R-:W-:-:S13]  /*12a30*/  ISETP.GT.AND P0, PT, R3, R2, PT ;  /* 0x000000020300720c */ /* 0x000fda0003f04270 */
[----:B------:R-:W-:Y:S02]  /*12a40*/  @P0 VIADD R5, R3, 0xbf ;  /* 0x000000bf03050836 */ /* 0x000fe40000000000 */
[----:B------:R-:W-:-:S04]  /*12a50*/  IMAD.WIDE.U32 R2, R2, -0x55555555, RZ ;  /* 0xaaaaaaab02027825 */ /* 0x000fc800078e00ff */
[----:B------:R-:W-:Y:S01]  /*12a60*/  @P0 IMAD.HI R2, R5, 0x2aaaaaab, RZ ;  /* 0x2aaaaaab05020827 */ /* 0x000fe200078e02ff */
[----:B------:R-:W-:-:S04]  /*12a70*/  SHF.R.U32.HI R3, RZ, 0x7, R3 ;  /* 0x00000007ff037819 */ /* 0x000fc80000011603 */
[----:B------:R-:W-:Y:S01]  /*12a80*/  @P0 SHF.R.U32.HI R6, RZ, 0x1f, R2 ;  /* 0x0000001fff060819 */ /* 0x000fe20000011602 */
[----:B------:R-:W-:-:S03]  /*12a90*/  IMAD.MOV.U32 R5, RZ, RZ, R3 ;  /* 0x000000ffff057224 */ /* 0x000fc600078e0003 */
[----:B------:R-:W-:Y:S02]  /*12aa0*/  @P0 LEA.HI.SX32 R5, R2, R6, 0x1b ;  /* 0x0000000602050211 */ /* 0x000fe400078fdaff */
[----:B------:R-:W-:Y:S02]  /*12ab0*/  PLOP3.LUT P0, PT, PT, PT, PT, 0x80, 0x0 ;  /* 0x000000000000781c */ /* 0x000fe40003f0f070 */
        /* <DEDUP_REMOVED lines=9> */
.L_x_12858:
[----:B--2---:R-:W-:Y:S02]  /*12b50*/  ISETP.NE.AND P0, PT, R14, RZ, PT ;  /* 0x000000ff0e00720c */ /* 0x004fe40003f05270 */
[----:B------:R-:W-:-:S11]  /*12b60*/  PLOP3.LUT P6, PT, PT, PT, PT, 0x8, 0x0 ;  /* 0x000000000000781c */ /* 0x000fd60003fce170 */
[----:B------:R-:W-:Y:S05]  /*12b70*/  @P0 BRA `(.L_x_12684) ;  /* 0x00000000000c0947 */ /* 0x000fea0003800000 */
[----:B------:R-:W-:-:S03]  /*12b80*/  UMOV UR4, 0xffffffff ;  /* 0xffffffff00047882 */ /* 0x000fc60000000000 */
[----:B------:R-:W-:Y:S05]  /*12b90*/  BRA.DIV UR4, `(.L_x_12685) ;  /* 0x0000006604a87947 */ /* 0x000fea000b800000 */
[----:B------:R-:W-:-:S13]  /*12ba0*/  ELECT P6, URZ, PT ;  /* 0x00000000003f782f */ /* 0x000fda00038c0000 */
.L_x_12684:
        /* <DEDUP_REMOVED lines=9> */
.L_x_12861:
[----:B------:R-:W-:Y:S05]  /*12c40*/  BSYNC B1 ;  /* 0x0000000000017941 */ /* 0x000fea0003800000 */
.L_x_12686:
[----:B------:R-:W-:Y:S04]  /*12c50*/  BSSY B1, `(.L_x_12688) ;  /* 0x000004e000017945 */ /* 0x000fe80003800000 */
[----:B------:R-:W-:Y:S05]  /*12c60*/  @!P6 BRA `(.L_x_12689) ;  /* 0x000000040030e947 */ /* 0x000fea0003800000 */
[----:B------:R-:W1:Y:S01]  /*12c70*/  LDL R9, [R1+0x4] ;  /* 0x0000040001097983 */ /* 0x000e620000100800 */
[----:B------:R-:W2:Y:S02]  /*12c80*/  S2R R7, SR_TID.X ;  /* 0x0000000000077919 */ /* 0x000ea40000002100 */
[----:B--2---:R-:W-:Y:S01]  /*12c90*/  LOP3.LUT R8, R7, 0x7f, RZ, 0xc0, !PT ;  /* 0x0000007f07087812 */ /* 0x004fe200078ec0ff */
[----:B------:R-:W-:Y:S01]  /*12ca0*/  IMAD R7, R29, 0x8, R16 ;  /* 0x000000081d077824 */ /* 0x000fe200078e0210 */
[----:B------:R-:W-:Y:S02]  /*12cb0*/  BSSY B2, `(.L_x_12690) ;  /* 0x0000005000027945 */ /* 0x000fe40003800000 */
[----:B------:R-:W-:Y:S02]  /*12cc0*/  ISETP.NE.AND P2, PT, R8, RZ, PT ;  /* 0x000000ff0800720c */ /* 0x000fe40003f45270 */
[----:B-1----:R-:W-:-:S04]  /*12cd0*/  SHF.L.U32 R6, R9, 0x1f, RZ ;  /* 0x0000001f09067819 */ /* 0x002fc800000006ff */
[----:B------:R-:W1:Y:S02]  /*12ce0*/  SYNCS.PHASECHK.TRANS64.TRYWAIT P0, [R7+URZ+0x308a0], R6 ;  /* 0x0308a006070075a7 */ /* 0x000e64000800017f */
[----:B-1----:R-:W-:Y:S05]  /*12cf0*/  @!P0 BRA `(.L_x_12691) ;  /* 0x0000006400848947 */ /* 0x002fea0003800000 */
.L_x_12862:
[----:B------:R-:W-:Y:S05]  /*12d00*/  BSYNC B2 ;  /* 0x0000000000027941 */ /* 0x000fea0003800000 */
.L_x_12690:
[----:B------:R-:W-:Y:S04]  /*12d10*/  BSSY B2, `(.L_x_12692) ;  /* 0x0000009000027945 */ /* 0x000fe80003800000 */
[----:B------:R-:W-:Y:S05]  /*12d20*/  @P2 BRA `(.L_x_12693) ;  /* 0x00000000001c2947 */ /* 0x000fea0003800000 */
[----:B------:R-:W2:Y:S02]  /*12d30*/  S2R R8, SR_TID.X ;  /* 0x0000000000087919 */ /* 0x000ea40000002100 */
[----:B--2---:R-:W-:Y:S01]  /*12d40*/  LOP3.LUT R9, R8, 0x1f, RZ, 0xc0, !PT ;  /* 0x0000001f08097812 */ /* 0x004fe200078ec0ff */
[----:B------:R-:W-:-:S03]  /*12d50*/  IMAD.MOV.U32 R8, RZ, RZ, 0x6000 ;  /* 0x00006000ff087424 */ /* 0x000fc600078e00ff */
[----:B------:R-:W-:Y:S01]  /*12d60*/  ISETP.NE.AND P0, PT, R9, RZ, PT ;  /* 0x000000ff0900720c */ /* 0x000fe20003f05270 */
[----:B------:R2:W-:-:S12]  /*12d70*/  SYNCS.ARRIVE.TRANS64 RZ, [R7+URZ+0x30890], R8 ;  /* 0x0308900807ff79a7 */ /* 0x0005d8000800003f */
[----:B--2---:R-:W-:Y:S05]  /*12d80*/  @!P0 BRA `(.L_x_12693) ;  /* 0x0000000000048947 */ /* 0x004fea0003800000 */
[----:B------:R-:W-:Y:S01]  /*12d90*/  BPT.TRAP 0x1 ;  /* 0x000000040000795c */ /* 0x000fe20000300000 */
.L_x_12693:
[----:B------:R-:W-:Y:S05]  /*12da0*/  BSYNC B2 ;  /* 0x0000000000027941 */ /* 0x000fea0003800000 */
.L_x_12692:
[----:B0-----:R-:W-:Y:S01]  /*12db0*/  IMAD.MOV.U32 R12, RZ, RZ, RZ ;  /* 0x000000ffff0c7224 */ /* 0x001fe200078e00ff */
[----:B------:R-:W-:Y:S01]  /*12dc0*/  UIADD3 UR4, UP0, UR38, 0x570, URZ ;  /* 0x0000057026047890 */ /* 0x000fe2000ff1e03f */
[----:B------:R-:W-:Y:S01]  /*12dd0*/  IMAD R8, R5, 0xc0, R0 ;  /* 0x000000c005087824 */ /* 0x000fe200078e0200 */
[----:B------:R-:W-:Y:S01]  /*12de0*/  PLOP3.LUT P0, PT, PT, PT, PT, 0x80, 0x0 ;  /* 0x000000000000781c */ /* 0x000fe20003f0f070 */
[----:B------:R-:W-:Y:S01]  /*12df0*/  IMAD R11, R29, 0x6000, R16 ;  /* 0x000060001d0b7824 */ /* 0x000fe200078e0210 */
[----:B------:R-:W-:Y:S01]  /*12e00*/  R2UR UR10, R12 ;  /* 0x000000000c0a72ca */ /* 0x000fe200000e0000 */
[----:B------:R-:W-:Y:S01]  /*12e10*/  VIADD R8, R8, 0xffffff40 ;  /* 0xffffff4008087836 */ /* 0x000fe20000000000 */
[----:B------:R-:W-:Y:S01]  /*12e20*/  UIADD3.X UR5, URZ, UR39, URZ, UP0, !UPT ;  /* 0x000000273f057290 */ /* 0x000fe200087fe43f */
[----:B------:R-:W-:Y:S01]  /*12e30*/  VIADD R9, R7, 0x30890 ;  /* 0x0003089007097836 */ /* 0x000fe20000000000 */
[----:B------:R-:W-:Y:S01]  /*12e40*/  UMOV UR6, 0x0 ;  /* 0x0000000000067882 */ /* 0x000fe20000000000 */
[----:B------:R-:W-:Y:S01]  /*12e50*/  VIADD R10, R11, 0x12400 ;  /* 0x000124000b0a7836 */ /* 0x000fe20000000000 */
[----:B------:R-:W-:-:S09]  /*12e60*/  UMOV UR7, 0x12f00000 ;  /* 0x12f0000000077882 */ /* 0x000fd20000000000 */
.L_x_12694:
        /* <DEDUP_REMOVED lines=13> */
.L_x_12863:
[----:B------:R-:W-:Y:S05]  /*12f40*/  BSYNC B2 ;  /* 0x0000000000027941 */ /* 0x000fea0003800000 */
.L_x_12695:
[----:B------:R-:W-:Y:S01]  /*12f50*/  BSSY B2, `(.L_x_12697) ;  /* 0x000000b000027945 */ /* 0x000fe20003800000 */
[----:B------:R-:W-:Y:S02]  /*12f60*/  IMAD.MOV.U32 R14, RZ, RZ, 0x0 ;  /* 0x00000000ff0e7424 */ /* 0x000fe400078e00ff */
[----:B------:R-:W-:Y:S01]  /*12f70*/  IMAD.MOV.U32 R15, RZ, RZ, 0x12f00000 ;  /* 0x12f00000ff0f7424 */ /* 0x000fe200078e00ff */
[----:B------:R-:W-:Y:S06]  /*12f80*/  @P2 BRA `(.L_x_12698) ;  /* 0x00000000001c2947 */ /* 0x000fec0003800000 */
[----:B------:R-:W2:Y:S01]  /*12f90*/  S2R R9, SR_TID.X ;  /* 0x0000000000097919 */ /* 0x000ea20000002100 */
[----:B01----:R-:W-:-:S04]  /*12fa0*/  IMAD.MOV.U32 R6, RZ, RZ, 0x6000 ;  /* 0x00006000ff067424 */ /* 0x003fc800078e00ff */
[----:B------:R3:W-:Y:S01]  /*12fb0*/  SYNCS.ARRIVE.TRANS64 RZ, [R7+URZ+0x308b0], R6 ;  /* 0x0308b00607ff79a7 */ /* 0x0007e2000800003f */
[----:B--2---:R-:W-:-:S04]  /*12fc0*/  LOP3.LUT R9, R9, 0x1f, RZ, 0xc0, !PT ;  /* 0x0000001f09097812 */ /* 0x004fc800078ec0ff */
[----:B------:R-:W-:-:S13]  /*12fd0*/  ISETP.NE.AND P0, PT, R9, RZ, PT ;  /* 0x000000ff0900720c */ /* 0x000fda0003f05270 */
[----:B---3--:R-:W-:Y:S05]  /*12fe0*/  @!P0 BRA `(.L_x_12698) ;  /* 0x0000000000048947 */ /* 0x008fea0003800000 */
[----:B------:R-:W-:Y:S01]  /*12ff0*/  BPT.TRAP 0x1 ;  /* 0x000000040000795c */ /* 0x000fe20000300000 */
.L_x_12698:
[----:B------:R-:W-:Y:S05]  /*13000*/  BSYNC B2 ;  /* 0x0000000000027941 */ /* 0x000fea0003800000 */
.L_x_12697:
[----:B------:R-:W-:Y:S01]  /*13010*/  R2UR UR10, R12 ;  /* 0x000000000c0a72ca */ /* 0x000fe200000e0000 */
[----:B------:R-:W-:Y:S01]  /*13020*/  UIADD3 UR4, UP0, UR38, 0x670, URZ ;  /* 0x0000067026047890 */ /* 0x000fe2000ff1e03f */
[----:B------:R-:W-:Y:S01]  /*13030*/  R2UR UR6, R14 ;  /* 0x000000000e0672ca */ /* 0x000fe200000e0000 */
[----:B------:R-:W-:Y:S01]  /*13040*/  VIADD R11, R11, 0x400 ;  /* 0x000004000b0b7836 */ /* 0x000fe20000000000 */
[----:B------:R-:W-:Y:S01]  /*13050*/  R2UR UR7, R15 ;  /* 0x000000000f0772ca */ /* 0x000fe200000e0000 */
[----:B01----:R-:W-:Y:S01]  /*13060*/  VIADD R7, R7, 0x308b0 ;  /* 0x000308b007077836 */ /* 0x003fe20000000000 */
[----:B------:R-:W-:Y:S01]  /*13070*/  PLOP3.LUT P0, PT, PT, PT, PT, 0x80, 0x0 ;  /* 0x000000000000781c */ /* 0x000fe20003f0f070 */
[----:B------:R-:W-:-:S12]  /*13080*/  UIADD3.X UR5, URZ, UR39, URZ, UP0, !UPT ;  /* 0x000000273f057290 */ /* 0x000fd800087fe43f */
.L_x_12699:
        /* <DEDUP_REMOVED lines=10> */
.L_x_12689:
[----:B------:R-:W-:Y:S05]  /*13130*/  BSYNC B1 ;  /* 0x0000000000017941 */ /* 0x000fea0003800000 */
.L_x_12688:
[----:B------:R-:W2:Y:S01]  /*13140*/  LDL.LU R9, [R1+0x4] ;  /* 0x0000040001097983 */ /* 0x000ea20000300800 */
[----:B------:R-:W-:Y:S01]  /*13150*/  VIADD R29, R29, 0x1 ;  /* 0x000000011d1d7836 */ /* 0x000fe20000000000 */
[----:B------:R-:W-:Y:S01]  /*13160*/  PLOP3.LUT P0, PT, PT, PT, PT, 0x8, 0x0 ;  /* 0x000000000000781c */ /* 0x000fe20003f0e170 */
[----:B------:R-:W-:-:S03]  /*13170*/  VIADD R5, R5, 0xfffffffe ;  /* 0xfffffffe05057836 */ /* 0x000fc60000000000 */
[----:B------:R-:W-:Y:S02]  /*13180*/  ISETP.NE.AND P2, PT, R29, 0x2, PT ;  /* 0x000000021d00780c */ /* 0x000fe40003f45270 */
[----:B------:R-:W-:Y:S02]  /*13190*/  ISETP.GE.AND P3, PT, R5, R3, PT ;  /* 0x000000030500720c */ /* 0x000fe40003f66270 */
[----:B-1----:R-:W-:Y:S02]  /*131a0*/  SEL R6, RZ, 0x1, P2 ;  /* 0x00000001ff067807 */ /* 0x002fe40001000000 */
[----:B------:R-:W-:Y:S02]  /*131b0*/  SEL R29, R29, RZ, P2 ;  /* 0x000000ff1d1d7207 */ /* 0x000fe40001000000 */
[----:B--2---:R-:W-:-:S05]  /*131c0*/  LOP3.LUT R9, R9, R6, RZ, 0x3c, !PT ;  /* 0x0000000609097212 */ /* 0x004fca00078e3cff */
[----:B------:R1:W-:Y:S02]  /*131d0*/  STL [R1+0x4], R9 ;  /* 0x0000040901007387 */ /* 0x0003e40000100800 */
[----:B------:R-:W-:Y:S05]  /*131e0*/  @!P3 BRA `(.L_x_12682) ;  /* 0x000000040064b947 */ /* 0x000fea0003800000 */
.L_x_12712:
[----:B------:R-:W-:Y:S05]  /*131f0*/  YIELD ;  /* 0x0000000000007946 */ /* 0x000fea0003800000 */
[----:B------:R-:W-:Y:S04]  /*13200*/  BSSY B1, `(.L_x_12700) ;  /* 0x000004d000017945 */ /* 0x000fe80003800000 */
[----:B--2---:R-:W-:Y:S05]  /*13210*/  @!P6 BRA `(.L_x_12701) ;  /* 0x00000004002ce947 */ /* 0x004fea0003800000 */
[----:B------:R-:W2:Y:S01]  /*13220*/  LDL R7, [R1+0x4] ;  /* 0x0000040001077983 */ /* 0x000ea20000100800 */
[----:B------:R-:W3:Y:S02]  /*13230*/  S2R R6, SR_TID.X ;  /* 0x0000000000067919 */ /* 0x000ee40000002100 */
[----:B---3--:R-:W-:Y:S02]  /*13240*/  LOP3.LUT R8, R6, 0x7f, RZ, 0xc0, !PT ;  /* 0x0000007f06087812 */ /* 0x008fe400078ec0ff */
[----:B------:R-:W-:Y:S01]  /*13250*/  LEA R6, R29, R16, 0x3 ;  /* 0x000000101d067211 */ /* 0x000fe200078e18ff */
[----:B------:R-:W-:Y:S01]  /*13260*/  BSSY B2, `(.L_x_12702) ;  /* 0x0000005000027945 */ /* 0x000fe20003800000 */
[----:B------:R-:W-:Y:S02]  /*13270*/  ISETP.NE.AND P3, PT, R8, RZ, PT ;  /* 0x000000ff0800720c */ /* 0x000fe40003f65270 */
[----:B--2---:R-:W-:-:S04]  /*13280*/  SHF.L.U32 R7, R7, 0x1f, RZ ;  /* 0x0000001f07077819 */ /* 0x004fc800000006ff */
[----:B------:R-:W2:Y:S02]  /*13290*/  SYNCS.PHASECHK.TRANS64.TRYWAIT P2, [R6+URZ+0x308a0], R7 ;  /* 0x0308a007060075a7 */ /* 0x000ea4000804017f */
[----:B--2---:R-:W-:Y:S05]  /*132a0*/  @!P2 BRA `(.L_x_12703) ;  /* 0x000000600040a947 */ /* 0x004fea0003800000 */
.L_x_12864:
[----:B------:R-:W-:Y:S05]  /*132b0*/  BSYNC B2 ;  /* 0x0000000000027941 */ /* 0x000fea0003800000 */
.L_x_12702:
[----:B------:R-:W-:Y:S04]  /*132c0*/  BSSY B2, `(.L_x_12704) ;  /* 0x0000009000027945 */ /* 0x000fe80003800000 */
[----:B------:R-:W-:Y:S05]  /*132d0*/  @P3 BRA `(.L_x_12705) ;  /* 0x00000000001c3947 */ /* 0x000fea0003800000 */
[----:B------:R-:W1:Y:S02]  /*132e0*/  S2R R8, SR_TID.X ;  /* 0x0000000000087919 */ /* 0x000e640000002100 */
[----:B-1----:R-:W-:Y:S01]  /*132f0*/  LOP3.LUT R9, R8, 0x1f, RZ, 0xc0, !PT ;  /* 0x0000001f08097812 */ /* 0x002fe200078ec0ff */
[----:B------:R-:W-:-:S03]  /*13300*/  IMAD.MOV.U32 R8, RZ, RZ, 0x6000 ;  /* 0x00006000ff087424 */ /* 0x000fc600078e00ff */
[----:B------:R-:W-:Y:S01]  /*13310*/  ISETP.NE.AND P2, PT, R9, RZ, PT ;  /* 0x000000ff0900720c */ /* 0x000fe20003f45270 */
[----:B------:R3:W-:-:S12]  /*13320*/  SYNCS.ARRIVE.TRANS64 RZ, [R6+URZ+0x30890], R8 ;  /* 0x0308900806ff79a7 */ /* 0x0007d8000800003f */
[----:B---3--:R-:W-:Y:S05]  /*13330*/  @!P2 BRA `(.L_x_12705) ;  /* 0x000000000004a947 */ /* 0x008fea0003800000 */
[----:B------:R-:W-:Y:S01]  /*13340*/  BPT.TRAP 0x1 ;  /* 0x000000040000795c */ /* 0x000fe20000300000 */
.L_x_12705:
[----:B------:R-:W-:Y:S05]  /*13350*/  BSYNC B2 ;  /* 0x0000000000027941 */ /* 0x000fea0003800000 */
.L_x_12704:
[----:B0-----:R-:W-:Y:S01]  /*13360*/  IMAD.MOV.U32 R12, RZ, RZ, RZ ;  /* 0x000000ffff0c7224 */ /* 0x001fe200078e00ff */
[----:B------:R-:W-:Y:S01]  /*13370*/  UIADD3 UR4, UP0, UR38, 0x570, URZ ;  /* 0x0000057026047890 */ /* 0x000fe2000ff1e03f */
[----:B------:R-:W-:Y:S01]  /*13380*/  IMAD R8, R29, 0x6000, R16 ;  /* 0x000060001d087824 */ /* 0x000fe200078e0210 */
[----:B------:R-:W-:Y:S01]  /*13390*/  PLOP3.LUT P2, PT, PT, PT, PT, 0x80, 0x0 ;  /* 0x000000000000781c */ /* 0x000fe20003f4f070 */
[----:B-1----:R-:W-:Y:S01]  /*133a0*/  IMAD R9, R5, 0xc0, R0 ;  /* 0x000000c005097824 */ /* 0x002fe200078e0200 */
[----:B------:R-:W-:Y:S01]  /*133b0*/  R2UR UR10, R12 ;  /* 0x000000000c0a72ca */ /* 0x000fe200000e0000 */
[----:B------:R-:W-:Y:S01]  /*133c0*/  VIADD R10, R6, 0x30890 ;  /* 0x00030890060a7836 */ /* 0x000fe20000000000 */
[----:B------:R-:W-:Y:S01]  /*133d0*/  UIADD3.X UR5, URZ, UR39, URZ, UP0, !UPT ;  /* 0x000000273f057290 */ /* 0x000fe200087fe43f */
[----:B------:R-:W-:Y:S01]  /*133e0*/  VIADD R11, R8, 0x12400 ;  /* 0x00012400080b7836 */ /* 0x000fe20000000000 */
[----:B------:R-:W-:Y:S01]  /*133f0*/  UMOV UR6, 0x0 ;  /* 0x0000000000067882 */ /* 0x000fe20000000000 */
[----:B------:R-:W-:-:S10]  /*13400*/  UMOV UR7, 0x12f00000 ;  /* 0x12f0000000077882 */ /* 0x000fd40000000000 */
.L_x_12706:
        /* <DEDUP_REMOVED lines=13> */
.L_x_12865:
[----:B------:R-:W-:Y:S05]  /*134e0*/  BSYNC B2 ;  /* 0x0000000000027941 */ /* 0x000fea0003800000 */
.L_x_12707:
[----:B------:R-:W-:Y:S01]  /*134f0*/  BSSY B2, `(.L_x_12709) ;  /* 0x000000b000027945 */ /* 0x000fe20003800000 */
[----:B------:R-:W-:Y:S02]  /*13500*/  IMAD.MOV.U32 R10, RZ, RZ, 0x0 ;  /* 0x00000000ff0a7424 */ /* 0x000fe400078e00ff */
[----:B------:R-:W-:Y:S01]  /*13510*/  IMAD.MOV.U32 R11, RZ, RZ, 0x12f00000 ;  /* 0x12f00000ff0b7424 */ /* 0x000fe200078e00ff */
[----:B------:R-:W-:Y:S06]  /*13520*/  @P3 BRA `(.L_x_12710) ;  /* 0x00000000001c3947 */ /* 0x000fec0003800000 */
[----:B------:R-:W1:Y:S01]  /*13530*/  S2R R13, SR_TID.X ;  /* 0x00000000000d7919 */ /* 0x000e620000002100 */
[----:B0-2---:R-:W-:-:S04]  /*13540*/  IMAD.MOV.U32 R7, RZ, RZ, 0x6000 ;  /* 0x00006000ff077424 */ /* 0x005fc800078e00ff */
[----:B------:R3:W-:Y:S01]  /*13550*/  SYNCS.ARRIVE.TRANS64 RZ, [R6+URZ+0x308b0], R7 ;  /* 0x0308b00706ff79a7 */ /* 0x0007e2000800003f */
[----:B-1----:R-:W-:-:S04]  /*13560*/  LOP3.LUT R13, R13, 0x1f, RZ, 0xc0, !PT ;  /* 0x0000001f0d0d7812 */ /* 0x002fc800078ec0ff */
[----:B------:R-:W-:-:S13]  /*13570*/  ISETP.NE.AND P2, PT, R13, RZ, PT ;  /* 0x000000ff0d00720c */ /* 0x000fda0003f45270 */
[----:B---3--:R-:W-:Y:S05]  /*13580*/  @!P2 BRA `(.L_x_12710) ;  /* 0x000000000004a947 */ /* 0x008fea0003800000 */
[----:B------:R-:W-:Y:S01]  /*13590*/  BPT.TRAP 0x1 ;  /* 0x000000040000795c */ /* 0x000fe20000300000 */
.L_x_12710:
[----:B------:R-:W-:Y:S05]  /*135a0*/  BSYNC B2 ;  /* 0x0000000000027941 */ /* 0x000fea0003800000 */
.L_x_12709:
[----:B------:R-:W-:Y:S01]  /*135b0*/  R2UR UR10, R12 ;  /* 0x000000000c0a72ca */ /* 0x000fe200000e0000 */
[----:B------:R-:W-:Y:S01]  /*135c0*/  UIADD3 UR4, UP0, UR38, 0x670, URZ ;  /* 0x0000067026047890 */ /* 0x000fe2000ff1e03f */
[----:B------:R-:W-:Y:S01]  /*135d0*/  R2UR UR6, R10 ;  /* 0x000000000a0672ca */ /* 0x000fe200000e0000 */
[----:B------:R-:W-:Y:S01]  /*135e0*/  VIADD R8, R8, 0x400 ;  /* 0x0000040008087836 */ /* 0x000fe20000000000 */
[----:B------:R-:W-:Y:S01]  /*135f0*/  R2UR UR7, R11 ;  /* 0x000000000b0772ca */ /* 0x000fe200000e0000 */
[----:B0-2---:R-:W-:Y:S01]  /*13600*/  VIADD R6, R6, 0x308b0 ;  /* 0x000308b006067836 */ /* 0x005fe20000000000 */
[----:B------:R-:W-:Y:S01]  /*13610*/  PLOP3.LUT P2, PT, PT, PT, PT, 0x80, 0x0 ;  /* 0x000000000000781c */ /* 0x000fe20003f4f070 */
[----:B------:R-:W-:-:S12]  /*13620*/  UIADD3.X UR5, URZ, UR39, URZ, UP0, !UPT ;  /* 0x000000273f057290 */ /* 0x000fd800087fe43f */
.L_x_12711:
        /* <DEDUP_REMOVED lines=10> */
.L_x_12701:
[----:B------:R-:W-:Y:S05]  /*136d0*/  BSYNC B1 ;  /* 0x0000000000017941 */ /* 0x000fea0003800000 */
.L_x_12700:
[----:B------:R-:W2:Y:S01]  /*136e0*/  LDL.LU R7, [R1+0x4] ;  /* 0x0000040001077983 */ /* 0x000ea20000300800 */
[----:B------:R-:W-:Y:S01]  /*136f0*/  VIADD R29, R29, 0x1 ;  /* 0x000000011d1d7836 */ /* 0x000fe20000000000 */
[C---:B------:R-:W-:Y:S01]  /*13700*/  ISETP.GT.AND P3, PT, R5.reuse, R3, PT ;  /* 0x000000030500720c */ /* 0x040fe20003f64270 */
[----:B------:R-:W-:-:S03]  /*13710*/  VIADD R5, R5, 0xffffffff ;  /* 0xffffffff05057836 */ /* 0x000fc60000000000 */
[----:B------:R-:W-:-:S04]  /*13720*/  ISETP.NE.AND P2, PT, R29, 0x2, PT ;  /* 0x000000021d00780c */ /* 0x000fc80003f45270 */
[----:B------:R-:W-:Y:S02]  /*13730*/  SEL R6, RZ, 0x1, P2 ;  /* 0x00000001ff067807 */ /* 0x000fe40001000000 */
[----:B------:R-:W-:Y:S02]  /*13740*/  SEL R29, R29, RZ, P2 ;  /* 0x000000ff1d1d7207 */ /* 0x000fe40001000000 */
[----:B--2---:R-:W-:-:S05]  /*13750*/  LOP3.LUT R7, R7, R6, RZ, 0x3c, !PT ;  /* 0x0000000607077212 */ /* 0x004fca00078e3cff */
[----:B------:R2:W-:Y:S01]  /*13760*/  STL [R1+0x4], R7 ;  /* 0x0000040701007387 */ /* 0x0005e20000100800 */
[----:B------:R-:W-:Y:S05]  /*13770*/  @P3 BRA `(.L_x_12712) ;  /* 0xfffffff8009c3947 */ /* 0x000fea000383ffff */
.L_x_12682:
[----:B------:R-:W-:Y:S05]  /*13780*/  BSYNC B0 ;  /* 0x0000000000007941 */ /* 0x000fea0003800000 */
.L_x_12681:
[----:B--2---:R2:W5:Y:S01]  /*13790*/  LDL R7, [R1+0x1c] ;  /* 0x00001c0001077983 */ /* 0x0045620000100800 */
[----:B------:R-:W-:Y:S05]  /*137a0*/  @!P0 WARPSYNC.ALL ;  /* 0x0000000000008948 */ /* 0x000fea0003800000 */
[----:B------:R2:W-:Y:S01]  /*137b0*/  STL [R1+0x28], RZ ;  /* 0x000028ff01007387 */ /* 0x0005e20000100800 */
[----:B------:R-:W-:Y:S01]  /*137c0*/  BSSY B0, `(.L_x_12713) ;  /* 0x000001f000007945 */ /* 0x000fe20003800000 */
[----:B------:R-:W-:Y:S06]  /*137d0*/  @!P0 BAR.SYNC.DEFER_BLOCKING 0xc, 0x200 ;  /* 0x0308000000008b1d */ /* 0x000fec0000010000 */
[----:B--2---:R-:W-:Y:S05]  /*137e0*/  @!P1 BRA `(.L_x_12714) ;  /* 0x0000000000709947 */ /* 0x004fea0003800000 */
        /* <DEDUP_REMOVED lines=28> */
.L_x_12714:
[----:B------:R-:W-:Y:S05]  /*139b0*/  BSYNC B0 ;  /* 0x0000000000007941 */ /* 0x000fea0003800000 */
.L_x_12713:
[----:B------:R-:W3:Y:S04]  /*139c0*/  LDL R0, [R1+0x28] ;  /* 0x0000280001007983 */ /* 0x000ee80000100800 */
[----:B------:R-:W3:Y:S01]  /*139d0*/  LDL R2, [R1+0x40] ;  /* 0x0000400001027983 */ /* 0x000ee20000100800 */
[----:B------:R-:W-:Y:S01]  /*139e0*/  BSSY B7, `(.L_x_12715) ;  /* 0x0000360000077945 */ /* 0x000fe20003800000 */
[----:B---3--:R-:W-:-:S05]  /*139f0*/  IMAD R2, R2, R0, RZ ;  /* 0x0000000002027224 */ /* 0x008fca00078e02ff */
[----:B-----5:R-:W-:Y:S01]  /*13a00*/  VIADDMNMX R0, R2, R0, R7, PT ;  /* 0x0000000002007246 */ /* 0x020fe20003800107 */
        /* <DEDUP_REMOVED lines=21> */
.L_x_12716:
        /* <DEDUP_REMOVED lines=14> */
[----:B------:R-:W-:Y:S02]  /*13c40*/  IMAD.U32 R11, RZ, RZ, UR5 ;  /* 0x00000005ff0b7e24 */ /* 0x000fe4000f8e00ff */
[----:B------:R-:W-:Y:S02]  /*13c50*/  IMAD.MOV.U32 R8, RZ, RZ, 0x70 ;  /* 0x00000070ff087424 */ /* 0x000fe400078e00ff */
[----:B0-----:R-:W-:Y:S02]  /*13c60*/  IMAD.MOV.U32 R12, RZ, RZ, 0x1 ;  /* 0x00000001ff0c7424 */ /* 0x001fe400078e00ff */
[----:B------:R-:W-:-:S07]  /*13c70*/  IMAD.MOV.U32 R13, RZ, RZ, RZ ;  /* 0x000000ffff0d7224 */ /* 0x000fce00078e00ff */
[----:B------:R-:W-:-:S07]  /*13c80*/  LEPC R20, `(.L_x_12719) ;  /* 0x000000001014794e */ /* 0x000fce0000000000 */
[----:B-1-3--:R-:W-:Y:S05]  /*13c90*/  CALL.ABS.NOINC R2 ;  /* 0x0000000002007343 */ /* 0x00afea0003c00000 */
.L_x_12719:
[----:B------:R-:W-:Y:S05]  /*13ca0*/  BSYNC B6 ;  /* 0x0000000000067941 */ /* 0x000fea0003800000 */
.L_x_12718:
        /* <DEDUP_REMOVED lines=9> */
[----:B------:R-:W-:Y:S01]  /*13d40*/  IMAD.U32 R4, RZ, RZ, UR6 ;  /* 0x00000006ff047e24 */ /* 0x000fe2000f8e00ff */
[----:B------:R-:W-:Y:S01]  /*13d50*/  MOV R8, 0x70 ;  /* 0x0000007000087802 */ /* 0x000fe20000000f00 */
[----:B--2---:R-:W-:Y:S02]  /*13d60*/  IMAD.U32 R5, RZ, RZ, UR7 ;  /* 0x00000007ff057e24 */ /* 0x004fe4000f8e00ff */
[----:B------:R-:W-:Y:S02]  /*13d70*/  IMAD.U32 R6, RZ, RZ, UR8 ;  /* 0x00000008ff067e24 */ /* 0x000fe4000f8e00ff */
[----:B------:R-:W-:-:S02]  /*13d80*/  IMAD.U32 R7, RZ, RZ, UR9 ;  /* 0x00000009ff077e24 */ /* 0x000fc4000f8e00ff */
[----:B------:R-:W-:Y:S02]  /*13d90*/  IMAD.U32 R10, RZ, RZ, UR4 ;  /* 0x00000004ff0a7e24 */ /* 0x000fe4000f8e00ff */
[----:B------:R-:W-:Y:S02]  /*13da0*/  IMAD.U32 R11, RZ, RZ, UR5 ;  /* 0x00000005ff0b7e24 */ /* 0x000fe4000f8e00ff */
[----:B0-----:R-:W-:Y:S02]  /*13db0*/  IMAD.MOV.U32 R12, RZ, RZ, 0x1 ;  /* 0x00000001ff0c7424 */ /* 0x001fe400078e00ff */
[----:B---3--:R-:W-:-:S07]  /*13dc0*/  IMAD.MOV.U32 R13, RZ, RZ, RZ ;  /* 0x000000ffff0d7224 */ /* 0x008fce00078e00ff */
[----:B------:R-:W-:-:S07]  /*13dd0*/  LEPC R20, `(.L_x_12722) ;  /* 0x000000001014794e */ /* 0x000fce0000000000 */
[----:B-1--4-:R-:W-:Y:S05]  /*13de0*/  CALL.ABS.NOINC R2 ;  /* 0x0000000002007343 */ /* 0x012fea0003c00000 */
.L_x_12722:
        /* <DEDUP_REMOVED lines=16> */
.L_x_12721:
[----:B------:R-:W-:Y:S05]  /*13ef0*/  BSYNC B6 ;  /* 0x0000000000067941 */ /* 0x000fea0003800000 */
.L_x_12720:
        /* <DEDUP_REMOVED lines=21> */
.L_x_12868:
        /* <DEDUP_REMOVED lines=10> */
.L_x_12871:
        /* <DEDUP_REMOVED lines=22> */
.L_x_12726:
[----:B0-----:R-:W-:Y:S01]  /*14250*/  IMAD R0, R18, 0x8, R16 ;  /* 0x0000000812007824 */ /* 0x001fe200078e0210 */
[----:B----4-:R-:W-:-:S04]  /*14260*/  SHF.L.U32 R2, R28, 0x1f, RZ ;  /* 0x0000001f1c027819 */ /* 0x010fc800000006ff */
[----:B------:R-:W0:Y:S02]  /*14270*/  SYNCS.PHASECHK.TRANS64.TRYWAIT P0, [R0+URZ+0x30840], R2 ;  /* 0x03084002000075a7 */ /* 0x000e24000800017f */
[----:B0-----:R-:W-:Y:S05]  /*14280*/  @!P0 BRA `(.L_x_12727) ;  /* 0x0000005000c48947 */ /* 0x001fea0003800000 */
.L_x_12872:
[----:B------:R-:W4:Y:S02]  /*14290*/  S2R R3, SR_TID.X ;  /* 0x0000000000037919 */ /* 0x000f240000002100 */
[----:B----4-:R-:W-:-:S04]  /*142a0*/  LOP3.LUT R3, R3, 0x7f, RZ, 0xc0, !PT ;  /* 0x0000007f03037812 */ /* 0x010fc800078ec0ff */
[----:B------:R-:W-:-:S13]  /*142b0*/  ISETP.NE.AND P0, PT, R3, RZ, PT ;  /* 0x000000ff0300720c */ /* 0x000fda0003f05270 */
[----:B------:R-:W-:Y:S05]  /*142c0*/  @P0 BRA `(.L_x_12728) ;  /* 0x00000000001c0947 */ /* 0x000fea0003800000 */
[----:B------:R-:W4:Y:S01]  /*142d0*/  S2R R3, SR_TID.X ;  /* 0x0000000000037919 */ /* 0x000f220000002100 */
[----:B0-----:R-:W-:-:S04]  /*142e0*/  IMAD.MOV.U32 R2, RZ, RZ, 0x6000 ;  /* 0x00006000ff027424 */ /* 0x001fc800078e00ff */
[----:B------:R0:W-:Y:S01]  /*142f0*/  SYNCS.ARRIVE.TRANS64 RZ, [R0+URZ+0x30830], R2 ;  /* 0x0308300200ff79a7 */ /* 0x0001e2000800003f */
[----:B----4-:R-:W-:-:S04]  /*14300*/  LOP3.LUT R3, R3, 0x1f, RZ, 0xc0, !PT ;  /* 0x0000001f03037812 */ /* 0x010fc800078ec0ff */
[----:B------:R-:W-:-:S13]  /*14310*/  ISETP.NE.AND P0, PT, R3, RZ, PT ;  /* 0x000000ff0300720c */ /* 0x000fda0003f05270 */
[----:B0-----:R-:W-:Y:S05]  /*14320*/  @!P0 BRA `(.L_x_12728) ;  /* 0x0000000000048947 */ /* 0x001fea0003800000 */
[----:B------:R-:W-:Y:S01]  /*14330*/  BPT.TRAP 0x1 ;  /* 0x000000040000795c */ /* 0x000fe20000300000 */
.L_x_12728:
[----:B0-----:R-:W4:Y:S01]  /*14340*/  LDL.LU R2, [R1] ;  /* 0x0000000001027983 */ /* 0x001f220000300800 */
[----:B------:R-:W-:Y:S01]  /*14350*/  R2UR UR9, R0 ;  /* 0x00000000000972ca */ /* 0x000fe200000e0000 */
[----:B------:R-:W-:Y:S01]  /*14360*/  IMAD R0, R18, 0x6000, R16 ;  /* 0x0000600012007824 */ /* 0x000fe200078e0210 */
[----:B------:R-:W-:Y:S01]  /*14370*/  R2UR UR11, R22 ;  /* 0x00000000160b72ca */ /* 0x000fe200000e0000 */
[----:B------:R-:W-:Y:S01]  /*14380*/  UIADD3 UR6, UP0, UR38, 0x370, URZ ;  /* 0x0000037026067890 */ /* 0x000fe2000ff1e03f */
[----:B------:R-:W-:Y:S01]  /*14390*/  R2UR UR4, R26 ;  /* 0x000000001a0472ca */ /* 0x000fe200000e0000 */
[----:B------:R-:W-:Y:S01]  /*143a0*/  UMOV UR5, 0x14f00000 ;  /* 0x14f0000000057882 */ /* 0x000fe20000000000 */
[----:B------:R-:W-:Y:S01]  /*143b0*/  R2UR UR8, R0 ;  /* 0x00000000000872ca */ /* 0x000fe200000e0000 */
[----:B------:R-:W-:Y:S01]  /*143c0*/  UIADD3.X UR7, URZ, UR39, URZ, UP0, !UPT ;  /* 0x000000273f077290 */ /* 0x000fe200087fe43f */
[----:B------:R-:W-:Y:S01]  /*143d0*/  PLOP3.LUT P0, PT, PT, PT, PT, 0x80, 0x0 ;  /* 0x000000000000781c */ /* 0x000fe20003f0f070 */
[----:B------:R-:W-:Y:S01]  /*143e0*/  UMOV UR10, URZ ;  /* 0x0000003f000a7c82 */ /* 0x000fe20008000000 */
[----:B------:R-:W-:-:S02]  /*143f0*/  R2UR UR12, R17 ;  /* 0x00000000110c72ca */ /* 0x000fc400000e0000 */
[----:B-----5:R-:W-:Y:S01]  /*14400*/  R2UR UR13, R19 ;  /* 0x00000000130d72ca */ /* 0x020fe200000e0000 */
[----:B------:R-:W-:-:S04]  /*14410*/  UIADD3 UR9, UR9, 0x30830, URZ ;  /* 0x0003083009097890 */ /* 0x000fc8000fffe03f */
[----:B------:R-:W-:Y:S02]  /*14420*/  UIMAD UR11, UR11, 0xc0, UR4 ;  /* 0x000000c00b0b78a4 */ /* 0x000fe4000f8e0204 */
[----:B------:R-:W-:Y:S01]  /*14430*/  UIADD3 UR8, UR8, 0x12400, URZ ;  /* 0x0001240008087890 */ /* 0x000fe2000fffe03f */
[----:B------:R-:W-:-:S08]  /*14440*/  UMOV UR4, 0x0 ;  /* 0x0000000000047882 */ /* 0x000fd00000000000 */
[----:B------:R0:W-:Y:S01]  /*14450*/  UTMALDG.4D [UR8], [UR6], desc[UR4] ;  /* 0x00000408060075b4 */ /* 0x0001e20008019000 */
[----:B----4-:R-:W-:-:S04]  /*14460*/  LOP3.LUT R2, R2, 0xfffffffe, RZ, 0xc0, !PT ;  /* 0xfffffffe02027812 */ /* 0x010fc800078ec0ff */
[----:B------:R-:W-:-:S05]  /*14470*/  @P0 LOP3.LUT R2, R2, 0x1, RZ, 0xfc, !PT ;  /* 0x0000000102020812 */ /* 0x000fca00078efcff */
[----:B------:R0:W-:Y:S01]  /*14480*/  STL [R1], R2 ;  /* 0x0000000201007387 */ /* 0x0001e20000100800 */
[----:B------:R-:W-:Y:S01]  /*14490*/  NOP ;  /* 0x0000000000007918 */ /* 0x000fe20000000000 */
.L_x_12724:
[----:B------:R-:W4:Y:S04]  /*144a0*/  LDL.LU R4, [R1+0x20] ;  /* 0x0000200001047983 */ /* 0x000f280000300800 */
[----:B------:R-:W5:Y:S04]  /*144b0*/  LDL.LU R6, [R1+0x14] ;  /* 0x0000140001067983 */ /* 0x000f680000300800 */
[----:B------:R-:W2:Y:S01]  /*144c0*/  LDL.LU R3, [R1+0x2c] ;  /* 0x00002c0001037983 */ /* 0x000ea20000300800 */
[----:B------:R-:W-:Y:S05]  /*144d0*/  WARPSYNC.ALL ;  /* 0x0000000000007948 */ /* 0x000fea0003800000 */
[----:B0-----:R-:W-:Y:S01]  /*144e0*/  ULDC.64 UR6, c[0x0][0xa00] ;  /* 0x0002800000067ab9 */ /* 0x001fe20000000a00 */
[----:B------:R-:W-:Y:S01]  /*144f0*/  ULDC.64 UR4, c[0x0][0x298] ;  /* 0x0000a60000047ab9 */ /* 0x000fe20000000a00 */
[----:B------:R-:W-:Y:S01]  /*14500*/  VIADD R0, R16, 0xc400 ;  /* 0x0000c40010007836 */ /* 0x000fe20000000000 */
        /* <DEDUP_REMOVED lines=27> */
[----:B------:R-:W-:Y:S02]  /*146c0*/  IMAD.U32 R11, RZ, RZ, UR9 ;  /* 0x00000009ff0b7e24 */ /* 0x000fe4000f8e00ff */
[----:B------:R-:W-:Y:S02]  /*146d0*/  IMAD.MOV.U32 R8, RZ, RZ, 0x70 ;  /* 0x00000070ff087424 */ /* 0x000fe400078e00ff */
[----:B------:R-:W-:Y:S02]  /*146e0*/  IMAD.MOV.U32 R12, RZ, RZ, 0x1 ;  /* 0x00000001ff0c7424 */ /* 0x000fe400078e00ff */
[----:B------:R-:W-:-:S07]  /*146f0*/  IMAD.MOV.U32 R13, RZ, RZ, RZ ;  /* 0x000000ffff0d7224 */ /* 0x000fce00078e00ff */
[----:B------:R-:W-:-:S07]  /*14700*/  LEPC R20, `(.L_x_12730) ;  /* 0x000000001014794e */ /* 0x000fce0000000000 */
[----:B01----:R-:W-:Y:S05]  /*14710*/  CALL.ABS.NOINC R2 ;  /* 0x0000000002007343 */ /* 0x003fea0003c00000 */
.L_x_12730:
[----:B------:R-:W-:Y:S05]  /*14720*/  BSYNC B6 ;  /* 0x0000000000067941 */ /* 0x000fea0003800000 */
.L_x_12729:
[----:B------:R-:W2:Y:S01]  /*14730*/  LDL.LU R20, [R1+0x20] ;  /* 0x0000200001147983 */ /* 0x000ea20000300800 */
[----:B-1----:R-:W1:Y:S01]  /*14740*/  LDC R9, c[0x0][0x448] ;  /* 0x00011200ff097b82 */ /* 0x002e620000000800 */
[----:B------:R-:W-:Y:S01]  /*14750*/  ULDC.64 UR4, c[0x0][0x2d8] ;  /* 0x0000b60000047ab9 */ /* 0x000fe20000000a00 */
[----:B------:R-:W-:Y:S01]  /*14760*/  ULDC.64 UR6, c[0x0][0x2e0] ;  /* 0x0000b80000067ab9 */ /* 0x000fe20000000a00 */
[----:B0-----:R-:W2:Y:S01]  /*14770*/  LDL.LU.64 R2, [R1+0x30] ;  /* 0x0000300001027983 */ /* 0x001ea20000300a00 */
[----:B------:R-:W-:-:S03]  /*14780*/  ULDC.64 UR8, c[0x0][0x280] ;  /* 0x0000a00000087ab9 */ /* 0x000fc60000000a00 */
[----:B------:R-:W4:Y:S04]  /*14790*/  LDL.LU R21, [R1+0x2c] ;  /* 0x00002c0001157983 */ /* 0x000f280000300800 */
[----:B------:R-:W3:Y:S04]  /*147a0*/  LDL.LU R4, [R1+0x14] ;  /* 0x0000140001047983 */ /* 0x000ee80000300800 */
[----:B------:R0:W5:Y:S01]  /*147b0*/  LDL R10, [R1+0x10] ;  /* 0x00001000010a7983 */ /* 0x0001620000100800 */
[----:B-1----:R-:W-:-:S13]  /*147c0*/  ISETP.NE.AND P0, PT, R9, 0x1, PT ;  /* 0x000000010900780c */ /* 0x002fda0003f05270 */
[----:B------:R-:W1:Y:S08]  /*147d0*/  @P0 LDC R5, c[0x0][0x450] ;  /* 0x00011400ff050b82 */ /* 0x000e700000000800 */
[----:B------:R-:W0:Y:S01]  /*147e0*/  @P0 LDC R8, c[0x0][0x450] ;  /* 0x00011400ff080b82 */ /* 0x000e220000000800 */
[----:B------:R-:W0:Y:S01]  /*147f0*/  S2R R11, SR_TID.X ;  /* 0x00000000000b7919 */ /* 0x000e220000002100 */
[----:B--2---:R-:W-:-:S02]  /*14800*/  IMAD.MOV.U32 R3, RZ, RZ, R20 ;  /* 0x000000ffff037224 */ /* 0x004fc400078e0014 */
[----:B------:R-:W2:Y:S01]  /*14810*/  S2R R20, SR_TID.X ;  /* 0x0000000000147919 */ /* 0x000ea20000002100 */
[----:B------:R-:W-:-:S04]  /*14820*/  IMAD.WIDE.U32 R2, R17, UR4, R2 ;  /* 0x0000000411027c25 */ /* 0x000fc8000f8e0002 */
[----:B------:R-:W-:Y:S01]  /*14830*/  IMAD R3, R17, UR5, R3 ;  /* 0x0000000511037c24 */ /* 0x000fe2000f8e0203 */
[----:B------:R-:W-:Y:S01]  /*14840*/  ULDC.64 UR4, c[0x0][0x2d0] ;  /* 0x0000b40000047ab9 */ /* 0x000fe20000000a00 */
[----:B----4-:R-:W-:Y:S02]  /*14850*/  IMAD R0, R21, UR6, RZ ;  /* 0x0000000615007c24 */ /* 0x010fe4000f8e02ff */
[----:B---3--:R-:W-:-:S04]  /*14860*/  IMAD.WIDE.U32 R2, R4, UR6, R2 ;  /* 0x0000000604027c25 */ /* 0x008fc8000f8e0002 */
[----:B------:R-:W-:Y:S01]  /*14870*/  IMAD R0, R4, UR7, R0 ;  /* 0x0000000704007c24 */ /* 0x000fe2000f8e0200 */
[----:B------:R-:W-:Y:S01]  /*14880*/  ULDC.64 UR6, c[0x0][0x2c8] ;  /* 0x0000b20000067ab9 */ /* 0x000fe20000000a00 */
[----:B------:R-:W3:Y:S02]  /*14890*/  @P0 LDC R4, c[0x0][0x44c] ;  /* 0x00011300ff040b82 */ /* 0x000ee40000000800 */
[----:B------:R-:W-:Y:S01]  /*148a0*/  IMAD.IADD R3, R3, 0x1, R0 ;  /* 0x0000000103037824 */ /* 0x000fe200078e0200 */
[C---:B--2---:R-:W-:Y:S01]  /*148b0*/  LOP3.LUT R21, R20.reuse, 0x7f, RZ, 0xc0, !PT ;  /* 0x0000007f14157812 */ /* 0x044fe200078ec0ff */
[----:B------:R-:W-:-:S03]  /*148c0*/  IMAD.SHL.U32 R20, R20, 0x10, RZ ;  /* 0x0000001014147824 */ /* 0x000fc600078e00ff */
[----:B------:R-:W-:-:S04]  /*148d0*/  SHF.R.U32.HI R21, RZ, 0x3, R21 ;  /* 0x00000003ff157819 */ /* 0x000fc80000011615 */
[----:B------:R-:W-:-:S05]  /*148e0*/  LOP3.LUT R20, R21, 0x70, R20, 0xf8, !PT ;  /* 0x0000007015147812 */ /* 0x000fca00078ef814 */
[----:B------:R-:W-:-:S04]  /*148f0*/  IMAD R6, R25, 0xc0, R20 ;  /* 0x000000c019067824 */ /* 0x000fc800078e0214 */
[----:B---3--:R-:W-:-:S04]  /*14900*/  @P0 IMAD.HI.U32 R0, R6, R4, RZ ;  /* 0x0000000406000227 */ /* 0x008fc800078e00ff */
        /* <DEDUP_REMOVED lines=11> */
[----:B------:R-:W-:-:S04]  /*149c0*/  IMAD.WIDE.U32 R4, R0, UR6, R4 ;  /* 0x0000000600047c25 */ /* 0x000fc8000f8e0004 */
[----:B------:R-:W-:-:S04]  /*149d0*/  IMAD R7, R0, UR7, R7 ;  /* 0x0000000700077c24 */ /* 0x000fc8000f8e0207 */
[----:B------:R-:W-:Y:S02]  /*149e0*/  IMAD.IADD R5, R5, 0x1, R7 ;  /* 0x0000000105057824 */ /* 0x000fe400078e0207 */
[----:B------:R-:W1:Y:S01]  /*149f0*/  @P0 LDC R7, c[0x0][0x44c] ;  /* 0x00011300ff070b82 */ /* 0x000e620000000800 */
[----:B------:R-:W-:-:S04]  /*14a00*/  LEA R0, P1, R4, UR8, 0x1 ;  /* 0x0000000804007c11 */ /* 0x000fc8000f8208ff */
[----:B------:R-:W-:Y:S02]  /*14a10*/  LEA.HI.X R4, R4, UR9, R5, 0x1, P1 ;  /* 0x0000000904047c11 */ /* 0x000fe400088f0c05 */
[----:B------:R-:W-:-:S05]  /*14a20*/  IADD3 R5, R6, 0x80, RZ ;  /* 0x0000008006057810 */ /* 0x000fca0007ffe0ff */
[----:B------:R-:W-:Y:S02]  /*14a30*/  IMAD.MOV.U32 R6, RZ, RZ, R5 ;  /* 0x000000ffff067224 */ /* 0x000fe400078e0005 */
[----:B-1----:R-:W-:-:S05]  /*14a40*/  @P0 IMAD.HI.U32 R7, R5, R7, RZ ;  /* 0x0000000705070227 */ /* 0x002fca00078e00ff */
[----:B0-----:R-:W-:-:S05]  /*14a50*/  @P0 SHF.R.U32.HI R6, RZ, R8, R7 ;  /* 0x00000008ff060219 */ /* 0x001fca0000011607 */
        /* <DEDUP_REMOVED lines=24> */
[----:B------:R-:W-:Y:S04]  /*14be0*/  SHFL.IDX PT, R7, R4, RZ, 0x181f ;  /* 0x00181fff04077589 */ /* 0x000fe800000e0000 */
[----:B------:R-:W-:Y:S01]  /*14bf0*/  SHFL.IDX PT, R8, R2, RZ, 0x181f ;  /* 0x00181fff02087589 */ /* 0x000fe200000e0000 */
[----:B--2---:R-:W-:-:S03]  /*14c00*/  IMAD R3, R6, R9, RZ ;  /* 0x0000000906037224 */ /* 0x004fc600078e02ff */
[----:B------:R-:W0:Y:S02]  /*14c10*/  SHFL.IDX PT, R6, R0, RZ, 0x181f ;  /* 0x00181fff00067589 */ /* 0x000e2400000e0000 */
[----:B------:R-:W-:-:S13]  /*14c20*/  ISETP.GE.AND P1, PT, R25, R3, PT ;  /* 0x000000031900720c */ /* 0x000fda0003f26270 */
[----:B0-----:R-:W-:-:S05]  /*14c30*/  @!P1 LEA R6, P2, R20, R6, 0x1 ;  /* 0x0000000614069211 */ /* 0x001fca00078408ff */
[----:B------:R-:W-:-:S05]  /*14c40*/  @!P1 IMAD.X R7, RZ, RZ, R7, P2 ;  /* 0x000000ffff079224 */ /* 0x000fca00010e0607 */
        /* <DEDUP_REMOVED lines=71> */
[----:B------:R1:W-:Y:S01]  /*150c0*/  @!P1 LDGSTS.E.BYPASS.LTC128B.128 [R10+0xfc00], desc[UR56][R6.64], !P0 ;  /* 0x0fc00000060a9fae */ /* 0x0003e2000c101d78 */
[----:B0-----:R-:W-:-:S05]  /*150d0*/  @!P2 LEA R0, P1, R20, R0, 0x1 ;  /* 0x000000001400a211 */ /* 0x001fca00078208ff */
[----:B-1----:R-:W-:-:S04]  /*150e0*/  @!P2 IMAD.X R6, RZ, RZ, R8, P1 ;  /* 0x000000ffff06a224 */ /* 0x002fc800008e0608 */
[----:B------:R-:W-:Y:S02]  /*150f0*/  @!P2 IMAD.MOV.U32 R7, RZ, RZ, R6 ;  /* 0x000000ffff07a224 */ /* 0x000fe400078e0006 */
        /* <DEDUP_REMOVED lines=20> */
.L_x_12897:
        /* <DEDUP_REMOVED lines=11> */
.L_x_12732:
        /* <DEDUP_REMOVED lines=18> */
.L_x_12898:
[----:B------:R-:W-:Y:S05]  /*15410*/  BSYNC B0 ;  /* 0x0000000000007941 */ /* 0x000fea0003800000 */
.L_x_12733:
[----:B------:R-:W0:Y:S04]  /*15420*/  LDL R2, [R1+0x24] ;  /* 0x0000240001027983 */ /* 0x000e280000100800 */
[----:B------:R-:W2:Y:S01]  /*15430*/  LDL R3, [R1+0xc] ;  /* 0x00000c0001037983 */ /* 0x000ea20000100800 */
[----:B------:R-:W-:Y:S01]  /*15440*/  BSSY B0, `(.L_x_12735) ;  /* 0x0000178000007945 */ /* 0x000fe20003800000 */
[----:B0-----:R-:W-:-:S04]  /*15450*/  IADD3 R0, R2, -0x2, RZ ;  /* 0xfffffffe02007810 */ /* 0x001fc80007ffe0ff */
        /* <DEDUP_REMOVED lines=48> */
.L_x_12741:
[----:B------:R-:W-:Y:S01]  /*15760*/  IMAD R2, R5, 0x8, R16 ;  /* 0x0000000805027824 */ /* 0x000fe200078e0210 */
[----:B------:R-:W-:Y:S01]  /*15770*/  SHF.L.U32 R3, R10, 0x1f, RZ ;  /* 0x0000001f0a037819 */ /* 0x000fe200000006ff */
[----:B------:R-:W-:Y:S03]  /*15780*/  BSSY B3, `(.L_x_12742) ;  /* 0x0000003000037945 */ /* 0x000fe60003800000 */
[----:B------:R-:W1:Y:S02]  /*15790*/  SYNCS.PHASECHK.TRANS64.TRYWAIT P0, [R2+URZ+0x30840], R3 ;  /* 0x03084003020075a7 */ /* 0x000e64000800017f */
[----:B-1----:R-:W-:Y:S05]  /*157a0*/  @!P0 BRA `(.L_x_12743) ;  /* 0x0000004c00848947 */ /* 0x002fea0003800000 */
.L_x_12899:
[----:B------:R-:W-:Y:S05]  /*157b0*/  BSYNC B3 ;  /* 0x0000000000037941 */ /* 0x000fea0003800000 */
.L_x_12742:
        /* <DEDUP_REMOVED lines=12> */
.L_x_12745:
[----:B------:R-:W-:Y:S05]  /*15880*/  BSYNC B3 ;  /* 0x0000000000037941 */ /* 0x000fea0003800000 */
.L_x_12744:
        /* <DEDUP_REMOVED lines=11> */
.L_x_12746:
        /* <DEDUP_REMOVED lines=15> */
.L_x_12900:
[----:B------:R-:W-:Y:S05]  /*15a30*/  BSYNC B3 ;  /* 0x0000000000037941 */ /* 0x000fea0003800000 */
.L_x_12747:
        /* <DEDUP_REMOVED lines=12> */
.L_x_12750:
[----:B------:R-:W-:Y:S05]  /*15b00*/  BSYNC B3 ;  /* 0x0000000000037941 */ /* 0x000fea0003800000 */
.L_x_12749:
        /* <DEDUP_REMOVED lines=11> */
.L_x_12751:
        /* <DEDUP_REMOVED lines=12> */
.L_x_12740:
[----:B------:R-:W-:Y:S05]  /*15c80*/  BSYNC B1 ;  /* 0x0000000000017941 */ /* 0x000fea0003800000 */
.L_x_12739:
[----:B------:R-:W2:Y:S01]  /*15c90*/  LDL.LU R0, [R1+0x24] ;  /* 0x0000240001007983 */ /* 0x000ea20000300800 */
[----:B------:R-:W-:Y:S02]  /*15ca0*/  IMAD.MOV.U32 R18, RZ, RZ, R5 ;  /* 0x000000ffff127224 */ /* 0x000fe400078e0005 */
[----:B------:R-:W-:Y:S02]  /*15cb0*/  IMAD.MOV.U32 R28, RZ, RZ, R10 ;  /* 0x000000ffff1c7224 */ /* 0x000fe400078e000a */
[----:B--2---:R-:W-:-:S07]  /*15cc0*/  VIADD R0, R0, 0xfffffffd ;  /* 0xfffffffd00007836 */ /* 0x004fce0000000000 */
.L_x_12738:
[----:B------:R-:W-:Y:S05]  /*15cd0*/  BSYNC B2 ;  /* 0x0000000000027941 */ /* 0x000fea0003800000 */
.L_x_12737:
[----:B------:R-:W-:Y:S01]  /*15ce0*/  VIADD R9, R9, 0xfffffffe ;  /* 0xfffffffe09097836 */ /* 0x000fe20000000000 */
[----:B------:R-:W-:-:S04]  /*15cf0*/  LOP3.LUT R4, RZ, R4, RZ, 0x33, !PT ;  /* 0x00000004ff047212 */ /* 0x000fc800078e33ff */
[----:B------:R-:W-:-:S13]  /*15d00*/  ISETP.NE.AND P0, PT, R9, R4, PT ;  /* 0x000000040900720c */ /* 0x000fda0003f05270 */
[----:B------:R-:W-:Y:S05]  /*15d10*/  @!P0 BRA `(.L_x_12736) ;  /* 0x0000000c00a88947 */ /* 0x000fea0003800000 */
[----:B------:R-:W-:-:S07]  /*15d20*/  IMAD.MOV.U32 R4, RZ, RZ, R19 ;  /* 0x000000ffff047224 */ /* 0x000fce00078e0013 */
.L_x_12778:
        /* <DEDUP_REMOVED lines=33> */
.L_x_12754:
[----:B------:R-:W-:Y:S01]  /*15f40*/  IMAD R2, R6, 0x8, R16 ;  /* 0x0000000806027824 */ /* 0x000fe200078e0210 */
[----:B------:R-:W-:Y:S01]  /*15f50*/  SHF.L.U32 R3, R7, 0x1f, RZ ;  /* 0x0000001f07037819 */ /* 0x000fe200000006ff */
[----:B------:R-:W-:Y:S03]  /*15f60*/  BSSY B2, `(.L_x_12755) ;  /* 0x0000003000027945 */ /* 0x000fe60003800000 */
[----:B------:R-:W1:Y:S02]  /*15f70*/  SYNCS.PHASECHK.TRANS64.TRYWAIT P0, [R2+URZ+0x30840], R3 ;  /* 0x03084003020075a7 */ /* 0x000e64000800017f */
[----:B-1----:R-:W-:Y:S05]  /*15f80*/  @!P0 BRA `(.L_x_12756) ;  /* 0x0000004400b48947 */ /* 0x002fea0003800000 */
.L_x_12901:
[----:B------:R-:W-:Y:S05]  /*15f90*/  BSYNC B2 ;  /* 0x0000000000027941 */ /* 0x000fea0003800000 */
.L_x_12755:
        /* <DEDUP_REMOVED lines=12> */
.L_x_12758:
[----:B------:R-:W-:Y:S05]  /*16060*/  BSYNC B2 ;  /* 0x0000000000027941 */ /* 0x000fea0003800000 */
.L_x_12757:
[----:B------:R-:W-:Y:S01]  /*16070*/  IMAD.MOV.U32 R5, RZ, RZ, RZ ;  /* 0x000000ffff057224 */ /* 0x000fe200078e00ff */
[----:B------:R-:W-:Y:S01]  /*16080*/  UIADD3 UR4, UP0, UR38, 0x370, URZ ;  /* 0x0000037026047890 */ /* 0x000fe2000ff1e03f */
[----:B-1----:R-:W-:Y:S01]  /*16090*/  IMAD R3, R6, 0x6000, R16 ;  /* 0x0000600006037824 */ /* 0x002fe200078e0210 */
[----:B------:R-:W-:Y:S01]  /*160a0*/  PLOP3.LUT P0, PT, PT, PT, PT, 0x80, 0x0 ;  /* 0x000000000000781c */ /* 0x000fe20003f0f070 */
[----:B------:R-:W-:Y:S01]  /*160b0*/  IMAD R10, R9, 0xc0, R26 ;  /* 0x000000c0090a7824 */ /* 0x000fe200078e021a */
[----:B------:R-:W-:Y:S01]  /*160c0*/  R2UR UR10, R5 ;  /* 0x00000000050a72ca */ /* 0x000fe200000e0000 */
[----:B------:R-:W-:Y:S01]  /*160d0*/  VIADD R3, R3, 0x12400 ;  /* 0x0001240003037836 */ /* 0x000fe20000000000 */
[----:B------:R-:W-:Y:S01]  /*160e0*/  IADD3 R2, R2, 0x30830, RZ ;  /* 0x0003083002027810 */ /* 0x000fe20007ffe0ff */
[----:B------:R-:W-:Y:S01]  /*160f0*/  UIADD3.X UR5, URZ, UR39, URZ, UP0, !UPT ;  /* 0x000000273f057290 */ /* 0x000fe200087fe43f */
[----:B------:R-:W-:Y:S01]  /*16100*/  UMOV UR6, 0x0 ;  /* 0x0000000000067882 */ /* 0x000fe20000000000 */
[----:B------:R-:W-:-:S10]  /*16110*/  UMOV UR7, 0x14f00000 ;  /* 0x14f0000000077882 */ /* 0x000fd40000000000 */
.L_x_12759:
        /* <DEDUP_REMOVED lines=15> */
.L_x_12902:
[----:B------:R-:W-:Y:S05]  /*16210*/  BSYNC B2 ;  /* 0x0000000000027941 */ /* 0x000fea0003800000 */
.L_x_12760:
        /* <DEDUP_REMOVED lines=11> */
.L_x_12763:
[----:B------:R-:W-:Y:S05]  /*162d0*/  BSYNC B2 ;  /* 0x0000000000027941 */ /* 0x000fea0003800000 */
.L_x_12762:
        /* <DEDUP_REMOVED lines=10> */
.L_x_12764:
        /* <DEDUP_REMOVED lines=12> */
.L_x_12753:
[----:B------:R-:W-:Y:S05]  /*16440*/  BSYNC B1 ;  /* 0x0000000000017941 */ /* 0x000fea0003800000 */
.L_x_12752:
        /* <DEDUP_REMOVED lines=33> */
.L_x_12767:
[----:B------:R-:W-:Y:S01]  /*16660*/  IMAD R2, R18, 0x8, R16 ;  /* 0x0000000812027824 */ /* 0x000fe200078e0210 */
[----:B------:R-:W-:Y:S01]  /*16670*/  SHF.L.U32 R3, R28, 0x1f, RZ ;  /* 0x0000001f1c037819 */ /* 0x000fe200000006ff */
[----:B------:R-:W-:Y:S03]  /*16680*/  BSSY B2, `(.L_x_12768) ;  /* 0x0000003000027945 */ /* 0x000fe60003800000 */
[----:B------:R-:W1:Y:S02]  /*16690*/  SYNCS.PHASECHK.TRANS64.TRYWAIT P0, [R2+URZ+0x30840], R3 ;  /* 0x03084003020075a7 */ /* 0x000e64000800017f */
[----:B-1----:R-:W-:Y:S05]  /*166a0*/  @!P0 BRA `(.L_x_12769) ;  /* 0x0000004000148947 */ /* 0x002fea0003800000 */
.L_x_12903:
[----:B------:R-:W-:Y:S05]  /*166b0*/  BSYNC B2 ;  /* 0x0000000000027941 */ /* 0x000fea0003800000 */
.L_x_12768:
        /* <DEDUP_REMOVED lines=12> */
.L_x_12771:
[----:B------:R-:W-:Y:S05]  /*16780*/  BSYNC B2 ;  /* 0x0000000000027941 */ /* 0x000fea0003800000 */
.L_x_12770:
[----:B-1----:R-:W-:Y:S01]  /*16790*/  IMAD.MOV.U32 R2, RZ, RZ, RZ ;  /* 0x000000ffff027224 */ /* 0x002fe200078e00ff */
        /* <DEDUP_REMOVED lines=11> */
.L_x_12772:
        /* <DEDUP_REMOVED lines=15> */
.L_x_12904:
[----:B------:R-:W-:Y:S05]  /*16940*/  BSYNC B2 ;  /* 0x0000000000027941 */ /* 0x000fea0003800000 */
.L_x_12773:
        /* <DEDUP_REMOVED lines=11> */
.L_x_12776:
[----:B------:R-:W-:Y:S05]  /*16a00*/  BSYNC B2 ;  /* 0x0000000000027941 */ /* 0x000fea0003800000 */
.L_x_12775:
        /* <DEDUP_REMOVED lines=10> */
.L_x_12777:
        /* <DEDUP_REMOVED lines=12> */
.L_x_12766:
[----:B------:R-:W-:Y:S05]  /*16b70*/  BSYNC B1 ;  /* 0x0000000000017941 */ /* 0x000fea0003800000 */
.L_x_12765:
[----:B------:R-:W2:Y:S01]  /*16b80*/  LDL R2, [R1+0xc] ;  /* 0x00000c0001027983 */ /* 0x000ea20000100800 */
[----:B------:R-:W-:Y:S01]  /*16b90*/  VIADD R0, R0, 0xfffffffe ;  /* 0xfffffffe00007836 */ /* 0x000fe20000000000 */
[----:B--2---:R-:W-:-:S13]  /*16ba0*/  ISETP.GT.AND P0, PT, R9, R2, PT ;  /* 0x000000020900720c */ /* 0x004fda0003f04270 */
[----:B------:R-:W-:Y:S05]  /*16bb0*/  @P0 BRA `(.L_x_12778) ;  /* 0xfffffff0005c0947 */ /* 0x000fea000383ffff */
.L_x_12736:
[----:B------:R-:W-:Y:S05]  /*16bc0*/  BSYNC B0 ;  /* 0x0000000000007941 */ /* 0x000fea0003800000 */
.L_x_12735:
        /* <DEDUP_REMOVED lines=17> */
.L_x_12780:
[----:B------:R-:W-:Y:S05]  /*16ce0*/  BSYNC B0 ;  /* 0x0000000000007941 */ /* 0x000fea0003800000 */
.L_x_12779:
        /* <DEDUP_REMOVED lines=10> */
.L_x_12905:
[----:B------:R-:W-:Y:S05]  /*16d90*/  BSYNC B1 ;  /* 0x0000000000017941 */ /* 0x000fea0003800000 */
.L_x_12783:
        /* <DEDUP_REMOVED lines=9> */
.L_x_12786:
[----:B------:R-:W-:Y:S05]  /*16e30*/  BSYNC B1 ;  /* 0x0000000000017941 */ /* 0x000fea0003800000 */
.L_x_12785:
        /* <DEDUP_REMOVED lines=10> */
.L_x_12787:
        /* <DEDUP_REMOVED lines=10> */
.L_x_12782:
[----:B------:R-:W-:Y:S05]  /*16f80*/  BSYNC B0 ;  /* 0x0000000000007941 */ /* 0x000fea0003800000 */
.L_x_12781:
[----:B------:R-:W-:-:S05]  /*16f90*/  VIADD R18, R18, 0x1 ;  /* 0x0000000112127836 */ /* 0x000fca0000000000 */
[----:B------:R-:W-:-:S04]  /*16fa0*/  ISETP.NE.AND P0, PT, R18, 0x2, PT ;  /* 0x000000021200780c */ /* 0x000fc80003f05270 */
[----:B------:R-:W-:Y:S02]  /*16fb0*/  SEL R3, RZ, 0x1, P0 ;  /* 0x00000001ff037807 */ /* 0x000fe40000000000 */
[----:B------:R-:W-:Y:S02]  /*16fc0*/  SEL R18, R18, RZ, P0 ;  /* 0x000000ff12127207 */ /* 0x000fe40000000000 */
[----:B------:R-:W-:-:S07]  /*16fd0*/  LOP3.LUT R28, R28, R3, RZ, 0x3c, !PT ;  /* 0x000000031c1c7212 */ /* 0x000fce00078e3cff */
.L_x_12717:
[----:B------:R-:W-:Y:S05]  /*16fe0*/  BSYNC B7 ;  /* 0x0000000000077941 */ /* 0x000fea0003800000 */
.L_x_12715:
        /* <DEDUP_REMOVED lines=12> */
.L_x_12788:
[----:B------:R-:W1:Y:S01]  /*170b0*/  S2R R0, SR_TID.X ;  /* 0x0000000000007919 */ /* 0x000e620000002100 */
[----:B------:R-:W-:Y:S01]  /*170c0*/  UMOV UR4, 0xffffffff ;  /* 0xffffffff00047882 */ /* 0x000fe20000000000 */
[----:B-1----:R-:W-:-:S04]  /*170d0*/  LOP3.LUT R9, R0, 0x1f, RZ, 0xc0, !PT ;  /* 0x0000001f00097812 */ /* 0x002fc800078ec0ff */
[----:B------:R-:W-:Y:S01]  /*170e0*/  ISETP.NE.AND P0, PT, R9, 0x1f, PT ;  /* 0x0000001f0900780c */ /* 0x000fe20003f05270 */
[----:B------:R-:W-:-:S12]  /*170f0*/  BRA.DIV UR4, `(.L_x_12790) ;  /* 0x0000003604bc7947 */ /* 0x000fd8000b800000 */
[----:B------:R-:W-:Y:S01]  /*17100*/  IADD3 R7, R27, R9, RZ ;  /* 0x000000091b077210 */ /* 0x000fe20007ffe0ff */
[----:B------:R-:W-:-:S03]  /*17110*/  ULDC UR4, c[0x0][0xc3c] ;  /* 0x00030f0000047ab9 */ /* 0x000fc60000000800 */
[----:B------:R-:W-:-:S13]  /*17120*/  ISETP.GE.OR P1, PT, R7, UR4, !P0 ;  /* 0x0000000407007c0c */ /* 0x000fda000c726670 */
[----:B------:R-:W1:Y:S08]  /*17130*/  @!P1 LDC.64 R2, c[0x0][0xc80] ;  /* 0x00032000ff029b82 */ /* 0x000e700000000a00 */
[----:B--2---:R-:W2:Y:S01]  /*17140*/  @!P1 LDC.64 R4, c[0x0][0xc78] ;  /* 0x00031e00ff049b82 */ /* 0x004ea20000000a00 */
[----:B-1----:R-:W-:-:S05]  /*17150*/  @!P1 IMAD.WIDE R2, R7, 0x4, R2 ;  /* 0x0000000407029825 */ /* 0x002fca00078e0202 */
        /* <DEDUP_REMOVED lines=11> */
[----:B-1----:R-:W-:-:S02]  /*17210*/  IMAD.MOV.U32 R24, RZ, RZ, RZ ;  /* 0x000000ffff187224 */ /* 0x002fc400078e00ff */
[----:B---3--:R-:W-:Y:S02]  /*17220*/  @!P1 IMAD.MOV.U32 R7, RZ, RZ, R8 ;  /* 0x000000ffff079224 */ /* 0x008fe400078e0008 */
[----:B--2---:R-:W-:Y:S01]  /*17230*/  @!P1 IMAD.MOV.U32 R4, RZ, RZ, R5 ;  /* 0x000000ffff049224 */ /* 0x004fe200078e0005 */
[----:B------:R-:W-:-:S03]  /*17240*/  ISETP.NE.AND P1, PT, R9, RZ, PT ;  /* 0x000000ff0900720c */ /* 0x000fc60003f25270 */
[----:B0-----:R-:W-:-:S05]  /*17250*/  IMAD R13, R4, R7, RZ ;  /* 0x00000007040d7224 */ /* 0x001fca00078e02ff */
        /* <DEDUP_REMOVED lines=16> */
.L_x_12915:
[----:B------:R-:W-:Y:S02]  /*17360*/  ULDC UR4, c[0x0][0xc38] ;  /* 0x00030e0000047ab9 */ /* 0x000fe40000000800 */
[----:B------:R-:W-:-:S04]  /*17370*/  IMAD.U32 R2, RZ, RZ, UR4 ;  /* 0x00000004ff027e24 */ /* 0x000fc8000f8e00ff */
[----:B-1----:R-:W-:-:S04]  /*17380*/  IMAD R5, R14, R2, RZ ;  /* 0x000000020e057224 */ /* 0x002fc800078e02ff */
[----:B------:R-:W-:-:S05]  /*17390*/  IMAD.IADD R6, R6, 0x1, R5 ;  /* 0x0000000106067824 */ /* 0x000fca00078e0205 */
[----:B------:R-:W-:-:S13]  /*173a0*/  ISETP.GT.AND P6, PT, R6, R0, PT ;  /* 0x000000000600720c */ /* 0x000fda0003fc4270 */
[----:B------:R-:W-:Y:S05]  /*173b0*/  @P6 BRA `(.L_x_12791) ;  /* 0x0000000000a46947 */ /* 0x000fea0003800000 */
.L_x_12794:
        /* <DEDUP_REMOVED lines=35> */
.L_x_12923:
[----:B------:R-:W-:Y:S02]  /*175f0*/  ULDC UR4, c[0x0][0xc38] ;  /* 0x00030e0000047ab9 */ /* 0x000fe40000000800 */
[----:B------:R-:W-:-:S04]  /*17600*/  IMAD.U32 R2, RZ, RZ, UR4 ;  /* 0x00000004ff027e24 */ /* 0x000fc8000f8e00ff */
[----:B-1----:R-:W-:-:S04]  /*17610*/  IMAD R5, R14, R2, RZ ;  /* 0x000000020e057224 */ /* 0x002fc800078e02ff */
[----:B------:R-:W-:-:S05]  /*17620*/  IMAD.IADD R6, R5, 0x1, R6 ;  /* 0x0000000105067824 */ /* 0x000fca00078e0206 */
[----:B------:R-:W-:-:S13]  /*17630*/  ISETP.GT.AND P6, PT, R6, R0, PT ;  /* 0x000000000600720c */ /* 0x000fda0003fc4270 */
[----:B------:R-:W-:Y:S05]  /*17640*/  @!P6 BRA `(.L_x_12794) ;  /* 0xfffffffc005ce947 */ /* 0x000fea000383ffff */
.L_x_12791:
        /* <DEDUP_REMOVED lines=9> */
.L_x_12928:
[----:B------:R-:W-:-:S13]  /*176e0*/  ISETP.NE.AND P0, PT, R8, RZ, PT ;  /* 0x000000ff0800720c */ /* 0x000fda0003f05270 */
[----:B------:R-:W-:Y:S05]  /*176f0*/  @!P0 BRA `(.L_x_12796) ;  /* 0x0000000000108947 */ /* 0x000fea0003800000 */
[----:B------:R-:W-:Y:S01]  /*17700*/  UMOV UR4, 0xffffffff ;  /* 0xffffffff00047882 */ /* 0x000fe20000000000 */
[----:B------:R-:W-:Y:S02]  /*17710*/  VIADD R12, R5, 0xffffffff ;  /* 0xffffffff050c7836 */ /* 0x000fe40000000000 */
[----:B------:R-:W-:Y:S05]  /*17720*/  BRA.DIV UR4, `(.L_x_12797) ;  /* 0x0000003a04807947 */ /* 0x000fea000b800000 */
[----:B------:R4:W0:Y:S02]  /*17730*/  SHFL.IDX PT, R24, R3, R12, 0x1f ;  /* 0x00001f0c03187589 */ /* 0x00082400000e0000 */
.L_x_12796:
        /* <DEDUP_REMOVED lines=36> */
[----:B------:R-:W-:Y:S02]  /*17980*/  @!P2 IADD3 R9, -R9, RZ, RZ ;  /* 0x000000ff0909a210 */ /* 0x000fe40007ffe1ff */
        /* <DEDUP_REMOVED lines=21> */
.L_x_12792:
[----:B------:R-:W-:Y:S01]  /*17ae0*/  UMOV UR4, URZ ;  /* 0x0000003f00047c82 */ /* 0x000fe20008000000 */
[----:B------:R-:W-:Y:S01]  /*17af0*/  UMOV UR5, URZ ;  /* 0x0000003f00057c82 */ /* 0x000fe20008000000 */
[----:B------:R-:W-:Y:S01]  /*17b00*/  ULDC UR6, c[0x0][0xc3c] ;  /* 0x00030f0000067ab9 */ /* 0x000fe20000000800 */
[----:B------:R-:W-:Y:S02]  /*17b10*/  IMAD.MOV.U32 R24, RZ, RZ, R0 ;  /* 0x000000ffff187224 */ /* 0x000fe400078e0000 */
[----:B------:R-:W-:Y:S02]  /*17b20*/  IMAD.U32 R25, RZ, RZ, UR4 ;  /* 0x00000004ff197e24 */ /* 0x000fe4000f8e00ff */
[----:B------:R-:W-:Y:S02]  /*17b30*/  IMAD.U32 R26, RZ, RZ, UR5 ;  /* 0x00000005ff1a7e24 */ /* 0x000fe4000f8e00ff */
[----:B------:R-:W-:-:S07]  /*17b40*/  IMAD.U32 R27, RZ, RZ, UR6 ;  /* 0x00000006ff1b7e24 */ /* 0x000fce000f8e00ff */
.L_x_12798:
        /* <DEDUP_REMOVED lines=10> */
.L_x_12789:
[----:B------:R-:W-:Y:S02]  /*17bf0*/  ULDC UR4, c[0x0][0xc3c] ;  /* 0x00030f0000047ab9 */ /* 0x000fe40000000800 */
[----:B----4-:R-:W-:-:S13]  /*17c00*/  ISETP.GE.AND P0, PT, R27, UR4, PT ;  /* 0x000000041b007c0c */ /* 0x010fda000bf06270 */
[----:B------:R-:W-:Y:S05]  /*17c10*/  @!P0 BRA `(.L_x_12799) ;  /* 0xffffffa400648947 */ /* 0x000fea000383ffff */
[----:B------:R-:W-:Y:S05]  /*17c20*/  BSYNC B8 ;  /* 0x0000000000087941 */ /* 0x000fea0003800000 */
.L_x_12675:
[----:B0-----:R-:W4:Y:S01]  /*17c30*/  LDL.LU R0, [R1+0x38] ;  /* 0x0000380001007983 */ /* 0x001f220000300800 */
[----:B------:R-:W-:Y:S01]  /*17c40*/  BSSY B0, `(.L_x_12800) ;  /* 0x000000b000007945 */ /* 0x000fe20003800000 */
[----:B-12---:R-:W0:Y:S01]  /*17c50*/  S2R R5, SR_CgaCtaId ;  /* 0x0000000000057919 */ /* 0x006e220000008800 */
        /* <DEDUP_REMOVED lines=9> */
.L_x_12931:
[----:B------:R-:W-:Y:S05]  /*17cf0*/  BSYNC B0 ;  /* 0x0000000000007941 */ /* 0x000fea0003800000 */
.L_x_12800:
[----:B------:R-:W-:-:S03]  /*17d00*/  UMOV UR4, 0xffffffff ;  /* 0xffffffff00047882 */ /* 0x000fc60000000000 */
[----:B------:R-:W-:Y:S05]  /*17d10*/  BRA.DIV UR4, `(.L_x_12802) ;  /* 0x0000003604407947 */ /* 0x000fea000b800000 */
[----:B0-----:R-:W0:Y:S02]  /*17d20*/  S2R R0, SR_TID.X ;  /* 0x0000000000007919 */ /* 0x001e240000002100 */
[----:B0-----:R-:W-:-:S04]  /*17d30*/  SHF.R.U32.HI R0, RZ, 0x5, R0 ;  /* 0x00000005ff007819 */ /* 0x001fc80000011600 */
[----:B------:R-:W-:-:S05]  /*17d40*/  LOP3.LUT R0, R0, 0x3, RZ, 0xc0, !PT ;  /* 0x0000000300007812 */ /* 0x000fca00078ec0ff */
[----:B------:R0:W1:Y:S02]  /*17d50*/  SHFL.IDX PT, R14, R0, RZ, 0x1f ;  /* 0x00001fff000e7589 */ /* 0x00006400000e0000 */
.L_x_12934:
[----:B-1----:R-:W-:-:S13]  /*17d60*/  ISETP.NE.AND P0, PT, R14, RZ, PT ;  /* 0x000000ff0e00720c */ /* 0x002fda0003f05270 */
[----:B------:R-:W-:Y:S05]  /*17d70*/  @P0 BRA `(.L_x_12537) ;  /* 0x0000000000880947 */ /* 0x000fea0003800000 */
[----:B------:R-:W-:-:S03]  /*17d80*/  UMOV UR4, 0xffffffff ;  /* 0xffffffff00047882 */ /* 0x000fc60000000000 */
[----:B------:R-:W-:Y:S05]  /*17d90*/  BRA.DIV UR4, `(.L_x_12803) ;  /* 0x0000003604547947 */ /* 0x000fea000b800000 */
[----:B------:R-:W-:-:S13]  /*17da0*/  ELECT P6, URZ, PT ;  /* 0x00000000003f782f */ /* 0x000fda00038c0000 */
.L_x_12937:
[----:B------:R-:W-:Y:S05]  /*17db0*/  @!P6 BRA `(.L_x_12537) ;  /* 0x000000000078e947 */ /* 0x000fea0003800000 */
[----:B0-----:R-:W2:Y:S02]  /*17dc0*/  LDL.LU R0, [R1+0x50] ;  /* 0x0000500001007983 */ /* 0x001ea40000300800 */
[----:B--2---:R-:W-:-:S04]  /*17dd0*/  LOP3.LUT R0, R0, 0x2, RZ, 0xfc, !PT ;  /* 0x0000000200007812 */ /* 0x004fc800078efcff */
[----:B------:R-:W-:-:S13]  /*17de0*/  ISETP.NE.AND P2, PT, R0, 0x3, PT ;  /* 0x000000030000780c */ /* 0x000fda0003f45270 */
[----:B------:R-:W-:Y:S05]  /*17df0*/  @!P2 BRA `(.L_x_12804) ;  /* 0x000000000004a947 */ /* 0x000fea0003800000 */
[----:B------:R-:W-:Y:S01]  /*17e00*/  BPT.TRAP 0x1 ;  /* 0x000000040000795c */ /* 0x000fe20000300000 */
.L_x_12804:
        /* <DEDUP_REMOVED lines=12> */
.L_x_12938:
[----:B------:R-:W1:Y:S02]  /*17ed0*/  SYNCS.PHASECHK.TRANS64.TRYWAIT P0, [R3+URZ], R0 ;  /* 0x00000000030075a7 */ /* 0x000e64000800017f */
[----:B-1----:R-:W-:Y:S05]  /*17ee0*/  @!P0 BRA `(.L_x_12806) ;  /* 0x0000003400348947 */ /* 0x002fea0003800000 */
.L_x_12939:
[----:B------:R-:W-:Y:S05]  /*17ef0*/  @!P2 BRA `(.L_x_12807) ;  /* 0x000000000004a947 */ /* 0x000fea0003800000 */
[----:B------:R-:W-:Y:S01]  /*17f00*/  BPT.TRAP 0x1 ;  /* 0x000000040000795c */ /* 0x000fe20000300000 */
.L_x_12807:
[----:B-1----:R-:W-:-:S04]  /*17f10*/  VIADD R3, R9, 0x30860 ;  /* 0x0003086009037836 */ /* 0x002fc80000000000 */
[----:B------:R-:W-:-:S04]  /*17f20*/  IMAD R5, R18, 0x8, R3 ;  /* 0x0000000812057824 */ /* 0x000fc800078e0203 */
[----:B------:R-:W1:Y:S02]  /*17f30*/  SYNCS.PHASECHK.TRANS64.TRYWAIT P0, [R5+URZ], R2 ;  /* 0x00000002050075a7 */ /* 0x000e64000800017f */
[----:B-1----:R-:W-:Y:S05]  /*17f40*/  @!P0 BRA `(.L_x_12808) ;  /* 0x0000003400308947 */ /* 0x002fea0003800000 */
.L_x_12940:
[----:B------:R-:W-:-:S07]  /*17f50*/  IMAD R3, R4, 0x8, R3 ;  /* 0x0000000804037824 */ /* 0x000fce00078e0203 */
.L_x_12809:
[----:B--2---:R2:W4:Y:S02]  /*17f60*/  SYNCS.PHASECHK.TRANS64.TRYWAIT P0, [R3+URZ], R0 ;  /* 0x00000000030075a7 */ /* 0x004524000800017f */
[----:B----4-:R-:W-:Y:S05]  /*17f70*/  @!P0 NANOSLEEP.SYNCS 0x989680 ;  /* 0x009896800000895d */ /* 0x010fea0003900000 */
[----:B------:R-:W4:Y:S02]  /*17f80*/  @!P0 SYNCS.PHASECHK.TRANS64 P0, [R3+URZ], R0 ;  /* 0x00000000030085a7 */ /* 0x000f24000800007f */
[----:B----4-:R-:W-:Y:S05]  /*17f90*/  @!P0 BRA `(.L_x_12809) ;  /* 0xfffffffc00f08947 */ /* 0x010fea000383ffff */
.L_x_12537:
[----:B------:R-:W-:Y:S05]  /*17fa0*/  BSYNC B9 ;  /* 0x0000000000097941 */ /* 0x000fea0003800000 */
.L_x_12534:
[----:B------:R-:W-:Y:S05]  /*17fb0*/  EXIT ;  /* 0x000000000000794d */ /* 0x000fea0003800000 */
.L_x_12557:
[----:B0-----:R0:W1:Y:S02]  /*17fc0*/  SYNCS.PHASECHK.TRANS64.TRYWAIT P6, [R82+URZ+0x30890], R94 ;  /* 0x0308905e520075a7 */ /* 0x00106400080c017f */
[----:B-1----:R-:W-:Y:S05]  /*17fd0*/  @!P6 NANOSLEEP.SYNCS 0x989680 ;  /* 0x009896800000e95d */ /* 0x002fea0003900000 */
[----:B------:R-:W1:Y:S02]  /*17fe0*/  @!P6 SYNCS.PHASECHK.TRANS64 P6, [R82+URZ+0x30890], R94 ;  /* 0x0308905e5200e5a7 */ /* 0x000e6400080c007f */
[----:B-1----:R-:W-:Y:S05]  /*17ff0*/  @!P6 BRA `(.L_x_12557) ;  /* 0xfffffffc00f0e947 */ /* 0x002fea000383ffff */
[----:B------:R-:W-:Y:S05]  /*18000*/  BRA `(.L_x_12810) ;  /* 0xfffffeac00cc7947 */ /* 0x000fea000383ffff */
.L_x_12577:
[----:B0-----:R0:W1:Y:S02]  /*18010*/  SYNCS.PHASECHK.TRANS64.TRYWAIT P5, [R82+URZ+0x30890], R94 ;  /* 0x0308905e520075a7 */ /* 0x00106400080a017f */
[----:B-1----:R-:W-:Y:S05]  /*18020*/  @!P5 NANOSLEEP.SYNCS 0x989680 ;  /* 0x009896800000d95d */ /* 0x002fea0003900000 */
[----:B------:R-:W1:Y:S02]  /*18030*/  @!P5 SYNCS.PHASECHK.TRANS64 P5, [R82+URZ+0x30890], R94 ;  /* 0x0308905e5200d5a7 */ /* 0x000e6400080a007f */
[----:B-1----:R-:W-:Y:S05]  /*18040*/  @!P5 BRA `(.L_x_12577) ;  /* 0xfffffffc00f0d947 */ /* 0x002fea000383ffff */
[----:B------:R-:W-:Y:S05]  /*18050*/  BRA `(.L_x_12811) ;  /* 0xfffffec000987947 */ /* 0x000fea000383ffff */
.L_x_12586:
[----:B0-----:R0:W1:Y:S02]  /*18060*/  SYNCS.PHASECHK.TRANS64.TRYWAIT P4, [R82+URZ+0x30890], R94 ;  /* 0x0308905e520075a7 */ /* 0x001064000808017f */
[----:B-1----:R-:W-:Y:S05]  /*18070*/  @!P4 NANOSLEEP.SYNCS 0x989680 ;  /* 0x009896800000c95d */ /* 0x002fea0003900000 */
[----:B------:R-:W1:Y:S02]  /*18080*/  @!P4 SYNCS.PHASECHK.TRANS64 P4, [R82+URZ+0x30890], R94 ;  /* 0x0308905e5200c5a7 */ /* 0x000e64000808007f */
[----:B-1----:R-:W-:Y:S05]  /*18090*/  @!P4 BRA `(.L_x_12586) ;  /* 0xfffffffc00f0c947 */ /* 0x002fea000383ffff */
[----:B------:R-:W-:Y:S05]  /*180a0*/  BRA `(.L_x_12812) ;  /* 0xfffffed000fc7947 */ /* 0x000fea000383ffff */
.L_x_12592:
[----:B--2---:R2:W3:Y:S02]  /*180b0*/  SYNCS.PHASECHK.TRANS64.TRYWAIT P3, [R82+URZ+0x308b0], R94 ;  /* 0x0308b05e520075a7 */ /* 0x0044e4000806017f */
[----:B---3--:R-:W-:Y:S05]  /*180c0*/  @!P3 NANOSLEEP.SYNCS 0x989680 ;  /* 0x009896800000b95d */ /* 0x008fea0003900000 */
[----:B------:R-:W3:Y:S02]  /*180d0*/  @!P3 SYNCS.PHASECHK.TRANS64 P3, [R82+URZ+0x308b0], R94 ;  /* 0x0308b05e5200b5a7 */ /* 0x000ee4000806007f */
[----:B---3--:R-:W-:Y:S05]  /*180e0*/  @!P3 BRA `(.L_x_12592) ;  /* 0xfffffffc00f0b947 */ /* 0x008fea000383ffff */
[----:B------:R-:W-:Y:S05]  /*180f0*/  BRA `(.L_x_12813) ;  /* 0xfffffed400907947 */ /* 0x000fea000383ffff */
.L_x_12602:
[----:B------:R-:W1:Y:S01]  /*18100*/  S2R R0, SR_TID.X ;  /* 0x0000000000007919 */ /* 0x000e620000002100 */
[----:B------:R-:W-:Y:S01]  /*18110*/  BSSY B0, `(.L_x_12814) ;  /* 0x000000c000007945 */ /* 0x000fe20003800000 */
[----:B------:R-:W-:Y:S02]  /*18120*/  IMAD.MOV.U32 R12, RZ, RZ, RZ ;  /* 0x000000ffff0c7224 */ /* 0x000fe400078e00ff */
[----:B------:R-:W-:Y:S02]  /*18130*/  IMAD.MOV.U32 R11, RZ, RZ, 0x1f ;  /* 0x0000001fff0b7424 */ /* 0x000fe400078e00ff */
[----:B------:R-:W-:Y:S02]  /*18140*/  IMAD.MOV.U32 R15, RZ, RZ, -0x1 ;  /* 0xffffffffff0f7424 */ /* 0x000fe400078e00ff */
[----:B-1----:R-:W-:-:S05]  /*18150*/  VIADD R4, R0, 0xffffff80 ;  /* 0xffffff8000047836 */ /* 0x002fca0000000000 */
[----:B------:R-:W-:-:S04]  /*18160*/  SHF.R.S32.HI R0, RZ, 0x1f, R4 ;  /* 0x0000001fff007819 */ /* 0x000fc80000011404 */
[----:B------:R-:W-:-:S04]  /*18170*/  LEA.HI R0, R0, R4, RZ, 0x7 ;  /* 0x0000000400007211 */ /* 0x000fc800078f38ff */
[----:B------:R-:W-:-:S05]  /*18180*/  SHF.R.S32.HI R0, RZ, 0x7, R0 ;  /* 0x00000007ff007819 */ /* 0x000fca0000011400 */
[----:B0-----:R-:W-:-:S07]  /*18190*/  IMAD.MOV.U32 R13, RZ, RZ, R0 ;  /* 0x000000ffff0d7224 */ /* 0x001fce00078e0000 */
[----:B-----5:R-:W-:Y:S05]  /*181a0*/  WARPSYNC.COLLECTIVE R15, `(.L_x_12815) ;  /* 0x000000000f087348 */ /* 0x020fea0003c00000 */
[----:B------:R0:W1:Y:S02]  /*181b0*/  SHFL.IDX P6, R14, R13, R12, R11 ;  /* 0x0000000c0d0e7389 */ /* 0x00006400000c000b */
[----:B01---5:R-:W-:Y:S01]  /*181c0*/  ENDCOLLECTIVE ;  /* 0x000000000000791b */ /* 0x023fe20003800000 */
.L_x_12815:
[----:B------:R-:W-:Y:S05]  /*181d0*/  BSYNC B0 ;  /* 0x0000000000007941 */ /* 0x000fea0003800000 */
.L_x_12814:
[----:B------:R0:W-:Y:S01]  /*181e0*/  STL [R1+0x40], R14 ;  /* 0x0000400e01007387 */ /* 0x0001e20000100800 */
[----:B------:R-:W-:Y:S05]  /*181f0*/  BRA `(.L_x_12816) ;  /* 0xfffffedc00707947 */ /* 0x000fea000383ffff */
.L_x_12614:
        /* <DEDUP_REMOVED lines=8> */
.L_x_12818:
[----:B------:R-:W-:Y:S05]  /*18280*/  BSYNC B1 ;  /* 0x0000000000017941 */ /* 0x000fea0003800000 */
.L_x_12817:
[----:B------:R-:W-:Y:S01]  /*18290*/  IMAD.MOV.U32 R13, RZ, RZ, R25 ;  /* 0x000000ffff0d7224 */ /* 0x000fe200078e0019 */
[----:B------:R-:W-:Y:S01]  /*182a0*/  MOV R15, 0xffffffff ;  /* 0xffffffff000f7802 */ /* 0x000fe20000000f00 */
[----:B------:R-:W-:Y:S02]  /*182b0*/  IMAD.MOV.U32 R12, RZ, RZ, RZ ;  /* 0x000000ffff0c7224 */ /* 0x000fe400078e00ff */
[----:B------:R-:W-:Y:S02]  /*182c0*/  IMAD.MOV.U32 R11, RZ, RZ, 0x1c1f ;  /* 0x00001c1fff0b7424 */ /* 0x000fe400078e00ff */
[----:B------:R-:W-:-:S07]  /*182d0*/  IMAD.MOV.U32 R3, RZ, RZ, R14 ;  /* 0x000000ffff037224 */ /* 0x000fce00078e000e */
[----:B------:R-:W-:Y:S05]  /*182e0*/  WARPSYNC.COLLECTIVE R15, `(.L_x_12819) ;  /* 0x000000000f087348 */ /* 0x000fea0003c00000 */
[----:B------:R0:W1:Y:S02]  /*182f0*/  SHFL.IDX P6, R14, R13, R12, R11 ;  /* 0x0000000c0d0e7389 */ /* 0x00006400000c000b */
[----:B01----:R-:W-:Y:S01]  /*18300*/  ENDCOLLECTIVE ;  /* 0x000000000000791b */ /* 0x003fe20003800000 */
.L_x_12819:
[----:B------:R-:W-:Y:S02]  /*18310*/  IMAD.MOV.U32 R13, RZ, RZ, R28 ;  /* 0x000000ffff0d7224 */ /* 0x000fe400078e001c */
[----:B------:R-:W-:-:S07]  /*18320*/  IMAD.MOV.U32 R0, RZ, RZ, R14 ;  /* 0x000000ffff007224 */ /* 0x000fce00078e000e */
[----:B------:R-:W-:Y:S05]  /*18330*/  WARPSYNC.COLLECTIVE R15, `(.L_x_12820) ;  /* 0x000000000f087348 */ /* 0x000fea0003c00000 */
[----:B------:R0:W1:Y:S02]  /*18340*/  SHFL.IDX P6, R14, R13, R12, R11 ;  /* 0x0000000c0d0e7389 */ /* 0x00006400000c000b */
[----:B01----:R-:W-:Y:S01]  /*18350*/  ENDCOLLECTIVE ;  /* 0x000000000000791b */ /* 0x003fe20003800000 */
.L_x_12820:
[----:B------:R-:W-:Y:S02]  /*18360*/  IMAD.MOV.U32 R13, RZ, RZ, R27 ;  /* 0x000000ffff0d7224 */ /* 0x000fe400078e001b */
[----:B------:R-:W-:-:S07]  /*18370*/  IMAD.MOV.U32 R5, RZ, RZ, R14 ;  /* 0x000000ffff057224 */ /* 0x000fce00078e000e */
[----:B------:R-:W-:Y:S05]  /*18380*/  WARPSYNC.COLLECTIVE R15, `(.L_x_12821) ;  /* 0x000000000f087348 */ /* 0x000fea0003c00000 */
[----:B------:R0:W1:Y:S02]  /*18390*/  SHFL.IDX P6, R14, R13, R12, R11 ;  /* 0x0000000c0d0e7389 */ /* 0x00006400000c000b */
[----:B01----:R-:W-:Y:S01]  /*183a0*/  ENDCOLLECTIVE ;  /* 0x000000000000791b */ /* 0x003fe20003800000 */
.L_x_12821:
[----:B------:R-:W-:Y:S05]  /*183b0*/  BRA `(.L_x_12822) ;  /* 0xfffffee000887947 */ /* 0x000fea000383ffff */
.L_x_12618:
[----:B0-----:R0:W1:Y:S02]  /*183c0*/  SYNCS.PHASECHK.TRANS64.TRYWAIT P0, [R2+URZ+0x30800], R27 ;  /* 0x0308001b020075a7 */ /* 0x001064000800017f */
[----:B-1----:R-:W-:Y:S05]  /*183d0*/  @!P0 NANOSLEEP.SYNCS 0x989680 ;  /* 0x009896800000895d */ /* 0x002fea0003900000 */
[----:B------:R-:W1:Y:S02]  /*183e0*/  @!P0 SYNCS.PHASECHK.TRANS64 P0, [R2+URZ+0x30800], R27 ;  /* 0x0308001b020085a7 */ /* 0x000e64000800007f */
[----:B-1----:R-:W-:Y:S05]  /*183f0*/  @!P0 BRA `(.L_x_12618) ;  /* 0xfffffffc00f08947 */ /* 0x002fea000383ffff */
[----:B------:R-:W-:Y:S05]  /*18400*/  BRA `(.L_x_12823) ;  /* 0xfffffee400b87947 */ /* 0x000fea000383ffff */
.L_x_12626:
        /* <DEDUP_REMOVED lines=8> */
.L_x_12825:
[----:B------:R-:W-:Y:S05]  /*18490*/  BSYNC B1 ;  /* 0x0000000000017941 */ /* 0x000fea0003800000 */
.L_x_12824:
        /* <DEDUP_REMOVED lines=8> */
.L_x_12826:
[----:B------:R-:W-:Y:S02]  /*18520*/  IMAD.MOV.U32 R13, RZ, RZ, R28 ;  /* 0x000000ffff0d7224 */ /* 0x000fe400078e001c */
[----:B------:R-:W-:-:S07]  /*18530*/  IMAD.MOV.U32 R3, RZ, RZ, R14 ;  /* 0x000000ffff037224 */ /* 0x000fce00078e000e */
[----:B------:R-:W-:Y:S05]  /*18540*/  WARPSYNC.COLLECTIVE R15, `(.L_x_12827) ;  /* 0x000000000f087348 */ /* 0x000fea0003c00000 */
[----:B------:R0:W1:Y:S02]  /*18550*/  SHFL.IDX P6, R14, R13, R12, R11 ;  /* 0x0000000c0d0e7389 */ /* 0x00006400000c000b */
[----:B01----:R-:W-:Y:S01]  /*18560*/  ENDCOLLECTIVE ;  /* 0x000000000000791b */ /* 0x003fe20003800000 */
.L_x_12827:
[----:B------:R-:W-:Y:S02]  /*18570*/  IMAD.MOV.U32 R13, RZ, RZ, R27 ;  /* 0x000000ffff0d7224 */ /* 0x000fe400078e001b */
[----:B------:R-:W-:-:S07]  /*18580*/  IMAD.MOV.U32 R20, RZ, RZ, R14 ;  /* 0x000000ffff147224 */ /* 0x000fce00078e000e */
[----:B------:R-:W-:Y:S05]  /*18590*/  WARPSYNC.COLLECTIVE R15, `(.L_x_12828) ;  /* 0x000000000f087348 */ /* 0x000fea0003c00000 */
[----:B------:R0:W1:Y:S02]  /*185a0*/  SHFL.IDX P6, R14, R13, R12, R11 ;  /* 0x0000000c0d0e7389 */ /* 0x00006400000c000b */
[----:B01----:R-:W-:Y:S01]  /*185b0*/  ENDCOLLECTIVE ;  /* 0x000000000000791b */ /* 0x003fe20003800000 */
.L_x_12828:
[----:B------:R-:W-:Y:S05]  /*185c0*/  BRA `(.L_x_12829) ;  /* 0xfffffef000287947 */ /* 0x000fea000383ffff */
.L_x_12630:
[----:B0-----:R0:W1:Y:S02]  /*185d0*/  SYNCS.PHASECHK.TRANS64.TRYWAIT P1, [R2+URZ+0x30800], R27 ;  /* 0x0308001b020075a7 */ /* 0x001064000802017f */
[----:B-1----:R-:W-:Y:S05]  /*185e0*/  @!P1 NANOSLEEP.SYNCS 0x989680 ;  /* 0x009896800000995d */ /* 0x002fea0003900000 */
[----:B------:R-:W1:Y:S02]  /*185f0*/  @!P1 SYNCS.PHASECHK.TRANS64 P1, [R2+URZ+0x30800], R27 ;  /* 0x0308001b020095a7 */ /* 0x000e64000802007f */
[----:B-1----:R-:W-:Y:S05]  /*18600*/  @!P1 BRA `(.L_x_12630) ;  /* 0xfffffffc00f09947 */ /* 0x002fea000383ffff */
[----:B------:R-:W-:Y:S05]  /*18610*/  BRA `(.L_x_12830) ;  /* 0xfffffef4000c7947 */ /* 0x000fea000383ffff */
.L_x_12636:
[----:B-1----:R1:W3:Y:S02]  /*18620*/  SYNCS.PHASECHK.TRANS64.TRYWAIT P1, [R8+URZ+0x30830], R3 ;  /* 0x03083003080075a7 */ /* 0x0022e4000802017f */
[----:B---3--:R-:W-:Y:S05]  /*18630*/  @!P1 NANOSLEEP.SYNCS 0x989680 ;  /* 0x009896800000995d */ /* 0x008fea0003900000 */
[----:B------:R-:W3:Y:S02]  /*18640*/  @!P1 SYNCS.PHASECHK.TRANS64 P1, [R8+URZ+0x30830], R3 ;  /* 0x03083003080095a7 */ /* 0x000ee4000802007f */
[----:B---3--:R-:W-:Y:S05]  /*18650*/  @!P1 BRA `(.L_x_12636) ;  /* 0xfffffffc00f09947 */ /* 0x008fea000383ffff */
[----:B------:R-:W-:Y:S05]  /*18660*/  BRA `(.L_x_12635) ;  /* 0xffffff00005c7947 */ /* 0x000fea000383ffff */
.L_x_12642:
[----:B-1----:R1:W2:Y:S02]  /*18670*/  SYNCS.PHASECHK.TRANS64.TRYWAIT P3, [R0+URZ+0x30830], R3 ;  /* 0x03083003000075a7 */ /* 0x0022a4000806017f */
[----:B--2---:R-:W-:Y:S05]  /*18680*/  @!P3 NANOSLEEP.SYNCS 0x989680 ;  /* 0x009896800000b95d */ /* 0x004fea0003900000 */
[----:B------:R-:W2:Y:S02]  /*18690*/  @!P3 SYNCS.PHASECHK.TRANS64 P3, [R0+URZ+0x30830], R3 ;  /* 0x030830030000b5a7 */ /* 0x000ea4000806007f */
[----:B--2---:R-:W-:Y:S05]  /*186a0*/  @!P3 BRA `(.L_x_12642) ;  /* 0xfffffffc00f0b947 */ /* 0x004fea000383ffff */
[----:B------:R-:W-:Y:S05]  /*186b0*/  BRA `(.L_x_12641) ;  /* 0xffffff30002c7947 */ /* 0x000fea000383ffff */
.L_x_12647:
[----:B-1----:R1:W2:Y:S02]  /*186c0*/  SYNCS.PHASECHK.TRANS64.TRYWAIT P2, [R3+URZ+0x30850], R0 ;  /* 0x03085000030075a7 */ /* 0x0022a4000804017f */
[----:B--2---:R-:W-:Y:S05]  /*186d0*/  @!P2 NANOSLEEP.SYNCS 0x989680 ;  /* 0x009896800000a95d */ /* 0x004fea0003900000 */
[----:B------:R-:W2:Y:S02]  /*186e0*/  @!P2 SYNCS.PHASECHK.TRANS64 P2, [R3+URZ+0x30850], R0 ;  /* 0x030850000300a5a7 */ /* 0x000ea4000804007f */
[----:B--2---:R-:W-:Y:S05]  /*186f0*/  @!P2 BRA `(.L_x_12647) ;  /* 0xfffffffc00f0a947 */ /* 0x004fea000383ffff */
[----:B------:R-:W-:Y:S05]  /*18700*/  BRA `(.L_x_12646) ;  /* 0xffffff3400007947 */ /* 0x000fea000383ffff */
.L_x_12652:
[----:B-1----:R1:W2:Y:S02]  /*18710*/  SYNCS.PHASECHK.TRANS64.TRYWAIT P0, [R13+URZ+0x30850], R4 ;  /* 0x030850040d0075a7 */ /* 0x0022a4000800017f */
[----:B--2---:R-:W-:Y:S05]  /*18720*/  @!P0 NANOSLEEP.SYNCS 0x989680 ;  /* 0x009896800000895d */ /* 0x004fea0003900000 */
[----:B------:R-:W2:Y:S02]  /*18730*/  @!P0 SYNCS.PHASECHK.TRANS64 P0, [R13+URZ+0x30850], R4 ;  /* 0x030850040d0085a7 */ /* 0x000ea4000800007f */
[----:B--2---:R-:W-:Y:S05]  /*18740*/  @!P0 BRA `(.L_x_12652) ;  /* 0xfffffffc00f08947 */ /* 0x004fea000383ffff */
[----:B------:R-:W-:Y:S05]  /*18750*/  BRA `(.L_x_12651) ;  /* 0xffffff5c00307947 */ /* 0x000fea000383ffff */
.L_x_12657:
[----:B------:R-:W-:Y:S02]  /*18760*/  IMAD.MOV.U32 R13, RZ, RZ, R41 ;  /* 0x000000ffff0d7224 */ /* 0x000fe400078e0029 */
[----:B------:R-:W-:Y:S02]  /*18770*/  IMAD.MOV.U32 R12, RZ, RZ, RZ ;  /* 0x000000ffff0c7224 */ /* 0x000fe400078e00ff */
[----:B------:R-:W-:Y:S02]  /*18780*/  IMAD.MOV.U32 R11, RZ, RZ, 0x181f ;  /* 0x0000181fff0b7424 */ /* 0x000fe400078e00ff */
[----:B------:R-:W-:Y:S02]  /*18790*/  IMAD.MOV.U32 R15, RZ, RZ, -0x1 ;  /* 0xffffffffff0f7424 */ /* 0x000fe400078e00ff */
[----:B------:R-:W-:-:S07]  /*187a0*/  IMAD R42, R73, 0xc0, R62 ;  /* 0x000000c0492a7824 */ /* 0x000fce00078e023e */
[----:B0----5:R-:W-:Y:S05]  /*187b0*/  WARPSYNC.COLLECTIVE R15, `(.L_x_12831) ;  /* 0x000000000f087348 */ /* 0x021fea0003c00000 */
[----:B------:R1:W2:Y:S02]  /*187c0*/  SHFL.IDX P6, R14, R13, R12, R11 ;  /* 0x0000000c0d0e7389 */ /* 0x0002a400000c000b */
[----:B012--5:R-:W-:Y:S01]  /*187d0*/  ENDCOLLECTIVE ;  /* 0x000000000000791b */ /* 0x027fe20003800000 */
.L_x_12831:
[----:B------:R-:W-:Y:S02]  /*187e0*/  VIADD R20, R42, 0x30 ;  /* 0x000000302a147836 */ /* 0x000fe40000000000 */
[----:B------:R-:W-:Y:S02]  /*187f0*/  IMAD.MOV.U32 R13, RZ, RZ, R40 ;  /* 0x000000ffff0d7224 */ /* 0x000fe400078e0028 */
[----:B------:R-:W-:-:S07]  /*18800*/  IMAD.MOV.U32 R0, RZ, RZ, R14 ;  /* 0x000000ffff007224 */ /* 0x000fce00078e000e */
[----:B------:R-:W-:Y:S05]  /*18810*/  WARPSYNC.COLLECTIVE R15, `(.L_x_12832) ;  /* 0x000000000f087348 */ /* 0x000fea0003c00000 */
[----:B------:R0:W1:Y:S02]  /*18820*/  SHFL.IDX P6, R14, R13, R12, R11 ;  /* 0x0000000c0d0e7389 */ /* 0x00006400000c000b */
[----:B01----:R-:W-:Y:S01]  /*18830*/  ENDCOLLECTIVE ;  /* 0x000000000000791b */ /* 0x003fe20003800000 */
.L_x_12832:
[----:B------:R-:W-:Y:S02]  /*18840*/  ULDC UR4, c[0x0][0xac8] ;  /* 0x0002b20000047ab9 */ /* 0x000fe40000000800 */
[----:B------:R-:W-:-:S04]  /*18850*/  ISETP.GE.AND P0, PT, R59, UR4, PT ;  /* 0x000000043b007c0c */ /* 0x000fc8000bf06270 */
[-C--:B------:R-:W-:Y:S01]  /*18860*/  ISETP.GE.OR P4, PT, R20, R63.reuse, P0 ;  /* 0x0000003f1400720c */ /* 0x080fe20000786670 */
[C---:B------:R-:W-:Y:S01]  /*18870*/  VIADD R20, R42.reuse, 0x60 ;  /* 0x000000602a147836 */ /* 0x040fe20000000000 */
[----:B------:R-:W-:-:S04]  /*18880*/  ISETP.GE.OR P3, PT, R42, R63, P0 ;  /* 0x0000003f2a00720c */ /* 0x000fc80000766670 */
[----:B------:R-:W-:Y:S01]  /*18890*/  ISETP.GE.OR P2, PT, R20, R63, P0 ;  /* 0x0000003f1400720c */ /* 0x000fe20000746670 */
[----:B------:R-:W-:Y:S02]  /*188a0*/  IMAD.MOV.U32 R13, RZ, RZ, R41 ;  /* 0x000000ffff0d7224 */ /* 0x000fe400078e0029 */
[----:B------:R-:W-:Y:S02]  /*188b0*/  IMAD.MOV.U32 R12, RZ, RZ, 0x1 ;  /* 0x00000001ff0c7424 */ /* 0x000fe400078e00ff */
[----:B------:R-:W-:-:S08]  /*188c0*/  IMAD.MOV.U32 R3, RZ, RZ, R14 ;  /* 0x000000ffff037224 */ /* 0x000fd000078e000e */
[----:B------:R-:W-:Y:S05]  /*188d0*/  WARPSYNC.COLLECTIVE R15, `(.L_x_12833) ;  /* 0x000000000f087348 */ /* 0x000fea0003c00000 */
[----:B------:R0:W1:Y:S02]  /*188e0*/  SHFL.IDX P6, R14, R13, R12, R11 ;  /* 0x0000000c0d0e7389 */ /* 0x00006400000c000b */
[----:B01----:R-:W-:Y:S01]  /*188f0*/  ENDCOLLECTIVE ;  /* 0x000000000000791b */ /* 0x003fe20003800000 */
.L_x_12833:
[----:B------:R-:W-:-:S04]  /*18900*/  @!P3 LEA R32, P5, R59, R3, 0x1 ;  /* 0x000000033b20b211 */ /* 0x000fc800078a08ff */
[----:B------:R-:W-:Y:S01]  /*18910*/  @!P3 LEA.HI.X R3, R59, R0, R58, 0x1, P5 ;  /* 0x000000003b03b211 */ /* 0x000fe200028f0c3a */
[----:B------:R-:W-:Y:S02]  /*18920*/  IMAD.MOV.U32 R13, RZ, RZ, R40 ;  /* 0x000000ffff0d7224 */ /* 0x000fe400078e0028 */
[----:B------:R-:W-:-:S07]  /*18930*/  IMAD.MOV.U32 R8, RZ, RZ, R14 ;  /* 0x000000ffff087224 */ /* 0x000fce00078e000e */
[----:B------:R-:W-:Y:S05]  /*18940*/  WARPSYNC.COLLECTIVE R15, `(.L_x_12834) ;  /* 0x000000000f087348 */ /* 0x000fea0003c00000 */
[----:B------:R0:W1:Y:S02]  /*18950*/  SHFL.IDX P6, R14, R13, R12, R11 ;  /* 0x0000000c0d0e7389 */ /* 0x00006400000c000b */
[----:B01----:R-:W-:Y:S01]  /*18960*/  ENDCOLLECTIVE ;  /* 0x000000000000791b */ /* 0x003fe20003800000 */
.L_x_12834:
[----:B------:R-:W-:Y:S02]  /*18970*/  IMAD.MOV.U32 R13, RZ, RZ, R41 ;  /* 0x000000ffff0d7224 */ /* 0x000fe400078e0029 */
[----:B------:R-:W-:Y:S02]  /*18980*/  IMAD.MOV.U32 R12, RZ, RZ, 0x2 ;  /* 0x00000002ff0c7424 */ /* 0x000fe400078e00ff */
[----:B------:R-:W-:-:S07]  /*18990*/  IMAD.MOV.U32 R9, RZ, RZ, R14 ;  /* 0x000000ffff097224 */ /* 0x000fce00078e000e */
[----:B------:R-:W-:Y:S05]  /*189a0*/  WARPSYNC.COLLECTIVE R15, `(.L_x_12835) ;  /* 0x000000000f087348 */ /* 0x000fea0003c00000 */
[----:B------:R0:W1:Y:S02]  /*189b0*/  SHFL.IDX P6, R14, R13, R12, R11 ;  /* 0x0000000c0d0e7389 */ /* 0x00006400000c000b */
[----:B01----:R-:W-:Y:S01]  /*189c0*/  ENDCOLLECTIVE ;  /* 0x000000000000791b */ /* 0x003fe20003800000 */
.L_x_12835:
[C---:B------:R-:W-:Y:S02]  /*189d0*/  @!P4 LEA R20, P1, R59.reuse, R9, 0x1 ;  /* 0x000000093b14c211 */ /* 0x040fe400078208ff */
[----:B------:R-:W-:Y:S02]  /*189e0*/  @!P3 MOV R9, R3 ;  /* 0x000000030009b202 */ /* 0x000fe40000000f00 */
[----:B------:R-:W-:Y:S01]  /*189f0*/  @!P4 LEA.HI.X R21, R59, R8, R58, 0x1, P1 ;  /* 0x000000083b15c211 */ /* 0x000fe200008f0c3a */
[----:B------:R-:W-:-:S05]  /*18a00*/  @!P3 IMAD.MOV.U32 R8, RZ, RZ, R32 ;  /* 0x000000ffff08b224 */ /* 0x000fca00078e0020 */
[----:B------:R0:W-:Y:S01]  /*18a10*/  @!P3 ST.E.128 desc[UR56][R8.64], R4 ;  /* 0x000000040800b985 */ /* 0x0001e2000c101d38 */
[----:B------:R-:W-:-:S03]  /*18a20*/  IMAD.MOV.U32 R13, RZ, RZ, R40 ;  /* 0x000000ffff0d7224 */ /* 0x000fc600078e0028 */
[----:B------:R0:W-:Y:S01]  /*18a30*/  @!P4 ST.E.128 desc[UR56][R20.64], R24 ;  /* 0x000000181400c985 */ /* 0x0001e2000c101d38 */
[----:B------:R-:W-:-:S07]  /*18a40*/  IMAD.MOV.U32 R10, RZ, RZ, R14 ;  /* 0x000000ffff0a7224 */ /* 0x000fce00078e000e */
[----:B0-----:R-:W-:Y:S05]  /*18a50*/  WARPSYNC.COLLECTIVE R15, `(.L_x_12836) ;  /* 0x000000000f087348 */ /* 0x001fea0003c00000 */
[----:B------:R1:W2:Y:S02]  /*18a60*/  SHFL.IDX P6, R14, R13, R12, R11 ;  /* 0x0000000c0d0e7389 */ /* 0x0002a400000c000b */
[----:B012---:R-:W-:Y:S01]  /*18a70*/  ENDCOLLECTIVE ;  /* 0x000000000000791b */ /* 0x007fe20003800000 */
.L_x_12836:
[----:B------:R-:W-:Y:S02]  /*18a80*/  IMAD.MOV.U32 R13, RZ, RZ, R41 ;  /* 0x000000ffff0d7224 */ /* 0x000fe400078e0029 */
[----:B------:R-:W-:Y:S01]  /*18a90*/  IMAD.MOV.U32 R12, RZ, RZ, 0x3 ;  /* 0x00000003ff0c7424 */ /* 0x000fe200078e00ff */
[----:B------:R-:W-:-:S13]  /*18aa0*/  @!P2 LEA R43, P5, R59, R14, 0x1 ;  /* 0x0000000e3b2ba211 */ /* 0x000fda00078a08ff */
[----:B------:R-:W-:Y:S05]  /*18ab0*/  WARPSYNC.COLLECTIVE R15, `(.L_x_12837) ;  /* 0x000000000f087348 */ /* 0x000fea0003c00000 */
[----:B------:R0:W1:Y:S02]  /*18ac0*/  SHFL.IDX P6, R14, R13, R12, R11 ;  /* 0x0000000c0d0e7389 */ /* 0x00006400000c000b */
[----:B01----:R-:W-:Y:S01]  /*18ad0*/  ENDCOLLECTIVE ;  /* 0x000000000000791b */ /* 0x003fe20003800000 */
.L_x_12837:
[----:B------:R-:W-:Y:S01]  /*18ae0*/  @!P2 LEA.HI.X R10, R59, R10, R58, 0x1, P5 ;  /* 0x0000000a3b0aa211 */ /* 0x000fe200028f0c3a */
[----:B------:R-:W-:-:S04]  /*18af0*/  @!P2 IMAD.MOV.U32 R4, RZ, RZ, R43 ;  /* 0x000000ffff04a224 */ /* 0x000fc800078e002b */
[----:B------:R-:W-:-:S05]  /*18b00*/  @!P2 IMAD.MOV.U32 R5, RZ, RZ, R10 ;  /* 0x000000ffff05a224 */ /* 0x000fca00078e000a */
[----:B------:R0:W-:Y:S01]  /*18b10*/  @!P2 ST.E.128 desc[UR56][R4.64], R28 ;  /* 0x0000001c0400a985 */ /* 0x0001e2000c101d38 */
[----:B------:R-:W-:Y:S02]  /*18b20*/  IMAD.MOV.U32 R13, RZ, RZ, R40 ;  /* 0x000000ffff0d7224 */ /* 0x000fe400078e0028 */
[----:B------:R-:W-:-:S07]  /*18b30*/  IMAD.MOV.U32 R0, RZ, RZ, R14 ;  /* 0x000000ffff007224 */ /* 0x000fce00078e000e */
[----:B0-----:R-:W-:Y:S05]  /*18b40*/  WARPSYNC.COLLECTIVE R15, `(.L_x_12838) ;  /* 0x000000000f087348 */ /* 0x001fea0003c00000 */
[----:B------:R1:W2:Y:S02]  /*18b50*/  SHFL.IDX P6, R14, R13, R12, R11 ;  /* 0x0000000c0d0e7389 */ /* 0x0002a400000c000b */
[----:B012---:R-:W-:Y:S01]  /*18b60*/  ENDCOLLECTIVE ;  /* 0x000000000000791b */ /* 0x007fe20003800000 */
.L_x_12838:
[----:B------:R-:W-:Y:S05]  /*18b70*/  BRA `(.L_x_12839) ;  /* 0xffffff74004c7947 */ /* 0x000fea000383ffff */
.L_x_12659:
[----:B------:R-:W-:Y:S02]  /*18b80*/  IMAD.MOV.U32 R13, RZ, RZ, R4 ;  /* 0x000000ffff0d7224 */ /* 0x000fe400078e0004 */
[----:B------:R-:W-:Y:S02]  /*18b90*/  IMAD.MOV.U32 R12, RZ, RZ, RZ ;  /* 0x000000ffff0c7224 */ /* 0x000fe400078e00ff */
[----:B------:R-:W-:Y:S02]  /*18ba0*/  IMAD.MOV.U32 R11, RZ, RZ, 0x1c1f ;  /* 0x00001c1fff0b7424 */ /* 0x000fe400078e00ff */
[----:B------:R-:W-:-:S07]  /*18bb0*/  IMAD.MOV.U32 R15, RZ, RZ, -0x1 ;  /* 0xffffffffff0f7424 */ /* 0x000fce00078e00ff */
[----:B------:R-:W-:Y:S05]  /*18bc0*/  WARPSYNC.COLLECTIVE R15, `(.L_x_12840) ;  /* 0x000000000f087348 */ /* 0x000fea0003c00000 */
[----:B------:R0:W1:Y:S02]  /*18bd0*/  SHFL.IDX P6, R14, R13, R12, R11 ;  /* 0x0000000c0d0e7389 */ /* 0x00006400000c000b */
[----:B01----:R-:W-:Y:S01]  /*18be0*/  ENDCOLLECTIVE ;  /* 0x000000000000791b */ /* 0x003fe20003800000 */
.L_x_12840:
[----:B------:R-:W-:Y:S02]  /*18bf0*/  IMAD.MOV.U32 R13, RZ, RZ, R0 ;  /* 0x000000ffff0d7224 */ /* 0x000fe400078e0000 */
[----:B------:R-:W-:-:S07]  /*18c00*/  IMAD.MOV.U32 R3, RZ, RZ, R14 ;  /* 0x000000ffff037224 */ /* 0x000fce00078e000e */
[----:B------:R-:W-:Y:S05]  /*18c10*/  WARPSYNC.COLLECTIVE R15, `(.L_x_12841) ;  /* 0x000000000f087348 */ /* 0x000fea0003c00000 */
[----:B------:R0:W1:Y:S02]  /*18c20*/  SHFL.IDX P6, R14, R13, R12, R11 ;  /* 0x0000000c0d0e7389 */ /* 0x00006400000c000b */
[----:B01----:R-:W-:Y:S01]  /*18c30*/  ENDCOLLECTIVE ;  /* 0x000000000000791b */ /* 0x003fe20003800000 */
.L_x_12841:
[----:B------:R-:W-:Y:S05]  /*18c40*/  BRA `(.L_x_12842) ;  /* 0xffffff7800387947 */ /* 0x000fea000383ffff */
.L_x_12662:
        /* <DEDUP_REMOVED lines=8> */
.L_x_12844:
[----:B------:R-:W-:Y:S05]  /*18cd0*/  BSYNC B1 ;  /* 0x0000000000017941 */ /* 0x000fea0003800000 */
.L_x_12843:
        /* <DEDUP_REMOVED lines=8> */
.L_x_12845:
[----:B------:R-:W-:Y:S05]  /*18d60*/  BRA `(.L_x_12846) ;  /* 0xffffff7800947947 */ /* 0x000fea000383ffff */
.L_x_12666:
[----:B------:R-:W-:Y:S02]  /*18d70*/  IMAD.MOV.U32 R13, RZ, RZ, R20 ;  /* 0x000000ffff0d7224 */ /* 0x000fe400078e0014 */
[----:B------:R-:W-:Y:S02]  /*18d80*/  IMAD.MOV.U32 R12, RZ, RZ, RZ ;  /* 0x000000ffff0c7224 */ /* 0x000fe400078e00ff */
[----:B------:R-:W-:Y:S02]  /*18d90*/  IMAD.MOV.U32 R11, RZ, RZ, 0x181f ;  /* 0x0000181fff0b7424 */ /* 0x000fe400078e00ff */
[----:B------:R-:W-:Y:S02]  /*18da0*/  IMAD.MOV.U32 R15, RZ, RZ, -0x1 ;  /* 0xffffffffff0f7424 */ /* 0x000fe400078e00ff */
[----:B------:R-:W-:Y:S02]  /*18db0*/  IMAD R24, R26, 0xc0, R62 ;  /* 0x000000c01a187824 */ /* 0x000fe400078e023e */
[----:B------:R-:W-:-:S07]  /*18dc0*/  IMAD R21, R21, R10, RZ ;  /* 0x0000000a15157224 */ /* 0x000fce00078e02ff */
[----:B------:R-:W-:Y:S05]  /*18dd0*/  WARPSYNC.COLLECTIVE R15, `(.L_x_12847) ;  /* 0x000000000f087348 */ /* 0x000fea0003c00000 */
[----:B------:R0:W1:Y:S02]  /*18de0*/  SHFL.IDX P6, R14, R13, R12, R11 ;  /* 0x0000000c0d0e7389 */ /* 0x00006400000c000b */
[----:B01----:R-:W-:Y:S01]  /*18df0*/  ENDCOLLECTIVE ;  /* 0x000000000000791b */ /* 0x003fe20003800000 */
.L_x_12847:
[C---:B------:R-:W-:Y:S01]  /*18e00*/  VIADD R8, R24.reuse, 0x30 ;  /* 0x0000003018087836 */ /* 0x040fe20000000000 */
[----:B------:R-:W-:-:S04]  /*18e10*/  ISETP.GE.OR P3, PT, R24, R21, P0 ;  /* 0x000000151800720c */ /* 0x000fc80000766670 */
[----:B------:R-:W-:Y:S01]  /*18e20*/  ISETP.GE.OR P4, PT, R8, R21, P0 ;  /* 0x000000150800720c */ /* 0x000fe20000786670 */
[----:B------:R-:W-:-:S05]  /*18e30*/  VIADD R8, R24, 0x60 ;  /* 0x0000006018087836 */ /* 0x000fca0000000000 */
[----:B------:R-:W-:Y:S01]  /*18e40*/  ISETP.GE.OR P2, PT, R8, R21, P0 ;  /* 0x000000150800720c */ /* 0x000fe20000746670 */
[----:B------:R-:W-:Y:S02]  /*18e50*/  IMAD.MOV.U32 R13, RZ, RZ, R7 ;  /* 0x000000ffff0d7224 */ /* 0x000fe400078e0007 */
[----:B------:R-:W-:-:S10]  /*18e60*/  IMAD.MOV.U32 R0, RZ, RZ, R14 ;  /* 0x000000ffff007224 */ /* 0x000fd400078e000e */
[----:B------:R-:W-:Y:S05]  /*18e70*/  WARPSYNC.COLLECTIVE R15, `(.L_x_12848) ;  /* 0x000000000f087348 */ /* 0x000fea0003c00000 */
[----:B------:R0:W1:Y:S02]  /*18e80*/  SHFL.IDX P6, R14, R13, R12, R11 ;  /* 0x0000000c0d0e7389 */ /* 0x00006400000c000b */
[----:B01----:R-:W-:Y:S01]  /*18e90*/  ENDCOLLECTIVE ;  /* 0x000000000000791b */ /* 0x003fe20003800000 */
.L_x_12848:
[----:B------:R-:W-:Y:S02]  /*18ea0*/  IMAD.MOV.U32 R13, RZ, RZ, R20 ;  /* 0x000000ffff0d7224 */ /* 0x000fe400078e0014 */
[----:B------:R-:W-:Y:S02]  /*18eb0*/  IMAD.MOV.U32 R12, RZ, RZ, 0x1 ;  /* 0x00000001ff0c7424 */ /* 0x000fe400078e00ff */
[----:B------:R-:W-:-:S07]  /*18ec0*/  IMAD.MOV.U32 R3, RZ, RZ, R14 ;  /* 0x000000ffff037224 */ /* 0x000fce00078e000e */
[----:B------:R-:W-:Y:S05]  /*18ed0*/  WARPSYNC.COLLECTIVE R15, `(.L_x_12849) ;  /* 0x000000000f087348 */ /* 0x000fea0003c00000 */
[----:B------:R0:W1:Y:S02]  /*18ee0*/  SHFL.IDX P6, R14, R13, R12, R11 ;  /* 0x0000000c0d0e7389 */ /* 0x00006400000c000b */
[----:B01----:R-:W-:Y:S01]  /*18ef0*/  ENDCOLLECTIVE ;  /* 0x000000000000791b */ /* 0x003fe20003800000 */
.L_x_12849:
[----:B------:R-:W-:-:S04]  /*18f00*/  @!P3 LEA R10, P5, R59, R3, 0x1 ;  /* 0x000000033b0ab211 */ /* 0x000fc800078a08ff */
[----:B------:R-:W-:Y:S01]  /*18f10*/  @!P3 LEA.HI.X R3, R59, R0, R58, 0x1, P5 ;  /* 0x000000003b03b211 */ /* 0x000fe200028f0c3a */
[----:B------:R-:W-:Y:S02]  /*18f20*/  IMAD.MOV.U32 R13, RZ, RZ, R7 ;  /* 0x000000ffff0d7224 */ /* 0x000fe400078e0007 */
[----:B------:R-:W-:-:S07]  /*18f30*/  IMAD.MOV.U32 R4, RZ, RZ, R14 ;  /* 0x000000ffff047224 */ /* 0x000fce00078e000e */
[----:B------:R-:W-:Y:S05]  /*18f40*/  WARPSYNC.COLLECTIVE R15, `(.L_x_12850) ;  /* 0x000000000f087348 */ /* 0x000fea0003c00000 */
[----:B------:R0:W1:Y:S02]  /*18f50*/  SHFL.IDX P6, R14, R13, R12, R11 ;  /* 0x0000000c0d0e7389 */ /* 0x00006400000c000b */
[----:B01----:R-:W-:Y:S01]  /*18f60*/  ENDCOLLECTIVE ;  /* 0x000000000000791b */ /* 0x003fe20003800000 */
.L_x_12850:
[----:B------:R-:W-:Y:S02]  /*18f70*/  IMAD.MOV.U32 R13, RZ, RZ, R20 ;  /* 0x000000ffff0d7224 */ /* 0x000fe400078e0014 */
[----:B------:R-:W-:Y:S02]  /*18f80*/  IMAD.MOV.U32 R12, RZ, RZ, 0x2 ;  /* 0x00000002ff0c7424 */ /* 0x000fe400078e00ff */
[----:B------:R-:W-:-:S07]  /*18f90*/  IMAD.MOV.U32 R5, RZ, RZ, R14 ;  /* 0x000000ffff057224 */ /* 0x000fce00078e000e */
[----:B------:R-:W-:Y:S05]  /*18fa0*/  WARPSYNC.COLLECTIVE R15, `(.L_x_12851) ;  /* 0x000000000f087348 */ /* 0x000fea0003c00000 */
[----:B------:R0:W1:Y:S02]  /*18fb0*/  SHFL.IDX P6, R14, R13, R12, R11 ;  /* 0x0000000c0d0e7389 */ /* 0x00006400000c000b */
[----:B01----:R-:W-:Y:S01]  /*18fc0*/  ENDCOLLECTIVE ;  /* 0x000000000000791b */ /* 0x003fe20003800000 */
.L_x_12851:
[----:B------:R-:W-:-:S04]  /*18fd0*/  @!P4 LEA R8, P1, R59, R5, 0x1 ;  /* 0x000000053b08c211 */ /* 0x000fc800078208ff */
[----:B------:R-:W-:Y:S02]  /*18fe0*/  @!P4 LEA.HI.X R9, R59, R4, R58, 0x1, P1 ;  /* 0x000000043b09c211 */ /* 0x000fe400008f0c3a */
[----:B------:R-:W-:Y:S01]  /*18ff0*/  MOV R13, R7 ;  /* 0x00000007000d7202 */ /* 0x000fe20000000f00 */
[----:B------:R-:W-:-:S07]  /*19000*/  IMAD.MOV.U32 R6, RZ, RZ, R14 ;  /* 0x000000ffff067224 */ /* 0x000fce00078e000e */
[----:B------:R-:W-:Y:S05]  /*19010*/  WARPSYNC.COLLECTIVE R15, `(.L_x_12852) ;  /* 0x000000000f087348 */ /* 0x000fea0003c00000 */
[----:B------:R0:W1:Y:S02]  /*19020*/  SHFL.IDX P6, R14, R13, R12, R11 ;  /* 0x0000000c0d0e7389 */ /* 0x00006400000c000b */
[----:B01----:R-:W-:Y:S01]  /*19030*/  ENDCOLLECTIVE ;  /* 0x000000000000791b */ /* 0x003fe20003800000 */
.L_x_12852:
[----:B------:R-:W-:Y:S02]  /*19040*/  @!P3 IMAD.MOV.U32 R11, RZ, RZ, R3 ;  /* 0x000000ffff0bb224 */ /* 0x000fe400078e0003 */
[----:B------:R-:W-:Y:S02]  /*19050*/  IMAD.MOV.U32 R13, RZ, RZ, R20 ;  /* 0x000000ffff0d7224 */ /* 0x000fe400078e0014 */
[----:B------:R-:W-:Y:S01]  /*19060*/  IMAD.MOV.U32 R12, RZ, RZ, 0x3 ;  /* 0x00000003ff0c7424 */ /* 0x000fe200078e00ff */
[----:B------:R0:W-:Y:S04]  /*19070*/  @!P3 ST.E.128 desc[UR56][R10.64], RZ ;  /* 0x000000ff0a00b985 */ /* 0x0001e8000c101d38 */
[----:B------:R1:W-:Y:S01]  /*19080*/  @!P4 ST.E.128 desc[UR56][R8.64], RZ ;  /* 0x000000ff0800c985 */ /* 0x0003e2000c101d38 */
[----:B------:R-:W-:-:S04]  /*19090*/  @!P2 LEA R25, P5, R59, R14, 0x1 ;  /* 0x0000000e3b19a211 */ /* 0x000fc800078a08ff */
[----:B------:R-:W-:Y:S01]  /*190a0*/  @!P2 LEA.HI.X R5, R59, R6, R58, 0x1, P5 ;  /* 0x000000063b05a211 */ /* 0x000fe200028f0c3a */
[----:B0-----:R-:W-:Y:S02]  /*190b0*/  IMAD.MOV.U32 R11, RZ, RZ, 0x181f ;  /* 0x0000181fff0b7424 */ /* 0x001fe400078e00ff */
[----:B------:R-:W-:-:S07]  /*190c0*/  @!P2 IMAD.MOV.U32 R4, RZ, RZ, R25 ;  /* 0x000000ffff04a224 */ /* 0x000fce00078e0019 */
[----:B-1----:R-:W-:Y:S05]  /*190d0*/  WARPSYNC.COLLECTIVE R15, `(.L_x_12853) ;  /* 0x000000000f087348 */ /* 0x002fea0003c00000 */
[----:B------:R0:W2:Y:S02]  /*190e0*/  SHFL.IDX P6, R14, R13, R12, R11 ;  /* 0x0000000c0d0e7389 */ /* 0x0000a400000c000b */
[----:B012---:R-:W-:Y:S01]  /*190f0*/  ENDCOLLECTIVE ;  /* 0x000000000000791b */ /* 0x007fe20003800000 */
.L_x_12853:
[----:B------:R0:W-:Y:S01]  /*19100*/  @!P2 ST.E.128 desc[UR56][R4.64], RZ ;  /* 0x000000ff0400a985 */ /* 0x0001e2000c101d38 */
[----:B------:R-:W-:Y:S02]  /*19110*/  IMAD.MOV.U32 R13, RZ, RZ, R7 ;  /* 0x000000ffff0d7224 */ /* 0x000fe400078e0007 */
[----:B------:R-:W-:-:S07]  /*19120*/  IMAD.MOV.U32 R0, RZ, RZ, R14 ;  /* 0x000000ffff007224 */ /* 0x000fce00078e000e */
[----:B0-----:R-:W-:Y:S05]  /*19130*/  WARPSYNC.COLLECTIVE R15, `(.L_x_12854) ;  /* 0x000000000f087348 */ /* 0x001fea0003c00000 */
[----:B------:R1:W2:Y:S02]  /*19140*/  SHFL.IDX P6, R14, R13, R12, R11 ;  /* 0x0000000c0d0e7389 */ /* 0x0002a400000c000b */
[----:B012---:R-:W-:Y:S01]  /*19150*/  ENDCOLLECTIVE ;  /* 0x000000000000791b */ /* 0x007fe20003800000 */
.L_x_12854:
[----:B------:R-:W-:Y:S05]  /*19160*/  BRA `(.L_x_12855) ;  /* 0xffffff80009c7947 */ /* 0x000fea000383ffff */
.L_x_12683:
[----:B------:R-:W1:Y:S01]  /*19170*/  S2R R7, SR_TID.X ;  /* 0x0000000000077919 */ /* 0x000e620000002100 */
[----:B------:R-:W-:Y:S01]  /*19180*/  BSSY B1, `(.L_x_12856) ;  /* 0x000000a000017945 */ /* 0x000fe20003800000 */
[----:B0-----:R-:W-:Y:S02]  /*19190*/  IMAD.MOV.U32 R12, RZ, RZ, RZ ;  /* 0x000000ffff0c7224 */ /* 0x001fe400078e00ff */
[----:B------:R-:W-:Y:S02]  /*191a0*/  IMAD.MOV.U32 R11, RZ, RZ, 0x1f ;  /* 0x0000001fff0b7424 */ /* 0x000fe400078e00ff */
[----:B------:R-:W-:Y:S01]  /*191b0*/  IMAD.MOV.U32 R15, RZ, RZ, -0x1 ;  /* 0xffffffffff0f7424 */ /* 0x000fe200078e00ff */
[----:B-1----:R-:W-:-:S04]  /*191c0*/  SHF.R.U32.HI R7, RZ, 0x5, R7 ;  /* 0x00000005ff077819 */ /* 0x002fc80000011607 */
[----:B------:R-:W-:-:S05]  /*191d0*/  LOP3.LUT R7, R7, 0x3, RZ, 0xc0, !PT ;  /* 0x0000000307077812 */ /* 0x000fca00078ec0ff */
[----:B------:R-:W-:-:S07]  /*191e0*/  IMAD.MOV.U32 R13, RZ, RZ, R7 ;  /* 0x000000ffff0d7224 */ /* 0x000fce00078e0007 */
[----:B------:R-:W-:Y:S05]  /*191f0*/  WARPSYNC.COLLECTIVE R15, `(.L_x_12857) ;  /* 0x000000000f087348 */ /* 0x000fea0003c00000 */
[----:B------:R0:W1:Y:S02]  /*19200*/  SHFL.IDX P6, R14, R13, R12, R11 ;  /* 0x0000000c0d0e7389 */ /* 0x00006400000c000b */
[----:B01----:R-:W-:Y:S01]  /*19210*/  ENDCOLLECTIVE ;  /* 0x000000000000791b */ /* 0x003fe20003800000 */
.L_x_12857:
[----:B------:R-:W-:Y:S05]  /*19220*/  BSYNC B1 ;  /* 0x0000000000017941 */ /* 0x000fea0003800000 */
.L_x_12856:
[----:B------:R-:W-:Y:S05]  /*19230*/  BRA `(.L_x_12858) ;  /* 0xffffff9800447947 */ /* 0x000fea000383ffff */
.L_x_12685:
[----:B------:R-:W-:Y:S01]  /*19240*/  BSSY B1, `(.L_x_12859) ;  /* 0x0000006000017945 */ /* 0x000fe20003800000 */
[----:B------:R-:W-:-:S07]  /*19250*/  IMAD.MOV.U32 R15, RZ, RZ, -0x1 ;  /* 0xffffffffff0f7424 */ /* 0x000fce00078e00ff */
[----:B01----:R-:W-:Y:S05]  /*19260*/  WARPSYNC.COLLECTIVE R15, `(.L_x_12860) ;  /* 0x000000000f0c7348 */ /* 0x003fea0003c00000 */
[----:B------:R-:W-:Y:S02]  /*19270*/  ELECT P6, UR62, PT ;  /* 0x00000000003e782f */ /* 0x000fe400038c0000 */
[----:B------:R-:W-:Y:S01]  /*19280*/  MOV R14, UR62 ;  /* 0x0000003e000e7c02 */ /* 0x000fe20008000f00 */
[----:B01----:R-:W-:Y:S10]  /*19290*/  ENDCOLLECTIVE ;  /* 0x000000000000791b */ /* 0x003ff40003800000 */
.L_x_12860:
[----:B------:R-:W-:Y:S05]  /*192a0*/  BSYNC B1 ;  /* 0x0000000000017941 */ /* 0x000fea0003800000 */
.L_x_12859:
[----:B------:R-:W-:Y:S05]  /*192b0*/  BRA `(.L_x_12684) ;  /* 0xffffff98003c7947 */ /* 0x000fea000383ffff */
.L_x_12687:
[----:B-1----:R1:W2:Y:S02]  /*192c0*/  SYNCS.PHASECHK.TRANS64.TRYWAIT P0, [R16+URZ+0x30820], R6 ;  /* 0x03082006100075a7 */ /* 0x0022a4000800017f */
[----:B--2---:R-:W-:Y:S05]  /*192d0*/  @!P0 NANOSLEEP.SYNCS 0x989680 ;  /* 0x009896800000895d */ /* 0x004fea0003900000 */
[----:B------:R-:W2:Y:S02]  /*192e0*/  @!P0 SYNCS.PHASECHK.TRANS64 P0, [R16+URZ+0x30820], R6 ;  /* 0x03082006100085a7 */ /* 0x000ea4000800007f */
[----:B--2---:R-:W-:Y:S05]  /*192f0*/  @!P0 BRA `(.L_x_12687) ;  /* 0xfffffffc00f08947 */ /* 0x004fea000383ffff */
[----:B------:R-:W-:Y:S05]  /*19300*/  BRA `(.L_x_12861) ;  /* 0xffffff98004c7947 */ /* 0x000fea000383ffff */
.L_x_12691:
[----:B-1----:R1:W2:Y:S02]  /*19310*/  SYNCS.PHASECHK.TRANS64.TRYWAIT P0, [R7+URZ+0x308a0], R6 ;  /* 0x0308a006070075a7 */ /* 0x0022a4000800017f */
[----:B--2---:R-:W-:Y:S05]  /*19320*/  @!P0 NANOSLEEP.SYNCS 0x989680 ;  /* 0x009896800000895d */ /* 0x004fea0003900000 */
[----:B------:R-:W2:Y:S02]  /*19330*/  @!P0 SYNCS.PHASECHK.TRANS64 P0, [R7+URZ+0x308a0], R6 ;  /* 0x0308a006070085a7 */ /* 0x000ea4000800007f */
[----:B--2---:R-:W-:Y:S05]  /*19340*/  @!P0 BRA `(.L_x_12691) ;  /* 0xfffffffc00f08947 */ /* 0x004fea000383ffff */
[----:B------:R-:W-:Y:S05]  /*19350*/  BRA `(.L_x_12862) ;  /* 0xffffff9800687947 */ /* 0x000fea000383ffff */
.L_x_12696:
[----:B0-----:R0:W2:Y:S02]  /*19360*/  SYNCS.PHASECHK.TRANS64.TRYWAIT P0, [R7+URZ+0x308c0], R6 ;  /* 0x0308c006070075a7 */ /* 0x0010a4000800017f */
[----:B--2---:R-:W-:Y:S05]  /*19370*/  @!P0 NANOSLEEP.SYNCS 0x989680 ;  /* 0x009896800000895d */ /* 0x004fea0003900000 */
[----:B------:R-:W2:Y:S02]  /*19380*/  @!P0 SYNCS.PHASECHK.TRANS64 P0, [R7+URZ+0x308c0], R6 ;  /* 0x0308c006070085a7 */ /* 0x000ea4000800007f */
[----:B--2---:R-:W-:Y:S05]  /*19390*/  @!P0 BRA `(.L_x_12696) ;  /* 0xfffffffc00f08947 */ /* 0x004fea000383ffff */
[----:B------:R-:W-:Y:S05]  /*193a0*/  BRA `(.L_x_12863) ;  /* 0xffffff9800e47947 */ /* 0x000fea000383ffff */
.L_x_12703:
[----:B--2---:R2:W3:Y:S02]  /*193b0*/  SYNCS.PHASECHK.TRANS64.TRYWAIT P2, [R6+URZ+0x308a0], R7 ;  /* 0x0308a007060075a7 */ /* 0x0044e4000804017f */
[----:B---3--:R-:W-:Y:S05]  /*193c0*/  @!P2 NANOSLEEP.SYNCS 0x989680 ;  /* 0x009896800000a95d */ /* 0x008fea0003900000 */
[----:B------:R-:W3:Y:S02]  /*193d0*/  @!P2 SYNCS.PHASECHK.TRANS64 P2, [R6+URZ+0x308a0], R7 ;  /* 0x0308a0070600a5a7 */ /* 0x000ee4000804007f */
[----:B---3--:R-:W-:Y:S05]  /*193e0*/  @!P2 BRA `(.L_x_12703) ;  /* 0xfffffffc00f0a947 */ /* 0x008fea000383ffff */
[----:B------:R-:W-:Y:S05]  /*193f0*/  BRA `(.L_x_12864) ;  /* 0xffffff9c00ac7947 */ /* 0x000fea000383ffff */
.L_x_12708:
[----:B0-----:R0:W1:Y:S02]  /*19400*/  SYNCS.PHASECHK.TRANS64.TRYWAIT P2, [R6+URZ+0x308c0], R7 ;  /* 0x0308c007060075a7 */ /* 0x001064000804017f */
[----:B-1----:R-:W-:Y:S05]  /*19410*/  @!P2 NANOSLEEP.SYNCS 0x989680 ;  /* 0x009896800000a95d */ /* 0x002fea0003900000 */
[----:B------:R-:W1:Y:S02]  /*19420*/  @!P2 SYNCS.PHASECHK.TRANS64 P2, [R6+URZ+0x308c0], R7 ;  /* 0x0308c0070600a5a7 */ /* 0x000e64000804007f */
[----:B-1----:R-:W-:Y:S05]  /*19430*/  @!P2 BRA `(.L_x_12708) ;  /* 0xfffffffc00f0a947 */ /* 0x002fea000383ffff */
[----:B------:R-:W-:Y:S05]  /*19440*/  BRA `(.L_x_12865) ;  /* 0xffffffa000247947 */ /* 0x000fea000383ffff */
.L_x_12723:
[----:B------:R-:W4:Y:S01]  /*19450*/  S2R R20, SR_TID.X ;  /* 0x0000000000147919 */ /* 0x000f220000002100 */
[----:B------:R-:W-:Y:S01]  /*19460*/  BSSY B0, `(.L_x_12866) ;  /* 0x000000a000007945 */ /* 0x000fe20003800000 */
[----:B0-----:R-:W-:Y:S02]  /*19470*/  IMAD.MOV.U32 R12, RZ, RZ, RZ ;  /* 0x000000ffff0c7224 */ /* 0x001fe400078e00ff */
[----:B------:R-:W-:Y:S02]  /*19480*/  IMAD.MOV.U32 R11, RZ, RZ, 0x1f ;  /* 0x0000001fff0b7424 */ /* 0x000fe400078e00ff */
[----:B------:R-:W-:Y:S01]  /*19490*/  IMAD.MOV.U32 R15, RZ, RZ, -0x1 ;  /* 0xffffffffff0f7424 */ /* 0x000fe200078e00ff */
[----:B----4-:R-:W-:-:S04]  /*194a0*/  SHF.R.U32.HI R20, RZ, 0x5, R20 ;  /* 0x00000005ff147819 */ /* 0x010fc80000011614 */
[----:B------:R-:W-:-:S05]  /*194b0*/  LOP3.LUT R20, R20, 0x3, RZ, 0xc0, !PT ;  /* 0x0000000314147812 */ /* 0x000fca00078ec0ff */
[----:B------:R-:W-:-:S07]  /*194c0*/  IMAD.MOV.U32 R13, RZ, RZ, R20 ;  /* 0x000000ffff0d7224 */ /* 0x000fce00078e0014 */
[----:B-123--:R-:W-:Y:S05]  /*194d0*/  WARPSYNC.COLLECTIVE R15, `(.L_x_12867) ;  /* 0x000000000f087348 */ /* 0x00efea0003c00000 */
[----:B------:R0:W4:Y:S02]  /*194e0*/  SHFL.IDX P6, R14, R13, R12, R11 ;  /* 0x0000000c0d0e7389 */ /* 0x00012400000c000b */
[----:B01234-:R-:W-:Y:S01]  /*194f0*/  ENDCOLLECTIVE ;  /* 0x000000000000791b */ /* 0x01ffe20003800000 */
.L_x_12867:
[----:B------:R-:W-:Y:S05]  /*19500*/  BSYNC B0 ;  /* 0x0000000000007941 */ /* 0x000fea0003800000 */
.L_x_12866:
[----:B------:R-:W-:Y:S05]  /*19510*/  BRA `(.L_x_12868) ;  /* 0xffffffa800cc7947 */ /* 0x000fea000383ffff */
.L_x_12725:
[----:B------:R-:W-:Y:S01]  /*19520*/  BSSY B0, `(.L_x_12869) ;  /* 0x0000006000007945 */ /* 0x000fe20003800000 */
[----:B------:R-:W-:-:S07]  /*19530*/  IMAD.MOV.U32 R15, RZ, RZ, -0x1 ;  /* 0xffffffffff0f7424 */ /* 0x000fce00078e00ff */
[----:B0123--:R-:W-:Y:S05]  /*19540*/  WARPSYNC.COLLECTIVE R15, `(.L_x_12870) ;  /* 0x000000000f0c7348 */ /* 0x00ffea0003c00000 */
[----:B------:R-:W-:Y:S02]  /*19550*/  ELECT P6, UR62, PT ;  /* 0x00000000003e782f */ /* 0x000fe400038c0000 */
[----:B------:R-:W-:Y:S01]  /*19560*/  MOV R14, UR62 ;  /* 0x0000003e000e7c02 */ /* 0x000fe20008000f00 */
[----:B0123--:R-:W-:Y:S10]  /*19570*/  ENDCOLLECTIVE ;  /* 0x000000000000791b */ /* 0x00fff40003800000 */
.L_x_12870:
[----:B------:R-:W-:Y:S05]  /*19580*/  BSYNC B0 ;  /* 0x0000000000007941 */ /* 0x000fea0003800000 */
.L_x_12869:
[----:B------:R-:W-:Y:S05]  /*19590*/  BRA `(.L_x_12871) ;  /* 0xffffffa800d47947 */ /* 0x000fea000383ffff */
.L_x_12727:
[----:B0-----:R0:W4:Y:S02]  /*195a0*/  SYNCS.PHASECHK.TRANS64.TRYWAIT P0, [R0+URZ+0x30840], R2 ;  /* 0x03084002000075a7 */ /* 0x001124000800017f */
[----:B----4-:R-:W-:Y:S05]  /*195b0*/  @!P0 NANOSLEEP.SYNCS 0x989680 ;  /* 0x009896800000895d */ /* 0x010fea0003900000 */
[----:B------:R-:W4:Y:S02]  /*195c0*/  @!P0 SYNCS.PHASECHK.TRANS64 P0, [R0+URZ+0x30840], R2 ;  /* 0x03084002000085a7 */ /* 0x000f24000800007f */
[----:B----4-:R-:W-:Y:S05]  /*195d0*/  @!P0 BRA `(.L_x_12727) ;  /* 0xfffffffc00f08947 */ /* 0x010fea000383ffff */
[----:B------:R-:W-:Y:S05]  /*195e0*/  BRA `(.L_x_12872) ;  /* 0xffffffac00287947 */ /* 0x000fea000383ffff */
.L_x_12731:
        /* <DEDUP_REMOVED lines=12> */
.L_x_12873:
[----:B------:R-:W-:Y:S02]  /*196b0*/  IMAD.MOV.U32 R13, RZ, RZ, R0 ;  /* 0x000000ffff0d7224 */ /* 0x000fe400078e0000 */
[----:B------:R-:W-:-:S07]  /*196c0*/  IMAD.MOV.U32 R7, RZ, RZ, R14 ;  /* 0x000000ffff077224 */ /* 0x000fce00078e000e */
[----:B------:R-:W-:Y:S05]  /*196d0*/  WARPSYNC.COLLECTIVE R15, `(.L_x_12874) ;  /* 0x000000000f087348 */ /* 0x000fea0003c00000 */
[----:B------:R0:W1:Y:S02]  /*196e0*/  SHFL.IDX P6, R14, R13, R12, R11 ;  /* 0x0000000c0d0e7389 */ /* 0x00006400000c000b */
[----:B01----:R-:W-:Y:S01]  /*196f0*/  ENDCOLLECTIVE ;  /* 0x000000000000791b */ /* 0x003fe20003800000 */
.L_x_12874:
[----:B------:R-:W-:Y:S02]  /*19700*/  IMAD.MOV.U32 R13, RZ, RZ, R4 ;  /* 0x000000ffff0d7224 */ /* 0x000fe400078e0004 */
[----:B------:R-:W-:Y:S02]  /*19710*/  IMAD.MOV.U32 R12, RZ, RZ, 0x1 ;  /* 0x00000001ff0c7424 */ /* 0x000fe400078e00ff */
[----:B------:R-:W-:-:S07]  /*19720*/  IMAD.MOV.U32 R6, RZ, RZ, R14 ;  /* 0x000000ffff067224 */ /* 0x000fce00078e000e */
[----:B------:R-:W-:Y:S05]  /*19730*/  WARPSYNC.COLLECTIVE R15, `(.L_x_12875) ;  /* 0x000000000f087348 */ /* 0x000fea0003c00000 */
[----:B------:R0:W1:Y:S02]  /*19740*/  SHFL.IDX P6, R14, R13, R12, R11 ;  /* 0x0000000c0d0e7389 */ /* 0x00006400000c000b */
[----:B01----:R-:W-:Y:S01]  /*19750*/  ENDCOLLECTIVE ;  /* 0x000000000000791b */ /* 0x003fe20003800000 */
.L_x_12875:
[----:B------:R-:W-:-:S05]  /*19760*/  @!P1 LEA R6, P2, R20, R6, 0x1 ;  /* 0x0000000614069211 */ /* 0x000fca00078408ff */
[----:B------:R-:W-:-:S05]  /*19770*/  @!P1 IMAD.X R7, RZ, RZ, R7, P2 ;  /* 0x000000ffff079224 */ /* 0x000fca00010e0607 */
[----:B------:R-:W-:Y:S01]  /*19780*/  @!PT LDS RZ, [RZ] ;  /* 0x00000000fffff984 */ /* 0x000fe20000000800 */
[----:B------:R-:W-:Y:S01]  /*19790*/  @!PT LDS RZ, [RZ] ;  /* 0x00000000fffff984 */ /* 0x000fe20000000800 */
[----:B------:R-:W-:Y:S01]  /*197a0*/  @!PT LDS RZ, [RZ] ;  /* 0x00000000fffff984 */ /* 0x000fe20000000800 */
[----:B------:R0:W-:Y:S01]  /*197b0*/  @!P1 LDGSTS.E.BYPASS.LTC128B.128 [R10+0xc400], desc[UR56][R6.64], !P0 ;  /* 0x0c400000060a9fae */ /* 0x0001e2000c101d78 */
[----:B------:R-:W-:Y:S01]  /*197c0*/  IMAD.MOV.U32 R13, RZ, RZ, R0 ;  /* 0x000000ffff0d7224 */ /* 0x000fe200078e0000 */
[----:B------:R-:W-:Y:S01]  /*197d0*/  ISETP.GE.AND P1, PT, R8, R3, PT ;  /* 0x000000030800720c */ /* 0x000fe20003f26270 */
[----:B0-----:R-:W-:-:S12]  /*197e0*/  IMAD.MOV.U32 R6, RZ, RZ, R14 ;  /* 0x000000ffff067224 */ /* 0x001fd800078e000e */
[----:B------:R-:W-:Y:S05]  /*197f0*/  WARPSYNC.COLLECTIVE R15, `(.L_x_12876) ;  /* 0x000000000f087348 */ /* 0x000fea0003c00000 */
[----:B------:R0:W1:Y:S02]  /*19800*/  SHFL.IDX P6, R14, R13, R12, R11 ;  /* 0x0000000c0d0e7389 */ /* 0x00006400000c000b */
[----:B01----:R-:W-:Y:S01]  /*19810*/  ENDCOLLECTIVE ;  /* 0x000000000000791b */ /* 0x003fe20003800000 */
.L_x_12876:
[----:B------:R-:W-:Y:S01]  /*19820*/  MOV R13, R4 ;  /* 0x00000004000d7202 */ /* 0x000fe20000000f00 */
[----:B------:R-:W-:Y:S02]  /*19830*/  IMAD.MOV.U32 R12, RZ, RZ, 0x2 ;  /* 0x00000002ff0c7424 */ /* 0x000fe400078e00ff */
[----:B------:R-:W-:-:S07]  /*19840*/  IMAD.MOV.U32 R7, RZ, RZ, R14 ;  /* 0x000000ffff077224 */ /* 0x000fce00078e000e */
[----:B------:R-:W-:Y:S05]  /*19850*/  WARPSYNC.COLLECTIVE R15, `(.L_x_12877) ;  /* 0x000000000f087348 */ /* 0x000fea0003c00000 */
[----:B------:R0:W1:Y:S02]  /*19860*/  SHFL.IDX P6, R14, R13, R12, R11 ;  /* 0x0000000c0d0e7389 */ /* 0x00006400000c000b */
[----:B01----:R-:W-:Y:S01]  /*19870*/  ENDCOLLECTIVE ;  /* 0x000000000000791b */ /* 0x003fe20003800000 */
.L_x_12877:
        /* <DEDUP_REMOVED lines=16> */
.L_x_12878:
[----:B------:R-:W-:Y:S02]  /*19980*/  IMAD.MOV.U32 R13, RZ, RZ, R4 ;  /* 0x000000ffff0d7224 */ /* 0x000fe400078e0004 */
[----:B------:R-:W-:Y:S02]  /*19990*/  IMAD.MOV.U32 R12, RZ, RZ, 0x3 ;  /* 0x00000003ff0c7424 */ /* 0x000fe400078e00ff */
[----:B------:R-:W-:-:S07]  /*199a0*/  IMAD.MOV.U32 R7, RZ, RZ, R14 ;  /* 0x000000ffff077224 */ /* 0x000fce00078e000e */
[----:B------:R-:W-:Y:S05]  /*199b0*/  WARPSYNC.COLLECTIVE R15, `(.L_x_12879) ;  /* 0x000000000f087348 */ /* 0x000fea0003c00000 */
[----:B------:R0:W1:Y:S02]  /*199c0*/  SHFL.IDX P6, R14, R13, R12, R11 ;  /* 0x0000000c0d0e7389 */ /* 0x00006400000c000b */
[----:B01----:R-:W-:Y:S01]  /*199d0*/  ENDCOLLECTIVE ;  /* 0x000000000000791b */ /* 0x003fe20003800000 */
.L_x_12879:
        /* <DEDUP_REMOVED lines=16> */
.L_x_12880:
[----:B------:R-:W-:Y:S02]  /*19ae0*/  IMAD.MOV.U32 R13, RZ, RZ, R4 ;  /* 0x000000ffff0d7224 */ /* 0x000fe400078e0004 */
[----:B------:R-:W-:Y:S02]  /*19af0*/  IMAD.MOV.U32 R12, RZ, RZ, 0x4 ;  /* 0x00000004ff0c7424 */ /* 0x000fe400078e00ff */
[----:B------:R-:W-:-:S07]  /*19b00*/  IMAD.MOV.U32 R7, RZ, RZ, R14 ;  /* 0x000000ffff077224 */ /* 0x000fce00078e000e */
[----:B------:R-:W-:Y:S05]  /*19b10*/  WARPSYNC.COLLECTIVE R15, `(.L_x_12881) ;  /* 0x000000000f087348 */ /* 0x000fea0003c00000 */
[----:B------:R0:W1:Y:S02]  /*19b20*/  SHFL.IDX P6, R14, R13, R12, R11 ;  /* 0x0000000c0d0e7389 */ /* 0x00006400000c000b */
[----:B01----:R-:W-:Y:S01]  /*19b30*/  ENDCOLLECTIVE ;  /* 0x000000000000791b */ /* 0x003fe20003800000 */
.L_x_12881:
        /* <DEDUP_REMOVED lines=16> */
.L_x_12882:
[----:B------:R-:W-:Y:S02]  /*19c40*/  IMAD.MOV.U32 R13, RZ, RZ, R4 ;  /* 0x000000ffff0d7224 */ /* 0x000fe400078e0004 */
[----:B------:R-:W-:Y:S02]  /*19c50*/  IMAD.MOV.U32 R12, RZ, RZ, 0x5 ;  /* 0x00000005ff0c7424 */ /* 0x000fe400078e00ff */
[----:B------:R-:W-:-:S07]  /*19c60*/  IMAD.MOV.U32 R7, RZ, RZ, R14 ;  /* 0x000000ffff077224 */ /* 0x000fce00078e000e */
[----:B------:R-:W-:Y:S05]  /*19c70*/  WARPSYNC.COLLECTIVE R15, `(.L_x_12883) ;  /* 0x000000000f087348 */ /* 0x000fea0003c00000 */
[----:B------:R0:W1:Y:S02]  /*19c80*/  SHFL.IDX P6, R14, R13, R12, R11 ;  /* 0x0000000c0d0e7389 */ /* 0x00006400000c000b */
[----:B01----:R-:W-:Y:S01]  /*19c90*/  ENDCOLLECTIVE ;  /* 0x000000000000791b */ /* 0x003fe20003800000 */
.L_x_12883:
        /* <DEDUP_REMOVED lines=16> */
.L_x_12884:
[----:B------:R-:W-:Y:S02]  /*19da0*/  IMAD.MOV.U32 R13, RZ, RZ, R4 ;  /* 0x000000ffff0d7224 */ /* 0x000fe400078e0004 */
[----:B------:R-:W-:Y:S02]  /*19db0*/  IMAD.MOV.U32 R12, RZ, RZ, 0x6 ;  /* 0x00000006ff0c7424 */ /* 0x000fe400078e00ff */
[----:B------:R-:W-:-:S07]  /*19dc0*/  IMAD.MOV.U32 R7, RZ, RZ, R14 ;  /* 0x000000ffff077224 */ /* 0x000fce00078e000e */
[----:B------:R-:W-:Y:S05]  /*19dd0*/  WARPSYNC.COLLECTIVE R15, `(.L_x_12885) ;  /* 0x000000000f087348 */ /* 0x000fea0003c00000 */
[----:B------:R0:W1:Y:S02]  /*19de0*/  SHFL.IDX P6, R14, R13, R12, R11 ;  /* 0x0000000c0d0e7389 */ /* 0x00006400000c000b */
[----:B01----:R-:W-:Y:S01]  /*19df0*/  ENDCOLLECTIVE ;  /* 0x000000000000791b */ /* 0x003fe20003800000 */
.L_x_12885:
        /* <DEDUP_REMOVED lines=16> */
.L_x_12886:
[----:B------:R-:W-:Y:S02]  /*19f00*/  IMAD.MOV.U32 R13, RZ, RZ, R4 ;  /* 0x000000ffff0d7224 */ /* 0x000fe400078e0004 */
[----:B------:R-:W-:Y:S02]  /*19f10*/  IMAD.MOV.U32 R12, RZ, RZ, 0x7 ;  /* 0x00000007ff0c7424 */ /* 0x000fe400078e00ff */
[----:B------:R-:W-:-:S07]  /*19f20*/  IMAD.MOV.U32 R7, RZ, RZ, R14 ;  /* 0x000000ffff077224 */ /* 0x000fce00078e000e */
[----:B------:R-:W-:Y:S05]  /*19f30*/  WARPSYNC.COLLECTIVE R15, `(.L_x_12887) ;  /* 0x000000000f087348 */ /* 0x000fea0003c00000 */
[----:B------:R0:W1:Y:S02]  /*19f40*/  SHFL.IDX P6, R14, R13, R12, R11 ;  /* 0x0000000c0d0e7389 */ /* 0x00006400000c000b */
[----:B01----:R-:W-:Y:S01]  /*19f50*/  ENDCOLLECTIVE ;  /* 0x000000000000791b */ /* 0x003fe20003800000 */
.L_x_12887:
[----:B------:R-:W-:-:S05]  /*19f60*/  @!P1 LEA R7, P2, R20, R7, 0x1 ;  /* 0x0000000714079211 */ /* 0x000fca00078408ff */
[----:B------:R-:W-:-:S05]  /*19f70*/  @!P1 IMAD.X R6, RZ, RZ, R6, P2 ;  /* 0x000000ffff069224 */ /* 0x000fca00010e0606 */
[-C--:B------:R-:W-:Y:S01]  /*19f80*/  @!P1 LOP3.LUT R7, R7, R6.reuse, RZ, 0x3c, !PT ;  /* 0x0000000607079212 */ /* 0x080fe200078e3cff */
[----:B------:R-:W-:Y:S02]  /*19f90*/  IMAD.MOV.U32 R13, RZ, RZ, R0 ;  /* 0x000000ffff0d7224 */ /* 0x000fe400078e0000 */
[----:B------:R-:W-:Y:S01]  /*19fa0*/  VIADD R0, R25, 0x70 ;  /* 0x0000007019007836 */ /* 0x000fe20000000000 */
[----:B------:R-:W-:-:S04]  /*19fb0*/  @!P1 LOP3.LUT R6, R7, R6, RZ, 0x3c, !PT ;  /* 0x0000000607069212 */ /* 0x000fc800078e3cff */
[----:B------:R-:W-:Y:S02]  /*19fc0*/  @!P1 LOP3.LUT R7, R7, R6, RZ, 0x3c, !PT ;  /* 0x0000000607079212 */ /* 0x000fe400078e3cff */
[----:B------:R-:W-:-:S07]  /*19fd0*/  MOV R4, R14 ;  /* 0x0000000e00047202 */ /* 0x000fce0000000f00 */
[----:B------:R-:W-:Y:S05]  /*19fe0*/  WARPSYNC.COLLECTIVE R15, `(.L_x_12888) ;  /* 0x000000000f087348 */ /* 0x000fea0003c00000 */
[----:B------:R0:W1:Y:S02]  /*19ff0*/  SHFL.IDX P6, R14, R13, R12, R11 ;  /* 0x0000000c0d0e7389 */ /* 0x00006400000c000b */
[----:B01----:R-:W-:Y:S01]  /*1a000*/  ENDCOLLECTIVE ;  /* 0x000000000000791b */ /* 0x003fe20003800000 */
.L_x_12888:
        /* <DEDUP_REMOVED lines=13> */
.L_x_12889:
        /* <DEDUP_REMOVED lines=13> */
.L_x_12890:
[----:B------:R-:W-:Y:S02]  /*1a1b0*/  IMAD.MOV.U32 R13, RZ, RZ, R2 ;  /* 0x000000ffff0d7224 */ /* 0x000fe400078e0002 */
[----:B------:R-:W-:Y:S02]  /*1a1c0*/  IMAD.MOV.U32 R12, RZ, RZ, 0x1 ;  /* 0x00000001ff0c7424 */ /* 0x000fe400078e00ff */
[----:B------:R-:W-:-:S07]  /*1a1d0*/  IMAD.MOV.U32 R0, RZ, RZ, R14 ;  /* 0x000000ffff007224 */ /* 0x000fce00078e000e */
[----:B------:R-:W-:Y:S05]  /*1a1e0*/  WARPSYNC.COLLECTIVE R15, `(.L_x_12891) ;  /* 0x000000000f087348 */ /* 0x000fea0003c00000 */
[----:B------:R0:W1:Y:S02]  /*1a1f0*/  SHFL.IDX P6, R14, R13, R12, R11 ;  /* 0x0000000c0d0e7389 */ /* 0x00006400000c000b */
[----:B01----:R-:W-:Y:S01]  /*1a200*/  ENDCOLLECTIVE ;  /* 0x000000000000791b */ /* 0x003fe20003800000 */
.L_x_12891:
[----:B------:R-:W-:-:S05]  /*1a210*/  @!P2 LEA R0, P1, R20, R0, 0x1 ;  /* 0x000000001400a211 */ /* 0x000fca00078208ff */
[----:B------:R-:W-:-:S04]  /*1a220*/  @!P2 IMAD.X R6, RZ, RZ, R8, P1 ;  /* 0x000000ffff06a224 */ /* 0x000fc800008e0608 */
[----:B------:R-:W-:Y:S02]  /*1a230*/  @!P2 IMAD.MOV.U32 R7, RZ, RZ, R6 ;  /* 0x000000ffff07a224 */ /* 0x000fe400078e0006 */
        /* <DEDUP_REMOVED lines=12> */
.L_x_12892:
[----:B------:R-:W-:Y:S02]  /*1a300*/  IMAD.MOV.U32 R13, RZ, RZ, R2 ;  /* 0x000000ffff0d7224 */ /* 0x000fe400078e0002 */
[----:B------:R-:W-:Y:S02]  /*1a310*/  IMAD.MOV.U32 R12, RZ, RZ, 0x2 ;  /* 0x00000002ff0c7424 */ /* 0x000fe400078e00ff */
[----:B------:R-:W-:-:S07]  /*1a320*/  IMAD.MOV.U32 R6, RZ, RZ, R14 ;  /* 0x000000ffff067224 */ /* 0x000fce00078e000e */
[----:B------:R-:W-:Y:S05]  /*1a330*/  WARPSYNC.COLLECTIVE R15, `(.L_x_12893) ;  /* 0x000000000f087348 */ /* 0x000fea0003c00000 */
[----:B------:R0:W1:Y:S02]  /*1a340*/  SHFL.IDX P6, R14, R13, R12, R11 ;  /* 0x0000000c0d0e7389 */ /* 0x00006400000c000b */
[----:B01----:R-:W-:Y:S01]  /*1a350*/  ENDCOLLECTIVE ;  /* 0x000000000000791b */ /* 0x003fe20003800000 */
.L_x_12893:
        /* <DEDUP_REMOVED lines=13> */
.L_x_12894:
[----:B------:R-:W-:Y:S02]  /*1a430*/  IMAD.MOV.U32 R13, RZ, RZ, R2 ;  /* 0x000000ffff0d7224 */ /* 0x000fe400078e0002 */
[----:B------:R-:W-:Y:S02]  /*1a440*/  IMAD.MOV.U32 R12, RZ, RZ, 0x3 ;  /* 0x00000003ff0c7424 */ /* 0x000fe400078e00ff */
[----:B------:R-:W-:-:S07]  /*1a450*/  IMAD.MOV.U32 R6, RZ, RZ, R14 ;  /* 0x000000ffff067224 */ /* 0x000fce00078e000e */
[----:B------:R-:W-:Y:S05]  /*1a460*/  WARPSYNC.COLLECTIVE R15, `(.L_x_12895) ;  /* 0x000000000f087348 */ /* 0x000fea0003c00000 */
[----:B------:R0:W1:Y:S02]  /*1a470*/  SHFL.IDX P6, R14, R13, R12, R11 ;  /* 0x0000000c0d0e7389 */ /* 0x00006400000c000b */
[----:B01----:R-:W-:Y:S01]  /*1a480*/  ENDCOLLECTIVE ;  /* 0x000000000000791b */ /* 0x003fe20003800000 */
.L_x_12895:
        /* <DEDUP_REMOVED lines=12> */
.L_x_12896:
[----:B------:R-:W-:Y:S01]  /*1a550*/  IMAD.MOV.U32 R2, RZ, RZ, R14 ;  /* 0x000000ffff027224 */ /* 0x000fe200078e000e */
[----:B------:R-:W-:Y:S06]  /*1a560*/  BRA `(.L_x_12897) ;  /* 0xffffffac00347947 */ /* 0x000fec000383ffff */
.L_x_12734:
[----:B0-----:R0:W1:Y:S02]  /*1a570*/  SYNCS.PHASECHK.TRANS64.TRYWAIT P0, [R16+URZ+0x30820], R0 ;  /* 0x03082000100075a7 */ /* 0x001064000800017f */
[----:B-1----:R-:W-:Y:S05]  /*1a580*/  @!P0 NANOSLEEP.SYNCS 0x989680 ;  /* 0x009896800000895d */ /* 0x002fea0003900000 */
[----:B------:R-:W1:Y:S02]  /*1a590*/  @!P0 SYNCS.PHASECHK.TRANS64 P0, [R16+URZ+0x30820], R0 ;  /* 0x03082000100085a7 */ /* 0x000e64000800007f */
[----:B-1----:R-:W-:Y:S05]  /*1a5a0*/  @!P0 BRA `(.L_x_12734) ;  /* 0xfffffffc00f08947 */ /* 0x002fea000383ffff */
[----:B------:R-:W-:Y:S05]  /*1a5b0*/  BRA `(.L_x_12898) ;  /* 0xffffffac00947947 */ /* 0x000fea000383ffff */
.L_x_12743:
[----:B-1----:R1:W2:Y:S02]  /*1a5c0*/  SYNCS.PHASECHK.TRANS64.TRYWAIT P0, [R2+URZ+0x30840], R3 ;  /* 0x03084003020075a7 */ /* 0x0022a4000800017f */
[----:B--2---:R-:W-:Y:S05]  /*1a5d0*/  @!P0 NANOSLEEP.SYNCS 0x989680 ;  /* 0x009896800000895d */ /* 0x004fea0003900000 */
[----:B------:R-:W2:Y:S02]  /*1a5e0*/  @!P0 SYNCS.PHASECHK.TRANS64 P0, [R2+URZ+0x30840], R3 ;  /* 0x03084003020085a7 */ /* 0x000ea4000800007f */
[----:B--2---:R-:W-:Y:S05]  /*1a5f0*/  @!P0 BRA `(.L_x_12743) ;  /* 0xfffffffc00f08947 */ /* 0x004fea000383ffff */
[----:B------:R-:W-:Y:S05]  /*1a600*/  BRA `(.L_x_12899) ;  /* 0xffffffb000687947 */ /* 0x000fea000383ffff */
.L_x_12748:
[----:B0-----:R0:W1:Y:S02]  /*1a610*/  SYNCS.PHASECHK.TRANS64.TRYWAIT P0, [R3+URZ+0x60], R2 ;  /* 0x00006002030075a7 */ /* 0x001064000800017f */
[----:B-1----:R-:W-:Y:S05]  /*1a620*/  @!P0 NANOSLEEP.SYNCS 0x989680 ;  /* 0x009896800000895d */ /* 0x002fea0003900000 */
[----:B------:R-:W1:Y:S02]  /*1a630*/  @!P0 SYNCS.PHASECHK.TRANS64 P0, [R3+URZ+0x60], R2 ;  /* 0x00006002030085a7 */ /* 0x000e64000800007f */
[----:B-1----:R-:W-:Y:S05]  /*1a640*/  @!P0 BRA `(.L_x_12748) ;  /* 0xfffffffc00f08947 */ /* 0x002fea000383ffff */
[----:B------:R-:W-:Y:S05]  /*1a650*/  BRA `(.L_x_12900) ;  /* 0xffffffb000f47947 */ /* 0x000fea000383ffff */
.L_x_12756:
[----:B-1----:R1:W2:Y:S02]  /*1a660*/  SYNCS.PHASECHK.TRANS64.TRYWAIT P0, [R2+URZ+0x30840], R3 ;  /* 0x03084003020075a7 */ /* 0x0022a4000800017f */
[----:B--2---:R-:W-:Y:S05]  /*1a670*/  @!P0 NANOSLEEP.SYNCS 0x989680 ;  /* 0x009896800000895d */ /* 0x004fea0003900000 */
[----:B------:R-:W2:Y:S02]  /*1a680*/  @!P0 SYNCS.PHASECHK.TRANS64 P0, [R2+URZ+0x30840], R3 ;  /* 0x03084003020085a7 */ /* 0x000ea4000800007f */
[----:B--2---:R-:W-:Y:S05]  /*1a690*/  @!P0 BRA `(.L_x_12756) ;  /* 0xfffffffc00f08947 */ /* 0x004fea000383ffff */
[----:B------:R-:W-:Y:S05]  /*1a6a0*/  BRA `(.L_x_12901) ;  /* 0xffffffb800387947 */ /* 0x000fea000383ffff */
.L_x_12761:
[----:B0-----:R0:W1:Y:S02]  /*1a6b0*/  SYNCS.PHASECHK.TRANS64.TRYWAIT P0, [R10+URZ+0x60], R28 ;  /* 0x0000601c0a0075a7 */ /* 0x001064000800017f */
[----:B-1----:R-:W-:Y:S05]  /*1a6c0*/  @!P0 NANOSLEEP.SYNCS 0x989680 ;  /* 0x009896800000895d */ /* 0x002fea0003900000 */
[----:B------:R-:W1:Y:S02]  /*1a6d0*/  @!P0 SYNCS.PHASECHK.TRANS64 P0, [R10+URZ+0x60], R28 ;  /* 0x0000601c0a0085a7 */ /* 0x000e64000800007f */
[----:B-1----:R-:W-:Y:S05]  /*1a6e0*/  @!P0 BRA `(.L_x_12761) ;  /* 0xfffffffc00f08947 */ /* 0x002fea000383ffff */
[----:B------:R-:W-:Y:S05]  /*1a6f0*/  BRA `(.L_x_12902) ;  /* 0xffffffb800c47947 */ /* 0x000fea000383ffff */
.L_x_12769:
[----:B-1----:R1:W2:Y:S02]  /*1a700*/  SYNCS.PHASECHK.TRANS64.TRYWAIT P0, [R2+URZ+0x30840], R3 ;  /* 0x03084003020075a7 */ /* 0x0022a4000800017f */
[----:B--2---:R-:W-:Y:S05]  /*1a710*/  @!P0 NANOSLEEP.SYNCS 0x989680 ;  /* 0x009896800000895d */ /* 0x004fea0003900000 */
[----:B------:R-:W2:Y:S02]  /*1a720*/  @!P0 SYNCS.PHASECHK.TRANS64 P0, [R2+URZ+0x30840], R3 ;  /* 0x03084003020085a7 */ /* 0x000ea4000800007f */
[----:B--2---:R-:W-:Y:S05]  /*1a730*/  @!P0 BRA `(.L_x_12769) ;  /* 0xfffffffc00f08947 */ /* 0x004fea000383ffff */
[----:B------:R-:W-:Y:S05]  /*1a740*/  BRA `(.L_x_12903) ;  /* 0xffffffbc00d87947 */ /* 0x000fea000383ffff */
.L_x_12774:
[----:B0-----:R0:W1:Y:S02]  /*1a750*/  SYNCS.PHASECHK.TRANS64.TRYWAIT P0, [R3+URZ+0x60], R7 ;  /* 0x00006007030075a7 */ /* 0x001064000800017f */
[----:B-1----:R-:W-:Y:S05]  /*1a760*/  @!P0 NANOSLEEP.SYNCS 0x989680 ;  /* 0x009896800000895d */ /* 0x002fea0003900000 */
[----:B------:R-:W1:Y:S02]  /*1a770*/  @!P0 SYNCS.PHASECHK.TRANS64 P0, [R3+URZ+0x60], R7 ;  /* 0x00006007030085a7 */ /* 0x000e64000800007f */
[----:B-1----:R-:W-:Y:S05]  /*1a780*/  @!P0 BRA `(.L_x_12774) ;  /* 0xfffffffc00f08947 */ /* 0x002fea000383ffff */
[----:B------:R-:W-:Y:S05]  /*1a790*/  BRA `(.L_x_12904) ;  /* 0xffffffc000687947 */ /* 0x000fea000383ffff */
.L_x_12784:
[----:B0-----:R0:W1:Y:S02]  /*1a7a0*/  SYNCS.PHASECHK.TRANS64.TRYWAIT P0, [R3+URZ+0x30860], R0 ;  /* 0x03086000030075a7 */ /* 0x001064000800017f */
[----:B-1----:R-:W-:Y:S05]  /*1a7b0*/  @!P0 NANOSLEEP.SYNCS 0x989680 ;  /* 0x009896800000895d */ /* 0x002fea0003900000 */
[----:B------:R-:W1:Y:S02]  /*1a7c0*/  @!P0 SYNCS.PHASECHK.TRANS64 P0, [R3+URZ+0x30860], R0 ;  /* 0x03086000030085a7 */ /* 0x000e64000800007f */
[----:B-1----:R-:W-:Y:S05]  /*1a7d0*/  @!P0 BRA `(.L_x_12784) ;  /* 0xfffffffc00f08947 */ /* 0x002fea000383ffff */
[----:B------:R-:W-:Y:S05]  /*1a7e0*/  BRA `(.L_x_12905) ;  /* 0xffffffc400687947 */ /* 0x000fea000383ffff */
.L_x_12790:
[----:B------:R-:W-:Y:S01]  /*1a7f0*/  BSSY B0, `(.L_x_12906) ;  /* 0x0000008000007945 */ /* 0x000fe20003800000 */
[----:B0-----:R-:W-:Y:S01]  /*1a800*/  MOV R13, R24 ;  /* 0x00000018000d7202 */ /* 0x001fe20000000f00 */
[----:B------:R-:W-:Y:S02]  /*1a810*/  IMAD.MOV.U32 R12, RZ, RZ, RZ ;  /* 0x000000ffff0c7224 */ /* 0x000fe400078e00ff */
[----:B------:R-:W-:Y:S02]  /*1a820*/  IMAD.MOV.U32 R11, RZ, RZ, 0x1f ;  /* 0x0000001fff0b7424 */ /* 0x000fe400078e00ff */
[----:B------:R-:W-:-:S07]  /*1a830*/  IMAD.MOV.U32 R15, RZ, RZ, -0x1 ;  /* 0xffffffffff0f7424 */ /* 0x000fce00078e00ff */
[----:B--2---:R-:W-:Y:S05]  /*1a840*/  WARPSYNC.COLLECTIVE R15, `(.L_x_12907) ;  /* 0x000000000f087348 */ /* 0x004fea0003c00000 */
[----:B------:R0:W1:Y:S02]  /*1a850*/  SHFL.IDX P6, R14, R13, R12, R11 ;  /* 0x0000000c0d0e7389 */ /* 0x00006400000c000b */
[----:B012---:R-:W-:Y:S01]  /*1a860*/  ENDCOLLECTIVE ;  /* 0x000000000000791b */ /* 0x007fe20003800000 */
.L_x_12907:
[----:B------:R-:W-:Y:S05]  /*1a870*/  BSYNC B0 ;  /* 0x0000000000007941 */ /* 0x000fea0003800000 */
.L_x_12906:
        /* <DEDUP_REMOVED lines=9> */
.L_x_12908:
        /* <DEDUP_REMOVED lines=24> */
.L_x_12909:
[----:B------:R-:W-:Y:S01]  /*1aa90*/  IMAD.MOV.U32 R12, RZ, RZ, 0x2 ;  /* 0x00000002ff0c7424 */ /* 0x000fe200078e00ff */
[----:B------:R-:W-:-:S05]  /*1aaa0*/  SEL R14, R14, RZ, P1 ;  /* 0x000000ff0e0e7207 */ /* 0x000fca0000800000 */
[----:B------:R-:W-:-:S04]  /*1aab0*/  IMAD.IADD R5, R13, 0x1, R14 ;  /* 0x000000010d057824 */ /* 0x000fc800078e020e */
[----:B------:R-:W-:-:S07]  /*1aac0*/  IMAD.MOV.U32 R13, RZ, RZ, R5 ;  /* 0x000000ffff0d7224 */ /* 0x000fce00078e0005 */
[----:B------:R-:W-:Y:S05]  /*1aad0*/  WARPSYNC.COLLECTIVE R15, `(.L_x_12910) ;  /* 0x000000000f087348 */ /* 0x000fea0003c00000 */
[----:B------:R0:W1:Y:S02]  /*1aae0*/  SHFL.UP P6, R14, R13, R12, R11 ;  /* 0x0400000c0d0e7389 */ /* 0x00006400000c000b */
[----:B01----:R-:W-:Y:S01]  /*1aaf0*/  ENDCOLLECTIVE ;  /* 0x000000000000791b */ /* 0x003fe20003800000 */
.L_x_12910:
[----:B------:R-:W-:Y:S01]  /*1ab00*/  IMAD.MOV.U32 R12, RZ, RZ, 0x4 ;  /* 0x00000004ff0c7424 */ /* 0x000fe200078e00ff */
[----:B------:R-:W-:-:S05]  /*1ab10*/  SEL R2, R14, RZ, P2 ;  /* 0x000000ff0e027207 */ /* 0x000fca0001000000 */
[----:B------:R-:W-:-:S04]  /*1ab20*/  IMAD.IADD R2, R5, 0x1, R2 ;  /* 0x0000000105027824 */ /* 0x000fc800078e0202 */
[----:B------:R-:W-:-:S07]  /*1ab30*/  IMAD.MOV.U32 R13, RZ, RZ, R2 ;  /* 0x000000ffff0d7224 */ /* 0x000fce00078e0002 */
[----:B------:R-:W-:Y:S05]  /*1ab40*/  WARPSYNC.COLLECTIVE R15, `(.L_x_12911) ;  /* 0x000000000f087348 */ /* 0x000fea0003c00000 */
[----:B------:R0:W1:Y:S02]  /*1ab50*/  SHFL.UP P6, R14, R13, R12, R11 ;  /* 0x0400000c0d0e7389 */ /* 0x00006400000c000b */
[----:B01----:R-:W-:Y:S01]  /*1ab60*/  ENDCOLLECTIVE ;  /* 0x000000000000791b */ /* 0x003fe20003800000 */
.L_x_12911:
[----:B------:R-:W-:Y:S01]  /*1ab70*/  IMAD.MOV.U32 R12, RZ, RZ, 0x8 ;  /* 0x00000008ff0c7424 */ /* 0x000fe200078e00ff */
[----:B------:R-:W-:-:S05]  /*1ab80*/  SEL R3, R14, RZ, P3 ;  /* 0x000000ff0e037207 */ /* 0x000fca0001800000 */
[----:B------:R-:W-:-:S04]  /*1ab90*/  IMAD.IADD R8, R2, 0x1, R3 ;  /* 0x0000000102087824 */ /* 0x000fc800078e0203 */
[----:B------:R-:W-:-:S07]  /*1aba0*/  IMAD.MOV.U32 R13, RZ, RZ, R8 ;  /* 0x000000ffff0d7224 */ /* 0x000fce00078e0008 */
[----:B------:R-:W-:Y:S05]  /*1abb0*/  WARPSYNC.COLLECTIVE R15, `(.L_x_12912) ;  /* 0x000000000f087348 */ /* 0x000fea0003c00000 */
[----:B------:R0:W1:Y:S02]  /*1abc0*/  SHFL.UP P6, R14, R13, R12, R11 ;  /* 0x0400000c0d0e7389 */ /* 0x00006400000c000b */
[----:B01----:R-:W-:Y:S01]  /*1abd0*/  ENDCOLLECTIVE ;  /* 0x000000000000791b */ /* 0x003fe20003800000 */
.L_x_12912:
[----:B------:R-:W-:Y:S01]  /*1abe0*/  IMAD.MOV.U32 R12, RZ, RZ, 0x10 ;  /* 0x00000010ff0c7424 */ /* 0x000fe200078e00ff */
[----:B------:R-:W-:-:S05]  /*1abf0*/  SEL R5, R14, RZ, P4 ;  /* 0x000000ff0e057207 */ /* 0x000fca0002000000 */
[----:B------:R-:W-:-:S04]  /*1ac00*/  IMAD.IADD R5, R8, 0x1, R5 ;  /* 0x0000000108057824 */ /* 0x000fc800078e0205 */
[----:B------:R-:W-:-:S07]  /*1ac10*/  IMAD.MOV.U32 R13, RZ, RZ, R5 ;  /* 0x000000ffff0d7224 */ /* 0x000fce00078e0005 */
[----:B------:R-:W-:Y:S05]  /*1ac20*/  WARPSYNC.COLLECTIVE R15, `(.L_x_12913) ;  /* 0x000000000f087348 */ /* 0x000fea0003c00000 */
[----:B------:R0:W1:Y:S02]  /*1ac30*/  SHFL.UP P6, R14, R13, R12, R11 ;  /* 0x0400000c0d0e7389 */ /* 0x00006400000c000b */
[----:B01----:R-:W-:Y:S01]  /*1ac40*/  ENDCOLLECTIVE ;  /* 0x000000000000791b */ /* 0x003fe20003800000 */
.L_x_12913:
        /* <DEDUP_REMOVED lines=8> */
.L_x_12914:
[----:B------:R-:W-:Y:S05]  /*1acd0*/  BRA `(.L_x_12915) ;  /* 0xffffffc400a07947 */ /* 0x000fea000383ffff */
.L_x_12793:
[----:B------:R-:W-:Y:S01]  /*1ace0*/  BSSY B0, `(.L_x_12916) ;  /* 0x0000007000007945 */ /* 0x000fe20003800000 */
[----:B------:R-:W-:Y:S02]  /*1acf0*/  IMAD.MOV.U32 R12, RZ, RZ, 0x1 ;  /* 0x00000001ff0c7424 */ /* 0x000fe400078e00ff */
[----:B------:R-:W-:Y:S02]  /*1ad00*/  IMAD.MOV.U32 R11, RZ, RZ, RZ ;  /* 0x000000ffff0b7224 */ /* 0x000fe400078e00ff */
[----:B------:R-:W-:-:S07]  /*1ad10*/  IMAD.MOV.U32 R15, RZ, RZ, -0x1 ;  /* 0xffffffffff0f7424 */ /* 0x000fce00078e00ff */
[----:B------:R-:W-:Y:S05]  /*1ad20*/  WARPSYNC.COLLECTIVE R15, `(.L_x_12917) ;  /* 0x000000000f087348 */ /* 0x000fea0003c00000 */
[----:B------:R0:W1:Y:S02]  /*1ad30*/  SHFL.UP P6, R14, R13, R12, R11 ;  /* 0x0400000c0d0e7389 */ /* 0x00006400000c000b */
[----:B01----:R-:W-:Y:S01]  /*1ad40*/  ENDCOLLECTIVE ;  /* 0x000000000000791b */ /* 0x003fe20003800000 */
.L_x_12917:
[----:B------:R-:W-:Y:S05]  /*1ad50*/  BSYNC B0 ;  /* 0x0000000000007941 */ /* 0x000fea0003800000 */
.L_x_12916:
[----:B------:R-:W-:Y:S01]  /*1ad60*/  SEL R14, R14, RZ, P1 ;  /* 0x000000ff0e0e7207 */ /* 0x000fe20000800000 */
[----:B------:R-:W-:Y:S02]  /*1ad70*/  IMAD.MOV.U32 R12, RZ, RZ, 0x2 ;  /* 0x00000002ff0c7424 */ /* 0x000fe400078e00ff */
[----:B------:R-:W-:Y:S01]  /*1ad80*/  IMAD.MOV.U32 R11, RZ, RZ, RZ ;  /* 0x000000ffff0b7224 */ /* 0x000fe200078e00ff */
[----:B------:R-:W-:Y:S01]  /*1ad90*/  IADD3 R13, R13, R14, RZ ;  /* 0x0000000e0d0d7210 */ /* 0x000fe20007ffe0ff */
[----:B------:R-:W-:-:S07]  /*1ada0*/  IMAD.MOV.U32 R15, RZ, RZ, -0x1 ;  /* 0xffffffffff0f7424 */ /* 0x000fce00078e00ff */
[----:B------:R-:W-:Y:S05]  /*1adb0*/  WARPSYNC.COLLECTIVE R15, `(.L_x_12918) ;  /* 0x000000000f087348 */ /* 0x000fea0003c00000 */
[----:B------:R0:W1:Y:S02]  /*1adc0*/  SHFL.UP P6, R14, R13, R12, R11 ;  /* 0x0400000c0d0e7389 */ /* 0x00006400000c000b */
[----:B01----:R-:W-:Y:S01]  /*1add0*/  ENDCOLLECTIVE ;  /* 0x000000000000791b */ /* 0x003fe20003800000 */
.L_x_12918:
[----:B------:R-:W-:Y:S01]  /*1ade0*/  IMAD.MOV.U32 R12, RZ, RZ, 0x4 ;  /* 0x00000004ff0c7424 */ /* 0x000fe200078e00ff */
[----:B------:R-:W-:-:S05]  /*1adf0*/  SEL R2, R14, RZ, P2 ;  /* 0x000000ff0e027207 */ /* 0x000fca0001000000 */
[----:B------:R-:W-:-:S04]  /*1ae00*/  IMAD.IADD R2, R13, 0x1, R2 ;  /* 0x000000010d027824 */ /* 0x000fc800078e0202 */
[----:B------:R-:W-:-:S07]  /*1ae10*/  IMAD.MOV.U32 R13, RZ, RZ, R2 ;  /* 0x000000ffff0d7224 */ /* 0x000fce00078e0002 */
[----:B------:R-:W-:Y:S05]  /*1ae20*/  WARPSYNC.COLLECTIVE R15, `(.L_x_12919) ;  /* 0x000000000f087348 */ /* 0x000fea0003c00000 */
[----:B------:R0:W1:Y:S02]  /*1ae30*/  SHFL.UP P6, R14, R13, R12, R11 ;  /* 0x0400000c0d0e7389 */ /* 0x00006400000c000b */
[----:B01----:R-:W-:Y:S01]  /*1ae40*/  ENDCOLLECTIVE ;  /* 0x000000000000791b */ /* 0x003fe20003800000 */
.L_x_12919:
[----:B------:R-:W-:Y:S01]  /*1ae50*/  IMAD.MOV.U32 R12, RZ, RZ, 0x8 ;  /* 0x00000008ff0c7424 */ /* 0x000fe200078e00ff */
[----:B------:R-:W-:-:S05]  /*1ae60*/  SEL R3, R14, RZ, P3 ;  /* 0x000000ff0e037207 */ /* 0x000fca0001800000 */
[----:B------:R-:W-:-:S04]  /*1ae70*/  IMAD.IADD R3, R2, 0x1, R3 ;  /* 0x0000000102037824 */ /* 0x000fc800078e0203 */
[----:B------:R-:W-:-:S07]  /*1ae80*/  IMAD.MOV.U32 R13, RZ, RZ, R3 ;  /* 0x000000ffff0d7224 */ /* 0x000fce00078e0003 */
[----:B------:R-:W-:Y:S05]  /*1ae90*/  WARPSYNC.COLLECTIVE R15, `(.L_x_12920) ;  /* 0x000000000f087348 */ /* 0x000fea0003c00000 */
[----:B------:R0:W1:Y:S02]  /*1aea0*/  SHFL.UP P6, R14, R13, R12, R11 ;  /* 0x0400000c0d0e7389 */ /* 0x00006400000c000b */
[----:B01----:R-:W-:Y:S01]  /*1aeb0*/  ENDCOLLECTIVE ;  /* 0x000000000000791b */ /* 0x003fe20003800000 */
.L_x_12920:
[----:B------:R-:W-:Y:S01]  /*1aec0*/  IMAD.MOV.U32 R12, RZ, RZ, 0x10 ;  /* 0x00000010ff0c7424 */ /* 0x000fe200078e00ff */
[----:B------:R-:W-:-:S05]  /*1aed0*/  SEL R14, R14, RZ, P4 ;  /* 0x000000ff0e0e7207 */ /* 0x000fca0002000000 */
[----:B------:R-:W-:-:S04]  /*1aee0*/  IMAD.IADD R5, R3, 0x1, R14 ;  /* 0x0000000103057824 */ /* 0x000fc800078e020e */
[----:B------:R-:W-:-:S07]  /*1aef0*/  IMAD.MOV.U32 R13, RZ, RZ, R5 ;  /* 0x000000ffff0d7224 */ /* 0x000fce00078e0005 */
[----:B------:R-:W-:Y:S05]  /*1af00*/  WARPSYNC.COLLECTIVE R15, `(.L_x_12921) ;  /* 0x000000000f087348 */ /* 0x000fea0003c00000 */
[----:B------:R0:W1:Y:S02]  /*1af10*/  SHFL.UP P6, R14, R13, R12, R11 ;  /* 0x0400000c0d0e7389 */ /* 0x00006400000c000b */
[----:B01----:R-:W-:Y:S01]  /*1af20*/  ENDCOLLECTIVE ;  /* 0x000000000000791b */ /* 0x003fe20003800000 */
.L_x_12921:
        /* <DEDUP_REMOVED lines=8> */
.L_x_12922:
[----:B------:R-:W-:Y:S05]  /*1afb0*/  BRA `(.L_x_12923) ;  /* 0xffffffc4008c7947 */ /* 0x000fea000383ffff */
.L_x_12795:
[----:B------:R-:W-:Y:S01]  /*1afc0*/  BSSY B0, `(.L_x_12924) ;  /* 0x0000006000007945 */ /* 0x000fe20003800000 */
[----:B------:R-:W-:Y:S01]  /*1afd0*/  PLOP3.LUT P6, PT, P6, PT, PT, 0x8, 0x0 ;  /* 0x000000000000781c */ /* 0x000fe200037ce170 */
[----:B------:R-:W-:-:S12]  /*1afe0*/  IMAD.MOV.U32 R15, RZ, RZ, -0x1 ;  /* 0xffffffffff0f7424 */ /* 0x000fd800078e00ff */
[----:B0-----:R-:W-:Y:S05]  /*1aff0*/  WARPSYNC.COLLECTIVE R15, `(.L_x_12925) ;  /* 0x000000000f087348 */ /* 0x001fea0003c00000 */
[----:B------:R-:W-:Y:S01]  /*1b000*/  VOTE.ANY R14, PT, P6 ;  /* 0x00000000000e7806 */ /* 0x000fe200030e0100 */
[----:B0-----:R-:W-:Y:S06]  /*1b010*/  ENDCOLLECTIVE ;  /* 0x000000000000791b */ /* 0x001fec0003800000 */
.L_x_12925:
[----:B------:R-:W-:Y:S05]  /*1b020*/  BSYNC B0 ;  /* 0x0000000000007941 */ /* 0x000fea0003800000 */
.L_x_12924:
        /* <DEDUP_REMOVED lines=9> */
.L_x_12926:
[----:B------:R-:W-:Y:S02]  /*1b0c0*/  IMAD.MOV.U32 R13, RZ, RZ, R4 ;  /* 0x000000ffff0d7224 */ /* 0x000fe400078e0004 */
[----:B------:R-:W-:-:S07]  /*1b0d0*/  IMAD.MOV.U32 R7, RZ, RZ, R14 ;  /* 0x000000ffff077224 */ /* 0x000fce00078e000e */
[----:B------:R-:W-:Y:S05]  /*1b0e0*/  WARPSYNC.COLLECTIVE R15, `(.L_x_12927) ;  /* 0x000000000f087348 */ /* 0x000fea0003c00000 */
[----:B------:R0:W1:Y:S02]  /*1b0f0*/  SHFL.IDX P6, R14, R13, R12, R11 ;  /* 0x0000000c0d0e7389 */ /* 0x00006400000c000b */
[----:B01----:R-:W-:Y:S01]  /*1b100*/  ENDCOLLECTIVE ;  /* 0x000000000000791b */ /* 0x003fe20003800000 */
.L_x_12927:
[----:B------:R-:W-:Y:S01]  /*1b110*/  IMAD.MOV.U32 R4, RZ, RZ, R14 ;  /* 0x000000ffff047224 */ /* 0x000fe200078e000e */
[----:B------:R-:W-:Y:S06]  /*1b120*/  BRA `(.L_x_12928) ;  /* 0xffffffc4006c7947 */ /* 0x000fec000383ffff */
.L_x_12797:
[----:B------:R-:W-:Y:S01]  /*1b130*/  BSSY B0, `(.L_x_12929) ;  /* 0x0000007000007945 */ /* 0x000fe20003800000 */
[----:B------:R-:W-:Y:S02]  /*1b140*/  IMAD.MOV.U32 R13, RZ, RZ, R3 ;  /* 0x000000ffff0d7224 */ /* 0x000fe400078e0003 */
[----:B------:R-:W-:Y:S02]  /*1b150*/  IMAD.MOV.U32 R11, RZ, RZ, 0x1f ;  /* 0x0000001fff0b7424 */ /* 0x000fe400078e00ff */
[----:B------:R-:W-:-:S07]  /*1b160*/  IMAD.MOV.U32 R15, RZ, RZ, -0x1 ;  /* 0xffffffffff0f7424 */ /* 0x000fce00078e00ff */
[----:B0123--:R-:W-:Y:S05]  /*1b170*/  WARPSYNC.COLLECTIVE R15, `(.L_x_12930) ;  /* 0x000000000f087348 */ /* 0x00ffea0003c00000 */
[----:B------:R4:W0:Y:S02]  /*1b180*/  SHFL.IDX P6, R14, R13, R12, R11 ;  /* 0x0000000c0d0e7389 */ /* 0x00082400000c000b */
[----:B01234-:R-:W-:Y:S01]  /*1b190*/  ENDCOLLECTIVE ;  /* 0x000000000000791b */ /* 0x01ffe20003800000 */
.L_x_12930:
[----:B------:R-:W-:Y:S05]  /*1b1a0*/  BSYNC B0 ;  /* 0x0000000000007941 */ /* 0x000fea0003800000 */
.L_x_12929:
[----:B------:R-:W-:Y:S01]  /*1b1b0*/  IMAD.MOV.U32 R24, RZ, RZ, R14 ;  /* 0x000000ffff187224 */ /* 0x000fe200078e000e */
[----:B------:R-:W-:Y:S06]  /*1b1c0*/  BRA `(.L_x_12796) ;  /* 0xffffffc4005c7947 */ /* 0x000fec000383ffff */
.L_x_12801:
[----:B0-----:R0:W1:Y:S02]  /*1b1d0*/  SYNCS.PHASECHK.TRANS64.TRYWAIT P0, [R9+URZ+0x30820], R0 ;  /* 0x03082000090075a7 */ /* 0x001064000800017f */
[----:B-1----:R-:W-:Y:S05]  /*1b1e0*/  @!P0 NANOSLEEP.SYNCS 0x989680 ;  /* 0x009896800000895d */ /* 0x002fea0003900000 */
[----:B------:R-:W1:Y:S02]  /*1b1f0*/  @!P0 SYNCS.PHASECHK.TRANS64 P0, [R9+URZ+0x30820], R0 ;  /* 0x03082000090085a7 */ /* 0x000e64000800007f */
[----:B-1----:R-:W-:Y:S05]  /*1b200*/  @!P0 BRA `(.L_x_12801) ;  /* 0xfffffffc00f08947 */ /* 0x002fea000383ffff */
[----:B------:R-:W-:Y:S05]  /*1b210*/  BRA `(.L_x_12931) ;  /* 0xffffffc800b47947 */ /* 0x000fea000383ffff */
.L_x_12802:
        /* <DEDUP_REMOVED lines=8> */
[----:B0--3--:R-:W-:Y:S05]  /*1b2a0*/  WARPSYNC.COLLECTIVE R15, `(.L_x_12933) ;  /* 0x000000000f087348 */ /* 0x009fea0003c00000 */
[----:B------:R1:W2:Y:S02]  /*1b2b0*/  SHFL.IDX P6, R14, R13, R12, R11 ;  /* 0x0000000c0d0e7389 */ /* 0x0002a400000c000b */
[----:B0123--:R-:W-:Y:S01]  /*1b2c0*/  ENDCOLLECTIVE ;  /* 0x000000000000791b */ /* 0x00ffe20003800000 */
.L_x_12933:
[----:B------:R-:W-:Y:S05]  /*1b2d0*/  BSYNC B0 ;  /* 0x0000000000007941 */ /* 0x000fea0003800000 */
.L_x_12932:
[----:B------:R-:W-:Y:S05]  /*1b2e0*/  BRA `(.L_x_12934) ;  /* 0xffffffc8009c7947 */ /* 0x000fea000383ffff */
.L_x_12803:
[----:B------:R-:W-:Y:S01]  /*1b2f0*/  BSSY B0, `(.L_x_12935) ;  /* 0x0000006000007945 */ /* 0x000fe20003800000 */
[----:B------:R-:W-:-:S07]  /*1b300*/  IMAD.MOV.U32 R15, RZ, RZ, -0x1 ;  /* 0xffffffffff0f7424 */ /* 0x000fce00078e00ff */
[----:B0--3--:R-:W-:Y:S05]  /*1b310*/  WARPSYNC.COLLECTIVE R15, `(.L_x_12936) ;  /* 0x000000000f0c7348 */ /* 0x009fea0003c00000 */
[----:B------:R-:W-:Y:S02]  /*1b320*/  ELECT P6, UR62, PT ;  /* 0x00000000003e782f */ /* 0x000fe400038c0000 */
[----:B------:R-:W-:Y:S01]  /*1b330*/  MOV R14, UR62 ;  /* 0x0000003e000e7c02 */ /* 0x000fe20008000f00 */
[----:B0--3--:R-:W-:Y:S10]  /*1b340*/  ENDCOLLECTIVE ;  /* 0x000000000000791b */ /* 0x009ff40003800000 */
.L_x_12936:
[----:B------:R-:W-:Y:S05]  /*1b350*/  BSYNC B0 ;  /* 0x0000000000007941 */ /* 0x000fea0003800000 */
.L_x_12935:
[----:B------:R-:W-:Y:S05]  /*1b360*/  BRA `(.L_x_12937) ;  /* 0xffffffc800907947 */ /* 0x000fea000383ffff */
.L_x_12805:
[----:B0-----:R0:W1:Y:S02]  /*1b370*/  SYNCS.PHASECHK.TRANS64.TRYWAIT P0, [R7+URZ], R2 ;  /* 0x00000002070075a7 */ /* 0x001064000800017f */
[----:B-1----:R-:W-:Y:S05]  /*1b380*/  @!P0 NANOSLEEP.SYNCS 0x989680 ;  /* 0x009896800000895d */ /* 0x002fea0003900000 */
[----:B------:R-:W1:Y:S02]  /*1b390*/  @!P0 SYNCS.PHASECHK.TRANS64 P0, [R7+URZ], R2 ;  /* 0x00000002070085a7 */ /* 0x000e64000800007f */
[----:B-1----:R-:W-:Y:S05]  /*1b3a0*/  @!P0 BRA `(.L_x_12805) ;  /* 0xfffffffc00f08947 */ /* 0x002fea000383ffff */
[----:B------:R-:W-:Y:S05]  /*1b3b0*/  BRA `(.L_x_12938) ;  /* 0xffffffc800c47947 */ /* 0x000fea000383ffff */
.L_x_12806:
[----:B-1----:R1:W2:Y:S02]  /*1b3c0*/  SYNCS.PHASECHK.TRANS64.TRYWAIT P0, [R3+URZ], R0 ;  /* 0x00000000030075a7 */ /* 0x0022a4000800017f */
[----:B--2---:R-:W-:Y:S05]  /*1b3d0*/  @!P0 NANOSLEEP.SYNCS 0x989680 ;  /* 0x009896800000895d */ /* 0x004fea0003900000 */
[----:B------:R-:W2:Y:S02]  /*1b3e0*/  @!P0 SYNCS.PHASECHK.TRANS64 P0, [R3+URZ], R0 ;  /* 0x00000000030085a7 */ /* 0x000ea4000800007f */
[----:B--2---:R-:W-:Y:S05]  /*1b3f0*/  @!P0 BRA `(.L_x_12806) ;  /* 0xfffffffc00f08947 */ /* 0x004fea000383ffff */
[----:B------:R-:W-:Y:S05]  /*1b400*/  BRA `(.L_x_12939) ;  /* 0xffffffc800b87947 */ /* 0x000fea000383ffff */
.L_x_12808:
[----:B-1----:R1:W2:Y:S02]  /*1b410*/  SYNCS.PHASECHK.TRANS64.TRYWAIT P0, [R5+URZ], R2 ;  /* 0x00000002050075a7 */ /* 0x0022a4000800017f */
[----:B--2---:R-:W-:Y:S05]  /*1b420*/  @!P0 NANOSLEEP.SYNCS 0x989680 ;  /* 0x009896800000895d */ /* 0x004fea0003900000 */
[----:B------:R-:W2:Y:S02]  /*1b430*/  @!P0 SYNCS.PHASECHK.TRANS64 P0, [R5+URZ], R2 ;  /* 0x00000002050085a7 */ /* 0x000ea4000800007f */
[----:B--2---:R-:W-:Y:S05]  /*1b440*/  @!P0 BRA `(.L_x_12808) ;  /* 0xfffffffc00f08947 */ /* 0x004fea000383ffff */
[----:B------:R-:W-:Y:S05]  /*1b450*/  BRA `(.L_x_12940) ;  /* 0xffffffc800bc7947 */ /* 0x000fea000383ffff */
.L_x_12941:
        /* <DEDUP_REMOVED lines=10> */
.L_x_14877:


//--------------------- .text._ZN7cutlass13device_kernelIN5flash11enable_sm90INS1_16FlashAttnFwdSm90INS1_25CollectiveMainloopFwdSm90ILi2EN4cute5tupleIJNS5_1CILi1EEES8_S8_EEENS6_IJNS7_ILi192EEENS7_ILi128EEENS7_ILi64EEEEEELi64ENS_10bfloat16_tEfNS_4arch4Sm90ELb0ELb1ELb0ELb0ELb0ELb0ELb0ELb1ELb1ELb1ELb1ELb0EEENS1_21CollectiveEpilogueFwdINS6_IJSA_SC_SB_EEES9_SE_SG_Li384ELb0ELb1ELb1ELb0EEENS1_19SingleTileSchedulerILb0ELb1ELb1ELi192EEEEEEEEEvNT_6ParamsE --------------------------
	.section	.text._ZN7cutlass13device_kernelIN5flash11enable_sm90INS1_16FlashAttnFwdSm90INS1_25CollectiveMainloopFwdSm90ILi2EN4cute5tupleIJNS5_1CILi1EEES8_S8_EEENS6_IJNS7_ILi192EEENS7_ILi128EEENS7_ILi64EEEEEELi64ENS_10bfloat16_tEfNS_4arch4Sm90ELb0ELb1ELb0ELb0ELb0ELb0ELb0ELb1ELb1ELb1ELb1ELb0EEENS1_21CollectiveEpilogueFwdINS6_IJSA_SC_SB_EEES9_SE_SG_Li384ELb0ELb1ELb1ELb0EEENS1_19SingleTileSchedulerILb0ELb1ELb1ELi192EEEEEEEEEvNT_6ParamsE,"ax",@progbits
	.align	128
.text._ZN7cutlass13device_kernelIN5flash11enable_sm90INS1_16FlashAttnFwdSm90INS1_25CollectiveMainloopFwdSm90ILi2EN4cute5tupleIJNS5_1CILi1EEES8_S8_EEENS6_IJNS7_ILi192EEENS7_ILi128EEENS7_ILi64EEEEEELi64ENS_10bfloat16_tEfNS_4arch4Sm90ELb0ELb1ELb0ELb0ELb0ELb0ELb0ELb1ELb1ELb1ELb1ELb0EEENS1_21CollectiveEpilogueFwdINS6_IJSA_SC_SB_EEES9_SE_SG_Li384ELb0ELb1ELb1ELb0EEENS1_19SingleTileSchedulerILb0ELb1ELb1ELi192EEEEEEEEEvNT_6ParamsE:
        .type           _ZN7cutlass13device_kernelIN5flash11enable_sm90INS1_16FlashAttnFwdSm90INS1_25CollectiveMainloopFwdSm90ILi2EN4cute5tupleIJNS5_1CILi1EEES8_S8_EEENS6_IJNS7_ILi192EEENS7_ILi128EEENS7_ILi64EEEEEELi64ENS_10bfloat16_tEfNS_4arch4Sm90ELb0ELb1ELb0ELb0ELb0ELb0ELb0ELb1ELb1ELb1ELb1ELb0EEENS1_21CollectiveEpilogueFwdINS6_IJSA_SC_SB_EEES9_SE_SG_Li384ELb0ELb1ELb1ELb0EEENS1_19SingleTileSchedulerILb0ELb1ELb1ELi192EEEEEEEEEvNT_6ParamsE,@function
        .size           _ZN7cutlass13device_kernelIN5flash11enable_sm90INS1_16FlashAttnFwdSm90INS1_25CollectiveMainloopFwdSm90ILi2EN4cute5tupleIJNS5_1CILi1EEES8_S8_EEENS6_IJNS7_ILi192EEENS7_ILi128EEENS7_ILi64EEEEEELi64ENS_10bfloat16_tEfNS_4arch4Sm90ELb0ELb1ELb0ELb0ELb0ELb0ELb0ELb1ELb1ELb1ELb1ELb0EEENS1_21CollectiveEpilogueFwdINS6_IJSA_SC_SB_EEES9_SE_SG_Li384ELb0ELb1ELb1ELb0EEENS1_19SingleTileSchedulerILb0ELb1ELb1ELi192EEEEEEEEEvNT_6ParamsE,(.L_x_14878 - _ZN7cutlass13device_kernelIN5flash11enable_sm90INS1_16FlashAttnFwdSm90INS1_25CollectiveMainloopFwdSm90ILi2EN4cute5tupleIJNS5_1CILi1EEES8_S8_EEENS6_IJNS7_ILi192EEENS7_ILi128EEENS7_ILi64EEEEEELi64ENS_10bfloat16_tEfNS_4arch4Sm90ELb0ELb1ELb0ELb0ELb0ELb0ELb0ELb1ELb1ELb1ELb1ELb0EEENS1_21CollectiveEpilogueFwdINS6_IJSA_SC_SB_EEES9_SE_SG_Li384ELb0ELb1ELb1ELb0EEENS1_19SingleTileSchedulerILb0ELb1ELb1ELi192EEEEEEEEEvNT_6ParamsE)
        .other          _ZN7cutlass13device_kernelIN5flash11enable_sm90INS1_16FlashAttnFwdSm90INS1_25CollectiveMainloopFwdSm90ILi2EN4cute5tupleIJNS5_1CILi1EEES8_S8_EEENS6_IJNS7_ILi192EEENS7_ILi128EEENS7_ILi64EEEEEELi64ENS_10bfloat16_tEfNS_4arch4Sm90ELb0ELb1ELb0ELb0ELb0ELb0ELb0ELb1ELb1ELb1ELb1ELb0EEENS1_21CollectiveEpilogueFwdINS6_IJSA_SC_SB_EEES9_SE_SG_Li384ELb0ELb1ELb1ELb0EEENS1_19SingleTileSchedulerILb0ELb1ELb1ELi192EEEEEEEEEvNT_6ParamsE,@"STO_CUDA_ENTRY STV_DEFAULT"
_ZN7cutlass13device_kernelIN5flash11enable_sm90INS1_16FlashAttnFwdSm90INS1_25CollectiveMainloopFwdSm90ILi2EN4cute5tupleIJNS5_1CILi1EEES8_S8_EEENS6_IJNS7_ILi192EEENS7_ILi128EEENS7_ILi64EEEEEELi64ENS_10bfloat16_tEfNS_4arch4Sm90ELb0ELb1ELb0ELb0ELb0ELb0ELb0ELb1ELb1ELb1ELb1ELb0EEENS1_21CollectiveEpilogueFwdINS6_IJSA_SC_SB_EEES9_SE_SG_Li384ELb0ELb1ELb1ELb0EEENS1_19SingleTileSchedulerILb0ELb1ELb1ELi192EEEEEEEEEvNT_6ParamsE:
        /* <DEDUP_REMOVED lines=17> */
.L_x_12943:
[----:B------:R-:W-:Y:S05]  /*0110*/  BSYNC B0 ;  /* 0x0000000000007941 */ /* 0x000fea0003800000 */
.L_x_12942:
        /* <DEDUP_REMOVED lines=41> */
.L_x_12944:
        /* <DEDUP_REMOVED lines=22> */
.L_x_12945:
        /* <DEDUP_REMOVED lines=18> */
.L_x_12946:
        /* <DEDUP_REMOVED lines=22> */
.L_x_12947:
        /* <DEDUP_REMOVED lines=22> */
.L_x_12948:
[----:B------:R-:W-:Y:S01]  /*08f0*/  PLOP3.LUT P0, PT, PT, PT, UP0, 0x80, 0x0 ;  /* 0x000000000000781c */ /* 0x000fe20003f0f008 */
[----:B------:R-:W-:Y:S01]  /*0900*/  UMOV UR45, 0x1 ;  /* 0x00000001002d7882 */ /* 0x000fe20000000000 */
[----:B------:R-:W-:Y:S01]  /*0910*/  NOP ;  /* 0x0000000000007918 */ /* 0x000fe20000000000 */
[----:B------:R-:W-:Y:S01]  /*0920*/  USEL UR45, UR45, 0x2, !UP0 ;  /* 0x000000022d2d7887 */ /* 0x000fe2000c000000 */
[----:B------:R-:W-:Y:S01]  /*0930*/  BSSY B6, `(.L_x_12949) ;  /* 0x00010f7000067945 */ /* 0x000fe20003800000 */
[----:B------:R-:W-:Y:S01]  /*0940*/  ULDC.64 UR48, c[0x0][0x208] ;  /* 0x0000820000307ab9 */ /* 0x000fe20000000a00 */
[----:B------:R-:W-:Y:S01]  /*0950*/  LOP3.LUT R19, R2, 0x7f, RZ, 0xc0, !PT ;  /* 0x0000007f02137812 */ /* 0x000fe200078ec0ff */
[----:B012-4-:R-:W-:Y:S06]  /*0960*/  BAR.SYNC.DEFER_BLOCKING 0x0 ;  /* 0x0000000000007b1d */ /* 0x017fec0000010000 */
[----:B------:R-:W-:Y:S05]  /*0970*/  @!P0 BRA `(.L_x_12950) ;  /* 0x000000d4008c8947 */ /* 0x000fea0003800000 */
.L_x_12951:
        /* <DEDUP_REMOVED lines=18> */
[----:B------:R-:W-:-:S04]  /*0aa0*/  UIADD3 UR4, -UR36, URZ, URZ ;  /* 0x0000003f24047290 */ /* 0x000fc8000fffe13f */
        /* <DEDUP_REMOVED lines=40> */
.L_x_12954:
[----:B------:R-:W-:-:S11]  /*0d30*/  UISETP.NE.AND UP1, UPT, UR5, 0x1, UPT ;  /* 0x000000010500788c */ /* 0x000fd6000bf25270 */
[----:B------:R-:W-:Y:S02]  /*0d40*/  @UP1 ULDC.64 UR10, c[0x0][0x9e8] ;  /* 0x00027a00000a1ab9 */ /* 0x000fe40000000a00 */
[----:B------:R-:W-:-:S04]  /*0d50*/  UIMAD.WIDE.U32 UR8, UR4, UR10, URZ ;  /* 0x0000000a040872a5 */ /* 0x000fc8000f8e003f */
[----:B------:R-:W-:-:S12]  /*0d60*/  @UP1 USHF.R.U32.HI UR4, URZ, UR11, UR9 ;  /* 0x0000000b3f041299 */ /* 0x000fd80008011609 */
.L_x_12955:
[----:B------:R-:W-:-:S06]  /*0d70*/  UIMAD UR4, UR4, UR5, UR5 ;  /* 0x00000005040472a4 */ /* 0x000fcc000f8e0205 */
[----:B------:R-:W-:-:S07]  /*0d80*/  VIMNMX R0, R0, UR4, PT ;  /* 0x0000000400007c48 */ /* 0x000fce000bfe0100 */
.L_x_12953:
        /* <DEDUP_REMOVED lines=30> */
.L_x_12957:
[----:B------:R-:W-:-:S11]  /*0f70*/  UISETP.NE.AND UP0, UPT, UR5, 0x1, UPT ;  /* 0x000000010500788c */ /* 0x000fd6000bf05270 */
[----:B------:R-:W-:Y:S02]  /*0f80*/  @UP0 ULDC.64 UR10, c[0x0][0x9e8] ;  /* 0x00027a00000a0ab9 */ /* 0x000fe40000000a00 */
[----:B------:R-:W-:-:S04]  /*0f90*/  UIMAD.WIDE.U32 UR8, UR4, UR10, URZ ;  /* 0x0000000a040872a5 */ /* 0x000fc8000f8e003f */
[----:B------:R-:W-:-:S12]  /*0fa0*/  @UP0 USHF.R.U32.HI UR4, URZ, UR11, UR9 ;  /* 0x0000000b3f040299 */ /* 0x000fd80008011609 */
.L_x_12958:
[----:B------:R-:W-:-:S04]  /*0fb0*/  UIMAD UR4, UR4, UR5, URZ ;  /* 0x00000005040472a4 */ /* 0x000fc8000f8e023f */
[----:B------:R-:W-:-:S04]  /*0fc0*/  UISETP.LT.AND UP0, UPT, UR7, UR4, UPT ;  /* 0x000000040700728c */ /* 0x000fc8000bf01270 */
[----:B------:R-:W-:-:S12]  /*0fd0*/  USEL UR7, UR7, UR4, !UP0 ;  /* 0x0000000407077287 */ /* 0x000fd8000c000000 */
.L_x_12956:
        /* <DEDUP_REMOVED lines=47> */
.L_x_12959:
[----:B------:R-:W-:Y:S02]  /*12d0*/  UIMAD UR37, UR37, UR4, UR9 ;  /* 0x00000004252572a4 */ /* 0x000fe4000f8e0209 */
[----:B------:R-:W-:Y:S01]  /*12e0*/  IMAD.U32 R3, RZ, RZ, UR4 ;  /* 0x00000004ff037e24 */ /* 0x000fe2000f8e00ff */
[----:B------:R-:W-:Y:S01]  /*12f0*/  PLOP3.LUT P0, PT, PT, PT, PT, 0x80, 0x0 ;  /* 0x000000000000781c */ /* 0x000fe20003f0f070 */
        /* <DEDUP_REMOVED lines=27> */
[----:B0-----:R-:W-:Y:S01]  /*14b0*/  ULEA UR38, UR6, UR38, 0x18 ;  /* 0x0000002606267291 */ /* 0x001fe2000f8ec03f */
[----:B-1----:R-:W-:-:S13]  /*14c0*/  R2UR UR39, R0 ;  /* 0x00000000002772ca */ /* 0x002fda00000e0000 */
[----:B------:R-:W-:Y:S02]  /*14d0*/  UIMAD.WIDE UR4, UR39, 0x55555556, URZ ;  /* 0x55555556270478a5 */ /* 0x000fe4000f8e023f */
[----:B------:R-:W-:Y:S02]  /*14e0*/  UIADD3 UR4, UR38, 0x8400, URZ ;  /* 0x0000840026047890 */ /* 0x000fe4000fffe03f */
[----:B------:R-:W-:Y:S02]  /*14f0*/  ULEA.HI UR5, UR5, UR5, URZ, 0x1 ;  /* 0x0000000505057291 */ /* 0x000fe4000f8f083f */
[----:B------:R-:W-:Y:S02]  /*1500*/  ULOP3.LUT UP0, URZ, UR4, 0x3ff, URZ, 0xc0, !UPT ;  /* 0x000003ff043f7892 */ /* 0x000fe4000f80c03f */
[----:B------:R-:W-:-:S04]  /*1510*/  UIMAD UR5, UR5, -0x3, UR39 ;  /* 0xfffffffd050578a4 */ /* 0x000fc8000f8e0227 */
[----:B------:R-:W-:Y:S01]  /*1520*/  PLOP3.LUT P0, PT, PT, PT, UP0, 0x80, 0x0 ;  /* 0x000000000000781c */ /* 0x000fe20003f0f008 */
[----:B------:R-:W-:-:S04]  /*1530*/  ULEA UR5, UR5, UR4, 0xd ;  /* 0x0000000405057291 */ /* 0x000fc8000f8e683f */
[----:B------:R-:W-:-:S04]  /*1540*/  USHF.R.U32.HI UR5, URZ, 0x4, UR5 ;  /* 0x000000043f057899 */ /* 0x000fc80008011605 */
        /* <DEDUP_REMOVED lines=18> */
.L_x_12961:
[----:B------:R-:W-:-:S04]  /*1670*/  SHF.L.U32 R0, RZ, 0x1f, RZ ;  /* 0x0000001fff007819 */ /* 0x000fc800000006ff */
[----:B------:R-:W0:Y:S02]  /*1680*/  SYNCS.PHASECHK.TRANS64.TRYWAIT P0, [UR38+0x16800], R0 ;  /* 0x01680000ff0075a7 */ /* 0x000e240008000166 */
[----:B0-----:R-:W-:Y:S05]  /*1690*/  @!P0 BRA `(.L_x_12962) ;  /* 0x0000010000888947 */ /* 0x001fea0003800000 */
.L_x_13113:
[----:B------:R-:W-:-:S06]  /*16a0*/  ULOP3.LUT UR4, UR45, 0x1, URZ, 0xfc, !UPT ;  /* 0x000000012d047892 */ /* 0x000fcc000f8efc3f */
[----:B0-----:R-:W-:-:S05]  /*16b0*/  IMAD.U32 R3, RZ, RZ, UR4 ;  /* 0x00000004ff037e24 */ /* 0x001fca000f8e00ff */
[----:B------:R-:W-:-:S13]  /*16c0*/  ISETP.NE.AND P0, PT, R3, 0x3, PT ;  /* 0x000000030300780c */ /* 0x000fda0003f05270 */
[----:B------:R-:W-:Y:S05]  /*16d0*/  @!P0 BRA `(.L_x_12963) ;  /* 0x0000000000048947 */ /* 0x000fea0003800000 */
[----:B------:R-:W-:Y:S01]  /*16e0*/  BPT.TRAP 0x1 ;  /* 0x000000040000795c */ /* 0x000fe20000300000 */
.L_x_12963:
[----:B------:R0:W1:Y:S01]  /*16f0*/  SYNCS.PHASECHK.TRANS64.TRYWAIT P2, [UR38+0x16830], R0 ;  /* 0x01683000ff0075a7 */ /* 0x0000620008040166 */
[----:B------:R-:W-:Y:S05]  /*1700*/  @!P0 BRA `(.L_x_12964) ;  /* 0x0000000000048947 */ /* 0x000fea0003800000 */
[----:B------:R-:W-:Y:S01]  /*1710*/  BPT.TRAP 0x1 ;  /* 0x000000040000795c */ /* 0x000fe20000300000 */
.L_x_12964:
[----:B------:R-:W-:Y:S01]  /*1720*/  IMAD.U32 R12, RZ, RZ, UR41 ;  /* 0x00000029ff0c7e24 */ /* 0x000fe2000f8e00ff */
[----:B------:R-:W-:-:S04]  /*1730*/  ISETP.NE.AND P1, PT, R19, RZ, PT ;  /* 0x000000ff1300720c */ /* 0x000fc80003f25270 */
[----:B------:R-:W-:Y:S01]  /*1740*/  LOP3.LUT R12, R12, 0x10000, RZ, 0xfc, !PT ;  /* 0x000100000c0c7812 */ /* 0x000fe200078efcff */
[----:B-1----:R-:W-:Y:S08]  /*1750*/  @P2 BRA `(.L_x_12965) ;  /* 0x0000000000082947 */ /* 0x002ff00003800000 */
[----:B------:R-:W1:Y:S02]  /*1760*/  SYNCS.PHASECHK.TRANS64.TRYWAIT P2, [UR38+0x16830], R0 ;  /* 0x01683000ff0075a7 */ /* 0x000e640008040166 */
[----:B-1----:R-:W-:Y:S05]  /*1770*/  @!P2 BRA `(.L_x_12966) ;  /* 0x000001000068a947 */ /* 0x002fea0003800000 */
.L_x_12965:
        /* <DEDUP_REMOVED lines=11> */
[----:B-1----:R-:W-:Y:S01]  /*1830*/  LOP3.LUT R3, R88, 0xffffff80, RZ, 0xc0, !PT ;  /* 0xffffff8058037812 */ /* 0x002fe200078ec0ff */
[----:B------:R-:W-:Y:S01]  /*1840*/  UMOV UR15, 0x40000040 ;  /* 0x40000040000f7882 */ /* 0x000fe20000000000 */
[----:B------:R-:W-:Y:S01]  /*1850*/  UMOV UR17, 0x40000040 ;  /* 0x4000004000117882 */ /* 0x000fe20000000000 */
[----:B------:R-:W-:Y:S01]  /*1860*/  ULOP3.LUT UR24, UR4, 0x10000, URZ, 0xfc, !UPT ;  /* 0x0001000004187892 */ /* 0x000fe2000f8efc3f */
[----:B------:R-:W-:Y:S01]  /*1870*/  LEA.HI R89, R89, R18, RZ, 0x2 ;  /* 0x0000001259597211 */ /* 0x000fe200078f10ff */
[----:B------:R-:W-:Y:S01]  /*1880*/  UMOV UR19, 0x40000040 ;  /* 0x4000004000137882 */ /* 0x000fe20000000000 */
[----:B------:R-:W-:Y:S01]  /*1890*/  IMAD.IADD R5, R18, 0x1, -R3 ;  /* 0x0000000112057824 */ /* 0x000fe200078e0a03 */
[----:B------:R-:W-:Y:S01]  /*18a0*/  UIADD3 UR14, UR24, 0x4, URZ ;  /* 0x00000004180e7890 */ /* 0x000fe2000fffe03f */
[----:B------:R-:W-:Y:S01]  /*18b0*/  LOP3.LUT R89, R89, 0xfffffffc, RZ, 0xc0, !PT ;  /* 0xfffffffc59597812 */ /* 0x000fe200078ec0ff */
[----:B------:R-:W-:Y:S01]  /*18c0*/  UIADD3 UR12, UR16, 0x4, URZ ;  /* 0x00000004100c7890 */ /* 0x000fe2000fffe03f */
[----:B------:R-:W-:Y:S01]  /*18d0*/  IMAD.HI R6, R90, 0x55555556, RZ ;  /* 0x555555565a067827 */ /* 0x000fe200078e02ff */
[----:B------:R-:W-:Y:S01]  /*18e0*/  UMOV UR10, UR24 ;  /* 0x00000018000a7c82 */ /* 0x000fe20008000000 */
[----:B------:R-:W-:Y:S01]  /*18f0*/  UIADD3 UR18, UR24, 0x6, URZ ;  /* 0x0000000618127890 */ /* 0x000fe2000fffe03f */
[----:B------:R-:W-:Y:S01]  /*1900*/  HGMMA.64x128x16.F32.BF16 R24, gdesc[UR8], RZ, !UPT, gsb0 ;  /* 0x01e00000081879f0 */ /* 0x000fe2000c0018ff */
[----:B------:R-:W-:Y:S01]  /*1910*/  UIADD3 UR8, UR16, 0x2, URZ ;  /* 0x0000000210087890 */ /* 0x000fe2000fffe03f */
[----:B0-----:R-:W-:Y:S01]  /*1920*/  SHF.R.S32.HI R0, RZ, 0x1f, R5 ;  /* 0x0000001fff007819 */ /* 0x001fe20000011405 */
[----:B------:R-:W-:Y:S01]  /*1930*/  UIADD3 UR10, UR24, 0x2, URZ ;  /* 0x00000002180a7890 */ /* 0x000fe2000fffe03f */
[----:B------:R-:W-:Y:S01]  /*1940*/  IMAD.IADD R89, R18, 0x1, -R89 ;  /* 0x0000000112597824 */ /* 0x000fe200078e0a59 */
[----:B------:R-:W-:Y:S01]  /*1950*/  UMOV UR9, 0x40000040 ;  /* 0x4000004000097882 */ /* 0x000fe20000000000 */
[----:B------:R-:W-:Y:S01]  /*1960*/  UMOV UR11, 0x40000040 ;  /* 0x40000040000b7882 */ /* 0x000fe20000000000 */
[----:B------:R-:W-:Y:S01]  /*1970*/  UIADD3 UR16, UR16, 0x6, URZ ;  /* 0x0000000610107890 */ /* 0x000fe2000fffe03f */
[CC--:B------:R-:W-:Y:S01]  /*1980*/  LEA.HI R4, R0.reuse, R5.reuse, RZ, 0x2 ;  /* 0x0000000500047211 */ /* 0x0c0fe200078f10ff */
[----:B------:R-:W-:Y:S01]  /*1990*/  ULDC UR4, c[0x0][0x448] ;  /* 0x0001120000047ab9 */ /* 0x000fe20000000800 */
[----:B------:R-:W-:Y:S01]  /*19a0*/  LEA.HI R3, R0, R5, RZ, 0x5 ;  /* 0x0000000500037211 */ /* 0x000fe200078f28ff */
[----:B------:R-:W-:Y:S01]  /*19b0*/  UISETP.NE.AND UP0, UPT, UR4, 0x1, UPT ;  /* 0x000000010400788c */ /* 0x000fe2000bf05270 */
[--C-:B------:R-:W-:Y:S01]  /*19c0*/  SHF.R.S32.HI R0, RZ, 0x2, R4.reuse ;  /* 0x00000002ff007819 */ /* 0x100fe20000011404 */
[----:B------:R-:W-:Y:S01]  /*19d0*/  ULDC UR27, c[0x0][0x2f0] ;  /* 0x0000bc00001b7ab9 */ /* 0x000fe20000000800 */
[----:B------:R-:W-:Y:S01]  /*19e0*/  SHF.R.S32.HI R7, RZ, 0x1f, R4 ;  /* 0x0000001fff077819 */ /* 0x000fe20000011404 */
[----:B------:R-:W-:Y:S01]  /*19f0*/  ULDC UR6, c[0x0][0x288] ;  /* 0x0000a20000067ab9 */ /* 0x000fe20000000800 */
[----:B------:R-:W-:Y:S01]  /*1a00*/  SHF.R.S32.HI R3, RZ, 0x5, R3 ;  /* 0x00000005ff037819 */ /* 0x000fe20000011403 */
[----:B------:R-:W-:Y:S01]  /*1a10*/  IMAD.U32 R8, RZ, RZ, UR6 ;  /* 0x00000006ff087e24 */ /* 0x000fe2000f8e00ff */
[----:B------:R-:W-:Y:S01]  /*1a20*/  LEA.HI R7, R7, R0, RZ, 0x3 ;  /* 0x0000000007077211 */ /* 0x000fe200078f18ff */
[----:B------:R-:W-:Y:S01]  /*1a30*/  ULDC UR25, c[0x0][0x9dc] ;  /* 0x0002770000197ab9 */ /* 0x000fe20000000800 */
[----:B------:R-:W-:Y:S01]  /*1a40*/  LEA.HI R9, R6, R6, RZ, 0x1 ;  /* 0x0000000606097211 */ /* 0x000fe200078f08ff */
[----:B------:R-:W-:Y:S01]  /*1a50*/  ULOP3.LUT UR25, URZ, UR25, URZ, 0x33, !UPT ;  /* 0x000000193f197292 */ /* 0x000fe2000f8e333f */
[----:B------:R-:W-:Y:S01]  /*1a60*/  LEA R6, R3, UR40, 0x4 ;  /* 0x0000002803067c11 */ /* 0x000fe2000f8e20ff */
[----:B------:R-:W-:Y:S01]  /*1a70*/  @UP0 ULDC UR4, c[0x0][0x44c] ;  /* 0x0001130000040ab9 */ /* 0x000fe20000000800 */
[----:B------:R-:W-:Y:S01]  /*1a80*/  LOP3.LUT R7, R7, 0xfffffff8, RZ, 0xc0, !PT ;  /* 0xfffffff807077812 */ /* 0x000fe200078ec0ff */
[----:B------:R-:W-:Y:S01]  /*1a90*/  IMAD R9, R9, -0x3, R90 ;  /* 0xfffffffd09097824 */ /* 0x000fe200078e025a */
[----:B------:R-:W-:-:S02]  /*1aa0*/  LEA.HI R3, R89, R89, RZ, 0x1 ;  /* 0x0000005959037211 */ /* 0x000fc400078f08ff */
[----:B------:R-:W-:Y:S02]  /*1ab0*/  IADD3 R6, R6, R0, -R7 ;  /* 0x0000000006067210 */ /* 0x000fe40007ffe807 */
[----:B------:R-:W-:Y:S01]  /*1ac0*/  LOP3.LUT R0, R3, 0x1ffffffe, RZ, 0xc0, !PT ;  /* 0x1ffffffe03007812 */ /* 0x000fe200078ec0ff */
[----:B------:R-:W-:Y:S01]  /*1ad0*/  IMAD.U32 R3, RZ, RZ, UR38 ;  /* 0x00000026ff037e24 */ /* 0x000fe2000f8e00ff */
[----:B------:R-:W-:Y:S01]  /*1ae0*/  PLOP3.LUT P2, PT, PT, PT, UP0, 0x80, 0x0 ;  /* 0x000000000000781c */ /* 0x000fe20003f4f008 */
[----:B------:R-:W-:Y:S01]  /*1af0*/  IMAD R9, R9, 0x40, R6 ;  /* 0x0000004009097824 */ /* 0x000fe200078e0206 */
[----:B------:R-:W-:Y:S01]  /*1b00*/  PLOP3.LUT P3, PT, PT, PT, UP0, 0x80, 0x0 ;  /* 0x000000000000781c */ /* 0x000fe20003f6f008 */
[----:B------:R-:W-:Y:S01]  /*1b10*/  IMAD.IADD R0, R89, 0x1, -R0 ;  /* 0x0000000159007824 */ /* 0x000fe200078e0a00 */
[----:B------:R-:W-:Y:S01]  /*1b20*/  LEA R100, R22, 0xffffff80, 0x7 ;  /* 0xffffff8016647811 */ /* 0x000fe200078e38ff */
[----:B------:R-:W-:Y:S02]  /*1b30*/  @!P1 VIADD R3, R3, 0x16840 ;  /* 0x0001684003039836 */ /* 0x000fe40000000000 */
[----:B------:R-:W-:-:S02]  /*1b40*/  IMAD R0, R0, 0x8, R9 ;  /* 0x0000000800007824 */ /* 0x000fc400078e0209 */
[----:B------:R-:W-:Y:S02]  /*1b50*/  IMAD.MOV.U32 R9, RZ, RZ, -0x80 ;  /* 0xffffff80ff097424 */ /* 0x000fe400078e00ff */
[----:B------:R-:W-:Y:S02]  /*1b60*/  IMAD.MOV.U32 R7, RZ, RZ, R0 ;  /* 0x000000ffff077224 */ /* 0x000fe400078e0000 */
[----:B------:R-:W-:Y:S01]  /*1b70*/  @P2 IMAD.HI.U32 R6, R0, UR4, RZ ;  /* 0x0000000400062c27 */ /* 0x000fe2000f8e00ff */
[----:B------:R-:W-:-:S03]  /*1b80*/  @UP0 ULDC UR4, c[0x0][0x450] ;  /* 0x0001140000040ab9 */ /* 0x000fc60000000800 */
[----:B------:R-:W-:Y:S01]  /*1b90*/  IMAD R11, R22, R9, 0x80 ;  /* 0x00000080160b7424 */ /* 0x000fe200078e0209 */
[----:B------:R-:W-:Y:S01]  /*1ba0*/  @P3 SHF.R.U32.HI R7, RZ, UR4, R6 ;  /* 0x00000004ff073c19 */ /* 0x000fe20008011606 */
[----:B------:R-:W-:Y:S01]  /*1bb0*/  ULDC.64 UR4, c[0x0][0x9e0] ;  /* 0x0002780000047ab9 */ /* 0x000fe20000000a00 */
[----:B------:R-:W-:Y:S01]  /*1bc0*/  LOP3.LUT R6, R4, 0x7ffffffc, RZ, 0xc0, !PT ;  /* 0x7ffffffc04067812 */ /* 0x000fe200078ec0ff */
[----:B------:R-:W-:Y:S01]  /*1bd0*/  UISETP.GE.AND UP1, UPT, UR5, 0x1, UPT ;  /* 0x000000010500788c */ /* 0x000fe2000bf26270 */
[----:B------:R-:W-:Y:S01]  /*1be0*/  @!P1 PRMT R4, RZ, 0x654, R3 ;  /* 0x00000654ff049816 */ /* 0x000fe20000000003 */
[----:B------:R-:W0:Y:S02]  /*1bf0*/  SHFL.IDX PT, R9, R7, RZ, 0x1c1f ;  /* 0x001c1fff07097589 */ /* 0x000e2400000e0000 */
[----:B------:R-:W-:Y:S02]  /*1c00*/  IMAD.IADD R3, R5, 0x1, -R6 ;  /* 0x0000000105037824 */ /* 0x000fe400078e0a06 */
[----:B------:R-:W-:Y:S01]  /*1c10*/  VIADD R6, R11, 0x1 ;  /* 0x000000010b067836 */ /* 0x000fe20000000000 */
[----:B------:R-:W-:-:S03]  /*1c20*/  PLOP3.LUT P2, PT, PT, PT, UP1, 0x40, 0x0 ;  /* 0x000000000000781c */ /* 0x000fc60003f4e818 */
[----:B------:R-:W-:-:S04]  /*1c30*/  IMAD R5, R3, -0x2, R6 ;  /* 0xfffffffe03057824 */ /* 0x000fc800078e0206 */
[----:B------:R-:W-:-:S04]  /*1c40*/  IMAD R5, R16, UR27, R5 ;  /* 0x0000001b10057c24 */ /* 0x000fc8000f8e0205 */
[----:B------:R-:W-:-:S04]  /*1c50*/  IMAD.IADD R5, R5, 0x1, -R8 ;  /* 0x0000000105057824 */ /* 0x000fc800078e0a08 */
[C---:B------:R-:W-:Y:S02]  /*1c60*/  VIADD R102, R5.reuse, UR4 ;  /* 0x0000000405667c36 */ /* 0x040fe40008000000 */
[----:B------:R-:W-:-:S04]  /*1c70*/  VIADD R19, R5, UR25 ;  /* 0x0000001905137c36 */ /* 0x000fc80008000000 */
[----:B0-----:R-:W-:Y:S01]  /*1c80*/  IMAD.IADD R6, R19, 0x1, R9 ;  /* 0x0000000113067824 */ /* 0x001fe200078e0209 */
        /* <DEDUP_REMOVED lines=28> */
.L_x_12969:
[----:B------:R-:W-:-:S06]  /*1e50*/  UISETP.NE.AND UP2, UPT, UR5, 0x1, UPT ;  /* 0x000000010500788c */ /* 0x000fcc000bf45270 */
[----:B------:R-:W-:-:S05]  /*1e60*/  PLOP3.LUT P2, PT, PT, PT, UP2, 0x80, 0x0 ;  /* 0x000000000000781c */ /* 0x000fca0003f4f028 */
[----:B------:R-:W-:-:S08]  /*1e70*/  @UP2 ULDC.64 UR6, c[0x0][0x9e8] ;  /* 0x00027a0000062ab9 */ /* 0x000fd00000000a00 */
[----:B------:R-:W-:-:S05]  /*1e80*/  @P2 IMAD.HI.U32 R4, R9, UR6, RZ ;  /* 0x0000000609042c27 */ /* 0x000fca000f8e00ff */
[----:B------:R-:W-:-:S07]  /*1e90*/  @P2 SHF.R.U32.HI R9, RZ, UR7, R4 ;  /* 0x00000007ff092c19 */ /* 0x000fce0008011604 */
.L_x_12970:
[----:B------:R-:W-:Y:S05]  /*1ea0*/  BSYNC B0 ;  /* 0x0000000000007941 */ /* 0x000fea0003800000 */
.L_x_12968:
[----:B------:R-:W-:-:S04]  /*1eb0*/  IMAD R4, R9, UR5, -R100 ;  /* 0x0000000509047c24 */ /* 0x000fc8000f8e0a64 */
[----:B------:R-:W-:-:S05]  /*1ec0*/  IMAD R4, R3, -0x2, R4 ;  /* 0xfffffffe03047824 */ /* 0x000fca00078e0204 */
[----:B------:R-:W-:Y:S02]  /*1ed0*/  VIMNMX R6, R6, R4, !PT ;  /* 0x0000000406067248 */ /* 0x000fe40007fe0100 */
[----:B------:R-:W-:-:S07]  /*1ee0*/  VIADDMNMX R5, R4, UR5, R5, PT ;  /* 0x0000000504057c46 */ /* 0x000fce000b800105 */
.L_x_12967:
[C---:B------:R-:W-:Y:S01]  /*1ef0*/  ISETP.GE.AND P4, PT, R11.reuse, 0x9, PT ;  /* 0x000000090b00780c */ /* 0x040fe20003f86270 */
[----:B------:R-:W0:Y:S01]  /*1f00*/  SHFL.IDX PT, R7, R7, 0x1, 0x1c1f ;  /* 0x003c1f0007077f89 */ /* 0x000e2200000e0000 */
[C---:B------:R-:W-:Y:S02]  /*1f10*/  ISETP.GE.AND P2, PT, R11.reuse, 0x2, PT ;  /* 0x000000020b00780c */ /* 0x040fe40003f46270 */
        /* <DEDUP_REMOVED lines=9> */
[----:B------:R-:W-:Y:S01]  /*1fb0*/  ISETP.GT.AND P3, PT, R6, 0x9, !P5 ;  /* 0x000000090600780c */ /* 0x000fe20006f64270 */
[----:B0-----:R-:W-:Y:S01]  /*1fc0*/  IMAD.IADD R9, R19, 0x1, R7 ;  /* 0x0000000113097824 */ /* 0x001fe200078e0207 */
[----:B------:R-:W-:Y:S02]  /*1fd0*/  ISETP.GE.AND P5, PT, R11, 0x11, PT ;  /* 0x000000110b00780c */ /* 0x000fe40003fa6270 */
[C---:B------:R-:W-:Y:S02]  /*1fe0*/  ISETP.LT.OR P4, PT, R5.reuse, 0x9, P4 ;  /* 0x000000090500780c */ /* 0x040fe40002781670 */
[----:B------:R-:W-:Y:S02]  /*1ff0*/  ISETP.LT.OR P3, PT, R5, 0xa, P3 ;  /* 0x0000000a0500780c */ /* 0x000fe40001f61670 */
[----:B------:R-:W-:Y:S02]  /*2000*/  FSEL R130, R28, -INF , !P4 ;  /* 0xff8000001c827808 */ /* 0x000fe40006000000 */
[----:B------:R-:W-:-:S02]  /*2010*/  ISETP.GE.AND P4, PT, R11, 0x12, PT ;  /* 0x000000120b00780c */ /* 0x000fc40003f86270 */
[----:B------:R-:W-:Y:S02]  /*2020*/  LOP3.LUT R18, R18, 0xfffffff7, RZ, 0xc0, !PT ;  /* 0xfffffff712127812 */ /* 0x000fe400078ec0ff */
[----:B------:R-:W-:Y:S02]  /*2030*/  FSEL R132, R29, -INF , !P3 ;  /* 0xff8000001d847808 */ /* 0x000fe40005800000 */
[----:B------:R-:W-:Y:S02]  /*2040*/  ISETP.GT.AND P3, PT, R6, 0x10, !P5 ;  /* 0x000000100600780c */ /* 0x000fe40006f64270 */
[----:B------:R-:W-:Y:S02]  /*2050*/  @P5 LOP3.LUT R18, R18, 0x8, RZ, 0xfc, !PT ;  /* 0x0000000812125812 */ /* 0x000fe400078efcff */
[----:B------:R-:W-:Y:S02]  /*2060*/  ISETP.LT.OR P3, PT, R5, 0x11, P3 ;  /* 0x000000110500780c */ /* 0x000fe40001f61670 */
[----:B------:R-:W-:-:S02]  /*2070*/  LOP3.LUT R18, R18, 0xfdffffff, RZ, 0xc0, !PT ;  /* 0xfdffffff12127812 */ /* 0x000fc400078ec0ff */
[----:B------:R-:W-:Y:S02]  /*2080*/  FSEL R128, R32, -INF , !P3 ;  /* 0xff80000020807808 */ /* 0x000fe40005800000 */
[----:B------:R-:W-:Y:S02]  /*2090*/  @P4 LOP3.LUT R18, R18, 0x2000000, RZ, 0xfc, !PT ;  /* 0x0200000012124812 */ /* 0x000fe400078efcff */
[----:B------:R-:W-:Y:S02]  /*20a0*/  ISETP.GT.AND P3, PT, R6, 0x11, !P4 ;  /* 0x000000110600780c */ /* 0x000fe40006764270 */
        /* <DEDUP_REMOVED lines=156> */
[----:B------:R-:W-:Y:S02]  /*2a70*/  ISETP.LT.OR P6, PT, R5, 0x7a, P6 ;  /* 0x0000007a0500780c */ /* 0x000fe400037c1670 */
[----:B------:R-:W-:Y:S02]  /*2a80*/  VIADDMNMX R5, R7, R102, R15, PT ;  /* 0x0000006607057246 */ /* 0x000fe4000380010f */
[----:B------:R-:W-:Y:S02]  /*2a90*/  FSEL R24, R85, -INF , !P6 ;  /* 0xff80000055187808 */ /* 0x000fe40007000000 */
[----:B------:R-:W-:-:S13]  /*2aa0*/  PLOP3.LUT P6, PT, PT, PT, UP1, 0x40, 0x0 ;  /* 0x000000000000781c */ /* 0x000fda0003fce818 */
        /* <DEDUP_REMOVED lines=15> */
.L_x_12973:
[----:B------:R-:W-:-:S06]  /*2ba0*/  UISETP.NE.AND UP2, UPT, UR5, 0x1, UPT ;  /* 0x000000010500788c */ /* 0x000fcc000bf45270 */
[----:B------:R-:W-:-:S05]  /*2bb0*/  PLOP3.LUT P6, PT, PT, PT, UP2, 0x80, 0x0 ;  /* 0x000000000000781c */ /* 0x000fca0003fcf028 */
[----:B------:R-:W-:-:S08]  /*2bc0*/  @UP2 ULDC.64 UR6, c[0x0][0x9e8] ;  /* 0x00027a0000062ab9 */ /* 0x000fd00000000a00 */
[----:B------:R-:W-:Y:S01]  /*2bd0*/  @P6 IMAD.HI.U32 R6, R7, UR6, RZ ;  /* 0x0000000607066c27 */ /* 0x000fe2000f8e00ff */
[----:B------:R-:W-:-:S13]  /*2be0*/  PLOP3.LUT P6, PT, PT, PT, UP2, 0x80, 0x0 ;  /* 0x000000000000781c */ /* 0x000fda0003fcf028 */
[----:B------:R-:W-:-:S07]  /*2bf0*/  @P6 SHF.R.U32.HI R7, RZ, UR7, R6 ;  /* 0x00000007ff076c19 */ /* 0x000fce0008011606 */
.L_x_12974:
[----:B------:R-:W-:Y:S05]  /*2c00*/  BSYNC B0 ;  /* 0x0000000000007941 */ /* 0x000fea0003800000 */
.L_x_12972:
[----:B------:R-:W-:-:S04]  /*2c10*/  IMAD R6, R7, UR5, -R100 ;  /* 0x0000000507067c24 */ /* 0x000fc8000f8e0a64 */
[----:B------:R-:W-:-:S05]  /*2c20*/  IMAD R6, R3, -0x2, R6 ;  /* 0xfffffffe03067824 */ /* 0x000fca00078e0206 */
[----:B------:R-:W-:Y:S02]  /*2c30*/  VIMNMX R9, R9, R6, !PT ;  /* 0x0000000609097248 */ /* 0x000fe40007fe0100 */
[----:B------:R-:W-:-:S07]  /*2c40*/  VIADDMNMX R5, R6, UR5, R5, PT ;  /* 0x0000000506057c46 */ /* 0x000fce000b800105 */
.L_x_12971:
[----:B------:R-:W-:Y:S01]  /*2c50*/  ISETP.GT.AND P2, PT, R9, 0x1, !P2 ;  /* 0x000000010900780c */ /* 0x000fe20005744270 */
[----:B------:R-:W-:Y:S01]  /*2c60*/  ULDC UR6, c[0x0][0x988] ;  /* 0x0002620000067ab9 */ /* 0x000fe20000000800 */
[----:B------:R-:W-:Y:S01]  /*2c70*/  LOP3.LUT P6, RZ, R18, 0x8, RZ, 0xc0, !PT ;  /* 0x0000000812ff7812 */ /* 0x000fe200078cc0ff */
[----:B------:R-:W-:Y:S01]  /*2c80*/  @UP0 ULDC UR11, c[0x0][0x450] ;  /* 0x00011400000b0ab9 */ /* 0x000fe20000000800 */
        /* <DEDUP_REMOVED lines=74> */
[----:B------:R-:W-:Y:S01]  /*3130*/  FMNMX.FTZ R11, R24, R7, !PT ;  /* 0x00000007180b7209 */ /* 0x000fe20007810000 */
[----:B------:R-:W-:Y:S01]  /*3140*/  IMAD.U32 R7, RZ, RZ, UR6 ;  /* 0x00000006ff077e24 */ /* 0x000fe2000f8e00ff */
[----:B------:R-:W-:Y:S01]  /*3150*/  ISETP.LT.OR P2, PT, R5, 0x31, P2 ;  /* 0x000000310500780c */ /* 0x000fe20001741670 */
[----:B------:R-:W-:Y:S01]  /*3160*/  @UP0 ULDC UR6, c[0x0][0x44c] ;  /* 0x0001130000060ab9 */ /* 0x000fe20000000800 */
[----:B------:R-:W-:Y:S01]  /*3170*/  ISETP.GT.AND P3, PT, R9, 0x70, !P3 ;  /* 0x000000700900780c */ /* 0x000fe20005f64270 */
[----:B------:R-:W0:Y:S01]  /*3180*/  SHFL.BFLY PT, R6, R11, 0x2, 0x1f ;  /* 0x0c401f000b067f89 */ /* 0x000e2200000e0000 */
[----:B------:R-:W-:Y:S01]  /*3190*/  FSEL R50, R50, -INF , !P2 ;  /* 0xff80000032327808 */ /* 0x000fe20005000000 */
[----:B------:R-:W-:Y:S01]  /*31a0*/  UIMAD.WIDE.U32 UR6, UR40, UR6, URZ ;  /* 0x00000006280672a5 */ /* 0x000fe2000f8e003f */
[----:B------:R-:W-:-:S02]  /*31b0*/  LOP3.LUT P2, RZ, R18, 0x20000, RZ, 0xc0, !PT ;  /* 0x0002000012ff7812 */ /* 0x000fc4000784c0ff */
[C---:B------:R-:W-:Y:S01]  /*31c0*/  ISETP.GT.AND P4, PT, R9.reuse, 0x71, !P4 ;  /* 0x000000710900780c */ /* 0x040fe20006784270 */
[----:B------:R-:W-:Y:S01]  /*31d0*/  @UP0 USHF.R.U32.HI UR40, URZ, UR11, UR7 ;  /* 0x0000000b3f280299 */ /* 0x000fe20008011607 */
[----:B------:R-:W-:Y:S02]  /*31e0*/  ISETP.GT.AND P2, PT, R9, 0x31, !P2 ;  /* 0x000000310900780c */ /* 0x000fe40005744270 */
[C---:B------:R-:W-:Y:S02]  /*31f0*/  ISETP.LT.OR P3, PT, R5.reuse, 0x71, P3 ;  /* 0x000000710500780c */ /* 0x040fe40001f61670 */
[----:B------:R-:W-:Y:S02]  /*3200*/  ISETP.LT.OR P2, PT, R5, 0x32, P2 ;  /* 0x000000320500780c */ /* 0x000fe40001741670 */
[----:B------:R-:W-:Y:S02]  /*3210*/  ISETP.GT.AND P5, PT, R9, 0x78, !P5 ;  /* 0x000000780900780c */ /* 0x000fe40006fa4270 */
[----:B------:R-:W-:-:S02]  /*3220*/  FSEL R108, R51, -INF , !P2 ;  /* 0xff800000336c7808 */ /* 0x000fc40005000000 */
[----:B------:R-:W-:Y:S02]  /*3230*/  LOP3.LUT P2, RZ, R18, 0x10000, RZ, 0xc0, !PT ;  /* 0x0001000012ff7812 */ /* 0x000fe4000784c0ff */
[----:B------:R-:W-:Y:S02]  /*3240*/  ISETP.LT.OR P4, PT, R5, 0x72, P4 ;  /* 0x000000720500780c */ /* 0x000fe40002781670 */
        /* <DEDUP_REMOVED lines=14> */
[----:B------:R-:W-:Y:S02]  /*3330*/  R2UR UR10, R23 ;  /* 0x00000000170a72ca */ /* 0x000fe400000e0000 */
[----:B------:R-:W-:-:S04]  /*3340*/  ISETP.LT.OR P2, PT, R5, 0x41, P2 ;  /* 0x000000410500780c */ /* 0x000fc80001741670 */
[----:B------:R-:W-:Y:S02]  /*3350*/  FSEL R106, R58, -INF , !P2 ;  /* 0xff8000003a6a7808 */ /* 0x000fe40005000000 */
[----:B------:R-:W-:Y:S02]  /*3360*/  LOP3.LUT P2, RZ, R18, 0x2000, RZ, 0xc0, !PT ;  /* 0x0000200012ff7812 */ /* 0x000fe4000784c0ff */
[----:B0-----:R-:W-:Y:S02]  /*3370*/  FMNMX.FTZ R6, R15, R6, !PT ;  /* 0x000000060f067209 */ /* 0x001fe40007810000 */
[----:B------:R-:W-:Y:S01]  /*3380*/  ISETP.GT.AND P2, PT, R9, 0x41, !P2 ;  /* 0x000000410900780c */ /* 0x000fe20005744270 */
[----:B------:R-:W-:Y:S02]  /*3390*/  UIADD3 UR40, UR10, UR40, URZ ;  /* 0x000000280a287290 */ /* 0x000fe4000fffe03f */
[----:B------:R-:W-:Y:S01]  /*33a0*/  FMUL.FTZ R25, R6, R7 ;  /* 0x0000000706197220 */ /* 0x000fe20000410000 */
[----:B------:R-:W-:Y:S01]  /*33b0*/  ISETP.LT.OR P2, PT, R5, 0x42, P2 ;  /* 0x000000420500780c */ /* 0x000fe20001741670 */
[----:B------:R-:W-:-:S03]  /*33c0*/  UIADD3 UR4, UR40, UR4, URZ ;  /* 0x0000000428047290 */ /* 0x000fc6000fffe03f */
        /* <DEDUP_REMOVED lines=41> */
[-CC-:B------:R-:W-:Y:S01]  /*3660*/  FFMA.FTZ R40, R40, R7.reuse, -R25.reuse ;  /* 0x0000000728287223 */ /* 0x180fe20000010819 */
[----:B------:R-:W-:Y:S01]  /*3670*/  ISETP.LT.OR P2, PT, R5, 0x1, P2 ;  /* 0x000000010500780c */ /* 0x000fe20001741670 */
[-CC-:B------:R-:W-:Y:S01]  /*3680*/  FFMA.FTZ R35, R36, R7.reuse, -R25.reuse ;  /* 0x0000000724237223 */ /* 0x180fe20000010819 */
[C---:B------:R-:W-:Y:S01]  /*3690*/  ISETP.GT.AND P6, PT, R9.reuse, 0x79, !P6 ;  /* 0x000000790900780c */ /* 0x040fe200077c4270 */
[-CC-:B------:R-:W-:Y:S01]  /*36a0*/  FFMA.FTZ R37, R28, R7.reuse, -R25.reuse ;  /* 0x000000071c257223 */ /* 0x180fe20000010819 */
[----:B------:R-:W-:Y:S01]  /*36b0*/  FSEL R26, R26, -INF , !P2 ;  /* 0xff8000001a1a7808 */ /* 0x000fe20005000000 */
[-CC-:B------:R-:W-:Y:S01]  /*36c0*/  FFMA.FTZ R148, R136, R7.reuse, -R25.reuse ;  /* 0x0000000788947223 */ /* 0x180fe20000010819 */
[----:B------:R-:W-:Y:S01]  /*36d0*/  LOP3.LUT P2, RZ, R18, 0x4000000, RZ, 0xc0, !PT ;  /* 0x0400000012ff7812 */ /* 0x000fe2000784c0ff */
[-CC-:B------:R-:W-:Y:S01]  /*36e0*/  FFMA.FTZ R11, R134, R7.reuse, -R25.reuse ;  /* 0x00000007860b7223 */ /* 0x180fe20000010819 */
[----:B------:R-:W-:Y:S01]  /*36f0*/  FMNMX.FTZ R19, R26, R120, !PT ;  /* 0x000000781a137209 */ /* 0x000fe20007810000 */
[--C-:B------:R-:W-:Y:S01]  /*3700*/  FFMA.FTZ R150, R130, R7, -R25.reuse ;  /* 0x0000000782967223 */ /* 0x100fe20000010819 */
[----:B------:R-:W-:Y:S01]  /*3710*/  ISETP.GT.AND P2, PT, R9, 0x69, !P2 ;  /* 0x000000690900780c */ /* 0x000fe20005744270 */
[----:B------:R-:W-:Y:S01]  /*3720*/  MUFU.EX2 R148, R148 ;  /* 0x0000009400947308 */ /* 0x000fe20000000800 */
[----:B------:R-:W-:Y:S01]  /*3730*/  FMNMX.FTZ R19, R30, R19, !PT ;  /* 0x000000131e137209 */ /* 0x000fe20007810000 */
[-CC-:B------:R-:W-:Y:S01]  /*3740*/  FFMA.FTZ R15, R132, R7.reuse, -R25.reuse ;  /* 0x00000007840f7223 */ /* 0x180fe20000010819 */
[----:B------:R-:W-:Y:S01]  /*3750*/  ISETP.LT.OR P2, PT, R5, 0x6a, P2 ;  /* 0x0000006a0500780c */ /* 0x000fe20001741670 */
[--C-:B------:R-:W-:Y:S01]  /*3760*/  FFMA.FTZ R144, R128, R7, -R25.reuse ;  /* 0x0000000780907223 */ /* 0x100fe20000010819 */
[----:B------:R-:W-:Y:S01]  /*3770*/  FMNMX.FTZ R19, R118, R19, !PT ;  /* 0x0000001376137209 */ /* 0x000fe20007810000 */
[--C-:B------:R-:W-:Y:S01]  /*3780*/  FFMA.FTZ R43, R10, R7, -R25.reuse ;  /* 0x000000070a2b7223 */ /* 0x100fe20000010819 */
[----:B------:R-:W-:Y:S01]  /*3790*/  FSEL R18, R79, -INF , !P2 ;  /* 0xff8000004f127808 */ /* 0x000fe20005000000 */
[----:B------:R-:W0:Y:S01]  /*37a0*/  MUFU.EX2 R11, R11 ;  /* 0x0000000b000b7308 */ /* 0x000e220000000800 */
[----:B------:R-:W-:Y:S01]  /*37b0*/  FMNMX.FTZ R21, R34, R19, !PT ;  /* 0x0000001322157209 */ /* 0x000fe20007810000 */
[-CC-:B------:R-:W-:Y:S01]  /*37c0*/  FFMA.FTZ R126, R126, R7.reuse, -R25.reuse ;  /* 0x000000077e7e7223 */ /* 0x180fe20000010819 */
[----:B------:R-:W-:Y:S01]  /*37d0*/  ISETP.LT.OR P6, PT, R5, 0x7a, P6 ;  /* 0x0000007a0500780c */ /* 0x000fe200037c1670 */
[--C-:B------:R-:W-:Y:S01]  /*37e0*/  FFMA.FTZ R146, R98, R7, -R25.reuse ;  /* 0x0000000762927223 */ /* 0x100fe20000010819 */
[----:B------:R-:W-:Y:S01]  /*37f0*/  FMNMX.FTZ R21, R116, R21, !PT ;  /* 0x0000001574157209 */ /* 0x000fe20007810000 */
[--C-:B------:R-:W-:Y:S01]  /*3800*/  FFMA.FTZ R44, R44, R7, -R25.reuse ;  /* 0x000000072c2c7223 */ /* 0x100fe20000010819 */
[----:B------:R-:W-:Y:S01]  /*3810*/  FSEL R36, R87, -INF , !P6 ;  /* 0xff80000057247808 */ /* 0x000fe20007000000 */
        /* <DEDUP_REMOVED lines=23> */
[----:B------:R-:W-:Y:S01]  /*3990*/  FFMA.FTZ R14, R80, R7, -R25 ;  /* 0x00000007500e7223 */ /* 0x000fe20000010819 */
[----:B------:R3:W4:Y:S01]  /*39a0*/  MUFU.EX2 R19, R126 ;  /* 0x0000007e00137308 */ /* 0x0007220000000800 */
[----:B------:R-:W-:-:S02]  /*39b0*/  FMNMX.FTZ R29, R50, R27, !PT ;  /* 0x0000001b321d7209 */ /* 0x000fc40007810000 */
[----:B------:R-:W-:Y:S02]  /*39c0*/  F2FP.BF16.F32.PACK_AB R148, R11, R148 ;  /* 0x000000940b94723e */ /* 0x000fe400000010ff */
[----:B------:R-:W-:-:S03]  /*39d0*/  FMNMX.FTZ R29, R108, R29, !PT ;  /* 0x0000001d6c1d7209 */ /* 0x000fc60007810000 */
[----:B------:R-:W5:Y:S01]  /*39e0*/  MUFU.EX2 R146, R146 ;  /* 0x0000009200927308 */ /* 0x000f620000000800 */
[----:B------:R-:W-:Y:S01]  /*39f0*/  FMNMX.FTZ R29, R54, R29, !PT ;  /* 0x0000001d361d7209 */ /* 0x000fe20007810000 */
[----:B---3--:R-:W-:-:S03]  /*3a00*/  FFMA.FTZ R126, R76, R7, -R25 ;  /* 0x000000074c7e7223 */ /* 0x008fc60000010819 */
[----:B------:R-:W-:-:S03]  /*3a10*/  FMNMX.FTZ R29, R46, R29, !PT ;  /* 0x0000001d2e1d7209 */ /* 0x000fc60007810000 */
[----:B------:R-:W3:Y:S01]  /*3a20*/  MUFU.EX2 R21, R88 ;  /* 0x0000005800157308 */ /* 0x000ee20000000800 */
[----:B------:R-:W-:-:S04]  /*3a30*/  FMNMX.FTZ R31, R106, R29, !PT ;  /* 0x0000001d6a1f7209 */ /* 0x000fc80007810000 */
[----:B------:R-:W-:-:S03]  /*3a40*/  FMNMX.FTZ R31, R100, R31, !PT ;  /* 0x0000001f641f7209 */ /* 0x000fc60007810000 */
[----:B------:R1:W-:Y:S01]  /*3a50*/  MUFU.EX2 R29, R40 ;  /* 0x00000028001d7308 */ /* 0x0003e20000000800 */
[----:B------:R-:W-:-:S04]  /*3a60*/  FMNMX.FTZ R31, R104, R31, !PT ;  /* 0x0000001f681f7209 */ /* 0x000fc80007810000 */
[----:B------:R-:W-:-:S03]  /*3a70*/  FMNMX.FTZ R31, R58, R31, !PT ;  /* 0x0000001f3a1f7209 */ /* 0x000fc60007810000 */
[----:B------:R2:W-:Y:S01]  /*3a80*/  MUFU.EX2 R5, R35 ;  /* 0x0000002300057308 */ /* 0x0005e20000000800 */
[----:B------:R-:W-:Y:S02]  /*3a90*/  FMNMX.FTZ R33, R66, R31, !PT ;  /* 0x0000001f42217209 */ /* 0x000fe40007810000 */
[----:B-1----:R-:W-:Y:S02]  /*3aa0*/  FSEL R40, R83, -INF , !P4 ;  /* 0xff80000053287808 */ /* 0x002fe40006000000 */
[----:B------:R-:W-:-:S03]  /*3ab0*/  FMNMX.FTZ R33, R62, R33, !PT ;  /* 0x000000213e217209 */ /* 0x000fc60007810000 */
[----:B------:R1:W-:Y:S01]  /*3ac0*/  MUFU.EX2 R31, R44 ;  /* 0x0000002c001f7308 */ /* 0x0003e20000000800 */
[----:B------:R-:W-:Y:S01]  /*3ad0*/  FMNMX.FTZ R33, R70, R33, !PT ;  /* 0x0000002146217209 */ /* 0x000fe20007810000 */
[----:B--2---:R-:W-:-:S03]  /*3ae0*/  FFMA.FTZ R35, R32, R7, -R25 ;  /* 0x0000000720237223 */ /* 0x004fc60000010819 */
[----:B------:R-:W-:-:S03]  /*3af0*/  FMNMX.FTZ R33, R122, R33, !PT ;  /* 0x000000217a217209 */ /* 0x000fc60007810000 */
[----:B------:R-:W2:Y:S01]  /*3b00*/  MUFU.EX2 R140, R140 ;  /* 0x0000008c008c7308 */ /* 0x000ea20000000800 */
[----:B------:R-:W-:Y:S01]  /*3b10*/  FMNMX.FTZ R33, R74, R33, !PT ;  /* 0x000000214a217209 */ /* 0x000fe20007810000 */
[----:B-1----:R-:W-:Y:S01]  /*3b20*/  FADD.FTZ R44, R150, R47 ;  /* 0x0000002f962c7221 */ /* 0x002fe20000010000 */
[C---:B------:R-:W-:Y:S02]  /*3b30*/  F2FP.BF16.F32.PACK_AB R150, R15.reuse, R150 ;  /* 0x000000960f96723e */ /* 0x040fe400000010ff */
[----:B------:R-:W-:Y:S01]  /*3b40*/  FMNMX.FTZ R33, R124, R33, !PT ;  /* 0x000000217c217209 */ /* 0x000fe20007810000 */
[----:B------:R-:W-:Y:S02]  /*3b50*/  FADD.FTZ R47, R15, R44 ;  /* 0x0000002c0f2f7221 */ /* 0x000fe40000010000 */
[----:B------:R-:W1:Y:S01]  /*3b60*/  MUFU.EX2 R27, R90 ;  /* 0x0000005a001b7308 */ /* 0x000e620000000800 */
[----:B------:R-:W-:Y:S01]  /*3b70*/  FMNMX.FTZ R33, R78, R33, !PT ;  /* 0x000000214e217209 */ /* 0x000fe20007810000 */
[----:B0-----:R-:W-:Y:S01]  /*3b80*/  FADD.FTZ R44, R144, R47 ;  /* 0x0000002f902c7221 */ /* 0x001fe20000010000 */
[----:B----4-:R-:W-:-:S02]  /*3b90*/  F2FP.BF16.F32.PACK_AB R144, R19, R144 ;  /* 0x000000901390723e */ /* 0x010fc400000010ff */
[----:B------:R-:W-:Y:S01]  /*3ba0*/  FMNMX.FTZ R33, R18, R33, !PT ;  /* 0x0000002112217209 */ /* 0x000fe20007810000 */
[----:B------:R-:W-:Y:S02]  /*3bb0*/  FADD.FTZ R47, R19, R44 ;  /* 0x0000002c132f7221 */ /* 0x000fe40000010000 */
[----:B------:R-:W0:Y:S01]  /*3bc0*/  MUFU.EX2 R142, R142 ;  /* 0x0000008e008e7308 */ /* 0x000e220000000800 */
[----:B------:R-:W-:-:S04]  /*3bd0*/  FMNMX.FTZ R33, R82, R33, !PT ;  /* 0x0000002152217209 */ /* 0x000fc80007810000 */
[----:B------:R-:W-:-:S03]  /*3be0*/  FMNMX.FTZ R33, R40, R33, !PT ;  /* 0x0000002128217209 */ /* 0x000fc60007810000 */
[----:B------:R-:W-:Y:S01]  /*3bf0*/  MUFU.EX2 R136, R136 ;  /* 0x0000008800887308 */ /* 0x000fe20000000800 */
[----:B------:R-:W-:-:S04]  /*3c00*/  FMNMX.FTZ R33, R86, R33, !PT ;  /* 0x0000002156217209 */ /* 0x000fc80007810000 */
[----:B------:R-:W-:Y:S01]  /*3c10*/  FMNMX.FTZ R39, R36, R33, !PT ;  /* 0x0000002124277209 */ /* 0x000fe20007810000 */
[-CC-:B------:R-:W-:Y:S02]  /*3c20*/  FFMA.FTZ R33, R4, R7.reuse, -R25.reuse ;  /* 0x0000000704217223 */ /* 0x180fe40000010819 */
[----:B------:R-:W-:Y:S02]  /*3c30*/  MUFU.EX2 R9, R48 ;  /* 0x0000003000097308 */ /* 0x000fe40000000800 */
[----:B------:R-:W4:Y:S06]  /*3c40*/  SHFL.BFLY PT, R4, R39, 0x2, 0x1f ;  /* 0x0c401f0027047f89 */ /* 0x000f2c00000e0000 */
[----:B------:R-:W-:Y:S08]  /*3c50*/  MUFU.EX2 R138, R138 ;  /* 0x0000008a008a7308 */ /* 0x000ff00000000800 */
[----:B------:R-:W-:Y:S08]  /*3c60*/  MUFU.EX2 R132, R132 ;  /* 0x0000008400847308 */ /* 0x000ff00000000800 */
[----:B------:R-:W-:Y:S01]  /*3c70*/  MUFU.EX2 R134, R134 ;  /* 0x0000008600867308 */ /* 0x000fe20000000800 */
[----:B----4-:R-:W-:Y:S01]  /*3c80*/  FMNMX.FTZ R28, R39, R4, !PT ;  /* 0x00000004271c7209 */ /* 0x010fe20007810000 */
[-CC-:B------:R-:W-:Y:S01]  /*3c90*/  FFMA.FTZ R39, R20, R7.reuse, -R25.reuse ;  /* 0x0000000714277223 */ /* 0x180fe20000010819 */
[-CC-:B------:R-:W-:Y:S01]  /*3ca0*/  FFMA.FTZ R20, R84, R7.reuse, -R25.reuse ;  /* 0x0000000754147223 */ /* 0x180fe20000010819 */
[----:B------:R-:W-:-:S02]  /*3cb0*/  FFMA.FTZ R25, R24, R7, -R25 ;  /* 0x0000000718197223 */ /* 0x000fc40000010819 */
        /* <DEDUP_REMOVED lines=9> */
[----:B------:R-:W-:Y:S02]  /*3d50*/  FSEL R45, R45, RZ, P2 ;  /* 0x000000ff2d2d7208 */ /* 0x000fe40001000000 */
[----:B------:R-:W-:-:S03]  /*3d60*/  PLOP3.LUT P2, PT, PT, PT, UP1, 0x40, 0x0 ;  /* 0x000000000000781c */ /* 0x000fc60003f4e818 */
[-CC-:B------:R-:W-:Y:S01]  /*3d70*/  FFMA.FTZ R149, R26, R7.reuse, -R45.reuse ;  /* 0x000000071a957223 */ /* 0x180fe2000001082d */
[-CC-:B------:R-:W-:Y:S01]  /*3d80*/  FFMA.FTZ R24, R120, R7.reuse, -R45.reuse ;  /* 0x0000000778187223 */ /* 0x180fe2000001082d */
[-CC-:B------:R-:W-:Y:S01]  /*3d90*/  FFMA.FTZ R151, R30, R7.reuse, -R45.reuse ;  /* 0x000000071e977223 */ /* 0x180fe2000001082d */
[-CC-:B------:R-:W-:Y:S01]  /*3da0*/  FFMA.FTZ R26, R118, R7.reuse, -R45.reuse ;  /* 0x00000007761a7223 */ /* 0x180fe2000001082d */
[-CC-:B------:R-:W-:Y:S01]  /*3db0*/  FFMA.FTZ R141, R42, R7.reuse, -R45.reuse ;  /* 0x000000072a8d7223 */ /* 0x180fe2000001082d */
[-C--:B------:R-:W-:Y:S01]  /*3dc0*/  FFMA.FTZ R42, R46, R7.reuse, -R45 ;  /* 0x000000072e2a7223 */ /* 0x080fe2000001082d */
[----:B------:R-:W-:Y:S01]  /*3dd0*/  MUFU.EX2 R149, R149 ;  /* 0x0000009500957308 */ /* 0x000fe20000000800 */
[----:B-----5:R-:W-:Y:S01]  /*3de0*/  FADD.FTZ R46, R146, R47 ;  /* 0x0000002f922e7221 */ /* 0x020fe20000010000 */
[-CC-:B------:R-:W-:Y:S01]  /*3df0*/  FFMA.FTZ R145, R34, R7.reuse, -R45.reuse ;  /* 0x0000000722917223 */ /* 0x180fe2000001082d */
[-CC-:B------:R-:W-:Y:S01]  /*3e00*/  FFMA.FTZ R28, R116, R7.reuse, -R45.reuse ;  /* 0x00000007741c7223 */ /* 0x180fe2000001082d */
[-CC-:B------:R-:W-:Y:S01]  /*3e10*/  FFMA.FTZ R147, R38, R7.reuse, -R45.reuse ;  /* 0x0000000726937223 */ /* 0x180fe2000001082d */
[----:B---3--:R-:W-:Y:S01]  /*3e20*/  FADD.FTZ R47, R21, R46 ;  /* 0x0000002e152f7221 */ /* 0x008fe20000010000 */
[-CC-:B------:R-:W-:Y:S01]  /*3e30*/  FFMA.FTZ R30, R114, R7.reuse, -R45.reuse ;  /* 0x00000007721e7223 */ /* 0x180fe2000001082d */
[-C--:B------:R-:W-:Y:S01]  /*3e40*/  FFMA.FTZ R137, R50, R7.reuse, -R45 ;  /* 0x0000000732897223 */ /* 0x080fe2000001082d */
[----:B------:R-:W3:Y:S01]  /*3e50*/  MUFU.EX2 R24, R24 ;  /* 0x0000001800187308 */ /* 0x000ee20000000800 */
[----:B--2---:R-:W-:Y:S01]  /*3e60*/  FADD.FTZ R46, R140, R47 ;  /* 0x0000002f8c2e7221 */ /* 0x004fe20000010000 */
[-CC-:B------:R-:W-:Y:S01]  /*3e70*/  FFMA.FTZ R32, R112, R7.reuse, -R45.reuse ;  /* 0x0000000770207223 */ /* 0x180fe2000001082d */
[-CC-:B------:R-:W-:Y:S01]  /*3e80*/  FFMA.FTZ R143, R102, R7.reuse, -R45.reuse ;  /* 0x00000007668f7223 */ /* 0x180fe2000001082d */
[-CC-:B------:R-:W-:Y:S01]  /*3e90*/  FFMA.FTZ R34, R110, R7.reuse, -R45.reuse ;  /* 0x000000076e227223 */ /* 0x180fe2000001082d */
[----:B-1----:R-:W-:Y:S01]  /*3ea0*/  FADD.FTZ R47, R27, R46 ;  /* 0x0000002e1b2f7221 */ /* 0x002fe20000010000 */
        /* <DEDUP_REMOVED lines=11> */
[----:B---3--:R-:W-:Y:S01]  /*3f60*/  FADD.FTZ R48, R149, R24 ;  /* 0x0000001895307221 */ /* 0x008fe20000010000 */
[----:B------:R-:W-:Y:S01]  /*3f70*/  FADD.FTZ R50, R136, R49 ;  /* 0x0000003188327221 */ /* 0x000fe20000010000 */
[-CC-:B------:R-:W-:Y:S01]  /*3f80*/  FFMA.FTZ R70, R70, R7.reuse, -R45.reuse ;  /* 0x0000000746467223 */ /* 0x180fe2000001082d */
[-CC-:B------:R-:W-:Y:S01]  /*3f90*/  FFMA.FTZ R122, R122, R7.reuse, -R45.reuse ;  /* 0x000000077a7a7223 */ /* 0x180fe2000001082d */
[-CC-:B------:R-:W-:Y:S01]  /*3fa0*/  FFMA.FTZ R74, R74, R7.reuse, -R45.reuse ;  /* 0x000000074a4a7223 */ /* 0x180fe2000001082d */
[----:B------:R-:W-:Y:S01]  /*3fb0*/  FADD.FTZ R49, R31, R50 ;  /* 0x000000321f317221 */ /* 0x000fe20000010000 */
[-C--:B------:R-:W-:Y:S01]  /*3fc0*/  FFMA.FTZ R124, R124, R7.reuse, -R45 ;  /* 0x000000077c7c7223 */ /* 0x080fe2000001082d */
[----:B------:R-:W2:Y:S01]  /*3fd0*/  MUFU.EX2 R145, R145 ;  /* 0x0000009100917308 */ /* 0x000ea20000000800 */
[----:B-1----:R-:W-:Y:S01]  /*3fe0*/  FADD.FTZ R47, R151, R48 ;  /* 0x00000030972f7221 */ /* 0x002fe20000010000 */
[----:B------:R-:W-:Y:S01]  /*3ff0*/  FADD.FTZ R52, R138, R49 ;  /* 0x000000318a347221 */ /* 0x000fe20000010000 */
        /* <DEDUP_REMOVED lines=8> */
[----:B------:R-:W-:-:S02]  /*4080*/  F2FP.BF16.F32.PACK_AB R138, R9, R138 ;  /* 0x0000008a098a723e */ /* 0x000fc400000010ff */
[----:B------:R-:W-:Y:S02]  /*4090*/  F2FP.BF16.F32.PACK_AB R146, R21, R146 ;  /* 0x000000921592723e */ /* 0x000fe400000010ff */
[----:B------:R-:W-:Y:S01]  /*40a0*/  F2FP.BF16.F32.PACK_AB R140, R27, R140 ;  /* 0x0000008c1b8c723e */ /* 0x000fe200000010ff */
[----:B------:R-:W0:Y:S01]  /*40b0*/  MUFU.EX2 R147, R147 ;  /* 0x0000009300937308 */ /* 0x000e220000000800 */
[----:B--2---:R-:W-:Y:S01]  /*40c0*/  FADD.FTZ R47, R145, R48 ;  /* 0x00000030912f7221 */ /* 0x004fe20000010000 */
[----:B------:R-:W-:Y:S01]  /*40d0*/  FFMA.FTZ R48, R62, R7, -R45 ;  /* 0x000000073e307223 */ /* 0x000fe2000001082d */
[----:B------:R-:W-:Y:S02]  /*40e0*/  F2FP.BF16.F32.PACK_AB R142, R29, R142 ;  /* 0x0000008e1d8e723e */ /* 0x000fe400000010ff */
[----:B------:R-:W-:Y:S02]  /*40f0*/  F2FP.BF16.F32.PACK_AB R136, R31, R136 ;  /* 0x000000881f88723e */ /* 0x000fe400000010ff */
[----:B------:R-:W-:Y:S01]  /*4100*/  F2FP.BF16.F32.PACK_AB R149, R24, R149 ;  /* 0x000000951895723e */ /* 0x000fe200000010ff */
[----:B------:R-:W2:Y:S01]  /*4110*/  MUFU.EX2 R30, R30 ;  /* 0x0000001e001e7308 */ /* 0x000ea20000000800 */
[----:B-1----:R-:W-:Y:S01]  /*4120*/  FADD.FTZ R50, R28, R47 ;  /* 0x0000002f1c327221 */ /* 0x002fe20000010000 */
[----:B------:R-:W-:Y:S01]  /*4130*/  FADD.FTZ R47, R9, R52 ;  /* 0x00000034092f7221 */ /* 0x000fe20000010000 */
[----:B------:R-:W-:-:S02]  /*4140*/  F2FP.BF16.F32.PACK_AB R151, R26, R151 ;  /* 0x000000971a97723e */ /* 0x000fc400000010ff */
[----:B------:R-:W-:Y:S01]  /*4150*/  F2FP.BF16.F32.PACK_AB R145, R28, R145 ;  /* 0x000000911c91723e */ /* 0x000fe200000010ff */
[----:B------:R-:W-:Y:S01]  /*4160*/  FADD.FTZ R52, R132, R47 ;  /* 0x0000002f84347221 */ /* 0x000fe20000010000 */
[----:B------:R-:W-:Y:S01]  /*4170*/  F2FP.BF16.F32.PACK_AB R132, R5, R132 ;  /* 0x000000840584723e */ /* 0x000fe200000010ff */
[----:B------:R-:W1:Y:S01]  /*4180*/  MUFU.EX2 R141, R141 ;  /* 0x0000008d008d7308 */ /* 0x000e620000000800 */
[----:B0-----:R-:W-:Y:S01]  /*4190*/  FADD.FTZ R23, R147, R50 ;  /* 0x0000003293177221 */ /* 0x001fe20000010000 */
[----:B------:R-:W-:-:S04]  /*41a0*/  FADD.FTZ R47, R5, R52 ;  /* 0x00000034052f7221 */ /* 0x000fc80000010000 */
[----:B------:R-:W-:Y:S01]  /*41b0*/  FADD.FTZ R52, R134, R47 ;  /* 0x0000002f86347221 */ /* 0x000fe20000010000 */
[C---:B------:R-:W-:Y:S01]  /*41c0*/  F2FP.BF16.F32.PACK_AB R134, R33.reuse, R134 ;  /* 0x000000862186723e */ /* 0x040fe200000010ff */
[----:B------:R-:W0:Y:S01]  /*41d0*/  MUFU.EX2 R32, R32 ;  /* 0x0000002000207308 */ /* 0x000e220000000800 */
[C---:B--2---:R-:W-:Y:S01]  /*41e0*/  FADD.FTZ R50, R30.reuse, R23 ;  /* 0x000000171e327221 */ /* 0x044fe20000010000 */
[----:B------:R-:W-:Y:S01]  /*41f0*/  FADD.FTZ R47, R33, R52 ;  /* 0x00000034212f7221 */ /* 0x000fe20000010000 */
[----:B------:R-:W-:-:S03]  /*4200*/  F2FP.BF16.F32.PACK_AB R147, R30, R147 ;  /* 0x000000931e93723e */ /* 0x000fc600000010ff */
[----:B------:R-:W-:Y:S01]  /*4210*/  FADD.FTZ R52, R128, R47 ;  /* 0x0000002f80347221 */ /* 0x000fe20000010000 */
[----:B------:R-:W-:Y:S01]  /*4220*/  F2FP.BF16.F32.PACK_AB R128, R35, R128 ;  /* 0x000000802380723e */ /* 0x000fe200000010ff */
[----:B------:R-:W2:Y:S01]  /*4230*/  MUFU.EX2 R143, R143 ;  /* 0x0000008f008f7308 */ /* 0x000ea20000000800 */
[----:B-1----:R-:W-:Y:S01]  /*4240*/  FADD.FTZ R23, R141, R50 ;  /* 0x000000328d177221 */ /* 0x002fe20000010000 */
[----:B------:R-:W-:-:S04]  /*4250*/  FADD.FTZ R45, R35, R52 ;  /* 0x00000034232d7221 */ /* 0x000fc80000010000 */
[----:B------:R-:W-:Y:S01]  /*4260*/  FADD.FTZ R52, R130, R45 ;  /* 0x0000002d82347221 */ /* 0x000fe20000010000 */
[C---:B------:R-:W-:Y:S01]  /*4270*/  F2FP.BF16.F32.PACK_AB R130, R37.reuse, R130 ;  /* 0x000000822582723e */ /* 0x040fe200000010ff */
[----:B------:R-:W1:Y:S01]  /*4280*/  MUFU.EX2 R34, R34 ;  /* 0x0000002200227308 */ /* 0x000e620000000800 */
[C---:B0-----:R-:W-:Y:S01]  /*4290*/  FADD.FTZ R50, R32.reuse, R23 ;  /* 0x0000001720327221 */ /* 0x041fe20000010000 */
[----:B------:R-:W-:Y:S01]  /*42a0*/  FADD.FTZ R15, R37, R52 ;  /* 0x00000034250f7221 */ /* 0x000fe20000010000 */
[----:B------:R-:W-:-:S05]  /*42b0*/  F2FP.BF16.F32.PACK_AB R141, R32, R141 ;  /* 0x0000008d208d723e */ /* 0x000fca00000010ff */
        /* <DEDUP_REMOVED lines=38> */
[----:B------:R-:W-:Y:S01]  /*4520*/  MUFU.EX2 R70, R70 ;  /* 0x0000004600467308 */ /* 0x000fe20000000800 */
[C---:B-1----:R-:W-:Y:S01]  /*4530*/  FADD.FTZ R5, R48.reuse, R5 ;  /* 0x0000000530057221 */ /* 0x042fe20000010000 */
[----:B------:R-:W-:-:S06]  /*4540*/  F2FP.BF16.F32.PACK_AB R129, R48, R129 ;  /* 0x000000813081723e */ /* 0x000fcc00000010ff */
[----:B------:R-:W1:Y:S01]  /*4550*/  MUFU.EX2 R20, R20 ;  /* 0x0000001400147308 */ /* 0x000e620000000800 */
[C---:B0-----:R-:W-:Y:S01]  /*4560*/  FADD.FTZ R9, R43.reuse, R52 ;  /* 0x000000342b097221 */ /* 0x041fe20000010000 */
[----:B------:R-:W-:-:S06]  /*4570*/  F2FP.BF16.F32.PACK_AB R120, R43, R14 ;  /* 0x0000000e2b78723e */ /* 0x000fcc00000010ff */
[----:B------:R-:W0:Y:S08]  /*4580*/  MUFU.EX2 R131, R122 ;  /* 0x0000007a00837308 */ /* 0x000e300000000800 */
[----:B------:R-:W2:Y:S01]  /*4590*/  MUFU.EX2 R74, R74 ;  /* 0x0000004a004a7308 */ /* 0x000ea20000000800 */
[----:B-1----:R-:W-:-:S07]  /*45a0*/  FADD.FTZ R50, R20, R9 ;  /* 0x0000000914327221 */ /* 0x002fce0000010000 */
[----:B------:R1:W3:Y:S08]  /*45b0*/  MUFU.EX2 R125, R124 ;  /* 0x0000007c007d7308 */ /* 0x0002f00000000800 */
[----:B------:R-:W4:Y:S01]  /*45c0*/  MUFU.EX2 R78, R78 ;  /* 0x0000004e004e7308 */ /* 0x000f220000000800 */
[----:B-1----:R-:W-:Y:S01]  /*45d0*/  F2FP.BF16.F32.PACK_AB R124, R39, R4 ;  /* 0x00000004277c723e */ /* 0x002fe200000010ff */
[----:B------:R-:W-:-:S04]  /*45e0*/  FADD.FTZ R4, R70, R5 ;  /* 0x0000000546047221 */ /* 0x000fc80000010000 */
[C---:B0-----:R-:W-:Y:S01]  /*45f0*/  FADD.FTZ R9, R131.reuse, R4 ;  /* 0x0000000483097221 */ /* 0x041fe20000010000 */
[----:B------:R-:W-:Y:S01]  /*4600*/  F2FP.BF16.F32.PACK_AB R131, R131, R70 ;  /* 0x000000468383723e */ /* 0x000fe200000010ff */
[----:B------:R-:W0:Y:S02]  /*4610*/  MUFU.EX2 R127, R18 ;  /* 0x00000012007f7308 */ /* 0x000e240000000800 */
[----:B--2---:R-:W-:-:S04]  /*4620*/  FADD.FTZ R4, R74, R9 ;  /* 0x000000094a047221 */ /* 0x004fc80000010000 */
[C---:B---3--:R-:W-:Y:S01]  /*4630*/  FADD.FTZ R9, R125.reuse, R4 ;  /* 0x000000047d097221 */ /* 0x048fe20000010000 */
[----:B------:R-:W-:Y:S01]  /*4640*/  F2FP.BF16.F32.PACK_AB R125, R125, R74 ;  /* 0x0000004a7d7d723e */ /* 0x000fe200000010ff */
[----:B------:R-:W1:Y:S02]  /*4650*/  MUFU.EX2 R82, R82 ;  /* 0x0000005200527308 */ /* 0x000e640000000800 */
[----:B----4-:R-:W-:-:S06]  /*4660*/  FADD.FTZ R4, R78, R9 ;  /* 0x000000094e047221 */ /* 0x010fcc0000010000 */
        /* <DEDUP_REMOVED lines=10> */
[----:B------:R-:W-:-:S03]  /*4710*/  VIADD R9, R22, 0xfffffffe ;  /* 0xfffffffe16097836 */ /* 0x000fc60000000000 */
[C---:B-1----:R-:W-:Y:S01]  /*4720*/  FADD.FTZ R4, R123.reuse, R4 ;  /* 0x000000047b047221 */ /* 0x042fe20000010000 */
[----:B------:R-:W-:Y:S01]  /*4730*/  F2FP.BF16.F32.PACK_AB R123, R123, R86 ;  /* 0x000000567b7b723e */ /* 0x000fe200000010ff */
[C---:B--2---:R-:W-:Y:S01]  /*4740*/  FADD.FTZ R5, R25.reuse, R50 ;  /* 0x0000003219057221 */ /* 0x044fe20000010000 */
        /* <DEDUP_REMOVED lines=12> */
.L_x_12976:
[----:B------:R-:W-:-:S11]  /*4810*/  UISETP.NE.AND UP2, UPT, UR5, 0x1, UPT ;  /* 0x000000010500788c */ /* 0x000fd6000bf45270 */
[----:B------:R-:W-:Y:S02]  /*4820*/  @UP2 ULDC.64 UR14, c[0x0][0x9e8] ;  /* 0x00027a00000e2ab9 */ /* 0x000fe40000000a00 */
[----:B------:R-:W-:-:S04]  /*4830*/  UIMAD.WIDE.U32 UR6, UR10, UR14, URZ ;  /* 0x0000000e0a0672a5 */ /* 0x000fc8000f8e003f */
[----:B------:R-:W-:-:S12]  /*4840*/  @UP2 USHF.R.U32.HI UR10, URZ, UR15, UR7 ;  /* 0x0000000f3f0a2299 */ /* 0x000fd80008011607 */
.L_x_12977:
[----:B------:R-:W-:-:S04]  /*4850*/  UIMAD UR5, UR10, UR5, UR5 ;  /* 0x000000050a0572a4 */ /* 0x000fc8000f8e0205 */
[----:B------:R-:W-:-:S04]  /*4860*/  UISETP.LT.AND UP2, UPT, UR4, UR5, UPT ;  /* 0x000000050400728c */ /* 0x000fc8000bf41270 */
[----:B------:R-:W-:-:S12]  /*4870*/  USEL UR4, UR4, UR5, UP2 ;  /* 0x0000000504047287 */ /* 0x000fd80009000000 */
.L_x_12975:
        /* <DEDUP_REMOVED lines=23> */
[----:B------:R-:W-:-:S11]  /*49f0*/  CS2R R88, SRZ ;  /* 0x0000000000587805 */ /* 0x000fd6000001ff00 */
[----:B------:R-:W-:Y:S05]  /*4a00*/  @!P2 BRA `(.L_x_12978) ;  /* 0x0000002c0078a947 */ /* 0x000fea0003800000 */
[----:B------:R-:W-:Y:S01]  /*4a10*/  IMAD.MOV.U32 R119, RZ, RZ, RZ ;  /* 0x000000ffff777224 */ /* 0x000fe200078e00ff */
[----:B------:R-:W-:Y:S01]  /*4a20*/  UMOV UR7, URZ ;  /* 0x0000003f00077c82 */ /* 0x000fe20008000000 */
[----:B------:R-:W-:Y:S01]  /*4a30*/  UMOV UR6, URZ ;  /* 0x0000003f00067c82 */ /* 0x000fe20008000000 */
[----:B------:R-:W-:Y:S01]  /*4a40*/  ULDC UR29, c[0x0][0x9e4] ;  /* 0x00027900001d7ab9 */ /* 0x000fe20000000800 */
[----:B------:R-:W-:Y:S01]  /*4a50*/  ULDC UR27, c[0x0][0x2f0] ;  /* 0x0000bc00001b7ab9 */ /* 0x000fe20000000800 */
[----:B------:R-:W-:-:S05]  /*4a60*/  ULDC UR28, c[0x0][0x9e0] ;  /* 0x00027800001c7ab9 */ /* 0x000fca0000000800 */
.L_x_12995:
        /* <DEDUP_REMOVED lines=9> */
.L_x_12980:
[----:B------:R-:W-:Y:S01]  /*4b00*/  ULEA UR10, UR4, UR38, 0x3 ;  /* 0x00000026040a7291 */ /* 0x000fe2000f8e183f */
[----:B------:R-:W-:-:S05]  /*4b10*/  IMAD.U32 R7, RZ, RZ, UR5 ;  /* 0x00000005ff077e24 */ /* 0x000fca000f8e00ff */
[----:B------:R-:W-:-:S04]  /*4b20*/  SHF.L.U32 R7, R7, 0x1f, RZ ;  /* 0x0000001f07077819 */ /* 0x000fc800000006ff */
[----:B------:R0:W1:Y:S01]  /*4b30*/  SYNCS.PHASECHK.TRANS64.TRYWAIT P2, [UR10+0x16830], R7 ;  /* 0x01683007ff0075a7 */ /* 0x000062000804014a */
[----:B------:R-:W-:Y:S05]  /*4b40*/  @!P0 BRA `(.L_x_12981) ;  /* 0x0000000000048947 */ /* 0x000fea0003800000 */
[----:B------:R-:W-:Y:S01]  /*4b50*/  BPT.TRAP 0x1 ;  /* 0x000000040000795c */ /* 0x000fe20000300000 */
.L_x_12981:
[----:B-1----:R-:W-:Y:S05]  /*4b60*/  @P2 BRA `(.L_x_12979) ;  /* 0x0000000000082947 */ /* 0x002fea0003800000 */
[----:B------:R-:W1:Y:S02]  /*4b70*/  SYNCS.PHASECHK.TRANS64.TRYWAIT P2, [UR10+0x16830], R7 ;  /* 0x01683007ff0075a7 */ /* 0x000e64000804014a */
[----:B-1----:R-:W-:Y:S05]  /*4b80*/  @!P2 BRA `(.L_x_12982) ;  /* 0x000000cc007ca947 */ /* 0x002fea0003800000 */
.L_x_12979:
        /* <DEDUP_REMOVED lines=27> */
.L_x_12984:
[----:B------:R-:W-:Y:S01]  /*4d40*/  ULEA UR10, UR6, UR38, 0x3 ;  /* 0x00000026060a7291 */ /* 0x000fe2000f8e183f */
[----:B------:R-:W-:-:S05]  /*4d50*/  IMAD.U32 R7, RZ, RZ, UR7 ;  /* 0x00000007ff077e24 */ /* 0x000fca000f8e00ff */
[----:B------:R-:W-:-:S04]  /*4d60*/  SHF.L.U32 R7, R7, 0x1f, RZ ;  /* 0x0000001f07077819 */ /* 0x000fc800000006ff */
[----:B------:R0:W1:Y:S01]  /*4d70*/  SYNCS.PHASECHK.TRANS64.TRYWAIT P2, [UR10+0x16850], R7 ;  /* 0x01685007ff0075a7 */ /* 0x000062000804014a */
[----:B------:R-:W-:Y:S05]  /*4d80*/  @!P0 BRA `(.L_x_12985) ;  /* 0x0000000000048947 */ /* 0x000fea0003800000 */
[----:B------:R-:W-:Y:S01]  /*4d90*/  BPT.TRAP 0x1 ;  /* 0x000000040000795c */ /* 0x000fe20000300000 */
.L_x_12985:
[----:B-1----:R-:W-:Y:S05]  /*4da0*/  @P2 BRA `(.L_x_12983) ;  /* 0x0000000000082947 */ /* 0x002fea0003800000 */
[----:B------:R-:W1:Y:S02]  /*4db0*/  SYNCS.PHASECHK.TRANS64.TRYWAIT P2, [UR10+0x16850], R7 ;  /* 0x01685007ff0075a7 */ /* 0x000e64000804014a */
[----:B-1----:R-:W-:Y:S05]  /*4dc0*/  @!P2 BRA `(.L_x_12986) ;  /* 0x000000cc0004a947 */ /* 0x002fea0003800000 */
.L_x_12983:
[----:B------:R-:W-:Y:S01]  /*4dd0*/  UIADD3 UR7, UR38, 0x400, URZ ;  /* 0x0000040026077890 */ /* 0x000fe2000fffe03f */
[----:B------:R-:W-:Y:S01]  /*4de0*/  WARPGROUP.ARRIVE ;  /* 0x00000000000079c5 */ /* 0x000fe20000000000 */
[----:B------:R-:W-:Y:S01]  /*4df0*/  UMOV UR11, 0x40000040 ;  /* 0x40000040000b7882 */ /* 0x000fe20000000000 */
[----:B------:R-:W-:Y:S01]  /*4e00*/  PLOP3.LUT P2, PT, PT, PT, UP0, 0x80, 0x0 ;  /* 0x000000000000781c */ /* 0x000fe20003f4f008 */
[----:B------:R-:W-:Y:S01]  /*4e10*/  USHF.R.U32.HI UR7, URZ, 0x4, UR7 ;  /* 0x000000043f077899 */ /* 0x000fe20008011607 */
[----:B------:R-:W-:Y:S01]  /*4e20*/  PLOP3.LUT P3, PT, PT, PT, UP0, 0x80, 0x0 ;  /* 0x000000000000781c */ /* 0x000fe20003f6f008 */
[----:B-1----:R-:W1:Y:S01]  /*4e30*/  LDC R8, c[0x0][0x288] ;  /* 0x0000a200ff087b82 */ /* 0x002e620000000800 */
[----:B------:R-:W-:Y:S01]  /*4e40*/  IMAD.MOV.U32 R18, RZ, RZ, R0 ;  /* 0x000000ffff127224 */ /* 0x000fe200078e0000 */
[----:B------:R-:W-:Y:S01]  /*4e50*/  ULOP3.LUT UR7, UR7, 0x3fff, URZ, 0xc0, !UPT ;  /* 0x00003fff07077892 */ /* 0x000fe2000f8ec03f */
[----:B------:R-:W-:Y:S02]  /*4e60*/  IMAD.U32 R15, RZ, RZ, UR4 ;  /* 0x00000004ff0f7e24 */ /* 0x000fe4000f8e00ff */
[----:B------:R-:W-:Y:S01]  /*4e70*/  VIADD R11, R17, 0x9 ;  /* 0x00000009110b7836 */ /* 0x000fe20000000000 */
[----:B------:R-:W-:-:S02]  /*4e80*/  ULEA UR7, UR6, UR7, 0xa ;  /* 0x0000000706077291 */ /* 0x000fc4000f8e503f */
[----:B------:R-:W-:-:S05]  /*4e90*/  @!P1 LEA R15, R15, UR38, 0x3 ;  /* 0x000000260f0f9c11 */ /* 0x000fca000f8e18ff */
[----:B------:R-:W-:Y:S01]  /*4ea0*/  UMOV UR10, UR7 ;  /* 0x00000007000a7c82 */ /* 0x000fe20008000000 */
[----:B------:R-:W-:Y:S01]  /*4eb0*/  @!P1 VIADD R15, R15, 0x16840 ;  /* 0x000168400f0f9836 */ /* 0x000fe20000000000 */
[----:B------:R-:W-:Y:S01]  /*4ec0*/  HGMMA.64x64x16.F32.BF16 R88, R148, gdesc[UR8].tnspB, R88, gsb0 ;  /* 0x40e0000894587df0 */ /* 0x000fe20008001858 */
[----:B------:R-:W-:Y:S01]  /*4ed0*/  UIADD3 UR10, UR7, 0x80, URZ ;  /* 0x00000080070a7890 */ /* 0x000fe2000fffe03f */
[----:B------:R-:W-:Y:S02]  /*4ee0*/  UMOV UR11, 0x40000040 ;  /* 0x40000040000b7882 */ /* 0x000fe40000000000 */
[----:B------:R-:W-:Y:S01]  /*4ef0*/  @!P1 PRMT R15, RZ, 0x654, R15 ;  /* 0x00000654ff0f9816 */ /* 0x000fe2000000000f */
[----:B------:R-:W-:Y:S02]  /*4f00*/  WARPGROUP.DEPBAR.LE gsb0, 0x0 ;  /* 0x00008000000079c5 */ /* 0x000fe40000010000 */
[----:B------:R-:W-:-:S06]  /*4f10*/  WARPGROUP.ARRIVE ;  /* 0x00000000000079c5 */ /* 0x000fcc0000000000 */
[----:B------:R-:W-:Y:S01]  /*4f20*/  HGMMA.64x64x16.F32.BF16 R88, R144, gdesc[UR8].tnspB, R88, gsb0 ;  /* 0x40e0000890587df0 */ /* 0x000fe20008001858 */
[----:B------:R-:W-:Y:S01]  /*4f30*/  UIADD3 UR10, UR7, 0x100, URZ ;  /* 0x00000100070a7890 */ /* 0x000fe2000fffe03f */
[----:B------:R-:W-:Y:S01]  /*4f40*/  UMOV UR11, 0x40000040 ;  /* 0x40000040000b7882 */ /* 0x000fe20000000000 */
        /* <DEDUP_REMOVED lines=24> */
[----:B------:R-:W-:Y:S02]  /*50d0*/  UMOV UR11, 0x40000040 ;  /* 0x40000040000b7882 */ /* 0x000fe40000000000 */
[----:B------:R-:W-:Y:S02]  /*50e0*/  @UP0 ULDC UR7, c[0x0][0x44c] ;  /* 0x0001130000070ab9 */ /* 0x000fe40000000800 */
[----:B0-----:R-:W-:Y:S01]  /*50f0*/  @P2 IMAD.HI.U32 R7, R0, UR7, RZ ;  /* 0x0000000700072c27 */ /* 0x001fe2000f8e00ff */
[----:B------:R-:W-:Y:S01]  /*5100*/  @UP0 ULDC UR7, c[0x0][0x450] ;  /* 0x0001140000070ab9 */ /* 0x000fe20000000800 */
[----:B------:R-:W-:-:S03]  /*5110*/  ISETP.GE.U32.AND P2, PT, R2, 0x180, PT ;  /* 0x000001800200780c */ /* 0x000fc60003f46070 */
[----:B------:R-:W-:Y:S01]  /*5120*/  @P3 SHF.R.U32.HI R18, RZ, UR7, R7 ;  /* 0x00000007ff123c19 */ /* 0x000fe20008011607 */
[----:B------:R-:W-:Y:S01]  /*5130*/  IMAD.SHL.U32 R7, R9, 0x80, RZ ;  /* 0x0000008009077824 */ /* 0x000fe200078e00ff */
[----:B------:R-:W-:Y:S02]  /*5140*/  SEL R14, R11, 0x9, !P2 ;  /* 0x000000090b0e7807 */ /* 0x000fe40005000000 */
[----:B------:R-:W-:Y:S01]  /*5150*/  PLOP3.LUT P2, PT, PT, PT, UP1, 0x40, 0x0 ;  /* 0x000000000000781c */ /* 0x000fe20003f4e818 */
[----:B------:R-:W0:Y:S01]  /*5160*/  SHFL.IDX PT, R22, R18, RZ, 0x1c1f ;  /* 0x001c1fff12167589 */ /* 0x000e2200000e0000 */
[----:B------:R-:W-:-:S05]  /*5170*/  IADD3 R20, -R7, 0x1, RZ ;  /* 0x0000000107147810 */ /* 0x000fca0007ffe1ff */
[----:B------:R-:W-:-:S04]  /*5180*/  IMAD R11, R3, -0x2, R20 ;  /* 0xfffffffe030b7824 */ /* 0x000fc800078e0214 */
[----:B------:R-:W-:Y:S01]  /*5190*/  IMAD R11, R16, UR27, R11 ;  /* 0x0000001b100b7c24 */ /* 0x000fe2000f8e020b */
[----:B------:R-:W-:Y:S02]  /*51a0*/  WARPGROUP.DEPBAR.LE gsb0, 0x0 ;  /* 0x00008000000079c5 */ /* 0x000fe40000010000 */
[----:B------:R-:W-:-:S06]  /*51b0*/  WARPGROUP.ARRIVE ;  /* 0x00000000000079c5 */ /* 0x000fcc0000000000 */
[----:B------:R-:W-:Y:S03]  /*51c0*/  HGMMA.64x64x16.F32.BF16 R88, R120, gdesc[UR8].tnspB, R88, gsb0 ;  /* 0x40e0000878587df0 */ /* 0x000fe60008001858 */
[----:B------:R-:W-:Y:S02]  /*51d0*/  WARPGROUP.DEPBAR.LE gsb0, 0x0 ;  /* 0x00008000000079c5 */ /* 0x000fe40000010000 */
[----:B------:R2:W-:Y:S06]  /*51e0*/  BAR.ARV R14, 0x100 ;  /* 0x0004000e0000751d */ /* 0x0005ec0000002000 */
[----:B------:R1:W-:Y:S02]  /*51f0*/  @!P1 SYNCS.ARRIVE.TRANS64.RED.A1T0 RZ, [R15+URZ], RZ ;  /* 0x000000ff0fff99a7 */ /* 0x0003e4000810043f */
[----:B-1----:R-:W-:-:S04]  /*5200*/  IMAD.IADD R15, R11, 0x1, -R8 ;  /* 0x000000010b0f7824 */ /* 0x002fc800078e0a08 */
[C---:B------:R-:W-:Y:S02]  /*5210*/  VIADD R11, R15.reuse, UR28 ;  /* 0x0000001c0f0b7c36 */ /* 0x040fe40008000000 */
[----:B------:R-:W-:Y:S02]  /*5220*/  VIADD R15, R15, UR25 ;  /* 0x000000190f0f7c36 */ /* 0x000fe40008000000 */
[--C-:B0-----:R-:W-:Y:S02]  /*5230*/  IMAD.IADD R19, R11, 0x1, R22.reuse ;  /* 0x000000010b137824 */ /* 0x101fe400078e0216 */
[----:B------:R-:W-:Y:S01]  /*5240*/  IMAD.IADD R21, R15, 0x1, R22 ;  /* 0x000000010f157824 */ /* 0x000fe200078e0216 */
[----:B--2---:R-:W-:Y:S06]  /*5250*/  @P2 BRA `(.L_x_12987) ;  /* 0x00000000005c2947 */ /* 0x004fec0003800000 */
        /* <DEDUP_REMOVED lines=13> */
.L_x_12989:
[----:B------:R-:W-:-:S05]  /*5330*/  IMAD.U32 R20, RZ, RZ, UR29 ;  /* 0x0000001dff147e24 */ /* 0x000fca000f8e00ff */
[----:B------:R-:W-:-:S13]  /*5340*/  ISETP.NE.AND P2, PT, R20, 0x1, PT ;  /* 0x000000011400780c */ /* 0x000fda0003f45270 */
[----:B------:R-:W0:Y:S02]  /*5350*/  @P2 LDC.64 R120, c[0x0][0x9e8] ;  /* 0x00027a00ff782b82 */ /* 0x000e240000000a00 */
[----:B0-----:R-:W-:-:S05]  /*5360*/  @P2 IMAD.HI.U32 R14, R23, R120, RZ ;  /* 0x00000078170e2227 */ /* 0x001fca00078e00ff */
[----:B------:R-:W-:-:S07]  /*5370*/  @P2 SHF.R.U32.HI R23, RZ, R121, R14 ;  /* 0x00000079ff172219 */ /* 0x000fce000001160e */
.L_x_12990:
[----:B------:R-:W-:Y:S05]  /*5380*/  BSYNC B0 ;  /* 0x0000000000007941 */ /* 0x000fea0003800000 */
.L_x_12988:
[----:B------:R-:W-:-:S04]  /*5390*/  IMAD R14, R23, R20, -R7 ;  /* 0x00000014170e7224 */ /* 0x000fc800078e0a07 */
[----:B------:R-:W-:-:S05]  /*53a0*/  IMAD R14, R3, -0x2, R14 ;  /* 0xfffffffe030e7824 */ /* 0x000fca00078e020e */
[----:B------:R-:W-:Y:S02]  /*53b0*/  VIADDMNMX R19, R14, R20, R19, PT ;  /* 0x000000140e137246 */ /* 0x000fe40003800113 */
[----:B------:R-:W-:-:S07]  /*53c0*/  VIMNMX R21, R21, R14, !PT ;  /* 0x0000000e15157248 */ /* 0x000fce0007fe0100 */
.L_x_12987:
        /* <DEDUP_REMOVED lines=14> */
[----:B------:R-:W-:Y:S01]  /*54b0*/  ISETP.LT.OR P6, PT, R19, 0x9, P6 ;  /* 0x000000091300780c */ /* 0x000fe200037c1670 */
        /* <DEDUP_REMOVED lines=8> */
[C---:B------:R-:W-:Y:S02]  /*5540*/  ISETP.GT.AND P3, PT, R21.reuse, 0x19, P2 ;  /* 0x000000191500780c */ /* 0x040fe40001764270 */
        /* <DEDUP_REMOVED lines=91> */
.L_x_12993:
[----:B------:R-:W-:-:S05]  /*5b00*/  IMAD.U32 R140, RZ, RZ, UR29 ;  /* 0x0000001dff8c7e24 */ /* 0x000fca000f8e00ff */
[----:B------:R-:W-:-:S13]  /*5b10*/  ISETP.NE.AND P3, PT, R140, 0x1, PT ;  /* 0x000000018c00780c */ /* 0x000fda0003f65270 */
[----:B------:R-:W0:Y:S02]  /*5b20*/  @P3 LDC.64 R138, c[0x0][0x9e8] ;  /* 0x00027a00ff8a3b82 */ /* 0x000e240000000a00 */
[----:B0-----:R-:W-:-:S05]  /*5b30*/  @P3 IMAD.HI.U32 R138, R19, R138, RZ ;  /* 0x0000008a138a3227 */ /* 0x001fca00078e00ff */
[----:B------:R-:W-:-:S07]  /*5b40*/  @P3 SHF.R.U32.HI R19, RZ, R139, R138 ;  /* 0x0000008bff133219 */ /* 0x000fce000001168a */
.L_x_12994:
[----:B------:R-:W-:Y:S05]  /*5b50*/  BSYNC B0 ;  /* 0x0000000000007941 */ /* 0x000fea0003800000 */
.L_x_12992:
[----:B------:R-:W-:-:S04]  /*5b60*/  IMAD R14, R19, R140, -R7 ;  /* 0x0000008c130e7224 */ /* 0x000fc800078e0a07 */
[----:B------:R-:W-:-:S05]  /*5b70*/  IMAD R14, R3, -0x2, R14 ;  /* 0xfffffffe030e7824 */ /* 0x000fca00078e020e */
[----:B------:R-:W-:Y:S02]  /*5b80*/  VIADDMNMX R11, R14, R140, R11, PT ;  /* 0x0000008c0e0b7246 */ /* 0x000fe4000380010b */
[----:B------:R-:W-:-:S07]  /*5b90*/  VIMNMX R15, R15, R14, !PT ;  /* 0x0000000e0f0f7248 */ /* 0x000fce0007fe0100 */
.L_x_12991:
        /* <DEDUP_REMOVED lines=22> */
[----:B------:R-:W-:Y:S02]  /*5d00*/  ISETP.GT.AND P5, PT, R15, 0x10, P2 ;  /* 0x000000100f00780c */ /* 0x000fe400017a4270 */
[----:B------:R-:W-:Y:S02]  /*5d10*/  FMNMX.FTZ R7, R44, R7, !PT ;  /* 0x000000072c077209 */ /* 0x000fe40007810000 */
[C---:B------:R-:W-:Y:S02]  /*5d20*/  ISETP.LT.OR P3, PT, R11.reuse, 0xa, P3 ;  /* 0x0000000a0b00780c */ /* 0x040fe40001f61670 */
        /* <DEDUP_REMOVED lines=19> */
[----:B------:R-:W-:-:S02]  /*5e60*/  ISETP.LT.OR P3, PT, R11, 0x22, P3 ;  /* 0x000000220b00780c */ /* 0x000fc40001f61670 */
        /* <DEDUP_REMOVED lines=25> */
[-CC-:B------:R-:W-:Y:S01]  /*6000*/  FFMA.FTZ R21, R144, R7.reuse, -R19.reuse ;  /* 0x0000000790157223 */ /* 0x180fe20000010813 */
[----:B------:R-:W-:Y:S01]  /*6010*/  FSEL R144, R39, -INF , !P5 ;  /* 0xff80000027907808 */ /* 0x000fe20006800000 */
[-CC-:B------:R-:W-:Y:S01]  /*6020*/  FFMA.FTZ R150, R146, R7.reuse, -R19.reuse ;  /* 0x0000000792967223 */ /* 0x180fe20000010813 */
[----:B------:R-:W-:Y:S01]  /*6030*/  ISETP.LT.OR P4, PT, R11, 0x21, P4 ;  /* 0x000000210b00780c */ /* 0x000fe20002781670 */
[-CC-:B------:R-:W-:Y:S01]  /*6040*/  FFMA.FTZ R31, R36, R7.reuse, -R19.reuse ;  /* 0x00000007241f7223 */ /* 0x180fe20000010813 */
[C---:B------:R-:W-:Y:S01]  /*6050*/  ISETP.GT.AND P5, PT, R15.reuse, 0x28, P2 ;  /* 0x000000280f00780c */ /* 0x040fe200017a4270 */
[-CC-:B------:R-:W-:Y:S01]  /*6060*/  FFMA.FTZ R23, R152, R7.reuse, -R19.reuse ;  /* 0x0000000798177223 */ /* 0x180fe20000010813 */
[----:B------:R-:W-:Y:S01]  /*6070*/  FSEL R42, R42, -INF , !P4 ;  /* 0xff8000002a2a7808 */ /* 0x000fe20006000000 */
[-CC-:B------:R-:W-:Y:S01]  /*6080*/  FFMA.FTZ R33, R40, R7.reuse, -R19.reuse ;  /* 0x0000000728217223 */ /* 0x180fe20000010813 */
[----:B------:R-:W-:Y:S01]  /*6090*/  ISETP.GT.AND P4, PT, R15, RZ, P2 ;  /* 0x000000ff0f00720c */ /* 0x000fe20001784270 */
[-CC-:B------:R-:W-:Y:S01]  /*60a0*/  FFMA.FTZ R44, R44, R7.reuse, -R19.reuse ;  /* 0x000000072c2c7223 */ /* 0x180fe20000010813 */
[C---:B------:R-:W-:Y:S01]  /*60b0*/  ISETP.LT.OR P5, PT, R11.reuse, 0x29, P5 ;  /* 0x000000290b00780c */ /* 0x040fe20002fa1670 */
[-CC-:B------:R-:W-:Y:S01]  /*60c0*/  FFMA.FTZ R48, R48, R7.reuse, -R19.reuse ;  /* 0x0000000730307223 */ /* 0x180fe20000010813 */
[----:B------:R-:W-:Y:S01]  /*60d0*/  ISETP.LT.OR P4, PT, R11, 0x1, P4 ;  /* 0x000000010b00780c */ /* 0x000fe20002781670 */
[-CC-:B------:R-:W-:Y:S01]  /*60e0*/  FFMA.FTZ R52, R52, R7.reuse, -R19.reuse ;  /* 0x0000000734347223 */ /* 0x180fe20000010813 */
[----:B------:R-:W-:Y:S01]  /*60f0*/  FSEL R146, R43, -INF , !P3 ;  /* 0xff8000002b927808 */ /* 0x000fe20005800000 */
[-CC-:B------:R-:W-:Y:S01]  /*6100*/  FFMA.FTZ R56, R56, R7.reuse, -R19.reuse ;  /* 0x0000000738387223 */ /* 0x180fe20000010813 */
[----:B------:R-:W-:Y:S01]  /*6110*/  FSEL R26, R26, -INF , !P4 ;  /* 0xff8000001a1a7808 */ /* 0x000fe20006000000 */
[-CC-:B------:R-:W-:Y:S01]  /*6120*/  FFMA.FTZ R39, R68, R7.reuse, -R19.reuse ;  /* 0x0000000744277223 */ /* 0x180fe20000010813 */
[C---:B------:R-:W-:Y:S01]  /*6130*/  ISETP.GT.AND P3, PT, R15.reuse, 0x29, P2 ;  /* 0x000000290f00780c */ /* 0x040fe20001764270 */
[-CC-:B------:R-:W-:Y:S01]  /*6140*/  FFMA.FTZ R20, R20, R7.reuse, -R19.reuse ;  /* 0x0000000714147223 */ /* 0x180fe20000010813 */
[----:B------:R-:W-:Y:S01]  /*6150*/  FMNMX.FTZ R25, R26, R10, !PT ;  /* 0x0000000a1a197209 */ /* 0x000fe20007810000 */
[-CC-:B------:R-:W-:Y:S01]  /*6160*/  FFMA.FTZ R18, R18, R7.reuse, -R19.reuse ;  /* 0x0000000712127223 */ /* 0x180fe20000010813 */
[----:B------:R-:W-:Y:S01]  /*6170*/  FSEL R46, R46, -INF , !P5 ;  /* 0xff8000002e2e7808 */ /* 0x000fe20006800000 */
[--C-:B------:R-:W-:Y:S01]  /*6180*/  FFMA.FTZ R22, R22, R7, -R19.reuse ;  /* 0x0000000716167223 */ /* 0x100fe20000010813 */
[----:B------:R-:W-:Y:S01]  /*6190*/  FMNMX.FTZ R27, R138, R25, !PT ;  /* 0x000000198a1b7209 */ /* 0x000fe20007810000 */
[-CC-:B------:R-:W-:Y:S01]  /*61a0*/  FFMA.FTZ R24, R24, R7.reuse, -R19.reuse ;  /* 0x0000000718187223 */ /* 0x180fe20000010813 */
        /* <DEDUP_REMOVED lines=8> */
[----:B------:R-:W-:Y:S01]  /*6230*/  FFMA.FTZ R68, R134, R7, -R19 ;  /* 0x0000000786447223 */ /* 0x000fe20000010813 */
[----:B------:R-:W-:Y:S01]  /*6240*/  ISETP.GT.AND P3, PT, R15, 0x31, P2 ;  /* 0x000000310f00780c */ /* 0x000fe20001764270 */
[----:B------:R-:W-:Y:S01]  /*6250*/  MUFU.EX2 R148, R148 ;  /* 0x0000009400947308 */ /* 0x000fe20000000800 */
[----:B------:R-:W-:-:S02]  /*6260*/  FMNMX.FTZ R27, R34, R27, !PT ;  /* 0x0000001b221b7209 */ /* 0x000fc40007810000 */
[----:B------:R-:W-:Y:S02]  /*6270*/  FSEL R152, R47, -INF , !P4 ;  /* 0xff8000002f987808 */ /* 0x000fe40006000000 */
[----:B0-----:R-:W-:Y:S02]  /*6280*/  FMNMX.FTZ R29, R142, R27, !PT ;  /* 0x0000001b8e1d7209 */ /* 0x001fe40007810000 */
[----:B------:R-:W-:Y:S01]  /*6290*/  ISETP.LT.OR P5, PT, R11, 0x31, P5 ;  /* 0x000000310b00780c */ /* 0x000fe20002fa1670 */
[----:B------:R0:W-:Y:S01]  /*62a0*/  MUFU.EX2 R27, R31 ;  /* 0x0000001f001b7308 */ /* 0x0001e20000000800 */
[----:B------:R-:W-:Y:S02]  /*62b0*/  FMNMX.FTZ R29, R38, R29, !PT ;  /* 0x0000001d261d7209 */ /* 0x000fe40007810000 */
[----:B------:R-:W-:Y:S02]  /*62c0*/  ISETP.GT.AND P4, PT, R15, 0x38, P2 ;  /* 0x000000380f00780c */ /* 0x000fe40001784270 */
[----:B------:R-:W-:-:S02]  /*62d0*/  FMNMX.FTZ R29, R144, R29, !PT ;  /* 0x0000001d901d7209 */ /* 0x000fc40007810000 */
[----:B------:R-:W-:Y:S01]  /*62e0*/  ISETP.LT.OR P3, PT, R11, 0x32, P3 ;  /* 0x000000320b00780c */ /* 0x000fe20001f61670 */
[----:B------:R-:W-:Y:S01]  /*62f0*/  MUFU.EX2 R21, R21 ;  /* 0x0000001500157308 */ /* 0x000fe20000000800 */
[----:B------:R-:W-:Y:S02]  /*6300*/  FMNMX.FTZ R29, R42, R29, !PT ;  /* 0x0000001d2a1d7209 */ /* 0x000fe40007810000 */
[----:B------:R-:W-:Y:S02]  /*6310*/  FSEL R50, R50, -INF , !P5 ;  /* 0xff80000032327808 */ /* 0x000fe40006800000 */
[----:B0-----:R-:W-:Y:S02]  /*6320*/  FMNMX.FTZ R31, R146, R29, !PT ;  /* 0x0000001d921f7209 */ /* 0x001fe40007810000 */
[----:B------:R-:W-:Y:S01]  /*6330*/  ISETP.GT.AND P5, PT, R15, 0x39, P2 ;  /* 0x000000390f00780c */ /* 0x000fe200017a4270 */
[----:B------:R0:W-:Y:S01]  /*6340*/  MUFU.EX2 R29, R33 ;  /* 0x00000021001d7308 */ /* 0x0001e20000000800 */
[----:B------:R-:W-:-:S02]  /*6350*/  FMNMX.FTZ R31, R46, R31, !PT ;  /* 0x0000001f2e1f7209 */ /* 0x000fc40007810000 */
[----:B------:R-:W-:Y:S02]  /*6360*/  FSEL R32, R51, -INF , !P3 ;  /* 0xff80000033207808 */ /* 0x000fe40005800000 */
[----:B------:R-:W-:Y:S02]  /*6370*/  FMNMX.FTZ R31, R152, R31, !PT ;  /* 0x0000001f981f7209 */ /* 0x000fe40007810000 */
[----:B------:R-:W-:Y:S01]  /*6380*/  ISETP.LT.OR P4, PT, R11, 0x39, P4 ;  /* 0x000000390b00780c */ /* 0x000fe20002781670 */
[----:B------:R-:W-:Y:S01]  /*6390*/  MUFU.EX2 R150, R150 ;  /* 0x0000009600967308 */ /* 0x000fe20000000800 */
[----:B------:R-:W-:Y:S02]  /*63a0*/  FMNMX.FTZ R31, R50, R31, !PT ;  /* 0x0000001f321f7209 */ /* 0x000fe40007810000 */
[----:B------:R-:W-:Y:S02]  /*63b0*/  ISETP.GT.AND P3, PT, R15, 0x40, P2 ;  /* 0x000000400f00780c */ /* 0x000fe40001764270 */
[----:B------:R-:W-:-:S02]  /*63c0*/  ISETP.LT.OR P5, PT, R11, 0x3a, P5 ;  /* 0x0000003a0b00780c */ /* 0x000fc40002fa1670 */
[----:B------:R-:W-:Y:S01]  /*63d0*/  FSEL R54, R54, -INF , !P4 ;  /* 0xff80000036367808 */ /* 0x000fe20006000000 */
[----:B------:R-:W-:Y:S01]  /*63e0*/  MUFU.EX2 R23, R23 ;  /* 0x0000001700177308 */ /* 0x000fe20000000800 */
[----:B0-----:R-:W-:Y:S02]  /*63f0*/  FMNMX.FTZ R33, R32, R31, !PT ;  /* 0x0000001f20217209 */ /* 0x001fe40007810000 */
[----:B------:R-:W-:Y:S02]  /*6400*/  ISETP.GT.AND P4, PT, R15, 0x41, P2 ;  /* 0x000000410f00780c */ /* 0x000fe40001784270 */
[----:B------:R-:W-:Y:S02]  /*6410*/  FSEL R36, R55, -INF , !P5 ;  /* 0xff80000037247808 */ /* 0x000fe40006800000 */
[----:B------:R-:W-:Y:S01]  /*6420*/  ISETP.LT.OR P3, PT, R11, 0x41, P3 ;  /* 0x000000410b00780c */ /* 0x000fe20001f61670 */
[----:B------:R-:W-:Y:S01]  /*6430*/  MUFU.EX2 R31, R44 ;  /* 0x0000002c001f7308 */ /* 0x000fe20000000800 */
[----:B------:R-:W-:-:S02]  /*6440*/  FMNMX.FTZ R33, R54, R33, !PT ;  /* 0x0000002136217209 */ /* 0x000fc40007810000 */
[----:B------:R-:W-:Y:S02]  /*6450*/  ISETP.GT.AND P5, PT, R15, 0x48, P2 ;  /* 0x000000480f00780c */ /* 0x000fe400017a4270 */
[----:B------:R-:W-:Y:S02]  /*6460*/  ISETP.LT.OR P4, PT, R11, 0x42, P4 ;  /* 0x000000420b00780c */ /* 0x000fe40002781670 */
[----:B------:R-:W-:Y:S01]  /*6470*/  FSEL R58, R58, -INF , !P3 ;  /* 0xff8000003a3a7808 */ /* 0x000fe20005800000 */
[----:B------:R-:W-:Y:S01]  /*6480*/  MUFU.EX2 R20, R20 ;  /* 0x0000001400147308 */ /* 0x000fe20000000800 */
[----:B------:R-:W-:Y:S02]  /*6490*/  FMNMX.FTZ R33, R36, R33, !PT ;  /* 0x0000002124217209 */ /* 0x000fe40007810000 */
[----:B------:R-:W-:Y:S02]  /*64a0*/  ISETP.GT.AND P3, PT, R15, 0x49, P2 ;  /* 0x000000490f00780c */ /* 0x000fe40001764270 */
[----:B------:R-:W-:-:S02]  /*64b0*/  FSEL R40, R59, -INF , !P4 ;  /* 0xff8000003b287808 */ /* 0x000fc40006000000 */
[----:B------:R-:W-:Y:S01]  /*64c0*/  ISETP.LT.OR P5, PT, R11, 0x49, P5 ;  /* 0x000000490b00780c */ /* 0x000fe20002fa1670 */
[----:B------:R-:W-:Y:S01]  /*64d0*/  MUFU.EX2 R18, R18 ;  /* 0x0000001200127308 */ /* 0x000fe20000000800 */
[----:B------:R-:W-:Y:S02]  /*64e0*/  FMNMX.FTZ R33, R58, R33, !PT ;  /* 0x000000213a217209 */ /* 0x000fe40007810000 */
[----:B------:R-:W-:Y:S02]  /*64f0*/  ISETP.GT.AND P4, PT, R15, 0x50, P2 ;  /* 0x000000500f00780c */ /* 0x000fe40001784270 */
[----:B------:R-:W-:Y:S02]  /*6500*/  ISETP.LT.OR P3, PT, R11, 0x4a, P3 ;  /* 0x0000004a0b00780c */ /* 0x000fe40001f61670 */
[----:B------:R-:W-:Y:S01]  /*6510*/  FSEL R62, R62, -INF , !P5 ;  /* 0xff8000003e3e7808 */ /* 0x000fe20006800000 */
[----:B------:R-:W-:Y:S01]  /*6520*/  MUFU.EX2 R22, R22 ;  /* 0x0000001600167308 */ /* 0x000fe20000000800 */
[----:B------:R-:W-:-:S02]  /*6530*/  FMNMX.FTZ R35, R40, R33, !PT ;  /* 0x0000002128237209 */ /* 0x000fc40007810000 */
[----:B------:R-:W-:Y:S02]  /*6540*/  ISETP.GT.AND P5, PT, R15, 0x51, P2 ;  /* 0x000000510f00780c */ /* 0x000fe400017a4270 */
[----:B------:R-:W-:Y:S02]  /*6550*/  FSEL R154, R63, -INF , !P3 ;  /* 0xff8000003f9a7808 */ /* 0x000fe40005800000 */
[----:B------:R-:W-:Y:S01]  /*6560*/  ISETP.LT.OR P4, PT, R11, 0x51, P4 ;  /* 0x000000510b00780c */ /* 0x000fe20002781670 */
[----:B------:R0:W-:Y:S01]  /*6570*/  MUFU.EX2 R33, R48 ;  /* 0x0000003000217308 */ /* 0x0001e20000000800 */
[----:B------:R-:W-:Y:S02]  /*6580*/  FMNMX.FTZ R35, R62, R35, !PT ;  /* 0x000000233e237209 */ /* 0x000fe40007810000 */
[----:B------:R-:W-:Y:S02]  /*6590*/  ISETP.GT.AND P3, PT, R15, 0x58, P2 ;  /* 0x000000580f00780c */ /* 0x000fe40001764270 */
[----:B------:R-:W-:-:S02]  /*65a0*/  ISETP.LT.OR P5, PT, R11, 0x52, P5 ;  /* 0x000000520b00780c */ /* 0x000fc40002fa1670 */
[----:B------:R-:W-:Y:S01]  /*65b0*/  FSEL R66, R66, -INF , !P4 ;  /* 0xff80000042427808 */ /* 0x000fe20006000000 */
[----:B------:R-:W-:Y:S01]  /*65c0*/  MUFU.EX2 R24, R24 ;  /* 0x0000001800187308 */ /* 0x000fe20000000800 */
[----:B------:R-:W-:Y:S01]  /*65d0*/  FMNMX.FTZ R35, R154, R35, !PT ;  /* 0x000000239a237209 */ /* 0x000fe20007810000 */
[----:B0-----:R-:W-:Y:S01]  /*65e0*/  FFMA.FTZ R48, R120, R7, -R19 ;  /* 0x0000000778307223 */ /* 0x001fe20000010813 */
        /* <DEDUP_REMOVED lines=13> */
[----:B------:R0:W-:Y:S01]  /*66c0*/  MUFU.EX2 R35, R52 ;  /* 0x0000003400237308 */ /* 0x0001e20000000800 */
[----:B------:R-:W-:Y:S02]  /*66d0*/  FMNMX.FTZ R44, R70, R37, !PT ;  /* 0x00000025462c7209 */ /* 0x000fe40007810000 */
[----:B------:R-:W-:Y:S02]  /*66e0*/  ISETP.GT.AND P4, PT, R15, 0x68, P2 ;  /* 0x000000680f00780c */ /* 0x000fe40001784270 */
[----:B------:R-:W-:Y:S02]  /*66f0*/  ISETP.LT.OR P3, PT, R11, 0x62, P3 ;  /* 0x000000620b00780c */ /* 0x000fe40001f61670 */
[----:B------:R-:W-:Y:S01]  /*6700*/  FSEL R74, R74, -INF , !P5 ;  /* 0xff8000004a4a7808 */ /* 0x000fe20006800000 */
[----:B------:R-:W-:Y:S01]  /*6710*/  MUFU.EX2 R39, R39 ;  /* 0x0000002700277308 */ /* 0x000fe20000000800 */
[----:B------:R-:W-:Y:S01]  /*6720*/  FMNMX.FTZ R37, R71, R44, !PT ;  /* 0x0000002c47257209 */ /* 0x000fe20007810000 */
[-CC-:B0-----:R-:W-:Y:S01]  /*6730*/  FFMA.FTZ R52, R122, R7.reuse, -R19.reuse ;  /* 0x000000077a347223 */ /* 0x181fe20000010813 */
[----:B------:R-:W-:Y:S01]  /*6740*/  ISETP.GT.AND P5, PT, R15, 0x69, P2 ;  /* 0x000000690f00780c */ /* 0x000fe200017a4270 */
[----:B------:R-:W-:Y:S01]  /*6750*/  FFMA.FTZ R122, R84, R7, -R19 ;  /* 0x00000007547a7223 */ /* 0x000fe20000010813 */
        /* <DEDUP_REMOVED lines=12> */
[----:B------:R-:W-:Y:S01]  /*6820*/  MUFU.EX2 R45, R45 ;  /* 0x0000002d002d7308 */ /* 0x000fe20000000800 */
[----:B------:R-:W-:Y:S02]  /*6830*/  FMNMX.FTZ R37, R78, R37, !PT ;  /* 0x000000254e257209 */ /* 0x000fe40007810000 */
[----:B------:R-:W-:Y:S02]  /*6840*/  ISETP.GT.AND P5, PT, R15, 0x78, P2 ;  /* 0x000000780f00780c */ /* 0x000fe400017a4270 */
[----:B------:R-:W-:-:S02]  /*6850*/  ISETP.LT.OR P4, PT, R11, 0x72, P4 ;  /* 0x000000720b00780c */ /* 0x000fc40002781670 */
[----:B------:R-:W-:Y:S01]  /*6860*/  FSEL R82, R82, -INF , !P3 ;  /* 0xff80000052527808 */ /* 0x000fe20005800000 */
[----:B------:R-:W-:Y:S01]  /*6870*/  MUFU.EX2 R68, R68 ;  /* 0x0000004400447308 */ /* 0x000fe20000000800 */
[----:B------:R-:W-:Y:S02]  /*6880*/  FMNMX.FTZ R37, R120, R37, !PT ;  /* 0x0000002578257209 */ /* 0x000fe40007810000 */
[----:B------:R-:W-:Y:S02]  /*6890*/  ISETP.GT.AND P2, PT, R15, 0x79, P2 ;  /* 0x000000790f00780c */ /* 0x000fe40001744270 */
[----:B------:R-:W-:Y:S02]  /*68a0*/  ISETP.LT.OR P5, PT, R11, 0x79, P5 ;  /* 0x000000790b00780c */ /* 0x000fe40002fa1670 */
[----:B------:R-:W-:Y:S01]  /*68b0*/  FSEL R83, R83, -INF , !P4 ;  /* 0xff80000053537808 */ /* 0x000fe20006000000 */
[----:B------:R0:W1:Y:S01]  /*68c0*/  MUFU.EX2 R15, R56 ;  /* 0x00000038000f7308 */ /* 0x0000620000000800 */
[----:B------:R-:W-:-:S02]  /*68d0*/  FMNMX.FTZ R44, R82, R37, !PT ;  /* 0x00000025522c7209 */ /* 0x000fc40007810000 */
[----:B------:R-:W-:Y:S01]  /*68e0*/  ISETP.LT.OR P2, PT, R11, 0x7a, P2 ;  /* 0x0000007a0b00780c */ /* 0x000fe20001741670 */
[-CC-:B------:R-:W-:Y:S01]  /*68f0*/  FFMA.FTZ R11, R60, R7.reuse, -R19.reuse ;  /* 0x000000073c0b7223 */ /* 0x180fe20000010813 */
[----:B------:R-:W-:Y:S01]  /*6900*/  FSEL R86, R86, -INF , !P5 ;  /* 0xff80000056567808 */ /* 0x000fe20006800000 */
[-CC-:B------:R-:W-:Y:S01]  /*6910*/  FFMA.FTZ R60, R126, R7.reuse, -R19.reuse ;  /* 0x000000077e3c7223 */ /* 0x180fe20000010813 */
[----:B------:R-:W-:Y:S01]  /*6920*/  FMNMX.FTZ R37, R83, R44, !PT ;  /* 0x0000002c53257209 */ /* 0x000fe20007810000 */
[-CC-:B------:R-:W-:Y:S01]  /*6930*/  FFMA.FTZ R126, R76, R7.reuse, -R19.reuse ;  /* 0x000000074c7e7223 */ /* 0x180fe20000010813 */
[----:B------:R-:W-:Y:S01]  /*6940*/  FSEL R87, R87, -INF , !P2 ;  /* 0xff80000057577808 */ /* 0x000fe20005000000 */
[--C-:B0-----:R-:W-:Y:S01]  /*6950*/  FFMA.FTZ R56, R124, R7, -R19.reuse ;  /* 0x000000077c387223 */ /* 0x101fe20000010813 */
[----:B------:R-:W-:Y:S01]  /*6960*/  FMNMX.FTZ R44, R86, R37, !PT ;  /* 0x00000025562c7209 */ /* 0x000fe20007810000 */
[-CC-:B------:R-:W-:Y:S01]  /*6970*/  FFMA.FTZ R37, R64, R7.reuse, -R19.reuse ;  /* 0x0000000740257223 */ /* 0x180fe20000010813 */
[-CC-:B------:R-:W-:Y:S01]  /*6980*/  FFMA.FTZ R64, R128, R7.reuse, -R19.reuse ;  /* 0x0000000780407223 */ /* 0x180fe20000010813 */
[----:B------:R-:W-:Y:S01]  /*6990*/  FFMA.FTZ R124, R72, R7, -R19 ;  /* 0x00000007487c7223 */ /* 0x000fe20000010813 */
[----:B------:R-:W-:Y:S01]  /*69a0*/  FMNMX.FTZ R44, R87, R44, !PT ;  /* 0x0000002c572c7209 */ /* 0x000fe20007810000 */
[----:B------:R-:W-:Y:S01]  /*69b0*/  MUFU.EX2 R11, R11 ;  /* 0x0000000b000b7308 */ /* 0x000fe20000000800 */
[----:B-1----:R-:W-:-:S03]  /*69c0*/  F2FP.BF16.F32.PACK_AB R132, R52, R15 ;  /* 0x0000000f3484723e */ /* 0x002fc600000010ff */
[----:B------:R-:W0:Y:S04]  /*69d0*/  SHFL.BFLY PT, R41, R44, 0x2, 0x1f ;  /* 0x0c401f002c297f89 */ /* 0x000e2800000e0000 */
[----:B------:R-:W1:Y:S08]  /*69e0*/  MUFU.EX2 R56, R56 ;  /* 0x0000003800387308 */ /* 0x000e700000000800 */
[----:B------:R-:W-:Y:S08]  /*69f0*/  MUFU.EX2 R37, R37 ;  /* 0x0000002500257308 */ /* 0x000ff00000000800 */
[----:B------:R-:W2:Y:S01]  /*6a00*/  MUFU.EX2 R60, R60 ;  /* 0x0000003c003c7308 */ /* 0x000ea20000000800 */
[----:B-1----:R-:W-:-:S02]  /*6a10*/  F2FP.BF16.F32.PACK_AB R134, R56, R11 ;  /* 0x0000000b3886723e */ /* 0x002fc400000010ff */
[----:B0-----:R-:W-:Y:S01]  /*6a20*/  FMNMX.FTZ R47, R44, R41, !PT ;  /* 0x000000292c2f7209 */ /* 0x001fe20007810000 */
[----:B------:R-:W-:-:S04]  /*6a30*/  FFMA.FTZ R41, R130, R7, -R19 ;  /* 0x0000000782297223 */ /* 0x000fc80000010813 */
[----:B------:R-:W0:Y:S01]  /*6a40*/  MUFU.EX2 R64, R64 ;  /* 0x0000004000407308 */ /* 0x000e220000000800 */
[----:B------:R-:W1:Y:S07]  /*6a50*/  SHFL.BFLY PT, R44, R47, 0x1, 0x1f ;  /* 0x0c201f002f2c7f89 */ /* 0x000e6e00000e0000 */
[----:B------:R-:W-:Y:S01]  /*6a60*/  MUFU.EX2 R124, R124 ;  /* 0x0000007c007c7308 */ /* 0x000fe20000000800 */
[----:B--2---:R-:W-:-:S07]  /*6a70*/  F2FP.BF16.F32.PACK_AB R128, R60, R37 ;  /* 0x000000253c80723e */ /* 0x004fce00000010ff */
[----:B------:R-:W-:Y:S01]  /*6a80*/  MUFU.EX2 R41, R41 ;  /* 0x0000002900297308 */ /* 0x000fe20000000800 */
[----:B0-----:R-:W-:-:S07]  /*6a90*/  F2FP.BF16.F32.PACK_AB R130, R64, R39 ;  /* 0x000000274082723e */ /* 0x001fce00000010ff */
[----:B------:R-:W-:Y:S01]  /*6aa0*/  MUFU.EX2 R126, R126 ;  /* 0x0000007e007e7308 */ /* 0x000fe20000000800 */
[----:B-1----:R-:W-:Y:S01]  /*6ab0*/  FMNMX.FTZ R44, R47, R44, !PT ;  /* 0x0000002c2f2c7209 */ /* 0x002fe20007810000 */
[-C--:B------:R-:W-:Y:S01]  /*6ac0*/  FFMA.FTZ R47, R136, R7.reuse, -R19 ;  /* 0x00000007882f7223 */ /* 0x080fe20000010813 */
[----:B------:R-:W-:Y:S01]  /*6ad0*/  FMUL.FTZ R19, R6, R7 ;  /* 0x0000000706137220 */ /* 0x000fe20000410000 */
[----:B------:R-:W-:Y:S02]  /*6ae0*/  F2FP.BF16.F32.PACK_AB R136, R28, R33 ;  /* 0x000000211c88723e */ /* 0x000fe400000010ff */
[C---:B------:R-:W-:Y:S01]  /*6af0*/  FMUL.FTZ R51, R44.reuse, R7 ;  /* 0x000000072c337220 */ /* 0x040fe20000410000 */
[----:B------:R-:W-:Y:S01]  /*6b00*/  FSETP.NEU.FTZ.AND P2, PT, R44, -INF , PT ;  /* 0xff8000002c00780b */ /* 0x000fe20003f5d000 */
[----:B------:R-:W-:Y:S03]  /*6b10*/  MUFU.EX2 R122, R122 ;  /* 0x0000007a007a7308 */ /* 0x000fe60000000800 */
        /* <DEDUP_REMOVED lines=18> */
[----:B0-----:R-:W-:Y:S01]  /*6c40*/  FFMA.FTZ R46, R19, R5, R148 ;  /* 0x00000005132e7223 */ /* 0x001fe20000010094 */
[----:B------:R-:W-:Y:S01]  /*6c50*/  MUFU.EX2 R149, R149 ;  /* 0x0000009500957308 */ /* 0x000fe20000000800 */
[-CC-:B------:R-:W-:Y:S01]  /*6c60*/  FFMA.FTZ R133, R58, R7.reuse, -R51.reuse ;  /* 0x000000073a857223 */ /* 0x180fe20000010833 */
[C---:B------:R-:W-:Y:S01]  /*6c70*/  F2FP.BF16.F32.PACK_AB R148, R21.reuse, R148 ;  /* 0x000000941594723e */ /* 0x040fe200000010ff */
[----:B------:R-:W-:Y:S01]  /*6c80*/  FADD.FTZ R5, R21, R46 ;  /* 0x0000002e15057221 */ /* 0x000fe20000010000 */
[-CC-:B------:R-:W-:Y:S01]  /*6c90*/  FFMA.FTZ R40, R40, R7.reuse, -R51.reuse ;  /* 0x0000000728287223 */ /* 0x180fe20000010833 */
[----:B------:R-:W-:Y:S01]  /*6ca0*/  FFMA.FTZ R135, R62, R7, -R51 ;  /* 0x000000073e877223 */ /* 0x000fe20000010833 */
[----:B------:R-:W-:Y:S01]  /*6cb0*/  F2FP.BF16.F32.PACK_AB R146, R18, R27 ;  /* 0x0000001b1292723e */ /* 0x000fe200000010ff */
[----:B------:R-:W-:Y:S01]  /*6cc0*/  FADD.FTZ R46, R150, R5 ;  /* 0x00000005962e7221 */ /* 0x000fe20000010000 */
[----:B------:R-:W-:Y:S01]  /*6cd0*/  FSEL R5, R44, RZ, P2 ;  /* 0x000000ff2c057208 */ /* 0x000fe20001000000 */
[----:B------:R-:W-:Y:S01]  /*6ce0*/  MUFU.EX2 R151, R151 ;  /* 0x0000009700977308 */ /* 0x000fe20000000800 */
[----:B------:R-:W-:Y:S01]  /*6cf0*/  F2FP.BF16.F32.PACK_AB R140, R22, R29 ;  /* 0x0000001d168c723e */ /* 0x000fe200000010ff */
[----:B------:R-:W-:Y:S01]  /*6d00*/  FADD.FTZ R50, R23, R46 ;  /* 0x0000002e17327221 */ /* 0x000fe20000010000 */
[-CC-:B------:R-:W-:Y:S01]  /*6d10*/  FFMA.FTZ R46, R36, R7.reuse, -R51.reuse ;  /* 0x00000007242e7223 */ /* 0x180fe20000010833 */
[----:B------:R-:W-:Y:S01]  /*6d20*/  FADD.FTZ R36, -R5, R10 ;  /* 0x0000000a05247221 */ /* 0x000fe20000010100 */
[-CC-:B------:R-:W-:Y:S01]  /*6d30*/  FFMA.FTZ R129, R66, R7.reuse, -R51.reuse ;  /* 0x0000000742817223 */ /* 0x180fe20000010833 */
[----:B------:R-:W-:Y:S01]  /*6d40*/  FADD.FTZ R49, R25, R50 ;  /* 0x0000003219317221 */ /* 0x000fe20000010000 */
[-C--:B------:R-:W-:Y:S01]  /*6d50*/  FFMA.FTZ R131, R70, R7.reuse, -R51 ;  /* 0x0000000746837223 */ /* 0x080fe20000010833 */
[-C--:B------:R-:W-:Y:S01]  /*6d60*/  FMUL.FTZ R36, R36, R7.reuse ;  /* 0x0000000724247220 */ /* 0x080fe20000410000 */
[----:B------:R0:W-:Y:S01]  /*6d70*/  MUFU.EX2 R10, R46 ;  /* 0x0000002e000a7308 */ /* 0x0001e20000000800 */
[----:B------:R-:W-:Y:S01]  /*6d80*/  FADD.FTZ R50, R20, R49 ;  /* 0x0000003114327221 */ /* 0x000fe20000010000 */
[-CC-:B------:R-:W-:Y:S01]  /*6d90*/  FFMA.FTZ R71, R71, R7.reuse, -R51.reuse ;  /* 0x0000000747477223 */ /* 0x180fe20000010833 */
[--C-:B------:R-:W-:Y:S01]  /*6da0*/  FFMA.FTZ R125, R74, R7, -R51.reuse ;  /* 0x000000074a7d7223 */ /* 0x100fe20000010833 */
[----:B------:R-:W-:Y:S01]  /*6db0*/  F2FP.BF16.F32.PACK_AB R144, R20, R25 ;  /* 0x000000191490723e */ /* 0x000fe200000010ff */
[----:B------:R-:W-:Y:S01]  /*6dc0*/  FADD.FTZ R5, R27, R50 ;  /* 0x000000321b057221 */ /* 0x000fe20000010000 */
[-CC-:B------:R-:W-:Y:S01]  /*6dd0*/  FFMA.FTZ R75, R75, R7.reuse, -R51.reuse ;  /* 0x000000074b4b7223 */ /* 0x180fe20000010833 */
[-C--:B------:R-:W-:Y:S01]  /*6de0*/  FFMA.FTZ R78, R78, R7.reuse, -R51 ;  /* 0x000000074e4e7223 */ /* 0x080fe20000010833 */
[----:B------:R-:W1:Y:S01]  /*6df0*/  MUFU.EX2 R49, R36 ;  /* 0x0000002400317308 */ /* 0x000e620000000800 */
[----:B------:R-:W-:Y:S01]  /*6e00*/  FADD.FTZ R50, R18, R5 ;  /* 0x0000000512327221 */ /* 0x000fe20000010000 */
[-CC-:B------:R-:W-:Y:S01]  /*6e10*/  FFMA.FTZ R82, R82, R7.reuse, -R51.reuse ;  /* 0x0000000752527223 */ /* 0x180fe20000010833 */
[-CC-:B------:R-:W-:Y:S01]  /*6e20*/  FFMA.FTZ R83, R83, R7.reuse, -R51.reuse ;  /* 0x0000000753537223 */ /* 0x180fe20000010833 */
[----:B------:R-:W-:Y:S01]  /*6e30*/  FFMA.FTZ R86, R86, R7, -R51 ;  /* 0x0000000756567223 */ /* 0x000fe20000010833 */
[----:B------:R-:W-:Y:S01]  /*6e40*/  FADD.FTZ R5, R29, R50 ;  /* 0x000000321d057221 */ /* 0x000fe20000010000 */
[----:B------:R-:W-:Y:S01]  /*6e50*/  @!P1 LEA R50, R53, UR38, 0x3 ;  /* 0x0000002635329c11 */ /* 0x000fe2000f8e18ff */
[----:B------:R-:W-:Y:S01]  /*6e60*/  FMUL.FTZ R88, R88, R19 ;  /* 0x0000001358587220 */ /* 0x000fe20000410000 */
[----:B------:R-:W2:Y:S01]  /*6e70*/  MUFU.EX2 R26, R26 ;  /* 0x0000001a001a7308 */ /* 0x000ea20000000800 */
[----:B0-----:R-:W-:Y:S01]  /*6e80*/  FADD.FTZ R46, R22, R5 ;  /* 0x00000005162e7221 */ /* 0x001fe20000010000 */
[----:B------:R-:W-:Y:S01]  /*6e90*/  ISETP.GT.AND P2, PT, R9, UR26, PT ;  /* 0x0000001a09007c0c */ /* 0x000fe2000bf44270 */
[----:B------:R-:W-:Y:S01]  /*6ea0*/  @!P1 VIADD R50, R50, 0x16860 ;  /* 0x0001686032329836 */ /* 0x000fe20000000000 */
[----:B------:R-:W-:Y:S01]  /*6eb0*/  F2FP.BF16.F32.PACK_AB R150, R23, R150 ;  /* 0x000000961796723e */ /* 0x000fe200000010ff */
[----:B------:R-:W-:Y:S01]  /*6ec0*/  FADD.FTZ R5, R31, R46 ;  /* 0x0000002e1f057221 */ /* 0x000fe20000010000 */
[C---:B------:R-:W-:Y:S01]  /*6ed0*/  F2FP.BF16.F32.PACK_AB R142, R24.reuse, R31 ;  /* 0x0000001f188e723e */ /* 0x040fe200000010ff */
[----:B------:R-:W-:Y:S01]  /*6ee0*/  FMUL.FTZ R89, R89, R19 ;  /* 0x0000001359597220 */ /* 0x000fe20000410000 */
[----:B------:R-:W-:Y:S01]  /*6ef0*/  @!P1 PRMT R46, RZ, 0x654, R50 ;  /* 0x00000654ff2e9816 */ /* 0x000fe20000000032 */
[----:B------:R-:W0:Y:S01]  /*6f00*/  MUFU.EX2 R145, R145 ;  /* 0x0000009100917308 */ /* 0x000e220000000800 */
[----:B------:R-:W-:Y:S01]  /*6f10*/  FADD.FTZ R50, R24, R5 ;  /* 0x0000000518327221 */ /* 0x000fe20000010000 */
[----:B------:R-:W-:Y:S01]  /*6f20*/  F2FP.BF16.F32.PACK_AB R138, R48, R35 ;  /* 0x00000023308a723e */ /* 0x000fe200000010ff */
[----:B------:R1:W-:Y:S01]  /*6f30*/  @!P1 SYNCS.ARRIVE.TRANS64.RED.A1T0 RZ, [R46+URZ], RZ ;  /* 0x000000ff2eff99a7 */ /* 0x0003e2000810043f */
[-C--:B------:R-:W-:Y:S01]  /*6f40*/  FMUL.FTZ R92, R92, R19.reuse ;  /* 0x000000135c5c7220 */ /* 0x080fe20000410000 */
[----:B------:R-:W-:Y:S01]  /*6f50*/  FADD.FTZ R5, R33, R50 ;  /* 0x0000003221057221 */ /* 0x000fe20000010000 */
[-C--:B------:R-:W-:Y:S01]  /*6f60*/  FMUL.FTZ R93, R93, R19.reuse ;  /* 0x000000135d5d7220 */ /* 0x080fe20000410000 */
[-C--:B------:R-:W-:Y:S01]  /*6f70*/  FMUL.FTZ R96, R96, R19.reuse ;  /* 0x0000001360607220 */ /* 0x080fe20000410000 */
[----:B------:R-:W3:Y:S01]  /*6f80*/  MUFU.EX2 R30, R30 ;  /* 0x0000001e001e7308 */ /* 0x000ee20000000800 */
[----:B------:R-:W-:Y:S01]  /*6f90*/  FADD.FTZ R50, R28, R5 ;  /* 0x000000051c327221 */ /* 0x000fe20000010000 */
[----:B------:R-:W-:Y:S01]  /*6fa0*/  FMUL.FTZ R97, R97, R19 ;  /* 0x0000001361617220 */ /* 0x000fe20000410000 */
[----:B-1----:R-:W-:Y:S01]  /*6fb0*/  FFMA.FTZ R46, R49, R4, R6 ;  /* 0x00000004312e7223 */ /* 0x002fe20000010006 */
[----:B------:R-:W-:Y:S01]  /*6fc0*/  FFMA.FTZ R4, R154, R7, -R51 ;  /* 0x000000079a047223 */ /* 0x000fe20000010833 */
[----:B------:R-:W-:Y:S01]  /*6fd0*/  FADD.FTZ R53, R35, R50 ;  /* 0x0000003223357221 */ /* 0x000fe20000010000 */
[-C--:B------:R-:W-:Y:S01]  /*6fe0*/  FMUL.FTZ R100, R100, R19.reuse ;  /* 0x0000001364647220 */ /* 0x080fe20000410000 */
[C---:B------:R-:W-:Y:S01]  /*6ff0*/  FADD.FTZ R46, R149.reuse, R46 ;  /* 0x0000002e952e7221 */ /* 0x040fe20000010000 */
[----:B------:R-:W1:Y:S01]  /*7000*/  MUFU.EX2 R147, R147 ;  /* 0x0000009300937308 */ /* 0x000e620000000800 */
[----:B------:R-:W-:Y:S01]  /*7010*/  FADD.FTZ R50, R48, R53 ;  /* 0x0000003530327221 */ /* 0x000fe20000010000 */
[----:B------:R-:W-:Y:S01]  /*7020*/  F2FP.BF16.F32.PACK_AB R149, R149, R6 ;  /* 0x000000069595723e */ /* 0x000fe200000010ff */
[----:B------:R-:W-:Y:S01]  /*7030*/  FADD.FTZ R5, R151, R46 ;  /* 0x0000002e97057221 */ /* 0x000fe20000010000 */
[-C--:B------:R-:W-:Y:S01]  /*7040*/  FMUL.FTZ R101, R101, R19.reuse ;  /* 0x0000001365657220 */ /* 0x080fe20000410000 */
[----:B------:R-:W-:Y:S01]  /*7050*/  FADD.FTZ R53, R15, R50 ;  /* 0x000000320f357221 */ /* 0x000fe20000010000 */
[-C--:B------:R-:W-:Y:S01]  /*7060*/  FMUL.FTZ R104, R104, R19.reuse ;  /* 0x0000001368687220 */ /* 0x080fe20000410000 */
[----:B--2---:R-:W-:Y:S01]  /*7070*/  FADD.FTZ R46, R26, R5 ;  /* 0x000000051a2e7221 */ /* 0x004fe20000010000 */
[----:B------:R-:W2:Y:S01]  /*7080*/  MUFU.EX2 R34, R34 ;  /* 0x0000002200227308 */ /* 0x000ea20000000800 */
[----:B------:R-:W-:Y:S01]  /*7090*/  FADD.FTZ R54, R52, R53 ;  /* 0x0000003534367221 */ /* 0x000fe20000010000 */
[----:B------:R-:W-:Y:S01]  /*70a0*/  FMUL.FTZ R105, R105, R19 ;  /* 0x0000001369697220 */ /* 0x000fe20000410000 */
[----:B0-----:R-:W-:Y:S01]  /*70b0*/  FADD.FTZ R5, R145, R46 ;  /* 0x0000002e91057221 */ /* 0x001fe20000010000 */
[----:B------:R-:W-:Y:S01]  /*70c0*/  FFMA.FTZ R46, R120, R7, -R51 ;  /* 0x00000007782e7223 */ /* 0x000fe20000010833 */
[----:B------:R-:W-:Y:S01]  /*70d0*/  FADD.FTZ R53, R11, R54 ;  /* 0x000000360b357221 */ /* 0x000fe20000010000 */
[----:B------:R-:W-:Y:S01]  /*70e0*/  F2FP.BF16.F32.PACK_AB R120, R68, R45 ;  /* 0x0000002d4478723e */ /* 0x000fe200000010ff */
[----:B---3--:R-:W-:Y:S01]  /*70f0*/  FADD.FTZ R50, R30, R5 ;  /* 0x000000051e327221 */ /* 0x008fe20000010000 */
[----:B------:R-:W0:Y:S01]  /*7100*/  MUFU.EX2 R141, R141 ;  /* 0x0000008d008d7308 */ /* 0x000e220000000800 */
[----:B------:R-:W-:Y:S01]  /*7110*/  FADD.FTZ R54, R56, R53 ;  /* 0x0000003538367221 */ /* 0x000fe20000010000 */
[-C--:B------:R-:W-:Y:S01]  /*7120*/  FMUL.FTZ R108, R108, R19.reuse ;  /* 0x000000136c6c7220 */ /* 0x080fe20000410000 */
[----:B-1----:R-:W-:Y:S01]  /*7130*/  FADD.FTZ R5, R147, R50 ;  /* 0x0000003293057221 */ /* 0x002fe20000010000 */
[-C--:B------:R-:W-:Y:S01]  /*7140*/  FMUL.FTZ R109, R109, R19.reuse ;  /* 0x000000136d6d7220 */ /* 0x080fe20000410000 */
[----:B------:R-:W-:Y:S01]  /*7150*/  FADD.FTZ R53, R37, R54 ;  /* 0x0000003625357221 */ /* 0x000fe20000010000 */
[-C--:B------:R-:W-:Y:S01]  /*7160*/  FMUL.FTZ R112, R112, R19.reuse ;  /* 0x0000001370707220 */ /* 0x080fe20000410000 */
[-C--:B------:R-:W-:Y:S01]  /*7170*/  FMUL.FTZ R113, R113, R19.reuse ;  /* 0x0000001371717220 */ /* 0x080fe20000410000 */
[----:B------:R-:W1:Y:S01]  /*7180*/  MUFU.EX2 R38, R38 ;  /* 0x0000002600267308 */ /* 0x000e620000000800 */
[----:B--2---:R-:W-:Y:S01]  /*7190*/  FADD.FTZ R50, R34, R5 ;  /* 0x0000000522327221 */ /* 0x004fe20000010000 */
[----:B------:R-:W-:Y:S01]  /*71a0*/  FADD.FTZ R54, R60, R53 ;  /* 0x000000353c367221 */ /* 0x000fe20000010000 */
[-C--:B------:R-:W-:Y:S01]  /*71b0*/  FMUL.FTZ R116, R116, R19.reuse ;  /* 0x0000001374747220 */ /* 0x080fe20000410000 */
[----:B------:R-:W-:Y:S01]  /*71c0*/  FMUL.FTZ R117, R117, R19 ;  /* 0x0000001375757220 */ /* 0x000fe20000410000 */
[----:B------:R-:W-:Y:S01]  /*71d0*/  F2FP.BF16.F32.PACK_AB R151, R26, R151 ;  /* 0x000000971a97723e */ /* 0x000fe200000010ff */
[----:B------:R-:W-:Y:S01]  /*71e0*/  FADD.FTZ R21, R39, R54 ;  /* 0x0000003627157221 */ /* 0x000fe20000010000 */
[----:B------:R-:W-:Y:S01]  /*71f0*/  F2FP.BF16.F32.PACK_AB R145, R30, R145 ;  /* 0x000000911e91723e */ /* 0x000fe200000010ff */
[----:B------:R-:W2:Y:S01]  /*7200*/  MUFU.EX2 R143, R143 ;  /* 0x0000008f008f7308 */ /* 0x000ea20000000800 */
[----:B0-----:R-:W-:Y:S01]  /*7210*/  FADD.FTZ R5, R141, R50 ;  /* 0x000000328d057221 */ /* 0x001fe20000010000 */
[----:B------:R-:W-:Y:S01]  /*7220*/  FADD.FTZ R21, R64, R21 ;  /* 0x0000001540157221 */ /* 0x000fe20000010000 */
[----:B------:R-:W-:Y:S01]  /*7230*/  F2FP.BF16.F32.PACK_AB R147, R34, R147 ;  /* 0x000000932293723e */ /* 0x000fe200000010ff */
[----:B------:R-:W-:-:S02]  /*7240*/  VIADD R9, R9, 0xffffffff ;  /* 0xffffffff09097836 */ /* 0x000fc40000000000 */
[----:B------:R-:W-:Y:S01]  /*7250*/  FMUL.FTZ R90, R90, R49 ;  /* 0x000000315a5a7220 */ /* 0x000fe20000410000 */
[----:B------:R-:W-:Y:S01]  /*7260*/  FADD.FTZ R22, R124, R21 ;  /* 0x000000157c167221 */ /* 0x000fe20000010000 */
[C---:B------:R-:W-:Y:S01]  /*7270*/  F2FP.BF16.F32.PACK_AB R124, R41.reuse, R124 ;  /* 0x0000007c297c723e */ /* 0x040fe200000010ff */
[----:B------:R-:W0:Y:S01]  /*7280*/  MUFU.EX2 R42, R42 ;  /* 0x0000002a002a7308 */ /* 0x000e220000000800 */
[C---:B-1----:R-:W-:Y:S01]  /*7290*/  FADD.FTZ R50, R38.reuse, R5 ;  /* 0x0000000526327221 */ /* 0x042fe20000010000 */
[----:B------:R-:W-:Y:S01]  /*72a0*/  FADD.FTZ R21, R41, R22 ;  /* 0x0000001629157221 */ /* 0x000fe20000010000 */
[----:B------:R-:W-:Y:S01]  /*72b0*/  F2FP.BF16.F32.PACK_AB R141, R38, R141 ;  /* 0x0000008d268d723e */ /* 0x000fe200000010ff */
[-C--:B------:R-:W-:Y:S01]  /*72c0*/  FMUL.FTZ R91, R91, R49.reuse ;  /* 0x000000315b5b7220 */ /* 0x080fe20000410000 */
[-C--:B------:R-:W-:Y:S01]  /*72d0*/  FMUL.FTZ R94, R94, R49.reuse ;  /* 0x000000315e5e7220 */ /* 0x080fe20000410000 */
[----:B------:R-:W-:Y:S01]  /*72e0*/  FADD.FTZ R22, R126, R21 ;  /* 0x000000157e167221 */ /* 0x000fe20000010000 */
[----:B------:R-:W-:Y:S01]  /*72f0*/  F2FP.BF16.F32.PACK_AB R126, R43, R126 ;  /* 0x0000007e2b7e723e */ /* 0x000fe200000010ff */
[----:B------:R-:W1:Y:S01]  /*7300*/  MUFU.EX2 R137, R137 ;  /* 0x0000008900897308 */ /* 0x000e620000000800 */
[----:B--2---:R-:W-:Y:S01]  /*7310*/  FADD.FTZ R5, R143, R50 ;  /* 0x000000328f057221 */ /* 0x004fe20000010000 */
[----:B------:R-:W-:Y:S01]  /*7320*/  FADD.FTZ R22, R43, R22 ;  /* 0x000000162b167221 */ /* 0x000fe20000010000 */
[-C--:B------:R-:W-:Y:S01]  /*7330*/  FMUL.FTZ R95, R95, R49.reuse ;  /* 0x000000315f5f7220 */ /* 0x080fe20000410000 */
[-C--:B------:R-:W-:Y:S01]  /*7340*/  FMUL.FTZ R98, R98, R49.reuse ;  /* 0x0000003162627220 */ /* 0x080fe20000410000 */
[-C--:B------:R-:W-:Y:S01]  /*7350*/  FMUL.FTZ R99, R99, R49.reuse ;  /* 0x0000003163637220 */ /* 0x080fe20000410000 */
[----:B------:R-:W-:Y:S01]  /*7360*/  FADD.FTZ R11, R45, R22 ;  /* 0x000000162d0b7221 */ /* 0x000fe20000010000 */
[----:B------:R-:W-:Y:S01]  /*7370*/  FMUL.FTZ R102, R102, R49 ;  /* 0x0000003166667220 */ /* 0x000fe20000410000 */
[----:B------:R-:W2:Y:S01]  /*7380*/  MUFU.EX2 R32, R32 ;  /* 0x0000002000207308 */ /* 0x000ea20000000800 */
[----:B0-----:R-:W-:Y:S01]  /*7390*/  FADD.FTZ R50, R42, R5 ;  /* 0x000000052a327221 */ /* 0x001fe20000010000 */
[----:B------:R-:W-:Y:S01]  /*73a0*/  FADD.FTZ R11, R68, R11 ;  /* 0x0000000b440b7221 */ /* 0x000fe20000010000 */
[----:B------:R-:W-:Y:S01]  /*73b0*/  F2FP.BF16.F32.PACK_AB R143, R42, R143 ;  /* 0x0000008f2a8f723e */ /* 0x000fe200000010ff */
[-C--:B------:R-:W-:Y:S01]  /*73c0*/  FMUL.FTZ R103, R103, R49.reuse ;  /* 0x0000003167677220 */ /* 0x080fe20000410000 */
[-C--:B------:R-:W-:Y:S01]  /*73d0*/  FMUL.FTZ R106, R106, R49.reuse ;  /* 0x000000316a6a7220 */ /* 0x080fe20000410000 */
[----:B------:R-:W-:Y:S01]  /*73e0*/  FADD.FTZ R22, R122, R11 ;  /* 0x0000000b7a167221 */ /* 0x000fe20000010000 */
        /* <DEDUP_REMOVED lines=8> */
[----:B------:R-:W-:Y:S01]  /*7470*/  FMUL.FTZ R119, R119, R49 ;  /* 0x0000003177777220 */ /* 0x000fe20000410000 */
[----:B------:R-:W1:Y:S01]  /*7480*/  MUFU.EX2 R133, R133 ;  /* 0x0000008500857308 */ /* 0x000e620000000800 */
[C---:B--2---:R-:W-:Y:S01]  /*7490*/  FADD.FTZ R18, R32.reuse, R5 ;  /* 0x0000000520127221 */ /* 0x044fe20000010000 */
[----:B------:R-:W-:Y:S01]  /*74a0*/  F2FP.BF16.F32.PACK_AB R137, R32, R137 ;  /* 0x000000892089723e */ /* 0x000fe200000010ff */
[----:B------:R-:W-:-:S05]  /*74b0*/  IMAD.MOV.U32 R6, RZ, RZ, R14 ;  /* 0x000000ffff067224 */ /* 0x000fca00078e000e */
[----:B------:R2:W3:Y:S01]  /*74c0*/  MUFU.EX2 R36, R40 ;  /* 0x0000002800247308 */ /* 0x0004e20000000800 */
[----:B0-----:R-:W-:Y:S01]  /*74d0*/  FADD.FTZ R5, R139, R18 ;  /* 0x000000128b057221 */ /* 0x001fe20000010000 */
[----:B------:R-:W-:-:S03]  /*74e0*/  F2FP.BF16.F32.PACK_AB R139, R10, R139 ;  /* 0x0000008b0a8b723e */ /* 0x000fc600000010ff */
[----:B------:R-:W-:Y:S01]  /*74f0*/  FADD.FTZ R18, R10, R5 ;  /* 0x000000050a127221 */ /* 0x000fe20000010000 */
[----:B------:R-:W-:Y:S02]  /*7500*/  IMAD.MOV.U32 R10, RZ, RZ, R44 ;  /* 0x000000ffff0a7224 */ /* 0x000fe400078e002c */
[----:B------:R-:W0:Y:S01]  /*7510*/  MUFU.EX2 R135, R135 ;  /* 0x0000008700877308 */ /* 0x000e220000000800 */
[-CC-:B--2---:R-:W-:Y:S01]  /*7520*/  FFMA.FTZ R40, R156, R7.reuse, -R51.reuse ;  /* 0x000000079c287223 */ /* 0x184fe20000010833 */
[----:B-1----:R-:W-:Y:S01]  /*7530*/  FADD.FTZ R5, R133, R18 ;  /* 0x0000001285057221 */ /* 0x002fe20000010000 */
[----:B------:R-:W-:-:S05]  /*7540*/  FFMA.FTZ R51, R87, R7, -R51 ;  /* 0x0000000757337223 */ /* 0x000fca0000010833 */
[----:B------:R-:W1:Y:S01]  /*7550*/  MUFU.EX2 R4, R4 ;  /* 0x0000000400047308 */ /* 0x000e620000000800 */
[C---:B---3--:R-:W-:Y:S01]  /*7560*/  FADD.FTZ R18, R36.reuse, R5 ;  /* 0x0000000524127221 */ /* 0x048fe20000010000 */
        /* <DEDUP_REMOVED lines=33> */
[C---:B-1----:R-:W-:Y:S01]  /*7780*/  FADD.FTZ R5, R47.reuse, R22 ;  /* 0x000000162f057221 */ /* 0x042fe20000010000 */
[----:B------:R-:W-:Y:S02]  /*7790*/  F2FP.BF16.F32.PACK_AB R122, R47, R122 ;  /* 0x0000007a2f7a723e */ /* 0x000fe400000010ff */
[C---:B--2---:R-:W-:Y:S01]  /*77a0*/  FADD.FTZ R4, R51.reuse, R18 ;  /* 0x0000001233047221 */ /* 0x044fe20000010000 */
[----:B------:R-:W-:Y:S01]  /*77b0*/  F2FP.BF16.F32.PACK_AB R123, R51, R123 ;  /* 0x0000007b337b723e */ /* 0x000fe200000010ff */
[----:B------:R-:W-:Y:S06]  /*77c0*/  @P2 BRA `(.L_x_12995) ;  /* 0xffffffd000a82947 */ /* 0x000fec000383ffff */
[----:B------:R-:W-:Y:S02]  /*77d0*/  IMAD.MOV.U32 R10, RZ, RZ, R44 ;  /* 0x000000ffff0a7224 */ /* 0x000fe400078e002c */
[----:B------:R-:W-:-:S07]  /*77e0*/  IMAD.MOV.U32 R6, RZ, RZ, R14 ;  /* 0x000000ffff067224 */ /* 0x000fce00078e000e */
.L_x_12978:
[----:B------:R-:W0:Y:S01]  /*77f0*/  S2UR UR6, SR_CTAID.X ;  /* 0x00000000000679c3 */ /* 0x000e220000002500 */
[----:B------:R-:W-:Y:S01]  /*7800*/  ULDC UR7, c[0x0][0x448] ;  /* 0x0001120000077ab9 */ /* 0x000fe20000000800 */
[----:B------:R-:W-:Y:S01]  /*7810*/  IADD3 R11, -R8, 0x1, RZ ;  /* 0x00000001080b7810 */ /* 0x000fe20007ffe1ff */
[----:B------:R-:W-:Y:S01]  /*7820*/  UISETP.NE.AND UP0, UPT, UR7, 0x1, UPT ;  /* 0x000000010700788c */ /* 0x000fe2000bf05270 */
[----:B------:R-:W-:Y:S01]  /*7830*/  ULDC UR14, c[0x0][0x9e4] ;  /* 0x00027900000e7ab9 */ /* 0x000fe20000000800 */
[----:B------:R-:W-:Y:S02]  /*7840*/  UMOV UR10, 0xc0 ;  /* 0x000000c0000a7882 */ /* 0x000fe40000000000 */
[----:B------:R-:W-:Y:S01]  /*7850*/  IMAD R11, R16, UR27, R11 ;  /* 0x0000001b100b7c24 */ /* 0x000fe2000f8e020b */
[----:B------:R-:W-:-:S04]  /*7860*/  UISETP.GE.AND UP1, UPT, UR14, 0x1, UPT ;  /* 0x000000010e00788c */ /* 0x000fc8000bf26270 */
[----:B------:R-:W-:Y:S02]  /*7870*/  R2UR UR11, R11 ;  /* 0x000000000b0b72ca */ /* 0x000fe400000e0000 */
[----:B------:R-:W-:Y:S01]  /*7880*/  PLOP3.LUT P6, PT, PT, PT, UP1, 0x80, 0x0 ;  /* 0x000000000000781c */ /* 0x000fe20003fcf018 */
[----:B------:R-:W-:Y:S01]  /*7890*/  @UP0 ULDC UR15, c[0x0][0x450] ;  /* 0x00011400000f0ab9 */ /* 0x000fe20000000800 */
[----:B0-----:R-:W-:-:S03]  /*78a0*/  UIMAD UR10, UR6, UR10, 0xbf ;  /* 0x000000bf060a74a4 */ /* 0x001fc6000f8e020a */
[----:B------:R-:W-:Y:S02]  /*78b0*/  @UP0 ULDC UR6, c[0x0][0x44c] ;  /* 0x0001130000060ab9 */ /* 0x000fe40000000800 */
[----:B------:R-:W-:-:S04]  /*78c0*/  UIMAD.WIDE.U32 UR6, UR10, UR6, URZ ;  /* 0x000000060a0672a5 */ /* 0x000fc8000f8e003f */
[----:B------:R-:W-:-:S04]  /*78d0*/  @UP0 USHF.R.U32.HI UR10, URZ, UR15, UR7 ;  /* 0x0000000f3f0a0299 */ /* 0x000fc80008011607 */
        /* <DEDUP_REMOVED lines=14> */
.L_x_12997:
[----:B------:R-:W-:-:S11]  /*79c0*/  UISETP.NE.AND UP1, UPT, UR14, 0x1, UPT ;  /* 0x000000010e00788c */ /* 0x000fd6000bf25270 */
[----:B------:R-:W-:Y:S02]  /*79d0*/  @UP1 ULDC.64 UR18, c[0x0][0x9e8] ;  /* 0x00027a0000121ab9 */ /* 0x000fe40000000a00 */
[----:B------:R-:W-:-:S04]  /*79e0*/  UIMAD.WIDE.U32 UR6, UR10, UR18, URZ ;  /* 0x000000120a0672a5 */ /* 0x000fc8000f8e003f */
[----:B------:R-:W-:-:S12]  /*79f0*/  @UP1 USHF.R.U32.HI UR10, URZ, UR19, UR7 ;  /* 0x000000133f0a1299 */ /* 0x000fd80008011607 */
.L_x_12998:
[----:B------:R-:W-:-:S04]  /*7a00*/  UIMAD UR10, UR10, UR14, URZ ;  /* 0x0000000e0a0a72a4 */ /* 0x000fc8000f8e023f */
[----:B------:R-:W-:-:S04]  /*7a10*/  UISETP.LT.AND UP1, UPT, UR11, UR10, UPT ;  /* 0x0000000a0b00728c */ /* 0x000fc8000bf21270 */
[----:B------:R-:W-:-:S12]  /*7a20*/  USEL UR11, UR11, UR10, !UP1 ;  /* 0x0000000a0b0b7287 */ /* 0x000fd8000c800000 */
.L_x_12996:
        /* <DEDUP_REMOVED lines=12> */
.L_x_13008:
        /* <DEDUP_REMOVED lines=9> */
.L_x_13001:
[----:B------:R-:W-:Y:S01]  /*7b80*/  ULEA UR10, UR4, UR38, 0x3 ;  /* 0x00000026040a7291 */ /* 0x000fe2000f8e183f */
[----:B------:R-:W-:-:S05]  /*7b90*/  IMAD.U32 R6, RZ, RZ, UR5 ;  /* 0x00000005ff067e24 */ /* 0x000fca000f8e00ff */
[----:B------:R-:W-:-:S04]  /*7ba0*/  SHF.L.U32 R6, R6, 0x1f, RZ ;  /* 0x0000001f06067819 */ /* 0x000fc800000006ff */
[----:B------:R0:W1:Y:S01]  /*7bb0*/  SYNCS.PHASECHK.TRANS64.TRYWAIT P2, [UR10+0x16830], R6 ;  /* 0x01683006ff0075a7 */ /* 0x000062000804014a */
[----:B------:R-:W-:Y:S05]  /*7bc0*/  @!P0 BRA `(.L_x_13002) ;  /* 0x0000000000048947 */ /* 0x000fea0003800000 */
[----:B------:R-:W-:Y:S01]  /*7bd0*/  BPT.TRAP 0x1 ;  /* 0x000000040000795c */ /* 0x000fe20000300000 */
.L_x_13002:
[----:B-1----:R-:W-:Y:S05]  /*7be0*/  @P2 BRA `(.L_x_13000) ;  /* 0x0000000000082947 */ /* 0x002fea0003800000 */
[----:B------:R-:W1:Y:S02]  /*7bf0*/  SYNCS.PHASECHK.TRANS64.TRYWAIT P2, [UR10+0x16830], R6 ;  /* 0x01683006ff0075a7 */ /* 0x000e64000804014a */
[----:B-1----:R-:W-:Y:S05]  /*7c00*/  @!P2 BRA `(.L_x_13003) ;  /* 0x0000009c008ca947 */ /* 0x002fea0003800000 */
.L_x_13000:
        /* <DEDUP_REMOVED lines=27> */
.L_x_13005:
[----:B------:R-:W-:Y:S01]  /*7dc0*/  ULEA UR10, UR7, UR38, 0x3 ;  /* 0x00000026070a7291 */ /* 0x000fe2000f8e183f */
[----:B------:R-:W-:-:S05]  /*7dd0*/  IMAD.U32 R6, RZ, RZ, UR26 ;  /* 0x0000001aff067e24 */ /* 0x000fca000f8e00ff */
[----:B------:R-:W-:-:S04]  /*7de0*/  SHF.L.U32 R6, R6, 0x1f, RZ ;  /* 0x0000001f06067819 */ /* 0x000fc800000006ff */
[----:B------:R0:W1:Y:S01]  /*7df0*/  SYNCS.PHASECHK.TRANS64.TRYWAIT P2, [UR10+0x16850], R6 ;  /* 0x01685006ff0075a7 */ /* 0x000062000804014a */
[----:B------:R-:W-:Y:S05]  /*7e00*/  @!P0 BRA `(.L_x_13006) ;  /* 0x0000000000048947 */ /* 0x000fea0003800000 */
[----:B------:R-:W-:Y:S01]  /*7e10*/  BPT.TRAP 0x1 ;  /* 0x000000040000795c */ /* 0x000fe20000300000 */
.L_x_13006:
[----:B-1----:R-:W-:Y:S05]  /*7e20*/  @P2 BRA `(.L_x_13004) ;  /* 0x0000000000082947 */ /* 0x002fea0003800000 */
[----:B------:R-:W1:Y:S02]  /*7e30*/  SYNCS.PHASECHK.TRANS64.TRYWAIT P2, [UR10+0x16850], R6 ;  /* 0x01685006ff0075a7 */ /* 0x000e64000804014a */
[----:B-1----:R-:W-:Y:S05]  /*7e40*/  @!P2 BRA `(.L_x_13007) ;  /* 0x0000009c0014a947 */ /* 0x002fea0003800000 */
.L_x_13004:
[----:B------:R-:W-:Y:S01]  /*7e50*/  UIADD3 UR10, UR38, 0x400, URZ ;  /* 0x00000400260a7890 */ /* 0x000fe2000fffe03f */
[----:B------:R-:W-:Y:S01]  /*7e60*/  WARPGROUP.ARRIVE ;  /* 0x00000000000079c5 */ /* 0x000fe20000000000 */
[----:B------:R-:W-:Y:S01]  /*7e70*/  UMOV UR11, 0x40000040 ;  /* 0x40000040000b7882 */ /* 0x000fe20000000000 */
[----:B------:R-:W-:Y:S01]  /*7e80*/  UMOV UR15, 0x40000040 ;  /* 0x40000040000f7882 */ /* 0x000fe20000000000 */
[----:B------:R-:W-:Y:S01]  /*7e90*/  USHF.R.U32.HI UR10, URZ, 0x4, UR10 ;  /* 0x000000043f0a7899 */ /* 0x000fe2000801160a */
[----:B01----:R-:W-:Y:S01]  /*7ea0*/  FMNMX.FTZ R6, R24, R15, !PT ;  /* 0x0000000f18067209 */ /* 0x003fe20007810000 */
[----:B------:R-:W-:Y:S01]  /*7eb0*/  UMOV UR26, UR5 ;  /* 0x00000005001a7c82 */ /* 0x000fe20008000000 */
[----:B------:R-:W-:Y:S01]  /*7ec0*/  ISETP.GE.U32.AND P2, PT, R2, 0x180, PT ;  /* 0x000001800200780c */ /* 0x000fe20003f46070 */
[----:B------:R-:W-:Y:S01]  /*7ed0*/  ULOP3.LUT UR10, UR10, 0x3fff, URZ, 0xc0, !UPT ;  /* 0x00003fff0a0a7892 */ /* 0x000fe2000f8ec03f */
[----:B------:R-:W-:-:S03]  /*7ee0*/  FMNMX.FTZ R7, R25, R6, !PT ;  /* 0x0000000619077209 */ /* 0x000fc60007810000 */
[----:B------:R-:W-:Y:S01]  /*7ef0*/  ULEA UR10, UR7, UR10, 0xa ;  /* 0x0000000a070a7291 */ /* 0x000fe2000f8e503f */
[----:B------:R-:W-:-:S03]  /*7f00*/  FMNMX.FTZ R6, R28, R7, !PT ;  /* 0x000000071c067209 */ /* 0x000fc60007810000 */
[----:B------:R-:W-:Y:S01]  /*7f10*/  UIADD3 UR14, UR10, 0x80, URZ ;  /* 0x000000800a0e7890 */ /* 0x000fe2000fffe03f */
[----:B------:R-:W-:-:S04]  /*7f20*/  FMNMX.FTZ R7, R29, R6, !PT ;  /* 0x000000061d077209 */ /* 0x000fc80007810000 */
[----:B------:R-:W-:Y:S01]  /*7f30*/  HGMMA.64x64x16.F32.BF16 R88, R148, gdesc[UR8].tnspB, R88, gsb0 ;  /* 0x40e0000894587df0 */ /* 0x000fe20008001858 */
        /* <DEDUP_REMOVED lines=25> */
[----:B------:R-:W-:Y:S01]  /*80d0*/  HGMMA.64x64x16.F32.BF16 R88, R144, gdesc[UR12].tnspB, R88, gsb0 ;  /* 0x40e0000c90587df0 */ /* 0x000fe20008001858 */
[----:B------:R-:W-:Y:S01]  /*80e0*/  UIADD3 UR14, UR10, 0x100, URZ ;  /* 0x000001000a0e7890 */ /* 0x000fe2000fffe03f */
[----:B------:R-:W-:Y:S01]  /*80f0*/  UMOV UR15, 0x40000040 ;  /* 0x40000040000f7882 */ /* 0x000fe20000000000 */
        /* <DEDUP_REMOVED lines=11> */
[----:B------:R-:W-:Y:S01]  /*81b0*/  WARPGROUP.ARRIVE ;  /* 0x00000000000079c5 */ /* 0x000fe20000000000 */
[----:B-1----:R-:W-:-:S02]  /*81c0*/  FMNMX.FTZ R6, R10, R19, !PT ;  /* 0x000000130a067209 */ /* 0x002fc40007810000 */
[----:B------:R-:W-:-:S03]  /*81d0*/  FMNMX.FTZ R10, R26, R11, !PT ;  /* 0x0000000b1a0a7209 */ /* 0x000fc60007810000 */
[----:B------:R-:W-:Y:S01]  /*81e0*/  HGMMA.64x64x16.F32.BF16 R88, R140, gdesc[UR12].tnspB, R88, gsb0 ;  /* 0x40e0000c8c587df0 */ /* 0x000fe20008001858 */
[----:B------:R-:W-:Y:S01]  /*81f0*/  UIADD3 UR14, UR10, 0x180, URZ ;  /* 0x000001800a0e7890 */ /* 0x000fe2000fffe03f */
[----:B------:R-:W-:Y:S01]  /*8200*/  FMNMX.FTZ R21, R27, R10, !PT ;  /* 0x0000000a1b157209 */ /* 0x000fe20007810000 */
[----:B------:R-:W-:Y:S01]  /*8210*/  UMOV UR15, 0x40000040 ;  /* 0x40000040000f7882 */ /* 0x000fe20000000000 */
[----:B------:R-:W-:Y:S02]  /*8220*/  FADD.FTZ R14, -R6, R15 ;  /* 0x0000000f060e7221 */ /* 0x000fe40000010100 */
[----:B------:R-:W-:Y:S02]  /*8230*/  FMNMX.FTZ R10, R30, R21, !PT ;  /* 0x000000151e0a7209 */ /* 0x000fe40007810000 */
[-C--:B0-----:R-:W-:Y:S01]  /*8240*/  FMUL.FTZ R18, R14, R7.reuse ;  /* 0x000000070e127220 */ /* 0x081fe20000410000 */
[----:B------:R-:W-:Y:S01]  /*8250*/  FMUL.FTZ R14, R6, R7 ;  /* 0x00000007060e7220 */ /* 0x000fe20000410000 */
[----:B------:R-:W-:-:S02]  /*8260*/  FMNMX.FTZ R23, R31, R10, !PT ;  /* 0x0000000a1f177209 */ /* 0x000fc40007810000 */
[----:B------:R0:W-:Y:S01]  /*8270*/  MUFU.EX2 R8, R18 ;  /* 0x0000001200087308 */ /* 0x0001e20000000800 */
[--C-:B------:R-:W-:Y:S01]  /*8280*/  FFMA.FTZ R33, R33, R7, -R14.reuse ;  /* 0x0000000721217223 */ /* 0x100fe2000001080e */
[----:B------:R-:W-:Y:S01]  /*8290*/  FMNMX.FTZ R10, R34, R23, !PT ;  /* 0x00000017220a7209 */ /* 0x000fe20007810000 */
[-CC-:B------:R-:W-:Y:S01]  /*82a0*/  FFMA.FTZ R148, R25, R7.reuse, -R14.reuse ;  /* 0x0000000719947223 */ /* 0x180fe2000001080e */
[-CC-:B------:R-:W-:Y:S01]  /*82b0*/  FFMA.FTZ R25, R37, R7.reuse, -R14.reuse ;  /* 0x0000000725197223 */ /* 0x180fe2000001080e */
[-CC-:B------:R-:W-:Y:S01]  /*82c0*/  FFMA.FTZ R45, R45, R7.reuse, -R14.reuse ;  /* 0x000000072d2d7223 */ /* 0x180fe2000001080e */
[----:B------:R-:W-:Y:S01]  /*82d0*/  FMNMX.FTZ R23, R35, R10, !PT ;  /* 0x0000000a23177209 */ /* 0x000fe20007810000 */
[-CC-:B------:R-:W-:Y:S01]  /*82e0*/  FFMA.FTZ R57, R57, R7.reuse, -R14.reuse ;  /* 0x0000000739397223 */ /* 0x180fe2000001080e */
        /* <DEDUP_REMOVED lines=15> */
[-CC-:B0-----:R-:W-:Y:S01]  /*83e0*/  FFMA.FTZ R18, R64, R7.reuse, -R14.reuse ;  /* 0x0000000740127223 */ /* 0x181fe2000001080e */
[-CC-:B------:R-:W-:Y:S01]  /*83f0*/  FFMA.FTZ R20, R68, R7.reuse, -R14.reuse ;  /* 0x0000000744147223 */ /* 0x180fe2000001080e */
[--C-:B------:R-:W-:Y:S01]  /*8400*/  FFMA.FTZ R22, R72, R7, -R14.reuse ;  /* 0x0000000748167223 */ /* 0x100fe2000001080e */
[----:B------:R-:W-:Y:S01]  /*8410*/  FMNMX.FTZ R10, R46, R23, !PT ;  /* 0x000000172e0a7209 */ /* 0x000fe20007810000 */
[-CC-:B------:R-:W-:Y:S01]  /*8420*/  FFMA.FTZ R24, R76, R7.reuse, -R14.reuse ;  /* 0x000000074c187223 */ /* 0x180fe2000001080e */
[-CC-:B------:R-:W-:Y:S01]  /*8430*/  FFMA.FTZ R28, R80, R7.reuse, -R14.reuse ;  /* 0x00000007501c7223 */ /* 0x180fe2000001080e */
[-CC-:B------:R-:W-:Y:S01]  /*8440*/  FFMA.FTZ R84, R84, R7.reuse, -R14.reuse ;  /* 0x0000000754547223 */ /* 0x180fe2000001080e */
[----:B------:R-:W-:Y:S01]  /*8450*/  FMNMX.FTZ R23, R47, R10, !PT ;  /* 0x0000000a2f177209 */ /* 0x000fe20007810000 */
[----:B------:R-:W-:Y:S01]  /*8460*/  FFMA.FTZ R85, R85, R7, -R14 ;  /* 0x0000000755557223 */ /* 0x000fe2000001080e */
[----:B------:R-:W0:Y:S02]  /*8470*/  MUFU.EX2 R15, R15 ;  /* 0x0000000f000f7308 */ /* 0x000e240000000800 */
[----:B------:R-:W-:-:S04]  /*8480*/  FMNMX.FTZ R10, R50, R23, !PT ;  /* 0x00000017320a7209 */ /* 0x000fc80007810000 */
[----:B------:R-:W-:Y:S02]  /*8490*/  FMNMX.FTZ R23, R51, R10, !PT ;  /* 0x0000000a33177209 */ /* 0x000fe40007810000 */
[----:B------:R-:W2:Y:S02]  /*84a0*/  MUFU.EX2 R148, R148 ;  /* 0x0000009400947308 */ /* 0x000ea40000000800 */
[----:B------:R-:W-:-:S04]  /*84b0*/  FMNMX.FTZ R10, R54, R23, !PT ;  /* 0x00000017360a7209 */ /* 0x000fc80007810000 */
[----:B-1----:R-:W-:Y:S02]  /*84c0*/  FMNMX.FTZ R33, R55, R10, !PT ;  /* 0x0000000a37217209 */ /* 0x002fe40007810000 */
[----:B------:R-:W-:Y:S01]  /*84d0*/  MUFU.EX2 R23, R45 ;  /* 0x0000002d00177308 */ /* 0x000fe20000000800 */
[----:B0-----:R-:W-:Y:S01]  /*84e0*/  FFMA.FTZ R5, R8, R5, R15 ;  /* 0x0000000508057223 */ /* 0x001fe2000001000f */
[----:B------:R-:W-:-:S04]  /*84f0*/  FMNMX.FTZ R10, R58, R33, !PT ;  /* 0x000000213a0a7209 */ /* 0x000fc80007810000 */
[----:B------:R-:W-:Y:S02]  /*8500*/  FMNMX.FTZ R33, R59, R10, !PT ;  /* 0x0000000a3b217209 */ /* 0x000fe40007810000 */
[----:B------:R-:W0:Y:S01]  /*8510*/  MUFU.EX2 R150, R150 ;  /* 0x0000009600967308 */ /* 0x000e220000000800 */
[----:B--2---:R-:W-:Y:S01]  /*8520*/  FADD.FTZ R5, R148, R5 ;  /* 0x0000000594057221 */ /* 0x004fe20000010000 */
[----:B------:R-:W-:Y:S02]  /*8530*/  FMNMX.FTZ R10, R62, R33, !PT ;  /* 0x000000213e0a7209 */ /* 0x000fe40007810000 */
[----:B------:R-:W-:Y:S02]  /*8540*/  F2FP.BF16.F32.PACK_AB R148, R148, R15 ;  /* 0x0000000f9494723e */ /* 0x000fe400000010ff */
[----:B------:R-:W-:Y:S02]  /*8550*/  FMNMX.FTZ R37, R63, R10, !PT ;  /* 0x0000000a3f257209 */ /* 0x000fe40007810000 */
[----:B------:R1:W-:Y:S01]  /*8560*/  MUFU.EX2 R33, R49 ;  /* 0x0000003100217308 */ /* 0x0003e20000000800 */
[----:B------:R-:W-:-:S02]  /*8570*/  WARPGROUP.DEPBAR.LE gsb0, 0x0 ;  /* 0x00008000000079c5 */ /* 0x000fc40000010000 */
[----:B------:R-:W-:Y:S01]  /*8580*/  WARPGROUP.ARRIVE ;  /* 0x00000000000079c5 */ /* 0x000fe20000000000 */
[----:B------:R-:W-:Y:S01]  /*8590*/  FMNMX.FTZ R10, R66, R37, !PT ;  /* 0x00000025420a7209 */ /* 0x000fe20007810000 */
[-CC-:B------:R-:W-:Y:S01]  /*85a0*/  FFMA.FTZ R140, R40, R7.reuse, -R14.reuse ;  /* 0x00000007288c7223 */ /* 0x180fe2000001080e */
[-CC-:B------:R-:W-:Y:S02]  /*85b0*/  FFMA.FTZ R142, R44, R7.reuse, -R14.reuse ;  /* 0x000000072c8e7223 */ /* 0x180fe4000001080e */
[----:B------:R-:W2:Y:S01]  /*85c0*/  MUFU.EX2 R19, R19 ;  /* 0x0000001300137308 */ /* 0x000ea20000000800 */
[----:B------:R-:W-:Y:S01]  /*85d0*/  FMNMX.FTZ R37, R67, R10, !PT ;  /* 0x0000000a43257209 */ /* 0x000fe20007810000 */
[----:B------:R-:W-:Y:S01]  /*85e0*/  HGMMA.64x64x16.F32.BF16 R88, R136, gdesc[UR12].tnspB, R88, gsb0 ;  /* 0x40e0000c88587df0 */ /* 0x000fe20008001858 */
[----:B------:R-:W-:Y:S01]  /*85f0*/  UIADD3 UR14, UR10, 0x200, URZ ;  /* 0x000002000a0e7890 */ /* 0x000fe2000fffe03f */
[--C-:B-1----:R-:W-:Y:S01]  /*8600*/  FFMA.FTZ R49, R65, R7, -R14.reuse ;  /* 0x0000000741317223 */ /* 0x102fe2000001080e */
[----:B------:R-:W-:Y:S01]  /*8610*/  UMOV UR15, 0x40000040 ;  /* 0x40000040000f7882 */ /* 0x000fe20000000000 */
        /* <DEDUP_REMOVED lines=14> */
[----:B------:R3:W-:Y:S02]  /*8700*/  MUFU.EX2 R45, R61 ;  /* 0x0000003d002d7308 */ /* 0x0007e40000000800 */
[----:B------:R-:W-:-:S05]  /*8710*/  FMNMX.FTZ R10, R87, R10, !PT ;  /* 0x0000000a570a7209 */ /* 0x000fca0007810000 */
[----:B-1----:R-:W1:Y:S01]  /*8720*/  SHFL.BFLY PT, R57, R10, 0x2, 0x1f ;  /* 0x0c401f000a397f89 */ /* 0x002e6200000e0000 */
[----:B------:R-:W-:Y:S01]  /*8730*/  MUFU.EX2 R140, R140 ;  /* 0x0000008c008c7308 */ /* 0x000fe20000000800 */
[----:B---3--:R-:W-:-:S07]  /*8740*/  FFMA.FTZ R61, R77, R7, -R14 ;  /* 0x000000074d3d7223 */ /* 0x008fce000001080e */
[----:B------:R-:W-:Y:S08]  /*8750*/  MUFU.EX2 R29, R29 ;  /* 0x0000001d001d7308 */ /* 0x000ff00000000800 */
[----:B------:R-:W-:Y:S01]  /*8760*/  MUFU.EX2 R142, R142 ;  /* 0x0000008e008e7308 */ /* 0x000fe20000000800 */
[----:B-1----:R-:W-:Y:S01]  /*8770*/  FMNMX.FTZ R32, R10, R57, !PT ;  /* 0x000000390a207209 */ /* 0x002fe20007810000 */
[----:B------:R-:W-:-:S06]  /*8780*/  FFMA.FTZ R57, R73, R7, -R14 ;  /* 0x0000000749397223 */ /* 0x000fcc000001080e */
[----:B------:R-:W-:Y:S01]  /*8790*/  MUFU.EX2 R41, R41 ;  /* 0x0000002900297308 */ /* 0x000fe20000000800 */
[----:B------:R-:W1:Y:S01]  /*87a0*/  SHFL.BFLY PT, R69, R32, 0x1, 0x1f ;  /* 0x0c201f0020457f89 */ /* 0x000e6200000e0000 */
[----:B------:R-:W-:Y:S02]  /*87b0*/  WARPGROUP.DEPBAR.LE gsb0, 0x0 ;  /* 0x00008000000079c5 */ /* 0x000fe40000010000 */
[----:B------:R-:W-:Y:S01]  /*87c0*/  WARPGROUP.ARRIVE ;  /* 0x00000000000079c5 */ /* 0x000fe20000000000 */
[-CC-:B------:R-:W-:Y:S01]  /*87d0*/  FFMA.FTZ R136, R48, R7.reuse, -R14.reuse ;  /* 0x0000000730887223 */ /* 0x180fe2000001080e */
[----:B------:R-:W-:Y:S02]  /*87e0*/  FFMA.FTZ R138, R52, R7, -R14 ;  /* 0x00000007348a7223 */ /* 0x000fe4000001080e */
[----:B------:R-:W-:Y:S02]  /*87f0*/  MUFU.EX2 R18, R18 ;  /* 0x0000001200127308 */ /* 0x000fe40000000800 */
[----:B------:R-:W-:Y:S01]  /*8800*/  HGMMA.64x64x16.F32.BF16 R88, R132, gdesc[UR12].tnspB, R88, gsb0 ;  /* 0x40e0000c84587df0 */ /* 0x000fe20008001858 */
[----:B------:R-:W-:Y:S01]  /*8810*/  UIADD3 UR14, UR10, 0x280, URZ ;  /* 0x000002800a0e7890 */ /* 0x000fe2000fffe03f */
[----:B------:R-:W-:-:S04]  /*8820*/  UMOV UR15, 0x40000040 ;  /* 0x40000040000f7882 */ /* 0x000fc80000000000 */
[----:B------:R-:W-:Y:S01]  /*8830*/  MUFU.EX2 R136, R136 ;  /* 0x0000008800887308 */ /* 0x000fe20000000800 */
[----:B-1----:R-:W-:-:S07]  /*8840*/  FMNMX.FTZ R10, R32, R69, !PT ;  /* 0x00000045200a7209 */ /* 0x002fce0007810000 */
[----:B------:R-:W-:Y:S01]  /*8850*/  MUFU.EX2 R138, R138 ;  /* 0x0000008a008a7308 */ /* 0x000fe20000000800 */
[----:B------:R-:W-:-:S04]  /*8860*/  FMUL.FTZ R36, R10, R7 ;  /* 0x000000070a247220 */ /* 0x000fc80000410000 */
[-CC-:B------:R-:W-:Y:S01]  /*8870*/  FFMA.FTZ R149, R27, R7.reuse, -R36.reuse ;  /* 0x000000071b957223 */ /* 0x180fe20000010824 */
[----:B------:R-:W-:Y:S02]  /*8880*/  VIADD R27, R17, 0x9 ;  /* 0x00000009111b7836 */ /* 0x000fe40000000000 */
[-CC-:B------:R-:W-:Y:S01]  /*8890*/  FFMA.FTZ R151, R30, R7.reuse, -R36.reuse ;  /* 0x000000071e977223 */ /* 0x180fe20000010824 */
[-CC-:B------:R-:W-:Y:S01]  /*88a0*/  FFMA.FTZ R145, R34, R7.reuse, -R36.reuse ;  /* 0x0000000722917223 */ /* 0x180fe20000010824 */
[-CC-:B------:R-:W-:Y:S01]  /*88b0*/  FFMA.FTZ R30, R35, R7.reuse, -R36.reuse ;  /* 0x00000007231e7223 */ /* 0x180fe20000010824 */
[-CC-:B------:R-:W-:Y:S01]  /*88c0*/  FFMA.FTZ R147, R38, R7.reuse, -R36.reuse ;  /* 0x0000000726937223 */ /* 0x180fe20000010824 */
[----:B------:R-:W-:Y:S01]  /*88d0*/  MUFU.EX2 R149, R149 ;  /* 0x0000009500957308 */ /* 0x000fe20000000800 */
[----:B------:R-:W-:Y:S01]  /*88e0*/  SEL R27, R27, 0x9, !P2 ;  /* 0x000000091b1b7807 */ /* 0x000fe20005000000 */
[-CC-:B------:R-:W-:Y:S01]  /*88f0*/  FFMA.FTZ R34, R39, R7.reuse, -R36.reuse ;  /* 0x0000000727227223 */ /* 0x180fe20000010824 */
[-CC-:B------:R-:W-:Y:S01]  /*8900*/  FFMA.FTZ R137, R50, R7.reuse, -R36.reuse ;  /* 0x0000000732897223 */ /* 0x180fe20000010824 */
[----:B0-----:R-:W-:Y:S01]  /*8910*/  FADD.FTZ R50, R150, R5 ;  /* 0x0000000596327221 */ /* 0x001fe20000010000 */
        /* <DEDUP_REMOVED lines=16> */
[C---:B------:R-:W-:Y:S01]  /*8a20*/  ISETP.GT.AND P2, PT, R9.reuse, UR6, PT ;  /* 0x0000000609007c0c */ /* 0x040fe2000bf44270 */
[----:B------:R-:W-:Y:S01]  /*8a30*/  VIADD R9, R9, 0xffffffff ;  /* 0xffffffff09097836 */ /* 0x000fe20000000000 */
[----:B--2---:R-:W-:Y:S01]  /*8a40*/  F2FP.BF16.F32.PACK_AB R150, R19, R150 ;  /* 0x000000961396723e */ /* 0x004fe200000010ff */
        /* <DEDUP_REMOVED lines=8> */
[----:B------:R-:W-:Y:S02]  /*8ad0*/  FADD.FTZ R14, -R10, R11 ;  /* 0x0000000b0a0e7221 */ /* 0x000fe40000010100 */
[----:B------:R-:W-:Y:S01]  /*8ae0*/  MUFU.EX2 R38, R38 ;  /* 0x0000002600267308 */ /* 0x000fe20000000800 */
[-CC-:B------:R-:W-:Y:S01]  /*8af0*/  FFMA.FTZ R133, R58, R7.reuse, -R36.reuse ;  /* 0x000000073a857223 */ /* 0x180fe20000010824 */
[----:B------:R-:W-:Y:S01]  /*8b00*/  HGMMA.64x64x16.F32.BF16 R88, R128, gdesc[UR12].tnspB, R88, gsb0 ;  /* 0x40e0000c80587df0 */ /* 0x000fe20008001858 */
[----:B------:R-:W-:Y:S01]  /*8b10*/  UIADD3 UR14, UR10, 0x300, URZ ;  /* 0x000003000a0e7890 */ /* 0x000fe2000fffe03f */
[-C--:B------:R-:W-:Y:S01]  /*8b20*/  FMUL.FTZ R69, R14, R7.reuse ;  /* 0x000000070e457220 */ /* 0x080fe20000410000 */
[----:B------:R-:W-:Y:S01]  /*8b30*/  UMOV UR15, 0x40000040 ;  /* 0x40000040000f7882 */ /* 0x000fe20000000000 */
[----:B------:R-:W-:Y:S01]  /*8b40*/  UIADD3 UR10, UR10, 0x380, URZ ;  /* 0x000003800a0a7890 */ /* 0x000fe2000fffe03f */
[-CC-:B------:R-:W-:Y:S01]  /*8b50*/  FFMA.FTZ R14, R26, R7.reuse, -R36.reuse ;  /* 0x000000071a0e7223 */ /* 0x180fe20000010824 */
[-CC-:B------:R-:W-:Y:S01]  /*8b60*/  FFMA.FTZ R26, R31, R7.reuse, -R36.reuse ;  /* 0x000000071f1a7223 */ /* 0x180fe20000010824 */
[----:B------:R-:W-:Y:S01]  /*8b70*/  IMAD.U32 R31, RZ, RZ, UR4 ;  /* 0x00000004ff1f7e24 */ /* 0x000fe2000f8e00ff */
[----:B------:R-:W-:Y:S01]  /*8b80*/  MUFU.EX2 R69, R69 ;  /* 0x0000004500457308 */ /* 0x000fe20000000800 */
[----:B------:R-:W-:-:S03]  /*8b90*/  FFMA.FTZ R135, R62, R7, -R36 ;  /* 0x000000073e877223 */ /* 0x000fc60000010824 */
[----:B------:R-:W-:-:S04]  /*8ba0*/  @!P1 LEA R31, R31, UR38, 0x3 ;  /* 0x000000261f1f9c11 */ /* 0x000fc8000f8e18ff */
[----:B------:R-:W0:Y:S01]  /*8bb0*/  MUFU.EX2 R14, R14 ;  /* 0x0000000e000e7308 */ /* 0x000e220000000800 */
[----:B------:R-:W-:-:S05]  /*8bc0*/  @!P1 VIADD R31, R31, 0x16840 ;  /* 0x000168401f1f9836 */ /* 0x000fca0000000000 */
[----:B------:R-:W-:Y:S02]  /*8bd0*/  @!P1 PRMT R31, RZ, 0x654, R31 ;  /* 0x00000654ff1f9816 */ /* 0x000fe4000000001f */
[----:B------:R-:W1:Y:S08]  /*8be0*/  MUFU.EX2 R26, R26 ;  /* 0x0000001a001a7308 */ /* 0x000e700000000800 */
[----:B------:R-:W2:Y:S01]  /*8bf0*/  MUFU.EX2 R143, R143 ;  /* 0x0000008f008f7308 */ /* 0x000ea20000000800 */
[----:B0-----:R-:W-:-:S04]  /*8c00*/  FFMA.FTZ R4, R69, R4, R14 ;  /* 0x0000000445047223 */ /* 0x001fc8000001000e */
[----:B------:R-:W-:Y:S01]  /*8c10*/  FADD.FTZ R48, R149, R4 ;  /* 0x0000000495307221 */ /* 0x000fe20000010000 */
[----:B------:R-:W-:Y:S01]  /*8c20*/  FFMA.FTZ R4, R63, R7, -R36 ;  /* 0x000000073f047223 */ /* 0x000fe20000010824 */
[----:B------:R-:W-:Y:S01]  /*8c30*/  F2FP.BF16.F32.PACK_AB R149, R149, R14 ;  /* 0x0000000e9595723e */ /* 0x000fe200000010ff */
[----:B------:R-:W0:Y:S01]  /*8c40*/  MUFU.EX2 R40, R40 ;  /* 0x0000002800287308 */ /* 0x000e220000000800 */
[----:B------:R-:W-:Y:S01]  /*8c50*/  FADD.FTZ R5, R151, R48 ;  /* 0x0000003097057221 */ /* 0x000fe20000010000 */
[----:B-1----:R-:W-:-:S03]  /*8c60*/  F2FP.BF16.F32.PACK_AB R151, R26, R151 ;  /* 0x000000971a97723e */ /* 0x002fc600000010ff */
[----:B------:R-:W-:-:S03]  /*8c70*/  FADD.FTZ R48, R26, R5 ;  /* 0x000000051a307221 */ /* 0x000fc60000010000 */
[----:B------:R-:W1:Y:S01]  /*8c80*/  MUFU.EX2 R137, R137 ;  /* 0x0000008900897308 */ /* 0x000e620000000800 */
[----:B------:R-:W-:Y:S01]  /*8c90*/  FADD.FTZ R5, R145, R48 ;  /* 0x0000003091057221 */ /* 0x000fe20000010000 */
[----:B------:R-:W-:Y:S01]  /*8ca0*/  FFMA.FTZ R48, R67, R7, -R36 ;  /* 0x0000000743307223 */ /* 0x000fe20000010824 */
[C---:B------:R-:W-:Y:S02]  /*8cb0*/  F2FP.BF16.F32.PACK_AB R145, R30.reuse, R145 ;  /* 0x000000911e91723e */ /* 0x040fe400000010ff */
[----:B------:R-:W-:-:S03]  /*8cc0*/  FADD.FTZ R52, R30, R5 ;  /* 0x000000051e347221 */ /* 0x000fc60000010000 */
[----:B------:R-:W3:Y:S01]  /*8cd0*/  MUFU.EX2 R42, R42 ;  /* 0x0000002a002a7308 */ /* 0x000ee20000000800 */
[----:B------:R-:W-:Y:S01]  /*8ce0*/  FADD.FTZ R5, R147, R52 ;  /* 0x0000003493057221 */ /* 0x000fe20000010000 */
[----:B------:R-:W-:-:S03]  /*8cf0*/  F2FP.BF16.F32.PACK_AB R147, R34, R147 ;  /* 0x000000932293723e */ /* 0x000fc600000010ff */
[----:B------:R-:W-:-:S03]  /*8d00*/  FADD.FTZ R52, R34, R5 ;  /* 0x0000000522347221 */ /* 0x000fc60000010000 */
[----:B------:R-:W4:Y:S01]  /*8d10*/  MUFU.EX2 R139, R139 ;  /* 0x0000008b008b7308 */ /* 0x000f220000000800 */
[----:B------:R-:W-:Y:S01]  /*8d20*/  FADD.FTZ R5, R141, R52 ;  /* 0x000000348d057221 */ /* 0x000fe20000010000 */
[----:B------:R-:W-:-:S03]  /*8d30*/  F2FP.BF16.F32.PACK_AB R141, R38, R141 ;  /* 0x0000008d268d723e */ /* 0x000fc600000010ff */
[----:B------:R-:W-:-:S03]  /*8d40*/  FADD.FTZ R52, R38, R5 ;  /* 0x0000000526347221 */ /* 0x000fc60000010000 */
[----:B------:R-:W5:Y:S01]  /*8d50*/  MUFU.EX2 R44, R44 ;  /* 0x0000002c002c7308 */ /* 0x000f620000000800 */
[----:B--2---:R-:W-:Y:S01]  /*8d60*/  FADD.FTZ R5, R143, R52 ;  /* 0x000000348f057221 */ /* 0x004fe20000010000 */
[----:B0-----:R-:W-:-:S03]  /*8d70*/  F2FP.BF16.F32.PACK_AB R143, R40, R143 ;  /* 0x0000008f288f723e */ /* 0x001fc600000010ff */
[----:B------:R-:W-:Y:S01]  /*8d80*/  FADD.FTZ R52, R40, R5 ;  /* 0x0000000528347221 */ /* 0x000fe20000010000 */
[----:B------:R-:W-:Y:S02]  /*8d90*/  WARPGROUP.DEPBAR.LE gsb0, 0x0 ;  /* 0x00008000000079c5 */ /* 0x000fe40000010000 */
[----:B------:R-:W-:Y:S01]  /*8da0*/  WARPGROUP.ARRIVE ;  /* 0x00000000000079c5 */ /* 0x000fe20000000000 */
[----:B------:R-:W-:Y:S01]  /*8db0*/  MUFU.EX2 R132, R132 ;  /* 0x0000008400847308 */ /* 0x000fe20000000800 */
[----:B-1----:R-:W-:Y:S01]  /*8dc0*/  FADD.FTZ R5, R137, R52 ;  /* 0x0000003489057221 */ /* 0x002fe20000010000 */
[-CC-:B------:R-:W-:Y:S01]  /*8dd0*/  FFMA.FTZ R129, R66, R7.reuse, -R36.reuse ;  /* 0x0000000742817223 */ /* 0x180fe20000010824 */
[----:B------:R-:W-:Y:S01]  /*8de0*/  FFMA.FTZ R131, R70, R7, -R36 ;  /* 0x0000000746837223 */ /* 0x000fe20000010824 */
[C---:B---3--:R-:W-:Y:S01]  /*8df0*/  F2FP.BF16.F32.PACK_AB R137, R42.reuse, R137 ;  /* 0x000000892a89723e */ /* 0x048fe200000010ff */
[----:B------:R-:W-:Y:S01]  /*8e00*/  HGMMA.64x64x16.F32.BF16 R88, R124, gdesc[UR12].tnspB, R88, gsb0 ;  /* 0x40e0000c7c587df0 */ /* 0x000fe20008001858 */
[----:B------:R-:W-:-:S02]  /*8e10*/  FADD.FTZ R52, R42, R5 ;  /* 0x000000052a347221 */ /* 0x000fc40000010000 */
[----:B------:R-:W0:Y:S02]  /*8e20*/  MUFU.EX2 R133, R133 ;  /* 0x0000008500857308 */ /* 0x000e240000000800 */
[----:B----4-:R-:W-:Y:S01]  /*8e30*/  FADD.FTZ R5, R139, R52 ;  /* 0x000000348b057221 */ /* 0x010fe20000010000 */
[----:B-----5:R-:W-:-:S03]  /*8e40*/  F2FP.BF16.F32.PACK_AB R139, R44, R139 ;  /* 0x0000008b2c8b723e */ /* 0x020fc600000010ff */
[----:B------:R-:W-:Y:S02]  /*8e50*/  FADD.FTZ R26, R44, R5 ;  /* 0x000000052c1a7221 */ /* 0x000fe40000010000 */
[----:B------:R-:W1:Y:S08]  /*8e60*/  MUFU.EX2 R46, R46 ;  /* 0x0000002e002e7308 */ /* 0x000e700000000800 */
[----:B------:R-:W-:Y:S01]  /*8e70*/  MUFU.EX2 R134, R134 ;  /* 0x0000008600867308 */ /* 0x000fe20000000800 */
[----:B0-----:R-:W-:-:S07]  /*8e80*/  FADD.FTZ R5, R133, R26 ;  /* 0x0000001a85057221 */ /* 0x001fce0000010000 */
[----:B------:R-:W0:Y:S01]  /*8e90*/  MUFU.EX2 R135, R135 ;  /* 0x0000008700877308 */ /* 0x000e220000000800 */
[C---:B-1----:R-:W-:Y:S01]  /*8ea0*/  FADD.FTZ R26, R46.reuse, R5 ;  /* 0x000000052e1a7221 */ /* 0x042fe20000010000 */
[----:B------:R-:W-:-:S06]  /*8eb0*/  F2FP.BF16.F32.PACK_AB R133, R46, R133 ;  /* 0x000000852e85723e */ /* 0x000fcc00000010ff */
[----:B------:R-:W1:Y:S08]  /*8ec0*/  MUFU.EX2 R4, R4 ;  /* 0x0000000400047308 */ /* 0x000e700000000800 */
[----:B------:R-:W2:Y:S01]  /*8ed0*/  MUFU.EX2 R129, R129 ;  /* 0x0000008100817308 */ /* 0x000ea20000000800 */
[----:B0-----:R-:W-:-:S07]  /*8ee0*/  FADD.FTZ R5, R135, R26 ;  /* 0x0000001a87057221 */ /* 0x001fce0000010000 */
[----:B------:R-:W0:Y:S01]  /*8ef0*/  MUFU.EX2 R49, R49 ;  /* 0x0000003100317308 */ /* 0x000e220000000800 */
[C---:B-1----:R-:W-:Y:S01]  /*8f00*/  FADD.FTZ R26, R4.reuse, R5 ;  /* 0x00000005041a7221 */ /* 0x042fe20000010000 */
[----:B------:R-:W-:-:S06]  /*8f10*/  F2FP.BF16.F32.PACK_AB R135, R4, R135 ;  /* 0x000000870487723e */ /* 0x000fcc00000010ff */
[----:B------:R-:W1:Y:S01]  /*8f20*/  MUFU.EX2 R48, R48 ;  /* 0x0000003000307308 */ /* 0x000e620000000800 */
[----:B--2---:R-:W-:-:S07]  /*8f30*/  FADD.FTZ R5, R129, R26 ;  /* 0x0000001a81057221 */ /* 0x004fce0000010000 */
[----:B------:R-:W-:Y:S01]  /*8f40*/  MUFU.EX2 R20, R20 ;  /* 0x0000001400147308 */ /* 0x000fe20000000800 */
[----:B0-----:R-:W-:-:S07]  /*8f50*/  F2FP.BF16.F32.PACK_AB R128, R49, R18 ;  /* 0x000000123180723e */ /* 0x001fce00000010ff */
[----:B------:R-:W0:Y:S01]  /*8f60*/  MUFU.EX2 R131, R131 ;  /* 0x0000008300837308 */ /* 0x000e220000000800 */
[C---:B-1----:R-:W-:Y:S01]  /*8f70*/  FADD.FTZ R26, R48.reuse, R5 ;  /* 0x00000005301a7221 */ /* 0x042fe20000010000 */
[----:B------:R-:W-:Y:S01]  /*8f80*/  F2FP.BF16.F32.PACK_AB R129, R48, R129 ;  /* 0x000000813081723e */ /* 0x000fe200000010ff */
[----:B------:R-:W-:Y:S02]  /*8f90*/  WARPGROUP.DEPBAR.LE gsb0, 0x0 ;  /* 0x00008000000079c5 */ /* 0x000fe40000010000 */
[----:B------:R-:W-:Y:S01]  /*8fa0*/  WARPGROUP.ARRIVE ;  /* 0x00000000000079c5 */ /* 0x000fe20000000000 */
[----:B------:R-:W-:Y:S02]  /*8fb0*/  FFMA.FTZ R125, R74, R7, -R36 ;  /* 0x000000074a7d7223 */ /* 0x000fe40000010824 */
[----:B------:R-:W1:Y:S03]  /*8fc0*/  MUFU.EX2 R53, R53 ;  /* 0x0000003500357308 */ /* 0x000e660000000800 */
[----:B------:R-:W-:Y:S05]  /*8fd0*/  HGMMA.64x64x16.F32.BF16 R88, R120, gdesc[UR8].tnspB, R88, gsb0 ;  /* 0x40e0000878587df0 */ /* 0x000fea0008001858 */
[----:B------:R-:W-:Y:S01]  /*8fe0*/  MUFU.EX2 R22, R22 ;  /* 0x0000001600167308 */ /* 0x000fe20000000800 */
[----:B0-----:R-:W-:-:S07]  /*8ff0*/  FADD.FTZ R5, R131, R26 ;  /* 0x0000001a83057221 */ /* 0x001fce0000010000 */
[----:B------:R-:W-:Y:S01]  /*9000*/  MUFU.EX2 R125, R125 ;  /* 0x0000007d007d7308 */ /* 0x000fe20000000800 */
[----:B-1----:R-:W-:-:S07]  /*9010*/  F2FP.BF16.F32.PACK_AB R130, R53, R20 ;  /* 0x000000143582723e */ /* 0x002fce00000010ff */
[----:B------:R-:W0:Y:S08]  /*9020*/  MUFU.EX2 R57, R57 ;  /* 0x0000003900397308 */ /* 0x000e300000000800 */
[----:B------:R-:W-:Y:S08]  /*9030*/  MUFU.EX2 R14, R75 ;  /* 0x0000004b000e7308 */ /* 0x000ff00000000800 */
[----:B------:R-:W-:Y:S01]  /*9040*/  MUFU.EX2 R24, R24 ;  /* 0x0000001800187308 */ /* 0x000fe20000000800 */
[----:B0-----:R-:W-:-:S07]  /*9050*/  F2FP.BF16.F32.PACK_AB R124, R57, R22 ;  /* 0x00000016397c723e */ /* 0x001fce00000010ff */
[----:B------:R-:W-:Y:S08]  /*9060*/  MUFU.EX2 R78, R78 ;  /* 0x0000004e004e7308 */ /* 0x000ff00000000800 */
[----:B------:R-:W0:Y:S08]  /*9070*/  MUFU.EX2 R61, R61 ;  /* 0x0000003d003d7308 */ /* 0x000e300000000800 */
[----:B------:R-:W1:Y:S08]  /*9080*/  MUFU.EX2 R79, R79 ;  /* 0x0000004f004f7308 */ /* 0x000e700000000800 */
[----:B------:R-:W-:Y:S01]  /*9090*/  MUFU.EX2 R28, R28 ;  /* 0x0000001c001c7308 */ /* 0x000fe20000000800 */
[----:B0-----:R-:W-:-:S07]  /*90a0*/  F2FP.BF16.F32.PACK_AB R126, R61, R24 ;  /* 0x000000183d7e723e */ /* 0x001fce00000010ff */
[----:B------:R-:W-:Y:S01]  /*90b0*/  MUFU.EX2 R82, R82 ;  /* 0x0000005200527308 */ /* 0x000fe20000000800 */
[----:B------:R-:W-:Y:S02]  /*90c0*/  WARPGROUP.DEPBAR.LE gsb0, 0x0 ;  /* 0x00008000000079c5 */ /* 0x000fe40000010000 */
[----:B------:R0:W-:Y:S06]  /*90d0*/  BAR.ARV R27, 0x100 ;  /* 0x0004001b0000751d */ /* 0x0001ec0000002000 */
[----:B------:R2:W-:Y:S01]  /*90e0*/  @!P1 SYNCS.ARRIVE.TRANS64.RED.A1T0 RZ, [R31+URZ], RZ ;  /* 0x000000ff1fff99a7 */ /* 0x0005e2000810043f */
[----:B------:R-:W3:Y:S01]  /*90f0*/  MUFU.EX2 R65, R65 ;  /* 0x0000004100417308 */ /* 0x000ee20000000800 */
[----:B-1----:R-:W-:Y:S01]  /*9100*/  F2FP.BF16.F32.PACK_AB R127, R79, R78 ;  /* 0x0000004e4f7f723e */ /* 0x002fe200000010ff */
[-C--:B------:R-:W-:Y:S01]  /*9110*/  FMUL.FTZ R88, R88, R8.reuse ;  /* 0x0000000858587220 */ /* 0x080fe20000410000 */
[-C--:B------:R-:W-:Y:S01]  /*9120*/  FMUL.FTZ R89, R89, R8.reuse ;  /* 0x0000000859597220 */ /* 0x080fe20000410000 */
[-C--:B------:R-:W-:Y:S01]  /*9130*/  FMUL.FTZ R92, R92, R8.reuse ;  /* 0x000000085c5c7220 */ /* 0x080fe20000410000 */
[-C--:B------:R-:W-:Y:S01]  /*9140*/  FMUL.FTZ R93, R93, R8.reuse ;  /* 0x000000085d5d7220 */ /* 0x080fe20000410000 */
[-C--:B------:R-:W-:Y:S01]  /*9150*/  FMUL.FTZ R96, R96, R8.reuse ;  /* 0x0000000860607220 */ /* 0x080fe20000410000 */
[----:B--2---:R-:W-:Y:S01]  /*9160*/  IMAD.U32 R31, RZ, RZ, UR7 ;  /* 0x00000007ff1f7e24 */ /* 0x004fe2000f8e00ff */
[----:B------:R-:W1:Y:S01]  /*9170*/  MUFU.EX2 R83, R83 ;  /* 0x0000005300537308 */ /* 0x000e620000000800 */
[----:B------:R-:W-:Y:S01]  /*9180*/  UMOV UR7, UR4 ;  /* 0x0000000400077c82 */ /* 0x000fe20008000000 */
[-C--:B------:R-:W-:Y:S01]  /*9190*/  FMUL.FTZ R97, R97, R8.reuse ;  /* 0x0000000861617220 */ /* 0x080fe20000410000 */
[-C--:B------:R-:W-:Y:S01]  /*91a0*/  FMUL.FTZ R100, R100, R8.reuse ;  /* 0x0000000864647220 */ /* 0x080fe20000410000 */
[----:B------:R-:W-:Y:S01]  /*91b0*/  @!P1 LEA R31, R31, UR38, 0x3 ;  /* 0x000000261f1f9c11 */ /* 0x000fe2000f8e18ff */
[-C--:B------:R-:W-:Y:S01]  /*91c0*/  FMUL.FTZ R101, R101, R8.reuse ;  /* 0x0000000865657220 */ /* 0x080fe20000410000 */
[-C--:B------:R-:W-:Y:S01]  /*91d0*/  FMUL.FTZ R104, R104, R8.reuse ;  /* 0x0000000868687220 */ /* 0x080fe20000410000 */
[----:B------:R-:W-:Y:S01]  /*91e0*/  FMUL.FTZ R105, R105, R8 ;  /* 0x0000000869697220 */ /* 0x000fe20000410000 */
[----:B------:R-:W-:Y:S01]  /*91f0*/  MUFU.EX2 R32, R84 ;  /* 0x0000005400207308 */ /* 0x000fe20000000800 */
[----:B0-----:R-:W-:Y:S01]  /*9200*/  @!P1 VIADD R27, R31, 0x16860 ;  /* 0x000168601f1b9836 */ /* 0x001fe20000000000 */
[----:B---3--:R-:W-:Y:S01]  /*9210*/  F2FP.BF16.F32.PACK_AB R120, R65, R28 ;  /* 0x0000001c4178723e */ /* 0x008fe200000010ff */
[-C--:B------:R-:W-:Y:S01]  /*9220*/  FMUL.FTZ R108, R108, R8.reuse ;  /* 0x000000086c6c7220 */ /* 0x080fe20000410000 */
[-C--:B------:R-:W-:Y:S01]  /*9230*/  FMUL.FTZ R109, R109, R8.reuse ;  /* 0x000000086d6d7220 */ /* 0x080fe20000410000 */
[----:B------:R-:W-:Y:S01]  /*9240*/  FMUL.FTZ R112, R112, R8 ;  /* 0x0000000870707220 */ /* 0x000fe20000410000 */
[----:B------:R-:W-:Y:S01]  /*9250*/  @!P1 PRMT R31, RZ, 0x654, R27 ;  /* 0x00000654ff1f9816 */ /* 0x000fe2000000001b */
[----:B------:R-:W-:Y:S01]  /*9260*/  FADD.FTZ R27, R19, R50 ;  /* 0x00000032131b7221 */ /* 0x000fe20000010000 */
[----:B------:R-:W-:Y:S01]  /*9270*/  MUFU.EX2 R86, R86 ;  /* 0x0000005600567308 */ /* 0x000fe20000000800 */
[----:B-1----:R-:W-:Y:S01]  /*9280*/  F2FP.BF16.F32.PACK_AB R121, R83, R82 ;  /* 0x000000525379723e */ /* 0x002fe200000010ff */
[----:B------:R0:W-:Y:S01]  /*9290*/  @!P1 SYNCS.ARRIVE.TRANS64.RED.A1T0 RZ, [R31+URZ], RZ ;  /* 0x000000ff1fff99a7 */ /* 0x0001e2000810043f */
[----:B------:R-:W-:Y:S01]  /*92a0*/  FADD.FTZ R50, R144, R27 ;  /* 0x0000001b90327221 */ /* 0x000fe20000010000 */
[----:B------:R-:W-:Y:S01]  /*92b0*/  F2FP.BF16.F32.PACK_AB R144, R21, R144 ;  /* 0x000000901590723e */ /* 0x000fe200000010ff */
[-C--:B------:R-:W-:Y:S01]  /*92c0*/  FMUL.FTZ R113, R113, R8.reuse ;  /* 0x0000000871717220 */ /* 0x080fe20000410000 */
[----:B------:R-:W-:Y:S01]  /*92d0*/  FMUL.FTZ R116, R116, R8 ;  /* 0x0000000874747220 */ /* 0x000fe20000410000 */
[----:B------:R-:W-:Y:S01]  /*92e0*/  FADD.FTZ R27, R21, R50 ;  /* 0x00000032151b7221 */ /* 0x000fe20000010000 */
[-CC-:B------:R-:W-:Y:S01]  /*92f0*/  FFMA.FTZ R50, R71, R7.reuse, -R36.reuse ;  /* 0x0000000747327223 */ /* 0x180fe20000010824 */
[----:B------:R-:W-:Y:S01]  /*9300*/  FFMA.FTZ R36, R87, R7, -R36 ;  /* 0x0000000757247223 */ /* 0x000fe20000010824 */
[----:B------:R-:W1:Y:S01]  /*9310*/  MUFU.EX2 R11, R85 ;  /* 0x00000055000b7308 */ /* 0x000e620000000800 */
[----:B------:R-:W-:Y:S01]  /*9320*/  FADD.FTZ R54, R146, R27 ;  /* 0x0000001b92367221 */ /* 0x000fe20000010000 */
[----:B------:R-:W-:Y:S01]  /*9330*/  F2FP.BF16.F32.PACK_AB R146, R25, R146 ;  /* 0x000000921992723e */ /* 0x000fe200000010ff */
[----:B------:R-:W-:Y:S01]  /*9340*/  FMUL.FTZ R117, R117, R8 ;  /* 0x0000000875757220 */ /* 0x000fe20000410000 */
[-C--:B------:R-:W-:Y:S01]  /*9350*/  FMUL.FTZ R90, R90, R69.reuse ;  /* 0x000000455a5a7220 */ /* 0x080fe20000410000 */
[----:B------:R-:W-:Y:S01]  /*9360*/  FADD.FTZ R27, R25, R54 ;  /* 0x00000036191b7221 */ /* 0x000fe20000010000 */
[-C--:B------:R-:W-:Y:S01]  /*9370*/  FMUL.FTZ R91, R91, R69.reuse ;  /* 0x000000455b5b7220 */ /* 0x080fe20000410000 */
[-C--:B------:R-:W-:Y:S01]  /*9380*/  FMUL.FTZ R94, R94, R69.reuse ;  /* 0x000000455e5e7220 */ /* 0x080fe20000410000 */
[----:B------:R-:W2:Y:S01]  /*9390*/  MUFU.EX2 R50, R50 ;  /* 0x0000003200327308 */ /* 0x000ea20000000800 */
[----:B------:R-:W-:Y:S01]  /*93a0*/  FADD.FTZ R54, R140, R27 ;  /* 0x0000001b8c367221 */ /* 0x000fe20000010000 */
[----:B------:R-:W-:Y:S01]  /*93b0*/  F2FP.BF16.F32.PACK_AB R140, R29, R140 ;  /* 0x0000008c1d8c723e */ /* 0x000fe200000010ff */
[-C--:B------:R-:W-:Y:S01]  /*93c0*/  FMUL.FTZ R95, R95, R69.reuse ;  /* 0x000000455f5f7220 */ /* 0x080fe20000410000 */
[-C--:B------:R-:W-:Y:S01]  /*93d0*/  FMUL.FTZ R98, R98, R69.reuse ;  /* 0x0000004562627220 */ /* 0x080fe20000410000 */
[----:B------:R-:W-:Y:S01]  /*93e0*/  FADD.FTZ R27, R29, R54 ;  /* 0x000000361d1b7221 */ /* 0x000fe20000010000 */
[-C--:B------:R-:W-:Y:S01]  /*93f0*/  FMUL.FTZ R99, R99, R69.reuse ;  /* 0x0000004563637220 */ /* 0x080fe20000410000 */
[-C--:B------:R-:W-:Y:S01]  /*9400*/  FMUL.FTZ R102, R102, R69.reuse ;  /* 0x0000004566667220 */ /* 0x080fe20000410000 */
[----:B------:R-:W3:Y:S01]  /*9410*/  MUFU.EX2 R123, R36 ;  /* 0x00000024007b7308 */ /* 0x000ee20000000800 */
[----:B------:R-:W-:Y:S01]  /*9420*/  FADD.FTZ R54, R142, R27 ;  /* 0x0000001b8e367221 */ /* 0x000fe20000010000 */
[----:B-1----:R-:W-:Y:S01]  /*9430*/  F2FP.BF16.F32.PACK_AB R122, R11, R32 ;  /* 0x000000200b7a723e */ /* 0x002fe200000010ff */
[-C--:B------:R-:W-:Y:S01]  /*9440*/  FMUL.FTZ R103, R103, R69.reuse ;  /* 0x0000004567677220 */ /* 0x080fe20000410000 */
[C---:B------:R-:W-:Y:S01]  /*9450*/  F2FP.BF16.F32.PACK_AB R142, R23.reuse, R142 ;  /* 0x0000008e178e723e */ /* 0x040fe200000010ff */
[----:B------:R-:W-:Y:S01]  /*9460*/  FADD.FTZ R27, R23, R54 ;  /* 0x00000036171b7221 */ /* 0x000fe20000010000 */
[-C--:B------:R-:W-:Y:S01]  /*9470*/  FMUL.FTZ R106, R106, R69.reuse ;  /* 0x000000456a6a7220 */ /* 0x080fe20000410000 */
[-C--:B------:R-:W-:Y:S01]  /*9480*/  FMUL.FTZ R107, R107, R69.reuse ;  /* 0x000000456b6b7220 */ /* 0x080fe20000410000 */
[-C--:B------:R-:W-:Y:S01]  /*9490*/  FMUL.FTZ R110, R110, R69.reuse ;  /* 0x000000456e6e7220 */ /* 0x080fe20000410000 */
[----:B------:R-:W-:Y:S01]  /*94a0*/  FADD.FTZ R54, R136, R27 ;  /* 0x0000001b88367221 */ /* 0x000fe20000010000 */
[----:B--2---:R-:W-:Y:S01]  /*94b0*/  FADD.FTZ R26, R50, R5 ;  /* 0x00000005321a7221 */ /* 0x004fe20000010000 */
        /* <DEDUP_REMOVED lines=19> */
[----:B------:R-:W-:-:S03]  /*95f0*/  FADD.FTZ R5, R82, R5 ;  /* 0x0000000552057221 */ /* 0x000fc60000010000 */
[----:B------:R-:W-:Y:S01]  /*9600*/  FADD.FTZ R30, R134, R15 ;  /* 0x0000000f861e7221 */ /* 0x000fe20000010000 */
[----:B------:R-:W-:Y:S01]  /*9610*/  FADD.FTZ R5, R83, R5 ;  /* 0x0000000553057221 */ /* 0x000fe20000010000 */
[C---:B------:R-:W-:Y:S02]  /*9620*/  F2FP.BF16.F32.PACK_AB R134, R45.reuse, R134 ;  /* 0x000000862d86723e */ /* 0x040fe400000010ff */
[----:B------:R-:W-:Y:S01]  /*9630*/  FADD.FTZ R15, R45, R30 ;  /* 0x0000001e2d0f7221 */ /* 0x000fe20000010000 */
[----:B------:R-:W-:-:S03]  /*9640*/  FADD.FTZ R14, R86, R5 ;  /* 0x00000005560e7221 */ /* 0x000fc60000010000 */
[----:B------:R-:W-:-:S04]  /*9650*/  FADD.FTZ R30, R18, R15 ;  /* 0x0000000f121e7221 */ /* 0x000fc80000010000 */
        /* <DEDUP_REMOVED lines=9> */
[----:B------:R-:W-:Y:S01]  /*96f0*/  FADD.FTZ R4, R32, R15 ;  /* 0x0000000f20047221 */ /* 0x000fe20000010000 */
[----:B------:R-:W-:-:S03]  /*9700*/  IMAD.MOV.U32 R15, RZ, RZ, R6 ;  /* 0x000000ffff0f7224 */ /* 0x000fc600078e0006 */
[----:B------:R-:W-:Y:S01]  /*9710*/  FADD.FTZ R5, R11, R4 ;  /* 0x000000040b057221 */ /* 0x000fe20000010000 */
[C---:B---3--:R-:W-:Y:S01]  /*9720*/  FADD.FTZ R4, R123.reuse, R14 ;  /* 0x0000000e7b047221 */ /* 0x048fe20000010000 */
[----:B------:R-:W-:Y:S01]  /*9730*/  F2FP.BF16.F32.PACK_AB R123, R123, R86 ;  /* 0x000000567b7b723e */ /* 0x000fe200000010ff */
[----:B------:R-:W-:Y:S01]  /*9740*/  IMAD.MOV.U32 R11, RZ, RZ, R10 ;  /* 0x000000ffff0b7224 */ /* 0x000fe200078e000a */
[----:B0-----:R-:W-:Y:S06]  /*9750*/  @P2 BRA `(.L_x_13008) ;  /* 0xffffffe000e42947 */ /* 0x001fec000383ffff */
.L_x_12999:
[----:B------:R-:W-:-:S13]  /*9760*/  ISETP.GE.AND P2, PT, R9, UR37, PT ;  /* 0x0000002509007c0c */ /* 0x000fda000bf46270 */
[----:B------:R-:W-:Y:S05]  /*9770*/  @!P2 BRA `(.L_x_13009) ;  /* 0x0000002c0064a947 */ /* 0x000fea0003800000 */
[C---:B------:R-:W-:Y:S01]  /*9780*/  VIADD R14, R17.reuse, 0x9 ;  /* 0x00000009110e7836 */ /* 0x040fe20000000000 */
[----:B------:R-:W-:Y:S01]  /*9790*/  ISETP.GE.U32.AND P2, PT, R2, 0x180, PT ;  /* 0x000001800200780c */ /* 0x000fe20003f46070 */
[----:B------:R-:W-:Y:S01]  /*97a0*/  IMAD.MOV.U32 R11, RZ, RZ, R10 ;  /* 0x000000ffff0b7224 */ /* 0x000fe200078e000a */
[----:B------:R-:W-:Y:S01]  /*97b0*/  UMOV UR7, UR5 ;  /* 0x0000000500077c82 */ /* 0x000fe20008000000 */
[----:B------:R-:W-:Y:S01]  /*97c0*/  IMAD.MOV.U32 R8, RZ, RZ, R6 ;  /* 0x000000ffff087224 */ /* 0x000fe200078e0006 */
[----:B------:R-:W-:Y:S01]  /*97d0*/  SEL R14, R14, 0x9, !P2 ;  /* 0x000000090e0e7807 */ /* 0x000fe20005000000 */
[----:B------:R-:W-:Y:S01]  /*97e0*/  VIADD R17, R17, 0x8 ;  /* 0x0000000811117836 */ /* 0x000fe20000000000 */
[----:B------:R-:W-:Y:S01]  /*97f0*/  UMOV UR6, UR4 ;  /* 0x0000000400067c82 */ /* 0x000fe20008000000 */
[----:B------:R-:W-:Y:S01]  /*9800*/  ULDC UR26, c[0x0][0x9e4] ;  /* 0x00027900001a7ab9 */ /* 0x000fe20000000800 */
[----:B------:R-:W-:Y:S01]  /*9810*/  ULDC UR27, c[0x0][0x288] ;  /* 0x0000a200001b7ab9 */ /* 0x000fe20000000800 */
[----:B------:R-:W-:Y:S01]  /*9820*/  ULDC UR28, c[0x0][0x2f0] ;  /* 0x0000bc00001c7ab9 */ /* 0x000fe20000000800 */
[----:B------:R-:W-:-:S05]  /*9830*/  ULDC UR29, c[0x0][0x9e0] ;  /* 0x00027800001d7ab9 */ /* 0x000fca0000000800 */
.L_x_13026:
        /* <DEDUP_REMOVED lines=9> */
.L_x_13011:
[----:B------:R-:W-:Y:S01]  /*98d0*/  ULEA UR10, UR4, UR38, 0x3 ;  /* 0x00000026040a7291 */ /* 0x000fe2000f8e183f */
[----:B------:R-:W-:-:S05]  /*98e0*/  IMAD.U32 R6, RZ, RZ, UR5 ;  /* 0x00000005ff067e24 */ /* 0x000fca000f8e00ff */
[----:B------:R-:W-:-:S04]  /*98f0*/  SHF.L.U32 R6, R6, 0x1f, RZ ;  /* 0x0000001f06067819 */ /* 0x000fc800000006ff */
[----:B------:R0:W1:Y:S01]  /*9900*/  SYNCS.PHASECHK.TRANS64.TRYWAIT P2, [UR10+0x16830], R6 ;  /* 0x01683006ff0075a7 */ /* 0x000062000804014a */
[----:B------:R-:W-:Y:S05]  /*9910*/  @!P0 BRA `(.L_x_13012) ;  /* 0x0000000000048947 */ /* 0x000fea0003800000 */
[----:B------:R-:W-:Y:S01]  /*9920*/  BPT.TRAP 0x1 ;  /* 0x000000040000795c */ /* 0x000fe20000300000 */
.L_x_13012:
[----:B-1----:R-:W-:Y:S05]  /*9930*/  @P2 BRA `(.L_x_13010) ;  /* 0x0000000000082947 */ /* 0x002fea0003800000 */
[----:B------:R-:W1:Y:S02]  /*9940*/  SYNCS.PHASECHK.TRANS64.TRYWAIT P2, [UR10+0x16830], R6 ;  /* 0x01683006ff0075a7 */ /* 0x000e64000804014a */
[----:B-1----:R-:W-:Y:S05]  /*9950*/  @!P2 BRA `(.L_x_13013) ;  /* 0x000000800068a947 */ /* 0x002fea0003800000 */
.L_x_13010:
        /* <DEDUP_REMOVED lines=26> */
.L_x_13015:
[----:B------:R-:W-:Y:S01]  /*9b00*/  ULEA UR10, UR6, UR38, 0x3 ;  /* 0x00000026060a7291 */ /* 0x000fe2000f8e183f */
[----:B01----:R-:W-:-:S05]  /*9b10*/  IMAD.U32 R6, RZ, RZ, UR7 ;  /* 0x00000007ff067e24 */ /* 0x003fca000f8e00ff */
[----:B------:R-:W-:-:S04]  /*9b20*/  SHF.L.U32 R6, R6, 0x1f, RZ ;  /* 0x0000001f06067819 */ /* 0x000fc800000006ff */
[----:B------:R0:W1:Y:S01]  /*9b30*/  SYNCS.PHASECHK.TRANS64.TRYWAIT P2, [UR10+0x16850], R6 ;  /* 0x01685006ff0075a7 */ /* 0x000062000804014a */
[----:B------:R-:W-:Y:S05]  /*9b40*/  @!P0 BRA `(.L_x_13016) ;  /* 0x0000000000048947 */ /* 0x000fea0003800000 */
[----:B------:R-:W-:Y:S01]  /*9b50*/  BPT.TRAP 0x1 ;  /* 0x000000040000795c */ /* 0x000fe20000300000 */
.L_x_13016:
[----:B-1----:R-:W-:Y:S05]  /*9b60*/  @P2 BRA `(.L_x_13014) ;  /* 0x0000000000082947 */ /* 0x002fea0003800000 */
[----:B------:R-:W1:Y:S02]  /*9b70*/  SYNCS.PHASECHK.TRANS64.TRYWAIT P2, [UR10+0x16850], R6 ;  /* 0x01685006ff0075a7 */ /* 0x000e64000804014a */
[----:B-1----:R-:W-:Y:S05]  /*9b80*/  @!P2 BRA `(.L_x_13017) ;  /* 0x0000007c00f4a947 */ /* 0x002fea0003800000 */
.L_x_13014:
[----:B------:R-:W-:Y:S01]  /*9b90*/  UIADD3 UR7, UR38, 0x400, URZ ;  /* 0x0000040026077890 */ /* 0x000fe2000fffe03f */
[----:B------:R-:W-:Y:S01]  /*9ba0*/  WARPGROUP.ARRIVE ;  /* 0x00000000000079c5 */ /* 0x000fe20000000000 */
[----:B------:R-:W-:Y:S01]  /*9bb0*/  UMOV UR11, 0x40000040 ;  /* 0x40000040000b7882 */ /* 0x000fe20000000000 */
[----:B------:R-:W-:Y:S01]  /*9bc0*/  UMOV UR15, 0x40000040 ;  /* 0x40000040000f7882 */ /* 0x000fe20000000000 */
[----:B------:R-:W-:Y:S01]  /*9bd0*/  USHF.R.U32.HI UR7, URZ, 0x4, UR7 ;  /* 0x000000043f077899 */ /* 0x000fe20008011607 */
[----:B------:R-:W-:Y:S01]  /*9be0*/  PLOP3.LUT P2, PT, PT, PT, UP0, 0x80, 0x0 ;  /* 0x000000000000781c */ /* 0x000fe20003f4f008 */
[----:B-1----:R-:W-:Y:S02]  /*9bf0*/  IMAD.U32 R7, RZ, RZ, UR4 ;  /* 0x00000004ff077e24 */ /* 0x002fe4000f8e00ff */
[----:B------:R-:W-:Y:S01]  /*9c00*/  ULOP3.LUT UR7, UR7, 0x3fff, URZ, 0xc0, !UPT ;  /* 0x00003fff07077892 */ /* 0x000fe2000f8ec03f */
[----:B------:R-:W-:Y:S02]  /*9c10*/  IMAD.SHL.U32 R21, R9, 0x80, RZ ;  /* 0x0000008009157824 */ /* 0x000fe400078e00ff */
[----:B------:R-:W-:Y:S01]  /*9c20*/  @!P1 LEA R7, R7, UR38, 0x3 ;  /* 0x0000002607079c11 */ /* 0x000fe2000f8e18ff */
[----:B------:R-:W-:Y:S01]  /*9c30*/  ULEA UR10, UR6, UR7, 0xa ;  /* 0x00000007060a7291 */ /* 0x000fe2000f8e503f */
[----:B0-----:R-:W-:Y:S01]  /*9c40*/  IMAD.MOV.U32 R6, RZ, RZ, R0 ;  /* 0x000000ffff067224 */ /* 0x001fe200078e0000 */
[----:B------:R-:W-:Y:S01]  /*9c50*/  IADD3 R10, -R21, 0x1, RZ ;  /* 0x00000001150a7810 */ /* 0x000fe20007ffe1ff */
[----:B------:R-:W-:Y:S01]  /*9c60*/  @UP0 ULDC UR7, c[0x0][0x44c] ;  /* 0x0001130000070ab9 */ /* 0x000fe20000000800 */
[----:B------:R-:W-:-:S02]  /*9c70*/  UIADD3 UR14, UR10, 0x80, URZ ;  /* 0x000000800a0e7890 */ /* 0x000fc4000fffe03f */
[----:B------:R-:W-:Y:S01]  /*9c80*/  @P2 IMAD.HI.U32 R15, R0, UR7, RZ ;  /* 0x00000007000f2c27 */ /* 0x000fe2000f8e00ff */
[----:B------:R-:W-:Y:S02]  /*9c90*/  @UP0 ULDC UR7, c[0x0][0x450] ;  /* 0x0001140000070ab9 */ /* 0x000fe40000000800 */
[----:B------:R-:W-:Y:S01]  /*9ca0*/  HGMMA.64x64x16.F32.BF16 R88, R148, gdesc[UR8].tnspB, R88, gsb0 ;  /* 0x40e0000894587df0 */ /* 0x000fe20008001858 */
[----:B------:R-:W-:Y:S01]  /*9cb0*/  UMOV UR11, 0x40000040 ;  /* 0x40000040000b7882 */ /* 0x000fe20000000000 */
[----:B------:R-:W-:Y:S01]  /*9cc0*/  @P2 SHF.R.U32.HI R6, RZ, UR7, R15 ;  /* 0x00000007ff062c19 */ /* 0x000fe2000801160f */
[----:B------:R-:W-:Y:S02]  /*9cd0*/  @!P1 VIADD R15, R7, 0x16840 ;  /* 0x00016840070f9836 */ /* 0x000fe40000000000 */
[----:B------:R-:W-:Y:S02]  /*9ce0*/  IMAD R7, R3, -0x2, R10 ;  /* 0xfffffffe03077824 */ /* 0x000fe400078e020a */
[----:B------:R-:W0:Y:S01]  /*9cf0*/  SHFL.IDX PT, R10, R6, RZ, 0x1c1f ;  /* 0x001c1fff060a7589 */ /* 0x000e2200000e0000 */
[----:B------:R-:W-:Y:S01]  /*9d00*/  @!P1 PRMT R15, RZ, 0x654, R15 ;  /* 0x00000654ff0f9816 */ /* 0x000fe2000000000f */
[----:B------:R-:W-:-:S04]  /*9d10*/  IMAD R7, R16, UR28, R7 ;  /* 0x0000001c10077c24 */ /* 0x000fc8000f8e0207 */
[----:B------:R-:W-:-:S04]  /*9d20*/  VIADD R7, R7, -UR27 ;  /* 0x8000001b07077c36 */ /* 0x000fc80008000000 */
[----:B------:R-:W-:-:S04]  /*9d30*/  VIADD R19, R7, UR25 ;  /* 0x0000001907137c36 */ /* 0x000fc80008000000 */
[----:B0-----:R-:W-:Y:S01]  /*9d40*/  IMAD.IADD R23, R19, 0x1, R10 ;  /* 0x0000000113177824 */ /* 0x001fe200078e020a */
        /* <DEDUP_REMOVED lines=25> */
[----:B------:R-:W-:Y:S01]  /*9ee0*/  UIADD3 UR10, UR10, 0x380, URZ ;  /* 0x000003800a0a7890 */ /* 0x000fe2000fffe03f */
[----:B------:R-:W-:Y:S02]  /*9ef0*/  WARPGROUP.DEPBAR.LE gsb0, 0x0 ;  /* 0x00008000000079c5 */ /* 0x000fe40000010000 */
[----:B------:R-:W-:-:S06]  /*9f00*/  WARPGROUP.ARRIVE ;  /* 0x00000000000079c5 */ /* 0x000fcc0000000000 */
[----:B------:R-:W-:Y:S03]  /*9f10*/  HGMMA.64x64x16.F32.BF16 R88, R124, gdesc[UR12].tnspB, R88, gsb0 ;  /* 0x40e0000c7c587df0 */ /* 0x000fe60008001858 */
[----:B------:R-:W-:Y:S02]  /*9f20*/  WARPGROUP.DEPBAR.LE gsb0, 0x0 ;  /* 0x00008000000079c5 */ /* 0x000fe40000010000 */
[----:B------:R-:W-:-:S06]  /*9f30*/  WARPGROUP.ARRIVE ;  /* 0x00000000000079c5 */ /* 0x000fcc0000000000 */
[----:B------:R-:W-:Y:S03]  /*9f40*/  HGMMA.64x64x16.F32.BF16 R88, R120, gdesc[UR8].tnspB, R88, gsb0 ;  /* 0x40e0000878587df0 */ /* 0x000fe60008001858 */
[----:B------:R-:W-:Y:S02]  /*9f50*/  WARPGROUP.DEPBAR.LE gsb0, 0x0 ;  /* 0x00008000000079c5 */ /* 0x000fe40000010000 */
[----:B------:R0:W-:Y:S06]  /*9f60*/  BAR.ARV R14, 0x100 ;  /* 0x0004000e0000751d */ /* 0x0001ec0000002000 */
[----:B------:R1:W-:Y:S02]  /*9f70*/  @!P1 SYNCS.ARRIVE.TRANS64.RED.A1T0 RZ, [R15+URZ], RZ ;  /* 0x000000ff0fff99a7 */ /* 0x0003e4000810043f */
[----:B-1----:R-:W-:-:S04]  /*9f80*/  VIADD R15, R7, UR29 ;  /* 0x0000001d070f7c36 */ /* 0x002fc80008000000 */
[----:B------:R-:W-:Y:S01]  /*9f90*/  IMAD.IADD R7, R15, 0x1, R10 ;  /* 0x000000010f077824 */ /* 0x000fe200078e020a */
[----:B0-----:R-:W-:Y:S06]  /*9fa0*/  @!P6 BRA `(.L_x_13018) ;  /* 0x00000000005ce947 */ /* 0x001fec0003800000 */
        /* <DEDUP_REMOVED lines=13> */
.L_x_13020:
[----:B------:R-:W-:-:S05]  /*a080*/  IMAD.U32 R20, RZ, RZ, UR26 ;  /* 0x0000001aff147e24 */ /* 0x000fca000f8e00ff */
[----:B------:R-:W-:-:S13]  /*a090*/  ISETP.NE.AND P2, PT, R20, 0x1, PT ;  /* 0x000000011400780c */ /* 0x000fda0003f45270 */
[----:B------:R-:W0:Y:S02]  /*a0a0*/  @P2 LDC.64 R120, c[0x0][0x9e8] ;  /* 0x00027a00ff782b82 */ /* 0x000e240000000a00 */
[----:B0-----:R-:W-:-:S05]  /*a0b0*/  @P2 IMAD.HI.U32 R18, R10, R120, RZ ;  /* 0x000000780a122227 */ /* 0x001fca00078e00ff */
[----:B------:R-:W-:-:S07]  /*a0c0*/  @P2 SHF.R.U32.HI R10, RZ, R121, R18 ;  /* 0x00000079ff0a2219 */ /* 0x000fce0000011612 */
.L_x_13021:
[----:B------:R-:W-:Y:S05]  /*a0d0*/  BSYNC B0 ;  /* 0x0000000000007941 */ /* 0x000fea0003800000 */
.L_x_13019:
[----:B------:R-:W-:-:S04]  /*a0e0*/  IMAD R10, R10, R20, -R21 ;  /* 0x000000140a0a7224 */ /* 0x000fc800078e0a15 */
[----:B------:R-:W-:-:S05]  /*a0f0*/  IMAD R10, R3, -0x2, R10 ;  /* 0xfffffffe030a7824 */ /* 0x000fca00078e020a */
[----:B------:R-:W-:Y:S02]  /*a100*/  VIADDMNMX R7, R10, R20, R7, PT ;  /* 0x000000140a077246 */ /* 0x000fe40003800107 */
[----:B------:R-:W-:-:S07]  /*a110*/  VIMNMX R23, R23, R10, !PT ;  /* 0x0000000a17177248 */ /* 0x000fce0007fe0100 */
.L_x_13018:
        /* <DEDUP_REMOVED lines=114> */
.L_x_13024:
[----:B------:R-:W-:-:S05]  /*a840*/  IMAD.U32 R138, RZ, RZ, UR26 ;  /* 0x0000001aff8a7e24 */ /* 0x000fca000f8e00ff */
[----:B------:R-:W-:-:S13]  /*a850*/  ISETP.NE.AND P3, PT, R138, 0x1, PT ;  /* 0x000000018a00780c */ /* 0x000fda0003f65270 */
[----:B------:R-:W0:Y:S02]  /*a860*/  @P3 LDC.64 R6, c[0x0][0x9e8] ;  /* 0x00027a00ff063b82 */ /* 0x000e240000000a00 */
[----:B0-----:R-:W-:-:S05]  /*a870*/  @P3 IMAD.HI.U32 R6, R23, R6, RZ ;  /* 0x0000000617063227 */ /* 0x001fca00078e00ff */
[----:B------:R-:W-:-:S07]  /*a880*/  @P3 SHF.R.U32.HI R23, RZ, R7, R6 ;  /* 0x00000007ff173219 */ /* 0x000fce0000011606 */
.L_x_13025:
[----:B------:R-:W-:Y:S05]  /*a890*/  BSYNC B0 ;  /* 0x0000000000007941 */ /* 0x000fea0003800000 */
.L_x_13023:
[----:B------:R-:W-:-:S04]  /*a8a0*/  IMAD R6, R23, R138, -R21 ;  /* 0x0000008a17067224 */ /* 0x000fc800078e0a15 */
[----:B------:R-:W-:-:S05]  /*a8b0*/  IMAD R6, R3, -0x2, R6 ;  /* 0xfffffffe03067824 */ /* 0x000fca00078e0206 */
[----:B------:R-:W-:Y:S02]  /*a8c0*/  VIADDMNMX R15, R6, R138, R15, PT ;  /* 0x0000008a060f7246 */ /* 0x000fe4000380010f */
[----:B------:R-:W-:-:S07]  /*a8d0*/  VIMNMX R19, R19, R6, !PT ;  /* 0x0000000613137248 */ /* 0x000fce0007fe0100 */
.L_x_13022:
        /* <DEDUP_REMOVED lines=67> */
[----:B0-----:R-:W-:-:S05]  /*ad10*/  FMUL.FTZ R21, R6, R7 ;  /* 0x0000000706157220 */ /* 0x001fca0000410000 */
[----:B------:R-:W-:-:S05]  /*ad20*/  FSEL R21, R21, RZ, P5 ;  /* 0x000000ff15157208 */ /* 0x000fca0002800000 */
[-CC-:B------:R-:W-:Y:S01]  /*ad30*/  FFMA.FTZ R148, R144, R7.reuse, -R21.reuse ;  /* 0x0000000790947223 */ /* 0x180fe20000010815 */
[----:B------:R-:W-:Y:S01]  /*ad40*/  FSEL R144, R39, -INF , !P4 ;  /* 0xff80000027907808 */ /* 0x000fe20006000000 */
[-CC-:B------:R-:W-:Y:S01]  /*ad50*/  FFMA.FTZ R23, R146, R7.reuse, -R21.reuse ;  /* 0x0000000792177223 */ /* 0x180fe20000010815 */
[----:B------:R-:W-:Y:S01]  /*ad60*/  ISETP.GT.AND P4, PT, R19, 0x21, P2 ;  /* 0x000000211300780c */ /* 0x000fe20001784270 */
[-CC-:B------:R-:W-:Y:S01]  /*ad70*/  FFMA.FTZ R31, R32, R7.reuse, -R21.reuse ;  /* 0x00000007201f7223 */ /* 0x180fe20000010815 */
[-CC-:B------:R-:W-:Y:S01]  /*ad80*/  FFMA.FTZ R25, R24, R7.reuse, -R21.reuse ;  /* 0x0000000718197223 */ /* 0x180fe20000010815 */
[----:B------:R-:W-:Y:S01]  /*ad90*/  FSEL R24, R47, -INF , !P3 ;  /* 0xff8000002f187808 */ /* 0x000fe20005800000 */
[-CC-:B------:R-:W-:Y:S01]  /*ada0*/  FFMA.FTZ R33, R36, R7.reuse, -R21.reuse ;  /* 0x0000000724217223 */ /* 0x180fe20000010815 */
[----:B------:R-:W-:Y:S01]  /*adb0*/  ISETP.LT.OR P4, PT, R15, 0x22, P4 ;  /* 0x000000220f00780c */ /* 0x000fe20002781670 */
[-CC-:B------:R-:W-:Y:S01]  /*adc0*/  FFMA.FTZ R36, R10, R7.reuse, -R21.reuse ;  /* 0x000000070a247223 */ /* 0x180fe20000010815 */
[----:B------:R-:W-:Y:S01]  /*add0*/  ISETP.GT.AND P3, PT, R19, 0x31, P2 ;  /* 0x000000311300780c */ /* 0x000fe20001764270 */
        /* <DEDUP_REMOVED lines=18> */
[----:B------:R-:W-:Y:S01]  /*af00*/  FFMA.FTZ R47, R80, R7, -R21 ;  /* 0x00000007502f7223 */ /* 0x000fe20000010815 */
[----:B------:R-:W-:Y:S01]  /*af10*/  FMNMX.FTZ R29, R138, R27, !PT ;  /* 0x0000001b8a1d7209 */ /* 0x000fe20007810000 */
[----:B------:R-:W-:Y:S01]  /*af20*/  MUFU.EX2 R148, R148 ;  /* 0x0000009400947308 */ /* 0x000fe20000000800 */
[----:B------:R-:W-:-:S02]  /*af30*/  FSEL R50, R50, -INF , !P4 ;  /* 0xff80000032327808 */ /* 0x000fc40006000000 */
[----:B------:R-:W-:Y:S02]  /*af40*/  FMNMX.FTZ R29, R30, R29, !PT ;  /* 0x0000001d1e1d7209 */ /* 0x000fe40007810000 */
[----:B------:R-:W-:Y:S02]  /*af50*/  ISETP.GT.AND P4, PT, R19, 0x38, P2 ;  /* 0x000000381300780c */ /* 0x000fe40001784270 */
[----:B------:R-:W-:Y:S01]  /*af60*/  FMNMX.FTZ R29, R140, R29, !PT ;  /* 0x0000001d8c1d7209 */ /* 0x000fe20007810000 */
[----:B------:R0:W-:Y:S01]  /*af70*/  MUFU.EX2 R27, R31 ;  /* 0x0000001f001b7308 */ /* 0x0001e20000000800 */
[----:B------:R-:W-:Y:S02]  /*af80*/  ISETP.LT.OR P4, PT, R15, 0x39, P4 ;  /* 0x000000390f00780c */ /* 0x000fe40002781670 */
[----:B------:R-:W-:Y:S02]  /*af90*/  FMNMX.FTZ R29, R34, R29, !PT ;  /* 0x0000001d221d7209 */ /* 0x000fe40007810000 */
[----:B------:R-:W-:-:S02]  /*afa0*/  ISETP.GT.AND P3, PT, R19, 0x39, P2 ;  /* 0x000000391300780c */ /* 0x000fc40001764270 */
[----:B------:R-:W-:Y:S01]  /*afb0*/  FSEL R54, R54, -INF , !P4 ;  /* 0xff80000036367808 */ /* 0x000fe20006000000 */
[----:B------:R-:W-:Y:S01]  /*afc0*/  MUFU.EX2 R23, R23 ;  /* 0x0000001700177308 */ /* 0x000fe20000000800 */
[----:B0-----:R-:W-:Y:S02]  /*afd0*/  FMNMX.FTZ R31, R142, R29, !PT ;  /* 0x0000001d8e1f7209 */ /* 0x001fe40007810000 */
[----:B------:R-:W-:Y:S02]  /*afe0*/  ISETP.GT.AND P4, PT, R19, 0x40, P2 ;  /* 0x000000401300780c */ /* 0x000fe40001784270 */
[----:B------:R-:W-:Y:S02]  /*aff0*/  FMNMX.FTZ R31, R38, R31, !PT ;  /* 0x0000001f261f7209 */ /* 0x000fe40007810000 */
[----:B------:R-:W-:Y:S01]  /*b000*/  ISETP.LT.OR P3, PT, R15, 0x3a, P3 ;  /* 0x0000003a0f00780c */ /* 0x000fe20001f61670 */
[----:B------:R0:W-:Y:S01]  /*b010*/  MUFU.EX2 R29, R33 ;  /* 0x00000021001d7308 */ /* 0x0001e20000000800 */
[----:B------:R-:W-:-:S02]  /*b020*/  FMNMX.FTZ R31, R144, R31, !PT ;  /* 0x0000001f901f7209 */ /* 0x000fc40007810000 */
[----:B------:R-:W-:Y:S02]  /*b030*/  ISETP.LT.OR P4, PT, R15, 0x41, P4 ;  /* 0x000000410f00780c */ /* 0x000fe40002781670 */
[----:B------:R-:W-:Y:S02]  /*b040*/  FMNMX.FTZ R31, R42, R31, !PT ;  /* 0x0000001f2a1f7209 */ /* 0x000fe40007810000 */
[----:B------:R-:W-:Y:S01]  /*b050*/  FSEL R152, R55, -INF , !P3 ;  /* 0xff80000037987808 */ /* 0x000fe20005800000 */
[----:B------:R-:W-:Y:S01]  /*b060*/  MUFU.EX2 R150, R150 ;  /* 0x0000009600967308 */ /* 0x000fe20000000800 */
[----:B0-----:R-:W-:Y:S02]  /*b070*/  FMNMX.FTZ R33, R146, R31, !PT ;  /* 0x0000001f92217209 */ /* 0x001fe40007810000 */
[----:B------:R-:W-:Y:S02]  /*b080*/  ISETP.GT.AND P3, PT, R19, 0x41, P2 ;  /* 0x000000411300780c */ /* 0x000fe40001764270 */
[----:B------:R-:W-:-:S02]  /*b090*/  FMNMX.FTZ R33, R46, R33, !PT ;  /* 0x000000212e217209 */ /* 0x000fc40007810000 */
[----:B------:R-:W-:Y:S01]  /*b0a0*/  FSEL R58, R58, -INF , !P4 ;  /* 0xff8000003a3a7808 */ /* 0x000fe20006000000 */
[----:B------:R0:W-:Y:S01]  /*b0b0*/  MUFU.EX2 R31, R10 ;  /* 0x0000000a001f7308 */ /* 0x0001e20000000800 */
[----:B------:R-:W-:Y:S02]  /*b0c0*/  FMNMX.FTZ R33, R24, R33, !PT ;  /* 0x0000002118217209 */ /* 0x000fe40007810000 */
[----:B------:R-:W-:Y:S02]  /*b0d0*/  ISETP.GT.AND P4, PT, R19, 0x48, P2 ;  /* 0x000000481300780c */ /* 0x000fe40001784270 */
[----:B------:R-:W-:Y:S02]  /*b0e0*/  FMNMX.FTZ R33, R50, R33, !PT ;  /* 0x0000002132217209 */ /* 0x000fe40007810000 */
[C---:B------:R-:W-:Y:S01]  /*b0f0*/  ISETP.LT.OR P3, PT, R15.reuse, 0x42, P3 ;  /* 0x000000420f00780c */ /* 0x040fe20001f61670 */
[----:B------:R-:W-:Y:S01]  /*b100*/  MUFU.EX2 R25, R25 ;  /* 0x0000001900197308 */ /* 0x000fe20000000800 */
[----:B------:R-:W-:Y:S01]  /*b110*/  FMNMX.FTZ R35, R32, R33, !PT ;  /* 0x0000002120237209 */ /* 0x000fe20007810000 */
[----:B0-----:R-:W-:Y:S01]  /*b120*/  FFMA.FTZ R10, R44, R7, -R21 ;  /* 0x000000072c0a7223 */ /* 0x001fe20000010815 */
[----:B------:R-:W-:-:S02]  /*b130*/  ISETP.LT.OR P4, PT, R15, 0x49, P4 ;  /* 0x000000490f00780c */ /* 0x000fc40002781670 */
[----:B------:R-:W-:Y:S02]  /*b140*/  FMNMX.FTZ R35, R54, R35, !PT ;  /* 0x0000002336237209 */ /* 0x000fe40007810000 */
[----:B------:R-:W-:Y:S01]  /*b150*/  FSEL R40, R59, -INF , !P3 ;  /* 0xff8000003b287808 */ /* 0x000fe20005800000 */
[----:B------:R-:W-:Y:S01]  /*b160*/  MUFU.EX2 R33, R10 ;  /* 0x0000000a00217308 */ /* 0x000fe20000000800 */
[C---:B------:R-:W-:Y:S02]  /*b170*/  ISETP.GT.AND P3, PT, R19.reuse, 0x49, P2 ;  /* 0x000000491300780c */ /* 0x040fe40001764270 */
[----:B------:R-:W-:Y:S02]  /*b180*/  FMNMX.FTZ R35, R152, R35, !PT ;  /* 0x0000002398237209 */ /* 0x000fe40007810000 */
[----:B------:R-:W-:Y:S02]  /*b190*/  FSEL R62, R62, -INF , !P4 ;  /* 0xff8000003e3e7808 */ /* 0x000fe40006000000 */
[----:B------:R-:W-:Y:S01]  /*b1a0*/  ISETP.GT.AND P4, PT, R19, 0x50, P2 ;  /* 0x000000501300780c */ /* 0x000fe20001784270 */
[----:B------:R-:W-:Y:S01]  /*b1b0*/  MUFU.EX2 R20, R20 ;  /* 0x0000001400147308 */ /* 0x000fe20000000800 */
[----:B------:R-:W-:-:S02]  /*b1c0*/  ISETP.LT.OR P3, PT, R15, 0x4a, P3 ;  /* 0x0000004a0f00780c */ /* 0x000fc40001f61670 */
[----:B------:R-:W-:Y:S02]  /*b1d0*/  FMNMX.FTZ R35, R58, R35, !PT ;  /* 0x000000233a237209 */ /* 0x000fe40007810000 */
[----:B------:R-:W-:Y:S02]  /*b1e0*/  ISETP.LT.OR P4, PT, R15, 0x51, P4 ;  /* 0x000000510f00780c */ /* 0x000fe40002781670 */
[----:B------:R-:W-:Y:S01]  /*b1f0*/  FSEL R154, R63, -INF , !P3 ;  /* 0xff8000003f9a7808 */ /* 0x000fe20005800000 */
[----:B------:R-:W-:Y:S01]  /*b200*/  MUFU.EX2 R36, R36 ;  /* 0x0000002400247308 */ /* 0x000fe20000000800 */
[----:B------:R-:W-:Y:S02]  /*b210*/  ISETP.GT.AND P3, PT, R19, 0x51, P2 ;  /* 0x000000511300780c */ /* 0x000fe40001764270 */
[----:B------:R-:W-:Y:S02]  /*b220*/  FMNMX.FTZ R37, R40, R35, !PT ;  /* 0x0000002328257209 */ /* 0x000fe40007810000 */
[----:B------:R-:W-:-:S02]  /*b230*/  FSEL R66, R66, -INF , !P4 ;  /* 0xff80000042427808 */ /* 0x000fc40006000000 */
[----:B------:R-:W-:Y:S01]  /*b240*/  ISETP.GT.AND P4, PT, R19, 0x58, P2 ;  /* 0x000000581300780c */ /* 0x000fe20001784270 */
[----:B------:R0:W-:Y:S01]  /*b250*/  MUFU.EX2 R35, R48 ;  /* 0x0000003000237308 */ /* 0x0001e20000000800 */
[C---:B------:R-:W-:Y:S02]  /*b260*/  ISETP.LT.OR P3, PT, R15.reuse, 0x52, P3 ;  /* 0x000000520f00780c */ /* 0x040fe40001f61670 */
[----:B------:R-:W-:Y:S02]  /*b270*/  FMNMX.FTZ R37, R62, R37, !PT ;  /* 0x000000253e257209 */ /* 0x000fe40007810000 */
[----:B------:R-:W-:Y:S02]  /*b280*/  ISETP.LT.OR P4, PT, R15, 0x59, P4 ;  /* 0x000000590f00780c */ /* 0x000fe40002781670 */
[----:B------:R-:W-:Y:S01]  /*b290*/  FSEL R44, R67, -INF , !P3 ;  /* 0xff800000432c7808 */ /* 0x000fe20005800000 */
[----:B------:R-:W-:Y:S01]  /*b2a0*/  MUFU.EX2 R18, R18 ;  /* 0x0000001200127308 */ /* 0x000fe20000000800 */
[----:B------:R-:W-:Y:S01]  /*b2b0*/  FMNMX.FTZ R37, R154, R37, !PT ;  /* 0x000000259a257209 */ /* 0x000fe20007810000 */
[----:B0-----:R-:W-:Y:S01]  /*b2c0*/  FFMA.FTZ R48, R120, R7, -R21 ;  /* 0x0000000778307223 */ /* 0x001fe20000010815 */
[----:B------:R-:W-:-:S02]  /*b2d0*/  ISETP.GT.AND P3, PT, R19, 0x59, P2 ;  /* 0x000000591300780c */ /* 0x000fc40001764270 */
[----:B------:R-:W-:Y:S02]  /*b2e0*/  FSEL R70, R70, -INF , !P4 ;  /* 0xff80000046467808 */ /* 0x000fe40006000000 */
[----:B------:R-:W-:Y:S01]  /*b2f0*/  FMNMX.FTZ R37, R66, R37, !PT ;  /* 0x0000002542257209 */ /* 0x000fe20007810000 */
[----:B------:R-:W-:Y:S01]  /*b300*/  MUFU.EX2 R22, R22 ;  /* 0x0000001600167308 */ /* 0x000fe20000000800 */
[----:B------:R-:W-:Y:S02]  /*b310*/  ISETP.GT.AND P4, PT, R19, 0x60, P2 ;  /* 0x000000601300780c */ /* 0x000fe40001784270 */
[C---:B------:R-:W-:Y:S02]  /*b320*/  ISETP.LT.OR P3, PT, R15.reuse, 0x5a, P3 ;  /* 0x0000005a0f00780c */ /* 0x040fe40001f61670 */
[----:B------:R-:W-:Y:S02]  /*b330*/  FMNMX.FTZ R39, R44, R37, !PT ;  /* 0x000000252c277209 */ /* 0x000fe40007810000 */
[----:B------:R-:W-:Y:S01]  /*b340*/  ISETP.LT.OR P4, PT, R15, 0x61, P4 ;  /* 0x000000610f00780c */ /* 0x000fe20002781670 */
[----:B------:R0:W-:Y:S01]  /*b350*/  MUFU.EX2 R37, R52 ;  /* 0x0000003400257308 */ /* 0x0001e20000000800 */
[----:B------:R-:W-:-:S02]  /*b360*/  FSEL R156, R71, -INF , !P3 ;  /* 0xff800000479c7808 */ /* 0x000fc40005800000 */
[C---:B------:R-:W-:Y:S02]  /*b370*/  ISETP.GT.AND P3, PT, R19.reuse, 0x61, P2 ;  /* 0x000000611300780c */ /* 0x040fe40001764270 */
[----:B------:R-:W-:Y:S02]  /*b380*/  FMNMX.FTZ R39, R70, R39, !PT ;  /* 0x0000002746277209 */ /* 0x000fe40007810000 */
[----:B------:R-:W-:Y:S01]  /*b390*/  FSEL R74, R74, -INF , !P4 ;  /* 0xff8000004a4a7808 */ /* 0x000fe20006000000 */
[----:B------:R-:W-:Y:S01]  /*b3a0*/  MUFU.EX2 R28, R28 ;  /* 0x0000001c001c7308 */ /* 0x000fe20000000800 */
[----:B------:R-:W-:Y:S01]  /*b3b0*/  ISETP.GT.AND P4, PT, R19, 0x68, P2 ;  /* 0x000000681300780c */ /* 0x000fe20001784270 */
[-CC-:B0-----:R-:W-:Y:S01]  /*b3c0*/  FFMA.FTZ R52, R122, R7.reuse, -R21.reuse ;  /* 0x000000077a347223 */ /* 0x181fe20000010815 */
[----:B------:R-:W-:Y:S01]  /*b3d0*/  ISETP.LT.OR P3, PT, R15, 0x62, P3 ;  /* 0x000000620f00780c */ /* 0x000fe20001f61670 */
[----:B------:R-:W-:Y:S01]  /*b3e0*/  FFMA.FTZ R122, R84, R7, -R21 ;  /* 0x00000007547a7223 */ /* 0x000fe20000010815 */
[----:B------:R-:W-:-:S02]  /*b3f0*/  FMNMX.FTZ R39, R156, R39, !PT ;  /* 0x000000279c277209 */ /* 0x000fc40007810000 */
[----:B------:R-:W-:Y:S01]  /*b400*/  ISETP.LT.OR P4, PT, R15, 0x69, P4 ;  /* 0x000000690f00780c */ /* 0x000fe20002781670 */
[----:B------:R-:W-:Y:S01]  /*b410*/  MUFU.EX2 R48, R48 ;  /* 0x0000003000307308 */ /* 0x000fe20000000800 */
[----:B------:R-:W-:Y:S02]  /*b420*/  FSEL R75, R75, -INF , !P3 ;  /* 0xff8000004b4b7808 */ /* 0x000fe40005800000 */
[C---:B------:R-:W-:Y:S02]  /*b430*/  ISETP.GT.AND P3, PT, R19.reuse, 0x69, P2 ;  /* 0x000000691300780c */ /* 0x040fe40001764270 */
[----:B------:R-:W-:Y:S01]  /*b440*/  FMNMX.FTZ R10, R74, R39, !PT ;  /* 0x000000274a0a7209 */ /* 0x000fe20007810000 */
[-CC-:B------:R-:W-:Y:S01]  /*b450*/  FFMA.FTZ R39, R56, R7.reuse, -R21.reuse ;  /* 0x0000000738277223 */ /* 0x180fe20000010815 */
[----:B------:R-:W-:Y:S01]  /*b460*/  FSEL R78, R78, -INF , !P4 ;  /* 0xff8000004e4e7808 */ /* 0x000fe20006000000 */
[-CC-:B------:R-:W-:Y:S01]  /*b470*/  FFMA.FTZ R56, R124, R7.reuse, -R21.reuse ;  /* 0x000000077c387223 */ /* 0x180fe20000010815 */
[----:B------:R-:W-:Y:S01]  /*b480*/  ISETP.GT.AND P4, PT, R19, 0x70, P2 ;  /* 0x000000701300780c */ /* 0x000fe20001784270 */
[----:B------:R-:W-:Y:S01]  /*b490*/  FFMA.FTZ R124, R72, R7, -R21 ;  /* 0x00000007487c7223 */ /* 0x000fe20000010815 */
[----:B------:R-:W-:Y:S01]  /*b4a0*/  ISETP.LT.OR P3, PT, R15, 0x6a, P3 ;  /* 0x0000006a0f00780c */ /* 0x000fe20001f61670 */
[----:B------:R-:W-:Y:S01]  /*b4b0*/  MUFU.EX2 R39, R39 ;  /* 0x0000002700277308 */ /* 0x000fe20000000800 */
[----:B------:R-:W-:-:S02]  /*b4c0*/  FMNMX.FTZ R41, R75, R10, !PT ;  /* 0x0000000a4b297209 */ /* 0x000fc40007810000 */
[----:B------:R-:W-:Y:S02]  /*b4d0*/  ISETP.LT.OR P4, PT, R15, 0x71, P4 ;  /* 0x000000710f00780c */ /* 0x000fe40002781670 */
[----:B------:R-:W-:Y:S02]  /*b4e0*/  FSEL R120, R79, -INF , !P3 ;  /* 0xff8000004f787808 */ /* 0x000fe40005800000 */
[C---:B------:R-:W-:Y:S01]  /*b4f0*/  ISETP.GT.AND P3, PT, R19.reuse, 0x71, P2 ;  /* 0x000000711300780c */ /* 0x040fe20001764270 */
[----:B------:R-:W0:Y:S01]  /*b500*/  MUFU.EX2 R52, R52 ;  /* 0x0000003400347308 */ /* 0x000e220000000800 */
[----:B------:R-:W-:Y:S02]  /*b510*/  FMNMX.FTZ R41, R78, R41, !PT ;  /* 0x000000294e297209 */ /* 0x000fe40007810000 */
[----:B------:R-:W-:Y:S02]  /*b520*/  FSEL R82, R82, -INF , !P4 ;  /* 0xff80000052527808 */ /* 0x000fe40006000000 */
[----:B------:R-:W-:-:S02]  /*b530*/  ISETP.GT.AND P4, PT, R19, 0x78, P2 ;  /* 0x000000781300780c */ /* 0x000fc40001784270 */
[----:B------:R-:W-:Y:S01]  /*b540*/  ISETP.LT.OR P3, PT, R15, 0x72, P3 ;  /* 0x000000720f00780c */ /* 0x000fe20001f61670 */
[----:B------:R-:W-:Y:S01]  /*b550*/  MUFU.EX2 R56, R56 ;  /* 0x0000003800387308 */ /* 0x000fe20000000800 */
[----:B------:R-:W-:Y:S02]  /*b560*/  FMNMX.FTZ R41, R120, R41, !PT ;  /* 0x0000002978297209 */ /* 0x000fe40007810000 */
[----:B------:R-:W-:Y:S02]  /*b570*/  ISETP.GT.AND P2, PT, R19, 0x79, P2 ;  /* 0x000000791300780c */ /* 0x000fe40001744270 */
[----:B------:R-:W-:Y:S02]  /*b580*/  ISETP.LT.OR P4, PT, R15, 0x79, P4 ;  /* 0x000000790f00780c */ /* 0x000fe40002781670 */
[----:B------:R-:W-:Y:S01]  /*b590*/  FSEL R83, R83, -INF , !P3 ;  /* 0xff80000053537808 */ /* 0x000fe20005800000 */
[----:B------:R-:W-:Y:S01]  /*b5a0*/  MUFU.EX2 R124, R124 ;  /* 0x0000007c007c7308 */ /* 0x000fe20000000800 */
[----:B------:R-:W-:Y:S01]  /*b5b0*/  FMNMX.FTZ R10, R82, R41, !PT ;  /* 0x00000029520a7209 */ /* 0x000fe20007810000 */
[-CC-:B------:R-:W-:Y:S01]  /*b5c0*/  FFMA.FTZ R41, R68, R7.reuse, -R21.reuse ;  /* 0x0000000744297223 */ /* 0x180fe20000010815 */
[----:B------:R-:W-:Y:S01]  /*b5d0*/  ISETP.LT.OR P2, PT, R15, 0x7a, P2 ;  /* 0x0000007a0f00780c */ /* 0x000fe20001741670 */
[-CC-:B------:R-:W-:Y:S01]  /*b5e0*/  FFMA.FTZ R15, R60, R7.reuse, -R21.reuse ;  /* 0x000000073c0f7223 */ /* 0x180fe20000010815 */
[----:B------:R-:W-:Y:S01]  /*b5f0*/  FSEL R86, R86, -INF , !P4 ;  /* 0xff80000056567808 */ /* 0x000fe20006000000 */
[-CC-:B------:R-:W-:Y:S01]  /*b600*/  FFMA.FTZ R60, R126, R7.reuse, -R21.reuse ;  /* 0x000000077e3c7223 */ /* 0x180fe20000010815 */
[----:B------:R-:W-:Y:S01]  /*b610*/  FMNMX.FTZ R19, R83, R10, !PT ;  /* 0x0000000a53137209 */ /* 0x000fe20007810000 */
[-CC-:B------:R-:W-:Y:S01]  /*b620*/  FFMA.FTZ R126, R76, R7.reuse, -R21.reuse ;  /* 0x000000074c7e7223 */ /* 0x180fe20000010815 */
[----:B------:R-:W-:Y:S01]  /*b630*/  FSEL R87, R87, -INF , !P2 ;  /* 0xff80000057577808 */ /* 0x000fe20005000000 */
[--C-:B------:R-:W-:Y:S01]  /*b640*/  FFMA.FTZ R68, R134, R7, -R21.reuse ;  /* 0x0000000786447223 */ /* 0x100fe20000010815 */
[----:B------:R-:W-:Y:S01]  /*b650*/  FMNMX.FTZ R10, R86, R19, !PT ;  /* 0x00000013560a7209 */ /* 0x000fe20007810000 */
[-CC-:B------:R-:W-:Y:S01]  /*b660*/  FFMA.FTZ R19, R64, R7.reuse, -R21.reuse ;  /* 0x0000000740137223 */ /* 0x180fe20000010815 */
[----:B------:R-:W-:Y:S01]  /*b670*/  FSEL R51, R6, RZ, P5 ;  /* 0x000000ff06337208 */ /* 0x000fe20002800000 */
[----:B------:R-:W-:Y:S01]  /*b680*/  FFMA.FTZ R64, R128, R7, -R21 ;  /* 0x0000000780407223 */ /* 0x000fe20000010815 */
[----:B------:R-:W-:Y:S01]  /*b690*/  FMNMX.FTZ R10, R87, R10, !PT ;  /* 0x0000000a570a7209 */ /* 0x000fe20007810000 */
[----:B------:R-:W1:Y:S01]  /*b6a0*/  MUFU.EX2 R15, R15 ;  /* 0x0000000f000f7308 */ /* 0x000e620000000800 */
[----:B0-----:R-:W-:Y:S01]  /*b6b0*/  F2FP.BF16.F32.PACK_AB R132, R52, R39 ;  /* 0x000000273484723e */ /* 0x001fe200000010ff */
[----:B------:R-:W-:-:S02]  /*b6c0*/  FADD.FTZ R8, -R51, R8 ;  /* 0x0000000833087221 */ /* 0x000fc40000010100 */
[----:B------:R-:W0:Y:S04]  /*b6d0*/  SHFL.BFLY PT, R43, R10, 0x2, 0x1f ;  /* 0x0c401f000a2b7f89 */ /* 0x000e2800000e0000 */
[----:B------:R-:W-:Y:S08]  /*b6e0*/  MUFU.EX2 R19, R19 ;  /* 0x0000001300137308 */ /* 0x000ff00000000800 */
[----:B------:R-:W2:Y:S01]  /*b6f0*/  MUFU.EX2 R60, R60 ;  /* 0x0000003c003c7308 */ /* 0x000ea20000000800 */
[----:B-1----:R-:W-:-:S07]  /*b700*/  F2FP.BF16.F32.PACK_AB R134, R56, R15 ;  /* 0x0000000f3886723e */ /* 0x002fce00000010ff */
[----:B------:R-:W-:Y:S01]  /*b710*/  MUFU.EX2 R41, R41 ;  /* 0x0000002900297308 */ /* 0x000fe20000000800 */
[----:B0-----:R-:W-:Y:S01]  /*b720*/  FMNMX.FTZ R49, R10, R43, !PT ;  /* 0x0000002b0a317209 */ /* 0x001fe20007810000 */
[----:B------:R-:W-:-:S06]  /*b730*/  FFMA.FTZ R43, R130, R7, -R21 ;  /* 0x00000007822b7223 */ /* 0x000fcc0000010815 */
[----:B------:R-:W0:Y:S01]  /*b740*/  MUFU.EX2 R64, R64 ;  /* 0x0000004000407308 */ /* 0x000e220000000800 */
[----:B------:R-:W1:Y:S01]  /*b750*/  SHFL.BFLY PT, R10, R49, 0x1, 0x1f ;  /* 0x0c201f00310a7f89 */ /* 0x000e6200000e0000 */
[----:B--2---:R-:W-:-:S06]  /*b760*/  F2FP.BF16.F32.PACK_AB R128, R60, R19 ;  /* 0x000000133c80723e */ /* 0x004fcc00000010ff */
[----:B------:R-:W-:Y:S08]  /*b770*/  MUFU.EX2 R43, R43 ;  /* 0x0000002b002b7308 */ /* 0x000ff00000000800 */
        /* <DEDUP_REMOVED lines=31> */
[-CC-:B------:R-:W-:Y:S01]  /*b970*/  FFMA.FTZ R133, R58, R7.reuse, -R51.reuse ;  /* 0x000000073a857223 */ /* 0x180fe20000010833 */
[C---:B------:R-:W-:Y:S01]  /*b980*/  FADD.FTZ R5, R23.reuse, R42 ;  /* 0x0000002a17057221 */ /* 0x040fe20000010000 */
[-CC-:B------:R-:W-:Y:S01]  /*b990*/  FFMA.FTZ R40, R40, R7.reuse, -R51.reuse ;  /* 0x0000000728287223 */ /* 0x180fe20000010833 */
[----:B------:R-:W-:Y:S01]  /*b9a0*/  F2FP.BF16.F32.PACK_AB R148, R23, R148 ;  /* 0x000000941794723e */ /* 0x000fe200000010ff */
[----:B------:R-:W-:Y:S01]  /*b9b0*/  FFMA.FTZ R135, R62, R7, -R51 ;  /* 0x000000073e877223 */ /* 0x000fe20000010833 */
[----:B------:R-:W-:Y:S01]  /*b9c0*/  FADD.FTZ R42, R150, R5 ;  /* 0x00000005962a7221 */ /* 0x000fe20000010000 */
[----:B------:R-:W-:Y:S01]  /*b9d0*/  MUFU.EX2 R151, R151 ;  /* 0x0000009700977308 */ /* 0x000fe20000000800 */
[----:B------:R-:W-:Y:S01]  /*b9e0*/  F2FP.BF16.F32.PACK_AB R140, R18, R31 ;  /* 0x0000001f128c723e */ /* 0x000fe200000010ff */
[-CC-:B------:R-:W-:Y:S01]  /*b9f0*/  FFMA.FTZ R129, R66, R7.reuse, -R51.reuse ;  /* 0x0000000742817223 */ /* 0x180fe20000010833 */
[----:B------:R-:W-:Y:S01]  /*ba00*/  FADD.FTZ R46, R25, R42 ;  /* 0x0000002a192e7221 */ /* 0x000fe20000010000 */
[----:B------:R-:W-:Y:S01]  /*ba10*/  FSEL R42, R10, RZ, P2 ;  /* 0x000000ff0a2a7208 */ /* 0x000fe20001000000 */
[----:B------:R-:W-:Y:S01]  /*ba20*/  FFMA.FTZ R44, R44, R7, -R51 ;  /* 0x000000072c2c7223 */ /* 0x000fe20000010833 */
[----:B------:R-:W-:Y:S01]  /*ba30*/  F2FP.BF16.F32.PACK_AB R146, R36, R29 ;  /* 0x0000001d2492723e */ /* 0x000fe200000010ff */
[----:B------:R-:W-:Y:S01]  /*ba40*/  FADD.FTZ R5, R27, R46 ;  /* 0x0000002e1b057221 */ /* 0x000fe20000010000 */
[----:B------:R-:W-:Y:S01]  /*ba50*/  MUFU.EX2 R26, R26 ;  /* 0x0000001a001a7308 */ /* 0x000fe20000000800 */
[----:B------:R-:W-:Y:S01]  /*ba60*/  FADD.FTZ R46, -R42, R11 ;  /* 0x0000000b2a2e7221 */ /* 0x000fe20000010100 */
[----:B------:R-:W-:Y:S01]  /*ba70*/  F2FP.BF16.F32.PACK_AB R142, R22, R33 ;  /* 0x00000021168e723e */ /* 0x000fe200000010ff */
[----:B------:R-:W-:Y:S01]  /*ba80*/  FADD.FTZ R50, R20, R5 ;  /* 0x0000000514327221 */ /* 0x000fe20000010000 */
[-CC-:B------:R-:W-:Y:S01]  /*ba90*/  FFMA.FTZ R131, R70, R7.reuse, -R51.reuse ;  /* 0x0000000746837223 */ /* 0x180fe20000010833 */
[-C--:B------:R-:W-:Y:S01]  /*baa0*/  FMUL.FTZ R11, R46, R7.reuse ;  /* 0x000000072e0b7220 */ /* 0x080fe20000410000 */
[-CC-:B------:R-:W-:Y:S01]  /*bab0*/  FFMA.FTZ R156, R156, R7.reuse, -R51.reuse ;  /* 0x000000079c9c7223 */ /* 0x180fe20000010833 */
[----:B------:R-:W-:Y:S01]  /*bac0*/  FADD.FTZ R5, R29, R50 ;  /* 0x000000321d057221 */ /* 0x000fe20000010000 */
[----:B------:R-:W-:Y:S01]  /*bad0*/  IMAD.U32 R50, RZ, RZ, UR6 ;  /* 0x00000006ff327e24 */ /* 0x000fe2000f8e00ff */
[----:B------:R-:W-:Y:S01]  /*bae0*/  MUFU.EX2 R145, R145 ;  /* 0x0000009100917308 */ /* 0x000fe20000000800 */
[----:B------:R-:W-:Y:S01]  /*baf0*/  FFMA.FTZ R125, R74, R7, -R51 ;  /* 0x000000074a7d7223 */ /* 0x000fe20000010833 */
[----:B------:R-:W-:Y:S01]  /*bb00*/  FADD.FTZ R46, R36, R5 ;  /* 0x00000005242e7221 */ /* 0x000fe20000010000 */
[----:B------:R-:W-:Y:S01]  /*bb10*/  F2FP.BF16.F32.PACK_AB R144, R20, R27 ;  /* 0x0000001b1490723e */ /* 0x000fe200000010ff */
[-CC-:B------:R-:W-:Y:S01]  /*bb20*/  FFMA.FTZ R75, R75, R7.reuse, -R51.reuse ;  /* 0x000000074b4b7223 */ /* 0x180fe20000010833 */
[----:B------:R-:W-:Y:S01]  /*bb30*/  @!P1 LEA R50, R50, UR38, 0x3 ;  /* 0x0000002632329c11 */ /* 0x000fe2000f8e18ff */
[----:B------:R-:W-:Y:S01]  /*bb40*/  FADD.FTZ R5, R31, R46 ;  /* 0x0000002e1f057221 */ /* 0x000fe20000010000 */
[-CC-:B------:R-:W-:Y:S01]  /*bb50*/  FFMA.FTZ R78, R78, R7.reuse, -R51.reuse ;  /* 0x000000074e4e7223 */ /* 0x180fe20000010833 */
[----:B------:R-:W0:Y:S01]  /*bb60*/  MUFU.EX2 R11, R11 ;  /* 0x0000000b000b7308 */ /* 0x000e220000000800 */
[----:B------:R-:W-:Y:S01]  /*bb70*/  FFMA.FTZ R82, R82, R7, -R51 ;  /* 0x0000000752527223 */ /* 0x000fe20000010833 */
[----:B------:R-:W-:Y:S01]  /*bb80*/  FADD.FTZ R46, R18, R5 ;  /* 0x00000005122e7221 */ /* 0x000fe20000010000 */
[----:B------:R-:W-:-:S02]  /*bb90*/  @!P1 VIADD R50, R50, 0x16860 ;  /* 0x0001686032329836 */ /* 0x000fc40000000000 */
[-CC-:B------:R-:W-:Y:S01]  /*bba0*/  FFMA.FTZ R83, R83, R7.reuse, -R51.reuse ;  /* 0x0000000753537223 */ /* 0x180fe20000010833 */
[----:B------:R-:W-:Y:S01]  /*bbb0*/  FFMA.FTZ R86, R86, R7, -R51 ;  /* 0x0000000756567223 */ /* 0x000fe20000010833 */
[----:B------:R-:W-:Y:S01]  /*bbc0*/  FADD.FTZ R5, R33, R46 ;  /* 0x0000002e21057221 */ /* 0x000fe20000010000 */
[----:B------:R-:W-:Y:S01]  /*bbd0*/  ISETP.GT.AND P2, PT, R9, UR37, PT ;  /* 0x0000002509007c0c */ /* 0x000fe2000bf44270 */
[----:B------:R-:W1:Y:S01]  /*bbe0*/  MUFU.EX2 R30, R30 ;  /* 0x0000001e001e7308 */ /* 0x000e620000000800 */
[----:B------:R-:W-:Y:S01]  /*bbf0*/  @!P1 PRMT R46, RZ, 0x654, R50 ;  /* 0x00000654ff2e9816 */ /* 0x000fe20000000032 */
[----:B------:R-:W-:Y:S01]  /*bc00*/  FADD.FTZ R50, R22, R5 ;  /* 0x0000000516327221 */ /* 0x000fe20000010000 */
[----:B------:R-:W-:Y:S01]  /*bc10*/  UMOV UR6, UR4 ;  /* 0x0000000400067c82 */ /* 0x000fe20008000000 */
[----:B------:R-:W-:Y:S01]  /*bc20*/  F2FP.BF16.F32.PACK_AB R150, R25, R150 ;  /* 0x000000961996723e */ /* 0x000fe200000010ff */
[----:B------:R2:W-:Y:S01]  /*bc30*/  @!P1 SYNCS.ARRIVE.TRANS64.RED.A1T0 RZ, [R46+URZ], RZ ;  /* 0x000000ff2eff99a7 */ /* 0x0005e2000810043f */
[----:B------:R-:W-:Y:S01]  /*bc40*/  FADD.FTZ R5, R35, R50 ;  /* 0x0000003223057221 */ /* 0x000fe20000010000 */
[----:B------:R-:W-:Y:S01]  /*bc50*/  F2FP.BF16.F32.PACK_AB R138, R48, R37 ;  /* 0x00000025308a723e */ /* 0x000fe200000010ff */
[----:B------:R-:W3:Y:S01]  /*bc60*/  MUFU.EX2 R147, R147 ;  /* 0x0000009300937308 */ /* 0x000ee20000000800 */
[-C--:B0-----:R-:W-:Y:S01]  /*bc70*/  FMUL.FTZ R90, R90, R11.reuse ;  /* 0x0000000b5a5a7220 */ /* 0x081fe20000410000 */
[----:B------:R-:W-:Y:S01]  /*bc80*/  FADD.FTZ R50, R28, R5 ;  /* 0x000000051c327221 */ /* 0x000fe20000010000 */
[-C--:B------:R-:W-:Y:S01]  /*bc90*/  FMUL.FTZ R91, R91, R11.reuse ;  /* 0x0000000b5b5b7220 */ /* 0x080fe20000410000 */
[----:B------:R-:W-:Y:S01]  /*bca0*/  FMUL.FTZ R94, R94, R11 ;  /* 0x0000000b5e5e7220 */ /* 0x000fe20000410000 */
[----:B--2---:R-:W-:Y:S01]  /*bcb0*/  FFMA.FTZ R46, R11, R4, R8 ;  /* 0x000000040b2e7223 */ /* 0x004fe20000010008 */
[----:B------:R-:W-:Y:S01]  /*bcc0*/  FADD.FTZ R53, R37, R50 ;  /* 0x0000003225357221 */ /* 0x000fe20000010000 */
[----:B------:R-:W-:Y:S01]  /*bcd0*/  FFMA.FTZ R4, R154, R7, -R51 ;  /* 0x000000079a047223 */ /* 0x000fe20000010833 */
[----:B------:R-:W0:Y:S01]  /*bce0*/  MUFU.EX2 R34, R34 ;  /* 0x0000002200227308 */ /* 0x000e220000000800 */
[C---:B------:R-:W-:Y:S01]  /*bcf0*/  FADD.FTZ R46, R149.reuse, R46 ;  /* 0x0000002e952e7221 */ /* 0x040fe20000010000 */
[----:B------:R-:W-:Y:S01]  /*bd00*/  FADD.FTZ R50, R48, R53 ;  /* 0x0000003530327221 */ /* 0x000fe20000010000 */
[----:B------:R-:W-:Y:S01]  /*bd10*/  F2FP.BF16.F32.PACK_AB R149, R149, R8 ;  /* 0x000000089595723e */ /* 0x000fe200000010ff */
        /* <DEDUP_REMOVED lines=11> */
[-C--:B------:R-:W-:Y:S01]  /*bdd0*/  FFMA.FTZ R46, R120, R7.reuse, -R51 ;  /* 0x00000007782e7223 */ /* 0x080fe20000010833 */
[----:B------:R-:W4:Y:S01]  /*bde0*/  MUFU.EX2 R38, R38 ;  /* 0x0000002600267308 */ /* 0x000f220000000800 */
[----:B-1----:R-:W-:Y:S01]  /*bdf0*/  FADD.FTZ R50, R30, R5 ;  /* 0x000000051e327221 */ /* 0x002fe20000010000 */
[----:B------:R-:W-:Y:S01]  /*be00*/  FADD.FTZ R54, R56, R53 ;  /* 0x0000003538367221 */ /* 0x000fe20000010000 */
[----:B------:R-:W-:Y:S01]  /*be10*/  FFMA.FTZ R51, R87, R7, -R51 ;  /* 0x0000000757337223 */ /* 0x000fe20000010833 */
[-C--:B------:R-:W-:Y:S01]  /*be20*/  FMUL.FTZ R103, R103, R11.reuse ;  /* 0x0000000b67677220 */ /* 0x080fe20000410000 */
[----:B---3--:R-:W-:Y:S01]  /*be30*/  FADD.FTZ R5, R147, R50 ;  /* 0x0000003293057221 */ /* 0x008fe20000010000 */
[----:B------:R-:W-:Y:S01]  /*be40*/  FADD.FTZ R53, R19, R54 ;  /* 0x0000003613357221 */ /* 0x000fe20000010000 */
[-C--:B------:R-:W-:Y:S01]  /*be50*/  FMUL.FTZ R106, R106, R11.reuse ;  /* 0x0000000b6a6a7220 */ /* 0x080fe20000410000 */
[----:B------:R-:W1:Y:S01]  /*be60*/  MUFU.EX2 R143, R143 ;  /* 0x0000008f008f7308 */ /* 0x000e620000000800 */
[----:B0-----:R-:W-:Y:S01]  /*be70*/  FADD.FTZ R50, R34, R5 ;  /* 0x0000000522327221 */ /* 0x001fe20000010000 */
[----:B------:R-:W-:Y:S01]  /*be80*/  FADD.FTZ R54, R60, R53 ;  /* 0x000000353c367221 */ /* 0x000fe20000010000 */
[-C--:B------:R-:W-:Y:S01]  /*be90*/  FMUL.FTZ R107, R107, R11.reuse ;  /* 0x0000000b6b6b7220 */ /* 0x080fe20000410000 */
[-C--:B------:R-:W-:Y:S01]  /*bea0*/  FMUL.FTZ R110, R110, R11.reuse ;  /* 0x0000000b6e6e7220 */ /* 0x080fe20000410000 */
[----:B--2---:R-:W-:Y:S01]  /*beb0*/  FADD.FTZ R5, R141, R50 ;  /* 0x000000328d057221 */ /* 0x004fe20000010000 */
[----:B------:R-:W-:Y:S01]  /*bec0*/  FADD.FTZ R23, R41, R54 ;  /* 0x0000003629177221 */ /* 0x000fe20000010000 */
[-C--:B------:R-:W-:Y:S01]  /*bed0*/  FMUL.FTZ R111, R111, R11.reuse ;  /* 0x0000000b6f6f7220 */ /* 0x080fe20000410000 */
[----:B------:R-:W0:Y:S01]  /*bee0*/  MUFU.EX2 R24, R24 ;  /* 0x0000001800187308 */ /* 0x000e220000000800 */
[----:B----4-:R-:W-:Y:S01]  /*bef0*/  FADD.FTZ R50, R38, R5 ;  /* 0x0000000526327221 */ /* 0x010fe20000010000 */
[----:B------:R-:W-:Y:S01]  /*bf00*/  FADD.FTZ R23, R64, R23 ;  /* 0x0000001740177221 */ /* 0x000fe20000010000 */
[-C--:B------:R-:W-:Y:S01]  /*bf10*/  FMUL.FTZ R114, R114, R11.reuse ;  /* 0x0000000b72727220 */ /* 0x080fe20000410000 */
[-C--:B------:R-:W-:Y:S01]  /*bf20*/  FMUL.FTZ R115, R115, R11.reuse ;  /* 0x0000000b73737220 */ /* 0x080fe20000410000 */
[-C--:B------:R-:W-:Y:S01]  /*bf30*/  FMUL.FTZ R118, R118, R11.reuse ;  /* 0x0000000b76767220 */ /* 0x080fe20000410000 */
[----:B------:R-:W-:Y:S01]  /*bf40*/  FADD.FTZ R36, R124, R23 ;  /* 0x000000177c247221 */ /* 0x000fe20000010000 */
[----:B------:R-:W-:Y:S01]  /*bf50*/  FMUL.FTZ R119, R119, R11 ;  /* 0x0000000b77777220 */ /* 0x000fe20000410000 */
[----:B------:R-:W2:Y:S01]  /*bf60*/  MUFU.EX2 R137, R137 ;  /* 0x0000008900897308 */ /* 0x000ea20000000800 */
[----:B-1----:R-:W-:Y:S01]  /*bf70*/  FADD.FTZ R5, R143, R50 ;  /* 0x000000328f057221 */ /* 0x002fe20000010000 */
[C---:B------:R-:W-:Y:S01]  /*bf80*/  FADD.FTZ R23, R43.reuse, R36 ;  /* 0x000000242b177221 */ /* 0x040fe20000010000 */
[----:B------:R-:W-:Y:S01]  /*bf90*/  F2FP.BF16.F32.PACK_AB R124, R43, R124 ;  /* 0x0000007c2b7c723e */ /* 0x000fe200000010ff */
[-C--:B------:R-:W-:Y:S01]  /*bfa0*/  FMUL.FTZ R88, R88, R21.reuse ;  /* 0x0000001558587220 */ /* 0x080fe20000410000 */
[-C--:B------:R-:W-:Y:S01]  /*bfb0*/  FMUL.FTZ R89, R89, R21.reuse ;  /* 0x0000001559597220 */ /* 0x080fe20000410000 */
[----:B------:R-:W-:Y:S01]  /*bfc0*/  FADD.FTZ R22, R126, R23 ;  /* 0x000000177e167221 */ /* 0x000fe20000010000 */
[C---:B------:R-:W-:Y:S01]  /*bfd0*/  F2FP.BF16.F32.PACK_AB R126, R45.reuse, R126 ;  /* 0x0000007e2d7e723e */ /* 0x040fe200000010ff */
[----:B------:R-:W1:Y:S01]  /*bfe0*/  MUFU.EX2 R32, R32 ;  /* 0x0000002000207308 */ /* 0x000e620000000800 */
[----:B0-----:R-:W-:Y:S01]  /*bff0*/  FADD.FTZ R50, R24, R5 ;  /* 0x0000000518327221 */ /* 0x001fe20000010000 */
[----:B------:R-:W-:Y:S01]  /*c000*/  FADD.FTZ R22, R45, R22 ;  /* 0x000000162d167221 */ /* 0x000fe20000010000 */
[-C--:B------:R-:W-:Y:S01]  /*c010*/  FMUL.FTZ R92, R92, R21.reuse ;  /* 0x000000155c5c7220 */ /* 0x080fe20000410000 */
[-C--:B------:R-:W-:Y:S01]  /*c020*/  FMUL.FTZ R93, R93, R21.reuse ;  /* 0x000000155d5d7220 */ /* 0x080fe20000410000 */
[-C--:B------:R-:W-:Y:S01]  /*c030*/  FMUL.FTZ R96, R96, R21.reuse ;  /* 0x0000001560607220 */ /* 0x080fe20000410000 */
[----:B------:R-:W-:Y:S01]  /*c040*/  FADD.FTZ R15, R47, R22 ;  /* 0x000000162f0f7221 */ /* 0x000fe20000010000 */
        /* <DEDUP_REMOVED lines=18> */
[----:B0-----:R-:W-:Y:S01]  /*c170*/  FADD.FTZ R5, R139, R18 ;  /* 0x000000128b057221 */ /* 0x001fe20000010000 */
[----:B------:R-:W-:Y:S01]  /*c180*/  F2FP.BF16.F32.PACK_AB R145, R30, R145 ;  /* 0x000000911e91723e */ /* 0x000fe200000010ff */
[----:B------:R-:W-:Y:S01]  /*c190*/  IMAD.MOV.U32 R8, RZ, RZ, R6 ;  /* 0x000000ffff087224 */ /* 0x000fe200078e0006 */
[----:B------:R-:W-:Y:S01]  /*c1a0*/  F2FP.BF16.F32.PACK_AB R147, R34, R147 ;  /* 0x000000932293723e */ /* 0x000fe200000010ff */
[----:B------:R-:W-:Y:S01]  /*c1b0*/  IMAD.MOV.U32 R11, RZ, RZ, R10 ;  /* 0x000000ffff0b7224 */ /* 0x000fe200078e000a */
[----:B------:R-:W-:-:S02]  /*c1c0*/  F2FP.BF16.F32.PACK_AB R141, R38, R141 ;  /* 0x0000008d268d723e */ /* 0x000fc400000010ff */
[----:B------:R-:W0:Y:S01]  /*c1d0*/  MUFU.EX2 R40, R40 ;  /* 0x0000002800287308 */ /* 0x000e220000000800 */
[----:B--2---:R-:W-:Y:S01]  /*c1e0*/  FADD.FTZ R18, R42, R5 ;  /* 0x000000052a127221 */ /* 0x004fe20000010000 */
[----:B------:R-:W-:Y:S02]  /*c1f0*/  F2FP.BF16.F32.PACK_AB R143, R24, R143 ;  /* 0x0000008f188f723e */ /* 0x000fe400000010ff */
[----:B------:R-:W-:Y:S02]  /*c200*/  F2FP.BF16.F32.PACK_AB R137, R32, R137 ;  /* 0x000000892089723e */ /* 0x000fe400000010ff */
[----:B------:R-:W-:Y:S02]  /*c210*/  F2FP.BF16.F32.PACK_AB R139, R42, R139 ;  /* 0x0000008b2a8b723e */ /* 0x000fe400000010ff */
        /* <DEDUP_REMOVED lines=41> */
[----:B0-----:R-:W-:Y:S01]  /*c4b0*/  FADD.FTZ R18, R123, R18 ;  /* 0x000000127b127221 */ /* 0x001fe20000010000 */
[C---:B--2---:R-:W-:Y:S01]  /*c4c0*/  FADD.FTZ R5, R49.reuse, R22 ;  /* 0x0000001631057221 */ /* 0x044fe20000010000 */
[----:B------:R-:W-:Y:S02]  /*c4d0*/  F2FP.BF16.F32.PACK_AB R122, R49, R122 ;  /* 0x0000007a317a723e */ /* 0x000fe400000010ff */
[C---:B-1----:R-:W-:Y:S01]  /*c4e0*/  FADD.FTZ R4, R51.reuse, R18 ;  /* 0x0000001233047221 */ /* 0x042fe20000010000 */
[----:B------:R-:W-:Y:S01]  /*c4f0*/  F2FP.BF16.F32.PACK_AB R123, R51, R123 ;  /* 0x0000007b337b723e */ /* 0x000fe200000010ff */
[----:B------:R-:W-:Y:S06]  /*c500*/  @P2 BRA `(.L_x_13026) ;  /* 0xffffffd000cc2947 */ /* 0x000fec000383ffff */
.L_x_13009:
[----:B------:R-:W-:Y:S06]  /*c510*/  BAR.ARV 0x8, 0x200 ;  /* 0x0208000000007b1d */ /* 0x000fec0000002000 */
[----:B------:R-:W-:Y:S05]  /*c520*/  @!P0 BRA `(.L_x_13027) ;  /* 0x0000000000048947 */ /* 0x000fea0003800000 */
[----:B------:R-:W-:Y:S01]  /*c530*/  BPT.TRAP 0x1 ;  /* 0x000000040000795c */ /* 0x000fe20000300000 */
.L_x_13027:
[----:B------:R-:W-:Y:S01]  /*c540*/  ULEA UR7, UR4, UR38, 0x3 ;  /* 0x0000002604077291 */ /* 0x000fe2000f8e183f */
[----:B------:R-:W-:-:S05]  /*c550*/  IMAD.U32 R0, RZ, RZ, UR5 ;  /* 0x00000005ff007e24 */ /* 0x000fca000f8e00ff */
[----:B------:R-:W-:-:S04]  /*c560*/  SHF.L.U32 R0, R0, 0x1f, RZ ;  /* 0x0000001f00007819 */ /* 0x000fc800000006ff */
[----:B------:R0:W1:Y:S01]  /*c570*/  SYNCS.PHASECHK.TRANS64.TRYWAIT P2, [UR7+0x16850], R0 ;  /* 0x01685000ff0075a7 */ /* 0x0000620008040147 */
[----:B------:R-:W-:Y:S05]  /*c580*/  @!P0 BRA `(.L_x_13028) ;  /* 0x0000000000048947 */ /* 0x000fea0003800000 */
[----:B------:R-:W-:Y:S01]  /*c590*/  BPT.TRAP 0x1 ;  /* 0x000000040000795c */ /* 0x000fe20000300000 */
.L_x_13028:
[----:B-1----:R-:W-:Y:S05]  /*c5a0*/  @P2 BRA `(.L_x_13029) ;  /* 0x0000000000082947 */ /* 0x002fea0003800000 */
[----:B------:R-:W1:Y:S02]  /*c5b0*/  SYNCS.PHASECHK.TRANS64.TRYWAIT P0, [UR7+0x16850], R0 ;  /* 0x01685000ff0075a7 */ /* 0x000e640008000147 */
[----:B-1----:R-:W-:Y:S05]  /*c5c0*/  @!P0 BRA `(.L_x_13030) ;  /* 0x00000054007c8947 */ /* 0x002fea0003800000 */
.L_x_13029:
        /* <DEDUP_REMOVED lines=8> */
[----:B------:R-:W-:Y:S02]  /*c650*/  @!P1 VIADD R13, R13, 0x16860 ;  /* 0x000168600d0d9836 */ /* 0x000fe40000000000 */
[----:B------:R-:W-:Y:S01]  /*c660*/  IMAD.MOV.U32 R11, RZ, RZ, RZ ;  /* 0x000000ffff0b7224 */ /* 0x000fe200078e00ff */
[----:B------:R-:W-:-:S02]  /*c670*/  ULEA UR4, UR4, UR38, 0xa ;  /* 0x0000002604047291 */ /* 0x000fc4000f8e503f */
[----:B------:R-:W-:Y:S02]  /*c680*/  @!P1 PRMT R13, RZ, 0x654, R13 ;  /* 0x00000654ff0d9816 */ /* 0x000fe4000000000d */
[----:B------:R-:W-:-:S03]  /*c690*/  UIADD3 UR6, UR4, 0x80, URZ ;  /* 0x0000008004067890 */ /* 0x000fc6000fffe03f */
[----:B------:R-:W-:Y:S02]  /*c6a0*/  UMOV UR10, UR4 ;  /* 0x00000004000a7c82 */ /* 0x000fe40008000000 */
[----:B------:R-:W-:Y:S01]  /*c6b0*/  HGMMA.64x64x16.F32.BF16 R88, R148, gdesc[UR8].tnspB, R88, gsb0 ;  /* 0x40e0000894587df0 */ /* 0x000fe20008001858 */
        /* <DEDUP_REMOVED lines=12> */
[----:B------:R-:W-:-:S04]  /*c780*/  FSETP.NE.FTZ.AND P0, PT, R14, RZ, PT ;  /* 0x000000ff0e00720b */ /* 0x000fc80003f15000 */
        /* <DEDUP_REMOVED lines=8> */
[----:B------:R-:W-:Y:S01]  /*c810*/  PLOP3.LUT P0, PT, PT, PT, PT, 0x8, 0x0 ;  /* 0x000000000000781c */ /* 0x000fe20003f0e170 */
[----:B------:R-:W-:Y:S02]  /*c820*/  WARPGROUP.DEPBAR.LE gsb0, 0x0 ;  /* 0x00008000000079c5 */ /* 0x000fe40000010000 */
[----:B------:R-:W-:Y:S01]  /*c830*/  WARPGROUP.ARRIVE ;  /* 0x00000000000079c5 */ /* 0x000fe20000000000 */
[----:B------:R-:W0:Y:S01]  /*c840*/  @P2 MUFU.RCP R11, R15 ;  /* 0x0000000f000b2308 */ /* 0x000e220000001000 */
[----:B-1----:R-:W-:-:S04]  /*c850*/  @P2 FMUL.FTZ R7, R12, 0.69314718246459960938 ;  /* 0x3f3172180c072820 */ /* 0x002fc80000410000 */
[----:B------:R-:W-:Y:S01]  /*c860*/  HGMMA.64x64x16.F32.BF16 R88, R144, gdesc[UR8].tnspB, R88, gsb0 ;  /* 0x40e0000890587df0 */ /* 0x000fe20008001858 */
[----:B------:R-:W-:Y:S01]  /*c870*/  UMOV UR10, UR6 ;  /* 0x00000006000a7c82 */ /* 0x000fe20008000000 */
[----:B------:R-:W-:Y:S01]  /*c880*/  UMOV UR11, 0x40000040 ;  /* 0x40000040000b7882 */ /* 0x000fe20000000000 */
[----:B------:R-:W-:Y:S01]  /*c890*/  UIADD3 UR6, UR4, 0x180, URZ ;  /* 0x0000018004067890 */ /* 0x000fe2000fffe03f */
[----:B------:R-:W-:Y:S01]  /*c8a0*/  @P2 FFMA.FTZ R0, R16, R10, R7 ;  /* 0x0000000a10002223 */ /* 0x000fe20000010007 */
[----:B------:R-:W-:Y:S02]  /*c8b0*/  WARPGROUP.DEPBAR.LE gsb0, 0x0 ;  /* 0x00008000000079c5 */ /* 0x000fe40000010000 */
[----:B------:R-:W-:-:S06]  /*c8c0*/  WARPGROUP.ARRIVE ;  /* 0x00000000000079c5 */ /* 0x000fcc0000000000 */
[----:B------:R-:W-:Y:S01]  /*c8d0*/  HGMMA.64x64x16.F32.BF16 R88, R140, gdesc[UR8].tnspB, R88, gsb0 ;  /* 0x40e000088c587df0 */ /* 0x000fe20008001858 */
[----:B------:R-:W-:Y:S01]  /*c8e0*/  UMOV UR10, UR6 ;  /* 0x00000006000a7c82 */ /* 0x000fe20008000000 */
[----:B------:R-:W-:Y:S01]  /*c8f0*/  UMOV UR11, 0x40000040 ;  /* 0x40000040000b7882 */ /* 0x000fe20000000000 */
[----:B------:R-:W-:Y:S01]  /*c900*/  UIADD3 UR6, UR4, 0x200, URZ ;  /* 0x0000020004067890 */ /* 0x000fe2000fffe03f */
        /* <DEDUP_REMOVED lines=11> */
[----:B------:R-:W-:Y:S02]  /*c9c0*/  UIADD3 UR6, UR4, 0x300, URZ ;  /* 0x0000030004067890 */ /* 0x000fe4000fffe03f */
[----:B------:R-:W-:Y:S01]  /*c9d0*/  UIADD3 UR4, UR4, 0x380, URZ ;  /* 0x0000038004047890 */ /* 0x000fe2000fffe03f */
[----:B------:R-:W-:Y:S02]  /*c9e0*/  WARPGROUP.DEPBAR.LE gsb0, 0x0 ;  /* 0x00008000000079c5 */ /* 0x000fe40000010000 */
[----:B------:R-:W-:-:S06]  /*c9f0*/  WARPGROUP.ARRIVE ;  /* 0x00000000000079c5 */ /* 0x000fcc0000000000 */
[----:B------:R-:W-:Y:S01]  /*ca00*/  HGMMA.64x64x16.F32.BF16 R88, R128, gdesc[UR8].tnspB, R88, gsb0 ;  /* 0x40e0000880587df0 */ /* 0x000fe20008001858 */
[----:B------:R-:W-:Y:S01]  /*ca10*/  UMOV UR10, UR6 ;  /* 0x00000006000a7c82 */ /* 0x000fe20008000000 */
[----:B------:R-:W-:Y:S01]  /*ca20*/  UMOV UR11, 0x40000040 ;  /* 0x40000040000b7882 */ /* 0x000fe20000000000 */
[----:B------:R-:W-:Y:S02]  /*ca30*/  WARPGROUP.DEPBAR.LE gsb0, 0x0 ;  /* 0x00008000000079c5 */ /* 0x000fe40000010000 */
[----:B------:R-:W-:-:S06]  /*ca40*/  WARPGROUP.ARRIVE ;  /* 0x00000000000079c5 */ /* 0x000fcc0000000000 */
[----:B------:R-:W-:Y:S01]  /*ca50*/  HGMMA.64x64x16.F32.BF16 R88, R124, gdesc[UR8].tnspB, R88, gsb0 ;  /* 0x40e000087c587df0 */ /* 0x000fe20008001858 */
[----:B------:R-:W-:Y:S01]  /*ca60*/  UMOV UR10, UR4 ;  /* 0x00000004000a7c82 */ /* 0x000fe20008000000 */
[----:B------:R-:W-:Y:S01]  /*ca70*/  UMOV UR11, 0x40000040 ;  /* 0x40000040000b7882 */ /* 0x000fe20000000000 */
[----:B------:R-:W-:Y:S02]  /*ca80*/  WARPGROUP.DEPBAR.LE gsb0, 0x0 ;  /* 0x00008000000079c5 */ /* 0x000fe40000010000 */
[----:B------:R-:W-:-:S06]  /*ca90*/  WARPGROUP.ARRIVE ;  /* 0x00000000000079c5 */ /* 0x000fcc0000000000 */
[----:B------:R-:W-:Y:S03]  /*caa0*/  HGMMA.64x64x16.F32.BF16 R88, R120, gdesc[UR8].tnspB, R88, gsb0 ;  /* 0x40e0000878587df0 */ /* 0x000fe60008001858 */
        /* <DEDUP_REMOVED lines=34> */
.L_x_12960:
[----:B------:R-:W-:Y:S05]  /*ccd0*/  @P0 BRA `(.L_x_13031) ;  /* 0x0000000c00c80947 */ /* 0x000fea0003800000 */
[----:B------:R-:W-:Y:S01]  /*cce0*/  VIADD R2, R2, 0xffffff80 ;  /* 0xffffff8002027836 */ /* 0x000fe20000000000 */
[----:B------:R-:W0:Y:S01]  /*ccf0*/  LDC R17, c[0x0][0xbe8] ;  /* 0x0002fa00ff117b82 */ /* 0x000e220000000800 */
[----:B------:R-:W1:Y:S01]  /*cd00*/  S2R R19, SR_CTAID.X ;  /* 0x0000000000137919 */ /* 0x000e620000002500 */
[----:B------:R-:W-:Y:S02]  /*cd10*/  USHF.R.S32.HI UR7, URZ, 0x1f, UR36 ;  /* 0x0000001f3f077899 */ /* 0x000fe40008011424 */
[----:B------:R-:W-:Y:S01]  /*cd20*/  IMAD R16, RZ, RZ, -UR36 ;  /* 0x80000024ff107e24 */ /* 0x000fe2000f8e02ff */
[----:B------:R-:W-:Y:S01]  /*cd30*/  SHF.R.S32.HI R5, RZ, 0x1f, R2 ;  /* 0x0000001fff057819 */ /* 0x000fe20000011402 */
[----:B------:R-:W-:Y:S01]  /*cd40*/  ULDC.64 UR8, c[0x0][0xbd0] ;  /* 0x0002f40000087ab9 */ /* 0x000fe20000000a00 */
[----:B------:R-:W-:Y:S01]  /*cd50*/  BSSY B0, `(.L_x_13032) ;  /* 0x00000b6000007945 */ /* 0x000fe20003800000 */
[----:B------:R-:W-:Y:S01]  /*cd60*/  UIMAD UR6, UR7, UR8, URZ ;  /* 0x00000008070672a4 */ /* 0x000fe2000f8e023f */
[CC--:B------:R-:W-:Y:S01]  /*cd70*/  LEA.HI R4, R5.reuse, R2.reuse, RZ, 0x7 ;  /* 0x0000000205047211 */ /* 0x0c0fe200078f38ff */
[----:B------:R-:W2:Y:S01]  /*cd80*/  S2UR UR12, SR_CTAID.Z ;  /* 0x00000000000c79c3 */ /* 0x000ea20000002700 */
[----:B------:R-:W-:Y:S01]  /*cd90*/  LEA.HI R8, R5, R2, RZ, 0x2 ;  /* 0x0000000205087211 */ /* 0x000fe200078f10ff */
[----:B------:R-:W-:Y:S01]  /*cda0*/  UIMAD.WIDE.U32 UR4, UR36, UR8, URZ ;  /* 0x00000008240472a5 */ /* 0x000fe2000f8e003f */
[----:B------:R-:W-:Y:S01]  /*cdb0*/  LOP3.LUT R7, R4, 0xffffff80, RZ, 0xc0, !PT ;  /* 0xffffff8004077812 */ /* 0x000fe200078ec0ff */
[----:B------:R-:W-:Y:S01]  /*cdc0*/  UIMAD UR6, UR36, UR9, UR6 ;  /* 0x00000009240672a4 */ /* 0x000fe2000f8e0206 */
[----:B------:R-:W-:-:S02]  /*cdd0*/  SHF.R.S32.HI R4, RZ, 0x7, R4 ;  /* 0x00000007ff047819 */ /* 0x000fc40000011404 */
[----:B------:R-:W-:Y:S01]  /*cde0*/  LOP3.LUT R13, R8, 0xfffffffc, RZ, 0xc0, !PT ;  /* 0xfffffffc080d7812 */ /* 0x000fe200078ec0ff */
[----:B------:R-:W-:Y:S01]  /*cdf0*/  IMAD.IADD R22, R2, 0x1, -R7 ;  /* 0x0000000102167824 */ /* 0x000fe200078e0a07 */
[----:B------:R-:W3:Y:S01]  /*ce00*/  S2UR UR11, SR_CTAID.Y ;  /* 0x00000000000b79c3 */ /* 0x000ee20000002600 */
[----:B------:R-:W-:Y:S01]  /*ce10*/  IMAD.HI R5, R4, 0x55555556, RZ ;  /* 0x5555555604057827 */ /* 0x000fe200078e02ff */
[----:B------:R-:W-:Y:S02]  /*ce20*/  UIADD3 UR6, UR5, UR6, URZ ;  /* 0x0000000605067290 */ /* 0x000fe4000fffe03f */
[----:B------:R-:W-:Y:S01]  /*ce30*/  SHF.R.S32.HI R9, RZ, 0x1f, R22 ;  /* 0x0000001fff097819 */ /* 0x000fe20000011416 */
[----:B------:R-:W-:-:S03]  /*ce40*/  IMAD.IADD R13, R2, 0x1, -R13 ;  /* 0x00000001020d7824 */ /* 0x000fc600078e0a0d */
[----:B------:R-:W-:Y:S01]  /*ce50*/  BAR.SYNC.DEFER_BLOCKING 0x1, 0x180 ;  /* 0x0046000000007b1d */ /* 0x000fe20000010000 */
[----:B0-----:R-:W-:Y:S02]  /*ce60*/  ISETP.NE.AND P0, PT, R17, 0x1, PT ;  /* 0x000000011100780c */ /* 0x001fe40003f05270 */
[----:B------:R-:W-:Y:S02]  /*ce70*/  LEA.HI R23, R9, R22, RZ, 0x2 ;  /* 0x0000001609177211 */ /* 0x000fe400078f10ff */
[----:B------:R-:W-:-:S03]  /*ce80*/  LEA.HI R5, R5, R5, RZ, 0x1 ;  /* 0x0000000505057211 */ /* 0x000fc600078f08ff */
[----:B------:R-:W3:Y:S01]  /*ce90*/  LDC R21, c[0x0][0xc50] ;  /* 0x00031400ff157b82 */ /* 0x000ee20000000800 */
[--C-:B------:R-:W-:Y:S01]  /*cea0*/  SHF.R.S32.HI R6, RZ, 0x2, R23.reuse ;  /* 0x00000002ff067819 */ /* 0x100fe20000011417 */
[----:B------:R-:W-:Y:S01]  /*ceb0*/  ULDC.64 UR8, c[0x0][0xb38] ;  /* 0x0002ce0000087ab9 */ /* 0x000fe20000000a00 */
[----:B------:R-:W-:Y:S01]  /*cec0*/  SHF.R.S32.HI R7, RZ, 0x1f, R23 ;  /* 0x0000001fff077819 */ /* 0x000fe20000011417 */
[----:B--2---:R-:W-:Y:S01]  /*ced0*/  USHF.R.S32.HI UR10, URZ, 0x1f, UR12 ;  /* 0x0000001f3f0a7899 */ /* 0x004fe2000801140c */
[----:B------:R-:W-:Y:S01]  /*cee0*/  LEA.HI R9, R9, R22, RZ, 0x5 ;  /* 0x0000001609097211 */ /* 0x000fe200078f28ff */
[----:B------:R-:W-:Y:S01]  /*cef0*/  UIMAD UR7, UR7, UR8, URZ ;  /* 0x00000008070772a4 */ /* 0x000fe2000f8e023f */
[----:B------:R-:W-:Y:S01]  /*cf00*/  LEA.HI R7, R7, R6, RZ, 0x3 ;  /* 0x0000000607077211 */ /* 0x000fe200078f18ff */
[----:B------:R-:W0:Y:S01]  /*cf10*/  LDC.64 R14, c[0x0][0xb40] ;  /* 0x0002d000ff0e7b82 */ /* 0x000e220000000a00 */
[----:B------:R-:W-:Y:S02]  /*cf20*/  SHF.R.S32.HI R9, RZ, 0x5, R9 ;  /* 0x00000005ff097819 */ /* 0x000fe40000011409 */
[----:B------:R-:W-:Y:S01]  /*cf30*/  LOP3.LUT R11, R7, 0xfffffff8, RZ, 0xc0, !PT ;  /* 0xfffffff8070b7812 */ /* 0x000fe200078ec0ff */
[----:B------:R-:W-:Y:S01]  /*cf40*/  IMAD R7, R5, -0x3, R4 ;  /* 0xfffffffd05077824 */ /* 0x000fe200078e0204 */
[----:B------:R-:W-:Y:S01]  /*cf50*/  LEA.HI R4, R13, R13, RZ, 0x1 ;  /* 0x0000000d0d047211 */ /* 0x000fe200078f08ff */
[----:B------:R-:W-:Y:S01]  /*cf60*/  IMAD.U32 R5, RZ, RZ, UR5 ;  /* 0x00000005ff057e24 */ /* 0x000fe2000f8e00ff */
[----:B------:R-:W-:Y:S01]  /*cf70*/  LOP3.LUT R23, R23, 0x7ffffffc, RZ, 0xc0, !PT ;  /* 0x7ffffffc17177812 */ /* 0x000fe200078ec0ff */
[----:B------:R-:W-:Y:S01]  /*cf80*/  IMAD.IADD R2, R6, 0x1, -R11 ;  /* 0x0000000106027824 */ /* 0x000fe200078e0a0b */
[----:B------:R-:W-:Y:S01]  /*cf90*/  LOP3.LUT R4, R4, 0x1ffffffe, RZ, 0xc0, !PT ;  /* 0x1ffffffe04047812 */ /* 0x000fe200078ec0ff */
[----:B------:R-:W2:Y:S01]  /*cfa0*/  LDC.64 R10, c[0x0][0xbd8] ;  /* 0x0002f600ff0a7b82 */ /* 0x000ea20000000a00 */
[----:B------:R-:W-:Y:S01]  /*cfb0*/  IMAD.U32 R5, RZ, RZ, UR6 ;  /* 0x00000006ff057e24 */ /* 0x000fe2000f8e00ff */
[----:B------:R-:W-:Y:S01]  /*cfc0*/  UIMAD UR6, UR36, UR9, UR7 ;  /* 0x00000009240672a4 */ /* 0x000fe2000f8e0207 */
[----:B------:R-:W-:-:S02]  /*cfd0*/  IMAD R2, R9, 0x10, R2 ;  /* 0x0000001009027824 */ /* 0x000fc400078e0202 */
[----:B------:R-:W-:Y:S02]  /*cfe0*/  IMAD.IADD R25, R13, 0x1, -R4 ;  /* 0x000000010d197824 */ /* 0x000fe400078e0a04 */
[----:B------:R-:W-:Y:S01]  /*cff0*/  IMAD R2, R7, 0x40, R2 ;  /* 0x0000004007027824 */ /* 0x000fe200078e0202 */
[----:B------:R-:W4:Y:S01]  /*d000*/  @P0 LDC R9, c[0x0][0xbec] ;  /* 0x0002fb00ff090b82 */ /* 0x000f220000000800 */
[----:B------:R-:W-:Y:S01]  /*d010*/  IMAD.U32 R4, RZ, RZ, UR4 ;  /* 0x00000004ff047e24 */ /* 0x000fe2000f8e00ff */
[----:B------:R-:W-:Y:S01]  /*d020*/  UIMAD.WIDE.U32 UR4, UR36, UR8, URZ ;  /* 0x00000008240472a5 */ /* 0x000fe2000f8e003f */
[--C-:B------:R-:W-:Y:S02]  /*d030*/  IMAD R6, R25, 0x8, R2.reuse ;  /* 0x0000000819067824 */ /* 0x100fe400078e0202 */
[----:B---3--:R-:W-:Y:S01]  /*d040*/  IMAD R21, R21, R16, UR11 ;  /* 0x0000000b15157e24 */ /* 0x008fe2000f8e0210 */
[----:B------:R-:W-:Y:S01]  /*d050*/  UIADD3 UR6, UR5, UR6, URZ ;  /* 0x0000000605067290 */ /* 0x000fe2000fffe03f */
[----:B0-----:R-:W-:Y:S01]  /*d060*/  IMAD R12, R14, UR10, RZ ;  /* 0x0000000a0e0c7c24 */ /* 0x001fe2000f8e02ff */
[----:B------:R-:W0:Y:S01]  /*d070*/  @P0 LDC R13, c[0x0][0xbf0] ;  /* 0x0002fc00ff0d0b82 */ /* 0x000e220000000800 */
[----:B------:R-:W-:Y:S01]  /*d080*/  IMAD.U32 R7, RZ, RZ, UR5 ;  /* 0x00000005ff077e24 */ /* 0x000fe2000f8e00ff */
[----:B------:R-:W-:Y:S01]  /*d090*/  ULDC.64 UR8, c[0x0][0xb28] ;  /* 0x0002ca0000087ab9 */ /* 0x000fe20000000a00 */
[----:B-1----:R-:W-:-:S02]  /*d0a0*/  IMAD R2, R19, 0xc0, R2 ;  /* 0x000000c013027824 */ /* 0x002fc400078e0202 */
[----:B------:R-:W-:Y:S01]  /*d0b0*/  IMAD.U32 R7, RZ, RZ, UR6 ;  /* 0x00000006ff077e24 */ /* 0x000fe2000f8e00ff */
[----:B------:R-:W-:Y:S01]  /*d0c0*/  ULDC.64 UR6, c[0x0][0xb48] ;  /* 0x0002d20000067ab9 */ /* 0x000fe20000000a00 */
[----:B------:R-:W-:Y:S01]  /*d0d0*/  VIADD R16, R2, 0x8 ;  /* 0x0000000802107836 */ /* 0x000fe20000000000 */
[----:B------:R-:W1:Y:S01]  /*d0e0*/  @P0 LDC R27, c[0x0][0xbec] ;  /* 0x0002fb00ff1b0b82 */ /* 0x000e620000000800 */
[C---:B--2---:R-:W-:Y:S02]  /*d0f0*/  IMAD R8, R10.reuse, UR10, RZ ;  /* 0x0000000a0a087c24 */ /* 0x044fe4000f8e02ff */
[----:B------:R-:W-:-:S04]  /*d100*/  IMAD.WIDE.U32 R4, R10, UR12, R4 ;  /* 0x0000000c0a047c25 */ /* 0x000fc8000f8e0004 */
[----:B------:R-:W-:Y:S01]  /*d110*/  IMAD R11, R11, UR12, R8 ;  /* 0x0000000c0b0b7c24 */ /* 0x000fe2000f8e0208 */
[----:B------:R-:W2:Y:S01]  /*d120*/  @P0 LDC R18, c[0x0][0xbf0] ;  /* 0x0002fc00ff120b82 */ /* 0x000ea20000000800 */
[----:B------:R-:W-:Y:S02]  /*d130*/  IMAD R8, R19, 0xc0, R6 ;  /* 0x000000c013087824 */ /* 0x000fe400078e0206 */
[----:B------:R-:W-:Y:S01]  /*d140*/  IMAD.U32 R6, RZ, RZ, UR4 ;  /* 0x00000004ff067e24 */ /* 0x000fe2000f8e00ff */
[----:B------:R-:W-:Y:S01]  /*d150*/  ULDC.64 UR4, c[0x0][0xbe0] ;  /* 0x0002f80000047ab9 */ /* 0x000fe20000000a00 */
[----:B----4-:R-:W-:-:S04]  /*d160*/  @P0 IMAD.HI.U32 R10, R8, R9, RZ ;  /* 0x00000009080a0227 */ /* 0x010fc800078e00ff */
[----:B------:R-:W-:Y:S01]  /*d170*/  IMAD.MOV.U32 R9, RZ, RZ, R8 ;  /* 0x000000ffff097224 */ /* 0x000fe200078e0008 */
[----:B0-----:R-:W-:Y:S01]  /*d180*/  @P0 SHF.R.U32.HI R9, RZ, R13, R10 ;  /* 0x0000000dff090219 */ /* 0x001fe2000001160a */
[----:B------:R-:W-:Y:S01]  /*d190*/  IMAD R13, R15, UR12, R12 ;  /* 0x0000000c0f0d7c24 */ /* 0x000fe2000f8e020c */
[----:B------:R-:W-:Y:S01]  /*d1a0*/  SHF.R.S32.HI R12, RZ, 0x1f, R21 ;  /* 0x0000001fff0c7819 */ /* 0x000fe20000011415 */
[----:B------:R-:W-:-:S04]  /*d1b0*/  IMAD.WIDE.U32 R6, R14, UR12, R6 ;  /* 0x0000000c0e067c25 */ /* 0x000fc8000f8e0006 */
[----:B------:R-:W-:Y:S02]  /*d1c0*/  IMAD.IADD R5, R5, 0x1, R11 ;  /* 0x0000000105057824 */ /* 0x000fe400078e020b */
        /* <DEDUP_REMOVED lines=43> */
[----:B------:R-:W-:Y:S01]  /*d480*/  IMAD R17, R17, UR6, RZ ;  /* 0x0000000611117c24 */ /* 0x000fe2000f8e02ff */
[----:B------:R-:W-:Y:S01]  /*d490*/  LEA.HI.X R9, R4, UR7, R9, 0x2, P0 ;  /* 0x0000000704097c11 */ /* 0x000fe200080f1409 */
[----:B------:R-:W-:Y:S01]  /*d4a0*/  IMAD.IADD R19, R22, 0x1, -R23 ;  /* 0x0000000116137824 */ /* 0x000fe200078e0a17 */
[----:B------:R-:W-:Y:S01]  /*d4b0*/  LEA.HI.X R20, R6, UR9, R5, 0x2, P1 ;  /* 0x0000000906147c11 */ /* 0x000fe200088f1405 */
        /* <DEDUP_REMOVED lines=8> */
[----:B------:R-:W-:Y:S01]  /*d540*/  SHFL.IDX PT, R6, R8, 0x1, 0x1c1f ;  /* 0x003c1f0008067f89 */ /* 0x000fe200000e0000 */
[----:B------:R-:W-:-:S03]  /*d550*/  IMAD.SHL.U32 R19, R19, 0x2, RZ ;  /* 0x0000000213137824 */ /* 0x000fc600078e00ff */
[----:B------:R-:W1:Y:S03]  /*d560*/  SHFL.IDX PT, R7, R9, 0x1, 0x1c1f ;  /* 0x003c1f0009077f89 */ /* 0x000e6600000e0000 */
[----:B------:R-:W-:Y:S01]  /*d570*/  SYNCS.ARRIVE.TRANS64.RED.A1T0 RZ, [UR4], RZ ;  /* 0x000000ffffff79a7 */ /* 0x000fe20008100404 */
[----:B------:R2:W3:Y:S04]  /*d580*/  SHFL.IDX PT, R14, R18, RZ, 0x1c1f ;  /* 0x001c1fff120e7589 */ /* 0x0004e800000e0000 */
[----:B------:R2:W4:Y:S04]  /*d590*/  SHFL.IDX PT, R15, R20, RZ, 0x1c1f ;  /* 0x001c1fff140f7589 */ /* 0x00052800000e0000 */
[----:B0-----:R2:W-:Y:S04]  /*d5a0*/  @!P1 ST.E desc[UR48][R4.64], R3 ;  /* 0x0000000304009985 */ /* 0x0015e8000c101930 */
[----:B-1----:R2:W-:Y:S01]  /*d5b0*/  @!P0 ST.E desc[UR48][R6.64], R0 ;  /* 0x0000000006008985 */ /* 0x0025e2000c101930 */
[----:B------:R-:W-:Y:S05]  /*d5c0*/  @P2 BRA `(.L_x_13033) ;  /* 0x0000000000b82947 */ /* 0x000fea0003800000 */
[----:B------:R-:W-:Y:S01]  /*d5d0*/  ULDC UR4, c[0x0][0xac8] ;  /* 0x0002b20000047ab9 */ /* 0x000fe20000000800 */
[C---:B--2---:R-:W-:Y:S01]  /*d5e0*/  VIADD R0, R19.reuse, 0x8 ;  /* 0x0000000813007836 */ /* 0x044fe20000000000 */
        /* <DEDUP_REMOVED lines=11> */
[----:B---34-:R-:W-:Y:S01]  /*d6a0*/  @!P0 IMAD.WIDE R2, R19, 0x4, R14 ;  /* 0x0000000413028825 */ /* 0x018fe200078e020e */
[----:B------:R-:W-:-:S02]  /*d6b0*/  ISETP.GE.AND P5, PT, R9, UR4, PT ;  /* 0x0000000409007c0c */ /* 0x000fc4000bfa6270 */
[----:B------:R-:W-:Y:S02]  /*d6c0*/  ISETP.GE.AND P6, PT, R11, UR4, PT ;  /* 0x000000040b007c0c */ /* 0x000fe4000bfc6270 */
[----:B------:R0:W-:Y:S01]  /*d6d0*/  @!P0 ST.E.64 desc[UR48][R2.64], R88 ;  /* 0x0000005802008985 */ /* 0x0001e2000c101b30 */
[----:B------:R-:W-:Y:S02]  /*d6e0*/  ISETP.GE.AND P0, PT, R0, UR4, PT ;  /* 0x0000000400007c0c */ /* 0x000fe4000bf06270 */
[----:B------:R-:W-:Y:S02]  /*d6f0*/  @!P1 LEA.HI R4, R4, R4, RZ, 0x1 ;  /* 0x0000000404049211 */ /* 0x000fe400078f08ff */
[----:B------:R-:W-:Y:S02]  /*d700*/  @!P3 LEA.HI R6, R6, R6, RZ, 0x1 ;  /* 0x000000060606b211 */ /* 0x000fe400078f08ff */
[----:B------:R-:W-:Y:S02]  /*d710*/  @!P4 LEA.HI R8, R7, R7, RZ, 0x1 ;  /* 0x000000070708c211 */ /* 0x000fe400078f08ff */
[----:B------:R-:W-:-:S02]  /*d720*/  @!P5 LEA.HI R10, R9, R9, RZ, 0x1 ;  /* 0x00000009090ad211 */ /* 0x000fc400078f08ff */
[----:B------:R-:W-:Y:S02]  /*d730*/  @!P6 LEA.HI R12, R11, R11, RZ, 0x1 ;  /* 0x0000000b0b0ce211 */ /* 0x000fe400078f08ff */
[----:B------:R-:W-:Y:S02]  /*d740*/  @!P3 LOP3.LUT R9, R6, 0xfffffffe, RZ, 0xc0, !PT ;  /* 0xfffffffe0609b812 */ /* 0x000fe400078ec0ff */
[----:B------:R-:W-:Y:S02]  /*d750*/  @!P0 LEA.HI R0, R0, R0, RZ, 0x1 ;  /* 0x0000000000008211 */ /* 0x000fe400078f08ff */
[----:B0-----:R-:W-:Y:S02]  /*d760*/  @!P2 LEA.HI R2, R5, R5, RZ, 0x1 ;  /* 0x000000050502a211 */ /* 0x001fe400078f08ff */
[----:B------:R-:W-:Y:S02]  /*d770*/  @!P0 LOP3.LUT R3, R0, 0xfffffffe, RZ, 0xc0, !PT ;  /* 0xfffffffe00038812 */ /* 0x000fe400078ec0ff */
[----:B------:R-:W-:-:S02]  /*d780*/  @!P1 LOP3.LUT R5, R4, 0xfffffffe, RZ, 0xc0, !PT ;  /* 0xfffffffe04059812 */ /* 0x000fc400078ec0ff */
[----:B------:R-:W-:Y:S01]  /*d790*/  @!P2 LOP3.LUT R7, R2, 0xfffffffe, RZ, 0xc0, !PT ;  /* 0xfffffffe0207a812 */ /* 0x000fe200078ec0ff */
[--C-:B------:R-:W-:Y:S01]  /*d7a0*/  @!P0 IMAD.WIDE R2, R3, 0x4, R14.reuse ;  /* 0x0000000403028825 */ /* 0x100fe200078e020e */
[----:B------:R-:W-:Y:S02]  /*d7b0*/  @!P4 LOP3.LUT R11, R8, 0xfffffffe, RZ, 0xc0, !PT ;  /* 0xfffffffe080bc812 */ /* 0x000fe400078ec0ff */
[----:B------:R-:W-:Y:S01]  /*d7c0*/  @!P5 LOP3.LUT R13, R10, 0xfffffffe, RZ, 0xc0, !PT ;  /* 0xfffffffe0a0dd812 */ /* 0x000fe200078ec0ff */
[--C-:B------:R-:W-:Y:S01]  /*d7d0*/  @!P1 IMAD.WIDE R4, R5, 0x4, R14.reuse ;  /* 0x0000000405049825 */ /* 0x100fe200078e020e */
[----:B------:R-:W-:Y:S01]  /*d7e0*/  @!P6 LOP3.LUT R21, R12, 0xfffffffe, RZ, 0xc0, !PT ;  /* 0xfffffffe0c15e812 */ /* 0x000fe200078ec0ff */
[----:B------:R0:W-:Y:S02]  /*d7f0*/  @!P0 ST.E.64 desc[UR48][R2.64], R92 ;  /* 0x0000005c02008985 */ /* 0x0001e4000c101b30 */
[--C-:B------:R-:W-:Y:S02]  /*d800*/  @!P2 IMAD.WIDE R6, R7, 0x4, R14.reuse ;  /* 0x000000040706a825 */ /* 0x100fe400078e020e */
        /* <DEDUP_REMOVED lines=8> */
[----:B------:R0:W-:Y:S04]  /*d890*/  @!P5 ST.E.64 desc[UR48][R12.64], R112 ;  /* 0x000000700c00d985 */ /* 0x0001e8000c101b30 */
[----:B------:R0:W-:Y:S02]  /*d8a0*/  @!P6 ST.E.64 desc[UR48][R14.64], R116 ;  /* 0x000000740e00e985 */ /* 0x0001e4000c101b30 */
.L_x_13033:
[----:B------:R-:W-:Y:S05]  /*d8b0*/  BSYNC B0 ;  /* 0x0000000000007941 */ /* 0x000fea0003800000 */
.L_x_13032:
        /* <DEDUP_REMOVED lines=18> */
[C---:B01----:R-:W-:Y:S02]  /*d9e0*/  @!P0 IMAD.WIDE R2, R19.reuse, 0x4, R12 ;  /* 0x0000000413028825 */ /* 0x043fe400078e020c */
[----:B------:R-:W-:Y:S02]  /*d9f0*/  @!P1 LEA.HI R0, R0, R0, RZ, 0x1 ;  /* 0x0000000000009211 */ /* 0x000fe400078f08ff */
[----:B------:R-:W-:Y:S01]  /*da00*/  @!P2 LEA.HI R6, R6, R6, RZ, 0x1 ;  /* 0x000000060606a211 */ /* 0x000fe200078f08ff */
[----:B------:R0:W-:Y:S01]  /*da10*/  @!P0 ST.E.64 desc[UR48][R2.64], R90 ;  /* 0x0000005a02008985 */ /* 0x0001e2000c101b30 */
[----:B------:R-:W-:Y:S01]  /*da20*/  @!P1 LOP3.LUT R5, R0, 0xfffffffe, RZ, 0xc0, !PT ;  /* 0xfffffffe00059812 */ /* 0x000fe200078ec0ff */
[----:B------:R-:W-:Y:S01]  /*da30*/  VIADD R19, R19, 0x38 ;  /* 0x0000003813137836 */ /* 0x000fe20000000000 */
[----:B------:R-:W-:-:S02]  /*da40*/  @!P3 LEA.HI R0, R7, R7, RZ, 0x1 ;  /* 0x000000070700b211 */ /* 0x000fc400078f08ff */
[----:B------:R-:W-:Y:S01]  /*da50*/  @!P4 LEA.HI R8, R8, R8, RZ, 0x1 ;  /* 0x000000080808c211 */ /* 0x000fe200078f08ff */
[--C-:B------:R-:W-:Y:S01]  /*da60*/  @!P1 IMAD.WIDE R4, R5, 0x4, R12.reuse ;  /* 0x0000000405049825 */ /* 0x100fe200078e020c */
[----:B------:R-:W-:Y:S02]  /*da70*/  @!P5 LEA.HI R10, R9, R9, RZ, 0x1 ;  /* 0x00000009090ad211 */ /* 0x000fe400078f08ff */
[----:B---3--:R-:W-:Y:S02]  /*da80*/  @!P6 LEA.HI R14, R11, R11, RZ, 0x1 ;  /* 0x0000000b0b0ee211 */ /* 0x008fe400078f08ff */
[----:B------:R-:W-:Y:S01]  /*da90*/  @!P2 LOP3.LUT R7, R6, 0xfffffffe, RZ, 0xc0, !PT ;  /* 0xfffffffe0607a812 */ /* 0x000fe200078ec0ff */
[----:B------:R1:W-:Y:S01]  /*daa0*/  @!P1 ST.E.64 desc[UR48][R4.64], R94 ;  /* 0x0000005e04009985 */ /* 0x0003e2000c101b30 */
[----:B------:R-:W-:Y:S02]  /*dab0*/  @!P3 LOP3.LUT R9, R0, 0xfffffffe, RZ, 0xc0, !PT ;  /* 0xfffffffe0009b812 */ /* 0x000fe400078ec0ff */
[----:B------:R-:W-:Y:S01]  /*dac0*/  @!P4 LOP3.LUT R11, R8, 0xfffffffe, RZ, 0xc0, !PT ;  /* 0xfffffffe080bc812 */ /* 0x000fe200078ec0ff */
[----:B0-----:R-:W-:Y:S01]  /*dad0*/  @!P2 IMAD.WIDE R2, R7, 0x4, R12 ;  /* 0x000000040702a825 */ /* 0x001fe200078e020c */
[----:B----4-:R-:W-:-:S02]  /*dae0*/  @!P5 LOP3.LUT R15, R10, 0xfffffffe, RZ, 0xc0, !PT ;  /* 0xfffffffe0a0fd812 */ /* 0x010fc400078ec0ff */
[----:B------:R-:W-:Y:S01]  /*daf0*/  @!P6 LOP3.LUT R17, R14, 0xfffffffe, RZ, 0xc0, !PT ;  /* 0xfffffffe0e11e812 */ /* 0x000fe200078ec0ff */
[--C-:B------:R-:W-:Y:S01]  /*db00*/  @!P4 IMAD.WIDE R6, R11, 0x4, R12.reuse ;  /* 0x000000040b06c825 */ /* 0x100fe200078e020c */
[----:B------:R0:W-:Y:S01]  /*db10*/  @!P2 ST.E.64 desc[UR48][R2.64], R98 ;  /* 0x000000620200a985 */ /* 0x0001e2000c101b30 */
[----:B------:R-:W-:Y:S02]  /*db20*/  ISETP.GE.AND P0, PT, R19, UR4, PT ;  /* 0x0000000413007c0c */ /* 0x000fe4000bf06270 */
[----:B------:R-:W-:-:S04]  /*db30*/  @!P6 IMAD.WIDE R10, R17, 0x4, R12 ;  /* 0x00000004110ae825 */ /* 0x000fc800078e020c */
[----:B-1----:R-:W-:-:S04]  /*db40*/  @!P3 IMAD.WIDE R4, R9, 0x4, R12 ;  /* 0x000000040904b825 */ /* 0x002fc800078e020c */
        /* <DEDUP_REMOVED lines=11> */
.L_x_13031:
        /* <DEDUP_REMOVED lines=13> */
[----:B------:R-:W-:Y:S01]  /*dcd0*/  USHF.R.S32.HI UR6, URZ, 0x1f, UR36 ;  /* 0x0000001f3f067899 */ /* 0x000fe20008011424 */
[----:B------:R-:W-:Y:S01]  /*dce0*/  IMAD.MOV.U32 R5, RZ, RZ, R0 ;  /* 0x000000ffff057224 */ /* 0x000fe200078e0000 */
[----:B------:R-:W-:Y:S02]  /*dcf0*/  ULDC.64 UR8, c[0x0][0xbd0] ;  /* 0x0002f40000087ab9 */ /* 0x000fe40000000a00 */
[----:B------:R-:W-:Y:S02]  /*dd00*/  UIMAD UR6, UR6, UR8, URZ ;  /* 0x00000008060672a4 */ /* 0x000fe4000f8e023f */
[----:B------:R-:W-:Y:S01]  /*dd10*/  UIMAD.WIDE.U32 UR4, UR36, UR8, URZ ;  /* 0x00000008240472a5 */ /* 0x000fe2000f8e003f */
[----:B------:R-:W1:Y:S01]  /*dd20*/  LDC.64 R10, c[0x0][0xbd8] ;  /* 0x0002f600ff0a7b82 */ /* 0x000e620000000a00 */
[----:B------:R-:W-:-:S04]  /*dd30*/  UIMAD UR6, UR36, UR9, UR6 ;  /* 0x00000009240672a4 */ /* 0x000fc8000f8e0206 */
[----:B------:R-:W-:Y:S02]  /*dd40*/  UIADD3 UR6, UR5, UR6, URZ ;  /* 0x0000000605067290 */ /* 0x000fe4000fffe03f */
[----:B------:R-:W-:Y:S01]  /*dd50*/  IMAD.U32 R3, RZ, RZ, UR5 ;  /* 0x00000005ff037e24 */ /* 0x000fe2000f8e00ff */
[----:B------:R-:W2:Y:S01]  /*dd60*/  @P0 LDC R7, c[0x0][0xbec] ;  /* 0x0002fb00ff070b82 */ /* 0x000ea20000000800 */
[----:B------:R-:W-:Y:S01]  /*dd70*/  IMAD.U32 R2, RZ, RZ, UR4 ;  /* 0x00000004ff027e24 */ /* 0x000fe2000f8e00ff */
[----:B------:R-:W-:Y:S01]  /*dd80*/  ULDC.64 UR4, c[0x0][0xbe0] ;  /* 0x0002f80000047ab9 */ /* 0x000fe20000000a00 */
[----:B------:R-:W-:-:S05]  /*dd90*/  IMAD.U32 R3, RZ, RZ, UR6 ;  /* 0x00000006ff037e24 */ /* 0x000fca000f8e00ff */
[----:B------:R-:W3:Y:S01]  /*dda0*/  @P0 LDC R9, c[0x0][0xbf0] ;  /* 0x0002fc00ff090b82 */ /* 0x000ee20000000800 */
[----:B0-----:R-:W-:-:S07]  /*ddb0*/  USHF.R.S32.HI UR8, URZ, 0x1f, UR7 ;  /* 0x0000001f3f087899 */ /* 0x001fce0008011407 */
[----:B------:R-:W0:Y:S01]  /*ddc0*/  S2UR UR10, SR_CTAID.Y ;  /* 0x00000000000a79c3 */ /* 0x000e220000002600 */
[C---:B-1----:R-:W-:Y:S02]  /*ddd0*/  IMAD R12, R10.reuse, UR8, RZ ;  /* 0x000000080a0c7c24 */ /* 0x042fe4000f8e02ff */
[----:B------:R-:W-:-:S04]  /*dde0*/  IMAD.WIDE.U32 R2, R10, UR7, R2 ;  /* 0x000000070a027c25 */ /* 0x000fc8000f8e0002 */
[----:B------:R-:W-:Y:S01]  /*ddf0*/  IMAD R11, R11, UR7, R12 ;  /* 0x000000070b0b7c24 */ /* 0x000fe2000f8e020c */
[----:B------:R-:W0:Y:S01]  /*de00*/  LDC R8, c[0x0][0xc50] ;  /* 0x00031400ff087b82 */ /* 0x000e220000000800 */
[----:B--2---:R-:W-:-:S04]  /*de10*/  @P0 IMAD.HI.U32 R4, R0, R7, RZ ;  /* 0x0000000700040227 */ /* 0x004fc800078e00ff */
[----:B------:R-:W-:Y:S02]  /*de20*/  IMAD R7, RZ, RZ, -UR36 ;  /* 0x80000024ff077e24 */ /* 0x000fe4000f8e02ff */
[----:B------:R-:W-:Y:S01]  /*de30*/  IMAD.IADD R3, R11, 0x1, R3 ;  /* 0x000000010b037824 */ /* 0x000fe200078e0203 */
[----:B---3--:R-:W-:Y:S01]  /*de40*/  @P0 SHF.R.U32.HI R5, RZ, R9, R4 ;  /* 0x00000009ff050219 */ /* 0x008fe20000011604 */
[----:B0-----:R-:W-:-:S04]  /*de50*/  IMAD R9, R8, R7, UR10 ;  /* 0x0000000a08097e24 */ /* 0x001fc8000f8e0207 */
        /* <DEDUP_REMOVED lines=21> */
.L_x_12950:
        /* <DEDUP_REMOVED lines=18> */
.L_x_13034:
[----:B------:R-:W-:Y:S01]  /*e0d0*/  ULDC UR7, c[0x0][0xc50] ;  /* 0x0003140000077ab9 */ /* 0x000fe20000000800 */
[----:B------:R-:W-:Y:S01]  /*e0e0*/  UMOV UR36, UR6 ;  /* 0x0000000600247c82 */ /* 0x000fe20008000000 */
[----:B------:R-:W-:-:S11]  /*e0f0*/  UISETP.NE.AND UP0, UPT, UR7, 0x1, UPT ;  /* 0x000000010700788c */ /* 0x000fd6000bf05270 */
[----:B------:R-:W-:Y:S01]  /*e100*/  @UP0 ULDC UR4, c[0x0][0xc54] ;  /* 0x0003150000040ab9 */ /* 0x000fe20000000800 */
[----:B------:R-:W-:Y:S01]  /*e110*/  @UP0 ULDC UR8, c[0x0][0xc58] ;  /* 0x0003160000080ab9 */ /* 0x000fe20000000800 */
[----:B------:R-:W-:-:S04]  /*e120*/  UIMAD.WIDE.U32 UR4, UR6, UR4, URZ ;  /* 0x00000004060472a5 */ /* 0x000fc8000f8e003f */
[----:B------:R-:W-:-:S12]  /*e130*/  @UP0 USHF.R.U32.HI UR36, URZ, UR8, UR5 ;  /* 0x000000083f240299 */ /* 0x000fd80008011605 */
.L_x_13035:
        /* <DEDUP_REMOVED lines=45> */
.L_x_13038:
[----:B------:R-:W-:-:S11]  /*e410*/  UISETP.NE.AND UP0, UPT, UR5, 0x1, UPT ;  /* 0x000000010500788c */ /* 0x000fd6000bf05270 */
[----:B------:R-:W-:Y:S02]  /*e420*/  @UP0 ULDC.64 UR14, c[0x0][0x9e8] ;  /* 0x00027a00000e0ab9 */ /* 0x000fe40000000a00 */
[----:B------:R-:W-:-:S04]  /*e430*/  UIMAD.WIDE.U32 UR6, UR8, UR14, URZ ;  /* 0x0000000e080672a5 */ /* 0x000fc8000f8e003f */
[----:B------:R-:W-:-:S12]  /*e440*/  @UP0 USHF.R.U32.HI UR8, URZ, UR15, UR7 ;  /* 0x0000000f3f080299 */ /* 0x000fd80008011607 */
.L_x_13039:
[----:B------:R-:W-:-:S04]  /*e450*/  UIMAD UR8, UR8, UR5, UR5 ;  /* 0x00000005080872a4 */ /* 0x000fc8000f8e0205 */
[----:B------:R-:W-:-:S04]  /*e460*/  UISETP.LT.AND UP0, UPT, UR4, UR8, UPT ;  /* 0x000000080400728c */ /* 0x000fc8000bf01270 */
[----:B------:R-:W-:-:S12]  /*e470*/  USEL UR4, UR4, UR8, UP0 ;  /* 0x0000000804047287 */ /* 0x000fd80008000000 */
.L_x_13037:
        /* <DEDUP_REMOVED lines=26> */
.L_x_13041:
[----:B------:R-:W-:-:S11]  /*e620*/  UISETP.NE.AND UP0, UPT, UR5, 0x1, UPT ;  /* 0x000000010500788c */ /* 0x000fd6000bf05270 */
[----:B------:R-:W-:Y:S02]  /*e630*/  @UP0 ULDC.64 UR10, c[0x0][0x9e8] ;  /* 0x00027a00000a0ab9 */ /* 0x000fe40000000a00 */
[----:B------:R-:W-:-:S04]  /*e640*/  UIMAD.WIDE.U32 UR6, UR4, UR10, URZ ;  /* 0x0000000a040672a5 */ /* 0x000fc8000f8e003f */
[----:B------:R-:W-:-:S12]  /*e650*/  @UP0 USHF.R.U32.HI UR4, URZ, UR11, UR7 ;  /* 0x0000000b3f040299 */ /* 0x000fd80008011607 */
.L_x_13042:
[----:B------:R-:W-:-:S04]  /*e660*/  UIMAD UR4, UR4, UR5, URZ ;  /* 0x00000005040472a4 */ /* 0x000fc8000f8e023f */
[----:B------:R-:W-:-:S04]  /*e670*/  UISETP.LT.AND UP0, UPT, UR8, UR4, UPT ;  /* 0x000000040800728c */ /* 0x000fc8000bf01270 */
[----:B------:R-:W-:-:S12]  /*e680*/  USEL UR8, UR8, UR4, !UP0 ;  /* 0x0000000408087287 */ /* 0x000fd8000c000000 */
.L_x_13040:
        /* <DEDUP_REMOVED lines=46> */
.L_x_13043:
[----:B------:R-:W-:Y:S01]  /*e970*/  UIMAD UR41, UR42, UR46, UR43 ;  /* 0x0000002e2a2972a4 */ /* 0x000fe2000f8e022b */
[----:B------:R-:W-:Y:S02]  /*e980*/  IMAD.U32 R26, RZ, RZ, UR12 ;  /* 0x0000000cff1a7e24 */ /* 0x000fe4000f8e00ff */
[----:B------:R-:W-:Y:S02]  /*e990*/  IMAD.MOV.U32 R0, RZ, RZ, RZ ;  /* 0x000000ffff007224 */ /* 0x000fe400078e00ff */
[----:B------:R-:W-:Y:S02]  /*e9a0*/  IMAD.MOV.U32 R4, RZ, RZ, 0x1 ;  /* 0x00000001ff047424 */ /* 0x000fe400078e00ff */
[----:B------:R-:W-:-:S05]  /*e9b0*/  IMAD.U32 R3, RZ, RZ, UR41 ;  /* 0x00000029ff037e24 */ /* 0x000fca000f8e00ff */
[----:B------:R-:W-:Y:S01]  /*e9c0*/  VIADDMNMX R26, R3, UR46, R26, PT ;  /* 0x0000002e031a7c46 */ /* 0x000fe2000b80011a */
[----:B------:R-:W-:-:S03]  /*e9d0*/  IMAD.MOV.U32 R3, RZ, RZ, 0x1 ;  /* 0x00000001ff037424 */ /* 0x000fc600078e00ff */
        /* <DEDUP_REMOVED lines=25> */
.L_x_13044:
        /* <DEDUP_REMOVED lines=20> */
.L_x_13046:
        /* <DEDUP_REMOVED lines=15> */
.L_x_13045:
[----:B------:R-:W0:Y:S01]  /*eda0*/  LDC.64 R4, c[0x0][0x9f8] ;  /* 0x00027e00ff047b82 */ /* 0x000e220000000a00 */
[----:B------:R-:W-:Y:S01]  /*edb0*/  IMAD.MOV.U32 R25, RZ, RZ, R27 ;  /* 0x000000ffff197224 */ /* 0x000fe200078e001b */
        /* <DEDUP_REMOVED lines=16> */
.L_x_13115:
        /* <DEDUP_REMOVED lines=8> */
.L_x_13118:
        /* <DEDUP_REMOVED lines=23> */
.L_x_13050:
[----:B------:R-:W2:Y:S01]  /*f0b0*/  SYNCS.PHASECHK.TRANS64.TRYWAIT P0, [UR38+0x16840], R0 ;  /* 0x01684000ff0075a7 */ /* 0x000ea20008000166 */
[----:B------:R-:W-:Y:S01]  /*f0c0*/  ISETP.NE.AND P1, PT, R19, RZ, PT ;  /* 0x000000ff1300720c */ /* 0x000fe20003f25270 */
[----:B--2---:R-:W-:-:S12]  /*f0d0*/  @!P0 BRA `(.L_x_13051) ;  /* 0x0000002c00108947 */ /* 0x004fd80003800000 */
.L_x_13119:
[----:B------:R-:W-:Y:S05]  /*f0e0*/  @P1 BRA `(.L_x_13052) ;  /* 0x0000000000141947 */ /* 0x000fea0003800000 */
[----:B------:R-:W-:Y:S01]  /*f0f0*/  LOP3.LUT P0, RZ, R2, 0x1f, RZ, 0xc0, !PT ;  /* 0x0000001f02ff7812 */ /* 0x000fe2000780c0ff */
[----:B--2---:R-:W-:-:S04]  /*f100*/  IMAD.MOV.U32 R0, RZ, RZ, 0x4000 ;  /* 0x00004000ff007424 */ /* 0x004fc800078e00ff */
[----:B------:R3:W-:Y:S08]  /*f110*/  SYNCS.ARRIVE.TRANS64 RZ, [UR38+0x16830], R0 ;  /* 0x01683000ffff79a7 */ /* 0x0007f00008000026 */
[----:B---3--:R-:W-:Y:S05]  /*f120*/  @!P0 BRA `(.L_x_13052) ;  /* 0x0000000000048947 */ /* 0x008fea0003800000 */
[----:B------:R-:W-:Y:S01]  /*f130*/  BPT.TRAP 0x1 ;  /* 0x000000040000795c */ /* 0x000fe20000300000 */
.L_x_13052:
        /* <DEDUP_REMOVED lines=11> */
[----:B------:R-:W-:Y:S01]  /*f1f0*/  USHF.L.U32 UR11, UR11, 0x7, URZ ;  /* 0x000000070b0b7899 */ /* 0x000fe2000800063f */
[----:B------:R-:W-:Y:S01]  /*f200*/  UMOV UR10, URZ ;  /* 0x0000003f000a7c82 */ /* 0x000fe20008000000 */
[----:B------:R-:W-:Y:S02]  /*f210*/  UMOV UR12, UR36 ;  /* 0x00000024000c7c82 */ /* 0x000fe40008000000 */
[----:B------:R-:W-:-:S05]  /*f220*/  @P0 LOP3.LUT R18, R18, 0x2, RZ, 0xfc, !PT ;  /* 0x0000000212120812 */ /* 0x000fca00078efcff */
[----:B------:R3:W-:Y:S02]  /*f230*/  UTMALDG.4D [UR8], [UR4], desc[UR6] ;  /* 0x00000608040075b4 */ /* 0x0007e40008019000 */
[----:B---3--:R-:W-:Y:S01]  /*f240*/  NOP ;  /* 0x0000000000007918 */ /* 0x008fe20000000000 */
.L_x_13048:
        /* <DEDUP_REMOVED lines=29> */
.L_x_13053:
[----:B--2---:R-:W2:Y:S01]  /*f420*/  LDC R3, c[0x0][0x448] ;  /* 0x00011200ff037b82 */ /* 0x004ea20000000800 */
[----:B-1----:R-:W-:Y:S01]  /*f430*/  IMAD.SHL.U32 R5, R2, 0x10, RZ ;  /* 0x0000001002057824 */ /* 0x002fe200078e00ff */
[----:B------:R-:W-:Y:S01]  /*f440*/  SHF.R.U32.HI R0, RZ, 0x3, R19 ;  /* 0x00000003ff007819 */ /* 0x000fe20000011613 */
[----:B------:R-:W-:Y:S01]  /*f450*/  UMOV UR4, UR50 ;  /* 0x0000003200047c82 */ /* 0x000fe20008000000 */
[----:B------:R-:W-:Y:S01]  /*f460*/  UMOV UR5, UR47 ;  /* 0x0000002f00057c82 */ /* 0x000fe20008000000 */
[----:B------:R-:W-:Y:S01]  /*f470*/  ULDC.64 UR6, c[0x0][0x2c8] ;  /* 0x0000b20000067ab9 */ /* 0x000fe20000000a00 */
[----:B------:R-:W-:Y:S02]  /*f480*/  LOP3.LUT R5, R0, 0x70, R5, 0xf8, !PT ;  /* 0x0000007000057812 */ /* 0x000fe400078ef805 */
[----:B------:R-:W1:Y:S03]  /*f490*/  LDC.64 R6, c[0x0][0x2e0] ;  /* 0x0000b800ff067b82 */ /* 0x000e660000000a00 */
[----:B------:R-:W-:-:S04]  /*f4a0*/  VIADD R10, R5, UR40 ;  /* 0x00000028050a7c36 */ /* 0x000fc80008000000 */
[----:B------:R-:W-:Y:S01]  /*f4b0*/  IMAD.MOV.U32 R11, RZ, RZ, R10 ;  /* 0x000000ffff0b7224 */ /* 0x000fe200078e000a */
[----:B--2---:R-:W-:-:S13]  /*f4c0*/  ISETP.NE.AND P0, PT, R3, 0x1, PT ;  /* 0x000000010300780c */ /* 0x004fda0003f05270 */
[----:B------:R-:W2:Y:S08]  /*f4d0*/  @P0 LDC R9, c[0x0][0x44c] ;  /* 0x00011300ff090b82 */ /* 0x000eb00000000800 */
[----:B------:R-:W3:Y:S08]  /*f4e0*/  @P0 LDC R13, c[0x0][0x450] ;  /* 0x00011400ff0d0b82 */ /* 0x000ef00000000800 */
[----:B------:R-:W4:Y:S08]  /*f4f0*/  @P0 LDC R15, c[0x0][0x44c] ;  /* 0x00011300ff0f0b82 */ /* 0x000f300000000800 */
[----:B------:R-:W5:Y:S01]  /*f500*/  @P0 LDC R21, c[0x0][0x450] ;  /* 0x00011400ff150b82 */ /* 0x000f620000000800 */
[----:B--2---:R-:W-:-:S05]  /*f510*/  @P0 IMAD.HI.U32 R4, R10, R9, RZ ;  /* 0x000000090a040227 */ /* 0x004fca00078e00ff */
[----:B---3--:R-:W-:Y:S01]  /*f520*/  @P0 SHF.R.U32.HI R11, RZ, R13, R4 ;  /* 0x0000000dff0b0219 */ /* 0x008fe20000011604 */
[----:B------:R-:W-:-:S04]  /*f530*/  VIADD R4, R10, 0x80 ;  /* 0x000000800a047836 */ /* 0x000fc80000000000 */
[----:B------:R-:W-:Y:S02]  /*f540*/  IMAD.MOV.U32 R5, RZ, RZ, R4 ;  /* 0x000000ffff057224 */ /* 0x000fe400078e0004 */
[----:B----4-:R-:W-:-:S05]  /*f550*/  @P0 IMAD.HI.U32 R8, R4, R15, RZ ;  /* 0x0000000f04080227 */ /* 0x010fca00078e00ff */
[----:B-----5:R-:W-:Y:S01]  /*f560*/  @P0 SHF.R.U32.HI R5, RZ, R21, R8 ;  /* 0x00000015ff050219 */ /* 0x020fe20000011608 */
[-C--:B-1----:R-:W-:Y:S02]  /*f570*/  IMAD R8, R17, R6.reuse, RZ ;  /* 0x0000000611087224 */ /* 0x082fe400078e02ff */
[----:B------:R-:W-:Y:S02]  /*f580*/  IMAD.SHL.U32 R17, R2, 0x8, RZ ;  /* 0x0000000802117824 */ /* 0x000fe400078e00ff */
[C---:B------:R-:W-:Y:S01]  /*f590*/  IMAD R9, R27.reuse, R7, R8 ;  /* 0x000000071b097224 */ /* 0x040fe200078e0208 */
[----:B------:R-:W-:Y:S01]  /*f5a0*/  SHF.R.S32.HI R8, RZ, 0x1f, R11 ;  /* 0x0000001fff087819 */ /* 0x000fe2000001140b */
[----:B------:R-:W-:Y:S01]  /*f5b0*/  IMAD.WIDE.U32 R6, R27, R6, UR4 ;  /* 0x000000041b067e25 */ /* 0x000fe2000f8e0006 */
[----:B------:R-:W-:-:S03]  /*f5c0*/  ULDC.64 UR4, c[0x0][0x2d0] ;  /* 0x0000b40000047ab9 */ /* 0x000fc60000000a00 */
[----:B------:R-:W-:Y:S02]  /*f5d0*/  IMAD R8, R8, UR4, RZ ;  /* 0x0000000408087c24 */ /* 0x000fe4000f8e02ff */
[----:B------:R-:W-:Y:S02]  /*f5e0*/  IMAD.IADD R7, R7, 0x1, R9 ;  /* 0x0000000107077824 */ /* 0x000fe400078e0209 */
[C---:B------:R-:W-:Y:S02]  /*f5f0*/  IMAD R13, R11.reuse, UR5, R8 ;  /* 0x000000050b0d7c24 */ /* 0x040fe4000f8e0208 */
[----:B------:R-:W-:-:S04]  /*f600*/  IMAD.WIDE.U32 R8, R11, UR4, R6 ;  /* 0x000000040b087c25 */ /* 0x000fc8000f8e0006 */
[----:B------:R-:W-:Y:S02]  /*f610*/  IMAD.MOV R11, RZ, RZ, -R11 ;  /* 0x000000ffff0b7224 */ /* 0x000fe400078e0a0b */
[----:B------:R-:W-:Y:S02]  /*f620*/  IMAD.IADD R9, R9, 0x1, R13 ;  /* 0x0000000109097824 */ /* 0x000fe400078e020d */
[----:B------:R-:W-:Y:S01]  /*f630*/  IMAD R13, R3, R11, R10 ;  /* 0x0000000b030d7224 */ /* 0x000fe200078e020a */
[--C-:B------:R-:W-:Y:S01]  /*f640*/  SHF.R.S32.HI R10, RZ, 0x1f, R5.reuse ;  /* 0x0000001fff0a7819 */ /* 0x100fe20000011405 */
[----:B------:R-:W-:Y:S02]  /*f650*/  IMAD.MOV R11, RZ, RZ, -R5 ;  /* 0x000000ffff0b7224 */ /* 0x000fe400078e0a05 */
[----:B------:R-:W-:-:S04]  /*f660*/  IMAD.WIDE.U32 R6, R5, UR4, R6 ;  /* 0x0000000405067c25 */ /* 0x000fc8000f8e0006 */
[----:B------:R-:W-:Y:S01]  /*f670*/  IMAD R11, R3, R11, R4 ;  /* 0x0000000b030b7224 */ /* 0x000fe200078e0204 */
[----:B------:R-:W-:Y:S01]  /*f680*/  SHF.R.S32.HI R4, RZ, 0x1f, R13 ;  /* 0x0000001fff047819 */ /* 0x000fe2000001140d */
[----:B------:R-:W-:Y:S02]  /*f690*/  IMAD R10, R10, UR4, RZ ;  /* 0x000000040a0a7c24 */ /* 0x000fe4000f8e02ff */
[----:B------:R-:W-:-:S04]  /*f6a0*/  IMAD.WIDE.U32 R8, R13, UR6, R8 ;  /* 0x000000060d087c25 */ /* 0x000fc8000f8e0008 */
[----:B------:R-:W-:Y:S02]  /*f6b0*/  IMAD R4, R4, UR6, RZ ;  /* 0x0000000604047c24 */ /* 0x000fe4000f8e02ff */
[----:B------:R-:W-:Y:S01]  /*f6c0*/  IMAD R15, R5, UR5, R10 ;  /* 0x00000005050f7c24 */ /* 0x000fe2000f8e020a */
[----:B------:R-:W-:Y:S01]  /*f6d0*/  ULDC.64 UR4, c[0x0][0x280] ;  /* 0x0000a00000047ab9 */ /* 0x000fe20000000a00 */
[----:B------:R-:W-:Y:S01]  /*f6e0*/  IMAD R5, R13, UR7, R4 ;  /* 0x000000070d057c24 */ /* 0x000fe2000f8e0204 */
[----:B------:R-:W-:Y:S01]  /*f6f0*/  SHF.R.S32.HI R4, RZ, 0x1f, R11 ;  /* 0x0000001fff047819 */ /* 0x000fe2000001140b */
[----:B------:R-:W-:Y:S02]  /*f700*/  IMAD.IADD R7, R7, 0x1, R15 ;  /* 0x0000000107077824 */ /* 0x000fe400078e020f */
[----:B------:R-:W-:Y:S01]  /*f710*/  IMAD.IADD R5, R9, 0x1, R5 ;  /* 0x0000000109057824 */ /* 0x000fe200078e0205 */
[----:B------:R-:W-:Y:S01]  /*f720*/  LEA R9, P0, R8, UR4, 0x1 ;  /* 0x0000000408097c11 */ /* 0x000fe2000f8008ff */
[----:B------:R-:W-:-:S02]  /*f730*/  IMAD R4, R4, UR6, RZ ;  /* 0x0000000604047c24 */ /* 0x000fc4000f8e02ff */
[----:B------:R-:W-:Y:S01]  /*f740*/  IMAD.WIDE.U32 R6, R11, UR6, R6 ;  /* 0x000000060b067c25 */ /* 0x000fe2000f8e0006 */
[----:B------:R-:W-:-:S03]  /*f750*/  LEA.HI.X R8, R8, UR5, R5, 0x1, P0 ;  /* 0x0000000508087c11 */ /* 0x000fc600080f0c05 */
[----:B------:R-:W-:Y:S02]  /*f760*/  IMAD R13, R11, UR7, R4 ;  /* 0x000000070b0d7c24 */ /* 0x000fe4000f8e0204 */
[----:B------:R-:W-:Y:S02]  /*f770*/  IMAD.SHL.U32 R10, R19, 0x8, RZ ;  /* 0x00000008130a7824 */ /* 0x000fe400078e00ff */
[----:B------:R-:W-:Y:S01]  /*f780*/  IMAD.IADD R5, R7, 0x1, R13 ;  /* 0x0000000107057824 */ /* 0x000fe200078e020d */
[----:B------:R-:W-:Y:S01]  /*f790*/  LEA R7, P0, R6, UR4, 0x1 ;  /* 0x0000000406077c11 */ /* 0x000fe2000f8008ff */
[----:B------:R-:W-:-:S03]  /*f7a0*/  ULDC UR4, c[0x0][0x2b8] ;  /* 0x0000ae0000047ab9 */ /* 0x000fc60000000800 */
[----:B------:R-:W-:Y:S02]  /*f7b0*/  LEA.HI.X R6, R6, UR5, R5, 0x1, P0 ;  /* 0x0000000506067c11 */ /* 0x000fe400080f0c05 */
[C---:B------:R-:W-:Y:S02]  /*f7c0*/  LOP3.LUT R5, R17.reuse, 0x1f8, RZ, 0xc0, !PT ;  /* 0x000001f811057812 */ /* 0x040fe400078ec0ff */
[----:B------:R-:W-:Y:S02]  /*f7d0*/  LOP3.LUT R17, R17, 0x38, RZ, 0xc0, !PT ;  /* 0x0000003811117812 */ /* 0x000fe400078ec0ff */
[----:B------:R-:W-:Y:S02]  /*f7e0*/  LOP3.LUT R5, R5, 0x38, R2, 0x78, !PT ;  /* 0x0000003805057812 */ /* 0x000fe400078e7802 */
[----:B------:R-:W-:Y:S01]  /*f7f0*/  ISETP.GE.AND P0, PT, R17, UR4, PT ;  /* 0x0000000411007c0c */ /* 0x000fe2000bf06270 */
[----:B------:R-:W-:Y:S01]  /*f800*/  UMOV UR4, 0xffffffff ;  /* 0xffffffff00047882 */ /* 0x000fe20000000000 */
[----:B------:R-:W-:-:S02]  /*f810*/  LOP3.LUT R10, R5, 0x200, R10, 0xf8, !PT ;  /* 0x00000200050a7812 */ /* 0x000fc400078ef80a */
[----:B------:R-:W-:Y:S09]  /*f820*/  BRA.DIV UR4, `(.L_x_13054) ;  /* 0x0000002604547947 */ /* 0x000ff2000b800000 */
[----:B------:R-:W1:Y:S01]  /*f830*/  SHFL.IDX PT, R14, R9, RZ, 0x181f ;  /* 0x00181fff090e7589 */ /* 0x000e6200000e0000 */
[----:B------:R-:W-:Y:S01]  /*f840*/  ULDC UR4, c[0x0][0x288] ;  /* 0x0000a20000047ab9 */ /* 0x000fe20000000800 */
[----:B------:R-:W-:Y:S02]  /*f850*/  VIADD R0, R0, UR40 ;  /* 0x0000002800007c36 */ /* 0x000fe40008000000 */
[----:B------:R-:W2:Y:S01]  /*f860*/  SHFL.IDX PT, R4, R8, RZ, 0x181f ;  /* 0x00181fff08047589 */ /* 0x000ea200000e0000 */
[----:B------:R-:W-:Y:S02]  /*f870*/  IMAD R3, R3, UR4, RZ ;  /* 0x0000000403037c24 */ /* 0x000fe4000f8e02ff */
[C---:B------:R-:W-:Y:S01]  /*f880*/  VIADD R12, R0.reuse, 0x10 ;  /* 0x00000010000c7836 */ /* 0x040fe20000000000 */
[----:B------:R-:W-:Y:S02]  /*f890*/  SHFL.IDX PT, R27, R8, 0x1, 0x181f ;  /* 0x00381f00081b7f89 */ /* 0x000fe400000e0000 */
[----:B------:R-:W-:-:S02]  /*f8a0*/  ISETP.GE.AND P1, PT, R0, R3, PT ;  /* 0x000000030000720c */ /* 0x000fc40003f26270 */
[----:B------:R-:W-:Y:S04]  /*f8b0*/  SHFL.IDX PT, R28, R9, 0x2, 0x181f ;  /* 0x00581f00091c7f89 */ /* 0x000fe800000e0000 */
[----:B------:R-:W-:Y:S07]  /*f8c0*/  SHFL.IDX PT, R20, R8, 0x2, 0x181f ;  /* 0x00581f0008147f89 */ /* 0x000fee00000e0000 */
[----:B------:R-:W-:-:S02]  /*f8d0*/  @!P1 LEA R21, R10, UR38, 0x1 ;  /* 0x000000260a159c11 */ /* 0x000fc4000f8e08ff */
[----:B-1----:R-:W-:-:S05]  /*f8e0*/  @!P1 LEA R14, P2, R17, R14, 0x1 ;  /* 0x0000000e110e9211 */ /* 0x002fca00078408ff */
[----:B--2---:R-:W-:Y:S02]  /*f8f0*/  @!P1 IMAD.X R5, RZ, RZ, R4, P2 ;  /* 0x000000ffff059224 */ /* 0x004fe400010e0604 */
[----:B------:R-:W-:Y:S02]  /*f900*/  @!P1 IMAD.MOV.U32 R4, RZ, RZ, R14 ;  /* 0x000000ffff049224 */ /* 0x000fe400078e000e */
[----:B------:R-:W1:Y:S04]  /*f910*/  SHFL.IDX PT, R14, R9, 0x1, 0x181f ;  /* 0x00381f00090e7f89 */ /* 0x000e6800000e0000 */
[----:B------:R2:W-:Y:S01]  /*f920*/  @!P1 LDGSTS.E.BYPASS.LTC128B.128 [R21+0x8400], desc[UR48][R4.64], !P0 ;  /* 0x0840000004159fae */ /* 0x0005e2000c101d70 */
[----:B------:R-:W-:Y:S01]  /*f930*/  ISETP.GE.AND P1, PT, R12, R3, PT ;  /* 0x000000030c00720c */ /* 0x000fe20003f26270 */
[----:B------:R-:W-:-:S05]  /*f940*/  VIADD R12, R0, 0x20 ;  /* 0x00000020000c7836 */ /* 0x000fca0000000000 */
[----:B------:R-:W-:Y:S01]  /*f950*/  ISETP.GE.AND P2, PT, R12, R3, PT ;  /* 0x000000030c00720c */ /* 0x000fe20003f46270 */
[----:B------:R-:W-:Y:S01]  /*f960*/  VIADD R12, R0, 0x30 ;  /* 0x00000030000c7836 */ /* 0x000fe20000000000 */
[----:B--2---:R-:W-:Y:S05]  /*f970*/  SHFL.IDX PT, R21, R8, 0x3, 0x181f ;  /* 0x00781f0008157f89 */ /* 0x004fea00000e0000 */
[----:B-1----:R-:W-:Y:S02]  /*f980*/  @!P1 LEA R4, P3, R17, R14, 0x1 ;  /* 0x0000000e11049211 */ /* 0x002fe400078608ff */
[----:B------:R-:W1:Y:S04]  /*f990*/  SHFL.IDX PT, R14, R9, 0x3, 0x181f ;  /* 0x00781f00090e7f89 */ /* 0x000e6800000e0000 */
[C---:B------:R-:W-:Y:S01]  /*f9a0*/  @!P2 LEA R29, R10.reuse, UR38, 0x1 ;  /* 0x000000260a1dac11 */ /* 0x040fe2000f8e08ff */
[----:B------:R-:W-:Y:S01]  /*f9b0*/  @!P1 IMAD.X R5, RZ, RZ, R27, P3 ;  /* 0x000000ffff059224 */ /* 0x000fe200018e061b */
[----:B------:R-:W-:-:S05]  /*f9c0*/  @!P1 LEA R27, R10, UR38, 0x1 ;  /* 0x000000260a1b9c11 */ /* 0x000fca000f8e08ff */
[----:B------:R2:W-:Y:S02]  /*f9d0*/  @!P1 LDGSTS.E.BYPASS.LTC128B.128 [R27+0x8c00], desc[UR48][R4.64], !P0 ;  /* 0x08c00000041b9fae */ /* 0x0005e4000c101d70 */
[----:B--2---:R-:W-:Y:S02]  /*f9e0*/  @!P2 LEA R4, P1, R17, R28, 0x1 ;  /* 0x0000001c1104a211 */ /* 0x004fe400078208ff */
[----:B------:R-:W2:Y:S03]  /*f9f0*/  SHFL.IDX PT, R28, R9, 0x4, 0x181f ;  /* 0x00981f00091c7f89 */ /* 0x000ea600000e0000 */
[----:B------:R-:W-:Y:S01]  /*fa00*/  @!P2 IMAD.X R5, RZ, RZ, R20, P1 ;  /* 0x000000ffff05a224 */ /* 0x000fe200008e0614 */
[----:B------:R-:W-:Y:S01]  /*fa10*/  ISETP.GE.AND P1, PT, R12, R3, PT ;  /* 0x000000030c00720c */ /* 0x000fe20003f26270 */
[----:B------:R-:W3:Y:S01]  /*fa20*/  SHFL.IDX PT, R20, R8, 0x4, 0x181f ;  /* 0x00981f0008147f89 */ /* 0x000ee200000e0000 */
[----:B------:R-:W-:-:S03]  /*fa30*/  VIADD R12, R0, 0x40 ;  /* 0x00000040000c7836 */ /* 0x000fc60000000000 */
[----:B------:R1:W-:Y:S02]  /*fa40*/  @!P2 LDGSTS.E.BYPASS.LTC128B.128 [R29+0x9400], desc[UR48][R4.64], !P0 ;  /* 0x09400000041dafae */ /* 0x0003e4000c101d70 */
[----:B------:R-:W-:Y:S01]  /*fa50*/  ISETP.GE.AND P2, PT, R12, R3, PT ;  /* 0x000000030c00720c */ /* 0x000fe20003f46270 */
[----:B------:R-:W-:-:S05]  /*fa60*/  VIADD R12, R0, 0x50 ;  /* 0x00000050000c7836 */ /* 0x000fca0000000000 */
[C---:B------:R-:W-:Y:S02]  /*fa70*/  @!P1 LEA R27, R10.reuse, UR38, 0x1 ;  /* 0x000000260a1b9c11 */ /* 0x040fe4000f8e08ff */
[C---:B-1----:R-:W-:Y:S02]  /*fa80*/  @!P1 LEA R4, P3, R17.reuse, R14, 0x1 ;  /* 0x0000000e11049211 */ /* 0x042fe400078608ff */
[----:B------:R-:W1:Y:S03]  /*fa90*/  SHFL.IDX PT, R14, R9, 0x5, 0x181f ;  /* 0x00b81f00090e7f89 */ /* 0x000e6600000e0000 */
[----:B------:R-:W-:Y:S01]  /*faa0*/  @!P2 LEA R29, R10, UR38, 0x1 ;  /* 0x000000260a1dac11 */ /* 0x000fe2000f8e08ff */
[----:B------:R-:W-:Y:S02]  /*fab0*/  @!P1 IMAD.X R5, RZ, RZ, R21, P3 ;  /* 0x000000ffff059224 */ /* 0x000fe400018e0615 */
[----:B------:R-:W4:Y:S04]  /*fac0*/  SHFL.IDX PT, R21, R8, 0x5, 0x181f ;  /* 0x00b81f0008157f89 */ /* 0x000f2800000e0000 */
[----:B------:R2:W-:Y:S02]  /*fad0*/  @!P1 LDGSTS.E.BYPASS.LTC128B.128 [R27+0x9c00], desc[UR48][R4.64], !P0 ;  /* 0x09c00000041b9fae */ /* 0x0005e4000c101d70 */
[----:B--2---:R-:W-:-:S02]  /*fae0*/  @!P2 LEA R4, P1, R17, R28, 0x1 ;  /* 0x0000001c1104a211 */ /* 0x004fc400078208ff */
[----:B------:R-:W2:Y:S03]  /*faf0*/  SHFL.IDX PT, R28, R9, 0x6, 0x181f ;  /* 0x00d81f00091c7f89 */ /* 0x000ea600000e0000 */
[----:B---3--:R-:W-:Y:S01]  /*fb00*/  @!P2 IMAD.X R5, RZ, RZ, R20, P1 ;  /* 0x000000ffff05a224 */ /* 0x008fe200008e0614 */
[----:B------:R-:W-:Y:S01]  /*fb10*/  ISETP.GE.AND P1, PT, R12, R3, PT ;  /* 0x000000030c00720c */ /* 0x000fe20003f26270 */
[----:B------:R-:W3:Y:S01]  /*fb20*/  SHFL.IDX PT, R20, R8, 0x6, 0x181f ;  /* 0x00d81f0008147f89 */ /* 0x000ee200000e0000 */
[----:B------:R-:W-:-:S03]  /*fb30*/  VIADD R12, R0, 0x60 ;  /* 0x00000060000c7836 */ /* 0x000fc60000000000 */
[----:B------:R1:W-:Y:S02]  /*fb40*/  @!P2 LDGSTS.E.BYPASS.LTC128B.128 [R29+0xa400], desc[UR48][R4.64], !P0 ;  /* 0x0a400000041dafae */ /* 0x0003e4000c101d70 */
[----:B------:R-:W-:Y:S01]  /*fb50*/  ISETP.GE.AND P2, PT, R12, R3, PT ;  /* 0x000000030c00720c */ /* 0x000fe20003f46270 */
[----:B------:R-:W-:Y:S01]  /*fb60*/  VIADD R12, R0, 0x70 ;  /* 0x00000070000c7836 */ /* 0x000fe20000000000 */
[----:B------:R-:W-:Y:S04]  /*fb70*/  SHFL.IDX PT, R8, R8, 0x7, 0x181f ;  /* 0x00f81f0008087f89 */ /* 0x000fe800000e0000 */
[C---:B-1----:R-:W-:Y:S02]  /*fb80*/  @!P1 LEA R4, P3, R17.reuse, R14, 0x1 ;  /* 0x0000000e11049211 */ /* 0x042fe400078608ff */
[----:B------:R-:W1:Y:S05]  /*fb90*/  SHFL.IDX PT, R14, R9, 0x7, 0x181f ;  /* 0x00f81f00090e7f89 */ /* 0x000e6a00000e0000 */
[C---:B------:R-:W-:Y:S01]  /*fba0*/  @!P2 LEA R27, R10.reuse, UR38, 0x1 ;  /* 0x000000260a1bac11 */ /* 0x040fe2000f8e08ff */
[----:B----4-:R-:W-:Y:S01]  /*fbb0*/  @!P1 IMAD.X R5, RZ, RZ, R21, P3 ;  /* 0x000000ffff059224 */ /* 0x010fe200018e0615 */
[----:B------:R-:W-:Y:S01]  /*fbc0*/  @!P1 LEA R21, R10, UR38, 0x1 ;  /* 0x000000260a159c11 */ /* 0x000fe2000f8e08ff */
[----:B------:R-:W-:Y:S04]  /*fbd0*/  SHFL.IDX PT, R9, R6, 0x1, 0x181f ;  /* 0x00381f0006097f89 */ /* 0x000fe800000e0000 */
[----:B------:R2:W-:Y:S02]  /*fbe0*/  @!P1 LDGSTS.E.BYPASS.LTC128B.128 [R21+0xac00], desc[UR48][R4.64], !P0 ;  /* 0x0ac0000004159fae */ /* 0x0005e4000c101d70 */
[----:B--2---:R-:W-:-:S02]  /*fbf0*/  @!P2 LEA R4, P1, R17, R28, 0x1 ;  /* 0x0000001c1104a211 */ /* 0x004fc400078208ff */
[----:B------:R-:W2:Y:S03]  /*fc00*/  SHFL.IDX PT, R28, R7, RZ, 0x181f ;  /* 0x00181fff071c7589 */ /* 0x000ea600000e0000 */
[----:B---3--:R-:W-:Y:S01]  /*fc10*/  @!P2 IMAD.X R5, RZ, RZ, R20, P1 ;  /* 0x000000ffff05a224 */ /* 0x008fe200008e0614 */
[----:B------:R-:W-:Y:S01]  /*fc20*/  ISETP.GE.AND P1, PT, R12, R3, PT ;  /* 0x000000030c00720c */ /* 0x000fe20003f26270 */
[----:B------:R-:W3:Y:S01]  /*fc30*/  SHFL.IDX PT, R20, R6, RZ, 0x181f ;  /* 0x00181fff06147589 */ /* 0x000ee200000e0000 */
[----:B------:R-:W-:-:S03]  /*fc40*/  VIADD R12, R0, 0x80 ;  /* 0x00000080000c7836 */ /* 0x000fc60000000000 */
[----:B------:R1:W-:Y:S02]  /*fc50*/  @!P2 LDGSTS.E.BYPASS.LTC128B.128 [R27+0xb400], desc[UR48][R4.64], !P0 ;  /* 0x0b400000041bafae */ /* 0x0003e4000c101d70 */
[----:B------:R-:W-:Y:S01]  /*fc60*/  ISETP.GE.AND P2, PT, R12, R3, PT ;  /* 0x000000030c00720c */ /* 0x000fe20003f46270 */
[----:B------:R-:W-:-:S05]  /*fc70*/  VIADD R12, R0, 0xa0 ;  /* 0x000000a0000c7836 */ /* 0x000fca0000000000 */
[C---:B------:R-:W-:Y:S02]  /*fc80*/  @!P1 LEA R21, R10.reuse, UR38, 0x1 ;  /* 0x000000260a159c11 */ /* 0x040fe4000f8e08ff */
[----:B-1----:R-:W-:Y:S02]  /*fc90*/  @!P1 LEA R4, P3, R17, R14, 0x1 ;  /* 0x0000000e11049211 */ /* 0x002fe400078608ff */
[----:B------:R-:W1:Y:S03]  /*fca0*/  SHFL.IDX PT, R14, R7, 0x1, 0x181f ;  /* 0x00381f00070e7f89 */ /* 0x000e6600000e0000 */
[----:B------:R-:W-:Y:S01]  /*fcb0*/  @!P2 LEA R27, R10, UR38, 0x1 ;  /* 0x000000260a1bac11 */ /* 0x000fe2000f8e08ff */
[----:B------:R-:W-:Y:S02]  /*fcc0*/  @!P1 IMAD.X R5, RZ, RZ, R8, P3 ;  /* 0x000000ffff059224 */ /* 0x000fe400018e0608 */
[----:B------:R-:W-:-:S03]  /*fcd0*/  VIADD R8, R0, 0x90 ;  /* 0x0000009000087836 */ /* 0x000fc60000000000 */
[----:B------:R2:W-:Y:S02]  /*fce0*/  @!P1 LDGSTS.E.BYPASS.LTC128B.128 [R21+0xbc00], desc[UR48][R4.64], !P0 ;  /* 0x0bc0000004159fae */ /* 0x0005e4000c101d70 */
[----:B--2---:R-:W-:-:S05]  /*fcf0*/  @!P2 LEA R4, P1, R17, R28, 0x1 ;  /* 0x0000001c1104a211 */ /* 0x004fca00078208ff */
[----:B---3--:R-:W-:Y:S01]  /*fd00*/  @!P2 IMAD.X R5, RZ, RZ, R20, P1 ;  /* 0x000000ffff05a224 */ /* 0x008fe200008e0614 */
[-C--:B------:R-:W-:Y:S01]  /*fd10*/  ISETP.GE.AND P1, PT, R8, R3.reuse, PT ;  /* 0x000000030800720c */ /* 0x080fe20003f26270 */
[----:B------:R-:W2:Y:S04]  /*fd20*/  SHFL.IDX PT, R20, R7, 0x2, 0x181f ;  /* 0x00581f0007147f89 */ /* 0x000ea800000e0000 */
[----:B------:R-:W3:Y:S04]  /*fd30*/  SHFL.IDX PT, R8, R6, 0x2, 0x181f ;  /* 0x00581f0006087f89 */ /* 0x000ee800000e0000 */
[----:B------:R1:W-:Y:S01]  /*fd40*/  @!P2 LDGSTS.E.BYPASS.LTC128B.128 [R27+0xc400], desc[UR48][R4.64], !P0 ;  /* 0x0c400000041bafae */ /* 0x0003e2000c101d70 */
[----:B------:R-:W-:-:S03]  /*fd50*/  ISETP.GE.AND P2, PT, R12, R3, PT ;  /* 0x000000030c00720c */ /* 0x000fc60003f46270 */
[----:B------:R-:W4:Y:S01]  /*fd60*/  SHFL.IDX PT, R6, R6, 0x3, 0x181f ;  /* 0x00781f0006067f89 */ /* 0x000f2200000e0000 */
[----:B-1----:R-:W-:-:S09]  /*fd70*/  @!P1 LEA R4, P3, R17, R14, 0x1 ;  /* 0x0000000e11049211 */ /* 0x002fd200078608ff */
[C---:B------:R-:W-:Y:S01]  /*fd80*/  @!P2 LEA R21, R10.reuse, UR38, 0x1 ;  /* 0x000000260a15ac11 */ /* 0x040fe2000f8e08ff */
[----:B------:R1:W0:Y:S01]  /*fd90*/  SHFL.IDX PT, R14, R7, 0x3, 0x181f ;  /* 0x00781f00070e7f89 */ /* 0x00022200000e0000 */
[----:B------:R-:W-:Y:S01]  /*fda0*/  @!P1 IMAD.X R5, RZ, RZ, R9, P3 ;  /* 0x000000ffff059224 */ /* 0x000fe200018e0609 */
[----:B------:R-:W-:-:S05]  /*fdb0*/  @!P1 LEA R9, R10, UR38, 0x1 ;  /* 0x000000260a099c11 */ /* 0x000fca000f8e08ff */
[----:B------:R2:W-:Y:S02]  /*fdc0*/  @!P1 LDGSTS.E.BYPASS.LTC128B.128 [R9+0xcc00], desc[UR48][R4.64], !P0 ;  /* 0x0cc0000004099fae */ /* 0x0005e4000c101d70 */
[----:B--2---:R-:W-:-:S05]  /*fdd0*/  @!P2 LEA R4, P1, R17, R20, 0x1 ;  /* 0x000000141104a211 */ /* 0x004fca00078208ff */
[----:B---3--:R-:W-:-:S05]  /*fde0*/  @!P2 IMAD.X R5, RZ, RZ, R8, P1 ;  /* 0x000000ffff05a224 */ /* 0x008fca00008e0608 */
[----:B0---4-:R1:W-:Y:S03]  /*fdf0*/  @!P2 LDGSTS.E.BYPASS.LTC128B.128 [R21+0xd400], desc[UR48][R4.64], !P0 ;  /* 0x0d4000000415afae */ /* 0x0113e6000c101d70 */
.L_x_13144:
[----:B------:R-:W-:-:S05]  /*fe00*/  VIADD R0, R0, 0xb0 ;  /* 0x000000b000007836 */ /* 0x000fca0000000000 */
[----:B------:R-:W-:Y:S01]  /*fe10*/  ISETP.GE.AND P1, PT, R0, R3, PT ;  /* 0x000000030000720c */ /* 0x000fe20003f26270 */
[----:B------:R-:W-:-:S05]  /*fe20*/  IMAD.MOV.U32 R0, RZ, RZ, 0x1 ;  /* 0x00000001ff007424 */ /* 0x000fca00078e00ff */
[----:B------:R-:W-:-:S07]  /*fe30*/  SHF.L.U32 R0, R0, 0x1f, RZ ;  /* 0x0000001f00007819 */ /* 0x000fce00000006ff */
[----:B-1----:R-:W-:Y:S02]  /*fe40*/  @!P1 LEA R4, P2, R17, R14, 0x1 ;  /* 0x0000000e11049211 */ /* 0x002fe400078408ff */
        /* <DEDUP_REMOVED lines=11> */
[----:B0-----:R-:W-:-:S05]  /*ff00*/  VIADD R3, R26, 0xfffffffe ;  /* 0xfffffffe1a037836 */ /* 0x001fca0000000000 */
[----:B------:R-:W-:Y:S01]  /*ff10*/  ISETP.GE.AND P1, PT, R3, UR41, PT ;  /* 0x0000002903007c0c */ /* 0x000fe2000bf26270 */
[----:B------:R-:W0:Y:S02]  /*ff20*/  SYNCS.PHASECHK.TRANS64.TRYWAIT P0, [UR38+0x16820], R0 ;  /* 0x01682000ff0075a7 */ /* 0x000e240008000166 */
[----:B0-----:R-:W-:Y:S10]  /*ff30*/  @!P0 BRA `(.L_x_13055) ;  /* 0x0000002c00288947 */ /* 0x001ff40003800000 */
.L_x_13145:
[----:B------:R-:W-:Y:S02]  /*ff40*/  IMAD.MOV.U32 R12, RZ, RZ, 0x1 ;  /* 0x00000001ff0c7424 */ /* 0x000fe400078e00ff */
        /* <DEDUP_REMOVED lines=26> */
.L_x_13084:
        /* <DEDUP_REMOVED lines=28> */
.L_x_13060:
[----:B------:R-:W1:Y:S01]  /*102b0*/  SYNCS.PHASECHK.TRANS64.TRYWAIT P0, [UR38+0x16848], R12 ;  /* 0x0168480cff0075a7 */ /* 0x000e620008000166 */
[----:B------:R-:W-:Y:S01]  /*102c0*/  BSSY B2, `(.L_x_13061) ;  /* 0x0000003000027945 */ /* 0x000fe20003800000 */
[----:B------:R-:W-:-:S03]  /*102d0*/  ISETP.NE.AND P2, PT, R19, RZ, PT ;  /* 0x000000ff1300720c */ /* 0x000fc60003f45270 */
[----:B-1----:R-:W-:Y:S10]  /*102e0*/  @!P0 BRA `(.L_x_13062) ;  /* 0x0000002800548947 */ /* 0x002ff40003800000 */
.L_x_13146:
[----:B------:R-:W-:Y:S05]  /*102f0*/  BSYNC B2 ;  /* 0x0000000000027941 */ /* 0x000fea0003800000 */
.L_x_13061:
[----:B------:R-:W-:Y:S04]  /*10300*/  BSSY B2, `(.L_x_13063) ;  /* 0x0000007000027945 */ /* 0x000fe80003800000 */
[----:B------:R-:W-:Y:S05]  /*10310*/  @P2 BRA `(.L_x_13064) ;  /* 0x0000000000142947 */ /* 0x000fea0003800000 */
[----:B------:R-:W-:Y:S01]  /*10320*/  ISETP.NE.AND P0, PT, R8, RZ, PT ;  /* 0x000000ff0800720c */ /* 0x000fe20003f05270 */
[----:B0-----:R-:W-:-:S04]  /*10330*/  IMAD.MOV.U32 R4, RZ, RZ, 0x4000 ;  /* 0x00004000ff047424 */ /* 0x001fc800078e00ff */
[----:B------:R1:W-:Y:S08]  /*10340*/  SYNCS.ARRIVE.TRANS64 RZ, [UR38+0x16838], R4 ;  /* 0x01683804ffff79a7 */ /* 0x0003f00008000026 */
[----:B-1----:R-:W-:Y:S05]  /*10350*/  @!P0 BRA `(.L_x_13064) ;  /* 0x0000000000048947 */ /* 0x002fea0003800000 */
[----:B------:R-:W-:Y:S01]  /*10360*/  BPT.TRAP 0x1 ;  /* 0x000000040000795c */ /* 0x000fe20000300000 */
.L_x_13064:
[----:B------:R-:W-:Y:S05]  /*10370*/  BSYNC B2 ;  /* 0x0000000000027941 */ /* 0x000fea0003800000 */
.L_x_13063:
        /* <DEDUP_REMOVED lines=11> */
.L_x_13065:
[----:B------:R-:W-:-:S13]  /*10430*/  @P0 ELECT P3, URZ, PT ;  /* 0x00000000003f082f */ /* 0x000fda0003860000 */
[----:B-----5:R-:W-:Y:S02]  /*10440*/  @P3 R2UR UR37, R6 ;  /* 0x00000000062532ca */ /* 0x020fe400000e0000 */
        /* <DEDUP_REMOVED lines=8> */
.L_x_13147:
[----:B------:R-:W-:Y:S05]  /*104d0*/  BSYNC B2 ;  /* 0x0000000000027941 */ /* 0x000fea0003800000 */
.L_x_13066:
        /* <DEDUP_REMOVED lines=9> */
.L_x_13069:
[----:B------:R-:W-:Y:S05]  /*10570*/  BSYNC B2 ;  /* 0x0000000000027941 */ /* 0x000fea0003800000 */
.L_x_13068:
        /* <DEDUP_REMOVED lines=10> */
.L_x_13070:
        /* <DEDUP_REMOVED lines=10> */
.L_x_13059:
[----:B------:R-:W-:Y:S05]  /*106c0*/  BSYNC B1 ;  /* 0x0000000000017941 */ /* 0x000fea0003800000 */
.L_x_13058:
        /* <DEDUP_REMOVED lines=27> */
.L_x_13073:
[----:B------:R-:W1:Y:S01]  /*10880*/  SYNCS.PHASECHK.TRANS64.TRYWAIT P0, [UR38+0x16840], R14 ;  /* 0x0168400eff0075a7 */ /* 0x000e620008000166 */
[----:B------:R-:W-:Y:S01]  /*10890*/  BSSY B2, `(.L_x_13074) ;  /* 0x0000003000027945 */ /* 0x000fe20003800000 */
[----:B------:R-:W-:-:S03]  /*108a0*/  ISETP.NE.AND P2, PT, R19, RZ, PT ;  /* 0x000000ff1300720c */ /* 0x000fc60003f45270 */
[----:B-1----:R-:W-:Y:S10]  /*108b0*/  @!P0 BRA `(.L_x_13075) ;  /* 0x0000002400108947 */ /* 0x002ff40003800000 */
.L_x_13148:
[----:B------:R-:W-:Y:S05]  /*108c0*/  BSYNC B2 ;  /* 0x0000000000027941 */ /* 0x000fea0003800000 */
.L_x_13074:
[----:B------:R-:W-:Y:S04]  /*108d0*/  BSSY B2, `(.L_x_13076) ;  /* 0x0000007000027945 */ /* 0x000fe80003800000 */
[----:B------:R-:W-:Y:S05]  /*108e0*/  @P2 BRA `(.L_x_13077) ;  /* 0x0000000000142947 */ /* 0x000fea0003800000 */
[----:B------:R-:W-:Y:S01]  /*108f0*/  ISETP.NE.AND P0, PT, R8, RZ, PT ;  /* 0x000000ff0800720c */ /* 0x000fe20003f05270 */
[----:B0-----:R-:W-:-:S04]  /*10900*/  IMAD.MOV.U32 R4, RZ, RZ, 0x4000 ;  /* 0x00004000ff047424 */ /* 0x001fc800078e00ff */
[----:B------:R1:W-:Y:S08]  /*10910*/  SYNCS.ARRIVE.TRANS64 RZ, [UR38+0x16830], R4 ;  /* 0x01683004ffff79a7 */ /* 0x0003f00008000026 */
[----:B-1----:R-:W-:Y:S05]  /*10920*/  @!P0 BRA `(.L_x_13077) ;  /* 0x0000000000048947 */ /* 0x002fea0003800000 */
[----:B------:R-:W-:Y:S01]  /*10930*/  BPT.TRAP 0x1 ;  /* 0x000000040000795c */ /* 0x000fe20000300000 */
.L_x_13077:
[----:B------:R-:W-:Y:S05]  /*10940*/  BSYNC B2 ;  /* 0x0000000000027941 */ /* 0x000fea0003800000 */
.L_x_13076:
        /* <DEDUP_REMOVED lines=11> */
.L_x_13078:
        /* <DEDUP_REMOVED lines=12> */
.L_x_13149:
[----:B------:R-:W-:Y:S05]  /*10ac0*/  BSYNC B2 ;  /* 0x0000000000027941 */ /* 0x000fea0003800000 */
.L_x_13079:
        /* <DEDUP_REMOVED lines=9> */
.L_x_13082:
[----:B------:R-:W-:Y:S05]  /*10b60*/  BSYNC B2 ;  /* 0x0000000000027941 */ /* 0x000fea0003800000 */
.L_x_13081:
        /* <DEDUP_REMOVED lines=10> */
.L_x_13083:
        /* <DEDUP_REMOVED lines=10> */
.L_x_13072:
[----:B------:R-:W-:Y:S05]  /*10cb0*/  BSYNC B1 ;  /* 0x0000000000017941 */ /* 0x000fea0003800000 */
.L_x_13071:
[----:B------:R-:W-:Y:S02]  /*10cc0*/  VIADD R3, R3, 0xfffffffe ;  /* 0xfffffffe03037836 */ /* 0x000fe40000000000 */
[----:B------:R-:W-:Y:S01]  /*10cd0*/  IMAD.MOV.U32 R11, RZ, RZ, R12 ;  /* 0x000000ffff0b7224 */ /* 0x000fe200078e000c */
[----:B------:R-:W-:Y:S06]  /*10ce0*/  @P1 BRA `(.L_x_13084) ;  /* 0xfffffff400001947 */ /* 0x000fec000383ffff */
[----:B------:R-:W-:Y:S05]  /*10cf0*/  BSYNC B0 ;  /* 0x0000000000007941 */ /* 0x000fea0003800000 */
.L_x_13057:
        /* <DEDUP_REMOVED lines=28> */
.L_x_13086:
[----:B------:R-:W1:Y:S01]  /*10ec0*/  SYNCS.PHASECHK.TRANS64.TRYWAIT P0, [UR38+0x16848], R9 ;  /* 0x01684809ff0075a7 */ /* 0x000e620008000166 */
[----:B------:R-:W-:Y:S01]  /*10ed0*/  BSSY B1, `(.L_x_13087) ;  /* 0x0000003000017945 */ /* 0x000fe20003800000 */
[----:B------:R-:W-:-:S03]  /*10ee0*/  ISETP.NE.AND P1, PT, R19, RZ, PT ;  /* 0x000000ff1300720c */ /* 0x000fc60003f25270 */
[----:B-1----:R-:W-:Y:S10]  /*10ef0*/  @!P0 BRA `(.L_x_13088) ;  /* 0x0000001c00b08947 */ /* 0x002ff40003800000 */
.L_x_13150:
[----:B------:R-:W-:Y:S05]  /*10f00*/  BSYNC B1 ;  /* 0x0000000000017941 */ /* 0x000fea0003800000 */
.L_x_13087:
[----:B------:R-:W-:Y:S04]  /*10f10*/  BSSY B1, `(.L_x_13089) ;  /* 0x0000007000017945 */ /* 0x000fe80003800000 */
[----:B------:R-:W-:Y:S05]  /*10f20*/  @P1 BRA `(.L_x_13090) ;  /* 0x0000000000141947 */ /* 0x000fea0003800000 */
[----:B------:R-:W-:Y:S01]  /*10f30*/  ISETP.NE.AND P0, PT, R8, RZ, PT ;  /* 0x000000ff0800720c */ /* 0x000fe20003f05270 */
[----:B0-----:R-:W-:-:S04]  /*10f40*/  IMAD.MOV.U32 R4, RZ, RZ, 0x4000 ;  /* 0x00004000ff047424 */ /* 0x001fc800078e00ff */
[----:B------:R1:W-:Y:S08]  /*10f50*/  SYNCS.ARRIVE.TRANS64 RZ, [UR38+0x16838], R4 ;  /* 0x01683804ffff79a7 */ /* 0x0003f00008000026 */
[----:B-1----:R-:W-:Y:S05]  /*10f60*/  @!P0 BRA `(.L_x_13090) ;  /* 0x0000000000048947 */ /* 0x002fea0003800000 */
[----:B------:R-:W-:Y:S01]  /*10f70*/  BPT.TRAP 0x1 ;  /* 0x000000040000795c */ /* 0x000fe20000300000 */
.L_x_13090:
[----:B------:R-:W-:Y:S05]  /*10f80*/  BSYNC B1 ;  /* 0x0000000000017941 */ /* 0x000fea0003800000 */
.L_x_13089:
        /* <DEDUP_REMOVED lines=11> */
.L_x_13091:
        /* <DEDUP_REMOVED lines=11> */
.L_x_13151:
[----:B------:R-:W-:Y:S05]  /*110f0*/  BSYNC B1 ;  /* 0x0000000000017941 */ /* 0x000fea0003800000 */
.L_x_13092:
        /* <DEDUP_REMOVED lines=9> */
.L_x_13095:
[----:B------:R-:W-:Y:S05]  /*11190*/  BSYNC B1 ;  /* 0x0000000000017941 */ /* 0x000fea0003800000 */
.L_x_13094:
        /* <DEDUP_REMOVED lines=10> */
.L_x_13096:
        /* <DEDUP_REMOVED lines=10> */
.L_x_13085:
[----:B------:R-:W-:Y:S05]  /*112e0*/  BSYNC B0 ;  /* 0x0000000000007941 */ /* 0x000fea0003800000 */
.L_x_13056:
        /* <DEDUP_REMOVED lines=9> */
.L_x_13152:
[----:B------:R-:W-:Y:S05]  /*11380*/  BSYNC B1 ;  /* 0x0000000000017941 */ /* 0x000fea0003800000 */
.L_x_13099:
[----:B------:R-:W-:Y:S04]  /*11390*/  BSSY B1, `(.L_x_13101) ;  /* 0x0000007000017945 */ /* 0x000fe80003800000 */
[----:B------:R-:W-:Y:S05]  /*113a0*/  @P1 BRA `(.L_x_13102) ;  /* 0x0000000000141947 */ /* 0x000fea0003800000 */
[----:B------:R-:W-:Y:S01]  /*113b0*/  LOP3.LUT P0, RZ, R2, 0x1f, RZ, 0xc0, !PT ;  /* 0x0000001f02ff7812 */ /* 0x000fe2000780c0ff */
[----:B0-----:R-:W-:-:S04]  /*113c0*/  IMAD.MOV.U32 R3, RZ, RZ, 0x4000 ;  /* 0x00004000ff037424 */ /* 0x001fc800078e00ff */
[----:B------:R1:W-:Y:S08]  /*113d0*/  SYNCS.ARRIVE.TRANS64 RZ, [R4+URZ+0x16850], R3 ;  /* 0x0168500304ff79a7 */ /* 0x0003f0000800003f */
[----:B------:R-:W-:Y:S05]  /*113e0*/  @!P0 BRA `(.L_x_13102) ;  /* 0x0000000000048947 */ /* 0x000fea0003800000 */
[----:B------:R-:W-:Y:S01]  /*113f0*/  BPT.TRAP 0x1 ;  /* 0x000000040000795c */ /* 0x000fe20000300000 */
.L_x_13102:
[----:B------:R-:W-:Y:S05]  /*11400*/  BSYNC B1 ;  /* 0x0000000000017941 */ /* 0x000fea0003800000 */
.L_x_13101:
        /* <DEDUP_REMOVED lines=13> */
.L_x_13103:
        /* <DEDUP_REMOVED lines=8> */
.L_x_13098:
[----:B------:R-:W-:Y:S05]  /*11560*/  BSYNC B0 ;  /* 0x0000000000007941 */ /* 0x000fea0003800000 */
.L_x_13097:
[----:B------:R-:W-:Y:S02]  /*11570*/  VIADD R0, R0, 0x1 ;  /* 0x0000000100007836 */ /* 0x000fe40000000000 */
[----:B01----:R-:W-:-:S03]  /*11580*/  IMAD.MOV.U32 R4, RZ, RZ, RZ ;  /* 0x000000ffff047224 */ /* 0x003fc600078e00ff */
[----:B------:R-:W-:-:S04]  /*11590*/  ISETP.NE.AND P0, PT, R0, 0x2, PT ;  /* 0x000000020000780c */ /* 0x000fc80003f05270 */
[----:B------:R-:W-:Y:S02]  /*115a0*/  SEL R3, RZ, 0x1, P0 ;  /* 0x00000001ff037807 */ /* 0x000fe40000000000 */
[----:B------:R-:W-:Y:S02]  /*115b0*/  SEL R0, R0, RZ, P0 ;  /* 0x000000ff00007207 */ /* 0x000fe40000000000 */
[----:B------:R-:W-:-:S07]  /*115c0*/  LOP3.LUT R3, R12, R3, RZ, 0x3c, !PT ;  /* 0x000000030c037212 */ /* 0x000fce00078e3cff */
.L_x_13036:
[----:B------:R-:W0:Y:S01]  /*115d0*/  S2R R5, SR_CgaCtaId ;  /* 0x0000000000057919 */ /* 0x000e220000008800 */
[----:B------:R-:W-:Y:S02]  /*115e0*/  MOV R2, 0x400 ;  /* 0x0000040000027802 */ /* 0x000fe40000000f00 */
[----:B------:R-:W-:Y:S02]  /*115f0*/  SHF.L.U32 R4, R4, 0x1f, RZ ;  /* 0x0000001f04047819 */ /* 0x000fe400000006ff */
[----:B0-----:R-:W-:-:S04]  /*11600*/  LEA R7, R5, R2, 0x18 ;  /* 0x0000000205077211 */ /* 0x001fc800078ec0ff */
[----:B------:R-:W0:Y:S02]  /*11610*/  SYNCS.PHASECHK.TRANS64.TRYWAIT P0, [R7+URZ+0x16820], R4 ;  /* 0x01682004070075a7 */ /* 0x000e24000800017f */
[----:B0-----:R-:W-:Y:S05]  /*11620*/  @!P0 BRA `(.L_x_13104) ;  /* 0x0000001800288947 */ /* 0x001fea0003800000 */
.L_x_13153:
[----:B------:R-:W-:-:S03]  /*11630*/  UMOV UR4, 0xffffffff ;  /* 0xffffffff00047882 */ /* 0x000fc60000000000 */
[----:B------:R-:W-:Y:S05]  /*11640*/  BRA.DIV UR4, `(.L_x_13105) ;  /* 0x0000001a04347947 */ /* 0x000fea000b800000 */
[----:B------:R1:W2:Y:S02]  /*11650*/  SHFL.IDX PT, R14, R16, RZ, 0x1f ;  /* 0x00001fff100e7589 */ /* 0x0002a400000e0000 */
.L_x_13156:
[----:B--2---:R-:W-:-:S13]  /*11660*/  ISETP.NE.AND P0, PT, R14, RZ, PT ;  /* 0x000000ff0e00720c */ /* 0x004fda0003f05270 */
[----:B------:R-:W-:Y:S05]  /*11670*/  @P0 BRA `(.L_x_12952) ;  /* 0x0000000000880947 */ /* 0x000fea0003800000 */
[----:B------:R-:W-:-:S03]  /*11680*/  UMOV UR4, 0xffffffff ;  /* 0xffffffff00047882 */ /* 0x000fc60000000000 */
[----:B------:R-:W-:Y:S05]  /*11690*/  BRA.DIV UR4, `(.L_x_13106) ;  /* 0x0000001a04487947 */ /* 0x000fea000b800000 */
[----:B------:R-:W-:-:S13]  /*116a0*/  ELECT P6, URZ, PT ;  /* 0x00000000003f782f */ /* 0x000fda00038c0000 */
.L_x_13159:
[----:B------:R-:W-:Y:S05]  /*116b0*/  @!P6 BRA `(.L_x_12952) ;  /* 0x000000000078e947 */ /* 0x000fea0003800000 */
[----:B------:R-:W-:-:S06]  /*116c0*/  ULOP3.LUT UR4, UR45, 0x2, URZ, 0xfc, !UPT ;  /* 0x000000022d047892 */ /* 0x000fcc000f8efc3f */
[----:B------:R-:W-:-:S05]  /*116d0*/  IMAD.U32 R2, RZ, RZ, UR4 ;  /* 0x00000004ff027e24 */ /* 0x000fca000f8e00ff */
[----:B------:R-:W-:-:S13]  /*116e0*/  ISETP.NE.AND P2, PT, R2, 0x3, PT ;  /* 0x000000030200780c */ /* 0x000fda0003f45270 */
[----:B------:R-:W-:Y:S05]  /*116f0*/  @!P2 BRA `(.L_x_13107) ;  /* 0x000000000004a947 */ /* 0x000fea0003800000 */
[----:B------:R-:W-:Y:S01]  /*11700*/  BPT.TRAP 0x1 ;  /* 0x000000040000795c */ /* 0x000fe20000300000 */
.L_x_13107:
        /* <DEDUP_REMOVED lines=12> */
.L_x_13160:
[----:B------:R-:W2:Y:S02]  /*117d0*/  SYNCS.PHASECHK.TRANS64.TRYWAIT P0, [R3+URZ], R2 ;  /* 0x00000002030075a7 */ /* 0x000ea4000800017f */
[----:B--2---:R-:W-:Y:S05]  /*117e0*/  @!P0 BRA `(.L_x_13109) ;  /* 0x0000001800288947 */ /* 0x004fea0003800000 */
.L_x_13161:
[----:B------:R-:W-:Y:S05]  /*117f0*/  @!P2 BRA `(.L_x_13110) ;  /* 0x000000000004a947 */ /* 0x000fea0003800000 */
[----:B------:R-:W-:Y:S01]  /*11800*/  BPT.TRAP 0x1 ;  /* 0x000000040000795c */ /* 0x000fe20000300000 */
.L_x_13110:
[----:B--2---:R-:W-:-:S04]  /*11810*/  VIADD R3, R7, 0x16860 ;  /* 0x0001686007037836 */ /* 0x004fc80000000000 */
[----:B------:R-:W-:-:S04]  /*11820*/  IMAD R0, R0, 0x8, R3 ;  /* 0x0000000800007824 */ /* 0x000fc800078e0203 */
[----:B------:R-:W2:Y:S02]  /*11830*/  SYNCS.PHASECHK.TRANS64.TRYWAIT P0, [R0+URZ], R5 ;  /* 0x00000005000075a7 */ /* 0x000ea4000800017f */
[----:B--2---:R-:W-:Y:S05]  /*11840*/  @!P0 BRA `(.L_x_13111) ;  /* 0x0000001800248947 */ /* 0x004fea0003800000 */
.L_x_13162:
[----:B------:R-:W-:-:S07]  /*11850*/  IMAD R3, R8, 0x8, R3 ;  /* 0x0000000808037824 */ /* 0x000fce00078e0203 */
.L_x_13112:
[----:B---3--:R3:W4:Y:S02]  /*11860*/  SYNCS.PHASECHK.TRANS64.TRYWAIT P0, [R3+URZ], R2 ;  /* 0x00000002030075a7 */ /* 0x008724000800017f */
[----:B----4-:R-:W-:Y:S05]  /*11870*/  @!P0 NANOSLEEP.SYNCS 0x989680 ;  /* 0x009896800000895d */ /* 0x010fea0003900000 */
[----:B------:R-:W4:Y:S02]  /*11880*/  @!P0 SYNCS.PHASECHK.TRANS64 P0, [R3+URZ], R2 ;  /* 0x00000002030085a7 */ /* 0x000f24000800007f */
[----:B----4-:R-:W-:Y:S05]  /*11890*/  @!P0 BRA `(.L_x_13112) ;  /* 0xfffffffc00f08947 */ /* 0x010fea000383ffff */
.L_x_12952:
[----:B------:R-:W-:Y:S05]  /*118a0*/  BSYNC B6 ;  /* 0x0000000000067941 */ /* 0x000fea0003800000 */
.L_x_12949:
[----:B------:R-:W-:Y:S05]  /*118b0*/  EXIT ;  /* 0x000000000000794d */ /* 0x000fea0003800000 */
.L_x_12962:
[----:B0-----:R-:W-:-:S04]  /*118c0*/  IMAD.U32 R3, RZ, RZ, UR38 ;  /* 0x00000026ff037e24 */ /* 0x001fc8000f8e00ff */
[----:B------:R0:W1:Y:S03]  /*118d0*/  SYNCS.PHASECHK.TRANS64.TRYWAIT P0, [R3+URZ+0x16800], R0 ;  /* 0x01680000030075a7 */ /* 0x000066000800017f */
[----:B-1----:R-:W-:Y:S05]  /*118e0*/  @!P0 NANOSLEEP.SYNCS 0x989680 ;  /* 0x009896800000895d */ /* 0x002fea0003900000 */
[----:B------:R-:W1:Y:S02]  /*118f0*/  @!P0 SYNCS.PHASECHK.TRANS64 P0, [R3+URZ+0x16800], R0 ;  /* 0x01680000030085a7 */ /* 0x000e64000800007f */
[----:B-1----:R-:W-:Y:S05]  /*11900*/  @!P0 BRA `(.L_x_12962) ;  /* 0xfffffffc00ec8947 */ /* 0x002fea000383ffff */
[----:B------:R-:W-:Y:S05]  /*11910*/  BRA `(.L_x_13113) ;  /* 0xfffffefc00607947 */ /* 0x000fea000383ffff */
.L_x_12966:
[----:B-1----:R-:W-:-:S04]  /*11920*/  IMAD.U32 R3, RZ, RZ, UR38 ;  /* 0x00000026ff037e24 */ /* 0x002fc8000f8e00ff */
[----:B------:R1:W2:Y:S03]  /*11930*/  SYNCS.PHASECHK.TRANS64.TRYWAIT P2, [R3+URZ+0x16830], R0 ;  /* 0x01683000030075a7 */ /* 0x0002a6000804017f */
[----:B--2---:R-:W-:Y:S05]  /*11940*/  @!P2 NANOSLEEP.SYNCS 0x989680 ;  /* 0x009896800000a95d */ /* 0x004fea0003900000 */
[----:B------:R-:W2:Y:S02]  /*11950*/  @!P2 SYNCS.PHASECHK.TRANS64 P2, [R3+URZ+0x16830], R0 ;  /* 0x016830000300a5a7 */ /* 0x000ea4000804007f */
[----:B--2---:R-:W-:Y:S05]  /*11960*/  @!P2 BRA `(.L_x_12966) ;  /* 0xfffffffc00eca947 */ /* 0x004fea000383ffff */
[----:B------:R-:W-:Y:S05]  /*11970*/  BRA `(.L_x_12965) ;  /* 0xfffffefc00807947 */ /* 0x000fea000383ffff */
.L_x_12982:
[----:B-1----:R-:W-:-:S04]  /*11980*/  IMAD.U32 R8, RZ, RZ, UR10 ;  /* 0x0000000aff087e24 */ /* 0x002fc8000f8e00ff */
[----:B------:R1:W2:Y:S03]  /*11990*/  SYNCS.PHASECHK.TRANS64.TRYWAIT P2, [R8+URZ+0x16830], R7 ;  /* 0x01683007080075a7 */ /* 0x0002a6000804017f */
[----:B--2---:R-:W-:Y:S05]  /*119a0*/  @!P2 NANOSLEEP.SYNCS 0x989680 ;  /* 0x009896800000a95d */ /* 0x004fea0003900000 */
[----:B------:R-:W2:Y:S02]  /*119b0*/  @!P2 SYNCS.PHASECHK.TRANS64 P2, [R8+URZ+0x16830], R7 ;  /* 0x016830070800a5a7 */ /* 0x000ea4000804007f */
[----:B--2---:R-:W-:Y:S05]  /*119c0*/  @!P2 BRA `(.L_x_12982) ;  /* 0xfffffffc00eca947 */ /* 0x004fea000383ffff */
[----:B------:R-:W-:Y:S05]  /*119d0*/  BRA `(.L_x_12979) ;  /* 0xffffff30006c7947 */ /* 0x000fea000383ffff */
.L_x_12986:
[----:B-1----:R-:W-:-:S04]  /*119e0*/  IMAD.U32 R8, RZ, RZ, UR10 ;  /* 0x0000000aff087e24 */ /* 0x002fc8000f8e00ff */
[----:B------:R1:W2:Y:S03]  /*119f0*/  SYNCS.PHASECHK.TRANS64.TRYWAIT P2, [R8+URZ+0x16850], R7 ;  /* 0x01685007080075a7 */ /* 0x0002a6000804017f */
[----:B--2---:R-:W-:Y:S05]  /*11a00*/  @!P2 NANOSLEEP.SYNCS 0x989680 ;  /* 0x009896800000a95d */ /* 0x004fea0003900000 */
[----:B------:R-:W2:Y:S02]  /*11a10*/  @!P2 SYNCS.PHASECHK.TRANS64 P2, [R8+URZ+0x16850], R7 ;  /* 0x016850070800a5a7 */ /* 0x000ea4000804007f */
[----:B--2---:R-:W-:Y:S05]  /*11a20*/  @!P2 BRA `(.L_x_12986) ;  /* 0xfffffffc00eca947 */ /* 0x004fea000383ffff */
[----:B------:R-:W-:Y:S05]  /*11a30*/  BRA `(.L_x_12983) ;  /* 0xffffff3000e47947 */ /* 0x000fea000383ffff */
.L_x_13003:
[----:B-1----:R-:W-:-:S04]  /*11a40*/  IMAD.U32 R7, RZ, RZ, UR10 ;  /* 0x0000000aff077e24 */ /* 0x002fc8000f8e00ff */
[----:B------:R1:W2:Y:S03]  /*11a50*/  SYNCS.PHASECHK.TRANS64.TRYWAIT P2, [R7+URZ+0x16830], R6 ;  /* 0x01683006070075a7 */ /* 0x0002a6000804017f */
[----:B--2---:R-:W-:Y:S05]  /*11a60*/  @!P2 NANOSLEEP.SYNCS 0x989680 ;  /* 0x009896800000a95d */ /* 0x004fea0003900000 */
[----:B------:R-:W2:Y:S02]  /*11a70*/  @!P2 SYNCS.PHASECHK.TRANS64 P2, [R7+URZ+0x16830], R6 ;  /* 0x016830060700a5a7 */ /* 0x000ea4000804007f */
[----:B--2---:R-:W-:Y:S05]  /*11a80*/  @!P2 BRA `(.L_x_13003) ;  /* 0xfffffffc00eca947 */ /* 0x004fea000383ffff */
[----:B------:R-:W-:Y:S05]  /*11a90*/  BRA `(.L_x_13000) ;  /* 0xffffff60005c7947 */ /* 0x000fea000383ffff */
.L_x_13007:
[----:B-1----:R-:W-:-:S04]  /*11aa0*/  IMAD.U32 R7, RZ, RZ, UR10 ;  /* 0x0000000aff077e24 */ /* 0x002fc8000f8e00ff */
[----:B------:R1:W2:Y:S03]  /*11ab0*/  SYNCS.PHASECHK.TRANS64.TRYWAIT P2, [R7+URZ+0x16850], R6 ;  /* 0x01685006070075a7 */ /* 0x0002a6000804017f */
[----:B--2---:R-:W-:Y:S05]  /*11ac0*/  @!P2 NANOSLEEP.SYNCS 0x989680 ;  /* 0x009896800000a95d */ /* 0x004fea0003900000 */
[----:B------:R-:W2:Y:S02]  /*11ad0*/  @!P2 SYNCS.PHASECHK.TRANS64 P2, [R7+URZ+0x16850], R6 ;  /* 0x016850060700a5a7 */ /* 0x000ea4000804007f */
[----:B--2---:R-:W-:Y:S05]  /*11ae0*/  @!P2 BRA `(.L_x_13007) ;  /* 0xfffffffc00eca947 */ /* 0x004fea000383ffff */
[----:B------:R-:W-:Y:S05]  /*11af0*/  BRA `(.L_x_13004) ;  /* 0xffffff6000d47947 */ /* 0x000fea000383ffff */
.L_x_13013:
[----:B-1----:R-:W-:-:S04]  /*11b00*/  IMAD.U32 R7, RZ, RZ, UR10 ;  /* 0x0000000aff077e24 */ /* 0x002fc8000f8e00ff */
[----:B------:R1:W2:Y:S03]  /*11b10*/  SYNCS.PHASECHK.TRANS64.TRYWAIT P2, [R7+URZ+0x16830], R6 ;  /* 0x01683006070075a7 */ /* 0x0002a6000804017f */
[----:B--2---:R-:W-:Y:S05]  /*11b20*/  @!P2 NANOSLEEP.SYNCS 0x989680 ;  /* 0x009896800000a95d */ /* 0x004fea0003900000 */
[----:B------:R-:W2:Y:S02]  /*11b30*/  @!P2 SYNCS.PHASECHK.TRANS64 P2, [R7+URZ+0x16830], R6 ;  /* 0x016830060700a5a7 */ /* 0x000ea4000804007f */
[----:B--2---:R-:W-:Y:S05]  /*11b40*/  @!P2 BRA `(.L_x_13013) ;  /* 0xfffffffc00eca947 */ /* 0x004fea000383ffff */
[----:B------:R-:W-:Y:S05]  /*11b50*/  BRA `(.L_x_13010) ;  /* 0xffffff7c00807947 */ /* 0x000fea000383ffff */
.L_x_13017:
[----:B-1----:R-:W-:-:S04]  /*11b60*/  IMAD.U32 R7, RZ, RZ, UR10 ;  /* 0x0000000aff077e24 */ /* 0x002fc8000f8e00ff */
[----:B------:R1:W2:Y:S03]  /*11b70*/  SYNCS.PHASECHK.TRANS64.TRYWAIT P2, [R7+URZ+0x16850], R6 ;  /* 0x01685006070075a7 */ /* 0x0002a6000804017f */
[----:B--2---:R-:W-:Y:S05]  /*11b80*/  @!P2 NANOSLEEP.SYNCS 0x989680 ;  /* 0x009896800000a95d */ /* 0x004fea0003900000 */
[----:B------:R-:W2:Y:S02]  /*11b90*/  @!P2 SYNCS.PHASECHK.TRANS64 P2, [R7+URZ+0x16850], R6 ;  /* 0x016850060700a5a7 */ /* 0x000ea4000804007f */
[----:B--2---:R-:W-:Y:S05]  /*11ba0*/  @!P2 BRA `(.L_x_13017) ;  /* 0xfffffffc00eca947 */ /* 0x004fea000383ffff */
[----:B------:R-:W-:Y:S05]  /*11bb0*/  BRA `(.L_x_13014) ;  /* 0xffffff7c00f47947 */ /* 0x000fea000383ffff */
.L_x_13030:
[----:B-1----:R-:W-:-:S04]  /*11bc0*/  IMAD.U32 R3, RZ, RZ, UR7 ;  /* 0x00000007ff037e24 */ /* 0x002fc8000f8e00ff */
[----:B------:R1:W2:Y:S03]  /*11bd0*/  SYNCS.PHASECHK.TRANS64.TRYWAIT P0, [R3+URZ+0x16850], R0 ;  /* 0x01685000030075a7 */ /* 0x0002a6000800017f */
[----:B--2---:R-:W-:Y:S05]  /*11be0*/  @!P0 NANOSLEEP.SYNCS 0x989680 ;  /* 0x009896800000895d */ /* 0x004fea0003900000 */
[----:B------:R-:W2:Y:S02]  /*11bf0*/  @!P0 SYNCS.PHASECHK.TRANS64 P0, [R3+URZ+0x16850], R0 ;  /* 0x01685000030085a7 */ /* 0x000ea4000800007f */
[----:B--2---:R-:W-:Y:S05]  /*11c00*/  @!P0 BRA `(.L_x_13030) ;  /* 0xfffffffc00ec8947 */ /* 0x004fea000383ffff */
[----:B------:R-:W-:Y:S05]  /*11c10*/  BRA `(.L_x_13029) ;  /* 0xffffffa8006c7947 */ /* 0x000fea000383ffff */
.L_x_13047:
[----:B------:R-:W-:Y:S02]  /*11c20*/  IMAD.MOV.U32 R13, RZ, RZ, R16 ;  /* 0x000000ffff0d7224 */ /* 0x000fe400078e0010 */
[----:B------:R-:W-:Y:S02]  /*11c30*/  IMAD.MOV.U32 R12, RZ, RZ, RZ ;  /* 0x000000ffff0c7224 */ /* 0x000fe400078e00ff */
[----:B------:R-:W-:Y:S02]  /*11c40*/  IMAD.MOV.U32 R11, RZ, RZ, 0x1f ;  /* 0x0000001fff0b7424 */ /* 0x000fe400078e00ff */
[----:B------:R-:W-:-:S07]  /*11c50*/  IMAD.MOV.U32 R15, RZ, RZ, -0x1 ;  /* 0xffffffffff0f7424 */ /* 0x000fce00078e00ff */
[----:B------:R-:W-:Y:S05]  /*11c60*/  WARPSYNC.COLLECTIVE R15, `(.L_x_13114) ;  /* 0x000000000f087348 */ /* 0x000fea0003c00000 */
[----:B------:R0:W1:Y:S02]  /*11c70*/  SHFL.IDX P6, R14, R13, R12, R11 ;  /* 0x0000000c0d0e7389 */ /* 0x00006400000c000b */
[----:B01----:R-:W-:Y:S01]  /*11c80*/  ENDCOLLECTIVE ;  /* 0x000000000000791b */ /* 0x003fe20003800000 */
.L_x_13114:
[----:B------:R-:W-:Y:S05]  /*11c90*/  BRA `(.L_x_13115) ;  /* 0xffffffd000887947 */ /* 0x000fea000383ffff */
.L_x_13049:
[----:B------:R-:W-:Y:S01]  /*11ca0*/  BSSY B0, `(.L_x_13116) ;  /* 0x0000006000007945 */ /* 0x000fe20003800000 */
[----:B------:R-:W-:-:S07]  /*11cb0*/  IMAD.MOV.U32 R15, RZ, RZ, -0x1 ;  /* 0xffffffffff0f7424 */ /* 0x000fce00078e00ff */
[----:B0-----:R-:W-:Y:S05]  /*11cc0*/  WARPSYNC.COLLECTIVE R15, `(.L_x_13117) ;  /* 0x000000000f0c7348 */ /* 0x001fea0003c00000 */
[----:B------:R-:W-:Y:S02]  /*11cd0*/  ELECT P6, UR62, PT ;  /* 0x00000000003e782f */ /* 0x000fe400038c0000 */
[----:B------:R-:W-:Y:S01]  /*11ce0*/  MOV R14, UR62 ;  /* 0x0000003e000e7c02 */ /* 0x000fe20008000f00 */
[----:B0-----:R-:W-:Y:S10]  /*11cf0*/  ENDCOLLECTIVE ;  /* 0x000000000000791b */ /* 0x001ff40003800000 */
.L_x_13117:
[----:B------:R-:W-:Y:S05]  /*11d00*/  BSYNC B0 ;  /* 0x0000000000007941 */ /* 0x000fea0003800000 */
.L_x_13116:
[----:B------:R-:W-:Y:S05]  /*11d10*/  BRA `(.L_x_13118) ;  /* 0xffffffd000887947 */ /* 0x000fea000383ffff */
.L_x_13051:
[----:B--2---:R-:W-:-:S04]  /*11d20*/  IMAD.U32 R3, RZ, RZ, UR38 ;  /* 0x00000026ff037e24 */ /* 0x004fc8000f8e00ff */
[----:B------:R2:W3:Y:S03]  /*11d30*/  SYNCS.PHASECHK.TRANS64.TRYWAIT P0, [R3+URZ+0x16840], R0 ;  /* 0x01684000030075a7 */ /* 0x0004e6000800017f */
[----:B---3--:R-:W-:Y:S05]  /*11d40*/  @!P0 NANOSLEEP.SYNCS 0x989680 ;  /* 0x009896800000895d */ /* 0x008fea0003900000 */
[----:B------:R-:W3:Y:S02]  /*11d50*/  @!P0 SYNCS.PHASECHK.TRANS64 P0, [R3+URZ+0x16840], R0 ;  /* 0x01684000030085a7 */ /* 0x000ee4000800007f */
[----:B---3--:R-:W-:Y:S05]  /*11d60*/  @!P0 BRA `(.L_x_13051) ;  /* 0xfffffffc00ec8947 */ /* 0x008fea000383ffff */
[----:B------:R-:W-:Y:S05]  /*11d70*/  BRA `(.L_x_13119) ;  /* 0xffffffd000d87947 */ /* 0x000fea000383ffff */
.L_x_13054:
        /* <DEDUP_REMOVED lines=8> */
.L_x_13120:
[----:B------:R-:W-:Y:S02]  /*11e00*/  IMAD.MOV.U32 R13, RZ, RZ, R9 ;  /* 0x000000ffff0d7224 */ /* 0x000fe400078e0009 */
[----:B------:R-:W-:-:S07]  /*11e10*/  IMAD.MOV.U32 R4, RZ, RZ, R14 ;  /* 0x000000ffff047224 */ /* 0x000fce00078e000e */
[----:B------:R-:W-:Y:S05]  /*11e20*/  WARPSYNC.COLLECTIVE R15, `(.L_x_13121) ;  /* 0x000000000f087348 */ /* 0x000fea0003c00000 */
[----:B------:R0:W1:Y:S02]  /*11e30*/  SHFL.IDX P6, R14, R13, R12, R11 ;  /* 0x0000000c0d0e7389 */ /* 0x00006400000c000b */
[----:B01----:R-:W-:Y:S01]  /*11e40*/  ENDCOLLECTIVE ;  /* 0x000000000000791b */ /* 0x003fe20003800000 */
.L_x_13121:
[----:B------:R-:W-:Y:S02]  /*11e50*/  ULDC UR4, c[0x0][0x288] ;  /* 0x0000a20000047ab9 */ /* 0x000fe40000000800 */
[----:B------:R-:W-:-:S05]  /*11e60*/  IMAD R3, R3, UR4, RZ ;  /* 0x0000000403037c24 */ /* 0x000fca000f8e02ff */
[C---:B------:R-:W-:Y:S01]  /*11e70*/  ISETP.GE.AND P1, PT, R0.reuse, R3, PT ;  /* 0x000000030000720c */ /* 0x040fe20003f26270 */
[----:B------:R-:W-:Y:S02]  /*11e80*/  VIADD R12, R0, 0x10 ;  /* 0x00000010000c7836 */ /* 0x000fe40000000000 */
[----:B------:R-:W-:-:S10]  /*11e90*/  IMAD.MOV.U32 R13, RZ, RZ, R8 ;  /* 0x000000ffff0d7224 */ /* 0x000fd400078e0008 */
[----:B------:R-:W-:Y:S02]  /*11ea0*/  @!P1 LEA R21, R10, UR38, 0x1 ;  /* 0x000000260a159c11 */ /* 0x000fe4000f8e08ff */
[----:B------:R-:W-:-:S05]  /*11eb0*/  @!P1 LEA R14, P2, R17, R14, 0x1 ;  /* 0x0000000e110e9211 */ /* 0x000fca00078408ff */
[----:B------:R-:W-:Y:S02]  /*11ec0*/  @!P1 IMAD.X R5, RZ, RZ, R4, P2 ;  /* 0x000000ffff059224 */ /* 0x000fe400010e0604 */
[----:B------:R-:W-:-:S05]  /*11ed0*/  @!P1 IMAD.MOV.U32 R4, RZ, RZ, R14 ;  /* 0x000000ffff049224 */ /* 0x000fca00078e000e */
[----:B------:R-:W-:Y:S01]  /*11ee0*/  @!PT LDS RZ, [RZ] ;  /* 0x00000000fffff984 */ /* 0x000fe20000000800 */
[----:B------:R-:W-:Y:S01]  /*11ef0*/  @!PT LDS RZ, [RZ] ;  /* 0x00000000fffff984 */ /* 0x000fe20000000800 */
[----:B------:R-:W-:Y:S01]  /*11f00*/  @!PT LDS RZ, [RZ] ;  /* 0x00000000fffff984 */ /* 0x000fe20000000800 */
[----:B------:R0:W-:Y:S01]  /*11f10*/  @!P1 LDGSTS.E.BYPASS.LTC128B.128 [R21+0x8400], desc[UR48][R4.64], !P0 ;  /* 0x0840000004159fae */ /* 0x0001e2000c101d70 */
[----:B------:R-:W-:Y:S01]  /*11f20*/  ISETP.GE.AND P1, PT, R12, R3, PT ;  /* 0x000000030c00720c */ /* 0x000fe20003f26270 */
[----:B------:R-:W-:-:S12]  /*11f30*/  IMAD.MOV.U32 R12, RZ, RZ, 0x1 ;  /* 0x00000001ff0c7424 */ /* 0x000fd800078e00ff */
[----:B0-----:R-:W-:Y:S05]  /*11f40*/  WARPSYNC.COLLECTIVE R15, `(.L_x_13122) ;  /* 0x000000000f087348 */ /* 0x001fea0003c00000 */
[----:B------:R1:W2:Y:S02]  /*11f50*/  SHFL.IDX P6, R14, R13, R12, R11 ;  /* 0x0000000c0d0e7389 */ /* 0x0002a400000c000b */
[----:B012---:R-:W-:Y:S01]  /*11f60*/  ENDCOLLECTIVE ;  /* 0x000000000000791b */ /* 0x007fe20003800000 */
.L_x_13122:
[----:B------:R-:W-:Y:S02]  /*11f70*/  IMAD.MOV.U32 R13, RZ, RZ, R9 ;  /* 0x000000ffff0d7224 */ /* 0x000fe400078e0009 */
[----:B------:R-:W-:-:S07]  /*11f80*/  IMAD.MOV.U32 R27, RZ, RZ, R14 ;  /* 0x000000ffff1b7224 */ /* 0x000fce00078e000e */
[----:B------:R-:W-:Y:S05]  /*11f90*/  WARPSYNC.COLLECTIVE R15, `(.L_x_13123) ;  /* 0x000000000f087348 */ /* 0x000fea0003c00000 */
[----:B------:R0:W1:Y:S02]  /*11fa0*/  SHFL.IDX P6, R14, R13, R12, R11 ;  /* 0x0000000c0d0e7389 */ /* 0x00006400000c000b */
[----:B01----:R-:W-:Y:S01]  /*11fb0*/  ENDCOLLECTIVE ;  /* 0x000000000000791b */ /* 0x003fe20003800000 */
.L_x_13123:
        /* <DEDUP_REMOVED lines=9> */
.L_x_13124:
[----:B------:R-:W-:-:S05]  /*12050*/  @!P1 LEA R27, R10, UR38, 0x1 ;  /* 0x000000260a1b9c11 */ /* 0x000fca000f8e08ff */
[----:B------:R-:W-:Y:S01]  /*12060*/  @!PT LDS RZ, [RZ] ;  /* 0x00000000fffff984 */ /* 0x000fe20000000800 */
[----:B------:R-:W-:Y:S01]  /*12070*/  @!PT LDS RZ, [RZ] ;  /* 0x00000000fffff984 */ /* 0x000fe20000000800 */
[----:B------:R-:W-:Y:S01]  /*12080*/  @!PT LDS RZ, [RZ] ;  /* 0x00000000fffff984 */ /* 0x000fe20000000800 */
[----:B------:R0:W-:Y:S01]  /*12090*/  @!P1 LDGSTS.E.BYPASS.LTC128B.128 [R27+0x8c00], desc[UR48][R4.64], !P0 ;  /* 0x08c00000041b9fae */ /* 0x0001e2000c101d70 */
[----:B------:R-:W-:Y:S01]  /*120a0*/  @!P2 LEA R29, R10, UR38, 0x1 ;  /* 0x000000260a1dac11 */ /* 0x000fe2000f8e08ff */
[----:B------:R-:W-:Y:S02]  /*120b0*/  IMAD.MOV.U32 R13, RZ, RZ, R9 ;  /* 0x000000ffff0d7224 */ /* 0x000fe400078e0009 */
[----:B------:R-:W-:-:S07]  /*120c0*/  IMAD.MOV.U32 R20, RZ, RZ, R14 ;  /* 0x000000ffff147224 */ /* 0x000fce00078e000e */
[----:B0-----:R-:W-:Y:S05]  /*120d0*/  WARPSYNC.COLLECTIVE R15, `(.L_x_13125) ;  /* 0x000000000f087348 */ /* 0x001fea0003c00000 */
[----:B------:R1:W2:Y:S02]  /*120e0*/  SHFL.IDX P6, R14, R13, R12, R11 ;  /* 0x0000000c0d0e7389 */ /* 0x0002a400000c000b */
[----:B012---:R-:W-:Y:S01]  /*120f0*/  ENDCOLLECTIVE ;  /* 0x000000000000791b */ /* 0x007fe20003800000 */
.L_x_13125:
[----:B------:R-:W-:Y:S02]  /*12100*/  IMAD.MOV.U32 R13, RZ, RZ, R8 ;  /* 0x000000ffff0d7224 */ /* 0x000fe400078e0008 */
[----:B------:R-:W-:Y:S02]  /*12110*/  IMAD.MOV.U32 R12, RZ, RZ, 0x3 ;  /* 0x00000003ff0c7424 */ /* 0x000fe400078e00ff */
[----:B------:R-:W-:Y:S02]  /*12120*/  IMAD.MOV.U32 R28, RZ, RZ, R14 ;  /* 0x000000ffff1c7224 */ /* 0x000fe400078e000e */
[----:B------:R-:W-:-:S03]  /*12130*/  VIADD R14, R0, 0x30 ;  /* 0x00000030000e7836 */ /* 0x000fc60000000000 */
[----:B------:R-:W-:-:S05]  /*12140*/  @!P2 LEA R4, P1, R17, R28, 0x1 ;  /* 0x0000001c1104a211 */ /* 0x000fca00078208ff */
[----:B------:R-:W-:Y:S01]  /*12150*/  @!P2 IMAD.X R5, RZ, RZ, R20, P1 ;  /* 0x000000ffff05a224 */ /* 0x000fe200008e0614 */
[----:B------:R-:W-:-:S13]  /*12160*/  ISETP.GE.AND P1, PT, R14, R3, PT ;  /* 0x000000030e00720c */ /* 0x000fda0003f26270 */
[----:B------:R-:W-:Y:S05]  /*12170*/  WARPSYNC.COLLECTIVE R15, `(.L_x_13126) ;  /* 0x000000000f087348 */ /* 0x000fea0003c00000 */
[----:B------:R0:W1:Y:S02]  /*12180*/  SHFL.IDX P6, R14, R13, R12, R11 ;  /* 0x0000000c0d0e7389 */ /* 0x00006400000c000b */
[----:B01----:R-:W-:Y:S01]  /*12190*/  ENDCOLLECTIVE ;  /* 0x000000000000791b */ /* 0x003fe20003800000 */
.L_x_13126:
        /* <DEDUP_REMOVED lines=10> */
.L_x_13127:
        /* <DEDUP_REMOVED lines=9> */
.L_x_13128:
        /* <DEDUP_REMOVED lines=10> */
.L_x_13129:
        /* <DEDUP_REMOVED lines=10> */
.L_x_13130:
        /* <DEDUP_REMOVED lines=9> */
.L_x_13131:
        /* <DEDUP_REMOVED lines=9> */
.L_x_13132:
        /* <DEDUP_REMOVED lines=11> */
.L_x_13133:
[----:B------:R-:W-:Y:S02]  /*125e0*/  IMAD.MOV.U32 R13, RZ, RZ, R8 ;  /* 0x000000ffff0d7224 */ /* 0x000fe400078e0008 */
[----:B------:R-:W-:Y:S02]  /*125f0*/  IMAD.MOV.U32 R12, RZ, RZ, 0x7 ;  /* 0x00000007ff0c7424 */ /* 0x000fe400078e00ff */
[----:B------:R-:W-:-:S07]  /*12600*/  IMAD.MOV.U32 R28, RZ, RZ, R14 ;  /* 0x000000ffff1c7224 */ /* 0x000fce00078e000e */
[----:B------:R-:W-:Y:S05]  /*12610*/  WARPSYNC.COLLECTIVE R15, `(.L_x_13134) ;  /* 0x000000000f087348 */ /* 0x000fea0003c00000 */
[----:B------:R0:W1:Y:S02]  /*12620*/  SHFL.IDX P6, R14, R13, R12, R11 ;  /* 0x0000000c0d0e7389 */ /* 0x00006400000c000b */
[----:B01----:R-:W-:Y:S01]  /*12630*/  ENDCOLLECTIVE ;  /* 0x000000000000791b */ /* 0x003fe20003800000 */
.L_x_13134:
[----:B------:R-:W-:-:S05]  /*12640*/  @!P2 LEA R4, P1, R17, R28, 0x1 ;  /* 0x0000001c1104a211 */ /* 0x000fca00078208ff */
[----:B------:R-:W-:-:S05]  /*12650*/  @!P2 IMAD.X R5, RZ, RZ, R20, P1 ;  /* 0x000000ffff05a224 */ /* 0x000fca00008e0614 */
        /* <DEDUP_REMOVED lines=9> */
.L_x_13135:
[----:B------:R-:W-:-:S05]  /*126f0*/  VIADD R4, R0, 0x70 ;  /* 0x0000007000047836 */ /* 0x000fca0000000000 */
[----:B------:R-:W-:Y:S01]  /*12700*/  ISETP.GE.AND P1, PT, R4, R3, PT ;  /* 0x000000030400720c */ /* 0x000fe20003f26270 */
[----:B------:R-:W-:Y:S02]  /*12710*/  IMAD.MOV.U32 R13, RZ, RZ, R6 ;  /* 0x000000ffff0d7224 */ /* 0x000fe400078e0006 */
[----:B------:R-:W-:-:S10]  /*12720*/  IMAD.MOV.U32 R12, RZ, RZ, RZ ;  /* 0x000000ffff0c7224 */ /* 0x000fd400078e00ff */
[----:B------:R-:W-:Y:S02]  /*12730*/  @!P1 LEA R21, R10, UR38, 0x1 ;  /* 0x000000260a159c11 */ /* 0x000fe4000f8e08ff */
[----:B------:R-:W-:-:S13]  /*12740*/  @!P1 LEA R4, P3, R17, R14, 0x1 ;  /* 0x0000000e11049211 */ /* 0x000fda00078608ff */
[----:B------:R-:W-:Y:S05]  /*12750*/  WARPSYNC.COLLECTIVE R15, `(.L_x_13136) ;  /* 0x000000000f087348 */ /* 0x000fea0003c00000 */
[----:B------:R0:W1:Y:S02]  /*12760*/  SHFL.IDX P6, R14, R13, R12, R11 ;  /* 0x0000000c0d0e7389 */ /* 0x00006400000c000b */
[----:B01----:R-:W-:Y:S01]  /*12770*/  ENDCOLLECTIVE ;  /* 0x000000000000791b */ /* 0x003fe20003800000 */
.L_x_13136:
        /* <DEDUP_REMOVED lines=8> */
[----:B------:R-:W-:-:S10]  /*12800*/  IMAD.MOV.U32 R13, RZ, RZ, R7 ;  /* 0x000000ffff0d7224 */ /* 0x000fd400078e0007 */
[----:B------:R-:W-:Y:S01]  /*12810*/  @!P2 LEA R27, R10, UR38, 0x1 ;  /* 0x000000260a1bac11 */ /* 0x000fe2000f8e08ff */
[----:B0-----:R-:W-:-:S07]  /*12820*/  IMAD.MOV.U32 R20, RZ, RZ, R14 ;  /* 0x000000ffff147224 */ /* 0x001fce00078e000e */
[----:B------:R-:W-:Y:S05]  /*12830*/  WARPSYNC.COLLECTIVE R15, `(.L_x_13137) ;  /* 0x000000000f087348 */ /* 0x000fea0003c00000 */
[----:B------:R0:W1:Y:S02]  /*12840*/  SHFL.IDX P6, R14, R13, R12, R11 ;  /* 0x0000000c0d0e7389 */ /* 0x00006400000c000b */
[----:B01----:R-:W-:Y:S01]  /*12850*/  ENDCOLLECTIVE ;  /* 0x000000000000791b */ /* 0x003fe20003800000 */
.L_x_13137:
[----:B------:R-:W-:Y:S02]  /*12860*/  IMAD.MOV.U32 R13, RZ, RZ, R6 ;  /* 0x000000ffff0d7224 */ /* 0x000fe400078e0006 */
[----:B------:R-:W-:Y:S02]  /*12870*/  IMAD.MOV.U32 R12, RZ, RZ, 0x1 ;  /* 0x00000001ff0c7424 */ /* 0x000fe400078e00ff */
[----:B------:R-:W-:-:S07]  /*12880*/  IMAD.MOV.U32 R28, RZ, RZ, R14 ;  /* 0x000000ffff1c7224 */ /* 0x000fce00078e000e */
[----:B------:R-:W-:Y:S05]  /*12890*/  WARPSYNC.COLLECTIVE R15, `(.L_x_13138) ;  /* 0x000000000f087348 */ /* 0x000fea0003c00000 */
[----:B------:R0:W1:Y:S02]  /*128a0*/  SHFL.IDX P6, R14, R13, R12, R11 ;  /* 0x0000000c0d0e7389 */ /* 0x00006400000c000b */
[----:B01----:R-:W-:Y:S01]  /*128b0*/  ENDCOLLECTIVE ;  /* 0x000000000000791b */ /* 0x003fe20003800000 */
.L_x_13138:
[----:B------:R-:W-:-:S05]  /*128c0*/  @!P2 LEA R4, P1, R17, R28, 0x1 ;  /* 0x0000001c1104a211 */ /* 0x000fca00078208ff */
[----:B------:R-:W-:Y:S01]  /*128d0*/  @!P2 IMAD.X R5, RZ, RZ, R20, P1 ;  /* 0x000000ffff05a224 */ /* 0x000fe200008e0614 */
[----:B------:R-:W-:-:S04]  /*128e0*/  ISETP.GE.AND P1, PT, R8, R3, PT ;  /* 0x000000030800720c */ /* 0x000fc80003f26270 */
        /* <DEDUP_REMOVED lines=9> */
.L_x_13139:
[----:B------:R-:W-:Y:S02]  /*12980*/  IMAD.MOV.U32 R13, RZ, RZ, R6 ;  /* 0x000000ffff0d7224 */ /* 0x000fe400078e0006 */
[----:B------:R-:W-:Y:S01]  /*12990*/  IMAD.MOV.U32 R12, RZ, RZ, 0x2 ;  /* 0x00000002ff0c7424 */ /* 0x000fe200078e00ff */
[----:B------:R-:W-:-:S13]  /*129a0*/  @!P1 LEA R4, P3, R17, R14, 0x1 ;  /* 0x0000000e11049211 */ /* 0x000fda00078608ff */
[----:B------:R-:W-:Y:S05]  /*129b0*/  WARPSYNC.COLLECTIVE R15, `(.L_x_13140) ;  /* 0x000000000f087348 */ /* 0x000fea0003c00000 */
[----:B------:R0:W1:Y:S02]  /*129c0*/  SHFL.IDX P6, R14, R13, R12, R11 ;  /* 0x0000000c0d0e7389 */ /* 0x00006400000c000b */
[----:B01----:R-:W-:Y:S01]  /*129d0*/  ENDCOLLECTIVE ;  /* 0x000000000000791b */ /* 0x003fe20003800000 */
.L_x_13140:
[----:B------:R-:W-:Y:S01]  /*129e0*/  @!P1 IMAD.X R5, RZ, RZ, R9, P3 ;  /* 0x000000ffff059224 */ /* 0x000fe200018e0609 */
[----:B------:R-:W-:-:S05]  /*129f0*/  @!P1 LEA R9, R10, UR38, 0x1 ;  /* 0x000000260a099c11 */ /* 0x000fca000f8e08ff */
[----:B------:R-:W-:Y:S01]  /*12a00*/  @!PT LDS RZ, [RZ] ;  /* 0x00000000fffff984 */ /* 0x000fe20000000800 */
[----:B------:R-:W-:Y:S01]  /*12a10*/  @!PT LDS RZ, [RZ] ;  /* 0x00000000fffff984 */ /* 0x000fe20000000800 */
[----:B------:R-:W-:Y:S01]  /*12a20*/  @!PT LDS RZ, [RZ] ;  /* 0x00000000fffff984 */ /* 0x000fe20000000800 */
[----:B------:R0:W-:Y:S01]  /*12a30*/  @!P1 LDGSTS.E.BYPASS.LTC128B.128 [R9+0xcc00], desc[UR48][R4.64], !P0 ;  /* 0x0cc0000004099fae */ /* 0x0001e2000c101d70 */
[----:B------:R-:W-:Y:S02]  /*12a40*/  IMAD.MOV.U32 R13, RZ, RZ, R7 ;  /* 0x000000ffff0d7224 */ /* 0x000fe400078e0007 */
[----:B0-----:R-:W-:Y:S02]  /*12a50*/  VIADD R4, R0, 0xa0 ;  /* 0x000000a000047836 */ /* 0x001fe40000000000 */
[----:B------:R-:W-:-:S07]  /*12a60*/  IMAD.MOV.U32 R8, RZ, RZ, R14 ;  /* 0x000000ffff087224 */ /* 0x000fce00078e000e */
[----:B------:R-:W-:Y:S05]  /*12a70*/  WARPSYNC.COLLECTIVE R15, `(.L_x_13141) ;  /* 0x000000000f087348 */ /* 0x000fea0003c00000 */
[----:B------:R0:W1:Y:S02]  /*12a80*/  SHFL.IDX P6, R14, R13, R12, R11 ;  /* 0x0000000c0d0e7389 */ /* 0x00006400000c000b */
[----:B01----:R-:W-:Y:S01]  /*12a90*/  ENDCOLLECTIVE ;  /* 0x000000000000791b */ /* 0x003fe20003800000 */
.L_x_13141:
[----:B------:R-:W-:Y:S01]  /*12aa0*/  ISETP.GE.AND P2, PT, R4, R3, PT ;  /* 0x000000030400720c */ /* 0x000fe20003f46270 */
[----:B------:R-:W-:-:S12]  /*12ab0*/  IMAD.MOV.U32 R13, RZ, RZ, R6 ;  /* 0x000000ffff0d7224 */ /* 0x000fd800078e0006 */
[----:B------:R-:W-:Y:S01]  /*12ac0*/  @!P2 LEA R21, R10, UR38, 0x1 ;  /* 0x000000260a15ac11 */ /* 0x000fe2000f8e08ff */
[----:B------:R-:W-:Y:S02]  /*12ad0*/  IMAD.MOV.U32 R12, RZ, RZ, 0x3 ;  /* 0x00000003ff0c7424 */ /* 0x000fe400078e00ff */
[----:B------:R-:W-:-:S07]  /*12ae0*/  IMAD.MOV.U32 R20, RZ, RZ, R14 ;  /* 0x000000ffff147224 */ /* 0x000fce00078e000e */
[----:B------:R-:W-:Y:S05]  /*12af0*/  WARPSYNC.COLLECTIVE R15, `(.L_x_13142) ;  /* 0x000000000f087348 */ /* 0x000fea0003c00000 */
[----:B------:R0:W1:Y:S02]  /*12b00*/  SHFL.IDX P6, R14, R13, R12, R11 ;  /* 0x0000000c0d0e7389 */ /* 0x00006400000c000b */
[----:B01----:R-:W-:Y:S01]  /*12b10*/  ENDCOLLECTIVE ;  /* 0x000000000000791b */ /* 0x003fe20003800000 */
.L_x_13142:
        /* <DEDUP_REMOVED lines=11> */
.L_x_13143:
[----:B------:R-:W-:Y:S05]  /*12bd0*/  BRA `(.L_x_13144) ;  /* 0xffffffd000887947 */ /* 0x000fea000383ffff */
.L_x_13055:
[----:B0-----:R-:W-:-:S04]  /*12be0*/  IMAD.U32 R5, RZ, RZ, UR38 ;  /* 0x00000026ff057e24 */ /* 0x001fc8000f8e00ff */
[----:B------:R0:W1:Y:S03]  /*12bf0*/  SYNCS.PHASECHK.TRANS64.TRYWAIT P0, [R5+URZ+0x16820], R0 ;  /* 0x01682000050075a7 */ /* 0x000066000800017f */
[----:B-1----:R-:W-:Y:S05]  /*12c00*/  @!P0 NANOSLEEP.SYNCS 0x989680 ;  /* 0x009896800000895d */ /* 0x002fea0003900000 */
[----:B------:R-:W1:Y:S02]  /*12c10*/  @!P0 SYNCS.PHASECHK.TRANS64 P0, [R5+URZ+0x16820], R0 ;  /* 0x01682000050085a7 */ /* 0x000e64000800007f */
[----:B-1----:R-:W-:Y:S05]  /*12c20*/  @!P0 BRA `(.L_x_13055) ;  /* 0xfffffffc00ec8947 */ /* 0x002fea000383ffff */
[----:B------:R-:W-:Y:S05]  /*12c30*/  BRA `(.L_x_13145) ;  /* 0xffffffd000c07947 */ /* 0x000fea000383ffff */
.L_x_13062:
[----:B0-----:R-:W-:-:S04]  /*12c40*/  IMAD.U32 R5, RZ, RZ, UR38 ;  /* 0x00000026ff057e24 */ /* 0x001fc8000f8e00ff */
[----:B------:R0:W1:Y:S03]  /*12c50*/  SYNCS.PHASECHK.TRANS64.TRYWAIT P0, [R5+URZ+0x16848], R12 ;  /* 0x0168480c050075a7 */ /* 0x000066000800017f */
[----:B-1----:R-:W-:Y:S05]  /*12c60*/  @!P0 NANOSLEEP.SYNCS 0x989680 ;  /* 0x009896800000895d */ /* 0x002fea0003900000 */
[----:B------:R-:W1:Y:S02]  /*12c70*/  @!P0 SYNCS.PHASECHK.TRANS64 P0, [R5+URZ+0x16848], R12 ;  /* 0x0168480c050085a7 */ /* 0x000e64000800007f */
[----:B-1----:R-:W-:Y:S05]  /*12c80*/  @!P0 BRA `(.L_x_13062) ;  /* 0xfffffffc00ec8947 */ /* 0x002fea000383ffff */
[----:B------:R-:W-:Y:S05]  /*12c90*/  BRA `(.L_x_13146) ;  /* 0xffffffd400947947 */ /* 0x000fea000383ffff */
.L_x_13067:
[----:B0-----:R-:W-:-:S04]  /*12ca0*/  IMAD.U32 R5, RZ, RZ, UR38 ;  /* 0x00000026ff057e24 */ /* 0x001fc8000f8e00ff */
[----:B------:R0:W1:Y:S03]  /*12cb0*/  SYNCS.PHASECHK.TRANS64.TRYWAIT P0, [R5+URZ+0x16860], R12 ;  /* 0x0168600c050075a7 */ /* 0x000066000800017f */
[----:B-1----:R-:W-:Y:S05]  /*12cc0*/  @!P0 NANOSLEEP.SYNCS 0x989680 ;  /* 0x009896800000895d */ /* 0x002fea0003900000 */
[----:B------:R-:W1:Y:S02]  /*12cd0*/  @!P0 SYNCS.PHASECHK.TRANS64 P0, [R5+URZ+0x16860], R12 ;  /* 0x0168600c050085a7 */ /* 0x000e64000800007f */
[----:B-1----:R-:W-:Y:S05]  /*12ce0*/  @!P0 BRA `(.L_x_13067) ;  /* 0xfffffffc00ec8947 */ /* 0x002fea000383ffff */
[----:B------:R-:W-:Y:S05]  /*12cf0*/  BRA `(.L_x_13147) ;  /* 0xffffffd400f47947 */ /* 0x000fea000383ffff */
.L_x_13075:
[----:B0-----:R-:W-:-:S04]  /*12d00*/  IMAD.U32 R5, RZ, RZ, UR38 ;  /* 0x00000026ff057e24 */ /* 0x001fc8000f8e00ff */
[----:B------:R0:W1:Y:S03]  /*12d10*/  SYNCS.PHASECHK.TRANS64.TRYWAIT P0, [R5+URZ+0x16840], R14 ;  /* 0x0168400e050075a7 */ /* 0x000066000800017f */
[----:B-1----:R-:W-:Y:S05]  /*12d20*/  @!P0 NANOSLEEP.SYNCS 0x989680 ;  /* 0x009896800000895d */ /* 0x002fea0003900000 */
[----:B------:R-:W1:Y:S02]  /*12d30*/  @!P0 SYNCS.PHASECHK.TRANS64 P0, [R5+URZ+0x16840], R14 ;  /* 0x0168400e050085a7 */ /* 0x000e64000800007f */
[----:B-1----:R-:W-:Y:S05]  /*12d40*/  @!P0 BRA `(.L_x_13075) ;  /* 0xfffffffc00ec8947 */ /* 0x002fea000383ffff */
[----:B------:R-:W-:Y:S05]  /*12d50*/  BRA `(.L_x_13148) ;  /* 0xffffffd800d87947 */ /* 0x000fea000383ffff */
.L_x_13080:
[----:B0-----:R-:W-:-:S04]  /*12d60*/  IMAD.U32 R5, RZ, RZ, UR38 ;  /* 0x00000026ff057e24 */ /* 0x001fc8000f8e00ff */
[----:B------:R0:W1:Y:S03]  /*12d70*/  SYNCS.PHASECHK.TRANS64.TRYWAIT P0, [R5+URZ+0x16868], R4 ;  /* 0x01686804050075a7 */ /* 0x000066000800017f */
[----:B-1----:R-:W-:Y:S05]  /*12d80*/  @!P0 NANOSLEEP.SYNCS 0x989680 ;  /* 0x009896800000895d */ /* 0x002fea0003900000 */
[----:B------:R-:W1:Y:S02]  /*12d90*/  @!P0 SYNCS.PHASECHK.TRANS64 P0, [R5+URZ+0x16868], R4 ;  /* 0x01686804050085a7 */ /* 0x000e64000800007f */
[----:B-1----:R-:W-:Y:S05]  /*12da0*/  @!P0 BRA `(.L_x_13080) ;  /* 0xfffffffc00ec8947 */ /* 0x002fea000383ffff */
[----:B------:R-:W-:Y:S05]  /*12db0*/  BRA `(.L_x_13149) ;  /* 0xffffffdc00407947 */ /* 0x000fea000383ffff */
.L_x_13088:
[----:B0-----:R-:W-:-:S04]  /*12dc0*/  IMAD.U32 R4, RZ, RZ, UR38 ;  /* 0x00000026ff047e24 */ /* 0x001fc8000f8e00ff */
[----:B------:R0:W1:Y:S03]  /*12dd0*/  SYNCS.PHASECHK.TRANS64.TRYWAIT P0, [R4+URZ+0x16848], R9 ;  /* 0x01684809040075a7 */ /* 0x000066000800017f */
[----:B-1----:R-:W-:Y:S05]  /*12de0*/  @!P0 NANOSLEEP.SYNCS 0x989680 ;  /* 0x009896800000895d */ /* 0x002fea0003900000 */
[----:B------:R-:W1:Y:S02]  /*12df0*/  @!P0 SYNCS.PHASECHK.TRANS64 P0, [R4+URZ+0x16848], R9 ;  /* 0x01684809040085a7 */ /* 0x000e64000800007f */
[----:B-1----:R-:W-:Y:S05]  /*12e00*/  @!P0 BRA `(.L_x_13088) ;  /* 0xfffffffc00ec8947 */ /* 0x002fea000383ffff */
[----:B------:R-:W-:Y:S05]  /*12e10*/  BRA `(.L_x_13150) ;  /* 0xffffffe000387947 */ /* 0x000fea000383ffff */
.L_x_13093:
[----:B0-----:R-:W-:-:S04]  /*12e20*/  IMAD.U32 R4, RZ, RZ, UR38 ;  /* 0x00000026ff047e24 */ /* 0x001fc8000f8e00ff */
[----:B------:R0:W1:Y:S03]  /*12e30*/  SYNCS.PHASECHK.TRANS64.TRYWAIT P0, [R4+URZ+0x16860], R9 ;  /* 0x01686009040075a7 */ /* 0x000066000800017f */
[----:B-1----:R-:W-:Y:S05]  /*12e40*/  @!P0 NANOSLEEP.SYNCS 0x989680 ;  /* 0x009896800000895d */ /* 0x002fea0003900000 */
[----:B------:R-:W1:Y:S02]  /*12e50*/  @!P0 SYNCS.PHASECHK.TRANS64 P0, [R4+URZ+0x16860], R9 ;  /* 0x01686009040085a7 */ /* 0x000e64000800007f */
[----:B-1----:R-:W-:Y:S05]  /*12e60*/  @!P0 BRA `(.L_x_13093) ;  /* 0xfffffffc00ec8947 */ /* 0x002fea000383ffff */
[----:B------:R-:W-:Y:S05]  /*12e70*/  BRA `(.L_x_13151) ;  /* 0xffffffe0009c7947 */ /* 0x000fea000383ffff */
.L_x_13100:
[----:B0-----:R0:W1:Y:S02]  /*12e80*/  SYNCS.PHASECHK.TRANS64.TRYWAIT P0, [R4+URZ+0x16860], R3 ;  /* 0x01686003040075a7 */ /* 0x001064000800017f */
[----:B-1----:R-:W-:Y:S05]  /*12e90*/  @!P0 NANOSLEEP.SYNCS 0x989680 ;  /* 0x009896800000895d */ /* 0x002fea0003900000 */
[----:B------:R-:W1:Y:S02]  /*12ea0*/  @!P0 SYNCS.PHASECHK.TRANS64 P0, [R4+URZ+0x16860], R3 ;  /* 0x01686003040085a7 */ /* 0x000e64000800007f */
[----:B-1----:R-:W-:Y:S05]  /*12eb0*/  @!P0 BRA `(.L_x_13100) ;  /* 0xfffffffc00f08947 */ /* 0x002fea000383ffff */
[----:B------:R-:W-:Y:S05]  /*12ec0*/  BRA `(.L_x_13152) ;  /* 0xffffffe4002c7947 */ /* 0x000fea000383ffff */
.L_x_13104:
[----:B0-----:R0:W1:Y:S02]  /*12ed0*/  SYNCS.PHASECHK.TRANS64.TRYWAIT P0, [R7+URZ+0x16820], R4 ;  /* 0x01682004070075a7 */ /* 0x001064000800017f */
[----:B-1----:R-:W-:Y:S05]  /*12ee0*/  @!P0 NANOSLEEP.SYNCS 0x989680 ;  /* 0x009896800000895d */ /* 0x002fea0003900000 */
[----:B------:R-:W1:Y:S02]  /*12ef0*/  @!P0 SYNCS.PHASECHK.TRANS64 P0, [R7+URZ+0x16820], R4 ;  /* 0x01682004070085a7 */ /* 0x000e64000800007f */
[----:B-1----:R-:W-:Y:S05]  /*12f00*/  @!P0 BRA `(.L_x_13104) ;  /* 0xfffffffc00f08947 */ /* 0x002fea000383ffff */
[----:B------:R-:W-:Y:S05]  /*12f10*/  BRA `(.L_x_13153) ;  /* 0xffffffe400c47947 */ /* 0x000fea000383ffff */
.L_x_13105:
        /* <DEDUP_REMOVED lines=8> */
.L_x_13155:
[----:B------:R-:W-:Y:S05]  /*12fa0*/  BSYNC B0 ;  /* 0x0000000000007941 */ /* 0x000fea0003800000 */
.L_x_13154:
[----:B------:R-:W-:Y:S05]  /*12fb0*/  BRA `(.L_x_13156) ;  /* 0xffffffe400a87947 */ /* 0x000fea000383ffff */
.L_x_13106:
[----:B------:R-:W-:Y:S01]  /*12fc0*/  BSSY B0, `(.L_x_13157) ;  /* 0x0000006000007945 */ /* 0x000fe20003800000 */
[----:B------:R-:W-:-:S07]  /*12fd0*/  IMAD.MOV.U32 R15, RZ, RZ, -0x1 ;  /* 0xffffffffff0f7424 */ /* 0x000fce00078e00ff */
[----:B01----:R-:W-:Y:S05]  /*12fe0*/  WARPSYNC.COLLECTIVE R15, `(.L_x_13158) ;  /* 0x000000000f0c7348 */ /* 0x003fea0003c00000 */
[----:B------:R-:W-:Y:S02]  /*12ff0*/  ELECT P6, UR62, PT ;  /* 0x00000000003e782f */ /* 0x000fe400038c0000 */
[----:B------:R-:W-:Y:S01]  /*13000*/  MOV R14, UR62 ;  /* 0x0000003e000e7c02 */ /* 0x000fe20008000f00 */
[----:B01----:R-:W-:Y:S10]  /*13010*/  ENDCOLLECTIVE ;  /* 0x000000000000791b */ /* 0x003ff40003800000 */
.L_x_13158:
[----:B------:R-:W-:Y:S05]  /*13020*/  BSYNC B0 ;  /* 0x0000000000007941 */ /* 0x000fea0003800000 */
.L_x_13157:
[----:B------:R-:W-:Y:S05]  /*13030*/  BRA `(.L_x_13159) ;  /* 0xffffffe4009c7947 */ /* 0x000fea000383ffff */
.L_x_13108:
[----:B0-----:R0:W2:Y:S02]  /*13040*/  SYNCS.PHASECHK.TRANS64.TRYWAIT P0, [R6+URZ], R5 ;  /* 0x00000005060075a7 */ /* 0x0010a4000800017f */
[----:B--2---:R-:W-:Y:S05]  /*13050*/  @!P0 NANOSLEEP.SYNCS 0x989680 ;  /* 0x009896800000895d */ /* 0x004fea0003900000 */
[----:B------:R-:W2:Y:S02]  /*13060*/  @!P0 SYNCS.PHASECHK.TRANS64 P0, [R6+URZ], R5 ;  /* 0x00000005060085a7 */ /* 0x000ea4000800007f */
[----:B--2---:R-:W-:Y:S05]  /*13070*/  @!P0 BRA `(.L_x_13108) ;  /* 0xfffffffc00f08947 */ /* 0x004fea000383ffff */
[----:B------:R-:W-:Y:S05]  /*13080*/  BRA `(.L_x_13160) ;  /* 0xffffffe400d07947 */ /* 0x000fea000383ffff */
.L_x_13109:
[----:B--2---:R2:W3:Y:S02]  /*13090*/  SYNCS.PHASECHK.TRANS64.TRYWAIT P0, [R3+URZ], R2 ;  /* 0x00000002030075a7 */ /* 0x0044e4000800017f */
[----:B---3--:R-:W-:Y:S05]  /*130a0*/  @!P0 NANOSLEEP.SYNCS 0x989680 ;  /* 0x009896800000895d */ /* 0x008fea0003900000 */
[----:B------:R-:W3:Y:S02]  /*130b0*/  @!P0 SYNCS.PHASECHK.TRANS64 P0, [R3+URZ], R2 ;  /* 0x00000002030085a7 */ /* 0x000ee4000800007f */
[----:B---3--:R-:W-:Y:S05]  /*130c0*/  @!P0 BRA `(.L_x_13109) ;  /* 0xfffffffc00f08947 */ /* 0x008fea000383ffff */
[----:B------:R-:W-:Y:S05]  /*130d0*/  BRA `(.L_x_13161) ;  /* 0xffffffe400c47947 */ /* 0x000fea000383ffff */
.L_x_13111:
[----:B--2---:R2:W3:Y:S02]  /*130e0*/  SYNCS.PHASECHK.TRANS64.TRYWAIT P0, [R0+URZ], R5 ;  /* 0x00000005000075a7 */ /* 0x0044e4000800017f */
[----:B---3--:R-:W-:Y:S05]  /*130f0*/  @!P0 NANOSLEEP.SYNCS 0x989680 ;  /* 0x009896800000895d */ /* 0x008fea0003900000 */
[----:B------:R-:W3:Y:S02]  /*13100*/  @!P0 SYNCS.PHASECHK.TRANS64 P0, [R0+URZ], R5 ;  /* 0x00000005000085a7 */ /* 0x000ee4000800007f */
[----:B---3--:R-:W-:Y:S05]  /*13110*/  @!P0 BRA `(.L_x_13111) ;  /* 0xfffffffc00f08947 */ /* 0x008fea000383ffff */
[----:B------:R-:W-:Y:S05]  /*13120*/  BRA `(.L_x_13162) ;  /* 0xffffffe400c87947 */ /* 0x000fea000383ffff */
.L_x_13163:
        /* <DEDUP_REMOVED lines=13> */
.L_x_14878:


//--------------------- .text._ZN7cutlass13device_kernelIN5flash11enable_sm90INS1_16FlashAttnFwdSm90INS1_25CollectiveMainloopFwdSm90ILi2EN4cute5tupleIJNS5_1CILi1EEES8_S8_EEENS6_IJNS7_ILi192EEENS7_ILi128EEENS7_ILi64EEEEEELi64ENS_10bfloat16_tEfNS_4arch4Sm90ELb0ELb1ELb0ELb1ELb0ELb0ELb0ELb1ELb1ELb1ELb1ELb0EEENS1_21CollectiveEpilogueFwdINS6_IJSA_SC_SB_EEES9_SE_SG_Li384ELb1ELb1ELb1ELb0EEENS1_36VarlenDynamicPersistentTileSchedulerILi192ELi128ELi384ELi128ELb1ELb1ELb1ELb1ELb0ELb1EEEEEEEEEvNT_6ParamsE --------------------------
	.section	.text._ZN7cutlass13device_kernelIN5flash11enable_sm90INS1_16FlashAttnFwdSm90INS1_25CollectiveMainloopFwdSm90ILi2EN4cute5tupleIJNS5_1CILi1EEES8_S8_EEENS6_IJNS7_ILi192EEENS7_ILi128EEENS7_ILi64EEEEEELi64ENS_10bfloat16_tEfNS_4arch4Sm90ELb0ELb1ELb0ELb1ELb0ELb0ELb0ELb1ELb1ELb1ELb1ELb0EEENS1_21CollectiveEpilogueFwdINS6_IJSA_SC_SB_EEES9_SE_SG_Li384ELb1ELb1ELb1ELb0EEENS1_36VarlenDynamicPersistentTileSchedulerILi192ELi128ELi384ELi128ELb1ELb1ELb1ELb1ELb0ELb1EEEEEEEEEvNT_6ParamsE,"ax",@progbits
	.align	128
.text._ZN7cutlass13device_kernelIN5flash11enable_sm90INS1_16FlashAttnFwdSm90INS1_25CollectiveMainloopFwdSm90ILi2EN4cute5tupleIJNS5_1CILi1EEES8_S8_EEENS6_IJNS7_ILi192EEENS7_ILi128EEENS7_ILi64EEEEEELi64ENS_10bfloat16_tEfNS_4arch4Sm90ELb0ELb1ELb0ELb1ELb0ELb0ELb0ELb1ELb1ELb1ELb1ELb0EEENS1_21CollectiveEpilogueFwdINS6_IJSA_SC_SB_EEES9_SE_SG_Li384ELb1ELb1ELb1ELb0EEENS1_36VarlenDynamicPersistentTileSchedulerILi192ELi128ELi384ELi128ELb1ELb1ELb1ELb1ELb0ELb1EEEEEEEEEvNT_6ParamsE:
        .type           _ZN7cutlass13device_kernelIN5flash11enable_sm90INS1_16FlashAttnFwdSm90INS1_25CollectiveMainloopFwdSm90ILi2EN4cute5tupleIJNS5_1CILi1EEES8_S8_EEENS6_IJNS7_ILi192EEENS7_ILi128EEENS7_ILi64EEEEEELi64ENS_10bfloat16_tEfNS_4arch4Sm90ELb0ELb1ELb0ELb1ELb0ELb0ELb0ELb1ELb1ELb1ELb1ELb0EEENS1_21CollectiveEpilogueFwdINS6_IJSA_SC_SB_EEES9_SE_SG_Li384ELb1ELb1ELb1ELb0EEENS1_36VarlenDynamicPersistentTileSchedulerILi192ELi128ELi384ELi128ELb1ELb1ELb1ELb1ELb0ELb1EEEEEEEEEvNT_6ParamsE,@function
        .size           _ZN7cutlass13device_kernelIN5flash11enable_sm90INS1_16FlashAttnFwdSm90INS1_25CollectiveMainloopFwdSm90ILi2EN4cute5tupleIJNS5_1CILi1EEES8_S8_EEENS6_IJNS7_ILi192EEENS7_ILi128EEENS7_ILi64EEEEEELi64ENS_10bfloat16_tEfNS_4arch4Sm90ELb0ELb1ELb0ELb1ELb0ELb0ELb0ELb1ELb1ELb1ELb1ELb0EEENS1_21CollectiveEpilogueFwdINS6_IJSA_SC_SB_EEES9_SE_SG_Li384ELb1ELb1ELb1ELb0EEENS1_36VarlenDynamicPersistentTileSchedulerILi192ELi128ELi384ELi128ELb1ELb1ELb1ELb1ELb0ELb1EEEEEEEEEvNT_6ParamsE,(.L_x_14879 - _ZN7cutlass13device_kernelIN5flash11enable_sm90INS1_16FlashAttnFwdSm90INS1_25CollectiveMainloopFwdSm90ILi2EN4cute5tupleIJNS5_1CILi1EEES8_S8_EEENS6_IJNS7_ILi192EEENS7_ILi128EEENS7_ILi64EEEEEELi64ENS_10bfloat16_tEfNS_4arch4Sm90ELb0ELb1ELb0ELb1ELb0ELb0ELb0ELb1ELb1ELb1ELb1ELb0EEENS1_21CollectiveEpilogueFwdINS6_IJSA_SC_SB_EEES9_SE_SG_Li384ELb1ELb1ELb1ELb0EEENS1_36VarlenDynamicPersistentTileSchedulerILi192ELi128ELi384ELi128ELb1ELb1ELb1ELb1ELb0ELb1EEEEEEEEEvNT_6ParamsE)
        .other          _ZN7cutlass13device_kernelIN5flash11enable_sm90INS1_16FlashAttnFwdSm90INS1_25CollectiveMainloopFwdSm90ILi2EN4cute5tupleIJNS5_1CILi1EEES8_S8_EEENS6_IJNS7_ILi192EEENS7_ILi128EEENS7_ILi64EEEEEELi64ENS_10bfloat16_tEfNS_4arch4Sm90ELb0ELb1ELb0ELb1ELb0ELb0ELb0ELb1ELb1ELb1ELb1ELb0EEENS1_21CollectiveEpilogueFwdINS6_IJSA_SC_SB_EEES9_SE_SG_Li384ELb1ELb1ELb1ELb0EEENS1_36VarlenDynamicPersistentTileSchedulerILi192ELi128ELi384ELi128ELb1ELb1ELb1ELb1ELb0ELb1EEEEEEEEEvNT_6ParamsE,@"STO_CUDA_ENTRY STV_DEFAULT"
_ZN7cutlass13device_kernelIN5flash11enable_sm90INS1_16FlashAttnFwdSm90INS1_25CollectiveMainloopFwdSm90ILi2EN4cute5tupleIJNS5_1CILi1EEES8_S8_EEENS6_IJNS7_ILi192EEENS7_ILi128EEENS7_ILi64EEEEEELi64ENS_10bfloat16_tEfNS_4arch4Sm90ELb0ELb1ELb0ELb1ELb0ELb0ELb0ELb1ELb1ELb1ELb1ELb0EEENS1_21CollectiveEpilogueFwdINS6_IJSA_SC_SB_EEES9_SE_SG_Li384ELb1ELb1ELb1ELb0EEENS1_36VarlenDynamicPersistentTileSchedulerILi192ELi128ELi384ELi128ELb1ELb1ELb1ELb1ELb0ELb1EEEEEEEEEvNT_6ParamsE:
        /* <DEDUP_REMOVED lines=18> */
.L_x_13165:
[----:B------:R-:W-:Y:S05]  /*0120*/  BSYNC B0 ;  /* 0x0000000000007941 */ /* 0x000fea0003800000 */
.L_x_13164:
        /* <DEDUP_REMOVED lines=41> */
.L_x_13166:
        /* <DEDUP_REMOVED lines=22> */
.L_x_13167:
        /* <DEDUP_REMOVED lines=18> */
.L_x_13168:
        /* <DEDUP_REMOVED lines=22> */
.L_x_13169:
        /* <DEDUP_REMOVED lines=22> */
.L_x_13170:
[----:B------:R-:W-:Y:S01]  /*0900*/  PLOP3.LUT P0, PT, PT, PT, UP0, 0x80, 0x0 ;  /* 0x000000000000781c */ /* 0x000fe20003f0f008 */
[----:B------:R-:W-:Y:S01]  /*0910*/  UMOV UR36, 0x1 ;  /* 0x0000000100247882 */ /* 0x000fe20000000000 */
[----:B------:R-:W-:Y:S01]  /*0920*/  NOP ;  /* 0x0000000000007918 */ /* 0x000fe20000000000 */
[----:B------:R-:W-:Y:S01]  /*0930*/  USEL UR36, UR36, 0x2, !UP0 ;  /* 0x0000000224247887 */ /* 0x000fe2000c000000 */
[----:B------:R-:W-:Y:S01]  /*0940*/  ULDC.64 UR52, c[0x0][0x208] ;  /* 0x0000820000347ab9 */ /* 0x000fe20000000a00 */
[----:B012-4-:R-:W-:Y:S08]  /*0950*/  BAR.SYNC.DEFER_BLOCKING 0x0 ;  /* 0x0000000000007b1d */ /* 0x017ff00000010000 */
[----:B------:R-:W-:Y:S05]  /*0960*/  @!P0 BRA `(.L_x_13171) ;  /* 0x000000ec008c8947 */ /* 0x000fea0003800000 */
.L_x_13172:
        /* <DEDUP_REMOVED lines=29> */
[----:B------:R-:W-:Y:S02]  /*0b40*/  LEA.HI R3, R0, R13, RZ, 0x4 ;  /* 0x0000000d00037211 */ /* 0x000fe400078f20ff */
        /* <DEDUP_REMOVED lines=8> */
[----:B------:R-:W-:Y:S01]  /*0bd0*/  IMAD.HI R2, R14, 0x55555556, RZ ;  /* 0x555555560e027827 */ /* 0x000fe200078e02ff */
[----:B------:R-:W-:-:S02]  /*0be0*/  SHF.R.S32.HI R7, RZ, 0x1f, R12 ;  /* 0x0000001fff077819 */ /* 0x000fc4000001140c */
[----:B------:R-:W-:Y:S01]  /*0bf0*/  LEA.HI R3, R3, R6, RZ, 0x1 ;  /* 0x0000000603037211 */ /* 0x000fe200078f08ff */
[----:B------:R-:W-:Y:S01]  /*0c00*/  IMAD R4, R4, 0x40, R5 ;  /* 0x0000004004047824 */ /* 0x000fe200078e0205 */
[CC--:B------:R-:W-:Y:S02]  /*0c10*/  LEA.HI R5, R7.reuse, R12.reuse, RZ, 0x2 ;  /* 0x0000000c07057211 */ /* 0x0c0fe400078f10ff */
[----:B------:R-:W-:Y:S02]  /*0c20*/  LEA.HI R7, R7, R12, RZ, 0x5 ;  /* 0x0000000c07077211 */ /* 0x000fe400078f28ff */
[--C-:B------:R-:W-:Y:S02]  /*0c30*/  SHF.R.S32.HI R8, RZ, 0x2, R5.reuse ;  /* 0x00000002ff087819 */ /* 0x100fe40000011405 */
[----:B------:R-:W-:Y:S02]  /*0c40*/  SHF.R.S32.HI R9, RZ, 0x1f, R5 ;  /* 0x0000001fff097819 */ /* 0x000fe40000011405 */
[----:B------:R-:W-:-:S02]  /*0c50*/  LOP3.LUT R3, R3, 0x1ffffffe, RZ, 0xc0, !PT ;  /* 0x1ffffffe03037812 */ /* 0x000fc400078ec0ff */
[----:B------:R-:W-:Y:S02]  /*0c60*/  LEA.HI R9, R9, R8, RZ, 0x3 ;  /* 0x0000000809097211 */ /* 0x000fe400078f18ff */
[----:B------:R-:W-:Y:S01]  /*0c70*/  LEA.HI R2, R2, R2, RZ, 0x1 ;  /* 0x0000000202027211 */ /* 0x000fe200078f08ff */
[----:B------:R-:W-:Y:S01]  /*0c80*/  IMAD.IADD R3, R6, 0x1, -R3 ;  /* 0x0000000106037824 */ /* 0x000fe200078e0a03 */
[----:B------:R-:W-:Y:S02]  /*0c90*/  LOP3.LUT R9, R9, 0xfffffff8, RZ, 0xc0, !PT ;  /* 0xfffffff809097812 */ /* 0x000fe400078ec0ff */
[----:B------:R-:W-:Y:S01]  /*0ca0*/  SHF.R.S32.HI R7, RZ, 0x5, R7 ;  /* 0x00000005ff077819 */ /* 0x000fe20000011407 */
[----:B------:R-:W-:Y:S01]  /*0cb0*/  IMAD R2, R2, -0x3, R14 ;  /* 0xfffffffd02027824 */ /* 0x000fe200078e020e */
[-C--:B------:R-:W-:Y:S01]  /*0cc0*/  LEA.HI R10, R0, R13.reuse, RZ, 0x2 ;  /* 0x0000000d000a7211 */ /* 0x080fe200078f10ff */
[----:B------:R-:W-:Y:S01]  /*0cd0*/  IMAD.IADD R8, R8, 0x1, -R9 ;  /* 0x0000000108087824 */ /* 0x000fe200078e0a09 */
[----:B------:R-:W-:Y:S01]  /*0ce0*/  LEA.HI R0, R0, R13, RZ, 0x3 ;  /* 0x0000000d00007211 */ /* 0x000fe200078f18ff */
[----:B------:R-:W-:Y:S01]  /*0cf0*/  IMAD R3, R3, 0x8, R4 ;  /* 0x0000000803037824 */ /* 0x000fe200078e0204 */
[----:B------:R-:W-:Y:S01]  /*0d00*/  LOP3.LUT R10, R10, 0xfffffffc, RZ, 0xc0, !PT ;  /* 0xfffffffc0a0a7812 */ /* 0x000fe200078ec0ff */
[----:B------:R-:W-:Y:S01]  /*0d10*/  IMAD R7, R7, 0x10, R8 ;  /* 0x0000001007077824 */ /* 0x000fe200078e0208 */
[----:B------:R-:W-:-:S02]  /*0d20*/  LOP3.LUT R5, R5, 0x7ffffffc, RZ, 0xc0, !PT ;  /* 0x7ffffffc05057812 */ /* 0x000fc400078ec0ff */
[----:B------:R0:W-:Y:S01]  /*0d30*/  STL [R1+0x38], R3 ;  /* 0x0000380301007387 */ /* 0x0001e20000100800 */
[----:B------:R-:W-:Y:S01]  /*0d40*/  IMAD R2, R2, 0x40, R7 ;  /* 0x0000004002027824 */ /* 0x000fe200078e0207 */
[----:B------:R-:W-:Y:S01]  /*0d50*/  LOP3.LUT R18, R0, 0xfffffff8, RZ, 0xc0, !PT ;  /* 0xfffffff800127812 */ /* 0x000fe200078ec0ff */
[C---:B------:R-:W-:Y:S01]  /*0d60*/  IMAD.IADD R10, R13.reuse, 0x1, -R10 ;  /* 0x000000010d0a7824 */ /* 0x040fe200078e0a0a */
[----:B------:R-:W-:Y:S01]  /*0d70*/  SHF.R.S32.HI R157, RZ, 0x3, R0 ;  /* 0x00000003ff9d7819 */ /* 0x000fe20000011400 */
[----:B------:R-:W-:Y:S01]  /*0d80*/  IMAD.IADD R5, R12, 0x1, -R5 ;  /* 0x000000010c057824 */ /* 0x000fe200078e0a05 */
[----:B------:R1:W-:Y:S01]  /*0d90*/  STL [R1+0x34], R2 ;  /* 0x0000340201007387 */ /* 0x0003e20000100800 */
[----:B------:R-:W-:Y:S02]  /*0da0*/  IMAD.IADD R18, R13, 0x1, -R18 ;  /* 0x000000010d127824 */ /* 0x000fe400078e0a12 */
[----:B------:R-:W-:Y:S01]  /*0db0*/  IMAD.SHL.U32 R16, R5, 0x2, RZ ;  /* 0x0000000205107824 */ /* 0x000fe200078e00ff */
[----:B0-----:R-:W-:Y:S01]  /*0dc0*/  LEA.HI R3, R10, R10, RZ, 0x1 ;  /* 0x0000000a0a037211 */ /* 0x001fe200078f08ff */
[----:B------:R-:W-:-:S02]  /*0dd0*/  IMAD.SHL.U32 R19, R18, 0x8, RZ ;  /* 0x0000000812137824 */ /* 0x000fc400078e00ff */
[C---:B------:R-:W-:Y:S01]  /*0de0*/  VIADD R156, R16.reuse, 0x8 ;  /* 0x00000008109c7836 */ /* 0x040fe20000000000 */
[----:B------:R-:W-:Y:S01]  /*0df0*/  LOP3.LUT R3, R3, 0x1ffffffe, RZ, 0xc0, !PT ;  /* 0x1ffffffe03037812 */ /* 0x000fe200078ec0ff */
        /* <DEDUP_REMOVED lines=13> */
[----:B------:R-:W-:-:S02]  /*0ed0*/  SHF.R.S32.HI R5, RZ, 0x1f, R152 ;  /* 0x0000001fff057819 */ /* 0x000fc40000011498 */
[----:B------:R-:W-:Y:S01]  /*0ee0*/  SHF.R.S32.HI R4, RZ, 0x1f, R23 ;  /* 0x0000001fff047819 */ /* 0x000fe20000011417 */
[----:B------:R-:W-:Y:S01]  /*0ef0*/  IMAD R17, R3, 0x8, R2 ;  /* 0x0000000803117824 */ /* 0x000fe200078e0202 */
[----:B-1----:R-:W-:-:S07]  /*0f00*/  SHF.R.S32.HI R0, RZ, 0x1f, R22 ;  /* 0x0000001fff007819 */ /* 0x002fce0000011416 */
.L_x_13264:
        /* <DEDUP_REMOVED lines=11> */
[----:B0123--:R-:W-:Y:S02]  /*0fc0*/  IMAD.U32 R2, RZ, RZ, UR8 ;  /* 0x00000008ff027e24 */ /* 0x00ffe4000f8e00ff */
[----:B------:R-:W-:Y:S01]  /*0fd0*/  IMAD.U32 R3, RZ, RZ, UR9 ;  /* 0x00000009ff037e24 */ /* 0x000fe2000f8e00ff */
[----:B------:R-:W-:Y:S02]  /*0fe0*/  @UP1 UIMAD.WIDE UR8, UR6, 0x4, UR10 ;  /* 0x00000004060818a5 */ /* 0x000fe4000f8e020a */
[----:B------:R-:W-:Y:S02]  /*0ff0*/  ULOP3.LUT UR4, UR7, 0xff000000, URZ, 0xc0, !UPT ;  /* 0xff00000007047892 */ /* 0x000fe4000f8ec03f */
[----:B------:R-:W2:Y:S01]  /*1000*/  @P0 LDG.E R2, desc[UR52][R2.64] ;  /* 0x0000003402020981 */ /* 0x000ea2000c1e1900 */
[----:B------:R-:W-:Y:S01]  /*1010*/  ULDC.64 UR10, c[0x0][0xa20] ;  /* 0x00028800000a7ab9 */ /* 0x000fe20000000a00 */
[----:B------:R-:W-:-:S02]  /*1020*/  IMAD.U32 R4, RZ, RZ, UR8 ;  /* 0x00000008ff047e24 */ /* 0x000fc4000f8e00ff */
        /* <DEDUP_REMOVED lines=19> */
[----:B----45:R-:W-:-:S14]  /*1160*/  @P2 BRA `(.L_x_13173) ;  /* 0x0000000000342947 */ /* 0x030fdc0003800000 */
        /* <DEDUP_REMOVED lines=13> */
.L_x_13173:
        /* <DEDUP_REMOVED lines=9> */
.L_x_13174:
        /* <DEDUP_REMOVED lines=13> */
.L_x_13175:
        /* <DEDUP_REMOVED lines=26> */
.L_x_13177:
[----:B------:R-:W-:-:S11]  /*1540*/  UISETP.NE.AND UP1, UPT, UR5, 0x1, UPT ;  /* 0x000000010500788c */ /* 0x000fd6000bf25270 */
[----:B------:R-:W-:Y:S02]  /*1550*/  @UP1 ULDC.64 UR10, c[0x0][0x9e8] ;  /* 0x00027a00000a1ab9 */ /* 0x000fe40000000a00 */
[----:B------:R-:W-:-:S04]  /*1560*/  UIMAD.WIDE.U32 UR6, UR8, UR10, URZ ;  /* 0x0000000a080672a5 */ /* 0x000fc8000f8e003f */
[----:B------:R-:W-:-:S12]  /*1570*/  @UP1 USHF.R.U32.HI UR8, URZ, UR11, UR7 ;  /* 0x0000000b3f081299 */ /* 0x000fd80008011607 */
.L_x_13178:
[----:B------:R-:W-:-:S04]  /*1580*/  UIMAD UR8, UR8, UR5, UR5 ;  /* 0x00000005080872a4 */ /* 0x000fc8000f8e0205 */
[----:B------:R-:W-:-:S04]  /*1590*/  UISETP.LT.AND UP1, UPT, UR4, UR8, UPT ;  /* 0x000000080400728c */ /* 0x000fc8000bf21270 */
[----:B------:R-:W-:-:S12]  /*15a0*/  USEL UR4, UR4, UR8, UP1 ;  /* 0x0000000804047287 */ /* 0x000fd80008800000 */
.L_x_13176:
        /* <DEDUP_REMOVED lines=30> */
.L_x_13180:
[----:B------:R-:W-:-:S11]  /*1790*/  UISETP.NE.AND UP0, UPT, UR5, 0x1, UPT ;  /* 0x000000010500788c */ /* 0x000fd6000bf05270 */
[----:B------:R-:W-:Y:S02]  /*17a0*/  @UP0 ULDC.64 UR10, c[0x0][0x9e8] ;  /* 0x00027a00000a0ab9 */ /* 0x000fe40000000a00 */
[----:B------:R-:W-:-:S04]  /*17b0*/  UIMAD.WIDE.U32 UR8, UR7, UR10, URZ ;  /* 0x0000000a070872a5 */ /* 0x000fc8000f8e003f */
[----:B------:R-:W-:-:S12]  /*17c0*/  @UP0 USHF.R.U32.HI UR7, URZ, UR11, UR9 ;  /* 0x0000000b3f070299 */ /* 0x000fd80008011609 */
.L_x_13181:
[----:B------:R-:W-:-:S04]  /*17d0*/  UIMAD UR5, UR7, UR5, URZ ;  /* 0x00000005070572a4 */ /* 0x000fc8000f8e023f */
[----:B------:R-:W-:-:S04]  /*17e0*/  UISETP.LT.AND UP0, UPT, UR4, UR5, UPT ;  /* 0x000000050400728c */ /* 0x000fc8000bf01270 */
[----:B------:R-:W-:-:S12]  /*17f0*/  USEL UR4, UR4, UR5, !UP0 ;  /* 0x0000000504047287 */ /* 0x000fd8000c000000 */
.L_x_13179:
        /* <DEDUP_REMOVED lines=48> */
.L_x_13182:
        /* <DEDUP_REMOVED lines=24> */
[----:B------:R-:W0:Y:S01]  /*1c80*/  S2R R0, SR_TID.X ;  /* 0x0000000000007919 */ /* 0x000e220000002100 */
[----:B------:R-:W1:Y:S01]  /*1c90*/  S2UR UR6, SR_CgaCtaId ;  /* 0x00000000000679c3 */ /* 0x000e620000008800 */
[----:B------:R-:W-:Y:S02]  /*1ca0*/  UMOV UR45, 0x400 ;  /* 0x00000400002d7882 */ /* 0x000fe40000000000 */
[----:B-1----:R-:W-:Y:S01]  /*1cb0*/  ULEA UR45, UR6, UR45, 0x18 ;  /* 0x0000002d062d7291 */ /* 0x002fe2000f8ec03f */
[----:B0-----:R-:W-:-:S05]  /*1cc0*/  VIADD R4, R0, 0xffffff80 ;  /* 0xffffff8000047836 */ /* 0x001fca0000000000 */
[----:B------:R-:W-:-:S04]  /*1cd0*/  SHF.R.S32.HI R0, RZ, 0x1f, R4 ;  /* 0x0000001fff007819 */ /* 0x000fc80000011404 */
[----:B------:R-:W-:-:S04]  /*1ce0*/  LEA.HI R0, R0, R4, RZ, 0x7 ;  /* 0x0000000400007211 */ /* 0x000fc800078f38ff */
[----:B------:R-:W-:-:S06]  /*1cf0*/  SHF.R.S32.HI R0, RZ, 0x7, R0 ;  /* 0x00000007ff007819 */ /* 0x000fcc0000011400 */
[----:B------:R-:W0:Y:S02]  /*1d00*/  SHFL.IDX PT, R0, R0, RZ, 0x1f ;  /* 0x00001fff00007589 */ /* 0x000e2400000e0000 */
[----:B0-----:R-:W-:-:S13]  /*1d10*/  R2UR UR44, R0 ;  /* 0x00000000002c72ca */ /* 0x001fda00000e0000 */
        /* <DEDUP_REMOVED lines=26> */
.L_x_13184:
        /* <DEDUP_REMOVED lines=9> */
.L_x_13387:
[----:B------:R-:W-:Y:S05]  /*1f50*/  @!P0 BRA `(.L_x_13186) ;  /* 0x0000000000048947 */ /* 0x000fea0003800000 */
[----:B------:R-:W-:Y:S01]  /*1f60*/  BPT.TRAP 0x1 ;  /* 0x000000040000795c */ /* 0x000fe20000300000 */
.L_x_13186:
[----:B0-----:R-:W-:Y:S02]  /*1f70*/  IMAD.U32 R3, RZ, RZ, UR47 ;  /* 0x0000002fff037e24 */ /* 0x001fe4000f8e00ff */
[----:B------:R-:W-:-:S03]  /*1f80*/  IMAD.U32 R0, RZ, RZ, UR50 ;  /* 0x00000032ff007e24 */ /* 0x000fc6000f8e00ff */
[----:B------:R-:W-:Y:S02]  /*1f90*/  LEA R3, R3, UR45, 0x3 ;  /* 0x0000002d03037c11 */ /* 0x000fe4000f8e18ff */
[----:B------:R-:W-:-:S04]  /*1fa0*/  SHF.L.U32 R0, R0, 0x1f, RZ ;  /* 0x0000001f00007819 */ /* 0x000fc800000006ff */
[----:B------:R0:W1:Y:S01]  /*1fb0*/  SYNCS.PHASECHK.TRANS64.TRYWAIT P2, [R3+URZ+0x16830], R0 ;  /* 0x01683000030075a7 */ /* 0x000062000804017f */
[----:B------:R-:W-:Y:S05]  /*1fc0*/  @!P0 BRA `(.L_x_13187) ;  /* 0x0000000000048947 */ /* 0x000fea0003800000 */
[----:B------:R-:W-:Y:S01]  /*1fd0*/  BPT.TRAP 0x1 ;  /* 0x000000040000795c */ /* 0x000fe20000300000 */
.L_x_13187:
[----:B------:R-:W2:Y:S02]  /*1fe0*/  S2R R2, SR_TID.X ;  /* 0x0000000000027919 */ /* 0x000ea40000002100 */
[----:B--2---:R-:W-:Y:S01]  /*1ff0*/  LOP3.LUT P1, RZ, R2, 0x7f, RZ, 0xc0, !PT ;  /* 0x0000007f02ff7812 */ /* 0x004fe2000782c0ff */
[----:B-1----:R-:W-:-:S12]  /*2000*/  @P2 BRA `(.L_x_13188) ;  /* 0x0000000000082947 */ /* 0x002fd80003800000 */
[----:B------:R-:W1:Y:S02]  /*2010*/  SYNCS.PHASECHK.TRANS64.TRYWAIT P2, [R3+URZ+0x16830], R0 ;  /* 0x01683000030075a7 */ /* 0x000e64000804017f */
[----:B-1----:R-:W-:Y:S05]  /*2020*/  @!P2 BRA `(.L_x_13189) ;  /* 0x0000013c006ca947 */ /* 0x002fea0003800000 */
.L_x_13188:
        /* <DEDUP_REMOVED lines=77> */
.L_x_13192:
[----:B------:R-:W-:-:S06]  /*2500*/  UISETP.NE.AND UP2, UPT, UR7, 0x1, UPT ;  /* 0x000000010700788c */ /* 0x000fcc000bf45270 */
[----:B------:R-:W-:-:S05]  /*2510*/  PLOP3.LUT P2, PT, PT, PT, UP2, 0x80, 0x0 ;  /* 0x000000000000781c */ /* 0x000fca0003f4f028 */
[----:B------:R-:W-:-:S08]  /*2520*/  @UP2 ULDC.64 UR10, c[0x0][0x9e8] ;  /* 0x00027a00000a2ab9 */ /* 0x000fd00000000a00 */
[----:B------:R-:W-:-:S05]  /*2530*/  @P2 IMAD.HI.U32 R10, R3, UR10, RZ ;  /* 0x0000000a030a2c27 */ /* 0x000fca000f8e00ff */
[----:B------:R-:W-:-:S07]  /*2540*/  @P2 SHF.R.U32.HI R3, RZ, UR11, R10 ;  /* 0x0000000bff032c19 */ /* 0x000fce000801160a */
.L_x_13193:
[----:B------:R-:W-:Y:S05]  /*2550*/  BSYNC B0 ;  /* 0x0000000000007941 */ /* 0x000fea0003800000 */
.L_x_13191:
[----:B------:R-:W-:-:S04]  /*2560*/  IMAD R3, R3, UR7, -R5 ;  /* 0x0000000703037c24 */ /* 0x000fc8000f8e0a05 */
[----:B------:R-:W-:-:S05]  /*2570*/  IMAD.IADD R3, R3, 0x1, -R16 ;  /* 0x0000000103037824 */ /* 0x000fca00078e0a10 */
[----:B------:R-:W-:Y:S02]  /*2580*/  VIMNMX R4, R4, R3, !PT ;  /* 0x0000000304047248 */ /* 0x000fe40007fe0100 */
[----:B------:R-:W-:-:S07]  /*2590*/  VIADDMNMX R0, R3, UR7, R0, PT ;  /* 0x0000000703007c46 */ /* 0x000fce000b800100 */
.L_x_13190:
        /* <DEDUP_REMOVED lines=205> */
.L_x_13196:
[----:B------:R-:W-:-:S06]  /*3270*/  UISETP.NE.AND UP2, UPT, UR7, 0x1, UPT ;  /* 0x000000010700788c */ /* 0x000fcc000bf45270 */
[----:B------:R-:W-:-:S05]  /*3280*/  PLOP3.LUT P6, PT, PT, PT, UP2, 0x80, 0x0 ;  /* 0x000000000000781c */ /* 0x000fca0003fcf028 */
[----:B------:R-:W-:-:S08]  /*3290*/  @UP2 ULDC.64 UR10, c[0x0][0x9e8] ;  /* 0x00027a00000a2ab9 */ /* 0x000fd00000000a00 */
[----:B------:R-:W-:Y:S01]  /*32a0*/  @P6 IMAD.HI.U32 R6, R2, UR10, RZ ;  /* 0x0000000a02066c27 */ /* 0x000fe2000f8e00ff */
[----:B------:R-:W-:-:S13]  /*32b0*/  PLOP3.LUT P6, PT, PT, PT, UP2, 0x80, 0x0 ;  /* 0x000000000000781c */ /* 0x000fda0003fcf028 */
[----:B------:R-:W-:-:S07]  /*32c0*/  @P6 SHF.R.U32.HI R2, RZ, UR11, R6 ;  /* 0x0000000bff026c19 */ /* 0x000fce0008011606 */
.L_x_13197:
[----:B------:R-:W-:Y:S05]  /*32d0*/  BSYNC B0 ;  /* 0x0000000000007941 */ /* 0x000fea0003800000 */
.L_x_13195:
[----:B------:R-:W-:-:S04]  /*32e0*/  IMAD R5, R2, UR7, -R5 ;  /* 0x0000000702057c24 */ /* 0x000fc8000f8e0a05 */
[----:B------:R-:W-:-:S05]  /*32f0*/  IMAD.IADD R5, R5, 0x1, -R16 ;  /* 0x0000000105057824 */ /* 0x000fca00078e0a10 */
[----:B------:R-:W-:Y:S02]  /*3300*/  VIMNMX R4, R4, R5, !PT ;  /* 0x0000000504047248 */ /* 0x000fe40007fe0100 */
[----:B------:R-:W-:-:S07]  /*3310*/  VIADDMNMX R0, R5, UR7, R0, PT ;  /* 0x0000000705007c46 */ /* 0x000fce000b800100 */
.L_x_13194:
[----:B------:R-:W-:Y:S01]  /*3320*/  ISETP.GT.AND P2, PT, R4, 0x1, !P2 ;  /* 0x000000010400780c */ /* 0x000fe20005744270 */
[----:B------:R-:W-:Y:S01]  /*3330*/  ULDC UR21, c[0x0][0x988] ;  /* 0x0002620000157ab9 */ /* 0x000fe20000000800 */
[----:B------:R-:W-:Y:S01]  /*3340*/  LOP3.LUT P6, RZ, R10, 0x8, RZ, 0xc0, !PT ;  /* 0x000000080aff7812 */ /* 0x000fe200078cc0ff */
        /* <DEDUP_REMOVED lines=27> */
[----:B------:R-:W-:Y:S02]  /*3500*/  LOP3.LUT P6, RZ, R10, 0x8000, RZ, 0xc0, !PT ;  /* 0x000080000aff7812 */ /* 0x000fe400078cc0ff */
        /* <DEDUP_REMOVED lines=55> */
[----:B------:R-:W-:Y:S01]  /*3880*/  ISETP.GT.AND P3, PT, R4, 0x70, !P3 ;  /* 0x000000700400780c */ /* 0x000fe20005f64270 */
[----:B------:R-:W0:Y:S01]  /*3890*/  SHFL.BFLY PT, R2, R5, 0x2, 0x1f ;  /* 0x0c401f0005027f89 */ /* 0x000e2200000e0000 */
[----:B------:R-:W-:-:S02]  /*38a0*/  FSEL R50, R50, -INF , !P2 ;  /* 0xff80000032327808 */ /* 0x000fc40005000000 */
[----:B------:R-:W-:Y:S02]  /*38b0*/  LOP3.LUT P2, RZ, R10, 0x20000, RZ, 0xc0, !PT ;  /* 0x000200000aff7812 */ /* 0x000fe4000784c0ff */
[C---:B------:R-:W-:Y:S02]  /*38c0*/  ISETP.GT.AND P4, PT, R4.reuse, 0x71, !P4 ;  /* 0x000000710400780c */ /* 0x040fe40006784270 */
[C---:B------:R-:W-:Y:S02]  /*38d0*/  ISETP.GT.AND P2, PT, R4.reuse, 0x31, !P2 ;  /* 0x000000310400780c */ /* 0x040fe40005744270 */
[----:B------:R-:W-:Y:S02]  /*38e0*/  ISETP.GT.AND P5, PT, R4, 0x78, !P5 ;  /* 0x000000780400780c */ /* 0x000fe40006fa4270 */
[C---:B------:R-:W-:Y:S02]  /*38f0*/  ISETP.LT.OR P2, PT, R0.reuse, 0x32, P2 ;  /* 0x000000320000780c */ /* 0x040fe40001741670 */
[----:B------:R-:W-:-:S02]  /*3900*/  ISETP.LT.OR P3, PT, R0, 0x71, P3 ;  /* 0x000000710000780c */ /* 0x000fc40001f61670 */
[----:B------:R-:W-:Y:S02]  /*3910*/  FSEL R51, R51, -INF , !P2 ;  /* 0xff80000033337808 */ /* 0x000fe40005000000 */
[----:B------:R-:W-:Y:S02]  /*3920*/  LOP3.LUT P2, RZ, R10, 0x10000, RZ, 0xc0, !PT ;  /* 0x000100000aff7812 */ /* 0x000fe4000784c0ff */
[----:B------:R-:W-:Y:S02]  /*3930*/  ISETP.LT.OR P4, PT, R0, 0x72, P4 ;  /* 0x000000720000780c */ /* 0x000fe40002781670 */
[----:B------:R-:W-:Y:S02]  /*3940*/  ISETP.GT.AND P2, PT, R4, 0x38, !P2 ;  /* 0x000000380400780c */ /* 0x000fe40005744270 */
[----:B------:R-:W-:Y:S02]  /*3950*/  FSEL R82, R82, -INF , !P3 ;  /* 0xff80000052527808 */ /* 0x000fe40005800000 */
[----:B------:R-:W-:-:S02]  /*3960*/  ISETP.LT.OR P2, PT, R0, 0x39, P2 ;  /* 0x000000390000780c */ /* 0x000fc40001741670 */
[----:B0-----:R-:W-:Y:S02]  /*3970*/  FMNMX.FTZ R7, R5, R2, !PT ;  /* 0x0000000205077209 */ /* 0x001fe40007810000 */
[----:B------:R-:W-:Y:S02]  /*3980*/  FSEL R54, R54, -INF , !P2 ;  /* 0xff80000036367808 */ /* 0x000fe40005000000 */
[----:B------:R-:W-:Y:S01]  /*3990*/  ISETP.GT.AND P2, PT, R4, 0x39, !P6 ;  /* 0x000000390400780c */ /* 0x000fe20007744270 */
[----:B------:R-:W0:Y:S01]  /*39a0*/  SHFL.BFLY PT, R2, R7, 0x1, 0x1f ;  /* 0x0c201f0007027f89 */ /* 0x000e2200000e0000 */
[----:B------:R-:W-:Y:S02]  /*39b0*/  LOP3.LUT P6, RZ, R10, 0x10, RZ, 0xc0, !PT ;  /* 0x000000100aff7812 */ /* 0x000fe400078cc0ff */
[C---:B------:R-:W-:Y:S02]  /*39c0*/  ISETP.LT.OR P2, PT, R0.reuse, 0x3a, P2 ;  /* 0x0000003a0000780c */ /* 0x040fe40001741670 */
[----:B------:R-:W-:-:S02]  /*39d0*/  ISETP.LT.OR P5, PT, R0, 0x79, P5 ;  /* 0x000000790000780c */ /* 0x000fc40002fa1670 */
[----:B------:R-:W-:Y:S02]  /*39e0*/  FSEL R55, R55, -INF , !P2 ;  /* 0xff80000037377808 */ /* 0x000fe40005000000 */
        /* <DEDUP_REMOVED lines=62> */
[--C-:B------:R-:W-:Y:S01]  /*3dd0*/  FFMA.FTZ R150, R28, UR21, -R6.reuse ;  /* 0x000000151c967c23 */ /* 0x100fe20008010806 */
[----:B------:R-:W-:Y:S01]  /*3de0*/  ISETP.GT.AND P2, PT, R4, 0x69, !P2 ;  /* 0x000000690400780c */ /* 0x000fe20005744270 */
[----:B------:R-:W-:Y:S01]  /*3df0*/  MUFU.EX2 R148, R148 ;  /* 0x0000009400947308 */ /* 0x000fe20000000800 */
[----:B------:R-:W-:Y:S01]  /*3e00*/  FMNMX.FTZ R8, R30, R7, !PT ;  /* 0x000000071e087209 */ /* 0x000fe20007810000 */
[--C-:B------:R-:W-:Y:S01]  /*3e10*/  FFMA.FTZ R144, R32, UR21, -R6.reuse ;  /* 0x0000001520907c23 */ /* 0x100fe20008010806 */
[----:B------:R-:W-:Y:S01]  /*3e20*/  ISETP.LT.OR P2, PT, R0, 0x6a, P2 ;  /* 0x0000006a0000780c */ /* 0x000fe20001741670 */
[--C-:B------:R-:W-:Y:S01]  /*3e30*/  FFMA.FTZ R33, R33, UR21, -R6.reuse ;  /* 0x0000001521217c23 */ /* 0x100fe20008010806 */
[----:B------:R-:W-:Y:S01]  /*3e40*/  FMNMX.FTZ R7, R31, R8, !PT ;  /* 0x000000081f077209 */ /* 0x000fe20007810000 */
[--C-:B------:R-:W-:Y:S01]  /*3e50*/  FFMA.FTZ R146, R36, UR21, -R6.reuse ;  /* 0x0000001524927c23 */ /* 0x100fe20008010806 */
[----:B------:R-:W-:Y:S01]  /*3e60*/  FSEL R79, R79, -INF , !P2 ;  /* 0xff8000004f4f7808 */ /* 0x000fe20005000000 */
[----:B------:R-:W0:Y:S01]  /*3e70*/  MUFU.EX2 R3, R3 ;  /* 0x0000000300037308 */ /* 0x000e220000000800 */
[----:B------:R-:W-:Y:S01]  /*3e80*/  FMNMX.FTZ R8, R34, R7, !PT ;  /* 0x0000000722087209 */ /* 0x000fe20007810000 */
[--C-:B------:R-:W-:Y:S01]  /*3e90*/  FFMA.FTZ R37, R37, UR21, -R6.reuse ;  /* 0x0000001525257c23 */ /* 0x100fe20008010806 */
[----:B------:R-:W-:Y:S01]  /*3ea0*/  ISETP.LT.OR P6, PT, R0, 0x7a, P6 ;  /* 0x0000007a0000780c */ /* 0x000fe200037c1670 */
[--C-:B------:R-:W-:Y:S01]  /*3eb0*/  FFMA.FTZ R140, R40, UR21, -R6.reuse ;  /* 0x00000015288c7c23 */ /* 0x100fe20008010806 */
[----:B------:R-:W-:Y:S01]  /*3ec0*/  FMNMX.FTZ R9, R35, R8, !PT ;  /* 0x0000000823097209 */ /* 0x000fe20007810000 */
[--C-:B------:R-:W-:Y:S01]  /*3ed0*/  FFMA.FTZ R45, R45, UR21, -R6.reuse ;  /* 0x000000152d2d7c23 */ /* 0x100fe20008010806 */
[----:B------:R-:W-:Y:S01]  /*3ee0*/  FSEL R87, R87, -INF , !P6 ;  /* 0xff80000057577808 */ /* 0x000fe20007000000 */
        /* <DEDUP_REMOVED lines=18> */
[--C-:B------:R-:W-:Y:S01]  /*4010*/  FFMA.FTZ R126, R76, UR21, -R6.reuse ;  /* 0x000000154c7e7c23 */ /* 0x100fe20008010806 */
[--C-:B------:R-:W-:Y:S01]  /*4020*/  FFMA.FTZ R120, R80, UR21, -R6.reuse ;  /* 0x0000001550787c23 */ /* 0x100fe20008010806 */
[----:B------:R-:W-:Y:S01]  /*4030*/  FFMA.FTZ R122, R84, UR21, -R6 ;  /* 0x00000015547a7c23 */ /* 0x000fe20008010806 */
[----:B------:R-:W-:-:S03]  /*4040*/  FMNMX.FTZ R11, R47, R8, !PT ;  /* 0x000000082f0b7209 */ /* 0x000fc60007810000 */
[----:B------:R4:W5:Y:S01]  /*4050*/  MUFU.EX2 R7, R33 ;  /* 0x0000002100077308 */ /* 0x0009620000000800 */
[----:B------:R-:W-:-:S04]  /*4060*/  FMNMX.FTZ R8, R50, R11, !PT ;  /* 0x0000000b32087209 */ /* 0x000fc80007810000 */
[----:B------:R-:W-:-:S03]  /*4070*/  FMNMX.FTZ R13, R51, R8, !PT ;  /* 0x00000008330d7209 */ /* 0x000fc60007810000 */
[----:B------:R-:W-:Y:S01]  /*4080*/  MUFU.EX2 R11, R41 ;  /* 0x00000029000b7308 */ /* 0x000fe20000000800 */
[----:B------:R-:W-:Y:S01]  /*4090*/  FMNMX.FTZ R8, R54, R13, !PT ;  /* 0x0000000d36087209 */ /* 0x000fe20007810000 */
[----:B----4-:R-:W-:-:S03]  /*40a0*/  FFMA.FTZ R33, R65, UR21, -R6 ;  /* 0x0000001541217c23 */ /* 0x010fc60008010806 */
[----:B------:R-:W-:-:S03]  /*40b0*/  FMNMX.FTZ R13, R55, R8, !PT ;  /* 0x00000008370d7209 */ /* 0x000fc60007810000 */
[----:B------:R-:W4:Y:S01]  /*40c0*/  MUFU.EX2 R146, R146 ;  /* 0x0000009200927308 */ /* 0x000f220000000800 */
[----:B------:R-:W-:-:S04]  /*40d0*/  FMNMX.FTZ R8, R58, R13, !PT ;  /* 0x0000000d3a087209 */ /* 0x000fc80007810000 */
[----:B------:R-:W-:-:S03]  /*40e0*/  FMNMX.FTZ R15, R59, R8, !PT ;  /* 0x000000083b0f7209 */ /* 0x000fc60007810000 */
[----:B------:R0:W4:Y:S01]  /*40f0*/  MUFU.EX2 R9, R37 ;  /* 0x0000002500097308 */ /* 0x0001220000000800 */
[----:B------:R-:W-:-:S04]  /*4100*/  FMNMX.FTZ R8, R62, R15, !PT ;  /* 0x0000000f3e087209 */ /* 0x000fc80007810000 */
[----:B------:R-:W-:-:S03]  /*4110*/  FMNMX.FTZ R15, R63, R8, !PT ;  /* 0x000000083f0f7209 */ /* 0x000fc60007810000 */
[----:B------:R-:W4:Y:S01]  /*4120*/  MUFU.EX2 R140, R140 ;  /* 0x0000008c008c7308 */ /* 0x000f220000000800 */
[----:B------:R-:W-:Y:S01]  /*4130*/  FMNMX.FTZ R8, R66, R15, !PT ;  /* 0x0000000f42087209 */ /* 0x000fe20007810000 */
[----:B0-----:R-:W-:-:S03]  /*4140*/  FFMA.FTZ R37, R69, UR21, -R6 ;  /* 0x0000001545257c23 */ /* 0x001fc60008010806 */
[----:B------:R-:W-:-:S03]  /*4150*/  FMNMX.FTZ R21, R67, R8, !PT ;  /* 0x0000000843157209 */ /* 0x000fc60007810000 */
[----:B------:R0:W-:Y:S01]  /*4160*/  MUFU.EX2 R13, R45 ;  /* 0x0000002d000d7308 */ /* 0x0001e20000000800 */
[----:B------:R-:W-:-:S04]  /*4170*/  FMNMX.FTZ R8, R70, R21, !PT ;  /* 0x0000001546087209 */ /* 0x000fc80007810000 */
[----:B------:R-:W-:-:S03]  /*4180*/  FMNMX.FTZ R21, R71, R8, !PT ;  /* 0x0000000847157209 */ /* 0x000fc60007810000 */
[----:B------:R1:W-:Y:S01]  /*4190*/  MUFU.EX2 R15, R49 ;  /* 0x00000031000f7308 */ /* 0x0003e20000000800 */
[----:B------:R-:W-:Y:S01]  /*41a0*/  FMNMX.FTZ R8, R74, R21, !PT ;  /* 0x000000154a087209 */ /* 0x000fe20007810000 */
[----:B0-----:R-:W-:-:S03]  /*41b0*/  FFMA.FTZ R45, R77, UR21, -R6 ;  /* 0x000000154d2d7c23 */ /* 0x001fc60008010806 */
[----:B------:R-:W-:-:S03]  /*41c0*/  FMNMX.FTZ R25, R75, R8, !PT ;  /* 0x000000084b197209 */ /* 0x000fc60007810000 */
[----:B------:R0:W-:Y:S01]  /*41d0*/  MUFU.EX2 R21, R53 ;  /* 0x0000003500157308 */ /* 0x0001e20000000800 */
[----:B------:R-:W-:Y:S01]  /*41e0*/  FMNMX.FTZ R4, R78, R25, !PT ;  /* 0x000000194e047209 */ /* 0x000fe20007810000 */
[----:B-1----:R-:W-:-:S03]  /*41f0*/  FFMA.FTZ R49, R81, UR21, -R6 ;  /* 0x0000001551317c23 */ /* 0x002fc60008010806 */
        /* <DEDUP_REMOVED lines=8> */
[----:B------:R-:W-:Y:S02]  /*4280*/  MUFU.EX2 R138, R138 ;  /* 0x0000008a008a7308 */ /* 0x000fe40000000800 */
[----:B------:R-:W1:Y:S06]  /*4290*/  SHFL.BFLY PT, R41, R0, 0x2, 0x1f ;  /* 0x0c401f0000297f89 */ /* 0x000e6c00000e0000 */
[----:B------:R-:W-:Y:S08]  /*42a0*/  MUFU.EX2 R132, R132 ;  /* 0x0000008400847308 */ /* 0x000ff00000000800 */
[----:B------:R-:W-:Y:S08]  /*42b0*/  MUFU.EX2 R25, R57 ;  /* 0x0000003900197308 */ /* 0x000ff00000000800 */
[----:B------:R-:W-:Y:S01]  /*42c0*/  MUFU.EX2 R134, R134 ;  /* 0x0000008600867308 */ /* 0x000fe20000000800 */
[----:B-1----:R-:W-:Y:S01]  /*42d0*/  FMNMX.FTZ R4, R0, R41, !PT ;  /* 0x0000002900047209 */ /* 0x002fe20007810000 */
[----:B------:R-:W-:-:S04]  /*42e0*/  FFMA.FTZ R41, R73, UR21, -R6 ;  /* 0x0000001549297c23 */ /* 0x000fc80008010806 */
[----:B0-----:R-:W0:Y:S02]  /*42f0*/  SHFL.BFLY PT, R53, R4, 0x1, 0x1f ;  /* 0x0c201f0004357f89 */ /* 0x001e2400000e0000 */
        /* <DEDUP_REMOVED lines=9> */
[----:B------:R-:W-:Y:S01]  /*4390*/  MUFU.EX2 R37, R37 ;  /* 0x0000002500257308 */ /* 0x000fe20000000800 */
[----:B------:R-:W-:-:S03]  /*43a0*/  PLOP3.LUT P2, PT, PT, PT, UP1, 0x40, 0x0 ;  /* 0x000000000000781c */ /* 0x000fc60003f4e818 */
[--C-:B------:R-:W-:Y:S01]  /*43b0*/  FFMA.FTZ R4, R27, UR21, -R24.reuse ;  /* 0x000000151b047c23 */ /* 0x100fe20008010818 */
[----:B------:R-:W-:Y:S01]  /*43c0*/  FADD.FTZ R27, R148, R3 ;  /* 0x00000003941b7221 */ /* 0x000fe20000010000 */
[--C-:B------:R-:W-:Y:S01]  /*43d0*/  FFMA.FTZ R149, R26, UR21, -R24.reuse ;  /* 0x000000151a957c23 */ /* 0x100fe20008010818 */
[--C-:B------:R-:W-:Y:S01]  /*43e0*/  FFMA.FTZ R151, R30, UR21, -R24.reuse ;  /* 0x000000151e977c23 */ /* 0x100fe20008010818 */
[--C-:B------:R-:W-:Y:S01]  /*43f0*/  FFMA.FTZ R6, R31, UR21, -R24.reuse ;  /* 0x000000151f067c23 */ /* 0x100fe20008010818 */
[----:B------:R-:W-:Y:S01]  /*4400*/  FADD.FTZ R26, R150, R27 ;  /* 0x0000001b961a7221 */ /* 0x000fe20000010000 */
[----:B------:R-:W-:Y:S01]  /*4410*/  MUFU.EX2 R4, R4 ;  /* 0x0000000400047308 */ /* 0x000fe20000000800 */
[--C-:B------:R-:W-:Y:S01]  /*4420*/  FFMA.FTZ R145, R34, UR21, -R24.reuse ;  /* 0x0000001522917c23 */ /* 0x100fe20008010818 */
[----:B------:R-:W-:Y:S01]  /*4430*/  FFMA.FTZ R8, R35, UR21, -R24 ;  /* 0x0000001523087c23 */ /* 0x000fe20008010818 */
[----:B--2---:R-:W-:Y:S01]  /*4440*/  FADD.FTZ R27, R5, R26 ;  /* 0x0000001a051b7221 */ /* 0x004fe20000010000 */
[--C-:B------:R-:W-:Y:S01]  /*4450*/  FFMA.FTZ R147, R38, UR21, -R24.reuse ;  /* 0x0000001526937c23 */ /* 0x100fe20008010818 */
[--C-:B------:R-:W-:Y:S01]  /*4460*/  FFMA.FTZ R10, R39, UR21, -R24.reuse ;  /* 0x00000015270a7c23 */ /* 0x100fe20008010818 */
[--C-:B------:R-:W-:Y:S01]  /*4470*/  FFMA.FTZ R141, R42, UR21, -R24.reuse ;  /* 0x000000152a8d7c23 */ /* 0x100fe20008010818 */
[----:B---3--:R-:W-:Y:S01]  /*4480*/  FADD.FTZ R28, R144, R27 ;  /* 0x0000001b901c7221 */ /* 0x008fe20000010000 */
[----:B------:R-:W0:Y:S01]  /*4490*/  MUFU.EX2 R149, R149 ;  /* 0x0000009500957308 */ /* 0x000e220000000800 */
[--C-:B------:R-:W-:Y:S01]  /*44a0*/  FFMA.FTZ R12, R43, UR21, -R24.reuse ;  /* 0x000000152b0c7c23 */ /* 0x100fe20008010818 */
[----:B------:R-:W-:Y:S01]  /*44b0*/  FFMA.FTZ R143, R46, UR21, -R24 ;  /* 0x000000152e8f7c23 */ /* 0x000fe20008010818 */
[----:B-----5:R-:W-:Y:S01]  /*44c0*/  FADD.FTZ R27, R7, R28 ;  /* 0x0000001c071b7221 */ /* 0x020fe20000010000 */
[--C-:B------:R-:W-:Y:S01]  /*44d0*/  FFMA.FTZ R14, R47, UR21, -R24.reuse ;  /* 0x000000152f0e7c23 */ /* 0x100fe20008010818 */
[--C-:B------:R-:W-:Y:S01]  /*44e0*/  FFMA.FTZ R137, R50, UR21, -R24.reuse ;  /* 0x0000001532897c23 */ /* 0x100fe20008010818 */
[--C-:B------:R-:W-:Y:S01]  /*44f0*/  FFMA.FTZ R20, R51, UR21, -R24.reuse ;  /* 0x0000001533147c23 */ /* 0x100fe20008010818 */
[----:B----4-:R-:W-:Y:S01]  /*4500*/  FADD.FTZ R28, R146, R27 ;  /* 0x0000001b921c7221 */ /* 0x010fe20000010000 */
[----:B------:R-:W1:Y:S01]  /*4510*/  MUFU.EX2 R151, R151 ;  /* 0x0000009700977308 */ /* 0x000e620000000800 */
[--C-:B------:R-:W-:Y:S01]  /*4520*/  FFMA.FTZ R139, R54, UR21, -R24.reuse ;  /* 0x00000015368b7c23 */ /* 0x100fe20008010818 */
[----:B------:R-:W-:Y:S01]  /*4530*/  FFMA.FTZ R26, R55, UR21, -R24 ;  /* 0x00000015371a7c23 */ /* 0x000fe20008010818 */
[----:B------:R-:W-:Y:S01]  /*4540*/  FADD.FTZ R27, R9, R28 ;  /* 0x0000001c091b7221 */ /* 0x000fe20000010000 */
[--C-:B------:R-:W-:Y:S01]  /*4550*/  FFMA.FTZ R133, R58, UR21, -R24.reuse ;  /* 0x000000153a857c23 */ /* 0x100fe20008010818 */
[----:B------:R-:W-:Y:S01]  /*4560*/  FFMA.FTZ R28, R59, UR21, -R24 ;  /* 0x000000153b1c7c23 */ /* 0x000fe20008010818 */
[----:B------:R-:W-:Y:S01]  /*4570*/  F2FP.BF16.F32.PACK_AB R148, R3, R148 ;  /* 0x000000940394723e */ /* 0x000fe200000010ff */
[----:B------:R-:W-:Y:S01]  /*4580*/  FADD.FTZ R30, R140, R27 ;  /* 0x0000001b8c1e7221 */ /* 0x000fe20000010000 */
[----:B------:R-:W2:Y:S01]  /*4590*/  MUFU.EX2 R6, R6 ;  /* 0x0000000600067308 */ /* 0x000ea20000000800 */
[----:B0-----:R-:W-:Y:S01]  /*45a0*/  FADD.FTZ R32, R149, R4 ;  /* 0x0000000495207221 */ /* 0x001fe20000010000 */
[----:B------:R-:W-:Y:S01]  /*45b0*/  FFMA.FTZ R135, R62, UR21, -R24 ;  /* 0x000000153e877c23 */ /* 0x000fe20008010818 */
[----:B------:R-:W-:Y:S01]  /*45c0*/  FADD.FTZ R27, R11, R30 ;  /* 0x0000001e0b1b7221 */ /* 0x000fe20000010000 */
[--C-:B------:R-:W-:Y:S01]  /*45d0*/  FFMA.FTZ R129, R66, UR21, -R24.reuse ;  /* 0x0000001542817c23 */ /* 0x100fe20008010818 */
[--C-:B------:R-:W-:Y:S01]  /*45e0*/  FFMA.FTZ R131, R70, UR21, -R24.reuse ;  /* 0x0000001546837c23 */ /* 0x100fe20008010818 */
[----:B------:R-:W-:Y:S01]  /*45f0*/  FFMA.FTZ R74, R74, UR21, -R24 ;  /* 0x000000154a4a7c23 */ /* 0x000fe20008010818 */
[----:B------:R-:W-:Y:S01]  /*4600*/  FADD.FTZ R30, R142, R27 ;  /* 0x0000001b8e1e7221 */ /* 0x000fe20000010000 */
[----:B------:R-:W0:Y:S01]  /*4610*/  MUFU.EX2 R145, R145 ;  /* 0x0000009100917308 */ /* 0x000e220000000800 */
[----:B-1----:R-:W-:Y:S01]  /*4620*/  FADD.FTZ R27, R151, R32 ;  /* 0x00000020971b7221 */ /* 0x002fe20000010000 */
[----:B------:R-:W-:Y:S01]  /*4630*/  FFMA.FTZ R75, R75, UR21, -R24 ;  /* 0x000000154b4b7c23 */ /* 0x000fe20008010818 */
[----:B------:R-:W-:Y:S01]  /*4640*/  FADD.FTZ R31, R13, R30 ;  /* 0x0000001e0d1f7221 */ /* 0x000fe20000010000 */
[--C-:B------:R-:W-:Y:S01]  /*4650*/  FFMA.FTZ R30, R63, UR21, -R24.reuse ;  /* 0x000000153f1e7c23 */ /* 0x100fe20008010818 */
[--C-:B------:R-:W-:Y:S01]  /*4660*/  FFMA.FTZ R78, R78, UR21, -R24.reuse ;  /* 0x000000154e4e7c23 */ /* 0x100fe20008010818 */
[--C-:B------:R-:W-:Y:S01]  /*4670*/  FFMA.FTZ R79, R79, UR21, -R24.reuse ;  /* 0x000000154f4f7c23 */ /* 0x100fe20008010818 */
[----:B------:R-:W-:Y:S01]  /*4680*/  FADD.FTZ R34, R136, R31 ;  /* 0x0000001f88227221 */ /* 0x000fe20000010000 */
[----:B------:R-:W1:Y:S01]  /*4690*/  MUFU.EX2 R8, R8 ;  /* 0x0000000800087308 */ /* 0x000e620000000800 */
[----:B--2---:R-:W-:Y:S01]  /*46a0*/  FADD.FTZ R32, R6, R27 ;  /* 0x0000001b06207221 */ /* 0x004fe20000010000 */
[----:B------:R-:W-:Y:S01]  /*46b0*/  FFMA.FTZ R82, R82, UR21, -R24 ;  /* 0x0000001552527c23 */ /* 0x000fe20008010818 */
[----:B------:R-:W-:Y:S01]  /*46c0*/  FADD.FTZ R31, R15, R34 ;  /* 0x000000220f1f7221 */ /* 0x000fe20000010000 */
[----:B------:R-:W-:Y:S01]  /*46d0*/  F2FP.BF16.F32.PACK_AB R150, R5, R150 ;  /* 0x000000960596723e */ /* 0x000fe200000010ff */
        /* <DEDUP_REMOVED lines=13> */
[----:B------:R-:W-:Y:S01]  /*47b0*/  F2FP.BF16.F32.PACK_AB R144, R7, R144 ;  /* 0x000000900790723e */ /* 0x000fe200000010ff */
[----:B------:R-:W-:Y:S01]  /*47c0*/  FADD.FTZ R31, R25, R38 ;  /* 0x00000026191f7221 */ /* 0x000fe20000010000 */
[----:B------:R-:W-:-:S02]  /*47d0*/  F2FP.BF16.F32.PACK_AB R146, R9, R146 ;  /* 0x000000920992723e */ /* 0x000fc400000010ff */
[----:B------:R-:W-:Y:S01]  /*47e0*/  F2FP.BF16.F32.PACK_AB R140, R11, R140 ;  /* 0x0000008c0b8c723e */ /* 0x000fe200000010ff */
[----:B------:R-:W-:Y:S01]  /*47f0*/  FADD.FTZ R38, R134, R31 ;  /* 0x0000001f86267221 */ /* 0x000fe20000010000 */
[----:B------:R-:W1:Y:S01]  /*4800*/  MUFU.EX2 R141, R141 ;  /* 0x0000008d008d7308 */ /* 0x000e620000000800 */
[----:B--2---:R-:W-:Y:S01]  /*4810*/  FADD.FTZ R27, R147, R36 ;  /* 0x00000024931b7221 */ /* 0x004fe20000010000 */
[----:B------:R-:W-:Y:S01]  /*4820*/  F2FP.BF16.F32.PACK_AB R142, R13, R142 ;  /* 0x0000008e0d8e723e */ /* 0x000fe200000010ff */
[----:B------:R-:W-:Y:S01]  /*4830*/  FADD.FTZ R31, R29, R38 ;  /* 0x000000261d1f7221 */ /* 0x000fe20000010000 */
[----:B------:R-:W-:Y:S02]  /*4840*/  F2FP.BF16.F32.PACK_AB R136, R15, R136 ;  /* 0x000000880f88723e */ /* 0x000fe400000010ff */
[----:B------:R-:W-:Y:S01]  /*4850*/  F2FP.BF16.F32.PACK_AB R138, R21, R138 ;  /* 0x0000008a158a723e */ /* 0x000fe200000010ff */
[----:B------:R-:W-:Y:S01]  /*4860*/  FADD.FTZ R38, R128, R31 ;  /* 0x0000001f80267221 */ /* 0x000fe20000010000 */
[----:B------:R-:W2:Y:S01]  /*4870*/  MUFU.EX2 R12, R12 ;  /* 0x0000000c000c7308 */ /* 0x000ea20000000800 */
[----:B0-----:R-:W-:Y:S01]  /*4880*/  FADD.FTZ R36, R10, R27 ;  /* 0x0000001b0a247221 */ /* 0x001fe20000010000 */
[----:B------:R-:W-:-:S02]  /*4890*/  F2FP.BF16.F32.PACK_AB R132, R25, R132 ;  /* 0x000000841984723e */ /* 0x000fc400000010ff */
[----:B------:R-:W-:Y:S02]  /*48a0*/  F2FP.BF16.F32.PACK_AB R134, R29, R134 ;  /* 0x000000861d86723e */ /* 0x000fe400000010ff */
[----:B------:R-:W-:Y:S02]  /*48b0*/  F2FP.BF16.F32.PACK_AB R128, R33, R128 ;  /* 0x000000802180723e */ /* 0x000fe400000010ff */
[----:B------:R-:W0:Y:S01]  /*48c0*/  MUFU.EX2 R143, R143 ;  /* 0x0000008f008f7308 */ /* 0x000e220000000800 */
[----:B-1----:R-:W-:Y:S01]  /*48d0*/  FADD.FTZ R27, R141, R36 ;  /* 0x000000248d1b7221 */ /* 0x002fe20000010000 */
[----:B------:R-:W-:Y:S02]  /*48e0*/  F2FP.BF16.F32.PACK_AB R151, R6, R151 ;  /* 0x000000970697723e */ /* 0x000fe400000010ff */
[----:B------:R-:W-:Y:S02]  /*48f0*/  F2FP.BF16.F32.PACK_AB R145, R8, R145 ;  /* 0x000000910891723e */ /* 0x000fe400000010ff */
[----:B------:R-:W-:-:S02]  /*4900*/  F2FP.BF16.F32.PACK_AB R147, R10, R147 ;  /* 0x000000930a93723e */ /* 0x000fc400000010ff */
        /* <DEDUP_REMOVED lines=9> */
[----:B------:R-:W-:Y:S01]  /*49a0*/  FADD.FTZ R38, R130, R27 ;  /* 0x0000001b82267221 */ /* 0x000fe20000010000 */
[----:B------:R-:W-:Y:S01]  /*49b0*/  F2FP.BF16.F32.PACK_AB R130, R37, R130 ;  /* 0x000000822582723e */ /* 0x000fe200000010ff */
        /* <DEDUP_REMOVED lines=81> */
.L_x_13199:
[----:B------:R-:W-:-:S11]  /*4ed0*/  UISETP.NE.AND UP2, UPT, UR7, 0x1, UPT ;  /* 0x000000010700788c */ /* 0x000fd6000bf45270 */
[----:B------:R-:W-:Y:S02]  /*4ee0*/  @UP2 ULDC.64 UR18, c[0x0][0x9e8] ;  /* 0x00027a0000122ab9 */ /* 0x000fe40000000a00 */
[----:B------:R-:W-:-:S04]  /*4ef0*/  UIMAD.WIDE.U32 UR10, UR14, UR18, URZ ;  /* 0x000000120e0a72a5 */ /* 0x000fc8000f8e003f */
[----:B------:R-:W-:-:S12]  /*4f00*/  @UP2 USHF.R.U32.HI UR14, URZ, UR19, UR11 ;  /* 0x000000133f0e2299 */ /* 0x000fd8000801160b */
.L_x_13200:
[----:B------:R-:W-:-:S04]  /*4f10*/  UIMAD UR7, UR14, UR7, UR7 ;  /* 0x000000070e0772a4 */ /* 0x000fc8000f8e0207 */
[----:B------:R-:W-:-:S04]  /*4f20*/  UISETP.LT.AND UP2, UPT, UR6, UR7, UPT ;  /* 0x000000070600728c */ /* 0x000fc8000bf41270 */
[----:B------:R-:W-:-:S12]  /*4f30*/  USEL UR6, UR6, UR7, UP2 ;  /* 0x0000000706067287 */ /* 0x000fd80009000000 */
.L_x_13198:
        /* <DEDUP_REMOVED lines=21> */
[----:B------:R-:W-:-:S13]  /*5090*/  ISETP.GE.AND P2, PT, R3, UR27, PT ;  /* 0x0000001b03007c0c */ /* 0x000fda000bf46270 */
[----:B------:R-:W-:Y:S05]  /*50a0*/  @!P2 BRA `(.L_x_13201) ;  /* 0x0000002c007ca947 */ /* 0x000fea0003800000 */
[----:B------:R-:W-:Y:S01]  /*50b0*/  IMAD.MOV.U32 R119, RZ, RZ, RZ ;  /* 0x000000ffff777224 */ /* 0x000fe200078e00ff */
[----:B------:R-:W-:Y:S01]  /*50c0*/  ULDC UR22, c[0x0][0x9e4] ;  /* 0x0002790000167ab9 */ /* 0x000fe20000000800 */
[----:B------:R-:W-:Y:S01]  /*50d0*/  ULDC UR23, c[0x0][0x9dc] ;  /* 0x0002770000177ab9 */ /* 0x000fe20000000800 */
[----:B------:R-:W-:Y:S01]  /*50e0*/  ULDC UR21, c[0x0][0x988] ;  /* 0x0002620000157ab9 */ /* 0x000fe20000000800 */
[----:B------:R-:W-:-:S05]  /*50f0*/  ULDC UR24, c[0x0][0x9e0] ;  /* 0x0002780000187ab9 */ /* 0x000fca0000000800 */
.L_x_13218:
        /* <DEDUP_REMOVED lines=9> */
.L_x_13203:
[----:B------:R-:W-:Y:S01]  /*5190*/  ULEA UR6, UR26, UR45, 0x3 ;  /* 0x0000002d1a067291 */ /* 0x000fe2000f8e183f */
[----:B------:R-:W-:-:S05]  /*51a0*/  IMAD.U32 R6, RZ, RZ, UR25 ;  /* 0x00000019ff067e24 */ /* 0x000fca000f8e00ff */
[----:B------:R-:W-:-:S04]  /*51b0*/  SHF.L.U32 R6, R6, 0x1f, RZ ;  /* 0x0000001f06067819 */ /* 0x000fc800000006ff */
[----:B------:R0:W1:Y:S01]  /*51c0*/  SYNCS.PHASECHK.TRANS64.TRYWAIT P2, [UR6+0x16830], R6 ;  /* 0x01683006ff0075a7 */ /* 0x0000620008040146 */
[----:B------:R-:W-:Y:S05]  /*51d0*/  @!P0 BRA `(.L_x_13204) ;  /* 0x0000000000048947 */ /* 0x000fea0003800000 */
[----:B------:R-:W-:Y:S01]  /*51e0*/  BPT.TRAP 0x1 ;  /* 0x000000040000795c */ /* 0x000fe20000300000 */
.L_x_13204:
[----:B-1----:R-:W-:Y:S05]  /*51f0*/  @P2 BRA `(.L_x_13202) ;  /* 0x0000000000082947 */ /* 0x002fea0003800000 */
[----:B------:R-:W1:Y:S02]  /*5200*/  SYNCS.PHASECHK.TRANS64.TRYWAIT P2, [UR6+0x16830], R6 ;  /* 0x01683006ff0075a7 */ /* 0x000e640008040146 */
[----:B-1----:R-:W-:Y:S05]  /*5210*/  @!P2 BRA `(.L_x_13205) ;  /* 0x0000010c0004a947 */ /* 0x002fea0003800000 */
.L_x_13202:
        /* <DEDUP_REMOVED lines=27> */
.L_x_13207:
[----:B------:R-:W-:Y:S01]  /*53d0*/  ULEA UR6, UR47, UR45, 0x3 ;  /* 0x0000002d2f067291 */ /* 0x000fe2000f8e183f */
[----:B------:R-:W-:-:S05]  /*53e0*/  IMAD.U32 R6, RZ, RZ, UR50 ;  /* 0x00000032ff067e24 */ /* 0x000fca000f8e00ff */
[----:B------:R-:W-:-:S04]  /*53f0*/  SHF.L.U32 R6, R6, 0x1f, RZ ;  /* 0x0000001f06067819 */ /* 0x000fc800000006ff */
[----:B------:R0:W1:Y:S01]  /*5400*/  SYNCS.PHASECHK.TRANS64.TRYWAIT P2, [UR6+0x16850], R6 ;  /* 0x01685006ff0075a7 */ /* 0x0000620008040146 */
[----:B------:R-:W-:Y:S05]  /*5410*/  @!P0 BRA `(.L_x_13208) ;  /* 0x0000000000048947 */ /* 0x000fea0003800000 */
[----:B------:R-:W-:Y:S01]  /*5420*/  BPT.TRAP 0x1 ;  /* 0x000000040000795c */ /* 0x000fe20000300000 */
.L_x_13208:
[----:B-1----:R-:W-:Y:S05]  /*5430*/  @P2 BRA `(.L_x_13206) ;  /* 0x0000000000082947 */ /* 0x002fea0003800000 */
[----:B------:R-:W1:Y:S02]  /*5440*/  SYNCS.PHASECHK.TRANS64.TRYWAIT P2, [UR6+0x16850], R6 ;  /* 0x01685006ff0075a7 */ /* 0x000e640008040146 */
[----:B-1----:R-:W-:Y:S05]  /*5450*/  @!P2 BRA `(.L_x_13209) ;  /* 0x00000108008ca947 */ /* 0x002fea0003800000 */
.L_x_13206:
        /* <DEDUP_REMOVED lines=9> */
[----:B-1----:R-:W-:-:S03]  /*54f0*/  IMAD.U32 R7, RZ, RZ, UR26 ;  /* 0x0000001aff077e24 */ /* 0x002fc6000f8e00ff */
[----:B------:R-:W-:Y:S02]  /*5500*/  ULEA UR10, UR47, UR6, 0xa ;  /* 0x000000062f0a7291 */ /* 0x000fe4000f8e503f */
[----:B------:R-:W-:-:S05]  /*5510*/  @!P1 LEA R7, R7, UR45, 0x3 ;  /* 0x0000002d07079c11 */ /* 0x000fca000f8e18ff */
[----:B------:R-:W-:Y:S01]  /*5520*/  UMOV UR6, UR10 ;  /* 0x0000000a00067c82 */ /* 0x000fe20008000000 */
[----:B------:R-:W-:Y:S01]  /*5530*/  @!P1 VIADD R7, R7, 0x16840 ;  /* 0x0001684007079836 */ /* 0x000fe20000000000 */
[----:B------:R-:W-:Y:S01]  /*5540*/  HGMMA.64x64x16.F32.BF16 R88, R148, gdesc[UR4].tnspB, R88, gsb0 ;  /* 0x40e0000494587df0 */ /* 0x000fe20008001858 */
[----:B------:R-:W-:Y:S01]  /*5550*/  UIADD3 UR6, UR10, 0x80, URZ ;  /* 0x000000800a067890 */ /* 0x000fe2000fffe03f */
[----:B------:R-:W-:Y:S02]  /*5560*/  UMOV UR7, 0x40000040 ;  /* 0x4000004000077882 */ /* 0x000fe40000000000 */
[----:B------:R-:W-:Y:S02]  /*5570*/  @!P1 PRMT R7, RZ, 0x654, R7 ;  /* 0x00000654ff079816 */ /* 0x000fe40000000007 */
[----:B--2---:R-:W-:Y:S01]  /*5580*/  SHF.R.U32.HI R8, RZ, 0x7, R9 ;  /* 0x00000007ff087819 */ /* 0x004fe20000011609 */
        /* <DEDUP_REMOVED lines=33> */
[----:B------:R-:W-:Y:S02]  /*57a0*/  @UP0 ULDC UR6, c[0x0][0x44c] ;  /* 0x0001130000060ab9 */ /* 0x000fe40000000800 */
[----:B0-----:R-:W-:Y:S01]  /*57b0*/  @P2 IMAD.HI.U32 R6, R14, UR6, RZ ;  /* 0x000000060e062c27 */ /* 0x001fe2000f8e00ff */
[----:B------:R-:W-:Y:S01]  /*57c0*/  @UP0 ULDC UR6, c[0x0][0x450] ;  /* 0x0001140000060ab9 */ /* 0x000fe20000000800 */
[----:B------:R-:W-:Y:S02]  /*57d0*/  ISETP.GE.U32.AND P2, PT, R9, 0x180, PT ;  /* 0x000001800900780c */ /* 0x000fe40003f46070 */
[----:B------:R-:W-:Y:S01]  /*57e0*/  IMAD.SHL.U32 R9, R3, 0x80, RZ ;  /* 0x0000008003097824 */ /* 0x000fe200078e00ff */
[----:B------:R-:W-:Y:S01]  /*57f0*/  @P3 SHF.R.U32.HI R14, RZ, UR6, R6 ;  /* 0x00000006ff0e3c19 */ /* 0x000fe20008011606 */
[----:B------:R-:W-:Y:S01]  /*5800*/  VIADD R6, R8, 0x9 ;  /* 0x0000000908067836 */ /* 0x000fe20000000000 */
[----:B------:R-:W-:Y:S01]  /*5810*/  ULOP3.LUT UR6, URZ, UR23, URZ, 0x33, !UPT ;  /* 0x000000173f067292 */ /* 0x000fe2000f8e333f */
[----:B------:R-:W-:-:S02]  /*5820*/  IMAD.U32 R8, RZ, RZ, UR46 ;  /* 0x0000002eff087e24 */ /* 0x000fc4000f8e00ff */
[----:B------:R-:W0:Y:S01]  /*5830*/  SHFL.IDX PT, R11, R14, RZ, 0x1c1f ;  /* 0x001c1fff0e0b7589 */ /* 0x000e2200000e0000 */
[----:B------:R-:W-:Y:S02]  /*5840*/  SEL R6, R6, 0x9, !P2 ;  /* 0x0000000906067807 */ /* 0x000fe40005000000 */
[----:B------:R-:W-:Y:S01]  /*5850*/  PLOP3.LUT P2, PT, PT, PT, UP1, 0x40, 0x0 ;  /* 0x000000000000781c */ /* 0x000fe20003f4e818 */
        /* <DEDUP_REMOVED lines=23> */
.L_x_13212:
[----:B------:R-:W-:-:S05]  /*59d0*/  IMAD.U32 R20, RZ, RZ, UR22 ;  /* 0x00000016ff147e24 */ /* 0x000fca000f8e00ff */
[----:B------:R-:W-:-:S13]  /*59e0*/  ISETP.NE.AND P2, PT, R20, 0x1, PT ;  /* 0x000000011400780c */ /* 0x000fda0003f45270 */
[----:B------:R-:W0:Y:S02]  /*59f0*/  @P2 LDC.64 R6, c[0x0][0x9e8] ;  /* 0x00027a00ff062b82 */ /* 0x000e240000000a00 */
[----:B0-----:R-:W-:-:S05]  /*5a00*/  @P2 IMAD.HI.U32 R6, R11, R6, RZ ;  /* 0x000000060b062227 */ /* 0x001fca00078e00ff */
[----:B------:R-:W-:-:S07]  /*5a10*/  @P2 SHF.R.U32.HI R11, RZ, R7, R6 ;  /* 0x00000007ff0b2219 */ /* 0x000fce0000011606 */
.L_x_13213:
[----:B------:R-:W-:Y:S05]  /*5a20*/  BSYNC B0 ;  /* 0x0000000000007941 */ /* 0x000fea0003800000 */
.L_x_13211:
[----:B------:R-:W-:-:S04]  /*5a30*/  IMAD R11, R11, R20, -R9 ;  /* 0x000000140b0b7224 */ /* 0x000fc800078e0a09 */
[----:B------:R-:W-:-:S05]  /*5a40*/  IMAD.IADD R11, R11, 0x1, -R16 ;  /* 0x000000010b0b7824 */ /* 0x000fca00078e0a10 */
[----:B------:R-:W-:Y:S02]  /*5a50*/  VIADDMNMX R10, R11, R20, R10, PT ;  /* 0x000000140b0a7246 */ /* 0x000fe4000380010a */
[----:B------:R-:W-:-:S07]  /*5a60*/  VIMNMX R8, R8, R11, !PT ;  /* 0x0000000b08087248 */ /* 0x000fce0007fe0100 */
.L_x_13210:
        /* <DEDUP_REMOVED lines=115> */
.L_x_13216:
[----:B------:R-:W-:-:S05]  /*61a0*/  IMAD.U32 R10, RZ, RZ, UR22 ;  /* 0x00000016ff0a7e24 */ /* 0x000fca000f8e00ff */
[----:B------:R-:W-:-:S13]  /*61b0*/  ISETP.NE.AND P3, PT, R10, 0x1, PT ;  /* 0x000000010a00780c */ /* 0x000fda0003f65270 */
[----:B------:R-:W0:Y:S02]  /*61c0*/  @P3 LDC.64 R6, c[0x0][0x9e8] ;  /* 0x00027a00ff063b82 */ /* 0x000e240000000a00 */
[----:B0-----:R-:W-:-:S05]  /*61d0*/  @P3 IMAD.HI.U32 R6, R8, R6, RZ ;  /* 0x0000000608063227 */ /* 0x001fca00078e00ff */
[----:B------:R-:W-:-:S07]  /*61e0*/  @P3 SHF.R.U32.HI R8, RZ, R7, R6 ;  /* 0x00000007ff083219 */ /* 0x000fce0000011606 */
.L_x_13217:
[----:B------:R-:W-:Y:S05]  /*61f0*/  BSYNC B0 ;  /* 0x0000000000007941 */ /* 0x000fea0003800000 */
.L_x_13215:
[----:B------:R-:W-:-:S04]  /*6200*/  IMAD R9, R8, R10, -R9 ;  /* 0x0000000a08097224 */ /* 0x000fc800078e0a09 */
[----:B------:R-:W-:-:S05]  /*6210*/  IMAD.IADD R9, R9, 0x1, -R16 ;  /* 0x0000000109097824 */ /* 0x000fca00078e0a10 */
[----:B------:R-:W-:Y:S02]  /*6220*/  VIADDMNMX R13, R9, R10, R13, PT ;  /* 0x0000000a090d7246 */ /* 0x000fe4000380010d */
[----:B------:R-:W-:-:S07]  /*6230*/  VIMNMX R12, R12, R9, !PT ;  /* 0x000000090c0c7248 */ /* 0x000fce0007fe0100 */
.L_x_13214:
[----:B------:R-:W-:Y:S01]  /*6240*/  FMNMX.FTZ R6, R11, R2, !PT ;  /* 0x000000020b067209 */ /* 0x000fe20007810000 */
[----:B------:R-:W-:Y:S01]  /*6250*/  UMOV UR50, UR25 ;  /* 0x0000001900327c82 */ /* 0x000fe20008000000 */
        /* <DEDUP_REMOVED lines=36> */
[----:B------:R-:W-:Y:S02]  /*64a0*/  ISETP.LT.OR P3, PT, R13, 0xa, P3 ;  /* 0x0000000a0d00780c */ /* 0x000fe40001f61670 */
[----:B------:R-:W-:Y:S02]  /*64b0*/  FMNMX.FTZ R7, R61, R6, !PT ;  /* 0x000000063d077209 */ /* 0x000fe40007810000 */
[----:B------:R-:W-:Y:S02]  /*64c0*/  FMNMX.FTZ R21, R27, R10, !PT ;  /* 0x0000000a1b157209 */ /* 0x000fe40007810000 */
[----:B------:R-:W-:Y:S02]  /*64d0*/  FMNMX.FTZ R6, R64, R7, !PT ;  /* 0x0000000740067209 */ /* 0x000fe40007810000 */
[----:B------:R-:W-:-:S02]  /*64e0*/  ISETP.LT.OR P4, PT, R13, 0x11, P4 ;  /* 0x000000110d00780c */ /* 0x000fc40002781670 */
[----:B------:R-:W-:Y:S02]  /*64f0*/  FMNMX.FTZ R7, R65, R6, !PT ;  /* 0x0000000641077209 */ /* 0x000fe40007810000 */
[----:B------:R-:W-:Y:S02]  /*6500*/  FSEL R31, R31, -INF , !P3 ;  /* 0xff8000001f1f7808 */ /* 0x000fe40005800000 */
[----:B------:R-:W-:Y:S02]  /*6510*/  FMNMX.FTZ R6, R68, R7, !PT ;  /* 0x0000000744067209 */ /* 0x000fe40007810000 */
[----:B------:R-:W-:Y:S02]  /*6520*/  FMNMX.FTZ R10, R30, R21, !PT ;  /* 0x000000151e0a7209 */ /* 0x000fe40007810000 */
        /* <DEDUP_REMOVED lines=17> */
[C---:B------:R-:W-:Y:S02]  /*6640*/  ISETP.GT.AND P3, PT, R12.reuse, 0x21, P2 ;  /* 0x000000210c00780c */ /* 0x040fe40001764270 */
[----:B------:R-:W-:Y:S01]  /*6650*/  FSEL R39, R39, -INF , !P4 ;  /* 0xff80000027277808 */ /* 0x000fe20006000000 */
[----:B------:R-:W0:Y:S01]  /*6660*/  SHFL.BFLY PT, R6, R7, 0x2, 0x1f ;  /* 0x0c401f0007067f89 */ /* 0x000e2200000e0000 */
[----:B------:R-:W-:-:S02]  /*6670*/  ISETP.GT.AND P4, PT, R12, 0x28, P2 ;  /* 0x000000280c00780c */ /* 0x000fc40001784270 */
[C---:B------:R-:W-:Y:S02]  /*6680*/  ISETP.LT.OR P3, PT, R13.reuse, 0x22, P3 ;  /* 0x000000220d00780c */ /* 0x040fe40001f61670 */
[----:B------:R-:W-:Y:S02]  /*6690*/  ISETP.LT.OR P4, PT, R13, 0x29, P4 ;  /* 0x000000290d00780c */ /* 0x000fe40002781670 */
[----:B------:R-:W-:Y:S02]  /*66a0*/  FSEL R43, R43, -INF , !P3 ;  /* 0xff8000002b2b7808 */ /* 0x000fe40005800000 */
[----:B------:R-:W-:Y:S02]  /*66b0*/  ISETP.GT.AND P3, PT, R12, 0x29, P2 ;  /* 0x000000290c00780c */ /* 0x000fe40001764270 */
[----:B------:R-:W-:Y:S02]  /*66c0*/  FSEL R46, R46, -INF , !P4 ;  /* 0xff8000002e2e7808 */ /* 0x000fe40006000000 */
[----:B------:R-:W-:-:S02]  /*66d0*/  ISETP.GT.AND P4, PT, R12, 0x30, P2 ;  /* 0x000000300c00780c */ /* 0x000fc40001784270 */
[----:B------:R-:W-:Y:S02]  /*66e0*/  ISETP.LT.OR P5, PT, R13, 0x2a, P3 ;  /* 0x0000002a0d00780c */ /* 0x000fe40001fa1670 */
[C---:B------:R-:W-:Y:S02]  /*66f0*/  ISETP.GT.AND P3, PT, R12.reuse, 0x31, P2 ;  /* 0x000000310c00780c */ /* 0x040fe40001764270 */
[----:B------:R-:W-:Y:S02]  /*6700*/  FSEL R47, R47, -INF , !P5 ;  /* 0xff8000002f2f7808 */ /* 0x000fe40006800000 */
[----:B------:R-:W-:Y:S02]  /*6710*/  ISETP.LT.OR P4, PT, R13, 0x31, P4 ;  /* 0x000000310d00780c */ /* 0x000fe40002781670 */
[----:B------:R-:W-:Y:S02]  /*6720*/  ISETP.GT.AND P5, PT, R12, 0x38, P2 ;  /* 0x000000380c00780c */ /* 0x000fe400017a4270 */
[----:B0-----:R-:W-:-:S02]  /*6730*/  FMNMX.FTZ R8, R7, R6, !PT ;  /* 0x0000000607087209 */ /* 0x001fc40007810000 */
[----:B------:R-:W-:Y:S02]  /*6740*/  ISETP.LT.OR P3, PT, R13, 0x32, P3 ;  /* 0x000000320d00780c */ /* 0x000fe40001f61670 */
[----:B------:R-:W-:Y:S01]  /*6750*/  FSEL R50, R50, -INF , !P4 ;  /* 0xff80000032327808 */ /* 0x000fe20006000000 */
[----:B------:R-:W0:Y:S01]  /*6760*/  SHFL.BFLY PT, R9, R8, 0x1, 0x1f ;  /* 0x0c201f0008097f89 */ /* 0x000e2200000e0000 */
[C---:B------:R-:W-:Y:S02]  /*6770*/  ISETP.GT.AND P4, PT, R12.reuse, 0x39, P2 ;  /* 0x000000390c00780c */ /* 0x040fe40001784270 */
[----:B------:R-:W-:Y:S02]  /*6780*/  FSEL R51, R51, -INF , !P3 ;  /* 0xff80000033337808 */ /* 0x000fe40005800000 */
[----:B------:R-:W-:Y:S02]  /*6790*/  ISETP.LT.OR P5, PT, R13, 0x39, P5 ;  /* 0x000000390d00780c */ /* 0x000fe40002fa1670 */
[----:B------:R-:W-:-:S02]  /*67a0*/  ISETP.GT.AND P3, PT, R12, 0x40, P2 ;  /* 0x000000400c00780c */ /* 0x000fc40001764270 */
[----:B------:R-:W-:Y:S02]  /*67b0*/  ISETP.LT.OR P4, PT, R13, 0x3a, P4 ;  /* 0x0000003a0d00780c */ /* 0x000fe40002781670 */
[----:B------:R-:W-:Y:S02]  /*67c0*/  FSEL R54, R54, -INF , !P5 ;  /* 0xff80000036367808 */ /* 0x000fe40006800000 */
[C---:B------:R-:W-:Y:S02]  /*67d0*/  ISETP.GT.AND P5, PT, R12.reuse, 0x41, P2 ;  /* 0x000000410c00780c */ /* 0x040fe400017a4270 */
[----:B------:R-:W-:Y:S02]  /*67e0*/  FSEL R55, R55, -INF , !P4 ;  /* 0xff80000037377808 */ /* 0x000fe40006000000 */
[----:B------:R-:W-:Y:S02]  /*67f0*/  ISETP.LT.OR P3, PT, R13, 0x41, P3 ;  /* 0x000000410d00780c */ /* 0x000fe40001f61670 */
[----:B------:R-:W-:-:S02]  /*6800*/  ISETP.GT.AND P4, PT, R12, 0x48, P2 ;  /* 0x000000480c00780c */ /* 0x000fc40001784270 */
[----:B------:R-:W-:Y:S02]  /*6810*/  ISETP.LT.OR P5, PT, R13, 0x42, P5 ;  /* 0x000000420d00780c */ /* 0x000fe40002fa1670 */
[----:B------:R-:W-:Y:S02]  /*6820*/  FSEL R58, R58, -INF , !P3 ;  /* 0xff8000003a3a7808 */ /* 0x000fe40005800000 */
[----:B0-----:R-:W-:Y:S02]  /*6830*/  FMNMX.FTZ R6, R8, R9, !PT ;  /* 0x0000000908067209 */ /* 0x001fe40007810000 */
[----:B------:R-:W-:Y:S02]  /*6840*/  ISETP.GT.AND P3, PT, R12, 0x49, P2 ;  /* 0x000000490c00780c */ /* 0x000fe40001764270 */
[C---:B------:R-:W-:Y:S01]  /*6850*/  FSETP.NEU.FTZ.AND P6, PT, R6.reuse, -INF , PT ;  /* 0xff8000000600780b */ /* 0x040fe20003fdd000 */
[----:B------:R-:W-:Y:S01]  /*6860*/  FMUL.FTZ R9, R6, UR21 ;  /* 0x0000001506097c20 */ /* 0x000fe20008410000 */
[----:B------:R-:W-:-:S02]  /*6870*/  FSEL R59, R59, -INF , !P5 ;  /* 0xff8000003b3b7808 */ /* 0x000fc40006800000 */
[----:B------:R-:W-:Y:S02]  /*6880*/  ISETP.LT.OR P4, PT, R13, 0x49, P4 ;  /* 0x000000490d00780c */ /* 0x000fe40002781670 */
[----:B------:R-:W-:Y:S02]  /*6890*/  FSEL R8, R9, RZ, P6 ;  /* 0x000000ff09087208 */ /* 0x000fe40003000000 */
[----:B------:R-:W-:Y:S02]  /*68a0*/  ISETP.GT.AND P5, PT, R12, 0x50, P2 ;  /* 0x000000500c00780c */ /* 0x000fe400017a4270 */
        /* <DEDUP_REMOVED lines=45> */
[----:B------:R-:W-:Y:S01]  /*6b80*/  MUFU.EX2 R148, R148 ;  /* 0x0000009400947308 */ /* 0x000fe20000000800 */
[----:B------:R-:W-:Y:S01]  /*6b90*/  FMNMX.FTZ R10, R58, R33, !PT ;  /* 0x000000213a0a7209 */ /* 0x000fe20007810000 */
[--C-:B------:R-:W-:Y:S01]  /*6ba0*/  FFMA.FTZ R33, R49, UR21, -R8.reuse ;  /* 0x0000001531217c23 */ /* 0x100fe20008010808 */
[----:B------:R-:W-:Y:S01]  /*6bb0*/  ISETP.GT.AND P4, PT, R12, 0x60, P2 ;  /* 0x000000600c00780c */ /* 0x000fe20001784270 */
[----:B------:R-:W-:Y:S01]  /*6bc0*/  FFMA.FTZ R49, R69, UR21, -R8 ;  /* 0x0000001545317c23 */ /* 0x000fe20008010808 */
[----:B------:R-:W-:-:S02]  /*6bd0*/  FMNMX.FTZ R37, R59, R10, !PT ;  /* 0x0000000a3b257209 */ /* 0x000fc40007810000 */
[----:B------:R-:W-:Y:S01]  /*6be0*/  ISETP.LT.OR P5, PT, R13, 0x5a, P5 ;  /* 0x0000005a0d00780c */ /* 0x000fe20002fa1670 */
[----:B------:R-:W-:Y:S01]  /*6bf0*/  MUFU.EX2 R7, R7 ;  /* 0x0000000700077308 */ /* 0x000fe20000000800 */
[----:B------:R-:W-:Y:S02]  /*6c00*/  FMNMX.FTZ R10, R62, R37, !PT ;  /* 0x000000253e0a7209 */ /* 0x000fe40007810000 */
[----:B------:R-:W-:Y:S02]  /*6c10*/  FSEL R70, R70, -INF , !P3 ;  /* 0xff80000046467808 */ /* 0x000fe40005800000 */
[----:B------:R-:W-:Y:S02]  /*6c20*/  FMNMX.FTZ R37, R63, R10, !PT ;  /* 0x0000000a3f257209 */ /* 0x000fe40007810000 */
[----:B------:R-:W-:Y:S01]  /*6c30*/  ISETP.GT.AND P3, PT, R12, 0x61, P2 ;  /* 0x000000610c00780c */ /* 0x000fe20001764270 */
[----:B------:R-:W-:Y:S01]  /*6c40*/  MUFU.EX2 R150, R150 ;  /* 0x0000009600967308 */ /* 0x000fe20000000800 */
[----:B------:R-:W-:Y:S01]  /*6c50*/  FMNMX.FTZ R10, R66, R37, !PT ;  /* 0x00000025420a7209 */ /* 0x000fe20007810000 */
[--C-:B------:R-:W-:Y:S01]  /*6c60*/  FFMA.FTZ R37, R53, UR21, -R8.reuse ;  /* 0x0000001535257c23 */ /* 0x100fe20008010808 */
[----:B------:R-:W-:Y:S01]  /*6c70*/  FSEL R71, R71, -INF , !P5 ;  /* 0xff80000047477808 */ /* 0x000fe20006800000 */
[----:B------:R-:W-:Y:S01]  /*6c80*/  FFMA.FTZ R53, R73, UR21, -R8 ;  /* 0x0000001549357c23 */ /* 0x000fe20008010808 */
[----:B------:R-:W-:-:S02]  /*6c90*/  FMNMX.FTZ R41, R67, R10, !PT ;  /* 0x0000000a43297209 */ /* 0x000fc40007810000 */
[C---:B------:R-:W-:Y:S01]  /*6ca0*/  ISETP.LT.OR P4, PT, R13.reuse, 0x61, P4 ;  /* 0x000000610d00780c */ /* 0x040fe20002781670 */
        /* <DEDUP_REMOVED lines=11> */
[----:B------:R-:W-:Y:S01]  /*6d60*/  FMNMX.FTZ R10, R74, R41, !PT ;  /* 0x000000294a0a7209 */ /* 0x000fe20007810000 */
[----:B------:R-:W-:Y:S01]  /*6d70*/  FFMA.FTZ R41, R57, UR21, -R8 ;  /* 0x0000001539297c23 */ /* 0x000fe20008010808 */
[----:B------:R-:W-:Y:S02]  /*6d80*/  ISETP.GT.AND P3, PT, R12, 0x70, P2 ;  /* 0x000000700c00780c */ /* 0x000fe40001764270 */
[----:B------:R-:W-:-:S02]  /*6d90*/  ISETP.LT.OR P4, PT, R13, 0x6a, P4 ;  /* 0x0000006a0d00780c */ /* 0x000fc40002781670 */
[----:B------:R-:W-:Y:S01]  /*6da0*/  FSEL R78, R78, -INF , !P5 ;  /* 0xff8000004e4e7808 */ /* 0x000fe20006800000 */
[----:B------:R-:W-:Y:S01]  /*6db0*/  MUFU.EX2 R146, R146 ;  /* 0x0000009200927308 */ /* 0x000fe20000000800 */
[----:B------:R-:W-:Y:S02]  /*6dc0*/  FMNMX.FTZ R45, R75, R10, !PT ;  /* 0x0000000a4b2d7209 */ /* 0x000fe40007810000 */
        /* <DEDUP_REMOVED lines=11> */
[----:B------:R-:W-:-:S02]  /*6e80*/  ISETP.LT.OR P4, PT, R13, 0x79, P4 ;  /* 0x000000790d00780c */ /* 0x000fc40002781670 */
[----:B------:R-:W-:Y:S01]  /*6e90*/  FSEL R83, R83, -INF , !P5 ;  /* 0xff80000053537808 */ /* 0x000fe20006800000 */
[----:B------:R-:W-:Y:S01]  /*6ea0*/  MUFU.EX2 R25, R25 ;  /* 0x0000001900197308 */ /* 0x000fe20000000800 */
[----:B------:R-:W-:Y:S02]  /*6eb0*/  FMNMX.FTZ R10, R82, R45, !PT ;  /* 0x0000002d520a7209 */ /* 0x000fe40007810000 */
[----:B------:R-:W-:Y:S01]  /*6ec0*/  ISETP.LT.OR P2, PT, R13, 0x7a, P2 ;  /* 0x0000007a0d00780c */ /* 0x000fe20001741670 */
[--C-:B------:R-:W-:Y:S01]  /*6ed0*/  FFMA.FTZ R13, R61, UR21, -R8.reuse ;  /* 0x000000153d0d7c23 */ /* 0x100fe20008010808 */
[----:B------:R-:W-:Y:S01]  /*6ee0*/  FSEL R86, R86, -INF , !P4 ;  /* 0xff80000056567808 */ /* 0x000fe20006000000 */
[----:B------:R-:W-:Y:S01]  /*6ef0*/  FFMA.FTZ R61, R81, UR21, -R8 ;  /* 0x00000015513d7c23 */ /* 0x000fe20008010808 */
[----:B------:R-:W-:Y:S01]  /*6f00*/  FMNMX.FTZ R45, R83, R10, !PT ;  /* 0x0000000a532d7209 */ /* 0x000fe20007810000 */
[----:B------:R-:W-:Y:S01]  /*6f10*/  MUFU.EX2 R142, R142 ;  /* 0x0000008e008e7308 */ /* 0x000fe20000000800 */
[----:B------:R-:W-:-:S02]  /*6f20*/  FSEL R87, R87, -INF , !P2 ;  /* 0xff80000057577808 */ /* 0x000fc40005000000 */
[----:B------:R-:W-:Y:S01]  /*6f30*/  FMNMX.FTZ R10, R86, R45, !PT ;  /* 0x0000002d560a7209 */ /* 0x000fe20007810000 */
[----:B------:R-:W-:Y:S01]  /*6f40*/  FFMA.FTZ R45, R65, UR21, -R8 ;  /* 0x00000015412d7c23 */ /* 0x000fe20008010808 */
[----:B------:R-:W-:Y:S02]  /*6f50*/  FSEL R69, R6, RZ, P6 ;  /* 0x000000ff06457208 */ /* 0x000fe40003000000 */
[----:B------:R-:W-:Y:S01]  /*6f60*/  FMNMX.FTZ R10, R87, R10, !PT ;  /* 0x0000000a570a7209 */ /* 0x000fe20007810000 */
[----:B------:R-:W-:Y:S02]  /*6f70*/  MUFU.EX2 R29, R29 ;  /* 0x0000001d001d7308 */ /* 0x000fe40000000800 */
[----:B------:R-:W-:Y:S02]  /*6f80*/  FADD.FTZ R2, -R69, R2 ;  /* 0x0000000245027221 */ /* 0x000fe40000010100 */
[----:B------:R-:W0:Y:S04]  /*6f90*/  SHFL.BFLY PT, R57, R10, 0x2, 0x1f ;  /* 0x0c401f000a397f89 */ /* 0x000e2800000e0000 */
[----:B------:R-:W-:Y:S08]  /*6fa0*/  MUFU.EX2 R136, R136 ;  /* 0x0000008800887308 */ /* 0x000ff00000000800 */
[----:B------:R-:W-:Y:S08]  /*6fb0*/  MUFU.EX2 R33, R33 ;  /* 0x0000002100217308 */ /* 0x000ff00000000800 */
[----:B------:R-:W-:Y:S01]  /*6fc0*/  MUFU.EX2 R138, R138 ;  /* 0x0000008a008a7308 */ /* 0x000fe20000000800 */
[----:B0-----:R-:W-:Y:S01]  /*6fd0*/  FMNMX.FTZ R12, R10, R57, !PT ;  /* 0x000000390a0c7209 */ /* 0x001fe20007810000 */
[----:B------:R-:W-:-:S06]  /*6fe0*/  FFMA.FTZ R57, R77, UR21, -R8 ;  /* 0x000000154d397c23 */ /* 0x000fcc0008010808 */
[----:B------:R-:W-:Y:S01]  /*6ff0*/  MUFU.EX2 R37, R37 ;  /* 0x0000002500257308 */ /* 0x000fe20000000800 */
[----:B------:R-:W0:Y:S07]  /*7000*/  SHFL.BFLY PT, R65, R12, 0x1, 0x1f ;  /* 0x0c201f000c417f89 */ /* 0x000e2e00000e0000 */
[----:B------:R-:W-:Y:S08]  /*7010*/  MUFU.EX2 R132, R132 ;  /* 0x0000008400847308 */ /* 0x000ff00000000800 */
[----:B------:R-:W-:Y:S08]  /*7020*/  MUFU.EX2 R41, R41 ;  /* 0x0000002900297308 */ /* 0x000ff00000000800 */
[----:B------:R-:W-:Y:S01]  /*7030*/  MUFU.EX2 R134, R134 ;  /* 0x0000008600867308 */ /* 0x000fe20000000800 */
[----:B0-----:R-:W-:Y:S01]  /*7040*/  FMNMX.FTZ R8, R12, R65, !PT ;  /* 0x000000410c087209 */ /* 0x001fe20007810000 */
[----:B------:R-:W-:-:S03]  /*7050*/  FMUL.FTZ R65, R2, UR21 ;  /* 0x0000001502417c20 */ /* 0x000fc60008410000 */
[C---:B------:R-:W-:Y:S01]  /*7060*/  FSETP.NEU.FTZ.AND P2, PT, R8.reuse, -INF , PT ;  /* 0xff8000000800780b */ /* 0x040fe20003f5d000 */
[----:B------:R-:W-:Y:S02]  /*7070*/  FMUL.FTZ R32, R8, UR21 ;  /* 0x0000001508207c20 */ /* 0x000fe40008410000 */
[----:B------:R-:W0:Y:S03]  /*7080*/  MUFU.EX2 R65, R65 ;  /* 0x0000004100417308 */ /* 0x000e260000000800 */
        /* <DEDUP_REMOVED lines=10> */
[----:B0-----:R-:W-:Y:S01]  /*7130*/  FFMA.FTZ R28, R65, R5, R148 ;  /* 0x00000005411c7223 */ /* 0x001fe20000010094 */
[--C-:B------:R-:W-:Y:S01]  /*7140*/  FFMA.FTZ R141, R42, UR21, -R32.reuse ;  /* 0x000000152a8d7c23 */ /* 0x100fe20008010820 */
[--C-:B------:R-:W-:Y:S01]  /*7150*/  FFMA.FTZ R20, R43, UR21, -R32.reuse ;  /* 0x000000152b147c23 */ /* 0x100fe20008010820 */
[----:B------:R-:W-:Y:S01]  /*7160*/  FFMA.FTZ R143, R46, UR21, -R32 ;  /* 0x000000152e8f7c23 */ /* 0x000fe20008010820 */
[----:B------:R-:W-:Y:S01]  /*7170*/  FADD.FTZ R5, R7, R28 ;  /* 0x0000001c07057221 */ /* 0x000fe20000010000 */
[----:B------:R-:W-:Y:S01]  /*7180*/  MUFU.EX2 R2, R2 ;  /* 0x0000000200027308 */ /* 0x000fe20000000800 */
[--C-:B------:R-:W-:Y:S01]  /*7190*/  FFMA.FTZ R24, R47, UR21, -R32.reuse ;  /* 0x000000152f187c23 */ /* 0x100fe20008010820 */
[--C-:B------:R-:W-:Y:S01]  /*71a0*/  FFMA.FTZ R137, R50, UR21, -R32.reuse ;  /* 0x0000001532897c23 */ /* 0x100fe20008010820 */
[----:B------:R-:W-:Y:S01]  /*71b0*/  FADD.FTZ R28, R150, R5 ;  /* 0x00000005961c7221 */ /* 0x000fe20000010000 */
[----:B------:R-:W-:Y:S01]  /*71c0*/  FSEL R5, R8, RZ, P2 ;  /* 0x000000ff08057208 */ /* 0x000fe20001000000 */
[--C-:B------:R-:W-:Y:S01]  /*71d0*/  FFMA.FTZ R26, R51, UR21, -R32.reuse ;  /* 0x00000015331a7c23 */ /* 0x100fe20008010820 */
[----:B------:R-:W-:Y:S01]  /*71e0*/  FFMA.FTZ R139, R54, UR21, -R32 ;  /* 0x00000015368b7c23 */ /* 0x000fe20008010820 */
[----:B------:R-:W-:Y:S01]  /*71f0*/  FADD.FTZ R15, R9, R28 ;  /* 0x0000001c090f7221 */ /* 0x000fe20000010000 */
[----:B------:R-:W-:Y:S01]  /*7200*/  MUFU.EX2 R151, R151 ;  /* 0x0000009700977308 */ /* 0x000fe20000000800 */
[----:B------:R-:W-:Y:S01]  /*7210*/  FADD.FTZ R5, -R5, R0 ;  /* 0x0000000005057221 */ /* 0x000fe20000010100 */
[--C-:B------:R-:W-:Y:S01]  /*7220*/  FFMA.FTZ R28, R55, UR21, -R32.reuse ;  /* 0x00000015371c7c23 */ /* 0x100fe20008010820 */
[----:B------:R-:W-:Y:S01]  /*7230*/  FADD.FTZ R30, R144, R15 ;  /* 0x0000000f901e7221 */ /* 0x000fe20000010000 */
[--C-:B------:R-:W-:Y:S01]  /*7240*/  FFMA.FTZ R133, R58, UR21, -R32.reuse ;  /* 0x000000153a857c23 */ /* 0x100fe20008010820 */
[----:B------:R-:W-:Y:S01]  /*7250*/  FMUL.FTZ R0, R5, UR21 ;  /* 0x0000001505007c20 */ /* 0x000fe20008410000 */
[----:B------:R-:W-:Y:S01]  /*7260*/  FFMA.FTZ R135, R62, UR21, -R32 ;  /* 0x000000153e877c23 */ /* 0x000fe20008010820 */
[----:B------:R-:W-:Y:S01]  /*7270*/  FADD.FTZ R15, R11, R30 ;  /* 0x0000001e0b0f7221 */ /* 0x000fe20000010000 */
[----:B------:R-:W-:Y:S01]  /*7280*/  MUFU.EX2 R10, R10 ;  /* 0x0000000a000a7308 */ /* 0x000fe20000000800 */
[----:B------:R-:W-:Y:S01]  /*7290*/  F2FP.BF16.F32.PACK_AB R148, R7, R148 ;  /* 0x000000940794723e */ /* 0x000fe200000010ff */
[----:B------:R-:W-:Y:S01]  /*72a0*/  FFMA.FTZ R129, R66, UR21, -R32 ;  /* 0x0000001542817c23 */ /* 0x000fe20008010820 */
[----:B------:R-:W-:Y:S01]  /*72b0*/  FADD.FTZ R30, R146, R15 ;  /* 0x0000000f921e7221 */ /* 0x000fe20000010000 */
[----:B------:R-:W-:-:S02]  /*72c0*/  IMAD.U32 R15, RZ, RZ, UR47 ;  /* 0x0000002fff0f7e24 */ /* 0x000fc4000f8e00ff */
[--C-:B------:R-:W-:Y:S01]  /*72d0*/  FFMA.FTZ R131, R70, UR21, -R32.reuse ;  /* 0x0000001546837c23 */ /* 0x100fe20008010820 */
[----:B------:R-:W-:Y:S01]  /*72e0*/  FFMA.FTZ R74, R74, UR21, -R32 ;  /* 0x000000154a4a7c23 */ /* 0x000fe20008010820 */
[----:B------:R-:W-:Y:S01]  /*72f0*/  FADD.FTZ R5, R21, R30 ;  /* 0x0000001e15057221 */ /* 0x000fe20000010000 */
[----:B------:R-:W0:Y:S01]  /*7300*/  MUFU.EX2 R0, R0 ;  /* 0x0000000000007308 */ /* 0x000e220000000800 */
[----:B------:R-:W-:Y:S01]  /*7310*/  @!P1 LEA R15, R15, UR45, 0x3 ;  /* 0x0000002d0f0f9c11 */ /* 0x000fe2000f8e18ff */
[--C-:B------:R-:W-:Y:S01]  /*7320*/  FFMA.FTZ R75, R75, UR21, -R32.reuse ;  /* 0x000000154b4b7c23 */ /* 0x100fe20008010820 */
[----:B------:R-:W-:Y:S01]  /*7330*/  FADD.FTZ R30, R140, R5 ;  /* 0x000000058c1e7221 */ /* 0x000fe20000010000 */
[--C-:B------:R-:W-:Y:S01]  /*7340*/  FFMA.FTZ R78, R78, UR21, -R32.reuse ;  /* 0x000000154e4e7c23 */ /* 0x100fe20008010820 */
[----:B------:R-:W-:Y:S01]  /*7350*/  FFMA.FTZ R79, R79, UR21, -R32 ;  /* 0x000000154f4f7c23 */ /* 0x000fe20008010820 */
[----:B------:R-:W-:Y:S02]  /*7360*/  @!P1 VIADD R15, R15, 0x16860 ;  /* 0x000168600f0f9836 */ /* 0x000fe40000000000 */
[----:B------:R-:W-:Y:S01]  /*7370*/  FADD.FTZ R5, R25, R30 ;  /* 0x0000001e19057221 */ /* 0x000fe20000010000 */
[----:B------:R-:W1:Y:S01]  /*7380*/  MUFU.EX2 R145, R145 ;  /* 0x0000009100917308 */ /* 0x000e620000000800 */
[--C-:B------:R-:W-:Y:S01]  /*7390*/  FFMA.FTZ R30, R59, UR21, -R32.reuse ;  /* 0x000000153b1e7c23 */ /* 0x100fe20008010820 */
[--C-:B------:R-:W-:Y:S01]  /*73a0*/  FFMA.FTZ R82, R82, UR21, -R32.reuse ;  /* 0x0000001552527c23 */ /* 0x100fe20008010820 */
[----:B------:R-:W-:Y:S01]  /*73b0*/  FADD.FTZ R34, R142, R5 ;  /* 0x000000058e227221 */ /* 0x000fe20000010000 */
[----:B------:R-:W-:Y:S01]  /*73c0*/  @!P1 PRMT R5, RZ, 0x654, R15 ;  /* 0x00000654ff059816 */ /* 0x000fe2000000000f */
[--C-:B------:R-:W-:Y:S01]  /*73d0*/  FFMA.FTZ R83, R83, UR21, -R32.reuse ;  /* 0x0000001553537c23 */ /* 0x100fe20008010820 */
[----:B------:R-:W-:Y:S01]  /*73e0*/  FFMA.FTZ R86, R86, UR21, -R32 ;  /* 0x0000001556567c23 */ /* 0x000fe20008010820 */
[----:B------:R-:W-:Y:S01]  /*73f0*/  FADD.FTZ R15, R29, R34 ;  /* 0x000000221d0f7221 */ /* 0x000fe20000010000 */
[----:B------:R2:W-:Y:S01]  /*7400*/  @!P1 SYNCS.ARRIVE.TRANS64.RED.A1T0 RZ, [R5+URZ], RZ ;  /* 0x000000ff05ff99a7 */ /* 0x0005e2000810043f */
[----:B------:R-:W3:Y:S01]  /*7410*/  MUFU.EX2 R12, R12 ;  /* 0x0000000c000c7308 */ /* 0x000ee20000000800 */
[----:B------:R-:W-:Y:S01]  /*7420*/  ISETP.GT.AND P2, PT, R3, UR27, PT ;  /* 0x0000001b03007c0c */ /* 0x000fe2000bf44270 */
[----:B------:R-:W-:Y:S01]  /*7430*/  FADD.FTZ R34, R136, R15 ;  /* 0x0000000f88227221 */ /* 0x000fe20000010000 */
[----:B------:R-:W-:Y:S01]  /*7440*/  UMOV UR47, UR26 ;  /* 0x0000001a002f7c82 */ /* 0x000fe20008000000 */
[-C--:B0-----:R-:W-:Y:S01]  /*7450*/  FMUL.FTZ R90, R90, R0.reuse ;  /* 0x000000005a5a7220 */ /* 0x081fe20000410000 */
[----:B------:R-:W-:Y:S01]  /*7460*/  FMUL.FTZ R91, R91, R0 ;  /* 0x000000005b5b7220 */ /* 0x000fe20000410000 */
[----:B------:R-:W-:Y:S01]  /*7470*/  FADD.FTZ R15, R33, R34 ;  /* 0x00000022210f7221 */ /* 0x000fe20000010000 */
[----:B--2---:R-:W-:Y:S01]  /*7480*/  FFMA.FTZ R5, R0, R4, R149 ;  /* 0x0000000400057223 */ /* 0x004fe20000010095 */
[----:B------:R-:W0:Y:S01]  /*7490*/  MUFU.EX2 R147, R147 ;  /* 0x0000009300937308 */ /* 0x000e220000000800 */
[--C-:B------:R-:W-:Y:S01]  /*74a0*/  FFMA.FTZ R4, R63, UR21, -R32.reuse ;  /* 0x000000153f047c23 */ /* 0x100fe20008010820 */
[----:B------:R-:W-:Y:S01]  /*74b0*/  FFMA.FTZ R34, R67, UR21, -R32 ;  /* 0x0000001543227c23 */ /* 0x000fe20008010820 */
[C---:B------:R-:W-:Y:S01]  /*74c0*/  FADD.FTZ R36, R2.reuse, R5 ;  /* 0x0000000502247221 */ /* 0x040fe20000010000 */
[----:B------:R-:W-:Y:S01]  /*74d0*/  F2FP.BF16.F32.PACK_AB R149, R2, R149 ;  /* 0x000000950295723e */ /* 0x000fe200000010ff */
[-C--:B------:R-:W-:Y:S01]  /*74e0*/  FMUL.FTZ R94, R94, R0.reuse ;  /* 0x000000005e5e7220 */ /* 0x080fe20000410000 */
[-C--:B------:R-:W-:Y:S01]  /*74f0*/  FMUL.FTZ R95, R95, R0.reuse ;  /* 0x000000005f5f7220 */ /* 0x080fe20000410000 */
[----:B------:R-:W-:Y:S01]  /*7500*/  FADD.FTZ R5, R151, R36 ;  /* 0x0000002497057221 */ /* 0x000fe20000010000 */
[----:B------:R-:W2:Y:S01]  /*7510*/  MUFU.EX2 R14, R14 ;  /* 0x0000000e000e7308 */ /* 0x000ea20000000800 */
[----:B------:R-:W-:Y:S01]  /*7520*/  FADD.FTZ R36, R138, R15 ;  /* 0x0000000f8a247221 */ /* 0x000fe20000010000 */
[-C--:B------:R-:W-:Y:S01]  /*7530*/  FMUL.FTZ R98, R98, R0.reuse ;  /* 0x0000000062627220 */ /* 0x080fe20000410000 */
[----:B------:R-:W-:Y:S01]  /*7540*/  FADD.FTZ R38, R10, R5 ;  /* 0x000000050a267221 */ /* 0x000fe20000010000 */
[-C--:B------:R-:W-:Y:S01]  /*7550*/  FMUL.FTZ R99, R99, R0.reuse ;  /* 0x0000000063637220 */ /* 0x080fe20000410000 */
[----:B------:R-:W-:Y:S01]  /*7560*/  FADD.FTZ R15, R37, R36 ;  /* 0x00000024250f7221 */ /* 0x000fe20000010000 */
[----:B------:R-:W-:Y:S01]  /*7570*/  FFMA.FTZ R36, R71, UR21, -R32 ;  /* 0x0000001547247c23 */ /* 0x000fe20008010820 */
[----:B-1----:R-:W-:Y:S01]  /*7580*/  FADD.FTZ R5, R145, R38 ;  /* 0x0000002691057221 */ /* 0x002fe20000010000 */
[----:B------:R-:W1:Y:S01]  /*7590*/  MUFU.EX2 R141, R141 ;  /* 0x0000008d008d7308 */ /* 0x000e620000000800 */
[----:B------:R-:W-:Y:S01]  /*75a0*/  FADD.FTZ R40, R132, R15 ;  /* 0x0000000f84287221 */ /* 0x000fe20000010000 */
[----:B------:R-:W-:Y:S01]  /*75b0*/  FFMA.FTZ R32, R87, UR21, -R32 ;  /* 0x0000001557207c23 */ /* 0x000fe20008010820 */
[----:B---3--:R-:W-:Y:S01]  /*75c0*/  FADD.FTZ R38, R12, R5 ;  /* 0x000000050c267221 */ /* 0x008fe20000010000 */
[-C--:B------:R-:W-:Y:S01]  /*75d0*/  FMUL.FTZ R102, R102, R0.reuse ;  /* 0x0000000066667220 */ /* 0x080fe20000410000 */
[----:B------:R-:W-:Y:S01]  /*75e0*/  FADD.FTZ R15, R41, R40 ;  /* 0x00000028290f7221 */ /* 0x000fe20000010000 */
[-C--:B------:R-:W-:Y:S01]  /*75f0*/  FMUL.FTZ R103, R103, R0.reuse ;  /* 0x0000000067677220 */ /* 0x080fe20000410000 */
[----:B0-----:R-:W-:Y:S01]  /*7600*/  FADD.FTZ R5, R147, R38 ;  /* 0x0000002693057221 */ /* 0x001fe20000010000 */
[----:B------:R-:W0:Y:S01]  /*7610*/  MUFU.EX2 R13, R13 ;  /* 0x0000000d000d7308 */ /* 0x000e220000000800 */
[----:B------:R-:W-:Y:S01]  /*7620*/  FADD.FTZ R40, R134, R15 ;  /* 0x0000000f86287221 */ /* 0x000fe20000010000 */
[-C--:B------:R-:W-:Y:S01]  /*7630*/  FMUL.FTZ R106, R106, R0.reuse ;  /* 0x000000006a6a7220 */ /* 0x080fe20000410000 */
[----:B--2---:R-:W-:Y:S01]  /*7640*/  FADD.FTZ R38, R14, R5 ;  /* 0x000000050e267221 */ /* 0x004fe20000010000 */
        /* <DEDUP_REMOVED lines=8> */
[----:B------:R-:W-:Y:S01]  /*76d0*/  FMUL.FTZ R119, R119, R0 ;  /* 0x0000000077777220 */ /* 0x000fe20000410000 */
[----:B------:R-:W-:Y:S01]  /*76e0*/  F2FP.BF16.F32.PACK_AB R150, R9, R150 ;  /* 0x000000960996723e */ /* 0x000fe200000010ff */
[-C--:B------:R-:W-:Y:S01]  /*76f0*/  FMUL.FTZ R88, R88, R65.reuse ;  /* 0x0000004158587220 */ /* 0x080fe20000410000 */
[----:B------:R-:W-:Y:S01]  /*7700*/  F2FP.BF16.F32.PACK_AB R144, R11, R144 ;  /* 0x000000900b90723e */ /* 0x000fe200000010ff */
[----:B------:R-:W1:Y:S01]  /*7710*/  MUFU.EX2 R128, R128 ;  /* 0x0000008000807308 */ /* 0x000e620000000800 */
[----:B0-----:R-:W-:Y:S01]  /*7720*/  FADD.FTZ R15, R13, R40 ;  /* 0x000000280d0f7221 */ /* 0x001fe20000010000 */
[----:B------:R-:W-:Y:S01]  /*7730*/  F2FP.BF16.F32.PACK_AB R146, R21, R146 ;  /* 0x000000921592723e */ /* 0x000fe200000010ff */
[-C--:B------:R-:W-:Y:S01]  /*7740*/  FMUL.FTZ R89, R89, R65.reuse ;  /* 0x0000004159597220 */ /* 0x080fe20000410000 */
[----:B------:R-:W-:Y:S01]  /*7750*/  F2FP.BF16.F32.PACK_AB R140, R25, R140 ;  /* 0x0000008c198c723e */ /* 0x000fe200000010ff */
[-C--:B------:R-:W-:Y:S01]  /*7760*/  FMUL.FTZ R92, R92, R65.reuse ;  /* 0x000000415c5c7220 */ /* 0x080fe20000410000 */
[----:B------:R-:W-:Y:S01]  /*7770*/  F2FP.BF16.F32.PACK_AB R142, R29, R142 ;  /* 0x0000008e1d8e723e */ /* 0x000fe200000010ff */
[-C--:B------:R-:W-:Y:S01]  /*7780*/  FMUL.FTZ R93, R93, R65.reuse ;  /* 0x000000415d5d7220 */ /* 0x080fe20000410000 */
[----:B------:R-:W0:Y:S01]  /*7790*/  MUFU.EX2 R143, R143 ;  /* 0x0000008f008f7308 */ /* 0x000e220000000800 */
[----:B--2---:R-:W-:Y:S01]  /*77a0*/  FADD.FTZ R38, R20, R5 ;  /* 0x0000000514267221 */ /* 0x004fe20000010000 */
[----:B------:R-:W-:Y:S01]  /*77b0*/  F2FP.BF16.F32.PACK_AB R136, R33, R136 ;  /* 0x000000882188723e */ /* 0x000fe200000010ff */
[-C--:B------:R-:W-:Y:S01]  /*77c0*/  FMUL.FTZ R96, R96, R65.reuse ;  /* 0x0000004160607220 */ /* 0x080fe20000410000 */
[----:B------:R-:W-:Y:S01]  /*77d0*/  F2FP.BF16.F32.PACK_AB R138, R37, R138 ;  /* 0x0000008a258a723e */ /* 0x000fe200000010ff */
[-C--:B------:R-:W-:Y:S01]  /*77e0*/  FMUL.FTZ R97, R97, R65.reuse ;  /* 0x0000004161617220 */ /* 0x080fe20000410000 */
[----:B------:R-:W-:Y:S01]  /*77f0*/  F2FP.BF16.F32.PACK_AB R132, R41, R132 ;  /* 0x000000842984723e */ /* 0x000fe200000010ff */
[-C--:B------:R-:W-:Y:S01]  /*7800*/  FMUL.FTZ R100, R100, R65.reuse ;  /* 0x0000004164647220 */ /* 0x080fe20000410000 */
[----:B------:R-:W2:Y:S01]  /*7810*/  MUFU.EX2 R45, R45 ;  /* 0x0000002d002d7308 */ /* 0x000ea20000000800 */
[----:B-1----:R-:W-:Y:S01]  /*7820*/  FADD.FTZ R40, R128, R15 ;  /* 0x0000000f80287221 */ /* 0x002fe20000010000 */
[----:B------:R-:W-:Y:S01]  /*7830*/  F2FP.BF16.F32.PACK_AB R134, R13, R134 ;  /* 0x000000860d86723e */ /* 0x000fe200000010ff */
        /* <DEDUP_REMOVED lines=10> */
[----:B------:R-:W-:Y:S01]  /*78e0*/  FMUL.FTZ R117, R117, R65 ;  /* 0x0000004175757220 */ /* 0x000fe20000410000 */
[----:B------:R-:W-:Y:S01]  /*78f0*/  F2FP.BF16.F32.PACK_AB R151, R10, R151 ;  /* 0x000000970a97723e */ /* 0x000fe200000010ff */
[----:B------:R-:W-:Y:S01]  /*7900*/  VIADD R3, R3, 0xffffffff ;  /* 0xffffffff03037836 */ /* 0x000fe20000000000 */
[----:B------:R-:W0:Y:S01]  /*7910*/  MUFU.EX2 R130, R130 ;  /* 0x0000008200827308 */ /* 0x000e220000000800 */
[C---:B--2---:R-:W-:Y:S01]  /*7920*/  FADD.FTZ R15, R45.reuse, R40 ;  /* 0x000000282d0f7221 */ /* 0x044fe20000010000 */
[----:B------:R-:W-:Y:S01]  /*7930*/  F2FP.BF16.F32.PACK_AB R128, R45, R128 ;  /* 0x000000802d80723e */ /* 0x000fe200000010ff */
[----:B------:R-:W-:Y:S01]  /*7940*/  IMAD.MOV.U32 R2, RZ, RZ, R6 ;  /* 0x000000ffff027224 */ /* 0x000fe200078e0006 */
[----:B------:R-:W-:Y:S01]  /*7950*/  F2FP.BF16.F32.PACK_AB R145, R12, R145 ;  /* 0x000000910c91723e */ /* 0x000fe200000010ff */
[----:B------:R-:W-:Y:S01]  /*7960*/  IMAD.MOV.U32 R0, RZ, RZ, R8 ;  /* 0x000000ffff007224 */ /* 0x000fe200078e0008 */
[----:B------:R-:W-:-:S02]  /*7970*/  F2FP.BF16.F32.PACK_AB R147, R14, R147 ;  /* 0x000000930e93723e */ /* 0x000fc400000010ff */
[----:B------:R-:W2:Y:S01]  /*7980*/  MUFU.EX2 R137, R137 ;  /* 0x0000008900897308 */ /* 0x000ea20000000800 */
[----:B-1----:R-:W-:Y:S01]  /*7990*/  FADD.FTZ R38, R24, R5 ;  /* 0x0000000518267221 */ /* 0x002fe20000010000 */
[----:B------:R-:W-:Y:S02]  /*79a0*/  F2FP.BF16.F32.PACK_AB R141, R20, R141 ;  /* 0x0000008d148d723e */ /* 0x000fe400000010ff */
[----:B------:R-:W-:-:S04]  /*79b0*/  F2FP.BF16.F32.PACK_AB R143, R24, R143 ;  /* 0x0000008f188f723e */ /* 0x000fc800000010ff */
        /* <DEDUP_REMOVED lines=74> */
[----:B------:R-:W-:Y:S01]  /*7e60*/  IMAD.MOV.U32 R0, RZ, RZ, R8 ;  /* 0x000000ffff007224 */ /* 0x000fe200078e0008 */
[----:B------:R-:W-:Y:S01]  /*7e70*/  UMOV UR47, UR26 ;  /* 0x0000001a002f7c82 */ /* 0x000fe20008000000 */
[----:B------:R-:W-:Y:S01]  /*7e80*/  IMAD.MOV.U32 R2, RZ, RZ, R6 ;  /* 0x000000ffff027224 */ /* 0x000fe200078e0006 */
[----:B------:R-:W-:-:S06]  /*7e90*/  UMOV UR50, UR25 ;  /* 0x0000001900327c82 */ /* 0x000fcc0008000000 */
.L_x_13201:
        /* <DEDUP_REMOVED lines=24> */
.L_x_13220:
[----:B------:R-:W-:-:S11]  /*8020*/  UISETP.NE.AND UP1, UPT, UR14, 0x1, UPT ;  /* 0x000000010e00788c */ /* 0x000fd6000bf25270 */
[----:B------:R-:W-:Y:S02]  /*8030*/  @UP1 ULDC.64 UR18, c[0x0][0x9e8] ;  /* 0x00027a0000121ab9 */ /* 0x000fe40000000a00 */
[----:B------:R-:W-:-:S04]  /*8040*/  UIMAD.WIDE.U32 UR6, UR10, UR18, URZ ;  /* 0x000000120a0672a5 */ /* 0x000fc8000f8e003f */
[----:B------:R-:W-:-:S12]  /*8050*/  @UP1 USHF.R.U32.HI UR10, URZ, UR19, UR7 ;  /* 0x000000133f0a1299 */ /* 0x000fd80008011607 */
.L_x_13221:
[----:B------:R-:W-:-:S04]  /*8060*/  UIMAD UR10, UR10, UR14, URZ ;  /* 0x0000000e0a0a72a4 */ /* 0x000fc8000f8e023f */
[----:B------:R-:W-:-:S04]  /*8070*/  UISETP.LT.AND UP1, UPT, UR23, UR10, UPT ;  /* 0x0000000a1700728c */ /* 0x000fc8000bf21270 */
[----:B------:R-:W-:-:S12]  /*8080*/  USEL UR23, UR23, UR10, !UP1 ;  /* 0x0000000a17177287 */ /* 0x000fd8000c800000 */
.L_x_13219:
        /* <DEDUP_REMOVED lines=13> */
.L_x_13231:
        /* <DEDUP_REMOVED lines=9> */
.L_x_13224:
[----:B------:R-:W-:Y:S01]  /*81f0*/  ULEA UR6, UR47, UR45, 0x3 ;  /* 0x0000002d2f067291 */ /* 0x000fe2000f8e183f */
[----:B------:R-:W-:-:S05]  /*8200*/  IMAD.U32 R0, RZ, RZ, UR50 ;  /* 0x00000032ff007e24 */ /* 0x000fca000f8e00ff */
[----:B------:R-:W-:-:S04]  /*8210*/  SHF.L.U32 R0, R0, 0x1f, RZ ;  /* 0x0000001f00007819 */ /* 0x000fc800000006ff */
[----:B------:R0:W1:Y:S01]  /*8220*/  SYNCS.PHASECHK.TRANS64.TRYWAIT P2, [UR6+0x16830], R0 ;  /* 0x01683000ff0075a7 */ /* 0x0000620008040146 */
[----:B------:R-:W-:Y:S05]  /*8230*/  @!P0 BRA `(.L_x_13225) ;  /* 0x0000000000048947 */ /* 0x000fea0003800000 */
[----:B------:R-:W-:Y:S01]  /*8240*/  BPT.TRAP 0x1 ;  /* 0x000000040000795c */ /* 0x000fe20000300000 */
.L_x_13225:
[----:B-1----:R-:W-:Y:S05]  /*8250*/  @P2 BRA `(.L_x_13223) ;  /* 0x0000000000082947 */ /* 0x002fea0003800000 */
[----:B------:R-:W1:Y:S02]  /*8260*/  SYNCS.PHASECHK.TRANS64.TRYWAIT P2, [UR6+0x16830], R0 ;  /* 0x01683000ff0075a7 */ /* 0x000e640008040146 */
[----:B-1----:R-:W-:Y:S05]  /*8270*/  @!P2 BRA `(.L_x_13226) ;  /* 0x000000dc001ca947 */ /* 0x002fea0003800000 */
.L_x_13223:
[----:B------:R-:W2:Y:S01]  /*8280*/  S2R R2, SR_TID.X ;  /* 0x0000000000027919 */ /* 0x000ea20000002100 */
        /* <DEDUP_REMOVED lines=8> */
[----:B--2---:R-:W-:-:S05]  /*8310*/  SHF.R.U32.HI R2, RZ, 0x7, R2 ;  /* 0x00000007ff027819 */ /* 0x004fca0000011602 */
[----:B01----:R-:W-:-:S05]  /*8320*/  VIADD R0, R2, 0x8 ;  /* 0x0000000802007836 */ /* 0x003fca0000000000 */
        /* <DEDUP_REMOVED lines=16> */
.L_x_13228:
[----:B------:R-:W-:Y:S01]  /*8430*/  ULEA UR6, UR23, UR45, 0x3 ;  /* 0x0000002d17067291 */ /* 0x000fe2000f8e183f */
[----:B------:R-:W-:-:S05]  /*8440*/  IMAD.U32 R0, RZ, RZ, UR24 ;  /* 0x00000018ff007e24 */ /* 0x000fca000f8e00ff */
[----:B------:R-:W-:-:S04]  /*8450*/  SHF.L.U32 R0, R0, 0x1f, RZ ;  /* 0x0000001f00007819 */ /* 0x000fc800000006ff */
[----:B------:R0:W1:Y:S01]  /*8460*/  SYNCS.PHASECHK.TRANS64.TRYWAIT P2, [UR6+0x16850], R0 ;  /* 0x01685000ff0075a7 */ /* 0x0000620008040146 */
[----:B------:R-:W-:Y:S05]  /*8470*/  @!P0 BRA `(.L_x_13229) ;  /* 0x0000000000048947 */ /* 0x000fea0003800000 */
[----:B------:R-:W-:Y:S01]  /*8480*/  BPT.TRAP 0x1 ;  /* 0x000000040000795c */ /* 0x000fe20000300000 */
.L_x_13229:
[----:B-1----:R-:W-:Y:S05]  /*8490*/  @P2 BRA `(.L_x_13227) ;  /* 0x0000000000082947 */ /* 0x002fea0003800000 */
[----:B------:R-:W1:Y:S02]  /*84a0*/  SYNCS.PHASECHK.TRANS64.TRYWAIT P2, [UR6+0x16850], R0 ;  /* 0x01685000ff0075a7 */ /* 0x000e640008040146 */
[----:B-1----:R-:W-:Y:S05]  /*84b0*/  @!P2 BRA `(.L_x_13230) ;  /* 0x000000d800a4a947 */ /* 0x002fea0003800000 */
.L_x_13227:
[----:B------:R-:W-:Y:S01]  /*84c0*/  UIADD3 UR6, UR45, 0x400, URZ ;  /* 0x000004002d067890 */ /* 0x000fe2000fffe03f */
[----:B------:R-:W-:Y:S01]  /*84d0*/  WARPGROUP.ARRIVE ;  /* 0x00000000000079c5 */ /* 0x000fe20000000000 */
[----:B------:R-:W-:Y:S01]  /*84e0*/  UMOV UR7, 0x40000040 ;  /* 0x4000004000077882 */ /* 0x000fe20000000000 */
[----:B01----:R-:W-:Y:S01]  /*84f0*/  FMNMX.FTZ R0, R24, R7, !PT ;  /* 0x0000000718007209 */ /* 0x003fe20007810000 */
[----:B------:R-:W-:Y:S01]  /*8500*/  USHF.R.U32.HI UR6, URZ, 0x4, UR6 ;  /* 0x000000043f067899 */ /* 0x000fe20008011606 */
[----:B------:R-:W-:Y:S02]  /*8510*/  UMOV UR24, UR50 ;  /* 0x0000003200187c82 */ /* 0x000fe40008000000 */
[----:B------:R-:W-:Y:S01]  /*8520*/  FMNMX.FTZ R9, R25, R0, !PT ;  /* 0x0000000019097209 */ /* 0x000fe20007810000 */
[----:B------:R-:W-:-:S03]  /*8530*/  ULOP3.LUT UR6, UR6, 0x3fff, URZ, 0xc0, !UPT ;  /* 0x00003fff06067892 */ /* 0x000fc6000f8ec03f */
[----:B------:R-:W-:Y:S01]  /*8540*/  FMNMX.FTZ R0, R28, R9, !PT ;  /* 0x000000091c007209 */ /* 0x000fe20007810000 */
[----:B------:R-:W-:-:S03]  /*8550*/  ULEA UR10, UR23, UR6, 0xa ;  /* 0x00000006170a7291 */ /* 0x000fc6000f8e503f */
[----:B------:R-:W-:-:S04]  /*8560*/  FMNMX.FTZ R9, R29, R0, !PT ;  /* 0x000000001d097209 */ /* 0x000fc80007810000 */
[----:B------:R-:W-:Y:S01]  /*8570*/  UMOV UR6, UR10 ;  /* 0x0000000a00067c82 */ /* 0x000fe20008000000 */
        /* <DEDUP_REMOVED lines=44> */
[----:B------:R-:W-:Y:S01]  /*8840*/  FMNMX.FTZ R11, R35, R0, !PT ;  /* 0x00000000230b7209 */ /* 0x000fe20007810000 */
[----:B------:R-:W-:Y:S02]  /*8850*/  WARPGROUP.DEPBAR.LE gsb0, 0x0 ;  /* 0x00008000000079c5 */ /* 0x000fe40000010000 */
[----:B------:R-:W-:Y:S01]  /*8860*/  WARPGROUP.ARRIVE ;  /* 0x00000000000079c5 */ /* 0x000fe20000000000 */
[----:B------:R-:W-:Y:S02]  /*8870*/  FMNMX.FTZ R0, R38, R11, !PT ;  /* 0x0000000b26007209 */ /* 0x000fe40007810000 */
[----:B0-----:R-:W-:Y:S02]  /*8880*/  FMNMX.FTZ R2, R9, R2, !PT ;  /* 0x0000000209027209 */ /* 0x001fe40007810000 */
[----:B------:R-:W-:Y:S01]  /*8890*/  FMNMX.FTZ R11, R39, R0, !PT ;  /* 0x00000000270b7209 */ /* 0x000fe20007810000 */
[----:B------:R-:W-:Y:S01]  /*88a0*/  HGMMA.64x64x16.F32.BF16 R88, R140, gdesc[UR4].tnspB, R88, gsb0 ;  /* 0x40e000048c587df0 */ /* 0x000fe20008001858 */
[----:B------:R-:W-:Y:S01]  /*88b0*/  UIADD3 UR6, UR10, 0x180, URZ ;  /* 0x000001800a067890 */ /* 0x000fe2000fffe03f */
[----:B------:R-:W-:Y:S01]  /*88c0*/  FMUL.FTZ R8, R2, UR21 ;  /* 0x0000001502087c20 */ /* 0x000fe20008410000 */
[----:B------:R-:W-:Y:S01]  /*88d0*/  UMOV UR7, 0x40000040 ;  /* 0x4000004000077882 */ /* 0x000fe20000000000 */
[----:B------:R-:W-:Y:S01]  /*88e0*/  FMNMX.FTZ R0, R42, R11, !PT ;  /* 0x0000000b2a007209 */ /* 0x000fe20007810000 */
[----:B------:R-:W-:Y:S01]  /*88f0*/  FADD.FTZ R7, -R2, R7 ;  /* 0x0000000702077221 */ /* 0x000fe20000010100 */
        /* <DEDUP_REMOVED lines=36> */
[----:B------:R-:W1:Y:S01]  /*8b40*/  MUFU.EX2 R7, R7 ;  /* 0x0000000700077308 */ /* 0x000e620000000800 */
[----:B------:R-:W-:-:S04]  /*8b50*/  FMNMX.FTZ R21, R63, R0, !PT ;  /* 0x000000003f157209 */ /* 0x000fc80007810000 */
[----:B------:R-:W-:-:S03]  /*8b60*/  FMNMX.FTZ R0, R66, R21, !PT ;  /* 0x0000001542007209 */ /* 0x000fc60007810000 */
[----:B------:R-:W2:Y:S01]  /*8b70*/  MUFU.EX2 R9, R9 ;  /* 0x0000000900097308 */ /* 0x000ea20000000800 */
        /* <DEDUP_REMOVED lines=15> */
[----:B------:R-:W-:Y:S01]  /*8c70*/  HGMMA.64x64x16.F32.BF16 R88, R136, gdesc[UR4].tnspB, R88, gsb0 ;  /* 0x40e0000488587df0 */ /* 0x000fe20008001858 */
[----:B------:R-:W-:Y:S01]  /*8c80*/  UIADD3 UR6, UR10, 0x200, URZ ;  /* 0x000002000a067890 */ /* 0x000fe2000fffe03f */
[----:B------:R-:W-:Y:S01]  /*8c90*/  FFMA.FTZ R44, R81, UR21, -R8 ;  /* 0x00000015512c7c23 */ /* 0x000fe20008010808 */
[----:B------:R-:W-:Y:S01]  /*8ca0*/  UMOV UR7, 0x40000040 ;  /* 0x4000004000077882 */ /* 0x000fe20000000000 */
        /* <DEDUP_REMOVED lines=16> */
[----:B0-----:R-:W-:-:S07]  /*8db0*/  FMNMX.FTZ R0, R45, R0, !PT ;  /* 0x000000002d007209 */ /* 0x001fce0007810000 */
[----:B------:R-:W-:Y:S01]  /*8dc0*/  MUFU.EX2 R21, R57 ;  /* 0x0000003900157308 */ /* 0x000fe20000000800 */
[----:B------:R-:W-:Y:S02]  /*8dd0*/  WARPGROUP.DEPBAR.LE gsb0, 0x0 ;  /* 0x00008000000079c5 */ /* 0x000fe40000010000 */
[----:B------:R-:W-:Y:S01]  /*8de0*/  WARPGROUP.ARRIVE ;  /* 0x00000000000079c5 */ /* 0x000fe20000000000 */
[--C-:B------:R-:W-:Y:S01]  /*8df0*/  FFMA.FTZ R136, R48, UR21, -R8.reuse ;  /* 0x0000001530887c23 */ /* 0x100fe20008010808 */
[----:B------:R-:W-:Y:S01]  /*8e00*/  FMUL.FTZ R48, R0, UR21 ;  /* 0x0000001500307c20 */ /* 0x000fe20008410000 */
[----:B------:R-:W-:Y:S02]  /*8e10*/  FFMA.FTZ R138, R52, UR21, -R8 ;  /* 0x00000015348a7c23 */ /* 0x000fe40008010808 */
[----:B------:R-:W-:Y:S01]  /*8e20*/  MUFU.EX2 R25, R61 ;  /* 0x0000003d00197308 */ /* 0x000fe20000000800 */
[----:B------:R-:W-:Y:S01]  /*8e30*/  HGMMA.64x64x16.F32.BF16 R88, R132, gdesc[UR4].tnspB, R88, gsb0 ;  /* 0x40e0000484587df0 */ /* 0x000fe20008001858 */
        /* <DEDUP_REMOVED lines=33> */
[----:B------:R-:W-:-:S06]  /*9050*/  FFMA.FTZ R86, R86, UR21, -R48 ;  /* 0x0000001556567c23 */ /* 0x000fcc0008010830 */
[----:B------:R-:W-:Y:S08]  /*9060*/  MUFU.EX2 R145, R145 ;  /* 0x0000009100917308 */ /* 0x000ff00000000800 */
[----:B------:R-:W-:Y:S08]  /*9070*/  MUFU.EX2 R34, R34 ;  /* 0x0000002200227308 */ /* 0x000ff00000000800 */
[----:B------:R-:W-:Y:S08]  /*9080*/  MUFU.EX2 R147, R147 ;  /* 0x0000009300937308 */ /* 0x000ff00000000800 */
[----:B------:R-:W-:Y:S08]  /*9090*/  MUFU.EX2 R52, R52 ;  /* 0x0000003400347308 */ /* 0x000ff00000000800 */
[----:B------:R-:W-:Y:S01]  /*90a0*/  MUFU.EX2 R141, R141 ;  /* 0x0000008d008d7308 */ /* 0x000fe20000000800 */
[----:B------:R-:W-:-:S02]  /*90b0*/  WARPGROUP.DEPBAR.LE gsb0, 0x0 ;  /* 0x00008000000079c5 */ /* 0x000fc40000010000 */
[----:B------:R-:W-:-:S06]  /*90c0*/  WARPGROUP.ARRIVE ;  /* 0x00000000000079c5 */ /* 0x000fcc0000000000 */
[----:B------:R-:W0:Y:S01]  /*90d0*/  S2R R135, SR_TID.X ;  /* 0x0000000000877919 */ /* 0x000e220000002100 */
[--C-:B------:R-:W-:Y:S01]  /*90e0*/  FFMA.FTZ R132, R56, UR21, -R8.reuse ;  /* 0x0000001538847c23 */ /* 0x100fe20008010808 */
[----:B------:R-:W-:Y:S01]  /*90f0*/  FFMA.FTZ R134, R60, UR21, -R8 ;  /* 0x000000153c867c23 */ /* 0x000fe20008010808 */
[----:B------:R-:W-:Y:S01]  /*9100*/  FADD.FTZ R8, -R0, R6 ;  /* 0x0000000600087221 */ /* 0x000fe20000010100 */
[----:B-1----:R-:W-:Y:S01]  /*9110*/  FFMA.FTZ R56, R7, R5, R148 ;  /* 0x0000000507387223 */ /* 0x002fe20000010094 */
[----:B------:R-:W-:Y:S01]  /*9120*/  HGMMA.64x64x16.F32.BF16 R88, R128, gdesc[UR4].tnspB, R88, gsb0 ;  /* 0x40e0000480587df0 */ /* 0x000fe20008001858 */
[----:B------:R-:W-:Y:S01]  /*9130*/  UIADD3 UR6, UR10, 0x300, URZ ;  /* 0x000003000a067890 */ /* 0x000fe2000fffe03f */
[----:B------:R-:W-:Y:S01]  /*9140*/  FMUL.FTZ R8, R8, UR21 ;  /* 0x0000001508087c20 */ /* 0x000fe20008410000 */
[----:B------:R-:W-:Y:S01]  /*9150*/  UMOV UR7, 0x40000040 ;  /* 0x4000004000077882 */ /* 0x000fe20000000000 */
[----:B------:R-:W-:Y:S01]  /*9160*/  FFMA.FTZ R133, R58, UR21, -R48 ;  /* 0x000000153a857c23 */ /* 0x000fe20008010830 */
[----:B------:R-:W-:Y:S01]  /*9170*/  MUFU.EX2 R38, R38 ;  /* 0x0000002600267308 */ /* 0x000fe20000000800 */
[----:B--2---:R-:W-:-:S07]  /*9180*/  F2FP.BF16.F32.PACK_AB R148, R9, R148 ;  /* 0x000000940994723e */ /* 0x004fce00000010ff */
[----:B------:R-:W1:Y:S08]  /*9190*/  MUFU.EX2 R8, R8 ;  /* 0x0000000800087308 */ /* 0x000e700000000800 */
[----:B------:R-:W-:Y:S01]  /*91a0*/  MUFU.EX2 R143, R143 ;  /* 0x0000008f008f7308 */ /* 0x000fe20000000800 */
[----:B0-----:R-:W-:Y:S02]  /*91b0*/  SHF.R.U32.HI R49, RZ, 0x7, R135 ;  /* 0x00000007ff317819 */ /* 0x001fe40000011687 */
[----:B------:R-:W-:Y:S01]  /*91c0*/  ISETP.GE.U32.AND P2, PT, R135, 0x180, PT ;  /* 0x000001808700780c */ /* 0x000fe20003f46070 */
[----:B-1----:R-:W-:-:S04]  /*91d0*/  FFMA.FTZ R5, R8, R4, R149 ;  /* 0x0000000408057223 */ /* 0x002fc80000010095 */
[----:B------:R-:W-:Y:S01]  /*91e0*/  MUFU.EX2 R42, R42 ;  /* 0x0000002a002a7308 */ /* 0x000fe20000000800 */
[----:B------:R-:W-:Y:S02]  /*91f0*/  VIADD R31, R49, 0x9 ;  /* 0x00000009311f7836 */ /* 0x000fe40000000000 */
[----:B------:R-:W-:Y:S01]  /*9200*/  FFMA.FTZ R135, R62, UR21, -R48 ;  /* 0x000000153e877c23 */ /* 0x000fe20008010830 */
[----:B------:R-:W-:Y:S02]  /*9210*/  F2FP.BF16.F32.PACK_AB R149, R26, R149 ;  /* 0x000000951a95723e */ /* 0x000fe400000010ff */
[----:B------:R-:W-:Y:S02]  /*9220*/  SEL R31, R31, 0x9, !P2 ;  /* 0x000000091f1f7807 */ /* 0x000fe40005000000 */
[----:B------:R-:W-:Y:S01]  /*9230*/  MUFU.EX2 R136, R136 ;  /* 0x0000008800887308 */ /* 0x000fe20000000800 */
[C---:B------:R-:W-:Y:S01]  /*9240*/  ISETP.GT.AND P2, PT, R3.reuse, UR22, PT ;  /* 0x0000001603007c0c */ /* 0x040fe2000bf44270 */
[----:B------:R-:W-:-:S06]  /*9250*/  VIADD R3, R3, 0xffffffff ;  /* 0xffffffff03037836 */ /* 0x000fcc0000000000 */
[----:B------:R-:W-:Y:S08]  /*9260*/  MUFU.EX2 R137, R137 ;  /* 0x0000008900897308 */ /* 0x000ff00000000800 */
[----:B------:R-:W-:Y:S08]  /*9270*/  MUFU.EX2 R50, R50 ;  /* 0x0000003200327308 */ /* 0x000ff00000000800 */
[----:B------:R-:W-:Y:S08]  /*9280*/  MUFU.EX2 R138, R138 ;  /* 0x0000008a008a7308 */ /* 0x000ff00000000800 */
[----:B------:R-:W-:Y:S01]  /*9290*/  MUFU.EX2 R139, R139 ;  /* 0x0000008b008b7308 */ /* 0x000fe20000000800 */
[----:B------:R-:W-:-:S02]  /*92a0*/  WARPGROUP.DEPBAR.LE gsb0, 0x0 ;  /* 0x00008000000079c5 */ /* 0x000fc40000010000 */
[----:B------:R-:W-:-:S05]  /*92b0*/  WARPGROUP.ARRIVE ;  /* 0x00000000000079c5 */ /* 0x000fca0000000000 */
[----:B------:R-:W-:Y:S01]  /*92c0*/  MUFU.EX2 R46, R46 ;  /* 0x0000002e002e7308 */ /* 0x000fe20000000800 */
[--C-:B------:R-:W-:Y:S01]  /*92d0*/  FFMA.FTZ R129, R66, UR21, -R48.reuse ;  /* 0x0000001542817c23 */ /* 0x100fe20008010830 */
[----:B------:R-:W-:Y:S01]  /*92e0*/  FFMA.FTZ R131, R70, UR21, -R48 ;  /* 0x0000001546837c23 */ /* 0x000fe20008010830 */
[----:B------:R-:W-:Y:S01]  /*92f0*/  HGMMA.64x64x16.F32.BF16 R88, R124, gdesc[UR4].tnspB, R88, gsb0 ;  /* 0x40e000047c587df0 */ /* 0x000fe20008001858 */
[----:B------:R-:W-:Y:S01]  /*9300*/  UIADD3 UR6, UR10, 0x380, URZ ;  /* 0x000003800a067890 */ /* 0x000fe2000fffe03f */
        /* <DEDUP_REMOVED lines=11> */
[----:B0-----:R-:W-:Y:S01]  /*93c0*/  F2FP.BF16.F32.PACK_AB R128, R28, R20 ;  /* 0x000000141c80723e */ /* 0x001fe200000010ff */
[----:B------:R-:W-:-:S02]  /*93d0*/  WARPGROUP.DEPBAR.LE gsb0, 0x0 ;  /* 0x00008000000079c5 */ /* 0x000fc40000010000 */
[----:B------:R-:W-:-:S04]  /*93e0*/  WARPGROUP.ARRIVE ;  /* 0x00000000000079c5 */ /* 0x000fc80000000000 */
[----:B------:R-:W0:Y:S02]  /*93f0*/  MUFU.EX2 R32, R32 ;  /* 0x0000002000207308 */ /* 0x000e240000000800 */
[----:B------:R-:W-:Y:S06]  /*9400*/  HGMMA.64x64x16.F32.BF16 R88, R120, gdesc[UR4].tnspB, R88, gsb0 ;  /* 0x40e0000478587df0 */ /* 0x000fec0008001858 */
[----:B------:R-:W-:Y:S08]  /*9410*/  MUFU.EX2 R33, R33 ;  /* 0x0000002100217308 */ /* 0x000ff00000000800 */
[----:B------:R-:W-:Y:S01]  /*9420*/  MUFU.EX2 R74, R74 ;  /* 0x0000004a004a7308 */ /* 0x000fe20000000800 */
[----:B0-----:R-:W-:-:S07]  /*9430*/  F2FP.BF16.F32.PACK_AB R130, R32, R29 ;  /* 0x0000001d2082723e */ /* 0x001fce00000010ff */
[----:B------:R-:W0:Y:S08]  /*9440*/  MUFU.EX2 R36, R36 ;  /* 0x0000002400247308 */ /* 0x000e300000000800 */
[----:B------:R-:W1:Y:S08]  /*9450*/  MUFU.EX2 R75, R75 ;  /* 0x0000004b004b7308 */ /* 0x000e700000000800 */
[----:B------:R-:W-:Y:S01]  /*9460*/  MUFU.EX2 R37, R37 ;  /* 0x0000002500257308 */ /* 0x000fe20000000800 */
[----:B0-----:R-:W-:-:S07]  /*9470*/  F2FP.BF16.F32.PACK_AB R124, R36, R33 ;  /* 0x00000021247c723e */ /* 0x001fce00000010ff */
[----:B------:R-:W-:Y:S01]  /*9480*/  MUFU.EX2 R78, R78 ;  /* 0x0000004e004e7308 */ /* 0x000fe20000000800 */
[----:B-1----:R-:W-:-:S07]  /*9490*/  F2FP.BF16.F32.PACK_AB R125, R75, R74 ;  /* 0x0000004a4b7d723e */ /* 0x002fce00000010ff */
[----:B------:R-:W0:Y:S08]  /*94a0*/  MUFU.EX2 R40, R40 ;  /* 0x0000002800287308 */ /* 0x000e300000000800 */
[----:B------:R-:W-:Y:S08]  /*94b0*/  MUFU.EX2 R79, R79 ;  /* 0x0000004f004f7308 */ /* 0x000ff00000000800 */
[----:B------:R-:W-:Y:S01]  /*94c0*/  MUFU.EX2 R41, R41 ;  /* 0x0000002900297308 */ /* 0x000fe20000000800 */
[----:B0-----:R-:W-:Y:S01]  /*94d0*/  F2FP.BF16.F32.PACK_AB R126, R40, R37 ;  /* 0x00000025287e723e */ /* 0x001fe200000010ff */
        /* <DEDUP_REMOVED lines=9> */
[-C--:B------:R-:W-:Y:S01]  /*9570*/  FMUL.FTZ R97, R97, R7.reuse ;  /* 0x0000000761617220 */ /* 0x080fe20000410000 */
[----:B-1----:R-:W-:Y:S01]  /*9580*/  IMAD.U32 R27, RZ, RZ, UR23 ;  /* 0x00000017ff1b7e24 */ /* 0x002fe2000f8e00ff */
[----:B------:R-:W-:Y:S01]  /*9590*/  MUFU.EX2 R44, R44 ;  /* 0x0000002c002c7308 */ /* 0x000fe20000000800 */
[----:B------:R-:W-:Y:S01]  /*95a0*/  UMOV UR23, UR47 ;  /* 0x0000002f00177c82 */ /* 0x000fe20008000000 */
[-C--:B------:R-:W-:Y:S01]  /*95b0*/  FMUL.FTZ R100, R100, R7.reuse ;  /* 0x0000000764647220 */ /* 0x080fe20000410000 */
[-C--:B------:R-:W-:Y:S01]  /*95c0*/  FMUL.FTZ R101, R101, R7.reuse ;  /* 0x0000000765657220 */ /* 0x080fe20000410000 */
[----:B------:R-:W-:Y:S01]  /*95d0*/  @!P1 LEA R4, R27, UR45, 0x3 ;  /* 0x0000002d1b049c11 */ /* 0x000fe2000f8e18ff */
[----:B------:R-:W-:Y:S01]  /*95e0*/  FADD.FTZ R27, R9, R56 ;  /* 0x00000038091b7221 */ /* 0x000fe20000010000 */
[----:B------:R-:W-:Y:S01]  /*95f0*/  FADD.FTZ R56, R26, R5 ;  /* 0x000000051a387221 */ /* 0x000fe20000010000 */
[----:B------:R-:W-:Y:S01]  /*9600*/  FMUL.FTZ R104, R104, R7 ;  /* 0x0000000768687220 */ /* 0x000fe20000410000 */
[----:B------:R-:W-:Y:S01]  /*9610*/  MUFU.EX2 R83, R83 ;  /* 0x0000005300537308 */ /* 0x000fe20000000800 */
[----:B------:R-:W-:Y:S01]  /*9620*/  FADD.FTZ R58, R150, R27 ;  /* 0x0000001b963a7221 */ /* 0x000fe20000010000 */
[----:B------:R-:W-:Y:S01]  /*9630*/  FADD.FTZ R5, R151, R56 ;  /* 0x0000003897057221 */ /* 0x000fe20000010000 */
[----:B0-----:R-:W-:-:S02]  /*9640*/  @!P1 VIADD R31, R4, 0x16860 ;  /* 0x00016860041f9836 */ /* 0x001fc40000000000 */
[----:B------:R-:W-:Y:S01]  /*9650*/  FFMA.FTZ R4, R63, UR21, -R48 ;  /* 0x000000153f047c23 */ /* 0x000fe20008010830 */
[----:B------:R-:W-:Y:S01]  /*9660*/  FADD.FTZ R27, R15, R58 ;  /* 0x0000003a0f1b7221 */ /* 0x000fe20000010000 */
[----:B------:R-:W-:Y:S01]  /*9670*/  FADD.FTZ R56, R30, R5 ;  /* 0x000000051e387221 */ /* 0x000fe20000010000 */
[----:B------:R-:W-:Y:S01]  /*9680*/  FFMA.FTZ R58, R71, UR21, -R48 ;  /* 0x00000015473a7c23 */ /* 0x000fe20008010830 */
[----:B------:R-:W-:Y:S01]  /*9690*/  MUFU.EX2 R45, R84 ;  /* 0x00000054002d7308 */ /* 0x000fe20000000800 */
[----:B------:R-:W-:Y:S01]  /*96a0*/  FADD.FTZ R27, R144, R27 ;  /* 0x0000001b901b7221 */ /* 0x000fe20000010000 */
[----:B------:R-:W-:Y:S01]  /*96b0*/  FADD.FTZ R5, R145, R56 ;  /* 0x0000003891057221 */ /* 0x000fe20000010000 */
[C---:B------:R-:W-:Y:S01]  /*96c0*/  F2FP.BF16.F32.PACK_AB R144, R10.reuse, R144 ;  /* 0x000000900a90723e */ /* 0x040fe200000010ff */
[--C-:B------:R-:W-:Y:S01]  /*96d0*/  FFMA.FTZ R56, R67, UR21, -R48.reuse ;  /* 0x0000001543387c23 */ /* 0x100fe20008010830 */
[----:B------:R-:W-:Y:S01]  /*96e0*/  FADD.FTZ R27, R10, R27 ;  /* 0x0000001b0a1b7221 */ /* 0x000fe20000010000 */
[----:B------:R-:W-:Y:S01]  /*96f0*/  FADD.FTZ R60, R34, R5 ;  /* 0x00000005223c7221 */ /* 0x000fe20000010000 */
[----:B------:R-:W-:Y:S01]  /*9700*/  FFMA.FTZ R48, R87, UR21, -R48 ;  /* 0x0000001557307c23 */ /* 0x000fe20008010830 */
[----:B------:R-:W0:Y:S01]  /*9710*/  MUFU.EX2 R4, R4 ;  /* 0x0000000400047308 */ /* 0x000e220000000800 */
[----:B------:R-:W-:Y:S01]  /*9720*/  FADD.FTZ R27, R146, R27 ;  /* 0x0000001b921b7221 */ /* 0x000fe20000010000 */
[----:B------:R-:W-:Y:S01]  /*9730*/  FADD.FTZ R5, R147, R60 ;  /* 0x0000003c93057221 */ /* 0x000fe20000010000 */
[C---:B------:R-:W-:Y:S01]  /*9740*/  F2FP.BF16.F32.PACK_AB R146, R12.reuse, R146 ;  /* 0x000000920c92723e */ /* 0x040fe200000010ff */
[-C--:B------:R-:W-:Y:S01]  /*9750*/  FMUL.FTZ R105, R105, R7.reuse ;  /* 0x0000000769697220 */ /* 0x080fe20000410000 */
[----:B------:R-:W-:Y:S01]  /*9760*/  FADD.FTZ R27, R12, R27 ;  /* 0x0000001b0c1b7221 */ /* 0x000fe20000010000 */
[----:B------:R-:W-:Y:S01]  /*9770*/  FADD.FTZ R60, R52, R5 ;  /* 0x00000005343c7221 */ /* 0x000fe20000010000 */
[----:B------:R-:W-:Y:S01]  /*9780*/  @!P1 PRMT R31, RZ, 0x654, R31 ;  /* 0x00000654ff1f9816 */ /* 0x000fe2000000001f */
[----:B------:R-:W-:Y:S01]  /*9790*/  MUFU.EX2 R56, R56 ;  /* 0x0000003800387308 */ /* 0x000fe20000000800 */
[----:B------:R-:W-:Y:S01]  /*97a0*/  FADD.FTZ R62, R140, R27 ;  /* 0x0000001b8c3e7221 */ /* 0x000fe20000010000 */
[----:B------:R-:W-:Y:S01]  /*97b0*/  FADD.FTZ R5, R141, R60 ;  /* 0x0000003c8d057221 */ /* 0x000fe20000010000 */
[----:B------:R1:W-:Y:S01]  /*97c0*/  @!P1 SYNCS.ARRIVE.TRANS64.RED.A1T0 RZ, [R31+URZ], RZ ;  /* 0x000000ff1fff99a7 */ /* 0x0003e2000810043f */
        /* <DEDUP_REMOVED lines=15> */
[----:B------:R-:W-:Y:S01]  /*98c0*/  FMUL.FTZ R117, R117, R7 ;  /* 0x0000000775757220 */ /* 0x000fe20000410000 */
[----:B------:R-:W-:Y:S01]  /*98d0*/  F2FP.BF16.F32.PACK_AB R150, R15, R150 ;  /* 0x000000960f96723e */ /* 0x000fe200000010ff */
[----:B------:R-:W-:Y:S01]  /*98e0*/  FADD.FTZ R27, R14, R27 ;  /* 0x0000001b0e1b7221 */ /* 0x000fe20000010000 */
[----:B------:R-:W-:Y:S01]  /*98f0*/  FADD.FTZ R60, R50, R5 ;  /* 0x00000005323c7221 */ /* 0x000fe20000010000 */
[----:B------:R-:W-:Y:S01]  /*9900*/  F2FP.BF16.F32.PACK_AB R151, R30, R151 ;  /* 0x000000971e97723e */ /* 0x000fe200000010ff */
[----:B------:R-:W2:Y:S01]  /*9910*/  MUFU.EX2 R6, R85 ;  /* 0x0000005500067308 */ /* 0x000ea20000000800 */
        /* <DEDUP_REMOVED lines=18> */
[C---:B0-----:R-:W-:Y:S01]  /*9a40*/  F2FP.BF16.F32.PACK_AB R135, R4.reuse, R135 ;  /* 0x000000870487723e */ /* 0x041fe200000010ff */
[-C--:B------:R-:W-:Y:S01]  /*9a50*/  FMUL.FTZ R95, R95, R8.reuse ;  /* 0x000000085f5f7220 */ /* 0x080fe20000410000 */
[----:B------:R-:W-:Y:S01]  /*9a60*/  FADD.FTZ R9, R25, R12 ;  /* 0x0000000c19097221 */ /* 0x000fe20000010000 */
[----:B------:R-:W-:Y:S01]  /*9a70*/  FADD.FTZ R10, R4, R5 ;  /* 0x00000005040a7221 */ /* 0x000fe20000010000 */
[----:B--2---:R-:W-:Y:S01]  /*9a80*/  F2FP.BF16.F32.PACK_AB R122, R6, R45 ;  /* 0x0000002d067a723e */ /* 0x004fe200000010ff */
        /* <DEDUP_REMOVED lines=47> */
[----:B---3--:R-:W-:Y:S01]  /*9d80*/  FADD.FTZ R4, R48, R4 ;  /* 0x0000000430047221 */ /* 0x008fe20000010000 */
[----:B------:R-:W-:Y:S01]  /*9d90*/  F2FP.BF16.F32.PACK_AB R120, R44, R41 ;  /* 0x000000292c78723e */ /* 0x000fe200000010ff */
[----:B------:R-:W-:Y:S01]  /*9da0*/  IMAD.MOV.U32 R6, RZ, RZ, R0 ;  /* 0x000000ffff067224 */ /* 0x000fe200078e0000 */
[----:B------:R-:W-:Y:S01]  /*9db0*/  F2FP.BF16.F32.PACK_AB R121, R83, R121 ;  /* 0x000000795379723e */ /* 0x000fe200000010ff */
[----:B------:R-:W-:Y:S01]  /*9dc0*/  IMAD.MOV.U32 R7, RZ, RZ, R2 ;  /* 0x000000ffff077224 */ /* 0x000fe200078e0002 */
[----:B------:R-:W-:Y:S01]  /*9dd0*/  F2FP.BF16.F32.PACK_AB R123, R48, R123 ;  /* 0x0000007b307b723e */ /* 0x000fe200000010ff */
[----:B-1----:R-:W-:Y:S06]  /*9de0*/  @P2 BRA `(.L_x_13231) ;  /* 0xffffffe000dc2947 */ /* 0x002fec000383ffff */
.L_x_13222:
        /* <DEDUP_REMOVED lines=10> */
.L_x_13249:
        /* <DEDUP_REMOVED lines=9> */
.L_x_13234:
[----:B------:R-:W-:Y:S01]  /*9f20*/  ULEA UR6, UR47, UR45, 0x3 ;  /* 0x0000002d2f067291 */ /* 0x000fe2000f8e183f */
[----:B------:R-:W-:-:S05]  /*9f30*/  IMAD.U32 R0, RZ, RZ, UR50 ;  /* 0x00000032ff007e24 */ /* 0x000fca000f8e00ff */
[----:B------:R-:W-:-:S04]  /*9f40*/  SHF.L.U32 R0, R0, 0x1f, RZ ;  /* 0x0000001f00007819 */ /* 0x000fc800000006ff */
[----:B------:R0:W1:Y:S01]  /*9f50*/  SYNCS.PHASECHK.TRANS64.TRYWAIT P2, [UR6+0x16830], R0 ;  /* 0x01683000ff0075a7 */ /* 0x0000620008040146 */
[----:B------:R-:W-:Y:S05]  /*9f60*/  @!P0 BRA `(.L_x_13235) ;  /* 0x0000000000048947 */ /* 0x000fea0003800000 */
[----:B------:R-:W-:Y:S01]  /*9f70*/  BPT.TRAP 0x1 ;  /* 0x000000040000795c */ /* 0x000fe20000300000 */
.L_x_13235:
[----:B-1----:R-:W-:Y:S05]  /*9f80*/  @P2 BRA `(.L_x_13233) ;  /* 0x0000000000082947 */ /* 0x002fea0003800000 */
[----:B------:R-:W1:Y:S02]  /*9f90*/  SYNCS.PHASECHK.TRANS64.TRYWAIT P2, [UR6+0x16830], R0 ;  /* 0x01683000ff0075a7 */ /* 0x000e640008040146 */
[----:B-1----:R-:W-:Y:S05]  /*9fa0*/  @!P2 BRA `(.L_x_13236) ;  /* 0x000000c00000a947 */ /* 0x002fea0003800000 */
.L_x_13233:
        /* <DEDUP_REMOVED lines=27> */
.L_x_13238:
[----:B------:R-:W-:Y:S01]  /*a160*/  ULEA UR6, UR25, UR45, 0x3 ;  /* 0x0000002d19067291 */ /* 0x000fe2000f8e183f */
[----:B------:R-:W-:-:S05]  /*a170*/  IMAD.U32 R0, RZ, RZ, UR26 ;  /* 0x0000001aff007e24 */ /* 0x000fca000f8e00ff */
[----:B------:R-:W-:-:S04]  /*a180*/  SHF.L.U32 R0, R0, 0x1f, RZ ;  /* 0x0000001f00007819 */ /* 0x000fc800000006ff */
[----:B------:R0:W1:Y:S01]  /*a190*/  SYNCS.PHASECHK.TRANS64.TRYWAIT P2, [UR6+0x16850], R0 ;  /* 0x01685000ff0075a7 */ /* 0x0000620008040146 */
[----:B------:R-:W-:Y:S05]  /*a1a0*/  @!P0 BRA `(.L_x_13239) ;  /* 0x0000000000048947 */ /* 0x000fea0003800000 */
[----:B------:R-:W-:Y:S01]  /*a1b0*/  BPT.TRAP 0x1 ;  /* 0x000000040000795c */ /* 0x000fe20000300000 */
.L_x_13239:
[----:B-1----:R-:W-:Y:S05]  /*a1c0*/  @P2 BRA `(.L_x_13237) ;  /* 0x0000000000082947 */ /* 0x002fea0003800000 */
[----:B------:R-:W1:Y:S02]  /*a1d0*/  SYNCS.PHASECHK.TRANS64.TRYWAIT P2, [UR6+0x16850], R0 ;  /* 0x01685000ff0075a7 */ /* 0x000e640008040146 */
[----:B-1----:R-:W-:Y:S05]  /*a1e0*/  @!P2 BRA `(.L_x_13240) ;  /* 0x000000bc0088a947 */ /* 0x002fea0003800000 */
.L_x_13237:
[----:B------:R-:W-:Y:S01]  /*a1f0*/  UIADD3 UR6, UR45, 0x400, URZ ;  /* 0x000004002d067890 */ /* 0x000fe2000fffe03f */
[----:B------:R-:W-:Y:S01]  /*a200*/  WARPGROUP.ARRIVE ;  /* 0x00000000000079c5 */ /* 0x000fe20000000000 */
[----:B------:R-:W-:-:S05]  /*a210*/  UMOV UR7, 0x40000040 ;  /* 0x4000004000077882 */ /* 0x000fca0000000000 */
[----:B------:R-:W2:Y:S01]  /*a220*/  S2R R9, SR_TID.X ;  /* 0x0000000000097919 */ /* 0x000ea20000002100 */
[----:B------:R-:W-:Y:S01]  /*a230*/  USHF.R.U32.HI UR6, URZ, 0x4, UR6 ;  /* 0x000000043f067899 */ /* 0x000fe20008011606 */
[----:B------:R-:W-:Y:S01]  /*a240*/  PLOP3.LUT P2, PT, PT, PT, UP0, 0x80, 0x0 ;  /* 0x000000000000781c */ /* 0x000fe20003f4f008 */
[----:B------:R-:W-:Y:S02]  /*a250*/  VIADD R13, R17, UR39 ;  /* 0x00000027110d7c36 */ /* 0x000fe40008000000 */
[----:B------:R-:W-:Y:S01]  /*a260*/  ULOP3.LUT UR6, UR6, 0x3fff, URZ, 0xc0, !UPT ;  /* 0x00003fff06067892 */ /* 0x000fe2000f8ec03f */
[----:B-1----:R-:W-:Y:S02]  /*a270*/  IMAD.U32 R2, RZ, RZ, UR47 ;  /* 0x0000002fff027e24 */ /* 0x002fe4000f8e00ff */
[----:B------:R-:W-:Y:S01]  /*a280*/  IMAD.SHL.U32 R11, R3, 0x80, RZ ;  /* 0x00000080030b7824 */ /* 0x000fe200078e00ff */
[----:B------:R-:W-:Y:S01]  /*a290*/  ULEA UR10, UR25, UR6, 0xa ;  /* 0x00000006190a7291 */ /* 0x000fe2000f8e503f */
[----:B------:R-:W-:Y:S01]  /*a2a0*/  IMAD.U32 R15, RZ, RZ, UR46 ;  /* 0x0000002eff0f7e24 */ /* 0x000fe2000f8e00ff */
        /* <DEDUP_REMOVED lines=43> */
[----:B------:R-:W-:-:S04]  /*a560*/  @UP0 ULDC UR6, c[0x0][0x450] ;  /* 0x0001140000060ab9 */ /* 0x000fc80000000800 */
[----:B------:R-:W-:Y:S01]  /*a570*/  @P2 SHF.R.U32.HI R13, RZ, UR6, R0 ;  /* 0x00000006ff0d2c19 */ /* 0x000fe20008011600 */
[----:B------:R-:W-:Y:S01]  /*a580*/  VIADD R0, R8, 0x9 ;  /* 0x0000000908007836 */ /* 0x000fe20000000000 */
[----:B------:R-:W-:Y:S01]  /*a590*/  ISETP.GE.U32.AND P2, PT, R9, 0x180, PT ;  /* 0x000001800900780c */ /* 0x000fe20003f46070 */
[----:B------:R-:W-:Y:S02]  /*a5a0*/  ULOP3.LUT UR6, URZ, UR24, URZ, 0x33, !UPT ;  /* 0x000000183f067292 */ /* 0x000fe4000f8e333f */
[----:B------:R-:W0:Y:S01]  /*a5b0*/  SHFL.IDX PT, R9, R13, RZ, 0x1c1f ;  /* 0x001c1fff0d097589 */ /* 0x000e2200000e0000 */
[----:B------:R-:W-:Y:S02]  /*a5c0*/  SEL R8, R0, 0x9, !P2 ;  /* 0x0000000900087807 */ /* 0x000fe40005000000 */
[----:B------:R-:W-:-:S04]  /*a5d0*/  IADD3 R0, -R16, 0x1, -R11 ;  /* 0x0000000110007810 */ /* 0x000fc80007ffe90b */
[----:B------:R-:W-:-:S05]  /*a5e0*/  IADD3 R0, -R15, UR40, R0 ;  /* 0x000000280f007c10 */ /* 0x000fca000fffe100 */
[C---:B------:R-:W-:Y:S02]  /*a5f0*/  VIADD R12, R0.reuse, UR23 ;  /* 0x00000017000c7c36 */ /* 0x040fe40008000000 */
[----:B------:R-:W-:-:S04]  /*a600*/  VIADD R10, R0, UR6 ;  /* 0x00000006000a7c36 */ /* 0x000fc80008000000 */
[--C-:B0-----:R-:W-:Y:S01]  /*a610*/  IMAD.IADD R0, R10, 0x1, R9.reuse ;  /* 0x000000010a007824 */ /* 0x101fe200078e0209 */
[----:B------:R-:W-:Y:S02]  /*a620*/  WARPGROUP.DEPBAR.LE gsb0, 0x0 ;  /* 0x00008000000079c5 */ /* 0x000fe40000010000 */
[----:B------:R0:W-:Y:S06]  /*a630*/  BAR.ARV R8, 0x100 ;  /* 0x000400080000751d */ /* 0x0001ec0000002000 */
[----:B------:R1:W-:Y:S02]  /*a640*/  @!P1 SYNCS.ARRIVE.TRANS64.RED.A1T0 RZ, [R2+URZ], RZ ;  /* 0x000000ff02ff99a7 */ /* 0x0003e4000810043f */
[----:B-1----:R-:W-:Y:S01]  /*a650*/  IMAD.IADD R2, R12, 0x1, R9 ;  /* 0x000000010c027824 */ /* 0x002fe200078e0209 */
[----:B0-----:R-:W-:Y:S06]  /*a660*/  @!P5 BRA `(.L_x_13241) ;  /* 0x00000000005cd947 */ /* 0x001fec0003800000 */
        /* <DEDUP_REMOVED lines=13> */
.L_x_13243:
[----:B------:R-:W-:-:S05]  /*a740*/  IMAD.U32 R20, RZ, RZ, UR22 ;  /* 0x00000016ff147e24 */ /* 0x000fca000f8e00ff */
[----:B------:R-:W-:-:S13]  /*a750*/  ISETP.NE.AND P2, PT, R20, 0x1, PT ;  /* 0x000000011400780c */ /* 0x000fda0003f45270 */
[----:B------:R-:W0:Y:S02]  /*a760*/  @P2 LDC.64 R8, c[0x0][0x9e8] ;  /* 0x00027a00ff082b82 */ /* 0x000e240000000a00 */
[----:B0-----:R-:W-:-:S05]  /*a770*/  @P2 IMAD.HI.U32 R8, R14, R8, RZ ;  /* 0x000000080e082227 */ /* 0x001fca00078e00ff */
[----:B------:R-:W-:-:S07]  /*a780*/  @P2 SHF.R.U32.HI R14, RZ, R9, R8 ;  /* 0x00000009ff0e2219 */ /* 0x000fce0000011608 */
.L_x_13244:
[----:B------:R-:W-:Y:S05]  /*a790*/  BSYNC B0 ;  /* 0x0000000000007941 */ /* 0x000fea0003800000 */
.L_x_13242:
[----:B------:R-:W-:-:S04]  /*a7a0*/  IMAD R9, R14, R20, -R11 ;  /* 0x000000140e097224 */ /* 0x000fc800078e0a0b */
[----:B------:R-:W-:-:S05]  /*a7b0*/  IMAD.IADD R9, R9, 0x1, -R16 ;  /* 0x0000000109097824 */ /* 0x000fca00078e0a10 */
[----:B------:R-:W-:Y:S02]  /*a7c0*/  VIADDMNMX R2, R9, R20, R2, PT ;  /* 0x0000001409027246 */ /* 0x000fe40003800102 */
[----:B------:R-:W-:-:S07]  /*a7d0*/  VIMNMX R0, R0, R9, !PT ;  /* 0x0000000900007248 */ /* 0x000fce0007fe0100 */
.L_x_13241:
        /* <DEDUP_REMOVED lines=114> */
.L_x_13247:
[----:B------:R-:W-:-:S05]  /*af00*/  IMAD.U32 R2, RZ, RZ, UR22 ;  /* 0x00000016ff027e24 */ /* 0x000fca000f8e00ff */
[----:B------:R-:W-:-:S13]  /*af10*/  ISETP.NE.AND P3, PT, R2, 0x1, PT ;  /* 0x000000010200780c */ /* 0x000fda0003f65270 */
[----:B------:R-:W0:Y:S02]  /*af20*/  @P3 LDC.64 R8, c[0x0][0x9e8] ;  /* 0x00027a00ff083b82 */ /* 0x000e240000000a00 */
[----:B0-----:R-:W-:-:S05]  /*af30*/  @P3 IMAD.HI.U32 R8, R0, R8, RZ ;  /* 0x0000000800083227 */ /* 0x001fca00078e00ff */
[----:B------:R-:W-:-:S07]  /*af40*/  @P3 SHF.R.U32.HI R0, RZ, R9, R8 ;  /* 0x00000009ff003219 */ /* 0x000fce0000011608 */
.L_x_13248:
[----:B------:R-:W-:Y:S05]  /*af50*/  BSYNC B0 ;  /* 0x0000000000007941 */ /* 0x000fea0003800000 */
.L_x_13246:
[----:B------:R-:W-:-:S04]  /*af60*/  IMAD R11, R0, R2, -R11 ;  /* 0x00000002000b7224 */ /* 0x000fc800078e0a0b */
[----:B------:R-:W-:-:S05]  /*af70*/  IMAD.IADD R11, R11, 0x1, -R16 ;  /* 0x000000010b0b7824 */ /* 0x000fca00078e0a10 */
[----:B------:R-:W-:Y:S02]  /*af80*/  VIADDMNMX R12, R11, R2, R12, PT ;  /* 0x000000020b0c7246 */ /* 0x000fe4000380010c */
[----:B------:R-:W-:-:S07]  /*af90*/  VIMNMX R10, R10, R11, !PT ;  /* 0x0000000b0a0a7248 */ /* 0x000fce0007fe0100 */
.L_x_13245:
        /* <DEDUP_REMOVED lines=34> */
[----:B------:R-:W-:Y:S02]  /*b1c0*/  ISETP.GT.AND P3, PT, R10, RZ, P2 ;  /* 0x000000ff0a00720c */ /* 0x000fe40001764270 */
        /* <DEDUP_REMOVED lines=17> */
[----:B------:R-:W-:Y:S02]  /*b2e0*/  FMNMX.FTZ R8, R13, R6, !PT ;  /* 0x000000060d087209 */ /* 0x000fe40007810000 */
[----:B------:R-:W-:Y:S02]  /*b2f0*/  FMNMX.FTZ R0, R76, R9, !PT ;  /* 0x000000094c007209 */ /* 0x000fe40007810000 */
[----:B------:R-:W-:-:S02]  /*b300*/  FSEL R30, R30, -INF , !P6 ;  /* 0xff8000001e1e7808 */ /* 0x000fc40007000000 */
[----:B------:R-:W-:Y:S02]  /*b310*/  FMNMX.FTZ R9, R77, R0, !PT ;  /* 0x000000004d097209 */ /* 0x000fe40007810000 */
[----:B------:R-:W-:Y:S02]  /*b320*/  FSEL R38, R38, -INF , !P4 ;  /* 0xff80000026267808 */ /* 0x000fe40006000000 */
[----:B------:R-:W-:Y:S02]  /*b330*/  FMNMX.FTZ R0, R80, R9, !PT ;  /* 0x0000000950007209 */ /* 0x000fe40007810000 */
[----:B------:R-:W-:Y:S02]  /*b340*/  FMNMX.FTZ R21, R27, R8, !PT ;  /* 0x000000081b157209 */ /* 0x000fe40007810000 */
[----:B------:R-:W-:Y:S02]  /*b350*/  FMNMX.FTZ R9, R81, R0, !PT ;  /* 0x0000000051097209 */ /* 0x000fe40007810000 */
[----:B------:R-:W-:-:S02]  /*b360*/  ISETP.GT.AND P4, PT, R10, 0x20, P2 ;  /* 0x000000200a00780c */ /* 0x000fc40001784270 */
[----:B------:R-:W-:Y:S02]  /*b370*/  FMNMX.FTZ R0, R84, R9, !PT ;  /* 0x0000000954007209 */ /* 0x000fe40007810000 */
[----:B------:R-:W-:Y:S02]  /*b380*/  FMNMX.FTZ R8, R30, R21, !PT ;  /* 0x000000151e087209 */ /* 0x000fe40007810000 */
[----:B------:R-:W-:Y:S02]  /*b390*/  FMNMX.FTZ R0, R85, R0, !PT ;  /* 0x0000000055007209 */ /* 0x000fe40007810000 */
[----:B------:R-:W-:Y:S02]  /*b3a0*/  ISETP.LT.OR P4, PT, R12, 0x21, P4 ;  /* 0x000000210c00780c */ /* 0x000fe40002781670 */
[----:B------:R-:W-:Y:S01]  /*b3b0*/  FMNMX.FTZ R21, R31, R8, !PT ;  /* 0x000000081f157209 */ /* 0x000fe20007810000 */
[----:B------:R-:W0:Y:S01]  /*b3c0*/  SHFL.BFLY PT, R9, R0, 0x2, 0x1f ;  /* 0x0c401f0000097f89 */ /* 0x000e2200000e0000 */
[----:B------:R-:W-:-:S02]  /*b3d0*/  FSEL R42, R42, -INF , !P4 ;  /* 0xff8000002a2a7808 */ /* 0x000fc40006000000 */
[----:B------:R-:W-:Y:S02]  /*b3e0*/  ISETP.GT.AND P4, PT, R10, 0x28, P2 ;  /* 0x000000280a00780c */ /* 0x000fe40001784270 */
[----:B------:R-:W-:Y:S02]  /*b3f0*/  FMNMX.FTZ R8, R34, R21, !PT ;  /* 0x0000001522087209 */ /* 0x000fe40007810000 */
[----:B------:R-:W-:Y:S02]  /*b400*/  ISETP.LT.OR P4, PT, R12, 0x29, P4 ;  /* 0x000000290c00780c */ /* 0x000fe40002781670 */
[----:B------:R-:W-:Y:S02]  /*b410*/  ISETP.GT.AND P3, PT, R10, 0x30, P2 ;  /* 0x000000300a00780c */ /* 0x000fe40001764270 */
[----:B------:R-:W-:Y:S02]  /*b420*/  FSEL R46, R46, -INF , !P4 ;  /* 0xff8000002e2e7808 */ /* 0x000fe40006000000 */
[----:B------:R-:W-:-:S02]  /*b430*/  ISETP.GT.AND P4, PT, R10, 0x29, P2 ;  /* 0x000000290a00780c */ /* 0x000fc40001784270 */
[C---:B------:R-:W-:Y:S02]  /*b440*/  ISETP.LT.OR P3, PT, R12.reuse, 0x31, P3 ;  /* 0x000000310c00780c */ /* 0x040fe40001f61670 */
[----:B------:R-:W-:Y:S02]  /*b450*/  ISETP.LT.OR P4, PT, R12, 0x2a, P4 ;  /* 0x0000002a0c00780c */ /* 0x000fe40002781670 */
[----:B------:R-:W-:Y:S02]  /*b460*/  FSEL R50, R50, -INF , !P3 ;  /* 0xff80000032327808 */ /* 0x000fe40005800000 */
[----:B------:R-:W-:Y:S02]  /*b470*/  FSEL R47, R47, -INF , !P4 ;  /* 0xff8000002f2f7808 */ /* 0x000fe40006000000 */
[----:B------:R-:W-:Y:S02]  /*b480*/  ISETP.GT.AND P4, PT, R10, 0x31, P2 ;  /* 0x000000310a00780c */ /* 0x000fe40001784270 */
[----:B0-----:R-:W-:-:S02]  /*b490*/  FMNMX.FTZ R9, R0, R9, !PT ;  /* 0x0000000900097209 */ /* 0x001fc40007810000 */
[----:B------:R-:W-:Y:S02]  /*b4a0*/  ISETP.GT.AND P3, PT, R10, 0x38, P2 ;  /* 0x000000380a00780c */ /* 0x000fe40001764270 */
[C---:B------:R-:W-:Y:S01]  /*b4b0*/  ISETP.LT.OR P4, PT, R12.reuse, 0x32, P4 ;  /* 0x000000320c00780c */ /* 0x040fe20002781670 */
[----:B------:R-:W0:Y:S01]  /*b4c0*/  SHFL.BFLY PT, R2, R9, 0x1, 0x1f ;  /* 0x0c201f0009027f89 */ /* 0x000e2200000e0000 */
[----:B------:R-:W-:Y:S02]  /*b4d0*/  ISETP.LT.OR P3, PT, R12, 0x39, P3 ;  /* 0x000000390c00780c */ /* 0x000fe40001f61670 */
[----:B------:R-:W-:Y:S02]  /*b4e0*/  FSEL R51, R51, -INF , !P4 ;  /* 0xff80000033337808 */ /* 0x000fe40006000000 */
[----:B------:R-:W-:Y:S02]  /*b4f0*/  ISETP.GT.AND P4, PT, R10, 0x39, P2 ;  /* 0x000000390a00780c */ /* 0x000fe40001784270 */
[----:B------:R-:W-:-:S02]  /*b500*/  FSEL R54, R54, -INF , !P3 ;  /* 0xff80000036367808 */ /* 0x000fc40005800000 */
[----:B------:R-:W-:Y:S02]  /*b510*/  ISETP.GT.AND P3, PT, R10, 0x40, P2 ;  /* 0x000000400a00780c */ /* 0x000fe40001764270 */
[C---:B------:R-:W-:Y:S02]  /*b520*/  ISETP.LT.OR P4, PT, R12.reuse, 0x3a, P4 ;  /* 0x0000003a0c00780c */ /* 0x040fe40002781670 */
[----:B------:R-:W-:Y:S02]  /*b530*/  ISETP.LT.OR P3, PT, R12, 0x41, P3 ;  /* 0x000000410c00780c */ /* 0x000fe40001f61670 */
[----:B------:R-:W-:Y:S02]  /*b540*/  FSEL R55, R55, -INF , !P4 ;  /* 0xff80000037377808 */ /* 0x000fe40006000000 */
[----:B------:R-:W-:Y:S02]  /*b550*/  ISETP.GT.AND P4, PT, R10, 0x41, P2 ;  /* 0x000000410a00780c */ /* 0x000fe40001784270 */
[----:B------:R-:W-:-:S02]  /*b560*/  FSEL R58, R58, -INF , !P3 ;  /* 0xff8000003a3a7808 */ /* 0x000fc40005800000 */
[----:B------:R-:W-:Y:S02]  /*b570*/  ISETP.GT.AND P3, PT, R10, 0x48, P2 ;  /* 0x000000480a00780c */ /* 0x000fe40001764270 */
[C---:B------:R-:W-:Y:S02]  /*b580*/  ISETP.LT.OR P4, PT, R12.reuse, 0x42, P4 ;  /* 0x000000420c00780c */ /* 0x040fe40002781670 */
        /* <DEDUP_REMOVED lines=8> */
[----:B------:R-:W-:Y:S01]  /*b610*/  ISETP.GT.AND P3, PT, R10, 0x50, P2 ;  /* 0x000000500a00780c */ /* 0x000fe20001764270 */
[--C-:B------:R-:W-:Y:S01]  /*b620*/  FFMA.FTZ R9, R25, UR21, -R0.reuse ;  /* 0x0000001519097c23 */ /* 0x100fe20008010800 */
[----:B------:R-:W-:Y:S01]  /*b630*/  FMNMX.FTZ R25, R35, R8, !PT ;  /* 0x0000000823197209 */ /* 0x000fe20007810000 */
[--C-:B------:R-:W-:Y:S01]  /*b640*/  FFMA.FTZ R11, R29, UR21, -R0.reuse ;  /* 0x000000151d0b7c23 */ /* 0x100fe20008010800 */
        /* <DEDUP_REMOVED lines=13> */
[----:B------:R-:W-:Y:S01]  /*b720*/  ISETP.GT.AND P4, PT, R10, 0x51, P2 ;  /* 0x000000510a00780c */ /* 0x000fe20001784270 */
        /* <DEDUP_REMOVED lines=43> */
[--C-:B------:R-:W-:Y:S01]  /*b9e0*/  FFMA.FTZ R37, R53, UR21, -R0.reuse ;  /* 0x0000001535257c23 */ /* 0x100fe20008010800 */
[----:B------:R-:W-:Y:S01]  /*b9f0*/  ISETP.GT.AND P4, PT, R10, 0x61, P2 ;  /* 0x000000610a00780c */ /* 0x000fe20001784270 */
[----:B------:R-:W-:Y:S01]  /*ba00*/  FFMA.FTZ R53, R69, UR21, -R0 ;  /* 0x0000001545357c23 */ /* 0x000fe20008010800 */
[----:B------:R-:W-:Y:S01]  /*ba10*/  FMNMX.FTZ R41, R67, R8, !PT ;  /* 0x0000000843297209 */ /* 0x000fe20007810000 */
[----:B------:R-:W-:Y:S01]  /*ba20*/  MUFU.EX2 R15, R15 ;  /* 0x0000000f000f7308 */ /* 0x000fe20000000800 */
        /* <DEDUP_REMOVED lines=8> */
[----:B------:R-:W-:Y:S01]  /*bab0*/  ISETP.GT.AND P4, PT, R10, 0x69, P2 ;  /* 0x000000690a00780c */ /* 0x000fe20001784270 */
[----:B------:R-:W-:Y:S01]  /*bac0*/  MUFU.EX2 R21, R21 ;  /* 0x0000001500157308 */ /* 0x000fe20000000800 */
[----:B------:R-:W-:Y:S01]  /*bad0*/  FMNMX.FTZ R8, R74, R41, !PT ;  /* 0x000000294a087209 */ /* 0x000fe20007810000 */
[--C-:B------:R-:W-:Y:S01]  /*bae0*/  FFMA.FTZ R41, R57, UR21, -R0.reuse ;  /* 0x0000001539297c23 */ /* 0x100fe20008010800 */
[----:B------:R-:W-:Y:S01]  /*baf0*/  FSEL R78, R78, -INF , !P3 ;  /* 0xff8000004e4e7808 */ /* 0x000fe20005800000 */
[----:B------:R-:W-:Y:S01]  /*bb00*/  FFMA.FTZ R57, R73, UR21, -R0 ;  /* 0x0000001549397c23 */ /* 0x000fe20008010800 */
[----:B------:R-:W-:Y:S02]  /*bb10*/  ISETP.GT.AND P3, PT, R10, 0x70, P2 ;  /* 0x000000700a00780c */ /* 0x000fe40001764270 */
[----:B------:R-:W-:Y:S01]  /*bb20*/  ISETP.LT.OR P4, PT, R12, 0x6a, P4 ;  /* 0x0000006a0c00780c */ /* 0x000fe20002781670 */
[----:B------:R-:W-:Y:S01]  /*bb30*/  MUFU.EX2 R140, R140 ;  /* 0x0000008c008c7308 */ /* 0x000fe20000000800 */
[----:B------:R-:W-:-:S02]  /*bb40*/  FMNMX.FTZ R45, R75, R8, !PT ;  /* 0x000000084b2d7209 */ /* 0x000fc40007810000 */
[----:B------:R-:W-:Y:S02]  /*bb50*/  ISETP.LT.OR P3, PT, R12, 0x71, P3 ;  /* 0x000000710c00780c */ /* 0x000fe40001f61670 */
[----:B------:R-:W-:Y:S02]  /*bb60*/  FSEL R79, R79, -INF , !P4 ;  /* 0xff8000004f4f7808 */ /* 0x000fe40006000000 */
[----:B------:R-:W-:Y:S01]  /*bb70*/  ISETP.GT.AND P4, PT, R10, 0x71, P2 ;  /* 0x000000710a00780c */ /* 0x000fe20001784270 */
[----:B------:R-:W-:Y:S01]  /*bb80*/  MUFU.EX2 R25, R25 ;  /* 0x0000001900197308 */ /* 0x000fe20000000800 */
        /* <DEDUP_REMOVED lines=11> */
[----:B------:R-:W-:Y:S01]  /*bc40*/  FFMA.FTZ R45, R61, UR21, -R0 ;  /* 0x000000153d2d7c23 */ /* 0x000fe20008010800 */
[----:B------:R-:W-:-:S02]  /*bc50*/  ISETP.LT.OR P2, PT, R12, 0x7a, P2 ;  /* 0x0000007a0c00780c */ /* 0x000fc40001741670 */
[----:B------:R-:W-:Y:S02]  /*bc60*/  FSEL R86, R86, -INF , !P3 ;  /* 0xff80000056567808 */ /* 0x000fe40005800000 */
[----:B------:R-:W-:Y:S01]  /*bc70*/  FMNMX.FTZ R49, R83, R8, !PT ;  /* 0x0000000853317209 */ /* 0x000fe20007810000 */
[----:B------:R-:W-:Y:S01]  /*bc80*/  MUFU.EX2 R136, R136 ;  /* 0x0000008800887308 */ /* 0x000fe20000000800 */
[----:B------:R-:W-:Y:S02]  /*bc90*/  FSEL R87, R87, -INF , !P2 ;  /* 0xff80000057577808 */ /* 0x000fe40005000000 */
[----:B------:R-:W-:Y:S01]  /*bca0*/  FMNMX.FTZ R8, R86, R49, !PT ;  /* 0x0000003156087209 */ /* 0x000fe20007810000 */
[--C-:B------:R-:W-:Y:S01]  /*bcb0*/  FFMA.FTZ R49, R65, UR21, -R0.reuse ;  /* 0x0000001541317c23 */ /* 0x100fe20008010800 */
[--C-:B------:R-:W-:Y:S02]  /*bcc0*/  FFMA.FTZ R65, R81, UR21, -R0.reuse ;  /* 0x0000001551417c23 */ /* 0x100fe40008010800 */
[----:B------:R-:W-:Y:S01]  /*bcd0*/  FMNMX.FTZ R8, R87, R8, !PT ;  /* 0x0000000857087209 */ /* 0x000fe20007810000 */
[----:B------:R-:W-:Y:S04]  /*bce0*/  MUFU.EX2 R33, R33 ;  /* 0x0000002100217308 */ /* 0x000fe80000000800 */
[----:B------:R-:W0:Y:S04]  /*bcf0*/  SHFL.BFLY PT, R61, R8, 0x2, 0x1f ;  /* 0x0c401f00083d7f89 */ /* 0x000e2800000e0000 */
[----:B------:R-:W-:Y:S08]  /*bd00*/  MUFU.EX2 R138, R138 ;  /* 0x0000008a008a7308 */ /* 0x000ff00000000800 */
[----:B------:R-:W-:Y:S08]  /*bd10*/  MUFU.EX2 R37, R37 ;  /* 0x0000002500257308 */ /* 0x000ff00000000800 */
[----:B------:R-:W-:Y:S01]  /*bd20*/  MUFU.EX2 R132, R132 ;  /* 0x0000008400847308 */ /* 0x000fe20000000800 */
[----:B0-----:R-:W-:Y:S01]  /*bd30*/  FMNMX.FTZ R10, R8, R61, !PT ;  /* 0x0000003d080a7209 */ /* 0x001fe20007810000 */
[----:B------:R-:W-:Y:S01]  /*bd40*/  FFMA.FTZ R61, R77, UR21, -R0 ;  /* 0x000000154d3d7c23 */ /* 0x000fe20008010800 */
[----:B------:R-:W-:-:S05]  /*bd50*/  FSEL R8, R2, RZ, P6 ;  /* 0x000000ff02087208 */ /* 0x000fca0003000000 */
[----:B------:R-:W-:Y:S01]  /*bd60*/  MUFU.EX2 R41, R41 ;  /* 0x0000002900297308 */ /* 0x000fe20000000800 */
[----:B------:R-:W0:Y:S01]  /*bd70*/  SHFL.BFLY PT, R69, R10, 0x1, 0x1f ;  /* 0x0c201f000a457f89 */ /* 0x000e2200000e0000 */
[----:B------:R-:W-:-:S04]  /*bd80*/  FADD.FTZ R8, -R8, R7 ;  /* 0x0000000708087221 */ /* 0x000fc80000010100 */
[----:B------:R-:W-:Y:S02]  /*bd90*/  FMUL.FTZ R7, R8, UR21 ;  /* 0x0000001508077c20 */ /* 0x000fe40008410000 */
[----:B------:R-:W-:Y:S08]  /*bda0*/  MUFU.EX2 R134, R134 ;  /* 0x0000008600867308 */ /* 0x000ff00000000800 */
[----:B------:R-:W1:Y:S08]  /*bdb0*/  MUFU.EX2 R7, R7 ;  /* 0x0000000700077308 */ /* 0x000e700000000800 */
[----:B------:R-:W-:Y:S01]  /*bdc0*/  MUFU.EX2 R45, R45 ;  /* 0x0000002d002d7308 */ /* 0x000fe20000000800 */
[----:B0-----:R-:W-:-:S04]  /*bdd0*/  FMNMX.FTZ R0, R10, R69, !PT ;  /* 0x000000450a007209 */ /* 0x001fc80007810000 */
[C---:B------:R-:W-:Y:S01]  /*bde0*/  FSETP.NEU.FTZ.AND P2, PT, R0.reuse, -INF , PT ;  /* 0xff8000000000780b */ /* 0x040fe20003f5d000 */
[----:B------:R-:W-:Y:S02]  /*bdf0*/  FMUL.FTZ R32, R0, UR21 ;  /* 0x0000001500207c20 */ /* 0x000fe40008410000 */
[----:B------:R-:W-:Y:S01]  /*be00*/  MUFU.EX2 R128, R128 ;  /* 0x0000008000807308 */ /* 0x000fe20000000800 */
[----:B-1----:R-:W-:Y:S01]  /*be10*/  FFMA.FTZ R28, R7, R5, R148 ;  /* 0x00000005071c7223 */ /* 0x002fe20000010094 */
[C---:B------:R-:W-:Y:S01]  /*be20*/  F2FP.BF16.F32.PACK_AB R148, R9.reuse, R148 ;  /* 0x000000940994723e */ /* 0x040fe200000010ff */
[-C--:B------:R-:W-:Y:S01]  /*be30*/  FMUL.FTZ R88, R88, R7.reuse ;  /* 0x0000000758587220 */ /* 0x080fe20000410000 */
[----:B------:R-:W-:Y:S01]  /*be40*/  FSEL R32, R32, RZ, P2 ;  /* 0x000000ff20207208 */ /* 0x000fe20001000000 */
[----:B------:R-:W-:Y:S01]  /*be50*/  FADD.FTZ R5, R9, R28 ;  /* 0x0000001c09057221 */ /* 0x000fe20000010000 */
[-C--:B------:R-:W-:Y:S01]  /*be60*/  FMUL.FTZ R89, R89, R7.reuse ;  /* 0x0000000759597220 */ /* 0x080fe20000410000 */
[-C--:B------:R-:W-:Y:S01]  /*be70*/  FMUL.FTZ R92, R92, R7.reuse ;  /* 0x000000075c5c7220 */ /* 0x080fe20000410000 */
[----:B------:R-:W-:Y:S01]  /*be80*/  MUFU.EX2 R49, R49 ;  /* 0x0000003100317308 */ /* 0x000fe20000000800 */
[----:B------:R-:W-:Y:S01]  /*be90*/  FADD.FTZ R28, R150, R5 ;  /* 0x00000005961c7221 */ /* 0x000fe20000010000 */
[--C-:B------:R-:W-:Y:S01]  /*bea0*/  FFMA.FTZ R149, R13, UR21, -R32.reuse ;  /* 0x000000150d957c23 */ /* 0x100fe20008010820 */
[----:B------:R-:W-:Y:S01]  /*beb0*/  FSEL R5, R0, RZ, P2 ;  /* 0x000000ff00057208 */ /* 0x000fe20001000000 */
[----:B------:R-:W-:Y:S01]  /*bec0*/  FFMA.FTZ R151, R30, UR21, -R32 ;  /* 0x000000151e977c23 */ /* 0x000fe20008010820 */
[----:B------:R-:W-:Y:S01]  /*bed0*/  FADD.FTZ R13, R11, R28 ;  /* 0x0000001c0b0d7221 */ /* 0x000fe20000010000 */
[--C-:B------:R-:W-:Y:S01]  /*bee0*/  FFMA.FTZ R8, R27, UR21, -R32.reuse ;  /* 0x000000151b087c23 */ /* 0x100fe20008010820 */
[----:B------:R-:W-:Y:S01]  /*bef0*/  FFMA.FTZ R10, R31, UR21, -R32 ;  /* 0x000000151f0a7c23 */ /* 0x000fe20008010820 */
[----:B------:R-:W-:Y:S01]  /*bf00*/  FADD.FTZ R5, -R5, R6 ;  /* 0x0000000605057221 */ /* 0x000fe20000010100 */
[----:B------:R-:W-:Y:S01]  /*bf10*/  FADD.FTZ R30, R144, R13 ;  /* 0x0000000d901e7221 */ /* 0x000fe20000010000 */
[----:B------:R-:W-:Y:S01]  /*bf20*/  MUFU.EX2 R149, R149 ;  /* 0x0000009500957308 */ /* 0x000fe20000000800 */
[----:B------:R-:W-:Y:S01]  /*bf30*/  FFMA.FTZ R145, R34, UR21, -R32 ;  /* 0x0000001522917c23 */ /* 0x000fe20008010820 */
[----:B------:R-:W-:Y:S01]  /*bf40*/  FMUL.FTZ R5, R5, UR21 ;  /* 0x0000001505057c20 */ /* 0x000fe20008410000 */
        /* <DEDUP_REMOVED lines=22> */
[----:B0-----:R-:W-:Y:S01]  /*c0b0*/  FFMA.FTZ R5, R6, R4, R149 ;  /* 0x0000000406057223 */ /* 0x001fe20000010095 */
        /* <DEDUP_REMOVED lines=21> */
[--C-:B------:R-:W-:Y:S01]  /*c210*/  FFMA.FTZ R36, R71, UR21, -R32.reuse ;  /* 0x0000001547247c23 */ /* 0x100fe20008010820 */
[----:B------:R-:W2:Y:S01]  /*c220*/  MUFU.EX2 R12, R12 ;  /* 0x0000000c000c7308 */ /* 0x000ea20000000800 */
[----:B0-----:R-:W-:Y:S01]  /*c230*/  FADD.FTZ R38, R10, R5 ;  /* 0x000000050a267221 */ /* 0x001fe20000010000 */
[----:B------:R-:W-:Y:S01]  /*c240*/  FADD.FTZ R40, R132, R13 ;  /* 0x0000000d84287221 */ /* 0x000fe20000010000 */
[----:B------:R-:W-:Y:S01]  /*c250*/  FFMA.FTZ R32, R87, UR21, -R32 ;  /* 0x0000001557207c23 */ /* 0x000fe20008010820 */
[----:B------:R-:W-:Y:S01]  /*c260*/  IMAD.U32 R27, RZ, RZ, UR25 ;  /* 0x00000019ff1b7e24 */ /* 0x000fe2000f8e00ff */
[----:B------:R-:W-:Y:S01]  /*c270*/  ISETP.GT.AND P2, PT, R3, UR43, PT ;  /* 0x0000002b03007c0c */ /* 0x000fe2000bf44270 */
[----:B------:R-:W-:Y:S01]  /*c280*/  FADD.FTZ R13, R41, R40 ;  /* 0x00000028290d7221 */ /* 0x000fe20000010000 */
[----:B------:R-:W-:Y:S01]  /*c290*/  UMOV UR25, UR47 ;  /* 0x0000002f00197c82 */ /* 0x000fe20008000000 */
[----:B------:R-:W0:Y:S01]  /*c2a0*/  MUFU.EX2 R147, R147 ;  /* 0x0000009300937308 */ /* 0x000e220000000800 */
[----:B-1----:R-:W-:Y:S01]  /*c2b0*/  FADD.FTZ R5, R145, R38 ;  /* 0x0000002691057221 */ /* 0x002fe20000010000 */
[----:B------:R-:W-:Y:S01]  /*c2c0*/  FADD.FTZ R40, R134, R13 ;  /* 0x0000000d86287221 */ /* 0x000fe20000010000 */
[----:B------:R-:W-:Y:S01]  /*c2d0*/  @!P1 LEA R27, R27, UR45, 0x3 ;  /* 0x0000002d1b1b9c11 */ /* 0x000fe2000f8e18ff */
[-C--:B------:R-:W-:Y:S01]  /*c2e0*/  FMUL.FTZ R93, R93, R7.reuse ;  /* 0x000000075d5d7220 */ /* 0x080fe20000410000 */
[-C--:B------:R-:W-:Y:S01]  /*c2f0*/  FMUL.FTZ R96, R96, R7.reuse ;  /* 0x0000000760607220 */ /* 0x080fe20000410000 */
[----:B------:R-:W-:Y:S01]  /*c300*/  FADD.FTZ R13, R45, R40 ;  /* 0x000000282d0d7221 */ /* 0x000fe20000010000 */
[----:B------:R-:W-:Y:S01]  /*c310*/  FMUL.FTZ R97, R97, R7 ;  /* 0x0000000761617220 */ /* 0x000fe20000410000 */
[----:B------:R-:W1:Y:S01]  /*c320*/  MUFU.EX2 R14, R14 ;  /* 0x0000000e000e7308 */ /* 0x000e620000000800 */
[----:B--2---:R-:W-:Y:S01]  /*c330*/  FADD.FTZ R38, R12, R5 ;  /* 0x000000050c267221 */ /* 0x004fe20000010000 */
[----:B------:R-:W-:Y:S01]  /*c340*/  FADD.FTZ R40, R128, R13 ;  /* 0x0000000d80287221 */ /* 0x000fe20000010000 */
[----:B------:R-:W-:-:S02]  /*c350*/  @!P1 VIADD R27, R27, 0x16860 ;  /* 0x000168601b1b9836 */ /* 0x000fc40000000000 */
[-C--:B------:R-:W-:Y:S01]  /*c360*/  FMUL.FTZ R100, R100, R7.reuse ;  /* 0x0000000764647220 */ /* 0x080fe20000410000 */
[-C--:B------:R-:W-:Y:S01]  /*c370*/  FMUL.FTZ R101, R101, R7.reuse ;  /* 0x0000000765657220 */ /* 0x080fe20000410000 */
[----:B------:R-:W-:Y:S01]  /*c380*/  FADD.FTZ R13, R49, R40 ;  /* 0x00000028310d7221 */ /* 0x000fe20000010000 */
[-C--:B------:R-:W-:Y:S01]  /*c390*/  FMUL.FTZ R104, R104, R7.reuse ;  /* 0x0000000768687220 */ /* 0x080fe20000410000 */
[----:B------:R-:W2:Y:S01]  /*c3a0*/  MUFU.EX2 R141, R141 ;  /* 0x0000008d008d7308 */ /* 0x000ea20000000800 */
[----:B0-----:R-:W-:Y:S01]  /*c3b0*/  FADD.FTZ R5, R147, R38 ;  /* 0x0000002693057221 */ /* 0x001fe20000010000 */
[----:B------:R-:W-:Y:S01]  /*c3c0*/  @!P1 PRMT R27, RZ, 0x654, R27 ;  /* 0x00000654ff1b9816 */ /* 0x000fe2000000001b */
[-C--:B------:R-:W-:Y:S01]  /*c3d0*/  FMUL.FTZ R105, R105, R7.reuse ;  /* 0x0000000769697220 */ /* 0x080fe20000410000 */
[-C--:B------:R-:W-:Y:S01]  /*c3e0*/  FMUL.FTZ R108, R108, R7.reuse ;  /* 0x000000076c6c7220 */ /* 0x080fe20000410000 */
[-C--:B------:R-:W-:Y:S01]  /*c3f0*/  FMUL.FTZ R109, R109, R7.reuse ;  /* 0x000000076d6d7220 */ /* 0x080fe20000410000 */
[----:B------:R0:W-:Y:S01]  /*c400*/  @!P1 SYNCS.ARRIVE.TRANS64.RED.A1T0 RZ, [R27+URZ], RZ ;  /* 0x000000ff1bff99a7 */ /* 0x0001e2000810043f */
[-C--:B------:R-:W-:Y:S01]  /*c410*/  FMUL.FTZ R112, R112, R7.reuse ;  /* 0x0000000770707220 */ /* 0x080fe20000410000 */
[----:B------:R-:W3:Y:S01]  /*c420*/  MUFU.EX2 R20, R20 ;  /* 0x0000001400147308 */ /* 0x000ee20000000800 */
[----:B-1----:R-:W-:Y:S01]  /*c430*/  FADD.FTZ R38, R14, R5 ;  /* 0x000000050e267221 */ /* 0x002fe20000010000 */
[-C--:B------:R-:W-:Y:S01]  /*c440*/  FMUL.FTZ R113, R113, R7.reuse ;  /* 0x0000000771717220 */ /* 0x080fe20000410000 */
[-C--:B------:R-:W-:Y:S01]  /*c450*/  FMUL.FTZ R116, R116, R7.reuse ;  /* 0x0000000774747220 */ /* 0x080fe20000410000 */
[----:B------:R-:W-:Y:S01]  /*c460*/  FMUL.FTZ R117, R117, R7 ;  /* 0x0000000775757220 */ /* 0x000fe20000410000 */
        /* <DEDUP_REMOVED lines=20> */
[----:B-1----:R-:W-:Y:S01]  /*c5b0*/  FADD.FTZ R5, R143, R38 ;  /* 0x000000268f057221 */ /* 0x002fe20000010000 */
[----:B------:R-:W-:Y:S01]  /*c5c0*/  FMUL.FTZ R119, R119, R6 ;  /* 0x0000000677777220 */ /* 0x000fe20000410000 */
[----:B------:R-:W-:Y:S01]  /*c5d0*/  F2FP.BF16.F32.PACK_AB R150, R11, R150 ;  /* 0x000000960b96723e */ /* 0x000fe200000010ff */
[----:B------:R-:W-:Y:S01]  /*c5e0*/  VIADD R3, R3, 0xffffffff ;  /* 0xffffffff03037836 */ /* 0x000fe20000000000 */
[----:B------:R-:W-:Y:S01]  /*c5f0*/  F2FP.BF16.F32.PACK_AB R144, R15, R144 ;  /* 0x000000900f90723e */ /* 0x000fe200000010ff */
[----:B------:R-:W-:Y:S01]  /*c600*/  IMAD.MOV.U32 R7, RZ, RZ, R2 ;  /* 0x000000ffff077224 */ /* 0x000fe200078e0002 */
[----:B------:R-:W-:Y:S01]  /*c610*/  F2FP.BF16.F32.PACK_AB R146, R21, R146 ;  /* 0x000000921592723e */ /* 0x000fe200000010ff */
[----:B------:R-:W1:Y:S01]  /*c620*/  MUFU.EX2 R137, R137 ;  /* 0x0000008900897308 */ /* 0x000e620000000800 */
[----:B--2---:R-:W-:Y:S01]  /*c630*/  FADD.FTZ R38, R24, R5 ;  /* 0x0000000518267221 */ /* 0x004fe20000010000 */
[----:B------:R-:W-:Y:S01]  /*c640*/  F2FP.BF16.F32.PACK_AB R140, R25, R140 ;  /* 0x0000008c198c723e */ /* 0x000fe200000010ff */
[----:B------:R-:W-:Y:S01]  /*c650*/  IMAD.MOV.U32 R6, RZ, RZ, R0 ;  /* 0x000000ffff067224 */ /* 0x000fe200078e0000 */
[----:B------:R-:W-:-:S02]  /*c660*/  F2FP.BF16.F32.PACK_AB R142, R29, R142 ;  /* 0x0000008e1d8e723e */ /* 0x000fc400000010ff */
[----:B------:R-:W-:Y:S02]  /*c670*/  F2FP.BF16.F32.PACK_AB R136, R33, R136 ;  /* 0x000000882188723e */ /* 0x000fe400000010ff */
[----:B------:R-:W2:Y:S01]  /*c680*/  MUFU.EX2 R53, R53 ;  /* 0x0000003500357308 */ /* 0x000ea20000000800 */
[----:B---3--:R-:W-:Y:S01]  /*c690*/  FADD.FTZ R40, R130, R13 ;  /* 0x0000000d82287221 */ /* 0x008fe20000010000 */
[----:B------:R-:W-:Y:S02]  /*c6a0*/  F2FP.BF16.F32.PACK_AB R138, R37, R138 ;  /* 0x0000008a258a723e */ /* 0x000fe400000010ff */
[----:B------:R-:W-:Y:S02]  /*c6b0*/  F2FP.BF16.F32.PACK_AB R132, R41, R132 ;  /* 0x000000842984723e */ /* 0x000fe400000010ff */
[----:B------:R-:W-:Y:S02]  /*c6c0*/  F2FP.BF16.F32.PACK_AB R134, R45, R134 ;  /* 0x000000862d86723e */ /* 0x000fe400000010ff */
[----:B------:R-:W3:Y:S01]  /*c6d0*/  MUFU.EX2 R26, R26 ;  /* 0x0000001a001a7308 */ /* 0x000ee20000000800 */
[----:B-1----:R-:W-:Y:S01]  /*c6e0*/  FADD.FTZ R5, R137, R38 ;  /* 0x0000002689057221 */ /* 0x002fe20000010000 */
[----:B------:R-:W-:-:S02]  /*c6f0*/  F2FP.BF16.F32.PACK_AB R128, R49, R128 ;  /* 0x000000803180723e */ /* 0x000fc400000010ff */
[----:B------:R-:W-:Y:S02]  /*c700*/  F2FP.BF16.F32.PACK_AB R149, R8, R149 ;  /* 0x000000950895723e */ /* 0x000fe400000010ff */
[----:B------:R-:W-:Y:S02]  /*c710*/  F2FP.BF16.F32.PACK_AB R151, R10, R151 ;  /* 0x000000970a97723e */ /* 0x000fe400000010ff */
[----:B------:R-:W1:Y:S01]  /*c720*/  MUFU.EX2 R124, R124 ;  /* 0x0000007c007c7308 */ /* 0x000e620000000800 */
[C---:B--2---:R-:W-:Y:S01]  /*c730*/  FADD.FTZ R9, R53.reuse, R40 ;  /* 0x0000002835097221 */ /* 0x044fe20000010000 */
[----:B------:R-:W-:Y:S02]  /*c740*/  F2FP.BF16.F32.PACK_AB R130, R53, R130 ;  /* 0x000000823582723e */ /* 0x000fe400000010ff */
[----:B------:R-:W-:Y:S02]  /*c750*/  F2FP.BF16.F32.PACK_AB R145, R12, R145 ;  /* 0x000000910c91723e */ /* 0x000fe400000010ff */
[----:B------:R-:W-:-:S02]  /*c760*/  F2FP.BF16.F32.PACK_AB R147, R14, R147 ;  /* 0x000000930e93723e */ /* 0x000fc400000010ff */
[----:B------:R-:W2:Y:S01]  /*c770*/  MUFU.EX2 R139, R139 ;  /* 0x0000008b008b7308 */ /* 0x000ea20000000800 */
[----:B---3--:R-:W-:Y:S01]  /*c780*/  FADD.FTZ R38, R26, R5 ;  /* 0x000000051a267221 */ /* 0x008fe20000010000 */
[----:B------:R-:W-:Y:S02]  /*c790*/  F2FP.BF16.F32.PACK_AB R141, R20, R141 ;  /* 0x0000008d148d723e */ /* 0x000fe400000010ff */
[----:B------:R-:W-:Y:S02]  /*c7a0*/  F2FP.BF16.F32.PACK_AB R143, R24, R143 ;  /* 0x0000008f188f723e */ /* 0x000fe400000010ff */
[----:B------:R-:W-:Y:S02]  /*c7b0*/  F2FP.BF16.F32.PACK_AB R137, R26, R137 ;  /* 0x000000891a89723e */ /* 0x000fe400000010ff */
        /* <DEDUP_REMOVED lines=59> */
[C---:B-1----:R-:W-:Y:S01]  /*cb70*/  FADD.FTZ R5, R69.reuse, R40 ;  /* 0x0000002845057221 */ /* 0x042fe20000010000 */
[----:B------:R-:W-:Y:S02]  /*cb80*/  F2FP.BF16.F32.PACK_AB R122, R69, R122 ;  /* 0x0000007a457a723e */ /* 0x000fe400000010ff */
[C---:B--2---:R-:W-:Y:S01]  /*cb90*/  FADD.FTZ R4, R32.reuse, R9 ;  /* 0x0000000920047221 */ /* 0x044fe20000010000 */
[----:B------:R-:W-:Y:S01]  /*cba0*/  F2FP.BF16.F32.PACK_AB R123, R32, R86 ;  /* 0x00000056207b723e */ /* 0x000fe200000010ff */
[----:B0-----:R-:W-:Y:S06]  /*cbb0*/  @P2 BRA `(.L_x_13249) ;  /* 0xffffffd000b42947 */ /* 0x001fec000383ffff */
.L_x_13232:
[----:B------:R-:W-:Y:S06]  /*cbc0*/  BAR.ARV 0x8, 0x200 ;  /* 0x0208000000007b1d */ /* 0x000fec0000002000 */
[----:B------:R-:W-:Y:S05]  /*cbd0*/  @!P0 BRA `(.L_x_13250) ;  /* 0x0000000000048947 */ /* 0x000fea0003800000 */
[----:B------:R-:W-:Y:S01]  /*cbe0*/  BPT.TRAP 0x1 ;  /* 0x000000040000795c */ /* 0x000fe20000300000 */
.L_x_13250:
[----:B------:R-:W-:Y:S01]  /*cbf0*/  ULEA UR5, UR47, UR45, 0x3 ;  /* 0x0000002d2f057291 */ /* 0x000fe2000f8e183f */
[----:B------:R-:W-:-:S05]  /*cc00*/  IMAD.U32 R3, RZ, RZ, UR50 ;  /* 0x00000032ff037e24 */ /* 0x000fca000f8e00ff */
[----:B------:R-:W-:-:S04]  /*cc10*/  SHF.L.U32 R3, R3, 0x1f, RZ ;  /* 0x0000001f03037819 */ /* 0x000fc800000006ff */
[----:B------:R0:W1:Y:S01]  /*cc20*/  SYNCS.PHASECHK.TRANS64.TRYWAIT P2, [UR5+0x16850], R3 ;  /* 0x01685003ff0075a7 */ /* 0x0000620008040145 */
[----:B------:R-:W-:Y:S05]  /*cc30*/  @!P0 BRA `(.L_x_13251) ;  /* 0x0000000000048947 */ /* 0x000fea0003800000 */
[----:B------:R-:W-:Y:S01]  /*cc40*/  BPT.TRAP 0x1 ;  /* 0x000000040000795c */ /* 0x000fe20000300000 */
.L_x_13251:
[----:B-1----:R-:W-:Y:S05]  /*cc50*/  @P2 BRA `(.L_x_13252) ;  /* 0x0000000000082947 */ /* 0x002fea0003800000 */
[----:B------:R-:W1:Y:S02]  /*cc60*/  SYNCS.PHASECHK.TRANS64.TRYWAIT P0, [UR5+0x16850], R3 ;  /* 0x01685003ff0075a7 */ /* 0x000e640008000145 */
[----:B-1----:R-:W-:Y:S05]  /*cc70*/  @!P0 BRA `(.L_x_13253) ;  /* 0x0000009000fc8947 */ /* 0x002fea0003800000 */
.L_x_13252:
[----:B------:R-:W-:Y:S01]  /*cc80*/  UIADD3 UR45, UR45, 0x400, URZ ;  /* 0x000004002d2d7890 */ /* 0x000fe2000fffe03f */
[----:B------:R-:W-:Y:S01]  /*cc90*/  WARPGROUP.ARRIVE ;  /* 0x00000000000079c5 */ /* 0x000fe20000000000 */
[----:B------:R-:W-:Y:S01]  /*cca0*/  UMOV UR7, 0x40000040 ;  /* 0x4000004000077882 */ /* 0x000fe20000000000 */
[----:B-1----:R-:W1:Y:S01]  /*ccb0*/  SHFL.BFLY PT, R6, R5, 0x2, 0x1f ;  /* 0x0c401f0005067f89 */ /* 0x002e6200000e0000 */
[----:B------:R-:W-:Y:S01]  /*ccc0*/  USHF.R.U32.HI UR45, URZ, 0x4, UR45 ;  /* 0x000000043f2d7899 */ /* 0x000fe2000801162d */
[----:B------:R-:W-:Y:S01]  /*ccd0*/  IMAD.U32 R9, RZ, RZ, UR5 ;  /* 0x00000005ff097e24 */ /* 0x000fe2000f8e00ff */
[----:B------:R-:W-:Y:S01]  /*cce0*/  UIADD3 UR48, UR48, 0x1, URZ ;  /* 0x0000000130307890 */ /* 0x000fe2000fffe03f */
[----:B0-----:R-:W0:Y:S01]  /*ccf0*/  SHFL.BFLY PT, R3, R4, 0x2, 0x1f ;  /* 0x0c401f0004037f89 */ /* 0x001e2200000e0000 */
[----:B------:R-:W-:Y:S01]  /*cd00*/  ULOP3.LUT UR4, UR45, 0x3fff, URZ, 0xc0, !UPT ;  /* 0x00003fff2d047892 */ /* 0x000fe2000f8ec03f */
[----:B------:R-:W-:Y:S02]  /*cd10*/  @!P1 VIADD R9, R9, 0x16860 ;  /* 0x0001686009099836 */ /* 0x000fe40000000000 */
[----:B------:R-:W-:Y:S01]  /*cd20*/  IMAD.U32 R12, RZ, RZ, UR21 ;  /* 0x00000015ff0c7e24 */ /* 0x000fe2000f8e00ff */
[----:B------:R-:W-:Y:S01]  /*cd30*/  ULEA UR4, UR47, UR4, 0xa ;  /* 0x000000042f047291 */ /* 0x000fe2000f8e503f */
[----:B------:R-:W-:Y:S01]  /*cd40*/  IMAD.MOV.U32 R21, RZ, RZ, -0x800000 ;  /* 0xff800000ff157424 */ /* 0x000fe200078e00ff */
[----:B------:R-:W-:Y:S01]  /*cd50*/  @!P1 PRMT R9, RZ, 0x654, R9 ;  /* 0x00000654ff099816 */ /* 0x000fe20000000009 */
[----:B------:R-:W-:Y:S01]  /*cd60*/  UIADD3 UR47, UR47, 0x1, URZ ;  /* 0x000000012f2f7890 */ /* 0x000fe2000fffe03f */
[----:B------:R-:W-:-:S03]  /*cd70*/  IMAD.MOV.U32 R20, RZ, RZ, -0x800000 ;  /* 0xff800000ff147424 */ /* 0x000fc600078e00ff */
[----:B------:R-:W-:Y:S01]  /*cd80*/  UMOV UR6, UR4 ;  /* 0x0000000400067c82 */ /* 0x000fe20008000000 */
[----:B------:R-:W-:Y:S01]  /*cd90*/  UISETP.NE.AND UP0, UPT, UR47, 0x2, UPT ;  /* 0x000000022f00788c */ /* 0x000fe2000bf05270 */
[----:B------:R-:W-:Y:S01]  /*cda0*/  HGMMA.64x64x16.F32.BF16 R88, R148, gdesc[UR4].tnspB, R88, gsb0 ;  /* 0x40e0000494587df0 */ /* 0x000fe20008001858 */
[----:B------:R-:W-:Y:S01]  /*cdb0*/  UIADD3 UR6, UR4, 0x80, URZ ;  /* 0x0000008004067890 */ /* 0x000fe2000fffe03f */
[----:B------:R-:W-:Y:S01]  /*cdc0*/  UMOV UR7, 0x40000040 ;  /* 0x4000004000077882 */ /* 0x000fe20000000000 */
[----:B------:R-:W-:Y:S01]  /*cdd0*/  USEL UR47, UR47, URZ, UP0 ;  /* 0x0000003f2f2f7287 */ /* 0x000fe20008000000 */
[----:B-1----:R-:W-:Y:S01]  /*cde0*/  FADD.FTZ R6, R6, R5 ;  /* 0x0000000506067221 */ /* 0x002fe20000010000 */
[----:B0-----:R-:W-:Y:S01]  /*cdf0*/  FADD.FTZ R7, R3, R4 ;  /* 0x0000000403077221 */ /* 0x001fe20000010000 */
[----:B------:R-:W-:-:S03]  /*ce00*/  IMAD.MOV.U32 R4, RZ, RZ, RZ ;  /* 0x000000ffff047224 */ /* 0x000fc600078e00ff */
[----:B------:R-:W0:Y:S04]  /*ce10*/  SHFL.BFLY PT, R3, R6, 0x1, 0x1f ;  /* 0x0c201f0006037f89 */ /* 0x000e2800000e0000 */
[----:B------:R-:W1:Y:S01]  /*ce20*/  SHFL.BFLY PT, R8, R7, 0x1, 0x1f ;  /* 0x0c201f0007087f89 */ /* 0x000e6200000e0000 */
[----:B0-----:R-:W-:Y:S01]  /*ce30*/  FADD.FTZ R10, R6, R3 ;  /* 0x00000003060a7221 */ /* 0x001fe20000010000 */
[----:B------:R-:W-:Y:S02]  /*ce40*/  IMAD.U32 R3, RZ, RZ, UR21 ;  /* 0x00000015ff037e24 */ /* 0x000fe4000f8e00ff */
[----:B-1----:R-:W-:Y:S02]  /*ce50*/  FADD.FTZ R11, R7, R8 ;  /* 0x00000008070b7221 */ /* 0x002fe40000010000 */
[----:B------:R-:W-:Y:S01]  /*ce60*/  FSETP.NE.FTZ.AND P0, PT, R10, RZ, PT ;  /* 0x000000ff0a00720b */ /* 0x000fe20003f15000 */
[----:B------:R-:W-:-:S02]  /*ce70*/  IMAD.MOV.U32 R7, RZ, RZ, RZ ;  /* 0x000000ffff077224 */ /* 0x000fc400078e00ff */
[----:B------:R-:W-:-:S10]  /*ce80*/  FSETP.NE.FTZ.AND P2, PT, R11, RZ, PT ;  /* 0x000000ff0b00720b */ /* 0x000fd40003f55000 */
[----:B------:R-:W0:Y:S01]  /*ce90*/  @P0 MUFU.LG2 R5, R10 ;  /* 0x0000000a00050308 */ /* 0x000e220000000c00 */
[----:B------:R-:W-:-:S07]  /*cea0*/  @P0 FMUL.FTZ R3, R3, 0.69314718246459960938 ;  /* 0x3f31721803030820 */ /* 0x000fce0000410000 */
[----:B------:R-:W1:Y:S08]  /*ceb0*/  @P2 MUFU.LG2 R8, R11 ;  /* 0x0000000b00082308 */ /* 0x000e700000000c00 */
[----:B------:R2:W3:Y:S01]  /*cec0*/  @P0 MUFU.RCP R4, R10 ;  /* 0x0000000a00040308 */ /* 0x0004e20000001000 */
[----:B0-----:R-:W-:-:S04]  /*ced0*/  @P0 FMUL.FTZ R6, R5, 0.69314718246459960938 ;  /* 0x3f31721805060820 */ /* 0x001fc80000410000 */
[----:B------:R-:W-:Y:S01]  /*cee0*/  @P0 FFMA.FTZ R21, R3, R2, R6 ;  /* 0x0000000203150223 */ /* 0x000fe20000010006 */
[----:B------:R-:W-:Y:S01]  /*cef0*/  PLOP3.LUT P0, PT, PT, PT, PT, 0x8, 0x0 ;  /* 0x000000000000781c */ /* 0x000fe20003f0e170 */
[----:B------:R-:W-:Y:S02]  /*cf00*/  WARPGROUP.DEPBAR.LE gsb0, 0x0 ;  /* 0x00008000000079c5 */ /* 0x000fe40000010000 */
[----:B------:R-:W-:Y:S01]  /*cf10*/  WARPGROUP.ARRIVE ;  /* 0x00000000000079c5 */ /* 0x000fe20000000000 */
[----:B------:R-:W0:Y:S01]  /*cf20*/  @P2 MUFU.RCP R7, R11 ;  /* 0x0000000b00072308 */ /* 0x000e220000001000 */
[----:B--2---:R-:W-:Y:S01]  /*cf30*/  @P2 FMUL.FTZ R10, R12, 0.69314718246459960938 ;  /* 0x3f3172180c0a2820 */ /* 0x004fe20000410000 */
[----:B-1----:R-:W-:-:S03]  /*cf40*/  @P2 FMUL.FTZ R5, R8, 0.69314718246459960938 ;  /* 0x3f31721808052820 */ /* 0x002fc60000410000 */
[----:B------:R-:W-:Y:S01]  /*cf50*/  HGMMA.64x64x16.F32.BF16 R88, R144, gdesc[UR4].tnspB, R88, gsb0 ;  /* 0x40e0000490587df0 */ /* 0x000fe20008001858 */
[----:B------:R-:W-:Y:S01]  /*cf60*/  UIADD3 UR6, UR4, 0x100, URZ ;  /* 0x0000010004067890 */ /* 0x000fe2000fffe03f */
[----:B------:R-:W-:Y:S01]  /*cf70*/  @P2 FFMA.FTZ R20, R10, R0, R5 ;  /* 0x000000000a142223 */ /* 0x000fe20000010005 */
        /* <DEDUP_REMOVED lines=24> */
[----:B------:R-:W-:Y:S01]  /*d100*/  HGMMA.64x64x16.F32.BF16 R88, R124, gdesc[UR4].tnspB, R88, gsb0 ;  /* 0x40e000047c587df0 */ /* 0x000fe20008001858 */
[----:B------:R-:W-:Y:S01]  /*d110*/  UMOV UR6, UR4 ;  /* 0x0000000400067c82 */ /* 0x000fe20008000000 */
[----:B------:R-:W-:Y:S01]  /*d120*/  UMOV UR7, 0x40000040 ;  /* 0x4000004000077882 */ /* 0x000fe20000000000 */
[----:B------:R-:W-:-:S04]  /*d130*/  USEL UR4, URZ, 0x1, UP0 ;  /* 0x000000013f047887 */ /* 0x000fc80008000000 */
[----:B------:R-:W-:Y:S01]  /*d140*/  ULOP3.LUT UR50, UR50, UR4, URZ, 0x3c, !UPT ;  /* 0x0000000432327292 */ /* 0x000fe2000f8e3c3f */
[----:B------:R-:W-:Y:S02]  /*d150*/  WARPGROUP.DEPBAR.LE gsb0, 0x0 ;  /* 0x00008000000079c5 */ /* 0x000fe40000010000 */
[----:B------:R-:W-:-:S06]  /*d160*/  WARPGROUP.ARRIVE ;  /* 0x00000000000079c5 */ /* 0x000fcc0000000000 */
[----:B------:R-:W-:Y:S03]  /*d170*/  HGMMA.64x64x16.F32.BF16 R88, R120, gdesc[UR4].tnspB, R88, gsb0 ;  /* 0x40e0000478587df0 */ /* 0x000fe60008001858 */
        /* <DEDUP_REMOVED lines=34> */
.L_x_13183:
        /* <DEDUP_REMOVED lines=11> */
[----:B------:R-:W2:Y:S01]  /*d450*/  LDL R8, [R1+0x38] ;  /* 0x0000380001087983 */ /* 0x000ea20000100800 */
[----:B------:R-:W-:Y:S01]  /*d460*/  F2FP.BF16.F32.PACK_AB R12, R105, R104 ;  /* 0x00000068690c723e */ /* 0x000fe200000010ff */
[----:B------:R-:W-:Y:S01]  /*d470*/  ULDC.64 UR10, c[0x0][0xc00] ;  /* 0x00030000000a7ab9 */ /* 0x000fe20000000a00 */
[----:B------:R-:W-:Y:S01]  /*d480*/  F2FP.BF16.F32.PACK_AB R14, R109, R108 ;  /* 0x0000006c6d0e723e */ /* 0x000fe200000010ff */
[----:B------:R-:W0:Y:S01]  /*d490*/  S2R R5, SR_SWINHI ;  /* 0x0000000000057919 */ /* 0x000e220000002f00 */
[----:B------:R-:W-:Y:S01]  /*d4a0*/  F2FP.BF16.F32.PACK_AB R15, R111, R110 ;  /* 0x0000006e6f0f723e */ /* 0x000fe200000010ff */
[----:B------:R-:W-:Y:S01]  /*d4b0*/  ULDC.64 UR8, c[0x0][0xc00] ;  /* 0x0003000000087ab9 */ /* 0x000fe20000000a00 */
[----:B------:R-:W-:Y:S01]  /*d4c0*/  F2FP.BF16.F32.PACK_AB R24, R113, R112 ;  /* 0x000000707118723e */ /* 0x000fe200000010ff */
[----:B------:R-:W-:Y:S01]  /*d4d0*/  UIMAD.WIDE UR8, UR38, 0x4, UR8 ;  /* 0x00000004260878a5 */ /* 0x000fe2000f8e0208 */
[----:B------:R-:W-:Y:S02]  /*d4e0*/  F2FP.BF16.F32.PACK_AB R25, R115, R114 ;  /* 0x000000727319723e */ /* 0x000fe400000010ff */
[----:B------:R-:W-:-:S02]  /*d4f0*/  F2FP.BF16.F32.PACK_AB R26, R117, R116 ;  /* 0x00000074751a723e */ /* 0x000fc400000010ff */
[----:B------:R-:W-:Y:S01]  /*d500*/  F2FP.BF16.F32.PACK_AB R27, R119, R118 ;  /* 0x00000076771b723e */ /* 0x000fe200000010ff */
[----:B------:R-:W-:Y:S02]  /*d510*/  IMAD.U32 R30, RZ, RZ, UR8 ;  /* 0x00000008ff1e7e24 */ /* 0x000fe4000f8e00ff */
[----:B------:R-:W-:Y:S01]  /*d520*/  IMAD.U32 R31, RZ, RZ, UR9 ;  /* 0x00000009ff1f7e24 */ /* 0x000fe2000f8e00ff */
[----:B------:R-:W-:Y:S01]  /*d530*/  ULDC.64 UR8, c[0x0][0xc08] ;  /* 0x0003020000087ab9 */ /* 0x000fe20000000a00 */
[----:B------:R-:W-:Y:S02]  /*d540*/  MOV R28, R0 ;  /* 0x00000000001c7202 */ /* 0x000fe40000000f00 */
[----:B0-----:R-:W-:Y:S01]  /*d550*/  MOV R29, R5 ;  /* 0x00000005001d7202 */ /* 0x001fe20000000f00 */
[----:B------:R-:W-:Y:S02]  /*d560*/  BAR.SYNC.DEFER_BLOCKING 0x1, 0x180 ;  /* 0x0046000000007b1d */ /* 0x000fe40000010000 */
[----:B--2---:R-:W-:-:S03]  /*d570*/  IMAD.WIDE R4, R8, 0x2, R28 ;  /* 0x0000000208047825 */ /* 0x004fc600078e021c */
[C---:B------:R-:W-:Y:S02]  /*d580*/  IADD3 R9, P1, R4.reuse, 0x40, RZ ;  /* 0x0000004004097810 */ /* 0x040fe40007f3e0ff */
[C---:B------:R-:W-:Y:S02]  /*d590*/  IADD3 R11, P2, R4.reuse, 0x20, RZ ;  /* 0x00000020040b7810 */ /* 0x040fe40007f5e0ff */
[C---:B------:R-:W-:Y:S02]  /*d5a0*/  IADD3 R13, P0, R4.reuse, 0x60, RZ ;  /* 0x00000060040d7810 */ /* 0x040fe40007f1e0ff */
[----:B------:R-:W-:Y:S02]  /*d5b0*/  LOP3.LUT R7, R4, 0x380, RZ, 0xc0, !PT ;  /* 0x0000038004077812 */ /* 0x000fe400078ec0ff */
[----:B------:R-:W-:Y:S02]  /*d5c0*/  LOP3.LUT R8, R9, 0x380, RZ, 0xc0, !PT ;  /* 0x0000038009087812 */ /* 0x000fe400078ec0ff */
[----:B------:R-:W-:-:S02]  /*d5d0*/  LOP3.LUT R10, R11, 0x380, RZ, 0xc0, !PT ;  /* 0x000003800b0a7812 */ /* 0x000fc400078ec0ff */
[----:B------:R-:W-:Y:S02]  /*d5e0*/  LOP3.LUT R6, R13, 0x380, RZ, 0xc0, !PT ;  /* 0x000003800d067812 */ /* 0x000fe400078ec0ff */
        /* <DEDUP_REMOVED lines=10> */
[----:B------:R-:W-:-:S02]  /*d690*/  LOP3.LUT R6, R6, R13, RZ, 0x3c, !PT ;  /* 0x0000000d06067212 */ /* 0x000fc400078e3cff */
[----:B------:R-:W-:Y:S02]  /*d6a0*/  MOV R36, R4 ;  /* 0x0000000400247202 */ /* 0x000fe40000000f00 */
        /* <DEDUP_REMOVED lines=12> */
[----:B------:R-:W-:Y:S02]  /*d770*/  F2FP.BF16.F32.PACK_AB R13, R107, R106 ;  /* 0x0000006a6b0d723e */ /* 0x000fe400000010ff */
[----:B------:R-:W-:Y:S01]  /*d780*/  ISETP.NE.U32.AND P0, PT, RZ, UR10, PT ;  /* 0x0000000aff007c0c */ /* 0x000fe2000bf05070 */
[----:B------:R-:W-:Y:S03]  /*d790*/  STSM.16.M88.4 [R35], R8 ;  /* 0x0000000823007844 */ /* 0x000fe60000000200 */
[----:B------:R-:W-:Y:S01]  /*d7a0*/  ISETP.NE.AND.EX P0, PT, RZ, UR11, PT, P0 ;  /* 0x0000000bff007c0c */ /* 0x000fe2000bf05300 */
[----:B------:R-:W-:Y:S04]  /*d7b0*/  STSM.16.M88.4 [R34], R12 ;  /* 0x0000000c22007844 */ /* 0x000fe80000000200 */
[----:B------:R0:W-:Y:S01]  /*d7c0*/  STSM.16.M88.4 [R32], R24 ;  /* 0x0000001820007844 */ /* 0x0001e20000000200 */
[----:B------:R-:W-:Y:S08]  /*d7d0*/  BAR.SYNC.DEFER_BLOCKING 0x1, 0x180 ;  /* 0x0046000000007b1d */ /* 0x000ff00000010000 */
[----:B0-----:R-:W0:Y:S01]  /*d7e0*/  LDC R32, c[0x0][0xbe8] ;  /* 0x0002fa00ff207b82 */ /* 0x001e220000000800 */
        /* <DEDUP_REMOVED lines=15> */
[----:B------:R-:W-:Y:S01]  /*d8e0*/  IMAD.U32 R5, RZ, RZ, UR9 ;  /* 0x00000009ff057e24 */ /* 0x000fe2000f8e00ff */
[----:B------:R-:W-:-:S03]  /*d8f0*/  UISETP.GT.AND UP1, UPT, UR4, 0x1, UPT ;  /* 0x000000010400788c */ /* 0x000fc6000bf24270 */
[----:B------:R-:W1:Y:S01]  /*d900*/  @P1 LDC R11, c[0x0][0xbf0] ;  /* 0x0002fc00ff0b1b82 */ /* 0x000e620000000800 */
[----:B------:R-:W-:Y:S01]  /*d910*/  USEL UR19, UR19, 0x978, UP1 ;  /* 0x0000097813137887 */ /* 0x000fe20008800000 */
[----:B------:R-:W-:Y:S01]  /*d920*/  VIADD R25, R17, UR39 ;  /* 0x0000002711197c36 */ /* 0x000fe20008000000 */
[----:B------:R-:W-:Y:S01]  /*d930*/  UISETP.NE.U32.AND UP0, UPT, UR10, URZ, UPT ;  /* 0x0000003f0a00728c */ /* 0x000fe2000bf05070 */
[----:B------:R0:W5:Y:S01]  /*d940*/  @P4 LDG.E R9, desc[UR52][R4.64] ;  /* 0x0000003404094981 */ /* 0x000162000c1e1900 */
[----:B------:R-:W-:Y:S01]  /*d950*/  UMOV UR4, URZ ;  /* 0x0000003f00047c82 */ /* 0x000fe20008000000 */
[----:B------:R-:W-:Y:S01]  /*d960*/  USHF.R.S32.HI UR10, URZ, 0x1f, UR38 ;  /* 0x0000001f3f0a7899 */ /* 0x000fe20008011426 */
[----:B------:R-:W-:Y:S01]  /*d970*/  IMAD.MOV.U32 R7, RZ, RZ, R25 ;  /* 0x000000ffff077224 */ /* 0x000fe200078e0019 */
[----:B------:R-:W-:Y:S02]  /*d980*/  UISETP.NE.AND.EX UP0, UPT, UR11, URZ, UPT, UP0 ;  /* 0x0000003f0b00728c */ /* 0x000fe4000bf05300 */
[----:B------:R-:W-:-:S02]  /*d990*/  USEL UR9, UR41, URZ, UP1 ;  /* 0x0000003f29097287 */ /* 0x000fc40008800000 */
[----:B------:R-:W-:Y:S02]  /*d9a0*/  USEL UR8, UR38, URZ, !UP0 ;  /* 0x0000003f26087287 */ /* 0x000fe4000c000000 */
[----:B------:R-:W-:Y:S01]  /*d9b0*/  USEL UR18, UR10, URZ, !UP0 ;  /* 0x0000003f0a127287 */ /* 0x000fe2000c000000 */
[----:B------:R-:W-:Y:S02]  /*d9c0*/  ULDC.64 UR12, c[0x0][UR19+0x220] ;  /* 0x00008800130c7abb */ /* 0x000fe40008000a00 */
[----:B------:R-:W-:Y:S01]  /*d9d0*/  ULDC.64 UR10, c[0x0][UR19+0x218] ;  /* 0x00008600130a7abb */ /* 0x000fe20008000a00 */
[----:B0-----:R-:W-:Y:S01]  /*d9e0*/  @P1 IMAD.HI.U32 R4, R25, R6, RZ ;  /* 0x0000000619041227 */ /* 0x001fe200078e00ff */
[----:B------:R-:W-:Y:S01]  /*d9f0*/  ULDC.64 UR14, c[0x0][UR19+0x228] ;  /* 0x00008a00130e7abb */ /* 0x000fe20008000a00 */
[----:B------:R-:W-:Y:S02]  /*da00*/  UIMAD UR13, UR13, UR8, URZ ;  /* 0x000000080d0d72a4 */ /* 0x000fe4000f8e023f */
[----:B------:R-:W-:-:S02]  /*da10*/  UIMAD.WIDE.U32 UR16, UR10, UR37, URZ ;  /* 0x000000250a1072a5 */ /* 0x000fc4000f8e003f */
[----:B------:R-:W-:Y:S01]  /*da20*/  UIMAD UR20, UR11, UR37, URZ ;  /* 0x000000250b1472a4 */ /* 0x000fe2000f8e023f */
[----:B-1----:R-:W-:Y:S01]  /*da30*/  @P1 SHF.R.U32.HI R7, RZ, R11, R4 ;  /* 0x0000000bff071219 */ /* 0x002fe20000011604 */
[----:B------:R-:W-:Y:S02]  /*da40*/  UIMAD.WIDE.U32 UR10, UR12, UR8, URZ ;  /* 0x000000080c0a72a5 */ /* 0x000fe4000f8e003f */
[----:B------:R-:W-:Y:S02]  /*da50*/  UIMAD.WIDE.U32 UR22, UR14, UR9, URZ ;  /* 0x000000090e1672a5 */ /* 0x000fe4000f8e003f */
[----:B------:R-:W-:Y:S01]  /*da60*/  UIMAD UR9, UR15, UR9, URZ ;  /* 0x000000090f0972a4 */ /* 0x000fe2000f8e023f */
[----:B------:R-:W-:Y:S01]  /*da70*/  IMAD.MOV R11, RZ, RZ, -R7 ;  /* 0x000000ffff0b7224 */ /* 0x000fe200078e0a07 */
[----:B------:R-:W-:Y:S02]  /*da80*/  UIMAD UR13, UR12, UR18, UR13 ;  /* 0x000000120c0d72a4 */ /* 0x000fe4000f8e020d */
        /* <DEDUP_REMOVED lines=30> */
.L_x_13256:
        /* <DEDUP_REMOVED lines=13> */
[----:B--2---:R-:W-:-:S04]  /*dd40*/  VIADD R13, R12, UR39 ;  /* 0x000000270c0d7c36 */ /* 0x004fc80008000000 */
[C---:B------:R-:W-:Y:S01]  /*dd50*/  VIADD R15, R13.reuse, 0x8 ;  /* 0x000000080d0f7836 */ /* 0x040fe20000000000 */
[----:B------:R-:W-:-:S04]  /*dd60*/  ISETP.GE.OR P2, PT, R13, R30, P0 ;  /* 0x0000001e0d00720c */ /* 0x000fc80000746670 */
[----:B------:R-:W-:-:S09]  /*dd70*/  ISETP.GE.OR P0, PT, R15, R30, P0 ;  /* 0x0000001e0f00720c */ /* 0x000fd20000706670 */
[----:B0-----:R0:W-:Y:S04]  /*dd80*/  @!P2 ST.E desc[UR52][R4.64], R21 ;  /* 0x000000150400a985 */ /* 0x0011e8000c101934 */
[----:B------:R0:W-:Y:S01]  /*dd90*/  @!P0 ST.E desc[UR52][R6.64], R20 ;  /* 0x0000001406008985 */ /* 0x0001e2000c101934 */
[----:B------:R-:W-:-:S13]  /*dda0*/  PLOP3.LUT P0, PT, PT, PT, UP1, 0x80, 0x0 ;  /* 0x000000000000781c */ /* 0x000fda0003f0f018 */
[----:B0-----:R-:W-:Y:S05]  /*ddb0*/  @P0 BRA `(.L_x_13257) ;  /* 0x0000000400b00947 */ /* 0x001fea0003800000 */
[----:B------:R-:W-:Y:S01]  /*ddc0*/  IMAD R3, R157, 0x40, R19 ;  /* 0x000000409d037824 */ /* 0x000fe200078e0213 */
[----:B------:R-:W-:-:S03]  /*ddd0*/  ULDC.64 UR12, c[0x0][0xaa0] ;  /* 0x0002a800000c7ab9 */ /* 0x000fc60000000a00 */
        /* <DEDUP_REMOVED lines=16> */
[----:B------:R-:W3:Y:S04]  /*dee0*/  LD.E.128 R8, desc[UR52][R8.64] ;  /* 0x0000003408087980 */ /* 0x000ee8000c101d00 */
[----:B------:R-:W4:Y:S01]  /*def0*/  LD.E.128 R12, desc[UR52][R12.64] ;  /* 0x000000340c0c7980 */ /* 0x000f22000c101d00 */
[----:B------:R-:W-:-:S04]  /*df00*/  IADD3 R3, P0, R28, 0x4800, RZ ;  /* 0x000048001c037810 */ /* 0x000fc80007f1e0ff */
[----:B------:R-:W-:Y:S01]  /*df10*/  LOP3.LUT R2, R3, 0x380, RZ, 0xc0, !PT ;  /* 0x0000038003027812 */ /* 0x000fe200078ec0ff */
[----:B------:R-:W-:Y:S01]  /*df20*/  IMAD.X R25, RZ, RZ, R29, P0 ;  /* 0x000000ffff197224 */ /* 0x000fe200000e061d */
[----:B------:R-:W-:Y:S01]  /*df30*/  UIMAD UR9, UR14, UR12, URZ ;  /* 0x0000000c0e0972a4 */ /* 0x000fe2000f8e023f */
[----:B------:R-:W0:Y:S01]  /*df40*/  @P1 LDC R29, c[0x0][0xbf0] ;  /* 0x0002fc00ff1d1b82 */ /* 0x000e220000000800 */
[----:B------:R-:W-:-:S04]  /*df50*/  SHF.R.U64 R2, R2, 0x3, RZ ;  /* 0x0000000302027819 */ /* 0x000fc800000012ff */
[----:B------:R-:W-:-:S03]  /*df60*/  LOP3.LUT R24, R2, R3, RZ, 0x3c, !PT ;  /* 0x0000000302187212 */ /* 0x000fc600078e3cff */
[----:B------:R-:W1:Y:S01]  /*df70*/  @P1 LDC R3, c[0x0][0xbec] ;  /* 0x0002fb00ff031b82 */ /* 0x000e620000000800 */
[----:B------:R-:W-:Y:S02]  /*df80*/  UIMAD.WIDE.U32 UR10, UR4, UR12, URZ ;  /* 0x0000000c040a72a5 */ /* 0x000fe4000f8e003f */
[----:B------:R-:W-:Y:S01]  /*df90*/  UIMAD UR9, UR4, UR13, UR9 ;  /* 0x0000000d040972a4 */ /* 0x000fe2000f8e0209 */
[----:B------:R-:W-:Y:S01]  /*dfa0*/  IMAD R2, R18, 0x30, R157 ;  /* 0x0000003012027824 */ /* 0x000fe200078e029d */
[----:B------:R-:W5:Y:S01]  /*dfb0*/  LD.E.128 R24, desc[UR52][R24.64] ;  /* 0x0000003418187980 */ /* 0x000f62000c101d00 */
[----:B------:R-:W-:Y:S01]  /*dfc0*/  ULDC.64 UR12, c[0x0][0xae8] ;  /* 0x0002ba00000c7ab9 */ /* 0x000fe20000000a00 */
[----:B------:R-:W-:Y:S01]  /*dfd0*/  UIADD3 UR11, UR11, UR9, URZ ;  /* 0x000000090b0b7290 */ /* 0x000fe2000fffe03f */
[----:B------:R-:W-:Y:S01]  /*dfe0*/  VIADD R28, R2, UR39 ;  /* 0x00000027021c7c36 */ /* 0x000fe20008000000 */
[----:B------:R-:W-:Y:S01]  /*dff0*/  USHF.R.S32.HI UR4, URZ, 0x1f, UR8 ;  /* 0x0000001f3f047899 */ /* 0x000fe20008011408 */
[----:B------:R-:W-:Y:S01]  /*e000*/  @!PT LDS RZ, [RZ] ;  /* 0x00000000fffff984 */ /* 0x000fe20000000800 */
[----:B------:R-:W-:Y:S01]  /*e010*/  @!PT LDS RZ, [RZ] ;  /* 0x00000000fffff984 */ /* 0x000fe20000000800 */
[----:B------:R-:W-:Y:S01]  /*e020*/  @!PT LDS RZ, [RZ] ;  /* 0x00000000fffff984 */ /* 0x000fe20000000800 */
[----:B------:R-:W-:Y:S01]  /*e030*/  @!PT LDS RZ, [RZ] ;  /* 0x00000000fffff984 */ /* 0x000fe20000000800 */
[----:B------:R0:W-:Y:S06]  /*e040*/  MEMBAR.ALL.CTA ;  /* 0x0000000000007992 */ /* 0x0001ec0000008000 */
[----:B0-----:R-:W0:Y:S01]  /*e050*/  FENCE.VIEW.ASYNC.S ;  /* 0x00000000000073c6 */ /* 0x001e220000000000 */
[----:B------:R-:W-:Y:S01]  /*e060*/  UIMAD.WIDE.U32 UR10, UR37, UR12, UR10 ;  /* 0x0000000c250a72a5 */ /* 0x000fe2000f8e000a */
[----:B------:R-:W-:Y:S01]  /*e070*/  IMAD.MOV.U32 R21, RZ, RZ, R28 ;  /* 0x000000ffff157224 */ /* 0x000fe200078e001c */
[----:B------:R-:W-:Y:S01]  /*e080*/  SHF.R.S32.HI R35, RZ, 0x1f, R19 ;  /* 0x0000001fff237819 */ /* 0x000fe20000011413 */
[----:B------:R-:W-:Y:S01]  /*e090*/  VIADD R0, R0, 0x16820 ;  /* 0x0001682000007836 */ /* 0x000fe20000000000 */
[----:B------:R-:W-:-:S03]  /*e0a0*/  UIMAD UR11, UR37, UR13, UR11 ;  /* 0x0000000d250b72a4 */ /* 0x000fc6000f8e020b */
[----:B------:R-:W-:Y:S01]  /*e0b0*/  ULDC.64 UR12, c[0x0][0xaf0] ;  /* 0x0002bc00000c7ab9 */ /* 0x000fe20000000a00 */
[----:B------:R-:W-:Y:S01]  /*e0c0*/  PRMT R0, RZ, 0x654, R0 ;  /* 0x00000654ff007816 */ /* 0x000fe20000000000 */
[----:B------:R-:W-:Y:S01]  /*e0d0*/  UIMAD UR4, UR4, UR12, URZ ;  /* 0x0000000c040472a4 */ /* 0x000fe2000f8e023f */
[----:B-1----:R-:W-:-:S03]  /*e0e0*/  @P1 IMAD.HI.U32 R2, R28, R3, RZ ;  /* 0x000000031c021227 */ /* 0x002fc600078e00ff */
[----:B------:R-:W-:Y:S02]  /*e0f0*/  UIMAD UR4, UR8, UR13, UR4 ;  /* 0x0000000d080472a4 */ /* 0x000fe4000f8e0204 */
[----:B------:R-:W-:Y:S01]  /*e100*/  UIMAD.WIDE.U32 UR8, UR8, UR12, UR10 ;  /* 0x0000000c080872a5 */ /* 0x000fe2000f8e000a */
[----:B------:R-:W-:Y:S02]  /*e110*/  @P1 SHF.R.U32.HI R21, RZ, R29, R2 ;  /* 0x0000001dff151219 */ /* 0x000fe40000011602 */
[----:B------:R-:W-:Y:S01]  /*e120*/  ULDC.64 UR10, c[0x0][0xae0] ;  /* 0x0002b800000a7ab9 */ /* 0x000fe20000000a00 */
[----:B------:R-:W-:Y:S01]  /*e130*/  UIADD3 UR4, UR9, UR4, URZ ;  /* 0x0000000409047290 */ /* 0x000fe2000fffe03f */
[--C-:B------:R-:W-:Y:S01]  /*e140*/  SHF.R.S32.HI R20, RZ, 0x1f, R21.reuse ;  /* 0x0000001fff147819 */ /* 0x100fe20000011415 */
[----:B------:R-:W-:Y:S01]  /*e150*/  IMAD.MOV R29, RZ, RZ, -R21 ;  /* 0x000000ffff1d7224 */ /* 0x000fe200078e0a15 */
[----:B0-----:R0:W-:Y:S01]  /*e160*/  SYNCS.ARRIVE.TRANS64.RED.A1T0 RZ, [R0+URZ], RZ ;  /* 0x000000ff00ff79a7 */ /* 0x0011e2000810043f */
[----:B------:R-:W-:-:S02]  /*e170*/  IMAD.U32 R3, RZ, RZ, UR9 ;  /* 0x00000009ff037e24 */ /* 0x000fc4000f8e00ff */
[----:B------:R-:W-:Y:S02]  /*e180*/  IMAD R20, R20, UR10, RZ ;  /* 0x0000000a14147c24 */ /* 0x000fe4000f8e02ff */
[----:B------:R-:W-:Y:S02]  /*e190*/  IMAD R29, R32, R29, R28 ;  /* 0x0000001d201d7224 */ /* 0x000fe400078e021c */
[----:B------:R-:W-:Y:S01]  /*e1a0*/  IMAD.U32 R2, RZ, RZ, UR8 ;  /* 0x00000008ff027e24 */ /* 0x000fe2000f8e00ff */
[----:B------:R-:W-:Y:S01]  /*e1b0*/  ULDC.64 UR8, c[0x0][0xad8] ;  /* 0x0002b60000087ab9 */ /* 0x000fe20000000a00 */
[----:B------:R-:W-:Y:S01]  /*e1c0*/  IMAD.U32 R3, RZ, RZ, UR4 ;  /* 0x00000004ff037e24 */ /* 0x000fe2000f8e00ff */
[----:B------:R-:W-:Y:S01]  /*e1d0*/  ULDC UR4, c[0x0][0xac8] ;  /* 0x0002b20000047ab9 */ /* 0x000fe20000000800 */
[C---:B------:R-:W-:Y:S01]  /*e1e0*/  IMAD R31, R21.reuse, UR11, R20 ;  /* 0x0000000b151f7c24 */ /* 0x040fe2000f8e0214 */
[----:B------:R-:W-:Y:S01]  /*e1f0*/  SHF.R.S32.HI R20, RZ, 0x1f, R29 ;  /* 0x0000001fff147819 */ /* 0x000fe2000001141d */
[----:B------:R-:W-:-:S04]  /*e200*/  IMAD.WIDE.U32 R2, R21, UR10, R2 ;  /* 0x0000000a15027c25 */ /* 0x000fc8000f8e0002 */
[----:B------:R-:W-:Y:S02]  /*e210*/  IMAD.IADD R3, R3, 0x1, R31 ;  /* 0x0000000103037824 */ /* 0x000fe400078e021f */
[----:B------:R-:W-:Y:S02]  /*e220*/  IMAD R20, R20, UR8, RZ ;  /* 0x0000000814147c24 */ /* 0x000fe4000f8e02ff */
[----:B------:R-:W-:-:S04]  /*e230*/  IMAD.WIDE.U32 R2, R29, UR8, R2 ;  /* 0x000000081d027c25 */ /* 0x000fc8000f8e0002 */
[----:B------:R-:W-:Y:S01]  /*e240*/  IMAD R21, R29, UR9, R20 ;  /* 0x000000091d157c24 */ /* 0x000fe2000f8e0214 */
[----:B------:R-:W-:Y:S01]  /*e250*/  ULDC.64 UR8, c[0x0][0xa80] ;  /* 0x0002a00000087ab9 */ /* 0x000fe20000000a00 */
[----:B------:R-:W-:Y:S01]  /*e260*/  VIADD R31, R157, UR39 ;  /* 0x000000279d1f7c36 */ /* 0x000fe20008000000 */
[C---:B------:R-:W-:Y:S01]  /*e270*/  LEA R32, P0, R2.reuse, UR8, 0x1 ;  /* 0x0000000802207c11 */ /* 0x040fe2000f8008ff */
[----:B------:R-:W-:Y:S02]  /*e280*/  IMAD.IADD R3, R3, 0x1, R21 ;  /* 0x0000000103037824 */ /* 0x000fe400078e0215 */
[C---:B------:R-:W-:Y:S02]  /*e290*/  VIADD R21, R31.reuse, 0x60 ;  /* 0x000000601f157836 */ /* 0x040fe40000000000 */
[----:B------:R-:W1:Y:S01]  /*e2a0*/  SHFL.IDX PT, R20, R32, 0x1, 0x181f ;  /* 0x00381f0020147f89 */ /* 0x000e6200000e0000 */
[----:B------:R-:W-:Y:S01]  /*e2b0*/  LEA.HI.X R33, R2, UR9, R3, 0x1, P0 ;  /* 0x0000000902217c11 */ /* 0x000fe200080f0c03 */
[----:B------:R-:W-:Y:S01]  /*e2c0*/  VIADD R3, R31, 0x30 ;  /* 0x000000301f037836 */ /* 0x000fe20000000000 */
[----:B------:R-:W-:Y:S01]  /*e2d0*/  ISETP.GE.AND P0, PT, R19, UR4, PT ;  /* 0x0000000413007c0c */ /* 0x000fe2000bf06270 */
[----:B------:R-:W0:Y:S03]  /*e2e0*/  SHFL.IDX PT, R2, R32, RZ, 0x181f ;  /* 0x00181fff20027589 */ /* 0x000e2600000e0000 */
[-C--:B------:R-:W-:Y:S01]  /*e2f0*/  ISETP.GE.OR P1, PT, R31, R30.reuse, P0 ;  /* 0x0000001e1f00720c */ /* 0x080fe20000726670 */
[----:B------:R-:W0:Y:S01]  /*e300*/  SHFL.IDX PT, R28, R32, 0x2, 0x181f ;  /* 0x00581f00201c7f89 */ /* 0x000e2200000e0000 */
[-C--:B------:R-:W-:Y:S01]  /*e310*/  ISETP.GE.OR P2, PT, R3, R30.reuse, P0 ;  /* 0x0000001e0300720c */ /* 0x080fe20000746670 */
[----:B------:R-:W-:Y:S01]  /*e320*/  VIADD R31, R31, 0x90 ;  /* 0x000000901f1f7836 */ /* 0x000fe20000000000 */
[-C--:B------:R-:W-:Y:S01]  /*e330*/  ISETP.GE.OR P3, PT, R21, R30.reuse, P0 ;  /* 0x0000001e1500720c */ /* 0x080fe20000766670 */
[----:B------:R-:W0:Y:S03]  /*e340*/  SHFL.IDX PT, R34, R33, RZ, 0x181f ;  /* 0x00181fff21227589 */ /* 0x000e2600000e0000 */
[----:B------:R-:W-:Y:S01]  /*e350*/  ISETP.GE.OR P0, PT, R31, R30, P0 ;  /* 0x0000001e1f00720c */ /* 0x000fe20000706670 */
[----:B------:R-:W0:Y:S04]  /*e360*/  SHFL.IDX PT, R36, R33, 0x1, 0x181f ;  /* 0x00381f0021247f89 */ /* 0x000e2800000e0000 */
[----:B------:R-:W0:Y:S02]  /*e370*/  SHFL.IDX PT, R38, R33, 0x2, 0x181f ;  /* 0x00581f0021267f89 */ /* 0x000e2400000e0000 */
[----:B-1----:R-:W-:-:S02]  /*e380*/  @!P2 LEA R20, P5, R19, R20, 0x1 ;  /* 0x000000141314a211 */ /* 0x002fc400078a08ff */
[----:B------:R-:W1:Y:S01]  /*e390*/  SHFL.IDX PT, R32, R32, 0x3, 0x181f ;  /* 0x00781f0020207f89 */ /* 0x000e6200000e0000 */
[----:B0-----:R-:W-:-:S03]  /*e3a0*/  @!P1 LEA R2, P4, R19, R2, 0x1 ;  /* 0x0000000213029211 */ /* 0x001fc600078808ff */
[----:B------:R0:W0:Y:S01]  /*e3b0*/  SHFL.IDX PT, R0, R33, 0x3, 0x181f ;  /* 0x00781f0021007f89 */ /* 0x00002200000e0000 */
[C---:B------:R-:W-:Y:S02]  /*e3c0*/  @!P3 LEA R28, P6, R19.reuse, R28, 0x1 ;  /* 0x0000001c131cb211 */ /* 0x040fe400078c08ff */
[C-C-:B------:R-:W-:Y:S02]  /*e3d0*/  @!P1 LEA.HI.X R3, R19.reuse, R34, R35.reuse, 0x1, P4 ;  /* 0x0000002213039211 */ /* 0x140fe400020f0c23 */
[C-C-:B------:R-:W-:Y:S02]  /*e3e0*/  @!P2 LEA.HI.X R21, R19.reuse, R36, R35.reuse, 0x1, P5 ;  /* 0x000000241315a211 */ /* 0x140fe400028f0c23 */
[----:B------:R-:W-:Y:S01]  /*e3f0*/  @!P3 LEA.HI.X R29, R19, R38, R35, 0x1, P6 ;  /* 0x00000026131db211 */ /* 0x000fe200030f0c23 */
[----:B--2---:R2:W-:Y:S04]  /*e400*/  @!P1 ST.E.128 desc[UR52][R2.64], R4 ;  /* 0x0000000402009985 */ /* 0x0045e8000c101d34 */
[----:B---3--:R2:W-:Y:S04]  /*e410*/  @!P2 ST.E.128 desc[UR52][R20.64], R8 ;  /* 0x000000081400a985 */ /* 0x0085e8000c101d34 */
[----:B----4-:R2:W-:Y:S01]  /*e420*/  @!P3 ST.E.128 desc[UR52][R28.64], R12 ;  /* 0x0000000c1c00b985 */ /* 0x0105e2000c101d34 */
[----:B01----:R-:W-:Y:S05]  /*e430*/  @P0 BRA `(.L_x_13258) ;  /* 0x0000001000c00947 */ /* 0x003fea0003800000 */
[----:B--2---:R-:W-:-:S04]  /*e440*/  LEA R2, P0, R19, R32, 0x1 ;  /* 0x0000002013027211 */ /* 0x004fc800078008ff */
[----:B------:R-:W-:-:S05]  /*e450*/  LEA.HI.X R3, R19, R0, R35, 0x1, P0 ;  /* 0x0000000013037211 */ /* 0x000fca00000f0c23 */
[----:B-----5:R0:W-:Y:S01]  /*e460*/  ST.E.128 desc[UR52][R2.64], R24 ;  /* 0x0000001802007985 */ /* 0x0201e2000c101d34 */
[----:B------:R-:W-:Y:S05]  /*e470*/  BRA `(.L_x_13258) ;  /* 0x0000001000b07947 */ /* 0x000fea0003800000 */
.L_x_13257:
        /* <DEDUP_REMOVED lines=11> */
[----:B------:R-:W-:Y:S01]  /*e530*/  SHF.R.S32.HI R20, RZ, 0x1f, R22 ;  /* 0x0000001fff147819 */ /* 0x000fe20000011416 */
[----:B------:R-:W-:Y:S01]  /*e540*/  ULDC.64 UR12, c[0x0][0xb38] ;  /* 0x0002ce00000c7ab9 */ /* 0x000fe20000000a00 */
[----:B------:R-:W-:Y:S01]  /*e550*/  SHF.R.S32.HI R24, RZ, 0x1f, R23 ;  /* 0x0000001fff187819 */ /* 0x000fe20000011417 */
        /* <DEDUP_REMOVED lines=49> */
[-C--:B-1----:R-:W-:Y:S02]  /*e870*/  @!P0 LEA R4, P2, R16, R21.reuse, 0x2 ;  /* 0x0000001510048211 */ /* 0x082fe400078410ff */
[----:B0-----:R-:W-:Y:S02]  /*e880*/  @!P1 LEA R6, P4, R156, R21, 0x2 ;  /* 0x000000159c069211 */ /* 0x001fe400078810ff */
[-C--:B--2---:R-:W-:Y:S02]  /*e890*/  @!P0 LEA.HI.X R5, R16, R13.reuse, R33, 0x2, P2 ;  /* 0x0000000d10058211 */ /* 0x084fe400010f1421 */
[----:B------:R-:W-:Y:S02]  /*e8a0*/  @!P1 LEA.HI.X R7, R156, R13, R31, 0x2, P4 ;  /* 0x0000000d9c079211 */ /* 0x000fe400020f141f */
[----:B------:R-:W-:Y:S01]  /*e8b0*/  ISETP.GE.AND P2, PT, R153, UR4, PT ;  /* 0x0000000499007c0c */ /* 0x000fe2000bf46270 */
[----:B------:R0:W-:Y:S01]  /*e8c0*/  @!P0 ST.E.64 desc[UR52][R4.64], R2 ;  /* 0x0000000204008985 */ /* 0x0001e2000c101b34 */
[----:B------:R-:W-:-:S02]  /*e8d0*/  @!P5 LEA R8, P4, R155, R21, 0x2 ;  /* 0x000000159b08d211 */ /* 0x000fc400078810ff */
[----:B------:R-:W-:Y:S01]  /*e8e0*/  ISETP.GE.AND P0, PT, R23, UR4, PT ;  /* 0x0000000417007c0c */ /* 0x000fe2000bf06270 */
[----:B------:R1:W-:Y:S01]  /*e8f0*/  @!P1 ST.E.64 desc[UR52][R6.64], R92 ;  /* 0x0000005c06009985 */ /* 0x0003e2000c101b34 */
[----:B------:R-:W-:Y:S02]  /*e900*/  ISETP.GE.AND P1, PT, R152, UR4, PT ;  /* 0x0000000498007c0c */ /* 0x000fe4000bf26270 */
[----:B------:R-:W-:Y:S02]  /*e910*/  @!P5 LEA.HI.X R9, R155, R13, R29, 0x2, P4 ;  /* 0x0000000d9b09d211 */ /* 0x000fe400020f141d */
[----:B------:R-:W-:Y:S02]  /*e920*/  ISETP.GE.AND P4, PT, R22, UR4, PT ;  /* 0x0000000416007c0c */ /* 0x000fe4000bf86270 */
[-C--:B------:R-:W-:Y:S01]  /*e930*/  @!P3 LEA R10, P6, R154, R21.reuse, 0x2 ;  /* 0x000000159a0ab211 */ /* 0x080fe200078c10ff */
[----:B------:R3:W-:Y:S01]  /*e940*/  @!P5 ST.E.64 desc[UR52][R8.64], R96 ;  /* 0x000000600800d985 */ /* 0x0007e2000c101b34 */
[----:B0-----:R-:W-:-:S02]  /*e950*/  @!P2 LEA R2, P5, R153, R21, 0x2 ;  /* 0x000000159902a211 */ /* 0x001fc400078a10ff */
[----:B------:R-:W-:-:S03]  /*e960*/  @!P3 LEA.HI.X R11, R154, R13, R28, 0x2, P6 ;  /* 0x0000000d9a0bb211 */ /* 0x000fc600030f141c */
[----:B------:R-:W-:Y:S02]  /*e970*/  @!P1 LEA R4, P6, R152, R21, 0x2 ;  /* 0x0000001598049211 */ /* 0x000fe400078c10ff */
[----:B------:R-:W-:Y:S01]  /*e980*/  @!P2 LEA.HI.X R3, R153, R13, R27, 0x2, P5 ;  /* 0x0000000d9903a211 */ /* 0x000fe200028f141b */
[----:B------:R3:W-:Y:S01]  /*e990*/  @!P3 ST.E.64 desc[UR52][R10.64], R100 ;  /* 0x000000640a00b985 */ /* 0x0007e2000c101b34 */
[CC--:B-1----:R-:W-:Y:S02]  /*e9a0*/  @!P0 LEA R6, P3, R23.reuse, R21.reuse, 0x2 ;  /* 0x0000001517068211 */ /* 0x0c2fe400078610ff */
        /* <DEDUP_REMOVED lines=8> */
.L_x_13260:
[----:B------:R-:W-:Y:S05]  /*ea30*/  BSYNC B1 ;  /* 0x0000000000017941 */ /* 0x000fea0003800000 */
.L_x_13259:
[----:B------:R-:W-:Y:S01]  /*ea40*/  ISETP.GE.AND P0, PT, R15, R30, PT ;  /* 0x0000001e0f00720c */ /* 0x000fe20003f06270 */
[----:B-1----:R1:W4:Y:S04]  /*ea50*/  SHFL.IDX PT, R21, R14, 0x1, 0x1c1f ;  /* 0x003c1f000e157f89 */ /* 0x00232800000e0000 */
[----:B------:R1:W0:Y:S08]  /*ea60*/  SHFL.IDX PT, R25, R0, 0x1, 0x1c1f ;  /* 0x003c1f0000197f89 */ /* 0x00023000000e0000 */
[----:B-1----:R-:W-:Y:S05]  /*ea70*/  @P0 BRA `(.L_x_13258) ;  /* 0x0000000c00300947 */ /* 0x002fea0003800000 */
[----:B------:R-:W-:Y:S02]  /*ea80*/  ULDC UR4, c[0x0][0xac8] ;  /* 0x0002b20000047ab9 */ /* 0x000fe40000000800 */
[----:B------:R-:W-:Y:S02]  /*ea90*/  ISETP.GE.AND P1, PT, R16, UR4, PT ;  /* 0x0000000410007c0c */ /* 0x000fe4000bf26270 */
[----:B------:R-:W-:Y:S02]  /*eaa0*/  ISETP.GE.AND P5, PT, R156, UR4, PT ;  /* 0x000000049c007c0c */ /* 0x000fe4000bfa6270 */
[----:B------:R-:W-:Y:S02]  /*eab0*/  ISETP.GE.AND P3, PT, R155, UR4, PT ;  /* 0x000000049b007c0c */ /* 0x000fe4000bf66270 */
[----:B------:R-:W-:-:S07]  /*eac0*/  ISETP.GE.AND P2, PT, R154, UR4, PT ;  /* 0x000000049a007c0c */ /* 0x000fce000bf46270 */
[-C--:B0--3--:R-:W-:Y:S02]  /*ead0*/  @!P1 LEA R2, P0, R16, R25.reuse, 0x2 ;  /* 0x0000001910029211 */ /* 0x089fe400078010ff */
[----:B------:R-:W-:Y:S02]  /*eae0*/  @!P5 LEA R4, P4, R156, R25, 0x2 ;  /* 0x000000199c04d211 */ /* 0x000fe400078810ff */
[-C--:B----4-:R-:W-:Y:S02]  /*eaf0*/  @!P1 LEA.HI.X R3, R16, R21.reuse, R33, 0x2, P0 ;  /* 0x0000001510039211 */ /* 0x090fe400000f1421 */
[----:B------:R-:W-:Y:S02]  /*eb00*/  ISETP.GE.AND P0, PT, R152, UR4, PT ;  /* 0x0000000498007c0c */ /* 0x000fe4000bf06270 */
[----:B------:R-:W-:Y:S01]  /*eb10*/  @!P5 LEA.HI.X R5, R156, R21, R31, 0x2, P4 ;  /* 0x000000159c05d211 */ /* 0x000fe200020f141f */
[----:B------:R0:W-:Y:S01]  /*eb20*/  @!P1 ST.E.64 desc[UR52][R2.64], R90 ;  /* 0x0000005a02009985 */ /* 0x0001e2000c101b34 */
[----:B------:R-:W-:-:S02]  /*eb30*/  ISETP.GE.AND P1, PT, R153, UR4, PT ;  /* 0x0000000499007c0c */ /* 0x000fc4000bf26270 */
[----:B------:R-:W-:Y:S01]  /*eb40*/  ISETP.GE.AND P4, PT, R23, UR4, PT ;  /* 0x0000000417007c0c */ /* 0x000fe2000bf86270 */
[----:B------:R1:W-:Y:S01]  /*eb50*/  @!P5 ST.E.64 desc[UR52][R4.64], R94 ;  /* 0x0000005e0400d985 */ /* 0x0003e2000c101b34 */
[CC--:B------:R-:W-:Y:S02]  /*eb60*/  @!P3 LEA R6, P6, R155.reuse, R25.reuse, 0x2 ;  /* 0x000000199b06b211 */ /* 0x0c0fe400078c10ff */
[C---:B------:R-:W-:Y:S02]  /*eb70*/  @!P2 LEA R8, P5, R154.reuse, R25, 0x2 ;  /* 0x000000199a08a211 */ /* 0x040fe400078a10ff */
[-C--:B------:R-:W-:Y:S02]  /*eb80*/  @!P3 LEA.HI.X R7, R155, R21.reuse, R29, 0x2, P6 ;  /* 0x000000159b07b211 */ /* 0x080fe400030f141d */
[----:B------:R-:W-:-:S03]  /*eb90*/  @!P2 LEA.HI.X R9, R154, R21, R28, 0x2, P5 ;  /* 0x000000159a09a211 */ /* 0x000fc600028f141c */
[----:B------:R1:W-:Y:S01]  /*eba0*/  @!P3 ST.E.64 desc[UR52][R6.64], R98 ;  /* 0x000000620600b985 */ /* 0x0003e2000c101b34 */
[-C--:B0-----:R-:W-:Y:S02]  /*ebb0*/  @!P1 LEA R2, P6, R153, R25.reuse, 0x2 ;  /* 0x0000001999029211 */ /* 0x081fe400078c10ff */
[CC--:B------:R-:W-:Y:S01]  /*ebc0*/  @!P0 LEA R10, P3, R152.reuse, R25.reuse, 0x2 ;  /* 0x00000019980a8211 */ /* 0x0c0fe200078610ff */
[----:B------:R1:W-:Y:S01]  /*ebd0*/  @!P2 ST.E.64 desc[UR52][R8.64], R102 ;  /* 0x000000660800a985 */ /* 0x0003e2000c101b34 */
[----:B------:R-:W-:Y:S02]  /*ebe0*/  @!P4 LEA R12, P5, R23, R25, 0x2 ;  /* 0x00000019170cc211 */ /* 0x000fe400078a10ff */
[-C--:B------:R-:W-:Y:S02]  /*ebf0*/  @!P1 LEA.HI.X R3, R153, R21.reuse, R27, 0x2, P6 ;  /* 0x0000001599039211 */ /* 0x080fe400030f141b */
[-C--:B------:R-:W-:Y:S02]  /*ec00*/  @!P0 LEA.HI.X R11, R152, R21.reuse, R26, 0x2, P3 ;  /* 0x00000015980b8211 */ /* 0x080fe400018f141a */
[----:B--2---:R-:W-:Y:S01]  /*ec10*/  @!P4 LEA.HI.X R13, R23, R21, R24, 0x2, P5 ;  /* 0x00000015170dc211 */ /* 0x004fe200028f1418 */
[----:B------:R1:W-:Y:S04]  /*ec20*/  @!P1 ST.E.64 desc[UR52][R2.64], R106 ;  /* 0x0000006a02009985 */ /* 0x0003e8000c101b34 */
[----:B------:R1:W-:Y:S01]  /*ec30*/  @!P0 ST.E.64 desc[UR52][R10.64], R110 ;  /* 0x0000006e0a008985 */ /* 0x0003e2000c101b34 */
[----:B------:R-:W-:-:S03]  /*ec40*/  ISETP.GE.AND P0, PT, R22, UR4, PT ;  /* 0x0000000416007c0c */ /* 0x000fc6000bf06270 */
[----:B------:R1:W-:Y:S10]  /*ec50*/  @!P4 ST.E.64 desc[UR52][R12.64], R114 ;  /* 0x000000720c00c985 */ /* 0x0003f4000c101b34 */
[----:B------:R-:W-:Y:S05]  /*ec60*/  @P0 BRA `(.L_x_13258) ;  /* 0x0000000800b40947 */ /* 0x000fea0003800000 */
[----:B-1----:R-:W-:-:S04]  /*ec70*/  LEA R2, P0, R22, R25, 0x2 ;  /* 0x0000001916027211 */ /* 0x002fc800078010ff */
[----:B------:R-:W-:-:S05]  /*ec80*/  LEA.HI.X R3, R22, R21, R20, 0x2, P0 ;  /* 0x0000001516037211 */ /* 0x000fca00000f1414 */
[----:B------:R0:W-:Y:S01]  /*ec90*/  ST.E.64 desc[UR52][R2.64], R118 ;  /* 0x0000007602007985 */ /* 0x0001e2000c101b34 */
[----:B------:R-:W-:Y:S05]  /*eca0*/  BRA `(.L_x_13258) ;  /* 0x0000000800a47947 */ /* 0x000fea0003800000 */
.L_x_13255:
        /* <DEDUP_REMOVED lines=32> */
.L_x_13261:
        /* <DEDUP_REMOVED lines=59> */
.L_x_13263:
[----:B------:R-:W-:Y:S05]  /*f260*/  BSYNC B1 ;  /* 0x0000000000017941 */ /* 0x000fea0003800000 */
.L_x_13262:
[----:B------:R-:W-:-:S06]  /*f270*/  UISETP.GT.AND UP0, UPT, UR42, 0x1, UPT ;  /* 0x000000012a00788c */ /* 0x000fcc000bf04270 */
[----:B------:R-:W-:-:S13]  /*f280*/  PLOP3.LUT P0, PT, PT, PT, UP0, 0x80, 0x0 ;  /* 0x000000000000781c */ /* 0x000fda0003f0f008 */
[----:B------:R-:W-:Y:S05]  /*f290*/  @P0 BRA `(.L_x_13258) ;  /* 0x0000000400280947 */ /* 0x000fea0003800000 */
[----:B------:R-:W1:Y:S01]  /*f2a0*/  LDC R11, c[0x0][0xbe8] ;  /* 0x0002fa00ff0b7b82 */ /* 0x000e620000000800 */
[----:B------:R-:W-:Y:S01]  /*f2b0*/  ULDC.64 UR14, c[0x0][0xaa0] ;  /* 0x0002a800000e7ab9 */ /* 0x000fe20000000a00 */
[----:B------:R-:W-:Y:S01]  /*f2c0*/  IMAD R2, R18, 0x30, R157 ;  /* 0x0000003012027824 */ /* 0x000fe200078e029d */
[----:B------:R-:W-:Y:S01]  /*f2d0*/  UIMAD UR10, UR21, UR14, URZ ;  /* 0x0000000e150a72a4 */ /* 0x000fe2000f8e023f */
[----:B------:R-:W-:Y:S01]  /*f2e0*/  VIADD R30, R157, UR39 ;  /* 0x000000279d1e7c36 */ /* 0x000fe20008000000 */
[----:B------:R-:W-:Y:S01]  /*f2f0*/  UIMAD.WIDE.U32 UR8, UR4, UR14, URZ ;  /* 0x0000000e040872a5 */ /* 0x000fe2000f8e003f */
[----:B0-----:R-:W-:Y:S01]  /*f300*/  VIADD R4, R2, UR39 ;  /* 0x0000002702047c36 */ /* 0x001fe20008000000 */
[----:B------:R-:W-:Y:S01]  /*f310*/  UIMAD UR10, UR4, UR15, UR10 ;  /* 0x0000000f040a72a4 */ /* 0x000fe2000f8e020a */
[----:B------:R-:W-:Y:S02]  /*f320*/  SHF.R.S32.HI R13, RZ, 0x1f, R19 ;  /* 0x0000001fff0d7819 */ /* 0x000fe40000011413 */
[----:B------:R-:W-:Y:S01]  /*f330*/  IMAD.MOV.U32 R5, RZ, RZ, R4 ;  /* 0x000000ffff057224 */ /* 0x000fe200078e0004 */
        /* <DEDUP_REMOVED lines=16> */
[----:B------:R-:W-:Y:S01]  /*f440*/  ULDC UR4, c[0x0][0xac8] ;  /* 0x0002b20000047ab9 */ /* 0x000fe20000000800 */
        /* <DEDUP_REMOVED lines=14> */
[----:B------:R-:W-:-:S03]  /*f530*/  ULDC.64 UR8, c[0x0][0xa80] ;  /* 0x0002a00000087ab9 */ /* 0x000fc60000000a00 */
[----:B------:R-:W-:Y:S01]  /*f540*/  IMAD.IADD R3, R3, 0x1, R5 ;  /* 0x0000000103037824 */ /* 0x000fe200078e0205 */
[----:B------:R-:W-:Y:S01]  /*f550*/  LEA R4, P0, R2, UR8, 0x1 ;  /* 0x0000000802047c11 */ /* 0x000fe2000f8008ff */
[----:B-----5:R-:W-:Y:S02]  /*f560*/  IMAD R11, R0, R11, RZ ;  /* 0x0000000b000b7224 */ /* 0x020fe400078e02ff */
[----:B------:R-:W-:Y:S01]  /*f570*/  VIADD R0, R30, 0x30 ;  /* 0x000000301e007836 */ /* 0x000fe20000000000 */
[----:B------:R-:W-:Y:S01]  /*f580*/  LEA.HI.X R8, R2, UR9, R3, 0x1, P0 ;  /* 0x0000000902087c11 */ /* 0x000fe200080f0c03 */
[----:B------:R-:W0:Y:S01]  /*f590*/  SHFL.IDX PT, R6, R4, RZ, 0x181f ;  /* 0x00181fff04067589 */ /* 0x000e2200000e0000 */
[----:B------:R-:W-:Y:S01]  /*f5a0*/  ISETP.GE.AND P0, PT, R19, UR4, PT ;  /* 0x0000000413007c0c */ /* 0x000fe2000bf06270 */
[C---:B------:R-:W-:Y:S02]  /*f5b0*/  VIADD R2, R30.reuse, 0x60 ;  /* 0x000000601e027836 */ /* 0x040fe40000000000 */
[----:B------:R-:W1:Y:S01]  /*f5c0*/  SHFL.IDX PT, R14, R4, 0x1, 0x181f ;  /* 0x00381f00040e7f89 */ /* 0x000e6200000e0000 */
[CC--:B------:R-:W-:Y:S01]  /*f5d0*/  ISETP.GE.OR P3, PT, R30.reuse, R11.reuse, P0 ;  /* 0x0000000b1e00720c */ /* 0x0c0fe20000766670 */
[----:B------:R-:W-:Y:S01]  /*f5e0*/  VIADD R3, R30, 0x90 ;  /* 0x000000901e037836 */ /* 0x000fe20000000000 */
[-C--:B------:R-:W-:Y:S01]  /*f5f0*/  ISETP.GE.OR P2, PT, R0, R11.reuse, P0 ;  /* 0x0000000b0000720c */ /* 0x080fe20000746670 */
[----:B------:R-:W2:Y:S01]  /*f600*/  SHFL.IDX PT, R24, R4, 0x2, 0x181f ;  /* 0x00581f0004187f89 */ /* 0x000ea200000e0000 */
[----:B------:R-:W-:-:S02]  /*f610*/  ISETP.GE.OR P1, PT, R2, R11, P0 ;  /* 0x0000000b0200720c */ /* 0x000fc40000726670 */
[----:B------:R-:W-:Y:S01]  /*f620*/  ISETP.GE.OR P0, PT, R3, R11, P0 ;  /* 0x0000000b0300720c */ /* 0x000fe20000706670 */
[----:B------:R-:W3:Y:S04]  /*f630*/  SHFL.IDX PT, R10, R8, RZ, 0x181f ;  /* 0x00181fff080a7589 */ /* 0x000ee800000e0000 */
[----:B------:R1:W4:Y:S04]  /*f640*/  SHFL.IDX PT, R28, R4, 0x3, 0x181f ;  /* 0x00781f00041c7f89 */ /* 0x00032800000e0000 */
[----:B------:R-:W4:Y:S04]  /*f650*/  SHFL.IDX PT, R12, R8, 0x1, 0x181f ;  /* 0x00381f00080c7f89 */ /* 0x000f2800000e0000 */
[----:B------:R-:W4:Y:S01]  /*f660*/  SHFL.IDX PT, R20, R8, 0x2, 0x181f ;  /* 0x00581f0008147f89 */ /* 0x000f2200000e0000 */
[----:B0-----:R-:W-:-:S03]  /*f670*/  @!P3 LEA R2, P6, R19, R6, 0x1 ;  /* 0x000000061302b211 */ /* 0x001fc600078c08ff */
[----:B------:R4:W0:Y:S01]  /*f680*/  SHFL.IDX PT, R26, R8, 0x3, 0x181f ;  /* 0x00781f00081a7f89 */ /* 0x00082200000e0000 */
[C---:B-1----:R-:W-:Y:S02]  /*f690*/  @!P2 LEA R4, P5, R19.reuse, R14, 0x1 ;  /* 0x0000000e1304a211 */ /* 0x042fe400078a08ff */
[C---:B--2---:R-:W-:Y:S02]  /*f6a0*/  @!P1 LEA R6, P4, R19.reuse, R24, 0x1 ;  /* 0x0000001813069211 */ /* 0x044fe400078808ff */
[C---:B---3--:R-:W-:Y:S02]  /*f6b0*/  @!P3 LEA.HI.X R3, R19.reuse, R10, R13, 0x1, P6 ;  /* 0x0000000a1303b211 */ /* 0x048fe400030f0c0d */
[----:B----4-:R-:W-:-:S03]  /*f6c0*/  @!P0 LEA R8, P6, R19, R28, 0x1 ;  /* 0x0000001c13088211 */ /* 0x010fc600078c08ff */
[----:B------:R1:W-:Y:S01]  /*f6d0*/  @!P3 ST.E.128 desc[UR52][R2.64], RZ ;  /* 0x000000ff0200b985 */ /* 0x0003e2000c101d34 */
[C-C-:B------:R-:W-:Y:S02]  /*f6e0*/  @!P2 LEA.HI.X R5, R19.reuse, R12, R13.reuse, 0x1, P5 ;  /* 0x0000000c1305a211 */ /* 0x140fe400028f0c0d */
[----:B------:R-:W-:-:S03]  /*f6f0*/  @!P1 LEA.HI.X R7, R19, R20, R13, 0x1, P4 ;  /* 0x0000001413079211 */ /* 0x000fc600020f0c0d */
[----:B------:R1:W-:Y:S01]  /*f700*/  @!P2 ST.E.128 desc[UR52][R4.64], RZ ;  /* 0x000000ff0400a985 */ /* 0x0003e2000c101d34 */
[----:B0-----:R-:W-:-:S03]  /*f710*/  @!P0 LEA.HI.X R9, R19, R26, R13, 0x1, P6 ;  /* 0x0000001a13098211 */ /* 0x001fc600030f0c0d */
[----:B------:R1:W-:Y:S04]  /*f720*/  @!P1 ST.E.128 desc[UR52][R6.64], RZ ;  /* 0x000000ff06009985 */ /* 0x0003e8000c101d34 */
[----:B------:R1:W-:Y:S02]  /*f730*/  @!P0 ST.E.128 desc[UR52][R8.64], RZ ;  /* 0x000000ff08008985 */ /* 0x0003e4000c101d34 */
.L_x_13258:
[----:B------:R-:W-:Y:S05]  /*f740*/  BSYNC B0 ;  /* 0x0000000000007941 */ /* 0x000fea0003800000 */
.L_x_13254:
[----:B------:R-:W-:Y:S02]  /*f750*/  ULDC UR4, c[0x0][0xc3c] ;  /* 0x00030f0000047ab9 */ /* 0x000fe40000000800 */
[----:B------:R-:W-:-:S06]  /*f760*/  UISETP.GE.AND UP0, UPT, UR6, UR4, UPT ;  /* 0x000000040600728c */ /* 0x000fcc000bf06270 */
[----:B------:R-:W-:-:S13]  /*f770*/  PLOP3.LUT P0, PT, PT, PT, UP0, 0x80, 0x0 ;  /* 0x000000000000781c */ /* 0x000fda0003f0f008 */
[----:B------:R-:W-:Y:S05]  /*f780*/  @!P0 BRA `(.L_x_13264) ;  /* 0xffffff1400e08947 */ /* 0x000fea000383ffff */
[----:B------:R-:W-:Y:S05]  /*f790*/  EXIT ;  /* 0x000000000000794d */ /* 0x000fea0003800000 */
.L_x_13171:
        /* <DEDUP_REMOVED lines=18> */
.L_x_13265:
        /* <DEDUP_REMOVED lines=44> */
.L_x_13269:
        /* <DEDUP_REMOVED lines=37> */
.L_x_13267:
        /* <DEDUP_REMOVED lines=13> */
.L_x_13270:
        /* <DEDUP_REMOVED lines=62> */
.L_x_13271:
        /* <DEDUP_REMOVED lines=62> */
.L_x_13272:
[----:B------:R-:W-:-:S05]  /*10660*/  LOP3.LUT R2, RZ, R2, RZ, 0x33, !PT ;  /* 0x00000002ff027212 */ /* 0x000fca00078e33ff */
[----:B------:R-:W-:Y:S01]  /*10670*/  IMAD.IADD R25, R25, 0x1, R2 ;  /* 0x0000000119197824 */ /* 0x000fe200078e0202 */
[----:B------:R-:W-:Y:S06]  /*10680*/  BRA `(.L_x_13273) ;  /* 0x00000000000c7947 */ /* 0x000fec0003800000 */
.L_x_13268:
[----:B------:R-:W-:Y:S02]  /*10690*/  IMAD.MOV.U32 R25, RZ, RZ, RZ ;  /* 0x000000ffff197224 */ /* 0x000fe400078e00ff */
[----:B------:R-:W-:Y:S02]  /*106a0*/  IMAD.U32 R24, RZ, RZ, UR6 ;  /* 0x00000006ff187e24 */ /* 0x000fe4000f8e00ff */
[----:B------:R-:W-:-:S07]  /*106b0*/  IMAD.MOV.U32 R26, RZ, RZ, RZ ;  /* 0x000000ffff1a7224 */ /* 0x000fce00078e00ff */
.L_x_13273:
[----:B------:R-:W-:-:S13]  /*106c0*/  ISETP.NE.AND P0, PT, R0, RZ, PT ;  /* 0x000000ff0000720c */ /* 0x000fda0003f05270 */
[----:B------:R-:W0:Y:S01]  /*106d0*/  @!P0 S2R R3, SR_CgaCtaId ;  /* 0x0000000000038919 */ /* 0x000e220000008800 */
[----:B------:R-:W-:-:S04]  /*106e0*/  @!P0 MOV R0, 0x400 ;  /* 0x0000040000008802 */ /* 0x000fc80000000f00 */
[----:B0-----:R-:W-:-:S05]  /*106f0*/  @!P0 LEA R0, R3, R0, 0x18 ;  /* 0x0000000003008211 */ /* 0x001fca00078ec0ff */
[----:B------:R2:W-:Y:S01]  /*10700*/  @!P0 STS.128 [R0+0x168d0], R24 ;  /* 0x0168d01800008388 */ /* 0x0005e20000000c00 */
[----:B------:R-:W-:Y:S06]  /*10710*/  BAR.ARV 0x5, 0x200 ;  /* 0x0148000000007b1d */ /* 0x000fec0000002000 */
.L_x_13266:
        /* <DEDUP_REMOVED lines=20> */
[----:B0-----:R-:W-:Y:S02]  /*10860*/  LOP3.LUT R2, R0, 0x1f8, RZ, 0xc0, !PT ;  /* 0x000001f800027812 */ /* 0x001fe400078ec0ff */
[----:B------:R-:W-:Y:S02]  /*10870*/  SHF.R.U32.HI R4, RZ, 0x3, R4 ;  /* 0x00000003ff047819 */ /* 0x000fe40000011604 */
[----:B------:R-:W-:-:S04]  /*10880*/  LOP3.LUT R2, R2, 0x38, R5, 0x78, !PT ;  /* 0x0000003802027812 */ /* 0x000fc800078e7805 */
[----:B------:R-:W-:Y:S01]  /*10890*/  LOP3.LUT R2, R2, 0x200, R3, 0xf8, !PT ;  /* 0x0000020002027812 */ /* 0x000fe200078ef803 */
[----:B------:R-:W-:-:S04]  /*108a0*/  IMAD.SHL.U32 R3, R5, 0x10, RZ ;  /* 0x0000001005037824 */ /* 0x000fc800078e00ff */
[----:B------:R-:W-:Y:S01]  /*108b0*/  IMAD R0, R2, 0x2, R17 ;  /* 0x0000000202007824 */ /* 0x000fe200078e0211 */
[----:B------:R-:W-:-:S04]  /*108c0*/  LOP3.LUT R3, R4, 0x70, R3, 0xf8, !PT ;  /* 0x0000007004037812 */ /* 0x000fc800078ef803 */
[----:B------:R4:W-:Y:S03]  /*108d0*/  STL [R1+0x4], R0 ;  /* 0x0000040001007387 */ /* 0x0009e60000100800 */
.L_x_13374:
[----:B------:R-:W-:Y:S05]  /*108e0*/  YIELD ;  /* 0x0000000000007946 */ /* 0x000fea0003800000 */
[----:B------:R-:W-:Y:S01]  /*108f0*/  ULDC.64 UR4, c[0x0][0xa28] ;  /* 0x00028a0000047ab9 */ /* 0x000fe20000000a00 */
[----:B------:R-:W-:Y:S02]  /*10900*/  CS2R R8, SRZ ;  /* 0x0000000000087805 */ /* 0x000fe4000001ff00 */
[----:B------:R-:W-:Y:S01]  /*10910*/  ISETP.NE.U32.AND P0, PT, RZ, UR4, PT ;  /* 0x00000004ff007c0c */ /* 0x000fe2000bf05070 */
[----:B01----:R-:W0:Y:S01]  /*10920*/  LDC.64 R4, c[0x0][0xa00] ;  /* 0x00028000ff047b82 */ /* 0x003e220000000a00 */
[----:B----4-:R-:W-:Y:S01]  /*10930*/  IMAD.MOV.U32 R0, RZ, RZ, RZ ;  /* 0x000000ffff007224 */ /* 0x010fe200078e00ff */
[----:B------:R-:W-:Y:S01]  /*10940*/  ULDC.64 UR6, c[0x0][0xa08] ;  /* 0x0002820000067ab9 */ /* 0x000fe20000000a00 */
[----:B------:R-:W-:Y:S01]  /*10950*/  ISETP.NE.AND.EX P0, PT, RZ, UR5, PT, P0 ;  /* 0x00000005ff007c0c */ /* 0x000fe2000bf05300 */
[----:B------:R-:W-:-:S12]  /*10960*/  ULDC.64 UR4, c[0x0][0xa18] ;  /* 0x0002860000047ab9 */ /* 0x000fd80000000a00 */
[----:B------:R-:W1:Y:S02]  /*10970*/  @P0 LDC.64 R2, c[0x0][0xa28] ;  /* 0x00028a00ff020b82 */ /* 0x000e640000000a00 */
        /* <DEDUP_REMOVED lines=15> */
[----:B------:R0:W5:Y:S01]  /*10a70*/  @P1 LDG.E R9, desc[UR52][R2.64] ;  /* 0x0000003402091981 */ /* 0x000162000c1e1900 */
[----:B-1----:R-:W-:-:S03]  /*10a80*/  @P2 IMAD.WIDE R6, R27, 0x4, R6 ;  /* 0x000000041b062825 */ /* 0x002fc600078e0206 */
        /* <DEDUP_REMOVED lines=8> */
[----:B------:R-:W-:-:S04]  /*10b10*/  USEL UR4, UR4, 0x1, UP0 ;  /* 0x0000000104047887 */ /* 0x000fc80008000000 */
[----:B------:R-:W-:-:S06]  /*10b20*/  UIMAD UR4, UR4, UR5, URZ ;  /* 0x00000005040472a4 */ /* 0x000fcc000f8e023f */
[----:B------:R-:W-:Y:S01]  /*10b30*/  IMAD.U32 R11, RZ, RZ, UR4 ;  /* 0x00000004ff0b7e24 */ /* 0x000fe2000f8e00ff */
        /* <DEDUP_REMOVED lines=8> */
.L_x_13275:
        /* <DEDUP_REMOVED lines=14> */
.L_x_13276:
[----:B------:R-:W-:Y:S05]  /*10ca0*/  @!P1 BRA `(.L_x_13277) ;  /* 0x00000000000c9947 */ /* 0x000fea0003800000 */
[----:B------:R-:W2:Y:S04]  /*10cb0*/  LDG.E R4, desc[UR52][R2.64] ;  /* 0x0000003402047981 */ /* 0x000ea8000c1e1900 */
[----:B------:R-:W2:Y:S02]  /*10cc0*/  LDG.E R11, desc[UR52][R2.64+0x4] ;  /* 0x00000434020b7981 */ /* 0x000ea4000c1e1900 */
[----:B--2---:R-:W-:-:S07]  /*10cd0*/  IMAD.IADD R11, R11, 0x1, -R4 ;  /* 0x000000010b0b7824 */ /* 0x004fce00078e0a04 */
.L_x_13277:
[----:B0-----:R-:W0:Y:S01]  /*10ce0*/  LDC R2, c[0x0][0x448] ;  /* 0x00011200ff027b82 */ /* 0x001e220000000800 */
[----:B------:R-:W-:Y:S02]  /*10cf0*/  IMAD R12, R25, 0xc0, RZ ;  /* 0x000000c0190c7824 */ /* 0x000fe400078e02ff */
[----:B-----5:R-:W-:Y:S02]  /*10d00*/  IMAD.IADD R8, R11, 0x1, -R8 ;  /* 0x000000010b087824 */ /* 0x020fe400078e0a08 */
[----:B------:R-:W-:Y:S01]  /*10d10*/  VIADD R5, R12, 0xbf ;  /* 0x000000bf0c057836 */ /* 0x000fe20000000000 */
[----:B------:R2:W-:Y:S01]  /*10d20*/  STL [R1+0x8], R12 ;  /* 0x0000080c01007387 */ /* 0x0005e20000100800 */
[----:B0-----:R-:W-:Y:S02]  /*10d30*/  ISETP.NE.AND P1, PT, R2, 0x1, PT ;  /* 0x000000010200780c */ /* 0x001fe40003f25270 */
[----:B------:R-:W0:Y:S11]  /*10d40*/  LDC.64 R2, c[0x0][0x9e0] ;  /* 0x00027800ff027b82 */ /* 0x000e360000000a00 */
[----:B------:R-:W3:Y:S08]  /*10d50*/  @P1 LDC R6, c[0x0][0x44c] ;  /* 0x00011300ff061b82 */ /* 0x000ef00000000800 */
[----:B------:R-:W4:Y:S01]  /*10d60*/  @P1 LDC R4, c[0x0][0x450] ;  /* 0x00011400ff041b82 */ /* 0x000f220000000800 */
[----:B0-----:R-:W-:Y:S01]  /*10d70*/  ISETP.GE.AND P2, PT, R3, 0x1, PT ;  /* 0x000000010300780c */ /* 0x001fe20003f46270 */
[----:B---3--:R-:W-:Y:S01]  /*10d80*/  @P1 IMAD.HI.U32 R7, R5, R6, RZ ;  /* 0x0000000605071227 */ /* 0x008fe200078e00ff */
[----:B------:R-:W-:-:S04]  /*10d90*/  IADD3 R6, R8, 0x1, -R10 ;  /* 0x0000000108067810 */ /* 0x000fc80007ffe80a */
[----:B----4-:R-:W-:Y:S01]  /*10da0*/  @P1 SHF.R.U32.HI R5, RZ, R4, R7 ;  /* 0x00000004ff051219 */ /* 0x010fe20000011607 */
[----:B------:R-:W-:-:S05]  /*10db0*/  VIADD R4, R8, 0x7f ;  /* 0x0000007f08047836 */ /* 0x000fca0000000000 */
[----:B------:R-:W-:-:S04]  /*10dc0*/  SHF.R.S32.HI R7, RZ, 0x1f, R4 ;  /* 0x0000001fff077819 */ /* 0x000fc80000011404 */
[----:B------:R-:W-:Y:S01]  /*10dd0*/  LEA.HI R4, R7, R4, RZ, 0x7 ;  /* 0x0000000407047211 */ /* 0x000fe200078f38ff */
[----:B------:R-:W-:-:S03]  /*10de0*/  IMAD.IADD R7, R6, 0x1, R5 ;  /* 0x0000000106077824 */ /* 0x000fc600078e0205 */
[----:B------:R-:W-:Y:S01]  /*10df0*/  SHF.R.S32.HI R9, RZ, 0x7, R4 ;  /* 0x00000007ff097819 */ /* 0x000fe20000011404 */
[----:B------:R-:W-:-:S04]  /*10e00*/  IMAD.IADD R2, R7, 0x1, R2 ;  /* 0x0000000107027824 */ /* 0x000fc800078e0202 */
[----:B------:R2:W-:Y:S01]  /*10e10*/  STL [R1+0x40], R9 ;  /* 0x0000400901007387 */ /* 0x0005e20000100800 */
[----:B------:R-:W-:Y:S05]  /*10e20*/  @!P2 BRA `(.L_x_13278) ;  /* 0x000000000048a947 */ /* 0x000fea0003800000 */
        /* <DEDUP_REMOVED lines=11> */
.L_x_13280:
[----:B------:R-:W-:-:S13]  /*10ee0*/  ISETP.NE.AND P0, PT, R3, 0x1, PT ;  /* 0x000000010300780c */ /* 0x000fda0003f05270 */
[----:B------:R-:W0:Y:S02]  /*10ef0*/  @P0 LDC.64 R4, c[0x0][0x9e8] ;  /* 0x00027a00ff040b82 */ /* 0x000e240000000a00 */
[----:B0-----:R-:W-:-:S05]  /*10f00*/  @P0 IMAD.HI.U32 R4, R6, R4, RZ ;  /* 0x0000000406040227 */ /* 0x001fca00078e00ff */
[----:B------:R-:W-:-:S07]  /*10f10*/  @P0 SHF.R.U32.HI R6, RZ, R5, R4 ;  /* 0x00000005ff060219 */ /* 0x000fce0000011604 */
.L_x_13281:
[----:B------:R-:W-:Y:S05]  /*10f20*/  BSYNC B0 ;  /* 0x0000000000007941 */ /* 0x000fea0003800000 */
.L_x_13279:
[----:B------:R-:W-:-:S05]  /*10f30*/  IMAD R5, R6, R3, R3 ;  /* 0x0000000306057224 */ /* 0x000fca00078e0203 */
[----:B------:R-:W-:-:S07]  /*10f40*/  VIMNMX R2, R2, R5, PT ;  /* 0x0000000502027248 */ /* 0x000fce0003fe0100 */
.L_x_13278:
[----:B------:R-:W0:Y:S01]  /*10f50*/  @P1 LDC R4, c[0x0][0x44c] ;  /* 0x00011300ff041b82 */ /* 0x000e220000000800 */
[----:B------:R-:W-:Y:S01]  /*10f60*/  VIADD R2, R2, 0x7f ;  /* 0x0000007f02027836 */ /* 0x000fe20000000000 */
[----:B------:R-:W-:Y:S01]  /*10f70*/  ULDC UR4, c[0x0][0x9dc] ;  /* 0x0002770000047ab9 */ /* 0x000fe20000000800 */
[----:B------:R-:W-:-:S05]  /*10f80*/  IMAD.MOV.U32 R5, RZ, RZ, R12 ;  /* 0x000000ffff057224 */ /* 0x000fca00078e000c */
[----:B------:R-:W3:Y:S01]  /*10f90*/  @P1 LDC R7, c[0x0][0x450] ;  /* 0x00011400ff071b82 */ /* 0x000ee20000000800 */
[----:B0-----:R-:W-:-:S05]  /*10fa0*/  @P1 IMAD.HI.U32 R4, R12, R4, RZ ;  /* 0x000000040c041227 */ /* 0x001fca00078e00ff */
[----:B---3--:R-:W-:Y:S02]  /*10fb0*/  @P1 SHF.R.U32.HI R5, RZ, R7, R4 ;  /* 0x00000007ff051219 */ /* 0x008fe40000011604 */
[----:B------:R-:W-:Y:S02]  /*10fc0*/  SHF.R.S32.HI R7, RZ, 0x1f, R2 ;  /* 0x0000001fff077819 */ /* 0x000fe40000011402 */
[----:B------:R-:W-:Y:S02]  /*10fd0*/  IADD3 R8, R5, R8, -R10 ;  /* 0x0000000805087210 */ /* 0x000fe40007ffe80a */
[----:B------:R-:W-:-:S04]  /*10fe0*/  LEA.HI R7, R7, R2, RZ, 0x7 ;  /* 0x0000000207077211 */ /* 0x000fc800078f38ff */
[----:B------:R-:W-:-:S04]  /*10ff0*/  SHF.R.S32.HI R2, RZ, 0x7, R7 ;  /* 0x00000007ff027819 */ /* 0x000fc80000011407 */
[----:B------:R-:W-:Y:S01]  /*11000*/  VIMNMX R6, R9, R2, PT ;  /* 0x0000000209067248 */ /* 0x000fe20003fe0100 */
[----:B------:R0:W-:Y:S02]  /*11010*/  STL [R1+0x3c], R2 ;  /* 0x00003c0201007387 */ /* 0x0001e40000100800 */
[----:B0-----:R-:W-:Y:S01]  /*11020*/  VIADD R2, R8, -UR4 ;  /* 0x8000000408027c36 */ /* 0x001fe20008000000 */
        /* <DEDUP_REMOVED lines=12> */
.L_x_13284:
[----:B------:R-:W-:-:S13]  /*110f0*/  ISETP.NE.AND P0, PT, R3, 0x1, PT ;  /* 0x000000010300780c */ /* 0x000fda0003f05270 */
[----:B------:R-:W0:Y:S02]  /*11100*/  @P0 LDC.64 R4, c[0x0][0x9e8] ;  /* 0x00027a00ff040b82 */ /* 0x000e240000000a00 */
[----:B0-----:R-:W-:-:S05]  /*11110*/  @P0 IMAD.HI.U32 R4, R7, R4, RZ ;  /* 0x0000000407040227 */ /* 0x001fca00078e00ff */
[----:B------:R-:W-:-:S07]  /*11120*/  @P0 SHF.R.U32.HI R7, RZ, R5, R4 ;  /* 0x00000005ff070219 */ /* 0x000fce0000011604 */
.L_x_13285:
[----:B------:R-:W-:Y:S05]  /*11130*/  BSYNC B0 ;  /* 0x0000000000007941 */ /* 0x000fea0003800000 */
.L_x_13283:
[----:B------:R-:W-:-:S05]  /*11140*/  IMAD R3, R7, R3, RZ ;  /* 0x0000000307037224 */ /* 0x000fca00078e02ff */
[----:B------:R-:W-:-:S07]  /*11150*/  VIMNMX R2, R2, R3, !PT ;  /* 0x0000000302027248 */ /* 0x000fce0007fe0100 */
.L_x_13282:
[----:B------:R-:W-:Y:S01]  /*11160*/  SHF.R.S32.HI R3, RZ, 0x1f, R2 ;  /* 0x0000001fff037819 */ /* 0x000fe20000011402 */
[----:B------:R-:W-:Y:S01]  /*11170*/  IMAD.MOV.U32 R5, RZ, RZ, RZ ;  /* 0x000000ffff057224 */ /* 0x000fe200078e00ff */
[----:B------:R-:W-:Y:S01]  /*11180*/  SHF.R.U32.HI R4, RZ, 0x10, R0 ;  /* 0x00000010ff047819 */ /* 0x000fe20000011600 */
[----:B------:R-:W-:Y:S01]  /*11190*/  BSSY B0, `(.L_x_13286) ;  /* 0x0000029000007945 */ /* 0x000fe20003800000 */
[----:B------:R-:W-:Y:S01]  /*111a0*/  LEA.HI R3, R3, R2, RZ, 0x7 ;  /* 0x0000000203037211 */ /* 0x000fe200078f38ff */
[----:B--2---:R-:W-:Y:S01]  /*111b0*/  IMAD.MOV.U32 R12, RZ, RZ, R5 ;  /* 0x000000ffff0c7224 */ /* 0x004fe200078e0005 */
        /* <DEDUP_REMOVED lines=10> */
[-C--:B-1----:R-:W-:Y:S01]  /*11260*/  IABS R0, R4.reuse ;  /* 0x0000000400007213 */ /* 0x082fe20000000000 */
[----:B------:R-:W-:Y:S01]  /*11270*/  IMAD.MOV.U32 R2, RZ, RZ, RZ ;  /* 0x000000ffff027224 */ /* 0x000fe200078e00ff */
[----:B------:R-:W-:Y:S02]  /*11280*/  IABS R7, R4 ;  /* 0x0000000400077213 */ /* 0x000fe40000000000 */
[----:B------:R-:W1:Y:S03]  /*11290*/  I2F.RP R8, R0 ;  /* 0x0000000000087306 */ /* 0x000e660000209400 */
[----:B------:R-:W-:-:S05]  /*112a0*/  IMAD.MOV R7, RZ, RZ, -R7 ;  /* 0x000000ffff077224 */ /* 0x000fca00078e0a07 */
[----:B-1----:R-:W1:Y:S02]  /*112b0*/  MUFU.RCP R8, R8 ;  /* 0x0000000800087308 */ /* 0x002e640000001000 */
[----:B-1----:R-:W-:-:S06]  /*112c0*/  VIADD R9, R8, 0xffffffe ;  /* 0x0ffffffe08097836 */ /* 0x002fcc0000000000 */
[----:B------:R-:W0:Y:S02]  /*112d0*/  F2I.FTZ.U32.TRUNC.NTZ R3, R9 ;  /* 0x0000000900037305 */ /* 0x000e24000021f000 */
[----:B0-----:R-:W-:-:S04]  /*112e0*/  IMAD.MOV R5, RZ, RZ, -R3 ;  /* 0x000000ffff057224 */ /* 0x001fc800078e0a03 */
[----:B------:R-:W-:-:S04]  /*112f0*/  IMAD R5, R5, R0, RZ ;  /* 0x0000000005057224 */ /* 0x000fc800078e02ff */
        /* <DEDUP_REMOVED lines=18> */
.L_x_13287:
[----:B------:R-:W-:Y:S05]  /*11420*/  BSYNC B0 ;  /* 0x0000000000007941 */ /* 0x000fea0003800000 */
.L_x_13286:
        /* <DEDUP_REMOVED lines=14> */
[----:B------:R-:W3:Y:S08]  /*11510*/  FLO.U32 R0, UR4 ;  /* 0x0000000400007d00 */ /* 0x000ef000080e0000 */
[----:B0-----:R-:W4:Y:S01]  /*11520*/  POPC R5, UR4 ;  /* 0x0000000400057d09 */ /* 0x001f220008000000 */
[----:B---3--:R-:W-:-:S13]  /*11530*/  ISETP.EQ.U32.AND P0, PT, R0, R7, PT ;  /* 0x000000070000720c */ /* 0x008fda0003f02070 */
[----:B----4-:R-:W3:Y:S01]  /*11540*/  @P0 ATOMG.E.ADD.STRONG.GPU PT, R3, desc[UR52][R2.64], R5 ;  /* 0x00000005020309a8 */ /* 0x010ee200081ee1f4 */
[----:B-1----:R-:W0:Y:S02]  /*11550*/  S2R R4, SR_LTMASK ;  /* 0x0000000000047919 */ /* 0x002e240000003900 */
[----:B0-----:R-:W-:-:S04]  /*11560*/  LOP3.LUT R4, R4, UR4, RZ, 0xc0, !PT ;  /* 0x0000000404047c12 */ /* 0x001fc8000f8ec0ff */
[----:B------:R-:W0:Y:S01]  /*11570*/  POPC R7, R4 ;  /* 0x0000000400077309 */ /* 0x000e220000000000 */
[----:B---3--:R-:W0:Y:S02]  /*11580*/  SHFL.IDX PT, R0, R3, R0, 0x1f ;  /* 0x00001f0003007589 */ /* 0x008e2400000e0000 */
[----:B0-----:R-:W-:Y:S01]  /*11590*/  IADD3 R24, R0, UR37, R7 ;  /* 0x0000002500187c10 */ /* 0x001fe2000fffe007 */
[----:B------:R-:W-:Y:S06]  /*115a0*/  BRA `(.L_x_13290) ;  /* 0x0000003000f47947 */ /* 0x000fec0003800000 */
.L_x_13289:
        /* <DEDUP_REMOVED lines=20> */
.L_x_13292:
[----:B------:R-:W-:Y:S05]  /*116f0*/  BSYNC B6 ;  /* 0x0000000000067941 */ /* 0x000fea0003800000 */
.L_x_13291:
        /* <DEDUP_REMOVED lines=20> */
.L_x_13295:
        /* <DEDUP_REMOVED lines=15> */
.L_x_13294:
[----:B------:R-:W-:Y:S05]  /*11930*/  BSYNC B6 ;  /* 0x0000000000067941 */ /* 0x000fea0003800000 */
.L_x_13293:
        /* <DEDUP_REMOVED lines=20> */
.L_x_13390:
        /* <DEDUP_REMOVED lines=10> */
.L_x_13393:
        /* <DEDUP_REMOVED lines=21> */
.L_x_13299:
[----:B---3--:R-:W-:Y:S01]  /*11c70*/  IMAD R0, R18, 0x8, R17 ;  /* 0x0000000812007824 */ /* 0x008fe200078e0211 */
[----:B----4-:R-:W-:-:S04]  /*11c80*/  SHF.L.U32 R2, R28, 0x1f, RZ ;  /* 0x0000001f1c027819 */ /* 0x010fc800000006ff */
[----:B------:R-:W3:Y:S02]  /*11c90*/  SYNCS.PHASECHK.TRANS64.TRYWAIT P0, [R0+URZ+0x16840], R2 ;  /* 0x01684002000075a7 */ /* 0x000ee4000800017f */
[----:B---3--:R-:W-:Y:S05]  /*11ca0*/  @!P0 BRA `(.L_x_13300) ;  /* 0x00000044005c8947 */ /* 0x008fea0003800000 */
.L_x_13394:
        /* <DEDUP_REMOVED lines=11> */
.L_x_13301:
[----:B---3--:R-:W3:Y:S01]  /*11d60*/  LDL.LU R2, [R1] ;  /* 0x0000000001027983 */ /* 0x008ee20000300800 */
        /* <DEDUP_REMOVED lines=13> */
[----:B------:R-:W-:Y:S02]  /*11e40*/  ULEA UR11, UR11, UR4, 0x7 ;  /* 0x000000040b0b7291 */ /* 0x000fe4000f8e383f */
[----:B------:R-:W-:Y:S01]  /*11e50*/  UIADD3 UR8, UR8, 0xe400, URZ ;  /* 0x0000e40008087890 */ /* 0x000fe2000fffe03f */
[----:B------:R-:W-:-:S08]  /*11e60*/  UMOV UR4, 0x0 ;  /* 0x0000000000047882 */ /* 0x000fd00000000000 */
[----:B------:R4:W-:Y:S01]  /*11e70*/  UTMALDG.4D [UR8], [UR6], desc[UR4] ;  /* 0x00000408060075b4 */ /* 0x0009e20008019000 */
[----:B---3--:R-:W-:-:S04]  /*11e80*/  LOP3.LUT R2, R2, 0xfffffffe, RZ, 0xc0, !PT ;  /* 0xfffffffe02027812 */ /* 0x008fc800078ec0ff */
[----:B------:R-:W-:-:S05]  /*11e90*/  @P0 LOP3.LUT R2, R2, 0x1, RZ, 0xfc, !PT ;  /* 0x0000000102020812 */ /* 0x000fca00078efcff */
[----:B------:R4:W-:Y:S01]  /*11ea0*/  STL [R1], R2 ;  /* 0x0000000201007387 */ /* 0x0009e20000100800 */
[----:B------:R-:W-:Y:S01]  /*11eb0*/  NOP ;  /* 0x0000000000007918 */ /* 0x000fe20000000000 */
.L_x_13297:
        /* <DEDUP_REMOVED lines=39> */
.L_x_13303:
[----:B------:R-:W-:Y:S05]  /*12130*/  BSYNC B6 ;  /* 0x0000000000067941 */ /* 0x000fea0003800000 */
.L_x_13302:
[----:B------:R-:W3:Y:S01]  /*12140*/  LDL.LU R20, [R1+0x30] ;  /* 0x0000300001147983 */ /* 0x000ee20000300800 */
[----:B------:R-:W-:Y:S01]  /*12150*/  ULDC.64 UR6, c[0x0][0x2e0] ;  /* 0x0000b80000067ab9 */ /* 0x000fe20000000a00 */
[----:B------:R-:W1:Y:S01]  /*12160*/  LDC R9, c[0x0][0x448] ;  /* 0x00011200ff097b82 */ /* 0x000e620000000800 */
[----:B------:R-:W-:Y:S01]  /*12170*/  ULDC.64 UR4, c[0x0][0x2d8] ;  /* 0x0000b60000047ab9 */ /* 0x000fe20000000a00 */
[----:B0-----:R-:W3:Y:S01]  /*12180*/  LDL.LU.64 R2, [R1+0x28] ;  /* 0x0000280001027983 */ /* 0x001ee20000300a00 */
[----:B------:R-:W-:-:S03]  /*12190*/  ULDC.64 UR8, c[0x0][0x280] ;  /* 0x0000a00000087ab9 */ /* 0x000fc60000000a00 */
[----:B------:R-:W4:Y:S04]  /*121a0*/  LDL.LU R21, [R1+0x38] ;  /* 0x0000380001157983 */ /* 0x000f280000300800 */
[----:B------:R-:W4:Y:S04]  /*121b0*/  LDL.LU R4, [R1+0x10] ;  /* 0x0000100001047983 */ /* 0x000f280000300800 */
[----:B--2---:R-:W2:Y:S01]  /*121c0*/  LDL R12, [R1+0x8] ;  /* 0x00000800010c7983 */ /* 0x004ea20000100800 */
[----:B-1----:R-:W-:-:S13]  /*121d0*/  ISETP.NE.AND P1, PT, R9, 0x1, PT ;  /* 0x000000010900780c */ /* 0x002fda0003f25270 */
[----:B------:R-:W0:Y:S08]  /*121e0*/  @P1 LDC R5, c[0x0][0x450] ;  /* 0x00011400ff051b82 */ /* 0x000e300000000800 */
[----:B------:R-:W1:Y:S01]  /*121f0*/  @P1 LDC R8, c[0x0][0x450] ;  /* 0x00011400ff081b82 */ /* 0x000e620000000800 */
[----:B---3--:R-:W-:Y:S02]  /*12200*/  IMAD.MOV.U32 R3, RZ, RZ, R20 ;  /* 0x000000ffff037224 */ /* 0x008fe400078e0014 */
[----:B------:R-:W3:Y:S01]  /*12210*/  S2R R20, SR_TID.X ;  /* 0x0000000000147919 */ /* 0x000ee20000002100 */
[----:B----4-:R-:W-:-:S02]  /*12220*/  IMAD R0, R21, UR6, RZ ;  /* 0x0000000615007c24 */ /* 0x010fc4000f8e02ff */
[----:B------:R-:W-:-:S04]  /*12230*/  IMAD.WIDE.U32 R2, R16, UR4, R2 ;  /* 0x0000000410027c25 */ /* 0x000fc8000f8e0002 */
[----:B------:R-:W-:Y:S01]  /*12240*/  IMAD R3, R16, UR5, R3 ;  /* 0x0000000510037c24 */ /* 0x000fe2000f8e0203 */
[----:B------:R-:W-:Y:S01]  /*12250*/  ULDC.64 UR4, c[0x0][0x2d0] ;  /* 0x0000b40000047ab9 */ /* 0x000fe20000000a00 */
[C---:B------:R-:W-:Y:S02]  /*12260*/  IMAD R0, R4.reuse, UR7, R0 ;  /* 0x0000000704007c24 */ /* 0x040fe4000f8e0200 */
[----:B------:R-:W-:Y:S01]  /*12270*/  IMAD.WIDE.U32 R2, R4, UR6, R2 ;  /* 0x0000000604027c25 */ /* 0x000fe2000f8e0002 */
[----:B------:R-:W-:Y:S01]  /*12280*/  ULDC.64 UR6, c[0x0][0x2c8] ;  /* 0x0000b20000067ab9 */ /* 0x000fe20000000a00 */
[----:B------:R-:W4:Y:S02]  /*12290*/  @P1 LDC R4, c[0x0][0x44c] ;  /* 0x00011300ff041b82 */ /* 0x000f240000000800 */
[----:B------:R-:W-:Y:S01]  /*122a0*/  IMAD.IADD R3, R3, 0x1, R0 ;  /* 0x0000000103037824 */ /* 0x000fe200078e0200 */
[C---:B---3--:R-:W-:Y:S01]  /*122b0*/  LOP3.LUT R21, R20.reuse, 0x7f, RZ, 0xc0, !PT ;  /* 0x0000007f14157812 */ /* 0x048fe200078ec0ff */
[----:B------:R-:W-:-:S03]  /*122c0*/  IMAD.SHL.U32 R20, R20, 0x10, RZ ;  /* 0x0000001014147824 */ /* 0x000fc600078e00ff */
[----:B------:R-:W-:-:S04]  /*122d0*/  SHF.R.U32.HI R21, RZ, 0x3, R21 ;  /* 0x00000003ff157819 */ /* 0x000fc80000011615 */
[----:B------:R-:W-:-:S05]  /*122e0*/  LOP3.LUT R20, R21, 0x70, R20, 0xf8, !PT ;  /* 0x0000007015147812 */ /* 0x000fca00078ef814 */
[----:B--2---:R-:W-:Y:S02]  /*122f0*/  IMAD.IADD R6, R20, 0x1, R12 ;  /* 0x0000000114067824 */ /* 0x004fe400078e020c */
[----:B------:R2:W5:Y:S02]  /*12300*/  LDL R20, [R1+0x4] ;  /* 0x0000040001147983 */ /* 0x0005640000100800 */
[----:B----4-:R-:W-:Y:S01]  /*12310*/  @P1 IMAD.HI.U32 R0, R6, R4, RZ ;  /* 0x0000000406001227 */ /* 0x010fe200078e00ff */
[----:B------:R-:W3:Y:S03]  /*12320*/  S2R R10, SR_TID.X ;  /* 0x00000000000a7919 */ /* 0x000ee60000002100 */
[----:B------:R-:W-:Y:S01]  /*12330*/  IMAD.MOV.U32 R4, RZ, RZ, R6 ;  /* 0x000000ffff047224 */ /* 0x000fe200078e0006 */
[----:B0-----:R-:W-:-:S04]  /*12340*/  @P1 SHF.R.U32.HI R4, RZ, R5, R0 ;  /* 0x00000005ff041219 */ /* 0x001fc80000011600 */
        /* <DEDUP_REMOVED lines=9> */
[----:B------:R-:W-:Y:S02]  /*123e0*/  IMAD R7, R7, UR6, RZ ;  /* 0x0000000607077c24 */ /* 0x000fe4000f8e02ff */
[----:B---3--:R-:W-:Y:S02]  /*123f0*/  IMAD.SHL.U32 R21, R10, 0x8, RZ ;  /* 0x000000080a157824 */ /* 0x008fe400078e00ff */
[----:B------:R-:W-:Y:S01]  /*12400*/  IMAD R7, R0, UR7, R7 ;  /* 0x0000000700077c24 */ /* 0x000fe2000f8e0207 */
[C---:B------:R-:W-:Y:S02]  /*12410*/  LEA R0, P0, R4.reuse, UR8, 0x1 ;  /* 0x0000000804007c11 */ /* 0x040fe4000f8008ff */
[----:B------:R-:W-:Y:S01]  /*12420*/  LOP3.LUT R21, R21, 0x38, RZ, 0xc0, !PT ;  /* 0x0000003815157812 */ /* 0x000fe200078ec0ff */
[----:B------:R-:W-:Y:S02]  /*12430*/  IMAD.IADD R5, R5, 0x1, R7 ;  /* 0x0000000105057824 */ /* 0x000fe400078e0207 */
[----:B------:R-:W0:Y:S03]  /*12440*/  @P1 LDC R7, c[0x0][0x44c] ;  /* 0x00011300ff071b82 */ /* 0x000e260000000800 */
[----:B------:R-:W-:Y:S01]  /*12450*/  LEA.HI.X R4, R4, UR9, R5, 0x1, P0 ;  /* 0x0000000904047c11 */ /* 0x000fe200080f0c05 */
[----:B------:R-:W-:-:S04]  /*12460*/  VIADD R5, R6, 0x80 ;  /* 0x0000008006057836 */ /* 0x000fc80000000000 */
[----:B------:R-:W-:Y:S02]  /*12470*/  IMAD.MOV.U32 R6, RZ, RZ, R5 ;  /* 0x000000ffff067224 */ /* 0x000fe400078e0005 */
[----:B0-----:R-:W-:-:S05]  /*12480*/  @P1 IMAD.HI.U32 R7, R5, R7, RZ ;  /* 0x0000000705071227 */ /* 0x001fca00078e00ff */
[----:B-1----:R-:W-:-:S05]  /*12490*/  @P1 SHF.R.U32.HI R6, RZ, R8, R7 ;  /* 0x00000008ff061219 */ /* 0x002fca0000011607 */
        /* <DEDUP_REMOVED lines=9> */
[----:B------:R-:W-:Y:S02]  /*12530*/  UMOV UR4, 0xffffffff ;  /* 0xffffffff00047882 */ /* 0x000fe40000000000 */
[----:B------:R-:W-:Y:S02]  /*12540*/  IMAD.IADD R3, R3, 0x1, R7 ;  /* 0x0000000103037824 */ /* 0x000fe400078e0207 */
[----:B------:R-:W-:-:S02]  /*12550*/  IMAD R6, R6, UR6, RZ ;  /* 0x0000000606067c24 */ /* 0x000fc4000f8e02ff */
[----:B------:R-:W-:-:S04]  /*12560*/  IMAD.WIDE.U32 R2, R5, UR6, R2 ;  /* 0x0000000605027c25 */ /* 0x000fc8000f8e0002 */
[----:B------:R-:W-:Y:S01]  /*12570*/  IMAD R6, R5, UR7, R6 ;  /* 0x0000000705067c24 */ /* 0x000fe2000f8e0206 */
[----:B------:R-:W-:-:S03]  /*12580*/  LEA R5, P1, R2, UR8, 0x1 ;  /* 0x0000000802057c11 */ /* 0x000fc6000f8208ff */
[----:B------:R-:W-:-:S05]  /*12590*/  IMAD.IADD R6, R3, 0x1, R6 ;  /* 0x0000000103067824 */ /* 0x000fca00078e0206 */
[----:B------:R-:W-:Y:S01]  /*125a0*/  LEA.HI.X R2, R2, UR9, R6, 0x1, P1 ;  /* 0x0000000902027c11 */ /* 0x000fe200088f0c06 */
[----:B--2---:R-:W-:Y:S06]  /*125b0*/  BRA.DIV UR4, `(.L_x_13304) ;  /* 0x0000003e042c7947 */ /* 0x004fec000b800000 */
[----:B------:R-:W0:Y:S02]  /*125c0*/  S2R R7, SR_TID.X ;  /* 0x0000000000077919 */ /* 0x000e240000002100 */
[----:B0-----:R-:W-:Y:S02]  /*125d0*/  LOP3.LUT R8, R7, 0x7f, RZ, 0xc0, !PT ;  /* 0x0000007f07087812 */ /* 0x001fe400078ec0ff */
[----:B------:R-:W2:Y:S04]  /*125e0*/  LDL.LU R7, [R1+0xc] ;  /* 0x00000c0001077983 */ /* 0x000ea80000300800 */
[----:B------:R-:W3:Y:S01]  /*125f0*/  LDL.LU R11, [R1+0x8] ;  /* 0x00000800010b7983 */ /* 0x000ee20000300800 */
[----:B------:R-:W-:-:S03]  /*12600*/  SHF.R.U32.HI R10, RZ, 0x3, R8 ;  /* 0x00000003ff0a7819 */ /* 0x000fc60000011608 */
[----:B------:R-:W0:Y:S01]  /*12610*/  SHFL.IDX PT, R8, R0, RZ, 0x181f ;  /* 0x00181fff00087589 */ /* 0x000e2200000e0000 */
[----:B--2---:R-:W-:-:S03]  /*12620*/  IMAD R3, R7, R9, RZ ;  /* 0x0000000907037224 */ /* 0x004fc600078e02ff */
[----:B------:R-:W1:Y:S01]  /*12630*/  SHFL.IDX PT, R7, R4, RZ, 0x181f ;  /* 0x00181fff04077589 */ /* 0x000e6200000e0000 */
[----:B---3--:R-:W-:-:S05]  /*12640*/  IMAD.IADD R6, R10, 0x1, R11 ;  /* 0x000000010a067824 */ /* 0x008fca00078e020b */
[----:B------:R-:W-:-:S13]  /*12650*/  ISETP.GE.AND P1, PT, R6, R3, PT ;  /* 0x000000030600720c */ /* 0x000fda0003f26270 */
[----:B0-----:R-:W-:-:S05]  /*12660*/  @!P1 LEA R8, P2, R21, R8, 0x1 ;  /* 0x0000000815089211 */ /* 0x001fca00078408ff */
[----:B-1----:R-:W-:-:S04]  /*12670*/  @!P1 IMAD.X R7, RZ, RZ, R7, P2 ;  /* 0x000000ffff079224 */ /* 0x002fc800010e0607 */
[----:B------:R-:W-:Y:S02]  /*12680*/  @!P1 IMAD.MOV.U32 R9, RZ, RZ, R7 ;  /* 0x000000ffff099224 */ /* 0x000fe400078e0007 */
[----:B------:R-:W-:-:S03]  /*12690*/  VIADD R7, R6, 0x10 ;  /* 0x0000001006077836 */ /* 0x000fc60000000000 */
[----:B------:R-:W-:Y:S01]  /*126a0*/  @!PT LDS RZ, [RZ] ;  /* 0x00000000fffff984 */ /* 0x000fe20000000800 */
[----:B-----5:R0:W-:Y:S02]  /*126b0*/  @!P1 LDGSTS.E.BYPASS.LTC128B.128 [R20+0x8400], desc[UR52][R8.64], !P0 ;  /* 0x0840000008149fae */ /* 0x0201e4000c101d74 */
        /* <DEDUP_REMOVED lines=42> */
[----:B------:R-:W-:Y:S04]  /*12960*/  SHFL.IDX PT, R4, R4, 0x7, 0x181f ;  /* 0x00f81f0004047f89 */ /* 0x000fe800000e0000 */
[----:B0-----:R-:W0:Y:S03]  /*12970*/  SHFL.IDX PT, R8, R0, 0x6, 0x181f ;  /* 0x00d81f0000087f89 */ /* 0x001e2600000e0000 */
[----:B0-----:R-:W-:-:S05]  /*12980*/  @!P1 LEA R8, P2, R21, R8, 0x1 ;  /* 0x0000000815089211 */ /* 0x001fca00078408ff */
[----:B------:R-:W-:-:S04]  /*12990*/  @!P1 IMAD.X R7, RZ, RZ, R7, P2 ;  /* 0x000000ffff079224 */ /* 0x000fc800010e0607 */
[----:B------:R-:W-:Y:S02]  /*129a0*/  @!P1 IMAD.MOV.U32 R9, RZ, RZ, R7 ;  /* 0x000000ffff099224 */ /* 0x000fe400078e0007 */
[----:B------:R-:W-:Y:S04]  /*129b0*/  SHFL.IDX PT, R7, R5, RZ, 0x181f ;  /* 0x00181fff05077589 */ /* 0x000fe800000e0000 */
        /* <DEDUP_REMOVED lines=11> */
[----:B------:R-:W-:-:S05]  /*12a70*/  @!P2 LEA R7, P1, R21, R7, 0x1 ;  /* 0x000000071507a211 */ /* 0x000fca00078208ff */
[----:B0-----:R-:W-:Y:S02]  /*12a80*/  @!P2 IMAD.X R0, RZ, RZ, R0, P1 ;  /* 0x000000ffff00a224 */ /* 0x001fe400008e0600 */
[----:B-1----:R-:W-:Y:S02]  /*12a90*/  @!P2 IMAD.MOV.U32 R8, RZ, RZ, R7 ;  /* 0x000000ffff08a224 */ /* 0x002fe400078e0007 */
        /* <DEDUP_REMOVED lines=20> */
.L_x_13419:
[----:B------:R-:W-:Y:S02]  /*12be0*/  VIADD R6, R6, 0xb0 ;  /* 0x000000b006067836 */ /* 0x000fe40000000000 */
[----:B0-----:R-:W-:-:S03]  /*12bf0*/  VIADD R8, R17, 0x16800 ;  /* 0x0001680011087836 */ /* 0x001fc60000000000 */
[----:B------:R-:W-:-:S13]  /*12c00*/  ISETP.GE.AND P1, PT, R6, R3, PT ;  /* 0x000000030600720c */ /* 0x000fda0003f26270 */
[----:B--2---:R-:W-:-:S05]  /*12c10*/  @!P1 LEA R2, P2, R21, R2, 0x1 ;  /* 0x0000000215029211 */ /* 0x004fca00078408ff */
[----:B-1----:R-:W-:-:S05]  /*12c20*/  @!P1 IMAD.X R3, RZ, RZ, R0, P2 ;  /* 0x000000ffff039224 */ /* 0x002fca00010e0600 */
[----:B------:R-:W-:Y:S01]  /*12c30*/  @!PT LDS RZ, [RZ] ;  /* 0x00000000fffff984 */ /* 0x000fe20000000800 */
[----:B------:R-:W-:Y:S01]  /*12c40*/  @!PT LDS RZ, [RZ] ;  /* 0x00000000fffff984 */ /* 0x000fe20000000800 */
[----:B------:R-:W-:Y:S01]  /*12c50*/  @!PT LDS RZ, [RZ] ;  /* 0x00000000fffff984 */ /* 0x000fe20000000800 */
[----:B------:R0:W-:Y:S01]  /*12c60*/  @!P1 LDGSTS.E.BYPASS.LTC128B.128 [R20+0xdc00], desc[UR52][R2.64], !P0 ;  /* 0x0dc0000002149fae */ /* 0x0001e2000c101d74 */
[----:B------:R-:W-:Y:S01]  /*12c70*/  PLOP3.LUT P0, PT, PT, PT, PT, 0x80, 0x0 ;  /* 0x000000000000781c */ /* 0x000fe20003f0f070 */
[----:B------:R-:W-:-:S12]  /*12c80*/  NOP ;  /* 0x0000000000007918 */ /* 0x000fd80000000000 */
.L_x_13305:
        /* <DEDUP_REMOVED lines=18> */
.L_x_13420:
[----:B------:R-:W-:Y:S05]  /*12db0*/  BSYNC B0 ;  /* 0x0000000000007941 */ /* 0x000fea0003800000 */
.L_x_13306:
        /* <DEDUP_REMOVED lines=56> */
.L_x_13314:
[----:B------:R-:W-:Y:S01]  /*13140*/  IMAD R2, R7, 0x8, R17 ;  /* 0x0000000807027824 */ /* 0x000fe200078e0211 */
[----:B------:R-:W-:Y:S01]  /*13150*/  SHF.L.U32 R3, R9, 0x1f, RZ ;  /* 0x0000001f09037819 */ /* 0x000fe200000006ff */
[----:B------:R-:W-:Y:S03]  /*13160*/  BSSY B3, `(.L_x_13315) ;  /* 0x0000003000037945 */ /* 0x000fe60003800000 */
[----:B------:R-:W1:Y:S02]  /*13170*/  SYNCS.PHASECHK.TRANS64.TRYWAIT P0, [R2+URZ+0x16840], R3 ;  /* 0x01684003020075a7 */ /* 0x000e64000800017f */
[----:B-1----:R-:W-:Y:S05]  /*13180*/  @!P0 BRA `(.L_x_13316) ;  /* 0x00000040000c8947 */ /* 0x002fea0003800000 */
.L_x_13421:
[----:B------:R-:W-:Y:S05]  /*13190*/  BSYNC B3 ;  /* 0x0000000000037941 */ /* 0x000fea0003800000 */
.L_x_13315:
        /* <DEDUP_REMOVED lines=12> */
.L_x_13318:
[----:B------:R-:W-:Y:S05]  /*13260*/  BSYNC B3 ;  /* 0x0000000000037941 */ /* 0x000fea0003800000 */
.L_x_13317:
        /* <DEDUP_REMOVED lines=11> */
.L_x_13319:
        /* <DEDUP_REMOVED lines=15> */
.L_x_13422:
[----:B------:R-:W-:Y:S05]  /*13410*/  BSYNC B3 ;  /* 0x0000000000037941 */ /* 0x000fea0003800000 */
.L_x_13320:
        /* <DEDUP_REMOVED lines=12> */
.L_x_13323:
[----:B------:R-:W-:Y:S05]  /*134e0*/  BSYNC B3 ;  /* 0x0000000000037941 */ /* 0x000fea0003800000 */
.L_x_13322:
        /* <DEDUP_REMOVED lines=11> */
.L_x_13324:
        /* <DEDUP_REMOVED lines=12> */
.L_x_13313:
[----:B------:R-:W-:Y:S05]  /*13660*/  BSYNC B1 ;  /* 0x0000000000017941 */ /* 0x000fea0003800000 */
.L_x_13312:
[----:B------:R-:W2:Y:S01]  /*13670*/  LDL.LU R0, [R1+0x1c] ;  /* 0x00001c0001007983 */ /* 0x000ea20000300800 */
[----:B------:R-:W-:Y:S02]  /*13680*/  IMAD.MOV.U32 R18, RZ, RZ, R7 ;  /* 0x000000ffff127224 */ /* 0x000fe400078e0007 */
[----:B------:R-:W-:Y:S02]  /*13690*/  IMAD.MOV.U32 R28, RZ, RZ, R9 ;  /* 0x000000ffff1c7224 */ /* 0x000fe400078e0009 */
[----:B--2---:R-:W-:-:S07]  /*136a0*/  VIADD R0, R0, 0xfffffffd ;  /* 0xfffffffd00007836 */ /* 0x004fce0000000000 */
.L_x_13311:
[----:B------:R-:W-:Y:S05]  /*136b0*/  BSYNC B2 ;  /* 0x0000000000027941 */ /* 0x000fea0003800000 */
.L_x_13310:
[----:B------:R-:W-:-:S05]  /*136c0*/  VIADD R3, R10, 0xfffffffe ;  /* 0xfffffffe0a037836 */ /* 0x000fca0000000000 */
[----:B------:R-:W-:-:S13]  /*136d0*/  ISETP.NE.AND P0, PT, R3, R6, PT ;  /* 0x000000060300720c */ /* 0x000fda0003f05270 */
[----:B------:R-:W-:Y:S05]  /*136e0*/  @!P0 BRA `(.L_x_13309) ;  /* 0x0000000c009c8947 */ /* 0x000fea0003800000 */
[----:B------:R-:W-:-:S07]  /*136f0*/  IMAD.MOV.U32 R4, RZ, RZ, R19 ;  /* 0x000000ffff047224 */ /* 0x000fce00078e0013 */
.L_x_13351:
        /* <DEDUP_REMOVED lines=32> */
.L_x_13327:
[----:B------:R-:W-:Y:S01]  /*13900*/  IMAD R2, R6, 0x8, R17 ;  /* 0x0000000806027824 */ /* 0x000fe200078e0211 */
[----:B------:R-:W-:Y:S01]  /*13910*/  SHF.L.U32 R3, R7, 0x1f, RZ ;  /* 0x0000001f07037819 */ /* 0x000fe200000006ff */
[----:B------:R-:W-:Y:S03]  /*13920*/  BSSY B2, `(.L_x_13328) ;  /* 0x0000003000027945 */ /* 0x000fe60003800000 */
[----:B------:R-:W1:Y:S02]  /*13930*/  SYNCS.PHASECHK.TRANS64.TRYWAIT P0, [R2+URZ+0x16840], R3 ;  /* 0x01684003020075a7 */ /* 0x000e64000800017f */
[----:B-1----:R-:W-:Y:S05]  /*13940*/  @!P0 BRA `(.L_x_13329) ;  /* 0x0000003800448947 */ /* 0x002fea0003800000 */
.L_x_13423:
[----:B------:R-:W-:Y:S05]  /*13950*/  BSYNC B2 ;  /* 0x0000000000027941 */ /* 0x000fea0003800000 */
.L_x_13328:
        /* <DEDUP_REMOVED lines=12> */
.L_x_13331:
[----:B------:R-:W-:Y:S05]  /*13a20*/  BSYNC B2 ;  /* 0x0000000000027941 */ /* 0x000fea0003800000 */
.L_x_13330:
        /* <DEDUP_REMOVED lines=11> */
.L_x_13332:
        /* <DEDUP_REMOVED lines=15> */
.L_x_13424:
[----:B------:R-:W-:Y:S05]  /*13bd0*/  BSYNC B2 ;  /* 0x0000000000027941 */ /* 0x000fea0003800000 */
.L_x_13333:
[----:B------:R-:W-:Y:S01]  /*13be0*/  BSSY B2, `(.L_x_13335) ;  /* 0x000000b000027945 */ /* 0x000fe20003800000 */
[----:B------:R-:W-:Y:S02]  /*13bf0*/  IMAD.MOV.U32 R2, RZ, RZ, 0x0 ;  /* 0x00000000ff027424 */ /* 0x000fe400078e00ff */
[----:B0-----:R-:W-:Y:S01]  /*13c00*/  IMAD.MOV.U32 R3, RZ, RZ, 0x14f00000 ;  /* 0x14f00000ff037424 */ /* 0x001fe200078e00ff */
        /* <DEDUP_REMOVED lines=8> */
.L_x_13336:
[----:B------:R-:W-:Y:S05]  /*13c90*/  BSYNC B2 ;  /* 0x0000000000027941 */ /* 0x000fea0003800000 */
.L_x_13335:
        /* <DEDUP_REMOVED lines=10> */
.L_x_13337:
        /* <DEDUP_REMOVED lines=12> */
.L_x_13326:
[----:B------:R-:W-:Y:S05]  /*13e00*/  BSYNC B1 ;  /* 0x0000000000017941 */ /* 0x000fea0003800000 */
.L_x_13325:
        /* <DEDUP_REMOVED lines=32> */
.L_x_13340:
[----:B------:R-:W-:Y:S01]  /*14010*/  IMAD R2, R18, 0x8, R17 ;  /* 0x0000000812027824 */ /* 0x000fe200078e0211 */
[----:B------:R-:W-:Y:S01]  /*14020*/  SHF.L.U32 R3, R28, 0x1f, RZ ;  /* 0x0000001f1c037819 */ /* 0x000fe200000006ff */
[----:B------:R-:W-:Y:S03]  /*14030*/  BSSY B2, `(.L_x_13341) ;  /* 0x0000003000027945 */ /* 0x000fe60003800000 */
[----:B------:R-:W1:Y:S02]  /*14040*/  SYNCS.PHASECHK.TRANS64.TRYWAIT P0, [R2+URZ+0x16840], R3 ;  /* 0x01684003020075a7 */ /* 0x000e64000800017f */
[----:B-1----:R-:W-:Y:S05]  /*14050*/  @!P0 BRA `(.L_x_13342) ;  /* 0x0000003000a88947 */ /* 0x002fea0003800000 */
.L_x_13425:
[----:B------:R-:W-:Y:S05]  /*14060*/  BSYNC B2 ;  /* 0x0000000000027941 */ /* 0x000fea0003800000 */
.L_x_13341:
        /* <DEDUP_REMOVED lines=12> */
.L_x_13344:
[----:B------:R-:W-:Y:S05]  /*14130*/  BSYNC B2 ;  /* 0x0000000000027941 */ /* 0x000fea0003800000 */
.L_x_13343:
        /* <DEDUP_REMOVED lines=12> */
.L_x_13345:
        /* <DEDUP_REMOVED lines=15> */
.L_x_13426:
[----:B------:R-:W-:Y:S05]  /*142f0*/  BSYNC B2 ;  /* 0x0000000000027941 */ /* 0x000fea0003800000 */
.L_x_13346:
        /* <DEDUP_REMOVED lines=11> */
.L_x_13349:
[----:B------:R-:W-:Y:S05]  /*143b0*/  BSYNC B2 ;  /* 0x0000000000027941 */ /* 0x000fea0003800000 */
.L_x_13348:
        /* <DEDUP_REMOVED lines=10> */
.L_x_13350:
        /* <DEDUP_REMOVED lines=12> */
.L_x_13339:
[----:B------:R-:W-:Y:S05]  /*14520*/  BSYNC B1 ;  /* 0x0000000000017941 */ /* 0x000fea0003800000 */
.L_x_13338:
[----:B------:R-:W-:Y:S01]  /*14530*/  ISETP.GT.AND P0, PT, R9, R29, PT ;  /* 0x0000001d0900720c */ /* 0x000fe20003f04270 */
[----:B------:R-:W-:-:S12]  /*14540*/  VIADD R0, R0, 0xfffffffe ;  /* 0xfffffffe00007836 */ /* 0x000fd80000000000 */
[----:B------:R-:W-:Y:S05]  /*14550*/  @P0 BRA `(.L_x_13351) ;  /* 0xfffffff000680947 */ /* 0x000fea000383ffff */
.L_x_13309:
[----:B------:R-:W-:Y:S05]  /*14560*/  BSYNC B0 ;  /* 0x0000000000007941 */ /* 0x000fea0003800000 */
.L_x_13308:
        /* <DEDUP_REMOVED lines=17> */
.L_x_13353:
[----:B------:R-:W-:Y:S05]  /*14680*/  BSYNC B0 ;  /* 0x0000000000007941 */ /* 0x000fea0003800000 */
.L_x_13352:
        /* <DEDUP_REMOVED lines=10> */
.L_x_13427:
[----:B------:R-:W-:Y:S05]  /*14730*/  BSYNC B1 ;  /* 0x0000000000017941 */ /* 0x000fea0003800000 */
.L_x_13356:
        /* <DEDUP_REMOVED lines=9> */
.L_x_13359:
[----:B------:R-:W-:Y:S05]  /*147d0*/  BSYNC B1 ;  /* 0x0000000000017941 */ /* 0x000fea0003800000 */
.L_x_13358:
        /* <DEDUP_REMOVED lines=10> */
.L_x_13360:
        /* <DEDUP_REMOVED lines=10> */
.L_x_13355:
[----:B------:R-:W-:Y:S05]  /*14920*/  BSYNC B0 ;  /* 0x0000000000007941 */ /* 0x000fea0003800000 */
.L_x_13354:
[----:B------:R-:W-:-:S05]  /*14930*/  VIADD R18, R18, 0x1 ;  /* 0x0000000112127836 */ /* 0x000fca0000000000 */
[----:B------:R-:W-:-:S04]  /*14940*/  ISETP.NE.AND P0, PT, R18, 0x2, PT ;  /* 0x000000021200780c */ /* 0x000fc80003f05270 */
[----:B------:R-:W-:Y:S02]  /*14950*/  SEL R3, RZ, 0x1, P0 ;  /* 0x00000001ff037807 */ /* 0x000fe40000000000 */
[----:B------:R-:W-:Y:S02]  /*14960*/  SEL R18, R18, RZ, P0 ;  /* 0x000000ff12127207 */ /* 0x000fe40000000000 */
[----:B------:R-:W-:-:S07]  /*14970*/  LOP3.LUT R28, R28, R3, RZ, 0x3c, !PT ;  /* 0x000000031c1c7212 */ /* 0x000fce00078e3cff */
.L_x_13290:
[----:B------:R-:W-:Y:S05]  /*14980*/  BSYNC B7 ;  /* 0x0000000000077941 */ /* 0x000fea0003800000 */
.L_x_13288:
        /* <DEDUP_REMOVED lines=12> */
.L_x_13361:
        /* <DEDUP_REMOVED lines=8> */
[----:B01----:R-:W0:Y:S08]  /*14ad0*/  @!P1 LDC.64 R4, c[0x0][0xc80] ;  /* 0x00032000ff049b82 */ /* 0x003e300000000a00 */
[----:B------:R-:W1:Y:S01]  /*14ae0*/  @!P1 LDC.64 R2, c[0x0][0xc78] ;  /* 0x00031e00ff029b82 */ /* 0x000e620000000a00 */
[----:B0-----:R-:W-:-:S06]  /*14af0*/  @!P1 IMAD.WIDE R4, R7, 0x4, R4 ;  /* 0x0000000407049825 */ /* 0x001fcc00078e0204 */
[----:B------:R-:W3:Y:S01]  /*14b00*/  @!P1 LDG.E R4, desc[UR52][R4.64] ;  /* 0x0000003404049981 */ /* 0x000ee2000c1e1900 */
[----:B-1----:R-:W-:-:S06]  /*14b10*/  @!P1 IMAD.WIDE R2, R7, 0x4, R2 ;  /* 0x0000000407029825 */ /* 0x002fcc00078e0202 */
[----:B------:R-:W4:Y:S01]  /*14b20*/  @!P1 LDG.E R2, desc[UR52][R2.64] ;  /* 0x0000003402029981 */ /* 0x000f22000c1e1900 */
[----:B------:R-:W-:Y:S02]  /*14b30*/  IMAD.MOV.U32 R25, RZ, RZ, RZ ;  /* 0x000000ffff197224 */ /* 0x000fe400078e00ff */
[----:B------:R-:W-:Y:S01]  /*14b40*/  IMAD.MOV.U32 R8, RZ, RZ, RZ ;  /* 0x000000ffff087224 */ /* 0x000fe200078e00ff */
[C---:B------:R-:W-:Y:S02]  /*14b50*/  ISETP.GE.U32.AND P2, PT, R9.reuse, 0x2, PT ;  /* 0x000000020900780c */ /* 0x040fe40003f46070 */
[C---:B------:R-:W-:Y:S02]  /*14b60*/  ISETP.GE.U32.AND P3, PT, R9.reuse, 0x4, PT ;  /* 0x000000040900780c */ /* 0x040fe40003f66070 */
[C---:B------:R-:W-:Y:S02]  /*14b70*/  ISETP.GE.U32.AND P4, PT, R9.reuse, 0x8, PT ;  /* 0x000000080900780c */ /* 0x040fe40003f86070 */
[----:B------:R-:W-:Y:S01]  /*14b80*/  ISETP.GE.U32.AND P5, PT, R9, 0x10, PT ;  /* 0x000000100900780c */ /* 0x000fe20003fa6070 */
[----:B------:R-:W-:Y:S04]  /*14b90*/  SHFL.IDX PT, R0, R24, RZ, 0x1f ;  /* 0x00001fff18007589 */ /* 0x000fe800000e0000 */
[----:B------:R0:W-:Y:S02]  /*14ba0*/  SHFL.IDX PT, R6, R24, 0x1, 0x1f ;  /* 0x00201f0018067f89 */ /* 0x0001e400000e0000 */
[----:B0-----:R-:W-:-:S02]  /*14bb0*/  IMAD.MOV.U32 R24, RZ, RZ, RZ ;  /* 0x000000ffff187224 */ /* 0x001fc400078e00ff */
[----:B---3--:R-:W-:Y:S02]  /*14bc0*/  @!P1 IMAD.MOV.U32 R25, RZ, RZ, R4 ;  /* 0x000000ffff199224 */ /* 0x008fe400078e0004 */
[----:B----4-:R-:W-:-:S04]  /*14bd0*/  @!P1 IMAD.MOV.U32 R8, RZ, RZ, R2 ;  /* 0x000000ffff089224 */ /* 0x010fc800078e0002 */
[----:B------:R-:W-:-:S05]  /*14be0*/  IMAD R13, R8, R25, RZ ;  /* 0x00000019080d7224 */ /* 0x000fca00078e02ff */
[----:B------:R-:W0:Y:S01]  /*14bf0*/  SHFL.UP PT, R14, R13, 0x1, RZ ;  /* 0x042000000d0e7989 */ /* 0x000e2200000e00ff */
[----:B------:R-:W-:-:S04]  /*14c00*/  ISETP.NE.AND P1, PT, R9, RZ, PT ;  /* 0x000000ff0900720c */ /* 0x000fc80003f25270 */
        /* <DEDUP_REMOVED lines=15> */
.L_x_13437:
[----:B------:R-:W-:Y:S02]  /*14d00*/  ULDC UR4, c[0x0][0xc38] ;  /* 0x00030e0000047ab9 */ /* 0x000fe40000000800 */
[----:B------:R-:W-:-:S04]  /*14d10*/  IMAD.U32 R4, RZ, RZ, UR4 ;  /* 0x00000004ff047e24 */ /* 0x000fc8000f8e00ff */
[----:B-1----:R-:W-:-:S04]  /*14d20*/  IMAD R5, R14, R4, RZ ;  /* 0x000000040e057224 */ /* 0x002fc800078e02ff */
[----:B------:R-:W-:-:S05]  /*14d30*/  IMAD.IADD R6, R6, 0x1, R5 ;  /* 0x0000000106067824 */ /* 0x000fca00078e0205 */
[----:B------:R-:W-:-:S13]  /*14d40*/  ISETP.GT.AND P6, PT, R6, R0, PT ;  /* 0x000000000600720c */ /* 0x000fda0003fc4270 */
[----:B------:R-:W-:Y:S05]  /*14d50*/  @P6 BRA `(.L_x_13364) ;  /* 0x0000000000a46947 */ /* 0x000fea0003800000 */
.L_x_13367:
        /* <DEDUP_REMOVED lines=11> */
[----:B------:R-:W-:Y:S02]  /*14e10*/  IMAD.MOV.U32 R8, RZ, RZ, RZ ;  /* 0x000000ffff087224 */ /* 0x000fe400078e00ff */
[----:B0-----:R-:W-:-:S05]  /*14e20*/  @!P6 IMAD.WIDE R2, R7, 0x4, R2 ;  /* 0x000000040702e825 */ /* 0x001fca00078e0202 */
[----:B------:R1:W3:Y:S02]  /*14e30*/  @!P6 LDG.E R25, desc[UR52][R2.64] ;  /* 0x000000340219e981 */ /* 0x0002e4000c1e1900 */
[----:B-1----:R-:W-:-:S05]  /*14e40*/  @!P6 IMAD.WIDE R2, R7, 0x4, R4 ;  /* 0x000000040702e825 */ /* 0x002fca00078e0204 */
        /* <DEDUP_REMOVED lines=20> */
.L_x_13445:
[----:B------:R-:W-:Y:S02]  /*14f90*/  ULDC UR4, c[0x0][0xc38] ;  /* 0x00030e0000047ab9 */ /* 0x000fe40000000800 */
[----:B------:R-:W-:-:S04]  /*14fa0*/  IMAD.U32 R4, RZ, RZ, UR4 ;  /* 0x00000004ff047e24 */ /* 0x000fc8000f8e00ff */
[----:B-1----:R-:W-:-:S04]  /*14fb0*/  IMAD R5, R14, R4, RZ ;  /* 0x000000040e057224 */ /* 0x002fc800078e02ff */
[----:B------:R-:W-:-:S05]  /*14fc0*/  IMAD.IADD R6, R5, 0x1, R6 ;  /* 0x0000000105067824 */ /* 0x000fca00078e0206 */
[----:B------:R-:W-:-:S13]  /*14fd0*/  ISETP.GT.AND P6, PT, R6, R0, PT ;  /* 0x000000000600720c */ /* 0x000fda0003fc4270 */
[----:B------:R-:W-:Y:S05]  /*14fe0*/  @!P6 BRA `(.L_x_13367) ;  /* 0xfffffffc005ce947 */ /* 0x000fea000383ffff */
.L_x_13364:
[----:B------:R-:W-:Y:S01]  /*14ff0*/  IMAD.IADD R5, R6, 0x1, -R5 ;  /* 0x0000000106057824 */ /* 0x000fe200078e0a05 */
[----:B------:R-:W-:-:S03]  /*15000*/  UMOV UR4, 0xffffffff ;  /* 0xffffffff00047882 */ /* 0x000fc60000000000 */
[----:B------:R-:W-:-:S05]  /*15010*/  IMAD R7, R3, R4, R5 ;  /* 0x0000000403077224 */ /* 0x000fca00078e0205 */
[----:B------:R-:W-:Y:S01]  /*15020*/  ISETP.GT.AND P6, PT, R7, R0, PT ;  /* 0x000000000700720c */ /* 0x000fe20003fc4270 */
[----:B------:R-:W-:-:S12]  /*15030*/  BRA.DIV UR4, `(.L_x_13368) ;  /* 0x0000002a04dc7947 */ /* 0x000fd8000b800000 */
[----:B------:R-:W-:-:S04]  /*15040*/  VOTE.ANY R2, PT, !P6 ;  /* 0x0000000000027806 */ /* 0x000fc800070e0100 */
[----:B--2---:R-:W1:Y:S02]  /*15050*/  POPC R12, R2 ;  /* 0x00000002000c7309 */ /* 0x004e640000000000 */
[----:B-1----:R1:W2:Y:S01]  /*15060*/  SHFL.IDX PT, R25, R25, R12, 0x1f ;  /* 0x00001f0c19197589 */ /* 0x0022a200000e0000 */
[----:B------:R-:W-:-:S03]  /*15070*/  IMAD.IADD R27, R12, 0x1, R27 ;  /* 0x000000010c1b7824 */ /* 0x000fc600078e021b */
[----:B------:R1:W3:Y:S04]  /*15080*/  SHFL.IDX PT, R8, R8, R12, 0x1f ;  /* 0x00001f0c08087589 */ /* 0x0002e800000e0000 */
.L_x_13450:
[----:B------:R-:W-:-:S13]  /*15090*/  ISETP.NE.AND P0, PT, R2, RZ, PT ;  /* 0x000000ff0200720c */ /* 0x000fda0003f05270 */
[----:B------:R-:W-:Y:S05]  /*150a0*/  @!P0 BRA `(.L_x_13369) ;  /* 0x0000000000108947 */ /* 0x000fea0003800000 */
[----:B------:R-:W-:Y:S01]  /*150b0*/  UMOV UR4, 0xffffffff ;  /* 0xffffffff00047882 */ /* 0x000fe20000000000 */
[----:B-1----:R-:W-:Y:S02]  /*150c0*/  VIADD R12, R12, 0xffffffff ;  /* 0xffffffff0c0c7836 */ /* 0x002fe40000000000 */
[----:B------:R-:W-:Y:S05]  /*150d0*/  BRA.DIV UR4, `(.L_x_13370) ;  /* 0x0000002e04107947 */ /* 0x000fea000b800000 */
[----:B------:R4:W1:Y:S02]  /*150e0*/  SHFL.IDX PT, R24, R3, R12, 0x1f ;  /* 0x00001f0c03187589 */ /* 0x00086400000e0000 */
.L_x_13369:
[----:B---3--:R-:W-:Y:S01]  /*150f0*/  ISETP.NE.AND P0, PT, R8, 0x1, PT ;  /* 0x000000010800780c */ /* 0x008fe20003f05270 */
[----:B-1----:R-:W-:-:S04]  /*15100*/  IMAD R24, R24, R4, R5 ;  /* 0x0000000418187224 */ /* 0x002fc800078e0205 */
[----:B------:R-:W-:-:S08]  /*15110*/  IMAD.IADD R0, R0, 0x1, -R24 ;  /* 0x0000000100007824 */ /* 0x000fd000078e0a18 */
[----:B------:R-:W-:Y:S05]  /*15120*/  @!P0 BRA `(.L_x_13371) ;  /* 0x0000000000dc8947 */ /* 0x000fea0003800000 */
[----:B--2---:R-:W-:Y:S02]  /*15130*/  IABS R4, R25 ;  /* 0x0000001900047213 */ /* 0x004fe40000000000 */
[----:B------:R-:W-:Y:S02]  /*15140*/  IABS R5, R8 ;  /* 0x0000000800057213 */ /* 0x000fe40000000000 */
[----:B------:R-:W1:Y:S08]  /*15150*/  I2F.RP R6, R4 ;  /* 0x0000000400067306 */ /* 0x000e700000209400 */
[----:B------:R-:W2:Y:S08]  /*15160*/  I2F.RP R9, R5 ;  /* 0x0000000500097306 */ /* 0x000eb00000209400 */
[----:B-1----:R-:W1:Y:S08]  /*15170*/  MUFU.RCP R6, R6 ;  /* 0x0000000600067308 */ /* 0x002e700000001000 */
[----:B--2---:R-:W-:Y:S01]  /*15180*/  MUFU.RCP R9, R9 ;  /* 0x0000000900097308 */ /* 0x004fe20000001000 */
[----:B-1----:R-:W-:-:S07]  /*15190*/  VIADD R2, R6, 0xffffffe ;  /* 0x0ffffffe06027836 */ /* 0x002fce0000000000 */
[----:B0---4-:R0:W1:Y:S02]  /*151a0*/  F2I.FTZ.U32.TRUNC.NTZ R3, R2 ;  /* 0x0000000200037305 */ /* 0x011064000021f000 */
[----:B0-----:R-:W-:Y:S02]  /*151b0*/  IMAD.MOV.U32 R2, RZ, RZ, RZ ;  /* 0x000000ffff027224 */ /* 0x001fe400078e00ff */
[----:B-1----:R-:W-:-:S04]  /*151c0*/  IMAD.MOV R7, RZ, RZ, -R3 ;  /* 0x000000ffff077224 */ /* 0x002fc800078e0a03 */
[----:B------:R-:W-:-:S04]  /*151d0*/  IMAD R7, R7, R4, RZ ;  /* 0x0000000407077224 */ /* 0x000fc800078e02ff */
[----:B------:R-:W-:Y:S01]  /*151e0*/  IMAD.HI.U32 R3, R3, R7, R2 ;  /* 0x0000000703037227 */ /* 0x000fe200078e0002 */
[----:B------:R-:W-:Y:S02]  /*151f0*/  IABS R7, R0 ;  /* 0x0000000000077213 */ /* 0x000fe40000000000 */
[----:B------:R-:W-:-:S03]  /*15200*/  IABS R2, R25 ;  /* 0x0000001900027213 */ /* 0x000fc60000000000 */
[----:B------:R-:W-:-:S04]  /*15210*/  IMAD.HI.U32 R6, R3, R7, RZ ;  /* 0x0000000703067227 */ /* 0x000fc800078e00ff */
[----:B------:R-:W-:Y:S02]  /*15220*/  IMAD.MOV R2, RZ, RZ, -R2 ;  /* 0x000000ffff027224 */ /* 0x000fe400078e0a02 */
[----:B------:R-:W-:Y:S02]  /*15230*/  VIADD R3, R9, 0xffffffe ;  /* 0x0ffffffe09037836 */ /* 0x000fe40000000000 */
        /* <DEDUP_REMOVED lines=38> */
.L_x_13371:
[----:B0---4-:R-:W0:Y:S02]  /*154a0*/  LDC.64 R2, c[0x0][0xc90] ;  /* 0x00032400ff027b82 */ /* 0x011e240000000a00 */
        /* <DEDUP_REMOVED lines=59> */
.L_x_13372:
[----:B------:R-:W-:-:S05]  /*15860*/  LOP3.LUT R0, RZ, R3, RZ, 0x33, !PT ;  /* 0x00000003ff007212 */ /* 0x000fca00078e33ff */
[----:B------:R-:W-:Y:S01]  /*15870*/  IMAD.IADD R25, R25, 0x1, R0 ;  /* 0x0000000119197824 */ /* 0x000fe200078e0200 */
[----:B------:R-:W-:Y:S06]  /*15880*/  BRA `(.L_x_13373) ;  /* 0x00000000001c7947 */ /* 0x000fec0003800000 */
.L_x_13365:
[----:B------:R-:W-:Y:S01]  /*15890*/  UMOV UR4, URZ ;  /* 0x0000003f00047c82 */ /* 0x000fe20008000000 */
[----:B------:R-:W-:Y:S01]  /*158a0*/  UMOV UR5, URZ ;  /* 0x0000003f00057c82 */ /* 0x000fe20008000000 */
[----:B------:R-:W-:Y:S01]  /*158b0*/  ULDC UR6, c[0x0][0xc3c] ;  /* 0x00030f0000067ab9 */ /* 0x000fe20000000800 */
[----:B------:R-:W-:Y:S02]  /*158c0*/  IMAD.MOV.U32 R24, RZ, RZ, R0 ;  /* 0x000000ffff187224 */ /* 0x000fe400078e0000 */
[----:B------:R-:W-:Y:S02]  /*158d0*/  IMAD.U32 R25, RZ, RZ, UR4 ;  /* 0x00000004ff197e24 */ /* 0x000fe4000f8e00ff */
[----:B------:R-:W-:Y:S02]  /*158e0*/  IMAD.U32 R26, RZ, RZ, UR5 ;  /* 0x00000005ff1a7e24 */ /* 0x000fe4000f8e00ff */
[----:B------:R-:W-:-:S07]  /*158f0*/  IMAD.U32 R27, RZ, RZ, UR6 ;  /* 0x00000006ff1b7e24 */ /* 0x000fce000f8e00ff */
.L_x_13373:
[----:B------:R-:W1:Y:S01]  /*15900*/  S2R R0, SR_TID.X ;  /* 0x0000000000007919 */ /* 0x000e620000002100 */
[----:B------:R-:W-:Y:S05]  /*15910*/  WARPSYNC.ALL ;  /* 0x0000000000007948 */ /* 0x000fea0003800000 */
[----:B------:R-:W-:Y:S01]  /*15920*/  BAR.SYNC.DEFER_BLOCKING 0x4, 0x200 ;  /* 0x0108000000007b1d */ /* 0x000fe20000010000 */
[----:B-1----:R-:W-:-:S04]  /*15930*/  LOP3.LUT R0, R0, 0x1f, RZ, 0xc0, !PT ;  /* 0x0000001f00007812 */ /* 0x002fc800078ec0ff */
[----:B------:R-:W-:-:S13]  /*15940*/  ISETP.NE.AND P0, PT, R0, RZ, PT ;  /* 0x000000ff0000720c */ /* 0x000fda0003f05270 */
[----:B0-----:R-:W0:Y:S01]  /*15950*/  @!P0 S2R R3, SR_CgaCtaId ;  /* 0x0000000000038919 */ /* 0x001e220000008800 */
[----:B------:R-:W-:-:S04]  /*15960*/  @!P0 MOV R0, 0x400 ;  /* 0x0000040000008802 */ /* 0x000fc80000000f00 */
[----:B0-----:R-:W-:-:S05]  /*15970*/  @!P0 LEA R17, R3, R0, 0x18 ;  /* 0x0000000003118211 */ /* 0x001fca00078ec0ff */
[----:B------:R0:W-:Y:S01]  /*15980*/  @!P0 STS.128 [R17+0x168d0], R24 ;  /* 0x0168d01811008388 */ /* 0x0001e20000000c00 */
[----:B------:R-:W-:Y:S06]  /*15990*/  BAR.ARV 0x5, 0x200 ;  /* 0x0148000000007b1d */ /* 0x000fec0000002000 */
.L_x_13362:
[----:B------:R-:W-:Y:S02]  /*159a0*/  ULDC UR4, c[0x0][0xc3c] ;  /* 0x00030f0000047ab9 */ /* 0x000fe40000000800 */
[----:B----4-:R-:W-:-:S13]  /*159b0*/  ISETP.GE.AND P0, PT, R27, UR4, PT ;  /* 0x000000041b007c0c */ /* 0x010fda000bf06270 */
[----:B------:R-:W-:Y:S05]  /*159c0*/  @!P0 BRA `(.L_x_13374) ;  /* 0xffffffac00c48947 */ /* 0x000fea000383ffff */
[----:B------:R-:W-:Y:S05]  /*159d0*/  BSYNC B8 ;  /* 0x0000000000087941 */ /* 0x000fea0003800000 */
.L_x_13274:
        /* <DEDUP_REMOVED lines=12> */
.L_x_13453:
[----:B------:R-:W-:Y:S05]  /*15aa0*/  BSYNC B0 ;  /* 0x0000000000007941 */ /* 0x000fea0003800000 */
.L_x_13375:
[----:B------:R-:W-:-:S03]  /*15ab0*/  UMOV UR4, 0xffffffff ;  /* 0xffffffff00047882 */ /* 0x000fc60000000000 */
[----:B------:R-:W-:Y:S05]  /*15ac0*/  BRA.DIV UR4, `(.L_x_13377) ;  /* 0x0000002204d07947 */ /* 0x000fea000b800000 */
[----:B0-----:R-:W0:Y:S02]  /*15ad0*/  S2R R0, SR_TID.X ;  /* 0x0000000000007919 */ /* 0x001e240000002100 */
[----:B0-----:R-:W-:-:S04]  /*15ae0*/  SHF.R.U32.HI R0, RZ, 0x5, R0 ;  /* 0x00000005ff007819 */ /* 0x001fc80000011600 */
[----:B------:R-:W-:-:S05]  /*15af0*/  LOP3.LUT R0, R0, 0x3, RZ, 0xc0, !PT ;  /* 0x0000000300007812 */ /* 0x000fca00078ec0ff */
[----:B------:R0:W2:Y:S02]  /*15b00*/  SHFL.IDX PT, R14, R0, RZ, 0x1f ;  /* 0x00001fff000e7589 */ /* 0x0000a400000e0000 */
.L_x_13456:
[----:B--2---:R-:W-:Y:S01]  /*15b10*/  ISETP.NE.AND P0, PT, R14, RZ, PT ;  /* 0x000000ff0e00720c */ /* 0x004fe20003f05270 */
[----:B------:R-:W-:-:S12]  /*15b20*/  BSSY B0, `(.L_x_13378) ;  /* 0x0000024000007945 */ /* 0x000fd80003800000 */
[----:B------:R-:W-:Y:S05]  /*15b30*/  @P0 BRA `(.L_x_13379) ;  /* 0x0000000000880947 */ /* 0x000fea0003800000 */
[----:B------:R-:W-:-:S03]  /*15b40*/  UMOV UR4, 0xffffffff ;  /* 0xffffffff00047882 */ /* 0x000fc60000000000 */
[----:B------:R-:W-:Y:S05]  /*15b50*/  BRA.DIV UR4, `(.L_x_13380) ;  /* 0x0000002204e07947 */ /* 0x000fea000b800000 */
[----:B------:R-:W-:-:S13]  /*15b60*/  ELECT P6, URZ, PT ;  /* 0x00000000003f782f */ /* 0x000fda00038c0000 */
.L_x_13459:
[----:B------:R-:W-:Y:S05]  /*15b70*/  @!P6 BRA `(.L_x_13379) ;  /* 0x000000000078e947 */ /* 0x000fea0003800000 */
[----:B------:R-:W-:-:S06]  /*15b80*/  ULOP3.LUT UR4, UR36, 0x2, URZ, 0xfc, !UPT ;  /* 0x0000000224047892 */ /* 0x000fcc000f8efc3f */
[----:B0-----:R-:W-:-:S05]  /*15b90*/  IMAD.U32 R0, RZ, RZ, UR4 ;  /* 0x00000004ff007e24 */ /* 0x001fca000f8e00ff */
[----:B------:R-:W-:-:S13]  /*15ba0*/  ISETP.NE.AND P2, PT, R0, 0x3, PT ;  /* 0x000000030000780c */ /* 0x000fda0003f45270 */
[----:B------:R-:W-:Y:S05]  /*15bb0*/  @!P2 BRA `(.L_x_13381) ;  /* 0x000000000004a947 */ /* 0x000fea0003800000 */
[----:B------:R-:W-:Y:S01]  /*15bc0*/  BPT.TRAP 0x1 ;  /* 0x000000040000795c */ /* 0x000fe20000300000 */
.L_x_13381:
        /* <DEDUP_REMOVED lines=12> */
.L_x_13460:
[----:B------:R-:W1:Y:S02]  /*15c90*/  SYNCS.PHASECHK.TRANS64.TRYWAIT P0, [R3+URZ], R0 ;  /* 0x00000000030075a7 */ /* 0x000e64000800017f */
[----:B-1----:R-:W-:Y:S05]  /*15ca0*/  @!P0 BRA `(.L_x_13383) ;  /* 0x0000002000c08947 */ /* 0x002fea0003800000 */
.L_x_13461:
[----:B------:R-:W-:Y:S05]  /*15cb0*/  @!P2 BRA `(.L_x_13384) ;  /* 0x000000000004a947 */ /* 0x000fea0003800000 */
[----:B------:R-:W-:Y:S01]  /*15cc0*/  BPT.TRAP 0x1 ;  /* 0x000000040000795c */ /* 0x000fe20000300000 */
.L_x_13384:
[----:B-1----:R-:W-:-:S04]  /*15cd0*/  VIADD R3, R9, 0x16860 ;  /* 0x0001686009037836 */ /* 0x002fc80000000000 */
[----:B------:R-:W-:-:S04]  /*15ce0*/  IMAD R5, R18, 0x8, R3 ;  /* 0x0000000812057824 */ /* 0x000fc800078e0203 */
[----:B------:R-:W1:Y:S02]  /*15cf0*/  SYNCS.PHASECHK.TRANS64.TRYWAIT P0, [R5+URZ], R2 ;  /* 0x00000002050075a7 */ /* 0x000e64000800017f */
[----:B-1----:R-:W-:Y:S05]  /*15d00*/  @!P0 BRA `(.L_x_13385) ;  /* 0x0000002000bc8947 */ /* 0x002fea0003800000 */
.L_x_13462:
[----:B------:R-:W-:-:S07]  /*15d10*/  IMAD R3, R4, 0x8, R3 ;  /* 0x0000000804037824 */ /* 0x000fce00078e0203 */
.L_x_13386:
[----:B--2---:R2:W4:Y:S02]  /*15d20*/  SYNCS.PHASECHK.TRANS64.TRYWAIT P0, [R3+URZ], R0 ;  /* 0x00000000030075a7 */ /* 0x004524000800017f */
[----:B----4-:R-:W-:Y:S05]  /*15d30*/  @!P0 NANOSLEEP.SYNCS 0x989680 ;  /* 0x009896800000895d */ /* 0x010fea0003900000 */
[----:B------:R-:W4:Y:S02]  /*15d40*/  @!P0 SYNCS.PHASECHK.TRANS64 P0, [R3+URZ], R0 ;  /* 0x00000000030085a7 */ /* 0x000f24000800007f */
[----:B----4-:R-:W-:Y:S05]  /*15d50*/  @!P0 BRA `(.L_x_13386) ;  /* 0xfffffffc00f08947 */ /* 0x010fea000383ffff */
.L_x_13379:
[----:B------:R-:W-:Y:S05]  /*15d60*/  BSYNC B0 ;  /* 0x0000000000007941 */ /* 0x000fea0003800000 */
.L_x_13378:
[----:B------:R-:W-:Y:S05]  /*15d70*/  EXIT ;  /* 0x000000000000794d */ /* 0x000fea0003800000 */
.L_x_13185:
[----:B0-----:R-:W-:-:S04]  /*15d80*/  IMAD.U32 R3, RZ, RZ, UR45 ;  /* 0x0000002dff037e24 */ /* 0x001fc8000f8e00ff */
[----:B------:R0:W1:Y:S03]  /*15d90*/  SYNCS.PHASECHK.TRANS64.TRYWAIT P1, [R3+URZ+0x16800], R0 ;  /* 0x01680000030075a7 */ /* 0x000066000802017f */
[----:B-1----:R-:W-:Y:S05]  /*15da0*/  @!P1 NANOSLEEP.SYNCS 0x989680 ;  /* 0x009896800000995d */ /* 0x002fea0003900000 */
[----:B------:R-:W1:Y:S02]  /*15db0*/  @!P1 SYNCS.PHASECHK.TRANS64 P1, [R3+URZ+0x16800], R0 ;  /* 0x01680000030095a7 */ /* 0x000e64000802007f */
[----:B-1----:R-:W-:Y:S05]  /*15dc0*/  @!P1 BRA `(.L_x_13185) ;  /* 0xfffffffc00ec9947 */ /* 0x002fea000383ffff */
[----:B------:R-:W-:Y:S05]  /*15dd0*/  BRA `(.L_x_13387) ;  /* 0xfffffec0005c7947 */ /* 0x000fea000383ffff */
.L_x_13189:
[----:B-1----:R1:W2:Y:S02]  /*15de0*/  SYNCS.PHASECHK.TRANS64.TRYWAIT P2, [R3+URZ+0x16830], R0 ;  /* 0x01683000030075a7 */ /* 0x0022a4000804017f */
[----:B--2---:R-:W-:Y:S05]  /*15df0*/  @!P2 NANOSLEEP.SYNCS 0x989680 ;  /* 0x009896800000a95d */ /* 0x004fea0003900000 */
[----:B------:R-:W2:Y:S02]  /*15e00*/  @!P2 SYNCS.PHASECHK.TRANS64 P2, [R3+URZ+0x16830], R0 ;  /* 0x016830000300a5a7 */ /* 0x000ea4000804007f */
[----:B--2---:R-:W-:Y:S05]  /*15e10*/  @!P2 BRA `(.L_x_13189) ;  /* 0xfffffffc00f0a947 */ /* 0x004fea000383ffff */
[----:B------:R-:W-:Y:S05]  /*15e20*/  BRA `(.L_x_13188) ;  /* 0xfffffec000807947 */ /* 0x000fea000383ffff */
.L_x_13205:
[----:B-1----:R-:W-:-:S04]  /*15e30*/  IMAD.U32 R7, RZ, RZ, UR6 ;  /* 0x00000006ff077e24 */ /* 0x002fc8000f8e00ff */
[----:B------:R1:W2:Y:S03]  /*15e40*/  SYNCS.PHASECHK.TRANS64.TRYWAIT P2, [R7+URZ+0x16830], R6 ;  /* 0x01683006070075a7 */ /* 0x0002a6000804017f */
[----:B--2---:R-:W-:Y:S05]  /*15e50*/  @!P2 NANOSLEEP.SYNCS 0x989680 ;  /* 0x009896800000a95d */ /* 0x004fea0003900000 */
[----:B------:R-:W2:Y:S02]  /*15e60*/  @!P2 SYNCS.PHASECHK.TRANS64 P2, [R7+URZ+0x16830], R6 ;  /* 0x016830060700a5a7 */ /* 0x000ea4000804007f */
[----:B--2---:R-:W-:Y:S05]  /*15e70*/  @!P2 BRA `(.L_x_13205) ;  /* 0xfffffffc00eca947 */ /* 0x004fea000383ffff */
[----:B------:R-:W-:Y:S05]  /*15e80*/  BRA `(.L_x_13202) ;  /* 0xfffffef000e47947 */ /* 0x000fea000383ffff */
.L_x_13209:
[----:B-1----:R-:W-:-:S04]  /*15e90*/  IMAD.U32 R7, RZ, RZ, UR6 ;  /* 0x00000006ff077e24 */ /* 0x002fc8000f8e00ff */
[----:B------:R1:W2:Y:S03]  /*15ea0*/  SYNCS.PHASECHK.TRANS64.TRYWAIT P2, [R7+URZ+0x16850], R6 ;  /* 0x01685006070075a7 */ /* 0x0002a6000804017f */
[----:B--2---:R-:W-:Y:S05]  /*15eb0*/  @!P2 NANOSLEEP.SYNCS 0x989680 ;  /* 0x009896800000a95d */ /* 0x004fea0003900000 */
[----:B------:R-:W2:Y:S02]  /*15ec0*/  @!P2 SYNCS.PHASECHK.TRANS64 P2, [R7+URZ+0x16850], R6 ;  /* 0x016850060700a5a7 */ /* 0x000ea4000804007f */
[----:B--2---:R-:W-:Y:S05]  /*15ed0*/  @!P2 BRA `(.L_x_13209) ;  /* 0xfffffffc00eca947 */ /* 0x004fea000383ffff */
[----:B------:R-:W-:Y:S05]  /*15ee0*/  BRA `(.L_x_13206) ;  /* 0xfffffef4005c7947 */ /* 0x000fea000383ffff */
.L_x_13226:
[----:B-1----:R-:W-:-:S04]  /*15ef0*/  IMAD.U32 R9, RZ, RZ, UR6 ;  /* 0x00000006ff097e24 */ /* 0x002fc8000f8e00ff */
[----:B------:R1:W2:Y:S03]  /*15f00*/  SYNCS.PHASECHK.TRANS64.TRYWAIT P2, [R9+URZ+0x16830], R0 ;  /* 0x01683000090075a7 */ /* 0x0002a6000804017f */
[----:B--2---:R-:W-:Y:S05]  /*15f10*/  @!P2 NANOSLEEP.SYNCS 0x989680 ;  /* 0x009896800000a95d */ /* 0x004fea0003900000 */
[----:B------:R-:W2:Y:S02]  /*15f20*/  @!P2 SYNCS.PHASECHK.TRANS64 P2, [R9+URZ+0x16830], R0 ;  /* 0x016830000900a5a7 */ /* 0x000ea4000804007f */
[----:B--2---:R-:W-:Y:S05]  /*15f30*/  @!P2 BRA `(.L_x_13226) ;  /* 0xfffffffc00eca947 */ /* 0x004fea000383ffff */
[----:B------:R-:W-:Y:S05]  /*15f40*/  BRA `(.L_x_13223) ;  /* 0xffffff2000cc7947 */ /* 0x000fea000383ffff */
.L_x_13230:
[----:B-1----:R-:W-:-:S04]  /*15f50*/  IMAD.U32 R2, RZ, RZ, UR6 ;  /* 0x00000006ff027e24 */ /* 0x002fc8000f8e00ff */
[----:B------:R1:W2:Y:S03]  /*15f60*/  SYNCS.PHASECHK.TRANS64.TRYWAIT P2, [R2+URZ+0x16850], R0 ;  /* 0x01685000020075a7 */ /* 0x0002a6000804017f */
[----:B--2---:R-:W-:Y:S05]  /*15f70*/  @!P2 NANOSLEEP.SYNCS 0x989680 ;  /* 0x009896800000a95d */ /* 0x004fea0003900000 */
[----:B------:R-:W2:Y:S02]  /*15f80*/  @!P2 SYNCS.PHASECHK.TRANS64 P2, [R2+URZ+0x16850], R0 ;  /* 0x016850000200a5a7 */ /* 0x000ea4000804007f */
[----:B--2---:R-:W-:Y:S05]  /*15f90*/  @!P2 BRA `(.L_x_13230) ;  /* 0xfffffffc00eca947 */ /* 0x004fea000383ffff */
[----:B------:R-:W-:Y:S05]  /*15fa0*/  BRA `(.L_x_13227) ;  /* 0xffffff2400447947 */ /* 0x000fea000383ffff */
.L_x_13236:
[----:B-1----:R-:W-:-:S04]  /*15fb0*/  IMAD.U32 R9, RZ, RZ, UR6 ;  /* 0x00000006ff097e24 */ /* 0x002fc8000f8e00ff */
[----:B------:R1:W2:Y:S03]  /*15fc0*/  SYNCS.PHASECHK.TRANS64.TRYWAIT P2, [R9+URZ+0x16830], R0 ;  /* 0x01683000090075a7 */ /* 0x0002a6000804017f */
[----:B--2---:R-:W-:Y:S05]  /*15fd0*/  @!P2 NANOSLEEP.SYNCS 0x989680 ;  /* 0x009896800000a95d */ /* 0x004fea0003900000 */
[----:B------:R-:W2:Y:S02]  /*15fe0*/  @!P2 SYNCS.PHASECHK.TRANS64 P2, [R9+URZ+0x16830], R0 ;  /* 0x016830000900a5a7 */ /* 0x000ea4000804007f */
[----:B--2---:R-:W-:Y:S05]  /*15ff0*/  @!P2 BRA `(.L_x_13236) ;  /* 0xfffffffc00eca947 */ /* 0x004fea000383ffff */
[----:B------:R-:W-:Y:S05]  /*16000*/  BRA `(.L_x_13233) ;  /* 0xffffff3c00e87947 */ /* 0x000fea000383ffff */
.L_x_13240:
[----:B-1----:R-:W-:-:S04]  /*16010*/  IMAD.U32 R2, RZ, RZ, UR6 ;  /* 0x00000006ff027e24 */ /* 0x002fc8000f8e00ff */
[----:B------:R1:W2:Y:S03]  /*16020*/  SYNCS.PHASECHK.TRANS64.TRYWAIT P2, [R2+URZ+0x16850], R0 ;  /* 0x01685000020075a7 */ /* 0x0002a6000804017f */
[----:B--2---:R-:W-:Y:S05]  /*16030*/  @!P2 NANOSLEEP.SYNCS 0x989680 ;  /* 0x009896800000a95d */ /* 0x004fea0003900000 */
[----:B------:R-:W2:Y:S02]  /*16040*/  @!P2 SYNCS.PHASECHK.TRANS64 P2, [R2+URZ+0x16850], R0 ;  /* 0x016850000200a5a7 */ /* 0x000ea4000804007f */
[----:B--2---:R-:W-:Y:S05]  /*16050*/  @!P2 BRA `(.L_x_13240) ;  /* 0xfffffffc00eca947 */ /* 0x004fea000383ffff */
[----:B------:R-:W-:Y:S05]  /*16060*/  BRA `(.L_x_13237) ;  /* 0xffffff4000607947 */ /* 0x000fea000383ffff */
.L_x_13253:
[----:B-1----:R-:W-:-:S04]  /*16070*/  IMAD.U32 R6, RZ, RZ, UR5 ;  /* 0x00000005ff067e24 */ /* 0x002fc8000f8e00ff */
[----:B------:R1:W2:Y:S03]  /*16080*/  SYNCS.PHASECHK.TRANS64.TRYWAIT P0, [R6+URZ+0x16850], R3 ;  /* 0x01685003060075a7 */ /* 0x0002a6000800017f */
[----:B--2---:R-:W-:Y:S05]  /*16090*/  @!P0 NANOSLEEP.SYNCS 0x989680 ;  /* 0x009896800000895d */ /* 0x004fea0003900000 */
[----:B------:R-:W2:Y:S02]  /*160a0*/  @!P0 SYNCS.PHASECHK.TRANS64 P0, [R6+URZ+0x16850], R3 ;  /* 0x01685003060085a7 */ /* 0x000ea4000800007f */
[----:B--2---:R-:W-:Y:S05]  /*160b0*/  @!P0 BRA `(.L_x_13253) ;  /* 0xfffffffc00ec8947 */ /* 0x004fea000383ffff */
[----:B------:R-:W-:Y:S05]  /*160c0*/  BRA `(.L_x_13252) ;  /* 0xffffff6800ec7947 */ /* 0x000fea000383ffff */
.L_x_13296:
        /* <DEDUP_REMOVED lines=11> */
.L_x_13389:
[----:B------:R-:W-:Y:S05]  /*16180*/  BSYNC B0 ;  /* 0x0000000000007941 */ /* 0x000fea0003800000 */
.L_x_13388:
[----:B------:R-:W-:Y:S05]  /*16190*/  BRA `(.L_x_13390) ;  /* 0xffffffb800387947 */ /* 0x000fea000383ffff */
.L_x_13298:
[----:B------:R-:W-:Y:S01]  /*161a0*/  BSSY B0, `(.L_x_13391) ;  /* 0x0000006000007945 */ /* 0x000fe20003800000 */
[----:B------:R-:W-:-:S07]  /*161b0*/  IMAD.MOV.U32 R15, RZ, RZ, -0x1 ;  /* 0xffffffffff0f7424 */ /* 0x000fce00078e00ff */
[----:B0123--:R-:W-:Y:S05]  /*161c0*/  WARPSYNC.COLLECTIVE R15, `(.L_x_13392) ;  /* 0x000000000f0c7348 */ /* 0x00ffea0003c00000 */
[----:B------:R-:W-:Y:S02]  /*161d0*/  ELECT P6, UR62, PT ;  /* 0x00000000003e782f */ /* 0x000fe400038c0000 */
[----:B------:R-:W-:Y:S01]  /*161e0*/  MOV R14, UR62 ;  /* 0x0000003e000e7c02 */ /* 0x000fe20008000f00 */
[----:B0123--:R-:W-:Y:S10]  /*161f0*/  ENDCOLLECTIVE ;  /* 0x000000000000791b */ /* 0x00fff40003800000 */
.L_x_13392:
[----:B------:R-:W-:Y:S05]  /*16200*/  BSYNC B0 ;  /* 0x0000000000007941 */ /* 0x000fea0003800000 */
.L_x_13391:
[----:B------:R-:W-:Y:S05]  /*16210*/  BRA `(.L_x_13393) ;  /* 0xffffffb800407947 */ /* 0x000fea000383ffff */
.L_x_13300:
[----:B---3--:R3:W4:Y:S02]  /*16220*/  SYNCS.PHASECHK.TRANS64.TRYWAIT P0, [R0+URZ+0x16840], R2 ;  /* 0x01684002000075a7 */ /* 0x008724000800017f */
[----:B----4-:R-:W-:Y:S05]  /*16230*/  @!P0 NANOSLEEP.SYNCS 0x989680 ;  /* 0x009896800000895d */ /* 0x010fea0003900000 */
[----:B------:R-:W4:Y:S02]  /*16240*/  @!P0 SYNCS.PHASECHK.TRANS64 P0, [R0+URZ+0x16840], R2 ;  /* 0x01684002000085a7 */ /* 0x000f24000800007f */
[----:B----4-:R-:W-:Y:S05]  /*16250*/  @!P0 BRA `(.L_x_13300) ;  /* 0xfffffffc00f08947 */ /* 0x010fea000383ffff */
[----:B------:R-:W-:Y:S05]  /*16260*/  BRA `(.L_x_13394) ;  /* 0xffffffb800907947 */ /* 0x000fea000383ffff */
.L_x_13304:
[----:B------:R-:W2:Y:S01]  /*16270*/  LDL.LU R11, [R1+0xc] ;  /* 0x00000c00010b7983 */ /* 0x000ea20000300800 */
[----:B------:R-:W-:Y:S01]  /*16280*/  IMAD.MOV.U32 R6, RZ, RZ, R12 ;  /* 0x000000ffff067224 */ /* 0x000fe200078e000c */
[----:B------:R-:W-:Y:S01]  /*16290*/  LOP3.LUT R10, R10, 0x7f, RZ, 0xc0, !PT ;  /* 0x0000007f0a0a7812 */ /* 0x000fe200078ec0ff */
[----:B------:R-:W-:Y:S02]  /*162a0*/  IMAD.MOV.U32 R13, RZ, RZ, R4 ;  /* 0x000000ffff0d7224 */ /* 0x000fe400078e0004 */
[----:B------:R-:W-:Y:S01]  /*162b0*/  IMAD.MOV.U32 R12, RZ, RZ, RZ ;  /* 0x000000ffff0c7224 */ /* 0x000fe200078e00ff */
[----:B------:R-:W-:Y:S01]  /*162c0*/  SHF.R.U32.HI R10, RZ, 0x3, R10 ;  /* 0x00000003ff0a7819 */ /* 0x000fe2000001160a */
[----:B------:R-:W-:-:S04]  /*162d0*/  IMAD.MOV.U32 R15, RZ, RZ, -0x1 ;  /* 0xffffffffff0f7424 */ /* 0x000fc800078e00ff */
        /* <DEDUP_REMOVED lines=8> */
.L_x_13395:
[----:B------:R-:W-:Y:S02]  /*16360*/  IMAD.MOV.U32 R13, RZ, RZ, R0 ;  /* 0x000000ffff0d7224 */ /* 0x000fe400078e0000 */
[----:B------:R-:W-:-:S07]  /*16370*/  IMAD.MOV.U32 R7, RZ, RZ, R14 ;  /* 0x000000ffff077224 */ /* 0x000fce00078e000e */
[----:B------:R-:W-:Y:S05]  /*16380*/  WARPSYNC.COLLECTIVE R15, `(.L_x_13396) ;  /* 0x000000000f087348 */ /* 0x000fea0003c00000 */
[----:B------:R0:W1:Y:S02]  /*16390*/  SHFL.IDX P6, R14, R13, R12, R11 ;  /* 0x0000000c0d0e7389 */ /* 0x00006400000c000b */
[----:B01----:R-:W-:Y:S01]  /*163a0*/  ENDCOLLECTIVE ;  /* 0x000000000000791b */ /* 0x003fe20003800000 */
.L_x_13396:
[----:B------:R-:W-:Y:S02]  /*163b0*/  IMAD.MOV.U32 R13, RZ, RZ, R4 ;  /* 0x000000ffff0d7224 */ /* 0x000fe400078e0004 */
[----:B------:R-:W-:Y:S02]  /*163c0*/  IMAD.MOV.U32 R12, RZ, RZ, 0x1 ;  /* 0x00000001ff0c7424 */ /* 0x000fe400078e00ff */
[----:B------:R-:W-:-:S07]  /*163d0*/  IMAD.MOV.U32 R8, RZ, RZ, R14 ;  /* 0x000000ffff087224 */ /* 0x000fce00078e000e */
[----:B------:R-:W-:Y:S05]  /*163e0*/  WARPSYNC.COLLECTIVE R15, `(.L_x_13397) ;  /* 0x000000000f087348 */ /* 0x000fea0003c00000 */
[----:B------:R0:W1:Y:S02]  /*163f0*/  SHFL.IDX P6, R14, R13, R12, R11 ;  /* 0x0000000c0d0e7389 */ /* 0x00006400000c000b */
[----:B01----:R-:W-:Y:S01]  /*16400*/  ENDCOLLECTIVE ;  /* 0x000000000000791b */ /* 0x003fe20003800000 */
.L_x_13397:
        /* <DEDUP_REMOVED lines=13> */
.L_x_13398:
[----:B------:R-:W-:Y:S02]  /*164e0*/  IMAD.MOV.U32 R13, RZ, RZ, R4 ;  /* 0x000000ffff0d7224 */ /* 0x000fe400078e0004 */
[----:B------:R-:W-:Y:S02]  /*164f0*/  IMAD.MOV.U32 R12, RZ, RZ, 0x2 ;  /* 0x00000002ff0c7424 */ /* 0x000fe400078e00ff */
[----:B------:R-:W-:-:S07]  /*16500*/  IMAD.MOV.U32 R8, RZ, RZ, R14 ;  /* 0x000000ffff087224 */ /* 0x000fce00078e000e */
[----:B------:R-:W-:Y:S05]  /*16510*/  WARPSYNC.COLLECTIVE R15, `(.L_x_13399) ;  /* 0x000000000f087348 */ /* 0x000fea0003c00000 */
[----:B------:R0:W1:Y:S02]  /*16520*/  SHFL.IDX P6, R14, R13, R12, R11 ;  /* 0x0000000c0d0e7389 */ /* 0x00006400000c000b */
[----:B01----:R-:W-:Y:S01]  /*16530*/  ENDCOLLECTIVE ;  /* 0x000000000000791b */ /* 0x003fe20003800000 */
.L_x_13399:
        /* <DEDUP_REMOVED lines=14> */
.L_x_13400:
[----:B------:R-:W-:Y:S02]  /*16620*/  IMAD.MOV.U32 R13, RZ, RZ, R4 ;  /* 0x000000ffff0d7224 */ /* 0x000fe400078e0004 */
[----:B------:R-:W-:Y:S02]  /*16630*/  IMAD.MOV.U32 R12, RZ, RZ, 0x3 ;  /* 0x00000003ff0c7424 */ /* 0x000fe400078e00ff */
[----:B------:R-:W-:-:S07]  /*16640*/  IMAD.MOV.U32 R8, RZ, RZ, R14 ;  /* 0x000000ffff087224 */ /* 0x000fce00078e000e */
[----:B------:R-:W-:Y:S05]  /*16650*/  WARPSYNC.COLLECTIVE R15, `(.L_x_13401) ;  /* 0x000000000f087348 */ /* 0x000fea0003c00000 */
[----:B------:R0:W1:Y:S02]  /*16660*/  SHFL.IDX P6, R14, R13, R12, R11 ;  /* 0x0000000c0d0e7389 */ /* 0x00006400000c000b */
[----:B01----:R-:W-:Y:S01]  /*16670*/  ENDCOLLECTIVE ;  /* 0x000000000000791b */ /* 0x003fe20003800000 */
.L_x_13401:
        /* <DEDUP_REMOVED lines=14> */
.L_x_13402:
[----:B------:R-:W-:Y:S02]  /*16760*/  IMAD.MOV.U32 R13, RZ, RZ, R4 ;  /* 0x000000ffff0d7224 */ /* 0x000fe400078e0004 */
[----:B------:R-:W-:Y:S02]  /*16770*/  IMAD.MOV.U32 R12, RZ, RZ, 0x4 ;  /* 0x00000004ff0c7424 */ /* 0x000fe400078e00ff */
[----:B------:R-:W-:-:S07]  /*16780*/  IMAD.MOV.U32 R8, RZ, RZ, R14 ;  /* 0x000000ffff087224 */ /* 0x000fce00078e000e */
[----:B------:R-:W-:Y:S05]  /*16790*/  WARPSYNC.COLLECTIVE R15, `(.L_x_13403) ;  /* 0x000000000f087348 */ /* 0x000fea0003c00000 */
[----:B------:R0:W1:Y:S02]  /*167a0*/  SHFL.IDX P6, R14, R13, R12, R11 ;  /* 0x0000000c0d0e7389 */ /* 0x00006400000c000b */
[----:B01----:R-:W-:Y:S01]  /*167b0*/  ENDCOLLECTIVE ;  /* 0x000000000000791b */ /* 0x003fe20003800000 */
.L_x_13403:
        /* <DEDUP_REMOVED lines=14> */
.L_x_13404:
[----:B------:R-:W-:Y:S02]  /*168a0*/  IMAD.MOV.U32 R13, RZ, RZ, R4 ;  /* 0x000000ffff0d7224 */ /* 0x000fe400078e0004 */
[----:B------:R-:W-:Y:S02]  /*168b0*/  IMAD.MOV.U32 R12, RZ, RZ, 0x5 ;  /* 0x00000005ff0c7424 */ /* 0x000fe400078e00ff */
[----:B------:R-:W-:-:S07]  /*168c0*/  IMAD.MOV.U32 R8, RZ, RZ, R14 ;  /* 0x000000ffff087224 */ /* 0x000fce00078e000e */
[----:B------:R-:W-:Y:S05]  /*168d0*/  WARPSYNC.COLLECTIVE R15, `(.L_x_13405) ;  /* 0x000000000f087348 */ /* 0x000fea0003c00000 */
[----:B------:R0:W1:Y:S02]  /*168e0*/  SHFL.IDX P6, R14, R13, R12, R11 ;  /* 0x0000000c0d0e7389 */ /* 0x00006400000c000b */
[----:B01----:R-:W-:Y:S01]  /*168f0*/  ENDCOLLECTIVE ;  /* 0x000000000000791b */ /* 0x003fe20003800000 */
.L_x_13405:
        /* <DEDUP_REMOVED lines=14> */
.L_x_13406:
[----:B------:R-:W-:Y:S02]  /*169e0*/  IMAD.MOV.U32 R13, RZ, RZ, R4 ;  /* 0x000000ffff0d7224 */ /* 0x000fe400078e0004 */
[----:B------:R-:W-:Y:S02]  /*169f0*/  IMAD.MOV.U32 R12, RZ, RZ, 0x6 ;  /* 0x00000006ff0c7424 */ /* 0x000fe400078e00ff */
[----:B------:R-:W-:-:S07]  /*16a00*/  IMAD.MOV.U32 R8, RZ, RZ, R14 ;  /* 0x000000ffff087224 */ /* 0x000fce00078e000e */
[----:B------:R-:W-:Y:S05]  /*16a10*/  WARPSYNC.COLLECTIVE R15, `(.L_x_13407) ;  /* 0x000000000f087348 */ /* 0x000fea0003c00000 */
[----:B------:R0:W1:Y:S02]  /*16a20*/  SHFL.IDX P6, R14, R13, R12, R11 ;  /* 0x0000000c0d0e7389 */ /* 0x00006400000c000b */
[----:B01----:R-:W-:Y:S01]  /*16a30*/  ENDCOLLECTIVE ;  /* 0x000000000000791b */ /* 0x003fe20003800000 */
.L_x_13407:
        /* <DEDUP_REMOVED lines=14> */
.L_x_13408:
[----:B------:R-:W-:Y:S02]  /*16b20*/  IMAD.MOV.U32 R13, RZ, RZ, R4 ;  /* 0x000000ffff0d7224 */ /* 0x000fe400078e0004 */
[----:B------:R-:W-:Y:S02]  /*16b30*/  IMAD.MOV.U32 R12, RZ, RZ, 0x7 ;  /* 0x00000007ff0c7424 */ /* 0x000fe400078e00ff */
[----:B------:R-:W-:-:S07]  /*16b40*/  IMAD.MOV.U32 R8, RZ, RZ, R14 ;  /* 0x000000ffff087224 */ /* 0x000fce00078e000e */
[----:B------:R-:W-:Y:S05]  /*16b50*/  WARPSYNC.COLLECTIVE R15, `(.L_x_13409) ;  /* 0x000000000f087348 */ /* 0x000fea0003c00000 */
[----:B------:R0:W1:Y:S02]  /*16b60*/  SHFL.IDX P6, R14, R13, R12, R11 ;  /* 0x0000000c0d0e7389 */ /* 0x00006400000c000b */
[----:B01----:R-:W-:Y:S01]  /*16b70*/  ENDCOLLECTIVE ;  /* 0x000000000000791b */ /* 0x003fe20003800000 */
.L_x_13409:
        /* <DEDUP_REMOVED lines=8> */
[----:B------:R0:W-:Y:S04]  /*16c00*/  @!P1 LDGSTS.E.BYPASS.LTC128B.128 [R20+0xb400], desc[UR52][R8.64], !P0 ;  /* 0x0b40000008149fae */ /* 0x0001e8000c101d74 */
[----:B------:R-:W-:Y:S01]  /*16c10*/  ISETP.GE.AND P1, PT, R0, R3, PT ;  /* 0x000000030000720c */ /* 0x000fe20003f26270 */
[----:B------:R-:W-:-:S02]  /*16c20*/  VIADD R0, R6, 0x80 ;  /* 0x0000008006007836 */ /* 0x000fc40000000000 */
[----:B------:R-:W-:-:S10]  /*16c30*/  IMAD.MOV.U32 R4, RZ, RZ, R14 ;  /* 0x000000ffff047224 */ /* 0x000fd400078e000e */
[----:B0-----:R-:W-:Y:S05]  /*16c40*/  WARPSYNC.COLLECTIVE R15, `(.L_x_13410) ;  /* 0x000000000f087348 */ /* 0x001fea0003c00000 */
[----:B------:R1:W2:Y:S02]  /*16c50*/  SHFL.IDX P6, R14, R13, R12, R11 ;  /* 0x0000000c0d0e7389 */ /* 0x0002a400000c000b */
[----:B012---:R-:W-:Y:S01]  /*16c60*/  ENDCOLLECTIVE ;  /* 0x000000000000791b */ /* 0x007fe20003800000 */
.L_x_13410:
[----:B------:R-:W-:Y:S01]  /*16c70*/  ISETP.GE.AND P2, PT, R0, R3, PT ;  /* 0x000000030000720c */ /* 0x000fe20003f46270 */
[----:B------:R-:W-:Y:S02]  /*16c80*/  IMAD.MOV.U32 R13, RZ, RZ, R2 ;  /* 0x000000ffff0d7224 */ /* 0x000fe400078e0002 */
[----:B------:R-:W-:Y:S02]  /*16c90*/  IMAD.MOV.U32 R12, RZ, RZ, RZ ;  /* 0x000000ffff0c7224 */ /* 0x000fe400078e00ff */
[----:B------:R-:W-:-:S08]  /*16ca0*/  IMAD.MOV.U32 R8, RZ, RZ, R14 ;  /* 0x000000ffff087224 */ /* 0x000fd000078e000e */
[----:B------:R-:W-:Y:S05]  /*16cb0*/  WARPSYNC.COLLECTIVE R15, `(.L_x_13411) ;  /* 0x000000000f087348 */ /* 0x000fea0003c00000 */
[----:B------:R0:W1:Y:S02]  /*16cc0*/  SHFL.IDX P6, R14, R13, R12, R11 ;  /* 0x0000000c0d0e7389 */ /* 0x00006400000c000b */
[----:B01----:R-:W-:Y:S01]  /*16cd0*/  ENDCOLLECTIVE ;  /* 0x000000000000791b */ /* 0x003fe20003800000 */
.L_x_13411:
        /* <DEDUP_REMOVED lines=13> */
.L_x_13412:
[----:B------:R-:W-:Y:S02]  /*16db0*/  IMAD.MOV.U32 R13, RZ, RZ, R2 ;  /* 0x000000ffff0d7224 */ /* 0x000fe400078e0002 */
[----:B------:R-:W-:Y:S02]  /*16dc0*/  IMAD.MOV.U32 R12, RZ, RZ, 0x1 ;  /* 0x00000001ff0c7424 */ /* 0x000fe400078e00ff */
[----:B------:R-:W-:-:S07]  /*16dd0*/  IMAD.MOV.U32 R7, RZ, RZ, R14 ;  /* 0x000000ffff077224 */ /* 0x000fce00078e000e */
[----:B------:R-:W-:Y:S05]  /*16de0*/  WARPSYNC.COLLECTIVE R15, `(.L_x_13413) ;  /* 0x000000000f087348 */ /* 0x000fea0003c00000 */
[----:B------:R0:W1:Y:S02]  /*16df0*/  SHFL.IDX P6, R14, R13, R12, R11 ;  /* 0x0000000c0d0e7389 */ /* 0x00006400000c000b */
[----:B01----:R-:W-:Y:S01]  /*16e00*/  ENDCOLLECTIVE ;  /* 0x000000000000791b */ /* 0x003fe20003800000 */
.L_x_13413:
[----:B------:R-:W-:-:S05]  /*16e10*/  @!P2 LEA R7, P1, R21, R7, 0x1 ;  /* 0x000000071507a211 */ /* 0x000fca00078208ff */
[----:B------:R-:W-:Y:S02]  /*16e20*/  @!P2 IMAD.X R0, RZ, RZ, R0, P1 ;  /* 0x000000ffff00a224 */ /* 0x000fe400008e0600 */
        /* <DEDUP_REMOVED lines=13> */
.L_x_13414:
[----:B------:R-:W-:Y:S02]  /*16f00*/  IMAD.MOV.U32 R13, RZ, RZ, R2 ;  /* 0x000000ffff0d7224 */ /* 0x000fe400078e0002 */
[----:B------:R-:W-:Y:S02]  /*16f10*/  IMAD.MOV.U32 R12, RZ, RZ, 0x2 ;  /* 0x00000002ff0c7424 */ /* 0x000fe400078e00ff */
[----:B------:R-:W-:-:S07]  /*16f20*/  IMAD.MOV.U32 R8, RZ, RZ, R14 ;  /* 0x000000ffff087224 */ /* 0x000fce00078e000e */
[----:B------:R-:W-:Y:S05]  /*16f30*/  WARPSYNC.COLLECTIVE R15, `(.L_x_13415) ;  /* 0x000000000f087348 */ /* 0x000fea0003c00000 */
[----:B------:R0:W1:Y:S02]  /*16f40*/  SHFL.IDX P6, R14, R13, R12, R11 ;  /* 0x0000000c0d0e7389 */ /* 0x00006400000c000b */
[----:B01----:R-:W-:Y:S01]  /*16f50*/  ENDCOLLECTIVE ;  /* 0x000000000000791b */ /* 0x003fe20003800000 */
.L_x_13415:
        /* <DEDUP_REMOVED lines=13> */
.L_x_13416:
[----:B------:R-:W-:Y:S02]  /*17030*/  IMAD.MOV.U32 R13, RZ, RZ, R2 ;  /* 0x000000ffff0d7224 */ /* 0x000fe400078e0002 */
[----:B------:R-:W-:Y:S02]  /*17040*/  IMAD.MOV.U32 R12, RZ, RZ, 0x3 ;  /* 0x00000003ff0c7424 */ /* 0x000fe400078e00ff */
[----:B------:R-:W-:-:S07]  /*17050*/  IMAD.MOV.U32 R8, RZ, RZ, R14 ;  /* 0x000000ffff087224 */ /* 0x000fce00078e000e */
[----:B------:R-:W-:Y:S05]  /*17060*/  WARPSYNC.COLLECTIVE R15, `(.L_x_13417) ;  /* 0x000000000f087348 */ /* 0x000fea0003c00000 */
[----:B------:R0:W1:Y:S02]  /*17070*/  SHFL.IDX P6, R14, R13, R12, R11 ;  /* 0x0000000c0d0e7389 */ /* 0x00006400000c000b */
[----:B01----:R-:W-:Y:S01]  /*17080*/  ENDCOLLECTIVE ;  /* 0x000000000000791b */ /* 0x003fe20003800000 */
.L_x_13417:
        /* <DEDUP_REMOVED lines=12> */
.L_x_13418:
[----:B------:R-:W-:Y:S01]  /*17150*/  IMAD.MOV.U32 R2, RZ, RZ, R14 ;  /* 0x000000ffff027224 */ /* 0x000fe200078e000e */
[----:B------:R-:W-:Y:S06]  /*17160*/  BRA `(.L_x_13419) ;  /* 0xffffffb8009c7947 */ /* 0x000fec000383ffff */
.L_x_13307:
[----:B0-----:R0:W1:Y:S02]  /*17170*/  SYNCS.PHASECHK.TRANS64.TRYWAIT P0, [R17+URZ+0x16820], R0 ;  /* 0x01682000110075a7 */ /* 0x001064000800017f */
[----:B-1----:R-:W-:Y:S05]  /*17180*/  @!P0 NANOSLEEP.SYNCS 0x989680 ;  /* 0x009896800000895d */ /* 0x002fea0003900000 */
[----:B------:R-:W1:Y:S02]  /*17190*/  @!P0 SYNCS.PHASECHK.TRANS64 P0, [R17+URZ+0x16820], R0 ;  /* 0x01682000110085a7 */ /* 0x000e64000800007f */
[----:B-1----:R-:W-:Y:S05]  /*171a0*/  @!P0 BRA `(.L_x_13307) ;  /* 0xfffffffc00f08947 */ /* 0x002fea000383ffff */
[----:B------:R-:W-:Y:S05]  /*171b0*/  BRA `(.L_x_13420) ;  /* 0xffffffb800fc7947 */ /* 0x000fea000383ffff */
.L_x_13316:
[----:B-1----:R1:W2:Y:S02]  /*171c0*/  SYNCS.PHASECHK.TRANS64.TRYWAIT P0, [R2+URZ+0x16840], R3 ;  /* 0x01684003020075a7 */ /* 0x0022a4000800017f */
[----:B--2---:R-:W-:Y:S05]  /*171d0*/  @!P0 NANOSLEEP.SYNCS 0x989680 ;  /* 0x009896800000895d */ /* 0x004fea0003900000 */
[----:B------:R-:W2:Y:S02]  /*171e0*/  @!P0 SYNCS.PHASECHK.TRANS64 P0, [R2+URZ+0x16840], R3 ;  /* 0x01684003020085a7 */ /* 0x000ea4000800007f */
[----:B--2---:R-:W-:Y:S05]  /*171f0*/  @!P0 BRA `(.L_x_13316) ;  /* 0xfffffffc00f08947 */ /* 0x004fea000383ffff */
[----:B------:R-:W-:Y:S05]  /*17200*/  BRA `(.L_x_13421) ;  /* 0xffffffbc00e07947 */ /* 0x000fea000383ffff */
.L_x_13321:
[----:B0-----:R0:W1:Y:S02]  /*17210*/  SYNCS.PHASECHK.TRANS64.TRYWAIT P0, [R3+URZ+0x60], R2 ;  /* 0x00006002030075a7 */ /* 0x001064000800017f */
[----:B-1----:R-:W-:Y:S05]  /*17220*/  @!P0 NANOSLEEP.SYNCS 0x989680 ;  /* 0x009896800000895d */ /* 0x002fea0003900000 */
[----:B------:R-:W1:Y:S02]  /*17230*/  @!P0 SYNCS.PHASECHK.TRANS64 P0, [R3+URZ+0x60], R2 ;  /* 0x00006002030085a7 */ /* 0x000e64000800007f */
[----:B-1----:R-:W-:Y:S05]  /*17240*/  @!P0 BRA `(.L_x_13321) ;  /* 0xfffffffc00f08947 */ /* 0x002fea000383ffff */
[----:B------:R-:W-:Y:S05]  /*17250*/  BRA `(.L_x_13422) ;  /* 0xffffffc0006c7947 */ /* 0x000fea000383ffff */
.L_x_13329:
[----:B-1----:R1:W2:Y:S02]  /*17260*/  SYNCS.PHASECHK.TRANS64.TRYWAIT P0, [R2+URZ+0x16840], R3 ;  /* 0x01684003020075a7 */ /* 0x0022a4000800017f */
[----:B--2---:R-:W-:Y:S05]  /*17270*/  @!P0 NANOSLEEP.SYNCS 0x989680 ;  /* 0x009896800000895d */ /* 0x004fea0003900000 */
[----:B------:R-:W2:Y:S02]  /*17280*/  @!P0 SYNCS.PHASECHK.TRANS64 P0, [R2+URZ+0x16840], R3 ;  /* 0x01684003020085a7 */ /* 0x000ea4000800007f */
[----:B--2---:R-:W-:Y:S05]  /*17290*/  @!P0 BRA `(.L_x_13329) ;  /* 0xfffffffc00f08947 */ /* 0x004fea000383ffff */
[----:B------:R-:W-:Y:S05]  /*172a0*/  BRA `(.L_x_13423) ;  /* 0xffffffc400a87947 */ /* 0x000fea000383ffff */
.L_x_13334:
[----:B0-----:R0:W1:Y:S02]  /*172b0*/  SYNCS.PHASECHK.TRANS64.TRYWAIT P0, [R10+URZ+0x60], R3 ;  /* 0x000060030a0075a7 */ /* 0x001064000800017f */
[----:B-1----:R-:W-:Y:S05]  /*172c0*/  @!P0 NANOSLEEP.SYNCS 0x989680 ;  /* 0x009896800000895d */ /* 0x002fea0003900000 */
[----:B------:R-:W1:Y:S02]  /*172d0*/  @!P0 SYNCS.PHASECHK.TRANS64 P0, [R10+URZ+0x60], R3 ;  /* 0x000060030a0085a7 */ /* 0x000e64000800007f */
[----:B-1----:R-:W-:Y:S05]  /*172e0*/  @!P0 BRA `(.L_x_13334) ;  /* 0xfffffffc00f08947 */ /* 0x002fea000383ffff */
[----:B------:R-:W-:Y:S05]  /*172f0*/  BRA `(.L_x_13424) ;  /* 0xffffffc800347947 */ /* 0x000fea000383ffff */
.L_x_13342:
[----:B-1----:R1:W2:Y:S02]  /*17300*/  SYNCS.PHASECHK.TRANS64.TRYWAIT P0, [R2+URZ+0x16840], R3 ;  /* 0x01684003020075a7 */ /* 0x0022a4000800017f */
[----:B--2---:R-:W-:Y:S05]  /*17310*/  @!P0 NANOSLEEP.SYNCS 0x989680 ;  /* 0x009896800000895d */ /* 0x004fea0003900000 */
[----:B------:R-:W2:Y:S02]  /*17320*/  @!P0 SYNCS.PHASECHK.TRANS64 P0, [R2+URZ+0x16840], R3 ;  /* 0x01684003020085a7 */ /* 0x000ea4000800007f */
[----:B--2---:R-:W-:Y:S05]  /*17330*/  @!P0 BRA `(.L_x_13342) ;  /* 0xfffffffc00f08947 */ /* 0x004fea000383ffff */
[----:B------:R-:W-:Y:S05]  /*17340*/  BRA `(.L_x_13425) ;  /* 0xffffffcc00447947 */ /* 0x000fea000383ffff */
.L_x_13347:
[----:B0-----:R0:W1:Y:S02]  /*17350*/  SYNCS.PHASECHK.TRANS64.TRYWAIT P0, [R7+URZ+0x60], R2 ;  /* 0x00006002070075a7 */ /* 0x001064000800017f */
[----:B-1----:R-:W-:Y:S05]  /*17360*/  @!P0 NANOSLEEP.SYNCS 0x989680 ;  /* 0x009896800000895d */ /* 0x002fea0003900000 */
[----:B------:R-:W1:Y:S02]  /*17370*/  @!P0 SYNCS.PHASECHK.TRANS64 P0, [R7+URZ+0x60], R2 ;  /* 0x00006002070085a7 */ /* 0x000e64000800007f */
[----:B-1----:R-:W-:Y:S05]  /*17380*/  @!P0 BRA `(.L_x_13347) ;  /* 0xfffffffc00f08947 */ /* 0x002fea000383ffff */
[----:B------:R-:W-:Y:S05]  /*17390*/  BRA `(.L_x_13426) ;  /* 0xffffffcc00d47947 */ /* 0x000fea000383ffff */
.L_x_13357:
[----:B0-----:R0:W1:Y:S02]  /*173a0*/  SYNCS.PHASECHK.TRANS64.TRYWAIT P0, [R3+URZ+0x16860], R0 ;  /* 0x01686000030075a7 */ /* 0x001064000800017f */
[----:B-1----:R-:W-:Y:S05]  /*173b0*/  @!P0 NANOSLEEP.SYNCS 0x989680 ;  /* 0x009896800000895d */ /* 0x002fea0003900000 */
[----:B------:R-:W1:Y:S02]  /*173c0*/  @!P0 SYNCS.PHASECHK.TRANS64 P0, [R3+URZ+0x16860], R0 ;  /* 0x01686000030085a7 */ /* 0x000e64000800007f */
[----:B-1----:R-:W-:Y:S05]  /*173d0*/  @!P0 BRA `(.L_x_13357) ;  /* 0xfffffffc00f08947 */ /* 0x002fea000383ffff */
[----:B------:R-:W-:Y:S05]  /*173e0*/  BRA `(.L_x_13427) ;  /* 0xffffffd000d07947 */ /* 0x000fea000383ffff */
.L_x_13363:
        /* <DEDUP_REMOVED lines=8> */
.L_x_13429:
[----:B------:R-:W-:Y:S05]  /*17470*/  BSYNC B0 ;  /* 0x0000000000007941 */ /* 0x000fea0003800000 */
.L_x_13428:
        /* <DEDUP_REMOVED lines=9> */
.L_x_13430:
[----:B------:R-:W-:Y:S02]  /*17510*/  ULDC UR4, c[0x0][0xc3c] ;  /* 0x00030f0000047ab9 */ /* 0x000fe40000000800 */
[----:B------:R-:W-:-:S13]  /*17520*/  ISETP.GE.OR P1, PT, R7, UR4, !P0 ;  /* 0x0000000407007c0c */ /* 0x000fda000c726670 */
[----:B------:R-:W0:Y:S08]  /*17530*/  @!P1 LDC.64 R4, c[0x0][0xc80] ;  /* 0x00032000ff049b82 */ /* 0x000e300000000a00 */
[----:B------:R-:W1:Y:S01]  /*17540*/  @!P1 LDC.64 R2, c[0x0][0xc78] ;  /* 0x00031e00ff029b82 */ /* 0x000e620000000a00 */
[----:B------:R-:W-:Y:S01]  /*17550*/  CS2R R24, SRZ ;  /* 0x0000000000187805 */ /* 0x000fe2000001ff00 */
[----:B------:R-:W-:-:S02]  /*17560*/  IMAD.MOV.U32 R8, RZ, RZ, RZ ;  /* 0x000000ffff087224 */ /* 0x000fc400078e00ff */
[----:B------:R-:W-:Y:S02]  /*17570*/  IMAD.MOV.U32 R11, RZ, RZ, RZ ;  /* 0x000000ffff0b7224 */ /* 0x000fe400078e00ff */
[----:B------:R-:W-:Y:S02]  /*17580*/  IMAD.MOV.U32 R6, RZ, RZ, R14 ;  /* 0x000000ffff067224 */ /* 0x000fe400078e000e */
[----:B0-----:R-:W-:-:S06]  /*17590*/  @!P1 IMAD.WIDE R4, R7, 0x4, R4 ;  /* 0x0000000407049825 */ /* 0x001fcc00078e0204 */
[----:B------:R-:W2:Y:S01]  /*175a0*/  @!P1 LDG.E R4, desc[UR52][R4.64] ;  /* 0x0000003404049981 */ /* 0x000ea2000c1e1900 */
[----:B-1----:R-:W-:-:S06]  /*175b0*/  @!P1 IMAD.WIDE R2, R7, 0x4, R2 ;  /* 0x0000000407029825 */ /* 0x002fcc00078e0202 */
[----:B------:R-:W3:Y:S01]  /*175c0*/  @!P1 LDG.E R2, desc[UR52][R2.64] ;  /* 0x0000003402029981 */ /* 0x000ee2000c1e1900 */
        /* <DEDUP_REMOVED lines=11> */
.L_x_13431:
[----:B------:R-:W-:Y:S01]  /*17680*/  IMAD.MOV.U32 R12, RZ, RZ, 0x2 ;  /* 0x00000002ff0c7424 */ /* 0x000fe200078e00ff */
[----:B------:R-:W-:-:S05]  /*17690*/  SEL R14, R14, RZ, P1 ;  /* 0x000000ff0e0e7207 */ /* 0x000fca0000800000 */
[----:B------:R-:W-:-:S04]  /*176a0*/  IMAD.IADD R7, R13, 0x1, R14 ;  /* 0x000000010d077824 */ /* 0x000fc800078e020e */
[----:B------:R-:W-:-:S07]  /*176b0*/  IMAD.MOV.U32 R13, RZ, RZ, R7 ;  /* 0x000000ffff0d7224 */ /* 0x000fce00078e0007 */
[----:B------:R-:W-:Y:S05]  /*176c0*/  WARPSYNC.COLLECTIVE R15, `(.L_x_13432) ;  /* 0x000000000f087348 */ /* 0x000fea0003c00000 */
[----:B------:R0:W1:Y:S02]  /*176d0*/  SHFL.UP P6, R14, R13, R12, R11 ;  /* 0x0400000c0d0e7389 */ /* 0x00006400000c000b */
[----:B01----:R-:W-:Y:S01]  /*176e0*/  ENDCOLLECTIVE ;  /* 0x000000000000791b */ /* 0x003fe20003800000 */
.L_x_13432:
[----:B------:R-:W-:Y:S01]  /*176f0*/  IMAD.MOV.U32 R12, RZ, RZ, 0x4 ;  /* 0x00000004ff0c7424 */ /* 0x000fe200078e00ff */
[----:B------:R-:W-:-:S05]  /*17700*/  SEL R2, R14, RZ, P2 ;  /* 0x000000ff0e027207 */ /* 0x000fca0001000000 */
[----:B------:R-:W-:-:S04]  /*17710*/  IMAD.IADD R2, R7, 0x1, R2 ;  /* 0x0000000107027824 */ /* 0x000fc800078e0202 */
[----:B------:R-:W-:-:S07]  /*17720*/  IMAD.MOV.U32 R13, RZ, RZ, R2 ;  /* 0x000000ffff0d7224 */ /* 0x000fce00078e0002 */
[----:B------:R-:W-:Y:S05]  /*17730*/  WARPSYNC.COLLECTIVE R15, `(.L_x_13433) ;  /* 0x000000000f087348 */ /* 0x000fea0003c00000 */
[----:B------:R0:W1:Y:S02]  /*17740*/  SHFL.UP P6, R14, R13, R12, R11 ;  /* 0x0400000c0d0e7389 */ /* 0x00006400000c000b */
[----:B01----:R-:W-:Y:S01]  /*17750*/  ENDCOLLECTIVE ;  /* 0x000000000000791b */ /* 0x003fe20003800000 */
.L_x_13433:
[----:B------:R-:W-:Y:S01]  /*17760*/  IMAD.MOV.U32 R12, RZ, RZ, 0x8 ;  /* 0x00000008ff0c7424 */ /* 0x000fe200078e00ff */
[----:B------:R-:W-:-:S05]  /*17770*/  SEL R3, R14, RZ, P3 ;  /* 0x000000ff0e037207 */ /* 0x000fca0001800000 */
[----:B------:R-:W-:-:S04]  /*17780*/  IMAD.IADD R3, R2, 0x1, R3 ;  /* 0x0000000102037824 */ /* 0x000fc800078e0203 */
[----:B------:R-:W-:-:S07]  /*17790*/  IMAD.MOV.U32 R13, RZ, RZ, R3 ;  /* 0x000000ffff0d7224 */ /* 0x000fce00078e0003 */
[----:B------:R-:W-:Y:S05]  /*177a0*/  WARPSYNC.COLLECTIVE R15, `(.L_x_13434) ;  /* 0x000000000f087348 */ /* 0x000fea0003c00000 */
[----:B------:R0:W1:Y:S02]  /*177b0*/  SHFL.UP P6, R14, R13, R12, R11 ;  /* 0x0400000c0d0e7389 */ /* 0x00006400000c000b */
[----:B01----:R-:W-:Y:S01]  /*177c0*/  ENDCOLLECTIVE ;  /* 0x000000000000791b */ /* 0x003fe20003800000 */
.L_x_13434:
[----:B------:R-:W-:Y:S01]  /*177d0*/  IMAD.MOV.U32 R12, RZ, RZ, 0x10 ;  /* 0x00000010ff0c7424 */ /* 0x000fe200078e00ff */
[----:B------:R-:W-:-:S05]  /*177e0*/  SEL R4, R14, RZ, P4 ;  /* 0x000000ff0e047207 */ /* 0x000fca0002000000 */
[----:B------:R-:W-:-:S04]  /*177f0*/  IMAD.IADD R4, R3, 0x1, R4 ;  /* 0x0000000103047824 */ /* 0x000fc800078e0204 */
[----:B------:R-:W-:-:S07]  /*17800*/  IMAD.MOV.U32 R13, RZ, RZ, R4 ;  /* 0x000000ffff0d7224 */ /* 0x000fce00078e0004 */
[----:B------:R-:W-:Y:S05]  /*17810*/  WARPSYNC.COLLECTIVE R15, `(.L_x_13435) ;  /* 0x000000000f087348 */ /* 0x000fea0003c00000 */
[----:B------:R0:W1:Y:S02]  /*17820*/  SHFL.UP P6, R14, R13, R12, R11 ;  /* 0x0400000c0d0e7389 */ /* 0x00006400000c000b */
[----:B01----:R-:W-:Y:S01]  /*17830*/  ENDCOLLECTIVE ;  /* 0x000000000000791b */ /* 0x003fe20003800000 */
.L_x_13435:
        /* <DEDUP_REMOVED lines=8> */
.L_x_13436:
[----:B------:R-:W-:Y:S05]  /*178c0*/  BRA `(.L_x_13437) ;  /* 0xffffffd4000c7947 */ /* 0x000fea000383ffff */
.L_x_13366:
[----:B------:R-:W-:Y:S01]  /*178d0*/  BSSY B0, `(.L_x_13438) ;  /* 0x0000007000007945 */ /* 0x000fe20003800000 */
[----:B--2---:R-:W-:Y:S02]  /*178e0*/  IMAD.MOV.U32 R12, RZ, RZ, 0x1 ;  /* 0x00000001ff0c7424 */ /* 0x004fe400078e00ff */
[----:B------:R-:W-:Y:S02]  /*178f0*/  IMAD.MOV.U32 R11, RZ, RZ, RZ ;  /* 0x000000ffff0b7224 */ /* 0x000fe400078e00ff */
[----:B------:R-:W-:-:S07]  /*17900*/  IMAD.MOV.U32 R15, RZ, RZ, -0x1 ;  /* 0xffffffffff0f7424 */ /* 0x000fce00078e00ff */
[----:B------:R-:W-:Y:S05]  /*17910*/  WARPSYNC.COLLECTIVE R15, `(.L_x_13439) ;  /* 0x000000000f087348 */ /* 0x000fea0003c00000 */
[----:B------:R0:W1:Y:S02]  /*17920*/  SHFL.UP P6, R14, R13, R12, R11 ;  /* 0x0400000c0d0e7389 */ /* 0x00006400000c000b */
[----:B01----:R-:W-:Y:S01]  /*17930*/  ENDCOLLECTIVE ;  /* 0x000000000000791b */ /* 0x003fe20003800000 */
.L_x_13439:
[----:B------:R-:W-:Y:S05]  /*17940*/  BSYNC B0 ;  /* 0x0000000000007941 */ /* 0x000fea0003800000 */
.L_x_13438:
        /* <DEDUP_REMOVED lines=8> */
.L_x_13440:
[----:B------:R-:W-:Y:S01]  /*179d0*/  IMAD.MOV.U32 R12, RZ, RZ, 0x4 ;  /* 0x00000004ff0c7424 */ /* 0x000fe200078e00ff */
[----:B------:R-:W-:-:S05]  /*179e0*/  SEL R2, R14, RZ, P2 ;  /* 0x000000ff0e027207 */ /* 0x000fca0001000000 */
[----:B------:R-:W-:-:S04]  /*179f0*/  IMAD.IADD R2, R13, 0x1, R2 ;  /* 0x000000010d027824 */ /* 0x000fc800078e0202 */
[----:B------:R-:W-:-:S07]  /*17a00*/  IMAD.MOV.U32 R13, RZ, RZ, R2 ;  /* 0x000000ffff0d7224 */ /* 0x000fce00078e0002 */
[----:B------:R-:W-:Y:S05]  /*17a10*/  WARPSYNC.COLLECTIVE R15, `(.L_x_13441) ;  /* 0x000000000f087348 */ /* 0x000fea0003c00000 */
[----:B------:R0:W1:Y:S02]  /*17a20*/  SHFL.UP P6, R14, R13, R12, R11 ;  /* 0x0400000c0d0e7389 */ /* 0x00006400000c000b */
[----:B01----:R-:W-:Y:S01]  /*17a30*/  ENDCOLLECTIVE ;  /* 0x000000000000791b */ /* 0x003fe20003800000 */
.L_x_13441:
[----:B------:R-:W-:Y:S01]  /*17a40*/  IMAD.MOV.U32 R12, RZ, RZ, 0x8 ;  /* 0x00000008ff0c7424 */ /* 0x000fe200078e00ff */
[----:B------:R-:W-:-:S05]  /*17a50*/  SEL R3, R14, RZ, P3 ;  /* 0x000000ff0e037207 */ /* 0x000fca0001800000 */
[----:B------:R-:W-:-:S04]  /*17a60*/  IMAD.IADD R3, R2, 0x1, R3 ;  /* 0x0000000102037824 */ /* 0x000fc800078e0203 */
[----:B------:R-:W-:-:S07]  /*17a70*/  IMAD.MOV.U32 R13, RZ, RZ, R3 ;  /* 0x000000ffff0d7224 */ /* 0x000fce00078e0003 */
[----:B------:R-:W-:Y:S05]  /*17a80*/  WARPSYNC.COLLECTIVE R15, `(.L_x_13442) ;  /* 0x000000000f087348 */ /* 0x000fea0003c00000 */
[----:B------:R0:W1:Y:S02]  /*17a90*/  SHFL.UP P6, R14, R13, R12, R11 ;  /* 0x0400000c0d0e7389 */ /* 0x00006400000c000b */
[----:B01----:R-:W-:Y:S01]  /*17aa0*/  ENDCOLLECTIVE ;  /* 0x000000000000791b */ /* 0x003fe20003800000 */
.L_x_13442:
[----:B------:R-:W-:Y:S01]  /*17ab0*/  IMAD.MOV.U32 R12, RZ, RZ, 0x10 ;  /* 0x00000010ff0c7424 */ /* 0x000fe200078e00ff */
[----:B------:R-:W-:-:S05]  /*17ac0*/  SEL R4, R14, RZ, P4 ;  /* 0x000000ff0e047207 */ /* 0x000fca0002000000 */
[----:B------:R-:W-:-:S04]  /*17ad0*/  IMAD.IADD R4, R3, 0x1, R4 ;  /* 0x0000000103047824 */ /* 0x000fc800078e0204 */
[----:B------:R-:W-:-:S07]  /*17ae0*/  IMAD.MOV.U32 R13, RZ, RZ, R4 ;  /* 0x000000ffff0d7224 */ /* 0x000fce00078e0004 */
[----:B------:R-:W-:Y:S05]  /*17af0*/  WARPSYNC.COLLECTIVE R15, `(.L_x_13443) ;  /* 0x000000000f087348 */ /* 0x000fea0003c00000 */
[----:B------:R0:W1:Y:S02]  /*17b00*/  SHFL.UP P6, R14, R13, R12, R11 ;  /* 0x0400000c0d0e7389 */ /* 0x00006400000c000b */
[----:B01----:R-:W-:Y:S01]  /*17b10*/  ENDCOLLECTIVE ;  /* 0x000000000000791b */ /* 0x003fe20003800000 */
.L_x_13443:
        /* <DEDUP_REMOVED lines=8> */
.L_x_13444:
[----:B------:R-:W-:Y:S05]  /*17ba0*/  BRA `(.L_x_13445) ;  /* 0xffffffd000f87947 */ /* 0x000fea000383ffff */
.L_x_13368:
[----:B------:R-:W-:Y:S01]  /*17bb0*/  BSSY B0, `(.L_x_13446) ;  /* 0x0000006000007945 */ /* 0x000fe20003800000 */
[----:B------:R-:W-:Y:S01]  /*17bc0*/  PLOP3.LUT P6, PT, P6, PT, PT, 0x8, 0x0 ;  /* 0x000000000000781c */ /* 0x000fe200037ce170 */
[----:B------:R-:W-:-:S12]  /*17bd0*/  IMAD.MOV.U32 R15, RZ, RZ, -0x1 ;  /* 0xffffffffff0f7424 */ /* 0x000fd800078e00ff */
[----:B0-2---:R-:W-:Y:S05]  /*17be0*/  WARPSYNC.COLLECTIVE R15, `(.L_x_13447) ;  /* 0x000000000f087348 */ /* 0x005fea0003c00000 */
[----:B------:R-:W-:Y:S01]  /*17bf0*/  VOTE.ANY R14, PT, P6 ;  /* 0x00000000000e7806 */ /* 0x000fe200030e0100 */
[----:B0-2---:R-:W-:Y:S06]  /*17c00*/  ENDCOLLECTIVE ;  /* 0x000000000000791b */ /* 0x005fec0003800000 */
.L_x_13447:
[----:B------:R-:W-:Y:S05]  /*17c10*/  BSYNC B0 ;  /* 0x0000000000007941 */ /* 0x000fea0003800000 */
.L_x_13446:
[----:B------:R-:W-:Y:S02]  /*17c20*/  IMAD.MOV.U32 R2, RZ, RZ, R14 ;  /* 0x000000ffff027224 */ /* 0x000fe400078e000e */
[----:B------:R-:W-:Y:S02]  /*17c30*/  IMAD.MOV.U32 R13, RZ, RZ, R25 ;  /* 0x000000ffff0d7224 */ /* 0x000fe400078e0019 */
[----:B------:R0:W1:Y:S01]  /*17c40*/  POPC R12, R2 ;  /* 0x00000002000c7309 */ /* 0x0000620000000000 */
[----:B------:R-:W-:Y:S02]  /*17c50*/  IMAD.MOV.U32 R11, RZ, RZ, 0x1f ;  /* 0x0000001fff0b7424 */ /* 0x000fe400078e00ff */
[----:B------:R-:W-:-:S07]  /*17c60*/  IMAD.MOV.U32 R15, RZ, RZ, -0x1 ;  /* 0xffffffffff0f7424 */ /* 0x000fce00078e00ff */
[----:B01----:R-:W-:Y:S05]  /*17c70*/  WARPSYNC.COLLECTIVE R15, `(.L_x_13448) ;  /* 0x000000000f087348 */ /* 0x003fea0003c00000 */
[----:B-1----:R1:W2:Y:S02]  /*17c80*/  SHFL.IDX P6, R14, R13, R12, R11 ;  /* 0x0000000c0d0e7389 */ /* 0x0022a400000c000b */
[----:B012---:R-:W-:Y:S01]  /*17c90*/  ENDCOLLECTIVE ;  /* 0x000000000000791b */ /* 0x007fe20003800000 */
.L_x_13448:
[----:B------:R-:W-:Y:S02]  /*17ca0*/  IMAD.IADD R27, R12, 0x1, R27 ;  /* 0x000000010c1b7824 */ /* 0x000fe400078e021b */
[----:B------:R-:W-:Y:S02]  /*17cb0*/  IMAD.MOV.U32 R13, RZ, RZ, R8 ;  /* 0x000000ffff0d7224 */ /* 0x000fe400078e0008 */
[----:B------:R-:W-:-:S07]  /*17cc0*/  IMAD.MOV.U32 R25, RZ, RZ, R14 ;  /* 0x000000ffff197224 */ /* 0x000fce00078e000e */
[----:B------:R-:W-:Y:S05]  /*17cd0*/  WARPSYNC.COLLECTIVE R15, `(.L_x_13449) ;  /* 0x000000000f087348 */ /* 0x000fea0003c00000 */
[----:B------:R0:W1:Y:S02]  /*17ce0*/  SHFL.IDX P6, R14, R13, R12, R11 ;  /* 0x0000000c0d0e7389 */ /* 0x00006400000c000b */
[----:B01----:R-:W-:Y:S01]  /*17cf0*/  ENDCOLLECTIVE ;  /* 0x000000000000791b */ /* 0x003fe20003800000 */
.L_x_13449:
[----:B------:R-:W-:Y:S01]  /*17d00*/  IMAD.MOV.U32 R8, RZ, RZ, R14 ;  /* 0x000000ffff087224 */ /* 0x000fe200078e000e */
[----:B------:R-:W-:Y:S06]  /*17d10*/  BRA `(.L_x_13450) ;  /* 0xffffffd000dc7947 */ /* 0x000fec000383ffff */
.L_x_13370:
[----:B------:R-:W-:Y:S01]  /*17d20*/  BSSY B0, `(.L_x_13451) ;  /* 0x0000007000007945 */ /* 0x000fe20003800000 */
[----:B------:R-:W-:Y:S02]  /*17d30*/  IMAD.MOV.U32 R13, RZ, RZ, R3 ;  /* 0x000000ffff0d7224 */ /* 0x000fe400078e0003 */
[----:B------:R-:W-:Y:S02]  /*17d40*/  IMAD.MOV.U32 R11, RZ, RZ, 0x1f ;  /* 0x0000001fff0b7424 */ /* 0x000fe400078e00ff */
[----:B------:R-:W-:-:S07]  /*17d50*/  IMAD.MOV.U32 R15, RZ, RZ, -0x1 ;  /* 0xffffffffff0f7424 */ /* 0x000fce00078e00ff */
[----:B0-23--:R-:W-:Y:S05]  /*17d60*/  WARPSYNC.COLLECTIVE R15, `(.L_x_13452) ;  /* 0x000000000f087348 */ /* 0x00dfea0003c00000 */
[----:B------:R1:W4:Y:S02]  /*17d70*/  SHFL.IDX P6, R14, R13, R12, R11 ;  /* 0x0000000c0d0e7389 */ /* 0x00032400000c000b */
[----:B01234-:R-:W-:Y:S01]  /*17d80*/  ENDCOLLECTIVE ;  /* 0x000000000000791b */ /* 0x01ffe20003800000 */
.L_x_13452:
[----:B------:R-:W-:Y:S05]  /*17d90*/  BSYNC B0 ;  /* 0x0000000000007941 */ /* 0x000fea0003800000 */
.L_x_13451:
[----:B------:R-:W-:Y:S01]  /*17da0*/  IMAD.MOV.U32 R24, RZ, RZ, R14 ;  /* 0x000000ffff187224 */ /* 0x000fe200078e000e */
[----:B------:R-:W-:Y:S06]  /*17db0*/  BRA `(.L_x_13369) ;  /* 0xffffffd000cc7947 */ /* 0x000fec000383ffff */
.L_x_13376:
[----:B0-----:R0:W2:Y:S02]  /*17dc0*/  SYNCS.PHASECHK.TRANS64.TRYWAIT P0, [R9+URZ+0x16820], R0 ;  /* 0x01682000090075a7 */ /* 0x0010a4000800017f */
[----:B--2---:R-:W-:Y:S05]  /*17dd0*/  @!P0 NANOSLEEP.SYNCS 0x989680 ;  /* 0x009896800000895d */ /* 0x004fea0003900000 */
[----:B------:R-:W2:Y:S02]  /*17de0*/  @!P0 SYNCS.PHASECHK.TRANS64 P0, [R9+URZ+0x16820], R0 ;  /* 0x01682000090085a7 */ /* 0x000ea4000800007f */
[----:B--2---:R-:W-:Y:S05]  /*17df0*/  @!P0 BRA `(.L_x_13376) ;  /* 0xfffffffc00f08947 */ /* 0x004fea000383ffff */
[----:B------:R-:W-:Y:S05]  /*17e00*/  BRA `(.L_x_13453) ;  /* 0xffffffdc00247947 */ /* 0x000fea000383ffff */
.L_x_13377:
        /* <DEDUP_REMOVED lines=11> */
.L_x_13455:
[----:B------:R-:W-:Y:S05]  /*17ec0*/  BSYNC B0 ;  /* 0x0000000000007941 */ /* 0x000fea0003800000 */
.L_x_13454:
[----:B------:R-:W-:Y:S05]  /*17ed0*/  BRA `(.L_x_13456) ;  /* 0xffffffdc000c7947 */ /* 0x000fea000383ffff */
.L_x_13380:
[----:B------:R-:W-:Y:S01]  /*17ee0*/  BSSY B1, `(.L_x_13457) ;  /* 0x0000006000017945 */ /* 0x000fe20003800000 */
[----:B------:R-:W-:-:S07]  /*17ef0*/  IMAD.MOV.U32 R15, RZ, RZ, -0x1 ;  /* 0xffffffffff0f7424 */ /* 0x000fce00078e00ff */
[----:B01-3--:R-:W-:Y:S05]  /*17f00*/  WARPSYNC.COLLECTIVE R15, `(.L_x_13458) ;  /* 0x000000000f0c7348 */ /* 0x00bfea0003c00000 */
[----:B------:R-:W-:Y:S02]  /*17f10*/  ELECT P6, UR62, PT ;  /* 0x00000000003e782f */ /* 0x000fe400038c0000 */
[----:B------:R-:W-:Y:S01]  /*17f20*/  MOV R14, UR62 ;  /* 0x0000003e000e7c02 */ /* 0x000fe20008000f00 */
[----:B01-3--:R-:W-:Y:S10]  /*17f30*/  ENDCOLLECTIVE ;  /* 0x000000000000791b */ /* 0x00bff40003800000 */
.L_x_13458:
[----:B------:R-:W-:Y:S05]  /*17f40*/  BSYNC B1 ;  /* 0x0000000000017941 */ /* 0x000fea0003800000 */
.L_x_13457:
[----:B------:R-:W-:Y:S05]  /*17f50*/  BRA `(.L_x_13459) ;  /* 0xffffffdc00047947 */ /* 0x000fea000383ffff */
.L_x_13382:
[----:B0-----:R0:W1:Y:S02]  /*17f60*/  SYNCS.PHASECHK.TRANS64.TRYWAIT P0, [R7+URZ], R2 ;  /* 0x00000002070075a7 */ /* 0x001064000800017f */
[----:B-1----:R-:W-:Y:S05]  /*17f70*/  @!P0 NANOSLEEP.SYNCS 0x989680 ;  /* 0x009896800000895d */ /* 0x002fea0003900000 */
[----:B------:R-:W1:Y:S02]  /*17f80*/  @!P0 SYNCS.PHASECHK.TRANS64 P0, [R7+URZ], R2 ;  /* 0x00000002070085a7 */ /* 0x000e64000800007f */
[----:B-1----:R-:W-:Y:S05]  /*17f90*/  @!P0 BRA `(.L_x_13382) ;  /* 0xfffffffc00f08947 */ /* 0x002fea000383ffff */
[----:B------:R-:W-:Y:S05]  /*17fa0*/  BRA `(.L_x_13460) ;  /* 0xffffffdc00387947 */ /* 0x000fea000383ffff */
.L_x_13383:
[----:B-1----:R1:W2:Y:S02]  /*17fb0*/  SYNCS.PHASECHK.TRANS64.TRYWAIT P0, [R3+URZ], R0 ;  /* 0x00000000030075a7 */ /* 0x0022a4000800017f */
[----:B--2---:R-:W-:Y:S05]  /*17fc0*/  @!P0 NANOSLEEP.SYNCS 0x989680 ;  /* 0x009896800000895d */ /* 0x004fea0003900000 */
[----:B------:R-:W2:Y:S02]  /*17fd0*/  @!P0 SYNCS.PHASECHK.TRANS64 P0, [R3+URZ], R0 ;  /* 0x00000000030085a7 */ /* 0x000ea4000800007f */
[----:B--2---:R-:W-:Y:S05]  /*17fe0*/  @!P0 BRA `(.L_x_13383) ;  /* 0xfffffffc00f08947 */ /* 0x004fea000383ffff */
[----:B------:R-:W-:Y:S05]  /*17ff0*/  BRA `(.L_x_13461) ;  /* 0xffffffdc002c7947 */ /* 0x000fea000383ffff */
.L_x_13385:
[----:B-1----:R1:W2:Y:S02]  /*18000*/  SYNCS.PHASECHK.TRANS64.TRYWAIT P0, [R5+URZ], R2 ;  /* 0x00000002050075a7 */ /* 0x0022a4000800017f */
[----:B--2---:R-:W-:Y:S05]  /*18010*/  @!P0 NANOSLEEP.SYNCS 0x989680 ;  /* 0x009896800000895d */ /* 0x004fea0003900000 */
[----:B------:R-:W2:Y:S02]  /*18020*/  @!P0 SYNCS.PHASECHK.TRANS64 P0, [R5+URZ], R2 ;  /* 0x00000002050085a7 */ /* 0x000ea4000800007f */
[----:B--2---:R-:W-:Y:S05]  /*18030*/  @!P0 BRA `(.L_x_13385) ;  /* 0xfffffffc00f08947 */ /* 0x004fea000383ffff */
[----:B------:R-:W-:Y:S05]  /*18040*/  BRA `(.L_x_13462) ;  /* 0xffffffdc00307947 */ /* 0x000fea000383ffff */
.L_x_13463:
        /* <DEDUP_REMOVED lines=11> */
.L_x_14879:


//--------------------- .text._ZN7cutlass13device_kernelIN5flash11enable_sm90INS1_16FlashAttnFwdSm90INS1_25CollectiveMainloopFwdSm90ILi2EN4cute5tupleIJNS5_1CILi1EEES8_S8_EEENS6_IJNS7_ILi192EEENS7_ILi128EEENS7_ILi64EEEEEELi64ENS_10bfloat16_tEfNS_4arch4Sm90ELb0ELb1ELb0ELb1ELb0ELb1ELb0ELb1ELb1ELb1ELb1ELb0EEENS1_21CollectiveEpilogueFwdINS6_IJSA_SC_SB_EEES9_SE_SG_Li384ELb1ELb1ELb1ELb0EEENS1_36VarlenDynamicPersistentTileSchedulerILi192ELi128ELi384ELi128ELb1ELb1ELb1ELb1ELb0ELb1EEEEEEEEEvNT_6ParamsE --------------------------
	.section	.text._ZN7cutlass13device_kernelIN5flash11enable_sm90INS1_16FlashAttnFwdSm90INS1_25CollectiveMainloopFwdSm90ILi2EN4cute5tupleIJNS5_1CILi1EEES8_S8_EEENS6_IJNS7_ILi192EEENS7_ILi128EEENS7_ILi64EEEEEELi64ENS_10bfloat16_tEfNS_4arch4Sm90ELb0ELb1ELb0ELb1ELb0ELb1ELb0ELb1ELb1ELb1ELb1ELb0EEENS1_21CollectiveEpilogueFwdINS6_IJSA_SC_SB_EEES9_SE_SG_Li384ELb1ELb1ELb1ELb0EEENS1_36VarlenDynamicPersistentTileSchedulerILi192ELi128ELi384ELi128ELb1ELb1ELb1ELb1ELb0ELb1EEEEEEEEEvNT_6ParamsE,"ax",@progbits
	.align	128
.text._ZN7cutlass13device_kernelIN5flash11enable_sm90INS1_16FlashAttnFwdSm90INS1_25CollectiveMainloopFwdSm90ILi2EN4cute5tupleIJNS5_1CILi1EEES8_S8_EEENS6_IJNS7_ILi192EEENS7_ILi128EEENS7_ILi64EEEEEELi64ENS_10bfloat16_tEfNS_4arch4Sm90ELb0ELb1ELb0ELb1ELb0ELb1ELb0ELb1ELb1ELb1ELb1ELb0EEENS1_21CollectiveEpilogueFwdINS6_IJSA_SC_SB_EEES9_SE_SG_Li384ELb1ELb1ELb1ELb0EEENS1_36VarlenDynamicPersistentTileSchedulerILi192ELi128ELi384ELi128ELb1ELb1ELb1ELb1ELb0ELb1EEEEEEEEEvNT_6ParamsE:
        .type           _ZN7cutlass13device_kernelIN5flash11enable_sm90INS1_16FlashAttnFwdSm90INS1_25CollectiveMainloopFwdSm90ILi2EN4cute5tupleIJNS5_1CILi1EEES8_S8_EEENS6_IJNS7_ILi192EEENS7_ILi128EEENS7_ILi64EEEEEELi64ENS_10bfloat16_tEfNS_4arch4Sm90ELb0ELb1ELb0ELb1ELb0ELb1ELb0ELb1ELb1ELb1ELb1ELb0EEENS1_21CollectiveEpilogueFwdINS6_IJSA_SC_SB_EEES9_SE_SG_Li384ELb1ELb1ELb1ELb0EEENS1_36VarlenDynamicPersistentTileSchedulerILi192ELi128ELi384ELi128ELb1ELb1ELb1ELb1ELb0ELb1EEEEEEEEEvNT_6ParamsE,@function
        .size           _ZN7cutlass13device_kernelIN5flash11enable_sm90INS1_16FlashAttnFwdSm90INS1_25CollectiveMainloopFwdSm90ILi2EN4cute5tupleIJNS5_1CILi1EEES8_S8_EEENS6_IJNS7_ILi192EEENS7_ILi128EEENS7_ILi64EEEEEELi64ENS_10bfloat16_tEfNS_4arch4Sm90ELb0ELb1ELb0ELb1ELb0ELb1ELb0ELb1ELb1ELb1ELb1ELb0EEENS1_21CollectiveEpilogueFwdINS6_IJSA_SC_SB_EEES9_SE_SG_Li384ELb1ELb1ELb1ELb0EEENS1_36VarlenDynamicPersistentTileSchedulerILi192ELi128ELi384ELi128ELb1ELb1ELb1ELb1ELb0ELb1EEEEEEEEEvNT_6ParamsE,(.L_x_14880 - _ZN7cutlass13device_kernelIN5flash11enable_sm90INS1_16FlashAttnFwdSm90INS1_25CollectiveMainloopFwdSm90ILi2EN4cute5tupleIJNS5_1CILi1EEES8_S8_EEENS6_IJNS7_ILi192EEENS7_ILi128EEENS7_ILi64EEEEEELi64ENS_10bfloat16_tEfNS_4arch4Sm90ELb0ELb1ELb0ELb1ELb0ELb1ELb0ELb1ELb1ELb1ELb1ELb0EEENS1_21CollectiveEpilogueFwdINS6_IJSA_SC_SB_EEES9_SE_SG_Li384ELb1ELb1ELb1ELb0EEENS1_36VarlenDynamicPersistentTileSchedulerILi192ELi128ELi384ELi128ELb1ELb1ELb1ELb1ELb0ELb1EEEEEEEEEvNT_6ParamsE)
        .other          _ZN7cutlass13device_kernelIN5flash11enable_sm90INS1_16FlashAttnFwdSm90INS1_25CollectiveMainloopFwdSm90ILi2EN4cute5tupleIJNS5_1CILi1EEES8_S8_EEENS6_IJNS7_ILi192EEENS7_ILi128EEENS7_ILi64EEEEEELi64ENS_10bfloat16_tEfNS_4arch4Sm90ELb0ELb1ELb0ELb1ELb0ELb1ELb0ELb1ELb1ELb1ELb1ELb0EEENS1_21CollectiveEpilogueFwdINS6_IJSA_SC_SB_EEES9_SE_SG_Li384ELb1ELb1ELb1ELb0EEENS1_36VarlenDynamicPersistentTileSchedulerILi192ELi128ELi384ELi128ELb1ELb1ELb1ELb1ELb0ELb1EEEEEEEEEvNT_6ParamsE,@"STO_CUDA_ENTRY STV_DEFAULT"
_ZN7cutlass13device_kernelIN5flash11enable_sm90INS1_16FlashAttnFwdSm90INS1_25CollectiveMainloopFwdSm90ILi2EN4cute5tupleIJNS5_1CILi1EEES8_S8_EEENS6_IJNS7_ILi192EEENS7_ILi128EEENS7_ILi64EEEEEELi64ENS_10bfloat16_tEfNS_4arch4Sm90ELb0ELb1ELb0ELb1ELb0ELb1ELb0ELb1ELb1ELb1ELb1ELb0EEENS1_21CollectiveEpilogueFwdINS6_IJSA_SC_SB_EEES9_SE_SG_Li384ELb1ELb1ELb1ELb0EEENS1_36VarlenDynamicPersistentTileSchedulerILi192ELi128ELi384ELi128ELb1ELb1ELb1ELb1ELb0ELb1EEEEEEEEEvNT_6ParamsE:
        /* <DEDUP_REMOVED lines=23> */
.L_x_13465:
[----:B------:R-:W-:Y:S05]  /*0170*/  BSYNC B0 ;  /* 0x0000000000007941 */ /* 0x000fea0003800000 */
.L_x_13464:
        /* <DEDUP_REMOVED lines=40> */
.L_x_13466:
        /* <DEDUP_REMOVED lines=22> */
.L_x_13467:
        /* <DEDUP_REMOVED lines=18> */
.L_x_13468:
        /* <DEDUP_REMOVED lines=22> */
.L_x_13469:
        /* <DEDUP_REMOVED lines=22> */
.L_x_13470:
        /* <DEDUP_REMOVED lines=9> */
.L_x_13473:
        /* <DEDUP_REMOVED lines=21> */
[----:B------:R-:W3:Y:S01]  /*0b20*/  LDL R12, [R1+0x54] ;  /* 0x00005400010c7983 */ /* 0x000ee20000100800 */
[----:B------:R-:W0:Y:S02]  /*0b30*/  S2R R0, SR_TID.X ;  /* 0x0000000000007919 */ /* 0x000e240000002100 */
[----:B0-----:R-:W-:-:S05]  /*0b40*/  VIADD R11, R0, 0xffffff80 ;  /* 0xffffff80000b7836 */ /* 0x001fca0000000000 */
[----:B------:R-:W-:-:S04]  /*0b50*/  SHF.R.S32.HI R0, RZ, 0x1f, R11 ;  /* 0x0000001fff007819 */ /* 0x000fc8000001140b */
[----:B--2---:R-:W-:-:S04]  /*0b60*/  LEA.HI R2, R0, R11, RZ, 0x7 ;  /* 0x0000000b00027211 */ /* 0x004fc800078f38ff */
[----:B------:R-:W-:-:S05]  /*0b70*/  LOP3.LUT R3, R2, 0xffffff80, RZ, 0xc0, !PT ;  /* 0xffffff8002037812 */ /* 0x000fca00078ec0ff */
[----:B------:R-:W-:-:S05]  /*0b80*/  IMAD.IADD R10, R11, 0x1, -R3 ;  /* 0x000000010b0a7824 */ /* 0x000fca00078e0a03 */
[----:B------:R-:W-:-:S04]  /*0b90*/  SHF.R.S32.HI R6, RZ, 0x1f, R10 ;  /* 0x0000001fff067819 */ /* 0x000fc8000001140a */
[----:B------:R-:W-:Y:S02]  /*0ba0*/  LEA.HI R7, R6, R10, RZ, 0x2 ;  /* 0x0000000a06077211 */ /* 0x000fe400078f10ff */
[CC--:B------:R-:W-:Y:S02]  /*0bb0*/  LEA.HI R3, R0.reuse, R11.reuse, RZ, 0x5 ;  /* 0x0000000b00037211 */ /* 0x0c0fe400078f28ff */
[--C-:B------:R-:W-:Y:S02]  /*0bc0*/  SHF.R.S32.HI R8, RZ, 0x2, R7.reuse ;  /* 0x00000002ff087819 */ /* 0x100fe40000011407 */
[----:B------:R-:W-:Y:S02]  /*0bd0*/  SHF.R.S32.HI R9, RZ, 0x1f, R7 ;  /* 0x0000001fff097819 */ /* 0x000fe40000011407 */
[----:B------:R-:W-:Y:S02]  /*0be0*/  SHF.R.S32.HI R13, RZ, 0x7, R2 ;  /* 0x00000007ff0d7819 */ /* 0x000fe40000011402 */
[----:B------:R-:W-:-:S02]  /*0bf0*/  LEA.HI R4, R0, R11, RZ, 0x4 ;  /* 0x0000000b00047211 */ /* 0x000fc400078f20ff */
[----:B------:R-:W-:Y:S02]  /*0c00*/  LEA.HI R9, R9, R8, RZ, 0x3 ;  /* 0x0000000809097211 */ /* 0x000fe400078f18ff */
[----:B------:R-:W-:Y:S01]  /*0c10*/  SHF.R.S32.HI R14, RZ, 0x5, R3 ;  /* 0x00000005ff0e7819 */ /* 0x000fe20000011403 */
[----:B------:R-:W-:Y:S01]  /*0c20*/  IMAD.HI R3, R13, 0x55555556, RZ ;  /* 0x555555560d037827 */ /* 0x000fe200078e02ff */
[----:B------:R-:W-:Y:S02]  /*0c30*/  SHF.R.S32.HI R5, RZ, 0x4, R4 ;  /* 0x00000004ff057819 */ /* 0x000fe40000011404 */
[----:B------:R-:W-:Y:S02]  /*0c40*/  LOP3.LUT R9, R9, 0xfffffff8, RZ, 0xc0, !PT ;  /* 0xfffffff809097812 */ /* 0x000fe400078ec0ff */
[----:B------:R-:W-:Y:S02]  /*0c50*/  LEA.HI R6, R6, R10, RZ, 0x5 ;  /* 0x0000000a06067211 */ /* 0x000fe400078f28ff */
[----:B------:R-:W-:-:S02]  /*0c60*/  LOP3.LUT R2, R4, 0x3fffff0, RZ, 0xc0, !PT ;  /* 0x03fffff004027812 */ /* 0x000fc400078ec0ff */
[----:B------:R-:W-:Y:S01]  /*0c70*/  LEA.HI R4, R4, R5, RZ, 0x1 ;  /* 0x0000000504047211 */ /* 0x000fe200078f08ff */
[----:B------:R-:W-:Y:S01]  /*0c80*/  IMAD.IADD R9, R8, 0x1, -R9 ;  /* 0x0000000108097824 */ /* 0x000fe200078e0a09 */
[----:B------:R-:W-:Y:S02]  /*0c90*/  LEA.HI R3, R3, R3, RZ, 0x1 ;  /* 0x0000000303037211 */ /* 0x000fe400078f08ff */
[----:B------:R-:W-:Y:S02]  /*0ca0*/  SHF.R.S32.HI R6, RZ, 0x5, R6 ;  /* 0x00000005ff067819 */ /* 0x000fe40000011406 */
[----:B------:R-:W-:Y:S01]  /*0cb0*/  LOP3.LUT R4, R4, 0x1ffffffe, RZ, 0xc0, !PT ;  /* 0x1ffffffe04047812 */ /* 0x000fe200078ec0ff */
[----:B------:R-:W-:Y:S02]  /*0cc0*/  IMAD.IADD R2, R11, 0x1, -R2 ;  /* 0x000000010b027824 */ /* 0x000fe400078e0a02 */
[----:B------:R-:W-:Y:S02]  /*0cd0*/  IMAD R3, R3, -0x3, R13 ;  /* 0xfffffffd03037824 */ /* 0x000fe400078e020d */
[----:B------:R-:W-:-:S02]  /*0ce0*/  IMAD R6, R6, 0x10, R9 ;  /* 0x0000001006067824 */ /* 0x000fc400078e0209 */
[----:B------:R-:W-:Y:S02]  /*0cf0*/  IMAD.IADD R4, R5, 0x1, -R4 ;  /* 0x0000000105047824 */ /* 0x000fe400078e0a04 */
[----:B------:R-:W-:Y:S02]  /*0d00*/  IMAD R5, R14, 0x10, R2 ;  /* 0x000000100e057824 */ /* 0x000fe400078e0202 */
[----:B------:R-:W-:-:S05]  /*0d10*/  IMAD R8, R3, 0x40, R6 ;  /* 0x0000004003087824 */ /* 0x000fca00078e0206 */
[----:B------:R-:W-:Y:S01]  /*0d20*/  STL [R1+0x64], R8 ;  /* 0x0000640801007387 */ /* 0x000fe20000100800 */
[----:B------:R-:W-:Y:S01]  /*0d30*/  LEA.HI R3, R0, R11, RZ, 0x3 ;  /* 0x0000000b00037211 */ /* 0x000fe200078f18ff */
[----:B------:R-:W-:-:S03]  /*0d40*/  IMAD R5, R5, 0x8, R4 ;  /* 0x0000000805057824 */ /* 0x000fc600078e0204 */
[----:B------:R-:W-:Y:S02]  /*0d50*/  SHF.R.S32.HI R4, RZ, 0x3, R3 ;  /* 0x00000003ff047819 */ /* 0x000fe40000011403 */
[----:B------:R-:W-:-:S05]  /*0d60*/  LOP3.LUT R3, R3, 0xfffffff8, RZ, 0xc0, !PT ;  /* 0xfffffff803037812 */ /* 0x000fca00078ec0ff */
[----:B------:R-:W-:Y:S01]  /*0d70*/  IMAD.IADD R3, R11, 0x1, -R3 ;  /* 0x000000010b037824 */ /* 0x000fe200078e0a03 */
[----:B------:R-:W-:Y:S02]  /*0d80*/  LOP3.LUT R7, R7, 0x7ffffffc, RZ, 0xc0, !PT ;  /* 0x7ffffffc07077812 */ /* 0x000fe400078ec0ff */
[----:B------:R-:W-:-:S03]  /*0d90*/  CS2R R152, SRZ ;  /* 0x0000000000987805 */ /* 0x000fc6000001ff00 */
[----:B------:R-:W-:Y:S02]  /*0da0*/  IMAD.IADD R7, R10, 0x1, -R7 ;  /* 0x000000010a077824 */ /* 0x000fe400078e0a07 */
[----:B------:R-:W-:Y:S02]  /*0db0*/  IMAD.MOV.U32 R17, RZ, RZ, RZ ;  /* 0x000000ffff117224 */ /* 0x000fe400078e00ff */
[----:B------:R-:W-:Y:S01]  /*0dc0*/  IMAD.SHL.U32 R156, R7, 0x2, RZ ;  /* 0x00000002079c7824 */ /* 0x000fe200078e00ff */
[----:B---3--:R-:W-:-:S05]  /*0dd0*/  LOP3.LUT R2, R12, 0x1, RZ, 0xfc, !PT ;  /* 0x000000010c027812 */ /* 0x008fca00078efcff */
[----:B------:R0:W-:Y:S02]  /*0de0*/  STL [R1+0x14], R2 ;  /* 0x0000140201007387 */ /* 0x0001e40000100800 */
[----:B0-----:R-:W-:-:S04]  /*0df0*/  LEA.HI R2, R0, R11, RZ, 0x2 ;  /* 0x0000000b00027211 */ /* 0x001fc800078f10ff */
[--C-:B------:R-:W-:Y:S02]  /*0e00*/  SHF.R.S32.HI R23, RZ, 0x2, R2.reuse ;  /* 0x00000002ff177819 */ /* 0x100fe40000011402 */
[----:B------:R-:W-:Y:S02]  /*0e10*/  LOP3.LUT R0, R2, 0xfffffffc, RZ, 0xc0, !PT ;  /* 0xfffffffc02007812 */ /* 0x000fe400078ec0ff */
[----:B------:R-:W-:Y:S01]  /*0e20*/  SHF.R.S32.HI R2, RZ, 0x1f, R2 ;  /* 0x0000001fff027819 */ /* 0x000fe20000011402 */
[----:B------:R-:W-:-:S03]  /*0e30*/  VIADD R9, R23, 0x60 ;  /* 0x0000006017097836 */ /* 0x000fc60000000000 */
[----:B------:R-:W-:Y:S02]  /*0e40*/  LEA.HI R2, R2, R23, RZ, 0x3 ;  /* 0x0000001702027211 */ /* 0x000fe400078f18ff */
[----:B------:R-:W-:Y:S02]  /*0e50*/  SHF.R.S32.HI R4, RZ, 0x1f, R9 ;  /* 0x0000001fff047819 */ /* 0x000fe40000011409 */
[----:B------:R-:W-:Y:S01]  /*0e60*/  LOP3.LUT R2, R2, 0xfffffff8, RZ, 0xc0, !PT ;  /* 0xfffffff802027812 */ /* 0x000fe200078ec0ff */
[----:B------:R-:W-:Y:S01]  /*0e70*/  IMAD.IADD R6, R11, 0x1, -R0 ;  /* 0x000000010b067824 */ /* 0x000fe200078e0a00 */
[----:B------:R-:W-:Y:S01]  /*0e80*/  LEA.HI R4, R4, R9, RZ, 0x3 ;  /* 0x0000000904047211 */ /* 0x000fe200078f18ff */
[----:B------:R-:W-:Y:S02]  /*0e90*/  IMAD.SHL.U32 R3, R9, 0x40, RZ ;  /* 0x0000004009037824 */ /* 0x000fe400078e00ff */
[----:B------:R-:W-:Y:S02]  /*0ea0*/  IMAD.IADD R2, R23, 0x1, -R2 ;  /* 0x0000000117027824 */ /* 0x000fe400078e0a02 */
[----:B------:R-:W-:Y:S01]  /*0eb0*/  IMAD.SHL.U32 R18, R6, 0x8, RZ ;  /* 0x0000000806127824 */ /* 0x000fe200078e00ff */
[----:B------:R-:W-:Y:S01]  /*0ec0*/  LOP3.LUT R3, R3, 0x1c0, RZ, 0xc0, !PT ;  /* 0x000001c003037812 */ /* 0x000fe200078ec0ff */
[----:B------:R-:W-:Y:S01]  /*0ed0*/  IMAD.SHL.U32 R4, R4, 0x40, RZ ;  /* 0x0000004004047824 */ /* 0x000fe200078e00ff */
[----:B------:R-:W-:Y:S01]  /*0ee0*/  STL [R1+0x58], RZ ;  /* 0x000058ff01007387 */ /* 0x000fe20000100800 */
[----:B------:R-:W-:-:S02]  /*0ef0*/  SHF.R.S32.HI R0, RZ, 0x1f, R23 ;  /* 0x0000001fff007819 */ /* 0x000fc40000011417 */
[C---:B------:R-:W-:Y:S01]  /*0f00*/  LEA.HI R0, R6.reuse, R6, RZ, 0x1 ;  /* 0x0000000606007211 */ /* 0x040fe200078f08ff */
[----:B------:R-:W-:Y:S01]  /*0f10*/  STL [R1+0x18], RZ ;  /* 0x000018ff01007387 */ /* 0x000fe20000100800 */
[----:B------:R-:W-:Y:S01]  /*0f20*/  IMAD.SHL.U32 R154, R6, 0x4, RZ ;  /* 0x00000004069a7824 */ /* 0x000fe200078e00ff */
[----:B------:R-:W-:Y:S02]  /*0f30*/  SHF.R.U32.HI R9, RZ, 0x3, R3 ;  /* 0x00000003ff097819 */ /* 0x000fe40000011603 */
[----:B------:R0:W-:Y:S01]  /*0f40*/  STL [R1+0x40], R2 ;  /* 0x0000400201007387 */ /* 0x0001e20000100800 */
[----:B------:R-:W-:Y:S02]  /*0f50*/  LOP3.LUT R0, R0, 0x1ffffffe, RZ, 0xc0, !PT ;  /* 0x1ffffffe00007812 */ /* 0x000fe400078ec0ff */
[----:B0-----:R-:W-:Y:S02]  /*0f60*/  LOP3.LUT R2, R3, 0x38, R18, 0xf8, !PT ;  /* 0x0000003803027812 */ /* 0x001fe400078ef812 */
[----:B------:R-:W-:Y:S01]  /*0f70*/  LOP3.LUT R3, R4, 0xfffffe00, RZ, 0xc0, !PT ;  /* 0xfffffe0004037812 */ /* 0x000fe200078ec0ff */
[----:B------:R-:W-:-:S02]  /*0f80*/  VIADD R4, R154, 0x10 ;  /* 0x000000109a047836 */ /* 0x000fc40000000000 */
[----:B------:R-:W-:Y:S02]  /*0f90*/  IMAD.IADD R0, R6, 0x1, -R0 ;  /* 0x0000000106007824 */ /* 0x000fe400078e0a00 */
[----:B------:R0:W-:Y:S02]  /*0fa0*/  STL [R1+0x44], R3 ;  /* 0x0000440301007387 */ /* 0x0001e40000100800 */
[----:B------:R-:W-:Y:S02]  /*0fb0*/  IMAD R0, R0, 0x8, R8 ;  /* 0x0000000800007824 */ /* 0x000fe400078e0208 */
[----:B------:R1:W-:Y:S01]  /*0fc0*/  STL [R1+0x1c], R4 ;  /* 0x00001c0401007387 */ /* 0x0003e20000100800 */
[----:B0-----:R-:W-:Y:S01]  /*0fd0*/  LOP3.LUT R3, R3, R2, R9, 0xf6, !PT ;  /* 0x0000000203037212 */ /* 0x001fe200078ef609 */
[----:B-1----:R-:W-:-:S04]  /*0fe0*/  IMAD.SHL.U32 R4, R5, 0x8, RZ ;  /* 0x0000000805047824 */ /* 0x002fc800078e00ff */
[----:B------:R-:W-:Y:S01]  /*0ff0*/  IMAD R2, R3, 0x2, R16 ;  /* 0x0000000203027824 */ /* 0x000fe200078e0210 */
[----:B------:R0:W-:Y:S04]  /*1000*/  STL [R1+0x68], R4 ;  /* 0x0000680401007387 */ /* 0x0001e80000100800 */
[----:B------:R0:W-:Y:S04]  /*1010*/  STL [R1+0x30], R0 ;  /* 0x0000300001007387 */ /* 0x0001e80000100800 */
[----:B------:R0:W-:Y:S02]  /*1020*/  STL [R1+0x60], R2 ;  /* 0x0000600201007387 */ /* 0x0001e40000100800 */
.L_x_13676:
[----:B------:R-:W-:Y:S05]  /*1030*/  YIELD ;  /* 0x0000000000007946 */ /* 0x000fea0003800000 */
[----:B------:R-:W-:Y:S01]  /*1040*/  ULDC.64 UR4, c[0x0][0xa28] ;  /* 0x00028a0000047ab9 */ /* 0x000fe20000000a00 */
[----:B0-23--:R-:W0:Y:S01]  /*1050*/  LDC.64 R4, c[0x0][0xa08] ;  /* 0x00028200ff047b82 */ /* 0x00de220000000a00 */
        /* <DEDUP_REMOVED lines=9> */
[----:B----4-:R-:W1:Y:S01]  /*10f0*/  @P1 LDC.64 R2, c[0x0][0xa28] ;  /* 0x00028a00ff021b82 */ /* 0x010e620000000a00 */
        /* <DEDUP_REMOVED lines=20> */
[----:B--2---:R-:W-:Y:S06]  /*1240*/  @P2 BRA `(.L_x_13475) ;  /* 0x0000000000242947 */ /* 0x004fec0003800000 */
        /* <DEDUP_REMOVED lines=9> */
.L_x_13475:
        /* <DEDUP_REMOVED lines=11> */
[----:B------:R-:W0:Y:S02]  /*1390*/  LDC.64 R2, c[0x0][0xa20] ;  /* 0x00028800ff027b82 */ /* 0x000e240000000a00 */
[----:B0-----:R-:W-:-:S05]  /*13a0*/  IMAD.WIDE R2, R31, 0x4, R2 ;  /* 0x000000041f027825 */ /* 0x001fca00078e0202 */
[----:B------:R0:W5:Y:S01]  /*13b0*/  LDG.E R33, desc[UR40][R2.64] ;  /* 0x0000002802217981 */ /* 0x000162000c1e1900 */
[----:B------:R-:W-:Y:S05]  /*13c0*/  BRA `(.L_x_13477) ;  /* 0x0000000000107947 */ /* 0x000fea0003800000 */
.L_x_13476:
[----:B------:R-:W-:Y:S05]  /*13d0*/  @!P0 BRA `(.L_x_13477) ;  /* 0x00000000000c8947 */ /* 0x000fea0003800000 */
[----:B------:R-:W2:Y:S04]  /*13e0*/  LDG.E R0, desc[UR40][R8.64] ;  /* 0x0000002808007981 */ /* 0x000ea8000c1e1900 */
[----:B------:R-:W2:Y:S02]  /*13f0*/  LDG.E R33, desc[UR40][R8.64+0x4] ;  /* 0x0000042808217981 */ /* 0x000ea4000c1e1900 */
[----:B--2---:R-:W-:-:S07]  /*1400*/  IMAD.IADD R33, R33, 0x1, -R0 ;  /* 0x0000000121217824 */ /* 0x004fce00078e0a00 */
.L_x_13477:
        /* <DEDUP_REMOVED lines=11> */
[----:B0-----:R-:W2:Y:S01]  /*14c0*/  @P0 LDG.E R3, desc[UR40][R6.64+0x4] ;  /* 0x0000042806030981 */ /* 0x001ea2000c1e1900 */
[----:B-----5:R-:W-:Y:S02]  /*14d0*/  IMAD.MOV.U32 R2, RZ, RZ, R33 ;  /* 0x000000ffff027224 */ /* 0x020fe400078e0021 */
[----:B---3--:R-:W-:-:S05]  /*14e0*/  @P1 IMAD.WIDE R8, R31, 0x4, R8 ;  /* 0x000000041f081825 */ /* 0x008fca00078e0208 */
[----:B------:R0:W5:Y:S01]  /*14f0*/  @P1 LDG.E R2, desc[UR40][R8.64] ;  /* 0x0000002808021981 */ /* 0x000162000c1e1900 */
[----:B-1----:R-:W-:Y:S01]  /*1500*/  ISETP.NE.AND P1, PT, R4, 0x1, PT ;  /* 0x000000010400780c */ /* 0x002fe20003f25270 */
[----:B------:R-:W-:Y:S01]  /*1510*/  IMAD.IADD R15, R33, 0x1, -R10 ;  /* 0x00000001210f7824 */ /* 0x000fe200078e0a0a */
[----:B------:R-:W1:Y:S01]  /*1520*/  LDC.64 R4, c[0x0][0x9e0] ;  /* 0x00027800ff047b82 */ /* 0x000e620000000a00 */
[----:B------:R-:W-:-:S05]  /*1530*/  IMAD R20, R29, 0xc0, RZ ;  /* 0x000000c01d147824 */ /* 0x000fca00078e02ff */
[----:B------:R3:W-:Y:S05]  /*1540*/  STL [R1+0x20], R20 ;  /* 0x0000201401007387 */ /* 0x0007ea0000100800 */
[----:B------:R-:W4:Y:S08]  /*1550*/  @P1 LDC R11, c[0x0][0x44c] ;  /* 0x00011300ff0b1b82 */ /* 0x000f300000000800 */
[----:B------:R-:W0:Y:S01]  /*1560*/  @P1 LDC R12, c[0x0][0x450] ;  /* 0x00011400ff0c1b82 */ /* 0x000e220000000800 */
[----:B-1----:R-:W-:Y:S01]  /*1570*/  ISETP.GE.AND P2, PT, R5, 0x1, PT ;  /* 0x000000010500780c */ /* 0x002fe20003f46270 */
[----:B--2---:R-:W-:-:S02]  /*1580*/  @P0 IMAD.IADD R24, R3, 0x1, -R0 ;  /* 0x0000000103180824 */ /* 0x004fc400078e0a00 */
[----:B------:R-:W-:Y:S02]  /*1590*/  VIADD R0, R20, 0xbf ;  /* 0x000000bf14007836 */ /* 0x000fe40000000000 */
[----:B------:R-:W-:Y:S02]  /*15a0*/  IMAD.IADD R14, R15, 0x1, R24 ;  /* 0x000000010f0e7824 */ /* 0x000fe400078e0218 */
[----:B----4-:R-:W-:-:S03]  /*15b0*/  @P1 IMAD.HI.U32 R3, R0, R11, RZ ;  /* 0x0000000b00031227 */ /* 0x010fc600078e00ff */
[----:B------:R3:W-:Y:S01]  /*15c0*/  STL [R1+0x10], R14 ;  /* 0x0000100e01007387 */ /* 0x0007e20000100800 */
[----:B------:R-:W-:Y:S01]  /*15d0*/  IMAD.MOV.U32 R7, RZ, RZ, R0 ;  /* 0x000000ffff077224 */ /* 0x000fe200078e0000 */
[----:B0-----:R-:W-:Y:S01]  /*15e0*/  @P1 SHF.R.U32.HI R7, RZ, R12, R3 ;  /* 0x0000000cff071219 */ /* 0x001fe20000011603 */
[C---:B------:R-:W-:Y:S01]  /*15f0*/  VIADD R0, R14.reuse, 0x7f ;  /* 0x0000007f0e007836 */ /* 0x040fe20000000000 */
[----:B------:R-:W-:-:S04]  /*1600*/  IADD3 R90, R14, 0x1, -R157 ;  /* 0x000000010e5a7810 */ /* 0x000fc80007ffe89d */
[----:B------:R-:W-:Y:S01]  /*1610*/  SHF.R.S32.HI R3, RZ, 0x1f, R0 ;  /* 0x0000001fff037819 */ /* 0x000fe20000011400 */
[----:B------:R-:W-:-:S03]  /*1620*/  IMAD.IADD R9, R90, 0x1, R7 ;  /* 0x000000015a097824 */ /* 0x000fc600078e0207 */
[----:B------:R-:W-:Y:S01]  /*1630*/  LEA.HI R3, R3, R0, RZ, 0x7 ;  /* 0x0000000003037211 */ /* 0x000fe200078f38ff */
[----:B------:R-:W-:-:S03]  /*1640*/  IMAD.IADD R4, R9, 0x1, R4 ;  /* 0x0000000109047824 */ /* 0x000fc600078e0204 */
[----:B------:R-:W-:Y:S01]  /*1650*/  SHF.R.S32.HI R91, RZ, 0x7, R3 ;  /* 0x00000007ff5b7819 */ /* 0x000fe20000011403 */
[----:B---3--:R-:W-:Y:S06]  /*1660*/  @!P2 BRA `(.L_x_13478) ;  /* 0x000000000048a947 */ /* 0x008fec0003800000 */
        /* <DEDUP_REMOVED lines=11> */
.L_x_13480:
[----:B------:R-:W-:-:S13]  /*1720*/  ISETP.NE.AND P0, PT, R5, 0x1, PT ;  /* 0x000000010500780c */ /* 0x000fda0003f05270 */
[----:B------:R-:W0:Y:S02]  /*1730*/  @P0 LDC.64 R6, c[0x0][0x9e8] ;  /* 0x00027a00ff060b82 */ /* 0x000e240000000a00 */
[----:B0-----:R-:W-:-:S05]  /*1740*/  @P0 IMAD.HI.U32 R6, R0, R6, RZ ;  /* 0x0000000600060227 */ /* 0x001fca00078e00ff */
[----:B------:R-:W-:-:S07]  /*1750*/  @P0 SHF.R.U32.HI R0, RZ, R7, R6 ;  /* 0x00000007ff000219 */ /* 0x000fce0000011606 */
.L_x_13481:
[----:B------:R-:W-:Y:S05]  /*1760*/  BSYNC B0 ;  /* 0x0000000000007941 */ /* 0x000fea0003800000 */
.L_x_13479:
[----:B------:R-:W-:-:S05]  /*1770*/  IMAD R3, R0, R5, R5 ;  /* 0x0000000500037224 */ /* 0x000fca00078e0205 */
[----:B------:R-:W-:-:S07]  /*1780*/  VIMNMX R4, R4, R3, PT ;  /* 0x0000000304047248 */ /* 0x000fce0003fe0100 */
.L_x_13478:
[----:B------:R-:W0:Y:S01]  /*1790*/  @P1 LDC R0, c[0x0][0x44c] ;  /* 0x00011300ff001b82 */ /* 0x000e220000000800 */
[----:B------:R-:W-:Y:S01]  /*17a0*/  VIADD R4, R4, 0x7f ;  /* 0x0000007f04047836 */ /* 0x000fe20000000000 */
[----:B------:R-:W-:Y:S01]  /*17b0*/  ULDC UR4, c[0x0][0x9dc] ;  /* 0x0002770000047ab9 */ /* 0x000fe20000000800 */
[----:B------:R-:W-:Y:S02]  /*17c0*/  IMAD.MOV.U32 R7, RZ, RZ, R20 ;  /* 0x000000ffff077224 */ /* 0x000fe400078e0014 */
[----:B------:R-:W-:Y:S01]  /*17d0*/  IMAD.IADD R92, R14, 0x1, -R157 ;  /* 0x000000010e5c7824 */ /* 0x000fe200078e0a9d */
[----:B------:R-:W-:Y:S02]  /*17e0*/  SHF.R.S32.HI R3, RZ, 0x1f, R4 ;  /* 0x0000001fff037819 */ /* 0x000fe40000011404 */
[----:B------:R-:W1:Y:S02]  /*17f0*/  @P1 LDC R9, c[0x0][0x450] ;  /* 0x00011400ff091b82 */ /* 0x000e640000000800 */
[----:B------:R-:W-:Y:S01]  /*1800*/  LEA.HI R3, R3, R4, RZ, 0x7 ;  /* 0x0000000403037211 */ /* 0x000fe200078f38ff */
[----:B0-----:R-:W-:-:S05]  /*1810*/  @P1 IMAD.HI.U32 R0, R20, R0, RZ ;  /* 0x0000000014001227 */ /* 0x001fca00078e00ff */
[----:B-1----:R-:W-:Y:S02]  /*1820*/  @P1 SHF.R.U32.HI R7, RZ, R9, R0 ;  /* 0x00000009ff071219 */ /* 0x002fe40000011600 */
[----:B------:R-:W-:-:S03]  /*1830*/  SHF.R.S32.HI R0, RZ, 0x7, R3 ;  /* 0x00000007ff007819 */ /* 0x000fc60000011403 */
[----:B------:R-:W-:Y:S01]  /*1840*/  IMAD.IADD R3, R92, 0x1, R7 ;  /* 0x000000015c037824 */ /* 0x000fe200078e0207 */
[----:B------:R-:W-:-:S03]  /*1850*/  VIMNMX R8, R91, R0, PT ;  /* 0x000000005b087248 */ /* 0x000fc60003fe0100 */
        /* <DEDUP_REMOVED lines=12> */
.L_x_13484:
[----:B------:R-:W-:-:S13]  /*1920*/  ISETP.NE.AND P0, PT, R5, 0x1, PT ;  /* 0x000000010500780c */ /* 0x000fda0003f05270 */
[----:B------:R-:W0:Y:S02]  /*1930*/  @P0 LDC.64 R6, c[0x0][0x9e8] ;  /* 0x00027a00ff060b82 */ /* 0x000e240000000a00 */
[----:B0-----:R-:W-:-:S05]  /*1940*/  @P0 IMAD.HI.U32 R4, R3, R6, RZ ;  /* 0x0000000603040227 */ /* 0x001fca00078e00ff */
[----:B------:R-:W-:-:S07]  /*1950*/  @P0 SHF.R.U32.HI R3, RZ, R7, R4 ;  /* 0x00000007ff030219 */ /* 0x000fce0000011604 */
.L_x_13485:
[----:B------:R-:W-:Y:S05]  /*1960*/  BSYNC B0 ;  /* 0x0000000000007941 */ /* 0x000fea0003800000 */
.L_x_13483:
[----:B------:R-:W-:-:S05]  /*1970*/  IMAD R3, R3, R5, RZ ;  /* 0x0000000503037224 */ /* 0x000fca00078e02ff */
[----:B------:R-:W-:-:S07]  /*1980*/  VIMNMX R0, R0, R3, !PT ;  /* 0x0000000300007248 */ /* 0x000fce0007fe0100 */
.L_x_13482:
[----:B------:R-:W-:Y:S01]  /*1990*/  SHF.R.S32.HI R3, RZ, 0x1f, R0 ;  /* 0x0000001fff037819 */ /* 0x000fe20000011400 */
[----:B------:R-:W-:Y:S01]  /*19a0*/  BSSY B0, `(.L_x_13486) ;  /* 0x000002a000007945 */ /* 0x000fe20003800000 */
[----:B------:R-:W-:Y:S02]  /*19b0*/  LOP3.LUT R14, R13, 0xff, RZ, 0xc0, !PT ;  /* 0x000000ff0d0e7812 */ /* 0x000fe400078ec0ff */
[----:B------:R-:W-:Y:S01]  /*19c0*/  LEA.HI R3, R3, R0, RZ, 0x7 ;  /* 0x0000000003037211 */ /* 0x000fe200078f38ff */
[----:B------:R-:W-:Y:S01]  /*19d0*/  IMAD.MOV.U32 R0, RZ, RZ, RZ ;  /* 0x000000ffff007224 */ /* 0x000fe200078e00ff */
[----:B------:R-:W-:Y:S01]  /*19e0*/  SHF.R.U32.HI R4, RZ, 0x10, R13 ;  /* 0x00000010ff047819 */ /* 0x000fe2000001160d */
[----:B------:R0:W-:Y:S01]  /*19f0*/  STL [R1+0x5c], R14 ;  /* 0x00005c0e01007387 */ /* 0x0001e20000100800 */
[----:B------:R-:W-:-:S03]  /*1a00*/  SHF.R.S32.HI R3, RZ, 0x7, R3 ;  /* 0x00000007ff037819 */ /* 0x000fc60000011403 */
[----:B------:R0:W-:Y:S01]  /*1a10*/  STL [R1+0x4c], R4 ;  /* 0x00004c0401007387 */ /* 0x0001e20000100800 */
[----:B------:R-:W-:-:S04]  /*1a20*/  VIMNMX R9, RZ, R3, !PT ;  /* 0x00000003ff097248 */ /* 0x000fc80007fe0100 */
        /* <DEDUP_REMOVED lines=33> */
.L_x_13487:
[----:B------:R-:W-:Y:S05]  /*1c40*/  BSYNC B0 ;  /* 0x0000000000007941 */ /* 0x000fea0003800000 */
.L_x_13486:
        /* <DEDUP_REMOVED lines=36> */
.L_x_13490:
[----:B------:R-:W-:Y:S05]  /*1e90*/  BSYNC B6 ;  /* 0x0000000000067941 */ /* 0x000fea0003800000 */
.L_x_13489:
        /* <DEDUP_REMOVED lines=20> */
.L_x_13492:
[----:B------:R-:W-:Y:S05]  /*1fe0*/  BSYNC B6 ;  /* 0x0000000000067941 */ /* 0x000fea0003800000 */
.L_x_13491:
[----:B------:R-:W-:Y:S01]  /*1ff0*/  ULDC.64 UR4, c[0x0][0x9f8] ;  /* 0x00027e0000047ab9 */ /* 0x000fe20000000a00 */
[----:B------:R-:W2:Y:S01]  /*2000*/  LDL R12, [R1+0x40] ;  /* 0x00004000010c7983 */ /* 0x000ea20000100800 */
[----:B------:R-:W-:Y:S01]  /*2010*/  ISETP.NE.U32.AND P0, PT, RZ, UR4, PT ;  /* 0x00000004ff007c0c */ /* 0x000fe2000bf05070 */
[----:B------:R-:W0:Y:S02]  /*2020*/  LDC.64 R72, c[0x0][0x300] ;  /* 0x0000c000ff487b82 */ /* 0x000e240000000a00 */
[----:B------:R-:W3:Y:S01]  /*2030*/  LDL R14, [R1+0x44] ;  /* 0x00004400010e7983 */ /* 0x000ee20000100800 */
[----:B------:R-:W-:Y:S01]  /*2040*/  ISETP.NE.AND.EX P0, PT, RZ, UR5, PT, P0 ;  /* 0x00000005ff007c0c */ /* 0x000fe2000bf05300 */
[----:B------:R-:W-:Y:S01]  /*2050*/  IMAD.IADD R28, R28, 0x1, R33 ;  /* 0x000000011c1c7824 */ /* 0x000fe200078e0221 */
[----:B------:R-:W-:Y:S01]  /*2060*/  ULDC.64 UR4, c[0x0][0xa08] ;  /* 0x0002820000047ab9 */ /* 0x000fe20000000a00 */
[----:B------:R-:W1:Y:S01]  /*2070*/  S2R R20, SR_TID.X ;  /* 0x0000000000147919 */ /* 0x000e620000002100 */
[----:B------:R-:W-:Y:S01]  /*2080*/  SHF.R.S32.HI R19, RZ, 0x1f, R18 ;  /* 0x0000001fff137819 */ /* 0x000fe20000011412 */
[----:B------:R-:W4:Y:S08]  /*2090*/  LDC R15, c[0x0][0x3f4] ;  /* 0x0000fd00ff0f7b82 */ /* 0x000f300000000800 */
[----:B------:R-:W1:Y:S08]  /*20a0*/  @P0 LDC.64 R4, c[0x0][0x9f8] ;  /* 0x00027e00ff040b82 */ /* 0x000e700000000a00 */
[----:B------:R-:W4:Y:S01]  /*20b0*/  LDC.64 R70, c[0x0][0x3f8] ;  /* 0x0000fe00ff467b82 */ /* 0x000f220000000a00 */
[----:B-1----:R-:W-:-:S05]  /*20c0*/  @P0 IMAD.WIDE R4, R31, 0x4, R4 ;  /* 0x000000041f040825 */ /* 0x002fca00078e0204 */
[----:B------:R1:W3:Y:S01]  /*20d0*/  @P0 LDG.E R31, desc[UR40][R4.64] ;  /* 0x00000028041f0981 */ /* 0x0002e2000c1e1900 */
[----:B------:R-:W-:Y:S01]  /*20e0*/  SHF.R.S32.HI R33, RZ, 0x1f, R28 ;  /* 0x0000001fff217819 */ /* 0x000fe2000001141c */
[CC--:B0-----:R-:W-:Y:S01]  /*20f0*/  IMAD.WIDE.U32 R6, R28.reuse, R72.reuse, RZ ;  /* 0x000000481c067225 */ /* 0x0c1fe200078e00ff */
[----:B------:R-:W-:Y:S02]  /*2100*/  ISETP.NE.U32.AND P0, PT, RZ, UR4, PT ;  /* 0x00000004ff007c0c */ /* 0x000fe4000bf05070 */
[----:B------:R-:W-:Y:S01]  /*2110*/  SHF.R.U32.HI R35, RZ, 0x7, R20 ;  /* 0x00000007ff237819 */ /* 0x000fe20000011614 */
[----:B------:R-:W-:Y:S01]  /*2120*/  IMAD R0, R33, R72, RZ ;  /* 0x0000004821007224 */ /* 0x000fe200078e02ff */
[----:B------:R-:W-:Y:S01]  /*2130*/  ISETP.NE.AND.EX P0, PT, RZ, UR5, PT, P0 ;  /* 0x00000005ff007c0c */ /* 0x000fe2000bf05300 */
[----:B------:R-:W-:Y:S01]  /*2140*/  ULDC.64 UR4, c[0x0][0x308] ;  /* 0x0000c20000047ab9 */ /* 0x000fe20000000a00 */
[----:B------:R-:W-:Y:S01]  /*2150*/  ISETP.NE.AND P6, PT, R35, 0x1, PT ;  /* 0x000000012300780c */ /* 0x000fe20003fc5270 */
[----:B------:R-:W-:Y:S01]  /*2160*/  IMAD R3, R28, R73, R0 ;  /* 0x000000491c037224 */ /* 0x000fe200078e0200 */
[----:B------:R-:W-:-:S03]  /*2170*/  SHF.R.S32.HI R34, RZ, 0x1f, R23 ;  /* 0x0000001fff227819 */ /* 0x000fc60000011417 */
[----:B------:R-:W-:Y:S02]  /*2180*/  IMAD.IADD R7, R7, 0x1, R3 ;  /* 0x0000000107077824 */ /* 0x000fe400078e0203 */
[----:B-1----:R-:W-:-:S04]  /*2190*/  IMAD.WIDE.U32 R4, R32, UR4, R6 ;  /* 0x0000000420047c25 */ /* 0x002fc8000f8e0006 */
[----:B------:R-:W-:Y:S01]  /*21a0*/  IMAD R5, R32, UR5, R5 ;  /* 0x0000000520057c24 */ /* 0x000fe2000f8e0205 */
[----:B------:R-:W-:Y:S01]  /*21b0*/  ULDC.64 UR4, c[0x0][0x310] ;  /* 0x0000c40000047ab9 */ /* 0x000fe20000000a00 */
[----:B------:R-:W-:Y:S01]  /*21c0*/  IMAD.WIDE.U32 R6, R23, R72, R18 ;  /* 0x0000004817067225 */ /* 0x000fe200078e0012 */
[----:B------:R-:W-:-:S03]  /*21d0*/  SHF.R.S32.HI R155, RZ, 0x1f, R154 ;  /* 0x0000001fff9b7819 */ /* 0x000fc6000001149a */
[----:B----4-:R-:W-:Y:S01]  /*21e0*/  IMAD.WIDE.U32 R52, R23, R70, R154 ;  /* 0x0000004617347225 */ /* 0x010fe200078e009a */
[----:B------:R-:W-:-:S03]  /*21f0*/  LOP3.LUT R22, R22, 0xfffffffb, RZ, 0xc0, !PT ;  /* 0xfffffffb16167812 */ /* 0x000fc600078ec0ff */
[----:B------:R-:W-:Y:S02]  /*2200*/  VIADD R65, R18, 0x20 ;  /* 0x0000002012417836 */ /* 0x000fe40000000000 */
[----:B------:R-:W-:Y:S02]  /*2210*/  VIADD R63, R35, 0x8 ;  /* 0x00000008233f7836 */ /* 0x000fe40000000000 */
[----:B------:R-:W-:Y:S02]  /*2220*/  IMAD.SHL.U32 R62, R15, 0x2, RZ ;  /* 0x000000020f3e7824 */ /* 0x000fe400078e00ff */
[C---:B--2---:R-:W-:Y:S01]  /*2230*/  IMAD.SHL.U32 R69, R12.reuse, 0x40, RZ ;  /* 0x000000400c457824 */ /* 0x044fe200078e00ff */
[----:B------:R-:W-:Y:S01]  /*2240*/  LOP3.LUT P1, RZ, R12, 0x4, RZ, 0xc0, !PT ;  /* 0x000000040cff7812 */ /* 0x000fe2000782c0ff */
[----:B------:R-:W-:Y:S01]  /*2250*/  VIADD R12, R23, 0x60 ;  /* 0x00000060170c7836 */ /* 0x000fe20000000000 */
[----:B---3--:R-:W-:Y:S02]  /*2260*/  SHF.R.S32.HI R0, RZ, 0x1f, R31 ;  /* 0x0000001fff007819 */ /* 0x008fe4000001141f */
[----:B------:R-:W-:-:S02]  /*2270*/  SEL R31, R31, RZ, !P0 ;  /* 0x000000ff1f1f7207 */ /* 0x000fc40004000000 */
[----:B------:R-:W-:-:S03]  /*2280*/  SEL R10, R0, RZ, !P0 ;  /* 0x000000ff000a7207 */ /* 0x000fc60004000000 */
[----:B------:R-:W-:Y:S02]  /*2290*/  IMAD.WIDE.U32 R56, R31, UR4, R4 ;  /* 0x000000041f387c25 */ /* 0x000fe4000f8e0004 */
[----:B------:R-:W0:Y:S02]  /*22a0*/  LDC.64 R4, c[0x0][0x408] ;  /* 0x00010200ff047b82 */ /* 0x000e240000000a00 */
[----:B------:R-:W-:Y:S01]  /*22b0*/  IMAD R0, R10, UR4, RZ ;  /* 0x000000040a007c24 */ /* 0x000fe2000f8e02ff */
[----:B------:R-:W-:-:S03]  /*22c0*/  IADD3 R75, P0, R56, R6, RZ ;  /* 0x00000006384b7210 */ /* 0x000fc60007f1e0ff */
[----:B------:R-:W-:Y:S01]  /*22d0*/  IMAD R3, R31, UR5, R0 ;  /* 0x000000051f037c24 */ /* 0x000fe2000f8e0200 */
[----:B------:R-:W-:Y:S05]  /*22e0*/  @!P6 WARPSYNC.ALL ;  /* 0x000000000000e948 */ /* 0x000fea0003800000 */
[----:B------:R-:W-:Y:S01]  /*22f0*/  ULDC.64 UR4, c[0x0][0x330] ;  /* 0x0000cc0000047ab9 */ /* 0x000fe20000000a00 */
[----:B------:R-:W-:Y:S02]  /*2300*/  IMAD R0, R34, R72, RZ ;  /* 0x0000004822007224 */ /* 0x000fe400078e02ff */
[----:B------:R-:W-:-:S04]  /*2310*/  IMAD.WIDE.U32 R8, R32, UR4, R18 ;  /* 0x0000000420087c25 */ /* 0x000fc8000f8e0012 */
[----:B------:R-:W-:Y:S01]  /*2320*/  IMAD R9, R32, UR5, R9 ;  /* 0x0000000520097c24 */ /* 0x000fe2000f8e0209 */
[----:B------:R-:W-:Y:S01]  /*2330*/  ULDC.64 UR4, c[0x0][0x338] ;  /* 0x0000ce0000047ab9 */ /* 0x000fe20000000a00 */
[----:B------:R-:W1:Y:S01]  /*2340*/  S2R R32, SR_TID.X ;  /* 0x0000000000207919 */ /* 0x000e620000002100 */
[----:B------:R-:W-:Y:S02]  /*2350*/  IMAD R11, R23, R73, R0 ;  /* 0x00000049170b7224 */ /* 0x000fe400078e0200 */
[----:B------:R-:W-:Y:S02]  /*2360*/  IMAD.IADD R76, R57, 0x1, R3 ;  /* 0x00000001394c7824 */ /* 0x000fe400078e0203 */
[----:B------:R-:W-:-:S03]  /*2370*/  IMAD R3, R10, UR4, RZ ;  /* 0x000000040a037c24 */ /* 0x000fc6000f8e02ff */
[----:B------:R-:W-:Y:S02]  /*2380*/  IADD3.X R74, R76, R7, R11, P0, !PT ;  /* 0x000000074c4a7210 */ /* 0x000fe400007fe40b */
[----:B------:R-:W-:Y:S01]  /*2390*/  ISETP.GE.AND P0, PT, R18, R15, PT ;  /* 0x0000000f1200720c */ /* 0x000fe20003f06270 */
[----:B------:R-:W-:Y:S02]  /*23a0*/  IMAD R13, R31, UR5, R3 ;  /* 0x000000051f0d7c24 */ /* 0x000fe4000f8e0203 */
[----:B------:R-:W-:Y:S01]  /*23b0*/  IMAD R0, R34, R70, RZ ;  /* 0x0000004622007224 */ /* 0x000fe200078e02ff */
[----:B------:R-:W-:Y:S01]  /*23c0*/  SEL R3, R15, RZ, P0 ;  /* 0x000000ff0f037207 */ /* 0x000fe20000000000 */
[----:B------:R-:W-:Y:S01]  /*23d0*/  IMAD.WIDE.U32 R54, R31, UR4, R8 ;  /* 0x000000041f367c25 */ /* 0x000fe2000f8e0008 */
[----:B------:R-:W-:Y:S01]  /*23e0*/  SHF.R.S32.HI R64, RZ, 0x1f, R12 ;  /* 0x0000001fff407819 */ /* 0x000fe2000001140c */
[----:B------:R-:W-:Y:S02]  /*23f0*/  ULDC UR4, c[0x0][0x2f4] ;  /* 0x0000bd0000047ab9 */ /* 0x000fe40000000800 */
[----:B------:R-:W-:-:S02]  /*2400*/  IMAD R7, R23, R71, R0 ;  /* 0x0000004717077224 */ /* 0x000fc400078e0200 */
[----:B0-----:R-:W-:Y:S02]  /*2410*/  IMAD R0, R34, R4, RZ ;  /* 0x0000000422007224 */ /* 0x001fe400078e02ff */
[----:B------:R-:W-:Y:S02]  /*2420*/  IMAD.IADD R3, R18, 0x1, R3 ;  /* 0x0000000112037824 */ /* 0x000fe400078e0203 */
[----:B------:R-:W-:-:S04]  /*2430*/  IMAD.WIDE.U32 R30, R23, R70, R18 ;  /* 0x00000046171e7225 */ /* 0x000fc800078e0012 */
[----:B------:R-:W-:-:S04]  /*2440*/  IMAD.WIDE.U32 R20, R23, R4, R154 ;  /* 0x0000000417147225 */ /* 0x000fc800078e009a */
[C---:B------:R-:W-:Y:S01]  /*2450*/  IMAD R9, R23.reuse, R5, R0 ;  /* 0x0000000517097224 */ /* 0x040fe200078e0200 */
[----:B------:R-:W-:Y:S01]  /*2460*/  SHF.R.S32.HI R0, RZ, 0x1f, R3 ;  /* 0x0000001fff007819 */ /* 0x000fe20000011403 */
[----:B------:R-:W-:-:S04]  /*2470*/  IMAD.WIDE.U32 R10, R23, R4, R18 ;  /* 0x00000004170a7225 */ /* 0x000fc800078e0012 */
[----:B------:R-:W-:Y:S02]  /*2480*/  IMAD.SHL.U32 R12, R12, 0x40, RZ ;  /* 0x000000400c0c7824 */ /* 0x000fe400078e00ff */
[----:B------:R-:W-:Y:S02]  /*2490*/  IMAD.IADD R53, R53, 0x1, R7 ;  /* 0x0000000135357824 */ /* 0x000fe400078e0207 */
[----:B------:R-:W-:Y:S01]  /*24a0*/  IMAD.IADD R31, R7, 0x1, R31 ;  /* 0x00000001071f7824 */ /* 0x000fe200078e021f */
[----:B-----5:R-:W-:Y:S01]  /*24b0*/  SHF.R.S32.HI R7, RZ, 0x1f, R2 ;  /* 0x0000001fff077819 */ /* 0x020fe20000011402 */
[----:B-1----:R-:W-:Y:S01]  /*24c0*/  VIADD R36, R32, 0xffffff80 ;  /* 0xffffff8020247836 */ /* 0x002fe20000000000 */
[----:B------:R-:W-:Y:S01]  /*24d0*/  LEA.HI R0, R0, R3, RZ, 0x3 ;  /* 0x0000000300007211 */ /* 0x000fe200078f18ff */
[----:B------:R-:W-:Y:S01]  /*24e0*/  IMAD.IADD R21, R21, 0x1, R9 ;  /* 0x0000000115157824 */ /* 0x000fe200078e0209 */
[----:B------:R-:W-:Y:S01]  /*24f0*/  LOP3.LUT R12, R12, 0x1c0, RZ, 0xc0, !PT ;  /* 0x000001c00c0c7812 */ /* 0x000fe200078ec0ff */
[----:B------:R-:W-:Y:S01]  /*2500*/  IMAD.IADD R11, R9, 0x1, R11 ;  /* 0x00000001090b7824 */ /* 0x000fe200078e020b */
[----:B------:R-:W-:Y:S01]  /*2510*/  LOP3.LUT R69, R69, 0x1c0, RZ, 0xc0, !PT ;  /* 0x000001c045457812 */ /* 0x000fe200078ec0ff */
[C---:B------:R-:W-:Y:S01]  /*2520*/  IMAD R3, R7.reuse, R70, RZ ;  /* 0x0000004607037224 */ /* 0x040fe200078e02ff */
[----:B------:R-:W-:Y:S01]  /*2530*/  SHF.L.U64.HI R68, R4, 0x7, R5 ;  /* 0x0000000704447819 */ /* 0x000fe20000010205 */
[-C--:B------:R-:W-:Y:S01]  /*2540*/  IMAD R7, R7, R4.reuse, RZ ;  /* 0x0000000407077224 */ /* 0x080fe200078e02ff */
[----:B------:R-:W-:Y:S01]  /*2550*/  SHF.R.S32.HI R32, RZ, 0x1f, R36 ;  /* 0x0000001fff207819 */ /* 0x000fe20000011424 */
[----:B------:R-:W-:-:S04]  /*2560*/  IMAD.WIDE.U32 R20, R2, R4, R20 ;  /* 0x0000000402147225 */ /* 0x000fc800078e0014 */
[----:B------:R-:W-:-:S04]  /*2570*/  IMAD.WIDE.U32 R10, R2, R4, R10 ;  /* 0x00000004020a7225 */ /* 0x000fc800078e000a */
[----:B------:R-:W-:Y:S01]  /*2580*/  IMAD.SHL.U32 R67, R4, 0x80, RZ ;  /* 0x0000008004437824 */ /* 0x000fe200078e00ff */
[----:B------:R-:W-:Y:S01]  /*2590*/  LOP3.LUT R4, R12, 0x38, R0, 0xf8, !PT ;  /* 0x000000380c047812 */ /* 0x000fe200078ef800 */
[----:B------:R-:W-:Y:S01]  /*25a0*/  VIADD R12, R23, 0x60 ;  /* 0x00000060170c7836 */ /* 0x000fe20000000000 */
[----:B------:R-:W-:Y:S01]  /*25b0*/  SHF.R.U32.HI R66, RZ, 0x3, R69 ;  /* 0x00000003ff427819 */ /* 0x000fe20000011645 */
[----:B------:R-:W-:Y:S01]  /*25c0*/  IMAD R59, R2, R71, R3 ;  /* 0x00000047023b7224 */ /* 0x000fe200078e0203 */
[----:B------:R-:W-:Y:S02]  /*25d0*/  LOP3.LUT R3, R69, 0x18, R18, 0xf8, !PT ;  /* 0x0000001845037812 */ /* 0x000fe400078ef812 */
[----:B------:R-:W-:Y:S01]  /*25e0*/  LEA.HI R32, R32, R36, RZ, 0x5 ;  /* 0x0000002420207211 */ /* 0x000fe200078f28ff */
[----:B------:R-:W-:Y:S01]  /*25f0*/  IMAD.SHL.U32 R12, R12, 0x40, RZ ;  /* 0x000000400c0c7824 */ /* 0x000fe200078e00ff */
[----:B------:R-:W-:Y:S02]  /*2600*/  LOP3.LUT R3, R3, R66, RZ, 0x3c, !PT ;  /* 0x0000004203037212 */ /* 0x000fe400078e3cff */
[----:B------:R-:W-:-:S02]  /*2610*/  SHF.R.S32.HI R32, RZ, 0x5, R32 ;  /* 0x00000005ff207819 */ /* 0x000fc40000011420 */
[----:B------:R-:W-:Y:S01]  /*2620*/  LOP3.LUT R12, R12, 0x1c0, RZ, 0xc0, !PT ;  /* 0x000001c00c0c7812 */ /* 0x000fe200078ec0ff */
[----:B------:R-:W-:Y:S02]  /*2630*/  IMAD R7, R2, R5, R7 ;  /* 0x0000000502077224 */ /* 0x000fe400078e0207 */
[----:B------:R-:W-:Y:S01]  /*2640*/  IMAD R61, R32, 0x200, R3 ;  /* 0x00000200203d7824 */ /* 0x000fe200078e0203 */
[----:B------:R-:W-:Y:S02]  /*2650*/  LOP3.LUT R3, R69, 0x38, R0, 0xf8, !PT ;  /* 0x0000003845037812 */ /* 0x000fe400078ef800 */
[----:B------:R-:W-:Y:S02]  /*2660*/  SHF.R.U32.HI R12, RZ, 0x3, R12 ;  /* 0x00000003ff0c7819 */ /* 0x000fe4000001160c */
[----:B------:R-:W-:Y:S01]  /*2670*/  @P1 LOP3.LUT R22, R22, 0x4, RZ, 0xfc, !PT ;  /* 0x0000000416161812 */ /* 0x000fe200078efcff */
[----:B------:R-:W-:Y:S01]  /*2680*/  IMAD.WIDE.U32 R52, R2, R70, R52 ;  /* 0x0000004602347225 */ /* 0x000fe200078e0034 */
[----:B------:R-:W-:-:S02]  /*2690*/  IADD3 R8, P1, R23, R28, RZ ;  /* 0x0000001c17087210 */ /* 0x000fc40007f3e0ff */
[----:B------:R-:W-:Y:S01]  /*26a0*/  LOP3.LUT R3, R3, R66, RZ, 0x3c, !PT ;  /* 0x0000004203037212 */ /* 0x000fe200078e3cff */
[----:B------:R-:W-:Y:S01]  /*26b0*/  IMAD.IADD R58, R21, 0x1, R7 ;  /* 0x00000001153a7824 */ /* 0x000fe200078e0207 */
[----:B------:R-:W-:Y:S01]  /*26c0*/  LOP3.LUT R12, R4, R12, RZ, 0x3c, !PT ;  /* 0x0000000c040c7212 */ /* 0x000fe200078e3cff */
[----:B------:R-:W-:Y:S01]  /*26d0*/  IMAD.IADD R28, R7, 0x1, R11 ;  /* 0x00000001071c7824 */ /* 0x000fe200078e020b */
[----:B------:R-:W-:Y:S01]  /*26e0*/  LOP3.LUT R7, R0, 0xfffffff8, RZ, 0xc0, !PT ;  /* 0xfffffff800077812 */ /* 0x000fe200078ec0ff */
[----:B------:R-:W-:Y:S01]  /*26f0*/  IMAD.WIDE.U32 R30, R2, R70, R30 ;  /* 0x00000046021e7225 */ /* 0x000fe200078e001e */
[----:B------:R-:W-:Y:S02]  /*2700*/  SHF.L.U64.HI R73, R72, 0x7, R73 ;  /* 0x0000000748497819 */ /* 0x000fe40000010249 */
[----:B------:R-:W-:Y:S01]  /*2710*/  SHF.L.U64.HI R71, R70, 0x7, R71 ;  /* 0x0000000746477819 */ /* 0x000fe20000010247 */
[----:B------:R-:W-:Y:S01]  /*2720*/  IMAD.X R9, R34, 0x1, R33, P1 ;  /* 0x0000000122097824 */ /* 0x000fe200008e0621 */
[----:B------:R-:W-:Y:S01]  /*2730*/  SHF.R.S32.HI R6, RZ, 0x3, R0 ;  /* 0x00000003ff067819 */ /* 0x000fe20000011400 */
[----:B------:R-:W-:Y:S01]  /*2740*/  IMAD.IADD R60, R53, 0x1, R59 ;  /* 0x00000001353c7824 */ /* 0x000fe200078e023b */
[----:B------:R-:W-:Y:S01]  /*2750*/  ISETP.GE.AND P1, PT, R18, UR4, PT ;  /* 0x0000000412007c0c */ /* 0x000fe2000bf26270 */
[----:B------:R-:W-:Y:S01]  /*2760*/  IMAD R4, R32, 0x200, R3 ;  /* 0x0000020020047824 */ /* 0x000fe200078e0203 */
[----:B------:R-:W-:Y:S01]  /*2770*/  @!P6 BAR.SYNC.DEFER_BLOCKING 0x9, 0x100 ;  /* 0x024400000000eb1d */ /* 0x000fe20000010000 */
[----:B------:R-:W-:Y:S01]  /*2780*/  IMAD.SHL.U32 R72, R72, 0x80, RZ ;  /* 0x0000008048487824 */ /* 0x000fe200078e00ff */
[----:B------:R-:W-:Y:S01]  /*2790*/  ISETP.GE.AND P2, PT, R65, UR4, PT ;  /* 0x0000000441007c0c */ /* 0x000fe2000bf46270 */
[----:B------:R-:W-:Y:S01]  /*27a0*/  IMAD.SHL.U32 R70, R70, 0x80, RZ ;  /* 0x0000008046467824 */ /* 0x000fe200078e00ff */
[----:B------:R-:W-:Y:S01]  /*27b0*/  SHF.R.S32.HI R5, RZ, 0x1f, R7 ;  /* 0x0000001fff057819 */ /* 0x000fe20000011407 */
[----:B------:R-:W-:-:S02]  /*27c0*/  IMAD.IADD R59, R59, 0x1, R31 ;  /* 0x000000013b3b7824 */ /* 0x000fc400078e021f */
[----:B------:R-:W-:Y:S02]  /*27d0*/  IMAD.IADD R3, R14, 0x1, R12 ;  /* 0x000000010e037824 */ /* 0x000fe400078e020c */
[----:B------:R-:W-:-:S07]  /*27e0*/  IMAD.IADD R0, R55, 0x1, R13 ;  /* 0x0000000137007824 */ /* 0x000fce00078e020d */
.L_x_13542:
[----:B------:R-:W2:Y:S01]  /*27f0*/  LDL R34, [R1+0x40] ;  /* 0x0000400001227983 */ /* 0x000ea20000100800 */
[----:B0-----:R-:W0:Y:S01]  /*2800*/  LDC.64 R84, c[0x0][0x300] ;  /* 0x0000c000ff547b82 */ /* 0x001e220000000a00 */
[----:B------:R-:W-:Y:S01]  /*2810*/  VIADD R32, R26, 0xffffffff ;  /* 0xffffffff1a207836 */ /* 0x000fe20000000000 */
[----:B------:R-:W-:Y:S01]  /*2820*/  LOP3.LUT R22, R22, 0xfffffffd, RZ, 0xc0, !PT ;  /* 0xfffffffd16167812 */ /* 0x000fe200078ec0ff */
[----:B------:R-:W-:Y:S05]  /*2830*/  YIELD ;  /* 0x0000000000007946 */ /* 0x000fea0003800000 */
[----:B------:R-:W-:Y:S01]  /*2840*/  SHF.R.S32.HI R77, RZ, 0x1f, R32 ;  /* 0x0000001fff4d7819 */ /* 0x000fe20000011420 */
[----:B------:R-:W1:Y:S01]  /*2850*/  LDC.64 R78, c[0x0][0x2e8] ;  /* 0x0000ba00ff4e7b82 */ /* 0x000e620000000a00 */
[-C--:B------:R-:W-:Y:S01]  /*2860*/  IMAD R13, R73, R32.reuse, RZ ;  /* 0x00000020490d7224 */ /* 0x080fe200078e02ff */
[----:B------:R-:W-:Y:S01]  /*2870*/  BSSY B0, `(.L_x_13493) ;  /* 0x00002fc000007945 */ /* 0x000fe20003800000 */
[----:B------:R-:W-:-:S04]  /*2880*/  IMAD.WIDE.U32 R14, R72, R32, RZ ;  /* 0x00000020480e7225 */ /* 0x000fc800078e00ff */
[----:B------:R-:W-:Y:S01]  /*2890*/  IMAD R13, R77, R72, R13 ;  /* 0x000000484d0d7224 */ /* 0x000fe200078e020d */
[----:B------:R-:W3:Y:S01]  /*28a0*/  LDC R86, c[0x0][0x3f4] ;  /* 0x0000fd00ff567b82 */ /* 0x000ee20000000800 */
[----:B------:R-:W-:Y:S01]  /*28b0*/  IMAD.MOV.U32 R82, RZ, RZ, R14 ;  /* 0x000000ffff527224 */ /* 0x000fe200078e000e */
[----:B------:R-:W-:Y:S01]  /*28c0*/  IADD3 R26, P3, R75, R14, RZ ;  /* 0x0000000e4b1a7210 */ /* 0x000fe20007f7e0ff */
[----:B------:R-:W-:Y:S02]  /*28d0*/  IMAD.IADD R83, R15, 0x1, R13 ;  /* 0x000000010f537824 */ /* 0x000fe400078e020d */
[----:B0-----:R-:W-:-:S04]  /*28e0*/  IMAD.WIDE.U32 R12, R84, 0x60, R82 ;  /* 0x00000060540c7825 */ /* 0x001fc800078e0052 */
[----:B------:R-:W-:Y:S01]  /*28f0*/  IMAD R33, R85, 0x60, RZ ;  /* 0x0000006055217824 */ /* 0x000fe200078e02ff */
[----:B------:R-:W-:Y:S01]  /*2900*/  IADD3 R15, P4, R75, R12, RZ ;  /* 0x0000000c4b0f7210 */ /* 0x000fe20007f9e0ff */
[----:B------:R-:W-:-:S03]  /*2910*/  IMAD R12, R152, 0x2000, R61 ;  /* 0x00002000980c7824 */ /* 0x000fc600078e023d */
[----:B------:R-:W-:Y:S01]  /*2920*/  IADD3.X R14, R74, R13, R33, P4, !PT ;  /* 0x0000000d4a0e7210 */ /* 0x000fe200027fe421 */
[----:B------:R-:W-:Y:S01]  /*2930*/  IMAD.X R13, R83, 0x1, R74, P3 ;  /* 0x00000001530d7824 */ /* 0x000fe200018e064a */
[-C--:B-1----:R-:W-:Y:S01]  /*2940*/  LEA R38, P3, R26, R78.reuse, 0x1 ;  /* 0x0000004e1a267211 */ /* 0x082fe200078608ff */
[C---:B------:R-:W-:Y:S01]  /*2950*/  VIADD R80, R12.reuse, 0x20 ;  /* 0x000000200c507836 */ /* 0x040fe20000000000 */
[C---:B------:R-:W-:Y:S01]  /*2960*/  LEA R36, P4, R15.reuse, R78, 0x1 ;  /* 0x0000004e0f247211 */ /* 0x040fe200078808ff */
[----:B------:R-:W-:Y:S01]  /*2970*/  IMAD R81, R12, 0x2, R25 ;  /* 0x000000020c517824 */ /* 0x000fe200078e0219 */
[-C--:B------:R-:W-:Y:S01]  /*2980*/  LEA.HI.X R39, R26, R79.reuse, R13, 0x1, P3 ;  /* 0x0000004f1a277211 */ /* 0x080fe200018f0c0d */
[----:B------:R-:W-:Y:S01]  /*2990*/  IMAD.MOV.U32 R26, RZ, RZ, R32 ;  /* 0x000000ffff1a7224 */ /* 0x000fe200078e0020 */
[----:B---3--:R-:W-:Y:S02]  /*29a0*/  ISETP.GE.AND P3, PT, R86, 0x1, PT ;  /* 0x000000015600780c */ /* 0x008fe40003f66270 */
[----:B------:R-:W-:-:S02]  /*29b0*/  LEA.HI.X R37, R15, R79, R14, 0x1, P4 ;  /* 0x0000004f0f257211 */ /* 0x000fc400020f0c0e */
[----:B------:R-:W-:-:S13]  /*29c0*/  ISETP.GT.AND P4, PT, R32, R27, PT ;  /* 0x0000001b2000720c */ /* 0x000fda0003f84270 */
[----:B------:R-:W-:Y:S02]  /*29d0*/  @P4 LOP3.LUT R22, R22, 0x2, RZ, 0xfc, !PT ;  /* 0x0000000216164812 */ /* 0x000fe400078efcff */
[----:B--2---:R-:W-:-:S13]  /*29e0*/  LOP3.LUT P5, RZ, R34, 0x4, RZ, 0xc0, !PT ;  /* 0x0000000422ff7812 */ /* 0x004fda00078ac0ff */
[----:B------:R-:W-:-:S04]  /*29f0*/  @P5 VIADD R80, R12, 0xffffffe0 ;  /* 0xffffffe00c505836 */ /* 0x000fc80000000000 */
[----:B------:R-:W-:Y:S01]  /*2a00*/  IMAD R80, R80, 0x2, R25 ;  /* 0x0000000250507824 */ /* 0x000fe200078e0219 */
[----:B------:R-:W-:Y:S06]  /*2a10*/  @!P3 BRA `(.L_x_13494) ;  /* 0x0000002c0014b947 */ /* 0x000fec0003800000 */
        /* <DEDUP_REMOVED lines=13> */
[----:B------:R0:W5:Y:S01]  /*2af0*/  LDL R89, [R1+0x1c] ;  /* 0x00001c0001597983 */ /* 0x0001620000100800 */
        /* <DEDUP_REMOVED lines=10> */
[----:B0-----:R-:W-:Y:S06]  /*2ba0*/  @P4 BRA `(.L_x_13497) ;  /* 0x0000000000504947 */ /* 0x001fec0003800000 */
        /* <DEDUP_REMOVED lines=16> */
[----:B------:R0:W5:Y:S02]  /*2cb0*/  @!P3 LDG.E.64 R82, desc[UR40][R14.64] ;  /* 0x000000280e52b981 */ /* 0x000164000c1e1b00 */
[----:B-----5:R-:W-:-:S13]  /*2cc0*/  ISETP.GE.AND P3, PT, R89, R86, PT ;  /* 0x000000565900720c */ /* 0x020fda0003f66270 */
[----:B------:R0:W5:Y:S04]  /*2cd0*/  @!P3 LDG.E.64 R48, desc[UR40][R12.64+0x20] ;  /* 0x000020280c30b981 */ /* 0x000168000c1e1b00 */
[----:B------:R0:W5:Y:S02]  /*2ce0*/  @!P3 LDG.E.64 R50, desc[UR40][R14.64+0x20] ;  /* 0x000020280e32b981 */ /* 0x000164000c1e1b00 */
.L_x_13497:
[----:B------:R-:W-:Y:S05]  /*2cf0*/  BSYNC B1 ;  /* 0x0000000000017941 */ /* 0x000fea0003800000 */
.L_x_13496:
        /* <DEDUP_REMOVED lines=34> */
.L_x_13499:
[----:B------:R-:W-:Y:S05]  /*2f20*/  BSYNC B1 ;  /* 0x0000000000017941 */ /* 0x000fea0003800000 */
.L_x_13498:
[----:B------:R-:W2:Y:S01]  /*2f30*/  LDL R44, [R1+0x14] ;  /* 0x00001400012c7983 */ /* 0x000ea20000100800 */
        /* <DEDUP_REMOVED lines=30> */
[----:B--2---:R-:W-:-:S13]  /*3120*/  ISETP.NE.AND P3, PT, R44, 0x3, PT ;  /* 0x000000032c00780c */ /* 0x004fda0003f65270 */
[----:B------:R-:W-:Y:S05]  /*3130*/  @!P3 BRA `(.L_x_13500) ;  /* 0x000000000004b947 */ /* 0x000fea0003800000 */
[----:B------:R-:W-:Y:S01]  /*3140*/  BPT.TRAP 0x1 ;  /* 0x000000040000795c */ /* 0x000fe20000300000 */
.L_x_13500:
[----:B------:R-:W2:Y:S01]  /*3150*/  LDL R12, [R1+0x18] ;  /* 0x00001800010c7983 */ /* 0x000ea20000100800 */
[----:B------:R-:W-:Y:S01]  /*3160*/  IMAD R77, R152, 0x8, R16 ;  /* 0x00000008984d7824 */ /* 0x000fe200078e0210 */
[----:B------:R-:W-:Y:S01]  /*3170*/  BSSY B1, `(.L_x_13501) ;  /* 0x0000004000017945 */ /* 0x000fe20003800000 */
[----:B--2---:R-:W-:-:S04]  /*3180*/  SHF.L.U32 R89, R12, 0x1f, RZ ;  /* 0x0000001f0c597819 */ /* 0x004fc800000006ff */
[----:B------:R-:W0:Y:S02]  /*3190*/  SYNCS.PHASECHK.TRANS64.TRYWAIT P6, [R77+URZ+0x16890], R89 ;  /* 0x016890594d0075a7 */ /* 0x000e2400080c017f */
[----:B0-----:R-:W-:Y:S05]  /*31a0*/  @!P6 BRA `(.L_x_13502) ;  /* 0x000001c40030e947 */ /* 0x001fea0003800000 */
.L_x_13839:
[----:B------:R-:W-:Y:S05]  /*31b0*/  BSYNC B1 ;  /* 0x0000000000017941 */ /* 0x000fea0003800000 */
.L_x_13501:
        /* <DEDUP_REMOVED lines=8> */
[----:B------:R-:W-:Y:S02]  /*3240*/  SHF.R.U64 R102, R82, 0x10, R83 ;  /* 0x0000001052667819 */ /* 0x000fe40000001253 */
[--C-:B------:R-:W-:Y:S01]  /*3250*/  SHF.R.U64 R99, R78, 0x10, R79.reuse ;  /* 0x000000104e637819 */ /* 0x100fe2000000124f */
[C---:B--2---:R-:W-:Y:S01]  /*3260*/  IMAD.U32 R78, R14.reuse, 0x10000, RZ ;  /* 0x000100000e4e7824 */ /* 0x044fe200078e00ff */
[----:B------:R-:W-:Y:S02]  /*3270*/  SHF.R.U32.HI R100, RZ, 0x10, R79 ;  /* 0x00000010ff647819 */ /* 0x000fe4000001164f */
[----:B------:R-:W-:Y:S01]  /*3280*/  LOP3.LUT R79, R14, 0xffff0000, RZ, 0xc0, !PT ;  /* 0xffff00000e4f7812 */ /* 0x000fe200078ec0ff */
[C---:B------:R-:W-:Y:S01]  /*3290*/  IMAD.U32 R14, R15.reuse, 0x10000, RZ ;  /* 0x000100000f0e7824 */ /* 0x040fe200078e00ff */
[----:B------:R-:W-:Y:S02]  /*32a0*/  LOP3.LUT R44, R15, 0xffff0000, RZ, 0xc0, !PT ;  /* 0xffff00000f2c7812 */ /* 0x000fe400078ec0ff */
[----:B------:R-:W-:-:S02]  /*32b0*/  PRMT R102, R46, 0x5432, R102 ;  /* 0x000054322e667816 */ /* 0x000fc40000000066 */
[----:B------:R-:W-:Y:S01]  /*32c0*/  SHF.R.U32.HI R104, RZ, 0x10, R83 ;  /* 0x00000010ff687819 */ /* 0x000fe20000011653 */
[----:B------:R-:W-:Y:S01]  /*32d0*/  IMAD.U32 R83, R13, 0x10000, RZ ;  /* 0x000100000d537824 */ /* 0x000fe200078e00ff */
[----:B------:R-:W-:Y:S02]  /*32e0*/  PRMT R15, R101, 0x5410, R99 ;  /* 0x00005410650f7816 */ /* 0x000fe40000000063 */
        /* <DEDUP_REMOVED lines=8> */
[----:B------:R-:W-:-:S02]  /*3370*/  IMAD.U32 R101, R100, 0x10000, RZ ;  /* 0x0001000064657824 */ /* 0x000fc400078e00ff */
[----:B------:R-:W-:Y:S02]  /*3380*/  IMAD.U32 R105, R104, 0x10000, RZ ;  /* 0x0001000068697824 */ /* 0x000fe400078e00ff */
        /* <DEDUP_REMOVED lines=9> */
[C---:B------:R-:W-:Y:S01]  /*3420*/  FFMA.FTZ R107, R78.reuse, R101, -R107 ;  /* 0x000000654e6b7223 */ /* 0x040fe2000001086b */
[----:B------:R-:W-:Y:S01]  /*3430*/  FFMA.FTZ R78, R78, R105, R99 ;  /* 0x000000694e4e7223 */ /* 0x000fe20000010063 */
[----:B------:R-:W-:Y:S01]  /*3440*/  FMUL.FTZ R101, R44, R83 ;  /* 0x000000532c657220 */ /* 0x000fe20000410000 */
[----:B------:R-:W-:Y:S01]  /*3450*/  FMUL.FTZ R99, R82, R15 ;  /* 0x0000000f52637220 */ /* 0x000fe20000410000 */
[-C--:B------:R-:W-:Y:S01]  /*3460*/  FMUL.FTZ R100, R44, R79.reuse ;  /* 0x0000004f2c647220 */ /* 0x080fe20000410000 */
[-C--:B------:R-:W-:Y:S01]  /*3470*/  FMUL.FTZ R44, R82, R102.reuse ;  /* 0x00000066522c7220 */ /* 0x080fe20000410000 */
[C---:B------:R-:W-:Y:S01]  /*3480*/  FFMA.FTZ R101, R14.reuse, R79, -R101 ;  /* 0x0000004f0e657223 */ /* 0x040fe20000010865 */
[C---:B------:R-:W-:Y:S01]  /*3490*/  FFMA.FTZ R99, R13.reuse, R102, R99 ;  /* 0x000000660d637223 */ /* 0x040fe20000010063 */
[----:B------:R-:W-:Y:S01]  /*34a0*/  FFMA.FTZ R100, R14, R83, R100 ;  /* 0x000000530e647223 */ /* 0x000fe20000010064 */
[----:B------:R-:W-:Y:S01]  /*34b0*/  FFMA.FTZ R44, R13, R15, -R44 ;  /* 0x0000000f0d2c7223 */ /* 0x000fe2000001082c */
[----:B------:R-:W-:-:S02]  /*34c0*/  F2FP.BF16.F32.PACK_AB R13, R103, R12 ;  /* 0x0000000c670d723e */ /* 0x000fc400000010ff */
[----:B------:R-:W-:Y:S02]  /*34d0*/  F2FP.BF16.F32.PACK_AB R14, R78, R107 ;  /* 0x0000006b4e0e723e */ /* 0x000fe400000010ff */
[----:B------:R-:W-:Y:S02]  /*34e0*/  F2FP.BF16.F32.PACK_AB R15, R100, R101 ;  /* 0x00000065640f723e */ /* 0x000fe400000010ff */
[----:B------:R-:W-:-:S07]  /*34f0*/  F2FP.BF16.F32.PACK_AB R12, R99, R44 ;  /* 0x0000002c630c723e */ /* 0x000fce00000010ff */
.L_x_13508:
[----:B------:R-:W-:Y:S05]  /*3500*/  BSYNC B3 ;  /* 0x0000000000037941 */ /* 0x000fea0003800000 */
.L_x_13507:
[----:B--2---:R1:W-:Y:S02]  /*3510*/  STG.E.128 desc[UR40][R38.64], R12 ;  /* 0x0000000c26007986 */ /* 0x0043e4000c101d28 */
.L_x_13506:
[----:B------:R-:W-:Y:S05]  /*3520*/  BSYNC B2 ;  /* 0x0000000000027941 */ /* 0x000fea0003800000 */
.L_x_13505:
[----:B------:R-:W-:Y:S05]  /*3530*/  @P2 BRA `(.L_x_13504) ;  /* 0x0000000000d02947 */ /* 0x000fea0003800000 */
[----:B------:R-:W2:Y:S01]  /*3540*/  LDL R44, [R1+0x1c] ;  /* 0x00001c00012c7983 */ /* 0x000ea20000100800 */
[----:B------:R-:W-:Y:S03]  /*3550*/  BSSY B2, `(.L_x_13509) ;  /* 0x0000031000027945 */ /* 0x000fe60003800000 */
[----:B-1----:R1:W3:Y:S01]  /*3560*/  LDS.128 R12, [R80+0xe000] ;  /* 0x00e00000500c7984 */ /* 0x0022e20000000c00 */
[----:B--2---:R-:W-:-:S13]  /*3570*/  ISETP.GE.AND P4, PT, R44, R86, PT ;  /* 0x000000562c00720c */ /* 0x004fda0003f86270 */
[----:B-1-3--:R-:W-:Y:S05]  /*3580*/  @P4 BRA `(.L_x_13510) ;  /* 0x0000000000b44947 */ /* 0x00afea0003800000 */
[----:B------:R-:W-:Y:S02]  /*3590*/  SHF.R.U64 R79, R50, 0x10, R51 ;  /* 0x00000010324f7819 */ /* 0x000fe40000001233 */
[----:B------:R-:W-:Y:S02]  /*35a0*/  SHF.R.U64 R83, R48, 0x10, R49 ;  /* 0x0000001030537819 */ /* 0x000fe40000001231 */
[----:B------:R-:W-:Y:S02]  /*35b0*/  SHF.R.U32.HI R48, RZ, 0x10, R51 ;  /* 0x00000010ff307819 */ /* 0x000fe40000011633 */
[----:B------:R-:W-:Y:S01]  /*35c0*/  SHF.R.U32.HI R78, RZ, 0x10, R49 ;  /* 0x00000010ff4e7819 */ /* 0x000fe20000011631 */
[----:B------:R-:W-:Y:S01]  /*35d0*/  IMAD.U32 R49, R14, 0x10000, RZ ;  /* 0x000100000e317824 */ /* 0x000fe200078e00ff */
        /* <DEDUP_REMOVED lines=13> */
[----:B------:R-:W-:Y:S01]  /*36b0*/  FMUL.FTZ R100, R48, R79 ;  /* 0x0000004f30647220 */ /* 0x000fe20000410000 */
[----:B------:R-:W-:-:S02]  /*36c0*/  IMAD.U32 R15, R13, 0x10000, RZ ;  /* 0x000100000d0f7824 */ /* 0x000fc400078e00ff */
[-C--:B------:R-:W-:Y:S01]  /*36d0*/  FMUL.FTZ R48, R48, R51.reuse ;  /* 0x0000003330307220 */ /* 0x080fe20000410000 */
[----:B------:R-:W-:Y:S01]  /*36e0*/  LOP3.LUT R95, R95, 0xffff0000, RZ, 0xc0, !PT ;  /* 0xffff00005f5f7812 */ /* 0x000fe200078ec0ff */
[C---:B------:R-:W-:Y:S01]  /*36f0*/  IMAD.U32 R13, R12.reuse, 0x10000, RZ ;  /* 0x000100000c0d7824 */ /* 0x040fe200078e00ff */
[----:B------:R-:W-:Y:S01]  /*3700*/  LOP3.LUT R97, R97, 0xffff0000, RZ, 0xc0, !PT ;  /* 0xffff000061617812 */ /* 0x000fe200078ec0ff */
[C---:B------:R-:W-:Y:S01]  /*3710*/  FFMA.FTZ R100, R15.reuse, R51, -R100 ;  /* 0x000000330f647223 */ /* 0x040fe20000010864 */
[----:B------:R-:W-:Y:S01]  /*3720*/  LOP3.LUT R12, R12, 0xffff0000, RZ, 0xc0, !PT ;  /* 0xffff00000c0c7812 */ /* 0x000fe200078ec0ff */
[----:B------:R-:W-:Y:S01]  /*3730*/  FFMA.FTZ R79, R15, R79, R48 ;  /* 0x0000004f0f4f7223 */ /* 0x000fe20000010030 */
[----:B------:R-:W-:Y:S02]  /*3740*/  IMAD.U32 R98, R98, 0x10000, RZ ;  /* 0x0001000062627824 */ /* 0x000fe400078e00ff */
[C---:B------:R-:W-:Y:S01]  /*3750*/  FMUL.FTZ R51, R44.reuse, R95 ;  /* 0x0000005f2c337220 */ /* 0x040fe20000410000 */
[-C--:B------:R-:W-:Y:S01]  /*3760*/  FMUL.FTZ R48, R44, R97.reuse ;  /* 0x000000612c307220 */ /* 0x080fe20000410000 */
[----:B------:R-:W-:Y:S01]  /*3770*/  FMUL.FTZ R102, R50, R82 ;  /* 0x0000005232667220 */ /* 0x000fe20000410000 */
[C---:B------:R-:W-:Y:S01]  /*3780*/  FMUL.FTZ R44, R12.reuse, R96 ;  /* 0x000000600c2c7220 */ /* 0x040fe20000410000 */
[----:B------:R-:W-:Y:S01]  /*3790*/  FMUL.FTZ R15, R12, R98 ;  /* 0x000000620c0f7220 */ /* 0x000fe20000410000 */
[C---:B------:R-:W-:Y:S01]  /*37a0*/  FFMA.FTZ R51, R14.reuse, R97, -R51 ;  /* 0x000000610e337223 */ /* 0x040fe20000010833 */
        /* <DEDUP_REMOVED lines=11> */
.L_x_13510:
[----:B------:R-:W-:Y:S05]  /*3860*/  BSYNC B2 ;  /* 0x0000000000027941 */ /* 0x000fea0003800000 */
.L_x_13509:
[----:B------:R2:W-:Y:S02]  /*3870*/  STG.E.128 desc[UR40][R38.64+0x40], R12 ;  /* 0x0000400c26007986 */ /* 0x0005e4000c101d28 */
.L_x_13504:
[----:B------:R-:W-:Y:S05]  /*3880*/  BSYNC B1 ;  /* 0x0000000000017941 */ /* 0x000fea0003800000 */
.L_x_13503:
[----:B------:R-:W-:Y:S05]  /*3890*/  @P5 BRA `(.L_x_13511) ;  /* 0x0000001c00e45947 */ /* 0x000fea0003800000 */
[----:B------:R-:W-:Y:S04]  /*38a0*/  BSSY B1, `(.L_x_13512) ;  /* 0x0000036000017945 */ /* 0x000fe80003800000 */
[----:B------:R-:W-:Y:S05]  /*38b0*/  @P1 BRA `(.L_x_13513) ;  /* 0x0000000000d01947 */ /* 0x000fea0003800000 */
[----:B-12---:R1:W2:Y:S01]  /*38c0*/  LDS.128 R12, [R81+0x11000] ;  /* 0x01100000510c7984 */ /* 0x0062a20000000c00 */
        /* <DEDUP_REMOVED lines=49> */
.L_x_13515:
[----:B------:R-:W-:Y:S05]  /*3be0*/  BSYNC B2 ;  /* 0x0000000000027941 */ /* 0x000fea0003800000 */
.L_x_13514:
[----:B--2---:R3:W-:Y:S02]  /*3bf0*/  STG.E.128 desc[UR40][R36.64], R12 ;  /* 0x0000000c24007986 */ /* 0x0047e4000c101d28 */
.L_x_13513:
[----:B------:R-:W-:Y:S05]  /*3c00*/  BSYNC B1 ;  /* 0x0000000000017941 */ /* 0x000fea0003800000 */
.L_x_13512:
[----:B------:R-:W-:Y:S05]  /*3c10*/  @P2 BRA `(.L_x_13511) ;  /* 0x0000001c00042947 */ /* 0x000fea0003800000 */
[----:B-12---:R-:W2:Y:S01]  /*3c20*/  LDL R38, [R1+0x1c] ;  /* 0x00001c0001267983 */ /* 0x006ea20000100800 */
[----:B------:R-:W-:Y:S03]  /*3c30*/  BSSY B1, `(.L_x_13516) ;  /* 0x0000032000017945 */ /* 0x000fe60003800000 */
[----:B---3--:R1:W3:Y:S01]  /*3c40*/  LDS.128 R12, [R80+0x11000] ;  /* 0x01100000500c7984 */ /* 0x0082e20000000c00 */
[----:B--2---:R-:W-:-:S13]  /*3c50*/  ISETP.GE.AND P4, PT, R38, R86, PT ;  /* 0x000000562600720c */ /* 0x004fda0003f86270 */
[----:B-1-3--:R-:W-:Y:S05]  /*3c60*/  @P4 BRA `(.L_x_13517) ;  /* 0x0000000000b84947 */ /* 0x00afea0003800000 */
[----:B------:R-:W-:Y:S01]  /*3c70*/  SHF.R.U64 R38, R34, 0x10, R35 ;  /* 0x0000001022267819 */ /* 0x000fe20000001223 */
[----:B------:R-:W-:Y:S01]  /*3c80*/  IMAD.U32 R34, R15, 0x10000, RZ ;  /* 0x000100000f227824 */ /* 0x000fe200078e00ff */
        /* <DEDUP_REMOVED lines=44> */
.L_x_13517:
[----:B------:R-:W-:Y:S05]  /*3f50*/  BSYNC B1 ;  /* 0x0000000000017941 */ /* 0x000fea0003800000 */
.L_x_13516:
[----:B------:R1:W-:Y:S01]  /*3f60*/  STG.E.128 desc[UR40][R36.64+0x40], R12 ;  /* 0x0000400c24007986 */ /* 0x0003e2000c101d28 */
[----:B------:R-:W-:Y:S05]  /*3f70*/  BRA `(.L_x_13511) ;  /* 0x00000018002c7947 */ /* 0x000fea0003800000 */
.L_x_13495:
[C---:B------:R-:W-:Y:S02]  /*3f80*/  ISETP.GE.AND P3, PT, R23.reuse, R88, PT ;  /* 0x000000581700720c */ /* 0x040fe40003f66270 */
[----:B------:R-:W-:Y:S02]  /*3f90*/  CS2R R34, SRZ ;  /* 0x0000000000227805 */ /* 0x000fe4000001ff00 */
[----:B------:R-:W-:Y:S01]  /*3fa0*/  CS2R R32, SRZ ;  /* 0x0000000000207805 */ /* 0x000fe2000001ff00 */
[----:B------:R-:W-:Y:S01]  /*3fb0*/  VIADD R40, R23, 0x60 ;  /* 0x0000006017287836 */ /* 0x000fe20000000000 */
[----:B------:R-:W-:-:S13]  /*3fc0*/  ISETP.GE.OR P3, PT, R18, R86, P3 ;  /* 0x000000561200720c */ /* 0x000fda0001f66670 */
[----:B------:R-:W0:Y:S01]  /*3fd0*/  @!P3 LDC.64 R36, c[0x0][0x3e8] ;  /* 0x0000fa00ff24bb82 */ /* 0x000e220000000a00 */
[----:B------:R-:W-:-:S05]  /*3fe0*/  @!P3 IADD3 R14, P4, R30, R46, RZ ;  /* 0x0000002e1e0eb210 */ /* 0x000fca0007f9e0ff */
[----:B------:R-:W-:Y:S01]  /*3ff0*/  @!P3 IMAD.X R15, R87, 0x1, R59, P4 ;  /* 0x00000001570fb824 */ /* 0x000fe200020e063b */
        /* <DEDUP_REMOVED lines=12> */
[CC--:B------:R-:W-:Y:S01]  /*40c0*/  ISETP.GE.OR P3, PT, R18.reuse, R86.reuse, P3 ;  /* 0x000000561200720c */ /* 0x0c0fe20001f66670 */
[----:B------:R-:W-:Y:S01]  /*40d0*/  BSSY B1, `(.L_x_13518) ;  /* 0x000001b000017945 */ /* 0x000fe20003800000 */
[----:B0-----:R-:W-:Y:S02]  /*40e0*/  CS2R R38, SRZ ;  /* 0x0000000000267805 */ /* 0x001fe4000001ff00 */
[----:B------:R-:W-:Y:S02]  /*40f0*/  CS2R R42, SRZ ;  /* 0x00000000002a7805 */ /* 0x000fe4000001ff00 */
[----:B------:R-:W-:Y:S02]  /*4100*/  CS2R R40, SRZ ;  /* 0x0000000000287805 */ /* 0x000fe4000001ff00 */
[----:B-1----:R-:W-:Y:S02]  /*4110*/  CS2R R36, SRZ ;  /* 0x0000000000247805 */ /* 0x002fe4000001ff00 */
[----:B------:R-:W-:-:S03]  /*4120*/  ISETP.GE.AND P4, PT, R18, R86, PT ;  /* 0x000000561200720c */ /* 0x000fc60003f86270 */
[----:B------:R-:W-:Y:S10]  /*4130*/  @P3 BRA `(.L_x_13519) ;  /* 0x0000000000503947 */ /* 0x000ff40003800000 */
        /* <DEDUP_REMOVED lines=20> */
.L_x_13519:
[----:B------:R-:W-:Y:S05]  /*4280*/  BSYNC B1 ;  /* 0x0000000000017941 */ /* 0x000fea0003800000 */
.L_x_13518:
[----:B------:R-:W2:Y:S01]  /*4290*/  LDL R48, [R1+0x14] ;  /* 0x0000140001307983 */ /* 0x000ea20000100800 */
        /* <DEDUP_REMOVED lines=35> */
.L_x_13520:
[----:B------:R-:W2:Y:S01]  /*44d0*/  LDL R44, [R1+0x18] ;  /* 0x00001800012c7983 */ /* 0x000ea20000100800 */
[----:B------:R-:W-:Y:S01]  /*44e0*/  IMAD R77, R152, 0x8, R16 ;  /* 0x00000008984d7824 */ /* 0x000fe200078e0210 */
[----:B------:R-:W0:Y:S01]  /*44f0*/  LDC R93, c[0x0][0x2f4] ;  /* 0x0000bd00ff5d7b82 */ /* 0x000e220000000800 */
[----:B------:R-:W-:Y:S01]  /*4500*/  BSSY B1, `(.L_x_13521) ;  /* 0x0000005000017945 */ /* 0x000fe20003800000 */
[----:B0-----:R-:W-:Y:S01]  /*4510*/  IMAD.IADD R95, R93, 0x1, -R62 ;  /* 0x000000015d5f7824 */ /* 0x001fe200078e0a3e */
[----:B--2---:R-:W-:-:S04]  /*4520*/  SHF.L.U32 R89, R44, 0x1f, RZ ;  /* 0x0000001f2c597819 */ /* 0x004fc800000006ff */
[----:B------:R-:W0:Y:S02]  /*4530*/  SYNCS.PHASECHK.TRANS64.TRYWAIT P5, [R77+URZ+0x16890], R89 ;  /* 0x016890594d0075a7 */ /* 0x000e2400080a017f */
[----:B0-----:R-:W-:Y:S05]  /*4540*/  @!P5 BRA `(.L_x_13522) ;  /* 0x000001b0005cd947 */ /* 0x001fea0003800000 */
.L_x_13840:
[----:B------:R-:W-:Y:S05]  /*4550*/  BSYNC B1 ;  /* 0x0000000000017941 */ /* 0x000fea0003800000 */
.L_x_13521:
        /* <DEDUP_REMOVED lines=20> */
[----:B------:R-:W-:-:S04]  /*46a0*/  SHF.R.S32.HI R46, RZ, 0x5, R46 ;  /* 0x00000005ff2e7819 */ /* 0x000fc8000001142e */
[----:B------:R-:W-:-:S04]  /*46b0*/  LOP3.LUT R45, R69, 0x38, R98, 0xf8, !PT ;  /* 0x00000038452d7812 */ /* 0x000fc800078ef862 */
[----:B------:R-:W-:-:S05]  /*46c0*/  LOP3.LUT R45, R45, R66, RZ, 0x3c, !PT ;  /* 0x000000422d2d7212 */ /* 0x000fca00078e3cff */
[----:B------:R-:W-:Y:S02]  /*46d0*/  IMAD R47, R46, 0x200, R45 ;  /* 0x000002002e2f7824 */ /* 0x000fe400078e022d */
        /* <DEDUP_REMOVED lines=8> */
[C---:B-1----:R-:W-:Y:S01]  /*4760*/  IMAD.U32 R99, R45.reuse, 0x10000, RZ ;  /* 0x000100002d637824 */ /* 0x042fe200078e00ff */
[----:B------:R-:W-:Y:S02]  /*4770*/  SHF.R.U32.HI R111, RZ, 0x10, R33 ;  /* 0x00000010ff6f7819 */ /* 0x000fe40000011621 */
[----:B------:R-:W-:Y:S02]  /*4780*/  PRMT R100, R106, 0x5432, R100 ;  /* 0x000054326a647816 */ /* 0x000fe40000000064 */
[----:B------:R-:W-:Y:S01]  /*4790*/  LOP3.LUT R101, R45, 0xffff0000, RZ, 0xc0, !PT ;  /* 0xffff00002d657812 */ /* 0x000fe200078ec0ff */
[C---:B--2---:R-:W-:Y:S01]  /*47a0*/  IMAD.U32 R45, R49.reuse, 0x10000, RZ ;  /* 0x00010000312d7824 */ /* 0x044fe200078e00ff */
[----:B------:R-:W-:Y:S01]  /*47b0*/  PRMT R111, R110, 0x5410, R111 ;  /* 0x000054106e6f7816 */ /* 0x000fe2000000006f */
[----:B------:R-:W-:Y:S01]  /*47c0*/  IMAD.U32 R116, R100, 0x10000, RZ ;  /* 0x0001000064747824 */ /* 0x000fe200078e00ff */
[----:B------:R-:W-:-:S02]  /*47d0*/  LOP3.LUT R110, R49, 0xffff0000, RZ, 0xc0, !PT ;  /* 0xffff0000316e7812 */ /* 0x000fc400078ec0ff */
[----:B------:R-:W-:Y:S01]  /*47e0*/  SHF.R.U64 R12, R12, 0x10, R13 ;  /* 0x000000100c0c7819 */ /* 0x000fe2000000120d */
[----:B------:R-:W-:Y:S02]  /*47f0*/  IMAD.U32 R112, R111, 0x10000, RZ ;  /* 0x000100006f707824 */ /* 0x000fe400078e00ff */
[C---:B------:R-:W-:Y:S01]  /*4800*/  FMUL.FTZ R49, R45.reuse, R116 ;  /* 0x000000742d317220 */ /* 0x040fe20000410000 */
[----:B------:R-:W-:Y:S02]  /*4810*/  SHF.R.U64 R13, R14, 0x10, R15 ;  /* 0x000000100e0d7819 */ /* 0x000fe4000000120f */
[----:B------:R-:W-:Y:S01]  /*4820*/  SHF.R.U64 R14, R32, 0x10, R33 ;  /* 0x00000010200e7819 */ /* 0x000fe20000001221 */
[-C--:B------:R-:W-:Y:S01]  /*4830*/  FMUL.FTZ R118, R45, R112.reuse ;  /* 0x000000702d767220 */ /* 0x080fe20000410000 */
[----:B------:R-:W-:Y:S01]  /*4840*/  FFMA.FTZ R49, R99, R112, R49 ;  /* 0x0000007063317223 */ /* 0x000fe20000010031 */
[----:B------:R-:W-:Y:S01]  /*4850*/  LOP3.LUT R111, R111, 0xffff0000, RZ, 0xc0, !PT ;  /* 0xffff00006f6f7812 */ /* 0x000fe200078ec0ff */
[----:B------:R-:W-:Y:S01]  /*4860*/  IMAD.U32 R33, R44, 0x10000, RZ ;  /* 0x000100002c217824 */ /* 0x000fe200078e00ff */
[--C-:B------:R-:W-:Y:S01]  /*4870*/  SHF.R.U64 R32, R34, 0x10, R35.reuse ;  /* 0x0000001022207819 */ /* 0x100fe20000001223 */
[----:B------:R-:W-:Y:S01]  /*4880*/  FFMA.FTZ R45, R99, R116, -R118 ;  /* 0x00000074632d7223 */ /* 0x000fe20000010876 */
[----:B------:R-:W-:Y:S01]  /*4890*/  LOP3.LUT R112, R100, 0xffff0000, RZ, 0xc0, !PT ;  /* 0xffff000064707812 */ /* 0x000fe200078ec0ff */
[CC--:B------:R-:W-:Y:S01]  /*48a0*/  FMUL.FTZ R116, R110.reuse, R111.reuse ;  /* 0x0000006f6e747220 */ /* 0x0c0fe20000410000 */
[----:B------:R-:W-:Y:S01]  /*48b0*/  SHF.R.U32.HI R34, RZ, 0x10, R35 ;  /* 0x00000010ff227819 */ /* 0x000fe20000011623 */
[----:B------:R-:W-:Y:S01]  /*48c0*/  IMAD.U32 R99, R47, 0x10000, RZ ;  /* 0x000100002f637824 */ /* 0x000fe200078e00ff */
[----:B------:R-:W-:Y:S01]  /*48d0*/  SHF.R.U32.HI R15, RZ, 0x10, R15 ;  /* 0x00000010ff0f7819 */ /* 0x000fe2000001160f */
[-C--:B------:R-:W-:Y:S01]  /*48e0*/  FMUL.FTZ R118, R110, R112.reuse ;  /* 0x000000706e767220 */ /* 0x080fe20000410000 */
[----:B------:R-:W-:Y:S01]  /*48f0*/  PRMT R13, R114, 0x5410, R13 ;  /* 0x00005410720d7816 */ /* 0x000fe2000000000d */
[C---:B------:R-:W-:Y:S01]  /*4900*/  FFMA.FTZ R110, R101.reuse, R112, -R116 ;  /* 0x00000070656e7223 */ /* 0x040fe20000010874 */
[----:B------:R-:W-:Y:S01]  /*4910*/  PRMT R114, R104, 0x5432, R34 ;  /* 0x0000543268727816 */ /* 0x000fe20000000022 */
[----:B------:R-:W-:Y:S01]  /*4920*/  FFMA.FTZ R112, R101, R111, R118 ;  /* 0x0000006f65707223 */ /* 0x000fe20000010076 */
[----:B------:R-:W-:Y:S01]  /*4930*/  PRMT R113, R113, 0x5410, R15 ;  /* 0x0000541071717816 */ /* 0x000fe2000000000f */
[----:B------:R-:W-:Y:S01]  /*4940*/  IMAD.U32 R111, R51, 0x10000, RZ ;  /* 0x00010000336f7824 */ /* 0x000fe200078e00ff */
[----:B------:R-:W-:Y:S01]  /*4950*/  PRMT R34, R103, 0x5432, R14 ;  /* 0x0000543267227816 */ /* 0x000fe2000000000e */
[C---:B------:R-:W-:Y:S01]  /*4960*/  IMAD.U32 R116, R114.reuse, 0x10000, RZ ;  /* 0x0001000072747824 */ /* 0x040fe200078e00ff */
[----:B------:R-:W-:Y:S01]  /*4970*/  LOP3.LUT R51, R51, 0xffff0000, RZ, 0xc0, !PT ;  /* 0xffff000033337812 */ /* 0x000fe200078ec0ff */
[----:B------:R-:W-:Y:S01]  /*4980*/  IMAD.U32 R118, R113, 0x10000, RZ ;  /* 0x0001000071767824 */ /* 0x000fe200078e00ff */
[----:B------:R-:W-:Y:S01]  /*4990*/  LOP3.LUT R114, R114, 0xffff0000, RZ, 0xc0, !PT ;  /* 0xffff000072727812 */ /* 0x000fe200078ec0ff */
[----:B------:R-:W-:Y:S01]  /*49a0*/  FMUL.FTZ R14, R111, R116 ;  /* 0x000000746f0e7220 */ /* 0x000fe20000410000 */
[----:B------:R-:W-:Y:S01]  /*49b0*/  LOP3.LUT R120, R113, 0xffff0000, RZ, 0xc0, !PT ;  /* 0xffff000071787812 */ /* 0x000fe200078ec0ff */
[-C--:B------:R-:W-:Y:S01]  /*49c0*/  FMUL.FTZ R111, R111, R118.reuse ;  /* 0x000000766f6f7220 */ /* 0x080fe20000410000 */
[----:B------:R-:W-:Y:S01]  /*49d0*/  PRMT R12, R105, 0x5432, R12 ;  /* 0x00005432690c7816 */ /* 0x000fe2000000000c */
[----:B------:R-:W-:Y:S01]  /*49e0*/  FFMA.FTZ R14, R99, R118, -R14 ;  /* 0x00000076630e7223 */ /* 0x000fe2000001080e */
[----:B------:R-:W-:-:S02]  /*49f0*/  IMAD.U32 R35, R48, 0x10000, RZ ;  /* 0x0001000030237824 */ /* 0x000fc400078e00ff */
[----:B------:R-:W-:Y:S01]  /*4a00*/  FFMA.FTZ R99, R99, R116, R111 ;  /* 0x0000007463637223 */ /* 0x000fe2000001006f */
[----:B------:R-:W-:Y:S01]  /*4a10*/  LOP3.LUT R47, R47, 0xffff0000, RZ, 0xc0, !PT ;  /* 0xffff00002f2f7812 */ /* 0x000fe200078ec0ff */
[C---:B------:R-:W-:Y:S01]  /*4a20*/  FMUL.FTZ R122, R51.reuse, R114 ;  /* 0x00000072337a7220 */ /* 0x040fe20000410000 */
[----:B------:R-:W-:Y:S02]  /*4a30*/  IMAD.U32 R116, R34, 0x10000, RZ ;  /* 0x0001000022747824 */ /* 0x000fe400078e00ff */
        /* <DEDUP_REMOVED lines=8> */
[----:B------:R-:W-:Y:S01]  /*4ac0*/  FMUL.FTZ R35, R35, R118 ;  /* 0x0000007623237220 */ /* 0x000fe20000410000 */
[----:B------:R-:W-:Y:S01]  /*4ad0*/  FFMA.FTZ R114, R47, R114, R124 ;  /* 0x000000722f727223 */ /* 0x000fe2000001007c */
[----:B------:R-:W-:Y:S01]  /*4ae0*/  PRMT R32, R102, 0x5432, R32 ;  /* 0x0000543266207816 */ /* 0x000fe20000000020 */
[----:B------:R-:W-:Y:S01]  /*4af0*/  FMUL.FTZ R47, R48, R51 ;  /* 0x00000033302f7220 */ /* 0x000fe20000410000 */
[C---:B------:R-:W-:Y:S01]  /*4b00*/  FFMA.FTZ R12, R33.reuse, R118, -R12 ;  /* 0x00000076210c7223 */ /* 0x040fe2000001080c */
[----:B------:R-:W-:Y:S01]  /*4b10*/  FFMA.FTZ R33, R33, R116, R35 ;  /* 0x0000007421217223 */ /* 0x000fe20000010023 */
[----:B------:R-:W-:-:S02]  /*4b20*/  IMAD.U32 R101, R50, 0x10000, RZ ;  /* 0x0001000032657824 */ /* 0x000fc400078e00ff */
[-C--:B------:R-:W-:Y:S01]  /*4b30*/  FMUL.FTZ R113, R48, R111.reuse ;  /* 0x0000006f30717220 */ /* 0x080fe20000410000 */
[----:B------:R-:W-:Y:S01]  /*4b40*/  FFMA.FTZ R35, R44, R111, -R47 ;  /* 0x0000006f2c237223 */ /* 0x000fe2000001082f */
[----:B------:R-:W-:Y:S01]  /*4b50*/  LOP3.LUT R50, R50, 0xffff0000, RZ, 0xc0, !PT ;  /* 0xffff000032327812 */ /* 0x000fe200078ec0ff */
[C---:B------:R-:W-:Y:S01]  /*4b60*/  IMAD.U32 R47, R32.reuse, 0x10000, RZ ;  /* 0x00010000202f7824 */ /* 0x040fe200078e00ff */
[----:B------:R-:W-:Y:S01]  /*4b70*/  LOP3.LUT R111, R32, 0xffff0000, RZ, 0xc0, !PT ;  /* 0xffff0000206f7812 */ /* 0x000fe200078ec0ff */
[C---:B------:R-:W-:Y:S01]  /*4b80*/  IMAD.U32 R34, R13.reuse, 0x10000, RZ ;  /* 0x000100000d227824 */ /* 0x040fe200078e00ff */
[----:B------:R-:W-:Y:S01]  /*4b90*/  LOP3.LUT R13, R13, 0xffff0000, RZ, 0xc0, !PT ;  /* 0xffff00000d0d7812 */ /* 0x000fe200078ec0ff */
[----:B------:R-:W-:Y:S02]  /*4ba0*/  IMAD.U32 R100, R46, 0x10000, RZ ;  /* 0x000100002e647824 */ /* 0x000fe400078e00ff */
        /* <DEDUP_REMOVED lines=20> */
.L_x_13526:
[----:B------:R-:W-:Y:S05]  /*4cf0*/  BSYNC B2 ;  /* 0x0000000000027941 */ /* 0x000fea0003800000 */
.L_x_13525:
        /* <DEDUP_REMOVED lines=12> */
.L_x_13524:
[----:B------:R-:W-:Y:S05]  /*4dc0*/  BSYNC B1 ;  /* 0x0000000000017941 */ /* 0x000fea0003800000 */
.L_x_13523:
        /* <DEDUP_REMOVED lines=9> */
[C---:B------:R-:W-:Y:S01]  /*4e60*/  VIADD R15, R23.reuse, 0x60 ;  /* 0x00000060170f7836 */ /* 0x040fe20000000000 */
        /* <DEDUP_REMOVED lines=28> */
[----:B------:R-:W-:Y:S01]  /*5030*/  SHF.R.U64 R48, R38, 0x10, R39 ;  /* 0x0000001026307819 */ /* 0x000fe20000001227 */
[----:B------:R-:W-:Y:S01]  /*5040*/  IMAD.U32 R38, R33, 0x10000, RZ ;  /* 0x0001000021267824 */ /* 0x000fe200078e00ff */
[----:B------:R-:W-:Y:S02]  /*5050*/  PRMT R102, R102, 0x5410, R85 ;  /* 0x0000541066667816 */ /* 0x000fe40000000055 */
[----:B------:R-:W-:Y:S02]  /*5060*/  PRMT R106, R106, 0x5410, R95 ;  /* 0x000054106a6a7816 */ /* 0x000fe4000000005f */
[----:B------:R-:W-:-:S02]  /*5070*/  SHF.R.U64 R50, R42, 0x10, R43 ;  /* 0x000000102a327819 */ /* 0x000fc4000000122b */
[----:B------:R-:W-:Y:S01]  /*5080*/  PRMT R109, R109, 0x5410, R48 ;  /* 0x000054106d6d7816 */ /* 0x000fe20000000030 */
[----:B------:R-:W-:Y:S01]  /*5090*/  IMAD.U32 R48, R102, 0x10000, RZ ;  /* 0x0001000066307824 */ /* 0x000fe200078e00ff */
[----:B------:R-:W-:Y:S01]  /*50a0*/  SHF.R.U64 R84, R40, 0x10, R41 ;  /* 0x0000001028547819 */ /* 0x000fe20000001229 */
[----:B-1----:R-:W-:Y:S01]  /*50b0*/  IMAD.U32 R41, R13, 0x10000, RZ ;  /* 0x000100000d297824 */ /* 0x002fe200078e00ff */
[----:B------:R-:W-:Y:S01]  /*50c0*/  SHF.R.U32.HI R51, RZ, 0x10, R43 ;  /* 0x00000010ff337819 */ /* 0x000fe2000001162b */
[----:B------:R-:W-:Y:S01]  /*50d0*/  IMAD.U32 R43, R106, 0x10000, RZ ;  /* 0x000100006a2b7824 */ /* 0x000fe200078e00ff */
[----:B------:R-:W-:Y:S01]  /*50e0*/  SHF.R.U32.HI R87, RZ, 0x10, R39 ;  /* 0x00000010ff577819 */ /* 0x000fe20000011627 */
[----:B------:R-:W-:Y:S01]  /*50f0*/  IMAD.U32 R40, R15, 0x10000, RZ ;  /* 0x000100000f287824 */ /* 0x000fe200078e00ff */
[----:B------:R-:W-:Y:S01]  /*5100*/  PRMT R105, R105, 0x5410, R50 ;  /* 0x0000541069697816 */ /* 0x000fe20000000032 */
[CC--:B------:R-:W-:Y:S01]  /*5110*/  FMUL.FTZ R50, R38.reuse, R48.reuse ;  /* 0x0000003026327220 */ /* 0x0c0fe20000410000 */
[----:B------:R-:W-:Y:S01]  /*5120*/  PRMT R103, R103, 0x5410, R84 ;  /* 0x0000541067677816 */ /* 0x000fe20000000054 */
[-C--:B------:R-:W-:Y:S01]  /*5130*/  FMUL.FTZ R84, R38, R43.reuse ;  /* 0x0000002b26547220 */ /* 0x080fe20000410000 */
[----:B------:R-:W-:Y:S01]  /*5140*/  PRMT R104, R104, 0x5410, R51 ;  /* 0x0000541068687816 */ /* 0x000fe20000000033 */
[C---:B------:R-:W-:Y:S01]  /*5150*/  FFMA.FTZ R38, R41.reuse, R43, -R50 ;  /* 0x0000002b29267223 */ /* 0x040fe20000010832 */
[----:B------:R-:W-:Y:S01]  /*5160*/  PRMT R108, R108, 0x5410, R87 ;  /* 0x000054106c6c7816 */ /* 0x000fe20000000057 */
[----:B------:R-:W-:Y:S01]  /*5170*/  FFMA.FTZ R41, R41, R48, R84 ;  /* 0x0000003029297223 */ /* 0x000fe20000010054 */
[----:B------:R-:W-:Y:S01]  /*5180*/  LOP3.LUT R42, R33, 0xffff0000, RZ, 0xc0, !PT ;  /* 0xffff0000212a7812 */ /* 0x000fe200078ec0ff */
[----:B------:R-:W-:Y:S01]  /*5190*/  IMAD.U32 R85, R104, 0x10000, RZ ;  /* 0x0001000068557824 */ /* 0x000fe200078e00ff */
[----:B------:R-:W-:Y:S01]  /*51a0*/  LOP3.LUT R102, R102, 0xffff0000, RZ, 0xc0, !PT ;  /* 0xffff000066667812 */ /* 0x000fe200078ec0ff */
[----:B------:R-:W-:Y:S01]  /*51b0*/  IMAD.U32 R51, R108, 0x10000, RZ ;  /* 0x000100006c337824 */ /* 0x000fe200078e00ff */
[----:B------:R-:W-:Y:S01]  /*51c0*/  LOP3.LUT R43, R106, 0xffff0000, RZ, 0xc0, !PT ;  /* 0xffff00006a2b7812 */ /* 0x000fe200078ec0ff */
[----:B------:R-:W-:Y:S01]  /*51d0*/  FMUL.FTZ R87, R46, R85 ;  /* 0x000000552e577220 */ /* 0x000fe20000410000 */
[----:B------:R-:W-:Y:S01]  /*51e0*/  SHF.R.U64 R86, R36, 0x10, R37 ;  /* 0x0000001024567819 */ /* 0x000fe20000001225 */
[CC--:B------:R-:W-:Y:S01]  /*51f0*/  FMUL.FTZ R50, R42.reuse, R102.reuse ;  /* 0x000000662a327220 */ /* 0x0c0fe20000410000 */
[----:B------:R-:W-:Y:S01]  /*5200*/  LOP3.LUT R39, R13, 0xffff0000, RZ, 0xc0, !PT ;  /* 0xffff00000d277812 */ /* 0x000fe200078ec0ff */
[----:B------:R-:W-:Y:S01]  /*5210*/  FMUL.FTZ R42, R42, R43 ;  /* 0x0000002b2a2a7220 */ /* 0x000fe20000410000 */
[----:B------:R-:W-:Y:S01]  /*5220*/  LOP3.LUT R35, R35, 0xffff0000, RZ, 0xc0, !PT ;  /* 0xffff000023237812 */ /* 0x000fe200078ec0ff */
[----:B------:R-:W-:Y:S01]  /*5230*/  FMUL.FTZ R46, R46, R51 ;  /* 0x000000332e2e7220 */ /* 0x000fe20000410000 */
[----:B------:R-:W-:Y:S01]  /*5240*/  LOP3.LUT R104, R104, 0xffff0000, RZ, 0xc0, !PT ;  /* 0xffff000068687812 */ /* 0x000fe200078ec0ff */
[----:B------:R-:W-:Y:S01]  /*5250*/  FFMA.FTZ R43, R39, R43, -R50 ;  /* 0x0000002b272b7223 */ /* 0x000fe20000010832 */
[----:B------:R-:W-:Y:S01]  /*5260*/  PRMT R107, R107, 0x5410, R86 ;  /* 0x000054106b6b7816 */ /* 0x000fe20000000056 */
[----:B------:R-:W-:Y:S01]  /*5270*/  FFMA.FTZ R42, R39, R102, R42 ;  /* 0x00000066272a7223 */ /* 0x000fe2000001002a */
[----:B------:R-:W-:Y:S01]  /*5280*/  LOP3.LUT R108, R108, 0xffff0000, RZ, 0xc0, !PT ;  /* 0xffff00006c6c7812 */ /* 0x000fe200078ec0ff */
[----:B------:R-:W-:Y:S01]  /*5290*/  FFMA.FTZ R39, R40, R51, -R87 ;  /* 0x0000003328277223 */ /* 0x000fe20000010857 */
[----:B------:R-:W-:Y:S01]  /*52a0*/  LOP3.LUT R37, R15, 0xffff0000, RZ, 0xc0, !PT ;  /* 0xffff00000f257812 */ /* 0x000fe200078ec0ff */
[----:B------:R-:W-:Y:S01]  /*52b0*/  FMUL.FTZ R50, R35, R104 ;  /* 0x0000006823327220 */ /* 0x000fe20000410000 */
[----:B------:R-:W-:-:S02]  /*52c0*/  IMAD.U32 R33, R32, 0x10000, RZ ;  /* 0x0001000020217824 */ /* 0x000fc400078e00ff */
[----:B------:R-:W-:Y:S01]  /*52d0*/  FFMA.FTZ R40, R40, R85, R46 ;  /* 0x0000005528287223 */ /* 0x000fe2000001002e */
[----:B------:R-:W-:Y:S02]  /*52e0*/  IMAD.U32 R48, R103, 0x10000, RZ ;  /* 0x0001000067307824 */ /* 0x000fe400078e00ff */
[-C--:B------:R-:W-:Y:S01]  /*52f0*/  FMUL.FTZ R84, R35, R108.reuse ;  /* 0x0000006c23547220 */ /* 0x080fe20000410000 */
[----:B------:R-:W-:Y:S02]  /*5300*/  IMAD.U32 R46, R107, 0x10000, RZ ;  /* 0x000100006b2e7824 */ /* 0x000fe400078e00ff */
[----:B------:R-:W-:Y:S01]  /*5310*/  FFMA.FTZ R108, R37, R108, -R50 ;  /* 0x0000006c256c7223 */ /* 0x000fe20000010832 */
[C---:B------:R-:W-:Y:S01]  /*5320*/  FMUL.FTZ R50, R33.reuse, R48 ;  /* 0x0000003021327220 */ /* 0x040fe20000410000 */
[----:B------:R-:W-:Y:S02]  /*5330*/  IMAD.U32 R13, R12, 0x10000, RZ ;  /* 0x000100000c0d7824 */ /* 0x000fe400078e00ff */
[----:B------:R-:W-:Y:S01]  /*5340*/  FMUL.FTZ R33, R33, R46 ;  /* 0x0000002e21217220 */ /* 0x000fe20000410000 */
[----:B------:R-:W-:Y:S01]  /*5350*/  LOP3.LUT R36, R32, 0xffff0000, RZ, 0xc0, !PT ;  /* 0xffff000020247812 */ /* 0x000fe200078ec0ff */
[C---:B------:R-:W-:Y:S01]  /*5360*/  IMAD.U32 R15, R14.reuse, 0x10000, RZ ;  /* 0x000100000e0f7824 */ /* 0x040fe200078e00ff */
[----:B------:R-:W-:Y:S01]  /*5370*/  LOP3.LUT R103, R103, 0xffff0000, RZ, 0xc0, !PT ;  /* 0xffff000067677812 */ /* 0x000fe200078ec0ff */
[----:B------:R-:W-:Y:S01]  /*5380*/  FFMA.FTZ R48, R13, R48, R33 ;  /* 0x000000300d307223 */ /* 0x000fe20000010021 */
[----:B------:R-:W-:Y:S01]  /*5390*/  LOP3.LUT R107, R107, 0xffff0000, RZ, 0xc0, !PT ;  /* 0xffff00006b6b7812 */ /* 0x000fe200078ec0ff */
[----:B------:R-:W-:Y:S01]  /*53a0*/  FFMA.FTZ R85, R37, R104, R84 ;  /* 0x0000006825557223 */ /* 0x000fe20000010054 */
[----:B------:R-:W-:Y:S01]  /*53b0*/  LOP3.LUT R32, R14, 0xffff0000, RZ, 0xc0, !PT ;  /* 0xffff00000e207812 */ /* 0x000fe200078ec0ff */
[----:B------:R-:W-:Y:S01]  /*53c0*/  IMAD.U32 R14, R34, 0x10000, RZ ;  /* 0x00010000220e7824 */ /* 0x000fe200078e00ff */
[----:B------:R-:W-:Y:S01]  /*53d0*/  LOP3.LUT R12, R12, 0xffff0000, RZ, 0xc0, !PT ;  /* 0xffff00000c0c7812 */ /* 0x000fe200078ec0ff */
[----:B------:R-:W-:Y:S01]  /*53e0*/  FFMA.FTZ R50, R13, R46, -R50 ;  /* 0x0000002e0d327223 */ /* 0x000fe20000010832 */
[----:B------:R-:W-:Y:S01]  /*53f0*/  IMAD.U32 R33, R105, 0x10000, RZ ;  /* 0x0001000069217824 */ /* 0x000fe200078e00ff */
[----:B------:R-:W-:Y:S01]  /*5400*/  LOP3.LUT R34, R34, 0xffff0000, RZ, 0xc0, !PT ;  /* 0xffff000022227812 */ /* 0x000fe200078ec0ff */
[C---:B------:R-:W-:Y:S01]  /*5410*/  FMUL.FTZ R35, R36.reuse, R103 ;  /* 0x0000006724237220 */ /* 0x040fe20000410000 */
        /* <DEDUP_REMOVED lines=26> */
.L_x_13528:
[----:B------:R-:W-:Y:S05]  /*55c0*/  BSYNC B1 ;  /* 0x0000000000017941 */ /* 0x000fea0003800000 */
.L_x_13527:
[----:B-1----:R3:W-:Y:S01]  /*55d0*/  STG.E.128 desc[UR40][R44.64], R12 ;  /* 0x0000000c2c007986 */ /* 0x0027e2000c101d28 */
[----:B------:R-:W-:-:S13]  /*55e0*/  ISETP.GE.AND P4, PT, R49, R93, PT ;  /* 0x0000005d3100720c */ /* 0x000fda0003f86270 */
[----:B------:R-:W-:Y:S05]  /*55f0*/  @P4 BRA `(.L_x_13511) ;  /* 0x00000000008c4947 */ /* 0x000fea0003800000 */
[--C-:B---3--:R-:W-:Y:S02]  /*5600*/  SHF.R.S32.HI R12, RZ, 0x1f, R49.reuse ;  /* 0x0000001fff0c7819 */ /* 0x108fe40000011431 */
[----:B------:R-:W-:-:S04]  /*5610*/  IADD3 R49, P4, P5, R56, R82, R49 ;  /* 0x0000005238317210 */ /* 0x000fc80007d9e031 */
[----:B------:R-:W-:Y:S02]  /*5620*/  IADD3.X R12, R76, R47, R12, P4, P5 ;  /* 0x0000002f4c0c7210 */ /* 0x000fe400027ea40c */
[----:B------:R-:W-:-:S04]  /*5630*/  LEA R78, P4, R49, R78, 0x1 ;  /* 0x0000004e314e7211 */ /* 0x000fc800078808ff */
[----:B------:R-:W-:-:S05]  /*5640*/  LEA.HI.X R79, R49, R79, R12, 0x1, P4 ;  /* 0x0000004f314f7211 */ /* 0x000fca00020f0c0c */
[----:B--2---:R4:W-:Y:S01]  /*5650*/  STG.E.128 desc[UR40][R78.64], R32 ;  /* 0x000000204e007986 */ /* 0x0049e2000c101d28 */
[----:B------:R-:W-:Y:S05]  /*5660*/  BRA `(.L_x_13511) ;  /* 0x0000000000707947 */ /* 0x000fea0003800000 */
.L_x_13494:
[----:B------:R-:W2:Y:S02]  /*5670*/  LDL R12, [R1+0x14] ;  /* 0x00001400010c7983 */ /* 0x000ea40000100800 */
[----:B--2---:R-:W-:-:S13]  /*5680*/  ISETP.NE.AND P3, PT, R12, 0x3, PT ;  /* 0x000000030c00780c */ /* 0x004fda0003f65270 */
[----:B------:R-:W-:Y:S05]  /*5690*/  @!P3 BRA `(.L_x_13529) ;  /* 0x000000000004b947 */ /* 0x000fea0003800000 */
[----:B------:R-:W-:Y:S01]  /*56a0*/  BPT.TRAP 0x1 ;  /* 0x000000040000795c */ /* 0x000fe20000300000 */
.L_x_13529:
        /* <DEDUP_REMOVED lines=8> */
.L_x_13841:
[----:B------:R-:W-:Y:S05]  /*5730*/  BSYNC B1 ;  /* 0x0000000000017941 */ /* 0x000fea0003800000 */
.L_x_13530:
[----:B------:R-:W-:Y:S01]  /*5740*/  ISETP.GE.AND P4, PT, R23, R88, PT ;  /* 0x000000581700720c */ /* 0x000fe20003f86270 */
[----:B------:R-:W-:-:S12]  /*5750*/  BSSY B1, `(.L_x_13532) ;  /* 0x0000006000017945 */ /* 0x000fd80003800000 */
[----:B------:R-:W-:Y:S05]  /*5760*/  @P4 BRA `(.L_x_13533) ;  /* 0x0000000000104947 */ /* 0x000fea0003800000 */
[----:B------:R-:W1:Y:S04]  /*5770*/  @!P1 LDS.128 R12, [R81+0xe000] ;  /* 0x00e00000510c9984 */ /* 0x000e680000000c00 */
[----:B------:R-:W2:Y:S04]  /*5780*/  @!P2 LDS.128 R32, [R80+0xe000] ;  /* 0x00e000005020a984 */ /* 0x000ea80000000c00 */
[----:B-1----:R1:W-:Y:S04]  /*5790*/  @!P1 STG.E.128 desc[UR40][R38.64], R12 ;  /* 0x0000000c26009986 */ /* 0x0023e8000c101d28 */
[----:B--2---:R1:W-:Y:S02]  /*57a0*/  @!P2 STG.E.128 desc[UR40][R38.64+0x40], R32 ;  /* 0x000040202600a986 */ /* 0x0043e4000c101d28 */
.L_x_13533:
[----:B------:R-:W-:Y:S05]  /*57b0*/  BSYNC B1 ;  /* 0x0000000000017941 */ /* 0x000fea0003800000 */
.L_x_13532:
[----:B-1----:R-:W-:-:S05]  /*57c0*/  VIADD R12, R23, 0x60 ;  /* 0x00000060170c7836 */ /* 0x002fca0000000000 */
[----:B------:R-:W-:-:S13]  /*57d0*/  ISETP.GE.AND P4, PT, R12, R88, PT ;  /* 0x000000580c00720c */ /* 0x000fda0003f86270 */
[----:B------:R-:W-:Y:S05]  /*57e0*/  @P4 BRA `(.L_x_13511) ;  /* 0x0000000000104947 */ /* 0x000fea0003800000 */
[----:B------:R-:W1:Y:S04]  /*57f0*/  @!P1 LDS.128 R12, [R81+0x11000] ;  /* 0x01100000510c9984 */ /* 0x000e680000000c00 */
[----:B------:R-:W2:Y:S04]  /*5800*/  @!P2 LDS.128 R32, [R80+0x11000] ;  /* 0x011000005020a984 */ /* 0x000ea80000000c00 */
[----:B-1----:R1:W-:Y:S04]  /*5810*/  @!P1 STG.E.128 desc[UR40][R36.64], R12 ;  /* 0x0000000c24009986 */ /* 0x0023e8000c101d28 */
[----:B--2---:R1:W-:Y:S02]  /*5820*/  @!P2 STG.E.128 desc[UR40][R36.64+0x40], R32 ;  /* 0x000040202400a986 */ /* 0x0043e4000c101d28 */
.L_x_13511:
[----:B------:R-:W-:Y:S05]  /*5830*/  BSYNC B0 ;  /* 0x0000000000007941 */ /* 0x000fea0003800000 */
.L_x_13493:
[----:B-123--:R-:W1:Y:S01]  /*5840*/  S2R R12, SR_TID.X ;  /* 0x00000000000c7919 */ /* 0x00ee620000002100 */
        /* <DEDUP_REMOVED lines=16> */
.L_x_13535:
[----:B------:R-:W-:Y:S05]  /*5950*/  BSYNC B0 ;  /* 0x0000000000007941 */ /* 0x000fea0003800000 */
.L_x_13534:
[----:B------:R-:W2:Y:S01]  /*5960*/  SYNCS.PHASECHK.TRANS64.TRYWAIT P3, [R77+URZ+0x168b0], R89 ;  /* 0x0168b0594d0075a7 */ /* 0x000ea2000806017f */
[----:B------:R-:W-:Y:S01]  /*5970*/  ULDC UR42, c[0x0][0x2f4] ;  /* 0x0000bd00002a7ab9 */ /* 0x000fe20000000800 */
[----:B------:R-:W-:Y:S01]  /*5980*/  ULDC.64 UR36, c[0x0][0x328] ;  /* 0x0000ca0000247ab9 */ /* 0x000fe20000000a00 */
[----:B------:R-:W-:Y:S01]  /*5990*/  ULDC.64 UR38, c[0x0][0x318] ;  /* 0x0000c60000267ab9 */ /* 0x000fe20000000a00 */
[----:B------:R-:W-:Y:S01]  /*59a0*/  BSSY B0, `(.L_x_13536) ;  /* 0x0000003000007945 */ /* 0x000fe20003800000 */
[----:B----4-:R-:W-:-:S03]  /*59b0*/  IMAD.WIDE R32, R26, 0x80, R8 ;  /* 0x000000801a207825 */ /* 0x010fc600078e0208 */
[----:B--2---:R-:W-:Y:S05]  /*59c0*/  @!P3 BRA `(.L_x_13537) ;  /* 0x0000019c0064b947 */ /* 0x004fea0003800000 */
.L_x_13842:
[----:B------:R-:W-:Y:S05]  /*59d0*/  BSYNC B0 ;  /* 0x0000000000007941 */ /* 0x000fea0003800000 */
.L_x_13536:
        /* <DEDUP_REMOVED lines=17> */
.L_x_13539:
[----:B------:R-:W-:Y:S05]  /*5af0*/  BSYNC B0 ;  /* 0x0000000000007941 */ /* 0x000fea0003800000 */
.L_x_13538:
        /* <DEDUP_REMOVED lines=20> */
.L_x_13541:
[----:B------:R-:W-:Y:S05]  /*5c40*/  BSYNC B0 ;  /* 0x0000000000007941 */ /* 0x000fea0003800000 */
.L_x_13540:
[----:B-1----:R-:W3:Y:S01]  /*5c50*/  LDL.LU R13, [R1+0x18] ;  /* 0x00001800010d7983 */ /* 0x002ee20000300800 */
[----:B------:R-:W-:Y:S01]  /*5c60*/  VIADD R152, R152, 0x1 ;  /* 0x0000000198987836 */ /* 0x000fe20000000000 */
[----:B------:R-:W-:Y:S01]  /*5c70*/  LOP3.LUT P5, RZ, R22, 0x2, RZ, 0xc0, !PT ;  /* 0x0000000216ff7812 */ /* 0x000fe200078ac0ff */
        /* <DEDUP_REMOVED lines=11> */
[----:B------:R-:W-:Y:S01]  /*5d30*/  SEL R152, R152, RZ, P3 ;  /* 0x000000ff98987207 */ /* 0x000fe20001800000 */
[----:B------:R0:W-:Y:S01]  /*5d40*/  @!P4 SYNCS.ARRIVE.TRANS64.RED.A1T0 RZ, [R77+URZ], RZ ;  /* 0x000000ff4dffc9a7 */ /* 0x0001e2000810043f */
        /* <DEDUP_REMOVED lines=8> */
.L_x_13488:
[----:B------:R-:W2:Y:S01]  /*5dd0*/  LDL R10, [R1+0x20] ;  /* 0x00002000010a7983 */ /* 0x000ea20000100800 */
[----:B------:R-:W0:Y:S08]  /*5de0*/  LDC R0, c[0x0][0x448] ;  /* 0x00011200ff007b82 */ /* 0x000e300000000800 */
        /* <DEDUP_REMOVED lines=10> */
[----:B------:R-:W0:Y:S01]  /*5e90*/  FENCE.VIEW.ASYNC.G ;  /* 0x00000000000073c6 */ /* 0x000e220000000100 */
[----:B------:R-:W-:Y:S05]  /*5ea0*/  WARPSYNC.ALL ;  /* 0x0000000000007948 */ /* 0x000fea0003800000 */
[----:B0-----:R-:W-:Y:S06]  /*5eb0*/  BAR.ARV 0xc, 0x200 ;  /* 0x0308000000007b1d */ /* 0x001fec0000002000 */
.L_x_13543:
        /* <DEDUP_REMOVED lines=13> */
.L_x_13546:
[----:B------:R-:W-:-:S13]  /*5f90*/  ISETP.NE.AND P0, PT, R7, 0x1, PT ;  /* 0x000000010700780c */ /* 0x000fda0003f05270 */
[----:B------:R-:W0:Y:S02]  /*5fa0*/  @P0 LDC.64 R4, c[0x0][0x9e8] ;  /* 0x00027a00ff040b82 */ /* 0x000e240000000a00 */
[----:B0-----:R-:W-:-:S05]  /*5fb0*/  @P0 IMAD.HI.U32 R4, R3, R4, RZ ;  /* 0x0000000403040227 */ /* 0x001fca00078e00ff */
[----:B------:R-:W-:-:S07]  /*5fc0*/  @P0 SHF.R.U32.HI R3, RZ, R5, R4 ;  /* 0x00000005ff030219 */ /* 0x000fce0000011604 */
.L_x_13547:
[----:B------:R-:W-:Y:S05]  /*5fd0*/  BSYNC B0 ;  /* 0x0000000000007941 */ /* 0x000fea0003800000 */
.L_x_13545:
[----:B------:R-:W-:-:S05]  /*5fe0*/  IMAD R3, R3, R7, R7 ;  /* 0x0000000703037224 */ /* 0x000fca00078e0207 */
[----:B------:R-:W-:-:S07]  /*5ff0*/  VIMNMX R0, R0, R3, PT ;  /* 0x0000000300007248 */ /* 0x000fce0003fe0100 */
.L_x_13544:
        /* <DEDUP_REMOVED lines=24> */
.L_x_13550:
[----:B------:R-:W-:-:S13]  /*6180*/  ISETP.NE.AND P0, PT, R7, 0x1, PT ;  /* 0x000000010700780c */ /* 0x000fda0003f05270 */
[----:B------:R-:W0:Y:S02]  /*6190*/  @P0 LDC.64 R4, c[0x0][0x9e8] ;  /* 0x00027a00ff040b82 */ /* 0x000e240000000a00 */
[----:B0-----:R-:W-:-:S05]  /*61a0*/  @P0 IMAD.HI.U32 R4, R3, R4, RZ ;  /* 0x0000000403040227 */ /* 0x001fca00078e00ff */
[----:B------:R-:W-:-:S07]  /*61b0*/  @P0 SHF.R.U32.HI R3, RZ, R5, R4 ;  /* 0x00000005ff030219 */ /* 0x000fce0000011604 */
.L_x_13551:
[----:B------:R-:W-:Y:S05]  /*61c0*/  BSYNC B0 ;  /* 0x0000000000007941 */ /* 0x000fea0003800000 */
.L_x_13549:
[----:B------:R-:W-:-:S05]  /*61d0*/  IMAD R3, R3, R7, RZ ;  /* 0x0000000703037224 */ /* 0x000fca00078e02ff */
[----:B------:R-:W-:-:S07]  /*61e0*/  VIMNMX R0, R0, R3, !PT ;  /* 0x0000000300007248 */ /* 0x000fce0007fe0100 */
.L_x_13548:
        /* <DEDUP_REMOVED lines=40> */
.L_x_13553:
[----:B------:R-:W-:Y:S05]  /*6470*/  BSYNC B0 ;  /* 0x0000000000007941 */ /* 0x000fea0003800000 */
.L_x_13552:
        /* <DEDUP_REMOVED lines=18> */
[----:B--2---:R-:W-:-:S05]  /*65a0*/  IMAD R0, R0, R88, R9 ;  /* 0x0000005800007224 */ /* 0x004fca00078e0209 */
[----:B------:R0:W-:Y:S01]  /*65b0*/  STL [R1+0x38], R0 ;  /* 0x0000380001007387 */ /* 0x0001e20000100800 */
[----:B------:R-:W-:Y:S02]  /*65c0*/  VIADDMNMX R88, R0, R88, R91, PT ;  /* 0x0000005800587246 */ /* 0x000fe4000380015b */
[----:B------:R-:W-:Y:S02]  /*65d0*/  CS2R R90, SRZ ;  /* 0x00000000005a7805 */ /* 0x000fe4000001ff00 */
        /* <DEDUP_REMOVED lines=11> */
.L_x_13845:
[----:B------:R-:W1:Y:S01]  /*6690*/  LDL R3, [R1+0x24] ;  /* 0x0000240001037983 */ /* 0x000e620000100800 */
[----:B------:R-:W-:Y:S01]  /*66a0*/  BSSY B6, `(.L_x_13556) ;  /* 0x000001b000067945 */ /* 0x000fe20003800000 */
[----:B-1----:R-:W-:-:S05]  /*66b0*/  IMAD.HI R0, R3, 0x55555556, RZ ;  /* 0x5555555603007827 */ /* 0x002fca00078e02ff */
[----:B------:R-:W-:-:S05]  /*66c0*/  LEA.HI R0, R0, R0, RZ, 0x1 ;  /* 0x0000000000007211 */ /* 0x000fca00078f08ff */
[----:B------:R-:W-:Y:S02]  /*66d0*/  IMAD R0, R0, -0x3, R3 ;  /* 0xfffffffd00007824 */ /* 0x000fe400078e0203 */
[----:B------:R-:W-:-:S04]  /*66e0*/  VIADD R3, R16, 0x8400 ;  /* 0x0000840010037836 */ /* 0x000fc80000000000 */
[----:B------:R-:W-:Y:S01]  /*66f0*/  IMAD R0, R0, 0x2000, R3 ;  /* 0x0000200000007824 */ /* 0x000fe200078e0203 */
[----:B------:R-:W-:-:S04]  /*6700*/  LOP3.LUT P0, RZ, R3, 0x3ff, RZ, 0xc0, !PT ;  /* 0x000003ff03ff7812 */ /* 0x000fc8000780c0ff */
[----:B------:R-:W-:Y:S02]  /*6710*/  SHF.R.U32.HI R0, RZ, 0x4, R0 ;  /* 0x00000004ff007819 */ /* 0x000fe40000011600 */
[----:B------:R-:W-:Y:S02]  /*6720*/  P2R R24, PR, RZ, 0x1 ;  /* 0x00000001ff187803 */ /* 0x000fe40000000000 */
[----:B------:R-:W-:-:S05]  /*6730*/  LOP3.LUT R28, R0, 0x3fff, RZ, 0xc0, !PT ;  /* 0x00003fff001c7812 */ /* 0x000fca00078ec0ff */
        /* <DEDUP_REMOVED lines=17> */
.L_x_13557:
[----:B------:R-:W-:Y:S05]  /*6850*/  BSYNC B6 ;  /* 0x0000000000067941 */ /* 0x000fea0003800000 */
.L_x_13556:
        /* <DEDUP_REMOVED lines=13> */
.L_x_13561:
[----:B--2---:R2:W3:Y:S02]  /*6930*/  SYNCS.PHASECHK.TRANS64.TRYWAIT P0, [R16+URZ+0x16800], R3 ;  /* 0x01680003100075a7 */ /* 0x0044e4000800017f */
[----:B---3--:R-:W-:Y:S05]  /*6940*/  @!P0 NANOSLEEP.SYNCS 0x989680 ;  /* 0x009896800000895d */ /* 0x008fea0003900000 */
[----:B------:R-:W3:Y:S02]  /*6950*/  @!P0 SYNCS.PHASECHK.TRANS64 P0, [R16+URZ+0x16800], R3 ;  /* 0x01680003100085a7 */ /* 0x000ee4000800007f */
[----:B---3--:R-:W-:Y:S05]  /*6960*/  @!P0 BRA `(.L_x_13561) ;  /* 0xfffffffc00f08947 */ /* 0x008fea000383ffff */
.L_x_13560:
[----:B------:R-:W-:Y:S05]  /*6970*/  BSYNC B0 ;  /* 0x0000000000007941 */ /* 0x000fea0003800000 */
.L_x_13559:
[----:B------:R-:W-:Y:S05]  /*6980*/  BRA `(.L_x_13562) ;  /* 0x0000003000207947 */ /* 0x000fea0003800000 */
.L_x_13558:
        /* <DEDUP_REMOVED lines=27> */
[----:B-1----:R-:W-:-:S07]  /*6b40*/  IMAD.MOV.U32 R13, RZ, RZ, RZ ;  /* 0x000000ffff0d7224 */ /* 0x002fce00078e00ff */
[----:B------:R-:W-:-:S07]  /*6b50*/  LEPC R20, `(.L_x_13564) ;  /* 0x000000001014794e */ /* 0x000fce0000000000 */
[----:B0-2---:R-:W-:Y:S05]  /*6b60*/  CALL.ABS.NOINC R2 ;  /* 0x0000000002007343 */ /* 0x005fea0003c00000 */
.L_x_13564:
[----:B------:R-:W-:Y:S05]  /*6b70*/  BSYNC B6 ;  /* 0x0000000000067941 */ /* 0x000fea0003800000 */
.L_x_13563:
[----:B------:R-:W2:Y:S01]  /*6b80*/  LDL R2, [R1+0x20] ;  /* 0x0000200001027983 */ /* 0x000ea20000100800 */
[----:B------:R-:W-:Y:S01]  /*6b90*/  ULDC.U8 UR4, c[0x0][0x410] ;  /* 0x0001040000047ab9 */ /* 0x000fe20000000000 */
[----:B------:R-:W-:Y:S01]  /*6ba0*/  BSSY B0, `(.L_x_13565) ;  /* 0x00002de000007945 */ /* 0x000fe20003800000 */
[----:B------:R-:W-:Y:S01]  /*6bb0*/  ISETP.NE.AND P0, PT, RZ, UR4, PT ;  /* 0x00000004ff007c0c */ /* 0x000fe2000bf05270 */
[----:B--2---:R-:W-:-:S12]  /*6bc0*/  IMAD.IADD R33, R23, 0x1, R2 ;  /* 0x0000000117217824 */ /* 0x004fd800078e0202 */
[----:B------:R-:W-:Y:S05]  /*6bd0*/  @!P0 BRA `(.L_x_13566) ;  /* 0x0000001400d48947 */ /* 0x000fea0003800000 */
[----:B------:R-:W2:Y:S01]  /*6be0*/  LDL R40, [R1+0x1c] ;  /* 0x00001c0001287983 */ /* 0x000ea20000100800 */
[----:B------:R-:W1:Y:S01]  /*6bf0*/  LDC R34, c[0x0][0x448] ;  /* 0x00011200ff227b82 */ /* 0x000e620000000800 */
[----:B------:R-:W-:Y:S01]  /*6c00*/  ULDC.64 UR4, c[0x0][0x3f8] ;  /* 0x0000fe0000047ab9 */ /* 0x000fe20000000a00 */
[----:B------:R-:W-:Y:S01]  /*6c10*/  ULDC.64 UR6, c[0x0][0x408] ;  /* 0x0001020000067ab9 */ /* 0x000fe20000000a00 */
[----:B------:R-:W3:Y:S01]  /*6c20*/  S2R R2, SR_TID.X ;  /* 0x0000000000027919 */ /* 0x000ee20000002100 */
[----:B-1----:R-:W-:Y:S01]  /*6c30*/  ISETP.NE.AND P0, PT, R34, 0x1, PT ;  /* 0x000000012200780c */ /* 0x002fe20003f05270 */
[----:B---3--:R-:W-:-:S12]  /*6c40*/  VIADD R20, R2, 0xffffff80 ;  /* 0xffffff8002147836 */ /* 0x008fd80000000000 */
[----:B------:R-:W1:Y:S01]  /*6c50*/  @P0 LDC R0, c[0x0][0x44c] ;  /* 0x00011300ff000b82 */ /* 0x000e620000000800 */
[----:B------:R-:W-:-:S07]  /*6c60*/  SHF.R.S32.HI R2, RZ, 0x1f, R20 ;  /* 0x0000001fff027819 */ /* 0x000fce0000011414 */
[----:B------:R-:W3:Y:S01]  /*6c70*/  @P0 LDC R3, c[0x0][0x450] ;  /* 0x00011400ff030b82 */ /* 0x000ee20000000800 */
[----:B------:R-:W-:-:S04]  /*6c80*/  LEA.HI R2, R2, R20, RZ, 0x2 ;  /* 0x0000001402027211 */ /* 0x000fc800078f10ff */
[----:B------:R-:W-:-:S05]  /*6c90*/  LOP3.LUT R2, R2, 0xfffffffc, RZ, 0xc0, !PT ;  /* 0xfffffffc02027812 */ /* 0x000fca00078ec0ff */
[----:B------:R-:W-:-:S04]  /*6ca0*/  IMAD.IADD R2, R20, 0x1, -R2 ;  /* 0x0000000114027824 */ /* 0x000fc800078e0a02 */
[----:B------:R-:W-:-:S04]  /*6cb0*/  IMAD R7, R2, 0x60, R33 ;  /* 0x0000006002077824 */ /* 0x000fc800078e0221 */
[----:B-1----:R-:W-:-:S05]  /*6cc0*/  @P0 IMAD.HI.U32 R0, R7, R0, RZ ;  /* 0x0000000007000227 */ /* 0x002fca00078e00ff */
[----:B---3--:R-:W-:-:S04]  /*6cd0*/  @P0 SHF.R.U32.HI R7, RZ, R3, R0 ;  /* 0x00000003ff070219 */ /* 0x008fc80000011600 */
[----:B------:R-:W-:Y:S01]  /*6ce0*/  SHF.R.S32.HI R0, RZ, 0x1f, R7 ;  /* 0x0000001fff007819 */ /* 0x000fe20000011407 */
[----:B------:R-:W-:Y:S02]  /*6cf0*/  IMAD.MOV.U32 R4, RZ, RZ, R26 ;  /* 0x000000ffff047224 */ /* 0x000fe400078e001a */
[----:B------:R-:W-:Y:S02]  /*6d00*/  IMAD.MOV.U32 R5, RZ, RZ, R31 ;  /* 0x000000ffff057224 */ /* 0x000fe400078e001f */
[C---:B------:R-:W-:Y:S02]  /*6d10*/  IMAD R6, R0.reuse, UR4, RZ ;  /* 0x0000000400067c24 */ /* 0x040fe4000f8e02ff */
[----:B------:R-:W-:Y:S02]  /*6d20*/  IMAD.MOV.U32 R2, RZ, RZ, R24 ;  /* 0x000000ffff027224 */ /* 0x000fe400078e0018 */
[----:B------:R-:W-:Y:S02]  /*6d30*/  IMAD.MOV.U32 R3, RZ, RZ, R35 ;  /* 0x000000ffff037224 */ /* 0x000fe400078e0023 */
[----:B------:R-:W-:-:S02]  /*6d40*/  IMAD R0, R0, UR6, RZ ;  /* 0x0000000600007c24 */ /* 0x000fc4000f8e02ff */
[----:B------:R-:W-:-:S04]  /*6d50*/  IMAD.WIDE.U32 R4, R7, UR4, R4 ;  /* 0x0000000407047c25 */ /* 0x000fc8000f8e0004 */
        /* <DEDUP_REMOVED lines=11> */
[----:B------:R-:W-:Y:S02]  /*6e10*/  LEA.HI.X R7, R2, UR7, R7, 0x1, P1 ;  /* 0x0000000702077c11 */ /* 0x000fe400088f0c07 */
[----:B--2---:R-:W-:Y:S01]  /*6e20*/  SHF.R.S32.HI R36, RZ, 0x1f, R40 ;  /* 0x0000001fff247819 */ /* 0x004fe20000011428 */
[----:B------:R-:W-:Y:S06]  /*6e30*/  BRA.DIV UR4, `(.L_x_13567) ;  /* 0x0000018a049c7947 */ /* 0x000fec000b800000 */
[----:B------:R1:W2:Y:S04]  /*6e40*/  SHFL.IDX PT, R3, R4, RZ, 0x1c1f ;  /* 0x001c1fff04037589 */ /* 0x0002a800000e0000 */
[----:B------:R1:W3:Y:S04]  /*6e50*/  SHFL.IDX PT, R2, R0, RZ, 0x1c1f ;  /* 0x001c1fff00027589 */ /* 0x0002e800000e0000 */
[----:B------:R1:W4:Y:S04]  /*6e60*/  SHFL.IDX PT, R5, R7, RZ, 0x1c1f ;  /* 0x001c1fff07057589 */ /* 0x00032800000e0000 */
[----:B0-----:R1:W0:Y:S02]  /*6e70*/  SHFL.IDX PT, R14, R6, RZ, 0x1c1f ;  /* 0x001c1fff060e7589 */ /* 0x00122400000e0000 */
.L_x_13851:
        /* <DEDUP_REMOVED lines=11> */
[----:B------:R-:W-:Y:S01]  /*6f30*/  ISETP.GE.AND P2, PT, R154, UR4, PT ;  /* 0x000000049a007c0c */ /* 0x000fe2000bf46270 */
[----:B----4-:R-:W-:-:S10]  /*6f40*/  IMAD.MOV.U32 R15, RZ, RZ, R5 ;  /* 0x000000ffff0f7224 */ /* 0x010fd400078e0005 */
[C---:B------:R-:W-:Y:S01]  /*6f50*/  @!P3 IMAD.SHL.U32 R13, R40.reuse, 0x2, RZ ;  /* 0x00000002280db824 */ /* 0x040fe200078e00ff */
[----:B------:R-:W-:Y:S01]  /*6f60*/  @!P3 SHF.L.U64.HI R24, R40, 0x1, R36 ;  /* 0x000000012818b819 */ /* 0x000fe20000010224 */
[----:B--23--:R-:W-:-:S03]  /*6f70*/  @!P2 IMAD.WIDE R8, R154, 0x2, R2 ;  /* 0x000000029a08a825 */ /* 0x00cfc600078e0202 */
[-C--:B------:R-:W-:Y:S02]  /*6f80*/  @!P3 IADD3 R2, P0, R2, R13.reuse, RZ ;  /* 0x0000000d0202b210 */ /* 0x080fe40007f1e0ff */
[----:B0-----:R-:W-:Y:S02]  /*6f90*/  @!P3 IADD3 R12, P1, R14, R13, RZ ;  /* 0x0000000d0e0cb210 */ /* 0x001fe40007f3e0ff */
        /* <DEDUP_REMOVED lines=10> */
.L_x_13569:
[----:B------:R-:W-:Y:S05]  /*7040*/  BSYNC B1 ;  /* 0x0000000000017941 */ /* 0x000fea0003800000 */
.L_x_13568:
[----:B0----5:R-:W-:Y:S01]  /*7050*/  IMAD.MOV.U32 R8, RZ, RZ, R25 ;  /* 0x000000ffff087224 */ /* 0x021fe200078e0019 */
[----:B------:R-:W-:Y:S01]  /*7060*/  UMOV UR4, 0xffffffff ;  /* 0xffffffff00047882 */ /* 0x000fe20000000000 */
[----:B---3--:R-:W-:Y:S02]  /*7070*/  IMAD.MOV.U32 R2, RZ, RZ, R30 ;  /* 0x000000ffff027224 */ /* 0x008fe400078e001e */
[----:B--2---:R-:W-:Y:S01]  /*7080*/  IMAD.MOV.U32 R3, RZ, RZ, R31 ;  /* 0x000000ffff037224 */ /* 0x004fe200078e001f */
[----:B------:R-:W-:Y:S01]  /*7090*/  PRMT R39, R8, 0x7610, R39 ;  /* 0x0000761008277816 */ /* 0x000fe20000000027 */
[----:B----4-:R-:W-:Y:S01]  /*70a0*/  IMAD.MOV.U32 R5, RZ, RZ, R24 ;  /* 0x000000ffff057224 */ /* 0x010fe200078e0018 */
        /* <DEDUP_REMOVED lines=15> */
[----:B------:R0:W4:Y:S04]  /*71a0*/  SHFL.IDX PT, R5, R7, 0x1, 0x1c1f ;  /* 0x003c1f0007057f89 */ /* 0x00012800000e0000 */
[----:B------:R0:W0:Y:S02]  /*71b0*/  SHFL.IDX PT, R14, R6, 0x1, 0x1c1f ;  /* 0x003c1f00060e7f89 */ /* 0x00002400000e0000 */
.L_x_13857:
[----:B01----:R-:W5:Y:S04]  /*71c0*/  LDL R4, [R1+0x58] ;  /* 0x0000580001047983 */ /* 0x003f680000100800 */
[----:B------:R-:W2:Y:S01]  /*71d0*/  LDL R44, [R1+0x40] ;  /* 0x00004000012c7983 */ /* 0x000ea20000100800 */
[----:B------:R-:W-:Y:S01]  /*71e0*/  VIADD R33, R33, 0x60 ;  /* 0x0000006021217836 */ /* 0x000fe20000000000 */
[----:B------:R-:W-:Y:S01]  /*71f0*/  BSSY B1, `(.L_x_13571) ;  /* 0x000001f000017945 */ /* 0x000fe20003800000 */
[----:B------:R-:W-:Y:S02]  /*7200*/  CS2R R12, SRZ ;  /* 0x00000000000c7805 */ /* 0x000fe4000001ff00 */
[----:B------:R-:W-:Y:S02]  /*7210*/  CS2R R10, SRZ ;  /* 0x00000000000a7805 */ /* 0x000fe4000001ff00 */
[----:B------:R-:W-:-:S02]  /*7220*/  ISETP.GE.AND P0, PT, R33, R34, PT ;  /* 0x000000222100720c */ /* 0x000fc40003f06270 */
[----:B------:R-:W-:Y:S02]  /*7230*/  CS2R R32, SRZ ;  /* 0x0000000000207805 */ /* 0x000fe4000001ff00 */
[----:B-----5:R-:W-:-:S04]  /*7240*/  LEA.HI R0, R4, R4, RZ, 0x1 ;  /* 0x0000000404007211 */ /* 0x020fc800078f08ff */
[----:B------:R-:W-:Y:S01]  /*7250*/  LOP3.LUT R0, R0, 0xfffffffe, RZ, 0xc0, !PT ;  /* 0xfffffffe00007812 */ /* 0x000fe200078ec0ff */
[----:B--2---:R-:W-:-:S04]  /*7260*/  IMAD.SHL.U32 R35, R44, 0x40, RZ ;  /* 0x000000402c237824 */ /* 0x004fc800078e00ff */
[----:B------:R-:W-:-:S05]  /*7270*/  IMAD.IADD R0, R4, 0x1, -R0 ;  /* 0x0000000104007824 */ /* 0x000fca00078e0a00 */
[----:B------:R-:W-:Y:S01]  /*7280*/  SHF.L.U32 R43, R0, 0x1f, RZ ;  /* 0x0000001f002b7819 */ /* 0x000fe200000006ff */
[----:B------:R-:W-:Y:S06]  /*7290*/  @P0 BRA `(.L_x_13572) ;  /* 0x0000000000500947 */ /* 0x000fec0003800000 */
[----:B------:R-:W-:Y:S01]  /*72a0*/  ULDC UR4, c[0x0][0x3f4] ;  /* 0x0000fd0000047ab9 */ /* 0x000fe20000000800 */
[----:B------:R-:W-:Y:S02]  /*72b0*/  CS2R R32, SRZ ;  /* 0x0000000000207805 */ /* 0x000fe4000001ff00 */
[----:B------:R-:W-:Y:S02]  /*72c0*/  ISETP.GE.AND P3, PT, R40, UR4, PT ;  /* 0x0000000428007c0c */ /* 0x000fe4000bf66270 */
[----:B------:R-:W-:Y:S01]  /*72d0*/  ISETP.GE.AND P2, PT, R154, UR4, PT ;  /* 0x000000049a007c0c */ /* 0x000fe2000bf46270 */
[----:B----4-:R-:W-:Y:S01]  /*72e0*/  IMAD.MOV.U32 R15, RZ, RZ, R5 ;  /* 0x000000ffff0f7224 */ /* 0x010fe200078e0005 */
[----:B------:R-:W-:-:S09]  /*72f0*/  CS2R R10, SRZ ;  /* 0x00000000000a7805 */ /* 0x000fd2000001ff00 */
[C---:B------:R-:W-:Y:S01]  /*7300*/  @!P3 IMAD.SHL.U32 R9, R40.reuse, 0x2, RZ ;  /* 0x000000022809b824 */ /* 0x040fe200078e00ff */
[----:B------:R-:W-:Y:S01]  /*7310*/  @!P3 SHF.L.U64.HI R0, R40, 0x1, R36 ;  /* 0x000000012800b819 */ /* 0x000fe20000010224 */
[----:B---3--:R-:W-:-:S03]  /*7320*/  @!P2 IMAD.WIDE R6, R154, 0x2, R2 ;  /* 0x000000029a06a825 */ /* 0x008fc600078e0202 */
[-C--:B------:R-:W-:Y:S02]  /*7330*/  @!P3 IADD3 R2, P0, R2, R9.reuse, RZ ;  /* 0x000000090202b210 */ /* 0x080fe40007f1e0ff */
[----:B------:R-:W-:Y:S02]  /*7340*/  @!P3 IADD3 R4, P1, R14, R9, RZ ;  /* 0x000000090e04b210 */ /* 0x000fe40007f3e0ff */
[----:B------:R-:W-:Y:S02]  /*7350*/  CS2R R8, SRZ ;  /* 0x0000000000087805 */ /* 0x000fe4000001ff00 */
[----:B------:R-:W-:Y:S01]  /*7360*/  CS2R R12, SRZ ;  /* 0x00000000000c7805 */ /* 0x000fe2000001ff00 */
[----:B------:R-:W-:Y:S01]  /*7370*/  @!P2 IMAD.WIDE R14, R154, 0x2, R14 ;  /* 0x000000029a0ea825 */ /* 0x000fe200078e020e */
[----:B------:R0:W5:Y:S03]  /*7380*/  @!P2 LD.E.64 R32, desc[UR40][R6.64] ;  /* 0x000000280620a980 */ /* 0x000166000c101b00 */
[--C-:B------:R-:W-:Y:S01]  /*7390*/  @!P3 IMAD.X R3, R3, 0x1, R0.reuse, P0 ;  /* 0x000000010303b824 */ /* 0x100fe200000e0600 */
[----:B------:R0:W5:Y:S01]  /*73a0*/  @!P2 LD.E.64 R8, desc[UR40][R14.64] ;  /* 0x000000280e08a980 */ /* 0x000162000c101b00 */
[----:B------:R-:W-:-:S03]  /*73b0*/  @!P3 IMAD.X R5, R5, 0x1, R0, P1 ;  /* 0x000000010505b824 */ /* 0x000fc600008e0600 */
[----:B------:R0:W5:Y:S04]  /*73c0*/  @!P3 LD.E.64 R10, desc[UR40][R2.64] ;  /* 0x00000028020ab980 */ /* 0x000168000c101b00 */
[----:B------:R0:W5:Y:S02]  /*73d0*/  @!P3 LD.E.64 R12, desc[UR40][R4.64] ;  /* 0x00000028040cb980 */ /* 0x000164000c101b00 */
.L_x_13572:
[----:B------:R-:W-:Y:S05]  /*73e0*/  BSYNC B1 ;  /* 0x0000000000017941 */ /* 0x000fea0003800000 */
.L_x_13571:
[----:B0-----:R-:W0:Y:S01]  /*73f0*/  S2R R6, SR_TID.X ;  /* 0x0000000000067919 */ /* 0x001e220000002100 */
[----:B------:R-:W1:Y:S01]  /*7400*/  SYNCS.PHASECHK.TRANS64.TRYWAIT P0, [R16+URZ+0x16800], R43 ;  /* 0x0168002b100075a7 */ /* 0x000e62000800017f */
[----:B------:R-:W-:Y:S01]  /*7410*/  LOP3.LUT R35, R35, 0x1c0, RZ, 0xc0, !PT ;  /* 0x000001c023237812 */ /* 0x000fe200078ec0ff */
[----:B---3-5:R-:W-:Y:S01]  /*7420*/  IMAD.MOV.U32 R2, RZ, RZ, R8 ;  /* 0x000000ffff027224 */ /* 0x028fe200078e0008 */
[----:B------:R-:W-:Y:S01]  /*7430*/  BSSY B1, `(.L_x_13573) ;  /* 0x000001e000017945 */ /* 0x000fe20003800000 */
[----:B----4-:R-:W-:Y:S01]  /*7440*/  IMAD.MOV.U32 R5, RZ, RZ, R32 ;  /* 0x000000ffff057224 */ /* 0x010fe200078e0020 */
[----:B------:R-:W-:Y:S01]  /*7450*/  LOP3.LUT R0, R35, 0x18, R18, 0xf8, !PT ;  /* 0x0000001823007812 */ /* 0x000fe200078ef812 */
[----:B------:R-:W-:Y:S01]  /*7460*/  IMAD.MOV.U32 R4, RZ, RZ, R13 ;  /* 0x000000ffff047224 */ /* 0x000fe200078e000d */
[----:B------:R-:W-:Y:S01]  /*7470*/  SHF.R.U32.HI R35, RZ, 0x3, R35 ;  /* 0x00000003ff237819 */ /* 0x000fe20000011623 */
[----:B------:R-:W-:Y:S01]  /*7480*/  IMAD R14, R29, -0xc0, R34 ;  /* 0xffffff401d0e7824 */ /* 0x000fe200078e0222 */
[----:B------:R-:W-:Y:S01]  /*7490*/  PRMT R36, R2, 0x7610, R36 ;  /* 0x0000761002247816 */ /* 0x000fe20000000024 */
[----:B------:R-:W-:Y:S01]  /*74a0*/  IMAD.MOV.U32 R2, RZ, RZ, R9 ;  /* 0x000000ffff027224 */ /* 0x000fe200078e0009 */
[----:B------:R-:W-:Y:S01]  /*74b0*/  LOP3.LUT R0, R0, R35, RZ, 0x3c, !PT ;  /* 0x0000002300007212 */ /* 0x000fe200078e3cff */
[----:B------:R-:W-:Y:S01]  /*74c0*/  IMAD.MOV.U32 R3, RZ, RZ, R12 ;  /* 0x000000ffff037224 */ /* 0x000fe200078e000c */
[----:B------:R-:W-:-:S02]  /*74d0*/  PRMT R37, R5, 0x7610, R37 ;  /* 0x0000761005257816 */ /* 0x000fc40000000025 */
[----:B------:R-:W-:Y:S01]  /*74e0*/  PRMT R15, R4, 0x7610, R15 ;  /* 0x00007610040f7816 */ /* 0x000fe2000000000f */
[----:B------:R-:W-:Y:S01]  /*74f0*/  IMAD.MOV.U32 R4, RZ, RZ, R10 ;  /* 0x000000ffff047224 */ /* 0x000fe200078e000a */
[----:B------:R-:W-:Y:S02]  /*7500*/  PRMT R35, R2, 0x7610, R35 ;  /* 0x0000761002237816 */ /* 0x000fe40000000023 */
[----:B------:R-:W-:Y:S02]  /*7510*/  VIMNMX R14, R14, 0xc0, PT ;  /* 0x000000c00e0e7848 */ /* 0x000fe40003fe0100 */
[----:B------:R-:W-:Y:S02]  /*7520*/  PRMT R29, R4, 0x7610, R29 ;  /* 0x00007610041d7816 */ /* 0x000fe4000000001d */
[----:B------:R-:W-:Y:S02]  /*7530*/  LOP3.LUT P2, RZ, R44, 0x4, RZ, 0xc0, !PT ;  /* 0x000000042cff7812 */ /* 0x000fe4000784c0ff */
[----:B------:R-:W-:Y:S01]  /*7540*/  ISETP.GE.AND P1, PT, R23, R14, PT ;  /* 0x0000000e1700720c */ /* 0x000fe20003f26270 */
[----:B0-----:R-:W-:-:S05]  /*7550*/  VIADD R7, R6, 0xffffff80 ;  /* 0xffffff8006077836 */ /* 0x001fca0000000000 */
[----:B------:R-:W-:-:S04]  /*7560*/  SHF.R.S32.HI R6, RZ, 0x1f, R7 ;  /* 0x0000001fff067819 */ /* 0x000fc80000011407 */
[----:B------:R-:W-:-:S04]  /*7570*/  LEA.HI R6, R6, R7, RZ, 0x5 ;  /* 0x0000000706067211 */ /* 0x000fc800078f28ff */
[----:B------:R-:W-:-:S05]  /*7580*/  SHF.R.S32.HI R6, RZ, 0x5, R6 ;  /* 0x00000005ff067819 */ /* 0x000fca0000011406 */
[----:B------:R-:W-:Y:S02]  /*7590*/  IMAD R5, R6, 0x200, R0 ;  /* 0x0000020006057824 */ /* 0x000fe400078e0200 */
[----:B------:R-:W-:Y:S02]  /*75a0*/  IMAD.MOV.U32 R0, RZ, RZ, R33 ;  /* 0x000000ffff007224 */ /* 0x000fe400078e0021 */
[----:B------:R-:W-:Y:S02]  /*75b0*/  IMAD R2, R5, 0x2, R16 ;  /* 0x0000000205027824 */ /* 0x000fe400078e0210 */
[----:B------:R-:W-:Y:S01]  /*75c0*/  IMAD.MOV.U32 R5, RZ, RZ, R11 ;  /* 0x000000ffff057224 */ /* 0x000fe200078e000b */
[----:B------:R-:W-:Y:S01]  /*75d0*/  PRMT R40, R0, 0x7610, R40 ;  /* 0x0000761000287816 */ /* 0x000fe20000000028 */
[C---:B------:R-:W-:Y:S02]  /*75e0*/  VIADD R4, R2.reuse, 0x8400 ;  /* 0x0000840002047836 */ /* 0x040fe40000000000 */
[----:B------:R-:W-:Y:S01]  /*75f0*/  VIADD R0, R2, 0x8440 ;  /* 0x0000844002007836 */ /* 0x000fe20000000000 */
[----:B-1----:R-:W-:Y:S06]  /*7600*/  @!P0 BRA `(.L_x_13574) ;  /* 0x0000018400888947 */ /* 0x002fec0003800000 */
.L_x_13858:
[----:B------:R-:W-:Y:S05]  /*7610*/  BSYNC B1 ;  /* 0x0000000000017941 */ /* 0x000fea0003800000 */
.L_x_13573:
[----:B------:R-:W-:Y:S01]  /*7620*/  BSSY B1, `(.L_x_13575) ;  /* 0x0000068000017945 */ /* 0x000fe20003800000 */
[----:B------:R-:W-:Y:S01]  /*7630*/  PRMT R34, R5, 0x7610, R34 ;  /* 0x0000761005227816 */ /* 0x000fe20000000022 */
[----:B------:R-:W-:Y:S02]  /*7640*/  @P2 VIADD R0, R4, 0xffffffc0 ;  /* 0xffffffc004002836 */ /* 0x000fe40000000000 */
[----:B------:R-:W-:Y:S05]  /*7650*/  @P1 BRA `(.L_x_13576) ;  /* 0x0000000400901947 */ /* 0x000fea0003800000 */
[----:B------:R-:W2:Y:S01]  /*7660*/  LDL R6, [R1+0x1c] ;  /* 0x00001c0001067983 */ /* 0x000ea20000100800 */
[----:B------:R-:W1:Y:S01]  /*7670*/  LDC R5, c[0x0][0x3f4] ;  /* 0x0000fd00ff057b82 */ /* 0x000e620000000800 */
[----:B------:R-:W-:Y:S01]  /*7680*/  BSSY B2, `(.L_x_13577) ;  /* 0x0000032000027945 */ /* 0x000fe20003800000 */
[-C--:B-1----:R-:W-:Y:S02]  /*7690*/  ISETP.GE.AND P0, PT, R154, R5.reuse, PT ;  /* 0x000000059a00720c */ /* 0x082fe40003f06270 */
[----:B--2---:R-:W-:-:S11]  /*76a0*/  ISETP.GE.AND P1, PT, R6, R5, PT ;  /* 0x000000050600720c */ /* 0x004fd60003f26270 */
[----:B------:R-:W-:Y:S05]  /*76b0*/  @P0 BRA `(.L_x_13578) ;  /* 0x0000000000b80947 */ /* 0x000fea0003800000 */
[----:B------:R-:W1:Y:S01]  /*76c0*/  LDS.128 R4, [R2+0x8400] ;  /* 0x0084000002047984 */ /* 0x000e620000000c00 */
[----:B------:R-:W-:Y:S02]  /*76d0*/  SHF.R.U32.HI R47, RZ, 0x10, R31 ;  /* 0x00000010ff2f7819 */ /* 0x000fe4000001161f */
[--C-:B------:R-:W-:Y:S02]  /*76e0*/  SHF.R.U32.HI R44, RZ, 0x10, R27.reuse ;  /* 0x00000010ff2c7819 */ /* 0x100fe4000001161b */
[----:B0-----:R-:W-:Y:S02]  /*76f0*/  SHF.R.U64 R43, R26, 0x10, R27 ;  /* 0x000000101a2b7819 */ /* 0x001fe4000000121b */
[----:B------:R-:W-:Y:S02]  /*7700*/  PRMT R47, R45, 0x5410, R47 ;  /* 0x000054102d2f7816 */ /* 0x000fe4000000002f */
[----:B------:R-:W-:Y:S02]  /*7710*/  PRMT R44, R38, 0x5432, R44 ;  /* 0x00005432262c7816 */ /* 0x000fe4000000002c */
[----:B------:R-:W-:Y:S01]  /*7720*/  PRMT R43, R48, 0x5410, R43 ;  /* 0x00005410302b7816 */ /* 0x000fe2000000002b */
[C---:B------:R-:W-:Y:S01]  /*7730*/  IMAD.U32 R48, R47.reuse, 0x10000, RZ ;  /* 0x000100002f307824 */ /* 0x040fe200078e00ff */
[----:B------:R-:W-:Y:S01]  /*7740*/  SHF.R.U64 R46, R30, 0x10, R31 ;  /* 0x000000101e2e7819 */ /* 0x000fe2000000121f */
[----:B------:R-:W-:Y:S01]  /*7750*/  IMAD.U32 R45, R44, 0x10000, RZ ;  /* 0x000100002c2d7824 */ /* 0x000fe200078e00ff */
[----:B------:R-:W-:-:S02]  /*7760*/  LOP3.LUT R47, R47, 0xffff0000, RZ, 0xc0, !PT ;  /* 0xffff00002f2f7812 */ /* 0x000fc400078ec0ff */
[----:B------:R-:W-:Y:S02]  /*7770*/  LOP3.LUT R44, R44, 0xffff0000, RZ, 0xc0, !PT ;  /* 0xffff00002c2c7812 */ /* 0x000fe400078ec0ff */
[----:B------:R-:W-:Y:S02]  /*7780*/  PRMT R46, R37, 0x5432, R46 ;  /* 0x00005432252e7816 */ /* 0x000fe4000000002e */
[C---:B-1----:R-:W-:Y:S01]  /*7790*/  LOP3.LUT R27, R6.reuse, 0xffff0000, RZ, 0xc0, !PT ;  /* 0xffff0000061b7812 */ /* 0x042fe200078ec0ff */
        /* <DEDUP_REMOVED lines=32> */
.L_x_13578:
[----:B------:R-:W-:Y:S05]  /*79a0*/  BSYNC B2 ;  /* 0x0000000000027941 */ /* 0x000fea0003800000 */
.L_x_13577:
[----:B------:R-:W-:Y:S05]  /*79b0*/  @P1 BRA `(.L_x_13576) ;  /* 0x0000000000b81947 */ /* 0x000fea0003800000 */
[----:B-1----:R-:W1:Y:S01]  /*79c0*/  LDS.128 R4, [R0] ;  /* 0x0000000000047984 */ /* 0x002e620000000c00 */
        /* <DEDUP_REMOVED lines=20> */
[----:B0-----:R-:W-:Y:S01]  /*7b10*/  FFMA.FTZ R43, R20, R27, R30 ;  /* 0x0000001b142b7223 */ /* 0x001fe2000001001e */
        /* <DEDUP_REMOVED lines=24> */
.L_x_13576:
[----:B------:R-:W-:Y:S05]  /*7ca0*/  BSYNC B1 ;  /* 0x0000000000017941 */ /* 0x000fea0003800000 */
.L_x_13575:
[----:B-12---:R-:W-:-:S05]  /*7cb0*/  VIADD R4, R23, 0x60 ;  /* 0x0000006017047836 */ /* 0x006fca0000000000 */
[----:B------:R-:W-:-:S13]  /*7cc0*/  ISETP.GE.AND P0, PT, R4, R14, PT ;  /* 0x0000000e0400720c */ /* 0x000fda0003f06270 */
        /* <DEDUP_REMOVED lines=25> */
[-C--:B------:R-:W-:Y:S01]  /*7e60*/  FMUL.FTZ R9, R9, R21.reuse ;  /* 0x0000001509097220 */ /* 0x080fe20000410000 */
[C---:B------:R-:W-:Y:S01]  /*7e70*/  IMAD.U32 R6, R4.reuse, 0x10000, RZ ;  /* 0x0001000004067824 */ /* 0x040fe200078e00ff */
[----:B------:R-:W-:Y:S01]  /*7e80*/  LOP3.LUT R4, R4, 0xffff0000, RZ, 0xc0, !PT ;  /* 0xffff000004047812 */ /* 0x000fe200078ec0ff */
[C---:B------:R-:W-:Y:S01]  /*7e90*/  FFMA.FTZ R26, R8.reuse, R21, -R27 ;  /* 0x00000015081a7223 */ /* 0x040fe2000001081b */
[C---:B------:R-:W-:Y:S02]  /*7ea0*/  IMAD.U32 R7, R5.reuse, 0x10000, RZ ;  /* 0x0001000005077824 */ /* 0x040fe400078e00ff */
[----:B------:R-:W-:Y:S01]  /*7eb0*/  FFMA.FTZ R31, R8, R24, R9 ;  /* 0x00000018081f7223 */ /* 0x000fe20000010009 */
[----:B------:R-:W-:Y:S01]  /*7ec0*/  IMAD.U32 R21, R36, 0x10000, RZ ;  /* 0x0001000024157824 */ /* 0x000fe200078e00ff */
[----:B------:R-:W-:Y:S01]  /*7ed0*/  LOP3.LUT R5, R5, 0xffff0000, RZ, 0xc0, !PT ;  /* 0xffff000005057812 */ /* 0x000fe200078ec0ff */
[C---:B------:R-:W-:Y:S01]  /*7ee0*/  FMUL.FTZ R33, R20.reuse, R35 ;  /* 0x0000002314217220 */ /* 0x040fe20000410000 */
[-C--:B------:R-:W-:Y:S01]  /*7ef0*/  FMUL.FTZ R27, R20, R25.reuse ;  /* 0x00000019141b7220 */ /* 0x080fe20000410000 */
        /* <DEDUP_REMOVED lines=18> */
.L_x_13581:
[----:B------:R-:W-:Y:S05]  /*8020*/  BSYNC B1 ;  /* 0x0000000000017941 */ /* 0x000fea0003800000 */
.L_x_13580:
[----:B------:R-:W-:Y:S05]  /*8030*/  @P1 BRA `(.L_x_13579) ;  /* 0x0000001800501947 */ /* 0x000fea0003800000 */
[----:B-1----:R-:W1:Y:S01]  /*8040*/  LDS.128 R4, [R0+0x3000] ;  /* 0x0030000000047984 */ /* 0x002e620000000c00 */
[----:B------:R-:W-:Y:S02]  /*8050*/  SHF.R.U64 R2, R10, 0x10, R11 ;  /* 0x000000100a027819 */ /* 0x000fe4000000120b */
[--C-:B------:R-:W-:Y:S02]  /*8060*/  SHF.R.U64 R10, R12, 0x10, R13.reuse ;  /* 0x000000100c0a7819 */ /* 0x100fe4000000120d */
[----:B------:R-:W-:Y:S02]  /*8070*/  SHF.R.U32.HI R12, RZ, 0x10, R13 ;  /* 0x00000010ff0c7819 */ /* 0x000fe4000001160d */
[----:B------:R-:W-:Y:S02]  /*8080*/  SHF.R.U32.HI R11, RZ, 0x10, R11 ;  /* 0x00000010ff0b7819 */ /* 0x000fe4000001160b */
[----:B------:R-:W-:Y:S02]  /*8090*/  PRMT R15, R15, 0x5410, R12 ;  /* 0x000054100f0f7816 */ /* 0x000fe4000000000c */
[----:B------:R-:W-:-:S02]  /*80a0*/  PRMT R34, R34, 0x5410, R11 ;  /* 0x0000541022227816 */ /* 0x000fc4000000000b */
[C---:B------:R-:W-:Y:S01]  /*80b0*/  LOP3.LUT R12, R15.reuse, 0xffff0000, RZ, 0xc0, !PT ;  /* 0xffff00000f0c7812 */ /* 0x040fe200078ec0ff */
[----:B------:R-:W-:Y:S01]  /*80c0*/  IMAD.U32 R13, R15, 0x10000, RZ ;  /* 0x000100000f0d7824 */ /* 0x000fe200078e00ff */
[----:B------:R-:W-:Y:S01]  /*80d0*/  PRMT R10, R3, 0x5410, R10 ;  /* 0x00005410030a7816 */ /* 0x000fe2000000000a */
        /* <DEDUP_REMOVED lines=37> */
.L_x_13566:
[----:B------:R-:W1:Y:S01]  /*8330*/  S2R R0, SR_TID.X ;  /* 0x0000000000007919 */ /* 0x000e620000002100 */
[----:B------:R-:W2:Y:S01]  /*8340*/  LDC R30, c[0x0][0x448] ;  /* 0x00011200ff1e7b82 */ /* 0x000ea20000000800 */
[----:B------:R-:W-:Y:S01]  /*8350*/  ULDC.64 UR4, c[0x0][0x3f8] ;  /* 0x0000fe0000047ab9 */ /* 0x000fe20000000a00 */
[----:B------:R-:W-:Y:S01]  /*8360*/  ULDC.64 UR6, c[0x0][0x408] ;  /* 0x0001020000067ab9 */ /* 0x000fe20000000a00 */
[----:B------:R-:W-:Y:S01]  /*8370*/  IMAD.MOV.U32 R27, RZ, RZ, R31 ;  /* 0x000000ffff1b7224 */ /* 0x000fe200078e001f */
[----:B------:R-:W-:Y:S02]  /*8380*/  SHF.R.S32.HI R41, RZ, 0x1f, R18 ;  /* 0x0000001fff297819 */ /* 0x000fe40000011412 */
[----:B--2---:R-:W-:Y:S01]  /*8390*/  ISETP.NE.AND P0, PT, R30, 0x1, PT ;  /* 0x000000011e00780c */ /* 0x004fe20003f05270 */
[----:B-1----:R-:W-:-:S05]  /*83a0*/  VIADD R0, R0, 0xffffff80 ;  /* 0xffffff8000007836 */ /* 0x002fca0000000000 */
[----:B------:R-:W-:-:S07]  /*83b0*/  SHF.R.S32.HI R2, RZ, 0x1f, R0 ;  /* 0x0000001fff027819 */ /* 0x000fce0000011400 */
[----:B------:R-:W1:Y:S01]  /*83c0*/  @P0 LDC R3, c[0x0][0x450] ;  /* 0x00011400ff030b82 */ /* 0x000e620000000800 */
[----:B------:R-:W-:-:S04]  /*83d0*/  LEA.HI R2, R2, R0, RZ, 0x2 ;  /* 0x0000000002027211 */ /* 0x000fc800078f10ff */
[----:B------:R-:W-:-:S05]  /*83e0*/  LOP3.LUT R2, R2, 0xfffffffc, RZ, 0xc0, !PT ;  /* 0xfffffffc02027812 */ /* 0x000fca00078ec0ff */
[----:B------:R-:W-:Y:S02]  /*83f0*/  IMAD.IADD R2, R0, 0x1, -R2 ;  /* 0x0000000100027824 */ /* 0x000fe400078e0a02 */
[----:B------:R-:W2:Y:S02]  /*8400*/  @P0 LDC R0, c[0x0][0x44c] ;  /* 0x00011300ff000b82 */ /* 0x000ea40000000800 */
[----:B------:R-:W-:Y:S02]  /*8410*/  IMAD R5, R2, 0x60, R33 ;  /* 0x0000006002057824 */ /* 0x000fe400078e0221 */
[----:B------:R-:W-:Y:S02]  /*8420*/  IMAD.MOV.U32 R2, RZ, RZ, R24 ;  /* 0x000000ffff027224 */ /* 0x000fe400078e0018 */
[----:B--2---:R-:W-:-:S05]  /*8430*/  @P0 IMAD.HI.U32 R0, R5, R0, RZ ;  /* 0x0000000005000227 */ /* 0x004fca00078e00ff */
        /* <DEDUP_REMOVED lines=19> */
[----:B------:R-:W1:Y:S01]  /*8570*/  LDC R39, c[0x0][0x3f4] ;  /* 0x0000fd00ff277b82 */ /* 0x000e620000000800 */
[----:B------:R-:W2:Y:S01]  /*8580*/  SHFL.IDX PT, R2, R24, RZ, 0x1c1f ;  /* 0x001c1fff18027589 */ /* 0x000ea200000e0000 */
[----:B------:R-:W-:-:S03]  /*8590*/  IMAD R30, R157, R30, RZ ;  /* 0x0000001e9d1e7224 */ /* 0x000fc600078e02ff */
[----:B------:R-:W3:Y:S04]  /*85a0*/  SHFL.IDX PT, R0, R26, RZ, 0x1c1f ;  /* 0x001c1fff1a007589 */ /* 0x000ee800000e0000 */
[----:B0-----:R-:W0:Y:S04]  /*85b0*/  SHFL.IDX PT, R14, R27, RZ, 0x1c1f ;  /* 0x001c1fff1b0e7589 */ /* 0x001e2800000e0000 */
[----:B------:R-:W4:Y:S01]  /*85c0*/  SHFL.IDX PT, R3, R25, RZ, 0x1c1f ;  /* 0x001c1fff19037589 */ /* 0x000f2200000e0000 */
[----:B-1----:R-:W-:-:S04]  /*85d0*/  ISETP.GE.AND P0, PT, R18, R39, PT ;  /* 0x000000271200720c */ /* 0x002fc80003f06270 */
[----:B------:R-:W-:-:S13]  /*85e0*/  ISETP.GE.OR P1, PT, R33, R30, P0 ;  /* 0x0000001e2100720c */ /* 0x000fda0000726670 */
[C---:B------:R-:W-:Y:S01]  /*85f0*/  @!P1 IMAD.SHL.U32 R7, R18.reuse, 0x2, RZ ;  /* 0x0000000212079824 */ /* 0x040fe200078e00ff */
[----:B------:R-:W-:-:S04]  /*8600*/  @!P1 SHF.L.U64.HI R4, R18, 0x1, R41 ;  /* 0x0000000112049819 */ /* 0x000fc80000010229 */
[----:B--2---:R-:W-:-:S05]  /*8610*/  @!P1 IADD3 R2, P2, R2, R7, RZ ;  /* 0x0000000702029210 */ /* 0x004fca0007f5e0ff */
[----:B---3--:R-:W-:Y:S02]  /*8620*/  @!P1 IMAD.X R5, R0, 0x1, R4, P2 ;  /* 0x0000000100059824 */ /* 0x008fe400010e0604 */
[----:B------:R-:W-:Y:S02]  /*8630*/  @!P1 IMAD.MOV.U32 R8, RZ, RZ, R2 ;  /* 0x000000ffff089224 */ /* 0x000fe400078e0002 */
[----:B------:R-:W-:-:S06]  /*8640*/  @!P1 IMAD.MOV.U32 R9, RZ, RZ, R5 ;  /* 0x000000ffff099224 */ /* 0x000fcc00078e0005 */
[----:B------:R-:W2:Y:S01]  /*8650*/  @!P1 LD.E.128 R8, desc[UR40][R8.64] ;  /* 0x0000002808089980 */ /* 0x000ea2000c101d00 */
[----:B0-----:R-:W-:-:S05]  /*8660*/  @!P1 IADD3 R14, P2, R14, R7, RZ ;  /* 0x000000070e0e9210 */ /* 0x001fca0007f5e0ff */
[----:B----4-:R-:W-:-:S04]  /*8670*/  @!P1 IMAD.X R3, R3, 0x1, R4, P2 ;  /* 0x0000000103039824 */ /* 0x010fc800010e0604 */
[----:B------:R-:W-:-:S05]  /*8680*/  @!P1 IMAD.MOV.U32 R15, RZ, RZ, R3 ;  /* 0x000000ffff0f9224 */ /* 0x000fca00078e0003 */
[----:B------:R0:W3:Y:S01]  /*8690*/  @!P1 LD.E.128 R4, desc[UR40][R14.64] ;  /* 0x000000280e049980 */ /* 0x0000e2000c101d00 */
[----:B------:R-:W-:Y:S02]  /*86a0*/  CS2R R34, SRZ ;  /* 0x0000000000227805 */ /* 0x000fe4000001ff00 */
[----:B------:R-:W-:Y:S02]  /*86b0*/  CS2R R36, SRZ ;  /* 0x0000000000247805 */ /* 0x000fe4000001ff00 */
[----:B------:R-:W-:Y:S01]  /*86c0*/  CS2R R20, SRZ ;  /* 0x0000000000147805 */ /* 0x000fe2000001ff00 */
[----:B------:R-:W1:Y:S04]  /*86d0*/  SHFL.IDX PT, R24, R24, 0x1, 0x1c1f ;  /* 0x003c1f0018187f89 */ /* 0x000e6800000e0000 */
[----:B------:R-:W4:Y:S04]  /*86e0*/  SHFL.IDX PT, R25, R25, 0x1, 0x1c1f ;  /* 0x003c1f0019197f89 */ /* 0x000f2800000e0000 */
[----:B0-----:R0:W0:Y:S01]  /*86f0*/  SHFL.IDX PT, R14, R27, 0x1, 0x1c1f ;  /* 0x003c1f001b0e7f89 */ /* 0x00102200000e0000 */
[----:B--2---:R-:W-:-:S02]  /*8700*/  @!P1 IMAD.MOV.U32 R34, RZ, RZ, R8 ;  /* 0x000000ffff229224 */ /* 0x004fc400078e0008 */
[----:B------:R-:W-:Y:S02]  /*8710*/  @!P1 IMAD.MOV.U32 R35, RZ, RZ, R9 ;  /* 0x000000ffff239224 */ /* 0x000fe400078e0009 */
[----:B------:R-:W-:Y:S02]  /*8720*/  IMAD.MOV.U32 R0, RZ, RZ, R34 ;  /* 0x000000ffff007224 */ /* 0x000fe400078e0022 */
[----:B------:R-:W-:Y:S02]  /*8730*/  IMAD.MOV.U32 R2, RZ, RZ, R35 ;  /* 0x000000ffff027224 */ /* 0x000fe400078e0023 */
[----:B------:R-:W-:Y:S01]  /*8740*/  @!P1 IMAD.MOV.U32 R36, RZ, RZ, R10 ;  /* 0x000000ffff249224 */ /* 0x000fe200078e000a */
[----:B------:R-:W-:Y:S01]  /*8750*/  PRMT R40, R40, 0x5410, R0 ;  /* 0x0000541028287816 */ /* 0x000fe20000000000 */
[----:B------:R-:W-:Y:S01]  /*8760*/  @!P1 IMAD.MOV.U32 R37, RZ, RZ, R11 ;  /* 0x000000ffff259224 */ /* 0x000fe200078e000b */
[----:B------:R2:W0:Y:S01]  /*8770*/  SHFL.IDX PT, R0, R26, 0x1, 0x1c1f ;  /* 0x003c1f001a007f89 */ /* 0x00042200000e0000 */
[----:B------:R-:W-:-:S02]  /*8780*/  PRMT R53, R2, 0x7610, R53 ;  /* 0x0000761002357816 */ /* 0x000fc40000000035 */
[----:B------:R-:W-:Y:S01]  /*8790*/  CS2R R2, SRZ ;  /* 0x0000000000027805 */ /* 0x000fe2000001ff00 */
[----:B------:R-:W-:Y:S02]  /*87a0*/  IMAD.MOV.U32 R8, RZ, RZ, R36 ;  /* 0x000000ffff087224 */ /* 0x000fe400078e0024 */
[----:B------:R-:W-:Y:S02]  /*87b0*/  IMAD.MOV.U32 R9, RZ, RZ, R37 ;  /* 0x000000ffff097224 */ /* 0x000fe400078e0025 */
[----:B---3--:R-:W-:Y:S01]  /*87c0*/  @!P1 IMAD.MOV.U32 R20, RZ, RZ, R4 ;  /* 0x000000ffff149224 */ /* 0x008fe200078e0004 */
[----:B------:R-:W-:Y:S01]  /*87d0*/  PRMT R31, R8, 0x7610, R31 ;  /* 0x00007610081f7816 */ /* 0x000fe2000000001f */
[----:B------:R-:W-:Y:S01]  /*87e0*/  @!P1 IMAD.MOV.U32 R21, RZ, RZ, R5 ;  /* 0x000000ffff159224 */ /* 0x000fe200078e0005 */
[----:B------:R-:W-:Y:S01]  /*87f0*/  PRMT R32, R9, 0x7610, R32 ;  /* 0x0000761009207816 */ /* 0x000fe20000000020 */
[----:B------:R-:W-:Y:S02]  /*8800*/  @!P1 IMAD.MOV.U32 R2, RZ, RZ, R6 ;  /* 0x000000ffff029224 */ /* 0x000fe400078e0006 */
[----:B------:R-:W-:-:S02]  /*8810*/  @!P1 IMAD.MOV.U32 R3, RZ, RZ, R7 ;  /* 0x000000ffff039224 */ /* 0x000fc400078e0007 */
[----:B------:R-:W-:Y:S02]  /*8820*/  IMAD.MOV.U32 R4, RZ, RZ, R20 ;  /* 0x000000ffff047224 */ /* 0x000fe400078e0014 */
[----:B------:R-:W-:Y:S02]  /*8830*/  IMAD.MOV.U32 R5, RZ, RZ, R21 ;  /* 0x000000ffff057224 */ /* 0x000fe400078e0015 */
[----:B------:R-:W-:Y:S01]  /*8840*/  IMAD.MOV.U32 R6, RZ, RZ, R2 ;  /* 0x000000ffff067224 */ /* 0x000fe200078e0002 */
[----:B------:R-:W-:Y:S01]  /*8850*/  PRMT R31, R31, 0x5410, R4 ;  /* 0x000054101f1f7816 */ /* 0x000fe20000000004 */
[----:B------:R-:W-:Y:S01]  /*8860*/  IMAD.MOV.U32 R7, RZ, RZ, R3 ;  /* 0x000000ffff077224 */ /* 0x000fe200078e0003 */
[----:B------:R-:W-:Y:S02]  /*8870*/  PRMT R32, R32, 0x5410, R5 ;  /* 0x0000541020207816 */ /* 0x000fe40000000005 */
[----:B------:R-:W-:Y:S02]  /*8880*/  CS2R R4, SRZ ;  /* 0x0000000000047805 */ /* 0x000fe4000001ff00 */
[----:B------:R-:W-:-:S02]  /*8890*/  PRMT R49, R6, 0x7610, R49 ;  /* 0x0000761006317816 */ /* 0x000fc40000000031 */
[----:B012-4-:R-:W-:-:S07]  /*88a0*/  PRMT R38, R38, 0x5410, R7 ;  /* 0x0000541026267816 */ /* 0x017fce0000000007 */
.L_x_13868:
[----:B------:R-:W2:Y:S01]  /*88b0*/  LDL R7, [R1+0x58] ;  /* 0x0000580001077983 */ /* 0x000ea20000100800 */
[----:B------:R-:W-:Y:S01]  /*88c0*/  VIADD R33, R33, 0x60 ;  /* 0x0000006021217836 */ /* 0x000fe20000000000 */
[----:B------:R-:W-:Y:S01]  /*88d0*/  BSSY B1, `(.L_x_13583) ;  /* 0x0000016000017945 */ /* 0x000fe20003800000 */
[----:B------:R-:W-:Y:S02]  /*88e0*/  CS2R R8, SRZ ;  /* 0x0000000000087805 */ /* 0x000fe4000001ff00 */
[----:B------:R-:W-:Y:S02]  /*88f0*/  CS2R R10, SRZ ;  /* 0x00000000000a7805 */ /* 0x000fe4000001ff00 */
[----:B------:R-:W-:Y:S02]  /*8900*/  ISETP.GE.AND P1, PT, R33, R30, PT ;  /* 0x0000001e2100720c */ /* 0x000fe40003f26270 */
[----:B--2---:R-:W-:-:S04]  /*8910*/  LEA.HI R6, R7, R7, RZ, 0x1 ;  /* 0x0000000707067211 */ /* 0x004fc800078f08ff */
        /* <DEDUP_REMOVED lines=17> */
.L_x_13584:
[----:B------:R-:W-:Y:S05]  /*8a30*/  BSYNC B1 ;  /* 0x0000000000017941 */ /* 0x000fea0003800000 */
.L_x_13583:
[----:B------:R-:W0:Y:S01]  /*8a40*/  SYNCS.PHASECHK.TRANS64.TRYWAIT P1, [R16+URZ+0x16800], R13 ;  /* 0x0168000d100075a7 */ /* 0x000e22000802017f */
[----:B------:R-:W-:Y:S01]  /*8a50*/  IMAD R29, R29, -0xc0, R30 ;  /* 0xffffff401d1d7824 */ /* 0x000fe200078e021e */
[----:B------:R-:W-:Y:S01]  /*8a60*/  BSSY B1, `(.L_x_13585) ;  /* 0x0000014000017945 */ /* 0x000fe20003800000 */
[----:B------:R-:W-:Y:S02]  /*8a70*/  VIADD R15, R23, 0x60 ;  /* 0x00000060170f7836 */ /* 0x000fe40000000000 */
[----:B-----5:R-:W-:Y:S01]  /*8a80*/  IMAD.MOV.U32 R12, RZ, RZ, R4 ;  /* 0x000000ffff0c7224 */ /* 0x020fe200078e0004 */
[----:B------:R-:W-:Y:S01]  /*8a90*/  VIMNMX R0, R29, 0xc0, PT ;  /* 0x000000c01d007848 */ /* 0x000fe20003fe0100 */
[----:B------:R-:W-:Y:S02]  /*8aa0*/  IMAD.MOV.U32 R14, RZ, RZ, R5 ;  /* 0x000000ffff0e7224 */ /* 0x000fe400078e0005 */
[----:B------:R-:W-:Y:S01]  /*8ab0*/  IMAD.MOV.U32 R29, RZ, RZ, R11 ;  /* 0x000000ffff1d7224 */ /* 0x000fe200078e000b */
[----:B------:R-:W-:-:S02]  /*8ac0*/  ISETP.GE.OR P2, PT, R23, R0, P0 ;  /* 0x000000001700720c */ /* 0x000fc40000746670 */
        /* <DEDUP_REMOVED lines=13> */
.L_x_13869:
[----:B------:R-:W-:Y:S05]  /*8ba0*/  BSYNC B1 ;  /* 0x0000000000017941 */ /* 0x000fea0003800000 */
.L_x_13585:
[----:B------:R-:W-:Y:S04]  /*8bb0*/  BSSY B1, `(.L_x_13587) ;  /* 0x0000070000017945 */ /* 0x000fe80003800000 */
[----:B------:R-:W-:Y:S05]  /*8bc0*/  @P2 BRA `(.L_x_13588) ;  /* 0x0000000400b82947 */ /* 0x000fea0003800000 */
[----:B------:R-:W2:Y:S01]  /*8bd0*/  LDL R12, [R1+0x40] ;  /* 0x00004000010c7983 */ /* 0x000ea20000100800 */
[----:B0-----:R-:W-:Y:S01]  /*8be0*/  IMAD.IADD R13, R18, 0x1, R39 ;  /* 0x00000001120d7824 */ /* 0x001fe200078e0227 */
[----:B------:R-:W-:Y:S01]  /*8bf0*/  SHF.R.U64 R48, R20, 0x10, R21 ;  /* 0x0000001014307819 */ /* 0x000fe20000001215 */
[----:B------:R-:W0:Y:S01]  /*8c00*/  S2R R14, SR_TID.X ;  /* 0x00000000000e7919 */ /* 0x000e220000002100 */
[----:B------:R-:W-:Y:S02]  /*8c10*/  SHF.R.U64 R34, R34, 0x10, R35 ;  /* 0x0000001022227819 */ /* 0x000fe40000001223 */
[----:B------:R-:W-:Y:S02]  /*8c20*/  SHF.R.U64 R46, R36, 0x10, R37 ;  /* 0x00000010242e7819 */ /* 0x000fe40000001225 */
[----:B------:R-:W-:Y:S02]  /*8c30*/  SHF.R.U64 R51, R2, 0x10, R3 ;  /* 0x0000001002337819 */ /* 0x000fe40000001203 */
[----:B------:R-:W-:-:S02]  /*8c40*/  PRMT R48, R31, 0x5432, R48 ;  /* 0x000054321f307816 */ /* 0x000fc40000000030 */
[----:B------:R-:W-:Y:S02]  /*8c50*/  PRMT R36, R40, 0x5432, R34 ;  /* 0x0000543228247816 */ /* 0x000fe40000000022 */
[----:B------:R-:W-:Y:S02]  /*8c60*/  SHF.R.U32.HI R45, RZ, 0x10, R35 ;  /* 0x00000010ff2d7819 */ /* 0x000fe40000011623 */
[----:B------:R-:W-:Y:S02]  /*8c70*/  PRMT R46, R31, 0x5410, R46 ;  /* 0x000054101f2e7816 */ /* 0x000fe4000000002e */
[----:B------:R-:W-:Y:S01]  /*8c80*/  PRMT R51, R49, 0x5410, R51 ;  /* 0x0000541031337816 */ /* 0x000fe20000000033 */
[----:B------:R-:W-:Y:S01]  /*8c90*/  IMAD.U32 R49, R48, 0x10000, RZ ;  /* 0x0001000030317824 */ /* 0x000fe200078e00ff */
[----:B------:R-:W-:Y:S01]  /*8ca0*/  SHF.R.U32.HI R47, RZ, 0x10, R37 ;  /* 0x00000010ff2f7819 */ /* 0x000fe20000011625 */
[----:B------:R-:W-:Y:S01]  /*8cb0*/  IMAD.U32 R37, R36, 0x10000, RZ ;  /* 0x0001000024257824 */ /* 0x000fe200078e00ff */
[----:B------:R-:W-:-:S02]  /*8cc0*/  SHF.R.U32.HI R50, RZ, 0x10, R21 ;  /* 0x00000010ff327819 */ /* 0x000fc40000011615 */
[----:B------:R-:W-:Y:S02]  /*8cd0*/  PRMT R45, R53, 0x5410, R45 ;  /* 0x00005410352d7816 */ /* 0x000fe4000000002d */
[C---:B------:R-:W-:Y:S02]  /*8ce0*/  PRMT R50, R32.reuse, 0x5432, R50 ;  /* 0x0000543220327816 */ /* 0x040fe40000000032 */
[----:B------:R-:W-:Y:S02]  /*8cf0*/  PRMT R47, R32, 0x5410, R47 ;  /* 0x00005410202f7816 */ /* 0x000fe4000000002f */
[----:B------:R-:W-:Y:S02]  /*8d00*/  SHF.R.U32.HI R52, RZ, 0x10, R3 ;  /* 0x00000010ff347819 */ /* 0x000fe40000011603 */
[----:B------:R-:W-:Y:S02]  /*8d10*/  LOP3.LUT R48, R48, 0xffff0000, RZ, 0xc0, !PT ;  /* 0xffff000030307812 */ /* 0x000fe400078ec0ff */
[----:B------:R-:W-:Y:S01]  /*8d20*/  LOP3.LUT R36, R36, 0xffff0000, RZ, 0xc0, !PT ;  /* 0xffff000024247812 */ /* 0x000fe200078ec0ff */
[----:B0-----:R-:W-:Y:S01]  /*8d30*/  VIADD R25, R14, 0xffffff80 ;  /* 0xffffff800e197836 */ /* 0x001fe20000000000 */
[----:B------:R-:W-:-:S04]  /*8d40*/  PRMT R52, R38, 0x5432, R52 ;  /* 0x0000543226347816 */ /* 0x000fc80000000034 */
[----:B------:R-:W-:-:S04]  /*8d50*/  SHF.R.S32.HI R24, RZ, 0x1f, R25 ;  /* 0x0000001fff187819 */ /* 0x000fc80000011419 */
[----:B------:R-:W-:-:S04]  /*8d60*/  LEA.HI R24, R24, R25, RZ, 0x5 ;  /* 0x0000001918187211 */ /* 0x000fc800078f28ff */
        /* <DEDUP_REMOVED lines=12> */
[----:B------:R-:W0:Y:S04]  /*8e30*/  LDS.128 R12, [R30+0x8400] ;  /* 0x008400001e0c7984 */ /* 0x000e280000000c00 */
[----:B------:R-:W1:Y:S01]  /*8e40*/  LDS.128 R24, [R33+0x8400] ;  /* 0x0084000021187984 */ /* 0x000e620000000c00 */
        /* <DEDUP_REMOVED lines=10> */
[C---:B------:R-:W-:Y:S01]  /*8ef0*/  FMUL.FTZ R54, R24.reuse, R48 ;  /* 0x0000003018367220 */ /* 0x040fe20000410000 */
[----:B------:R-:W-:Y:S01]  /*8f00*/  FMUL.FTZ R24, R24, R36 ;  /* 0x0000002418187220 */ /* 0x000fe20000410000 */
[----:B------:R-:W-:Y:S01]  /*8f10*/  FFMA.FTZ R53, R2, R37, -R53 ;  /* 0x0000002502357223 */ /* 0x000fe20000010835 */
[----:B------:R-:W-:-:S02]  /*8f20*/  IMAD.U32 R37, R50, 0x10000, RZ ;  /* 0x0001000032257824 */ /* 0x000fc400078e00ff */
[----:B------:R-:W-:Y:S01]  /*8f30*/  FFMA.FTZ R49, R2, R49, R31 ;  /* 0x0000003102317223 */ /* 0x000fe2000001001f */
[C---:B------:R-:W-:Y:S01]  /*8f40*/  IMAD.U32 R31, R45.reuse, 0x10000, RZ ;  /* 0x000100002d1f7824 */ /* 0x040fe200078e00ff */
[----:B------:R-:W-:Y:S01]  /*8f50*/  LOP3.LUT R50, R50, 0xffff0000, RZ, 0xc0, !PT ;  /* 0xffff000032327812 */ /* 0x000fe200078ec0ff */
[C---:B------:R-:W-:Y:S01]  /*8f60*/  FMUL.FTZ R55, R32.reuse, R37 ;  /* 0x0000002520377220 */ /* 0x040fe20000410000 */
[----:B------:R-:W-:Y:S01]  /*8f70*/  LOP3.LUT R2, R45, 0xffff0000, RZ, 0xc0, !PT ;  /* 0xffff00002d027812 */ /* 0x000fe200078ec0ff */
[-C--:B------:R-:W-:Y:S01]  /*8f80*/  FMUL.FTZ R32, R32, R31.reuse ;  /* 0x0000001f20207220 */ /* 0x080fe20000410000 */
[----:B------:R-:W-:Y:S02]  /*8f90*/  IMAD.U32 R34, R26, 0x10000, RZ ;  /* 0x000100001a227824 */ /* 0x000fe400078e00ff */
[C---:B------:R-:W-:Y:S01]  /*8fa0*/  FFMA.FTZ R55, R12.reuse, R31, -R55 ;  /* 0x0000001f0c377223 */ /* 0x040fe20000010837 */
[----:B------:R-:W-:Y:S01]  /*8fb0*/  FFMA.FTZ R54, R3, R36, -R54 ;  /* 0x0000002403367223 */ /* 0x000fe20000010836 */
[----:B------:R-:W-:Y:S01]  /*8fc0*/  FFMA.FTZ R32, R12, R37, R32 ;  /* 0x000000250c207223 */ /* 0x000fe20000010020 */
[----:B------:R-:W-:Y:S01]  /*8fd0*/  FMUL.FTZ R12, R25, R50 ;  /* 0x00000032190c7220 */ /* 0x000fe20000410000 */
[----:B------:R-:W-:Y:S01]  /*8fe0*/  FFMA.FTZ R24, R3, R48, R24 ;  /* 0x0000003003187223 */ /* 0x000fe20000010018 */
[----:B------:R-:W-:-:S02]  /*8ff0*/  IMAD.U32 R31, R51, 0x10000, RZ ;  /* 0x00010000331f7824 */ /* 0x000fc400078e00ff */
[-C--:B------:R-:W-:Y:S01]  /*9000*/  FMUL.FTZ R48, R25, R2.reuse ;  /* 0x0000000219307220 */ /* 0x080fe20000410000 */
[----:B------:R-:W-:Y:S02]  /*9010*/  IMAD.U32 R3, R46, 0x10000, RZ ;  /* 0x000100002e037824 */ /* 0x000fe400078e00ff */
[----:B------:R-:W-:Y:S01]  /*9020*/  FFMA.FTZ R36, R13, R2, -R12 ;  /* 0x000000020d247223 */ /* 0x000fe2000001080c */
[----:B------:R-:W-:Y:S02]  /*9030*/  IMAD.U32 R35, R27, 0x10000, RZ ;  /* 0x000100001b237824 */ /* 0x000fe400078e00ff */
[----:B------:R-:W-:Y:S01]  /*9040*/  FMUL.FTZ R37, R34, R31 ;  /* 0x0000001f22257220 */ /* 0x000fe20000410000 */
[----:B------:R-:W-:Y:S02]  /*9050*/  IMAD.U32 R12, R52, 0x10000, RZ ;  /* 0x00010000340c7824 */ /* 0x000fe400078e00ff */
[----:B------:R-:W-:Y:S01]  /*9060*/  FMUL.FTZ R34, R34, R3 ;  /* 0x0000000322227220 */ /* 0x000fe20000410000 */
[----:B------:R-:W-:-:S02]  /*9070*/  IMAD.U32 R20, R14, 0x10000, RZ ;  /* 0x000100000e147824 */ /* 0x000fc400078e00ff */
[----:B------:R-:W-:Y:S01]  /*9080*/  FFMA.FTZ R25, R13, R50, R48 ;  /* 0x000000320d197223 */ /* 0x000fe20000010030 */
[----:B------:R-:W-:Y:S02]  /*9090*/  IMAD.U32 R21, R15, 0x10000, RZ ;  /* 0x000100000f157824 */ /* 0x000fe400078e00ff */
[----:B------:R-:W-:Y:S01]  /*90a0*/  FMUL.FTZ R48, R35, R12 ;  /* 0x0000000c23307220 */ /* 0x000fe20000410000 */
[----:B------:R-:W-:Y:S01]  /*90b0*/  IMAD.U32 R2, R47, 0x10000, RZ ;  /* 0x000100002f027824 */ /* 0x000fe200078e00ff */
[----:B------:R-:W-:Y:S01]  /*90c0*/  LOP3.LUT R26, R26, 0xffff0000, RZ, 0xc0, !PT ;  /* 0xffff00001a1a7812 */ /* 0x000fe200078ec0ff */
[C---:B------:R-:W-:Y:S01]  /*90d0*/  FFMA.FTZ R37, R20.reuse, R3, -R37 ;  /* 0x0000000314257223 */ /* 0x040fe20000010825 */
[----:B------:R-:W-:Y:S01]  /*90e0*/  FFMA.FTZ R34, R20, R31, R34 ;  /* 0x0000001f14227223 */ /* 0x000fe20000010022 */
[----:B------:R-:W-:Y:S01]  /*90f0*/  LOP3.LUT R51, R51, 0xffff0000, RZ, 0xc0, !PT ;  /* 0xffff000033337812 */ /* 0x000fe200078ec0ff */
        /* <DEDUP_REMOVED lines=27> */
.L_x_13588:
[----:B------:R-:W-:Y:S05]  /*92b0*/  BSYNC B1 ;  /* 0x0000000000017941 */ /* 0x000fea0003800000 */
.L_x_13587:
[----:B------:R-:W-:Y:S01]  /*92c0*/  PRMT R2, R29, 0x5410, R0 ;  /* 0x000054101d027816 */ /* 0x000fe20000000000 */
[----:B------:R-:W-:Y:S06]  /*92d0*/  @P0 BRA `(.L_x_13579) ;  /* 0x0000000400a80947 */ /* 0x000fec0003800000 */
[----:B------:R-:W2:Y:S01]  /*92e0*/  LDL R3, [R1+0x44] ;  /* 0x0000440001037983 */ /* 0x000ea20000100800 */
[C---:B-1----:R-:W-:Y:S02]  /*92f0*/  VIADD R12, R23.reuse, 0x60 ;  /* 0x00000060170c7836 */ /* 0x042fe40000000000 */
[----:B0-----:R-:W-:Y:S01]  /*9300*/  VIADD R13, R23, 0x60 ;  /* 0x00000060170d7836 */ /* 0x001fe20000000000 */
[----:B------:R-:W3:Y:S01]  /*9310*/  LDL R32, [R1+0x60] ;  /* 0x0000600001207983 */ /* 0x000ee20000100800 */
[----:B------:R-:W-:Y:S02]  /*9320*/  IMAD.SHL.U32 R12, R12, 0x40, RZ ;  /* 0x000000400c0c7824 */ /* 0x000fe400078e00ff */
[----:B------:R-:W-:Y:S02]  /*9330*/  IMAD.SHL.U32 R13, R13, 0x40, RZ ;  /* 0x000000400d0d7824 */ /* 0x000fe400078e00ff */
[----:B------:R-:W-:Y:S01]  /*9340*/  IMAD.IADD R0, R18, 0x1, R39 ;  /* 0x0000000112007824 */ /* 0x000fe200078e0227 */
[----:B------:R-:W-:-:S02]  /*9350*/  LOP3.LUT R12, R12, 0x1c0, RZ, 0xc0, !PT ;  /* 0x000001c00c0c7812 */ /* 0x000fc400078ec0ff */
[----:B------:R-:W-:Y:S02]  /*9360*/  LOP3.LUT R13, R13, 0x1c0, RZ, 0xc0, !PT ;  /* 0x000001c00d0d7812 */ /* 0x000fe400078ec0ff */
[----:B------:R-:W-:Y:S02]  /*9370*/  SHF.R.U32.HI R12, RZ, 0x3, R12 ;  /* 0x00000003ff0c7819 */ /* 0x000fe4000001160c */
[----:B------:R-:W-:-:S04]  /*9380*/  LOP3.LUT R0, R13, 0x38, R0, 0xf8, !PT ;  /* 0x000000380d007812 */ /* 0x000fc800078ef800 */
[----:B------:R-:W-:Y:S02]  /*9390*/  LOP3.LUT R0, R0, R12, RZ, 0x3c, !PT ;  /* 0x0000000c00007212 */ /* 0x000fe400078e3cff */
[--C-:B------:R-:W-:Y:S02]  /*93a0*/  SHF.R.U64 R21, R8, 0x10, R9.reuse ;  /* 0x0000001008157819 */ /* 0x100fe40000001209 */
[----:B------:R-:W-:Y:S02]  /*93b0*/  SHF.R.U32.HI R8, RZ, 0x10, R9 ;  /* 0x00000010ff087819 */ /* 0x000fe40000011609 */
[----:B------:R-:W-:Y:S02]  /*93c0*/  SHF.R.U64 R9, R4, 0x10, R5 ;  /* 0x0000001004097819 */ /* 0x000fe40000001205 */
[----:B------:R-:W-:Y:S02]  /*93d0*/  PRMT R43, R43, 0x5410, R8 ;  /* 0x000054102b2b7816 */ /* 0x000fe40000000008 */
[----:B------:R-:W-:-:S02]  /*93e0*/  PRMT R42, R42, 0x5410, R9 ;  /* 0x000054102a2a7816 */ /* 0x000fc40000000009 */
[--C-:B------:R-:W-:Y:S02]  /*93f0*/  SHF.R.U64 R20, R10, 0x10, R11.reuse ;  /* 0x000000100a147819 */ /* 0x100fe4000000120b */
[----:B------:R-:W-:Y:S02]  /*9400*/  SHF.R.U32.HI R29, RZ, 0x10, R11 ;  /* 0x00000010ff1d7819 */ /* 0x000fe4000001160b */
[----:B------:R-:W-:Y:S02]  /*9410*/  SHF.R.U32.HI R4, RZ, 0x10, R5 ;  /* 0x00000010ff047819 */ /* 0x000fe40000011605 */
[----:B------:R-:W-:Y:S02]  /*9420*/  PRMT R44, R44, 0x5410, R21 ;  /* 0x000054102c2c7816 */ /* 0x000fe40000000015 */
[C---:B------:R-:W-:Y:S02]  /*9430*/  PRMT R20, R2.reuse, 0x5432, R20 ;  /* 0x0000543202147816 */ /* 0x040fe40000000014 */
[----:B------:R-:W-:Y:S01]  /*9440*/  PRMT R29, R2, 0x5410, R29 ;  /* 0x00005410021d7816 */ /* 0x000fe2000000001d */
[----:B------:R-:W-:Y:S01]  /*9450*/  IMAD.U32 R21, R44, 0x10000, RZ ;  /* 0x000100002c157824 */ /* 0x000fe200078e00ff */
[----:B------:R-:W-:-:S02]  /*9460*/  PRMT R41, R41, 0x5410, R4 ;  /* 0x0000541029297816 */ /* 0x000fc40000000004 */
[----:B------:R-:W-:Y:S01]  /*9470*/  LOP3.LUT R44, R44, 0xffff0000, RZ, 0xc0, !PT ;  /* 0xffff00002c2c7812 */ /* 0x000fe200078ec0ff */
[----:B--2---:R-:W-:-:S04]  /*9480*/  IMAD.IADD R3, R3, 0x1, R0 ;  /* 0x0000000103037824 */ /* 0x004fc800078e0200 */
[----:B------:R-:W-:Y:S01]  /*9490*/  IMAD R0, R3, 0x2, R16 ;  /* 0x0000000203007824 */ /* 0x000fe200078e0210 */
[----:B---3--:R-:W-:Y:S04]  /*94a0*/  LDS.128 R12, [R32+0x8400] ;  /* 0x00840000200c7984 */ /* 0x008fe80000000c00 */
[----:B------:R-:W0:Y:S01]  /*94b0*/  LDS.128 R24, [R0+0x8400] ;  /* 0x0084000000187984 */ /* 0x000e220000000c00 */
[--C-:B------:R-:W-:Y:S02]  /*94c0*/  SHF.R.U64 R3, R6, 0x10, R7.reuse ;  /* 0x0000001006037819 */ /* 0x100fe40000001207 */
[----:B------:R-:W-:Y:S02]  /*94d0*/  SHF.R.U32.HI R7, RZ, 0x10, R7 ;  /* 0x00000010ff077819 */ /* 0x000fe40000011607 */
[----:B------:R-:W-:-:S02]  /*94e0*/  PRMT R40, R40, 0x5410, R3 ;  /* 0x0000541028287816 */ /* 0x000fc40000000003 */
[----:B------:R-:W-:Y:S01]  /*94f0*/  PRMT R38, R38, 0x5410, R7 ;  /* 0x0000541026267816 */ /* 0x000fe20000000007 */
[C---:B0-----:R-:W-:Y:S01]  /*9500*/  IMAD.U32 R8, R24.reuse, 0x10000, RZ ;  /* 0x0001000018087824 */ /* 0x041fe200078e00ff */
[----:B------:R-:W-:Y:S01]  /*9510*/  LOP3.LUT R9, R24, 0xffff0000, RZ, 0xc0, !PT ;  /* 0xffff000018097812 */ /* 0x000fe200078ec0ff */
[C---:B------:R-:W-:Y:S01]  /*9520*/  IMAD.U32 R10, R25.reuse, 0x10000, RZ ;  /* 0x00010000190a7824 */ /* 0x040fe200078e00ff */
[----:B------:R-:W-:Y:S01]  /*9530*/  LOP3.LUT R24, R25, 0xffff0000, RZ, 0xc0, !PT ;  /* 0xffff000019187812 */ /* 0x000fe200078ec0ff */
[----:B------:R-:W-:Y:S01]  /*9540*/  IMAD.U32 R25, R42, 0x10000, RZ ;  /* 0x000100002a197824 */ /* 0x000fe200078e00ff */
[C---:B------:R-:W-:Y:S01]  /*9550*/  LOP3.LUT R3, R12.reuse, 0xffff0000, RZ, 0xc0, !PT ;  /* 0xffff00000c037812 */ /* 0x040fe200078ec0ff */
[----:B------:R-:W-:Y:S01]  /*9560*/  IMAD.U32 R2, R12, 0x10000, RZ ;  /* 0x000100000c027824 */ /* 0x000fe200078e00ff */
[C---:B------:R-:W-:Y:S01]  /*9570*/  LOP3.LUT R12, R13.reuse, 0xffff0000, RZ, 0xc0, !PT ;  /* 0xffff00000d0c7812 */ /* 0x040fe200078ec0ff */
[----:B------:R-:W-:Y:S01]  /*9580*/  FMUL.FTZ R31, R8, R25 ;  /* 0x00000019081f7220 */ /* 0x000fe20000410000 */
[----:B------:R-:W-:Y:S01]  /*9590*/  IMAD.U32 R4, R13, 0x10000, RZ ;  /* 0x000100000d047824 */ /* 0x000fe200078e00ff */
[C---:B------:R-:W-:Y:S01]  /*95a0*/  LOP3.LUT R6, R14.reuse, 0xffff0000, RZ, 0xc0, !PT ;  /* 0xffff00000e067812 */ /* 0x040fe200078ec0ff */
[----:B------:R-:W-:Y:S01]  /*95b0*/  IMAD.U32 R5, R14, 0x10000, RZ ;  /* 0x000100000e057824 */ /* 0x000fe200078e00ff */
[C---:B------:R-:W-:Y:S01]  /*95c0*/  LOP3.LUT R14, R15.reuse, 0xffff0000, RZ, 0xc0, !PT ;  /* 0xffff00000f0e7812 */ /* 0x040fe200078ec0ff */
[----:B------:R-:W-:Y:S01]  /*95d0*/  IMAD.U32 R7, R15, 0x10000, RZ ;  /* 0x000100000f077824 */ /* 0x000fe200078e00ff */
[C---:B------:R-:W-:Y:S01]  /*95e0*/  LOP3.LUT R13, R26.reuse, 0xffff0000, RZ, 0xc0, !PT ;  /* 0xffff00001a0d7812 */ /* 0x040fe200078ec0ff */
[----:B------:R-:W-:Y:S01]  /*95f0*/  IMAD.U32 R11, R26, 0x10000, RZ ;  /* 0x000100001a0b7824 */ /* 0x000fe200078e00ff */
[C---:B------:R-:W-:Y:S01]  /*9600*/  LOP3.LUT R26, R27.reuse, 0xffff0000, RZ, 0xc0, !PT ;  /* 0xffff00001b1a7812 */ /* 0x040fe200078ec0ff */
[----:B------:R-:W-:-:S02]  /*9610*/  IMAD.U32 R15, R27, 0x10000, RZ ;  /* 0x000100001b0f7824 */ /* 0x000fc400078e00ff */
[-C--:B------:R-:W-:Y:S01]  /*9620*/  FMUL.FTZ R33, R8, R21.reuse ;  /* 0x0000001508217220 */ /* 0x080fe20000410000 */
[----:B------:R-:W-:Y:S02]  /*9630*/  IMAD.U32 R27, R41, 0x10000, RZ ;  /* 0x00010000291b7824 */ /* 0x000fe400078e00ff */
[----:B------:R-:W-:Y:S01]  /*9640*/  FFMA.FTZ R31, R2, R21, -R31 ;  /* 0x00000015021f7223 */ /* 0x000fe2000001081f */
[----:B------:R-:W-:Y:S02]  /*9650*/  IMAD.U32 R21, R43, 0x10000, RZ ;  /* 0x000100002b157824 */ /* 0x000fe400078e00ff */
[----:B------:R-:W-:Y:S02]  /*9660*/  IMAD.U32 R8, R38, 0x10000, RZ ;  /* 0x0001000026087824 */ /* 0x000fe400078e00ff */
[----:B------:R-:W-:Y:S01]  /*9670*/  FMUL.FTZ R35, R10, R27 ;  /* 0x0000001b0a237220 */ /* 0x000fe20000410000 */
[----:B------:R-:W-:Y:S01]  /*9680*/  FFMA.FTZ R33, R2, R25, R33 ;  /* 0x0000001902217223 */ /* 0x000fe20000010021 */
[----:B------:R-:W-:-:S02]  /*9690*/  IMAD.U32 R2, R29, 0x10000, RZ ;  /* 0x000100001d027824 */ /* 0x000fc400078e00ff */
[-C--:B------:R-:W-:Y:S01]  /*96a0*/  FMUL.FTZ R25, R10, R21.reuse ;  /* 0x000000150a197220 */ /* 0x080fe20000410000 */
[C---:B------:R-:W-:Y:S01]  /*96b0*/  FMUL.FTZ R10, R15.reuse, R8 ;  /* 0x000000080f0a7220 */ /* 0x040fe20000410000 */
[----:B------:R-:W-:Y:S01]  /*96c0*/  LOP3.LUT R42, R42, 0xffff0000, RZ, 0xc0, !PT ;  /* 0xffff00002a2a7812 */ /* 0x000fe200078ec0ff */
[----:B------:R-:W-:Y:S01]  /*96d0*/  FFMA.FTZ R35, R4, R21, -R35 ;  /* 0x0000001504237223 */ /* 0x000fe20000010823 */
[-C--:B------:R-:W-:Y:S01]  /*96e0*/  FMUL.FTZ R21, R15, R2.reuse ;  /* 0x000000020f157220 */ /* 0x080fe20000410000 */
[----:B------:R-:W-:Y:S01]  /*96f0*/  LOP3.LUT R41, R41, 0xffff0000, RZ, 0xc0, !PT ;  /* 0xffff000029297812 */ /* 0x000fe200078ec0ff */
[----:B------:R-:W-:Y:S01]  /*9700*/  FFMA.FTZ R15, R7, R2, -R10 ;  /* 0x00000002070f7223 */ /* 0x000fe2000001080a */
[----:B------:R-:W-:Y:S01]  /*9710*/  LOP3.LUT R43, R43, 0xffff0000, RZ, 0xc0, !PT ;  /* 0xffff00002b2b7812 */ /* 0x000fe200078ec0ff */
        /* <DEDUP_REMOVED lines=8> */
[----:B------:R-:W-:Y:S02]  /*97a0*/  IMAD.U32 R2, R20, 0x10000, RZ ;  /* 0x0001000014027824 */ /* 0x000fe400078e00ff */
[C---:B------:R-:W-:Y:S01]  /*97b0*/  FFMA.FTZ R10, R12.reuse, R43, -R7 ;  /* 0x0000002b0c0a7223 */ /* 0x040fe20000010807 */
[----:B------:R-:W-:Y:S01]  /*97c0*/  FFMA.FTZ R24, R12, R41, R24 ;  /* 0x000000290c187223 */ /* 0x000fe20000010018 */
[----:B------:R-:W-:Y:S01]  /*97d0*/  FFMA.FTZ R8, R3, R42, R8 ;  /* 0x0000002a03087223 */ /* 0x000fe20000010008 */
[C---:B------:R-:W-:Y:S01]  /*97e0*/  FMUL.FTZ R30, R11.reuse, R4 ;  /* 0x000000040b1e7220 */ /* 0x040fe20000410000 */
[----:B------:R-:W-:Y:S01]  /*97f0*/  FMUL.FTZ R12, R11, R2 ;  /* 0x000000020b0c7220 */ /* 0x000fe20000410000 */
[----:B------:R-:W-:Y:S02]  /*9800*/  LOP3.LUT R40, R40, 0xffff0000, RZ, 0xc0, !PT ;  /* 0xffff000028287812 */ /* 0x000fe400078ec0ff */
[----:B------:R-:W-:Y:S02]  /*9810*/  LOP3.LUT R3, R38, 0xffff0000, RZ, 0xc0, !PT ;  /* 0xffff000026037812 */ /* 0x000fe400078ec0ff */
[----:B------:R-:W-:-:S02]  /*9820*/  LOP3.LUT R20, R20, 0xffff0000, RZ, 0xc0, !PT ;  /* 0xffff000014147812 */ /* 0x000fc400078ec0ff */
[----:B------:R-:W-:Y:S01]  /*9830*/  LOP3.LUT R29, R29, 0xffff0000, RZ, 0xc0, !PT ;  /* 0xffff00001d1d7812 */ /* 0x000fe200078ec0ff */
[C---:B------:R-:W-:Y:S01]  /*9840*/  FFMA.FTZ R30, R5.reuse, R2, -R30 ;  /* 0x00000002051e7223 */ /* 0x040fe2000001081e */
[----:B------:R-:W-:Y:S01]  /*9850*/  FFMA.FTZ R12, R5, R4, R12 ;  /* 0x00000004050c7223 */ /* 0x000fe2000001000c */
[C---:B------:R-:W-:Y:S01]  /*9860*/  FMUL.FTZ R5, R13.reuse, R40 ;  /* 0x000000280d057220 */ /* 0x040fe20000410000 */
[C---:B------:R-:W-:Y:S01]  /*9870*/  FMUL.FTZ R9, R26.reuse, R3 ;  /* 0x000000031a097220 */ /* 0x040fe20000410000 */
        /* <DEDUP_REMOVED lines=16> */
.L_x_13579:
[----:B------:R-:W-:Y:S05]  /*9980*/  BSYNC B0 ;  /* 0x0000000000007941 */ /* 0x000fea0003800000 */
.L_x_13565:
        /* <DEDUP_REMOVED lines=8> */
.L_x_13562:
[----:B--23--:R-:W2:Y:S02]  /*9a10*/  LDL R0, [R1+0x14] ;  /* 0x0000140001007983 */ /* 0x00cea40000100800 */
[----:B--2---:R-:W-:-:S13]  /*9a20*/  ISETP.NE.AND P0, PT, R0, 0x3, PT ;  /* 0x000000030000780c */ /* 0x004fda0003f05270 */
[----:B------:R-:W-:Y:S05]  /*9a30*/  @!P0 BRA `(.L_x_13589) ;  /* 0x0000000000048947 */ /* 0x000fea0003800000 */
[----:B------:R-:W-:Y:S01]  /*9a40*/  BPT.TRAP 0x1 ;  /* 0x000000040000795c */ /* 0x000fe20000300000 */
.L_x_13589:
[----:B-1----:R-:W-:Y:S01]  /*9a50*/  IMAD R7, R17, 0x8, R16 ;  /* 0x0000000811077824 */ /* 0x002fe200078e0210 */
[----:B------:R-:W-:-:S04]  /*9a60*/  SHF.L.U32 R0, R153, 0x1f, RZ ;  /* 0x0000001f99007819 */ /* 0x000fc800000006ff */
[----:B------:R1:W2:Y:S01]  /*9a70*/  SYNCS.PHASECHK.TRANS64.TRYWAIT P2, [R7+URZ+0x16830], R0 ;  /* 0x01683000070075a7 */ /* 0x0002a2000804017f */
[----:B------:R-:W-:Y:S05]  /*9a80*/  @!P0 BRA `(.L_x_13590) ;  /* 0x0000000000048947 */ /* 0x000fea0003800000 */
[----:B------:R-:W-:Y:S01]  /*9a90*/  BPT.TRAP 0x1 ;  /* 0x000000040000795c */ /* 0x000fe20000300000 */
.L_x_13590:
[----:B-----5:R-:W3:Y:S02]  /*9aa0*/  S2R R2, SR_TID.X ;  /* 0x0000000000027919 */ /* 0x020ee40000002100 */
[----:B---3--:R-:W-:-:S04]  /*9ab0*/  LOP3.LUT R2, R2, 0x7f, RZ, 0xc0, !PT ;  /* 0x0000007f02027812 */ /* 0x008fc800078ec0ff */
[----:B------:R-:W-:Y:S01]  /*9ac0*/  ISETP.NE.AND P1, PT, R2, RZ, PT ;  /* 0x000000ff0200720c */ /* 0x000fe20003f25270 */
[----:B--2---:R-:W-:-:S12]  /*9ad0*/  @P2 BRA `(.L_x_13591) ;  /* 0x0000000000082947 */ /* 0x004fd80003800000 */
[----:B------:R-:W2:Y:S02]  /*9ae0*/  SYNCS.PHASECHK.TRANS64.TRYWAIT P2, [R7+URZ+0x16830], R0 ;  /* 0x01683000070075a7 */ /* 0x000ea4000804017f */
[----:B--2---:R-:W-:Y:S05]  /*9af0*/  @!P2 BRA `(.L_x_13592) ;  /* 0x0000016400eca947 */ /* 0x004fea0003800000 */
.L_x_13591:
[----:B------:R-:W-:Y:S05]  /*9b00*/  WARPSYNC.ALL ;  /* 0x0000000000007948 */ /* 0x000fea0003800000 */
[----:B-12---:R-:W-:Y:S01]  /*9b10*/  VIADD R0, R16, 0xe400 ;  /* 0x0000e40010007836 */ /* 0x006fe20000000000 */
[----:B------:R-:W-:-:S04]  /*9b20*/  LOP3.LUT R10, R28, 0x10000, RZ, 0xfc, !PT ;  /* 0x000100001c0a7812 */ /* 0x000fc800078efcff */
[----:B------:R-:W-:-:S04]  /*9b30*/  SHF.R.U32.HI R0, RZ, 0x4, R0 ;  /* 0x00000004ff007819 */ /* 0x000fc80000011600 */
[----:B------:R-:W-:-:S04]  /*9b40*/  LOP3.LUT R0, R0, 0x3fff, RZ, 0xc0, !PT ;  /* 0x00003fff00007812 */ /* 0x000fc800078ec0ff */
[----:B------:R-:W-:Y:S01]  /*9b50*/  LOP3.LUT R2, R0, 0x10000, RZ, 0xfc, !PT ;  /* 0x0001000000027812 */ /* 0x000fe200078efcff */
[----:B------:R-:W-:Y:S02]  /*9b60*/  IMAD.MOV.U32 R11, RZ, RZ, 0x40000040 ;  /* 0x40000040ff0b7424 */ /* 0x000fe400078e00ff */
[----:B------:R-:W-:Y:S01]  /*9b70*/  IMAD.MOV.U32 R3, RZ, RZ, 0x40000040 ;  /* 0x40000040ff037424 */ /* 0x000fe200078e00ff */
[C---:B------:R-:W-:Y:S01]  /*9b80*/  R2UR UR4, R10.reuse ;  /* 0x000000000a0472ca */ /* 0x040fe200000e0000 */
[----:B------:R1:W-:Y:S01]  /*9b90*/  STL [R1+0x28], R2 ;  /* 0x0000280201007387 */ /* 0x0003e20000100800 */
[----:B------:R-:W-:Y:S01]  /*9ba0*/  R2UR UR5, R11 ;  /* 0x000000000b0572ca */ /* 0x000fe200000e0000 */
[----:B0-----:R-:W-:Y:S01]  /*9bb0*/  WARPGROUP.ARRIVE ;  /* 0x00000000000079c5 */ /* 0x001fe20000000000 */
[----:B------:R-:W-:Y:S01]  /*9bc0*/  R2UR UR7, R3 ;  /* 0x00000000030772ca */ /* 0x000fe200000e0000 */
[----:B------:R-:W-:Y:S01]  /*9bd0*/  VIADD R12, R10, 0x2 ;  /* 0x000000020a0c7836 */ /* 0x000fe20000000000 */
[----:B------:R-:W2:Y:S01]  /*9be0*/  LDL R6, [R1+0x30] ;  /* 0x0000300001067983 */ /* 0x000ea20000100800 */
[----:B------:R-:W-:Y:S01]  /*9bf0*/  IMAD.MOV.U32 R13, RZ, RZ, 0x40000040 ;  /* 0x40000040ff0d7424 */ /* 0x000fe200078e00ff */
[----:B------:R-:W0:Y:S01]  /*9c00*/  LDC R0, c[0x0][0x448] ;  /* 0x00011200ff007b82 */ /* 0x000e220000000800 */
[----:B-1----:R-:W-:-:S05]  /*9c10*/  IMAD R2, R17, 0x400, R2 ;  /* 0x0000040011027824 */ /* 0x002fca00078e0202 */
[----:B------:R-:W-:-:S13]  /*9c20*/  R2UR UR6, R2 ;  /* 0x00000000020672ca */ /* 0x000fda00000e0000 */
[----:B------:R-:W-:Y:S01]  /*9c30*/  HGMMA.64x128x16.F32.BF16 R24, gdesc[UR4], RZ, !UPT, gsb0 ;  /* 0x01e00000041879f0 */ /* 0x000fe2000c0018ff */
[----:B------:R-:W-:Y:S02]  /*9c40*/  VIADD R4, R2, 0x2 ;  /* 0x0000000202047836 */ /* 0x000fe40000000000 */
[----:B------:R-:W-:Y:S01]  /*9c50*/  IMAD.MOV.U32 R5, RZ, RZ, 0x40000040 ;  /* 0x40000040ff057424 */ /* 0x000fe200078e00ff */
[----:B------:R-:W-:Y:S02]  /*9c60*/  R2UR UR4, R12 ;  /* 0x000000000c0472ca */ /* 0x000fe400000e0000 */
[----:B------:R-:W-:Y:S02]  /*9c70*/  R2UR UR5, R13 ;  /* 0x000000000d0572ca */ /* 0x000fe400000e0000 */
[----:B------:R-:W-:Y:S02]  /*9c80*/  R2UR UR6, R4 ;  /* 0x00000000040672ca */ /* 0x000fe400000e0000 */
[----:B------:R-:W-:Y:S01]  /*9c90*/  R2UR UR7, R5 ;  /* 0x00000000050772ca */ /* 0x000fe200000e0000 */
[----:B------:R1:W-:Y:S04]  /*9ca0*/  STL.64 [R1+0x8], R12 ;  /* 0x0000080c01007387 */ /* 0x0003e80000100a00 */
[----:B------:R-:W2:Y:S04]  /*9cb0*/  LDL R94, [R1+0x20] ;  /* 0x00002000015e7983 */ /* 0x000ea80000100800 */
[----:B------:R-:W3:Y:S01]  /*9cc0*/  LDL R96, [R1+0x10] ;  /* 0x0000100001607983 */ /* 0x000ee20000100800 */
[----:B------:R-:W-:-:S02]  /*9cd0*/  VIADD R8, R10, 0x4 ;  /* 0x000000040a087836 */ /* 0x000fc40000000000 */
[----:B------:R-:W-:Y:S02]  /*9ce0*/  VIADD R4, R2, 0x4 ;  /* 0x0000000402047836 */ /* 0x000fe40000000000 */
[----:B------:R-:W-:Y:S02]  /*9cf0*/  IMAD.MOV.U32 R9, RZ, RZ, 0x40000040 ;  /* 0x40000040ff097424 */ /* 0x000fe400078e00ff */
[----:B------:R-:W-:Y:S02]  /*9d00*/  VIADD R14, R10, 0x6 ;  /* 0x000000060a0e7836 */ /* 0x000fe40000000000 */
[----:B------:R-:W-:Y:S02]  /*9d10*/  IMAD.MOV.U32 R15, RZ, RZ, 0x40000040 ;  /* 0x40000040ff0f7424 */ /* 0x000fe400078e00ff */
[----:B------:R-:W-:Y:S01]  /*9d20*/  IMAD.MOV.U32 R3, RZ, RZ, 0x40000040 ;  /* 0x40000040ff037424 */ /* 0x000fe200078e00ff */
[----:B0-----:R-:W-:Y:S01]  /*9d30*/  ISETP.NE.AND P2, PT, R0, 0x1, PT ;  /* 0x000000010000780c */ /* 0x001fe20003f45270 */
[----:B------:R-:W-:-:S02]  /*9d40*/  WARPGROUP.DEPBAR.LE gsb0, 0x0 ;  /* 0x00008000000079c5 */ /* 0x000fc40000010000 */
[----:B------:R-:W-:Y:S01]  /*9d50*/  WARPGROUP.ARRIVE ;  /* 0x00000000000079c5 */ /* 0x000fe20000000000 */
[----:B------:R-:W-:-:S09]  /*9d60*/  IMAD.MOV.U32 R5, RZ, RZ, 0x40000040 ;  /* 0x40000040ff057424 */ /* 0x000fd200078e00ff */
[----:B------:R-:W0:Y:S01]  /*9d70*/  @P2 LDC R0, c[0x0][0x44c] ;  /* 0x00011300ff002b82 */ /* 0x000e220000000800 */
[----:B------:R-:W-:Y:S01]  /*9d80*/  HGMMA.64x128x16.F32.BF16 R24, gdesc[UR4], R24, gsb0 ;  /* 0x01e00000041879f0 */ /* 0x000fe20008001818 */
[----:B------:R-:W-:Y:S02]  /*9d90*/  R2UR UR4, R8 ;  /* 0x00000000080472ca */ /* 0x000fe400000e0000 */
[----:B------:R-:W-:-:S04]  /*9da0*/  R2UR UR5, R9 ;  /* 0x00000000090572ca */ /* 0x000fc800000e0000 */
[----:B-1----:R-:W1:Y:S01]  /*9db0*/  LDC.64 R12, c[0x0][0x9e0] ;  /* 0x00027800ff0c7b82 */ /* 0x002e620000000a00 */
[----:B------:R-:W-:Y:S02]  /*9dc0*/  R2UR UR6, R4 ;  /* 0x00000000040672ca */ /* 0x000fe400000e0000 */
[----:B------:R-:W-:Y:S01]  /*9dd0*/  R2UR UR7, R5 ;  /* 0x00000000050772ca */ /* 0x000fe200000e0000 */
[----:B------:R-:W-:Y:S01]  /*9de0*/  VIADD R2, R2, 0x6 ;  /* 0x0000000602027836 */ /* 0x000fe20000000000 */
[----:B------:R-:W-:Y:S02]  /*9df0*/  WARPGROUP.DEPBAR.LE gsb0, 0x0 ;  /* 0x00008000000079c5 */ /* 0x000fe40000010000 */
[----:B------:R-:W-:-:S09]  /*9e00*/  WARPGROUP.ARRIVE ;  /* 0x00000000000079c5 */ /* 0x000fd20000000000 */
[----:B------:R-:W-:Y:S01]  /*9e10*/  HGMMA.64x128x16.F32.BF16 R24, gdesc[UR4], R24, gsb0 ;  /* 0x01e00000041879f0 */ /* 0x000fe20008001818 */
[----:B------:R-:W-:Y:S02]  /*9e20*/  R2UR UR4, R14 ;  /* 0x000000000e0472ca */ /* 0x000fe400000e0000 */
[----:B------:R-:W-:Y:S02]  /*9e30*/  R2UR UR5, R15 ;  /* 0x000000000f0572ca */ /* 0x000fe400000e0000 */
[----:B------:R-:W-:Y:S02]  /*9e40*/  R2UR UR6, R2 ;  /* 0x00000000020672ca */ /* 0x000fe400000e0000 */
[----:B------:R-:W-:Y:S02]  /*9e50*/  R2UR UR7, R3 ;  /* 0x00000000030772ca */ /* 0x000fe400000e0000 */
[----:B------:R-:W4:Y:S01]  /*9e60*/  @P2 LDC R3, c[0x0][0x450] ;  /* 0x00011400ff032b82 */ /* 0x000f220000000800 */
[----:B------:R-:W-:-:S02]  /*9e70*/  IMAD.MOV.U32 R21, RZ, RZ, -0x80 ;  /* 0xffffff80ff157424 */ /* 0x000fc400078e00ff */
[----:B--2---:R-:W-:-:S04]  /*9e80*/  IMAD.IADD R89, R6, 0x1, R94 ;  /* 0x0000000106597824 */ /* 0x004fc800078e025e */
[----:B0-----:R-:W-:Y:S01]  /*9e90*/  @P2 IMAD.HI.U32 R0, R89, R0, RZ ;  /* 0x0000000059002227 */ /* 0x001fe200078e00ff */
[----:B------:R-:W-:Y:S02]  /*9ea0*/  WARPGROUP.DEPBAR.LE gsb0, 0x0 ;  /* 0x00008000000079c5 */ /* 0x000fe40000010000 */
[----:B------:R-:W-:-:S06]  /*9eb0*/  WARPGROUP.ARRIVE ;  /* 0x00000000000079c5 */ /* 0x000fcc0000000000 */
[----:B------:R-:W-:Y:S01]  /*9ec0*/  HGMMA.64x128x16.F32.BF16 R24, gdesc[UR4], R24, gsb0 ;  /* 0x01e00000041879f0 */ /* 0x000fe20008001818 */
[----:B----4-:R-:W-:Y:S01]  /*9ed0*/  @P2 SHF.R.U32.HI R89, RZ, R3, R0 ;  /* 0x00000003ff592219 */ /* 0x010fe20000011600 */
[----:B------:R-:W-:Y:S01]  /*9ee0*/  @!P1 VIADD R0, R7, 0x16840 ;  /* 0x0001684007009836 */ /* 0x000fe20000000000 */
[----:B------:R-:W-:-:S03]  /*9ef0*/  ULDC UR4, c[0x0][0x9dc] ;  /* 0x0002770000047ab9 */ /* 0x000fc60000000800 */
[----:B------:R-:W0:Y:S01]  /*9f00*/  SHFL.IDX PT, R90, R89, RZ, 0x1c1f ;  /* 0x001c1fff595a7589 */ /* 0x000e2200000e0000 */
[----:B------:R-:W-:Y:S01]  /*9f10*/  @!P1 PRMT R0, RZ, 0x654, R0 ;  /* 0x00000654ff009816 */ /* 0x000fe20000000000 */
[----:B------:R-:W-:Y:S02]  /*9f20*/  IMAD R21, R88, R21, 0x80 ;  /* 0x0000008058157424 */ /* 0x000fe400078e0215 */
[----:B------:R2:W-:Y:S01]  /*9f30*/  STL.64 [R1], R8 ;  /* 0x0000000801007387 */ /* 0x0005e20000100a00 */
[----:B-1----:R-:W-:Y:S01]  /*9f40*/  ISETP.GE.AND P3, PT, R13, 0x1, PT ;  /* 0x000000010d00780c */ /* 0x002fe20003f66270 */
[----:B--2---:R-:W-:-:S05]  /*9f50*/  IMAD.U32 R8, RZ, RZ, UR4 ;  /* 0x00000004ff087e24 */ /* 0x004fca000f8e00ff */
[----:B------:R-:W-:Y:S02]  /*9f60*/  LOP3.LUT R2, RZ, R8, RZ, 0x33, !PT ;  /* 0x00000008ff027212 */ /* 0x000fe400078e33ff */
[C-C-:B---3--:R-:W-:Y:S01]  /*9f70*/  IADD3 R20, -R156.reuse, R96, R21.reuse ;  /* 0x000000609c147210 */ /* 0x148fe20007ffe115 */
[----:B------:R-:W-:Y:S02]  /*9f80*/  WARPGROUP.DEPBAR.LE gsb0, 0x0 ;  /* 0x00008000000079c5 */ /* 0x000fe40000010000 */
[----:B------:R1:W-:Y:S02]  /*9f90*/  @!P1 SYNCS.ARRIVE.TRANS64.RED.A1T0 RZ, [R0+URZ], RZ ;  /* 0x000000ff00ff99a7 */ /* 0x0003e4000810043f */
[----:B-1----:R-:W-:-:S04]  /*9fa0*/  IADD3 R0, -R156, 0x1, R21 ;  /* 0x000000019c007810 */ /* 0x002fc80007ffe115 */
[----:B------:R-:W-:-:S05]  /*9fb0*/  IADD3 R7, -R157, R0, R96 ;  /* 0x000000009d077210 */ /* 0x000fca0007ffe160 */
[C---:B------:R-:W-:Y:S02]  /*9fc0*/  IMAD.IADD R9, R7.reuse, 0x1, R2 ;  /* 0x0000000107097824 */ /* 0x040fe400078e0202 */
[----:B------:R-:W-:Y:S01]  /*9fd0*/  IMAD.IADD R7, R7, 0x1, R12 ;  /* 0x0000000107077824 */ /* 0x000fe200078e020c */
[----:B------:R-:W-:Y:S01]  /*9fe0*/  LEA R0, R88, 0xffffff80, 0x7 ;  /* 0xffffff8058007811 */ /* 0x000fe200078e38ff */
        /* <DEDUP_REMOVED lines=14> */
.L_x_13595:
[----:B------:R-:W-:-:S13]  /*a0d0*/  ISETP.NE.AND P4, PT, R13, 0x1, PT ;  /* 0x000000010d00780c */ /* 0x000fda0003f85270 */
[----:B------:R-:W0:Y:S02]  /*a0e0*/  @P4 LDC.64 R2, c[0x0][0x9e8] ;  /* 0x00027a00ff024b82 */ /* 0x000e240000000a00 */
[----:B0-----:R-:W-:-:S05]  /*a0f0*/  @P4 IMAD.HI.U32 R2, R5, R2, RZ ;  /* 0x0000000205024227 */ /* 0x001fca00078e00ff */
[----:B------:R-:W-:-:S07]  /*a100*/  @P4 SHF.R.U32.HI R5, RZ, R3, R2 ;  /* 0x00000003ff054219 */ /* 0x000fce0000011602 */
.L_x_13596:
[----:B------:R-:W-:Y:S05]  /*a110*/  BSYNC B0 ;  /* 0x0000000000007941 */ /* 0x000fea0003800000 */
.L_x_13594:
[----:B------:R-:W-:-:S04]  /*a120*/  IMAD R5, R5, R13, -R0 ;  /* 0x0000000d05057224 */ /* 0x000fc800078e0a00 */
[----:B------:R-:W-:-:S05]  /*a130*/  IMAD.IADD R5, R5, 0x1, -R156 ;  /* 0x0000000105057824 */ /* 0x000fca00078e0a9c */
[----:B------:R-:W-:Y:S02]  /*a140*/  VIMNMX R6, R6, R5, !PT ;  /* 0x0000000506067248 */ /* 0x000fe40007fe0100 */
[----:B------:R-:W-:-:S07]  /*a150*/  VIADDMNMX R4, R5, R13, R4, PT ;  /* 0x0000000d05047246 */ /* 0x000fce0003800104 */
.L_x_13593:
[C---:B------:R-:W-:Y:S01]  /*a160*/  ISETP.GE.AND P4, PT, R21.reuse, 0x2, PT ;  /* 0x000000021500780c */ /* 0x040fe20003f86270 */
[----:B------:R-:W0:Y:S01]  /*a170*/  SHFL.IDX PT, R2, R89, 0x1, 0x1c1f ;  /* 0x003c1f0059027f89 */ /* 0x000e2200000e0000 */
        /* <DEDUP_REMOVED lines=10> */
[----:B------:R-:W-:Y:S01]  /*a220*/  FSEL R5, R28, -INF , !P5 ;  /* 0xff8000001c057808 */ /* 0x000fe20006800000 */
[----:B0-----:R-:W-:Y:S01]  /*a230*/  IMAD.IADD R9, R9, 0x1, R2 ;  /* 0x0000000109097824 */ /* 0x001fe200078e0202 */
[----:B------:R-:W-:Y:S02]  /*a240*/  ISETP.GT.AND P5, PT, R6, 0x9, !P6 ;  /* 0x000000090600780c */ /* 0x000fe400077a4270 */
[----:B------:R-:W-:Y:S02]  /*a250*/  VIADDMNMX R20, R2, R7, R20, PT ;  /* 0x0000000702147246 */ /* 0x000fe40003800114 */
[----:B------:R-:W-:Y:S02]  /*a260*/  ISETP.LT.OR P5, PT, R4, 0xa, P5 ;  /* 0x0000000a0400780c */ /* 0x000fe40002fa1670 */
[----:B------:R-:W-:Y:S02]  /*a270*/  @P6 LOP3.LUT R22, R22, 0x10000000, RZ, 0xfc, !PT ;  /* 0x1000000016166812 */ /* 0x000fe400078efcff */
[----:B------:R-:W-:-:S02]  /*a280*/  ISETP.GE.AND P6, PT, R21, 0x11, PT ;  /* 0x000000111500780c */ /* 0x000fc40003fc6270 */
        /* <DEDUP_REMOVED lines=184> */
.L_x_13599:
[----:B------:R-:W-:-:S13]  /*ae10*/  ISETP.NE.AND P6, PT, R13, 0x1, PT ;  /* 0x000000010d00780c */ /* 0x000fda0003fc5270 */
[----:B------:R-:W0:Y:S02]  /*ae20*/  @P6 LDC.64 R2, c[0x0][0x9e8] ;  /* 0x00027a00ff026b82 */ /* 0x000e240000000a00 */
[----:B0-----:R-:W-:-:S05]  /*ae30*/  @P6 IMAD.HI.U32 R2, R7, R2, RZ ;  /* 0x0000000207026227 */ /* 0x001fca00078e00ff */
[----:B------:R-:W-:-:S07]  /*ae40*/  @P6 SHF.R.U32.HI R7, RZ, R3, R2 ;  /* 0x00000003ff076219 */ /* 0x000fce0000011602 */
.L_x_13600:
[----:B------:R-:W-:Y:S05]  /*ae50*/  BSYNC B0 ;  /* 0x0000000000007941 */ /* 0x000fea0003800000 */
.L_x_13598:
[----:B------:R-:W-:-:S04]  /*ae60*/  IMAD R7, R7, R13, -R0 ;  /* 0x0000000d07077224 */ /* 0x000fc800078e0a00 */
[----:B------:R-:W-:-:S05]  /*ae70*/  IMAD.IADD R0, R7, 0x1, -R156 ;  /* 0x0000000107007824 */ /* 0x000fca00078e0a9c */
[----:B------:R-:W-:Y:S02]  /*ae80*/  VIMNMX R9, R9, R0, !PT ;  /* 0x0000000009097248 */ /* 0x000fe40007fe0100 */
[----:B------:R-:W-:-:S07]  /*ae90*/  VIADDMNMX R20, R0, R13, R20, PT ;  /* 0x0000000d00147246 */ /* 0x000fce0003800114 */
.L_x_13597:
[----:B------:R-:W-:Y:S01]  /*aea0*/  ISETP.GT.AND P4, PT, R9, 0x1, !P4 ;  /* 0x000000010900780c */ /* 0x000fe20006784270 */
[----:B------:R-:W-:Y:S01]  /*aeb0*/  ULDC UR4, c[0x0][0x988] ;  /* 0x0002620000047ab9 */ /* 0x000fe20000000800 */
        /* <DEDUP_REMOVED lines=77> */
[----:B------:R-:W-:-:S02]  /*b390*/  ISETP.LT.OR P4, PT, R20, 0x31, P4 ;  /* 0x000000311400780c */ /* 0x000fc40002781670 */
[C---:B------:R-:W-:Y:S01]  /*b3a0*/  ISETP.GT.AND P5, PT, R9.reuse, 0x78, !P5 ;  /* 0x000000780900780c */ /* 0x040fe20006fa4270 */
[----:B------:R-:W0:Y:S01]  /*b3b0*/  SHFL.BFLY PT, R3, R2, 0x2, 0x1f ;  /* 0x0c401f0002037f89 */ /* 0x000e2200000e0000 */
[----:B------:R-:W-:Y:S02]  /*b3c0*/  FSEL R123, R50, -INF , !P4 ;  /* 0xff800000327b7808 */ /* 0x000fe40006000000 */
[----:B------:R-:W-:Y:S02]  /*b3d0*/  LOP3.LUT P4, RZ, R22, 0x40000, RZ, 0xc0, !PT ;  /* 0x0004000016ff7812 */ /* 0x000fe4000788c0ff */
[----:B------:R-:W-:Y:S02]  /*b3e0*/  ISETP.LT.OR P5, PT, R20, 0x79, P5 ;  /* 0x000000791400780c */ /* 0x000fe40002fa1670 */
[----:B------:R-:W-:-:S04]  /*b3f0*/  ISETP.GT.AND P4, PT, R9, 0x31, !P4 ;  /* 0x000000310900780c */ /* 0x000fc80006784270 */
[----:B------:R-:W-:-:S04]  /*b400*/  ISETP.LT.OR P4, PT, R20, 0x32, P4 ;  /* 0x000000321400780c */ /* 0x000fc80002781670 */
[----:B------:R-:W-:Y:S02]  /*b410*/  FSEL R51, R51, -INF , !P4 ;  /* 0xff80000033337808 */ /* 0x000fe40006000000 */
[----:B------:R-:W-:-:S04]  /*b420*/  LOP3.LUT P4, RZ, R22, 0x20000, RZ, 0xc0, !PT ;  /* 0x0002000016ff7812 */ /* 0x000fc8000788c0ff */
[----:B------:R-:W-:Y:S02]  /*b430*/  ISETP.GT.AND P4, PT, R9, 0x38, !P4 ;  /* 0x000000380900780c */ /* 0x000fe40006784270 */
[----:B0-----:R-:W-:Y:S02]  /*b440*/  FMNMX.FTZ R6, R2, R3, !PT ;  /* 0x0000000302067209 */ /* 0x001fe40007810000 */
[----:B------:R-:W-:-:S03]  /*b450*/  ISETP.LT.OR P4, PT, R20, 0x39, P4 ;  /* 0x000000391400780c */ /* 0x000fc60002781670 */
[----:B------:R-:W0:Y:S01]  /*b460*/  SHFL.BFLY PT, R3, R6, 0x1, 0x1f ;  /* 0x0c201f0006037f89 */ /* 0x000e2200000e0000 */
[----:B------:R-:W-:Y:S02]  /*b470*/  FSEL R125, R54, -INF , !P4 ;  /* 0xff800000367d7808 */ /* 0x000fe40006000000 */
[----:B------:R-:W-:-:S04]  /*b480*/  LOP3.LUT P4, RZ, R22, 0x10000, RZ, 0xc0, !PT ;  /* 0x0001000016ff7812 */ /* 0x000fc8000788c0ff */
        /* <DEDUP_REMOVED lines=68> */
[----:B------:R-:W-:Y:S01]  /*b8d0*/  FSEL R91, R86, -INF , !P5 ;  /* 0xff800000565b7808 */ /* 0x000fe20006800000 */
[-CC-:B------:R-:W-:Y:S01]  /*b8e0*/  FFMA.FTZ R148, R24, R0.reuse, -R4.reuse ;  /* 0x0000000018947223 */ /* 0x180fe20000010804 */
[----:B------:R-:W-:Y:S01]  /*b8f0*/  FSEL R26, R26, -INF , !P4 ;  /* 0xff8000001a1a7808 */ /* 0x000fe20006000000 */
[-CC-:B------:R-:W-:Y:S01]  /*b900*/  FFMA.FTZ R25, R25, R0.reuse, -R4.reuse ;  /* 0x0000000019197223 */ /* 0x180fe20000010804 */
[----:B------:R-:W-:Y:S01]  /*b910*/  ISETP.GT.AND P4, PT, R9, 0x79, !P6 ;  /* 0x000000790900780c */ /* 0x000fe20007784270 */
[-CC-:B------:R-:W-:Y:S01]  /*b920*/  FFMA.FTZ R150, R5, R0.reuse, -R4.reuse ;  /* 0x0000000005967223 */ /* 0x180fe20000010804 */
[----:B------:R-:W-:Y:S01]  /*b930*/  FMNMX.FTZ R2, R26, R27, !PT ;  /* 0x0000001b1a027209 */ /* 0x000fe20007810000 */
[----:B------:R-:W-:Y:S01]  /*b940*/  MUFU.EX2 R148, R148 ;  /* 0x0000009400947308 */ /* 0x000fe20000000800 */
[----:B------:R-:W-:Y:S01]  /*b950*/  ISETP.LT.OR P4, PT, R20, 0x7a, P4 ;  /* 0x0000007a1400780c */ /* 0x000fe20002781670 */
[--C-:B------:R-:W-:Y:S01]  /*b960*/  FFMA.FTZ R5, R29, R0, -R4.reuse ;  /* 0x000000001d057223 */ /* 0x100fe20000010804 */
[----:B------:R-:W-:Y:S01]  /*b970*/  FMNMX.FTZ R2, R7, R2, !PT ;  /* 0x0000000207027209 */ /* 0x000fe20007810000 */
[-CC-:B------:R-:W-:Y:S01]  /*b980*/  FFMA.FTZ R29, R33, R0.reuse, -R4.reuse ;  /* 0x00000000211d7223 */ /* 0x180fe20000010804 */
[----:B------:R-:W-:Y:S01]  /*b990*/  FSEL R87, R87, -INF , !P4 ;  /* 0xff80000057577808 */ /* 0x000fe20006000000 */
        /* <DEDUP_REMOVED lines=16> */
[--C-:B------:R-:W-:Y:S01]  /*baa0*/  FFMA.FTZ R69, R77, R0, -R4.reuse ;  /* 0x000000004d457223 */ /* 0x100fe20000010804 */
[----:B------:R-:W-:Y:S01]  /*bab0*/  FMNMX.FTZ R2, R39, R2, !PT ;  /* 0x0000000227027209 */ /* 0x000fe20007810000 */
[----:B------:R-:W2:Y:S01]  /*bac0*/  MUFU.EX2 R5, R5 ;  /* 0x0000000500057308 */ /* 0x000ea20000000800 */
        /* <DEDUP_REMOVED lines=19> */
[----:B------:R-:W3:Y:S03]  /*bc00*/  MUFU.EX2 R144, R144 ;  /* 0x0000009000907308 */ /* 0x000ee60000000800 */
[----:B------:R-:W-:-:S04]  /*bc10*/  FMNMX.FTZ R2, R51, R2, !PT ;  /* 0x0000000233027209 */ /* 0x000fc80007810000 */
[----:B------:R-:W-:Y:S01]  /*bc20*/  FMNMX.FTZ R2, R125, R2, !PT ;  /* 0x000000027d027209 */ /* 0x000fe20007810000 */
[----:B------:R-:W4:Y:S03]  /*bc30*/  MUFU.EX2 R29, R29 ;  /* 0x0000001d001d7308 */ /* 0x000f260000000800 */
        /* <DEDUP_REMOVED lines=45> */
[----:B------:R-:W-:Y:S01]  /*bf10*/  FADD.FTZ R31, R148, R25 ;  /* 0x00000019941f7221 */ /* 0x000fe20000010000 */
[-CC-:B------:R-:W-:Y:S01]  /*bf20*/  FFMA.FTZ R145, R21, R0.reuse, -R6.reuse ;  /* 0x0000000015917223 */ /* 0x180fe20000010806 */
[-CC-:B------:R-:W-:Y:S01]  /*bf30*/  FFMA.FTZ R24, R35, R0.reuse, -R6.reuse ;  /* 0x0000000023187223 */ /* 0x180fe20000010806 */
[----:B------:R-:W-:Y:S01]  /*bf40*/  MUFU.EX2 R149, R149 ;  /* 0x0000009500957308 */ /* 0x000fe20000000800 */
[----:B-1----:R-:W-:Y:S01]  /*bf50*/  FADD.FTZ R36, R150, R31 ;  /* 0x0000001f96247221 */ /* 0x002fe20000010000 */
[-CC-:B------:R-:W-:Y:S01]  /*bf60*/  FFMA.FTZ R147, R89, R0.reuse, -R6.reuse ;  /* 0x0000000059937223 */ /* 0x180fe20000010806 */
[-CC-:B------:R-:W-:Y:S01]  /*bf70*/  FFMA.FTZ R26, R39, R0.reuse, -R6.reuse ;  /* 0x00000000271a7223 */ /* 0x180fe20000010806 */
[-C--:B------:R-:W-:Y:S01]  /*bf80*/  FFMA.FTZ R28, R43, R0.reuse, -R6 ;  /* 0x000000002b1c7223 */ /* 0x080fe20000010806 */
[----:B--2---:R-:W-:Y:S01]  /*bf90*/  FADD.FTZ R31, R5, R36 ;  /* 0x00000024051f7221 */ /* 0x004fe20000010000 */
[----:B------:R-:W0:Y:S01]  /*bfa0*/  @P2 LDC R43, c[0x0][0x44c] ;  /* 0x00011300ff2b2b82 */ /* 0x000e220000000800 */
[-CC-:B------:R-:W-:Y:S01]  /*bfb0*/  FFMA.FTZ R141, R119, R0.reuse, -R6.reuse ;  /* 0x00000000778d7223 */ /* 0x180fe20000010806 */
[----:B------:R-:W1:Y:S01]  /*bfc0*/  MUFU.EX2 R4, R4 ;  /* 0x0000000400047308 */ /* 0x000e620000000800 */
[----:B---3--:R-:W-:Y:S01]  /*bfd0*/  FADD.FTZ R38, R144, R31 ;  /* 0x0000001f90267221 */ /* 0x008fe20000010000 */
[-CC-:B------:R-:W-:Y:S01]  /*bfe0*/  FFMA.FTZ R30, R47, R0.reuse, -R6.reuse ;  /* 0x000000002f1e7223 */ /* 0x180fe20000010806 */
[-CC-:B------:R-:W-:Y:S01]  /*bff0*/  FFMA.FTZ R143, R121, R0.reuse, -R6.reuse ;  /* 0x00000000798f7223 */ /* 0x180fe20000010806 */
[-C--:B------:R-:W-:Y:S01]  /*c000*/  FFMA.FTZ R7, R123, R0.reuse, -R6 ;  /* 0x000000007b077223 */ /* 0x080fe20000010806 */
[----:B----4-:R-:W-:Y:S01]  /*c010*/  FADD.FTZ R35, R29, R38 ;  /* 0x000000261d237221 */ /* 0x010fe20000010000 */
[----:B------:R-:W2:Y:S01]  /*c020*/  @P2 LDC R47, c[0x0][0x450] ;  /* 0x00011400ff2f2b82 */ /* 0x000ea20000000800 */
[-CC-:B------:R-:W-:Y:S01]  /*c030*/  FFMA.FTZ R32, R51, R0.reuse, -R6.reuse ;  /* 0x0000000033207223 */ /* 0x180fe20000010806 */
[----:B------:R-:W3:Y:S01]  /*c040*/  MUFU.EX2 R151, R151 ;  /* 0x0000009700977308 */ /* 0x000ee20000000800 */
[----:B-----5:R-:W-:Y:S01]  /*c050*/  FADD.FTZ R38, R146, R35 ;  /* 0x0000002392267221 */ /* 0x020fe20000010000 */
[-CC-:B------:R-:W-:Y:S01]  /*c060*/  FFMA.FTZ R21, R125, R0.reuse, -R6.reuse ;  /* 0x000000007d157223 */ /* 0x180fe20000010806 */
[-CC-:B------:R-:W-:Y:S01]  /*c070*/  FFMA.FTZ R34, R55, R0.reuse, -R6.reuse ;  /* 0x0000000037227223 */ /* 0x180fe20000010806 */
[-C--:B------:R-:W-:Y:S01]  /*c080*/  FFMA.FTZ R27, R127, R0.reuse, -R6 ;  /* 0x000000007f1b7223 */ /* 0x080fe20000010806 */
[----:B------:R-:W-:Y:S01]  /*c090*/  FADD.FTZ R39, R33, R38 ;  /* 0x0000002621277221 */ /* 0x000fe20000010000 */
[-CC-:B------:R-:W-:Y:S01]  /*c0a0*/  FFMA.FTZ R36, R59, R0.reuse, -R6.reuse ;  /* 0x000000003b247223 */ /* 0x180fe20000010806 */
[-C--:B------:R-:W-:Y:S01]  /*c0b0*/  FFMA.FTZ R31, R129, R0.reuse, -R6 ;  /* 0x00000000811f7223 */ /* 0x080fe20000010806 */
[----:B------:R-:W4:Y:S01]  /*c0c0*/  MUFU.EX2 R20, R20 ;  /* 0x0000001400147308 */ /* 0x000f220000000800 */
[----:B-1----:R-:W-:Y:S01]  /*c0d0*/  FADD.FTZ R40, R149, R4 ;  /* 0x0000000495287221 */ /* 0x002fe20000010000 */
[----:B------:R-:W-:Y:S01]  /*c0e0*/  FADD.FTZ R42, R140, R39 ;  /* 0x000000278c2a7221 */ /* 0x000fe20000010000 */
[-CC-:B------:R-:W-:Y:S01]  /*c0f0*/  FFMA.FTZ R38, R63, R0.reuse, -R6.reuse ;  /* 0x000000003f267223 */ /* 0x180fe20000010806 */
[-CC-:B------:R-:W-:Y:S01]  /*c100*/  FFMA.FTZ R129, R131, R0.reuse, -R6.reuse ;  /* 0x0000000083817223 */ /* 0x180fe20000010806 */
[-C--:B------:R-:W-:Y:S01]  /*c110*/  FFMA.FTZ R131, R133, R0.reuse, -R6 ;  /* 0x0000000085837223 */ /* 0x080fe20000010806 */
[----:B------:R-:W-:Y:S01]  /*c120*/  FADD.FTZ R39, R37, R42 ;  /* 0x0000002a25277221 */ /* 0x000fe20000010000 */
[----:B0-----:R-:W-:Y:S01]  /*c130*/  @P2 IMAD.HI.U32 R46, R94, R43, RZ ;  /* 0x0000002b5e2e2227 */ /* 0x001fe200078e00ff */
[----:B------:R-:W0:Y:S03]  /*c140*/  MUFU.EX2 R145, R145 ;  /* 0x0000009100917308 */ /* 0x000e260000000800 */
        /* <DEDUP_REMOVED lines=8> */
[----:B----4-:R-:W-:Y:S01]  /*c1d0*/  FADD.FTZ R40, R20, R35 ;  /* 0x0000002314287221 */ /* 0x010fe20000010000 */
[----:B------:R-:W-:-:S02]  /*c1e0*/  F2FP.BF16.F32.PACK_AB R150, R5, R150 ;  /* 0x000000960596723e */ /* 0x000fc400000010ff */
[----:B------:R-:W-:Y:S02]  /*c1f0*/  F2FP.BF16.F32.PACK_AB R148, R25, R148 ;  /* 0x000000941994723e */ /* 0x000fe400000010ff */
[----:B------:R-:W-:Y:S02]  /*c200*/  F2FP.BF16.F32.PACK_AB R149, R4, R149 ;  /* 0x000000950495723e */ /* 0x000fe400000010ff */
[----:B------:R-:W3:Y:S01]  /*c210*/  MUFU.EX2 R147, R147 ;  /* 0x0000009300937308 */ /* 0x000ee20000000800 */
[----:B0-----:R-:W-:Y:S01]  /*c220*/  FADD.FTZ R35, R145, R40 ;  /* 0x0000002891237221 */ /* 0x001fe20000010000 */
[----:B------:R-:W-:Y:S01]  /*c230*/  FADD.FTZ R40, R142, R39 ;  /* 0x000000278e287221 */ /* 0x000fe20000010000 */
[----:B------:R-:W-:Y:S02]  /*c240*/  F2FP.BF16.F32.PACK_AB R151, R20, R151 ;  /* 0x000000971497723e */ /* 0x000fe400000010ff */
[----:B------:R-:W-:Y:S02]  /*c250*/  F2FP.BF16.F32.PACK_AB R144, R29, R144 ;  /* 0x000000901d90723e */ /* 0x000fe400000010ff */
[----:B------:R-:W-:Y:S01]  /*c260*/  F2FP.BF16.F32.PACK_AB R146, R33, R146 ;  /* 0x000000922192723e */ /* 0x000fe200000010ff */
[----:B------:R-:W0:Y:S01]  /*c270*/  MUFU.EX2 R26, R26 ;  /* 0x0000001a001a7308 */ /* 0x000e220000000800 */
[----:B-1----:R-:W-:Y:S01]  /*c280*/  FADD.FTZ R42, R24, R35 ;  /* 0x00000023182a7221 */ /* 0x002fe20000010000 */
[----:B------:R-:W-:Y:S01]  /*c290*/  FADD.FTZ R35, R41, R40 ;  /* 0x0000002829237221 */ /* 0x000fe20000010000 */
[----:B------:R-:W-:Y:S01]  /*c2a0*/  FFMA.FTZ R40, R67, R0, -R6 ;  /* 0x0000000043287223 */ /* 0x000fe20000010806 */
[----:B------:R-:W-:-:S02]  /*c2b0*/  F2FP.BF16.F32.PACK_AB R140, R37, R140 ;  /* 0x0000008c258c723e */ /* 0x000fc400000010ff */
[----:B------:R-:W-:Y:S01]  /*c2c0*/  FADD.FTZ R44, R136, R35 ;  /* 0x00000023882c7221 */ /* 0x000fe20000010000 */
[----:B------:R-:W-:Y:S01]  /*c2d0*/  IMAD.MOV.U32 R35, RZ, RZ, R94 ;  /* 0x000000ffff237224 */ /* 0x000fe200078e005e */
[----:B------:R-:W1:Y:S01]  /*c2e0*/  MUFU.EX2 R141, R141 ;  /* 0x0000008d008d7308 */ /* 0x000e620000000800 */
[----:B---3--:R-:W-:Y:S01]  /*c2f0*/  FADD.FTZ R39, R147, R42 ;  /* 0x0000002a93277221 */ /* 0x008fe20000010000 */
[----:B------:R-:W-:Y:S01]  /*c300*/  FADD.FTZ R43, R45, R44 ;  /* 0x0000002c2d2b7221 */ /* 0x000fe20000010000 */
[----:B--2---:R-:W-:Y:S02]  /*c310*/  @P2 SHF.R.U32.HI R35, RZ, R47, R46 ;  /* 0x0000002fff232219 */ /* 0x004fe4000001162e */
[----:B------:R-:W-:Y:S01]  /*c320*/  F2FP.BF16.F32.PACK_AB R142, R41, R142 ;  /* 0x0000008e298e723e */ /* 0x000fe200000010ff */
[----:B------:R-:W-:Y:S01]  /*c330*/  FADD.FTZ R44, R138, R43 ;  /* 0x0000002b8a2c7221 */ /* 0x000fe20000010000 */
[----:B------:R-:W-:Y:S01]  /*c340*/  F2FP.BF16.F32.PACK_AB R136, R45, R136 ;  /* 0x000000882d88723e */ /* 0x000fe200000010ff */
[----:B------:R-:W2:Y:S01]  /*c350*/  MUFU.EX2 R28, R28 ;  /* 0x0000001c001c7308 */ /* 0x000ea20000000800 */
[----:B0-----:R-:W-:Y:S01]  /*c360*/  FADD.FTZ R42, R26, R39 ;  /* 0x000000271a2a7221 */ /* 0x001fe20000010000 */
[----:B------:R-:W-:Y:S01]  /*c370*/  FADD.FTZ R43, R49, R44 ;  /* 0x0000002c312b7221 */ /* 0x000fe20000010000 */
[----:B------:R-:W-:Y:S01]  /*c380*/  FFMA.FTZ R44, R75, R0, -R6 ;  /* 0x000000004b2c7223 */ /* 0x000fe20000010806 */
[----:B------:R-:W-:Y:S01]  /*c390*/  IMAD.IADD R35, R92, 0x1, R35 ;  /* 0x000000015c237824 */ /* 0x000fe200078e0223 */
[----:B------:R-:W-:-:S02]  /*c3a0*/  F2FP.BF16.F32.PACK_AB R138, R49, R138 ;  /* 0x0000008a318a723e */ /* 0x000fc400000010ff */
[----:B------:R-:W-:Y:S01]  /*c3b0*/  F2FP.BF16.F32.PACK_AB R145, R24, R145 ;  /* 0x000000911891723e */ /* 0x000fe200000010ff */
[----:B------:R-:W0:Y:S01]  /*c3c0*/  MUFU.EX2 R143, R143 ;  /* 0x0000008f008f7308 */ /* 0x000e220000000800 */
[----:B-1----:R-:W-:Y:S01]  /*c3d0*/  FADD.FTZ R39, R141, R42 ;  /* 0x0000002a8d277221 */ /* 0x002fe20000010000 */
[----:B------:R-:W-:Y:S01]  /*c3e0*/  FFMA.FTZ R42, R71, R0, -R6 ;  /* 0x00000000472a7223 */ /* 0x000fe20000010806 */
[----:B------:R-:W-:Y:S01]  /*c3f0*/  F2FP.BF16.F32.PACK_AB R147, R26, R147 ;  /* 0x000000931a93723e */ /* 0x000fe200000010ff */
[----:B------:R-:W-:-:S04]  /*c400*/  IMAD.IADD R12, R35, 0x1, R12 ;  /* 0x00000001230c7824 */ /* 0x000fc800078e020c */
[----:B------:R-:W1:Y:S01]  /*c410*/  MUFU.EX2 R30, R30 ;  /* 0x0000001e001e7308 */ /* 0x000e620000000800 */
[C---:B--2---:R-:W-:Y:S01]  /*c420*/  FADD.FTZ R46, R28.reuse, R39 ;  /* 0x000000271c2e7221 */ /* 0x044fe20000010000 */
[----:B------:R-:W-:-:S06]  /*c430*/  F2FP.BF16.F32.PACK_AB R141, R28, R141 ;  /* 0x0000008d1c8d723e */ /* 0x000fcc00000010ff */
[----:B------:R-:W2:Y:S01]  /*c440*/  MUFU.EX2 R7, R7 ;  /* 0x0000000700077308 */ /* 0x000ea20000000800 */
[----:B0-----:R-:W-:Y:S01]  /*c450*/  FADD.FTZ R39, R143, R46 ;  /* 0x0000002e8f277221 */ /* 0x001fe20000010000 */
[----:B------:R-:W-:Y:S01]  /*c460*/  FADD.FTZ R46, R132, R43 ;  /* 0x0000002b842e7221 */ /* 0x000fe20000010000 */
[----:B------:R-:W-:-:S03]  /*c470*/  F2FP.BF16.F32.PACK_AB R132, R9, R132 ;  /* 0x000000840984723e */ /* 0x000fc600000010ff */
[----:B------:R-:W-:Y:S01]  /*c480*/  FADD.FTZ R43, R9, R46 ;  /* 0x0000002e092b7221 */ /* 0x000fe20000010000 */
[----:B------:R-:W-:Y:S01]  /*c490*/  FFMA.FTZ R46, R79, R0, -R6 ;  /* 0x000000004f2e7223 */ /* 0x000fe20000010806 */
[----:B------:R-:W0:Y:S01]  /*c4a0*/  MUFU.EX2 R32, R32 ;  /* 0x0000002000207308 */ /* 0x000e220000000800 */
[----:B-1----:R-:W-:Y:S01]  /*c4b0*/  FADD.FTZ R48, R30, R39 ;  /* 0x000000271e307221 */ /* 0x002fe20000010000 */
[----:B------:R-:W-:Y:S01]  /*c4c0*/  FADD.FTZ R50, R134, R43 ;  /* 0x0000002b86327221 */ /* 0x000fe20000010000 */
[C---:B------:R-:W-:Y:S02]  /*c4d0*/  F2FP.BF16.F32.PACK_AB R134, R53.reuse, R134 ;  /* 0x000000863586723e */ /* 0x040fe400000010ff */
[----:B------:R-:W-:Y:S01]  /*c4e0*/  F2FP.BF16.F32.PACK_AB R143, R30, R143 ;  /* 0x0000008f1e8f723e */ /* 0x000fe200000010ff */
[----:B------:R-:W-:Y:S02]  /*c4f0*/  FADD.FTZ R43, R53, R50 ;  /* 0x00000032352b7221 */ /* 0x000fe40000010000 */
        /* <DEDUP_REMOVED lines=8> */
[----:B------:R-:W-:-:S05]  /*c580*/  F2FP.BF16.F32.PACK_AB R128, R57, R128 ;  /* 0x000000803980723e */ /* 0x000fca00000010ff */
[----:B------:R-:W1:Y:S01]  /*c590*/  MUFU.EX2 R36, R36 ;  /* 0x0000002400247308 */ /* 0x000e620000000800 */
[----:B--2---:R-:W-:Y:S01]  /*c5a0*/  FADD.FTZ R6, R34, R39 ;  /* 0x0000002722067221 */ /* 0x004fe20000010000 */
[----:B------:R-:W-:-:S04]  /*c5b0*/  FADD.FTZ R39, R57, R48 ;  /* 0x0000003039277221 */ /* 0x000fc80000010000 */
[----:B------:R-:W-:Y:S02]  /*c5c0*/  FADD.FTZ R48, R130, R39 ;  /* 0x0000002782307221 */ /* 0x000fe40000010000 */
        /* <DEDUP_REMOVED lines=43> */
[----:B------:R1:W3:Y:S01]  /*c880*/  MUFU.EX2 R121, R139 ;  /* 0x0000008b00797308 */ /* 0x0002e20000000800 */
[----:B--2---:R-:W-:-:S07]  /*c890*/  FADD.FTZ R5, R127, R50 ;  /* 0x000000327f057221 */ /* 0x004fce0000010000 */
[----:B------:R-:W2:Y:S01]  /*c8a0*/  MUFU.EX2 R48, R83 ;  /* 0x0000005300307308 */ /* 0x000ea20000000800 */
[----:B0-----:R-:W-:Y:S01]  /*c8b0*/  FADD.FTZ R20, R46, R5 ;  /* 0x000000052e147221 */ /* 0x001fe20000010000 */
[----:B-1----:R-:W-:Y:S02]  /*c8c0*/  F2FP.BF16.F32.PACK_AB R139, R34, R21 ;  /* 0x00000015228b723e */ /* 0x002fe400000010ff */
[----:B------:R-:W-:-:S04]  /*c8d0*/  F2FP.BF16.F32.PACK_AB R127, R46, R127 ;  /* 0x0000007f2e7f723e */ /* 0x000fc800000010ff */
[----:B------:R-:W0:Y:S01]  /*c8e0*/  MUFU.EX2 R91, R91 ;  /* 0x0000005b005b7308 */ /* 0x000e220000000800 */
[----:B---3--:R-:W-:-:S07]  /*c8f0*/  FADD.FTZ R5, R121, R20 ;  /* 0x0000001479057221 */ /* 0x008fce0000010000 */
        /* <DEDUP_REMOVED lines=9> */
[----:B------:R-:W-:Y:S02]  /*c990*/  VIADD R4, R88, 0xfffffffe ;  /* 0xfffffffe58047836 */ /* 0x000fe40000000000 */
        /* <DEDUP_REMOVED lines=14> */
.L_x_13603:
[----:B------:R-:W-:-:S13]  /*ca80*/  ISETP.NE.AND P4, PT, R13, 0x1, PT ;  /* 0x000000010d00780c */ /* 0x000fda0003f85270 */
[----:B------:R-:W0:Y:S02]  /*ca90*/  @P4 LDC.64 R20, c[0x0][0x9e8] ;  /* 0x00027a00ff144b82 */ /* 0x000e240000000a00 */
[----:B0-----:R-:W-:-:S05]  /*caa0*/  @P4 IMAD.HI.U32 R20, R7, R20, RZ ;  /* 0x0000001407144227 */ /* 0x001fca00078e00ff */
[----:B------:R-:W-:-:S07]  /*cab0*/  @P4 SHF.R.U32.HI R7, RZ, R21, R20 ;  /* 0x00000015ff074219 */ /* 0x000fce0000011614 */
.L_x_13604:
[----:B------:R-:W-:Y:S05]  /*cac0*/  BSYNC B0 ;  /* 0x0000000000007941 */ /* 0x000fea0003800000 */
.L_x_13602:
[----:B------:R-:W-:-:S05]  /*cad0*/  IMAD R7, R7, R13, R13 ;  /* 0x0000000d07077224 */ /* 0x000fca00078e020d */
[----:B------:R-:W-:-:S07]  /*cae0*/  VIMNMX R12, R12, R7, PT ;  /* 0x000000070c0c7248 */ /* 0x000fce0003fe0100 */
.L_x_13601:
        /* <DEDUP_REMOVED lines=9> */
[----:B------:R-:W-:Y:S02]  /*cb80*/  SHF.R.S32.HI R7, RZ, 0x7, R7 ;  /* 0x00000007ff077819 */ /* 0x000fe40000011407 */
        /* <DEDUP_REMOVED lines=16> */
[----:B--2---:R-:W-:-:S04]  /*cc90*/  VIMNMX R21, R9, R7, !PT ;  /* 0x0000000709157248 */ /* 0x004fc80007fe0100 */
[----:B------:R-:W-:-:S13]  /*cca0*/  ISETP.GE.AND P4, PT, R4, R21, PT ;  /* 0x000000150400720c */ /* 0x000fda0003f86270 */
[----:B------:R-:W-:Y:S05]  /*ccb0*/  @!P4 BRA `(.L_x_13605) ;  /* 0x0000002c00f0c947 */ /* 0x000fea0003800000 */
[----:B------:R-:W-:-:S07]  /*ccc0*/  IMAD.MOV.U32 R119, RZ, RZ, RZ ;  /* 0x000000ffff777224 */ /* 0x000fce00078e00ff */
.L_x_13623:
        /* <DEDUP_REMOVED lines=11> */
.L_x_13607:
[----:B------:R-:W-:Y:S01]  /*cd80*/  IMAD R9, R7, 0x8, R16 ;  /* 0x0000000807097824 */ /* 0x000fe200078e0210 */
[----:B------:R-:W-:-:S04]  /*cd90*/  SHF.L.U32 R0, R20, 0x1f, RZ ;  /* 0x0000001f14007819 */ /* 0x000fc800000006ff */
[----:B------:R0:W1:Y:S01]  /*cda0*/  SYNCS.PHASECHK.TRANS64.TRYWAIT P5, [R9+URZ+0x16830], R0 ;  /* 0x01683000090075a7 */ /* 0x00006200080a017f */
[----:B------:R-:W-:Y:S05]  /*cdb0*/  @!P0 BRA `(.L_x_13608) ;  /* 0x0000000000048947 */ /* 0x000fea0003800000 */
[----:B------:R-:W-:Y:S01]  /*cdc0*/  BPT.TRAP 0x1 ;  /* 0x000000040000795c */ /* 0x000fe20000300000 */
.L_x_13608:
[----:B------:R-:W-:Y:S04]  /*cdd0*/  BSSY B0, `(.L_x_13606) ;  /* 0x0000004000007945 */ /* 0x000fe80003800000 */
[----:B-1----:R-:W-:Y:S05]  /*cde0*/  @P5 BRA `(.L_x_13609) ;  /* 0x0000000000085947 */ /* 0x002fea0003800000 */
[----:B------:R-:W1:Y:S02]  /*cdf0*/  SYNCS.PHASECHK.TRANS64.TRYWAIT P5, [R9+URZ+0x16830], R0 ;  /* 0x01683000090075a7 */ /* 0x000e6400080a017f */
[----:B-1----:R-:W-:Y:S05]  /*ce00*/  @!P5 BRA `(.L_x_13610) ;  /* 0x00000134003cd947 */ /* 0x002fea0003800000 */
.L_x_13609:
[----:B------:R-:W-:Y:S05]  /*ce10*/  BSYNC B0 ;  /* 0x0000000000007941 */ /* 0x000fea0003800000 */
.L_x_13606:
[----:B------:R-:W2:Y:S01]  /*ce20*/  LDL R8, [R1+0x28] ;  /* 0x0000280001087983 */ /* 0x000ea20000100800 */
[----:B01----:R-:W-:Y:S01]  /*ce30*/  IMAD.MOV.U32 R9, RZ, RZ, 0x40000040 ;  /* 0x40000040ff097424 */ /* 0x003fe200078e00ff */
[----:B------:R-:W-:Y:S05]  /*ce40*/  WARPSYNC.ALL ;  /* 0x0000000000007948 */ /* 0x000fea0003800000 */
[----:B------:R-:W-:Y:S01]  /*ce50*/  R2UR UR23, R9 ;  /* 0x00000000091772ca */ /* 0x000fe200000e0000 */
[----:B------:R-:W-:Y:S01]  /*ce60*/  IMAD.MOV.U32 R13, RZ, RZ, 0x40000040 ;  /* 0x40000040ff0d7424 */ /* 0x000fe200078e00ff */
[----:B------:R-:W0:Y:S04]  /*ce70*/  S2R R0, SR_TID.X ;  /* 0x0000000000007919 */ /* 0x000e280000002100 */
[----:B------:R-:W-:Y:S01]  /*ce80*/  R2UR UR19, R13 ;  /* 0x000000000d1372ca */ /* 0x000fe200000e0000 */
[----:B------:R-:W-:Y:S01]  /*ce90*/  IMAD.MOV.U32 R25, RZ, RZ, 0x40000040 ;  /* 0x40000040ff197424 */ /* 0x000fe200078e00ff */
[----:B0-----:R-:W-:-:S05]  /*cea0*/  SHF.R.U32.HI R0, RZ, 0x7, R0 ;  /* 0x00000007ff007819 */ /* 0x001fca0000011600 */
[----:B------:R-:W-:Y:S01]  /*ceb0*/  VIADD R0, R0, 0x8 ;  /* 0x0000000800007836 */ /* 0x000fe20000000000 */
[----:B------:R-:W-:Y:S02]  /*cec0*/  R2UR UR12, R10 ;  /* 0x000000000a0c72ca */ /* 0x000fe400000e0000 */
[----:B------:R-:W-:Y:S02]  /*ced0*/  R2UR UR13, R11 ;  /* 0x000000000b0d72ca */ /* 0x000fe400000e0000 */
[C---:B------:R-:W-:Y:S02]  /*cee0*/  R2UR UR15, R25.reuse ;  /* 0x00000000190f72ca */ /* 0x040fe400000e0000 */
[----:B------:R-:W-:Y:S01]  /*cef0*/  R2UR UR27, R25 ;  /* 0x00000000191b72ca */ /* 0x000fe200000e0000 */
[----:B------:R0:W-:Y:S01]  /*cf00*/  BAR.SYNC.DEFER_BLOCKING R0, 0x100 ;  /* 0x000400000000751d */ /* 0x0001e20000010000 */
[----:B--2---:R-:W-:-:S04]  /*cf10*/  IMAD R24, R7, 0x400, R8 ;  /* 0x0000040007187824 */ /* 0x004fc800078e0208 */
[----:B------:R-:W-:-:S05]  /*cf20*/  VIADD R8, R24, 0x4 ;  /* 0x0000000418087836 */ /* 0x000fca0000000000 */
[----:B------:R-:W-:Y:S02]  /*cf30*/  R2UR UR22, R8 ;  /* 0x00000000081672ca */ /* 0x000fe400000e0000 */
[----:B------:R-:W2:Y:S01]  /*cf40*/  LDL.64 R8, [R1+0x8] ;  /* 0x0000080001087983 */ /* 0x000ea20000100a00 */
[----:B------:R-:W-:-:S05]  /*cf50*/  VIADD R12, R24, 0x2 ;  /* 0x00000002180c7836 */ /* 0x000fca0000000000 */
[----:B------:R-:W-:Y:S02]  /*cf60*/  R2UR UR18, R12 ;  /* 0x000000000c1272ca */ /* 0x000fe400000e0000 */
[----:B------:R-:W3:Y:S01]  /*cf70*/  LDL.64 R12, [R1] ;  /* 0x00000000010c7983 */ /* 0x000ee20000100a00 */
[C---:B------:R-:W-:Y:S01]  /*cf80*/  R2UR UR14, R24.reuse ;  /* 0x00000000180e72ca */ /* 0x040fe200000e0000 */
[----:B------:R-:W-:-:S05]  /*cf90*/  VIADD R24, R24, 0x6 ;  /* 0x0000000618187836 */ /* 0x000fca0000000000 */
[----:B------:R-:W-:Y:S02]  /*cfa0*/  R2UR UR26, R24 ;  /* 0x00000000181a72ca */ /* 0x000fe400000e0000 */
[----:B------:R-:W-:-:S06]  /*cfb0*/  WARPGROUP.ARRIVE ;  /* 0x00000000000079c5 */ /* 0x000fcc0000000000 */
[----:B------:R-:W-:Y:S03]  /*cfc0*/  HGMMA.64x128x16.F32.BF16 R24, gdesc[UR12], RZ, !UPT, gsb0 ;  /* 0x01e000000c1879f0 */ /* 0x000fe6000c0018ff */
[----:B------:R-:W-:Y:S02]  /*cfd0*/  WARPGROUP.DEPBAR.LE gsb0, 0x0 ;  /* 0x00008000000079c5 */ /* 0x000fe40000010000 */
[----:B------:R-:W-:Y:S01]  /*cfe0*/  WARPGROUP.ARRIVE ;  /* 0x00000000000079c5 */ /* 0x000fe20000000000 */
[----:B--2---:R-:W-:Y:S02]  /*cff0*/  R2UR UR16, R8 ;  /* 0x00000000081072ca */ /* 0x004fe400000e0000 */
[----:B------:R-:W-:-:S13]  /*d000*/  R2UR UR17, R9 ;  /* 0x00000000091172ca */ /* 0x000fda00000e0000 */
[----:B------:R-:W-:Y:S01]  /*d010*/  HGMMA.64x128x16.F32.BF16 R24, gdesc[UR16], R24, gsb0 ;  /* 0x01e00000101879f0 */ /* 0x000fe20008001818 */
[----:B---3--:R-:W-:Y:S02]  /*d020*/  R2UR UR20, R12 ;  /* 0x000000000c1472ca */ /* 0x008fe400000e0000 */
        /* <DEDUP_REMOVED lines=13> */
.L_x_13612:
[----:B------:R-:W-:Y:S01]  /*d100*/  SHF.L.U32 R0, R153, 0x1f, RZ ;  /* 0x0000001f99007819 */ /* 0x000fe200000006ff */
[----:B------:R-:W-:-:S04]  /*d110*/  IMAD R8, R17, 0x8, R16 ;  /* 0x0000000811087824 */ /* 0x000fc800078e0210 */
[----:B------:R0:W1:Y:S01]  /*d120*/  SYNCS.PHASECHK.TRANS64.TRYWAIT P4, [R8+URZ+0x16850], R0 ;  /* 0x01685000080075a7 */ /* 0x000062000808017f */
[----:B------:R-:W-:Y:S05]  /*d130*/  @!P0 BRA `(.L_x_13613) ;  /* 0x0000000000048947 */ /* 0x000fea0003800000 */
[----:B------:R-:W-:Y:S01]  /*d140*/  BPT.TRAP 0x1 ;  /* 0x000000040000795c */ /* 0x000fe20000300000 */
.L_x_13613:
[----:B-1----:R-:W-:Y:S05]  /*d150*/  @P4 BRA `(.L_x_13611) ;  /* 0x0000000000084947 */ /* 0x002fea0003800000 */
[----:B------:R-:W1:Y:S02]  /*d160*/  SYNCS.PHASECHK.TRANS64.TRYWAIT P4, [R8+URZ+0x16850], R0 ;  /* 0x01685000080075a7 */ /* 0x000e64000808017f */
[----:B-1----:R-:W-:Y:S05]  /*d170*/  @!P4 BRA `(.L_x_13614) ;  /* 0x000001300074c947 */ /* 0x002fea0003800000 */
.L_x_13611:
[----:B01----:R-:W-:Y:S01]  /*d180*/  VIADD R0, R16, 0x400 ;  /* 0x0000040010007836 */ /* 0x003fe20000000000 */
[----:B------:R-:W2:Y:S01]  /*d190*/  LDL R153, [R1+0x10] ;  /* 0x0000100001997983 */ /* 0x000ea20000100800 */
[----:B------:R-:W-:Y:S01]  /*d1a0*/  IMAD.MOV.U32 R9, RZ, RZ, 0x40000040 ;  /* 0x40000040ff097424 */ /* 0x000fe200078e00ff */
[----:B------:R-:W-:Y:S05]  /*d1b0*/  WARPSYNC.ALL ;  /* 0x0000000000007948 */ /* 0x000fea0003800000 */
[----:B------:R-:W-:Y:S01]  /*d1c0*/  SHF.R.U32.HI R0, RZ, 0x4, R0 ;  /* 0x00000004ff007819 */ /* 0x000fe20000011600 */
[----:B------:R-:W-:Y:S01]  /*d1d0*/  WARPGROUP.ARRIVE ;  /* 0x00000000000079c5 */ /* 0x000fe20000000000 */
[----:B------:R-:W-:-:S02]  /*d1e0*/  R2UR UR11, R9 ;  /* 0x00000000090b72ca */ /* 0x000fc400000e0000 */
[----:B------:R-:W-:-:S05]  /*d1f0*/  LOP3.LUT R0, R0, 0x3fff, RZ, 0xc0, !PT ;  /* 0x00003fff00007812 */ /* 0x000fca00078ec0ff */
[----:B------:R-:W-:Y:S02]  /*d200*/  IMAD R8, R17, 0x400, R0 ;  /* 0x0000040011087824 */ /* 0x000fe400078e0200 */
[----:B------:R-:W-:Y:S01]  /*d210*/  IMAD.MOV.U32 R13, RZ, RZ, 0x40000040 ;  /* 0x40000040ff0d7424 */ /* 0x000fe200078e00ff */
[----:B------:R-:W0:Y:S02]  /*d220*/  @P2 LDC R0, c[0x0][0x44c] ;  /* 0x00011300ff002b82 */ /* 0x000e240000000800 */
[----:B------:R-:W-:-:S13]  /*d230*/  R2UR UR10, R8 ;  /* 0x00000000080a72ca */ /* 0x000fda00000e0000 */
[----:B------:R-:W-:Y:S01]  /*d240*/  HGMMA.64x64x16.F32.BF16 R88, R148, gdesc[UR8].tnspB, R88, gsb0 ;  /* 0x40e0000894587df0 */ /* 0x000fe20008001858 */
[----:B------:R-:W-:Y:S01]  /*d250*/  VIADD R12, R8, 0x80 ;  /* 0x00000080080c7836 */ /* 0x000fe20000000000 */
[----:B------:R-:W-:-:S04]  /*d260*/  R2UR UR11, R13 ;  /* 0x000000000d0b72ca */ /* 0x000fc800000e0000 */
[----:B------:R-:W-:Y:S01]  /*d270*/  R2UR UR10, R12 ;  /* 0x000000000c0a72ca */ /* 0x000fe200000e0000 */
[----:B------:R-:W-:Y:S02]  /*d280*/  VIADD R12, R8, 0x100 ;  /* 0x00000100080c7836 */ /* 0x000fe40000000000 */
[----:B------:R-:W-:Y:S01]  /*d290*/  IMAD.MOV.U32 R13, RZ, RZ, 0x40000040 ;  /* 0x40000040ff0d7424 */ /* 0x000fe200078e00ff */
[----:B------:R-:W-:Y:S02]  /*d2a0*/  WARPGROUP.DEPBAR.LE gsb0, 0x0 ;  /* 0x00008000000079c5 */ /* 0x000fe40000010000 */
[----:B------:R-:W-:Y:S01]  /*d2b0*/  WARPGROUP.ARRIVE ;  /* 0x00000000000079c5 */ /* 0x000fe20000000000 */
[----:B------:R-:W3:Y:S04]  /*d2c0*/  LDL R149, [R1+0x20] ;  /* 0x0000200001957983 */ /* 0x000ee80000100800 */
[----:B------:R-:W3:Y:S02]  /*d2d0*/  LDL R151, [R1+0x30] ;  /* 0x0000300001977983 */ /* 0x000ee40000100800 */
[----:B------:R-:W-:Y:S01]  /*d2e0*/  HGMMA.64x64x16.F32.BF16 R88, R144, gdesc[UR8].tnspB, R88, gsb0 ;  /* 0x40e0000890587df0 */ /* 0x000fe20008001858 */
[----:B------:R-:W-:Y:S01]  /*d2f0*/  R2UR UR10, R12 ;  /* 0x000000000c0a72ca */ /* 0x000fe200000e0000 */
[----:B------:R-:W-:Y:S01]  /*d300*/  VIADD R12, R8, 0x180 ;  /* 0x00000180080c7836 */ /* 0x000fe20000000000 */
[----:B------:R-:W-:Y:S01]  /*d310*/  R2UR UR11, R13 ;  /* 0x000000000d0b72ca */ /* 0x000fe200000e0000 */
[----:B------:R-:W-:Y:S01]  /*d320*/  IMAD.MOV.U32 R13, RZ, RZ, 0x40000040 ;  /* 0x40000040ff0d7424 */ /* 0x000fe200078e00ff */
[----:B------:R-:W1:Y:S01]  /*d330*/  S2R R150, SR_TID.X ;  /* 0x0000000000967919 */ /* 0x000e620000002100 */
[----:B------:R-:W-:Y:S01]  /*d340*/  IMAD.MOV.U32 R9, RZ, RZ, 0x40000040 ;  /* 0x40000040ff097424 */ /* 0x000fe200078e00ff */
[----:B-1----:R-:W-:Y:S01]  /*d350*/  ISETP.GE.U32.AND P4, PT, R150, 0x180, PT ;  /* 0x000001809600780c */ /* 0x002fe20003f86070 */
[----:B------:R-:W-:-:S02]  /*d360*/  WARPGROUP.DEPBAR.LE gsb0, 0x0 ;  /* 0x00008000000079c5 */ /* 0x000fc40000010000 */
[----:B------:R-:W-:-:S06]  /*d370*/  WARPGROUP.ARRIVE ;  /* 0x00000000000079c5 */ /* 0x000fcc0000000000 */
[----:B------:R-:W-:Y:S01]  /*d380*/  HGMMA.64x64x16.F32.BF16 R88, R140, gdesc[UR8].tnspB, R88, gsb0 ;  /* 0x40e000088c587df0 */ /* 0x000fe20008001858 */
[----:B------:R-:W-:Y:S01]  /*d390*/  R2UR UR10, R12 ;  /* 0x000000000c0a72ca */ /* 0x000fe200000e0000 */
[----:B------:R-:W-:Y:S01]  /*d3a0*/  VIADD R12, R8, 0x200 ;  /* 0x00000200080c7836 */ /* 0x000fe20000000000 */
[----:B------:R-:W-:Y:S01]  /*d3b0*/  R2UR UR11, R13 ;  /* 0x000000000d0b72ca */ /* 0x000fe200000e0000 */
[----:B------:R-:W-:Y:S01]  /*d3c0*/  IMAD.MOV.U32 R13, RZ, RZ, 0x40000040 ;  /* 0x40000040ff0d7424 */ /* 0x000fe200078e00ff */
[----:B------:R-:W-:Y:S02]  /*d3d0*/  WARPGROUP.DEPBAR.LE gsb0, 0x0 ;  /* 0x00008000000079c5 */ /* 0x000fe40000010000 */
[----:B------:R-:W-:-:S09]  /*d3e0*/  WARPGROUP.ARRIVE ;  /* 0x00000000000079c5 */ /* 0x000fd20000000000 */
        /* <DEDUP_REMOVED lines=9> */
[C---:B------:R-:W-:Y:S01]  /*d480*/  VIADD R12, R8.reuse, 0x300 ;  /* 0x00000300080c7836 */ /* 0x040fe20000000000 */
[----:B------:R-:W-:Y:S01]  /*d490*/  R2UR UR11, R13 ;  /* 0x000000000d0b72ca */ /* 0x000fe200000e0000 */
[----:B------:R-:W-:Y:S02]  /*d4a0*/  IMAD.MOV.U32 R13, RZ, RZ, 0x40000040 ;  /* 0x40000040ff0d7424 */ /* 0x000fe400078e00ff */
[----:B------:R-:W-:Y:S01]  /*d4b0*/  VIADD R8, R8, 0x380 ;  /* 0x0000038008087836 */ /* 0x000fe20000000000 */
[----:B------:R-:W-:Y:S02]  /*d4c0*/  WARPGROUP.DEPBAR.LE gsb0, 0x0 ;  /* 0x00008000000079c5 */ /* 0x000fe40000010000 */
[----:B------:R-:W-:-:S07]  /*d4d0*/  WARPGROUP.ARRIVE ;  /* 0x00000000000079c5 */ /* 0x000fce0000000000 */
[----:B------:R-:W-:Y:S01]  /*d4e0*/  HGMMA.64x64x16.F32.BF16 R88, R128, gdesc[UR8].tnspB, R88, gsb0 ;  /* 0x40e0000880587df0 */ /* 0x000fe20008001858 */
[----:B------:R-:W-:Y:S02]  /*d4f0*/  R2UR UR10, R12 ;  /* 0x000000000c0a72ca */ /* 0x000fe400000e0000 */
[----:B------:R-:W-:Y:S01]  /*d500*/  R2UR UR11, R13 ;  /* 0x000000000d0b72ca */ /* 0x000fe200000e0000 */
[----:B------:R-:W-:Y:S02]  /*d510*/  WARPGROUP.DEPBAR.LE gsb0, 0x0 ;  /* 0x00008000000079c5 */ /* 0x000fe40000010000 */
[----:B------:R-:W-:-:S10]  /*d520*/  WARPGROUP.ARRIVE ;  /* 0x00000000000079c5 */ /* 0x000fd40000000000 */
[----:B------:R-:W-:Y:S01]  /*d530*/  HGMMA.64x64x16.F32.BF16 R88, R124, gdesc[UR8].tnspB, R88, gsb0 ;  /* 0x40e000087c587df0 */ /* 0x000fe20008001858 */
[----:B------:R-:W-:Y:S02]  /*d540*/  R2UR UR10, R8 ;  /* 0x00000000080a72ca */ /* 0x000fe400000e0000 */
[----:B------:R-:W-:Y:S01]  /*d550*/  R2UR UR11, R9 ;  /* 0x00000000090b72ca */ /* 0x000fe200000e0000 */
[----:B------:R-:W1:Y:S01]  /*d560*/  @P2 LDC R8, c[0x0][0x450] ;  /* 0x00011400ff082b82 */ /* 0x000e620000000800 */
[----:B------:R-:W-:Y:S01]  /*d570*/  @!P1 IMAD R9, R7, 0x8, R16 ;  /* 0x0000000807099824 */ /* 0x000fe200078e0210 */
[----:B------:R-:W-:Y:S02]  /*d580*/  WARPGROUP.DEPBAR.LE gsb0, 0x0 ;  /* 0x00008000000079c5 */ /* 0x000fe40000010000 */
[----:B------:R-:W-:-:S08]  /*d590*/  WARPGROUP.ARRIVE ;  /* 0x00000000000079c5 */ /* 0x000fd00000000000 */
[----:B------:R-:W-:Y:S03]  /*d5a0*/  HGMMA.64x64x16.F32.BF16 R88, R120, gdesc[UR8].tnspB, R88, gsb0 ;  /* 0x40e0000878587df0 */ /* 0x000fe60008001858 */
[----:B------:R-:W-:Y:S02]  /*d5b0*/  WARPGROUP.DEPBAR.LE gsb0, 0x0 ;  /* 0x00008000000079c5 */ /* 0x000fe40000010000 */
[----:B---3--:R-:W-:Y:S01]  /*d5c0*/  IMAD.IADD R123, R151, 0x1, R149 ;  /* 0x00000001977b7824 */ /* 0x008fe200078e0295 */
[----:B------:R-:W-:-:S03]  /*d5d0*/  SHF.R.U32.HI R151, RZ, 0x7, R150 ;  /* 0x00000007ff977819 */ /* 0x000fc60000011696 */
[----:B0-----:R-:W-:-:S05]  /*d5e0*/  @P2 IMAD.HI.U32 R0, R123, R0, RZ ;  /* 0x000000007b002227 */ /* 0x001fca00078e00ff */
[----:B-1----:R-:W-:Y:S01]  /*d5f0*/  @P2 SHF.R.U32.HI R123, RZ, R8, R0 ;  /* 0x00000008ff7b2219 */ /* 0x002fe20000011600 */
[----:B------:R-:W-:Y:S02]  /*d600*/  VIADD R0, R151, 0x9 ;  /* 0x0000000997007836 */ /* 0x000fe40000000000 */
[----:B------:R-:W-:Y:S02]  /*d610*/  @!P1 VIADD R8, R9, 0x16840 ;  /* 0x0001684009089836 */ /* 0x000fe40000000000 */
[----:B------:R-:W0:Y:S01]  /*d620*/  SHFL.IDX PT, R124, R123, RZ, 0x1c1f ;  /* 0x001c1fff7b7c7589 */ /* 0x000e2200000e0000 */
[----:B------:R-:W-:Y:S02]  /*d630*/  SEL R0, R0, 0x9, !P4 ;  /* 0x0000000900007807 */ /* 0x000fe40006000000 */
[----:B------:R-:W-:-:S03]  /*d640*/  @!P1 PRMT R8, RZ, 0x654, R8 ;  /* 0x00000654ff089816 */ /* 0x000fc60000000008 */
[----:B------:R1:W-:Y:S06]  /*d650*/  BAR.ARV R0, 0x100 ;  /* 0x000400000000751d */ /* 0x0003ec0000002000 */
[----:B------:R3:W-:Y:S01]  /*d660*/  @!P1 SYNCS.ARRIVE.TRANS64.RED.A1T0 RZ, [R8+URZ], RZ ;  /* 0x000000ff08ff99a7 */ /* 0x0007e2000810043f */
[----:B-1----:R-:W-:-:S05]  /*d670*/  IMAD.SHL.U32 R0, R4, 0x80, RZ ;  /* 0x0000008004007824 */ /* 0x002fca00078e00ff */
[----:B------:R-:W-:Y:S01]  /*d680*/  IADD3 R121, -R156, 0x1, -R0 ;  /* 0x000000019c797810 */ /* 0x000fe20007ffe900 */
[----:B---3--:R-:W-:-:S03]  /*d690*/  IMAD.U32 R8, RZ, RZ, UR6 ;  /* 0x00000006ff087e24 */ /* 0x008fc6000f8e00ff */
[----:B--2---:R-:W-:Y:S02]  /*d6a0*/  IADD3 R121, -R157, R121, R153 ;  /* 0x000000799d797210 */ /* 0x004fe40007ffe199 */
[----:B------:R-:W-:-:S03]  /*d6b0*/  LOP3.LUT R9, RZ, R8, RZ, 0x33, !PT ;  /* 0x00000008ff097212 */ /* 0x000fc600078e33ff */
[----:B------:R-:W-:Y:S02]  /*d6c0*/  VIADD R122, R121, UR8 ;  /* 0x00000008797a7c36 */ /* 0x000fe40008000000 */
[----:B------:R-:W-:Y:S02]  /*d6d0*/  IMAD.IADD R121, R9, 0x1, R121 ;  /* 0x0000000109797824 */ /* 0x000fe400078e0279 */
        /* <DEDUP_REMOVED lines=15> */
.L_x_13617:
[----:B------:R-:W-:-:S05]  /*d7d0*/  IMAD.U32 R125, RZ, RZ, UR4 ;  /* 0x00000004ff7d7e24 */ /* 0x000fca000f8e00ff */
[----:B------:R-:W-:-:S13]  /*d7e0*/  ISETP.NE.AND P4, PT, R125, 0x1, PT ;  /* 0x000000017d00780c */ /* 0x000fda0003f85270 */
[----:B------:R-:W0:Y:S02]  /*d7f0*/  @P4 LDC.64 R12, c[0x0][0x9e8] ;  /* 0x00027a00ff0c4b82 */ /* 0x000e240000000a00 */
[----:B0-----:R-:W-:-:S05]  /*d800*/  @P4 IMAD.HI.U32 R12, R124, R12, RZ ;  /* 0x0000000c7c0c4227 */ /* 0x001fca00078e00ff */
[----:B------:R-:W-:-:S07]  /*d810*/  @P4 SHF.R.U32.HI R124, RZ, R13, R12 ;  /* 0x0000000dff7c4219 */ /* 0x000fce000001160c */
.L_x_13618:
[----:B------:R-:W-:Y:S05]  /*d820*/  BSYNC B0 ;  /* 0x0000000000007941 */ /* 0x000fea0003800000 */
.L_x_13616:
[----:B------:R-:W-:-:S04]  /*d830*/  IMAD R124, R124, R125, -R0 ;  /* 0x0000007d7c7c7224 */ /* 0x000fc800078e0a00 */
[----:B------:R-:W-:-:S05]  /*d840*/  IMAD.IADD R124, R124, 0x1, -R156 ;  /* 0x000000017c7c7824 */ /* 0x000fca00078e0a9c */
[----:B------:R-:W-:Y:S02]  /*d850*/  VIMNMX R9, R9, R124, !PT ;  /* 0x0000007c09097248 */ /* 0x000fe40007fe0100 */
[----:B------:R-:W-:-:S07]  /*d860*/  VIADDMNMX R120, R124, R125, R120, PT ;  /* 0x0000007d7c787246 */ /* 0x000fce0003800178 */
.L_x_13615:
        /* <DEDUP_REMOVED lines=113> */
.L_x_13621:
[----:B------:R-:W-:-:S05]  /*df80*/  IMAD.U32 R9, RZ, RZ, UR4 ;  /* 0x00000004ff097e24 */ /* 0x000fca000f8e00ff */
[----:B------:R-:W-:-:S13]  /*df90*/  ISETP.NE.AND P4, PT, R9, 0x1, PT ;  /* 0x000000010900780c */ /* 0x000fda0003f85270 */
[----:B------:R-:W0:Y:S02]  /*dfa0*/  @P4 LDC.64 R12, c[0x0][0x9e8] ;  /* 0x00027a00ff0c4b82 */ /* 0x000e240000000a00 */
[----:B0-----:R-:W-:-:S05]  /*dfb0*/  @P4 IMAD.HI.U32 R12, R123, R12, RZ ;  /* 0x0000000c7b0c4227 */ /* 0x001fca00078e00ff */
[----:B------:R-:W-:-:S07]  /*dfc0*/  @P4 SHF.R.U32.HI R123, RZ, R13, R12 ;  /* 0x0000000dff7b4219 */ /* 0x000fce000001160c */
.L_x_13622:
[----:B------:R-:W-:Y:S05]  /*dfd0*/  BSYNC B0 ;  /* 0x0000000000007941 */ /* 0x000fea0003800000 */
.L_x_13620:
[----:B------:R-:W-:-:S04]  /*dfe0*/  IMAD R0, R123, R9, -R0 ;  /* 0x000000097b007224 */ /* 0x000fc800078e0a00 */
[----:B------:R-:W-:-:S05]  /*dff0*/  IMAD.IADD R0, R0, 0x1, -R156 ;  /* 0x0000000100007824 */ /* 0x000fca00078e0a9c */
[----:B------:R-:W-:Y:S02]  /*e000*/  VIMNMX R121, R121, R0, !PT ;  /* 0x0000000079797248 */ /* 0x000fe40007fe0100 */
[----:B------:R-:W-:-:S07]  /*e010*/  VIADDMNMX R122, R0, R9, R122, PT ;  /* 0x00000009007a7246 */ /* 0x000fce000380017a */
.L_x_13619:
[----:B------:R-:W-:Y:S02]  /*e020*/  @!P1 IMAD R0, R17, 0x8, R16 ;  /* 0x0000000811009824 */ /* 0x000fe400078e0210 */
[----:B------:R-:W-:Y:S02]  /*e030*/  IMAD.MOV.U32 R153, RZ, RZ, R20 ;  /* 0x000000ffff997224 */ /* 0x000fe400078e0014 */
        /* <DEDUP_REMOVED lines=39> */
[----:B------:R-:W0:Y:S02]  /*e2b0*/  LDC R0, c[0x0][0x988] ;  /* 0x00026200ff007b82 */ /* 0x000e240000000800 */
[----:B------:R-:W-:-:S04]  /*e2c0*/  FSETP.NEU.FTZ.AND P4, PT, R9, -INF , PT ;  /* 0xff8000000900780b */ /* 0x000fc80003f9d000 */
[----:B------:R-:W-:-:S05]  /*e2d0*/  FSEL R12, R9, RZ, P4 ;  /* 0x000000ff090c7208 */ /* 0x000fca0002000000 */
[----:B------:R-:W-:Y:S01]  /*e2e0*/  FADD.FTZ R12, -R12, R3 ;  /* 0x000000030c0c7221 */ /* 0x000fe20000010100 */
[----:B0-----:R-:W-:-:S03]  /*e2f0*/  FMUL.FTZ R3, R9, R0 ;  /* 0x0000000009037220 */ /* 0x001fc60000410000 */
[-C--:B------:R-:W-:Y:S02]  /*e300*/  FMUL.FTZ R12, R12, R0.reuse ;  /* 0x000000000c0c7220 */ /* 0x080fe40000410000 */
[----:B------:R-:W-:Y:S02]  /*e310*/  FSEL R3, R3, RZ, P4 ;  /* 0x000000ff03037208 */ /* 0x000fe40002000000 */
[----:B------:R-:W-:Y:S02]  /*e320*/  ISETP.GT.AND P4, PT, R121, 0x1, P5 ;  /* 0x000000017900780c */ /* 0x000fe40002f84270 */
[----:B------:R-:W-:Y:S01]  /*e330*/  MUFU.EX2 R12, R12 ;  /* 0x0000000c000c7308 */ /* 0x000fe20000000800 */
[-CC-:B------:R-:W-:Y:S01]  /*e340*/  FFMA.FTZ R24, R24, R0.reuse, -R3.reuse ;  /* 0x0000000018187223 */ /* 0x180fe20000010803 */
[----:B------:R-:W-:Y:S01]  /*e350*/  ISETP.LT.OR P4, PT, R122, 0x2, P4 ;  /* 0x000000027a00780c */ /* 0x000fe20002781670 */
[-CC-:B------:R-:W-:Y:S01]  /*e360*/  FFMA.FTZ R25, R25, R0.reuse, -R3.reuse ;  /* 0x0000000019197223 */ /* 0x180fe20000010803 */
[-CC-:B------:R-:W-:Y:S01]  /*e370*/  FFMA.FTZ R28, R28, R0.reuse, -R3.reuse ;  /* 0x000000001c1c7223 */ /* 0x180fe20000010803 */
[----:B------:R-:W-:Y:S01]  /*e380*/  FFMA.FTZ R29, R29, R0, -R3 ;  /* 0x000000001d1d7223 */ /* 0x000fe20000010803 */
[----:B------:R-:W-:-:S02]  /*e390*/  FSEL R27, R27, -INF , !P4 ;  /* 0xff8000001b1b7808 */ /* 0x000fc40006000000 */
[----:B------:R-:W0:Y:S01]  /*e3a0*/  MUFU.EX2 R24, R24 ;  /* 0x0000001800187308 */ /* 0x000e220000000800 */
[----:B------:R-:W-:Y:S01]  /*e3b0*/  ISETP.GT.AND P4, PT, R121, 0x8, P5 ;  /* 0x000000087900780c */ /* 0x000fe20002f84270 */
[-CC-:B------:R-:W-:Y:S01]  /*e3c0*/  FFMA.FTZ R32, R32, R0.reuse, -R3.reuse ;  /* 0x0000000020207223 */ /* 0x180fe20000010803 */
[-CC-:B------:R-:W-:Y:S01]  /*e3d0*/  FFMA.FTZ R33, R33, R0.reuse, -R3.reuse ;  /* 0x0000000021217223 */ /* 0x180fe20000010803 */
[-CC-:B------:R-:W-:Y:S01]  /*e3e0*/  FFMA.FTZ R36, R36, R0.reuse, -R3.reuse ;  /* 0x0000000024247223 */ /* 0x180fe20000010803 */
[----:B------:R-:W-:Y:S01]  /*e3f0*/  ISETP.LT.OR P4, PT, R122, 0x9, P4 ;  /* 0x000000097a00780c */ /* 0x000fe20002781670 */
[-CC-:B------:R-:W-:Y:S01]  /*e400*/  FFMA.FTZ R37, R37, R0.reuse, -R3.reuse ;  /* 0x0000000025257223 */ /* 0x180fe20000010803 */
[-CC-:B------:R-:W-:Y:S01]  /*e410*/  FFMA.FTZ R40, R40, R0.reuse, -R3.reuse ;  /* 0x0000000028287223 */ /* 0x180fe20000010803 */
[----:B------:R-:W1:Y:S01]  /*e420*/  MUFU.EX2 R25, R25 ;  /* 0x0000001900197308 */ /* 0x000e620000000800 */
[----:B------:R-:W-:Y:S01]  /*e430*/  FSEL R30, R30, -INF , !P4 ;  /* 0xff8000001e1e7808 */ /* 0x000fe20006000000 */
[-CC-:B------:R-:W-:Y:S01]  /*e440*/  FFMA.FTZ R41, R41, R0.reuse, -R3.reuse ;  /* 0x0000000029297223 */ /* 0x180fe20000010803 */
[----:B------:R-:W-:Y:S01]  /*e450*/  ISETP.GT.AND P4, PT, R121, 0x9, P5 ;  /* 0x000000097900780c */ /* 0x000fe20002f84270 */
[-CC-:B------:R-:W-:Y:S01]  /*e460*/  FFMA.FTZ R44, R44, R0.reuse, -R3.reuse ;  /* 0x000000002c2c7223 */ /* 0x180fe20000010803 */
[-CC-:B------:R-:W-:Y:S01]  /*e470*/  FFMA.FTZ R45, R45, R0.reuse, -R3.reuse ;  /* 0x000000002d2d7223 */ /* 0x180fe20000010803 */
[--C-:B------:R-:W-:Y:S01]  /*e480*/  FFMA.FTZ R48, R48, R0, -R3.reuse ;  /* 0x0000000030307223 */ /* 0x100fe20000010803 */
[----:B------:R-:W-:Y:S01]  /*e490*/  ISETP.LT.OR P4, PT, R122, 0xa, P4 ;  /* 0x0000000a7a00780c */ /* 0x000fe20002781670 */
[----:B------:R-:W2:Y:S01]  /*e4a0*/  MUFU.EX2 R28, R28 ;  /* 0x0000001c001c7308 */ /* 0x000ea20000000800 */
[----:B0-----:R-:W-:Y:S01]  /*e4b0*/  FFMA.FTZ R6, R12, R6, R24 ;  /* 0x000000060c067223 */ /* 0x001fe20000010018 */
[-CC-:B------:R-:W-:Y:S01]  /*e4c0*/  FFMA.FTZ R49, R49, R0.reuse, -R3.reuse ;  /* 0x0000000031317223 */ /* 0x180fe20000010803 */
[----:B------:R-:W-:Y:S01]  /*e4d0*/  FSEL R31, R31, -INF , !P4 ;  /* 0xff8000001f1f7808 */ /* 0x000fe20006000000 */
[-CC-:B------:R-:W-:Y:S01]  /*e4e0*/  FFMA.FTZ R52, R52, R0.reuse, -R3.reuse ;  /* 0x0000000034347223 */ /* 0x180fe20000010803 */
[----:B------:R-:W-:Y:S01]  /*e4f0*/  ISETP.GT.AND P4, PT, R121, 0x10, P5 ;  /* 0x000000107900780c */ /* 0x000fe20002f84270 */
[-CC-:B------:R-:W-:Y:S01]  /*e500*/  FFMA.FTZ R53, R53, R0.reuse, -R3.reuse ;  /* 0x0000000035357223 */ /* 0x180fe20000010803 */
[--C-:B------:R-:W-:Y:S01]  /*e510*/  FFMA.FTZ R56, R56, R0, -R3.reuse ;  /* 0x0000000038387223 */ /* 0x100fe20000010803 */
[----:B------:R-:W0:Y:S01]  /*e520*/  MUFU.EX2 R29, R29 ;  /* 0x0000001d001d7308 */ /* 0x000e220000000800 */
[----:B------:R-:W-:Y:S01]  /*e530*/  ISETP.LT.OR P4, PT, R122, 0x11, P4 ;  /* 0x000000117a00780c */ /* 0x000fe20002781670 */
[C---:B-1----:R-:W-:Y:S01]  /*e540*/  FADD.FTZ R6, R25.reuse, R6 ;  /* 0x0000000619067221 */ /* 0x042fe20000010000 */
[----:B------:R-:W-:Y:S01]  /*e550*/  F2FP.BF16.F32.PACK_AB R148, R25, R24 ;  /* 0x000000181994723e */ /* 0x000fe200000010ff */
[-CC-:B------:R-:W-:Y:S01]  /*e560*/  FFMA.FTZ R57, R57, R0.reuse, -R3.reuse ;  /* 0x0000000039397223 */ /* 0x180fe20000010803 */
[----:B------:R-:W-:Y:S01]  /*e570*/  FSEL R34, R34, -INF , !P4 ;  /* 0xff80000022227808 */ /* 0x000fe20006000000 */
[-CC-:B------:R-:W-:Y:S01]  /*e580*/  FFMA.FTZ R60, R60, R0.reuse, -R3.reuse ;  /* 0x000000003c3c7223 */ /* 0x180fe20000010803 */
[----:B------:R-:W-:Y:S01]  /*e590*/  ISETP.GT.AND P4, PT, R121, 0x11, P5 ;  /* 0x000000117900780c */ /* 0x000fe20002f84270 */
[----:B------:R-:W1:Y:S01]  /*e5a0*/  MUFU.EX2 R32, R32 ;  /* 0x0000002000207308 */ /* 0x000e620000000800 */
[----:B--2---:R-:W-:Y:S01]  /*e5b0*/  FADD.FTZ R6, R28, R6 ;  /* 0x000000061c067221 */ /* 0x004fe20000010000 */
[-CC-:B------:R-:W-:Y:S01]  /*e5c0*/  FFMA.FTZ R61, R61, R0.reuse, -R3.reuse ;  /* 0x000000003d3d7223 */ /* 0x180fe20000010803 */
[----:B------:R-:W-:Y:S01]  /*e5d0*/  ISETP.LT.OR P4, PT, R122, 0x12, P4 ;  /* 0x000000127a00780c */ /* 0x000fe20002781670 */
[-CC-:B------:R-:W-:Y:S01]  /*e5e0*/  FFMA.FTZ R64, R64, R0.reuse, -R3.reuse ;  /* 0x0000000040407223 */ /* 0x180fe20000010803 */
[-CC-:B------:R-:W-:Y:S01]  /*e5f0*/  FFMA.FTZ R65, R65, R0.reuse, -R3.reuse ;  /* 0x0000000041417223 */ /* 0x180fe20000010803 */
[-CC-:B------:R-:W-:Y:S01]  /*e600*/  FFMA.FTZ R68, R68, R0.reuse, -R3.reuse ;  /* 0x0000000044447223 */ /* 0x180fe20000010803 */
[----:B------:R-:W-:Y:S01]  /*e610*/  FSEL R35, R35, -INF , !P4 ;  /* 0xff80000023237808 */ /* 0x000fe20006000000 */
[----:B------:R-:W2:Y:S01]  /*e620*/  MUFU.EX2 R33, R33 ;  /* 0x0000002100217308 */ /* 0x000ea20000000800 */
[----:B------:R-:W-:Y:S01]  /*e630*/  ISETP.GT.AND P4, PT, R121, 0x18, P5 ;  /* 0x000000187900780c */ /* 0x000fe20002f84270 */
[----:B0-----:R-:W-:Y:S01]  /*e640*/  FADD.FTZ R6, R29, R6 ;  /* 0x000000061d067221 */ /* 0x001fe20000010000 */
[-CC-:B------:R-:W-:Y:S01]  /*e650*/  FFMA.FTZ R69, R69, R0.reuse, -R3.reuse ;  /* 0x0000000045457223 */ /* 0x180fe20000010803 */
[-CC-:B------:R-:W-:Y:S01]  /*e660*/  FFMA.FTZ R72, R72, R0.reuse, -R3.reuse ;  /* 0x0000000048487223 */ /* 0x180fe20000010803 */
[----:B------:R-:W-:Y:S01]  /*e670*/  ISETP.LT.OR P4, PT, R122, 0x19, P4 ;  /* 0x000000197a00780c */ /* 0x000fe20002781670 */
[-CC-:B------:R-:W-:Y:S01]  /*e680*/  FFMA.FTZ R73, R73, R0.reuse, -R3.reuse ;  /* 0x0000000049497223 */ /* 0x180fe20000010803 */
[-CC-:B------:R-:W-:Y:S01]  /*e690*/  FFMA.FTZ R76, R76, R0.reuse, -R3.reuse ;  /* 0x000000004c4c7223 */ /* 0x180fe20000010803 */
[----:B------:R-:W0:Y:S01]  /*e6a0*/  MUFU.EX2 R36, R36 ;  /* 0x0000002400247308 */ /* 0x000e220000000800 */
[----:B------:R-:W-:Y:S01]  /*e6b0*/  FSEL R38, R38, -INF , !P4 ;  /* 0xff80000026267808 */ /* 0x000fe20006000000 */
[----:B-1----:R-:W-:Y:S01]  /*e6c0*/  FADD.FTZ R6, R32, R6 ;  /* 0x0000000620067221 */ /* 0x002fe20000010000 */
[----:B------:R-:W-:Y:S01]  /*e6d0*/  ISETP.GT.AND P4, PT, R121, 0x19, P5 ;  /* 0x000000197900780c */ /* 0x000fe20002f84270 */
[-CC-:B------:R-:W-:Y:S01]  /*e6e0*/  FFMA.FTZ R77, R77, R0.reuse, -R3.reuse ;  /* 0x000000004d4d7223 */ /* 0x180fe20000010803 */
[-CC-:B------:R-:W-:Y:S01]  /*e6f0*/  FFMA.FTZ R80, R80, R0.reuse, -R3.reuse ;  /* 0x0000000050507223 */ /* 0x180fe20000010803 */
[-CC-:B------:R-:W-:Y:S01]  /*e700*/  FFMA.FTZ R81, R81, R0.reuse, -R3.reuse ;  /* 0x0000000051517223 */ /* 0x180fe20000010803 */
[----:B------:R-:W-:Y:S01]  /*e710*/  ISETP.LT.OR P4, PT, R122, 0x1a, P4 ;  /* 0x0000001a7a00780c */ /* 0x000fe20002781670 */
[----:B------:R-:W1:Y:S01]  /*e720*/  MUFU.EX2 R37, R37 ;  /* 0x0000002500257308 */ /* 0x000e620000000800 */
[----:B--2---:R-:W-:Y:S01]  /*e730*/  FADD.FTZ R6, R33, R6 ;  /* 0x0000000621067221 */ /* 0x004fe20000010000 */
[-CC-:B------:R-:W-:Y:S01]  /*e740*/  FFMA.FTZ R84, R84, R0.reuse, -R3.reuse ;  /* 0x0000000054547223 */ /* 0x180fe20000010803 */
[----:B------:R-:W-:Y:S01]  /*e750*/  FSEL R39, R39, -INF , !P4 ;  /* 0xff80000027277808 */ /* 0x000fe20006000000 */
[----:B------:R-:W-:Y:S01]  /*e760*/  FFMA.FTZ R3, R85, R0, -R3 ;  /* 0x0000000055037223 */ /* 0x000fe20000010803 */
[----:B------:R-:W-:Y:S01]  /*e770*/  ISETP.GT.AND P4, PT, R121, 0x20, P5 ;  /* 0x000000207900780c */ /* 0x000fe20002f84270 */
[-C--:B------:R-:W-:Y:S01]  /*e780*/  FMUL.FTZ R88, R88, R12.reuse ;  /* 0x0000000c58587220 */ /* 0x080fe20000410000 */
[-C--:B------:R-:W-:Y:S01]  /*e790*/  FMUL.FTZ R89, R89, R12.reuse ;  /* 0x0000000c59597220 */ /* 0x080fe20000410000 */
[----:B------:R-:W2:Y:S01]  /*e7a0*/  MUFU.EX2 R40, R40 ;  /* 0x0000002800287308 */ /* 0x000ea20000000800 */
[----:B------:R-:W-:Y:S01]  /*e7b0*/  ISETP.LT.OR P4, PT, R122, 0x21, P4 ;  /* 0x000000217a00780c */ /* 0x000fe20002781670 */
[----:B0-----:R-:W-:Y:S01]  /*e7c0*/  FADD.FTZ R6, R36, R6 ;  /* 0x0000000624067221 */ /* 0x001fe20000010000 */
[-C--:B------:R-:W-:Y:S01]  /*e7d0*/  FMUL.FTZ R92, R92, R12.reuse ;  /* 0x0000000c5c5c7220 */ /* 0x080fe20000410000 */
[-C--:B------:R-:W-:Y:S01]  /*e7e0*/  FMUL.FTZ R93, R93, R12.reuse ;  /* 0x0000000c5d5d7220 */ /* 0x080fe20000410000 */
[----:B------:R-:W-:Y:S01]  /*e7f0*/  FSEL R42, R42, -INF , !P4 ;  /* 0xff8000002a2a7808 */ /* 0x000fe20006000000 */
[-C--:B------:R-:W-:Y:S01]  /*e800*/  FMUL.FTZ R96, R96, R12.reuse ;  /* 0x0000000c60607220 */ /* 0x080fe20000410000 */
[----:B------:R-:W-:Y:S01]  /*e810*/  ISETP.GT.AND P4, PT, R121, 0x21, P5 ;  /* 0x000000217900780c */ /* 0x000fe20002f84270 */
[----:B------:R-:W0:Y:S01]  /*e820*/  MUFU.EX2 R41, R41 ;  /* 0x0000002900297308 */ /* 0x000e220000000800 */
[----:B-1----:R-:W-:Y:S01]  /*e830*/  FADD.FTZ R25, R37, R6 ;  /* 0x0000000625197221 */ /* 0x002fe20000010000 */
[-C--:B------:R-:W-:Y:S01]  /*e840*/  FMUL.FTZ R97, R97, R12.reuse ;  /* 0x0000000c61617220 */ /* 0x080fe20000410000 */
[----:B------:R-:W-:Y:S01]  /*e850*/  ISETP.LT.OR P4, PT, R122, 0x22, P4 ;  /* 0x000000227a00780c */ /* 0x000fe20002781670 */
[-C--:B------:R-:W-:Y:S01]  /*e860*/  FMUL.FTZ R100, R100, R12.reuse ;  /* 0x0000000c64647220 */ /* 0x080fe20000410000 */
[-C--:B------:R-:W-:Y:S01]  /*e870*/  FMUL.FTZ R101, R101, R12.reuse ;  /* 0x0000000c65657220 */ /* 0x080fe20000410000 */
[-C--:B------:R-:W-:Y:S01]  /*e880*/  FMUL.FTZ R104, R104, R12.reuse ;  /* 0x0000000c68687220 */ /* 0x080fe20000410000 */
[----:B------:R-:W-:Y:S01]  /*e890*/  FSEL R43, R43, -INF , !P4 ;  /* 0xff8000002b2b7808 */ /* 0x000fe20006000000 */
[----:B------:R-:W1:Y:S01]  /*e8a0*/  MUFU.EX2 R44, R44 ;  /* 0x0000002c002c7308 */ /* 0x000e620000000800 */
[----:B------:R-:W-:Y:S01]  /*e8b0*/  ISETP.GT.AND P4, PT, R121, 0x28, P5 ;  /* 0x000000287900780c */ /* 0x000fe20002f84270 */
[----:B--2---:R-:W-:Y:S01]  /*e8c0*/  FADD.FTZ R6, R40, R25 ;  /* 0x0000001928067221 */ /* 0x004fe20000010000 */
[-C--:B------:R-:W-:Y:S01]  /*e8d0*/  FMUL.FTZ R105, R105, R12.reuse ;  /* 0x0000000c69697220 */ /* 0x080fe20000410000 */
[-C--:B------:R-:W-:Y:S01]  /*e8e0*/  FMUL.FTZ R108, R108, R12.reuse ;  /* 0x0000000c6c6c7220 */ /* 0x080fe20000410000 */
[----:B------:R-:W-:Y:S01]  /*e8f0*/  ISETP.LT.OR P4, PT, R122, 0x29, P4 ;  /* 0x000000297a00780c */ /* 0x000fe20002781670 */
[-C--:B------:R-:W-:Y:S01]  /*e900*/  FMUL.FTZ R109, R109, R12.reuse ;  /* 0x0000000c6d6d7220 */ /* 0x080fe20000410000 */
[-C--:B------:R-:W-:Y:S01]  /*e910*/  FMUL.FTZ R112, R112, R12.reuse ;  /* 0x0000000c70707220 */ /* 0x080fe20000410000 */
[----:B------:R-:W2:Y:S01]  /*e920*/  MUFU.EX2 R45, R45 ;  /* 0x0000002d002d7308 */ /* 0x000ea20000000800 */
[----:B------:R-:W-:Y:S01]  /*e930*/  FSEL R46, R46, -INF , !P4 ;  /* 0xff8000002e2e7808 */ /* 0x000fe20006000000 */
[----:B0-----:R-:W-:Y:S01]  /*e940*/  FADD.FTZ R25, R41, R6 ;  /* 0x0000000629197221 */ /* 0x001fe20000010000 */
[----:B------:R-:W-:Y:S01]  /*e950*/  ISETP.GT.AND P4, PT, R121, 0x29, P5 ;  /* 0x000000297900780c */ /* 0x000fe20002f84270 */
[-C--:B------:R-:W-:Y:S01]  /*e960*/  FMUL.FTZ R113, R113, R12.reuse ;  /* 0x0000000c71717220 */ /* 0x080fe20000410000 */
[-C--:B------:R-:W-:Y:S01]  /*e970*/  FMUL.FTZ R116, R116, R12.reuse ;  /* 0x0000000c74747220 */ /* 0x080fe20000410000 */
[----:B------:R-:W-:Y:S01]  /*e980*/  FMUL.FTZ R117, R117, R12 ;  /* 0x0000000c75757220 */ /* 0x000fe20000410000 */
[----:B------:R-:W-:Y:S01]  /*e990*/  ISETP.LT.OR P4, PT, R122, 0x2a, P4 ;  /* 0x0000002a7a00780c */ /* 0x000fe20002781670 */
[----:B------:R-:W-:Y:S01]  /*e9a0*/  MUFU.EX2 R48, R48 ;  /* 0x0000003000307308 */ /* 0x000fe20000000800 */
[----:B-1----:R-:W-:Y:S01]  /*e9b0*/  FADD.FTZ R6, R44, R25 ;  /* 0x000000192c067221 */ /* 0x002fe20000010000 */
[----:B------:R-:W-:-:S02]  /*e9c0*/  F2FP.BF16.F32.PACK_AB R150, R29, R28 ;  /* 0x0000001c1d96723e */ /* 0x000fc400000010ff */
[----:B------:R-:W-:Y:S02]  /*e9d0*/  FSEL R47, R47, -INF , !P4 ;  /* 0xff8000002f2f7808 */ /* 0x000fe40006000000 */
[----:B------:R-:W-:Y:S02]  /*e9e0*/  ISETP.GT.AND P4, PT, R121, 0x30, P5 ;  /* 0x000000307900780c */ /* 0x000fe40002f84270 */
[----:B------:R-:W0:Y:S01]  /*e9f0*/  MUFU.EX2 R49, R49 ;  /* 0x0000003100317308 */ /* 0x000e220000000800 */
[----:B--2---:R-:W-:Y:S01]  /*ea00*/  FADD.FTZ R25, R45, R6 ;  /* 0x000000062d197221 */ /* 0x004fe20000010000 */
[----:B------:R-:W-:Y:S02]  /*ea10*/  ISETP.LT.OR P4, PT, R122, 0x31, P4 ;  /* 0x000000317a00780c */ /* 0x000fe40002781670 */
[----:B------:R-:W-:Y:S02]  /*ea20*/  F2FP.BF16.F32.PACK_AB R144, R33, R32 ;  /* 0x000000202190723e */ /* 0x000fe400000010ff */
[----:B------:R-:W-:-:S02]  /*ea30*/  FSEL R50, R50, -INF , !P4 ;  /* 0xff80000032327808 */ /* 0x000fc40006000000 */
[----:B------:R-:W-:Y:S01]  /*ea40*/  ISETP.GT.AND P4, PT, R121, 0x31, P5 ;  /* 0x000000317900780c */ /* 0x000fe20002f84270 */
[----:B------:R-:W-:Y:S01]  /*ea50*/  MUFU.EX2 R52, R52 ;  /* 0x0000003400347308 */ /* 0x000fe20000000800 */
[----:B------:R-:W-:Y:S02]  /*ea60*/  F2FP.BF16.F32.PACK_AB R146, R37, R36 ;  /* 0x000000242592723e */ /* 0x000fe400000010ff */
[----:B------:R-:W-:Y:S02]  /*ea70*/  ISETP.LT.OR P4, PT, R122, 0x32, P4 ;  /* 0x000000327a00780c */ /* 0x000fe40002781670 */
[----:B------:R-:W-:Y:S02]  /*ea80*/  F2FP.BF16.F32.PACK_AB R140, R41, R40 ;  /* 0x00000028298c723e */ /* 0x000fe400000010ff */
[----:B------:R-:W-:Y:S01]  /*ea90*/  FSEL R51, R51, -INF , !P4 ;  /* 0xff80000033337808 */ /* 0x000fe20006000000 */
[----:B------:R-:W1:Y:S01]  /*eaa0*/  MUFU.EX2 R53, R53 ;  /* 0x0000003500357308 */ /* 0x000e620000000800 */
[----:B------:R-:W-:-:S02]  /*eab0*/  ISETP.GT.AND P4, PT, R121, 0x38, P5 ;  /* 0x000000387900780c */ /* 0x000fc40002f84270 */
[----:B------:R-:W-:Y:S02]  /*eac0*/  F2FP.BF16.F32.PACK_AB R142, R45, R44 ;  /* 0x0000002c2d8e723e */ /* 0x000fe400000010ff */
[----:B------:R-:W-:Y:S02]  /*ead0*/  ISETP.LT.OR P4, PT, R122, 0x39, P4 ;  /* 0x000000397a00780c */ /* 0x000fe40002781670 */
[----:B0-----:R-:W-:Y:S01]  /*eae0*/  F2FP.BF16.F32.PACK_AB R136, R49, R48 ;  /* 0x000000303188723e */ /* 0x001fe200000010ff */
[----:B------:R-:W-:Y:S01]  /*eaf0*/  MUFU.EX2 R56, R56 ;  /* 0x0000003800387308 */ /* 0x000fe20000000800 */
[----:B------:R-:W-:Y:S02]  /*eb00*/  FSEL R54, R54, -INF , !P4 ;  /* 0xff80000036367808 */ /* 0x000fe40006000000 */
[----:B------:R-:W-:-:S04]  /*eb10*/  ISETP.GT.AND P4, PT, R121, 0x39, P5 ;  /* 0x000000397900780c */ /* 0x000fc80002f84270 */
[----:B------:R-:W-:Y:S01]  /*eb20*/  ISETP.LT.OR P4, PT, R122, 0x3a, P4 ;  /* 0x0000003a7a00780c */ /* 0x000fe20002781670 */
[----:B------:R-:W0:Y:S01]  /*eb30*/  MUFU.EX2 R57, R57 ;  /* 0x0000003900397308 */ /* 0x000e220000000800 */
[----:B-1----:R-:W-:Y:S02]  /*eb40*/  F2FP.BF16.F32.PACK_AB R138, R53, R52 ;  /* 0x00000034358a723e */ /* 0x002fe400000010ff */
[----:B------:R-:W-:Y:S02]  /*eb50*/  FSEL R55, R55, -INF , !P4 ;  /* 0xff80000037377808 */ /* 0x000fe40006000000 */
[----:B------:R-:W-:-:S03]  /*eb60*/  ISETP.GT.AND P4, PT, R121, 0x40, P5 ;  /* 0x000000407900780c */ /* 0x000fc60002f84270 */
[----:B------:R-:W-:Y:S01]  /*eb70*/  MUFU.EX2 R60, R60 ;  /* 0x0000003c003c7308 */ /* 0x000fe20000000800 */
[----:B------:R-:W-:-:S04]  /*eb80*/  ISETP.LT.OR P4, PT, R122, 0x41, P4 ;  /* 0x000000417a00780c */ /* 0x000fc80002781670 */
[----:B------:R-:W-:Y:S02]  /*eb90*/  FSEL R58, R58, -INF , !P4 ;  /* 0xff8000003a3a7808 */ /* 0x000fe40006000000 */
[----:B------:R-:W-:Y:S01]  /*eba0*/  ISETP.GT.AND P4, PT, R121, 0x41, P5 ;  /* 0x000000417900780c */ /* 0x000fe20002f84270 */
[----:B------:R-:W1:Y:S01]  /*ebb0*/  MUFU.EX2 R61, R61 ;  /* 0x0000003d003d7308 */ /* 0x000e620000000800 */
[----:B0-----:R-:W-:Y:S02]  /*ebc0*/  F2FP.BF16.F32.PACK_AB R132, R57, R56 ;  /* 0x000000383984723e */ /* 0x001fe400000010ff */
[----:B------:R-:W-:-:S04]  /*ebd0*/  ISETP.LT.OR P4, PT, R122, 0x42, P4 ;  /* 0x000000427a00780c */ /* 0x000fc80002781670 */
[----:B------:R-:W-:Y:S01]  /*ebe0*/  FSEL R59, R59, -INF , !P4 ;  /* 0xff8000003b3b7808 */ /* 0x000fe20006000000 */
[----:B------:R-:W-:Y:S01]  /*ebf0*/  MUFU.EX2 R64, R64 ;  /* 0x0000004000407308 */ /* 0x000fe20000000800 */
[----:B------:R-:W-:-:S04]  /*ec00*/  ISETP.GT.AND P4, PT, R121, 0x48, P5 ;  /* 0x000000487900780c */ /* 0x000fc80002f84270 */
[----:B------:R-:W-:-:S03]  /*ec10*/  ISETP.LT.OR P4, PT, R122, 0x49, P4 ;  /* 0x000000497a00780c */ /* 0x000fc60002781670 */
[----:B------:R-:W0:Y:S01]  /*ec20*/  MUFU.EX2 R65, R65 ;  /* 0x0000004100417308 */ /* 0x000e220000000800 */
[----:B------:R-:W-:Y:S02]  /*ec30*/  FSEL R62, R62, -INF , !P4 ;  /* 0xff8000003e3e7808 */ /* 0x000fe40006000000 */
[----:B------:R-:W-:Y:S02]  /*ec40*/  ISETP.GT.AND P4, PT, R121, 0x49, P5 ;  /* 0x000000497900780c */ /* 0x000fe40002f84270 */
[----:B-1----:R-:W-:Y:S02]  /*ec50*/  F2FP.BF16.F32.PACK_AB R134, R61, R60 ;  /* 0x0000003c3d86723e */ /* 0x002fe400000010ff */
[----:B------:R-:W-:Y:S01]  /*ec60*/  ISETP.LT.OR P4, PT, R122, 0x4a, P4 ;  /* 0x0000004a7a00780c */ /* 0x000fe20002781670 */
[----:B------:R-:W-:Y:S03]  /*ec70*/  MUFU.EX2 R68, R68 ;  /* 0x0000004400447308 */ /* 0x000fe60000000800 */
[----:B------:R-:W-:-:S02]  /*ec80*/  FSEL R63, R63, -INF , !P4 ;  /* 0xff8000003f3f7808 */ /* 0x000fc40006000000 */
[----:B------:R-:W-:-:S03]  /*ec90*/  ISETP.GT.AND P4, PT, R121, 0x50, P5 ;  /* 0x000000507900780c */ /* 0x000fc60002f84270 */
[----:B------:R-:W1:Y:S01]  /*eca0*/  MUFU.EX2 R69, R69 ;  /* 0x0000004500457308 */ /* 0x000e620000000800 */
[----:B------:R-:W-:Y:S02]  /*ecb0*/  ISETP.LT.OR P4, PT, R122, 0x51, P4 ;  /* 0x000000517a00780c */ /* 0x000fe40002781670 */
[----:B0-----:R-:W-:Y:S02]  /*ecc0*/  F2FP.BF16.F32.PACK_AB R128, R65, R64 ;  /* 0x000000404180723e */ /* 0x001fe400000010ff */
[----:B------:R-:W-:Y:S02]  /*ecd0*/  FSEL R66, R66, -INF , !P4 ;  /* 0xff80000042427808 */ /* 0x000fe40006000000 */
[----:B------:R-:W-:Y:S01]  /*ece0*/  ISETP.GT.AND P4, PT, R121, 0x51, P5 ;  /* 0x000000517900780c */ /* 0x000fe20002f84270 */
[----:B------:R-:W-:Y:S03]  /*ecf0*/  MUFU.EX2 R72, R72 ;  /* 0x0000004800487308 */ /* 0x000fe60000000800 */
[----:B------:R-:W-:-:S04]  /*ed00*/  ISETP.LT.OR P4, PT, R122, 0x52, P4 ;  /* 0x000000527a00780c */ /* 0x000fc80002781670 */
[----:B------:R-:W-:Y:S01]  /*ed10*/  FSEL R67, R67, -INF , !P4 ;  /* 0xff80000043437808 */ /* 0x000fe20006000000 */
[----:B------:R-:W0:Y:S01]  /*ed20*/  MUFU.EX2 R73, R73 ;  /* 0x0000004900497308 */ /* 0x000e220000000800 */
[----:B------:R-:W-:Y:S02]  /*ed30*/  ISETP.GT.AND P4, PT, R121, 0x58, P5 ;  /* 0x000000587900780c */ /* 0x000fe40002f84270 */
[----:B-1----:R-:W-:Y:S02]  /*ed40*/  F2FP.BF16.F32.PACK_AB R130, R69, R68 ;  /* 0x000000444582723e */ /* 0x002fe400000010ff */
[----:B------:R-:W-:-:S03]  /*ed50*/  ISETP.LT.OR P4, PT, R122, 0x59, P4 ;  /* 0x000000597a00780c */ /* 0x000fc60002781670 */
[----:B------:R-:W-:Y:S01]  /*ed60*/  MUFU.EX2 R76, R76 ;  /* 0x0000004c004c7308 */ /* 0x000fe20000000800 */
[----:B------:R-:W-:Y:S02]  /*ed70*/  FSEL R70, R70, -INF , !P4 ;  /* 0xff80000046467808 */ /* 0x000fe40006000000 */
[----:B------:R-:W-:-:S04]  /*ed80*/  ISETP.GT.AND P4, PT, R121, 0x59, P5 ;  /* 0x000000597900780c */ /* 0x000fc80002f84270 */
[----:B------:R-:W-:Y:S01]  /*ed90*/  ISETP.LT.OR P4, PT, R122, 0x5a, P4 ;  /* 0x0000005a7a00780c */ /* 0x000fe20002781670 */
[----:B------:R-:W1:Y:S01]  /*eda0*/  MUFU.EX2 R77, R77 ;  /* 0x0000004d004d7308 */ /* 0x000e620000000800 */
[----:B0-----:R-:W-:Y:S02]  /*edb0*/  F2FP.BF16.F32.PACK_AB R124, R73, R72 ;  /* 0x00000048497c723e */ /* 0x001fe400000010ff */
[----:B------:R-:W-:Y:S02]  /*edc0*/  FSEL R71, R71, -INF , !P4 ;  /* 0xff80000047477808 */ /* 0x000fe40006000000 */
[----:B------:R-:W-:-:S03]  /*edd0*/  ISETP.GT.AND P4, PT, R121, 0x60, P5 ;  /* 0x000000607900780c */ /* 0x000fc60002f84270 */
[----:B------:R-:W-:Y:S01]  /*ede0*/  MUFU.EX2 R80, R80 ;  /* 0x0000005000507308 */ /* 0x000fe20000000800 */
[----:B------:R-:W-:-:S04]  /*edf0*/  ISETP.LT.OR P4, PT, R122, 0x61, P4 ;  /* 0x000000617a00780c */ /* 0x000fc80002781670 */
[----:B------:R-:W-:Y:S02]  /*ee00*/  FSEL R74, R74, -INF , !P4 ;  /* 0xff8000004a4a7808 */ /* 0x000fe40006000000 */
[----:B------:R-:W-:Y:S01]  /*ee10*/  ISETP.GT.AND P4, PT, R121, 0x61, P5 ;  /* 0x000000617900780c */ /* 0x000fe20002f84270 */
[----:B------:R-:W0:Y:S01]  /*ee20*/  MUFU.EX2 R81, R81 ;  /* 0x0000005100517308 */ /* 0x000e220000000800 */
[----:B-1----:R-:W-:Y:S02]  /*ee30*/  F2FP.BF16.F32.PACK_AB R126, R77, R76 ;  /* 0x0000004c4d7e723e */ /* 0x002fe400000010ff */
[----:B------:R-:W-:-:S04]  /*ee40*/  ISETP.LT.OR P4, PT, R122, 0x62, P4 ;  /* 0x000000627a00780c */ /* 0x000fc80002781670 */
[----:B------:R-:W-:Y:S01]  /*ee50*/  FSEL R75, R75, -INF , !P4 ;  /* 0xff8000004b4b7808 */ /* 0x000fe20006000000 */
[----:B------:R-:W-:Y:S01]  /*ee60*/  MUFU.EX2 R84, R84 ;  /* 0x0000005400547308 */ /* 0x000fe20000000800 */
[----:B------:R-:W-:-:S04]  /*ee70*/  ISETP.GT.AND P4, PT, R121, 0x68, P5 ;  /* 0x000000687900780c */ /* 0x000fc80002f84270 */
[----:B------:R-:W-:-:S03]  /*ee80*/  ISETP.LT.OR P4, PT, R122, 0x69, P4 ;  /* 0x000000697a00780c */ /* 0x000fc60002781670 */
[----:B------:R-:W1:Y:S01]  /*ee90*/  MUFU.EX2 R3, R3 ;  /* 0x0000000300037308 */ /* 0x000e620000000800 */
[----:B------:R-:W-:Y:S02]  /*eea0*/  FSEL R78, R78, -INF , !P4 ;  /* 0xff8000004e4e7808 */ /* 0x000fe40006000000 */
[----:B------:R-:W-:Y:S02]  /*eeb0*/  ISETP.GT.AND P4, PT, R121, 0x69, P5 ;  /* 0x000000697900780c */ /* 0x000fe40002f84270 */
[----:B0-----:R-:W-:Y:S02]  /*eec0*/  F2FP.BF16.F32.PACK_AB R120, R81, R80 ;  /* 0x000000505178723e */ /* 0x001fe400000010ff */
        /* <DEDUP_REMOVED lines=8> */
[----:B------:R-:W-:-:S04]  /*ef50*/  ISETP.GT.AND P4, PT, R121, RZ, P5 ;  /* 0x000000ff7900720c */ /* 0x000fc80002f84270 */
[----:B------:R-:W-:-:S04]  /*ef60*/  ISETP.LT.OR P4, PT, R122, 0x1, P4 ;  /* 0x000000017a00780c */ /* 0x000fc80002781670 */
        /* <DEDUP_REMOVED lines=13> */
[----:B-1----:R-:W-:Y:S02]  /*f040*/  F2FP.BF16.F32.PACK_AB R122, R3, R84 ;  /* 0x00000054037a723e */ /* 0x002fe400000010ff */
        /* <DEDUP_REMOVED lines=31> */
[----:B------:R-:W-:-:S03]  /*f240*/  FMUL.FTZ R17, R13, R0 ;  /* 0x000000000d117220 */ /* 0x000fc60000410000 */
[----:B------:R-:W-:Y:S02]  /*f250*/  FSEL R24, R13, RZ, P4 ;  /* 0x000000ff0d187208 */ /* 0x000fe40002000000 */
[----:B------:R-:W-:Y:S02]  /*f260*/  FSEL R17, R17, RZ, P4 ;  /* 0x000000ff11117208 */ /* 0x000fe40002000000 */
[----:B------:R-:W-:Y:S01]  /*f270*/  ISETP.GT.AND P4, PT, R4, R21, PT ;  /* 0x000000150400720c */ /* 0x000fe20003f84270 */
[----:B------:R-:W-:Y:S01]  /*f280*/  FADD.FTZ R24, -R24, R2 ;  /* 0x0000000218187221 */ /* 0x000fe20000010100 */
[----:B------:R-:W-:Y:S02]  /*f290*/  VIADD R4, R4, 0xffffffff ;  /* 0xffffffff04047836 */ /* 0x000fe40000000000 */
        /* <DEDUP_REMOVED lines=8> */
[-C--:B------:R-:W-:Y:S01]  /*f320*/  FFMA.FTZ R38, R38, R0.reuse, -R17 ;  /* 0x0000000026267223 */ /* 0x080fe20000010811 */
[----:B------:R-:W-:Y:S01]  /*f330*/  FADD.FTZ R24, R48, R25 ;  /* 0x0000001930187221 */ /* 0x000fe20000010000 */
[-CC-:B------:R-:W-:Y:S01]  /*f340*/  FFMA.FTZ R39, R39, R0.reuse, -R17.reuse ;  /* 0x0000000027277223 */ /* 0x180fe20000010811 */
[-CC-:B------:R-:W-:Y:S01]  /*f350*/  FFMA.FTZ R42, R42, R0.reuse, -R17.reuse ;  /* 0x000000002a2a7223 */ /* 0x180fe20000010811 */
[-CC-:B------:R-:W-:Y:S01]  /*f360*/  FFMA.FTZ R43, R43, R0.reuse, -R17.reuse ;  /* 0x000000002b2b7223 */ /* 0x180fe20000010811 */
[----:B------:R-:W-:Y:S01]  /*f370*/  FADD.FTZ R25, R49, R24 ;  /* 0x0000001831197221 */ /* 0x000fe20000010000 */
[----:B------:R-:W0:Y:S01]  /*f380*/  MUFU.EX2 R2, R2 ;  /* 0x0000000200027308 */ /* 0x000e220000000800 */
[-CC-:B------:R-:W-:Y:S01]  /*f390*/  FFMA.FTZ R46, R46, R0.reuse, -R17.reuse ;  /* 0x000000002e2e7223 */ /* 0x180fe20000010811 */
[-C--:B------:R-:W-:Y:S01]  /*f3a0*/  FFMA.FTZ R47, R47, R0.reuse, -R17 ;  /* 0x000000002f2f7223 */ /* 0x080fe20000010811 */
[----:B------:R-:W-:Y:S01]  /*f3b0*/  FADD.FTZ R24, R52, R25 ;  /* 0x0000001934187221 */ /* 0x000fe20000010000 */
[-CC-:B------:R-:W-:Y:S01]  /*f3c0*/  FFMA.FTZ R50, R50, R0.reuse, -R17.reuse ;  /* 0x0000000032327223 */ /* 0x180fe20000010811 */
[-CC-:B------:R-:W-:Y:S01]  /*f3d0*/  FFMA.FTZ R51, R51, R0.reuse, -R17.reuse ;  /* 0x0000000033337223 */ /* 0x180fe20000010811 */
[-CC-:B------:R-:W-:Y:S01]  /*f3e0*/  FFMA.FTZ R54, R54, R0.reuse, -R17.reuse ;  /* 0x0000000036367223 */ /* 0x180fe20000010811 */
[----:B------:R-:W-:Y:S01]  /*f3f0*/  FADD.FTZ R25, R53, R24 ;  /* 0x0000001835197221 */ /* 0x000fe20000010000 */
[----:B------:R-:W1:Y:S01]  /*f400*/  MUFU.EX2 R27, R27 ;  /* 0x0000001b001b7308 */ /* 0x000e620000000800 */
[-CC-:B------:R-:W-:Y:S01]  /*f410*/  FFMA.FTZ R55, R55, R0.reuse, -R17.reuse ;  /* 0x0000000037377223 */ /* 0x180fe20000010811 */
[-C--:B------:R-:W-:Y:S01]  /*f420*/  FFMA.FTZ R58, R58, R0.reuse, -R17 ;  /* 0x000000003a3a7223 */ /* 0x080fe20000010811 */
[----:B------:R-:W-:Y:S01]  /*f430*/  FADD.FTZ R24, R56, R25 ;  /* 0x0000001938187221 */ /* 0x000fe20000010000 */
[-CC-:B------:R-:W-:Y:S01]  /*f440*/  FFMA.FTZ R59, R59, R0.reuse, -R17.reuse ;  /* 0x000000003b3b7223 */ /* 0x180fe20000010811 */
[-CC-:B------:R-:W-:Y:S01]  /*f450*/  FFMA.FTZ R62, R62, R0.reuse, -R17.reuse ;  /* 0x000000003e3e7223 */ /* 0x180fe20000010811 */
[-CC-:B------:R-:W-:Y:S01]  /*f460*/  FFMA.FTZ R63, R63, R0.reuse, -R17.reuse ;  /* 0x000000003f3f7223 */ /* 0x180fe20000010811 */
[----:B------:R-:W-:Y:S01]  /*f470*/  FADD.FTZ R25, R57, R24 ;  /* 0x0000001839197221 */ /* 0x000fe20000010000 */
[----:B------:R-:W2:Y:S01]  /*f480*/  MUFU.EX2 R30, R30 ;  /* 0x0000001e001e7308 */ /* 0x000ea20000000800 */
[----:B0-----:R-:W-:Y:S01]  /*f490*/  FFMA.FTZ R6, R2, R5, R26 ;  /* 0x0000000502067223 */ /* 0x001fe2000001001a */
[-C--:B------:R-:W-:Y:S01]  /*f4a0*/  FFMA.FTZ R66, R66, R0.reuse, -R17 ;  /* 0x0000000042427223 */ /* 0x080fe20000010811 */
[----:B------:R-:W-:Y:S01]  /*f4b0*/  FADD.FTZ R24, R60, R25 ;  /* 0x000000193c187221 */ /* 0x000fe20000010000 */
[-CC-:B------:R-:W-:Y:S01]  /*f4c0*/  FFMA.FTZ R67, R67, R0.reuse, -R17.reuse ;  /* 0x0000000043437223 */ /* 0x180fe20000010811 */
[-CC-:B------:R-:W-:Y:S01]  /*f4d0*/  FFMA.FTZ R70, R70, R0.reuse, -R17.reuse ;  /* 0x0000000046467223 */ /* 0x180fe20000010811 */
[-CC-:B------:R-:W-:Y:S01]  /*f4e0*/  FFMA.FTZ R71, R71, R0.reuse, -R17.reuse ;  /* 0x0000000047477223 */ /* 0x180fe20000010811 */
        /* <DEDUP_REMOVED lines=15> */
[----:B------:R-:W-:Y:S01]  /*f5e0*/  FFMA.FTZ R17, R87, R0, -R17 ;  /* 0x0000000057117223 */ /* 0x000fe20000010811 */
[----:B------:R-:W-:Y:S01]  /*f5f0*/  FADD.FTZ R25, R69, R24 ;  /* 0x0000001845197221 */ /* 0x000fe20000010000 */
[----:B------:R-:W2:Y:S01]  /*f600*/  MUFU.EX2 R35, R35 ;  /* 0x0000002300237308 */ /* 0x000ea20000000800 */
[----:B0-----:R-:W-:Y:S01]  /*f610*/  FADD.FTZ R5, R31, R6 ;  /* 0x000000061f057221 */ /* 0x001fe20000010000 */
[-C--:B------:R-:W-:Y:S01]  /*f620*/  FMUL.FTZ R90, R90, R2.reuse ;  /* 0x000000025a5a7220 */ /* 0x080fe20000410000 */
[----:B------:R-:W-:Y:S01]  /*f630*/  FADD.FTZ R24, R72, R25 ;  /* 0x0000001948187221 */ /* 0x000fe20000010000 */
[-C--:B------:R-:W-:Y:S01]  /*f640*/  FMUL.FTZ R91, R91, R2.reuse ;  /* 0x000000025b5b7220 */ /* 0x080fe20000410000 */
[-C--:B------:R-:W-:Y:S01]  /*f650*/  FMUL.FTZ R94, R94, R2.reuse ;  /* 0x000000025e5e7220 */ /* 0x080fe20000410000 */
[-C--:B------:R-:W-:Y:S01]  /*f660*/  FMUL.FTZ R95, R95, R2.reuse ;  /* 0x000000025f5f7220 */ /* 0x080fe20000410000 */
[----:B------:R-:W-:Y:S01]  /*f670*/  FADD.FTZ R25, R73, R24 ;  /* 0x0000001849197221 */ /* 0x000fe20000010000 */
[----:B------:R-:W0:Y:S01]  /*f680*/  MUFU.EX2 R38, R38 ;  /* 0x0000002600267308 */ /* 0x000e220000000800 */
[----:B-1----:R-:W-:Y:S01]  /*f690*/  FADD.FTZ R6, R34, R5 ;  /* 0x0000000522067221 */ /* 0x002fe20000010000 */
[-C--:B------:R-:W-:Y:S01]  /*f6a0*/  FMUL.FTZ R98, R98, R2.reuse ;  /* 0x0000000262627220 */ /* 0x080fe20000410000 */
[----:B------:R-:W-:Y:S01]  /*f6b0*/  FADD.FTZ R24, R76, R25 ;  /* 0x000000194c187221 */ /* 0x000fe20000010000 */
[-C--:B------:R-:W-:Y:S01]  /*f6c0*/  FMUL.FTZ R99, R99, R2.reuse ;  /* 0x0000000263637220 */ /* 0x080fe20000410000 */
[-C--:B------:R-:W-:Y:S01]  /*f6d0*/  FMUL.FTZ R102, R102, R2.reuse ;  /* 0x0000000266667220 */ /* 0x080fe20000410000 */
[-C--:B------:R-:W-:Y:S01]  /*f6e0*/  FMUL.FTZ R103, R103, R2.reuse ;  /* 0x0000000267677220 */ /* 0x080fe20000410000 */
[----:B------:R-:W-:Y:S01]  /*f6f0*/  FADD.FTZ R25, R77, R24 ;  /* 0x000000184d197221 */ /* 0x000fe20000010000 */
[----:B------:R-:W1:Y:S01]  /*f700*/  MUFU.EX2 R39, R39 ;  /* 0x0000002700277308 */ /* 0x000e620000000800 */
[----:B--2---:R-:W-:Y:S01]  /*f710*/  FADD.FTZ R5, R35, R6 ;  /* 0x0000000623057221 */ /* 0x004fe20000010000 */
[-C--:B------:R-:W-:Y:S01]  /*f720*/  FMUL.FTZ R106, R106, R2.reuse ;  /* 0x000000026a6a7220 */ /* 0x080fe20000410000 */
[----:B------:R-:W-:Y:S01]  /*f730*/  FADD.FTZ R24, R80, R25 ;  /* 0x0000001950187221 */ /* 0x000fe20000010000 */
[-C--:B------:R-:W-:Y:S01]  /*f740*/  FMUL.FTZ R107, R107, R2.reuse ;  /* 0x000000026b6b7220 */ /* 0x080fe20000410000 */
[-C--:B------:R-:W-:Y:S01]  /*f750*/  FMUL.FTZ R110, R110, R2.reuse ;  /* 0x000000026e6e7220 */ /* 0x080fe20000410000 */
[-C--:B------:R-:W-:Y:S01]  /*f760*/  FMUL.FTZ R111, R111, R2.reuse ;  /* 0x000000026f6f7220 */ /* 0x080fe20000410000 */
[----:B------:R-:W-:Y:S01]  /*f770*/  FADD.FTZ R25, R81, R24 ;  /* 0x0000001851197221 */ /* 0x000fe20000010000 */
[----:B------:R-:W2:Y:S01]  /*f780*/  MUFU.EX2 R42, R42 ;  /* 0x0000002a002a7308 */ /* 0x000ea20000000800 */
[----:B0-----:R-:W-:Y:S01]  /*f790*/  FADD.FTZ R6, R38, R5 ;  /* 0x0000000526067221 */ /* 0x001fe20000010000 */
[-C--:B------:R-:W-:Y:S01]  /*f7a0*/  FMUL.FTZ R114, R114, R2.reuse ;  /* 0x0000000272727220 */ /* 0x080fe20000410000 */
[----:B------:R-:W-:Y:S01]  /*f7b0*/  FADD.FTZ R24, R84, R25 ;  /* 0x0000001954187221 */ /* 0x000fe20000010000 */
[-C--:B------:R-:W-:Y:S01]  /*f7c0*/  FMUL.FTZ R115, R115, R2.reuse ;  /* 0x0000000273737220 */ /* 0x080fe20000410000 */
[-C--:B------:R-:W-:Y:S01]  /*f7d0*/  FMUL.FTZ R118, R118, R2.reuse ;  /* 0x0000000276767220 */ /* 0x080fe20000410000 */
[----:B------:R-:W-:Y:S01]  /*f7e0*/  FMUL.FTZ R119, R119, R2 ;  /* 0x0000000277777220 */ /* 0x000fe20000410000 */
[----:B------:R-:W-:Y:S01]  /*f7f0*/  F2FP.BF16.F32.PACK_AB R149, R27, R26 ;  /* 0x0000001a1b95723e */ /* 0x000fe200000010ff */
[----:B------:R-:W0:Y:S01]  /*f800*/  MUFU.EX2 R43, R43 ;  /* 0x0000002b002b7308 */ /* 0x000e220000000800 */
[----:B-1----:R-:W-:Y:S01]  /*f810*/  FADD.FTZ R5, R39, R6 ;  /* 0x0000000627057221 */ /* 0x002fe20000010000 */
[----:B------:R-:W-:Y:S01]  /*f820*/  F2FP.BF16.F32.PACK_AB R151, R31, R30 ;  /* 0x0000001e1f97723e */ /* 0x000fe200000010ff */
[----:B------:R-:W-:Y:S01]  /*f830*/  IMAD.MOV.U32 R2, RZ, RZ, R13 ;  /* 0x000000ffff027224 */ /* 0x000fe200078e000d */
[----:B------:R-:W-:-:S02]  /*f840*/  F2FP.BF16.F32.PACK_AB R145, R35, R34 ;  /* 0x000000222391723e */ /* 0x000fc400000010ff */
[----:B------:R-:W-:Y:S02]  /*f850*/  F2FP.BF16.F32.PACK_AB R147, R39, R38 ;  /* 0x000000262793723e */ /* 0x000fe400000010ff */
        /* <DEDUP_REMOVED lines=59> */
[----:B------:R-:W-:Y:S02]  /*fc10*/  IMAD.MOV.U32 R17, RZ, RZ, R7 ;  /* 0x000000ffff117224 */ /* 0x000fe400078e0007 */
[----:B------:R-:W-:Y:S01]  /*fc20*/  IMAD.MOV.U32 R3, RZ, RZ, R9 ;  /* 0x000000ffff037224 */ /* 0x000fe200078e0009 */
[----:B------:R-:W-:Y:S06]  /*fc30*/  @P4 BRA `(.L_x_13623) ;  /* 0xffffffd000244947 */ /* 0x000fec000383ffff */
[----:B------:R-:W-:Y:S02]  /*fc40*/  IMAD.MOV.U32 R2, RZ, RZ, R13 ;  /* 0x000000ffff027224 */ /* 0x000fe400078e000d */
[----:B------:R-:W-:Y:S02]  /*fc50*/  IMAD.MOV.U32 R3, RZ, RZ, R9 ;  /* 0x000000ffff037224 */ /* 0x000fe400078e0009 */
[----:B------:R-:W-:Y:S02]  /*fc60*/  IMAD.MOV.U32 R17, RZ, RZ, R7 ;  /* 0x000000ffff117224 */ /* 0x000fe400078e0007 */
[----:B------:R-:W-:-:S07]  /*fc70*/  IMAD.MOV.U32 R153, RZ, RZ, R20 ;  /* 0x000000ffff997224 */ /* 0x000fce00078e0014 */
.L_x_13605:
[----:B------:R-:W2:Y:S01]  /*fc80*/  LDL R20, [R1+0x20] ;  /* 0x0000200001147983 */ /* 0x000ea20000100800 */
[----:B------:R-:W0:Y:S03]  /*fc90*/  LDC R7, c[0x0][0x448] ;  /* 0x00011200ff077b82 */ /* 0x000e260000000800 */
[----:B------:R-:W3:Y:S05]  /*fca0*/  LDL R13, [R1+0x10] ;  /* 0x00001000010d7983 */ /* 0x000eea0000100800 */
[----:B------:R-:W1:Y:S01]  /*fcb0*/  LDC R24, c[0x0][0x9e4] ;  /* 0x00027900ff187b82 */ /* 0x000e620000000800 */
[----:B0-----:R-:W-:-:S02]  /*fcc0*/  ISETP.NE.AND P5, PT, R7, 0x1, PT ;  /* 0x000000010700780c */ /* 0x001fc40003fa5270 */
[----:B-1----:R-:W-:-:S11]  /*fcd0*/  ISETP.GE.AND P4, PT, R24, 0x1, PT ;  /* 0x000000011800780c */ /* 0x002fd60003f86270 */
[----:B------:R-:W0:Y:S08]  /*fce0*/  @P5 LDC R12, c[0x0][0x44c] ;  /* 0x00011300ff0c5b82 */ /* 0x000e300000000800 */
[----:B------:R-:W1:Y:S01]  /*fcf0*/  @P5 LDC R9, c[0x0][0x450] ;  /* 0x00011400ff095b82 */ /* 0x000e620000000800 */
[----:B--2---:R-:W-:-:S04]  /*fd00*/  VIADD R7, R20, 0xbf ;  /* 0x000000bf14077836 */ /* 0x004fc80000000000 */
[----:B0-----:R-:W-:Y:S01]  /*fd10*/  @P5 IMAD.HI.U32 R12, R7, R12, RZ ;  /* 0x0000000c070c5227 */ /* 0x001fe200078e00ff */
[----:B---3--:R-:W-:-:S04]  /*fd20*/  IADD3 R20, R13, 0x1, -R157 ;  /* 0x000000010d147810 */ /* 0x008fc80007ffe89d */
        /* <DEDUP_REMOVED lines=14> */
.L_x_13626:
[----:B------:R-:W-:-:S13]  /*fe10*/  ISETP.NE.AND P2, PT, R24, 0x1, PT ;  /* 0x000000011800780c */ /* 0x000fda0003f45270 */
[----:B------:R-:W0:Y:S02]  /*fe20*/  @P2 LDC.64 R8, c[0x0][0x9e8] ;  /* 0x00027a00ff082b82 */ /* 0x000e240000000a00 */
[----:B0-----:R-:W-:-:S05]  /*fe30*/  @P2 IMAD.HI.U32 R8, R7, R8, RZ ;  /* 0x0000000807082227 */ /* 0x001fca00078e00ff */
[----:B------:R-:W-:-:S07]  /*fe40*/  @P2 SHF.R.U32.HI R7, RZ, R9, R8 ;  /* 0x00000009ff072219 */ /* 0x000fce0000011608 */
.L_x_13627:
[----:B------:R-:W-:Y:S05]  /*fe50*/  BSYNC B0 ;  /* 0x0000000000007941 */ /* 0x000fea0003800000 */
.L_x_13625:
[----:B------:R-:W-:-:S05]  /*fe60*/  IMAD R7, R7, R24, RZ ;  /* 0x0000001807077224 */ /* 0x000fca00078e02ff */
[----:B------:R-:W-:-:S07]  /*fe70*/  VIMNMX R12, R12, R7, !PT ;  /* 0x000000070c0c7248 */ /* 0x000fce0007fe0100 */
.L_x_13624:
[----:B------:R-:W2:Y:S01]  /*fe80*/  LDL R8, [R1+0x38] ;  /* 0x0000380001087983 */ /* 0x000ea20000100800 */
[----:B------:R-:W-:-:S05]  /*fe90*/  VIADD R12, R12, 0x7f ;  /* 0x0000007f0c0c7836 */ /* 0x000fca0000000000 */
[----:B------:R-:W-:-:S04]  /*fea0*/  SHF.R.S32.HI R7, RZ, 0x1f, R12 ;  /* 0x0000001fff077819 */ /* 0x000fc8000001140c */
[----:B------:R-:W-:-:S04]  /*feb0*/  LEA.HI R7, R7, R12, RZ, 0x7 ;  /* 0x0000000c07077211 */ /* 0x000fc800078f38ff */
[----:B------:R-:W-:-:S04]  /*fec0*/  SHF.R.S32.HI R7, RZ, 0x7, R7 ;  /* 0x00000007ff077819 */ /* 0x000fc80000011407 */
[----:B--2---:R-:W-:-:S04]  /*fed0*/  VIMNMX R8, R8, R7, !PT ;  /* 0x0000000708087248 */ /* 0x004fc80007fe0100 */
[----:B------:R-:W-:Y:S01]  /*fee0*/  ISETP.GE.AND P2, PT, R4, R8, PT ;  /* 0x000000080400720c */ /* 0x000fe20003f46270 */
[----:B------:R0:W-:-:S12]  /*fef0*/  STL [R1+0x2c], R8 ;  /* 0x00002c0801007387 */ /* 0x0001d80000100800 */
[----:B0-----:R-:W-:Y:S05]  /*ff00*/  @!P2 BRA `(.L_x_13628) ;  /* 0x0000001c00c8a947 */ /* 0x001fea0003800000 */
[----:B------:R-:W-:Y:S02]  /*ff10*/  IMAD.MOV.U32 R7, RZ, RZ, R2 ;  /* 0x000000ffff077224 */ /* 0x000fe400078e0002 */
[----:B------:R-:W-:Y:S02]  /*ff20*/  IMAD.MOV.U32 R12, RZ, RZ, R3 ;  /* 0x000000ffff0c7224 */ /* 0x000fe400078e0003 */
[----:B------:R-:W-:Y:S02]  /*ff30*/  IMAD.MOV.U32 R8, RZ, RZ, R153 ;  /* 0x000000ffff087224 */ /* 0x000fe400078e0099 */
[----:B------:R-:W-:-:S07]  /*ff40*/  IMAD.MOV.U32 R13, RZ, RZ, R17 ;  /* 0x000000ffff0d7224 */ /* 0x000fce00078e0011 */
.L_x_13638:
        /* <DEDUP_REMOVED lines=11> */
.L_x_13630:
[----:B------:R-:W-:Y:S01]  /*10000*/  IMAD R0, R17, 0x8, R16 ;  /* 0x0000000811007824 */ /* 0x000fe200078e0210 */
[----:B------:R-:W-:-:S04]  /*10010*/  SHF.L.U32 R3, R153, 0x1f, RZ ;  /* 0x0000001f99037819 */ /* 0x000fc800000006ff */
[----:B------:R0:W1:Y:S01]  /*10020*/  SYNCS.PHASECHK.TRANS64.TRYWAIT P3, [R0+URZ+0x16830], R3 ;  /* 0x01683003000075a7 */ /* 0x000062000806017f */
[----:B------:R-:W-:Y:S05]  /*10030*/  @!P0 BRA `(.L_x_13631) ;  /* 0x0000000000048947 */ /* 0x000fea0003800000 */
[----:B------:R-:W-:Y:S01]  /*10040*/  BPT.TRAP 0x1 ;  /* 0x000000040000795c */ /* 0x000fe20000300000 */
.L_x_13631:
[----:B------:R-:W-:Y:S04]  /*10050*/  BSSY B0, `(.L_x_13629) ;  /* 0x0000004000007945 */ /* 0x000fe80003800000 */
[----:B-1----:R-:W-:Y:S05]  /*10060*/  @P3 BRA `(.L_x_13632) ;  /* 0x0000000000083947 */ /* 0x002fea0003800000 */
[----:B------:R-:W1:Y:S02]  /*10070*/  SYNCS.PHASECHK.TRANS64.TRYWAIT P3, [R0+URZ+0x16830], R3 ;  /* 0x01683003000075a7 */ /* 0x000e64000806017f */
[----:B-1----:R-:W-:Y:S05]  /*10080*/  @!P3 BRA `(.L_x_13633) ;  /* 0x0000010000c4b947 */ /* 0x002fea0003800000 */
.L_x_13632:
[----:B------:R-:W-:Y:S05]  /*10090*/  BSYNC B0 ;  /* 0x0000000000007941 */ /* 0x000fea0003800000 */
.L_x_13629:
        /* <DEDUP_REMOVED lines=46> */
.L_x_13635:
[----:B------:R-:W-:Y:S01]  /*10380*/  SHF.L.U32 R0, R8, 0x1f, RZ ;  /* 0x0000001f08007819 */ /* 0x000fe200000006ff */
[----:B------:R-:W-:-:S04]  /*10390*/  IMAD R2, R13, 0x8, R16 ;  /* 0x000000080d027824 */ /* 0x000fc800078e0210 */
[----:B------:R0:W1:Y:S01]  /*103a0*/  SYNCS.PHASECHK.TRANS64.TRYWAIT P2, [R2+URZ+0x16850], R0 ;  /* 0x01685000020075a7 */ /* 0x000062000804017f */
[----:B------:R-:W-:Y:S05]  /*103b0*/  @!P0 BRA `(.L_x_13636) ;  /* 0x0000000000048947 */ /* 0x000fea0003800000 */
[----:B------:R-:W-:Y:S01]  /*103c0*/  BPT.TRAP 0x1 ;  /* 0x000000040000795c */ /* 0x000fe20000300000 */
.L_x_13636:
[----:B-1----:R-:W-:Y:S05]  /*103d0*/  @P2 BRA `(.L_x_13634) ;  /* 0x0000000000082947 */ /* 0x002fea0003800000 */
[----:B------:R-:W1:Y:S02]  /*103e0*/  SYNCS.PHASECHK.TRANS64.TRYWAIT P2, [R2+URZ+0x16850], R0 ;  /* 0x01685000020075a7 */ /* 0x000e64000804017f */
[----:B-1----:R-:W-:Y:S05]  /*103f0*/  @!P2 BRA `(.L_x_13637) ;  /* 0x000000fc00fca947 */ /* 0x002fea0003800000 */
.L_x_13634:
[----:B01----:R-:W-:Y:S01]  /*10400*/  VIADD R0, R16, 0x400 ;  /* 0x0000040010007836 */ /* 0x003fe20000000000 */
[----:B------:R-:W-:Y:S05]  /*10410*/  WARPSYNC.ALL ;  /* 0x0000000000007948 */ /* 0x000fea0003800000 */
[----:B------:R-:W-:-:S04]  /*10420*/  SHF.R.U32.HI R0, RZ, 0x4, R0 ;  /* 0x00000004ff007819 */ /* 0x000fc80000011600 */
[----:B------:R-:W-:-:S05]  /*10430*/  LOP3.LUT R8, R0, 0x3fff, RZ, 0xc0, !PT ;  /* 0x00003fff00087812 */ /* 0x000fca00078ec0ff */
[----:B------:R-:W-:Y:S01]  /*10440*/  IMAD R8, R13, 0x400, R8 ;  /* 0x000004000d087824 */ /* 0x000fe200078e0208 */
[----:B------:R-:W-:Y:S01]  /*10450*/  FMNMX.FTZ R0, R24, R12, !PT ;  /* 0x0000000c18007209 */ /* 0x000fe20007810000 */
[----:B------:R-:W-:Y:S01]  /*10460*/  IMAD.MOV.U32 R9, RZ, RZ, 0x40000040 ;  /* 0x40000040ff097424 */ /* 0x000fe200078e00ff */
[----:B------:R-:W-:Y:S01]  /*10470*/  WARPGROUP.ARRIVE ;  /* 0x00000000000079c5 */ /* 0x000fe20000000000 */
[C---:B------:R-:W-:Y:S01]  /*10480*/  VIADD R2, R8.reuse, 0x80 ;  /* 0x0000008008027836 */ /* 0x040fe20000000000 */
[----:B------:R-:W-:Y:S01]  /*10490*/  R2UR UR10, R8 ;  /* 0x00000000080a72ca */ /* 0x000fe200000e0000 */
[----:B------:R-:W-:Y:S01]  /*104a0*/  IMAD.MOV.U32 R3, RZ, RZ, 0x40000040 ;  /* 0x40000040ff037424 */ /* 0x000fe200078e00ff */
[----:B------:R-:W-:Y:S01]  /*104b0*/  R2UR UR11, R9 ;  /* 0x00000000090b72ca */ /* 0x000fe200000e0000 */
[----:B------:R-:W-:Y:S01]  /*104c0*/  IMAD.MOV.U32 R21, RZ, RZ, 0x40000040 ;  /* 0x40000040ff157424 */ /* 0x000fe200078e00ff */
[----:B------:R-:W-:-:S04]  /*104d0*/  FMNMX.FTZ R0, R25, R0, !PT ;  /* 0x0000000019007209 */ /* 0x000fc80007810000 */
[----:B------:R-:W-:-:S04]  /*104e0*/  FMNMX.FTZ R0, R28, R0, !PT ;  /* 0x000000001c007209 */ /* 0x000fc80007810000 */
[----:B------:R-:W-:-:S03]  /*104f0*/  FMNMX.FTZ R0, R29, R0, !PT ;  /* 0x000000001d007209 */ /* 0x000fc60007810000 */
[----:B------:R-:W-:Y:S01]  /*10500*/  HGMMA.64x64x16.F32.BF16 R88, R148, gdesc[UR8].tnspB, R88, gsb0 ;  /* 0x40e0000894587df0 */ /* 0x000fe20008001858 */
[----:B------:R-:W-:Y:S02]  /*10510*/  FMNMX.FTZ R0, R32, R0, !PT ;  /* 0x0000000020007209 */ /* 0x000fe40007810000 */
[----:B------:R-:W-:Y:S01]  /*10520*/  R2UR UR10, R2 ;  /* 0x00000000020a72ca */ /* 0x000fe200000e0000 */
[----:B------:R-:W-:Y:S01]  /*10530*/  VIADD R2, R8, 0x100 ;  /* 0x0000010008027836 */ /* 0x000fe20000000000 */
[----:B------:R-:W-:Y:S02]  /*10540*/  FMNMX.FTZ R0, R33, R0, !PT ;  /* 0x0000000021007209 */ /* 0x000fe40007810000 */
        /* <DEDUP_REMOVED lines=41> */
[----:B------:R-:W-:Y:S01]  /*107e0*/  HGMMA.64x64x16.F32.BF16 R88, R140, gdesc[UR8].tnspB, R88, gsb0 ;  /* 0x40e000088c587df0 */ /* 0x000fe20008001858 */
[----:B------:R-:W-:Y:S02]  /*107f0*/  R2UR UR11, R3 ;  /* 0x00000000030b72ca */ /* 0x000fe400000e0000 */
[----:B-1----:R-:W-:Y:S01]  /*10800*/  FMNMX.FTZ R3, R9, R20, !PT ;  /* 0x0000001409037209 */ /* 0x002fe20007810000 */
[----:B------:R-:W-:Y:S01]  /*10810*/  VIADD R20, R8, 0x200 ;  /* 0x0000020008147836 */ /* 0x000fe20000000000 */
[----:B------:R-:W-:-:S03]  /*10820*/  R2UR UR10, R2 ;  /* 0x00000000020a72ca */ /* 0x000fc600000e0000 */
[----:B------:R-:W-:-:S04]  /*10830*/  FADD.FTZ R2, -R3, R12 ;  /* 0x0000000c03027221 */ /* 0x000fc80000010100 */
[----:B0-----:R-:W-:-:S04]  /*10840*/  FMUL.FTZ R2, R2, R0 ;  /* 0x0000000002027220 */ /* 0x001fc80000410000 */
[----:B------:R0:W-:Y:S02]  /*10850*/  MUFU.EX2 R9, R2 ;  /* 0x0000000200097308 */ /* 0x0001e40000000800 */
        /* <DEDUP_REMOVED lines=19> */
[----:B------:R-:W-:Y:S02]  /*10990*/  R2UR UR10, R20 ;  /* 0x00000000140a72ca */ /* 0x000fe400000e0000 */
[----:B------:R-:W-:Y:S02]  /*109a0*/  FMNMX.FTZ R2, R58, R2, !PT ;  /* 0x000000023a027209 */ /* 0x000fe40007810000 */
[----:B------:R-:W-:Y:S01]  /*109b0*/  R2UR UR11, R21 ;  /* 0x00000000150b72ca */ /* 0x000fe200000e0000 */
[----:B------:R-:W-:Y:S01]  /*109c0*/  FMUL.FTZ R21, R3, R0 ;  /* 0x0000000003157220 */ /* 0x000fe20000410000 */
[----:B------:R-:W-:-:S03]  /*109d0*/  FMNMX.FTZ R2, R59, R2, !PT ;  /* 0x000000023b027209 */ /* 0x000fc60007810000 */
[--C-:B------:R-:W-:Y:S01]  /*109e0*/  FFMA.FTZ R146, R37, R0, -R21.reuse ;  /* 0x0000000025927223 */ /* 0x100fe20000010815 */
[----:B------:R-:W-:Y:S01]  /*109f0*/  FMNMX.FTZ R2, R62, R2, !PT ;  /* 0x000000023e027209 */ /* 0x000fe20007810000 */
[-CC-:B------:R-:W-:Y:S01]  /*10a00*/  FFMA.FTZ R149, R24, R0.reuse, -R21.reuse ;  /* 0x0000000018957223 */ /* 0x180fe20000010815 */
[----:B------:R-:W-:Y:S02]  /*10a10*/  VIADD R24, R8, 0x280 ;  /* 0x0000028008187836 */ /* 0x000fe40000000000 */
[--C-:B------:R-:W-:Y:S01]  /*10a20*/  FFMA.FTZ R148, R25, R0, -R21.reuse ;  /* 0x0000000019947223 */ /* 0x100fe20000010815 */
[----:B------:R-:W-:Y:S01]  /*10a30*/  FMNMX.FTZ R2, R63, R2, !PT ;  /* 0x000000023f027209 */ /* 0x000fe20007810000 */
[----:B------:R-:W-:Y:S02]  /*10a40*/  IMAD.MOV.U32 R25, RZ, RZ, 0x40000040 ;  /* 0x40000040ff197424 */ /* 0x000fe400078e00ff */
        /* <DEDUP_REMOVED lines=23> */
[----:B------:R-:W-:Y:S01]  /*10bc0*/  FFMA.FTZ R45, R81, R0, -R21 ;  /* 0x00000000512d7223 */ /* 0x000fe20000010815 */
[----:B------:R-:W0:Y:S01]  /*10bd0*/  S2R R57, SR_TID.X ;  /* 0x0000000000397919 */ /* 0x000e220000002100 */
        /* <DEDUP_REMOVED lines=9> */
[----:B------:R-:W-:Y:S02]  /*10c70*/  MUFU.EX2 R145, R145 ;  /* 0x0000009100917308 */ /* 0x000fe40000000800 */
[----:B------:R-:W3:Y:S01]  /*10c80*/  SHFL.BFLY PT, R37, R2, 0x2, 0x1f ;  /* 0x0c401f0002257f89 */ /* 0x000ee200000e0000 */
[----:B------:R-:W-:Y:S01]  /*10c90*/  @!P1 IMAD R13, R13, 0x8, R16 ;  /* 0x000000080d0d9824 */ /* 0x000fe200078e0210 */
[----:B0-----:R-:W-:-:S04]  /*10ca0*/  ISETP.GE.U32.AND P2, PT, R57, 0x180, PT ;  /* 0x000001803900780c */ /* 0x001fc80003f46070 */
[----:B------:R-:W-:Y:S01]  /*10cb0*/  MUFU.EX2 R144, R144 ;  /* 0x0000009000907308 */ /* 0x000fe20000000800 */
[----:B------:R-:W-:Y:S02]  /*10cc0*/  WARPGROUP.DEPBAR.LE gsb0, 0x0 ;  /* 0x00008000000079c5 */ /* 0x000fe40000010000 */
[----:B------:R-:W-:Y:S01]  /*10cd0*/  WARPGROUP.ARRIVE ;  /* 0x00000000000079c5 */ /* 0x000fe20000000000 */
[-CC-:B------:R-:W-:Y:S01]  /*10ce0*/  FFMA.FTZ R138, R53, R0.reuse, -R21.reuse ;  /* 0x00000000358a7223 */ /* 0x180fe20000010815 */
[-CC-:B------:R-:W-:Y:S01]  /*10cf0*/  FFMA.FTZ R137, R28, R0.reuse, -R21.reuse ;  /* 0x000000001c897223 */ /* 0x180fe20000010815 */
[-CC-:B------:R-:W-:Y:S01]  /*10d00*/  FFMA.FTZ R139, R48, R0.reuse, -R21.reuse ;  /* 0x00000000308b7223 */ /* 0x180fe20000010815 */
[-CC-:B------:R-:W-:Y:S01]  /*10d10*/  FFMA.FTZ R136, R49, R0.reuse, -R21.reuse ;  /* 0x0000000031887223 */ /* 0x180fe20000010815 */
[-CC-:B------:R-:W-:Y:S01]  /*10d20*/  FFMA.FTZ R49, R52, R0.reuse, -R21.reuse ;  /* 0x0000000034317223 */ /* 0x180fe20000010815 */
[----:B------:R-:W-:Y:S01]  /*10d30*/  HGMMA.64x64x16.F32.BF16 R88, R132, gdesc[UR8].tnspB, R88, gsb0 ;  /* 0x40e0000884587df0 */ /* 0x000fe20008001858 */
[----:B------:R-:W-:Y:S01]  /*10d40*/  R2UR UR10, R24 ;  /* 0x00000000180a72ca */ /* 0x000fe200000e0000 */
[-CC-:B------:R-:W-:Y:S01]  /*10d50*/  FFMA.FTZ R28, R61, R0.reuse, -R21.reuse ;  /* 0x000000003d1c7223 */ /* 0x180fe20000010815 */
[----:B------:R-:W-:Y:S01]  /*10d60*/  R2UR UR11, R25 ;  /* 0x00000000190b72ca */ /* 0x000fe200000e0000 */
[-CC-:B------:R-:W-:Y:S01]  /*10d70*/  FFMA.FTZ R48, R84, R0.reuse, -R21.reuse ;  /* 0x0000000054307223 */ /* 0x180fe20000010815 */
[----:B------:R-:W-:Y:S01]  /*10d80*/  IMAD.MOV.U32 R25, RZ, RZ, 0x40000040 ;  /* 0x40000040ff197424 */ /* 0x000fe200078e00ff */
[----:B---3--:R-:W-:Y:S01]  /*10d90*/  FMNMX.FTZ R2, R2, R37, !PT ;  /* 0x0000002502027209 */ /* 0x008fe20007810000 */
[----:B------:R-:W-:Y:S01]  /*10da0*/  FFMA.FTZ R37, R73, R0, -R21 ;  /* 0x0000000049257223 */ /* 0x000fe20000010815 */
[----:B------:R-:W0:Y:S03]  /*10db0*/  MUFU.EX2 R137, R137 ;  /* 0x0000008900897308 */ /* 0x000e260000000800 */
[----:B------:R-:W3:Y:S01]  /*10dc0*/  SHFL.BFLY PT, R24, R2, 0x1, 0x1f ;  /* 0x0c201f0002187f89 */ /* 0x000ee200000e0000 */
[----:B-1----:R-:W-:Y:S01]  /*10dd0*/  FFMA.FTZ R6, R9, R6, R149 ;  /* 0x0000000609067223 */ /* 0x002fe20000010095 */
[----:B------:R-:W-:-:S03]  /*10de0*/  @!P1 VIADD R13, R13, 0x16860 ;  /* 0x000168600d0d9836 */ /* 0x000fc60000000000 */
[----:B------:R-:W-:Y:S08]  /*10df0*/  MUFU.EX2 R147, R147 ;  /* 0x0000009300937308 */ /* 0x000ff00000000800 */
[----:B------:R-:W-:Y:S08]  /*10e00*/  MUFU.EX2 R146, R146 ;  /* 0x0000009200927308 */ /* 0x000ff00000000800 */
[----:B------:R-:W-:Y:S01]  /*10e10*/  MUFU.EX2 R141, R141 ;  /* 0x0000008d008d7308 */ /* 0x000fe20000000800 */
[----:B---3--:R-:W-:-:S05]  /*10e20*/  FMNMX.FTZ R2, R2, R24, !PT ;  /* 0x0000001802027209 */ /* 0x008fca0007810000 */
[CC--:B------:R-:W-:Y:S01]  /*10e30*/  FMUL.FTZ R53, R2.reuse, R0.reuse ;  /* 0x0000000002357220 */ /* 0x0c0fe20000410000 */
[----:B------:R-:W-:Y:S01]  /*10e40*/  FADD.FTZ R24, -R2, R7 ;  /* 0x0000000702187221 */ /* 0x000fe20000010100 */
[----:B------:R-:W-:Y:S02]  /*10e50*/  MUFU.EX2 R140, R140 ;  /* 0x0000008c008c7308 */ /* 0x000fe40000000800 */
[-CC-:B------:R-:W-:Y:S01]  /*10e60*/  FFMA.FTZ R151, R30, R0.reuse, -R53.reuse ;  /* 0x000000001e977223 */ /* 0x180fe20000010835 */
[-CC-:B------:R-:W-:Y:S01]  /*10e70*/  FFMA.FTZ R30, R34, R0.reuse, -R53.reuse ;  /* 0x00000000221e7223 */ /* 0x180fe20000010835 */
[-CC-:B------:R-:W-:Y:S01]  /*10e80*/  FFMA.FTZ R34, R38, R0.reuse, -R53.reuse ;  /* 0x0000000026227223 */ /* 0x180fe20000010835 */
[-CC-:B------:R-:W-:Y:S01]  /*10e90*/  FFMA.FTZ R38, R46, R0.reuse, -R53.reuse ;  /* 0x000000002e267223 */ /* 0x180fe20000010835 */
[-CC-:B------:R-:W-:Y:S01]  /*10ea0*/  FFMA.FTZ R46, R51, R0.reuse, -R53.reuse ;  /* 0x00000000332e7223 */ /* 0x180fe20000010835 */
[-CC-:B------:R-:W-:Y:S01]  /*10eb0*/  FFMA.FTZ R26, R26, R0.reuse, -R53.reuse ;  /* 0x000000001a1a7223 */ /* 0x180fe20000010835 */
[----:B------:R-:W3:Y:S01]  /*10ec0*/  LDL R51, [R1+0x2c] ;  /* 0x00002c0001337983 */ /* 0x000ee20000100800 */
[-CC-:B------:R-:W-:Y:S01]  /*10ed0*/  FFMA.FTZ R27, R27, R0.reuse, -R53.reuse ;  /* 0x000000001b1b7223 */ /* 0x180fe20000010835 */
[-CC-:B------:R-:W-:Y:S01]  /*10ee0*/  FFMA.FTZ R31, R31, R0.reuse, -R53.reuse ;  /* 0x000000001f1f7223 */ /* 0x180fe20000010835 */
[-CC-:B------:R-:W-:Y:S01]  /*10ef0*/  FFMA.FTZ R52, R35, R0.reuse, -R53.reuse ;  /* 0x0000000023347223 */ /* 0x180fe20000010835 */
[----:B------:R-:W-:Y:S01]  /*10f00*/  MUFU.EX2 R151, R151 ;  /* 0x0000009700977308 */ /* 0x000fe20000000800 */
[-CC-:B------:R-:W-:Y:S01]  /*10f10*/  FFMA.FTZ R35, R42, R0.reuse, -R53.reuse ;  /* 0x000000002a237223 */ /* 0x180fe20000010835 */
[-CC-:B------:R-:W-:Y:S01]  /*10f20*/  FFMA.FTZ R42, R43, R0.reuse, -R53.reuse ;  /* 0x000000002b2a7223 */ /* 0x180fe20000010835 */
[----:B------:R-:W-:Y:S01]  /*10f30*/  FFMA.FTZ R43, R47, R0, -R53 ;  /* 0x000000002f2b7223 */ /* 0x000fe20000010835 */
[----:B------:R-:W-:-:S04]  /*10f40*/  @!P1 IMAD R47, R17, 0x8, R16 ;  /* 0x00000008112f9824 */ /* 0x000fc800078e0210 */
[----:B------:R-:W-:Y:S08]  /*10f50*/  MUFU.EX2 R143, R143 ;  /* 0x0000008f008f7308 */ /* 0x000ff00000000800 */
[----:B------:R-:W-:Y:S01]  /*10f60*/  MUFU.EX2 R142, R142 ;  /* 0x0000008e008e7308 */ /* 0x000fe20000000800 */
[----:B------:R-:W-:Y:S02]  /*10f70*/  WARPGROUP.DEPBAR.LE gsb0, 0x0 ;  /* 0x00008000000079c5 */ /* 0x000fe40000010000 */
[----:B------:R-:W-:Y:S01]  /*10f80*/  WARPGROUP.ARRIVE ;  /* 0x00000000000079c5 */ /* 0x000fe20000000000 */
[-CC-:B------:R-:W-:Y:S01]  /*10f90*/  FFMA.FTZ R132, R56, R0.reuse, -R21.reuse ;  /* 0x0000000038847223 */ /* 0x180fe20000010815 */
[-CC-:B------:R-:W-:Y:S01]  /*10fa0*/  FFMA.FTZ R134, R60, R0.reuse, -R21.reuse ;  /* 0x000000003c867223 */ /* 0x180fe20000010815 */
[----:B------:R-:W-:-:S02]  /*10fb0*/  FFMA.FTZ R21, R85, R0, -R21 ;  /* 0x0000000055157223 */ /* 0x000fc40000010815 */
[----:B------:R-:W-:Y:S01]  /*10fc0*/  MUFU.EX2 R26, R26 ;  /* 0x0000001a001a7308 */ /* 0x000fe20000000800 */
[----:B------:R-:W-:Y:S01]  /*10fd0*/  SHF.R.U32.HI R135, RZ, 0x7, R57 ;  /* 0x00000007ff877819 */ /* 0x000fe20000011639 */
[----:B------:R-:W-:Y:S01]  /*10fe0*/  HGMMA.64x64x16.F32.BF16 R88, R128, gdesc[UR8].tnspB, R88, gsb0 ;  /* 0x40e0000880587df0 */ /* 0x000fe20008001858 */
[----:B------:R-:W-:Y:S01]  /*10ff0*/  R2UR UR11, R25 ;  /* 0x00000000190b72ca */ /* 0x000fe200000e0000 */
[----:B------:R-:W-:Y:S02]  /*11000*/  IMAD.MOV.U32 R25, RZ, RZ, 0x40000040 ;  /* 0x40000040ff197424 */ /* 0x000fe400078e00ff */
[-C--:B------:R-:W-:Y:S01]  /*11010*/  FFMA.FTZ R56, R39, R0.reuse, -R53 ;  /* 0x0000000027387223 */ /* 0x080fe20000010835 */
[----:B--2---:R-:W-:Y:S01]  /*11020*/  FADD.FTZ R6, R148, R6 ;  /* 0x0000000694067221 */ /* 0x004fe20000010000 */
[----:B------:R-:W-:Y:S01]  /*11030*/  @!P1 PRMT R13, RZ, 0x654, R13 ;  /* 0x00000654ff0d9816 */ /* 0x000fe2000000000d */
[----:B------:R1:W-:Y:S01]  /*11040*/  MUFU.EX2 R7, R21 ;  /* 0x0000001500077308 */ /* 0x0003e20000000800 */
[----:B------:R-:W-:-:S07]  /*11050*/  FFMA.FTZ R55, R55, R0, -R53 ;  /* 0x0000000037377223 */ /* 0x000fce0000010835 */
[----:B------:R-:W-:Y:S01]  /*11060*/  MUFU.EX2 R27, R27 ;  /* 0x0000001b001b7308 */ /* 0x000fe20000000800 */
[-C--:B-1----:R-:W-:Y:S01]  /*11070*/  FMUL.FTZ R21, R24, R0.reuse ;  /* 0x0000000018157220 */ /* 0x082fe20000410000 */
[----:B------:R-:W-:Y:S02]  /*11080*/  VIADD R24, R8, 0x300 ;  /* 0x0000030008187836 */ /* 0x000fe40000000000 */
[-CC-:B------:R-:W-:Y:S01]  /*11090*/  FFMA.FTZ R39, R50, R0.reuse, -R53.reuse ;  /* 0x0000000032277223 */ /* 0x180fe20000010835 */
[----:B------:R-:W-:Y:S02]  /*110a0*/  @!P1 VIADD R47, R47, 0x16840 ;  /* 0x000168402f2f9836 */ /* 0x000fe40000000000 */
[----:B------:R-:W-:Y:S01]  /*110b0*/  FFMA.FTZ R133, R58, R0, -R53 ;  /* 0x000000003a857223 */ /* 0x000fe20000010835 */
[----:B------:R-:W-:Y:S01]  /*110c0*/  R2UR UR10, R24 ;  /* 0x00000000180a72ca */ /* 0x000fe200000e0000 */
[----:B------:R-:W-:Y:S01]  /*110d0*/  VIADD R24, R8, 0x380 ;  /* 0x0000038008187836 */ /* 0x000fe20000000000 */
[----:B------:R-:W1:Y:S08]  /*110e0*/  MUFU.EX2 R21, R21 ;  /* 0x0000001500157308 */ /* 0x000e700000000800 */
[----:B------:R-:W2:Y:S08]  /*110f0*/  MUFU.EX2 R31, R31 ;  /* 0x0000001f001f7308 */ /* 0x000eb00000000800 */
[----:B------:R-:W4:Y:S08]  /*11100*/  MUFU.EX2 R30, R30 ;  /* 0x0000001e001e7308 */ /* 0x000f300000000800 */
[----:B------:R-:W5:Y:S08]  /*11110*/  MUFU.EX2 R52, R52 ;  /* 0x0000003400347308 */ /* 0x000f700000000800 */
[----:B------:R-:W5:Y:S08]  /*11120*/  MUFU.EX2 R34, R34 ;  /* 0x0000002200227308 */ /* 0x000f700000000800 */
[----:B------:R-:W-:Y:S08]  /*11130*/  MUFU.EX2 R35, R35 ;  /* 0x0000002300237308 */ /* 0x000ff00000000800 */
[----:B------:R-:W-:Y:S01]  /*11140*/  MUFU.EX2 R42, R42 ;  /* 0x0000002a002a7308 */ /* 0x000fe20000000800 */
[----:B------:R-:W-:-:S02]  /*11150*/  WARPGROUP.DEPBAR.LE gsb0, 0x0 ;  /* 0x00008000000079c5 */ /* 0x000fc40000010000 */
[----:B------:R-:W-:Y:S01]  /*11160*/  WARPGROUP.ARRIVE ;  /* 0x00000000000079c5 */ /* 0x000fe20000000000 */
[----:B------:R-:W-:Y:S01]  /*11170*/  @!P1 PRMT R47, RZ, 0x654, R47 ;  /* 0x00000654ff2f9816 */ /* 0x000fe2000000002f */
[----:B0-----:R-:W-:-:S03]  /*11180*/  FADD.FTZ R6, R137, R6 ;  /* 0x0000000689067221 */ /* 0x001fc60000010000 */
[----:B------:R-:W0:Y:S01]  /*11190*/  MUFU.EX2 R56, R56 ;  /* 0x0000003800387308 */ /* 0x000e220000000800 */
[----:B------:R-:W-:Y:S01]  /*111a0*/  FFMA.FTZ R8, R54, R0, -R53 ;  /* 0x0000000036087223 */ /* 0x000fe20000010835 */
[----:B------:R-:W-:Y:S01]  /*111b0*/  HGMMA.64x64x16.F32.BF16 R88, R124, gdesc[UR8].tnspB, R88, gsb0 ;  /* 0x40e000087c587df0 */ /* 0x000fe20008001858 */
[----:B------:R-:W-:Y:S02]  /*111c0*/  R2UR UR10, R24 ;  /* 0x00000000180a72ca */ /* 0x000fe400000e0000 */
[----:B------:R-:W-:Y:S01]  /*111d0*/  R2UR UR11, R25 ;  /* 0x00000000190b72ca */ /* 0x000fe200000e0000 */
[----:B------:R-:W-:Y:S02]  /*111e0*/  VIADD R25, R135, 0x9 ;  /* 0x0000000987197836 */ /* 0x000fe40000000000 */
[----:B-1----:R-:W-:Y:S01]  /*111f0*/  FFMA.FTZ R5, R21, R5, R26 ;  /* 0x0000000515057223 */ /* 0x002fe2000001001a */
[----:B------:R-:W-:Y:S01]  /*11200*/  FADD.FTZ R6, R150, R6 ;  /* 0x0000000696067221 */ /* 0x000fe20000010000 */
[----:B------:R-:W1:Y:S01]  /*11210*/  MUFU.EX2 R38, R38 ;  /* 0x0000002600267308 */ /* 0x000e620000000800 */
[----:B------:R-:W-:-:S07]  /*11220*/  SEL R50, R25, 0x9, !P2 ;  /* 0x0000000919327807 */ /* 0x000fce0005000000 */
[----:B------:R-:W1:Y:S08]  /*11230*/  MUFU.EX2 R43, R43 ;  /* 0x0000002b002b7308 */ /* 0x000e700000000800 */
[----:B------:R-:W-:Y:S08]  /*11240*/  MUFU.EX2 R139, R139 ;  /* 0x0000008b008b7308 */ /* 0x000ff00000000800 */
[----:B------:R-:W1:Y:S08]  /*11250*/  MUFU.EX2 R39, R39 ;  /* 0x0000002700277308 */ /* 0x000e700000000800 */
[----:B------:R-:W-:Y:S08]  /*11260*/  MUFU.EX2 R136, R136 ;  /* 0x0000008800887308 */ /* 0x000ff00000000800 */
[----:B------:R-:W1:Y:S08]  /*11270*/  MUFU.EX2 R46, R46 ;  /* 0x0000002e002e7308 */ /* 0x000e700000000800 */
[----:B------:R-:W-:Y:S08]  /*11280*/  MUFU.EX2 R49, R49 ;  /* 0x0000003100317308 */ /* 0x000ff00000000800 */
[----:B------:R-:W1:Y:S01]  /*11290*/  MUFU.EX2 R8, R8 ;  /* 0x0000000800087308 */ /* 0x000e620000000800 */
[----:B------:R-:W-:-:S07]  /*112a0*/  FFMA.FTZ R59, R59, R0, -R53 ;  /* 0x000000003b3b7223 */ /* 0x000fce0000010835 */
[----:B------:R-:W-:Y:S01]  /*112b0*/  MUFU.EX2 R138, R138 ;  /* 0x0000008a008a7308 */ /* 0x000fe20000000800 */
[----:B------:R-:W-:Y:S02]  /*112c0*/  WARPGROUP.DEPBAR.LE gsb0, 0x0 ;  /* 0x00008000000079c5 */ /* 0x000fe40000010000 */
[----:B------:R-:W-:-:S05]  /*112d0*/  WARPGROUP.ARRIVE ;  /* 0x00000000000079c5 */ /* 0x000fca0000000000 */
[----:B------:R-:W1:Y:S01]  /*112e0*/  MUFU.EX2 R24, R55 ;  /* 0x0000003700187308 */ /* 0x000e620000000800 */
[----:B------:R-:W-:Y:S01]  /*112f0*/  HGMMA.64x64x16.F32.BF16 R88, R120, gdesc[UR8].tnspB, R88, gsb0 ;  /* 0x40e0000878587df0 */ /* 0x000fe20008001858 */
[----:B------:R-:W-:-:S06]  /*11300*/  FADD.FTZ R5, R27, R5 ;  /* 0x000000051b057221 */ /* 0x000fcc0000010000 */
[----:B------:R-:W1:Y:S01]  /*11310*/  MUFU.EX2 R132, R132 ;  /* 0x0000008400847308 */ /* 0x000e620000000800 */
[----:B------:R-:W-:Y:S01]  /*11320*/  FFMA.FTZ R135, R62, R0, -R53 ;  /* 0x000000003e877223 */ /* 0x000fe20000010835 */
[----:B------:R-:W-:-:S06]  /*11330*/  F2FP.BF16.F32.PACK_AB R148, R148, R149 ;  /* 0x000000959494723e */ /* 0x000fcc00000010ff */
[----:B------:R-:W1:Y:S01]  /*11340*/  MUFU.EX2 R133, R133 ;  /* 0x0000008500857308 */ /* 0x000e620000000800 */
[----:B------:R-:W-:Y:S01]  /*11350*/  F2FP.BF16.F32.PACK_AB R149, R27, R26 ;  /* 0x0000001a1b95723e */ /* 0x000fe200000010ff */
[----:B------:R-:W-:-:S06]  /*11360*/  FFMA.FTZ R63, R63, R0, -R53 ;  /* 0x000000003f3f7223 */ /* 0x000fcc0000010835 */
        /* <DEDUP_REMOVED lines=13> */
[----:B--2---:R-:W-:Y:S01]  /*11440*/  FADD.FTZ R47, R151, R5 ;  /* 0x00000005972f7221 */ /* 0x004fe20000010000 */
[----:B------:R2:W-:Y:S06]  /*11450*/  @!P1 SYNCS.ARRIVE.TRANS64.RED.A1T0 RZ, [R13+URZ], RZ ;  /* 0x000000ff0dff99a7 */ /* 0x0005ec000810043f */
[----:B------:R-:W-:Y:S01]  /*11460*/  MUFU.EX2 R37, R37 ;  /* 0x0000002500257308 */ /* 0x000fe20000000800 */
[----:B------:R-:W-:-:S04]  /*11470*/  FADD.FTZ R47, R31, R47 ;  /* 0x0000002f1f2f7221 */ /* 0x000fc80000010000 */
[----:B----4-:R-:W-:Y:S01]  /*11480*/  FADD.FTZ R47, R30, R47 ;  /* 0x0000002f1e2f7221 */ /* 0x010fe20000010000 */
[----:B--2---:R-:W-:Y:S02]  /*11490*/  FADD.FTZ R13, R145, R6 ;  /* 0x00000006910d7221 */ /* 0x004fe40000010000 */
[----:B------:R-:W-:Y:S01]  /*114a0*/  MUFU.EX2 R40, R40 ;  /* 0x0000002800287308 */ /* 0x000fe20000000800 */
[----:B-----5:R-:W-:Y:S01]  /*114b0*/  FADD.FTZ R47, R52, R47 ;  /* 0x0000002f342f7221 */ /* 0x020fe20000010000 */
[----:B------:R-:W-:-:S03]  /*114c0*/  FADD.FTZ R13, R144, R13 ;  /* 0x0000000d900d7221 */ /* 0x000fc60000010000 */
[----:B------:R-:W-:Y:S01]  /*114d0*/  FADD.FTZ R47, R34, R47 ;  /* 0x0000002f222f7221 */ /* 0x000fe20000010000 */
[----:B0-----:R-:W-:Y:S02]  /*114e0*/  FADD.FTZ R50, R147, R13 ;  /* 0x0000000d93327221 */ /* 0x001fe40000010000 */
[----:B------:R-:W-:Y:S01]  /*114f0*/  MUFU.EX2 R41, R41 ;  /* 0x0000002900297308 */ /* 0x000fe20000000800 */
[----:B------:R-:W-:Y:S01]  /*11500*/  FADD.FTZ R47, R56, R47 ;  /* 0x0000002f382f7221 */ /* 0x000fe20000010000 */
[----:B------:R-:W-:-:S03]  /*11510*/  FADD.FTZ R50, R146, R50 ;  /* 0x0000003292327221 */ /* 0x000fc60000010000 */
[----:B------:R-:W-:Y:S01]  /*11520*/  FADD.FTZ R47, R35, R47 ;  /* 0x0000002f232f7221 */ /* 0x000fe20000010000 */
[----:B------:R-:W-:Y:S02]  /*11530*/  FADD.FTZ R50, R141, R50 ;  /* 0x000000328d327221 */ /* 0x000fe40000010000 */
[----:B------:R-:W-:Y:S01]  /*11540*/  MUFU.EX2 R44, R44 ;  /* 0x0000002c002c7308 */ /* 0x000fe20000000800 */
[----:B------:R-:W-:Y:S01]  /*11550*/  FADD.FTZ R47, R42, R47 ;  /* 0x0000002f2a2f7221 */ /* 0x000fe20000010000 */
[----:B------:R-:W-:-:S03]  /*11560*/  FADD.FTZ R50, R140, R50 ;  /* 0x000000328c327221 */ /* 0x000fc60000010000 */
[----:B-1----:R-:W-:Y:S01]  /*11570*/  FADD.FTZ R47, R38, R47 ;  /* 0x0000002f262f7221 */ /* 0x002fe20000010000 */
[----:B------:R-:W-:Y:S02]  /*11580*/  FADD.FTZ R50, R143, R50 ;  /* 0x000000328f327221 */ /* 0x000fe40000010000 */
        /* <DEDUP_REMOVED lines=8> */
[----:B------:R-:W-:Y:S01]  /*11610*/  FADD.FTZ R47, R8, R47 ;  /* 0x0000002f082f7221 */ /* 0x000fe20000010000 */
[----:B------:R-:W-:Y:S02]  /*11620*/  FADD.FTZ R27, R49, R50 ;  /* 0x00000032311b7221 */ /* 0x000fe40000010000 */
[----:B------:R-:W0:Y:S01]  /*11630*/  MUFU.EX2 R135, R135 ;  /* 0x0000008700877308 */ /* 0x000e220000000800 */
[----:B------:R-:W-:Y:S01]  /*11640*/  FFMA.FTZ R6, R67, R0, -R53 ;  /* 0x0000000043067223 */ /* 0x000fe20000010835 */
[----:B------:R-:W-:Y:S01]  /*11650*/  FADD.FTZ R50, R24, R47 ;  /* 0x0000002f18327221 */ /* 0x000fe20000010000 */
[----:B------:R-:W-:-:S05]  /*11660*/  FADD.FTZ R27, R138, R27 ;  /* 0x0000001b8a1b7221 */ /* 0x000fca0000010000 */
[----:B------:R-:W1:Y:S01]  /*11670*/  MUFU.EX2 R5, R63 ;  /* 0x0000003f00057308 */ /* 0x000e620000000800 */
[----:B------:R-:W-:Y:S01]  /*11680*/  FADD.FTZ R27, R132, R27 ;  /* 0x0000001b841b7221 */ /* 0x000fe20000010000 */
[----:B------:R-:W-:Y:S01]  /*11690*/  FADD.FTZ R50, R133, R50 ;  /* 0x0000003285327221 */ /* 0x000fe20000010000 */
[----:B------:R-:W-:-:S05]  /*116a0*/  FFMA.FTZ R131, R70, R0, -R53 ;  /* 0x0000000046837223 */ /* 0x000fca0000010835 */
[----:B------:R-:W2:Y:S01]  /*116b0*/  MUFU.EX2 R129, R129 ;  /* 0x0000008100817308 */ /* 0x000ea20000000800 */
[----:B------:R-:W-:Y:S01]  /*116c0*/  FADD.FTZ R27, R20, R27 ;  /* 0x0000001b141b7221 */ /* 0x000fe20000010000 */
[----:B------:R-:W-:Y:S01]  /*116d0*/  FADD.FTZ R50, R25, R50 ;  /* 0x0000003219327221 */ /* 0x000fe20000010000 */
        /* <DEDUP_REMOVED lines=8> */
[----:B------:R-:W-:Y:S01]  /*11760*/  F2FP.BF16.F32.PACK_AB R144, R144, R145 ;  /* 0x000000919090723e */ /* 0x000fe200000010ff */
[----:B------:R-:W-:Y:S01]  /*11770*/  FFMA.FTZ R75, R75, R0, -R53 ;  /* 0x000000004b4b7223 */ /* 0x000fe20000010835 */
[----:B------:R-:W-:-:S03]  /*11780*/  F2FP.BF16.F32.PACK_AB R145, R52, R30 ;  /* 0x0000001e3491723e */ /* 0x000fc600000010ff */
[----:B------:R-:W1:Y:S01]  /*11790*/  MUFU.EX2 R13, R13 ;  /* 0x0000000d000d7308 */ /* 0x000e620000000800 */
[----:B------:R-:W-:Y:S01]  /*117a0*/  FADD.FTZ R30, R12, R27 ;  /* 0x0000001b0c1e7221 */ /* 0x000fe20000010000 */
[----:B--2---:R-:W-:Y:S01]  /*117b0*/  FADD.FTZ R27, R129, R50 ;  /* 0x00000032811b7221 */ /* 0x004fe20000010000 */
[----:B------:R-:W-:Y:S01]  /*117c0*/  FFMA.FTZ R78, R78, R0, -R53 ;  /* 0x000000004e4e7223 */ /* 0x000fe20000010835 */
[----:B------:R-:W-:-:S04]  /*117d0*/  F2FP.BF16.F32.PACK_AB R151, R31, R151 ;  /* 0x000000971f97723e */ /* 0x000fc800000010ff */
[----:B------:R-:W2:Y:S01]  /*117e0*/  MUFU.EX2 R125, R125 ;  /* 0x0000007d007d7308 */ /* 0x000ea20000000800 */
[----:B------:R-:W-:Y:S01]  /*117f0*/  FADD.FTZ R31, R29, R30 ;  /* 0x0000001e1d1f7221 */ /* 0x000fe20000010000 */
[----:B----4-:R-:W-:Y:S01]  /*11800*/  FADD.FTZ R30, R6, R27 ;  /* 0x0000001b061e7221 */ /* 0x010fe20000010000 */
[----:B------:R-:W-:Y:S01]  /*11810*/  FFMA.FTZ R79, R79, R0, -R53 ;  /* 0x000000004f4f7223 */ /* 0x000fe20000010835 */
[----:B------:R-:W-:-:S04]  /*11820*/  F2FP.BF16.F32.PACK_AB R146, R146, R147 ;  /* 0x000000939292723e */ /* 0x000fc800000010ff */
[----:B------:R-:W4:Y:S01]  /*11830*/  MUFU.EX2 R26, R75 ;  /* 0x0000004b001a7308 */ /* 0x000f220000000800 */
[----:B------:R-:W-:Y:S01]  /*11840*/  F2FP.BF16.F32.PACK_AB R147, R56, R34 ;  /* 0x000000223893723e */ /* 0x000fe200000010ff */
[----:B------:R-:W-:Y:S01]  /*11850*/  FADD.FTZ R34, R32, R31 ;  /* 0x0000001f20227221 */ /* 0x000fe20000010000 */
[----:B0-----:R-:W-:Y:S01]  /*11860*/  FADD.FTZ R30, R131, R30 ;  /* 0x0000001e831e7221 */ /* 0x001fe20000010000 */
[----:B------:R-:W-:-:S04]  /*11870*/  FFMA.FTZ R82, R82, R0, -R53 ;  /* 0x0000000052527223 */ /* 0x000fc80000010835 */
[----:B------:R-:W0:Y:S01]  /*11880*/  MUFU.EX2 R78, R78 ;  /* 0x0000004e004e7308 */ /* 0x000e220000000800 */
[----:B------:R-:W-:Y:S01]  /*11890*/  FADD.FTZ R27, R33, R34 ;  /* 0x00000022211b7221 */ /* 0x000fe20000010000 */
[----:B-1----:R-:W-:Y:S01]  /*118a0*/  FADD.FTZ R30, R13, R30 ;  /* 0x0000001e0d1e7221 */ /* 0x002fe20000010000 */
[----:B------:R-:W-:Y:S01]  /*118b0*/  FFMA.FTZ R83, R83, R0, -R53 ;  /* 0x0000000053537223 */ /* 0x000fe20000010835 */
[----:B------:R-:W-:-:S04]  /*118c0*/  F2FP.BF16.F32.PACK_AB R136, R136, R139 ;  /* 0x0000008b8888723e */ /* 0x000fc800000010ff */
[----:B------:R-:W1:Y:S01]  /*118d0*/  MUFU.EX2 R79, R79 ;  /* 0x0000004f004f7308 */ /* 0x000e620000000800 */
[----:B------:R-:W-:Y:S01]  /*118e0*/  F2FP.BF16.F32.PACK_AB R139, R24, R8 ;  /* 0x00000008188b723e */ /* 0x000fe200000010ff */
[----:B------:R-:W-:Y:S01]  /*118f0*/  FADD.FTZ R8, R36, R27 ;  /* 0x0000001b24087221 */ /* 0x000fe20000010000 */
[----:B------:R-:W-:Y:S01]  /*11900*/  F2FP.BF16.F32.PACK_AB R133, R25, R133 ;  /* 0x000000851985723e */ /* 0x000fe200000010ff */
[----:B--2---:R-:W-:Y:S01]  /*11910*/  FADD.FTZ R25, R125, R30 ;  /* 0x0000001e7d197221 */ /* 0x004fe20000010000 */
[----:B------:R-:W-:-:S03]  /*11920*/  FFMA.FTZ R86, R86, R0, -R53 ;  /* 0x0000000056567223 */ /* 0x000fc60000010835 */
[----:B------:R-:W2:Y:S01]  /*11930*/  MUFU.EX2 R82, R82 ;  /* 0x0000005200527308 */ /* 0x000ea20000000800 */
[----:B------:R-:W-:Y:S01]  /*11940*/  F2FP.BF16.F32.PACK_AB R135, R5, R135 ;  /* 0x000000870587723e */ /* 0x000fe200000010ff */
[----:B------:R-:W-:Y:S01]  /*11950*/  FADD.FTZ R5, R37, R8 ;  /* 0x0000000825057221 */ /* 0x000fe20000010000 */
[----:B----4-:R-:W-:Y:S01]  /*11960*/  FADD.FTZ R25, R26, R25 ;  /* 0x000000191a197221 */ /* 0x010fe20000010000 */
[----:B------:R-:W-:-:S04]  /*11970*/  FFMA.FTZ R53, R87, R0, -R53 ;  /* 0x0000000057357223 */ /* 0x000fc80000010835 */
[----:B------:R-:W4:Y:S01]  /*11980*/  MUFU.EX2 R83, R83 ;  /* 0x0000005300537308 */ /* 0x000f220000000800 */
[----:B------:R-:W-:Y:S01]  /*11990*/  F2FP.BF16.F32.PACK_AB R129, R6, R129 ;  /* 0x000000810681723e */ /* 0x000fe200000010ff */
[----:B------:R-:W-:Y:S01]  /*119a0*/  FADD.FTZ R8, R40, R5 ;  /* 0x0000000528087221 */ /* 0x000fe20000010000 */
[----:B0-----:R-:W-:-:S05]  /*119b0*/  FADD.FTZ R6, R78, R25 ;  /* 0x000000194e067221 */ /* 0x001fca0000010000 */
[----:B------:R-:W0:Y:S01]  /*119c0*/  MUFU.EX2 R86, R86 ;  /* 0x0000005600567308 */ /* 0x000e220000000800 */
[----:B------:R-:W-:Y:S01]  /*119d0*/  FADD.FTZ R5, R41, R8 ;  /* 0x0000000829057221 */ /* 0x000fe20000010000 */
[----:B-1----:R-:W-:Y:S01]  /*119e0*/  FADD.FTZ R25, R79, R6 ;  /* 0x000000064f197221 */ /* 0x002fe20000010000 */
[----:B---3--:R-:W-:-:S05]  /*119f0*/  ISETP.GT.AND P2, PT, R4, R51, PT ;  /* 0x000000330400720c */ /* 0x008fca0003f44270 */
[----:B------:R-:W1:Y:S01]  /*11a00*/  MUFU.EX2 R53, R53 ;  /* 0x0000003500357308 */ /* 0x000e620000000800 */
[----:B------:R-:W-:Y:S01]  /*11a10*/  FADD.FTZ R6, R44, R5 ;  /* 0x000000052c067221 */ /* 0x000fe20000010000 */
[----:B--2---:R-:W-:Y:S01]  /*11a20*/  FADD.FTZ R8, R82, R25 ;  /* 0x0000001952087221 */ /* 0x004fe20000010000 */
[----:B------:R-:W-:Y:S02]  /*11a30*/  F2FP.BF16.F32.PACK_AB R131, R13, R131 ;  /* 0x000000830d83723e */ /* 0x000fe400000010ff */
[----:B------:R-:W-:Y:S01]  /*11a40*/  FADD.FTZ R5, R45, R6 ;  /* 0x000000062d057221 */ /* 0x000fe20000010000 */
[----:B----4-:R-:W-:-:S03]  /*11a50*/  FADD.FTZ R13, R83, R8 ;  /* 0x00000008530d7221 */ /* 0x010fc60000010000 */
[----:B------:R-:W-:Y:S01]  /*11a60*/  FADD.FTZ R6, R48, R5 ;  /* 0x0000000530067221 */ /* 0x000fe20000010000 */
[----:B0-----:R-:W-:Y:S01]  /*11a70*/  FADD.FTZ R13, R86, R13 ;  /* 0x0000000d560d7221 */ /* 0x001fe20000010000 */
[----:B------:R-:W-:Y:S01]  /*11a80*/  F2FP.BF16.F32.PACK_AB R150, R150, R137 ;  /* 0x000000899696723e */ /* 0x000fe200000010ff */
[----:B------:R-:W-:Y:S01]  /*11a90*/  FMUL.FTZ R88, R88, R9 ;  /* 0x0000000958587220 */ /* 0x000fe20000410000 */
[----:B------:R-:W-:Y:S01]  /*11aa0*/  F2FP.BF16.F32.PACK_AB R140, R140, R141 ;  /* 0x0000008d8c8c723e */ /* 0x000fe200000010ff */
[----:B------:R-:W-:Y:S01]  /*11ab0*/  FADD.FTZ R6, R7, R6 ;  /* 0x0000000607067221 */ /* 0x000fe20000010000 */
[----:B------:R-:W-:Y:S01]  /*11ac0*/  F2FP.BF16.F32.PACK_AB R142, R142, R143 ;  /* 0x0000008f8e8e723e */ /* 0x000fe200000010ff */
[-C--:B------:R-:W-:Y:S01]  /*11ad0*/  FMUL.FTZ R89, R89, R9.reuse ;  /* 0x0000000959597220 */ /* 0x080fe20000410000 */
[----:B------:R-:W-:Y:S01]  /*11ae0*/  F2FP.BF16.F32.PACK_AB R128, R29, R12 ;  /* 0x0000000c1d80723e */ /* 0x000fe200000010ff */
[----:B-1----:R-:W-:Y:S01]  /*11af0*/  FADD.FTZ R5, R53, R13 ;  /* 0x0000000d35057221 */ /* 0x002fe20000010000 */
        /* <DEDUP_REMOVED lines=51> */
.L_x_13628:
[----:B------:R-:W2:Y:S02]  /*11e30*/  LDL R7, [R1+0x38] ;  /* 0x0000380001077983 */ /* 0x000ea40000100800 */
[----:B--2---:R-:W-:-:S13]  /*11e40*/  ISETP.GE.AND P2, PT, R4, R7, PT ;  /* 0x000000070400720c */ /* 0x004fda0003f46270 */
[----:B------:R-:W-:Y:S05]  /*11e50*/  @!P2 BRA `(.L_x_13639) ;  /* 0x0000002c00eca947 */ /* 0x000fea0003800000 */
[----:B------:R-:W-:Y:S02]  /*11e60*/  IMAD.MOV.U32 R7, RZ, RZ, R2 ;  /* 0x000000ffff077224 */ /* 0x000fe400078e0002 */
[----:B------:R-:W-:Y:S02]  /*11e70*/  IMAD.MOV.U32 R12, RZ, RZ, R3 ;  /* 0x000000ffff0c7224 */ /* 0x000fe400078e0003 */
[----:B------:R-:W-:Y:S02]  /*11e80*/  IMAD.MOV.U32 R8, RZ, RZ, R153 ;  /* 0x000000ffff087224 */ /* 0x000fe400078e0099 */
[----:B------:R-:W-:-:S07]  /*11e90*/  IMAD.MOV.U32 R13, RZ, RZ, R17 ;  /* 0x000000ffff0d7224 */ /* 0x000fce00078e0011 */
.L_x_13657:
        /* <DEDUP_REMOVED lines=11> */
.L_x_13641:
[----:B------:R-:W-:Y:S01]  /*11f50*/  IMAD R0, R17, 0x8, R16 ;  /* 0x0000000811007824 */ /* 0x000fe200078e0210 */
[----:B------:R-:W-:-:S04]  /*11f60*/  SHF.L.U32 R3, R153, 0x1f, RZ ;  /* 0x0000001f99037819 */ /* 0x000fc800000006ff */
[----:B------:R0:W1:Y:S01]  /*11f70*/  SYNCS.PHASECHK.TRANS64.TRYWAIT P3, [R0+URZ+0x16830], R3 ;  /* 0x01683003000075a7 */ /* 0x000062000806017f */
[----:B------:R-:W-:Y:S05]  /*11f80*/  @!P0 BRA `(.L_x_13642) ;  /* 0x0000000000048947 */ /* 0x000fea0003800000 */
[----:B------:R-:W-:Y:S01]  /*11f90*/  BPT.TRAP 0x1 ;  /* 0x000000040000795c */ /* 0x000fe20000300000 */
.L_x_13642:
[----:B------:R-:W-:Y:S04]  /*11fa0*/  BSSY B0, `(.L_x_13640) ;  /* 0x0000004000007945 */ /* 0x000fe80003800000 */
[----:B-1----:R-:W-:Y:S05]  /*11fb0*/  @P3 BRA `(.L_x_13643) ;  /* 0x0000000000083947 */ /* 0x002fea0003800000 */
[----:B------:R-:W1:Y:S02]  /*11fc0*/  SYNCS.PHASECHK.TRANS64.TRYWAIT P3, [R0+URZ+0x16830], R3 ;  /* 0x01683003000075a7 */ /* 0x000e64000806017f */
[----:B-1----:R-:W-:Y:S05]  /*11fd0*/  @!P3 BRA `(.L_x_13644) ;  /* 0x000000e40018b947 */ /* 0x002fea0003800000 */
.L_x_13643:
[----:B------:R-:W-:Y:S05]  /*11fe0*/  BSYNC B0 ;  /* 0x0000000000007941 */ /* 0x000fea0003800000 */
.L_x_13640:
        /* <DEDUP_REMOVED lines=46> */
.L_x_13646:
[----:B------:R-:W-:Y:S01]  /*122d0*/  SHF.L.U32 R0, R8, 0x1f, RZ ;  /* 0x0000001f08007819 */ /* 0x000fe200000006ff */
[----:B------:R-:W-:-:S04]  /*122e0*/  IMAD R2, R13, 0x8, R16 ;  /* 0x000000080d027824 */ /* 0x000fc800078e0210 */
[----:B------:R0:W1:Y:S01]  /*122f0*/  SYNCS.PHASECHK.TRANS64.TRYWAIT P2, [R2+URZ+0x16850], R0 ;  /* 0x01685000020075a7 */ /* 0x000062000804017f */
[----:B------:R-:W-:Y:S05]  /*12300*/  @!P0 BRA `(.L_x_13647) ;  /* 0x0000000000048947 */ /* 0x000fea0003800000 */
[----:B------:R-:W-:Y:S01]  /*12310*/  BPT.TRAP 0x1 ;  /* 0x000000040000795c */ /* 0x000fe20000300000 */
.L_x_13647:
[----:B-1----:R-:W-:Y:S05]  /*12320*/  @P2 BRA `(.L_x_13645) ;  /* 0x0000000000082947 */ /* 0x002fea0003800000 */
[----:B------:R-:W1:Y:S02]  /*12330*/  SYNCS.PHASECHK.TRANS64.TRYWAIT P2, [R2+URZ+0x16850], R0 ;  /* 0x01685000020075a7 */ /* 0x000e64000804017f */
[----:B-1----:R-:W-:Y:S05]  /*12340*/  @!P2 BRA `(.L_x_13648) ;  /* 0x000000e00050a947 */ /* 0x002fea0003800000 */
.L_x_13645:
        /* <DEDUP_REMOVED lines=10> */
[----:B------:R-:W0:Y:S01]  /*123f0*/  S2R R21, SR_TID.X ;  /* 0x0000000000157919 */ /* 0x000e220000002100 */
[----:B------:R-:W-:Y:S01]  /*12400*/  IMAD.MOV.U32 R3, RZ, RZ, 0x40000040 ;  /* 0x40000040ff037424 */ /* 0x000fe200078e00ff */
[----:B------:R-:W-:Y:S01]  /*12410*/  R2UR UR10, R2 ;  /* 0x00000000020a72ca */ /* 0x000fe200000e0000 */
[----:B------:R-:W1:-:S12]  /*12420*/  @P5 LDC R0, c[0x0][0x44c] ;  /* 0x00011300ff005b82 */ /* 0x000e580000000800 */
        /* <DEDUP_REMOVED lines=8> */
[----:B------:R-:W2:Y:S04]  /*124b0*/  LDL R150, [R1+0x20] ;  /* 0x0000200001967983 */ /* 0x000ea80000100800 */
[----:B------:R-:W3:Y:S02]  /*124c0*/  LDL R151, [R1+0x10] ;  /* 0x0000100001977983 */ /* 0x000ee40000100800 */
[----:B------:R-:W-:Y:S01]  /*124d0*/  HGMMA.64x64x16.F32.BF16 R88, R144, gdesc[UR8].tnspB, R88, gsb0 ;  /* 0x40e0000890587df0 */ /* 0x000fe20008001858 */
[----:B------:R-:W-:Y:S01]  /*124e0*/  R2UR UR10, R8 ;  /* 0x00000000080a72ca */ /* 0x000fe200000e0000 */
[----:B------:R-:W-:Y:S01]  /*124f0*/  VIADD R8, R2, 0x180 ;  /* 0x0000018002087836 */ /* 0x000fe20000000000 */
[----:B------:R-:W-:Y:S01]  /*12500*/  R2UR UR11, R9 ;  /* 0x00000000090b72ca */ /* 0x000fe200000e0000 */
[----:B------:R-:W-:Y:S01]  /*12510*/  IMAD.MOV.U32 R9, RZ, RZ, 0x40000040 ;  /* 0x40000040ff097424 */ /* 0x000fe200078e00ff */
[----:B0-----:R-:W-:Y:S01]  /*12520*/  ISETP.GE.U32.AND P2, PT, R21, 0x180, PT ;  /* 0x000001801500780c */ /* 0x001fe20003f46070 */
[----:B------:R-:W-:-:S02]  /*12530*/  WARPGROUP.DEPBAR.LE gsb0, 0x0 ;  /* 0x00008000000079c5 */ /* 0x000fc40000010000 */
[----:B------:R-:W-:-:S08]  /*12540*/  WARPGROUP.ARRIVE ;  /* 0x00000000000079c5 */ /* 0x000fd00000000000 */
        /* <DEDUP_REMOVED lines=30> */
[----:B------:R-:W0:Y:S01]  /*12730*/  @P5 LDC R2, c[0x0][0x450] ;  /* 0x00011400ff025b82 */ /* 0x000e220000000800 */
[----:B------:R-:W-:-:S04]  /*12740*/  @!P1 IMAD R3, R17, 0x8, R16 ;  /* 0x0000000811039824 */ /* 0x000fc800078e0210 */
[----:B------:R-:W-:-:S05]  /*12750*/  @!P1 VIADD R3, R3, 0x16840 ;  /* 0x0001684003039836 */ /* 0x000fca0000000000 */
[----:B------:R-:W-:Y:S01]  /*12760*/  @!P1 PRMT R3, RZ, 0x654, R3 ;  /* 0x00000654ff039816 */ /* 0x000fe20000000003 */
[----:B------:R-:W-:Y:S02]  /*12770*/  WARPGROUP.DEPBAR.LE gsb0, 0x0 ;  /* 0x00008000000079c5 */ /* 0x000fe40000010000 */
[----:B------:R-:W-:-:S06]  /*12780*/  WARPGROUP.ARRIVE ;  /* 0x00000000000079c5 */ /* 0x000fcc0000000000 */
[----:B------:R-:W-:Y:S01]  /*12790*/  HGMMA.64x64x16.F32.BF16 R88, R120, gdesc[UR8].tnspB, R88, gsb0 ;  /* 0x40e0000878587df0 */ /* 0x000fe20008001858 */
[----:B------:R-:W-:Y:S02]  /*127a0*/  ULOP3.LUT UR10, URZ, UR7, URZ, 0x33, !UPT ;  /* 0x000000073f0a7292 */ /* 0x000fe4000f8e333f */
[----:B------:R-:W-:Y:S02]  /*127b0*/  WARPGROUP.DEPBAR.LE gsb0, 0x0 ;  /* 0x00008000000079c5 */ /* 0x000fe40000010000 */
[----:B--2---:R-:W-:Y:S01]  /*127c0*/  IMAD.IADD R120, R20, 0x1, R150 ;  /* 0x0000000114787824 */ /* 0x004fe200078e0296 */
[----:B------:R-:W-:-:S03]  /*127d0*/  SHF.R.U32.HI R20, RZ, 0x7, R21 ;  /* 0x00000007ff147819 */ /* 0x000fc60000011615 */
[----:B-1----:R-:W-:-:S05]  /*127e0*/  @P5 IMAD.HI.U32 R0, R120, R0, RZ ;  /* 0x0000000078005227 */ /* 0x002fca00078e00ff */
[----:B0-----:R-:W-:Y:S01]  /*127f0*/  @P5 SHF.R.U32.HI R120, RZ, R2, R0 ;  /* 0x00000002ff785219 */ /* 0x001fe20000011600 */
[----:B------:R-:W-:Y:S02]  /*12800*/  VIADD R2, R20, 0x9 ;  /* 0x0000000914027836 */ /* 0x000fe40000000000 */
[----:B------:R-:W-:Y:S02]  /*12810*/  IMAD.SHL.U32 R0, R4, 0x80, RZ ;  /* 0x0000008004007824 */ /* 0x000fe400078e00ff */
[----:B------:R-:W0:Y:S01]  /*12820*/  SHFL.IDX PT, R121, R120, RZ, 0x1c1f ;  /* 0x001c1fff78797589 */ /* 0x000e2200000e0000 */
[----:B------:R-:W-:-:S05]  /*12830*/  SEL R2, R2, 0x9, !P2 ;  /* 0x0000000902027807 */ /* 0x000fca0005000000 */
[----:B------:R1:W-:Y:S06]  /*12840*/  BAR.ARV R2, 0x100 ;  /* 0x000400020000751d */ /* 0x0003ec0000002000 */
[----:B------:R2:W-:Y:S01]  /*12850*/  @!P1 SYNCS.ARRIVE.TRANS64.RED.A1T0 RZ, [R3+URZ], RZ ;  /* 0x000000ff03ff99a7 */ /* 0x0005e2000810043f */
[----:B-1----:R-:W-:-:S04]  /*12860*/  IADD3 R2, -R156, 0x1, -R0 ;  /* 0x000000019c027810 */ /* 0x002fc80007ffe900 */
[----:B---3--:R-:W-:-:S05]  /*12870*/  IADD3 R2, -R157, R2, R151 ;  /* 0x000000029d027210 */ /* 0x008fca0007ffe197 */
[C---:B------:R-:W-:Y:S02]  /*12880*/  VIADD R21, R2.reuse, UR9 ;  /* 0x0000000902157c36 */ /* 0x040fe40008000000 */
[----:B------:R-:W-:Y:S02]  /*12890*/  VIADD R20, R2, UR10 ;  /* 0x0000000a02147c36 */ /* 0x000fe40008000000 */
[--C-:B0-----:R-:W-:Y:S02]  /*128a0*/  IMAD.IADD R9, R21, 0x1, R121.reuse ;  /* 0x0000000115097824 */ /* 0x101fe400078e0279 */
[----:B------:R-:W-:Y:S01]  /*128b0*/  IMAD.IADD R8, R20, 0x1, R121 ;  /* 0x0000000114087824 */ /* 0x000fe200078e0279 */
[----:B--2---:R-:W-:Y:S06]  /*128c0*/  @!P4 BRA `(.L_x_13649) ;  /* 0x000000000058c947 */ /* 0x004fec0003800000 */
        /* <DEDUP_REMOVED lines=12> */
.L_x_13651:
[----:B------:R-:W-:-:S05]  /*12990*/  IMAD.U32 R122, RZ, RZ, UR5 ;  /* 0x00000005ff7a7e24 */ /* 0x000fca000f8e00ff */
[----:B------:R-:W-:-:S13]  /*129a0*/  ISETP.NE.AND P2, PT, R122, 0x1, PT ;  /* 0x000000017a00780c */ /* 0x000fda0003f45270 */
[----:B------:R-:W0:Y:S02]  /*129b0*/  @P2 LDC.64 R2, c[0x0][0x9e8] ;  /* 0x00027a00ff022b82 */ /* 0x000e240000000a00 */
[----:B0-----:R-:W-:-:S05]  /*129c0*/  @P2 IMAD.HI.U32 R2, R121, R2, RZ ;  /* 0x0000000279022227 */ /* 0x001fca00078e00ff */
[----:B------:R-:W-:-:S07]  /*129d0*/  @P2 SHF.R.U32.HI R121, RZ, R3, R2 ;  /* 0x00000003ff792219 */ /* 0x000fce0000011602 */
.L_x_13652:
[----:B------:R-:W-:Y:S05]  /*129e0*/  BSYNC B0 ;  /* 0x0000000000007941 */ /* 0x000fea0003800000 */
.L_x_13650:
[----:B------:R-:W-:-:S04]  /*129f0*/  IMAD R121, R121, R122, -R0 ;  /* 0x0000007a79797224 */ /* 0x000fc800078e0a00 */
[----:B------:R-:W-:-:S05]  /*12a00*/  IMAD.IADD R121, R121, 0x1, -R156 ;  /* 0x0000000179797824 */ /* 0x000fca00078e0a9c */
[----:B------:R-:W-:Y:S02]  /*12a10*/  VIMNMX R8, R8, R121, !PT ;  /* 0x0000007908087248 */ /* 0x000fe40007fe0100 */
[----:B------:R-:W-:-:S07]  /*12a20*/  VIADDMNMX R9, R121, R122, R9, PT ;  /* 0x0000007a79097246 */ /* 0x000fce0003800109 */
.L_x_13649:
        /* <DEDUP_REMOVED lines=113> */
.L_x_13655:
[----:B------:R-:W-:-:S05]  /*13140*/  IMAD.U32 R8, RZ, RZ, UR5 ;  /* 0x00000005ff087e24 */ /* 0x000fca000f8e00ff */
[----:B------:R-:W-:-:S13]  /*13150*/  ISETP.NE.AND P2, PT, R8, 0x1, PT ;  /* 0x000000010800780c */ /* 0x000fda0003f45270 */
[----:B------:R-:W0:Y:S02]  /*13160*/  @P2 LDC.64 R2, c[0x0][0x9e8] ;  /* 0x00027a00ff022b82 */ /* 0x000e240000000a00 */
[----:B0-----:R-:W-:-:S05]  /*13170*/  @P2 IMAD.HI.U32 R2, R120, R2, RZ ;  /* 0x0000000278022227 */ /* 0x001fca00078e00ff */
[----:B------:R-:W-:-:S07]  /*13180*/  @P2 SHF.R.U32.HI R120, RZ, R3, R2 ;  /* 0x00000003ff782219 */ /* 0x000fce0000011602 */
.L_x_13656:
[----:B------:R-:W-:Y:S05]  /*13190*/  BSYNC B0 ;  /* 0x0000000000007941 */ /* 0x000fea0003800000 */
.L_x_13654:
[----:B------:R-:W-:-:S04]  /*131a0*/  IMAD R0, R120, R8, -R0 ;  /* 0x0000000878007224 */ /* 0x000fc800078e0a00 */
[----:B------:R-:W-:-:S05]  /*131b0*/  IMAD.IADD R0, R0, 0x1, -R156 ;  /* 0x0000000100007824 */ /* 0x000fca00078e0a9c */
[----:B------:R-:W-:Y:S02]  /*131c0*/  VIMNMX R20, R20, R0, !PT ;  /* 0x0000000014147248 */ /* 0x000fe40007fe0100 */
[----:B------:R-:W-:-:S07]  /*131d0*/  VIADDMNMX R21, R0, R8, R21, PT ;  /* 0x0000000800157246 */ /* 0x000fce0003800115 */
.L_x_13653:
[----:B------:R-:W-:-:S04]  /*131e0*/  @!P1 IMAD R0, R13, 0x8, R16 ;  /* 0x000000080d009824 */ /* 0x000fc800078e0210 */
        /* <DEDUP_REMOVED lines=39> */
[----:B-1----:R-:W-:-:S04]  /*13460*/  FMNMX.FTZ R3, R2, R3, !PT ;  /* 0x0000000302037209 */ /* 0x002fc80007810000 */
[C---:B------:R-:W-:Y:S01]  /*13470*/  FSETP.NEU.FTZ.AND P2, PT, R3.reuse, -INF , PT ;  /* 0xff8000000300780b */ /* 0x040fe20003f5d000 */
[----:B0-----:R-:W-:-:S03]  /*13480*/  FMUL.FTZ R9, R3, R0 ;  /* 0x0000000003097220 */ /* 0x001fc60000410000 */
[----:B------:R-:W-:Y:S02]  /*13490*/  FSEL R8, R3, RZ, P2 ;  /* 0x000000ff03087208 */ /* 0x000fe40001000000 */
[----:B------:R-:W-:Y:S02]  /*134a0*/  FSEL R9, R9, RZ, P2 ;  /* 0x000000ff09097208 */ /* 0x000fe40001000000 */
[----:B------:R-:W-:Y:S01]  /*134b0*/  ISETP.GT.AND P2, PT, R20, 0x1, P3 ;  /* 0x000000011400780c */ /* 0x000fe20001f44270 */
[----:B------:R-:W-:-:S03]  /*134c0*/  FADD.FTZ R8, -R8, R12 ;  /* 0x0000000c08087221 */ /* 0x000fc60000010100 */
        /* <DEDUP_REMOVED lines=89> */
[----:B------:R-:W-:Y:S02]  /*13a60*/  ISETP.GT.AND P2, PT, R20, 0x78, P3 ;  /* 0x000000781400780c */ /* 0x000fe40001f44270 */
[----:B------:R-:W-:Y:S02]  /*13a70*/  FMNMX.FTZ R2, R26, R7, !PT ;  /* 0x000000071a027209 */ /* 0x000fe40007810000 */
[----:B------:R-:W-:Y:S02]  /*13a80*/  ISETP.GT.AND P3, PT, R20, 0x79, P3 ;  /* 0x000000791400780c */ /* 0x000fe40001f64270 */
[----:B------:R-:W-:Y:S01]  /*13a90*/  FMNMX.FTZ R13, R27, R2, !PT ;  /* 0x000000021b0d7209 */ /* 0x000fe20007810000 */
[----:B------:R-:W2:Y:S01]  /*13aa0*/  LDL R20, [R1+0x38] ;  /* 0x0000380001147983 */ /* 0x000ea20000100800 */
[C---:B------:R-:W-:Y:S01]  /*13ab0*/  ISETP.LT.OR P2, PT, R21.reuse, 0x79, P2 ;  /* 0x000000791500780c */ /* 0x040fe20001741670 */
[-CC-:B------:R-:W-:Y:S01]  /*13ac0*/  FFMA.FTZ R24, R24, R0.reuse, -R9.reuse ;  /* 0x0000000018187223 */ /* 0x180fe20000010809 */
[----:B------:R-:W-:Y:S01]  /*13ad0*/  FMNMX.FTZ R2, R30, R13, !PT ;  /* 0x0000000d1e027209 */ /* 0x000fe20007810000 */
[-C--:B------:R-:W-:Y:S01]  /*13ae0*/  FMUL.FTZ R8, R8, R0.reuse ;  /* 0x0000000008087220 */ /* 0x080fe20000410000 */
[----:B------:R-:W-:Y:S01]  /*13af0*/  ISETP.LT.OR P3, PT, R21, 0x7a, P3 ;  /* 0x0000007a1500780c */ /* 0x000fe20001f61670 */
[--C-:B------:R-:W-:Y:S01]  /*13b00*/  FFMA.FTZ R25, R25, R0, -R9.reuse ;  /* 0x0000000019197223 */ /* 0x100fe20000010809 */
[----:B------:R-:W-:Y:S01]  /*13b10*/  FMNMX.FTZ R13, R31, R2, !PT ;  /* 0x000000021f0d7209 */ /* 0x000fe20007810000 */
[----:B------:R-:W-:Y:S01]  /*13b20*/  MUFU.EX2 R24, R24 ;  /* 0x0000001800187308 */ /* 0x000fe20000000800 */
[----:B------:R-:W-:Y:S01]  /*13b30*/  FSEL R86, R86, -INF , !P2 ;  /* 0xff80000056567808 */ /* 0x000fe20005000000 */
[-CC-:B------:R-:W-:Y:S01]  /*13b40*/  FFMA.FTZ R28, R28, R0.reuse, -R9.reuse ;  /* 0x000000001c1c7223 */ /* 0x180fe20000010809 */
[----:B------:R-:W-:Y:S01]  /*13b50*/  FMNMX.FTZ R2, R34, R13, !PT ;  /* 0x0000000d22027209 */ /* 0x000fe20007810000 */
[-CC-:B------:R-:W-:Y:S01]  /*13b60*/  FFMA.FTZ R29, R29, R0.reuse, -R9.reuse ;  /* 0x000000001d1d7223 */ /* 0x180fe20000010809 */
[----:B------:R-:W-:Y:S01]  /*13b70*/  FSEL R87, R87, -INF , !P3 ;  /* 0xff80000057577808 */ /* 0x000fe20005800000 */
[--C-:B------:R-:W-:Y:S01]  /*13b80*/  FFMA.FTZ R32, R32, R0, -R9.reuse ;  /* 0x0000000020207223 */ /* 0x100fe20000010809 */
[----:B------:R-:W-:Y:S01]  /*13b90*/  FMNMX.FTZ R13, R35, R2, !PT ;  /* 0x00000002230d7209 */ /* 0x000fe20007810000 */
[----:B------:R-:W0:Y:S01]  /*13ba0*/  MUFU.EX2 R8, R8 ;  /* 0x0000000800087308 */ /* 0x000e220000000800 */
[-CC-:B------:R-:W-:Y:S01]  /*13bb0*/  FFMA.FTZ R33, R33, R0.reuse, -R9.reuse ;  /* 0x0000000021217223 */ /* 0x180fe20000010809 */
[-CC-:B------:R-:W-:Y:S01]  /*13bc0*/  FFMA.FTZ R36, R36, R0.reuse, -R9.reuse ;  /* 0x0000000024247223 */ /* 0x180fe20000010809 */
[----:B------:R-:W-:Y:S01]  /*13bd0*/  FMNMX.FTZ R2, R38, R13, !PT ;  /* 0x0000000d26027209 */ /* 0x000fe20007810000 */
[-CC-:B------:R-:W-:Y:S01]  /*13be0*/  FFMA.FTZ R37, R37, R0.reuse, -R9.reuse ;  /* 0x0000000025257223 */ /* 0x180fe20000010809 */
[-CC-:B------:R-:W-:Y:S01]  /*13bf0*/  FFMA.FTZ R40, R40, R0.reuse, -R9.reuse ;  /* 0x0000000028287223 */ /* 0x180fe20000010809 */
[--C-:B------:R-:W-:Y:S01]  /*13c00*/  FFMA.FTZ R41, R41, R0, -R9.reuse ;  /* 0x0000000029297223 */ /* 0x100fe20000010809 */
[----:B------:R-:W-:Y:S01]  /*13c10*/  FMNMX.FTZ R13, R39, R2, !PT ;  /* 0x00000002270d7209 */ /* 0x000fe20007810000 */
[----:B------:R-:W1:Y:S01]  /*13c20*/  MUFU.EX2 R25, R25 ;  /* 0x0000001900197308 */ /* 0x000e620000000800 */
[-CC-:B------:R-:W-:Y:S01]  /*13c30*/  FFMA.FTZ R44, R44, R0.reuse, -R9.reuse ;  /* 0x000000002c2c7223 */ /* 0x180fe20000010809 */
[-CC-:B------:R-:W-:Y:S01]  /*13c40*/  FFMA.FTZ R45, R45, R0.reuse, -R9.reuse ;  /* 0x000000002d2d7223 */ /* 0x180fe20000010809 */
[----:B------:R-:W-:Y:S01]  /*13c50*/  FMNMX.FTZ R2, R42, R13, !PT ;  /* 0x0000000d2a027209 */ /* 0x000fe20007810000 */
[-CC-:B------:R-:W-:Y:S01]  /*13c60*/  FFMA.FTZ R48, R48, R0.reuse, -R9.reuse ;  /* 0x0000000030307223 */ /* 0x180fe20000010809 */
[-CC-:B------:R-:W-:Y:S01]  /*13c70*/  FFMA.FTZ R49, R49, R0.reuse, -R9.reuse ;  /* 0x0000000031317223 */ /* 0x180fe20000010809 */
[--C-:B------:R-:W-:Y:S01]  /*13c80*/  FFMA.FTZ R52, R52, R0, -R9.reuse ;  /* 0x0000000034347223 */ /* 0x100fe20000010809 */
[----:B------:R-:W-:Y:S01]  /*13c90*/  FMNMX.FTZ R13, R43, R2, !PT ;  /* 0x000000022b0d7209 */ /* 0x000fe20007810000 */
[----:B------:R-:W3:Y:S01]  /*13ca0*/  MUFU.EX2 R28, R28 ;  /* 0x0000001c001c7308 */ /* 0x000ee20000000800 */
[----:B0-----:R-:W-:Y:S01]  /*13cb0*/  FFMA.FTZ R6, R8, R6, R24 ;  /* 0x0000000608067223 */ /* 0x001fe20000010018 */
[-CC-:B------:R-:W-:Y:S01]  /*13cc0*/  FFMA.FTZ R53, R53, R0.reuse, -R9.reuse ;  /* 0x0000000035357223 */ /* 0x180fe20000010809 */
[----:B------:R-:W-:Y:S01]  /*13cd0*/  FMNMX.FTZ R2, R46, R13, !PT ;  /* 0x0000000d2e027209 */ /* 0x000fe20007810000 */
[-CC-:B------:R-:W-:Y:S01]  /*13ce0*/  FFMA.FTZ R56, R56, R0.reuse, -R9.reuse ;  /* 0x0000000038387223 */ /* 0x180fe20000010809 */
[-CC-:B------:R-:W-:Y:S01]  /*13cf0*/  FFMA.FTZ R57, R57, R0.reuse, -R9.reuse ;  /* 0x0000000039397223 */ /* 0x180fe20000010809 */
[--C-:B------:R-:W-:Y:S01]  /*13d00*/  FFMA.FTZ R60, R60, R0, -R9.reuse ;  /* 0x000000003c3c7223 */ /* 0x100fe20000010809 */
[----:B------:R-:W-:Y:S01]  /*13d10*/  FMNMX.FTZ R13, R47, R2, !PT ;  /* 0x000000022f0d7209 */ /* 0x000fe20007810000 */
[----:B------:R-:W0:Y:S01]  /*13d20*/  MUFU.EX2 R29, R29 ;  /* 0x0000001d001d7308 */ /* 0x000e220000000800 */
[----:B-1----:R-:W-:Y:S01]  /*13d30*/  FADD.FTZ R6, R25, R6 ;  /* 0x0000000619067221 */ /* 0x002fe20000010000 */
[-CC-:B------:R-:W-:Y:S01]  /*13d40*/  FFMA.FTZ R61, R61, R0.reuse, -R9.reuse ;  /* 0x000000003d3d7223 */ /* 0x180fe20000010809 */
[----:B------:R-:W-:Y:S01]  /*13d50*/  FMNMX.FTZ R2, R50, R13, !PT ;  /* 0x0000000d32027209 */ /* 0x000fe20007810000 */
[-CC-:B------:R-:W-:Y:S01]  /*13d60*/  FFMA.FTZ R64, R64, R0.reuse, -R9.reuse ;  /* 0x0000000040407223 */ /* 0x180fe20000010809 */
[-CC-:B------:R-:W-:Y:S01]  /*13d70*/  FFMA.FTZ R65, R65, R0.reuse, -R9.reuse ;  /* 0x0000000041417223 */ /* 0x180fe20000010809 */
[--C-:B------:R-:W-:Y:S01]  /*13d80*/  FFMA.FTZ R68, R68, R0, -R9.reuse ;  /* 0x0000000044447223 */ /* 0x100fe20000010809 */
[----:B------:R-:W-:Y:S01]  /*13d90*/  FMNMX.FTZ R13, R51, R2, !PT ;  /* 0x00000002330d7209 */ /* 0x000fe20007810000 */
[----:B------:R-:W1:Y:S01]  /*13da0*/  MUFU.EX2 R32, R32 ;  /* 0x0000002000207308 */ /* 0x000e620000000800 */
[----:B---3--:R-:W-:Y:S01]  /*13db0*/  FADD.FTZ R6, R28, R6 ;  /* 0x000000061c067221 */ /* 0x008fe20000010000 */
[-CC-:B------:R-:W-:Y:S01]  /*13dc0*/  FFMA.FTZ R69, R69, R0.reuse, -R9.reuse ;  /* 0x0000000045457223 */ /* 0x180fe20000010809 */
[----:B------:R-:W-:Y:S01]  /*13dd0*/  FMNMX.FTZ R2, R54, R13, !PT ;  /* 0x0000000d36027209 */ /* 0x000fe20007810000 */
[-CC-:B------:R-:W-:Y:S01]  /*13de0*/  FFMA.FTZ R72, R72, R0.reuse, -R9.reuse ;  /* 0x0000000048487223 */ /* 0x180fe20000010809 */
[-CC-:B------:R-:W-:Y:S01]  /*13df0*/  FFMA.FTZ R73, R73, R0.reuse, -R9.reuse ;  /* 0x0000000049497223 */ /* 0x180fe20000010809 */
[--C-:B------:R-:W-:Y:S01]  /*13e00*/  FFMA.FTZ R76, R76, R0, -R9.reuse ;  /* 0x000000004c4c7223 */ /* 0x100fe20000010809 */
[----:B------:R-:W-:Y:S01]  /*13e10*/  FMNMX.FTZ R13, R55, R2, !PT ;  /* 0x00000002370d7209 */ /* 0x000fe20007810000 */
[----:B------:R-:W3:Y:S01]  /*13e20*/  MUFU.EX2 R33, R33 ;  /* 0x0000002100217308 */ /* 0x000ee20000000800 */
[----:B0-----:R-:W-:Y:S01]  /*13e30*/  FADD.FTZ R6, R29, R6 ;  /* 0x000000061d067221 */ /* 0x001fe20000010000 */
        /* <DEDUP_REMOVED lines=8> */
[----:B------:R-:W-:Y:S01]  /*13ec0*/  FFMA.FTZ R9, R85, R0, -R9 ;  /* 0x0000000055097223 */ /* 0x000fe20000010809 */
[----:B------:R-:W-:Y:S01]  /*13ed0*/  FMNMX.FTZ R2, R62, R13, !PT ;  /* 0x0000000d3e027209 */ /* 0x000fe20007810000 */
[-C--:B------:R-:W-:Y:S01]  /*13ee0*/  FMUL.FTZ R88, R88, R8.reuse ;  /* 0x0000000858587220 */ /* 0x080fe20000410000 */
[-C--:B------:R-:W-:Y:S01]  /*13ef0*/  FMUL.FTZ R89, R89, R8.reuse ;  /* 0x0000000859597220 */ /* 0x080fe20000410000 */
[----:B------:R-:W-:Y:S01]  /*13f00*/  FMUL.FTZ R92, R92, R8 ;  /* 0x000000085c5c7220 */ /* 0x000fe20000410000 */
[----:B------:R-:W-:Y:S01]  /*13f10*/  FMNMX.FTZ R13, R63, R2, !PT ;  /* 0x000000023f0d7209 */ /* 0x000fe20007810000 */
[----:B------:R-:W1:Y:S01]  /*13f20*/  MUFU.EX2 R37, R37 ;  /* 0x0000002500257308 */ /* 0x000e620000000800 */
[----:B---3--:R-:W-:Y:S01]  /*13f30*/  FADD.FTZ R21, R33, R6 ;  /* 0x0000000621157221 */ /* 0x008fe20000010000 */
[-C--:B------:R-:W-:Y:S01]  /*13f40*/  FMUL.FTZ R93, R93, R8.reuse ;  /* 0x000000085d5d7220 */ /* 0x080fe20000410000 */
[----:B------:R-:W-:Y:S01]  /*13f50*/  FMNMX.FTZ R2, R66, R13, !PT ;  /* 0x0000000d42027209 */ /* 0x000fe20007810000 */
[-C--:B------:R-:W-:Y:S01]  /*13f60*/  FMUL.FTZ R96, R96, R8.reuse ;  /* 0x0000000860607220 */ /* 0x080fe20000410000 */
[-C--:B------:R-:W-:Y:S01]  /*13f70*/  FMUL.FTZ R97, R97, R8.reuse ;  /* 0x0000000861617220 */ /* 0x080fe20000410000 */
[----:B------:R-:W-:Y:S01]  /*13f80*/  FMUL.FTZ R100, R100, R8 ;  /* 0x0000000864647220 */ /* 0x000fe20000410000 */
[----:B------:R-:W-:Y:S01]  /*13f90*/  FMNMX.FTZ R13, R67, R2, !PT ;  /* 0x00000002430d7209 */ /* 0x000fe20007810000 */
[----:B------:R-:W3:Y:S01]  /*13fa0*/  MUFU.EX2 R40, R40 ;  /* 0x0000002800287308 */ /* 0x000ee20000000800 */
[----:B0-----:R-:W-:Y:S01]  /*13fb0*/  FADD.FTZ R6, R36, R21 ;  /* 0x0000001524067221 */ /* 0x001fe20000010000 */
[-C--:B------:R-:W-:Y:S01]  /*13fc0*/  FMUL.FTZ R101, R101, R8.reuse ;  /* 0x0000000865657220 */ /* 0x080fe20000410000 */
[----:B------:R-:W-:Y:S01]  /*13fd0*/  FMNMX.FTZ R2, R70, R13, !PT ;  /* 0x0000000d46027209 */ /* 0x000fe20007810000 */
[-C--:B------:R-:W-:Y:S01]  /*13fe0*/  FMUL.FTZ R104, R104, R8.reuse ;  /* 0x0000000868687220 */ /* 0x080fe20000410000 */
[-C--:B------:R-:W-:Y:S01]  /*13ff0*/  FMUL.FTZ R105, R105, R8.reuse ;  /* 0x0000000869697220 */ /* 0x080fe20000410000 */
[----:B------:R-:W-:Y:S01]  /*14000*/  FMUL.FTZ R108, R108, R8 ;  /* 0x000000086c6c7220 */ /* 0x000fe20000410000 */
[----:B------:R-:W-:Y:S01]  /*14010*/  FMNMX.FTZ R13, R71, R2, !PT ;  /* 0x00000002470d7209 */ /* 0x000fe20007810000 */
[----:B------:R-:W0:Y:S01]  /*14020*/  MUFU.EX2 R41, R41 ;  /* 0x0000002900297308 */ /* 0x000e220000000800 */
[----:B-1----:R-:W-:Y:S01]  /*14030*/  FADD.FTZ R21, R37, R6 ;  /* 0x0000000625157221 */ /* 0x002fe20000010000 */
[-C--:B------:R-:W-:Y:S01]  /*14040*/  FMUL.FTZ R109, R109, R8.reuse ;  /* 0x000000086d6d7220 */ /* 0x080fe20000410000 */
[----:B------:R-:W-:Y:S01]  /*14050*/  FMNMX.FTZ R2, R74, R13, !PT ;  /* 0x0000000d4a027209 */ /* 0x000fe20007810000 */
[-C--:B------:R-:W-:Y:S01]  /*14060*/  FMUL.FTZ R112, R112, R8.reuse ;  /* 0x0000000870707220 */ /* 0x080fe20000410000 */
[-C--:B------:R-:W-:Y:S01]  /*14070*/  FMUL.FTZ R113, R113, R8.reuse ;  /* 0x0000000871717220 */ /* 0x080fe20000410000 */
[----:B------:R-:W-:Y:S01]  /*14080*/  FMUL.FTZ R116, R116, R8 ;  /* 0x0000000874747220 */ /* 0x000fe20000410000 */
[----:B------:R-:W-:Y:S01]  /*14090*/  FMNMX.FTZ R13, R75, R2, !PT ;  /* 0x000000024b0d7209 */ /* 0x000fe20007810000 */
[----:B------:R-:W1:Y:S01]  /*140a0*/  MUFU.EX2 R44, R44 ;  /* 0x0000002c002c7308 */ /* 0x000e620000000800 */
[----:B---3--:R-:W-:Y:S01]  /*140b0*/  FADD.FTZ R6, R40, R21 ;  /* 0x0000001528067221 */ /* 0x008fe20000010000 */
[----:B------:R-:W-:Y:S01]  /*140c0*/  FMUL.FTZ R117, R117, R8 ;  /* 0x0000000875757220 */ /* 0x000fe20000410000 */
[----:B------:R-:W-:-:S02]  /*140d0*/  FMNMX.FTZ R2, R78, R13, !PT ;  /* 0x0000000d4e027209 */ /* 0x000fc40007810000 */
[----:B------:R-:W-:Y:S02]  /*140e0*/  F2FP.BF16.F32.PACK_AB R148, R25, R24 ;  /* 0x000000181994723e */ /* 0x000fe400000010ff */
[----:B------:R-:W-:Y:S01]  /*140f0*/  FMNMX.FTZ R13, R79, R2, !PT ;  /* 0x000000024f0d7209 */ /* 0x000fe20007810000 */
[----:B------:R-:W3:Y:S01]  /*14100*/  MUFU.EX2 R45, R45 ;  /* 0x0000002d002d7308 */ /* 0x000ee20000000800 */
[----:B0-----:R-:W-:Y:S01]  /*14110*/  FADD.FTZ R21, R41, R6 ;  /* 0x0000000629157221 */ /* 0x001fe20000010000 */
[----:B------:R-:W-:Y:S02]  /*14120*/  F2FP.BF16.F32.PACK_AB R150, R29, R28 ;  /* 0x0000001c1d96723e */ /* 0x000fe400000010ff */
[----:B------:R-:W-:Y:S02]  /*14130*/  FMNMX.FTZ R2, R82, R13, !PT ;  /* 0x0000000d52027209 */ /* 0x000fe40007810000 */
[----:B------:R-:W-:Y:S02]  /*14140*/  F2FP.BF16.F32.PACK_AB R144, R33, R32 ;  /* 0x000000202190723e */ /* 0x000fe400000010ff */
[----:B------:R-:W-:Y:S01]  /*14150*/  FMNMX.FTZ R2, R83, R2, !PT ;  /* 0x0000000253027209 */ /* 0x000fe20007810000 */
[----:B------:R-:W-:Y:S01]  /*14160*/  MUFU.EX2 R48, R48 ;  /* 0x0000003000307308 */ /* 0x000fe20000000800 */
[----:B-1----:R-:W-:Y:S01]  /*14170*/  FADD.FTZ R6, R44, R21 ;  /* 0x000000152c067221 */ /* 0x002fe20000010000 */
[----:B------:R-:W-:-:S02]  /*14180*/  F2FP.BF16.F32.PACK_AB R146, R37, R36 ;  /* 0x000000242592723e */ /* 0x000fc400000010ff */
[----:B------:R-:W-:Y:S02]  /*14190*/  FMNMX.FTZ R2, R86, R2, !PT ;  /* 0x0000000256027209 */ /* 0x000fe40007810000 */
[----:B------:R-:W-:Y:S02]  /*141a0*/  F2FP.BF16.F32.PACK_AB R140, R41, R40 ;  /* 0x00000028298c723e */ /* 0x000fe400000010ff */
[----:B------:R-:W-:Y:S01]  /*141b0*/  FMNMX.FTZ R2, R87, R2, !PT ;  /* 0x0000000257027209 */ /* 0x000fe20007810000 */
[----:B------:R-:W0:Y:S01]  /*141c0*/  MUFU.EX2 R49, R49 ;  /* 0x0000003100317308 */ /* 0x000e220000000800 */
[C---:B---3--:R-:W-:Y:S01]  /*141d0*/  FADD.FTZ R21, R45.reuse, R6 ;  /* 0x000000062d157221 */ /* 0x048fe20000010000 */
[----:B------:R-:W-:Y:S02]  /*141e0*/  F2FP.BF16.F32.PACK_AB R142, R45, R44 ;  /* 0x0000002c2d8e723e */ /* 0x000fe400000010ff */
        /* <DEDUP_REMOVED lines=13> */
[----:B-1----:R-:W-:-:S04]  /*142c0*/  FMNMX.FTZ R2, R2, R12, !PT ;  /* 0x0000000c02027209 */ /* 0x002fc80007810000 */
[C---:B------:R-:W-:Y:S01]  /*142d0*/  FSETP.NEU.FTZ.AND P2, PT, R2.reuse, -INF , PT ;  /* 0xff8000000200780b */ /* 0x040fe20003f5d000 */
[C---:B------:R-:W-:Y:S02]  /*142e0*/  FMUL.FTZ R13, R2.reuse, R0 ;  /* 0x00000000020d7220 */ /* 0x040fe40000410000 */
[----:B------:R-:W-:Y:S01]  /*142f0*/  MUFU.EX2 R65, R65 ;  /* 0x0000004100417308 */ /* 0x000fe20000000800 */
[----:B------:R-:W-:Y:S02]  /*14300*/  FSEL R12, R2, RZ, P2 ;  /* 0x000000ff020c7208 */ /* 0x000fe40001000000 */
[----:B------:R-:W-:Y:S02]  /*14310*/  FSEL R13, R13, RZ, P2 ;  /* 0x000000ff0d0d7208 */ /* 0x000fe40001000000 */
[----:B---3--:R-:W-:Y:S01]  /*14320*/  F2FP.BF16.F32.PACK_AB R134, R61, R60 ;  /* 0x0000003c3d86723e */ /* 0x008fe200000010ff */
[----:B------:R-:W-:Y:S01]  /*14330*/  FADD.FTZ R7, -R12, R7 ;  /* 0x000000070c077221 */ /* 0x000fe20000010100 */
[----:B------:R-:W-:Y:S01]  /*14340*/  FADD.FTZ R12, R48, R21 ;  /* 0x00000015300c7221 */ /* 0x000fe20000010000 */
        /* <DEDUP_REMOVED lines=10> */
[----:B------:R-:W-:Y:S01]  /*143f0*/  FADD.FTZ R21, R49, R12 ;  /* 0x0000000c31157221 */ /* 0x000fe20000010000 */
[-CC-:B------:R-:W-:Y:S01]  /*14400*/  FFMA.FTZ R42, R42, R0.reuse, -R13.reuse ;  /* 0x000000002a2a7223 */ /* 0x180fe2000001080d */
        /* <DEDUP_REMOVED lines=18> */
[----:B------:R-:W3:Y:S01]  /*14530*/  MUFU.EX2 R30, R30 ;  /* 0x0000001e001e7308 */ /* 0x000ee20000000800 */
[----:B0-----:R-:W-:Y:S01]  /*14540*/  FFMA.FTZ R6, R7, R5, R26 ;  /* 0x0000000507067223 */ /* 0x001fe2000001001a */
        /* <DEDUP_REMOVED lines=15> */
[----:B---3--:R-:W-:Y:S01]  /*14640*/  FADD.FTZ R6, R30, R5 ;  /* 0x000000051e067221 */ /* 0x008fe20000010000 */
[-CC-:B------:R-:W-:Y:S01]  /*14650*/  FFMA.FTZ R83, R83, R0.reuse, -R13.reuse ;  /* 0x0000000053537223 */ /* 0x180fe2000001080d */
[-CC-:B------:R-:W-:Y:S01]  /*14660*/  FFMA.FTZ R86, R86, R0.reuse, -R13.reuse ;  /* 0x0000000056567223 */ /* 0x180fe2000001080d */
[----:B------:R-:W-:Y:S01]  /*14670*/  FFMA.FTZ R13, R87, R0, -R13 ;  /* 0x00000000570d7223 */ /* 0x000fe2000001080d */
        /* <DEDUP_REMOVED lines=21> */
[----:B------:R-:W-:Y:S01]  /*147d0*/  FMUL.FTZ R119, R119, R7 ;  /* 0x0000000777777220 */ /* 0x000fe20000410000 */
[----:B------:R-:W-:Y:S01]  /*147e0*/  F2FP.BF16.F32.PACK_AB R128, R65, R64 ;  /* 0x000000404180723e */ /* 0x000fe200000010ff */
[----:B------:R-:W-:Y:S01]  /*147f0*/  IMAD.MOV.U32 R7, RZ, RZ, R2 ;  /* 0x000000ffff077224 */ /* 0x000fe200078e0002 */
[----:B------:R-:W-:-:S02]  /*14800*/  F2FP.BF16.F32.PACK_AB R149, R27, R26 ;  /* 0x0000001a1b95723e */ /* 0x000fc400000010ff */
[----:B------:R-:W-:Y:S01]  /*14810*/  F2FP.BF16.F32.PACK_AB R151, R31, R30 ;  /* 0x0000001e1f97723e */ /* 0x000fe200000010ff */
[----:B------:R-:W3:Y:S01]  /*14820*/  MUFU.EX2 R42, R42 ;  /* 0x0000002a002a7308 */ /* 0x000ee20000000800 */
[----:B0-----:R-:W-:Y:S01]  /*14830*/  FADD.FTZ R6, R38, R5 ;  /* 0x0000000526067221 */ /* 0x001fe20000010000 */
[----:B------:R-:W-:-:S06]  /*14840*/  F2FP.BF16.F32.PACK_AB R145, R35, R34 ;  /* 0x000000222391723e */ /* 0x000fcc00000010ff */
[----:B------:R-:W0:Y:S01]  /*14850*/  MUFU.EX2 R43, R43 ;  /* 0x0000002b002b7308 */ /* 0x000e220000000800 */
[C---:B-1----:R-:W-:Y:S01]  /*14860*/  FADD.FTZ R5, R39.reuse, R6 ;  /* 0x0000000627057221 */ /* 0x042fe20000010000 */
[----:B------:R-:W-:-:S06]  /*14870*/  F2FP.BF16.F32.PACK_AB R147, R39, R38 ;  /* 0x000000262793723e */ /* 0x000fcc00000010ff */
[----:B------:R-:W1:Y:S01]  /*14880*/  MUFU.EX2 R46, R46 ;  /* 0x0000002e002e7308 */ /* 0x000e620000000800 */
[----:B---3--:R-:W-:-:S07]  /*14890*/  FADD.FTZ R6, R42, R5 ;  /* 0x000000052a067221 */ /* 0x008fce0000010000 */
[----:B------:R-:W3:Y:S01]  /*148a0*/  MUFU.EX2 R68, R68 ;  /* 0x0000004400447308 */ /* 0x000ee20000000800 */
[C---:B0-----:R-:W-:Y:S01]  /*148b0*/  FADD.FTZ R5, R43.reuse, R6 ;  /* 0x000000062b057221 */ /* 0x041fe20000010000 */
[----:B------:R-:W-:Y:S02]  /*148c0*/  F2FP.BF16.F32.PACK_AB R141, R43, R42 ;  /* 0x0000002a2b8d723e */ /* 0x000fe400000010ff */
[C---:B--2---:R-:W-:Y:S01]  /*148d0*/  ISETP.GT.AND P2, PT, R4.reuse, R20, PT ;  /* 0x000000140400720c */ /* 0x044fe20003f44270 */
[----:B------:R-:W-:-:S03]  /*148e0*/  VIADD R4, R4, 0xffffffff ;  /* 0xffffffff04047836 */ /* 0x000fc60000000000 */
[----:B------:R-:W0:Y:S01]  /*148f0*/  MUFU.EX2 R47, R47 ;  /* 0x0000002f002f7308 */ /* 0x000e220000000800 */
[----:B-1----:R-:W-:-:S07]  /*14900*/  FADD.FTZ R6, R46, R5 ;  /* 0x000000052e067221 */ /* 0x002fce0000010000 */
        /* <DEDUP_REMOVED lines=73> */
[----:B------:R-:W-:Y:S01]  /*14da0*/  F2FP.BF16.F32.PACK_AB R121, R83, R82 ;  /* 0x000000525379723e */ /* 0x000fe200000010ff */
[----:B------:R-:W-:Y:S02]  /*14db0*/  IMAD.MOV.U32 R8, RZ, RZ, R153 ;  /* 0x000000ffff087224 */ /* 0x000fe400078e0099 */
[----:B-1----:R-:W-:-:S04]  /*14dc0*/  FADD.FTZ R5, R86, R5 ;  /* 0x0000000556057221 */ /* 0x002fc80000010000 */
[C---:B--2---:R-:W-:Y:S01]  /*14dd0*/  FADD.FTZ R5, R13.reuse, R5 ;  /* 0x000000050d057221 */ /* 0x044fe20000010000 */
[----:B------:R-:W-:Y:S01]  /*14de0*/  F2FP.BF16.F32.PACK_AB R123, R13, R86 ;  /* 0x000000560d7b723e */ /* 0x000fe200000010ff */
[----:B------:R-:W-:Y:S01]  /*14df0*/  IMAD.MOV.U32 R13, RZ, RZ, R17 ;  /* 0x000000ffff0d7224 */ /* 0x000fe200078e0011 */
[----:B------:R-:W-:Y:S06]  /*14e00*/  @P2 BRA `(.L_x_13657) ;  /* 0xffffffd000242947 */ /* 0x000fec000383ffff */
.L_x_13639:
[----:B------:R-:W-:Y:S05]  /*14e10*/  WARPSYNC.ALL ;  /* 0x0000000000007948 */ /* 0x000fea0003800000 */
[----:B------:R-:W-:Y:S06]  /*14e20*/  BAR.ARV 0x8, 0x200 ;  /* 0x0208000000007b1d */ /* 0x000fec0000002000 */
[----:B------:R-:W-:Y:S05]  /*14e30*/  @!P0 BRA `(.L_x_13658) ;  /* 0x0000000000048947 */ /* 0x000fea0003800000 */
[----:B------:R-:W-:Y:S01]  /*14e40*/  BPT.TRAP 0x1 ;  /* 0x000000040000795c */ /* 0x000fe20000300000 */
.L_x_13658:
[----:B------:R-:W-:Y:S01]  /*14e50*/  IMAD R11, R17, 0x8, R16 ;  /* 0x00000008110b7824 */ /* 0x000fe200078e0210 */
[----:B------:R-:W-:-:S04]  /*14e60*/  SHF.L.U32 R4, R153, 0x1f, RZ ;  /* 0x0000001f99047819 */ /* 0x000fc800000006ff */
[----:B------:R0:W1:Y:S01]  /*14e70*/  SYNCS.PHASECHK.TRANS64.TRYWAIT P2, [R11+URZ+0x16850], R4 ;  /* 0x016850040b0075a7 */ /* 0x000062000804017f */
[----:B------:R-:W-:Y:S05]  /*14e80*/  @!P0 BRA `(.L_x_13659) ;  /* 0x0000000000048947 */ /* 0x000fea0003800000 */
[----:B------:R-:W-:Y:S01]  /*14e90*/  BPT.TRAP 0x1 ;  /* 0x000000040000795c */ /* 0x000fe20000300000 */
.L_x_13659:
[----:B------:R-:W-:-:S05]  /*14ea0*/  VIADD R16, R16, 0x400 ;  /* 0x0000040010107836 */ /* 0x000fca0000000000 */
[----:B------:R-:W-:-:S04]  /*14eb0*/  SHF.R.U32.HI R16, RZ, 0x4, R16 ;  /* 0x00000004ff107819 */ /* 0x000fc80000011610 */
[----:B------:R-:W-:Y:S01]  /*14ec0*/  LOP3.LUT R16, R16, 0x3fff, RZ, 0xc0, !PT ;  /* 0x00003fff10107812 */ /* 0x000fe200078ec0ff */
[----:B-1----:R-:W-:Y:S06]  /*14ed0*/  @P2 BRA `(.L_x_13660) ;  /* 0x0000000000082947 */ /* 0x002fec0003800000 */
[----:B------:R-:W1:Y:S02]  /*14ee0*/  SYNCS.PHASECHK.TRANS64.TRYWAIT P0, [R11+URZ+0x16850], R4 ;  /* 0x016850040b0075a7 */ /* 0x000e64000800017f */
[----:B-1----:R-:W-:Y:S05]  /*14ef0*/  @!P0 BRA `(.L_x_13661) ;  /* 0x000000b400788947 */ /* 0x002fea0003800000 */
.L_x_13660:
[----:B------:R-:W-:Y:S01]  /*14f00*/  IMAD R8, R17, 0x400, R16 ;  /* 0x0000040011087824 */ /* 0x000fe200078e0210 */
[----:B------:R-:W2:Y:S01]  /*14f10*/  LDL.LU R14, [R1+0x58] ;  /* 0x00005800010e7983 */ /* 0x000ea20000300800 */
[----:B------:R-:W-:Y:S01]  /*14f20*/  IMAD.MOV.U32 R9, RZ, RZ, 0x40000040 ;  /* 0x40000040ff097424 */ /* 0x000fe200078e00ff */
[----:B------:R-:W-:Y:S05]  /*14f30*/  WARPSYNC.ALL ;  /* 0x0000000000007948 */ /* 0x000fea0003800000 */
[C---:B------:R-:W-:Y:S01]  /*14f40*/  R2UR UR6, R8.reuse ;  /* 0x00000000080672ca */ /* 0x040fe200000e0000 */
[----:B------:R-:W-:Y:S01]  /*14f50*/  WARPGROUP.ARRIVE ;  /* 0x00000000000079c5 */ /* 0x000fe20000000000 */
[----:B------:R-:W-:Y:S01]  /*14f60*/  R2UR UR7, R9 ;  /* 0x00000000090772ca */ /* 0x000fe200000e0000 */
[----:B------:R-:W-:Y:S01]  /*14f70*/  VIADD R12, R8, 0x80 ;  /* 0x00000080080c7836 */ /* 0x000fe20000000000 */
[----:B------:R-:W3:Y:S01]  /*14f80*/  SHFL.BFLY PT, R7, R6, 0x2, 0x1f ;  /* 0x0c401f0006077f89 */ /* 0x000ee200000e0000 */
[----:B------:R-:W-:-:S02]  /*14f90*/  IMAD.MOV.U32 R13, RZ, RZ, 0x40000040 ;  /* 0x40000040ff0d7424 */ /* 0x000fc400078e00ff */
[----:B------:R-:W-:Y:S01]  /*14fa0*/  IMAD.MOV.U32 R9, RZ, RZ, 0x40000040 ;  /* 0x40000040ff097424 */ /* 0x000fe200078e00ff */
[----:B01----:R-:W0:Y:S01]  /*14fb0*/  SHFL.BFLY PT, R4, R5, 0x2, 0x1f ;  /* 0x0c401f0005047f89 */ /* 0x003e2200000e0000 */
[----:B------:R-:W-:Y:S02]  /*14fc0*/  VIADD R17, R17, 0x1 ;  /* 0x0000000111117836 */ /* 0x000fe40000000000 */
[----:B------:R-:W-:Y:S02]  /*14fd0*/  IMAD.MOV.U32 R26, RZ, RZ, -0x800000 ;  /* 0xff800000ff1a7424 */ /* 0x000fe400078e00ff */
[----:B------:R-:W-:Y:S01]  /*14fe0*/  IMAD.MOV.U32 R27, RZ, RZ, -0x800000 ;  /* 0xff800000ff1b7424 */ /* 0x000fe200078e00ff */
[----:B------:R-:W-:Y:S01]  /*14ff0*/  ISETP.NE.AND P2, PT, R17, 0x2, PT ;  /* 0x000000021100780c */ /* 0x000fe20003f45270 */
[----:B------:R-:W-:Y:S01]  /*15000*/  HGMMA.64x64x16.F32.BF16 R88, R148, gdesc[UR4].tnspB, R88, gsb0 ;  /* 0x40e0000494587df0 */ /* 0x000fe20008001858 */
[----:B------:R-:W-:Y:S01]  /*15010*/  R2UR UR6, R12 ;  /* 0x000000000c0672ca */ /* 0x000fe200000e0000 */
[----:B------:R-:W-:Y:S01]  /*15020*/  VIADD R12, R8, 0x100 ;  /* 0x00000100080c7836 */ /* 0x000fe20000000000 */
[----:B------:R-:W-:Y:S01]  /*15030*/  R2UR UR7, R13 ;  /* 0x000000000d0772ca */ /* 0x000fe200000e0000 */
[----:B------:R-:W-:Y:S01]  /*15040*/  IMAD.MOV.U32 R13, RZ, RZ, 0x40000040 ;  /* 0x40000040ff0d7424 */ /* 0x000fe200078e00ff */
[----:B------:R-:W-:Y:S01]  /*15050*/  SEL R17, R17, RZ, P2 ;  /* 0x000000ff11117207 */ /* 0x000fe20001000000 */
[----:B---3--:R-:W-:Y:S01]  /*15060*/  FADD.FTZ R7, R7, R6 ;  /* 0x0000000607077221 */ /* 0x008fe20000010000 */
[----:B------:R-:W-:-:S04]  /*15070*/  SEL R6, RZ, 0x1, P2 ;  /* 0x00000001ff067807 */ /* 0x000fc80001000000 */
[----:B------:R-:W-:Y:S01]  /*15080*/  LOP3.LUT R153, R153, R6, RZ, 0x3c, !PT ;  /* 0x0000000699997212 */ /* 0x000fe200078e3cff */
[----:B------:R-:W-:Y:S02]  /*15090*/  WARPGROUP.DEPBAR.LE gsb0, 0x0 ;  /* 0x00008000000079c5 */ /* 0x000fe40000010000 */
        /* <DEDUP_REMOVED lines=38> */
[----:B------:R-:W-:Y:S01]  /*15300*/  R2UR UR6, R8 ;  /* 0x00000000080672ca */ /* 0x000fe200000e0000 */
[----:B0-----:R-:W-:Y:S01]  /*15310*/  FADD.FTZ R8, R4, R5 ;  /* 0x0000000504087221 */ /* 0x001fe20000010000 */
[----:B------:R-:W-:Y:S01]  /*15320*/  R2UR UR7, R9 ;  /* 0x00000000090772ca */ /* 0x000fe200000e0000 */
[----:B------:R-:W0:Y:S04]  /*15330*/  SHFL.BFLY PT, R4, R7, 0x1, 0x1f ;  /* 0x0c201f0007047f89 */ /* 0x000e2800000e0000 */
[----:B------:R-:W1:Y:S01]  /*15340*/  SHFL.BFLY PT, R9, R8, 0x1, 0x1f ;  /* 0x0c201f0008097f89 */ /* 0x000e6200000e0000 */
[----:B0-----:R-:W-:Y:S01]  /*15350*/  FADD.FTZ R10, R7, R4 ;  /* 0x00000004070a7221 */ /* 0x001fe20000010000 */
[----:B------:R-:W-:-:S02]  /*15360*/  IMAD.MOV.U32 R4, RZ, RZ, RZ ;  /* 0x000000ffff047224 */ /* 0x000fc400078e00ff */
[----:B------:R-:W-:Y:S02]  /*15370*/  IMAD.MOV.U32 R7, RZ, RZ, RZ ;  /* 0x000000ffff077224 */ /* 0x000fe400078e00ff */
[----:B-1----:R-:W-:Y:S01]  /*15380*/  FADD.FTZ R12, R8, R9 ;  /* 0x00000009080c7221 */ /* 0x002fe20000010000 */
[----:B------:R-:W-:Y:S01]  /*15390*/  FSETP.NE.FTZ.AND P0, PT, R10, RZ, PT ;  /* 0x000000ff0a00720b */ /* 0x000fe20003f15000 */
[----:B------:R-:W-:-:S03]  /*153a0*/  @!P1 VIADD R8, R11, 0x16860 ;  /* 0x000168600b089836 */ /* 0x000fc60000000000 */
[----:B------:R-:W-:Y:S02]  /*153b0*/  FSETP.NE.FTZ.AND P3, PT, R12, RZ, PT ;  /* 0x000000ff0c00720b */ /* 0x000fe40003f75000 */
[----:B------:R-:W-:-:S07]  /*153c0*/  @!P1 PRMT R8, RZ, 0x654, R8 ;  /* 0x00000654ff089816 */ /* 0x000fce0000000008 */
        /* <DEDUP_REMOVED lines=48> */
.L_x_13554:
[----:B------:R-:W0:Y:S01]  /*156d0*/  S2R R0, SR_TID.X ;  /* 0x0000000000007919 */ /* 0x000e220000002100 */
[----:B------:R-:W-:Y:S05]  /*156e0*/  WARPSYNC.ALL ;  /* 0x0000000000007948 */ /* 0x000fea0003800000 */
[----:B------:R-:W1:Y:S08]  /*156f0*/  S2UR UR5, SR_CgaCtaId ;  /* 0x00000000000579c3 */ /* 0x000e700000008800 */
[----:B------:R-:W-:Y:S06]  /*15700*/  BAR.SYNC.DEFER_BLOCKING 0x5, 0x200 ;  /* 0x0148000000007b1d */ /* 0x000fec0000010000 */
[----:B------:R-:W-:Y:S01]  /*15710*/  UMOV UR4, 0x400 ;  /* 0x0000040000047882 */ /* 0x000fe20000000000 */
[----:B------:R-:W-:Y:S01]  /*15720*/  BSSY B0, `(.L_x_13662) ;  /* 0x0000245000007945 */ /* 0x000fe20003800000 */
[----:B-1----:R-:W-:Y:S01]  /*15730*/  ULEA UR4, UR5, UR4, 0x18 ;  /* 0x0000000405047291 */ /* 0x002fe2000f8ec03f */
[----:B0-----:R-:W-:-:S05]  /*15740*/  VIADD R40, R0, 0xffffff80 ;  /* 0xffffff8000287836 */ /* 0x001fca0000000000 */
[----:B------:R-:W-:Y:S01]  /*15750*/  IMAD.U32 R16, RZ, RZ, UR4 ;  /* 0x00000004ff107e24 */ /* 0x000fe2000f8e00ff */
[----:B------:R-:W-:-:S04]  /*15760*/  SHF.R.S32.HI R46, RZ, 0x1f, R40 ;  /* 0x0000001fff2e7819 */ /* 0x000fc80000011428 */
[----:B------:R-:W-:Y:S01]  /*15770*/  LEA.HI R46, R46, R40, RZ, 0x3 ;  /* 0x000000282e2e7211 */ /* 0x000fe200078f18ff */
[----:B------:R0:W1:Y:S03]  /*15780*/  LDS.128 R28, [R16+0x168d0] ;  /* 0x0168d000101c7984 */ /* 0x0000660000000c00 */
[----:B------:R-:W-:-:S05]  /*15790*/  LOP3.LUT R46, R46, 0xfffffff8, RZ, 0xc0, !PT ;  /* 0xfffffff82e2e7812 */ /* 0x000fca00078ec0ff */
[----:B------:R-:W-:-:S04]  /*157a0*/  IMAD.IADD R46, R40, 0x1, -R46 ;  /* 0x00000001282e7824 */ /* 0x000fc800078e0a2e */
[----:B------:R-:W-:-:S05]  /*157b0*/  IMAD.SHL.U32 R41, R46, 0x8, RZ ;  /* 0x000000082e297824 */ /* 0x000fca00078e00ff */
[----:B------:R-:W-:Y:S01]  /*157c0*/  SHF.R.S32.HI R42, RZ, 0x1f, R41 ;  /* 0x0000001fff2a7819 */ /* 0x000fe20000011429 */
[----:B------:R-:W-:Y:S06]  /*157d0*/  BAR.ARV 0x4, 0x200 ;  /* 0x0108000000007b1d */ /* 0x000fec0000002000 */
[----:B0-----:R-:W-:Y:S05]  /*157e0*/  @P0 BRA `(.L_x_13663) ;  /* 0x00000018003c0947 */ /* 0x001fea0003800000 */
[----:B------:R-:W2:Y:S01]  /*157f0*/  LDL R0, [R1+0x68] ;  /* 0x0000680001007983 */ /* 0x000ea20000100800 */
[----:B------:R-:W-:-:S03]  /*15800*/  ULDC UR4, c[0x0][0xad4] ;  /* 0x0002b50000047ab9 */ /* 0x000fc60000000800 */
[----:B------:R-:W3:Y:S04]  /*15810*/  LDL.LU R34, [R1+0x4c] ;  /* 0x00004c0001227983 */ /* 0x000ee80000300800 */
[----:B------:R-:W4:Y:S01]  /*15820*/  LDL R39, [R1+0x50] ;  /* 0x0000500001277983 */ /* 0x000f220000100800 */
[----:B------:R-:W0:Y:S01]  /*15830*/  S2R R5, SR_SWINHI ;  /* 0x0000000000057919 */ /* 0x000e220000002f00 */
[----:B-----5:R-:W-:Y:S02]  /*15840*/  MOV R2, R16 ;  /* 0x0000001000027202 */ /* 0x020fe40000000f00 */
[----:B0-----:R-:W-:Y:S02]  /*15850*/  MOV R3, R5 ;  /* 0x0000000500037202 */ /* 0x001fe40000000f00 */
[----:B------:R-:W-:Y:S01]  /*15860*/  F2FP.BF16.F32.PACK_AB R14, R25, R24 ;  /* 0x00000018190e723e */ /* 0x000fe200000010ff */
[----:B-1----:R-:W-:-:S02]  /*15870*/  IMAD.MOV.U32 R28, RZ, RZ, RZ ;  /* 0x000000ffff1c7224 */ /* 0x002fc400078e00ff */
[----:B--2---:R-:W-:-:S03]  /*15880*/  IMAD.WIDE R10, R0, 0x2, R2 ;  /* 0x00000002000a7825 */ /* 0x004fc600078e0202 */
[----:B------:R-:W-:-:S05]  /*15890*/  IADD3 R33, P0, R10, 0x60, RZ ;  /* 0x000000600a217810 */ /* 0x000fca0007f1e0ff */
[----:B------:R-:W-:Y:S01]  /*158a0*/  IMAD.X R5, RZ, RZ, R11, P0 ;  /* 0x000000ffff057224 */ /* 0x000fe200000e060b */
[----:B---3--:R-:W-:-:S04]  /*158b0*/  ISETP.NE.AND P0, PT, R34, RZ, PT ;  /* 0x000000ff2200720c */ /* 0x008fc80003f05270 */
[----:B------:R-:W-:Y:S01]  /*158c0*/  SEL R38, R34, UR4, P0 ;  /* 0x0000000422267c07 */ /* 0x000fe20008000000 */
[----:B------:R-:W-:Y:S05]  /*158d0*/  WARPSYNC.ALL ;  /* 0x0000000000007948 */ /* 0x000fea0003800000 */
[----:B------:R-:W-:Y:S01]  /*158e0*/  BAR.SYNC.DEFER_BLOCKING 0x1, 0x180 ;  /* 0x0046000000007b1d */ /* 0x000fe20000010000 */
[C---:B------:R-:W-:Y:S02]  /*158f0*/  IADD3 R15, P1, R10.reuse, 0x40, RZ ;  /* 0x000000400a0f7810 */ /* 0x040fe40007f3e0ff */
[C---:B------:R-:W-:Y:S02]  /*15900*/  IADD3 R13, P2, R10.reuse, 0x20, RZ ;  /* 0x000000200a0d7810 */ /* 0x040fe40007f5e0ff */
[----:B------:R-:W-:Y:S01]  /*15910*/  LOP3.LUT R9, R10, 0x380, RZ, 0xc0, !PT ;  /* 0x000003800a097812 */ /* 0x000fe200078ec0ff */
[----:B------:R-:W-:Y:S01]  /*15920*/  ULDC.64 UR6, c[0x0][0xc08] ;  /* 0x0003020000067ab9 */ /* 0x000fe20000000a00 */
[----:B------:R-:W-:Y:S01]  /*15930*/  LOP3.LUT R4, R15, 0x380, RZ, 0xc0, !PT ;  /* 0x000003800f047812 */ /* 0x000fe200078ec0ff */
[----:B------:R-:W-:Y:S01]  /*15940*/  ULDC.64 UR4, c[0x0][0xc00] ;  /* 0x0003000000047ab9 */ /* 0x000fe20000000a00 */
[----:B------:R-:W-:-:S02]  /*15950*/  LOP3.LUT R0, R13, 0x380, RZ, 0xc0, !PT ;  /* 0x000003800d007812 */ /* 0x000fc400078ec0ff */
[----:B------:R-:W-:Y:S02]  /*15960*/  LOP3.LUT R12, R33, 0x380, RZ, 0xc0, !PT ;  /* 0x00000380210c7812 */ /* 0x000fe400078ec0ff */
[----:B------:R-:W-:Y:S02]  /*15970*/  ISETP.NE.U32.AND P0, PT, RZ, UR6, PT ;  /* 0x00000006ff007c0c */ /* 0x000fe4000bf05070 */
[----:B------:R-:W-:Y:S02]  /*15980*/  SHF.R.U64 R9, R9, 0x3, RZ ;  /* 0x0000000309097819 */ /* 0x000fe400000012ff */
[----:B------:R-:W-:Y:S02]  /*15990*/  SHF.R.U64 R4, R4, 0x3, RZ ;  /* 0x0000000304047819 */ /* 0x000fe400000012ff */
[----:B------:R-:W-:Y:S02]  /*159a0*/  SHF.R.U64 R0, R0, 0x3, RZ ;  /* 0x0000000300007819 */ /* 0x000fe400000012ff */
[----:B------:R-:W-:-:S02]  /*159b0*/  SHF.R.U64 R12, R12, 0x3, RZ ;  /* 0x000000030c0c7819 */ /* 0x000fc400000012ff */
[----:B------:R-:W-:Y:S02]  /*159c0*/  ISETP.NE.AND.EX P0, PT, RZ, UR7, PT, P0 ;  /* 0x00000007ff007c0c */ /* 0x000fe4000bf05300 */
[----:B------:R-:W-:Y:S01]  /*159d0*/  LOP3.LUT R10, R9, R10, RZ, 0x3c, !PT ;  /* 0x0000000a090a7212 */ /* 0x000fe200078e3cff */
[--C-:B------:R-:W-:Y:S01]  /*159e0*/  IMAD.X R7, RZ, RZ, R11.reuse, P1 ;  /* 0x000000ffff077224 */ /* 0x100fe200008e060b */
[----:B------:R-:W-:Y:S01]  /*159f0*/  LOP3.LUT R6, R4, R15, RZ, 0x3c, !PT ;  /* 0x0000000f04067212 */ /* 0x000fe200078e3cff */
[----:B------:R-:W-:Y:S01]  /*15a00*/  IMAD.X R9, RZ, RZ, R11, P2 ;  /* 0x000000ffff097224 */ /* 0x000fe200010e060b */
[----:B------:R-:W-:Y:S02]  /*15a10*/  LOP3.LUT R8, R0, R13, RZ, 0x3c, !PT ;  /* 0x0000000d00087212 */ /* 0x000fe400078e3cff */
[----:B------:R-:W-:Y:S02]  /*15a20*/  LOP3.LUT R4, R12, R33, RZ, 0x3c, !PT ;  /* 0x000000210c047212 */ /* 0x000fe400078e3cff */
[----:B------:R-:W-:Y:S01]  /*15a30*/  MOV R10, R10 ;  /* 0x0000000a000a7202 */ /* 0x000fe20000000f00 */
[----:B------:R-:W4:Y:S01]  /*15a40*/  LDC.64 R32, c[0x0][0xc00] ;  /* 0x00030000ff207b82 */ /* 0x000f220000000a00 */
[----:B------:R-:W-:-:S02]  /*15a50*/  F2FP.BF16.F32.PACK_AB R12, R21, R20 ;  /* 0x00000014150c723e */ /* 0x000fc400000010ff */
[----:B------:R-:W-:Y:S02]  /*15a60*/  F2FP.BF16.F32.PACK_AB R13, R91, R90 ;  /* 0x0000005a5b0d723e */ /* 0x000fe400000010ff */
[----:B------:R-:W-:Y:S02]  /*15a70*/  F2FP.BF16.F32.PACK_AB R15, R95, R94 ;  /* 0x0000005e5f0f723e */ /* 0x000fe400000010ff */
[----:B------:R-:W-:Y:S01]  /*15a80*/  MOV R36, R6 ;  /* 0x0000000600247202 */ /* 0x000fe20000000f00 */
[----:B------:R-:W0:Y:S01]  /*15a90*/  @P0 LDC.64 R34, c[0x0][0xc08] ;  /* 0x00030200ff220b82 */ /* 0x000e220000000a00 */
[----:B------:R-:W-:Y:S01]  /*15aa0*/  MOV R0, R4 ;  /* 0x0000000400007202 */ /* 0x000fe20000000f00 */
[----:B------:R1:W-:Y:S01]  /*15ab0*/  STSM.16.M88.4 [R10], R12 ;  /* 0x0000000c0a007844 */ /* 0x0003e20000000200 */
        /* <DEDUP_REMOVED lines=8> */
[----:B-1----:R-:W-:Y:S02]  /*15b40*/  F2FP.BF16.F32.PACK_AB R10, R109, R108 ;  /* 0x0000006c6d0a723e */ /* 0x002fe400000010ff */
        /* <DEDUP_REMOVED lines=8> */
[----:B------:R-:W-:-:S04]  /*15bd0*/  ISETP.NE.U32.AND P3, PT, RZ, UR4, PT ;  /* 0x00000004ff007c0c */ /* 0x000fc8000bf65070 */
[----:B------:R-:W-:Y:S01]  /*15be0*/  ISETP.NE.AND.EX P3, PT, RZ, UR5, PT, P3 ;  /* 0x00000005ff007c0c */ /* 0x000fe2000bf65330 */
[----:B------:R-:W-:Y:S01]  /*15bf0*/  ULDC UR6, c[0x0][0xa88] ;  /* 0x0002a20000067ab9 */ /* 0x000fe20000000800 */
[----:B----4-:R-:W-:-:S04]  /*15c00*/  IMAD.WIDE R32, R39, 0x4, R32 ;  /* 0x0000000427207825 */ /* 0x010fc800078e0220 */
[----:B------:R-:W-:Y:S01]  /*15c10*/  IMAD.U32 R43, RZ, RZ, UR6 ;  /* 0x00000006ff2b7e24 */ /* 0x000fe2000f8e00ff */
[----:B------:R-:W-:Y:S01]  /*15c20*/  ISETP.GT.AND P1, PT, R38, 0x1, PT ;  /* 0x000000012600780c */ /* 0x000fe20003f24270 */
[----:B0-----:R-:W-:Y:S01]  /*15c30*/  @P0 IMAD.WIDE R4, R39, 0x4, R34 ;  /* 0x0000000427040825 */ /* 0x001fe200078e0222 */
[----:B-1----:R-:W0:Y:S04]  /*15c40*/  LDC R0, c[0x0][0xbe8] ;  /* 0x0002fa00ff007b82 */ /* 0x002e280000000800 */
[----:B------:R1:W5:Y:S04]  /*15c50*/  @P3 LDG.E R28, desc[UR40][R32.64] ;  /* 0x00000028201c3981 */ /* 0x000368000c1e1900 */
[----:B------:R1:W5:Y:S01]  /*15c60*/  @P0 LDG.E R43, desc[UR40][R4.64] ;  /* 0x00000028042b0981 */ /* 0x000362000c1e1900 */
[----:B------:R-:W-:-:S05]  /*15c70*/  IMAD.MOV.U32 R34, RZ, RZ, 0x9b8 ;  /* 0x000009b8ff227424 */ /* 0x000fca00078e00ff */
[----:B------:R-:W-:-:S04]  /*15c80*/  SEL R34, R34, 0x978, P1 ;  /* 0x0000097822227807 */ /* 0x000fc80000800000 */
[----:B------:R1:W2:Y:S08]  /*15c90*/  LDC.64 R12, c[0x0][R34+0x220] ;  /* 0x00008800220c7b82 */ /* 0x0002b00000000a00 */
[----:B------:R1:W3:Y:S08]  /*15ca0*/  LDC.64 R14, c[0x0][R34+0x218] ;  /* 0x00008600220e7b82 */ /* 0x0002f00000000a00 */
[----:B------:R1:W4:Y:S01]  /*15cb0*/  LDC.64 R10, c[0x0][R34+0x228] ;  /* 0x00008a00220a7b82 */ /* 0x0003220000000a00 */
[----:B0-----:R-:W-:Y:S01]  /*15cc0*/  ISETP.NE.AND P2, PT, R0, 0x1, PT ;  /* 0x000000010000780c */ /* 0x001fe20003f45270 */
[----:B-1----:R-:W-:-:S12]  /*15cd0*/  @P0 BRA `(.L_x_13664) ;  /* 0x0000000000100947 */ /* 0x002fd80003800000 */
[----:B------:R-:W-:Y:S05]  /*15ce0*/  @!P3 BRA `(.L_x_13664) ;  /* 0x00000000000cb947 */ /* 0x000fea0003800000 */
[----:B------:R-:W2:Y:S04]  /*15cf0*/  LDG.E R4, desc[UR40][R32.64] ;  /* 0x0000002820047981 */ /* 0x000ea8000c1e1900 */
[----:B-----5:R-:W2:Y:S02]  /*15d00*/  LDG.E R43, desc[UR40][R32.64+0x4] ;  /* 0x00000428202b7981 */ /* 0x020ea4000c1e1900 */
[----:B--2---:R-:W-:-:S07]  /*15d10*/  IMAD.IADD R43, R43, 0x1, -R4 ;  /* 0x000000012b2b7824 */ /* 0x004fce00078e0a04 */
.L_x_13664:
[----:B------:R-:W3:Y:S04]  /*15d20*/  LDL R48, [R1+0x48] ;  /* 0x0000480001307983 */ /* 0x000ee80000100800 */
[----:B------:R-:W4:Y:S04]  /*15d30*/  LDL R33, [R1+0x30] ;  /* 0x0000300001217983 */ /* 0x000f280000100800 */
[----:B------:R-:W4:Y:S04]  /*15d40*/  LDL R50, [R1+0x20] ;  /* 0x0000200001327983 */ /* 0x000f280000100800 */
[----:B------:R-:W4:Y:S01]  /*15d50*/  LDL R47, [R1+0x5c] ;  /* 0x00005c00012f7983 */ /* 0x000f220000100800 */
[----:B------:R0:W1:Y:S03]  /*15d60*/  LDC.64 R4, c[0x0][R34+0x210] ;  /* 0x0000840022047b82 */ /* 0x0000660000000a00 */
[----:B------:R-:W4:Y:S01]  /*15d70*/  LDL R38, [R1+0x64] ;  /* 0x0000640001267983 */ /* 0x000f220000100800 */
[----:B------:R-:W-:-:S04]  /*15d80*/  ISETP.NE.U32.AND P0, PT, RZ, UR4, PT ;  /* 0x00000004ff007c0c */ /* 0x000fc8000bf05070 */
[----:B------:R-:W1:Y:S01]  /*15d90*/  @P2 LDC R32, c[0x0][0xbec] ;  /* 0x0002fb00ff202b82 */ /* 0x000e620000000800 */
[----:B------:R-:W-:Y:S02]  /*15da0*/  ISETP.NE.AND.EX P0, PT, RZ, UR5, PT, P0 ;  /* 0x00000005ff007c0c */ /* 0x000fe4000bf05300 */
[----:B------:R-:W-:Y:S02]  /*15db0*/  SHF.R.S32.HI R9, RZ, 0x1f, R39 ;  /* 0x0000001fff097819 */ /* 0x000fe40000011427 */
[----:B------:R-:W-:-:S03]  /*15dc0*/  SEL R8, R39, RZ, !P0 ;  /* 0x000000ff27087207 */ /* 0x000fc60004000000 */
[----:B------:R-:W1:Y:S01]  /*15dd0*/  @P2 LDC R37, c[0x0][0xbf0] ;  /* 0x0002fc00ff252b82 */ /* 0x000e620000000800 */
[----:B------:R-:W-:Y:S01]  /*15de0*/  SEL R9, R9, RZ, !P0 ;  /* 0x000000ff09097207 */ /* 0x000fe20004000000 */
[----:B--2---:R-:W-:-:S06]  /*15df0*/  IMAD R13, R13, R8, RZ ;  /* 0x000000080d0d7224 */ /* 0x004fcc00078e02ff */
[----:B------:R-:W2:Y:S01]  /*15e00*/  LDC.64 R6, c[0x0][0xba8] ;  /* 0x0002ea00ff067b82 */ /* 0x000ea20000000a00 */
[----:B0-----:R-:W0:Y:S01]  /*15e10*/  S2R R34, SR_TID.X ;  /* 0x0000000000227919 */ /* 0x001e220000002100 */
[C---:B------:R-:W-:Y:S02]  /*15e20*/  IMAD R35, R12.reuse, R9, R13 ;  /* 0x000000090c237224 */ /* 0x040fe400078e020d */
[----:B------:R-:W-:-:S04]  /*15e30*/  IMAD.WIDE.U32 R12, R12, R8, RZ ;  /* 0x000000080c0c7225 */ /* 0x000fc800078e00ff */
[----:B------:R-:W-:Y:S01]  /*15e40*/  IMAD.IADD R35, R13, 0x1, R35 ;  /* 0x000000010d237824 */ /* 0x000fe200078e0223 */
[----:B--2---:R-:W2:Y:S08]  /*15e50*/  @!P1 LDC R6, c[0x0][0xb50] ;  /* 0x0002d400ff069b82 */ /* 0x004eb00000000800 */
[----:B------:R-:W2:Y:S01]  /*15e60*/  @!P1 LDC R7, c[0x0][0xb54] ;  /* 0x0002d500ff079b82 */ /* 0x000ea20000000800 */
[----:B0-----:R-:W-:-:S05]  /*15e70*/  VIADD R44, R34, 0xffffff80 ;  /* 0xffffff80222c7836 */ /* 0x001fca0000000000 */
[----:B------:R-:W-:-:S04]  /*15e80*/  SHF.R.S32.HI R34, RZ, 0x1f, R44 ;  /* 0x0000001fff227819 */ /* 0x000fc8000001142c */
[----:B------:R-:W-:-:S04]  /*15e90*/  LEA.HI R34, R34, R44, RZ, 0x7 ;  /* 0x0000002c22227211 */ /* 0x000fc800078f38ff */
[----:B------:R-:W-:Y:S01]  /*15ea0*/  LOP3.LUT R34, R34, 0xffffff80, RZ, 0xc0, !PT ;  /* 0xffffff8022227812 */ /* 0x000fe200078ec0ff */
[----:B-----5:R-:W-:-:S04]  /*15eb0*/  IMAD R43, R43, R0, RZ ;  /* 0x000000002b2b7224 */ /* 0x020fc800078e02ff */
[----:B------:R-:W-:Y:S02]  /*15ec0*/  IMAD.IADD R34, R44, 0x1, -R34 ;  /* 0x000000012c227824 */ /* 0x000fe400078e0a22 */
[-C--:B---3--:R-:W-:Y:S02]  /*15ed0*/  IMAD R9, R15, R48.reuse, RZ ;  /* 0x000000300f097224 */ /* 0x088fe400078e02ff */
[----:B------:R-:W-:-:S04]  /*15ee0*/  IMAD.WIDE.U32 R14, R14, R48, RZ ;  /* 0x000000300e0e7225 */ /* 0x000fc800078e00ff */
[----:B----4-:R-:W-:Y:S01]  /*15ef0*/  IMAD.IADD R39, R33, 0x1, R50 ;  /* 0x0000000121277824 */ /* 0x010fe200078e0232 */
[----:B------:R-:W-:-:S03]  /*15f00*/  IADD3 R14, P0, P3, R12, R14, R28 ;  /* 0x0000000e0c0e7210 */ /* 0x000fc60007b1e01c */
[----:B-1----:R-:W-:Y:S01]  /*15f10*/  @P2 IMAD.HI.U32 R12, R39, R32, RZ ;  /* 0x00000020270c2227 */ /* 0x002fe200078e00ff */
[----:B------:R-:W-:-:S03]  /*15f20*/  SEL R33, R47, RZ, P1 ;  /* 0x000000ff2f217207 */ /* 0x000fc60000800000 */
        /* <DEDUP_REMOVED lines=13> */
[----:B------:R-:W-:Y:S01]  /*16000*/  IMAD R5, R5, R13, RZ ;  /* 0x0000000d05057224 */ /* 0x000fe200078e02ff */
[----:B------:R-:W-:-:S05]  /*16010*/  SHF.R.S32.HI R15, RZ, 0x1f, R13 ;  /* 0x0000001fff0f7819 */ /* 0x000fca000001140d */
[C---:B------:R-:W-:Y:S02]  /*16020*/  IMAD R15, R4.reuse, R15, R5 ;  /* 0x0000000f040f7224 */ /* 0x040fe400078e0205 */
[----:B------:R-:W-:-:S04]  /*16030*/  IMAD.WIDE.U32 R4, R4, R13, R10 ;  /* 0x0000000d04047225 */ /* 0x000fc800078e000a */
[----:B------:R-:W-:Y:S01]  /*16040*/  IMAD.IADD R5, R5, 0x1, R15 ;  /* 0x0000000105057824 */ /* 0x000fe200078e020f */
[----:B--2---:R-:W-:-:S04]  /*16050*/  LEA R14, P0, R4, R6, 0x2 ;  /* 0x00000006040e7211 */ /* 0x004fc800078010ff */
[----:B------:R-:W-:Y:S01]  /*16060*/  LEA.HI.X R5, R4, R7, R5, 0x2, P0 ;  /* 0x0000000704057211 */ /* 0x000fe200000f1405 */
[----:B------:R-:W-:Y:S01]  /*16070*/  SHFL.IDX PT, R10, R14, RZ, 0x1c1f ;  /* 0x001c1fff0e0a7589 */ /* 0x000fe200000e0000 */
[----:B------:R-:W-:-:S03]  /*16080*/  IMAD.IADD R6, R38, 0x1, R50 ;  /* 0x0000000126067824 */ /* 0x000fc600078e0232 */
        /* <DEDUP_REMOVED lines=10> */
[----:B------:R-:W-:Y:S01]  /*16130*/  SHF.R.S32.HI R49, RZ, 0x1f, R40 ;  /* 0x0000001fff317819 */ /* 0x000fe20000011428 */
[----:B0-----:R-:W0:Y:S01]  /*16140*/  @P2 LDC R13, c[0x0][0xbec] ;  /* 0x0002fb00ff0d2b82 */ /* 0x001e220000000800 */
[----:B------:R-:W-:Y:S02]  /*16150*/  ULDC.64 UR4, c[0x0][0xaa0] ;  /* 0x0002a80000047ab9 */ /* 0x000fe40000000a00 */
[----:B------:R-:W-:-:S04]  /*16160*/  LEA.HI R49, R49, R40, RZ, 0x3 ;  /* 0x0000002831317211 */ /* 0x000fc800078f18ff */
[----:B------:R-:W-:Y:S01]  /*16170*/  SHF.R.S32.HI R49, RZ, 0x3, R49 ;  /* 0x00000003ff317819 */ /* 0x000fe20000011431 */
[----:B------:R-:W1:Y:S04]  /*16180*/  @P2 LDC R15, c[0x0][0xbf0] ;  /* 0x0002fc00ff0f2b82 */ /* 0x000e680000000800 */
[----:B------:R-:W-:-:S04]  /*16190*/  IMAD R5, R49, 0x40, R41 ;  /* 0x0000004031057824 */ /* 0x000fc800078e0229 */
[----:B------:R-:W-:-:S03]  /*161a0*/  IMAD.WIDE R2, R5, 0x2, R2 ;  /* 0x0000000205027825 */ /* 0x000fc600078e0202 */
[C---:B------:R-:W-:Y:S02]  /*161b0*/  IADD3 R25, P0, R2.reuse, 0x1800, RZ ;  /* 0x0000180002197810 */ /* 0x040fe40007f1e0ff */
[C---:B------:R-:W-:Y:S02]  /*161c0*/  IADD3 R33, P1, R2.reuse, 0x3000, RZ ;  /* 0x0000300002217810 */ /* 0x040fe40007f3e0ff */
[C---:B------:R-:W-:Y:S02]  /*161d0*/  IADD3 R37, P3, R2.reuse, 0x4800, RZ ;  /* 0x0000480002257810 */ /* 0x040fe40007f7e0ff */
[----:B------:R-:W-:Y:S01]  /*161e0*/  LOP3.LUT R5, R2, 0x380, RZ, 0xc0, !PT ;  /* 0x0000038002057812 */ /* 0x000fe200078ec0ff */
[----:B------:R-:W-:Y:S01]  /*161f0*/  IMAD R9, R9, UR4, RZ ;  /* 0x0000000409097c24 */ /* 0x000fe2000f8e02ff */
[----:B------:R-:W-:Y:S02]  /*16200*/  LOP3.LUT R24, R25, 0x380, RZ, 0xc0, !PT ;  /* 0x0000038019187812 */ /* 0x000fe400078ec0ff */
[----:B------:R-:W-:-:S02]  /*16210*/  LOP3.LUT R32, R33, 0x380, RZ, 0xc0, !PT ;  /* 0x0000038021207812 */ /* 0x000fc400078ec0ff */
[----:B------:R-:W-:Y:S02]  /*16220*/  LOP3.LUT R36, R37, 0x380, RZ, 0xc0, !PT ;  /* 0x0000038025247812 */ /* 0x000fe400078ec0ff */
[----:B------:R-:W-:Y:S01]  /*16230*/  SHF.R.U64 R5, R5, 0x3, RZ ;  /* 0x0000000305057819 */ /* 0x000fe200000012ff */
[----:B------:R-:W-:Y:S01]  /*16240*/  IMAD R9, R28, UR5, R9 ;  /* 0x000000051c097c24 */ /* 0x000fe2000f8e0209 */
[----:B------:R-:W-:Y:S01]  /*16250*/  SHF.R.U64 R24, R24, 0x3, RZ ;  /* 0x0000000318187819 */ /* 0x000fe200000012ff */
[----:B------:R-:W-:Y:S01]  /*16260*/  IMAD.WIDE.U32 R10, R28, UR4, RZ ;  /* 0x000000041c0a7c25 */ /* 0x000fe2000f8e00ff */
[----:B------:R-:W-:Y:S01]  /*16270*/  SHF.R.U64 R32, R32, 0x3, RZ ;  /* 0x0000000320207819 */ /* 0x000fe200000012ff */
[----:B------:R-:W-:Y:S01]  /*16280*/  ULDC.64 UR4, c[0x0][0xae8] ;  /* 0x0002ba0000047ab9 */ /* 0x000fe20000000a00 */
[----:B------:R-:W-:Y:S02]  /*16290*/  SHF.R.U64 R36, R36, 0x3, RZ ;  /* 0x0000000324247819 */ /* 0x000fe400000012ff */
[----:B------:R-:W-:Y:S01]  /*162a0*/  LOP3.LUT R2, R5, R2, RZ, 0x3c, !PT ;  /* 0x0000000205027212 */ /* 0x000fe200078e3cff */
[----:B------:R-:W-:Y:S01]  /*162b0*/  IMAD.IADD R11, R11, 0x1, R9 ;  /* 0x000000010b0b7824 */ /* 0x000fe200078e0209 */
[----:B------:R-:W-:Y:S01]  /*162c0*/  LOP3.LUT R24, R24, R25, RZ, 0x3c, !PT ;  /* 0x0000001918187212 */ /* 0x000fe200078e3cff */
[--C-:B------:R-:W-:Y:S01]  /*162d0*/  IMAD.X R25, RZ, RZ, R3.reuse, P0 ;  /* 0x000000ffff197224 */ /* 0x100fe200000e0603 */
[----:B------:R-:W-:Y:S01]  /*162e0*/  LOP3.LUT R32, R32, R33, RZ, 0x3c, !PT ;  /* 0x0000002120207212 */ /* 0x000fe200078e3cff */
[--C-:B------:R-:W-:Y:S01]  /*162f0*/  IMAD.X R33, RZ, RZ, R3.reuse, P1 ;  /* 0x000000ffff217224 */ /* 0x100fe200008e0603 */
[----:B------:R-:W-:Y:S01]  /*16300*/  LOP3.LUT R36, R36, R37, RZ, 0x3c, !PT ;  /* 0x0000002524247212 */ /* 0x000fe200078e3cff */
[----:B------:R-:W-:Y:S01]  /*16310*/  IMAD.X R37, RZ, RZ, R3, P3 ;  /* 0x000000ffff257224 */ /* 0x000fe200018e0603 */
[----:B------:R2:W5:Y:S01]  /*16320*/  LD.E.128 R4, desc[UR40][R2.64] ;  /* 0x0000002802047980 */ /* 0x000562000c101d00 */
[----:B------:R-:W-:-:S03]  /*16330*/  IMAD R9, R46, 0x30, R49 ;  /* 0x000000302e097824 */ /* 0x000fc600078e0231 */
[----:B------:R-:W5:Y:S01]  /*16340*/  LD.E.128 R24, desc[UR40][R24.64] ;  /* 0x0000002818187980 */ /* 0x000f62000c101d00 */
[----:B------:R-:W-:-:S03]  /*16350*/  IMAD.IADD R12, R50, 0x1, R9 ;  /* 0x00000001320c7824 */ /* 0x000fc600078e0209 */
[----:B------:R-:W5:Y:S01]  /*16360*/  LD.E.128 R32, desc[UR40][R32.64] ;  /* 0x0000002820207980 */ /* 0x000f62000c101d00 */
[C---:B--2---:R-:W-:Y:S01]  /*16370*/  IMAD.WIDE.U32 R2, R48.reuse, UR4, R10 ;  /* 0x0000000430027c25 */ /* 0x044fe2000f8e000a */
[----:B------:R-:W-:Y:S02]  /*16380*/  SHF.R.S32.HI R10, RZ, 0x1f, R8 ;  /* 0x0000001fff0a7819 */ /* 0x000fe40000011408 */
[----:B------:R-:W5:Y:S01]  /*16390*/  LD.E.128 R36, desc[UR40][R36.64] ;  /* 0x0000002824247980 */ /* 0x000f62000c101d00 */
[----:B------:R-:W-:Y:S01]  /*163a0*/  IMAD R3, R48, UR5, R3 ;  /* 0x0000000530037c24 */ /* 0x000fe2000f8e0203 */
[----:B------:R-:W-:Y:S01]  /*163b0*/  ULDC.64 UR4, c[0x0][0xaf0] ;  /* 0x0002bc0000047ab9 */ /* 0x000fe20000000a00 */
[----:B------:R-:W-:Y:S01]  /*163c0*/  @!PT LDS RZ, [RZ] ;  /* 0x00000000fffff984 */ /* 0x000fe20000000800 */
[----:B------:R-:W-:Y:S01]  /*163d0*/  @!PT LDS RZ, [RZ] ;  /* 0x00000000fffff984 */ /* 0x000fe20000000800 */
[----:B------:R-:W-:Y:S01]  /*163e0*/  @!PT LDS RZ, [RZ] ;  /* 0x00000000fffff984 */ /* 0x000fe20000000800 */
[----:B------:R-:W-:Y:S01]  /*163f0*/  @!PT LDS RZ, [RZ] ;  /* 0x00000000fffff984 */ /* 0x000fe20000000800 */
[----:B------:R2:W-:Y:S06]  /*16400*/  MEMBAR.ALL.CTA ;  /* 0x0000000000007992 */ /* 0x0005ec0000008000 */
[----:B--2---:R-:W2:Y:S01]  /*16410*/  FENCE.VIEW.ASYNC.S ;  /* 0x00000000000073c6 */ /* 0x004ea20000000000 */
[----:B------:R-:W-:-:S02]  /*16420*/  IMAD R9, R10, UR4, RZ ;  /* 0x000000040a097c24 */ /* 0x000fc4000f8e02ff */
[----:B0-----:R-:W-:-:S04]  /*16430*/  @P2 IMAD.HI.U32 R10, R12, R13, RZ ;  /* 0x0000000d0c0a2227 */ /* 0x001fc800078e00ff */
[----:B------:R-:W-:Y:S01]  /*16440*/  IMAD.MOV.U32 R11, RZ, RZ, R12 ;  /* 0x000000ffff0b7224 */ /* 0x000fe200078e000c */
[----:B-1----:R-:W-:Y:S01]  /*16450*/  @P2 SHF.R.U32.HI R11, RZ, R15, R10 ;  /* 0x0000000fff0b2219 */ /* 0x002fe2000001160a */
[C---:B------:R-:W-:Y:S02]  /*16460*/  IMAD R13, R8.reuse, UR5, R9 ;  /* 0x00000005080d7c24 */ /* 0x040fe4000f8e0209 */
[----:B------:R-:W-:Y:S01]  /*16470*/  IMAD.WIDE.U32 R8, R8, UR4, R2 ;  /* 0x0000000408087c25 */ /* 0x000fe2000f8e0002 */
[----:B------:R-:W-:Y:S01]  /*16480*/  SHF.R.S32.HI R3, RZ, 0x1f, R11 ;  /* 0x0000001fff037819 */ /* 0x000fe2000001140b */
[----:B------:R-:W-:Y:S02]  /*16490*/  ULDC.64 UR4, c[0x0][0xae0] ;  /* 0x0002b80000047ab9 */ /* 0x000fe40000000a00 */
[----:B------:R-:W-:Y:S02]  /*164a0*/  IMAD.IADD R9, R9, 0x1, R13 ;  /* 0x0000000109097824 */ /* 0x000fe400078e020d */
[----:B------:R-:W-:-:S02]  /*164b0*/  IMAD.MOV R13, RZ, RZ, -R11 ;  /* 0x000000ffff0d7224 */ /* 0x000fc400078e0a0b */
[----:B------:R-:W-:Y:S02]  /*164c0*/  VIADD R2, R16, 0x16820 ;  /* 0x0001682010027836 */ /* 0x000fe40000000000 */
[----:B------:R-:W-:Y:S02]  /*164d0*/  IMAD R13, R0, R13, R12 ;  /* 0x0000000d000d7224 */ /* 0x000fe400078e020c */
[----:B------:R-:W-:Y:S01]  /*164e0*/  IMAD R10, R3, UR4, RZ ;  /* 0x00000004030a7c24 */ /* 0x000fe2000f8e02ff */
[----:B------:R-:W-:Y:S01]  /*164f0*/  PRMT R0, RZ, 0x654, R2 ;  /* 0x00000654ff007816 */ /* 0x000fe20000000002 */
[----:B------:R-:W-:-:S03]  /*16500*/  IMAD.WIDE.U32 R2, R11, UR4, R8 ;  /* 0x000000040b027c25 */ /* 0x000fc6000f8e0008 */
[----:B--2---:R0:W-:Y:S01]  /*16510*/  SYNCS.ARRIVE.TRANS64.RED.A1T0 RZ, [R0+URZ], RZ ;  /* 0x000000ff00ff79a7 */ /* 0x0041e2000810043f */
        /* <DEDUP_REMOVED lines=13> */
[----:B------:R-:W0:Y:S01]  /*165f0*/  SHFL.IDX PT, R2, R10, RZ, 0x181f ;  /* 0x00181fff0a027589 */ /* 0x000e2200000e0000 */
[----:B------:R-:W-:Y:S01]  /*16600*/  ULDC UR4, c[0x0][0xac8] ;  /* 0x0002b20000047ab9 */ /* 0x000fe20000000800 */
[----:B------:R-:W-:Y:S01]  /*16610*/  IMAD.IADD R40, R49, 0x1, R50 ;  /* 0x0000000131287824 */ /* 0x000fe200078e0232 */
[----:B------:R-:W-:Y:S01]  /*16620*/  ISETP.GE.AND P0, PT, R41, UR4, PT ;  /* 0x0000000429007c0c */ /* 0x000fe2000bf06270 */
[----:B------:R-:W1:Y:S02]  /*16630*/  SHFL.IDX PT, R8, R10, 0x1, 0x181f ;  /* 0x00381f000a087f89 */ /* 0x000e6400000e0000 */
[C---:B------:R-:W-:Y:S01]  /*16640*/  VIADD R12, R40.reuse, 0x30 ;  /* 0x00000030280c7836 */ /* 0x040fe20000000000 */
[CC--:B------:R-:W-:Y:S01]  /*16650*/  ISETP.GE.OR P2, PT, R40.reuse, R43.reuse, P0 ;  /* 0x0000002b2800720c */ /* 0x0c0fe20000746670 */
[----:B------:R-:W2:Y:S01]  /*16660*/  SHFL.IDX PT, R0, R28, RZ, 0x181f ;  /* 0x00181fff1c007589 */ /* 0x000ea200000e0000 */
[----:B------:R-:W-:Y:S02]  /*16670*/  VIADD R20, R40, 0x60 ;  /* 0x0000006028147836 */ /* 0x000fe40000000000 */
[-C--:B------:R-:W-:Y:S01]  /*16680*/  ISETP.GE.OR P3, PT, R12, R43.reuse, P0 ;  /* 0x0000002b0c00720c */ /* 0x080fe20000766670 */
[----:B------:R-:W3:Y:S02]  /*16690*/  SHFL.IDX PT, R14, R10, 0x2, 0x181f ;  /* 0x00581f000a0e7f89 */ /* 0x000ee400000e0000 */
[----:B------:R-:W-:-:S02]  /*166a0*/  ISETP.GE.OR P4, PT, R20, R43, P0 ;  /* 0x0000002b1400720c */ /* 0x000fc40000786670 */
[----:B------:R-:W4:Y:S04]  /*166b0*/  SHFL.IDX PT, R3, R28, 0x1, 0x181f ;  /* 0x00381f001c037f89 */ /* 0x000f2800000e0000 */
[----:B------:R-:W4:Y:S01]  /*166c0*/  SHFL.IDX PT, R9, R28, 0x2, 0x181f ;  /* 0x00581f001c097f89 */ /* 0x000f2200000e0000 */
[----:B0-----:R-:W-:-:S03]  /*166d0*/  @!P2 LEA R2, P5, R41, R2, 0x1 ;  /* 0x000000022902a211 */ /* 0x001fc600078a08ff */
[C---:B-1----:R-:W-:Y:S02]  /*166e0*/  @!P3 LEA R8, P1, R41.reuse, R8, 0x1 ;  /* 0x000000082908b211 */ /* 0x042fe400078208ff */
[----:B------:R-:W-:Y:S01]  /*166f0*/  @!P2 IMAD.MOV.U32 R20, RZ, RZ, R2 ;  /* 0x000000ffff14a224 */ /* 0x000fe200078e0002 */
[C---:B--2---:R-:W-:Y:S02]  /*16700*/  @!P2 LEA.HI.X R21, R41.reuse, R0, R42, 0x1, P5 ;  /* 0x000000002915a211 */ /* 0x044fe400028f0c2a */
[----:B------:R0:W1:Y:S01]  /*16710*/  SHFL.IDX PT, R0, R28, 0x3, 0x181f ;  /* 0x00781f001c007f89 */ /* 0x00006200000e0000 */
[----:B---3--:R-:W-:-:S03]  /*16720*/  @!P4 LEA R44, P5, R41, R14, 0x1 ;  /* 0x0000000e292cc211 */ /* 0x008fc600078a08ff */
[----:B-----5:R0:W-:Y:S01]  /*16730*/  @!P2 ST.E.128 desc[UR40][R20.64], R4 ;  /* 0x000000041400a985 */ /* 0x0201e2000c101d28 */
[C---:B----4-:R-:W-:Y:S01]  /*16740*/  @!P3 LEA.HI.X R3, R41.reuse, R3, R42, 0x1, P1 ;  /* 0x000000032903b211 */ /* 0x050fe200008f0c2a */
[----:B------:R-:W-:Y:S02]  /*16750*/  @!P4 IMAD.MOV.U32 R2, RZ, RZ, R44 ;  /* 0x000000ffff02c224 */ /* 0x000fe400078e002c */
[----:B------:R0:W2:Y:S01]  /*16760*/  SHFL.IDX PT, R14, R10, 0x3, 0x181f ;  /* 0x00781f000a0e7f89 */ /* 0x0000a200000e0000 */
[----:B------:R-:W-:Y:S01]  /*16770*/  @!P4 LEA.HI.X R45, R41, R9, R42, 0x1, P5 ;  /* 0x00000009292dc211 */ /* 0x000fe200028f0c2a */
[----:B------:R-:W-:-:S04]  /*16780*/  @!P3 IMAD.MOV.U32 R9, RZ, RZ, R3 ;  /* 0x000000ffff09b224 */ /* 0x000fc800078e0003 */
[----:B------:R-:W-:Y:S01]  /*16790*/  @!P4 IMAD.MOV.U32 R3, RZ, RZ, R45 ;  /* 0x000000ffff03c224 */ /* 0x000fe200078e002d */
[----:B------:R0:W-:Y:S04]  /*167a0*/  @!P3 ST.E.128 desc[UR40][R8.64], R24 ;  /* 0x000000180800b985 */ /* 0x0001e8000c101d28 */
[----:B------:R0:W-:Y:S02]  /*167b0*/  @!P4 ST.E.128 desc[UR40][R2.64], R32 ;  /* 0x000000200200c985 */ /* 0x0001e4000c101d28 */
.L_x_13878:
[----:B------:R-:W-:-:S05]  /*167c0*/  VIADD R40, R40, 0x90 ;  /* 0x0000009028287836 */ /* 0x000fca0000000000 */
[----:B------:R-:W-:-:S13]  /*167d0*/  ISETP.GE.OR P0, PT, R40, R43, P0 ;  /* 0x0000002b2800720c */ /* 0x000fda0000706670 */
[----:B------:R-:W-:Y:S05]  /*167e0*/  @P0 BRA `(.L_x_13667) ;  /* 0x0000001000e00947 */ /* 0x000fea0003800000 */
[----:B--2---:R-:W-:-:S04]  /*167f0*/  LEA R14, P0, R41, R14, 0x1 ;  /* 0x0000000e290e7211 */ /* 0x004fc800078008ff */
[----:B-1----:R-:W-:-:S05]  /*16800*/  LEA.HI.X R15, R41, R0, R42, 0x1, P0 ;  /* 0x00000000290f7211 */ /* 0x002fca00000f0c2a */
[----:B------:R4:W-:Y:S01]  /*16810*/  ST.E.128 desc[UR40][R14.64], R36 ;  /* 0x000000240e007985 */ /* 0x0009e2000c101d28 */
[----:B------:R-:W-:Y:S05]  /*16820*/  BRA `(.L_x_13667) ;  /* 0x0000001000d07947 */ /* 0x000fea0003800000 */
.L_x_13665:
        /* <DEDUP_REMOVED lines=8> */
[----:B------:R-:W-:Y:S01]  /*168b0*/  ULDC.64 UR4, c[0x0][0xb38] ;  /* 0x0002ce0000047ab9 */ /* 0x000fe20000000a00 */
[C---:B------:R-:W-:Y:S02]  /*168c0*/  VIADD R28, R156.reuse, 0x8 ;  /* 0x000000089c1c7836 */ /* 0x040fe40000000000 */
[----:B------:R-:W-:Y:S02]  /*168d0*/  IMAD.IADD R3, R3, 0x1, R9 ;  /* 0x0000000103037824 */ /* 0x000fe400078e0209 */
        /* <DEDUP_REMOVED lines=24> */
[----:B------:R-:W-:Y:S01]  /*16a60*/  SHF.R.S32.HI R0, RZ, 0x1f, R7 ;  /* 0x0000001fff007819 */ /* 0x000fe20000011407 */
[C---:B------:R-:W-:Y:S01]  /*16a70*/  IMAD R9, R5.reuse, UR7, R10 ;  /* 0x0000000705097c24 */ /* 0x040fe2000f8e020a */
[----:B------:R-:W-:Y:S01]  /*16a80*/  ULDC.64 UR4, c[0x0][0xb28] ;  /* 0x0002ca0000047ab9 */ /* 0x000fe20000000a00 */
        /* <DEDUP_REMOVED lines=9> */
[----:B------:R-:W-:Y:S01]  /*16b20*/  LEA R0, P0, R2, UR4, 0x2 ;  /* 0x0000000402007c11 */ /* 0x000fe2000f8010ff */
[C---:B------:R-:W-:Y:S01]  /*16b30*/  VIADD R38, R156.reuse, 0x28 ;  /* 0x000000289c267836 */ /* 0x040fe20000000000 */
[----:B------:R-:W-:Y:S01]  /*16b40*/  UMOV UR4, 0xffffffff ;  /* 0xffffffff00047882 */ /* 0x000fe20000000000 */
[C---:B------:R-:W-:Y:S01]  /*16b50*/  VIADD R40, R156.reuse, 0x30 ;  /* 0x000000309c287836 */ /* 0x040fe20000000000 */
[----:B------:R0:W-:Y:S01]  /*16b60*/  SYNCS.ARRIVE.TRANS64.RED.A1T0 RZ, [R8+URZ], RZ ;  /* 0x000000ff08ff79a7 */ /* 0x0001e2000810043f */
[----:B------:R-:W-:Y:S01]  /*16b70*/  VIADD R42, R156, 0x38 ;  /* 0x000000389c2a7836 */ /* 0x000fe20000000000 */
[----:B------:R-:W-:Y:S02]  /*16b80*/  LEA.HI.X R2, R2, UR5, R3, 0x2, P0 ;  /* 0x0000000502027c11 */ /* 0x000fe400080f1403 */
[----:B------:R-:W-:Y:S02]  /*16b90*/  SHF.R.S32.HI R5, RZ, 0x1f, R156 ;  /* 0x0000001fff057819 */ /* 0x000fe4000001149c */
[----:B------:R-:W-:-:S02]  /*16ba0*/  SHF.R.S32.HI R39, RZ, 0x1f, R38 ;  /* 0x0000001fff277819 */ /* 0x000fc40000011426 */
[----:B------:R-:W-:Y:S02]  /*16bb0*/  SHF.R.S32.HI R41, RZ, 0x1f, R40 ;  /* 0x0000001fff297819 */ /* 0x000fe40000011428 */
[----:B------:R-:W-:Y:S01]  /*16bc0*/  SHF.R.S32.HI R44, RZ, 0x1f, R42 ;  /* 0x0000001fff2c7819 */ /* 0x000fe2000001142a */
[----:B0-----:R-:W-:Y:S06]  /*16bd0*/  BRA.DIV UR4, `(.L_x_13668) ;  /* 0x0000009e045c7947 */ /* 0x001fec000b800000 */
[----:B------:R0:W1:Y:S04]  /*16be0*/  SHFL.IDX PT, R3, R2, RZ, 0x1c1f ;  /* 0x001c1fff02037589 */ /* 0x00006800000e0000 */
[----:B------:R0:W2:Y:S02]  /*16bf0*/  SHFL.IDX PT, R14, R0, RZ, 0x1c1f ;  /* 0x001c1fff000e7589 */ /* 0x0000a400000e0000 */
.L_x_13881:
        /* <DEDUP_REMOVED lines=8> */
[-C--:B--2---:R-:W-:Y:S02]  /*16c80*/  @!P1 LEA R6, P3, R156, R14.reuse, 0x2 ;  /* 0x0000000e9c069211 */ /* 0x084fe400078610ff */
[-C--:B------:R-:W-:Y:S02]  /*16c90*/  @!P2 LEA R8, P4, R28, R14.reuse, 0x2 ;  /* 0x0000000e1c08a211 */ /* 0x080fe400078810ff */
[-C--:B-1----:R-:W-:Y:S02]  /*16ca0*/  @!P1 LEA.HI.X R7, R156, R3.reuse, R5, 0x2, P3 ;  /* 0x000000039c079211 */ /* 0x082fe400018f1405 */
[----:B------:R-:W-:Y:S02]  /*16cb0*/  @!P2 LEA.HI.X R9, R28, R3, R45, 0x2, P4 ;  /* 0x000000031c09a211 */ /* 0x000fe400020f142d */
[----:B------:R-:W-:Y:S01]  /*16cc0*/  @!P5 LEA R10, P3, R32, R14, 0x2 ;  /* 0x0000000e200ad211 */ /* 0x000fe200078610ff */
[----:B------:R1:W-:Y:S01]  /*16cd0*/  @!P1 ST.E.64 desc[UR40][R6.64], R20 ;  /* 0x0000001406009985 */ /* 0x0003e2000c101b28 */
[----:B------:R-:W-:-:S02]  /*16ce0*/  ISETP.GE.AND P1, PT, R36, UR4, PT ;  /* 0x0000000424007c0c */ /* 0x000fc4000bf26270 */
[-C--:B------:R-:W-:Y:S01]  /*16cf0*/  @!P5 LEA.HI.X R11, R32, R3.reuse, R33, 0x2, P3 ;  /* 0x00000003200bd211 */ /* 0x080fe200018f1421 */
[----:B------:R2:W-:Y:S01]  /*16d00*/  @!P2 ST.E.64 desc[UR40][R8.64], R24 ;  /* 0x000000180800a985 */ /* 0x0005e2000c101b28 */
[----:B------:R-:W-:Y:S02]  /*16d10*/  ISETP.GE.AND P2, PT, R38, UR4, PT ;  /* 0x0000000426007c0c */ /* 0x000fe4000bf46270 */
[----:B------:R-:W-:Y:S01]  /*16d20*/  @!P0 LEA R12, P4, R34, R14, 0x2 ;  /* 0x0000000e220c8211 */ /* 0x000fe200078810ff */
[----:B------:R3:W-:Y:S01]  /*16d30*/  @!P5 ST.E.64 desc[UR40][R10.64], R96 ;  /* 0x000000600a00d985 */ /* 0x0007e2000c101b28 */
[----:B------:R-:W-:Y:S02]  /*16d40*/  ISETP.GE.AND P3, PT, R40, UR4, PT ;  /* 0x0000000428007c0c */ /* 0x000fe4000bf66270 */
[----:B------:R-:W-:Y:S02]  /*16d50*/  ISETP.GE.AND P5, PT, R42, UR4, PT ;  /* 0x000000042a007c0c */ /* 0x000fe4000bfa6270 */
[----:B------:R-:W-:-:S02]  /*16d60*/  @!P0 LEA.HI.X R13, R34, R3, R35, 0x2, P4 ;  /* 0x00000003220d8211 */ /* 0x000fc400020f1423 */
        /* <DEDUP_REMOVED lines=13> */
.L_x_13670:
[----:B------:R-:W-:Y:S05]  /*16e40*/  BSYNC B1 ;  /* 0x0000000000017941 */ /* 0x000fea0003800000 */
.L_x_13669:
[----:B------:R-:W-:-:S03]  /*16e50*/  UMOV UR4, 0xffffffff ;  /* 0xffffffff00047882 */ /* 0x000fc60000000000 */
[----:B------:R-:W-:Y:S05]  /*16e60*/  BRA.DIV UR4, `(.L_x_13671) ;  /* 0x0000009a04ec7947 */ /* 0x000fea000b800000 */
[----:B-1----:R1:W4:Y:S04]  /*16e70*/  SHFL.IDX PT, R3, R2, 0x1, 0x1c1f ;  /* 0x003c1f0002037f89 */ /* 0x00232800000e0000 */
[----:B--23--:R1:W2:Y:S02]  /*16e80*/  SHFL.IDX PT, R14, R0, 0x1, 0x1c1f ;  /* 0x003c1f00000e7f89 */ /* 0x00c2a400000e0000 */
.L_x_13885:
[----:B------:R-:W-:-:S13]  /*16e90*/  ISETP.GE.AND P0, PT, R4, R43, PT ;  /* 0x0000002b0400720c */ /* 0x000fda0003f06270 */
[----:B------:R-:W-:Y:S05]  /*16ea0*/  @P0 BRA `(.L_x_13667) ;  /* 0x0000000c00300947 */ /* 0x000fea0003800000 */
[----:B------:R-:W-:Y:S02]  /*16eb0*/  ULDC UR4, c[0x0][0xac8] ;  /* 0x0002b20000047ab9 */ /* 0x000fe40000000800 */
[----:B------:R-:W-:Y:S02]  /*16ec0*/  ISETP.GE.AND P0, PT, R156, UR4, PT ;  /* 0x000000049c007c0c */ /* 0x000fe4000bf06270 */
[----:B------:R-:W-:Y:S02]  /*16ed0*/  ISETP.GE.AND P5, PT, R28, UR4, PT ;  /* 0x000000041c007c0c */ /* 0x000fe4000bfa6270 */
[----:B------:R-:W-:Y:S02]  /*16ee0*/  ISETP.GE.AND P3, PT, R32, UR4, PT ;  /* 0x0000000420007c0c */ /* 0x000fe4000bf66270 */
[----:B------:R-:W-:-:S07]  /*16ef0*/  ISETP.GE.AND P2, PT, R34, UR4, PT ;  /* 0x0000000422007c0c */ /* 0x000fce000bf46270 */
[-C--:B--2---:R-:W-:Y:S02]  /*16f00*/  @!P0 LEA R4, P1, R156, R14.reuse, 0x2 ;  /* 0x0000000e9c048211 */ /* 0x084fe400078210ff */
[----:B------:R-:W-:Y:S02]  /*16f10*/  @!P5 LEA R6, P4, R28, R14, 0x2 ;  /* 0x0000000e1c06d211 */ /* 0x000fe400078810ff */
[-C--:B----4-:R-:W-:Y:S02]  /*16f20*/  @!P0 LEA.HI.X R5, R156, R3.reuse, R5, 0x2, P1 ;  /* 0x000000039c058211 */ /* 0x090fe400008f1405 */
[----:B------:R-:W-:Y:S02]  /*16f30*/  ISETP.GE.AND P1, PT, R36, UR4, PT ;  /* 0x0000000424007c0c */ /* 0x000fe4000bf26270 */
[----:B------:R-:W-:Y:S01]  /*16f40*/  @!P5 LEA.HI.X R7, R28, R3, R45, 0x2, P4 ;  /* 0x000000031c07d211 */ /* 0x000fe200020f142d */
[----:B------:R2:W-:Y:S01]  /*16f50*/  @!P0 ST.E.64 desc[UR40][R4.64], R90 ;  /* 0x0000005a04008985 */ /* 0x0005e2000c101b28 */
[----:B------:R-:W-:-:S02]  /*16f60*/  ISETP.GE.AND P0, PT, R38, UR4, PT ;  /* 0x0000000426007c0c */ /* 0x000fc4000bf06270 */
[-C--:B------:R-:W-:Y:S01]  /*16f70*/  @!P3 LEA R8, P4, R32, R14.reuse, 0x2 ;  /* 0x0000000e2008b211 */ /* 0x080fe200078810ff */
[----:B------:R3:W-:Y:S01]  /*16f80*/  @!P5 ST.E.64 desc[UR40][R6.64], R94 ;  /* 0x0000005e0600d985 */ /* 0x0007e2000c101b28 */
[-C--:B------:R-:W-:Y:S02]  /*16f90*/  @!P2 LEA R10, P5, R34, R14.reuse, 0x2 ;  /* 0x0000000e220aa211 */ /* 0x080fe400078a10ff */
[-C--:B------:R-:W-:Y:S02]  /*16fa0*/  @!P3 LEA.HI.X R9, R32, R3.reuse, R33, 0x2, P4 ;  /* 0x000000032009b211 */ /* 0x080fe400020f1421 */
[----:B------:R-:W-:Y:S02]  /*16fb0*/  ISETP.GE.AND P4, PT, R40, UR4, PT ;  /* 0x0000000428007c0c */ /* 0x000fe4000bf86270 */
[----:B------:R-:W-:Y:S01]  /*16fc0*/  @!P2 LEA.HI.X R11, R34, R3, R35, 0x2, P5 ;  /* 0x00000003220ba211 */ /* 0x000fe200028f1423 */
[----:B------:R3:W-:Y:S01]  /*16fd0*/  @!P3 ST.E.64 desc[UR40][R8.64], R98 ;  /* 0x000000620800b985 */ /* 0x0007e2000c101b28 */
[----:B------:R-:W-:-:S03]  /*16fe0*/  @!P1 LEA R12, P5, R36, R14, 0x2 ;  /* 0x0000000e240c9211 */ /* 0x000fc600078a10ff */
[----:B------:R3:W-:Y:S01]  /*16ff0*/  @!P2 ST.E.64 desc[UR40][R10.64], R102 ;  /* 0x000000660a00a985 */ /* 0x0007e2000c101b28 */
[----:B------:R-:W-:Y:S02]  /*17000*/  @!P1 LEA.HI.X R13, R36, R3, R37, 0x2, P5 ;  /* 0x00000003240d9211 */ /* 0x000fe400028f1425 */
[----:B------:R-:W-:-:S03]  /*17010*/  @!P0 LEA R20, P5, R38, R14, 0x2 ;  /* 0x0000000e26148211 */ /* 0x000fc600078a10ff */
[----:B------:R3:W-:Y:S01]  /*17020*/  @!P1 ST.E.64 desc[UR40][R12.64], R106 ;  /* 0x0000006a0c009985 */ /* 0x0007e2000c101b28 */
[----:B------:R-:W-:Y:S02]  /*17030*/  @!P0 LEA.HI.X R21, R38, R3, R39, 0x2, P5 ;  /* 0x0000000326158211 */ /* 0x000fe400028f1427 */
[----:B--2---:R-:W-:-:S03]  /*17040*/  @!P4 LEA R4, P5, R40, R14, 0x2 ;  /* 0x0000000e2804c211 */ /* 0x004fc600078a10ff */
[----:B------:R3:W-:Y:S01]  /*17050*/  @!P0 ST.E.64 desc[UR40][R20.64], R110 ;  /* 0x0000006e14008985 */ /* 0x0007e2000c101b28 */
[----:B------:R-:W-:Y:S02]  /*17060*/  @!P4 LEA.HI.X R5, R40, R3, R41, 0x2, P5 ;  /* 0x000000032805c211 */ /* 0x000fe400028f1429 */
[----:B------:R-:W-:-:S03]  /*17070*/  ISETP.GE.AND P0, PT, R42, UR4, PT ;  /* 0x000000042a007c0c */ /* 0x000fc6000bf06270 */
[----:B------:R3:W-:Y:S10]  /*17080*/  @!P4 ST.E.64 desc[UR40][R4.64], R114 ;  /* 0x000000720400c985 */ /* 0x0007f4000c101b28 */
[----:B------:R-:W-:Y:S05]  /*17090*/  @P0 BRA `(.L_x_13667) ;  /* 0x0000000800b40947 */ /* 0x000fea0003800000 */
[----:B------:R-:W-:-:S04]  /*170a0*/  LEA R14, P0, R42, R14, 0x2 ;  /* 0x0000000e2a0e7211 */ /* 0x000fc800078010ff */
[----:B------:R-:W-:-:S05]  /*170b0*/  LEA.HI.X R15, R42, R3, R44, 0x2, P0 ;  /* 0x000000032a0f7211 */ /* 0x000fca00000f142c */
[----:B------:R2:W-:Y:S01]  /*170c0*/  ST.E.64 desc[UR40][R14.64], R118 ;  /* 0x000000760e007985 */ /* 0x0005e2000c101b28 */
[----:B------:R-:W-:Y:S05]  /*170d0*/  BRA `(.L_x_13667) ;  /* 0x0000000800a47947 */ /* 0x000fea0003800000 */
.L_x_13663:
[----:B------:R-:W2:Y:S01]  /*170e0*/  LDL R0, [R1+0x50] ;  /* 0x0000500001007983 */ /* 0x000ea20000100800 */
[----:B------:R-:W-:Y:S01]  /*170f0*/  ULDC.64 UR4, c[0x0][0xc08] ;  /* 0x0003020000047ab9 */ /* 0x000fe20000000a00 */
[----:B-----5:R-:W2:Y:S01]  /*17100*/  LDC.64 R2, c[0x0][0xc00] ;  /* 0x00030000ff027b82 */ /* 0x020ea20000000a00 */
[----:B------:R-:W-:Y:S01]  /*17110*/  ISETP.NE.U32.AND P0, PT, RZ, UR4, PT ;  /* 0x00000004ff007c0c */ /* 0x000fe2000bf05070 */
[----:B------:R-:W3:Y:S01]  /*17120*/  LDL R6, [R1+0x4c] ;  /* 0x00004c0001067983 */ /* 0x000ee20000100800 */
[----:B------:R-:W-:Y:S02]  /*17130*/  IMAD.MOV.U32 R15, RZ, RZ, RZ ;  /* 0x000000ffff0f7224 */ /* 0x000fe400078e00ff */
[----:B------:R-:W-:Y:S01]  /*17140*/  ISETP.NE.AND.EX P1, PT, RZ, UR5, PT, P0 ;  /* 0x00000005ff007c0c */ /* 0x000fe2000bf25300 */
[----:B------:R-:W-:Y:S02]  /*17150*/  ULDC.64 UR4, c[0x0][0xc00] ;  /* 0x0003000000047ab9 */ /* 0x000fe40000000a00 */
[----:B------:R-:W-:-:S04]  /*17160*/  ISETP.NE.U32.AND P0, PT, RZ, UR4, PT ;  /* 0x00000004ff007c0c */ /* 0x000fc8000bf05070 */
[----:B------:R-:W-:-:S06]  /*17170*/  ISETP.NE.AND.EX P0, PT, RZ, UR5, PT, P0 ;  /* 0x00000005ff007c0c */ /* 0x000fcc000bf05300 */
[----:B------:R-:W0:Y:S01]  /*17180*/  @P1 LDC.64 R4, c[0x0][0xc08] ;  /* 0x00030200ff041b82 */ /* 0x000e220000000a00 */
[----:B------:R-:W-:Y:S02]  /*17190*/  ULDC UR4, c[0x0][0xa88] ;  /* 0x0002a20000047ab9 */ /* 0x000fe40000000800 */
[----:B------:R-:W-:Y:S01]  /*171a0*/  IMAD.U32 R20, RZ, RZ, UR4 ;  /* 0x00000004ff147e24 */ /* 0x000fe2000f8e00ff */
[----:B------:R-:W4:Y:S01]  /*171b0*/  S2R R7, SR_TID.X ;  /* 0x0000000000077919 */ /* 0x000f220000002100 */
[----:B--2---:R-:W-:-:S04]  /*171c0*/  IMAD.WIDE R2, R0, 0x4, R2 ;  /* 0x0000000400027825 */ /* 0x004fc800078e0202 */
[----:B0-----:R-:W-:Y:S01]  /*171d0*/  @P1 IMAD.WIDE R4, R0, 0x4, R4 ;  /* 0x0000000400041825 */ /* 0x001fe200078e0204 */
[----:B------:R0:W5:Y:S01]  /*171e0*/  @P0 LDG.E R15, desc[UR40][R2.64] ;  /* 0x00000028020f0981 */ /* 0x000162000c1e1900 */
[----:B---3--:R-:W-:Y:S02]  /*171f0*/  ISETP.NE.AND P2, PT, R6, RZ, PT ;  /* 0x000000ff0600720c */ /* 0x008fe40003f45270 */
[----:B----4-:R-:W-:Y:S01]  /*17200*/  VIADD R32, R7, 0xffffff80 ;  /* 0xffffff8007207836 */ /* 0x010fe20000000000 */
[----:B------:R0:W5:Y:S01]  /*17210*/  @P1 LDG.E R20, desc[UR40][R4.64] ;  /* 0x0000002804141981 */ /* 0x000162000c1e1900 */
[----:B------:R-:W-:-:S03]  /*17220*/  SHF.R.S32.HI R26, RZ, 0x1f, R0 ;  /* 0x0000001fff1a7819 */ /* 0x000fc60000011400 */
[----:B------:R-:W-:-:S06]  /*17230*/  ISETP.GT.AND P3, PT, R32, 0xbf, PT ;  /* 0x000000bf2000780c */ /* 0x000fcc0003f64270 */
[----:B------:R-:W2:Y:S02]  /*17240*/  @!P2 LDC R6, c[0x0][0xad4] ;  /* 0x0002b500ff06ab82 */ /* 0x000ea40000000800 */
[----:B--2---:R0:W-:Y:S01]  /*17250*/  @!P2 STL [R1+0x4c], R6 ;  /* 0x00004c060100a387 */ /* 0x0041e20000100800 */
[----:B------:R-:W-:Y:S01]  /*17260*/  ISETP.GT.AND P2, PT, R6, 0x1, PT ;  /* 0x000000010600780c */ /* 0x000fe20003f44270 */
[----:B------:R-:W-:-:S12]  /*17270*/  @P1 BRA `(.L_x_13672) ;  /* 0x0000000000101947 */ /* 0x000fd80003800000 */
[----:B------:R-:W-:Y:S05]  /*17280*/  @!P0 BRA `(.L_x_13672) ;  /* 0x00000000000c8947 */ /* 0x000fea0003800000 */
[----:B0-----:R-:W2:Y:S04]  /*17290*/  LDG.E R5, desc[UR40][R2.64] ;  /* 0x0000002802057981 */ /* 0x001ea8000c1e1900 */
[----:B-----5:R-:W2:Y:S02]  /*172a0*/  LDG.E R20, desc[UR40][R2.64+0x4] ;  /* 0x0000042802147981 */ /* 0x020ea4000c1e1900 */
[----:B--2---:R-:W-:-:S07]  /*172b0*/  IMAD.IADD R20, R20, 0x1, -R5 ;  /* 0x0000000114147824 */ /* 0x004fce00078e0a05 */
.L_x_13672:
[----:B------:R-:W-:Y:S01]  /*172c0*/  BSSY B1, `(.L_x_13673) ;  /* 0x0000038000017945 */ /* 0x000fe20003800000 */
[----:B------:R-:W-:Y:S02]  /*172d0*/  SEL R33, R0, RZ, !P0 ;  /* 0x000000ff00217207 */ /* 0x000fe40004000000 */
[----:B------:R-:W-:Y:S02]  /*172e0*/  SEL R26, R26, RZ, !P0 ;  /* 0x000000ff1a1a7207 */ /* 0x000fe40004000000 */
[----:B-----5:R-:W-:Y:S01]  /*172f0*/  SHF.R.S32.HI R24, RZ, 0x1f, R15 ;  /* 0x0000001fff187819 */ /* 0x020fe2000001140f */
        /* <DEDUP_REMOVED lines=11> */
[----:B-1----:R-:W3:Y:S01]  /*173b0*/  LDL.LU R28, [R1+0x5c] ;  /* 0x00005c00011c7983 */ /* 0x002ee20000300800 */
        /* <DEDUP_REMOVED lines=40> */
.L_x_13674:
[----:B------:R-:W-:Y:S05]  /*17640*/  BSYNC B1 ;  /* 0x0000000000017941 */ /* 0x000fea0003800000 */
.L_x_13673:
[----:B------:R-:W-:Y:S05]  /*17650*/  @P2 BRA `(.L_x_13667) ;  /* 0x0000000400442947 */ /* 0x000fea0003800000 */
[----:B------:R-:W3:Y:S01]  /*17660*/  LDL.LU R8, [R1+0x48] ;  /* 0x0000480001087983 */ /* 0x000ee20000300800 */
[----:B------:R-:W4:Y:S01]  /*17670*/  LDC R21, c[0x0][0xbe8] ;  /* 0x0002fa00ff157b82 */ /* 0x000f220000000800 */
[----:B------:R-:W-:Y:S01]  /*17680*/  SHF.R.S32.HI R27, RZ, 0x1f, R32 ;  /* 0x0000001fff1b7819 */ /* 0x000fe20000011420 */
[----:B------:R-:W-:Y:S01]  /*17690*/  ULDC.64 UR4, c[0x0][0xaa0] ;  /* 0x0002a80000047ab9 */ /* 0x000fe20000000a00 */
[----:B-1----:R-:W5:Y:S01]  /*176a0*/  LDL R28, [R1+0x20] ;  /* 0x00002000011c7983 */ /* 0x002f620000100800 */
[----:B------:R-:W-:Y:S01]  /*176b0*/  IMAD R0, R24, UR4, RZ ;  /* 0x0000000418007c24 */ /* 0x000fe2000f8e02ff */
[----:B------:R-:W-:Y:S01]  /*176c0*/  LEA.HI R27, R27, R32, RZ, 0x3 ;  /* 0x000000201b1b7211 */ /* 0x000fe200078f18ff */
[C---:B0-2---:R-:W-:Y:S01]  /*176d0*/  IMAD.WIDE.U32 R2, R15.reuse, UR4, RZ ;  /* 0x000000040f027c25 */ /* 0x045fe2000f8e00ff */
[----:B------:R-:W-:Y:S02]  /*176e0*/  ULDC.64 UR6, c[0x0][0xaf0] ;  /* 0x0002bc0000067ab9 */ /* 0x000fe40000000a00 */
[----:B------:R-:W-:Y:S01]  /*176f0*/  SHF.R.S32.HI R27, RZ, 0x3, R27 ;  /* 0x00000003ff1b7819 */ /* 0x000fe2000001141b */
[----:B------:R-:W-:Y:S01]  /*17700*/  IMAD R5, R15, UR5, R0 ;  /* 0x000000050f057c24 */ /* 0x000fe2000f8e0200 */
[----:B------:R-:W-:Y:S01]  /*17710*/  ULDC.64 UR4, c[0x0][0xae8] ;  /* 0x0002ba0000047ab9 */ /* 0x000fe20000000a00 */
[----:B------:R-:W-:-:S02]  /*17720*/  IMAD R4, R26, UR6, RZ ;  /* 0x000000061a047c24 */ /* 0x000fc4000f8e02ff */
[----:B------:R-:W-:Y:S02]  /*17730*/  IMAD R0, R46, 0x30, R27 ;  /* 0x000000302e007824 */ /* 0x000fe400078e021b */
[----:B------:R-:W-:Y:S01]  /*17740*/  IMAD.IADD R3, R3, 0x1, R5 ;  /* 0x0000000103037824 */ /* 0x000fe200078e0205 */
[----:B----4-:R-:W-:-:S13]  /*17750*/  ISETP.NE.AND P0, PT, R21, 0x1, PT ;  /* 0x000000011500780c */ /* 0x010fda0003f05270 */
[----:B------:R-:W0:Y:S08]  /*17760*/  @P0 LDC R7, c[0x0][0xbec] ;  /* 0x0002fb00ff070b82 */ /* 0x000e300000000800 */
[----:B------:R-:W1:Y:S01]  /*17770*/  @P0 LDC R9, c[0x0][0xbf0] ;  /* 0x0002fc00ff090b82 */ /* 0x000e620000000800 */
[----:B---3--:R-:W-:-:S04]  /*17780*/  IMAD.WIDE.U32 R2, R8, UR4, R2 ;  /* 0x0000000408027c25 */ /* 0x008fc8000f8e0002 */
[----:B-----5:R-:W-:Y:S02]  /*17790*/  IMAD.IADD R6, R28, 0x1, R0 ;  /* 0x000000011c067824 */ /* 0x020fe400078e0200 */
        /* <DEDUP_REMOVED lines=30> */
[----:B------:R-:W-:Y:S01]  /*17980*/  IMAD.IADD R21, R27, 0x1, R28 ;  /* 0x000000011b157824 */ /* 0x000fe200078e021c */
        /* <DEDUP_REMOVED lines=11> */
[C---:B-1----:R-:W-:Y:S01]  /*17a40*/  @!P2 LEA.HI.X R7, R41.reuse, R0, R42, 0x1, P5 ;  /* 0x000000002907a211 */ /* 0x042fe200028f0c2a */
[----:B------:R-:W-:Y:S01]  /*17a50*/  @!P2 IMAD.MOV.U32 R6, RZ, RZ, R2 ;  /* 0x000000ffff06a224 */ /* 0x000fe200078e0002 */
[----:B------:R0:W1:Y:S01]  /*17a60*/  SHFL.IDX PT, R0, R9, 0x3, 0x181f ;  /* 0x00781f0009007f89 */ /* 0x00006200000e0000 */
[----:B--2---:R-:W-:-:S03]  /*17a70*/  @!P3 LEA R4, P1, R41, R4, 0x1 ;  /* 0x000000042904b211 */ /* 0x004fc600078208ff */
[----:B------:R0:W-:Y:S01]  /*17a80*/  @!P2 ST.E.128 desc[UR40][R6.64], RZ ;  /* 0x000000ff0600a985 */ /* 0x0001e2000c101d28 */
[----:B---3--:R-:W-:-:S03]  /*17a90*/  @!P4 LEA R20, P5, R41, R14, 0x1 ;  /* 0x0000000e2914c211 */ /* 0x008fc600078a08ff */
[----:B------:R0:W2:Y:S01]  /*17aa0*/  SHFL.IDX PT, R14, R8, 0x3, 0x181f ;  /* 0x00781f00080e7f89 */ /* 0x0000a200000e0000 */
[C---:B----4-:R-:W-:Y:S01]  /*17ab0*/  @!P3 LEA.HI.X R3, R41.reuse, R3, R42, 0x1, P1 ;  /* 0x000000032903b211 */ /* 0x050fe200008f0c2a */
[----:B------:R-:W-:Y:S01]  /*17ac0*/  @!P4 IMAD.MOV.U32 R2, RZ, RZ, R20 ;  /* 0x000000ffff02c224 */ /* 0x000fe200078e0014 */
[----:B-----5:R-:W-:-:S03]  /*17ad0*/  @!P4 LEA.HI.X R25, R41, R5, R42, 0x1, P5 ;  /* 0x000000052919c211 */ /* 0x020fc600028f0c2a */
[----:B------:R-:W-:Y:S02]  /*17ae0*/  @!P3 IMAD.MOV.U32 R5, RZ, RZ, R3 ;  /* 0x000000ffff05b224 */ /* 0x000fe400078e0003 */
[----:B------:R-:W-:-:S03]  /*17af0*/  @!P4 IMAD.MOV.U32 R3, RZ, RZ, R25 ;  /* 0x000000ffff03c224 */ /* 0x000fc600078e0019 */
[----:B------:R0:W-:Y:S04]  /*17b00*/  @!P3 ST.E.128 desc[UR40][R4.64], RZ ;  /* 0x000000ff0400b985 */ /* 0x0001e8000c101d28 */
[----:B-1----:R0:W-:Y:S02]  /*17b10*/  @!P4 ST.E.128 desc[UR40][R2.64], RZ ;  /* 0x000000ff0200c985 */ /* 0x0021e4000c101d28 */
.L_x_13894:
[----:B------:R-:W-:-:S05]  /*17b20*/  VIADD R21, R21, 0x90 ;  /* 0x0000009015157836 */ /* 0x000fca0000000000 */
[----:B------:R-:W-:-:S13]  /*17b30*/  ISETP.GE.OR P0, PT, R21, R10, P0 ;  /* 0x0000000a1500720c */ /* 0x000fda0000706670 */
[----:B--2---:R-:W-:-:S04]  /*17b40*/  @!P0 LEA R14, P1, R41, R14, 0x1 ;  /* 0x0000000e290e8211 */ /* 0x004fc800078208ff */
[----:B------:R-:W-:-:S05]  /*17b50*/  @!P0 LEA.HI.X R15, R41, R0, R42, 0x1, P1 ;  /* 0x00000000290f8211 */ /* 0x000fca00008f0c2a */
[----:B------:R3:W-:Y:S04]  /*17b60*/  @!P0 ST.E.128 desc[UR40][R14.64], RZ ;  /* 0x000000ff0e008985 */ /* 0x0007e8000c101d28 */
.L_x_13667:
[----:B------:R-:W-:Y:S05]  /*17b70*/  BSYNC B0 ;  /* 0x0000000000007941 */ /* 0x000fea0003800000 */
.L_x_13662:
[----:B------:R-:W-:Y:S02]  /*17b80*/  ULDC UR4, c[0x0][0xc3c] ;  /* 0x00030f0000047ab9 */ /* 0x000fe40000000800 */
[----:B-1----:R-:W-:-:S13]  /*17b90*/  ISETP.GE.AND P0, PT, R31, UR4, PT ;  /* 0x000000041f007c0c */ /* 0x002fda000bf06270 */
[----:B------:R-:W-:Y:S05]  /*17ba0*/  @!P0 BRA `(.L_x_13676) ;  /* 0xfffffe9400208947 */ /* 0x000fea000383ffff */
[----:B------:R-:W-:Y:S05]  /*17bb0*/  BRA `(.L_x_13474) ;  /* 0x0000007800a47947 */ /* 0x000fea0003800000 */
.L_x_13472:
        /* <DEDUP_REMOVED lines=13> */
[----:B------:R-:W1:Y:S01]  /*17c90*/  LDS.128 R24, [UR4+0x168d0] ;  /* 0x0168d004ff187984 */ /* 0x000e620008000c00 */
[----:B------:R-:W-:Y:S06]  /*17ca0*/  BAR.ARV 0x4, 0x200 ;  /* 0x0108000000007b1d */ /* 0x000fec0000002000 */
[----:B------:R-:W-:Y:S05]  /*17cb0*/  BRA `(.L_x_13678) ;  /* 0x0000000c008c7947 */ /* 0x000fea0003800000 */
.L_x_13677:
        /* <DEDUP_REMOVED lines=44> */
.L_x_13681:
        /* <DEDUP_REMOVED lines=37> */
.L_x_13679:
        /* <DEDUP_REMOVED lines=13> */
.L_x_13682:
        /* <DEDUP_REMOVED lines=61> */
.L_x_13683:
        /* <DEDUP_REMOVED lines=60> */
.L_x_13684:
[----:B------:R-:W-:-:S05]  /*18a30*/  LOP3.LUT R2, RZ, R2, RZ, 0x33, !PT ;  /* 0x00000002ff027212 */ /* 0x000fca00078e33ff */
[----:B------:R-:W-:Y:S01]  /*18a40*/  IMAD.IADD R25, R25, 0x1, R2 ;  /* 0x0000000119197824 */ /* 0x000fe200078e0202 */
[----:B------:R-:W-:Y:S06]  /*18a50*/  BRA `(.L_x_13685) ;  /* 0x00000000000c7947 */ /* 0x000fec0003800000 */
.L_x_13680:
[----:B------:R-:W-:Y:S02]  /*18a60*/  IMAD.MOV.U32 R25, RZ, RZ, RZ ;  /* 0x000000ffff197224 */ /* 0x000fe400078e00ff */
[----:B------:R-:W-:Y:S02]  /*18a70*/  IMAD.U32 R24, RZ, RZ, UR6 ;  /* 0x00000006ff187e24 */ /* 0x000fe4000f8e00ff */
[----:B------:R-:W-:-:S07]  /*18a80*/  IMAD.MOV.U32 R26, RZ, RZ, RZ ;  /* 0x000000ffff1a7224 */ /* 0x000fce00078e00ff */
.L_x_13685:
[----:B------:R-:W-:-:S13]  /*18a90*/  ISETP.NE.AND P0, PT, R0, RZ, PT ;  /* 0x000000ff0000720c */ /* 0x000fda0003f05270 */
[----:B------:R-:W0:Y:S01]  /*18aa0*/  @!P0 S2R R3, SR_CgaCtaId ;  /* 0x0000000000038919 */ /* 0x000e220000008800 */
[----:B------:R-:W-:-:S04]  /*18ab0*/  @!P0 MOV R0, 0x400 ;  /* 0x0000040000008802 */ /* 0x000fc80000000f00 */
[----:B0-----:R-:W-:-:S05]  /*18ac0*/  @!P0 LEA R0, R3, R0, 0x18 ;  /* 0x0000000003008211 */ /* 0x001fca00078ec0ff */
[----:B------:R0:W-:Y:S01]  /*18ad0*/  @!P0 STS.128 [R0+0x168d0], R24 ;  /* 0x0168d01800008388 */ /* 0x0001e20000000c00 */
[----:B------:R-:W-:Y:S06]  /*18ae0*/  BAR.ARV 0x5, 0x200 ;  /* 0x0148000000007b1d */ /* 0x000fec0000002000 */
.L_x_13678:
        /* <DEDUP_REMOVED lines=25> */
[----:B------:R0:W-:Y:S02]  /*18c80*/  STL [R1], R0 ;  /* 0x0000000001007387 */ /* 0x0001e40000100800 */
[----:B------:R-:W-:Y:S01]  /*18c90*/  LOP3.LUT R2, R2, 0x200, R3, 0xf8, !PT ;  /* 0x0000020002027812 */ /* 0x000fe200078ef803 */
[----:B------:R-:W-:-:S05]  /*18ca0*/  IMAD.SHL.U32 R3, R5, 0x10, RZ ;  /* 0x0000001005037824 */ /* 0x000fca00078e00ff */
[----:B------:R-:W-:Y:S01]  /*18cb0*/  LOP3.LUT R3, R4, 0x70, R3, 0xf8, !PT ;  /* 0x0000007004037812 */ /* 0x000fe200078ef803 */
[----:B0-----:R-:W-:-:S05]  /*18cc0*/  IMAD R0, R2, 0x2, R17 ;  /* 0x0000000202007824 */ /* 0x001fca00078e0211 */
[----:B------:R0:W-:Y:S02]  /*18cd0*/  STL [R1+0xc], R0 ;  /* 0x00000c0001007387 */ /* 0x0001e40000100800 */
.L_x_13828:
[----:B------:R-:W-:Y:S05]  /*18ce0*/  YIELD ;  /* 0x0000000000007946 */ /* 0x000fea0003800000 */
[----:B------:R-:W-:Y:S01]  /*18cf0*/  ULDC.64 UR4, c[0x0][0xa28] ;  /* 0x00028a0000047ab9 */ /* 0x000fe20000000a00 */
[----:B------:R-:W-:Y:S02]  /*18d00*/  CS2R R6, SRZ ;  /* 0x0000000000067805 */ /* 0x000fe4000001ff00 */
[----:B------:R-:W-:Y:S01]  /*18d10*/  ISETP.NE.U32.AND P0, PT, RZ, UR4, PT ;  /* 0x00000004ff007c0c */ /* 0x000fe2000bf05070 */
[----:B-1----:R-:W1:Y:S01]  /*18d20*/  LDC.64 R10, c[0x0][0xa00] ;  /* 0x00028000ff0a7b82 */ /* 0x002e620000000a00 */
[----:B0-----:R-:W-:Y:S01]  /*18d30*/  IMAD.MOV.U32 R0, RZ, RZ, RZ ;  /* 0x000000ffff007224 */ /* 0x001fe200078e00ff */
[----:B------:R-:W-:Y:S01]  /*18d40*/  ULDC.64 UR6, c[0x0][0xa08] ;  /* 0x0002820000067ab9 */ /* 0x000fe20000000a00 */
[----:B------:R-:W-:Y:S01]  /*18d50*/  ISETP.NE.AND.EX P0, PT, RZ, UR5, PT, P0 ;  /* 0x00000005ff007c0c */ /* 0x000fe2000bf05300 */
[----:B------:R-:W-:Y:S01]  /*18d60*/  ULDC.64 UR4, c[0x0][0xa18] ;  /* 0x0002860000047ab9 */ /* 0x000fe20000000a00 */
[----:B------:R-:W-:-:S03]  /*18d70*/  ULDC.64 UR8, c[0x0][0xa10] ;  /* 0x0002840000087ab9 */ /* 0x000fc60000000a00 */
[----:B------:R-:W0:Y:S08]  /*18d80*/  LDC.64 R4, c[0x0][0xa08] ;  /* 0x00028200ff047b82 */ /* 0x000e300000000a00 */
[----:B------:R-:W2:Y:S02]  /*18d90*/  @P0 LDC.64 R2, c[0x0][0xa28] ;  /* 0x00028a00ff020b82 */ /* 0x000ea40000000a00 */
[----:B--2---:R-:W-:-:S05]  /*18da0*/  @P0 IMAD.WIDE R2, R27, 0x4, R2 ;  /* 0x000000041b020825 */ /* 0x004fca00078e0202 */
[----:B------:R2:W5:Y:S01]  /*18db0*/  @P0 LDG.E R7, desc[UR40][R2.64] ;  /* 0x0000002802070981 */ /* 0x000562000c1e1900 */
[----:B------:R-:W-:Y:S01]  /*18dc0*/  ISETP.NE.U32.AND P0, PT, RZ, UR4, PT ;  /* 0x00000004ff007c0c */ /* 0x000fe2000bf05070 */
[C---:B-1----:R-:W-:Y:S01]  /*18dd0*/  IMAD.WIDE R10, R27.reuse, 0x4, R10 ;  /* 0x000000041b0a7825 */ /* 0x042fe200078e020a */
[----:B------:R-:W-:Y:S02]  /*18de0*/  ISETP.NE.U32.AND P2, PT, RZ, UR6, PT ;  /* 0x00000006ff007c0c */ /* 0x000fe4000bf45070 */
[----:B------:R-:W-:Y:S01]  /*18df0*/  ISETP.NE.AND.EX P0, PT, RZ, UR5, PT, P0 ;  /* 0x00000005ff007c0c */ /* 0x000fe2000bf05300 */
[----:B------:R-:W-:Y:S01]  /*18e00*/  ULDC.64 UR4, c[0x0][0xa00] ;  /* 0x0002800000047ab9 */ /* 0x000fe20000000a00 */
[----:B------:R-:W-:Y:S01]  /*18e10*/  ISETP.NE.U32.AND P4, PT, RZ, UR8, PT ;  /* 0x00000008ff007c0c */ /* 0x000fe2000bf85070 */
[----:B------:R-:W-:Y:S01]  /*18e20*/  IMAD.MOV.U32 R12, RZ, RZ, RZ ;  /* 0x000000ffff0c7224 */ /* 0x000fe200078e00ff */
[----:B------:R-:W-:Y:S01]  /*18e30*/  ISETP.NE.U32.AND P1, PT, RZ, UR4, PT ;  /* 0x00000004ff007c0c */ /* 0x000fe2000bf25070 */
[----:B--2---:R-:W1:Y:S01]  /*18e40*/  LDC.64 R2, c[0x0][0xa10] ;  /* 0x00028400ff027b82 */ /* 0x004e620000000a00 */
[----:B0-----:R-:W-:-:S02]  /*18e50*/  IMAD.WIDE R4, R27, 0x4, R4 ;  /* 0x000000041b047825 */ /* 0x001fc400078e0204 */
[----:B------:R-:W-:-:S05]  /*18e60*/  ISETP.NE.AND.EX P3, PT, RZ, UR5, PT, P1 ;  /* 0x00000005ff007c0c */ /* 0x000fca000bf65310 */
[----:B------:R-:W0:Y:S01]  /*18e70*/  @P0 LDC.64 R8, c[0x0][0xa18] ;  /* 0x00028600ff080b82 */ /* 0x000e220000000a00 */
[----:B------:R-:W-:Y:S01]  /*18e80*/  ULDC UR4, c[0x0][0x288] ;  /* 0x0000a20000047ab9 */ /* 0x000fe20000000800 */
[----:B------:R-:W-:Y:S02]  /*18e90*/  ISETP.NE.AND.EX P1, PT, RZ, UR7, PT, P2 ;  /* 0x00000007ff007c0c */ /* 0x000fe4000bf25320 */
[----:B------:R-:W-:-:S04]  /*18ea0*/  ISETP.NE.AND.EX P2, PT, RZ, UR9, PT, P4 ;  /* 0x00000009ff007c0c */ /* 0x000fc8000bf45340 */
[----:B------:R-:W2:Y:S07]  /*18eb0*/  @P3 LDG.E R0, desc[UR40][R10.64] ;  /* 0x000000280a003981 */ /* 0x000eae000c1e1900 */
[----:B------:R-:W5:Y:S01]  /*18ec0*/  @P1 LDG.E R12, desc[UR40][R4.64] ;  /* 0x00000028040c1981 */ /* 0x000f62000c1e1900 */
[----:B-1----:R-:W-:-:S05]  /*18ed0*/  IMAD.WIDE R2, R27, 0x4, R2 ;  /* 0x000000041b027825 */ /* 0x002fca00078e0202 */
[----:B------:R-:W5:Y:S01]  /*18ee0*/  @P2 LDG.E R6, desc[UR40][R2.64] ;  /* 0x0000002802062981 */ /* 0x000f62000c1e1900 */
[----:B0-----:R-:W-:-:S03]  /*18ef0*/  @P0 IMAD.WIDE R8, R27, 0x4, R8 ;  /* 0x000000041b080825 */ /* 0x001fc600078e0208 */
        /* <DEDUP_REMOVED lines=15> */
[----:B---3--:R-:W-:Y:S06]  /*18ff0*/  @P0 BRA `(.L_x_13687) ;  /* 0x0000000000140947 */ /* 0x008fec0003800000 */
[----:B------:R-:W-:Y:S05]  /*19000*/  @!P3 BRA `(.L_x_13687) ;  /* 0x000000000010b947 */ /* 0x000fea0003800000 */
[----:B0-----:R-:W2:Y:S04]  /*19010*/  LDG.E R0, desc[UR40][R10.64] ;  /* 0x000000280a007981 */ /* 0x001ea8000c1e1900 */
[----:B------:R-:W2:Y:S02]  /*19020*/  LDG.E R10, desc[UR40][R10.64+0x4] ;  /* 0x000004280a0a7981 */ /* 0x000ea4000c1e1900 */
[----:B--2---:R-:W-:-:S05]  /*19030*/  IMAD.IADD R13, R10, 0x1, -R0 ;  /* 0x000000010a0d7824 */ /* 0x004fca00078e0a00 */
[----:B------:R1:W-:Y:S02]  /*19040*/  STL [R1+0x18], R13 ;  /* 0x0000180d01007387 */ /* 0x0003e40000100800 */
.L_x_13687:
        /* <DEDUP_REMOVED lines=14> */
.L_x_13688:
[----:B------:R-:W-:Y:S05]  /*19130*/  @!P1 BRA `(.L_x_13689) ;  /* 0x00000000000c9947 */ /* 0x000fea0003800000 */
[----:B------:R-:W2:Y:S04]  /*19140*/  LDG.E R9, desc[UR40][R4.64] ;  /* 0x0000002804097981 */ /* 0x000ea8000c1e1900 */
[----:B------:R-:W2:Y:S02]  /*19150*/  LDG.E R4, desc[UR40][R4.64+0x4] ;  /* 0x0000042804047981 */ /* 0x000ea4000c1e1900 */
[----:B--2---:R-:W-:-:S07]  /*19160*/  IMAD.IADD R9, R4, 0x1, -R9 ;  /* 0x0000000104097824 */ /* 0x004fce00078e0a09 */
.L_x_13689:
        /* <DEDUP_REMOVED lines=36> */
.L_x_13692:
[----:B------:R-:W-:-:S13]  /*193b0*/  ISETP.NE.AND P0, PT, R3, 0x1, PT ;  /* 0x000000010300780c */ /* 0x000fda0003f05270 */
[----:B------:R-:W0:Y:S02]  /*193c0*/  @P0 LDC.64 R4, c[0x0][0x9e8] ;  /* 0x00027a00ff040b82 */ /* 0x000e240000000a00 */
[----:B0-----:R-:W-:-:S05]  /*193d0*/  @P0 IMAD.HI.U32 R4, R11, R4, RZ ;  /* 0x000000040b040227 */ /* 0x001fca00078e00ff */
[----:B------:R-:W-:-:S07]  /*193e0*/  @P0 SHF.R.U32.HI R11, RZ, R5, R4 ;  /* 0x00000005ff0b0219 */ /* 0x000fce0000011604 */
.L_x_13693:
[----:B------:R-:W-:Y:S05]  /*193f0*/  BSYNC B0 ;  /* 0x0000000000007941 */ /* 0x000fea0003800000 */
.L_x_13691:
[----:B------:R-:W-:-:S05]  /*19400*/  IMAD R11, R11, R3, R3 ;  /* 0x000000030b0b7224 */ /* 0x000fca00078e0203 */
[----:B------:R-:W-:-:S07]  /*19410*/  VIMNMX R2, R2, R11, PT ;  /* 0x0000000b02027248 */ /* 0x000fce0003fe0100 */
.L_x_13690:
        /* <DEDUP_REMOVED lines=25> */
.L_x_13696:
[----:B------:R-:W-:-:S13]  /*195b0*/  ISETP.NE.AND P0, PT, R3, 0x1, PT ;  /* 0x000000010300780c */ /* 0x000fda0003f05270 */
[----:B------:R-:W0:Y:S02]  /*195c0*/  @P0 LDC.64 R4, c[0x0][0x9e8] ;  /* 0x00027a00ff040b82 */ /* 0x000e240000000a00 */
[----:B0-----:R-:W-:-:S05]  /*195d0*/  @P0 IMAD.HI.U32 R4, R11, R4, RZ ;  /* 0x000000040b040227 */ /* 0x001fca00078e00ff */
[----:B------:R-:W-:-:S07]  /*195e0*/  @P0 SHF.R.U32.HI R11, RZ, R5, R4 ;  /* 0x00000005ff0b0219 */ /* 0x000fce0000011604 */
.L_x_13697:
[----:B------:R-:W-:Y:S05]  /*195f0*/  BSYNC B0 ;  /* 0x0000000000007941 */ /* 0x000fea0003800000 */
.L_x_13695:
[----:B------:R-:W-:-:S05]  /*19600*/  IMAD R3, R11, R3, RZ ;  /* 0x000000030b037224 */ /* 0x000fca00078e02ff */
[----:B------:R-:W-:-:S07]  /*19610*/  VIMNMX R2, R2, R3, !PT ;  /* 0x0000000302027248 */ /* 0x000fce0007fe0100 */
.L_x_13694:
        /* <DEDUP_REMOVED lines=40> */
.L_x_13699:
[----:B------:R-:W-:Y:S05]  /*198a0*/  BSYNC B0 ;  /* 0x0000000000007941 */ /* 0x000fea0003800000 */
.L_x_13698:
[-C--:B------:R-:W-:Y:S01]  /*198b0*/  IMAD R4, R14, R13.reuse, R4 ;  /* 0x0000000d0e047224 */ /* 0x080fe200078e0204 */
[----:B------:R-:W-:Y:S04]  /*198c0*/  BSSY B0, `(.L_x_13700) ;  /* 0x00000dc000007945 */ /* 0x000fe80003800000 */
        /* <DEDUP_REMOVED lines=11> */
[----:B------:R-:W-:Y:S02]  /*19980*/  @P0 SHF.R.S32.HI R3, RZ, 0x7, R2 ;  /* 0x00000007ff030819 */ /* 0x000fe40000011402 */
[----:B------:R-:W-:Y:S02]  /*19990*/  PLOP3.LUT P0, PT, PT, PT, PT, 0x80, 0x0 ;  /* 0x000000000000781c */ /* 0x000fe40003f0f070 */
        /* <DEDUP_REMOVED lines=9> */
.L_x_13897:
[----:B-1----:R-:W-:Y:S02]  /*19a30*/  ISETP.NE.AND P0, PT, R14, RZ, PT ;  /* 0x000000ff0e00720c */ /* 0x002fe40003f05270 */
[----:B------:R-:W-:-:S11]  /*19a40*/  PLOP3.LUT P6, PT, PT, PT, PT, 0x8, 0x0 ;  /* 0x000000000000781c */ /* 0x000fd60003fce170 */
[----:B------:R-:W-:Y:S05]  /*19a50*/  @P0 BRA `(.L_x_13703) ;  /* 0x00000000000c0947 */ /* 0x000fea0003800000 */
[----:B------:R-:W-:-:S03]  /*19a60*/  UMOV UR4, 0xffffffff ;  /* 0xffffffff00047882 */ /* 0x000fc60000000000 */
[----:B------:R-:W-:Y:S05]  /*19a70*/  BRA.DIV UR4, `(.L_x_13704) ;  /* 0x0000007604687947 */ /* 0x000fea000b800000 */
[----:B------:R-:W-:-:S13]  /*19a80*/  ELECT P6, URZ, PT ;  /* 0x00000000003f782f */ /* 0x000fda00038c0000 */
.L_x_13703:
        /* <DEDUP_REMOVED lines=9> */
.L_x_13900:
[----:B------:R-:W-:Y:S05]  /*19b20*/  BSYNC B1 ;  /* 0x0000000000017941 */ /* 0x000fea0003800000 */
.L_x_13705:
[----:B------:R-:W-:Y:S04]  /*19b30*/  BSSY B1, `(.L_x_13707) ;  /* 0x0000050000017945 */ /* 0x000fe80003800000 */
[----:B------:R-:W-:Y:S05]  /*19b40*/  @!P6 BRA `(.L_x_13708) ;  /* 0x000000040038e947 */ /* 0x000fea0003800000 */
        /* <DEDUP_REMOVED lines=9> */
.L_x_13901:
[----:B------:R-:W-:Y:S05]  /*19be0*/  BSYNC B2 ;  /* 0x0000000000027941 */ /* 0x000fea0003800000 */
.L_x_13709:
[----:B------:R-:W-:Y:S04]  /*19bf0*/  BSSY B2, `(.L_x_13711) ;  /* 0x0000009000027945 */ /* 0x000fe80003800000 */
[----:B------:R-:W-:Y:S05]  /*19c00*/  @P1 BRA `(.L_x_13712) ;  /* 0x00000000001c1947 */ /* 0x000fea0003800000 */
[----:B------:R-:W1:Y:S02]  /*19c10*/  S2R R8, SR_TID.X ;  /* 0x0000000000087919 */ /* 0x000e640000002100 */
[----:B-1----:R-:W-:Y:S01]  /*19c20*/  LOP3.LUT R10, R8, 0x1f, RZ, 0xc0, !PT ;  /* 0x0000001f080a7812 */ /* 0x002fe200078ec0ff */
[----:B------:R-:W-:-:S03]  /*19c30*/  IMAD.MOV.U32 R8, RZ, RZ, 0x4000 ;  /* 0x00004000ff087424 */ /* 0x000fc600078e00ff */
[----:B------:R-:W-:Y:S01]  /*19c40*/  ISETP.NE.AND P0, PT, R10, RZ, PT ;  /* 0x000000ff0a00720c */ /* 0x000fe20003f05270 */
[----:B------:R1:W-:-:S12]  /*19c50*/  SYNCS.ARRIVE.TRANS64 RZ, [R5+URZ+0x16890], R8 ;  /* 0x0168900805ff79a7 */ /* 0x0003d8000800003f */
[----:B-1----:R-:W-:Y:S05]  /*19c60*/  @!P0 BRA `(.L_x_13712) ;  /* 0x0000000000048947 */ /* 0x002fea0003800000 */
[----:B------:R-:W-:Y:S01]  /*19c70*/  BPT.TRAP 0x1 ;  /* 0x000000040000795c */ /* 0x000fe20000300000 */
.L_x_13712:
[----:B------:R-:W-:Y:S05]  /*19c80*/  BSYNC B2 ;  /* 0x0000000000027941 */ /* 0x000fea0003800000 */
.L_x_13711:
        /* <DEDUP_REMOVED lines=10> */
[----:B------:R-:W-:Y:S01]  /*19d30*/  IMAD.SHL.U32 R11, R29, 0x2000, RZ ;  /* 0x000020001d0b7824 */ /* 0x000fe200078e00ff */
[----:B------:R-:W-:Y:S01]  /*19d40*/  UMOV UR7, 0x12f00000 ;  /* 0x12f0000000077882 */ /* 0x000fe20000000000 */
[----:B------:R-:W-:-:S08]  /*19d50*/  VIADD R12, R5, 0x16890 ;  /* 0x00016890050c7836 */ /* 0x000fd00000000000 */
.L_x_13713:
        /* <DEDUP_REMOVED lines=13> */
.L_x_13902:
[----:B------:R-:W-:Y:S05]  /*19e30*/  BSYNC B2 ;  /* 0x0000000000027941 */ /* 0x000fea0003800000 */
.L_x_13714:
        /* <DEDUP_REMOVED lines=11> */
.L_x_13717:
[----:B------:R-:W-:Y:S05]  /*19ef0*/  BSYNC B2 ;  /* 0x0000000000027941 */ /* 0x000fea0003800000 */
.L_x_13716:
[----:B------:R-:W-:Y:S01]  /*19f00*/  R2UR UR10, R13 ;  /* 0x000000000d0a72ca */ /* 0x000fe200000e0000 */
[----:B------:R-:W-:Y:S01]  /*19f10*/  IMAD R11, R11, 0x2, R17 ;  /* 0x000000020b0b7824 */ /* 0x000fe200078e0211 */
[----:B------:R-:W-:Y:S01]  /*19f20*/  R2UR UR6, R14 ;  /* 0x000000000e0672ca */ /* 0x000fe200000e0000 */
[----:B------:R-:W-:Y:S01]  /*19f30*/  UIADD3 UR4, UP0, UR38, 0x670, URZ ;  /* 0x0000067026047890 */ /* 0x000fe2000ff1e03f */
[----:B------:R-:W-:Y:S01]  /*19f40*/  R2UR UR7, R15 ;  /* 0x000000000f0772ca */ /* 0x000fe200000e0000 */
[----:B01----:R-:W-:Y:S01]  /*19f50*/  VIADD R5, R5, 0x168b0 ;  /* 0x000168b005057836 */ /* 0x003fe20000000000 */
[----:B------:R-:W-:Y:S01]  /*19f60*/  PLOP3.LUT P0, PT, PT, PT, PT, 0x80, 0x0 ;  /* 0x000000000000781c */ /* 0x000fe20003f0f070 */
[----:B------:R-:W-:Y:S01]  /*19f70*/  VIADD R11, R11, 0x400 ;  /* 0x000004000b0b7836 */ /* 0x000fe20000000000 */
[----:B------:R-:W-:-:S12]  /*19f80*/  UIADD3.X UR5, URZ, UR39, URZ, UP0, !UPT ;  /* 0x000000273f057290 */ /* 0x000fd800087fe43f */
.L_x_13718:
        /* <DEDUP_REMOVED lines=10> */
.L_x_13708:
[----:B------:R-:W-:Y:S05]  /*1a030*/  BSYNC B1 ;  /* 0x0000000000017941 */ /* 0x000fea0003800000 */
.L_x_13707:
[----:B------:R-:W2:Y:S01]  /*1a040*/  LDL.LU R7, [R1] ;  /* 0x0000000001077983 */ /* 0x000ea20000300800 */
[----:B------:R-:W-:Y:S01]  /*1a050*/  VIADD R29, R29, 0x1 ;  /* 0x000000011d1d7836 */ /* 0x000fe20000000000 */
[----:B------:R-:W-:Y:S01]  /*1a060*/  PLOP3.LUT P0, PT, PT, PT, PT, 0x8, 0x0 ;  /* 0x000000000000781c */ /* 0x000fe20003f0e170 */
[----:B------:R-:W-:-:S03]  /*1a070*/  VIADD R3, R3, 0xfffffffe ;  /* 0xfffffffe03037836 */ /* 0x000fc60000000000 */
[----:B------:R-:W-:Y:S02]  /*1a080*/  ISETP.NE.AND P1, PT, R29, 0x2, PT ;  /* 0x000000021d00780c */ /* 0x000fe40003f25270 */
[----:B------:R-:W-:Y:S02]  /*1a090*/  ISETP.GE.AND P2, PT, R3, R4, PT ;  /* 0x000000040300720c */ /* 0x000fe40003f46270 */
[----:B0-----:R-:W-:Y:S02]  /*1a0a0*/  SEL R5, RZ, 0x1, P1 ;  /* 0x00000001ff057807 */ /* 0x001fe40000800000 */
[----:B------:R-:W-:Y:S02]  /*1a0b0*/  SEL R29, R29, RZ, P1 ;  /* 0x000000ff1d1d7207 */ /* 0x000fe40000800000 */
[----:B--2---:R-:W-:-:S05]  /*1a0c0*/  LOP3.LUT R7, R7, R5, RZ, 0x3c, !PT ;  /* 0x0000000507077212 */ /* 0x004fca00078e3cff */
[----:B------:R0:W-:Y:S02]  /*1a0d0*/  STL [R1], R7 ;  /* 0x0000000701007387 */ /* 0x0001e40000100800 */
[----:B------:R-:W-:Y:S05]  /*1a0e0*/  @!P2 BRA `(.L_x_13701) ;  /* 0x000000040064a947 */ /* 0x000fea0003800000 */
.L_x_13731:
[----:B------:R-:W-:Y:S05]  /*1a0f0*/  YIELD ;  /* 0x0000000000007946 */ /* 0x000fea0003800000 */
[----:B------:R-:W-:Y:S04]  /*1a100*/  BSSY B1, `(.L_x_13719) ;  /* 0x000004d000017945 */ /* 0x000fe80003800000 */
[----:B-1----:R-:W-:Y:S05]  /*1a110*/  @!P6 BRA `(.L_x_13720) ;  /* 0x00000004002ce947 */ /* 0x002fea0003800000 */
[----:B0-----:R-:W2:Y:S01]  /*1a120*/  LDL R7, [R1] ;  /* 0x0000000001077983 */ /* 0x001ea20000100800 */
[----:B------:R-:W0:Y:S02]  /*1a130*/  S2R R5, SR_TID.X ;  /* 0x0000000000057919 */ /* 0x000e240000002100 */
[----:B0-----:R-:W-:Y:S01]  /*1a140*/  LOP3.LUT R8, R5, 0x7f, RZ, 0xc0, !PT ;  /* 0x0000007f05087812 */ /* 0x001fe200078ec0ff */
[----:B------:R-:W-:Y:S01]  /*1a150*/  IMAD R5, R29, 0x8, R17 ;  /* 0x000000081d057824 */ /* 0x000fe200078e0211 */
[----:B------:R-:W-:Y:S02]  /*1a160*/  BSSY B2, `(.L_x_13721) ;  /* 0x0000005000027945 */ /* 0x000fe40003800000 */
[----:B------:R-:W-:Y:S02]  /*1a170*/  ISETP.NE.AND P2, PT, R8, RZ, PT ;  /* 0x000000ff0800720c */ /* 0x000fe40003f45270 */
[----:B--2---:R-:W-:-:S04]  /*1a180*/  SHF.L.U32 R7, R7, 0x1f, RZ ;  /* 0x0000001f07077819 */ /* 0x004fc800000006ff */
[----:B------:R-:W0:Y:S02]  /*1a190*/  SYNCS.PHASECHK.TRANS64.TRYWAIT P1, [R5+URZ+0x168a0], R7 ;  /* 0x0168a007050075a7 */ /* 0x000e24000802017f */
[----:B0-----:R-:W-:Y:S05]  /*1a1a0*/  @!P1 BRA `(.L_x_13722) ;  /* 0x0000006c00f89947 */ /* 0x001fea0003800000 */
.L_x_13903:
[----:B------:R-:W-:Y:S05]  /*1a1b0*/  BSYNC B2 ;  /* 0x0000000000027941 */ /* 0x000fea0003800000 */
.L_x_13721:
        /* <DEDUP_REMOVED lines=9> */
.L_x_13724:
[----:B------:R-:W-:Y:S05]  /*1a250*/  BSYNC B2 ;  /* 0x0000000000027941 */ /* 0x000fea0003800000 */
.L_x_13723:
        /* <DEDUP_REMOVED lines=10> */
[----:B------:R-:W-:-:S10]  /*1a300*/  UMOV UR7, 0x12f00000 ;  /* 0x12f0000000077882 */ /* 0x000fd40000000000 */
.L_x_13725:
        /* <DEDUP_REMOVED lines=13> */
.L_x_13904:
[----:B------:R-:W-:Y:S05]  /*1a3e0*/  BSYNC B2 ;  /* 0x0000000000027941 */ /* 0x000fea0003800000 */
.L_x_13726:
        /* <DEDUP_REMOVED lines=11> */
.L_x_13729:
[----:B------:R-:W-:Y:S05]  /*1a4a0*/  BSYNC B2 ;  /* 0x0000000000027941 */ /* 0x000fea0003800000 */
.L_x_13728:
        /* <DEDUP_REMOVED lines=8> */
.L_x_13730:
        /* <DEDUP_REMOVED lines=10> */
.L_x_13720:
[----:B------:R-:W-:Y:S05]  /*1a5d0*/  BSYNC B1 ;  /* 0x0000000000017941 */ /* 0x000fea0003800000 */
.L_x_13719:
[----:B0-----:R-:W2:Y:S01]  /*1a5e0*/  LDL.LU R7, [R1] ;  /* 0x0000000001077983 */ /* 0x001ea20000300800 */
[----:B------:R-:W-:Y:S01]  /*1a5f0*/  VIADD R29, R29, 0x1 ;  /* 0x000000011d1d7836 */ /* 0x000fe20000000000 */
[C---:B------:R-:W-:Y:S01]  /*1a600*/  ISETP.GT.AND P2, PT, R3.reuse, R4, PT ;  /* 0x000000040300720c */ /* 0x040fe20003f44270 */
[----:B------:R-:W-:-:S03]  /*1a610*/  VIADD R3, R3, 0xffffffff ;  /* 0xffffffff03037836 */ /* 0x000fc60000000000 */
[----:B------:R-:W-:-:S04]  /*1a620*/  ISETP.NE.AND P1, PT, R29, 0x2, PT ;  /* 0x000000021d00780c */ /* 0x000fc80003f25270 */
[----:B------:R-:W-:Y:S02]  /*1a630*/  SEL R5, RZ, 0x1, P1 ;  /* 0x00000001ff057807 */ /* 0x000fe40000800000 */
[----:B------:R-:W-:Y:S02]  /*1a640*/  SEL R29, R29, RZ, P1 ;  /* 0x000000ff1d1d7207 */ /* 0x000fe40000800000 */
[----:B--2---:R-:W-:-:S05]  /*1a650*/  LOP3.LUT R7, R7, R5, RZ, 0x3c, !PT ;  /* 0x0000000507077212 */ /* 0x004fca00078e3cff */
[----:B------:R1:W-:Y:S01]  /*1a660*/  STL [R1], R7 ;  /* 0x0000000701007387 */ /* 0x0003e20000100800 */
[----:B------:R-:W-:Y:S05]  /*1a670*/  @P2 BRA `(.L_x_13731) ;  /* 0xfffffff8009c2947 */ /* 0x000fea000383ffff */
.L_x_13701:
[----:B------:R-:W-:Y:S05]  /*1a680*/  BSYNC B0 ;  /* 0x0000000000007941 */ /* 0x000fea0003800000 */
.L_x_13700:
[----:B01----:R-:W2:Y:S01]  /*1a690*/  LDL R7, [R1+0x10] ;  /* 0x0000100001077983 */ /* 0x003ea20000100800 */
[----:B------:R-:W0:Y:S01]  /*1a6a0*/  LDC R2, c[0x0][0x448] ;  /* 0x00011200ff027b82 */ /* 0x000e220000000800 */
[----:B------:R-:W-:Y:S07]  /*1a6b0*/  @!P0 WARPSYNC.ALL ;  /* 0x0000000000008948 */ /* 0x000fee0003800000 */
[----:B------:R-:W-:Y:S01]  /*1a6c0*/  @!P0 BAR.SYNC.DEFER_BLOCKING 0xc, 0x200 ;  /* 0x0308000000008b1d */ /* 0x000fe20000010000 */
[----:B0-----:R-:W-:-:S13]  /*1a6d0*/  ISETP.NE.AND P1, PT, R2, 0x1, PT ;  /* 0x000000010200780c */ /* 0x001fda0003f25270 */
[----:B------:R-:W0:Y:S08]  /*1a6e0*/  @P1 LDC R4, c[0x0][0x44c] ;  /* 0x00011300ff041b82 */ /* 0x000e300000000800 */
[----:B------:R-:W1:Y:S01]  /*1a6f0*/  @P1 LDC R2, c[0x0][0x450] ;  /* 0x00011400ff021b82 */ /* 0x000e620000000800 */
[----:B--2---:R-:W-:-:S04]  /*1a700*/  VIADD R3, R7, 0xbf ;  /* 0x000000bf07037836 */ /* 0x004fc80000000000 */
[----:B0-----:R-:W-:-:S05]  /*1a710*/  @P1 IMAD.HI.U32 R4, R3, R4, RZ ;  /* 0x0000000403041227 */ /* 0x001fca00078e00ff */
[----:B-1----:R-:W-:-:S05]  /*1a720*/  @P1 SHF.R.U32.HI R3, RZ, R2, R4 ;  /* 0x00000002ff031219 */ /* 0x002fca0000011604 */
[----:B------:R-:W-:Y:S02]  /*1a730*/  IMAD.IADD R9, R9, 0x1, R3 ;  /* 0x0000000109097824 */ /* 0x000fe400078e0203 */
[----:B------:R-:W0:Y:S02]  /*1a740*/  LDC.64 R2, c[0x0][0x9e0] ;  /* 0x00027800ff027b82 */ /* 0x000e240000000a00 */
[----:B0-----:R-:W-:Y:S01]  /*1a750*/  ISETP.GE.AND P2, PT, R3, 0x1, PT ;  /* 0x000000010300780c */ /* 0x001fe20003f46270 */
        /* <DEDUP_REMOVED lines=13> */
.L_x_13734:
[----:B------:R-:W-:-:S13]  /*1a830*/  ISETP.NE.AND P0, PT, R3, 0x1, PT ;  /* 0x000000010300780c */ /* 0x000fda0003f05270 */
[----:B------:R-:W0:Y:S02]  /*1a840*/  @P0 LDC.64 R4, c[0x0][0x9e8] ;  /* 0x00027a00ff040b82 */ /* 0x000e240000000a00 */
[----:B0-----:R-:W-:-:S05]  /*1a850*/  @P0 IMAD.HI.U32 R4, R6, R4, RZ ;  /* 0x0000000406040227 */ /* 0x001fca00078e00ff */
[----:B------:R-:W-:-:S07]  /*1a860*/  @P0 SHF.R.U32.HI R6, RZ, R5, R4 ;  /* 0x00000005ff060219 */ /* 0x000fce0000011604 */
.L_x_13735:
[----:B------:R-:W-:Y:S05]  /*1a870*/  BSYNC B0 ;  /* 0x0000000000007941 */ /* 0x000fea0003800000 */
.L_x_13733:
[----:B------:R-:W-:-:S05]  /*1a880*/  IMAD R5, R6, R3, R3 ;  /* 0x0000000306057224 */ /* 0x000fca00078e0203 */
[----:B------:R-:W-:-:S07]  /*1a890*/  VIMNMX R2, R2, R5, PT ;  /* 0x0000000502027248 */ /* 0x000fce0003fe0100 */
.L_x_13732:
[----:B------:R-:W2:Y:S01]  /*1a8a0*/  LDL R8, [R1+0x44] ;  /* 0x0000440001087983 */ /* 0x000ea20000100800 */
[----:B------:R-:W0:Y:S01]  /*1a8b0*/  @P1 LDC R5, c[0x0][0x44c] ;  /* 0x00011300ff051b82 */ /* 0x000e220000000800 */
[----:B------:R-:W-:Y:S01]  /*1a8c0*/  VIADD R2, R2, 0x7f ;  /* 0x0000007f02027836 */ /* 0x000fe20000000000 */
[----:B------:R-:W-:Y:S01]  /*1a8d0*/  ULDC UR4, c[0x0][0x9dc] ;  /* 0x0002770000047ab9 */ /* 0x000fe20000000800 */
[----:B------:R-:W-:-:S05]  /*1a8e0*/  IMAD.MOV.U32 R6, RZ, RZ, R7 ;  /* 0x000000ffff067224 */ /* 0x000fca00078e0007 */
[----:B------:R-:W1:Y:S01]  /*1a8f0*/  @P1 LDC R4, c[0x0][0x450] ;  /* 0x00011400ff041b82 */ /* 0x000e620000000800 */
[----:B0-----:R-:W-:-:S05]  /*1a900*/  @P1 IMAD.HI.U32 R5, R7, R5, RZ ;  /* 0x0000000507051227 */ /* 0x001fca00078e00ff */
[----:B-1----:R-:W-:Y:S02]  /*1a910*/  @P1 SHF.R.U32.HI R6, RZ, R4, R5 ;  /* 0x00000004ff061219 */ /* 0x002fe40000011605 */
[----:B------:R-:W-:-:S03]  /*1a920*/  SHF.R.S32.HI R5, RZ, 0x1f, R2 ;  /* 0x0000001fff057819 */ /* 0x000fc60000011402 */
[----:B------:R-:W-:Y:S01]  /*1a930*/  IMAD.IADD R7, R19, 0x1, R6 ;  /* 0x0000000113077824 */ /* 0x000fe200078e0206 */
[----:B------:R-:W-:-:S03]  /*1a940*/  LEA.HI R5, R5, R2, RZ, 0x7 ;  /* 0x0000000205057211 */ /* 0x000fc600078f38ff */
[----:B------:R-:W-:Y:S01]  /*1a950*/  VIADD R2, R7, -UR4 ;  /* 0x8000000407027c36 */ /* 0x000fe20008000000 */
[----:B------:R-:W-:-:S05]  /*1a960*/  SHF.R.S32.HI R9, RZ, 0x7, R5 ;  /* 0x00000007ff097819 */ /* 0x000fca0000011405 */
[----:B------:R0:W-:Y:S01]  /*1a970*/  STL [R1+0x48], R9 ;  /* 0x0000480901007387 */ /* 0x0001e20000100800 */
[----:B--2---:R-:W-:Y:S01]  /*1a980*/  VIMNMX R6, R8, R9, PT ;  /* 0x0000000908067248 */ /* 0x004fe20003fe0100 */
[----:B0-----:R-:W-:Y:S06]  /*1a990*/  @!P2 BRA `(.L_x_13736) ;  /* 0x000000000044a947 */ /* 0x001fec0003800000 */
        /* <DEDUP_REMOVED lines=10> */
.L_x_13738:
[----:B------:R-:W-:-:S13]  /*1aa40*/  ISETP.NE.AND P0, PT, R3, 0x1, PT ;  /* 0x000000010300780c */ /* 0x000fda0003f05270 */
[----:B------:R-:W0:Y:S02]  /*1aa50*/  @P0 LDC.64 R4, c[0x0][0x9e8] ;  /* 0x00027a00ff040b82 */ /* 0x000e240000000a00 */
[----:B0-----:R-:W-:-:S05]  /*1aa60*/  @P0 IMAD.HI.U32 R4, R7, R4, RZ ;  /* 0x0000000407040227 */ /* 0x001fca00078e00ff */
[----:B------:R-:W-:-:S07]  /*1aa70*/  @P0 SHF.R.U32.HI R7, RZ, R5, R4 ;  /* 0x00000005ff070219 */ /* 0x000fce0000011604 */
.L_x_13739:
[----:B------:R-:W-:Y:S05]  /*1aa80*/  BSYNC B0 ;  /* 0x0000000000007941 */ /* 0x000fea0003800000 */
.L_x_13737:
[----:B------:R-:W-:-:S05]  /*1aa90*/  IMAD R3, R7, R3, RZ ;  /* 0x0000000307037224 */ /* 0x000fca00078e02ff */
[----:B------:R-:W-:-:S07]  /*1aaa0*/  VIMNMX R2, R2, R3, !PT ;  /* 0x0000000302027248 */ /* 0x000fce0007fe0100 */
.L_x_13736:
[----:B------:R-:W-:Y:S01]  /*1aab0*/  SHF.R.S32.HI R3, RZ, 0x1f, R2 ;  /* 0x0000001fff037819 */ /* 0x000fe20000011402 */
[----:B------:R-:W-:Y:S01]  /*1aac0*/  BSSY B0, `(.L_x_13740) ;  /* 0x0000025000007945 */ /* 0x000fe20003800000 */
[----:B------:R-:W-:Y:S02]  /*1aad0*/  ISETP.NE.AND P1, PT, R0, RZ, PT ;  /* 0x000000ff0000720c */ /* 0x000fe40003f25270 */
[----:B------:R-:W-:-:S04]  /*1aae0*/  LEA.HI R3, R3, R2, RZ, 0x7 ;  /* 0x0000000203037211 */ /* 0x000fc800078f38ff */
[----:B------:R-:W-:-:S04]  /*1aaf0*/  SHF.R.S32.HI R3, RZ, 0x7, R3 ;  /* 0x00000007ff037819 */ /* 0x000fc80000011403 */
[----:B------:R-:W-:-:S03]  /*1ab00*/  VIMNMX R8, RZ, R3, !PT ;  /* 0x00000003ff087248 */ /* 0x000fc60007fe0100 */
[----:B------:R-:W0:Y:S01]  /*1ab10*/  @!P1 LDC R0, c[0x0][0x9f0] ;  /* 0x00027c00ff009b82 */ /* 0x000e220000000800 */
[----:B------:R-:W-:Y:S01]  /*1ab20*/  ISETP.GT.AND P0, PT, R6, R8, PT ;  /* 0x000000080600720c */ /* 0x000fe20003f04270 */
[----:B------:R1:W-:Y:S04]  /*1ab30*/  STL [R1+0x20], R8 ;  /* 0x0000200801007387 */ /* 0x0003e80000100800 */
[----:B------:R1:W-:Y:S08]  /*1ab40*/  STL [R1+0x24], RZ ;  /* 0x000024ff01007387 */ /* 0x0003f00000100800 */
[----:B-1----:R-:W-:Y:S05]  /*1ab50*/  @!P0 BRA `(.L_x_13741) ;  /* 0x00000000006c8947 */ /* 0x002fea0003800000 */
[-C--:B0-----:R-:W-:Y:S02]  /*1ab60*/  IABS R4, R0.reuse ;  /* 0x0000000000047213 */ /* 0x081fe40000000000 */
        /* <DEDUP_REMOVED lines=26> */
.L_x_13741:
[----:B------:R-:W-:Y:S05]  /*1ad10*/  BSYNC B0 ;  /* 0x0000000000007941 */ /* 0x000fea0003800000 */
.L_x_13740:
[----:B------:R-:W2:Y:S04]  /*1ad20*/  LDL R2, [R1+0x24] ;  /* 0x0000240001027983 */ /* 0x000ea80000100800 */
[----:B0-----:R-:W2:Y:S01]  /*1ad30*/  LDL R0, [R1+0x40] ;  /* 0x0000400001007983 */ /* 0x001ea20000100800 */
[----:B------:R-:W-:Y:S01]  /*1ad40*/  BSSY B7, `(.L_x_13742) ;  /* 0x0000355000077945 */ /* 0x000fe20003800000 */
[----:B--2---:R-:W-:-:S05]  /*1ad50*/  IMAD R0, R0, R2, R8 ;  /* 0x0000000200007224 */ /* 0x004fca00078e0208 */
        /* <DEDUP_REMOVED lines=9> */
[----:B-1----:R-:W0:Y:S01]  /*1adf0*/  S2R R5, SR_LANEID ;  /* 0x0000000000057919 */ /* 0x002e220000000000 */
        /* <DEDUP_REMOVED lines=10> */
[----:B0-----:R-:W-:Y:S01]  /*1aea0*/  IADD3 R24, R0, UR36, R7 ;  /* 0x0000002400187c10 */ /* 0x001fe2000fffe007 */
[----:B------:R-:W-:Y:S06]  /*1aeb0*/  BRA `(.L_x_13744) ;  /* 0x0000003000f47947 */ /* 0x000fec0003800000 */
.L_x_13743:
        /* <DEDUP_REMOVED lines=10> */
[----:B-1----:R-:W-:Y:S02]  /*1af60*/  IMAD.U32 R5, RZ, RZ, UR7 ;  /* 0x00000007ff057e24 */ /* 0x002fe4000f8e00ff */
        /* <DEDUP_REMOVED lines=9> */
.L_x_13746:
[----:B------:R-:W-:Y:S05]  /*1b000*/  BSYNC B6 ;  /* 0x0000000000067941 */ /* 0x000fea0003800000 */
.L_x_13745:
        /* <DEDUP_REMOVED lines=10> */
[----:B-1----:R-:W-:Y:S02]  /*1b0b0*/  IMAD.U32 R5, RZ, RZ, UR7 ;  /* 0x00000007ff057e24 */ /* 0x002fe4000f8e00ff */
        /* <DEDUP_REMOVED lines=8> */
[----:B--2---:R-:W-:Y:S05]  /*1b140*/  CALL.ABS.NOINC R2 ;  /* 0x0000000002007343 */ /* 0x004fea0003c00000 */
.L_x_13749:
        /* <DEDUP_REMOVED lines=15> */
.L_x_13748:
[----:B------:R-:W-:Y:S05]  /*1b240*/  BSYNC B6 ;  /* 0x0000000000067941 */ /* 0x000fea0003800000 */
.L_x_13747:
[----:B------:R-:W-:Y:S01]  /*1b250*/  ULDC.64 UR4, c[0x0][0x9f8] ;  /* 0x00027e0000047ab9 */ /* 0x000fe20000000a00 */
[----:B------:R-:W-:Y:S01]  /*1b260*/  IMAD.MOV.U32 R25, RZ, RZ, R27 ;  /* 0x000000ffff197224 */ /* 0x000fe200078e001b */
[----:B------:R-:W-:-:S04]  /*1b270*/  ISETP.NE.U32.AND P0, PT, RZ, UR4, PT ;  /* 0x00000004ff007c0c */ /* 0x000fc8000bf05070 */
[----:B------:R-:W-:Y:S01]  /*1b280*/  ISETP.NE.AND.EX P0, PT, RZ, UR5, PT, P0 ;  /* 0x00000005ff007c0c */ /* 0x000fe2000bf05300 */
[----:B------:R-:W-:-:S12]  /*1b290*/  ULDC.64 UR4, c[0x0][0xa08] ;  /* 0x0002820000047ab9 */ /* 0x000fd80000000a00 */
[----:B------:R-:W0:Y:S02]  /*1b2a0*/  @P0 LDC.64 R2, c[0x0][0x9f8] ;  /* 0x00027e00ff020b82 */ /* 0x000e240000000a00 */
[----:B0-----:R-:W-:-:S05]  /*1b2b0*/  @P0 IMAD.WIDE R2, R27, 0x4, R2 ;  /* 0x000000041b020825 */ /* 0x001fca00078e0202 */
[----:B------:R0:W2:Y:S01]  /*1b2c0*/  @P0 LDG.E R25, desc[UR40][R2.64] ;  /* 0x0000002802190981 */ /* 0x0000a2000c1e1900 */
[----:B------:R-:W-:Y:S01]  /*1b2d0*/  VIADD R23, R23, 0xffffffff ;  /* 0xffffffff17177836 */ /* 0x000fe20000000000 */
[----:B0-----:R-:W0:Y:S02]  /*1b2e0*/  LDC.64 R2, c[0x0][0x418] ;  /* 0x00010600ff027b82 */ /* 0x001e240000000a00 */
[----:B0-----:R-:W-:Y:S01]  /*1b2f0*/  LOP3.LUT P0, RZ, R2, UR4, RZ, 0xfc, !PT ;  /* 0x0000000402ff7c12 */ /* 0x001fe2000f80fcff */
[----:B------:R-:W-:-:S03]  /*1b300*/  UMOV UR4, 0xffffffff ;  /* 0xffffffff00047882 */ /* 0x000fc60000000000 */
[----:B------:R-:W-:Y:S02]  /*1b310*/  LOP3.LUT P0, RZ, R3, UR5, RZ, 0xfc, P0 ;  /* 0x0000000503ff7c12 */ /* 0x000fe4000800fcff */
[----:B--2---:R-:W-:Y:S02]  /*1b320*/  SHF.R.S32.HI R7, RZ, 0x1f, R25 ;  /* 0x0000001fff077819 */ /* 0x004fe40000011419 */
[----:B------:R-:W-:-:S03]  /*1b330*/  SEL R19, R25, RZ, !P0 ;  /* 0x000000ff19137207 */ /* 0x000fc60004000000 */
[----:B------:R0:W-:Y:S01]  /*1b340*/  STL [R1+0x4], R7 ;  /* 0x0000040701007387 */ /* 0x0001e20000100800 */
[----:B------:R-:W-:Y:S05]  /*1b350*/  BRA.DIV UR4, `(.L_x_13750) ;  /* 0x0000005e04b47947 */ /* 0x000fea000b800000 */
[----:B------:R-:W2:Y:S02]  /*1b360*/  S2R R0, SR_TID.X ;  /* 0x0000000000007919 */ /* 0x000ea40000002100 */
[----:B--2---:R-:W-:-:S04]  /*1b370*/  SHF.R.U32.HI R0, RZ, 0x5, R0 ;  /* 0x00000005ff007819 */ /* 0x004fc80000011600 */
[----:B------:R-:W-:-:S05]  /*1b380*/  LOP3.LUT R0, R0, 0x3, RZ, 0xc0, !PT ;  /* 0x0000000300007812 */ /* 0x000fca00078ec0ff */
[----:B------:R2:W3:Y:S02]  /*1b390*/  SHFL.IDX PT, R14, R0, RZ, 0x1f ;  /* 0x00001fff000e7589 */ /* 0x0004e400000e0000 */
.L_x_13907:
        /* <DEDUP_REMOVED lines=8> */
.L_x_13910:
[----:B------:R-:W-:Y:S05]  /*1b420*/  @!P6 BRA `(.L_x_13751) ;  /* 0x0000000000e0e947 */ /* 0x000fea0003800000 */
[----:B------:R-:W-:-:S04]  /*1b430*/  ISETP.NE.U32.AND P0, PT, R2, RZ, PT ;  /* 0x000000ff0200720c */ /* 0x000fc80003f05070 */
[----:B------:R-:W-:-:S13]  /*1b440*/  ISETP.NE.AND.EX P0, PT, R3, RZ, PT, P0 ;  /* 0x000000ff0300720c */ /* 0x000fda0003f05300 */
[----:B------:R-:W-:Y:S05]  /*1b450*/  @!P0 BRA `(.L_x_13753) ;  /* 0x0000000000488947 */ /* 0x000fea0003800000 */
[----:B------:R-:W3:Y:S01]  /*1b460*/  LDC R6, c[0x0][0x43c] ;  /* 0x00010f00ff067b82 */ /* 0x000ee20000000800 */
[----:B--2---:R-:W-:Y:S01]  /*1b470*/  IMAD.MOV.U32 R0, RZ, RZ, R23 ;  /* 0x000000ffff007224 */ /* 0x004fe200078e0017 */
[----:B------:R-:W-:Y:S01]  /*1b480*/  ULDC.64 UR4, c[0x0][0x428] ;  /* 0x00010a0000047ab9 */ /* 0x000fe20000000a00 */
        /* <DEDUP_REMOVED lines=15> */
.L_x_13753:
[----:B--2---:R-:W-:Y:S01]  /*1b580*/  IMAD R0, R18, 0x8, R17 ;  /* 0x0000000812007824 */ /* 0x004fe200078e0211 */
[----:B---3--:R-:W-:-:S04]  /*1b590*/  SHF.L.U32 R2, R28, 0x1f, RZ ;  /* 0x0000001f1c027819 */ /* 0x008fc800000006ff */
[----:B------:R-:W2:Y:S02]  /*1b5a0*/  SYNCS.PHASECHK.TRANS64.TRYWAIT P0, [R0+URZ+0x16840], R2 ;  /* 0x01684002000075a7 */ /* 0x000ea4000800017f */
[----:B--2---:R-:W-:Y:S05]  /*1b5b0*/  @!P0 BRA `(.L_x_13754) ;  /* 0x0000005c00708947 */ /* 0x004fea0003800000 */
.L_x_13911:
        /* <DEDUP_REMOVED lines=11> */
.L_x_13755:
[----:B------:R-:W-:Y:S01]  /*1b670*/  R2UR UR9, R0 ;  /* 0x00000000000972ca */ /* 0x000fe200000e0000 */
[----:B--2---:R-:W-:Y:S01]  /*1b680*/  IMAD R0, R18, 0x4000, R17 ;  /* 0x0000400012007824 */ /* 0x004fe200078e0211 */
        /* <DEDUP_REMOVED lines=12> */
[----:B------:R-:W-:Y:S02]  /*1b750*/  ULEA UR11, UR11, UR4, 0x7 ;  /* 0x000000040b0b7291 */ /* 0x000fe4000f8e383f */
[----:B------:R-:W-:Y:S01]  /*1b760*/  UIADD3 UR8, UR8, 0xe400, URZ ;  /* 0x0000e40008087890 */ /* 0x000fe2000fffe03f */
[----:B------:R-:W-:-:S05]  /*1b770*/  UMOV UR4, 0x0 ;  /* 0x0000000000047882 */ /* 0x000fca0000000000 */
[----:B------:R-:W-:-:S03]  /*1b780*/  @P0 LOP3.LUT R22, R22, 0x1, RZ, 0xfc, !PT ;  /* 0x0000000116160812 */ /* 0x000fc600078efcff */
[----:B------:R3:W-:Y:S02]  /*1b790*/  UTMALDG.4D [UR8], [UR6], desc[UR4] ;  /* 0x00000408060075b4 */ /* 0x0007e40008019000 */
[----:B---3--:R-:W-:Y:S02]  /*1b7a0*/  NOP ;  /* 0x0000000000007918 */ /* 0x008fe40000000000 */
.L_x_13751:
[----:B------:R-:W3:Y:S01]  /*1b7b0*/  LDL.LU R3, [R1+0x28] ;  /* 0x0000280001037983 */ /* 0x000ee20000300800 */
[----:B------:R-:W-:Y:S05]  /*1b7c0*/  WARPSYNC.ALL ;  /* 0x0000000000007948 */ /* 0x000fea0003800000 */
[----:B------:R-:W-:Y:S01]  /*1b7d0*/  ULDC.64 UR4, c[0x0][0x298] ;  /* 0x0000a60000047ab9 */ /* 0x000fe20000000a00 */
[----:B--2---:R-:W-:Y:S01]  /*1b7e0*/  VIADD R0, R17, 0x8400 ;  /* 0x0000840011007836 */ /* 0x004fe20000000000 */
[----:B------:R-:W-:Y:S01]  /*1b7f0*/  ULDC.64 UR6, c[0x0][0xa00] ;  /* 0x0002800000067ab9 */ /* 0x000fe20000000a00 */
[----:B------:R-:W-:Y:S01]  /*1b800*/  BSSY B6, `(.L_x_13756) ;  /* 0x0000022000067945 */ /* 0x000fe20003800000 */
[----:B------:R-:W-:Y:S01]  /*1b810*/  BAR.SYNC.DEFER_BLOCKING 0x8, 0x200 ;  /* 0x0208000000007b1d */ /* 0x000fe20000010000 */
[----:B------:R-:W-:-:S02]  /*1b820*/  ISETP.NE.U32.AND P0, PT, RZ, UR6, PT ;  /* 0x00000006ff007c0c */ /* 0x000fc4000bf05070 */
[----:B------:R-:W-:Y:S02]  /*1b830*/  LOP3.LUT P1, RZ, R0, 0x3ff, RZ, 0xc0, !PT ;  /* 0x000003ff00ff7812 */ /* 0x000fe4000782c0ff */
[----:B------:R-:W-:Y:S02]  /*1b840*/  ISETP.NE.AND.EX P0, PT, RZ, UR7, PT, P0 ;  /* 0x00000007ff007c0c */ /* 0x000fe4000bf05300 */
[----:B---3--:R-:W-:Y:S01]  /*1b850*/  SHF.R.S32.HI R2, RZ, 0x1f, R3 ;  /* 0x0000001fff027819 */ /* 0x008fe20000011403 */
[----:B-1----:R-:W-:-:S04]  /*1b860*/  IMAD.WIDE.U32 R4, R3, UR4, RZ ;  /* 0x0000000403047c25 */ /* 0x002fc8000f8e00ff */
        /* <DEDUP_REMOVED lines=27> */
.L_x_13757:
[----:B------:R-:W-:Y:S05]  /*1ba20*/  BSYNC B6 ;  /* 0x0000000000067941 */ /* 0x000fea0003800000 */
.L_x_13756:
[----:B------:R-:W2:Y:S01]  /*1ba30*/  LDL.LU R20, [R1+0x38] ;  /* 0x0000380001147983 */ /* 0x000ea20000300800 */
[----:B------:R-:W-:Y:S01]  /*1ba40*/  ULDC.64 UR6, c[0x0][0x2e0] ;  /* 0x0000b80000067ab9 */ /* 0x000fe20000000a00 */
[----:B------:R-:W3:Y:S01]  /*1ba50*/  LDC R9, c[0x0][0x448] ;  /* 0x00011200ff097b82 */ /* 0x000ee20000000800 */
[----:B------:R-:W-:Y:S01]  /*1ba60*/  ULDC.64 UR4, c[0x0][0x2d8] ;  /* 0x0000b60000047ab9 */ /* 0x000fe20000000a00 */
[----:B-1----:R-:W2:Y:S01]  /*1ba70*/  LDL.LU.64 R2, [R1+0x28] ;  /* 0x0000280001027983 */ /* 0x002ea20000300a00 */
[----:B------:R-:W-:-:S03]  /*1ba80*/  ULDC.64 UR8, c[0x0][0x280] ;  /* 0x0000a00000087ab9 */ /* 0x000fc60000000a00 */
[----:B------:R-:W4:Y:S04]  /*1ba90*/  LDL.LU R21, [R1+0x3c] ;  /* 0x00003c0001157983 */ /* 0x000f280000300800 */
[----:B------:R-:W4:Y:S04]  /*1baa0*/  LDL.LU R4, [R1+0x30] ;  /* 0x0000300001047983 */ /* 0x000f280000300800 */
[----:B------:R-:W4:Y:S01]  /*1bab0*/  LDL R12, [R1+0x10] ;  /* 0x00001000010c7983 */ /* 0x000f220000100800 */
[----:B---3--:R-:W-:-:S13]  /*1bac0*/  ISETP.NE.AND P1, PT, R9, 0x1, PT ;  /* 0x000000010900780c */ /* 0x008fda0003f25270 */
[----:B------:R-:W1:Y:S08]  /*1bad0*/  @P1 LDC R5, c[0x0][0x450] ;  /* 0x00011400ff051b82 */ /* 0x000e700000000800 */
[----:B------:R-:W3:Y:S01]  /*1bae0*/  @P1 LDC R8, c[0x0][0x450] ;  /* 0x00011400ff081b82 */ /* 0x000ee20000000800 */
[----:B--2---:R-:W-:Y:S02]  /*1baf0*/  IMAD.MOV.U32 R3, RZ, RZ, R20 ;  /* 0x000000ffff037224 */ /* 0x004fe400078e0014 */
[----:B------:R-:W2:Y:S01]  /*1bb00*/  S2R R20, SR_TID.X ;  /* 0x0000000000147919 */ /* 0x000ea20000002100 */
        /* <DEDUP_REMOVED lines=9> */
[C---:B--2---:R-:W-:Y:S01]  /*1bba0*/  LOP3.LUT R21, R20.reuse, 0x7f, RZ, 0xc0, !PT ;  /* 0x0000007f14157812 */ /* 0x044fe200078ec0ff */
[----:B------:R-:W-:-:S03]  /*1bbb0*/  IMAD.SHL.U32 R20, R20, 0x10, RZ ;  /* 0x0000001014147824 */ /* 0x000fc600078e00ff */
[----:B------:R-:W-:-:S04]  /*1bbc0*/  SHF.R.U32.HI R21, RZ, 0x3, R21 ;  /* 0x00000003ff157819 */ /* 0x000fc80000011615 */
[----:B------:R-:W-:-:S05]  /*1bbd0*/  LOP3.LUT R20, R21, 0x70, R20, 0xf8, !PT ;  /* 0x0000007015147812 */ /* 0x000fca00078ef814 */
[----:B------:R-:W-:Y:S02]  /*1bbe0*/  IMAD.IADD R6, R20, 0x1, R12 ;  /* 0x0000000114067824 */ /* 0x000fe400078e020c */
[----:B------:R2:W5:Y:S02]  /*1bbf0*/  LDL R20, [R1+0xc] ;  /* 0x00000c0001147983 */ /* 0x0005640000100800 */
[----:B----4-:R-:W-:Y:S01]  /*1bc00*/  @P1 IMAD.HI.U32 R0, R6, R4, RZ ;  /* 0x0000000406001227 */ /* 0x010fe200078e00ff */
[----:B------:R-:W4:Y:S03]  /*1bc10*/  S2R R10, SR_TID.X ;  /* 0x00000000000a7919 */ /* 0x000f260000002100 */
[----:B------:R-:W-:Y:S01]  /*1bc20*/  IMAD.MOV.U32 R4, RZ, RZ, R6 ;  /* 0x000000ffff047224 */ /* 0x000fe200078e0006 */
[----:B-1----:R-:W-:-:S04]  /*1bc30*/  @P1 SHF.R.U32.HI R4, RZ, R5, R0 ;  /* 0x00000005ff041219 */ /* 0x002fc80000011600 */
[--C-:B------:R-:W-:Y:S01]  /*1bc40*/  SHF.R.S32.HI R0, RZ, 0x1f, R4.reuse ;  /* 0x0000001fff007819 */ /* 0x100fe20000011404 */
[----:B0-----:R-:W-:-:S04]  /*1bc50*/  IMAD.MOV R7, RZ, RZ, -R4 ;  /* 0x000000ffff077224 */ /* 0x001fc800078e0a04 */
[----:B------:R-:W-:-:S04]  /*1bc60*/  IMAD R0, R0, UR4, RZ ;  /* 0x0000000400007c24 */ /* 0x000fc8000f8e02ff */
[C---:B------:R-:W-:Y:S02]  /*1bc70*/  IMAD R0, R4.reuse, UR5, R0 ;  /* 0x0000000504007c24 */ /* 0x040fe4000f8e0200 */
[----:B------:R-:W-:-:S04]  /*1bc80*/  IMAD.WIDE.U32 R4, R4, UR4, R2 ;  /* 0x0000000404047c25 */ /* 0x000fc8000f8e0002 */
[----:B------:R-:W-:Y:S02]  /*1bc90*/  IMAD.IADD R5, R5, 0x1, R0 ;  /* 0x0000000105057824 */ /* 0x000fe400078e0200 */
[----:B------:R-:W-:-:S04]  /*1bca0*/  IMAD R0, R9, R7, R6 ;  /* 0x0000000709007224 */ /* 0x000fc800078e0206 */
[----:B------:R-:W-:Y:S01]  /*1bcb0*/  IMAD.WIDE.U32 R4, R0, UR6, R4 ;  /* 0x0000000600047c25 */ /* 0x000fe2000f8e0004 */
[----:B------:R-:W-:-:S03]  /*1bcc0*/  SHF.R.S32.HI R7, RZ, 0x1f, R0 ;  /* 0x0000001fff077819 */ /* 0x000fc60000011400 */
[----:B----4-:R-:W-:Y:S02]  /*1bcd0*/  IMAD.SHL.U32 R21, R10, 0x8, RZ ;  /* 0x000000080a157824 */ /* 0x010fe400078e00ff */
[----:B------:R-:W-:-:S03]  /*1bce0*/  IMAD R7, R7, UR6, RZ ;  /* 0x0000000607077c24 */ /* 0x000fc6000f8e02ff */
[----:B------:R-:W-:Y:S01]  /*1bcf0*/  LOP3.LUT R21, R21, 0x38, RZ, 0xc0, !PT ;  /* 0x0000003815157812 */ /* 0x000fe200078ec0ff */
        /* <DEDUP_REMOVED lines=8> */
[----:B---3--:R-:W-:-:S05]  /*1bd80*/  @P1 SHF.R.U32.HI R6, RZ, R8, R7 ;  /* 0x00000008ff061219 */ /* 0x008fca0000011607 */
        /* <DEDUP_REMOVED lines=26> */
[----:B---3--:R-:W-:-:S03]  /*1bf30*/  IMAD.IADD R6, R10, 0x1, R11 ;  /* 0x000000010a067824 */ /* 0x008fc600078e020b */
[----:B------:R-:W-:Y:S02]  /*1bf40*/  SHFL.IDX PT, R10, R2, RZ, 0x181f ;  /* 0x00181fff020a7589 */ /* 0x000fe400000e0000 */
[----:B------:R-:W-:-:S13]  /*1bf50*/  ISETP.GE.AND P1, PT, R6, R3, PT ;  /* 0x000000030600720c */ /* 0x000fda0003f26270 */
[----:B0-----:R-:W-:-:S05]  /*1bf60*/  @!P1 LEA R7, P2, R21, R7, 0x1 ;  /* 0x0000000715079211 */ /* 0x001fca00078408ff */
[----:B------:R-:W-:-:S04]  /*1bf70*/  @!P1 IMAD.X R8, RZ, RZ, R8, P2 ;  /* 0x000000ffff089224 */ /* 0x000fc800010e0608 */
[----:B------:R-:W-:Y:S02]  /*1bf80*/  @!P1 IMAD.MOV.U32 R9, RZ, RZ, R8 ;  /* 0x000000ffff099224 */ /* 0x000fe400078e0008 */
[----:B------:R-:W-:Y:S02]  /*1bf90*/  @!P1 IMAD.MOV.U32 R8, RZ, RZ, R7 ;  /* 0x000000ffff089224 */ /* 0x000fe400078e0007 */
[----:B------:R-:W-:-:S03]  /*1bfa0*/  VIADD R7, R6, 0x10 ;  /* 0x0000001006077836 */ /* 0x000fc60000000000 */
        /* <DEDUP_REMOVED lines=48> */
[----:B------:R0:W1:Y:S04]  /*1c2b0*/  SHFL.IDX PT, R7, R0, 0x7, 0x181f ;  /* 0x00f81f0000077f89 */ /* 0x00006800000e0000 */
[----:B------:R2:W-:Y:S01]  /*1c2c0*/  @!P1 LDGSTS.E.BYPASS.LTC128B.128 [R20+0xb400], desc[UR40][R8.64], !P0 ;  /* 0x0b40000008149fae */ /* 0x0005e2000c101d68 */
[----:B0-----:R-:W-:-:S05]  /*1c2d0*/  VIADD R0, R6, 0x80 ;  /* 0x0000008006007836 */ /* 0x001fca0000000000 */
[----:B------:R-:W-:Y:S01]  /*1c2e0*/  ISETP.GE.AND P2, PT, R0, R3, PT ;  /* 0x000000030000720c */ /* 0x000fe20003f46270 */
[----:B------:R-:W-:-:S05]  /*1c2f0*/  VIADD R0, R6, 0x70 ;  /* 0x0000007006007836 */ /* 0x000fca0000000000 */
[----:B------:R-:W-:Y:S02]  /*1c300*/  ISETP.GE.AND P1, PT, R0, R3, PT ;  /* 0x000000030000720c */ /* 0x000fe40003f26270 */
[----:B------:R-:W0:Y:S11]  /*1c310*/  SHFL.IDX PT, R0, R5, RZ, 0x181f ;  /* 0x00181fff05007589 */ /* 0x000e3600000e0000 */
[----:B-1----:R-:W-:-:S05]  /*1c320*/  @!P1 LEA R7, P3, R21, R7, 0x1 ;  /* 0x0000000715079211 */ /* 0x002fca00078608ff */
[----:B------:R-:W-:Y:S02]  /*1c330*/  @!P1 IMAD.X R4, RZ, RZ, R4, P3 ;  /* 0x000000ffff049224 */ /* 0x000fe400018e0604 */
[----:B--2---:R-:W-:Y:S02]  /*1c340*/  @!P1 IMAD.MOV.U32 R8, RZ, RZ, R7 ;  /* 0x000000ffff089224 */ /* 0x004fe400078e0007 */
        /* <DEDUP_REMOVED lines=25> */
.L_x_13936:
        /* <DEDUP_REMOVED lines=11> */
.L_x_13759:
        /* <DEDUP_REMOVED lines=18> */
.L_x_13937:
[----:B------:R-:W-:Y:S05]  /*1c6b0*/  BSYNC B0 ;  /* 0x0000000000007941 */ /* 0x000fea0003800000 */
.L_x_13760:
        /* <DEDUP_REMOVED lines=19> */
[----:B------:R-:W-:Y:S02]  /*1c7f0*/  LOP3.LUT R3, RZ, R5, RZ, 0x33, !PT ;  /* 0x00000005ff037212 */ /* 0x000fe400078e33ff */
[----:B------:R-:W-:Y:S02]  /*1c800*/  LOP3.LUT R2, RZ, R4, RZ, 0x33, !PT ;  /* 0x00000004ff027212 */ /* 0x000fe400078e33ff */
        /* <DEDUP_REMOVED lines=36> */
.L_x_13768:
[----:B------:R-:W-:Y:S01]  /*1ca50*/  IMAD R2, R5, 0x8, R17 ;  /* 0x0000000805027824 */ /* 0x000fe200078e0211 */
[----:B------:R-:W-:Y:S01]  /*1ca60*/  SHF.L.U32 R3, R9, 0x1f, RZ ;  /* 0x0000001f09037819 */ /* 0x000fe200000006ff */
[----:B------:R-:W-:Y:S03]  /*1ca70*/  BSSY B3, `(.L_x_13769) ;  /* 0x0000003000037945 */ /* 0x000fe60003800000 */
[----:B------:R-:W1:Y:S02]  /*1ca80*/  SYNCS.PHASECHK.TRANS64.TRYWAIT P0, [R2+URZ+0x16840], R3 ;  /* 0x01684003020075a7 */ /* 0x000e64000800017f */
[----:B-1----:R-:W-:Y:S05]  /*1ca90*/  @!P0 BRA `(.L_x_13770) ;  /* 0x0000005800288947 */ /* 0x002fea0003800000 */
.L_x_13938:
[----:B------:R-:W-:Y:S05]  /*1caa0*/  BSYNC B3 ;  /* 0x0000000000037941 */ /* 0x000fea0003800000 */
.L_x_13769:
        /* <DEDUP_REMOVED lines=12> */
.L_x_13772:
[----:B------:R-:W-:Y:S05]  /*1cb70*/  BSYNC B3 ;  /* 0x0000000000037941 */ /* 0x000fea0003800000 */
.L_x_13771:
        /* <DEDUP_REMOVED lines=11> */
.L_x_13773:
        /* <DEDUP_REMOVED lines=15> */
.L_x_13939:
[----:B------:R-:W-:Y:S05]  /*1cd20*/  BSYNC B3 ;  /* 0x0000000000037941 */ /* 0x000fea0003800000 */
.L_x_13774:
        /* <DEDUP_REMOVED lines=12> */
.L_x_13777:
[----:B------:R-:W-:Y:S05]  /*1cdf0*/  BSYNC B3 ;  /* 0x0000000000037941 */ /* 0x000fea0003800000 */
.L_x_13776:
        /* <DEDUP_REMOVED lines=11> */
.L_x_13778:
        /* <DEDUP_REMOVED lines=12> */
.L_x_13767:
[----:B------:R-:W-:Y:S05]  /*1cf70*/  BSYNC B1 ;  /* 0x0000000000017941 */ /* 0x000fea0003800000 */
.L_x_13766:
[----:B------:R-:W2:Y:S01]  /*1cf80*/  LDL.LU R0, [R1+0x1c] ;  /* 0x00001c0001007983 */ /* 0x000ea20000300800 */
[----:B------:R-:W-:Y:S02]  /*1cf90*/  IMAD.MOV.U32 R18, RZ, RZ, R5 ;  /* 0x000000ffff127224 */ /* 0x000fe400078e0005 */
[----:B------:R-:W-:Y:S02]  /*1cfa0*/  IMAD.MOV.U32 R28, RZ, RZ, R9 ;  /* 0x000000ffff1c7224 */ /* 0x000fe400078e0009 */
[----:B--2---:R-:W-:-:S07]  /*1cfb0*/  VIADD R0, R0, 0xfffffffd ;  /* 0xfffffffd00007836 */ /* 0x004fce0000000000 */
.L_x_13765:
[----:B------:R-:W-:Y:S05]  /*1cfc0*/  BSYNC B2 ;  /* 0x0000000000027941 */ /* 0x000fea0003800000 */
.L_x_13764:
[----:B------:R-:W-:-:S05]  /*1cfd0*/  VIADD R3, R10, 0xfffffffe ;  /* 0xfffffffe0a037836 */ /* 0x000fca0000000000 */
[----:B------:R-:W-:-:S13]  /*1cfe0*/  ISETP.NE.AND P0, PT, R3, R4, PT ;  /* 0x000000040300720c */ /* 0x000fda0003f05270 */
[----:B------:R-:W-:Y:S05]  /*1cff0*/  @!P0 BRA `(.L_x_13763) ;  /* 0x0000000c00a08947 */ /* 0x000fea0003800000 */
[----:B------:R-:W-:-:S07]  /*1d000*/  IMAD.MOV.U32 R4, RZ, RZ, R19 ;  /* 0x000000ffff047224 */ /* 0x000fce00078e0013 */
.L_x_13805:
        /* <DEDUP_REMOVED lines=32> */
.L_x_13781:
[----:B------:R-:W-:Y:S01]  /*1d210*/  IMAD R2, R6, 0x8, R17 ;  /* 0x0000000806027824 */ /* 0x000fe200078e0211 */
[----:B------:R-:W-:Y:S01]  /*1d220*/  SHF.L.U32 R3, R7, 0x1f, RZ ;  /* 0x0000001f07037819 */ /* 0x000fe200000006ff */
[----:B------:R-:W-:Y:S03]  /*1d230*/  BSSY B2, `(.L_x_13782) ;  /* 0x0000003000027945 */ /* 0x000fe60003800000 */
[----:B------:R-:W1:Y:S02]  /*1d240*/  SYNCS.PHASECHK.TRANS64.TRYWAIT P0, [R2+URZ+0x16840], R3 ;  /* 0x01684003020075a7 */ /* 0x000e64000800017f */
[----:B-1----:R-:W-:Y:S05]  /*1d250*/  @!P0 BRA `(.L_x_13783) ;  /* 0x0000005000608947 */ /* 0x002fea0003800000 */
.L_x_13940:
[----:B------:R-:W-:Y:S05]  /*1d260*/  BSYNC B2 ;  /* 0x0000000000027941 */ /* 0x000fea0003800000 */
.L_x_13782:
        /* <DEDUP_REMOVED lines=12> */
.L_x_13785:
[----:B------:R-:W-:Y:S05]  /*1d330*/  BSYNC B2 ;  /* 0x0000000000027941 */ /* 0x000fea0003800000 */
.L_x_13784:
        /* <DEDUP_REMOVED lines=11> */
.L_x_13786:
        /* <DEDUP_REMOVED lines=15> */
.L_x_13941:
[----:B------:R-:W-:Y:S05]  /*1d4e0*/  BSYNC B2 ;  /* 0x0000000000027941 */ /* 0x000fea0003800000 */
.L_x_13787:
        /* <DEDUP_REMOVED lines=11> */
.L_x_13790:
[----:B------:R-:W-:Y:S05]  /*1d5a0*/  BSYNC B2 ;  /* 0x0000000000027941 */ /* 0x000fea0003800000 */
.L_x_13789:
        /* <DEDUP_REMOVED lines=10> */
.L_x_13791:
        /* <DEDUP_REMOVED lines=12> */
.L_x_13780:
[----:B------:R-:W-:Y:S05]  /*1d710*/  BSYNC B1 ;  /* 0x0000000000017941 */ /* 0x000fea0003800000 */
.L_x_13779:
        /* <DEDUP_REMOVED lines=32> */
.L_x_13794:
[----:B------:R-:W-:Y:S01]  /*1d920*/  IMAD R2, R18, 0x8, R17 ;  /* 0x0000000812027824 */ /* 0x000fe200078e0211 */
[----:B------:R-:W-:Y:S01]  /*1d930*/  SHF.L.U32 R3, R28, 0x1f, RZ ;  /* 0x0000001f1c037819 */ /* 0x000fe200000006ff */
[----:B------:R-:W-:Y:S03]  /*1d940*/  BSSY B2, `(.L_x_13795) ;  /* 0x0000003000027945 */ /* 0x000fe60003800000 */
[----:B------:R-:W1:Y:S02]  /*1d950*/  SYNCS.PHASECHK.TRANS64.TRYWAIT P0, [R2+URZ+0x16840], R3 ;  /* 0x01684003020075a7 */ /* 0x000e64000800017f */
[----:B-1----:R-:W-:Y:S05]  /*1d960*/  @!P0 BRA `(.L_x_13796) ;  /* 0x0000004800c48947 */ /* 0x002fea0003800000 */
.L_x_13942:
[----:B------:R-:W-:Y:S05]  /*1d970*/  BSYNC B2 ;  /* 0x0000000000027941 */ /* 0x000fea0003800000 */
.L_x_13795:
        /* <DEDUP_REMOVED lines=12> */
.L_x_13798:
[----:B------:R-:W-:Y:S05]  /*1da40*/  BSYNC B2 ;  /* 0x0000000000027941 */ /* 0x000fea0003800000 */
.L_x_13797:
        /* <DEDUP_REMOVED lines=12> */
.L_x_13799:
        /* <DEDUP_REMOVED lines=15> */
.L_x_13943:
[----:B------:R-:W-:Y:S05]  /*1dc00*/  BSYNC B2 ;  /* 0x0000000000027941 */ /* 0x000fea0003800000 */
.L_x_13800:
        /* <DEDUP_REMOVED lines=11> */
.L_x_13803:
[----:B------:R-:W-:Y:S05]  /*1dcc0*/  BSYNC B2 ;  /* 0x0000000000027941 */ /* 0x000fea0003800000 */
.L_x_13802:
        /* <DEDUP_REMOVED lines=10> */
.L_x_13804:
        /* <DEDUP_REMOVED lines=12> */
.L_x_13793:
[----:B------:R-:W-:Y:S05]  /*1de30*/  BSYNC B1 ;  /* 0x0000000000017941 */ /* 0x000fea0003800000 */
.L_x_13792:
[----:B------:R-:W2:Y:S01]  /*1de40*/  LDL R2, [R1+0x8] ;  /* 0x0000080001027983 */ /* 0x000ea20000100800 */
[----:B------:R-:W-:Y:S01]  /*1de50*/  VIADD R0, R0, 0xfffffffe ;  /* 0xfffffffe00007836 */ /* 0x000fe20000000000 */
[----:B--2---:R-:W-:-:S13]  /*1de60*/  ISETP.GT.AND P0, PT, R9, R2, PT ;  /* 0x000000020900720c */ /* 0x004fda0003f04270 */
[----:B------:R-:W-:Y:S05]  /*1de70*/  @P0 BRA `(.L_x_13805) ;  /* 0xfffffff000640947 */ /* 0x000fea000383ffff */
.L_x_13763:
[----:B------:R-:W-:Y:S05]  /*1de80*/  BSYNC B0 ;  /* 0x0000000000007941 */ /* 0x000fea0003800000 */
.L_x_13762:
        /* <DEDUP_REMOVED lines=17> */
.L_x_13807:
[----:B------:R-:W-:Y:S05]  /*1dfa0*/  BSYNC B0 ;  /* 0x0000000000007941 */ /* 0x000fea0003800000 */
.L_x_13806:
        /* <DEDUP_REMOVED lines=9> */
.L_x_13944:
[----:B------:R-:W-:Y:S05]  /*1e040*/  BSYNC B1 ;  /* 0x0000000000017941 */ /* 0x000fea0003800000 */
.L_x_13810:
        /* <DEDUP_REMOVED lines=9> */
.L_x_13813:
[----:B------:R-:W-:Y:S05]  /*1e0e0*/  BSYNC B1 ;  /* 0x0000000000017941 */ /* 0x000fea0003800000 */
.L_x_13812:
        /* <DEDUP_REMOVED lines=10> */
.L_x_13814:
        /* <DEDUP_REMOVED lines=10> */
.L_x_13809:
[----:B------:R-:W-:Y:S05]  /*1e230*/  BSYNC B0 ;  /* 0x0000000000007941 */ /* 0x000fea0003800000 */
.L_x_13808:
[----:B------:R-:W-:-:S05]  /*1e240*/  VIADD R18, R18, 0x1 ;  /* 0x0000000112127836 */ /* 0x000fca0000000000 */
[----:B------:R-:W-:-:S04]  /*1e250*/  ISETP.NE.AND P0, PT, R18, 0x2, PT ;  /* 0x000000021200780c */ /* 0x000fc80003f05270 */
[----:B------:R-:W-:Y:S02]  /*1e260*/  SEL R3, RZ, 0x1, P0 ;  /* 0x00000001ff037807 */ /* 0x000fe40000000000 */
[----:B------:R-:W-:Y:S02]  /*1e270*/  SEL R18, R18, RZ, P0 ;  /* 0x000000ff12127207 */ /* 0x000fe40000000000 */
[----:B------:R-:W-:-:S07]  /*1e280*/  LOP3.LUT R28, R28, R3, RZ, 0x3c, !PT ;  /* 0x000000031c1c7212 */ /* 0x000fce00078e3cff */
.L_x_13744:
[----:B------:R-:W-:Y:S05]  /*1e290*/  BSYNC B7 ;  /* 0x0000000000077941 */ /* 0x000fea0003800000 */
.L_x_13742:
        /* <DEDUP_REMOVED lines=8> */
[----:B------:R0:W2:Y:S01]  /*1e320*/  LDS.128 R24, [R17+0x168d0] ;  /* 0x0168d00011187984 */ /* 0x0000a20000000c00 */
[----:B------:R-:W-:Y:S06]  /*1e330*/  BAR.ARV 0x4, 0x200 ;  /* 0x0108000000007b1d */ /* 0x000fec0000002000 */
[----:B------:R-:W-:Y:S05]  /*1e340*/  BRA `(.L_x_13816) ;  /* 0x0000000c00d47947 */ /* 0x000fea0003800000 */
.L_x_13815:
[----:B------:R-:W0:Y:S01]  /*1e350*/  S2R R0, SR_TID.X ;  /* 0x0000000000007919 */ /* 0x000e220000002100 */
[----:B------:R-:W-:Y:S01]  /*1e360*/  UMOV UR4, 0xffffffff ;  /* 0xffffffff00047882 */ /* 0x000fe20000000000 */
[----:B0-----:R-:W-:-:S04]  /*1e370*/  LOP3.LUT R8, R0, 0x1f, RZ, 0xc0, !PT ;  /* 0x0000001f00087812 */ /* 0x001fc800078ec0ff */
[----:B------:R-:W-:Y:S01]  /*1e380*/  ISETP.NE.AND P0, PT, R8, 0x1f, PT ;  /* 0x0000001f0800780c */ /* 0x000fe20003f05270 */
[----:B------:R-:W-:-:S12]  /*1e390*/  BRA.DIV UR4, `(.L_x_13817) ;  /* 0x0000004204747947 */ /* 0x000fd8000b800000 */
[----:B------:R-:W-:Y:S01]  /*1e3a0*/  IMAD.IADD R9, R27, 0x1, R8 ;  /* 0x000000011b097824 */ /* 0x000fe200078e0208 */
[----:B------:R-:W-:-:S04]  /*1e3b0*/  ULDC UR4, c[0x0][0xc3c] ;  /* 0x00030f0000047ab9 */ /* 0x000fc80000000800 */
[----:B------:R-:W-:-:S13]  /*1e3c0*/  ISETP.GE.OR P1, PT, R9, UR4, !P0 ;  /* 0x0000000409007c0c */ /* 0x000fda000c726670 */
[----:B------:R-:W0:Y:S08]  /*1e3d0*/  @!P1 LDC.64 R2, c[0x0][0xc80] ;  /* 0x00032000ff029b82 */ /* 0x000e300000000a00 */
[----:B-1----:R-:W1:Y:S01]  /*1e3e0*/  @!P1 LDC.64 R4, c[0x0][0xc78] ;  /* 0x00031e00ff049b82 */ /* 0x002e620000000a00 */
        /* <DEDUP_REMOVED lines=33> */
.L_x_13954:
[----:B------:R-:W-:Y:S02]  /*1e600*/  ULDC UR4, c[0x0][0xc38] ;  /* 0x00030e0000047ab9 */ /* 0x000fe40000000800 */
[----:B------:R-:W-:-:S04]  /*1e610*/  IMAD.U32 R4, RZ, RZ, UR4 ;  /* 0x00000004ff047e24 */ /* 0x000fc8000f8e00ff */
[----:B-1----:R-:W-:-:S04]  /*1e620*/  IMAD R3, R14, R4, RZ ;  /* 0x000000040e037224 */ /* 0x002fc800078e02ff */
[----:B------:R-:W-:-:S05]  /*1e630*/  IMAD.IADD R6, R6, 0x1, R3 ;  /* 0x0000000106067824 */ /* 0x000fca00078e0203 */
[----:B------:R-:W-:-:S13]  /*1e640*/  ISETP.GT.AND P6, PT, R6, R0, PT ;  /* 0x000000000600720c */ /* 0x000fda0003fc4270 */
[----:B------:R-:W-:Y:S05]  /*1e650*/  @P6 BRA `(.L_x_13818) ;  /* 0x0000000000a46947 */ /* 0x000fea0003800000 */
.L_x_13821:
        /* <DEDUP_REMOVED lines=35> */
.L_x_13962:
[----:B------:R-:W-:Y:S02]  /*1e890*/  ULDC UR4, c[0x0][0xc38] ;  /* 0x00030e0000047ab9 */ /* 0x000fe40000000800 */
[----:B------:R-:W-:-:S04]  /*1e8a0*/  IMAD.U32 R4, RZ, RZ, UR4 ;  /* 0x00000004ff047e24 */ /* 0x000fc8000f8e00ff */
[----:B-1----:R-:W-:-:S04]  /*1e8b0*/  IMAD R3, R14, R4, RZ ;  /* 0x000000040e037224 */ /* 0x002fc800078e02ff */
[----:B------:R-:W-:-:S05]  /*1e8c0*/  IMAD.IADD R6, R3, 0x1, R6 ;  /* 0x0000000103067824 */ /* 0x000fca00078e0206 */
[----:B------:R-:W-:-:S13]  /*1e8d0*/  ISETP.GT.AND P6, PT, R6, R0, PT ;  /* 0x000000000600720c */ /* 0x000fda0003fc4270 */
[----:B------:R-:W-:Y:S05]  /*1e8e0*/  @!P6 BRA `(.L_x_13821) ;  /* 0xfffffffc005ce947 */ /* 0x000fea000383ffff */
.L_x_13818:
        /* <DEDUP_REMOVED lines=10> */
.L_x_13967:
[----:B------:R-:W-:-:S13]  /*1e990*/  ISETP.NE.AND P0, PT, R3, RZ, PT ;  /* 0x000000ff0300720c */ /* 0x000fda0003f05270 */
[----:B------:R-:W-:Y:S05]  /*1e9a0*/  @!P0 BRA `(.L_x_13823) ;  /* 0x0000000000108947 */ /* 0x000fea0003800000 */
[----:B------:R-:W-:Y:S01]  /*1e9b0*/  UMOV UR4, 0xffffffff ;  /* 0xffffffff00047882 */ /* 0x000fe20000000000 */
[----:B------:R-:W-:Y:S02]  /*1e9c0*/  VIADD R12, R7, 0xffffffff ;  /* 0xffffffff070c7836 */ /* 0x000fe40000000000 */
[----:B------:R-:W-:Y:S05]  /*1e9d0*/  BRA.DIV UR4, `(.L_x_13824) ;  /* 0x0000004604347947 */ /* 0x000fea000b800000 */
[----:B------:R4:W0:Y:S02]  /*1e9e0*/  SHFL.IDX PT, R24, R2, R12, 0x1f ;  /* 0x00001f0c02187589 */ /* 0x00082400000e0000 */
.L_x_13823:
        /* <DEDUP_REMOVED lines=59> */
.L_x_13825:
[----:B----4-:R-:W0:Y:S02]  /*1eda0*/  LDC.64 R2, c[0x0][0xc90] ;  /* 0x00032400ff027b82 */ /* 0x010e240000000a00 */
        /* <DEDUP_REMOVED lines=59> */
.L_x_13826:
[----:B------:R-:W-:-:S05]  /*1f160*/  LOP3.LUT R0, RZ, R3, RZ, 0x33, !PT ;  /* 0x00000003ff007212 */ /* 0x000fca00078e33ff */
[----:B------:R-:W-:Y:S01]  /*1f170*/  IMAD.IADD R25, R25, 0x1, R0 ;  /* 0x0000000119197824 */ /* 0x000fe200078e0200 */
[----:B------:R-:W-:Y:S06]  /*1f180*/  BRA `(.L_x_13827) ;  /* 0x00000000001c7947 */ /* 0x000fec0003800000 */
.L_x_13819:
[----:B------:R-:W-:Y:S01]  /*1f190*/  UMOV UR4, URZ ;  /* 0x0000003f00047c82 */ /* 0x000fe20008000000 */
[----:B------:R-:W-:Y:S01]  /*1f1a0*/  UMOV UR5, URZ ;  /* 0x0000003f00057c82 */ /* 0x000fe20008000000 */
[----:B------:R-:W-:Y:S01]  /*1f1b0*/  ULDC UR6, c[0x0][0xc3c] ;  /* 0x00030f0000067ab9 */ /* 0x000fe20000000800 */
[----:B------:R-:W-:Y:S02]  /*1f1c0*/  IMAD.MOV.U32 R24, RZ, RZ, R0 ;  /* 0x000000ffff187224 */ /* 0x000fe400078e0000 */
[----:B------:R-:W-:Y:S02]  /*1f1d0*/  IMAD.U32 R25, RZ, RZ, UR4 ;  /* 0x00000004ff197e24 */ /* 0x000fe4000f8e00ff */
[----:B------:R-:W-:Y:S02]  /*1f1e0*/  IMAD.U32 R26, RZ, RZ, UR5 ;  /* 0x00000005ff1a7e24 */ /* 0x000fe4000f8e00ff */
[----:B------:R-:W-:-:S07]  /*1f1f0*/  IMAD.U32 R27, RZ, RZ, UR6 ;  /* 0x00000006ff1b7e24 */ /* 0x000fce000f8e00ff */
.L_x_13827:
        /* <DEDUP_REMOVED lines=10> */
.L_x_13816:
[----:B------:R-:W-:Y:S02]  /*1f2a0*/  ULDC UR4, c[0x0][0xc3c] ;  /* 0x00030f0000047ab9 */ /* 0x000fe40000000800 */
[----:B--2---:R-:W-:-:S13]  /*1f2b0*/  ISETP.GE.AND P0, PT, R27, UR4, PT ;  /* 0x000000041b007c0c */ /* 0x004fda000bf06270 */
[----:B------:R-:W-:Y:S05]  /*1f2c0*/  @!P0 BRA `(.L_x_13828) ;  /* 0xffffff9800848947 */ /* 0x000fea000383ffff */
[----:B------:R-:W-:Y:S05]  /*1f2d0*/  BSYNC B8 ;  /* 0x0000000000087941 */ /* 0x000fea0003800000 */
.L_x_13686:
[----:B0-----:R-:W2:Y:S01]  /*1f2e0*/  LDL.LU R0, [R1+0x34] ;  /* 0x0000340001007983 */ /* 0x001ea20000300800 */
[----:B------:R-:W-:Y:S01]  /*1f2f0*/  BSSY B0, `(.L_x_13829) ;  /* 0x000000b000007945 */ /* 0x000fe20003800000 */
[----:B-1----:R-:W0:Y:S01]  /*1f300*/  S2R R5, SR_CgaCtaId ;  /* 0x0000000000057919 */ /* 0x002e220000008800 */
        /* <DEDUP_REMOVED lines=9> */
.L_x_13970:
[----:B------:R-:W-:Y:S05]  /*1f3a0*/  BSYNC B0 ;  /* 0x0000000000007941 */ /* 0x000fea0003800000 */
.L_x_13829:
[----:B------:R-:W-:-:S03]  /*1f3b0*/  UMOV UR4, 0xffffffff ;  /* 0xffffffff00047882 */ /* 0x000fc60000000000 */
[----:B------:R-:W-:Y:S05]  /*1f3c0*/  BRA.DIV UR4, `(.L_x_13831) ;  /* 0x0000003a04f47947 */ /* 0x000fea000b800000 */
[----:B0-----:R-:W0:Y:S02]  /*1f3d0*/  S2R R0, SR_TID.X ;  /* 0x0000000000007919 */ /* 0x001e240000002100 */
[----:B0-----:R-:W-:-:S04]  /*1f3e0*/  SHF.R.U32.HI R0, RZ, 0x5, R0 ;  /* 0x00000005ff007819 */ /* 0x001fc80000011600 */
[----:B------:R-:W-:-:S05]  /*1f3f0*/  LOP3.LUT R0, R0, 0x3, RZ, 0xc0, !PT ;  /* 0x0000000300007812 */ /* 0x000fca00078ec0ff */
[----:B------:R0:W1:Y:S02]  /*1f400*/  SHFL.IDX PT, R14, R0, RZ, 0x1f ;  /* 0x00001fff000e7589 */ /* 0x00006400000e0000 */
.L_x_13973:
[----:B-1----:R-:W-:-:S13]  /*1f410*/  ISETP.NE.AND P0, PT, R14, RZ, PT ;  /* 0x000000ff0e00720c */ /* 0x002fda0003f05270 */
[----:B------:R-:W-:Y:S05]  /*1f420*/  @P0 BRA `(.L_x_13474) ;  /* 0x0000000000880947 */ /* 0x000fea0003800000 */
[----:B------:R-:W-:-:S03]  /*1f430*/  UMOV UR4, 0xffffffff ;  /* 0xffffffff00047882 */ /* 0x000fc60000000000 */
[----:B------:R-:W-:Y:S05]  /*1f440*/  BRA.DIV UR4, `(.L_x_13832) ;  /* 0x0000003e04087947 */ /* 0x000fea000b800000 */
[----:B------:R-:W-:-:S13]  /*1f450*/  ELECT P6, URZ, PT ;  /* 0x00000000003f782f */ /* 0x000fda00038c0000 */
.L_x_13976:
[----:B------:R-:W-:Y:S05]  /*1f460*/  @!P6 BRA `(.L_x_13474) ;  /* 0x000000000078e947 */ /* 0x000fea0003800000 */
[----:B0-----:R-:W2:Y:S02]  /*1f470*/  LDL.LU R0, [R1+0x54] ;  /* 0x0000540001007983 */ /* 0x001ea40000300800 */
[----:B--2---:R-:W-:-:S04]  /*1f480*/  LOP3.LUT R0, R0, 0x2, RZ, 0xfc, !PT ;  /* 0x0000000200007812 */ /* 0x004fc800078efcff */
[----:B------:R-:W-:-:S13]  /*1f490*/  ISETP.NE.AND P2, PT, R0, 0x3, PT ;  /* 0x000000030000780c */ /* 0x000fda0003f45270 */
[----:B------:R-:W-:Y:S05]  /*1f4a0*/  @!P2 BRA `(.L_x_13833) ;  /* 0x000000000004a947 */ /* 0x000fea0003800000 */
[----:B------:R-:W-:Y:S01]  /*1f4b0*/  BPT.TRAP 0x1 ;  /* 0x000000040000795c */ /* 0x000fe20000300000 */
.L_x_13833:
        /* <DEDUP_REMOVED lines=12> */
.L_x_13977:
[----:B------:R-:W1:Y:S02]  /*1f580*/  SYNCS.PHASECHK.TRANS64.TRYWAIT P0, [R3+URZ], R0 ;  /* 0x00000000030075a7 */ /* 0x000e64000800017f */
[----:B-1----:R-:W-:Y:S05]  /*1f590*/  @!P0 BRA `(.L_x_13835) ;  /* 0x0000003800e88947 */ /* 0x002fea0003800000 */
.L_x_13978:
[----:B------:R-:W-:Y:S05]  /*1f5a0*/  @!P2 BRA `(.L_x_13836) ;  /* 0x000000000004a947 */ /* 0x000fea0003800000 */
[----:B------:R-:W-:Y:S01]  /*1f5b0*/  BPT.TRAP 0x1 ;  /* 0x000000040000795c */ /* 0x000fe20000300000 */
.L_x_13836:
[----:B-1----:R-:W-:-:S04]  /*1f5c0*/  VIADD R3, R9, 0x16860 ;  /* 0x0001686009037836 */ /* 0x002fc80000000000 */
[----:B------:R-:W-:-:S04]  /*1f5d0*/  IMAD R5, R18, 0x8, R3 ;  /* 0x0000000812057824 */ /* 0x000fc800078e0203 */
[----:B------:R-:W1:Y:S02]  /*1f5e0*/  SYNCS.PHASECHK.TRANS64.TRYWAIT P0, [R5+URZ], R2 ;  /* 0x00000002050075a7 */ /* 0x000e64000800017f */
[----:B-1----:R-:W-:Y:S05]  /*1f5f0*/  @!P0 BRA `(.L_x_13837) ;  /* 0x0000003800e48947 */ /* 0x002fea0003800000 */
.L_x_13979:
[----:B------:R-:W-:-:S07]  /*1f600*/  IMAD R3, R4, 0x8, R3 ;  /* 0x0000000804037824 */ /* 0x000fce00078e0203 */
.L_x_13838:
[----:B--2---:R2:W4:Y:S02]  /*1f610*/  SYNCS.PHASECHK.TRANS64.TRYWAIT P0, [R3+URZ], R0 ;  /* 0x00000000030075a7 */ /* 0x004524000800017f */
[----:B----4-:R-:W-:Y:S05]  /*1f620*/  @!P0 NANOSLEEP.SYNCS 0x989680 ;  /* 0x009896800000895d */ /* 0x010fea0003900000 */
[----:B------:R-:W4:Y:S02]  /*1f630*/  @!P0 SYNCS.PHASECHK.TRANS64 P0, [R3+URZ], R0 ;  /* 0x00000000030085a7 */ /* 0x000f24000800007f */
[----:B----4-:R-:W-:Y:S05]  /*1f640*/  @!P0 BRA `(.L_x_13838) ;  /* 0xfffffffc00f08947 */ /* 0x010fea000383ffff */
.L_x_13474:
[----:B------:R-:W-:Y:S05]  /*1f650*/  BSYNC B9 ;  /* 0x0000000000097941 */ /* 0x000fea0003800000 */
.L_x_13471:
[----:B------:R-:W-:Y:S05]  /*1f660*/  EXIT ;  /* 0x000000000000794d */ /* 0x000fea0003800000 */
.L_x_13502:
[----:B0-----:R0:W1:Y:S02]  /*1f670*/  SYNCS.PHASECHK.TRANS64.TRYWAIT P6, [R77+URZ+0x16890], R89 ;  /* 0x016890594d0075a7 */ /* 0x00106400080c017f */
[----:B-1----:R-:W-:Y:S05]  /*1f680*/  @!P6 NANOSLEEP.SYNCS 0x989680 ;  /* 0x009896800000e95d */ /* 0x002fea0003900000 */
[----:B------:R-:W1:Y:S02]  /*1f690*/  @!P6 SYNCS.PHASECHK.TRANS64 P6, [R77+URZ+0x16890], R89 ;  /* 0x016890594d00e5a7 */ /* 0x000e6400080c007f */
[----:B-1----:R-:W-:Y:S05]  /*1f6a0*/  @!P6 BRA `(.L_x_13502) ;  /* 0xfffffffc00f0e947 */ /* 0x002fea000383ffff */
[----:B------:R-:W-:Y:S05]  /*1f6b0*/  BRA `(.L_x_13839) ;  /* 0xfffffe3800bc7947 */ /* 0x000fea000383ffff */
.L_x_13522:
[----:B0-----:R0:W1:Y:S02]  /*1f6c0*/  SYNCS.PHASECHK.TRANS64.TRYWAIT P5, [R77+URZ+0x16890], R89 ;  /* 0x016890594d0075a7 */ /* 0x00106400080a017f */
[----:B-1----:R-:W-:Y:S05]  /*1f6d0*/  @!P5 NANOSLEEP.SYNCS 0x989680 ;  /* 0x009896800000d95d */ /* 0x002fea0003900000 */
[----:B------:R-:W1:Y:S02]  /*1f6e0*/  @!P5 SYNCS.PHASECHK.TRANS64 P5, [R77+URZ+0x16890], R89 ;  /* 0x016890594d00d5a7 */ /* 0x000e6400080a007f */
[----:B-1----:R-:W-:Y:S05]  /*1f6f0*/  @!P5 BRA `(.L_x_13522) ;  /* 0xfffffffc00f0d947 */ /* 0x002fea000383ffff */
[----:B------:R-:W-:Y:S05]  /*1f700*/  BRA `(.L_x_13840) ;  /* 0xfffffe4c00907947 */ /* 0x000fea000383ffff */
.L_x_13531:
[----:B0-----:R0:W1:Y:S02]  /*1f710*/  SYNCS.PHASECHK.TRANS64.TRYWAIT P4, [R77+URZ+0x16890], R89 ;  /* 0x016890594d0075a7 */ /* 0x001064000808017f */
[----:B-1----:R-:W-:Y:S05]  /*1f720*/  @!P4 NANOSLEEP.SYNCS 0x989680 ;  /* 0x009896800000c95d */ /* 0x002fea0003900000 */
[----:B------:R-:W1:Y:S02]  /*1f730*/  @!P4 SYNCS.PHASECHK.TRANS64 P4, [R77+URZ+0x16890], R89 ;  /* 0x016890594d00c5a7 */ /* 0x000e64000808007f */
[----:B-1----:R-:W-:Y:S05]  /*1f740*/  @!P4 BRA `(.L_x_13531) ;  /* 0xfffffffc00f0c947 */ /* 0x002fea000383ffff */
[----:B------:R-:W-:Y:S05]  /*1f750*/  BRA `(.L_x_13841) ;  /* 0xfffffe5c00f47947 */ /* 0x000fea000383ffff */
.L_x_13537:
[----:B--2---:R2:W3:Y:S02]  /*1f760*/  SYNCS.PHASECHK.TRANS64.TRYWAIT P3, [R77+URZ+0x168b0], R89 ;  /* 0x0168b0594d0075a7 */ /* 0x0044e4000806017f */
[----:B---3--:R-:W-:Y:S05]  /*1f770*/  @!P3 NANOSLEEP.SYNCS 0x989680 ;  /* 0x009896800000b95d */ /* 0x008fea0003900000 */
[----:B------:R-:W3:Y:S02]  /*1f780*/  @!P3 SYNCS.PHASECHK.TRANS64 P3, [R77+URZ+0x168b0], R89 ;  /* 0x0168b0594d00b5a7 */ /* 0x000ee4000806007f */
[----:B---3--:R-:W-:Y:S05]  /*1f790*/  @!P3 BRA `(.L_x_13537) ;  /* 0xfffffffc00f0b947 */ /* 0x008fea000383ffff */
[----:B------:R-:W-:Y:S05]  /*1f7a0*/  BRA `(.L_x_13842) ;  /* 0xfffffe6000887947 */ /* 0x000fea000383ffff */
.L_x_13555:
        /* <DEDUP_REMOVED lines=13> */
.L_x_13844:
[----:B------:R-:W-:Y:S05]  /*1f880*/  BSYNC B0 ;  /* 0x0000000000007941 */ /* 0x000fea0003800000 */
.L_x_13843:
[----:B------:R0:W-:Y:S01]  /*1f890*/  STL [R1+0x24], R14 ;  /* 0x0000240e01007387 */ /* 0x0001e20000100800 */
[----:B------:R-:W-:Y:S05]  /*1f8a0*/  BRA `(.L_x_13845) ;  /* 0xfffffe6c00787947 */ /* 0x000fea000383ffff */
.L_x_13567:
        /* <DEDUP_REMOVED lines=8> */
.L_x_13847:
[----:B------:R-:W-:Y:S05]  /*1f930*/  BSYNC B1 ;  /* 0x0000000000017941 */ /* 0x000fea0003800000 */
.L_x_13846:
        /* <DEDUP_REMOVED lines=8> */
.L_x_13848:
[----:B------:R-:W-:Y:S02]  /*1f9c0*/  IMAD.MOV.U32 R13, RZ, RZ, R7 ;  /* 0x000000ffff0d7224 */ /* 0x000fe400078e0007 */
[----:B------:R-:W-:-:S07]  /*1f9d0*/  IMAD.MOV.U32 R2, RZ, RZ, R14 ;  /* 0x000000ffff027224 */ /* 0x000fce00078e000e */
[----:B------:R-:W-:Y:S05]  /*1f9e0*/  WARPSYNC.COLLECTIVE R15, `(.L_x_13849) ;  /* 0x000000000f087348 */ /* 0x000fea0003c00000 */
[----:B------:R0:W1:Y:S02]  /*1f9f0*/  SHFL.IDX P6, R14, R13, R12, R11 ;  /* 0x0000000c0d0e7389 */ /* 0x00006400000c000b */
[----:B01----:R-:W-:Y:S01]  /*1fa00*/  ENDCOLLECTIVE ;  /* 0x000000000000791b */ /* 0x003fe20003800000 */
.L_x_13849:
[----:B------:R-:W-:Y:S02]  /*1fa10*/  IMAD.MOV.U32 R13, RZ, RZ, R6 ;  /* 0x000000ffff0d7224 */ /* 0x000fe400078e0006 */
[----:B------:R-:W-:-:S07]  /*1fa20*/  IMAD.MOV.U32 R5, RZ, RZ, R14 ;  /* 0x000000ffff057224 */ /* 0x000fce00078e000e */
[----:B------:R-:W-:Y:S05]  /*1fa30*/  WARPSYNC.COLLECTIVE R15, `(.L_x_13850) ;  /* 0x000000000f087348 */ /* 0x000fea0003c00000 */
[----:B------:R0:W1:Y:S02]  /*1fa40*/  SHFL.IDX P6, R14, R13, R12, R11 ;  /* 0x0000000c0d0e7389 */ /* 0x00006400000c000b */
[----:B01----:R-:W-:Y:S01]  /*1fa50*/  ENDCOLLECTIVE ;  /* 0x000000000000791b */ /* 0x003fe20003800000 */
.L_x_13850:
[----:B------:R-:W-:Y:S05]  /*1fa60*/  BRA `(.L_x_13851) ;  /* 0xfffffe7400047947 */ /* 0x000fea000383ffff */
.L_x_13570:
[----:B------:R-:W-:Y:S01]  /*1fa70*/  BSSY B1, `(.L_x_13852) ;  /* 0x0000008000017945 */ /* 0x000fe20003800000 */
[----:B------:R-:W-:Y:S02]  /*1fa80*/  IMAD.MOV.U32 R13, RZ, RZ, R4 ;  /* 0x000000ffff0d7224 */ /* 0x000fe400078e0004 */
[----:B------:R-:W-:Y:S02]  /*1fa90*/  IMAD.MOV.U32 R12, RZ, RZ, 0x1 ;  /* 0x00000001ff0c7424 */ /* 0x000fe400078e00ff */
[----:B------:R-:W-:Y:S02]  /*1faa0*/  IMAD.MOV.U32 R11, RZ, RZ, 0x1c1f ;  /* 0x00001c1fff0b7424 */ /* 0x000fe400078e00ff */
[----:B------:R-:W-:-:S07]  /*1fab0*/  IMAD.MOV.U32 R15, RZ, RZ, -0x1 ;  /* 0xffffffffff0f7424 */ /* 0x000fce00078e00ff */
[----:B-1----:R-:W-:Y:S05]  /*1fac0*/  WARPSYNC.COLLECTIVE R15, `(.L_x_13853) ;  /* 0x000000000f087348 */ /* 0x002fea0003c00000 */
[----:B------:R0:W2:Y:S02]  /*1fad0*/  SHFL.IDX P6, R14, R13, R12, R11 ;  /* 0x0000000c0d0e7389 */ /* 0x0000a400000c000b */
[----:B012---:R-:W-:Y:S01]  /*1fae0*/  ENDCOLLECTIVE ;  /* 0x000000000000791b */ /* 0x007fe20003800000 */
.L_x_13853:
[----:B------:R-:W-:Y:S05]  /*1faf0*/  BSYNC B1 ;  /* 0x0000000000017941 */ /* 0x000fea0003800000 */
.L_x_13852:
        /* <DEDUP_REMOVED lines=8> */
.L_x_13854:
[----:B------:R-:W-:Y:S02]  /*1fb80*/  IMAD.MOV.U32 R13, RZ, RZ, R7 ;  /* 0x000000ffff0d7224 */ /* 0x000fe400078e0007 */
[----:B------:R-:W-:-:S07]  /*1fb90*/  IMAD.MOV.U32 R2, RZ, RZ, R14 ;  /* 0x000000ffff027224 */ /* 0x000fce00078e000e */
[----:B------:R-:W-:Y:S05]  /*1fba0*/  WARPSYNC.COLLECTIVE R15, `(.L_x_13855) ;  /* 0x000000000f087348 */ /* 0x000fea0003c00000 */
[----:B------:R0:W1:Y:S02]  /*1fbb0*/  SHFL.IDX P6, R14, R13, R12, R11 ;  /* 0x0000000c0d0e7389 */ /* 0x00006400000c000b */
[----:B01----:R-:W-:Y:S01]  /*1fbc0*/  ENDCOLLECTIVE ;  /* 0x000000000000791b */ /* 0x003fe20003800000 */
.L_x_13855:
[----:B------:R-:W-:Y:S02]  /*1fbd0*/  IMAD.MOV.U32 R13, RZ, RZ, R6 ;  /* 0x000000ffff0d7224 */ /* 0x000fe400078e0006 */
[----:B------:R-:W-:-:S07]  /*1fbe0*/  IMAD.MOV.U32 R5, RZ, RZ, R14 ;  /* 0x000000ffff057224 */ /* 0x000fce00078e000e */
[----:B------:R-:W-:Y:S05]  /*1fbf0*/  WARPSYNC.COLLECTIVE R15, `(.L_x_13856) ;  /* 0x000000000f087348 */ /* 0x000fea0003c00000 */
[----:B------:R0:W1:Y:S02]  /*1fc00*/  SHFL.IDX P6, R14, R13, R12, R11 ;  /* 0x0000000c0d0e7389 */ /* 0x00006400000c000b */
[----:B01----:R-:W-:Y:S01]  /*1fc10*/  ENDCOLLECTIVE ;  /* 0x000000000000791b */ /* 0x003fe20003800000 */
.L_x_13856:
[----:B------:R-:W-:Y:S05]  /*1fc20*/  BRA `(.L_x_13857) ;  /* 0xfffffe7400647947 */ /* 0x000fea000383ffff */
.L_x_13574:
[----:B0-----:R0:W1:Y:S02]  /*1fc30*/  SYNCS.PHASECHK.TRANS64.TRYWAIT P0, [R16+URZ+0x16800], R43 ;  /* 0x0168002b100075a7 */ /* 0x001064000800017f */
[----:B-1----:R-:W-:Y:S05]  /*1fc40*/  @!P0 NANOSLEEP.SYNCS 0x989680 ;  /* 0x009896800000895d */ /* 0x002fea0003900000 */
[----:B------:R-:W1:Y:S02]  /*1fc50*/  @!P0 SYNCS.PHASECHK.TRANS64 P0, [R16+URZ+0x16800], R43 ;  /* 0x0168002b100085a7 */ /* 0x000e64000800007f */
[----:B-1----:R-:W-:Y:S05]  /*1fc60*/  @!P0 BRA `(.L_x_13574) ;  /* 0xfffffffc00f08947 */ /* 0x002fea000383ffff */
[----:B------:R-:W-:Y:S05]  /*1fc70*/  BRA `(.L_x_13858) ;  /* 0xfffffe7800647947 */ /* 0x000fea000383ffff */
.L_x_13582:
[----:B------:R-:W1:Y:S01]  /*1fc80*/  LDC R39, c[0x0][0x3f4] ;  /* 0x0000fd00ff277b82 */ /* 0x000e620000000800 */
        /* <DEDUP_REMOVED lines=8> */
.L_x_13860:
[----:B------:R-:W-:Y:S05]  /*1fd10*/  BSYNC B1 ;  /* 0x0000000000017941 */ /* 0x000fea0003800000 */
.L_x_13859:
        /* <DEDUP_REMOVED lines=10> */
.L_x_13861:
        /* <DEDUP_REMOVED lines=8> */
.L_x_13862:
        /* <DEDUP_REMOVED lines=9> */
.L_x_13863:
[----:B------:R-:W2:Y:S01]  /*1fed0*/  @!P1 LD.E.128 R8, desc[UR40][R8.64] ;  /* 0x0000002808089980 */ /* 0x000ea2000c101d00 */
[----:B------:R-:W-:-:S05]  /*1fee0*/  @!P1 IADD3 R14, P2, R14, R7, RZ ;  /* 0x000000070e0e9210 */ /* 0x000fca0007f5e0ff */
[----:B------:R-:W-:-:S04]  /*1fef0*/  @!P1 IMAD.X R3, R3, 0x1, R4, P2 ;  /* 0x0000000103039824 */ /* 0x000fc800010e0604 */
[----:B------:R-:W-:-:S05]  /*1ff00*/  @!P1 IMAD.MOV.U32 R15, RZ, RZ, R3 ;  /* 0x000000ffff0f9224 */ /* 0x000fca00078e0003 */
[----:B------:R0:W5:Y:S01]  /*1ff10*/  @!P1 LD.E.128 R4, desc[UR40][R14.64] ;  /* 0x000000280e049980 */ /* 0x000162000c101d00 */
[----:B------:R-:W-:Y:S01]  /*1ff20*/  CS2R R36, SRZ ;  /* 0x0000000000247805 */ /* 0x000fe2000001ff00 */
[----:B------:R-:W-:Y:S01]  /*1ff30*/  IMAD.MOV.U32 R13, RZ, RZ, R26 ;  /* 0x000000ffff0d7224 */ /* 0x000fe200078e001a */
[----:B------:R-:W-:Y:S01]  /*1ff40*/  CS2R R34, SRZ ;  /* 0x0000000000227805 */ /* 0x000fe2000001ff00 */
[----:B------:R-:W-:Y:S01]  /*1ff50*/  IMAD.MOV.U32 R12, RZ, RZ, 0x1 ;  /* 0x00000001ff0c7424 */ /* 0x000fe200078e00ff */
[----:B------:R-:W-:Y:S01]  /*1ff60*/  CS2R R20, SRZ ;  /* 0x0000000000147805 */ /* 0x000fe2000001ff00 */
[----:B0-----:R-:W-:Y:S02]  /*1ff70*/  IMAD.MOV.U32 R15, RZ, RZ, -0x1 ;  /* 0xffffffffff0f7424 */ /* 0x001fe400078e00ff */
[----:B--2---:R-:W-:Y:S02]  /*1ff80*/  @!P1 IMAD.MOV.U32 R37, RZ, RZ, R11 ;  /* 0x000000ffff259224 */ /* 0x004fe400078e000b */
[----:B------:R-:W-:-:S02]  /*1ff90*/  IMAD.MOV.U32 R11, RZ, RZ, 0x1c1f ;  /* 0x00001c1fff0b7424 */ /* 0x000fc400078e00ff */
[----:B------:R-:W-:Y:S02]  /*1ffa0*/  @!P1 IMAD.MOV.U32 R34, RZ, RZ, R8 ;  /* 0x000000ffff229224 */ /* 0x000fe400078e0008 */
[----:B------:R-:W-:-:S07]  /*1ffb0*/  @!P1 IMAD.MOV.U32 R35, RZ, RZ, R9 ;  /* 0x000000ffff239224 */ /* 0x000fce00078e0009 */
[----:B-----5:R-:W-:Y:S05]  /*1ffc0*/  WARPSYNC.COLLECTIVE R15, `(.L_x_13864) ;  /* 0x000000000f087348 */ /* 0x020fea0003c00000 */
[----:B------:R0:W1:Y:S02]  /*1ffd0*/  SHFL.IDX P6, R14, R13, R12, R11 ;  /* 0x0000000c0d0e7389 */ /* 0x00006400000c000b */
[----:B01---5:R-:W-:Y:S01]  /*1ffe0*/  ENDCOLLECTIVE ;  /* 0x000000000000791b */ /* 0x023fe20003800000 */
.L_x_13864:
[----:B------:R-:W-:Y:S02]  /*1fff0*/  IMAD.MOV.U32 R0, RZ, RZ, R34 ;  /* 0x000000ffff007224 */ /* 0x000fe400078e0022 */
[----:B------:R-:W-:Y:S02]  /*20000*/  IMAD.MOV.U32 R2, RZ, RZ, R35 ;  /* 0x000000ffff027224 */ /* 0x000fe400078e0023 */
[----:B------:R-:W-:Y:S01]  /*20010*/  @!P1 IMAD.MOV.U32 R36, RZ, RZ, R10 ;  /* 0x000000ffff249224 */ /* 0x000fe200078e000a */
[----:B------:R-:W-:Y:S01]  /*20020*/  PRMT R40, R40, 0x5410, R0 ;  /* 0x0000541028287816 */ /* 0x000fe20000000000 */
[----:B------:R-:W-:Y:S01]  /*20030*/  IMAD.MOV.U32 R9, RZ, RZ, R37 ;  /* 0x000000ffff097224 */ /* 0x000fe200078e0025 */
[----:B------:R-:W-:Y:S02]  /*20040*/  PRMT R53, R2, 0x7610, R53 ;  /* 0x0000761002357816 */ /* 0x000fe40000000035 */
[----:B------:R-:W-:Y:S01]  /*20050*/  CS2R R2, SRZ ;  /* 0x0000000000027805 */ /* 0x000fe2000001ff00 */
[----:B------:R-:W-:Y:S01]  /*20060*/  IMAD.MOV.U32 R8, RZ, RZ, R36 ;  /* 0x000000ffff087224 */ /* 0x000fe200078e0024 */
[----:B------:R-:W-:Y:S01]  /*20070*/  PRMT R32, R9, 0x7610, R32 ;  /* 0x0000761009207816 */ /* 0x000fe20000000020 */
[----:B------:R-:W-:-:S03]  /*20080*/  IMAD.MOV.U32 R13, RZ, RZ, R24 ;  /* 0x000000ffff0d7224 */ /* 0x000fc600078e0018 */
[----:B------:R-:W-:Y:S01]  /*20090*/  PRMT R31, R8, 0x7610, R31 ;  /* 0x00007610081f7816 */ /* 0x000fe2000000001f */
[----:B------:R-:W-:Y:S02]  /*200a0*/  @!P1 IMAD.MOV.U32 R20, RZ, RZ, R4 ;  /* 0x000000ffff149224 */ /* 0x000fe400078e0004 */
[----:B------:R-:W-:Y:S02]  /*200b0*/  @!P1 IMAD.MOV.U32 R21, RZ, RZ, R5 ;  /* 0x000000ffff159224 */ /* 0x000fe400078e0005 */
[----:B------:R-:W-:Y:S02]  /*200c0*/  @!P1 IMAD.MOV.U32 R2, RZ, RZ, R6 ;  /* 0x000000ffff029224 */ /* 0x000fe400078e0006 */
[----:B------:R-:W-:Y:S02]  /*200d0*/  @!P1 IMAD.MOV.U32 R3, RZ, RZ, R7 ;  /* 0x000000ffff039224 */ /* 0x000fe400078e0007 */
[----:B------:R-:W-:-:S07]  /*200e0*/  IMAD.MOV.U32 R0, RZ, RZ, R14 ;  /* 0x000000ffff007224 */ /* 0x000fce00078e000e */
[----:B------:R-:W-:Y:S05]  /*200f0*/  WARPSYNC.COLLECTIVE R15, `(.L_x_13865) ;  /* 0x000000000f087348 */ /* 0x000fea0003c00000 */
[----:B------:R0:W1:Y:S02]  /*20100*/  SHFL.IDX P6, R14, R13, R12, R11 ;  /* 0x0000000c0d0e7389 */ /* 0x00006400000c000b */
[----:B01----:R-:W-:Y:S01]  /*20110*/  ENDCOLLECTIVE ;  /* 0x000000000000791b */ /* 0x003fe20003800000 */
.L_x_13865:
        /* <DEDUP_REMOVED lines=8> */
[----:B------:R-:W-:Y:S01]  /*201a0*/  PRMT R38, R38, 0x5410, R7 ;  /* 0x0000541026267816 */ /* 0x000fe20000000007 */
[----:B------:R-:W-:Y:S02]  /*201b0*/  IMAD.MOV.U32 R13, RZ, RZ, R25 ;  /* 0x000000ffff0d7224 */ /* 0x000fe400078e0019 */
[----:B------:R-:W-:-:S07]  /*201c0*/  IMAD.MOV.U32 R24, RZ, RZ, R14 ;  /* 0x000000ffff187224 */ /* 0x000fce00078e000e */
[----:B------:R-:W-:Y:S05]  /*201d0*/  WARPSYNC.COLLECTIVE R15, `(.L_x_13866) ;  /* 0x000000000f087348 */ /* 0x000fea0003c00000 */
[----:B------:R0:W1:Y:S02]  /*201e0*/  SHFL.IDX P6, R14, R13, R12, R11 ;  /* 0x0000000c0d0e7389 */ /* 0x00006400000c000b */
[----:B01----:R-:W-:Y:S01]  /*201f0*/  ENDCOLLECTIVE ;  /* 0x000000000000791b */ /* 0x003fe20003800000 */
.L_x_13866:
[----:B------:R-:W-:Y:S02]  /*20200*/  IMAD.MOV.U32 R13, RZ, RZ, R27 ;  /* 0x000000ffff0d7224 */ /* 0x000fe400078e001b */
[----:B------:R-:W-:-:S07]  /*20210*/  IMAD.MOV.U32 R25, RZ, RZ, R14 ;  /* 0x000000ffff197224 */ /* 0x000fce00078e000e */
[----:B------:R-:W-:Y:S05]  /*20220*/  WARPSYNC.COLLECTIVE R15, `(.L_x_13867) ;  /* 0x000000000f087348 */ /* 0x000fea0003c00000 */
[----:B------:R0:W1:Y:S02]  /*20230*/  SHFL.IDX P6, R14, R13, R12, R11 ;  /* 0x0000000c0d0e7389 */ /* 0x00006400000c000b */
[----:B01----:R-:W-:Y:S01]  /*20240*/  ENDCOLLECTIVE ;  /* 0x000000000000791b */ /* 0x003fe20003800000 */
.L_x_13867:
[----:B------:R-:W-:Y:S05]  /*20250*/  BRA `(.L_x_13868) ;  /* 0xfffffe8400947947 */ /* 0x000fea000383ffff */
.L_x_13586:
[----:B0-----:R0:W1:Y:S02]  /*20260*/  SYNCS.PHASECHK.TRANS64.TRYWAIT P1, [R16+URZ+0x16800], R13 ;  /* 0x0168000d100075a7 */ /* 0x001064000802017f */
[----:B-1----:R-:W-:Y:S05]  /*20270*/  @!P1 NANOSLEEP.SYNCS 0x989680 ;  /* 0x009896800000995d */ /* 0x002fea0003900000 */
[----:B------:R-:W1:Y:S02]  /*20280*/  @!P1 SYNCS.PHASECHK.TRANS64 P1, [R16+URZ+0x16800], R13 ;  /* 0x0168000d100095a7 */ /* 0x000e64000802007f */
[----:B-1----:R-:W-:Y:S05]  /*20290*/  @!P1 BRA `(.L_x_13586) ;  /* 0xfffffffc00f09947 */ /* 0x002fea000383ffff */
[----:B------:R-:W-:Y:S05]  /*202a0*/  BRA `(.L_x_13869) ;  /* 0xfffffe88003c7947 */ /* 0x000fea000383ffff */
.L_x_13592:
[----:B--2---:R2:W3:Y:S02]  /*202b0*/  SYNCS.PHASECHK.TRANS64.TRYWAIT P2, [R7+URZ+0x16830], R0 ;  /* 0x01683000070075a7 */ /* 0x0044e4000804017f */
[----:B---3--:R-:W-:Y:S05]  /*202c0*/  @!P2 NANOSLEEP.SYNCS 0x989680 ;  /* 0x009896800000a95d */ /* 0x008fea0003900000 */
[----:B------:R-:W3:Y:S02]  /*202d0*/  @!P2 SYNCS.PHASECHK.TRANS64 P2, [R7+URZ+0x16830], R0 ;  /* 0x016830000700a5a7 */ /* 0x000ee4000804007f */
[----:B---3--:R-:W-:Y:S05]  /*202e0*/  @!P2 BRA `(.L_x_13592) ;  /* 0xfffffffc00f0a947 */ /* 0x008fea000383ffff */
[----:B------:R-:W-:Y:S05]  /*202f0*/  BRA `(.L_x_13591) ;  /* 0xfffffe9800007947 */ /* 0x000fea000383ffff */
.L_x_13610:
[----:B-1----:R1:W2:Y:S02]  /*20300*/  SYNCS.PHASECHK.TRANS64.TRYWAIT P5, [R9+URZ+0x16830], R0 ;  /* 0x01683000090075a7 */ /* 0x0022a400080a017f */
[----:B--2---:R-:W-:Y:S05]  /*20310*/  @!P5 NANOSLEEP.SYNCS 0x989680 ;  /* 0x009896800000d95d */ /* 0x004fea0003900000 */
[----:B------:R-:W2:Y:S02]  /*20320*/  @!P5 SYNCS.PHASECHK.TRANS64 P5, [R9+URZ+0x16830], R0 ;  /* 0x016830000900d5a7 */ /* 0x000ea400080a007f */
[----:B--2---:R-:W-:Y:S05]  /*20330*/  @!P5 BRA `(.L_x_13610) ;  /* 0xfffffffc00f0d947 */ /* 0x004fea000383ffff */
[----:B------:R-:W-:Y:S05]  /*20340*/  BRA `(.L_x_13609) ;  /* 0xfffffec800b07947 */ /* 0x000fea000383ffff */
.L_x_13614:
[----:B-1----:R1:W2:Y:S02]  /*20350*/  SYNCS.PHASECHK.TRANS64.TRYWAIT P4, [R8+URZ+0x16850], R0 ;  /* 0x01685000080075a7 */ /* 0x0022a4000808017f */
[----:B--2---:R-:W-:Y:S05]  /*20360*/  @!P4 NANOSLEEP.SYNCS 0x989680 ;  /* 0x009896800000c95d */ /* 0x004fea0003900000 */
[----:B------:R-:W2:Y:S02]  /*20370*/  @!P4 SYNCS.PHASECHK.TRANS64 P4, [R8+URZ+0x16850], R0 ;  /* 0x016850000800c5a7 */ /* 0x000ea4000808007f */
[----:B--2---:R-:W-:Y:S05]  /*20380*/  @!P4 BRA `(.L_x_13614) ;  /* 0xfffffffc00f0c947 */ /* 0x004fea000383ffff */
[----:B------:R-:W-:Y:S05]  /*20390*/  BRA `(.L_x_13611) ;  /* 0xfffffecc00787947 */ /* 0x000fea000383ffff */
.L_x_13633:
[----:B-1----:R1:W2:Y:S02]  /*203a0*/  SYNCS.PHASECHK.TRANS64.TRYWAIT P3, [R0+URZ+0x16830], R3 ;  /* 0x01683003000075a7 */ /* 0x0022a4000806017f */
[----:B--2---:R-:W-:Y:S05]  /*203b0*/  @!P3 NANOSLEEP.SYNCS 0x989680 ;  /* 0x009896800000b95d */ /* 0x004fea0003900000 */
[----:B------:R-:W2:Y:S02]  /*203c0*/  @!P3 SYNCS.PHASECHK.TRANS64 P3, [R0+URZ+0x16830], R3 ;  /* 0x016830030000b5a7 */ /* 0x000ea4000806007f */
[----:B--2---:R-:W-:Y:S05]  /*203d0*/  @!P3 BRA `(.L_x_13633) ;  /* 0xfffffffc00f0b947 */ /* 0x004fea000383ffff */
[----:B------:R-:W-:Y:S05]  /*203e0*/  BRA `(.L_x_13632) ;  /* 0xfffffefc00287947 */ /* 0x000fea000383ffff */
.L_x_13637:
[----:B-1----:R1:W2:Y:S02]  /*203f0*/  SYNCS.PHASECHK.TRANS64.TRYWAIT P2, [R2+URZ+0x16850], R0 ;  /* 0x01685000020075a7 */ /* 0x0022a4000804017f */
[----:B--2---:R-:W-:Y:S05]  /*20400*/  @!P2 NANOSLEEP.SYNCS 0x989680 ;  /* 0x009896800000a95d */ /* 0x004fea0003900000 */
[----:B------:R-:W2:Y:S02]  /*20410*/  @!P2 SYNCS.PHASECHK.TRANS64 P2, [R2+URZ+0x16850], R0 ;  /* 0x016850000200a5a7 */ /* 0x000ea4000804007f */
[----:B--2---:R-:W-:Y:S05]  /*20420*/  @!P2 BRA `(.L_x_13637) ;  /* 0xfffffffc00f0a947 */ /* 0x004fea000383ffff */
[----:B------:R-:W-:Y:S05]  /*20430*/  BRA `(.L_x_13634) ;  /* 0xfffffefc00f07947 */ /* 0x000fea000383ffff */
.L_x_13644:
[----:B-1----:R1:W2:Y:S02]  /*20440*/  SYNCS.PHASECHK.TRANS64.TRYWAIT P3, [R0+URZ+0x16830], R3 ;  /* 0x01683003000075a7 */ /* 0x0022a4000806017f */
[----:B--2---:R-:W-:Y:S05]  /*20450*/  @!P3 NANOSLEEP.SYNCS 0x989680 ;  /* 0x009896800000b95d */ /* 0x004fea0003900000 */
[----:B------:R-:W2:Y:S02]  /*20460*/  @!P3 SYNCS.PHASECHK.TRANS64 P3, [R0+URZ+0x16830], R3 ;  /* 0x016830030000b5a7 */ /* 0x000ea4000806007f */
[----:B--2---:R-:W-:Y:S05]  /*20470*/  @!P3 BRA `(.L_x_13644) ;  /* 0xfffffffc00f0b947 */ /* 0x004fea000383ffff */
[----:B------:R-:W-:Y:S05]  /*20480*/  BRA `(.L_x_13643) ;  /* 0xffffff1800d47947 */ /* 0x000fea000383ffff */
.L_x_13648:
[----:B-1----:R1:W2:Y:S02]  /*20490*/  SYNCS.PHASECHK.TRANS64.TRYWAIT P2, [R2+URZ+0x16850], R0 ;  /* 0x01685000020075a7 */ /* 0x0022a4000804017f */
[----:B--2---:R-:W-:Y:S05]  /*204a0*/  @!P2 NANOSLEEP.SYNCS 0x989680 ;  /* 0x009896800000a95d */ /* 0x004fea0003900000 */
[----:B------:R-:W2:Y:S02]  /*204b0*/  @!P2 SYNCS.PHASECHK.TRANS64 P2, [R2+URZ+0x16850], R0 ;  /* 0x016850000200a5a7 */ /* 0x000ea4000804007f */
[----:B--2---:R-:W-:Y:S05]  /*204c0*/  @!P2 BRA `(.L_x_13648) ;  /* 0xfffffffc00f0a947 */ /* 0x004fea000383ffff */
[----:B------:R-:W-:Y:S05]  /*204d0*/  BRA `(.L_x_13645) ;  /* 0xffffff1c009c7947 */ /* 0x000fea000383ffff */
.L_x_13661:
[----:B-1----:R1:W2:Y:S02]  /*204e0*/  SYNCS.PHASECHK.TRANS64.TRYWAIT P0, [R11+URZ+0x16850], R4 ;  /* 0x016850040b0075a7 */ /* 0x0022a4000800017f */
[----:B--2---:R-:W-:Y:S05]  /*204f0*/  @!P0 NANOSLEEP.SYNCS 0x989680 ;  /* 0x009896800000895d */ /* 0x004fea0003900000 */
[----:B------:R-:W2:Y:S02]  /*20500*/  @!P0 SYNCS.PHASECHK.TRANS64 P0, [R11+URZ+0x16850], R4 ;  /* 0x016850040b0085a7 */ /* 0x000ea4000800007f */
[----:B--2---:R-:W-:Y:S05]  /*20510*/  @!P0 BRA `(.L_x_13661) ;  /* 0xfffffffc00f08947 */ /* 0x004fea000383ffff */
[----:B------:R-:W-:Y:S05]  /*20520*/  BRA `(.L_x_13660) ;  /* 0xffffff4800747947 */ /* 0x000fea000383ffff */
.L_x_13666:
[----:B------:R-:W-:Y:S02]  /*20530*/  IMAD.MOV.U32 R13, RZ, RZ, R28 ;  /* 0x000000ffff0d7224 */ /* 0x000fe400078e001c */
[----:B------:R-:W-:Y:S02]  /*20540*/  IMAD.MOV.U32 R12, RZ, RZ, RZ ;  /* 0x000000ffff0c7224 */ /* 0x000fe400078e00ff */
[----:B------:R-:W-:Y:S02]  /*20550*/  IMAD.MOV.U32 R11, RZ, RZ, 0x181f ;  /* 0x0000181fff0b7424 */ /* 0x000fe400078e00ff */
[----:B------:R-:W-:Y:S02]  /*20560*/  IMAD.MOV.U32 R15, RZ, RZ, -0x1 ;  /* 0xffffffffff0f7424 */ /* 0x000fe400078e00ff */
[----:B------:R-:W-:-:S07]  /*20570*/  IMAD.IADD R40, R49, 0x1, R50 ;  /* 0x0000000131287824 */ /* 0x000fce00078e0232 */
[----:B-----5:R-:W-:Y:S05]  /*20580*/  WARPSYNC.COLLECTIVE R15, `(.L_x_13870) ;  /* 0x000000000f087348 */ /* 0x020fea0003c00000 */
[----:B------:R0:W1:Y:S02]  /*20590*/  SHFL.IDX P6, R14, R13, R12, R11 ;  /* 0x0000000c0d0e7389 */ /* 0x00006400000c000b */
[----:B01---5:R-:W-:Y:S01]  /*205a0*/  ENDCOLLECTIVE ;  /* 0x000000000000791b */ /* 0x023fe20003800000 */
.L_x_13870:
[----:B------:R-:W-:Y:S02]  /*205b0*/  VIADD R20, R40, 0x30 ;  /* 0x0000003028147836 */ /* 0x000fe40000000000 */
[----:B------:R-:W-:Y:S02]  /*205c0*/  IMAD.MOV.U32 R13, RZ, RZ, R10 ;  /* 0x000000ffff0d7224 */ /* 0x000fe400078e000a */
[----:B------:R-:W-:-:S07]  /*205d0*/  IMAD.MOV.U32 R0, RZ, RZ, R14 ;  /* 0x000000ffff007224 */ /* 0x000fce00078e000e */
[----:B------:R-:W-:Y:S05]  /*205e0*/  WARPSYNC.COLLECTIVE R15, `(.L_x_13871) ;  /* 0x000000000f087348 */ /* 0x000fea0003c00000 */
[----:B------:R0:W1:Y:S02]  /*205f0*/  SHFL.IDX P6, R14, R13, R12, R11 ;  /* 0x0000000c0d0e7389 */ /* 0x00006400000c000b */
[----:B01----:R-:W-:Y:S01]  /*20600*/  ENDCOLLECTIVE ;  /* 0x000000000000791b */ /* 0x003fe20003800000 */
.L_x_13871:
        /* <DEDUP_REMOVED lines=12> */
.L_x_13872:
[----:B------:R-:W-:-:S04]  /*206d0*/  @!P3 LEA R2, P5, R41, R2, 0x1 ;  /* 0x000000022902b211 */ /* 0x000fc800078a08ff */
[----:B------:R-:W-:Y:S01]  /*206e0*/  @!P3 LEA.HI.X R21, R41, R0, R42, 0x1, P5 ;  /* 0x000000002915b211 */ /* 0x000fe200028f0c2a */
[----:B------:R-:W-:-:S05]  /*206f0*/  @!P3 IMAD.MOV.U32 R20, RZ, RZ, R2 ;  /* 0x000000ffff14b224 */ /* 0x000fca00078e0002 */
[----:B------:R0:W-:Y:S01]  /*20700*/  @!P3 ST.E.128 desc[UR40][R20.64], R4 ;  /* 0x000000041400b985 */ /* 0x0001e2000c101d28 */
[----:B------:R-:W-:Y:S02]  /*20710*/  IMAD.MOV.U32 R13, RZ, RZ, R10 ;  /* 0x000000ffff0d7224 */ /* 0x000fe400078e000a */
[----:B------:R-:W-:-:S07]  /*20720*/  IMAD.MOV.U32 R3, RZ, RZ, R14 ;  /* 0x000000ffff037224 */ /* 0x000fce00078e000e */
[----:B0-----:R-:W-:Y:S05]  /*20730*/  WARPSYNC.COLLECTIVE R15, `(.L_x_13873) ;  /* 0x000000000f087348 */ /* 0x001fea0003c00000 */
[----:B------:R1:W2:Y:S02]  /*20740*/  SHFL.IDX P6, R14, R13, R12, R11 ;  /* 0x0000000c0d0e7389 */ /* 0x0002a400000c000b */
[----:B012---:R-:W-:Y:S01]  /*20750*/  ENDCOLLECTIVE ;  /* 0x000000000000791b */ /* 0x007fe20003800000 */
.L_x_13873:
[----:B------:R-:W-:Y:S02]  /*20760*/  IMAD.MOV.U32 R13, RZ, RZ, R28 ;  /* 0x000000ffff0d7224 */ /* 0x000fe400078e001c */
[----:B------:R-:W-:Y:S02]  /*20770*/  IMAD.MOV.U32 R12, RZ, RZ, 0x2 ;  /* 0x00000002ff0c7424 */ /* 0x000fe400078e00ff */
[----:B------:R-:W-:-:S07]  /*20780*/  IMAD.MOV.U32 R8, RZ, RZ, R14 ;  /* 0x000000ffff087224 */ /* 0x000fce00078e000e */
[----:B------:R-:W-:Y:S05]  /*20790*/  WARPSYNC.COLLECTIVE R15, `(.L_x_13874) ;  /* 0x000000000f087348 */ /* 0x000fea0003c00000 */
[----:B------:R0:W1:Y:S02]  /*207a0*/  SHFL.IDX P6, R14, R13, R12, R11 ;  /* 0x0000000c0d0e7389 */ /* 0x00006400000c000b */
[----:B01----:R-:W-:Y:S01]  /*207b0*/  ENDCOLLECTIVE ;  /* 0x000000000000791b */ /* 0x003fe20003800000 */
.L_x_13874:
[----:B------:R-:W-:-:S04]  /*207c0*/  @!P4 LEA R8, P1, R41, R8, 0x1 ;  /* 0x000000082908c211 */ /* 0x000fc800078208ff */
[----:B------:R-:W-:Y:S01]  /*207d0*/  @!P4 LEA.HI.X R3, R41, R3, R42, 0x1, P1 ;  /* 0x000000032903c211 */ /* 0x000fe200008f0c2a */
[----:B------:R-:W-:Y:S02]  /*207e0*/  IMAD.MOV.U32 R13, RZ, RZ, R10 ;  /* 0x000000ffff0d7224 */ /* 0x000fe400078e000a */
[----:B------:R-:W-:-:S07]  /*207f0*/  IMAD.MOV.U32 R9, RZ, RZ, R14 ;  /* 0x000000ffff097224 */ /* 0x000fce00078e000e */
[----:B------:R-:W-:Y:S05]  /*20800*/  WARPSYNC.COLLECTIVE R15, `(.L_x_13875) ;  /* 0x000000000f087348 */ /* 0x000fea0003c00000 */
[----:B------:R0:W1:Y:S02]  /*20810*/  SHFL.IDX P6, R14, R13, R12, R11 ;  /* 0x0000000c0d0e7389 */ /* 0x00006400000c000b */
[----:B01----:R-:W-:Y:S01]  /*20820*/  ENDCOLLECTIVE ;  /* 0x000000000000791b */ /* 0x003fe20003800000 */
.L_x_13875:
[----:B------:R-:W-:Y:S02]  /*20830*/  IMAD.MOV.U32 R13, RZ, RZ, R28 ;  /* 0x000000ffff0d7224 */ /* 0x000fe400078e001c */
[----:B------:R-:W-:Y:S01]  /*20840*/  IMAD.MOV.U32 R12, RZ, RZ, 0x3 ;  /* 0x00000003ff0c7424 */ /* 0x000fe200078e00ff */
[----:B------:R-:W-:-:S13]  /*20850*/  @!P2 LEA R44, P5, R41, R14, 0x1 ;  /* 0x0000000e292ca211 */ /* 0x000fda00078a08ff */
[----:B------:R-:W-:Y:S05]  /*20860*/  WARPSYNC.COLLECTIVE R15, `(.L_x_13876) ;  /* 0x000000000f087348 */ /* 0x000fea0003c00000 */
[----:B------:R0:W1:Y:S02]  /*20870*/  SHFL.IDX P6, R14, R13, R12, R11 ;  /* 0x0000000c0d0e7389 */ /* 0x00006400000c000b */
[----:B01----:R-:W-:Y:S01]  /*20880*/  ENDCOLLECTIVE ;  /* 0x000000000000791b */ /* 0x003fe20003800000 */
.L_x_13876:
[----:B------:R-:W-:Y:S01]  /*20890*/  @!P2 LEA.HI.X R45, R41, R9, R42, 0x1, P5 ;  /* 0x00000009292da211 */ /* 0x000fe200028f0c2a */
[----:B------:R-:W-:Y:S02]  /*208a0*/  @!P4 IMAD.MOV.U32 R9, RZ, RZ, R3 ;  /* 0x000000ffff09c224 */ /* 0x000fe400078e0003 */
[----:B------:R-:W-:Y:S02]  /*208b0*/  @!P2 IMAD.MOV.U32 R2, RZ, RZ, R44 ;  /* 0x000000ffff02a224 */ /* 0x000fe400078e002c */
[----:B------:R-:W-:Y:S01]  /*208c0*/  @!P2 IMAD.MOV.U32 R3, RZ, RZ, R45 ;  /* 0x000000ffff03a224 */ /* 0x000fe200078e002d */
[----:B------:R0:W-:Y:S04]  /*208d0*/  @!P4 ST.E.128 desc[UR40][R8.64], R24 ;  /* 0x000000180800c985 */ /* 0x0001e8000c101d28 */
[----:B------:R0:W-:Y:S01]  /*208e0*/  @!P2 ST.E.128 desc[UR40][R2.64], R32 ;  /* 0x000000200200a985 */ /* 0x0001e2000c101d28 */
[----:B------:R-:W-:-:S02]  /*208f0*/  IMAD.MOV.U32 R13, RZ, RZ, R10 ;  /* 0x000000ffff0d7224 */ /* 0x000fc400078e000a */
[----:B------:R-:W-:-:S07]  /*20900*/  IMAD.MOV.U32 R0, RZ, RZ, R14 ;  /* 0x000000ffff007224 */ /* 0x000fce00078e000e */
[----:B0-----:R-:W-:Y:S05]  /*20910*/  WARPSYNC.COLLECTIVE R15, `(.L_x_13877) ;  /* 0x000000000f087348 */ /* 0x001fea0003c00000 */
[----:B------:R1:W2:Y:S02]  /*20920*/  SHFL.IDX P6, R14, R13, R12, R11 ;  /* 0x0000000c0d0e7389 */ /* 0x0002a400000c000b */
[----:B012---:R-:W-:Y:S01]  /*20930*/  ENDCOLLECTIVE ;  /* 0x000000000000791b */ /* 0x007fe20003800000 */
.L_x_13877:
[----:B------:R-:W-:Y:S05]  /*20940*/  BRA `(.L_x_13878) ;  /* 0xffffff5c009c7947 */ /* 0x000fea000383ffff */
.L_x_13668:
[----:B------:R-:W-:Y:S02]  /*20950*/  IMAD.MOV.U32 R13, RZ, RZ, R2 ;  /* 0x000000ffff0d7224 */ /* 0x000fe400078e0002 */
[----:B------:R-:W-:Y:S02]  /*20960*/  IMAD.MOV.U32 R12, RZ, RZ, RZ ;  /* 0x000000ffff0c7224 */ /* 0x000fe400078e00ff */
[----:B------:R-:W-:Y:S02]  /*20970*/  IMAD.MOV.U32 R11, RZ, RZ, 0x1c1f ;  /* 0x00001c1fff0b7424 */ /* 0x000fe400078e00ff */
[----:B------:R-:W-:-:S07]  /*20980*/  IMAD.MOV.U32 R15, RZ, RZ, -0x1 ;  /* 0xffffffffff0f7424 */ /* 0x000fce00078e00ff */
[----:B------:R-:W-:Y:S05]  /*20990*/  WARPSYNC.COLLECTIVE R15, `(.L_x_13879) ;  /* 0x000000000f087348 */ /* 0x000fea0003c00000 */
[----:B------:R0:W1:Y:S02]  /*209a0*/  SHFL.IDX P6, R14, R13, R12, R11 ;  /* 0x0000000c0d0e7389 */ /* 0x00006400000c000b */
[----:B01----:R-:W-:Y:S01]  /*209b0*/  ENDCOLLECTIVE ;  /* 0x000000000000791b */ /* 0x003fe20003800000 */
.L_x_13879:
[----:B------:R-:W-:Y:S02]  /*209c0*/  IMAD.MOV.U32 R13, RZ, RZ, R0 ;  /* 0x000000ffff0d7224 */ /* 0x000fe400078e0000 */
[----:B------:R-:W-:-:S07]  /*209d0*/  IMAD.MOV.U32 R3, RZ, RZ, R14 ;  /* 0x000000ffff037224 */ /* 0x000fce00078e000e */
[----:B------:R-:W-:Y:S05]  /*209e0*/  WARPSYNC.COLLECTIVE R15, `(.L_x_13880) ;  /* 0x000000000f087348 */ /* 0x000fea0003c00000 */
[----:B------:R0:W1:Y:S02]  /*209f0*/  SHFL.IDX P6, R14, R13, R12, R11 ;  /* 0x0000000c0d0e7389 */ /* 0x00006400000c000b */
[----:B01----:R-:W-:Y:S01]  /*20a00*/  ENDCOLLECTIVE ;  /* 0x000000000000791b */ /* 0x003fe20003800000 */
.L_x_13880:
[----:B------:R-:W-:Y:S05]  /*20a10*/  BRA `(.L_x_13881) ;  /* 0xffffff6000787947 */ /* 0x000fea000383ffff */
.L_x_13671:
        /* <DEDUP_REMOVED lines=8> */
.L_x_13883:
[----:B------:R-:W-:Y:S05]  /*20aa0*/  BSYNC B1 ;  /* 0x0000000000017941 */ /* 0x000fea0003800000 */
.L_x_13882:
        /* <DEDUP_REMOVED lines=8> */
.L_x_13884:
[----:B------:R-:W-:Y:S05]  /*20b30*/  BRA `(.L_x_13885) ;  /* 0xffffff6000d47947 */ /* 0x000fea000383ffff */
.L_x_13675:
[----:B------:R-:W-:Y:S02]  /*20b40*/  IMAD.MOV.U32 R13, RZ, RZ, R9 ;  /* 0x000000ffff0d7224 */ /* 0x000fe400078e0009 */
[----:B------:R-:W-:Y:S02]  /*20b50*/  IMAD.MOV.U32 R12, RZ, RZ, RZ ;  /* 0x000000ffff0c7224 */ /* 0x000fe400078e00ff */
[----:B------:R-:W-:Y:S02]  /*20b60*/  IMAD.MOV.U32 R11, RZ, RZ, 0x181f ;  /* 0x0000181fff0b7424 */ /* 0x000fe400078e00ff */
[----:B------:R-:W-:Y:S02]  /*20b70*/  IMAD.MOV.U32 R15, RZ, RZ, -0x1 ;  /* 0xffffffffff0f7424 */ /* 0x000fe400078e00ff */
[----:B------:R-:W-:Y:S02]  /*20b80*/  IMAD R10, R20, R21, RZ ;  /* 0x00000015140a7224 */ /* 0x000fe400078e02ff */
[----:B------:R-:W-:-:S07]  /*20b90*/  IMAD.IADD R21, R27, 0x1, R28 ;  /* 0x000000011b157824 */ /* 0x000fce00078e021c */
[----:B------:R-:W-:Y:S05]  /*20ba0*/  WARPSYNC.COLLECTIVE R15, `(.L_x_13886) ;  /* 0x000000000f087348 */ /* 0x000fea0003c00000 */
[----:B------:R0:W1:Y:S02]  /*20bb0*/  SHFL.IDX P6, R14, R13, R12, R11 ;  /* 0x0000000c0d0e7389 */ /* 0x00006400000c000b */
[----:B01----:R-:W-:Y:S01]  /*20bc0*/  ENDCOLLECTIVE ;  /* 0x000000000000791b */ /* 0x003fe20003800000 */
.L_x_13886:
[C---:B------:R-:W-:Y:S01]  /*20bd0*/  VIADD R7, R21.reuse, 0x30 ;  /* 0x0000003015077836 */ /* 0x040fe20000000000 */
[----:B------:R-:W-:-:S04]  /*20be0*/  ISETP.GE.OR P3, PT, R21, R10, P0 ;  /* 0x0000000a1500720c */ /* 0x000fc80000766670 */
[----:B------:R-:W-:Y:S01]  /*20bf0*/  ISETP.GE.OR P4, PT, R7, R10, P0 ;  /* 0x0000000a0700720c */ /* 0x000fe20000786670 */
[----:B------:R-:W-:Y:S02]  /*20c00*/  VIADD R7, R21, 0x60 ;  /* 0x0000006015077836 */ /* 0x000fe40000000000 */
[----:B------:R-:W-:-:S03]  /*20c10*/  IMAD.MOV.U32 R13, RZ, RZ, R8 ;  /* 0x000000ffff0d7224 */ /* 0x000fc600078e0008 */
[----:B------:R-:W-:Y:S01]  /*20c20*/  ISETP.GE.OR P2, PT, R7, R10, P0 ;  /* 0x0000000a0700720c */ /* 0x000fe20000746670 */
[----:B------:R-:W-:-:S12]  /*20c30*/  IMAD.MOV.U32 R0, RZ, RZ, R14 ;  /* 0x000000ffff007224 */ /* 0x000fd800078e000e */
[----:B------:R-:W-:Y:S05]  /*20c40*/  WARPSYNC.COLLECTIVE R15, `(.L_x_13887) ;  /* 0x000000000f087348 */ /* 0x000fea0003c00000 */
[----:B------:R0:W1:Y:S02]  /*20c50*/  SHFL.IDX P6, R14, R13, R12, R11 ;  /* 0x0000000c0d0e7389 */ /* 0x00006400000c000b */
[----:B01----:R-:W-:Y:S01]  /*20c60*/  ENDCOLLECTIVE ;  /* 0x000000000000791b */ /* 0x003fe20003800000 */
.L_x_13887:
[----:B------:R-:W-:Y:S02]  /*20c70*/  IMAD.MOV.U32 R13, RZ, RZ, R9 ;  /* 0x000000ffff0d7224 */ /* 0x000fe400078e0009 */
[----:B------:R-:W-:Y:S02]  /*20c80*/  IMAD.MOV.U32 R12, RZ, RZ, 0x1 ;  /* 0x00000001ff0c7424 */ /* 0x000fe400078e00ff */
[----:B------:R-:W-:-:S07]  /*20c90*/  IMAD.MOV.U32 R2, RZ, RZ, R14 ;  /* 0x000000ffff027224 */ /* 0x000fce00078e000e */
[----:B------:R-:W-:Y:S05]  /*20ca0*/  WARPSYNC.COLLECTIVE R15, `(.L_x_13888) ;  /* 0x000000000f087348 */ /* 0x000fea0003c00000 */
[----:B------:R0:W1:Y:S02]  /*20cb0*/  SHFL.IDX P6, R14, R13, R12, R11 ;  /* 0x0000000c0d0e7389 */ /* 0x00006400000c000b */
[----:B01----:R-:W-:Y:S01]  /*20cc0*/  ENDCOLLECTIVE ;  /* 0x000000000000791b */ /* 0x003fe20003800000 */
.L_x_13888:
[----:B------:R-:W-:-:S04]  /*20cd0*/  @!P3 LEA R2, P5, R41, R2, 0x1 ;  /* 0x000000022902b211 */ /* 0x000fc800078a08ff */
[----:B------:R-:W-:Y:S01]  /*20ce0*/  @!P3 LEA.HI.X R7, R41, R0, R42, 0x1, P5 ;  /* 0x000000002907b211 */ /* 0x000fe200028f0c2a */
[----:B------:R-:W-:-:S05]  /*20cf0*/  @!P3 IMAD.MOV.U32 R6, RZ, RZ, R2 ;  /* 0x000000ffff06b224 */ /* 0x000fca00078e0002 */
[----:B------:R0:W-:Y:S01]  /*20d00*/  @!P3 ST.E.128 desc[UR40][R6.64], RZ ;  /* 0x000000ff0600b985 */ /* 0x0001e2000c101d28 */
[----:B------:R-:W-:Y:S02]  /*20d10*/  IMAD.MOV.U32 R13, RZ, RZ, R8 ;  /* 0x000000ffff0d7224 */ /* 0x000fe400078e0008 */
[----:B------:R-:W-:-:S07]  /*20d20*/  IMAD.MOV.U32 R3, RZ, RZ, R14 ;  /* 0x000000ffff037224 */ /* 0x000fce00078e000e */
[----:B0-----:R-:W-:Y:S05]  /*20d30*/  WARPSYNC.COLLECTIVE R15, `(.L_x_13889) ;  /* 0x000000000f087348 */ /* 0x001fea0003c00000 */
[----:B------:R1:W2:Y:S02]  /*20d40*/  SHFL.IDX P6, R14, R13, R12, R11 ;  /* 0x0000000c0d0e7389 */ /* 0x0002a400000c000b */
[----:B012---:R-:W-:Y:S01]  /*20d50*/  ENDCOLLECTIVE ;  /* 0x000000000000791b */ /* 0x007fe20003800000 */
.L_x_13889:
[----:B------:R-:W-:Y:S02]  /*20d60*/  IMAD.MOV.U32 R13, RZ, RZ, R9 ;  /* 0x000000ffff0d7224 */ /* 0x000fe400078e0009 */
[----:B------:R-:W-:Y:S02]  /*20d70*/  IMAD.MOV.U32 R12, RZ, RZ, 0x2 ;  /* 0x00000002ff0c7424 */ /* 0x000fe400078e00ff */
[----:B------:R-:W-:-:S07]  /*20d80*/  IMAD.MOV.U32 R4, RZ, RZ, R14 ;  /* 0x000000ffff047224 */ /* 0x000fce00078e000e */
[----:B------:R-:W-:Y:S05]  /*20d90*/  WARPSYNC.COLLECTIVE R15, `(.L_x_13890) ;  /* 0x000000000f087348 */ /* 0x000fea0003c00000 */
[----:B------:R0:W1:Y:S02]  /*20da0*/  SHFL.IDX P6, R14, R13, R12, R11 ;  /* 0x0000000c0d0e7389 */ /* 0x00006400000c000b */
[----:B01----:R-:W-:Y:S01]  /*20db0*/  ENDCOLLECTIVE ;  /* 0x000000000000791b */ /* 0x003fe20003800000 */
.L_x_13890:
[----:B------:R-:W-:-:S04]  /*20dc0*/  @!P4 LEA R4, P1, R41, R4, 0x1 ;  /* 0x000000042904c211 */ /* 0x000fc800078208ff */
[----:B------:R-:W-:Y:S01]  /*20dd0*/  @!P4 LEA.HI.X R3, R41, R3, R42, 0x1, P1 ;  /* 0x000000032903c211 */ /* 0x000fe200008f0c2a */
[----:B------:R-:W-:Y:S02]  /*20de0*/  IMAD.MOV.U32 R13, RZ, RZ, R8 ;  /* 0x000000ffff0d7224 */ /* 0x000fe400078e0008 */
[----:B------:R-:W-:-:S07]  /*20df0*/  IMAD.MOV.U32 R5, RZ, RZ, R14 ;  /* 0x000000ffff057224 */ /* 0x000fce00078e000e */
[----:B------:R-:W-:Y:S05]  /*20e00*/  WARPSYNC.COLLECTIVE R15, `(.L_x_13891) ;  /* 0x000000000f087348 */ /* 0x000fea0003c00000 */
[----:B------:R0:W1:Y:S02]  /*20e10*/  SHFL.IDX P6, R14, R13, R12, R11 ;  /* 0x0000000c0d0e7389 */ /* 0x00006400000c000b */
[----:B01----:R-:W-:Y:S01]  /*20e20*/  ENDCOLLECTIVE ;  /* 0x000000000000791b */ /* 0x003fe20003800000 */
.L_x_13891:
[----:B------:R-:W-:Y:S02]  /*20e30*/  IMAD.MOV.U32 R13, RZ, RZ, R9 ;  /* 0x000000ffff0d7224 */ /* 0x000fe400078e0009 */
[----:B------:R-:W-:Y:S01]  /*20e40*/  IMAD.MOV.U32 R12, RZ, RZ, 0x3 ;  /* 0x00000003ff0c7424 */ /* 0x000fe200078e00ff */
[----:B------:R-:W-:-:S13]  /*20e50*/  @!P2 LEA R20, P5, R41, R14, 0x1 ;  /* 0x0000000e2914a211 */ /* 0x000fda00078a08ff */
[----:B------:R-:W-:Y:S05]  /*20e60*/  WARPSYNC.COLLECTIVE R15, `(.L_x_13892) ;  /* 0x000000000f087348 */ /* 0x000fea0003c00000 */
[----:B------:R0:W1:Y:S02]  /*20e70*/  SHFL.IDX P6, R14, R13, R12, R11 ;  /* 0x0000000c0d0e7389 */ /* 0x00006400000c000b */
[----:B01----:R-:W-:Y:S01]  /*20e80*/  ENDCOLLECTIVE ;  /* 0x000000000000791b */ /* 0x003fe20003800000 */
.L_x_13892:
[----:B------:R-:W-:Y:S01]  /*20e90*/  @!P2 LEA.HI.X R25, R41, R5, R42, 0x1, P5 ;  /* 0x000000052919a211 */ /* 0x000fe200028f0c2a */
[----:B------:R-:W-:Y:S02]  /*20ea0*/  @!P4 IMAD.MOV.U32 R5, RZ, RZ, R3 ;  /* 0x000000ffff05c224 */ /* 0x000fe400078e0003 */
[----:B------:R-:W-:Y:S02]  /*20eb0*/  @!P2 IMAD.MOV.U32 R2, RZ, RZ, R20 ;  /* 0x000000ffff02a224 */ /* 0x000fe400078e0014 */
[----:B------:R-:W-:Y:S01]  /*20ec0*/  @!P2 IMAD.MOV.U32 R3, RZ, RZ, R25 ;  /* 0x000000ffff03a224 */ /* 0x000fe200078e0019 */
[----:B------:R0:W-:Y:S04]  /*20ed0*/  @!P4 ST.E.128 desc[UR40][R4.64], RZ ;  /* 0x000000ff0400c985 */ /* 0x0001e8000c101d28 */
[----:B------:R0:W-:Y:S01]  /*20ee0*/  @!P2 ST.E.128 desc[UR40][R2.64], RZ ;  /* 0x000000ff0200a985 */ /* 0x0001e2000c101d28 */
[----:B------:R-:W-:-:S02]  /*20ef0*/  IMAD.MOV.U32 R13, RZ, RZ, R8 ;  /* 0x000000ffff0d7224 */ /* 0x000fc400078e0008 */
[----:B------:R-:W-:-:S07]  /*20f00*/  IMAD.MOV.U32 R0, RZ, RZ, R14 ;  /* 0x000000ffff007224 */ /* 0x000fce00078e000e */
[----:B0-----:R-:W-:Y:S05]  /*20f10*/  WARPSYNC.COLLECTIVE R15, `(.L_x_13893) ;  /* 0x000000000f087348 */ /* 0x001fea0003c00000 */
[----:B------:R1:W2:Y:S02]  /*20f20*/  SHFL.IDX P6, R14, R13, R12, R11 ;  /* 0x0000000c0d0e7389 */ /* 0x0002a400000c000b */
[----:B012---:R-:W-:Y:S01]  /*20f30*/  ENDCOLLECTIVE ;  /* 0x000000000000791b */ /* 0x007fe20003800000 */
.L_x_13893:
[----:B------:R-:W-:Y:S05]  /*20f40*/  BRA `(.L_x_13894) ;  /* 0xffffff6800f47947 */ /* 0x000fea000383ffff */
.L_x_13702:
        /* <DEDUP_REMOVED lines=11> */
.L_x_13896:
[----:B------:R-:W-:Y:S05]  /*21000*/  BSYNC B1 ;  /* 0x0000000000017941 */ /* 0x000fea0003800000 */
.L_x_13895:
[----:B------:R-:W-:Y:S05]  /*21010*/  BRA `(.L_x_13897) ;  /* 0xffffff8800847947 */ /* 0x000fea000383ffff */
.L_x_13704:
[----:B------:R-:W-:Y:S01]  /*21020*/  BSSY B1, `(.L_x_13898) ;  /* 0x0000006000017945 */ /* 0x000fe20003800000 */
[----:B------:R-:W-:-:S07]  /*21030*/  IMAD.MOV.U32 R15, RZ, RZ, -0x1 ;  /* 0xffffffffff0f7424 */ /* 0x000fce00078e00ff */
[----:B0-----:R-:W-:Y:S05]  /*21040*/  WARPSYNC.COLLECTIVE R15, `(.L_x_13899) ;  /* 0x000000000f0c7348 */ /* 0x001fea0003c00000 */
[----:B------:R-:W-:Y:S02]  /*21050*/  ELECT P6, UR62, PT ;  /* 0x00000000003e782f */ /* 0x000fe400038c0000 */
[----:B------:R-:W-:Y:S01]  /*21060*/  MOV R14, UR62 ;  /* 0x0000003e000e7c02 */ /* 0x000fe20008000f00 */
[----:B0-----:R-:W-:Y:S10]  /*21070*/  ENDCOLLECTIVE ;  /* 0x000000000000791b */ /* 0x001ff40003800000 */
.L_x_13899:
[----:B------:R-:W-:Y:S05]  /*21080*/  BSYNC B1 ;  /* 0x0000000000017941 */ /* 0x000fea0003800000 */
.L_x_13898:
[----:B------:R-:W-:Y:S05]  /*21090*/  BRA `(.L_x_13703) ;  /* 0xffffff88007c7947 */ /* 0x000fea000383ffff */
.L_x_13706:
[----:B0-----:R0:W1:Y:S02]  /*210a0*/  SYNCS.PHASECHK.TRANS64.TRYWAIT P0, [R17+URZ+0x16820], R5 ;  /* 0x01682005110075a7 */ /* 0x001064000800017f */
[----:B-1----:R-:W-:Y:S05]  /*210b0*/  @!P0 NANOSLEEP.SYNCS 0x989680 ;  /* 0x009896800000895d */ /* 0x002fea0003900000 */
[----:B------:R-:W1:Y:S02]  /*210c0*/  @!P0 SYNCS.PHASECHK.TRANS64 P0, [R17+URZ+0x16820], R5 ;  /* 0x01682005110085a7 */ /* 0x000e64000800007f */
[----:B-1----:R-:W-:Y:S05]  /*210d0*/  @!P0 BRA `(.L_x_13706) ;  /* 0xfffffffc00f08947 */ /* 0x002fea000383ffff */
[----:B------:R-:W-:Y:S05]  /*210e0*/  BRA `(.L_x_13900) ;  /* 0xffffff88008c7947 */ /* 0x000fea000383ffff */
.L_x_13710:
[----:B0-----:R0:W1:Y:S02]  /*210f0*/  SYNCS.PHASECHK.TRANS64.TRYWAIT P0, [R5+URZ+0x168a0], R7 ;  /* 0x0168a007050075a7 */ /* 0x001064000800017f */
[----:B-1----:R-:W-:Y:S05]  /*21100*/  @!P0 NANOSLEEP.SYNCS 0x989680 ;  /* 0x009896800000895d */ /* 0x002fea0003900000 */
[----:B------:R-:W1:Y:S02]  /*21110*/  @!P0 SYNCS.PHASECHK.TRANS64 P0, [R5+URZ+0x168a0], R7 ;  /* 0x0168a007050085a7 */ /* 0x000e64000800007f */
[----:B-1----:R-:W-:Y:S05]  /*21120*/  @!P0 BRA `(.L_x_13710) ;  /* 0xfffffffc00f08947 */ /* 0x002fea000383ffff */
[----:B------:R-:W-:Y:S05]  /*21130*/  BRA `(.L_x_13901) ;  /* 0xffffff8800a87947 */ /* 0x000fea000383ffff */
.L_x_13715:
[----:B-1----:R1:W2:Y:S02]  /*21140*/  SYNCS.PHASECHK.TRANS64.TRYWAIT P0, [R5+URZ+0x168c0], R7 ;  /* 0x0168c007050075a7 */ /* 0x0022a4000800017f */
[----:B--2---:R-:W-:Y:S05]  /*21150*/  @!P0 NANOSLEEP.SYNCS 0x989680 ;  /* 0x009896800000895d */ /* 0x004fea0003900000 */
[----:B------:R-:W2:Y:S02]  /*21160*/  @!P0 SYNCS.PHASECHK.TRANS64 P0, [R5+URZ+0x168c0], R7 ;  /* 0x0168c007050085a7 */ /* 0x000ea4000800007f */
[----:B--2---:R-:W-:Y:S05]  /*21170*/  @!P0 BRA `(.L_x_13715) ;  /* 0xfffffffc00f08947 */ /* 0x004fea000383ffff */
[----:B------:R-:W-:Y:S05]  /*21180*/  BRA `(.L_x_13902) ;  /* 0xffffff8c00287947 */ /* 0x000fea000383ffff */
.L_x_13722:
[----:B0-----:R0:W1:Y:S02]  /*21190*/  SYNCS.PHASECHK.TRANS64.TRYWAIT P1, [R5+URZ+0x168a0], R7 ;  /* 0x0168a007050075a7 */ /* 0x001064000802017f */
[----:B-1----:R-:W-:Y:S05]  /*211a0*/  @!P1 NANOSLEEP.SYNCS 0x989680 ;  /* 0x009896800000995d */ /* 0x002fea0003900000 */
[----:B------:R-:W1:Y:S02]  /*211b0*/  @!P1 SYNCS.PHASECHK.TRANS64 P1, [R5+URZ+0x168a0], R7 ;  /* 0x0168a007050095a7 */ /* 0x000e64000802007f */
[----:B-1----:R-:W-:Y:S05]  /*211c0*/  @!P1 BRA `(.L_x_13722) ;  /* 0xfffffffc00f09947 */ /* 0x002fea000383ffff */
[----:B------:R-:W-:Y:S05]  /*211d0*/  BRA `(.L_x_13903) ;  /* 0xffffff8c00f47947 */ /* 0x000fea000383ffff */
.L_x_13727:
[----:B-1----:R1:W2:Y:S02]  /*211e0*/  SYNCS.PHASECHK.TRANS64.TRYWAIT P1, [R5+URZ+0x168c0], R7 ;  /* 0x0168c007050075a7 */ /* 0x0022a4000802017f */
[----:B--2---:R-:W-:Y:S05]  /*211f0*/  @!P1 NANOSLEEP.SYNCS 0x989680 ;  /* 0x009896800000995d */ /* 0x004fea0003900000 */
[----:B------:R-:W2:Y:S02]  /*21200*/  @!P1 SYNCS.PHASECHK.TRANS64 P1, [R5+URZ+0x168c0], R7 ;  /* 0x0168c007050095a7 */ /* 0x000ea4000802007f */
[----:B--2---:R-:W-:Y:S05]  /*21210*/  @!P1 BRA `(.L_x_13727) ;  /* 0xfffffffc00f09947 */ /* 0x004fea000383ffff */
[----:B------:R-:W-:Y:S05]  /*21220*/  BRA `(.L_x_13904) ;  /* 0xffffff90006c7947 */ /* 0x000fea000383ffff */
.L_x_13750:
        /* <DEDUP_REMOVED lines=11> */
.L_x_13906:
[----:B------:R-:W-:Y:S05]  /*212e0*/  BSYNC B0 ;  /* 0x0000000000007941 */ /* 0x000fea0003800000 */
.L_x_13905:
[----:B------:R-:W-:Y:S05]  /*212f0*/  BRA `(.L_x_13907) ;  /* 0xffffffa000287947 */ /* 0x000fea000383ffff */
.L_x_13752:
[----:B------:R-:W-:Y:S01]  /*21300*/  BSSY B0, `(.L_x_13908) ;  /* 0x0000006000007945 */ /* 0x000fe20003800000 */
[----:B------:R-:W-:-:S07]  /*21310*/  IMAD.MOV.U32 R15, RZ, RZ, -0x1 ;  /* 0xffffffffff0f7424 */ /* 0x000fce00078e00ff */
[----:B012---:R-:W-:Y:S05]  /*21320*/  WARPSYNC.COLLECTIVE R15, `(.L_x_13909) ;  /* 0x000000000f0c7348 */ /* 0x007fea0003c00000 */
[----:B------:R-:W-:Y:S02]  /*21330*/  ELECT P6, UR62, PT ;  /* 0x00000000003e782f */ /* 0x000fe400038c0000 */
[----:B------:R-:W-:Y:S01]  /*21340*/  MOV R14, UR62 ;  /* 0x0000003e000e7c02 */ /* 0x000fe20008000f00 */
[----:B012---:R-:W-:Y:S10]  /*21350*/  ENDCOLLECTIVE ;  /* 0x000000000000791b */ /* 0x007ff40003800000 */
.L_x_13909:
[----:B------:R-:W-:Y:S05]  /*21360*/  BSYNC B0 ;  /* 0x0000000000007941 */ /* 0x000fea0003800000 */
.L_x_13908:
[----:B------:R-:W-:Y:S05]  /*21370*/  BRA `(.L_x_13910) ;  /* 0xffffffa000287947 */ /* 0x000fea000383ffff */
.L_x_13754:
[----:B--2---:R2:W3:Y:S02]  /*21380*/  SYNCS.PHASECHK.TRANS64.TRYWAIT P0, [R0+URZ+0x16840], R2 ;  /* 0x01684002000075a7 */ /* 0x0044e4000800017f */
[----:B---3--:R-:W-:Y:S05]  /*21390*/  @!P0 NANOSLEEP.SYNCS 0x989680 ;  /* 0x009896800000895d */ /* 0x008fea0003900000 */
[----:B------:R-:W3:Y:S02]  /*213a0*/  @!P0 SYNCS.PHASECHK.TRANS64 P0, [R0+URZ+0x16840], R2 ;  /* 0x01684002000085a7 */ /* 0x000ee4000800007f */
[----:B---3--:R-:W-:Y:S05]  /*213b0*/  @!P0 BRA `(.L_x_13754) ;  /* 0xfffffffc00f08947 */ /* 0x008fea000383ffff */
[----:B------:R-:W-:Y:S05]  /*213c0*/  BRA `(.L_x_13911) ;  /* 0xffffffa0007c7947 */ /* 0x000fea000383ffff */
.L_x_13758:
        /* <DEDUP_REMOVED lines=15> */
.L_x_13912:
[----:B------:R-:W-:Y:S02]  /*214c0*/  IMAD.MOV.U32 R13, RZ, RZ, R0 ;  /* 0x000000ffff0d7224 */ /* 0x000fe400078e0000 */
[----:B------:R-:W-:-:S07]  /*214d0*/  IMAD.MOV.U32 R8, RZ, RZ, R14 ;  /* 0x000000ffff087224 */ /* 0x000fce00078e000e */
[----:B------:R-:W-:Y:S05]  /*214e0*/  WARPSYNC.COLLECTIVE R15, `(.L_x_13913) ;  /* 0x000000000f087348 */ /* 0x000fea0003c00000 */
[----:B------:R0:W1:Y:S02]  /*214f0*/  SHFL.IDX P6, R14, R13, R12, R11 ;  /* 0x0000000c0d0e7389 */ /* 0x00006400000c000b */
[----:B01----:R-:W-:Y:S01]  /*21500*/  ENDCOLLECTIVE ;  /* 0x000000000000791b */ /* 0x003fe20003800000 */
.L_x_13913:
[----:B------:R-:W-:Y:S02]  /*21510*/  IMAD.MOV.U32 R13, RZ, RZ, R4 ;  /* 0x000000ffff0d7224 */ /* 0x000fe400078e0004 */
[----:B------:R-:W-:Y:S02]  /*21520*/  IMAD.MOV.U32 R12, RZ, RZ, 0x1 ;  /* 0x00000001ff0c7424 */ /* 0x000fe400078e00ff */
[----:B------:R-:W-:-:S07]  /*21530*/  IMAD.MOV.U32 R7, RZ, RZ, R14 ;  /* 0x000000ffff077224 */ /* 0x000fce00078e000e */
[----:B------:R-:W-:Y:S05]  /*21540*/  WARPSYNC.COLLECTIVE R15, `(.L_x_13914) ;  /* 0x000000000f087348 */ /* 0x000fea0003c00000 */
[----:B------:R0:W1:Y:S02]  /*21550*/  SHFL.IDX P6, R14, R13, R12, R11 ;  /* 0x0000000c0d0e7389 */ /* 0x00006400000c000b */
[----:B01----:R-:W-:Y:S01]  /*21560*/  ENDCOLLECTIVE ;  /* 0x000000000000791b */ /* 0x003fe20003800000 */
.L_x_13914:
        /* <DEDUP_REMOVED lines=14> */
.L_x_13915:
[----:B------:R-:W-:Y:S02]  /*21650*/  IMAD.MOV.U32 R13, RZ, RZ, R4 ;  /* 0x000000ffff0d7224 */ /* 0x000fe400078e0004 */
[----:B------:R-:W-:Y:S02]  /*21660*/  IMAD.MOV.U32 R12, RZ, RZ, 0x2 ;  /* 0x00000002ff0c7424 */ /* 0x000fe400078e00ff */
[----:B------:R-:W-:-:S07]  /*21670*/  IMAD.MOV.U32 R8, RZ, RZ, R14 ;  /* 0x000000ffff087224 */ /* 0x000fce00078e000e */
[----:B------:R-:W-:Y:S05]  /*21680*/  WARPSYNC.COLLECTIVE R15, `(.L_x_13916) ;  /* 0x000000000f087348 */ /* 0x000fea0003c00000 */
[----:B------:R0:W1:Y:S02]  /*21690*/  SHFL.IDX P6, R14, R13, R12, R11 ;  /* 0x0000000c0d0e7389 */ /* 0x00006400000c000b */
[----:B01----:R-:W-:Y:S01]  /*216a0*/  ENDCOLLECTIVE ;  /* 0x000000000000791b */ /* 0x003fe20003800000 */
.L_x_13916:
        /* <DEDUP_REMOVED lines=14> */
.L_x_13917:
[----:B------:R-:W-:Y:S02]  /*21790*/  IMAD.MOV.U32 R13, RZ, RZ, R4 ;  /* 0x000000ffff0d7224 */ /* 0x000fe400078e0004 */
[----:B------:R-:W-:Y:S02]  /*217a0*/  IMAD.MOV.U32 R12, RZ, RZ, 0x3 ;  /* 0x00000003ff0c7424 */ /* 0x000fe400078e00ff */
[----:B------:R-:W-:-:S07]  /*217b0*/  IMAD.MOV.U32 R8, RZ, RZ, R14 ;  /* 0x000000ffff087224 */ /* 0x000fce00078e000e */
[----:B------:R-:W-:Y:S05]  /*217c0*/  WARPSYNC.COLLECTIVE R15, `(.L_x_13918) ;  /* 0x000000000f087348 */ /* 0x000fea0003c00000 */
[----:B------:R0:W1:Y:S02]  /*217d0*/  SHFL.IDX P6, R14, R13, R12, R11 ;  /* 0x0000000c0d0e7389 */ /* 0x00006400000c000b */
[----:B01----:R-:W-:Y:S01]  /*217e0*/  ENDCOLLECTIVE ;  /* 0x000000000000791b */ /* 0x003fe20003800000 */
.L_x_13918:
        /* <DEDUP_REMOVED lines=14> */
.L_x_13919:
[----:B------:R-:W-:Y:S02]  /*218d0*/  IMAD.MOV.U32 R13, RZ, RZ, R4 ;  /* 0x000000ffff0d7224 */ /* 0x000fe400078e0004 */
[----:B------:R-:W-:Y:S02]  /*218e0*/  IMAD.MOV.U32 R12, RZ, RZ, 0x4 ;  /* 0x00000004ff0c7424 */ /* 0x000fe400078e00ff */
[----:B------:R-:W-:-:S07]  /*218f0*/  IMAD.MOV.U32 R8, RZ, RZ, R14 ;  /* 0x000000ffff087224 */ /* 0x000fce00078e000e */
[----:B------:R-:W-:Y:S05]  /*21900*/  WARPSYNC.COLLECTIVE R15, `(.L_x_13920) ;  /* 0x000000000f087348 */ /* 0x000fea0003c00000 */
[----:B------:R0:W1:Y:S02]  /*21910*/  SHFL.IDX P6, R14, R13, R12, R11 ;  /* 0x0000000c0d0e7389 */ /* 0x00006400000c000b */
[----:B01----:R-:W-:Y:S01]  /*21920*/  ENDCOLLECTIVE ;  /* 0x000000000000791b */ /* 0x003fe20003800000 */
.L_x_13920:
        /* <DEDUP_REMOVED lines=14> */
.L_x_13921:
[----:B------:R-:W-:Y:S02]  /*21a10*/  IMAD.MOV.U32 R13, RZ, RZ, R4 ;  /* 0x000000ffff0d7224 */ /* 0x000fe400078e0004 */
[----:B------:R-:W-:Y:S02]  /*21a20*/  IMAD.MOV.U32 R12, RZ, RZ, 0x5 ;  /* 0x00000005ff0c7424 */ /* 0x000fe400078e00ff */
[----:B------:R-:W-:-:S07]  /*21a30*/  IMAD.MOV.U32 R8, RZ, RZ, R14 ;  /* 0x000000ffff087224 */ /* 0x000fce00078e000e */
[----:B------:R-:W-:Y:S05]  /*21a40*/  WARPSYNC.COLLECTIVE R15, `(.L_x_13922) ;  /* 0x000000000f087348 */ /* 0x000fea0003c00000 */
[----:B------:R0:W1:Y:S02]  /*21a50*/  SHFL.IDX P6, R14, R13, R12, R11 ;  /* 0x0000000c0d0e7389 */ /* 0x00006400000c000b */
[----:B01----:R-:W-:Y:S01]  /*21a60*/  ENDCOLLECTIVE ;  /* 0x000000000000791b */ /* 0x003fe20003800000 */
.L_x_13922:
        /* <DEDUP_REMOVED lines=14> */
.L_x_13923:
[----:B------:R-:W-:Y:S02]  /*21b50*/  IMAD.MOV.U32 R13, RZ, RZ, R4 ;  /* 0x000000ffff0d7224 */ /* 0x000fe400078e0004 */
[----:B------:R-:W-:Y:S02]  /*21b60*/  IMAD.MOV.U32 R12, RZ, RZ, 0x6 ;  /* 0x00000006ff0c7424 */ /* 0x000fe400078e00ff */
[----:B------:R-:W-:-:S07]  /*21b70*/  IMAD.MOV.U32 R8, RZ, RZ, R14 ;  /* 0x000000ffff087224 */ /* 0x000fce00078e000e */
[----:B------:R-:W-:Y:S05]  /*21b80*/  WARPSYNC.COLLECTIVE R15, `(.L_x_13924) ;  /* 0x000000000f087348 */ /* 0x000fea0003c00000 */
[----:B------:R0:W1:Y:S02]  /*21b90*/  SHFL.IDX P6, R14, R13, R12, R11 ;  /* 0x0000000c0d0e7389 */ /* 0x00006400000c000b */
[----:B01----:R-:W-:Y:S01]  /*21ba0*/  ENDCOLLECTIVE ;  /* 0x000000000000791b */ /* 0x003fe20003800000 */
.L_x_13924:
        /* <DEDUP_REMOVED lines=14> */
.L_x_13925:
[----:B------:R-:W-:Y:S02]  /*21c90*/  IMAD.MOV.U32 R13, RZ, RZ, R4 ;  /* 0x000000ffff0d7224 */ /* 0x000fe400078e0004 */
[----:B------:R-:W-:Y:S02]  /*21ca0*/  IMAD.MOV.U32 R12, RZ, RZ, 0x7 ;  /* 0x00000007ff0c7424 */ /* 0x000fe400078e00ff */
[----:B------:R-:W-:-:S07]  /*21cb0*/  IMAD.MOV.U32 R8, RZ, RZ, R14 ;  /* 0x000000ffff087224 */ /* 0x000fce00078e000e */
[----:B------:R-:W-:Y:S05]  /*21cc0*/  WARPSYNC.COLLECTIVE R15, `(.L_x_13926) ;  /* 0x000000000f087348 */ /* 0x000fea0003c00000 */
[----:B------:R0:W1:Y:S02]  /*21cd0*/  SHFL.IDX P6, R14, R13, R12, R11 ;  /* 0x0000000c0d0e7389 */ /* 0x00006400000c000b */
[----:B01----:R-:W-:Y:S01]  /*21ce0*/  ENDCOLLECTIVE ;  /* 0x000000000000791b */ /* 0x003fe20003800000 */
.L_x_13926:
        /* <DEDUP_REMOVED lines=15> */
.L_x_13927:
[----:B------:R-:W-:Y:S01]  /*21de0*/  ISETP.GE.AND P2, PT, R0, R3, PT ;  /* 0x000000030000720c */ /* 0x000fe20003f46270 */
[----:B------:R-:W-:Y:S02]  /*21df0*/  IMAD.MOV.U32 R13, RZ, RZ, R2 ;  /* 0x000000ffff0d7224 */ /* 0x000fe400078e0002 */
[----:B------:R-:W-:Y:S02]  /*21e00*/  IMAD.MOV.U32 R12, RZ, RZ, RZ ;  /* 0x000000ffff0c7224 */ /* 0x000fe400078e00ff */
[----:B------:R-:W-:-:S08]  /*21e10*/  IMAD.MOV.U32 R7, RZ, RZ, R14 ;  /* 0x000000ffff077224 */ /* 0x000fd000078e000e */
[----:B------:R-:W-:Y:S05]  /*21e20*/  WARPSYNC.COLLECTIVE R15, `(.L_x_13928) ;  /* 0x000000000f087348 */ /* 0x000fea0003c00000 */
[----:B------:R0:W1:Y:S02]  /*21e30*/  SHFL.IDX P6, R14, R13, R12, R11 ;  /* 0x0000000c0d0e7389 */ /* 0x00006400000c000b */
[----:B01----:R-:W-:Y:S01]  /*21e40*/  ENDCOLLECTIVE ;  /* 0x000000000000791b */ /* 0x003fe20003800000 */
.L_x_13928:
[----:B------:R-:W-:-:S05]  /*21e50*/  @!P1 LEA R7, P3, R21, R7, 0x1 ;  /* 0x0000000715079211 */ /* 0x000fca00078608ff */
[----:B------:R-:W-:Y:S02]  /*21e60*/  @!P1 IMAD.X R4, RZ, RZ, R4, P3 ;  /* 0x000000ffff049224 */ /* 0x000fe400018e0604 */
[----:B------:R-:W-:Y:S02]  /*21e70*/  @!P1 IMAD.MOV.U32 R8, RZ, RZ, R7 ;  /* 0x000000ffff089224 */ /* 0x000fe400078e0007 */
        /* <DEDUP_REMOVED lines=11> */
.L_x_13929:
[----:B------:R-:W-:Y:S02]  /*21f30*/  IMAD.MOV.U32 R13, RZ, RZ, R2 ;  /* 0x000000ffff0d7224 */ /* 0x000fe400078e0002 */
[----:B------:R-:W-:Y:S02]  /*21f40*/  IMAD.MOV.U32 R12, RZ, RZ, 0x1 ;  /* 0x00000001ff0c7424 */ /* 0x000fe400078e00ff */
[----:B------:R-:W-:-:S07]  /*21f50*/  IMAD.MOV.U32 R0, RZ, RZ, R14 ;  /* 0x000000ffff007224 */ /* 0x000fce00078e000e */
[----:B------:R-:W-:Y:S05]  /*21f60*/  WARPSYNC.COLLECTIVE R15, `(.L_x_13930) ;  /* 0x000000000f087348 */ /* 0x000fea0003c00000 */
[----:B------:R0:W1:Y:S02]  /*21f70*/  SHFL.IDX P6, R14, R13, R12, R11 ;  /* 0x0000000c0d0e7389 */ /* 0x00006400000c000b */
[----:B01----:R-:W-:Y:S01]  /*21f80*/  ENDCOLLECTIVE ;  /* 0x000000000000791b */ /* 0x003fe20003800000 */
.L_x_13930:
        /* <DEDUP_REMOVED lines=15> */
.L_x_13931:
[----:B------:R-:W-:Y:S02]  /*22080*/  IMAD.MOV.U32 R13, RZ, RZ, R2 ;  /* 0x000000ffff0d7224 */ /* 0x000fe400078e0002 */
[----:B------:R-:W-:Y:S02]  /*22090*/  IMAD.MOV.U32 R12, RZ, RZ, 0x2 ;  /* 0x00000002ff0c7424 */ /* 0x000fe400078e00ff */
[----:B------:R-:W-:-:S07]  /*220a0*/  IMAD.MOV.U32 R8, RZ, RZ, R14 ;  /* 0x000000ffff087224 */ /* 0x000fce00078e000e */
[----:B------:R-:W-:Y:S05]  /*220b0*/  WARPSYNC.COLLECTIVE R15, `(.L_x_13932) ;  /* 0x000000000f087348 */ /* 0x000fea0003c00000 */
[----:B------:R0:W1:Y:S02]  /*220c0*/  SHFL.IDX P6, R14, R13, R12, R11 ;  /* 0x0000000c0d0e7389 */ /* 0x00006400000c000b */
[----:B01----:R-:W-:Y:S01]  /*220d0*/  ENDCOLLECTIVE ;  /* 0x000000000000791b */ /* 0x003fe20003800000 */
.L_x_13932:
        /* <DEDUP_REMOVED lines=13> */
.L_x_13933:
[----:B------:R-:W-:Y:S02]  /*221b0*/  IMAD.MOV.U32 R13, RZ, RZ, R2 ;  /* 0x000000ffff0d7224 */ /* 0x000fe400078e0002 */
[----:B------:R-:W-:Y:S02]  /*221c0*/  IMAD.MOV.U32 R12, RZ, RZ, 0x3 ;  /* 0x00000003ff0c7424 */ /* 0x000fe400078e00ff */
[----:B------:R-:W-:-:S07]  /*221d0*/  IMAD.MOV.U32 R8, RZ, RZ, R14 ;  /* 0x000000ffff087224 */ /* 0x000fce00078e000e */
[----:B------:R-:W-:Y:S05]  /*221e0*/  WARPSYNC.COLLECTIVE R15, `(.L_x_13934) ;  /* 0x000000000f087348 */ /* 0x000fea0003c00000 */
[----:B------:R0:W1:Y:S02]  /*221f0*/  SHFL.IDX P6, R14, R13, R12, R11 ;  /* 0x0000000c0d0e7389 */ /* 0x00006400000c000b */
[----:B01----:R-:W-:Y:S01]  /*22200*/  ENDCOLLECTIVE ;  /* 0x000000000000791b */ /* 0x003fe20003800000 */
.L_x_13934:
        /* <DEDUP_REMOVED lines=12> */
.L_x_13935:
[----:B------:R-:W-:Y:S01]  /*222d0*/  IMAD.MOV.U32 R2, RZ, RZ, R14 ;  /* 0x000000ffff027224 */ /* 0x000fe200078e000e */
[----:B------:R-:W-:Y:S06]  /*222e0*/  BRA `(.L_x_13936) ;  /* 0xffffffa0007c7947 */ /* 0x000fec000383ffff */
.L_x_13761:
[----:B0-----:R0:W1:Y:S02]  /*222f0*/  SYNCS.PHASECHK.TRANS64.TRYWAIT P0, [R17+URZ+0x16820], R0 ;  /* 0x01682000110075a7 */ /* 0x001064000800017f */
[----:B-1----:R-:W-:Y:S05]  /*22300*/  @!P0 NANOSLEEP.SYNCS 0x989680 ;  /* 0x009896800000895d */ /* 0x002fea0003900000 */
[----:B------:R-:W1:Y:S02]  /*22310*/  @!P0 SYNCS.PHASECHK.TRANS64 P0, [R17+URZ+0x16820], R0 ;  /* 0x01682000110085a7 */ /* 0x000e64000800007f */
[----:B-1----:R-:W-:Y:S05]  /*22320*/  @!P0 BRA `(.L_x_13761) ;  /* 0xfffffffc00f08947 */ /* 0x002fea000383ffff */
[----:B------:R-:W-:Y:S05]  /*22330*/  BRA `(.L_x_13937) ;  /* 0xffffffa000dc7947 */ /* 0x000fea000383ffff */
.L_x_13770:
[----:B-1----:R1:W2:Y:S02]  /*22340*/  SYNCS.PHASECHK.TRANS64.TRYWAIT P0, [R2+URZ+0x16840], R3 ;  /* 0x01684003020075a7 */ /* 0x0022a4000800017f */
[----:B--2---:R-:W-:Y:S05]  /*22350*/  @!P0 NANOSLEEP.SYNCS 0x989680 ;  /* 0x009896800000895d */ /* 0x004fea0003900000 */
[----:B------:R-:W2:Y:S02]  /*22360*/  @!P0 SYNCS.PHASECHK.TRANS64 P0, [R2+URZ+0x16840], R3 ;  /* 0x01684003020085a7 */ /* 0x000ea4000800007f */
[----:B--2---:R-:W-:Y:S05]  /*22370*/  @!P0 BRA `(.L_x_13770) ;  /* 0xfffffffc00f08947 */ /* 0x004fea000383ffff */
[----:B------:R-:W-:Y:S05]  /*22380*/  BRA `(.L_x_13938) ;  /* 0xffffffa400c47947 */ /* 0x000fea000383ffff */
.L_x_13775:
[----:B0-----:R0:W1:Y:S02]  /*22390*/  SYNCS.PHASECHK.TRANS64.TRYWAIT P0, [R3+URZ+0x60], R2 ;  /* 0x00006002030075a7 */ /* 0x001064000800017f */
[----:B-1----:R-:W-:Y:S05]  /*223a0*/  @!P0 NANOSLEEP.SYNCS 0x989680 ;  /* 0x009896800000895d */ /* 0x002fea0003900000 */
[----:B------:R-:W1:Y:S02]  /*223b0*/  @!P0 SYNCS.PHASECHK.TRANS64 P0, [R3+URZ+0x60], R2 ;  /* 0x00006002030085a7 */ /* 0x000e64000800007f */
[----:B-1----:R-:W-:Y:S05]  /*223c0*/  @!P0 BRA `(.L_x_13775) ;  /* 0xfffffffc00f08947 */ /* 0x002fea000383ffff */
[----:B------:R-:W-:Y:S05]  /*223d0*/  BRA `(.L_x_13939) ;  /* 0xffffffa800507947 */ /* 0x000fea000383ffff */
.L_x_13783:
[----:B-1----:R1:W2:Y:S02]  /*223e0*/  SYNCS.PHASECHK.TRANS64.TRYWAIT P0, [R2+URZ+0x16840], R3 ;  /* 0x01684003020075a7 */ /* 0x0022a4000800017f */
[----:B--2---:R-:W-:Y:S05]  /*223f0*/  @!P0 NANOSLEEP.SYNCS 0x989680 ;  /* 0x009896800000895d */ /* 0x004fea0003900000 */
[----:B------:R-:W2:Y:S02]  /*22400*/  @!P0 SYNCS.PHASECHK.TRANS64 P0, [R2+URZ+0x16840], R3 ;  /* 0x01684003020085a7 */ /* 0x000ea4000800007f */
[----:B--2---:R-:W-:Y:S05]  /*22410*/  @!P0 BRA `(.L_x_13783) ;  /* 0xfffffffc00f08947 */ /* 0x004fea000383ffff */
[----:B------:R-:W-:Y:S05]  /*22420*/  BRA `(.L_x_13940) ;  /* 0xffffffac008c7947 */ /* 0x000fea000383ffff */
.L_x_13788:
[----:B0-----:R0:W1:Y:S02]  /*22430*/  SYNCS.PHASECHK.TRANS64.TRYWAIT P0, [R10+URZ+0x60], R28 ;  /* 0x0000601c0a0075a7 */ /* 0x001064000800017f */
[----:B-1----:R-:W-:Y:S05]  /*22440*/  @!P0 NANOSLEEP.SYNCS 0x989680 ;  /* 0x009896800000895d */ /* 0x002fea0003900000 */
[----:B------:R-:W1:Y:S02]  /*22450*/  @!P0 SYNCS.PHASECHK.TRANS64 P0, [R10+URZ+0x60], R28 ;  /* 0x0000601c0a0085a7 */ /* 0x000e64000800007f */
[----:B-1----:R-:W-:Y:S05]  /*22460*/  @!P0 BRA `(.L_x_13788) ;  /* 0xfffffffc00f08947 */ /* 0x002fea000383ffff */
[----:B------:R-:W-:Y:S05]  /*22470*/  BRA `(.L_x_13941) ;  /* 0xffffffb000187947 */ /* 0x000fea000383ffff */
.L_x_13796:
[----:B-1----:R1:W2:Y:S02]  /*22480*/  SYNCS.PHASECHK.TRANS64.TRYWAIT P0, [R2+URZ+0x16840], R3 ;  /* 0x01684003020075a7 */ /* 0x0022a4000800017f */
[----:B--2---:R-:W-:Y:S05]  /*22490*/  @!P0 NANOSLEEP.SYNCS 0x989680 ;  /* 0x009896800000895d */ /* 0x004fea0003900000 */
[----:B------:R-:W2:Y:S02]  /*224a0*/  @!P0 SYNCS.PHASECHK.TRANS64 P0, [R2+URZ+0x16840], R3 ;  /* 0x01684003020085a7 */ /* 0x000ea4000800007f */
[----:B--2---:R-:W-:Y:S05]  /*224b0*/  @!P0 BRA `(.L_x_13796) ;  /* 0xfffffffc00f08947 */ /* 0x004fea000383ffff */
[----:B------:R-:W-:Y:S05]  /*224c0*/  BRA `(.L_x_13942) ;  /* 0xffffffb400287947 */ /* 0x000fea000383ffff */
.L_x_13801:
[----:B0-----:R0:W1:Y:S02]  /*224d0*/  SYNCS.PHASECHK.TRANS64.TRYWAIT P0, [R3+URZ+0x60], R7 ;  /* 0x00006007030075a7 */ /* 0x001064000800017f */
[----:B-1----:R-:W-:Y:S05]  /*224e0*/  @!P0 NANOSLEEP.SYNCS 0x989680 ;  /* 0x009896800000895d */ /* 0x002fea0003900000 */
[----:B------:R-:W1:Y:S02]  /*224f0*/  @!P0 SYNCS.PHASECHK.TRANS64 P0, [R3+URZ+0x60], R7 ;  /* 0x00006007030085a7 */ /* 0x000e64000800007f */
[----:B-1----:R-:W-:Y:S05]  /*22500*/  @!P0 BRA `(.L_x_13801) ;  /* 0xfffffffc00f08947 */ /* 0x002fea000383ffff */
[----:B------:R-:W-:Y:S05]  /*22510*/  BRA `(.L_x_13943) ;  /* 0xffffffb400b87947 */ /* 0x000fea000383ffff */
.L_x_13811:
[----:B0-----:R0:W1:Y:S02]  /*22520*/  SYNCS.PHASECHK.TRANS64.TRYWAIT P0, [R3+URZ+0x16860], R0 ;  /* 0x01686000030075a7 */ /* 0x001064000800017f */
[----:B-1----:R-:W-:Y:S05]  /*22530*/  @!P0 NANOSLEEP.SYNCS 0x989680 ;  /* 0x009896800000895d */ /* 0x002fea0003900000 */
[----:B------:R-:W1:Y:S02]  /*22540*/  @!P0 SYNCS.PHASECHK.TRANS64 P0, [R3+URZ+0x16860], R0 ;  /* 0x01686000030085a7 */ /* 0x000e64000800007f */
[----:B-1----:R-:W-:Y:S05]  /*22550*/  @!P0 BRA `(.L_x_13811) ;  /* 0xfffffffc00f08947 */ /* 0x002fea000383ffff */
[----:B------:R-:W-:Y:S05]  /*22560*/  BRA `(.L_x_13944) ;  /* 0xffffffb800b47947 */ /* 0x000fea000383ffff */
.L_x_13817:
        /* <DEDUP_REMOVED lines=8> */
.L_x_13946:
[----:B------:R-:W-:Y:S05]  /*225f0*/  BSYNC B0 ;  /* 0x0000000000007941 */ /* 0x000fea0003800000 */
.L_x_13945:
        /* <DEDUP_REMOVED lines=9> */
.L_x_13947:
        /* <DEDUP_REMOVED lines=23> */
.L_x_13948:
[----:B------:R-:W-:Y:S01]  /*22800*/  IMAD.MOV.U32 R12, RZ, RZ, 0x2 ;  /* 0x00000002ff0c7424 */ /* 0x000fe200078e00ff */
[----:B------:R-:W-:-:S05]  /*22810*/  SEL R4, R14, RZ, P1 ;  /* 0x000000ff0e047207 */ /* 0x000fca0000800000 */
[----:B------:R-:W-:-:S04]  /*22820*/  IMAD.IADD R4, R13, 0x1, R4 ;  /* 0x000000010d047824 */ /* 0x000fc800078e0204 */
[----:B------:R-:W-:-:S07]  /*22830*/  IMAD.MOV.U32 R13, RZ, RZ, R4 ;  /* 0x000000ffff0d7224 */ /* 0x000fce00078e0004 */
[----:B------:R-:W-:Y:S05]  /*22840*/  WARPSYNC.COLLECTIVE R15, `(.L_x_13949) ;  /* 0x000000000f087348 */ /* 0x000fea0003c00000 */
[----:B------:R0:W1:Y:S02]  /*22850*/  SHFL.UP P6, R14, R13, R12, R11 ;  /* 0x0400000c0d0e7389 */ /* 0x00006400000c000b */
[----:B01----:R-:W-:Y:S01]  /*22860*/  ENDCOLLECTIVE ;  /* 0x000000000000791b */ /* 0x003fe20003800000 */
.L_x_13949:
[----:B------:R-:W-:Y:S01]  /*22870*/  IMAD.MOV.U32 R12, RZ, RZ, 0x4 ;  /* 0x00000004ff0c7424 */ /* 0x000fe200078e00ff */
[----:B------:R-:W-:-:S05]  /*22880*/  SEL R3, R14, RZ, P2 ;  /* 0x000000ff0e037207 */ /* 0x000fca0001000000 */
[----:B------:R-:W-:-:S04]  /*22890*/  IMAD.IADD R2, R4, 0x1, R3 ;  /* 0x0000000104027824 */ /* 0x000fc800078e0203 */
[----:B------:R-:W-:-:S07]  /*228a0*/  IMAD.MOV.U32 R13, RZ, RZ, R2 ;  /* 0x000000ffff0d7224 */ /* 0x000fce00078e0002 */
[----:B------:R-:W-:Y:S05]  /*228b0*/  WARPSYNC.COLLECTIVE R15, `(.L_x_13950) ;  /* 0x000000000f087348 */ /* 0x000fea0003c00000 */
[----:B------:R0:W1:Y:S02]  /*228c0*/  SHFL.UP P6, R14, R13, R12, R11 ;  /* 0x0400000c0d0e7389 */ /* 0x00006400000c000b */
[----:B01----:R-:W-:Y:S01]  /*228d0*/  ENDCOLLECTIVE ;  /* 0x000000000000791b */ /* 0x003fe20003800000 */
.L_x_13950:
[----:B------:R-:W-:Y:S01]  /*228e0*/  IMAD.MOV.U32 R12, RZ, RZ, 0x8 ;  /* 0x00000008ff0c7424 */ /* 0x000fe200078e00ff */
[----:B------:R-:W-:-:S05]  /*228f0*/  SEL R3, R14, RZ, P3 ;  /* 0x000000ff0e037207 */ /* 0x000fca0001800000 */
[----:B------:R-:W-:-:S04]  /*22900*/  IMAD.IADD R3, R2, 0x1, R3 ;  /* 0x0000000102037824 */ /* 0x000fc800078e0203 */
[----:B------:R-:W-:-:S07]  /*22910*/  IMAD.MOV.U32 R13, RZ, RZ, R3 ;  /* 0x000000ffff0d7224 */ /* 0x000fce00078e0003 */
[----:B------:R-:W-:Y:S05]  /*22920*/  WARPSYNC.COLLECTIVE R15, `(.L_x_13951) ;  /* 0x000000000f087348 */ /* 0x000fea0003c00000 */
[----:B------:R0:W1:Y:S02]  /*22930*/  SHFL.UP P6, R14, R13, R12, R11 ;  /* 0x0400000c0d0e7389 */ /* 0x00006400000c000b */
[----:B01----:R-:W-:Y:S01]  /*22940*/  ENDCOLLECTIVE ;  /* 0x000000000000791b */ /* 0x003fe20003800000 */
.L_x_13951:
[----:B------:R-:W-:Y:S01]  /*22950*/  IMAD.MOV.U32 R12, RZ, RZ, 0x10 ;  /* 0x00000010ff0c7424 */ /* 0x000fe200078e00ff */
[----:B------:R-:W-:-:S05]  /*22960*/  SEL R4, R14, RZ, P4 ;  /* 0x000000ff0e047207 */ /* 0x000fca0002000000 */
[----:B------:R-:W-:-:S04]  /*22970*/  IMAD.IADD R4, R3, 0x1, R4 ;  /* 0x0000000103047824 */ /* 0x000fc800078e0204 */
[----:B------:R-:W-:-:S07]  /*22980*/  IMAD.MOV.U32 R13, RZ, RZ, R4 ;  /* 0x000000ffff0d7224 */ /* 0x000fce00078e0004 */
[----:B------:R-:W-:Y:S05]  /*22990*/  WARPSYNC.COLLECTIVE R15, `(.L_x_13952) ;  /* 0x000000000f087348 */ /* 0x000fea0003c00000 */
[----:B------:R0:W1:Y:S02]  /*229a0*/  SHFL.UP P6, R14, R13, R12, R11 ;  /* 0x0400000c0d0e7389 */ /* 0x00006400000c000b */
[----:B01----:R-:W-:Y:S01]  /*229b0*/  ENDCOLLECTIVE ;  /* 0x000000000000791b */ /* 0x003fe20003800000 */
.L_x_13952:
        /* <DEDUP_REMOVED lines=8> */
.L_x_13953:
[----:B------:R-:W-:Y:S05]  /*22a40*/  BRA `(.L_x_13954) ;  /* 0xffffffb800ec7947 */ /* 0x000fea000383ffff */
.L_x_13820:
[----:B------:R-:W-:Y:S01]  /*22a50*/  BSSY B0, `(.L_x_13955) ;  /* 0x0000007000007945 */ /* 0x000fe20003800000 */
[----:B------:R-:W-:Y:S02]  /*22a60*/  IMAD.MOV.U32 R12, RZ, RZ, 0x1 ;  /* 0x00000001ff0c7424 */ /* 0x000fe400078e00ff */
[----:B------:R-:W-:Y:S02]  /*22a70*/  IMAD.MOV.U32 R11, RZ, RZ, RZ ;  /* 0x000000ffff0b7224 */ /* 0x000fe400078e00ff */
[----:B------:R-:W-:-:S07]  /*22a80*/  IMAD.MOV.U32 R15, RZ, RZ, -0x1 ;  /* 0xffffffffff0f7424 */ /* 0x000fce00078e00ff */
[----:B------:R-:W-:Y:S05]  /*22a90*/  WARPSYNC.COLLECTIVE R15, `(.L_x_13956) ;  /* 0x000000000f087348 */ /* 0x000fea0003c00000 */
[----:B------:R0:W1:Y:S02]  /*22aa0*/  SHFL.UP P6, R14, R13, R12, R11 ;  /* 0x0400000c0d0e7389 */ /* 0x00006400000c000b */
[----:B01----:R-:W-:Y:S01]  /*22ab0*/  ENDCOLLECTIVE ;  /* 0x000000000000791b */ /* 0x003fe20003800000 */
.L_x_13956:
[----:B------:R-:W-:Y:S05]  /*22ac0*/  BSYNC B0 ;  /* 0x0000000000007941 */ /* 0x000fea0003800000 */
.L_x_13955:
        /* <DEDUP_REMOVED lines=8> */
.L_x_13957:
[----:B------:R-:W-:Y:S01]  /*22b50*/  IMAD.MOV.U32 R12, RZ, RZ, 0x4 ;  /* 0x00000004ff0c7424 */ /* 0x000fe200078e00ff */
[----:B------:R-:W-:-:S05]  /*22b60*/  SEL R2, R14, RZ, P2 ;  /* 0x000000ff0e027207 */ /* 0x000fca0001000000 */
[----:B------:R-:W-:-:S04]  /*22b70*/  IMAD.IADD R2, R13, 0x1, R2 ;  /* 0x000000010d027824 */ /* 0x000fc800078e0202 */
[----:B------:R-:W-:-:S07]  /*22b80*/  IMAD.MOV.U32 R13, RZ, RZ, R2 ;  /* 0x000000ffff0d7224 */ /* 0x000fce00078e0002 */
[----:B------:R-:W-:Y:S05]  /*22b90*/  WARPSYNC.COLLECTIVE R15, `(.L_x_13958) ;  /* 0x000000000f087348 */ /* 0x000fea0003c00000 */
[----:B------:R0:W1:Y:S02]  /*22ba0*/  SHFL.UP P6, R14, R13, R12, R11 ;  /* 0x0400000c0d0e7389 */ /* 0x00006400000c000b */
[----:B01----:R-:W-:Y:S01]  /*22bb0*/  ENDCOLLECTIVE ;  /* 0x000000000000791b */ /* 0x003fe20003800000 */
.L_x_13958:
[----:B------:R-:W-:Y:S01]  /*22bc0*/  IMAD.MOV.U32 R12, RZ, RZ, 0x8 ;  /* 0x00000008ff0c7424 */ /* 0x000fe200078e00ff */
[----:B------:R-:W-:-:S05]  /*22bd0*/  SEL R3, R14, RZ, P3 ;  /* 0x000000ff0e037207 */ /* 0x000fca0001800000 */
[----:B------:R-:W-:-:S04]  /*22be0*/  IMAD.IADD R3, R2, 0x1, R3 ;  /* 0x0000000102037824 */ /* 0x000fc800078e0203 */
[----:B------:R-:W-:-:S07]  /*22bf0*/  IMAD.MOV.U32 R13, RZ, RZ, R3 ;  /* 0x000000ffff0d7224 */ /* 0x000fce00078e0003 */
[----:B------:R-:W-:Y:S05]  /*22c00*/  WARPSYNC.COLLECTIVE R15, `(.L_x_13959) ;  /* 0x000000000f087348 */ /* 0x000fea0003c00000 */
[----:B------:R0:W1:Y:S02]  /*22c10*/  SHFL.UP P6, R14, R13, R12, R11 ;  /* 0x0400000c0d0e7389 */ /* 0x00006400000c000b */
[----:B01----:R-:W-:Y:S01]  /*22c20*/  ENDCOLLECTIVE ;  /* 0x000000000000791b */ /* 0x003fe20003800000 */
.L_x_13959:
[----:B------:R-:W-:Y:S01]  /*22c30*/  IMAD.MOV.U32 R12, RZ, RZ, 0x10 ;  /* 0x00000010ff0c7424 */ /* 0x000fe200078e00ff */
[----:B------:R-:W-:-:S05]  /*22c40*/  SEL R4, R14, RZ, P4 ;  /* 0x000000ff0e047207 */ /* 0x000fca0002000000 */
[----:B------:R-:W-:-:S04]  /*22c50*/  IMAD.IADD R4, R3, 0x1, R4 ;  /* 0x0000000103047824 */ /* 0x000fc800078e0204 */
[----:B------:R-:W-:-:S07]  /*22c60*/  IMAD.MOV.U32 R13, RZ, RZ, R4 ;  /* 0x000000ffff0d7224 */ /* 0x000fce00078e0004 */
[----:B------:R-:W-:Y:S05]  /*22c70*/  WARPSYNC.COLLECTIVE R15, `(.L_x_13960) ;  /* 0x000000000f087348 */ /* 0x000fea0003c00000 */
[----:B------:R0:W1:Y:S02]  /*22c80*/  SHFL.UP P6, R14, R13, R12, R11 ;  /* 0x0400000c0d0e7389 */ /* 0x00006400000c000b */
[----:B01----:R-:W-:Y:S01]  /*22c90*/  ENDCOLLECTIVE ;  /* 0x000000000000791b */ /* 0x003fe20003800000 */
.L_x_13960:
        /* <DEDUP_REMOVED lines=8> */
.L_x_13961:
[----:B------:R-:W-:Y:S05]  /*22d20*/  BRA `(.L_x_13962) ;  /* 0xffffffb800d87947 */ /* 0x000fea000383ffff */
.L_x_13822:
[----:B------:R-:W-:Y:S01]  /*22d30*/  BSSY B0, `(.L_x_13963) ;  /* 0x0000006000007945 */ /* 0x000fe20003800000 */
[----:B------:R-:W-:Y:S01]  /*22d40*/  PLOP3.LUT P6, PT, P6, PT, PT, 0x8, 0x0 ;  /* 0x000000000000781c */ /* 0x000fe200037ce170 */
[----:B------:R-:W-:-:S12]  /*22d50*/  IMAD.MOV.U32 R15, RZ, RZ, -0x1 ;  /* 0xffffffffff0f7424 */ /* 0x000fd800078e00ff */
[----:B0-----:R-:W-:Y:S05]  /*22d60*/  WARPSYNC.COLLECTIVE R15, `(.L_x_13964) ;  /* 0x000000000f087348 */ /* 0x001fea0003c00000 */
[----:B------:R-:W-:Y:S01]  /*22d70*/  VOTE.ANY R14, PT, P6 ;  /* 0x00000000000e7806 */ /* 0x000fe200030e0100 */
[----:B0-----:R-:W-:Y:S06]  /*22d80*/  ENDCOLLECTIVE ;  /* 0x000000000000791b */ /* 0x001fec0003800000 */
.L_x_13964:
[----:B------:R-:W-:Y:S05]  /*22d90*/  BSYNC B0 ;  /* 0x0000000000007941 */ /* 0x000fea0003800000 */
.L_x_13963:
        /* <DEDUP_REMOVED lines=10> */
.L_x_13965:
[----:B------:R-:W-:Y:S02]  /*22e40*/  IMAD.MOV.U32 R13, RZ, RZ, R5 ;  /* 0x000000ffff0d7224 */ /* 0x000fe400078e0005 */
[----:B------:R-:W-:-:S07]  /*22e50*/  IMAD.MOV.U32 R25, RZ, RZ, R14 ;  /* 0x000000ffff197224 */ /* 0x000fce00078e000e */
[----:B------:R-:W-:Y:S05]  /*22e60*/  WARPSYNC.COLLECTIVE R15, `(.L_x_13966) ;  /* 0x000000000f087348 */ /* 0x000fea0003c00000 */
[----:B------:R0:W1:Y:S02]  /*22e70*/  SHFL.IDX P6, R14, R13, R12, R11 ;  /* 0x0000000c0d0e7389 */ /* 0x00006400000c000b */
[----:B01----:R-:W-:Y:S01]  /*22e80*/  ENDCOLLECTIVE ;  /* 0x000000000000791b */ /* 0x003fe20003800000 */
.L_x_13966:
[----:B------:R-:W-:Y:S01]  /*22e90*/  IMAD.MOV.U32 R5, RZ, RZ, R14 ;  /* 0x000000ffff057224 */ /* 0x000fe200078e000e */
[----:B------:R-:W-:Y:S06]  /*22ea0*/  BRA `(.L_x_13967) ;  /* 0xffffffb800b87947 */ /* 0x000fec000383ffff */
.L_x_13824:
[----:B------:R-:W-:Y:S01]  /*22eb0*/  BSSY B0, `(.L_x_13968) ;  /* 0x0000007000007945 */ /* 0x000fe20003800000 */
[----:B------:R-:W-:Y:S02]  /*22ec0*/  IMAD.MOV.U32 R13, RZ, RZ, R2 ;  /* 0x000000ffff0d7224 */ /* 0x000fe400078e0002 */
[----:B------:R-:W-:Y:S02]  /*22ed0*/  IMAD.MOV.U32 R11, RZ, RZ, 0x1f ;  /* 0x0000001fff0b7424 */ /* 0x000fe400078e00ff */
[----:B------:R-:W-:-:S07]  /*22ee0*/  IMAD.MOV.U32 R15, RZ, RZ, -0x1 ;  /* 0xffffffffff0f7424 */ /* 0x000fce00078e00ff */
[----:B0123--:R-:W-:Y:S05]  /*22ef0*/  WARPSYNC.COLLECTIVE R15, `(.L_x_13969) ;  /* 0x000000000f087348 */ /* 0x00ffea0003c00000 */
[----:B------:R4:W0:Y:S02]  /*22f00*/  SHFL.IDX P6, R14, R13, R12, R11 ;  /* 0x0000000c0d0e7389 */ /* 0x00082400000c000b */
[----:B01234-:R-:W-:Y:S01]  /*22f10*/  ENDCOLLECTIVE ;  /* 0x000000000000791b */ /* 0x01ffe20003800000 */
.L_x_13969:
[----:B------:R-:W-:Y:S05]  /*22f20*/  BSYNC B0 ;  /* 0x0000000000007941 */ /* 0x000fea0003800000 */
.L_x_13968:
[----:B------:R-:W-:Y:S01]  /*22f30*/  IMAD.MOV.U32 R24, RZ, RZ, R14 ;  /* 0x000000ffff187224 */ /* 0x000fe200078e000e */
[----:B------:R-:W-:Y:S06]  /*22f40*/  BRA `(.L_x_13823) ;  /* 0xffffffb800a87947 */ /* 0x000fec000383ffff */
.L_x_13830:
[----:B0-----:R0:W1:Y:S02]  /*22f50*/  SYNCS.PHASECHK.TRANS64.TRYWAIT P0, [R9+URZ+0x16820], R0 ;  /* 0x01682000090075a7 */ /* 0x001064000800017f */
[----:B-1----:R-:W-:Y:S05]  /*22f60*/  @!P0 NANOSLEEP.SYNCS 0x989680 ;  /* 0x009896800000895d */ /* 0x002fea0003900000 */
[----:B------:R-:W1:Y:S02]  /*22f70*/  @!P0 SYNCS.PHASECHK.TRANS64 P0, [R9+URZ+0x16820], R0 ;  /* 0x01682000090085a7 */ /* 0x000e64000800007f */
[----:B-1----:R-:W-:Y:S05]  /*22f80*/  @!P0 BRA `(.L_x_13830) ;  /* 0xfffffffc00f08947 */ /* 0x002fea000383ffff */
[----:B------:R-:W-:Y:S05]  /*22f90*/  BRA `(.L_x_13970) ;  /* 0xffffffc400007947 */ /* 0x000fea000383ffff */
.L_x_13831:
        /* <DEDUP_REMOVED lines=11> */
.L_x_13972:
[----:B------:R-:W-:Y:S05]  /*23050*/  BSYNC B0 ;  /* 0x0000000000007941 */ /* 0x000fea0003800000 */
.L_x_13971:
[----:B------:R-:W-:Y:S05]  /*23060*/  BRA `(.L_x_13973) ;  /* 0xffffffc000e87947 */ /* 0x000fea000383ffff */
.L_x_13832:
[----:B------:R-:W-:Y:S01]  /*23070*/  BSSY B0, `(.L_x_13974) ;  /* 0x0000006000007945 */ /* 0x000fe20003800000 */
[----:B------:R-:W-:-:S07]  /*23080*/  IMAD.MOV.U32 R15, RZ, RZ, -0x1 ;  /* 0xffffffffff0f7424 */ /* 0x000fce00078e00ff */
[----:B0--3--:R-:W-:Y:S05]  /*23090*/  WARPSYNC.COLLECTIVE R15, `(.L_x_13975) ;  /* 0x000000000f0c7348 */ /* 0x009fea0003c00000 */
[----:B------:R-:W-:Y:S02]  /*230a0*/  ELECT P6, UR62, PT ;  /* 0x00000000003e782f */ /* 0x000fe400038c0000 */
[----:B------:R-:W-:Y:S01]  /*230b0*/  MOV R14, UR62 ;  /* 0x0000003e000e7c02 */ /* 0x000fe20008000f00 */
[----:B0--3--:R-:W-:Y:S10]  /*230c0*/  ENDCOLLECTIVE ;  /* 0x000000000000791b */ /* 0x009ff40003800000 */
.L_x_13975:
[----:B------:R-:W-:Y:S05]  /*230d0*/  BSYNC B0 ;  /* 0x0000000000007941 */ /* 0x000fea0003800000 */
.L_x_13974:
[----:B------:R-:W-:Y:S05]  /*230e0*/  BRA `(.L_x_13976) ;  /* 0xffffffc000dc7947 */ /* 0x000fea000383ffff */
.L_x_13834:
[----:B0-----:R0:W1:Y:S02]  /*230f0*/  SYNCS.PHASECHK.TRANS64.TRYWAIT P0, [R7+URZ], R2 ;  /* 0x00000002070075a7 */ /* 0x001064000800017f */
[----:B-1----:R-:W-:Y:S05]  /*23100*/  @!P0 NANOSLEEP.SYNCS 0x989680 ;  /* 0x009896800000895d */ /* 0x002fea0003900000 */
[----:B------:R-:W1:Y:S02]  /*23110*/  @!P0 SYNCS.PHASECHK.TRANS64 P0, [R7+URZ], R2 ;  /* 0x00000002070085a7 */ /* 0x000e64000800007f */
[----:B-1----:R-:W-:Y:S05]  /*23120*/  @!P0 BRA `(.L_x_13834) ;  /* 0xfffffffc00f08947 */ /* 0x002fea000383ffff */
[----:B------:R-:W-:Y:S05]  /*23130*/  BRA `(.L_x_13977) ;  /* 0xffffffc400107947 */ /* 0x000fea000383ffff */
.L_x_13835:
[----:B-1----:R1:W2:Y:S02]  /*23140*/  SYNCS.PHASECHK.TRANS64.TRYWAIT P0, [R3+URZ], R0 ;  /* 0x00000000030075a7 */ /* 0x0022a4000800017f */
[----:B--2---:R-:W-:Y:S05]  /*23150*/  @!P0 NANOSLEEP.SYNCS 0x989680 ;  /* 0x009896800000895d */ /* 0x004fea0003900000 */
[----:B------:R-:W2:Y:S02]  /*23160*/  @!P0 SYNCS.PHASECHK.TRANS64 P0, [R3+URZ], R0 ;  /* 0x00000000030085a7 */ /* 0x000ea4000800007f */
[----:B--2---:R-:W-:Y:S05]  /*23170*/  @!P0 BRA `(.L_x_13835) ;  /* 0xfffffffc00f08947 */ /* 0x004fea000383ffff */
[----:B------:R-:W-:Y:S05]  /*23180*/  BRA `(.L_x_13978) ;  /* 0xffffffc400047947 */ /* 0x000fea000383ffff */
.L_x_13837:
[----:B-1----:R1:W2:Y:S02]  /*23190*/  SYNCS.PHASECHK.TRANS64.TRYWAIT P0, [R5+URZ], R2 ;  /* 0x00000002050075a7 */ /* 0x0022a4000800017f */
[----:B--2---:R-:W-:Y:S05]  /*231a0*/  @!P0 NANOSLEEP.SYNCS 0x989680 ;  /* 0x009896800000895d */ /* 0x004fea0003900000 */
[----:B------:R-:W2:Y:S02]  /*231b0*/  @!P0 SYNCS.PHASECHK.TRANS64 P0, [R5+URZ], R2 ;  /* 0x00000002050085a7 */ /* 0x000ea4000800007f */
[----:B--2---:R-:W-:Y:S05]  /*231c0*/  @!P0 BRA `(.L_x_13837) ;  /* 0xfffffffc00f08947 */ /* 0x004fea000383ffff */
[----:B------:R-:W-:Y:S05]  /*231d0*/  BRA `(.L_x_13979) ;  /* 0xffffffc400087947 */ /* 0x000fea000383ffff */
.L_x_13980:
        /* <DEDUP_REMOVED lines=10> */
.L_x_14880:


//--------------------- .text._ZN7cutlass13device_kernelIN5flash11enable_sm90INS1_16FlashAttnFwdSm90INS1_25CollectiveMainloopFwdSm90ILi2EN4cute5tupleIJNS5_1CILi1EEES8_S8_EEENS6_IJNS7_ILi192EEENS7_ILi128EEENS7_ILi64EEEEEELi64ENS_10bfloat16_tEfNS_4arch4Sm90ELb1ELb0ELb0ELb0ELb0ELb0ELb0ELb1ELb1ELb1ELb1ELb0EEENS1_21CollectiveEpilogueFwdINS6_IJSA_SC_SB_EEES9_SE_SG_Li384ELb0ELb1ELb1ELb0EEENS1_19SingleTileSchedulerILb0ELb1ELb1ELi192EEEEEEEEEvNT_6ParamsE --------------------------
	.section	.text._ZN7cutlass13device_kernelIN5flash11enable_sm90INS1_16FlashAttnFwdSm90INS1_25CollectiveMainloopFwdSm90ILi2EN4cute5tupleIJNS5_1CILi1EEES8_S8_EEENS6_IJNS7_ILi192EEENS7_ILi128EEENS7_ILi64EEEEEELi64ENS_10bfloat16_tEfNS_4arch4Sm90ELb1ELb0ELb0ELb0ELb0ELb0ELb0ELb1ELb1ELb1ELb1ELb0EEENS1_21CollectiveEpilogueFwdINS6_IJSA_SC_SB_EEES9_SE_SG_Li384ELb0ELb1ELb1ELb0EEENS1_19SingleTileSchedulerILb0ELb1ELb1ELi192EEEEEEEEEvNT_6ParamsE,"ax",@progbits
	.align	128
.text._ZN7cutlass13device_kernelIN5flash11enable_sm90INS1_16FlashAttnFwdSm90INS1_25CollectiveMainloopFwdSm90ILi2EN4cute5tupleIJNS5_1CILi1EEES8_S8_EEENS6_IJNS7_ILi192EEENS7_ILi128EEENS7_ILi64EEEEEELi64ENS_10bfloat16_tEfNS_4arch4Sm90ELb1ELb0ELb0ELb0ELb0ELb0ELb0ELb1ELb1ELb1ELb1ELb0EEENS1_21CollectiveEpilogueFwdINS6_IJSA_SC_SB_EEES9_SE_SG_Li384ELb0ELb1ELb1ELb0EEENS1_19SingleTileSchedulerILb0ELb1ELb1ELi192EEEEEEEEEvNT_6ParamsE:
        .type           _ZN7cutlass13device_kernelIN5flash11enable_sm90INS1_16FlashAttnFwdSm90INS1_25CollectiveMainloopFwdSm90ILi2EN4cute5tupleIJNS5_1CILi1EEES8_S8_EEENS6_IJNS7_ILi192EEENS7_ILi128EEENS7_ILi64EEEEEELi64ENS_10bfloat16_tEfNS_4arch4Sm90ELb1ELb0ELb0ELb0ELb0ELb0ELb0ELb1ELb1ELb1ELb1ELb0EEENS1_21CollectiveEpilogueFwdINS6_IJSA_SC_SB_EEES9_SE_SG_Li384ELb0ELb1ELb1ELb0EEENS1_19SingleTileSchedulerILb0ELb1ELb1ELi192EEEEEEEEEvNT_6ParamsE,@function
        .size           _ZN7cutlass13device_kernelIN5flash11enable_sm90INS1_16FlashAttnFwdSm90INS1_25CollectiveMainloopFwdSm90ILi2EN4cute5tupleIJNS5_1CILi1EEES8_S8_EEENS6_IJNS7_ILi192EEENS7_ILi128EEENS7_ILi64EEEEEELi64ENS_10bfloat16_tEfNS_4arch4Sm90ELb1ELb0ELb0ELb0ELb0ELb0ELb0ELb1ELb1ELb1ELb1ELb0EEENS1_21CollectiveEpilogueFwdINS6_IJSA_SC_SB_EEES9_SE_SG_Li384ELb0ELb1ELb1ELb0EEENS1_19SingleTileSchedulerILb0ELb1ELb1ELi192EEEEEEEEEvNT_6ParamsE,(.L_x_14881 - _ZN7cutlass13device_kernelIN5flash11enable_sm90INS1_16FlashAttnFwdSm90INS1_25CollectiveMainloopFwdSm90ILi2EN4cute5tupleIJNS5_1CILi1EEES8_S8_EEENS6_IJNS7_ILi192EEENS7_ILi128EEENS7_ILi64EEEEEELi64ENS_10bfloat16_tEfNS_4arch4Sm90ELb1ELb0ELb0ELb0ELb0ELb0ELb0ELb1ELb1ELb1ELb1ELb0EEENS1_21CollectiveEpilogueFwdINS6_IJSA_SC_SB_EEES9_SE_SG_Li384ELb0ELb1ELb1ELb0EEENS1_19SingleTileSchedulerILb0ELb1ELb1ELi192EEEEEEEEEvNT_6ParamsE)
        .other          _ZN7cutlass13device_kernelIN5flash11enable_sm90INS1_16FlashAttnFwdSm90INS1_25CollectiveMainloopFwdSm90ILi2EN4cute5tupleIJNS5_1CILi1EEES8_S8_EEENS6_IJNS7_ILi192EEENS7_ILi128EEENS7_ILi64EEEEEELi64ENS_10bfloat16_tEfNS_4arch4Sm90ELb1ELb0ELb0ELb0ELb0ELb0ELb0ELb1ELb1ELb1ELb1ELb0EEENS1_21CollectiveEpilogueFwdINS6_IJSA_SC_SB_EEES9_SE_SG_Li384ELb0ELb1ELb1ELb0EEENS1_19SingleTileSchedulerILb0ELb1ELb1ELi192EEEEEEEEEvNT_6ParamsE,@"STO_CUDA_ENTRY STV_DEFAULT"
_ZN7cutlass13device_kernelIN5flash11enable_sm90INS1_16FlashAttnFwdSm90INS1_25CollectiveMainloopFwdSm90ILi2EN4cute5tupleIJNS5_1CILi1EEES8_S8_EEENS6_IJNS7_ILi192EEENS7_ILi128EEENS7_ILi64EEEEEELi64ENS_10bfloat16_tEfNS_4arch4Sm90ELb1ELb0ELb0ELb0ELb0ELb0ELb0ELb1ELb1ELb1ELb1ELb0EEENS1_21CollectiveEpilogueFwdINS6_IJSA_SC_SB_EEES9_SE_SG_Li384ELb0ELb1ELb1ELb0EEENS1_19SingleTileSchedulerILb0ELb1ELb1ELi192EEEEEEEEEvNT_6ParamsE:
        /* <DEDUP_REMOVED lines=17> */
.L_x_13982:
[----:B------:R-:W-:Y:S05]  /*0110*/  BSYNC B0 ;  /* 0x0000000000007941 */ /* 0x000fea0003800000 */
.L_x_13981:
        /* <DEDUP_REMOVED lines=41> */
.L_x_13983:
        /* <DEDUP_REMOVED lines=22> */
.L_x_13984:
        /* <DEDUP_REMOVED lines=18> */
.L_x_13985:
        /* <DEDUP_REMOVED lines=22> */
.L_x_13986:
        /* <DEDUP_REMOVED lines=22> */
.L_x_13987:
        /* <DEDUP_REMOVED lines=9> */
.L_x_13990:
        /* <DEDUP_REMOVED lines=21> */
[----:B------:R-:W0:Y:S01]  /*0ad0*/  S2UR UR41, SR_CTAID.X ;  /* 0x00000000002979c3 */ /* 0x000e220000002500 */
        /* <DEDUP_REMOVED lines=12> */
[----:B------:R-:W-:Y:S02]  /*0ba0*/  USEL UR37, UR37, 0x1, UP0 ;  /* 0x0000000125257887 */ /* 0x000fe40008000000 */
[----:B------:R-:W-:Y:S02]  /*0bb0*/  ULOP3.LUT UR38, UR38, 0xffff, URZ, 0xc0, !UPT ;  /* 0x0000ffff26267892 */ /* 0x000fe4000f8ec03f */
[----:B------:R-:W-:Y:S02]  /*0bc0*/  UIMAD UR7, UR37, UR8, UR7 ;  /* 0x00000008250772a4 */ /* 0x000fe4000f8e0207 */
[----:B0-----:R-:W-:-:S04]  /*0bd0*/  UIMAD UR41, UR41, 0xc0, URZ ;  /* 0x000000c0292978a4 */ /* 0x001fc8000f8e023f */
[----:B------:R-:W-:Y:S02]  /*0be0*/  @UP1 UIADD3 UR4, UR41, 0xbf, URZ ;  /* 0x000000bf29041890 */ /* 0x000fe4000fffe03f */
[----:B------:R-:W-:Y:S02]  /*0bf0*/  UIADD3 UR6, UR41, 0xbf, URZ ;  /* 0x000000bf29067890 */ /* 0x000fe4000fffe03f */
[----:B------:R-:W-:Y:S02]  /*0c00*/  UIMAD.WIDE.U32 UR4, UR4, UR5, URZ ;  /* 0x00000005040472a5 */ /* 0x000fe4000f8e003f */
[----:B------:R-:W-:Y:S02]  /*0c10*/  UIMAD UR4, UR37, UR8, 0x7f ;  /* 0x0000007f250474a4 */ /* 0x000fe4000f8e0208 */
[----:B------:R-:W-:Y:S02]  /*0c20*/  @UP1 USHF.R.U32.HI UR6, URZ, UR9, UR5 ;  /* 0x000000093f061299 */ /* 0x000fe40008011605 */
[----:B------:R-:W-:-:S02]  /*0c30*/  USHF.R.S32.HI UR5, URZ, 0x1f, UR4 ;  /* 0x0000001f3f057899 */ /* 0x000fc40008011404 */
[----:B------:R-:W-:Y:S02]  /*0c40*/  UIADD3 UR6, UR7, UR6, URZ ;  /* 0x0000000607067290 */ /* 0x000fe4000fffe03f */
[----:B------:R-:W-:Y:S02]  /*0c50*/  ULEA.HI UR5, UR5, UR4, URZ, 0x7 ;  /* 0x0000000405057291 */ /* 0x000fe4000f8f383f */
[----:B------:R-:W-:Y:S02]  /*0c60*/  USHF.R.S32.HI UR7, URZ, 0x1f, UR6 ;  /* 0x0000001f3f077899 */ /* 0x000fe40008011406 */
[----:B------:R-:W-:Y:S02]  /*0c70*/  USHF.R.S32.HI UR5, URZ, 0x7, UR5 ;  /* 0x000000073f057899 */ /* 0x000fe40008011405 */
[----:B------:R-:W-:Y:S01]  /*0c80*/  ULEA.HI UR7, UR7, UR6, URZ, 0x7 ;  /* 0x0000000607077291 */ /* 0x000fe2000f8f383f */
[----:B------:R-:W-:-:S03]  /*0c90*/  UMOV UR4, URZ ;  /* 0x0000003f00047c82 */ /* 0x000fc60008000000 */
[----:B------:R-:W-:-:S04]  /*0ca0*/  USHF.R.S32.HI UR7, URZ, 0x7, UR7 ;  /* 0x000000073f077899 */ /* 0x000fc80008011407 */
        /* <DEDUP_REMOVED lines=40> */
.L_x_13992:
[----:B------:R-:W-:Y:S01]  /*0f30*/  UIMAD UR38, UR38, UR4, URZ ;  /* 0x00000004262672a4 */ /* 0x000fe2000f8e023f */
[----:B------:R-:W-:Y:S01]  /*0f40*/  IMAD.U32 R0, RZ, RZ, UR9 ;  /* 0x00000009ff007e24 */ /* 0x000fe2000f8e00ff */
[----:B------:R-:W-:Y:S01]  /*0f50*/  PLOP3.LUT P0, PT, PT, PT, PT, 0x80, 0x0 ;  /* 0x000000000000781c */ /* 0x000fe20003f0f070 */
[----:B------:R-:W-:Y:S01]  /*0f60*/  IMAD.U32 R3, RZ, RZ, UR4 ;  /* 0x00000004ff037e24 */ /* 0x000fe2000f8e00ff */
[----:B------:R-:W-:Y:S01]  /*0f70*/  CS2R R118, SRZ ;  /* 0x0000000000767805 */ /* 0x000fe2000001ff00 */
[----:B------:R-:W-:Y:S01]  /*0f80*/  VIADD R18, R2, 0xffffff80 ;  /* 0xffffff8002127836 */ /* 0x000fe20000000000 */
[----:B------:R-:W-:Y:S01]  /*0f90*/  CS2R R116, SRZ ;  /* 0x0000000000747805 */ /* 0x000fe2000001ff00 */
[----:B------:R-:W-:Y:S01]  /*0fa0*/  IMAD.MOV.U32 R4, RZ, RZ, RZ ;  /* 0x000000ffff047224 */ /* 0x000fe200078e00ff */
        /* <DEDUP_REMOVED lines=17> */
[----:B------:R-:W-:-:S06]  /*10c0*/  UISETP.GT.AND UP0, UPT, UR42, UR38, UPT ;  /* 0x000000262a00728c */ /* 0x000fcc000bf04270 */
[----:B------:R-:W-:-:S13]  /*10d0*/  PLOP3.LUT P1, PT, PT, PT, UP0, 0x80, 0x0 ;  /* 0x000000000000781c */ /* 0x000fda0003f2f008 */
[----:B------:R-:W-:Y:S05]  /*10e0*/  @!P1 BRA `(.L_x_13993) ;  /* 0x0000007000289947 */ /* 0x000fea0003800000 */
        /* <DEDUP_REMOVED lines=34> */
.L_x_13994:
[----:B------:R-:W-:-:S04]  /*1310*/  SHF.L.U32 R0, RZ, 0x1f, RZ ;  /* 0x0000001fff007819 */ /* 0x000fc800000006ff */
[----:B------:R-:W0:Y:S02]  /*1320*/  SYNCS.PHASECHK.TRANS64.TRYWAIT P0, [UR39+0x16800], R0 ;  /* 0x01680000ff0075a7 */ /* 0x000e240008000167 */
[----:B0-----:R-:W-:Y:S05]  /*1330*/  @!P0 BRA `(.L_x_13995) ;  /* 0x000000b400c08947 */ /* 0x001fea0003800000 */
.L_x_14100:
[----:B------:R-:W-:-:S06]  /*1340*/  ULOP3.LUT UR4, UR43, 0x1, URZ, 0xfc, !UPT ;  /* 0x000000012b047892 */ /* 0x000fcc000f8efc3f */
[----:B0-----:R-:W-:-:S05]  /*1350*/  IMAD.U32 R3, RZ, RZ, UR4 ;  /* 0x00000004ff037e24 */ /* 0x001fca000f8e00ff */
[----:B------:R-:W-:-:S13]  /*1360*/  ISETP.NE.AND P0, PT, R3, 0x3, PT ;  /* 0x000000030300780c */ /* 0x000fda0003f05270 */
[----:B------:R-:W-:Y:S05]  /*1370*/  @!P0 BRA `(.L_x_13996) ;  /* 0x0000000000048947 */ /* 0x000fea0003800000 */
[----:B------:R-:W-:Y:S01]  /*1380*/  BPT.TRAP 0x1 ;  /* 0x000000040000795c */ /* 0x000fe20000300000 */
.L_x_13996:
[----:B------:R0:W1:Y:S01]  /*1390*/  SYNCS.PHASECHK.TRANS64.TRYWAIT P2, [UR39+0x16830], R0 ;  /* 0x01683000ff0075a7 */ /* 0x0000620008040167 */
[----:B------:R-:W-:Y:S05]  /*13a0*/  @!P0 BRA `(.L_x_13997) ;  /* 0x0000000000048947 */ /* 0x000fea0003800000 */
[----:B------:R-:W-:Y:S01]  /*13b0*/  BPT.TRAP 0x1 ;  /* 0x000000040000795c */ /* 0x000fe20000300000 */
.L_x_13997:
[----:B------:R-:W-:Y:S01]  /*13c0*/  IMAD.U32 R10, RZ, RZ, UR44 ;  /* 0x0000002cff0a7e24 */ /* 0x000fe2000f8e00ff */
[----:B------:R-:W-:-:S04]  /*13d0*/  ISETP.NE.AND P1, PT, R17, RZ, PT ;  /* 0x000000ff1100720c */ /* 0x000fc80003f25270 */
[----:B------:R-:W-:Y:S01]  /*13e0*/  LOP3.LUT R10, R10, 0x10000, RZ, 0xfc, !PT ;  /* 0x000100000a0a7812 */ /* 0x000fe200078efcff */
[----:B-1----:R-:W-:Y:S08]  /*13f0*/  @P2 BRA `(.L_x_13998) ;  /* 0x0000000000082947 */ /* 0x002ff00003800000 */
[----:B------:R-:W1:Y:S02]  /*1400*/  SYNCS.PHASECHK.TRANS64.TRYWAIT P2, [UR39+0x16830], R0 ;  /* 0x01683000ff0075a7 */ /* 0x000e640008040167 */
[----:B-1----:R-:W-:Y:S05]  /*1410*/  @!P2 BRA `(.L_x_13999) ;  /* 0x000000b400a0a947 */ /* 0x002fea0003800000 */
.L_x_13998:
        /* <DEDUP_REMOVED lines=17> */
[C---:B------:R-:W-:Y:S01]  /*1530*/  IMAD.IADD R3, R18.reuse, 0x1, -R3 ;  /* 0x0000000112037824 */ /* 0x040fe200078e0a03 */
        /* <DEDUP_REMOVED lines=23> */
[----:B------:R-:W-:Y:S01]  /*16b0*/  UIADD3 UR26, UR42, -0x2, URZ ;  /* 0xfffffffe2a1a7890 */ /* 0x000fe2000fffe03f */
[----:B------:R-:W-:-:S02]  /*16c0*/  LEA.HI R7, R7, R0, RZ, 0x3 ;  /* 0x0000000007077211 */ /* 0x000fc400078f18ff */
[----:B------:R-:W-:Y:S02]  /*16d0*/  CS2R R118, SRZ ;  /* 0x0000000000767805 */ /* 0x000fe4000001ff00 */
[----:B------:R-:W-:Y:S02]  /*16e0*/  LEA R8, R5, UR41, 0x4 ;  /* 0x0000002905087c11 */ /* 0x000fe4000f8e20ff */
[----:B------:R-:W-:Y:S02]  /*16f0*/  CS2R R116, SRZ ;  /* 0x0000000000747805 */ /* 0x000fe4000001ff00 */
[----:B------:R-:W-:Y:S01]  /*1700*/  LOP3.LUT R7, R7, 0xfffffff8, RZ, 0xc0, !PT ;  /* 0xfffffff807077812 */ /* 0x000fe200078ec0ff */
[----:B------:R-:W-:Y:S01]  /*1710*/  @UP0 ULDC UR4, c[0x0][0x44c] ;  /* 0x0001130000040ab9 */ /* 0x000fe20000000800 */
[----:B------:R-:W-:Y:S01]  /*1720*/  LEA.HI R6, R6, R6, RZ, 0x1 ;  /* 0x0000000606067211 */ /* 0x000fe200078f08ff */
[----:B------:R-:W-:Y:S01]  /*1730*/  @UP0 ULDC UR5, c[0x0][0x450] ;  /* 0x0001140000050ab9 */ /* 0x000fe20000000800 */
[----:B------:R-:W-:-:S02]  /*1740*/  LEA.HI R5, R19, R19, RZ, 0x1 ;  /* 0x0000001313057211 */ /* 0x000fc400078f08ff */
[----:B------:R-:W-:Y:S02]  /*1750*/  CS2R R114, SRZ ;  /* 0x0000000000727805 */ /* 0x000fe4000001ff00 */
[----:B------:R-:W-:Y:S01]  /*1760*/  IADD3 R7, R8, R0, -R7 ;  /* 0x0000000008077210 */ /* 0x000fe20007ffe807 */
[----:B------:R-:W-:Y:S01]  /*1770*/  IMAD R6, R6, -0x3, R23 ;  /* 0xfffffffd06067824 */ /* 0x000fe200078e0217 */
[----:B------:R-:W-:Y:S02]  /*1780*/  LOP3.LUT R0, R5, 0x1ffffffe, RZ, 0xc0, !PT ;  /* 0x1ffffffe05007812 */ /* 0x000fe400078ec0ff */
[----:B------:R-:W-:Y:S02]  /*1790*/  CS2R R112, SRZ ;  /* 0x0000000000707805 */ /* 0x000fe4000001ff00 */
[----:B------:R-:W-:Y:S01]  /*17a0*/  PLOP3.LUT P2, PT, PT, PT, UP0, 0x80, 0x0 ;  /* 0x000000000000781c */ /* 0x000fe20003f4f008 */
[----:B------:R-:W-:Y:S01]  /*17b0*/  IMAD R7, R6, 0x40, R7 ;  /* 0x0000004006077824 */ /* 0x000fe200078e0207 */
[----:B------:R-:W-:Y:S01]  /*17c0*/  LOP3.LUT R6, R4, 0x7ffffffc, RZ, 0xc0, !PT ;  /* 0x7ffffffc04067812 */ /* 0x000fe200078ec0ff */
[----:B------:R-:W-:Y:S01]  /*17d0*/  IMAD.IADD R0, R19, 0x1, -R0 ;  /* 0x0000000113007824 */ /* 0x000fe200078e0a00 */
[----:B------:R-:W-:Y:S01]  /*17e0*/  CS2R R110, SRZ ;  /* 0x00000000006e7805 */ /* 0x000fe2000001ff00 */
[----:B------:R-:W-:-:S02]  /*17f0*/  IMAD.U32 R4, RZ, RZ, UR6 ;  /* 0x00000006ff047e24 */ /* 0x000fc4000f8e00ff */
[----:B------:R-:W-:Y:S02]  /*1800*/  IMAD R0, R0, 0x8, R7 ;  /* 0x0000000800007824 */ /* 0x000fe400078e0207 */
[----:B------:R-:W-:Y:S02]  /*1810*/  IMAD.IADD R6, R3, 0x1, -R6 ;  /* 0x0000000103067824 */ /* 0x000fe400078e0a06 */
[----:B------:R-:W-:Y:S02]  /*1820*/  IMAD.MOV.U32 R7, RZ, RZ, R0 ;  /* 0x000000ffff077224 */ /* 0x000fe400078e0000 */
[----:B------:R-:W-:Y:S01]  /*1830*/  @P2 IMAD.HI.U32 R5, R0, UR4, RZ ;  /* 0x0000000400052c27 */ /* 0x000fe2000f8e00ff */
[----:B------:R-:W-:Y:S02]  /*1840*/  UMOV UR4, 0xffffff80 ;  /* 0xffffff8000047882 */ /* 0x000fe40000000000 */
[----:B------:R-:W-:Y:S02]  /*1850*/  UIMAD UR4, UR42, UR4, 0x80 ;  /* 0x000000802a0474a4 */ /* 0x000fe4000f8e0204 */
[----:B------:R-:W-:-:S02]  /*1860*/  @P2 SHF.R.U32.HI R7, RZ, UR5, R5 ;  /* 0x00000005ff072c19 */ /* 0x000fc40008011605 */
[----:B------:R-:W-:Y:S02]  /*1870*/  UIADD3 UR5, UR4, 0x1, URZ ;  /* 0x0000000104057890 */ /* 0x000fe4000fffe03f */
[----:B------:R-:W-:Y:S01]  /*1880*/  UIMAD UR4, UR37, UR6, UR4 ;  /* 0x00000006250472a4 */ /* 0x000fe2000f8e0204 */
[----:B------:R-:W0:Y:S01]  /*1890*/  SHFL.IDX PT, R5, R7, RZ, 0x1c1f ;  /* 0x001c1fff07057589 */ /* 0x000e2200000e0000 */
[----:B------:R-:W-:Y:S02]  /*18a0*/  UIMAD UR6, UR37, UR6, -UR7 ;  /* 0x00000006250672a4 */ /* 0x000fe4000f8e0a07 */
[----:B------:R-:W-:Y:S01]  /*18b0*/  IMAD.U32 R3, RZ, RZ, UR5 ;  /* 0x00000005ff037e24 */ /* 0x000fe2000f8e00ff */
[----:B------:R-:W1:Y:S01]  /*18c0*/  SHFL.IDX PT, R108, R7, 0x1, 0x1c1f ;  /* 0x003c1f00076c7f89 */ /* 0x000e6200000e0000 */
[----:B------:R-:W-:Y:S01]  /*18d0*/  IMAD.U32 R19, RZ, RZ, UR4 ;  /* 0x00000004ff137e24 */ /* 0x000fe2000f8e00ff */
[----:B------:R-:W-:Y:S01]  /*18e0*/  ULDC UR4, c[0x0][0x988] ;  /* 0x0002620000047ab9 */ /* 0x000fe20000000800 */
[----:B------:R-:W-:-:S02]  /*18f0*/  IMAD R3, R6, -0x2, R3 ;  /* 0xfffffffe06037824 */ /* 0x000fc400078e0203 */
[----:B------:R-:W-:Y:S02]  /*1900*/  IMAD R19, R6, -0x2, R19 ;  /* 0xfffffffe06137824 */ /* 0x000fe400078e0213 */
[----:B------:R-:W-:-:S04]  /*1910*/  IMAD R9, R4, UR37, R3 ;  /* 0x0000002504097c24 */ /* 0x000fc8000f8e0203 */
[----:B------:R-:W-:-:S05]  /*1920*/  VIADD R4, R9, -UR7 ;  /* 0x8000000709047c36 */ /* 0x000fca0008000000 */
[----:B0-----:R-:W-:-:S04]  /*1930*/  VIADDMNMX R5, R5, R4, R19, PT ;  /* 0x0000000405057246 */ /* 0x001fc80003800113 */
[C---:B------:R-:W-:Y:S02]  /*1940*/  ISETP.GT.AND P3, PT, R5.reuse, RZ, PT ;  /* 0x000000ff0500720c */ /* 0x040fe40003f64270 */
[C---:B------:R-:W-:Y:S02]  /*1950*/  ISETP.GT.AND P4, PT, R5.reuse, 0x1, PT ;  /* 0x000000010500780c */ /* 0x040fe40003f84270 */
[----:B------:R-:W-:Y:S02]  /*1960*/  ISETP.GT.AND P5, PT, R5, 0x8, PT ;  /* 0x000000080500780c */ /* 0x000fe40003fa4270 */
[----:B-1----:R-:W-:Y:S01]  /*1970*/  IADD3 R108, R108, -UR7, R9 ;  /* 0x800000076c6c7c10 */ /* 0x002fe2000fffe009 */
[----:B------:R-:W-:-:S03]  /*1980*/  @UP0 ULDC UR7, c[0x0][0x450] ;  /* 0x0001140000070ab9 */ /* 0x000fc60000000800 */
[----:B------:R-:W-:Y:S02]  /*1990*/  VIMNMX R19, R19, R108, PT ;  /* 0x0000006c13137248 */ /* 0x000fe40003fe0100 */
[----:B------:R-:W-:Y:S01]  /*19a0*/  CS2R R108, SRZ ;  /* 0x00000000006c7805 */ /* 0x000fe2000001ff00 */
        /* <DEDUP_REMOVED lines=101> */
[C---:B------:R-:W-:Y:S02]  /*2000*/  ISETP.GT.AND P4, PT, R19.reuse, 0x1, PT ;  /* 0x000000011300780c */ /* 0x040fe40003f84270 */
[----:B------:R-:W-:Y:S01]  /*2010*/  FMNMX.FTZ R5, R14, R3, !PT ;  /* 0x000000030e057209 */ /* 0x000fe20007810000 */
[----:B------:R-:W-:Y:S01]  /*2020*/  IMAD.U32 R3, RZ, RZ, UR4 ;  /* 0x00000004ff037e24 */ /* 0x000fe2000f8e00ff */
[----:B------:R-:W-:Y:S01]  /*2030*/  ISETP.GT.AND P5, PT, R19, 0x8, PT ;  /* 0x000000081300780c */ /* 0x000fe20003fa4270 */
[----:B------:R-:W-:Y:S01]  /*2040*/  @UP0 ULDC UR4, c[0x0][0x44c] ;  /* 0x0001130000040ab9 */ /* 0x000fe20000000800 */
[----:B------:R-:W-:Y:S01]  /*2050*/  FSEL R27, R27, -INF , P4 ;  /* 0xff8000001b1b7808 */ /* 0x000fe20002000000 */
[----:B------:R-:W0:Y:S01]  /*2060*/  SHFL.BFLY PT, R8, R5, 0x2, 0x1f ;  /* 0x0c401f0005087f89 */ /* 0x000e2200000e0000 */
[----:B------:R-:W-:Y:S01]  /*2070*/  FSEL R30, R30, -INF , P5 ;  /* 0xff8000001e1e7808 */ /* 0x000fe20002800000 */
[----:B------:R-:W-:Y:S01]  /*2080*/  UIMAD.WIDE.U32 UR4, UR41, UR4, URZ ;  /* 0x00000004290472a5 */ /* 0x000fe2000f8e003f */
[----:B------:R-:W-:-:S03]  /*2090*/  ISETP.GT.AND P4, PT, R19, 0x10, PT ;  /* 0x000000101300780c */ /* 0x000fc60003f84270 */
[----:B------:R-:W-:Y:S01]  /*20a0*/  @UP0 USHF.R.U32.HI UR41, URZ, UR7, UR5 ;  /* 0x000000073f290299 */ /* 0x000fe20008011605 */
[----:B------:R-:W-:Y:S02]  /*20b0*/  FSEL R34, R34, -INF , P4 ;  /* 0xff80000022227808 */ /* 0x000fe40002000000 */
[C---:B------:R-:W-:Y:S01]  /*20c0*/  ISETP.GT.AND P4, PT, R19.reuse, 0x18, PT ;  /* 0x000000181300780c */ /* 0x040fe20003f84270 */
[----:B------:R-:W-:Y:S01]  /*20d0*/  UIADD3 UR6, UR6, UR41, URZ ;  /* 0x0000002906067290 */ /* 0x000fe2000fffe03f */
[----:B------:R-:W-:Y:S02]  /*20e0*/  UMOV UR5, URZ ;  /* 0x0000003f00057c82 */ /* 0x000fe40008000000 */
[----:B------:R-:W-:Y:S01]  /*20f0*/  FSEL R38, R38, -INF , P4 ;  /* 0xff80000026267808 */ /* 0x000fe20002000000 */
[----:B------:R-:W-:Y:S01]  /*2100*/  USHF.R.S32.HI UR4, URZ, 0x1f, UR6 ;  /* 0x0000001f3f047899 */ /* 0x000fe20008011406 */
[----:B------:R-:W-:-:S03]  /*2110*/  ISETP.GT.AND P4, PT, R19, 0x20, PT ;  /* 0x000000201300780c */ /* 0x000fc60003f84270 */
[----:B------:R-:W-:Y:S01]  /*2120*/  ULEA.HI UR4, UR4, UR6, URZ, 0x7 ;  /* 0x0000000604047291 */ /* 0x000fe2000f8f383f */
[----:B------:R-:W-:Y:S02]  /*2130*/  FSEL R42, R42, -INF , P4 ;  /* 0xff8000002a2a7808 */ /* 0x000fe40002000000 */
[----:B------:R-:W-:Y:S01]  /*2140*/  ISETP.GT.AND P4, PT, R19, 0x28, PT ;  /* 0x000000281300780c */ /* 0x000fe20003f84270 */
[----:B------:R-:W-:Y:S01]  /*2150*/  USHF.R.S32.HI UR4, URZ, 0x7, UR4 ;  /* 0x000000073f047899 */ /* 0x000fe20008011404 */
[----:B0-----:R-:W-:Y:S02]  /*2160*/  FMNMX.FTZ R15, R5, R8, !PT ;  /* 0x00000008050f7209 */ /* 0x001fe40007810000 */
[----:B------:R-:W-:Y:S01]  /*2170*/  FSEL R46, R46, -INF , P4 ;  /* 0xff8000002e2e7808 */ /* 0x000fe20002000000 */
[----:B------:R-:W-:Y:S01]  /*2180*/  UISETP.LT.AND UP1, UPT, UR38, UR4, UPT ;  /* 0x000000042600728c */ /* 0x000fe2000bf21270 */
[----:B------:R-:W-:Y:S01]  /*2190*/  ISETP.GT.AND P4, PT, R19, 0x30, PT ;  /* 0x000000301300780c */ /* 0x000fe20003f84270 */
[----:B------:R-:W0:Y:S02]  /*21a0*/  SHFL.BFLY PT, R8, R15, 0x1, 0x1f ;  /* 0x0c201f000f087f89 */ /* 0x000e2400000e0000 */
[----:B------:R-:W-:Y:S01]  /*21b0*/  USEL UR25, UR38, UR4, !UP1 ;  /* 0x0000000426197287 */ /* 0x000fe2000c800000 */
[----:B------:R-:W-:-:S02]  /*21c0*/  FSEL R50, R50, -INF , P4 ;  /* 0xff80000032327808 */ /* 0x000fc40002000000 */
[C---:B------:R-:W-:Y:S01]  /*21d0*/  ISETP.GT.AND P4, PT, R19.reuse, 0x38, PT ;  /* 0x000000381300780c */ /* 0x040fe20003f84270 */
[----:B------:R-:W-:Y:S01]  /*21e0*/  UISETP.GE.AND UP1, UPT, UR26, UR25, UPT ;  /* 0x000000191a00728c */ /* 0x000fe2000bf26270 */
[----:B------:R-:W-:Y:S02]  /*21f0*/  UMOV UR4, URZ ;  /* 0x0000003f00047c82 */ /* 0x000fe40008000000 */
        /* <DEDUP_REMOVED lines=12> */
[C---:B------:R-:W-:Y:S02]  /*22c0*/  ISETP.GT.AND P3, PT, R19.reuse, RZ, PT ;  /* 0x000000ff1300720c */ /* 0x040fe40003f64270 */
[----:B------:R-:W-:Y:S01]  /*22d0*/  FSEL R70, R70, -INF , P4 ;  /* 0xff80000046467808 */ /* 0x000fe20002000000 */
[-CC-:B------:R-:W-:Y:S01]  /*22e0*/  FFMA.FTZ R88, R88, R3.reuse, -R13.reuse ;  /* 0x0000000358587223 */ /* 0x180fe2000001080d */
[----:B------:R-:W-:Y:S01]  /*22f0*/  FSEL R26, R26, -INF , P3 ;  /* 0xff8000001a1a7808 */ /* 0x000fe20001800000 */
[--C-:B------:R-:W-:Y:S01]  /*2300*/  FFMA.FTZ R148, R92, R3, -R13.reuse ;  /* 0x000000035c947223 */ /* 0x100fe2000001080d */
[----:B------:R-:W-:Y:S01]  /*2310*/  ISETP.GT.AND P3, PT, R19, 0x9, PT ;  /* 0x000000091300780c */ /* 0x000fe20003f64270 */
        /* <DEDUP_REMOVED lines=9> */
[----:B0-----:R-:W-:Y:S01]  /*23b0*/  FSEL R88, R31, -INF , P3 ;  /* 0xff8000001f587808 */ /* 0x001fe20001800000 */
        /* <DEDUP_REMOVED lines=12> */
[--C-:B------:R-:W-:Y:S01]  /*2480*/  FFMA.FTZ R150, R102, R3, -R13.reuse ;  /* 0x0000000366967223 */ /* 0x100fe2000001080d */
[----:B------:R-:W-:Y:S01]  /*2490*/  FSEL R96, R39, -INF , P3 ;  /* 0xff80000027607808 */ /* 0x000fe20001800000 */
[----:B------:R0:W-:Y:S01]  /*24a0*/  MUFU.EX2 R9, R17 ;  /* 0x0000001100097308 */ /* 0x0001e20000000800 */
[----:B------:R-:W-:Y:S01]  /*24b0*/  FMNMX.FTZ R15, R38, R15, !PT ;  /* 0x0000000f260f7209 */ /* 0x000fe20007810000 */
[-CC-:B------:R-:W-:Y:S01]  /*24c0*/  FFMA.FTZ R33, R22, R3.reuse, -R13.reuse ;  /* 0x0000000316217223 */ /* 0x180fe2000001080d */
[----:B------:R-:W-:Y:S01]  /*24d0*/  ISETP.GT.AND P3, PT, R19, 0x21, PT ;  /* 0x000000211300780c */ /* 0x000fe20003f64270 */
[--C-:B------:R-:W-:Y:S01]  /*24e0*/  FFMA.FTZ R7, R104, R3, -R13.reuse ;  /* 0x0000000368077223 */ /* 0x100fe2000001080d */
[----:B------:R-:W-:Y:S01]  /*24f0*/  FMNMX.FTZ R15, R96, R15, !PT ;  /* 0x0000000f600f7209 */ /* 0x000fe20007810000 */
[--C-:B------:R-:W-:Y:S01]  /*2500*/  FFMA.FTZ R144, R106, R3, -R13.reuse ;  /* 0x000000036a907223 */ /* 0x100fe2000001080d */
[----:B------:R-:W-:Y:S01]  /*2510*/  FSEL R100, R43, -INF , P3 ;  /* 0xff8000002b647808 */ /* 0x000fe20001800000 */
[----:B------:R-:W1:Y:S01]  /*2520*/  MUFU.EX2 R148, R148 ;  /* 0x0000009400947308 */ /* 0x000e620000000800 */
[----:B------:R-:W-:Y:S01]  /*2530*/  FMNMX.FTZ R15, R42, R15, !PT ;  /* 0x0000000f2a0f7209 */ /* 0x000fe20007810000 */
[-CC-:B------:R-:W-:Y:S01]  /*2540*/  FFMA.FTZ R134, R60, R3.reuse, -R13.reuse ;  /* 0x000000033c867223 */ /* 0x180fe2000001080d */
[----:B------:R-:W-:Y:S01]  /*2550*/  ISETP.GT.AND P3, PT, R19, 0x29, PT ;  /* 0x000000291300780c */ /* 0x000fe20003f64270 */
[--C-:B------:R-:W-:Y:S01]  /*2560*/  FFMA.FTZ R128, R64, R3, -R13.reuse ;  /* 0x0000000340807223 */ /* 0x100fe2000001080d */
[----:B0-----:R-:W-:Y:S01]  /*2570*/  FMNMX.FTZ R17, R100, R15, !PT ;  /* 0x0000000f64117209 */ /* 0x001fe20007810000 */
        /* <DEDUP_REMOVED lines=10> */
[----:B------:R-:W2:Y:S01]  /*2620*/  MUFU.EX2 R150, R150 ;  /* 0x0000009600967308 */ /* 0x000ea20000000800 */
[----:B------:R-:W-:Y:S01]  /*2630*/  FMNMX.FTZ R17, R50, R17, !PT ;  /* 0x0000001132117209 */ /* 0x000fe20007810000 */
[-CC-:B------:R-:W-:Y:S01]  /*2640*/  FFMA.FTZ R120, R80, R3.reuse, -R13.reuse ;  /* 0x0000000350787223 */ /* 0x180fe2000001080d */
[----:B------:R-:W-:Y:S01]  /*2650*/  ISETP.GT.AND P3, PT, R19, 0x39, PT ;  /* 0x000000391300780c */ /* 0x000fe20003f64270 */
[--C-:B------:R-:W-:Y:S01]  /*2660*/  FFMA.FTZ R18, R18, R3, -R13.reuse ;  /* 0x0000000312127223 */ /* 0x100fe2000001080d */
[----:B0-----:R-:W-:Y:S01]  /*2670*/  FMNMX.FTZ R21, R94, R17, !PT ;  /* 0x000000115e157209 */ /* 0x001fe20007810000 */
[----:B------:R-:W-:Y:S01]  /*2680*/  FFMA.FTZ R122, R84, R3, -R13 ;  /* 0x00000003547a7223 */ /* 0x000fe2000001080d */
[----:B------:R-:W-:Y:S01]  /*2690*/  FSEL R90, R55, -INF , P3 ;  /* 0xff800000375a7808 */ /* 0x000fe20001800000 */
[----:B------:R0:W-:Y:S01]  /*26a0*/  MUFU.EX2 R17, R23 ;  /* 0x0000001700117308 */ /* 0x0001e20000000800 */
[----:B------:R-:W-:-:S02]  /*26b0*/  FMNMX.FTZ R21, R54, R21, !PT ;  /* 0x0000001536157209 */ /* 0x000fc40007810000 */
[----:B------:R-:W-:Y:S02]  /*26c0*/  CS2R R106, SRZ ;  /* 0x00000000006a7805 */ /* 0x000fe4000001ff00 */
[----:B------:R-:W-:Y:S02]  /*26d0*/  ISETP.GT.AND P3, PT, R19, 0x41, PT ;  /* 0x000000411300780c */ /* 0x000fe40003f64270 */
[----:B------:R-:W-:Y:S02]  /*26e0*/  CS2R R104, SRZ ;  /* 0x0000000000687805 */ /* 0x000fe4000001ff00 */
[----:B------:R-:W-:Y:S02]  /*26f0*/  FMNMX.FTZ R21, R90, R21, !PT ;  /* 0x000000155a157209 */ /* 0x000fe40007810000 */
[----:B------:R-:W-:Y:S01]  /*2700*/  FSEL R44, R59, -INF , P3 ;  /* 0xff8000003b2c7808 */ /* 0x000fe20001800000 */
[----:B------:R-:W3:Y:S01]  /*2710*/  MUFU.EX2 R7, R7 ;  /* 0x0000000700077308 */ /* 0x000ee20000000800 */
[----:B------:R-:W-:-:S02]  /*2720*/  FMNMX.FTZ R21, R58, R21, !PT ;  /* 0x000000153a157209 */ /* 0x000fc40007810000 */
[----:B------:R-:W-:Y:S02]  /*2730*/  ISETP.GT.AND P3, PT, R19, 0x49, PT ;  /* 0x000000491300780c */ /* 0x000fe40003f64270 */
[----:B0-----:R-:W-:Y:S02]  /*2740*/  FMNMX.FTZ R23, R44, R21, !PT ;  /* 0x000000152c177209 */ /* 0x001fe40007810000 */
[----:B------:R-:W-:Y:S01]  /*2750*/  FSEL R40, R63, -INF , P3 ;  /* 0xff8000003f287808 */ /* 0x000fe20001800000 */
[----:B------:R0:W-:Y:S01]  /*2760*/  MUFU.EX2 R21, R25 ;  /* 0x0000001900157308 */ /* 0x0001e20000000800 */
[----:B------:R-:W-:Y:S02]  /*2770*/  FMNMX.FTZ R23, R62, R23, !PT ;  /* 0x000000173e177209 */ /* 0x000fe40007810000 */
[----:B------:R-:W-:Y:S02]  /*2780*/  ISETP.GT.AND P3, PT, R19, 0x51, PT ;  /* 0x000000511300780c */ /* 0x000fe40003f64270 */
[----:B------:R-:W-:-:S02]  /*2790*/  FMNMX.FTZ R23, R40, R23, !PT ;  /* 0x0000001728177209 */ /* 0x000fc40007810000 */
[----:B------:R-:W-:Y:S01]  /*27a0*/  FSEL R48, R67, -INF , P3 ;  /* 0xff80000043307808 */ /* 0x000fe20001800000 */
[----:B------:R-:W4:Y:S01]  /*27b0*/  MUFU.EX2 R144, R144 ;  /* 0x0000009000907308 */ /* 0x000f220000000800 */
[----:B------:R-:W-:Y:S02]  /*27c0*/  FMNMX.FTZ R23, R66, R23, !PT ;  /* 0x0000001742177209 */ /* 0x000fe40007810000 */
[C---:B------:R-:W-:Y:S02]  /*27d0*/  ISETP.GT.AND P3, PT, R19.reuse, 0x59, PT ;  /* 0x000000591300780c */ /* 0x040fe40003f64270 */
[----:B0-----:R-:W-:Y:S02]  /*27e0*/  FMNMX.FTZ R25, R48, R23, !PT ;  /* 0x0000001730197209 */ /* 0x001fe40007810000 */
[----:B------:R-:W-:Y:S01]  /*27f0*/  ISETP.GT.AND P4, PT, R19, 0x60, PT ;  /* 0x000000601300780c */ /* 0x000fe20003f84270 */
[----:B------:R0:W-:Y:S01]  /*2800*/  MUFU.EX2 R23, R29 ;  /* 0x0000001d00177308 */ /* 0x0001e20000000800 */
[----:B------:R-:W-:-:S02]  /*2810*/  FSEL R36, R71, -INF , P3 ;  /* 0xff80000047247808 */ /* 0x000fc40001800000 */
[----:B------:R-:W-:Y:S02]  /*2820*/  FMNMX.FTZ R25, R70, R25, !PT ;  /* 0x0000001946197209 */ /* 0x000fe40007810000 */
[C---:B------:R-:W-:Y:S02]  /*2830*/  ISETP.GT.AND P3, PT, R19.reuse, 0x61, PT ;  /* 0x000000611300780c */ /* 0x040fe40003f64270 */
[----:B------:R-:W-:Y:S01]  /*2840*/  FSEL R74, R74, -INF , P4 ;  /* 0xff8000004a4a7808 */ /* 0x000fe20002000000 */
[----:B------:R-:W5:Y:S01]  /*2850*/  MUFU.EX2 R146, R146 ;  /* 0x0000009200927308 */ /* 0x000f620000000800 */
[----:B------:R-:W-:Y:S02]  /*2860*/  FMNMX.FTZ R25, R36, R25, !PT ;  /* 0x0000001924197209 */ /* 0x000fe40007810000 */
[----:B------:R-:W-:Y:S02]  /*2870*/  ISETP.GT.AND P4, PT, R19, 0x68, PT ;  /* 0x000000681300780c */ /* 0x000fe40003f84270 */
[----:B------:R-:W-:-:S02]  /*2880*/  FSEL R52, R75, -INF , P3 ;  /* 0xff8000004b347808 */ /* 0x000fc40001800000 */
[----:B------:R-:W-:Y:S01]  /*2890*/  FMNMX.FTZ R25, R74, R25, !PT ;  /* 0x000000194a197209 */ /* 0x000fe20007810000 */
[----:B------:R-:W5:Y:S01]  /*28a0*/  MUFU.EX2 R140, R140 ;  /* 0x0000008c008c7308 */ /* 0x000f620000000800 */
[C---:B------:R-:W-:Y:S02]  /*28b0*/  ISETP.GT.AND P3, PT, R19.reuse, 0x69, PT ;  /* 0x000000691300780c */ /* 0x040fe40003f64270 */
[----:B------:R-:W-:Y:S02]  /*28c0*/  FSEL R78, R78, -INF , P4 ;  /* 0xff8000004e4e7808 */ /* 0x000fe40002000000 */
[----:B0-----:R-:W-:Y:S02]  /*28d0*/  FMNMX.FTZ R29, R52, R25, !PT ;  /* 0x00000019341d7209 */ /* 0x001fe40007810000 */
[----:B------:R-:W-:Y:S01]  /*28e0*/  ISETP.GT.AND P4, PT, R19, 0x70, PT ;  /* 0x000000701300780c */ /* 0x000fe20003f84270 */
[----:B------:R0:W-:Y:S01]  /*28f0*/  MUFU.EX2 R25, R31 ;  /* 0x0000001f00197308 */ /* 0x0001e20000000800 */
[----:B------:R-:W-:-:S02]  /*2900*/  FSEL R32, R79, -INF , P3 ;  /* 0xff8000004f207808 */ /* 0x000fc40001800000 */
[----:B------:R-:W-:Y:S02]  /*2910*/  FMNMX.FTZ R29, R78, R29, !PT ;  /* 0x0000001d4e1d7209 */ /* 0x000fe40007810000 */
[C---:B------:R-:W-:Y:S02]  /*2920*/  ISETP.GT.AND P3, PT, R19.reuse, 0x71, PT ;  /* 0x000000711300780c */ /* 0x040fe40003f64270 */
[----:B------:R-:W-:Y:S01]  /*2930*/  FSEL R82, R82, -INF , P4 ;  /* 0xff80000052527808 */ /* 0x000fe20002000000 */
[----:B------:R-:W-:Y:S01]  /*2940*/  MUFU.EX2 R142, R142 ;  /* 0x0000008e008e7308 */ /* 0x000fe20000000800 */
[----:B------:R-:W-:Y:S01]  /*2950*/  FMNMX.FTZ R29, R32, R29, !PT ;  /* 0x0000001d201d7209 */ /* 0x000fe20007810000 */
[----:B0-----:R-:W-:Y:S01]  /*2960*/  FFMA.FTZ R31, R24, R3, -R13 ;  /* 0x00000003181f7223 */ /* 0x001fe2000001080d */
[----:B------:R-:W-:Y:S02]  /*2970*/  ISETP.GT.AND P4, PT, R19, 0x78, PT ;  /* 0x000000781300780c */ /* 0x000fe40003f84270 */
[----:B------:R-:W-:-:S02]  /*2980*/  FSEL R56, R83, -INF , P3 ;  /* 0xff80000053387808 */ /* 0x000fc40001800000 */
[----:B------:R-:W-:Y:S01]  /*2990*/  FMNMX.FTZ R29, R82, R29, !PT ;  /* 0x0000001d521d7209 */ /* 0x000fe20007810000 */
[----:B------:R-:W-:Y:S01]  /*29a0*/  MUFU.EX2 R136, R136 ;  /* 0x0000008800887308 */ /* 0x000fe20000000800 */
[----:B------:R-:W-:Y:S01]  /*29b0*/  ISETP.GT.AND P3, PT, R19, 0x79, PT ;  /* 0x000000791300780c */ /* 0x000fe20003f64270 */
[----:B------:R-:W-:Y:S01]  /*29c0*/  FFMA.FTZ R19, R12, R3, -R13 ;  /* 0x000000030c137223 */ /* 0x000fe2000001080d */
[----:B------:R-:W-:Y:S02]  /*29d0*/  FSEL R86, R86, -INF , P4 ;  /* 0xff80000056567808 */ /* 0x000fe40002000000 */
[----:B------:R-:W-:Y:S02]  /*29e0*/  FMNMX.FTZ R29, R56, R29, !PT ;  /* 0x0000001d381d7209 */ /* 0x000fe40007810000 */
[----:B------:R-:W-:Y:S01]  /*29f0*/  FSEL R102, R87, -INF , P3 ;  /* 0xff80000057667808 */ /* 0x000fe20001800000 */
[----:B------:R-:W-:Y:S01]  /*2a00*/  MUFU.EX2 R138, R138 ;  /* 0x0000008a008a7308 */ /* 0x000fe20000000800 */
[----:B------:R-:W-:-:S04]  /*2a10*/  FMNMX.FTZ R29, R86, R29, !PT ;  /* 0x0000001d561d7209 */ /* 0x000fc80007810000 */
[----:B------:R-:W-:Y:S01]  /*2a20*/  FMNMX.FTZ R12, R102, R29, !PT ;  /* 0x0000001d660c7209 */ /* 0x000fe20007810000 */
[--C-:B------:R-:W-:Y:S02]  /*2a30*/  FFMA.FTZ R29, R28, R3, -R13.reuse ;  /* 0x000000031c1d7223 */ /* 0x100fe4000001080d */
[----:B------:R-:W-:Y:S02]  /*2a40*/  MUFU.EX2 R132, R132 ;  /* 0x0000008400847308 */ /* 0x000fe40000000800 */
[----:B------:R-:W0:Y:S06]  /*2a50*/  SHFL.BFLY PT, R35, R12, 0x2, 0x1f ;  /* 0x0c401f000c237f89 */ /* 0x000e2c00000e0000 */
[----:B------:R-:W-:Y:S08]  /*2a60*/  MUFU.EX2 R19, R19 ;  /* 0x0000001300137308 */ /* 0x000ff00000000800 */
[----:B------:R-:W-:Y:S08]  /*2a70*/  MUFU.EX2 R134, R134 ;  /* 0x0000008600867308 */ /* 0x000ff00000000800 */
[----:B------:R-:W-:Y:S01]  /*2a80*/  MUFU.EX2 R29, R29 ;  /* 0x0000001d001d7308 */ /* 0x000fe20000000800 */
[----:B0-----:R-:W-:Y:S01]  /*2a90*/  FMNMX.FTZ R22, R12, R35, !PT ;  /* 0x000000230c167209 */ /* 0x001fe20007810000 */
[-CC-:B------:R-:W-:Y:S01]  /*2aa0*/  FFMA.FTZ R35, R4, R3.reuse, -R13.reuse ;  /* 0x0000000304237223 */ /* 0x180fe2000001080d */
[----:B------:R-:W-:-:S03]  /*2ab0*/  FFMA.FTZ R13, R14, R3, -R13 ;  /* 0x000000030e0d7223 */ /* 0x000fc6000001080d */
        /* <DEDUP_REMOVED lines=8> */
[----:B------:R0:W-:Y:S01]  /*2b40*/  MUFU.EX2 R39, R18 ;  /* 0x0000001200277308 */ /* 0x0001e20000000800 */
[----:B------:R-:W-:Y:S02]  /*2b50*/  FSEL R41, R41, RZ, P3 ;  /* 0x000000ff29297208 */ /* 0x000fe40001800000 */
[----:B------:R-:W-:-:S03]  /*2b60*/  PLOP3.LUT P3, PT, PT, PT, UP1, 0x80, 0x0 ;  /* 0x000000000000781c */ /* 0x000fc60003f6f018 */
[-CC-:B------:R-:W-:Y:S01]  /*2b70*/  FFMA.FTZ R4, R27, R3.reuse, -R41.reuse ;  /* 0x000000031b047223 */ /* 0x180fe20000010829 */
[----:B-1----:R-:W-:Y:S01]  /*2b80*/  FADD.FTZ R27, R5, R148 ;  /* 0x00000094051b7221 */ /* 0x002fe20000010000 */
[-CC-:B------:R-:W-:Y:S01]  /*2b90*/  FFMA.FTZ R149, R26, R3.reuse, -R41.reuse ;  /* 0x000000031a957223 */ /* 0x180fe20000010829 */
[-CC-:B------:R-:W-:Y:S01]  /*2ba0*/  FFMA.FTZ R151, R30, R3.reuse, -R41.reuse ;  /* 0x000000031e977223 */ /* 0x180fe20000010829 */
[-C--:B------:R-:W-:Y:S01]  /*2bb0*/  FFMA.FTZ R14, R88, R3.reuse, -R41 ;  /* 0x00000003580e7223 */ /* 0x080fe20000010829 */
[----:B--2---:R-:W-:Y:S01]  /*2bc0*/  FADD.FTZ R30, R150, R27 ;  /* 0x0000001b961e7221 */ /* 0x004fe20000010000 */
[----:B------:R-:W-:Y:S01]  /*2bd0*/  MUFU.EX2 R4, R4 ;  /* 0x0000000400047308 */ /* 0x000fe20000000800 */
[-CC-:B------:R-:W-:Y:S01]  /*2be0*/  FFMA.FTZ R145, R34, R3.reuse, -R41.reuse ;  /* 0x0000000322917223 */ /* 0x180fe20000010829 */
[-CC-:B0-----:R-:W-:Y:S01]  /*2bf0*/  FFMA.FTZ R18, R92, R3.reuse, -R41.reuse ;  /* 0x000000035c127223 */ /* 0x181fe20000010829 */
[----:B---3--:R-:W-:Y:S01]  /*2c00*/  FADD.FTZ R27, R7, R30 ;  /* 0x0000001e071b7221 */ /* 0x008fe20000010000 */
[-CC-:B------:R-:W-:Y:S01]  /*2c10*/  FFMA.FTZ R147, R38, R3.reuse, -R41.reuse ;  /* 0x0000000326937223 */ /* 0x180fe20000010829 */
[-CC-:B------:R-:W-:Y:S01]  /*2c20*/  FFMA.FTZ R20, R96, R3.reuse, -R41.reuse ;  /* 0x0000000360147223 */ /* 0x180fe20000010829 */
[-C--:B------:R-:W-:Y:S01]  /*2c30*/  FFMA.FTZ R141, R42, R3.reuse, -R41 ;  /* 0x000000032a8d7223 */ /* 0x080fe20000010829 */
[----:B----4-:R-:W-:Y:S01]  /*2c40*/  FADD.FTZ R34, R144, R27 ;  /* 0x0000001b90227221 */ /* 0x010fe20000010000 */
[----:B------:R-:W0:Y:S01]  /*2c50*/  MUFU.EX2 R149, R149 ;  /* 0x0000009500957308 */ /* 0x000e220000000800 */
[-CC-:B------:R-:W-:Y:S01]  /*2c60*/  FFMA.FTZ R22, R100, R3.reuse, -R41.reuse ;  /* 0x0000000364167223 */ /* 0x180fe20000010829 */
[-CC-:B------:R-:W-:Y:S01]  /*2c70*/  FFMA.FTZ R143, R46, R3.reuse, -R41.reuse ;  /* 0x000000032e8f7223 */ /* 0x180fe20000010829 */
[----:B------:R-:W-:Y:S01]  /*2c80*/  FADD.FTZ R27, R9, R34 ;  /* 0x00000022091b7221 */ /* 0x000fe20000010000 */
[-CC-:B------:R-:W-:Y:S01]  /*2c90*/  FFMA.FTZ R24, R98, R3.reuse, -R41.reuse ;  /* 0x0000000362187223 */ /* 0x180fe20000010829 */
[-CC-:B------:R-:W-:Y:S01]  /*2ca0*/  FFMA.FTZ R137, R50, R3.reuse, -R41.reuse ;  /* 0x0000000332897223 */ /* 0x180fe20000010829 */
[-C--:B------:R-:W-:Y:S01]  /*2cb0*/  FFMA.FTZ R26, R94, R3.reuse, -R41 ;  /* 0x000000035e1a7223 */ /* 0x080fe20000010829 */
[----:B-----5:R-:W-:Y:S01]  /*2cc0*/  FADD.FTZ R34, R146, R27 ;  /* 0x0000001b92227221 */ /* 0x020fe20000010000 */
        /* <DEDUP_REMOVED lines=13> */
[----:B------:R-:W-:Y:S01]  /*2da0*/  FFMA.FTZ R129, R66, R3, -R41 ;  /* 0x0000000342817223 */ /* 0x000fe20000010829 */
[----:B------:R-:W-:Y:S01]  /*2db0*/  F2FP.BF16.F32.PACK_AB R148, R148, R5 ;  /* 0x000000059494723e */ /* 0x000fe200000010ff */
[----:B------:R-:W-:Y:S01]  /*2dc0*/  FADD.FTZ R40, R142, R43 ;  /* 0x0000002b8e287221 */ /* 0x000fe20000010000 */
[----:B------:R-:W0:Y:S01]  /*2dd0*/  MUFU.EX2 R145, R145 ;  /* 0x0000009100917308 */ /* 0x000e220000000800 */
[----:B-1----:R-:W-:Y:S01]  /*2de0*/  FADD.FTZ R27, R151, R38 ;  /* 0x00000026971b7221 */ /* 0x002fe20000010000 */
[-CC-:B------:R-:W-:Y:S01]  /*2df0*/  FFMA.FTZ R70, R70, R3.reuse, -R41.reuse ;  /* 0x0000000346467223 */ /* 0x180fe20000010829 */
[----:B------:R-:W-:Y:S01]  /*2e00*/  FADD.FTZ R43, R21, R40 ;  /* 0x00000028152b7221 */ /* 0x000fe20000010000 */
[----:B------:R-:W-:Y:S01]  /*2e10*/  F2FP.BF16.F32.PACK_AB R150, R7, R150 ;  /* 0x000000960796723e */ /* 0x000fe200000010ff */
        /* <DEDUP_REMOVED lines=9> */
[----:B------:R-:W-:Y:S01]  /*2eb0*/  FFMA.FTZ R56, R56, R3, -R41 ;  /* 0x0000000338387223 */ /* 0x000fe20000010829 */
[----:B------:R-:W-:Y:S01]  /*2ec0*/  FADD.FTZ R42, R138, R45 ;  /* 0x0000002d8a2a7221 */ /* 0x000fe20000010000 */
[----:B------:R-:W2:Y:S01]  /*2ed0*/  MUFU.EX2 R147, R147 ;  /* 0x0000009300937308 */ /* 0x000ea20000000800 */
[----:B0-----:R-:W-:Y:S01]  /*2ee0*/  FADD.FTZ R27, R145, R38 ;  /* 0x00000026911b7221 */ /* 0x001fe20000010000 */
[----:B------:R-:W-:-:S02]  /*2ef0*/  IMAD.U32 R38, RZ, RZ, UR39 ;  /* 0x00000027ff267e24 */ /* 0x000fc4000f8e00ff */
[----:B------:R-:W-:Y:S01]  /*2f00*/  FFMA.FTZ R86, R86, R3, -R41 ;  /* 0x0000000356567223 */ /* 0x000fe20000010829 */
[----:B------:R-:W-:Y:S02]  /*2f10*/  F2FP.BF16.F32.PACK_AB R149, R4, R149 ;  /* 0x000000950495723e */ /* 0x000fe400000010ff */
[----:B------:R-:W-:Y:S02]  /*2f20*/  CS2R R100, SRZ ;  /* 0x0000000000647805 */ /* 0x000fe4000001ff00 */
[----:B------:R-:W-:Y:S02]  /*2f30*/  F2FP.BF16.F32.PACK_AB R144, R9, R144 ;  /* 0x000000900990723e */ /* 0x000fe400000010ff */
[----:B------:R-:W-:Y:S01]  /*2f40*/  CS2R R98, SRZ ;  /* 0x0000000000627805 */ /* 0x000fe2000001ff00 */
[----:B------:R-:W0:Y:S01]  /*2f50*/  MUFU.EX2 R20, R20 ;  /* 0x0000001400147308 */ /* 0x000e220000000800 */
[----:B-1----:R-:W-:Y:S01]  /*2f60*/  FADD.FTZ R40, R18, R27 ;  /* 0x0000001b12287221 */ /* 0x002fe20000010000 */
[----:B------:R-:W-:-:S02]  /*2f70*/  @!P1 VIADD R27, R38, 0x16840 ;  /* 0x00016840261b9836 */ /* 0x000fc40000000000 */
[-CC-:B------:R-:W-:Y:S01]  /*2f80*/  FFMA.FTZ R38, R48, R3.reuse, -R41.reuse ;  /* 0x0000000330267223 */ /* 0x180fe20000010829 */
[----:B------:R-:W-:Y:S01]  /*2f90*/  FFMA.FTZ R41, R102, R3, -R41 ;  /* 0x0000000366297223 */ /* 0x000fe20000010829 */
[----:B------:R-:W-:Y:S02]  /*2fa0*/  F2FP.BF16.F32.PACK_AB R146, R15, R146 ;  /* 0x000000920f92723e */ /* 0x000fe400000010ff */
[----:B------:R-:W-:Y:S02]  /*2fb0*/  CS2R R102, SRZ ;  /* 0x0000000000667805 */ /* 0x000fe4000001ff00 */
[----:B------:R-:W-:Y:S01]  /*2fc0*/  @!P1 PRMT R27, RZ, 0x654, R27 ;  /* 0x00000654ff1b9816 */ /* 0x000fe2000000001b */
[----:B------:R-:W1:Y:S01]  /*2fd0*/  MUFU.EX2 R141, R141 ;  /* 0x0000008d008d7308 */ /* 0x000e620000000800 */
[----:B--2---:R-:W-:Y:S01]  /*2fe0*/  FADD.FTZ R43, R147, R40 ;  /* 0x00000028932b7221 */ /* 0x004fe20000010000 */
[----:B------:R-:W-:Y:S01]  /*2ff0*/  F2FP.BF16.F32.PACK_AB R140, R17, R140 ;  /* 0x0000008c118c723e */ /* 0x000fe200000010ff */
[----:B------:R1:W-:Y:S01]  /*3000*/  @!P1 SYNCS.ARRIVE.TRANS64.RED.A1T0 RZ, [R27+URZ], RZ ;  /* 0x000000ff1bff99a7 */ /* 0x0003e2000810043f */
[----:B------:R-:W-:-:S02]  /*3010*/  F2FP.BF16.F32.PACK_AB R142, R21, R142 ;  /* 0x0000008e158e723e */ /* 0x000fc400000010ff */
[----:B------:R-:W-:Y:S02]  /*3020*/  CS2R R96, SRZ ;  /* 0x0000000000607805 */ /* 0x000fe4000001ff00 */
[----:B------:R-:W-:Y:S02]  /*3030*/  F2FP.BF16.F32.PACK_AB R136, R23, R136 ;  /* 0x000000881788723e */ /* 0x000fe400000010ff */
[----:B------:R-:W-:Y:S01]  /*3040*/  CS2R R94, SRZ ;  /* 0x00000000005e7805 */ /* 0x000fe2000001ff00 */
[----:B------:R-:W2:Y:S01]  /*3050*/  MUFU.EX2 R22, R22 ;  /* 0x0000001600167308 */ /* 0x000ea20000000800 */
[----:B0-----:R-:W-:Y:S01]  /*3060*/  FADD.FTZ R40, R20, R43 ;  /* 0x0000002b14287221 */ /* 0x001fe20000010000 */
[C---:B------:R-:W-:Y:S01]  /*3070*/  FADD.FTZ R43, R25.reuse, R42 ;  /* 0x0000002a192b7221 */ /* 0x040fe20000010000 */
        /* <DEDUP_REMOVED lines=10> */
[----:B------:R-:W-:Y:S01]  /*3120*/  F2FP.BF16.F32.PACK_AB R147, R20, R147 ;  /* 0x000000931493723e */ /* 0x000fe200000010ff */
[----:B------:R-:W-:Y:S01]  /*3130*/  FADD.FTZ R42, R134, R43 ;  /* 0x0000002b862a7221 */ /* 0x000fe20000010000 */
[C---:B------:R-:W-:Y:S01]  /*3140*/  F2FP.BF16.F32.PACK_AB R134, R29.reuse, R134 ;  /* 0x000000861d86723e */ /* 0x040fe200000010ff */
[----:B------:R-:W1:Y:S01]  /*3150*/  MUFU.EX2 R24, R24 ;  /* 0x0000001800187308 */ /* 0x000e620000000800 */
[C---:B--2---:R-:W-:Y:S01]  /*3160*/  FADD.FTZ R40, R22.reuse, R27 ;  /* 0x0000001b16287221 */ /* 0x044fe20000010000 */
[----:B------:R-:W-:Y:S01]  /*3170*/  FADD.FTZ R43, R29, R42 ;  /* 0x0000002a1d2b7221 */ /* 0x000fe20000010000 */
[----:B------:R-:W-:-:S02]  /*3180*/  F2FP.BF16.F32.PACK_AB R141, R22, R141 ;  /* 0x0000008d168d723e */ /* 0x000fc400000010ff */
[----:B------:R-:W-:Y:S01]  /*3190*/  CS2R R88, SRZ ;  /* 0x0000000000587805 */ /* 0x000fe2000001ff00 */
        /* <DEDUP_REMOVED lines=13> */
[----:B------:R-:W-:Y:S01]  /*3270*/  MUFU.EX2 R133, R133 ;  /* 0x0000008500857308 */ /* 0x000fe20000000800 */
[----:B-1----:R-:W-:Y:S01]  /*3280*/  FADD.FTZ R27, R139, R40 ;  /* 0x000000288b1b7221 */ /* 0x002fe20000010000 */
[----:B------:R-:W-:Y:S01]  /*3290*/  FADD.FTZ R40, R130, R43 ;  /* 0x0000002b82287221 */ /* 0x000fe20000010000 */
[----:B------:R-:W-:-:S03]  /*32a0*/  F2FP.BF16.F32.PACK_AB R130, R33, R130 ;  /* 0x000000822182723e */ /* 0x000fc600000010ff */
[----:B------:R-:W-:Y:S02]  /*32b0*/  FADD.FTZ R7, R33, R40 ;  /* 0x0000002821077221 */ /* 0x000fe40000010000 */
[----:B------:R-:W-:Y:S01]  /*32c0*/  MUFU.EX2 R30, R30 ;  /* 0x0000001e001e7308 */ /* 0x000fe20000000800 */
[----:B--2---:R-:W-:-:S07]  /*32d0*/  F2FP.BF16.F32.PACK_AB R139, R28, R139 ;  /* 0x0000008b1c8b723e */ /* 0x004fce00000010ff */
[----:B------:R-:W-:Y:S08]  /*32e0*/  MUFU.EX2 R135, R135 ;  /* 0x0000008700877308 */ /* 0x000ff00000000800 */
[----:B------:R-:W0:Y:S08]  /*32f0*/  MUFU.EX2 R124, R124 ;  /* 0x0000007c007c7308 */ /* 0x000e300000000800 */
[----:B------:R-:W1:Y:S08]  /*3300*/  MUFU.EX2 R34, R34 ;  /* 0x0000002200227308 */ /* 0x000e700000000800 */
[----:B------:R2:W-:Y:S01]  /*3310*/  MUFU.EX2 R131, R36 ;  /* 0x0000002400837308 */ /* 0x0005e20000000800 */
[----:B0-----:R-:W-:-:S07]  /*3320*/  FADD.FTZ R40, R124, R7 ;  /* 0x000000077c287221 */ /* 0x001fce0000010000 */
[----:B------:R-:W0:Y:S01]  /*3330*/  MUFU.EX2 R35, R35 ;  /* 0x0000002300237308 */ /* 0x000e220000000800 */
[----:B--2---:R-:W-:-:S04]  /*3340*/  FADD.FTZ R36, R28, R27 ;  /* 0x0000001b1c247221 */ /* 0x004fc80000010000 */
[----:B------:R-:W-:Y:S01]  /*3350*/  FADD.FTZ R5, R133, R36 ;  /* 0x0000002485057221 */ /* 0x000fe20000010000 */
[C---:B------:R-:W-:Y:S02]  /*3360*/  F2FP.BF16.F32.PACK_AB R133, R30.reuse, R133 ;  /* 0x000000851e85723e */ /* 0x040fe400000010ff */
[----:B------:R-:W2:Y:S01]  /*3370*/  MUFU.EX2 R129, R129 ;  /* 0x0000008100817308 */ /* 0x000ea20000000800 */
[----:B------:R-:W-:-:S04]  /*3380*/  FADD.FTZ R36, R30, R5 ;  /* 0x000000051e247221 */ /* 0x000fc80000010000 */
[----:B------:R-:W-:Y:S01]  /*3390*/  FADD.FTZ R5, R135, R36 ;  /* 0x0000002487057221 */ /* 0x000fe20000010000 */
[C---:B-1----:R-:W-:Y:S02]  /*33a0*/  F2FP.BF16.F32.PACK_AB R135, R34.reuse, R135 ;  /* 0x000000872287723e */ /* 0x042fe400000010ff */
[----:B------:R-:W1:Y:S01]  /*33b0*/  MUFU.EX2 R126, R126 ;  /* 0x0000007e007e7308 */ /* 0x000e620000000800 */
[----:B------:R-:W-:Y:S01]  /*33c0*/  FADD.FTZ R36, R34, R5 ;  /* 0x0000000522247221 */ /* 0x000fe20000010000 */
[C---:B0-----:R-:W-:Y:S01]  /*33d0*/  FADD.FTZ R7, R35.reuse, R40 ;  /* 0x0000002823077221 */ /* 0x041fe20000010000 */
[----:B------:R-:W-:-:S05]  /*33e0*/  F2FP.BF16.F32.PACK_AB R124, R35, R124 ;  /* 0x0000007c237c723e */ /* 0x000fca00000010ff */
[----:B------:R-:W0:Y:S01]  /*33f0*/  MUFU.EX2 R38, R38 ;  /* 0x0000002600267308 */ /* 0x000e220000000800 */
[----:B--2---:R-:W-:-:S07]  /*3400*/  FADD.FTZ R5, R129, R36 ;  /* 0x0000002481057221 */ /* 0x004fce0000010000 */
[----:B------:R-:W2:Y:S01]  /*3410*/  MUFU.EX2 R37, R37 ;  /* 0x0000002500257308 */ /* 0x000ea20000000800 */
[----:B-1----:R-:W-:-:S07]  /*3420*/  FADD.FTZ R40, R126, R7 ;  /* 0x000000077e287221 */ /* 0x002fce0000010000 */
[----:B------:R-:W-:Y:S01]  /*3430*/  MUFU.EX2 R70, R70 ;  /* 0x0000004600467308 */ /* 0x000fe20000000800 */
[C---:B0-----:R-:W-:Y:S01]  /*3440*/  FADD.FTZ R5, R38.reuse, R5 ;  /* 0x0000000526057221 */ /* 0x041fe20000010000 */
[----:B------:R-:W-:-:S06]  /*3450*/  F2FP.BF16.F32.PACK_AB R129, R38, R129 ;  /* 0x000000812681723e */ /* 0x000fcc00000010ff */
[----:B------:R-:W0:Y:S01]  /*3460*/  MUFU.EX2 R120, R120 ;  /* 0x0000007800787308 */ /* 0x000e220000000800 */
[C---:B--2---:R-:W-:Y:S01]  /*3470*/  FADD.FTZ R7, R37.reuse, R40 ;  /* 0x0000002825077221 */ /* 0x044fe20000010000 */
[----:B------:R-:W-:-:S06]  /*3480*/  F2FP.BF16.F32.PACK_AB R126, R37, R126 ;  /* 0x0000007e257e723e */ /* 0x000fcc00000010ff */
[----:B------:R-:W-:Y:S08]  /*3490*/  MUFU.EX2 R74, R74 ;  /* 0x0000004a004a7308 */ /* 0x000ff00000000800 */
[----:B------:R-:W1:Y:S01]  /*34a0*/  MUFU.EX2 R122, R122 ;  /* 0x0000007a007a7308 */ /* 0x000e620000000800 */
[----:B0-----:R-:W-:Y:S01]  /*34b0*/  FADD.FTZ R36, R120, R7 ;  /* 0x0000000778247221 */ /* 0x001fe20000010000 */
[----:B------:R-:W-:-:S03]  /*34c0*/  F2FP.BF16.F32.PACK_AB R120, R39, R120 ;  /* 0x000000782778723e */ /* 0x000fc600000010ff */
[----:B------:R-:W-:-:S03]  /*34d0*/  FADD.FTZ R7, R39, R36 ;  /* 0x0000002427077221 */ /* 0x000fc60000010000 */
[----:B------:R-:W0:Y:S08]  /*34e0*/  MUFU.EX2 R125, R52 ;  /* 0x00000034007d7308 */ /* 0x000e300000000800 */
[----:B------:R-:W2:Y:S01]  /*34f0*/  MUFU.EX2 R78, R78 ;  /* 0x0000004e004e7308 */ /* 0x000ea20000000800 */
[----:B-1----:R-:W-:-:S07]  /*3500*/  FADD.FTZ R36, R122, R7 ;  /* 0x000000077a247221 */ /* 0x002fce0000010000 */
[----:B------:R1:W3:Y:S08]  /*3510*/  MUFU.EX2 R127, R32 ;  /* 0x00000020007f7308 */ /* 0x0002f00000000800 */
[----:B------:R-:W4:Y:S01]  /*3520*/  MUFU.EX2 R82, R82 ;  /* 0x0000005200527308 */ /* 0x000f220000000800 */
[----:B-1----:R-:W-:-:S04]  /*3530*/  FADD.FTZ R32, R70, R5 ;  /* 0x0000000546207221 */ /* 0x002fc80000010000 */
[C---:B------:R-:W-:Y:S01]  /*3540*/  FADD.FTZ R5, R131.reuse, R32 ;  /* 0x0000002083057221 */ /* 0x040fe20000010000 */
[----:B------:R-:W-:Y:S02]  /*3550*/  F2FP.BF16.F32.PACK_AB R131, R131, R70 ;  /* 0x000000468383723e */ /* 0x000fe400000010ff */
[----:B------:R-:W1:Y:S01]  /*3560*/  MUFU.EX2 R121, R56 ;  /* 0x0000003800797308 */ /* 0x000e620000000800 */
[----:B------:R-:W-:-:S04]  /*3570*/  FADD.FTZ R32, R74, R5 ;  /* 0x000000054a207221 */ /* 0x000fc80000010000 */
[C---:B0-----:R-:W-:Y:S01]  /*3580*/  FADD.FTZ R7, R125.reuse, R32 ;  /* 0x000000207d077221 */ /* 0x041fe20000010000 */
[----:B------:R-:W-:Y:S02]  /*3590*/  F2FP.BF16.F32.PACK_AB R125, R125, R74 ;  /* 0x0000004a7d7d723e */ /* 0x000fe400000010ff */
[----:B------:R-:W0:Y:S01]  /*35a0*/  MUFU.EX2 R86, R86 ;  /* 0x0000005600567308 */ /* 0x000e220000000800 */
[----:B--2---:R-:W-:-:S04]  /*35b0*/  FADD.FTZ R4, R78, R7 ;  /* 0x000000074e047221 */ /* 0x004fc80000010000 */
[C---:B---3--:R-:W-:Y:S01]  /*35c0*/  FADD.FTZ R7, R127.reuse, R4 ;  /* 0x000000047f077221 */ /* 0x048fe20000010000 */
[----:B------:R-:W-:Y:S02]  /*35d0*/  F2FP.BF16.F32.PACK_AB R127, R127, R78 ;  /* 0x0000004e7f7f723e */ /* 0x000fe400000010ff */
[----:B------:R-:W2:Y:S01]  /*35e0*/  MUFU.EX2 R13, R13 ;  /* 0x0000000d000d7308 */ /* 0x000ea20000000800 */
[----:B----4-:R-:W-:-:S04]  /*35f0*/  FADD.FTZ R4, R82, R7 ;  /* 0x0000000752047221 */ /* 0x010fc80000010000 */
[C---:B-1----:R-:W-:Y:S01]  /*3600*/  FADD.FTZ R7, R121.reuse, R4 ;  /* 0x0000000479077221 */ /* 0x042fe20000010000 */
[----:B------:R-:W-:Y:S02]  /*3610*/  F2FP.BF16.F32.PACK_AB R121, R121, R82 ;  /* 0x000000527979723e */ /* 0x000fe400000010ff */
[----:B------:R-:W1:Y:S01]  /*3620*/  MUFU.EX2 R41, R41 ;  /* 0x0000002900297308 */ /* 0x000e620000000800 */
[----:B0-----:R-:W-:Y:S01]  /*3630*/  FADD.FTZ R4, R86, R7 ;  /* 0x0000000756047221 */ /* 0x001fe20000010000 */
[C---:B--2---:R-:W-:Y:S01]  /*3640*/  FADD.FTZ R5, R13.reuse, R36 ;  /* 0x000000240d057221 */ /* 0x044fe20000010000 */
[----:B------:R-:W-:Y:S02]  /*3650*/  F2FP.BF16.F32.PACK_AB R122, R13, R122 ;  /* 0x0000007a0d7a723e */ /* 0x000fe400000010ff */
[C---:B-1----:R-:W-:Y:S01]  /*3660*/  FADD.FTZ R4, R41.reuse, R4 ;  /* 0x0000000429047221 */ /* 0x042fe20000010000 */
[----:B------:R-:W-:Y:S01]  /*3670*/  F2FP.BF16.F32.PACK_AB R123, R41, R86 ;  /* 0x00000056297b723e */ /* 0x000fe200000010ff */
[----:B------:R-:W-:Y:S06]  /*3680*/  @!P3 BRA `(.L_x_14000) ;  /* 0x000000240094b947 */ /* 0x000fec0003800000 */
[----:B------:R-:W-:Y:S01]  /*3690*/  IMAD.MOV.U32 R9, RZ, RZ, R12 ;  /* 0x000000ffff097224 */ /* 0x000fe200078e000c */
[----:B------:R-:W-:Y:S01]  /*36a0*/  UMOV UR7, URZ ;  /* 0x0000003f00077c82 */ /* 0x000fe20008000000 */
[----:B------:R-:W-:Y:S01]  /*36b0*/  IMAD.MOV.U32 R7, RZ, RZ, R8 ;  /* 0x000000ffff077224 */ /* 0x000fe200078e0008 */
[----:B------:R-:W-:Y:S01]  /*36c0*/  UMOV UR6, URZ ;  /* 0x0000003f00067c82 */ /* 0x000fe20008000000 */
[----:B------:R-:W-:Y:S01]  /*36d0*/  IMAD.MOV.U32 R119, RZ, RZ, RZ ;  /* 0x000000ffff777224 */ /* 0x000fe200078e00ff */
[----:B------:R-:W-:Y:S01]  /*36e0*/  ULDC UR27, c[0x0][0x288] ;  /* 0x0000a200001b7ab9 */ /* 0x000fe20000000800 */
[----:B------:R-:W-:-:S05]  /*36f0*/  ULDC UR28, c[0x0][0x2f0] ;  /* 0x0000bc00001c7ab9 */ /* 0x000fca0000000800 */
.L_x_14009:
        /* <DEDUP_REMOVED lines=9> */
.L_x_14002:
[----:B------:R-:W-:Y:S01]  /*3790*/  ULEA UR10, UR4, UR39, 0x3 ;  /* 0x00000027040a7291 */ /* 0x000fe2000f8e183f */
[----:B------:R-:W-:-:S05]  /*37a0*/  IMAD.U32 R3, RZ, RZ, UR5 ;  /* 0x00000005ff037e24 */ /* 0x000fca000f8e00ff */
[----:B------:R-:W-:-:S04]  /*37b0*/  SHF.L.U32 R3, R3, 0x1f, RZ ;  /* 0x0000001f03037819 */ /* 0x000fc800000006ff */
[----:B------:R0:W1:Y:S01]  /*37c0*/  SYNCS.PHASECHK.TRANS64.TRYWAIT P3, [UR10+0x16830], R3 ;  /* 0x01683003ff0075a7 */ /* 0x000062000806014a */
[----:B------:R-:W-:Y:S05]  /*37d0*/  @!P0 BRA `(.L_x_14003) ;  /* 0x0000000000048947 */ /* 0x000fea0003800000 */
[----:B------:R-:W-:Y:S01]  /*37e0*/  BPT.TRAP 0x1 ;  /* 0x000000040000795c */ /* 0x000fe20000300000 */
.L_x_14003:
[----:B-1----:R-:W-:Y:S05]  /*37f0*/  @P3 BRA `(.L_x_14001) ;  /* 0x0000000000083947 */ /* 0x002fea0003800000 */
[----:B------:R-:W1:Y:S02]  /*3800*/  SYNCS.PHASECHK.TRANS64.TRYWAIT P3, [UR10+0x16830], R3 ;  /* 0x01683003ff0075a7 */ /* 0x000e64000806014a */
[----:B-1----:R-:W-:Y:S05]  /*3810*/  @!P3 BRA `(.L_x_14004) ;  /* 0x0000009000b8b947 */ /* 0x002fea0003800000 */
.L_x_14001:
        /* <DEDUP_REMOVED lines=27> */
.L_x_14006:
[----:B------:R-:W-:Y:S01]  /*39d0*/  ULEA UR10, UR6, UR39, 0x3 ;  /* 0x00000027060a7291 */ /* 0x000fe2000f8e183f */
[----:B------:R-:W-:-:S05]  /*39e0*/  IMAD.U32 R3, RZ, RZ, UR7 ;  /* 0x00000007ff037e24 */ /* 0x000fca000f8e00ff */
[----:B------:R-:W-:-:S04]  /*39f0*/  SHF.L.U32 R3, R3, 0x1f, RZ ;  /* 0x0000001f03037819 */ /* 0x000fc800000006ff */
[----:B------:R0:W1:Y:S01]  /*3a00*/  SYNCS.PHASECHK.TRANS64.TRYWAIT P3, [UR10+0x16850], R3 ;  /* 0x01685003ff0075a7 */ /* 0x000062000806014a */
[----:B------:R-:W-:Y:S05]  /*3a10*/  @!P0 BRA `(.L_x_14007) ;  /* 0x0000000000048947 */ /* 0x000fea0003800000 */
[----:B------:R-:W-:Y:S01]  /*3a20*/  BPT.TRAP 0x1 ;  /* 0x000000040000795c */ /* 0x000fe20000300000 */
.L_x_14007:
[----:B-1----:R-:W-:Y:S05]  /*3a30*/  @P3 BRA `(.L_x_14005) ;  /* 0x0000000000083947 */ /* 0x002fea0003800000 */
[----:B------:R-:W1:Y:S02]  /*3a40*/  SYNCS.PHASECHK.TRANS64.TRYWAIT P3, [UR10+0x16850], R3 ;  /* 0x01685003ff0075a7 */ /* 0x000e64000806014a */
[----:B-1----:R-:W-:Y:S05]  /*3a50*/  @!P3 BRA `(.L_x_14008) ;  /* 0x000000900040b947 */ /* 0x002fea0003800000 */
.L_x_14005:
[----:B------:R-:W-:Y:S01]  /*3a60*/  UIADD3 UR7, UR39, 0x400, URZ ;  /* 0x0000040027077890 */ /* 0x000fe2000fffe03f */
[----:B------:R-:W-:Y:S01]  /*3a70*/  WARPGROUP.ARRIVE ;  /* 0x00000000000079c5 */ /* 0x000fe20000000000 */
[----:B------:R-:W-:Y:S01]  /*3a80*/  UMOV UR11, 0x40000040 ;  /* 0x40000040000b7882 */ /* 0x000fe20000000000 */
[----:B------:R-:W-:Y:S01]  /*3a90*/  IMAD.MOV.U32 R13, RZ, RZ, R0 ;  /* 0x000000ffff0d7224 */ /* 0x000fe200078e0000 */
[----:B------:R-:W-:Y:S01]  /*3aa0*/  USHF.R.U32.HI UR7, URZ, 0x4, UR7 ;  /* 0x000000043f077899 */ /* 0x000fe20008011607 */
[----:B------:R-:W-:Y:S01]  /*3ab0*/  IMAD.U32 R17, RZ, RZ, UR28 ;  /* 0x0000001cff117e24 */ /* 0x000fe2000f8e00ff */
[----:B------:R-:W-:Y:S02]  /*3ac0*/  UISETP.GT.AND UP1, UPT, UR26, UR25, UPT ;  /* 0x000000191a00728c */ /* 0x000fe4000bf24270 */
[----:B------:R-:W-:-:S04]  /*3ad0*/  ULOP3.LUT UR7, UR7, 0x3fff, URZ, 0xc0, !UPT ;  /* 0x00003fff07077892 */ /* 0x000fc8000f8ec03f */
[----:B------:R-:W-:-:S07]  /*3ae0*/  ULEA UR7, UR6, UR7, 0xa ;  /* 0x0000000706077291 */ /* 0x000fce000f8e503f */
[----:B------:R-:W-:Y:S02]  /*3af0*/  UMOV UR10, UR7 ;  /* 0x00000007000a7c82 */ /* 0x000fe40008000000 */
[----:B------:R-:W-:Y:S01]  /*3b00*/  HGMMA.64x64x16.F32.BF16 R88, R148, gdesc[UR8].tnspB, R88, gsb0 ;  /* 0x40e0000894587df0 */ /* 0x000fe20008001858 */
        /* <DEDUP_REMOVED lines=11> */
[----:B------:R-:W1:Y:S02]  /*3bc0*/  SHFL.IDX PT, R13, R13, RZ, 0x1c1f ;  /* 0x001c1fff0d0d7589 */ /* 0x000e6400000e0000 */
[----:B------:R-:W-:-:S04]  /*3bd0*/  IMAD R8, R6, -0x2, R15 ;  /* 0xfffffffe06087824 */ /* 0x000fc800078e020f */
[----:B------:R-:W-:-:S05]  /*3be0*/  IMAD R8, R17, UR37, R8 ;  /* 0x0000002511087c24 */ /* 0x000fca000f8e0208 */
[----:B0-----:R-:W-:-:S04]  /*3bf0*/  IADD3 R3, R3, -UR27, R8 ;  /* 0x8000001b03037c10 */ /* 0x001fc8000fffe008 */
[C---:B------:R-:W-:Y:S02]  /*3c00*/  ISETP.GT.AND P3, PT, R3.reuse, RZ, PT ;  /* 0x000000ff0300720c */ /* 0x040fe40003f64270 */
[C---:B------:R-:W-:Y:S02]  /*3c10*/  ISETP.GT.AND P4, PT, R3.reuse, 0x1, PT ;  /* 0x000000010300780c */ /* 0x040fe40003f84270 */
        /* <DEDUP_REMOVED lines=16> */
[C---:B------:R-:W-:Y:S01]  /*3d20*/  ISETP.GT.AND P4, PT, R3.reuse, 0x19, PT ;  /* 0x000000190300780c */ /* 0x040fe20003f84270 */
[----:B------:R-:W-:Y:S02]  /*3d30*/  WARPGROUP.DEPBAR.LE gsb0, 0x0 ;  /* 0x00008000000079c5 */ /* 0x000fe40000010000 */
[----:B------:R-:W-:Y:S01]  /*3d40*/  WARPGROUP.ARRIVE ;  /* 0x00000000000079c5 */ /* 0x000fe20000000000 */
[----:B------:R-:W-:Y:S02]  /*3d50*/  FSEL R38, R38, -INF , P3 ;  /* 0xff80000026267808 */ /* 0x000fe40001800000 */
[----:B------:R-:W-:Y:S02]  /*3d60*/  FMNMX.FTZ R15, R20, R15, !PT ;  /* 0x0000000f140f7209 */ /* 0x000fe40007810000 */
[----:B------:R-:W-:Y:S01]  /*3d70*/  ISETP.GT.AND P3, PT, R3, 0x20, PT ;  /* 0x000000200300780c */ /* 0x000fe20003f64270 */
[----:B------:R-:W-:Y:S01]  /*3d80*/  HGMMA.64x64x16.F32.BF16 R88, R144, gdesc[UR8].tnspB, R88, gsb0 ;  /* 0x40e0000890587df0 */ /* 0x000fe20008001858 */
        /* <DEDUP_REMOVED lines=9> */
[----:B------:R-:W-:-:S02]  /*3e20*/  FSEL R46, R46, -INF , P3 ;  /* 0xff8000002e2e7808 */ /* 0x000fc40001800000 */
[----:B------:R-:W-:Y:S02]  /*3e30*/  ISETP.GT.AND P3, PT, R3, 0x30, PT ;  /* 0x000000300300780c */ /* 0x000fe40003f64270 */
[----:B-1----:R-:W-:Y:S02]  /*3e40*/  IADD3 R8, R13, -UR27, R8 ;  /* 0x8000001b0d087c10 */ /* 0x002fe4000fffe008 */
[----:B------:R-:W-:Y:S02]  /*3e50*/  FSEL R50, R50, -INF , P3 ;  /* 0xff80000032327808 */ /* 0x000fe40001800000 */
[----:B------:R-:W-:Y:S02]  /*3e60*/  ISETP.GT.AND P3, PT, R3, 0x38, PT ;  /* 0x000000380300780c */ /* 0x000fe40003f64270 */
[----:B------:R-:W-:Y:S02]  /*3e70*/  ISETP.GT.AND P5, PT, R8, 0x1, PT ;  /* 0x000000010800780c */ /* 0x000fe40003fa4270 */
[----:B------:R-:W-:-:S02]  /*3e80*/  FSEL R54, R54, -INF , P3 ;  /* 0xff80000036367808 */ /* 0x000fc40001800000 */
        /* <DEDUP_REMOVED lines=20> */
[----:B------:R-:W-:Y:S01]  /*3fd0*/  FMNMX.FTZ R15, R144, R15, !PT ;  /* 0x0000000f900f7209 */ /* 0x000fe20007810000 */
[----:B------:R-:W-:Y:S01]  /*3fe0*/  HGMMA.64x64x16.F32.BF16 R88, R140, gdesc[UR8].tnspB, R88, gsb0 ;  /* 0x40e000088c587df0 */ /* 0x000fe20008001858 */
[----:B------:R-:W-:Y:S01]  /*3ff0*/  FSEL R146, R47, -INF , P4 ;  /* 0xff8000002f927808 */ /* 0x000fe20002000000 */
[----:B------:R-:W-:Y:S01]  /*4000*/  UIADD3 UR10, UR7, 0x180, URZ ;  /* 0x00000180070a7890 */ /* 0x000fe2000fffe03f */
[----:B------:R-:W-:Y:S01]  /*4010*/  FMNMX.FTZ R15, R46, R15, !PT ;  /* 0x0000000f2e0f7209 */ /* 0x000fe20007810000 */
[----:B------:R-:W-:Y:S01]  /*4020*/  UMOV UR11, 0x40000040 ;  /* 0x40000040000b7882 */ /* 0x000fe20000000000 */
        /* <DEDUP_REMOVED lines=13> */
[----:B------:R-:W-:-:S04]  /*4100*/  FMNMX.FTZ R15, R152, R15, !PT ;  /* 0x0000000f980f7209 */ /* 0x000fc80007810000 */
[----:B------:R-:W-:Y:S01]  /*4110*/  FMNMX.FTZ R15, R62, R15, !PT ;  /* 0x0000000f3e0f7209 */ /* 0x000fe20007810000 */
        /* <DEDUP_REMOVED lines=30> */
[----:B------:R-:W0:Y:S01]  /*4300*/  LDC R3, c[0x0][0x988] ;  /* 0x00026200ff037b82 */ /* 0x000e220000000800 */
[----:B------:R-:W-:Y:S02]  /*4310*/  ISETP.GT.AND P4, PT, R8, RZ, PT ;  /* 0x000000ff0800720c */ /* 0x000fe40003f84270 */
[----:B------:R-:W-:Y:S02]  /*4320*/  FMNMX.FTZ R15, R87, R12, !PT ;  /* 0x0000000c570f7209 */ /* 0x000fe40007810000 */
[----:B------:R-:W-:Y:S02]  /*4330*/  FSEL R24, R24, -INF , P4 ;  /* 0xff80000018187808 */ /* 0x000fe40002000000 */
[----:B------:R-:W-:Y:S01]  /*4340*/  ISETP.GT.AND P4, PT, R8, 0x8, PT ;  /* 0x000000080800780c */ /* 0x000fe20003f84270 */
[----:B------:R-:W1:Y:S01]  /*4350*/  SHFL.BFLY PT, R12, R15, 0x2, 0x1f ;  /* 0x0c401f000f0c7f89 */ /* 0x000e6200000e0000 */
[----:B------:R-:W-:-:S02]  /*4360*/  FMNMX.FTZ R13, R24, R7, !PT ;  /* 0x00000007180d7209 */ /* 0x000fc40007810000 */
[----:B------:R-:W-:Y:S02]  /*4370*/  FSEL R28, R28, -INF , P4 ;  /* 0xff8000001c1c7808 */ /* 0x000fe40002000000 */
[----:B------:R-:W-:-:S04]  /*4380*/  ISETP.GT.AND P4, PT, R8, 0x10, PT ;  /* 0x000000100800780c */ /* 0x000fc80003f84270 */
        /* <DEDUP_REMOVED lines=8> */
[----:B-1----:R-:W-:Y:S02]  /*4410*/  FMNMX.FTZ R17, R15, R12, !PT ;  /* 0x0000000c0f117209 */ /* 0x002fe40007810000 */
[----:B------:R-:W-:Y:S02]  /*4420*/  FSEL R44, R44, -INF , P4 ;  /* 0xff8000002c2c7808 */ /* 0x000fe40002000000 */
[----:B------:R-:W-:Y:S01]  /*4430*/  ISETP.GT.AND P4, PT, R8, 0x30, PT ;  /* 0x000000300800780c */ /* 0x000fe20003f84270 */
[----:B------:R-:W-:Y:S01]  /*4440*/  HGMMA.64x64x16.F32.BF16 R88, R132, gdesc[UR8].tnspB, R88, gsb0 ;  /* 0x40e0000884587df0 */ /* 0x000fe20008001858 */
[----:B------:R-:W1:Y:S01]  /*4450*/  SHFL.BFLY PT, R12, R17, 0x1, 0x1f ;  /* 0x0c201f00110c7f89 */ /* 0x000e6200000e0000 */
[----:B------:R-:W-:Y:S01]  /*4460*/  UIADD3 UR10, UR7, 0x280, URZ ;  /* 0x00000280070a7890 */ /* 0x000fe2000fffe03f */
[----:B------:R-:W-:Y:S01]  /*4470*/  FSEL R48, R48, -INF , P4 ;  /* 0xff80000030307808 */ /* 0x000fe20002000000 */
[----:B------:R-:W-:Y:S01]  /*4480*/  UMOV UR11, 0x40000040 ;  /* 0x40000040000b7882 */ /* 0x000fe20000000000 */
        /* <DEDUP_REMOVED lines=10> */
[----:B0-----:R-:W-:Y:S01]  /*4530*/  FMUL.FTZ R19, R12, R3 ;  /* 0x000000030c137220 */ /* 0x001fe20000410000 */
[----:B------:R-:W-:-:S04]  /*4540*/  ISETP.GT.AND P4, PT, R8, 0x58, PT ;  /* 0x000000580800780c */ /* 0x000fc80003f84270 */
[----:B------:R-:W-:Y:S02]  /*4550*/  FSEL R15, R19, RZ, P3 ;  /* 0x000000ff130f7208 */ /* 0x000fe40001800000 */
[----:B------:R-:W-:Y:S02]  /*4560*/  FSEL R68, R68, -INF , P4 ;  /* 0xff80000044447808 */ /* 0x000fe40002000000 */
[----:B------:R-:W-:Y:S01]  /*4570*/  ISETP.GT.AND P4, PT, R8, 0x60, PT ;  /* 0x000000600800780c */ /* 0x000fe20003f84270 */
        /* <DEDUP_REMOVED lines=21> */
[-CC-:B------:R-:W-:Y:S01]  /*46d0*/  FFMA.FTZ R20, R20, R3.reuse, -R15.reuse ;  /* 0x0000000314147223 */ /* 0x180fe2000001080f */
[-CC-:B------:R-:W-:Y:S01]  /*46e0*/  FFMA.FTZ R22, R22, R3.reuse, -R15.reuse ;  /* 0x0000000316167223 */ /* 0x180fe2000001080f */
[----:B------:R-:W-:Y:S01]  /*46f0*/  FSEL R76, R76, -INF , P4 ;  /* 0xff8000004c4c7808 */ /* 0x000fe20002000000 */
[-CC-:B------:R-:W-:Y:S01]  /*4700*/  FFMA.FTZ R139, R54, R3.reuse, -R15.reuse ;  /* 0x00000003368b7223 */ /* 0x180fe2000001080f */
[----:B------:R-:W-:Y:S01]  /*4710*/  ISETP.GT.AND P4, PT, R8, 0x70, PT ;  /* 0x000000700800780c */ /* 0x000fe20003f84270 */
[----:B------:R-:W-:Y:S01]  /*4720*/  MUFU.EX2 R14, R14 ;  /* 0x0000000e000e7308 */ /* 0x000fe20000000800 */
[-CC-:B------:R-:W-:Y:S01]  /*4730*/  FFMA.FTZ R54, R152, R3.reuse, -R15.reuse ;  /* 0x0000000398367223 */ /* 0x180fe2000001080f */
[-CC-:B------:R-:W-:Y:S01]  /*4740*/  FFMA.FTZ R21, R78, R3.reuse, -R15.reuse ;  /* 0x000000034e157223 */ /* 0x180fe2000001080f */
[----:B------:R-:W-:Y:S01]  /*4750*/  FSEL R80, R80, -INF , P4 ;  /* 0xff80000050507808 */ /* 0x000fe20002000000 */
[-CC-:B------:R-:W-:Y:S01]  /*4760*/  FFMA.FTZ R78, R83, R3.reuse, -R15.reuse ;  /* 0x00000003534e7223 */ /* 0x180fe2000001080f */
[----:B------:R-:W-:Y:S01]  /*4770*/  ISETP.GT.AND P4, PT, R8, 0x78, PT ;  /* 0x000000780800780c */ /* 0x000fe20003f84270 */
[----:B------:R-:W-:-:S02]  /*4780*/  FFMA.FTZ R25, R86, R3, -R15 ;  /* 0x0000000356197223 */ /* 0x000fc4000001080f */
[----:B------:R-:W-:Y:S01]  /*4790*/  MUFU.EX2 R151, R151 ;  /* 0x0000009700977308 */ /* 0x000fe20000000800 */
[----:B------:R-:W-:Y:S01]  /*47a0*/  FSEL R84, R84, -INF , P4 ;  /* 0xff80000054547808 */ /* 0x000fe20002000000 */
[----:B------:R-:W-:Y:S02]  /*47b0*/  WARPGROUP.DEPBAR.LE gsb0, 0x0 ;  /* 0x00008000000079c5 */ /* 0x000fe40000010000 */
[----:B------:R-:W-:Y:S01]  /*47c0*/  FSEL R132, R33, -INF , P5 ;  /* 0xff80000021847808 */ /* 0x000fe20002800000 */
[----:B------:R-:W-:Y:S01]  /*47d0*/  WARPGROUP.ARRIVE ;  /* 0x00000000000079c5 */ /* 0x000fe20000000000 */
[----:B------:R-:W-:Y:S02]  /*47e0*/  ISETP.GT.AND P5, PT, R8, 0x19, PT ;  /* 0x000000190800780c */ /* 0x000fe40003fa4270 */
[----:B------:R-:W-:Y:S01]  /*47f0*/  MUFU.EX2 R18, R18 ;  /* 0x0000001200127308 */ /* 0x000fe20000000800 */
[----:B------:R-:W-:Y:S01]  /*4800*/  FMNMX.FTZ R13, R132, R13, !PT ;  /* 0x0000000d840d7209 */ /* 0x000fe20007810000 */
[--C-:B------:R-:W-:Y:S01]  /*4810*/  FFMA.FTZ R133, R58, R3, -R15.reuse ;  /* 0x000000033a857223 */ /* 0x100fe2000001080f */
[----:B------:R-:W-:Y:S01]  /*4820*/  FSEL R34, R37, -INF , P5 ;  /* 0xff80000025227808 */ /* 0x000fe20002800000 */
[----:B------:R-:W-:Y:S01]  /*4830*/  HGMMA.64x64x16.F32.BF16 R88, R128, gdesc[UR8].tnspB, R88, gsb0 ;  /* 0x40e0000880587df0 */ /* 0x000fe20008001858 */
[----:B------:R-:W-:Y:S01]  /*4840*/  FMNMX.FTZ R13, R36, R13, !PT ;  /* 0x0000000d240d7209 */ /* 0x000fe20007810000 */
[----:B------:R-:W-:Y:S01]  /*4850*/  UIADD3 UR10, UR7, 0x300, URZ ;  /* 0x00000300070a7890 */ /* 0x000fe2000fffe03f */
[----:B------:R-:W-:Y:S01]  /*4860*/  ISETP.GT.AND P5, PT, R8, 0x21, PT ;  /* 0x000000210800780c */ /* 0x000fe20003fa4270 */
[----:B------:R-:W-:Y:S01]  /*4870*/  UMOV UR11, 0x40000040 ;  /* 0x40000040000b7882 */ /* 0x000fe20000000000 */
[----:B------:R-:W-:Y:S01]  /*4880*/  FMNMX.FTZ R13, R34, R13, !PT ;  /* 0x0000000d220d7209 */ /* 0x000fe20007810000 */
[----:B------:R-:W-:Y:S01]  /*4890*/  MUFU.EX2 R145, R145 ;  /* 0x0000009100917308 */ /* 0x000fe20000000800 */
[----:B------:R-:W-:Y:S01]  /*48a0*/  FSEL R134, R41, -INF , P5 ;  /* 0xff80000029867808 */ /* 0x000fe20002800000 */
[--C-:B------:R-:W-:Y:S01]  /*48b0*/  FFMA.FTZ R58, R140, R3, -R15.reuse ;  /* 0x000000038c3a7223 */ /* 0x100fe2000001080f */
[----:B------:R-:W-:Y:S01]  /*48c0*/  FMNMX.FTZ R13, R40, R13, !PT ;  /* 0x0000000d280d7209 */ /* 0x000fe20007810000 */
[-CC-:B------:R-:W-:Y:S01]  /*48d0*/  FFMA.FTZ R135, R62, R3.reuse, -R15.reuse ;  /* 0x000000033e877223 */ /* 0x180fe2000001080f */
[----:B------:R-:W-:Y:S01]  /*48e0*/  ISETP.GT.AND P5, PT, R8, 0x29, PT ;  /* 0x000000290800780c */ /* 0x000fe20003fa4270 */
[----:B------:R-:W-:Y:S01]  /*48f0*/  FFMA.FTZ R62, R142, R3, -R15 ;  /* 0x000000038e3e7223 */ /* 0x000fe2000001080f */
[----:B------:R-:W-:Y:S01]  /*4900*/  FMNMX.FTZ R13, R134, R13, !PT ;  /* 0x0000000d860d7209 */ /* 0x000fe20007810000 */
[----:B------:R-:W-:Y:S01]  /*4910*/  MUFU.EX2 R20, R20 ;  /* 0x0000001400147308 */ /* 0x000fe20000000800 */
[----:B------:R-:W-:-:S02]  /*4920*/  FSEL R136, R45, -INF , P5 ;  /* 0xff8000002d887808 */ /* 0x000fc40002800000 */
[----:B------:R-:W-:Y:S02]  /*4930*/  FMNMX.FTZ R13, R44, R13, !PT ;  /* 0x0000000d2c0d7209 */ /* 0x000fe40007810000 */
[----:B------:R-:W-:Y:S02]  /*4940*/  ISETP.GT.AND P5, PT, R8, 0x31, PT ;  /* 0x000000310800780c */ /* 0x000fe40003fa4270 */
[----:B------:R-:W-:Y:S01]  /*4950*/  FMNMX.FTZ R13, R136, R13, !PT ;  /* 0x0000000d880d7209 */ /* 0x000fe20007810000 */
[----:B------:R-:W-:Y:S01]  /*4960*/  MUFU.EX2 R147, R147 ;  /* 0x0000009300937308 */ /* 0x000fe20000000800 */
[----:B------:R-:W-:Y:S02]  /*4970*/  FSEL R138, R49, -INF , P5 ;  /* 0xff800000318a7808 */ /* 0x000fe40002800000 */
        /* <DEDUP_REMOVED lines=13> */
[----:B------:R0:W-:Y:S01]  /*4a50*/  MUFU.EX2 R38, R17 ;  /* 0x0000001100267308 */ /* 0x0001e20000000800 */
[----:B------:R-:W-:Y:S02]  /*4a60*/  FSEL R61, R61, -INF , P5 ;  /* 0xff8000003d3d7808 */ /* 0x000fe40002800000 */
[----:B------:R-:W-:Y:S02]  /*4a70*/  FMNMX.FTZ R42, R60, R13, !PT ;  /* 0x0000000d3c2a7209 */ /* 0x000fe40007810000 */
[----:B------:R-:W-:-:S02]  /*4a80*/  ISETP.GT.AND P5, PT, R8, 0x51, PT ;  /* 0x000000510800780c */ /* 0x000fc40003fa4270 */
        /* <DEDUP_REMOVED lines=12> */
[----:B------:R-:W-:Y:S01]  /*4b50*/  MUFU.EX2 R137, R137 ;  /* 0x0000008900897308 */ /* 0x000fe20000000800 */
[----:B0-----:R-:W-:Y:S01]  /*4b60*/  FFMA.FTZ R17, R148, R3, -R15 ;  /* 0x0000000394117223 */ /* 0x001fe2000001080f */
[----:B------:R-:W-:Y:S02]  /*4b70*/  FSEL R148, R73, -INF , P5 ;  /* 0xff80000049947808 */ /* 0x000fe40002800000 */
[----:B------:R-:W-:Y:S02]  /*4b80*/  FMNMX.FTZ R13, R72, R13, !PT ;  /* 0x0000000d480d7209 */ /* 0x000fe40007810000 */
[----:B------:R-:W-:Y:S01]  /*4b90*/  ISETP.GT.AND P5, PT, R8, 0x69, PT ;  /* 0x000000690800780c */ /* 0x000fe20003fa4270 */
[----:B------:R-:W-:-:S02]  /*4ba0*/  WARPGROUP.DEPBAR.LE gsb0, 0x0 ;  /* 0x00008000000079c5 */ /* 0x000fc40000010000 */
[----:B------:R-:W-:Y:S01]  /*4bb0*/  WARPGROUP.ARRIVE ;  /* 0x00000000000079c5 */ /* 0x000fe20000000000 */
[----:B------:R-:W-:Y:S01]  /*4bc0*/  FMNMX.FTZ R13, R148, R13, !PT ;  /* 0x0000000d940d7209 */ /* 0x000fe20007810000 */
[----:B------:R0:W-:Y:S01]  /*4bd0*/  MUFU.EX2 R46, R17 ;  /* 0x00000011002e7308 */ /* 0x0001e20000000800 */
[----:B------:R-:W-:Y:S02]  /*4be0*/  FSEL R77, R77, -INF , P5 ;  /* 0xff8000004d4d7808 */ /* 0x000fe40002800000 */
[----:B------:R-:W-:Y:S01]  /*4bf0*/  FMNMX.FTZ R50, R76, R13, !PT ;  /* 0x0000000d4c327209 */ /* 0x000fe20007810000 */
[----:B------:R-:W-:Y:S01]  /*4c00*/  HGMMA.64x64x16.F32.BF16 R88, R124, gdesc[UR8].tnspB, R88, gsb0 ;  /* 0x40e000087c587df0 */ /* 0x000fe20008001858 */
[----:B------:R-:W-:Y:S01]  /*4c10*/  ISETP.GT.AND P5, PT, R8, 0x71, PT ;  /* 0x000000710800780c */ /* 0x000fe20003fa4270 */
[----:B------:R-:W-:Y:S01]  /*4c20*/  UIADD3 UR10, UR7, 0x380, URZ ;  /* 0x00000380070a7890 */ /* 0x000fe2000fffe03f */
[----:B------:R-:W-:Y:S01]  /*4c30*/  FMNMX.FTZ R13, R77, R50, !PT ;  /* 0x000000324d0d7209 */ /* 0x000fe20007810000 */
[----:B------:R-:W-:Y:S01]  /*4c40*/  UMOV UR11, 0x40000040 ;  /* 0x40000040000b7882 */ /* 0x000fe20000000000 */
[----:B0-----:R-:W-:Y:S01]  /*4c50*/  FFMA.FTZ R17, R150, R3, -R15 ;  /* 0x0000000396117223 */ /* 0x001fe2000001080f */
[----:B------:R-:W-:Y:S01]  /*4c60*/  FSEL R150, R81, -INF , P5 ;  /* 0xff80000051967808 */ /* 0x000fe20002800000 */
[----:B------:R-:W-:Y:S01]  /*4c70*/  MUFU.EX2 R139, R139 ;  /* 0x0000008b008b7308 */ /* 0x000fe20000000800 */
[----:B------:R-:W-:Y:S01]  /*4c80*/  FMNMX.FTZ R13, R80, R13, !PT ;  /* 0x0000000d500d7209 */ /* 0x000fe20007810000 */
[----:B------:R-:W-:Y:S01]  /*4c90*/  UMOV UR7, UR5 ;  /* 0x0000000500077c82 */ /* 0x000fe20008000000 */
[----:B------:R-:W-:-:S02]  /*4ca0*/  ISETP.GT.AND P5, PT, R8, 0x79, PT ;  /* 0x000000790800780c */ /* 0x000fc40003fa4270 */
[----:B------:R-:W-:Y:S02]  /*4cb0*/  FMNMX.FTZ R13, R150, R13, !PT ;  /* 0x0000000d960d7209 */ /* 0x000fe40007810000 */
[----:B------:R-:W-:Y:S01]  /*4cc0*/  FSEL R85, R85, -INF , P5 ;  /* 0xff80000055557808 */ /* 0x000fe20002800000 */
[----:B------:R0:W-:Y:S01]  /*4cd0*/  MUFU.EX2 R50, R17 ;  /* 0x0000001100327308 */ /* 0x0001e20000000800 */
[----:B------:R-:W-:Y:S01]  /*4ce0*/  FMNMX.FTZ R8, R84, R13, !PT ;  /* 0x0000000d54087209 */ /* 0x000fe20007810000 */
[-CC-:B------:R-:W-:Y:S01]  /*4cf0*/  FFMA.FTZ R13, R66, R3.reuse, -R15.reuse ;  /* 0x00000003420d7223 */ /* 0x180fe2000001080f */
[----:B------:R-:W-:Y:S02]  /*4d00*/  FFMA.FTZ R66, R154, R3, -R15 ;  /* 0x000000039a427223 */ /* 0x000fe4000001080f */
[----:B------:R-:W-:-:S03]  /*4d10*/  FMNMX.FTZ R8, R85, R8, !PT ;  /* 0x0000000855087209 */ /* 0x000fc60007810000 */
[----:B------:R-:W-:Y:S01]  /*4d20*/  MUFU.EX2 R133, R133 ;  /* 0x0000008500857308 */ /* 0x000fe20000000800 */
[-CC-:B0-----:R-:W-:Y:S01]  /*4d30*/  FFMA.FTZ R17, R70, R3.reuse, -R15.reuse ;  /* 0x0000000346117223 */ /* 0x181fe2000001080f */
[----:B------:R-:W0:Y:S01]  /*4d40*/  SHFL.BFLY PT, R19, R8, 0x2, 0x1f ;  /* 0x0c401f0008137f89 */ /* 0x000e2200000e0000 */
[----:B------:R-:W-:-:S05]  /*4d50*/  FFMA.FTZ R70, R156, R3, -R15 ;  /* 0x000000039c467223 */ /* 0x000fca000001080f */
        /* <DEDUP_REMOVED lines=8> */
[----:B------:R-:W1:Y:S08]  /*4de0*/  MUFU.EX2 R62, R62 ;  /* 0x0000003e003e7308 */ /* 0x000e700000000800 */
[----:B------:R-:W-:Y:S01]  /*4df0*/  MUFU.EX2 R17, R17 ;  /* 0x0000001100117308 */ /* 0x000fe20000000800 */
[----:B------:R-:W-:-:S02]  /*4e00*/  WARPGROUP.DEPBAR.LE gsb0, 0x0 ;  /* 0x00008000000079c5 */ /* 0x000fc40000010000 */
[----:B------:R-:W-:Y:S01]  /*4e10*/  WARPGROUP.ARRIVE ;  /* 0x00000000000079c5 */ /* 0x000fe20000000000 */
[----:B0-----:R-:W-:Y:S01]  /*4e20*/  FMNMX.FTZ R8, R23, R8, !PT ;  /* 0x0000000817087209 */ /* 0x001fe20007810000 */
[----:B------:R-:W-:-:S03]  /*4e30*/  FFMA.FTZ R23, R82, R3, -R15 ;  /* 0x0000000352177223 */ /* 0x000fc6000001080f */
[----:B------:R-:W-:Y:S01]  /*4e40*/  MUFU.EX2 R66, R66 ;  /* 0x0000004200427308 */ /* 0x000fe20000000800 */
[-C--:B------:R-:W-:Y:S01]  /*4e50*/  FFMA.FTZ R15, R87, R3.reuse, -R15 ;  /* 0x00000003570f7223 */ /* 0x080fe2000001080f */
[C---:B------:R-:W-:Y:S01]  /*4e60*/  FSETP.NEU.FTZ.AND P4, PT, R8.reuse, -INF , PT ;  /* 0xff8000000800780b */ /* 0x040fe20003f9d000 */
[----:B------:R-:W-:Y:S01]  /*4e70*/  HGMMA.64x64x16.F32.BF16 R88, R120, gdesc[UR8].tnspB, R88, gsb0 ;  /* 0x40e0000878587df0 */ /* 0x000fe20008001858 */
[----:B------:R-:W-:Y:S01]  /*4e80*/  FMUL.FTZ R35, R8, R3 ;  /* 0x0000000308237220 */ /* 0x000fe20000410000 */
[----:B-1----:R-:W-:-:S03]  /*4e90*/  F2FP.BF16.F32.PACK_AB R129, R62, R13 ;  /* 0x0000000d3e81723e */ /* 0x002fc600000010ff */
[----:B------:R-:W-:Y:S01]  /*4ea0*/  MUFU.EX2 R19, R19 ;  /* 0x0000001300137308 */ /* 0x000fe20000000800 */
[----:B------:R-:W-:-:S05]  /*4eb0*/  FSEL R35, R35, RZ, P4 ;  /* 0x000000ff23237208 */ /* 0x000fca0002000000 */
[-CC-:B------:R-:W-:Y:S01]  /*4ec0*/  FFMA.FTZ R27, R24, R3.reuse, -R35.reuse ;  /* 0x00000003181b7223 */ /* 0x180fe20000010823 */
[----:B------:R-:W-:Y:S01]  /*4ed0*/  FSEL R24, R12, RZ, P3 ;  /* 0x000000ff0c187208 */ /* 0x000fe20001800000 */
[-CC-:B------:R-:W-:Y:S01]  /*4ee0*/  FFMA.FTZ R82, R26, R3.reuse, -R35.reuse ;  /* 0x000000031a527223 */ /* 0x180fe20000010823 */
[-CC-:B------:R-:W-:Y:S01]  /*4ef0*/  FFMA.FTZ R28, R28, R3.reuse, -R35.reuse ;  /* 0x000000031c1c7223 */ /* 0x180fe20000010823 */
[-CC-:B------:R-:W-:Y:S01]  /*4f00*/  FFMA.FTZ R29, R32, R3.reuse, -R35.reuse ;  /* 0x00000003201d7223 */ /* 0x180fe20000010823 */
[-C--:B------:R-:W-:Y:S01]  /*4f10*/  FFMA.FTZ R32, R34, R3.reuse, -R35 ;  /* 0x0000000322207223 */ /* 0x080fe20000010823 */
[----:B------:R-:W-:Y:S01]  /*4f20*/  FADD.FTZ R26, -R24, R9 ;  /* 0x00000009181a7221 */ /* 0x000fe20000010100 */
[----:B------:R-:W-:Y:S01]  /*4f30*/  FSEL R24, R8, RZ, P4 ;  /* 0x000000ff08187208 */ /* 0x000fe20002000000 */
[----:B------:R-:W-:Y:S01]  /*4f40*/  MUFU.EX2 R27, R27 ;  /* 0x0000001b001b7308 */ /* 0x000fe20000000800 */
[----:B------:R-:W-:Y:S02]  /*4f50*/  IMAD.U32 R34, RZ, RZ, UR4 ;  /* 0x00000004ff227e24 */ /* 0x000fe4000f8e00ff */
[-C--:B------:R-:W-:Y:S01]  /*4f60*/  FMUL.FTZ R9, R26, R3.reuse ;  /* 0x000000031a097220 */ /* 0x080fe20000410000 */
[-C--:B------:R-:W-:Y:S01]  /*4f70*/  FFMA.FTZ R33, R30, R3.reuse, -R35 ;  /* 0x000000031e217223 */ /* 0x080fe20000010823 */
[----:B------:R-:W-:Y:S01]  /*4f80*/  FADD.FTZ R26, -R24, R7 ;  /* 0x00000007181a7221 */ /* 0x000fe20000010100 */
[----:B------:R-:W-:Y:S01]  /*4f90*/  VIADD R7, R16, 0x9 ;  /* 0x0000000910077836 */ /* 0x000fe20000000000 */
[----:B------:R-:W-:Y:S01]  /*4fa0*/  @!P1 LEA R34, R34, UR39, 0x3 ;  /* 0x0000002722229c11 */ /* 0x000fe2000f8e18ff */
[-C--:B------:R-:W-:Y:S01]  /*4fb0*/  FFMA.FTZ R30, R132, R3.reuse, -R35 ;  /* 0x00000003841e7223 */ /* 0x080fe20000010823 */
[----:B------:R-:W-:Y:S01]  /*4fc0*/  FMUL.FTZ R26, R26, R3 ;  /* 0x000000031a1a7220 */ /* 0x000fe20000410000 */
[----:B------:R0:W1:Y:S01]  /*4fd0*/  MUFU.EX2 R24, R9 ;  /* 0x0000000900187308 */ /* 0x0000620000000800 */
[----:B------:R-:W-:Y:S01]  /*4fe0*/  ISETP.GE.U32.AND P3, PT, R2, 0x180, PT ;  /* 0x000001800200780c */ /* 0x000fe20003f66070 */
[----:B------:R-:W-:-:S02]  /*4ff0*/  @!P1 VIADD R34, R34, 0x16840 ;  /* 0x0001684022229836 */ /* 0x000fc40000000000 */
[-CC-:B------:R-:W-:Y:S01]  /*5000*/  FFMA.FTZ R31, R36, R3.reuse, -R35.reuse ;  /* 0x00000003241f7223 */ /* 0x180fe20000010823 */
[-CC-:B------:R-:W-:Y:S01]  /*5010*/  FFMA.FTZ R140, R40, R3.reuse, -R35.reuse ;  /* 0x00000003288c7223 */ /* 0x180fe20000010823 */
[-CC-:B------:R-:W-:Y:S01]  /*5020*/  FFMA.FTZ R37, R134, R3.reuse, -R35.reuse ;  /* 0x0000000386257223 */ /* 0x180fe20000010823 */
[-CC-:B------:R-:W-:Y:S01]  /*5030*/  FFMA.FTZ R142, R44, R3.reuse, -R35.reuse ;  /* 0x000000032c8e7223 */ /* 0x180fe20000010823 */
[----:B------:R-:W-:Y:S01]  /*5040*/  @!P1 PRMT R34, RZ, 0x654, R34 ;  /* 0x00000654ff229816 */ /* 0x000fe20000000022 */
[----:B------:R-:W2:Y:S01]  /*5050*/  MUFU.EX2 R26, R26 ;  /* 0x0000001a001a7308 */ /* 0x000ea20000000800 */
[----:B0-----:R-:W-:Y:S01]  /*5060*/  SEL R9, R7, 0x9, !P3 ;  /* 0x0000000907097807 */ /* 0x001fe20005800000 */
[----:B------:R-:W-:Y:S02]  /*5070*/  IMAD.U32 R36, RZ, RZ, UR6 ;  /* 0x00000006ff247e24 */ /* 0x000fe4000f8e00ff */
[-CC-:B------:R-:W-:Y:S01]  /*5080*/  FFMA.FTZ R39, R136, R3.reuse, -R35.reuse ;  /* 0x0000000388277223 */ /* 0x180fe20000010823 */
[-CC-:B------:R-:W-:Y:S01]  /*5090*/  FFMA.FTZ R136, R48, R3.reuse, -R35.reuse ;  /* 0x0000000330887223 */ /* 0x180fe20000010823 */
[-CC-:B------:R-:W-:Y:S01]  /*50a0*/  FFMA.FTZ R41, R138, R3.reuse, -R35.reuse ;  /* 0x000000038a297223 */ /* 0x180fe20000010823 */
[-C--:B------:R-:W-:Y:S01]  /*50b0*/  FFMA.FTZ R138, R52, R3.reuse, -R35 ;  /* 0x00000003348a7223 */ /* 0x080fe20000010823 */
[----:B------:R-:W-:Y:S01]  /*50c0*/  @!P1 LEA R36, R36, UR39, 0x3 ;  /* 0x0000002724249c11 */ /* 0x000fe2000f8e18ff */
[----:B------:R-:W0:Y:S01]  /*50d0*/  MUFU.EX2 R82, R82 ;  /* 0x0000005200527308 */ /* 0x000e220000000800 */
[----:B-1----:R-:W-:Y:S01]  /*50e0*/  FFMA.FTZ R47, R24, R4, R149 ;  /* 0x00000004182f7223 */ /* 0x002fe20000010095 */
[-CC-:B------:R-:W-:Y:S01]  /*50f0*/  FFMA.FTZ R43, R53, R3.reuse, -R35.reuse ;  /* 0x00000003352b7223 */ /* 0x180fe20000010823 */
[----:B------:R-:W-:Y:S01]  /*5100*/  FFMA.FTZ R132, R56, R3, -R35 ;  /* 0x0000000338847223 */ /* 0x000fe20000010823 */
[----:B------:R-:W-:-:S02]  /*5110*/  @!P1 VIADD R36, R36, 0x16860 ;  /* 0x0001686024249836 */ /* 0x000fc40000000000 */
[----:B------:R-:W-:Y:S01]  /*5120*/  FADD.FTZ R4, R14, R47 ;  /* 0x0000002f0e047221 */ /* 0x000fe20000010000 */
[-CC-:B------:R-:W-:Y:S01]  /*5130*/  FFMA.FTZ R144, R144, R3.reuse, -R35.reuse ;  /* 0x0000000390907223 */ /* 0x180fe20000010823 */
[----:B------:R-:W-:Y:S01]  /*5140*/  FFMA.FTZ R134, R60, R3, -R35 ;  /* 0x000000033c867223 */ /* 0x000fe20000010823 */
[----:B------:R-:W1:Y:S01]  /*5150*/  MUFU.EX2 R28, R28 ;  /* 0x0000001c001c7308 */ /* 0x000e620000000800 */
[----:B--2---:R-:W-:Y:S01]  /*5160*/  FFMA.FTZ R45, R26, R5, R27 ;  /* 0x000000051a2d7223 */ /* 0x004fe2000001001b */
[----:B------:R-:W-:Y:S01]  /*5170*/  @!P1 PRMT R36, RZ, 0x654, R36 ;  /* 0x00000654ff249816 */ /* 0x000fe20000000024 */
[--C-:B------:R-:W-:Y:S01]  /*5180*/  FFMA.FTZ R5, R61, R3, -R35.reuse ;  /* 0x000000033d057223 */ /* 0x100fe20000010823 */
[----:B------:R-:W-:Y:S01]  /*5190*/  F2FP.BF16.F32.PACK_AB R149, R14, R149 ;  /* 0x000000950e95723e */ /* 0x000fe200000010ff */
        /* <DEDUP_REMOVED lines=8> */
[----:B------:R-:W-:Y:S01]  /*5220*/  FFMA.FTZ R84, R84, R3, -R35 ;  /* 0x0000000354547223 */ /* 0x000fe20000010823 */
[----:B------:R-:W-:Y:S01]  /*5230*/  PLOP3.LUT P3, PT, PT, PT, UP1, 0x80, 0x0 ;  /* 0x000000000000781c */ /* 0x000fe20003f6f018 */
[----:B------:R-:W-:Y:S01]  /*5240*/  UMOV UR6, UR4 ;  /* 0x0000000400067c82 */ /* 0x000fe20008000000 */
[----:B------:R-:W0:Y:S01]  /*5250*/  MUFU.EX2 R29, R29 ;  /* 0x0000001d001d7308 */ /* 0x000e220000000800 */
[----:B------:R-:W-:-:S07]  /*5260*/  F2FP.BF16.F32.PACK_AB R131, R66, R17 ;  /* 0x000000114283723e */ /* 0x000fce00000010ff */
[----:B------:R-:W3:Y:S01]  /*5270*/  MUFU.EX2 R30, R30 ;  /* 0x0000001e001e7308 */ /* 0x000ee20000000800 */
[----:B------:R-:W-:Y:S02]  /*5280*/  WARPGROUP.DEPBAR.LE gsb0, 0x0 ;  /* 0x00008000000079c5 */ /* 0x000fe40000010000 */
[----:B------:R4:W-:Y:S06]  /*5290*/  BAR.ARV R9, 0x100 ;  /* 0x000400090000751d */ /* 0x0009ec0000002000 */
[----:B------:R-:W5:Y:S01]  /*52a0*/  MUFU.EX2 R31, R31 ;  /* 0x0000001f001f7308 */ /* 0x000f620000000800 */
[----:B------:R1:W-:Y:S01]  /*52b0*/  @!P1 SYNCS.ARRIVE.TRANS64.RED.A1T0 RZ, [R34+URZ], RZ ;  /* 0x000000ff22ff99a7 */ /* 0x0003e2000810043f */
[----:B----4-:R-:W-:Y:S01]  /*52c0*/  FADD.FTZ R9, R151, R4 ;  /* 0x0000000497097221 */ /* 0x010fe20000010000 */
[----:B------:R-:W-:Y:S01]  /*52d0*/  F2FP.BF16.F32.PACK_AB R151, R18, R151 ;  /* 0x000000971297723e */ /* 0x000fe200000010ff */
[-C--:B------:R-:W-:Y:S01]  /*52e0*/  FMUL.FTZ R88, R88, R26.reuse ;  /* 0x0000001a58587220 */ /* 0x080fe20000410000 */
[-C--:B------:R-:W-:Y:S01]  /*52f0*/  FMUL.FTZ R89, R89, R26.reuse ;  /* 0x0000001a59597220 */ /* 0x080fe20000410000 */
[----:B------:R-:W-:Y:S01]  /*5300*/  FADD.FTZ R4, R18, R9 ;  /* 0x0000000912047221 */ /* 0x000fe20000010000 */
[----:B------:R-:W-:Y:S01]  /*5310*/  FFMA.FTZ R9, R146, R3, -R35 ;  /* 0x0000000392097223 */ /* 0x000fe20000010823 */
[----:B------:R-:W4:Y:S01]  /*5320*/  MUFU.EX2 R32, R32 ;  /* 0x0000002000207308 */ /* 0x000f220000000800 */
[----:B-1----:R-:W-:Y:S01]  /*5330*/  FADD.FTZ R34, R28, R45 ;  /* 0x0000002d1c227221 */ /* 0x002fe20000010000 */
[----:B------:R-:W-:Y:S01]  /*5340*/  FADD.FTZ R47, R145, R4 ;  /* 0x00000004912f7221 */ /* 0x000fe20000010000 */
[----:B------:R1:W-:Y:S01]  /*5350*/  @!P1 SYNCS.ARRIVE.TRANS64.RED.A1T0 RZ, [R36+URZ], RZ ;  /* 0x000000ff24ff99a7 */ /* 0x0003e2000810043f */
[----:B------:R-:W-:Y:S01]  /*5360*/  F2FP.BF16.F32.PACK_AB R145, R20, R145 ;  /* 0x000000911491723e */ /* 0x000fe200000010ff */
[----:B--2---:R-:W-:Y:S01]  /*5370*/  FADD.FTZ R34, R33, R34 ;  /* 0x0000002221227221 */ /* 0x004fe20000010000 */
[-C--:B------:R-:W-:Y:S01]  /*5380*/  FMUL.FTZ R92, R92, R26.reuse ;  /* 0x0000001a5c5c7220 */ /* 0x080fe20000410000 */
[-C--:B------:R-:W-:Y:S01]  /*5390*/  FMUL.FTZ R93, R93, R26.reuse ;  /* 0x0000001a5d5d7220 */ /* 0x080fe20000410000 */
[----:B------:R-:W2:Y:S01]  /*53a0*/  MUFU.EX2 R140, R140 ;  /* 0x0000008c008c7308 */ /* 0x000ea20000000800 */
[----:B0-----:R-:W-:Y:S01]  /*53b0*/  FADD.FTZ R45, R29, R34 ;  /* 0x000000221d2d7221 */ /* 0x001fe20000010000 */
[----:B------:R-:W-:Y:S01]  /*53c0*/  FADD.FTZ R34, R20, R47 ;  /* 0x0000002f14227221 */ /* 0x000fe20000010000 */
[-C--:B------:R-:W-:Y:S01]  /*53d0*/  FMUL.FTZ R96, R96, R26.reuse ;  /* 0x0000001a60607220 */ /* 0x080fe20000410000 */
[-C--:B------:R-:W-:Y:S01]  /*53e0*/  FMUL.FTZ R97, R97, R26.reuse ;  /* 0x0000001a61617220 */ /* 0x080fe20000410000 */
[----:B---3--:R-:W-:Y:S01]  /*53f0*/  FADD.FTZ R4, R30, R45 ;  /* 0x0000002d1e047221 */ /* 0x008fe20000010000 */
[----:B------:R-:W-:Y:S01]  /*5400*/  FADD.FTZ R49, R147, R34 ;  /* 0x0000002293317221 */ /* 0x000fe20000010000 */
[----:B------:R-:W-:Y:S01]  /*5410*/  FFMA.FTZ R45, R69, R3, -R35 ;  /* 0x00000003452d7223 */ /* 0x000fe20000010823 */
[----:B------:R-:W0:Y:S01]  /*5420*/  MUFU.EX2 R37, R37 ;  /* 0x0000002500257308 */ /* 0x000e220000000800 */
[----:B-----5:R-:W-:Y:S01]  /*5430*/  FADD.FTZ R47, R31, R4 ;  /* 0x000000041f2f7221 */ /* 0x020fe20000010000 */
[----:B------:R-:W-:Y:S01]  /*5440*/  FADD.FTZ R4, R22, R49 ;  /* 0x0000003116047221 */ /* 0x000fe20000010000 */
[----:B----4-:R-:W-:Y:S01]  /*5450*/  F2FP.BF16.F32.PACK_AB R146, R32, R31 ;  /* 0x0000001f2092723e */ /* 0x010fe200000010ff */
[----:B------:R-:W-:Y:S01]  /*5460*/  FMUL.FTZ R100, R100, R26 ;  /* 0x0000001a64647220 */ /* 0x000fe20000410000 */
[----:B------:R-:W-:Y:S01]  /*5470*/  FADD.FTZ R51, R32, R47 ;  /* 0x0000002f20337221 */ /* 0x000fe20000010000 */
[----:B------:R-:W-:Y:S01]  /*5480*/  FADD.FTZ R49, R141, R4 ;  /* 0x000000048d317221 */ /* 0x000fe20000010000 */
[----:B------:R-:W-:Y:S01]  /*5490*/  FFMA.FTZ R47, R148, R3, -R35 ;  /* 0x00000003942f7223 */ /* 0x000fe20000010823 */
[----:B------:R-:W1:Y:S01]  /*54a0*/  MUFU.EX2 R142, R142 ;  /* 0x0000008e008e7308 */ /* 0x000e620000000800 */
[----:B--2---:R-:W-:Y:S01]  /*54b0*/  FADD.FTZ R34, R140, R51 ;  /* 0x000000338c227221 */ /* 0x004fe20000010000 */
[----:B------:R-:W-:Y:S01]  /*54c0*/  F2FP.BF16.F32.PACK_AB R148, R82, R27 ;  /* 0x0000001b5294723e */ /* 0x000fe200000010ff */
[-CC-:B------:R-:W-:Y:S01]  /*54d0*/  FFMA.FTZ R4, R150, R3.reuse, -R35.reuse ;  /* 0x0000000396047223 */ /* 0x180fe20000010823 */
[----:B------:R-:W-:Y:S01]  /*54e0*/  F2FP.BF16.F32.PACK_AB R150, R33, R28 ;  /* 0x0000001c2196723e */ /* 0x000fe200000010ff */
[----:B------:R-:W-:Y:S01]  /*54f0*/  FFMA.FTZ R35, R85, R3, -R35 ;  /* 0x0000000355237223 */ /* 0x000fe20000010823 */
[----:B------:R-:W-:Y:S01]  /*5500*/  F2FP.BF16.F32.PACK_AB R147, R22, R147 ;  /* 0x000000931693723e */ /* 0x000fe200000010ff */
[----:B------:R-:W-:Y:S01]  /*5510*/  FMUL.FTZ R101, R101, R26 ;  /* 0x0000001a65657220 */ /* 0x000fe20000410000 */
[----:B------:R-:W2:Y:S01]  /*5520*/  MUFU.EX2 R39, R39 ;  /* 0x0000002700277308 */ /* 0x000ea20000000800 */
[C---:B0-----:R-:W-:Y:S01]  /*5530*/  FADD.FTZ R51, R37.reuse, R34 ;  /* 0x0000002225337221 */ /* 0x041fe20000010000 */
[----:B------:R-:W-:Y:S01]  /*5540*/  FADD.FTZ R34, R38, R49 ;  /* 0x0000003126227221 */ /* 0x000fe20000010000 */
[----:B------:R-:W-:Y:S01]  /*5550*/  F2FP.BF16.F32.PACK_AB R140, R37, R140 ;  /* 0x0000008c258c723e */ /* 0x000fe200000010ff */
[-C--:B------:R-:W-:Y:S01]  /*5560*/  FMUL.FTZ R104, R104, R26.reuse ;  /* 0x0000001a68687220 */ /* 0x080fe20000410000 */
[----:B------:R-:W-:Y:S01]  /*5570*/  F2FP.BF16.F32.PACK_AB R141, R38, R141 ;  /* 0x0000008d268d723e */ /* 0x000fe200000010ff */
[----:B------:R-:W-:Y:S01]  /*5580*/  FADD.FTZ R49, R143, R34 ;  /* 0x000000228f317221 */ /* 0x000fe20000010000 */
[----:B------:R-:W-:Y:S01]  /*5590*/  F2FP.BF16.F32.PACK_AB R143, R42, R143 ;  /* 0x0000008f2a8f723e */ /* 0x000fe200000010ff */
[----:B------:R-:W0:Y:S01]  /*55a0*/  MUFU.EX2 R136, R136 ;  /* 0x0000008800887308 */ /* 0x000e220000000800 */
[----:B-1----:R-:W-:Y:S01]  /*55b0*/  FADD.FTZ R36, R142, R51 ;  /* 0x000000338e247221 */ /* 0x002fe20000010000 */
[----:B------:R-:W-:Y:S01]  /*55c0*/  FADD.FTZ R34, R42, R49 ;  /* 0x000000312a227221 */ /* 0x000fe20000010000 */
[-C--:B------:R-:W-:Y:S01]  /*55d0*/  FMUL.FTZ R105, R105, R26.reuse ;  /* 0x0000001a69697220 */ /* 0x080fe20000410000 */
[-C--:B------:R-:W-:Y:S01]  /*55e0*/  FMUL.FTZ R108, R108, R26.reuse ;  /* 0x0000001a6c6c7220 */ /* 0x080fe20000410000 */
[----:B------:R-:W-:Y:S01]  /*55f0*/  FMUL.FTZ R109, R109, R26 ;  /* 0x0000001a6d6d7220 */ /* 0x000fe20000410000 */
[----:B------:R-:W-:Y:S01]  /*5600*/  FADD.FTZ R49, R137, R34 ;  /* 0x0000002289317221 */ /* 0x000fe20000010000 */
[C---:B------:R-:W-:Y:S01]  /*5610*/  F2FP.BF16.F32.PACK_AB R137, R46.reuse, R137 ;  /* 0x000000892e89723e */ /* 0x040fe200000010ff */
[----:B------:R-:W1:Y:S01]  /*5620*/  MUFU.EX2 R41, R41 ;  /* 0x0000002900297308 */ /* 0x000e620000000800 */
[C---:B--2---:R-:W-:Y:S01]  /*5630*/  FADD.FTZ R51, R39.reuse, R36 ;  /* 0x0000002427337221 */ /* 0x044fe20000010000 */
[----:B------:R-:W-:Y:S01]  /*5640*/  FADD.FTZ R14, R46, R49 ;  /* 0x000000312e0e7221 */ /* 0x000fe20000010000 */
[----:B------:R-:W-:Y:S01]  /*5650*/  F2FP.BF16.F32.PACK_AB R142, R39, R142 ;  /* 0x0000008e278e723e */ /* 0x000fe200000010ff */
[-C--:B------:R-:W-:Y:S01]  /*5660*/  FMUL.FTZ R112, R112, R26.reuse ;  /* 0x0000001a70707220 */ /* 0x080fe20000410000 */
[-C--:B------:R-:W-:Y:S01]  /*5670*/  FMUL.FTZ R113, R113, R26.reuse ;  /* 0x0000001a71717220 */ /* 0x080fe20000410000 */
[----:B------:R-:W-:Y:S01]  /*5680*/  FADD.FTZ R27, R139, R14 ;  /* 0x0000000e8b1b7221 */ /* 0x000fe20000010000 */
[----:B------:R-:W-:Y:S01]  /*5690*/  F2FP.BF16.F32.PACK_AB R139, R50, R139 ;  /* 0x0000008b328b723e */ /* 0x000fe200000010ff */
[----:B------:R-:W2:Y:S01]  /*56a0*/  MUFU.EX2 R138, R138 ;  /* 0x0000008a008a7308 */ /* 0x000ea20000000800 */
[----:B0-----:R-:W-:Y:S01]  /*56b0*/  FADD.FTZ R36, R136, R51 ;  /* 0x0000003388247221 */ /* 0x001fe20000010000 */
[----:B------:R-:W-:Y:S01]  /*56c0*/  FADD.FTZ R14, R50, R27 ;  /* 0x0000001b320e7221 */ /* 0x000fe20000010000 */
[-C--:B------:R-:W-:Y:S01]  /*56d0*/  FMUL.FTZ R116, R116, R26.reuse ;  /* 0x0000001a74747220 */ /* 0x080fe20000410000 */
[----:B------:R-:W-:Y:S01]  /*56e0*/  FMUL.FTZ R117, R117, R26 ;  /* 0x0000001a75757220 */ /* 0x000fe20000410000 */
        /* <DEDUP_REMOVED lines=19> */
[----:B------:R2:W3:Y:S01]  /*5820*/  MUFU.EX2 R7, R144 ;  /* 0x0000009000077308 */ /* 0x0004e20000000800 */
[C---:B0-----:R-:W-:Y:S01]  /*5830*/  FADD.FTZ R33, R43.reuse, R18 ;  /* 0x000000122b217221 */ /* 0x041fe20000010000 */
        /* <DEDUP_REMOVED lines=8> */
[----:B--2---:R-:W-:Y:S01]  /*58c0*/  F2FP.BF16.F32.PACK_AB R144, R30, R29 ;  /* 0x0000001d1e90723e */ /* 0x004fe200000010ff */
[----:B------:R-:W-:Y:S01]  /*58d0*/  FADD.FTZ R14, R66, R27 ;  /* 0x0000001b420e7221 */ /* 0x000fe20000010000 */
[-C--:B------:R-:W-:Y:S01]  /*58e0*/  FMUL.FTZ R110, R110, R24.reuse ;  /* 0x000000186e6e7220 */ /* 0x080fe20000410000 */
[-C--:B------:R-:W-:Y:S01]  /*58f0*/  FMUL.FTZ R111, R111, R24.reuse ;  /* 0x000000186f6f7220 */ /* 0x080fe20000410000 */
[-C--:B------:R-:W-:Y:S01]  /*5900*/  FMUL.FTZ R114, R114, R24.reuse ;  /* 0x0000001872727220 */ /* 0x080fe20000410000 */
[----:B------:R-:W-:Y:S01]  /*5910*/  FMUL.FTZ R115, R115, R24 ;  /* 0x0000001873737220 */ /* 0x000fe20000410000 */
[----:B------:R-:W1:Y:S01]  /*5920*/  MUFU.EX2 R5, R5 ;  /* 0x0000000500057308 */ /* 0x000e620000000800 */
[C---:B---3--:R-:W-:Y:S01]  /*5930*/  FADD.FTZ R29, R7.reuse, R18 ;  /* 0x00000012071d7221 */ /* 0x048fe20000010000 */
[----:B------:R-:W-:Y:S01]  /*5940*/  F2FP.BF16.F32.PACK_AB R132, R7, R132 ;  /* 0x000000840784723e */ /* 0x000fe200000010ff */
[-C--:B------:R-:W-:Y:S01]  /*5950*/  FMUL.FTZ R118, R118, R24.reuse ;  /* 0x0000001876767220 */ /* 0x080fe20000410000 */
[----:B------:R-:W-:-:S04]  /*5960*/  FMUL.FTZ R119, R119, R24 ;  /* 0x0000001877777220 */ /* 0x000fc80000410000 */
[----:B------:R-:W2:Y:S01]  /*5970*/  MUFU.EX2 R128, R128 ;  /* 0x0000008000807308 */ /* 0x000ea20000000800 */
[----:B0-----:R-:W-:-:S07]  /*5980*/  FADD.FTZ R18, R134, R29 ;  /* 0x0000001d86127221 */ /* 0x001fce0000010000 */
[----:B------:R-:W0:Y:S01]  /*5990*/  MUFU.EX2 R9, R9 ;  /* 0x0000000900097308 */ /* 0x000e220000000800 */
[C---:B-1----:R-:W-:Y:S01]  /*59a0*/  FADD.FTZ R29, R5.reuse, R18 ;  /* 0x00000012051d7221 */ /* 0x042fe20000010000 */
[----:B------:R-:W-:Y:S01]  /*59b0*/  F2FP.BF16.F32.PACK_AB R134, R5, R134 ;  /* 0x000000860586723e */ /* 0x000fe200000010ff */
[----:B------:R-:W-:-:S05]  /*59c0*/  FADD.FTZ R5, R19, R14 ;  /* 0x0000000e13057221 */ /* 0x000fca0000010000 */
[----:B------:R-:W1:Y:S01]  /*59d0*/  MUFU.EX2 R130, R130 ;  /* 0x0000008200827308 */ /* 0x000e620000000800 */
[----:B--2---:R-:W-:-:S07]  /*59e0*/  FADD.FTZ R18, R128, R29 ;  /* 0x0000001d80127221 */ /* 0x004fce0000010000 */
[----:B------:R-:W2:Y:S01]  /*59f0*/  MUFU.EX2 R45, R45 ;  /* 0x0000002d002d7308 */ /* 0x000ea20000000800 */
[C---:B0-----:R-:W-:Y:S01]  /*5a00*/  FADD.FTZ R29, R9.reuse, R18 ;  /* 0x00000012091d7221 */ /* 0x041fe20000010000 */
[----:B------:R-:W-:Y:S01]  /*5a10*/  F2FP.BF16.F32.PACK_AB R128, R9, R128 ;  /* 0x000000800980723e */ /* 0x000fe200000010ff */
[----:B------:R-:W-:-:S05]  /*5a20*/  IMAD.MOV.U32 R9, RZ, RZ, R12 ;  /* 0x000000ffff097224 */ /* 0x000fca00078e000c */
[----:B------:R-:W-:Y:S01]  /*5a30*/  MUFU.EX2 R124, R124 ;  /* 0x0000007c007c7308 */ /* 0x000fe20000000800 */
[----:B-1----:R-:W-:-:S07]  /*5a40*/  FADD.FTZ R18, R130, R29 ;  /* 0x0000001d82127221 */ /* 0x002fce0000010000 */
[----:B------:R-:W-:Y:S01]  /*5a50*/  MUFU.EX2 R47, R47 ;  /* 0x0000002f002f7308 */ /* 0x000fe20000000800 */
[C---:B--2---:R-:W-:Y:S01]  /*5a60*/  FADD.FTZ R7, R45.reuse, R18 ;  /* 0x000000122d077221 */ /* 0x044fe20000010000 */
[----:B------:R-:W-:-:S06]  /*5a70*/  F2FP.BF16.F32.PACK_AB R130, R45, R130 ;  /* 0x000000822d82723e */ /* 0x000fcc00000010ff */
[----:B------:R-:W0:Y:S08]  /*5a80*/  MUFU.EX2 R70, R70 ;  /* 0x0000004600467308 */ /* 0x000e300000000800 */
[----:B------:R-:W-:Y:S08]  /*5a90*/  MUFU.EX2 R126, R126 ;  /* 0x0000007e007e7308 */ /* 0x000ff00000000800 */
[----:B------:R-:W-:Y:S01]  /*5aa0*/  MUFU.EX2 R21, R21 ;  /* 0x0000001500157308 */ /* 0x000fe20000000800 */
[----:B0-----:R-:W-:-:S07]  /*5ab0*/  F2FP.BF16.F32.PACK_AB R125, R70, R19 ;  /* 0x00000013467d723e */ /* 0x001fce00000010ff */
[----:B------:R-:W-:Y:S08]  /*5ac0*/  MUFU.EX2 R77, R77 ;  /* 0x0000004d004d7308 */ /* 0x000ff00000000800 */
[----:B------:R-:W0:Y:S08]  /*5ad0*/  MUFU.EX2 R74, R74 ;  /* 0x0000004a004a7308 */ /* 0x000e300000000800 */
[----:B------:R-:W1:Y:S08]  /*5ae0*/  MUFU.EX2 R80, R80 ;  /* 0x0000005000507308 */ /* 0x000e700000000800 */
[----:B------:R2:W-:Y:S01]  /*5af0*/  MUFU.EX2 R120, R4 ;  /* 0x0000000400787308 */ /* 0x0005e20000000800 */
[----:B0-----:R-:W-:-:S07]  /*5b00*/  F2FP.BF16.F32.PACK_AB R127, R74, R21 ;  /* 0x000000154a7f723e */ /* 0x001fce00000010ff */
[----:B------:R-:W0:Y:S01]  /*5b10*/  MUFU.EX2 R23, R23 ;  /* 0x0000001700177308 */ /* 0x000e220000000800 */
[----:B--2---:R-:W-:Y:S01]  /*5b20*/  FADD.FTZ R4, R124, R7 ;  /* 0x000000077c047221 */ /* 0x004fe20000010000 */
[----:B------:R-:W-:-:S03]  /*5b30*/  F2FP.BF16.F32.PACK_AB R124, R47, R124 ;  /* 0x0000007c2f7c723e */ /* 0x000fc600000010ff */
[----:B------:R-:W-:Y:S01]  /*5b40*/  FADD.FTZ R7, R47, R4 ;  /* 0x000000042f077221 */ /* 0x000fe20000010000 */
[----:B------:R-:W-:Y:S02]  /*5b50*/  FADD.FTZ R4, R70, R5 ;  /* 0x0000000546047221 */ /* 0x000fe40000010000 */
[----:B------:R-:W2:Y:S01]  /*5b60*/  MUFU.EX2 R78, R78 ;  /* 0x0000004e004e7308 */ /* 0x000ea20000000800 */
[----:B------:R-:W-:Y:S01]  /*5b70*/  FADD.FTZ R7, R126, R7 ;  /* 0x000000077e077221 */ /* 0x000fe20000010000 */
[----:B------:R-:W-:Y:S01]  /*5b80*/  FADD.FTZ R5, R21, R4 ;  /* 0x0000000415057221 */ /* 0x000fe20000010000 */
[C---:B------:R-:W-:Y:S02]  /*5b90*/  F2FP.BF16.F32.PACK_AB R126, R77.reuse, R126 ;  /* 0x0000007e4d7e723e */ /* 0x040fe400000010ff */
[----:B------:R-:W-:Y:S01]  /*5ba0*/  FADD.FTZ R7, R77, R7 ;  /* 0x000000074d077221 */ /* 0x000fe20000010000 */
[----:B------:R-:W-:Y:S02]  /*5bb0*/  FADD.FTZ R4, R74, R5 ;  /* 0x000000054a047221 */ /* 0x000fe40000010000 */
[----:B------:R-:W3:Y:S01]  /*5bc0*/  MUFU.EX2 R84, R84 ;  /* 0x0000005400547308 */ /* 0x000ee20000000800 */
[----:B-1----:R-:W-:Y:S01]  /*5bd0*/  FADD.FTZ R7, R80, R7 ;  /* 0x0000000750077221 */ /* 0x002fe20000010000 */
[----:B0-----:R-:W-:-:S03]  /*5be0*/  FADD.FTZ R5, R23, R4 ;  /* 0x0000000417057221 */ /* 0x001fc60000010000 */
[C---:B------:R-:W-:Y:S01]  /*5bf0*/  FADD.FTZ R7, R120.reuse, R7 ;  /* 0x0000000778077221 */ /* 0x040fe20000010000 */
[----:B------:R-:W-:Y:S02]  /*5c00*/  F2FP.BF16.F32.PACK_AB R120, R120, R80 ;  /* 0x000000507878723e */ /* 0x000fe400000010ff */
[----:B------:R-:W0:Y:S01]  /*5c10*/  MUFU.EX2 R25, R25 ;  /* 0x0000001900197308 */ /* 0x000e220000000800 */
[C---:B--2---:R-:W-:Y:S01]  /*5c20*/  FADD.FTZ R4, R78.reuse, R5 ;  /* 0x000000054e047221 */ /* 0x044fe20000010000 */
[----:B------:R-:W-:-:S06]  /*5c30*/  F2FP.BF16.F32.PACK_AB R121, R78, R23 ;  /* 0x000000174e79723e */ /* 0x000fcc00000010ff */
[----:B------:R-:W1:Y:S01]  /*5c40*/  MUFU.EX2 R35, R35 ;  /* 0x0000002300237308 */ /* 0x000e620000000800 */
[----:B---3--:R-:W-:-:S07]  /*5c50*/  FADD.FTZ R7, R84, R7 ;  /* 0x0000000754077221 */ /* 0x008fce0000010000 */
[----:B------:R-:W2:Y:S01]  /*5c60*/  MUFU.EX2 R15, R15 ;  /* 0x0000000f000f7308 */ /* 0x000ea20000000800 */
[----:B0-----:R-:W-:Y:S01]  /*5c70*/  FADD.FTZ R4, R25, R4 ;  /* 0x0000000419047221 */ /* 0x001fe20000010000 */
[C---:B-1----:R-:W-:Y:S01]  /*5c80*/  FADD.FTZ R5, R35.reuse, R7 ;  /* 0x0000000723057221 */ /* 0x042fe20000010000 */
[----:B------:R-:W-:Y:S01]  /*5c90*/  F2FP.BF16.F32.PACK_AB R122, R35, R84 ;  /* 0x00000054237a723e */ /* 0x000fe200000010ff */
[----:B------:R-:W-:Y:S02]  /*5ca0*/  IMAD.MOV.U32 R7, RZ, RZ, R8 ;  /* 0x000000ffff077224 */ /* 0x000fe400078e0008 */
[C---:B--2---:R-:W-:Y:S01]  /*5cb0*/  FADD.FTZ R4, R15.reuse, R4 ;  /* 0x000000040f047221 */ /* 0x044fe20000010000 */
[----:B------:R-:W-:Y:S01]  /*5cc0*/  F2FP.BF16.F32.PACK_AB R123, R15, R25 ;  /* 0x000000190f7b723e */ /* 0x000fe200000010ff */
[----:B------:R-:W-:Y:S06]  /*5cd0*/  @P3 BRA `(.L_x_14009) ;  /* 0xffffffd800883947 */ /* 0x000fec000383ffff */
.L_x_14000:
[----:B------:R-:W-:-:S06]  /*5ce0*/  UISETP.GE.AND UP0, UPT, UR26, UR38, UPT ;  /* 0x000000261a00728c */ /* 0x000fcc000bf06270 */
[----:B------:R-:W-:-:S13]  /*5cf0*/  PLOP3.LUT P2, PT, PT, PT, UP0, 0x80, 0x0 ;  /* 0x000000000000781c */ /* 0x000fda0003f4f008 */
[----:B------:R-:W-:Y:S05]  /*5d00*/  @!P2 BRA `(.L_x_14010) ;  /* 0x0000001c0030a947 */ /* 0x000fea0003800000 */
[----:B------:R-:W-:Y:S01]  /*5d10*/  VIADD R0, R16, 0x9 ;  /* 0x0000000910007836 */ /* 0x000fe20000000000 */
[----:B------:R-:W-:Y:S01]  /*5d20*/  ISETP.GE.U32.AND P2, PT, R2, 0x180, PT ;  /* 0x000001800200780c */ /* 0x000fe20003f46070 */
[----:B------:R-:W-:Y:S01]  /*5d30*/  IMAD.MOV.U32 R7, RZ, RZ, R12 ;  /* 0x000000ffff077224 */ /* 0x000fe200078e000c */
[----:B------:R-:W-:Y:S01]  /*5d40*/  UMOV UR7, UR5 ;  /* 0x0000000500077c82 */ /* 0x000fe20008000000 */
[----:B------:R-:W-:Y:S01]  /*5d50*/  IMAD.MOV.U32 R9, RZ, RZ, R8 ;  /* 0x000000ffff097224 */ /* 0x000fe200078e0008 */
[----:B------:R-:W-:Y:S01]  /*5d60*/  SEL R0, R0, 0x9, !P2 ;  /* 0x0000000900007807 */ /* 0x000fe20005000000 */
[----:B------:R-:W-:Y:S01]  /*5d70*/  VIADD R16, R16, 0x8 ;  /* 0x0000000810107836 */ /* 0x000fe20000000000 */
[----:B------:R-:W-:-:S07]  /*5d80*/  UMOV UR6, UR4 ;  /* 0x0000000400067c82 */ /* 0x000fce0008000000 */
.L_x_14019:
        /* <DEDUP_REMOVED lines=9> */
.L_x_14012:
[----:B------:R-:W-:Y:S01]  /*5e20*/  ULEA UR10, UR4, UR39, 0x3 ;  /* 0x00000027040a7291 */ /* 0x000fe2000f8e183f */
[----:B------:R-:W-:-:S05]  /*5e30*/  IMAD.U32 R3, RZ, RZ, UR5 ;  /* 0x00000005ff037e24 */ /* 0x000fca000f8e00ff */
[----:B------:R-:W-:-:S04]  /*5e40*/  SHF.L.U32 R3, R3, 0x1f, RZ ;  /* 0x0000001f03037819 */ /* 0x000fc800000006ff */
[----:B------:R0:W1:Y:S01]  /*5e50*/  SYNCS.PHASECHK.TRANS64.TRYWAIT P2, [UR10+0x16830], R3 ;  /* 0x01683003ff0075a7 */ /* 0x000062000804014a */
[----:B------:R-:W-:Y:S05]  /*5e60*/  @!P0 BRA `(.L_x_14013) ;  /* 0x0000000000048947 */ /* 0x000fea0003800000 */
[----:B------:R-:W-:Y:S01]  /*5e70*/  BPT.TRAP 0x1 ;  /* 0x000000040000795c */ /* 0x000fe20000300000 */
.L_x_14013:
[----:B-1----:R-:W-:Y:S05]  /*5e80*/  @P2 BRA `(.L_x_14011) ;  /* 0x0000000000082947 */ /* 0x002fea0003800000 */
[----:B------:R-:W1:Y:S02]  /*5e90*/  SYNCS.PHASECHK.TRANS64.TRYWAIT P2, [UR10+0x16830], R3 ;  /* 0x01683003ff0075a7 */ /* 0x000e64000804014a */
[----:B-1----:R-:W-:Y:S05]  /*5ea0*/  @!P2 BRA `(.L_x_14014) ;  /* 0x0000006c0044a947 */ /* 0x002fea0003800000 */
.L_x_14011:
        /* <DEDUP_REMOVED lines=26> */
.L_x_14016:
[----:B------:R-:W-:Y:S01]  /*6050*/  ULEA UR10, UR6, UR39, 0x3 ;  /* 0x00000027060a7291 */ /* 0x000fe2000f8e183f */
[----:B01----:R-:W-:-:S05]  /*6060*/  IMAD.U32 R3, RZ, RZ, UR7 ;  /* 0x00000007ff037e24 */ /* 0x003fca000f8e00ff */
[----:B------:R-:W-:-:S04]  /*6070*/  SHF.L.U32 R3, R3, 0x1f, RZ ;  /* 0x0000001f03037819 */ /* 0x000fc800000006ff */
[----:B------:R0:W1:Y:S01]  /*6080*/  SYNCS.PHASECHK.TRANS64.TRYWAIT P2, [UR10+0x16850], R3 ;  /* 0x01685003ff0075a7 */ /* 0x000062000804014a */
[----:B------:R-:W-:Y:S05]  /*6090*/  @!P0 BRA `(.L_x_14017) ;  /* 0x0000000000048947 */ /* 0x000fea0003800000 */
[----:B------:R-:W-:Y:S01]  /*60a0*/  BPT.TRAP 0x1 ;  /* 0x000000040000795c */ /* 0x000fe20000300000 */
.L_x_14017:
[----:B-1----:R-:W-:Y:S05]  /*60b0*/  @P2 BRA `(.L_x_14015) ;  /* 0x0000000000082947 */ /* 0x002fea0003800000 */
[----:B------:R-:W1:Y:S02]  /*60c0*/  SYNCS.PHASECHK.TRANS64.TRYWAIT P2, [UR10+0x16850], R3 ;  /* 0x01685003ff0075a7 */ /* 0x000e64000804014a */
[----:B-1----:R-:W-:Y:S05]  /*60d0*/  @!P2 BRA `(.L_x_14018) ;  /* 0x0000006800d0a947 */ /* 0x002fea0003800000 */
.L_x_14015:
[----:B------:R-:W-:Y:S01]  /*60e0*/  UIADD3 UR7, UR39, 0x400, URZ ;  /* 0x0000040027077890 */ /* 0x000fe2000fffe03f */
[----:B------:R-:W-:Y:S01]  /*60f0*/  WARPGROUP.ARRIVE ;  /* 0x00000000000079c5 */ /* 0x000fe20000000000 */
[----:B------:R-:W-:Y:S01]  /*6100*/  UMOV UR11, 0x40000040 ;  /* 0x40000040000b7882 */ /* 0x000fe20000000000 */
[----:B------:R-:W-:Y:S01]  /*6110*/  UMOV UR15, 0x40000040 ;  /* 0x40000040000f7882 */ /* 0x000fe20000000000 */
[----:B------:R-:W-:Y:S01]  /*6120*/  USHF.R.U32.HI UR7, URZ, 0x4, UR7 ;  /* 0x000000043f077899 */ /* 0x000fe20008011607 */
[----:B-1----:R-:W-:Y:S01]  /*6130*/  FMNMX.FTZ R6, R24, R9, !PT ;  /* 0x0000000918067209 */ /* 0x002fe20007810000 */
[----:B------:R-:W-:Y:S02]  /*6140*/  UISETP.GT.AND UP0, UPT, UR26, UR38, UPT ;  /* 0x000000261a00728c */ /* 0x000fe4000bf04270 */
[----:B------:R-:W-:Y:S01]  /*6150*/  ULOP3.LUT UR7, UR7, 0x3fff, URZ, 0xc0, !UPT ;  /* 0x00003fff07077892 */ /* 0x000fe2000f8ec03f */
[----:B0-----:R-:W-:Y:S01]  /*6160*/  FMNMX.FTZ R3, R25, R6, !PT ;  /* 0x0000000619037209 */ /* 0x001fe20007810000 */
[----:B------:R-:W-:-:S02]  /*6170*/  UIADD3 UR26, UR26, -0x1, URZ ;  /* 0xffffffff1a1a7890 */ /* 0x000fc4000fffe03f */
[----:B------:R-:W-:Y:S01]  /*6180*/  ULEA UR10, UR6, UR7, 0xa ;  /* 0x00000007060a7291 */ /* 0x000fe2000f8e503f */
[----:B------:R-:W-:Y:S02]  /*6190*/  FMNMX.FTZ R6, R28, R3, !PT ;  /* 0x000000031c067209 */ /* 0x000fe40007810000 */
[----:B------:R-:W-:Y:S01]  /*61a0*/  PLOP3.LUT P2, PT, PT, PT, UP0, 0x80, 0x0 ;  /* 0x000000000000781c */ /* 0x000fe20003f4f008 */
[----:B------:R-:W-:Y:S01]  /*61b0*/  UIADD3 UR14, UR10, 0x80, URZ ;  /* 0x000000800a0e7890 */ /* 0x000fe2000fffe03f */
[----:B------:R-:W-:Y:S01]  /*61c0*/  FMNMX.FTZ R3, R29, R6, !PT ;  /* 0x000000061d037209 */ /* 0x000fe20007810000 */
[----:B------:R-:W-:-:S03]  /*61d0*/  UMOV UR7, UR5 ;  /* 0x0000000500077c82 */ /* 0x000fc60008000000 */
        /* <DEDUP_REMOVED lines=45> */
[----:B------:R-:W-:Y:S01]  /*64b0*/  FADD.FTZ R14, -R8, R9 ;  /* 0x00000009080e7221 */ /* 0x000fe20000010100 */
[----:B------:R-:W-:-:S03]  /*64c0*/  UMOV UR15, 0x40000040 ;  /* 0x40000040000f7882 */ /* 0x000fc60000000000 */
[-C--:B0-----:R-:W-:Y:S01]  /*64d0*/  FMUL.FTZ R15, R14, R3.reuse ;  /* 0x000000030e0f7220 */ /* 0x081fe20000410000 */
[----:B------:R-:W-:-:S03]  /*64e0*/  FMUL.FTZ R14, R8, R3 ;  /* 0x00000003080e7220 */ /* 0x000fc60000410000 */
        /* <DEDUP_REMOVED lines=9> */
[----:B0-----:R-:W-:Y:S01]  /*6580*/  FMNMX.FTZ R15, R27, R12, !PT ;  /* 0x0000000c1b0f7209 */ /* 0x001fe20007810000 */
[-CC-:B------:R-:W-:Y:S01]  /*6590*/  FFMA.FTZ R9, R24, R3.reuse, -R14.reuse ;  /* 0x0000000318097223 */ /* 0x180fe2000001080e */
[-CC-:B------:R-:W-:Y:S01]  /*65a0*/  FFMA.FTZ R150, R28, R3.reuse, -R14.reuse ;  /* 0x000000031c967223 */ /* 0x180fe2000001080e */
[--C-:B------:R-:W-:Y:S01]  /*65b0*/  FFMA.FTZ R19, R37, R3, -R14.reuse ;  /* 0x0000000325137223 */ /* 0x100fe2000001080e */
[----:B------:R-:W-:Y:S01]  /*65c0*/  FMNMX.FTZ R12, R30, R15, !PT ;  /* 0x0000000f1e0c7209 */ /* 0x000fe20007810000 */
[-CC-:B------:R-:W-:Y:S01]  /*65d0*/  FFMA.FTZ R21, R41, R3.reuse, -R14.reuse ;  /* 0x0000000329157223 */ /* 0x180fe2000001080e */
[----:B------:R-:W-:Y:S01]  /*65e0*/  MUFU.EX2 R15, R33 ;  /* 0x00000021000f7308 */ /* 0x000fe20000000800 */
        /* <DEDUP_REMOVED lines=19> */
[----:B------:R-:W1:Y:S01]  /*6720*/  MUFU.EX2 R148, R148 ;  /* 0x0000009400947308 */ /* 0x000e620000000800 */
[----:B------:R-:W-:-:S04]  /*6730*/  FMNMX.FTZ R17, R43, R12, !PT ;  /* 0x0000000c2b117209 */ /* 0x000fc80007810000 */
[----:B------:R-:W-:-:S03]  /*6740*/  FMNMX.FTZ R12, R46, R17, !PT ;  /* 0x000000112e0c7209 */ /* 0x000fc60007810000 */
[----:B------:R-:W2:Y:S01]  /*6750*/  MUFU.EX2 R150, R150 ;  /* 0x0000009600967308 */ /* 0x000ea20000000800 */
[----:B------:R-:W-:Y:S01]  /*6760*/  FMNMX.FTZ R17, R47, R12, !PT ;  /* 0x0000000c2f117209 */ /* 0x000fe20007810000 */
[----:B0-----:R-:W-:-:S03]  /*6770*/  FFMA.FTZ R5, R6, R5, R9 ;  /* 0x0000000506057223 */ /* 0x001fc60000010009 */
[----:B------:R-:W-:-:S03]  /*6780*/  FMNMX.FTZ R12, R50, R17, !PT ;  /* 0x00000011320c7209 */ /* 0x000fc60007810000 */
[----:B------:R-:W0:Y:S01]  /*6790*/  MUFU.EX2 R13, R13 ;  /* 0x0000000d000d7308 */ /* 0x000e220000000800 */
[----:B------:R-:W-:Y:S01]  /*67a0*/  FMNMX.FTZ R17, R51, R12, !PT ;  /* 0x0000000c33117209 */ /* 0x000fe20007810000 */
[C---:B-1----:R-:W-:Y:S01]  /*67b0*/  FADD.FTZ R5, R148.reuse, R5 ;  /* 0x0000000594057221 */ /* 0x042fe20000010000 */
[----:B------:R-:W-:Y:S02]  /*67c0*/  F2FP.BF16.F32.PACK_AB R148, R148, R9 ;  /* 0x000000099494723e */ /* 0x000fe400000010ff */
        /* <DEDUP_REMOVED lines=10> */
[----:B------:R-:W-:Y:S01]  /*6870*/  HGMMA.64x64x16.F32.BF16 R88, R136, gdesc[UR12].tnspB, R88, gsb0 ;  /* 0x40e0000c88587df0 */ /* 0x000fe20008001858 */
[----:B------:R-:W-:Y:S01]  /*6880*/  UIADD3 UR14, UR10, 0x200, URZ ;  /* 0x000002000a0e7890 */ /* 0x000fe2000fffe03f */
[----:B------:R-:W-:Y:S01]  /*6890*/  UMOV UR15, 0x40000040 ;  /* 0x40000040000f7882 */ /* 0x000fe20000000000 */
[----:B------:R-:W-:-:S03]  /*68a0*/  FMNMX.FTZ R12, R62, R23, !PT ;  /* 0x000000173e0c7209 */ /* 0x000fc60007810000 */
[----:B------:R1:W-:Y:S01]  /*68b0*/  MUFU.EX2 R23, R49 ;  /* 0x0000003100177308 */ /* 0x0003e20000000800 */
[----:B------:R-:W-:-:S04]  /*68c0*/  FMNMX.FTZ R25, R63, R12, !PT ;  /* 0x0000000c3f197209 */ /* 0x000fc80007810000 */
[----:B------:R-:W-:-:S03]  /*68d0*/  FMNMX.FTZ R12, R66, R25, !PT ;  /* 0x00000019420c7209 */ /* 0x000fc60007810000 */
[----:B------:R-:W-:Y:S01]  /*68e0*/  MUFU.EX2 R146, R146 ;  /* 0x0000009200927308 */ /* 0x000fe20000000800 */
[----:B-1----:R-:W-:Y:S01]  /*68f0*/  FFMA.FTZ R49, R77, R3, -R14 ;  /* 0x000000034d317223 */ /* 0x002fe2000001080e */
        /* <DEDUP_REMOVED lines=15> */
[----:B------:R-:W-:-:S05]  /*69f0*/  FMNMX.FTZ R12, R87, R12, !PT ;  /* 0x0000000c570c7209 */ /* 0x000fca0007810000 */
[----:B------:R-:W3:Y:S01]  /*6a00*/  SHFL.BFLY PT, R45, R12, 0x2, 0x1f ;  /* 0x0c401f000c2d7f89 */ /* 0x000ee200000e0000 */
[----:B------:R-:W-:Y:S08]  /*6a10*/  MUFU.EX2 R29, R29 ;  /* 0x0000001d001d7308 */ /* 0x000ff00000000800 */
[----:B------:R-:W-:Y:S01]  /*6a20*/  MUFU.EX2 R33, R61 ;  /* 0x0000003d00217308 */ /* 0x000fe20000000800 */
[----:B------:R-:W-:-:S02]  /*6a30*/  WARPGROUP.DEPBAR.LE gsb0, 0x0 ;  /* 0x00008000000079c5 */ /* 0x000fc40000010000 */
[----:B------:R-:W-:Y:S01]  /*6a40*/  WARPGROUP.ARRIVE ;  /* 0x00000000000079c5 */ /* 0x000fe20000000000 */
[-CC-:B------:R-:W-:Y:S01]  /*6a50*/  FFMA.FTZ R136, R48, R3.reuse, -R14.reuse ;  /* 0x0000000330887223 */ /* 0x180fe2000001080e */
[----:B------:R-:W-:-:S03]  /*6a60*/  FFMA.FTZ R138, R52, R3, -R14 ;  /* 0x00000003348a7223 */ /* 0x000fc6000001080e */
[----:B------:R-:W-:Y:S01]  /*6a70*/  MUFU.EX2 R18, R18 ;  /* 0x0000001200127308 */ /* 0x000fe20000000800 */
[----:B---3--:R-:W-:Y:S01]  /*6a80*/  FMNMX.FTZ R32, R12, R45, !PT ;  /* 0x0000002d0c207209 */ /* 0x008fe20007810000 */
[----:B------:R-:W-:Y:S01]  /*6a90*/  HGMMA.64x64x16.F32.BF16 R88, R132, gdesc[UR12].tnspB, R88, gsb0 ;  /* 0x40e0000c84587df0 */ /* 0x000fe20008001858 */
[----:B------:R-:W-:Y:S01]  /*6aa0*/  UIADD3 UR14, UR10, 0x280, URZ ;  /* 0x000002800a0e7890 */ /* 0x000fe2000fffe03f */
[----:B------:R-:W-:Y:S01]  /*6ab0*/  FFMA.FTZ R45, R73, R3, -R14 ;  /* 0x00000003492d7223 */ /* 0x000fe2000001080e */
[----:B------:R-:W-:Y:S01]  /*6ac0*/  UMOV UR15, 0x40000040 ;  /* 0x40000040000f7882 */ /* 0x000fe20000000000 */
[----:B-1----:R-:W1:Y:S02]  /*6ad0*/  SHFL.BFLY PT, R57, R32, 0x1, 0x1f ;  /* 0x0c201f0020397f89 */ /* 0x002e6400000e0000 */
[----:B------:R-:W-:Y:S08]  /*6ae0*/  MUFU.EX2 R136, R136 ;  /* 0x0000008800887308 */ /* 0x000ff00000000800 */
[----:B------:R-:W-:Y:S08]  /*6af0*/  MUFU.EX2 R138, R138 ;  /* 0x0000008a008a7308 */ /* 0x000ff00000000800 */
[----:B------:R-:W-:Y:S01]  /*6b00*/  MUFU.EX2 R37, R37 ;  /* 0x0000002500257308 */ /* 0x000fe20000000800 */
[----:B-1----:R-:W-:-:S07]  /*6b10*/  FMNMX.FTZ R12, R32, R57, !PT ;  /* 0x00000039200c7209 */ /* 0x002fce0007810000 */
[----:B------:R-:W-:Y:S01]  /*6b20*/  MUFU.EX2 R20, R20 ;  /* 0x0000001400147308 */ /* 0x000fe20000000800 */
[----:B------:R-:W-:-:S04]  /*6b30*/  FMUL.FTZ R36, R12, R3 ;  /* 0x000000030c247220 */ /* 0x000fc80000410000 */
[-CC-:B------:R-:W-:Y:S01]  /*6b40*/  FFMA.FTZ R149, R27, R3.reuse, -R36.reuse ;  /* 0x000000031b957223 */ /* 0x180fe20000010824 */
[----:B------:R-:W-:Y:S02]  /*6b50*/  IMAD.U32 R27, RZ, RZ, UR4 ;  /* 0x00000004ff1b7e24 */ /* 0x000fe4000f8e00ff */
[-CC-:B------:R-:W-:Y:S01]  /*6b60*/  FFMA.FTZ R151, R30, R3.reuse, -R36.reuse ;  /* 0x000000031e977223 */ /* 0x180fe20000010824 */
[-CC-:B------:R-:W-:Y:S01]  /*6b70*/  FFMA.FTZ R145, R34, R3.reuse, -R36.reuse ;  /* 0x0000000322917223 */ /* 0x180fe20000010824 */
[-CC-:B------:R-:W-:Y:S01]  /*6b80*/  FFMA.FTZ R30, R35, R3.reuse, -R36.reuse ;  /* 0x00000003231e7223 */ /* 0x180fe20000010824 */
[-CC-:B------:R-:W-:Y:S01]  /*6b90*/  FFMA.FTZ R147, R38, R3.reuse, -R36.reuse ;  /* 0x0000000326937223 */ /* 0x180fe20000010824 */
[----:B------:R-:W-:Y:S01]  /*6ba0*/  @!P1 LEA R27, R27, UR39, 0x3 ;  /* 0x000000271b1b9c11 */ /* 0x000fe2000f8e18ff */
[----:B------:R-:W-:Y:S01]  /*6bb0*/  MUFU.EX2 R149, R149 ;  /* 0x0000009500957308 */ /* 0x000fe20000000800 */
[-CC-:B------:R-:W-:Y:S01]  /*6bc0*/  FFMA.FTZ R34, R39, R3.reuse, -R36.reuse ;  /* 0x0000000327227223 */ /* 0x180fe20000010824 */
[----:B------:R-:W-:Y:S01]  /*6bd0*/  FFMA.FTZ R137, R50, R3, -R36 ;  /* 0x0000000332897223 */ /* 0x000fe20000010824 */
[----:B--2---:R-:W-:Y:S01]  /*6be0*/  FADD.FTZ R50, R150, R5 ;  /* 0x0000000596327221 */ /* 0x004fe20000010000 */
[----:B------:R-:W-:-:S02]  /*6bf0*/  @!P1 VIADD R27, R27, 0x16840 ;  /* 0x000168401b1b9836 */ /* 0x000fc40000000000 */
[-CC-:B------:R-:W-:Y:S01]  /*6c00*/  FFMA.FTZ R141, R42, R3.reuse, -R36.reuse ;  /* 0x000000032a8d7223 */ /* 0x180fe20000010824 */
[-CC-:B------:R-:W-:Y:S01]  /*6c10*/  FFMA.FTZ R38, R43, R3.reuse, -R36.reuse ;  /* 0x000000032b267223 */ /* 0x180fe20000010824 */
[-CC-:B------:R-:W-:Y:S01]  /*6c20*/  FFMA.FTZ R143, R46, R3.reuse, -R36.reuse ;  /* 0x000000032e8f7223 */ /* 0x180fe20000010824 */
[----:B------:R-:W-:Y:S01]  /*6c30*/  MUFU.EX2 R151, R151 ;  /* 0x0000009700977308 */ /* 0x000fe20000000800 */
[----:B------:R-:W-:Y:S01]  /*6c40*/  @!P1 PRMT R27, RZ, 0x654, R27 ;  /* 0x00000654ff1b9816 */ /* 0x000fe2000000001b */
        /* <DEDUP_REMOVED lines=11> */
[----:B------:R-:W-:Y:S01]  /*6d00*/  FFMA.FTZ R86, R86, R3, -R36 ;  /* 0x0000000356567223 */ /* 0x000fe20000010824 */
[----:B0-----:R-:W-:-:S02]  /*6d10*/  F2FP.BF16.F32.PACK_AB R150, R13, R150 ;  /* 0x000000960d96723e */ /* 0x001fc400000010ff */
[----:B------:R-:W-:Y:S08]  /*6d20*/  MUFU.EX2 R30, R30 ;  /* 0x0000001e001e7308 */ /* 0x000ff00000000800 */
[----:B------:R-:W-:Y:S01]  /*6d30*/  MUFU.EX2 R147, R147 ;  /* 0x0000009300937308 */ /* 0x000fe20000000800 */
[----:B------:R-:W-:Y:S02]  /*6d40*/  WARPGROUP.DEPBAR.LE gsb0, 0x0 ;  /* 0x00008000000079c5 */ /* 0x000fe40000010000 */
[----:B------:R-:W-:Y:S01]  /*6d50*/  WARPGROUP.ARRIVE ;  /* 0x00000000000079c5 */ /* 0x000fe20000000000 */
[-CC-:B------:R-:W-:Y:S01]  /*6d60*/  FFMA.FTZ R132, R56, R3.reuse, -R14.reuse ;  /* 0x0000000338847223 */ /* 0x180fe2000001080e */
[----:B------:R-:W-:Y:S01]  /*6d70*/  FFMA.FTZ R134, R60, R3, -R14 ;  /* 0x000000033c867223 */ /* 0x000fe2000001080e */
[----:B------:R-:W-:-:S02]  /*6d80*/  FADD.FTZ R14, -R12, R7 ;  /* 0x000000070c0e7221 */ /* 0x000fc40000010100 */
        /* <DEDUP_REMOVED lines=9> */
[----:B------:R-:W-:Y:S01]  /*6e20*/  MUFU.EX2 R141, R141 ;  /* 0x0000008d008d7308 */ /* 0x000fe20000000800 */
[----:B------:R-:W-:-:S07]  /*6e30*/  FFMA.FTZ R135, R62, R3, -R36 ;  /* 0x000000033e877223 */ /* 0x000fce0000010824 */
[----:B------:R-:W-:Y:S08]  /*6e40*/  MUFU.EX2 R57, R57 ;  /* 0x0000003900397308 */ /* 0x000ff00000000800 */
[----:B------:R-:W0:Y:S08]  /*6e50*/  MUFU.EX2 R14, R14 ;  /* 0x0000000e000e7308 */ /* 0x000e300000000800 */
        /* <DEDUP_REMOVED lines=21> */
[----:B--2---:R-:W-:-:S03]  /*6fb0*/  F2FP.BF16.F32.PACK_AB R141, R38, R141 ;  /* 0x0000008d268d723e */ /* 0x004fc600000010ff */
[----:B------:R-:W-:Y:S01]  /*6fc0*/  FADD.FTZ R52, R38, R5 ;  /* 0x0000000526347221 */ /* 0x000fe20000010000 */
[----:B------:R-:W-:Y:S02]  /*6fd0*/  WARPGROUP.DEPBAR.LE gsb0, 0x0 ;  /* 0x00008000000079c5 */ /* 0x000fe40000010000 */
[----:B------:R-:W-:Y:S01]  /*6fe0*/  WARPGROUP.ARRIVE ;  /* 0x00000000000079c5 */ /* 0x000fe20000000000 */
[----:B------:R-:W2:Y:S01]  /*6ff0*/  MUFU.EX2 R139, R139 ;  /* 0x0000008b008b7308 */ /* 0x000ea20000000800 */
[----:B0-----:R-:W-:Y:S01]  /*7000*/  FADD.FTZ R5, R143, R52 ;  /* 0x000000348f057221 */ /* 0x001fe20000010000 */
[-CC-:B------:R-:W-:Y:S01]  /*7010*/  FFMA.FTZ R129, R66, R3.reuse, -R36.reuse ;  /* 0x0000000342817223 */ /* 0x180fe20000010824 */
[----:B------:R-:W-:Y:S01]  /*7020*/  FFMA.FTZ R131, R70, R3, -R36 ;  /* 0x0000000346837223 */ /* 0x000fe20000010824 */
[C---:B-1----:R-:W-:Y:S01]  /*7030*/  F2FP.BF16.F32.PACK_AB R143, R40.reuse, R143 ;  /* 0x0000008f288f723e */ /* 0x042fe200000010ff */
[----:B------:R-:W-:Y:S01]  /*7040*/  HGMMA.64x64x16.F32.BF16 R88, R124, gdesc[UR12].tnspB, R88, gsb0 ;  /* 0x40e0000c7c587df0 */ /* 0x000fe20008001858 */
[----:B------:R-:W-:Y:S01]  /*7050*/  FADD.FTZ R52, R40, R5 ;  /* 0x0000000528347221 */ /* 0x000fe20000010000 */
[----:B------:R-:W-:Y:S01]  /*7060*/  F2FP.BF16.F32.PACK_AB R128, R37, R18 ;  /* 0x000000122580723e */ /* 0x000fe200000010ff */
[----:B------:R-:W0:Y:S02]  /*7070*/  MUFU.EX2 R44, R44 ;  /* 0x0000002c002c7308 */ /* 0x000e240000000800 */
[----:B---3--:R-:W-:Y:S01]  /*7080*/  FADD.FTZ R5, R137, R52 ;  /* 0x0000003489057221 */ /* 0x008fe20000010000 */
[----:B----4-:R-:W-:-:S03]  /*7090*/  F2FP.BF16.F32.PACK_AB R137, R42, R137 ;  /* 0x000000892a89723e */ /* 0x010fc600000010ff */
[----:B------:R-:W-:Y:S02]  /*70a0*/  FADD.FTZ R52, R42, R5 ;  /* 0x000000052a347221 */ /* 0x000fe40000010000 */
[----:B------:R-:W-:Y:S02]  /*70b0*/  MUFU.EX2 R132, R132 ;  /* 0x0000008400847308 */ /* 0x000fe40000000800 */
[----:B--2---:R-:W-:-:S06]  /*70c0*/  FADD.FTZ R5, R139, R52 ;  /* 0x000000348b057221 */ /* 0x004fcc0000010000 */
[----:B------:R-:W1:Y:S01]  /*70d0*/  MUFU.EX2 R133, R133 ;  /* 0x0000008500857308 */ /* 0x000e620000000800 */
[C---:B0-----:R-:W-:Y:S01]  /*70e0*/  FADD.FTZ R14, R44.reuse, R5 ;  /* 0x000000052c0e7221 */ /* 0x041fe20000010000 */
[----:B------:R-:W-:-:S06]  /*70f0*/  F2FP.BF16.F32.PACK_AB R139, R44, R139 ;  /* 0x0000008b2c8b723e */ /* 0x000fcc00000010ff */
[----:B------:R-:W0:Y:S08]  /*7100*/  MUFU.EX2 R46, R46 ;  /* 0x0000002e002e7308 */ /* 0x000e300000000800 */
[----:B------:R-:W-:Y:S01]  /*7110*/  MUFU.EX2 R134, R134 ;  /* 0x0000008600867308 */ /* 0x000fe20000000800 */
[----:B-1----:R-:W-:-:S07]  /*7120*/  FADD.FTZ R5, R133, R14 ;  /* 0x0000000e85057221 */ /* 0x002fce0000010000 */
[----:B------:R-:W1:Y:S01]  /*7130*/  MUFU.EX2 R135, R135 ;  /* 0x0000008700877308 */ /* 0x000e620000000800 */
[C---:B0-----:R-:W-:Y:S01]  /*7140*/  FADD.FTZ R14, R46.reuse, R5 ;  /* 0x000000052e0e7221 */ /* 0x041fe20000010000 */
[----:B------:R-:W-:-:S06]  /*7150*/  F2FP.BF16.F32.PACK_AB R133, R46, R133 ;  /* 0x000000852e85723e */ /* 0x000fcc00000010ff */
[----:B------:R-:W0:Y:S08]  /*7160*/  MUFU.EX2 R4, R4 ;  /* 0x0000000400047308 */ /* 0x000e300000000800 */
[----:B------:R-:W2:Y:S01]  /*7170*/  MUFU.EX2 R129, R129 ;  /* 0x0000008100817308 */ /* 0x000ea20000000800 */
[----:B-1----:R-:W-:-:S07]  /*7180*/  FADD.FTZ R5, R135, R14 ;  /* 0x0000000e87057221 */ /* 0x002fce0000010000 */
[----:B------:R-:W1:Y:S01]  /*7190*/  MUFU.EX2 R48, R48 ;  /* 0x0000003000307308 */ /* 0x000e620000000800 */
[C---:B0-----:R-:W-:Y:S01]  /*71a0*/  FADD.FTZ R14, R4.reuse, R5 ;  /* 0x00000005040e7221 */ /* 0x041fe20000010000 */
[----:B------:R-:W-:-:S06]  /*71b0*/  F2FP.BF16.F32.PACK_AB R135, R4, R135 ;  /* 0x000000870487723e */ /* 0x000fcc00000010ff */
[----:B------:R-:W0:Y:S01]  /*71c0*/  MUFU.EX2 R131, R131 ;  /* 0x0000008300837308 */ /* 0x000e220000000800 */
[----:B--2---:R-:W-:Y:S01]  /*71d0*/  FADD.FTZ R5, R129, R14 ;  /* 0x0000000e81057221 */ /* 0x004fe20000010000 */
[----:B------:R-:W-:Y:S02]  /*71e0*/  WARPGROUP.DEPBAR.LE gsb0, 0x0 ;  /* 0x00008000000079c5 */ /* 0x000fe40000010000 */
[----:B------:R-:W-:Y:S01]  /*71f0*/  WARPGROUP.ARRIVE ;  /* 0x00000000000079c5 */ /* 0x000fe20000000000 */
[----:B------:R-:W-:-:S03]  /*7200*/  FFMA.FTZ R125, R74, R3, -R36 ;  /* 0x000000034a7d7223 */ /* 0x000fc60000010824 */
[----:B------:R-:W2:Y:S01]  /*7210*/  MUFU.EX2 R41, R41 ;  /* 0x0000002900297308 */ /* 0x000ea20000000800 */
[C---:B-1----:R-:W-:Y:S01]  /*7220*/  FADD.FTZ R14, R48.reuse, R5 ;  /* 0x00000005300e7221 */ /* 0x042fe20000010000 */
[----:B------:R-:W-:Y:S01]  /*7230*/  F2FP.BF16.F32.PACK_AB R129, R48, R129 ;  /* 0x000000813081723e */ /* 0x000fe200000010ff */
[----:B------:R-:W-:Y:S05]  /*7240*/  HGMMA.64x64x16.F32.BF16 R88, R120, gdesc[UR8].tnspB, R88, gsb0 ;  /* 0x40e0000878587df0 */ /* 0x000fea0008001858 */
[----:B------:R-:W-:Y:S01]  /*7250*/  MUFU.EX2 R22, R22 ;  /* 0x0000001600167308 */ /* 0x000fe20000000800 */
[----:B0-----:R-:W-:-:S07]  /*7260*/  FADD.FTZ R5, R131, R14 ;  /* 0x0000000e83057221 */ /* 0x001fce0000010000 */
[----:B------:R-:W-:Y:S01]  /*7270*/  MUFU.EX2 R125, R125 ;  /* 0x0000007d007d7308 */ /* 0x000fe20000000800 */
[----:B--2---:R-:W-:-:S07]  /*7280*/  F2FP.BF16.F32.PACK_AB R130, R41, R20 ;  /* 0x000000142982723e */ /* 0x004fce00000010ff */
        /* <DEDUP_REMOVED lines=9> */
[----:B------:R-:W0:Y:S01]  /*7320*/  MUFU.EX2 R53, R53 ;  /* 0x0000003500357308 */ /* 0x000e220000000800 */
        /* <DEDUP_REMOVED lines=10> */
[----:B--2---:R-:W-:Y:S01]  /*73d0*/  IMAD.U32 R27, RZ, RZ, UR6 ;  /* 0x00000006ff1b7e24 */ /* 0x004fe2000f8e00ff */
[----:B------:R-:W-:Y:S01]  /*73e0*/  MUFU.EX2 R83, R83 ;  /* 0x0000005300537308 */ /* 0x000fe20000000800 */
[----:B------:R-:W-:Y:S01]  /*73f0*/  UMOV UR6, UR4 ;  /* 0x0000000400067c82 */ /* 0x000fe20008000000 */
[----:B0-----:R-:W-:Y:S01]  /*7400*/  F2FP.BF16.F32.PACK_AB R120, R53, R28 ;  /* 0x0000001c3578723e */ /* 0x001fe200000010ff */
[-C--:B------:R-:W-:Y:S01]  /*7410*/  FMUL.FTZ R100, R100, R6.reuse ;  /* 0x0000000664647220 */ /* 0x080fe20000410000 */
[----:B------:R-:W-:Y:S01]  /*7420*/  @!P1 LEA R27, R27, UR39, 0x3 ;  /* 0x000000271b1b9c11 */ /* 0x000fe2000f8e18ff */
[-C--:B------:R-:W-:Y:S01]  /*7430*/  FMUL.FTZ R101, R101, R6.reuse ;  /* 0x0000000665657220 */ /* 0x080fe20000410000 */
[-C--:B------:R-:W-:Y:S01]  /*7440*/  FMUL.FTZ R104, R104, R6.reuse ;  /* 0x0000000668687220 */ /* 0x080fe20000410000 */
[----:B------:R-:W-:Y:S01]  /*7450*/  FMUL.FTZ R105, R105, R6 ;  /* 0x0000000669697220 */ /* 0x000fe20000410000 */
[----:B------:R-:W-:Y:S01]  /*7460*/  MUFU.EX2 R32, R84 ;  /* 0x0000005400207308 */ /* 0x000fe20000000800 */
[----:B------:R-:W-:-:S02]  /*7470*/  @!P1 VIADD R27, R27, 0x16860 ;  /* 0x000168601b1b9836 */ /* 0x000fc40000000000 */
[-C--:B------:R-:W-:Y:S01]  /*7480*/  FMUL.FTZ R108, R108, R6.reuse ;  /* 0x000000066c6c7220 */ /* 0x080fe20000410000 */
[-C--:B------:R-:W-:Y:S01]  /*7490*/  FMUL.FTZ R109, R109, R6.reuse ;  /* 0x000000066d6d7220 */ /* 0x080fe20000410000 */
[-C--:B------:R-:W-:Y:S01]  /*74a0*/  FMUL.FTZ R112, R112, R6.reuse ;  /* 0x0000000670707220 */ /* 0x080fe20000410000 */
[-C--:B------:R-:W-:Y:S01]  /*74b0*/  FMUL.FTZ R113, R113, R6.reuse ;  /* 0x0000000671717220 */ /* 0x080fe20000410000 */
[----:B------:R-:W-:Y:S01]  /*74c0*/  @!P1 PRMT R31, RZ, 0x654, R27 ;  /* 0x00000654ff1f9816 */ /* 0x000fe2000000001b */
[----:B------:R-:W-:Y:S01]  /*74d0*/  FADD.FTZ R27, R13, R50 ;  /* 0x000000320d1b7221 */ /* 0x000fe20000010000 */
[----:B------:R-:W-:Y:S01]  /*74e0*/  MUFU.EX2 R123, R86 ;  /* 0x00000056007b7308 */ /* 0x000fe20000000800 */
[----:B------:R-:W-:Y:S01]  /*74f0*/  FMUL.FTZ R116, R116, R6 ;  /* 0x0000000674747220 */ /* 0x000fe20000410000 */
[----:B------:R1:W-:Y:S01]  /*7500*/  @!P1 SYNCS.ARRIVE.TRANS64.RED.A1T0 RZ, [R31+URZ], RZ ;  /* 0x000000ff1fff99a7 */ /* 0x0003e2000810043f */
[----:B------:R-:W-:Y:S01]  /*7510*/  FADD.FTZ R50, R144, R27 ;  /* 0x0000001b90327221 */ /* 0x000fe20000010000 */
[----:B------:R-:W-:Y:S01]  /*7520*/  F2FP.BF16.F32.PACK_AB R144, R15, R144 ;  /* 0x000000900f90723e */ /* 0x000fe200000010ff */
[----:B------:R-:W-:Y:S01]  /*7530*/  FMUL.FTZ R117, R117, R6 ;  /* 0x0000000675757220 */ /* 0x000fe20000410000 */
[----:B------:R-:W-:Y:S01]  /*7540*/  FMUL.FTZ R90, R90, R57 ;  /* 0x000000395a5a7220 */ /* 0x000fe20000410000 */
[----:B------:R-:W-:Y:S01]  /*7550*/  FADD.FTZ R27, R15, R50 ;  /* 0x000000320f1b7221 */ /* 0x000fe20000010000 */
[-CC-:B------:R-:W-:Y:S01]  /*7560*/  FFMA.FTZ R50, R71, R3.reuse, -R36.reuse ;  /* 0x0000000347327223 */ /* 0x180fe20000010824 */
[----:B------:R-:W-:Y:S01]  /*7570*/  FFMA.FTZ R36, R87, R3, -R36 ;  /* 0x0000000357247223 */ /* 0x000fe20000010824 */
[----:B------:R-:W0:Y:S01]  /*7580*/  MUFU.EX2 R7, R85 ;  /* 0x0000005500077308 */ /* 0x000e220000000800 */
[----:B------:R-:W-:Y:S01]  /*7590*/  FADD.FTZ R54, R146, R27 ;  /* 0x0000001b92367221 */ /* 0x000fe20000010000 */
[----:B------:R-:W-:Y:S01]  /*75a0*/  F2FP.BF16.F32.PACK_AB R146, R19, R146 ;  /* 0x000000921392723e */ /* 0x000fe200000010ff */
[-C--:B------:R-:W-:Y:S01]  /*75b0*/  FMUL.FTZ R91, R91, R57.reuse ;  /* 0x000000395b5b7220 */ /* 0x080fe20000410000 */
        /* <DEDUP_REMOVED lines=14> */
[----:B0-----:R-:W-:Y:S01]  /*76a0*/  F2FP.BF16.F32.PACK_AB R122, R7, R32 ;  /* 0x00000020077a723e */ /* 0x001fe200000010ff */
[-C--:B------:R-:W-:Y:S01]  /*76b0*/  FMUL.FTZ R107, R107, R57.reuse ;  /* 0x000000396b6b7220 */ /* 0x080fe20000410000 */
[C---:B------:R-:W-:Y:S01]  /*76c0*/  F2FP.BF16.F32.PACK_AB R142, R17.reuse, R142 ;  /* 0x0000008e118e723e */ /* 0x040fe200000010ff */
[----:B------:R-:W-:Y:S01]  /*76d0*/  FADD.FTZ R27, R17, R54 ;  /* 0x00000036111b7221 */ /* 0x000fe20000010000 */
[-C--:B------:R-:W-:Y:S01]  /*76e0*/  FMUL.FTZ R110, R110, R57.reuse ;  /* 0x000000396e6e7220 */ /* 0x080fe20000410000 */
[-C--:B------:R-:W-:Y:S01]  /*76f0*/  FMUL.FTZ R111, R111, R57.reuse ;  /* 0x000000396f6f7220 */ /* 0x080fe20000410000 */
[-C--:B------:R-:W-:Y:S01]  /*7700*/  FMUL.FTZ R114, R114, R57.reuse ;  /* 0x0000003972727220 */ /* 0x080fe20000410000 */
[----:B------:R-:W-:Y:S01]  /*7710*/  FADD.FTZ R54, R136, R27 ;  /* 0x0000001b88367221 */ /* 0x000fe20000010000 */
[C---:B--2---:R-:W-:Y:S01]  /*7720*/  FADD.FTZ R14, R50.reuse, R5 ;  /* 0x00000005320e7221 */ /* 0x044fe20000010000 */
        /* <DEDUP_REMOVED lines=26> */
[----:B---3--:R-:W-:-:S03]  /*78d0*/  F2FP.BF16.F32.PACK_AB R123, R36, R123 ;  /* 0x0000007b247b723e */ /* 0x008fc600000010ff */
[----:B------:R-:W-:-:S04]  /*78e0*/  FADD.FTZ R9, R37, R26 ;  /* 0x0000001a25097221 */ /* 0x000fc80000010000 */
[----:B------:R-:W-:-:S04]  /*78f0*/  FADD.FTZ R26, R20, R9 ;  /* 0x00000009141a7221 */ /* 0x000fc80000010000 */
[----:B------:R-:W-:-:S04]  /*7900*/  FADD.FTZ R9, R41, R26 ;  /* 0x0000001a29097221 */ /* 0x000fc80000010000 */
[----:B------:R-:W-:Y:S01]  /*7910*/  FADD.FTZ R26, R22, R9 ;  /* 0x00000009161a7221 */ /* 0x000fe20000010000 */
[----:B------:R-:W-:-:S03]  /*7920*/  IMAD.MOV.U32 R9, RZ, RZ, R8 ;  /* 0x000000ffff097224 */ /* 0x000fc600078e0008 */
[----:B------:R-:W-:-:S04]  /*7930*/  FADD.FTZ R5, R45, R26 ;  /* 0x0000001a2d057221 */ /* 0x000fc80000010000 */
[----:B------:R-:W-:-:S04]  /*7940*/  FADD.FTZ R4, R24, R5 ;  /* 0x0000000518047221 */ /* 0x000fc80000010000 */
[----:B------:R-:W-:-:S04]  /*7950*/  FADD.FTZ R5, R49, R4 ;  /* 0x0000000431057221 */ /* 0x000fc80000010000 */
[----:B------:R-:W-:-:S04]  /*7960*/  FADD.FTZ R4, R28, R5 ;  /* 0x000000051c047221 */ /* 0x000fc80000010000 */
[----:B------:R-:W-:-:S04]  /*7970*/  FADD.FTZ R5, R53, R4 ;  /* 0x0000000435057221 */ /* 0x000fc80000010000 */
[----:B------:R-:W-:-:S04]  /*7980*/  FADD.FTZ R4, R32, R5 ;  /* 0x0000000520047221 */ /* 0x000fc80000010000 */
[----:B------:R-:W-:Y:S01]  /*7990*/  FADD.FTZ R5, R7, R4 ;  /* 0x0000000407057221 */ /* 0x000fe20000010000 */
[----:B------:R-:W-:Y:S01]  /*79a0*/  FADD.FTZ R4, R36, R14 ;  /* 0x0000000e24047221 */ /* 0x000fe20000010000 */
[----:B------:R-:W-:Y:S01]  /*79b0*/  IMAD.MOV.U32 R7, RZ, RZ, R12 ;  /* 0x000000ffff077224 */ /* 0x000fe200078e000c */
[----:B-1----:R-:W-:Y:S06]  /*79c0*/  @P2 BRA `(.L_x_14019) ;  /* 0xffffffe000f02947 */ /* 0x002fec000383ffff */
.L_x_14010:
[----:B------:R-:W-:Y:S06]  /*79d0*/  BAR.ARV 0x8, 0x200 ;  /* 0x0208000000007b1d */ /* 0x000fec0000002000 */
[----:B------:R-:W-:Y:S05]  /*79e0*/  @!P0 BRA `(.L_x_14020) ;  /* 0x0000000000048947 */ /* 0x000fea0003800000 */
[----:B------:R-:W-:Y:S01]  /*79f0*/  BPT.TRAP 0x1 ;  /* 0x000000040000795c */ /* 0x000fe20000300000 */
.L_x_14020:
[----:B------:R-:W-:Y:S01]  /*7a00*/  ULEA UR7, UR4, UR39, 0x3 ;  /* 0x0000002704077291 */ /* 0x000fe2000f8e183f */
[----:B------:R-:W-:-:S05]  /*7a10*/  IMAD.U32 R0, RZ, RZ, UR5 ;  /* 0x00000005ff007e24 */ /* 0x000fca000f8e00ff */
[----:B------:R-:W-:-:S04]  /*7a20*/  SHF.L.U32 R0, R0, 0x1f, RZ ;  /* 0x0000001f00007819 */ /* 0x000fc800000006ff */
[----:B------:R0:W1:Y:S01]  /*7a30*/  SYNCS.PHASECHK.TRANS64.TRYWAIT P2, [UR7+0x16850], R0 ;  /* 0x01685000ff0075a7 */ /* 0x0000620008040147 */
[----:B------:R-:W-:Y:S05]  /*7a40*/  @!P0 BRA `(.L_x_14021) ;  /* 0x0000000000048947 */ /* 0x000fea0003800000 */
[----:B------:R-:W-:Y:S01]  /*7a50*/  BPT.TRAP 0x1 ;  /* 0x000000040000795c */ /* 0x000fe20000300000 */
.L_x_14021:
[----:B-1----:R-:W-:Y:S05]  /*7a60*/  @P2 BRA `(.L_x_14022) ;  /* 0x0000000000082947 */ /* 0x002fea0003800000 */
[----:B------:R-:W1:Y:S02]  /*7a70*/  SYNCS.PHASECHK.TRANS64.TRYWAIT P0, [UR7+0x16850], R0 ;  /* 0x01685000ff0075a7 */ /* 0x000e640008000147 */
[----:B-1----:R-:W-:Y:S05]  /*7a80*/  @!P0 BRA `(.L_x_14023) ;  /* 0x00000050007c8947 */ /* 0x002fea0003800000 */
.L_x_14022:
        /* <DEDUP_REMOVED lines=19> */
[----:B------:R-:W-:Y:S02]  /*7bc0*/  IMAD.MOV.U32 R5, RZ, RZ, RZ ;  /* 0x000000ffff057224 */ /* 0x000fe400078e00ff */
[----:B-1----:R-:W-:Y:S01]  /*7bd0*/  FADD.FTZ R6, R7, R4 ;  /* 0x0000000407067221 */ /* 0x002fe20000010000 */
[----:B------:R-:W-:Y:S01]  /*7be0*/  IMAD.MOV.U32 R4, RZ, RZ, -0x800000 ;  /* 0xff800000ff047424 */ /* 0x000fe200078e00ff */
[----:B------:R-:W0:Y:S04]  /*7bf0*/  SHFL.BFLY PT, R7, R0, 0x1, 0x1f ;  /* 0x0c201f0000077f89 */ /* 0x000e2800000e0000 */
[----:B------:R-:W1:Y:S01]  /*7c00*/  SHFL.BFLY PT, R9, R6, 0x1, 0x1f ;  /* 0x0c201f0006097f89 */ /* 0x000e6200000e0000 */
[----:B0-----:R-:W-:Y:S01]  /*7c10*/  FADD.FTZ R14, R0, R7 ;  /* 0x00000007000e7221 */ /* 0x001fe20000010000 */
[----:B------:R-:W-:-:S02]  /*7c20*/  IMAD.MOV.U32 R0, RZ, RZ, -0x800000 ;  /* 0xff800000ff007424 */ /* 0x000fc400078e00ff */
[----:B-1----:R-:W-:Y:S02]  /*7c30*/  FADD.FTZ R15, R6, R9 ;  /* 0x00000009060f7221 */ /* 0x002fe40000010000 */
        /* <DEDUP_REMOVED lines=85> */
.L_x_13993:
        /* <DEDUP_REMOVED lines=23> */
[----:B------:R-:W-:-:S03]  /*8300*/  ULDC.64 UR8, c[0x0][0xb38] ;  /* 0x0002ce0000087ab9 */ /* 0x000fc60000000a00 */
[----:B------:R-:W-:Y:S01]  /*8310*/  BAR.SYNC.DEFER_BLOCKING 0x1, 0x180 ;  /* 0x0046000000007b1d */ /* 0x000fe20000010000 */
[----:B0-----:R-:W-:Y:S01]  /*8320*/  ISETP.NE.AND P0, PT, R17, 0x1, PT ;  /* 0x000000011100780c */ /* 0x001fe20003f05270 */
[----:B------:R-:W-:Y:S01]  /*8330*/  UIMAD UR7, UR7, UR8, URZ ;  /* 0x00000008070772a4 */ /* 0x000fe2000f8e023f */
[CC--:B------:R-:W-:Y:S02]  /*8340*/  LEA.HI R22, R8.reuse, R21.reuse, RZ, 0x2 ;  /* 0x0000001508167211 */ /* 0x0c0fe400078f10ff */
[----:B------:R-:W-:-:S03]  /*8350*/  LEA.HI R8, R8, R21, RZ, 0x5 ;  /* 0x0000001508087211 */ /* 0x000fc600078f28ff */
[----:B------:R-:W3:Y:S01]  /*8360*/  LDC R19, c[0x0][0xc50] ;  /* 0x00031400ff137b82 */ /* 0x000ee20000000800 */
[--C-:B------:R-:W-:Y:S02]  /*8370*/  SHF.R.S32.HI R7, RZ, 0x2, R22.reuse ;  /* 0x00000002ff077819 */ /* 0x100fe40000011416 */
[----:B------:R-:W-:Y:S01]  /*8380*/  SHF.R.S32.HI R6, RZ, 0x1f, R22 ;  /* 0x0000001fff067819 */ /* 0x000fe20000011416 */
[----:B--2---:R-:W-:Y:S01]  /*8390*/  USHF.R.S32.HI UR10, URZ, 0x1f, UR12 ;  /* 0x0000001f3f0a7899 */ /* 0x004fe2000801140c */
[----:B------:R-:W-:Y:S02]  /*83a0*/  LOP3.LUT R22, R22, 0x7ffffffc, RZ, 0xc0, !PT ;  /* 0x7ffffffc16167812 */ /* 0x000fe400078ec0ff */
[----:B------:R-:W-:Y:S01]  /*83b0*/  LEA.HI R9, R6, R7, RZ, 0x3 ;  /* 0x0000000706097211 */ /* 0x000fe200078f18ff */
[----:B------:R-:W0:Y:S01]  /*83c0*/  LDC.64 R14, c[0x0][0xb40] ;  /* 0x0002d000ff0e7b82 */ /* 0x000e220000000a00 */
[----:B------:R-:W-:Y:S01]  /*83d0*/  LEA.HI R6, R3, R3, RZ, 0x1 ;  /* 0x0000000303067211 */ /* 0x000fe200078f08ff */
[----:B------:R-:W-:Y:S01]  /*83e0*/  IMAD.IADD R3, R2, 0x1, -R11 ;  /* 0x0000000102037824 */ /* 0x000fe200078e0a0b */
[----:B------:R-:W-:-:S03]  /*83f0*/  LOP3.LUT R10, R9, 0xfffffff8, RZ, 0xc0, !PT ;  /* 0xfffffff8090a7812 */ /* 0x000fc600078ec0ff */
[----:B------:R-:W-:Y:S01]  /*8400*/  IMAD R6, R6, -0x3, R5 ;  /* 0xfffffffd06067824 */ /* 0x000fe200078e0205 */
[----:B------:R-:W-:Y:S01]  /*8410*/  LEA.HI R5, R3, R3, RZ, 0x1 ;  /* 0x0000000303057211 */ /* 0x000fe200078f08ff */
[----:B------:R-:W-:Y:S01]  /*8420*/  IMAD.IADD R2, R7, 0x1, -R10 ;  /* 0x0000000107027824 */ /* 0x000fe200078e0a0a */
[----:B------:R-:W2:Y:S02]  /*8430*/  @P0 LDC R9, c[0x0][0xbec] ;  /* 0x0002fb00ff090b82 */ /* 0x000ea40000000800 */
[----:B------:R-:W-:Y:S02]  /*8440*/  LOP3.LUT R12, R5, 0x1ffffffe, RZ, 0xc0, !PT ;  /* 0x1ffffffe050c7812 */ /* 0x000fe400078ec0ff */
[----:B------:R-:W-:-:S03]  /*8450*/  SHF.R.S32.HI R5, RZ, 0x5, R8 ;  /* 0x00000005ff057819 */ /* 0x000fc60000011408 */
[----:B------:R-:W-:Y:S01]  /*8460*/  IMAD.IADD R12, R3, 0x1, -R12 ;  /* 0x00000001030c7824 */ /* 0x000fe200078e0a0c */
[----:B------:R-:W4:Y:S01]  /*8470*/  LDC.64 R10, c[0x0][0xbd8] ;  /* 0x0002f600ff0a7b82 */ /* 0x000f220000000a00 */
[----:B------:R-:W-:Y:S02]  /*8480*/  IMAD R5, R5, 0x10, R2 ;  /* 0x0000001005057824 */ /* 0x000fe400078e0202 */
[----:B------:R-:W-:Y:S02]  /*8490*/  IMAD.U32 R3, RZ, RZ, UR5 ;  /* 0x00000005ff037e24 */ /* 0x000fe4000f8e00ff */
[----:B------:R-:W-:Y:S02]  /*84a0*/  IMAD R5, R6, 0x40, R5 ;  /* 0x0000004006057824 */ /* 0x000fe400078e0205 */
[----:B------:R-:W-:Y:S01]  /*84b0*/  IMAD.U32 R2, RZ, RZ, UR4 ;  /* 0x00000004ff027e24 */ /* 0x000fe2000f8e00ff */
[----:B------:R-:W5:Y:S01]  /*84c0*/  @P0 LDC R13, c[0x0][0xbf0] ;  /* 0x0002fc00ff0d0b82 */ /* 0x000f620000000800 */
[----:B------:R-:W-:Y:S01]  /*84d0*/  IMAD.U32 R3, RZ, RZ, UR6 ;  /* 0x00000006ff037e24 */ /* 0x000fe2000f8e00ff */
[----:B------:R-:W-:Y:S01]  /*84e0*/  UIMAD.WIDE.U32 UR4, UR36, UR8, URZ ;  /* 0x00000008240472a5 */ /* 0x000fe2000f8e003f */
[----:B------:R-:W-:Y:S01]  /*84f0*/  IMAD R6, R12, 0x8, R5 ;  /* 0x000000080c067824 */ /* 0x000fe200078e0205 */
[----:B------:R-:W-:Y:S01]  /*8500*/  UIMAD UR6, UR36, UR9, UR7 ;  /* 0x00000009240672a4 */ /* 0x000fe2000f8e0207 */
[----:B0-----:R-:W-:-:S02]  /*8510*/  IMAD R12, R14, UR10, RZ ;  /* 0x0000000a0e0c7c24 */ /* 0x001fc4000f8e02ff */
[----:B---3--:R-:W-:Y:S01]  /*8520*/  IMAD R19, R19, R18, UR11 ;  /* 0x0000000b13137e24 */ /* 0x008fe2000f8e0212 */
[----:B------:R-:W0:Y:S01]  /*8530*/  @P0 LDC R23, c[0x0][0xbec] ;  /* 0x0002fb00ff170b82 */ /* 0x000e220000000800 */
[----:B------:R-:W-:Y:S02]  /*8540*/  UIADD3 UR6, UR5, UR6, URZ ;  /* 0x0000000605067290 */ /* 0x000fe4000fffe03f */
[----:B------:R-:W-:Y:S01]  /*8550*/  IMAD.U32 R7, RZ, RZ, UR5 ;  /* 0x00000005ff077e24 */ /* 0x000fe2000f8e00ff */
[----:B------:R-:W-:Y:S01]  /*8560*/  ULDC.64 UR8, c[0x0][0xb28] ;  /* 0x0002ca0000087ab9 */ /* 0x000fe20000000a00 */
[----:B-1----:R-:W-:Y:S02]  /*8570*/  IMAD R5, R16, 0xc0, R5 ;  /* 0x000000c010057824 */ /* 0x002fe400078e0205 */
[----:B------:R-:W-:Y:S01]  /*8580*/  IMAD.U32 R7, RZ, RZ, UR6 ;  /* 0x00000006ff077e24 */ /* 0x000fe2000f8e00ff */
[----:B------:R-:W1:Y:S01]  /*8590*/  @P0 LDC R20, c[0x0][0xbf0] ;  /* 0x0002fc00ff140b82 */ /* 0x000e620000000800 */
[C---:B----4-:R-:W-:Y:S01]  /*85a0*/  IMAD R8, R10.reuse, UR10, RZ ;  /* 0x0000000a0a087c24 */ /* 0x050fe2000f8e02ff */
[----:B------:R-:W-:Y:S01]  /*85b0*/  ULDC.64 UR6, c[0x0][0xb48] ;  /* 0x0002d20000067ab9 */ /* 0x000fe20000000a00 */
[----:B------:R-:W-:-:S04]  /*85c0*/  IMAD.WIDE.U32 R2, R10, UR12, R2 ;  /* 0x0000000c0a027c25 */ /* 0x000fc8000f8e0002 */
[----:B------:R-:W-:Y:S02]  /*85d0*/  IMAD R11, R11, UR12, R8 ;  /* 0x0000000c0b0b7c24 */ /* 0x000fe4000f8e0208 */
[----:B------:R-:W-:Y:S02]  /*85e0*/  IMAD R8, R16, 0xc0, R6 ;  /* 0x000000c010087824 */ /* 0x000fe400078e0206 */
[----:B------:R-:W-:Y:S01]  /*85f0*/  IMAD.U32 R6, RZ, RZ, UR4 ;  /* 0x00000004ff067e24 */ /* 0x000fe2000f8e00ff */
[----:B------:R-:W-:Y:S01]  /*8600*/  ULDC.64 UR4, c[0x0][0xbe0] ;  /* 0x0002f80000047ab9 */ /* 0x000fe20000000a00 */
[----:B--2---:R-:W-:-:S04]  /*8610*/  @P0 IMAD.HI.U32 R10, R8, R9, RZ ;  /* 0x00000009080a0227 */ /* 0x004fc800078e00ff */
[----:B------:R-:W-:Y:S01]  /*8620*/  IMAD.MOV.U32 R9, RZ, RZ, R8 ;  /* 0x000000ffff097224 */ /* 0x000fe200078e0008 */
[----:B-----5:R-:W-:Y:S01]  /*8630*/  @P0 SHF.R.U32.HI R9, RZ, R13, R10 ;  /* 0x0000000dff090219 */ /* 0x020fe2000001160a */
[----:B------:R-:W-:Y:S01]  /*8640*/  IMAD R13, R15, UR12, R12 ;  /* 0x0000000c0f0d7c24 */ /* 0x000fe2000f8e020c */
[----:B------:R-:W-:Y:S01]  /*8650*/  SHF.R.S32.HI R12, RZ, 0x1f, R19 ;  /* 0x0000001fff0c7819 */ /* 0x000fe20000011413 */
[----:B------:R-:W-:-:S04]  /*8660*/  IMAD.WIDE.U32 R6, R14, UR12, R6 ;  /* 0x0000000c0e067c25 */ /* 0x000fc8000f8e0006 */
[----:B------:R-:W-:Y:S02]  /*8670*/  IMAD.IADD R3, R3, 0x1, R11 ;  /* 0x0000000103037824 */ /* 0x000fe400078e020b */
[----:B0-----:R-:W-:-:S04]  /*8680*/  @P0 IMAD.HI.U32 R23, R8, R23, RZ ;  /* 0x0000001708170227 */ /* 0x001fc800078e00ff */
[----:B------:R-:W-:Y:S02]  /*8690*/  IMAD.IADD R7, R7, 0x1, R13 ;  /* 0x0000000107077824 */ /* 0x000fe400078e020d */
[----:B------:R-:W-:Y:S02]  /*86a0*/  IMAD R13, R12, UR6, RZ ;  /* 0x000000060c0d7c24 */ /* 0x000fe4000f8e02ff */
[----:B------:R-:W-:-:S04]  /*86b0*/  IMAD.WIDE.U32 R2, R19, UR4, R2 ;  /* 0x0000000413027c25 */ /* 0x000fc8000f8e0002 */
[----:B------:R-:W-:Y:S01]  /*86c0*/  IMAD.MOV.U32 R11, RZ, RZ, R8 ;  /* 0x000000ffff0b7224 */ /* 0x000fe200078e0008 */
[----:B-1----:R-:W-:Y:S01]  /*86d0*/  @P0 SHF.R.U32.HI R11, RZ, R20, R23 ;  /* 0x00000014ff0b0219 */ /* 0x002fe20000011617 */
        /* <DEDUP_REMOVED lines=39> */
[----:B------:R-:W-:Y:S01]  /*8950*/  VIADD R17, R5, 0x8 ;  /* 0x0000000805117836 */ /* 0x000fe20000000000 */
        /* <DEDUP_REMOVED lines=10> */
[----:B------:R-:W-:-:S03]  /*8a00*/  IMAD.IADD R19, R21, 0x1, -R22 ;  /* 0x0000000115137824 */ /* 0x000fc600078e0a16 */
[----:B------:R-:W1:Y:S01]  /*8a10*/  SHFL.IDX PT, R7, R9, 0x1, 0x1c1f ;  /* 0x003c1f0009077f89 */ /* 0x000e6200000e0000 */
[----:B------:R-:W-:Y:S02]  /*8a20*/  IMAD.SHL.U32 R19, R19, 0x2, RZ ;  /* 0x0000000213137824 */ /* 0x000fe400078e00ff */
        /* <DEDUP_REMOVED lines=52> */
.L_x_14026:
[----:B------:R-:W-:Y:S05]  /*8d70*/  BSYNC B0 ;  /* 0x0000000000007941 */ /* 0x000fea0003800000 */
.L_x_14025:
        /* <DEDUP_REMOVED lines=52> */
.L_x_14024:
        /* <DEDUP_REMOVED lines=59> */
.L_x_13989:
        /* <DEDUP_REMOVED lines=18> */
.L_x_14027:
[----:B------:R-:W-:Y:S01]  /*9590*/  ULDC UR41, c[0x0][0xc50] ;  /* 0x0003140000297ab9 */ /* 0x000fe20000000800 */
[----:B------:R-:W-:Y:S01]  /*95a0*/  UMOV UR36, UR6 ;  /* 0x0000000600247c82 */ /* 0x000fe20008000000 */
[----:B------:R-:W-:-:S11]  /*95b0*/  UISETP.NE.AND UP0, UPT, UR41, 0x1, UPT ;  /* 0x000000012900788c */ /* 0x000fd6000bf05270 */
[----:B------:R-:W-:Y:S01]  /*95c0*/  @UP0 ULDC UR4, c[0x0][0xc54] ;  /* 0x0003150000040ab9 */ /* 0x000fe20000000800 */
[----:B------:R-:W-:Y:S01]  /*95d0*/  @UP0 ULDC UR7, c[0x0][0xc58] ;  /* 0x0003160000070ab9 */ /* 0x000fe20000000800 */
[----:B------:R-:W-:-:S04]  /*95e0*/  UIMAD.WIDE.U32 UR4, UR6, UR4, URZ ;  /* 0x00000004060472a5 */ /* 0x000fc8000f8e003f */
[----:B------:R-:W-:-:S12]  /*95f0*/  @UP0 USHF.R.U32.HI UR36, URZ, UR7, UR5 ;  /* 0x000000073f240299 */ /* 0x000fd80008011605 */
.L_x_14028:
        /* <DEDUP_REMOVED lines=12> */
[----:B------:R-:W-:Y:S01]  /*96c0*/  UMOV UR8, 0xc0 ;  /* 0x000000c000087882 */ /* 0x000fe20000000000 */
[----:B------:R-:W-:Y:S02]  /*96d0*/  ULDC UR5, c[0x0][0x288] ;  /* 0x0000a20000057ab9 */ /* 0x000fe40000000800 */
[----:B------:R-:W-:Y:S01]  /*96e0*/  UISETP.NE.AND.EX UP0, UPT, UR7, URZ, UPT, UP0 ;  /* 0x0000003f0700728c */ /* 0x000fe2000bf05300 */
[----:B------:R-:W-:Y:S01]  /*96f0*/  ULDC UR6, c[0x0][0x424] ;  /* 0x0001090000067ab9 */ /* 0x000fe20000000800 */
[----:B------:R-:W-:-:S02]  /*9700*/  UIADD3 UR10, -UR5, 0x80, URZ ;  /* 0x00000080050a7890 */ /* 0x000fc4000fffe13f */
[----:B------:R-:W-:Y:S01]  /*9710*/  USEL UR7, UR6, 0x1, UP0 ;  /* 0x0000000106077887 */ /* 0x000fe20008000000 */
[----:B------:R-:W-:Y:S01]  /*9720*/  ULDC UR9, c[0x0][0x2f0] ;  /* 0x0000bc0000097ab9 */ /* 0x000fe20000000800 */
[----:B------:R-:W-:Y:S02]  /*9730*/  UMOV UR44, URZ ;  /* 0x0000003f002c7c82 */ /* 0x000fe40008000000 */
[----:B------:R-:W-:Y:S02]  /*9740*/  UIMAD UR10, UR7, UR9, UR10 ;  /* 0x00000009070a72a4 */ /* 0x000fe4000f8e020a */
[----:B------:R-:W-:Y:S02]  /*9750*/  UIMAD UR7, UR7, UR9, 0x7f ;  /* 0x0000007f070774a4 */ /* 0x000fe4000f8e0209 */
[----:B------:R-:W-:Y:S02]  /*9760*/  USHF.R.U32.HI UR9, URZ, 0x10, UR41 ;  /* 0x000000103f097899 */ /* 0x000fe40008011629 */
[----:B0-----:R-:W-:-:S02]  /*9770*/  UIMAD UR8, UR4, UR8, 0xbf ;  /* 0x000000bf040874a4 */ /* 0x001fc4000f8e0208 */
[----:B------:R-:W-:Y:S01]  /*9780*/  ULOP3.LUT UR41, UR41, 0xffff, URZ, 0xc0, !UPT ;  /* 0x0000ffff29297892 */ /* 0x000fe2000f8ec03f */
[----:B------:R-:W-:Y:S02]  /*9790*/  @UP1 ULDC UR4, c[0x0][0x44c] ;  /* 0x0001130000041ab9 */ /* 0x000fe40000000800 */
[----:B------:R-:W-:Y:S02]  /*97a0*/  UIMAD.WIDE.U32 UR4, UR8, UR4, URZ ;  /* 0x00000004080472a5 */ /* 0x000fe4000f8e003f */
[----:B------:R-:W-:Y:S01]  /*97b0*/  UMOV UR6, UR8 ;  /* 0x0000000800067c82 */ /* 0x000fe20008000000 */
[----:B------:R-:W-:Y:S02]  /*97c0*/  @UP1 ULDC UR8, c[0x0][0x450] ;  /* 0x0001140000081ab9 */ /* 0x000fe40000000800 */
[----:B------:R-:W-:Y:S02]  /*97d0*/  @UP1 USHF.R.U32.HI UR6, URZ, UR8, UR5 ;  /* 0x000000083f061299 */ /* 0x000fe40008011605 */
[----:B------:R-:W-:-:S02]  /*97e0*/  USHF.R.S32.HI UR5, URZ, 0x1f, UR7 ;  /* 0x0000001f3f057899 */ /* 0x000fc40008011407 */
[----:B------:R-:W-:Y:S02]  /*97f0*/  UIADD3 UR6, UR10, UR6, URZ ;  /* 0x000000060a067290 */ /* 0x000fe4000fffe03f */
[----:B------:R-:W-:Y:S02]  /*9800*/  ULEA.HI UR5, UR5, UR7, URZ, 0x7 ;  /* 0x0000000705057291 */ /* 0x000fe4000f8f383f */
[----:B------:R-:W-:Y:S02]  /*9810*/  USHF.R.S32.HI UR4, URZ, 0x1f, UR6 ;  /* 0x0000001f3f047899 */ /* 0x000fe40008011406 */
[----:B------:R-:W-:Y:S02]  /*9820*/  USHF.R.S32.HI UR5, URZ, 0x7, UR5 ;  /* 0x000000073f057899 */ /* 0x000fe40008011405 */
[----:B------:R-:W-:-:S04]  /*9830*/  ULEA.HI UR4, UR4, UR6, URZ, 0x7 ;  /* 0x0000000604047291 */ /* 0x000fc8000f8f383f */
        /* <DEDUP_REMOVED lines=41> */
.L_x_14030:
[----:B------:R-:W-:Y:S01]  /*9ad0*/  UIMAD UR40, UR41, UR44, URZ ;  /* 0x0000002c292872a4 */ /* 0x000fe2000f8e023f */
[----:B------:R-:W-:-:S05]  /*9ae0*/  IMAD.U32 R3, RZ, RZ, UR42 ;  /* 0x0000002aff037e24 */ /* 0x000fca000f8e00ff */
[----:B------:R-:W-:-:S05]  /*9af0*/  IMAD.U32 R4, RZ, RZ, UR40 ;  /* 0x00000028ff047e24 */ /* 0x000fca000f8e00ff */
[----:B------:R-:W-:Y:S01]  /*9b00*/  VIADDMNMX R3, R4, UR44, R3, PT ;  /* 0x0000002c04037c46 */ /* 0x000fe2000b800103 */
[----:B------:R-:W-:-:S03]  /*9b10*/  IMAD.MOV.U32 R4, RZ, RZ, 0x1 ;  /* 0x00000001ff047424 */ /* 0x000fc600078e00ff */
[----:B------:R-:W-:Y:S01]  /*9b20*/  R2UR UR39, R3 ;  /* 0x00000000032772ca */ /* 0x000fe200000e0000 */
[----:B------:R-:W-:-:S12]  /*9b30*/  IMAD.MOV.U32 R3, RZ, RZ, RZ ;  /* 0x000000ffff037224 */ /* 0x000fd800078e00ff */
[----:B------:R-:W-:-:S06]  /*9b40*/  UISETP.GT.AND UP0, UPT, UR39, UR40, UPT ;  /* 0x000000282700728c */ /* 0x000fcc000bf04270 */
[----:B------:R-:W-:-:S13]  /*9b50*/  PLOP3.LUT P0, PT, PT, PT, UP0, 0x80, 0x0 ;  /* 0x000000000000781c */ /* 0x000fda0003f0f008 */
        /* <DEDUP_REMOVED lines=24> */
.L_x_14031:
        /* <DEDUP_REMOVED lines=20> */
.L_x_14033:
        /* <DEDUP_REMOVED lines=15> */
.L_x_14032:
        /* <DEDUP_REMOVED lines=9> */
[----:B------:R-:W-:-:S04]  /*9fa0*/  IMAD.U32 R23, RZ, RZ, UR39 ;  /* 0x00000027ff177e24 */ /* 0x000fc8000f8e00ff */
[----:B------:R-:W-:Y:S01]  /*9fb0*/  VIADD R23, R23, 0xffffffff ;  /* 0xffffffff17177836 */ /* 0x000fe20000000000 */
[----:B0-----:R-:W-:-:S04]  /*9fc0*/  ISETP.NE.U32.AND P0, PT, R4, RZ, PT ;  /* 0x000000ff0400720c */ /* 0x001fc80003f05070 */
[----:B------:R-:W-:-:S04]  /*9fd0*/  ISETP.NE.AND.EX P1, PT, R5, RZ, PT, P0 ;  /* 0x000000ff0500720c */ /* 0x000fc80003f25300 */
[----:B------:R-:W-:Y:S02]  /*9fe0*/  P2R R27, PR, RZ, 0x2 ;  /* 0x00000002ff1b7803 */ /* 0x000fe40000000000 */
[----:B--2---:R-:W-:Y:S02]  /*9ff0*/  SHF.R.S32.HI R22, RZ, 0x1f, R24 ;  /* 0x0000001fff167819 */ /* 0x004fe40000011418 */
[----:B------:R-:W-:Y:S01]  /*a000*/  SEL R18, R24, RZ, !P1 ;  /* 0x000000ff18127207 */ /* 0x000fe20004800000 */
[----:B------:R-:W-:Y:S06]  /*a010*/  BRA.DIV UR4, `(.L_x_14034) ;  /* 0x0000002e04307947 */ /* 0x000fec000b800000 */
[----:B------:R0:W1:Y:S02]  /*a020*/  SHFL.IDX PT, R14, R16, RZ, 0x1f ;  /* 0x00001fff100e7589 */ /* 0x00006400000e0000 */
.L_x_14102:
[----:B-1----:R-:W-:Y:S02]  /*a030*/  ISETP.NE.AND P0, PT, R14, RZ, PT ;  /* 0x000000ff0e00720c */ /* 0x002fe40003f05270 */
[----:B------:R-:W-:-:S04]  /*a040*/  PLOP3.LUT P2, PT, PT, PT, PT, 0x8, 0x0 ;  /* 0x000000000000781c */ /* 0x000fc80003f4e170 */
[----:B------:R-:W-:-:S07]  /*a050*/  P2R R26, PR, RZ, 0x4 ;  /* 0x00000004ff1a7803 */ /* 0x000fce0000000000 */
[----:B------:R-:W-:Y:S05]  /*a060*/  @P0 BRA `(.L_x_14035) ;  /* 0x0000000000cc0947 */ /* 0x000fea0003800000 */
[----:B------:R-:W-:-:S03]  /*a070*/  UMOV UR4, 0xffffffff ;  /* 0xffffffff00047882 */ /* 0x000fc60000000000 */
[----:B------:R-:W-:Y:S05]  /*a080*/  BRA.DIV UR4, `(.L_x_14036) ;  /* 0x0000002e04347947 */ /* 0x000fea000b800000 */
[----:B------:R-:W-:-:S13]  /*a090*/  ELECT P6, URZ, PT ;  /* 0x00000000003f782f */ /* 0x000fda00038c0000 */
.L_x_14105:
        /* <DEDUP_REMOVED lines=23> */
.L_x_14037:
[----:B------:R-:W2:Y:S01]  /*a210*/  SYNCS.PHASECHK.TRANS64.TRYWAIT P0, [UR38+0x16840], R8 ;  /* 0x01684008ff0075a7 */ /* 0x000ea20008000166 */
[----:B------:R-:W-:Y:S01]  /*a220*/  ISETP.NE.AND P1, PT, R17, RZ, PT ;  /* 0x000000ff1100720c */ /* 0x000fe20003f25270 */
[----:B--2---:R-:W-:-:S12]  /*a230*/  @!P0 BRA `(.L_x_14038) ;  /* 0x0000002800e88947 */ /* 0x004fd80003800000 */
.L_x_14106:
[----:B------:R-:W-:Y:S05]  /*a240*/  @P1 BRA `(.L_x_14039) ;  /* 0x0000000000141947 */ /* 0x000fea0003800000 */
[----:B------:R-:W-:Y:S01]  /*a250*/  LOP3.LUT P0, RZ, R2, 0x1f, RZ, 0xc0, !PT ;  /* 0x0000001f02ff7812 */ /* 0x000fe2000780c0ff */
[----:B------:R-:W-:-:S04]  /*a260*/  IMAD.MOV.U32 R0, RZ, RZ, 0x4000 ;  /* 0x00004000ff007424 */ /* 0x000fc800078e00ff */
[----:B------:R3:W-:Y:S08]  /*a270*/  SYNCS.ARRIVE.TRANS64 RZ, [UR38+0x16830], R0 ;  /* 0x01683000ffff79a7 */ /* 0x0007f00008000026 */
[----:B---3--:R-:W-:Y:S05]  /*a280*/  @!P0 BRA `(.L_x_14039) ;  /* 0x0000000000048947 */ /* 0x008fea0003800000 */
[----:B------:R-:W-:Y:S01]  /*a290*/  BPT.TRAP 0x1 ;  /* 0x000000040000795c */ /* 0x000fe20000300000 */
.L_x_14039:
        /* <DEDUP_REMOVED lines=8> */
[----:B------:R-:W-:Y:S01]  /*a320*/  UIADD3.X UR5, URZ, UR5, URZ, UP0, !UPT ;  /* 0x000000053f057290 */ /* 0x000fe200087fe43f */
[----:B------:R-:W-:Y:S01]  /*a330*/  UMOV UR6, 0x0 ;  /* 0x0000000000067882 */ /* 0x000fe20000000000 */
[----:B------:R-:W-:-:S02]  /*a340*/  UMOV UR7, 0x14f00000 ;  /* 0x14f0000000077882 */ /* 0x000fc40000000000 */
[----:B------:R-:W-:Y:S01]  /*a350*/  USHF.L.U32 UR11, UR11, 0x7, URZ ;  /* 0x000000070b0b7899 */ /* 0x000fe2000800063f */
[----:B------:R-:W-:Y:S01]  /*a360*/  UMOV UR10, URZ ;  /* 0x0000003f000a7c82 */ /* 0x000fe20008000000 */
[----:B------:R-:W-:-:S07]  /*a370*/  UMOV UR12, UR36 ;  /* 0x00000024000c7c82 */ /* 0x000fce0008000000 */
[----:B------:R3:W-:Y:S02]  /*a380*/  UTMALDG.4D [UR8], [UR4], desc[UR6] ;  /* 0x00000608040075b4 */ /* 0x0007e40008019000 */
[----:B---3--:R-:W-:Y:S01]  /*a390*/  NOP ;  /* 0x0000000000007918 */ /* 0x008fe20000000000 */
.L_x_14035:
        /* <DEDUP_REMOVED lines=24> */
[----:B--2---:R-:W-:Y:S02]  /*a520*/  IMAD.MOV.U32 R8, RZ, RZ, 0x70 ;  /* 0x00000070ff087424 */ /* 0x004fe400078e00ff */
[----:B------:R-:W-:Y:S02]  /*a530*/  IMAD.MOV.U32 R12, RZ, RZ, 0x1 ;  /* 0x00000001ff0c7424 */ /* 0x000fe400078e00ff */
[----:B------:R-:W-:-:S07]  /*a540*/  IMAD.MOV.U32 R13, RZ, RZ, RZ ;  /* 0x000000ffff0d7224 */ /* 0x000fce00078e00ff */
[----:B------:R-:W-:-:S07]  /*a550*/  LEPC R20, `(.L_x_14040) ;  /* 0x000000001014794e */ /* 0x000fce0000000000 */
[----:B01----:R-:W-:Y:S05]  /*a560*/  CALL.ABS.NOINC R14 ;  /* 0x000000000e007343 */ /* 0x003fea0003c00000 */
.L_x_14040:
[----:B------:R-:W3:Y:S01]  /*a570*/  LDC R0, c[0x0][0x448] ;  /* 0x00011200ff007b82 */ /* 0x000ee20000000800 */
[----:B------:R-:W4:Y:S01]  /*a580*/  S2R R9, SR_CTAID.X ;  /* 0x0000000000097919 */ /* 0x000f220000002500 */
[----:B--2---:R-:W-:Y:S01]  /*a590*/  IMAD.SHL.U32 R3, R2, 0x10, RZ ;  /* 0x0000001002037824 */ /* 0x004fe200078e00ff */
[----:B------:R-:W-:Y:S01]  /*a5a0*/  SHF.R.U32.HI R12, RZ, 0x3, R17 ;  /* 0x00000003ff0c7819 */ /* 0x000fe20000011611 */
[----:B------:R-:W-:Y:S01]  /*a5b0*/  UMOV UR4, UR48 ;  /* 0x0000003000047c82 */ /* 0x000fe20008000000 */
[----:B------:R-:W-:Y:S01]  /*a5c0*/  UMOV UR5, UR45 ;  /* 0x0000002d00057c82 */ /* 0x000fe20008000000 */
[----:B------:R-:W-:Y:S01]  /*a5d0*/  ULDC.64 UR6, c[0x0][0x2c8] ;  /* 0x0000b20000067ab9 */ /* 0x000fe20000000a00 */
[----:B-1----:R-:W-:Y:S02]  /*a5e0*/  LOP3.LUT R4, R12, 0x70, R3, 0xf8, !PT ;  /* 0x000000700c047812 */ /* 0x002fe400078ef803 */
[----:B---3--:R-:W-:-:S03]  /*a5f0*/  ISETP.NE.AND P0, PT, R0, 0x1, PT ;  /* 0x000000010000780c */ /* 0x008fc60003f05270 */
[----:B----4-:R-:W-:Y:S02]  /*a600*/  IMAD R13, R9, 0xc0, R4 ;  /* 0x000000c0090d7824 */ /* 0x010fe400078e0204 */
[----:B------:R-:W1:Y:S02]  /*a610*/  LDC.64 R4, c[0x0][0x2e0] ;  /* 0x0000b800ff047b82 */ /* 0x000e640000000a00 */
[----:B------:R-:W-:Y:S02]  /*a620*/  VIADD R11, R13, 0x80 ;  /* 0x000000800d0b7836 */ /* 0x000fe40000000000 */
[----:B------:R-:W-:-:S04]  /*a630*/  IMAD.MOV.U32 R15, RZ, RZ, R13 ;  /* 0x000000ffff0f7224 */ /* 0x000fc800078e000d */
[----:B------:R-:W2:Y:S08]  /*a640*/  @P0 LDC R6, c[0x0][0x44c] ;  /* 0x00011300ff060b82 */ /* 0x000eb00000000800 */
[----:B------:R-:W3:Y:S08]  /*a650*/  @P0 LDC R10, c[0x0][0x44c] ;  /* 0x00011300ff0a0b82 */ /* 0x000ef00000000800 */
[----:B------:R-:W4:Y:S08]  /*a660*/  @P0 LDC R8, c[0x0][0x450] ;  /* 0x00011400ff080b82 */ /* 0x000f300000000800 */
[----:B------:R-:W5:Y:S01]  /*a670*/  @P0 LDC R7, c[0x0][0x450] ;  /* 0x00011400ff070b82 */ /* 0x000f620000000800 */
[----:B--2---:R-:W-:-:S04]  /*a680*/  @P0 IMAD.HI.U32 R3, R13, R6, RZ ;  /* 0x000000060d030227 */ /* 0x004fc800078e00ff */
[----:B---3--:R-:W-:Y:S01]  /*a690*/  @P0 IMAD.HI.U32 R6, R11, R10, RZ ;  /* 0x0000000a0b060227 */ /* 0x008fe200078e00ff */
[----:B----4-:R-:W-:-:S03]  /*a6a0*/  @P0 SHF.R.U32.HI R15, RZ, R8, R3 ;  /* 0x00000008ff0f0219 */ /* 0x010fc60000011603 */
[----:B------:R-:W-:Y:S02]  /*a6b0*/  IMAD.MOV.U32 R3, RZ, RZ, R11 ;  /* 0x000000ffff037224 */ /* 0x000fe400078e000b */
[----:B------:R-:W-:Y:S01]  /*a6c0*/  IMAD.MOV R8, RZ, RZ, -R15 ;  /* 0x000000ffff087224 */ /* 0x000fe200078e0a0f */
[----:B-----5:R-:W-:Y:S01]  /*a6d0*/  @P0 SHF.R.U32.HI R3, RZ, R7, R6 ;  /* 0x00000007ff030219 */ /* 0x020fe20000011606 */
[----:B-1----:R-:W-:Y:S02]  /*a6e0*/  IMAD R6, R19, R4, RZ ;  /* 0x0000000413067224 */ /* 0x002fe400078e02ff */
[----:B------:R-:W-:Y:S01]  /*a6f0*/  IMAD R13, R0, R8, R13 ;  /* 0x00000008000d7224 */ /* 0x000fe200078e020d */
[----:B------:R-:W-:Y:S01]  /*a700*/  SHF.R.S32.HI R10, RZ, 0x1f, R3 ;  /* 0x0000001fff0a7819 */ /* 0x000fe20000011403 */
[C---:B------:R-:W-:Y:S01]  /*a710*/  IMAD R7, R25.reuse, R5, R6 ;  /* 0x0000000519077224 */ /* 0x040fe200078e0206 */
[----:B------:R-:W-:Y:S01]  /*a720*/  SHF.R.S32.HI R6, RZ, 0x1f, R15 ;  /* 0x0000001fff067819 */ /* 0x000fe2000001140f */
[----:B------:R-:W-:Y:S01]  /*a730*/  IMAD.WIDE.U32 R4, R25, R4, UR4 ;  /* 0x0000000419047e25 */ /* 0x000fe2000f8e0004 */
[----:B------:R-:W-:-:S03]  /*a740*/  ULDC.64 UR4, c[0x0][0x2d0] ;  /* 0x0000b40000047ab9 */ /* 0x000fc60000000a00 */
[----:B------:R-:W-:Y:S02]  /*a750*/  IMAD R6, R6, UR4, RZ ;  /* 0x0000000406067c24 */ /* 0x000fe4000f8e02ff */
[----:B------:R-:W-:Y:S02]  /*a760*/  IMAD.IADD R5, R5, 0x1, R7 ;  /* 0x0000000105057824 */ /* 0x000fe400078e0207 */
[----:B------:R-:W-:Y:S02]  /*a770*/  IMAD.MOV R8, RZ, RZ, -R3 ;  /* 0x000000ffff087224 */ /* 0x000fe400078e0a03 */
[C---:B------:R-:W-:Y:S02]  /*a780*/  IMAD R19, R15.reuse, UR5, R6 ;  /* 0x000000050f137c24 */ /* 0x040fe4000f8e0206 */
[----:B------:R-:W-:-:S04]  /*a790*/  IMAD.WIDE.U32 R6, R15, UR4, R4 ;  /* 0x000000040f067c25 */ /* 0x000fc8000f8e0004 */
[----:B------:R-:W-:Y:S01]  /*a7a0*/  IMAD R11, R0, R8, R11 ;  /* 0x00000008000b7224 */ /* 0x000fe200078e020b */
[----:B------:R-:W-:Y:S01]  /*a7b0*/  SHF.R.S32.HI R8, RZ, 0x1f, R13 ;  /* 0x0000001fff087819 */ /* 0x000fe2000001140d */
[----:B------:R-:W-:Y:S02]  /*a7c0*/  IMAD R10, R10, UR4, RZ ;  /* 0x000000040a0a7c24 */ /* 0x000fe4000f8e02ff */
[----:B------:R-:W-:Y:S02]  /*a7d0*/  IMAD.IADD R7, R7, 0x1, R19 ;  /* 0x0000000107077824 */ /* 0x000fe400078e0213 */
[----:B------:R-:W-:-:S04]  /*a7e0*/  IMAD.WIDE.U32 R4, R3, UR4, R4 ;  /* 0x0000000403047c25 */ /* 0x000fc8000f8e0004 */
[----:B------:R-:W-:Y:S01]  /*a7f0*/  IMAD R19, R3, UR5, R10 ;  /* 0x0000000503137c24 */ /* 0x000fe2000f8e020a */
[----:B------:R-:W-:Y:S01]  /*a800*/  SHF.R.S32.HI R3, RZ, 0x1f, R11 ;  /* 0x0000001fff037819 */ /* 0x000fe2000001140b */
[----:B------:R-:W-:Y:S01]  /*a810*/  IMAD R8, R8, UR6, RZ ;  /* 0x0000000608087c24 */ /* 0x000fe2000f8e02ff */
[----:B------:R-:W-:Y:S01]  /*a820*/  ULDC.64 UR4, c[0x0][0x280] ;  /* 0x0000a00000047ab9 */ /* 0x000fe20000000a00 */
[----:B------:R-:W-:-:S04]  /*a830*/  IMAD.WIDE.U32 R6, R13, UR6, R6 ;  /* 0x000000060d067c25 */ /* 0x000fc8000f8e0006 */
[----:B------:R-:W-:Y:S02]  /*a840*/  IMAD R15, R13, UR7, R8 ;  /* 0x000000070d0f7c24 */ /* 0x000fe4000f8e0208 */
[----:B------:R-:W-:Y:S02]  /*a850*/  IMAD R8, R3, UR6, RZ ;  /* 0x0000000603087c24 */ /* 0x000fe4000f8e02ff */
[----:B------:R-:W-:Y:S02]  /*a860*/  IMAD.IADD R5, R5, 0x1, R19 ;  /* 0x0000000105057824 */ /* 0x000fe400078e0213 */
[----:B------:R-:W-:Y:S01]  /*a870*/  IMAD R3, R11, UR7, R8 ;  /* 0x000000070b037c24 */ /* 0x000fe2000f8e0208 */
[----:B------:R-:W-:Y:S01]  /*a880*/  LEA R8, P0, R6, UR4, 0x1 ;  /* 0x0000000406087c11 */ /* 0x000fe2000f8008ff */
[----:B------:R-:W-:Y:S02]  /*a890*/  IMAD.IADD R7, R7, 0x1, R15 ;  /* 0x0000000107077824 */ /* 0x000fe400078e020f */
[----:B------:R-:W-:-:S03]  /*a8a0*/  IMAD.WIDE.U32 R4, R11, UR6, R4 ;  /* 0x000000060b047c25 */ /* 0x000fc6000f8e0004 */
[----:B------:R-:W-:Y:S01]  /*a8b0*/  LEA.HI.X R7, R6, UR5, R7, 0x1, P0 ;  /* 0x0000000506077c11 */ /* 0x000fe200080f0c07 */
[----:B------:R-:W-:Y:S01]  /*a8c0*/  IMAD.SHL.U32 R19, R2, 0x8, RZ ;  /* 0x0000000802137824 */ /* 0x000fe200078e00ff */
[C---:B------:R-:W-:Y:S01]  /*a8d0*/  LEA R6, P0, R4.reuse, UR4, 0x1 ;  /* 0x0000000404067c11 */ /* 0x040fe2000f8008ff */
[----:B------:R-:W-:Y:S01]  /*a8e0*/  IMAD.IADD R3, R5, 0x1, R3 ;  /* 0x0000000105037824 */ /* 0x000fe200078e0203 */
[----:B------:R-:W-:Y:S01]  /*a8f0*/  ULDC UR4, c[0x0][0x2b8] ;  /* 0x0000ae0000047ab9 */ /* 0x000fe20000000800 */
[----:B------:R-:W-:Y:S01]  /*a900*/  IMAD.SHL.U32 R10, R17, 0x8, RZ ;  /* 0x00000008110a7824 */ /* 0x000fe200078e00ff */
[C---:B------:R-:W-:Y:S02]  /*a910*/  LOP3.LUT R5, R19.reuse, 0x1f8, RZ, 0xc0, !PT ;  /* 0x000001f813057812 */ /* 0x040fe400078ec0ff */
[----:B------:R-:W-:Y:S02]  /*a920*/  LOP3.LUT R19, R19, 0x38, RZ, 0xc0, !PT ;  /* 0x0000003813137812 */ /* 0x000fe400078ec0ff */
[----:B------:R-:W-:-:S02]  /*a930*/  LEA.HI.X R3, R4, UR5, R3, 0x1, P0 ;  /* 0x0000000504037c11 */ /* 0x000fc400080f0c03 */
[----:B------:R-:W-:Y:S01]  /*a940*/  ISETP.GE.AND P0, PT, R19, UR4, PT ;  /* 0x0000000413007c0c */ /* 0x000fe2000bf06270 */
[----:B------:R-:W-:Y:S01]  /*a950*/  UMOV UR4, 0xffffffff ;  /* 0xffffffff00047882 */ /* 0x000fe20000000000 */
[----:B------:R-:W-:-:S04]  /*a960*/  LOP3.LUT R5, R5, 0x38, R2, 0x78, !PT ;  /* 0x0000003805057812 */ /* 0x000fc800078e7802 */
[----:B------:R-:W-:Y:S01]  /*a970*/  LOP3.LUT R10, R5, 0x200, R10, 0xf8, !PT ;  /* 0x00000200050a7812 */ /* 0x000fe200078ef80a */
[----:B------:R-:W-:Y:S06]  /*a980*/  BRA.DIV UR4, `(.L_x_14041) ;  /* 0x00000026042c7947 */ /* 0x000fec000b800000 */
[----:B------:R-:W1:Y:S01]  /*a990*/  SHFL.IDX PT, R14, R8, RZ, 0x181f ;  /* 0x00181fff080e7589 */ /* 0x000e6200000e0000 */
[----:B------:R-:W-:Y:S01]  /*a9a0*/  ULDC UR4, c[0x0][0x288] ;  /* 0x0000a20000047ab9 */ /* 0x000fe20000000800 */
[----:B------:R-:W-:Y:S02]  /*a9b0*/  IMAD R9, R9, 0xc0, R12 ;  /* 0x000000c009097824 */ /* 0x000fe400078e020c */
        /* <DEDUP_REMOVED lines=80> */
[----:B------:R-:W-:Y:S01]  /*aec0*/  @!P1 LEA R21, R10, UR38, 0x1 ;  /* 0x000000260a159c11 */ /* 0x000fe2000f8e08ff */
[----:B------:R-:W4:Y:S01]  /*aed0*/  SHFL.IDX PT, R3, R3, 0x3, 0x181f ;  /* 0x00781f0003037f89 */ /* 0x000f2200000e0000 */
[----:B-1----:R-:W-:-:S03]  /*aee0*/  @!P1 LEA R4, P3, R19, R14, 0x1 ;  /* 0x0000000e13049211 */ /* 0x002fc600078608ff */
[----:B------:R1:W0:Y:S02]  /*aef0*/  SHFL.IDX PT, R14, R6, 0x3, 0x181f ;  /* 0x00781f00060e7f89 */ /* 0x00022400000e0000 */
[----:B------:R-:W-:-:S05]  /*af00*/  @!P1 IMAD.X R5, RZ, RZ, R8, P3 ;  /* 0x000000ffff059224 */ /* 0x000fca00018e0608 */
[----:B------:R2:W-:Y:S02]  /*af10*/  @!P1 LDGSTS.E.BYPASS.LTC128B.128 [R21+0xcc00], desc[UR46][R4.64], !P0 ;  /* 0x0cc0000004159fae */ /* 0x0005e4000c101d6e */
[----:B--2---:R-:W-:-:S05]  /*af20*/  @!P2 LEA R4, P1, R19, R20, 0x1 ;  /* 0x000000141304a211 */ /* 0x004fca00078208ff */
[----:B---3--:R-:W-:Y:S01]  /*af30*/  @!P2 IMAD.X R5, RZ, RZ, R7, P1 ;  /* 0x000000ffff05a224 */ /* 0x008fe200008e0607 */
[----:B------:R-:W-:-:S05]  /*af40*/  @!P2 LEA R7, R10, UR38, 0x1 ;  /* 0x000000260a07ac11 */ /* 0x000fca000f8e08ff */
[----:B0---4-:R1:W-:Y:S02]  /*af50*/  @!P2 LDGSTS.E.BYPASS.LTC128B.128 [R7+0xd400], desc[UR46][R4.64], !P0 ;  /* 0x0d4000000407afae */ /* 0x0113e4000c101d6e */
.L_x_14131:
[----:B------:R-:W-:-:S05]  /*af60*/  VIADD R9, R9, 0xb0 ;  /* 0x000000b009097836 */ /* 0x000fca0000000000 */
[----:B------:R-:W-:Y:S01]  /*af70*/  ISETP.GE.AND P1, PT, R9, R0, PT ;  /* 0x000000000900720c */ /* 0x000fe20003f26270 */
[----:B------:R-:W-:-:S05]  /*af80*/  IMAD.MOV.U32 R0, RZ, RZ, 0x1 ;  /* 0x00000001ff007424 */ /* 0x000fca00078e00ff */
[----:B------:R-:W-:-:S07]  /*af90*/  SHF.L.U32 R0, R0, 0x1f, RZ ;  /* 0x0000001f00007819 */ /* 0x000fce00000006ff */
[----:B-1----:R-:W-:-:S05]  /*afa0*/  @!P1 LEA R4, P2, R19, R14, 0x1 ;  /* 0x0000000e13049211 */ /* 0x002fca00078408ff */
[----:B------:R-:W-:Y:S01]  /*afb0*/  @!P1 IMAD.X R5, RZ, RZ, R3, P2 ;  /* 0x000000ffff059224 */ /* 0x000fe200010e0603 */
[----:B------:R-:W-:-:S05]  /*afc0*/  @!P1 LEA R3, R10, UR38, 0x1 ;  /* 0x000000260a039c11 */ /* 0x000fca000f8e08ff */
        /* <DEDUP_REMOVED lines=9> */
[----:B------:R-:W1:Y:S02]  /*b060*/  SYNCS.PHASECHK.TRANS64.TRYWAIT P0, [UR38+0x16820], R0 ;  /* 0x01682000ff0075a7 */ /* 0x000e640008000166 */
[----:B01----:R-:W-:Y:S05]  /*b070*/  @!P0 BRA `(.L_x_14042) ;  /* 0x0000002c00088947 */ /* 0x003fea0003800000 */
.L_x_14132:
[----:B------:R-:W-:Y:S01]  /*b080*/  UIADD3 UR6, UR39, -0x2, URZ ;  /* 0xfffffffe27067890 */ /* 0x000fe2000fffe03f */
[----:B------:R-:W-:Y:S02]  /*b090*/  IMAD.MOV.U32 R12, RZ, RZ, 0x1 ;  /* 0x00000001ff0c7424 */ /* 0x000fe400078e00ff */
[----:B0-----:R-:W-:Y:S01]  /*b0a0*/  IMAD.MOV.U32 R0, RZ, RZ, RZ ;  /* 0x000000ffff007224 */ /* 0x001fe200078e00ff */
[----:B------:R-:W-:-:S06]  /*b0b0*/  UISETP.GE.AND UP0, UPT, UR6, UR40, UPT ;  /* 0x000000280600728c */ /* 0x000fcc000bf06270 */
[----:B------:R-:W-:-:S13]  /*b0c0*/  PLOP3.LUT P0, PT, PT, PT, UP0, 0x80, 0x0 ;  /* 0x000000000000781c */ /* 0x000fda0003f0f008 */
[----:B------:R-:W-:Y:S05]  /*b0d0*/  @!P0 BRA `(.L_x_14043) ;  /* 0x0000001000e48947 */ /* 0x000fea0003800000 */
[----:B------:R-:W-:Y:S01]  /*b0e0*/  UIADD3 UR4, UR41, 0x1, URZ ;  /* 0x0000000129047890 */ /* 0x000fe2000fffe03f */
[----:B------:R-:W-:Y:S01]  /*b0f0*/  LOP3.LUT R3, RZ, UR40, RZ, 0x33, !PT ;  /* 0x00000028ff037c12 */ /* 0x000fe2000f8e33ff */
[----:B------:R-:W-:Y:S01]  /*b100*/  IMAD.MOV.U32 R12, RZ, RZ, 0x1 ;  /* 0x00000001ff0c7424 */ /* 0x000fe200078e00ff */
[----:B------:R-:W-:Y:S01]  /*b110*/  LOP3.LUT R8, R2, 0x1f, RZ, 0xc0, !PT ;  /* 0x0000001f02087812 */ /* 0x000fe200078ec0ff */
[----:B------:R-:W-:Y:S01]  /*b120*/  UIMAD UR4, UR4, UR44, URZ ;  /* 0x0000002c040472a4 */ /* 0x000fe2000f8e023f */
[----:B------:R-:W-:-:S03]  /*b130*/  IMAD.MOV.U32 R6, RZ, RZ, R18 ;  /* 0x000000ffff067224 */ /* 0x000fc600078e0012 */
[----:B------:R-:W-:-:S04]  /*b140*/  UISETP.LT.AND UP0, UPT, UR42, UR4, UPT ;  /* 0x000000042a00728c */ /* 0x000fc8000bf01270 */
[----:B------:R-:W-:-:S06]  /*b150*/  USEL UR4, UR42, UR4, UP0 ;  /* 0x000000042a047287 */ /* 0x000fcc0008000000 */
[----:B------:R-:W-:-:S05]  /*b160*/  IMAD R4, RZ, RZ, -UR4 ;  /* 0x80000004ff047e24 */ /* 0x000fca000f8e02ff */
[----:B------:R-:W-:-:S04]  /*b170*/  VIADDMNMX R3, R4, 0x1, R3, !PT ;  /* 0x0000000104037846 */ /* 0x000fc80007800103 */
[----:B------:R-:W-:Y:S02]  /*b180*/  R2UR UR5, R3 ;  /* 0x00000000030572ca */ /* 0x000fe400000e0000 */
[----:B------:R-:W-:-:S11]  /*b190*/  LOP3.LUT R3, RZ, UR4, RZ, 0x33, !PT ;  /* 0x00000004ff037c12 */ /* 0x000fd6000f8e33ff */
[----:B------:R-:W-:Y:S02]  /*b1a0*/  UIADD3 UR7, UR5, -0x2, URZ ;  /* 0xfffffffe05077890 */ /* 0x000fe4000fffe03f */
[----:B------:R-:W-:-:S04]  /*b1b0*/  UIADD3 UR4, UR4, UR5, URZ ;  /* 0x0000000504047290 */ /* 0x000fc8000fffe03f */
[----:B------:R-:W-:Y:S01]  /*b1c0*/  ISETP.NE.AND P0, PT, R3, UR7, PT ;  /* 0x0000000703007c0c */ /* 0x000fe2000bf05270 */
[----:B------:R-:W-:Y:S02]  /*b1d0*/  IMAD.U32 R3, RZ, RZ, UR6 ;  /* 0x00000006ff037e24 */ /* 0x000fe4000f8e00ff */
[----:B------:R-:W-:-:S05]  /*b1e0*/  IMAD.U32 R9, RZ, RZ, UR4 ;  /* 0x00000004ff097e24 */ /* 0x000fca000f8e00ff */
[----:B------:R-:W-:-:S05]  /*b1f0*/  LOP3.LUT R9, R9, 0x1, RZ, 0xc0, !PT ;  /* 0x0000000109097812 */ /* 0x000fca00078ec0ff */
[----:B------:R-:W-:Y:S05]  /*b200*/  @!P0 BRA `(.L_x_14044) ;  /* 0x0000000c001c8947 */ /* 0x000fea0003800000 */
[----:B------:R-:W-:Y:S01]  /*b210*/  R2UR UR5, R9 ;  /* 0x00000000090572ca */ /* 0x000fe200000e0000 */
[----:B------:R-:W-:Y:S01]  /*b220*/  BSSY B0, `(.L_x_14044) ;  /* 0x00000c5000007945 */ /* 0x000fe20003800000 */
[----:B------:R-:W-:Y:S02]  /*b230*/  IMAD.MOV.U32 R10, RZ, RZ, 0x1 ;  /* 0x00000001ff0a7424 */ /* 0x000fe400078e00ff */
[----:B------:R-:W-:-:S09]  /*b240*/  IMAD.MOV.U32 R6, RZ, RZ, R18 ;  /* 0x000000ffff067224 */ /* 0x000fd200078e0012 */
[----:B------:R-:W-:-:S06]  /*b250*/  UIADD3 UR4, UR4, -UR5, URZ ;  /* 0x8000000504047290 */ /* 0x000fcc000fffe03f */
[----:B------:R-:W-:-:S07]  /*b260*/  IMAD.U32 R11, RZ, RZ, UR4 ;  /* 0x00000004ff0b7e24 */ /* 0x000fce000f8e00ff */
.L_x_14071:
        /* <DEDUP_REMOVED lines=28> */
.L_x_14047:
[----:B------:R-:W1:Y:S01]  /*b430*/  SYNCS.PHASECHK.TRANS64.TRYWAIT P0, [UR38+0x16848], R12 ;  /* 0x0168480cff0075a7 */ /* 0x000e620008000166 */
[----:B------:R-:W-:Y:S01]  /*b440*/  BSSY B2, `(.L_x_14048) ;  /* 0x0000003000027945 */ /* 0x000fe20003800000 */
[----:B------:R-:W-:-:S03]  /*b450*/  ISETP.NE.AND P2, PT, R17, RZ, PT ;  /* 0x000000ff1100720c */ /* 0x000fc60003f45270 */
[----:B-1----:R-:W-:Y:S10]  /*b460*/  @!P0 BRA `(.L_x_14049) ;  /* 0x0000002800248947 */ /* 0x002ff40003800000 */
.L_x_14133:
[----:B------:R-:W-:Y:S05]  /*b470*/  BSYNC B2 ;  /* 0x0000000000027941 */ /* 0x000fea0003800000 */
.L_x_14048:
[----:B------:R-:W-:Y:S04]  /*b480*/  BSSY B2, `(.L_x_14050) ;  /* 0x0000007000027945 */ /* 0x000fe80003800000 */
[----:B------:R-:W-:Y:S05]  /*b490*/  @P2 BRA `(.L_x_14051) ;  /* 0x0000000000142947 */ /* 0x000fea0003800000 */
[----:B------:R-:W-:Y:S01]  /*b4a0*/  ISETP.NE.AND P0, PT, R8, RZ, PT ;  /* 0x000000ff0800720c */ /* 0x000fe20003f05270 */
[----:B0-----:R-:W-:-:S04]  /*b4b0*/  IMAD.MOV.U32 R4, RZ, RZ, 0x4000 ;  /* 0x00004000ff047424 */ /* 0x001fc800078e00ff */
[----:B------:R1:W-:Y:S08]  /*b4c0*/  SYNCS.ARRIVE.TRANS64 RZ, [UR38+0x16838], R4 ;  /* 0x01683804ffff79a7 */ /* 0x0003f00008000026 */
[----:B-1----:R-:W-:Y:S05]  /*b4d0*/  @!P0 BRA `(.L_x_14051) ;  /* 0x0000000000048947 */ /* 0x002fea0003800000 */
[----:B------:R-:W-:Y:S01]  /*b4e0*/  BPT.TRAP 0x1 ;  /* 0x000000040000795c */ /* 0x000fe20000300000 */
.L_x_14051:
[----:B------:R-:W-:Y:S05]  /*b4f0*/  BSYNC B2 ;  /* 0x0000000000027941 */ /* 0x000fea0003800000 */
.L_x_14050:
        /* <DEDUP_REMOVED lines=11> */
.L_x_14052:
        /* <DEDUP_REMOVED lines=10> */
.L_x_14134:
[----:B------:R-:W-:Y:S05]  /*b650*/  BSYNC B2 ;  /* 0x0000000000027941 */ /* 0x000fea0003800000 */
.L_x_14053:
        /* <DEDUP_REMOVED lines=9> */
.L_x_14056:
[----:B------:R-:W-:Y:S05]  /*b6f0*/  BSYNC B2 ;  /* 0x0000000000027941 */ /* 0x000fea0003800000 */
.L_x_14055:
        /* <DEDUP_REMOVED lines=10> */
.L_x_14057:
        /* <DEDUP_REMOVED lines=10> */
.L_x_14046:
[----:B------:R-:W-:Y:S05]  /*b840*/  BSYNC B1 ;  /* 0x0000000000017941 */ /* 0x000fea0003800000 */
.L_x_14045:
        /* <DEDUP_REMOVED lines=27> */
.L_x_14060:
[----:B------:R-:W1:Y:S01]  /*ba00*/  SYNCS.PHASECHK.TRANS64.TRYWAIT P0, [UR38+0x16840], R14 ;  /* 0x0168400eff0075a7 */ /* 0x000e620008000166 */
[----:B------:R-:W-:Y:S01]  /*ba10*/  BSSY B2, `(.L_x_14061) ;  /* 0x0000003000027945 */ /* 0x000fe20003800000 */
[----:B------:R-:W-:-:S03]  /*ba20*/  ISETP.NE.AND P2, PT, R17, RZ, PT ;  /* 0x000000ff1100720c */ /* 0x000fc60003f45270 */
[----:B-1----:R-:W-:Y:S10]  /*ba30*/  @!P0 BRA `(.L_x_14062) ;  /* 0x0000002000e08947 */ /* 0x002ff40003800000 */
.L_x_14135:
[----:B------:R-:W-:Y:S05]  /*ba40*/  BSYNC B2 ;  /* 0x0000000000027941 */ /* 0x000fea0003800000 */
.L_x_14061:
[----:B------:R-:W-:Y:S04]  /*ba50*/  BSSY B2, `(.L_x_14063) ;  /* 0x0000007000027945 */ /* 0x000fe80003800000 */
[----:B------:R-:W-:Y:S05]  /*ba60*/  @P2 BRA `(.L_x_14064) ;  /* 0x0000000000142947 */ /* 0x000fea0003800000 */
[----:B------:R-:W-:Y:S01]  /*ba70*/  ISETP.NE.AND P0, PT, R8, RZ, PT ;  /* 0x000000ff0800720c */ /* 0x000fe20003f05270 */
[----:B0-----:R-:W-:-:S04]  /*ba80*/  IMAD.MOV.U32 R4, RZ, RZ, 0x4000 ;  /* 0x00004000ff047424 */ /* 0x001fc800078e00ff */
[----:B------:R1:W-:Y:S08]  /*ba90*/  SYNCS.ARRIVE.TRANS64 RZ, [UR38+0x16830], R4 ;  /* 0x01683004ffff79a7 */ /* 0x0003f00008000026 */
[----:B-1----:R-:W-:Y:S05]  /*baa0*/  @!P0 BRA `(.L_x_14064) ;  /* 0x0000000000048947 */ /* 0x002fea0003800000 */
[----:B------:R-:W-:Y:S01]  /*bab0*/  BPT.TRAP 0x1 ;  /* 0x000000040000795c */ /* 0x000fe20000300000 */
.L_x_14064:
[----:B------:R-:W-:Y:S05]  /*bac0*/  BSYNC B2 ;  /* 0x0000000000027941 */ /* 0x000fea0003800000 */
.L_x_14063:
        /* <DEDUP_REMOVED lines=11> */
.L_x_14065:
        /* <DEDUP_REMOVED lines=12> */
.L_x_14136:
[----:B------:R-:W-:Y:S05]  /*bc40*/  BSYNC B2 ;  /* 0x0000000000027941 */ /* 0x000fea0003800000 */
.L_x_14066:
        /* <DEDUP_REMOVED lines=9> */
.L_x_14069:
[----:B------:R-:W-:Y:S05]  /*bce0*/  BSYNC B2 ;  /* 0x0000000000027941 */ /* 0x000fea0003800000 */
.L_x_14068:
        /* <DEDUP_REMOVED lines=10> */
.L_x_14070:
        /* <DEDUP_REMOVED lines=10> */
.L_x_14059:
[----:B------:R-:W-:Y:S05]  /*be30*/  BSYNC B1 ;  /* 0x0000000000017941 */ /* 0x000fea0003800000 */
.L_x_14058:
[----:B------:R-:W-:Y:S02]  /*be40*/  VIADD R3, R3, 0xfffffffe ;  /* 0xfffffffe03037836 */ /* 0x000fe40000000000 */
[----:B------:R-:W-:Y:S01]  /*be50*/  IMAD.MOV.U32 R10, RZ, RZ, R12 ;  /* 0x000000ffff0a7224 */ /* 0x000fe200078e000c */
[----:B------:R-:W-:Y:S06]  /*be60*/  @P1 BRA `(.L_x_14071) ;  /* 0xfffffff400001947 */ /* 0x000fec000383ffff */
[----:B------:R-:W-:Y:S05]  /*be70*/  BSYNC B0 ;  /* 0x0000000000007941 */ /* 0x000fea0003800000 */
.L_x_14044:
        /* <DEDUP_REMOVED lines=28> */
.L_x_14073:
[----:B------:R-:W1:Y:S01]  /*c040*/  SYNCS.PHASECHK.TRANS64.TRYWAIT P0, [UR38+0x16848], R9 ;  /* 0x01684809ff0075a7 */ /* 0x000e620008000166 */
[----:B------:R-:W-:Y:S01]  /*c050*/  BSSY B1, `(.L_x_14074) ;  /* 0x0000003000017945 */ /* 0x000fe20003800000 */
[----:B------:R-:W-:-:S03]  /*c060*/  ISETP.NE.AND P1, PT, R17, RZ, PT ;  /* 0x000000ff1100720c */ /* 0x000fc60003f25270 */
[----:B-1----:R-:W-:Y:S10]  /*c070*/  @!P0 BRA `(.L_x_14075) ;  /* 0x0000001c00808947 */ /* 0x002ff40003800000 */
.L_x_14137:
[----:B------:R-:W-:Y:S05]  /*c080*/  BSYNC B1 ;  /* 0x0000000000017941 */ /* 0x000fea0003800000 */
.L_x_14074:
[----:B------:R-:W-:Y:S04]  /*c090*/  BSSY B1, `(.L_x_14076) ;  /* 0x0000007000017945 */ /* 0x000fe80003800000 */
[----:B------:R-:W-:Y:S05]  /*c0a0*/  @P1 BRA `(.L_x_14077) ;  /* 0x0000000000141947 */ /* 0x000fea0003800000 */
[----:B------:R-:W-:Y:S01]  /*c0b0*/  ISETP.NE.AND P0, PT, R8, RZ, PT ;  /* 0x000000ff0800720c */ /* 0x000fe20003f05270 */
[----:B0-----:R-:W-:-:S04]  /*c0c0*/  IMAD.MOV.U32 R4, RZ, RZ, 0x4000 ;  /* 0x00004000ff047424 */ /* 0x001fc800078e00ff */
[----:B------:R1:W-:Y:S08]  /*c0d0*/  SYNCS.ARRIVE.TRANS64 RZ, [UR38+0x16838], R4 ;  /* 0x01683804ffff79a7 */ /* 0x0003f00008000026 */
[----:B-1----:R-:W-:Y:S05]  /*c0e0*/  @!P0 BRA `(.L_x_14077) ;  /* 0x0000000000048947 */ /* 0x002fea0003800000 */
[----:B------:R-:W-:Y:S01]  /*c0f0*/  BPT.TRAP 0x1 ;  /* 0x000000040000795c */ /* 0x000fe20000300000 */
.L_x_14077:
[----:B------:R-:W-:Y:S05]  /*c100*/  BSYNC B1 ;  /* 0x0000000000017941 */ /* 0x000fea0003800000 */
.L_x_14076:
        /* <DEDUP_REMOVED lines=11> */
.L_x_14078:
        /* <DEDUP_REMOVED lines=11> */
.L_x_14138:
[----:B------:R-:W-:Y:S05]  /*c270*/  BSYNC B1 ;  /* 0x0000000000017941 */ /* 0x000fea0003800000 */
.L_x_14079:
        /* <DEDUP_REMOVED lines=9> */
.L_x_14082:
[----:B------:R-:W-:Y:S05]  /*c310*/  BSYNC B1 ;  /* 0x0000000000017941 */ /* 0x000fea0003800000 */
.L_x_14081:
        /* <DEDUP_REMOVED lines=10> */
.L_x_14083:
        /* <DEDUP_REMOVED lines=10> */
.L_x_14072:
[----:B------:R-:W-:Y:S05]  /*c460*/  BSYNC B0 ;  /* 0x0000000000007941 */ /* 0x000fea0003800000 */
.L_x_14043:
        /* <DEDUP_REMOVED lines=9> */
.L_x_14139:
[----:B------:R-:W-:Y:S05]  /*c500*/  BSYNC B1 ;  /* 0x0000000000017941 */ /* 0x000fea0003800000 */
.L_x_14086:
[----:B------:R-:W-:Y:S04]  /*c510*/  BSSY B1, `(.L_x_14088) ;  /* 0x0000007000017945 */ /* 0x000fe80003800000 */
[----:B------:R-:W-:Y:S05]  /*c520*/  @P1 BRA `(.L_x_14089) ;  /* 0x0000000000141947 */ /* 0x000fea0003800000 */
[----:B------:R-:W-:Y:S01]  /*c530*/  LOP3.LUT P0, RZ, R2, 0x1f, RZ, 0xc0, !PT ;  /* 0x0000001f02ff7812 */ /* 0x000fe2000780c0ff */
[----:B0-----:R-:W-:-:S04]  /*c540*/  IMAD.MOV.U32 R3, RZ, RZ, 0x4000 ;  /* 0x00004000ff037424 */ /* 0x001fc800078e00ff */
[----:B------:R1:W-:Y:S08]  /*c550*/  SYNCS.ARRIVE.TRANS64 RZ, [R4+URZ+0x16850], R3 ;  /* 0x0168500304ff79a7 */ /* 0x0003f0000800003f */
[----:B------:R-:W-:Y:S05]  /*c560*/  @!P0 BRA `(.L_x_14089) ;  /* 0x0000000000048947 */ /* 0x000fea0003800000 */
[----:B------:R-:W-:Y:S01]  /*c570*/  BPT.TRAP 0x1 ;  /* 0x000000040000795c */ /* 0x000fe20000300000 */
.L_x_14089:
[----:B------:R-:W-:Y:S05]  /*c580*/  BSYNC B1 ;  /* 0x0000000000017941 */ /* 0x000fea0003800000 */
.L_x_14088:
        /* <DEDUP_REMOVED lines=13> */
.L_x_14090:
        /* <DEDUP_REMOVED lines=8> */
.L_x_14085:
[----:B------:R-:W-:Y:S05]  /*c6e0*/  BSYNC B0 ;  /* 0x0000000000007941 */ /* 0x000fea0003800000 */
.L_x_14084:
[----:B------:R-:W-:Y:S02]  /*c6f0*/  VIADD R0, R0, 0x1 ;  /* 0x0000000100007836 */ /* 0x000fe40000000000 */
[----:B01----:R-:W-:-:S03]  /*c700*/  IMAD.MOV.U32 R4, RZ, RZ, RZ ;  /* 0x000000ffff047224 */ /* 0x003fc600078e00ff */
[----:B------:R-:W-:-:S04]  /*c710*/  ISETP.NE.AND P0, PT, R0, 0x2, PT ;  /* 0x000000020000780c */ /* 0x000fc80003f05270 */
[----:B------:R-:W-:Y:S02]  /*c720*/  SEL R5, RZ, 0x1, P0 ;  /* 0x00000001ff057807 */ /* 0x000fe40000000000 */
[----:B------:R-:W-:Y:S02]  /*c730*/  SEL R3, R0, RZ, P0 ;  /* 0x000000ff00037207 */ /* 0x000fe40000000000 */
[----:B------:R-:W-:-:S07]  /*c740*/  LOP3.LUT R0, R12, R5, RZ, 0x3c, !PT ;  /* 0x000000050c007212 */ /* 0x000fce00078e3cff */
.L_x_14029:
[----:B------:R-:W0:Y:S01]  /*c750*/  S2R R5, SR_CgaCtaId ;  /* 0x0000000000057919 */ /* 0x000e220000008800 */
[----:B------:R-:W-:Y:S02]  /*c760*/  MOV R2, 0x400 ;  /* 0x0000040000027802 */ /* 0x000fe40000000f00 */
[----:B------:R-:W-:Y:S02]  /*c770*/  SHF.L.U32 R4, R4, 0x1f, RZ ;  /* 0x0000001f04047819 */ /* 0x000fe400000006ff */
[----:B0-----:R-:W-:-:S04]  /*c780*/  LEA R17, R5, R2, 0x18 ;  /* 0x0000000205117211 */ /* 0x001fc800078ec0ff */
[----:B------:R-:W0:Y:S02]  /*c790*/  SYNCS.PHASECHK.TRANS64.TRYWAIT P0, [R17+URZ+0x16820], R4 ;  /* 0x01682004110075a7 */ /* 0x000e24000800017f */
[----:B0-----:R-:W-:Y:S05]  /*c7a0*/  @!P0 BRA `(.L_x_14091) ;  /* 0x0000001400f88947 */ /* 0x001fea0003800000 */
.L_x_14140:
[----:B------:R-:W-:-:S03]  /*c7b0*/  UMOV UR4, 0xffffffff ;  /* 0xffffffff00047882 */ /* 0x000fc60000000000 */
[----:B------:R-:W-:Y:S05]  /*c7c0*/  BRA.DIV UR4, `(.L_x_14092) ;  /* 0x0000001a04047947 */ /* 0x000fea000b800000 */
[----:B------:R1:W2:Y:S02]  /*c7d0*/  SHFL.IDX PT, R14, R16, RZ, 0x1f ;  /* 0x00001fff100e7589 */ /* 0x0002a400000e0000 */
.L_x_14143:
[----:B--2---:R-:W-:-:S13]  /*c7e0*/  ISETP.NE.AND P0, PT, R14, RZ, PT ;  /* 0x000000ff0e00720c */ /* 0x004fda0003f05270 */
[----:B------:R-:W-:Y:S05]  /*c7f0*/  @P0 BRA `(.L_x_13991) ;  /* 0x0000000000880947 */ /* 0x000fea0003800000 */
[----:B------:R-:W-:-:S03]  /*c800*/  UMOV UR4, 0xffffffff ;  /* 0xffffffff00047882 */ /* 0x000fc60000000000 */
[----:B------:R-:W-:Y:S05]  /*c810*/  BRA.DIV UR4, `(.L_x_14093) ;  /* 0x0000001a04187947 */ /* 0x000fea000b800000 */
[----:B------:R-:W-:-:S13]  /*c820*/  ELECT P6, URZ, PT ;  /* 0x00000000003f782f */ /* 0x000fda00038c0000 */
.L_x_14146:
[----:B------:R-:W-:Y:S05]  /*c830*/  @!P6 BRA `(.L_x_13991) ;  /* 0x000000000078e947 */ /* 0x000fea0003800000 */
[----:B------:R-:W-:-:S06]  /*c840*/  ULOP3.LUT UR4, UR43, 0x2, URZ, 0xfc, !UPT ;  /* 0x000000022b047892 */ /* 0x000fcc000f8efc3f */
[----:B------:R-:W-:-:S05]  /*c850*/  IMAD.U32 R2, RZ, RZ, UR4 ;  /* 0x00000004ff027e24 */ /* 0x000fca000f8e00ff */
[----:B------:R-:W-:-:S13]  /*c860*/  ISETP.NE.AND P2, PT, R2, 0x3, PT ;  /* 0x000000030200780c */ /* 0x000fda0003f45270 */
[----:B------:R-:W-:Y:S05]  /*c870*/  @!P2 BRA `(.L_x_14094) ;  /* 0x000000000004a947 */ /* 0x000fea0003800000 */
[----:B------:R-:W-:Y:S01]  /*c880*/  BPT.TRAP 0x1 ;  /* 0x000000040000795c */ /* 0x000fe20000300000 */
.L_x_14094:
[----:B------:R-:W-:Y:S01]  /*c890*/  VIADD R6, R17, 0x16840 ;  /* 0x0001684011067836 */ /* 0x000fe20000000000 */
[----:B0-----:R-:W-:Y:S01]  /*c8a0*/  SHF.L.U32 R4, R0, 0x1f, RZ ;  /* 0x0000001f00047819 */ /* 0x001fe200000006ff */
        /* <DEDUP_REMOVED lines=10> */
.L_x_14147:
[----:B------:R-:W2:Y:S02]  /*c950*/  SYNCS.PHASECHK.TRANS64.TRYWAIT P0, [R5+URZ], R2 ;  /* 0x00000002050075a7 */ /* 0x000ea4000800017f */
[----:B--2---:R-:W-:Y:S05]  /*c960*/  @!P0 BRA `(.L_x_14096) ;  /* 0x0000001400f88947 */ /* 0x004fea0003800000 */
.L_x_14148:
[----:B------:R-:W-:Y:S05]  /*c970*/  @!P2 BRA `(.L_x_14097) ;  /* 0x000000000004a947 */ /* 0x000fea0003800000 */
[----:B------:R-:W-:Y:S01]  /*c980*/  BPT.TRAP 0x1 ;  /* 0x000000040000795c */ /* 0x000fe20000300000 */
.L_x_14097:
[----:B------:R-:W-:-:S04]  /*c990*/  VIADD R0, R17, 0x16860 ;  /* 0x0001686011007836 */ /* 0x000fc80000000000 */
[----:B------:R-:W-:-:S04]  /*c9a0*/  IMAD R3, R3, 0x8, R0 ;  /* 0x0000000803037824 */ /* 0x000fc800078e0200 */
[----:B------:R-:W3:Y:S02]  /*c9b0*/  SYNCS.PHASECHK.TRANS64.TRYWAIT P0, [R3+URZ], R4 ;  /* 0x00000004030075a7 */ /* 0x000ee4000800017f */
[----:B---3--:R-:W-:Y:S05]  /*c9c0*/  @!P0 BRA `(.L_x_14098) ;  /* 0x0000001400f48947 */ /* 0x008fea0003800000 */
.L_x_14149:
[----:B------:R-:W-:-:S07]  /*c9d0*/  IMAD R9, R9, 0x8, R0 ;  /* 0x0000000809097824 */ /* 0x000fce00078e0200 */
.L_x_14099:
[----:B----4-:R4:W0:Y:S02]  /*c9e0*/  SYNCS.PHASECHK.TRANS64.TRYWAIT P0, [R9+URZ], R2 ;  /* 0x00000002090075a7 */ /* 0x010824000800017f */
[----:B0-----:R-:W-:Y:S05]  /*c9f0*/  @!P0 NANOSLEEP.SYNCS 0x989680 ;  /* 0x009896800000895d */ /* 0x001fea0003900000 */
[----:B------:R-:W0:Y:S02]  /*ca00*/  @!P0 SYNCS.PHASECHK.TRANS64 P0, [R9+URZ], R2 ;  /* 0x00000002090085a7 */ /* 0x000e24000800007f */
[----:B0-----:R-:W-:Y:S05]  /*ca10*/  @!P0 BRA `(.L_x_14099) ;  /* 0xfffffffc00f08947 */ /* 0x001fea000383ffff */
.L_x_13991:
[----:B------:R-:W-:Y:S05]  /*ca20*/  BSYNC B6 ;  /* 0x0000000000067941 */ /* 0x000fea0003800000 */
.L_x_13988:
[----:B------:R-:W-:Y:S05]  /*ca30*/  EXIT ;  /* 0x000000000000794d */ /* 0x000fea0003800000 */
.L_x_13995:
[----:B0-----:R-:W-:-:S04]  /*ca40*/  IMAD.U32 R3, RZ, RZ, UR39 ;  /* 0x00000027ff037e24 */ /* 0x001fc8000f8e00ff */
[----:B------:R0:W1:Y:S03]  /*ca50*/  SYNCS.PHASECHK.TRANS64.TRYWAIT P0, [R3+URZ+0x16800], R0 ;  /* 0x01680000030075a7 */ /* 0x000066000800017f */
[----:B-1----:R-:W-:Y:S05]  /*ca60*/  @!P0 NANOSLEEP.SYNCS 0x989680 ;  /* 0x009896800000895d */ /* 0x002fea0003900000 */
[----:B------:R-:W1:Y:S02]  /*ca70*/  @!P0 SYNCS.PHASECHK.TRANS64 P0, [R3+URZ+0x16800], R0 ;  /* 0x01680000030085a7 */ /* 0x000e64000800007f */
[----:B-1----:R-:W-:Y:S05]  /*ca80*/  @!P0 BRA `(.L_x_13995) ;  /* 0xfffffffc00ec8947 */ /* 0x002fea000383ffff */
[----:B------:R-:W-:Y:S05]  /*ca90*/  BRA `(.L_x_14100) ;  /* 0xffffff4800287947 */ /* 0x000fea000383ffff */
.L_x_13999:
[----:B-1----:R-:W-:-:S04]  /*caa0*/  IMAD.U32 R3, RZ, RZ, UR39 ;  /* 0x00000027ff037e24 */ /* 0x002fc8000f8e00ff */
[----:B------:R1:W2:Y:S03]  /*cab0*/  SYNCS.PHASECHK.TRANS64.TRYWAIT P2, [R3+URZ+0x16830], R0 ;  /* 0x01683000030075a7 */ /* 0x0002a6000804017f */
[----:B--2---:R-:W-:Y:S05]  /*cac0*/  @!P2 NANOSLEEP.SYNCS 0x989680 ;  /* 0x009896800000a95d */ /* 0x004fea0003900000 */
[----:B------:R-:W2:Y:S02]  /*cad0*/  @!P2 SYNCS.PHASECHK.TRANS64 P2, [R3+URZ+0x16830], R0 ;  /* 0x016830000300a5a7 */ /* 0x000ea4000804007f */
[----:B--2---:R-:W-:Y:S05]  /*cae0*/  @!P2 BRA `(.L_x_13999) ;  /* 0xfffffffc00eca947 */ /* 0x004fea000383ffff */
[----:B------:R-:W-:Y:S05]  /*caf0*/  BRA `(.L_x_13998) ;  /* 0xffffff4800487947 */ /* 0x000fea000383ffff */
.L_x_14004:
[----:B-1----:R-:W-:-:S04]  /*cb00*/  IMAD.U32 R8, RZ, RZ, UR10 ;  /* 0x0000000aff087e24 */ /* 0x002fc8000f8e00ff */
[----:B------:R1:W2:Y:S03]  /*cb10*/  SYNCS.PHASECHK.TRANS64.TRYWAIT P3, [R8+URZ+0x16830], R3 ;  /* 0x01683003080075a7 */ /* 0x0002a6000806017f */
[----:B--2---:R-:W-:Y:S05]  /*cb20*/  @!P3 NANOSLEEP.SYNCS 0x989680 ;  /* 0x009896800000b95d */ /* 0x004fea0003900000 */
[----:B------:R-:W2:Y:S02]  /*cb30*/  @!P3 SYNCS.PHASECHK.TRANS64 P3, [R8+URZ+0x16830], R3 ;  /* 0x016830030800b5a7 */ /* 0x000ea4000806007f */
[----:B--2---:R-:W-:Y:S05]  /*cb40*/  @!P3 BRA `(.L_x_14004) ;  /* 0xfffffffc00ecb947 */ /* 0x004fea000383ffff */
[----:B------:R-:W-:Y:S05]  /*cb50*/  BRA `(.L_x_14001) ;  /* 0xffffff6c00307947 */ /* 0x000fea000383ffff */
.L_x_14008:
[----:B-1----:R-:W-:-:S04]  /*cb60*/  IMAD.U32 R8, RZ, RZ, UR10 ;  /* 0x0000000aff087e24 */ /* 0x002fc8000f8e00ff */
[----:B------:R1:W2:Y:S03]  /*cb70*/  SYNCS.PHASECHK.TRANS64.TRYWAIT P3, [R8+URZ+0x16850], R3 ;  /* 0x01685003080075a7 */ /* 0x0002a6000806017f */
[----:B--2---:R-:W-:Y:S05]  /*cb80*/  @!P3 NANOSLEEP.SYNCS 0x989680 ;  /* 0x009896800000b95d */ /* 0x004fea0003900000 */
[----:B------:R-:W2:Y:S02]  /*cb90*/  @!P3 SYNCS.PHASECHK.TRANS64 P3, [R8+URZ+0x16850], R3 ;  /* 0x016850030800b5a7 */ /* 0x000ea4000806007f */
[----:B--2---:R-:W-:Y:S05]  /*cba0*/  @!P3 BRA `(.L_x_14008) ;  /* 0xfffffffc00ecb947 */ /* 0x004fea000383ffff */
[----:B------:R-:W-:Y:S05]  /*cbb0*/  BRA `(.L_x_14005) ;  /* 0xffffff6c00a87947 */ /* 0x000fea000383ffff */
.L_x_14014:
[----:B-1----:R-:W-:-:S04]  /*cbc0*/  IMAD.U32 R6, RZ, RZ, UR10 ;  /* 0x0000000aff067e24 */ /* 0x002fc8000f8e00ff */
[----:B------:R1:W2:Y:S03]  /*cbd0*/  SYNCS.PHASECHK.TRANS64.TRYWAIT P2, [R6+URZ+0x16830], R3 ;  /* 0x01683003060075a7 */ /* 0x0002a6000804017f */
[----:B--2---:R-:W-:Y:S05]  /*cbe0*/  @!P2 NANOSLEEP.SYNCS 0x989680 ;  /* 0x009896800000a95d */ /* 0x004fea0003900000 */
[----:B------:R-:W2:Y:S02]  /*cbf0*/  @!P2 SYNCS.PHASECHK.TRANS64 P2, [R6+URZ+0x16830], R3 ;  /* 0x016830030600a5a7 */ /* 0x000ea4000804007f */
[----:B--2---:R-:W-:Y:S05]  /*cc00*/  @!P2 BRA `(.L_x_14014) ;  /* 0xfffffffc00eca947 */ /* 0x004fea000383ffff */
[----:B------:R-:W-:Y:S05]  /*cc10*/  BRA `(.L_x_14011) ;  /* 0xffffff9000a47947 */ /* 0x000fea000383ffff */
.L_x_14018:
[----:B-1----:R-:W-:-:S04]  /*cc20*/  IMAD.U32 R6, RZ, RZ, UR10 ;  /* 0x0000000aff067e24 */ /* 0x002fc8000f8e00ff */
[----:B------:R1:W2:Y:S03]  /*cc30*/  SYNCS.PHASECHK.TRANS64.TRYWAIT P2, [R6+URZ+0x16850], R3 ;  /* 0x01685003060075a7 */ /* 0x0002a6000804017f */
[----:B--2---:R-:W-:Y:S05]  /*cc40*/  @!P2 NANOSLEEP.SYNCS 0x989680 ;  /* 0x009896800000a95d */ /* 0x004fea0003900000 */
[----:B------:R-:W2:Y:S02]  /*cc50*/  @!P2 SYNCS.PHASECHK.TRANS64 P2, [R6+URZ+0x16850], R3 ;  /* 0x016850030600a5a7 */ /* 0x000ea4000804007f */
[----:B--2---:R-:W-:Y:S05]  /*cc60*/  @!P2 BRA `(.L_x_14018) ;  /* 0xfffffffc00eca947 */ /* 0x004fea000383ffff */
[----:B------:R-:W-:Y:S05]  /*cc70*/  BRA `(.L_x_14015) ;  /* 0xffffff9400187947 */ /* 0x000fea000383ffff */
.L_x_14023:
[----:B-1----:R-:W-:-:S04]  /*cc80*/  IMAD.U32 R7, RZ, RZ, UR7 ;  /* 0x00000007ff077e24 */ /* 0x002fc8000f8e00ff */
[----:B------:R1:W2:Y:S03]  /*cc90*/  SYNCS.PHASECHK.TRANS64.TRYWAIT P0, [R7+URZ+0x16850], R0 ;  /* 0x01685000070075a7 */ /* 0x0002a6000800017f */
[----:B--2---:R-:W-:Y:S05]  /*cca0*/  @!P0 NANOSLEEP.SYNCS 0x989680 ;  /* 0x009896800000895d */ /* 0x004fea0003900000 */
[----:B------:R-:W2:Y:S02]  /*ccb0*/  @!P0 SYNCS.PHASECHK.TRANS64 P0, [R7+URZ+0x16850], R0 ;  /* 0x01685000070085a7 */ /* 0x000ea4000800007f */
[----:B--2---:R-:W-:Y:S05]  /*ccc0*/  @!P0 BRA `(.L_x_14023) ;  /* 0xfffffffc00ec8947 */ /* 0x004fea000383ffff */
[----:B------:R-:W-:Y:S05]  /*ccd0*/  BRA `(.L_x_14022) ;  /* 0xffffffac006c7947 */ /* 0x000fea000383ffff */
.L_x_14034:
[----:B------:R-:W-:Y:S02]  /*cce0*/  IMAD.MOV.U32 R13, RZ, RZ, R16 ;  /* 0x000000ffff0d7224 */ /* 0x000fe400078e0010 */
[----:B------:R-:W-:Y:S02]  /*ccf0*/  IMAD.MOV.U32 R12, RZ, RZ, RZ ;  /* 0x000000ffff0c7224 */ /* 0x000fe400078e00ff */
[----:B------:R-:W-:Y:S02]  /*cd00*/  IMAD.MOV.U32 R11, RZ, RZ, 0x1f ;  /* 0x0000001fff0b7424 */ /* 0x000fe400078e00ff */
[----:B------:R-:W-:-:S07]  /*cd10*/  IMAD.MOV.U32 R15, RZ, RZ, -0x1 ;  /* 0xffffffffff0f7424 */ /* 0x000fce00078e00ff */
[----:B------:R-:W-:Y:S05]  /*cd20*/  WARPSYNC.COLLECTIVE R15, `(.L_x_14101) ;  /* 0x000000000f087348 */ /* 0x000fea0003c00000 */
[----:B------:R0:W1:Y:S02]  /*cd30*/  SHFL.IDX P6, R14, R13, R12, R11 ;  /* 0x0000000c0d0e7389 */ /* 0x00006400000c000b */
[----:B01----:R-:W-:Y:S01]  /*cd40*/  ENDCOLLECTIVE ;  /* 0x000000000000791b */ /* 0x003fe20003800000 */
.L_x_14101:
[----:B------:R-:W-:Y:S05]  /*cd50*/  BRA `(.L_x_14102) ;  /* 0xffffffd000b47947 */ /* 0x000fea000383ffff */
.L_x_14036:
[----:B------:R-:W-:Y:S01]  /*cd60*/  BSSY B0, `(.L_x_14103) ;  /* 0x0000006000007945 */ /* 0x000fe20003800000 */
[----:B------:R-:W-:-:S07]  /*cd70*/  IMAD.MOV.U32 R15, RZ, RZ, -0x1 ;  /* 0xffffffffff0f7424 */ /* 0x000fce00078e00ff */
[----:B0-----:R-:W-:Y:S05]  /*cd80*/  WARPSYNC.COLLECTIVE R15, `(.L_x_14104) ;  /* 0x000000000f0c7348 */ /* 0x001fea0003c00000 */
[----:B------:R-:W-:Y:S02]  /*cd90*/  ELECT P6, UR62, PT ;  /* 0x00000000003e782f */ /* 0x000fe400038c0000 */
[----:B------:R-:W-:Y:S01]  /*cda0*/  MOV R14, UR62 ;  /* 0x0000003e000e7c02 */ /* 0x000fe20008000f00 */
[----:B0-----:R-:W-:Y:S10]  /*cdb0*/  ENDCOLLECTIVE ;  /* 0x000000000000791b */ /* 0x001ff40003800000 */
.L_x_14104:
[----:B------:R-:W-:Y:S05]  /*cdc0*/  BSYNC B0 ;  /* 0x0000000000007941 */ /* 0x000fea0003800000 */
.L_x_14103:
[----:B------:R-:W-:Y:S05]  /*cdd0*/  BRA `(.L_x_14105) ;  /* 0xffffffd000b07947 */ /* 0x000fea000383ffff */
.L_x_14038:
[----:B--2---:R-:W-:-:S04]  /*cde0*/  IMAD.U32 R3, RZ, RZ, UR38 ;  /* 0x00000026ff037e24 */ /* 0x004fc8000f8e00ff */
[----:B------:R2:W3:Y:S03]  /*cdf0*/  SYNCS.PHASECHK.TRANS64.TRYWAIT P0, [R3+URZ+0x16840], R8 ;  /* 0x01684008030075a7 */ /* 0x0004e6000800017f */
[----:B---3--:R-:W-:Y:S05]  /*ce00*/  @!P0 NANOSLEEP.SYNCS 0x989680 ;  /* 0x009896800000895d */ /* 0x008fea0003900000 */
[----:B------:R-:W3:Y:S02]  /*ce10*/  @!P0 SYNCS.PHASECHK.TRANS64 P0, [R3+URZ+0x16840], R8 ;  /* 0x01684008030085a7 */ /* 0x000ee4000800007f */
[----:B---3--:R-:W-:Y:S05]  /*ce20*/  @!P0 BRA `(.L_x_14038) ;  /* 0xfffffffc00ec8947 */ /* 0x008fea000383ffff */
[----:B------:R-:W-:Y:S05]  /*ce30*/  BRA `(.L_x_14106) ;  /* 0xffffffd400007947 */ /* 0x000fea000383ffff */
.L_x_14041:
[----:B------:R-:W-:Y:S02]  /*ce40*/  IMAD R9, R9, 0xc0, R12 ;  /* 0x000000c009097824 */ /* 0x000fe400078e020c */
        /* <DEDUP_REMOVED lines=8> */
.L_x_14107:
[----:B------:R-:W-:Y:S02]  /*ced0*/  IMAD.MOV.U32 R13, RZ, RZ, R8 ;  /* 0x000000ffff0d7224 */ /* 0x000fe400078e0008 */
[----:B------:R-:W-:-:S07]  /*cee0*/  IMAD.MOV.U32 R4, RZ, RZ, R14 ;  /* 0x000000ffff047224 */ /* 0x000fce00078e000e */
[----:B------:R-:W-:Y:S05]  /*cef0*/  WARPSYNC.COLLECTIVE R15, `(.L_x_14108) ;  /* 0x000000000f087348 */ /* 0x000fea0003c00000 */
[----:B------:R0:W1:Y:S02]  /*cf00*/  SHFL.IDX P6, R14, R13, R12, R11 ;  /* 0x0000000c0d0e7389 */ /* 0x00006400000c000b */
[----:B01----:R-:W-:Y:S01]  /*cf10*/  ENDCOLLECTIVE ;  /* 0x000000000000791b */ /* 0x003fe20003800000 */
.L_x_14108:
        /* <DEDUP_REMOVED lines=8> */
[----:B------:R-:W-:-:S07]  /*cfa0*/  @!P1 IMAD.MOV.U32 R4, RZ, RZ, R14 ;  /* 0x000000ffff049224 */ /* 0x000fce00078e000e */
[----:B------:R-:W-:Y:S05]  /*cfb0*/  WARPSYNC.COLLECTIVE R15, `(.L_x_14109) ;  /* 0x000000000f087348 */ /* 0x000fea0003c00000 */
[----:B------:R0:W1:Y:S02]  /*cfc0*/  SHFL.IDX P6, R14, R13, R12, R11 ;  /* 0x0000000c0d0e7389 */ /* 0x00006400000c000b */
[----:B01----:R-:W-:Y:S01]  /*cfd0*/  ENDCOLLECTIVE ;  /* 0x000000000000791b */ /* 0x003fe20003800000 */
.L_x_14109:
[----:B------:R-:W-:Y:S01]  /*cfe0*/  @!PT LDS RZ, [RZ] ;  /* 0x00000000fffff984 */ /* 0x000fe20000000800 */
[----:B------:R-:W-:Y:S01]  /*cff0*/  @!PT LDS RZ, [RZ] ;  /* 0x00000000fffff984 */ /* 0x000fe20000000800 */
[----:B------:R-:W-:Y:S01]  /*d000*/  @!PT LDS RZ, [RZ] ;  /* 0x00000000fffff984 */ /* 0x000fe20000000800 */
[----:B------:R0:W-:Y:S01]  /*d010*/  @!P1 LDGSTS.E.BYPASS.LTC128B.128 [R21+0x8400], desc[UR46][R4.64], !P0 ;  /* 0x0840000004159fae */ /* 0x0001e2000c101d6e */
[----:B------:R-:W-:Y:S01]  /*d020*/  ISETP.GE.AND P1, PT, R25, R0, PT ;  /* 0x000000001900720c */ /* 0x000fe20003f26270 */
[----:B------:R-:W-:Y:S02]  /*d030*/  IMAD.MOV.U32 R13, RZ, RZ, R8 ;  /* 0x000000ffff0d7224 */ /* 0x000fe400078e0008 */
[----:B0-----:R-:W-:-:S05]  /*d040*/  VIADD R21, R9, 0x20 ;  /* 0x0000002009157836 */ /* 0x001fca0000000000 */
[----:B------:R-:W-:Y:S01]  /*d050*/  ISETP.GE.AND P2, PT, R21, R0, PT ;  /* 0x000000001500720c */ /* 0x000fe20003f46270 */
[----:B------:R-:W-:Y:S02]  /*d060*/  VIADD R21, R9, 0x30 ;  /* 0x0000003009157836 */ /* 0x000fe40000000000 */
[----:B------:R-:W-:-:S10]  /*d070*/  IMAD.MOV.U32 R25, RZ, RZ, R14 ;  /* 0x000000ffff197224 */ /* 0x000fd400078e000e */
[----:B------:R-:W-:Y:S05]  /*d080*/  WARPSYNC.COLLECTIVE R15, `(.L_x_14110) ;  /* 0x000000000f087348 */ /* 0x000fea0003c00000 */
[----:B------:R0:W1:Y:S02]  /*d090*/  SHFL.IDX P6, R14, R13, R12, R11 ;  /* 0x0000000c0d0e7389 */ /* 0x00006400000c000b */
[----:B01----:R-:W-:Y:S01]  /*d0a0*/  ENDCOLLECTIVE ;  /* 0x000000000000791b */ /* 0x003fe20003800000 */
.L_x_14110:
[----:B------:R-:W-:Y:S01]  /*d0b0*/  @!P2 LEA R29, R10, UR38, 0x1 ;  /* 0x000000260a1dac11 */ /* 0x000fe2000f8e08ff */
[----:B------:R-:W-:Y:S02]  /*d0c0*/  IMAD.MOV.U32 R13, RZ, RZ, R7 ;  /* 0x000000ffff0d7224 */ /* 0x000fe400078e0007 */
[----:B------:R-:W-:Y:S01]  /*d0d0*/  IMAD.MOV.U32 R12, RZ, RZ, 0x2 ;  /* 0x00000002ff0c7424 */ /* 0x000fe200078e00ff */
[----:B------:R-:W-:-:S13]  /*d0e0*/  @!P1 LEA R4, P3, R19, R14, 0x1 ;  /* 0x0000000e13049211 */ /* 0x000fda00078608ff */
[----:B------:R-:W-:Y:S05]  /*d0f0*/  WARPSYNC.COLLECTIVE R15, `(.L_x_14111) ;  /* 0x000000000f087348 */ /* 0x000fea0003c00000 */
[----:B------:R0:W1:Y:S02]  /*d100*/  SHFL.IDX P6, R14, R13, R12, R11 ;  /* 0x0000000c0d0e7389 */ /* 0x00006400000c000b */
[----:B01----:R-:W-:Y:S01]  /*d110*/  ENDCOLLECTIVE ;  /* 0x000000000000791b */ /* 0x003fe20003800000 */
.L_x_14111:
        /* <DEDUP_REMOVED lines=11> */
.L_x_14112:
[----:B------:R-:W-:Y:S02]  /*d1d0*/  IMAD.MOV.U32 R13, RZ, RZ, R7 ;  /* 0x000000ffff0d7224 */ /* 0x000fe400078e0007 */
[----:B------:R-:W-:Y:S02]  /*d1e0*/  IMAD.MOV.U32 R12, RZ, RZ, 0x3 ;  /* 0x00000003ff0c7424 */ /* 0x000fe400078e00ff */
[----:B------:R-:W-:-:S07]  /*d1f0*/  IMAD.MOV.U32 R28, RZ, RZ, R14 ;  /* 0x000000ffff1c7224 */ /* 0x000fce00078e000e */
[----:B------:R-:W-:Y:S05]  /*d200*/  WARPSYNC.COLLECTIVE R15, `(.L_x_14113) ;  /* 0x000000000f087348 */ /* 0x000fea0003c00000 */
[----:B------:R0:W1:Y:S02]  /*d210*/  SHFL.IDX P6, R14, R13, R12, R11 ;  /* 0x0000000c0d0e7389 */ /* 0x00006400000c000b */
[----:B01----:R-:W-:Y:S01]  /*d220*/  ENDCOLLECTIVE ;  /* 0x000000000000791b */ /* 0x003fe20003800000 */
.L_x_14113:
[----:B------:R-:W-:-:S05]  /*d230*/  @!P2 LEA R4, P1, R19, R28, 0x1 ;  /* 0x0000001c1304a211 */ /* 0x000fca00078208ff */
[----:B------:R-:W-:Y:S01]  /*d240*/  @!P2 IMAD.X R5, RZ, RZ, R20, P1 ;  /* 0x000000ffff05a224 */ /* 0x000fe200008e0614 */
[----:B------:R-:W-:-:S04]  /*d250*/  ISETP.GE.AND P1, PT, R21, R0, PT ;  /* 0x000000001500720c */ /* 0x000fc80003f26270 */
[----:B------:R-:W-:Y:S01]  /*d260*/  @!PT LDS RZ, [RZ] ;  /* 0x00000000fffff984 */ /* 0x000fe20000000800 */
[----:B------:R-:W-:Y:S01]  /*d270*/  @!PT LDS RZ, [RZ] ;  /* 0x00000000fffff984 */ /* 0x000fe20000000800 */
[----:B------:R-:W-:Y:S01]  /*d280*/  @!PT LDS RZ, [RZ] ;  /* 0x00000000fffff984 */ /* 0x000fe20000000800 */
[----:B------:R0:W-:Y:S01]  /*d290*/  @!P2 LDGSTS.E.BYPASS.LTC128B.128 [R29+0x9400], desc[UR46][R4.64], !P0 ;  /* 0x09400000041dafae */ /* 0x0001e2000c101d6e */
[----:B------:R-:W-:-:S08]  /*d2a0*/  IMAD.MOV.U32 R13, RZ, RZ, R8 ;  /* 0x000000ffff0d7224 */ /* 0x000fd000078e0008 */
[----:B------:R-:W-:Y:S01]  /*d2b0*/  @!P1 LEA R25, R10, UR38, 0x1 ;  /* 0x000000260a199c11 */ /* 0x000fe2000f8e08ff */
[----:B------:R-:W-:-:S07]  /*d2c0*/  IMAD.MOV.U32 R21, RZ, RZ, R14 ;  /* 0x000000ffff157224 */ /* 0x000fce00078e000e */
[----:B0-----:R-:W-:Y:S05]  /*d2d0*/  WARPSYNC.COLLECTIVE R15, `(.L_x_14114) ;  /* 0x000000000f087348 */ /* 0x001fea0003c00000 */
[----:B------:R1:W2:Y:S02]  /*d2e0*/  SHFL.IDX P6, R14, R13, R12, R11 ;  /* 0x0000000c0d0e7389 */ /* 0x0002a400000c000b */
[----:B012---:R-:W-:Y:S01]  /*d2f0*/  ENDCOLLECTIVE ;  /* 0x000000000000791b */ /* 0x007fe20003800000 */
.L_x_14114:
[----:B------:R-:W-:Y:S02]  /*d300*/  IMAD.MOV.U32 R13, RZ, RZ, R7 ;  /* 0x000000ffff0d7224 */ /* 0x000fe400078e0007 */
[----:B------:R-:W-:Y:S01]  /*d310*/  IMAD.MOV.U32 R12, RZ, RZ, 0x4 ;  /* 0x00000004ff0c7424 */ /* 0x000fe200078e00ff */
[----:B------:R-:W-:-:S13]  /*d320*/  @!P1 LEA R4, P3, R19, R14, 0x1 ;  /* 0x0000000e13049211 */ /* 0x000fda00078608ff */
[----:B------:R-:W-:Y:S05]  /*d330*/  WARPSYNC.COLLECTIVE R15, `(.L_x_14115) ;  /* 0x000000000f087348 */ /* 0x000fea0003c00000 */
[----:B------:R0:W1:Y:S02]  /*d340*/  SHFL.IDX P6, R14, R13, R12, R11 ;  /* 0x0000000c0d0e7389 */ /* 0x00006400000c000b */
[----:B01----:R-:W-:Y:S01]  /*d350*/  ENDCOLLECTIVE ;  /* 0x000000000000791b */ /* 0x003fe20003800000 */
.L_x_14115:
[----:B------:R-:W-:Y:S02]  /*d360*/  @!P1 IMAD.X R5, RZ, RZ, R21, P3 ;  /* 0x000000ffff059224 */ /* 0x000fe400018e0615 */
[----:B------:R-:W-:-:S03]  /*d370*/  VIADD R21, R9, 0x40 ;  /* 0x0000004009157836 */ /* 0x000fc60000000000 */
[----:B------:R-:W-:Y:S01]  /*d380*/  @!PT LDS RZ, [RZ] ;  /* 0x00000000fffff984 */ /* 0x000fe20000000800 */
[----:B------:R-:W-:Y:S01]  /*d390*/  @!PT LDS RZ, [RZ] ;  /* 0x00000000fffff984 */ /* 0x000fe20000000800 */
[----:B------:R-:W-:Y:S01]  /*d3a0*/  @!PT LDS RZ, [RZ] ;  /* 0x00000000fffff984 */ /* 0x000fe20000000800 */
[----:B------:R0:W-:Y:S02]  /*d3b0*/  @!P1 LDGSTS.E.BYPASS.LTC128B.128 [R25+0x9c00], desc[UR46][R4.64], !P0 ;  /* 0x09c0000004199fae */ /* 0x0001e4000c101d6e */
[----:B------:R-:W-:Y:S01]  /*d3c0*/  ISETP.GE.AND P2, PT, R21, R0, PT ;  /* 0x000000001500720c */ /* 0x000fe20003f46270 */
[C---:B------:R-:W-:Y:S02]  /*d3d0*/  VIADD R21, R9.reuse, 0x50 ;  /* 0x0000005009157836 */ /* 0x040fe40000000000 */
[----:B------:R-:W-:Y:S02]  /*d3e0*/  IMAD.MOV.U32 R13, RZ, RZ, R8 ;  /* 0x000000ffff0d7224 */ /* 0x000fe400078e0008 */
[----:B0-----:R-:W-:-:S08]  /*d3f0*/  VIADD R25, R9, 0x60 ;  /* 0x0000006009197836 */ /* 0x001fd00000000000 */
[----:B------:R-:W-:Y:S01]  /*d400*/  @!P2 LEA R29, R10, UR38, 0x1 ;  /* 0x000000260a1dac11 */ /* 0x000fe2000f8e08ff */
[----:B------:R-:W-:-:S07]  /*d410*/  IMAD.MOV.U32 R20, RZ, RZ, R14 ;  /* 0x000000ffff147224 */ /* 0x000fce00078e000e */
[----:B------:R-:W-:Y:S05]  /*d420*/  WARPSYNC.COLLECTIVE R15, `(.L_x_14116) ;  /* 0x000000000f087348 */ /* 0x000fea0003c00000 */
[----:B------:R0:W1:Y:S02]  /*d430*/  SHFL.IDX P6, R14, R13, R12, R11 ;  /* 0x0000000c0d0e7389 */ /* 0x00006400000c000b */
[----:B01----:R-:W-:Y:S01]  /*d440*/  ENDCOLLECTIVE ;  /* 0x000000000000791b */ /* 0x003fe20003800000 */
.L_x_14116:
[----:B------:R-:W-:Y:S02]  /*d450*/  IMAD.MOV.U32 R13, RZ, RZ, R7 ;  /* 0x000000ffff0d7224 */ /* 0x000fe400078e0007 */
[----:B------:R-:W-:Y:S02]  /*d460*/  IMAD.MOV.U32 R12, RZ, RZ, 0x5 ;  /* 0x00000005ff0c7424 */ /* 0x000fe400078e00ff */
[----:B------:R-:W-:-:S07]  /*d470*/  IMAD.MOV.U32 R28, RZ, RZ, R14 ;  /* 0x000000ffff1c7224 */ /* 0x000fce00078e000e */
[----:B------:R-:W-:Y:S05]  /*d480*/  WARPSYNC.COLLECTIVE R15, `(.L_x_14117) ;  /* 0x000000000f087348 */ /* 0x000fea0003c00000 */
[----:B------:R0:W1:Y:S02]  /*d490*/  SHFL.IDX P6, R14, R13, R12, R11 ;  /* 0x0000000c0d0e7389 */ /* 0x00006400000c000b */
[----:B01----:R-:W-:Y:S01]  /*d4a0*/  ENDCOLLECTIVE ;  /* 0x000000000000791b */ /* 0x003fe20003800000 */
.L_x_14117:
[----:B------:R-:W-:-:S05]  /*d4b0*/  @!P2 LEA R4, P1, R19, R28, 0x1 ;  /* 0x0000001c1304a211 */ /* 0x000fca00078208ff */
[----:B------:R-:W-:Y:S01]  /*d4c0*/  @!P2 IMAD.X R5, RZ, RZ, R20, P1 ;  /* 0x000000ffff05a224 */ /* 0x000fe200008e0614 */
[----:B------:R-:W-:-:S04]  /*d4d0*/  ISETP.GE.AND P1, PT, R21, R0, PT ;  /* 0x000000001500720c */ /* 0x000fc80003f26270 */
[----:B------:R-:W-:Y:S01]  /*d4e0*/  @!PT LDS RZ, [RZ] ;  /* 0x00000000fffff984 */ /* 0x000fe20000000800 */
[----:B------:R-:W-:Y:S01]  /*d4f0*/  @!PT LDS RZ, [RZ] ;  /* 0x00000000fffff984 */ /* 0x000fe20000000800 */
[----:B------:R-:W-:Y:S01]  /*d500*/  @!PT LDS RZ, [RZ] ;  /* 0x00000000fffff984 */ /* 0x000fe20000000800 */
[----:B------:R0:W-:Y:S01]  /*d510*/  @!P2 LDGSTS.E.BYPASS.LTC128B.128 [R29+0xa400], desc[UR46][R4.64], !P0 ;  /* 0x0a400000041dafae */ /* 0x0001e2000c101d6e */
[----:B------:R-:W-:Y:S01]  /*d520*/  IMAD.MOV.U32 R13, RZ, RZ, R8 ;  /* 0x000000ffff0d7224 */ /* 0x000fe200078e0008 */
[----:B------:R-:W-:Y:S01]  /*d530*/  ISETP.GE.AND P2, PT, R25, R0, PT ;  /* 0x000000001900720c */ /* 0x000fe20003f46270 */
[----:B------:R-:W-:-:S12]  /*d540*/  IMAD.MOV.U32 R21, RZ, RZ, R14 ;  /* 0x000000ffff157224 */ /* 0x000fd800078e000e */
[----:B0-----:R-:W-:Y:S05]  /*d550*/  WARPSYNC.COLLECTIVE R15, `(.L_x_14118) ;  /* 0x000000000f087348 */ /* 0x001fea0003c00000 */
[----:B------:R1:W2:Y:S02]  /*d560*/  SHFL.IDX P6, R14, R13, R12, R11 ;  /* 0x0000000c0d0e7389 */ /* 0x0002a400000c000b */
[----:B012---:R-:W-:Y:S01]  /*d570*/  ENDCOLLECTIVE ;  /* 0x000000000000791b */ /* 0x007fe20003800000 */
.L_x_14118:
[----:B------:R-:W-:Y:S01]  /*d580*/  @!P2 LEA R25, R10, UR38, 0x1 ;  /* 0x000000260a19ac11 */ /* 0x000fe2000f8e08ff */
[----:B------:R-:W-:Y:S02]  /*d590*/  IMAD.MOV.U32 R13, RZ, RZ, R7 ;  /* 0x000000ffff0d7224 */ /* 0x000fe400078e0007 */
[----:B------:R-:W-:Y:S01]  /*d5a0*/  IMAD.MOV.U32 R12, RZ, RZ, 0x6 ;  /* 0x00000006ff0c7424 */ /* 0x000fe200078e00ff */
[----:B------:R-:W-:-:S13]  /*d5b0*/  @!P1 LEA R4, P3, R19, R14, 0x1 ;  /* 0x0000000e13049211 */ /* 0x000fda00078608ff */
[----:B------:R-:W-:Y:S05]  /*d5c0*/  WARPSYNC.COLLECTIVE R15, `(.L_x_14119) ;  /* 0x000000000f087348 */ /* 0x000fea0003c00000 */
[----:B------:R0:W1:Y:S02]  /*d5d0*/  SHFL.IDX P6, R14, R13, R12, R11 ;  /* 0x0000000c0d0e7389 */ /* 0x00006400000c000b */
[----:B01----:R-:W-:Y:S01]  /*d5e0*/  ENDCOLLECTIVE ;  /* 0x000000000000791b */ /* 0x003fe20003800000 */
.L_x_14119:
        /* <DEDUP_REMOVED lines=11> */
.L_x_14120:
[----:B------:R-:W-:Y:S02]  /*d6a0*/  IMAD.MOV.U32 R13, RZ, RZ, R7 ;  /* 0x000000ffff0d7224 */ /* 0x000fe400078e0007 */
[----:B------:R-:W-:Y:S02]  /*d6b0*/  IMAD.MOV.U32 R12, RZ, RZ, 0x7 ;  /* 0x00000007ff0c7424 */ /* 0x000fe400078e00ff */
[----:B------:R-:W-:-:S07]  /*d6c0*/  IMAD.MOV.U32 R28, RZ, RZ, R14 ;  /* 0x000000ffff1c7224 */ /* 0x000fce00078e000e */
[----:B------:R-:W-:Y:S05]  /*d6d0*/  WARPSYNC.COLLECTIVE R15, `(.L_x_14121) ;  /* 0x000000000f087348 */ /* 0x000fea0003c00000 */
[----:B------:R0:W1:Y:S02]  /*d6e0*/  SHFL.IDX P6, R14, R13, R12, R11 ;  /* 0x0000000c0d0e7389 */ /* 0x00006400000c000b */
[----:B01----:R-:W-:Y:S01]  /*d6f0*/  ENDCOLLECTIVE ;  /* 0x000000000000791b */ /* 0x003fe20003800000 */
.L_x_14121:
        /* <DEDUP_REMOVED lines=11> */
.L_x_14122:
        /* <DEDUP_REMOVED lines=9> */
.L_x_14123:
        /* <DEDUP_REMOVED lines=14> */
.L_x_14124:
[----:B------:R-:W-:Y:S02]  /*d920*/  IMAD.MOV.U32 R13, RZ, RZ, R3 ;  /* 0x000000ffff0d7224 */ /* 0x000fe400078e0003 */
[----:B------:R-:W-:Y:S02]  /*d930*/  IMAD.MOV.U32 R12, RZ, RZ, 0x1 ;  /* 0x00000001ff0c7424 */ /* 0x000fe400078e00ff */
[----:B------:R-:W-:-:S07]  /*d940*/  IMAD.MOV.U32 R28, RZ, RZ, R14 ;  /* 0x000000ffff1c7224 */ /* 0x000fce00078e000e */
[----:B------:R-:W-:Y:S05]  /*d950*/  WARPSYNC.COLLECTIVE R15, `(.L_x_14125) ;  /* 0x000000000f087348 */ /* 0x000fea0003c00000 */
[----:B------:R0:W1:Y:S02]  /*d960*/  SHFL.IDX P6, R14, R13, R12, R11 ;  /* 0x0000000c0d0e7389 */ /* 0x00006400000c000b */
[----:B01----:R-:W-:Y:S01]  /*d970*/  ENDCOLLECTIVE ;  /* 0x000000000000791b */ /* 0x003fe20003800000 */
.L_x_14125:
        /* <DEDUP_REMOVED lines=13> */
.L_x_14126:
[----:B------:R-:W-:Y:S02]  /*da50*/  IMAD.MOV.U32 R13, RZ, RZ, R3 ;  /* 0x000000ffff0d7224 */ /* 0x000fe400078e0003 */
[----:B------:R-:W-:Y:S01]  /*da60*/  IMAD.MOV.U32 R12, RZ, RZ, 0x2 ;  /* 0x00000002ff0c7424 */ /* 0x000fe200078e00ff */
[----:B------:R-:W-:-:S13]  /*da70*/  @!P1 LEA R4, P3, R19, R14, 0x1 ;  /* 0x0000000e13049211 */ /* 0x000fda00078608ff */
[----:B------:R-:W-:Y:S05]  /*da80*/  WARPSYNC.COLLECTIVE R15, `(.L_x_14127) ;  /* 0x000000000f087348 */ /* 0x000fea0003c00000 */
[----:B------:R0:W1:Y:S02]  /*da90*/  SHFL.IDX P6, R14, R13, R12, R11 ;  /* 0x0000000c0d0e7389 */ /* 0x00006400000c000b */
[----:B01----:R-:W-:Y:S01]  /*daa0*/  ENDCOLLECTIVE ;  /* 0x000000000000791b */ /* 0x003fe20003800000 */
.L_x_14127:
        /* <DEDUP_REMOVED lines=12> */
.L_x_14128:
[----:B------:R-:W-:Y:S02]  /*db70*/  IMAD.MOV.U32 R13, RZ, RZ, R3 ;  /* 0x000000ffff0d7224 */ /* 0x000fe400078e0003 */
[----:B------:R-:W-:Y:S02]  /*db80*/  IMAD.MOV.U32 R12, RZ, RZ, 0x3 ;  /* 0x00000003ff0c7424 */ /* 0x000fe400078e00ff */
[----:B------:R-:W-:-:S07]  /*db90*/  IMAD.MOV.U32 R20, RZ, RZ, R14 ;  /* 0x000000ffff147224 */ /* 0x000fce00078e000e */
[----:B------:R-:W-:Y:S05]  /*dba0*/  WARPSYNC.COLLECTIVE R15, `(.L_x_14129) ;  /* 0x000000000f087348 */ /* 0x000fea0003c00000 */
[----:B------:R0:W1:Y:S02]  /*dbb0*/  SHFL.IDX P6, R14, R13, R12, R11 ;  /* 0x0000000c0d0e7389 */ /* 0x00006400000c000b */
[----:B01----:R-:W-:Y:S01]  /*dbc0*/  ENDCOLLECTIVE ;  /* 0x000000000000791b */ /* 0x003fe20003800000 */
.L_x_14129:
        /* <DEDUP_REMOVED lines=12> */
.L_x_14130:
[----:B------:R-:W-:Y:S05]  /*dc90*/  BRA `(.L_x_14131) ;  /* 0xffffffd000b07947 */ /* 0x000fea000383ffff */
.L_x_14042:
[----:B0-----:R-:W-:-:S04]  /*dca0*/  IMAD.U32 R3, RZ, RZ, UR38 ;  /* 0x00000026ff037e24 */ /* 0x001fc8000f8e00ff */
[----:B------:R0:W1:Y:S03]  /*dcb0*/  SYNCS.PHASECHK.TRANS64.TRYWAIT P0, [R3+URZ+0x16820], R0 ;  /* 0x01682000030075a7 */ /* 0x000066000800017f */
[----:B-1----:R-:W-:Y:S05]  /*dcc0*/  @!P0 NANOSLEEP.SYNCS 0x989680 ;  /* 0x009896800000895d */ /* 0x002fea0003900000 */
[----:B------:R-:W1:Y:S02]  /*dcd0*/  @!P0 SYNCS.PHASECHK.TRANS64 P0, [R3+URZ+0x16820], R0 ;  /* 0x01682000030085a7 */ /* 0x000e64000800007f */
[----:B-1----:R-:W-:Y:S05]  /*dce0*/  @!P0 BRA `(.L_x_14042) ;  /* 0xfffffffc00ec8947 */ /* 0x002fea000383ffff */
[----:B------:R-:W-:Y:S05]  /*dcf0*/  BRA `(.L_x_14132) ;  /* 0xffffffd000e07947 */ /* 0x000fea000383ffff */
.L_x_14049:
[----:B0-----:R-:W-:-:S04]  /*dd00*/  IMAD.U32 R5, RZ, RZ, UR38 ;  /* 0x00000026ff057e24 */ /* 0x001fc8000f8e00ff */
[----:B------:R0:W1:Y:S03]  /*dd10*/  SYNCS.PHASECHK.TRANS64.TRYWAIT P0, [R5+URZ+0x16848], R12 ;  /* 0x0168480c050075a7 */ /* 0x000066000800017f */
[----:B-1----:R-:W-:Y:S05]  /*dd20*/  @!P0 NANOSLEEP.SYNCS 0x989680 ;  /* 0x009896800000895d */ /* 0x002fea0003900000 */
[----:B------:R-:W1:Y:S02]  /*dd30*/  @!P0 SYNCS.PHASECHK.TRANS64 P0, [R5+URZ+0x16848], R12 ;  /* 0x0168480c050085a7 */ /* 0x000e64000800007f */
[----:B-1----:R-:W-:Y:S05]  /*dd40*/  @!P0 BRA `(.L_x_14049) ;  /* 0xfffffffc00ec8947 */ /* 0x002fea000383ffff */
[----:B------:R-:W-:Y:S05]  /*dd50*/  BRA `(.L_x_14133) ;  /* 0xffffffd400c47947 */ /* 0x000fea000383ffff */
.L_x_14054:
[----:B0-----:R-:W-:-:S04]  /*dd60*/  IMAD.U32 R5, RZ, RZ, UR38 ;  /* 0x00000026ff057e24 */ /* 0x001fc8000f8e00ff */
[----:B------:R0:W1:Y:S03]  /*dd70*/  SYNCS.PHASECHK.TRANS64.TRYWAIT P0, [R5+URZ+0x16860], R12 ;  /* 0x0168600c050075a7 */ /* 0x000066000800017f */
[----:B-1----:R-:W-:Y:S05]  /*dd80*/  @!P0 NANOSLEEP.SYNCS 0x989680 ;  /* 0x009896800000895d */ /* 0x002fea0003900000 */
[----:B------:R-:W1:Y:S02]  /*dd90*/  @!P0 SYNCS.PHASECHK.TRANS64 P0, [R5+URZ+0x16860], R12 ;  /* 0x0168600c050085a7 */ /* 0x000e64000800007f */
[----:B-1----:R-:W-:Y:S05]  /*dda0*/  @!P0 BRA `(.L_x_14054) ;  /* 0xfffffffc00ec8947 */ /* 0x002fea000383ffff */
[----:B------:R-:W-:Y:S05]  /*ddb0*/  BRA `(.L_x_14134) ;  /* 0xffffffd800247947 */ /* 0x000fea000383ffff */
.L_x_14062:
[----:B0-----:R-:W-:-:S04]  /*ddc0*/  IMAD.U32 R5, RZ, RZ, UR38 ;  /* 0x00000026ff057e24 */ /* 0x001fc8000f8e00ff */
[----:B------:R0:W1:Y:S03]  /*ddd0*/  SYNCS.PHASECHK.TRANS64.TRYWAIT P0, [R5+URZ+0x16840], R14 ;  /* 0x0168400e050075a7 */ /* 0x000066000800017f */
[----:B-1----:R-:W-:Y:S05]  /*dde0*/  @!P0 NANOSLEEP.SYNCS 0x989680 ;  /* 0x009896800000895d */ /* 0x002fea0003900000 */
[----:B------:R-:W1:Y:S02]  /*ddf0*/  @!P0 SYNCS.PHASECHK.TRANS64 P0, [R5+URZ+0x16840], R14 ;  /* 0x0168400e050085a7 */ /* 0x000e64000800007f */
[----:B-1----:R-:W-:Y:S05]  /*de00*/  @!P0 BRA `(.L_x_14062) ;  /* 0xfffffffc00ec8947 */ /* 0x002fea000383ffff */
[----:B------:R-:W-:Y:S05]  /*de10*/  BRA `(.L_x_14135) ;  /* 0xffffffdc00087947 */ /* 0x000fea000383ffff */
.L_x_14067:
[----:B0-----:R-:W-:-:S04]  /*de20*/  IMAD.U32 R5, RZ, RZ, UR38 ;  /* 0x00000026ff057e24 */ /* 0x001fc8000f8e00ff */
[----:B------:R0:W1:Y:S03]  /*de30*/  SYNCS.PHASECHK.TRANS64.TRYWAIT P0, [R5+URZ+0x16868], R4 ;  /* 0x01686804050075a7 */ /* 0x000066000800017f */
[----:B-1----:R-:W-:Y:S05]  /*de40*/  @!P0 NANOSLEEP.SYNCS 0x989680 ;  /* 0x009896800000895d */ /* 0x002fea0003900000 */
[----:B------:R-:W1:Y:S02]  /*de50*/  @!P0 SYNCS.PHASECHK.TRANS64 P0, [R5+URZ+0x16868], R4 ;  /* 0x01686804050085a7 */ /* 0x000e64000800007f */
[----:B-1----:R-:W-:Y:S05]  /*de60*/  @!P0 BRA `(.L_x_14067) ;  /* 0xfffffffc00ec8947 */ /* 0x002fea000383ffff */
[----:B------:R-:W-:Y:S05]  /*de70*/  BRA `(.L_x_14136) ;  /* 0xffffffdc00707947 */ /* 0x000fea000383ffff */
.L_x_14075:
[----:B0-----:R-:W-:-:S04]  /*de80*/  IMAD.U32 R4, RZ, RZ, UR38 ;  /* 0x00000026ff047e24 */ /* 0x001fc8000f8e00ff */
[----:B------:R0:W1:Y:S03]  /*de90*/  SYNCS.PHASECHK.TRANS64.TRYWAIT P0, [R4+URZ+0x16848], R9 ;  /* 0x01684809040075a7 */ /* 0x000066000800017f */
[----:B-1----:R-:W-:Y:S05]  /*dea0*/  @!P0 NANOSLEEP.SYNCS 0x989680 ;  /* 0x009896800000895d */ /* 0x002fea0003900000 */
[----:B------:R-:W1:Y:S02]  /*deb0*/  @!P0 SYNCS.PHASECHK.TRANS64 P0, [R4+URZ+0x16848], R9 ;  /* 0x01684809040085a7 */ /* 0x000e64000800007f */
[----:B-1----:R-:W-:Y:S05]  /*dec0*/  @!P0 BRA `(.L_x_14075) ;  /* 0xfffffffc00ec8947 */ /* 0x002fea000383ffff */
[----:B------:R-:W-:Y:S05]  /*ded0*/  BRA `(.L_x_14137) ;  /* 0xffffffe000687947 */ /* 0x000fea000383ffff */
.L_x_14080:
[----:B0-----:R-:W-:-:S04]  /*dee0*/  IMAD.U32 R4, RZ, RZ, UR38 ;  /* 0x00000026ff047e24 */ /* 0x001fc8000f8e00ff */
[----:B------:R0:W1:Y:S03]  /*def0*/  SYNCS.PHASECHK.TRANS64.TRYWAIT P0, [R4+URZ+0x16860], R9 ;  /* 0x01686009040075a7 */ /* 0x000066000800017f */
[----:B-1----:R-:W-:Y:S05]  /*df00*/  @!P0 NANOSLEEP.SYNCS 0x989680 ;  /* 0x009896800000895d */ /* 0x002fea0003900000 */
[----:B------:R-:W1:Y:S02]  /*df10*/  @!P0 SYNCS.PHASECHK.TRANS64 P0, [R4+URZ+0x16860], R9 ;  /* 0x01686009040085a7 */ /* 0x000e64000800007f */
[----:B-1----:R-:W-:Y:S05]  /*df20*/  @!P0 BRA `(.L_x_14080) ;  /* 0xfffffffc00ec8947 */ /* 0x002fea000383ffff */
[----:B------:R-:W-:Y:S05]  /*df30*/  BRA `(.L_x_14138) ;  /* 0xffffffe000cc7947 */ /* 0x000fea000383ffff */
.L_x_14087:
[----:B0-----:R0:W1:Y:S02]  /*df40*/  SYNCS.PHASECHK.TRANS64.TRYWAIT P0, [R4+URZ+0x16860], R3 ;  /* 0x01686003040075a7 */ /* 0x001064000800017f */
[----:B-1----:R-:W-:Y:S05]  /*df50*/  @!P0 NANOSLEEP.SYNCS 0x989680 ;  /* 0x009896800000895d */ /* 0x002fea0003900000 */
[----:B------:R-:W1:Y:S02]  /*df60*/  @!P0 SYNCS.PHASECHK.TRANS64 P0, [R4+URZ+0x16860], R3 ;  /* 0x01686003040085a7 */ /* 0x000e64000800007f */
[----:B-1----:R-:W-:Y:S05]  /*df70*/  @!P0 BRA `(.L_x_14087) ;  /* 0xfffffffc00f08947 */ /* 0x002fea000383ffff */
[----:B------:R-:W-:Y:S05]  /*df80*/  BRA `(.L_x_14139) ;  /* 0xffffffe4005c7947 */ /* 0x000fea000383ffff */
.L_x_14091:
[----:B0-----:R0:W1:Y:S02]  /*df90*/  SYNCS.PHASECHK.TRANS64.TRYWAIT P0, [R17+URZ+0x16820], R4 ;  /* 0x01682004110075a7 */ /* 0x001064000800017f */
[----:B-1----:R-:W-:Y:S05]  /*dfa0*/  @!P0 NANOSLEEP.SYNCS 0x989680 ;  /* 0x009896800000895d */ /* 0x002fea0003900000 */
[----:B------:R-:W1:Y:S02]  /*dfb0*/  @!P0 SYNCS.PHASECHK.TRANS64 P0, [R17+URZ+0x16820], R4 ;  /* 0x01682004110085a7 */ /* 0x000e64000800007f */
[----:B-1----:R-:W-:Y:S05]  /*dfc0*/  @!P0 BRA `(.L_x_14091) ;  /* 0xfffffffc00f08947 */ /* 0x002fea000383ffff */
[----:B------:R-:W-:Y:S05]  /*dfd0*/  BRA `(.L_x_14140) ;  /* 0xffffffe400f47947 */ /* 0x000fea000383ffff */
.L_x_14092:
        /* <DEDUP_REMOVED lines=8> */
.L_x_14142:
[----:B------:R-:W-:Y:S05]  /*e060*/  BSYNC B0 ;  /* 0x0000000000007941 */ /* 0x000fea0003800000 */
.L_x_14141:
[----:B------:R-:W-:Y:S05]  /*e070*/  BRA `(.L_x_14143) ;  /* 0xffffffe400d87947 */ /* 0x000fea000383ffff */
.L_x_14093:
[----:B------:R-:W-:Y:S01]  /*e080*/  BSSY B0, `(.L_x_14144) ;  /* 0x0000006000007945 */ /* 0x000fe20003800000 */
[----:B------:R-:W-:-:S07]  /*e090*/  IMAD.MOV.U32 R15, RZ, RZ, -0x1 ;  /* 0xffffffffff0f7424 */ /* 0x000fce00078e00ff */
[----:B01----:R-:W-:Y:S05]  /*e0a0*/  WARPSYNC.COLLECTIVE R15, `(.L_x_14145) ;  /* 0x000000000f0c7348 */ /* 0x003fea0003c00000 */
[----:B------:R-:W-:Y:S02]  /*e0b0*/  ELECT P6, UR62, PT ;  /* 0x00000000003e782f */ /* 0x000fe400038c0000 */
[----:B------:R-:W-:Y:S01]  /*e0c0*/  MOV R14, UR62 ;  /* 0x0000003e000e7c02 */ /* 0x000fe20008000f00 */
[----:B01----:R-:W-:Y:S10]  /*e0d0*/  ENDCOLLECTIVE ;  /* 0x000000000000791b */ /* 0x003ff40003800000 */
.L_x_14145:
[----:B------:R-:W-:Y:S05]  /*e0e0*/  BSYNC B0 ;  /* 0x0000000000007941 */ /* 0x000fea0003800000 */
.L_x_14144:
[----:B------:R-:W-:Y:S05]  /*e0f0*/  BRA `(.L_x_14146) ;  /* 0xffffffe400cc7947 */ /* 0x000fea000383ffff */
.L_x_14095:
[----:B0-----:R0:W2:Y:S02]  /*e100*/  SYNCS.PHASECHK.TRANS64.TRYWAIT P0, [R7+URZ], R4 ;  /* 0x00000004070075a7 */ /* 0x0010a4000800017f */
[----:B--2---:R-:W-:Y:S05]  /*e110*/  @!P0 NANOSLEEP.SYNCS 0x989680 ;  /* 0x009896800000895d */ /* 0x004fea0003900000 */
[----:B------:R-:W2:Y:S02]  /*e120*/  @!P0 SYNCS.PHASECHK.TRANS64 P0, [R7+URZ], R4 ;  /* 0x00000004070085a7 */ /* 0x000ea4000800007f */
[----:B--2---:R-:W-:Y:S05]  /*e130*/  @!P0 BRA `(.L_x_14095) ;  /* 0xfffffffc00f08947 */ /* 0x004fea000383ffff */
[----:B------:R-:W-:Y:S05]  /*e140*/  BRA `(.L_x_14147) ;  /* 0xffffffe800007947 */ /* 0x000fea000383ffff */
.L_x_14096:
[----:B--2---:R2:W3:Y:S02]  /*e150*/  SYNCS.PHASECHK.TRANS64.TRYWAIT P0, [R5+URZ], R2 ;  /* 0x00000002050075a7 */ /* 0x0044e4000800017f */
[----:B---3--:R-:W-:Y:S05]  /*e160*/  @!P0 NANOSLEEP.SYNCS 0x989680 ;  /* 0x009896800000895d */ /* 0x008fea0003900000 */
[----:B------:R-:W3:Y:S02]  /*e170*/  @!P0 SYNCS.PHASECHK.TRANS64 P0, [R5+URZ], R2 ;  /* 0x00000002050085a7 */ /* 0x000ee4000800007f */
[----:B---3--:R-:W-:Y:S05]  /*e180*/  @!P0 BRA `(.L_x_14096) ;  /* 0xfffffffc00f08947 */ /* 0x008fea000383ffff */
[----:B------:R-:W-:Y:S05]  /*e190*/  BRA `(.L_x_14148) ;  /* 0xffffffe400f47947 */ /* 0x000fea000383ffff */
.L_x_14098:
[----:B---3--:R3:W4:Y:S02]  /*e1a0*/  SYNCS.PHASECHK.TRANS64.TRYWAIT P0, [R3+URZ], R4 ;  /* 0x00000004030075a7 */ /* 0x008724000800017f */
[----:B----4-:R-:W-:Y:S05]  /*e1b0*/  @!P0 NANOSLEEP.SYNCS 0x989680 ;  /* 0x009896800000895d */ /* 0x010fea0003900000 */
[----:B------:R-:W4:Y:S02]  /*e1c0*/  @!P0 SYNCS.PHASECHK.TRANS64 P0, [R3+URZ], R4 ;  /* 0x00000004030085a7 */ /* 0x000f24000800007f */
[----:B----4-:R-:W-:Y:S05]  /*e1d0*/  @!P0 BRA `(.L_x_14098) ;  /* 0xfffffffc00f08947 */ /* 0x010fea000383ffff */
[----:B------:R-:W-:Y:S05]  /*e1e0*/  BRA `(.L_x_14149) ;  /* 0xffffffe400f87947 */ /* 0x000fea000383ffff */
.L_x_14150:
        /* <DEDUP_REMOVED lines=9> */
.L_x_14881:


//--------------------- .text._ZN7cutlass13device_kernelIN5flash11enable_sm90INS1_16FlashAttnFwdSm90INS1_25CollectiveMainloopFwdSm90ILi2EN4cute5tupleIJNS5_1CILi1EEES8_S8_EEENS6_IJNS7_ILi192EEENS7_ILi128EEENS7_ILi64EEEEEELi64ENS_10bfloat16_tEfNS_4arch4Sm90ELb1ELb0ELb0ELb1ELb0ELb0ELb0ELb1ELb1ELb1ELb1ELb0EEENS1_21CollectiveEpilogueFwdINS6_IJSA_SC_SB_EEES9_SE_SG_Li384ELb1ELb1ELb1ELb0EEENS1_36VarlenDynamicPersistentTileSchedulerILi192ELi128ELi384ELi128ELb1ELb1ELb1ELb1ELb1ELb1EEEEEEEEEvNT_6ParamsE --------------------------
	.section	.text._ZN7cutlass13device_kernelIN5flash11enable_sm90INS1_16FlashAttnFwdSm90INS1_25CollectiveMainloopFwdSm90ILi2EN4cute5tupleIJNS5_1CILi1EEES8_S8_EEENS6_IJNS7_ILi192EEENS7_ILi128EEENS7_ILi64EEEEEELi64ENS_10bfloat16_tEfNS_4arch4Sm90ELb1ELb0ELb0ELb1ELb0ELb0ELb0ELb1ELb1ELb1ELb1ELb0EEENS1_21CollectiveEpilogueFwdINS6_IJSA_SC_SB_EEES9_SE_SG_Li384ELb1ELb1ELb1ELb0EEENS1_36VarlenDynamicPersistentTileSchedulerILi192ELi128ELi384ELi128ELb1ELb1ELb1ELb1ELb1ELb1EEEEEEEEEvNT_6ParamsE,"ax",@progbits
	.align	128
.text._ZN7cutlass13device_kernelIN5flash11enable_sm90INS1_16FlashAttnFwdSm90INS1_25CollectiveMainloopFwdSm90ILi2EN4cute5tupleIJNS5_1CILi1EEES8_S8_EEENS6_IJNS7_ILi192EEENS7_ILi128EEENS7_ILi64EEEEEELi64ENS_10bfloat16_tEfNS_4arch4Sm90ELb1ELb0ELb0ELb1ELb0ELb0ELb0ELb1ELb1ELb1ELb1ELb0EEENS1_21CollectiveEpilogueFwdINS6_IJSA_SC_SB_EEES9_SE_SG_Li384ELb1ELb1ELb1ELb0EEENS1_36VarlenDynamicPersistentTileSchedulerILi192ELi128ELi384ELi128ELb1ELb1ELb1ELb1ELb1ELb1EEEEEEEEEvNT_6ParamsE:
        .type           _ZN7cutlass13device_kernelIN5flash11enable_sm90INS1_16FlashAttnFwdSm90INS1_25CollectiveMainloopFwdSm90ILi2EN4cute5tupleIJNS5_1CILi1EEES8_S8_EEENS6_IJNS7_ILi192EEENS7_ILi128EEENS7_ILi64EEEEEELi64ENS_10bfloat16_tEfNS_4arch4Sm90ELb1ELb0ELb0ELb1ELb0ELb0ELb0ELb1ELb1ELb1ELb1ELb0EEENS1_21CollectiveEpilogueFwdINS6_IJSA_SC_SB_EEES9_SE_SG_Li384ELb1ELb1ELb1ELb0EEENS1_36VarlenDynamicPersistentTileSchedulerILi192ELi128ELi384ELi128ELb1ELb1ELb1ELb1ELb1ELb1EEEEEEEEEvNT_6ParamsE,@function
        .size           _ZN7cutlass13device_kernelIN5flash11enable_sm90INS1_16FlashAttnFwdSm90INS1_25CollectiveMainloopFwdSm90ILi2EN4cute5tupleIJNS5_1CILi1EEES8_S8_EEENS6_IJNS7_ILi192EEENS7_ILi128EEENS7_ILi64EEEEEELi64ENS_10bfloat16_tEfNS_4arch4Sm90ELb1ELb0ELb0ELb1ELb0ELb0ELb0ELb1ELb1ELb1ELb1ELb0EEENS1_21CollectiveEpilogueFwdINS6_IJSA_SC_SB_EEES9_SE_SG_Li384ELb1ELb1ELb1ELb0EEENS1_36VarlenDynamicPersistentTileSchedulerILi192ELi128ELi384ELi128ELb1ELb1ELb1ELb1ELb1ELb1EEEEEEEEEvNT_6ParamsE,(.L_x_14882 - _ZN7cutlass13device_kernelIN5flash11enable_sm90INS1_16FlashAttnFwdSm90INS1_25CollectiveMainloopFwdSm90ILi2EN4cute5tupleIJNS5_1CILi1EEES8_S8_EEENS6_IJNS7_ILi192EEENS7_ILi128EEENS7_ILi64EEEEEELi64ENS_10bfloat16_tEfNS_4arch4Sm90ELb1ELb0ELb0ELb1ELb0ELb0ELb0ELb1ELb1ELb1ELb1ELb0EEENS1_21CollectiveEpilogueFwdINS6_IJSA_SC_SB_EEES9_SE_SG_Li384ELb1ELb1ELb1ELb0EEENS1_36VarlenDynamicPersistentTileSchedulerILi192ELi128ELi384ELi128ELb1ELb1ELb1ELb1ELb1ELb1EEEEEEEEEvNT_6ParamsE)
        .other          _ZN7cutlass13device_kernelIN5flash11enable_sm90INS1_16FlashAttnFwdSm90INS1_25CollectiveMainloopFwdSm90ILi2EN4cute5tupleIJNS5_1CILi1EEES8_S8_EEENS6_IJNS7_ILi192EEENS7_ILi128EEENS7_ILi64EEEEEELi64ENS_10bfloat16_tEfNS_4arch4Sm90ELb1ELb0ELb0ELb1ELb0ELb0ELb0ELb1ELb1ELb1ELb1ELb0EEENS1_21CollectiveEpilogueFwdINS6_IJSA_SC_SB_EEES9_SE_SG_Li384ELb1ELb1ELb1ELb0EEENS1_36VarlenDynamicPersistentTileSchedulerILi192ELi128ELi384ELi128ELb1ELb1ELb1ELb1ELb1ELb1EEEEEEEEEvNT_6ParamsE,@"STO_CUDA_ENTRY STV_DEFAULT"
_ZN7cutlass13device_kernelIN5flash11enable_sm90INS1_16FlashAttnFwdSm90INS1_25CollectiveMainloopFwdSm90ILi2EN4cute5tupleIJNS5_1CILi1EEES8_S8_EEENS6_IJNS7_ILi192EEENS7_ILi128EEENS7_ILi64EEEEEELi64ENS_10bfloat16_tEfNS_4arch4Sm90ELb1ELb0ELb0ELb1ELb0ELb0ELb0ELb1ELb1ELb1ELb1ELb0EEENS1_21CollectiveEpilogueFwdINS6_IJSA_SC_SB_EEES9_SE_SG_Li384ELb1ELb1ELb1ELb0EEENS1_36VarlenDynamicPersistentTileSchedulerILi192ELi128ELi384ELi128ELb1ELb1ELb1ELb1ELb1ELb1EEEEEEEEEvNT_6ParamsE:
        /* <DEDUP_REMOVED lines=17> */
.L_x_14152:
[----:B------:R-:W-:Y:S05]  /*0110*/  BSYNC B0 ;  /* 0x0000000000007941 */ /* 0x000fea0003800000 */
.L_x_14151:
        /* <DEDUP_REMOVED lines=40> */
.L_x_14153:
        /* <DEDUP_REMOVED lines=22> */
.L_x_14154:
        /* <DEDUP_REMOVED lines=18> */
.L_x_14155:
        /* <DEDUP_REMOVED lines=22> */
.L_x_14156:
        /* <DEDUP_REMOVED lines=22> */
.L_x_14157:
        /* <DEDUP_REMOVED lines=8> */
.L_x_14159:
        /* <DEDUP_REMOVED lines=19> */
[----:B------:R-:W-:-:S05]  /*0a90*/  VIADD R17, R2, 0xffffff80 ;  /* 0xffffff8002117836 */ /* 0x000fca0000000000 */
[----:B------:R-:W-:-:S04]  /*0aa0*/  SHF.R.S32.HI R0, RZ, 0x1f, R17 ;  /* 0x0000001fff007819 */ /* 0x000fc80000011411 */
[----:B------:R-:W-:-:S04]  /*0ab0*/  LEA.HI R2, R0, R17, RZ, 0x7 ;  /* 0x0000001100027211 */ /* 0x000fc800078f38ff */
[----:B------:R-:W-:-:S05]  /*0ac0*/  LOP3.LUT R3, R2, 0xffffff80, RZ, 0xc0, !PT ;  /* 0xffffff8002037812 */ /* 0x000fca00078ec0ff */
[----:B------:R-:W-:Y:S01]  /*0ad0*/  IMAD.IADD R16, R17, 0x1, -R3 ;  /* 0x0000000111107824 */ /* 0x000fe200078e0a03 */
[CC--:B------:R-:W-:Y:S02]  /*0ae0*/  LEA.HI R4, R0.reuse, R17.reuse, RZ, 0x5 ;  /* 0x0000001100047211 */ /* 0x0c0fe400078f28ff */
[----:B------:R-:W-:Y:S02]  /*0af0*/  LEA.HI R3, R0, R17, RZ, 0x4 ;  /* 0x0000001100037211 */ /* 0x000fe400078f20ff */
[----:B------:R-:W-:Y:S01]  /*0b00*/  SHF.R.S32.HI R6, RZ, 0x1f, R16 ;  /* 0x0000001fff067819 */ /* 0x000fe20000011410 */
[----:B------:R-:W-:Y:S01]  /*0b10*/  IMAD.SHL.U32 R5, R4, 0x20, RZ ;  /* 0x0000002004057824 */ /* 0x000fe200078e00ff */
[----:B------:R-:W-:Y:S02]  /*0b20*/  LOP3.LUT R4, R3, 0x3fffff0, RZ, 0xc0, !PT ;  /* 0x03fffff003047812 */ /* 0x000fe400078ec0ff */
[----:B------:R-:W-:Y:S02]  /*0b30*/  LEA.HI R7, R6, R16, RZ, 0x2 ;  /* 0x0000001006077211 */ /* 0x000fe400078f10ff */
[----:B------:R-:W-:-:S02]  /*0b40*/  LOP3.LUT R5, R5, 0xfffffc00, RZ, 0xc0, !PT ;  /* 0xfffffc0005057812 */ /* 0x000fc400078ec0ff */
[--C-:B------:R-:W-:Y:S02]  /*0b50*/  SHF.R.S32.HI R8, RZ, 0x2, R7.reuse ;  /* 0x00000002ff087819 */ /* 0x100fe40000011407 */
[----:B------:R-:W-:Y:S01]  /*0b60*/  SHF.R.S32.HI R9, RZ, 0x1f, R7 ;  /* 0x0000001fff097819 */ /* 0x000fe20000011407 */
[----:B------:R-:W-:Y:S01]  /*0b70*/  IMAD.IADD R4, R17, 0x1, -R4 ;  /* 0x0000000111047824 */ /* 0x000fe200078e0a04 */
[----:B------:R-:W-:Y:S02]  /*0b80*/  SHF.R.S32.HI R11, RZ, 0x7, R2 ;  /* 0x00000007ff0b7819 */ /* 0x000fe40000011402 */
[----:B------:R-:W-:Y:S02]  /*0b90*/  SHF.R.S32.HI R2, RZ, 0x4, R3 ;  /* 0x00000004ff027819 */ /* 0x000fe40000011403 */
[----:B------:R-:W-:Y:S01]  /*0ba0*/  LEA.HI R9, R9, R8, RZ, 0x3 ;  /* 0x0000000809097211 */ /* 0x000fe200078f18ff */
[----:B------:R-:W-:Y:S01]  /*0bb0*/  IMAD R4, R4, 0x40, R5 ;  /* 0x0000004004047824 */ /* 0x000fe200078e0205 */
[----:B------:R-:W-:Y:S01]  /*0bc0*/  LEA.HI R3, R3, R2, RZ, 0x1 ;  /* 0x0000000203037211 */ /* 0x000fe200078f08ff */
[----:B------:R-:W-:Y:S01]  /*0bd0*/  IMAD.HI R5, R11, 0x55555556, RZ ;  /* 0x555555560b057827 */ /* 0x000fe200078e02ff */
[----:B------:R-:W-:-:S02]  /*0be0*/  LOP3.LUT R9, R9, 0xfffffff8, RZ, 0xc0, !PT ;  /* 0xfffffff809097812 */ /* 0x000fc400078ec0ff */
[----:B------:R-:W-:Y:S02]  /*0bf0*/  LEA.HI R6, R6, R16, RZ, 0x5 ;  /* 0x0000001006067211 */ /* 0x000fe400078f28ff */
[----:B------:R-:W-:Y:S01]  /*0c00*/  LOP3.LUT R3, R3, 0x1ffffffe, RZ, 0xc0, !PT ;  /* 0x1ffffffe03037812 */ /* 0x000fe200078ec0ff */
[----:B------:R-:W-:Y:S01]  /*0c10*/  IMAD.IADD R9, R8, 0x1, -R9 ;  /* 0x0000000108097824 */ /* 0x000fe200078e0a09 */
[----:B------:R-:W-:Y:S02]  /*0c20*/  LEA.HI R5, R5, R5, RZ, 0x1 ;  /* 0x0000000505057211 */ /* 0x000fe400078f08ff */
[----:B------:R-:W-:Y:S01]  /*0c30*/  SHF.R.S32.HI R6, RZ, 0x5, R6 ;  /* 0x00000005ff067819 */ /* 0x000fe20000011406 */
[----:B------:R-:W-:Y:S01]  /*0c40*/  IMAD.IADD R3, R2, 0x1, -R3 ;  /* 0x0000000102037824 */ /* 0x000fe200078e0a03 */
[----:B------:R-:W-:Y:S01]  /*0c50*/  LEA.HI R10, R0, R17, RZ, 0x2 ;  /* 0x00000011000a7211 */ /* 0x000fe200078f10ff */
[----:B------:R-:W-:Y:S02]  /*0c60*/  IMAD R5, R5, -0x3, R11 ;  /* 0xfffffffd05057824 */ /* 0x000fe400078e020b */
[----:B------:R-:W-:-:S02]  /*0c70*/  IMAD R6, R6, 0x10, R9 ;  /* 0x0000001006067824 */ /* 0x000fc400078e0209 */
[----:B------:R-:W-:Y:S01]  /*0c80*/  IMAD R3, R3, 0x8, R4 ;  /* 0x0000000803037824 */ /* 0x000fe200078e0204 */
[----:B------:R-:W-:Y:S01]  /*0c90*/  LOP3.LUT R10, R10, 0xfffffffc, RZ, 0xc0, !PT ;  /* 0xfffffffc0a0a7812 */ /* 0x000fe200078ec0ff */
[----:B------:R-:W-:Y:S01]  /*0ca0*/  IMAD R2, R5, 0x40, R6 ;  /* 0x0000004005027824 */ /* 0x000fe200078e0206 */
[----:B------:R-:W-:Y:S02]  /*0cb0*/  LEA.HI R0, R0, R17, RZ, 0x3 ;  /* 0x0000001100007211 */ /* 0x000fe400078f18ff */
[----:B------:R0:W-:Y:S01]  /*0cc0*/  STL [R1+0x48], R3 ;  /* 0x0000480301007387 */ /* 0x0001e20000100800 */
[----:B------:R-:W-:Y:S01]  /*0cd0*/  IMAD.IADD R10, R17, 0x1, -R10 ;  /* 0x00000001110a7824 */ /* 0x000fe200078e0a0a */
[----:B------:R-:W-:Y:S02]  /*0ce0*/  LOP3.LUT R156, R0, 0xfffffff8, RZ, 0xc0, !PT ;  /* 0xfffffff8009c7812 */ /* 0x000fe400078ec0ff */
[----:B------:R1:W-:Y:S01]  /*0cf0*/  STL [R1+0x44], R2 ;  /* 0x0000440201007387 */ /* 0x0003e20000100800 */
[----:B------:R-:W-:-:S03]  /*0d00*/  LOP3.LUT R7, R7, 0x7ffffffc, RZ, 0xc0, !PT ;  /* 0x7ffffffc07077812 */ /* 0x000fc600078ec0ff */
[----:B------:R1:W-:Y:S01]  /*0d10*/  STL [R1+0x24], RZ ;  /* 0x000024ff01007387 */ /* 0x0003e20000100800 */
[----:B------:R-:W-:Y:S01]  /*0d20*/  LEA.HI R8, R10, R10, RZ, 0x1 ;  /* 0x0000000a0a087211 */ /* 0x000fe200078f08ff */
[----:B------:R-:W-:Y:S02]  /*0d30*/  IMAD.IADD R156, R17, 0x1, -R156 ;  /* 0x00000001119c7824 */ /* 0x000fe400078e0a9c */
[----:B------:R-:W-:Y:S01]  /*0d40*/  IMAD.IADD R22, R16, 0x1, -R7 ;  /* 0x0000000110167824 */ /* 0x000fe200078e0a07 */
[----:B------:R-:W-:Y:S01]  /*0d50*/  LOP3.LUT R11, R8, 0x1ffffffe, RZ, 0xc0, !PT ;  /* 0x1ffffffe080b7812 */ /* 0x000fe200078ec0ff */
[----:B0-----:R-:W-:Y:S02]  /*0d60*/  IMAD.SHL.U32 R3, R156, 0x8, RZ ;  /* 0x000000089c037824 */ /* 0x001fe400078e00ff */
[----:B------:R-:W-:Y:S01]  /*0d70*/  IMAD.SHL.U32 R22, R22, 0x2, RZ ;  /* 0x0000000216167824 */ /* 0x000fe200078e00ff */
[----:B------:R-:W-:Y:S01]  /*0d80*/  SHF.R.S32.HI R4, RZ, 0x3, R0 ;  /* 0x00000003ff047819 */ /* 0x000fe20000011400 */
[----:B------:R-:W-:Y:S01]  /*0d90*/  IMAD.IADD R11, R10, 0x1, -R11 ;  /* 0x000000010a0b7824 */ /* 0x000fe200078e0a0b */
[----:B------:R-:W-:Y:S01]  /*0da0*/  SHF.R.S32.HI R0, RZ, 0x1f, R3 ;  /* 0x0000001fff007819 */ /* 0x000fe20000011403 */
[----:B------:R-:W-:-:S02]  /*0db0*/  VIADD R10, R22, 0x10 ;  /* 0x00000010160a7836 */ /* 0x000fc40000000000 */
[C---:B------:R-:W-:Y:S02]  /*0dc0*/  VIADD R9, R22.reuse, 0x18 ;  /* 0x0000001816097836 */ /* 0x040fe40000000000 */
[C---:B------:R-:W-:Y:S02]  /*0dd0*/  VIADD R8, R22.reuse, 0x20 ;  /* 0x0000002016087836 */ /* 0x040fe40000000000 */
[C---:B------:R-:W-:Y:S02]  /*0de0*/  VIADD R4, R22.reuse, 0x28 ;  /* 0x0000002816047836 */ /* 0x040fe40000000000 */
[C---:B------:R-:W-:Y:S02]  /*0df0*/  VIADD R3, R22.reuse, 0x30 ;  /* 0x0000003016037836 */ /* 0x040fe40000000000 */
[----:B------:R-:W-:Y:S01]  /*0e00*/  VIADD R0, R22, 0x38 ;  /* 0x0000003816007836 */ /* 0x000fe20000000000 */
[----:B------:R-:W-:Y:S01]  /*0e10*/  SHF.R.S32.HI R10, RZ, 0x1f, R10 ;  /* 0x0000001fff0a7819 */ /* 0x000fe2000001140a */
[----:B------:R-:W-:Y:S01]  /*0e20*/  IMAD.MOV.U32 R5, RZ, RZ, R13 ;  /* 0x000000ffff057224 */ /* 0x000fe200078e000d */
[----:B------:R-:W-:Y:S01]  /*0e30*/  SHF.R.S32.HI R9, RZ, 0x1f, R9 ;  /* 0x0000001fff097819 */ /* 0x000fe20000011409 */
[----:B------:R-:W-:Y:S01]  /*0e40*/  IMAD.MOV.U32 R6, RZ, RZ, R14 ;  /* 0x000000ffff067224 */ /* 0x000fe200078e000e */
[----:B------:R-:W-:Y:S01]  /*0e50*/  SHF.R.S32.HI R8, RZ, 0x1f, R8 ;  /* 0x0000001fff087819 */ /* 0x000fe20000011408 */
[----:B------:R-:W-:Y:S01]  /*0e60*/  IMAD.MOV.U32 R7, RZ, RZ, R15 ;  /* 0x000000ffff077224 */ /* 0x000fe200078e000f */
[----:B------:R-:W-:Y:S01]  /*0e70*/  SHF.R.S32.HI R4, RZ, 0x1f, R4 ;  /* 0x0000001fff047819 */ /* 0x000fe20000011404 */
[----:B------:R-:W-:Y:S01]  /*0e80*/  IMAD R152, R11, 0x8, R2 ;  /* 0x000000080b987824 */ /* 0x000fe200078e0202 */
[----:B------:R-:W-:-:S02]  /*0e90*/  SHF.R.S32.HI R3, RZ, 0x1f, R3 ;  /* 0x0000001fff037819 */ /* 0x000fc40000011403 */
[----:B------:R-:W-:Y:S01]  /*0ea0*/  SHF.R.S32.HI R0, RZ, 0x1f, R0 ;  /* 0x0000001fff007819 */ /* 0x000fe20000011400 */
[----:B------:R-:W-:Y:S01]  /*0eb0*/  UMOV UR36, URZ ;  /* 0x0000003f00247c82 */ /* 0x000fe20008000000 */
[----:B------:R-:W-:Y:S01]  /*0ec0*/  UMOV UR37, URZ ;  /* 0x0000003f00257c82 */ /* 0x000fe20008000000 */
[----:B--2---:R-:W-:Y:S01]  /*0ed0*/  LOP3.LUT R19, R12, 0x1, RZ, 0xfc, !PT ;  /* 0x000000010c137812 */ /* 0x004fe200078efcff */
[----:B------:R-:W-:-:S05]  /*0ee0*/  VIADD R12, R22, 0x8 ;  /* 0x00000008160c7836 */ /* 0x000fca0000000000 */
[----:B-1----:R-:W-:-:S07]  /*0ef0*/  SHF.R.S32.HI R12, RZ, 0x1f, R12 ;  /* 0x0000001fff0c7819 */ /* 0x002fce000001140c */
.L_x_14205:
[----:B012---:R-:W0:Y:S01]  /*0f00*/  LDC.64 R2, c[0x0][0xc88] ;  /* 0x00032200ff027b82 */ /* 0x007e220000000a00 */
[----:B------:R-:W-:Y:S01]  /*0f10*/  ULDC.64 UR4, c[0x0][0xa28] ;  /* 0x00028a0000047ab9 */ /* 0x000fe20000000a00 */
[----:B------:R-:W-:-:S06]  /*0f20*/  ULDC.64 UR6, c[0x0][0xa18] ;  /* 0x0002860000067ab9 */ /* 0x000fcc0000000a00 */
[----:B------:R-:W1:Y:S08]  /*0f30*/  LDC R18, c[0x0][0x288] ;  /* 0x0000a200ff127b82 */ /* 0x000e700000000800 */
[----:B------:R-:W2:Y:S01]  /*0f40*/  LDC.64 R12, c[0x0][0x418] ;  /* 0x00010600ff0c7b82 */ /* 0x000ea20000000a00 */
[----:B0-----:R-:W-:-:S07]  /*0f50*/  IMAD.WIDE R2, R7, 0x4, R2 ;  /* 0x0000000407027825 */ /* 0x001fce00078e0202 */
[----:B-----5:R-:W0:Y:S01]  /*0f60*/  LDC R11, c[0x0][0x424] ;  /* 0x00010900ff0b7b82 */ /* 0x020e220000000800 */
[----:B---3--:R-:W3:Y:S01]  /*0f70*/  LDG.E R153, desc[UR40][R2.64] ;  /* 0x0000002802997981 */ /* 0x008ee2000c1e1900 */
[----:B------:R-:W-:Y:S01]  /*0f80*/  ISETP.NE.U32.AND P1, PT, RZ, UR4, PT ;  /* 0x00000004ff007c0c */ /* 0x000fe2000bf25070 */
[----:B------:R-:W-:Y:S01]  /*0f90*/  IMAD.MOV.U32 R10, RZ, RZ, RZ ;  /* 0x000000ffff0a7224 */ /* 0x000fe200078e00ff */
[----:B------:R-:W-:-:S04]  /*0fa0*/  ISETP.NE.U32.AND P0, PT, RZ, UR6, PT ;  /* 0x00000006ff007c0c */ /* 0x000fc8000bf05070 */
[----:B----4-:R-:W4:Y:S01]  /*0fb0*/  LDC R17, c[0x0][0x2f0] ;  /* 0x0000bc00ff117b82 */ /* 0x010f220000000800 */
[----:B------:R-:W-:Y:S02]  /*0fc0*/  ISETP.NE.AND.EX P1, PT, RZ, UR5, PT, P1 ;  /* 0x00000005ff007c0c */ /* 0x000fe4000bf25310 */
[----:B------:R-:W-:Y:S02]  /*0fd0*/  ISETP.NE.AND.EX P0, PT, RZ, UR7, PT, P0 ;  /* 0x00000007ff007c0c */ /* 0x000fe4000bf05300 */
[----:B---3--:R-:W-:-:S09]  /*0fe0*/  SHF.R.S32.HI R157, RZ, 0x1f, R153 ;  /* 0x0000001fff9d7819 */ /* 0x008fd20000011499 */
[----:B------:R-:W-:-:S04]  /*0ff0*/  @P1 LEA R8, P2, R153, UR4, 0x2 ;  /* 0x0000000499081c11 */ /* 0x000fc8000f8410ff */
[C-C-:B------:R-:W-:Y:S02]  /*1000*/  @P1 LEA.HI.X R9, R153.reuse, UR5, R157.reuse, 0x2, P2 ;  /* 0x0000000599091c11 */ /* 0x140fe400090f149d */
[C---:B------:R-:W-:Y:S02]  /*1010*/  @P0 LEA R2, P2, R153.reuse, UR6, 0x2 ;  /* 0x0000000699020c11 */ /* 0x040fe4000f8410ff */
[----:B------:R-:W-:Y:S01]  /*1020*/  LOP3.LUT R4, R6, 0xff000000, RZ, 0xc0, !PT ;  /* 0xff00000006047812 */ /* 0x000fe200078ec0ff */
[----:B------:R3:W5:Y:S01]  /*1030*/  @P1 LDG.E R10, desc[UR40][R8.64] ;  /* 0x00000028080a1981 */ /* 0x000762000c1e1900 */
[----:B------:R-:W-:Y:S01]  /*1040*/  @P0 LEA.HI.X R3, R153, UR7, R157, 0x2, P2 ;  /* 0x0000000799030c11 */ /* 0x000fe200090f149d */
[----:B------:R-:W-:-:S04]  /*1050*/  ULDC.64 UR6, c[0x0][0xa20] ;  /* 0x0002880000067ab9 */ /* 0x000fc80000000a00 */
[----:B-1----:R3:W5:Y:S01]  /*1060*/  @P0 LDG.E R18, desc[UR40][R2.64] ;  /* 0x0000002802120981 */ /* 0x002762000c1e1900 */
[----:B--2---:R-:W-:Y:S02]  /*1070*/  ISETP.NE.U32.AND P1, PT, R12, RZ, PT ;  /* 0x000000ff0c00720c */ /* 0x004fe40003f25070 */
[----:B------:R-:W-:Y:S02]  /*1080*/  ISETP.NE.U32.AND P2, PT, RZ, UR6, PT ;  /* 0x00000006ff007c0c */ /* 0x000fe4000bf45070 */
[----:B------:R-:W-:Y:S02]  /*1090*/  LOP3.LUT R0, R6, 0xff0000, RZ, 0xc0, !PT ;  /* 0x00ff000006007812 */ /* 0x000fe400078ec0ff */
[----:B------:R-:W-:Y:S02]  /*10a0*/  SHF.R.U32.HI R7, RZ, 0x8, R4 ;  /* 0x00000008ff077819 */ /* 0x000fe40000011604 */
[----:B------:R-:W-:Y:S02]  /*10b0*/  ISETP.NE.AND.EX P1, PT, R13, RZ, PT, P1 ;  /* 0x000000ff0d00720c */ /* 0x000fe40003f25310 */
[----:B------:R-:W-:-:S02]  /*10c0*/  ISETP.NE.AND.EX P2, PT, RZ, UR7, PT, P2 ;  /* 0x00000007ff007c0c */ /* 0x000fc4000bf45320 */
[----:B------:R-:W-:Y:S02]  /*10d0*/  LEA.HI R155, R0, R7, RZ, 0x10 ;  /* 0x00000007009b7211 */ /* 0x000fe400078f80ff */
[----:B0-----:R-:W-:Y:S01]  /*10e0*/  SEL R0, R11, 0x1, P1 ;  /* 0x000000010b007807 */ /* 0x001fe20000800000 */
[----:B---34-:R-:W-:Y:S08]  /*10f0*/  @P0 BRA `(.L_x_14160) ;  /* 0x0000000000240947 */ /* 0x018ff00003800000 */
        /* <DEDUP_REMOVED lines=9> */
.L_x_14160:
[----:B------:R-:W-:Y:S01]  /*1190*/  IMAD R17, R0, R17, RZ ;  /* 0x0000001100117224 */ /* 0x000fe200078e02ff */
[----:B------:R-:W-:Y:S01]  /*11a0*/  LOP3.LUT R154, R6, 0xffff, RZ, 0xc0, !PT ;  /* 0x0000ffff069a7812 */ /* 0x000fe200078ec0ff */
[----:B------:R-:W-:Y:S06]  /*11b0*/  @!P2 BRA `(.L_x_14161) ;  /* 0x000000000010a947 */ /* 0x000fec0003800000 */
[----:B------:R-:W-:-:S04]  /*11c0*/  LEA R2, P0, R153, UR6, 0x2 ;  /* 0x0000000699027c11 */ /* 0x000fc8000f8010ff */
[----:B------:R-:W-:-:S05]  /*11d0*/  LEA.HI.X R3, R153, UR7, R157, 0x2, P0 ;  /* 0x0000000799037c11 */ /* 0x000fca00080f149d */
[----:B------:R0:W5:Y:S01]  /*11e0*/  LDG.E R17, desc[UR40][R2.64] ;  /* 0x0000002802117981 */ /* 0x000162000c1e1900 */
[----:B------:R-:W-:Y:S05]  /*11f0*/  BRA `(.L_x_14162) ;  /* 0x0000000000247947 */ /* 0x000fea0003800000 */
.L_x_14161:
[----:B------:R-:W-:Y:S02]  /*1200*/  ULDC.64 UR4, c[0x0][0xa08] ;  /* 0x0002820000047ab9 */ /* 0x000fe40000000a00 */
[----:B------:R-:W-:-:S04]  /*1210*/  ISETP.NE.U32.AND P0, PT, RZ, UR4, PT ;  /* 0x00000004ff007c0c */ /* 0x000fc8000bf05070 */
[----:B------:R-:W-:-:S13]  /*1220*/  ISETP.NE.AND.EX P0, PT, RZ, UR5, PT, P0 ;  /* 0x00000005ff007c0c */ /* 0x000fda000bf05300 */
[----:B------:R-:W-:Y:S05]  /*1230*/  @!P0 BRA `(.L_x_14162) ;  /* 0x0000000000148947 */ /* 0x000fea0003800000 */
[----:B------:R-:W0:Y:S02]  /*1240*/  LDC.64 R2, c[0x0][0xa08] ;  /* 0x00028200ff027b82 */ /* 0x000e240000000a00 */
[----:B0-----:R-:W-:-:S05]  /*1250*/  IMAD.WIDE R2, R153, 0x4, R2 ;  /* 0x0000000499027825 */ /* 0x001fca00078e0202 */
[----:B------:R-:W2:Y:S04]  /*1260*/  LDG.E R17, desc[UR40][R2.64] ;  /* 0x0000002802117981 */ /* 0x000ea8000c1e1900 */
[----:B------:R-:W2:Y:S02]  /*1270*/  LDG.E R0, desc[UR40][R2.64+0x4] ;  /* 0x0000042802007981 */ /* 0x000ea4000c1e1900 */
[----:B--2---:R-:W-:-:S07]  /*1280*/  IMAD.IADD R17, R0, 0x1, -R17 ;  /* 0x0000000100117824 */ /* 0x004fce00078e0a11 */
.L_x_14162:
[----:B------:R-:W1:Y:S01]  /*1290*/  LDC R0, c[0x0][0x448] ;  /* 0x00011200ff007b82 */ /* 0x000e620000000800 */
[----:B------:R-:W-:Y:S01]  /*12a0*/  IMAD R16, R5, 0xc0, RZ ;  /* 0x000000c005107824 */ /* 0x000fe200078e02ff */
[----:B------:R-:W-:Y:S01]  /*12b0*/  LOP3.LUT R11, R155, 0xff, RZ, 0xc0, !PT ;  /* 0x000000ff9b0b7812 */ /* 0x000fe200078ec0ff */
[----:B-----5:R-:W-:Y:S01]  /*12c0*/  IMAD.IADD R17, R17, 0x1, -R10 ;  /* 0x0000000111117824 */ /* 0x020fe200078e0a0a */
[----:B------:R-:W-:Y:S01]  /*12d0*/  SHF.R.U32.HI R155, RZ, 0x10, R155 ;  /* 0x00000010ff9b7819 */ /* 0x000fe2000001169b */
[----:B------:R-:W-:Y:S02]  /*12e0*/  IMAD.MOV.U32 R88, RZ, RZ, RZ ;  /* 0x000000ffff587224 */ /* 0x000fe400078e00ff */
[----:B------:R2:W-:Y:S01]  /*12f0*/  STL [R1+0x1c], R11 ;  /* 0x00001c0b01007387 */ /* 0x0005e20000100800 */
[----:B-1----:R-:W-:Y:S01]  /*1300*/  ISETP.NE.AND P0, PT, R0, 0x1, PT ;  /* 0x000000010000780c */ /* 0x002fe20003f05270 */
[----:B------:R-:W-:-:S12]  /*1310*/  VIADD R0, R16, 0xbf ;  /* 0x000000bf10007836 */ /* 0x000fd80000000000 */
[----:B0-----:R-:W0:Y:S08]  /*1320*/  @P0 LDC R3, c[0x0][0x44c] ;  /* 0x00011300ff030b82 */ /* 0x001e300000000800 */
[----:B------:R-:W1:Y:S01]  /*1330*/  @P0 LDC R7, c[0x0][0x450] ;  /* 0x00011400ff070b82 */ /* 0x000e620000000800 */
[----:B0-----:R-:W-:Y:S01]  /*1340*/  @P0 IMAD.HI.U32 R2, R0, R3, RZ ;  /* 0x0000000300020227 */ /* 0x001fe200078e00ff */
[----:B------:R-:W-:-:S04]  /*1350*/  IADD3 R3, R17, 0x80, -R18 ;  /* 0x0000008011037810 */ /* 0x000fc80007ffe812 */
[----:B-1----:R-:W-:Y:S01]  /*1360*/  @P0 SHF.R.U32.HI R0, RZ, R7, R2 ;  /* 0x00000007ff000219 */ /* 0x002fe20000011602 */
        /* <DEDUP_REMOVED lines=10> */
[----:B--2---:R-:W-:Y:S05]  /*1410*/  @!P0 BRA `(.L_x_14163) ;  /* 0x0000000000788947 */ /* 0x004fea0003800000 */
[----:B------:R-:W0:Y:S01]  /*1420*/  LDC R0, c[0x0][0x9f0] ;  /* 0x00027c00ff007b82 */ /* 0x000e220000000800 */
[----:B------:R-:W-:-:S04]  /*1430*/  ISETP.NE.AND P0, PT, R155, RZ, PT ;  /* 0x000000ff9b00720c */ /* 0x000fc80003f05270 */
[----:B0-----:R-:W-:-:S04]  /*1440*/  SEL R9, R155, R0, P0 ;  /* 0x000000009b097207 */ /* 0x001fc80000000000 */
        /* <DEDUP_REMOVED lines=27> */
.L_x_14163:
        /* <DEDUP_REMOVED lines=58> */
.L_x_14165:
[----:B------:R-:W2:Y:S01]  /*19a0*/  LDL R2, [R1+0x24] ;  /* 0x0000240001027983 */ /* 0x000ea20000100800 */
[----:B------:R-:W-:Y:S02]  /*19b0*/  ISETP.NE.AND P0, PT, R19, 0x3, PT ;  /* 0x000000031300780c */ /* 0x000fe40003f05270 */
[----:B--2---:R-:W-:-:S04]  /*19c0*/  LEA.HI R0, R2, R2, RZ, 0x1 ;  /* 0x0000000202007211 */ /* 0x004fc800078f08ff */
[----:B------:R-:W-:-:S05]  /*19d0*/  LOP3.LUT R0, R0, 0xfffffffe, RZ, 0xc0, !PT ;  /* 0xfffffffe00007812 */ /* 0x000fca00078ec0ff */
[----:B------:R-:W-:-:S05]  /*19e0*/  IMAD.IADD R0, R2, 0x1, -R0 ;  /* 0x0000000102007824 */ /* 0x000fca00078e0a00 */
[----:B------:R-:W-:-:S04]  /*19f0*/  SHF.L.U32 R0, R0, 0x1f, RZ ;  /* 0x0000001f00007819 */ /* 0x000fc800000006ff */
[----:B------:R-:W0:Y:S02]  /*1a00*/  SYNCS.PHASECHK.TRANS64.TRYWAIT P1, [UR38+0x16800], R0 ;  /* 0x01680000ff0075a7 */ /* 0x000e240008020166 */
[----:B0-----:R-:W-:Y:S05]  /*1a10*/  @!P1 BRA `(.L_x_14166) ;  /* 0x000000f000709947 */ /* 0x001fea0003800000 */
.L_x_14320:
[----:B------:R-:W-:Y:S05]  /*1a20*/  @!P0 BRA `(.L_x_14167) ;  /* 0x0000000000048947 */ /* 0x000fea0003800000 */
[----:B------:R-:W-:Y:S01]  /*1a30*/  BPT.TRAP 0x1 ;  /* 0x000000040000795c */ /* 0x000fe20000300000 */
.L_x_14167:
[----:B0-----:R-:W-:Y:S02]  /*1a40*/  IMAD.U32 R3, RZ, RZ, UR37 ;  /* 0x00000025ff037e24 */ /* 0x001fe4000f8e00ff */
[----:B------:R-:W-:-:S03]  /*1a50*/  IMAD.U32 R0, RZ, RZ, UR36 ;  /* 0x00000024ff007e24 */ /* 0x000fc6000f8e00ff */
[----:B------:R-:W-:Y:S02]  /*1a60*/  LEA R3, R3, UR38, 0x3 ;  /* 0x0000002603037c11 */ /* 0x000fe4000f8e18ff */
[----:B------:R-:W-:-:S04]  /*1a70*/  SHF.L.U32 R0, R0, 0x1f, RZ ;  /* 0x0000001f00007819 */ /* 0x000fc800000006ff */
[----:B------:R0:W1:Y:S01]  /*1a80*/  SYNCS.PHASECHK.TRANS64.TRYWAIT P2, [R3+URZ+0x16830], R0 ;  /* 0x01683000030075a7 */ /* 0x000062000804017f */
[----:B------:R-:W-:Y:S05]  /*1a90*/  @!P0 BRA `(.L_x_14168) ;  /* 0x0000000000048947 */ /* 0x000fea0003800000 */
[----:B------:R-:W-:Y:S01]  /*1aa0*/  BPT.TRAP 0x1 ;  /* 0x000000040000795c */ /* 0x000fe20000300000 */
.L_x_14168:
[----:B------:R-:W2:Y:S02]  /*1ab0*/  S2R R2, SR_TID.X ;  /* 0x0000000000027919 */ /* 0x000ea40000002100 */
[----:B--2---:R-:W-:Y:S01]  /*1ac0*/  LOP3.LUT P1, RZ, R2, 0x7f, RZ, 0xc0, !PT ;  /* 0x0000007f02ff7812 */ /* 0x004fe2000782c0ff */
[----:B-1----:R-:W-:-:S12]  /*1ad0*/  @P2 BRA `(.L_x_14169) ;  /* 0x0000000000082947 */ /* 0x002fd80003800000 */
[----:B------:R-:W1:Y:S02]  /*1ae0*/  SYNCS.PHASECHK.TRANS64.TRYWAIT P2, [R3+URZ+0x16830], R0 ;  /* 0x01683000030075a7 */ /* 0x000e64000804017f */
[----:B-1----:R-:W-:Y:S05]  /*1af0*/  @!P2 BRA `(.L_x_14170) ;  /* 0x000000f00050a947 */ /* 0x002fea0003800000 */
.L_x_14169:
[----:B------:R-:W-:Y:S05]  /*1b00*/  WARPSYNC.ALL ;  /* 0x0000000000007948 */ /* 0x000fea0003800000 */
[----:B------:R-:W-:Y:S01]  /*1b10*/  UIADD3 UR4, UR38, 0xe400, URZ ;  /* 0x0000e40026047890 */ /* 0x000fe2000fffe03f */
[----:B------:R-:W-:Y:S01]  /*1b20*/  WARPGROUP.ARRIVE ;  /* 0x00000000000079c5 */ /* 0x000fe20000000000 */
[----:B------:R-:W-:Y:S01]  /*1b30*/  ULOP3.LUT UR8, UR42, 0x10000, URZ, 0xfc, !UPT ;  /* 0x000100002a087892 */ /* 0x000fe2000f8efc3f */
[----:B01----:R-:W0:Y:S01]  /*1b40*/  LDC R0, c[0x0][0x448] ;  /* 0x00011200ff007b82 */ /* 0x003e220000000800 */
[----:B------:R-:W-:Y:S01]  /*1b50*/  USHF.R.U32.HI UR4, URZ, 0x4, UR4 ;  /* 0x000000043f047899 */ /* 0x000fe20008011604 */
[----:B------:R-:W-:Y:S01]  /*1b60*/  IMAD.IADD R10, R152, 0x1, R16 ;  /* 0x00000001980a7824 */ /* 0x000fe200078e0210 */
[----:B------:R-:W-:Y:S01]  /*1b70*/  UMOV UR9, 0x40000040 ;  /* 0x4000004000097882 */ /* 0x000fe20000000000 */
[----:B------:R-:W-:Y:S01]  /*1b80*/  UMOV UR11, 0x40000040 ;  /* 0x40000040000b7882 */ /* 0x000fe20000000000 */
[----:B------:R-:W-:Y:S01]  /*1b90*/  ULOP3.LUT UR4, UR4, 0x3fff, URZ, 0xc0, !UPT ;  /* 0x00003fff04047892 */ /* 0x000fe2000f8ec03f */
[----:B------:R-:W-:Y:S01]  /*1ba0*/  @!P1 VIADD R3, R3, 0x16840 ;  /* 0x0001684003039836 */ /* 0x000fe20000000000 */
[----:B------:R-:W-:Y:S01]  /*1bb0*/  UIADD3 UR12, UR8, 0x2, URZ ;  /* 0x00000002080c7890 */ /* 0x000fe2000fffe03f */
[----:B------:R-:W-:Y:S01]  /*1bc0*/  CS2R R118, SRZ ;  /* 0x0000000000767805 */ /* 0x000fe2000001ff00 */
[----:B------:R-:W-:Y:S01]  /*1bd0*/  ULOP3.LUT UR20, UR4, 0x10000, URZ, 0xfc, !UPT ;  /* 0x0001000004147892 */ /* 0x000fe2000f8efc3f */
[----:B------:R-:W-:Y:S01]  /*1be0*/  CS2R R116, SRZ ;  /* 0x0000000000747805 */ /* 0x000fe2000001ff00 */
[----:B------:R-:W-:Y:S01]  /*1bf0*/  UMOV UR13, 0x40000040 ;  /* 0x40000040000d7882 */ /* 0x000fe20000000000 */
[----:B------:R-:W-:Y:S01]  /*1c00*/  UMOV UR15, 0x40000040 ;  /* 0x40000040000f7882 */ /* 0x000fe20000000000 */
[----:B------:R-:W-:Y:S01]  /*1c10*/  ULEA UR10, UR37, UR20, 0xa ;  /* 0x00000014250a7291 */ /* 0x000fe2000f8e503f */
[----:B------:R-:W-:Y:S01]  /*1c20*/  @!P1 PRMT R3, RZ, 0x654, R3 ;  /* 0x00000654ff039816 */ /* 0x000fe20000000003 */
        /* <DEDUP_REMOVED lines=10> */
[----:B0-----:R-:W-:Y:S01]  /*1cd0*/  ISETP.NE.AND P2, PT, R0, 0x1, PT ;  /* 0x000000010000780c */ /* 0x001fe20003f45270 */
[----:B------:R-:W-:Y:S01]  /*1ce0*/  UIADD3 UR6, UR10, 0x6, URZ ;  /* 0x000000060a067890 */ /* 0x000fe2000fffe03f */
[----:B------:R-:W-:Y:S01]  /*1cf0*/  UMOV UR5, 0x40000040 ;  /* 0x4000004000057882 */ /* 0x000fe20000000000 */
[----:B------:R-:W-:-:S10]  /*1d00*/  UMOV UR7, 0x40000040 ;  /* 0x4000004000077882 */ /* 0x000fd40000000000 */
[----:B------:R-:W0:Y:S08]  /*1d10*/  @P2 LDC R5, c[0x0][0x44c] ;  /* 0x00011300ff052b82 */ /* 0x000e300000000800 */
[----:B------:R-:W1:Y:S01]  /*1d20*/  @P2 LDC R7, c[0x0][0x450] ;  /* 0x00011400ff072b82 */ /* 0x000e620000000800 */
[----:B0-----:R-:W-:-:S04]  /*1d30*/  @P2 IMAD.HI.U32 R0, R10, R5, RZ ;  /* 0x000000050a002227 */ /* 0x001fc800078e00ff */
[----:B------:R-:W-:Y:S01]  /*1d40*/  IMAD.MOV.U32 R5, RZ, RZ, -0x80 ;  /* 0xffffff80ff057424 */ /* 0x000fe200078e00ff */
[----:B-1----:R-:W-:-:S03]  /*1d50*/  @P2 SHF.R.U32.HI R10, RZ, R7, R0 ;  /* 0x00000007ff0a2219 */ /* 0x002fc60000011600 */
[----:B------:R-:W-:Y:S02]  /*1d60*/  IMAD R5, R88, R5, 0x80 ;  /* 0x0000008058057424 */ /* 0x000fe400078e0205 */
[----:B------:R-:W0:Y:S03]  /*1d70*/  SHFL.IDX PT, R0, R10, 0x1, 0x1c1f ;  /* 0x003c1f000a007f89 */ /* 0x000e2600000e0000 */
[C-C-:B------:R-:W-:Y:S02]  /*1d80*/  IADD3 R91, -R22.reuse, 0x1, R5.reuse ;  /* 0x00000001165b7810 */ /* 0x140fe40007ffe105 */
[----:B------:R-:W-:Y:S01]  /*1d90*/  IADD3 R8, -R22, R17, R5 ;  /* 0x0000001116087210 */ /* 0x000fe20007ffe105 */
[----:B------:R-:W1:Y:S01]  /*1da0*/  SHFL.IDX PT, R10, R10, RZ, 0x1c1f ;  /* 0x001c1fff0a0a7589 */ /* 0x000e6200000e0000 */
[----:B------:R-:W-:-:S04]  /*1db0*/  IADD3 R91, -R18, R91, R17 ;  /* 0x0000005b125b7210 */ /* 0x000fc80007ffe111 */
[----:B0-----:R-:W-:-:S04]  /*1dc0*/  VIADDMNMX R0, R0, R91, R8, PT ;  /* 0x0000005b00007246 */ /* 0x001fc80003800108 */
[C---:B------:R-:W-:Y:S02]  /*1dd0*/  ISETP.GT.AND P3, PT, R0.reuse, RZ, PT ;  /* 0x000000ff0000720c */ /* 0x040fe40003f64270 */
[C---:B------:R-:W-:Y:S02]  /*1de0*/  ISETP.GT.AND P4, PT, R0.reuse, 0x1, PT ;  /* 0x000000010000780c */ /* 0x040fe40003f84270 */
[----:B------:R-:W-:Y:S02]  /*1df0*/  ISETP.GT.AND P5, PT, R0, 0x8, PT ;  /* 0x000000080000780c */ /* 0x000fe40003fa4270 */
[----:B-1----:R-:W-:Y:S01]  /*1e00*/  VIADDMNMX R8, R10, R91, R8, PT ;  /* 0x0000005b0a087246 */ /* 0x002fe20003800108 */
        /* <DEDUP_REMOVED lines=8> */
[----:B------:R-:W-:Y:S01]  /*1e90*/  HGMMA.64x128x16.F32.BF16 R24, gdesc[UR4], R24, gsb0 ;  /* 0x01e00000041879f0 */ /* 0x000fe20008001818 */
[----:B------:R-:W-:Y:S02]  /*1ea0*/  ULDC UR6, c[0x0][0x988] ;  /* 0x0002620000067ab9 */ /* 0x000fe40000000800 */
        /* <DEDUP_REMOVED lines=95> */
[C---:B------:R-:W-:Y:S02]  /*24a0*/  ISETP.GT.AND P4, PT, R8.reuse, 0x1, PT ;  /* 0x000000010800780c */ /* 0x040fe40003f84270 */
[----:B------:R-:W-:Y:S02]  /*24b0*/  FMNMX.FTZ R4, R87, R2, !PT ;  /* 0x0000000257047209 */ /* 0x000fe40007810000 */
[----:B------:R-:W-:-:S02]  /*24c0*/  ISETP.GT.AND P5, PT, R8, 0x8, PT ;  /* 0x000000080800780c */ /* 0x000fc40003fa4270 */
[----:B------:R-:W-:Y:S01]  /*24d0*/  FSEL R25, R25, -INF , P4 ;  /* 0xff80000019197808 */ /* 0x000fe20002000000 */
[----:B------:R-:W2:Y:S01]  /*24e0*/  SHFL.BFLY PT, R35, R4, 0x2, 0x1f ;  /* 0x0c401f0004237f89 */ /* 0x000ea200000e0000 */
[----:B------:R-:W-:Y:S02]  /*24f0*/  FSEL R91, R28, -INF , P5 ;  /* 0xff8000001c5b7808 */ /* 0x000fe40002800000 */
[----:B------:R-:W-:Y:S02]  /*2500*/  ISETP.GT.AND P4, PT, R8, 0x10, PT ;  /* 0x000000100800780c */ /* 0x000fe40003f84270 */
[----:B--2---:R-:W-:-:S05]  /*2510*/  FMNMX.FTZ R35, R4, R35, !PT ;  /* 0x0000002304237209 */ /* 0x004fca0007810000 */
[----:B------:R-:W2:Y:S02]  /*2520*/  SHFL.BFLY PT, R2, R35, 0x1, 0x1f ;  /* 0x0c201f0023027f89 */ /* 0x000ea400000e0000 */
[----:B--2---:R-:W-:-:S04]  /*2530*/  FMNMX.FTZ R2, R35, R2, !PT ;  /* 0x0000000223027209 */ /* 0x004fc80007810000 */
        /* <DEDUP_REMOVED lines=40> */
[--C-:B------:R-:W-:Y:S01]  /*27c0*/  FFMA.FTZ R151, R105, R0, -R6.reuse ;  /* 0x0000000069977223 */ /* 0x100fe20000010806 */
[----:B------:R-:W-:Y:S01]  /*27d0*/  FSEL R97, R40, -INF , P4 ;  /* 0xff80000028617808 */ /* 0x000fe20002000000 */
[----:B------:R-:W-:Y:S01]  /*27e0*/  MUFU.EX2 R149, R149 ;  /* 0x0000009500957308 */ /* 0x000fe20000000800 */
[----:B------:R-:W-:Y:S01]  /*27f0*/  FMNMX.FTZ R14, R37, R14, !PT ;  /* 0x0000000e250e7209 */ /* 0x000fe20007810000 */
[-CC-:B------:R-:W-:Y:S01]  /*2800*/  FFMA.FTZ R129, R9, R0.reuse, -R6.reuse ;  /* 0x0000000009817223 */ /* 0x180fe20000010806 */
[C---:B------:R-:W-:Y:S01]  /*2810*/  ISETP.GT.AND P4, PT, R8.reuse, 0x28, PT ;  /* 0x000000280800780c */ /* 0x040fe20003f84270 */
[-CC-:B------:R-:W-:Y:S01]  /*2820*/  FFMA.FTZ R123, R31, R0.reuse, -R6.reuse ;  /* 0x000000001f7b7223 */ /* 0x180fe20000010806 */
[----:B------:R-:W-:Y:S01]  /*2830*/  FSEL R41, R41, -INF , P3 ;  /* 0xff80000029297808 */ /* 0x000fe20001800000 */
[--C-:B------:R-:W-:Y:S01]  /*2840*/  FFMA.FTZ R131, R11, R0, -R6.reuse ;  /* 0x000000000b837223 */ /* 0x100fe20000010806 */
[----:B------:R-:W-:Y:S01]  /*2850*/  FMNMX.FTZ R14, R97, R14, !PT ;  /* 0x0000000e610e7209 */ /* 0x000fe20007810000 */
[----:B------:R-:W3:Y:S01]  /*2860*/  MUFU.EX2 R4, R4 ;  /* 0x0000000400047308 */ /* 0x000ee20000000800 */
[----:B------:R-:W-:Y:S01]  /*2870*/  ISETP.GT.AND P3, PT, R8, 0x29, PT ;  /* 0x000000290800780c */ /* 0x000fe20003f64270 */
[-CC-:B------:R-:W-:Y:S01]  /*2880*/  FFMA.FTZ R125, R13, R0.reuse, -R6.reuse ;  /* 0x000000000d7d7223 */ /* 0x180fe20000010806 */
[----:B------:R-:W-:Y:S01]  /*2890*/  FSEL R99, R44, -INF , P4 ;  /* 0xff8000002c637808 */ /* 0x000fe20002000000 */
[--C-:B------:R-:W-:Y:S01]  /*28a0*/  FFMA.FTZ R127, R15, R0, -R6.reuse ;  /* 0x000000000f7f7223 */ /* 0x100fe20000010806 */
[----:B--2---:R-:W-:Y:S01]  /*28b0*/  FMNMX.FTZ R20, R41, R14, !PT ;  /* 0x0000000e29147209 */ /* 0x004fe20007810000 */
        /* <DEDUP_REMOVED lines=11> */
[----:B------:R-:W-:Y:S01]  /*2970*/  FMNMX.FTZ R20, R45, R20, !PT ;  /* 0x000000142d147209 */ /* 0x000fe20007810000 */
[----:B---3--:R-:W-:Y:S01]  /*2980*/  FADD.FTZ R46, R149, R4 ;  /* 0x00000004952e7221 */ /* 0x008fe20000010000 */
[C---:B------:R-:W-:Y:S01]  /*2990*/  ISETP.GT.AND P4, PT, R8.reuse, 0x38, PT ;  /* 0x000000380800780c */ /* 0x040fe20003f84270 */
[-CC-:B------:R-:W-:Y:S01]  /*29a0*/  FFMA.FTZ R38, R75, R0.reuse, -R6.reuse ;  /* 0x000000004b267223 */ /* 0x180fe20000010806 */
[----:B------:R-:W-:Y:S01]  /*29b0*/  FSEL R49, R49, -INF , P3 ;  /* 0xff80000031317808 */ /* 0x000fe20001800000 */
[--C-:B------:R-:W-:Y:S01]  /*29c0*/  FFMA.FTZ R40, R79, R0, -R6.reuse ;  /* 0x000000004f287223 */ /* 0x100fe20000010806 */
[----:B------:R-:W-:Y:S01]  /*29d0*/  FMNMX.FTZ R20, R101, R20, !PT ;  /* 0x0000001465147209 */ /* 0x000fe20007810000 */
[----:B------:R-:W3:Y:S01]  /*29e0*/  MUFU.EX2 R10, R10 ;  /* 0x0000000a000a7308 */ /* 0x000ee20000000800 */
[----:B------:R-:W-:Y:S01]  /*29f0*/  ISETP.GT.AND P3, PT, R8, 0x39, PT ;  /* 0x000000390800780c */ /* 0x000fe20003f64270 */
[----:B------:R-:W-:Y:S01]  /*2a00*/  FFMA.FTZ R42, R83, R0, -R6 ;  /* 0x00000000532a7223 */ /* 0x000fe20000010806 */
[----:B------:R-:W-:-:S02]  /*2a10*/  FSEL R103, R52, -INF , P4 ;  /* 0xff80000034677808 */ /* 0x000fc40002000000 */
[----:B------:R-:W-:Y:S02]  /*2a20*/  CS2R R108, SRZ ;  /* 0x00000000006c7805 */ /* 0x000fe4000001ff00 */
[----:B--2---:R-:W-:Y:S02]  /*2a30*/  FMNMX.FTZ R24, R49, R20, !PT ;  /* 0x0000001431187209 */ /* 0x004fe40007810000 */
[----:B------:R-:W-:Y:S02]  /*2a40*/  CS2R R106, SRZ ;  /* 0x00000000006a7805 */ /* 0x000fe4000001ff00 */
[----:B------:R-:W-:Y:S01]  /*2a50*/  ISETP.GT.AND P4, PT, R8, 0x40, PT ;  /* 0x000000400800780c */ /* 0x000fe20003f84270 */
[----:B------:R2:W-:Y:S01]  /*2a60*/  MUFU.EX2 R20, R26 ;  /* 0x0000001a00147308 */ /* 0x0005e20000000800 */
[----:B------:R-:W-:Y:S01]  /*2a70*/  FSEL R53, R53, -INF , P3 ;  /* 0xff80000035357808 */ /* 0x000fe20001800000 */
[----:B----4-:R-:W-:Y:S01]  /*2a80*/  FADD.FTZ R31, R151, R46 ;  /* 0x0000002e971f7221 */ /* 0x010fe20000010000 */
[----:B------:R-:W-:-:S02]  /*2a90*/  FMNMX.FTZ R24, R103, R24, !PT ;  /* 0x0000001867187209 */ /* 0x000fc40007810000 */
[----:B------:R-:W-:Y:S02]  /*2aa0*/  CS2R R104, SRZ ;  /* 0x0000000000687805 */ /* 0x000fe4000001ff00 */
[----:B------:R-:W-:Y:S02]  /*2ab0*/  ISETP.GT.AND P3, PT, R8, 0x41, PT ;  /* 0x000000410800780c */ /* 0x000fe40003f64270 */
[----:B------:R-:W-:Y:S01]  /*2ac0*/  FSEL R89, R56, -INF , P4 ;  /* 0xff80000038597808 */ /* 0x000fe20002000000 */
[----:B------:R-:W4:Y:S01]  /*2ad0*/  MUFU.EX2 R145, R145 ;  /* 0x0000009100917308 */ /* 0x000f220000000800 */
[----:B------:R-:W-:Y:S01]  /*2ae0*/  FMNMX.FTZ R24, R53, R24, !PT ;  /* 0x0000001835187209 */ /* 0x000fe20007810000 */
[----:B---3--:R-:W-:Y:S01]  /*2af0*/  FADD.FTZ R46, R10, R31 ;  /* 0x0000001f0a2e7221 */ /* 0x008fe20000010000 */
[----:B------:R-:W-:Y:S02]  /*2b00*/  ISETP.GT.AND P4, PT, R8, 0x48, PT ;  /* 0x000000480800780c */ /* 0x000fe40003f84270 */
[----:B------:R-:W-:-:S02]  /*2b10*/  FSEL R57, R57, -INF , P3 ;  /* 0xff80000039397808 */ /* 0x000fc40001800000 */
[----:B------:R-:W-:Y:S01]  /*2b20*/  FMNMX.FTZ R24, R89, R24, !PT ;  /* 0x0000001859187209 */ /* 0x000fe20007810000 */
[----:B------:R-:W3:Y:S01]  /*2b30*/  MUFU.EX2 R147, R147 ;  /* 0x0000009300937308 */ /* 0x000ee20000000800 */
[----:B------:R-:W-:Y:S02]  /*2b40*/  ISETP.GT.AND P3, PT, R8, 0x49, PT ;  /* 0x000000490800780c */ /* 0x000fe40003f64270 */
[----:B------:R-:W-:Y:S02]  /*2b50*/  FSEL R43, R60, -INF , P4 ;  /* 0xff8000003c2b7808 */ /* 0x000fe40002000000 */
[----:B--2---:R-:W-:Y:S02]  /*2b60*/  FMNMX.FTZ R26, R57, R24, !PT ;  /* 0x00000018391a7209 */ /* 0x004fe40007810000 */
[----:B------:R-:W-:Y:S01]  /*2b70*/  ISETP.GT.AND P4, PT, R8, 0x50, PT ;  /* 0x000000500800780c */ /* 0x000fe20003f84270 */
[----:B------:R2:W-:Y:S01]  /*2b80*/  MUFU.EX2 R24, R28 ;  /* 0x0000001c00187308 */ /* 0x0005e20000000800 */
        /* <DEDUP_REMOVED lines=35> */
[----:B------:R-:W-:Y:S01]  /*2dc0*/  FMNMX.FTZ R30, R77, R30, !PT ;  /* 0x0000001e4d1e7209 */ /* 0x000fe20007810000 */
[-CC-:B--2---:R-:W-:Y:S01]  /*2dd0*/  FFMA.FTZ R32, R63, R0.reuse, -R6.reuse ;  /* 0x000000003f207223 */ /* 0x184fe20000010806 */
[----:B------:R-:W-:Y:S01]  /*2de0*/  ISETP.GT.AND P4, PT, R8, 0x78, PT ;  /* 0x000000780800780c */ /* 0x000fe20003f84270 */
[----:B------:R-:W-:Y:S01]  /*2df0*/  FFMA.FTZ R6, R87, R0, -R6 ;  /* 0x0000000057067223 */ /* 0x000fe20000010806 */
[----:B------:R-:W-:-:S02]  /*2e00*/  FSEL R81, R81, -INF , P3 ;  /* 0xff80000051517808 */ /* 0x000fc40001800000 */
[----:B------:R-:W-:Y:S01]  /*2e10*/  FMNMX.FTZ R30, R55, R30, !PT ;  /* 0x0000001e371e7209 */ /* 0x000fe20007810000 */
[----:B------:R-:W-:Y:S01]  /*2e20*/  MUFU.EX2 R135, R135 ;  /* 0x0000008700877308 */ /* 0x000fe20000000800 */
[----:B------:R-:W-:Y:S02]  /*2e30*/  ISETP.GT.AND P3, PT, R8, 0x79, PT ;  /* 0x000000790800780c */ /* 0x000fe40003f64270 */
[----:B------:R-:W-:Y:S02]  /*2e40*/  FSEL R5, R84, -INF , P4 ;  /* 0xff80000054057808 */ /* 0x000fe40002000000 */
[----:B------:R-:W-:Y:S02]  /*2e50*/  FMNMX.FTZ R8, R81, R30, !PT ;  /* 0x0000001e51087209 */ /* 0x000fe40007810000 */
[----:B------:R-:W-:Y:S01]  /*2e60*/  FSEL R85, R85, -INF , P3 ;  /* 0xff80000055557808 */ /* 0x000fe20001800000 */
[----:B------:R-:W-:Y:S01]  /*2e70*/  MUFU.EX2 R30, R59 ;  /* 0x0000003b001e7308 */ /* 0x000fe20000000800 */
[----:B------:R-:W-:-:S02]  /*2e80*/  FMNMX.FTZ R8, R5, R8, !PT ;  /* 0x0000000805087209 */ /* 0x000fc40007810000 */
[----:B------:R-:W-:Y:S02]  /*2e90*/  F2FP.BF16.F32.PACK_AB R149, R4, R149 ;  /* 0x000000950495723e */ /* 0x000fe400000010ff */
[----:B------:R-:W-:Y:S02]  /*2ea0*/  FMNMX.FTZ R8, R85, R8, !PT ;  /* 0x0000000855087209 */ /* 0x000fe40007810000 */
[----:B------:R-:W-:Y:S01]  /*2eb0*/  F2FP.BF16.F32.PACK_AB R151, R10, R151 ;  /* 0x000000970a97723e */ /* 0x000fe200000010ff */
        /* <DEDUP_REMOVED lines=20> */
[-CC-:B------:R-:W-:Y:S01]  /*3000*/  FFMA.FTZ R144, R93, R0.reuse, -R44.reuse ;  /* 0x000000005d907223 */ /* 0x180fe2000001082c */
[-C--:B------:R-:W-:Y:S01]  /*3010*/  FFMA.FTZ R11, R33, R0.reuse, -R44 ;  /* 0x00000000210b7223 */ /* 0x080fe2000001082c */
[----:B------:R-:W-:Y:S01]  /*3020*/  MUFU.EX2 R148, R148 ;  /* 0x0000009400947308 */ /* 0x000fe20000000800 */
[----:B----4-:R-:W-:Y:S01]  /*3030*/  FADD.FTZ R33, R145, R46 ;  /* 0x0000002e91217221 */ /* 0x010fe20000010000 */
[-CC-:B------:R-:W-:Y:S01]  /*3040*/  FFMA.FTZ R13, R37, R0.reuse, -R44.reuse ;  /* 0x00000000250d7223 */ /* 0x180fe2000001082c */
[-CC-:B------:R-:W-:Y:S01]  /*3050*/  FFMA.FTZ R146, R95, R0.reuse, -R44.reuse ;  /* 0x000000005f927223 */ /* 0x180fe2000001082c */
[----:B------:R-:W2:Y:S01]  /*3060*/  @P2 LDC R37, c[0x0][0x44c] ;  /* 0x00011300ff252b82 */ /* 0x000ea20000000800 */
[----:B------:R-:W-:Y:S01]  /*3070*/  FADD.FTZ R46, R12, R33 ;  /* 0x000000210c2e7221 */ /* 0x000fe20000010000 */
[-CC-:B------:R-:W-:Y:S01]  /*3080*/  FFMA.FTZ R140, R97, R0.reuse, -R44.reuse ;  /* 0x00000000618c7223 */ /* 0x180fe2000001082c */
[-C--:B------:R-:W-:Y:S01]  /*3090*/  FFMA.FTZ R15, R41, R0.reuse, -R44 ;  /* 0x00000000290f7223 */ /* 0x080fe2000001082c */
[----:B------:R-:W4:Y:S01]  /*30a0*/  MUFU.EX2 R7, R7 ;  /* 0x0000000700077308 */ /* 0x000f220000000800 */
[----:B---3--:R-:W-:Y:S01]  /*30b0*/  FADD.FTZ R33, R147, R46 ;  /* 0x0000002e93217221 */ /* 0x008fe20000010000 */
[-CC-:B------:R-:W-:Y:S01]  /*30c0*/  FFMA.FTZ R142, R99, R0.reuse, -R44.reuse ;  /* 0x00000000638e7223 */ /* 0x180fe2000001082c */
[-CC-:B------:R-:W-:Y:S01]  /*30d0*/  FFMA.FTZ R21, R45, R0.reuse, -R44.reuse ;  /* 0x000000002d157223 */ /* 0x180fe2000001082c */
[-CC-:B------:R-:W-:Y:S01]  /*30e0*/  FFMA.FTZ R136, R101, R0.reuse, -R44.reuse ;  /* 0x0000000065887223 */ /* 0x180fe2000001082c */
[----:B------:R-:W-:Y:S01]  /*30f0*/  FADD.FTZ R48, R14, R33 ;  /* 0x000000210e307221 */ /* 0x000fe20000010000 */
[-C--:B------:R-:W-:Y:S01]  /*3100*/  FFMA.FTZ R25, R49, R0.reuse, -R44 ;  /* 0x0000000031197223 */ /* 0x080fe2000001082c */
[----:B------:R-:W-:Y:S01]  /*3110*/  IMAD.MOV.U32 R41, RZ, RZ, R16 ;  /* 0x000000ffff297224 */ /* 0x000fe200078e0010 */
        /* <DEDUP_REMOVED lines=9> */
[----:B----4-:R-:W-:Y:S01]  /*31b0*/  FADD.FTZ R35, R148, R7 ;  /* 0x0000000794237221 */ /* 0x010fe20000010000 */
[-CC-:B------:R-:W-:Y:S01]  /*31c0*/  FFMA.FTZ R128, R47, R0.reuse, -R44.reuse ;  /* 0x000000002f807223 */ /* 0x180fe2000001082c */
[----:B------:R-:W-:Y:S01]  /*31d0*/  FFMA.FTZ R69, R69, R0, -R44 ;  /* 0x0000000045457223 */ /* 0x000fe2000001082c */
[----:B--2---:R-:W-:-:S04]  /*31e0*/  @P2 IMAD.HI.U32 R37, R16, R37, RZ ;  /* 0x0000002510252227 */ /* 0x004fc800078e00ff */
[-CC-:B------:R-:W-:Y:S01]  /*31f0*/  FFMA.FTZ R124, R51, R0.reuse, -R44.reuse ;  /* 0x00000000337c7223 */ /* 0x180fe2000001082c */
[-CC-:B------:R-:W-:Y:S01]  /*3200*/  FFMA.FTZ R126, R27, R0.reuse, -R44.reuse ;  /* 0x000000001b7e7223 */ /* 0x180fe2000001082c */
[----:B------:R-:W-:Y:S01]  /*3210*/  FFMA.FTZ R77, R77, R0, -R44 ;  /* 0x000000004d4d7223 */ /* 0x000fe2000001082c */
[----:B------:R-:W2:Y:S01]  /*3220*/  MUFU.EX2 R144, R144 ;  /* 0x0000009000907308 */ /* 0x000ea20000000800 */
[----:B---3--:R-:W-:Y:S01]  /*3230*/  FADD.FTZ R46, R150, R35 ;  /* 0x00000023962e7221 */ /* 0x008fe20000010000 */
[----:B------:R-:W-:Y:S01]  /*3240*/  FADD.FTZ R35, R141, R48 ;  /* 0x000000308d237221 */ /* 0x000fe20000010000 */
[----:B-1----:R-:W-:Y:S01]  /*3250*/  @P2 SHF.R.U32.HI R41, RZ, R50, R37 ;  /* 0x00000032ff292219 */ /* 0x002fe20000011625 */
[-CC-:B------:R-:W-:Y:S01]  /*3260*/  FFMA.FTZ R55, R55, R0.reuse, -R44.reuse ;  /* 0x0000000037377223 */ /* 0x180fe2000001082c */
[----:B------:R-:W-:Y:S01]  /*3270*/  FFMA.FTZ R81, R81, R0, -R44 ;  /* 0x0000000051517223 */ /* 0x000fe2000001082c */
[----:B------:R-:W-:Y:S01]  /*3280*/  FADD.FTZ R48, R20, R35 ;  /* 0x0000002314307221 */ /* 0x000fe20000010000 */
[----:B------:R-:W-:Y:S01]  /*3290*/  IADD3 R43, R41, R17, -R18 ;  /* 0x00000011292b7210 */ /* 0x000fe20007ffe812 */
[----:B------:R-:W1:Y:S01]  /*32a0*/  MUFU.EX2 R11, R11 ;  /* 0x0000000b000b7308 */ /* 0x000e620000000800 */
[----:B0-----:R-:W-:Y:S01]  /*32b0*/  FADD.FTZ R3, R9, R46 ;  /* 0x0000002e09037221 */ /* 0x001fe20000010000 */
[----:B------:R-:W-:Y:S01]  /*32c0*/  FADD.FTZ R35, R143, R48 ;  /* 0x000000308f237221 */ /* 0x000fe20000010000 */
[----:B------:R-:W-:-:S02]  /*32d0*/  F2FP.BF16.F32.PACK_AB R148, R7, R148 ;  /* 0x000000940794723e */ /* 0x000fc400000010ff */
[----:B------:R-:W-:Y:S02]  /*32e0*/  CS2R R102, SRZ ;  /* 0x0000000000667805 */ /* 0x000fe4000001ff00 */
[----:B------:R-:W-:Y:S01]  /*32f0*/  SHF.R.S32.HI R50, RZ, 0x1f, R43 ;  /* 0x0000001fff327819 */ /* 0x000fe2000001142b */
[----:B------:R-:W-:Y:S01]  /*3300*/  FADD.FTZ R48, R24, R35 ;  /* 0x0000002318307221 */ /* 0x000fe20000010000 */
[----:B------:R-:W-:Y:S01]  /*3310*/  FFMA.FTZ R35, R65, R0, -R44 ;  /* 0x0000000041237223 */ /* 0x000fe2000001082c */
[----:B------:R-:W0:Y:S01]  /*3320*/  MUFU.EX2 R146, R146 ;  /* 0x0000009200927308 */ /* 0x000e220000000800 */
[----:B--2---:R-:W-:Y:S01]  /*3330*/  FADD.FTZ R46, R144, R3 ;  /* 0x00000003902e7221 */ /* 0x004fe20000010000 */
[----:B------:R-:W-:Y:S01]  /*3340*/  FADD.FTZ R37, R137, R48 ;  /* 0x0000003089257221 */ /* 0x000fe20000010000 */
[----:B------:R-:W-:Y:S01]  /*3350*/  F2FP.BF16.F32.PACK_AB R150, R9, R150 ;  /* 0x000000960996723e */ /* 0x000fe200000010ff */
[----:B------:R-:W-:Y:S01]  /*3360*/  VIADD R9, R88, 0xfffffffe ;  /* 0xfffffffe58097836 */ /* 0x000fe20000000000 */
[----:B------:R-:W-:Y:S01]  /*3370*/  F2FP.BF16.F32.PACK_AB R145, R12, R145 ;  /* 0x000000910c91723e */ /* 0x000fe200000010ff */
[----:B------:R-:W-:Y:S01]  /*3380*/  FADD.FTZ R48, R26, R37 ;  /* 0x000000251a307221 */ /* 0x000fe20000010000 */
[----:B------:R-:W-:Y:S01]  /*3390*/  F2FP.BF16.F32.PACK_AB R147, R14, R147 ;  /* 0x000000930e93723e */ /* 0x000fe200000010ff */
[----:B------:R-:W2:Y:S01]  /*33a0*/  MUFU.EX2 R13, R13 ;  /* 0x0000000d000d7308 */ /* 0x000ea20000000800 */
[----:B-1----:R-:W-:Y:S01]  /*33b0*/  FADD.FTZ R3, R11, R46 ;  /* 0x0000002e0b037221 */ /* 0x002fe20000010000 */
[----:B------:R-:W-:Y:S01]  /*33c0*/  FADD.FTZ R37, R139, R48 ;  /* 0x000000308b257221 */ /* 0x000fe20000010000 */
[----:B------:R-:W-:-:S02]  /*33d0*/  F2FP.BF16.F32.PACK_AB R141, R20, R141 ;  /* 0x0000008d148d723e */ /* 0x000fc400000010ff */
[----:B------:R-:W-:Y:S02]  /*33e0*/  CS2R R100, SRZ ;  /* 0x0000000000647805 */ /* 0x000fe4000001ff00 */
[----:B------:R-:W-:Y:S01]  /*33f0*/  F2FP.BF16.F32.PACK_AB R143, R24, R143 ;  /* 0x0000008f188f723e */ /* 0x000fe200000010ff */
[----:B------:R-:W-:Y:S01]  /*3400*/  FADD.FTZ R48, R28, R37 ;  /* 0x000000251c307221 */ /* 0x000fe20000010000 */
[----:B------:R-:W-:Y:S01]  /*3410*/  FFMA.FTZ R37, R73, R0, -R44 ;  /* 0x0000000049257223 */ /* 0x000fe2000001082c */
[----:B------:R-:W1:Y:S01]  /*3420*/  MUFU.EX2 R140, R140 ;  /* 0x0000008c008c7308 */ /* 0x000e620000000800 */
[----:B0-----:R-:W-:Y:S01]  /*3430*/  FADD.FTZ R46, R146, R3 ;  /* 0x00000003922e7221 */ /* 0x001fe20000010000 */
[----:B------:R-:W-:Y:S01]  /*3440*/  FADD.FTZ R39, R133, R48 ;  /* 0x0000003085277221 */ /* 0x000fe20000010000 */
[----:B------:R-:W-:Y:S02]  /*3450*/  F2FP.BF16.F32.PACK_AB R137, R26, R137 ;  /* 0x000000891a89723e */ /* 0x000fe400000010ff */
[----:B------:R-:W-:-:S02]  /*3460*/  CS2R R98, SRZ ;  /* 0x0000000000627805 */ /* 0x000fc4000001ff00 */
[----:B------:R-:W-:Y:S01]  /*3470*/  F2FP.BF16.F32.PACK_AB R139, R28, R139 ;  /* 0x0000008b1c8b723e */ /* 0x000fe200000010ff */
[C---:B------:R-:W-:Y:S01]  /*3480*/  FADD.FTZ R48, R30.reuse, R39 ;  /* 0x000000271e307221 */ /* 0x040fe20000010000 */
[----:B------:R-:W-:Y:S01]  /*3490*/  F2FP.BF16.F32.PACK_AB R133, R30, R133 ;  /* 0x000000851e85723e */ /* 0x000fe200000010ff */
[----:B------:R-:W0:Y:S01]  /*34a0*/  MUFU.EX2 R15, R15 ;  /* 0x0000000f000f7308 */ /* 0x000e220000000800 */
[----:B--2---:R-:W-:Y:S01]  /*34b0*/  FADD.FTZ R3, R13, R46 ;  /* 0x0000002e0d037221 */ /* 0x004fe20000010000 */
[----:B------:R-:W-:Y:S01]  /*34c0*/  FADD.FTZ R39, R135, R48 ;  /* 0x0000003087277221 */ /* 0x000fe20000010000 */
[C---:B------:R-:W-:Y:S02]  /*34d0*/  F2FP.BF16.F32.PACK_AB R135, R32.reuse, R135 ;  /* 0x000000872087723e */ /* 0x040fe400000010ff */
[----:B------:R-:W-:Y:S02]  /*34e0*/  CS2R R96, SRZ ;  /* 0x0000000000607805 */ /* 0x000fe4000001ff00 */
[----:B------:R-:W-:Y:S01]  /*34f0*/  F2FP.BF16.F32.PACK_AB R144, R11, R144 ;  /* 0x000000900b90723e */ /* 0x000fe200000010ff */
[----:B------:R-:W-:Y:S01]  /*3500*/  FADD.FTZ R48, R32, R39 ;  /* 0x0000002720307221 */ /* 0x000fe20000010000 */
[-C--:B------:R-:W-:Y:S01]  /*3510*/  FFMA.FTZ R39, R5, R0.reuse, -R44 ;  /* 0x0000000005277223 */ /* 0x080fe2000001082c */
[----:B------:R-:W2:Y:S01]  /*3520*/  MUFU.EX2 R142, R142 ;  /* 0x0000008e008e7308 */ /* 0x000ea20000000800 */
[----:B-1----:R-:W-:Y:S01]  /*3530*/  FADD.FTZ R46, R140, R3 ;  /* 0x000000038c2e7221 */ /* 0x002fe20000010000 */
[----:B------:R-:W-:Y:S01]  /*3540*/  FADD.FTZ R41, R129, R48 ;  /* 0x0000003081297221 */ /* 0x000fe20000010000 */
[----:B------:R-:W-:Y:S01]  /*3550*/  FFMA.FTZ R44, R85, R0, -R44 ;  /* 0x00000000552c7223 */ /* 0x000fe2000001082c */
[----:B------:R-:W-:-:S02]  /*3560*/  LEA.HI R5, R50, R43, RZ, 0x7 ;  /* 0x0000002b32057211 */ /* 0x000fc400078f38ff */
[----:B------:R-:W-:Y:S02]  /*3570*/  CS2R R94, SRZ ;  /* 0x00000000005e7805 */ /* 0x000fe4000001ff00 */
[----:B------:R-:W-:Y:S02]  /*3580*/  F2FP.BF16.F32.PACK_AB R129, R34, R129 ;  /* 0x000000812281723e */ /* 0x000fe400000010ff */
[----:B------:R-:W-:Y:S01]  /*3590*/  CS2R R92, SRZ ;  /* 0x00000000005c7805 */ /* 0x000fe2000001ff00 */
[----:B------:R-:W1:Y:S01]  /*35a0*/  MUFU.EX2 R21, R21 ;  /* 0x0000001500157308 */ /* 0x000e620000000800 */
[----:B0-----:R-:W-:Y:S01]  /*35b0*/  FADD.FTZ R3, R15, R46 ;  /* 0x0000002e0f037221 */ /* 0x001fe20000010000 */
[----:B------:R-:W-:Y:S02]  /*35c0*/  F2FP.BF16.F32.PACK_AB R146, R13, R146 ;  /* 0x000000920d92723e */ /* 0x000fe400000010ff */
[----:B------:R-:W-:Y:S02]  /*35d0*/  CS2R R90, SRZ ;  /* 0x00000000005a7805 */ /* 0x000fe4000001ff00 */
[----:B------:R-:W-:-:S02]  /*35e0*/  F2FP.BF16.F32.PACK_AB R140, R15, R140 ;  /* 0x0000008c0f8c723e */ /* 0x000fc400000010ff */
[----:B------:R-:W-:Y:S01]  /*35f0*/  CS2R R88, SRZ ;  /* 0x0000000000587805 */ /* 0x000fe2000001ff00 */
        /* <DEDUP_REMOVED lines=14> */
[----:B------:R-:W-:Y:S01]  /*36e0*/  FADD.FTZ R46, R34, R41 ;  /* 0x00000029222e7221 */ /* 0x000fe20000010000 */
[----:B------:R-:W-:-:S03]  /*36f0*/  F2FP.BF16.F32.PACK_AB R138, R29, R138 ;  /* 0x0000008a1d8a723e */ /* 0x000fc600000010ff */
[----:B------:R-:W-:Y:S01]  /*3700*/  FADD.FTZ R41, R131, R46 ;  /* 0x0000002e83297221 */ /* 0x000fe20000010000 */
[----:B------:R-:W-:Y:S01]  /*3710*/  F2FP.BF16.F32.PACK_AB R131, R36, R131 ;  /* 0x000000832483723e */ /* 0x000fe200000010ff */
[----:B------:R-:W0:Y:S01]  /*3720*/  MUFU.EX2 R134, R134 ;  /* 0x0000008600867308 */ /* 0x000e220000000800 */
[----:B--2---:R-:W-:Y:S01]  /*3730*/  FADD.FTZ R4, R132, R3 ;  /* 0x0000000384047221 */ /* 0x004fe20000010000 */
[----:B------:R-:W-:-:S04]  /*3740*/  FADD.FTZ R10, R36, R41 ;  /* 0x00000029240a7221 */ /* 0x000fc80000010000 */
[----:B------:R-:W-:Y:S01]  /*3750*/  FADD.FTZ R41, R125, R10 ;  /* 0x0000000a7d297221 */ /* 0x000fe20000010000 */
[C---:B------:R-:W-:Y:S01]  /*3760*/  F2FP.BF16.F32.PACK_AB R125, R38.reuse, R125 ;  /* 0x0000007d267d723e */ /* 0x040fe200000010ff */
[----:B------:R-:W2:Y:S01]  /*3770*/  MUFU.EX2 R33, R33 ;  /* 0x0000002100217308 */ /* 0x000ea20000000800 */
[C---:B-1----:R-:W-:Y:S01]  /*3780*/  FADD.FTZ R3, R31.reuse, R4 ;  /* 0x000000041f037221 */ /* 0x042fe20000010000 */
[----:B------:R-:W-:Y:S01]  /*3790*/  FADD.FTZ R10, R38, R41 ;  /* 0x00000029260a7221 */ /* 0x000fe20000010000 */
[----:B------:R-:W-:-:S03]  /*37a0*/  F2FP.BF16.F32.PACK_AB R132, R31, R132 ;  /* 0x000000841f84723e */ /* 0x000fc600000010ff */
[----:B------:R-:W-:Y:S01]  /*37b0*/  FADD.FTZ R41, R127, R10 ;  /* 0x0000000a7f297221 */ /* 0x000fe20000010000 */
[----:B------:R-:W-:Y:S01]  /*37c0*/  F2FP.BF16.F32.PACK_AB R127, R40, R127 ;  /* 0x0000007f287f723e */ /* 0x000fe200000010ff */
[----:B------:R-:W1:Y:S01]  /*37d0*/  MUFU.EX2 R128, R128 ;  /* 0x0000008000807308 */ /* 0x000e620000000800 */
[----:B0-----:R-:W-:Y:S01]  /*37e0*/  FADD.FTZ R4, R134, R3 ;  /* 0x0000000386047221 */ /* 0x001fe20000010000 */
[----:B------:R-:W-:-:S06]  /*37f0*/  FADD.FTZ R10, R40, R41 ;  /* 0x00000029280a7221 */ /* 0x000fcc0000010000 */
        /* <DEDUP_REMOVED lines=38> */
[----:B------:R-:W-:Y:S01]  /*3a60*/  SHF.R.S32.HI R6, RZ, 0x7, R5 ;  /* 0x00000007ff067819 */ /* 0x000fe20000011405 */
[----:B--2---:R-:W-:-:S04]  /*3a70*/  FADD.FTZ R7, R39, R4 ;  /* 0x0000000427077221 */ /* 0x004fc80000010000 */
[C---:B-1----:R-:W-:Y:S01]  /*3a80*/  FADD.FTZ R4, R44.reuse, R7 ;  /* 0x000000072c047221 */ /* 0x042fe20000010000 */
[----:B------:R-:W-:Y:S02]  /*3a90*/  VIMNMX R7, R23, R6, !PT ;  /* 0x0000000617077248 */ /* 0x000fe40007fe0100 */
[----:B------:R-:W-:Y:S02]  /*3aa0*/  F2FP.BF16.F32.PACK_AB R122, R44, R39 ;  /* 0x000000272c7a723e */ /* 0x000fe400000010ff */
[----:B------:R-:W-:-:S13]  /*3ab0*/  ISETP.GE.AND P3, PT, R9, R7, PT ;  /* 0x000000070900720c */ /* 0x000fda0003f66270 */
[----:B------:R-:W-:Y:S05]  /*3ac0*/  @!P3 BRA `(.L_x_14171) ;  /* 0x00000024008cb947 */ /* 0x000fea0003800000 */
[----:B------:R-:W-:Y:S01]  /*3ad0*/  IMAD.MOV.U32 R6, RZ, RZ, R2 ;  /* 0x000000ffff067224 */ /* 0x000fe200078e0002 */
[----:B------:R-:W-:Y:S01]  /*3ae0*/  UMOV UR7, UR36 ;  /* 0x0000002400077c82 */ /* 0x000fe20008000000 */
[----:B------:R-:W-:Y:S01]  /*3af0*/  IMAD.MOV.U32 R5, RZ, RZ, R8 ;  /* 0x000000ffff057224 */ /* 0x000fe200078e0008 */
[----:B------:R-:W-:Y:S01]  /*3b00*/  UMOV UR6, UR37 ;  /* 0x0000002500067c82 */ /* 0x000fe20008000000 */
[----:B------:R-:W-:-:S07]  /*3b10*/  IMAD.MOV.U32 R119, RZ, RZ, RZ ;  /* 0x000000ffff777224 */ /* 0x000fce00078e00ff */
.L_x_14180:
        /* <DEDUP_REMOVED lines=9> */
.L_x_14173:
[----:B------:R-:W-:Y:S01]  /*3bb0*/  ULEA UR10, UR37, UR38, 0x3 ;  /* 0x00000026250a7291 */ /* 0x000fe2000f8e183f */
[----:B------:R-:W-:-:S05]  /*3bc0*/  IMAD.U32 R0, RZ, RZ, UR36 ;  /* 0x00000024ff007e24 */ /* 0x000fca000f8e00ff */
[----:B------:R-:W-:-:S04]  /*3bd0*/  SHF.L.U32 R0, R0, 0x1f, RZ ;  /* 0x0000001f00007819 */ /* 0x000fc800000006ff */
[----:B------:R0:W1:Y:S01]  /*3be0*/  SYNCS.PHASECHK.TRANS64.TRYWAIT P3, [UR10+0x16830], R0 ;  /* 0x01683000ff0075a7 */ /* 0x000062000806014a */
[----:B------:R-:W-:Y:S05]  /*3bf0*/  @!P0 BRA `(.L_x_14174) ;  /* 0x0000000000048947 */ /* 0x000fea0003800000 */
[----:B------:R-:W-:Y:S01]  /*3c00*/  BPT.TRAP 0x1 ;  /* 0x000000040000795c */ /* 0x000fe20000300000 */
.L_x_14174:
[----:B-1----:R-:W-:Y:S05]  /*3c10*/  @P3 BRA `(.L_x_14172) ;  /* 0x0000000000083947 */ /* 0x002fea0003800000 */
[----:B------:R-:W1:Y:S02]  /*3c20*/  SYNCS.PHASECHK.TRANS64.TRYWAIT P3, [UR10+0x16830], R0 ;  /* 0x01683000ff0075a7 */ /* 0x000e64000806014a */
[----:B-1----:R-:W-:Y:S05]  /*3c30*/  @!P3 BRA `(.L_x_14175) ;  /* 0x000000d00014b947 */ /* 0x002fea0003800000 */
.L_x_14172:
        /* <DEDUP_REMOVED lines=8> */
[----:B------:R-:W-:Y:S01]  /*3cc0*/  UMOV UR24, UR4 ;  /* 0x0000000400187c82 */ /* 0x000fe20008000000 */
[----:B------:R-:W-:Y:S01]  /*3cd0*/  UMOV UR25, UR5 ;  /* 0x0000000500197c82 */ /* 0x000fe20008000000 */
        /* <DEDUP_REMOVED lines=19> */
.L_x_14177:
[----:B------:R-:W-:Y:S01]  /*3e10*/  ULEA UR10, UR6, UR38, 0x3 ;  /* 0x00000026060a7291 */ /* 0x000fe2000f8e183f */
[----:B------:R-:W-:-:S05]  /*3e20*/  IMAD.U32 R0, RZ, RZ, UR7 ;  /* 0x00000007ff007e24 */ /* 0x000fca000f8e00ff */
[----:B------:R-:W-:-:S04]  /*3e30*/  SHF.L.U32 R0, R0, 0x1f, RZ ;  /* 0x0000001f00007819 */ /* 0x000fc800000006ff */
[----:B------:R0:W1:Y:S01]  /*3e40*/  SYNCS.PHASECHK.TRANS64.TRYWAIT P3, [UR10+0x16850], R0 ;  /* 0x01685000ff0075a7 */ /* 0x000062000806014a */
[----:B------:R-:W-:Y:S05]  /*3e50*/  @!P0 BRA `(.L_x_14178) ;  /* 0x0000000000048947 */ /* 0x000fea0003800000 */
[----:B------:R-:W-:Y:S01]  /*3e60*/  BPT.TRAP 0x1 ;  /* 0x000000040000795c */ /* 0x000fe20000300000 */
.L_x_14178:
[----:B-1----:R-:W-:Y:S05]  /*3e70*/  @P3 BRA `(.L_x_14176) ;  /* 0x0000000000083947 */ /* 0x002fea0003800000 */
[----:B------:R-:W1:Y:S02]  /*3e80*/  SYNCS.PHASECHK.TRANS64.TRYWAIT P3, [UR10+0x16850], R0 ;  /* 0x01685000ff0075a7 */ /* 0x000e64000806014a */
[----:B-1----:R-:W-:Y:S05]  /*3e90*/  @!P3 BRA `(.L_x_14179) ;  /* 0x000000cc0094b947 */ /* 0x002fea0003800000 */
.L_x_14176:
[----:B------:R-:W-:Y:S01]  /*3ea0*/  UIADD3 UR7, UR38, 0x400, URZ ;  /* 0x0000040026077890 */ /* 0x000fe2000fffe03f */
[----:B------:R-:W-:Y:S01]  /*3eb0*/  WARPGROUP.ARRIVE ;  /* 0x00000000000079c5 */ /* 0x000fe20000000000 */
[----:B------:R-:W-:Y:S01]  /*3ec0*/  UMOV UR11, 0x40000040 ;  /* 0x40000040000b7882 */ /* 0x000fe20000000000 */
[----:B------:R-:W-:Y:S01]  /*3ed0*/  UMOV UR15, 0x40000040 ;  /* 0x40000040000f7882 */ /* 0x000fe20000000000 */
[----:B------:R-:W-:Y:S01]  /*3ee0*/  USHF.R.U32.HI UR7, URZ, 0x4, UR7 ;  /* 0x000000043f077899 */ /* 0x000fe20008011607 */
[----:B------:R-:W2:Y:S01]  /*3ef0*/  @P2 LDC R8, c[0x0][0x44c] ;  /* 0x00011300ff082b82 */ /* 0x000ea20000000800 */
[----:B-1----:R-:W-:Y:S02]  /*3f00*/  IMAD.IADD R2, R152, 0x1, R16 ;  /* 0x0000000198027824 */ /* 0x002fe400078e0210 */
[----:B------:R-:W-:-:S04]  /*3f10*/  ULOP3.LUT UR7, UR7, 0x3fff, URZ, 0xc0, !UPT ;  /* 0x00003fff07077892 */ /* 0x000fc8000f8ec03f */
[----:B------:R-:W-:Y:S01]  /*3f20*/  ULEA UR10, UR6, UR7, 0xa ;  /* 0x00000007060a7291 */ /* 0x000fe2000f8e503f */
[----:B0-----:R-:W0:Y:S02]  /*3f30*/  @P2 LDC R0, c[0x0][0x450] ;  /* 0x00011400ff002b82 */ /* 0x001e240000000800 */
[----:B------:R-:W-:Y:S01]  /*3f40*/  UMOV UR7, UR36 ;  /* 0x0000002400077c82 */ /* 0x000fe20008000000 */
[----:B------:R-:W-:-:S05]  /*3f50*/  UIADD3 UR14, UR10, 0x80, URZ ;  /* 0x000000800a0e7890 */ /* 0x000fca000fffe03f */
[----:B------:R-:W-:Y:S01]  /*3f60*/  HGMMA.64x64x16.F32.BF16 R88, R148, gdesc[UR8].tnspB, R88, gsb0 ;  /* 0x40e0000894587df0 */ /* 0x000fe20008001858 */
[----:B------:R-:W-:Y:S01]  /*3f70*/  UMOV UR11, 0x40000040 ;  /* 0x40000040000b7882 */ /* 0x000fe20000000000 */
[----:B--2---:R-:W-:-:S05]  /*3f80*/  @P2 IMAD.HI.U32 R8, R2, R8, RZ ;  /* 0x0000000802082227 */ /* 0x004fca00078e00ff */
[----:B0-----:R-:W-:Y:S01]  /*3f90*/  @P2 SHF.R.U32.HI R2, RZ, R0, R8 ;  /* 0x00000000ff022219 */ /* 0x001fe20000011608 */
[----:B------:R-:W-:-:S04]  /*3fa0*/  IMAD.MOV.U32 R8, RZ, RZ, -0x80 ;  /* 0xffffff80ff087424 */ /* 0x000fc800078e00ff */
[----:B------:R-:W0:Y:S01]  /*3fb0*/  SHFL.IDX PT, R0, R2, 0x1, 0x1c1f ;  /* 0x003c1f0002007f89 */ /* 0x000e2200000e0000 */
[----:B------:R-:W-:-:S05]  /*3fc0*/  IMAD R8, R9, R8, 0x1 ;  /* 0x0000000109087424 */ /* 0x000fca00078e0208 */
[----:B------:R-:W-:-:S05]  /*3fd0*/  IADD3 R8, R17, R8, -R22 ;  /* 0x0000000811087210 */ /* 0x000fca0007ffe816 */
[----:B------:R-:W-:-:S04]  /*3fe0*/  IMAD.IADD R8, R8, 0x1, -R18 ;  /* 0x0000000108087824 */ /* 0x000fc800078e0a12 */
        /* <DEDUP_REMOVED lines=20> */
[----:B------:R-:W-:Y:S01]  /*4130*/  HGMMA.64x64x16.F32.BF16 R88, R144, gdesc[UR12].tnspB, R88, gsb0 ;  /* 0x40e0000c90587df0 */ /* 0x000fe20008001858 */
        /* <DEDUP_REMOVED lines=39> */
[----:B------:R-:W-:Y:S01]  /*43b0*/  ISETP.GT.AND P4, PT, R0, 0x49, PT ;  /* 0x000000490000780c */ /* 0x000fe20003f84270 */
[----:B------:R-:W-:-:S02]  /*43c0*/  WARPGROUP.DEPBAR.LE gsb0, 0x0 ;  /* 0x00008000000079c5 */ /* 0x000fc40000010000 */
        /* <DEDUP_REMOVED lines=43> */
[----:B------:R-:W-:Y:S01]  /*4680*/  FMNMX.FTZ R10, R86, R10, !PT ;  /* 0x0000000a560a7209 */ /* 0x000fe20007810000 */
[----:B------:R-:W-:Y:S02]  /*4690*/  WARPGROUP.DEPBAR.LE gsb0, 0x0 ;  /* 0x00008000000079c5 */ /* 0x000fe40000010000 */
[----:B------:R-:W-:Y:S01]  /*46a0*/  WARPGROUP.ARRIVE ;  /* 0x00000000000079c5 */ /* 0x000fe20000000000 */
[----:B------:R-:W-:-:S02]  /*46b0*/  FMNMX.FTZ R11, R87, R10, !PT ;  /* 0x0000000a570b7209 */ /* 0x000fc40007810000 */
[----:B------:R-:W0:Y:S03]  /*46c0*/  SHFL.IDX PT, R10, R2, RZ, 0x1c1f ;  /* 0x001c1fff020a7589 */ /* 0x000e2600000e0000 */
[----:B------:R-:W-:Y:S01]  /*46d0*/  HGMMA.64x64x16.F32.BF16 R88, R136, gdesc[UR12].tnspB, R88, gsb0 ;  /* 0x40e0000c88587df0 */ /* 0x000fe20008001858 */
[----:B------:R-:W1:Y:S01]  /*46e0*/  SHFL.BFLY PT, R0, R11, 0x2, 0x1f ;  /* 0x0c401f000b007f89 */ /* 0x000e6200000e0000 */
[----:B------:R-:W-:Y:S01]  /*46f0*/  UIADD3 UR14, UR10, 0x200, URZ ;  /* 0x000002000a0e7890 */ /* 0x000fe2000fffe03f */
[----:B------:R-:W-:Y:S01]  /*4700*/  UMOV UR15, 0x40000040 ;  /* 0x40000040000f7882 */ /* 0x000fe20000000000 */
[----:B0-----:R-:W-:Y:S01]  /*4710*/  IMAD.IADD R8, R8, 0x1, R10 ;  /* 0x0000000108087824 */ /* 0x001fe200078e020a */
[----:B-1----:R-:W-:Y:S02]  /*4720*/  FMNMX.FTZ R11, R11, R0, !PT ;  /* 0x000000000b0b7209 */ /* 0x002fe40007810000 */
[----:B------:R-:W0:Y:S02]  /*4730*/  LDC R0, c[0x0][0x988] ;  /* 0x00026200ff007b82 */ /* 0x000e240000000800 */
[C---:B------:R-:W-:Y:S01]  /*4740*/  ISETP.GT.AND P4, PT, R8.reuse, RZ, PT ;  /* 0x000000ff0800720c */ /* 0x040fe20003f84270 */
[----:B------:R-:W1:Y:S01]  /*4750*/  SHFL.BFLY PT, R12, R11, 0x1, 0x1f ;  /* 0x0c201f000b0c7f89 */ /* 0x000e6200000e0000 */
[----:B------:R-:W-:-:S02]  /*4760*/  ISETP.GT.AND P5, PT, R8, 0x1, PT ;  /* 0x000000010800780c */ /* 0x000fc40003fa4270 */
[----:B------:R-:W-:Y:S02]  /*4770*/  FSEL R24, R24, -INF , P4 ;  /* 0xff80000018187808 */ /* 0x000fe40002000000 */
[C---:B------:R-:W-:Y:S02]  /*4780*/  ISETP.GT.AND P4, PT, R8.reuse, 0x8, PT ;  /* 0x000000080800780c */ /* 0x040fe40003f84270 */
[----:B------:R-:W-:Y:S02]  /*4790*/  FSEL R25, R25, -INF , P5 ;  /* 0xff80000019197808 */ /* 0x000fe40002800000 */
[----:B------:R-:W-:Y:S02]  /*47a0*/  ISETP.GT.AND P5, PT, R8, 0x9, PT ;  /* 0x000000090800780c */ /* 0x000fe40003fa4270 */
[----:B------:R-:W-:Y:S02]  /*47b0*/  FSEL R28, R28, -INF , P4 ;  /* 0xff8000001c1c7808 */ /* 0x000fe40002000000 */
[----:B------:R-:W-:-:S02]  /*47c0*/  ISETP.GT.AND P4, PT, R8, 0x10, PT ;  /* 0x000000100800780c */ /* 0x000fc40003f84270 */
[----:B------:R-:W-:Y:S02]  /*47d0*/  FSEL R29, R29, -INF , P5 ;  /* 0xff8000001d1d7808 */ /* 0x000fe40002800000 */
[----:B------:R-:W-:Y:S02]  /*47e0*/  ISETP.GT.AND P5, PT, R8, 0x11, PT ;  /* 0x000000110800780c */ /* 0x000fe40003fa4270 */
[----:B------:R-:W-:Y:S02]  /*47f0*/  FSEL R32, R32, -INF , P4 ;  /* 0xff80000020207808 */ /* 0x000fe40002000000 */
[----:B------:R-:W-:Y:S02]  /*4800*/  ISETP.GT.AND P4, PT, R8, 0x18, PT ;  /* 0x000000180800780c */ /* 0x000fe40003f84270 */
[----:B------:R-:W-:Y:S02]  /*4810*/  FSEL R33, R33, -INF , P5 ;  /* 0xff80000021217808 */ /* 0x000fe40002800000 */
[----:B-1----:R-:W-:-:S02]  /*4820*/  FMNMX.FTZ R2, R11, R12, !PT ;  /* 0x0000000c0b027209 */ /* 0x002fc40007810000 */
[----:B------:R-:W-:Y:S02]  /*4830*/  ISETP.GT.AND P5, PT, R8, 0x19, PT ;  /* 0x000000190800780c */ /* 0x000fe40003fa4270 */
[C---:B------:R-:W-:Y:S01]  /*4840*/  FSETP.NEU.FTZ.AND P3, PT, R2.reuse, -INF , PT ;  /* 0xff8000000200780b */ /* 0x040fe20003f7d000 */
[----:B0-----:R-:W-:Y:S01]  /*4850*/  FMUL.FTZ R12, R2, R0 ;  /* 0x00000000020c7220 */ /* 0x001fe20000410000 */
[----:B------:R-:W-:Y:S02]  /*4860*/  FSEL R36, R36, -INF , P4 ;  /* 0xff80000024247808 */ /* 0x000fe40002000000 */
[----:B------:R-:W-:Y:S02]  /*4870*/  ISETP.GT.AND P4, PT, R8, 0x20, PT ;  /* 0x000000200800780c */ /* 0x000fe40003f84270 */
[----:B------:R-:W-:Y:S02]  /*4880*/  FSEL R11, R12, RZ, P3 ;  /* 0x000000ff0c0b7208 */ /* 0x000fe40001800000 */
[----:B------:R-:W-:-:S02]  /*4890*/  FMNMX.FTZ R12, R24, R5, !PT ;  /* 0x00000005180c7209 */ /* 0x000fc40007810000 */
        /* <DEDUP_REMOVED lines=9> */
[----:B------:R-:W-:Y:S02]  /*4930*/  WARPGROUP.DEPBAR.LE gsb0, 0x0 ;  /* 0x00008000000079c5 */ /* 0x000fe40000010000 */
[----:B------:R-:W-:Y:S01]  /*4940*/  WARPGROUP.ARRIVE ;  /* 0x00000000000079c5 */ /* 0x000fe20000000000 */
[----:B------:R-:W-:Y:S01]  /*4950*/  FMNMX.FTZ R13, R29, R12, !PT ;  /* 0x0000000c1d0d7209 */ /* 0x000fe20007810000 */
[-CC-:B------:R-:W-:Y:S01]  /*4960*/  FFMA.FTZ R55, R55, R0.reuse, -R11.reuse ;  /* 0x0000000037377223 */ /* 0x180fe2000001080b */
[----:B------:R-:W-:Y:S01]  /*4970*/  ISETP.GT.AND P4, PT, R8, 0x28, PT ;  /* 0x000000280800780c */ /* 0x000fe20003f84270 */
[-CC-:B------:R-:W-:Y:S01]  /*4980*/  FFMA.FTZ R139, R54, R0.reuse, -R11.reuse ;  /* 0x00000000368b7223 */ /* 0x180fe2000001080b */
[----:B------:R-:W-:Y:S01]  /*4990*/  FMNMX.FTZ R13, R32, R13, !PT ;  /* 0x0000000d200d7209 */ /* 0x000fe20007810000 */
[----:B------:R-:W-:Y:S01]  /*49a0*/  HGMMA.64x64x16.F32.BF16 R88, R132, gdesc[UR12].tnspB, R88, gsb0 ;  /* 0x40e0000c84587df0 */ /* 0x000fe20008001858 */
[----:B------:R-:W-:Y:S01]  /*49b0*/  UIADD3 UR14, UR10, 0x280, URZ ;  /* 0x000002800a0e7890 */ /* 0x000fe2000fffe03f */
[----:B------:R-:W-:Y:S01]  /*49c0*/  FSEL R41, R41, -INF , P5 ;  /* 0xff80000029297808 */ /* 0x000fe20002800000 */
[----:B------:R-:W-:Y:S01]  /*49d0*/  UMOV UR15, 0x40000040 ;  /* 0x40000040000f7882 */ /* 0x000fe20000000000 */
[----:B------:R-:W-:Y:S01]  /*49e0*/  FMNMX.FTZ R13, R33, R13, !PT ;  /* 0x0000000d210d7209 */ /* 0x000fe20007810000 */
[----:B------:R-:W0:Y:S01]  /*49f0*/  S2R R54, SR_TID.X ;  /* 0x0000000000367919 */ /* 0x000e220000002100 */
[----:B------:R-:W-:Y:S01]  /*4a00*/  ISETP.GT.AND P5, PT, R8, 0x29, PT ;  /* 0x000000290800780c */ /* 0x000fe20003fa4270 */
[----:B------:R-:W-:Y:S01]  /*4a10*/  MUFU.EX2 R149, R149 ;  /* 0x0000009500957308 */ /* 0x000fe20000000800 */
[----:B------:R-:W-:Y:S01]  /*4a20*/  FMNMX.FTZ R13, R36, R13, !PT ;  /* 0x0000000d240d7209 */ /* 0x000fe20007810000 */
[-CC-:B------:R-:W-:Y:S01]  /*4a30*/  FFMA.FTZ R151, R30, R0.reuse, -R11.reuse ;  /* 0x000000001e977223 */ /* 0x180fe2000001080b */
[----:B------:R-:W-:Y:S01]  /*4a40*/  FSEL R44, R44, -INF , P4 ;  /* 0xff8000002c2c7808 */ /* 0x000fe20002000000 */
[-CC-:B------:R-:W-:Y:S01]  /*4a50*/  FFMA.FTZ R31, R31, R0.reuse, -R11.reuse ;  /* 0x000000001f1f7223 */ /* 0x180fe2000001080b */
        /* <DEDUP_REMOVED lines=21> */
[-CC-:B------:R-:W-:Y:S01]  /*4bb0*/  FFMA.FTZ R51, R51, R0.reuse, -R11.reuse ;  /* 0x0000000033337223 */ /* 0x180fe2000001080b */
[----:B------:R-:W-:Y:S01]  /*4bc0*/  FMNMX.FTZ R15, R48, R15, !PT ;  /* 0x0000000f300f7209 */ /* 0x000fe20007810000 */
[-CC-:B------:R-:W-:Y:S01]  /*4bd0*/  FFMA.FTZ R30, R63, R0.reuse, -R11.reuse ;  /* 0x000000003f1e7223 */ /* 0x180fe2000001080b */
[----:B------:R-:W-:Y:S01]  /*4be0*/  ISETP.GT.AND P5, PT, R8, 0x39, PT ;  /* 0x000000390800780c */ /* 0x000fe20003fa4270 */
[-CC-:B------:R-:W-:Y:S01]  /*4bf0*/  FFMA.FTZ R34, R67, R0.reuse, -R11.reuse ;  /* 0x0000000043227223 */ /* 0x180fe2000001080b */
[----:B------:R-:W-:Y:S01]  /*4c00*/  FSEL R52, R52, -INF , P4 ;  /* 0xff80000034347808 */ /* 0x000fe20002000000 */
[----:B------:R-:W-:Y:S01]  /*4c10*/  MUFU.EX2 R145, R145 ;  /* 0x0000009100917308 */ /* 0x000fe20000000800 */
[----:B------:R-:W-:Y:S01]  /*4c20*/  FMNMX.FTZ R15, R49, R15, !PT ;  /* 0x0000000f310f7209 */ /* 0x000fe20007810000 */
[-CC-:B-1----:R-:W-:Y:S01]  /*4c30*/  FFMA.FTZ R31, R66, R0.reuse, -R11.reuse ;  /* 0x00000000421f7223 */ /* 0x182fe2000001080b */
[----:B------:R-:W-:Y:S01]  /*4c40*/  ISETP.GT.AND P4, PT, R8, 0x40, PT ;  /* 0x000000400800780c */ /* 0x000fe20003f84270 */
[-CC-:B------:R-:W-:Y:S01]  /*4c50*/  FFMA.FTZ R42, R75, R0.reuse, -R11.reuse ;  /* 0x000000004b2a7223 */ /* 0x180fe2000001080b */
[----:B------:R-:W-:Y:S01]  /*4c60*/  FSEL R53, R53, -INF , P5 ;  /* 0xff80000035357808 */ /* 0x000fe20002800000 */
[-CC-:B------:R-:W-:Y:S01]  /*4c70*/  FFMA.FTZ R46, R79, R0.reuse, -R11.reuse ;  /* 0x000000004f2e7223 */ /* 0x180fe2000001080b */
[----:B------:R-:W-:Y:S01]  /*4c80*/  FMNMX.FTZ R15, R52, R15, !PT ;  /* 0x0000000f340f7209 */ /* 0x000fe20007810000 */
[----:B------:R1:W-:Y:S01]  /*4c90*/  MUFU.EX2 R13, R35 ;  /* 0x00000023000d7308 */ /* 0x0003e20000000800 */
[----:B------:R-:W-:Y:S01]  /*4ca0*/  ISETP.GT.AND P5, PT, R8, 0x41, PT ;  /* 0x000000410800780c */ /* 0x000fe20003fa4270 */
[----:B------:R-:W-:Y:S01]  /*4cb0*/  FFMA.FTZ R50, R83, R0, -R11 ;  /* 0x0000000053327223 */ /* 0x000fe2000001080b */
[----:B------:R-:W-:-:S02]  /*4cc0*/  FSEL R56, R56, -INF , P4 ;  /* 0xff80000038387808 */ /* 0x000fc40002000000 */
[----:B------:R-:W-:Y:S02]  /*4cd0*/  FMNMX.FTZ R20, R53, R15, !PT ;  /* 0x0000000f35147209 */ /* 0x000fe40007810000 */
[----:B------:R-:W-:Y:S01]  /*4ce0*/  ISETP.GT.AND P4, PT, R8, 0x48, PT ;  /* 0x000000480800780c */ /* 0x000fe20003f84270 */
[----:B------:R-:W-:Y:S01]  /*4cf0*/  MUFU.EX2 R147, R147 ;  /* 0x0000009300937308 */ /* 0x000fe20000000800 */
[----:B------:R-:W-:Y:S01]  /*4d00*/  FSEL R57, R57, -INF , P5 ;  /* 0xff80000039397808 */ /* 0x000fe20002800000 */
[----:B-1----:R-:W-:Y:S01]  /*4d10*/  FFMA.FTZ R35, R70, R0, -R11 ;  /* 0x0000000046237223 */ /* 0x002fe2000001080b */
[----:B------:R-:W-:Y:S02]  /*4d20*/  FMNMX.FTZ R20, R56, R20, !PT ;  /* 0x0000001438147209 */ /* 0x000fe40007810000 */
[----:B------:R-:W-:Y:S02]  /*4d30*/  ISETP.GT.AND P5, PT, R8, 0x49, PT ;  /* 0x000000490800780c */ /* 0x000fe40003fa4270 */
[----:B------:R-:W-:Y:S01]  /*4d40*/  FSEL R60, R60, -INF , P4 ;  /* 0xff8000003c3c7808 */ /* 0x000fe20002000000 */
[----:B------:R1:W-:Y:S01]  /*4d50*/  MUFU.EX2 R14, R39 ;  /* 0x00000027000e7308 */ /* 0x0003e20000000800 */
[----:B------:R-:W-:-:S02]  /*4d60*/  FMNMX.FTZ R20, R57, R20, !PT ;  /* 0x0000001439147209 */ /* 0x000fc40007810000 */
[----:B------:R-:W-:Y:S02]  /*4d70*/  ISETP.GT.AND P4, PT, R8, 0x50, PT ;  /* 0x000000500800780c */ /* 0x000fe40003f84270 */
[----:B------:R-:W-:Y:S02]  /*4d80*/  FSEL R61, R61, -INF , P5 ;  /* 0xff8000003d3d7808 */ /* 0x000fe40002800000 */
[----:B------:R-:W-:Y:S01]  /*4d90*/  FMNMX.FTZ R20, R60, R20, !PT ;  /* 0x000000143c147209 */ /* 0x000fe20007810000 */
[----:B------:R-:W-:Y:S01]  /*4da0*/  MUFU.EX2 R141, R141 ;  /* 0x0000008d008d7308 */ /* 0x000fe20000000800 */
[----:B------:R-:W-:Y:S01]  /*4db0*/  ISETP.GT.AND P5, PT, R8, 0x51, PT ;  /* 0x000000510800780c */ /* 0x000fe20003fa4270 */
[----:B-1----:R-:W-:Y:S01]  /*4dc0*/  FFMA.FTZ R39, R74, R0, -R11 ;  /* 0x000000004a277223 */ /* 0x002fe2000001080b */
[----:B------:R-:W-:Y:S02]  /*4dd0*/  FSEL R64, R64, -INF , P4 ;  /* 0xff80000040407808 */ /* 0x000fe40002000000 */
[----:B------:R-:W-:Y:S01]  /*4de0*/  FMNMX.FTZ R21, R61, R20, !PT ;  /* 0x000000143d157209 */ /* 0x000fe20007810000 */
[----:B------:R-:W-:-:S02]  /*4df0*/  WARPGROUP.DEPBAR.LE gsb0, 0x0 ;  /* 0x00008000000079c5 */ /* 0x000fc40000010000 */
[----:B------:R-:W-:Y:S01]  /*4e00*/  WARPGROUP.ARRIVE ;  /* 0x00000000000079c5 */ /* 0x000fe20000000000 */
[----:B------:R-:W-:Y:S01]  /*4e10*/  ISETP.GT.AND P4, PT, R8, 0x58, PT ;  /* 0x000000580800780c */ /* 0x000fe20003f84270 */
[----:B------:R-:W-:Y:S01]  /*4e20*/  MUFU.EX2 R20, R47 ;  /* 0x0000002f00147308 */ /* 0x000fe20000000800 */
[----:B------:R-:W-:Y:S01]  /*4e30*/  FSEL R65, R65, -INF , P5 ;  /* 0xff80000041417808 */ /* 0x000fe20002800000 */
[-CC-:B------:R-:W-:Y:S01]  /*4e40*/  FFMA.FTZ R133, R58, R0.reuse, -R11.reuse ;  /* 0x000000003a857223 */ /* 0x180fe2000001080b */
[----:B------:R-:W-:Y:S01]  /*4e50*/  FMNMX.FTZ R21, R64, R21, !PT ;  /* 0x0000001540157209 */ /* 0x000fe20007810000 */
[----:B------:R-:W-:Y:S01]  /*4e60*/  HGMMA.64x64x16.F32.BF16 R88, R128, gdesc[UR12].tnspB, R88, gsb0 ;  /* 0x40e0000c80587df0 */ /* 0x000fe20008001858 */
[----:B------:R-:W-:Y:S01]  /*4e70*/  ISETP.GT.AND P5, PT, R8, 0x59, PT ;  /* 0x000000590800780c */ /* 0x000fe20003fa4270 */
[----:B------:R-:W-:Y:S01]  /*4e80*/  UIADD3 UR14, UR10, 0x300, URZ ;  /* 0x000003000a0e7890 */ /* 0x000fe2000fffe03f */
[----:B------:R-:W-:Y:S01]  /*4e90*/  FSEL R68, R68, -INF , P4 ;  /* 0xff80000044447808 */ /* 0x000fe20002000000 */
[----:B------:R-:W-:Y:S01]  /*4ea0*/  UMOV UR15, 0x40000040 ;  /* 0x40000040000f7882 */ /* 0x000fe20000000000 */
[----:B------:R-:W-:Y:S01]  /*4eb0*/  FMNMX.FTZ R21, R65, R21, !PT ;  /* 0x0000001541157209 */ /* 0x000fe20007810000 */
[----:B------:R-:W-:Y:S01]  /*4ec0*/  UIADD3 UR10, UR10, 0x380, URZ ;  /* 0x000003800a0a7890 */ /* 0x000fe2000fffe03f */
[----:B------:R-:W-:Y:S01]  /*4ed0*/  ISETP.GT.AND P4, PT, R8, 0x60, PT ;  /* 0x000000600800780c */ /* 0x000fe20003f84270 */
[----:B------:R1:W-:Y:S01]  /*4ee0*/  MUFU.EX2 R15, R43 ;  /* 0x0000002b000f7308 */ /* 0x0003e20000000800 */
[----:B------:R-:W-:Y:S01]  /*4ef0*/  FSEL R69, R69, -INF , P5 ;  /* 0xff80000045457808 */ /* 0x000fe20002800000 */
[----:B------:R-:W-:Y:S01]  /*4f00*/  FFMA.FTZ R135, R62, R0, -R11 ;  /* 0x000000003e877223 */ /* 0x000fe2000001080b */
[----:B------:R-:W-:-:S02]  /*4f10*/  FMNMX.FTZ R21, R68, R21, !PT ;  /* 0x0000001544157209 */ /* 0x000fc40007810000 */
[----:B------:R-:W-:Y:S02]  /*4f20*/  ISETP.GT.AND P5, PT, R8, 0x61, PT ;  /* 0x000000610800780c */ /* 0x000fe40003fa4270 */
[----:B------:R-:W-:Y:S01]  /*4f30*/  FSEL R72, R72, -INF , P4 ;  /* 0xff80000048487808 */ /* 0x000fe20002000000 */
[----:B------:R-:W-:Y:S01]  /*4f40*/  MUFU.EX2 R143, R143 ;  /* 0x0000008f008f7308 */ /* 0x000fe20000000800 */
[----:B------:R-:W-:Y:S01]  /*4f50*/  FMNMX.FTZ R26, R69, R21, !PT ;  /* 0x00000015451a7209 */ /* 0x000fe20007810000 */
[----:B-1----:R-:W-:Y:S01]  /*4f60*/  FFMA.FTZ R43, R78, R0, -R11 ;  /* 0x000000004e2b7223 */ /* 0x002fe2000001080b */
[----:B------:R-:W-:Y:S02]  /*4f70*/  ISETP.GT.AND P4, PT, R8, 0x68, PT ;  /* 0x000000680800780c */ /* 0x000fe40003f84270 */
[----:B------:R-:W-:Y:S02]  /*4f80*/  FSEL R73, R73, -INF , P5 ;  /* 0xff80000049497808 */ /* 0x000fe40002800000 */
[----:B------:R-:W-:Y:S01]  /*4f90*/  FMNMX.FTZ R26, R72, R26, !PT ;  /* 0x0000001a481a7209 */ /* 0x000fe20007810000 */
        /* <DEDUP_REMOVED lines=20> */
[----:B------:R-:W-:Y:S01]  /*50e0*/  FSEL R85, R85, -INF , P5 ;  /* 0xff80000055557808 */ /* 0x000fe20002800000 */
[----:B------:R-:W-:Y:S01]  /*50f0*/  MUFU.EX2 R133, R133 ;  /* 0x0000008500857308 */ /* 0x000fe20000000800 */
[----:B------:R-:W-:Y:S01]  /*5100*/  FMNMX.FTZ R8, R84, R27, !PT ;  /* 0x0000001b54087209 */ /* 0x000fe20007810000 */
[----:B------:R-:W-:Y:S01]  /*5110*/  FFMA.FTZ R27, R59, R0, -R11 ;  /* 0x000000003b1b7223 */ /* 0x000fe2000001080b */
[----:B0-----:R-:W-:Y:S02]  /*5120*/  SHF.R.U32.HI R134, RZ, 0x7, R54 ;  /* 0x00000007ff867819 */ /* 0x001fe40000011636 */
[----:B------:R-:W-:-:S03]  /*5130*/  FMNMX.FTZ R8, R85, R8, !PT ;  /* 0x0000000855087209 */ /* 0x000fc60007810000 */
[----:B------:R-:W-:Y:S02]  /*5140*/  MUFU.EX2 R27, R27 ;  /* 0x0000001b001b7308 */ /* 0x000fe40000000800 */
[----:B------:R-:W0:Y:S06]  /*5150*/  SHFL.BFLY PT, R38, R8, 0x2, 0x1f ;  /* 0x0c401f0008267f89 */ /* 0x000e2c00000e0000 */
[----:B------:R-:W-:Y:S01]  /*5160*/  MUFU.EX2 R135, R135 ;  /* 0x0000008700877308 */ /* 0x000fe20000000800 */
[----:B------:R-:W-:Y:S02]  /*5170*/  WARPGROUP.DEPBAR.LE gsb0, 0x0 ;  /* 0x00008000000079c5 */ /* 0x000fe40000010000 */
[----:B------:R-:W-:-:S05]  /*5180*/  WARPGROUP.ARRIVE ;  /* 0x00000000000079c5 */ /* 0x000fca0000000000 */
[----:B------:R-:W-:Y:S01]  /*5190*/  MUFU.EX2 R30, R30 ;  /* 0x0000001e001e7308 */ /* 0x000fe20000000800 */
[----:B------:R-:W-:Y:S07]  /*51a0*/  HGMMA.64x64x16.F32.BF16 R88, R124, gdesc[UR12].tnspB, R88, gsb0 ;  /* 0x40e0000c7c587df0 */ /* 0x000fee0008001858 */
[----:B------:R-:W-:Y:S01]  /*51b0*/  MUFU.EX2 R31, R31 ;  /* 0x0000001f001f7308 */ /* 0x000fe20000000800 */
[----:B0-----:R-:W-:Y:S01]  /*51c0*/  FMNMX.FTZ R8, R8, R38, !PT ;  /* 0x0000002608087209 */ /* 0x001fe20007810000 */
[----:B------:R-:W-:-:S04]  /*51d0*/  FFMA.FTZ R38, R71, R0, -R11 ;  /* 0x0000000047267223 */ /* 0x000fc8000001080b */
[----:B------:R-:W0:Y:S02]  /*51e0*/  SHFL.BFLY PT, R47, R8, 0x1, 0x1f ;  /* 0x0c201f00082f7f89 */ /* 0x000e2400000e0000 */
[----:B------:R-:W1:Y:S08]  /*51f0*/  MUFU.EX2 R34, R34 ;  /* 0x0000002200227308 */ /* 0x000e700000000800 */
[----:B------:R-:W-:Y:S08]  /*5200*/  MUFU.EX2 R35, R35 ;  /* 0x0000002300237308 */ /* 0x000ff00000000800 */
[----:B------:R-:W2:Y:S01]  /*5210*/  MUFU.EX2 R38, R38 ;  /* 0x0000002600267308 */ /* 0x000ea20000000800 */
[----:B-1----:R-:W-:-:S02]  /*5220*/  F2FP.BF16.F32.PACK_AB R129, R34, R31 ;  /* 0x0000001f2281723e */ /* 0x002fc400000010ff */
[----:B0-----:R-:W-:Y:S01]  /*5230*/  FMNMX.FTZ R8, R8, R47, !PT ;  /* 0x0000002f08087209 */ /* 0x001fe20007810000 */
[----:B------:R-:W-:-:S04]  /*5240*/  FFMA.FTZ R47, R82, R0, -R11 ;  /* 0x00000000522f7223 */ /* 0x000fc8000001080b */
[----:B------:R-:W-:Y:S01]  /*5250*/  MUFU.EX2 R39, R39 ;  /* 0x0000002700277308 */ /* 0x000fe20000000800 */
[-C--:B------:R-:W-:Y:S01]  /*5260*/  FFMA.FTZ R11, R87, R0.reuse, -R11 ;  /* 0x00000000570b7223 */ /* 0x080fe2000001080b */
[C---:B------:R-:W-:Y:S01]  /*5270*/  FSETP.NEU.FTZ.AND P4, PT, R8.reuse, -INF , PT ;  /* 0xff8000000800780b */ /* 0x040fe20003f9d000 */
[----:B------:R-:W-:-:S05]  /*5280*/  FMUL.FTZ R55, R8, R0 ;  /* 0x0000000008377220 */ /* 0x000fca0000410000 */
[----:B------:R-:W-:Y:S01]  /*5290*/  FSEL R55, R55, RZ, P4 ;  /* 0x000000ff37377208 */ /* 0x000fe20002000000 */
[----:B------:R-:W-:Y:S01]  /*52a0*/  MUFU.EX2 R42, R42 ;  /* 0x0000002a002a7308 */ /* 0x000fe20000000800 */
[----:B--2---:R-:W-:-:S03]  /*52b0*/  F2FP.BF16.F32.PACK_AB R131, R38, R35 ;  /* 0x000000232683723e */ /* 0x004fc600000010ff */
[-CC-:B------:R-:W-:Y:S01]  /*52c0*/  FFMA.FTZ R144, R32, R0.reuse, -R55.reuse ;  /* 0x0000000020907223 */ /* 0x180fe20000010837 */
[-CC-:B------:R-:W-:Y:S01]  /*52d0*/  FFMA.FTZ R32, R41, R0.reuse, -R55.reuse ;  /* 0x0000000029207223 */ /* 0x180fe20000010837 */
[----:B------:R-:W-:Y:S01]  /*52e0*/  FSEL R41, R2, RZ, P3 ;  /* 0x000000ff02297208 */ /* 0x000fe20001800000 */
[-CC-:B------:R-:W-:Y:S01]  /*52f0*/  FFMA.FTZ R150, R28, R0.reuse, -R55.reuse ;  /* 0x000000001c967223 */ /* 0x180fe20000010837 */
[-CC-:B------:R-:W-:Y:S01]  /*5300*/  FFMA.FTZ R28, R33, R0.reuse, -R55.reuse ;  /* 0x00000000211c7223 */ /* 0x180fe20000010837 */
[-CC-:B------:R-:W-:Y:S01]  /*5310*/  FFMA.FTZ R33, R45, R0.reuse, -R55.reuse ;  /* 0x000000002d217223 */ /* 0x180fe20000010837 */
[-CC-:B------:R-:W-:Y:S01]  /*5320*/  FFMA.FTZ R148, R24, R0.reuse, -R55.reuse ;  /* 0x0000000018947223 */ /* 0x180fe20000010837 */
[----:B------:R-:W-:Y:S01]  /*5330*/  FADD.FTZ R41, -R41, R6 ;  /* 0x0000000629297221 */ /* 0x000fe20000010100 */
[----:B------:R-:W-:Y:S01]  /*5340*/  FSEL R6, R8, RZ, P4 ;  /* 0x000000ff08067208 */ /* 0x000fe20002000000 */
[-CC-:B------:R-:W-:Y:S01]  /*5350*/  FFMA.FTZ R24, R25, R0.reuse, -R55.reuse ;  /* 0x0000000019187223 */ /* 0x180fe20000010837 */
[-C--:B------:R-:W-:Y:S01]  /*5360*/  FFMA.FTZ R142, R44, R0.reuse, -R55 ;  /* 0x000000002c8e7223 */ /* 0x080fe20000010837 */
[----:B------:R-:W-:Y:S01]  /*5370*/  FMUL.FTZ R45, R41, R0 ;  /* 0x00000000292d7220 */ /* 0x000fe20000410000 */
[----:B------:R-:W-:Y:S01]  /*5380*/  MUFU.EX2 R148, R148 ;  /* 0x0000009400947308 */ /* 0x000fe20000000800 */
[----:B------:R-:W-:Y:S01]  /*5390*/  FADD.FTZ R41, -R6, R5 ;  /* 0x0000000506297221 */ /* 0x000fe20000010100 */
[----:B------:R-:W-:-:S02]  /*53a0*/  IMAD.U32 R44, RZ, RZ, UR37 ;  /* 0x00000025ff2c7e24 */ /* 0x000fc4000f8e00ff */
[-CC-:B------:R-:W-:Y:S01]  /*53b0*/  FFMA.FTZ R25, R29, R0.reuse, -R55.reuse ;  /* 0x000000001d197223 */ /* 0x180fe20000010837 */
[-CC-:B------:R-:W-:Y:S01]  /*53c0*/  FFMA.FTZ R140, R40, R0.reuse, -R55.reuse ;  /* 0x00000000288c7223 */ /* 0x180fe20000010837 */
[-C--:B------:R-:W-:Y:S01]  /*53d0*/  FMUL.FTZ R6, R41, R0.reuse ;  /* 0x0000000029067220 */ /* 0x080fe20000410000 */
[----:B------:R-:W-:Y:S01]  /*53e0*/  VIADD R40, R134, 0x9 ;  /* 0x0000000986287836 */ /* 0x000fe20000000000 */
[----:B------:R-:W-:Y:S01]  /*53f0*/  @!P1 LEA R44, R44, UR38, 0x3 ;  /* 0x000000262c2c9c11 */ /* 0x000fe2000f8e18ff */
[----:B------:R-:W0:Y:S01]  /*5400*/  MUFU.EX2 R5, R45 ;  /* 0x0000002d00057308 */ /* 0x000e220000000800 */
[----:B------:R-:W-:Y:S01]  /*5410*/  ISETP.GE.U32.AND P3, PT, R54, 0x180, PT ;  /* 0x000001803600780c */ /* 0x000fe20003f66070 */
[-CC-:B------:R-:W-:Y:S01]  /*5420*/  FFMA.FTZ R146, R36, R0.reuse, -R55.reuse ;  /* 0x0000000024927223 */ /* 0x180fe20000010837 */
[-CC-:B------:R-:W-:Y:S01]  /*5430*/  FFMA.FTZ R36, R49, R0.reuse, -R55.reuse ;  /* 0x0000000031247223 */ /* 0x180fe20000010837 */
[----:B------:R-:W-:Y:S01]  /*5440*/  @!P1 VIADD R44, R44, 0x16840 ;  /* 0x000168402c2c9836 */ /* 0x000fe20000000000 */
[----:B------:R-:W-:Y:S01]  /*5450*/  SEL R41, R40, 0x9, !P3 ;  /* 0x0000000928297807 */ /* 0x000fe20005800000 */
[----:B------:R-:W-:Y:S01]  /*5460*/  FFMA.FTZ R136, R48, R0, -R55 ;  /* 0x0000000030887223 */ /* 0x000fe20000010837 */
[----:B------:R-:W-:Y:S01]  /*5470*/  IMAD.U32 R48, RZ, RZ, UR6 ;  /* 0x00000006ff307e24 */ /* 0x000fe2000f8e00ff */
[----:B------:R-:W1:Y:S01]  /*5480*/  MUFU.EX2 R6, R6 ;  /* 0x0000000600067308 */ /* 0x000e620000000800 */
[----:B------:R-:W-:Y:S01]  /*5490*/  @!P1 PRMT R44, RZ, 0x654, R44 ;  /* 0x00000654ff2c9816 */ /* 0x000fe2000000002c */
[----:B------:R-:W-:-:S02]  /*54a0*/  WARPGROUP.DEPBAR.LE gsb0, 0x0 ;  /* 0x00008000000079c5 */ /* 0x000fc40000010000 */
[----:B------:R-:W-:Y:S01]  /*54b0*/  WARPGROUP.ARRIVE ;  /* 0x00000000000079c5 */ /* 0x000fe20000000000 */
[-CC-:B------:R-:W-:Y:S01]  /*54c0*/  FFMA.FTZ R29, R37, R0.reuse, -R55.reuse ;  /* 0x00000000251d7223 */ /* 0x180fe20000010837 */
[----:B------:R-:W-:Y:S01]  /*54d0*/  @!P1 LEA R48, R48, UR38, 0x3 ;  /* 0x0000002630309c11 */ /* 0x000fe2000f8e18ff */
[-C--:B------:R-:W-:Y:S01]  /*54e0*/  FFMA.FTZ R138, R52, R0.reuse, -R55 ;  /* 0x00000000348a7223 */ /* 0x080fe20000010837 */
[----:B------:R-:W2:Y:S01]  /*54f0*/  MUFU.EX2 R24, R24 ;  /* 0x0000001800187308 */ /* 0x000ea20000000800 */
[----:B0-----:R-:W-:Y:S01]  /*5500*/  FFMA.FTZ R49, R5, R3, R149 ;  /* 0x0000000305317223 */ /* 0x001fe20000010095 */
[----:B------:R-:W-:Y:S01]  /*5510*/  HGMMA.64x64x16.F32.BF16 R88, R120, gdesc[UR8].tnspB, R88, gsb0 ;  /* 0x40e0000878587df0 */ /* 0x000fe20008001858 */
[----:B------:R-:W-:Y:S02]  /*5520*/  @!P1 VIADD R48, R48, 0x16860 ;  /* 0x0001686030309836 */ /* 0x000fe40000000000 */
[-CC-:B------:R-:W-:Y:S01]  /*5530*/  FFMA.FTZ R37, R53, R0.reuse, -R55.reuse ;  /* 0x0000000035257223 */ /* 0x180fe20000010837 */
[-CC-:B------:R-:W-:Y:S01]  /*5540*/  FFMA.FTZ R132, R56, R0.reuse, -R55.reuse ;  /* 0x0000000038847223 */ /* 0x180fe20000010837 */
[-CC-:B------:R-:W-:Y:S01]  /*5550*/  FFMA.FTZ R57, R57, R0.reuse, -R55.reuse ;  /* 0x0000000039397223 */ /* 0x180fe20000010837 */
[----:B------:R-:W-:Y:S01]  /*5560*/  FFMA.FTZ R134, R60, R0, -R55 ;  /* 0x000000003c867223 */ /* 0x000fe20000010837 */
[----:B------:R-:W0:Y:S01]  /*5570*/  MUFU.EX2 R150, R150 ;  /* 0x0000009600967308 */ /* 0x000e220000000800 */
[----:B-1----:R-:W-:Y:S01]  /*5580*/  FFMA.FTZ R45, R6, R4, R148 ;  /* 0x00000004062d7223 */ /* 0x002fe20000010094 */
[C---:B------:R-:W-:Y:S01]  /*5590*/  FADD.FTZ R4, R10.reuse, R49 ;  /* 0x000000310a047221 */ /* 0x040fe20000010000 */
[----:B------:R-:W-:Y:S01]  /*55a0*/  @!P1 PRMT R48, RZ, 0x654, R48 ;  /* 0x00000654ff309816 */ /* 0x000fe20000000030 */
[-CC-:B------:R-:W-:Y:S01]  /*55b0*/  FFMA.FTZ R61, R61, R0.reuse, -R55.reuse ;  /* 0x000000003d3d7223 */ /* 0x180fe20000010837 */
[----:B------:R-:W-:Y:S01]  /*55c0*/  F2FP.BF16.F32.PACK_AB R149, R10, R149 ;  /* 0x000000950a95723e */ /* 0x000fe200000010ff */
[-CC-:B------:R-:W-:Y:S01]  /*55d0*/  FFMA.FTZ R128, R64, R0.reuse, -R55.reuse ;  /* 0x0000000040807223 */ /* 0x180fe20000010837 */
[-C--:B------:R-:W-:Y:S01]  /*55e0*/  FFMA.FTZ R130, R68, R0.reuse, -R55 ;  /* 0x0000000044827223 */ /* 0x080fe20000010837 */
[----:B------:R-:W1:Y:S01]  /*55f0*/  MUFU.EX2 R25, R25 ;  /* 0x0000001900197308 */ /* 0x000e620000000800 */
[----:B--2---:R-:W-:Y:S01]  /*5600*/  FADD.FTZ R45, R24, R45 ;  /* 0x0000002d182d7221 */ /* 0x004fe20000010000 */
[-CC-:B------:R-:W-:Y:S01]  /*5610*/  FFMA.FTZ R124, R72, R0.reuse, -R55.reuse ;  /* 0x00000000487c7223 */ /* 0x180fe20000010837 */
[-CC-:B------:R-:W-:Y:S01]  /*5620*/  FFMA.FTZ R126, R76, R0.reuse, -R55.reuse ;  /* 0x000000004c7e7223 */ /* 0x180fe20000010837 */
[-CC-:B------:R-:W-:Y:S01]  /*5630*/  FFMA.FTZ R77, R77, R0.reuse, -R55.reuse ;  /* 0x000000004d4d7223 */ /* 0x180fe20000010837 */
[-CC-:B------:R-:W-:Y:S01]  /*5640*/  FFMA.FTZ R80, R80, R0.reuse, -R55.reuse ;  /* 0x0000000050507223 */ /* 0x180fe20000010837 */
[-CC-:B------:R-:W-:Y:S01]  /*5650*/  FFMA.FTZ R81, R81, R0.reuse, -R55.reuse ;  /* 0x0000000051517223 */ /* 0x180fe20000010837 */
[----:B------:R-:W-:Y:S01]  /*5660*/  FFMA.FTZ R84, R84, R0, -R55 ;  /* 0x0000000054547223 */ /* 0x000fe20000010837 */
[----:B------:R-:W2:Y:S01]  /*5670*/  MUFU.EX2 R144, R144 ;  /* 0x0000009000907308 */ /* 0x000ea20000000800 */
[C---:B------:R-:W-:Y:S01]  /*5680*/  ISETP.GT.AND P3, PT, R9.reuse, R7, PT ;  /* 0x000000070900720c */ /* 0x040fe20003f64270 */
[----:B------:R-:W-:Y:S01]  /*5690*/  UMOV UR6, UR37 ;  /* 0x0000002500067c82 */ /* 0x000fe20008000000 */
[----:B------:R-:W-:Y:S01]  /*56a0*/  F2FP.BF16.F32.PACK_AB R148, R24, R148 ;  /* 0x000000941894723e */ /* 0x000fe200000010ff */
[----:B------:R-:W-:Y:S01]  /*56b0*/  VIADD R9, R9, 0xffffffff ;  /* 0xffffffff09097836 */ /* 0x000fe20000000000 */
[----:B------:R-:W-:-:S03]  /*56c0*/  F2FP.BF16.F32.PACK_AB R125, R42, R39 ;  /* 0x000000272a7d723e */ /* 0x000fc600000010ff */
[----:B------:R-:W3:Y:S08]  /*56d0*/  MUFU.EX2 R28, R28 ;  /* 0x0000001c001c7308 */ /* 0x000ef00000000800 */
[----:B------:R-:W4:Y:S08]  /*56e0*/  MUFU.EX2 R146, R146 ;  /* 0x0000009200927308 */ /* 0x000f300000000800 */
        /* <DEDUP_REMOVED lines=8> */
[----:B0-----:R-:W-:Y:S01]  /*5770*/  FADD.FTZ R41, R151, R4 ;  /* 0x0000000497297221 */ /* 0x001fe20000010000 */
[----:B------:R-:W-:Y:S01]  /*5780*/  FFMA.FTZ R4, R65, R0, -R55 ;  /* 0x0000000041047223 */ /* 0x000fe20000010837 */
[----:B------:R-:W-:Y:S01]  /*5790*/  F2FP.BF16.F32.PACK_AB R151, R12, R151 ;  /* 0x000000970c97723e */ /* 0x000fe200000010ff */
[-C--:B------:R-:W-:Y:S01]  /*57a0*/  FMUL.FTZ R88, R88, R6.reuse ;  /* 0x0000000658587220 */ /* 0x080fe20000410000 */
[-C--:B------:R-:W-:Y:S01]  /*57b0*/  FMUL.FTZ R89, R89, R6.reuse ;  /* 0x0000000659597220 */ /* 0x080fe20000410000 */
[----:B------:R-:W-:Y:S01]  /*57c0*/  FMUL.FTZ R92, R92, R6 ;  /* 0x000000065c5c7220 */ /* 0x000fe20000410000 */
[----:B-1----:R-:W-:Y:S01]  /*57d0*/  FADD.FTZ R44, R150, R45 ;  /* 0x0000002d962c7221 */ /* 0x002fe20000010000 */
[----:B------:R4:W-:Y:S01]  /*57e0*/  @!P1 SYNCS.ARRIVE.TRANS64.RED.A1T0 RZ, [R48+URZ], RZ ;  /* 0x000000ff30ff99a7 */ /* 0x0009e2000810043f */
[----:B------:R-:W0:Y:S01]  /*57f0*/  MUFU.EX2 R136, R136 ;  /* 0x0000008800887308 */ /* 0x000e220000000800 */
[C---:B------:R-:W-:Y:S01]  /*5800*/  F2FP.BF16.F32.PACK_AB R150, R25.reuse, R150 ;  /* 0x000000961996723e */ /* 0x040fe200000010ff */
[----:B------:R-:W-:Y:S01]  /*5810*/  FADD.FTZ R45, R25, R44 ;  /* 0x0000002c192d7221 */ /* 0x000fe20000010000 */
[----:B------:R-:W-:Y:S01]  /*5820*/  FADD.FTZ R44, R12, R41 ;  /* 0x000000290c2c7221 */ /* 0x000fe20000010000 */
[----:B------:R-:W-:Y:S01]  /*5830*/  FFMA.FTZ R41, R69, R0, -R55 ;  /* 0x0000000045297223 */ /* 0x000fe20000010837 */
[-C--:B------:R-:W-:Y:S01]  /*5840*/  FMUL.FTZ R93, R93, R6.reuse ;  /* 0x000000065d5d7220 */ /* 0x080fe20000410000 */
[----:B--2---:R-:W-:Y:S01]  /*5850*/  FADD.FTZ R45, R144, R45 ;  /* 0x0000002d902d7221 */ /* 0x004fe20000010000 */
[----:B------:R-:W-:Y:S01]  /*5860*/  FADD.FTZ R44, R145, R44 ;  /* 0x0000002c912c7221 */ /* 0x000fe20000010000 */
[----:B------:R-:W1:Y:S01]  /*5870*/  MUFU.EX2 R36, R36 ;  /* 0x0000002400247308 */ /* 0x000e620000000800 */
[C---:B------:R-:W-:Y:S01]  /*5880*/  F2FP.BF16.F32.PACK_AB R145, R13.reuse, R145 ;  /* 0x000000910d91723e */ /* 0x040fe200000010ff */
[----:B---3--:R-:W-:Y:S01]  /*5890*/  FADD.FTZ R45, R28, R45 ;  /* 0x0000002d1c2d7221 */ /* 0x008fe20000010000 */
[----:B------:R-:W-:Y:S01]  /*58a0*/  FADD.FTZ R44, R13, R44 ;  /* 0x0000002c0d2c7221 */ /* 0x000fe20000010000 */
[-C--:B------:R-:W-:Y:S01]  /*58b0*/  FMUL.FTZ R96, R96, R6.reuse ;  /* 0x0000000660607220 */ /* 0x080fe20000410000 */
[-C--:B------:R-:W-:Y:S01]  /*58c0*/  FMUL.FTZ R97, R97, R6.reuse ;  /* 0x0000000661617220 */ /* 0x080fe20000410000 */
[----:B----4-:R-:W-:Y:S01]  /*58d0*/  FADD.FTZ R48, R146, R45 ;  /* 0x0000002d92307221 */ /* 0x010fe20000010000 */
[----:B------:R-:W-:Y:S01]  /*58e0*/  FADD.FTZ R45, R147, R44 ;  /* 0x0000002c932d7221 */ /* 0x000fe20000010000 */
[----:B------:R-:W2:Y:S01]  /*58f0*/  MUFU.EX2 R138, R138 ;  /* 0x0000008a008a7308 */ /* 0x000ea20000000800 */
[----:B------:R-:W-:Y:S01]  /*5900*/  FMUL.FTZ R100, R100, R6 ;  /* 0x0000000664647220 */ /* 0x000fe20000410000 */
[----:B-----5:R-:W-:Y:S01]  /*5910*/  FADD.FTZ R49, R29, R48 ;  /* 0x000000301d317221 */ /* 0x020fe20000010000 */
[----:B------:R-:W-:Y:S01]  /*5920*/  FADD.FTZ R44, R14, R45 ;  /* 0x0000002d0e2c7221 */ /* 0x000fe20000010000 */
[-CC-:B------:R-:W-:Y:S01]  /*5930*/  FFMA.FTZ R45, R73, R0.reuse, -R55.reuse ;  /* 0x00000000492d7223 */ /* 0x180fe20000010837 */
[----:B------:R-:W-:Y:S01]  /*5940*/  FFMA.FTZ R55, R85, R0, -R55 ;  /* 0x0000000055377223 */ /* 0x000fe20000010837 */
[----:B------:R-:W-:Y:S01]  /*5950*/  FADD.FTZ R49, R140, R49 ;  /* 0x000000318c317221 */ /* 0x000fe20000010000 */
[----:B------:R-:W-:Y:S01]  /*5960*/  FADD.FTZ R44, R141, R44 ;  /* 0x0000002c8d2c7221 */ /* 0x000fe20000010000 */
[----:B------:R-:W3:Y:S01]  /*5970*/  MUFU.EX2 R37, R37 ;  /* 0x0000002500257308 */ /* 0x000ee20000000800 */
[C---:B------:R-:W-:Y:S01]  /*5980*/  F2FP.BF16.F32.PACK_AB R141, R15.reuse, R141 ;  /* 0x0000008d0f8d723e */ /* 0x040fe200000010ff */
[----:B------:R-:W-:Y:S01]  /*5990*/  FADD.FTZ R49, R32, R49 ;  /* 0x0000003120317221 */ /* 0x000fe20000010000 */
[----:B------:R-:W-:Y:S01]  /*59a0*/  FADD.FTZ R44, R15, R44 ;  /* 0x0000002c0f2c7221 */ /* 0x000fe20000010000 */
[-C--:B------:R-:W-:Y:S01]  /*59b0*/  FMUL.FTZ R101, R101, R6.reuse ;  /* 0x0000000665657220 */ /* 0x080fe20000410000 */
[-C--:B------:R-:W-:Y:S01]  /*59c0*/  FMUL.FTZ R104, R104, R6.reuse ;  /* 0x0000000668687220 */ /* 0x080fe20000410000 */
[----:B------:R-:W-:Y:S01]  /*59d0*/  FADD.FTZ R48, R142, R49 ;  /* 0x000000318e307221 */ /* 0x000fe20000010000 */
[----:B------:R-:W-:Y:S01]  /*59e0*/  FADD.FTZ R49, R143, R44 ;  /* 0x0000002c8f317221 */ /* 0x000fe20000010000 */
[----:B------:R-:W4:Y:S01]  /*59f0*/  MUFU.EX2 R132, R132 ;  /* 0x0000008400847308 */ /* 0x000f220000000800 */
[-C--:B------:R-:W-:Y:S01]  /*5a00*/  FMUL.FTZ R105, R105, R6.reuse ;  /* 0x0000000669697220 */ /* 0x080fe20000410000 */
[----:B------:R-:W-:Y:S01]  /*5a10*/  FADD.FTZ R53, R33, R48 ;  /* 0x0000003021357221 */ /* 0x000fe20000010000 */
[----:B------:R-:W-:Y:S01]  /*5a20*/  FADD.FTZ R44, R20, R49 ;  /* 0x00000031142c7221 */ /* 0x000fe20000010000 */
[-C--:B------:R-:W-:Y:S01]  /*5a30*/  FMUL.FTZ R108, R108, R6.reuse ;  /* 0x000000066c6c7220 */ /* 0x080fe20000410000 */
[-C--:B------:R-:W-:Y:S01]  /*5a40*/  FMUL.FTZ R109, R109, R6.reuse ;  /* 0x000000066d6d7220 */ /* 0x080fe20000410000 */
[----:B0-----:R-:W-:Y:S01]  /*5a50*/  FADD.FTZ R53, R136, R53 ;  /* 0x0000003588357221 */ /* 0x001fe20000010000 */
[----:B------:R-:W-:Y:S01]  /*5a60*/  FADD.FTZ R44, R137, R44 ;  /* 0x0000002c892c7221 */ /* 0x000fe20000010000 */
[----:B------:R-:W0:Y:S01]  /*5a70*/  MUFU.EX2 R40, R57 ;  /* 0x0000003900287308 */ /* 0x000e220000000800 */
[C---:B------:R-:W-:Y:S01]  /*5a80*/  F2FP.BF16.F32.PACK_AB R137, R21.reuse, R137 ;  /* 0x000000891589723e */ /* 0x040fe200000010ff */
[----:B-1----:R-:W-:Y:S01]  /*5a90*/  FADD.FTZ R53, R36, R53 ;  /* 0x0000003524357221 */ /* 0x002fe20000010000 */
[----:B------:R-:W-:Y:S01]  /*5aa0*/  FADD.FTZ R44, R21, R44 ;  /* 0x0000002c152c7221 */ /* 0x000fe20000010000 */
[-C--:B------:R-:W-:Y:S01]  /*5ab0*/  FMUL.FTZ R112, R112, R6.reuse ;  /* 0x0000000670707220 */ /* 0x080fe20000410000 */
[-C--:B------:R-:W-:Y:S01]  /*5ac0*/  FMUL.FTZ R113, R113, R6.reuse ;  /* 0x0000000671717220 */ /* 0x080fe20000410000 */
[----:B--2---:R-:W-:Y:S01]  /*5ad0*/  FADD.FTZ R10, R138, R53 ;  /* 0x000000358a0a7221 */ /* 0x004fe20000010000 */
[----:B------:R-:W-:Y:S01]  /*5ae0*/  FADD.FTZ R13, R139, R44 ;  /* 0x0000002c8b0d7221 */ /* 0x000fe20000010000 */
[----:B------:R-:W1:Y:S01]  /*5af0*/  MUFU.EX2 R134, R134 ;  /* 0x0000008600867308 */ /* 0x000e620000000800 */
[-C--:B------:R-:W-:Y:S01]  /*5b00*/  FMUL.FTZ R116, R116, R6.reuse ;  /* 0x0000000674747220 */ /* 0x080fe20000410000 */
[----:B---3--:R-:W-:Y:S01]  /*5b10*/  FADD.FTZ R25, R37, R10 ;  /* 0x0000000a25197221 */ /* 0x008fe20000010000 */
[----:B------:R-:W-:Y:S01]  /*5b20*/  FADD.FTZ R10, R26, R13 ;  /* 0x0000000d1a0a7221 */ /* 0x000fe20000010000 */
[----:B------:R-:W-:Y:S01]  /*5b30*/  FMUL.FTZ R117, R117, R6 ;  /* 0x0000000675757220 */ /* 0x000fe20000410000 */
[-C--:B------:R-:W-:Y:S01]  /*5b40*/  FMUL.FTZ R90, R90, R5.reuse ;  /* 0x000000055a5a7220 */ /* 0x080fe20000410000 */
[----:B----4-:R-:W-:Y:S01]  /*5b50*/  FADD.FTZ R25, R132, R25 ;  /* 0x0000001984197221 */ /* 0x010fe20000010000 */
[----:B------:R-:W-:Y:S01]  /*5b60*/  FADD.FTZ R10, R133, R10 ;  /* 0x0000000a850a7221 */ /* 0x000fe20000010000 */
[----:B------:R-:W2:Y:S01]  /*5b70*/  MUFU.EX2 R3, R61 ;  /* 0x0000003d00037308 */ /* 0x000ea20000000800 */
[-C--:B------:R-:W-:Y:S01]  /*5b80*/  FMUL.FTZ R91, R91, R5.reuse ;  /* 0x000000055b5b7220 */ /* 0x080fe20000410000 */
[----:B0-----:R-:W-:Y:S01]  /*5b90*/  FADD.FTZ R25, R40, R25 ;  /* 0x0000001928197221 */ /* 0x001fe20000010000 */
        /* <DEDUP_REMOVED lines=14> */
[C---:B--2---:R-:W-:Y:S01]  /*5c80*/  FADD.FTZ R15, R3.reuse, R12 ;  /* 0x0000000c030f7221 */ /* 0x044fe20000010000 */
[----:B------:R-:W-:Y:S01]  /*5c90*/  F2FP.BF16.F32.PACK_AB R134, R3, R134 ;  /* 0x000000860386723e */ /* 0x000fe200000010ff */
        /* <DEDUP_REMOVED lines=12> */
[----:B------:R-:W-:Y:S01]  /*5d60*/  FADD.FTZ R3, R39, R10 ;  /* 0x0000000a27037221 */ /* 0x000fe20000010000 */
[----:B------:R-:W0:Y:S01]  /*5d70*/  MUFU.EX2 R41, R41 ;  /* 0x0000002900297308 */ /* 0x000e220000000800 */
[C---:B-1----:R-:W-:Y:S01]  /*5d80*/  FADD.FTZ R15, R4.reuse, R15 ;  /* 0x0000000f040f7221 */ /* 0x042fe20000010000 */
[----:B------:R-:W-:Y:S01]  /*5d90*/  F2FP.BF16.F32.PACK_AB R128, R4, R128 ;  /* 0x000000800480723e */ /* 0x000fe200000010ff */
[----:B------:R-:W-:Y:S01]  /*5da0*/  FADD.FTZ R10, R42, R3 ;  /* 0x000000032a0a7221 */ /* 0x000fe20000010000 */
[----:B------:R-:W-:Y:S01]  /*5db0*/  F2FP.BF16.F32.PACK_AB R144, R28, R144 ;  /* 0x000000901c90723e */ /* 0x000fe200000010ff */
[----:B------:R-:W-:Y:S01]  /*5dc0*/  IMAD.MOV.U32 R6, RZ, RZ, R2 ;  /* 0x000000ffff067224 */ /* 0x000fe200078e0002 */
[----:B------:R-:W-:Y:S01]  /*5dd0*/  F2FP.BF16.F32.PACK_AB R146, R29, R146 ;  /* 0x000000921d92723e */ /* 0x000fe200000010ff */
[----:B------:R-:W-:Y:S01]  /*5de0*/  IMAD.MOV.U32 R5, RZ, RZ, R8 ;  /* 0x000000ffff057224 */ /* 0x000fe200078e0008 */
[----:B------:R-:W1:Y:S01]  /*5df0*/  MUFU.EX2 R124, R124 ;  /* 0x0000007c007c7308 */ /* 0x000e620000000800 */
[----:B--2---:R-:W-:Y:S01]  /*5e00*/  FADD.FTZ R12, R130, R15 ;  /* 0x0000000f820c7221 */ /* 0x004fe20000010000 */
        /* <DEDUP_REMOVED lines=15> */
[----:B------:R-:W-:-:S02]  /*5f00*/  F2FP.BF16.F32.PACK_AB R135, R30, R135 ;  /* 0x000000871e87723e */ /* 0x000fc400000010ff */
[----:B------:R-:W-:Y:S02]  /*5f10*/  F2FP.BF16.F32.PACK_AB R130, R41, R130 ;  /* 0x000000822982723e */ /* 0x000fe400000010ff */
[----:B------:R-:W-:Y:S02]  /*5f20*/  F2FP.BF16.F32.PACK_AB R124, R45, R124 ;  /* 0x0000007c2d7c723e */ /* 0x000fe400000010ff */
        /* <DEDUP_REMOVED lines=23> */
[----:B0-----:R-:W-:-:S04]  /*60a0*/  FADD.FTZ R10, R21, R10 ;  /* 0x0000000a150a7221 */ /* 0x001fc80000010000 */
[C---:B-1----:R-:W-:Y:S01]  /*60b0*/  FADD.FTZ R4, R55.reuse, R10 ;  /* 0x0000000a37047221 */ /* 0x042fe20000010000 */
[----:B------:R-:W-:Y:S01]  /*60c0*/  F2FP.BF16.F32.PACK_AB R122, R55, R21 ;  /* 0x00000015377a723e */ /* 0x000fe200000010ff */
[C---:B--2---:R-:W-:Y:S01]  /*60d0*/  FADD.FTZ R3, R12.reuse, R3 ;  /* 0x000000030c037221 */ /* 0x044fe20000010000 */
[----:B------:R-:W-:Y:S01]  /*60e0*/  F2FP.BF16.F32.PACK_AB R123, R12, R51 ;  /* 0x000000330c7b723e */ /* 0x000fe200000010ff */
[----:B------:R-:W-:Y:S06]  /*60f0*/  @P3 BRA `(.L_x_14180) ;  /* 0xffffffd800883947 */ /* 0x000fec000383ffff */
.L_x_14171:
[----:B------:R-:W-:-:S13]  /*6100*/  ISETP.GE.AND P2, PT, R9, R23, PT ;  /* 0x000000170900720c */ /* 0x000fda0003f46270 */
[----:B------:R-:W-:Y:S05]  /*6110*/  @!P2 BRA `(.L_x_14181) ;  /* 0x0000001c003ca947 */ /* 0x000fea0003800000 */
[----:B------:R-:W-:Y:S01]  /*6120*/  IMAD.MOV.U32 R5, RZ, RZ, R2 ;  /* 0x000000ffff057224 */ /* 0x000fe200078e0002 */
[----:B------:R-:W-:Y:S01]  /*6130*/  UMOV UR7, UR36 ;  /* 0x0000002400077c82 */ /* 0x000fe20008000000 */
[----:B------:R-:W-:Y:S01]  /*6140*/  IMAD.MOV.U32 R6, RZ, RZ, R8 ;  /* 0x000000ffff067224 */ /* 0x000fe200078e0008 */
[----:B------:R-:W-:-:S06]  /*6150*/  UMOV UR6, UR37 ;  /* 0x0000002500067c82 */ /* 0x000fcc0008000000 */
.L_x_14190:
        /* <DEDUP_REMOVED lines=9> */
.L_x_14183:
[----:B------:R-:W-:Y:S01]  /*61f0*/  ULEA UR10, UR37, UR38, 0x3 ;  /* 0x00000026250a7291 */ /* 0x000fe2000f8e183f */
[----:B------:R-:W-:-:S05]  /*6200*/  IMAD.U32 R0, RZ, RZ, UR36 ;  /* 0x00000024ff007e24 */ /* 0x000fca000f8e00ff */
[----:B------:R-:W-:-:S04]  /*6210*/  SHF.L.U32 R0, R0, 0x1f, RZ ;  /* 0x0000001f00007819 */ /* 0x000fc800000006ff */
[----:B------:R0:W1:Y:S01]  /*6220*/  SYNCS.PHASECHK.TRANS64.TRYWAIT P2, [UR10+0x16830], R0 ;  /* 0x01683000ff0075a7 */ /* 0x000062000804014a */
[----:B------:R-:W-:Y:S05]  /*6230*/  @!P0 BRA `(.L_x_14184) ;  /* 0x0000000000048947 */ /* 0x000fea0003800000 */
[----:B------:R-:W-:Y:S01]  /*6240*/  BPT.TRAP 0x1 ;  /* 0x000000040000795c */ /* 0x000fe20000300000 */
.L_x_14184:
[----:B-1----:R-:W-:Y:S05]  /*6250*/  @P2 BRA `(.L_x_14182) ;  /* 0x0000000000082947 */ /* 0x002fea0003800000 */
[----:B------:R-:W1:Y:S02]  /*6260*/  SYNCS.PHASECHK.TRANS64.TRYWAIT P2, [UR10+0x16830], R0 ;  /* 0x01683000ff0075a7 */ /* 0x000e64000804014a */
[----:B-1----:R-:W-:Y:S05]  /*6270*/  @!P2 BRA `(.L_x_14185) ;  /* 0x000000a800b4a947 */ /* 0x002fea0003800000 */
.L_x_14182:
        /* <DEDUP_REMOVED lines=29> */
.L_x_14187:
[----:B------:R-:W-:Y:S01]  /*6450*/  ULEA UR10, UR6, UR38, 0x3 ;  /* 0x00000026060a7291 */ /* 0x000fe2000f8e183f */
[----:B------:R-:W-:-:S05]  /*6460*/  IMAD.U32 R0, RZ, RZ, UR7 ;  /* 0x00000007ff007e24 */ /* 0x000fca000f8e00ff */
[----:B------:R-:W-:-:S04]  /*6470*/  SHF.L.U32 R0, R0, 0x1f, RZ ;  /* 0x0000001f00007819 */ /* 0x000fc800000006ff */
[----:B------:R0:W1:Y:S01]  /*6480*/  SYNCS.PHASECHK.TRANS64.TRYWAIT P2, [UR10+0x16850], R0 ;  /* 0x01685000ff0075a7 */ /* 0x000062000804014a */
[----:B------:R-:W-:Y:S05]  /*6490*/  @!P0 BRA `(.L_x_14188) ;  /* 0x0000000000048947 */ /* 0x000fea0003800000 */
[----:B------:R-:W-:Y:S01]  /*64a0*/  BPT.TRAP 0x1 ;  /* 0x000000040000795c */ /* 0x000fe20000300000 */
.L_x_14188:
[----:B-1----:R-:W-:Y:S05]  /*64b0*/  @P2 BRA `(.L_x_14186) ;  /* 0x0000000000082947 */ /* 0x002fea0003800000 */
[----:B------:R-:W1:Y:S02]  /*64c0*/  SYNCS.PHASECHK.TRANS64.TRYWAIT P2, [UR10+0x16850], R0 ;  /* 0x01685000ff0075a7 */ /* 0x000e64000804014a */
[----:B-1----:R-:W-:Y:S05]  /*64d0*/  @!P2 BRA `(.L_x_14189) ;  /* 0x000000a80034a947 */ /* 0x002fea0003800000 */
.L_x_14186:
[----:B------:R-:W-:Y:S01]  /*64e0*/  UIADD3 UR7, UR38, 0x400, URZ ;  /* 0x0000040026077890 */ /* 0x000fe2000fffe03f */
[----:B------:R-:W-:Y:S01]  /*64f0*/  WARPGROUP.ARRIVE ;  /* 0x00000000000079c5 */ /* 0x000fe20000000000 */
[----:B------:R-:W-:Y:S01]  /*6500*/  UMOV UR11, 0x40000040 ;  /* 0x40000040000b7882 */ /* 0x000fe20000000000 */
[----:B------:R-:W-:Y:S01]  /*6510*/  UMOV UR15, 0x40000040 ;  /* 0x40000040000f7882 */ /* 0x000fe20000000000 */
[----:B------:R-:W-:Y:S01]  /*6520*/  USHF.R.U32.HI UR7, URZ, 0x4, UR7 ;  /* 0x000000043f077899 */ /* 0x000fe20008011607 */
[----:B01----:R-:W-:-:S03]  /*6530*/  FMNMX.FTZ R0, R24, R6, !PT ;  /* 0x0000000618007209 */ /* 0x003fc60007810000 */
[----:B------:R-:W-:Y:S01]  /*6540*/  ULOP3.LUT UR7, UR7, 0x3fff, URZ, 0xc0, !UPT ;  /* 0x00003fff07077892 */ /* 0x000fe2000f8ec03f */
[----:B------:R-:W-:-:S03]  /*6550*/  FMNMX.FTZ R0, R25, R0, !PT ;  /* 0x0000000019007209 */ /* 0x000fc60007810000 */
[----:B------:R-:W-:Y:S01]  /*6560*/  ULEA UR10, UR6, UR7, 0xa ;  /* 0x00000007060a7291 */ /* 0x000fe2000f8e503f */
[----:B------:R-:W-:Y:S02]  /*6570*/  FMNMX.FTZ R0, R28, R0, !PT ;  /* 0x000000001c007209 */ /* 0x000fe40007810000 */
[----:B------:R-:W-:Y:S01]  /*6580*/  UMOV UR7, UR36 ;  /* 0x0000002400077c82 */ /* 0x000fe20008000000 */
        /* <DEDUP_REMOVED lines=53> */
[----:B------:R-:W-:-:S03]  /*68e0*/  FMNMX.FTZ R13, R31, R2, !PT ;  /* 0x000000021f0d7209 */ /* 0x000fc60007810000 */
        /* <DEDUP_REMOVED lines=12> */
[----:B------:R0:W-:Y:S01]  /*69b0*/  MUFU.EX2 R13, R37 ;  /* 0x00000025000d7308 */ /* 0x0001e20000000800 */
        /* <DEDUP_REMOVED lines=31> */
[----:B------:R-:W-:Y:S01]  /*6bb0*/  FMNMX.FTZ R21, R63, R2, !PT ;  /* 0x000000023f157209 */ /* 0x000fe20007810000 */
[----:B------:R-:W-:Y:S02]  /*6bc0*/  WARPGROUP.DEPBAR.LE gsb0, 0x0 ;  /* 0x00008000000079c5 */ /* 0x000fe40000010000 */
[----:B------:R-:W-:Y:S01]  /*6bd0*/  WARPGROUP.ARRIVE ;  /* 0x00000000000079c5 */ /* 0x000fe20000000000 */
[----:B------:R-:W-:Y:S01]  /*6be0*/  FMNMX.FTZ R2, R66, R21, !PT ;  /* 0x0000001542027209 */ /* 0x000fe20007810000 */
[-CC-:B------:R-:W-:Y:S01]  /*6bf0*/  FFMA.FTZ R142, R44, R0.reuse, -R7.reuse ;  /* 0x000000002c8e7223 */ /* 0x180fe20000010807 */
[-CC-:B------:R-:W-:Y:S01]  /*6c00*/  FFMA.FTZ R140, R40, R0.reuse, -R7.reuse ;  /* 0x00000000288c7223 */ /* 0x180fe20000010807 */
[----:B------:R-:W-:Y:S01]  /*6c10*/  FFMA.FTZ R40, R80, R0, -R7 ;  /* 0x0000000050287223 */ /* 0x000fe20000010807 */
[----:B------:R-:W-:Y:S01]  /*6c20*/  FMNMX.FTZ R21, R67, R2, !PT ;  /* 0x0000000243157209 */ /* 0x000fe20007810000 */
[----:B------:R-:W-:Y:S01]  /*6c30*/  HGMMA.64x64x16.F32.BF16 R88, R136, gdesc[UR12].tnspB, R88, gsb0 ;  /* 0x40e0000c88587df0 */ /* 0x000fe20008001858 */
[----:B------:R-:W-:Y:S01]  /*6c40*/  UIADD3 UR14, UR10, 0x200, URZ ;  /* 0x000002000a0e7890 */ /* 0x000fe2000fffe03f */
[----:B------:R-:W-:Y:S01]  /*6c50*/  MUFU.EX2 R150, R150 ;  /* 0x0000009600967308 */ /* 0x000fe20000000800 */
        /* <DEDUP_REMOVED lines=16> */
[----:B------:R-:W1:Y:S05]  /*6d60*/  SHFL.BFLY PT, R33, R2, 0x2, 0x1f ;  /* 0x0c401f0002217f89 */ /* 0x000e6a00000e0000 */
[----:B------:R-:W-:Y:S08]  /*6d70*/  MUFU.EX2 R14, R14 ;  /* 0x0000000e000e7308 */ /* 0x000ff00000000800 */
[----:B------:R-:W-:Y:S08]  /*6d80*/  MUFU.EX2 R142, R142 ;  /* 0x0000008e008e7308 */ /* 0x000ff00000000800 */
[----:B------:R-:W-:Y:S01]  /*6d90*/  MUFU.EX2 R17, R49 ;  /* 0x0000003100117308 */ /* 0x000fe20000000800 */
[----:B-1----:R-:W-:Y:S01]  /*6da0*/  FMNMX.FTZ R44, R2, R33, !PT ;  /* 0x00000021022c7209 */ /* 0x002fe20007810000 */
[----:B------:R-:W-:-:S04]  /*6db0*/  FFMA.FTZ R33, R73, R0, -R7 ;  /* 0x0000000049217223 */ /* 0x000fc80000010807 */
[----:B0-----:R-:W0:Y:S02]  /*6dc0*/  SHFL.BFLY PT, R45, R44, 0x1, 0x1f ;  /* 0x0c201f002c2d7f89 */ /* 0x001e2400000e0000 */
[----:B------:R-:W-:Y:S01]  /*6dd0*/  MUFU.EX2 R18, R18 ;  /* 0x0000001200127308 */ /* 0x000fe20000000800 */
[----:B------:R-:W-:Y:S02]  /*6de0*/  WARPGROUP.DEPBAR.LE gsb0, 0x0 ;  /* 0x00008000000079c5 */ /* 0x000fe40000010000 */
[----:B------:R-:W-:Y:S01]  /*6df0*/  WARPGROUP.ARRIVE ;  /* 0x00000000000079c5 */ /* 0x000fe20000000000 */
[-CC-:B------:R-:W-:Y:S01]  /*6e00*/  FFMA.FTZ R136, R48, R0.reuse, -R7.reuse ;  /* 0x0000000030887223 */ /* 0x180fe20000010807 */
[----:B------:R-:W-:-:S03]  /*6e10*/  FFMA.FTZ R138, R52, R0, -R7 ;  /* 0x00000000348a7223 */ /* 0x000fc60000010807 */
[----:B------:R-:W-:Y:S01]  /*6e20*/  MUFU.EX2 R20, R20 ;  /* 0x0000001400147308 */ /* 0x000fe20000000800 */
[----:B------:R-:W-:Y:S01]  /*6e30*/  HGMMA.64x64x16.F32.BF16 R88, R132, gdesc[UR12].tnspB, R88, gsb0 ;  /* 0x40e0000c84587df0 */ /* 0x000fe20008001858 */
[----:B------:R-:W-:Y:S01]  /*6e40*/  UIADD3 UR14, UR10, 0x280, URZ ;  /* 0x000002800a0e7890 */ /* 0x000fe2000fffe03f */
[----:B------:R-:W-:-:S05]  /*6e50*/  UMOV UR15, 0x40000040 ;  /* 0x40000040000f7882 */ /* 0x000fca0000000000 */
[----:B------:R-:W-:Y:S01]  /*6e60*/  MUFU.EX2 R136, R136 ;  /* 0x0000008800887308 */ /* 0x000fe20000000800 */
[----:B0-----:R-:W-:-:S07]  /*6e70*/  FMNMX.FTZ R2, R44, R45, !PT ;  /* 0x0000002d2c027209 */ /* 0x001fce0007810000 */
[----:B------:R-:W-:Y:S01]  /*6e80*/  MUFU.EX2 R138, R138 ;  /* 0x0000008a008a7308 */ /* 0x000fe20000000800 */
[----:B------:R-:W-:-:S04]  /*6e90*/  FMUL.FTZ R45, R2, R0 ;  /* 0x00000000022d7220 */ /* 0x000fc80000410000 */
        /* <DEDUP_REMOVED lines=12> */
[----:B------:R-:W-:Y:S01]  /*6f60*/  FFMA.FTZ R35, R47, R0, -R45 ;  /* 0x000000002f237223 */ /* 0x000fe2000001082d */
[----:B------:R-:W-:Y:S01]  /*6f70*/  @!P1 VIADD R43, R43, 0x16840 ;  /* 0x000168402b2b9836 */ /* 0x000fe20000000000 */
[----:B------:R-:W-:Y:S01]  /*6f80*/  MUFU.EX2 R26, R26 ;  /* 0x0000001a001a7308 */ /* 0x000fe20000000800 */
[----:B------:R-:W-:-:S02]  /*6f90*/  IMAD.U32 R47, RZ, RZ, UR6 ;  /* 0x00000006ff2f7e24 */ /* 0x000fc4000f8e00ff */
[-CC-:B------:R-:W-:Y:S01]  /*6fa0*/  FFMA.FTZ R147, R38, R0.reuse, -R45.reuse ;  /* 0x0000000026937223 */ /* 0x180fe2000001082d */
[-C--:B------:R-:W-:Y:S01]  /*6fb0*/  FFMA.FTZ R31, R39, R0.reuse, -R45 ;  /* 0x00000000271f7223 */ /* 0x080fe2000001082d */
[----:B------:R-:W-:Y:S01]  /*6fc0*/  @!P1 PRMT R43, RZ, 0x654, R43 ;  /* 0x00000654ff2b9816 */ /* 0x000fe2000000002b */
[-CC-:B------:R-:W-:Y:S01]  /*6fd0*/  FFMA.FTZ R137, R50, R0.reuse, -R45.reuse ;  /* 0x0000000032897223 */ /* 0x180fe2000001082d */
[----:B------:R-:W-:Y:S01]  /*6fe0*/  @!P1 LEA R47, R47, UR38, 0x3 ;  /* 0x000000262f2f9c11 */ /* 0x000fe2000f8e18ff */
[-CC-:B------:R-:W-:Y:S01]  /*6ff0*/  FFMA.FTZ R38, R51, R0.reuse, -R45.reuse ;  /* 0x0000000033267223 */ /* 0x180fe2000001082d */
[----:B------:R-:W-:Y:S01]  /*7000*/  MUFU.EX2 R151, R151 ;  /* 0x0000009700977308 */ /* 0x000fe20000000800 */
[-CC-:B------:R-:W-:Y:S01]  /*7010*/  FFMA.FTZ R139, R54, R0.reuse, -R45.reuse ;  /* 0x00000000368b7223 */ /* 0x180fe2000001082d */
[-CC-:B------:R-:W-:Y:S01]  /*7020*/  FFMA.FTZ R39, R55, R0.reuse, -R45.reuse ;  /* 0x0000000037277223 */ /* 0x180fe2000001082d */
[----:B------:R-:W-:Y:S02]  /*7030*/  @!P1 VIADD R47, R47, 0x16860 ;  /* 0x000168602f2f9836 */ /* 0x000fe40000000000 */
[-CC-:B------:R-:W-:Y:S01]  /*7040*/  FFMA.FTZ R75, R75, R0.reuse, -R45.reuse ;  /* 0x000000004b4b7223 */ /* 0x180fe2000001082d */
[-CC-:B------:R-:W-:Y:S01]  /*7050*/  FFMA.FTZ R78, R78, R0.reuse, -R45.reuse ;  /* 0x000000004e4e7223 */ /* 0x180fe2000001082d */
[-CC-:B------:R-:W-:Y:S01]  /*7060*/  FFMA.FTZ R79, R79, R0.reuse, -R45.reuse ;  /* 0x000000004f4f7223 */ /* 0x180fe2000001082d */
[-C--:B------:R-:W-:Y:S01]  /*7070*/  FFMA.FTZ R82, R82, R0.reuse, -R45 ;  /* 0x0000000052527223 */ /* 0x080fe2000001082d */
[----:B------:R-:W-:Y:S01]  /*7080*/  MUFU.EX2 R27, R27 ;  /* 0x0000001b001b7308 */ /* 0x000fe20000000800 */
[----:B------:R-:W-:Y:S01]  /*7090*/  @!P1 PRMT R47, RZ, 0x654, R47 ;  /* 0x00000654ff2f9816 */ /* 0x000fe2000000002f */
[-CC-:B------:R-:W-:Y:S01]  /*70a0*/  FFMA.FTZ R83, R83, R0.reuse, -R45.reuse ;  /* 0x0000000053537223 */ /* 0x180fe2000001082d */
[----:B------:R-:W-:Y:S01]  /*70b0*/  FFMA.FTZ R86, R86, R0, -R45 ;  /* 0x0000000056567223 */ /* 0x000fe2000001082d */
[----:B------:R-:W-:-:S04]  /*70c0*/  UMOV UR6, UR37 ;  /* 0x0000002500067c82 */ /* 0x000fc80008000000 */
[----:B------:R-:W-:Y:S08]  /*70d0*/  MUFU.EX2 R145, R145 ;  /* 0x0000009100917308 */ /* 0x000ff00000000800 */
[----:B------:R-:W-:Y:S08]  /*70e0*/  MUFU.EX2 R30, R30 ;  /* 0x0000001e001e7308 */ /* 0x000ff00000000800 */
[----:B------:R-:W-:Y:S01]  /*70f0*/  MUFU.EX2 R147, R147 ;  /* 0x0000009300937308 */ /* 0x000fe20000000800 */
[----:B------:R-:W-:-:S02]  /*7100*/  WARPGROUP.DEPBAR.LE gsb0, 0x0 ;  /* 0x00008000000079c5 */ /* 0x000fc40000010000 */
[----:B------:R-:W-:-:S06]  /*7110*/  WARPGROUP.ARRIVE ;  /* 0x00000000000079c5 */ /* 0x000fcc0000000000 */
[----:B------:R-:W0:Y:S01]  /*7120*/  S2R R133, SR_TID.X ;  /* 0x0000000000857919 */ /* 0x000e220000002100 */
[-CC-:B------:R-:W-:Y:S01]  /*7130*/  FFMA.FTZ R132, R56, R0.reuse, -R7.reuse ;  /* 0x0000000038847223 */ /* 0x180fe20000010807 */
[-C--:B------:R-:W-:Y:S01]  /*7140*/  FFMA.FTZ R134, R60, R0.reuse, -R7 ;  /* 0x000000003c867223 */ /* 0x080fe20000010807 */
[----:B------:R-:W-:Y:S01]  /*7150*/  FADD.FTZ R7, -R2, R5 ;  /* 0x0000000502077221 */ /* 0x000fe20000010100 */
[----:B------:R-:W-:Y:S01]  /*7160*/  MUFU.EX2 R31, R31 ;  /* 0x0000001f001f7308 */ /* 0x000fe20000000800 */
[----:B------:R-:W-:Y:S01]  /*7170*/  HGMMA.64x64x16.F32.BF16 R88, R128, gdesc[UR12].tnspB, R88, gsb0 ;  /* 0x40e0000c80587df0 */ /* 0x000fe20008001858 */
[----:B------:R-:W-:Y:S01]  /*7180*/  UIADD3 UR14, UR10, 0x300, URZ ;  /* 0x000003000a0e7890 */ /* 0x000fe2000fffe03f */
[----:B------:R-:W-:Y:S01]  /*7190*/  FMUL.FTZ R7, R7, R0 ;  /* 0x0000000007077220 */ /* 0x000fe20000410000 */
[----:B------:R-:W-:Y:S01]  /*71a0*/  UMOV UR15, 0x40000040 ;  /* 0x40000040000f7882 */ /* 0x000fe20000000000 */
[----:B------:R-:W-:-:S03]  /*71b0*/  UIADD3 UR10, UR10, 0x380, URZ ;  /* 0x000003800a0a7890 */ /* 0x000fc6000fffe03f */
[----:B------:R-:W-:Y:S08]  /*71c0*/  MUFU.EX2 R141, R141 ;  /* 0x0000008d008d7308 */ /* 0x000ff00000000800 */
[----:B------:R-:W1:Y:S08]  /*71d0*/  MUFU.EX2 R7, R7 ;  /* 0x0000000700077308 */ /* 0x000e700000000800 */
[----:B------:R-:W-:Y:S01]  /*71e0*/  MUFU.EX2 R34, R34 ;  /* 0x0000002200227308 */ /* 0x000fe20000000800 */
[----:B0-----:R-:W-:-:S02]  /*71f0*/  SHF.R.U32.HI R135, RZ, 0x7, R133 ;  /* 0x00000007ff877819 */ /* 0x001fc40000011685 */
[----:B------:R-:W-:Y:S01]  /*7200*/  ISETP.GE.U32.AND P2, PT, R133, 0x180, PT ;  /* 0x000001808500780c */ /* 0x000fe20003f46070 */
[----:B------:R-:W-:-:S04]  /*7210*/  FFMA.FTZ R133, R58, R0, -R45 ;  /* 0x000000003a857223 */ /* 0x000fc8000001082d */
[----:B------:R-:W-:Y:S01]  /*7220*/  MUFU.EX2 R143, R143 ;  /* 0x0000008f008f7308 */ /* 0x000fe20000000800 */
[----:B------:R-:W-:Y:S02]  /*7230*/  VIADD R42, R135, 0x9 ;  /* 0x00000009872a7836 */ /* 0x000fe40000000000 */
[----:B-1----:R-:W-:Y:S01]  /*7240*/  FFMA.FTZ R3, R7, R3, R149 ;  /* 0x0000000307037223 */ /* 0x002fe20000010095 */
[-CC-:B------:R-:W-:Y:S01]  /*7250*/  FFMA.FTZ R135, R62, R0.reuse, -R45.reuse ;  /* 0x000000003e877223 */ /* 0x180fe2000001082d */
[----:B------:R-:W-:Y:S02]  /*7260*/  F2FP.BF16.F32.PACK_AB R149, R26, R149 ;  /* 0x000000951a95723e */ /* 0x000fe400000010ff */
[----:B------:R-:W-:Y:S01]  /*7270*/  SEL R46, R42, 0x9, !P2 ;  /* 0x000000092a2e7807 */ /* 0x000fe20005000000 */
[----:B------:R-:W-:Y:S01]  /*7280*/  FFMA.FTZ R42, R59, R0, -R45 ;  /* 0x000000003b2a7223 */ /* 0x000fe2000001082d */
[----:B------:R-:W-:Y:S01]  /*7290*/  MUFU.EX2 R35, R35 ;  /* 0x0000002300237308 */ /* 0x000fe20000000800 */
[C---:B------:R-:W-:Y:S01]  /*72a0*/  ISETP.GT.AND P2, PT, R9.reuse, R23, PT ;  /* 0x000000170900720c */ /* 0x040fe20003f44270 */
        /* <DEDUP_REMOVED lines=8> */
[-CC-:B------:R-:W-:Y:S01]  /*7330*/  FFMA.FTZ R129, R66, R0.reuse, -R45.reuse ;  /* 0x0000000042817223 */ /* 0x180fe2000001082d */
[----:B------:R-:W-:Y:S01]  /*7340*/  FFMA.FTZ R131, R70, R0, -R45 ;  /* 0x0000000046837223 */ /* 0x000fe2000001082d */
[----:B------:R-:W-:Y:S05]  /*7350*/  HGMMA.64x64x16.F32.BF16 R88, R124, gdesc[UR12].tnspB, R88, gsb0 ;  /* 0x40e0000c7c587df0 */ /* 0x000fea0008001858 */
        /* <DEDUP_REMOVED lines=12> */
[----:B------:R-:W-:Y:S01]  /*7420*/  WARPGROUP.ARRIVE ;  /* 0x00000000000079c5 */ /* 0x000fe20000000000 */
[----:B------:R-:W-:-:S03]  /*7430*/  FFMA.FTZ R125, R74, R0, -R45 ;  /* 0x000000004a7d7223 */ /* 0x000fc6000001082d */
[----:B------:R-:W0:Y:S02]  /*7440*/  MUFU.EX2 R29, R29 ;  /* 0x0000001d001d7308 */ /* 0x000e240000000800 */
[----:B------:R-:W-:Y:S06]  /*7450*/  HGMMA.64x64x16.F32.BF16 R88, R120, gdesc[UR8].tnspB, R88, gsb0 ;  /* 0x40e0000878587df0 */ /* 0x000fec0008001858 */
[----:B------:R-:W-:Y:S08]  /*7460*/  MUFU.EX2 R32, R32 ;  /* 0x0000002000207308 */ /* 0x000ff00000000800 */
[----:B------:R-:W-:Y:S01]  /*7470*/  MUFU.EX2 R125, R125 ;  /* 0x0000007d007d7308 */ /* 0x000fe20000000800 */
[----:B0-----:R-:W-:-:S07]  /*7480*/  F2FP.BF16.F32.PACK_AB R130, R29, R25 ;  /* 0x000000191d82723e */ /* 0x001fce00000010ff */
[----:B------:R-:W0:Y:S08]  /*7490*/  MUFU.EX2 R33, R33 ;  /* 0x0000002100217308 */ /* 0x000e300000000800 */
        /* <DEDUP_REMOVED lines=21> */
[----:B------:R-:W-:Y:S01]  /*75f0*/  FADD.FTZ R4, R26, R3 ;  /* 0x000000031a047221 */ /* 0x000fe20000010000 */
[----:B------:R1:W-:Y:S01]  /*7600*/  @!P1 SYNCS.ARRIVE.TRANS64.RED.A1T0 RZ, [R47+URZ], RZ ;  /* 0x000000ff2fff99a7 */ /* 0x0003e2000810043f */
[C---:B------:R-:W-:Y:S01]  /*7610*/  F2FP.BF16.F32.PACK_AB R148, R10.reuse, R148 ;  /* 0x000000940a94723e */ /* 0x040fe200000010ff */
[----:B------:R-:W-:Y:S01]  /*7620*/  FADD.FTZ R43, R10, R43 ;  /* 0x0000002b0a2b7221 */ /* 0x000fe20000010000 */
[----:B------:R-:W-:Y:S01]  /*7630*/  FADD.FTZ R4, R151, R4 ;  /* 0x0000000497047221 */ /* 0x000fe20000010000 */
[----:B------:R-:W-:Y:S01]  /*7640*/  FFMA.FTZ R3, R63, R0, -R45 ;  /* 0x000000003f037223 */ /* 0x000fe2000001082d */
[----:B------:R-:W-:Y:S01]  /*7650*/  MUFU.EX2 R44, R84 ;  /* 0x00000054002c7308 */ /* 0x000fe20000000800 */
[----:B0-----:R-:W-:Y:S01]  /*7660*/  FADD.FTZ R46, R150, R43 ;  /* 0x0000002b962e7221 */ /* 0x001fe20000010000 */
[----:B------:R-:W-:Y:S01]  /*7670*/  FADD.FTZ R4, R27, R4 ;  /* 0x000000041b047221 */ /* 0x000fe20000010000 */
[C---:B------:R-:W-:Y:S01]  /*7680*/  F2FP.BF16.F32.PACK_AB R150, R11.reuse, R150 ;  /* 0x000000960b96723e */ /* 0x040fe200000010ff */
[----:B------:R-:W-:Y:S01]  /*7690*/  FMUL.FTZ R100, R100, R6 ;  /* 0x0000000664647220 */ /* 0x000fe20000410000 */
[----:B------:R-:W-:Y:S01]  /*76a0*/  FADD.FTZ R43, R11, R46 ;  /* 0x0000002e0b2b7221 */ /* 0x000fe20000010000 */
[----:B-1----:R-:W-:Y:S01]  /*76b0*/  FADD.FTZ R47, R145, R4 ;  /* 0x00000004912f7221 */ /* 0x002fe20000010000 */
[-C--:B------:R-:W-:Y:S01]  /*76c0*/  FFMA.FTZ R4, R67, R0.reuse, -R45 ;  /* 0x0000000043047223 */ /* 0x080fe2000001082d */
[----:B------:R-:W-:Y:S01]  /*76d0*/  MUFU.EX2 R3, R3 ;  /* 0x0000000300037308 */ /* 0x000fe20000000800 */
[----:B------:R-:W-:Y:S01]  /*76e0*/  FADD.FTZ R43, R144, R43 ;  /* 0x0000002b902b7221 */ /* 0x000fe20000010000 */
[----:B------:R-:W-:Y:S01]  /*76f0*/  FADD.FTZ R48, R30, R47 ;  /* 0x0000002f1e307221 */ /* 0x000fe20000010000 */
[-CC-:B------:R-:W-:Y:S01]  /*7700*/  FFMA.FTZ R46, R71, R0.reuse, -R45.reuse ;  /* 0x00000000472e7223 */ /* 0x180fe2000001082d */
[----:B------:R-:W-:Y:S01]  /*7710*/  FFMA.FTZ R45, R87, R0, -R45 ;  /* 0x00000000572d7223 */ /* 0x000fe2000001082d */
[----:B------:R-:W-:Y:S01]  /*7720*/  FADD.FTZ R43, R28, R43 ;  /* 0x0000002b1c2b7221 */ /* 0x000fe20000010000 */
[----:B------:R-:W-:Y:S01]  /*7730*/  FADD.FTZ R48, R147, R48 ;  /* 0x0000003093307221 */ /* 0x000fe20000010000 */
[----:B------:R-:W-:Y:S01]  /*7740*/  FMUL.FTZ R101, R101, R6 ;  /* 0x0000000665657220 */ /* 0x000fe20000410000 */
[----:B------:R-:W-:Y:S01]  /*7750*/  MUFU.EX2 R4, R4 ;  /* 0x0000000400047308 */ /* 0x000fe20000000800 */
[----:B------:R-:W-:Y:S01]  /*7760*/  FADD.FTZ R50, R146, R43 ;  /* 0x0000002b92327221 */ /* 0x000fe20000010000 */
[----:B------:R-:W-:Y:S01]  /*7770*/  FADD.FTZ R48, R31, R48 ;  /* 0x000000301f307221 */ /* 0x000fe20000010000 */
[C---:B------:R-:W-:Y:S01]  /*7780*/  F2FP.BF16.F32.PACK_AB R146, R13.reuse, R146 ;  /* 0x000000920d92723e */ /* 0x040fe200000010ff */
[-C--:B------:R-:W-:Y:S01]  /*7790*/  FMUL.FTZ R104, R104, R6.reuse ;  /* 0x0000000668687220 */ /* 0x080fe20000410000 */
[----:B------:R-:W-:Y:S01]  /*77a0*/  FADD.FTZ R43, R13, R50 ;  /* 0x000000320d2b7221 */ /* 0x000fe20000010000 */
[----:B------:R-:W-:Y:S01]  /*77b0*/  FADD.FTZ R47, R141, R48 ;  /* 0x000000308d2f7221 */ /* 0x000fe20000010000 */
[----:B------:R-:W-:Y:S01]  /*77c0*/  FMUL.FTZ R105, R105, R6 ;  /* 0x0000000669697220 */ /* 0x000fe20000410000 */
[----:B------:R-:W-:Y:S01]  /*77d0*/  MUFU.EX2 R46, R46 ;  /* 0x0000002e002e7308 */ /* 0x000fe20000000800 */
[----:B------:R-:W-:Y:S01]  /*77e0*/  FADD.FTZ R43, R140, R43 ;  /* 0x0000002b8c2b7221 */ /* 0x000fe20000010000 */
[----:B------:R-:W-:Y:S01]  /*77f0*/  FADD.FTZ R48, R34, R47 ;  /* 0x0000002f22307221 */ /* 0x000fe20000010000 */
[----:B------:R-:W-:Y:S01]  /*7800*/  F2FP.BF16.F32.PACK_AB R140, R14, R140 ;  /* 0x0000008c0e8c723e */ /* 0x000fe200000010ff */
        /* <DEDUP_REMOVED lines=10> */
[-C--:B------:R-:W-:Y:S01]  /*78b0*/  FMUL.FTZ R116, R116, R6.reuse ;  /* 0x0000000674747220 */ /* 0x080fe20000410000 */
[----:B------:R-:W-:Y:S01]  /*78c0*/  FMUL.FTZ R117, R117, R6 ;  /* 0x0000000675757220 */ /* 0x000fe20000410000 */
[----:B------:R-:W0:Y:S01]  /*78d0*/  MUFU.EX2 R5, R85 ;  /* 0x0000005500057308 */ /* 0x000e220000000800 */
        /* <DEDUP_REMOVED lines=10> */
[C---:B------:R-:W-:Y:S01]  /*7980*/  F2FP.BF16.F32.PACK_AB R138, R18.reuse, R138 ;  /* 0x0000008a128a723e */ /* 0x040fe200000010ff */
[----:B------:R-:W-:Y:S01]  /*7990*/  FMUL.FTZ R91, R91, R7 ;  /* 0x000000075b5b7220 */ /* 0x000fe20000410000 */
[----:B------:R-:W-:Y:S01]  /*79a0*/  FADD.FTZ R11, R18, R11 ;  /* 0x0000000b120b7221 */ /* 0x000fe20000010000 */
[----:B------:R-:W-:Y:S01]  /*79b0*/  FADD.FTZ R26, R39, R26 ;  /* 0x0000001a271a7221 */ /* 0x000fe20000010000 */
[----:B------:R-:W-:Y:S01]  /*79c0*/  F2FP.BF16.F32.PACK_AB R145, R30, R145 ;  /* 0x000000911e91723e */ /* 0x000fe200000010ff */
[----:B------:R-:W1:Y:S01]  /*79d0*/  MUFU.EX2 R10, R75 ;  /* 0x0000004b000a7308 */ /* 0x000e620000000800 */
[----:B------:R-:W-:Y:S01]  /*79e0*/  FADD.FTZ R11, R132, R11 ;  /* 0x0000000b840b7221 */ /* 0x000fe20000010000 */
[----:B------:R-:W-:Y:S01]  /*79f0*/  FADD.FTZ R13, R133, R26 ;  /* 0x0000001a850d7221 */ /* 0x000fe20000010000 */
[----:B0-----:R-:W-:Y:S01]  /*7a00*/  F2FP.BF16.F32.PACK_AB R122, R5, R44 ;  /* 0x0000002c057a723e */ /* 0x001fe200000010ff */
        /* <DEDUP_REMOVED lines=56> */
[----:B------:R-:W-:-:S02]  /*7d90*/  IMAD.MOV.U32 R6, RZ, RZ, R8 ;  /* 0x000000ffff067224 */ /* 0x000fc400078e0008 */
[----:B------:R-:W-:Y:S01]  /*7da0*/  FADD.FTZ R4, R5, R4 ;  /* 0x0000000405047221 */ /* 0x000fe20000010000 */
[----:B------:R-:W-:Y:S01]  /*7db0*/  F2FP.BF16.F32.PACK_AB R120, R41, R40 ;  /* 0x000000282978723e */ /* 0x000fe200000010ff */
[----:B------:R-:W-:Y:S01]  /*7dc0*/  FADD.FTZ R3, R45, R11 ;  /* 0x0000000b2d037221 */ /* 0x000fe20000010000 */
[----:B------:R-:W-:Y:S01]  /*7dd0*/  F2FP.BF16.F32.PACK_AB R121, R83, R82 ;  /* 0x000000525379723e */ /* 0x000fe200000010ff */
[----:B------:R-:W-:Y:S01]  /*7de0*/  IMAD.MOV.U32 R5, RZ, RZ, R2 ;  /* 0x000000ffff057224 */ /* 0x000fe200078e0002 */
[----:B------:R-:W-:Y:S01]  /*7df0*/  F2FP.BF16.F32.PACK_AB R123, R45, R86 ;  /* 0x000000562d7b723e */ /* 0x000fe200000010ff */
[----:B------:R-:W-:Y:S06]  /*7e00*/  @P2 BRA `(.L_x_14190) ;  /* 0xffffffe000d42947 */ /* 0x000fec000383ffff */
.L_x_14181:
[----:B------:R-:W-:Y:S06]  /*7e10*/  BAR.ARV 0x8, 0x200 ;  /* 0x0208000000007b1d */ /* 0x000fec0000002000 */
[----:B------:R-:W-:Y:S05]  /*7e20*/  @!P0 BRA `(.L_x_14191) ;  /* 0x0000000000048947 */ /* 0x000fea0003800000 */
[----:B------:R-:W-:Y:S01]  /*7e30*/  BPT.TRAP 0x1 ;  /* 0x000000040000795c */ /* 0x000fe20000300000 */
.L_x_14191:
[----:B------:R-:W-:Y:S01]  /*7e40*/  ULEA UR5, UR37, UR38, 0x3 ;  /* 0x0000002625057291 */ /* 0x000fe2000f8e183f */
[----:B------:R-:W-:-:S05]  /*7e50*/  IMAD.U32 R5, RZ, RZ, UR36 ;  /* 0x00000024ff057e24 */ /* 0x000fca000f8e00ff */
[----:B------:R-:W-:-:S04]  /*7e60*/  SHF.L.U32 R5, R5, 0x1f, RZ ;  /* 0x0000001f05057819 */ /* 0x000fc800000006ff */
[----:B------:R0:W1:Y:S01]  /*7e70*/  SYNCS.PHASECHK.TRANS64.TRYWAIT P2, [UR5+0x16850], R5 ;  /* 0x01685005ff0075a7 */ /* 0x0000620008040145 */
[----:B------:R-:W-:Y:S05]  /*7e80*/  @!P0 BRA `(.L_x_14192) ;  /* 0x0000000000048947 */ /* 0x000fea0003800000 */
[----:B------:R-:W-:Y:S01]  /*7e90*/  BPT.TRAP 0x1 ;  /* 0x000000040000795c */ /* 0x000fe20000300000 */
.L_x_14192:
[----:B-1----:R-:W-:Y:S05]  /*7ea0*/  @P2 BRA `(.L_x_14193) ;  /* 0x0000000000082947 */ /* 0x002fea0003800000 */
[----:B------:R-:W1:Y:S02]  /*7eb0*/  SYNCS.PHASECHK.TRANS64.TRYWAIT P0, [UR5+0x16850], R5 ;  /* 0x01685005ff0075a7 */ /* 0x000e640008000145 */
[----:B-1----:R-:W-:Y:S05]  /*7ec0*/  @!P0 BRA `(.L_x_14194) ;  /* 0x0000008c00d08947 */ /* 0x002fea0003800000 */
.L_x_14193:
[----:B------:R-:W-:Y:S01]  /*7ed0*/  UIADD3 UR38, UR38, 0x400, URZ ;  /* 0x0000040026267890 */ /* 0x000fe2000fffe03f */
[----:B------:R-:W2:Y:S01]  /*7ee0*/  LDL.LU R12, [R1+0x24] ;  /* 0x00002400010c7983 */ /* 0x000ea20000300800 */
[----:B------:R-:W-:Y:S01]  /*7ef0*/  WARPGROUP.ARRIVE ;  /* 0x00000000000079c5 */ /* 0x000fe20000000000 */
[----:B------:R-:W-:Y:S01]  /*7f00*/  UMOV UR7, 0x40000040 ;  /* 0x4000004000077882 */ /* 0x000fe20000000000 */
[----:B------:R-:W-:Y:S01]  /*7f10*/  USHF.R.U32.HI UR38, URZ, 0x4, UR38 ;  /* 0x000000043f267899 */ /* 0x000fe20008011626 */
[----:B01----:R-:W0:Y:S01]  /*7f20*/  SHFL.BFLY PT, R5, R4, 0x2, 0x1f ;  /* 0x0c401f0004057f89 */ /* 0x003e2200000e0000 */
[----:B------:R-:W-:Y:S02]  /*7f30*/  IMAD.MOV.U32 R29, RZ, RZ, -0x800000 ;  /* 0xff800000ff1d7424 */ /* 0x000fe400078e00ff */
[----:B------:R-:W-:Y:S01]  /*7f40*/  ULOP3.LUT UR4, UR38, 0x3fff, URZ, 0xc0, !UPT ;  /* 0x00003fff26047892 */ /* 0x000fe2000f8ec03f */
[----:B------:R-:W1:Y:S01]  /*7f50*/  SHFL.BFLY PT, R6, R3, 0x2, 0x1f ;  /* 0x0c401f0003067f89 */ /* 0x000e6200000e0000 */
[----:B------:R-:W-:-:S02]  /*7f60*/  IMAD.MOV.U32 R28, RZ, RZ, -0x800000 ;  /* 0xff800000ff1c7424 */ /* 0x000fc400078e00ff */
[----:B------:R-:W-:Y:S02]  /*7f70*/  ULEA UR4, UR37, UR4, 0xa ;  /* 0x0000000425047291 */ /* 0x000fe4000f8e503f */
[----:B------:R-:W-:-:S04]  /*7f80*/  UIADD3 UR37, UR37, 0x1, URZ ;  /* 0x0000000125257890 */ /* 0x000fc8000fffe03f */
[----:B------:R-:W-:Y:S01]  /*7f90*/  UISETP.NE.AND UP0, UPT, UR37, 0x2, UPT ;  /* 0x000000022500788c */ /* 0x000fe2000bf05270 */
[----:B------:R-:W-:Y:S02]  /*7fa0*/  UMOV UR6, UR4 ;  /* 0x0000000400067c82 */ /* 0x000fe40008000000 */
[----:B------:R-:W-:Y:S01]  /*7fb0*/  HGMMA.64x64x16.F32.BF16 R88, R148, gdesc[UR4].tnspB, R88, gsb0 ;  /* 0x40e0000494587df0 */ /* 0x000fe20008001858 */
[----:B------:R-:W-:Y:S01]  /*7fc0*/  UIADD3 UR6, UR4, 0x80, URZ ;  /* 0x0000008004067890 */ /* 0x000fe2000fffe03f */
[----:B------:R-:W-:Y:S01]  /*7fd0*/  UMOV UR7, 0x40000040 ;  /* 0x4000004000077882 */ /* 0x000fe20000000000 */
[----:B------:R-:W-:Y:S01]  /*7fe0*/  USEL UR37, UR37, URZ, UP0 ;  /* 0x0000003f25257287 */ /* 0x000fe20008000000 */
[----:B0-----:R-:W-:Y:S01]  /*7ff0*/  FADD.FTZ R5, R5, R4 ;  /* 0x0000000405057221 */ /* 0x001fe20000010000 */
[----:B-1----:R-:W-:-:S04]  /*8000*/  FADD.FTZ R7, R6, R3 ;  /* 0x0000000306077221 */ /* 0x002fc80000010000 */
[----:B------:R-:W0:Y:S04]  /*8010*/  SHFL.BFLY PT, R6, R5, 0x1, 0x1f ;  /* 0x0c201f0005067f89 */ /* 0x000e2800000e0000 */
[----:B------:R-:W1:Y:S01]  /*8020*/  SHFL.BFLY PT, R10, R7, 0x1, 0x1f ;  /* 0x0c201f00070a7f89 */ /* 0x000e6200000e0000 */
[----:B0-----:R-:W-:Y:S01]  /*8030*/  FADD.FTZ R11, R5, R6 ;  /* 0x00000006050b7221 */ /* 0x001fe20000010000 */
[----:B------:R-:W-:Y:S01]  /*8040*/  CS2R R4, SRZ ;  /* 0x0000000000047805 */ /* 0x000fe2000001ff00 */
[----:B-1----:R-:W-:-:S03]  /*8050*/  FADD.FTZ R10, R7, R10 ;  /* 0x0000000a070a7221 */ /* 0x002fc60000010000 */
[----:B------:R-:W-:Y:S01]  /*8060*/  FSETP.NE.FTZ.AND P0, PT, R11, RZ, PT ;  /* 0x000000ff0b00720b */ /* 0x000fe20003f15000 */
[----:B------:R-:W-:Y:S01]  /*8070*/  IMAD.U32 R7, RZ, RZ, UR5 ;  /* 0x00000005ff077e24 */ /* 0x000fe2000f8e00ff */
[----:B------:R-:W-:-:S03]  /*8080*/  FSETP.NE.FTZ.AND P2, PT, R10, RZ, PT ;  /* 0x000000ff0a00720b */ /* 0x000fc60003f55000 */
[----:B------:R-:W-:-:S05]  /*8090*/  @!P1 VIADD R7, R7, 0x16860 ;  /* 0x0001686007079836 */ /* 0x000fca0000000000 */
[----:B------:R-:W-:-:S03]  /*80a0*/  @!P1 PRMT R7, RZ, 0x654, R7 ;  /* 0x00000654ff079816 */ /* 0x000fc60000000007 */
[----:B------:R-:W0:Y:S01]  /*80b0*/  @P0 MUFU.LG2 R6, R11 ;  /* 0x0000000b00060308 */ /* 0x000e220000000c00 */
[C---:B------:R-:W-:Y:S01]  /*80c0*/  @P0 FMUL.FTZ R3, R0.reuse, 0.69314718246459960938 ;  /* 0x3f31721800030820 */ /* 0x040fe20000410000 */
[----:B------:R-:W-:-:S06]  /*80d0*/  @P2 FMUL.FTZ R0, R0, 0.69314718246459960938 ;  /* 0x3f31721800002820 */ /* 0x000fcc0000410000 */
[----:B------:R-:W1:Y:S08]  /*80e0*/  @P2 MUFU.LG2 R9, R10 ;  /* 0x0000000a00092308 */ /* 0x000e700000000c00 */
[----:B------:R-:W3:Y:S01]  /*80f0*/  @P0 MUFU.RCP R4, R11 ;  /* 0x0000000b00040308 */ /* 0x000ee20000001000 */
        /* <DEDUP_REMOVED lines=21> */
[----:B--2---:R-:W-:-:S05]  /*8250*/  VIADD R12, R12, 0x1 ;  /* 0x000000010c0c7836 */ /* 0x004fca0000000000 */
[----:B------:R1:W-:Y:S01]  /*8260*/  STL [R1+0x24], R12 ;  /* 0x0000240c01007387 */ /* 0x0003e20000100800 */
        /* <DEDUP_REMOVED lines=55> */
.L_x_14164:
[----:B------:R-:W0:Y:S01]  /*85e0*/  S2R R5, SR_CgaCtaId ;  /* 0x0000000000057919 */ /* 0x000e220000008800 */
[----:B------:R-:W-:Y:S01]  /*85f0*/  MOV R0, 0x400 ;  /* 0x0000040000007802 */ /* 0x000fe20000000f00 */
[----:B------:R-:W-:Y:S01]  /*8600*/  BSSY B0, `(.L_x_14195) ;  /* 0x000022c000007945 */ /* 0x000fe20003800000 */
[----:B------:R-:W-:Y:S02]  /*8610*/  BAR.SYNC.DEFER_BLOCKING 0x5, 0x200 ;  /* 0x0148000000007b1d */ /* 0x000fe40000010000 */
[----:B0-----:R-:W-:-:S05]  /*8620*/  LEA R0, R5, R0, 0x18 ;  /* 0x0000000005007211 */ /* 0x001fca00078ec0ff */
[----:B------:R0:W1:Y:S01]  /*8630*/  LDS.128 R4, [R0+0x168d0] ;  /* 0x0168d00000047984 */ /* 0x0000620000000c00 */
[----:B------:R-:W-:Y:S06]  /*8640*/  BAR.ARV 0x4, 0x200 ;  /* 0x0108000000007b1d */ /* 0x000fec0000002000 */
[----:B------:R-:W-:Y:S05]  /*8650*/  @P0 BRA `(.L_x_14196) ;  /* 0x0000001800200947 */ /* 0x000fea0003800000 */
[----:B------:R-:W2:Y:S01]  /*8660*/  LDL R8, [R1+0x48] ;  /* 0x0000480001087983 */ /* 0x000ea20000100800 */
[----:B------:R-:W3:Y:S01]  /*8670*/  LDC.64 R34, c[0x0][0xc00] ;  /* 0x00030000ff227b82 */ /* 0x000ee20000000a00 */
[----:B------:R-:W4:Y:S01]  /*8680*/  S2R R9, SR_SWINHI ;  /* 0x0000000000097919 */ /* 0x000f220000002f00 */
[----:B------:R-:W-:Y:S01]  /*8690*/  F2FP.BF16.F32.PACK_AB R24, R3, R2 ;  /* 0x000000020318723e */ /* 0x000fe200000010ff */
[----:B------:R-:W-:Y:S01]  /*86a0*/  ULDC.64 UR4, c[0x0][0xc08] ;  /* 0x0003020000047ab9 */ /* 0x000fe20000000a00 */
[----:B------:R-:W-:Y:S01]  /*86b0*/  F2FP.BF16.F32.PACK_AB R26, R93, R92 ;  /* 0x0000005c5d1a723e */ /* 0x000fe200000010ff */
[----:B------:R-:W3:Y:S01]  /*86c0*/  LDL R36, [R1+0x1c] ;  /* 0x00001c0001247983 */ /* 0x000ee20000100800 */
[----:B------:R-:W-:Y:S02]  /*86d0*/  F2FP.BF16.F32.PACK_AB R27, R95, R94 ;  /* 0x0000005e5f1b723e */ /* 0x000fe400000010ff */
[----:B------:R-:W0:Y:S01]  /*86e0*/  LDC.64 R30, c[0x0][0xc00] ;  /* 0x00030000ff1e7b82 */ /* 0x000e220000000a00 */
[----:B------:R-:W-:-:S02]  /*86f0*/  MOV R20, R0 ;  /* 0x0000000000147202 */ /* 0x000fc40000000f00 */
[----:B----4-:R-:W-:Y:S01]  /*8700*/  MOV R21, R9 ;  /* 0x0000000900157202 */ /* 0x010fe20000000f00 */
[----:B0-----:R-:W-:-:S04]  /*8710*/  IMAD.WIDE R30, R153, 0x4, R30 ;  /* 0x00000004991e7825 */ /* 0x001fc800078e021e */
[----:B------:R-:W-:Y:S01]  /*8720*/  BAR.SYNC.DEFER_BLOCKING 0x1, 0x180 ;  /* 0x0046000000007b1d */ /* 0x000fe20000010000 */
[----:B--2---:R-:W-:-:S03]  /*8730*/  IMAD.WIDE R8, R8, 0x2, R20 ;  /* 0x0000000208087825 */ /* 0x004fc600078e0214 */
[C---:B------:R-:W-:Y:S02]  /*8740*/  LOP3.LUT R11, R8.reuse, 0x380, RZ, 0xc0, !PT ;  /* 0x00000380080b7812 */ /* 0x040fe400078ec0ff */
[C---:B------:R-:W-:Y:S02]  /*8750*/  IADD3 R25, P0, R8.reuse, 0x60, RZ ;  /* 0x0000006008197810 */ /* 0x040fe40007f1e0ff */
[----:B------:R-:W-:Y:S02]  /*8760*/  SHF.R.U64 R11, R11, 0x3, RZ ;  /* 0x000000030b0b7819 */ /* 0x000fe400000012ff */
[----:B-1----:R-:W-:Y:S02]  /*8770*/  LOP3.LUT R4, R25, 0x380, RZ, 0xc0, !PT ;  /* 0x0000038019047812 */ /* 0x002fe400078ec0ff */
[C---:B------:R-:W-:Y:S02]  /*8780*/  IADD3 R23, P1, R8.reuse, 0x40, RZ ;  /* 0x0000004008177810 */ /* 0x040fe40007f3e0ff */
[----:B------:R-:W-:-:S02]  /*8790*/  IADD3 R17, P2, R8, 0x20, RZ ;  /* 0x0000002008117810 */ /* 0x000fc40007f5e0ff */
[----:B------:R-:W-:Y:S02]  /*87a0*/  LOP3.LUT R8, R11, R8, RZ, 0x3c, !PT ;  /* 0x000000080b087212 */ /* 0x000fe400078e3cff */
[----:B------:R-:W-:Y:S02]  /*87b0*/  SHF.R.U64 R4, R4, 0x3, RZ ;  /* 0x0000000304047819 */ /* 0x000fe400000012ff */
[----:B------:R-:W-:Y:S02]  /*87c0*/  MOV R18, R8 ;  /* 0x0000000800127202 */ /* 0x000fe40000000f00 */
[----:B------:R-:W-:Y:S02]  /*87d0*/  LOP3.LUT R10, R4, R25, RZ, 0x3c, !PT ;  /* 0x00000019040a7212 */ /* 0x000fe400078e3cff */
[----:B------:R-:W-:Y:S02]  /*87e0*/  LOP3.LUT R8, R23, 0x380, RZ, 0xc0, !PT ;  /* 0x0000038017087812 */ /* 0x000fe400078ec0ff */
[----:B------:R-:W-:-:S02]  /*87f0*/  LOP3.LUT R4, R17, 0x380, RZ, 0xc0, !PT ;  /* 0x0000038011047812 */ /* 0x000fc400078ec0ff */
[----:B------:R-:W-:Y:S02]  /*8800*/  SHF.R.U64 R8, R8, 0x3, RZ ;  /* 0x0000000308087819 */ /* 0x000fe400000012ff */
[----:B------:R-:W-:Y:S01]  /*8810*/  SHF.R.U64 R4, R4, 0x3, RZ ;  /* 0x0000000304047819 */ /* 0x000fe200000012ff */
[--C-:B------:R-:W-:Y:S01]  /*8820*/  IMAD.X R11, RZ, RZ, R9.reuse, P0 ;  /* 0x000000ffff0b7224 */ /* 0x100fe200000e0609 */
[----:B------:R-:W-:Y:S01]  /*8830*/  F2FP.BF16.F32.PACK_AB R25, R91, R90 ;  /* 0x0000005a5b19723e */ /* 0x000fe200000010ff */
[--C-:B------:R-:W-:Y:S01]  /*8840*/  IMAD.X R13, RZ, RZ, R9.reuse, P1 ;  /* 0x000000ffff0d7224 */ /* 0x100fe200008e0609 */
[----:B------:R-:W-:Y:S01]  /*8850*/  LOP3.LUT R12, R8, R23, RZ, 0x3c, !PT ;  /* 0x00000017080c7212 */ /* 0x000fe200078e3cff */
[----:B------:R-:W-:Y:S01]  /*8860*/  IMAD.X R15, RZ, RZ, R9, P2 ;  /* 0x000000ffff0f7224 */ /* 0x000fe200010e0609 */
[----:B------:R-:W-:Y:S02]  /*8870*/  LOP3.LUT R14, R4, R17, RZ, 0x3c, !PT ;  /* 0x00000011040e7212 */ /* 0x000fe400078e3cff */
[----:B------:R-:W-:Y:S01]  /*8880*/  MOV R17, R10 ;  /* 0x0000000a00117202 */ /* 0x000fe20000000f00 */
[----:B------:R0:W-:Y:S01]  /*8890*/  STSM.16.M88.4 [R18], R24 ;  /* 0x0000001812007844 */ /* 0x0001e20000000200 */
[----:B------:R-:W-:-:S02]  /*88a0*/  MOV R23, R12 ;  /* 0x0000000c00177202 */ /* 0x000fc40000000f00 */
        /* <DEDUP_REMOVED lines=9> */
[----:B0-----:R-:W-:Y:S02]  /*8940*/  F2FP.BF16.F32.PACK_AB R24, R113, R112 ;  /* 0x000000707118723e */ /* 0x001fe400000010ff */
[----:B------:R-:W-:Y:S02]  /*8950*/  F2FP.BF16.F32.PACK_AB R25, R115, R114 ;  /* 0x000000727319723e */ /* 0x000fe400000010ff */
[----:B------:R-:W-:-:S02]  /*8960*/  F2FP.BF16.F32.PACK_AB R26, R117, R116 ;  /* 0x00000074751a723e */ /* 0x000fc400000010ff */
[----:B------:R-:W-:Y:S01]  /*8970*/  F2FP.BF16.F32.PACK_AB R27, R119, R118 ;  /* 0x00000076771b723e */ /* 0x000fe200000010ff */
[----:B------:R0:W-:Y:S04]  /*8980*/  STSM.16.M88.4 [R4], R8 ;  /* 0x0000000804007844 */ /* 0x0001e80000000200 */
[----:B------:R-:W-:Y:S04]  /*8990*/  STSM.16.M88.4 [R23], R12 ;  /* 0x0000000c17007844 */ /* 0x000fe80000000200 */
[----:B------:R1:W-:Y:S01]  /*89a0*/  STSM.16.M88.4 [R17], R24 ;  /* 0x0000001811007844 */ /* 0x0003e20000000200 */
[----:B------:R-:W-:Y:S01]  /*89b0*/  BAR.SYNC.DEFER_BLOCKING 0x1, 0x180 ;  /* 0x0046000000007b1d */ /* 0x000fe20000010000 */
[----:B---3--:R-:W-:-:S04]  /*89c0*/  ISETP.NE.U32.AND P0, PT, R34, RZ, PT ;  /* 0x000000ff2200720c */ /* 0x008fc80003f05070 */
[----:B------:R-:W-:Y:S01]  /*89d0*/  ISETP.NE.AND.EX P0, PT, R35, RZ, PT, P0 ;  /* 0x000000ff2300720c */ /* 0x000fe20003f05300 */
[----:B------:R-:W-:Y:S01]  /*89e0*/  IMAD.MOV.U32 R18, RZ, RZ, RZ ;  /* 0x000000ffff127224 */ /* 0x000fe200078e00ff */
[----:B------:R-:W-:Y:S01]  /*89f0*/  ISETP.NE.U32.AND P1, PT, RZ, UR4, PT ;  /* 0x00000004ff007c0c */ /* 0x000fe2000bf25070 */
[----:B0-----:R-:W0:Y:S08]  /*8a00*/  LDC R8, c[0x0][0xad4] ;  /* 0x0002b500ff087b82 */ /* 0x001e300000000800 */
[----:B-1----:R-:W1:Y:S02]  /*8a10*/  LDC R17, c[0x0][0xbe8] ;  /* 0x0002fa00ff117b82 */ /* 0x002e640000000800 */
[----:B------:R-:W2:Y:S01]  /*8a20*/  @P0 LDG.E R18, desc[UR40][R30.64] ;  /* 0x000000281e120981 */ /* 0x000ea2000c1e1900 */
[----:B------:R-:W-:Y:S01]  /*8a30*/  ISETP.NE.AND.EX P1, PT, RZ, UR5, PT, P1 ;  /* 0x00000005ff007c0c */ /* 0x000fe2000bf25310 */
[----:B------:R-:W-:-:S12]  /*8a40*/  IMAD.MOV.U32 R26, RZ, RZ, 0x9b8 ;  /* 0x000009b8ff1a7424 */ /* 0x000fd800078e00ff */
[----:B------:R-:W-:-:S04]  /*8a50*/  @P1 LEA R32, P2, R153, UR4, 0x2 ;  /* 0x0000000499201c11 */ /* 0x000fc8000f8410ff */
[----:B------:R-:W-:Y:S02]  /*8a60*/  @P1 LEA.HI.X R33, R153, UR5, R157, 0x2, P2 ;  /* 0x0000000599211c11 */ /* 0x000fe400090f149d */
[----:B------:R-:W-:-:S04]  /*8a70*/  ISETP.NE.AND P2, PT, R155, RZ, PT ;  /* 0x000000ff9b00720c */ /* 0x000fc80003f45270 */
[----:B0-----:R-:W-:-:S04]  /*8a80*/  SEL R8, R155, R8, P2 ;  /* 0x000000089b087207 */ /* 0x001fc80001000000 */
[----:B------:R-:W-:Y:S02]  /*8a90*/  ISETP.GT.AND P3, PT, R8, 0x1, PT ;  /* 0x000000010800780c */ /* 0x000fe40003f64270 */
[----:B-1----:R-:W-:Y:S01]  /*8aa0*/  ISETP.NE.AND P4, PT, R17, 0x1, PT ;  /* 0x000000011100780c */ /* 0x002fe20003f85270 */
[----:B------:R-:W-:Y:S01]  /*8ab0*/  ULDC UR4, c[0x0][0xa88] ;  /* 0x0002a20000047ab9 */ /* 0x000fe20000000800 */
[----:B------:R-:W-:Y:S01]  /*8ac0*/  SEL R26, R26, 0x978, P3 ;  /* 0x000009781a1a7807 */ /* 0x000fe20001800000 */
[----:B------:R-:W0:Y:S01]  /*8ad0*/  LDC.64 R8, c[0x0][0xba8] ;  /* 0x0002ea00ff087b82 */ /* 0x000e220000000a00 */
[----:B------:R-:W-:Y:S01]  /*8ae0*/  IMAD.U32 R4, RZ, RZ, UR4 ;  /* 0x00000004ff047e24 */ /* 0x000fe2000f8e00ff */
[----:B------:R-:W-:-:S05]  /*8af0*/  ISETP.NE.U32.AND P2, PT, R34, RZ, PT ;  /* 0x000000ff2200720c */ /* 0x000fca0003f45070 */
[----:B------:R1:W5:Y:S01]  /*8b00*/  @P1 LDG.E R4, desc[UR40][R32.64] ;  /* 0x0000002820041981 */ /* 0x000362000c1e1900 */
[----:B------:R-:W3:Y:S08]  /*8b10*/  LDC.64 R14, c[0x0][R26+0x220] ;  /* 0x000088001a0e7b82 */ /* 0x000ef00000000a00 */
[----:B------:R-:W4:Y:S01]  /*8b20*/  LDC.64 R12, c[0x0][R26+0x218] ;  /* 0x000086001a0c7b82 */ /* 0x000f220000000a00 */
[----:B------:R-:W-:-:S07]  /*8b30*/  ISETP.NE.AND.EX P2, PT, R35, RZ, PT, P2 ;  /* 0x000000ff2300720c */ /* 0x000fce0003f45320 */
[----:B-1----:R-:W1:Y:S01]  /*8b40*/  @P4 LDC R32, c[0x0][0xbec] ;  /* 0x0002fb00ff204b82 */ /* 0x002e620000000800 */
[----:B------:R-:W-:-:S07]  /*8b50*/  SEL R153, R153, RZ, !P2 ;  /* 0x000000ff99997207 */ /* 0x000fce0005000000 */
[----:B------:R-:W1:Y:S01]  /*8b60*/  @P4 LDC R33, c[0x0][0xbf0] ;  /* 0x0002fc00ff214b82 */ /* 0x000e620000000800 */
[----:B------:R-:W-:Y:S01]  /*8b70*/  SEL R157, R157, RZ, !P2 ;  /* 0x000000ff9d9d7207 */ /* 0x000fe20005000000 */
[----:B---3--:R-:W-:-:S06]  /*8b80*/  IMAD R15, R15, R153, RZ ;  /* 0x000000990f0f7224 */ /* 0x008fcc00078e02ff */
[----:B------:R-:W3:Y:S01]  /*8b90*/  LDC.64 R10, c[0x0][R26+0x228] ;  /* 0x00008a001a0a7b82 */ /* 0x000ee20000000a00 */
[----:B------:R-:W-:Y:S02]  /*8ba0*/  IMAD R157, R14, R157, R15 ;  /* 0x0000009d0e9d7224 */ /* 0x000fe400078e020f */
[----:B----4-:R-:W-:-:S04]  /*8bb0*/  IMAD.WIDE.U32 R24, R12, R154, RZ ;  /* 0x0000009a0c187225 */ /* 0x010fc800078e00ff */
[----:B------:R-:W-:Y:S01]  /*8bc0*/  IMAD.WIDE.U32 R14, R14, R153, RZ ;  /* 0x000000990e0e7225 */ /* 0x000fe200078e00ff */
[----:B------:R-:W-:Y:S01]  /*8bd0*/  SEL R27, R36, RZ, P3 ;  /* 0x000000ff241b7207 */ /* 0x000fe20001800000 */
[----:B0-----:R-:W0:Y:S02]  /*8be0*/  @!P3 LDC R8, c[0x0][0xb50] ;  /* 0x0002d400ff08bb82 */ /* 0x001e240000000800 */
[----:B------:R-:W-:Y:S02]  /*8bf0*/  IMAD R23, R13, R154, RZ ;  /* 0x0000009a0d177224 */ /* 0x000fe400078e02ff */
[----:B------:R-:W-:-:S04]  /*8c00*/  IMAD.IADD R35, R152, 0x1, R16 ;  /* 0x0000000198237824 */ /* 0x000fc800078e0210 */
[----:B------:R4:W0:Y:S01]  /*8c10*/  LDC.64 R12, c[0x0][R26+0x210] ;  /* 0x000084001a0c7b82 */ /* 0x0008220000000a00 */
[----:B------:R-:W-:Y:S02]  /*8c20*/  IMAD.IADD R157, R15, 0x1, R157 ;  /* 0x000000010f9d7824 */ /* 0x000fe400078e029d */
[----:B------:R-:W-:Y:S02]  /*8c30*/  IMAD.MOV.U32 R15, RZ, RZ, R35 ;  /* 0x000000ffff0f7224 */ /* 0x000fe400078e0023 */
[----:B------:R-:W-:Y:S02]  /*8c40*/  IMAD.IADD R34, R25, 0x1, R23 ;  /* 0x0000000119227824 */ /* 0x000fe400078e0217 */
[-C--:B---3--:R-:W-:Y:S01]  /*8c50*/  IMAD R25, R11, R27.reuse, RZ ;  /* 0x0000001b0b197224 */ /* 0x088fe200078e02ff */
[----:B------:R-:W3:Y:S01]  /*8c60*/  @!P3 LDC R9, c[0x0][0xb54] ;  /* 0x0002d500ff09bb82 */ /* 0x000ee20000000800 */
[----:B------:R-:W-:-:S04]  /*8c70*/  IMAD.WIDE.U32 R10, R10, R27, RZ ;  /* 0x0000001b0a0a7225 */ /* 0x000fc800078e00ff */
[----:B------:R-:W-:Y:S01]  /*8c80*/  IMAD.IADD R25, R11, 0x1, R25 ;  /* 0x000000010b197824 */ /* 0x000fe200078e0219 */
[--C-:B--2---:R-:W-:Y:S01]  /*8c90*/  IADD3 R24, P2, P5, R14, R24, R18.reuse ;  /* 0x000000180e187210 */ /* 0x104fe20007d5e012 */
[----:B-1----:R-:W-:Y:S01]  /*8ca0*/  @P4 IMAD.HI.U32 R14, R35, R32, RZ ;  /* 0x00000020230e4227 */ /* 0x002fe200078e00ff */
[----:B------:R-:W-:-:S04]  /*8cb0*/  SHF.R.S32.HI R23, RZ, 0x1f, R18 ;  /* 0x0000001fff177819 */ /* 0x000fc80000011412 */
[----:B------:R-:W-:Y:S02]  /*8cc0*/  @P4 SHF.R.U32.HI R15, RZ, R33, R14 ;  /* 0x00000021ff0f4219 */ /* 0x000fe4000001160e */
[----:B------:R-:W-:-:S03]  /*8cd0*/  IADD3.X R14, R157, R34, R23, P2, P5 ;  /* 0x000000229d0e7210 */ /* 0x000fc600017ea417 */
[--C-:B----4-:R-:W-:Y:S01]  /*8ce0*/  IMAD.MOV R26, RZ, RZ, -R15.reuse ;  /* 0x000000ffff1a7224 */ /* 0x110fe200078e0a0f */
[----:B------:R-:W-:Y:S02]  /*8cf0*/  IADD3 R10, P2, P5, R15, R24, R10 ;  /* 0x000000180f0a7210 */ /* 0x000fe40007d5e00a */
[----:B------:R-:W-:Y:S01]  /*8d00*/  SHF.R.S32.HI R11, RZ, 0x1f, R15 ;  /* 0x0000001fff0b7819 */ /* 0x000fe2000001140f */
[----:B------:R-:W-:-:S03]  /*8d10*/  IMAD R15, R17, R26, R35 ;  /* 0x0000001a110f7224 */ /* 0x000fc600078e0223 */
[----:B------:R-:W-:Y:S01]  /*8d20*/  IADD3.X R11, R11, R14, R25, P2, P5 ;  /* 0x0000000e0b0b7210 */ /* 0x000fe200017ea419 */
[----:B0-----:R-:W-:Y:S01]  /*8d30*/  IMAD R13, R13, R15, RZ ;  /* 0x0000000f0d0d7224 */ /* 0x001fe200078e02ff */
[----:B------:R-:W-:-:S05]  /*8d40*/  SHF.R.S32.HI R25, RZ, 0x1f, R15 ;  /* 0x0000001fff197819 */ /* 0x000fca000001140f */
[C---:B------:R-:W-:Y:S02]  /*8d50*/  IMAD R25, R12.reuse, R25, R13 ;  /* 0x000000190c197224 */ /* 0x040fe400078e020d */
[----:B------:R-:W-:-:S04]  /*8d60*/  IMAD.WIDE.U32 R12, R12, R15, R10 ;  /* 0x0000000f0c0c7225 */ /* 0x000fc800078e000a */
[----:B------:R-:W-:Y:S01]  /*8d70*/  IMAD.IADD R10, R13, 0x1, R25 ;  /* 0x000000010d0a7824 */ /* 0x000fe200078e0219 */
[----:B------:R-:W-:-:S04]  /*8d80*/  LEA R13, P2, R12, R8, 0x2 ;  /* 0x000000080c0d7211 */ /* 0x000fc800078410ff */
[----:B---3--:R-:W-:Y:S01]  /*8d90*/  LEA.HI.X R12, R12, R9, R10, 0x2, P2 ;  /* 0x000000090c0c7211 */ /* 0x008fe200010f140a */
[----:B------:R-:W-:Y:S08]  /*8da0*/  @P1 BRA `(.L_x_14197) ;  /* 0x0000000000101947 */ /* 0x000ff00003800000 */
[----:B------:R-:W-:Y:S05]  /*8db0*/  @!P0 BRA `(.L_x_14197) ;  /* 0x00000000000c8947 */ /* 0x000fea0003800000 */
[----:B------:R-:W2:Y:S04]  /*8dc0*/  LDG.E R9, desc[UR40][R30.64] ;  /* 0x000000281e097981 */ /* 0x000ea8000c1e1900 */
[----:B-----5:R-:W2:Y:S02]  /*8dd0*/  LDG.E R4, desc[UR40][R30.64+0x4] ;  /* 0x000004281e047981 */ /* 0x020ea4000c1e1900 */
[----:B--2---:R-:W-:-:S07]  /*8de0*/  IMAD.IADD R4, R4, 0x1, -R9 ;  /* 0x0000000104047824 */ /* 0x004fce00078e0a09 */
.L_x_14197:
        /* <DEDUP_REMOVED lines=13> */
[----:B--2---:R-:W-:-:S04]  /*8ec0*/  IMAD.IADD R15, R15, 0x1, R16 ;  /* 0x000000010f0f7824 */ /* 0x004fc800078e0210 */
[C---:B------:R-:W-:Y:S01]  /*8ed0*/  VIADD R25, R15.reuse, 0x8 ;  /* 0x000000080f197836 */ /* 0x040fe20000000000 */
[----:B------:R-:W-:-:S04]  /*8ee0*/  ISETP.GE.OR P1, PT, R15, R4, P0 ;  /* 0x000000040f00720c */ /* 0x000fc80000726670 */
[----:B------:R-:W-:-:S09]  /*8ef0*/  ISETP.GE.OR P0, PT, R25, R4, P0 ;  /* 0x000000041900720c */ /* 0x000fd20000706670 */
[----:B0-----:R0:W-:Y:S04]  /*8f00*/  @!P1 ST.E desc[UR40][R8.64], R29 ;  /* 0x0000001d08009985 */ /* 0x0011e8000c101928 */
[----:B------:R0:W-:Y:S01]  /*8f10*/  @!P0 ST.E desc[UR40][R10.64], R28 ;  /* 0x0000001c0a008985 */ /* 0x0001e2000c101928 */
[----:B------:R-:W-:Y:S05]  /*8f20*/  @P3 BRA `(.L_x_14198) ;  /* 0x0000000400c03947 */ /* 0x000fea0003800000 */
[----:B------:R-:W1:Y:S01]  /*8f30*/  S2R R14, SR_TID.X ;  /* 0x00000000000e7919 */ /* 0x000e620000002100 */
[----:B------:R-:W-:Y:S01]  /*8f40*/  IMAD.SHL.U32 R37, R156, 0x8, RZ ;  /* 0x000000089c257824 */ /* 0x000fe200078e00ff */
[----:B------:R-:W2:Y:S01]  /*8f50*/  @P4 LDC R33, c[0x0][0xbec] ;  /* 0x0002fb00ff214b82 */ /* 0x000ea20000000800 */
[----:B------:R-:W-:-:S07]  /*8f60*/  ULDC.64 UR4, c[0x0][0xaa0] ;  /* 0x0002a80000047ab9 */ /* 0x000fce0000000a00 */
[----:B------:R-:W3:Y:S01]  /*8f70*/  @P4 LDC R35, c[0x0][0xbf0] ;  /* 0x0002fc00ff234b82 */ /* 0x000ee20000000800 */
[----:B-1----:R-:W-:-:S05]  /*8f80*/  VIADD R14, R14, 0xffffff80 ;  /* 0xffffff800e0e7836 */ /* 0x002fca0000000000 */
[----:B------:R-:W-:-:S04]  /*8f90*/  SHF.R.S32.HI R34, RZ, 0x1f, R14 ;  /* 0x0000001fff227819 */ /* 0x000fc8000001140e */
[----:B------:R-:W-:-:S04]  /*8fa0*/  LEA.HI R34, R34, R14, RZ, 0x3 ;  /* 0x0000000e22227211 */ /* 0x000fc800078f18ff */
[----:B------:R-:W-:-:S05]  /*8fb0*/  SHF.R.S32.HI R34, RZ, 0x3, R34 ;  /* 0x00000003ff227819 */ /* 0x000fca0000011422 */
[----:B------:R-:W-:-:S04]  /*8fc0*/  IMAD R3, R34, 0x40, R37 ;  /* 0x0000004022037824 */ /* 0x000fc800078e0225 */
[----:B------:R-:W-:-:S03]  /*8fd0*/  IMAD.WIDE R20, R3, 0x2, R20 ;  /* 0x0000000203147825 */ /* 0x000fc600078e0214 */
[C---:B------:R-:W-:Y:S02]  /*8fe0*/  IADD3 R25, P0, R20.reuse, 0x1800, RZ ;  /* 0x0000180014197810 */ /* 0x040fe40007f1e0ff */
[C---:B0-----:R-:W-:Y:S02]  /*8ff0*/  IADD3 R29, P1, R20.reuse, 0x3000, RZ ;  /* 0x00003000141d7810 */ /* 0x041fe40007f3e0ff */
        /* <DEDUP_REMOVED lines=12> */
[----:B------:R-:W4:Y:S04]  /*90c0*/  LD.E.128 R12, desc[UR40][R12.64] ;  /* 0x000000280c0c7980 */ /* 0x000f28000c101d00 */
[----:B------:R-:W4:Y:S04]  /*90d0*/  LD.E.128 R24, desc[UR40][R24.64] ;  /* 0x0000002818187980 */ /* 0x000f28000c101d00 */
[----:B------:R-:W4:Y:S01]  /*90e0*/  LD.E.128 R28, desc[UR40][R28.64] ;  /* 0x000000281c1c7980 */ /* 0x000f22000c101d00 */
[----:B------:R-:W-:-:S04]  /*90f0*/  IADD3 R3, P0, R20, 0x4800, RZ ;  /* 0x0000480014037810 */ /* 0x000fc80007f1e0ff */
[----:B------:R-:W-:Y:S01]  /*9100*/  LOP3.LUT R2, R3, 0x380, RZ, 0xc0, !PT ;  /* 0x0000038003027812 */ /* 0x000fe200078ec0ff */
[----:B------:R-:W-:Y:S02]  /*9110*/  IMAD R23, R23, UR4, RZ ;  /* 0x0000000417177c24 */ /* 0x000fe4000f8e02ff */
[----:B------:R-:W-:Y:S01]  /*9120*/  IMAD.X R9, RZ, RZ, R21, P0 ;  /* 0x000000ffff097224 */ /* 0x000fe200000e0615 */
[----:B------:R-:W-:Y:S01]  /*9130*/  SHF.R.U64 R2, R2, 0x3, RZ ;  /* 0x0000000302027819 */ /* 0x000fe200000012ff */
[----:B------:R-:W-:-:S03]  /*9140*/  IMAD R23, R18, UR5, R23 ;  /* 0x0000000512177c24 */ /* 0x000fc6000f8e0217 */
[----:B------:R-:W-:Y:S01]  /*9150*/  LOP3.LUT R8, R2, R3, RZ, 0x3c, !PT ;  /* 0x0000000302087212 */ /* 0x000fe200078e3cff */
[----:B------:R-:W-:Y:S01]  /*9160*/  IMAD.WIDE.U32 R2, R18, UR4, RZ ;  /* 0x0000000412027c25 */ /* 0x000fe2000f8e00ff */
[----:B------:R-:W-:-:S03]  /*9170*/  ULDC.64 UR4, c[0x0][0xae8] ;  /* 0x0002ba0000047ab9 */ /* 0x000fc60000000a00 */
[----:B------:R-:W-:Y:S01]  /*9180*/  IMAD R21, R156, 0x30, R34 ;  /* 0x000000309c157824 */ /* 0x000fe200078e0222 */
[----:B------:R-:W-:Y:S01]  /*9190*/  SHF.R.S32.HI R20, RZ, 0x1f, R153 ;  /* 0x0000001fff147819 */ /* 0x000fe20000011499 */
[----:B------:R-:W-:Y:S01]  /*91a0*/  IMAD.IADD R3, R3, 0x1, R23 ;  /* 0x0000000103037824 */ /* 0x000fe200078e0217 */
[----:B------:R-:W5:Y:S01]  /*91b0*/  LD.E.128 R8, desc[UR40][R8.64] ;  /* 0x0000002808087980 */ /* 0x000f62000c101d00 */
[----:B------:R-:W-:Y:S02]  /*91c0*/  IMAD.IADD R32, R16, 0x1, R21 ;  /* 0x0000000110207824 */ /* 0x000fe400078e0215 */
[----:B------:R-:W-:Y:S01]  /*91d0*/  IMAD.WIDE.U32 R2, R154, UR4, R2 ;  /* 0x000000049a027c25 */ /* 0x000fe2000f8e0002 */
[----:B------:R-:W-:Y:S01]  /*91e0*/  @!PT LDS RZ, [RZ] ;  /* 0x00000000fffff984 */ /* 0x000fe20000000800 */
[----:B------:R-:W-:Y:S01]  /*91f0*/  @!PT LDS RZ, [RZ] ;  /* 0x00000000fffff984 */ /* 0x000fe20000000800 */
[----:B------:R-:W-:Y:S01]  /*9200*/  @!PT LDS RZ, [RZ] ;  /* 0x00000000fffff984 */ /* 0x000fe20000000800 */
[----:B------:R-:W-:Y:S01]  /*9210*/  @!PT LDS RZ, [RZ] ;  /* 0x00000000fffff984 */ /* 0x000fe20000000800 */
[----:B------:R0:W-:Y:S06]  /*9220*/  MEMBAR.ALL.CTA ;  /* 0x0000000000007992 */ /* 0x0001ec0000008000 */
[----:B0-----:R-:W0:Y:S01]  /*9230*/  FENCE.VIEW.ASYNC.S ;  /* 0x00000000000073c6 */ /* 0x001e220000000000 */
        /* <DEDUP_REMOVED lines=20> */
[----:B------:R-:W-:-:S04]  /*9380*/  IMAD.WIDE.U32 R2, R17, UR4, R2 ;  /* 0x0000000411027c25 */ /* 0x000fc8000f8e0002 */
[----:B------:R-:W-:Y:S01]  /*9390*/  IMAD R21, R17, UR5, R18 ;  /* 0x0000000511157c24 */ /* 0x000fe2000f8e0212 */
[----:B------:R-:W-:Y:S01]  /*93a0*/  ULDC.64 UR4, c[0x0][0xa80] ;  /* 0x0002a00000047ab9 */ /* 0x000fe20000000a00 */
[----:B------:R-:W-:Y:S01]  /*93b0*/  IMAD.IADD R23, R34, 0x1, R16 ;  /* 0x0000000122177824 */ /* 0x000fe200078e0210 */
[C---:B------:R-:W-:Y:S01]  /*93c0*/  LEA R18, P0, R2.reuse, UR4, 0x1 ;  /* 0x0000000402127c11 */ /* 0x040fe2000f8008ff */
[----:B------:R-:W-:Y:S01]  /*93d0*/  IMAD.IADD R3, R3, 0x1, R21 ;  /* 0x0000000103037824 */ /* 0x000fe200078e0215 */
[----:B------:R-:W-:Y:S01]  /*93e0*/  ULDC UR4, c[0x0][0xac8] ;  /* 0x0002b20000047ab9 */ /* 0x000fe20000000800 */
[C---:B------:R-:W-:Y:S02]  /*93f0*/  VIADD R17, R23.reuse, 0x60 ;  /* 0x0000006017117836 */ /* 0x040fe40000000000 */
[----:B0-----:R-:W0:Y:S01]  /*9400*/  SHFL.IDX PT, R20, R18, 0x1, 0x181f ;  /* 0x00381f0012147f89 */ /* 0x001e2200000e0000 */
[----:B------:R-:W-:Y:S01]  /*9410*/  LEA.HI.X R32, R2, UR5, R3, 0x1, P0 ;  /* 0x0000000502207c11 */ /* 0x000fe200080f0c03 */
[----:B------:R-:W-:Y:S01]  /*9420*/  VIADD R3, R23, 0x30 ;  /* 0x0000003017037836 */ /* 0x000fe20000000000 */
[----:B------:R-:W-:Y:S01]  /*9430*/  ISETP.GE.AND P0, PT, R37, UR4, PT ;  /* 0x0000000425007c0c */ /* 0x000fe2000bf06270 */
[----:B------:R-:W1:Y:S01]  /*9440*/  SHFL.IDX PT, R2, R18, RZ, 0x181f ;  /* 0x00181fff12027589 */ /* 0x000e6200000e0000 */
[----:B------:R-:W-:-:S02]  /*9450*/  IMAD.SHL.U32 R38, R156, 0x8, RZ ;  /* 0x000000089c267824 */ /* 0x000fc400078e00ff */
[-C--:B------:R-:W-:Y:S01]  /*9460*/  ISETP.GE.OR P1, PT, R23, R4.reuse, P0 ;  /* 0x000000041700720c */ /* 0x080fe20000726670 */
[----:B------:R-:W2:Y:S01]  /*9470*/  SHFL.IDX PT, R35, R18, 0x2, 0x181f ;  /* 0x00581f0012237f89 */ /* 0x000ea200000e0000 */
[-C--:B------:R-:W-:Y:S01]  /*9480*/  ISETP.GE.OR P2, PT, R3, R4.reuse, P0 ;  /* 0x000000040300720c */ /* 0x080fe20000746670 */
[----:B------:R-:W-:Y:S01]  /*9490*/  VIADD R0, R0, 0x16820 ;  /* 0x0001682000007836 */ /* 0x000fe20000000000 */
[-C--:B------:R-:W-:Y:S01]  /*94a0*/  ISETP.GE.OR P3, PT, R17, R4.reuse, P0 ;  /* 0x000000041100720c */ /* 0x080fe20000766670 */
[----:B------:R-:W3:Y:S01]  /*94b0*/  SHFL.IDX PT, R21, R32, RZ, 0x181f ;  /* 0x00181fff20157589 */ /* 0x000ee200000e0000 */
[----:B------:R-:W-:Y:S01]  /*94c0*/  SHF.R.S32.HI R38, RZ, 0x1f, R38 ;  /* 0x0000001fff267819 */ /* 0x000fe20000011426 */
[----:B------:R-:W-:Y:S01]  /*94d0*/  VIADD R23, R23, 0x90 ;  /* 0x0000009017177836 */ /* 0x000fe20000000000 */
[----:B------:R-:W-:Y:S01]  /*94e0*/  PRMT R0, RZ, 0x654, R0 ;  /* 0x00000654ff007816 */ /* 0x000fe20000000000 */
[----:B------:R-:W3:Y:S03]  /*94f0*/  SHFL.IDX PT, R33, R32, 0x1, 0x181f ;  /* 0x00381f0020217f89 */ /* 0x000ee600000e0000 */
[----:B------:R1:W-:Y:S01]  /*9500*/  SYNCS.ARRIVE.TRANS64.RED.A1T0 RZ, [R0+URZ], RZ ;  /* 0x000000ff00ff79a7 */ /* 0x0003e2000810043f */
[----:B------:R-:W3:Y:S01]  /*9510*/  SHFL.IDX PT, R34, R32, 0x2, 0x181f ;  /* 0x00581f0020227f89 */ /* 0x000ee200000e0000 */
[----:B------:R-:W-:-:S02]  /*9520*/  ISETP.GE.OR P0, PT, R23, R4, P0 ;  /* 0x000000041700720c */ /* 0x000fc40000706670 */
[C---:B0-----:R-:W-:Y:S01]  /*9530*/  @!P2 LEA R16, P5, R37.reuse, R20, 0x1 ;  /* 0x000000142510a211 */ /* 0x041fe200078a08ff */
[----:B------:R-:W0:Y:S01]  /*9540*/  SHFL.IDX PT, R18, R18, 0x3, 0x181f ;  /* 0x00781f0012127f89 */ /* 0x000e2200000e0000 */
[----:B-1----:R-:W-:-:S03]  /*9550*/  @!P1 LEA R2, P4, R37, R2, 0x1 ;  /* 0x0000000225029211 */ /* 0x002fc600078808ff */
[----:B------:R-:W1:Y:S01]  /*9560*/  SHFL.IDX PT, R32, R32, 0x3, 0x181f ;  /* 0x00781f0020207f89 */ /* 0x000e6200000e0000 */
[C---:B--2---:R-:W-:Y:S02]  /*9570*/  @!P3 LEA R20, P6, R37.reuse, R35, 0x1 ;  /* 0x000000232514b211 */ /* 0x044fe400078c08ff */
[C-C-:B---3--:R-:W-:Y:S02]  /*9580*/  @!P1 LEA.HI.X R3, R37.reuse, R21, R38.reuse, 0x1, P4 ;  /* 0x0000001525039211 */ /* 0x148fe400020f0c26 */
[C-C-:B------:R-:W-:Y:S02]  /*9590*/  @!P2 LEA.HI.X R17, R37.reuse, R33, R38.reuse, 0x1, P5 ;  /* 0x000000212511a211 */ /* 0x140fe400028f0c26 */
[----:B------:R-:W-:Y:S01]  /*95a0*/  @!P3 LEA.HI.X R21, R37, R34, R38, 0x1, P6 ;  /* 0x000000222515b211 */ /* 0x000fe200030f0c26 */
[----:B----4-:R2:W-:Y:S04]  /*95b0*/  @!P1 ST.E.128 desc[UR40][R2.64], R12 ;  /* 0x0000000c02009985 */ /* 0x0105e8000c101d28 */
[----:B------:R2:W-:Y:S04]  /*95c0*/  @!P2 ST.E.128 desc[UR40][R16.64], R24 ;  /* 0x000000181000a985 */ /* 0x0005e8000c101d28 */
[----:B------:R2:W-:Y:S01]  /*95d0*/  @!P3 ST.E.128 desc[UR40][R20.64], R28 ;  /* 0x0000001c1400b985 */ /* 0x0005e2000c101d28 */
[----:B01----:R-:W-:Y:S05]  /*95e0*/  @P0 BRA `(.L_x_14199) ;  /* 0x0000001000b40947 */ /* 0x003fea0003800000 */
[----:B--2---:R-:W-:-:S04]  /*95f0*/  LEA R2, P0, R37, R18, 0x1 ;  /* 0x0000001225027211 */ /* 0x004fc800078008ff */
[----:B------:R-:W-:-:S05]  /*9600*/  LEA.HI.X R3, R37, R32, R38, 0x1, P0 ;  /* 0x0000002025037211 */ /* 0x000fca00000f0c26 */
[----:B-----5:R0:W-:Y:S01]  /*9610*/  ST.E.128 desc[UR40][R2.64], R8 ;  /* 0x0000000802007985 */ /* 0x0201e2000c101d28 */
[----:B------:R-:W-:Y:S05]  /*9620*/  BRA `(.L_x_14199) ;  /* 0x0000001000a47947 */ /* 0x000fea0003800000 */
.L_x_14198:
[----:B------:R-:W1:Y:S01]  /*9630*/  @P4 LDC R12, c[0x0][0xbec] ;  /* 0x0002fb00ff0c4b82 */ /* 0x000e620000000800 */
[----:B------:R-:W-:Y:S01]  /*9640*/  ULDC.64 UR4, c[0x0][0xb08] ;  /* 0x0002c20000047ab9 */ /* 0x000fe20000000a00 */
[----:B0-----:R-:W-:Y:S01]  /*9650*/  SHF.R.S32.HI R10, RZ, 0x1f, R153 ;  /* 0x0000001fff0a7819 */ /* 0x001fe20000011499 */
[----:B------:R-:W-:Y:S01]  /*9660*/  IMAD R23, R23, UR4, RZ ;  /* 0x0000000417177c24 */ /* 0x000fe2000f8e02ff */
[----:B------:R-:W-:Y:S01]  /*9670*/  ULDC.64 UR6, c[0x0][0xb30] ;  /* 0x0002cc0000067ab9 */ /* 0x000fe20000000a00 */
[C---:B------:R-:W-:Y:S01]  /*9680*/  IMAD.WIDE.U32 R8, R18.reuse, UR4, RZ ;  /* 0x0000000412087c25 */ /* 0x040fe2000f8e00ff */
[----:B------:R-:W-:Y:S01]  /*9690*/  ISETP.GE.AND P0, PT, R15, R4, PT ;  /* 0x000000040f00720c */ /* 0x000fe20003f06270 */
[----:B------:R-:W-:Y:S01]  /*96a0*/  BSSY B1, `(.L_x_14200) ;  /* 0x000005d000017945 */ /* 0x000fe20003800000 */
[----:B------:R-:W0:Y:S01]  /*96b0*/  @P4 LDC R21, c[0x0][0xbf0] ;  /* 0x0002fc00ff154b82 */ /* 0x000e220000000800 */
[----:B------:R-:W-:Y:S01]  /*96c0*/  IMAD R23, R18, UR5, R23 ;  /* 0x0000000512177c24 */ /* 0x000fe2000f8e0217 */
[----:B------:R-:W-:Y:S01]  /*96d0*/  ULDC.64 UR4, c[0x0][0xb38] ;  /* 0x0002ce0000047ab9 */ /* 0x000fe20000000a00 */
[----:B------:R-:W-:-:S02]  /*96e0*/  IMAD.MOV.U32 R11, RZ, RZ, R35 ;  /* 0x000000ffff0b7224 */ /* 0x000fc400078e0023 */
[----:B------:R-:W-:Y:S02]  /*96f0*/  IMAD.IADD R9, R9, 0x1, R23 ;  /* 0x0000000109097824 */ /* 0x000fe400078e0217 */
[----:B------:R-:W-:Y:S02]  /*9700*/  VIADD R24, R22, 0x38 ;  /* 0x0000003816187836 */ /* 0x000fe40000000000 */
[----:B------:R-:W-:-:S03]  /*9710*/  IMAD.WIDE.U32 R8, R154, UR4, R8 ;  /* 0x000000049a087c25 */ /* 0x000fc6000f8e0008 */
[----:B------:R-:W-:Y:S01]  /*9720*/  SHF.R.S32.HI R24, RZ, 0x1f, R24 ;  /* 0x0000001fff187819 */ /* 0x000fe20000011418 */
[----:B------:R-:W-:Y:S01]  /*9730*/  IMAD R9, R154, UR5, R9 ;  /* 0x000000059a097c24 */ /* 0x000fe2000f8e0209 */
[----:B------:R-:W-:Y:S01]  /*9740*/  ULDC.64 UR4, c[0x0][0xb40] ;  /* 0x0002d00000047ab9 */ /* 0x000fe20000000a00 */
[----:B------:R-:W-:Y:S02]  /*9750*/  VIADD R27, R22, 0x30 ;  /* 0x00000030161b7836 */ /* 0x000fe40000000000 */
[----:B------:R-:W-:Y:S02]  /*9760*/  IMAD R10, R10, UR4, RZ ;  /* 0x000000040a0a7c24 */ /* 0x000fe4000f8e02ff */
[----:B-1----:R-:W-:Y:S01]  /*9770*/  @P4 IMAD.HI.U32 R12, R35, R12, RZ ;  /* 0x0000000c230c4227 */ /* 0x002fe200078e00ff */
[----:B------:R-:W-:-:S03]  /*9780*/  SHF.R.S32.HI R27, RZ, 0x1f, R27 ;  /* 0x0000001fff1b7819 */ /* 0x000fc6000001141b */
[C---:B------:R-:W-:Y:S01]  /*9790*/  IMAD R13, R153.reuse, UR5, R10 ;  /* 0x00000005990d7c24 */ /* 0x040fe2000f8e020a */
[----:B0-----:R-:W-:Y:S01]  /*97a0*/  @P4 SHF.R.U32.HI R11, RZ, R21, R12 ;  /* 0x00000015ff0b4219 */ /* 0x001fe2000001160c */
[----:B------:R-:W-:Y:S01]  /*97b0*/  IMAD.WIDE.U32 R8, R153, UR4, R8 ;  /* 0x0000000499087c25 */ /* 0x000fe2000f8e0008 */
[----:B------:R-:W-:Y:S02]  /*97c0*/  ULDC.64 UR4, c[0x0][0xb48] ;  /* 0x0002d20000047ab9 */ /* 0x000fe40000000a00 */
[----:B------:R-:W-:Y:S01]  /*97d0*/  SHF.R.S32.HI R10, RZ, 0x1f, R11 ;  /* 0x0000001fff0a7819 */ /* 0x000fe2000001140b */
[----:B------:R-:W-:Y:S02]  /*97e0*/  IMAD.IADD R9, R9, 0x1, R13 ;  /* 0x0000000109097824 */ /* 0x000fe400078e020d */
        /* <DEDUP_REMOVED lines=16> */
[----:B------:R-:W-:Y:S02]  /*98f0*/  IMAD.IADD R9, R9, 0x1, R11 ;  /* 0x0000000109097824 */ /* 0x000fe400078e020b */
[C---:B------:R-:W-:Y:S01]  /*9900*/  VIADD R29, R22.reuse, 0x28 ;  /* 0x00000028161d7836 */ /* 0x040fe20000000000 */
[----:B------:R-:W-:Y:S01]  /*9910*/  PRMT R10, RZ, 0x654, R10 ;  /* 0x00000654ff0a7816 */ /* 0x000fe2000000000a */
[----:B------:R-:W-:Y:S01]  /*9920*/  VIADD R31, R22, 0x20 ;  /* 0x00000020161f7836 */ /* 0x000fe20000000000 */
[----:B------:R-:W-:Y:S01]  /*9930*/  LEA.HI.X R18, R8, UR5, R9, 0x2, P1 ;  /* 0x0000000508127c11 */ /* 0x000fe200088f1409 */
[C---:B------:R-:W-:Y:S01]  /*9940*/  VIADD R21, R22.reuse, 0x18 ;  /* 0x0000001816157836 */ /* 0x040fe20000000000 */
[----:B------:R0:W-:Y:S01]  /*9950*/  SYNCS.ARRIVE.TRANS64.RED.A1T0 RZ, [R10+URZ], RZ ;  /* 0x000000ff0aff79a7 */ /* 0x0001e2000810043f */
[C---:B------:R-:W-:Y:S01]  /*9960*/  VIADD R33, R22.reuse, 0x10 ;  /* 0x0000001016217836 */ /* 0x040fe20000000000 */
[----:B------:R-:W-:Y:S01]  /*9970*/  SHF.R.S32.HI R29, RZ, 0x1f, R29 ;  /* 0x0000001fff1d7819 */ /* 0x000fe2000001141d */
[C---:B------:R-:W-:Y:S01]  /*9980*/  VIADD R35, R22.reuse, 0x8 ;  /* 0x0000000816237836 */ /* 0x040fe20000000000 */
[----:B------:R1:W2:Y:S01]  /*9990*/  SHFL.IDX PT, R11, R18, RZ, 0x1c1f ;  /* 0x001c1fff120b7589 */ /* 0x0002a200000e0000 */
[C---:B------:R-:W-:Y:S01]  /*99a0*/  VIADD R23, R22.reuse, 0x38 ;  /* 0x0000003816177836 */ /* 0x040fe20000000000 */
[----:B------:R-:W-:Y:S01]  /*99b0*/  SHF.R.S32.HI R31, RZ, 0x1f, R31 ;  /* 0x0000001fff1f7819 */ /* 0x000fe2000001141f */
[C---:B------:R-:W-:Y:S01]  /*99c0*/  VIADD R26, R22.reuse, 0x30 ;  /* 0x00000030161a7836 */ /* 0x040fe20000000000 */
[----:B0-----:R1:W0:Y:S01]  /*99d0*/  SHFL.IDX PT, R10, R0, RZ, 0x1c1f ;  /* 0x001c1fff000a7589 */ /* 0x00122200000e0000 */
[C---:B------:R-:W-:Y:S01]  /*99e0*/  VIADD R28, R22.reuse, 0x28 ;  /* 0x00000028161c7836 */ /* 0x040fe20000000000 */
[----:B------:R-:W-:Y:S01]  /*99f0*/  SHF.R.S32.HI R21, RZ, 0x1f, R21 ;  /* 0x0000001fff157819 */ /* 0x000fe20000011415 */
[C---:B------:R-:W-:Y:S01]  /*9a00*/  VIADD R30, R22.reuse, 0x20 ;  /* 0x00000020161e7836 */ /* 0x040fe20000000000 */
[----:B------:R-:W-:Y:S01]  /*9a10*/  SHF.R.S32.HI R33, RZ, 0x1f, R33 ;  /* 0x0000001fff217819 */ /* 0x000fe20000011421 */
[C---:B------:R-:W-:Y:S01]  /*9a20*/  VIADD R20, R22.reuse, 0x18 ;  /* 0x0000001816147836 */ /* 0x040fe20000000000 */
[----:B------:R-:W-:Y:S01]  /*9a30*/  SHF.R.S32.HI R35, RZ, 0x1f, R35 ;  /* 0x0000001fff237819 */ /* 0x000fe20000011423 */
[----:B------:R-:W-:-:S02]  /*9a40*/  VIADD R32, R22, 0x10 ;  /* 0x0000001016207836 */ /* 0x000fc40000000000 */
[----:B------:R-:W-:Y:S01]  /*9a50*/  VIADD R34, R22, 0x8 ;  /* 0x0000000816227836 */ /* 0x000fe20000000000 */
[----:B-1----:R-:W-:Y:S06]  /*9a60*/  @P0 BRA `(.L_x_14201) ;  /* 0x0000000000800947 */ /* 0x002fec0003800000 */
[----:B------:R-:W-:Y:S02]  /*9a70*/  ULDC UR4, c[0x0][0xac8] ;  /* 0x0002b20000047ab9 */ /* 0x000fe40000000800 */
[----:B------:R-:W-:Y:S02]  /*9a80*/  ISETP.GE.AND P1, PT, R34, UR4, PT ;  /* 0x0000000422007c0c */ /* 0x000fe4000bf26270 */
        /* <DEDUP_REMOVED lines=14> */
[-C--:B------:R-:W-:Y:S01]  /*9b70*/  @!P3 LEA R16, P6, R20, R10.reuse, 0x2 ;  /* 0x0000000a1410b211 */ /* 0x080fe200078c10ff */
[----:B------:R3:W-:Y:S01]  /*9b80*/  @!P5 ST.E.64 desc[UR40][R14.64], R96 ;  /* 0x000000600e00d985 */ /* 0x0007e2000c101b28 */
[----:B0-----:R-:W-:Y:S02]  /*9b90*/  @!P2 LEA R2, P5, R30, R10, 0x2 ;  /* 0x0000000a1e02a211 */ /* 0x001fe400078a10ff */
[----:B------:R-:W-:-:S03]  /*9ba0*/  @!P3 LEA.HI.X R17, R20, R11, R21, 0x2, P6 ;  /* 0x0000000b1411b211 */ /* 0x000fc600030f1415 */
[-C--:B------:R-:W-:Y:S02]  /*9bb0*/  @!P1 LEA R8, P6, R28, R10.reuse, 0x2 ;  /* 0x0000000a1c089211 */ /* 0x080fe400078c10ff */
[-C--:B------:R-:W-:Y:S01]  /*9bc0*/  @!P2 LEA.HI.X R3, R30, R11.reuse, R31, 0x2, P5 ;  /* 0x0000000b1e03a211 */ /* 0x080fe200028f141f */
[----:B------:R3:W-:Y:S01]  /*9bd0*/  @!P3 ST.E.64 desc[UR40][R16.64], R100 ;  /* 0x000000641000b985 */ /* 0x0007e2000c101b28 */
[-C--:B-1----:R-:W-:Y:S02]  /*9be0*/  @!P0 LEA R12, P3, R26, R10.reuse, 0x2 ;  /* 0x0000000a1a0c8211 */ /* 0x082fe400078610ff */
        /* <DEDUP_REMOVED lines=8> */
.L_x_14201:
[----:B------:R-:W-:Y:S05]  /*9c70*/  BSYNC B1 ;  /* 0x0000000000017941 */ /* 0x000fea0003800000 */
.L_x_14200:
[----:B------:R-:W-:Y:S01]  /*9c80*/  ISETP.GE.AND P0, PT, R25, R4, PT ;  /* 0x000000041900720c */ /* 0x000fe20003f06270 */
[----:B---3--:R1:W3:Y:S04]  /*9c90*/  SHFL.IDX PT, R9, R18, 0x1, 0x1c1f ;  /* 0x003c1f0012097f89 */ /* 0x0082e800000e0000 */
[----:B------:R1:W4:Y:S08]  /*9ca0*/  SHFL.IDX PT, R8, R0, 0x1, 0x1c1f ;  /* 0x003c1f0000087f89 */ /* 0x00033000000e0000 */
[----:B-1----:R-:W-:Y:S05]  /*9cb0*/  @P0 BRA `(.L_x_14199) ;  /* 0x0000000c00000947 */ /* 0x002fea0003800000 */
[----:B------:R-:W-:Y:S02]  /*9cc0*/  ULDC UR4, c[0x0][0xac8] ;  /* 0x0002b20000047ab9 */ /* 0x000fe40000000800 */
[----:B------:R-:W-:Y:S02]  /*9cd0*/  ISETP.GE.AND P0, PT, R22, UR4, PT ;  /* 0x0000000416007c0c */ /* 0x000fe4000bf06270 */
[----:B------:R-:W-:Y:S02]  /*9ce0*/  ISETP.GE.AND P5, PT, R34, UR4, PT ;  /* 0x0000000422007c0c */ /* 0x000fe4000bfa6270 */
[----:B------:R-:W-:Y:S02]  /*9cf0*/  ISETP.GE.AND P3, PT, R32, UR4, PT ;  /* 0x0000000420007c0c */ /* 0x000fe4000bf66270 */
[----:B------:R-:W-:Y:S02]  /*9d00*/  ISETP.GE.AND P2, PT, R20, UR4, PT ;  /* 0x0000000414007c0c */ /* 0x000fe4000bf46270 */
[----:B------:R-:W-:-:S05]  /*9d10*/  ISETP.GE.AND P1, PT, R30, UR4, PT ;  /* 0x000000041e007c0c */ /* 0x000fca000bf26270 */
[----:B---34-:R-:W-:Y:S02]  /*9d20*/  @!P0 IMAD.WIDE R2, R22, 0x4, R8 ;  /* 0x0000000416028825 */ /* 0x018fe400078e0208 */
[-C--:B0-----:R-:W-:Y:S02]  /*9d30*/  @!P5 LEA R10, P4, R34, R8.reuse, 0x2 ;  /* 0x00000008220ad211 */ /* 0x081fe400078810ff */
[----:B------:R-:W-:Y:S01]  /*9d40*/  @!P3 LEA R12, P6, R32, R8, 0x2 ;  /* 0x00000008200cb211 */ /* 0x000fe200078c10ff */
[----:B------:R0:W-:Y:S01]  /*9d50*/  @!P0 ST.E.64 desc[UR40][R2.64], R90 ;  /* 0x0000005a02008985 */ /* 0x0001e2000c101b28 */
[----:B------:R-:W-:Y:S02]  /*9d60*/  ISETP.GE.AND P0, PT, R28, UR4, PT ;  /* 0x000000041c007c0c */ /* 0x000fe4000bf06270 */
[----:B--2---:R-:W-:Y:S02]  /*9d70*/  @!P5 LEA.HI.X R11, R34, R9, R35, 0x2, P4 ;  /* 0x00000009220bd211 */ /* 0x004fe400020f1423 */
        /* <DEDUP_REMOVED lines=22> */
.L_x_14196:
[----:B------:R-:W2:Y:S01]  /*9ee0*/  LDC.64 R8, c[0x0][0xc00] ;  /* 0x00030000ff087b82 */ /* 0x000ea20000000a00 */
[----:B------:R-:W-:Y:S01]  /*9ef0*/  ULDC.64 UR4, c[0x0][0xc08] ;  /* 0x0003020000047ab9 */ /* 0x000fe20000000a00 */
[----:B------:R-:W-:Y:S01]  /*9f00*/  IMAD.MOV.U32 R17, RZ, RZ, RZ ;  /* 0x000000ffff117224 */ /* 0x000fe200078e00ff */
[----:B------:R-:W-:-:S04]  /*9f10*/  ISETP.NE.U32.AND P1, PT, RZ, UR4, PT ;  /* 0x00000004ff007c0c */ /* 0x000fc8000bf25070 */
[----:B------:R-:W-:Y:S01]  /*9f20*/  ISETP.NE.AND.EX P1, PT, RZ, UR5, PT, P1 ;  /* 0x00000005ff007c0c */ /* 0x000fe2000bf25310 */
[----:B------:R-:W3:Y:S01]  /*9f30*/  LDC.64 R2, c[0x0][0xc00] ;  /* 0x00030000ff027b82 */ /* 0x000ee20000000a00 */
[----:B--2---:R-:W-:-:S04]  /*9f40*/  ISETP.NE.U32.AND P0, PT, R8, RZ, PT ;  /* 0x000000ff0800720c */ /* 0x004fc80003f05070 */
[----:B------:R-:W-:-:S07]  /*9f50*/  ISETP.NE.AND.EX P0, PT, R9, RZ, PT, P0 ;  /* 0x000000ff0900720c */ /* 0x000fce0003f05300 */
[C---:B------:R-:W-:Y:S01]  /*9f60*/  @P1 LEA R8, P2, R153.reuse, UR4, 0x2 ;  /* 0x0000000499081c11 */ /* 0x040fe2000f8410ff */
[----:B------:R-:W-:Y:S01]  /*9f70*/  ULDC UR4, c[0x0][0xa88] ;  /* 0x0002a20000047ab9 */ /* 0x000fe20000000800 */
[C---:B---3--:R-:W-:Y:S02]  /*9f80*/  IMAD.WIDE R2, R153.reuse, 0x4, R2 ;  /* 0x0000000499027825 */ /* 0x048fe400078e0202 */
[----:B------:R-:W-:Y:S02]  /*9f90*/  @P1 LEA.HI.X R9, R153, UR5, R157, 0x2, P2 ;  /* 0x0000000599091c11 */ /* 0x000fe400090f149d */
[----:B0-----:R-:W-:Y:S01]  /*9fa0*/  IMAD.U32 R0, RZ, RZ, UR4 ;  /* 0x00000004ff007e24 */ /* 0x001fe2000f8e00ff */
[----:B------:R0:W5:Y:S05]  /*9fb0*/  @P0 LDG.E R17, desc[UR40][R2.64] ;  /* 0x0000002802110981 */ /* 0x00016a000c1e1900 */
[----:B------:R0:W5:Y:S01]  /*9fc0*/  @P1 LDG.E R0, desc[UR40][R8.64] ;  /* 0x0000002808001981 */ /* 0x000162000c1e1900 */
[----:B------:R-:W-:Y:S01]  /*9fd0*/  ISETP.NE.AND P2, PT, R155, RZ, PT ;  /* 0x000000ff9b00720c */ /* 0x000fe20003f45270 */
[----:B-1----:R-:W1:-:S12]  /*9fe0*/  S2R R4, SR_TID.X ;  /* 0x0000000000047919 */ /* 0x002e580000002100 */
[----:B------:R-:W2:Y:S01]  /*9ff0*/  @!P2 LDC R155, c[0x0][0xad4] ;  /* 0x0002b500ff9bab82 */ /* 0x000ea20000000800 */
[----:B-1----:R-:W-:Y:S01]  /*a000*/  VIADD R24, R4, 0xffffff80 ;  /* 0xffffff8004187836 */ /* 0x002fe20000000000 */
[----:B--2---:R-:W-:-:S04]  /*a010*/  ISETP.GT.AND P2, PT, R155, 0x1, PT ;  /* 0x000000019b00780c */ /* 0x004fc80003f44270 */
[----:B------:R-:W-:Y:S01]  /*a020*/  ISETP.GT.AND P3, PT, R24, 0xbf, PT ;  /* 0x000000bf1800780c */ /* 0x000fe20003f64270 */
[----:B0-----:R-:W-:-:S12]  /*a030*/  @P1 BRA `(.L_x_14202) ;  /* 0x0000000000101947 */ /* 0x001fd80003800000 */
[----:B------:R-:W-:Y:S05]  /*a040*/  @!P0 BRA `(.L_x_14202) ;  /* 0x00000000000c8947 */ /* 0x000fea0003800000 */
[----:B------:R-:W2:Y:S04]  /*a050*/  LDG.E R9, desc[UR40][R2.64] ;  /* 0x0000002802097981 */ /* 0x000ea8000c1e1900 */
[----:B-----5:R-:W2:Y:S02]  /*a060*/  LDG.E R0, desc[UR40][R2.64+0x4] ;  /* 0x0000042802007981 */ /* 0x020ea4000c1e1900 */
[----:B--2---:R-:W-:-:S07]  /*a070*/  IMAD.IADD R0, R0, 0x1, -R9 ;  /* 0x0000000100007824 */ /* 0x004fce00078e0a09 */
.L_x_14202:
[----:B------:R-:W-:Y:S01]  /*a080*/  BSSY B1, `(.L_x_14203) ;  /* 0x0000036000017945 */ /* 0x000fe20003800000 */
[----:B------:R-:W-:Y:S02]  /*a090*/  SEL R153, R153, RZ, !P0 ;  /* 0x000000ff99997207 */ /* 0x000fe40004000000 */
[----:B------:R-:W-:Y:S02]  /*a0a0*/  SEL R157, R157, RZ, !P0 ;  /* 0x000000ff9d9d7207 */ /* 0x000fe40004000000 */
[----:B-----5:R-:W-:Y:S01]  /*a0b0*/  SHF.R.S32.HI R20, RZ, 0x1f, R17 ;  /* 0x0000001fff147819 */ /* 0x020fe20000011411 */
[----:B------:R-:W-:Y:S06]  /*a0c0*/  @P3 BRA `(.L_x_14204) ;  /* 0x0000000000c43947 */ /* 0x000fec0003800000 */
[----:B------:R-:W0:Y:S01]  /*a0d0*/  LDC R31, c[0x0][0xbe8] ;  /* 0x0002fa00ff1f7b82 */ /* 0x000e220000000800 */
[----:B------:R-:W-:Y:S01]  /*a0e0*/  IADD3 R27, R16, -0x80, R4 ;  /* 0xffffff80101b7810 */ /* 0x000fe20007ffe004 */
[----:B0-----:R-:W-:-:S05]  /*a0f0*/  IMAD R2, R0, R31, RZ ;  /* 0x0000001f00027224 */ /* 0x001fca00078e02ff */
[----:B------:R-:W-:-:S13]  /*a100*/  ISETP.GE.AND P0, PT, R27, R2, PT ;  /* 0x000000021b00720c */ /* 0x000fda0003f06270 */
[----:B------:R-:W-:Y:S05]  /*a110*/  @P0 BRA `(.L_x_14204) ;  /* 0x0000000000b00947 */ /* 0x000fea0003800000 */
[----:B------:R-:W2:Y:S01]  /*a120*/  LDL.LU R26, [R1+0x1c] ;  /* 0x00001c00011a7983 */ /* 0x000ea20000300800 */
[----:B------:R-:W-:Y:S01]  /*a130*/  ISETP.NE.AND P1, PT, R31, 0x1, PT ;  /* 0x000000011f00780c */ /* 0x000fe20003f25270 */
[----:B------:R-:W-:Y:S01]  /*a140*/  IMAD.MOV.U32 R18, RZ, RZ, 0x9b8 ;  /* 0x000009b8ff127424 */ /* 0x000fe200078e00ff */
[----:B------:R-:W-:Y:S01]  /*a150*/  ISETP.GT.AND P0, PT, R155, 0x1, PT ;  /* 0x000000019b00780c */ /* 0x000fe20003f04270 */
[----:B------:R-:W0:Y:S01]  /*a160*/  LDC.64 R28, c[0x0][0xba8] ;  /* 0x0002ea00ff1c7b82 */ /* 0x000e220000000a00 */
[----:B------:R-:W-:Y:S02]  /*a170*/  IMAD.MOV.U32 R21, RZ, RZ, R27 ;  /* 0x000000ffff157224 */ /* 0x000fe400078e001b */
[----:B------:R-:W-:-:S05]  /*a180*/  SEL R18, R18, 0x978, P0 ;  /* 0x0000097812127807 */ /* 0x000fca0000000000 */
[----:B------:R-:W1:Y:S08]  /*a190*/  LDC.64 R8, c[0x0][R18+0x220] ;  /* 0x0000880012087b82 */ /* 0x000e700000000a00 */
[----:B------:R-:W3:Y:S08]  /*a1a0*/  @P1 LDC R4, c[0x0][0xbec] ;  /* 0x0002fb00ff041b82 */ /* 0x000ef00000000800 */
[----:B------:R-:W4:Y:S08]  /*a1b0*/  LDC.64 R2, c[0x0][R18+0x218] ;  /* 0x0000860012027b82 */ /* 0x000f300000000a00 */
[----:B------:R-:W5:Y:S01]  /*a1c0*/  @P1 LDC R25, c[0x0][0xbf0] ;  /* 0x0002fc00ff191b82 */ /* 0x000f620000000800 */
[----:B-1----:R-:W-:-:S02]  /*a1d0*/  IMAD R9, R9, R153, RZ ;  /* 0x0000009909097224 */ /* 0x002fc400078e02ff */
[----:B------:R-:W-:-:S05]  /*a1e0*/  IMAD.WIDE.U32 R14, R8, R153, RZ ;  /* 0x00000099080e7225 */ /* 0x000fca00078e00ff */
[----:B------:R-:W1:Y:S01]  /*a1f0*/  LDC.64 R10, c[0x0][R18+0x228] ;  /* 0x00008a00120a7b82 */ /* 0x000e620000000a00 */
[----:B---3--:R-:W-:-:S07]  /*a200*/  @P1 IMAD.HI.U32 R4, R27, R4, RZ ;  /* 0x000000041b041227 */ /* 0x008fce00078e00ff */
[----:B------:R-:W3:Y:S01]  /*a210*/  LDC.64 R12, c[0x0][R18+0x210] ;  /* 0x00008400120c7b82 */ /* 0x000ee20000000a00 */
[-C--:B----4-:R-:W-:Y:S02]  /*a220*/  IMAD R23, R3, R154.reuse, RZ ;  /* 0x0000009a03177224 */ /* 0x090fe400078e02ff */
[----:B------:R-:W-:-:S04]  /*a230*/  IMAD.WIDE.U32 R2, R2, R154, RZ ;  /* 0x0000009a02027225 */ /* 0x000fc800078e00ff */
[----:B------:R-:W-:Y:S01]  /*a240*/  IMAD.IADD R23, R3, 0x1, R23 ;  /* 0x0000000103177824 */ /* 0x000fe200078e0217 */
[----:B-----5:R-:W-:Y:S01]  /*a250*/  @P1 SHF.R.U32.HI R21, RZ, R25, R4 ;  /* 0x00000019ff151219 */ /* 0x020fe20000011604 */
[----:B------:R-:W-:Y:S01]  /*a260*/  IMAD R25, R8, R157, R9 ;  /* 0x0000009d08197224 */ /* 0x000fe200078e0209 */
[----:B0-----:R-:W0:Y:S01]  /*a270*/  @!P0 LDC R28, c[0x0][0xb50] ;  /* 0x0002d400ff1c8b82 */ /* 0x001e220000000800 */
[----:B------:R-:W-:Y:S02]  /*a280*/  IADD3 R4, P1, P3, R14, R2, R17 ;  /* 0x000000020e047210 */ /* 0x000fe40007b3e011 */
[----:B------:R-:W-:Y:S02]  /*a290*/  IMAD.MOV R8, RZ, RZ, -R21 ;  /* 0x000000ffff087224 */ /* 0x000fe400078e0a15 */
[----:B------:R-:W-:-:S03]  /*a2a0*/  IMAD.IADD R25, R15, 0x1, R25 ;  /* 0x000000010f197824 */ /* 0x000fc600078e0219 */
[----:B------:R-:W4:Y:S01]  /*a2b0*/  @!P0 LDC R29, c[0x0][0xb54] ;  /* 0x0002d500ff1d8b82 */ /* 0x000f220000000800 */
[----:B--2---:R-:W-:-:S05]  /*a2c0*/  SEL R9, R26, RZ, P0 ;  /* 0x000000ff1a097207 */ /* 0x004fca0000000000 */
[----:B-1----:R-:W-:-:S04]  /*a2d0*/  IMAD.WIDE.U32 R2, R10, R9, RZ ;  /* 0x000000090a027225 */ /* 0x002fc800078e00ff */
        /* <DEDUP_REMOVED lines=11> */
[----:B0-----:R-:W-:-:S03]  /*a390*/  LEA R8, P0, R2, R28, 0x2 ;  /* 0x0000001c02087211 */ /* 0x001fc600078010ff */
[----:B------:R-:W-:-:S05]  /*a3a0*/  IMAD.IADD R3, R3, 0x1, R11 ;  /* 0x0000000103037824 */ /* 0x000fca00078e020b */
[----:B----4-:R-:W-:Y:S01]  /*a3b0*/  LEA.HI.X R9, R2, R29, R3, 0x2, P0 ;  /* 0x0000001d02097211 */ /* 0x010fe200000f1403 */
[----:B------:R-:W-:-:S05]  /*a3c0*/  IMAD.MOV.U32 R3, RZ, RZ, -0x800000 ;  /* 0xff800000ff037424 */ /* 0x000fca00078e00ff */
[----:B------:R0:W-:Y:S02]  /*a3d0*/  STG.E desc[UR40][R8.64], R3 ;  /* 0x0000000308007986 */ /* 0x0001e4000c101928 */
.L_x_14204:
[----:B------:R-:W-:Y:S05]  /*a3e0*/  BSYNC B1 ;  /* 0x0000000000017941 */ /* 0x000fea0003800000 */
.L_x_14203:
[----:B------:R-:W-:Y:S05]  /*a3f0*/  @P2 BRA `(.L_x_14199) ;  /* 0x0000000400302947 */ /* 0x000fea0003800000 */
[----:B------:R-:W1:Y:S01]  /*a400*/  LDC R15, c[0x0][0xbe8] ;  /* 0x0002fa00ff0f7b82 */ /* 0x000e620000000800 */
[----:B------:R-:W-:Y:S01]  /*a410*/  SHF.R.S32.HI R14, RZ, 0x1f, R24 ;  /* 0x0000001fff0e7819 */ /* 0x000fe20000011418 */
[----:B------:R-:W-:Y:S01]  /*a420*/  ULDC.64 UR4, c[0x0][0xaa0] ;  /* 0x0002a80000047ab9 */ /* 0x000fe20000000a00 */
[----:B------:R-:W-:Y:S01]  /*a430*/  ULDC.64 UR6, c[0x0][0xaf0] ;  /* 0x0002bc0000067ab9 */ /* 0x000fe20000000a00 */
[----:B------:R-:W-:Y:S01]  /*a440*/  IMAD R2, R20, UR4, RZ ;  /* 0x0000000414027c24 */ /* 0x000fe2000f8e02ff */
[----:B------:R-:W-:Y:S01]  /*a450*/  LEA.HI R14, R14, R24, RZ, 0x3 ;  /* 0x000000180e0e7211 */ /* 0x000fe200078f18ff */
[----:B0-----:R-:W-:Y:S02]  /*a460*/  IMAD R8, R157, UR6, RZ ;  /* 0x000000069d087c24 */ /* 0x001fe4000f8e02ff */
[C---:B------:R-:W-:Y:S01]  /*a470*/  IMAD R9, R17.reuse, UR5, R2 ;  /* 0x0000000511097c24 */ /* 0x040fe2000f8e0202 */
[----:B------:R-:W-:Y:S01]  /*a480*/  SHF.R.S32.HI R14, RZ, 0x3, R14 ;  /* 0x00000003ff0e7819 */ /* 0x000fe2000001140e */
[----:B------:R-:W-:Y:S01]  /*a490*/  IMAD.WIDE.U32 R2, R17, UR4, RZ ;  /* 0x0000000411027c25 */ /* 0x000fe2000f8e00ff */
[----:B------:R-:W-:-:S03]  /*a4a0*/  ULDC.64 UR4, c[0x0][0xae8] ;  /* 0x0002ba0000047ab9 */ /* 0x000fc60000000a00 */
[----:B------:R-:W-:Y:S02]  /*a4b0*/  IMAD R11, R156, 0x30, R14 ;  /* 0x000000309c0b7824 */ /* 0x000fe400078e020e */
[----:B------:R-:W-:Y:S02]  /*a4c0*/  IMAD.IADD R3, R3, 0x1, R9 ;  /* 0x0000000103037824 */ /* 0x000fe400078e0209 */
[----:B------:R-:W-:Y:S02]  /*a4d0*/  IMAD.IADD R10, R16, 0x1, R11 ;  /* 0x00000001100a7824 */ /* 0x000fe400078e020b */
[----:B------:R-:W-:Y:S01]  /*a4e0*/  IMAD.WIDE.U32 R2, R154, UR4, R2 ;  /* 0x000000049a027c25 */ /* 0x000fe2000f8e0002 */
[----:B-1----:R-:W-:-:S03]  /*a4f0*/  ISETP.NE.AND P0, PT, R15, 0x1, PT ;  /* 0x000000010f00780c */ /* 0x002fc60003f05270 */
[----:B------:R-:W-:Y:S02]  /*a500*/  IMAD.MOV.U32 R9, RZ, RZ, R10 ;  /* 0x000000ffff097224 */ /* 0x000fe400078e000a */
[----:B------:R-:W-:Y:S01]  /*a510*/  IMAD R3, R154, UR5, R3 ;  /* 0x000000059a037c24 */ /* 0x000fe2000f8e0203 */
[----:B------:R-:W-:Y:S01]  /*a520*/  ULDC.64 UR4, c[0x0][0xae0] ;  /* 0x0002b80000047ab9 */ /* 0x000fe20000000a00 */
[----:B------:R-:W-:Y:S02]  /*a530*/  IMAD.SHL.U32 R23, R156, 0x8, RZ ;  /* 0x000000089c177824 */ /* 0x000fe400078e00ff */
[----:B------:R-:W-:-:S04]  /*a540*/  IMAD.WIDE.U32 R2, R153, UR6, R2 ;  /* 0x0000000699027c25 */ /* 0x000fc8000f8e0002 */
[----:B------:R-:W-:Y:S01]  /*a550*/  IMAD.IADD R18, R14, 0x1, R16 ;  /* 0x000000010e127824 */ /* 0x000fe200078e0210 */
[----:B------:R-:W0:Y:S01]  /*a560*/  @P0 LDC R13, c[0x0][0xbec] ;  /* 0x0002fb00ff0d0b82 */ /* 0x000e220000000800 */
[----:B------:R-:W-:Y:S02]  /*a570*/  IMAD R17, R0, R15, RZ ;  /* 0x0000000f00117224 */ /* 0x000fe400078e02ff */
[----:B------:R-:W-:Y:S02]  /*a580*/  VIADD R0, R18, 0x30 ;  /* 0x0000003012007836 */ /* 0x000fe40000000000 */
[----:B------:R-:W-:-:S03]  /*a590*/  IMAD.SHL.U32 R24, R156, 0x8, RZ ;  /* 0x000000089c187824 */ /* 0x000fc600078e00ff */
[----:B------:R-:W1:Y:S02]  /*a5a0*/  @P0 LDC R21, c[0x0][0xbf0] ;  /* 0x0002fc00ff150b82 */ /* 0x000e640000000800 */
[----:B------:R-:W-:Y:S01]  /*a5b0*/  SHF.R.S32.HI R24, RZ, 0x1f, R24 ;  /* 0x0000001fff187819 */ /* 0x000fe20000011418 */
[----:B0-----:R-:W-:-:S04]  /*a5c0*/  @P0 IMAD.HI.U32 R4, R10, R13, RZ ;  /* 0x0000000d0a040227 */ /* 0x001fc800078e00ff */
[----:B------:R-:W-:Y:S01]  /*a5d0*/  IMAD R13, R153, UR7, R8 ;  /* 0x00000007990d7c24 */ /* 0x000fe2000f8e0208 */
[----:B-1----:R-:W-:-:S03]  /*a5e0*/  @P0 SHF.R.U32.HI R9, RZ, R21, R4 ;  /* 0x00000015ff090219 */ /* 0x002fc60000011604 */
        /* <DEDUP_REMOVED lines=16> */
[----:B------:R-:W-:-:S03]  /*a6f0*/  ULDC UR4, c[0x0][0xac8] ;  /* 0x0002b20000047ab9 */ /* 0x000fc60000000800 */
[----:B------:R-:W0:Y:S01]  /*a700*/  SHFL.IDX PT, R8, R4, RZ, 0x181f ;  /* 0x00181fff04087589 */ /* 0x000e2200000e0000 */
[----:B------:R-:W-:Y:S01]  /*a710*/  LEA.HI.X R12, R2, UR5, R3, 0x1, P0 ;  /* 0x00000005020c7c11 */ /* 0x000fe200080f0c03 */
[C---:B------:R-:W-:Y:S01]  /*a720*/  VIADD R2, R18.reuse, 0x60 ;  /* 0x0000006012027836 */ /* 0x040fe20000000000 */
[----:B------:R-:W-:Y:S01]  /*a730*/  ISETP.GE.AND P0, PT, R23, UR4, PT ;  /* 0x0000000417007c0c */ /* 0x000fe2000bf06270 */
[----:B------:R-:W1:Y:S01]  /*a740*/  SHFL.IDX PT, R10, R4, 0x1, 0x181f ;  /* 0x00381f00040a7f89 */ /* 0x000e6200000e0000 */
[C---:B------:R-:W-:Y:S02]  /*a750*/  VIADD R3, R18.reuse, 0x90 ;  /* 0x0000009012037836 */ /* 0x040fe40000000000 */
[-C--:B------:R-:W-:Y:S01]  /*a760*/  ISETP.GE.OR P3, PT, R18, R17.reuse, P0 ;  /* 0x000000111200720c */ /* 0x080fe20000766670 */
[----:B------:R-:W2:Y:S01]  /*a770*/  SHFL.IDX PT, R14, R4, 0x2, 0x181f ;  /* 0x00581f00040e7f89 */ /* 0x000ea200000e0000 */
[-C--:B------:R-:W-:Y:S02]  /*a780*/  ISETP.GE.OR P2, PT, R0, R17.reuse, P0 ;  /* 0x000000110000720c */ /* 0x080fe40000746670 */
[-C--:B------:R-:W-:Y:S01]  /*a790*/  ISETP.GE.OR P1, PT, R2, R17.reuse, P0 ;  /* 0x000000110200720c */ /* 0x080fe20000726670 */
[----:B------:R-:W3:Y:S01]  /*a7a0*/  SHFL.IDX PT, R9, R12, RZ, 0x181f ;  /* 0x00181fff0c097589 */ /* 0x000ee200000e0000 */
[----:B------:R-:W-:-:S03]  /*a7b0*/  ISETP.GE.OR P0, PT, R3, R17, P0 ;  /* 0x000000110300720c */ /* 0x000fc60000706670 */
[----:B------:R-:W4:Y:S04]  /*a7c0*/  SHFL.IDX PT, R16, R4, 0x3, 0x181f ;  /* 0x00781f0004107f89 */ /* 0x000f2800000e0000 */
        /* <DEDUP_REMOVED lines=15> */
.L_x_14199:
[----:B------:R-:W-:Y:S05]  /*a8c0*/  BSYNC B0 ;  /* 0x0000000000007941 */ /* 0x000fea0003800000 */
.L_x_14195:
[----:B------:R-:W-:Y:S02]  /*a8d0*/  ULDC UR4, c[0x0][0xc3c] ;  /* 0x00030f0000047ab9 */ /* 0x000fe40000000800 */
[----:B------:R-:W-:-:S13]  /*a8e0*/  ISETP.GE.AND P0, PT, R7, UR4, PT ;  /* 0x0000000407007c0c */ /* 0x000fda000bf06270 */
[----:B------:R-:W-:Y:S05]  /*a8f0*/  @!P0 BRA `(.L_x_14205) ;  /* 0xffffff6400808947 */ /* 0x000fea000383ffff */
[----:B------:R-:W-:Y:S05]  /*a900*/  EXIT ;  /* 0x000000000000794d */ /* 0x000fea0003800000 */
.L_x_14158:
[----:B------:R-:W-:-:S08]  /*a910*/  NOP ;  /* 0x0000000000007918 */ /* 0x000fd00000000000 */
[----:B--2---:R-:W0:-:S00]  /*a920*/  USETMAXREG.DEALLOC.CTAPOOL 0x20 ;  /* 0x00000020000079c8 */ /* 0x004e0000080e0500 */
        /* <DEDUP_REMOVED lines=14> */
.L_x_14206:
[----:B0-----:R-:W0:Y:S01]  /*aa10*/  S2R R0, SR_TID.X ;  /* 0x0000000000007919 */ /* 0x001e220000002100 */
        /* <DEDUP_REMOVED lines=43> */
.L_x_14210:
        /* <DEDUP_REMOVED lines=37> */
.L_x_14208:
        /* <DEDUP_REMOVED lines=13> */
.L_x_14211:
        /* <DEDUP_REMOVED lines=61> */
.L_x_14212:
        /* <DEDUP_REMOVED lines=60> */
.L_x_14213:
[----:B------:R-:W-:-:S05]  /*b780*/  LOP3.LUT R2, RZ, R2, RZ, 0x33, !PT ;  /* 0x00000002ff027212 */ /* 0x000fca00078e33ff */
[----:B------:R-:W-:Y:S01]  /*b790*/  IMAD.IADD R25, R25, 0x1, R2 ;  /* 0x0000000119197824 */ /* 0x000fe200078e0202 */
[----:B------:R-:W-:Y:S06]  /*b7a0*/  BRA `(.L_x_14214) ;  /* 0x00000000000c7947 */ /* 0x000fec0003800000 */
.L_x_14209:
[----:B------:R-:W-:Y:S02]  /*b7b0*/  IMAD.MOV.U32 R25, RZ, RZ, RZ ;  /* 0x000000ffff197224 */ /* 0x000fe400078e00ff */
[----:B------:R-:W-:Y:S02]  /*b7c0*/  IMAD.U32 R24, RZ, RZ, UR6 ;  /* 0x00000006ff187e24 */ /* 0x000fe4000f8e00ff */
[----:B------:R-:W-:-:S07]  /*b7d0*/  IMAD.MOV.U32 R26, RZ, RZ, RZ ;  /* 0x000000ffff1a7224 */ /* 0x000fce00078e00ff */
.L_x_14214:
[----:B------:R-:W-:-:S13]  /*b7e0*/  ISETP.NE.AND P0, PT, R0, RZ, PT ;  /* 0x000000ff0000720c */ /* 0x000fda0003f05270 */
[----:B------:R-:W0:Y:S01]  /*b7f0*/  @!P0 S2R R3, SR_CgaCtaId ;  /* 0x0000000000038919 */ /* 0x000e220000008800 */
[----:B------:R-:W-:-:S04]  /*b800*/  @!P0 MOV R0, 0x400 ;  /* 0x0000040000008802 */ /* 0x000fc80000000f00 */
[----:B0-----:R-:W-:-:S05]  /*b810*/  @!P0 LEA R0, R3, R0, 0x18 ;  /* 0x0000000003008211 */ /* 0x001fca00078ec0ff */
[----:B------:R0:W-:Y:S01]  /*b820*/  @!P0 STS.128 [R0+0x168d0], R24 ;  /* 0x0168d01800008388 */ /* 0x0001e20000000c00 */
[----:B------:R-:W-:Y:S06]  /*b830*/  BAR.ARV 0x5, 0x200 ;  /* 0x0148000000007b1d */ /* 0x000fec0000002000 */
.L_x_14207:
        /* <DEDUP_REMOVED lines=17> */
[C---:B-1----:R-:W-:Y:S01]  /*b950*/  LOP3.LUT R4, R5.reuse, 0x7f, RZ, 0xc0, !PT ;  /* 0x0000007f05047812 */ /* 0x042fe200078ec0ff */
[----:B0-----:R-:W-:-:S04]  /*b960*/  IMAD.SHL.U32 R0, R5, 0x8, RZ ;  /* 0x0000000805007824 */ /* 0x001fc800078e00ff */
        /* <DEDUP_REMOVED lines=9> */
.L_x_14307:
        /* <DEDUP_REMOVED lines=51> */
[----:B------:R-:W2:Y:S04]  /*bd30*/  LDG.E R6, desc[UR40][R2.64] ;  /* 0x0000002802067981 */ /* 0x000ea8000c1e1900 */
[----:B0-----:R-:W2:Y:S02]  /*bd40*/  LDG.E R9, desc[UR40][R2.64+0x4] ;  /* 0x0000042802097981 */ /* 0x001ea4000c1e1900 */
[----:B--2---:R-:W-:-:S05]  /*bd50*/  IMAD.IADD R10, R9, 0x1, -R6 ;  /* 0x00000001090a7824 */ /* 0x004fca00078e0a06 */
[----:B------:R1:W-:Y:S02]  /*bd60*/  STL [R1+0x20], R10 ;  /* 0x0000200a01007387 */ /* 0x0003e40000100800 */
.L_x_14216:
        /* <DEDUP_REMOVED lines=15> */
.L_x_14217:
[----:B------:R-:W-:Y:S05]  /*be60*/  @!P0 BRA `(.L_x_14218) ;  /* 0x00000000000c8947 */ /* 0x000fea0003800000 */
[----:B------:R-:W2:Y:S04]  /*be70*/  LDG.E R7, desc[UR40][R4.64] ;  /* 0x0000002804077981 */ /* 0x000ea8000c1e1900 */
[----:B------:R-:W2:Y:S02]  /*be80*/  LDG.E R2, desc[UR40][R4.64+0x4] ;  /* 0x0000042804027981 */ /* 0x000ea4000c1e1900 */
[----:B--2---:R-:W-:-:S07]  /*be90*/  IMAD.IADD R7, R2, 0x1, -R7 ;  /* 0x0000000102077824 */ /* 0x004fce00078e0a07 */
.L_x_14218:
[----:B-----5:R-:W-:Y:S01]  /*bea0*/  IMAD.IADD R7, R7, 0x1, -R0 ;  /* 0x0000000107077824 */ /* 0x020fe200078e0a00 */
[----:B0-----:R-:W-:Y:S01]  /*beb0*/  LOP3.LUT R9, R6, 0xff, RZ, 0xc0, !PT ;  /* 0x000000ff06097812 */ /* 0x001fe200078ec0ff */
[----:B------:R-:W0:Y:S01]  /*bec0*/  LDC R0, c[0x0][0x448] ;  /* 0x00011200ff007b82 */ /* 0x000e220000000800 */
[----:B--2---:R-:W-:Y:S01]  /*bed0*/  IMAD R2, R25, 0xc0, RZ ;  /* 0x000000c019027824 */ /* 0x004fe200078e02ff */
[----:B------:R-:W-:Y:S01]  /*bee0*/  BSSY B0, `(.L_x_14219) ;  /* 0x0000036000007945 */ /* 0x000fe20003800000 */
[----:B------:R-:W-:Y:S02]  /*bef0*/  IMAD.MOV.U32 R4, RZ, RZ, RZ ;  /* 0x000000ffff047224 */ /* 0x000fe400078e00ff */
[----:B------:R-:W-:Y:S01]  /*bf00*/  VIADD R2, R2, 0xbf ;  /* 0x000000bf02027836 */ /* 0x000fe20000000000 */
[----:B0-----:R-:W-:-:S13]  /*bf10*/  ISETP.NE.AND P0, PT, R0, 0x1, PT ;  /* 0x000000010000780c */ /* 0x001fda0003f05270 */
[----:B------:R-:W0:Y:S08]  /*bf20*/  @P0 LDC R3, c[0x0][0x44c] ;  /* 0x00011300ff030b82 */ /* 0x000e300000000800 */
[----:B------:R-:W2:Y:S01]  /*bf30*/  @P0 LDC R0, c[0x0][0x450] ;  /* 0x00011400ff000b82 */ /* 0x000ea20000000800 */
[----:B0-----:R-:W-:-:S05]  /*bf40*/  @P0 IMAD.HI.U32 R3, R2, R3, RZ ;  /* 0x0000000302030227 */ /* 0x001fca00078e00ff */
[----:B--2---:R-:W-:Y:S02]  /*bf50*/  @P0 SHF.R.U32.HI R2, RZ, R0, R3 ;  /* 0x00000000ff020219 */ /* 0x004fe40000011603 */
        /* <DEDUP_REMOVED lines=9> */
[----:B------:R-:W-:Y:S01]  /*bff0*/  VIMNMX R8, R7, R0, PT ;  /* 0x0000000007087248 */ /* 0x000fe20003fe0100 */
[----:B------:R-:W-:Y:S01]  /*c000*/  IMAD.MOV.U32 R7, RZ, RZ, R4 ;  /* 0x000000ffff077224 */ /* 0x000fe200078e0004 */
[----:B------:R-:W-:Y:S02]  /*c010*/  SHF.R.U32.HI R0, RZ, 0x10, R6 ;  /* 0x00000010ff007819 */ /* 0x000fe40000011606 */
[----:B------:R-:W-:Y:S01]  /*c020*/  ISETP.GE.AND P1, PT, R8, 0x1, PT ;  /* 0x000000010800780c */ /* 0x000fe20003f26270 */
[----:B------:R0:W-:Y:S01]  /*c030*/  STL [R1+0x14], R8 ;  /* 0x0000140801007387 */ /* 0x0001e20000100800 */
[----:B------:R-:W-:-:S03]  /*c040*/  ISETP.NE.AND P0, PT, R0, RZ, PT ;  /* 0x000000ff0000720c */ /* 0x000fc60003f05270 */
[----:B------:R0:W-:Y:S04]  /*c050*/  STL [R1+0x1c], R4 ;  /* 0x00001c0401007387 */ /* 0x0001e80000100800 */
[----:B------:R0:W-:Y:S06]  /*c060*/  STL [R1+0x38], R9 ;  /* 0x0000380901007387 */ /* 0x0001ec0000100800 */
[----:B------:R-:W2:Y:S01]  /*c070*/  @!P0 LDC R0, c[0x0][0x9f0] ;  /* 0x00027c00ff008b82 */ /* 0x000ea20000000800 */
[----:B------:R-:W-:Y:S05]  /*c080*/  @!P1 BRA `(.L_x_14220) ;  /* 0x00000000006c9947 */ /* 0x000fea0003800000 */
[-C--:B0-2---:R-:W-:Y:S02]  /*c090*/  IABS R4, R0.reuse ;  /* 0x0000000000047213 */ /* 0x085fe40000000000 */
        /* <DEDUP_REMOVED lines=26> */
.L_x_14220:
[----:B------:R-:W-:Y:S05]  /*c240*/  BSYNC B0 ;  /* 0x0000000000007941 */ /* 0x000fea0003800000 */
.L_x_14219:
[----:B--2---:R-:W-:Y:S01]  /*c250*/  IMAD.MOV.U32 R0, RZ, RZ, R7 ;  /* 0x000000ffff007224 */ /* 0x004fe200078e0007 */
[----:B------:R-:W-:Y:S03]  /*c260*/  BSSY B7, `(.L_x_14221) ;  /* 0x0000358000077945 */ /* 0x000fe60003800000 */
[----:B------:R-:W-:-:S05]  /*c270*/  IMAD R2, R9, R0, RZ ;  /* 0x0000000009027224 */ /* 0x000fca00078e02ff */
[----:B------:R-:W-:Y:S01]  /*c280*/  VIADDMNMX R0, R2, R0, R8, PT ;  /* 0x0000000002007246 */ /* 0x000fe20003800108 */
[----:B------:R2:W-:Y:S03]  /*c290*/  STL [R1+0x4], R2 ;  /* 0x0000040201007387 */ /* 0x0005e60000100800 */
[----:B------:R-:W-:Y:S01]  /*c2a0*/  ISETP.GT.AND P0, PT, R0, R2, PT ;  /* 0x000000020000720c */ /* 0x000fe20003f04270 */
[----:B------:R2:W-:-:S12]  /*c2b0*/  STL [R1+0x18], R0 ;  /* 0x0000180001007387 */ /* 0x0005d80000100800 */
[----:B------:R-:W-:Y:S05]  /*c2c0*/  @P0 BRA `(.L_x_14222) ;  /* 0x0000000000440947 */ /* 0x000fea0003800000 */
[----:B--2---:R-:W2:Y:S02]  /*c2d0*/  S2R R0, SR_TID.X ;  /* 0x0000000000007919 */ /* 0x004ea40000002100 */
[----:B--2---:R-:W-:-:S04]  /*c2e0*/  LOP3.LUT R0, R0, 0x7f, RZ, 0xc0, !PT ;  /* 0x0000007f00007812 */ /* 0x004fc800078ec0ff */
[----:B------:R-:W-:-:S13]  /*c2f0*/  ISETP.NE.AND P0, PT, R0, RZ, PT ;  /* 0x000000ff0000720c */ /* 0x000fda0003f05270 */
[----:B------:R-:W-:Y:S05]  /*c300*/  @P0 BRA `(.L_x_14223) ;  /* 0x0000003400340947 */ /* 0x000fea0003800000 */
[----:B------:R-:W2:Y:S01]  /*c310*/  S2R R5, SR_LANEID ;  /* 0x0000000000057919 */ /* 0x000ea20000000000 */
[----:B------:R-:W-:Y:S01]  /*c320*/  VOTEU.ANY UR4, UPT, PT ;  /* 0x0000000000047886 */ /* 0x000fe200038e0100 */
[----:B------:R-:W4:Y:S01]  /*c330*/  LDC.64 R2, c[0x0][0xc60] ;  /* 0x00031800ff027b82 */ /* 0x000f220000000a00 */
[----:B------:R-:W2:Y:S02]  /*c340*/  FLO.U32 R0, UR4 ;  /* 0x0000000400007d00 */ /* 0x000ea400080e0000 */
[----:B--2---:R-:W-:-:S06]  /*c350*/  ISETP.EQ.U32.AND P0, PT, R0, R5, PT ;  /* 0x000000050000720c */ /* 0x004fcc0003f02070 */
[----:B------:R-:W4:Y:S07]  /*c360*/  POPC R5, UR4 ;  /* 0x0000000400057d09 */ /* 0x000f2e0008000000 */
[----:B----4-:R-:W2:Y:S01]  /*c370*/  @P0 ATOMG.E.ADD.STRONG.GPU PT, R3, desc[UR40][R2.64], R5 ;  /* 0x00000005020309a8 */ /* 0x010ea200081ee1e8 */
[----:B0-----:R-:W0:Y:S02]  /*c380*/  S2R R4, SR_LTMASK ;  /* 0x0000000000047919 */ /* 0x001e240000003900 */
[----:B0-----:R-:W-:-:S04]  /*c390*/  LOP3.LUT R4, R4, UR4, RZ, 0xc0, !PT ;  /* 0x0000000404047c12 */ /* 0x001fc8000f8ec0ff */
[----:B---3--:R-:W0:Y:S01]  /*c3a0*/  POPC R7, R4 ;  /* 0x0000000400077309 */ /* 0x008e220000000000 */
[----:B--2---:R-:W0:Y:S02]  /*c3b0*/  SHFL.IDX PT, R0, R3, R0, 0x1f ;  /* 0x00001f0003007589 */ /* 0x004e2400000e0000 */
[----:B0-----:R-:W-:Y:S01]  /*c3c0*/  IADD3 R24, R0, UR36, R7 ;  /* 0x0000002400187c10 */ /* 0x001fe2000fffe007 */
[----:B------:R-:W-:Y:S06]  /*c3d0*/  BRA `(.L_x_14223) ;  /* 0x0000003400007947 */ /* 0x000fec0003800000 */
.L_x_14222:
[----:B--2---:R-:W-:Y:S01]  /*c3e0*/  VIADD R0, R17, 0xe400 ;  /* 0x0000e40011007836 */ /* 0x004fe20000000000 */
        /* <DEDUP_REMOVED lines=11> */
[----:B---3--:R-:W-:-:S02]  /*c4a0*/  IMAD.U32 R7, RZ, RZ, UR9 ;  /* 0x00000009ff077e24 */ /* 0x008fc4000f8e00ff */
[----:B-1----:R-:W-:Y:S02]  /*c4b0*/  IMAD.U32 R10, RZ, RZ, UR4 ;  /* 0x00000004ff0a7e24 */ /* 0x002fe4000f8e00ff */
[----:B------:R-:W-:Y:S02]  /*c4c0*/  IMAD.U32 R11, RZ, RZ, UR5 ;  /* 0x00000005ff0b7e24 */ /* 0x000fe4000f8e00ff */
[----:B------:R-:W-:Y:S02]  /*c4d0*/  IMAD.MOV.U32 R8, RZ, RZ, 0x70 ;  /* 0x00000070ff087424 */ /* 0x000fe400078e00ff */
[----:B------:R-:W-:Y:S02]  /*c4e0*/  IMAD.MOV.U32 R12, RZ, RZ, 0x1 ;  /* 0x00000001ff0c7424 */ /* 0x000fe400078e00ff */
[----:B------:R-:W-:-:S07]  /*c4f0*/  IMAD.MOV.U32 R13, RZ, RZ, RZ ;  /* 0x000000ffff0d7224 */ /* 0x000fce00078e00ff */
[----:B------:R-:W-:-:S07]  /*c500*/  LEPC R20, `(.L_x_14225) ;  /* 0x000000001014794e */ /* 0x000fce0000000000 */
[----:B0-----:R-:W-:Y:S05]  /*c510*/  CALL.ABS.NOINC R2 ;  /* 0x0000000002007343 */ /* 0x001fea0003c00000 */
.L_x_14225:
[----:B------:R-:W-:Y:S05]  /*c520*/  BSYNC B6 ;  /* 0x0000000000067941 */ /* 0x000fea0003800000 */
.L_x_14224:
        /* <DEDUP_REMOVED lines=12> */
[----:B---3--:R-:W-:-:S02]  /*c5f0*/  IMAD.U32 R7, RZ, RZ, UR9 ;  /* 0x00000009ff077e24 */ /* 0x008fc4000f8e00ff */
[----:B-1----:R-:W-:Y:S02]  /*c600*/  IMAD.U32 R10, RZ, RZ, UR4 ;  /* 0x00000004ff0a7e24 */ /* 0x002fe4000f8e00ff */
[----:B------:R-:W-:Y:S02]  /*c610*/  IMAD.U32 R11, RZ, RZ, UR5 ;  /* 0x00000005ff0b7e24 */ /* 0x000fe4000f8e00ff */
[----:B------:R-:W-:Y:S02]  /*c620*/  IMAD.MOV.U32 R8, RZ, RZ, 0x70 ;  /* 0x00000070ff087424 */ /* 0x000fe400078e00ff */
[----:B------:R-:W-:Y:S02]  /*c630*/  IMAD.MOV.U32 R12, RZ, RZ, 0x1 ;  /* 0x00000001ff0c7424 */ /* 0x000fe400078e00ff */
[----:B--2---:R-:W-:-:S07]  /*c640*/  IMAD.MOV.U32 R13, RZ, RZ, RZ ;  /* 0x000000ffff0d7224 */ /* 0x004fce00078e00ff */
[----:B------:R-:W-:-:S07]  /*c650*/  LEPC R20, `(.L_x_14228) ;  /* 0x000000001014794e */ /* 0x000fce0000000000 */
[----:B----4-:R-:W-:Y:S05]  /*c660*/  CALL.ABS.NOINC R2 ;  /* 0x0000000002007343 */ /* 0x010fea0003c00000 */
.L_x_14228:
        /* <DEDUP_REMOVED lines=15> */
.L_x_14227:
[----:B------:R-:W-:Y:S05]  /*c760*/  BSYNC B6 ;  /* 0x0000000000067941 */ /* 0x000fea0003800000 */
.L_x_14226:
[----:B------:R-:W-:Y:S01]  /*c770*/  ULDC.64 UR4, c[0x0][0x9f8] ;  /* 0x00027e0000047ab9 */ /* 0x000fe20000000a00 */
[----:B------:R-:W2:Y:S01]  /*c780*/  LDL R20, [R1+0x18] ;  /* 0x0000180001147983 */ /* 0x000ea20000100800 */
        /* <DEDUP_REMOVED lines=10> */
[----:B--2---:R-:W-:Y:S01]  /*c830*/  VIADD R22, R20, 0xffffffff ;  /* 0xffffffff14167836 */ /* 0x004fe20000000000 */
[----:B-----5:R-:W-:Y:S02]  /*c840*/  SHF.R.S32.HI R29, RZ, 0x1f, R23 ;  /* 0x0000001fff1d7819 */ /* 0x020fe40000011417 */
[----:B------:R-:W-:Y:S01]  /*c850*/  SEL R19, R23, RZ, !P0 ;  /* 0x000000ff17137207 */ /* 0x000fe20004000000 */
[----:B------:R-:W-:Y:S08]  /*c860*/  BRA.DIV UR4, `(.L_x_14229) ;  /* 0x0000004604807947 */ /* 0x000ff0000b800000 */
[----:B------:R-:W2:Y:S02]  /*c870*/  S2R R0, SR_TID.X ;  /* 0x0000000000007919 */ /* 0x000ea40000002100 */
[----:B--2---:R-:W-:-:S04]  /*c880*/  SHF.R.U32.HI R0, RZ, 0x5, R0 ;  /* 0x00000005ff007819 */ /* 0x004fc80000011600 */
[----:B------:R-:W-:-:S05]  /*c890*/  LOP3.LUT R0, R0, 0x3, RZ, 0xc0, !PT ;  /* 0x0000000300007812 */ /* 0x000fca00078ec0ff */
[----:B------:R2:W4:Y:S02]  /*c8a0*/  SHFL.IDX PT, R14, R0, RZ, 0x1f ;  /* 0x00001fff000e7589 */ /* 0x00052400000e0000 */
.L_x_14323:
[----:B------:R-:W-:Y:S02]  /*c8b0*/  PLOP3.LUT P1, PT, PT, PT, PT, 0x8, 0x0 ;  /* 0x000000000000781c */ /* 0x000fe40003f2e170 */
[----:B----4-:R-:W-:Y:S02]  /*c8c0*/  ISETP.NE.AND P0, PT, R14, RZ, PT ;  /* 0x000000ff0e00720c */ /* 0x010fe40003f05270 */
[----:B--2---:R-:W-:-:S05]  /*c8d0*/  P2R R0, PR, RZ, 0x2 ;  /* 0x00000002ff007803 */ /* 0x004fca0000000000 */
[----:B------:R2:W-:Y:S06]  /*c8e0*/  STL [R1], R0 ;  /* 0x0000000001007387 */ /* 0x0005ec0000100800 */
[----:B------:R-:W-:Y:S05]  /*c8f0*/  @P0 BRA `(.L_x_14230) ;  /* 0x0000000000ec0947 */ /* 0x000fea0003800000 */
[----:B------:R-:W-:-:S03]  /*c900*/  UMOV UR4, 0xffffffff ;  /* 0xffffffff00047882 */ /* 0x000fc60000000000 */
[----:B------:R-:W-:Y:S05]  /*c910*/  BRA.DIV UR4, `(.L_x_14231) ;  /* 0x0000004604887947 */ /* 0x000fea000b800000 */
[----:B------:R-:W-:-:S13]  /*c920*/  ELECT P6, URZ, PT ;  /* 0x00000000003f782f */ /* 0x000fda00038c0000 */
.L_x_14326:
[----:B------:R-:W-:Y:S05]  /*c930*/  @!P6 BRA `(.L_x_14230) ;  /* 0x0000000000dce947 */ /* 0x000fea0003800000 */
[----:B------:R-:W-:-:S04]  /*c940*/  ISETP.NE.U32.AND P0, PT, R2, RZ, PT ;  /* 0x000000ff0200720c */ /* 0x000fc80003f05070 */
[----:B------:R-:W-:-:S13]  /*c950*/  ISETP.NE.AND.EX P0, PT, R3, RZ, PT, P0 ;  /* 0x000000ff0300720c */ /* 0x000fda0003f05300 */
[----:B------:R-:W-:Y:S05]  /*c960*/  @!P0 BRA `(.L_x_14232) ;  /* 0x0000000000448947 */ /* 0x000fea0003800000 */
[----:B------:R-:W4:Y:S01]  /*c970*/  LDC R6, c[0x0][0x43c] ;  /* 0x00010f00ff067b82 */ /* 0x000f220000000800 */
[----:B------:R-:W-:Y:S01]  /*c980*/  ULDC.64 UR4, c[0x0][0x428] ;  /* 0x00010a0000047ab9 */ /* 0x000fe20000000a00 */
[----:B----4-:R-:W-:-:S13]  /*c990*/  ISETP.NE.AND P0, PT, R6, 0x1, PT ;  /* 0x000000010600780c */ /* 0x010fda0003f05270 */
        /* <DEDUP_REMOVED lines=14> */
.L_x_14232:
[----:B--2---:R-:W-:Y:S01]  /*ca80*/  IMAD R0, R18, 0x8, R17 ;  /* 0x0000000812007824 */ /* 0x004fe200078e0211 */
[----:B----4-:R-:W-:-:S04]  /*ca90*/  SHF.L.U32 R2, R28, 0x1f, RZ ;  /* 0x0000001f1c027819 */ /* 0x010fc800000006ff */
[----:B------:R-:W2:Y:S02]  /*caa0*/  SYNCS.PHASECHK.TRANS64.TRYWAIT P0, [R0+URZ+0x16840], R2 ;  /* 0x01684002000075a7 */ /* 0x000ea4000800017f */
[----:B--2---:R-:W-:Y:S05]  /*cab0*/  @!P0 BRA `(.L_x_14233) ;  /* 0x0000004400408947 */ /* 0x004fea0003800000 */
.L_x_14327:
[----:B------:R-:W4:Y:S02]  /*cac0*/  S2R R3, SR_TID.X ;  /* 0x0000000000037919 */ /* 0x000f240000002100 */
[----:B----4-:R-:W-:-:S04]  /*cad0*/  LOP3.LUT R3, R3, 0x7f, RZ, 0xc0, !PT ;  /* 0x0000007f03037812 */ /* 0x010fc800078ec0ff */
[----:B------:R-:W-:-:S13]  /*cae0*/  ISETP.NE.AND P0, PT, R3, RZ, PT ;  /* 0x000000ff0300720c */ /* 0x000fda0003f05270 */
[----:B------:R-:W-:Y:S05]  /*caf0*/  @P0 BRA `(.L_x_14234) ;  /* 0x00000000001c0947 */ /* 0x000fea0003800000 */
[----:B------:R-:W4:Y:S01]  /*cb00*/  S2R R3, SR_TID.X ;  /* 0x0000000000037919 */ /* 0x000f220000002100 */
[----:B--2---:R-:W-:-:S04]  /*cb10*/  IMAD.MOV.U32 R2, RZ, RZ, 0x4000 ;  /* 0x00004000ff027424 */ /* 0x004fc800078e00ff */
[----:B------:R2:W-:Y:S01]  /*cb20*/  SYNCS.ARRIVE.TRANS64 RZ, [R0+URZ+0x16830], R2 ;  /* 0x0168300200ff79a7 */ /* 0x0005e2000800003f */
[----:B----4-:R-:W-:-:S04]  /*cb30*/  LOP3.LUT R3, R3, 0x1f, RZ, 0xc0, !PT ;  /* 0x0000001f03037812 */ /* 0x010fc800078ec0ff */
[----:B------:R-:W-:-:S13]  /*cb40*/  ISETP.NE.AND P0, PT, R3, RZ, PT ;  /* 0x000000ff0300720c */ /* 0x000fda0003f05270 */
[----:B--2---:R-:W-:Y:S05]  /*cb50*/  @!P0 BRA `(.L_x_14234) ;  /* 0x0000000000048947 */ /* 0x004fea0003800000 */
[----:B------:R-:W-:Y:S01]  /*cb60*/  BPT.TRAP 0x1 ;  /* 0x000000040000795c */ /* 0x000fe20000300000 */
.L_x_14234:
        /* <DEDUP_REMOVED lines=12> */
[----:B------:R-:W-:-:S03]  /*cc30*/  UIADD3 UR9, UR9, 0x16830, URZ ;  /* 0x0001683009097890 */ /* 0x000fc6000fffe03f */
[----:B------:R-:W-:Y:S01]  /*cc40*/  P2R R0, PR, RZ, 0x1 ;  /* 0x00000001ff007803 */ /* 0x000fe20000000000 */
[----:B------:R-:W-:Y:S02]  /*cc50*/  ULEA UR11, UR11, UR4, 0x7 ;  /* 0x000000040b0b7291 */ /* 0x000fe4000f8e383f */
[----:B------:R-:W-:Y:S01]  /*cc60*/  UIADD3 UR8, UR8, 0xe400, URZ ;  /* 0x0000e40008087890 */ /* 0x000fe2000fffe03f */
[----:B------:R-:W-:Y:S01]  /*cc70*/  UMOV UR4, 0x0 ;  /* 0x0000000000047882 */ /* 0x000fe20000000000 */
[----:B------:R4:W-:Y:S07]  /*cc80*/  STL [R1], R0 ;  /* 0x0000000001007387 */ /* 0x0009ee0000100800 */
[----:B------:R4:W-:Y:S01]  /*cc90*/  UTMALDG.4D [UR8], [UR6], desc[UR4] ;  /* 0x00000408060075b4 */ /* 0x0009e20008019000 */
[----:B------:R-:W-:-:S02]  /*cca0*/  NOP ;  /* 0x0000000000007918 */ /* 0x000fc40000000000 */
.L_x_14230:
[----:B0-----:R-:W5:Y:S04]  /*ccb0*/  LDL.LU R4, [R1+0x10] ;  /* 0x0000100001047983 */ /* 0x001f680000300800 */
[----:B------:R-:W3:Y:S04]  /*ccc0*/  LDL.LU R6, [R1+0xc] ;  /* 0x00000c0001067983 */ /* 0x000ee80000300800 */
[----:B------:R-:W3:Y:S01]  /*ccd0*/  LDL.LU R3, [R1+0x24] ;  /* 0x0000240001037983 */ /* 0x000ee20000300800 */
[----:B------:R-:W-:Y:S05]  /*cce0*/  WARPSYNC.ALL ;  /* 0x0000000000007948 */ /* 0x000fea0003800000 */
[----:B----4-:R-:W-:Y:S01]  /*ccf0*/  ULDC.64 UR6, c[0x0][0xa00] ;  /* 0x0002800000067ab9 */ /* 0x010fe20000000a00 */
[----:B------:R-:W-:Y:S01]  /*cd00*/  ULDC.64 UR4, c[0x0][0x298] ;  /* 0x0000a60000047ab9 */ /* 0x000fe20000000a00 */
[----:B--2---:R-:W-:Y:S01]  /*cd10*/  VIADD R0, R17, 0x8400 ;  /* 0x0000840011007836 */ /* 0x004fe20000000000 */
[----:B------:R-:W-:Y:S01]  /*cd20*/  BAR.SYNC.DEFER_BLOCKING 0x8, 0x200 ;  /* 0x0208000000007b1d */ /* 0x000fe20000010000 */
[----:B------:R-:W-:-:S03]  /*cd30*/  ISETP.NE.U32.AND P0, PT, RZ, UR6, PT ;  /* 0x00000006ff007c0c */ /* 0x000fc6000bf05070 */
[----:B------:R-:W-:Y:S02]  /*cd40*/  LOP3.LUT P1, RZ, R0, 0x3ff, RZ, 0xc0, !PT ;  /* 0x000003ff00ff7812 */ /* 0x000fe4000782c0ff */
[----:B------:R-:W-:Y:S01]  /*cd50*/  ISETP.NE.AND.EX P0, PT, RZ, UR7, PT, P0 ;  /* 0x00000007ff007c0c */ /* 0x000fe2000bf05300 */
[----:B------:R-:W-:Y:S01]  /*cd60*/  BSSY B6, `(.L_x_14235) ;  /* 0x000001d000067945 */ /* 0x000fe20003800000 */
[----:B-----5:R-:W-:Y:S02]  /*cd70*/  SHF.R.S32.HI R2, RZ, 0x1f, R4 ;  /* 0x0000001fff027819 */ /* 0x020fe40000011404 */
[----:B---3--:R-:W-:-:S03]  /*cd80*/  SEL R6, R6, RZ, !P0 ;  /* 0x000000ff06067207 */ /* 0x008fc60004000000 */
[----:B------:R-:W-:-:S04]  /*cd90*/  IMAD R2, R2, UR4, RZ ;  /* 0x0000000402027c24 */ /* 0x000fc8000f8e02ff */
[C---:B------:R-:W-:Y:S01]  /*cda0*/  IMAD R0, R4.reuse, UR5, R2 ;  /* 0x0000000504007c24 */ /* 0x040fe2000f8e0202 */
[----:B------:R-:W-:Y:S01]  /*cdb0*/  SEL R2, R3, RZ, !P0 ;  /* 0x000000ff03027207 */ /* 0x000fe20004000000 */
        /* <DEDUP_REMOVED lines=16> */
[----:B-1----:R-:W-:Y:S02]  /*cec0*/  IMAD.U32 R10, RZ, RZ, UR4 ;  /* 0x00000004ff0a7e24 */ /* 0x002fe4000f8e00ff */
[----:B------:R-:W-:Y:S02]  /*ced0*/  IMAD.U32 R11, RZ, RZ, UR5 ;  /* 0x00000005ff0b7e24 */ /* 0x000fe4000f8e00ff */
[----:B------:R-:W-:Y:S02]  /*cee0*/  IMAD.MOV.U32 R8, RZ, RZ, 0x70 ;  /* 0x00000070ff087424 */ /* 0x000fe400078e00ff */
[----:B------:R-:W-:Y:S02]  /*cef0*/  IMAD.MOV.U32 R12, RZ, RZ, 0x1 ;  /* 0x00000001ff0c7424 */ /* 0x000fe400078e00ff */
[----:B------:R-:W-:-:S07]  /*cf00*/  IMAD.MOV.U32 R13, RZ, RZ, RZ ;  /* 0x000000ffff0d7224 */ /* 0x000fce00078e00ff */
[----:B------:R-:W-:-:S07]  /*cf10*/  LEPC R20, `(.L_x_14236) ;  /* 0x000000001014794e */ /* 0x000fce0000000000 */
[----:B0-----:R-:W-:Y:S05]  /*cf20*/  CALL.ABS.NOINC R2 ;  /* 0x0000000002007343 */ /* 0x001fea0003c00000 */
.L_x_14236:
[----:B------:R-:W-:Y:S05]  /*cf30*/  BSYNC B6 ;  /* 0x0000000000067941 */ /* 0x000fea0003800000 */
.L_x_14235:
[----:B------:R-:W2:Y:S01]  /*cf40*/  LDL.LU R20, [R1+0x10] ;  /* 0x0000100001147983 */ /* 0x000ea20000300800 */
[----:B------:R-:W3:Y:S01]  /*cf50*/  LDC R9, c[0x0][0x448] ;  /* 0x00011200ff097b82 */ /* 0x000ee20000000800 */
[----:B------:R-:W-:Y:S01]  /*cf60*/  ULDC.64 UR4, c[0x0][0x2d8] ;  /* 0x0000b60000047ab9 */ /* 0x000fe20000000a00 */
[----:B------:R-:W-:Y:S01]  /*cf70*/  ULDC.64 UR6, c[0x0][0x2e0] ;  /* 0x0000b80000067ab9 */ /* 0x000fe20000000a00 */
[----:B0-----:R-:W2:Y:S01]  /*cf80*/  LDL.LU.64 R2, [R1+0x30] ;  /* 0x0000300001027983 */ /* 0x001ea20000300a00 */
[----:B------:R-:W-:-:S03]  /*cf90*/  ULDC.64 UR8, c[0x0][0x280] ;  /* 0x0000a00000087ab9 */ /* 0x000fc60000000a00 */
[----:B------:R-:W4:Y:S04]  /*cfa0*/  LDL.LU R21, [R1+0x24] ;  /* 0x0000240001157983 */ /* 0x000f280000300800 */
[----:B------:R-:W4:Y:S04]  /*cfb0*/  LDL.LU R4, [R1+0xc] ;  /* 0x00000c0001047983 */ /* 0x000f280000300800 */
[----:B-1----:R0:W5:Y:S01]  /*cfc0*/  LDL R10, [R1+0x8] ;  /* 0x00000800010a7983 */ /* 0x0021620000100800 */
[----:B---3--:R-:W-:-:S13]  /*cfd0*/  ISETP.NE.AND P1, PT, R9, 0x1, PT ;  /* 0x000000010900780c */ /* 0x008fda0003f25270 */
[----:B------:R-:W1:Y:S08]  /*cfe0*/  @P1 LDC R5, c[0x0][0x450] ;  /* 0x00011400ff051b82 */ /* 0x000e700000000800 */
[----:B------:R-:W3:Y:S01]  /*cff0*/  @P1 LDC R8, c[0x0][0x450] ;  /* 0x00011400ff081b82 */ /* 0x000ee20000000800 */
[----:B------:R-:W0:Y:S01]  /*d000*/  S2R R11, SR_TID.X ;  /* 0x00000000000b7919 */ /* 0x000e220000002100 */
        /* <DEDUP_REMOVED lines=18> */
[----:B-1----:R-:W-:-:S04]  /*d130*/  @P1 SHF.R.U32.HI R4, RZ, R5, R0 ;  /* 0x00000005ff041219 */ /* 0x002fc80000011600 */
[----:B------:R-:W-:-:S05]  /*d140*/  SHF.R.S32.HI R0, RZ, 0x1f, R4 ;  /* 0x0000001fff007819 */ /* 0x000fca0000011404 */
[----:B------:R-:W-:-:S04]  /*d150*/  IMAD R0, R0, UR4, RZ ;  /* 0x0000000400007c24 */ /* 0x000fc8000f8e02ff */
[C---:B------:R-:W-:Y:S02]  /*d160*/  IMAD R7, R4.reuse, UR5, R0 ;  /* 0x0000000504077c24 */ /* 0x040fe4000f8e0200 */
        /* <DEDUP_REMOVED lines=9> */
[----:B------:R-:W1:Y:S01]  /*d200*/  @P1 LDC R7, c[0x0][0x44c] ;  /* 0x00011300ff071b82 */ /* 0x000e620000000800 */
[----:B------:R-:W-:-:S04]  /*d210*/  LEA R0, P0, R4, UR8, 0x1 ;  /* 0x0000000804007c11 */ /* 0x000fc8000f8008ff */
[----:B------:R-:W-:Y:S01]  /*d220*/  LEA.HI.X R4, R4, UR9, R5, 0x1, P0 ;  /* 0x0000000904047c11 */ /* 0x000fe200080f0c05 */
[----:B------:R-:W-:-:S04]  /*d230*/  VIADD R5, R6, 0x80 ;  /* 0x0000008006057836 */ /* 0x000fc80000000000 */
[----:B------:R-:W-:Y:S02]  /*d240*/  IMAD.MOV.U32 R6, RZ, RZ, R5 ;  /* 0x000000ffff067224 */ /* 0x000fe400078e0005 */
[----:B-1----:R-:W-:-:S05]  /*d250*/  @P1 IMAD.HI.U32 R7, R5, R7, RZ ;  /* 0x0000000705071227 */ /* 0x002fca00078e00ff */
[----:B---3--:R-:W-:-:S05]  /*d260*/  @P1 SHF.R.U32.HI R6, RZ, R8, R7 ;  /* 0x00000008ff061219 */ /* 0x008fca0000011607 */
        /* <DEDUP_REMOVED lines=8> */
[----:B0-----:R-:W-:Y:S02]  /*d2f0*/  IMAD.SHL.U32 R20, R11, 0x8, RZ ;  /* 0x000000080b147824 */ /* 0x001fe400078e00ff */
        /* <DEDUP_REMOVED lines=119> */
.L_x_14352:
        /* <DEDUP_REMOVED lines=11> */
.L_x_14238:
        /* <DEDUP_REMOVED lines=18> */
.L_x_14353:
[----:B------:R-:W-:Y:S05]  /*dc40*/  BSYNC B0 ;  /* 0x0000000000007941 */ /* 0x000fea0003800000 */
.L_x_14239:
        /* <DEDUP_REMOVED lines=27> */
[----:B--2---:R-:W-:-:S13]  /*de00*/  ISETP.NE.AND P1, PT, R3, RZ, PT ;  /* 0x000000ff0300720c */ /* 0x004fda0003f25270 */
        /* <DEDUP_REMOVED lines=23> */
.L_x_14247:
[----:B0-----:R-:W-:Y:S01]  /*df80*/  IMAD R4, R6, 0x8, R17 ;  /* 0x0000000806047824 */ /* 0x001fe200078e0211 */
[----:B------:R-:W-:Y:S01]  /*df90*/  SHF.L.U32 R2, R10, 0x1f, RZ ;  /* 0x0000001f0a027819 */ /* 0x000fe200000006ff */
[----:B------:R-:W-:Y:S03]  /*dfa0*/  BSSY B3, `(.L_x_14248) ;  /* 0x0000003000037945 */ /* 0x000fe60003800000 */
[----:B------:R-:W0:Y:S02]  /*dfb0*/  SYNCS.PHASECHK.TRANS64.TRYWAIT P0, [R4+URZ+0x16840], R2 ;  /* 0x01684002040075a7 */ /* 0x000e24000800017f */
[----:B0-----:R-:W-:Y:S05]  /*dfc0*/  @!P0 BRA `(.L_x_14249) ;  /* 0x00000040000c8947 */ /* 0x001fea0003800000 */
.L_x_14354:
[----:B------:R-:W-:Y:S05]  /*dfd0*/  BSYNC B3 ;  /* 0x0000000000037941 */ /* 0x000fea0003800000 */
.L_x_14248:
[----:B------:R-:W1:Y:S01]  /*dfe0*/  S2R R3, SR_TID.X ;  /* 0x0000000000037919 */ /* 0x000e620000002100 */
[----:B------:R-:W-:Y:S01]  /*dff0*/  BSSY B3, `(.L_x_14250) ;  /* 0x000000b000037945 */ /* 0x000fe20003800000 */
        /* <DEDUP_REMOVED lines=10> */
.L_x_14251:
[----:B------:R-:W-:Y:S05]  /*e0a0*/  BSYNC B3 ;  /* 0x0000000000037941 */ /* 0x000fea0003800000 */
.L_x_14250:
[----:B------:R-:W-:Y:S01]  /*e0b0*/  IMAD.MOV.U32 R11, RZ, RZ, RZ ;  /* 0x000000ffff0b7224 */ /* 0x000fe200078e00ff */
[----:B------:R-:W-:Y:S01]  /*e0c0*/  UIADD3 UR4, UP0, UR38, 0x370, URZ ;  /* 0x0000037026047890 */ /* 0x000fe2000ff1e03f */
[----:B------:R-:W-:Y:S01]  /*e0d0*/  IMAD R3, R6, 0x4000, R17 ;  /* 0x0000400006037824 */ /* 0x000fe200078e0211 */
[----:B------:R-:W-:Y:S01]  /*e0e0*/  PLOP3.LUT P0, PT, PT, PT, PT, 0x80, 0x0 ;  /* 0x000000000000781c */ /* 0x000fe20003f0f070 */
[----:B0-----:R-:W-:Y:S01]  /*e0f0*/  VIADD R4, R4, 0x16830 ;  /* 0x0001683004047836 */ /* 0x001fe20000000000 */
[----:B------:R-:W-:Y:S01]  /*e100*/  R2UR UR10, R11 ;  /* 0x000000000b0a72ca */ /* 0x000fe200000e0000 */
[----:B------:R-:W-:Y:S01]  /*e110*/  VIADD R3, R3, 0xe400 ;  /* 0x0000e40003037836 */ /* 0x000fe20000000000 */
[----:B------:R-:W-:Y:S01]  /*e120*/  UIADD3.X UR5, URZ, UR39, URZ, UP0, !UPT ;  /* 0x000000273f057290 */ /* 0x000fe200087fe43f */
[----:B------:R-:W-:Y:S01]  /*e130*/  IMAD R2, R0, 0x80, R26 ;  /* 0x0000008000027824 */ /* 0x000fe200078e021a */
[----:B------:R-:W-:Y:S01]  /*e140*/  UMOV UR6, 0x0 ;  /* 0x0000000000067882 */ /* 0x000fe20000000000 */
[----:B------:R-:W-:-:S10]  /*e150*/  UMOV UR7, 0x14f00000 ;  /* 0x14f0000000077882 */ /* 0x000fd40000000000 */
.L_x_14252:
        /* <DEDUP_REMOVED lines=15> */
.L_x_14355:
[----:B------:R-:W-:Y:S05]  /*e250*/  BSYNC B3 ;  /* 0x0000000000037941 */ /* 0x000fea0003800000 */
.L_x_14253:
        /* <DEDUP_REMOVED lines=12> */
.L_x_14256:
[----:B------:R-:W-:Y:S05]  /*e320*/  BSYNC B3 ;  /* 0x0000000000037941 */ /* 0x000fea0003800000 */
.L_x_14255:
        /* <DEDUP_REMOVED lines=11> */
.L_x_14257:
        /* <DEDUP_REMOVED lines=12> */
.L_x_14246:
[----:B------:R-:W-:Y:S05]  /*e4a0*/  BSYNC B1 ;  /* 0x0000000000017941 */ /* 0x000fea0003800000 */
.L_x_14245:
[----:B------:R-:W2:Y:S01]  /*e4b0*/  LDL.LU R0, [R1+0x18] ;  /* 0x0000180001007983 */ /* 0x000ea20000300800 */
[----:B------:R-:W-:Y:S02]  /*e4c0*/  IMAD.MOV.U32 R28, RZ, RZ, R10 ;  /* 0x000000ffff1c7224 */ /* 0x000fe400078e000a */
[----:B------:R-:W-:Y:S02]  /*e4d0*/  IMAD.MOV.U32 R18, RZ, RZ, R6 ;  /* 0x000000ffff127224 */ /* 0x000fe400078e0006 */
[----:B--2---:R-:W-:-:S07]  /*e4e0*/  VIADD R0, R0, 0xfffffffd ;  /* 0xfffffffd00007836 */ /* 0x004fce0000000000 */
.L_x_14244:
[----:B------:R-:W-:Y:S05]  /*e4f0*/  BSYNC B2 ;  /* 0x0000000000027941 */ /* 0x000fea0003800000 */
.L_x_14243:
[----:B------:R-:W-:Y:S01]  /*e500*/  VIADD R7, R7, 0xfffffffe ;  /* 0xfffffffe07077836 */ /* 0x000fe20000000000 */
[----:B------:R-:W-:-:S04]  /*e510*/  LOP3.LUT R2, RZ, R9, RZ, 0x33, !PT ;  /* 0x00000009ff027212 */ /* 0x000fc800078e33ff */
[----:B------:R-:W-:-:S13]  /*e520*/  ISETP.NE.AND P0, PT, R7, R2, PT ;  /* 0x000000020700720c */ /* 0x000fda0003f05270 */
[----:B------:R-:W-:Y:S05]  /*e530*/  @!P0 BRA `(.L_x_14242) ;  /* 0x0000000c00a08947 */ /* 0x000fea0003800000 */
[----:B------:R-:W-:-:S07]  /*e540*/  IMAD.MOV.U32 R4, RZ, RZ, R19 ;  /* 0x000000ffff047224 */ /* 0x000fce00078e0013 */
.L_x_14284:
        /* <DEDUP_REMOVED lines=32> */
.L_x_14260:
[----:B------:R-:W-:Y:S01]  /*e750*/  IMAD R2, R6, 0x8, R17 ;  /* 0x0000000806027824 */ /* 0x000fe200078e0211 */
[----:B------:R-:W-:Y:S01]  /*e760*/  SHF.L.U32 R3, R7, 0x1f, RZ ;  /* 0x0000001f07037819 */ /* 0x000fe200000006ff */
[----:B------:R-:W-:Y:S03]  /*e770*/  BSSY B2, `(.L_x_14261) ;  /* 0x0000003000027945 */ /* 0x000fe60003800000 */
[----:B------:R-:W1:Y:S02]  /*e780*/  SYNCS.PHASECHK.TRANS64.TRYWAIT P0, [R2+URZ+0x16840], R3 ;  /* 0x01684003020075a7 */ /* 0x000e64000800017f */
[----:B-1----:R-:W-:Y:S05]  /*e790*/  @!P0 BRA `(.L_x_14262) ;  /* 0x0000003800408947 */ /* 0x002fea0003800000 */
.L_x_14356:
[----:B------:R-:W-:Y:S05]  /*e7a0*/  BSYNC B2 ;  /* 0x0000000000027941 */ /* 0x000fea0003800000 */
.L_x_14261:
        /* <DEDUP_REMOVED lines=12> */
.L_x_14264:
[----:B------:R-:W-:Y:S05]  /*e870*/  BSYNC B2 ;  /* 0x0000000000027941 */ /* 0x000fea0003800000 */
.L_x_14263:
        /* <DEDUP_REMOVED lines=11> */
.L_x_14265:
        /* <DEDUP_REMOVED lines=15> */
.L_x_14357:
[----:B------:R-:W-:Y:S05]  /*ea20*/  BSYNC B2 ;  /* 0x0000000000027941 */ /* 0x000fea0003800000 */
.L_x_14266:
        /* <DEDUP_REMOVED lines=11> */
.L_x_14269:
[----:B------:R-:W-:Y:S05]  /*eae0*/  BSYNC B2 ;  /* 0x0000000000027941 */ /* 0x000fea0003800000 */
.L_x_14268:
        /* <DEDUP_REMOVED lines=10> */
.L_x_14270:
        /* <DEDUP_REMOVED lines=12> */
.L_x_14259:
[----:B------:R-:W-:Y:S05]  /*ec50*/  BSYNC B1 ;  /* 0x0000000000017941 */ /* 0x000fea0003800000 */
.L_x_14258:
        /* <DEDUP_REMOVED lines=32> */
.L_x_14273:
[----:B------:R-:W-:Y:S01]  /*ee60*/  IMAD R2, R18, 0x8, R17 ;  /* 0x0000000812027824 */ /* 0x000fe200078e0211 */
[----:B------:R-:W-:Y:S01]  /*ee70*/  SHF.L.U32 R3, R28, 0x1f, RZ ;  /* 0x0000001f1c037819 */ /* 0x000fe200000006ff */
[----:B------:R-:W-:Y:S03]  /*ee80*/  BSSY B2, `(.L_x_14274) ;  /* 0x0000003000027945 */ /* 0x000fe60003800000 */
[----:B------:R-:W1:Y:S02]  /*ee90*/  SYNCS.PHASECHK.TRANS64.TRYWAIT P0, [R2+URZ+0x16840], R3 ;  /* 0x01684003020075a7 */ /* 0x000e64000800017f */
[----:B-1----:R-:W-:Y:S05]  /*eea0*/  @!P0 BRA `(.L_x_14275) ;  /* 0x0000003000a48947 */ /* 0x002fea0003800000 */
.L_x_14358:
[----:B------:R-:W-:Y:S05]  /*eeb0*/  BSYNC B2 ;  /* 0x0000000000027941 */ /* 0x000fea0003800000 */
.L_x_14274:
        /* <DEDUP_REMOVED lines=12> */
.L_x_14277:
[----:B------:R-:W-:Y:S05]  /*ef80*/  BSYNC B2 ;  /* 0x0000000000027941 */ /* 0x000fea0003800000 */
.L_x_14276:
[----:B------:R-:W-:Y:S01]  /*ef90*/  IMAD.MOV.U32 R5, RZ, RZ, RZ ;  /* 0x000000ffff057224 */ /* 0x000fe200078e00ff */
[----:B------:R-:W-:Y:S01]  /*efa0*/  UIADD3 UR4, UP0, UR38, 0x370, URZ ;  /* 0x0000037026047890 */ /* 0x000fe2000ff1e03f */
[C---:B------:R-:W-:Y:S01]  /*efb0*/  IMAD R11, R18.reuse, 0x4000, R17 ;  /* 0x00004000120b7824 */ /* 0x040fe200078e0211 */
[----:B------:R-:W-:Y:S01]  /*efc0*/  PLOP3.LUT P0, PT, PT, PT, PT, 0x80, 0x0 ;  /* 0x000000000000781c */ /* 0x000fe20003f0f070 */
[----:B-1----:R-:W-:Y:S01]  /*efd0*/  IMAD R3, R18, 0x8, R8 ;  /* 0x0000000812037824 */ /* 0x002fe200078e0208 */
[----:B------:R-:W-:Y:S01]  /*efe0*/  R2UR UR10, R5 ;  /* 0x00000000050a72ca */ /* 0x000fe200000e0000 */
[----:B------:R-:W-:Y:S01]  /*eff0*/  VIADD R11, R11, 0xe400 ;  /* 0x0000e4000b0b7836 */ /* 0x000fe20000000000 */
[----:B------:R-:W-:Y:S01]  /*f000*/  UIADD3.X UR5, URZ, UR39, URZ, UP0, !UPT ;  /* 0x000000273f057290 */ /* 0x000fe200087fe43f */
[----:B------:R-:W-:Y:S01]  /*f010*/  VIADD R3, R3, 0x30 ;  /* 0x0000003003037836 */ /* 0x000fe20000000000 */
[----:B------:R-:W-:Y:S01]  /*f020*/  UMOV UR6, 0x0 ;  /* 0x0000000000067882 */ /* 0x000fe20000000000 */
[----:B------:R-:W-:Y:S01]  /*f030*/  IMAD R2, R10, 0x80, R26 ;  /* 0x000000800a027824 */ /* 0x000fe200078e021a */
[----:B------:R-:W-:-:S09]  /*f040*/  UMOV UR7, 0x14f00000 ;  /* 0x14f0000000077882 */ /* 0x000fd20000000000 */
.L_x_14278:
        /* <DEDUP_REMOVED lines=15> */
.L_x_14359:
[----:B------:R-:W-:Y:S05]  /*f140*/  BSYNC B2 ;  /* 0x0000000000027941 */ /* 0x000fea0003800000 */
.L_x_14279:
        /* <DEDUP_REMOVED lines=11> */
.L_x_14282:
[----:B------:R-:W-:Y:S05]  /*f200*/  BSYNC B2 ;  /* 0x0000000000027941 */ /* 0x000fea0003800000 */
.L_x_14281:
        /* <DEDUP_REMOVED lines=10> */
.L_x_14283:
        /* <DEDUP_REMOVED lines=12> */
.L_x_14272:
[----:B------:R-:W-:Y:S05]  /*f370*/  BSYNC B1 ;  /* 0x0000000000017941 */ /* 0x000fea0003800000 */
.L_x_14271:
[----:B------:R-:W2:Y:S01]  /*f380*/  LDL R2, [R1+0x4] ;  /* 0x0000040001027983 */ /* 0x000ea20000100800 */
[----:B------:R-:W-:Y:S01]  /*f390*/  VIADD R0, R0, 0xfffffffe ;  /* 0xfffffffe00007836 */ /* 0x000fe20000000000 */
[----:B--2---:R-:W-:-:S13]  /*f3a0*/  ISETP.GT.AND P0, PT, R9, R2, PT ;  /* 0x000000020900720c */ /* 0x004fda0003f04270 */
[----:B------:R-:W-:Y:S05]  /*f3b0*/  @P0 BRA `(.L_x_14284) ;  /* 0xfffffff000640947 */ /* 0x000fea000383ffff */
.L_x_14242:
[----:B------:R-:W-:Y:S05]  /*f3c0*/  BSYNC B0 ;  /* 0x0000000000007941 */ /* 0x000fea0003800000 */
.L_x_14241:
        /* <DEDUP_REMOVED lines=17> */
.L_x_14286:
[----:B------:R-:W-:Y:S05]  /*f4e0*/  BSYNC B0 ;  /* 0x0000000000007941 */ /* 0x000fea0003800000 */
.L_x_14285:
[----:B------:R-:W2:Y:S01]  /*f4f0*/  LDL.LU R0, [R1] ;  /* 0x0000000001007983 */ /* 0x000ea20000300800 */
[----:B------:R-:W-:Y:S01]  /*f500*/  BSSY B0, `(.L_x_14287) ;  /* 0x0000028000007945 */ /* 0x000fe20003800000 */
[----:B--2---:R-:W-:-:S13]  /*f510*/  ISETP.NE.AND P0, PT, R0, RZ, PT ;  /* 0x000000ff0000720c */ /* 0x004fda0003f05270 */
[----:B------:R-:W-:Y:S05]  /*f520*/  @!P0 BRA `(.L_x_14288) ;  /* 0x0000000000948947 */ /* 0x000fea0003800000 */
[----:B------:R-:W-:Y:S01]  /*f530*/  IMAD R3, R18, 0x8, R17 ;  /* 0x0000000812037824 */ /* 0x000fe200078e0211 */
[----:B------:R-:W-:Y:S01]  /*f540*/  SHF.L.U32 R0, R28, 0x1f, RZ ;  /* 0x0000001f1c007819 */ /* 0x000fe200000006ff */
[----:B------:R-:W-:Y:S01]  /*f550*/  BSSY B1, `(.L_x_14289) ;  /* 0x0000004000017945 */ /* 0x000fe20003800000 */
[----:B------:R-:W-:Y:S02]  /*f560*/  ISETP.NE.AND P1, PT, R6, RZ, PT ;  /* 0x000000ff0600720c */ /* 0x000fe40003f25270 */
[----:B------:R-:W0:Y:S02]  /*f570*/  SYNCS.PHASECHK.TRANS64.TRYWAIT P0, [R3+URZ+0x16860], R0 ;  /* 0x01686000030075a7 */ /* 0x000e24000800017f */
[----:B0-----:R-:W-:Y:S09]  /*f580*/  @!P0 BRA `(.L_x_14290) ;  /* 0x0000002c00148947 */ /* 0x001ff20003800000 */
.L_x_14360:
[----:B------:R-:W-:Y:S05]  /*f590*/  BSYNC B1 ;  /* 0x0000000000017941 */ /* 0x000fea0003800000 */
.L_x_14289:
        /* <DEDUP_REMOVED lines=9> */
.L_x_14292:
[----:B------:R-:W-:Y:S05]  /*f630*/  BSYNC B1 ;  /* 0x0000000000017941 */ /* 0x000fea0003800000 */
.L_x_14291:
        /* <DEDUP_REMOVED lines=10> */
.L_x_14293:
        /* <DEDUP_REMOVED lines=10> */
.L_x_14288:
[----:B------:R-:W-:Y:S05]  /*f780*/  BSYNC B0 ;  /* 0x0000000000007941 */ /* 0x000fea0003800000 */
.L_x_14287:
[----:B------:R-:W-:-:S05]  /*f790*/  VIADD R18, R18, 0x1 ;  /* 0x0000000112127836 */ /* 0x000fca0000000000 */
[----:B------:R-:W-:-:S04]  /*f7a0*/  ISETP.NE.AND P0, PT, R18, 0x2, PT ;  /* 0x000000021200780c */ /* 0x000fc80003f05270 */
[----:B------:R-:W-:Y:S02]  /*f7b0*/  SEL R3, RZ, 0x1, P0 ;  /* 0x00000001ff037807 */ /* 0x000fe40000000000 */
[----:B------:R-:W-:Y:S02]  /*f7c0*/  SEL R18, R18, RZ, P0 ;  /* 0x000000ff12127207 */ /* 0x000fe40000000000 */
[----:B------:R-:W-:-:S07]  /*f7d0*/  LOP3.LUT R28, R28, R3, RZ, 0x3c, !PT ;  /* 0x000000031c1c7212 */ /* 0x000fce00078e3cff */
.L_x_14223:
[----:B------:R-:W-:Y:S05]  /*f7e0*/  BSYNC B7 ;  /* 0x0000000000077941 */ /* 0x000fea0003800000 */
.L_x_14221:
[----:B------:R-:W2:Y:S02]  /*f7f0*/  LDL R0, [R1+0x3c] ;  /* 0x00003c0001007983 */ /* 0x000ea40000100800 */
[----:B--2---:R-:W-:-:S13]  /*f800*/  ISETP.NE.AND P0, PT, R0, RZ, PT ;  /* 0x000000ff0000720c */ /* 0x004fda0003f05270 */
[----:B------:R-:W-:Y:S05]  /*f810*/  @!P0 BRA `(.L_x_14294) ;  /* 0x0000000000248947 */ /* 0x000fea0003800000 */
[----:B------:R-:W-:Y:S05]  /*f820*/  WARPSYNC.ALL ;  /* 0x0000000000007948 */ /* 0x000fea0003800000 */
[----:B------:R-:W2:Y:S08]  /*f830*/  S2UR UR5, SR_CgaCtaId ;  /* 0x00000000000579c3 */ /* 0x000eb00000008800 */
[----:B------:R-:W-:Y:S06]  /*f840*/  BAR.SYNC.DEFER_BLOCKING 0x5, 0x200 ;  /* 0x0148000000007b1d */ /* 0x000fec0000010000 */
[----:B------:R-:W-:-:S02]  /*f850*/  UMOV UR4, 0x400 ;  /* 0x0000040000047882 */ /* 0x000fc40000000000 */
[----:B--2---:R-:W-:-:S06]  /*f860*/  ULEA UR4, UR5, UR4, 0x18 ;  /* 0x0000000405047291 */ /* 0x004fcc000f8ec03f */
[----:B------:R-:W-:-:S05]  /*f870*/  IMAD.U32 R17, RZ, RZ, UR4 ;  /* 0x00000004ff117e24 */ /* 0x000fca000f8e00ff */
[----:B------:R2:W4:Y:S01]  /*f880*/  LDS.128 R24, [R17+0x168d0] ;  /* 0x0168d00011187984 */ /* 0x0005220000000c00 */
[----:B------:R-:W-:Y:S06]  /*f890*/  BAR.ARV 0x4, 0x200 ;  /* 0x0108000000007b1d */ /* 0x000fec0000002000 */
[----:B------:R-:W-:Y:S05]  /*f8a0*/  BRA `(.L_x_14295) ;  /* 0x0000000c00d47947 */ /* 0x000fea0003800000 */
.L_x_14294:
        /* <DEDUP_REMOVED lines=9> */
[----:B------:R-:W2:Y:S01]  /*f940*/  @!P1 LDC.64 R4, c[0x0][0xc78] ;  /* 0x00031e00ff049b82 */ /* 0x000ea20000000a00 */
[----:B0-----:R-:W-:-:S05]  /*f950*/  @!P1 IMAD.WIDE R2, R9, 0x4, R2 ;  /* 0x0000000409029825 */ /* 0x001fca00078e0202 */
[----:B---3--:R2:W3:Y:S02]  /*f960*/  @!P1 LDG.E R7, desc[UR40][R2.64] ;  /* 0x0000002802079981 */ /* 0x0084e4000c1e1900 */
        /* <DEDUP_REMOVED lines=12> */
[----:B--2---:R-:W-:Y:S01]  /*fa30*/  @!P1 IMAD.MOV.U32 R5, RZ, RZ, R4 ;  /* 0x000000ffff059224 */ /* 0x004fe200078e0004 */
        /* <DEDUP_REMOVED lines=18> */
.L_x_14370:
[----:B------:R-:W-:Y:S02]  /*fb60*/  ULDC UR4, c[0x0][0xc38] ;  /* 0x00030e0000047ab9 */ /* 0x000fe40000000800 */
[----:B------:R-:W-:-:S04]  /*fb70*/  IMAD.U32 R4, RZ, RZ, UR4 ;  /* 0x00000004ff047e24 */ /* 0x000fc8000f8e00ff */
[----:B--2---:R-:W-:-:S04]  /*fb80*/  IMAD R7, R14, R4, RZ ;  /* 0x000000040e077224 */ /* 0x004fc800078e02ff */
[----:B------:R-:W-:-:S05]  /*fb90*/  IMAD.IADD R6, R6, 0x1, R7 ;  /* 0x0000000106067824 */ /* 0x000fca00078e0207 */
[----:B------:R-:W-:-:S13]  /*fba0*/  ISETP.GT.AND P6, PT, R6, R0, PT ;  /* 0x000000000600720c */ /* 0x000fda0003fc4270 */
[----:B------:R-:W-:Y:S05]  /*fbb0*/  @P6 BRA `(.L_x_14297) ;  /* 0x0000000000a46947 */ /* 0x000fea0003800000 */
.L_x_14300:
[----:B------:R-:W2:Y:S01]  /*fbc0*/  LDC R2, c[0x0][0xc3c] ;  /* 0x00030f00ff027b82 */ /* 0x000ea20000000800 */
[----:B------:R-:W-:-:S05]  /*fbd0*/  VIADD R27, R27, 0x1f ;  /* 0x0000001f1b1b7836 */ /* 0x000fca0000000000 */
[----:B--2---:R-:W-:-:S13]  /*fbe0*/  ISETP.GE.AND P6, PT, R27, R2, PT ;  /* 0x000000021b00720c */ /* 0x004fda0003fc6270 */
[----:B------:R-:W-:Y:S05]  /*fbf0*/  @P6 BRA `(.L_x_14298) ;  /* 0x0000000800bc6947 */ /* 0x000fea0003800000 */
[----:B0-----:R-:W0:Y:S01]  /*fc00*/  S2R R3, SR_TID.X ;  /* 0x0000000000037919 */ /* 0x001e220000002100 */
[----:B------:R-:W-:Y:S01]  /*fc10*/  IMAD.MOV.U32 R25, RZ, RZ, RZ ;  /* 0x000000ffff197224 */ /* 0x000fe200078e00ff */
[----:B0-----:R-:W-:-:S05]  /*fc20*/  LOP3.LUT R3, R3, 0x1f, RZ, 0xc0, !PT ;  /* 0x0000001f03037812 */ /* 0x001fca00078ec0ff */
[----:B------:R-:W-:-:S05]  /*fc30*/  IMAD.IADD R7, R27, 0x1, R3 ;  /* 0x000000011b077824 */ /* 0x000fca00078e0203 */
[----:B------:R-:W-:-:S13]  /*fc40*/  ISETP.GE.OR P6, PT, R7, R2, !P0 ;  /* 0x000000020700720c */ /* 0x000fda00047c6670 */
[----:B------:R-:W0:Y:S08]  /*fc50*/  @!P6 LDC.64 R2, c[0x0][0xc80] ;  /* 0x00032000ff02eb82 */ /* 0x000e300000000a00 */
[----:B------:R-:W2:Y:S01]  /*fc60*/  @!P6 LDC.64 R4, c[0x0][0xc78] ;  /* 0x00031e00ff04eb82 */ /* 0x000ea20000000a00 */
[----:B0-----:R-:W-:-:S05]  /*fc70*/  @!P6 IMAD.WIDE R2, R7, 0x4, R2 ;  /* 0x000000040702e825 */ /* 0x001fca00078e0202 */
[----:B------:R2:W3:Y:S02]  /*fc80*/  @!P6 LDG.E R25, desc[UR40][R2.64] ;  /* 0x000000280219e981 */ /* 0x0004e4000c1e1900 */
[----:B--2---:R-:W-:-:S04]  /*fc90*/  @!P6 IMAD.WIDE R2, R7, 0x4, R4 ;  /* 0x000000040702e825 */ /* 0x004fc800078e0204 */
        /* <DEDUP_REMOVED lines=21> */
.L_x_14378:
[----:B------:R-:W-:Y:S02]  /*fdf0*/  ULDC UR4, c[0x0][0xc38] ;  /* 0x00030e0000047ab9 */ /* 0x000fe40000000800 */
[----:B------:R-:W-:-:S04]  /*fe00*/  IMAD.U32 R4, RZ, RZ, UR4 ;  /* 0x00000004ff047e24 */ /* 0x000fc8000f8e00ff */
[----:B--2---:R-:W-:-:S04]  /*fe10*/  IMAD R7, R14, R4, RZ ;  /* 0x000000040e077224 */ /* 0x004fc800078e02ff */
[----:B------:R-:W-:-:S05]  /*fe20*/  IMAD.IADD R6, R7, 0x1, R6 ;  /* 0x0000000107067824 */ /* 0x000fca00078e0206 */
[----:B------:R-:W-:-:S13]  /*fe30*/  ISETP.GT.AND P6, PT, R6, R0, PT ;  /* 0x000000000600720c */ /* 0x000fda0003fc4270 */
[----:B------:R-:W-:Y:S05]  /*fe40*/  @!P6 BRA `(.L_x_14300) ;  /* 0xfffffffc005ce947 */ /* 0x000fea000383ffff */
.L_x_14297:
        /* <DEDUP_REMOVED lines=10> */
.L_x_14383:
[----:B------:R-:W-:-:S13]  /*fef0*/  ISETP.NE.AND P0, PT, R2, RZ, PT ;  /* 0x000000ff0200720c */ /* 0x000fda0003f05270 */
[----:B------:R-:W-:Y:S05]  /*ff00*/  @!P0 BRA `(.L_x_14302) ;  /* 0x0000000000108947 */ /* 0x000fea0003800000 */
[----:B------:R-:W-:Y:S01]  /*ff10*/  UMOV UR4, 0xffffffff ;  /* 0xffffffff00047882 */ /* 0x000fe20000000000 */
[----:B--2---:R-:W-:Y:S02]  /*ff20*/  VIADD R12, R12, 0xffffffff ;  /* 0xffffffff0c0c7836 */ /* 0x004fe40000000000 */
[----:B------:R-:W-:Y:S05]  /*ff30*/  BRA.DIV UR4, `(.L_x_14303) ;  /* 0x0000002e04087947 */ /* 0x000fea000b800000 */
[----:B------:R2:W0:Y:S02]  /*ff40*/  SHFL.IDX PT, R24, R3, R12, 0x1f ;  /* 0x00001f0c03187589 */ /* 0x00042400000e0000 */
.L_x_14302:
[----:B----4-:R-:W-:Y:S01]  /*ff50*/  ISETP.NE.AND P0, PT, R5, 0x1, PT ;  /* 0x000000010500780c */ /* 0x010fe20003f05270 */
[----:B0-----:R-:W-:-:S04]  /*ff60*/  IMAD R24, R24, R4, R7 ;  /* 0x0000000418187224 */ /* 0x001fc800078e0207 */
[----:B------:R-:W-:-:S08]  /*ff70*/  IMAD.IADD R0, R0, 0x1, -R24 ;  /* 0x0000000100007824 */ /* 0x000fd000078e0a18 */
[----:B------:R-:W-:Y:S05]  /*ff80*/  @!P0 BRA `(.L_x_14304) ;  /* 0x0000000000dc8947 */ /* 0x000fea0003800000 */
[----:B---3--:R-:W-:Y:S02]  /*ff90*/  IABS R4, R25 ;  /* 0x0000001900047213 */ /* 0x008fe40000000000 */
[----:B------:R-:W-:Y:S02]  /*ffa0*/  IABS R6, R5 ;  /* 0x0000000500067213 */ /* 0x000fe40000000000 */
[----:B------:R-:W0:Y:S08]  /*ffb0*/  I2F.RP R7, R4 ;  /* 0x0000000400077306 */ /* 0x000e300000209400 */
[----:B------:R-:W3:Y:S08]  /*ffc0*/  I2F.RP R8, R6 ;  /* 0x0000000600087306 */ /* 0x000ef00000209400 */
[----:B0-----:R-:W0:Y:S08]  /*ffd0*/  MUFU.RCP R7, R7 ;  /* 0x0000000700077308 */ /* 0x001e300000001000 */
[----:B---3--:R-:W-:Y:S01]  /*ffe0*/  MUFU.RCP R8, R8 ;  /* 0x0000000800087308 */ /* 0x008fe20000001000 */
[----:B0-----:R-:W-:Y:S01]  /*fff0*/  VIADD R2, R7, 0xffffffe ;  /* 0x0ffffffe07027836 */ /* 0x001fe20000000000 */
[----:B------:R-:W-:-:S06]  /*10000*/  IABS R7, R25 ;  /* 0x0000001900077213 */ /* 0x000fcc0000000000 */
[----:B--2---:R0:W2:Y:S02]  /*10010*/  F2I.FTZ.U32.TRUNC.NTZ R3, R2 ;  /* 0x0000000200037305 */ /* 0x0040a4000021f000 */
[----:B0-----:R-:W-:Y:S02]  /*10020*/  IMAD.MOV.U32 R2, RZ, RZ, RZ ;  /* 0x000000ffff027224 */ /* 0x001fe400078e00ff */
[----:B--2---:R-:W-:-:S04]  /*10030*/  IMAD.MOV R9, RZ, RZ, -R3 ;  /* 0x000000ffff097224 */ /* 0x004fc800078e0a03 */
        /* <DEDUP_REMOVED lines=44> */
.L_x_14304:
[----:B--2---:R-:W0:Y:S02]  /*10300*/  LDC.64 R2, c[0x0][0xc90] ;  /* 0x00032400ff027b82 */ /* 0x004e240000000a00 */
[----:B0-----:R-:W-:-:S05]  /*10310*/  IMAD.WIDE R2, R27, 0x4, R2 ;  /* 0x000000041b027825 */ /* 0x001fca00078e0202 */
[----:B------:R0:W3:Y:S02]  /*10320*/  LDG.E R6, desc[UR40][R2.64] ;  /* 0x0000002802067981 */ /* 0x0000e4000c1e1900 */
[----:B0-----:R-:W-:Y:S02]  /*10330*/  IMAD.MOV.U32 R2, RZ, RZ, RZ ;  /* 0x000000ffff027224 */ /* 0x001fe400078e00ff */
[----:B---3--:R-:W-:-:S05]  /*10340*/  IMAD R5, R25, R6, RZ ;  /* 0x0000000619057224 */ /* 0x008fca00078e02ff */
[----:B------:R-:W-:-:S04]  /*10350*/  IABS R7, R5 ;  /* 0x0000000500077213 */ /* 0x000fc80000000000 */
[----:B------:R-:W0:Y:S08]  /*10360*/  I2F.RP R8, R7 ;  /* 0x0000000700087306 */ /* 0x000e300000209400 */
[----:B0-----:R-:W0:Y:S02]  /*10370*/  MUFU.RCP R8, R8 ;  /* 0x0000000800087308 */ /* 0x001e240000001000 */
[----:B0-----:R-:W-:-:S06]  /*10380*/  VIADD R9, R8, 0xffffffe ;  /* 0x0ffffffe08097836 */ /* 0x001fcc0000000000 */
[----:B------:R-:W1:Y:S02]  /*10390*/  F2I.FTZ.U32.TRUNC.NTZ R3, R9 ;  /* 0x0000000900037305 */ /* 0x000e64000021f000 */
[----:B-1----:R-:W-:-:S04]  /*103a0*/  IMAD.MOV R10, RZ, RZ, -R3 ;  /* 0x000000ffff0a7224 */ /* 0x002fc800078e0a03 */
        /* <DEDUP_REMOVED lines=49> */
.L_x_14305:
[----:B------:R-:W-:-:S05]  /*106c0*/  LOP3.LUT R0, RZ, R3, RZ, 0x33, !PT ;  /* 0x00000003ff007212 */ /* 0x000fca00078e33ff */
[----:B------:R-:W-:Y:S01]  /*106d0*/  IMAD.IADD R25, R25, 0x1, R0 ;  /* 0x0000000119197824 */ /* 0x000fe200078e0200 */
[----:B------:R-:W-:Y:S06]  /*106e0*/  BRA `(.L_x_14306) ;  /* 0x00000000001c7947 */ /* 0x000fec0003800000 */
.L_x_14298:
[----:B------:R-:W-:Y:S01]  /*106f0*/  UMOV UR4, URZ ;  /* 0x0000003f00047c82 */ /* 0x000fe20008000000 */
[----:B------:R-:W-:Y:S01]  /*10700*/  UMOV UR5, URZ ;  /* 0x0000003f00057c82 */ /* 0x000fe20008000000 */
[----:B------:R-:W-:Y:S01]  /*10710*/  ULDC UR6, c[0x0][0xc3c] ;  /* 0x00030f0000067ab9 */ /* 0x000fe20000000800 */
[----:B------:R-:W-:Y:S02]  /*10720*/  IMAD.MOV.U32 R24, RZ, RZ, R0 ;  /* 0x000000ffff187224 */ /* 0x000fe400078e0000 */
[----:B------:R-:W-:Y:S02]  /*10730*/  IMAD.U32 R25, RZ, RZ, UR4 ;  /* 0x00000004ff197e24 */ /* 0x000fe4000f8e00ff */
[----:B------:R-:W-:Y:S02]  /*10740*/  IMAD.U32 R26, RZ, RZ, UR5 ;  /* 0x00000005ff1a7e24 */ /* 0x000fe4000f8e00ff */
[----:B------:R-:W-:-:S07]  /*10750*/  IMAD.U32 R27, RZ, RZ, UR6 ;  /* 0x00000006ff1b7e24 */ /* 0x000fce000f8e00ff */
.L_x_14306:
        /* <DEDUP_REMOVED lines=10> */
.L_x_14295:
[----:B------:R-:W-:Y:S02]  /*10800*/  ULDC UR4, c[0x0][0xc3c] ;  /* 0x00030f0000047ab9 */ /* 0x000fe40000000800 */
[----:B----4-:R-:W-:-:S13]  /*10810*/  ISETP.GE.AND P0, PT, R27, UR4, PT ;  /* 0x000000041b007c0c */ /* 0x010fda000bf06270 */
[----:B------:R-:W-:Y:S05]  /*10820*/  @!P0 BRA `(.L_x_14307) ;  /* 0xffffffb000748947 */ /* 0x000fea000383ffff */
[----:B------:R-:W-:Y:S05]  /*10830*/  BSYNC B8 ;  /* 0x0000000000087941 */ /* 0x000fea0003800000 */
.L_x_14215:
[----:B0-----:R-:W4:Y:S01]  /*10840*/  LDL.LU R0, [R1+0x28] ;  /* 0x0000280001007983 */ /* 0x001f220000300800 */
[----:B------:R-:W-:Y:S01]  /*10850*/  BSSY B0, `(.L_x_14308) ;  /* 0x000000b000007945 */ /* 0x000fe20003800000 */
[----:B------:R-:W0:Y:S01]  /*10860*/  S2R R5, SR_CgaCtaId ;  /* 0x0000000000057919 */ /* 0x000e220000008800 */
        /* <DEDUP_REMOVED lines=9> */
.L_x_14386:
[----:B------:R-:W-:Y:S05]  /*10900*/  BSYNC B0 ;  /* 0x0000000000007941 */ /* 0x000fea0003800000 */
.L_x_14308:
[----:B------:R-:W-:-:S03]  /*10910*/  UMOV UR4, 0xffffffff ;  /* 0xffffffff00047882 */ /* 0x000fc60000000000 */
[----:B------:R-:W-:Y:S05]  /*10920*/  BRA.DIV UR4, `(.L_x_14310) ;  /* 0x0000002204c87947 */ /* 0x000fea000b800000 */
[----:B0-----:R-:W0:Y:S02]  /*10930*/  S2R R0, SR_TID.X ;  /* 0x0000000000007919 */ /* 0x001e240000002100 */
[----:B0-----:R-:W-:-:S04]  /*10940*/  SHF.R.U32.HI R0, RZ, 0x5, R0 ;  /* 0x00000005ff007819 */ /* 0x001fc80000011600 */
[----:B------:R-:W-:-:S05]  /*10950*/  LOP3.LUT R0, R0, 0x3, RZ, 0xc0, !PT ;  /* 0x0000000300007812 */ /* 0x000fca00078ec0ff */
[----:B------:R0:W4:Y:S02]  /*10960*/  SHFL.IDX PT, R14, R0, RZ, 0x1f ;  /* 0x00001fff000e7589 */ /* 0x00012400000e0000 */
.L_x_14389:
[----:B----4-:R-:W-:Y:S01]  /*10970*/  ISETP.NE.AND P0, PT, R14, RZ, PT ;  /* 0x000000ff0e00720c */ /* 0x010fe20003f05270 */
[----:B------:R-:W-:-:S12]  /*10980*/  BSSY B0, `(.L_x_14311) ;  /* 0x0000024000007945 */ /* 0x000fd80003800000 */
[----:B------:R-:W-:Y:S05]  /*10990*/  @P0 BRA `(.L_x_14312) ;  /* 0x0000000000880947 */ /* 0x000fea0003800000 */
[----:B------:R-:W-:-:S03]  /*109a0*/  UMOV UR4, 0xffffffff ;  /* 0xffffffff00047882 */ /* 0x000fc60000000000 */
[----:B------:R-:W-:Y:S05]  /*109b0*/  BRA.DIV UR4, `(.L_x_14313) ;  /* 0x0000002204d87947 */ /* 0x000fea000b800000 */
[----:B------:R-:W-:-:S13]  /*109c0*/  ELECT P6, URZ, PT ;  /* 0x00000000003f782f */ /* 0x000fda00038c0000 */
.L_x_14392:
[----:B------:R-:W-:Y:S05]  /*109d0*/  @!P6 BRA `(.L_x_14312) ;  /* 0x000000000078e947 */ /* 0x000fea0003800000 */
[----:B0-----:R-:W4:Y:S02]  /*109e0*/  LDL.LU R0, [R1+0x40] ;  /* 0x0000400001007983 */ /* 0x001f240000300800 */
[----:B----4-:R-:W-:-:S04]  /*109f0*/  LOP3.LUT R0, R0, 0x2, RZ, 0xfc, !PT ;  /* 0x0000000200007812 */ /* 0x010fc800078efcff */
[----:B------:R-:W-:-:S13]  /*10a00*/  ISETP.NE.AND P2, PT, R0, 0x3, PT ;  /* 0x000000030000780c */ /* 0x000fda0003f45270 */
[----:B------:R-:W-:Y:S05]  /*10a10*/  @!P2 BRA `(.L_x_14314) ;  /* 0x000000000004a947 */ /* 0x000fea0003800000 */
[----:B------:R-:W-:Y:S01]  /*10a20*/  BPT.TRAP 0x1 ;  /* 0x000000040000795c */ /* 0x000fe20000300000 */
.L_x_14314:
[----:B------:R-:W-:Y:S01]  /*10a30*/  VIADD R3, R9, 0x16840 ;  /* 0x0001684009037836 */ /* 0x000fe20000000000 */
[----:B------:R-:W-:Y:S01]  /*10a40*/  SHF.L.U32 R2, R28, 0x1f, RZ ;  /* 0x0000001f1c027819 */ /* 0x000fe200000006ff */
[C---:B------:R-:W-:Y:S02]  /*10a50*/  VIADD R0, R18.reuse, 0x1 ;  /* 0x0000000112007836 */ /* 0x040fe40000000000 */
[----:B---3--:R-:W-:-:S03]  /*10a60*/  IMAD R7, R18, 0x8, R3 ;  /* 0x0000000812077824 */ /* 0x008fc600078e0203 */
        /* <DEDUP_REMOVED lines=8> */
.L_x_14393:
[----:B------:R-:W3:Y:S02]  /*10af0*/  SYNCS.PHASECHK.TRANS64.TRYWAIT P0, [R3+URZ], R0 ;  /* 0x00000000030075a7 */ /* 0x000ee4000800017f */
[----:B---3--:R-:W-:Y:S05]  /*10b00*/  @!P0 BRA `(.L_x_14316) ;  /* 0x0000002000b88947 */ /* 0x008fea0003800000 */
.L_x_14394:
[----:B------:R-:W-:Y:S05]  /*10b10*/  @!P2 BRA `(.L_x_14317) ;  /* 0x000000000004a947 */ /* 0x000fea0003800000 */
[----:B------:R-:W-:Y:S01]  /*10b20*/  BPT.TRAP 0x1 ;  /* 0x000000040000795c */ /* 0x000fe20000300000 */
.L_x_14317:
[----:B---3--:R-:W-:-:S04]  /*10b30*/  VIADD R3, R9, 0x16860 ;  /* 0x0001686009037836 */ /* 0x008fc80000000000 */
[----:B------:R-:W-:-:S04]  /*10b40*/  IMAD R5, R18, 0x8, R3 ;  /* 0x0000000812057824 */ /* 0x000fc800078e0203 */
[----:B------:R-:W3:Y:S02]  /*10b50*/  SYNCS.PHASECHK.TRANS64.TRYWAIT P0, [R5+URZ], R2 ;  /* 0x00000002050075a7 */ /* 0x000ee4000800017f */
[----:B---3--:R-:W-:Y:S05]  /*10b60*/  @!P0 BRA `(.L_x_14318) ;  /* 0x0000002000b48947 */ /* 0x008fea0003800000 */
.L_x_14395:
[----:B------:R-:W-:-:S07]  /*10b70*/  IMAD R3, R4, 0x8, R3 ;  /* 0x0000000804037824 */ /* 0x000fce00078e0203 */
.L_x_14319:
[----:B----4-:R4:W0:Y:S02]  /*10b80*/  SYNCS.PHASECHK.TRANS64.TRYWAIT P0, [R3+URZ], R0 ;  /* 0x00000000030075a7 */ /* 0x010824000800017f */
[----:B0-----:R-:W-:Y:S05]  /*10b90*/  @!P0 NANOSLEEP.SYNCS 0x989680 ;  /* 0x009896800000895d */ /* 0x001fea0003900000 */
[----:B------:R-:W0:Y:S02]  /*10ba0*/  @!P0 SYNCS.PHASECHK.TRANS64 P0, [R3+URZ], R0 ;  /* 0x00000000030085a7 */ /* 0x000e24000800007f */
[----:B0-----:R-:W-:Y:S05]  /*10bb0*/  @!P0 BRA `(.L_x_14319) ;  /* 0xfffffffc00f08947 */ /* 0x001fea000383ffff */
.L_x_14312:
[----:B------:R-:W-:Y:S05]  /*10bc0*/  BSYNC B0 ;  /* 0x0000000000007941 */ /* 0x000fea0003800000 */
.L_x_14311:
[----:B------:R-:W-:Y:S05]  /*10bd0*/  EXIT ;  /* 0x000000000000794d */ /* 0x000fea0003800000 */
.L_x_14166:
[----:B0-----:R-:W-:-:S04]  /*10be0*/  IMAD.U32 R3, RZ, RZ, UR38 ;  /* 0x00000026ff037e24 */ /* 0x001fc8000f8e00ff */
[----:B------:R0:W1:Y:S03]  /*10bf0*/  SYNCS.PHASECHK.TRANS64.TRYWAIT P1, [R3+URZ+0x16800], R0 ;  /* 0x01680000030075a7 */ /* 0x000066000802017f */
[----:B-1----:R-:W-:Y:S05]  /*10c00*/  @!P1 NANOSLEEP.SYNCS 0x989680 ;  /* 0x009896800000995d */ /* 0x002fea0003900000 */
[----:B------:R-:W1:Y:S02]  /*10c10*/  @!P1 SYNCS.PHASECHK.TRANS64 P1, [R3+URZ+0x16800], R0 ;  /* 0x01680000030095a7 */ /* 0x000e64000802007f */
[----:B-1----:R-:W-:Y:S05]  /*10c20*/  @!P1 BRA `(.L_x_14166) ;  /* 0xfffffffc00ec9947 */ /* 0x002fea000383ffff */
[----:B------:R-:W-:Y:S05]  /*10c30*/  BRA `(.L_x_14320) ;  /* 0xffffff0c00787947 */ /* 0x000fea000383ffff */
.L_x_14170:
[----:B-1----:R1:W2:Y:S02]  /*10c40*/  SYNCS.PHASECHK.TRANS64.TRYWAIT P2, [R3+URZ+0x16830], R0 ;  /* 0x01683000030075a7 */ /* 0x0022a4000804017f */
[----:B--2---:R-:W-:Y:S05]  /*10c50*/  @!P2 NANOSLEEP.SYNCS 0x989680 ;  /* 0x009896800000a95d */ /* 0x004fea0003900000 */
[----:B------:R-:W2:Y:S02]  /*10c60*/  @!P2 SYNCS.PHASECHK.TRANS64 P2, [R3+URZ+0x16830], R0 ;  /* 0x016830000300a5a7 */ /* 0x000ea4000804007f */
[----:B--2---:R-:W-:Y:S05]  /*10c70*/  @!P2 BRA `(.L_x_14170) ;  /* 0xfffffffc00f0a947 */ /* 0x004fea000383ffff */
[----:B------:R-:W-:Y:S05]  /*10c80*/  BRA `(.L_x_14169) ;  /* 0xffffff0c009c7947 */ /* 0x000fea000383ffff */
.L_x_14175:
[----:B-1----:R-:W-:-:S04]  /*10c90*/  IMAD.U32 R11, RZ, RZ, UR10 ;  /* 0x0000000aff0b7e24 */ /* 0x002fc8000f8e00ff */
[----:B------:R1:W2:Y:S03]  /*10ca0*/  SYNCS.PHASECHK.TRANS64.TRYWAIT P3, [R11+URZ+0x16830], R0 ;  /* 0x016830000b0075a7 */ /* 0x0002a6000806017f */
[----:B--2---:R-:W-:Y:S05]  /*10cb0*/  @!P3 NANOSLEEP.SYNCS 0x989680 ;  /* 0x009896800000b95d */ /* 0x004fea0003900000 */
[----:B------:R-:W2:Y:S02]  /*10cc0*/  @!P3 SYNCS.PHASECHK.TRANS64 P3, [R11+URZ+0x16830], R0 ;  /* 0x016830000b00b5a7 */ /* 0x000ea4000806007f */
[----:B--2---:R-:W-:Y:S05]  /*10cd0*/  @!P3 BRA `(.L_x_14175) ;  /* 0xfffffffc00ecb947 */ /* 0x004fea000383ffff */
[----:B------:R-:W-:Y:S05]  /*10ce0*/  BRA `(.L_x_14172) ;  /* 0xffffff2c00d47947 */ /* 0x000fea000383ffff */
.L_x_14179:
[----:B-1----:R-:W-:-:S04]  /*10cf0*/  IMAD.U32 R2, RZ, RZ, UR10 ;  /* 0x0000000aff027e24 */ /* 0x002fc8000f8e00ff */
[----:B------:R1:W2:Y:S03]  /*10d00*/  SYNCS.PHASECHK.TRANS64.TRYWAIT P3, [R2+URZ+0x16850], R0 ;  /* 0x01685000020075a7 */ /* 0x0002a6000806017f */
[----:B--2---:R-:W-:Y:S05]  /*10d10*/  @!P3 NANOSLEEP.SYNCS 0x989680 ;  /* 0x009896800000b95d */ /* 0x004fea0003900000 */
[----:B------:R-:W2:Y:S02]  /*10d20*/  @!P3 SYNCS.PHASECHK.TRANS64 P3, [R2+URZ+0x16850], R0 ;  /* 0x016850000200b5a7 */ /* 0x000ea4000806007f */
[----:B--2---:R-:W-:Y:S05]  /*10d30*/  @!P3 BRA `(.L_x_14179) ;  /* 0xfffffffc00ecb947 */ /* 0x004fea000383ffff */
[----:B------:R-:W-:Y:S05]  /*10d40*/  BRA `(.L_x_14176) ;  /* 0xffffff3000547947 */ /* 0x000fea000383ffff */
.L_x_14185:
[----:B-1----:R-:W-:-:S04]  /*10d50*/  IMAD.U32 R7, RZ, RZ, UR10 ;  /* 0x0000000aff077e24 */ /* 0x002fc8000f8e00ff */
[----:B------:R1:W2:Y:S03]  /*10d60*/  SYNCS.PHASECHK.TRANS64.TRYWAIT P2, [R7+URZ+0x16830], R0 ;  /* 0x01683000070075a7 */ /* 0x0002a6000804017f */
[----:B--2---:R-:W-:Y:S05]  /*10d70*/  @!P2 NANOSLEEP.SYNCS 0x989680 ;  /* 0x009896800000a95d */ /* 0x004fea0003900000 */
[----:B------:R-:W2:Y:S02]  /*10d80*/  @!P2 SYNCS.PHASECHK.TRANS64 P2, [R7+URZ+0x16830], R0 ;  /* 0x016830000700a5a7 */ /* 0x000ea4000804007f */
[----:B--2---:R-:W-:Y:S05]  /*10d90*/  @!P2 BRA `(.L_x_14185) ;  /* 0xfffffffc00eca947 */ /* 0x004fea000383ffff */
[----:B------:R-:W-:Y:S05]  /*10da0*/  BRA `(.L_x_14182) ;  /* 0xffffff5400347947 */ /* 0x000fea000383ffff */
.L_x_14189:
[----:B-1----:R-:W-:-:S04]  /*10db0*/  IMAD.U32 R2, RZ, RZ, UR10 ;  /* 0x0000000aff027e24 */ /* 0x002fc8000f8e00ff */
[----:B------:R1:W2:Y:S03]  /*10dc0*/  SYNCS.PHASECHK.TRANS64.TRYWAIT P2, [R2+URZ+0x16850], R0 ;  /* 0x01685000020075a7 */ /* 0x0002a6000804017f */
[----:B--2---:R-:W-:Y:S05]  /*10dd0*/  @!P2 NANOSLEEP.SYNCS 0x989680 ;  /* 0x009896800000a95d */ /* 0x004fea0003900000 */
[----:B------:R-:W2:Y:S02]  /*10de0*/  @!P2 SYNCS.PHASECHK.TRANS64 P2, [R2+URZ+0x16850], R0 ;  /* 0x016850000200a5a7 */ /* 0x000ea4000804007f */
[----:B--2---:R-:W-:Y:S05]  /*10df0*/  @!P2 BRA `(.L_x_14189) ;  /* 0xfffffffc00eca947 */ /* 0x004fea000383ffff */
[----:B------:R-:W-:Y:S05]  /*10e00*/  BRA `(.L_x_14186) ;  /* 0xffffff5400b47947 */ /* 0x000fea000383ffff */
.L_x_14194:
[----:B-1----:R-:W-:-:S04]  /*10e10*/  IMAD.U32 R6, RZ, RZ, UR5 ;  /* 0x00000005ff067e24 */ /* 0x002fc8000f8e00ff */
[----:B------:R1:W2:Y:S03]  /*10e20*/  SYNCS.PHASECHK.TRANS64.TRYWAIT P0, [R6+URZ+0x16850], R5 ;  /* 0x01685005060075a7 */ /* 0x0002a6000800017f */
[----:B--2---:R-:W-:Y:S05]  /*10e30*/  @!P0 NANOSLEEP.SYNCS 0x989680 ;  /* 0x009896800000895d */ /* 0x004fea0003900000 */
[----:B------:R-:W2:Y:S02]  /*10e40*/  @!P0 SYNCS.PHASECHK.TRANS64 P0, [R6+URZ+0x16850], R5 ;  /* 0x01685005060085a7 */ /* 0x000ea4000800007f */
[----:B--2---:R-:W-:Y:S05]  /*10e50*/  @!P0 BRA `(.L_x_14194) ;  /* 0xfffffffc00ec8947 */ /* 0x004fea000383ffff */
[----:B------:R-:W-:Y:S05]  /*10e60*/  BRA `(.L_x_14193) ;  /* 0xffffff7000187947 */ /* 0x000fea000383ffff */
.L_x_14229:
        /* <DEDUP_REMOVED lines=11> */
.L_x_14322:
[----:B------:R-:W-:Y:S05]  /*10f20*/  BSYNC B0 ;  /* 0x0000000000007941 */ /* 0x000fea0003800000 */
.L_x_14321:
[----:B------:R-:W-:Y:S05]  /*10f30*/  BRA `(.L_x_14323) ;  /* 0xffffffb8005c7947 */ /* 0x000fea000383ffff */
.L_x_14231:
[----:B------:R-:W-:Y:S01]  /*10f40*/  BSSY B0, `(.L_x_14324) ;  /* 0x0000006000007945 */ /* 0x000fe20003800000 */
[----:B------:R-:W-:-:S07]  /*10f50*/  IMAD.MOV.U32 R15, RZ, RZ, -0x1 ;  /* 0xffffffffff0f7424 */ /* 0x000fce00078e00ff */
[----:B0123--:R-:W-:Y:S05]  /*10f60*/  WARPSYNC.COLLECTIVE R15, `(.L_x_14325) ;  /* 0x000000000f0c7348 */ /* 0x00ffea0003c00000 */
[----:B------:R-:W-:Y:S02]  /*10f70*/  ELECT P6, UR62, PT ;  /* 0x00000000003e782f */ /* 0x000fe400038c0000 */
[----:B------:R-:W-:Y:S01]  /*10f80*/  MOV R14, UR62 ;  /* 0x0000003e000e7c02 */ /* 0x000fe20008000f00 */
[----:B0123--:R-:W-:Y:S10]  /*10f90*/  ENDCOLLECTIVE ;  /* 0x000000000000791b */ /* 0x00fff40003800000 */
.L_x_14325:
[----:B------:R-:W-:Y:S05]  /*10fa0*/  BSYNC B0 ;  /* 0x0000000000007941 */ /* 0x000fea0003800000 */
.L_x_14324:
[----:B------:R-:W-:Y:S05]  /*10fb0*/  BRA `(.L_x_14326) ;  /* 0xffffffb8005c7947 */ /* 0x000fea000383ffff */
.L_x_14233:
[----:B--2---:R2:W4:Y:S02]  /*10fc0*/  SYNCS.PHASECHK.TRANS64.TRYWAIT P0, [R0+URZ+0x16840], R2 ;  /* 0x01684002000075a7 */ /* 0x004524000800017f */
[----:B----4-:R-:W-:Y:S05]  /*10fd0*/  @!P0 NANOSLEEP.SYNCS 0x989680 ;  /* 0x009896800000895d */ /* 0x010fea0003900000 */
[----:B------:R-:W4:Y:S02]  /*10fe0*/  @!P0 SYNCS.PHASECHK.TRANS64 P0, [R0+URZ+0x16840], R2 ;  /* 0x01684002000085a7 */ /* 0x000f24000800007f */
[----:B----4-:R-:W-:Y:S05]  /*10ff0*/  @!P0 BRA `(.L_x_14233) ;  /* 0xfffffffc00f08947 */ /* 0x010fea000383ffff */
[----:B------:R-:W-:Y:S05]  /*11000*/  BRA `(.L_x_14327) ;  /* 0xffffffb800ac7947 */ /* 0x000fea000383ffff */
.L_x_14237:
        /* <DEDUP_REMOVED lines=12> */
.L_x_14328:
[----:B------:R-:W-:Y:S02]  /*110d0*/  IMAD.MOV.U32 R13, RZ, RZ, R0 ;  /* 0x000000ffff0d7224 */ /* 0x000fe400078e0000 */
[----:B------:R-:W-:-:S07]  /*110e0*/  IMAD.MOV.U32 R6, RZ, RZ, R14 ;  /* 0x000000ffff067224 */ /* 0x000fce00078e000e */
[----:B------:R-:W-:Y:S05]  /*110f0*/  WARPSYNC.COLLECTIVE R15, `(.L_x_14329) ;  /* 0x000000000f087348 */ /* 0x000fea0003c00000 */
[----:B------:R0:W1:Y:S02]  /*11100*/  SHFL.IDX P6, R14, R13, R12, R11 ;  /* 0x0000000c0d0e7389 */ /* 0x00006400000c000b */
[----:B01----:R-:W-:Y:S01]  /*11110*/  ENDCOLLECTIVE ;  /* 0x000000000000791b */ /* 0x003fe20003800000 */
.L_x_14329:
[----:B------:R-:W-:Y:S02]  /*11120*/  IMAD.MOV.U32 R13, RZ, RZ, R4 ;  /* 0x000000ffff0d7224 */ /* 0x000fe400078e0004 */
[----:B------:R-:W-:Y:S02]  /*11130*/  IMAD.MOV.U32 R12, RZ, RZ, 0x1 ;  /* 0x00000001ff0c7424 */ /* 0x000fe400078e00ff */
[----:B------:R-:W-:-:S07]  /*11140*/  IMAD.MOV.U32 R7, RZ, RZ, R14 ;  /* 0x000000ffff077224 */ /* 0x000fce00078e000e */
[----:B------:R-:W-:Y:S05]  /*11150*/  WARPSYNC.COLLECTIVE R15, `(.L_x_14330) ;  /* 0x000000000f087348 */ /* 0x000fea0003c00000 */
[----:B------:R0:W1:Y:S02]  /*11160*/  SHFL.IDX P6, R14, R13, R12, R11 ;  /* 0x0000000c0d0e7389 */ /* 0x00006400000c000b */
[----:B01----:R-:W-:Y:S01]  /*11170*/  ENDCOLLECTIVE ;  /* 0x000000000000791b */ /* 0x003fe20003800000 */
.L_x_14330:
        /* <DEDUP_REMOVED lines=15> */
.L_x_14331:
[----:B------:R-:W-:Y:S02]  /*11270*/  IMAD.MOV.U32 R13, RZ, RZ, R4 ;  /* 0x000000ffff0d7224 */ /* 0x000fe400078e0004 */
[----:B------:R-:W-:Y:S02]  /*11280*/  IMAD.MOV.U32 R12, RZ, RZ, 0x2 ;  /* 0x00000002ff0c7424 */ /* 0x000fe400078e00ff */
[----:B------:R-:W-:-:S07]  /*11290*/  IMAD.MOV.U32 R7, RZ, RZ, R14 ;  /* 0x000000ffff077224 */ /* 0x000fce00078e000e */
[----:B------:R-:W-:Y:S05]  /*112a0*/  WARPSYNC.COLLECTIVE R15, `(.L_x_14332) ;  /* 0x000000000f087348 */ /* 0x000fea0003c00000 */
[----:B------:R0:W1:Y:S02]  /*112b0*/  SHFL.IDX P6, R14, R13, R12, R11 ;  /* 0x0000000c0d0e7389 */ /* 0x00006400000c000b */
[----:B01----:R-:W-:Y:S01]  /*112c0*/  ENDCOLLECTIVE ;  /* 0x000000000000791b */ /* 0x003fe20003800000 */
.L_x_14332:
        /* <DEDUP_REMOVED lines=16> */
.L_x_14333:
[----:B------:R-:W-:Y:S02]  /*113d0*/  IMAD.MOV.U32 R13, RZ, RZ, R4 ;  /* 0x000000ffff0d7224 */ /* 0x000fe400078e0004 */
[----:B------:R-:W-:Y:S02]  /*113e0*/  IMAD.MOV.U32 R12, RZ, RZ, 0x3 ;  /* 0x00000003ff0c7424 */ /* 0x000fe400078e00ff */
[----:B------:R-:W-:-:S07]  /*113f0*/  IMAD.MOV.U32 R7, RZ, RZ, R14 ;  /* 0x000000ffff077224 */ /* 0x000fce00078e000e */
[----:B------:R-:W-:Y:S05]  /*11400*/  WARPSYNC.COLLECTIVE R15, `(.L_x_14334) ;  /* 0x000000000f087348 */ /* 0x000fea0003c00000 */
[----:B------:R0:W1:Y:S02]  /*11410*/  SHFL.IDX P6, R14, R13, R12, R11 ;  /* 0x0000000c0d0e7389 */ /* 0x00006400000c000b */
[----:B01----:R-:W-:Y:S01]  /*11420*/  ENDCOLLECTIVE ;  /* 0x000000000000791b */ /* 0x003fe20003800000 */
.L_x_14334:
        /* <DEDUP_REMOVED lines=16> */
.L_x_14335:
[----:B------:R-:W-:Y:S02]  /*11530*/  IMAD.MOV.U32 R13, RZ, RZ, R4 ;  /* 0x000000ffff0d7224 */ /* 0x000fe400078e0004 */
[----:B------:R-:W-:Y:S02]  /*11540*/  IMAD.MOV.U32 R12, RZ, RZ, 0x4 ;  /* 0x00000004ff0c7424 */ /* 0x000fe400078e00ff */
[----:B------:R-:W-:-:S07]  /*11550*/  IMAD.MOV.U32 R7, RZ, RZ, R14 ;  /* 0x000000ffff077224 */ /* 0x000fce00078e000e */
[----:B------:R-:W-:Y:S05]  /*11560*/  WARPSYNC.COLLECTIVE R15, `(.L_x_14336) ;  /* 0x000000000f087348 */ /* 0x000fea0003c00000 */
[----:B------:R0:W1:Y:S02]  /*11570*/  SHFL.IDX P6, R14, R13, R12, R11 ;  /* 0x0000000c0d0e7389 */ /* 0x00006400000c000b */
[----:B01----:R-:W-:Y:S01]  /*11580*/  ENDCOLLECTIVE ;  /* 0x000000000000791b */ /* 0x003fe20003800000 */
.L_x_14336:
        /* <DEDUP_REMOVED lines=16> */
.L_x_14337:
[----:B------:R-:W-:Y:S02]  /*11690*/  IMAD.MOV.U32 R13, RZ, RZ, R4 ;  /* 0x000000ffff0d7224 */ /* 0x000fe400078e0004 */
[----:B------:R-:W-:Y:S02]  /*116a0*/  IMAD.MOV.U32 R12, RZ, RZ, 0x5 ;  /* 0x00000005ff0c7424 */ /* 0x000fe400078e00ff */
[----:B------:R-:W-:-:S07]  /*116b0*/  IMAD.MOV.U32 R7, RZ, RZ, R14 ;  /* 0x000000ffff077224 */ /* 0x000fce00078e000e */
[----:B------:R-:W-:Y:S05]  /*116c0*/  WARPSYNC.COLLECTIVE R15, `(.L_x_14338) ;  /* 0x000000000f087348 */ /* 0x000fea0003c00000 */
[----:B------:R0:W1:Y:S02]  /*116d0*/  SHFL.IDX P6, R14, R13, R12, R11 ;  /* 0x0000000c0d0e7389 */ /* 0x00006400000c000b */
[----:B01----:R-:W-:Y:S01]  /*116e0*/  ENDCOLLECTIVE ;  /* 0x000000000000791b */ /* 0x003fe20003800000 */
.L_x_14338:
        /* <DEDUP_REMOVED lines=16> */
.L_x_14339:
[----:B------:R-:W-:Y:S02]  /*117f0*/  IMAD.MOV.U32 R13, RZ, RZ, R4 ;  /* 0x000000ffff0d7224 */ /* 0x000fe400078e0004 */
[----:B------:R-:W-:Y:S02]  /*11800*/  IMAD.MOV.U32 R12, RZ, RZ, 0x6 ;  /* 0x00000006ff0c7424 */ /* 0x000fe400078e00ff */
[----:B------:R-:W-:-:S07]  /*11810*/  IMAD.MOV.U32 R7, RZ, RZ, R14 ;  /* 0x000000ffff077224 */ /* 0x000fce00078e000e */
[----:B------:R-:W-:Y:S05]  /*11820*/  WARPSYNC.COLLECTIVE R15, `(.L_x_14340) ;  /* 0x000000000f087348 */ /* 0x000fea0003c00000 */
[----:B------:R0:W1:Y:S02]  /*11830*/  SHFL.IDX P6, R14, R13, R12, R11 ;  /* 0x0000000c0d0e7389 */ /* 0x00006400000c000b */
[----:B01----:R-:W-:Y:S01]  /*11840*/  ENDCOLLECTIVE ;  /* 0x000000000000791b */ /* 0x003fe20003800000 */
.L_x_14340:
        /* <DEDUP_REMOVED lines=16> */
.L_x_14341:
[----:B------:R-:W-:Y:S02]  /*11950*/  IMAD.MOV.U32 R13, RZ, RZ, R4 ;  /* 0x000000ffff0d7224 */ /* 0x000fe400078e0004 */
[----:B------:R-:W-:Y:S02]  /*11960*/  IMAD.MOV.U32 R12, RZ, RZ, 0x7 ;  /* 0x00000007ff0c7424 */ /* 0x000fe400078e00ff */
[----:B------:R-:W-:-:S07]  /*11970*/  IMAD.MOV.U32 R7, RZ, RZ, R14 ;  /* 0x000000ffff077224 */ /* 0x000fce00078e000e */
[----:B------:R-:W-:Y:S05]  /*11980*/  WARPSYNC.COLLECTIVE R15, `(.L_x_14342) ;  /* 0x000000000f087348 */ /* 0x000fea0003c00000 */
[----:B------:R0:W1:Y:S02]  /*11990*/  SHFL.IDX P6, R14, R13, R12, R11 ;  /* 0x0000000c0d0e7389 */ /* 0x00006400000c000b */
[----:B01----:R-:W-:Y:S01]  /*119a0*/  ENDCOLLECTIVE ;  /* 0x000000000000791b */ /* 0x003fe20003800000 */
.L_x_14342:
        /* <DEDUP_REMOVED lines=11> */
.L_x_14343:
        /* <DEDUP_REMOVED lines=13> */
.L_x_14344:
        /* <DEDUP_REMOVED lines=13> */
.L_x_14345:
[----:B------:R-:W-:Y:S02]  /*11c00*/  IMAD.MOV.U32 R13, RZ, RZ, R2 ;  /* 0x000000ffff0d7224 */ /* 0x000fe400078e0002 */
[----:B------:R-:W-:Y:S02]  /*11c10*/  IMAD.MOV.U32 R12, RZ, RZ, 0x1 ;  /* 0x00000001ff0c7424 */ /* 0x000fe400078e00ff */
[----:B------:R-:W-:-:S07]  /*11c20*/  IMAD.MOV.U32 R8, RZ, RZ, R14 ;  /* 0x000000ffff087224 */ /* 0x000fce00078e000e */
[----:B------:R-:W-:Y:S05]  /*11c30*/  WARPSYNC.COLLECTIVE R15, `(.L_x_14346) ;  /* 0x000000000f087348 */ /* 0x000fea0003c00000 */
[----:B------:R0:W1:Y:S02]  /*11c40*/  SHFL.IDX P6, R14, R13, R12, R11 ;  /* 0x0000000c0d0e7389 */ /* 0x00006400000c000b */
[----:B01----:R-:W-:Y:S01]  /*11c50*/  ENDCOLLECTIVE ;  /* 0x000000000000791b */ /* 0x003fe20003800000 */
.L_x_14346:
        /* <DEDUP_REMOVED lines=14> */
.L_x_14347:
[----:B------:R-:W-:Y:S02]  /*11d40*/  IMAD.MOV.U32 R13, RZ, RZ, R2 ;  /* 0x000000ffff0d7224 */ /* 0x000fe400078e0002 */
[----:B------:R-:W-:Y:S02]  /*11d50*/  IMAD.MOV.U32 R12, RZ, RZ, 0x2 ;  /* 0x00000002ff0c7424 */ /* 0x000fe400078e00ff */
[----:B------:R-:W-:-:S07]  /*11d60*/  IMAD.MOV.U32 R6, RZ, RZ, R14 ;  /* 0x000000ffff067224 */ /* 0x000fce00078e000e */
[----:B------:R-:W-:Y:S05]  /*11d70*/  WARPSYNC.COLLECTIVE R15, `(.L_x_14348) ;  /* 0x000000000f087348 */ /* 0x000fea0003c00000 */
[----:B------:R0:W1:Y:S02]  /*11d80*/  SHFL.IDX P6, R14, R13, R12, R11 ;  /* 0x0000000c0d0e7389 */ /* 0x00006400000c000b */
[----:B01----:R-:W-:Y:S01]  /*11d90*/  ENDCOLLECTIVE ;  /* 0x000000000000791b */ /* 0x003fe20003800000 */
.L_x_14348:
        /* <DEDUP_REMOVED lines=13> */
.L_x_14349:
[----:B------:R-:W-:Y:S02]  /*11e70*/  IMAD.MOV.U32 R13, RZ, RZ, R2 ;  /* 0x000000ffff0d7224 */ /* 0x000fe400078e0002 */
[----:B------:R-:W-:Y:S02]  /*11e80*/  IMAD.MOV.U32 R12, RZ, RZ, 0x3 ;  /* 0x00000003ff0c7424 */ /* 0x000fe400078e00ff */
[----:B------:R-:W-:-:S07]  /*11e90*/  IMAD.MOV.U32 R6, RZ, RZ, R14 ;  /* 0x000000ffff067224 */ /* 0x000fce00078e000e */
[----:B------:R-:W-:Y:S05]  /*11ea0*/  WARPSYNC.COLLECTIVE R15, `(.L_x_14350) ;  /* 0x000000000f087348 */ /* 0x000fea0003c00000 */
[----:B------:R0:W1:Y:S02]  /*11eb0*/  SHFL.IDX P6, R14, R13, R12, R11 ;  /* 0x0000000c0d0e7389 */ /* 0x00006400000c000b */
[----:B01----:R-:W-:Y:S01]  /*11ec0*/  ENDCOLLECTIVE ;  /* 0x000000000000791b */ /* 0x003fe20003800000 */
.L_x_14350:
        /* <DEDUP_REMOVED lines=12> */
.L_x_14351:
[----:B------:R-:W-:Y:S01]  /*11f90*/  IMAD.MOV.U32 R2, RZ, RZ, R14 ;  /* 0x000000ffff027224 */ /* 0x000fe200078e000e */
[----:B------:R-:W-:Y:S06]  /*11fa0*/  BRA `(.L_x_14352) ;  /* 0xffffffb800b07947 */ /* 0x000fec000383ffff */
.L_x_14240:
[----:B0-----:R0:W1:Y:S02]  /*11fb0*/  SYNCS.PHASECHK.TRANS64.TRYWAIT P0, [R17+URZ+0x16820], R0 ;  /* 0x01682000110075a7 */ /* 0x001064000800017f */
[----:B-1----:R-:W-:Y:S05]  /*11fc0*/  @!P0 NANOSLEEP.SYNCS 0x989680 ;  /* 0x009896800000895d */ /* 0x002fea0003900000 */
[----:B------:R-:W1:Y:S02]  /*11fd0*/  @!P0 SYNCS.PHASECHK.TRANS64 P0, [R17+URZ+0x16820], R0 ;  /* 0x01682000110085a7 */ /* 0x000e64000800007f */
[----:B-1----:R-:W-:Y:S05]  /*11fe0*/  @!P0 BRA `(.L_x_14240) ;  /* 0xfffffffc00f08947 */ /* 0x002fea000383ffff */
[----:B------:R-:W-:Y:S05]  /*11ff0*/  BRA `(.L_x_14353) ;  /* 0xffffffbc00107947 */ /* 0x000fea000383ffff */
.L_x_14249:
[----:B0-----:R0:W1:Y:S02]  /*12000*/  SYNCS.PHASECHK.TRANS64.TRYWAIT P0, [R4+URZ+0x16840], R2 ;  /* 0x01684002040075a7 */ /* 0x001064000800017f */
[----:B-1----:R-:W-:Y:S05]  /*12010*/  @!P0 NANOSLEEP.SYNCS 0x989680 ;  /* 0x009896800000895d */ /* 0x002fea0003900000 */
[----:B------:R-:W1:Y:S02]  /*12020*/  @!P0 SYNCS.PHASECHK.TRANS64 P0, [R4+URZ+0x16840], R2 ;  /* 0x01684002040085a7 */ /* 0x000e64000800007f */
[----:B-1----:R-:W-:Y:S05]  /*12030*/  @!P0 BRA `(.L_x_14249) ;  /* 0xfffffffc00f08947 */ /* 0x002fea000383ffff */
[----:B------:R-:W-:Y:S05]  /*12040*/  BRA `(.L_x_14354) ;  /* 0xffffffbc00e07947 */ /* 0x000fea000383ffff */
.L_x_14254:
[----:B0-----:R0:W1:Y:S02]  /*12050*/  SYNCS.PHASECHK.TRANS64.TRYWAIT P0, [R3+URZ+0x60], R2 ;  /* 0x00006002030075a7 */ /* 0x001064000800017f */
[----:B-1----:R-:W-:Y:S05]  /*12060*/  @!P0 NANOSLEEP.SYNCS 0x989680 ;  /* 0x009896800000895d */ /* 0x002fea0003900000 */
[----:B------:R-:W1:Y:S02]  /*12070*/  @!P0 SYNCS.PHASECHK.TRANS64 P0, [R3+URZ+0x60], R2 ;  /* 0x00006002030085a7 */ /* 0x000e64000800007f */
[----:B-1----:R-:W-:Y:S05]  /*12080*/  @!P0 BRA `(.L_x_14254) ;  /* 0xfffffffc00f08947 */ /* 0x002fea000383ffff */
[----:B------:R-:W-:Y:S05]  /*12090*/  BRA `(.L_x_14355) ;  /* 0xffffffc0006c7947 */ /* 0x000fea000383ffff */
.L_x_14262:
[----:B-1----:R1:W2:Y:S02]  /*120a0*/  SYNCS.PHASECHK.TRANS64.TRYWAIT P0, [R2+URZ+0x16840], R3 ;  /* 0x01684003020075a7 */ /* 0x0022a4000800017f */
[----:B--2---:R-:W-:Y:S05]  /*120b0*/  @!P0 NANOSLEEP.SYNCS 0x989680 ;  /* 0x009896800000895d */ /* 0x004fea0003900000 */
[----:B------:R-:W2:Y:S02]  /*120c0*/  @!P0 SYNCS.PHASECHK.TRANS64 P0, [R2+URZ+0x16840], R3 ;  /* 0x01684003020085a7 */ /* 0x000ea4000800007f */
[----:B--2---:R-:W-:Y:S05]  /*120d0*/  @!P0 BRA `(.L_x_14262) ;  /* 0xfffffffc00f08947 */ /* 0x004fea000383ffff */
[----:B------:R-:W-:Y:S05]  /*120e0*/  BRA `(.L_x_14356) ;  /* 0xffffffc400ac7947 */ /* 0x000fea000383ffff */
.L_x_14267:
[----:B0-----:R0:W1:Y:S02]  /*120f0*/  SYNCS.PHASECHK.TRANS64.TRYWAIT P0, [R10+URZ+0x60], R28 ;  /* 0x0000601c0a0075a7 */ /* 0x001064000800017f */
[----:B-1----:R-:W-:Y:S05]  /*12100*/  @!P0 NANOSLEEP.SYNCS 0x989680 ;  /* 0x009896800000895d */ /* 0x002fea0003900000 */
[----:B------:R-:W1:Y:S02]  /*12110*/  @!P0 SYNCS.PHASECHK.TRANS64 P0, [R10+URZ+0x60], R28 ;  /* 0x0000601c0a0085a7 */ /* 0x000e64000800007f */
[----:B-1----:R-:W-:Y:S05]  /*12120*/  @!P0 BRA `(.L_x_14267) ;  /* 0xfffffffc00f08947 */ /* 0x002fea000383ffff */
[----:B------:R-:W-:Y:S05]  /*12130*/  BRA `(.L_x_14357) ;  /* 0xffffffc800387947 */ /* 0x000fea000383ffff */
.L_x_14275:
[----:B-1----:R1:W2:Y:S02]  /*12140*/  SYNCS.PHASECHK.TRANS64.TRYWAIT P0, [R2+URZ+0x16840], R3 ;  /* 0x01684003020075a7 */ /* 0x0022a4000800017f */
[----:B--2---:R-:W-:Y:S05]  /*12150*/  @!P0 NANOSLEEP.SYNCS 0x989680 ;  /* 0x009896800000895d */ /* 0x004fea0003900000 */
[----:B------:R-:W2:Y:S02]  /*12160*/  @!P0 SYNCS.PHASECHK.TRANS64 P0, [R2+URZ+0x16840], R3 ;  /* 0x01684003020085a7 */ /* 0x000ea4000800007f */
[----:B--2---:R-:W-:Y:S05]  /*12170*/  @!P0 BRA `(.L_x_14275) ;  /* 0xfffffffc00f08947 */ /* 0x004fea000383ffff */
[----:B------:R-:W-:Y:S05]  /*12180*/  BRA `(.L_x_14358) ;  /* 0xffffffcc00487947 */ /* 0x000fea000383ffff */
.L_x_14280:
[----:B0-----:R0:W1:Y:S02]  /*12190*/  SYNCS.PHASECHK.TRANS64.TRYWAIT P0, [R7+URZ+0x60], R2 ;  /* 0x00006002070075a7 */ /* 0x001064000800017f */
[----:B-1----:R-:W-:Y:S05]  /*121a0*/  @!P0 NANOSLEEP.SYNCS 0x989680 ;  /* 0x009896800000895d */ /* 0x002fea0003900000 */
[----:B------:R-:W1:Y:S02]  /*121b0*/  @!P0 SYNCS.PHASECHK.TRANS64 P0, [R7+URZ+0x60], R2 ;  /* 0x00006002070085a7 */ /* 0x000e64000800007f */
[----:B-1----:R-:W-:Y:S05]  /*121c0*/  @!P0 BRA `(.L_x_14280) ;  /* 0xfffffffc00f08947 */ /* 0x002fea000383ffff */
[----:B------:R-:W-:Y:S05]  /*121d0*/  BRA `(.L_x_14359) ;  /* 0xffffffcc00d87947 */ /* 0x000fea000383ffff */
.L_x_14290:
[----:B0-----:R0:W1:Y:S02]  /*121e0*/  SYNCS.PHASECHK.TRANS64.TRYWAIT P0, [R3+URZ+0x16860], R0 ;  /* 0x01686000030075a7 */ /* 0x001064000800017f */
[----:B-1----:R-:W-:Y:S05]  /*121f0*/  @!P0 NANOSLEEP.SYNCS 0x989680 ;  /* 0x009896800000895d */ /* 0x002fea0003900000 */
[----:B------:R-:W1:Y:S02]  /*12200*/  @!P0 SYNCS.PHASECHK.TRANS64 P0, [R3+URZ+0x16860], R0 ;  /* 0x01686000030085a7 */ /* 0x000e64000800007f */
[----:B-1----:R-:W-:Y:S05]  /*12210*/  @!P0 BRA `(.L_x_14290) ;  /* 0xfffffffc00f08947 */ /* 0x002fea000383ffff */
[----:B------:R-:W-:Y:S05]  /*12220*/  BRA `(.L_x_14360) ;  /* 0xffffffd000d87947 */ /* 0x000fea000383ffff */
.L_x_14296:
[----:B------:R-:W-:Y:S01]  /*12230*/  BSSY B0, `(.L_x_14361) ;  /* 0x0000008000007945 */ /* 0x000fe20003800000 */
[----:B------:R-:W-:Y:S02]  /*12240*/  IMAD.MOV.U32 R13, RZ, RZ, R24 ;  /* 0x000000ffff0d7224 */ /* 0x000fe400078e0018 */
[----:B------:R-:W-:Y:S02]  /*12250*/  IMAD.MOV.U32 R12, RZ, RZ, RZ ;  /* 0x000000ffff0c7224 */ /* 0x000fe400078e00ff */
[----:B------:R-:W-:Y:S02]  /*12260*/  IMAD.MOV.U32 R11, RZ, RZ, 0x1f ;  /* 0x0000001fff0b7424 */ /* 0x000fe400078e00ff */
[----:B------:R-:W-:-:S07]  /*12270*/  IMAD.MOV.U32 R15, RZ, RZ, -0x1 ;  /* 0xffffffffff0f7424 */ /* 0x000fce00078e00ff */
[----:B-1-3--:R-:W-:Y:S05]  /*12280*/  WARPSYNC.COLLECTIVE R15, `(.L_x_14362) ;  /* 0x000000000f087348 */ /* 0x00afea0003c00000 */
[----:B------:R0:W2:Y:S02]  /*12290*/  SHFL.IDX P6, R14, R13, R12, R11 ;  /* 0x0000000c0d0e7389 */ /* 0x0000a400000c000b */
[----:B0123--:R-:W-:Y:S01]  /*122a0*/  ENDCOLLECTIVE ;  /* 0x000000000000791b */ /* 0x00ffe20003800000 */
.L_x_14362:
[----:B------:R-:W-:Y:S05]  /*122b0*/  BSYNC B0 ;  /* 0x0000000000007941 */ /* 0x000fea0003800000 */
.L_x_14361:
        /* <DEDUP_REMOVED lines=9> */
.L_x_14363:
        /* <DEDUP_REMOVED lines=23> */
.L_x_14364:
[----:B------:R-:W-:Y:S01]  /*124c0*/  IMAD.MOV.U32 R12, RZ, RZ, 0x2 ;  /* 0x00000002ff0c7424 */ /* 0x000fe200078e00ff */
[----:B------:R-:W-:-:S05]  /*124d0*/  SEL R4, R14, RZ, P1 ;  /* 0x000000ff0e047207 */ /* 0x000fca0000800000 */
[----:B------:R-:W-:-:S04]  /*124e0*/  IMAD.IADD R4, R13, 0x1, R4 ;  /* 0x000000010d047824 */ /* 0x000fc800078e0204 */
[----:B------:R-:W-:-:S07]  /*124f0*/  IMAD.MOV.U32 R13, RZ, RZ, R4 ;  /* 0x000000ffff0d7224 */ /* 0x000fce00078e0004 */
[----:B------:R-:W-:Y:S05]  /*12500*/  WARPSYNC.COLLECTIVE R15, `(.L_x_14365) ;  /* 0x000000000f087348 */ /* 0x000fea0003c00000 */
[----:B------:R0:W1:Y:S02]  /*12510*/  SHFL.UP P6, R14, R13, R12, R11 ;  /* 0x0400000c0d0e7389 */ /* 0x00006400000c000b */
[----:B01----:R-:W-:Y:S01]  /*12520*/  ENDCOLLECTIVE ;  /* 0x000000000000791b */ /* 0x003fe20003800000 */
.L_x_14365:
[----:B------:R-:W-:Y:S01]  /*12530*/  IMAD.MOV.U32 R12, RZ, RZ, 0x4 ;  /* 0x00000004ff0c7424 */ /* 0x000fe200078e00ff */
[----:B------:R-:W-:-:S05]  /*12540*/  SEL R3, R14, RZ, P2 ;  /* 0x000000ff0e037207 */ /* 0x000fca0001000000 */
[----:B------:R-:W-:-:S04]  /*12550*/  IMAD.IADD R2, R4, 0x1, R3 ;  /* 0x0000000104027824 */ /* 0x000fc800078e0203 */
[----:B------:R-:W-:-:S07]  /*12560*/  IMAD.MOV.U32 R13, RZ, RZ, R2 ;  /* 0x000000ffff0d7224 */ /* 0x000fce00078e0002 */
[----:B------:R-:W-:Y:S05]  /*12570*/  WARPSYNC.COLLECTIVE R15, `(.L_x_14366) ;  /* 0x000000000f087348 */ /* 0x000fea0003c00000 */
[----:B------:R0:W1:Y:S02]  /*12580*/  SHFL.UP P6, R14, R13, R12, R11 ;  /* 0x0400000c0d0e7389 */ /* 0x00006400000c000b */
[----:B01----:R-:W-:Y:S01]  /*12590*/  ENDCOLLECTIVE ;  /* 0x000000000000791b */ /* 0x003fe20003800000 */
.L_x_14366:
[----:B------:R-:W-:Y:S01]  /*125a0*/  IMAD.MOV.U32 R12, RZ, RZ, 0x8 ;  /* 0x00000008ff0c7424 */ /* 0x000fe200078e00ff */
[----:B------:R-:W-:-:S05]  /*125b0*/  SEL R3, R14, RZ, P3 ;  /* 0x000000ff0e037207 */ /* 0x000fca0001800000 */
[----:B------:R-:W-:-:S04]  /*125c0*/  IMAD.IADD R3, R2, 0x1, R3 ;  /* 0x0000000102037824 */ /* 0x000fc800078e0203 */
[----:B------:R-:W-:-:S07]  /*125d0*/  IMAD.MOV.U32 R13, RZ, RZ, R3 ;  /* 0x000000ffff0d7224 */ /* 0x000fce00078e0003 */
[----:B------:R-:W-:Y:S05]  /*125e0*/  WARPSYNC.COLLECTIVE R15, `(.L_x_14367) ;  /* 0x000000000f087348 */ /* 0x000fea0003c00000 */
[----:B------:R0:W1:Y:S02]  /*125f0*/  SHFL.UP P6, R14, R13, R12, R11 ;  /* 0x0400000c0d0e7389 */ /* 0x00006400000c000b */
[----:B01----:R-:W-:Y:S01]  /*12600*/  ENDCOLLECTIVE ;  /* 0x000000000000791b */ /* 0x003fe20003800000 */
.L_x_14367:
[----:B------:R-:W-:Y:S01]  /*12610*/  IMAD.MOV.U32 R12, RZ, RZ, 0x10 ;  /* 0x00000010ff0c7424 */ /* 0x000fe200078e00ff */
[----:B------:R-:W-:-:S05]  /*12620*/  SEL R4, R14, RZ, P4 ;  /* 0x000000ff0e047207 */ /* 0x000fca0002000000 */
[----:B------:R-:W-:-:S04]  /*12630*/  IMAD.IADD R4, R3, 0x1, R4 ;  /* 0x0000000103047824 */ /* 0x000fc800078e0204 */
[----:B------:R-:W-:-:S07]  /*12640*/  IMAD.MOV.U32 R13, RZ, RZ, R4 ;  /* 0x000000ffff0d7224 */ /* 0x000fce00078e0004 */
[----:B------:R-:W-:Y:S05]  /*12650*/  WARPSYNC.COLLECTIVE R15, `(.L_x_14368) ;  /* 0x000000000f087348 */ /* 0x000fea0003c00000 */
[----:B------:R0:W1:Y:S02]  /*12660*/  SHFL.UP P6, R14, R13, R12, R11 ;  /* 0x0400000c0d0e7389 */ /* 0x00006400000c000b */
[----:B01----:R-:W-:Y:S01]  /*12670*/  ENDCOLLECTIVE ;  /* 0x000000000000791b */ /* 0x003fe20003800000 */
.L_x_14368:
        /* <DEDUP_REMOVED lines=8> */
.L_x_14369:
[----:B------:R-:W-:Y:S05]  /*12700*/  BRA `(.L_x_14370) ;  /* 0xffffffd400147947 */ /* 0x000fea000383ffff */
.L_x_14299:
[----:B------:R-:W-:Y:S01]  /*12710*/  BSSY B0, `(.L_x_14371) ;  /* 0x0000007000007945 */ /* 0x000fe20003800000 */
[----:B------:R-:W-:Y:S02]  /*12720*/  IMAD.MOV.U32 R12, RZ, RZ, 0x1 ;  /* 0x00000001ff0c7424 */ /* 0x000fe400078e00ff */
[----:B------:R-:W-:Y:S02]  /*12730*/  IMAD.MOV.U32 R11, RZ, RZ, RZ ;  /* 0x000000ffff0b7224 */ /* 0x000fe400078e00ff */
[----:B------:R-:W-:-:S07]  /*12740*/  IMAD.MOV.U32 R15, RZ, RZ, -0x1 ;  /* 0xffffffffff0f7424 */ /* 0x000fce00078e00ff */
[----:B-1----:R-:W-:Y:S05]  /*12750*/  WARPSYNC.COLLECTIVE R15, `(.L_x_14372) ;  /* 0x000000000f087348 */ /* 0x002fea0003c00000 */
[----:B------:R0:W2:Y:S02]  /*12760*/  SHFL.UP P6, R14, R13, R12, R11 ;  /* 0x0400000c0d0e7389 */ /* 0x0000a400000c000b */
[----:B012---:R-:W-:Y:S01]  /*12770*/  ENDCOLLECTIVE ;  /* 0x000000000000791b */ /* 0x007fe20003800000 */
.L_x_14372:
[----:B------:R-:W-:Y:S05]  /*12780*/  BSYNC B0 ;  /* 0x0000000000007941 */ /* 0x000fea0003800000 */
.L_x_14371:
        /* <DEDUP_REMOVED lines=8> */
.L_x_14373:
[----:B------:R-:W-:Y:S01]  /*12810*/  IMAD.MOV.U32 R12, RZ, RZ, 0x4 ;  /* 0x00000004ff0c7424 */ /* 0x000fe200078e00ff */
[----:B------:R-:W-:-:S05]  /*12820*/  SEL R2, R14, RZ, P2 ;  /* 0x000000ff0e027207 */ /* 0x000fca0001000000 */
[----:B------:R-:W-:-:S04]  /*12830*/  IMAD.IADD R2, R13, 0x1, R2 ;  /* 0x000000010d027824 */ /* 0x000fc800078e0202 */
[----:B------:R-:W-:-:S07]  /*12840*/  IMAD.MOV.U32 R13, RZ, RZ, R2 ;  /* 0x000000ffff0d7224 */ /* 0x000fce00078e0002 */
[----:B------:R-:W-:Y:S05]  /*12850*/  WARPSYNC.COLLECTIVE R15, `(.L_x_14374) ;  /* 0x000000000f087348 */ /* 0x000fea0003c00000 */
[----:B------:R0:W1:Y:S02]  /*12860*/  SHFL.UP P6, R14, R13, R12, R11 ;  /* 0x0400000c0d0e7389 */ /* 0x00006400000c000b */
[----:B01----:R-:W-:Y:S01]  /*12870*/  ENDCOLLECTIVE ;  /* 0x000000000000791b */ /* 0x003fe20003800000 */
.L_x_14374:
[----:B------:R-:W-:Y:S01]  /*12880*/  IMAD.MOV.U32 R12, RZ, RZ, 0x8 ;  /* 0x00000008ff0c7424 */ /* 0x000fe200078e00ff */
[----:B------:R-:W-:-:S05]  /*12890*/  SEL R3, R14, RZ, P3 ;  /* 0x000000ff0e037207 */ /* 0x000fca0001800000 */
[----:B------:R-:W-:-:S04]  /*128a0*/  IMAD.IADD R3, R2, 0x1, R3 ;  /* 0x0000000102037824 */ /* 0x000fc800078e0203 */
[----:B------:R-:W-:-:S07]  /*128b0*/  IMAD.MOV.U32 R13, RZ, RZ, R3 ;  /* 0x000000ffff0d7224 */ /* 0x000fce00078e0003 */
[----:B------:R-:W-:Y:S05]  /*128c0*/  WARPSYNC.COLLECTIVE R15, `(.L_x_14375) ;  /* 0x000000000f087348 */ /* 0x000fea0003c00000 */
[----:B------:R0:W1:Y:S02]  /*128d0*/  SHFL.UP P6, R14, R13, R12, R11 ;  /* 0x0400000c0d0e7389 */ /* 0x00006400000c000b */
[----:B01----:R-:W-:Y:S01]  /*128e0*/  ENDCOLLECTIVE ;  /* 0x000000000000791b */ /* 0x003fe20003800000 */
.L_x_14375:
[----:B------:R-:W-:Y:S01]  /*128f0*/  IMAD.MOV.U32 R12, RZ, RZ, 0x10 ;  /* 0x00000010ff0c7424 */ /* 0x000fe200078e00ff */
[----:B------:R-:W-:-:S05]  /*12900*/  SEL R4, R14, RZ, P4 ;  /* 0x000000ff0e047207 */ /* 0x000fca0002000000 */
[----:B------:R-:W-:-:S04]  /*12910*/  IMAD.IADD R4, R3, 0x1, R4 ;  /* 0x0000000103047824 */ /* 0x000fc800078e0204 */
[----:B------:R-:W-:-:S07]  /*12920*/  IMAD.MOV.U32 R13, RZ, RZ, R4 ;  /* 0x000000ffff0d7224 */ /* 0x000fce00078e0004 */
[----:B------:R-:W-:Y:S05]  /*12930*/  WARPSYNC.COLLECTIVE R15, `(.L_x_14376) ;  /* 0x000000000f087348 */ /* 0x000fea0003c00000 */
[----:B------:R0:W1:Y:S02]  /*12940*/  SHFL.UP P6, R14, R13, R12, R11 ;  /* 0x0400000c0d0e7389 */ /* 0x00006400000c000b */
[----:B01----:R-:W-:Y:S01]  /*12950*/  ENDCOLLECTIVE ;  /* 0x000000000000791b */ /* 0x003fe20003800000 */
.L_x_14376:
        /* <DEDUP_REMOVED lines=8> */
.L_x_14377:
[----:B------:R-:W-:Y:S05]  /*129e0*/  BRA `(.L_x_14378) ;  /* 0xffffffd400007947 */ /* 0x000fea000383ffff */
.L_x_14301:
[----:B------:R-:W-:Y:S01]  /*129f0*/  BSSY B0, `(.L_x_14379) ;  /* 0x0000006000007945 */ /* 0x000fe20003800000 */
[----:B------:R-:W-:Y:S01]  /*12a00*/  PLOP3.LUT P6, PT, P6, PT, PT, 0x8, 0x0 ;  /* 0x000000000000781c */ /* 0x000fe200037ce170 */
[----:B------:R-:W-:-:S12]  /*12a10*/  IMAD.MOV.U32 R15, RZ, RZ, -0x1 ;  /* 0xffffffffff0f7424 */ /* 0x000fd800078e00ff */
[----:B01----:R-:W-:Y:S05]  /*12a20*/  WARPSYNC.COLLECTIVE R15, `(.L_x_14380) ;  /* 0x000000000f087348 */ /* 0x003fea0003c00000 */
[----:B------:R-:W-:Y:S01]  /*12a30*/  VOTE.ANY R14, PT, P6 ;  /* 0x00000000000e7806 */ /* 0x000fe200030e0100 */
[----:B01----:R-:W-:Y:S06]  /*12a40*/  ENDCOLLECTIVE ;  /* 0x000000000000791b */ /* 0x003fec0003800000 */
.L_x_14380:
[----:B------:R-:W-:Y:S05]  /*12a50*/  BSYNC B0 ;  /* 0x0000000000007941 */ /* 0x000fea0003800000 */
.L_x_14379:
        /* <DEDUP_REMOVED lines=8> */
.L_x_14381:
[----:B------:R-:W-:Y:S02]  /*12ae0*/  IMAD.IADD R27, R12, 0x1, R27 ;  /* 0x000000010c1b7824 */ /* 0x000fe400078e021b */
[----:B------:R-:W-:Y:S02]  /*12af0*/  IMAD.MOV.U32 R13, RZ, RZ, R5 ;  /* 0x000000ffff0d7224 */ /* 0x000fe400078e0005 */
[----:B------:R-:W-:-:S07]  /*12b00*/  IMAD.MOV.U32 R25, RZ, RZ, R14 ;  /* 0x000000ffff197224 */ /* 0x000fce00078e000e */
[----:B------:R-:W-:Y:S05]  /*12b10*/  WARPSYNC.COLLECTIVE R15, `(.L_x_14382) ;  /* 0x000000000f087348 */ /* 0x000fea0003c00000 */
[----:B------:R0:W1:Y:S02]  /*12b20*/  SHFL.IDX P6, R14, R13, R12, R11 ;  /* 0x0000000c0d0e7389 */ /* 0x00006400000c000b */
[----:B01----:R-:W-:Y:S01]  /*12b30*/  ENDCOLLECTIVE ;  /* 0x000000000000791b */ /* 0x003fe20003800000 */
.L_x_14382:
[----:B------:R-:W-:Y:S01]  /*12b40*/  IMAD.MOV.U32 R5, RZ, RZ, R14 ;  /* 0x000000ffff057224 */ /* 0x000fe200078e000e */
[----:B------:R-:W-:Y:S06]  /*12b50*/  BRA `(.L_x_14383) ;  /* 0xffffffd000e47947 */ /* 0x000fec000383ffff */
.L_x_14303:
[----:B------:R-:W-:Y:S01]  /*12b60*/  BSSY B0, `(.L_x_14384) ;  /* 0x0000007000007945 */ /* 0x000fe20003800000 */
[----:B------:R-:W-:Y:S02]  /*12b70*/  IMAD.MOV.U32 R13, RZ, RZ, R3 ;  /* 0x000000ffff0d7224 */ /* 0x000fe400078e0003 */
[----:B------:R-:W-:Y:S02]  /*12b80*/  IMAD.MOV.U32 R11, RZ, RZ, 0x1f ;  /* 0x0000001fff0b7424 */ /* 0x000fe400078e00ff */
[----:B------:R-:W-:-:S07]  /*12b90*/  IMAD.MOV.U32 R15, RZ, RZ, -0x1 ;  /* 0xffffffffff0f7424 */ /* 0x000fce00078e00ff */
[----:B01-34-:R-:W-:Y:S05]  /*12ba0*/  WARPSYNC.COLLECTIVE R15, `(.L_x_14385) ;  /* 0x000000000f087348 */ /* 0x01bfea0003c00000 */
[----:B------:R2:W0:Y:S02]  /*12bb0*/  SHFL.IDX P6, R14, R13, R12, R11 ;  /* 0x0000000c0d0e7389 */ /* 0x00042400000c000b */
[----:B01234-:R-:W-:Y:S01]  /*12bc0*/  ENDCOLLECTIVE ;  /* 0x000000000000791b */ /* 0x01ffe20003800000 */
.L_x_14385:
[----:B------:R-:W-:Y:S05]  /*12bd0*/  BSYNC B0 ;  /* 0x0000000000007941 */ /* 0x000fea0003800000 */
.L_x_14384:
[----:B------:R-:W-:Y:S01]  /*12be0*/  IMAD.MOV.U32 R24, RZ, RZ, R14 ;  /* 0x000000ffff187224 */ /* 0x000fe200078e000e */
[----:B------:R-:W-:Y:S06]  /*12bf0*/  BRA `(.L_x_14302) ;  /* 0xffffffd000d47947 */ /* 0x000fec000383ffff */
.L_x_14309:
[----:B0-----:R0:W4:Y:S02]  /*12c00*/  SYNCS.PHASECHK.TRANS64.TRYWAIT P0, [R9+URZ+0x16820], R0 ;  /* 0x01682000090075a7 */ /* 0x001124000800017f */
[----:B----4-:R-:W-:Y:S05]  /*12c10*/  @!P0 NANOSLEEP.SYNCS 0x989680 ;  /* 0x009896800000895d */ /* 0x010fea0003900000 */
[----:B------:R-:W4:Y:S02]  /*12c20*/  @!P0 SYNCS.PHASECHK.TRANS64 P0, [R9+URZ+0x16820], R0 ;  /* 0x01682000090085a7 */ /* 0x000f24000800007f */
[----:B----4-:R-:W-:Y:S05]  /*12c30*/  @!P0 BRA `(.L_x_14309) ;  /* 0xfffffffc00f08947 */ /* 0x010fea000383ffff */
[----:B------:R-:W-:Y:S05]  /*12c40*/  BRA `(.L_x_14386) ;  /* 0xffffffdc002c7947 */ /* 0x000fea000383ffff */
.L_x_14310:
        /* <DEDUP_REMOVED lines=11> */
.L_x_14388:
[----:B------:R-:W-:Y:S05]  /*12d00*/  BSYNC B0 ;  /* 0x0000000000007941 */ /* 0x000fea0003800000 */
.L_x_14387:
[----:B------:R-:W-:Y:S05]  /*12d10*/  BRA `(.L_x_14389) ;  /* 0xffffffdc00147947 */ /* 0x000fea000383ffff */
.L_x_14313:
[----:B------:R-:W-:Y:S01]  /*12d20*/  BSSY B1, `(.L_x_14390) ;  /* 0x0000006000017945 */ /* 0x000fe20003800000 */
[----:B------:R-:W-:-:S07]  /*12d30*/  IMAD.MOV.U32 R15, RZ, RZ, -0x1 ;  /* 0xffffffffff0f7424 */ /* 0x000fce00078e00ff */
[----:B0123--:R-:W-:Y:S05]  /*12d40*/  WARPSYNC.COLLECTIVE R15, `(.L_x_14391) ;  /* 0x000000000f0c7348 */ /* 0x00ffea0003c00000 */
[----:B------:R-:W-:Y:S02]  /*12d50*/  ELECT P6, UR62, PT ;  /* 0x00000000003e782f */ /* 0x000fe400038c0000 */
[----:B------:R-:W-:Y:S01]  /*12d60*/  MOV R14, UR62 ;  /* 0x0000003e000e7c02 */ /* 0x000fe20008000f00 */
[----:B0123--:R-:W-:Y:S10]  /*12d70*/  ENDCOLLECTIVE ;  /* 0x000000000000791b */ /* 0x00fff40003800000 */
.L_x_14391:
[----:B------:R-:W-:Y:S05]  /*12d80*/  BSYNC B1 ;  /* 0x0000000000017941 */ /* 0x000fea0003800000 */
.L_x_14390:
[----:B------:R-:W-:Y:S05]  /*12d90*/  BRA `(.L_x_14392) ;  /* 0xffffffdc000c7947 */ /* 0x000fea000383ffff */
.L_x_14315:
[----:B0-----:R0:W3:Y:S02]  /*12da0*/  SYNCS.PHASECHK.TRANS64.TRYWAIT P0, [R7+URZ], R2 ;  /* 0x00000002070075a7 */ /* 0x0010e4000800017f */
[----:B---3--:R-:W-:Y:S05]  /*12db0*/  @!P0 NANOSLEEP.SYNCS 0x989680 ;  /* 0x009896800000895d */ /* 0x008fea0003900000 */
[----:B------:R-:W3:Y:S02]  /*12dc0*/  @!P0 SYNCS.PHASECHK.TRANS64 P0, [R7+URZ], R2 ;  /* 0x00000002070085a7 */ /* 0x000ee4000800007f */
[----:B---3--:R-:W-:Y:S05]  /*12dd0*/  @!P0 BRA `(.L_x_14315) ;  /* 0xfffffffc00f08947 */ /* 0x008fea000383ffff */
[----:B------:R-:W-:Y:S05]  /*12de0*/  BRA `(.L_x_14393) ;  /* 0xffffffdc00407947 */ /* 0x000fea000383ffff */
.L_x_14316:
[----:B---3--:R3:W4:Y:S02]  /*12df0*/  SYNCS.PHASECHK.TRANS64.TRYWAIT P0, [R3+URZ], R0 ;  /* 0x00000000030075a7 */ /* 0x008724000800017f */
[----:B----4-:R-:W-:Y:S05]  /*12e00*/  @!P0 NANOSLEEP.SYNCS 0x989680 ;  /* 0x009896800000895d */ /* 0x010fea0003900000 */
[----:B------:R-:W4:Y:S02]  /*12e10*/  @!P0 SYNCS.PHASECHK.TRANS64 P0, [R3+URZ], R0 ;  /* 0x00000000030085a7 */ /* 0x000f24000800007f */
[----:B----4-:R-:W-:Y:S05]  /*12e20*/  @!P0 BRA `(.L_x_14316) ;  /* 0xfffffffc00f08947 */ /* 0x010fea000383ffff */
[----:B------:R-:W-:Y:S05]  /*12e30*/  BRA `(.L_x_14394) ;  /* 0xffffffdc00347947 */ /* 0x000fea000383ffff */
.L_x_14318:
[----:B---3--:R3:W4:Y:S02]  /*12e40*/  SYNCS.PHASECHK.TRANS64.TRYWAIT P0, [R5+URZ], R2 ;  /* 0x00000002050075a7 */ /* 0x008724000800017f */
[----:B----4-:R-:W-:Y:S05]  /*12e50*/  @!P0 NANOSLEEP.SYNCS 0x989680 ;  /* 0x009896800000895d */ /* 0x010fea0003900000 */
[----:B------:R-:W4:Y:S02]  /*12e60*/  @!P0 SYNCS.PHASECHK.TRANS64 P0, [R5+URZ], R2 ;  /* 0x00000002050085a7 */ /* 0x000f24000800007f */
[----:B----4-:R-:W-:Y:S05]  /*12e70*/  @!P0 BRA `(.L_x_14318) ;  /* 0xfffffffc00f08947 */ /* 0x010fea000383ffff */
[----:B------:R-:W-:Y:S05]  /*12e80*/  BRA `(.L_x_14395) ;  /* 0xffffffdc00387947 */ /* 0x000fea000383ffff */
.L_x_14396:
        /* <DEDUP_REMOVED lines=15> */
.L_x_14882:


//--------------------- .text._ZN7cutlass13device_kernelIN5flash11enable_sm90INS1_16FlashAttnFwdSm90INS1_25CollectiveMainloopFwdSm90ILi2EN4cute5tupleIJNS5_1CILi1EEES8_S8_EEENS6_IJNS7_ILi192EEENS7_ILi128EEENS7_ILi64EEEEEELi64ENS_10bfloat16_tEfNS_4arch4Sm90ELb1ELb0ELb0ELb1ELb0ELb1ELb0ELb1ELb1ELb1ELb1ELb0EEENS1_21CollectiveEpilogueFwdINS6_IJSA_SC_SB_EEES9_SE_SG_Li384ELb1ELb1ELb1ELb0EEENS1_36VarlenDynamicPersistentTileSchedulerILi192ELi128ELi384ELi128ELb1ELb1ELb1ELb1ELb1ELb1EEEEEEEEEvNT_6ParamsE --------------------------
	.section	.text._ZN7cutlass13device_kernelIN5flash11enable_sm90INS1_16FlashAttnFwdSm90INS1_25CollectiveMainloopFwdSm90ILi2EN4cute5tupleIJNS5_1CILi1EEES8_S8_EEENS6_IJNS7_ILi192EEENS7_ILi128EEENS7_ILi64EEEEEELi64ENS_10bfloat16_tEfNS_4arch4Sm90ELb1ELb0ELb0ELb1ELb0ELb1ELb0ELb1ELb1ELb1ELb1ELb0EEENS1_21CollectiveEpilogueFwdINS6_IJSA_SC_SB_EEES9_SE_SG_Li384ELb1ELb1ELb1ELb0EEENS1_36VarlenDynamicPersistentTileSchedulerILi192ELi128ELi384ELi128ELb1ELb1ELb1ELb1ELb1ELb1EEEEEEEEEvNT_6ParamsE,"ax",@progbits
	.align	128
.text._ZN7cutlass13device_kernelIN5flash11enable_sm90INS1_16FlashAttnFwdSm90INS1_25CollectiveMainloopFwdSm90ILi2EN4cute5tupleIJNS5_1CILi1EEES8_S8_EEENS6_IJNS7_ILi192EEENS7_ILi128EEENS7_ILi64EEEEEELi64ENS_10bfloat16_tEfNS_4arch4Sm90ELb1ELb0ELb0ELb1ELb0ELb1ELb0ELb1ELb1ELb1ELb1ELb0EEENS1_21CollectiveEpilogueFwdINS6_IJSA_SC_SB_EEES9_SE_SG_Li384ELb1ELb1ELb1ELb0EEENS1_36VarlenDynamicPersistentTileSchedulerILi192ELi128ELi384ELi128ELb1ELb1ELb1ELb1ELb1ELb1EEEEEEEEEvNT_6ParamsE:
        .type           _ZN7cutlass13device_kernelIN5flash11enable_sm90INS1_16FlashAttnFwdSm90INS1_25CollectiveMainloopFwdSm90ILi2EN4cute5tupleIJNS5_1CILi1EEES8_S8_EEENS6_IJNS7_ILi192EEENS7_ILi128EEENS7_ILi64EEEEEELi64ENS_10bfloat16_tEfNS_4arch4Sm90ELb1ELb0ELb0ELb1ELb0ELb1ELb0ELb1ELb1ELb1ELb1ELb0EEENS1_21CollectiveEpilogueFwdINS6_IJSA_SC_SB_EEES9_SE_SG_Li384ELb1ELb1ELb1ELb0EEENS1_36VarlenDynamicPersistentTileSchedulerILi192ELi128ELi384ELi128ELb1ELb1ELb1ELb1ELb1ELb1EEEEEEEEEvNT_6ParamsE,@function
        .size           _ZN7cutlass13device_kernelIN5flash11enable_sm90INS1_16FlashAttnFwdSm90INS1_25CollectiveMainloopFwdSm90ILi2EN4cute5tupleIJNS5_1CILi1EEES8_S8_EEENS6_IJNS7_ILi192EEENS7_ILi128EEENS7_ILi64EEEEEELi64ENS_10bfloat16_tEfNS_4arch4Sm90ELb1ELb0ELb0ELb1ELb0ELb1ELb0ELb1ELb1ELb1ELb1ELb0EEENS1_21CollectiveEpilogueFwdINS6_IJSA_SC_SB_EEES9_SE_SG_Li384ELb1ELb1ELb1ELb0EEENS1_36VarlenDynamicPersistentTileSchedulerILi192ELi128ELi384ELi128ELb1ELb1ELb1ELb1ELb1ELb1EEEEEEEEEvNT_6ParamsE,(.L_x_14883 - _ZN7cutlass13device_kernelIN5flash11enable_sm90INS1_16FlashAttnFwdSm90INS1_25CollectiveMainloopFwdSm90ILi2EN4cute5tupleIJNS5_1CILi1EEES8_S8_EEENS6_IJNS7_ILi192EEENS7_ILi128EEENS7_ILi64EEEEEELi64ENS_10bfloat16_tEfNS_4arch4Sm90ELb1ELb0ELb0ELb1ELb0ELb1ELb0ELb1ELb1ELb1ELb1ELb0EEENS1_21CollectiveEpilogueFwdINS6_IJSA_SC_SB_EEES9_SE_SG_Li384ELb1ELb1ELb1ELb0EEENS1_36VarlenDynamicPersistentTileSchedulerILi192ELi128ELi384ELi128ELb1ELb1ELb1ELb1ELb1ELb1EEEEEEEEEvNT_6ParamsE)
        .other          _ZN7cutlass13device_kernelIN5flash11enable_sm90INS1_16FlashAttnFwdSm90INS1_25CollectiveMainloopFwdSm90ILi2EN4cute5tupleIJNS5_1CILi1EEES8_S8_EEENS6_IJNS7_ILi192EEENS7_ILi128EEENS7_ILi64EEEEEELi64ENS_10bfloat16_tEfNS_4arch4Sm90ELb1ELb0ELb0ELb1ELb0ELb1ELb0ELb1ELb1ELb1ELb1ELb0EEENS1_21CollectiveEpilogueFwdINS6_IJSA_SC_SB_EEES9_SE_SG_Li384ELb1ELb1ELb1ELb0EEENS1_36VarlenDynamicPersistentTileSchedulerILi192ELi128ELi384ELi128ELb1ELb1ELb1ELb1ELb1ELb1EEEEEEEEEvNT_6ParamsE,@"STO_CUDA_ENTRY STV_DEFAULT"
_ZN7cutlass13device_kernelIN5flash11enable_sm90INS1_16FlashAttnFwdSm90INS1_25CollectiveMainloopFwdSm90ILi2EN4cute5tupleIJNS5_1CILi1EEES8_S8_EEENS6_IJNS7_ILi192EEENS7_ILi128EEENS7_ILi64EEEEEELi64ENS_10bfloat16_tEfNS_4arch4Sm90ELb1ELb0ELb0ELb1ELb0ELb1ELb0ELb1ELb1ELb1ELb1ELb0EEENS1_21CollectiveEpilogueFwdINS6_IJSA_SC_SB_EEES9_SE_SG_Li384ELb1ELb1ELb1ELb0EEENS1_36VarlenDynamicPersistentTileSchedulerILi192ELi128ELi384ELi128ELb1ELb1ELb1ELb1ELb1ELb1EEEEEEEEEvNT_6ParamsE:
        /* <DEDUP_REMOVED lines=23> */
.L_x_14398:
[----:B------:R-:W-:Y:S05]  /*0170*/  BSYNC B0 ;  /* 0x0000000000007941 */ /* 0x000fea0003800000 */
.L_x_14397:
        /* <DEDUP_REMOVED lines=40> */
.L_x_14399:
        /* <DEDUP_REMOVED lines=22> */
.L_x_14400:
        /* <DEDUP_REMOVED lines=18> */
.L_x_14401:
        /* <DEDUP_REMOVED lines=22> */
.L_x_14402:
        /* <DEDUP_REMOVED lines=22> */
.L_x_14403:
        /* <DEDUP_REMOVED lines=9> */
.L_x_14406:
        /* <DEDUP_REMOVED lines=28> */
[----:B------:R-:W-:-:S05]  /*0b90*/  LOP3.LUT R4, R3, 0xffffff80, RZ, 0xc0, !PT ;  /* 0xffffff8003047812 */ /* 0x000fca00078ec0ff */
[----:B------:R-:W-:Y:S01]  /*0ba0*/  IMAD.IADD R11, R12, 0x1, -R4 ;  /* 0x000000010c0b7824 */ /* 0x000fe200078e0a04 */
[-C--:B------:R-:W-:Y:S02]  /*0bb0*/  LEA.HI R4, R0, R12.reuse, RZ, 0x4 ;  /* 0x0000000c00047211 */ /* 0x080fe400078f20ff */
[----:B------:R-:W-:Y:S02]  /*0bc0*/  SHF.R.S32.HI R14, RZ, 0x7, R3 ;  /* 0x00000007ff0e7819 */ /* 0x000fe40000011403 */
[----:B------:R-:W-:Y:S02]  /*0bd0*/  SHF.R.S32.HI R7, RZ, 0x4, R4 ;  /* 0x00000004ff077819 */ /* 0x000fe40000011404 */
[----:B------:R-:W-:Y:S02]  /*0be0*/  SHF.R.S32.HI R6, RZ, 0x1f, R11 ;  /* 0x0000001fff067819 */ /* 0x000fe4000001140b */
[----:B------:R-:W-:Y:S02]  /*0bf0*/  LOP3.LUT R3, R4, 0x3fffff0, RZ, 0xc0, !PT ;  /* 0x03fffff004037812 */ /* 0x000fe400078ec0ff */
[----:B------:R-:W-:-:S02]  /*0c00*/  LEA.HI R5, R0, R12, RZ, 0x5 ;  /* 0x0000000c00057211 */ /* 0x000fc400078f28ff */
[----:B------:R-:W-:Y:S02]  /*0c10*/  LEA.HI R4, R4, R7, RZ, 0x1 ;  /* 0x0000000704047211 */ /* 0x000fe400078f08ff */
[----:B------:R-:W-:Y:S01]  /*0c20*/  LEA.HI R8, R6, R11, RZ, 0x2 ;  /* 0x0000000b06087211 */ /* 0x000fe200078f10ff */
[----:B------:R-:W-:Y:S01]  /*0c30*/  IMAD.IADD R3, R12, 0x1, -R3 ;  /* 0x000000010c037824 */ /* 0x000fe200078e0a03 */
[----:B------:R-:W-:Y:S02]  /*0c40*/  SHF.R.S32.HI R15, RZ, 0x5, R5 ;  /* 0x00000005ff0f7819 */ /* 0x000fe40000011405 */
[----:B------:R-:W-:Y:S02]  /*0c50*/  LOP3.LUT R4, R4, 0x1ffffffe, RZ, 0xc0, !PT ;  /* 0x1ffffffe04047812 */ /* 0x000fe400078ec0ff */
[--C-:B------:R-:W-:Y:S02]  /*0c60*/  SHF.R.S32.HI R9, RZ, 0x2, R8.reuse ;  /* 0x00000002ff097819 */ /* 0x100fe40000011408 */
[----:B------:R-:W-:Y:S01]  /*0c70*/  SHF.R.S32.HI R10, RZ, 0x1f, R8 ;  /* 0x0000001fff0a7819 */ /* 0x000fe20000011408 */
[----:B------:R-:W-:-:S02]  /*0c80*/  IMAD.IADD R4, R7, 0x1, -R4 ;  /* 0x0000000107047824 */ /* 0x000fc400078e0a04 */
[----:B------:R-:W-:Y:S01]  /*0c90*/  IMAD R3, R15, 0x10, R3 ;  /* 0x000000100f037824 */ /* 0x000fe200078e0203 */
[----:B------:R-:W-:Y:S01]  /*0ca0*/  LEA.HI R10, R10, R9, RZ, 0x3 ;  /* 0x000000090a0a7211 */ /* 0x000fe200078f18ff */
[----:B------:R-:W-:Y:S01]  /*0cb0*/  IMAD.HI R5, R14, 0x55555556, RZ ;  /* 0x555555560e057827 */ /* 0x000fe200078e02ff */
[----:B------:R-:W-:Y:S02]  /*0cc0*/  LEA.HI R6, R6, R11, RZ, 0x5 ;  /* 0x0000000b06067211 */ /* 0x000fe400078f28ff */
[----:B------:R-:W-:Y:S01]  /*0cd0*/  LOP3.LUT R10, R10, 0xfffffff8, RZ, 0xc0, !PT ;  /* 0xfffffff80a0a7812 */ /* 0x000fe200078ec0ff */
[----:B------:R-:W-:Y:S01]  /*0ce0*/  IMAD R7, R3, 0x8, R4 ;  /* 0x0000000803077824 */ /* 0x000fe200078e0204 */
[CC--:B------:R-:W-:Y:S02]  /*0cf0*/  LEA.HI R3, R0.reuse, R12.reuse, RZ, 0x3 ;  /* 0x0000000c00037211 */ /* 0x0c0fe400078f18ff */
[----:B------:R-:W-:Y:S01]  /*0d00*/  LEA.HI R0, R0, R12, RZ, 0x2 ;  /* 0x0000000c00007211 */ /* 0x000fe200078f10ff */
[----:B------:R-:W-:Y:S01]  /*0d10*/  IMAD.IADD R9, R9, 0x1, -R10 ;  /* 0x0000000109097824 */ /* 0x000fe200078e0a0a */
[----:B------:R-:W-:-:S02]  /*0d20*/  SHF.R.S32.HI R6, RZ, 0x5, R6 ;  /* 0x00000005ff067819 */ /* 0x000fc40000011406 */
[----:B------:R-:W-:Y:S02]  /*0d30*/  LEA.HI R5, R5, R5, RZ, 0x1 ;  /* 0x0000000505057211 */ /* 0x000fe400078f08ff */
[--C-:B------:R-:W-:Y:S01]  /*0d40*/  SHF.R.S32.HI R19, RZ, 0x2, R0.reuse ;  /* 0x00000002ff137819 */ /* 0x100fe20000011400 */
[----:B------:R-:W-:Y:S01]  /*0d50*/  IMAD R6, R6, 0x10, R9 ;  /* 0x0000001006067824 */ /* 0x000fe200078e0209 */
[----:B------:R-:W-:Y:S01]  /*0d60*/  SHF.R.S32.HI R4, RZ, 0x1f, R0 ;  /* 0x0000001fff047819 */ /* 0x000fe20000011400 */
[----:B------:R-:W-:Y:S02]  /*0d70*/  IMAD R5, R5, -0x3, R14 ;  /* 0xfffffffd05057824 */ /* 0x000fe400078e020e */
[----:B------:R-:W-:Y:S01]  /*0d80*/  VIADD R9, R19, 0x60 ;  /* 0x0000006013097836 */ /* 0x000fe20000000000 */
[----:B------:R-:W-:Y:S01]  /*0d90*/  LOP3.LUT R3, R3, 0xfffffff8, RZ, 0xc0, !PT ;  /* 0xfffffff803037812 */ /* 0x000fe200078ec0ff */
[----:B------:R-:W-:Y:S01]  /*0da0*/  IMAD R10, R5, 0x40, R6 ;  /* 0x00000040050a7824 */ /* 0x000fe200078e0206 */
[----:B------:R-:W-:-:S02]  /*0db0*/  LOP3.LUT R0, R0, 0xfffffffc, RZ, 0xc0, !PT ;  /* 0xfffffffc00007812 */ /* 0x000fc400078ec0ff */
[----:B------:R-:W-:Y:S02]  /*0dc0*/  LEA.HI R4, R4, R19, RZ, 0x3 ;  /* 0x0000001304047211 */ /* 0x000fe400078f18ff */
[----:B------:R-:W-:Y:S01]  /*0dd0*/  SHF.R.S32.HI R5, RZ, 0x1f, R9 ;  /* 0x0000001fff057819 */ /* 0x000fe20000011409 */
[----:B------:R-:W-:Y:S01]  /*0de0*/  IMAD.IADD R3, R12, 0x1, -R3 ;  /* 0x000000010c037824 */ /* 0x000fe200078e0a03 */
[----:B------:R-:W-:Y:S01]  /*0df0*/  LOP3.LUT R4, R4, 0xfffffff8, RZ, 0xc0, !PT ;  /* 0xfffffff804047812 */ /* 0x000fe200078ec0ff */
[----:B------:R-:W-:Y:S01]  /*0e00*/  IMAD.IADD R6, R12, 0x1, -R0 ;  /* 0x000000010c067824 */ /* 0x000fe200078e0a00 */
[----:B------:R-:W-:Y:S01]  /*0e10*/  LEA.HI R5, R5, R9, RZ, 0x3 ;  /* 0x0000000905057211 */ /* 0x000fe200078f18ff */
[----:B------:R-:W-:Y:S01]  /*0e20*/  IMAD.SHL.U32 R3, R9, 0x40, RZ ;  /* 0x0000004009037824 */ /* 0x000fe200078e00ff */
[----:B------:R-:W-:Y:S01]  /*0e30*/  SHF.R.S32.HI R0, RZ, 0x1f, R19 ;  /* 0x0000001fff007819 */ /* 0x000fe20000011413 */
[----:B------:R-:W-:Y:S01]  /*0e40*/  IMAD.IADD R4, R19, 0x1, -R4 ;  /* 0x0000000113047824 */ /* 0x000fe200078e0a04 */
[C---:B------:R-:W-:Y:S01]  /*0e50*/  LEA.HI R0, R6.reuse, R6, RZ, 0x1 ;  /* 0x0000000606007211 */ /* 0x040fe200078f08ff */
[----:B------:R-:W-:Y:S01]  /*0e60*/  IMAD.SHL.U32 R16, R6, 0x8, RZ ;  /* 0x0000000806107824 */ /* 0x000fe200078e00ff */
[----:B------:R-:W-:Y:S01]  /*0e70*/  LOP3.LUT R3, R3, 0x1c0, RZ, 0xc0, !PT ;  /* 0x000001c003037812 */ /* 0x000fe200078ec0ff */
[----:B------:R-:W-:Y:S01]  /*0e80*/  IMAD.SHL.U32 R5, R5, 0x40, RZ ;  /* 0x0000004005057824 */ /* 0x000fe200078e00ff */
[----:B------:R-:W-:Y:S01]  /*0e90*/  STL [R1+0x64], R10 ;  /* 0x0000640a01007387 */ /* 0x000fe20000100800 */
[----:B------:R-:W-:-:S02]  /*0ea0*/  LOP3.LUT R8, R8, 0x7ffffffc, RZ, 0xc0, !PT ;  /* 0x7ffffffc08087812 */ /* 0x000fc400078ec0ff */
[----:B------:R-:W-:Y:S01]  /*0eb0*/  SHF.R.U32.HI R9, RZ, 0x3, R3 ;  /* 0x00000003ff097819 */ /* 0x000fe20000011603 */
[----:B------:R-:W-:Y:S01]  /*0ec0*/  STL [R1+0x58], RZ ;  /* 0x000058ff01007387 */ /* 0x000fe20000100800 */
[----:B------:R-:W-:Y:S02]  /*0ed0*/  LOP3.LUT R0, R0, 0x1ffffffe, RZ, 0xc0, !PT ;  /* 0x1ffffffe00007812 */ /* 0x000fe400078ec0ff */
[----:B------:R-:W-:Y:S01]  /*0ee0*/  LOP3.LUT R3, R3, 0x38, R16, 0xf8, !PT ;  /* 0x0000003803037812 */ /* 0x000fe200078ef810 */
[----:B------:R0:W-:Y:S01]  /*0ef0*/  STL [R1+0x40], R4 ;  /* 0x0000400401007387 */ /* 0x0001e20000100800 */
[----:B------:R-:W-:Y:S02]  /*0f00*/  IMAD.IADD R8, R11, 0x1, -R8 ;  /* 0x000000010b087824 */ /* 0x000fe400078e0a08 */
[----:B------:R-:W-:Y:S01]  /*0f10*/  IMAD.IADD R0, R6, 0x1, -R0 ;  /* 0x0000000106007824 */ /* 0x000fe200078e0a00 */
[----:B0-----:R-:W-:Y:S01]  /*0f20*/  LOP3.LUT R4, R5, 0xfffffe00, RZ, 0xc0, !PT ;  /* 0xfffffe0005047812 */ /* 0x001fe200078ec0ff */
[----:B------:R-:W-:-:S03]  /*0f30*/  IMAD.SHL.U32 R5, R7, 0x8, RZ ;  /* 0x0000000807057824 */ /* 0x000fc600078e00ff */
[----:B------:R-:W-:Y:S01]  /*0f40*/  LOP3.LUT R3, R4, R3, R9, 0xf6, !PT ;  /* 0x0000000304037212 */ /* 0x000fe200078ef609 */
[----:B------:R0:W-:Y:S01]  /*0f50*/  STL [R1+0x44], R4 ;  /* 0x0000440401007387 */ /* 0x0001e20000100800 */
[----:B------:R-:W-:-:S03]  /*0f60*/  IMAD R0, R0, 0x8, R10 ;  /* 0x0000000800007824 */ /* 0x000fc600078e020a */
[----:B------:R-:W-:Y:S01]  /*0f70*/  IMAD R3, R3, 0x2, R2 ;  /* 0x0000000203037824 */ /* 0x000fe200078e0202 */
[----:B------:R1:W-:Y:S01]  /*0f80*/  STL [R1+0x68], R5 ;  /* 0x0000680501007387 */ /* 0x0003e20000100800 */
[----:B0-----:R-:W-:-:S05]  /*0f90*/  IMAD.SHL.U32 R4, R8, 0x2, RZ ;  /* 0x0000000208047824 */ /* 0x001fca00078e00ff */
[----:B------:R1:W-:Y:S04]  /*0fa0*/  STL [R1+0x30], R4 ;  /* 0x0000300401007387 */ /* 0x0003e80000100800 */
[----:B------:R1:W-:Y:S04]  /*0fb0*/  STL [R1+0x48], R0 ;  /* 0x0000480001007387 */ /* 0x0003e80000100800 */
[----:B------:R1:W-:Y:S01]  /*0fc0*/  STL [R1+0x60], R3 ;  /* 0x0000600301007387 */ /* 0x0003e20000100800 */
[----:B------:R-:W-:Y:S01]  /*0fd0*/  IMAD.SHL.U32 R152, R6, 0x4, RZ ;  /* 0x0000000406987824 */ /* 0x000fe200078e00ff */
[----:B------:R-:W-:Y:S01]  /*0fe0*/  CS2R R22, SRZ ;  /* 0x0000000000167805 */ /* 0x000fe2000001ff00 */
[----:B------:R-:W-:-:S02]  /*0ff0*/  IMAD.MOV.U32 R154, RZ, RZ, RZ ;  /* 0x000000ffff9a7224 */ /* 0x000fc400078e00ff */
[----:B------:R-:W-:Y:S02]  /*1000*/  IMAD.MOV.U32 R18, RZ, RZ, RZ ;  /* 0x000000ffff127224 */ /* 0x000fe400078e00ff */
[----:B------:R-:W-:Y:S01]  /*1010*/  VIADD R155, R152, 0x10 ;  /* 0x00000010989b7836 */ /* 0x000fe20000000000 */
[----:B-12---:R-:W-:-:S07]  /*1020*/  LOP3.LUT R156, R13, 0x1, RZ, 0xfc, !PT ;  /* 0x000000010d9c7812 */ /* 0x006fce00078efcff */
.L_x_14550:
[----:B01-3--:R-:W0:Y:S02]  /*1030*/  LDC.64 R4, c[0x0][0xc88] ;  /* 0x00032200ff047b82 */ /* 0x00be240000000a00 */
        /* <DEDUP_REMOVED lines=14> */
[C---:B------:R-:W-:Y:S01]  /*1120*/  @P1 LEA R6, P2, R35.reuse, UR4, 0x2 ;  /* 0x0000000423061c11 */ /* 0x040fe2000f8410ff */
[----:B------:R0:W-:Y:S01]  /*1130*/  STL [R1+0x50], R35 ;  /* 0x0000502301007387 */ /* 0x0001e20000100800 */
[C-C-:B------:R-:W-:Y:S02]  /*1140*/  SHF.L.U64.HI R34, R35.reuse, 0x2, R0.reuse ;  /* 0x0000000223227819 */ /* 0x140fe40000010200 */
[----:B------:R-:W-:Y:S02]  /*1150*/  @P1 LEA.HI.X R7, R35, UR5, R0, 0x2, P2 ;  /* 0x0000000523071c11 */ /* 0x000fe400090f1400 */
[----:B------:R-:W-:Y:S01]  /*1160*/  ISETP.NE.U32.AND P2, PT, RZ, UR8, PT ;  /* 0x00000008ff007c0c */ /* 0x000fe2000bf45070 */
[----:B------:R-:W-:Y:S01]  /*1170*/  ULDC UR4, c[0x0][0x288] ;  /* 0x0000a20000047ab9 */ /* 0x000fe20000000800 */
[----:B------:R-:W-:Y:S01]  /*1180*/  IADD3 R8, P3, R33, UR6, RZ ;  /* 0x0000000621087c10 */ /* 0x000fe2000ff7e0ff */
[----:B------:R0:W5:Y:S01]  /*1190*/  @P1 LDG.E R11, desc[UR40][R6.64] ;  /* 0x00000028060b1981 */ /* 0x000162000c1e1900 */
[----:B------:R-:W-:Y:S01]  /*11a0*/  ISETP.NE.AND.EX P2, PT, RZ, UR9, PT, P2 ;  /* 0x00000009ff007c0c */ /* 0x000fe2000bf45320 */
[----:B----4-:R-:W-:Y:S01]  /*11b0*/  IMAD.U32 R3, RZ, RZ, UR4 ;  /* 0x00000004ff037e24 */ /* 0x010fe2000f8e00ff */
[----:B------:R-:W-:Y:S01]  /*11c0*/  IADD3.X R9, R34, UR7, RZ, P3, !PT ;  /* 0x0000000722097c10 */ /* 0x000fe20009ffe4ff */
[----:B------:R-:W-:-:S04]  /*11d0*/  ULDC.64 UR4, c[0x0][0x418] ;  /* 0x0001060000047ab9 */ /* 0x000fc80000000a00 */
[----:B------:R0:W5:Y:S06]  /*11e0*/  @P0 LDG.E R31, desc[UR40][R8.64] ;  /* 0x00000028081f0981 */ /* 0x00016c000c1e1900 */
[----:B------:R-:W-:-:S04]  /*11f0*/  @P2 IADD3 R4, P1, R33, UR8, RZ ;  /* 0x0000000821042c10 */ /* 0x000fc8000ff3e0ff */
        /* <DEDUP_REMOVED lines=18> */
[----:B------:R-:W1:Y:S02]  /*1320*/  LDC.64 R4, c[0x0][0xa00] ;  /* 0x00028000ff047b82 */ /* 0x000e640000000a00 */
[----:B-1----:R-:W-:-:S05]  /*1330*/  IMAD.WIDE R4, R35, 0x4, R4 ;  /* 0x0000000423047825 */ /* 0x002fca00078e0204 */
[----:B------:R-:W2:Y:S04]  /*1340*/  LDG.E R0, desc[UR40][R4.64] ;  /* 0x0000002804007981 */ /* 0x000ea8000c1e1900 */
[----:B0-----:R-:W2:Y:S02]  /*1350*/  LDG.E R3, desc[UR40][R4.64+0x4] ;  /* 0x0000042804037981 */ /* 0x001ea4000c1e1900 */
[----:B--2---:R-:W-:-:S05]  /*1360*/  IMAD.IADD R13, R3, 0x1, -R0 ;  /* 0x00000001030d7824 */ /* 0x004fca00078e0a00 */
[----:B------:R1:W-:Y:S02]  /*1370*/  STL [R1+0x20], R13 ;  /* 0x0000200d01007387 */ /* 0x0003e40000100800 */
.L_x_14408:
[C---:B------:R-:W-:Y:S01]  /*1380*/  LOP3.LUT R37, R30.reuse, 0xffff, RZ, 0xc0, !PT ;  /* 0x0000ffff1e257812 */ /* 0x040fe200078ec0ff */
[----:B------:R-:W-:Y:S01]  /*1390*/  ULDC.64 UR4, c[0x0][0xa20] ;  /* 0x0002880000047ab9 */ /* 0x000fe20000000a00 */
[C---:B0-----:R-:W-:Y:S02]  /*13a0*/  LOP3.LUT R3, R30.reuse, 0xff000000, RZ, 0xc0, !PT ;  /* 0xff0000001e037812 */ /* 0x041fe400078ec0ff */
[----:B------:R-:W-:Y:S01]  /*13b0*/  ISETP.NE.U32.AND P1, PT, RZ, UR4, PT ;  /* 0x00000004ff007c0c */ /* 0x000fe2000bf25070 */
[----:B------:R0:W-:Y:S01]  /*13c0*/  STL [R1+0x4c], R37 ;  /* 0x00004c2501007387 */ /* 0x0001e20000100800 */
[----:B------:R-:W-:Y:S02]  /*13d0*/  LOP3.LUT R0, R30, 0xff0000, RZ, 0xc0, !PT ;  /* 0x00ff00001e007812 */ /* 0x000fe400078ec0ff */
[----:B------:R-:W-:Y:S02]  /*13e0*/  ISETP.NE.AND.EX P1, PT, RZ, UR5, PT, P1 ;  /* 0x00000005ff007c0c */ /* 0x000fe4000bf25310 */
[----:B------:R-:W-:-:S04]  /*13f0*/  SHF.R.U32.HI R3, RZ, 0x8, R3 ;  /* 0x00000008ff037819 */ /* 0x000fc80000011603 */
[----:B------:R-:W-:-:S07]  /*1400*/  LEA.HI R10, R0, R3, RZ, 0x10 ;  /* 0x00000003000a7211 */ /* 0x000fce00078f80ff */
[----:B0-----:R-:W-:Y:S05]  /*1410*/  @!P1 BRA `(.L_x_14409) ;  /* 0x0000000000109947 */ /* 0x001fea0003800000 */
[----:B------:R-:W-:-:S04]  /*1420*/  IADD3 R4, P0, R33, UR4, RZ ;  /* 0x0000000421047c10 */ /* 0x000fc8000ff1e0ff */
[----:B------:R-:W-:-:S05]  /*1430*/  IADD3.X R5, R34, UR5, RZ, P0, !PT ;  /* 0x0000000522057c10 */ /* 0x000fca00087fe4ff */
[----:B------:R0:W5:Y:S01]  /*1440*/  LDG.E R32, desc[UR40][R4.64] ;  /* 0x0000002804207981 */ /* 0x000162000c1e1900 */
[----:B------:R-:W-:Y:S05]  /*1450*/  BRA `(.L_x_14410) ;  /* 0x0000000000107947 */ /* 0x000fea0003800000 */
.L_x_14409:
[----:B------:R-:W-:Y:S05]  /*1460*/  @!P0 BRA `(.L_x_14410) ;  /* 0x00000000000c8947 */ /* 0x000fea0003800000 */
[----:B------:R-:W2:Y:S04]  /*1470*/  LDG.E R3, desc[UR40][R8.64] ;  /* 0x0000002808037981 */ /* 0x000ea8000c1e1900 */
[----:B------:R-:W2:Y:S02]  /*1480*/  LDG.E R32, desc[UR40][R8.64+0x4] ;  /* 0x0000042808207981 */ /* 0x000ea4000c1e1900 */
[----:B--2---:R-:W-:-:S07]  /*1490*/  IMAD.IADD R32, R32, 0x1, -R3 ;  /* 0x0000000120207824 */ /* 0x004fce00078e0a03 */
.L_x_14410:
[----:B------:R-:W-:Y:S01]  /*14a0*/  ULDC.64 UR4, c[0x0][0xa10] ;  /* 0x0002840000047ab9 */ /* 0x000fe20000000a00 */
[----:B------:R-:W2:Y:S01]  /*14b0*/  LDC R8, c[0x0][0x448] ;  /* 0x00011200ff087b82 */ /* 0x000ea20000000800 */
        /* <DEDUP_REMOVED lines=16> */
[----:B0-----:R-:W-:Y:S01]  /*15c0*/  VIADD R4, R12, 0xbf ;  /* 0x000000bf0c047836 */ /* 0x001fe20000000000 */
[----:B------:R0:W-:Y:S07]  /*15d0*/  STL [R1+0x24], R12 ;  /* 0x0000240c01007387 */ /* 0x0001ee0000100800 */
[----:B------:R-:W2:Y:S01]  /*15e0*/  @P1 LDC R9, c[0x0][0x44c] ;  /* 0x00011300ff091b82 */ /* 0x000ea20000000800 */
[----:B0-----:R-:W-:-:S07]  /*15f0*/  IMAD.IADD R12, R32, 0x1, -R11 ;  /* 0x00000001200c7824 */ /* 0x001fce00078e0a0b */
[----:B------:R-:W0:Y:S01]  /*1600*/  @P1 LDC R5, c[0x0][0x450] ;  /* 0x00011400ff051b82 */ /* 0x000e220000000800 */
[----:B---3--:R-:W-:Y:S02]  /*1610*/  @P0 IMAD.IADD R25, R3, 0x1, -R0 ;  /* 0x0000000103190824 */ /* 0x008fe400078e0a00 */
[----:B--2---:R-:W-:-:S04]  /*1620*/  @P1 IMAD.HI.U32 R0, R4, R9, RZ ;  /* 0x0000000904001227 */ /* 0x004fc800078e00ff */
[----:B----4-:R-:W-:Y:S01]  /*1630*/  IMAD.IADD R6, R12, 0x1, R25 ;  /* 0x000000010c067824 */ /* 0x010fe200078e0219 */
[----:B0-----:R-:W-:-:S03]  /*1640*/  @P1 SHF.R.U32.HI R4, RZ, R5, R0 ;  /* 0x00000005ff041219 */ /* 0x001fc60000011600 */
[C---:B------:R-:W-:Y:S01]  /*1650*/  VIADD R0, R6.reuse, 0x7f ;  /* 0x0000007f06007836 */ /* 0x040fe20000000000 */
[----:B------:R-:W-:Y:S01]  /*1660*/  IADD3 R91, R6, 0x80, -R13 ;  /* 0x00000080065b7810 */ /* 0x000fe20007ffe80d */
[----:B------:R0:W-:Y:S01]  /*1670*/  STL [R1+0x2c], R6 ;  /* 0x00002c0601007387 */ /* 0x0001e20000100800 */
[----:B-1----:R-:W-:Y:S02]  /*1680*/  LOP3.LUT R13, R10, 0xff, RZ, 0xc0, !PT ;  /* 0x000000ff0a0d7812 */ /* 0x002fe400078ec0ff */
[----:B------:R-:W-:Y:S01]  /*1690*/  SHF.R.S32.HI R3, RZ, 0x1f, R0 ;  /* 0x0000001fff037819 */ /* 0x000fe20000011400 */
[----:B------:R-:W-:Y:S02]  /*16a0*/  IMAD.IADD R4, R91, 0x1, R4 ;  /* 0x000000015b047824 */ /* 0x000fe400078e0204 */
[----:B------:R1:W-:Y:S01]  /*16b0*/  STL [R1+0x5c], R13 ;  /* 0x00005c0d01007387 */ /* 0x0003e20000100800 */
[----:B------:R-:W-:Y:S01]  /*16c0*/  LEA.HI R3, R3, R0, RZ, 0x7 ;  /* 0x0000000003037211 */ /* 0x000fe200078f38ff */
[----:B------:R-:W-:Y:S01]  /*16d0*/  IMAD.MOV.U32 R0, RZ, RZ, RZ ;  /* 0x000000ffff007224 */ /* 0x000fe200078e00ff */
[----:B------:R-:W-:-:S02]  /*16e0*/  SHF.R.S32.HI R5, RZ, 0x1f, R4 ;  /* 0x0000001fff057819 */ /* 0x000fc40000011404 */
[----:B0-----:R-:W-:Y:S02]  /*16f0*/  SHF.R.U32.HI R6, RZ, 0x10, R10 ;  /* 0x00000010ff067819 */ /* 0x001fe4000001160a */
[----:B------:R-:W-:Y:S02]  /*1700*/  LEA.HI R5, R5, R4, RZ, 0x7 ;  /* 0x0000000405057211 */ /* 0x000fe400078f38ff */
[----:B------:R-:W-:Y:S01]  /*1710*/  SHF.R.S32.HI R92, RZ, 0x7, R3 ;  /* 0x00000007ff5c7819 */ /* 0x000fe20000011403 */
[----:B------:R1:W-:Y:S01]  /*1720*/  STL [R1+0x54], R6 ;  /* 0x0000540601007387 */ /* 0x0003e20000100800 */
[----:B------:R-:W-:-:S04]  /*1730*/  SHF.R.S32.HI R5, RZ, 0x7, R5 ;  /* 0x00000007ff057819 */ /* 0x000fc80000011405 */
[----:B------:R-:W-:-:S04]  /*1740*/  VIMNMX R9, R92, R5, PT ;  /* 0x000000055c097248 */ /* 0x000fc80003fe0100 */
[----:B------:R-:W-:-:S13]  /*1750*/  ISETP.GE.AND P0, PT, R9, 0x1, PT ;  /* 0x000000010900780c */ /* 0x000fda0003f06270 */
[----:B-1----:R-:W-:Y:S05]  /*1760*/  @!P0 BRA `(.L_x_14412) ;  /* 0x0000000000748947 */ /* 0x002fea0003800000 */
        /* <DEDUP_REMOVED lines=29> */
.L_x_14412:
[----:B------:R-:W-:Y:S05]  /*1940*/  BSYNC B0 ;  /* 0x0000000000007941 */ /* 0x000fea0003800000 */
.L_x_14411:
        /* <DEDUP_REMOVED lines=36> */
.L_x_14415:
[----:B------:R-:W-:Y:S05]  /*1b90*/  BSYNC B6 ;  /* 0x0000000000067941 */ /* 0x000fea0003800000 */
.L_x_14414:
        /* <DEDUP_REMOVED lines=20> */
.L_x_14417:
[----:B------:R-:W-:Y:S05]  /*1ce0*/  BSYNC B6 ;  /* 0x0000000000067941 */ /* 0x000fea0003800000 */
.L_x_14416:
[----:B------:R-:W-:Y:S01]  /*1cf0*/  ULDC.64 UR4, c[0x0][0x9f8] ;  /* 0x00027e0000047ab9 */ /* 0x000fe20000000a00 */
[----:B------:R-:W-:Y:S01]  /*1d00*/  IMAD.MOV.U32 R0, RZ, RZ, R35 ;  /* 0x000000ffff007224 */ /* 0x000fe200078e0023 */
[----:B------:R-:W-:Y:S01]  /*1d10*/  ISETP.NE.U32.AND P0, PT, RZ, UR4, PT ;  /* 0x00000004ff007c0c */ /* 0x000fe2000bf05070 */
[----:B------:R-:W2:Y:S01]  /*1d20*/  LDL R14, [R1+0x40] ;  /* 0x00004000010e7983 */ /* 0x000ea20000100800 */
[----:B------:R-:W0:Y:S02]  /*1d30*/  LDC.64 R72, c[0x0][0x300] ;  /* 0x0000c000ff487b82 */ /* 0x000e240000000a00 */
[----:B------:R-:W-:Y:S01]  /*1d40*/  ISETP.NE.AND.EX P0, PT, RZ, UR5, PT, P0 ;  /* 0x00000005ff007c0c */ /* 0x000fe2000bf05300 */
[----:B------:R-:W1:Y:S01]  /*1d50*/  S2R R20, SR_TID.X ;  /* 0x0000000000147919 */ /* 0x000e620000002100 */
[----:B------:R-:W-:-:S04]  /*1d60*/  IMAD.IADD R10, R31, 0x1, R32 ;  /* 0x000000011f0a7824 */ /* 0x000fc800078e0220 */
[----:B------:R-:W3:Y:S07]  /*1d70*/  LDC R63, c[0x0][0x3f4] ;  /* 0x0000fd00ff3f7b82 */ /* 0x000eee0000000800 */
[----:B------:R-:W-:Y:S01]  /*1d80*/  @P0 IADD3 R4, P1, R33, UR4, RZ ;  /* 0x0000000421040c10 */ /* 0x000fe2000ff3e0ff */
[----:B------:R-:W4:Y:S01]  /*1d90*/  LDC.64 R70, c[0x0][0x3f8] ;  /* 0x0000fe00ff467b82 */ /* 0x000f220000000a00 */
[----:B------:R-:W2:Y:S02]  /*1da0*/  LDL.LU R33, [R1] ;  /* 0x0000000001217983 */ /* 0x000ea40000300800 */
[----:B------:R-:W-:Y:S01]  /*1db0*/  @P0 IADD3.X R5, R34, UR5, RZ, P1, !PT ;  /* 0x0000000522050c10 */ /* 0x000fe20008ffe4ff */
[----:B------:R-:W-:Y:S01]  /*1dc0*/  ULDC.64 UR4, c[0x0][0xa08] ;  /* 0x0002820000047ab9 */ /* 0x000fe20000000a00 */
[----:B------:R-:W2:Y:S04]  /*1dd0*/  LDL R12, [R1+0x44] ;  /* 0x00004400010c7983 */ /* 0x000ea80000100800 */
[----:B------:R1:W3:Y:S01]  /*1de0*/  @P0 LDG.E R0, desc[UR40][R4.64] ;  /* 0x0000002804000981 */ /* 0x0002e2000c1e1900 */
[----:B------:R-:W-:Y:S01]  /*1df0*/  SHF.R.S32.HI R15, RZ, 0x1f, R10 ;  /* 0x0000001fff0f7819 */ /* 0x000fe2000001140a */
[----:B0-----:R-:W-:Y:S01]  /*1e00*/  IMAD.WIDE.U32 R6, R10, R72, RZ ;  /* 0x000000480a067225 */ /* 0x001fe200078e00ff */
[----:B------:R-:W-:-:S02]  /*1e10*/  ISETP.NE.U32.AND P0, PT, RZ, UR4, PT ;  /* 0x00000004ff007c0c */ /* 0x000fc4000bf05070 */
[----:B------:R-:W-:Y:S01]  /*1e20*/  SHF.R.S32.HI R35, RZ, 0x1f, R19 ;  /* 0x0000001fff237819 */ /* 0x000fe20000011413 */
[----:B------:R-:W-:Y:S01]  /*1e30*/  IMAD R8, R15, R72, RZ ;  /* 0x000000480f087224 */ /* 0x000fe200078e02ff */
[----:B------:R-:W-:Y:S01]  /*1e40*/  ISETP.NE.AND.EX P0, PT, RZ, UR5, PT, P0 ;  /* 0x00000005ff007c0c */ /* 0x000fe2000bf05300 */
[----:B------:R-:W-:Y:S01]  /*1e50*/  ULDC.64 UR4, c[0x0][0x308] ;  /* 0x0000c20000047ab9 */ /* 0x000fe20000000a00 */
[----:B------:R-:W-:Y:S01]  /*1e60*/  SHF.R.S32.HI R17, RZ, 0x1f, R16 ;  /* 0x0000001fff117819 */ /* 0x000fe20000011410 */
[----:B------:R-:W-:Y:S01]  /*1e70*/  IMAD R3, R10, R73, R8 ;  /* 0x000000490a037224 */ /* 0x000fe200078e0208 */
[----:B-1----:R-:W-:-:S03]  /*1e80*/  SHF.R.U32.HI R36, RZ, 0x7, R20 ;  /* 0x00000007ff247819 */ /* 0x002fc60000011614 */
[----:B------:R-:W-:Y:S01]  /*1e90*/  IMAD.IADD R7, R7, 0x1, R3 ;  /* 0x0000000107077824 */ /* 0x000fe200078e0203 */
[----:B------:R-:W-:Y:S01]  /*1ea0*/  ISETP.NE.AND P6, PT, R36, 0x1, PT ;  /* 0x000000012400780c */ /* 0x000fe20003fc5270 */
[----:B------:R-:W0:Y:S01]  /*1eb0*/  S2R R32, SR_TID.X ;  /* 0x0000000000207919 */ /* 0x000e220000002100 */
[----:B------:R-:W-:-:S04]  /*1ec0*/  IMAD.WIDE.U32 R4, R37, UR4, R6 ;  /* 0x0000000425047c25 */ /* 0x000fc8000f8e0006 */
[----:B------:R-:W-:Y:S01]  /*1ed0*/  IMAD R5, R37, UR5, R5 ;  /* 0x0000000525057c24 */ /* 0x000fe2000f8e0205 */
[----:B------:R-:W-:Y:S01]  /*1ee0*/  ULDC.64 UR4, c[0x0][0x310] ;  /* 0x0000c40000047ab9 */ /* 0x000fe20000000a00 */
[----:B------:R-:W-:Y:S01]  /*1ef0*/  IMAD.WIDE.U32 R6, R19, R72, R16 ;  /* 0x0000004813067225 */ /* 0x000fe200078e0010 */
[----:B------:R-:W-:-:S03]  /*1f00*/  SHF.R.S32.HI R153, RZ, 0x1f, R152 ;  /* 0x0000001fff997819 */ /* 0x000fc60000011498 */
[----:B----4-:R-:W-:-:S04]  /*1f10*/  IMAD.WIDE.U32 R48, R19, R70, R16 ;  /* 0x0000004613307225 */ /* 0x010fc800078e0010 */
[----:B------:R-:W-:-:S04]  /*1f20*/  IMAD.WIDE.U32 R50, R19, R70, R152 ;  /* 0x0000004613327225 */ /* 0x000fc800078e0098 */
[----:B------:R-:W-:Y:S02]  /*1f30*/  VIADD R65, R16, 0x20 ;  /* 0x0000002010417836 */ /* 0x000fe40000000000 */
[----:B------:R-:W-:Y:S01]  /*1f40*/  VIADD R90, R36, 0x8 ;  /* 0x00000008245a7836 */ /* 0x000fe20000000000 */
[----:B---3--:R-:W-:Y:S02]  /*1f50*/  SHF.R.S32.HI R3, RZ, 0x1f, R0 ;  /* 0x0000001fff037819 */ /* 0x008fe40000011400 */
[----:B------:R-:W-:Y:S02]  /*1f60*/  SEL R53, R0, RZ, !P0 ;  /* 0x000000ff00357207 */ /* 0x000fe40004000000 */
[----:B------:R-:W-:-:S03]  /*1f70*/  SEL R3, R3, RZ, !P0 ;  /* 0x000000ff03037207 */ /* 0x000fc60004000000 */
[----:B------:R-:W-:Y:S02]  /*1f80*/  IMAD.WIDE.U32 R54, R53, UR4, R4 ;  /* 0x0000000435367c25 */ /* 0x000fe4000f8e0004 */
[----:B------:R-:W1:Y:S02]  /*1f90*/  LDC.64 R4, c[0x0][0x408] ;  /* 0x00010200ff047b82 */ /* 0x000e640000000a00 */
[----:B------:R-:W-:Y:S01]  /*1fa0*/  IMAD R0, R3, UR4, RZ ;  /* 0x0000000403007c24 */ /* 0x000fe2000f8e02ff */
[----:B------:R-:W-:-:S03]  /*1fb0*/  IADD3 R76, P0, R54, R6, RZ ;  /* 0x00000006364c7210 */ /* 0x000fc60007f1e0ff */
[----:B------:R-:W-:Y:S01]  /*1fc0*/  IMAD R75, R53, UR5, R0 ;  /* 0x00000005354b7c24 */ /* 0x000fe2000f8e0200 */
[----:B------:R-:W-:Y:S05]  /*1fd0*/  @!P6 WARPSYNC.ALL ;  /* 0x000000000000e948 */ /* 0x000fea0003800000 */
[----:B------:R-:W-:Y:S01]  /*1fe0*/  IMAD R0, R35, R72, RZ ;  /* 0x0000004823007224 */ /* 0x000fe200078e02ff */
[----:B------:R-:W-:Y:S01]  /*1ff0*/  ULDC.64 UR4, c[0x0][0x330] ;  /* 0x0000cc0000047ab9 */ /* 0x000fe20000000a00 */
[----:B------:R-:W-:Y:S02]  /*2000*/  IMAD.IADD R75, R55, 0x1, R75 ;  /* 0x00000001374b7824 */ /* 0x000fe400078e024b */
[----:B------:R-:W-:-:S04]  /*2010*/  IMAD.WIDE.U32 R8, R37, UR4, R16 ;  /* 0x0000000425087c25 */ /* 0x000fc8000f8e0010 */
[----:B------:R-:W-:Y:S02]  /*2020*/  IMAD R0, R19, R73, R0 ;  /* 0x0000004913007224 */ /* 0x000fe400078e0200 */
[----:B------:R-:W-:Y:S01]  /*2030*/  IMAD R9, R37, UR5, R9 ;  /* 0x0000000525097c24 */ /* 0x000fe2000f8e0209 */
[----:B------:R-:W-:Y:S02]  /*2040*/  ULDC.64 UR4, c[0x0][0x338] ;  /* 0x0000ce0000047ab9 */ /* 0x000fe40000000a00 */
[----:B------:R-:W-:Y:S01]  /*2050*/  IADD3.X R74, R75, R7, R0, P0, !PT ;  /* 0x000000074b4a7210 */ /* 0x000fe200007fe400 */
[----:B------:R-:W-:Y:S01]  /*2060*/  IMAD R3, R3, UR4, RZ ;  /* 0x0000000403037c24 */ /* 0x000fe2000f8e02ff */
[----:B------:R-:W-:Y:S01]  /*2070*/  ISETP.GE.AND P0, PT, R16, R63, PT ;  /* 0x0000003f1000720c */ /* 0x000fe20003f06270 */
[----:B------:R-:W-:Y:S02]  /*2080*/  IMAD R0, R35, R70, RZ ;  /* 0x0000004623007224 */ /* 0x000fe400078e02ff */
[----:B------:R-:W-:Y:S01]  /*2090*/  IMAD R13, R53, UR5, R3 ;  /* 0x00000005350d7c24 */ /* 0x000fe2000f8e0203 */
[----:B------:R-:W-:Y:S01]  /*20a0*/  SEL R3, R63, RZ, P0 ;  /* 0x000000ff3f037207 */ /* 0x000fe20000000000 */
[----:B------:R-:W-:Y:S01]  /*20b0*/  IMAD R7, R19, R71, R0 ;  /* 0x0000004713077224 */ /* 0x000fe200078e0200 */
[----:B--2---:R-:W-:Y:S01]  /*20c0*/  LOP3.LUT P1, RZ, R14, 0x4, RZ, 0xc0, !PT ;  /* 0x000000040eff7812 */ /* 0x004fe2000782c0ff */
[----:B0-----:R-:W-:-:S02]  /*20d0*/  VIADD R37, R32, 0xffffff80 ;  /* 0xffffff8020257836 */ /* 0x001fc40000000000 */
[-C--:B-1----:R-:W-:Y:S02]  /*20e0*/  IMAD R0, R35, R4.reuse, RZ ;  /* 0x0000000423007224 */ /* 0x082fe400078e02ff */
[----:B------:R-:W-:Y:S02]  /*20f0*/  IMAD.IADD R3, R16, 0x1, R3 ;  /* 0x0000000110037824 */ /* 0x000fe400078e0203 */
[----:B------:R-:W-:Y:S02]  /*2100*/  VIADD R32, R19, 0x60 ;  /* 0x0000006013207836 */ /* 0x000fe40000000000 */
[----:B------:R-:W-:Y:S01]  /*2110*/  IMAD.WIDE.U32 R52, R53, UR4, R8 ;  /* 0x0000000435347c25 */ /* 0x000fe2000f8e0008 */
[----:B------:R-:W-:Y:S01]  /*2120*/  LOP3.LUT R33, R33, 0xfffffffb, RZ, 0xc0, !PT ;  /* 0xfffffffb21217812 */ /* 0x000fe200078ec0ff */
[----:B------:R-:W-:Y:S02]  /*2130*/  ULDC UR4, c[0x0][0x2f4] ;  /* 0x0000bd0000047ab9 */ /* 0x000fe40000000800 */
        /* <DEDUP_REMOVED lines=8> */
[----:B------:R-:W-:Y:S02]  /*21c0*/  IMAD.SHL.U32 R69, R14, 0x40, RZ ;  /* 0x000000400e457824 */ /* 0x000fe400078e00ff */
[----:B------:R-:W-:Y:S01]  /*21d0*/  VIADD R14, R19, 0x60 ;  /* 0x00000060130e7836 */ /* 0x000fe20000000000 */
[----:B------:R-:W-:Y:S01]  /*21e0*/  LEA.HI R0, R0, R3, RZ, 0x3 ;  /* 0x0000000300007211 */ /* 0x000fe200078f18ff */
[----:B------:R-:W-:Y:S01]  /*21f0*/  IMAD.IADD R31, R31, 0x1, R9 ;  /* 0x000000011f1f7824 */ /* 0x000fe200078e0209 */
[----:B------:R-:W-:Y:S01]  /*2200*/  LOP3.LUT R32, R32, 0x1c0, RZ, 0xc0, !PT ;  /* 0x000001c020207812 */ /* 0x000fe200078ec0ff */
[----:B------:R-:W-:Y:S01]  /*2210*/  IMAD.IADD R21, R9, 0x1, R21 ;  /* 0x0000000109157824 */ /* 0x000fe200078e0215 */
[----:B------:R-:W-:Y:S01]  /*2220*/  @P1 LOP3.LUT R33, R33, 0x4, RZ, 0xfc, !PT ;  /* 0x0000000421211812 */ /* 0x000fe200078efcff */
[C---:B------:R-:W-:Y:S01]  /*2230*/  IMAD R3, R7.reuse, R70, RZ ;  /* 0x0000004607037224 */ /* 0x040fe200078e02ff */
[----:B------:R-:W-:Y:S01]  /*2240*/  SHF.R.S32.HI R64, RZ, 0x1f, R14 ;  /* 0x0000001fff407819 */ /* 0x000fe2000001140e */
[-C--:B------:R-:W-:Y:S01]  /*2250*/  IMAD R7, R7, R4.reuse, RZ ;  /* 0x0000000407077224 */ /* 0x080fe200078e02ff */
[----:B------:R-:W-:Y:S01]  /*2260*/  LOP3.LUT R69, R69, 0x1c0, RZ, 0xc0, !PT ;  /* 0x000001c045457812 */ /* 0x000fe200078ec0ff */
[----:B------:R-:W-:Y:S01]  /*2270*/  IMAD.WIDE.U32 R30, R24, R4, R30 ;  /* 0x00000004181e7225 */ /* 0x000fe200078e001e */
[----:B------:R-:W-:-:S02]  /*2280*/  SHF.L.U64.HI R68, R4, 0x7, R5 ;  /* 0x0000000704447819 */ /* 0x000fc40000010205 */
[----:B------:R-:W-:Y:S01]  /*2290*/  SHF.R.S32.HI R14, RZ, 0x1f, R37 ;  /* 0x0000001fff0e7819 */ /* 0x000fe20000011425 */
[----:B------:R-:W-:-:S04]  /*22a0*/  IMAD.WIDE.U32 R20, R24, R4, R20 ;  /* 0x0000000418147225 */ /* 0x000fc800078e0014 */
[----:B------:R-:W-:Y:S01]  /*22b0*/  IMAD.SHL.U32 R67, R4, 0x80, RZ ;  /* 0x0000008004437824 */ /* 0x000fe200078e00ff */
[----:B------:R-:W-:Y:S01]  /*22c0*/  LOP3.LUT R4, R32, 0x38, R0, 0xf8, !PT ;  /* 0x0000003820047812 */ /* 0x000fe200078ef800 */
[----:B------:R-:W-:Y:S01]  /*22d0*/  VIADD R32, R19, 0x60 ;  /* 0x0000006013207836 */ /* 0x000fe20000000000 */
[----:B------:R-:W-:Y:S01]  /*22e0*/  SHF.R.U32.HI R66, RZ, 0x3, R69 ;  /* 0x00000003ff427819 */ /* 0x000fe20000011645 */
[----:B------:R-:W-:Y:S01]  /*22f0*/  IMAD R9, R24, R71, R3 ;  /* 0x0000004718097224 */ /* 0x000fe200078e0203 */
[----:B------:R-:W-:Y:S01]  /*2300*/  LOP3.LUT R3, R69, 0x18, R16, 0xf8, !PT ;  /* 0x0000001845037812 */ /* 0x000fe200078ef810 */
[----:B------:R0:W-:Y:S01]  /*2310*/  STL [R1], R33 ;  /* 0x0000002101007387 */ /* 0x0001e20000100800 */
[----:B------:R-:W-:Y:S01]  /*2320*/  LEA.HI R14, R14, R37, RZ, 0x5 ;  /* 0x000000250e0e7211 */ /* 0x000fe200078f28ff */
[----:B------:R-:W-:Y:S01]  /*2330*/  IMAD.SHL.U32 R32, R32, 0x40, RZ ;  /* 0x0000004020207824 */ /* 0x000fe200078e00ff */
[----:B------:R-:W-:Y:S02]  /*2340*/  LOP3.LUT R3, R3, R66, RZ, 0x3c, !PT ;  /* 0x0000004203037212 */ /* 0x000fe400078e3cff */
[----:B------:R-:W-:-:S02]  /*2350*/  SHF.R.S32.HI R14, RZ, 0x5, R14 ;  /* 0x00000005ff0e7819 */ /* 0x000fc4000001140e */
[----:B------:R-:W-:-:S03]  /*2360*/  LOP3.LUT R32, R32, 0x1c0, RZ, 0xc0, !PT ;  /* 0x000001c020207812 */ /* 0x000fc600078ec0ff */
[----:B------:R-:W-:Y:S01]  /*2370*/  IMAD R62, R14, 0x200, R3 ;  /* 0x000002000e3e7824 */ /* 0x000fe200078e0203 */
[----:B------:R-:W-:Y:S02]  /*2380*/  LOP3.LUT R3, R69, 0x38, R0, 0xf8, !PT ;  /* 0x0000003845037812 */ /* 0x000fe400078ef800 */
[----:B------:R-:W-:Y:S02]  /*2390*/  SHF.R.U32.HI R32, RZ, 0x3, R32 ;  /* 0x00000003ff207819 */ /* 0x000fe40000011620 */
[----:B------:R-:W-:Y:S02]  /*23a0*/  IADD3 R6, P1, R19, R10, RZ ;  /* 0x0000000a13067210 */ /* 0x000fe40007f3e0ff */
[----:B------:R-:W-:Y:S01]  /*23b0*/  LOP3.LUT R3, R3, R66, RZ, 0x3c, !PT ;  /* 0x0000004203037212 */ /* 0x000fe200078e3cff */
[----:B------:R-:W-:Y:S01]  /*23c0*/  IMAD.WIDE.U32 R50, R24, R70, R50 ;  /* 0x0000004618327225 */ /* 0x000fe200078e0032 */
[----:B------:R-:W-:Y:S02]  /*23d0*/  LOP3.LUT R8, R4, R32, RZ, 0x3c, !PT ;  /* 0x0000002004087212 */ /* 0x000fe400078e3cff */
[----:B------:R-:W-:Y:S01]  /*23e0*/  LOP3.LUT R57, R0, 0xfffffff8, RZ, 0xc0, !PT ;  /* 0xfffffff800397812 */ /* 0x000fe200078ec0ff */
[----:B------:R-:W-:Y:S01]  /*23f0*/  IMAD.WIDE.U32 R48, R24, R70, R48 ;  /* 0x0000004618307225 */ /* 0x000fe200078e0030 */
[----:B------:R-:W-:-:S03]  /*2400*/  SHF.L.U64.HI R73, R72, 0x7, R73 ;  /* 0x0000000748497819 */ /* 0x000fc60000010249 */
[----:B------:R-:W-:Y:S01]  /*2410*/  IMAD R11, R24, R5, R7 ;  /* 0x00000005180b7224 */ /* 0x000fe200078e0207 */
[----:B------:R-:W-:Y:S01]  /*2420*/  SHF.L.U64.HI R71, R70, 0x7, R71 ;  /* 0x0000000746477819 */ /* 0x000fe20000010247 */
[----:B------:R-:W-:Y:S01]  /*2430*/  IMAD.X R7, R35, 0x1, R15, P1 ;  /* 0x0000000123077824 */ /* 0x000fe200008e060f */
[----:B------:R-:W-:Y:S01]  /*2440*/  SHF.R.S32.HI R56, RZ, 0x3, R0 ;  /* 0x00000003ff387819 */ /* 0x000fe20000011400 */
[----:B------:R-:W-:Y:S01]  /*2450*/  IMAD R4, R14, 0x200, R3 ;  /* 0x000002000e047824 */ /* 0x000fe200078e0203 */
[----:B------:R-:W-:Y:S01]  /*2460*/  ISETP.GE.AND P1, PT, R16, UR4, PT ;  /* 0x0000000410007c0c */ /* 0x000fe2000bf26270 */
[----:B------:R-:W-:Y:S01]  /*2470*/  IMAD.SHL.U32 R72, R72, 0x80, RZ ;  /* 0x0000008048487824 */ /* 0x000fe200078e00ff */
[----:B------:R-:W-:Y:S01]  /*2480*/  ISETP.GE.AND P2, PT, R65, UR4, PT ;  /* 0x0000000441007c0c */ /* 0x000fe2000bf46270 */
[----:B------:R-:W-:Y:S01]  /*2490*/  IMAD.SHL.U32 R70, R70, 0x80, RZ ;  /* 0x0000008046467824 */ /* 0x000fe200078e00ff */
[----:B------:R-:W-:Y:S01]  /*24a0*/  SHF.R.S32.HI R5, RZ, 0x1f, R57 ;  /* 0x0000001fff057819 */ /* 0x000fe20000011439 */
[----:B------:R-:W-:-:S02]  /*24b0*/  IMAD.SHL.U32 R63, R63, 0x2, RZ ;  /* 0x000000023f3f7824 */ /* 0x000fc400078e00ff */
[----:B------:R-:W-:Y:S02]  /*24c0*/  IMAD.IADD R61, R51, 0x1, R9 ;  /* 0x00000001333d7824 */ /* 0x000fe400078e0209 */
[----:B------:R-:W-:Y:S02]  /*24d0*/  IMAD.IADD R60, R9, 0x1, R49 ;  /* 0x00000001093c7824 */ /* 0x000fe400078e0231 */
[----:B------:R-:W-:Y:S02]  /*24e0*/  IMAD.IADD R59, R31, 0x1, R11 ;  /* 0x000000011f3b7824 */ /* 0x000fe400078e020b */
[----:B------:R-:W-:Y:S02]  /*24f0*/  IMAD.IADD R58, R11, 0x1, R21 ;  /* 0x000000010b3a7824 */ /* 0x000fe400078e0215 */
[----:B------:R-:W-:Y:S02]  /*2500*/  IMAD.IADD R3, R12, 0x1, R8 ;  /* 0x000000010c037824 */ /* 0x000fe400078e0208 */
[----:B------:R-:W-:Y:S01]  /*2510*/  IMAD.IADD R0, R53, 0x1, R13 ;  /* 0x0000000135007824 */ /* 0x000fe200078e020d */
[----:B0-----:R-:W-:Y:S06]  /*2520*/  @!P6 BAR.SYNC.DEFER_BLOCKING 0x9, 0x100 ;  /* 0x024400000000eb1d */ /* 0x001fec0000010000 */
.L_x_14467:
        /* <DEDUP_REMOVED lines=11> */
[----:B------:R-:W4:Y:S01]  /*25e0*/  LDC R86, c[0x0][0x3f4] ;  /* 0x0000fd00ff567b82 */ /* 0x000f220000000800 */
[----:B------:R-:W-:Y:S02]  /*25f0*/  IMAD.MOV.U32 R82, RZ, RZ, R10 ;  /* 0x000000ffff527224 */ /* 0x000fe400078e000a */
[----:B------:R-:W-:Y:S01]  /*2600*/  IMAD.IADD R83, R11, 0x1, R9 ;  /* 0x000000010b537824 */ /* 0x000fe200078e0209 */
[----:B------:R-:W-:Y:S01]  /*2610*/  IADD3 R11, P3, R76, R10, RZ ;  /* 0x0000000a4c0b7210 */ /* 0x000fe20007f7e0ff */
[----:B0-----:R-:W-:Y:S02]  /*2620*/  IMAD R13, R85, 0x60, RZ ;  /* 0x00000060550d7824 */ /* 0x001fe400078e02ff */
[----:B------:R-:W-:-:S04]  /*2630*/  IMAD.WIDE.U32 R8, R84, 0x60, R82 ;  /* 0x0000006054087825 */ /* 0x000fc800078e0052 */
[----:B------:R-:W-:Y:S01]  /*2640*/  IMAD.X R12, R83, 0x1, R74, P3 ;  /* 0x00000001530c7824 */ /* 0x000fe200018e064a */
[----:B------:R-:W-:Y:S01]  /*2650*/  IADD3 R8, P4, R76, R8, RZ ;  /* 0x000000084c087210 */ /* 0x000fe20007f9e0ff */
[----:B------:R-:W-:Y:S01]  /*2660*/  IMAD R81, R22, 0x2000, R62 ;  /* 0x0000200016517824 */ /* 0x000fe200078e023e */
[-C--:B-1----:R-:W-:Y:S02]  /*2670*/  LEA R34, P3, R11, R78.reuse, 0x1 ;  /* 0x0000004e0b227211 */ /* 0x082fe400078608ff */
[----:B------:R-:W-:Y:S01]  /*2680*/  IADD3.X R10, R74, R9, R13, P4, !PT ;  /* 0x000000094a0a7210 */ /* 0x000fe200027fe40d */
[----:B------:R-:W-:Y:S01]  /*2690*/  VIADD R9, R81, 0x20 ;  /* 0x0000002051097836 */ /* 0x000fe20000000000 */
[C---:B------:R-:W-:Y:S02]  /*26a0*/  LEA R32, P4, R8.reuse, R78, 0x1 ;  /* 0x0000004e08207211 */ /* 0x040fe400078808ff */
[-C--:B------:R-:W-:Y:S02]  /*26b0*/  LEA.HI.X R35, R11, R79.reuse, R12, 0x1, P3 ;  /* 0x0000004f0b237211 */ /* 0x080fe400018f0c0c */
[----:B------:R-:W-:-:S02]  /*26c0*/  LEA.HI.X R33, R8, R79, R10, 0x1, P4 ;  /* 0x0000004f08217211 */ /* 0x000fc400020f0c0a */
[----:B------:R-:W-:Y:S02]  /*26d0*/  ISETP.GT.AND P4, PT, R27, R28, PT ;  /* 0x0000001c1b00720c */ /* 0x000fe40003f84270 */
[----:B----4-:R-:W-:Y:S02]  /*26e0*/  ISETP.GE.AND P3, PT, R86, 0x1, PT ;  /* 0x000000015600780c */ /* 0x010fe40003f66270 */
[----:B--2---:R-:W-:Y:S02]  /*26f0*/  LOP3.LUT P5, RZ, R15, 0x4, RZ, 0xc0, !PT ;  /* 0x000000040fff7812 */ /* 0x004fe400078ac0ff */
[----:B---3--:R-:W-:-:S07]  /*2700*/  LOP3.LUT R14, R14, 0xfffffffd, RZ, 0xc0, !PT ;  /* 0xfffffffd0e0e7812 */ /* 0x008fce00078ec0ff */
[----:B------:R-:W-:-:S05]  /*2710*/  @P4 LOP3.LUT R14, R14, 0x2, RZ, 0xfc, !PT ;  /* 0x000000020e0e4812 */ /* 0x000fca00078efcff */
[----:B------:R0:W-:Y:S01]  /*2720*/  STL [R1], R14 ;  /* 0x0000000e01007387 */ /* 0x0001e20000100800 */
[C---:B------:R-:W-:Y:S02]  /*2730*/  @P5 VIADD R9, R81.reuse, 0xffffffe0 ;  /* 0xffffffe051095836 */ /* 0x040fe40000000000 */
[--C-:B------:R-:W-:Y:S02]  /*2740*/  IMAD R81, R81, 0x2, R26.reuse ;  /* 0x0000000251517824 */ /* 0x100fe400078e021a */
[----:B------:R-:W-:Y:S01]  /*2750*/  IMAD R80, R9, 0x2, R26 ;  /* 0x0000000209507824 */ /* 0x000fe200078e021a */
[----:B------:R-:W-:Y:S06]  /*2760*/  @!P3 BRA `(.L_x_14419) ;  /* 0x0000002c000cb947 */ /* 0x000fec0003800000 */
[----:B------:R-:W-:Y:S01]  /*2770*/  ULDC.U8 UR4, c[0x0][0x410] ;  /* 0x0001040000047ab9 */ /* 0x000fe20000000000 */
[-C--:B------:R-:W-:Y:S01]  /*2780*/  IMAD R9, R71, R27.reuse, RZ ;  /* 0x0000001b47097224 */ /* 0x080fe200078e02ff */
[----:B------:R-:W-:Y:S01]  /*2790*/  ISETP.NE.AND P3, PT, RZ, UR4, PT ;  /* 0x00000004ff007c0c */ /* 0x000fe2000bf65270 */
[----:B------:R-:W-:Y:S02]  /*27a0*/  IMAD R8, R68, R27, RZ ;  /* 0x0000001b44087224 */ /* 0x000fe400078e02ff */
        /* <DEDUP_REMOVED lines=16> */
[----:B0-----:R-:W-:Y:S02]  /*28b0*/  CS2R R14, SRZ ;  /* 0x00000000000e7805 */ /* 0x001fe4000001ff00 */
        /* <DEDUP_REMOVED lines=23> */
.L_x_14422:
[----:B------:R-:W-:Y:S05]  /*2a30*/  BSYNC B1 ;  /* 0x0000000000017941 */ /* 0x000fea0003800000 */
.L_x_14421:
        /* <DEDUP_REMOVED lines=34> */
.L_x_14424:
[----:B------:R-:W-:Y:S05]  /*2c60*/  BSYNC B1 ;  /* 0x0000000000017941 */ /* 0x000fea0003800000 */
.L_x_14423:
        /* <DEDUP_REMOVED lines=33> */
.L_x_14425:
[----:B------:R-:W-:Y:S01]  /*2e80*/  IMAD R77, R22, 0x8, R2 ;  /* 0x00000008164d7824 */ /* 0x000fe200078e0202 */
[----:B------:R-:W-:Y:S01]  /*2e90*/  SHF.L.U32 R89, R154, 0x1f, RZ ;  /* 0x0000001f9a597819 */ /* 0x000fe200000006ff */
[----:B------:R-:W-:Y:S03]  /*2ea0*/  BSSY B1, `(.L_x_14426) ;  /* 0x0000003000017945 */ /* 0x000fe60003800000 */
[----:B------:R-:W0:Y:S02]  /*2eb0*/  SYNCS.PHASECHK.TRANS64.TRYWAIT P6, [R77+URZ+0x16890], R89 ;  /* 0x016890594d0075a7 */ /* 0x000e2400080c017f */
[----:B0-----:R-:W-:Y:S05]  /*2ec0*/  @!P6 BRA `(.L_x_14427) ;  /* 0x000001700090e947 */ /* 0x001fea0003800000 */
.L_x_14697:
[----:B------:R-:W-:Y:S05]  /*2ed0*/  BSYNC B1 ;  /* 0x0000000000017941 */ /* 0x000fea0003800000 */
.L_x_14426:
        /* <DEDUP_REMOVED lines=12> */
[----:B------:R-:W-:Y:S01]  /*2fa0*/  SHF.R.U32.HI R100, RZ, 0x10, R79 ;  /* 0x00000010ff647819 */ /* 0x000fe2000001164f */
[----:B--2---:R-:W-:Y:S01]  /*2fb0*/  IMAD.U32 R79, R10, 0x10000, RZ ;  /* 0x000100000a4f7824 */ /* 0x004fe200078e00ff */
[----:B------:R-:W-:-:S02]  /*2fc0*/  SHF.R.U32.HI R104, RZ, 0x10, R83 ;  /* 0x00000010ff687819 */ /* 0x000fc40000011653 */
[----:B------:R-:W-:Y:S02]  /*2fd0*/  LOP3.LUT R82, R9, 0xffff0000, RZ, 0xc0, !PT ;  /* 0xffff000009527812 */ /* 0x000fe400078ec0ff */
        /* <DEDUP_REMOVED lines=9> */
[C---:B------:R-:W-:Y:S01]  /*3070*/  IMAD.U32 R10, R11.reuse, 0x10000, RZ ;  /* 0x000100000b0a7824 */ /* 0x040fe200078e00ff */
[----:B------:R-:W-:Y:S01]  /*3080*/  LOP3.LUT R78, R11, 0xffff0000, RZ, 0xc0, !PT ;  /* 0xffff00000b4e7812 */ /* 0x000fe200078ec0ff */
[----:B------:R-:W-:-:S02]  /*3090*/  IMAD.U32 R11, R9, 0x10000, RZ ;  /* 0x00010000090b7824 */ /* 0x000fc400078e00ff */
[----:B------:R-:W-:Y:S02]  /*30a0*/  IMAD.U32 R106, R104, 0x10000, RZ ;  /* 0x00010000686a7824 */ /* 0x000fe400078e00ff */
[----:B------:R-:W-:Y:S02]  /*30b0*/  IMAD.U32 R102, R100, 0x10000, RZ ;  /* 0x0001000064667824 */ /* 0x000fe400078e00ff */
[----:B------:R-:W-:Y:S01]  /*30c0*/  FFMA.FTZ R103, R11, R103, R82 ;  /* 0x000000670b677223 */ /* 0x000fe20000010052 */
[----:B------:R-:W-:Y:S01]  /*30d0*/  FMUL.FTZ R110, R83, R106 ;  /* 0x0000006a536e7220 */ /* 0x000fe20000410000 */
[----:B------:R-:W-:Y:S01]  /*30e0*/  FFMA.FTZ R108, R11, R99, -R108 ;  /* 0x000000630b6c7223 */ /* 0x000fe2000001086c */
[-C--:B------:R-:W-:Y:S01]  /*30f0*/  FMUL.FTZ R82, R83, R102.reuse ;  /* 0x0000006653527220 */ /* 0x080fe20000410000 */
[----:B------:R-:W-:Y:S01]  /*3100*/  IMAD.U32 R9, R8, 0x10000, RZ ;  /* 0x0001000008097824 */ /* 0x000fe200078e00ff */
[----:B------:R-:W-:Y:S01]  /*3110*/  LOP3.LUT R83, R104, 0xffff0000, RZ, 0xc0, !PT ;  /* 0xffff000068537812 */ /* 0x000fe200078ec0ff */
[C---:B------:R-:W-:Y:S01]  /*3120*/  FFMA.FTZ R110, R79.reuse, R102, -R110 ;  /* 0x000000664f6e7223 */ /* 0x040fe2000001086e */
[----:B------:R-:W-:Y:S01]  /*3130*/  LOP3.LUT R11, R100, 0xffff0000, RZ, 0xc0, !PT ;  /* 0xffff0000640b7812 */ /* 0x000fe200078ec0ff */
[----:B------:R-:W-:Y:S01]  /*3140*/  FFMA.FTZ R79, R79, R106, R82 ;  /* 0x0000006a4f4f7223 */ /* 0x000fe20000010052 */
[----:B------:R-:W-:Y:S01]  /*3150*/  LOP3.LUT R8, R8, 0xffff0000, RZ, 0xc0, !PT ;  /* 0xffff000008087812 */ /* 0x000fe200078ec0ff */
[C---:B------:R-:W-:Y:S01]  /*3160*/  FMUL.FTZ R99, R78.reuse, R83 ;  /* 0x000000534e637220 */ /* 0x040fe20000410000 */
[----:B------:R-:W-:Y:S01]  /*3170*/  F2FP.BF16.F32.PACK_AB R103, R103, R108 ;  /* 0x0000006c6767723e */ /* 0x000fe200000010ff */
[----:B------:R-:W-:-:S02]  /*3180*/  FMUL.FTZ R82, R78, R11 ;  /* 0x0000000b4e527220 */ /* 0x000fc40000410000 */
[C---:B------:R-:W-:Y:S01]  /*3190*/  FMUL.FTZ R78, R8.reuse, R101 ;  /* 0x00000065084e7220 */ /* 0x040fe20000410000 */
[-C--:B------:R-:W-:Y:S01]  /*31a0*/  FMUL.FTZ R8, R8, R98.reuse ;  /* 0x0000006208087220 */ /* 0x080fe20000410000 */
[C---:B------:R-:W-:Y:S01]  /*31b0*/  FFMA.FTZ R99, R10.reuse, R11, -R99 ;  /* 0x0000000b0a637223 */ /* 0x040fe20000010863 */
[----:B------:R-:W-:Y:S01]  /*31c0*/  FFMA.FTZ R82, R10, R83, R82 ;  /* 0x000000530a527223 */ /* 0x000fe20000010052 */
[C---:B------:R-:W-:Y:S01]  /*31d0*/  FFMA.FTZ R78, R9.reuse, R98, -R78 ;  /* 0x00000062094e7223 */ /* 0x040fe2000001084e */
[----:B------:R-:W-:Y:S01]  /*31e0*/  FFMA.FTZ R9, R9, R101, R8 ;  /* 0x0000006509097223 */ /* 0x000fe20000010008 */
[----:B------:R-:W-:Y:S02]  /*31f0*/  F2FP.BF16.F32.PACK_AB R10, R79, R110 ;  /* 0x0000006e4f0a723e */ /* 0x000fe400000010ff */
[----:B------:R-:W-:Y:S02]  /*3200*/  F2FP.BF16.F32.PACK_AB R11, R82, R99 ;  /* 0x00000063520b723e */ /* 0x000fe400000010ff */
[----:B------:R-:W-:Y:S01]  /*3210*/  F2FP.BF16.F32.PACK_AB R8, R9, R78 ;  /* 0x0000004e0908723e */ /* 0x000fe200000010ff */
[----:B------:R-:W-:-:S07]  /*3220*/  IMAD.MOV.U32 R9, RZ, RZ, R103 ;  /* 0x000000ffff097224 */ /* 0x000fce00078e0067 */
.L_x_14433:
[----:B------:R-:W-:Y:S05]  /*3230*/  BSYNC B3 ;  /* 0x0000000000037941 */ /* 0x000fea0003800000 */
.L_x_14432:
[----:B--2---:R1:W-:Y:S02]  /*3240*/  STG.E.128 desc[UR40][R34.64], R8 ;  /* 0x0000000822007986 */ /* 0x0043e4000c101d28 */
.L_x_14431:
[----:B------:R-:W-:Y:S05]  /*3250*/  BSYNC B2 ;  /* 0x0000000000027941 */ /* 0x000fea0003800000 */
.L_x_14430:
[----:B------:R-:W-:Y:S05]  /*3260*/  @P2 BRA `(.L_x_14429) ;  /* 0x0000000000cc2947 */ /* 0x000fea0003800000 */
[----:B-1----:R1:W2:Y:S01]  /*3270*/  LDS.128 R8, [R80+0xe000] ;  /* 0x00e0000050087984 */ /* 0x0022a20000000c00 */
        /* <DEDUP_REMOVED lines=48> */
.L_x_14435:
[----:B------:R-:W-:Y:S05]  /*3580*/  BSYNC B2 ;  /* 0x0000000000027941 */ /* 0x000fea0003800000 */
.L_x_14434:
[----:B--2---:R2:W-:Y:S02]  /*3590*/  STG.E.128 desc[UR40][R34.64+0x40], R8 ;  /* 0x0000400822007986 */ /* 0x0045e4000c101d28 */
.L_x_14429:
[----:B------:R-:W-:Y:S05]  /*35a0*/  BSYNC B1 ;  /* 0x0000000000017941 */ /* 0x000fea0003800000 */
.L_x_14428:
        /* <DEDUP_REMOVED lines=31> */
[-C--:B------:R-:W-:Y:S01]  /*37a0*/  FMUL.FTZ R35, R35, R39.reuse ;  /* 0x0000002723237220 */ /* 0x080fe20000410000 */
        /* <DEDUP_REMOVED lines=21> */
.L_x_14440:
[----:B------:R-:W-:Y:S05]  /*3900*/  BSYNC B2 ;  /* 0x0000000000027941 */ /* 0x000fea0003800000 */
.L_x_14439:
[----:B--2---:R3:W-:Y:S02]  /*3910*/  STG.E.128 desc[UR40][R32.64], R8 ;  /* 0x0000000820007986 */ /* 0x0047e4000c101d28 */
.L_x_14438:
[----:B------:R-:W-:Y:S05]  /*3920*/  BSYNC B1 ;  /* 0x0000000000017941 */ /* 0x000fea0003800000 */
.L_x_14437:
[----:B------:R-:W-:Y:S05]  /*3930*/  @P2 BRA `(.L_x_14436) ;  /* 0x0000001c00002947 */ /* 0x000fea0003800000 */
[----:B-123--:R1:W2:Y:S01]  /*3940*/  LDS.128 R8, [R80+0x11000] ;  /* 0x0110000050087984 */ /* 0x00e2a20000000c00 */
[----:B------:R-:W-:Y:S01]  /*3950*/  ISETP.GE.AND P4, PT, R155, R86, PT ;  /* 0x000000569b00720c */ /* 0x000fe20003f86270 */
[----:B------:R-:W-:-:S12]  /*3960*/  BSSY B1, `(.L_x_14441) ;  /* 0x0000030000017945 */ /* 0x000fd80003800000 */
        /* <DEDUP_REMOVED lines=47> */
.L_x_14442:
[----:B------:R-:W-:Y:S05]  /*3c60*/  BSYNC B1 ;  /* 0x0000000000017941 */ /* 0x000fea0003800000 */
.L_x_14441:
[----:B--2---:R4:W-:Y:S01]  /*3c70*/  STG.E.128 desc[UR40][R32.64+0x40], R8 ;  /* 0x0000400820007986 */ /* 0x0049e2000c101d28 */
[----:B------:R-:W-:Y:S05]  /*3c80*/  BRA `(.L_x_14436) ;  /* 0x00000018002c7947 */ /* 0x000fea0003800000 */
.L_x_14420:
[C---:B------:R-:W-:Y:S02]  /*3c90*/  ISETP.GE.AND P3, PT, R19.reuse, R88, PT ;  /* 0x000000581300720c */ /* 0x040fe40003f66270 */
[----:B0-----:R-:W-:Y:S02]  /*3ca0*/  CS2R R14, SRZ ;  /* 0x00000000000e7805 */ /* 0x001fe4000001ff00 */
        /* <DEDUP_REMOVED lines=46> */
.L_x_14444:
[----:B------:R-:W-:Y:S05]  /*3f90*/  BSYNC B1 ;  /* 0x0000000000017941 */ /* 0x000fea0003800000 */
.L_x_14443:
[----:B-----5:R-:W-:Y:S01]  /*3fa0*/  IMAD.MOV.U32 R40, RZ, RZ, R34 ;  /* 0x000000ffff287224 */ /* 0x020fe200078e0022 */
[----:B------:R-:W-:Y:S01]  /*3fb0*/  ISETP.NE.AND P3, PT, R156, 0x3, PT ;  /* 0x000000039c00780c */ /* 0x000fe20003f65270 */
        /* <DEDUP_REMOVED lines=33> */
.L_x_14445:
[----:B------:R-:W-:Y:S01]  /*41d0*/  IMAD R77, R22, 0x8, R2 ;  /* 0x00000008164d7824 */ /* 0x000fe200078e0202 */
[----:B------:R-:W-:Y:S01]  /*41e0*/  SHF.L.U32 R89, R154, 0x1f, RZ ;  /* 0x0000001f9a597819 */ /* 0x000fe200000006ff */
[----:B------:R-:W0:Y:S01]  /*41f0*/  LDC R94, c[0x0][0x2f4] ;  /* 0x0000bd00ff5e7b82 */ /* 0x000e220000000800 */
[----:B------:R-:W-:Y:S02]  /*4200*/  BSSY B1, `(.L_x_14446) ;  /* 0x0000004000017945 */ /* 0x000fe40003800000 */
[----:B------:R-:W1:Y:S01]  /*4210*/  SYNCS.PHASECHK.TRANS64.TRYWAIT P5, [R77+URZ+0x16890], R89 ;  /* 0x016890594d0075a7 */ /* 0x000e6200080a017f */
[----:B0-----:R-:W-:Y:S01]  /*4220*/  IMAD.IADD R96, R94, 0x1, -R63 ;  /* 0x000000015e607824 */ /* 0x001fe200078e0a3f */
[----:B-1----:R-:W-:Y:S06]  /*4230*/  @!P5 BRA `(.L_x_14447) ;  /* 0x0000015c00c8d947 */ /* 0x002fec0003800000 */
.L_x_14698:
[----:B------:R-:W-:Y:S05]  /*4240*/  BSYNC B1 ;  /* 0x0000000000017941 */ /* 0x000fea0003800000 */
.L_x_14446:
        /* <DEDUP_REMOVED lines=11> */
[----:B------:R-:W-:Y:S01]  /*4300*/  IMAD.IADD R100, R41, 0x1, R87 ;  /* 0x0000000129647824 */ /* 0x000fe200078e0257 */
[----:B------:R-:W-:-:S04]  /*4310*/  SHF.R.S32.HI R41, RZ, 0x1f, R40 ;  /* 0x0000001fff297819 */ /* 0x000fc80000011428 */
[----:B------:R-:W-:Y:S02]  /*4320*/  LEA.HI R41, R41, R40, RZ, 0x4 ;  /* 0x0000002829297211 */ /* 0x000fe400078f20ff */
[----:B------:R-:W-:Y:S02]  /*4330*/  IADD3.X R98, R75, R100, R5, P5, P6 ;  /* 0x000000644b627210 */ /* 0x000fe40002fec405 */
[----:B------:R-:W-:-:S05]  /*4340*/  LEA.HI.SX32 R41, R41, R56, 0x1c ;  /* 0x0000003829297211 */ /* 0x000fca00078fe2ff */
[----:B------:R-:W-:Y:S02]  /*4350*/  IMAD.SHL.U32 R95, R41, 0x8, RZ ;  /* 0x00000008295f7824 */ /* 0x000fe400078e00ff */
[----:B-1----:R-:W-:-:S03]  /*4360*/  VIADD R43, R42, 0xffffff80 ;  /* 0xffffff802a2b7836 */ /* 0x002fc60000000000 */
[----:B------:R-:W-:Y:S02]  /*4370*/  LOP3.LUT R41, R69, 0x38, R95, 0xf8, !PT ;  /* 0x0000003845297812 */ /* 0x000fe400078ef85f */
[----:B------:R-:W-:Y:S02]  /*4380*/  SHF.R.S32.HI R42, RZ, 0x1f, R43 ;  /* 0x0000001fff2a7819 */ /* 0x000fe4000001142b */
[----:B------:R-:W-:Y:S02]  /*4390*/  LOP3.LUT R41, R41, R66, RZ, 0x3c, !PT ;  /* 0x0000004229297212 */ /* 0x000fe400078e3cff */
[----:B------:R-:W-:-:S04]  /*43a0*/  LEA.HI R42, R42, R43, RZ, 0x5 ;  /* 0x0000002b2a2a7211 */ /* 0x000fc800078f28ff */
[----:B------:R-:W-:-:S05]  /*43b0*/  SHF.R.S32.HI R42, RZ, 0x5, R42 ;  /* 0x00000005ff2a7819 */ /* 0x000fca000001142a */
        /* <DEDUP_REMOVED lines=24> */
[--C-:B------:R-:W-:Y:S01]  /*4540*/  SHF.R.U64 R14, R14, 0x10, R15.reuse ;  /* 0x000000100e0e7819 */ /* 0x100fe2000000120f */
[----:B------:R-:W-:Y:S01]  /*4550*/  IMAD.U32 R118, R115, 0x10000, RZ ;  /* 0x0001000073767824 */ /* 0x000fe200078e00ff */
[----:B------:R-:W-:Y:S01]  /*4560*/  SHF.R.U32.HI R15, RZ, 0x10, R15 ;  /* 0x00000010ff0f7819 */ /* 0x000fe2000001160f */
[----:B------:R-:W-:Y:S01]  /*4570*/  FMUL.FTZ R120, R101, R116 ;  /* 0x0000007465787220 */ /* 0x000fe20000410000 */
[----:B------:R-:W-:Y:S01]  /*4580*/  LOP3.LUT R102, R45, 0xffff0000, RZ, 0xc0, !PT ;  /* 0xffff00002d667812 */ /* 0x000fe200078ec0ff */
        /* <DEDUP_REMOVED lines=8> */
[----:B------:R-:W-:Y:S01]  /*4610*/  IMAD.U32 R101, R15, 0x10000, RZ ;  /* 0x000100000f657824 */ /* 0x000fe200078e00ff */
[----:B------:R-:W-:Y:S01]  /*4620*/  PRMT R12, R108, 0x5432, R12 ;  /* 0x000054326c0c7816 */ /* 0x000fe2000000000c */
[----:B------:R-:W-:-:S02]  /*4630*/  IMAD.U32 R117, R11, 0x10000, RZ ;  /* 0x000100000b757824 */ /* 0x000fc400078e00ff */
[-C--:B------:R-:W-:Y:S01]  /*4640*/  FMUL.FTZ R118, R102, R115.reuse ;  /* 0x0000007366767220 */ /* 0x080fe20000410000 */
[C---:B------:R-:W-:Y:S01]  /*4650*/  FFMA.FTZ R102, R41.reuse, R115, -R116 ;  /* 0x0000007329667223 */ /* 0x040fe20000010874 */
[C---:B------:R-:W-:Y:S01]  /*4660*/  FMUL.FTZ R115, R106.reuse, R101 ;  /* 0x000000656a737220 */ /* 0x040fe20000410000 */
[----:B------:R-:W-:Y:S01]  /*4670*/  FMUL.FTZ R120, R106, R117 ;  /* 0x000000756a787220 */ /* 0x000fe20000410000 */
[----:B------:R-:W-:Y:S01]  /*4680*/  PRMT R8, R110, 0x5432, R8 ;  /* 0x000054326e087816 */ /* 0x000fe20000000008 */
[----:B------:R-:W-:Y:S01]  /*4690*/  FFMA.FTZ R106, R41, R13, R118 ;  /* 0x0000000d296a7223 */ /* 0x000fe20000010076 */
[C---:B------:R-:W-:Y:S01]  /*46a0*/  FFMA.FTZ R13, R104.reuse, R117, -R115 ;  /* 0x00000075680d7223 */ /* 0x040fe20000010873 */
[----:B------:R-:W-:Y:S01]  /*46b0*/  FFMA.FTZ R104, R104, R101, R120 ;  /* 0x0000006568687223 */ /* 0x000fe20000010078 */
[----:B------:R-:W-:Y:S01]  /*46c0*/  IMAD.U32 R45, R44, 0x10000, RZ ;  /* 0x000100002c2d7824 */ /* 0x000fe200078e00ff */
[----:B------:R-:W-:Y:S01]  /*46d0*/  LOP3.LUT R118, R11, 0xffff0000, RZ, 0xc0, !PT ;  /* 0xffff00000b767812 */ /* 0x000fe200078ec0ff */
[----:B------:R-:W-:Y:S01]  /*46e0*/  IMAD.U32 R120, R12, 0x10000, RZ ;  /* 0x000100000c787824 */ /* 0x000fe200078e00ff */
[----:B------:R-:W-:Y:S01]  /*46f0*/  LOP3.LUT R44, R44, 0xffff0000, RZ, 0xc0, !PT ;  /* 0xffff00002c2c7812 */ /* 0x000fe200078ec0ff */
[----:B------:R-:W-:Y:S01]  /*4700*/  IMAD.U32 R122, R8, 0x10000, RZ ;  /* 0x00010000087a7824 */ /* 0x000fe200078e00ff */
[----:B------:R-:W-:-:S02]  /*4710*/  LOP3.LUT R116, R15, 0xffff0000, RZ, 0xc0, !PT ;  /* 0xffff00000f747812 */ /* 0x000fc400078ec0ff */
[----:B------:R-:W-:Y:S02]  /*4720*/  LOP3.LUT R11, R12, 0xffff0000, RZ, 0xc0, !PT ;  /* 0xffff00000c0b7812 */ /* 0x000fe400078ec0ff */
[----:B------:R-:W-:Y:S01]  /*4730*/  LOP3.LUT R15, R8, 0xffff0000, RZ, 0xc0, !PT ;  /* 0xffff0000080f7812 */ /* 0x000fe200078ec0ff */
[C---:B------:R-:W-:Y:S01]  /*4740*/  FMUL.FTZ R8, R45.reuse, R120 ;  /* 0x000000782d087220 */ /* 0x040fe20000410000 */
[-C--:B------:R-:W-:Y:S01]  /*4750*/  FMUL.FTZ R45, R45, R122.reuse ;  /* 0x0000007a2d2d7220 */ /* 0x080fe20000410000 */
[----:B------:R-:W-:Y:S01]  /*4760*/  LOP3.LUT R40, R40, 0xffff0000, RZ, 0xc0, !PT ;  /* 0xffff000028287812 */ /* 0x000fe200078ec0ff */
[C---:B------:R-:W-:Y:S01]  /*4770*/  FMUL.FTZ R41, R44.reuse, R11 ;  /* 0x0000000b2c297220 */ /* 0x040fe20000410000 */
[----:B------:R-:W-:Y:S01]  /*4780*/  LOP3.LUT R47, R47, 0xffff0000, RZ, 0xc0, !PT ;  /* 0xffff00002f2f7812 */ /* 0x000fe200078ec0ff */
[----:B------:R-:W-:Y:S01]  /*4790*/  FFMA.FTZ R8, R97, R122, -R8 ;  /* 0x0000007a61087223 */ /* 0x000fe20000010808 */
[----:B------:R-:W-:Y:S01]  /*47a0*/  PRMT R14, R107, 0x5432, R14 ;  /* 0x000054326b0e7816 */ /* 0x000fe2000000000e */
[----:B------:R-:W-:Y:S01]  /*47b0*/  FFMA.FTZ R97, R97, R120, R45 ;  /* 0x0000007861617223 */ /* 0x000fe2000001002d */
[-C--:B------:R-:W-:Y:S01]  /*47c0*/  FMUL.FTZ R45, R44, R15.reuse ;  /* 0x0000000f2c2d7220 */ /* 0x080fe20000410000 */
[----:B------:R-:W-:Y:S01]  /*47d0*/  LOP3.LUT R43, R43, 0xffff0000, RZ, 0xc0, !PT ;  /* 0xffff00002b2b7812 */ /* 0x000fe200078ec0ff */
[----:B------:R-:W-:Y:S01]  /*47e0*/  FFMA.FTZ R15, R40, R15, -R41 ;  /* 0x0000000f280f7223 */ /* 0x000fe20000010829 */
[----:B------:R-:W-:Y:S01]  /*47f0*/  LOP3.LUT R105, R42, 0xffff0000, RZ, 0xc0, !PT ;  /* 0xffff00002a697812 */ /* 0x000fe200078ec0ff */
[----:B------:R-:W-:Y:S01]  /*4800*/  IMAD.U32 R42, R46, 0x10000, RZ ;  /* 0x000100002e2a7824 */ /* 0x000fe200078e00ff */
[----:B------:R-:W-:Y:S01]  /*4810*/  PRMT R10, R109, 0x5432, R10 ;  /* 0x000054326d0a7816 */ /* 0x000fe2000000000a */
[C---:B------:R-:W-:Y:S01]  /*4820*/  FMUL.FTZ R124, R47.reuse, R116 ;  /* 0x000000742f7c7220 */ /* 0x040fe20000410000 */
[----:B------:R-:W-:Y:S01]  /*4830*/  IMAD.U32 R41, R14, 0x10000, RZ ;  /* 0x000100000e297824 */ /* 0x000fe200078e00ff */
[----:B------:R-:W-:Y:S01]  /*4840*/  LOP3.LUT R46, R46, 0xffff0000, RZ, 0xc0, !PT ;  /* 0xffff00002e2e7812 */ /* 0x000fe200078ec0ff */
[-C--:B------:R-:W-:Y:S01]  /*4850*/  FMUL.FTZ R126, R47, R118.reuse ;  /* 0x000000762f7e7220 */ /* 0x080fe20000410000 */
[----:B------:R-:W-:Y:S01]  /*4860*/  LOP3.LUT R14, R14, 0xffff0000, RZ, 0xc0, !PT ;  /* 0xffff00000e0e7812 */ /* 0x000fe200078ec0ff */
[----:B------:R-:W-:Y:S01]  /*4870*/  FFMA.FTZ R118, R43, R118, -R124 ;  /* 0x000000762b767223 */ /* 0x000fe2000001087c */
[----:B------:R-:W-:-:S02]  /*4880*/  IMAD.U32 R12, R10, 0x10000, RZ ;  /* 0x000100000a0c7824 */ /* 0x000fc400078e00ff */
[----:B------:R-:W-:Y:S01]  /*4890*/  FFMA.FTZ R43, R43, R116, R126 ;  /* 0x000000742b2b7223 */ /* 0x000fe2000001007e */
[----:B------:R-:W-:Y:S01]  /*48a0*/  LOP3.LUT R10, R10, 0xffff0000, RZ, 0xc0, !PT ;  /* 0xffff00000a0a7812 */ /* 0x000fe200078ec0ff */
[----:B------:R-:W-:Y:S01]  /*48b0*/  FMUL.FTZ R44, R42, R41 ;  /* 0x000000292a2c7220 */ /* 0x000fe20000410000 */
[----:B------:R-:W-:Y:S01]  /*48c0*/  FMUL.FTZ R116, R46, R14 ;  /* 0x0000000e2e747220 */ /* 0x000fe20000410000 */
        /* <DEDUP_REMOVED lines=19> */
[----:B------:R-:W-:-:S07]  /*4a00*/  IMAD.MOV.U32 R43, RZ, RZ, R13 ;  /* 0x000000ffff2b7224 */ /* 0x000fce00078e000d */
.L_x_14451:
[----:B------:R-:W-:Y:S05]  /*4a10*/  BSYNC B2 ;  /* 0x0000000000027941 */ /* 0x000fea0003800000 */
.L_x_14450:
[----:B------:R-:W-:Y:S02]  /*4a20*/  ISETP.GE.AND P5, PT, R95, R94, PT ;  /* 0x0000005e5f00720c */ /* 0x000fe40003fa6270 */
[----:B------:R-:W-:-:S11]  /*4a30*/  P2R R9, PR, RZ, 0x1 ;  /* 0x00000001ff097803 */ /* 0x000fd60000000000 */
[--C-:B------:R-:W-:Y:S02]  /*4a40*/  @!P5 SHF.R.S32.HI R8, RZ, 0x1f, R95.reuse ;  /* 0x0000001fff08d819 */ /* 0x100fe4000001145f */
[----:B------:R-:W-:-:S04]  /*4a50*/  @!P5 IADD3 R86, P0, P6, R54, R86, R95 ;  /* 0x000000563656d210 */ /* 0x000fc80007e1e05f */
[----:B------:R-:W-:Y:S02]  /*4a60*/  @!P5 IADD3.X R100, R75, R100, R8, P0, P6 ;  /* 0x000000644b64d210 */ /* 0x000fe400007ec408 */
[-C--:B------:R-:W-:Y:S02]  /*4a70*/  LEA R8, P6, R93, R78.reuse, 0x1 ;  /* 0x0000004e5d087211 */ /* 0x080fe400078c08ff */
[----:B------:R-:W-:Y:S02]  /*4a80*/  ISETP.NE.AND P0, PT, R9, RZ, PT ;  /* 0x000000ff0900720c */ /* 0x000fe40003f05270 */
[----:B------:R-:W-:Y:S02]  /*4a90*/  LEA.HI.X R9, R93, R79, R98, 0x1, P6 ;  /* 0x0000004f5d097211 */ /* 0x000fe400030f0c62 */
[----:B------:R-:W-:-:S03]  /*4aa0*/  @!P5 LEA R10, P6, R86, R78, 0x1 ;  /* 0x0000004e560ad211 */ /* 0x000fc600078c08ff */
[----:B-1----:R1:W-:Y:S01]  /*4ab0*/  STG.E.128 desc[UR40][R8.64], R40 ;  /* 0x0000002808007986 */ /* 0x0023e2000c101d28 */
[----:B------:R-:W-:-:S05]  /*4ac0*/  @!P5 LEA.HI.X R11, R86, R79, R100, 0x1, P6 ;  /* 0x0000004f560bd211 */ /* 0x000fca00030f0c64 */
[----:B--2---:R1:W-:Y:S04]  /*4ad0*/  @!P5 STG.E.128 desc[UR40][R10.64], R44 ;  /* 0x0000002c0a00d986 */ /* 0x0043e8000c101d28 */
.L_x_14449:
[----:B------:R-:W-:Y:S05]  /*4ae0*/  BSYNC B1 ;  /* 0x0000000000017941 */ /* 0x000fea0003800000 */
.L_x_14448:
        /* <DEDUP_REMOVED lines=17> */
[----:B------:R-:W-:-:S02]  /*4c00*/  LEA.HI.X R41, R8, R79, R9, 0x1, P5 ;  /* 0x0000004f08297211 */ /* 0x000fc400028f0c09 */
[----:B------:R-:W-:Y:S02]  /*4c10*/  SHF.R.S32.HI R9, RZ, 0x1f, R96 ;  /* 0x0000001fff097819 */ /* 0x000fe40000011460 */
[----:B------:R-:W-:Y:S02]  /*4c20*/  LOP3.LUT R11, R11, 0x1c0, RZ, 0xc0, !PT ;  /* 0x000001c00b0b7812 */ /* 0x000fe400078ec0ff */
[----:B------:R-:W-:Y:S02]  /*4c30*/  LEA.HI R9, R9, R96, RZ, 0x4 ;  /* 0x0000006009097211 */ /* 0x000fe400078f20ff */
[----:B------:R-:W-:Y:S02]  /*4c40*/  LOP3.LUT R12, R12, 0x1c0, RZ, 0xc0, !PT ;  /* 0x000001c00c0c7812 */ /* 0x000fe400078ec0ff */
[----:B------:R-:W-:Y:S02]  /*4c50*/  LEA.HI.SX32 R9, R9, R56, 0x1c ;  /* 0x0000003809097211 */ /* 0x000fe400078fe2ff */
[----:B------:R-:W-:-:S03]  /*4c60*/  SHF.R.U32.HI R11, RZ, 0x3, R11 ;  /* 0x00000003ff0b7819 */ /* 0x000fc6000001160b */
[----:B------:R-:W-:Y:S02]  /*4c70*/  IMAD.SHL.U32 R43, R9, 0x8, RZ ;  /* 0x00000008092b7824 */ /* 0x000fe400078e00ff */
[----:B------:R-:W-:-:S03]  /*4c80*/  IMAD R9, R22, 0x2000, R3 ;  /* 0x0000200016097824 */ /* 0x000fc600078e0203 */
[----:B------:R-:W-:Y:S01]  /*4c90*/  LOP3.LUT R8, R12, 0x38, R43, 0xf8, !PT ;  /* 0x000000380c087812 */ /* 0x000fe200078ef82b */
[----:B------:R-:W-:-:S03]  /*4ca0*/  IMAD R9, R9, 0x2, R2 ;  /* 0x0000000209097824 */ /* 0x000fc600078e0202 */
        /* <DEDUP_REMOVED lines=11> */
[----:B-1----:R-:W-:Y:S01]  /*4d60*/  IMAD.U32 R34, R9, 0x10000, RZ ;  /* 0x0001000009227824 */ /* 0x002fe200078e00ff */
[----:B------:R-:W-:Y:S02]  /*4d70*/  PRMT R107, R107, 0x5410, R84 ;  /* 0x000054106b6b7816 */ /* 0x000fe40000000054 */
[----:B------:R-:W-:Y:S02]  /*4d80*/  PRMT R111, R111, 0x5410, R96 ;  /* 0x000054106f6f7816 */ /* 0x000fe40000000060 */
[----:B------:R-:W-:-:S02]  /*4d90*/  SHF.R.U32.HI R46, RZ, 0x10, R39 ;  /* 0x00000010ff2e7819 */ /* 0x000fc40000011627 */
[----:B------:R-:W-:Y:S02]  /*4da0*/  SHF.R.U32.HI R86, RZ, 0x10, R35 ;  /* 0x00000010ff567819 */ /* 0x000fe40000011623 */
[----:B------:R-:W-:Y:S02]  /*4db0*/  SHF.R.U64 R85, R36, 0x10, R37 ;  /* 0x0000001024557819 */ /* 0x000fe40000001225 */
[----:B------:R-:W-:Y:S01]  /*4dc0*/  SHF.R.U64 R47, R38, 0x10, R39 ;  /* 0x00000010262f7819 */ /* 0x000fe20000001227 */
[----:B------:R-:W-:Y:S01]  /*4dd0*/  IMAD.U32 R39, R15, 0x10000, RZ ;  /* 0x000100000f277824 */ /* 0x000fe200078e00ff */
[----:B------:R-:W-:Y:S01]  /*4de0*/  PRMT R114, R114, 0x5410, R45 ;  /* 0x0000541072727816 */ /* 0x000fe2000000002d */
[----:B------:R-:W-:Y:S01]  /*4df0*/  IMAD.U32 R45, R107, 0x10000, RZ ;  /* 0x000100006b2d7824 */ /* 0x000fe200078e00ff */
[----:B------:R-:W-:Y:S01]  /*4e00*/  LOP3.LUT R37, R15, 0xffff0000, RZ, 0xc0, !PT ;  /* 0xffff00000f257812 */ /* 0x000fe200078ec0ff */
[----:B------:R-:W-:Y:S01]  /*4e10*/  IMAD.U32 R15, R111, 0x10000, RZ ;  /* 0x000100006f0f7824 */ /* 0x000fe200078e00ff */
[----:B------:R-:W-:Y:S01]  /*4e20*/  LOP3.LUT R36, R13, 0xffff0000, RZ, 0xc0, !PT ;  /* 0xffff00000d247812 */ /* 0x000fe200078ec0ff */
[----:B------:R-:W-:Y:S01]  /*4e30*/  IMAD.U32 R38, R11, 0x10000, RZ ;  /* 0x000100000b267824 */ /* 0x000fe200078e00ff */
[----:B------:R-:W-:Y:S01]  /*4e40*/  PRMT R109, R109, 0x5410, R46 ;  /* 0x000054106d6d7816 */ /* 0x000fe2000000002e */
        /* <DEDUP_REMOVED lines=9> */
[----:B------:R-:W-:Y:S01]  /*4ee0*/  FMUL.FTZ R84, R36, R107 ;  /* 0x0000006b24547220 */ /* 0x000fe20000410000 */
[----:B------:R-:W-:Y:S01]  /*4ef0*/  LOP3.LUT R35, R9, 0xffff0000, RZ, 0xc0, !PT ;  /* 0xffff000009237812 */ /* 0x000fe200078ec0ff */
[----:B------:R-:W-:Y:S01]  /*4f00*/  FFMA.FTZ R15, R34, R15, -R47 ;  /* 0x0000000f220f7223 */ /* 0x000fe2000001082f */
[----:B------:R-:W-:Y:S01]  /*4f10*/  SHF.R.U64 R87, R32, 0x10, R33 ;  /* 0x0000001020577819 */ /* 0x000fe20000001221 */
[----:B------:R-:W-:-:S02]  /*4f20*/  IMAD.U32 R44, R113, 0x10000, RZ ;  /* 0x00010000712c7824 */ /* 0x000fc400078e00ff */
[----:B------:R-:W-:Y:S01]  /*4f30*/  FFMA.FTZ R34, R34, R45, R85 ;  /* 0x0000002d22227223 */ /* 0x000fe20000010055 */
[-C--:B------:R-:W-:Y:S01]  /*4f40*/  FMUL.FTZ R86, R36, R111.reuse ;  /* 0x0000006f24567220 */ /* 0x080fe20000410000 */
[----:B------:R-:W-:Y:S01]  /*4f50*/  FFMA.FTZ R36, R35, R111, -R84 ;  /* 0x0000006f23247223 */ /* 0x000fe20000010854 */
[----:B------:R-:W-:Y:S01]  /*4f60*/  FMUL.FTZ R45, R39, R46 ;  /* 0x0000002e272d7220 */ /* 0x000fe20000410000 */
[----:B------:R-:W-:Y:S01]  /*4f70*/  LOP3.LUT R84, R109, 0xffff0000, RZ, 0xc0, !PT ;  /* 0xffff00006d547812 */ /* 0x000fe200078ec0ff */
[-C--:B------:R-:W-:Y:S01]  /*4f80*/  FMUL.FTZ R47, R39, R44.reuse ;  /* 0x0000002c272f7220 */ /* 0x080fe20000410000 */
[----:B------:R-:W-:Y:S01]  /*4f90*/  PRMT R112, R112, 0x5410, R87 ;  /* 0x0000541070707816 */ /* 0x000fe20000000057 */
[C---:B------:R-:W-:Y:S01]  /*4fa0*/  FFMA.FTZ R39, R38.reuse, R44, -R45 ;  /* 0x0000002c26277223 */ /* 0x040fe2000001082d */
[----:B------:R-:W-:Y:S01]  /*4fb0*/  LOP3.LUT R33, R11, 0xffff0000, RZ, 0xc0, !PT ;  /* 0xffff00000b217812 */ /* 0x000fe200078ec0ff */
[----:B------:R-:W-:Y:S01]  /*4fc0*/  FFMA.FTZ R35, R35, R107, R86 ;  /* 0x0000006b23237223 */ /* 0x000fe20000010056 */
[----:B------:R-:W-:Y:S01]  /*4fd0*/  LOP3.LUT R44, R113, 0xffff0000, RZ, 0xc0, !PT ;  /* 0xffff0000712c7812 */ /* 0x000fe200078ec0ff */
[----:B------:R-:W-:Y:S01]  /*4fe0*/  FFMA.FTZ R46, R38, R46, R47 ;  /* 0x0000002e262e7223 */ /* 0x000fe2000001002f */
[----:B------:R-:W-:Y:S01]  /*4ff0*/  FMUL.FTZ R86, R37, R84 ;  /* 0x0000005425567220 */ /* 0x000fe20000410000 */
[----:B------:R-:W-:Y:S01]  /*5000*/  LOP3.LUT R12, R12, 0xffff0000, RZ, 0xc0, !PT ;  /* 0xffff00000c0c7812 */ /* 0x000fe200078ec0ff */
[----:B------:R-:W-:Y:S01]  /*5010*/  IMAD.U32 R38, R112, 0x10000, RZ ;  /* 0x0001000070267824 */ /* 0x000fe200078e00ff */
[C---:B------:R-:W-:Y:S01]  /*5020*/  LOP3.LUT R47, R108.reuse, 0xffff0000, RZ, 0xc0, !PT ;  /* 0xffff00006c2f7812 */ /* 0x040fe200078ec0ff */
[----:B------:R-:W-:-:S02]  /*5030*/  IMAD.U32 R45, R108, 0x10000, RZ ;  /* 0x000100006c2d7824 */ /* 0x000fc400078e00ff */
[-C--:B------:R-:W-:Y:S01]  /*5040*/  FMUL.FTZ R96, R37, R44.reuse ;  /* 0x0000002c25607220 */ /* 0x080fe20000410000 */
[C---:B------:R-:W-:Y:S02]  /*5050*/  IMAD.U32 R32, R8.reuse, 0x10000, RZ ;  /* 0x0001000008207824 */ /* 0x040fe400078e00ff */
[----:B------:R-:W-:Y:S01]  /*5060*/  FFMA.FTZ R86, R33, R44, -R86 ;  /* 0x0000002c21567223 */ /* 0x000fe20000010856 */
[----:B------:R-:W-:Y:S01]  /*5070*/  LOP3.LUT R8, R8, 0xffff0000, RZ, 0xc0, !PT ;  /* 0xffff000008087812 */ /* 0x000fe200078ec0ff */
[C---:B------:R-:W-:Y:S01]  /*5080*/  FMUL.FTZ R85, R13.reuse, R45 ;  /* 0x0000002d0d557220 */ /* 0x040fe20000410000 */
[----:B------:R-:W-:Y:S01]  /*5090*/  LOP3.LUT R37, R112, 0xffff0000, RZ, 0xc0, !PT ;  /* 0xffff000070257812 */ /* 0x000fe200078ec0ff */
[----:B------:R-:W-:Y:S01]  /*50a0*/  FMUL.FTZ R44, R13, R38 ;  /* 0x000000260d2c7220 */ /* 0x000fe20000410000 */
[----:B------:R-:W-:Y:S01]  /*50b0*/  FMUL.FTZ R13, R12, R47 ;  /* 0x0000002f0c0d7220 */ /* 0x000fe20000410000 */
[----:B------:R-:W-:Y:S01]  /*50c0*/  FFMA.FTZ R87, R33, R84, R96 ;  /* 0x0000005421577223 */ /* 0x000fe20000010060 */
[C---:B------:R-:W-:Y:S01]  /*50d0*/  FFMA.FTZ R85, R32.reuse, R38, -R85 ;  /* 0x0000002620557223 */ /* 0x040fe20000010855 */
[----:B------:R-:W-:Y:S01]  /*50e0*/  FFMA.FTZ R44, R32, R45, R44 ;  /* 0x0000002d202c7223 */ /* 0x000fe2000001002c */
[C---:B------:R-:W-:Y:S01]  /*50f0*/  IMAD.U32 R9, R10.reuse, 0x10000, RZ ;  /* 0x000100000a097824 */ /* 0x040fe200078e00ff */
[----:B------:R-:W-:Y:S01]  /*5100*/  LOP3.LUT R11, R10, 0xffff0000, RZ, 0xc0, !PT ;  /* 0xffff00000a0b7812 */ /* 0x000fe200078ec0ff */
[-C--:B------:R-:W-:Y:S01]  /*5110*/  FMUL.FTZ R33, R12, R37.reuse ;  /* 0x000000250c217220 */ /* 0x080fe20000410000 */
[----:B------:R-:W-:Y:S01]  /*5120*/  FFMA.FTZ R32, R8, R37, -R13 ;  /* 0x0000002508207223 */ /* 0x000fe2000001080d */
[C---:B------:R-:W-:Y:S01]  /*5130*/  IMAD.U32 R10, R14.reuse, 0x10000, RZ ;  /* 0x000100000e0a7824 */ /* 0x040fe200078e00ff */
[----:B------:R-:W-:Y:S01]  /*5140*/  LOP3.LUT R14, R14, 0xffff0000, RZ, 0xc0, !PT ;  /* 0xffff00000e0e7812 */ /* 0x000fe200078ec0ff */
[C---:B------:R-:W-:Y:S01]  /*5150*/  IMAD.U32 R13, R110.reuse, 0x10000, RZ ;  /* 0x000100006e0d7824 */ /* 0x040fe200078e00ff */
        /* <DEDUP_REMOVED lines=25> */
.L_x_14453:
[----:B------:R-:W-:Y:S05]  /*52f0*/  BSYNC B1 ;  /* 0x0000000000017941 */ /* 0x000fea0003800000 */
.L_x_14452:
        /* <DEDUP_REMOVED lines=10> */
.L_x_14419:
[----:B------:R-:W-:-:S13]  /*53a0*/  ISETP.NE.AND P3, PT, R156, 0x3, PT ;  /* 0x000000039c00780c */ /* 0x000fda0003f65270 */
[----:B------:R-:W-:Y:S05]  /*53b0*/  @!P3 BRA `(.L_x_14454) ;  /* 0x000000000004b947 */ /* 0x000fea0003800000 */
[----:B------:R-:W-:Y:S01]  /*53c0*/  BPT.TRAP 0x1 ;  /* 0x000000040000795c */ /* 0x000fe20000300000 */
.L_x_14454:
[----:B------:R-:W-:Y:S01]  /*53d0*/  IMAD R77, R22, 0x8, R2 ;  /* 0x00000008164d7824 */ /* 0x000fe200078e0202 */
[----:B------:R-:W-:Y:S01]  /*53e0*/  SHF.L.U32 R89, R154, 0x1f, RZ ;  /* 0x0000001f9a597819 */ /* 0x000fe200000006ff */
[----:B------:R-:W-:Y:S01]  /*53f0*/  IMAD R88, R27, -0x80, R25 ;  /* 0xffffff801b587824 */ /* 0x000fe200078e0219 */
[----:B------:R-:W-:Y:S02]  /*5400*/  BSSY B1, `(.L_x_14455) ;  /* 0x0000004000017945 */ /* 0x000fe40003800000 */
[----:B------:R-:W1:Y:S02]  /*5410*/  SYNCS.PHASECHK.TRANS64.TRYWAIT P4, [R77+URZ+0x16890], R89 ;  /* 0x016890594d0075a7 */ /* 0x000e64000808017f */
[----:B------:R-:W-:Y:S01]  /*5420*/  VIMNMX R88, R88, 0x80, PT ;  /* 0x0000008058587848 */ /* 0x000fe20003fe0100 */
[----:B-1----:R-:W-:Y:S06]  /*5430*/  @!P4 BRA `(.L_x_14456) ;  /* 0x0000014c005cc947 */ /* 0x002fec0003800000 */
.L_x_14699:
[----:B------:R-:W-:Y:S05]  /*5440*/  BSYNC B1 ;  /* 0x0000000000017941 */ /* 0x000fea0003800000 */
.L_x_14455:
[----:B------:R-:W-:Y:S01]  /*5450*/  ISETP.GE.AND P4, PT, R19, R88, PT ;  /* 0x000000581300720c */ /* 0x000fe20003f86270 */
[----:B------:R-:W-:-:S12]  /*5460*/  BSSY B1, `(.L_x_14457) ;  /* 0x0000006000017945 */ /* 0x000fd80003800000 */
[----:B------:R-:W-:Y:S05]  /*5470*/  @P4 BRA `(.L_x_14458) ;  /* 0x0000000000104947 */ /* 0x000fea0003800000 */
[----:B------:R-:W2:Y:S04]  /*5480*/  @!P1 LDS.128 R8, [R81+0xe000] ;  /* 0x00e0000051089984 */ /* 0x000ea80000000c00 */
[----:B0-----:R-:W0:Y:S04]  /*5490*/  @!P2 LDS.128 R12, [R80+0xe000] ;  /* 0x00e00000500ca984 */ /* 0x001e280000000c00 */
[----:B--2---:R2:W-:Y:S04]  /*54a0*/  @!P1 STG.E.128 desc[UR40][R34.64], R8 ;  /* 0x0000000822009986 */ /* 0x0045e8000c101d28 */
[----:B0-----:R2:W-:Y:S02]  /*54b0*/  @!P2 STG.E.128 desc[UR40][R34.64+0x40], R12 ;  /* 0x0000400c2200a986 */ /* 0x0015e4000c101d28 */
.L_x_14458:
[----:B------:R-:W-:Y:S05]  /*54c0*/  BSYNC B1 ;  /* 0x0000000000017941 */ /* 0x000fea0003800000 */
.L_x_14457:
[----:B--2---:R-:W-:-:S05]  /*54d0*/  VIADD R8, R19, 0x60 ;  /* 0x0000006013087836 */ /* 0x004fca0000000000 */
[----:B------:R-:W-:-:S13]  /*54e0*/  ISETP.GE.AND P4, PT, R8, R88, PT ;  /* 0x000000580800720c */ /* 0x000fda0003f86270 */
[----:B------:R-:W-:Y:S05]  /*54f0*/  @P4 BRA `(.L_x_14436) ;  /* 0x0000000000104947 */ /* 0x000fea0003800000 */
[----:B------:R-:W2:Y:S04]  /*5500*/  @!P1 LDS.128 R8, [R81+0x11000] ;  /* 0x0110000051089984 */ /* 0x000ea80000000c00 */
[----:B0-----:R-:W0:Y:S04]  /*5510*/  @!P2 LDS.128 R12, [R80+0x11000] ;  /* 0x01100000500ca984 */ /* 0x001e280000000c00 */
[----:B--2---:R2:W-:Y:S04]  /*5520*/  @!P1 STG.E.128 desc[UR40][R32.64], R8 ;  /* 0x0000000820009986 */ /* 0x0045e8000c101d28 */
[----:B0-----:R2:W-:Y:S02]  /*5530*/  @!P2 STG.E.128 desc[UR40][R32.64+0x40], R12 ;  /* 0x0000400c2000a986 */ /* 0x0015e4000c101d28 */
.L_x_14436:
[----:B------:R-:W-:Y:S05]  /*5540*/  BSYNC B0 ;  /* 0x0000000000007941 */ /* 0x000fea0003800000 */
.L_x_14418:
        /* <DEDUP_REMOVED lines=17> */
.L_x_14460:
[----:B------:R-:W-:Y:S05]  /*5660*/  BSYNC B0 ;  /* 0x0000000000007941 */ /* 0x000fea0003800000 */
.L_x_14459:
[----:B------:R-:W2:Y:S01]  /*5670*/  SYNCS.PHASECHK.TRANS64.TRYWAIT P3, [R77+URZ+0x168b0], R89 ;  /* 0x0168b0594d0075a7 */ /* 0x000ea2000806017f */
[----:B------:R-:W-:Y:S01]  /*5680*/  ULDC UR42, c[0x0][0x2f4] ;  /* 0x0000bd00002a7ab9 */ /* 0x000fe20000000800 */
[----:B------:R-:W-:Y:S01]  /*5690*/  ULDC.64 UR38, c[0x0][0x328] ;  /* 0x0000ca0000267ab9 */ /* 0x000fe20000000a00 */
[----:B------:R-:W-:Y:S01]  /*56a0*/  ULDC.64 UR36, c[0x0][0x318] ;  /* 0x0000c60000247ab9 */ /* 0x000fe20000000a00 */
[----:B------:R-:W-:Y:S01]  /*56b0*/  BSSY B0, `(.L_x_14461) ;  /* 0x0000003000007945 */ /* 0x000fe20003800000 */
[----:B------:R-:W-:-:S03]  /*56c0*/  IMAD.WIDE R12, R27, 0x80, R6 ;  /* 0x000000801b0c7825 */ /* 0x000fc600078e0206 */
[----:B--2---:R-:W-:Y:S05]  /*56d0*/  @!P3 BRA `(.L_x_14462) ;  /* 0x0000014800c8b947 */ /* 0x004fea0003800000 */
.L_x_14700:
[----:B------:R-:W-:Y:S05]  /*56e0*/  BSYNC B0 ;  /* 0x0000000000007941 */ /* 0x000fea0003800000 */
.L_x_14461:
        /* <DEDUP_REMOVED lines=9> */
[----:B0-----:R-:W-:-:S04]  /*5780*/  LEA R14, P3, R8, UR36, 0x1 ;  /* 0x00000024080e7c11 */ /* 0x001fc8000f8608ff */
[----:B------:R-:W-:Y:S02]  /*5790*/  LEA.HI.X R15, R8, UR37, R9, 0x1, P3 ;  /* 0x00000025080f7c11 */ /* 0x000fe400098f0c09 */
[----:B------:R-:W-:-:S13]  /*57a0*/  ISETP.GE.AND P3, PT, R16, UR42, PT ;  /* 0x0000002a10007c0c */ /* 0x000fda000bf66270 */
[----:B------:R-:W0:Y:S04]  /*57b0*/  @!P3 LDS.128 R8, [R81] ;  /* 0x000000005108b984 */ /* 0x000e280000000c00 */
[----:B0-----:R-:W-:Y:S01]  /*57c0*/  @!P3 STG.E.128 desc[UR40][R14.64], R8 ;  /* 0x000000080e00b986 */ /* 0x001fe2000c101d28 */
[----:B------:R-:W-:-:S13]  /*57d0*/  ISETP.GE.AND P3, PT, R65, UR42, PT ;  /* 0x0000002a41007c0c */ /* 0x000fda000bf66270 */
[----:B------:R-:W0:Y:S04]  /*57e0*/  @!P3 LDS.128 R8, [R80] ;  /* 0x000000005008b984 */ /* 0x000e280000000c00 */
[----:B0-----:R3:W-:Y:S02]  /*57f0*/  @!P3 STG.E.128 desc[UR40][R14.64+0x40], R8 ;  /* 0x000040080e00b986 */ /* 0x0017e4000c101d28 */
.L_x_14464:
[----:B------:R-:W-:Y:S05]  /*5800*/  BSYNC B0 ;  /* 0x0000000000007941 */ /* 0x000fea0003800000 */
.L_x_14463:
        /* <DEDUP_REMOVED lines=20> */
.L_x_14466:
[----:B------:R-:W-:Y:S05]  /*5950*/  BSYNC B0 ;  /* 0x0000000000007941 */ /* 0x000fea0003800000 */
.L_x_14465:
        /* <DEDUP_REMOVED lines=23> */
.L_x_14413:
[----:B------:R-:W2:Y:S01]  /*5ad0*/  LDL R5, [R1+0x24] ;  /* 0x0000240001057983 */ /* 0x000ea20000100800 */
[----:B------:R-:W0:Y:S01]  /*5ae0*/  LDC R0, c[0x0][0x448] ;  /* 0x00011200ff007b82 */ /* 0x000e220000000800 */
[----:B------:R-:W-:Y:S01]  /*5af0*/  IMAD.MOV.U32 R88, RZ, RZ, RZ ;  /* 0x000000ffff587224 */ /* 0x000fe200078e00ff */
[----:B0-----:R-:W-:-:S13]  /*5b00*/  ISETP.NE.AND P1, PT, R0, 0x1, PT ;  /* 0x000000010000780c */ /* 0x001fda0003f25270 */
[----:B------:R-:W0:Y:S08]  /*5b10*/  @P1 LDC R3, c[0x0][0x44c] ;  /* 0x00011300ff031b82 */ /* 0x000e300000000800 */
[----:B------:R-:W1:Y:S01]  /*5b20*/  @P1 LDC R4, c[0x0][0x450] ;  /* 0x00011400ff041b82 */ /* 0x000e620000000800 */
[----:B--2---:R-:W-:-:S04]  /*5b30*/  VIADD R0, R5, 0xbf ;  /* 0x000000bf05007836 */ /* 0x004fc80000000000 */
        /* <DEDUP_REMOVED lines=12> */
.L_x_14468:
        /* <DEDUP_REMOVED lines=32> */
.L_x_14470:
[----:B------:R-:W-:Y:S05]  /*5e00*/  BSYNC B0 ;  /* 0x0000000000007941 */ /* 0x000fea0003800000 */
.L_x_14469:
        /* <DEDUP_REMOVED lines=19> */
[----:B--2---:R-:W-:-:S05]  /*5f40*/  IMAD R0, R0, R88, RZ ;  /* 0x0000005800007224 */ /* 0x004fca00078e02ff */
[----:B------:R0:W-:Y:S01]  /*5f50*/  STL [R1+0x38], R0 ;  /* 0x0000380001007387 */ /* 0x0001e20000100800 */
[----:B------:R-:W-:-:S04]  /*5f60*/  VIADDMNMX R88, R0, R88, R9, PT ;  /* 0x0000005800587246 */ /* 0x000fc80003800109 */
        /* <DEDUP_REMOVED lines=10> */
.L_x_14703:
[----:B01----:R-:W-:Y:S01]  /*6010*/  IMAD.HI R0, R157, 0x55555556, RZ ;  /* 0x555555569d007827 */ /* 0x003fe200078e02ff */
[----:B------:R-:W-:Y:S03]  /*6020*/  BSSY B6, `(.L_x_14473) ;  /* 0x000001a000067945 */ /* 0x000fe60003800000 */
[----:B------:R-:W-:Y:S01]  /*6030*/  VIADD R3, R2, 0x8400 ;  /* 0x0000840002037836 */ /* 0x000fe20000000000 */
[----:B------:R-:W-:-:S04]  /*6040*/  LEA.HI R0, R0, R0, RZ, 0x1 ;  /* 0x0000000000007211 */ /* 0x000fc800078f08ff */
[----:B------:R-:W-:Y:S01]  /*6050*/  LOP3.LUT P0, RZ, R3, 0x3ff, RZ, 0xc0, !PT ;  /* 0x000003ff03ff7812 */ /* 0x000fe2000780c0ff */
[----:B------:R-:W-:-:S03]  /*6060*/  IMAD R0, R0, -0x3, R157 ;  /* 0xfffffffd00007824 */ /* 0x000fc600078e029d */
[----:B------:R-:W-:Y:S01]  /*6070*/  P2R R25, PR, RZ, 0x1 ;  /* 0x00000001ff197803 */ /* 0x000fe20000000000 */
        /* <DEDUP_REMOVED lines=20> */
.L_x_14474:
[----:B------:R-:W-:Y:S05]  /*61c0*/  BSYNC B6 ;  /* 0x0000000000067941 */ /* 0x000fea0003800000 */
.L_x_14473:
        /* <DEDUP_REMOVED lines=13> */
.L_x_14478:
[----:B-1----:R1:W2:Y:S02]  /*62a0*/  SYNCS.PHASECHK.TRANS64.TRYWAIT P0, [R2+URZ+0x16800], R3 ;  /* 0x01680003020075a7 */ /* 0x0022a4000800017f */
[----:B--2---:R-:W-:Y:S05]  /*62b0*/  @!P0 NANOSLEEP.SYNCS 0x989680 ;  /* 0x009896800000895d */ /* 0x004fea0003900000 */
[----:B------:R-:W2:Y:S02]  /*62c0*/  @!P0 SYNCS.PHASECHK.TRANS64 P0, [R2+URZ+0x16800], R3 ;  /* 0x01680003020085a7 */ /* 0x000ea4000800007f */
[----:B--2---:R-:W-:Y:S05]  /*62d0*/  @!P0 BRA `(.L_x_14478) ;  /* 0xfffffffc00f08947 */ /* 0x004fea000383ffff */
.L_x_14477:
[----:B------:R-:W-:Y:S05]  /*62e0*/  BSYNC B0 ;  /* 0x0000000000007941 */ /* 0x000fea0003800000 */
.L_x_14476:
[----:B------:R-:W-:Y:S05]  /*62f0*/  BRA `(.L_x_14479) ;  /* 0x00000030002c7947 */ /* 0x000fea0003800000 */
.L_x_14475:
        /* <DEDUP_REMOVED lines=30> */
.L_x_14481:
[----:B------:R-:W-:Y:S05]  /*64e0*/  BSYNC B6 ;  /* 0x0000000000067941 */ /* 0x000fea0003800000 */
.L_x_14480:
[----:B------:R-:W2:Y:S01]  /*64f0*/  LDL R20, [R1+0x24] ;  /* 0x0000240001147983 */ /* 0x000ea20000100800 */
[----:B------:R-:W-:Y:S01]  /*6500*/  ULDC.U8 UR4, c[0x0][0x410] ;  /* 0x0001040000047ab9 */ /* 0x000fe20000000000 */
[----:B------:R-:W-:Y:S01]  /*6510*/  BSSY B0, `(.L_x_14482) ;  /* 0x00002e1000007945 */ /* 0x000fe20003800000 */
[----:B------:R-:W-:Y:S01]  /*6520*/  ISETP.NE.AND P0, PT, RZ, UR4, PT ;  /* 0x00000004ff007c0c */ /* 0x000fe2000bf05270 */
[----:B--2---:R-:W-:-:S12]  /*6530*/  IMAD.IADD R35, R19, 0x1, R20 ;  /* 0x0000000113237824 */ /* 0x004fd800078e0214 */
[----:B------:R-:W-:Y:S05]  /*6540*/  @!P0 BRA `(.L_x_14483) ;  /* 0x0000001400e08947 */ /* 0x000fea0003800000 */
[----:B------:R-:W0:Y:S01]  /*6550*/  LDC R38, c[0x0][0x448] ;  /* 0x00011200ff267b82 */ /* 0x000e220000000800 */
[----:B------:R-:W1:Y:S01]  /*6560*/  S2R R20, SR_TID.X ;  /* 0x0000000000147919 */ /* 0x000e620000002100 */
[----:B------:R-:W-:Y:S01]  /*6570*/  ULDC.64 UR4, c[0x0][0x3f8] ;  /* 0x0000fe0000047ab9 */ /* 0x000fe20000000a00 */
[----:B------:R-:W-:Y:S01]  /*6580*/  ULDC.64 UR6, c[0x0][0x408] ;  /* 0x0001020000067ab9 */ /* 0x000fe20000000a00 */
[----:B------:R-:W-:Y:S01]  /*6590*/  IMAD.MOV.U32 R6, RZ, RZ, R26 ;  /* 0x000000ffff067224 */ /* 0x000fe200078e001a */
[----:B------:R-:W-:Y:S01]  /*65a0*/  SHF.R.S32.HI R34, RZ, 0x1f, R155 ;  /* 0x0000001fff227819 */ /* 0x000fe2000001149b */
[----:B------:R-:W-:Y:S02]  /*65b0*/  IMAD.MOV.U32 R7, RZ, RZ, R31 ;  /* 0x000000ffff077224 */ /* 0x000fe400078e001f */
[----:B------:R-:W-:Y:S02]  /*65c0*/  IMAD.MOV.U32 R8, RZ, RZ, R24 ;  /* 0x000000ffff087224 */ /* 0x000fe400078e0018 */
[----:B------:R-:W-:Y:S01]  /*65d0*/  IMAD.MOV.U32 R9, RZ, RZ, R33 ;  /* 0x000000ffff097224 */ /* 0x000fe200078e0021 */
[----:B0-----:R-:W-:Y:S01]  /*65e0*/  ISETP.NE.AND P0, PT, R38, 0x1, PT ;  /* 0x000000012600780c */ /* 0x001fe20003f05270 */
[----:B-1----:R-:W-:-:S12]  /*65f0*/  VIADD R21, R20, 0xffffff80 ;  /* 0xffffff8014157836 */ /* 0x002fd80000000000 */
[----:B------:R-:W0:Y:S01]  /*6600*/  @P0 LDC R0, c[0x0][0x44c] ;  /* 0x00011300ff000b82 */ /* 0x000e220000000800 */
[----:B------:R-:W-:-:S04]  /*6610*/  SHF.R.S32.HI R20, RZ, 0x1f, R21 ;  /* 0x0000001fff147819 */ /* 0x000fc80000011415 */
[----:B------:R-:W-:-:S03]  /*6620*/  LEA.HI R20, R20, R21, RZ, 0x2 ;  /* 0x0000001514147211 */ /* 0x000fc600078f10ff */
[----:B------:R-:W1:Y:S01]  /*6630*/  @P0 LDC R5, c[0x0][0x450] ;  /* 0x00011400ff050b82 */ /* 0x000e620000000800 */
[----:B------:R-:W-:-:S05]  /*6640*/  LOP3.LUT R20, R20, 0xfffffffc, RZ, 0xc0, !PT ;  /* 0xfffffffc14147812 */ /* 0x000fca00078ec0ff */
[----:B------:R-:W-:-:S04]  /*6650*/  IMAD.IADD R20, R21, 0x1, -R20 ;  /* 0x0000000115147824 */ /* 0x000fc800078e0a14 */
[----:B------:R-:W-:-:S04]  /*6660*/  IMAD R3, R20, 0x60, R35 ;  /* 0x0000006014037824 */ /* 0x000fc800078e0223 */
        /* <DEDUP_REMOVED lines=23> */
.L_x_14709:
[----:B------:R-:W5:Y:S01]  /*67e0*/  LDL R9, [R1+0x20] ;  /* 0x0000200001097983 */ /* 0x000f620000100800 */
[----:B------:R-:W-:Y:S01]  /*67f0*/  BSSY B1, `(.L_x_14485) ;  /* 0x000001e000017945 */ /* 0x000fe20003800000 */
[----:B------:R-:W-:Y:S02]  /*6800*/  CS2R R30, SRZ ;  /* 0x00000000001e7805 */ /* 0x000fe4000001ff00 */
[----:B------:R-:W-:Y:S02]  /*6810*/  CS2R R26, SRZ ;  /* 0x00000000001a7805 */ /* 0x000fe4000001ff00 */
[----:B------:R-:W-:Y:S02]  /*6820*/  CS2R R32, SRZ ;  /* 0x0000000000207805 */ /* 0x000fe4000001ff00 */
[----:B------:R-:W-:Y:S01]  /*6830*/  CS2R R24, SRZ ;  /* 0x0000000000187805 */ /* 0x000fe2000001ff00 */
[----:B-----5:R-:W-:-:S05]  /*6840*/  IMAD R38, R9, R38, RZ ;  /* 0x0000002609267224 */ /* 0x020fca00078e02ff */
[----:B------:R-:W-:-:S13]  /*6850*/  ISETP.GE.AND P0, PT, R35, R38, PT ;  /* 0x000000262300720c */ /* 0x000fda0003f06270 */
[----:B------:R-:W-:Y:S05]  /*6860*/  @P0 BRA `(.L_x_14486) ;  /* 0x0000000000580947 */ /* 0x000fea0003800000 */
[----:B------:R-:W-:Y:S01]  /*6870*/  ULDC UR4, c[0x0][0x3f4] ;  /* 0x0000fd0000047ab9 */ /* 0x000fe20000000800 */
[----:B--2---:R-:W-:Y:S01]  /*6880*/  IMAD.MOV.U32 R10, RZ, RZ, R0 ;  /* 0x000000ffff0a7224 */ /* 0x004fe200078e0000 */
[----:B------:R-:W-:Y:S01]  /*6890*/  ISETP.GE.AND P3, PT, R155, UR4, PT ;  /* 0x000000049b007c0c */ /* 0x000fe2000bf66270 */
[----:B-1----:R-:W-:Y:S01]  /*68a0*/  IMAD.MOV.U32 R11, RZ, RZ, R3 ;  /* 0x000000ffff0b7224 */ /* 0x002fe200078e0003 */
[----:B------:R-:W-:Y:S01]  /*68b0*/  ISETP.GE.AND P2, PT, R152, UR4, PT ;  /* 0x0000000498007c0c */ /* 0x000fe2000bf46270 */
[----:B---3--:R-:W-:Y:S01]  /*68c0*/  IMAD.MOV.U32 R15, RZ, RZ, R5 ;  /* 0x000000ffff0f7224 */ /* 0x008fe200078e0005 */
[----:B------:R-:W-:-:S09]  /*68d0*/  CS2R R32, SRZ ;  /* 0x0000000000207805 */ /* 0x000fd2000001ff00 */
[C---:B------:R-:W-:Y:S01]  /*68e0*/  @!P3 IMAD.SHL.U32 R37, R155.reuse, 0x2, RZ ;  /* 0x000000029b25b824 */ /* 0x040fe200078e00ff */
[----:B------:R-:W-:Y:S02]  /*68f0*/  @!P3 SHF.L.U64.HI R26, R155, 0x1, R34 ;  /* 0x000000019b1ab819 */ /* 0x000fe40000010222 */
[----:B------:R-:W-:Y:S02]  /*6900*/  CS2R R30, SRZ ;  /* 0x00000000001e7805 */ /* 0x000fe4000001ff00 */
[----:B------:R-:W-:Y:S01]  /*6910*/  CS2R R24, SRZ ;  /* 0x0000000000187805 */ /* 0x000fe2000001ff00 */
[----:B------:R-:W-:Y:S01]  /*6920*/  @!P2 IMAD.WIDE R10, R152, 0x2, R10 ;  /* 0x00000002980aa825 */ /* 0x000fe200078e020a */
[-C--:B------:R-:W-:Y:S02]  /*6930*/  @!P3 IADD3 R20, P0, R0, R37.reuse, RZ ;  /* 0x000000250014b210 */ /* 0x080fe40007f1e0ff */
[----:B----4-:R-:W-:Y:S01]  /*6940*/  @!P3 IADD3 R36, P1, R14, R37, RZ ;  /* 0x000000250e24b210 */ /* 0x010fe20007f3e0ff */
[----:B------:R-:W-:Y:S01]  /*6950*/  @!P2 IMAD.WIDE R12, R152, 0x2, R14 ;  /* 0x00000002980ca825 */ /* 0x000fe200078e020e */
[----:B------:R1:W5:Y:S03]  /*6960*/  @!P2 LD.E.64 R32, desc[UR40][R10.64] ;  /* 0x000000280a20a980 */ /* 0x000366000c101b00 */
[--C-:B------:R-:W-:Y:S01]  /*6970*/  @!P3 IMAD.X R21, R3, 0x1, R26.reuse, P0 ;  /* 0x000000010315b824 */ /* 0x100fe200000e061a */
[----:B------:R1:W5:Y:S01]  /*6980*/  @!P2 LD.E.64 R30, desc[UR40][R12.64] ;  /* 0x000000280c1ea980 */ /* 0x000362000c101b00 */
[----:B------:R-:W-:Y:S01]  /*6990*/  @!P3 IMAD.X R37, R5, 0x1, R26, P1 ;  /* 0x000000010525b824 */ /* 0x000fe200008e061a */
[----:B------:R-:W-:-:S02]  /*69a0*/  CS2R R26, SRZ ;  /* 0x00000000001a7805 */ /* 0x000fc4000001ff00 */
[----:B------:R1:W5:Y:S04]  /*69b0*/  @!P3 LD.E.64 R24, desc[UR40][R20.64] ;  /* 0x000000281418b980 */ /* 0x000368000c101b00 */
[----:B------:R1:W5:Y:S02]  /*69c0*/  @!P3 LD.E.64 R26, desc[UR40][R36.64] ;  /* 0x00000028241ab980 */ /* 0x000364000c101b00 */
.L_x_14486:
[----:B------:R-:W-:Y:S05]  /*69d0*/  BSYNC B1 ;  /* 0x0000000000017941 */ /* 0x000fea0003800000 */
.L_x_14485:
[----:B--2--5:R-:W-:Y:S01]  /*69e0*/  IMAD.MOV.U32 R0, RZ, RZ, R30 ;  /* 0x000000ffff007224 */ /* 0x024fe200078e001e */
[----:B------:R-:W-:Y:S01]  /*69f0*/  UMOV UR4, 0xffffffff ;  /* 0xffffffff00047882 */ /* 0x000fe20000000000 */
[----:B-1----:R-:W-:Y:S01]  /*6a00*/  IMAD.MOV.U32 R3, RZ, RZ, R31 ;  /* 0x000000ffff037224 */ /* 0x002fe200078e001f */
        /* <DEDUP_REMOVED lines=20> */
.L_x_14715:
[----:B01----:R-:W5:Y:S04]  /*6b50*/  LDL R6, [R1+0x58] ;  /* 0x0000580001067983 */ /* 0x003f680000100800 */
[----:B------:R-:W2:Y:S01]  /*6b60*/  LDL R42, [R1+0x40] ;  /* 0x00004000012a7983 */ /* 0x000ea20000100800 */
[----:B------:R-:W-:Y:S01]  /*6b70*/  VIADD R35, R35, 0x60 ;  /* 0x0000006023237836 */ /* 0x000fe20000000000 */
[----:B------:R-:W-:Y:S01]  /*6b80*/  BSSY B1, `(.L_x_14488) ;  /* 0x0000021000017945 */ /* 0x000fe20003800000 */
[----:B------:R-:W-:Y:S02]  /*6b90*/  CS2R R10, SRZ ;  /* 0x00000000000a7805 */ /* 0x000fe4000001ff00 */
[----:B------:R-:W-:Y:S02]  /*6ba0*/  CS2R R12, SRZ ;  /* 0x00000000000c7805 */ /* 0x000fe4000001ff00 */
[----:B------:R-:W-:-:S02]  /*6bb0*/  CS2R R8, SRZ ;  /* 0x0000000000087805 */ /* 0x000fc4000001ff00 */
[----:B------:R-:W-:Y:S02]  /*6bc0*/  ISETP.GE.AND P0, PT, R35, R38, PT ;  /* 0x000000262300720c */ /* 0x000fe40003f06270 */
[----:B-----5:R-:W-:-:S04]  /*6bd0*/  LEA.HI R4, R6, R6, RZ, 0x1 ;  /* 0x0000000606047211 */ /* 0x020fc800078f08ff */
[----:B------:R-:W-:Y:S01]  /*6be0*/  LOP3.LUT R4, R4, 0xfffffffe, RZ, 0xc0, !PT ;  /* 0xfffffffe04047812 */ /* 0x000fe200078ec0ff */
[----:B--2---:R-:W-:-:S04]  /*6bf0*/  IMAD.SHL.U32 R36, R42, 0x40, RZ ;  /* 0x000000402a247824 */ /* 0x004fc800078e00ff */
[----:B------:R-:W-:-:S05]  /*6c00*/  IMAD.IADD R4, R6, 0x1, -R4 ;  /* 0x0000000106047824 */ /* 0x000fca00078e0a04 */
[----:B------:R-:W-:Y:S01]  /*6c10*/  SHF.L.U32 R43, R4, 0x1f, RZ ;  /* 0x0000001f042b7819 */ /* 0x000fe200000006ff */
[----:B------:R-:W-:Y:S06]  /*6c20*/  @P0 BRA `(.L_x_14489) ;  /* 0x0000000000580947 */ /* 0x000fec0003800000 */
[----:B------:R-:W-:Y:S01]  /*6c30*/  ULDC UR4, c[0x0][0x3f4] ;  /* 0x0000fd0000047ab9 */ /* 0x000fe20000000800 */
[----:B---3--:R-:W-:Y:S01]  /*6c40*/  IMAD.MOV.U32 R6, RZ, RZ, R0 ;  /* 0x000000ffff067224 */ /* 0x008fe200078e0000 */
[----:B------:R-:W-:Y:S01]  /*6c50*/  ISETP.GE.AND P3, PT, R155, UR4, PT ;  /* 0x000000049b007c0c */ /* 0x000fe2000bf66270 */
[----:B------:R-:W-:Y:S01]  /*6c60*/  IMAD.MOV.U32 R7, RZ, RZ, R3 ;  /* 0x000000ffff077224 */ /* 0x000fe200078e0003 */
[----:B------:R-:W-:Y:S01]  /*6c70*/  ISETP.GE.AND P2, PT, R152, UR4, PT ;  /* 0x0000000498007c0c */ /* 0x000fe2000bf46270 */
[----:B------:R-:W-:Y:S01]  /*6c80*/  IMAD.MOV.U32 R15, RZ, RZ, R5 ;  /* 0x000000ffff0f7224 */ /* 0x000fe200078e0005 */
[----:B------:R-:W-:-:S09]  /*6c90*/  CS2R R12, SRZ ;  /* 0x00000000000c7805 */ /* 0x000fd2000001ff00 */
[C---:B------:R-:W-:Y:S01]  /*6ca0*/  @!P3 IMAD.SHL.U32 R9, R155.reuse, 0x2, RZ ;  /* 0x000000029b09b824 */ /* 0x040fe200078e00ff */
[----:B------:R-:W-:Y:S02]  /*6cb0*/  @!P3 SHF.L.U64.HI R10, R155, 0x1, R34 ;  /* 0x000000019b0ab819 */ /* 0x000fe40000010222 */
[----:B------:R-:W-:Y:S01]  /*6cc0*/  CS2R R20, SRZ ;  /* 0x0000000000147805 */ /* 0x000fe2000001ff00 */
[----:B------:R-:W-:Y:S01]  /*6cd0*/  @!P2 IMAD.WIDE R6, R152, 0x2, R6 ;  /* 0x000000029806a825 */ /* 0x000fe200078e0206 */
[-C--:B------:R-:W-:Y:S02]  /*6ce0*/  @!P3 IADD3 R34, P0, R0, R9.reuse, RZ ;  /* 0x000000090022b210 */ /* 0x080fe40007f1e0ff */
[----:B----4-:R-:W-:Y:S02]  /*6cf0*/  @!P3 IADD3 R4, P1, R14, R9, RZ ;  /* 0x000000090e04b210 */ /* 0x010fe40007f3e0ff */
[----:B------:R-:W-:Y:S01]  /*6d00*/  CS2R R8, SRZ ;  /* 0x0000000000087805 */ /* 0x000fe2000001ff00 */
[----:B------:R0:W5:Y:S01]  /*6d10*/  @!P2 LD.E.64 R12, desc[UR40][R6.64] ;  /* 0x00000028060ca980 */ /* 0x000162000c101b00 */
[----:B------:R-:W-:-:S02]  /*6d20*/  @!P3 IMAD.X R35, R3, 0x1, R10, P0 ;  /* 0x000000010323b824 */ /* 0x000fc400000e060a */
[----:B------:R-:W-:Y:S01]  /*6d30*/  @!P3 IMAD.X R5, R5, 0x1, R10, P1 ;  /* 0x000000010505b824 */ /* 0x000fe200008e060a */
[----:B------:R-:W-:Y:S01]  /*6d40*/  CS2R R10, SRZ ;  /* 0x00000000000a7805 */ /* 0x000fe2000001ff00 */
[----:B------:R-:W-:Y:S01]  /*6d50*/  @!P2 IMAD.WIDE R14, R152, 0x2, R14 ;  /* 0x00000002980ea825 */ /* 0x000fe200078e020e */
[----:B------:R0:W5:Y:S04]  /*6d60*/  @!P3 LD.E.64 R8, desc[UR40][R34.64] ;  /* 0x000000282208b980 */ /* 0x000168000c101b00 */
[----:B------:R0:W5:Y:S04]  /*6d70*/  @!P2 LD.E.64 R20, desc[UR40][R14.64] ;  /* 0x000000280e14a980 */ /* 0x000168000c101b00 */
[----:B------:R0:W5:Y:S02]  /*6d80*/  @!P3 LD.E.64 R10, desc[UR40][R4.64] ;  /* 0x00000028040ab980 */ /* 0x000164000c101b00 */
.L_x_14489:
[----:B------:R-:W-:Y:S05]  /*6d90*/  BSYNC B1 ;  /* 0x0000000000017941 */ /* 0x000fea0003800000 */
.L_x_14488:
[----:B0-----:R-:W0:Y:S01]  /*6da0*/  S2R R7, SR_TID.X ;  /* 0x0000000000077919 */ /* 0x001e220000002100 */
[----:B------:R-:W1:Y:S01]  /*6db0*/  SYNCS.PHASECHK.TRANS64.TRYWAIT P0, [R2+URZ+0x16800], R43 ;  /* 0x0168002b020075a7 */ /* 0x000e62000800017f */
[----:B------:R-:W-:Y:S01]  /*6dc0*/  LOP3.LUT R3, R36, 0x1c0, RZ, 0xc0, !PT ;  /* 0x000001c024037812 */ /* 0x000fe200078ec0ff */
[----:B-----5:R-:W-:Y:S01]  /*6dd0*/  IMAD.MOV.U32 R4, RZ, RZ, R20 ;  /* 0x000000ffff047224 */ /* 0x020fe200078e0014 */
[----:B------:R-:W-:Y:S01]  /*6de0*/  BSSY B1, `(.L_x_14490) ;  /* 0x000001f000017945 */ /* 0x000fe20003800000 */
[----:B----4-:R-:W-:Y:S01]  /*6df0*/  IMAD R14, R29, -0xc0, R38 ;  /* 0xffffff401d0e7824 */ /* 0x010fe200078e0226 */
[----:B---3--:R-:W-:Y:S01]  /*6e00*/  LOP3.LUT R0, R3, 0x18, R16, 0xf8, !PT ;  /* 0x0000001803007812 */ /* 0x008fe200078ef810 */
[----:B------:R-:W-:Y:S01]  /*6e10*/  IMAD.MOV.U32 R5, RZ, RZ, R11 ;  /* 0x000000ffff057224 */ /* 0x000fe200078e000b */
[----:B------:R-:W-:Y:S01]  /*6e20*/  SHF.R.U32.HI R3, RZ, 0x3, R3 ;  /* 0x00000003ff037819 */ /* 0x000fe20000011603 */
[----:B------:R-:W-:Y:S01]  /*6e30*/  IMAD.MOV.U32 R6, RZ, RZ, R12 ;  /* 0x000000ffff067224 */ /* 0x000fe200078e000c */
[----:B------:R-:W-:Y:S01]  /*6e40*/  PRMT R37, R4, 0x7610, R37 ;  /* 0x0000761004257816 */ /* 0x000fe20000000025 */
[----:B------:R-:W-:Y:S01]  /*6e50*/  IMAD.MOV.U32 R4, RZ, RZ, R10 ;  /* 0x000000ffff047224 */ /* 0x000fe200078e000a */
[----:B------:R-:W-:Y:S01]  /*6e60*/  LOP3.LUT R0, R0, R3, RZ, 0x3c, !PT ;  /* 0x0000000300007212 */ /* 0x000fe200078e3cff */
[----:B------:R-:W-:Y:S01]  /*6e70*/  IMAD.MOV.U32 R3, RZ, RZ, R21 ;  /* 0x000000ffff037224 */ /* 0x000fe200078e0015 */
[----:B------:R-:W-:-:S02]  /*6e80*/  VIMNMX R14, R14, 0xc0, PT ;  /* 0x000000c00e0e7848 */ /* 0x000fc40003fe0100 */
[----:B------:R-:W-:Y:S01]  /*6e90*/  PRMT R15, R4, 0x7610, R15 ;  /* 0x00007610040f7816 */ /* 0x000fe2000000000f */
[----:B------:R-:W-:Y:S01]  /*6ea0*/  IMAD.MOV.U32 R4, RZ, RZ, R8 ;  /* 0x000000ffff047224 */ /* 0x000fe200078e0008 */
[----:B------:R-:W-:Y:S02]  /*6eb0*/  PRMT R36, R3, 0x7610, R36 ;  /* 0x0000761003247816 */ /* 0x000fe40000000024 */
[----:B------:R-:W-:Y:S01]  /*6ec0*/  PRMT R29, R5, 0x7610, R29 ;  /* 0x00007610051d7816 */ /* 0x000fe2000000001d */
[----:B------:R-:W-:Y:S01]  /*6ed0*/  IMAD.MOV.U32 R5, RZ, RZ, R9 ;  /* 0x000000ffff057224 */ /* 0x000fe200078e0009 */
[----:B------:R-:W-:Y:S02]  /*6ee0*/  PRMT R34, R4, 0x7610, R34 ;  /* 0x0000761004227816 */ /* 0x000fe40000000022 */
[----:B------:R-:W-:Y:S02]  /*6ef0*/  PRMT R38, R6, 0x7610, R38 ;  /* 0x0000761006267816 */ /* 0x000fe40000000026 */
[----:B------:R-:W-:-:S02]  /*6f00*/  LOP3.LUT P2, RZ, R42, 0x4, RZ, 0xc0, !PT ;  /* 0x000000042aff7812 */ /* 0x000fc4000784c0ff */
[----:B------:R-:W-:Y:S01]  /*6f10*/  ISETP.GE.AND P1, PT, R19, R14, PT ;  /* 0x0000000e1300720c */ /* 0x000fe20003f26270 */
[----:B0-----:R-:W-:-:S05]  /*6f20*/  VIADD R35, R7, 0xffffff80 ;  /* 0xffffff8007237836 */ /* 0x001fca0000000000 */
[----:B------:R-:W-:-:S04]  /*6f30*/  SHF.R.S32.HI R7, RZ, 0x1f, R35 ;  /* 0x0000001fff077819 */ /* 0x000fc80000011423 */
[----:B------:R-:W-:-:S04]  /*6f40*/  LEA.HI R7, R7, R35, RZ, 0x5 ;  /* 0x0000002307077211 */ /* 0x000fc800078f28ff */
[----:B------:R-:W-:-:S05]  /*6f50*/  SHF.R.S32.HI R7, RZ, 0x5, R7 ;  /* 0x00000005ff077819 */ /* 0x000fca0000011407 */
[----:B------:R-:W-:Y:S02]  /*6f60*/  IMAD R3, R7, 0x200, R0 ;  /* 0x0000020007037824 */ /* 0x000fe400078e0200 */
[----:B------:R-:W-:Y:S02]  /*6f70*/  IMAD.MOV.U32 R0, RZ, RZ, R13 ;  /* 0x000000ffff007224 */ /* 0x000fe400078e000d */
[----:B------:R-:W-:-:S03]  /*6f80*/  IMAD R3, R3, 0x2, R2 ;  /* 0x0000000203037824 */ /* 0x000fc600078e0202 */
[----:B------:R-:W-:Y:S01]  /*6f90*/  PRMT R41, R0, 0x7610, R41 ;  /* 0x0000761000297816 */ /* 0x000fe20000000029 */
[C---:B------:R-:W-:Y:S02]  /*6fa0*/  VIADD R4, R3.reuse, 0x8400 ;  /* 0x0000840003047836 */ /* 0x040fe40000000000 */
[----:B------:R-:W-:Y:S01]  /*6fb0*/  VIADD R0, R3, 0x8440 ;  /* 0x0000844003007836 */ /* 0x000fe20000000000 */
[----:B-1----:R-:W-:Y:S06]  /*6fc0*/  @!P0 BRA `(.L_x_14491) ;  /* 0x0000013400c08947 */ /* 0x002fec0003800000 */
.L_x_14716:
[----:B------:R-:W-:Y:S05]  /*6fd0*/  BSYNC B1 ;  /* 0x0000000000017941 */ /* 0x000fea0003800000 */
.L_x_14490:
[----:B------:R-:W-:Y:S01]  /*6fe0*/  BSSY B1, `(.L_x_14492) ;  /* 0x0000067000017945 */ /* 0x000fe20003800000 */
[----:B------:R-:W-:Y:S01]  /*6ff0*/  PRMT R35, R5, 0x7610, R35 ;  /* 0x0000761005237816 */ /* 0x000fe20000000023 */
[----:B------:R-:W-:Y:S02]  /*7000*/  @P2 VIADD R0, R4, 0xffffffc0 ;  /* 0xffffffc004002836 */ /* 0x000fe40000000000 */
[----:B------:R-:W-:Y:S05]  /*7010*/  @P1 BRA `(.L_x_14493) ;  /* 0x00000004008c1947 */ /* 0x000fea0003800000 */
[----:B------:R-:W1:Y:S01]  /*7020*/  LDC R4, c[0x0][0x3f4] ;  /* 0x0000fd00ff047b82 */ /* 0x000e620000000800 */
[----:B------:R-:W-:Y:S01]  /*7030*/  BSSY B2, `(.L_x_14494) ;  /* 0x0000032000027945 */ /* 0x000fe20003800000 */
[-C--:B-1----:R-:W-:Y:S02]  /*7040*/  ISETP.GE.AND P0, PT, R152, R4.reuse, PT ;  /* 0x000000049800720c */ /* 0x082fe40003f06270 */
[----:B------:R-:W-:-:S11]  /*7050*/  ISETP.GE.AND P1, PT, R155, R4, PT ;  /* 0x000000049b00720c */ /* 0x000fd60003f26270 */
[----:B------:R-:W-:Y:S05]  /*7060*/  @P0 BRA `(.L_x_14495) ;  /* 0x0000000000b80947 */ /* 0x000fea0003800000 */
[----:B------:R-:W1:Y:S01]  /*7070*/  LDS.128 R4, [R3+0x8400] ;  /* 0x0084000003047984 */ /* 0x000e620000000c00 */
[----:B------:R-:W-:Y:S02]  /*7080*/  SHF.R.U32.HI R46, RZ, 0x10, R31 ;  /* 0x00000010ff2e7819 */ /* 0x000fe4000001161f */
[----:B0-----:R-:W-:Y:S02]  /*7090*/  SHF.R.U32.HI R43, RZ, 0x10, R33 ;  /* 0x00000010ff2b7819 */ /* 0x001fe40000011621 */
        /* <DEDUP_REMOVED lines=43> */
.L_x_14495:
[----:B------:R-:W-:Y:S05]  /*7350*/  BSYNC B2 ;  /* 0x0000000000027941 */ /* 0x000fea0003800000 */
.L_x_14494:
[----:B------:R-:W-:Y:S05]  /*7360*/  @P1 BRA `(.L_x_14493) ;  /* 0x0000000000b81947 */ /* 0x000fea0003800000 */
[----:B-1----:R-:W1:Y:S01]  /*7370*/  LDS.128 R4, [R0] ;  /* 0x0000000000047984 */ /* 0x002e620000000c00 */
[----:B------:R-:W-:Y:S02]  /*7380*/  SHF.R.U64 R30, R24, 0x10, R25 ;  /* 0x00000010181e7819 */ /* 0x000fe40000001219 */
[--C-:B------:R-:W-:Y:S02]  /*7390*/  SHF.R.U64 R24, R26, 0x10, R27.reuse ;  /* 0x000000101a187819 */ /* 0x100fe4000000121b */
[----:B------:R-:W-:Y:S02]  /*73a0*/  SHF.R.U32.HI R27, RZ, 0x10, R27 ;  /* 0x00000010ff1b7819 */ /* 0x000fe4000001161b */
[----:B------:R-:W-:Y:S02]  /*73b0*/  SHF.R.U32.HI R31, RZ, 0x10, R25 ;  /* 0x00000010ff1f7819 */ /* 0x000fe40000011619 */
[C---:B------:R-:W-:Y:S02]  /*73c0*/  PRMT R30, R40.reuse, 0x5432, R30 ;  /* 0x00005432281e7816 */ /* 0x040fe4000000001e */
[----:B------:R-:W-:-:S02]  /*73d0*/  PRMT R40, R40, 0x5410, R27 ;  /* 0x0000541028287816 */ /* 0x000fc4000000001b */
[----:B------:R-:W-:Y:S02]  /*73e0*/  PRMT R31, R50, 0x5410, R31 ;  /* 0x00005410321f7816 */ /* 0x000fe4000000001f */
[----:B------:R-:W-:Y:S01]  /*73f0*/  PRMT R39, R39, 0x5410, R24 ;  /* 0x0000541027277816 */ /* 0x000fe20000000018 */
[C---:B------:R-:W-:Y:S01]  /*7400*/  IMAD.U32 R33, R40.reuse, 0x10000, RZ ;  /* 0x0001000028217824 */ /* 0x040fe200078e00ff */
[----:B------:R-:W-:Y:S01]  /*7410*/  LOP3.LUT R40, R40, 0xffff0000, RZ, 0xc0, !PT ;  /* 0xffff000028287812 */ /* 0x000fe200078ec0ff */
[C---:B------:R-:W-:Y:S01]  /*7420*/  IMAD.U32 R32, R31.reuse, 0x10000, RZ ;  /* 0x000100001f207824 */ /* 0x040fe200078e00ff */
[----:B------:R-:W-:Y:S02]  /*7430*/  LOP3.LUT R31, R31, 0xffff0000, RZ, 0xc0, !PT ;  /* 0xffff00001f1f7812 */ /* 0x000fe400078ec0ff */
[C---:B-1----:R-:W-:Y:S01]  /*7440*/  LOP3.LUT R25, R6.reuse, 0xffff0000, RZ, 0xc0, !PT ;  /* 0xffff000006197812 */ /* 0x042fe200078ec0ff */
[C---:B------:R-:W-:Y:S01]  /*7450*/  IMAD.U32 R26, R7.reuse, 0x10000, RZ ;  /* 0x00010000071a7824 */ /* 0x040fe200078e00ff */
[----:B------:R-:W-:Y:S01]  /*7460*/  LOP3.LUT R27, R7, 0xffff0000, RZ, 0xc0, !PT ;  /* 0xffff0000071b7812 */ /* 0x000fe200078ec0ff */
[----:B------:R-:W-:-:S02]  /*7470*/  IMAD.U32 R24, R6, 0x10000, RZ ;  /* 0x0001000006187824 */ /* 0x000fc400078e00ff */
[C---:B0-----:R-:W-:Y:S01]  /*7480*/  FMUL.FTZ R43, R25.reuse, R33 ;  /* 0x00000021192b7220 */ /* 0x041fe20000410000 */
[----:B------:R-:W-:Y:S01]  /*7490*/  FMUL.FTZ R42, R25, R32 ;  /* 0x00000020192a7220 */ /* 0x000fe20000410000 */
[----:B------:R-:W-:Y:S01]  /*74a0*/  FMUL.FTZ R25, R27, R40 ;  /* 0x000000281b197220 */ /* 0x000fe20000410000 */
[----:B------:R-:W-:Y:S02]  /*74b0*/  IMAD.U32 R6, R4, 0x10000, RZ ;  /* 0x0001000004067824 */ /* 0x000fe400078e00ff */
[----:B------:R-:W-:Y:S01]  /*74c0*/  FFMA.FTZ R43, R24, R32, -R43 ;  /* 0x00000020182b7223 */ /* 0x000fe2000001082b */
[----:B------:R-:W-:Y:S02]  /*74d0*/  IMAD.U32 R7, R5, 0x10000, RZ ;  /* 0x0001000005077824 */ /* 0x000fe400078e00ff */
[----:B------:R-:W-:Y:S01]  /*74e0*/  FFMA.FTZ R44, R26, R31, -R25 ;  /* 0x0000001f1a2c7223 */ /* 0x000fe20000010819 */
[----:B------:R-:W-:Y:S01]  /*74f0*/  FFMA.FTZ R42, R24, R33, R42 ;  /* 0x00000021182a7223 */ /* 0x000fe2000001002a */
[----:B------:R-:W-:Y:S01]  /*7500*/  IMAD.U32 R25, R30, 0x10000, RZ ;  /* 0x000100001e197824 */ /* 0x000fe200078e00ff */
[----:B------:R-:W-:Y:S01]  /*7510*/  LOP3.LUT R4, R4, 0xffff0000, RZ, 0xc0, !PT ;  /* 0xffff000004047812 */ /* 0x000fe200078ec0ff */
[----:B------:R-:W-:Y:S01]  /*7520*/  FMUL.FTZ R33, R27, R31 ;  /* 0x0000001f1b217220 */ /* 0x000fe20000410000 */
        /* <DEDUP_REMOVED lines=18> */
.L_x_14493:
[----:B------:R-:W-:Y:S05]  /*7650*/  BSYNC B1 ;  /* 0x0000000000017941 */ /* 0x000fea0003800000 */
.L_x_14492:
        /* <DEDUP_REMOVED lines=9> */
[----:B------:R-:W-:Y:S02]  /*76f0*/  SHF.R.U64 R25, R12, 0x10, R13 ;  /* 0x000000100c197819 */ /* 0x000fe4000000120d */
[--C-:B------:R-:W-:Y:S02]  /*7700*/  SHF.R.U64 R12, R20, 0x10, R21.reuse ;  /* 0x00000010140c7819 */ /* 0x100fe40000001215 */
        /* <DEDUP_REMOVED lines=18> */
[C---:B------:R-:W-:Y:S02]  /*7830*/  IMAD.U32 R7, R5.reuse, 0x10000, RZ ;  /* 0x0001000005077824 */ /* 0x040fe400078e00ff */
[C---:B------:R-:W-:Y:S01]  /*7840*/  FFMA.FTZ R31, R12.reuse, R24, R13 ;  /* 0x000000180c1f7223 */ /* 0x040fe2000001000d */
[----:B------:R-:W-:Y:S01]  /*7850*/  FFMA.FTZ R26, R12, R21, -R27 ;  /* 0x000000150c1a7223 */ /* 0x000fe2000001081b */
[----:B------:R-:W-:Y:S01]  /*7860*/  IMAD.U32 R13, R38, 0x10000, RZ ;  /* 0x00010000260d7824 */ /* 0x000fe200078e00ff */
        /* <DEDUP_REMOVED lines=21> */
.L_x_14498:
[----:B------:R-:W-:Y:S05]  /*79c0*/  BSYNC B1 ;  /* 0x0000000000017941 */ /* 0x000fea0003800000 */
.L_x_14497:
        /* <DEDUP_REMOVED lines=48> */
.L_x_14483:
[----:B------:R-:W0:Y:S01]  /*7cd0*/  S2R R0, SR_TID.X ;  /* 0x0000000000007919 */ /* 0x000e220000002100 */
[----:B------:R-:W1:Y:S01]  /*7ce0*/  LDC R32, c[0x0][0x448] ;  /* 0x00011200ff207b82 */ /* 0x000e620000000800 */
[----:B------:R-:W-:Y:S01]  /*7cf0*/  ULDC.64 UR4, c[0x0][0x3f8] ;  /* 0x0000fe0000047ab9 */ /* 0x000fe20000000a00 */
[----:B------:R-:W-:Y:S01]  /*7d00*/  ULDC.64 UR6, c[0x0][0x408] ;  /* 0x0001020000067ab9 */ /* 0x000fe20000000a00 */
[----:B------:R-:W-:Y:S01]  /*7d10*/  IMAD.MOV.U32 R27, RZ, RZ, R31 ;  /* 0x000000ffff1b7224 */ /* 0x000fe200078e001f */
[----:B------:R-:W-:Y:S01]  /*7d20*/  SHF.R.S32.HI R43, RZ, 0x1f, R16 ;  /* 0x0000001fff2b7819 */ /* 0x000fe20000011410 */
[----:B------:R-:W-:Y:S01]  /*7d30*/  IMAD.MOV.U32 R4, RZ, RZ, R24 ;  /* 0x000000ffff047224 */ /* 0x000fe200078e0018 */
[----:B-1----:R-:W-:Y:S01]  /*7d40*/  ISETP.NE.AND P0, PT, R32, 0x1, PT ;  /* 0x000000012000780c */ /* 0x002fe20003f05270 */
[----:B0-----:R-:W-:-:S05]  /*7d50*/  VIADD R0, R0, 0xffffff80 ;  /* 0xffffff8000007836 */ /* 0x001fca0000000000 */
[----:B------:R-:W-:-:S07]  /*7d60*/  SHF.R.S32.HI R3, RZ, 0x1f, R0 ;  /* 0x0000001fff037819 */ /* 0x000fce0000011400 */
[----:B------:R-:W0:Y:S01]  /*7d70*/  @P0 LDC R5, c[0x0][0x450] ;  /* 0x00011400ff050b82 */ /* 0x000e220000000800 */
[----:B------:R-:W-:-:S04]  /*7d80*/  LEA.HI R3, R3, R0, RZ, 0x2 ;  /* 0x0000000003037211 */ /* 0x000fc800078f10ff */
[----:B------:R-:W-:-:S05]  /*7d90*/  LOP3.LUT R3, R3, 0xfffffffc, RZ, 0xc0, !PT ;  /* 0xfffffffc03037812 */ /* 0x000fca00078ec0ff */
[----:B------:R-:W-:Y:S02]  /*7da0*/  IMAD.IADD R3, R0, 0x1, -R3 ;  /* 0x0000000100037824 */ /* 0x000fe400078e0a03 */
[----:B------:R-:W1:Y:S02]  /*7db0*/  @P0 LDC R0, c[0x0][0x44c] ;  /* 0x00011300ff000b82 */ /* 0x000e640000000800 */
[----:B------:R-:W-:-:S04]  /*7dc0*/  IMAD R3, R3, 0x60, R35 ;  /* 0x0000006003037824 */ /* 0x000fc800078e0223 */
[----:B-1----:R-:W-:-:S05]  /*7dd0*/  @P0 IMAD.HI.U32 R0, R3, R0, RZ ;  /* 0x0000000003000227 */ /* 0x002fca00078e00ff */
[----:B0-----:R-:W-:Y:S01]  /*7de0*/  @P0 SHF.R.U32.HI R3, RZ, R5, R0 ;  /* 0x00000005ff030219 */ /* 0x001fe20000011600 */
        /* <DEDUP_REMOVED lines=18> */
[----:B------:R-:W2:Y:S01]  /*7f10*/  LDL R6, [R1+0x20] ;  /* 0x0000200001067983 */ /* 0x000ea20000100800 */
[----:B------:R-:W0:Y:S03]  /*7f20*/  LDC R41, c[0x0][0x3f4] ;  /* 0x0000fd00ff297b82 */ /* 0x000e260000000800 */
[----:B------:R-:W1:Y:S04]  /*7f30*/  SHFL.IDX PT, R3, R25, RZ, 0x1c1f ;  /* 0x001c1fff19037589 */ /* 0x000e6800000e0000 */
[----:B------:R-:W3:Y:S04]  /*7f40*/  SHFL.IDX PT, R0, R26, RZ, 0x1c1f ;  /* 0x001c1fff1a007589 */ /* 0x000ee800000e0000 */
[----:B------:R-:W4:Y:S04]  /*7f50*/  SHFL.IDX PT, R14, R27, RZ, 0x1c1f ;  /* 0x001c1fff1b0e7589 */ /* 0x000f2800000e0000 */
[----:B------:R-:W5:Y:S01]  /*7f60*/  SHFL.IDX PT, R4, R24, RZ, 0x1c1f ;  /* 0x001c1fff18047589 */ /* 0x000f6200000e0000 */
[----:B0-----:R-:W-:Y:S01]  /*7f70*/  ISETP.GE.AND P0, PT, R16, R41, PT ;  /* 0x000000291000720c */ /* 0x001fe20003f06270 */
[----:B--2---:R-:W-:-:S05]  /*7f80*/  IMAD R32, R6, R32, RZ ;  /* 0x0000002006207224 */ /* 0x004fca00078e02ff */
[----:B------:R-:W-:-:S13]  /*7f90*/  ISETP.GE.OR P1, PT, R35, R32, P0 ;  /* 0x000000202300720c */ /* 0x000fda0000726670 */
[C---:B------:R-:W-:Y:S01]  /*7fa0*/  @!P1 IMAD.SHL.U32 R5, R16.reuse, 0x2, RZ ;  /* 0x0000000210059824 */ /* 0x040fe200078e00ff */
[----:B------:R-:W-:-:S04]  /*7fb0*/  @!P1 SHF.L.U64.HI R21, R16, 0x1, R43 ;  /* 0x0000000110159819 */ /* 0x000fc8000001022b */
[----:B-1----:R-:W-:-:S05]  /*7fc0*/  @!P1 IADD3 R6, P2, R3, R5, RZ ;  /* 0x0000000503069210 */ /* 0x002fca0007f5e0ff */
[----:B---3--:R-:W-:-:S05]  /*7fd0*/  @!P1 IMAD.X R7, R0, 0x1, R21, P2 ;  /* 0x0000000100079824 */ /* 0x008fca00010e0615 */
[----:B------:R-:W2:Y:S01]  /*7fe0*/  @!P1 LD.E.128 R8, desc[UR40][R6.64] ;  /* 0x0000002806089980 */ /* 0x000ea2000c101d00 */
[----:B----4-:R-:W-:-:S05]  /*7ff0*/  @!P1 IADD3 R14, P2, R14, R5, RZ ;  /* 0x000000050e0e9210 */ /* 0x010fca0007f5e0ff */
[----:B-----5:R-:W-:-:S04]  /*8000*/  @!P1 IMAD.X R3, R4, 0x1, R21, P2 ;  /* 0x0000000104039824 */ /* 0x020fc800010e0615 */
[----:B------:R-:W-:-:S05]  /*8010*/  @!P1 IMAD.MOV.U32 R15, RZ, RZ, R3 ;  /* 0x000000ffff0f9224 */ /* 0x000fca00078e0003 */
[----:B------:R0:W3:Y:S01]  /*8020*/  @!P1 LD.E.128 R4, desc[UR40][R14.64] ;  /* 0x000000280e049980 */ /* 0x0000e2000c101d00 */
[----:B------:R-:W-:Y:S02]  /*8030*/  CS2R R36, SRZ ;  /* 0x0000000000247805 */ /* 0x000fe4000001ff00 */
[----:B------:R-:W-:Y:S02]  /*8040*/  CS2R R38, SRZ ;  /* 0x0000000000267805 */ /* 0x000fe4000001ff00 */
[----:B------:R-:W-:Y:S01]  /*8050*/  CS2R R30, SRZ ;  /* 0x00000000001e7805 */ /* 0x000fe2000001ff00 */
[----:B------:R-:W1:Y:S01]  /*8060*/  SHFL.IDX PT, R24, R24, 0x1, 0x1c1f ;  /* 0x003c1f0018187f89 */ /* 0x000e6200000e0000 */
[----:B------:R-:W-:-:S03]  /*8070*/  CS2R R20, SRZ ;  /* 0x0000000000147805 */ /* 0x000fc6000001ff00 */
[----:B0-----:R0:W4:Y:S01]  /*8080*/  SHFL.IDX PT, R14, R27, 0x1, 0x1c1f ;  /* 0x003c1f001b0e7f89 */ /* 0x00112200000e0000 */
[----:B--2---:R-:W-:Y:S02]  /*8090*/  @!P1 IMAD.MOV.U32 R36, RZ, RZ, R8 ;  /* 0x000000ffff249224 */ /* 0x004fe400078e0008 */
[----:B------:R-:W-:Y:S02]  /*80a0*/  @!P1 IMAD.MOV.U32 R37, RZ, RZ, R9 ;  /* 0x000000ffff259224 */ /* 0x000fe400078e0009 */
[----:B------:R-:W-:Y:S02]  /*80b0*/  IMAD.MOV.U32 R0, RZ, RZ, R36 ;  /* 0x000000ffff007224 */ /* 0x000fe400078e0024 */
[----:B------:R-:W-:Y:S02]  /*80c0*/  IMAD.MOV.U32 R3, RZ, RZ, R37 ;  /* 0x000000ffff037224 */ /* 0x000fe400078e0025 */
[----:B------:R-:W-:Y:S01]  /*80d0*/  @!P1 IMAD.MOV.U32 R38, RZ, RZ, R10 ;  /* 0x000000ffff269224 */ /* 0x000fe200078e000a */
[----:B------:R-:W-:Y:S01]  /*80e0*/  PRMT R48, R0, 0x7610, R48 ;  /* 0x0000761000307816 */ /* 0x000fe20000000030 */
[----:B------:R-:W-:Y:S01]  /*80f0*/  @!P1 IMAD.MOV.U32 R39, RZ, RZ, R11 ;  /* 0x000000ffff279224 */ /* 0x000fe200078e000b */
[----:B------:R-:W-:Y:S01]  /*8100*/  PRMT R34, R34, 0x5410, R3 ;  /* 0x0000541022227816 */ /* 0x000fe20000000003 */
[----:B------:R0:W2:Y:S01]  /*8110*/  SHFL.IDX PT, R0, R26, 0x1, 0x1c1f ;  /* 0x003c1f001a007f89 */ /* 0x0000a200000e0000 */
[----:B------:R-:W-:-:S02]  /*8120*/  IMAD.MOV.U32 R8, RZ, RZ, R38 ;  /* 0x000000ffff087224 */ /* 0x000fc400078e0026 */
[----:B---3--:R-:W-:Y:S01]  /*8130*/  @!P1 IMAD.MOV.U32 R30, RZ, RZ, R4 ;  /* 0x000000ffff1e9224 */ /* 0x008fe200078e0004 */
[----:B------:R0:W3:Y:S01]  /*8140*/  SHFL.IDX PT, R3, R25, 0x1, 0x1c1f ;  /* 0x003c1f0019037f89 */ /* 0x0000e200000e0000 */
        /* <DEDUP_REMOVED lines=12> */
[----:B------:R-:W-:Y:S02]  /*8210*/  CS2R R4, SRZ ;  /* 0x0000000000047805 */ /* 0x000fe4000001ff00 */
[----:B------:R-:W-:Y:S02]  /*8220*/  PRMT R33, R33, 0x5410, R6 ;  /* 0x0000541021217816 */ /* 0x000fe40000000006 */
[----:B012-4-:R-:W-:-:S07]  /*8230*/  PRMT R55, R7, 0x7610, R55 ;  /* 0x0000761007377816 */ /* 0x017fce0000000037 */
.L_x_14726:
        /* <DEDUP_REMOVED lines=18> */
[-C--:B---3--:R-:W-:Y:S02]  /*8360*/  IADD3 R8, P1, R3, R4.reuse, RZ ;  /* 0x0000000403087210 */ /* 0x088fe40007f3e0ff */
[----:B------:R-:W-:-:S03]  /*8370*/  IADD3 R4, P2, R14, R4, RZ ;  /* 0x000000040e047210 */ /* 0x000fc60007f5e0ff */
[--C-:B------:R-:W-:Y:S02]  /*8380*/  IMAD.X R9, R0, 0x1, R5.reuse, P1 ;  /* 0x0000000100097824 */ /* 0x100fe400008e0605 */
[----:B------:R-:W-:-:S04]  /*8390*/  IMAD.X R5, R24, 0x1, R5, P2 ;  /* 0x0000000118057824 */ /* 0x000fc800010e0605 */
[----:B------:R-:W5:Y:S04]  /*83a0*/  LD.E.128 R8, desc[UR40][R8.64] ;  /* 0x0000002808087980 */ /* 0x000f68000c101d00 */
[----:B------:R-:W5:Y:S02]  /*83b0*/  LD.E.128 R4, desc[UR40][R4.64] ;  /* 0x0000002804047980 */ /* 0x000f64000c101d00 */
.L_x_14501:
[----:B------:R-:W-:Y:S05]  /*83c0*/  BSYNC B1 ;  /* 0x0000000000017941 */ /* 0x000fea0003800000 */
.L_x_14500:
[----:B------:R-:W0:Y:S01]  /*83d0*/  SYNCS.PHASECHK.TRANS64.TRYWAIT P1, [R2+URZ+0x16800], R13 ;  /* 0x0168000d020075a7 */ /* 0x000e22000802017f */
[----:B------:R-:W-:Y:S01]  /*83e0*/  IMAD R29, R29, -0xc0, R32 ;  /* 0xffffff401d1d7824 */ /* 0x000fe200078e0220 */
[----:B------:R-:W-:Y:S01]  /*83f0*/  BSSY B1, `(.L_x_14502) ;  /* 0x0000014000017945 */ /* 0x000fe20003800000 */
[----:B------:R-:W-:Y:S02]  /*8400*/  VIADD R14, R19, 0x60 ;  /* 0x00000060130e7836 */ /* 0x000fe40000000000 */
[----:B---3-5:R-:W-:Y:S01]  /*8410*/  IMAD.MOV.U32 R3, RZ, RZ, R4 ;  /* 0x000000ffff037224 */ /* 0x028fe200078e0004 */
[----:B------:R-:W-:Y:S01]  /*8420*/  VIMNMX R0, R29, 0xc0, PT ;  /* 0x000000c01d007848 */ /* 0x000fe20003fe0100 */
[----:B------:R-:W-:-:S03]  /*8430*/  IMAD.MOV.U32 R12, RZ, RZ, R5 ;  /* 0x000000ffff0c7224 */ /* 0x000fc600078e0005 */
        /* <DEDUP_REMOVED lines=15> */
.L_x_14727:
[----:B------:R-:W-:Y:S05]  /*8530*/  BSYNC B1 ;  /* 0x0000000000017941 */ /* 0x000fea0003800000 */
.L_x_14502:
        /* <DEDUP_REMOVED lines=10> */
[----:B------:R-:W-:Y:S02]  /*85e0*/  SHF.R.U32.HI R39, RZ, 0x10, R39 ;  /* 0x00000010ff277819 */ /* 0x000fe40000011627 */
[----:B------:R-:W-:Y:S01]  /*85f0*/  PRMT R38, R48, 0x5410, R47 ;  /* 0x0000541030267816 */ /* 0x000fe2000000002f */
[----:B------:R-:W-:Y:S01]  /*8600*/  IMAD.U32 R50, R49, 0x10000, RZ ;  /* 0x0001000031327824 */ /* 0x000fe200078e00ff */
[----:B------:R-:W-:Y:S02]  /*8610*/  SHF.R.U32.HI R53, RZ, 0x10, R21 ;  /* 0x00000010ff357819 */ /* 0x000fe40000011615 */
[C---:B------:R-:W-:Y:S02]  /*8620*/  PRMT R47, R33.reuse, 0x5410, R36 ;  /* 0x00005410212f7816 */ /* 0x040fe40000000024 */
[----:B------:R-:W-:Y:S02]  /*8630*/  PRMT R52, R33, 0x5432, R52 ;  /* 0x0000543221347816 */ /* 0x000fe40000000034 */
[----:B------:R-:W-:Y:S01]  /*8640*/  PRMT R48, R34, 0x5410, R39 ;  /* 0x0000541022307816 */ /* 0x000fe20000000027 */
[----:B------:R-:W-:Y:S01]  /*8650*/  IMAD.U32 R39, R38, 0x10000, RZ ;  /* 0x0001000026277824 */ /* 0x000fe200078e00ff */
[----:B------:R-:W-:-:S02]  /*8660*/  SHF.R.U32.HI R46, RZ, 0x10, R37 ;  /* 0x00000010ff2e7819 */ /* 0x000fc40000011625 */
[----:B------:R-:W-:Y:S02]  /*8670*/  SHF.R.U32.HI R51, RZ, 0x10, R31 ;  /* 0x00000010ff337819 */ /* 0x000fe4000001161f */
[----:B------:R-:W-:Y:S02]  /*8680*/  PRMT R53, R55, 0x5410, R53 ;  /* 0x0000541037357816 */ /* 0x000fe40000000035 */
[----:B------:R-:W-:Y:S02]  /*8690*/  LOP3.LUT R49, R49, 0xffff0000, RZ, 0xc0, !PT ;  /* 0xffff000031317812 */ /* 0x000fe400078ec0ff */
[----:B------:R-:W-:Y:S02]  /*86a0*/  PRMT R46, R34, 0x5432, R46 ;  /* 0x00005432222e7816 */ /* 0x000fe4000000002e */
[----:B------:R-:W-:Y:S01]  /*86b0*/  PRMT R51, R54, 0x5410, R51 ;  /* 0x0000541036337816 */ /* 0x000fe20000000033 */
[----:B0-----:R-:W-:-:S05]  /*86c0*/  VIADD R25, R14, 0xffffff80 ;  /* 0xffffff800e197836 */ /* 0x001fca0000000000 */
[----:B------:R-:W-:-:S04]  /*86d0*/  SHF.R.S32.HI R24, RZ, 0x1f, R25 ;  /* 0x0000001fff187819 */ /* 0x000fc80000011419 */
[----:B------:R-:W-:-:S04]  /*86e0*/  LEA.HI R24, R24, R25, RZ, 0x5 ;  /* 0x0000001918187211 */ /* 0x000fc800078f28ff */
[----:B------:R-:W-:Y:S01]  /*86f0*/  SHF.R.S32.HI R24, RZ, 0x5, R24 ;  /* 0x00000005ff187819 */ /* 0x000fe20000011418 */
[----:B--2---:R-:W-:-:S05]  /*8700*/  IMAD.SHL.U32 R12, R12, 0x40, RZ ;  /* 0x000000400c0c7824 */ /* 0x004fca00078e00ff */
[----:B------:R-:W-:-:S04]  /*8710*/  LOP3.LUT R14, R12, 0x1c0, RZ, 0xc0, !PT ;  /* 0x000001c00c0e7812 */ /* 0x000fc800078ec0ff */
[----:B------:R-:W-:Y:S02]  /*8720*/  SHF.R.U32.HI R15, RZ, 0x3, R14 ;  /* 0x00000003ff0f7819 */ /* 0x000fe4000001160e */
[C---:B------:R-:W-:Y:S02]  /*8730*/  LOP3.LUT R13, R14.reuse, 0x38, R13, 0xf8, !PT ;  /* 0x000000380e0d7812 */ /* 0x040fe400078ef80d */
        /* <DEDUP_REMOVED lines=13> */
[C---:B-1----:R-:W-:Y:S02]  /*8810*/  IMAD.U32 R20, R12.reuse, 0x10000, RZ ;  /* 0x000100000c147824 */ /* 0x042fe400078e00ff */
[C---:B------:R-:W-:Y:S01]  /*8820*/  FMUL.FTZ R55, R33.reuse, R50 ;  /* 0x0000003221377220 */ /* 0x040fe20000410000 */
[----:B------:R-:W-:Y:S01]  /*8830*/  FMUL.FTZ R57, R33, R39 ;  /* 0x0000002721397220 */ /* 0x000fe20000410000 */
[----:B------:R-:W-:Y:S01]  /*8840*/  LOP3.LUT R12, R12, 0xffff0000, RZ, 0xc0, !PT ;  /* 0xffff00000c0c7812 */ /* 0x000fe200078ec0ff */
[----:B------:R-:W-:-:S02]  /*8850*/  IMAD.U32 R21, R13, 0x10000, RZ ;  /* 0x000100000d157824 */ /* 0x000fc400078e00ff */
[----:B------:R-:W-:Y:S01]  /*8860*/  FFMA.FTZ R55, R20, R39, -R55 ;  /* 0x0000002714377223 */ /* 0x000fe20000010837 */
[----:B------:R-:W-:Y:S01]  /*8870*/  LOP3.LUT R33, R38, 0xffff0000, RZ, 0xc0, !PT ;  /* 0xffff000026217812 */ /* 0x000fe200078ec0ff */
[----:B------:R-:W-:Y:S01]  /*8880*/  FMUL.FTZ R39, R24, R49 ;  /* 0x0000003118277220 */ /* 0x000fe20000410000 */
[----:B------:R-:W-:Y:S01]  /*8890*/  FFMA.FTZ R57, R20, R50, R57 ;  /* 0x0000003214397223 */ /* 0x000fe20000010039 */
[C---:B------:R-:W-:Y:S01]  /*88a0*/  IMAD.U32 R20, R46.reuse, 0x10000, RZ ;  /* 0x000100002e147824 */ /* 0x040fe200078e00ff */
[----:B------:R-:W-:Y:S01]  /*88b0*/  LOP3.LUT R46, R46, 0xffff0000, RZ, 0xc0, !PT ;  /* 0xffff00002e2e7812 */ /* 0x000fe200078ec0ff */
[C---:B------:R-:W-:Y:S02]  /*88c0*/  IMAD.U32 R38, R51.reuse, 0x10000, RZ ;  /* 0x0001000033267824 */ /* 0x040fe400078e00ff */
[-C--:B------:R-:W-:Y:S01]  /*88d0*/  FMUL.FTZ R59, R24, R33.reuse ;  /* 0x00000021183b7220 */ /* 0x080fe20000410000 */
[----:B------:R-:W-:Y:S01]  /*88e0*/  FFMA.FTZ R50, R12, R33, -R39 ;  /* 0x000000210c327223 */ /* 0x000fe20000010827 */
[C---:B------:R-:W-:Y:S01]  /*88f0*/  FMUL.FTZ R33, R34.reuse, R20 ;  /* 0x0000001422217220 */ /* 0x040fe20000410000 */
[----:B------:R-:W-:Y:S01]  /*8900*/  FMUL.FTZ R54, R34, R38 ;  /* 0x0000002622367220 */ /* 0x000fe20000410000 */
[----:B------:R-:W-:Y:S01]  /*8910*/  LOP3.LUT R24, R51, 0xffff0000, RZ, 0xc0, !PT ;  /* 0xffff000033187812 */ /* 0x000fe200078ec0ff */
[----:B------:R-:W-:-:S02]  /*8920*/  IMAD.U32 R36, R26, 0x10000, RZ ;  /* 0x000100001a247824 */ /* 0x000fc400078e00ff */
[----:B------:R-:W-:Y:S01]  /*8930*/  FFMA.FTZ R38, R21, R38, R33 ;  /* 0x0000002615267223 */ /* 0x000fe20000010021 */
[----:B------:R-:W-:Y:S01]  /*8940*/  LOP3.LUT R13, R13, 0xffff0000, RZ, 0xc0, !PT ;  /* 0xffff00000d0d7812 */ /* 0x000fe200078ec0ff */
[----:B------:R-:W-:Y:S01]  /*8950*/  FFMA.FTZ R34, R12, R49, R59 ;  /* 0x000000310c227223 */ /* 0x000fe2000001003b */
[----:B------:R-:W-:Y:S01]  /*8960*/  FFMA.FTZ R54, R21, R20, -R54 ;  /* 0x0000001415367223 */ /* 0x000fe20000010836 */
[----:B------:R-:W-:Y:S02]  /*8970*/  IMAD.U32 R33, R52, 0x10000, RZ ;  /* 0x0001000034217824 */ /* 0x000fe400078e00ff */
[----:B------:R-:W-:Y:S01]  /*8980*/  FMUL.FTZ R12, R25, R24 ;  /* 0x00000018190c7220 */ /* 0x000fe20000410000 */
[----:B------:R-:W-:Y:S02]  /*8990*/  IMAD.U32 R21, R47, 0x10000, RZ ;  /* 0x000100002f157824 */ /* 0x000fe400078e00ff */
[----:B------:R-:W-:Y:S01]  /*89a0*/  FMUL.FTZ R56, R25, R46 ;  /* 0x0000002e19387220 */ /* 0x000fe20000410000 */
[----:B------:R-:W-:-:S02]  /*89b0*/  IMAD.U32 R37, R27, 0x10000, RZ ;  /* 0x000100001b257824 */ /* 0x000fc400078e00ff */
[----:B------:R-:W-:Y:S01]  /*89c0*/  FMUL.FTZ R49, R36, R33 ;  /* 0x0000002124317220 */ /* 0x000fe20000410000 */
[----:B------:R-:W-:Y:S02]  /*89d0*/  IMAD.U32 R20, R53, 0x10000, RZ ;  /* 0x0001000035147824 */ /* 0x000fe400078e00ff */
[C---:B------:R-:W-:Y:S01]  /*89e0*/  FFMA.FTZ R25, R13.reuse, R46, -R12 ;  /* 0x0000002e0d197223 */ /* 0x040fe2000001080c */
[----:B------:R-:W-:Y:S02]  /*89f0*/  IMAD.U32 R30, R14, 0x10000, RZ ;  /* 0x000100000e1e7824 */ /* 0x000fe400078e00ff */
[----:B------:R-:W-:Y:S01]  /*8a00*/  FMUL.FTZ R36, R36, R21 ;  /* 0x0000001524247220 */ /* 0x000fe20000410000 */
[----:B------:R-:W-:Y:S01]  /*8a10*/  FFMA.FTZ R39, R13, R24, R56 ;  /* 0x000000180d277223 */ /* 0x000fe20000010038 */
[----:B------:R-:W-:Y:S02]  /*8a20*/  IMAD.U32 R31, R15, 0x10000, RZ ;  /* 0x000100000f1f7824 */ /* 0x000fe400078e00ff */
[----:B------:R-:W-:Y:S01]  /*8a30*/  FMUL.FTZ R24, R37, R20 ;  /* 0x0000001425187220 */ /* 0x000fe20000410000 */
[----:B------:R-:W-:-:S02]  /*8a40*/  IMAD.U32 R12, R48, 0x10000, RZ ;  /* 0x00010000300c7824 */ /* 0x000fc400078e00ff */
[C---:B------:R-:W-:Y:S01]  /*8a50*/  FFMA.FTZ R49, R30.reuse, R21, -R49 ;  /* 0x000000151e317223 */ /* 0x040fe20000010831 */
[----:B------:R-:W-:Y:S01]  /*8a60*/  FFMA.FTZ R36, R30, R33, R36 ;  /* 0x000000211e247223 */ /* 0x000fe20000010024 */
[----:B------:R-:W-:Y:S01]  /*8a70*/  LOP3.LUT R26, R26, 0xffff0000, RZ, 0xc0, !PT ;  /* 0xffff00001a1a7812 */ /* 0x000fe200078ec0ff */
[-C--:B------:R-:W-:Y:S01]  /*8a80*/  FMUL.FTZ R46, R37, R12.reuse ;  /* 0x0000000c252e7220 */ /* 0x080fe20000410000 */
[----:B------:R-:W-:Y:S01]  /*8a90*/  FFMA.FTZ R30, R31, R12, -R24 ;  /* 0x0000000c1f1e7223 */ /* 0x000fe20000010818 */
[----:B------:R-:W-:Y:S02]  /*8aa0*/  LOP3.LUT R27, R27, 0xffff0000, RZ, 0xc0, !PT ;  /* 0xffff00001b1b7812 */ /* 0x000fe400078ec0ff */
[----:B------:R-:W-:Y:S01]  /*8ab0*/  LOP3.LUT R13, R52, 0xffff0000, RZ, 0xc0, !PT ;  /* 0xffff0000340d7812 */ /* 0x000fe200078ec0ff */
[----:B------:R-:W-:Y:S01]  /*8ac0*/  FFMA.FTZ R46, R31, R20, R46 ;  /* 0x000000141f2e7223 */ /* 0x000fe2000001002e */
[----:B------:R-:W-:Y:S02]  /*8ad0*/  LOP3.LUT R12, R53, 0xffff0000, RZ, 0xc0, !PT ;  /* 0xffff0000350c7812 */ /* 0x000fe400078ec0ff */
        /* <DEDUP_REMOVED lines=22> */
.L_x_14505:
[----:B------:R-:W-:Y:S05]  /*8c40*/  BSYNC B1 ;  /* 0x0000000000017941 */ /* 0x000fea0003800000 */
.L_x_14504:
[----:B------:R-:W-:Y:S02]  /*8c50*/  PRMT R20, R0, 0x7610, R20 ;  /* 0x0000761000147816 */ /* 0x000fe40000000014 */
[----:B------:R-:W-:Y:S01]  /*8c60*/  PRMT R30, R3, 0x7610, R30 ;  /* 0x00007610031e7816 */ /* 0x000fe2000000001e */
[----:B------:R-:W-:Y:S06]  /*8c70*/  @P0 BRA `(.L_x_14496) ;  /* 0x0000000400a80947 */ /* 0x000fec0003800000 */
[----:B-1----:R-:W2:Y:S01]  /*8c80*/  LDL R12, [R1+0x44] ;  /* 0x00004400010c7983 */ /* 0x002ea20000100800 */
[C---:B0-----:R-:W-:Y:S02]  /*8c90*/  VIADD R13, R19.reuse, 0x60 ;  /* 0x00000060130d7836 */ /* 0x041fe40000000000 */
[----:B------:R-:W-:Y:S01]  /*8ca0*/  VIADD R14, R19, 0x60 ;  /* 0x00000060130e7836 */ /* 0x000fe20000000000 */
        /* <DEDUP_REMOVED lines=9> */
[----:B------:R-:W-:Y:S02]  /*8d40*/  SHF.R.U64 R4, R4, 0x10, R5 ;  /* 0x0000001004047819 */ /* 0x000fe40000001205 */
[--C-:B------:R-:W-:Y:S02]  /*8d50*/  SHF.R.U64 R8, R8, 0x10, R9.reuse ;  /* 0x0000001008087819 */ /* 0x100fe40000001209 */
[----:B------:R-:W-:Y:S02]  /*8d60*/  SHF.R.U32.HI R9, RZ, 0x10, R9 ;  /* 0x00000010ff097819 */ /* 0x000fe40000011609 */
[----:B------:R-:W-:Y:S02]  /*8d70*/  PRMT R43, R43, 0x5410, R4 ;  /* 0x000054102b2b7816 */ /* 0x000fe40000000004 */
[----:B------:R-:W-:-:S02]  /*8d80*/  SHF.R.U32.HI R29, RZ, 0x10, R11 ;  /* 0x00000010ff1d7819 */ /* 0x000fc4000001160b */
[----:B------:R-:W-:Y:S01]  /*8d90*/  SHF.R.U32.HI R5, RZ, 0x10, R5 ;  /* 0x00000010ff057819 */ /* 0x000fe20000011605 */
[----:B------:R-:W-:Y:S01]  /*8da0*/  IMAD.U32 R32, R43, 0x10000, RZ ;  /* 0x000100002b207824 */ /* 0x000fe200078e00ff */
[----:B------:R-:W-:Y:S02]  /*8db0*/  PRMT R45, R45, 0x5410, R8 ;  /* 0x000054102d2d7816 */ /* 0x000fe40000000008 */
[----:B------:R-:W-:Y:S02]  /*8dc0*/  PRMT R44, R44, 0x5410, R9 ;  /* 0x000054102c2c7816 */ /* 0x000fe40000000009 */
[----:B------:R-:W-:Y:S01]  /*8dd0*/  PRMT R29, R30, 0x5410, R29 ;  /* 0x000054101e1d7816 */ /* 0x000fe2000000001d */
[----:B------:R-:W-:Y:S01]  /*8de0*/  IMAD.U32 R30, R45, 0x10000, RZ ;  /* 0x000100002d1e7824 */ /* 0x000fe200078e00ff */
[----:B------:R-:W-:Y:S02]  /*8df0*/  PRMT R42, R42, 0x5410, R5 ;  /* 0x000054102a2a7816 */ /* 0x000fe40000000005 */
[----:B------:R-:W-:-:S03]  /*8e00*/  SHF.R.U64 R21, R10, 0x10, R11 ;  /* 0x000000100a157819 */ /* 0x000fc6000000120b */
[----:B------:R-:W-:Y:S01]  /*8e10*/  IMAD.U32 R34, R42, 0x10000, RZ ;  /* 0x000100002a227824 */ /* 0x000fe200078e00ff */
[----:B------:R-:W-:Y:S02]  /*8e20*/  PRMT R21, R20, 0x5410, R21 ;  /* 0x0000541014157816 */ /* 0x000fe40000000015 */
[----:B------:R-:W-:Y:S02]  /*8e30*/  LOP3.LUT R43, R43, 0xffff0000, RZ, 0xc0, !PT ;  /* 0xffff00002b2b7812 */ /* 0x000fe400078ec0ff */
[----:B------:R-:W-:Y:S01]  /*8e40*/  LOP3.LUT R45, R45, 0xffff0000, RZ, 0xc0, !PT ;  /* 0xffff00002d2d7812 */ /* 0x000fe200078ec0ff */
[----:B--2---:R-:W-:-:S04]  /*8e50*/  IMAD.IADD R3, R12, 0x1, R0 ;  /* 0x000000010c037824 */ /* 0x004fc800078e0200 */
[----:B------:R-:W-:Y:S01]  /*8e60*/  IMAD R0, R3, 0x2, R2 ;  /* 0x0000000203007824 */ /* 0x000fe200078e0202 */
[----:B---3--:R-:W0:Y:S04]  /*8e70*/  LDS.128 R12, [R31+0x8400] ;  /* 0x008400001f0c7984 */ /* 0x008e280000000c00 */
[----:B------:R-:W1:Y:S01]  /*8e80*/  LDS.128 R24, [R0+0x8400] ;  /* 0x0084000000187984 */ /* 0x000e620000000c00 */
[--C-:B------:R-:W-:Y:S02]  /*8e90*/  SHF.R.U64 R3, R6, 0x10, R7.reuse ;  /* 0x0000001006037819 */ /* 0x100fe40000001207 */
[----:B------:R-:W-:Y:S02]  /*8ea0*/  SHF.R.U32.HI R6, RZ, 0x10, R7 ;  /* 0x00000010ff067819 */ /* 0x000fe40000011607 */
[----:B------:R-:W-:-:S02]  /*8eb0*/  PRMT R40, R40, 0x5410, R3 ;  /* 0x0000541028287816 */ /* 0x000fc40000000003 */
[----:B------:R-:W-:Y:S01]  /*8ec0*/  PRMT R35, R35, 0x5410, R6 ;  /* 0x0000541023237816 */ /* 0x000fe20000000006 */
[----:B0-----:R-:W-:Y:S02]  /*8ed0*/  IMAD.U32 R3, R12, 0x10000, RZ ;  /* 0x000100000c037824 */ /* 0x001fe400078e00ff */
[----:B-1----:R-:W-:-:S04]  /*8ee0*/  IMAD.U32 R9, R24, 0x10000, RZ ;  /* 0x0001000018097824 */ /* 0x002fc800078e00ff */
[----:B------:R-:W-:Y:S01]  /*8ef0*/  FMUL.FTZ R36, R9, R32 ;  /* 0x0000002009247220 */ /* 0x000fe20000410000 */
[----:B------:R-:W-:Y:S02]  /*8f00*/  IMAD.U32 R11, R25, 0x10000, RZ ;  /* 0x00010000190b7824 */ /* 0x000fe400078e00ff */
[-C--:B------:R-:W-:Y:S01]  /*8f10*/  FMUL.FTZ R38, R9, R30.reuse ;  /* 0x0000001e09267220 */ /* 0x080fe20000410000 */
[----:B------:R-:W-:Y:S01]  /*8f20*/  FFMA.FTZ R36, R3, R30, -R36 ;  /* 0x0000001e03247223 */ /* 0x000fe20000010824 */
[----:B------:R-:W-:Y:S02]  /*8f30*/  IMAD.U32 R30, R44, 0x10000, RZ ;  /* 0x000100002c1e7824 */ /* 0x000fe400078e00ff */
[----:B------:R-:W-:Y:S01]  /*8f40*/  FMUL.FTZ R46, R11, R34 ;  /* 0x000000220b2e7220 */ /* 0x000fe20000410000 */
[----:B------:R-:W-:Y:S02]  /*8f50*/  IMAD.U32 R5, R13, 0x10000, RZ ;  /* 0x000100000d057824 */ /* 0x000fe400078e00ff */
[----:B------:R-:W-:Y:S01]  /*8f60*/  FFMA.FTZ R38, R3, R32, R38 ;  /* 0x0000002003267223 */ /* 0x000fe20000010026 */
[----:B------:R-:W-:Y:S01]  /*8f70*/  IMAD.U32 R20, R27, 0x10000, RZ ;  /* 0x000100001b147824 */ /* 0x000fe200078e00ff */
[----:B------:R-:W-:Y:S01]  /*8f80*/  LOP3.LUT R10, R24, 0xffff0000, RZ, 0xc0, !PT ;  /* 0xffff0000180a7812 */ /* 0x000fe200078ec0ff */
[----:B------:R-:W-:-:S02]  /*8f90*/  IMAD.U32 R9, R35, 0x10000, RZ ;  /* 0x0001000023097824 */ /* 0x000fc400078e00ff */
[-C--:B------:R-:W-:Y:S01]  /*8fa0*/  FMUL.FTZ R32, R11, R30.reuse ;  /* 0x0000001e0b207220 */ /* 0x080fe20000410000 */
[----:B------:R-:W-:Y:S02]  /*8fb0*/  IMAD.U32 R3, R29, 0x10000, RZ ;  /* 0x000100001d037824 */ /* 0x000fe400078e00ff */
[----:B------:R-:W-:Y:S01]  /*8fc0*/  FFMA.FTZ R46, R5, R30, -R46 ;  /* 0x0000001e052e7223 */ /* 0x000fe2000001082e */
[----:B------:R-:W-:Y:S02]  /*8fd0*/  IMAD.U32 R8, R15, 0x10000, RZ ;  /* 0x000100000f087824 */ /* 0x000fe400078e00ff */
[----:B------:R-:W-:Y:S01]  /*8fe0*/  FMUL.FTZ R11, R20, R9 ;  /* 0x00000009140b7220 */ /* 0x000fe20000410000 */
[----:B------:R-:W-:Y:S01]  /*8ff0*/  LOP3.LUT R4, R12, 0xffff0000, RZ, 0xc0, !PT ;  /* 0xffff00000c047812 */ /* 0x000fe200078ec0ff */
[----:B------:R-:W-:Y:S01]  /*9000*/  FMUL.FTZ R30, R20, R3 ;  /* 0x00000003141e7220 */ /* 0x000fe20000410000 */
[----:B------:R-:W-:Y:S01]  /*9010*/  FFMA.FTZ R32, R5, R34, R32 ;  /* 0x0000002205207223 */ /* 0x000fe20000010020 */
[----:B------:R-:W-:Y:S01]  /*9020*/  FMUL.FTZ R5, R10, R43 ;  /* 0x0000002b0a057220 */ /* 0x000fe20000410000 */
[C---:B------:R-:W-:Y:S01]  /*9030*/  FFMA.FTZ R20, R8.reuse, R3, -R11 ;  /* 0x0000000308147223 */ /* 0x040fe2000001080b */
[----:B------:R-:W-:Y:S01]  /*9040*/  LOP3.LUT R12, R13, 0xffff0000, RZ, 0xc0, !PT ;  /* 0xffff00000d0c7812 */ /* 0x000fe200078ec0ff */
        /* <DEDUP_REMOVED lines=8> */
[----:B------:R-:W-:Y:S01]  /*90d0*/  IMAD.U32 R8, R40, 0x10000, RZ ;  /* 0x0001000028087824 */ /* 0x000fe200078e00ff */
[----:B------:R-:W-:Y:S01]  /*90e0*/  LOP3.LUT R14, R15, 0xffff0000, RZ, 0xc0, !PT ;  /* 0xffff00000f0e7812 */ /* 0x000fe200078ec0ff */
[----:B------:R-:W-:Y:S01]  /*90f0*/  IMAD.U32 R5, R21, 0x10000, RZ ;  /* 0x0001000015057824 */ /* 0x000fe200078e00ff */
[----:B------:R-:W-:-:S02]  /*9100*/  LOP3.LUT R15, R26, 0xffff0000, RZ, 0xc0, !PT ;  /* 0xffff00001a0f7812 */ /* 0x000fc400078ec0ff */
[----:B------:R-:W-:Y:S01]  /*9110*/  LOP3.LUT R26, R27, 0xffff0000, RZ, 0xc0, !PT ;  /* 0xffff00001b1a7812 */ /* 0x000fe200078ec0ff */
[C---:B------:R-:W-:Y:S01]  /*9120*/  FMUL.FTZ R27, R13.reuse, R8 ;  /* 0x000000080d1b7220 */ /* 0x040fe20000410000 */
[----:B------:R-:W-:Y:S01]  /*9130*/  LOP3.LUT R3, R44, 0xffff0000, RZ, 0xc0, !PT ;  /* 0xffff00002c037812 */ /* 0x000fe200078ec0ff */
[----:B------:R-:W-:Y:S01]  /*9140*/  FMUL.FTZ R25, R24, R9 ;  /* 0x0000000918197220 */ /* 0x000fe20000410000 */
[----:B------:R-:W-:Y:S01]  /*9150*/  FFMA.FTZ R11, R4, R43, R11 ;  /* 0x0000002b040b7223 */ /* 0x000fe2000001000b */
[----:B------:R-:W-:Y:S01]  /*9160*/  FMUL.FTZ R13, R13, R5 ;  /* 0x000000050d0d7220 */ /* 0x000fe20000410000 */
[----:B------:R-:W-:Y:S02]  /*9170*/  LOP3.LUT R40, R40, 0xffff0000, RZ, 0xc0, !PT ;  /* 0xffff000028287812 */ /* 0x000fe400078ec0ff */
[----:B------:R-:W-:Y:S02]  /*9180*/  LOP3.LUT R35, R35, 0xffff0000, RZ, 0xc0, !PT ;  /* 0xffff000023237812 */ /* 0x000fe400078ec0ff */
[----:B------:R-:W-:-:S02]  /*9190*/  LOP3.LUT R4, R21, 0xffff0000, RZ, 0xc0, !PT ;  /* 0xffff000015047812 */ /* 0x000fc400078ec0ff */
[----:B------:R-:W-:Y:S01]  /*91a0*/  LOP3.LUT R29, R29, 0xffff0000, RZ, 0xc0, !PT ;  /* 0xffff00001d1d7812 */ /* 0x000fe200078ec0ff */
[-C--:B------:R-:W-:Y:S01]  /*91b0*/  FMUL.FTZ R24, R24, R3.reuse ;  /* 0x0000000318187220 */ /* 0x080fe20000410000 */
[----:B------:R-:W-:Y:S01]  /*91c0*/  FFMA.FTZ R25, R12, R3, -R25 ;  /* 0x000000030c197223 */ /* 0x000fe20000010819 */
[C---:B------:R-:W-:Y:S01]  /*91d0*/  FFMA.FTZ R27, R6.reuse, R5, -R27 ;  /* 0x00000005061b7223 */ /* 0x040fe2000001081b */
[----:B------:R-:W-:Y:S01]  /*91e0*/  FFMA.FTZ R10, R6, R8, R13 ;  /* 0x00000008060a7223 */ /* 0x000fe2000001000d */
        /* <DEDUP_REMOVED lines=19> */
.L_x_14496:
[----:B------:R-:W-:Y:S05]  /*9320*/  BSYNC B0 ;  /* 0x0000000000007941 */ /* 0x000fea0003800000 */
.L_x_14482:
        /* <DEDUP_REMOVED lines=8> */
.L_x_14479:
[----:B------:R-:W-:-:S13]  /*93b0*/  ISETP.NE.AND P0, PT, R156, 0x3, PT ;  /* 0x000000039c00780c */ /* 0x000fda0003f05270 */
[----:B------:R-:W-:Y:S05]  /*93c0*/  @!P0 BRA `(.L_x_14506) ;  /* 0x0000000000048947 */ /* 0x000fea0003800000 */
[----:B------:R-:W-:Y:S01]  /*93d0*/  BPT.TRAP 0x1 ;  /* 0x000000040000795c */ /* 0x000fe20000300000 */
.L_x_14506:
[----:B---3--:R-:W-:Y:S01]  /*93e0*/  IMAD R10, R18, 0x8, R2 ;  /* 0x00000008120a7824 */ /* 0x008fe200078e0202 */
[----:B01----:R-:W-:-:S04]  /*93f0*/  SHF.L.U32 R3, R23, 0x1f, RZ ;  /* 0x0000001f17037819 */ /* 0x003fc800000006ff */
[----:B------:R0:W1:Y:S01]  /*9400*/  SYNCS.PHASECHK.TRANS64.TRYWAIT P2, [R10+URZ+0x16830], R3 ;  /* 0x016830030a0075a7 */ /* 0x000062000804017f */
[----:B------:R-:W-:Y:S05]  /*9410*/  @!P0 BRA `(.L_x_14507) ;  /* 0x0000000000048947 */ /* 0x000fea0003800000 */
[----:B------:R-:W-:Y:S01]  /*9420*/  BPT.TRAP 0x1 ;  /* 0x000000040000795c */ /* 0x000fe20000300000 */
.L_x_14507:
[----:B--2---:R-:W2:Y:S02]  /*9430*/  S2R R0, SR_TID.X ;  /* 0x0000000000007919 */ /* 0x004ea40000002100 */
[----:B--2---:R-:W-:-:S04]  /*9440*/  LOP3.LUT R0, R0, 0x7f, RZ, 0xc0, !PT ;  /* 0x0000007f00007812 */ /* 0x004fc800078ec0ff */
[----:B------:R-:W-:Y:S01]  /*9450*/  ISETP.NE.AND P1, PT, R0, RZ, PT ;  /* 0x000000ff0000720c */ /* 0x000fe20003f25270 */
[----:B-1----:R-:W-:-:S12]  /*9460*/  @P2 BRA `(.L_x_14508) ;  /* 0x0000000000082947 */ /* 0x002fd80003800000 */
[----:B------:R-:W1:Y:S02]  /*9470*/  SYNCS.PHASECHK.TRANS64.TRYWAIT P2, [R10+URZ+0x16830], R3 ;  /* 0x016830030a0075a7 */ /* 0x000e64000804017f */
[----:B-1----:R-:W-:Y:S05]  /*9480*/  @!P2 BRA `(.L_x_14509) ;  /* 0x00000118002ca947 */ /* 0x002fea0003800000 */
.L_x_14508:
[----:B------:R-:W-:Y:S05]  /*9490*/  WARPSYNC.ALL ;  /* 0x0000000000007948 */ /* 0x000fea0003800000 */
[----:B------:R-:W-:Y:S01]  /*94a0*/  VIADD R0, R2, 0xe400 ;  /* 0x0000e40002007836 */ /* 0x000fe20000000000 */
[----:B------:R-:W-:-:S04]  /*94b0*/  LOP3.LUT R6, R28, 0x10000, RZ, 0xfc, !PT ;  /* 0x000100001c067812 */ /* 0x000fc800078efcff */
[----:B------:R-:W-:-:S04]  /*94c0*/  SHF.R.U32.HI R0, RZ, 0x4, R0 ;  /* 0x00000004ff007819 */ /* 0x000fc80000011600 */
[----:B------:R-:W-:-:S04]  /*94d0*/  LOP3.LUT R0, R0, 0x3fff, RZ, 0xc0, !PT ;  /* 0x00003fff00007812 */ /* 0x000fc800078ec0ff */
[----:B01----:R-:W-:Y:S01]  /*94e0*/  LOP3.LUT R3, R0, 0x10000, RZ, 0xfc, !PT ;  /* 0x0001000000037812 */ /* 0x003fe200078efcff */
[----:B------:R-:W-:Y:S02]  /*94f0*/  IMAD.MOV.U32 R7, RZ, RZ, 0x40000040 ;  /* 0x40000040ff077424 */ /* 0x000fe400078e00ff */
[----:B------:R-:W-:Y:S01]  /*9500*/  IMAD.MOV.U32 R5, RZ, RZ, 0x40000040 ;  /* 0x40000040ff057424 */ /* 0x000fe200078e00ff */
[----:B------:R-:W-:Y:S01]  /*9510*/  R2UR UR4, R6 ;  /* 0x00000000060472ca */ /* 0x000fe200000e0000 */
[----:B------:R-:W-:Y:S01]  /*9520*/  IMAD R4, R18, 0x400, R3 ;  /* 0x0000040012047824 */ /* 0x000fe200078e0203 */
[----:B------:R-:W-:Y:S01]  /*9530*/  R2UR UR5, R7 ;  /* 0x00000000070572ca */ /* 0x000fe200000e0000 */
[----:B-----5:R-:W-:Y:S01]  /*9540*/  WARPGROUP.ARRIVE ;  /* 0x00000000000079c5 */ /* 0x020fe20000000000 */
[----:B------:R-:W-:Y:S01]  /*9550*/  R2UR UR7, R5 ;  /* 0x00000000050772ca */ /* 0x000fe200000e0000 */
[----:B------:R-:W-:Y:S01]  /*9560*/  VIADD R92, R6, 0x2 ;  /* 0x00000002065c7836 */ /* 0x000fe20000000000 */
[C---:B------:R-:W-:Y:S01]  /*9570*/  R2UR UR6, R4.reuse ;  /* 0x00000000040672ca */ /* 0x040fe200000e0000 */
[----:B------:R-:W-:Y:S01]  /*9580*/  IMAD.MOV.U32 R93, RZ, RZ, 0x40000040 ;  /* 0x40000040ff5d7424 */ /* 0x000fe200078e00ff */
[----:B------:R-:W-:Y:S01]  /*9590*/  STL [R1+0x4], R3 ;  /* 0x0000040301007387 */ /* 0x000fe20000100800 */
[----:B------:R-:W-:Y:S01]  /*95a0*/  VIADD R8, R4, 0x2 ;  /* 0x0000000204087836 */ /* 0x000fe20000000000 */
[----:B------:R-:W0:Y:S01]  /*95b0*/  LDC R0, c[0x0][0x448] ;  /* 0x00011200ff007b82 */ /* 0x000e220000000800 */
[----:B------:R-:W-:Y:S01]  /*95c0*/  IMAD.MOV.U32 R9, RZ, RZ, 0x40000040 ;  /* 0x40000040ff097424 */ /* 0x000fe200078e00ff */
[----:B------:R-:W2:Y:S04]  /*95d0*/  LDL R12, [R1+0x48] ;  /* 0x00004800010c7983 */ /* 0x000ea80000100800 */
[----:B------:R-:W2:Y:S03]  /*95e0*/  LDL R94, [R1+0x24] ;  /* 0x00002400015e7983 */ /* 0x000ea60000100800 */
[----:B------:R-:W-:Y:S01]  /*95f0*/  HGMMA.64x128x16.F32.BF16 R24, gdesc[UR4], RZ, !UPT, gsb0 ;  /* 0x01e00000041879f0 */ /* 0x000fe2000c0018ff */
[----:B------:R-:W-:Y:S01]  /*9600*/  R2UR UR4, R92 ;  /* 0x000000005c0472ca */ /* 0x000fe200000e0000 */
[----:B------:R-:W3:Y:S01]  /*9610*/  LDL R11, [R1+0x30] ;  /* 0x00003000010b7983 */ /* 0x000ee20000100800 */
[----:B------:R-:W-:-:S02]  /*9620*/  R2UR UR5, R93 ;  /* 0x000000005d0572ca */ /* 0x000fc400000e0000 */
[----:B------:R-:W-:Y:S01]  /*9630*/  R2UR UR6, R8 ;  /* 0x00000000080672ca */ /* 0x000fe200000e0000 */
[----:B------:R-:W4:Y:S01]  /*9640*/  LDL R90, [R1+0x2c] ;  /* 0x00002c00015a7983 */ /* 0x000f220000100800 */
[----:B------:R-:W-:-:S03]  /*9650*/  R2UR UR7, R9 ;  /* 0x00000000090772ca */ /* 0x000fc600000e0000 */
[----:B------:R1:W-:Y:S04]  /*9660*/  STL.64 [R1+0x18], R92 ;  /* 0x0000185c01007387 */ /* 0x0003e80000100a00 */
[----:B-1----:R-:W4:Y:S01]  /*9670*/  LDL R92, [R1+0x20] ;  /* 0x00002000015c7983 */ /* 0x002f220000100800 */
[----:B------:R-:W-:Y:S02]  /*9680*/  VIADD R20, R6, 0x4 ;  /* 0x0000000406147836 */ /* 0x000fe40000000000 */
[----:B------:R-:W-:Y:S02]  /*9690*/  VIADD R8, R4, 0x4 ;  /* 0x0000000404087836 */ /* 0x000fe40000000000 */
[----:B------:R-:W-:Y:S02]  /*96a0*/  IMAD.MOV.U32 R21, RZ, RZ, 0x40000040 ;  /* 0x40000040ff157424 */ /* 0x000fe400078e00ff */
[----:B------:R-:W-:Y:S01]  /*96b0*/  IMAD.MOV.U32 R9, RZ, RZ, 0x40000040 ;  /* 0x40000040ff097424 */ /* 0x000fe200078e00ff */
[----:B------:R-:W-:-:S02]  /*96c0*/  WARPGROUP.DEPBAR.LE gsb0, 0x0 ;  /* 0x00008000000079c5 */ /* 0x000fc40000010000 */
        /* <DEDUP_REMOVED lines=8> */
[----:B------:R-:W-:Y:S02]  /*9750*/  IMAD.MOV.U32 R15, RZ, RZ, 0x40000040 ;  /* 0x40000040ff0f7424 */ /* 0x000fe400078e00ff */
[----:B------:R-:W-:Y:S01]  /*9760*/  IMAD.MOV.U32 R5, RZ, RZ, 0x40000040 ;  /* 0x40000040ff057424 */ /* 0x000fe200078e00ff */
[----:B------:R-:W-:Y:S02]  /*9770*/  WARPGROUP.DEPBAR.LE gsb0, 0x0 ;  /* 0x00008000000079c5 */ /* 0x000fe40000010000 */
[----:B------:R-:W-:-:S06]  /*9780*/  WARPGROUP.ARRIVE ;  /* 0x00000000000079c5 */ /* 0x000fcc0000000000 */
[----:B------:R-:W-:Y:S01]  /*9790*/  HGMMA.64x128x16.F32.BF16 R24, gdesc[UR4], R24, gsb0 ;  /* 0x01e00000041879f0 */ /* 0x000fe20008001818 */
[----:B------:R-:W-:Y:S02]  /*97a0*/  R2UR UR4, R14 ;  /* 0x000000000e0472ca */ /* 0x000fe400000e0000 */
[----:B------:R-:W-:Y:S02]  /*97b0*/  R2UR UR5, R15 ;  /* 0x000000000f0572ca */ /* 0x000fe400000e0000 */
[----:B------:R-:W-:Y:S02]  /*97c0*/  R2UR UR6, R4 ;  /* 0x00000000040672ca */ /* 0x000fe400000e0000 */
[----:B------:R-:W-:Y:S02]  /*97d0*/  R2UR UR7, R5 ;  /* 0x00000000050772ca */ /* 0x000fe400000e0000 */
[----:B0-----:R-:W-:-:S13]  /*97e0*/  ISETP.NE.AND P2, PT, R0, 0x1, PT ;  /* 0x000000010000780c */ /* 0x001fda0003f45270 */
[----:B------:R-:W0:Y:S08]  /*97f0*/  @P2 LDC R3, c[0x0][0x44c] ;  /* 0x00011300ff032b82 */ /* 0x000e300000000800 */
[----:B------:R-:W1:Y:S01]  /*9800*/  @P2 LDC R5, c[0x0][0x450] ;  /* 0x00011400ff052b82 */ /* 0x000e620000000800 */
[----:B------:R-:W-:Y:S04]  /*9810*/  STL.64 [R1+0x10], R20 ;  /* 0x0000101401007387 */ /* 0x000fe80000100a00 */
[----:B------:R2:W-:Y:S02]  /*9820*/  STL.64 [R1+0x8], R14 ;  /* 0x0000080e01007387 */ /* 0x0005e40000100a00 */
[----:B--2---:R-:W-:-:S04]  /*9830*/  IMAD.IADD R14, R12, 0x1, R94 ;  /* 0x000000010c0e7824 */ /* 0x004fc800078e025e */
[----:B0-----:R-:W-:-:S05]  /*9840*/  @P2 IMAD.HI.U32 R0, R14, R3, RZ ;  /* 0x000000030e002227 */ /* 0x001fca00078e00ff */
[----:B-1----:R-:W-:Y:S01]  /*9850*/  @P2 SHF.R.U32.HI R14, RZ, R5, R0 ;  /* 0x00000005ff0e2219 */ /* 0x002fe20000011600 */
[----:B------:R-:W-:Y:S02]  /*9860*/  WARPGROUP.DEPBAR.LE gsb0, 0x0 ;  /* 0x00008000000079c5 */ /* 0x000fe40000010000 */
[----:B------:R-:W-:-:S06]  /*9870*/  WARPGROUP.ARRIVE ;  /* 0x00000000000079c5 */ /* 0x000fcc0000000000 */
[----:B------:R-:W-:Y:S01]  /*9880*/  HGMMA.64x128x16.F32.BF16 R24, gdesc[UR4], R24, gsb0 ;  /* 0x01e00000041879f0 */ /* 0x000fe20008001818 */
[----:B------:R-:W0:Y:S01]  /*9890*/  SHFL.IDX PT, R0, R14, 0x1, 0x1c1f ;  /* 0x003c1f000e007f89 */ /* 0x000e2200000e0000 */
[----:B------:R-:W-:Y:S01]  /*98a0*/  IMAD.MOV.U32 R95, RZ, RZ, -0x80 ;  /* 0xffffff80ff5f7424 */ /* 0x000fe200078e00ff */
[----:B------:R-:W-:Y:S01]  /*98b0*/  ULDC UR4, c[0x0][0x988] ;  /* 0x0002620000047ab9 */ /* 0x000fe20000000800 */
[----:B------:R-:W-:Y:S01]  /*98c0*/  @!P1 VIADD R10, R10, 0x16840 ;  /* 0x000168400a0a9836 */ /* 0x000fe20000000000 */
[----:B------:R-:W-:Y:S01]  /*98d0*/  ULDC UR5, c[0x0][0x988] ;  /* 0x0002620000057ab9 */ /* 0x000fe20000000800 */
[----:B------:R-:W-:-:S05]  /*98e0*/  IMAD R95, R88, R95, 0x80 ;  /* 0x00000080585f7424 */ /* 0x000fca00078e025f */
[C-C-:B---3--:R-:W-:Y:S02]  /*98f0*/  IADD3 R12, -R11.reuse, 0x1, R95.reuse ;  /* 0x000000010b0c7810 */ /* 0x148fe40007ffe15f */
[----:B----4-:R-:W-:Y:S02]  /*9900*/  IADD3 R95, -R11, R90, R95 ;  /* 0x0000005a0b5f7210 */ /* 0x010fe40007ffe15f */
[----:B------:R-:W-:-:S04]  /*9910*/  IADD3 R12, -R92, R12, R90 ;  /* 0x0000000c5c0c7210 */ /* 0x000fc80007ffe15a */
[----:B0-----:R-:W-:-:S04]  /*9920*/  VIADDMNMX R0, R0, R12, R95, PT ;  /* 0x0000000c00007246 */ /* 0x001fc8000380015f */
[C---:B------:R-:W-:Y:S02]  /*9930*/  ISETP.GT.AND P4, PT, R0.reuse, RZ, PT ;  /* 0x000000ff0000720c */ /* 0x040fe40003f84270 */
[C---:B------:R-:W-:Y:S02]  /*9940*/  ISETP.GT.AND P5, PT, R0.reuse, 0x1, PT ;  /* 0x000000010000780c */ /* 0x040fe40003fa4270 */
[----:B------:R-:W-:Y:S01]  /*9950*/  ISETP.GT.AND P3, PT, R0, 0x8, PT ;  /* 0x000000080000780c */ /* 0x000fe20003f64270 */
[----:B------:R-:W-:Y:S02]  /*9960*/  WARPGROUP.DEPBAR.LE gsb0, 0x0 ;  /* 0x00008000000079c5 */ /* 0x000fe40000010000 */
[----:B------:R-:W-:Y:S02]  /*9970*/  FSEL R109, R26, -INF , P4 ;  /* 0xff8000001a6d7808 */ /* 0x000fe40002000000 */
[----:B------:R-:W-:Y:S02]  /*9980*/  FSEL R107, R27, -INF , P5 ;  /* 0xff8000001b6b7808 */ /* 0x000fe40002800000 */
[----:B------:R-:W-:-:S02]  /*9990*/  ISETP.GT.AND P4, PT, R0, 0x9, PT ;  /* 0x000000090000780c */ /* 0x000fc40003f84270 */
[----:B------:R-:W-:Y:S02]  /*99a0*/  FSEL R97, R30, -INF , P3 ;  /* 0xff8000001e617808 */ /* 0x000fe40001800000 */
[----:B------:R-:W-:Y:S02]  /*99b0*/  FMNMX.FTZ R4, R109, R107, !PT ;  /* 0x0000006b6d047209 */ /* 0x000fe40007810000 */
[C---:B------:R-:W-:Y:S02]  /*99c0*/  ISETP.GT.AND P3, PT, R0.reuse, 0x10, PT ;  /* 0x000000100000780c */ /* 0x040fe40003f64270 */
[----:B------:R-:W-:Y:S02]  /*99d0*/  FSEL R99, R31, -INF , P4 ;  /* 0xff8000001f637808 */ /* 0x000fe40002000000 */
[----:B------:R-:W-:Y:S02]  /*99e0*/  FMNMX.FTZ R4, R97, R4, !PT ;  /* 0x0000000461047209 */ /* 0x000fe40007810000 */
        /* <DEDUP_REMOVED lines=81> */
[----:B------:R-:W-:Y:S02]  /*9f00*/  FSEL R87, R87, -INF , P4 ;  /* 0xff80000057577808 */ /* 0x000fe40002000000 */
[----:B------:R-:W-:-:S04]  /*9f10*/  FMNMX.FTZ R4, R93, R4, !PT ;  /* 0x000000045d047209 */ /* 0x000fc80007810000 */
[----:B------:R-:W-:-:S05]  /*9f20*/  FMNMX.FTZ R4, R87, R4, !PT ;  /* 0x0000000457047209 */ /* 0x000fca0007810000 */
[----:B------:R-:W0:Y:S04]  /*9f30*/  SHFL.BFLY PT, R9, R4, 0x2, 0x1f ;  /* 0x0c401f0004097f89 */ /* 0x000e2800000e0000 */
[----:B------:R-:W1:Y:S01]  /*9f40*/  SHFL.IDX PT, R14, R14, RZ, 0x1c1f ;  /* 0x001c1fff0e0e7589 */ /* 0x000e6200000e0000 */
[----:B0-----:R-:W-:-:S05]  /*9f50*/  FMNMX.FTZ R20, R4, R9, !PT ;  /* 0x0000000904147209 */ /* 0x001fca0007810000 */
[----:B------:R-:W0:Y:S01]  /*9f60*/  SHFL.BFLY PT, R9, R20, 0x1, 0x1f ;  /* 0x0c201f0014097f89 */ /* 0x000e2200000e0000 */
[----:B------:R-:W-:Y:S01]  /*9f70*/  IMAD.U32 R0, RZ, RZ, UR4 ;  /* 0x00000004ff007e24 */ /* 0x000fe2000f8e00ff */
[----:B-1----:R-:W-:Y:S01]  /*9f80*/  VIADDMNMX R12, R14, R12, R95, PT ;  /* 0x0000000c0e0c7246 */ /* 0x002fe2000380015f */
[----:B------:R-:W-:-:S03]  /*9f90*/  ULDC UR4, c[0x0][0x988] ;  /* 0x0002620000047ab9 */ /* 0x000fc60000000800 */
[C---:B------:R-:W-:Y:S02]  /*9fa0*/  ISETP.GT.AND P4, PT, R12.reuse, RZ, PT ;  /* 0x000000ff0c00720c */ /* 0x040fe40003f84270 */
[----:B------:R-:W-:Y:S02]  /*9fb0*/  ISETP.GT.AND P5, PT, R12, 0x1, PT ;  /* 0x000000010c00780c */ /* 0x000fe40003fa4270 */
[----:B------:R-:W-:Y:S02]  /*9fc0*/  FSEL R95, R24, -INF , P4 ;  /* 0xff800000185f7808 */ /* 0x000fe40002000000 */
[----:B------:R-:W-:Y:S02]  /*9fd0*/  FSEL R25, R25, -INF , P5 ;  /* 0xff80000019197808 */ /* 0x000fe40002800000 */
[----:B0-----:R-:W-:-:S04]  /*9fe0*/  FMNMX.FTZ R9, R20, R9, !PT ;  /* 0x0000000914097209 */ /* 0x001fc80007810000 */
[C---:B------:R-:W-:Y:S01]  /*9ff0*/  FSETP.NEU.FTZ.AND P3, PT, R9.reuse, -INF , PT ;  /* 0xff8000000900780b */ /* 0x040fe20003f7d000 */
[----:B------:R-:W-:-:S05]  /*a000*/  FMUL.FTZ R8, R9, R0 ;  /* 0x0000000009087220 */ /* 0x000fca0000410000 */
[----:B------:R-:W-:Y:S02]  /*a010*/  FSEL R8, R8, RZ, P3 ;  /* 0x000000ff08087208 */ /* 0x000fe40001800000 */
[C---:B------:R-:W-:Y:S02]  /*a020*/  ISETP.GT.AND P3, PT, R12.reuse, 0x8, PT ;  /* 0x000000080c00780c */ /* 0x040fe40003f64270 */
[----:B------:R-:W-:Y:S01]  /*a030*/  ISETP.GT.AND P4, PT, R12, 0x9, PT ;  /* 0x000000090c00780c */ /* 0x000fe20003f84270 */
[----:B------:R-:W-:Y:S01]  /*a040*/  FFMA.FTZ R151, R97, R0, -R8 ;  /* 0x0000000061977223 */ /* 0x000fe20000010808 */
[----:B------:R-:W-:Y:S02]  /*a050*/  FSEL R97, R28, -INF , P3 ;  /* 0xff8000001c617808 */ /* 0x000fe40001800000 */
[----:B------:R-:W-:Y:S02]  /*a060*/  FMNMX.FTZ R20, R95, R25, !PT ;  /* 0x000000195f147209 */ /* 0x000fe40007810000 */
[----:B------:R-:W-:-:S02]  /*a070*/  ISETP.GT.AND P3, PT, R12, 0x10, PT ;  /* 0x000000100c00780c */ /* 0x000fc40003f64270 */
[----:B------:R-:W-:Y:S02]  /*a080*/  FSEL R29, R29, -INF , P4 ;  /* 0xff8000001d1d7808 */ /* 0x000fe40002000000 */
[----:B------:R-:W-:Y:S01]  /*a090*/  FMNMX.FTZ R20, R97, R20, !PT ;  /* 0x0000001461147209 */ /* 0x000fe20007810000 */
[----:B------:R-:W-:Y:S01]  /*a0a0*/  FFMA.FTZ R14, R99, R0, -R8 ;  /* 0x00000000630e7223 */ /* 0x000fe20000010808 */
[----:B------:R-:W-:Y:S02]  /*a0b0*/  ISETP.GT.AND P4, PT, R12, 0x11, PT ;  /* 0x000000110c00780c */ /* 0x000fe40003f84270 */
        /* <DEDUP_REMOVED lines=19> */
[----:B------:R0:W-:Y:S01]  /*a1f0*/  MUFU.EX2 R20, R26 ;  /* 0x0000001a00147308 */ /* 0x0001e20000000800 */
[----:B------:R-:W-:Y:S01]  /*a200*/  FFMA.FTZ R147, R105, R0, -R8 ;  /* 0x0000000069937223 */ /* 0x000fe20000010808 */
[----:B------:R-:W-:Y:S02]  /*a210*/  ISETP.GT.AND P4, PT, R12, 0x29, PT ;  /* 0x000000290c00780c */ /* 0x000fe40003f84270 */
[----:B------:R-:W-:Y:S02]  /*a220*/  FSEL R105, R44, -INF , P3 ;  /* 0xff8000002c697808 */ /* 0x000fe40001800000 */
[----:B0-----:R-:W-:Y:S02]  /*a230*/  FMNMX.FTZ R26, R41, R24, !PT ;  /* 0x00000018291a7209 */ /* 0x001fe40007810000 */
        /* <DEDUP_REMOVED lines=10> */
[-CC-:B------:R-:W-:Y:S01]  /*a2e0*/  FFMA.FTZ R4, R107, R0.reuse, -R8.reuse ;  /* 0x000000006b047223 */ /* 0x180fe20000010808 */
[----:B------:R0:W-:Y:S01]  /*a2f0*/  MUFU.EX2 R24, R28 ;  /* 0x0000001c00187308 */ /* 0x0001e20000000800 */
[----:B------:R-:W-:Y:S02]  /*a300*/  ISETP.GT.AND P4, PT, R12, 0x39, PT ;  /* 0x000000390c00780c */ /* 0x000fe40003f84270 */
[----:B------:R-:W-:Y:S02]  /*a310*/  FSEL R107, R52, -INF , P3 ;  /* 0xff800000346b7808 */ /* 0x000fe40001800000 */
[----:B------:R-:W-:Y:S01]  /*a320*/  ISETP.GT.AND P3, PT, R12, 0x40, PT ;  /* 0x000000400c00780c */ /* 0x000fe20003f64270 */
[----:B------:R-:W-:Y:S01]  /*a330*/  FFMA.FTZ R141, R3, R0, -R8 ;  /* 0x00000000038d7223 */ /* 0x000fe20000010808 */
[----:B0-----:R-:W-:-:S02]  /*a340*/  FMNMX.FTZ R28, R49, R26, !PT ;  /* 0x0000001a311c7209 */ /* 0x001fc40007810000 */
        /* <DEDUP_REMOVED lines=27> */
[----:B------:R0:W-:Y:S01]  /*a500*/  MUFU.EX2 R26, R3 ;  /* 0x00000003001a7308 */ /* 0x0001e20000000800 */
[----:B------:R-:W-:Y:S01]  /*a510*/  ISETP.GT.AND P4, PT, R12, 0x51, PT ;  /* 0x000000510c00780c */ /* 0x000fe20003f84270 */
[--C-:B------:R-:W-:Y:S01]  /*a520*/  FFMA.FTZ R42, R79, R0, -R8.reuse ;  /* 0x000000004f2a7223 */ /* 0x100fe20000010808 */
[----:B------:R-:W-:Y:S01]  /*a530*/  FMNMX.FTZ R30, R61, R30, !PT ;  /* 0x0000001e3d1e7209 */ /* 0x000fe20007810000 */
[-CC-:B------:R-:W-:Y:S01]  /*a540*/  FFMA.FTZ R121, R91, R0.reuse, -R8.reuse ;  /* 0x000000005b797223 */ /* 0x180fe20000010808 */
[-CC-:B------:R-:W-:Y:S01]  /*a550*/  FFMA.FTZ R83, R83, R0.reuse, -R8.reuse ;  /* 0x0000000053537223 */ /* 0x180fe20000010808 */
[-CC-:B------:R-:W-:Y:S01]  /*a560*/  FFMA.FTZ R123, R93, R0.reuse, -R8.reuse ;  /* 0x000000005d7b7223 */ /* 0x180fe20000010808 */
[-CC-:B------:R-:W-:Y:S01]  /*a570*/  FFMA.FTZ R46, R87, R0.reuse, -R8.reuse ;  /* 0x00000000572e7223 */ /* 0x180fe20000010808 */
[----:B------:R-:W1:Y:S01]  /*a580*/  @P2 LDC R52, c[0x0][0x450] ;  /* 0x00011400ff342b82 */ /* 0x000e620000000800 */
[----:B0-----:R-:W-:Y:S01]  /*a590*/  FFMA.FTZ R3, R47, R0, -R8 ;  /* 0x000000002f037223 */ /* 0x001fe20000010808 */
[----:B------:R-:W-:-:S02]  /*a5a0*/  FSEL R47, R64, -INF , P3 ;  /* 0xff800000402f7808 */ /* 0x000fc40001800000 */
        /* <DEDUP_REMOVED lines=9> */
[----:B------:R0:W-:Y:S01]  /*a640*/  MUFU.EX2 R28, R3 ;  /* 0x00000003001c7308 */ /* 0x0001e20000000800 */
[----:B------:R-:W-:Y:S02]  /*a650*/  ISETP.GT.AND P4, PT, R12, 0x61, PT ;  /* 0x000000610c00780c */ /* 0x000fe40003f84270 */
[----:B------:R-:W-:Y:S01]  /*a660*/  FMNMX.FTZ R32, R69, R32, !PT ;  /* 0x0000002045207209 */ /* 0x000fe20007810000 */
        /* <DEDUP_REMOVED lines=22> */
[----:B------:R-:W-:Y:S02]  /*a7d0*/  FSEL R85, R85, -INF , P4 ;  /* 0xff80000055557808 */ /* 0x000fe40002000000 */
[----:B------:R-:W-:Y:S01]  /*a7e0*/  FMNMX.FTZ R34, R15, R34, !PT ;  /* 0x000000220f227209 */ /* 0x000fe20007810000 */
[----:B------:R0:W-:Y:S03]  /*a7f0*/  MUFU.EX2 R32, R3 ;  /* 0x0000000300207308 */ /* 0x0001e60000000800 */
[----:B0-----:R-:W-:-:S05]  /*a800*/  FMNMX.FTZ R3, R85, R34, !PT ;  /* 0x0000002255037209 */ /* 0x001fca0007810000 */
[----:B------:R-:W0:Y:S02]  /*a810*/  SHFL.BFLY PT, R40, R3, 0x2, 0x1f ;  /* 0x0c401f0003287f89 */ /* 0x000e2400000e0000 */
[----:B0-----:R-:W-:-:S05]  /*a820*/  FMNMX.FTZ R21, R3, R40, !PT ;  /* 0x0000002803157209 */ /* 0x001fca0007810000 */
[----:B------:R-:W0:Y:S01]  /*a830*/  SHFL.BFLY PT, R44, R21, 0x1, 0x1f ;  /* 0x0c201f00152c7f89 */ /* 0x000e2200000e0000 */
[-CC-:B------:R-:W-:Y:S01]  /*a840*/  FFMA.FTZ R12, R59, R0.reuse, -R8.reuse ;  /* 0x000000003b0c7223 */ /* 0x180fe20000010808 */
[-CC-:B------:R-:W-:Y:S01]  /*a850*/  FFMA.FTZ R34, R63, R0.reuse, -R8.reuse ;  /* 0x000000003f227223 */ /* 0x180fe20000010808 */
[----:B------:R-:W-:Y:S01]  /*a860*/  FFMA.FTZ R40, R75, R0, -R8 ;  /* 0x000000004b287223 */ /* 0x000fe20000010808 */
[----:B0-----:R-:W-:-:S04]  /*a870*/  FMNMX.FTZ R3, R21, R44, !PT ;  /* 0x0000002c15037209 */ /* 0x001fc80007810000 */
[C---:B------:R-:W-:Y:S01]  /*a880*/  FSETP.NEU.FTZ.AND P3, PT, R3.reuse, -INF , PT ;  /* 0xff8000000300780b */ /* 0x040fe20003f7d000 */
[----:B------:R-:W-:-:S05]  /*a890*/  FMUL.FTZ R21, R3, R0 ;  /* 0x0000000003157220 */ /* 0x000fca0000410000 */
[----:B------:R-:W-:-:S05]  /*a8a0*/  FSEL R8, R21, RZ, P3 ;  /* 0x000000ff15087208 */ /* 0x000fca0001800000 */
[-CC-:B------:R-:W-:Y:S01]  /*a8b0*/  FFMA.FTZ R27, R33, R0.reuse, -R8.reuse ;  /* 0x00000000211b7223 */ /* 0x180fe20000010808 */
[-CC-:B------:R-:W-:Y:S02]  /*a8c0*/  FFMA.FTZ R33, R45, R0.reuse, -R8.reuse ;  /* 0x000000002d217223 */ /* 0x180fe40000010808 */
[----:B------:R-:W0:Y:S01]  /*a8d0*/  @P2 LDC R45, c[0x0][0x44c] ;  /* 0x00011300ff2d2b82 */ /* 0x000e220000000800 */
[----:B------:R-:W-:Y:S01]  /*a8e0*/  FFMA.FTZ R128, R47, R0, -R8 ;  /* 0x000000002f807223 */ /* 0x000fe20000010808 */
[----:B------:R-:W-:Y:S02]  /*a8f0*/  IMAD.MOV.U32 R47, RZ, RZ, R94 ;  /* 0x000000ffff2f7224 */ /* 0x000fe400078e005e */
[----:B0-----:R-:W-:-:S05]  /*a900*/  @P2 IMAD.HI.U32 R45, R94, R45, RZ ;  /* 0x0000002d5e2d2227 */ /* 0x001fca00078e00ff */
[----:B-1----:R-:W-:Y:S02]  /*a910*/  @P2 SHF.R.U32.HI R47, RZ, R52, R45 ;  /* 0x00000034ff2f2219 */ /* 0x002fe4000001162d */
[----:B------:R-:W2:Y:S01]  /*a920*/  LDL R52, [R1+0x38] ;  /* 0x0000380001347983 */ /* 0x000ea20000100800 */
[----:B------:R-:W-:Y:S08]  /*a930*/  MUFU.EX2 R149, R149 ;  /* 0x0000009500957308 */ /* 0x000ff00000000800 */
[----:B------:R-:W0:Y:S01]  /*a940*/  MUFU.EX2 R4, R4 ;  /* 0x0000000400047308 */ /* 0x000e220000000800 */
[----:B------:R-:W-:-:S07]  /*a950*/  FFMA.FTZ R148, R95, R0, -R8 ;  /* 0x000000005f947223 */ /* 0x000fce0000010808 */
[----:B------:R-:W1:Y:S01]  /*a960*/  MUFU.EX2 R151, R151 ;  /* 0x0000009700977308 */ /* 0x000e620000000800 */
[----:B------:R-:W-:-:S07]  /*a970*/  FFMA.FTZ R21, R25, R0, -R8 ;  /* 0x0000000019157223 */ /* 0x000fce0000010808 */
[----:B------:R-:W3:Y:S01]  /*a980*/  MUFU.EX2 R14, R14 ;  /* 0x0000000e000e7308 */ /* 0x000ee20000000800 */
[----:B------:R-:W-:Y:S01]  /*a990*/  FFMA.FTZ R150, R97, R0, -R8 ;  /* 0x0000000061967223 */ /* 0x000fe20000010808 */
[----:B0-----:R-:W-:-:S06]  /*a9a0*/  FADD.FTZ R48, R149, R4 ;  /* 0x0000000495307221 */ /* 0x001fcc0000010000 */
[----:B------:R-:W0:Y:S01]  /*a9b0*/  MUFU.EX2 R145, R145 ;  /* 0x0000009100917308 */ /* 0x000e220000000800 */
[----:B------:R-:W-:Y:S01]  /*a9c0*/  FFMA.FTZ R25, R29, R0, -R8 ;  /* 0x000000001d197223 */ /* 0x000fe20000010808 */
[----:B-1----:R-:W-:-:S06]  /*a9d0*/  FADD.FTZ R39, R151, R48 ;  /* 0x0000003097277221 */ /* 0x002fcc0000010000 */
[----:B------:R-:W-:Y:S01]  /*a9e0*/  MUFU.EX2 R148, R148 ;  /* 0x0000009400947308 */ /* 0x000fe20000000800 */
[----:B------:R-:W-:-:S07]  /*a9f0*/  FFMA.FTZ R144, R99, R0, -R8 ;  /* 0x0000000063907223 */ /* 0x000fce0000010808 */
[----:B------:R-:W1:Y:S01]  /*aa00*/  MUFU.EX2 R21, R21 ;  /* 0x0000001500157308 */ /* 0x000e620000000800 */
[----:B---3--:R-:W-:-:S07]  /*aa10*/  FADD.FTZ R48, R14, R39 ;  /* 0x000000270e307221 */ /* 0x008fce0000010000 */
[----:B------:R-:W3:Y:S01]  /*aa20*/  MUFU.EX2 R147, R147 ;  /* 0x0000009300937308 */ /* 0x000ee20000000800 */
[----:B------:R-:W-:-:S07]  /*aa30*/  FFMA.FTZ R31, R41, R0, -R8 ;  /* 0x00000000291f7223 */ /* 0x000fce0000010808 */
[----:B------:R-:W4:Y:S01]  /*aa40*/  MUFU.EX2 R150, R150 ;  /* 0x0000009600967308 */ /* 0x000f220000000800 */
[----:B0-----:R-:W-:Y:S01]  /*aa50*/  FADD.FTZ R41, R145, R48 ;  /* 0x0000003091297221 */ /* 0x001fe20000010000 */
[----:B------:R-:W-:-:S06]  /*aa60*/  FFMA.FTZ R146, R101, R0, -R8 ;  /* 0x0000000065927223 */ /* 0x000fcc0000010808 */
[----:B------:R-:W0:Y:S01]  /*aa70*/  MUFU.EX2 R25, R25 ;  /* 0x0000001900197308 */ /* 0x000e220000000800 */
[----:B------:R-:W-:Y:S01]  /*aa80*/  FADD.FTZ R48, R20, R41 ;  /* 0x0000002914307221 */ /* 0x000fe20000010000 */
[----:B-1----:R-:W-:-:S06]  /*aa90*/  FADD.FTZ R41, R148, R21 ;  /* 0x0000001594297221 */ /* 0x002fcc0000010000 */
[----:B------:R-:W1:Y:S01]  /*aaa0*/  MUFU.EX2 R141, R141 ;  /* 0x0000008d008d7308 */ /* 0x000e620000000800 */
[----:B------:R-:W-:-:S07]  /*aab0*/  FFMA.FTZ R29, R37, R0, -R8 ;  /* 0x00000000251d7223 */ /* 0x000fce0000010808 */
[----:B------:R-:W1:Y:S01]  /*aac0*/  MUFU.EX2 R144, R144 ;  /* 0x0000009000907308 */ /* 0x000e620000000800 */
[----:B------:R-:W-:Y:S01]  /*aad0*/  FFMA.FTZ R134, R5, R0, -R8 ;  /* 0x0000000005867223 */ /* 0x000fe20000010808 */
[----:B---3--:R-:W-:Y:S01]  /*aae0*/  FADD.FTZ R5, R147, R48 ;  /* 0x0000003093057221 */ /* 0x008fe20000010000 */
[----:B----4-:R-:W-:-:S05]  /*aaf0*/  FADD.FTZ R48, R150, R41 ;  /* 0x0000002996307221 */ /* 0x010fca0000010000 */
[----:B------:R-:W3:Y:S01]  /*ab00*/  MUFU.EX2 R27, R27 ;  /* 0x0000001b001b7308 */ /* 0x000ee20000000800 */
[----:B------:R-:W-:Y:S01]  /*ab10*/  FFMA.FTZ R140, R103, R0, -R8 ;  /* 0x00000000678c7223 */ /* 0x000fe20000010808 */
[----:B------:R-:W-:Y:S01]  /*ab20*/  FADD.FTZ R50, R24, R5 ;  /* 0x0000000518327221 */ /* 0x000fe20000010000 */
[----:B------:R-:W-:-:S05]  /*ab30*/  @!P1 PRMT R10, RZ, 0x654, R10 ;  /* 0x00000654ff0a9816 */ /* 0x000fca000000000a */
[----:B------:R-:W4:Y:S01]  /*ab40*/  MUFU.EX2 R143, R143 ;  /* 0x0000008f008f7308 */ /* 0x000f220000000800 */
[----:B0-----:R-:W-:Y:S01]  /*ab50*/  FADD.FTZ R41, R25, R48 ;  /* 0x0000003019297221 */ /* 0x001fe20000010000 */
[----:B------:R-:W-:-:S06]  /*ab60*/  FFMA.FTZ R132, R43, R0, -R8 ;  /* 0x000000002b847223 */ /* 0x000fcc0000010808 */
[----:B------:R-:W0:Y:S01]  /*ab70*/  MUFU.EX2 R146, R146 ;  /* 0x0000009200927308 */ /* 0x000e220000000800 */
[----:B-1----:R-:W-:Y:S01]  /*ab80*/  FADD.FTZ R43, R141, R50 ;  /* 0x000000328d2b7221 */ /* 0x002fe20000010000 */
[----:B------:R1:W-:Y:S06]  /*ab90*/  @!P1 SYNCS.ARRIVE.TRANS64.RED.A1T0 RZ, [R10+URZ], RZ ;  /* 0x000000ff0aff99a7 */ /* 0x0003ec000810043f */
[----:B------:R-:W0:Y:S01]  /*aba0*/  MUFU.EX2 R29, R29 ;  /* 0x0000001d001d7308 */ /* 0x000e220000000800 */
[----:B------:R-:W-:Y:S01]  /*abb0*/  FFMA.FTZ R142, R105, R0, -R8 ;  /* 0x00000000698e7223 */ /* 0x000fe20000010808 */
[----:B-1----:R-:W-:Y:S01]  /*abc0*/  FADD.FTZ R10, R144, R41 ;  /* 0x00000029900a7221 */ /* 0x002fe20000010000 */
[----:B------:R-:W-:-:S05]  /*abd0*/  FADD.FTZ R48, R26, R43 ;  /* 0x0000002b1a307221 */ /* 0x000fca0000010000 */
[----:B------:R-:W1:Y:S01]  /*abe0*/  MUFU.EX2 R137, R137 ;  /* 0x0000008900897308 */ /* 0x000e620000000800 */
[----:B---3--:R-:W-:-:S07]  /*abf0*/  FADD.FTZ R43, R27, R10 ;  /* 0x0000000a1b2b7221 */ /* 0x008fce0000010000 */
[----:B------:R-:W3:Y:S01]  /*ac00*/  MUFU.EX2 R140, R140 ;  /* 0x0000008c008c7308 */ /* 0x000ee20000000800 */
[----:B----4-:R-:W-:Y:S01]  /*ac10*/  FADD.FTZ R41, R143, R48 ;  /* 0x000000308f297221 */ /* 0x010fe20000010000 */
[----:B0-----:R-:W-:-:S06]  /*ac20*/  FADD.FTZ R10, R146, R43 ;  /* 0x0000002b920a7221 */ /* 0x001fcc0000010000 */
[----:B------:R-:W0:Y:S01]  /*ac30*/  MUFU.EX2 R31, R31 ;  /* 0x0000001f001f7308 */ /* 0x000e220000000800 */
[----:B------:R-:W-:Y:S01]  /*ac40*/  FFMA.FTZ R136, R89, R0, -R8 ;  /* 0x0000000059887223 */ /* 0x000fe20000010808 */
[----:B------:R-:W-:-:S06]  /*ac50*/  FADD.FTZ R48, R28, R41 ;  /* 0x000000291c307221 */ /* 0x000fcc0000010000 */
[----:B------:R-:W4:Y:S01]  /*ac60*/  MUFU.EX2 R139, R139 ;  /* 0x0000008b008b7308 */ /* 0x000f220000000800 */
[----:B------:R-:W-:Y:S01]  /*ac70*/  FADD.FTZ R43, R29, R10 ;  /* 0x0000000a1d2b7221 */ /* 0x000fe20000010000 */
[----:B------:R-:W-:-:S06]  /*ac80*/  FFMA.FTZ R35, R49, R0, -R8 ;  /* 0x0000000031237223 */ /* 0x000fcc0000010808 */
[----:B------:R-:W4:Y:S01]  /*ac90*/  MUFU.EX2 R142, R142 ;  /* 0x0000008e008e7308 */ /* 0x000f220000000800 */
[----:B-1----:R-:W-:Y:S01]  /*aca0*/  FADD.FTZ R45, R137, R48 ;  /* 0x00000030892d7221 */ /* 0x002fe20000010000 */
[----:B---3--:R-:W-:-:S06]  /*acb0*/  FADD.FTZ R10, R140, R43 ;  /* 0x0000002b8c0a7221 */ /* 0x008fcc0000010000 */
[----:B------:R-:W1:Y:S01]  /*acc0*/  MUFU.EX2 R33, R33 ;  /* 0x0000002100217308 */ /* 0x000e620000000800 */
[----:B------:R-:W-:Y:S01]  /*acd0*/  FFMA.FTZ R138, R107, R0, -R8 ;  /* 0x000000006b8a7223 */ /* 0x000fe20000010808 */
[----:B------:R-:W-:-:S06]  /*ace0*/  FADD.FTZ R48, R30, R45 ;  /* 0x0000002d1e307221 */ /* 0x000fcc0000010000 */
[----:B------:R-:W3:Y:S01]  /*acf0*/  MUFU.EX2 R133, R133 ;  /* 0x0000008500857308 */ /* 0x000ee20000000800 */
[----:B0-----:R-:W-:Y:S01]  /*ad00*/  FADD.FTZ R43, R31, R10 ;  /* 0x0000000a1f2b7221 */ /* 0x001fe20000010000 */
[----:B------:R-:W-:-:S06]  /*ad10*/  FFMA.FTZ R37, R53, R0, -R8 ;  /* 0x0000000035257223 */ /* 0x000fcc0000010808 */
[----:B------:R-:W0:Y:S01]  /*ad20*/  MUFU.EX2 R136, R136 ;  /* 0x0000008800887308 */ /* 0x000e220000000800 */
[----:B----4-:R-:W-:Y:S01]  /*ad30*/  FADD.FTZ R45, R139, R48 ;  /* 0x000000308b2d7221 */ /* 0x010fe20000010000 */
[----:B------:R-:W-:-:S06]  /*ad40*/  FADD.FTZ R10, R142, R43 ;  /* 0x0000002b8e0a7221 */ /* 0x000fcc0000010000 */
[----:B------:R-:W4:Y:S08]  /*ad50*/  MUFU.EX2 R12, R12 ;  /* 0x0000000c000c7308 */ /* 0x000f300000000800 */
[----:B------:R-:W4:Y:S01]  /*ad60*/  MUFU.EX2 R35, R35 ;  /* 0x0000002300237308 */ /* 0x000f220000000800 */
[----:B------:R-:W-:Y:S01]  /*ad70*/  FADD.FTZ R48, R32, R45 ;  /* 0x0000002d20307221 */ /* 0x000fe20000010000 */
[----:B------:R-:W-:-:S06]  /*ad80*/  FFMA.FTZ R126, R13, R0, -R8 ;  /* 0x000000000d7e7223 */ /* 0x000fcc0000010808 */
[----:B------:R-:W4:Y:S01]  /*ad90*/  MUFU.EX2 R135, R135 ;  /* 0x0000008700877308 */ /* 0x000f220000000800 */
[----:B-1----:R-:W-:Y:S01]  /*ada0*/  FADD.FTZ R13, R33, R10 ;  /* 0x0000000a210d7221 */ /* 0x002fe20000010000 */
[----:B------:R-:W-:-:S06]  /*adb0*/  FFMA.FTZ R39, R57, R0, -R8 ;  /* 0x0000000039277223 */ /* 0x000fcc0000010808 */
[----:B------:R-:W1:Y:S01]  /*adc0*/  MUFU.EX2 R138, R138 ;  /* 0x0000008a008a7308 */ /* 0x000e620000000800 */
[----:B---3--:R-:W-:Y:S01]  /*add0*/  FADD.FTZ R43, R133, R48 ;  /* 0x00000030852b7221 */ /* 0x008fe20000010000 */
[----:B0-----:R-:W-:-:S06]  /*ade0*/  FADD.FTZ R10, R136, R13 ;  /* 0x0000000d880a7221 */ /* 0x001fcc0000010000 */
[----:B------:R-:W0:Y:S08]  /*adf0*/  MUFU.EX2 R34, R34 ;  /* 0x0000002200227308 */ /* 0x000e300000000800 */
[----:B------:R-:W3:Y:S01]  /*ae00*/  MUFU.EX2 R37, R37 ;  /* 0x0000002500257308 */ /* 0x000ee20000000800 */
[----:B----4-:R-:W-:Y:S01]  /*ae10*/  FADD.FTZ R48, R12, R43 ;  /* 0x0000002b0c307221 */ /* 0x010fe20000010000 */
[----:B------:R-:W-:-:S06]  /*ae20*/  FADD.FTZ R13, R35, R10 ;  /* 0x0000000a230d7221 */ /* 0x000fcc0000010000 */
[----:B------:R-:W4:Y:S01]  /*ae30*/  MUFU.EX2 R129, R129 ;  /* 0x0000008100817308 */ /* 0x000f220000000800 */
[----:B------:R-:W-:-:S07]  /*ae40*/  FFMA.FTZ R5, R61, R0, -R8 ;  /* 0x000000003d057223 */ /* 0x000fce0000010808 */
[----:B------:R-:W4:Y:S01]  /*ae50*/  MUFU.EX2 R132, R132 ;  /* 0x0000008400847308 */ /* 0x000f220000000800 */
[----:B------:R-:W-:Y:S01]  /*ae60*/  FADD.FTZ R45, R135, R48 ;  /* 0x00000030872d7221 */ /* 0x000fe20000010000 */
[----:B-1----:R-:W-:-:S06]  /*ae70*/  FADD.FTZ R10, R138, R13 ;  /* 0x0000000d8a0a7221 */ /* 0x002fcc0000010000 */
[----:B------:R-:W1:Y:S08]  /*ae80*/  MUFU.EX2 R36, R36 ;  /* 0x0000002400247308 */ /* 0x000e700000000800 */
[----:B------:R-:W1:Y:S01]  /*ae90*/  MUFU.EX2 R39, R39 ;  /* 0x0000002700277308 */ /* 0x000e620000000800 */
[----:B0-----:R-:W-:Y:S01]  /*aea0*/  FADD.FTZ R48, R34, R45 ;  /* 0x0000002d22307221 */ /* 0x001fe20000010000 */
[----:B---3--:R-:W-:-:S06]  /*aeb0*/  FADD.FTZ R45, R37, R10 ;  /* 0x0000000a252d7221 */ /* 0x008fcc0000010000 */
[----:B------:R-:W0:Y:S01]  /*aec0*/  MUFU.EX2 R131, R131 ;  /* 0x0000008300837308 */ /* 0x000e220000000800 */
[----:B------:R-:W-:-:S07]  /*aed0*/  FFMA.FTZ R41, R65, R0, -R8 ;  /* 0x0000000041297223 */ /* 0x000fce0000010808 */
[----:B------:R-:W3:Y:S01]  /*aee0*/  MUFU.EX2 R134, R134 ;  /* 0x0000008600867308 */ /* 0x000ee20000000800 */
[----:B------:R-:W-:Y:S01]  /*aef0*/  IADD3 R49, R47, R90, -R92 ;  /* 0x0000005a2f317210 */ /* 0x000fe20007ffe85c */
[----:B----4-:R-:W-:Y:S01]  /*af00*/  FADD.FTZ R47, R129, R48 ;  /* 0x00000030812f7221 */ /* 0x010fe20000010000 */
[----:B------:R-:W-:-:S05]  /*af10*/  F2FP.BF16.F32.PACK_AB R149, R4, R149 ;  /* 0x000000950495723e */ /* 0x000fca00000010ff */
[----:B------:R-:W4:Y:S01]  /*af20*/  MUFU.EX2 R38, R38 ;  /* 0x0000002600267308 */ /* 0x000f220000000800 */
[----:B------:R-:W-:Y:S01]  /*af30*/  FADD.FTZ R4, R132, R45 ;  /* 0x0000002d84047221 */ /* 0x000fe20000010000 */
[----:B------:R-:W-:-:S06]  /*af40*/  FFMA.FTZ R130, R11, R0, -R8 ;  /* 0x000000000b827223 */ /* 0x000fcc0000010808 */
[----:B------:R-:W2:Y:S01]  /*af50*/  MUFU.EX2 R5, R5 ;  /* 0x0000000500057308 */ /* 0x000ea20000000800 */
[----:B-1----:R-:W-:Y:S01]  /*af60*/  FADD.FTZ R10, R36, R47 ;  /* 0x0000002f240a7221 */ /* 0x002fe20000010000 */
[----:B------:R-:W-:-:S06]  /*af70*/  FADD.FTZ R45, R39, R4 ;  /* 0x00000004272d7221 */ /* 0x000fcc0000010000 */
[----:B------:R-:W1:Y:S01]  /*af80*/  MUFU.EX2 R125, R125 ;  /* 0x0000007d007d7308 */ /* 0x000e620000000800 */
[----:B------:R-:W-:-:S07]  /*af90*/  FFMA.FTZ R11, R69, R0, -R8 ;  /* 0x00000000450b7223 */ /* 0x000fce0000010808 */
[----:B------:R-:W1:Y:S01]  /*afa0*/  MUFU.EX2 R128, R128 ;  /* 0x0000008000807308 */ /* 0x000e620000000800 */
[----:B0-----:R-:W-:Y:S01]  /*afb0*/  FADD.FTZ R47, R131, R10 ;  /* 0x0000000a832f7221 */ /* 0x001fe20000010000 */
[----:B---3--:R-:W-:-:S06]  /*afc0*/  FADD.FTZ R4, R134, R45 ;  /* 0x0000002d86047221 */ /* 0x008fcc0000010000 */
[----:B------:R-:W0:Y:S01]  /*afd0*/  MUFU.EX2 R40, R40 ;  /* 0x0000002800287308 */ /* 0x000e220000000800 */
[----:B------:R-:W-:-:S07]  /*afe0*/  FFMA.FTZ R124, R51, R0, -R8 ;  /* 0x00000000337c7223 */ /* 0x000fce0000010808 */
[----:B------:R-:W3:Y:S01]  /*aff0*/  MUFU.EX2 R41, R41 ;  /* 0x0000002900297308 */ /* 0x000ee20000000800 */
[----:B----4-:R-:W-:Y:S01]  /*b000*/  FADD.FTZ R10, R38, R47 ;  /* 0x0000002f260a7221 */ /* 0x010fe20000010000 */
[----:B--2---:R-:W-:-:S06]  /*b010*/  FADD.FTZ R45, R5, R4 ;  /* 0x00000004052d7221 */ /* 0x004fcc0000010000 */
[----:B------:R-:W2:Y:S08]  /*b020*/  MUFU.EX2 R127, R127 ;  /* 0x0000007f007f7308 */ /* 0x000eb00000000800 */
[----:B------:R-:W4:Y:S01]  /*b030*/  MUFU.EX2 R130, R130 ;  /* 0x0000008200827308 */ /* 0x000f220000000800 */
[----:B------:R-:W-:Y:S01]  /*b040*/  FFMA.FTZ R73, R73, R0, -R8 ;  /* 0x0000000049497223 */ /* 0x000fe20000010808 */
[----:B-1----:R-:W-:-:S06]  /*b050*/  FADD.FTZ R47, R125, R10 ;  /* 0x0000000a7d2f7221 */ /* 0x002fcc0000010000 */
[----:B------:R-:W1:Y:S01]  /*b060*/  MUFU.EX2 R42, R42 ;  /* 0x0000002a002a7308 */ /* 0x000e620000000800 */
[----:B------:R-:W-:-:S07]  /*b070*/  FADD.FTZ R4, R128, R45 ;  /* 0x0000002d80047221 */ /* 0x000fce0000010000 */
[----:B------:R-:W1:Y:S01]  /*b080*/  MUFU.EX2 R11, R11 ;  /* 0x0000000b000b7308 */ /* 0x000e620000000800 */
[----:B0-----:R-:W-:Y:S01]  /*b090*/  FADD.FTZ R10, R40, R47 ;  /* 0x0000002f280a7221 */ /* 0x001fe20000010000 */
[----:B---3--:R-:W-:-:S06]  /*b0a0*/  FADD.FTZ R45, R41, R4 ;  /* 0x00000004292d7221 */ /* 0x008fcc0000010000 */
[----:B------:R-:W0:Y:S01]  /*b0b0*/  MUFU.EX2 R121, R121 ;  /* 0x0000007900797308 */ /* 0x000e220000000800 */
[----:B------:R-:W-:-:S07]  /*b0c0*/  FFMA.FTZ R43, R77, R0, -R8 ;  /* 0x000000004d2b7223 */ /* 0x000fce0000010808 */
[----:B------:R-:W3:Y:S01]  /*b0d0*/  MUFU.EX2 R124, R124 ;  /* 0x0000007c007c7308 */ /* 0x000ee20000000800 */
[----:B--2---:R-:W-:Y:S01]  /*b0e0*/  FADD.FTZ R47, R127, R10 ;  /* 0x0000000a7f2f7221 */ /* 0x004fe20000010000 */
[----:B------:R-:W-:-:S06]  /*b0f0*/  SHF.R.S32.HI R50, RZ, 0x1f, R49 ;  /* 0x0000001fff327819 */ /* 0x000fcc0000011431 */
[----:B------:R-:W2:Y:S01]  /*b100*/  MUFU.EX2 R44, R83 ;  /* 0x00000053002c7308 */ /* 0x000ea20000000800 */
[----:B----4-:R-:W-:Y:S01]  /*b110*/  FADD.FTZ R4, R130, R45 ;  /* 0x0000002d82047221 */ /* 0x010fe20000010000 */
[----:B------:R-:W-:-:S06]  /*b120*/  FFMA.FTZ R55, R55, R0, -R8 ;  /* 0x0000000037377223 */ /* 0x000fcc0000010808 */
[----:B------:R-:W4:Y:S01]  /*b130*/  MUFU.EX2 R13, R73 ;  /* 0x00000049000d7308 */ /* 0x000f220000000800 */
[-CC-:B------:R-:W-:Y:S01]  /*b140*/  FFMA.FTZ R81, R81, R0.reuse, -R8.reuse ;  /* 0x0000000051517223 */ /* 0x180fe20000010808 */
[-CC-:B------:R-:W-:Y:S01]  /*b150*/  FFMA.FTZ R15, R15, R0.reuse, -R8.reuse ;  /* 0x000000000f0f7223 */ /* 0x180fe20000010808 */
[----:B------:R-:W-:-:S05]  /*b160*/  FFMA.FTZ R85, R85, R0, -R8 ;  /* 0x0000000055557223 */ /* 0x000fca0000010808 */
[----:B------:R-:W4:Y:S01]  /*b170*/  MUFU.EX2 R123, R123 ;  /* 0x0000007b007b7308 */ /* 0x000f220000000800 */
[----:B-1----:R-:W-:Y:S01]  /*b180*/  FADD.FTZ R10, R42, R47 ;  /* 0x0000002f2a0a7221 */ /* 0x002fe20000010000 */
[----:B------:R-:W-:Y:S01]  /*b190*/  LEA.HI R8, R50, R49, RZ, 0x7 ;  /* 0x0000003132087211 */ /* 0x000fe200078f38ff */
[----:B------:R-:W-:-:S05]  /*b1a0*/  FADD.FTZ R45, R11, R4 ;  /* 0x000000040b2d7221 */ /* 0x000fca0000010000 */
[----:B------:R-:W1:Y:S01]  /*b1b0*/  MUFU.EX2 R126, R126 ;  /* 0x0000007e007e7308 */ /* 0x000e620000000800 */
[----:B0-----:R-:W-:Y:S01]  /*b1c0*/  FADD.FTZ R47, R121, R10 ;  /* 0x0000000a792f7221 */ /* 0x001fe20000010000 */
[----:B---3--:R-:W-:Y:S01]  /*b1d0*/  FADD.FTZ R4, R124, R45 ;  /* 0x0000002d7c047221 */ /* 0x008fe20000010000 */
[----:B------:R-:W-:-:S05]  /*b1e0*/  SHF.R.S32.HI R8, RZ, 0x7, R8 ;  /* 0x00000007ff087819 */ /* 0x000fca0000011408 */
[----:B------:R-:W0:Y:S01]  /*b1f0*/  MUFU.EX2 R43, R43 ;  /* 0x0000002b002b7308 */ /* 0x000e220000000800 */
[----:B--2---:R-:W-:Y:S01]  /*b200*/  FADD.FTZ R10, R44, R47 ;  /* 0x0000002f2c0a7221 */ /* 0x004fe20000010000 */
[----:B----4-:R-:W-:Y:S01]  /*b210*/  FADD.FTZ R45, R13, R4 ;  /* 0x000000040d2d7221 */ /* 0x010fe20000010000 */
[----:B------:R-:W-:-:S05]  /*b220*/  VIMNMX R52, R52, R8, !PT ;  /* 0x0000000834347248 */ /* 0x000fca0007fe0100 */
[----:B------:R-:W2:Y:S01]  /*b230*/  MUFU.EX2 R55, R55 ;  /* 0x0000003700377308 */ /* 0x000ea20000000800 */
[----:B------:R-:W-:Y:S01]  /*b240*/  FADD.FTZ R47, R123, R10 ;  /* 0x0000000a7b2f7221 */ /* 0x000fe20000010000 */
[----:B------:R-:W-:Y:S01]  /*b250*/  F2FP.BF16.F32.PACK_AB R151, R14, R151 ;  /* 0x000000970e97723e */ /* 0x000fe200000010ff */
[----:B-1----:R-:W-:-:S05]  /*b260*/  FADD.FTZ R10, R126, R45 ;  /* 0x0000002d7e0a7221 */ /* 0x002fca0000010000 */
[----:B------:R-:W1:Y:S01]  /*b270*/  MUFU.EX2 R120, R81 ;  /* 0x0000005100787308 */ /* 0x000e620000000800 */
[----:B------:R-:W-:Y:S01]  /*b280*/  VIADD R14, R88, 0xfffffffe ;  /* 0xfffffffe580e7836 */ /* 0x000fe20000000000 */
[----:B------:R3:W-:Y:S01]  /*b290*/  STL [R1+0x28], R52 ;  /* 0x0000283401007387 */ /* 0x0007e20000100800 */
[----:B0-----:R-:W-:-:S05]  /*b2a0*/  FADD.FTZ R10, R43, R10 ;  /* 0x0000000a2b0a7221 */ /* 0x001fca0000010000 */
[----:B------:R-:W0:Y:S01]  /*b2b0*/  MUFU.EX2 R15, R15 ;  /* 0x0000000f000f7308 */ /* 0x000e220000000800 */
[----:B------:R-:W-:Y:S02]  /*b2c0*/  ISETP.GE.AND P3, PT, R14, R52, PT ;  /* 0x000000340e00720c */ /* 0x000fe40003f66270 */
[----:B------:R-:W-:-:S05]  /*b2d0*/  F2FP.BF16.F32.PACK_AB R148, R21, R148 ;  /* 0x000000941594723e */ /* 0x000fca00000010ff */
[----:B------:R-:W4:Y:S01]  /*b2e0*/  MUFU.EX2 R122, R85 ;  /* 0x00000055007a7308 */ /* 0x000f220000000800 */
[----:B--2---:R-:W-:-:S07]  /*b2f0*/  FADD.FTZ R21, R55, R10 ;  /* 0x0000000a37157221 */ /* 0x004fce0000010000 */
[----:B------:R-:W2:Y:S01]  /*b300*/  MUFU.EX2 R46, R46 ;  /* 0x0000002e002e7308 */ /* 0x000ea20000000800 */
[----:B-1----:R-:W-:Y:S01]  /*b310*/  FADD.FTZ R10, R120, R21 ;  /* 0x00000015780a7221 */ /* 0x002fe20000010000 */
[----:B------:R-:W-:-:S03]  /*b320*/  F2FP.BF16.F32.PACK_AB R134, R5, R134 ;  /* 0x000000860586723e */ /* 0x000fc600000010ff */
[----:B0-----:R-:W-:Y:S01]  /*b330*/  FADD.FTZ R5, R15, R10 ;  /* 0x0000000a0f057221 */ /* 0x001fe20000010000 */
[----:B------:R-:W-:Y:S02]  /*b340*/  F2FP.BF16.F32.PACK_AB R145, R20, R145 ;  /* 0x000000911491723e */ /* 0x000fe400000010ff */
[----:B------:R-:W-:Y:S02]  /*b350*/  CS2R R118, SRZ ;  /* 0x0000000000767805 */ /* 0x000fe4000001ff00 */
[----:B------:R-:W-:Y:S01]  /*b360*/  F2FP.BF16.F32.PACK_AB R147, R24, R147 ;  /* 0x000000931893723e */ /* 0x000fe200000010ff */
[----:B----4-:R-:W-:Y:S01]  /*b370*/  FADD.FTZ R5, R122, R5 ;  /* 0x000000057a057221 */ /* 0x010fe20000010000 */
[----:B------:R-:W-:Y:S02]  /*b380*/  F2FP.BF16.F32.PACK_AB R141, R26, R141 ;  /* 0x0000008d1a8d723e */ /* 0x000fe400000010ff */
[----:B------:R-:W-:Y:S02]  /*b390*/  CS2R R116, SRZ ;  /* 0x0000000000747805 */ /* 0x000fe4000001ff00 */
[----:B------:R-:W-:-:S02]  /*b3a0*/  F2FP.BF16.F32.PACK_AB R143, R28, R143 ;  /* 0x0000008f1c8f723e */ /* 0x000fc400000010ff */
[----:B------:R-:W-:Y:S02]  /*b3b0*/  CS2R R114, SRZ ;  /* 0x0000000000727805 */ /* 0x000fe4000001ff00 */
[----:B------:R-:W-:Y:S02]  /*b3c0*/  F2FP.BF16.F32.PACK_AB R137, R30, R137 ;  /* 0x000000891e89723e */ /* 0x000fe400000010ff */
[----:B------:R-:W-:Y:S02]  /*b3d0*/  CS2R R112, SRZ ;  /* 0x0000000000707805 */ /* 0x000fe4000001ff00 */
[----:B------:R-:W-:Y:S01]  /*b3e0*/  F2FP.BF16.F32.PACK_AB R139, R32, R139 ;  /* 0x0000008b208b723e */ /* 0x000fe200000010ff */
[----:B--2---:R-:W-:Y:S01]  /*b3f0*/  FADD.FTZ R4, R46, R47 ;  /* 0x0000002f2e047221 */ /* 0x004fe20000010000 */
[----:B------:R-:W-:Y:S02]  /*b400*/  F2FP.BF16.F32.PACK_AB R133, R12, R133 ;  /* 0x000000850c85723e */ /* 0x000fe400000010ff */
[----:B------:R-:W-:-:S02]  /*b410*/  CS2R R110, SRZ ;  /* 0x00000000006e7805 */ /* 0x000fc4000001ff00 */
[----:B------:R-:W-:Y:S02]  /*b420*/  F2FP.BF16.F32.PACK_AB R135, R34, R135 ;  /* 0x000000872287723e */ /* 0x000fe400000010ff */
[----:B------:R-:W-:Y:S02]  /*b430*/  CS2R R108, SRZ ;  /* 0x00000000006c7805 */ /* 0x000fe4000001ff00 */
[----:B------:R-:W-:Y:S02]  /*b440*/  F2FP.BF16.F32.PACK_AB R129, R36, R129 ;  /* 0x000000812481723e */ /* 0x000fe400000010ff */
[----:B------:R-:W-:Y:S02]  /*b450*/  CS2R R106, SRZ ;  /* 0x00000000006a7805 */ /* 0x000fe4000001ff00 */
        /* <DEDUP_REMOVED lines=28> */
[----:B---3--:R-:W-:Y:S06]  /*b620*/  @!P3 BRA `(.L_x_14510) ;  /* 0x000000280038b947 */ /* 0x008fec0003800000 */
[----:B------:R-:W-:Y:S02]  /*b630*/  IMAD.MOV.U32 R10, RZ, RZ, R9 ;  /* 0x000000ffff0a7224 */ /* 0x000fe400078e0009 */
[----:B------:R-:W-:Y:S02]  /*b640*/  IMAD.MOV.U32 R11, RZ, RZ, R3 ;  /* 0x000000ffff0b7224 */ /* 0x000fe400078e0003 */
[----:B------:R-:W-:Y:S02]  /*b650*/  IMAD.MOV.U32 R8, RZ, RZ, R23 ;  /* 0x000000ffff087224 */ /* 0x000fe400078e0017 */
[----:B------:R-:W-:Y:S02]  /*b660*/  IMAD.MOV.U32 R15, RZ, RZ, R18 ;  /* 0x000000ffff0f7224 */ /* 0x000fe400078e0012 */
[----:B------:R-:W-:-:S07]  /*b670*/  IMAD.MOV.U32 R119, RZ, RZ, RZ ;  /* 0x000000ffff777224 */ /* 0x000fce00078e00ff */
.L_x_14520:
        /* <DEDUP_REMOVED lines=10> */
.L_x_14512:
[----:B------:R-:W-:Y:S01]  /*b720*/  IMAD R0, R18, 0x8, R2 ;  /* 0x0000000812007824 */ /* 0x000fe200078e0202 */
[----:B------:R-:W-:-:S04]  /*b730*/  SHF.L.U32 R3, R23, 0x1f, RZ ;  /* 0x0000001f17037819 */ /* 0x000fc800000006ff */
[----:B------:R0:W1:Y:S01]  /*b740*/  SYNCS.PHASECHK.TRANS64.TRYWAIT P4, [R0+URZ+0x16830], R3 ;  /* 0x01683003000075a7 */ /* 0x000062000808017f */
[----:B------:R-:W-:Y:S05]  /*b750*/  @!P0 BRA `(.L_x_14513) ;  /* 0x0000000000048947 */ /* 0x000fea0003800000 */
[----:B------:R-:W-:Y:S01]  /*b760*/  BPT.TRAP 0x1 ;  /* 0x000000040000795c */ /* 0x000fe20000300000 */
.L_x_14513:
[----:B------:R-:W-:Y:S04]  /*b770*/  BSSY B0, `(.L_x_14511) ;  /* 0x0000004000007945 */ /* 0x000fe80003800000 */
[----:B-1----:R-:W-:Y:S05]  /*b780*/  @P4 BRA `(.L_x_14514) ;  /* 0x0000000000084947 */ /* 0x002fea0003800000 */
[----:B------:R-:W1:Y:S02]  /*b790*/  SYNCS.PHASECHK.TRANS64.TRYWAIT P4, [R0+URZ+0x16830], R3 ;  /* 0x01683003000075a7 */ /* 0x000e64000808017f */
[----:B-1----:R-:W-:Y:S05]  /*b7a0*/  @!P4 BRA `(.L_x_14515) ;  /* 0x000000f40078c947 */ /* 0x002fea0003800000 */
.L_x_14514:
[----:B------:R-:W-:Y:S05]  /*b7b0*/  BSYNC B0 ;  /* 0x0000000000007941 */ /* 0x000fea0003800000 */
.L_x_14511:
[----:B------:R-:W2:Y:S04]  /*b7c0*/  LDL R9, [R1+0x4] ;  /* 0x0000040001097983 */ /* 0x000ea80000100800 */
[----:B------:R3:W-:Y:S01]  /*b7d0*/  STL [R1+0x6c], R2 ;  /* 0x00006c0201007387 */ /* 0x0007e20000100800 */
[----:B01----:R-:W0:Y:S03]  /*b7e0*/  S2R R0, SR_TID.X ;  /* 0x0000000000007919 */ /* 0x003e260000002100 */
[----:B---3--:R-:W3:Y:S01]  /*b7f0*/  LDL.64 R2, [R1+0x18] ;  /* 0x0000180001027983 */ /* 0x008ee20000100a00 */
[----:B------:R-:W-:Y:S01]  /*b800*/  IMAD.MOV.U32 R13, RZ, RZ, 0x40000040 ;  /* 0x40000040ff0d7424 */ /* 0x000fe200078e00ff */
[----:B------:R-:W-:Y:S05]  /*b810*/  WARPSYNC.ALL ;  /* 0x0000000000007948 */ /* 0x000fea0003800000 */
[----:B------:R-:W-:-:S02]  /*b820*/  R2UR UR19, R13 ;  /* 0x000000000d1372ca */ /* 0x000fc400000e0000 */
[----:B0-----:R-:W-:-:S05]  /*b830*/  SHF.R.U32.HI R0, RZ, 0x7, R0 ;  /* 0x00000007ff007819 */ /* 0x001fca0000011600 */
[----:B------:R-:W-:Y:S02]  /*b840*/  VIADD R0, R0, 0x8 ;  /* 0x0000000800007836 */ /* 0x000fe40000000000 */
[----:B------:R-:W-:Y:S01]  /*b850*/  IMAD.MOV.U32 R25, RZ, RZ, 0x40000040 ;  /* 0x40000040ff197424 */ /* 0x000fe200078e00ff */
[----:B------:R-:W-:Y:S02]  /*b860*/  R2UR UR8, R6 ;  /* 0x00000000060872ca */ /* 0x000fe400000e0000 */
[----:B------:R-:W-:Y:S02]  /*b870*/  R2UR UR9, R7 ;  /* 0x00000000070972ca */ /* 0x000fe400000e0000 */
[C---:B------:R-:W-:Y:S02]  /*b880*/  R2UR UR11, R25.reuse ;  /* 0x00000000190b72ca */ /* 0x040fe400000e0000 */
[----:B------:R-:W-:Y:S01]  /*b890*/  R2UR UR23, R25 ;  /* 0x00000000191772ca */ /* 0x000fe200000e0000 */
[----:B------:R-:W-:-:S05]  /*b8a0*/  IMAD.MOV.U32 R21, RZ, RZ, 0x40000040 ;  /* 0x40000040ff157424 */ /* 0x000fca00078e00ff */
[----:B------:R-:W-:Y:S01]  /*b8b0*/  R2UR UR15, R21 ;  /* 0x00000000150f72ca */ /* 0x000fe200000e0000 */
[----:B------:R0:W-:Y:S01]  /*b8c0*/  BAR.SYNC.DEFER_BLOCKING R0, 0x100 ;  /* 0x000400000000751d */ /* 0x0001e20000010000 */
[----:B--2---:R-:W-:-:S04]  /*b8d0*/  IMAD R24, R18, 0x400, R9 ;  /* 0x0000040012187824 */ /* 0x004fc800078e0209 */
[----:B------:R-:W-:-:S05]  /*b8e0*/  VIADD R12, R24, 0x4 ;  /* 0x00000004180c7836 */ /* 0x000fca0000000000 */
[----:B------:R-:W-:Y:S02]  /*b8f0*/  R2UR UR18, R12 ;  /* 0x000000000c1272ca */ /* 0x000fe400000e0000 */
[----:B------:R-:W2:Y:S01]  /*b900*/  LDL.64 R12, [R1+0x10] ;  /* 0x00001000010c7983 */ /* 0x000ea20000100a00 */
[C---:B------:R-:W-:Y:S01]  /*b910*/  R2UR UR10, R24.reuse ;  /* 0x00000000180a72ca */ /* 0x040fe200000e0000 */
[C---:B------:R-:W-:Y:S02]  /*b920*/  VIADD R20, R24.reuse, 0x2 ;  /* 0x0000000218147836 */ /* 0x040fe40000000000 */
[----:B------:R-:W-:-:S05]  /*b930*/  VIADD R24, R24, 0x6 ;  /* 0x0000000618187836 */ /* 0x000fca0000000000 */
[----:B------:R-:W-:Y:S02]  /*b940*/  R2UR UR22, R24 ;  /* 0x00000000181672ca */ /* 0x000fe400000e0000 */
[----:B------:R-:W-:-:S06]  /*b950*/  WARPGROUP.ARRIVE ;  /* 0x00000000000079c5 */ /* 0x000fcc0000000000 */
[----:B------:R-:W-:Y:S01]  /*b960*/  HGMMA.64x128x16.F32.BF16 R24, gdesc[UR8], RZ, !UPT, gsb0 ;  /* 0x01e00000081879f0 */ /* 0x000fe2000c0018ff */
[----:B------:R-:W-:Y:S02]  /*b970*/  R2UR UR14, R20 ;  /* 0x00000000140e72ca */ /* 0x000fe400000e0000 */
[----:B------:R-:W4:Y:S01]  /*b980*/  LDL.64 R20, [R1+0x8] ;  /* 0x0000080001147983 */ /* 0x000f220000100a00 */
[----:B---3--:R-:W-:Y:S02]  /*b990*/  R2UR UR12, R2 ;  /* 0x00000000020c72ca */ /* 0x008fe400000e0000 */
[----:B------:R-:W-:Y:S01]  /*b9a0*/  R2UR UR13, R3 ;  /* 0x00000000030d72ca */ /* 0x000fe200000e0000 */
[----:B------:R0:W5:Y:S01]  /*b9b0*/  LDL.LU R2, [R1+0x6c] ;  /* 0x00006c0001027983 */ /* 0x0001620000300800 */
[----:B------:R-:W-:Y:S02]  /*b9c0*/  WARPGROUP.DEPBAR.LE gsb0, 0x0 ;  /* 0x00008000000079c5 */ /* 0x000fe40000010000 */
[----:B------:R-:W-:-:S09]  /*b9d0*/  WARPGROUP.ARRIVE ;  /* 0x00000000000079c5 */ /* 0x000fd20000000000 */
[----:B------:R-:W-:Y:S03]  /*b9e0*/  HGMMA.64x128x16.F32.BF16 R24, gdesc[UR12], R24, gsb0 ;  /* 0x01e000000c1879f0 */ /* 0x000fe60008001818 */
[----:B------:R-:W-:Y:S02]  /*b9f0*/  WARPGROUP.DEPBAR.LE gsb0, 0x0 ;  /* 0x00008000000079c5 */ /* 0x000fe40000010000 */
[----:B--2---:R-:W-:Y:S02]  /*ba00*/  R2UR UR16, R12 ;  /* 0x000000000c1072ca */ /* 0x004fe400000e0000 */
[----:B------:R-:W-:Y:S01]  /*ba10*/  R2UR UR17, R13 ;  /* 0x000000000d1172ca */ /* 0x000fe200000e0000 */
[----:B------:R-:W-:-:S12]  /*ba20*/  WARPGROUP.ARRIVE ;  /* 0x00000000000079c5 */ /* 0x000fd80000000000 */
[----:B------:R-:W-:Y:S01]  /*ba30*/  HGMMA.64x128x16.F32.BF16 R24, gdesc[UR16], R24, gsb0 ;  /* 0x01e00000101879f0 */ /* 0x000fe20008001818 */
[----:B----4-:R-:W-:Y:S02]  /*ba40*/  R2UR UR20, R20 ;  /* 0x00000000141472ca */ /* 0x010fe400000e0000 */
[----:B------:R-:W-:Y:S01]  /*ba50*/  R2UR UR21, R21 ;  /* 0x00000000151572ca */ /* 0x000fe200000e0000 */
[----:B------:R-:W-:Y:S02]  /*ba60*/  WARPGROUP.DEPBAR.LE gsb0, 0x0 ;  /* 0x00008000000079c5 */ /* 0x000fe40000010000 */
[----:B------:R-:W-:-:S10]  /*ba70*/  WARPGROUP.ARRIVE ;  /* 0x00000000000079c5 */ /* 0x000fd40000000000 */
[----:B------:R-:W-:Y:S03]  /*ba80*/  HGMMA.64x128x16.F32.BF16 R24, gdesc[UR20], R24, gsb0 ;  /* 0x01e00000141879f0 */ /* 0x000fe60008001818 */
[----:B------:R-:W-:Y:S02]  /*ba90*/  WARPGROUP.DEPBAR.LE gsb0, 0x0 ;  /* 0x00008000000079c5 */ /* 0x000fe40000010000 */
[----:B0-----:R-:W-:Y:S05]  /*baa0*/  @P3 BRA `(.L_x_14516) ;  /* 0x0000000000283947 */ /* 0x001fea0003800000 */
[----:B------:R-:W-:Y:S05]  /*bab0*/  @!P0 BRA `(.L_x_14517) ;  /* 0x0000000000048947 */ /* 0x000fea0003800000 */
[----:B------:R-:W-:Y:S01]  /*bac0*/  BPT.TRAP 0x1 ;  /* 0x000000040000795c */ /* 0x000fe20000300000 */
.L_x_14517:
[----:B------:R-:W-:Y:S01]  /*bad0*/  SHF.L.U32 R0, R8, 0x1f, RZ ;  /* 0x0000001f08007819 */ /* 0x000fe200000006ff */
[----:B-----5:R-:W-:-:S04]  /*bae0*/  IMAD R3, R15, 0x8, R2 ;  /* 0x000000080f037824 */ /* 0x020fc800078e0202 */
[----:B------:R0:W1:Y:S01]  /*baf0*/  SYNCS.PHASECHK.TRANS64.TRYWAIT P3, [R3+URZ+0x16850], R0 ;  /* 0x01685000030075a7 */ /* 0x000062000806017f */
[----:B------:R-:W-:Y:S05]  /*bb00*/  @!P0 BRA `(.L_x_14518) ;  /* 0x0000000000048947 */ /* 0x000fea0003800000 */
[----:B------:R-:W-:Y:S01]  /*bb10*/  BPT.TRAP 0x1 ;  /* 0x000000040000795c */ /* 0x000fe20000300000 */
.L_x_14518:
[----:B-1----:R-:W-:Y:S05]  /*bb20*/  @P3 BRA `(.L_x_14516) ;  /* 0x0000000000083947 */ /* 0x002fea0003800000 */
[----:B------:R-:W1:Y:S02]  /*bb30*/  SYNCS.PHASECHK.TRANS64.TRYWAIT P3, [R3+URZ+0x16850], R0 ;  /* 0x01685000030075a7 */ /* 0x000e64000806017f */
[----:B-1----:R-:W-:Y:S05]  /*bb40*/  @!P3 BRA `(.L_x_14519) ;  /* 0x000000f000a4b947 */ /* 0x002fea0003800000 */
.L_x_14516:
[----:B01---5:R-:W-:Y:S01]  /*bb50*/  VIADD R0, R2, 0x400 ;  /* 0x0000040002007836 */ /* 0x023fe20000000000 */
[----:B------:R-:W-:Y:S05]  /*bb60*/  WARPSYNC.ALL ;  /* 0x0000000000007948 */ /* 0x000fea0003800000 */
[----:B------:R-:W-:Y:S01]  /*bb70*/  SHF.R.U32.HI R0, RZ, 0x4, R0 ;  /* 0x00000004ff007819 */ /* 0x000fe20000011600 */
[----:B------:R-:W-:Y:S01]  /*bb80*/  IMAD.MOV.U32 R9, RZ, RZ, 0x40000040 ;  /* 0x40000040ff097424 */ /* 0x000fe200078e00ff */
[----:B------:R-:W2:Y:S04]  /*bb90*/  LDL R21, [R1+0x2c] ;  /* 0x00002c0001157983 */ /* 0x000ea80000100800 */
[----:B------:R-:W3:Y:S01]  /*bba0*/  LDL R20, [R1+0x20] ;  /* 0x0000200001147983 */ /* 0x000ee20000100800 */
[----:B------:R-:W-:Y:S01]  /*bbb0*/  LOP3.LUT R0, R0, 0x3fff, RZ, 0xc0, !PT ;  /* 0x00003fff00007812 */ /* 0x000fe200078ec0ff */
[----:B------:R-:W-:Y:S01]  /*bbc0*/  WARPGROUP.ARRIVE ;  /* 0x00000000000079c5 */ /* 0x000fe20000000000 */
[----:B------:R-:W-:Y:S01]  /*bbd0*/  R2UR UR7, R9 ;  /* 0x00000000090772ca */ /* 0x000fe200000e0000 */
[----:B------:R-:W-:Y:S01]  /*bbe0*/  IMAD.MOV.U32 R13, RZ, RZ, 0x40000040 ;  /* 0x40000040ff0d7424 */ /* 0x000fe200078e00ff */
[----:B------:R-:W0:Y:S01]  /*bbf0*/  @P2 LDC R3, c[0x0][0x450] ;  /* 0x00011400ff032b82 */ /* 0x000e220000000800 */
[----:B------:R-:W-:-:S05]  /*bc00*/  IMAD R8, R15, 0x400, R0 ;  /* 0x000004000f087824 */ /* 0x000fca00078e0200 */
[----:B------:R-:W-:Y:S02]  /*bc10*/  R2UR UR6, R8 ;  /* 0x00000000080672ca */ /* 0x000fe400000e0000 */
[----:B------:R-:W1:Y:S11]  /*bc20*/  @P2 LDC R0, c[0x0][0x44c] ;  /* 0x00011300ff002b82 */ /* 0x000e760000000800 */
[----:B------:R-:W-:Y:S03]  /*bc30*/  HGMMA.64x64x16.F32.BF16 R88, R148, gdesc[UR4].tnspB, R88, gsb0 ;  /* 0x40e0000494587df0 */ /* 0x000fe60008001858 */
[----:B------:R-:W-:-:S02]  /*bc40*/  WARPGROUP.DEPBAR.LE gsb0, 0x0 ;  /* 0x00008000000079c5 */ /* 0x000fc40000010000 */
[----:B------:R-:W4:Y:S04]  /*bc50*/  LDL R149, [R1+0x24] ;  /* 0x0000240001957983 */ /* 0x000f280000100800 */
[----:B------:R-:W4:Y:S04]  /*bc60*/  LDL R150, [R1+0x48] ;  /* 0x0000480001967983 */ /* 0x000f280000100800 */
[----:B------:R-:W2:Y:S01]  /*bc70*/  LDL R151, [R1+0x30] ;  /* 0x0000300001977983 */ /* 0x000ea20000100800 */
[----:B------:R-:W-:Y:S01]  /*bc80*/  VIADD R12, R8, 0x80 ;  /* 0x00000080080c7836 */ /* 0x000fe20000000000 */
[----:B------:R-:W-:Y:S01]  /*bc90*/  R2UR UR7, R13 ;  /* 0x000000000d0772ca */ /* 0x000fe200000e0000 */
[----:B------:R-:W-:Y:S01]  /*bca0*/  WARPGROUP.ARRIVE ;  /* 0x00000000000079c5 */ /* 0x000fe20000000000 */
[----:B------:R-:W-:-:S02]  /*bcb0*/  IMAD.MOV.U32 R13, RZ, RZ, 0x40000040 ;  /* 0x40000040ff0d7424 */ /* 0x000fc400078e00ff */
[----:B------:R-:W-:Y:S01]  /*bcc0*/  R2UR UR6, R12 ;  /* 0x000000000c0672ca */ /* 0x000fe200000e0000 */
[----:B------:R-:W-:-:S12]  /*bcd0*/  VIADD R12, R8, 0x100 ;  /* 0x00000100080c7836 */ /* 0x000fd80000000000 */
[----:B------:R-:W-:Y:S01]  /*bce0*/  HGMMA.64x64x16.F32.BF16 R88, R144, gdesc[UR4].tnspB, R88, gsb0 ;  /* 0x40e0000490587df0 */ /* 0x000fe20008001858 */
[----:B------:R-:W-:Y:S02]  /*bcf0*/  R2UR UR6, R12 ;  /* 0x000000000c0672ca */ /* 0x000fe400000e0000 */
[----:B------:R-:W-:Y:S01]  /*bd00*/  R2UR UR7, R13 ;  /* 0x000000000d0772ca */ /* 0x000fe200000e0000 */
[----:B------:R-:W-:Y:S01]  /*bd10*/  IMAD.MOV.U32 R13, RZ, RZ, 0x40000040 ;  /* 0x40000040ff0d7424 */ /* 0x000fe200078e00ff */
[----:B------:R-:W-:Y:S02]  /*bd20*/  WARPGROUP.DEPBAR.LE gsb0, 0x0 ;  /* 0x00008000000079c5 */ /* 0x000fe40000010000 */
[----:B------:R-:W-:-:S09]  /*bd30*/  WARPGROUP.ARRIVE ;  /* 0x00000000000079c5 */ /* 0x000fd20000000000 */
[----:B------:R-:W-:Y:S01]  /*bd40*/  HGMMA.64x64x16.F32.BF16 R88, R140, gdesc[UR4].tnspB, R88, gsb0 ;  /* 0x40e000048c587df0 */ /* 0x000fe20008001858 */
[----:B------:R-:W-:Y:S01]  /*bd50*/  R2UR UR7, R13 ;  /* 0x000000000d0772ca */ /* 0x000fe200000e0000 */
[----:B------:R-:W-:Y:S01]  /*bd60*/  IMAD.MOV.U32 R13, RZ, RZ, 0x40000040 ;  /* 0x40000040ff0d7424 */ /* 0x000fe200078e00ff */
[----:B------:R-:W-:Y:S02]  /*bd70*/  WARPGROUP.DEPBAR.LE gsb0, 0x0 ;  /* 0x00008000000079c5 */ /* 0x000fe40000010000 */
[----:B------:R-:W-:Y:S01]  /*bd80*/  WARPGROUP.ARRIVE ;  /* 0x00000000000079c5 */ /* 0x000fe20000000000 */
[----:B----4-:R-:W-:-:S04]  /*bd90*/  IMAD.IADD R9, R150, 0x1, R149 ;  /* 0x0000000196097824 */ /* 0x010fc800078e0295 */
[----:B-1----:R-:W-:-:S04]  /*bda0*/  @P2 IMAD.HI.U32 R12, R9, R0, RZ ;  /* 0x00000000090c2227 */ /* 0x002fc800078e00ff */
[----:B------:R-:W-:Y:S01]  /*bdb0*/  IMAD.MOV.U32 R0, RZ, RZ, R9 ;  /* 0x000000ffff007224 */ /* 0x000fe200078e0009 */
[----:B0-----:R-:W-:Y:S01]  /*bdc0*/  @P2 SHF.R.U32.HI R0, RZ, R3, R12 ;  /* 0x00000003ff002219 */ /* 0x001fe2000001160c */
[----:B------:R-:W-:Y:S02]  /*bdd0*/  IMAD.MOV.U32 R9, RZ, RZ, -0x80 ;  /* 0xffffff80ff097424 */ /* 0x000fe400078e00ff */
[----:B------:R-:W-:Y:S02]  /*bde0*/  VIADD R12, R8, 0x180 ;  /* 0x00000180080c7836 */ /* 0x000fe40000000000 */
[----:B------:R-:W0:Y:S01]  /*bdf0*/  SHFL.IDX PT, R3, R0, RZ, 0x1c1f ;  /* 0x001c1fff00037589 */ /* 0x000e2200000e0000 */
[----:B------:R-:W-:Y:S02]  /*be00*/  IMAD R9, R14, R9, 0x1 ;  /* 0x000000010e097424 */ /* 0x000fe400078e0209 */
[----:B------:R-:W-:-:S03]  /*be10*/  R2UR UR6, R12 ;  /* 0x000000000c0672ca */ /* 0x000fc600000e0000 */
[----:B--2---:R-:W-:-:S05]  /*be20*/  IADD3 R9, R21, R9, -R151 ;  /* 0x0000000915097210 */ /* 0x004fca0007ffe897 */
[----:B---3--:R-:W-:-:S05]  /*be30*/  IMAD.IADD R9, R9, 0x1, -R20 ;  /* 0x0000000109097824 */ /* 0x008fca00078e0a14 */
[----:B------:R-:W-:Y:S01]  /*be40*/  HGMMA.64x64x16.F32.BF16 R88, R136, gdesc[UR4].tnspB, R88, gsb0 ;  /* 0x40e0000488587df0 */ /* 0x000fe20008001858 */
[----:B------:R-:W-:Y:S01]  /*be50*/  R2UR UR7, R13 ;  /* 0x000000000d0772ca */ /* 0x000fe200000e0000 */
        /* <DEDUP_REMOVED lines=33> */
[----:B------:R-:W-:Y:S01]  /*c070*/  FMNMX.FTZ R12, R41, R12, !PT ;  /* 0x0000000c290c7209 */ /* 0x000fe20007810000 */
[----:B------:R-:W-:Y:S02]  /*c080*/  WARPGROUP.DEPBAR.LE gsb0, 0x0 ;  /* 0x00008000000079c5 */ /* 0x000fe40000010000 */
[----:B------:R-:W-:Y:S01]  /*c090*/  ISETP.GT.AND P3, PT, R3, 0x30, PT ;  /* 0x000000300300780c */ /* 0x000fe20003f64270 */
[----:B------:R-:W-:Y:S01]  /*c0a0*/  WARPGROUP.ARRIVE ;  /* 0x00000000000079c5 */ /* 0x000fe20000000000 */
        /* <DEDUP_REMOVED lines=61> */
[----:B------:R-:W-:-:S05]  /*c480*/  FMNMX.FTZ R3, R85, R3, !PT ;  /* 0x0000000355037209 */ /* 0x000fca0007810000 */
[----:B------:R-:W0:Y:S02]  /*c490*/  SHFL.BFLY PT, R12, R3, 0x2, 0x1f ;  /* 0x0c401f00030c7f89 */ /* 0x000e2400000e0000 */
[----:B0-----:R-:W-:Y:S01]  /*c4a0*/  FMNMX.FTZ R3, R3, R12, !PT ;  /* 0x0000000c03037209 */ /* 0x001fe20007810000 */
[----:B------:R-:W-:-:S04]  /*c4b0*/  VIADD R12, R8, 0x200 ;  /* 0x00000200080c7836 */ /* 0x000fc80000000000 */
[----:B------:R-:W0:Y:S01]  /*c4c0*/  SHFL.BFLY PT, R20, R3, 0x1, 0x1f ;  /* 0x0c201f0003147f89 */ /* 0x000e2200000e0000 */
[----:B------:R-:W-:-:S03]  /*c4d0*/  R2UR UR6, R12 ;  /* 0x000000000c0672ca */ /* 0x000fc600000e0000 */
[----:B------:R1:W2:Y:S02]  /*c4e0*/  SHFL.IDX PT, R12, R0, 0x1, 0x1c1f ;  /* 0x003c1f00000c7f89 */ /* 0x0002a400000e0000 */
[----:B-1----:R-:W-:-:S08]  /*c4f0*/  IMAD.U32 R0, RZ, RZ, UR5 ;  /* 0x00000005ff007e24 */ /* 0x002fd0000f8e00ff */
[----:B------:R-:W-:Y:S01]  /*c500*/  HGMMA.64x64x16.F32.BF16 R88, R132, gdesc[UR4].tnspB, R88, gsb0 ;  /* 0x40e0000484587df0 */ /* 0x000fe20008001858 */
[----:B0-----:R-:W-:Y:S01]  /*c510*/  FMNMX.FTZ R3, R3, R20, !PT ;  /* 0x0000001403037209 */ /* 0x001fe20007810000 */
[----:B--2---:R-:W-:-:S04]  /*c520*/  IMAD.IADD R9, R9, 0x1, R12 ;  /* 0x0000000109097824 */ /* 0x004fc800078e020c */
[C---:B------:R-:W-:Y:S01]  /*c530*/  FMUL.FTZ R13, R3.reuse, R0 ;  /* 0x00000000030d7220 */ /* 0x040fe20000410000 */
[----:B------:R-:W-:Y:S02]  /*c540*/  FSETP.NEU.FTZ.AND P3, PT, R3, -INF , PT ;  /* 0xff8000000300780b */ /* 0x000fe40003f7d000 */
[C---:B------:R-:W-:Y:S02]  /*c550*/  ISETP.GT.AND P5, PT, R9.reuse, RZ, PT ;  /* 0x000000ff0900720c */ /* 0x040fe40003fa4270 */
[C---:B------:R-:W-:Y:S02]  /*c560*/  ISETP.GT.AND P4, PT, R9.reuse, 0x1, PT ;  /* 0x000000010900780c */ /* 0x040fe40003f84270 */
        /* <DEDUP_REMOVED lines=10> */
[----:B------:R-:W-:Y:S02]  /*c610*/  FSEL R13, R13, RZ, P3 ;  /* 0x000000ff0d0d7208 */ /* 0x000fe40001800000 */
[----:B------:R-:W-:Y:S02]  /*c620*/  ISETP.GT.AND P4, PT, R9, 0x11, PT ;  /* 0x000000110900780c */ /* 0x000fe40003f84270 */
        /* <DEDUP_REMOVED lines=21> */
[--C-:B------:R-:W-:Y:S01]  /*c780*/  FFMA.FTZ R40, R64, R0, -R13.reuse ;  /* 0x0000000040287223 */ /* 0x100fe2000001080d */
[----:B------:R-:W-:Y:S01]  /*c790*/  ISETP.GT.AND P4, PT, R9, 0x21, PT ;  /* 0x000000210900780c */ /* 0x000fe20003f84270 */
[----:B------:R-:W1:Y:S01]  /*c7a0*/  S2R R64, SR_TID.X ;  /* 0x0000000000407919 */ /* 0x000e620000002100 */
[----:B------:R-:W-:Y:S01]  /*c7b0*/  FSEL R42, R42, -INF , P5 ;  /* 0xff8000002a2a7808 */ /* 0x000fe20002800000 */
[----:B------:R-:W-:Y:S01]  /*c7c0*/  MUFU.EX2 R148, R148 ;  /* 0x0000009400947308 */ /* 0x000fe20000000800 */
[----:B------:R-:W-:Y:S01]  /*c7d0*/  FMNMX.FTZ R24, R39, R24, !PT ;  /* 0x0000001827187209 */ /* 0x000fe20007810000 */
[----:B0-----:R-:W-:Y:S01]  /*c7e0*/  IMAD.MOV.U32 R33, RZ, RZ, 0x40000040 ;  /* 0x40000040ff217424 */ /* 0x001fe200078e00ff */
[----:B------:R-:W-:Y:S01]  /*c7f0*/  ISETP.GT.AND P5, PT, R9, 0x28, PT ;  /* 0x000000280900780c */ /* 0x000fe20003fa4270 */
[----:B------:R-:W-:Y:S01]  /*c800*/  FFMA.FTZ R146, R36, R0, -R13 ;  /* 0x0000000024927223 */ /* 0x000fe2000001080d */
[----:B------:R-:W-:Y:S01]  /*c810*/  FSEL R43, R43, -INF , P4 ;  /* 0xff8000002b2b7808 */ /* 0x000fe20002000000 */
[----:B------:R-:W-:-:S02]  /*c820*/  WARPGROUP.DEPBAR.LE gsb0, 0x0 ;  /* 0x00008000000079c5 */ /* 0x000fc40000010000 */
[----:B------:R-:W-:Y:S01]  /*c830*/  FMNMX.FTZ R25, R42, R24, !PT ;  /* 0x000000182a197209 */ /* 0x000fe20007810000 */
[-CC-:B------:R-:W-:Y:S01]  /*c840*/  FFMA.FTZ R132, R56, R0.reuse, -R13.reuse ;  /* 0x0000000038847223 */ /* 0x180fe2000001080d */
[----:B------:R-:W-:Y:S01]  /*c850*/  ISETP.GT.AND P4, PT, R9, 0x29, PT ;  /* 0x000000290900780c */ /* 0x000fe20003f84270 */
[----:B------:R-:W-:Y:S01]  /*c860*/  WARPGROUP.ARRIVE ;  /* 0x00000000000079c5 */ /* 0x000fe20000000000 */
[----:B------:R-:W-:Y:S01]  /*c870*/  FSEL R46, R46, -INF , P5 ;  /* 0xff8000002e2e7808 */ /* 0x000fe20002800000 */
[-CC-:B------:R-:W-:Y:S01]  /*c880*/  FFMA.FTZ R134, R60, R0.reuse, -R13.reuse ;  /* 0x000000003c867223 */ /* 0x180fe2000001080d */
[----:B------:R-:W-:Y:S01]  /*c890*/  FMNMX.FTZ R25, R43, R25, !PT ;  /* 0x000000192b197209 */ /* 0x000fe20007810000 */
[----:B------:R-:W-:Y:S01]  /*c8a0*/  MUFU.EX2 R150, R150 ;  /* 0x0000009600967308 */ /* 0x000fe20000000800 */
[----:B------:R-:W-:Y:S01]  /*c8b0*/  ISETP.GT.AND P5, PT, R9, 0x30, PT ;  /* 0x000000300900780c */ /* 0x000fe20003fa4270 */
[----:B------:R-:W-:Y:S01]  /*c8c0*/  @!P1 IMAD R15, R15, 0x8, R2 ;  /* 0x000000080f0f9824 */ /* 0x000fe200078e0202 */
[----:B------:R-:W-:Y:S01]  /*c8d0*/  FSEL R47, R47, -INF , P4 ;  /* 0xff8000002f2f7808 */ /* 0x000fe20002000000 */
[-CC-:B------:R-:W-:Y:S01]  /*c8e0*/  FFMA.FTZ R37, R37, R0.reuse, -R13.reuse ;  /* 0x0000000025257223 */ /* 0x180fe2000001080d */
[----:B------:R-:W-:Y:S01]  /*c8f0*/  FMNMX.FTZ R25, R46, R25, !PT ;  /* 0x000000192e197209 */ /* 0x000fe20007810000 */
[-CC-:B------:R-:W-:Y:S01]  /*c900*/  FFMA.FTZ R142, R44, R0.reuse, -R13.reuse ;  /* 0x000000002c8e7223 */ /* 0x180fe2000001080d */
[----:B------:R-:W-:Y:S01]  /*c910*/  ISETP.GT.AND P4, PT, R9, 0x31, PT ;  /* 0x000000310900780c */ /* 0x000fe20003f84270 */
[----:B------:R-:W-:Y:S01]  /*c920*/  MUFU.EX2 R20, R20 ;  /* 0x0000001400147308 */ /* 0x000fe20000000800 */
        /* <DEDUP_REMOVED lines=13> */
[----:B------:R-:W-:Y:S01]  /*ca00*/  FFMA.FTZ R81, R81, R0, -R13 ;  /* 0x0000000051517223 */ /* 0x000fe2000001080d */
[----:B------:R-:W-:Y:S01]  /*ca10*/  FMNMX.FTZ R28, R51, R28, !PT ;  /* 0x0000001c331c7209 */ /* 0x000fe20007810000 */
[----:B------:R0:W-:Y:S01]  /*ca20*/  MUFU.EX2 R25, R41 ;  /* 0x0000002900197308 */ /* 0x0001e20000000800 */
[----:B------:R-:W-:-:S02]  /*ca30*/  ISETP.GT.AND P5, PT, R9, 0x40, PT ;  /* 0x000000400900780c */ /* 0x000fc40003fa4270 */
[----:B------:R-:W-:Y:S02]  /*ca40*/  R2UR UR7, R33 ;  /* 0x00000000210772ca */ /* 0x000fe400000e0000 */
[----:B-1----:R-:W-:Y:S01]  /*ca50*/  SHF.R.U32.HI R135, RZ, 0x7, R64 ;  /* 0x00000007ff877819 */ /* 0x002fe20000011640 */
[----:B------:R-:W-:Y:S01]  /*ca60*/  @!P1 VIADD R15, R15, 0x16860 ;  /* 0x000168600f0f9836 */ /* 0x000fe20000000000 */
[----:B------:R-:W-:Y:S01]  /*ca70*/  FSEL R55, R55, -INF , P4 ;  /* 0xff80000037377808 */ /* 0x000fe20002000000 */
[----:B------:R-:W-:Y:S01]  /*ca80*/  MUFU.EX2 R146, R146 ;  /* 0x0000009200927308 */ /* 0x000fe20000000800 */
[----:B------:R-:W-:Y:S01]  /*ca90*/  FMNMX.FTZ R28, R54, R28, !PT ;  /* 0x0000001c361c7209 */ /* 0x000fe20007810000 */
[-CC-:B0-----:R-:W-:Y:S01]  /*caa0*/  FFMA.FTZ R41, R61, R0.reuse, -R13.reuse ;  /* 0x000000003d297223 */ /* 0x181fe2000001080d */
[----:B------:R-:W-:Y:S01]  /*cab0*/  ISETP.GT.AND P4, PT, R9, 0x41, PT ;  /* 0x000000410900780c */ /* 0x000fe20003f84270 */
[-CC-:B------:R-:W-:Y:S01]  /*cac0*/  FFMA.FTZ R44, R65, R0.reuse, -R13.reuse ;  /* 0x00000000412c7223 */ /* 0x180fe2000001080d */
[----:B------:R-:W-:Y:S01]  /*cad0*/  FSEL R58, R58, -INF , P5 ;  /* 0xff8000003a3a7808 */ /* 0x000fe20002800000 */
[--C-:B------:R-:W-:Y:S01]  /*cae0*/  FFMA.FTZ R48, R69, R0, -R13.reuse ;  /* 0x0000000045307223 */ /* 0x100fe2000001080d */
[----:B------:R-:W-:Y:S01]  /*caf0*/  FMNMX.FTZ R28, R55, R28, !PT ;  /* 0x0000001c371c7209 */ /* 0x000fe20007810000 */
[----:B------:R0:W-:Y:S01]  /*cb00*/  MUFU.EX2 R24, R37 ;  /* 0x0000002500187308 */ /* 0x0001e20000000800 */
[----:B------:R-:W-:Y:S01]  /*cb10*/  ISETP.GT.AND P5, PT, R9, 0x48, PT ;  /* 0x000000480900780c */ /* 0x000fe20003fa4270 */
[-CC-:B------:R-:W-:Y:S01]  /*cb20*/  FFMA.FTZ R52, R73, R0.reuse, -R13.reuse ;  /* 0x0000000049347223 */ /* 0x180fe2000001080d */
[----:B------:R-:W-:Y:S01]  /*cb30*/  FSEL R59, R59, -INF , P4 ;  /* 0xff8000003b3b7808 */ /* 0x000fe20002000000 */
[--C-:B------:R-:W-:Y:S01]  /*cb40*/  FFMA.FTZ R33, R77, R0, -R13.reuse ;  /* 0x000000004d217223 */ /* 0x100fe2000001080d */
[----:B------:R-:W-:Y:S01]  /*cb50*/  FMNMX.FTZ R29, R58, R28, !PT ;  /* 0x0000001c3a1d7209 */ /* 0x000fe20007810000 */
[-CC-:B------:R-:W-:Y:S01]  /*cb60*/  FFMA.FTZ R53, R80, R0.reuse, -R13.reuse ;  /* 0x0000000050357223 */ /* 0x180fe2000001080d */
[----:B------:R-:W-:Y:S01]  /*cb70*/  ISETP.GT.AND P4, PT, R9, 0x49, PT ;  /* 0x000000490900780c */ /* 0x000fe20003f84270 */
[----:B------:R-:W-:Y:S01]  /*cb80*/  MUFU.EX2 R140, R140 ;  /* 0x0000008c008c7308 */ /* 0x000fe20000000800 */
[----:B------:R-:W-:Y:S01]  /*cb90*/  FSEL R62, R62, -INF , P5 ;  /* 0xff8000003e3e7808 */ /* 0x000fe20002800000 */
[-CC-:B0-----:R-:W-:Y:S01]  /*cba0*/  FFMA.FTZ R37, R57, R0.reuse, -R13.reuse ;  /* 0x0000000039257223 */ /* 0x181fe2000001080d */
[----:B------:R-:W-:Y:S01]  /*cbb0*/  FMNMX.FTZ R29, R59, R29, !PT ;  /* 0x0000001d3b1d7209 */ /* 0x000fe20007810000 */
[----:B------:R-:W-:Y:S01]  /*cbc0*/  FFMA.FTZ R57, R84, R0, -R13 ;  /* 0x0000000054397223 */ /* 0x000fe2000001080d */
[----:B------:R-:W-:-:S02]  /*cbd0*/  ISETP.GT.AND P5, PT, R9, 0x50, PT ;  /* 0x000000500900780c */ /* 0x000fc40003fa4270 */
[----:B------:R-:W-:Y:S01]  /*cbe0*/  FSEL R63, R63, -INF , P4 ;  /* 0xff8000003f3f7808 */ /* 0x000fe20002000000 */
[----:B------:R-:W-:Y:S01]  /*cbf0*/  MUFU.EX2 R142, R142 ;  /* 0x0000008e008e7308 */ /* 0x000fe20000000800 */
[----:B------:R-:W-:Y:S02]  /*cc00*/  FMNMX.FTZ R29, R62, R29, !PT ;  /* 0x0000001d3e1d7209 */ /* 0x000fe40007810000 */
[----:B------:R-:W-:Y:S02]  /*cc10*/  ISETP.GT.AND P4, PT, R9, 0x51, PT ;  /* 0x000000510900780c */ /* 0x000fe40003f84270 */
[----:B------:R-:W-:Y:S02]  /*cc20*/  FSEL R66, R66, -INF , P5 ;  /* 0xff80000042427808 */ /* 0x000fe40002800000 */
[----:B------:R-:W-:Y:S01]  /*cc30*/  FMNMX.FTZ R29, R63, R29, !PT ;  /* 0x0000001d3f1d7209 */ /* 0x000fe20007810000 */
[----:B------:R0:W-:Y:S01]  /*cc40*/  MUFU.EX2 R28, R45 ;  /* 0x0000002d001c7308 */ /* 0x0001e20000000800 */
[----:B------:R-:W-:-:S02]  /*cc50*/  ISETP.GT.AND P5, PT, R9, 0x58, PT ;  /* 0x000000580900780c */ /* 0x000fc40003fa4270 */
[----:B------:R-:W-:Y:S02]  /*cc60*/  FSEL R67, R67, -INF , P4 ;  /* 0xff80000043437808 */ /* 0x000fe40002000000 */
[----:B------:R-:W-:Y:S02]  /*cc70*/  FMNMX.FTZ R32, R66, R29, !PT ;  /* 0x0000001d42207209 */ /* 0x000fe40007810000 */
[----:B------:R-:W-:Y:S01]  /*cc80*/  ISETP.GT.AND P4, PT, R9, 0x59, PT ;  /* 0x000000590900780c */ /* 0x000fe20003f84270 */
[----:B------:R-:W-:Y:S01]  /*cc90*/  MUFU.EX2 R136, R136 ;  /* 0x0000008800887308 */ /* 0x000fe20000000800 */
[----:B------:R-:W-:Y:S01]  /*cca0*/  FSEL R70, R70, -INF , P5 ;  /* 0xff80000046467808 */ /* 0x000fe20002800000 */
[----:B0-----:R-:W-:Y:S01]  /*ccb0*/  FFMA.FTZ R45, R68, R0, -R13 ;  /* 0x00000000442d7223 */ /* 0x001fe2000001080d */
[----:B------:R-:W-:Y:S02]  /*ccc0*/  FMNMX.FTZ R32, R67, R32, !PT ;  /* 0x0000002043207209 */ /* 0x000fe40007810000 */
[----:B------:R-:W-:-:S02]  /*ccd0*/  ISETP.GT.AND P5, PT, R9, 0x60, PT ;  /* 0x000000600900780c */ /* 0x000fc40003fa4270 */
[----:B------:R-:W-:Y:S01]  /*cce0*/  FSEL R71, R71, -INF , P4 ;  /* 0xff80000047477808 */ /* 0x000fe20002000000 */
[----:B------:R0:W-:Y:S01]  /*ccf0*/  MUFU.EX2 R29, R49 ;  /* 0x00000031001d7308 */ /* 0x0001e20000000800 */
[----:B------:R-:W-:Y:S02]  /*cd00*/  FMNMX.FTZ R32, R70, R32, !PT ;  /* 0x0000002046207209 */ /* 0x000fe40007810000 */
[----:B------:R-:W-:Y:S02]  /*cd10*/  ISETP.GT.AND P4, PT, R9, 0x61, PT ;  /* 0x000000610900780c */ /* 0x000fe40003f84270 */
[----:B------:R-:W-:Y:S02]  /*cd20*/  FSEL R74, R74, -INF , P5 ;  /* 0xff8000004a4a7808 */ /* 0x000fe40002800000 */
[----:B------:R-:W-:Y:S01]  /*cd30*/  FMNMX.FTZ R32, R71, R32, !PT ;  /* 0x0000002047207209 */ /* 0x000fe20007810000 */
[----:B------:R-:W-:Y:S01]  /*cd40*/  MUFU.EX2 R138, R138 ;  /* 0x0000008a008a7308 */ /* 0x000fe20000000800 */
[----:B------:R-:W-:Y:S01]  /*cd50*/  ISETP.GT.AND P5, PT, R9, 0x68, PT ;  /* 0x000000680900780c */ /* 0x000fe20003fa4270 */
[----:B0-----:R-:W-:Y:S01]  /*cd60*/  FFMA.FTZ R49, R72, R0, -R13 ;  /* 0x0000000048317223 */ /* 0x001fe2000001080d */
[----:B------:R-:W-:-:S02]  /*cd70*/  FSEL R75, R75, -INF , P4 ;  /* 0xff8000004b4b7808 */ /* 0x000fc40002000000 */
[----:B------:R-:W-:Y:S02]  /*cd80*/  FMNMX.FTZ R32, R74, R32, !PT ;  /* 0x000000204a207209 */ /* 0x000fe40007810000 */
        /* <DEDUP_REMOVED lines=19> */
[----:B------:R-:W-:Y:S02]  /*cec0*/  FSEL R87, R87, -INF , P4 ;  /* 0xff80000057577808 */ /* 0x000fe40002000000 */
[----:B------:R-:W-:Y:S01]  /*ced0*/  FMNMX.FTZ R9, R86, R32, !PT ;  /* 0x0000002056097209 */ /* 0x000fe20007810000 */
[----:B------:R-:W-:Y:S03]  /*cee0*/  MUFU.EX2 R41, R41 ;  /* 0x0000002900297308 */ /* 0x000fe60000000800 */
[----:B------:R-:W-:-:S05]  /*cef0*/  FMNMX.FTZ R9, R87, R9, !PT ;  /* 0x0000000957097209 */ /* 0x000fca0007810000 */
[----:B------:R-:W0:Y:S01]  /*cf00*/  SHFL.BFLY PT, R32, R9, 0x2, 0x1f ;  /* 0x0c401f0009207f89 */ /* 0x000e2200000e0000 */
[----:B------:R-:W-:Y:S01]  /*cf10*/  @!P1 PRMT R15, RZ, 0x654, R15 ;  /* 0x00000654ff0f9816 */ /* 0x000fe2000000000f */
[----:B------:R-:W-:Y:S08]  /*cf20*/  MUFU.EX2 R40, R40 ;  /* 0x0000002800287308 */ /* 0x000ff00000000800 */
[----:B------:R-:W-:Y:S08]  /*cf30*/  MUFU.EX2 R44, R44 ;  /* 0x0000002c002c7308 */ /* 0x000ff00000000800 */
[----:B------:R-:W-:Y:S01]  /*cf40*/  MUFU.EX2 R45, R45 ;  /* 0x0000002d002d7308 */ /* 0x000fe20000000800 */
[----:B0-----:R-:W-:Y:S01]  /*cf50*/  FMNMX.FTZ R9, R9, R32, !PT ;  /* 0x0000002009097209 */ /* 0x001fe20007810000 */
[----:B------:R-:W-:-:S06]  /*cf60*/  VIADD R32, R8, 0x280 ;  /* 0x0000028008207836 */ /* 0x000fcc0000000000 */
[----:B------:R-:W-:Y:S01]  /*cf70*/  MUFU.EX2 R48, R48 ;  /* 0x0000003000307308 */ /* 0x000fe20000000800 */
[----:B------:R-:W0:Y:S01]  /*cf80*/  SHFL.BFLY PT, R56, R9, 0x1, 0x1f ;  /* 0x0c201f0009387f89 */ /* 0x000e2200000e0000 */
[----:B------:R-:W-:Y:S01]  /*cf90*/  R2UR UR6, R32 ;  /* 0x00000000200672ca */ /* 0x000fe200000e0000 */
[-CC-:B------:R-:W-:Y:S01]  /*cfa0*/  FFMA.FTZ R32, R76, R0.reuse, -R13.reuse ;  /* 0x000000004c207223 */ /* 0x180fe2000001080d */
[----:B------:R-:W-:-:S04]  /*cfb0*/  FFMA.FTZ R13, R85, R0, -R13 ;  /* 0x00000000550d7223 */ /* 0x000fc8000001080d */
[----:B------:R-:W-:Y:S08]  /*cfc0*/  MUFU.EX2 R49, R49 ;  /* 0x0000003100317308 */ /* 0x000ff00000000800 */
[----:B------:R-:W-:Y:S01]  /*cfd0*/  MUFU.EX2 R52, R52 ;  /* 0x0000003400347308 */ /* 0x000fe20000000800 */
[----:B------:R-:W-:Y:S07]  /*cfe0*/  HGMMA.64x64x16.F32.BF16 R88, R128, gdesc[UR4].tnspB, R88, gsb0 ;  /* 0x40e0000480587df0 */ /* 0x000fee0008001858 */
        /* <DEDUP_REMOVED lines=9> */
[----:B------:R-:W2:Y:S01]  /*d080*/  LDL R46, [R1+0x28] ;  /* 0x00002800012e7983 */ /* 0x000ea20000100800 */
[-CC-:B------:R-:W-:Y:S01]  /*d090*/  FFMA.FTZ R60, R27, R0.reuse, -R61.reuse ;  /* 0x000000001b3c7223 */ /* 0x180fe2000001083d */
[----:B------:R-:W-:Y:S02]  /*d0a0*/  VIADD R26, R8, 0x300 ;  /* 0x00000300081a7836 */ /* 0x000fe40000000000 */
[-CC-:B------:R-:W-:Y:S01]  /*d0b0*/  FFMA.FTZ R151, R30, R0.reuse, -R61.reuse ;  /* 0x000000001e977223 */ /* 0x180fe2000001083d */
[----:B------:R-:W-:Y:S02]  /*d0c0*/  IMAD.MOV.U32 R27, RZ, RZ, 0x40000040 ;  /* 0x40000040ff1b7424 */ /* 0x000fe400078e00ff */
[-CC-:B------:R-:W-:Y:S01]  /*d0d0*/  FFMA.FTZ R30, R31, R0.reuse, -R61.reuse ;  /* 0x000000001f1e7223 */ /* 0x180fe2000001083d */
[-CC-:B------:R-:W-:Y:S01]  /*d0e0*/  FFMA.FTZ R31, R35, R0.reuse, -R61.reuse ;  /* 0x00000000231f7223 */ /* 0x180fe2000001083d */
[----:B------:R-:W-:Y:S01]  /*d0f0*/  R2UR UR6, R26 ;  /* 0x000000001a0672ca */ /* 0x000fe200000e0000 */
[----:B------:R-:W-:Y:S01]  /*d100*/  VIADD R26, R8, 0x380 ;  /* 0x00000380081a7836 */ /* 0x000fe20000000000 */
[----:B------:R-:W-:Y:S01]  /*d110*/  R2UR UR7, R27 ;  /* 0x000000001b0772ca */ /* 0x000fe200000e0000 */
[-CC-:B------:R-:W-:Y:S01]  /*d120*/  FFMA.FTZ R35, R43, R0.reuse, -R61.reuse ;  /* 0x000000002b237223 */ /* 0x180fe2000001083d */
[----:B------:R-:W-:Y:S01]  /*d130*/  FSEL R27, R9, RZ, P4 ;  /* 0x000000ff091b7208 */ /* 0x000fe20002000000 */
[----:B------:R-:W-:Y:S01]  /*d140*/  MUFU.EX2 R149, R149 ;  /* 0x0000009500957308 */ /* 0x000fe20000000800 */
[----:B------:R-:W-:Y:S01]  /*d150*/  FSEL R43, R3, RZ, P3 ;  /* 0x000000ff032b7208 */ /* 0x000fe20001800000 */
[----:B------:R-:W-:Y:S01]  /*d160*/  FFMA.FTZ R145, R34, R0, -R61 ;  /* 0x0000000022917223 */ /* 0x000fe2000001083d */
[----:B------:R-:W-:Y:S01]  /*d170*/  ISETP.GE.U32.AND P3, PT, R64, 0x180, PT ;  /* 0x000001804000780c */ /* 0x000fe20003f66070 */
[----:B------:R-:W-:Y:S01]  /*d180*/  FADD.FTZ R10, -R27, R10 ;  /* 0x0000000a1b0a7221 */ /* 0x000fe20000010100 */
[----:B------:R-:W-:-:S02]  /*d190*/  IMAD.MOV.U32 R27, RZ, RZ, 0x40000040 ;  /* 0x40000040ff1b7424 */ /* 0x000fc400078e00ff */
[----:B------:R-:W-:Y:S01]  /*d1a0*/  FADD.FTZ R43, -R43, R11 ;  /* 0x0000000b2b2b7221 */ /* 0x000fe20000010100 */
[----:B------:R-:W-:Y:S02]  /*d1b0*/  VIADD R11, R135, 0x9 ;  /* 0x00000009870b7836 */ /* 0x000fe40000000000 */
[-C--:B------:R-:W-:Y:S01]  /*d1c0*/  FMUL.FTZ R10, R10, R0.reuse ;  /* 0x000000000a0a7220 */ /* 0x080fe20000410000 */
[----:B------:R-:W-:Y:S01]  /*d1d0*/  MUFU.EX2 R60, R60 ;  /* 0x0000003c003c7308 */ /* 0x000fe20000000800 */
[-C--:B------:R-:W-:Y:S01]  /*d1e0*/  FMUL.FTZ R8, R43, R0.reuse ;  /* 0x000000002b087220 */ /* 0x080fe20000410000 */
        /* <DEDUP_REMOVED lines=9> */
[----:B------:R-:W-:-:S05]  /*d280*/  FFMA.FTZ R133, R58, R0, -R61 ;  /* 0x000000003a857223 */ /* 0x000fca000001083d */
[----:B------:R-:W1:Y:S08]  /*d290*/  MUFU.EX2 R10, R10 ;  /* 0x0000000a000a7308 */ /* 0x000e700000000800 */
[----:B------:R-:W3:Y:S01]  /*d2a0*/  MUFU.EX2 R151, R151 ;  /* 0x0000009700977308 */ /* 0x000ee20000000800 */
[----:B------:R-:W-:Y:S02]  /*d2b0*/  WARPGROUP.DEPBAR.LE gsb0, 0x0 ;  /* 0x00008000000079c5 */ /* 0x000fe40000010000 */
[----:B------:R-:W-:-:S05]  /*d2c0*/  WARPGROUP.ARRIVE ;  /* 0x00000000000079c5 */ /* 0x000fca0000000000 */
[----:B------:R-:W4:Y:S01]  /*d2d0*/  MUFU.EX2 R30, R30 ;  /* 0x0000001e001e7308 */ /* 0x000f220000000800 */
[----:B------:R-:W-:Y:S01]  /*d2e0*/  HGMMA.64x64x16.F32.BF16 R88, R124, gdesc[UR4].tnspB, R88, gsb0 ;  /* 0x40e000047c587df0 */ /* 0x000fe20008001858 */
[----:B------:R-:W-:Y:S01]  /*d2f0*/  R2UR UR6, R26 ;  /* 0x000000001a0672ca */ /* 0x000fe200000e0000 */
[----:B------:R-:W-:Y:S01]  /*d300*/  @!P1 IMAD R26, R18, 0x8, R2 ;  /* 0x00000008121a9824 */ /* 0x000fe200078e0202 */
[----:B------:R-:W-:-:S04]  /*d310*/  R2UR UR7, R27 ;  /* 0x000000001b0772ca */ /* 0x000fc800000e0000 */
[----:B------:R-:W4:Y:S01]  /*d320*/  MUFU.EX2 R145, R145 ;  /* 0x0000009100917308 */ /* 0x000f220000000800 */
[----:B0-----:R-:W-:Y:S01]  /*d330*/  FFMA.FTZ R5, R8, R5, R148 ;  /* 0x0000000508057223 */ /* 0x001fe20000010094 */
[----:B------:R-:W-:Y:S02]  /*d340*/  @!P1 VIADD R26, R26, 0x16840 ;  /* 0x000168401a1a9836 */ /* 0x000fe40000000000 */
[----:B-1----:R-:W-:Y:S01]  /*d350*/  FFMA.FTZ R4, R10, R4, R149 ;  /* 0x000000040a047223 */ /* 0x002fe20000010095 */
[----:B------:R-:W-:-:S03]  /*d360*/  SEL R27, R11, 0x9, !P3 ;  /* 0x000000090b1b7807 */ /* 0x000fc60005800000 */
[----:B------:R-:W0:Y:S08]  /*d370*/  MUFU.EX2 R31, R31 ;  /* 0x0000001f001f7308 */ /* 0x000e300000000800 */
[----:B------:R-:W1:Y:S08]  /*d380*/  MUFU.EX2 R147, R147 ;  /* 0x0000009300937308 */ /* 0x000e700000000800 */
[----:B------:R-:W1:Y:S08]  /*d390*/  MUFU.EX2 R34, R34 ;  /* 0x0000002200227308 */ /* 0x000e700000000800 */
[----:B------:R-:W1:Y:S08]  /*d3a0*/  MUFU.EX2 R141, R141 ;  /* 0x0000008d008d7308 */ /* 0x000e700000000800 */
[----:B------:R-:W1:Y:S08]  /*d3b0*/  MUFU.EX2 R35, R35 ;  /* 0x0000002300237308 */ /* 0x000e700000000800 */
[----:B------:R-:W1:Y:S08]  /*d3c0*/  MUFU.EX2 R143, R143 ;  /* 0x0000008f008f7308 */ /* 0x000e700000000800 */
[----:B------:R-:W1:Y:S08]  /*d3d0*/  MUFU.EX2 R38, R38 ;  /* 0x0000002600267308 */ /* 0x000e700000000800 */
[----:B------:R-:W1:Y:S08]  /*d3e0*/  MUFU.EX2 R137, R137 ;  /* 0x0000008900897308 */ /* 0x000e700000000800 */
[----:B------:R-:W1:Y:S01]  /*d3f0*/  MUFU.EX2 R39, R39 ;  /* 0x0000002700277308 */ /* 0x000e620000000800 */
[----:B------:R-:W-:-:S02]  /*d400*/  WARPGROUP.DEPBAR.LE gsb0, 0x0 ;  /* 0x00008000000079c5 */ /* 0x000fc40000010000 */
[----:B------:R-:W-:-:S05]  /*d410*/  WARPGROUP.ARRIVE ;  /* 0x00000000000079c5 */ /* 0x000fca0000000000 */
[----:B------:R-:W1:Y:S01]  /*d420*/  MUFU.EX2 R139, R139 ;  /* 0x0000008b008b7308 */ /* 0x000e620000000800 */
[----:B------:R-:W-:Y:S01]  /*d430*/  HGMMA.64x64x16.F32.BF16 R88, R120, gdesc[UR4].tnspB, R88, gsb0 ;  /* 0x40e0000478587df0 */ /* 0x000fe20008001858 */
[----:B------:R-:W-:Y:S01]  /*d440*/  @!P1 PRMT R26, RZ, 0x654, R26 ;  /* 0x00000654ff1a9816 */ /* 0x000fe2000000001a */
[----:B------:R-:W-:Y:S01]  /*d450*/  FADD.FTZ R5, R12, R5 ;  /* 0x000000050c057221 */ /* 0x000fe20000010000 */
[----:B------:R-:W-:-:S03]  /*d460*/  FADD.FTZ R4, R60, R4 ;  /* 0x000000043c047221 */ /* 0x000fc60000010000 */
[----:B------:R-:W-:Y:S01]  /*d470*/  FADD.FTZ R5, R150, R5 ;  /* 0x0000000596057221 */ /* 0x000fe20000010000 */
[----:B------:R-:W1:Y:S03]  /*d480*/  MUFU.EX2 R42, R42 ;  /* 0x0000002a002a7308 */ /* 0x000e660000000800 */
[----:B------:R-:W-:Y:S01]  /*d490*/  FADD.FTZ R5, R20, R5 ;  /* 0x0000000514057221 */ /* 0x000fe20000010000 */
[-CC-:B------:R-:W-:Y:S01]  /*d4a0*/  FFMA.FTZ R59, R59, R0.reuse, -R61.reuse ;  /* 0x000000003b3b7223 */ /* 0x180fe2000001083d */
[----:B------:R-:W-:-:S03]  /*d4b0*/  FFMA.FTZ R135, R62, R0, -R61 ;  /* 0x000000003e877223 */ /* 0x000fc6000001083d */
[----:B------:R-:W1:Y:S01]  /*d4c0*/  MUFU.EX2 R133, R133 ;  /* 0x0000008500857308 */ /* 0x000e620000000800 */
[-CC-:B------:R-:W-:Y:S01]  /*d4d0*/  FFMA.FTZ R63, R63, R0.reuse, -R61.reuse ;  /* 0x000000003f3f7223 */ /* 0x180fe2000001083d */
[----:B------:R-:W-:-:S06]  /*d4e0*/  FFMA.FTZ R129, R66, R0, -R61 ;  /* 0x0000000042817223 */ /* 0x000fcc000001083d */
[----:B------:R-:W1:Y:S01]  /*d4f0*/  MUFU.EX2 R11, R59 ;  /* 0x0000003b000b7308 */ /* 0x000e620000000800 */
[----:B------:R-:W-:-:S07]  /*d500*/  F2FP.BF16.F32.PACK_AB R150, R20, R150 ;  /* 0x000000961496723e */ /* 0x000fce00000010ff */
[----:B------:R-:W-:Y:S08]  /*d510*/  MUFU.EX2 R56, R81 ;  /* 0x0000005100387308 */ /* 0x000ff00000000800 */
[----:B------:R-:W-:Y:S08]  /*d520*/  MUFU.EX2 R57, R57 ;  /* 0x0000003900397308 */ /* 0x000ff00000000800 */
[----:B------:R-:W-:Y:S01]  /*d530*/  MUFU.EX2 R13, R13 ;  /* 0x0000000d000d7308 */ /* 0x000fe20000000800 */
[----:B------:R-:W-:-:S02]  /*d540*/  WARPGROUP.DEPBAR.LE gsb0, 0x0 ;  /* 0x00008000000079c5 */ /* 0x000fc40000010000 */
[----:B------:R1:W-:Y:S06]  /*d550*/  BAR.ARV R27, 0x100 ;  /* 0x0004001b0000751d */ /* 0x0003ec0000002000 */
[----:B------:R3:W-:Y:S02]  /*d560*/  @!P1 SYNCS.ARRIVE.TRANS64.RED.A1T0 RZ, [R26+URZ], RZ ;  /* 0x000000ff1aff99a7 */ /* 0x0007e4000810043f */
[----:B---3--:R-:W-:Y:S01]  /*d570*/  FADD.FTZ R26, R151, R4 ;  /* 0x00000004971a7221 */ /* 0x008fe20000010000 */
[----:B------:R3:W-:Y:S03]  /*d580*/  @!P1 SYNCS.ARRIVE.TRANS64.RED.A1T0 RZ, [R15+URZ], RZ ;  /* 0x000000ff0fff99a7 */ /* 0x0007e6000810043f */
[----:B----4-:R-:W-:-:S04]  /*d590*/  FADD.FTZ R26, R30, R26 ;  /* 0x0000001a1e1a7221 */ /* 0x010fc80000010000 */
[----:B------:R-:W-:Y:S01]  /*d5a0*/  FADD.FTZ R26, R145, R26 ;  /* 0x0000001a911a7221 */ /* 0x000fe20000010000 */
[----:B---3--:R-:W-:-:S03]  /*d5b0*/  FADD.FTZ R15, R144, R5 ;  /* 0x00000005900f7221 */ /* 0x008fc60000010000 */
[----:B0-----:R-:W-:Y:S01]  /*d5c0*/  FADD.FTZ R26, R31, R26 ;  /* 0x0000001a1f1a7221 */ /* 0x001fe20000010000 */
[----:B------:R-:W-:-:S03]  /*d5d0*/  FADD.FTZ R15, R21, R15 ;  /* 0x0000000f150f7221 */ /* 0x000fc60000010000 */
[----:B-1----:R-:W-:Y:S01]  /*d5e0*/  FADD.FTZ R26, R147, R26 ;  /* 0x0000001a931a7221 */ /* 0x002fe20000010000 */
        /* <DEDUP_REMOVED lines=15> */
[----:B------:R-:W0:Y:S02]  /*d6e0*/  MUFU.EX2 R135, R135 ;  /* 0x0000008700877308 */ /* 0x000e240000000800 */
[----:B------:R-:W-:Y:S01]  /*d6f0*/  FADD.FTZ R43, R139, R26 ;  /* 0x0000001a8b2b7221 */ /* 0x000fe20000010000 */
[----:B------:R-:W-:Y:S01]  /*d700*/  FADD.FTZ R27, R138, R27 ;  /* 0x0000001b8a1b7221 */ /* 0x000fe20000010000 */
[-C--:B------:R-:W-:Y:S02]  /*d710*/  FFMA.FTZ R5, R67, R0.reuse, -R61 ;  /* 0x0000000043057223 */ /* 0x080fe4000001083d */
[----:B------:R-:W-:Y:S01]  /*d720*/  FADD.FTZ R20, R42, R43 ;  /* 0x0000002b2a147221 */ /* 0x000fe20000010000 */
[----:B------:R-:W-:Y:S01]  /*d730*/  FADD.FTZ R27, R36, R27 ;  /* 0x0000001b241b7221 */ /* 0x000fe20000010000 */
[----:B------:R-:W1:Y:S01]  /*d740*/  MUFU.EX2 R4, R63 ;  /* 0x0000003f00047308 */ /* 0x000e620000000800 */
[----:B------:R-:W-:Y:S01]  /*d750*/  FFMA.FTZ R131, R70, R0, -R61 ;  /* 0x0000000046837223 */ /* 0x000fe2000001083d */
[----:B------:R-:W-:Y:S01]  /*d760*/  FADD.FTZ R20, R133, R20 ;  /* 0x0000001485147221 */ /* 0x000fe20000010000 */
[----:B------:R-:W-:Y:S01]  /*d770*/  FADD.FTZ R26, R132, R27 ;  /* 0x0000001b841a7221 */ /* 0x000fe20000010000 */
[----:B------:R-:W-:-:S04]  /*d780*/  F2FP.BF16.F32.PACK_AB R144, R21, R144 ;  /* 0x000000901590723e */ /* 0x000fc800000010ff */
[----:B------:R-:W3:Y:S01]  /*d790*/  MUFU.EX2 R129, R129 ;  /* 0x0000008100817308 */ /* 0x000ee20000000800 */
[----:B------:R-:W-:Y:S01]  /*d7a0*/  FADD.FTZ R21, R37, R26 ;  /* 0x0000001a25157221 */ /* 0x000fe20000010000 */
[----:B------:R-:W-:Y:S01]  /*d7b0*/  FADD.FTZ R20, R11, R20 ;  /* 0x000000140b147221 */ /* 0x000fe20000010000 */
[----:B------:R-:W-:Y:S01]  /*d7c0*/  FFMA.FTZ R15, R71, R0, -R61 ;  /* 0x00000000470f7223 */ /* 0x000fe2000001083d */
[----:B------:R-:W-:-:S04]  /*d7d0*/  F2FP.BF16.F32.PACK_AB R146, R24, R146 ;  /* 0x000000921892723e */ /* 0x000fc800000010ff */
[----:B------:R-:W4:Y:S01]  /*d7e0*/  MUFU.EX2 R5, R5 ;  /* 0x0000000500057308 */ /* 0x000f220000000800 */
[----:B------:R-:W-:Y:S01]  /*d7f0*/  FADD.FTZ R24, R134, R21 ;  /* 0x0000001586187221 */ /* 0x000fe20000010000 */
[----:B0-----:R-:W-:Y:S01]  /*d800*/  FADD.FTZ R21, R135, R20 ;  /* 0x0000001487157221 */ /* 0x001fe20000010000 */
[----:B------:R-:W-:Y:S01]  /*d810*/  FFMA.FTZ R125, R74, R0, -R61 ;  /* 0x000000004a7d7223 */ /* 0x000fe2000001083d */
[----:B------:R-:W-:-:S04]  /*d820*/  F2FP.BF16.F32.PACK_AB R140, R25, R140 ;  /* 0x0000008c198c723e */ /* 0x000fc800000010ff */
        /* <DEDUP_REMOVED lines=25> */
[----:B------:R-:W-:-:S05]  /*d9c0*/  FFMA.FTZ R86, R86, R0, -R61 ;  /* 0x0000000056567223 */ /* 0x000fca000001083d */
        /* <DEDUP_REMOVED lines=8> */
[----:B------:R-:W-:-:S05]  /*da50*/  F2FP.BF16.F32.PACK_AB R129, R5, R129 ;  /* 0x000000810581723e */ /* 0x000fca00000010ff */
[----:B------:R-:W0:Y:S01]  /*da60*/  MUFU.EX2 R86, R86 ;  /* 0x0000005600567308 */ /* 0x000e220000000800 */
[----:B------:R-:W-:Y:S01]  /*da70*/  FADD.FTZ R4, R33, R4 ;  /* 0x0000000421047221 */ /* 0x000fe20000010000 */
[----:B-1----:R-:W-:Y:S01]  /*da80*/  FADD.FTZ R5, R79, R20 ;  /* 0x000000144f057221 */ /* 0x002fe20000010000 */
[----:B--2---:R-:W-:-:S05]  /*da90*/  ISETP.GT.AND P3, PT, R14, R46, PT ;  /* 0x0000002e0e00720c */ /* 0x004fca0003f64270 */
[----:B------:R-:W1:Y:S01]  /*daa0*/  MUFU.EX2 R61, R61 ;  /* 0x0000003d003d7308 */ /* 0x000e620000000800 */
[----:B------:R-:W-:Y:S01]  /*dab0*/  FADD.FTZ R11, R53, R4 ;  /* 0x00000004350b7221 */ /* 0x000fe20000010000 */
[----:B---3--:R-:W-:Y:S01]  /*dac0*/  FADD.FTZ R4, R82, R5 ;  /* 0x0000000552047221 */ /* 0x008fe20000010000 */
[----:B------:R-:W-:Y:S02]  /*dad0*/  F2FP.BF16.F32.PACK_AB R125, R12, R125 ;  /* 0x0000007d0c7d723e */ /* 0x000fe400000010ff */
[----:B------:R-:W-:Y:S01]  /*dae0*/  FADD.FTZ R12, R56, R11 ;  /* 0x0000000b380c7221 */ /* 0x000fe20000010000 */
[----:B----4-:R-:W-:-:S03]  /*daf0*/  FADD.FTZ R5, R83, R4 ;  /* 0x0000000453057221 */ /* 0x010fc60000010000 */
[----:B------:R-:W-:Y:S01]  /*db00*/  FADD.FTZ R12, R57, R12 ;  /* 0x0000000c390c7221 */ /* 0x000fe20000010000 */
[----:B0-----:R-:W-:Y:S01]  /*db10*/  FADD.FTZ R4, R86, R5 ;  /* 0x0000000556047221 */ /* 0x001fe20000010000 */
        /* <DEDUP_REMOVED lines=34> */
[----:B------:R-:W-:Y:S01]  /*dd40*/  FADD.FTZ R5, R13, R12 ;  /* 0x0000000c0d057221 */ /* 0x000fe20000010000 */
[----:B------:R-:W-:Y:S01]  /*dd50*/  F2FP.BF16.F32.PACK_AB R151, R30, R151 ;  /* 0x000000971e97723e */ /* 0x000fe200000010ff */
[----:B-1----:R-:W-:Y:S01]  /*dd60*/  FADD.FTZ R4, R61, R4 ;  /* 0x000000043d047221 */ /* 0x002fe20000010000 */
[----:B------:R-:W-:Y:S01]  /*dd70*/  F2FP.BF16.F32.PACK_AB R145, R31, R145 ;  /* 0x000000911f91723e */ /* 0x000fe200000010ff */
[----:B------:R-:W-:Y:S01]  /*dd80*/  VIADD R14, R14, 0xffffffff ;  /* 0xffffffff0e0e7836 */ /* 0x000fe20000000000 */
        /* <DEDUP_REMOVED lines=24> */
.L_x_14510:
[----:B------:R-:W2:Y:S02]  /*df10*/  LDL R8, [R1+0x38] ;  /* 0x0000380001087983 */ /* 0x000ea40000100800 */
[----:B--2---:R-:W-:-:S13]  /*df20*/  ISETP.GE.AND P2, PT, R14, R8, PT ;  /* 0x000000080e00720c */ /* 0x004fda0003f46270 */
[----:B------:R-:W-:Y:S05]  /*df30*/  @!P2 BRA `(.L_x_14521) ;  /* 0x0000001c00d0a947 */ /* 0x000fea0003800000 */
[----:B------:R-:W-:Y:S02]  /*df40*/  IMAD.MOV.U32 R12, RZ, RZ, R9 ;  /* 0x000000ffff0c7224 */ /* 0x000fe400078e0009 */
[----:B------:R-:W-:Y:S02]  /*df50*/  IMAD.MOV.U32 R13, RZ, RZ, R3 ;  /* 0x000000ffff0d7224 */ /* 0x000fe400078e0003 */
[----:B------:R-:W-:Y:S02]  /*df60*/  IMAD.MOV.U32 R8, RZ, RZ, R23 ;  /* 0x000000ffff087224 */ /* 0x000fe400078e0017 */
[----:B------:R-:W-:-:S07]  /*df70*/  IMAD.MOV.U32 R15, RZ, RZ, R18 ;  /* 0x000000ffff0f7224 */ /* 0x000fce00078e0012 */
.L_x_14531:
        /* <DEDUP_REMOVED lines=10> */
.L_x_14523:
[----:B------:R-:W-:Y:S01]  /*e020*/  IMAD R0, R18, 0x8, R2 ;  /* 0x0000000812007824 */ /* 0x000fe200078e0202 */
[----:B------:R-:W-:-:S04]  /*e030*/  SHF.L.U32 R3, R23, 0x1f, RZ ;  /* 0x0000001f17037819 */ /* 0x000fc800000006ff */
[----:B------:R0:W1:Y:S01]  /*e040*/  SYNCS.PHASECHK.TRANS64.TRYWAIT P3, [R0+URZ+0x16830], R3 ;  /* 0x01683003000075a7 */ /* 0x000062000806017f */
[----:B------:R-:W-:Y:S05]  /*e050*/  @!P0 BRA `(.L_x_14524) ;  /* 0x0000000000048947 */ /* 0x000fea0003800000 */
[----:B------:R-:W-:Y:S01]  /*e060*/  BPT.TRAP 0x1 ;  /* 0x000000040000795c */ /* 0x000fe20000300000 */
.L_x_14524:
[----:B------:R-:W-:Y:S04]  /*e070*/  BSSY B0, `(.L_x_14522) ;  /* 0x0000004000007945 */ /* 0x000fe80003800000 */
[----:B-1----:R-:W-:Y:S05]  /*e080*/  @P3 BRA `(.L_x_14525) ;  /* 0x0000000000083947 */ /* 0x002fea0003800000 */
[----:B------:R-:W1:Y:S02]  /*e090*/  SYNCS.PHASECHK.TRANS64.TRYWAIT P3, [R0+URZ+0x16830], R3 ;  /* 0x01683003000075a7 */ /* 0x000e64000806017f */
[----:B-1----:R-:W-:Y:S05]  /*e0a0*/  @!P3 BRA `(.L_x_14526) ;  /* 0x000000cc0060b947 */ /* 0x002fea0003800000 */
.L_x_14525:
[----:B------:R-:W-:Y:S05]  /*e0b0*/  BSYNC B0 ;  /* 0x0000000000007941 */ /* 0x000fea0003800000 */
.L_x_14522:
        /* <DEDUP_REMOVED lines=49> */
.L_x_14528:
[----:B------:R-:W-:Y:S01]  /*e3d0*/  SHF.L.U32 R0, R8, 0x1f, RZ ;  /* 0x0000001f08007819 */ /* 0x000fe200000006ff */
[----:B-----5:R-:W-:-:S04]  /*e3e0*/  IMAD R3, R15, 0x8, R2 ;  /* 0x000000080f037824 */ /* 0x020fc800078e0202 */
[----:B------:R0:W1:Y:S01]  /*e3f0*/  SYNCS.PHASECHK.TRANS64.TRYWAIT P2, [R3+URZ+0x16850], R0 ;  /* 0x01685000030075a7 */ /* 0x000062000804017f */
[----:B------:R-:W-:Y:S05]  /*e400*/  @!P0 BRA `(.L_x_14529) ;  /* 0x0000000000048947 */ /* 0x000fea0003800000 */
[----:B------:R-:W-:Y:S01]  /*e410*/  BPT.TRAP 0x1 ;  /* 0x000000040000795c */ /* 0x000fe20000300000 */
.L_x_14529:
[----:B-1----:R-:W-:Y:S05]  /*e420*/  @P2 BRA `(.L_x_14527) ;  /* 0x0000000000082947 */ /* 0x002fea0003800000 */
[----:B------:R-:W1:Y:S02]  /*e430*/  SYNCS.PHASECHK.TRANS64.TRYWAIT P2, [R3+URZ+0x16850], R0 ;  /* 0x01685000030075a7 */ /* 0x000e64000804017f */
[----:B-1----:R-:W-:Y:S05]  /*e440*/  @!P2 BRA `(.L_x_14530) ;  /* 0x000000c8008ca947 */ /* 0x002fea0003800000 */
.L_x_14527:
[----:B01---5:R-:W-:Y:S01]  /*e450*/  VIADD R0, R2, 0x400 ;  /* 0x0000040002007836 */ /* 0x023fe20000000000 */
[----:B------:R-:W-:Y:S05]  /*e460*/  WARPSYNC.ALL ;  /* 0x0000000000007948 */ /* 0x000fea0003800000 */
[----:B------:R-:W-:Y:S01]  /*e470*/  SHF.R.U32.HI R0, RZ, 0x4, R0 ;  /* 0x00000004ff007819 */ /* 0x000fe20000011600 */
[----:B------:R-:W-:Y:S01]  /*e480*/  IMAD.MOV.U32 R9, RZ, RZ, 0x40000040 ;  /* 0x40000040ff097424 */ /* 0x000fe200078e00ff */
[----:B------:R-:W-:Y:S01]  /*e490*/  WARPGROUP.ARRIVE ;  /* 0x00000000000079c5 */ /* 0x000fe20000000000 */
[----:B------:R-:W-:Y:S01]  /*e4a0*/  IMAD.MOV.U32 R11, RZ, RZ, 0x40000040 ;  /* 0x40000040ff0b7424 */ /* 0x000fe200078e00ff */
[----:B------:R-:W-:Y:S01]  /*e4b0*/  LOP3.LUT R0, R0, 0x3fff, RZ, 0xc0, !PT ;  /* 0x00003fff00007812 */ /* 0x000fe200078ec0ff */
[----:B------:R-:W-:Y:S01]  /*e4c0*/  IMAD.MOV.U32 R21, RZ, RZ, 0x40000040 ;  /* 0x40000040ff157424 */ /* 0x000fe200078e00ff */
[----:B------:R-:W-:-:S03]  /*e4d0*/  R2UR UR7, R9 ;  /* 0x00000000090772ca */ /* 0x000fc600000e0000 */
[----:B------:R-:W-:Y:S01]  /*e4e0*/  IMAD R8, R15, 0x400, R0 ;  /* 0x000004000f087824 */ /* 0x000fe200078e0200 */
[----:B------:R-:W-:-:S03]  /*e4f0*/  FMNMX.FTZ R0, R24, R13, !PT ;  /* 0x0000000d18007209 */ /* 0x000fc60007810000 */
[C---:B------:R-:W-:Y:S01]  /*e500*/  VIADD R10, R8.reuse, 0x80 ;  /* 0x00000080080a7836 */ /* 0x040fe20000000000 */
[C---:B------:R-:W-:Y:S01]  /*e510*/  R2UR UR6, R8.reuse ;  /* 0x00000000080672ca */ /* 0x040fe200000e0000 */
[----:B------:R-:W-:Y:S01]  /*e520*/  VIADD R20, R8, 0x280 ;  /* 0x0000028008147836 */ /* 0x000fe20000000000 */
[----:B------:R-:W-:-:S04]  /*e530*/  FMNMX.FTZ R0, R25, R0, !PT ;  /* 0x0000000019007209 */ /* 0x000fc80007810000 */
[----:B------:R-:W-:-:S04]  /*e540*/  FMNMX.FTZ R0, R28, R0, !PT ;  /* 0x000000001c007209 */ /* 0x000fc80007810000 */
[----:B------:R-:W-:-:S03]  /*e550*/  FMNMX.FTZ R0, R29, R0, !PT ;  /* 0x000000001d007209 */ /* 0x000fc60007810000 */
[----:B------:R-:W-:Y:S01]  /*e560*/  HGMMA.64x64x16.F32.BF16 R88, R148, gdesc[UR4].tnspB, R88, gsb0 ;  /* 0x40e0000494587df0 */ /* 0x000fe20008001858 */
[----:B------:R-:W-:Y:S02]  /*e570*/  FMNMX.FTZ R0, R32, R0, !PT ;  /* 0x0000000020007209 */ /* 0x000fe40007810000 */
        /* <DEDUP_REMOVED lines=43> */
[----:B------:R-:W-:Y:S01]  /*e830*/  HGMMA.64x64x16.F32.BF16 R88, R140, gdesc[UR4].tnspB, R88, gsb0 ;  /* 0x40e000048c587df0 */ /* 0x000fe20008001858 */
[----:B------:R-:W-:Y:S01]  /*e840*/  R2UR UR6, R10 ;  /* 0x000000000a0672ca */ /* 0x000fe200000e0000 */
[----:B------:R-:W-:Y:S01]  /*e850*/  VIADD R10, R8, 0x200 ;  /* 0x00000200080a7836 */ /* 0x000fe20000000000 */
[----:B------:R-:W-:Y:S01]  /*e860*/  R2UR UR7, R11 ;  /* 0x000000000b0772ca */ /* 0x000fe200000e0000 */
[----:B------:R-:W-:Y:S01]  /*e870*/  IMAD.MOV.U32 R11, RZ, RZ, 0x40000040 ;  /* 0x40000040ff0b7424 */ /* 0x000fe200078e00ff */
[----:B0-----:R-:W-:Y:S01]  /*e880*/  FMNMX.FTZ R3, R3, R0, !PT ;  /* 0x0000000003037209 */ /* 0x001fe20007810000 */
[----:B------:R-:W-:-:S04]  /*e890*/  IMAD.U32 R0, RZ, RZ, UR4 ;  /* 0x00000004ff007e24 */ /* 0x000fc8000f8e00ff */
[----:B------:R-:W-:-:S04]  /*e8a0*/  FADD.FTZ R9, -R3, R13 ;  /* 0x0000000d03097221 */ /* 0x000fc80000010100 */
[----:B------:R-:W-:Y:S01]  /*e8b0*/  FMUL.FTZ R9, R9, R0 ;  /* 0x0000000009097220 */ /* 0x000fe20000410000 */
[----:B------:R-:W-:Y:S02]  /*e8c0*/  WARPGROUP.DEPBAR.LE gsb0, 0x0 ;  /* 0x00008000000079c5 */ /* 0x000fe40000010000 */
[----:B------:R-:W-:-:S06]  /*e8d0*/  WARPGROUP.ARRIVE ;  /* 0x00000000000079c5 */ /* 0x000fcc0000000000 */
[----:B------:R-:W-:Y:S01]  /*e8e0*/  HGMMA.64x64x16.F32.BF16 R88, R136, gdesc[UR4].tnspB, R88, gsb0 ;  /* 0x40e0000488587df0 */ /* 0x000fe20008001858 */
[----:B------:R-:W-:Y:S02]  /*e8f0*/  R2UR UR6, R10 ;  /* 0x000000000a0672ca */ /* 0x000fe400000e0000 */
[----:B------:R0:W-:Y:S01]  /*e900*/  MUFU.EX2 R10, R9 ;  /* 0x00000009000a7308 */ /* 0x0001e20000000800 */
[----:B------:R-:W-:Y:S01]  /*e910*/  R2UR UR7, R11 ;  /* 0x000000000b0772ca */ /* 0x000fe200000e0000 */
[----:B------:R-:W-:-:S04]  /*e920*/  FMUL.FTZ R11, R3, R0 ;  /* 0x00000000030b7220 */ /* 0x000fc80000410000 */
[-CC-:B------:R-:W-:Y:S01]  /*e930*/  FFMA.FTZ R141, R40, R0.reuse, -R11.reuse ;  /* 0x00000000288d7223 */ /* 0x180fe2000001080b */
[-CC-:B------:R-:W-:Y:S01]  /*e940*/  FFMA.FTZ R13, R53, R0.reuse, -R11.reuse ;  /* 0x00000000350d7223 */ /* 0x180fe2000001080b */
[--C-:B------:R-:W-:Y:S01]  /*e950*/  FFMA.FTZ R145, R32, R0, -R11.reuse ;  /* 0x0000000020917223 */ /* 0x100fe2000001080b */
[----:B0-----:R-:W-:Y:S01]  /*e960*/  FMNMX.FTZ R9, R26, R12, !PT ;  /* 0x0000000c1a097209 */ /* 0x001fe20007810000 */
[-CC-:B------:R-:W-:Y:S01]  /*e970*/  FFMA.FTZ R32, R57, R0.reuse, -R11.reuse ;  /* 0x0000000039207223 */ /* 0x180fe2000001080b */
[-CC-:B------:R-:W-:Y:S01]  /*e980*/  FFMA.FTZ R147, R24, R0.reuse, -R11.reuse ;  /* 0x0000000018937223 */ /* 0x180fe2000001080b */
[----:B------:R-:W0:Y:S01]  /*e990*/  S2R R57, SR_TID.X ;  /* 0x0000000000397919 */ /* 0x000e220000002100 */
[----:B------:R-:W-:Y:S01]  /*e9a0*/  FMNMX.FTZ R9, R27, R9, !PT ;  /* 0x000000091b097209 */ /* 0x000fe20007810000 */
[-CC-:B------:R-:W-:Y:S01]  /*e9b0*/  FFMA.FTZ R148, R25, R0.reuse, -R11.reuse ;  /* 0x0000000019947223 */ /* 0x180fe2000001080b */
[-CC-:B------:R-:W-:Y:S01]  /*e9c0*/  FFMA.FTZ R150, R28, R0.reuse, -R11.reuse ;  /* 0x000000001c967223 */ /* 0x180fe2000001080b */
[-CC-:B------:R-:W-:Y:S01]  /*e9d0*/  FFMA.FTZ R24, R29, R0.reuse, -R11.reuse ;  /* 0x000000001d187223 */ /* 0x180fe2000001080b */
[----:B------:R-:W-:Y:S01]  /*e9e0*/  FMNMX.FTZ R9, R30, R9, !PT ;  /* 0x000000091e097209 */ /* 0x000fe20007810000 */
[----:B------:R-:W1:Y:S01]  /*e9f0*/  MUFU.EX2 R147, R147 ;  /* 0x0000009300937308 */ /* 0x000e620000000800 */
[-CC-:B------:R-:W-:Y:S01]  /*ea00*/  FFMA.FTZ R144, R33, R0.reuse, -R11.reuse ;  /* 0x0000000021907223 */ /* 0x180fe2000001080b */
[-CC-:B------:R-:W-:Y:S01]  /*ea10*/  FFMA.FTZ R143, R36, R0.reuse, -R11.reuse ;  /* 0x00000000248f7223 */ /* 0x180fe2000001080b */
[----:B------:R-:W-:Y:S01]  /*ea20*/  FMNMX.FTZ R9, R31, R9, !PT ;  /* 0x000000091f097209 */ /* 0x000fe20007810000 */
[-CC-:B------:R-:W-:Y:S01]  /*ea30*/  FFMA.FTZ R146, R37, R0.reuse, -R11.reuse ;  /* 0x0000000025927223 */ /* 0x180fe2000001080b */
[-CC-:B------:R-:W-:Y:S01]  /*ea40*/  FFMA.FTZ R140, R41, R0.reuse, -R11.reuse ;  /* 0x00000000298c7223 */ /* 0x180fe2000001080b */
[-CC-:B------:R-:W-:Y:S01]  /*ea50*/  FFMA.FTZ R142, R45, R0.reuse, -R11.reuse ;  /* 0x000000002d8e7223 */ /* 0x180fe2000001080b */
[----:B------:R-:W-:Y:S01]  /*ea60*/  FMNMX.FTZ R9, R34, R9, !PT ;  /* 0x0000000922097209 */ /* 0x000fe20007810000 */
[----:B------:R-:W2:Y:S01]  /*ea70*/  MUFU.EX2 R148, R148 ;  /* 0x0000009400947308 */ /* 0x000ea20000000800 */
[-CC-:B------:R-:W-:Y:S01]  /*ea80*/  FFMA.FTZ R28, R61, R0.reuse, -R11.reuse ;  /* 0x000000003d1c7223 */ /* 0x180fe2000001080b */
[-CC-:B------:R-:W-:Y:S01]  /*ea90*/  FFMA.FTZ R25, R64, R0.reuse, -R11.reuse ;  /* 0x0000000040197223 */ /* 0x180fe2000001080b */
[----:B------:R-:W-:Y:S01]  /*eaa0*/  FMNMX.FTZ R9, R35, R9, !PT ;  /* 0x0000000923097209 */ /* 0x000fe20007810000 */
[-CC-:B------:R-:W-:Y:S01]  /*eab0*/  FFMA.FTZ R29, R65, R0.reuse, -R11.reuse ;  /* 0x00000000411d7223 */ /* 0x180fe2000001080b */
[-CC-:B------:R-:W-:Y:S01]  /*eac0*/  FFMA.FTZ R33, R68, R0.reuse, -R11.reuse ;  /* 0x0000000044217223 */ /* 0x180fe2000001080b */
[----:B------:R-:W-:Y:S01]  /*ead0*/  FFMA.FTZ R36, R69, R0, -R11 ;  /* 0x0000000045247223 */ /* 0x000fe2000001080b */
[----:B------:R-:W-:Y:S01]  /*eae0*/  FMNMX.FTZ R9, R38, R9, !PT ;  /* 0x0000000926097209 */ /* 0x000fe20007810000 */
[----:B------:R-:W3:Y:S01]  /*eaf0*/  MUFU.EX2 R150, R150 ;  /* 0x0000009600967308 */ /* 0x000ee20000000800 */
[----:B------:R-:W-:-:S02]  /*eb00*/  WARPGROUP.DEPBAR.LE gsb0, 0x0 ;  /* 0x00008000000079c5 */ /* 0x000fc40000010000 */
[----:B------:R-:W-:Y:S01]  /*eb10*/  FMNMX.FTZ R9, R39, R9, !PT ;  /* 0x0000000927097209 */ /* 0x000fe20007810000 */
[----:B------:R-:W-:Y:S01]  /*eb20*/  WARPGROUP.ARRIVE ;  /* 0x00000000000079c5 */ /* 0x000fe20000000000 */
[-C--:B------:R-:W-:Y:S01]  /*eb30*/  FFMA.FTZ R138, R52, R0.reuse, -R11 ;  /* 0x00000000348a7223 */ /* 0x080fe2000001080b */
[----:B0-----:R-:W-:Y:S02]  /*eb40*/  ISETP.GE.U32.AND P2, PT, R57, 0x180, PT ;  /* 0x000001803900780c */ /* 0x001fe40003f46070 */
[----:B------:R-:W0:Y:S01]  /*eb50*/  MUFU.EX2 R24, R24 ;  /* 0x0000001800187308 */ /* 0x000e220000000800 */
[----:B------:R-:W-:Y:S01]  /*eb60*/  FMNMX.FTZ R9, R42, R9, !PT ;  /* 0x000000092a097209 */ /* 0x000fe20007810000 */
[----:B-1----:R-:W-:Y:S01]  /*eb70*/  FFMA.FTZ R5, R10, R5, R147 ;  /* 0x000000050a057223 */ /* 0x002fe20000010093 */
[----:B------:R-:W-:Y:S01]  /*eb80*/  HGMMA.64x64x16.F32.BF16 R88, R132, gdesc[UR4].tnspB, R88, gsb0 ;  /* 0x40e0000484587df0 */ /* 0x000fe20008001858 */
[----:B------:R-:W-:Y:S01]  /*eb90*/  R2UR UR6, R20 ;  /* 0x00000000140672ca */ /* 0x000fe200000e0000 */
[----:B------:R-:W-:Y:S01]  /*eba0*/  FFMA.FTZ R139, R44, R0, -R11 ;  /* 0x000000002c8b7223 */ /* 0x000fe2000001080b */
[----:B------:R-:W-:-:S02]  /*ebb0*/  FMNMX.FTZ R9, R43, R9, !PT ;  /* 0x000000092b097209 */ /* 0x000fc40007810000 */
[----:B------:R-:W-:Y:S01]  /*ebc0*/  MUFU.EX2 R145, R145 ;  /* 0x0000009100917308 */ /* 0x000fe20000000800 */
[----:B------:R-:W-:Y:S01]  /*ebd0*/  R2UR UR7, R21 ;  /* 0x00000000150772ca */ /* 0x000fe200000e0000 */
[----:B------:R-:W-:Y:S01]  /*ebe0*/  IMAD.MOV.U32 R21, RZ, RZ, 0x40000040 ;  /* 0x40000040ff157424 */ /* 0x000fe200078e00ff */
[----:B------:R-:W-:Y:S01]  /*ebf0*/  FMNMX.FTZ R9, R46, R9, !PT ;  /* 0x000000092e097209 */ /* 0x000fe20007810000 */
[----:B--2---:R-:W-:Y:S01]  /*ec00*/  FADD.FTZ R5, R148, R5 ;  /* 0x0000000594057221 */ /* 0x004fe20000010000 */
[-CC-:B------:R-:W-:Y:S01]  /*ec10*/  FFMA.FTZ R137, R48, R0.reuse, -R11.reuse ;  /* 0x0000000030897223 */ /* 0x180fe2000001080b */
[-CC-:B------:R-:W-:Y:S01]  /*ec20*/  FFMA.FTZ R136, R49, R0.reuse, -R11.reuse ;  /* 0x0000000031887223 */ /* 0x180fe2000001080b */
[----:B------:R-:W-:Y:S01]  /*ec30*/  FMNMX.FTZ R9, R47, R9, !PT ;  /* 0x000000092f097209 */ /* 0x000fe20007810000 */
[----:B------:R-:W-:Y:S01]  /*ec40*/  MUFU.EX2 R144, R144 ;  /* 0x0000009000907308 */ /* 0x000fe20000000800 */
[-CC-:B------:R-:W-:Y:S01]  /*ec50*/  FFMA.FTZ R37, R72, R0.reuse, -R11.reuse ;  /* 0x0000000048257223 */ /* 0x180fe2000001080b */
[-CC-:B------:R-:W-:Y:S01]  /*ec60*/  FFMA.FTZ R41, R76, R0.reuse, -R11.reuse ;  /* 0x000000004c297223 */ /* 0x180fe2000001080b */
[----:B------:R-:W-:Y:S01]  /*ec70*/  FMNMX.FTZ R9, R50, R9, !PT ;  /* 0x0000000932097209 */ /* 0x000fe20007810000 */
[----:B------:R-:W-:-:S04]  /*ec80*/  FFMA.FTZ R45, R80, R0, -R11 ;  /* 0x00000000502d7223 */ /* 0x000fc8000001080b */
[----:B------:R-:W-:Y:S01]  /*ec90*/  MUFU.EX2 R143, R143 ;  /* 0x0000008f008f7308 */ /* 0x000fe20000000800 */
[----:B------:R-:W-:-:S07]  /*eca0*/  FMNMX.FTZ R9, R51, R9, !PT ;  /* 0x0000000933097209 */ /* 0x000fce0007810000 */
        /* <DEDUP_REMOVED lines=13> */
[----:B------:R-:W-:Y:S01]  /*ed80*/  FMNMX.FTZ R9, R66, R9, !PT ;  /* 0x0000000942097209 */ /* 0x000fe20007810000 */
[----:B------:R-:W-:Y:S02]  /*ed90*/  WARPGROUP.DEPBAR.LE gsb0, 0x0 ;  /* 0x00008000000079c5 */ /* 0x000fe40000010000 */
[----:B------:R-:W-:Y:S01]  /*eda0*/  WARPGROUP.ARRIVE ;  /* 0x00000000000079c5 */ /* 0x000fe20000000000 */
[----:B------:R-:W-:Y:S01]  /*edb0*/  FMNMX.FTZ R9, R67, R9, !PT ;  /* 0x0000000943097209 */ /* 0x000fe20007810000 */
[-C--:B------:R-:W-:Y:S01]  /*edc0*/  FFMA.FTZ R132, R56, R0.reuse, -R11 ;  /* 0x0000000038847223 */ /* 0x080fe2000001080b */
[----:B------:R-:W-:Y:S01]  /*edd0*/  SHF.R.U32.HI R135, RZ, 0x7, R57 ;  /* 0x00000007ff877819 */ /* 0x000fe20000011639 */
[----:B---3--:R-:W-:Y:S01]  /*ede0*/  FADD.FTZ R5, R150, R5 ;  /* 0x0000000596057221 */ /* 0x008fe20000010000 */
[----:B------:R-:W-:Y:S01]  /*edf0*/  FMNMX.FTZ R9, R70, R9, !PT ;  /* 0x0000000946097209 */ /* 0x000fe20007810000 */
[----:B------:R-:W-:Y:S01]  /*ee00*/  HGMMA.64x64x16.F32.BF16 R88, R128, gdesc[UR4].tnspB, R88, gsb0 ;  /* 0x40e0000480587df0 */ /* 0x000fe20008001858 */
[----:B------:R-:W-:Y:S01]  /*ee10*/  R2UR UR7, R21 ;  /* 0x00000000150772ca */ /* 0x000fe200000e0000 */
[----:B------:R-:W-:Y:S01]  /*ee20*/  IMAD.MOV.U32 R21, RZ, RZ, 0x40000040 ;  /* 0x40000040ff157424 */ /* 0x000fe200078e00ff */
[----:B------:R-:W-:Y:S01]  /*ee30*/  FMNMX.FTZ R9, R71, R9, !PT ;  /* 0x0000000947097209 */ /* 0x000fe20007810000 */
[----:B------:R-:W-:Y:S01]  /*ee40*/  MUFU.EX2 R139, R139 ;  /* 0x0000008b008b7308 */ /* 0x000fe20000000800 */
[-CC-:B------:R-:W-:Y:S01]  /*ee50*/  FFMA.FTZ R134, R60, R0.reuse, -R11.reuse ;  /* 0x000000003c867223 */ /* 0x180fe2000001080b */
[-CC-:B------:R-:W-:Y:S01]  /*ee60*/  FFMA.FTZ R44, R77, R0.reuse, -R11.reuse ;  /* 0x000000004d2c7223 */ /* 0x180fe2000001080b */
        /* <DEDUP_REMOVED lines=14> */
[----:B------:R-:W1:Y:S01]  /*ef50*/  SHFL.BFLY PT, R40, R9, 0x2, 0x1f ;  /* 0x0c401f0009287f89 */ /* 0x000e6200000e0000 */
[----:B0-----:R-:W-:-:S03]  /*ef60*/  F2FP.BF16.F32.PACK_AB R150, R24, R150 ;  /* 0x000000961896723e */ /* 0x001fc600000010ff */
[----:B------:R-:W-:Y:S08]  /*ef70*/  MUFU.EX2 R28, R28 ;  /* 0x0000001c001c7308 */ /* 0x000ff00000000800 */
[----:B------:R-:W-:Y:S08]  /*ef80*/  MUFU.EX2 R25, R25 ;  /* 0x0000001900197308 */ /* 0x000ff00000000800 */
[----:B------:R-:W-:Y:S01]  /*ef90*/  MUFU.EX2 R29, R29 ;  /* 0x0000001d001d7308 */ /* 0x000fe20000000800 */
[----:B-1----:R-:W-:Y:S01]  /*efa0*/  FMNMX.FTZ R9, R9, R40, !PT ;  /* 0x0000002809097209 */ /* 0x002fe20007810000 */
[-CC-:B------:R-:W-:Y:S01]  /*efb0*/  FFMA.FTZ R40, R73, R0.reuse, -R11.reuse ;  /* 0x0000000049287223 */ /* 0x180fe2000001080b */
[----:B------:R-:W-:-:S05]  /*efc0*/  FFMA.FTZ R11, R85, R0, -R11 ;  /* 0x00000000550b7223 */ /* 0x000fca000001080b */
[----:B------:R-:W-:Y:S01]  /*efd0*/  MUFU.EX2 R33, R33 ;  /* 0x0000002100217308 */ /* 0x000fe20000000800 */
[----:B------:R-:W0:Y:S07]  /*efe0*/  SHFL.BFLY PT, R20, R9, 0x1, 0x1f ;  /* 0x0c201f0009147f89 */ /* 0x000e2e00000e0000 */
[----:B------:R-:W-:Y:S01]  /*eff0*/  MUFU.EX2 R36, R36 ;  /* 0x0000002400247308 */ /* 0x000fe20000000800 */
[----:B------:R-:W-:Y:S02]  /*f000*/  WARPGROUP.DEPBAR.LE gsb0, 0x0 ;  /* 0x00008000000079c5 */ /* 0x000fe40000010000 */
[----:B------:R-:W-:-:S05]  /*f010*/  WARPGROUP.ARRIVE ;  /* 0x00000000000079c5 */ /* 0x000fca0000000000 */
[----:B------:R-:W-:Y:S08]  /*f020*/  MUFU.EX2 R37, R37 ;  /* 0x0000002500257308 */ /* 0x000ff00000000800 */
[----:B------:R-:W-:Y:S01]  /*f030*/  MUFU.EX2 R40, R40 ;  /* 0x0000002800287308 */ /* 0x000fe20000000800 */
[----:B0-----:R-:W-:Y:S01]  /*f040*/  FMNMX.FTZ R9, R9, R20, !PT ;  /* 0x0000001409097209 */ /* 0x001fe20007810000 */
[----:B------:R-:W-:-:S04]  /*f050*/  VIADD R20, R8, 0x300 ;  /* 0x0000030008147836 */ /* 0x000fc80000000000 */
[CC--:B------:R-:W-:Y:S01]  /*f060*/  FMUL.FTZ R53, R9.reuse, R0.reuse ;  /* 0x0000000009357220 */ /* 0x0c0fe20000410000 */
[----:B------:R-:W-:Y:S01]  /*f070*/  R2UR UR6, R20 ;  /* 0x00000000140672ca */ /* 0x000fe200000e0000 */
[----:B------:R-:W-:Y:S02]  /*f080*/  VIADD R20, R8, 0x380 ;  /* 0x0000038008147836 */ /* 0x000fe40000000000 */
[----:B------:R-:W-:Y:S01]  /*f090*/  FADD.FTZ R12, -R9, R12 ;  /* 0x0000000c090c7221 */ /* 0x000fe20000010100 */
[-CC-:B------:R-:W-:Y:S01]  /*f0a0*/  FFMA.FTZ R55, R55, R0.reuse, -R53.reuse ;  /* 0x0000000037377223 */ /* 0x180fe20000010835 */
        /* <DEDUP_REMOVED lines=8> */
[----:B------:R-:W-:Y:S01]  /*f130*/  @!P1 IMAD R46, R18, 0x8, R2 ;  /* 0x00000008122e9824 */ /* 0x000fe200078e0202 */
[----:B------:R-:W-:Y:S01]  /*f140*/  HGMMA.64x64x16.F32.BF16 R88, R124, gdesc[UR4].tnspB, R88, gsb0 ;  /* 0x40e000047c587df0 */ /* 0x000fe20008001858 */
[----:B------:R-:W-:Y:S01]  /*f150*/  R2UR UR6, R20 ;  /* 0x00000000140672ca */ /* 0x000fe200000e0000 */
[-CC-:B------:R-:W-:Y:S01]  /*f160*/  FFMA.FTZ R27, R34, R0.reuse, -R53.reuse ;  /* 0x00000000221b7223 */ /* 0x180fe20000010835 */
[----:B------:R-:W-:Y:S01]  /*f170*/  R2UR UR7, R21 ;  /* 0x00000000150772ca */ /* 0x000fe200000e0000 */
[----:B------:R-:W-:Y:S01]  /*f180*/  VIADD R21, R135, 0x9 ;  /* 0x0000000987157836 */ /* 0x000fe20000000000 */
[----:B------:R0:W-:Y:S01]  /*f190*/  MUFU.EX2 R20, R55 ;  /* 0x0000003700147308 */ /* 0x0001e20000000800 */
[-CC-:B------:R-:W-:Y:S01]  /*f1a0*/  FFMA.FTZ R56, R39, R0.reuse, -R53.reuse ;  /* 0x0000000027387223 */ /* 0x180fe20000010835 */
[-CC-:B------:R-:W-:Y:S01]  /*f1b0*/  FFMA.FTZ R8, R54, R0.reuse, -R53.reuse ;  /* 0x0000000036087223 */ /* 0x180fe20000010835 */
[----:B------:R-:W-:-:S05]  /*f1c0*/  FFMA.FTZ R133, R58, R0, -R53 ;  /* 0x000000003a857223 */ /* 0x000fca0000010835 */
[----:B------:R-:W1:Y:S01]  /*f1d0*/  MUFU.EX2 R12, R12 ;  /* 0x0000000c000c7308 */ /* 0x000e620000000800 */
[----:B0-----:R-:W2:Y:S07]  /*f1e0*/  LDL R55, [R1+0x38] ;  /* 0x0000380001377983 */ /* 0x001eae0000100800 */
[----:B------:R-:W0:Y:S01]  /*f1f0*/  MUFU.EX2 R26, R26 ;  /* 0x0000001a001a7308 */ /* 0x000e220000000800 */
[----:B------:R-:W-:Y:S02]  /*f200*/  @!P1 VIADD R46, R46, 0x16840 ;  /* 0x000168402e2e9836 */ /* 0x000fe40000000000 */
[-CC-:B------:R-:W-:Y:S01]  /*f210*/  FFMA.FTZ R34, R42, R0.reuse, -R53.reuse ;  /* 0x000000002a227223 */ /* 0x180fe20000010835 */
[-CC-:B------:R-:W-:Y:S01]  /*f220*/  FFMA.FTZ R42, R47, R0.reuse, -R53.reuse ;  /* 0x000000002f2a7223 */ /* 0x180fe20000010835 */
[----:B------:R-:W-:-:S03]  /*f230*/  FFMA.FTZ R31, R38, R0, -R53 ;  /* 0x00000000261f7223 */ /* 0x000fc60000010835 */
[----:B------:R-:W3:Y:S08]  /*f240*/  MUFU.EX2 R151, R151 ;  /* 0x0000009700977308 */ /* 0x000ef00000000800 */
[----:B------:R-:W4:Y:S08]  /*f250*/  MUFU.EX2 R30, R30 ;  /* 0x0000001e001e7308 */ /* 0x000f300000000800 */
[----:B------:R-:W-:Y:S08]  /*f260*/  MUFU.EX2 R52, R52 ;  /* 0x0000003400347308 */ /* 0x000ff00000000800 */
[----:B------:R-:W-:Y:S08]  /*f270*/  MUFU.EX2 R35, R35 ;  /* 0x0000002300237308 */ /* 0x000ff00000000800 */
[----:B------:R-:W-:Y:S08]  /*f280*/  MUFU.EX2 R41, R41 ;  /* 0x0000002900297308 */ /* 0x000ff00000000800 */
[----:B------:R-:W-:Y:S08]  /*f290*/  MUFU.EX2 R44, R44 ;  /* 0x0000002c002c7308 */ /* 0x000ff00000000800 */
[----:B------:R-:W-:Y:S01]  /*f2a0*/  MUFU.EX2 R45, R45 ;  /* 0x0000002d002d7308 */ /* 0x000fe20000000800 */
[----:B------:R-:W-:-:S02]  /*f2b0*/  WARPGROUP.DEPBAR.LE gsb0, 0x0 ;  /* 0x00008000000079c5 */ /* 0x000fc40000010000 */
[----:B------:R-:W-:Y:S01]  /*f2c0*/  WARPGROUP.ARRIVE ;  /* 0x00000000000079c5 */ /* 0x000fe20000000000 */
[----:B------:R-:W-:Y:S01]  /*f2d0*/  SEL R47, R21, 0x9, !P2 ;  /* 0x00000009152f7807 */ /* 0x000fe20005000000 */
[-CC-:B------:R-:W-:Y:S01]  /*f2e0*/  FFMA.FTZ R39, R43, R0.reuse, -R53.reuse ;  /* 0x000000002b277223 */ /* 0x180fe20000010835 */
[----:B------:R-:W-:Y:S01]  /*f2f0*/  FFMA.FTZ R43, R51, R0, -R53 ;  /* 0x00000000332b7223 */ /* 0x000fe20000010835 */
[----:B------:R-:W-:Y:S01]  /*f300*/  @!P1 PRMT R46, RZ, 0x654, R46 ;  /* 0x00000654ff2e9816 */ /* 0x000fe2000000002e */
[----:B------:R-:W4:Y:S01]  /*f310*/  MUFU.EX2 R27, R27 ;  /* 0x0000001b001b7308 */ /* 0x000f220000000800 */
[----:B------:R-:W-:Y:S01]  /*f320*/  HGMMA.64x64x16.F32.BF16 R88, R120, gdesc[UR4].tnspB, R88, gsb0 ;  /* 0x40e0000478587df0 */ /* 0x000fe20008001858 */
[----:B-1----:R-:W-:Y:S01]  /*f330*/  FFMA.FTZ R51, R12, R4, R149 ;  /* 0x000000040c337223 */ /* 0x002fe20000010095 */
[----:B------:R-:W-:Y:S02]  /*f340*/  @!P1 IMAD R4, R15, 0x8, R2 ;  /* 0x000000080f049824 */ /* 0x000fe400078e0202 */
[----:B------:R-:W-:-:S03]  /*f350*/  FFMA.FTZ R38, R50, R0, -R53 ;  /* 0x0000000032267223 */ /* 0x000fc60000010835 */
[----:B------:R-:W1:Y:S01]  /*f360*/  MUFU.EX2 R31, R31 ;  /* 0x0000001f001f7308 */ /* 0x000e620000000800 */
[----:B------:R-:W-:Y:S02]  /*f370*/  @!P1 VIADD R4, R4, 0x16860 ;  /* 0x0001686004049836 */ /* 0x000fe40000000000 */
[----:B------:R-:W-:-:S05]  /*f380*/  FADD.FTZ R50, R24, R5 ;  /* 0x0000000518327221 */ /* 0x000fca0000010000 */
[----:B------:R-:W1:Y:S08]  /*f390*/  MUFU.EX2 R56, R56 ;  /* 0x0000003800387308 */ /* 0x000e700000000800 */
[----:B------:R-:W1:Y:S08]  /*f3a0*/  MUFU.EX2 R34, R34 ;  /* 0x0000002200227308 */ /* 0x000e700000000800 */
[----:B------:R-:W1:Y:S08]  /*f3b0*/  MUFU.EX2 R39, R39 ;  /* 0x0000002700277308 */ /* 0x000e700000000800 */
[----:B------:R-:W1:Y:S08]  /*f3c0*/  MUFU.EX2 R42, R42 ;  /* 0x0000002a002a7308 */ /* 0x000e700000000800 */
[----:B------:R-:W1:Y:S08]  /*f3d0*/  MUFU.EX2 R38, R38 ;  /* 0x0000002600267308 */ /* 0x000e700000000800 */
[----:B------:R-:W1:Y:S08]  /*f3e0*/  MUFU.EX2 R43, R43 ;  /* 0x0000002b002b7308 */ /* 0x000e700000000800 */
[----:B------:R-:W1:Y:S01]  /*f3f0*/  MUFU.EX2 R8, R8 ;  /* 0x0000000800087308 */ /* 0x000e620000000800 */
[-CC-:B------:R-:W-:Y:S01]  /*f400*/  FFMA.FTZ R59, R59, R0.reuse, -R53.reuse ;  /* 0x000000003b3b7223 */ /* 0x180fe20000010835 */
[----:B------:R-:W-:-:S06]  /*f410*/  FFMA.FTZ R135, R62, R0, -R53 ;  /* 0x000000003e877223 */ /* 0x000fcc0000010835 */
[----:B------:R-:W1:Y:S01]  /*f420*/  MUFU.EX2 R133, R133 ;  /* 0x0000008500857308 */ /* 0x000e620000000800 */
[----:B------:R-:W-:Y:S02]  /*f430*/  WARPGROUP.DEPBAR.LE gsb0, 0x0 ;  /* 0x00008000000079c5 */ /* 0x000fe40000010000 */
[----:B------:R4:W-:Y:S06]  /*f440*/  BAR.ARV R47, 0x100 ;  /* 0x0004002f0000751d */ /* 0x0009ec0000002000 */
[----:B------:R0:W-:Y:S01]  /*f450*/  @!P1 SYNCS.ARRIVE.TRANS64.RED.A1T0 RZ, [R46+URZ], RZ ;  /* 0x000000ff2eff99a7 */ /* 0x0001e2000810043f */
[----:B------:R-:W-:Y:S01]  /*f460*/  MUFU.EX2 R48, R48 ;  /* 0x0000003000307308 */ /* 0x000fe20000000800 */
[----:B0-----:R-:W-:-:S07]  /*f470*/  FADD.FTZ R46, R26, R51 ;  /* 0x000000331a2e7221 */ /* 0x001fce0000010000 */
[----:B------:R-:W-:Y:S01]  /*f480*/  MUFU.EX2 R49, R49 ;  /* 0x0000003100317308 */ /* 0x000fe20000000800 */
[----:B---3--:R-:W-:Y:S01]  /*f490*/  FADD.FTZ R15, R151, R46 ;  /* 0x0000002e970f7221 */ /* 0x008fe20000010000 */
[----:B------:R-:W-:-:S03]  /*f4a0*/  @!P1 PRMT R46, RZ, 0x654, R4 ;  /* 0x00000654ff2e9816 */ /* 0x000fc60000000004 */
[----:B----4-:R-:W-:Y:S01]  /*f4b0*/  FADD.FTZ R54, R30, R15 ;  /* 0x0000000f1e367221 */ /* 0x010fe20000010000 */
[----:B------:R-:W-:Y:S01]  /*f4c0*/  FADD.FTZ R15, R145, R50 ;  /* 0x00000032910f7221 */ /* 0x000fe20000010000 */
[----:B------:R0:W-:Y:S01]  /*f4d0*/  @!P1 SYNCS.ARRIVE.TRANS64.RED.A1T0 RZ, [R46+URZ], RZ ;  /* 0x000000ff2eff99a7 */ /* 0x0001e2000810043f */
[----:B------:R-:W-:Y:S01]  /*f4e0*/  MUFU.EX2 R11, R11 ;  /* 0x0000000b000b7308 */ /* 0x000fe20000000800 */
[----:B------:R-:W-:-:S04]  /*f4f0*/  FADD.FTZ R47, R27, R54 ;  /* 0x000000361b2f7221 */ /* 0x000fc80000010000 */
[----:B------:R-:W-:Y:S01]  /*f500*/  FADD.FTZ R50, R52, R47 ;  /* 0x0000002f34327221 */ /* 0x000fe20000010000 */
[----:B0-----:R-:W-:-:S03]  /*f510*/  FADD.FTZ R46, R144, R15 ;  /* 0x0000000f902e7221 */ /* 0x001fc60000010000 */
[----:B-1----:R-:W-:Y:S01]  /*f520*/  FADD.FTZ R51, R31, R50 ;  /* 0x000000321f337221 */ /* 0x002fe20000010000 */
[----:B------:R-:W-:-:S03]  /*f530*/  FADD.FTZ R47, R143, R46 ;  /* 0x0000002e8f2f7221 */ /* 0x000fc60000010000 */
[----:B------:R-:W-:Y:S01]  /*f540*/  FADD.FTZ R51, R56, R51 ;  /* 0x0000003338337221 */ /* 0x000fe20000010000 */
[----:B------:R-:W-:-:S04]  /*f550*/  FADD.FTZ R46, R146, R47 ;  /* 0x0000002f922e7221 */ /* 0x000fc80000010000 */
        /* <DEDUP_REMOVED lines=17> */
[-C--:B------:R-:W-:Y:S01]  /*f670*/  FFMA.FTZ R129, R66, R0.reuse, -R53 ;  /* 0x0000000042817223 */ /* 0x080fe20000010835 */
[----:B------:R-:W-:Y:S01]  /*f680*/  F2FP.BF16.F32.PACK_AB R149, R26, R149 ;  /* 0x000000951a95723e */ /* 0x000fe200000010ff */
[----:B------:R-:W-:Y:S01]  /*f690*/  FADD.FTZ R47, R13, R24 ;  /* 0x000000180d2f7221 */ /* 0x000fe20000010000 */
[----:B------:R-:W-:Y:S01]  /*f6a0*/  FADD.FTZ R26, R20, R51 ;  /* 0x00000033141a7221 */ /* 0x000fe20000010000 */
[----:B------:R-:W-:-:S03]  /*f6b0*/  FFMA.FTZ R5, R67, R0, -R53 ;  /* 0x0000000043057223 */ /* 0x000fc60000010835 */
[----:B------:R-:W3:Y:S01]  /*f6c0*/  MUFU.EX2 R4, R63 ;  /* 0x0000003f00047308 */ /* 0x000ee20000000800 */
[----:B------:R-:W-:Y:S01]  /*f6d0*/  FADD.FTZ R47, R132, R47 ;  /* 0x0000002f842f7221 */ /* 0x000fe20000010000 */
[----:B------:R-:W-:Y:S01]  /*f6e0*/  FADD.FTZ R26, R133, R26 ;  /* 0x0000001a851a7221 */ /* 0x000fe20000010000 */
[----:B------:R-:W-:-:S05]  /*f6f0*/  FFMA.FTZ R131, R70, R0, -R53 ;  /* 0x0000000046837223 */ /* 0x000fca0000010835 */
[----:B------:R-:W4:Y:S01]  /*f700*/  MUFU.EX2 R129, R129 ;  /* 0x0000008100817308 */ /* 0x000f220000000800 */
[----:B------:R-:W-:Y:S01]  /*f710*/  FADD.FTZ R47, R32, R47 ;  /* 0x0000002f202f7221 */ /* 0x000fe20000010000 */
[----:B0-----:R-:W-:Y:S01]  /*f720*/  FADD.FTZ R26, R21, R26 ;  /* 0x0000001a151a7221 */ /* 0x001fe20000010000 */
[----:B------:R-:W-:Y:S01]  /*f730*/  FFMA.FTZ R15, R71, R0, -R53 ;  /* 0x00000000470f7223 */ /* 0x000fe20000010835 */
[----:B------:R-:W-:-:S04]  /*f740*/  F2FP.BF16.F32.PACK_AB R144, R144, R145 ;  /* 0x000000919090723e */ /* 0x000fc800000010ff */
[----:B------:R-:W0:Y:S01]  /*f750*/  MUFU.EX2 R5, R5 ;  /* 0x0000000500057308 */ /* 0x000e220000000800 */
[----:B------:R-:W-:Y:S01]  /*f760*/  F2FP.BF16.F32.PACK_AB R145, R52, R27 ;  /* 0x0000001b3491723e */ /* 0x000fe200000010ff */
[----:B------:R-:W-:Y:S01]  /*f770*/  FADD.FTZ R47, R134, R47 ;  /* 0x0000002f862f7221 */ /* 0x000fe20000010000 */
[----:B-1----:R-:W-:Y:S01]  /*f780*/  FADD.FTZ R27, R135, R26 ;  /* 0x0000001a871b7221 */ /* 0x002fe20000010000 */
[----:B------:R-:W-:-:S04]  /*f790*/  FFMA.FTZ R125, R74, R0, -R53 ;  /* 0x000000004a7d7223 */ /* 0x000fc80000010835 */
[----:B------:R-:W1:Y:S01]  /*f7a0*/  MUFU.EX2 R131, R131 ;  /* 0x0000008300837308 */ /* 0x000e620000000800 */
[----:B------:R-:W-:Y:S01]  /*f7b0*/  F2FP.BF16.F32.PACK_AB R151, R30, R151 ;  /* 0x000000971e97723e */ /* 0x000fe200000010ff */
[----:B------:R-:W-:Y:S01]  /*f7c0*/  FADD.FTZ R26, R28, R47 ;  /* 0x0000002f1c1a7221 */ /* 0x000fe20000010000 */
[----:B---3--:R-:W-:Y:S01]  /*f7d0*/  FADD.FTZ R30, R4, R27 ;  /* 0x0000001b041e7221 */ /* 0x008fe20000010000 */
[----:B------:R-:W-:-:S04]  /*f7e0*/  FFMA.FTZ R75, R75, R0, -R53 ;  /* 0x000000004b4b7223 */ /* 0x000fc80000010835 */
[----:B------:R-:W3:Y:S01]  /*f7f0*/  MUFU.EX2 R15, R15 ;  /* 0x0000000f000f7308 */ /* 0x000ee20000000800 */
[----:B------:R-:W-:Y:S01]  /*f800*/  FADD.FTZ R26, R25, R26 ;  /* 0x0000001a191a7221 */ /* 0x000fe20000010000 */
[----:B----4-:R-:W-:Y:S01]  /*f810*/  FADD.FTZ R30, R129, R30 ;  /* 0x0000001e811e7221 */ /* 0x010fe20000010000 */
[----:B------:R-:W-:-:S05]  /*f820*/  FFMA.FTZ R78, R78, R0, -R53 ;  /* 0x000000004e4e7223 */ /* 0x000fca0000010835 */
        /* <DEDUP_REMOVED lines=13> */
[----:B---3--:R-:W-:Y:S01]  /*f900*/  FADD.FTZ R30, R15, R30 ;  /* 0x0000001e0f1e7221 */ /* 0x008fe20000010000 */
[----:B------:R-:W-:-:S04]  /*f910*/  FFMA.FTZ R83, R83, R0, -R53 ;  /* 0x0000000053537223 */ /* 0x000fc80000010835 */
[----:B------:R-:W3:Y:S01]  /*f920*/  MUFU.EX2 R79, R79 ;  /* 0x0000004f004f7308 */ /* 0x000ee20000000800 */
[----:B------:R-:W-:Y:S01]  /*f930*/  F2FP.BF16.F32.PACK_AB R133, R21, R133 ;  /* 0x000000851585723e */ /* 0x000fe200000010ff */
[----:B------:R-:W-:Y:S01]  /*f940*/  FADD.FTZ R13, R37, R8 ;  /* 0x00000008250d7221 */ /* 0x000fe20000010000 */
[----:B----4-:R-:W-:Y:S01]  /*f950*/  FADD.FTZ R21, R125, R30 ;  /* 0x0000001e7d157221 */ /* 0x010fe20000010000 */
[----:B------:R-:W-:Y:S01]  /*f960*/  FFMA.FTZ R86, R86, R0, -R53 ;  /* 0x0000000056567223 */ /* 0x000fe20000010835 */
[----:B------:R-:W-:-:S03]  /*f970*/  F2FP.BF16.F32.PACK_AB R135, R4, R135 ;  /* 0x000000870487723e */ /* 0x000fc600000010ff */
        /* <DEDUP_REMOVED lines=11> */
[----:B--2---:R-:W-:-:S05]  /*fa30*/  ISETP.GT.AND P2, PT, R14, R55, PT ;  /* 0x000000370e00720c */ /* 0x004fca0003f44270 */
[----:B------:R-:W2:Y:S01]  /*fa40*/  MUFU.EX2 R53, R53 ;  /* 0x0000003500357308 */ /* 0x000ea20000000800 */
[----:B------:R-:W-:Y:S01]  /*fa50*/  FADD.FTZ R13, R45, R8 ;  /* 0x000000082d0d7221 */ /* 0x000fe20000010000 */
[----:B----4-:R-:W-:-:S03]  /*fa60*/  FADD.FTZ R4, R82, R5 ;  /* 0x0000000552047221 */ /* 0x010fc60000010000 */
[----:B------:R-:W-:Y:S01]  /*fa70*/  FADD.FTZ R8, R48, R13 ;  /* 0x0000000d30087221 */ /* 0x000fe20000010000 */
[----:B0-----:R-:W-:-:S03]  /*fa80*/  FADD.FTZ R5, R83, R4 ;  /* 0x0000000453057221 */ /* 0x001fc60000010000 */
[----:B------:R-:W-:Y:S01]  /*fa90*/  FADD.FTZ R8, R49, R8 ;  /* 0x0000000831087221 */ /* 0x000fe20000010000 */
[----:B-1----:R-:W-:Y:S01]  /*faa0*/  FADD.FTZ R4, R86, R5 ;  /* 0x0000000556047221 */ /* 0x002fe20000010000 */
[----:B------:R-:W-:Y:S01]  /*fab0*/  F2FP.BF16.F32.PACK_AB R148, R148, R147 ;  /* 0x000000939494723e */ /* 0x000fe200000010ff */
[-C--:B------:R-:W-:Y:S01]  /*fac0*/  FMUL.FTZ R90, R90, R12.reuse ;  /* 0x0000000c5a5a7220 */ /* 0x080fe20000410000 */
        /* <DEDUP_REMOVED lines=21> */
[----:B--2---:R-:W-:Y:S01]  /*fc20*/  FADD.FTZ R4, R53, R4 ;  /* 0x0000000435047221 */ /* 0x004fe20000010000 */
[----:B------:R-:W-:Y:S01]  /*fc30*/  F2FP.BF16.F32.PACK_AB R141, R39, R34 ;  /* 0x00000022278d723e */ /* 0x000fe200000010ff */
[-C--:B------:R-:W-:Y:S01]  /*fc40*/  FMUL.FTZ R88, R88, R10.reuse ;  /* 0x0000000a58587220 */ /* 0x080fe20000410000 */
[----:B------:R-:W-:Y:S01]  /*fc50*/  F2FP.BF16.F32.PACK_AB R143, R42, R35 ;  /* 0x000000232a8f723e */ /* 0x000fe200000010ff */
[----:B------:R-:W-:Y:S01]  /*fc60*/  FMUL.FTZ R89, R89, R10 ;  /* 0x0000000a59597220 */ /* 0x000fe20000410000 */
        /* <DEDUP_REMOVED lines=26> */
[----:B------:R-:W-:Y:S01]  /*fe10*/  FMUL.FTZ R117, R117, R10 ;  /* 0x0000000a75757220 */ /* 0x000fe20000410000 */
[----:B------:R-:W-:-:S02]  /*fe20*/  VIADD R14, R14, 0xffffffff ;  /* 0xffffffff0e0e7836 */ /* 0x000fc40000000000 */
[----:B------:R-:W-:Y:S02]  /*fe30*/  IMAD.MOV.U32 R8, RZ, RZ, R23 ;  /* 0x000000ffff087224 */ /* 0x000fe400078e0017 */
[----:B------:R-:W-:Y:S02]  /*fe40*/  IMAD.MOV.U32 R15, RZ, RZ, R18 ;  /* 0x000000ffff0f7224 */ /* 0x000fe400078e0012 */
[----:B------:R-:W-:Y:S02]  /*fe50*/  IMAD.MOV.U32 R12, RZ, RZ, R9 ;  /* 0x000000ffff0c7224 */ /* 0x000fe400078e0009 */
[----:B------:R-:W-:Y:S01]  /*fe60*/  IMAD.MOV.U32 R13, RZ, RZ, R3 ;  /* 0x000000ffff0d7224 */ /* 0x000fe200078e0003 */
[----:B------:R-:W-:Y:S06]  /*fe70*/  @P2 BRA `(.L_x_14531) ;  /* 0xffffffe000402947 */ /* 0x000fec000383ffff */
.L_x_14521:
[----:B------:R-:W-:Y:S05]  /*fe80*/  WARPSYNC.ALL ;  /* 0x0000000000007948 */ /* 0x000fea0003800000 */
[----:B------:R-:W-:Y:S06]  /*fe90*/  BAR.ARV 0x8, 0x200 ;  /* 0x0208000000007b1d */ /* 0x000fec0000002000 */
[----:B------:R-:W-:Y:S05]  /*fea0*/  @!P0 BRA `(.L_x_14532) ;  /* 0x0000000000048947 */ /* 0x000fea0003800000 */
[----:B------:R-:W-:Y:S01]  /*feb0*/  BPT.TRAP 0x1 ;  /* 0x000000040000795c */ /* 0x000fe20000300000 */
.L_x_14532:
[----:B------:R-:W-:Y:S01]  /*fec0*/  IMAD R13, R18, 0x8, R2 ;  /* 0x00000008120d7824 */ /* 0x000fe200078e0202 */
[----:B------:R-:W-:-:S04]  /*fed0*/  SHF.L.U32 R6, R23, 0x1f, RZ ;  /* 0x0000001f17067819 */ /* 0x000fc800000006ff */
[----:B------:R0:W1:Y:S01]  /*fee0*/  SYNCS.PHASECHK.TRANS64.TRYWAIT P2, [R13+URZ+0x16850], R6 ;  /* 0x016850060d0075a7 */ /* 0x000062000804017f */
[----:B------:R-:W-:Y:S05]  /*fef0*/  @!P0 BRA `(.L_x_14533) ;  /* 0x0000000000048947 */ /* 0x000fea0003800000 */
[----:B------:R-:W-:Y:S01]  /*ff00*/  BPT.TRAP 0x1 ;  /* 0x000000040000795c */ /* 0x000fe20000300000 */
.L_x_14533:
[----:B------:R-:W-:-:S05]  /*ff10*/  VIADD R2, R2, 0x400 ;  /* 0x0000040002027836 */ /* 0x000fca0000000000 */
[----:B------:R-:W-:-:S04]  /*ff20*/  SHF.R.U32.HI R2, RZ, 0x4, R2 ;  /* 0x00000004ff027819 */ /* 0x000fc80000011602 */
[----:B------:R-:W-:Y:S01]  /*ff30*/  LOP3.LUT R7, R2, 0x3fff, RZ, 0xc0, !PT ;  /* 0x00003fff02077812 */ /* 0x000fe200078ec0ff */
[----:B-1----:R-:W-:Y:S06]  /*ff40*/  @P2 BRA `(.L_x_14534) ;  /* 0x0000000000082947 */ /* 0x002fec0003800000 */
[----:B------:R-:W1:Y:S02]  /*ff50*/  SYNCS.PHASECHK.TRANS64.TRYWAIT P0, [R13+URZ+0x16850], R6 ;  /* 0x016850060d0075a7 */ /* 0x000e64000800017f */
[----:B-1----:R-:W-:Y:S05]  /*ff60*/  @!P0 BRA `(.L_x_14535) ;  /* 0x000000ac00d88947 */ /* 0x002fea0003800000 */
.L_x_14534:
[----:B01----:R-:W-:Y:S01]  /*ff70*/  IMAD R6, R18, 0x400, R7 ;  /* 0x0000040012067824 */ /* 0x003fe200078e0207 */
[----:B------:R-:W2:Y:S01]  /*ff80*/  LDL.LU R14, [R1+0x58] ;  /* 0x00005800010e7983 */ /* 0x000ea20000300800 */
[----:B------:R-:W-:Y:S01]  /*ff90*/  IMAD.MOV.U32 R7, RZ, RZ, 0x40000040 ;  /* 0x40000040ff077424 */ /* 0x000fe200078e00ff */
[----:B------:R-:W-:Y:S05]  /*ffa0*/  WARPSYNC.ALL ;  /* 0x0000000000007948 */ /* 0x000fea0003800000 */
[C---:B------:R-:W-:Y:S01]  /*ffb0*/  R2UR UR6, R6.reuse ;  /* 0x00000000060672ca */ /* 0x040fe200000e0000 */
[----:B------:R-:W-:Y:S01]  /*ffc0*/  WARPGROUP.ARRIVE ;  /* 0x00000000000079c5 */ /* 0x000fe20000000000 */
[----:B------:R-:W-:Y:S01]  /*ffd0*/  R2UR UR7, R7 ;  /* 0x00000000070772ca */ /* 0x000fe200000e0000 */
[----:B------:R-:W-:Y:S01]  /*ffe0*/  VIADD R10, R6, 0x80 ;  /* 0x00000080060a7836 */ /* 0x000fe20000000000 */
[----:B------:R-:W0:Y:S01]  /*fff0*/  SHFL.BFLY PT, R2, R5, 0x2, 0x1f ;  /* 0x0c401f0005027f89 */ /* 0x000e2200000e0000 */
[----:B------:R-:W-:-:S02]  /*10000*/  IMAD.MOV.U32 R11, RZ, RZ, 0x40000040 ;  /* 0x40000040ff0b7424 */ /* 0x000fc400078e00ff */
[----:B------:R-:W-:Y:S02]  /*10010*/  IMAD.MOV.U32 R7, RZ, RZ, 0x40000040 ;  /* 0x40000040ff077424 */ /* 0x000fe400078e00ff */
[----:B------:R-:W-:Y:S02]  /*10020*/  @!P1 VIADD R8, R13, 0x16860 ;  /* 0x000168600d089836 */ /* 0x000fe40000000000 */
[----:B------:R-:W-:Y:S02]  /*10030*/  VIADD R18, R18, 0x1 ;  /* 0x0000000112127836 */ /* 0x000fe40000000000 */
[----:B------:R-:W-:Y:S01]  /*10040*/  IMAD.MOV.U32 R26, RZ, RZ, -0x800000 ;  /* 0xff800000ff1a7424 */ /* 0x000fe200078e00ff */
[----:B------:R-:W-:Y:S01]  /*10050*/  @!P1 PRMT R8, RZ, 0x654, R8 ;  /* 0x00000654ff089816 */ /* 0x000fe20000000008 */
[----:B------:R-:W-:Y:S01]  /*10060*/  HGMMA.64x64x16.F32.BF16 R88, R148, gdesc[UR4].tnspB, R88, gsb0 ;  /* 0x40e0000494587df0 */ /* 0x000fe20008001858 */
[----:B------:R-:W-:Y:S01]  /*10070*/  R2UR UR6, R10 ;  /* 0x000000000a0672ca */ /* 0x000fe200000e0000 */
[----:B------:R-:W-:Y:S01]  /*10080*/  VIADD R10, R6, 0x100 ;  /* 0x00000100060a7836 */ /* 0x000fe20000000000 */
[----:B------:R-:W-:Y:S01]  /*10090*/  R2UR UR7, R11 ;  /* 0x000000000b0772ca */ /* 0x000fe200000e0000 */
[----:B------:R-:W-:Y:S01]  /*100a0*/  IMAD.MOV.U32 R11, RZ, RZ, 0x40000040 ;  /* 0x40000040ff0b7424 */ /* 0x000fe200078e00ff */
[----:B------:R-:W-:Y:S01]  /*100b0*/  ISETP.NE.AND P2, PT, R18, 0x2, PT ;  /* 0x000000021200780c */ /* 0x000fe20003f45270 */
[----:B------:R-:W-:-:S03]  /*100c0*/  IMAD.MOV.U32 R27, RZ, RZ, -0x800000 ;  /* 0xff800000ff1b7424 */ /* 0x000fc600078e00ff */
[----:B------:R-:W-:Y:S01]  /*100d0*/  SEL R18, R18, RZ, P2 ;  /* 0x000000ff12127207 */ /* 0x000fe20001000000 */
[----:B0-----:R-:W-:Y:S01]  /*100e0*/  FADD.FTZ R2, R2, R5 ;  /* 0x0000000502027221 */ /* 0x001fe20000010000 */
        /* <DEDUP_REMOVED lines=35> */
[----:B------:R-:W-:Y:S02]  /*10320*/  R2UR UR7, R11 ;  /* 0x000000000b0772ca */ /* 0x000fe400000e0000 */
[----:B------:R-:W0:Y:S02]  /*10330*/  SHFL.BFLY PT, R11, R4, 0x2, 0x1f ;  /* 0x0c401f00040b7f89 */ /* 0x000e2400000e0000 */
[----:B0-----:R-:W-:Y:S01]  /*10340*/  FADD.FTZ R11, R11, R4 ;  /* 0x000000040b0b7221 */ /* 0x001fe20000010000 */
[----:B------:R-:W-:-:S04]  /*10350*/  SEL R4, RZ, 0x1, P2 ;  /* 0x00000001ff047807 */ /* 0x000fc80001000000 */
[----:B------:R-:W-:Y:S01]  /*10360*/  LOP3.LUT R23, R23, R4, RZ, 0x3c, !PT ;  /* 0x0000000417177212 */ /* 0x000fe200078e3cff */
[----:B------:R-:W-:Y:S02]  /*10370*/  WARPGROUP.DEPBAR.LE gsb0, 0x0 ;  /* 0x00008000000079c5 */ /* 0x000fe40000010000 */
[----:B------:R-:W-:-:S06]  /*10380*/  WARPGROUP.ARRIVE ;  /* 0x00000000000079c5 */ /* 0x000fcc0000000000 */
[----:B------:R-:W-:Y:S01]  /*10390*/  HGMMA.64x64x16.F32.BF16 R88, R124, gdesc[UR4].tnspB, R88, gsb0 ;  /* 0x40e000047c587df0 */ /* 0x000fe20008001858 */
[----:B------:R-:W-:Y:S02]  /*103a0*/  R2UR UR6, R6 ;  /* 0x00000000060672ca */ /* 0x000fe400000e0000 */
[----:B------:R-:W-:Y:S01]  /*103b0*/  R2UR UR7, R7 ;  /* 0x00000000070772ca */ /* 0x000fe200000e0000 */
[----:B------:R-:W0:Y:S04]  /*103c0*/  SHFL.BFLY PT, R6, R11, 0x1, 0x1f ;  /* 0x0c201f000b067f89 */ /* 0x000e2800000e0000 */
[----:B------:R-:W1:Y:S01]  /*103d0*/  SHFL.BFLY PT, R7, R2, 0x1, 0x1f ;  /* 0x0c201f0002077f89 */ /* 0x000e6200000e0000 */
[----:B0-----:R-:W-:Y:S01]  /*103e0*/  FADD.FTZ R12, R11, R6 ;  /* 0x000000060b0c7221 */ /* 0x001fe20000010000 */
[----:B------:R-:W-:-:S02]  /*103f0*/  IMAD.MOV.U32 R6, RZ, RZ, RZ ;  /* 0x000000ffff067224 */ /* 0x000fc400078e00ff */
[----:B-1----:R-:W-:Y:S02]  /*10400*/  FADD.FTZ R10, R2, R7 ;  /* 0x00000007020a7221 */ /* 0x002fe40000010000 */
[----:B------:R-:W-:Y:S01]  /*10410*/  FSETP.NE.FTZ.AND P3, PT, R12, RZ, PT ;  /* 0x000000ff0c00720b */ /* 0x000fe20003f75000 */
[----:B------:R-:W-:Y:S02]  /*10420*/  IMAD.MOV.U32 R2, RZ, RZ, RZ ;  /* 0x000000ffff027224 */ /* 0x000fe400078e00ff */
[----:B------:R-:W-:-:S10]  /*10430*/  FSETP.NE.FTZ.AND P0, PT, R10, RZ, PT ;  /* 0x000000ff0a00720b */ /* 0x000fd40003f15000 */
[----:B------:R-:W0:Y:S01]  /*10440*/  @P3 MUFU.LG2 R7, R12 ;  /* 0x0000000c00073308 */ /* 0x000e220000000c00 */
[C---:B------:R-:W-:Y:S02]  /*10450*/  @P3 FMUL.FTZ R11, R0.reuse, 0.69314718246459960938 ;  /* 0x3f317218000b3820 */ /* 0x040fe40000410000 */
[----:B------:R-:W-:-:S05]  /*10460*/  @P0 FMUL.FTZ R4, R0, 0.69314718246459960938 ;  /* 0x3f31721800040820 */ /* 0x000fca0000410000 */
        /* <DEDUP_REMOVED lines=45> */
.L_x_14471:
[----:B------:R-:W2:Y:S01]  /*10740*/  LDL R48, [R1+0x50] ;  /* 0x0000500001307983 */ /* 0x000ea20000100800 */
[----:B------:R-:W-:Y:S05]  /*10750*/  WARPSYNC.ALL ;  /* 0x0000000000007948 */ /* 0x000fea0003800000 */
[----:B------:R-:W0:Y:S01]  /*10760*/  S2R R0, SR_TID.X ;  /* 0x0000000000007919 */ /* 0x000e220000002100 */
[----:B------:R-:W1:Y:S01]  /*10770*/  S2UR UR5, SR_CgaCtaId ;  /* 0x00000000000579c3 */ /* 0x000e620000008800 */
[----:B------:R-:W-:Y:S01]  /*10780*/  UMOV UR4, 0x400 ;  /* 0x0000040000047882 */ /* 0x000fe20000000000 */
[----:B------:R-:W-:Y:S01]  /*10790*/  BSSY B0, `(.L_x_14536) ;  /* 0x0000241000007945 */ /* 0x000fe20003800000 */
[----:B-1----:R-:W-:-:S06]  /*107a0*/  ULEA UR4, UR5, UR4, 0x18 ;  /* 0x0000000405047291 */ /* 0x002fcc000f8ec03f */
[----:B------:R-:W-:Y:S01]  /*107b0*/  IMAD.U32 R2, RZ, RZ, UR4 ;  /* 0x00000004ff027e24 */ /* 0x000fe2000f8e00ff */
[----:B------:R-:W-:Y:S01]  /*107c0*/  BAR.SYNC.DEFER_BLOCKING 0x5, 0x200 ;  /* 0x0148000000007b1d */ /* 0x000fe20000010000 */
[----:B0-----:R-:W-:-:S05]  /*107d0*/  VIADD R49, R0, 0xffffff80 ;  /* 0xffffff8000317836 */ /* 0x001fca0000000000 */
[--C-:B------:R-:W-:Y:S02]  /*107e0*/  SHF.R.S32.HI R46, RZ, 0x1f, R49.reuse ;  /* 0x0000001fff2e7819 */ /* 0x100fe40000011431 */
[----:B------:R-:W-:Y:S02]  /*107f0*/  SHF.R.S32.HI R0, RZ, 0x1f, R49 ;  /* 0x0000001fff007819 */ /* 0x000fe40000011431 */
[-C--:B------:R-:W-:Y:S02]  /*10800*/  LEA.HI R46, R46, R49.reuse, RZ, 0x3 ;  /* 0x000000312e2e7211 */ /* 0x080fe400078f18ff */
[----:B------:R-:W-:Y:S02]  /*10810*/  LEA.HI R0, R0, R49, RZ, 0x3 ;  /* 0x0000003100007211 */ /* 0x000fe400078f18ff */
[----:B------:R-:W-:Y:S02]  /*10820*/  LOP3.LUT R46, R46, 0xfffffff8, RZ, 0xc0, !PT ;  /* 0xfffffff82e2e7812 */ /* 0x000fe400078ec0ff */
[----:B------:R-:W-:-:S03]  /*10830*/  SHF.R.S32.HI R45, RZ, 0x3, R0 ;  /* 0x00000003ff2d7819 */ /* 0x000fc60000011400 */
[----:B------:R-:W-:-:S04]  /*10840*/  IMAD.IADD R46, R49, 0x1, -R46 ;  /* 0x00000001312e7824 */ /* 0x000fc800078e0a2e */
[----:B------:R-:W-:Y:S01]  /*10850*/  IMAD.SHL.U32 R44, R46, 0x8, RZ ;  /* 0x000000082e2c7824 */ /* 0x000fe200078e00ff */
[----:B------:R0:W1:Y:S04]  /*10860*/  LDS.128 R28, [R2+0x168d0] ;  /* 0x0168d000021c7984 */ /* 0x0000680000000c00 */
        /* <DEDUP_REMOVED lines=11> */
[----:B------:R-:W-:Y:S01]  /*10920*/  F2FP.BF16.F32.PACK_AB R14, R93, R92 ;  /* 0x0000005c5d0e723e */ /* 0x000fe200000010ff */
[----:B------:R-:W0:Y:S01]  /*10930*/  S2R R3, SR_SWINHI ;  /* 0x0000000000037919 */ /* 0x000e220000002f00 */
[----:B-----5:R-:W-:Y:S02]  /*10940*/  MOV R24, R2 ;  /* 0x0000000200187202 */ /* 0x020fe40000000f00 */
[----:B0-----:R-:W-:-:S03]  /*10950*/  MOV R25, R3 ;  /* 0x0000000300197202 */ /* 0x001fc60000000f00 */
[----:B--2---:R-:W-:-:S03]  /*10960*/  IMAD.WIDE R10, R4, 0x2, R24 ;  /* 0x00000002040a7825 */ /* 0x004fc600078e0218 */
[C---:B------:R-:W-:Y:S02]  /*10970*/  IADD3 R15, P0, R10.reuse, 0x60, RZ ;  /* 0x000000600a0f7810 */ /* 0x040fe40007f1e0ff */
[C---:B------:R-:W-:Y:S02]  /*10980*/  LOP3.LUT R3, R10.reuse, 0x380, RZ, 0xc0, !PT ;  /* 0x000003800a037812 */ /* 0x040fe400078ec0ff */
[----:B------:R-:W-:Y:S01]  /*10990*/  IADD3 R6, P1, R10, 0x40, RZ ;  /* 0x000000400a067810 */ /* 0x000fe20007f3e0ff */
[--C-:B------:R-:W-:Y:S01]  /*109a0*/  IMAD.X R5, RZ, RZ, R11.reuse, P0 ;  /* 0x000000ffff057224 */ /* 0x100fe200000e060b */
[----:B---3--:R-:W-:Y:S02]  /*109b0*/  ISETP.NE.AND P0, PT, R32, RZ, PT ;  /* 0x000000ff2000720c */ /* 0x008fe40003f05270 */
        /* <DEDUP_REMOVED lines=11> */
[----:B------:R-:W-:Y:S02]  /*10a70*/  LOP3.LUT R10, R3, R10, RZ, 0x3c, !PT ;  /* 0x0000000a030a7212 */ /* 0x000fe400078e3cff */
[----:B------:R-:W-:Y:S02]  /*10a80*/  SHF.R.U64 R3, R4, 0x3, RZ ;  /* 0x0000000304037819 */ /* 0x000fe400000012ff */
[----:B------:R-:W-:Y:S02]  /*10a90*/  SHF.R.U64 R0, R0, 0x3, RZ ;  /* 0x0000000300007819 */ /* 0x000fe400000012ff */
[----:B------:R-:W-:Y:S02]  /*10aa0*/  SHF.R.U64 R4, R8, 0x3, RZ ;  /* 0x0000000308047819 */ /* 0x000fe400000012ff */
[----:B------:R-:W-:Y:S02]  /*10ab0*/  LOP3.LUT R8, R0, R13, RZ, 0x3c, !PT ;  /* 0x0000000d00087212 */ /* 0x000fe400078e3cff */
[----:B------:R-:W-:-:S02]  /*10ac0*/  LOP3.LUT R4, R4, R15, RZ, 0x3c, !PT ;  /* 0x0000000f04047212 */ /* 0x000fc400078e3cff */
[----:B------:R-:W-:Y:S02]  /*10ad0*/  LOP3.LUT R6, R3, R6, RZ, 0x3c, !PT ;  /* 0x0000000603067212 */ /* 0x000fe400078e3cff */
[----:B------:R-:W-:Y:S02]  /*10ae0*/  MOV R10, R10 ;  /* 0x0000000a000a7202 */ /* 0x000fe40000000f00 */
[----:B------:R-:W-:Y:S02]  /*10af0*/  F2FP.BF16.F32.PACK_AB R13, R91, R90 ;  /* 0x0000005a5b0d723e */ /* 0x000fe400000010ff */
[----:B------:R-:W-:Y:S01]  /*10b00*/  F2FP.BF16.F32.PACK_AB R15, R95, R94 ;  /* 0x0000005e5f0f723e */ /* 0x000fe200000010ff */
[----:B------:R-:W-:Y:S01]  /*10b10*/  BAR.SYNC.DEFER_BLOCKING 0x1, 0x180 ;  /* 0x0046000000007b1d */ /* 0x000fe20000010000 */
[----:B------:R-:W-:Y:S02]  /*10b20*/  MOV R3, R6 ;  /* 0x0000000600037202 */ /* 0x000fe40000000f00 */
        /* <DEDUP_REMOVED lines=9> */
[----:B------:R-:W-:Y:S02]  /*10bc0*/  ISETP.NE.U32.AND P3, PT, RZ, UR6, PT ;  /* 0x00000006ff007c0c */ /* 0x000fe4000bf65070 */
[----:B------:R-:W-:Y:S01]  /*10bd0*/  ISETP.NE.U32.AND P0, PT, RZ, UR4, PT ;  /* 0x00000004ff007c0c */ /* 0x000fe2000bf05070 */
[----:B------:R0:W-:Y:S01]  /*10be0*/  STSM.16.M88.4 [R10], R12 ;  /* 0x0000000c0a007844 */ /* 0x0001e20000000200 */
[----:B------:R-:W-:Y:S02]  /*10bf0*/  ISETP.NE.AND.EX P3, PT, RZ, UR7, PT, P3 ;  /* 0x00000007ff007c0c */ /* 0x000fe4000bf65330 */
[----:B------:R-:W-:Y:S01]  /*10c00*/  IADD3 R32, P1, R36, UR4, RZ ;  /* 0x0000000424207c10 */ /* 0x000fe2000ff3e0ff */
[----:B------:R1:W-:Y:S01]  /*10c10*/  STSM.16.M88.4 [R35], R4 ;  /* 0x0000000423007844 */ /* 0x0003e20000000200 */
[----:B------:R-:W-:-:S02]  /*10c20*/  ISETP.NE.AND.EX P0, PT, RZ, UR5, PT, P0 ;  /* 0x00000005ff007c0c */ /* 0x000fc4000bf05300 */
[----:B------:R-:W-:Y:S02]  /*10c30*/  IADD3.X R33, R37, UR5, RZ, P1, !PT ;  /* 0x0000000525217c10 */ /* 0x000fe40008ffe4ff */
[----:B0-----:R-:W-:Y:S02]  /*10c40*/  F2FP.BF16.F32.PACK_AB R10, R109, R108 ;  /* 0x0000006c6d0a723e */ /* 0x001fe400000010ff */
[----:B------:R-:W-:Y:S02]  /*10c50*/  F2FP.BF16.F32.PACK_AB R12, R113, R112 ;  /* 0x00000070710c723e */ /* 0x000fe400000010ff */
[----:B------:R-:W-:Y:S01]  /*10c60*/  F2FP.BF16.F32.PACK_AB R13, R115, R114 ;  /* 0x00000072730d723e */ /* 0x000fe200000010ff */
[----:B------:R-:W-:Y:S01]  /*10c70*/  STSM.16.M88.4 [R3], R8 ;  /* 0x0000000803007844 */ /* 0x000fe20000000200 */
[----:B------:R-:W-:Y:S02]  /*10c80*/  F2FP.BF16.F32.PACK_AB R14, R117, R116 ;  /* 0x00000074750e723e */ /* 0x000fe400000010ff */
[----:B------:R-:W-:-:S05]  /*10c90*/  F2FP.BF16.F32.PACK_AB R15, R119, R118 ;  /* 0x00000076770f723e */ /* 0x000fca00000010ff */
[----:B------:R0:W-:Y:S01]  /*10ca0*/  STSM.16.M88.4 [R0], R12 ;  /* 0x0000000c00007844 */ /* 0x0001e20000000200 */
[----:B------:R-:W-:Y:S01]  /*10cb0*/  BAR.SYNC.DEFER_BLOCKING 0x1, 0x180 ;  /* 0x0046000000007b1d */ /* 0x000fe20000010000 */
[----:B------:R-:W-:-:S05]  /*10cc0*/  @P3 IADD3 R36, P1, R36, UR6, RZ ;  /* 0x0000000624243c10 */ /* 0x000fca000ff3e0ff */
[----:B------:R-:W-:Y:S01]  /*10cd0*/  ULDC UR6, c[0x0][0xa88] ;  /* 0x0002a20000067ab9 */ /* 0x000fe20000000800 */
[----:B------:R-:W-:Y:S01]  /*10ce0*/  @P3 IADD3.X R37, R37, UR7, RZ, P1, !PT ;  /* 0x0000000725253c10 */ /* 0x000fe20008ffe4ff */
[----:B------:R-:W-:Y:S01]  /*10cf0*/  IMAD.U32 R47, RZ, RZ, UR6 ;  /* 0x00000006ff2f7e24 */ /* 0x000fe2000f8e00ff */
[----:B------:R-:W-:Y:S01]  /*10d00*/  ISETP.GT.AND P2, PT, R38, 0x1, PT ;  /* 0x000000012600780c */ /* 0x000fe20003f44270 */
[----:B-1----:R-:W-:Y:S01]  /*10d10*/  IMAD.MOV.U32 R6, RZ, RZ, 0x9b8 ;  /* 0x000009b8ff067424 */ /* 0x002fe200078e00ff */
[----:B0-----:R-:W0:Y:S01]  /*10d20*/  LDC R0, c[0x0][0xbe8] ;  /* 0x0002fa00ff007b82 */ /* 0x001e220000000800 */
[----:B------:R1:W5:Y:S04]  /*10d30*/  @P0 LDG.E R28, desc[UR40][R32.64] ;  /* 0x00000028201c0981 */ /* 0x000368000c1e1900 */
[----:B------:R1:W5:Y:S01]  /*10d40*/  @P3 LDG.E R47, desc[UR40][R36.64] ;  /* 0x00000028242f3981 */ /* 0x000362000c1e1900 */
[----:B------:R-:W-:-:S04]  /*10d50*/  SEL R6, R6, 0x978, P2 ;  /* 0x0000097806067807 */ /* 0x000fc80001000000 */
        /* <DEDUP_REMOVED lines=9> */
.L_x_14538:
[----:B------:R-:W0:Y:S04]  /*10df0*/  LDL R50, [R1+0x4c] ;  /* 0x00004c0001327983 */ /* 0x000e280000100800 */
[----:B------:R-:W2:Y:S04]  /*10e00*/  LDL R14, [R1+0x48] ;  /* 0x00004800010e7983 */ /* 0x000ea80000100800 */
[----:B------:R-:W2:Y:S04]  /*10e10*/  LDL R51, [R1+0x24] ;  /* 0x0000240001337983 */ /* 0x000ea80000100800 */
[----:B------:R-:W4:Y:S01]  /*10e20*/  LDL R49, [R1+0x5c] ;  /* 0x00005c0001317983 */ /* 0x000f220000100800 */
[----:B-1----:R-:W1:Y:S03]  /*10e30*/  LDC.64 R6, c[0x0][R6+0x210] ;  /* 0x0000840006067b82 */ /* 0x002e660000000a00 */
[----:B------:R-:W3:Y:S01]  /*10e40*/  LDL R38, [R1+0x64] ;  /* 0x0000640001267983 */ /* 0x000ee20000100800 */
[----:B------:R-:W-:-:S04]  /*10e50*/  ISETP.NE.U32.AND P0, PT, RZ, UR4, PT ;  /* 0x00000004ff007c0c */ /* 0x000fc8000bf05070 */
[----:B------:R-:W1:Y:S01]  /*10e60*/  @P1 LDC R32, c[0x0][0xbec] ;  /* 0x0002fb00ff201b82 */ /* 0x000e620000000800 */
[----:B------:R-:W-:-:S04]  /*10e70*/  ISETP.NE.AND.EX P0, PT, RZ, UR5, PT, P0 ;  /* 0x00000005ff007c0c */ /* 0x000fc8000bf05300 */
[----:B------:R-:W-:-:S03]  /*10e80*/  SEL R3, R48, RZ, !P0 ;  /* 0x000000ff30037207 */ /* 0x000fc60004000000 */
[----:B------:R-:W1:Y:S01]  /*10e90*/  @P1 LDC R37, c[0x0][0xbf0] ;  /* 0x0002fc00ff251b82 */ /* 0x000e620000000800 */
[----:B------:R-:W-:-:S07]  /*10ea0*/  SEL R15, R34, RZ, !P0 ;  /* 0x000000ff220f7207 */ /* 0x000fce0004000000 */
[----:B------:R-:W1:Y:S01]  /*10eb0*/  LDC.64 R4, c[0x0][0xba8] ;  /* 0x0002ea00ff047b82 */ /* 0x000e620000000a00 */
[----:B------:R-:W-:Y:S01]  /*10ec0*/  IMAD R11, R11, R3, RZ ;  /* 0x000000030b0b7224 */ /* 0x000fe200078e02ff */
[----:B------:R-:W1:Y:S03]  /*10ed0*/  S2R R36, SR_TID.X ;  /* 0x0000000000247919 */ /* 0x000e660000002100 */
        /* <DEDUP_REMOVED lines=8> */
[----:B------:R-:W-:Y:S01]  /*10f60*/  LOP3.LUT R36, R36, 0xffffff80, RZ, 0xc0, !PT ;  /* 0xffffff8024247812 */ /* 0x000fe200078ec0ff */
[----:B-----5:R-:W-:-:S04]  /*10f70*/  IMAD R47, R47, R0, RZ ;  /* 0x000000002f2f7224 */ /* 0x020fc800078e02ff */
[----:B------:R-:W-:Y:S02]  /*10f80*/  IMAD.IADD R36, R40, 0x1, -R36 ;  /* 0x0000000128247824 */ /* 0x000fe400078e0a24 */
[-C--:B0-----:R-:W-:Y:S02]  /*10f90*/  IMAD R33, R13, R50.reuse, RZ ;  /* 0x000000320d217224 */ /* 0x081fe400078e02ff */
[----:B------:R-:W-:-:S04]  /*10fa0*/  IMAD.WIDE.U32 R12, R12, R50, RZ ;  /* 0x000000320c0c7225 */ /* 0x000fc800078e00ff */
[----:B--2---:R-:W-:Y:S01]  /*10fb0*/  IMAD.IADD R39, R14, 0x1, R51 ;  /* 0x000000010e277824 */ /* 0x004fe200078e0233 */
[----:B------:R-:W-:Y:S02]  /*10fc0*/  IADD3 R14, P0, P3, R10, R12, R28 ;  /* 0x0000000c0a0e7210 */ /* 0x000fe40007b1e01c */
[----:B----4-:R-:W-:Y:S01]  /*10fd0*/  SEL R15, R49, RZ, P2 ;  /* 0x000000ff310f7207 */ /* 0x010fe20001000000 */
[----:B------:R-:W-:-:S04]  /*10fe0*/  @P1 IMAD.HI.U32 R12, R39, R32, RZ ;  /* 0x00000020270c1227 */ /* 0x000fc800078e00ff */
[----:B------:R-:W-:Y:S02]  /*10ff0*/  IMAD.IADD R34, R13, 0x1, R33 ;  /* 0x000000010d227824 */ /* 0x000fe400078e0221 */
[----:B------:R-:W-:Y:S01]  /*11000*/  IMAD.MOV.U32 R13, RZ, RZ, R39 ;  /* 0x000000ffff0d7224 */ /* 0x000fe200078e0027 */
[----:B------:R-:W-:Y:S01]  /*11010*/  @P1 SHF.R.U32.HI R13, RZ, R37, R12 ;  /* 0x00000025ff0d1219 */ /* 0x000fe2000001160c */
[-C--:B---3--:R-:W-:Y:S01]  /*11020*/  IMAD R33, R9, R15.reuse, RZ ;  /* 0x0000000f09217224 */ /* 0x088fe200078e02ff */
[----:B------:R-:W-:Y:S01]  /*11030*/  SHF.R.S32.HI R9, RZ, 0x1f, R28 ;  /* 0x0000001fff097819 */ /* 0x000fe2000001141c */
[----:B------:R-:W-:-:S03]  /*11040*/  IMAD.WIDE.U32 R10, R8, R15, RZ ;  /* 0x0000000f080a7225 */ /* 0x000fc600078e00ff */
[----:B------:R-:W-:Y:S01]  /*11050*/  IADD3.X R15, R35, R34, R9, P0, P3 ;  /* 0x00000022230f7210 */ /* 0x000fe200007e6409 */
        /* <DEDUP_REMOVED lines=11> */
[----:B-1----:R-:W-:-:S04]  /*11110*/  LEA R8, P0, R6, R4, 0x2 ;  /* 0x0000000406087211 */ /* 0x002fc800078010ff */
        /* <DEDUP_REMOVED lines=13> */
[----:B------:R-:W1:Y:S01]  /*111f0*/  @P1 LDC R13, c[0x0][0xbec] ;  /* 0x0002fb00ff0d1b82 */ /* 0x000e620000000800 */
[----:B------:R-:W-:Y:S01]  /*11200*/  ULDC.64 UR4, c[0x0][0xaa0] ;  /* 0x0002a80000047ab9 */ /* 0x000fe20000000a00 */
[----:B0-----:R-:W-:Y:S02]  /*11210*/  IMAD R5, R45, 0x40, R44 ;  /* 0x000000402d057824 */ /* 0x001fe400078e022c */
[----:B------:R-:W-:Y:S02]  /*11220*/  IMAD R9, R9, UR4, RZ ;  /* 0x0000000409097c24 */ /* 0x000fe4000f8e02ff */
[----:B------:R-:W-:Y:S02]  /*11230*/  IMAD.WIDE R24, R5, 0x2, R24 ;  /* 0x0000000205187825 */ /* 0x000fe400078e0218 */
[----:B------:R-:W0:Y:S02]  /*11240*/  @P1 LDC R15, c[0x0][0xbf0] ;  /* 0x0002fc00ff0f1b82 */ /* 0x000e240000000800 */
[----:B------:R-:W-:Y:S01]  /*11250*/  IMAD R11, R28, UR5, R9 ;  /* 0x000000051c0b7c24 */ /* 0x000fe2000f8e0209 */
[----:B------:R-:W-:Y:S01]  /*11260*/  IADD3 R27, P0, R24, 0x1800, RZ ;  /* 0x00001800181b7810 */ /* 0x000fe20007f1e0ff */
[----:B------:R-:W-:Y:S01]  /*11270*/  IMAD.WIDE.U32 R8, R28, UR4, RZ ;  /* 0x000000041c087c25 */ /* 0x000fe2000f8e00ff */
[----:B------:R-:W-:Y:S01]  /*11280*/  ULDC.64 UR4, c[0x0][0xae8] ;  /* 0x0002ba0000047ab9 */ /* 0x000fe20000000a00 */
[----:B------:R-:W-:-:S02]  /*11290*/  IADD3 R33, P2, R24, 0x3000, RZ ;  /* 0x0000300018217810 */ /* 0x000fc40007f5e0ff */
[----:B------:R-:W-:Y:S01]  /*112a0*/  IMAD.IADD R9, R9, 0x1, R11 ;  /* 0x0000000109097824 */ /* 0x000fe200078e020b */
[----:B------:R-:W-:Y:S01]  /*112b0*/  IADD3 R37, P3, R24, 0x4800, RZ ;  /* 0x0000480018257810 */ /* 0x000fe20007f7e0ff */
[----:B------:R-:W-:Y:S01]  /*112c0*/  IMAD R10, R46, 0x30, R45 ;  /* 0x000000302e0a7824 */ /* 0x000fe200078e022d */
[----:B------:R-:W-:Y:S01]  /*112d0*/  SHF.R.S32.HI R12, RZ, 0x1f, R3 ;  /* 0x0000001fff0c7819 */ /* 0x000fe20000011403 */
[C---:B------:R-:W-:Y:S01]  /*112e0*/  IMAD.WIDE.U32 R8, R50.reuse, UR4, R8 ;  /* 0x0000000432087c25 */ /* 0x040fe2000f8e0008 */
[----:B------:R-:W-:Y:S02]  /*112f0*/  LOP3.LUT R26, R27, 0x380, RZ, 0xc0, !PT ;  /* 0x000003801b1a7812 */ /* 0x000fe400078ec0ff */
[----:B------:R-:W-:Y:S01]  /*11300*/  LOP3.LUT R32, R33, 0x380, RZ, 0xc0, !PT ;  /* 0x0000038021207812 */ /* 0x000fe200078ec0ff */
[----:B------:R-:W-:Y:S01]  /*11310*/  IMAD.IADD R14, R51, 0x1, R10 ;  /* 0x00000001330e7824 */ /* 0x000fe200078e020a */
[----:B------:R-:W-:Y:S01]  /*11320*/  LOP3.LUT R36, R37, 0x380, RZ, 0xc0, !PT ;  /* 0x0000038025247812 */ /* 0x000fe200078ec0ff */
[----:B------:R-:W-:Y:S01]  /*11330*/  IMAD R9, R50, UR5, R9 ;  /* 0x0000000532097c24 */ /* 0x000fe2000f8e0209 */
[----:B------:R-:W-:Y:S01]  /*11340*/  LOP3.LUT R5, R24, 0x380, RZ, 0xc0, !PT ;  /* 0x0000038018057812 */ /* 0x000fe200078ec0ff */
[----:B------:R-:W-:Y:S01]  /*11350*/  ULDC.64 UR4, c[0x0][0xaf0] ;  /* 0x0002bc0000047ab9 */ /* 0x000fe20000000a00 */
[----:B-1----:R-:W-:Y:S01]  /*11360*/  @P1 IMAD.HI.U32 R10, R14, R13, RZ ;  /* 0x0000000d0e0a1227 */ /* 0x002fe200078e00ff */
[----:B------:R-:W-:-:S02]  /*11370*/  SHF.R.U64 R26, R26, 0x3, RZ ;  /* 0x000000031a1a7819 */ /* 0x000fc400000012ff */
[----:B------:R-:W-:Y:S01]  /*11380*/  SHF.R.U64 R32, R32, 0x3, RZ ;  /* 0x0000000320207819 */ /* 0x000fe200000012ff */
[----:B------:R-:W-:Y:S01]  /*11390*/  IMAD R12, R12, UR4, RZ ;  /* 0x000000040c0c7c24 */ /* 0x000fe2000f8e02ff */
[----:B------:R-:W-:Y:S02]  /*113a0*/  SHF.R.U64 R36, R36, 0x3, RZ ;  /* 0x0000000324247819 */ /* 0x000fe400000012ff */
[----:B------:R-:W-:Y:S01]  /*113b0*/  SHF.R.U64 R5, R5, 0x3, RZ ;  /* 0x0000000305057819 */ /* 0x000fe200000012ff */
[----:B------:R-:W-:Y:S01]  /*113c0*/  IMAD.MOV.U32 R11, RZ, RZ, R14 ;  /* 0x000000ffff0b7224 */ /* 0x000fe200078e000e */
[----:B------:R-:W-:Y:S01]  /*113d0*/  LOP3.LUT R26, R26, R27, RZ, 0x3c, !PT ;  /* 0x0000001b1a1a7212 */ /* 0x000fe200078e3cff */
[C---:B------:R-:W-:Y:S01]  /*113e0*/  IMAD R13, R3.reuse, UR5, R12 ;  /* 0x00000005030d7c24 */ /* 0x040fe2000f8e020c */
[----:B------:R-:W-:Y:S01]  /*113f0*/  LOP3.LUT R32, R32, R33, RZ, 0x3c, !PT ;  /* 0x0000002120207212 */ /* 0x000fe200078e3cff */
[----:B------:R-:W-:Y:S01]  /*11400*/  IMAD.WIDE.U32 R8, R3, UR4, R8 ;  /* 0x0000000403087c25 */ /* 0x000fe2000f8e0008 */
[----:B------:R-:W-:Y:S01]  /*11410*/  LOP3.LUT R36, R36, R37, RZ, 0x3c, !PT ;  /* 0x0000002524247212 */ /* 0x000fe200078e3cff */
[----:B------:R-:W-:Y:S01]  /*11420*/  ULDC.64 UR4, c[0x0][0xae0] ;  /* 0x0002b80000047ab9 */ /* 0x000fe20000000a00 */
[----:B------:R-:W-:Y:S01]  /*11430*/  LOP3.LUT R4, R5, R24, RZ, 0x3c, !PT ;  /* 0x0000001805047212 */ /* 0x000fe200078e3cff */
[--C-:B------:R-:W-:Y:S01]  /*11440*/  IMAD.X R27, RZ, RZ, R25.reuse, P0 ;  /* 0x000000ffff1b7224 */ /* 0x100fe200000e0619 */
[----:B0-----:R-:W-:Y:S01]  /*11450*/  @P1 SHF.R.U32.HI R11, RZ, R15, R10 ;  /* 0x0000000fff0b1219 */ /* 0x001fe2000001160a */
[----:B------:R-:W-:-:S02]  /*11460*/  IMAD.X R33, RZ, RZ, R25, P2 ;  /* 0x000000ffff217224 */ /* 0x000fc400010e0619 */
[--C-:B------:R-:W-:Y:S02]  /*11470*/  IMAD.X R37, RZ, RZ, R25.reuse, P3 ;  /* 0x000000ffff257224 */ /* 0x100fe400018e0619 */
[----:B------:R-:W-:Y:S02]  /*11480*/  IMAD.MOV.U32 R5, RZ, RZ, R25 ;  /* 0x000000ffff057224 */ /* 0x000fe400078e0019 */
[----:B------:R-:W-:Y:S01]  /*11490*/  IMAD.IADD R9, R9, 0x1, R13 ;  /* 0x0000000109097824 */ /* 0x000fe200078e020d */
[--C-:B------:R-:W-:Y:S01]  /*114a0*/  SHF.R.S32.HI R10, RZ, 0x1f, R11.reuse ;  /* 0x0000001fff0a7819 */ /* 0x100fe2000001140b */
[----:B------:R-:W-:Y:S01]  /*114b0*/  IMAD.MOV R13, RZ, RZ, -R11 ;  /* 0x000000ffff0d7224 */ /* 0x000fe200078e0a0b */
[----:B------:R-:W5:Y:S04]  /*114c0*/  LD.E.128 R24, desc[UR40][R26.64] ;  /* 0x000000281a187980 */ /* 0x000f68000c101d00 */
[----:B------:R-:W5:Y:S01]  /*114d0*/  LD.E.128 R4, desc[UR40][R4.64] ;  /* 0x0000002804047980 */ /* 0x000f62000c101d00 */
[----:B------:R-:W-:-:S03]  /*114e0*/  IMAD R13, R0, R13, R14 ;  /* 0x0000000d000d7224 */ /* 0x000fc600078e020e */
[----:B------:R-:W5:Y:S04]  /*114f0*/  LD.E.128 R32, desc[UR40][R32.64] ;  /* 0x0000002820207980 */ /* 0x000f68000c101d00 */
[----:B------:R-:W5:Y:S01]  /*11500*/  LD.E.128 R36, desc[UR40][R36.64] ;  /* 0x0000002824247980 */ /* 0x000f62000c101d00 */
[----:B------:R-:W-:Y:S01]  /*11510*/  IMAD R10, R10, UR4, RZ ;  /* 0x000000040a0a7c24 */ /* 0x000fe2000f8e02ff */
[----:B------:R-:W-:Y:S01]  /*11520*/  @!PT LDS RZ, [RZ] ;  /* 0x00000000fffff984 */ /* 0x000fe20000000800 */
[----:B------:R-:W-:Y:S01]  /*11530*/  @!PT LDS RZ, [RZ] ;  /* 0x00000000fffff984 */ /* 0x000fe20000000800 */
[----:B------:R-:W-:Y:S01]  /*11540*/  @!PT LDS RZ, [RZ] ;  /* 0x00000000fffff984 */ /* 0x000fe20000000800 */
[----:B------:R-:W-:Y:S01]  /*11550*/  @!PT LDS RZ, [RZ] ;  /* 0x00000000fffff984 */ /* 0x000fe20000000800 */
[----:B------:R0:W-:Y:S06]  /*11560*/  MEMBAR.ALL.CTA ;  /* 0x0000000000007992 */ /* 0x0001ec0000008000 */
[----:B0-----:R-:W0:Y:S01]  /*11570*/  FENCE.VIEW.ASYNC.S ;  /* 0x00000000000073c6 */ /* 0x001e220000000000 */
[----:B------:R-:W-:Y:S01]  /*11580*/  SHF.R.S32.HI R0, RZ, 0x1f, R13 ;  /* 0x0000001fff007819 */ /* 0x000fe2000001140d */
[----:B------:R-:W-:-:S02]  /*11590*/  IMAD R15, R11, UR5, R10 ;  /* 0x000000050b0f7c24 */ /* 0x000fc4000f8e020a */
[----:B------:R-:W-:Y:S01]  /*115a0*/  IMAD.WIDE.U32 R8, R11, UR4, R8 ;  /* 0x000000040b087c25 */ /* 0x000fe2000f8e0008 */
[----:B------:R-:W-:-:S03]  /*115b0*/  ULDC.64 UR4, c[0x0][0xad8] ;  /* 0x0002b60000047ab9 */ /* 0x000fc60000000a00 */
[----:B------:R-:W-:Y:S02]  /*115c0*/  IMAD.IADD R9, R9, 0x1, R15 ;  /* 0x0000000109097824 */ /* 0x000fe400078e020f */
[----:B------:R-:W-:Y:S02]  /*115d0*/  IMAD R0, R0, UR4, RZ ;  /* 0x0000000400007c24 */ /* 0x000fe4000f8e02ff */
        /* <DEDUP_REMOVED lines=27> */
[C---:B--2---:R-:W-:Y:S02]  /*11790*/  @!P2 LEA.HI.X R3, R44.reuse, R0, R43, 0x1, P5 ;  /* 0x000000002c03a211 */ /* 0x044fe400028f0c2b */
[----:B------:R-:W0:Y:S01]  /*117a0*/  SHFL.IDX PT, R0, R41, 0x3, 0x181f ;  /* 0x00781f0029007f89 */ /* 0x000e2200000e0000 */
[C---:B---3--:R-:W-:Y:S02]  /*117b0*/  @!P4 LEA R45, P5, R44.reuse, R14, 0x1 ;  /* 0x0000000e2c2dc211 */ /* 0x048fe400078a08ff */
[----:B------:R-:W-:Y:S01]  /*117c0*/  @!P2 IMAD.MOV.U32 R9, RZ, RZ, R3 ;  /* 0x000000ffff09a224 */ /* 0x000fe200078e0003 */
[----:B------:R-:W1:Y:S01]  /*117d0*/  SHFL.IDX PT, R14, R40, 0x3, 0x181f ;  /* 0x00781f00280e7f89 */ /* 0x000e6200000e0000 */
[C-C-:B----4-:R-:W-:Y:S01]  /*117e0*/  @!P3 LEA.HI.X R21, R44.reuse, R8, R43.reuse, 0x1, P1 ;  /* 0x000000082c15b211 */ /* 0x150fe200008f0c2b */
[----:B------:R-:W-:Y:S01]  /*117f0*/  @!P2 IMAD.MOV.U32 R8, RZ, RZ, R28 ;  /* 0x000000ffff08a224 */ /* 0x000fe200078e001c */
[----:B------:R-:W-:-:S04]  /*11800*/  @!P4 LEA.HI.X R10, R44, R10, R43, 0x1, P5 ;  /* 0x0000000a2c0ac211 */ /* 0x000fc800028f0c2b */
[----:B-----5:R2:W-:Y:S04]  /*11810*/  @!P2 ST.E.128 desc[UR40][R8.64], R4 ;  /* 0x000000040800a985 */ /* 0x0205e8000c101d28 */
[----:B------:R3:W-:Y:S01]  /*11820*/  @!P3 ST.E.128 desc[UR40][R20.64], R24 ;  /* 0x000000181400b985 */ /* 0x0007e2000c101d28 */
[----:B--2---:R-:W-:Y:S02]  /*11830*/  @!P4 IMAD.MOV.U32 R4, RZ, RZ, R45 ;  /* 0x000000ffff04c224 */ /* 0x004fe400078e002d */
[----:B------:R-:W-:-:S05]  /*11840*/  @!P4 IMAD.MOV.U32 R5, RZ, RZ, R10 ;  /* 0x000000ffff05c224 */ /* 0x000fca00078e000a */
[----:B01----:R3:W-:Y:S02]  /*11850*/  @!P4 ST.E.128 desc[UR40][R4.64], R32 ;  /* 0x000000200400c985 */ /* 0x0037e4000c101d28 */
.L_x_14736:
[----:B------:R-:W-:-:S05]  /*11860*/  VIADD R42, R42, 0x90 ;  /* 0x000000902a2a7836 */ /* 0x000fca0000000000 */
[----:B------:R-:W-:-:S13]  /*11870*/  ISETP.GE.OR P0, PT, R42, R47, P0 ;  /* 0x0000002f2a00720c */ /* 0x000fda0000706670 */
[----:B------:R-:W-:Y:S05]  /*11880*/  @P0 BRA `(.L_x_14541) ;  /* 0x0000001000c40947 */ /* 0x000fea0003800000 */
[----:B------:R-:W-:-:S04]  /*11890*/  LEA R14, P0, R44, R14, 0x1 ;  /* 0x0000000e2c0e7211 */ /* 0x000fc800078008ff */
[----:B------:R-:W-:-:S05]  /*118a0*/  LEA.HI.X R15, R44, R0, R43, 0x1, P0 ;  /* 0x000000002c0f7211 */ /* 0x000fca00000f0c2b */
[----:B------:R0:W-:Y:S01]  /*118b0*/  ST.E.128 desc[UR40][R14.64], R36 ;  /* 0x000000240e007985 */ /* 0x0001e2000c101d28 */
[----:B------:R-:W-:Y:S05]  /*118c0*/  BRA `(.L_x_14541) ;  /* 0x0000001000b47947 */ /* 0x000fea0003800000 */
.L_x_14539:
        /* <DEDUP_REMOVED lines=28> */
[----:B------:R-:W-:Y:S01]  /*11a90*/  SHF.R.S32.HI R0, RZ, 0x1f, R7 ;  /* 0x0000001fff007819 */ /* 0x000fe20000011407 */
[C---:B------:R-:W-:Y:S01]  /*11aa0*/  IMAD R9, R3.reuse, UR7, R8 ;  /* 0x0000000703097c24 */ /* 0x040fe2000f8e0208 */
[----:B------:R-:W-:Y:S01]  /*11ab0*/  ULDC.64 UR4, c[0x0][0xb28] ;  /* 0x0002ca0000047ab9 */ /* 0x000fe20000000a00 */
[----:B------:R-:W-:-:S04]  /*11ac0*/  IMAD.WIDE.U32 R4, R3, UR6, R4 ;  /* 0x0000000603047c25 */ /* 0x000fc8000f8e0004 */
[----:B------:R-:W-:Y:S02]  /*11ad0*/  VIADD R3, R2, 0x16820 ;  /* 0x0001682002037836 */ /* 0x000fe40000000000 */
[----:B------:R-:W-:Y:S02]  /*11ae0*/  IMAD R0, R0, UR4, RZ ;  /* 0x0000000400007c24 */ /* 0x000fe4000f8e02ff */
[----:B------:R-:W-:Y:S01]  /*11af0*/  IMAD.IADD R5, R5, 0x1, R9 ;  /* 0x0000000105057824 */ /* 0x000fe200078e0209 */
[----:B------:R-:W-:Y:S01]  /*11b00*/  PRMT R8, RZ, 0x654, R3 ;  /* 0x00000654ff087816 */ /* 0x000fe20000000003 */
[C---:B------:R-:W-:Y:S02]  /*11b10*/  IMAD R3, R7.reuse, UR5, R0 ;  /* 0x0000000507037c24 */ /* 0x040fe4000f8e0200 */
[----:B------:R-:W-:Y:S01]  /*11b20*/  IMAD.WIDE.U32 R4, R7, UR4, R4 ;  /* 0x0000000407047c25 */ /* 0x000fe2000f8e0004 */
[----:B------:R-:W-:Y:S01]  /*11b30*/  ULDC.64 UR4, c[0x0][0xb00] ;  /* 0x0002c00000047ab9 */ /* 0x000fe20000000a00 */
[----:B------:R0:W-:Y:S02]  /*11b40*/  SYNCS.ARRIVE.TRANS64.RED.A1T0 RZ, [R8+URZ], RZ ;  /* 0x000000ff08ff79a7 */ /* 0x0001e4000810043f */
[----:B------:R-:W-:Y:S01]  /*11b50*/  IMAD.IADD R3, R5, 0x1, R3 ;  /* 0x0000000105037824 */ /* 0x000fe200078e0203 */
[----:B------:R-:W-:Y:S01]  /*11b60*/  LEA R0, P0, R4, UR4, 0x2 ;  /* 0x0000000404007c11 */ /* 0x000fe2000f8010ff */
[----:B------:R-:W-:-:S03]  /*11b70*/  UMOV UR4, 0xffffffff ;  /* 0xffffffff00047882 */ /* 0x000fc60000000000 */
[----:B------:R-:W-:Y:S01]  /*11b80*/  LEA.HI.X R4, R4, UR5, R3, 0x2, P0 ;  /* 0x0000000504047c11 */ /* 0x000fe200080f1403 */
[C---:B--2---:R-:W-:Y:S02]  /*11b90*/  VIADD R28, R45.reuse, 0x20 ;  /* 0x000000202d1c7836 */ /* 0x044fe40000000000 */
[C---:B------:R-:W-:Y:S02]  /*11ba0*/  VIADD R34, R45.reuse, 0x28 ;  /* 0x000000282d227836 */ /* 0x040fe40000000000 */
[C---:B------:R-:W-:Y:S02]  /*11bb0*/  VIADD R36, R45.reuse, 0x30 ;  /* 0x000000302d247836 */ /* 0x040fe40000000000 */
[C---:B------:R-:W-:Y:S02]  /*11bc0*/  VIADD R38, R45.reuse, 0x38 ;  /* 0x000000382d267836 */ /* 0x040fe40000000000 */
[C---:B------:R-:W-:Y:S02]  /*11bd0*/  VIADD R7, R45.reuse, 0x8 ;  /* 0x000000082d077836 */ /* 0x040fe40000000000 */
[----:B------:R-:W-:-:S02]  /*11be0*/  VIADD R41, R45, 0x10 ;  /* 0x000000102d297836 */ /* 0x000fc40000000000 */
[----:B------:R-:W-:Y:S01]  /*11bf0*/  VIADD R43, R45, 0x18 ;  /* 0x000000182d2b7836 */ /* 0x000fe20000000000 */
[----:B------:R-:W-:Y:S02]  /*11c00*/  SHF.R.S32.HI R33, RZ, 0x1f, R28 ;  /* 0x0000001fff217819 */ /* 0x000fe4000001141c */
[----:B------:R-:W-:Y:S02]  /*11c10*/  SHF.R.S32.HI R35, RZ, 0x1f, R34 ;  /* 0x0000001fff237819 */ /* 0x000fe40000011422 */
[----:B------:R-:W-:Y:S02]  /*11c20*/  SHF.R.S32.HI R37, RZ, 0x1f, R36 ;  /* 0x0000001fff257819 */ /* 0x000fe40000011424 */
[----:B------:R-:W-:Y:S02]  /*11c30*/  SHF.R.S32.HI R39, RZ, 0x1f, R38 ;  /* 0x0000001fff277819 */ /* 0x000fe40000011426 */
[----:B------:R-:W-:Y:S02]  /*11c40*/  SHF.R.S32.HI R40, RZ, 0x1f, R7 ;  /* 0x0000001fff287819 */ /* 0x000fe40000011407 */
[----:B------:R-:W-:-:S02]  /*11c50*/  SHF.R.S32.HI R42, RZ, 0x1f, R41 ;  /* 0x0000001fff2a7819 */ /* 0x000fc40000011429 */
[----:B------:R-:W-:Y:S01]  /*11c60*/  SHF.R.S32.HI R44, RZ, 0x1f, R43 ;  /* 0x0000001fff2c7819 */ /* 0x000fe2000001142b */
[----:B0-----:R-:W-:Y:S06]  /*11c70*/  BRA.DIV UR4, `(.L_x_14542) ;  /* 0x0000009604b07947 */ /* 0x001fec000b800000 */
[----:B------:R0:W1:Y:S04]  /*11c80*/  SHFL.IDX PT, R3, R4, RZ, 0x1c1f ;  /* 0x001c1fff04037589 */ /* 0x00006800000e0000 */
[----:B------:R0:W2:Y:S02]  /*11c90*/  SHFL.IDX PT, R14, R0, RZ, 0x1c1f ;  /* 0x001c1fff000e7589 */ /* 0x0000a400000e0000 */
.L_x_14739:
        /* <DEDUP_REMOVED lines=9> */
[-C--:B--2---:R-:W-:Y:S01]  /*11d30*/  @!P1 LEA R10, P5, R7, R14.reuse, 0x2 ;  /* 0x0000000e070a9211 */ /* 0x084fe200078a10ff */
        /* <DEDUP_REMOVED lines=26> */
.L_x_14544:
[----:B------:R-:W-:Y:S05]  /*11ee0*/  BSYNC B1 ;  /* 0x0000000000017941 */ /* 0x000fea0003800000 */
.L_x_14543:
[----:B------:R-:W-:-:S03]  /*11ef0*/  UMOV UR4, 0xffffffff ;  /* 0xffffffff00047882 */ /* 0x000fc60000000000 */
[----:B------:R-:W-:Y:S05]  /*11f00*/  BRA.DIV UR4, `(.L_x_14545) ;  /* 0x0000009604407947 */ /* 0x000fea000b800000 */
[----:B-1----:R1:W4:Y:S04]  /*11f10*/  SHFL.IDX PT, R3, R4, 0x1, 0x1c1f ;  /* 0x003c1f0004037f89 */ /* 0x00232800000e0000 */
[----:B--23--:R1:W2:Y:S02]  /*11f20*/  SHFL.IDX PT, R14, R0, 0x1, 0x1c1f ;  /* 0x003c1f00000e7f89 */ /* 0x00c2a400000e0000 */
.L_x_14743:
        /* <DEDUP_REMOVED lines=21> */
[----:B------:R-:W-:Y:S02]  /*12080*/  @!P2 LEA R12, P5, R28, R14, 0x2 ;  /* 0x0000000e1c0ca211 */ /* 0x000fe400078a10ff */
        /* <DEDUP_REMOVED lines=15> */
.L_x_14537:
[----:B------:R-:W2:Y:S01]  /*12180*/  LDL R8, [R1+0x54] ;  /* 0x0000540001087983 */ /* 0x000ea20000100800 */
        /* <DEDUP_REMOVED lines=10> */
[----:B-----5:R-:W-:-:S04]  /*12230*/  IMAD.U32 R24, RZ, RZ, UR4 ;  /* 0x00000004ff187e24 */ /* 0x020fc8000f8e00ff */
        /* <DEDUP_REMOVED lines=11> */
[----:B0-----:R-:W2:Y:S04]  /*122f0*/  LDG.E R7, desc[UR40][R4.64] ;  /* 0x0000002804077981 */ /* 0x001ea8000c1e1900 */
[----:B-----5:R-:W2:Y:S02]  /*12300*/  LDG.E R24, desc[UR40][R4.64+0x4] ;  /* 0x0000042804187981 */ /* 0x020ea4000c1e1900 */
[----:B--2---:R-:W-:-:S07]  /*12310*/  IMAD.IADD R24, R24, 0x1, -R7 ;  /* 0x0000000118187824 */ /* 0x004fce00078e0a07 */
.L_x_14546:
[----:B------:R-:W-:Y:S01]  /*12320*/  BSSY B1, `(.L_x_14547) ;  /* 0x000003a000017945 */ /* 0x000fe20003800000 */
[----:B------:R-:W-:Y:S02]  /*12330*/  SEL R33, R48, RZ, !P0 ;  /* 0x000000ff30217207 */ /* 0x000fe40004000000 */
[----:B------:R-:W-:Y:S02]  /*12340*/  SEL R34, R34, RZ, !P0 ;  /* 0x000000ff22227207 */ /* 0x000fe40004000000 */
[----:B-----5:R-:W-:Y:S01]  /*12350*/  SHF.R.S32.HI R26, RZ, 0x1f, R3 ;  /* 0x0000001fff1a7819 */ /* 0x020fe20000011403 */
[----:B------:R-:W-:Y:S06]  /*12360*/  @P3 BRA `(.L_x_14548) ;  /* 0x0000000000d43947 */ /* 0x000fec0003800000 */
[----:B------:R-:W2:Y:S01]  /*12370*/  LDL R0, [R1+0x24] ;  /* 0x0000240001007983 */ /* 0x000ea20000100800 */
[----:B------:R-:W1:Y:S01]  /*12380*/  LDC R37, c[0x0][0xbe8] ;  /* 0x0002fa00ff257b82 */ /* 0x000e620000000800 */
[----:B0-----:R-:W0:Y:S01]  /*12390*/  S2R R5, SR_TID.X ;  /* 0x0000000000057919 */ /* 0x001e220000002100 */
[----:B--2---:R-:W-:Y:S02]  /*123a0*/  IMAD.MOV.U32 R4, RZ, RZ, R0 ;  /* 0x000000ffff047224 */ /* 0x004fe400078e0000 */
[----:B-1----:R-:W-:-:S03]  /*123b0*/  IMAD R0, R24, R37, RZ ;  /* 0x0000002518007224 */ /* 0x002fc600078e02ff */
[----:B0-----:R-:W-:-:S04]  /*123c0*/  IADD3 R35, R4, -0x80, R5 ;  /* 0xffffff8004237810 */ /* 0x001fc80007ffe005 */
        /* <DEDUP_REMOVED lines=47> */
.L_x_14548:
[----:B------:R-:W-:Y:S05]  /*126c0*/  BSYNC B1 ;  /* 0x0000000000017941 */ /* 0x000fea0003800000 */
.L_x_14547:
[----:B------:R-:W-:Y:S05]  /*126d0*/  @P2 BRA `(.L_x_14541) ;  /* 0x0000000400302947 */ /* 0x000fea0003800000 */
[----:B------:R-:W2:Y:S01]  /*126e0*/  LDL.LU R10, [R1+0x4c] ;  /* 0x00004c00010a7983 */ /* 0x000ea20000300800 */
[----:B------:R-:W3:Y:S01]  /*126f0*/  LDC R9, c[0x0][0xbe8] ;  /* 0x0002fa00ff097b82 */ /* 0x000ee20000000800 */
[----:B------:R-:W-:Y:S01]  /*12700*/  ULDC.64 UR4, c[0x0][0xaa0] ;  /* 0x0002a80000047ab9 */ /* 0x000fe20000000a00 */
[----:B------:R-:W-:Y:S01]  /*12710*/  ULDC.64 UR6, c[0x0][0xaf0] ;  /* 0x0002bc0000067ab9 */ /* 0x000fe20000000a00 */
[----:B------:R-:W4:Y:S01]  /*12720*/  LDL R27, [R1+0x24] ;  /* 0x00002400011b7983 */ /* 0x000f220000100800 */
[----:B------:R-:W-:Y:S02]  /*12730*/  IMAD R0, R26, UR4, RZ ;  /* 0x000000041a007c24 */ /* 0x000fe4000f8e02ff */
[----:B01----:R-:W-:-:S04]  /*12740*/  IMAD.WIDE.U32 R4, R3, UR4, RZ ;  /* 0x0000000403047c25 */ /* 0x003fc8000f8e00ff */
[----:B------:R-:W-:Y:S01]  /*12750*/  IMAD R7, R3, UR5, R0 ;  /* 0x0000000503077c24 */ /* 0x000fe2000f8e0200 */
[----:B------:R-:W-:Y:S01]  /*12760*/  ULDC.64 UR4, c[0x0][0xae8] ;  /* 0x0002ba0000047ab9 */ /* 0x000fe20000000a00 */
[----:B------:R-:W-:Y:S02]  /*12770*/  IMAD R0, R46, 0x30, R45 ;  /* 0x000000302e007824 */ /* 0x000fe400078e022d */
[----:B------:R-:W-:Y:S02]  /*12780*/  IMAD.IADD R5, R5, 0x1, R7 ;  /* 0x0000000105057824 */ /* 0x000fe400078e0207 */
[----:B------:R-:W-:-:S04]  /*12790*/  IMAD R6, R34, UR6, RZ ;  /* 0x0000000622067c24 */ /* 0x000fc8000f8e02ff */
[----:B------:R-:W-:Y:S01]  /*127a0*/  IMAD R7, R33, UR7, R6 ;  /* 0x0000000721077c24 */ /* 0x000fe2000f8e0206 */
[----:B---3--:R-:W-:-:S13]  /*127b0*/  ISETP.NE.AND P0, PT, R9, 0x1, PT ;  /* 0x000000010900780c */ /* 0x008fda0003f05270 */
[----:B------:R-:W0:Y:S08]  /*127c0*/  @P0 LDC R11, c[0x0][0xbec] ;  /* 0x0002fb00ff0b0b82 */ /* 0x000e300000000800 */
[----:B------:R-:W1:Y:S01]  /*127d0*/  @P0 LDC R13, c[0x0][0xbf0] ;  /* 0x0002fc00ff0d0b82 */ /* 0x000e620000000800 */
[----:B--2---:R-:W-:-:S04]  /*127e0*/  IMAD.WIDE.U32 R4, R10, UR4, R4 ;  /* 0x000000040a047c25 */ /* 0x004fc8000f8e0004 */
[----:B----4-:R-:W-:Y:S02]  /*127f0*/  IMAD.IADD R8, R27, 0x1, R0 ;  /* 0x000000011b087824 */ /* 0x010fe400078e0200 */
[----:B------:R-:W-:Y:S01]  /*12800*/  IMAD R5, R10, UR5, R5 ;  /* 0x000000050a057c24 */ /* 0x000fe2000f8e0205 */
[----:B------:R-:W-:Y:S01]  /*12810*/  ULDC.64 UR4, c[0x0][0xae0] ;  /* 0x0002b80000047ab9 */ /* 0x000fe20000000a00 */
[----:B0-----:R-:W-:-:S04]  /*12820*/  @P0 IMAD.HI.U32 R0, R8, R11, RZ ;  /* 0x0000000b08000227 */ /* 0x001fc800078e00ff */
[----:B------:R-:W-:Y:S01]  /*12830*/  IMAD.MOV.U32 R3, RZ, RZ, R8 ;  /* 0x000000ffff037224 */ /* 0x000fe200078e0008 */
[----:B-1----:R-:W-:Y:S01]  /*12840*/  @P0 SHF.R.U32.HI R3, RZ, R13, R0 ;  /* 0x0000000dff030219 */ /* 0x002fe20000011600 */
[----:B------:R-:W-:Y:S01]  /*12850*/  IMAD.WIDE.U32 R4, R33, UR6, R4 ;  /* 0x0000000621047c25 */ /* 0x000fe2000f8e0004 */
[----:B------:R-:W-:Y:S02]  /*12860*/  ULDC.64 UR6, c[0x0][0xa80] ;  /* 0x0002a00000067ab9 */ /* 0x000fe40000000a00 */
[--C-:B------:R-:W-:Y:S01]  /*12870*/  SHF.R.S32.HI R0, RZ, 0x1f, R3.reuse ;  /* 0x0000001fff007819 */ /* 0x100fe20000011403 */
[----:B------:R-:W-:Y:S02]  /*12880*/  IMAD.MOV R21, RZ, RZ, -R3 ;  /* 0x000000ffff157224 */ /* 0x000fe400078e0a03 */
[----:B------:R-:W-:Y:S02]  /*12890*/  IMAD.IADD R5, R5, 0x1, R7 ;  /* 0x0000000105057824 */ /* 0x000fe400078e0207 */
[----:B------:R-:W-:-:S02]  /*128a0*/  IMAD R21, R9, R21, R8 ;  /* 0x0000001509157224 */ /* 0x000fc400078e0208 */
[----:B------:R-:W-:Y:S02]  /*128b0*/  IMAD R0, R0, UR4, RZ ;  /* 0x0000000400007c24 */ /* 0x000fe4000f8e02ff */
[----:B------:R-:W-:-:S04]  /*128c0*/  IMAD.WIDE.U32 R4, R3, UR4, R4 ;  /* 0x0000000403047c25 */ /* 0x000fc8000f8e0004 */
[----:B------:R-:W-:Y:S01]  /*128d0*/  IMAD R7, R3, UR5, R0 ;  /* 0x0000000503077c24 */ /* 0x000fe2000f8e0200 */
[----:B------:R-:W-:Y:S01]  /*128e0*/  SHF.R.S32.HI R0, RZ, 0x1f, R21 ;  /* 0x0000001fff007819 */ /* 0x000fe20000011415 */
[----:B------:R-:W-:Y:S02]  /*128f0*/  ULDC.64 UR4, c[0x0][0xad8] ;  /* 0x0002b60000047ab9 */ /* 0x000fe40000000a00 */
[----:B------:R-:W-:Y:S02]  /*12900*/  IMAD.IADD R5, R5, 0x1, R7 ;  /* 0x0000000105057824 */ /* 0x000fe400078e0207 */
[----:B------:R-:W-:-:S04]  /*12910*/  IMAD R0, R0, UR4, RZ ;  /* 0x0000000400007c24 */ /* 0x000fc8000f8e02ff */
        /* <DEDUP_REMOVED lines=29> */
[C---:B----4-:R-:W-:Y:S01]  /*12af0*/  @!P3 LEA.HI.X R9, R44.reuse, R4, R43, 0x1, P1 ;  /* 0x000000042c09b211 */ /* 0x050fe200008f0c2b */
[----:B------:R-:W-:Y:S02]  /*12b00*/  @!P4 IMAD.MOV.U32 R4, RZ, RZ, R25 ;  /* 0x000000ffff04c224 */ /* 0x000fe400078e0019 */
[----:B------:R0:W2:Y:S01]  /*12b10*/  SHFL.IDX PT, R14, R7, 0x3, 0x181f ;  /* 0x00781f00070e7f89 */ /* 0x0000a200000e0000 */
[----:B-----5:R-:W-:-:S03]  /*12b20*/  @!P4 LEA.HI.X R5, R44, R6, R43, 0x1, P5 ;  /* 0x000000062c05c211 */ /* 0x020fc600028f0c2b */
[----:B------:R0:W-:Y:S04]  /*12b30*/  @!P3 ST.E.128 desc[UR40][R8.64], RZ ;  /* 0x000000ff0800b985 */ /* 0x0001e8000c101d28 */
[----:B------:R0:W-:Y:S02]  /*12b40*/  @!P4 ST.E.128 desc[UR40][R4.64], RZ ;  /* 0x000000ff0400c985 */ /* 0x0001e4000c101d28 */
.L_x_14752:
[----:B------:R-:W-:-:S05]  /*12b50*/  VIADD R24, R24, 0x90 ;  /* 0x0000009018187836 */ /* 0x000fca0000000000 */
[----:B------:R-:W-:-:S13]  /*12b60*/  ISETP.GE.OR P0, PT, R24, R21, P0 ;  /* 0x000000151800720c */ /* 0x000fda0000706670 */
[----:B--2---:R-:W-:-:S04]  /*12b70*/  @!P0 LEA R14, P1, R44, R14, 0x1 ;  /* 0x0000000e2c0e8211 */ /* 0x004fc800078208ff */
[----:B-1----:R-:W-:-:S05]  /*12b80*/  @!P0 LEA.HI.X R15, R44, R0, R43, 0x1, P1 ;  /* 0x000000002c0f8211 */ /* 0x002fca00008f0c2b */
[----:B------:R1:W-:Y:S04]  /*12b90*/  @!P0 ST.E.128 desc[UR40][R14.64], RZ ;  /* 0x000000ff0e008985 */ /* 0x0003e8000c101d28 */
.L_x_14541:
[----:B------:R-:W-:Y:S05]  /*12ba0*/  BSYNC B0 ;  /* 0x0000000000007941 */ /* 0x000fea0003800000 */
.L_x_14536:
[----:B------:R-:W-:Y:S02]  /*12bb0*/  ULDC UR4, c[0x0][0xc3c] ;  /* 0x00030f0000047ab9 */ /* 0x000fe40000000800 */
[----:B------:R-:W-:-:S13]  /*12bc0*/  ISETP.GE.AND P0, PT, R31, UR4, PT ;  /* 0x000000041f007c0c */ /* 0x000fda000bf06270 */
[----:B------:R-:W-:Y:S05]  /*12bd0*/  @!P0 BRA `(.L_x_14550) ;  /* 0xfffffee400148947 */ /* 0x000fea000383ffff */
[----:B------:R-:W-:Y:S05]  /*12be0*/  BRA `(.L_x_14407) ;  /* 0x0000007400407947 */ /* 0x000fea0003800000 */
.L_x_14405:
        /* <DEDUP_REMOVED lines=18> */
.L_x_14551:
        /* <DEDUP_REMOVED lines=44> */
.L_x_14555:
        /* <DEDUP_REMOVED lines=37> */
.L_x_14553:
        /* <DEDUP_REMOVED lines=13> */
.L_x_14556:
        /* <DEDUP_REMOVED lines=61> */
.L_x_14557:
        /* <DEDUP_REMOVED lines=60> */
.L_x_14558:
[----:B------:R-:W-:-:S05]  /*13a80*/  LOP3.LUT R2, RZ, R2, RZ, 0x33, !PT ;  /* 0x00000002ff027212 */ /* 0x000fca00078e33ff */
[----:B------:R-:W-:Y:S01]  /*13a90*/  IMAD.IADD R25, R25, 0x1, R2 ;  /* 0x0000000119197824 */ /* 0x000fe200078e0202 */
[----:B------:R-:W-:Y:S06]  /*13aa0*/  BRA `(.L_x_14559) ;  /* 0x00000000000c7947 */ /* 0x000fec0003800000 */
.L_x_14554:
[----:B------:R-:W-:Y:S02]  /*13ab0*/  IMAD.MOV.U32 R25, RZ, RZ, RZ ;  /* 0x000000ffff197224 */ /* 0x000fe400078e00ff */
[----:B------:R-:W-:Y:S02]  /*13ac0*/  IMAD.U32 R24, RZ, RZ, UR6 ;  /* 0x00000006ff187e24 */ /* 0x000fe4000f8e00ff */
[----:B------:R-:W-:-:S07]  /*13ad0*/  IMAD.MOV.U32 R26, RZ, RZ, RZ ;  /* 0x000000ffff1a7224 */ /* 0x000fce00078e00ff */
.L_x_14559:
[----:B------:R-:W-:-:S13]  /*13ae0*/  ISETP.NE.AND P0, PT, R0, RZ, PT ;  /* 0x000000ff0000720c */ /* 0x000fda0003f05270 */
[----:B------:R-:W0:Y:S01]  /*13af0*/  @!P0 S2R R3, SR_CgaCtaId ;  /* 0x0000000000038919 */ /* 0x000e220000008800 */
[----:B------:R-:W-:-:S04]  /*13b00*/  @!P0 MOV R0, 0x400 ;  /* 0x0000040000008802 */ /* 0x000fc80000000f00 */
[----:B0-----:R-:W-:-:S05]  /*13b10*/  @!P0 LEA R0, R3, R0, 0x18 ;  /* 0x0000000003008211 */ /* 0x001fca00078ec0ff */
[----:B------:R0:W-:Y:S01]  /*13b20*/  @!P0 STS.128 [R0+0x168d0], R24 ;  /* 0x0168d01800008388 */ /* 0x0001e20000000c00 */
[----:B------:R-:W-:Y:S06]  /*13b30*/  BAR.ARV 0x5, 0x200 ;  /* 0x0148000000007b1d */ /* 0x000fec0000002000 */
.L_x_14552:
        /* <DEDUP_REMOVED lines=31> */
.L_x_14686:
        /* <DEDUP_REMOVED lines=63> */
.L_x_14561:
        /* <DEDUP_REMOVED lines=15> */
.L_x_14562:
[----:B------:R-:W-:Y:S05]  /*14210*/  @!P1 BRA `(.L_x_14563) ;  /* 0x00000000000c9947 */ /* 0x000fea0003800000 */
[----:B------:R-:W2:Y:S04]  /*14220*/  LDG.E R10, desc[UR40][R6.64] ;  /* 0x00000028060a7981 */ /* 0x000ea8000c1e1900 */
[----:B------:R-:W2:Y:S02]  /*14230*/  LDG.E R6, desc[UR40][R6.64+0x4] ;  /* 0x0000042806067981 */ /* 0x000ea4000c1e1900 */
[----:B--2---:R-:W-:-:S07]  /*14240*/  IMAD.IADD R10, R6, 0x1, -R10 ;  /* 0x00000001060a7824 */ /* 0x004fce00078e0a0a */
.L_x_14563:
        /* <DEDUP_REMOVED lines=11> */
[----:B------:R-:W-:-:S04]  /*14300*/  IMAD R3, R25, 0xc0, RZ ;  /* 0x000000c019037824 */ /* 0x000fc800078e02ff */
[----:B------:R-:W-:-:S04]  /*14310*/  VIADD R3, R3, 0xbf ;  /* 0x000000bf03037836 */ /* 0x000fc80000000000 */
[----:B---3--:R-:W-:-:S05]  /*14320*/  @P0 IMAD.HI.U32 R6, R3, R6, RZ ;  /* 0x0000000603060227 */ /* 0x008fca00078e00ff */
[----:B0-----:R-:W-:Y:S01]  /*14330*/  @P0 SHF.R.U32.HI R3, RZ, R4, R6 ;  /* 0x00000004ff030219 */ /* 0x001fe20000011606 */
[----:B------:R-:W-:-:S05]  /*14340*/  IMAD.IADD R4, R10, 0x1, R8 ;  /* 0x000000010a047824 */ /* 0x000fca00078e0208 */
[C---:B------:R-:W-:Y:S01]  /*14350*/  IADD3 R20, R4.reuse, 0x80, -R13 ;  /* 0x0000008004147810 */ /* 0x040fe20007ffe80d */
[----:B------:R-:W-:-:S04]  /*14360*/  VIADD R4, R4, 0x7f ;  /* 0x0000007f04047836 */ /* 0x000fc80000000000 */
[----:B------:R-:W-:Y:S01]  /*14370*/  IMAD.IADD R3, R20, 0x1, R3 ;  /* 0x0000000114037824 */ /* 0x000fe200078e0203 */
[----:B------:R-:W-:-:S04]  /*14380*/  SHF.R.S32.HI R5, RZ, 0x1f, R4 ;  /* 0x0000001fff057819 */ /* 0x000fc80000011404 */
[----:B------:R-:W-:Y:S02]  /*14390*/  LEA.HI R5, R5, R4, RZ, 0x7 ;  /* 0x0000000405057211 */ /* 0x000fe400078f38ff */
[----:B------:R-:W-:Y:S02]  /*143a0*/  SHF.R.S32.HI R4, RZ, 0x1f, R3 ;  /* 0x0000001fff047819 */ /* 0x000fe40000011403 */
[----:B------:R-:W-:Y:S02]  /*143b0*/  SHF.R.S32.HI R21, RZ, 0x7, R5 ;  /* 0x00000007ff157819 */ /* 0x000fe40000011405 */
[----:B------:R-:W-:-:S04]  /*143c0*/  LEA.HI R4, R4, R3, RZ, 0x7 ;  /* 0x0000000304047211 */ /* 0x000fc800078f38ff */
[----:B------:R-:W-:-:S04]  /*143d0*/  SHF.R.S32.HI R4, RZ, 0x7, R4 ;  /* 0x00000007ff047819 */ /* 0x000fc80000011404 */
[----:B------:R-:W-:Y:S02]  /*143e0*/  VIMNMX R5, R21, R4, PT ;  /* 0x0000000415057248 */ /* 0x000fe40003fe0100 */
[----:B------:R-:W-:Y:S01]  /*143f0*/  SHF.R.U32.HI R4, RZ, 0x10, R2 ;  /* 0x00000010ff047819 */ /* 0x000fe20000011602 */
[----:B------:R-:W-:Y:S01]  /*14400*/  IMAD.MOV.U32 R2, RZ, RZ, RZ ;  /* 0x000000ffff027224 */ /* 0x000fe200078e00ff */
        /* <DEDUP_REMOVED lines=31> */
.L_x_14565:
[----:B------:R-:W-:Y:S05]  /*14600*/  BSYNC B0 ;  /* 0x0000000000007941 */ /* 0x000fea0003800000 */
.L_x_14564:
[-C--:B------:R-:W-:Y:S01]  /*14610*/  IMAD R3, R12, R2.reuse, RZ ;  /* 0x000000020c037224 */ /* 0x080fe200078e02ff */
        /* <DEDUP_REMOVED lines=23> */
.L_x_14755:
[----:B--2---:R-:W-:Y:S02]  /*14790*/  ISETP.NE.AND P0, PT, R14, RZ, PT ;  /* 0x000000ff0e00720c */ /* 0x004fe40003f05270 */
[----:B------:R-:W-:-:S11]  /*147a0*/  PLOP3.LUT P6, PT, PT, PT, PT, 0x8, 0x0 ;  /* 0x000000000000781c */ /* 0x000fd60003fce170 */
[----:B------:R-:W-:Y:S05]  /*147b0*/  @P0 BRA `(.L_x_14569) ;  /* 0x00000000000c0947 */ /* 0x000fea0003800000 */
[----:B------:R-:W-:-:S03]  /*147c0*/  UMOV UR4, 0xffffffff ;  /* 0xffffffff00047882 */ /* 0x000fc60000000000 */
[----:B------:R-:W-:Y:S05]  /*147d0*/  BRA.DIV UR4, `(.L_x_14570) ;  /* 0x0000007204887947 */ /* 0x000fea000b800000 */
[----:B------:R-:W-:-:S13]  /*147e0*/  ELECT P6, URZ, PT ;  /* 0x00000000003f782f */ /* 0x000fda00038c0000 */
.L_x_14569:
        /* <DEDUP_REMOVED lines=9> */
.L_x_14758:
[----:B------:R-:W-:Y:S05]  /*14880*/  BSYNC B1 ;  /* 0x0000000000017941 */ /* 0x000fea0003800000 */
.L_x_14571:
[----:B------:R-:W-:Y:S04]  /*14890*/  BSSY B1, `(.L_x_14573) ;  /* 0x0000050000017945 */ /* 0x000fe80003800000 */
[----:B------:R-:W-:Y:S05]  /*148a0*/  @!P6 BRA `(.L_x_14574) ;  /* 0x000000040038e947 */ /* 0x000fea0003800000 */
[----:B------:R-:W2:Y:S01]  /*148b0*/  LDL R7, [R1+0x4] ;  /* 0x0000040001077983 */ /* 0x000ea20000100800 */
        /* <DEDUP_REMOVED lines=8> */
.L_x_14759:
[----:B------:R-:W-:Y:S05]  /*14940*/  BSYNC B2 ;  /* 0x0000000000027941 */ /* 0x000fea0003800000 */
.L_x_14575:
        /* <DEDUP_REMOVED lines=9> */
.L_x_14578:
[----:B------:R-:W-:Y:S05]  /*149e0*/  BSYNC B2 ;  /* 0x0000000000027941 */ /* 0x000fea0003800000 */
.L_x_14577:
        /* <DEDUP_REMOVED lines=10> */
[----:B-1----:R-:W-:Y:S01]  /*14a90*/  IMAD.SHL.U32 R11, R29, 0x2000, RZ ;  /* 0x000020001d0b7824 */ /* 0x002fe200078e00ff */
[----:B------:R-:W-:Y:S01]  /*14aa0*/  UMOV UR7, 0x12f00000 ;  /* 0x12f0000000077882 */ /* 0x000fe20000000000 */
[----:B------:R-:W-:-:S08]  /*14ab0*/  VIADD R10, R6, 0x16890 ;  /* 0x00016890060a7836 */ /* 0x000fd00000000000 */
.L_x_14579:
        /* <DEDUP_REMOVED lines=13> */
.L_x_14760:
[----:B------:R-:W-:Y:S05]  /*14b90*/  BSYNC B2 ;  /* 0x0000000000027941 */ /* 0x000fea0003800000 */
.L_x_14580:
        /* <DEDUP_REMOVED lines=11> */
.L_x_14583:
[----:B------:R-:W-:Y:S05]  /*14c50*/  BSYNC B2 ;  /* 0x0000000000027941 */ /* 0x000fea0003800000 */
.L_x_14582:
[----:B------:R-:W-:Y:S01]  /*14c60*/  R2UR UR10, R12 ;  /* 0x000000000c0a72ca */ /* 0x000fe200000e0000 */
[----:B01----:R-:W-:Y:S01]  /*14c70*/  IMAD R7, R11, 0x2, R16 ;  /* 0x000000020b077824 */ /* 0x003fe200078e0210 */
[----:B------:R-:W-:Y:S01]  /*14c80*/  R2UR UR6, R14 ;  /* 0x000000000e0672ca */ /* 0x000fe200000e0000 */
[----:B------:R-:W-:Y:S01]  /*14c90*/  UIADD3 UR4, UP0, UR38, 0x670, URZ ;  /* 0x0000067026047890 */ /* 0x000fe2000ff1e03f */
[----:B------:R-:W-:Y:S01]  /*14ca0*/  R2UR UR7, R15 ;  /* 0x000000000f0772ca */ /* 0x000fe200000e0000 */
[----:B------:R-:W-:Y:S01]  /*14cb0*/  VIADD R6, R6, 0x168b0 ;  /* 0x000168b006067836 */ /* 0x000fe20000000000 */
[----:B------:R-:W-:Y:S01]  /*14cc0*/  PLOP3.LUT P0, PT, PT, PT, PT, 0x80, 0x0 ;  /* 0x000000000000781c */ /* 0x000fe20003f0f070 */
[----:B------:R-:W-:Y:S01]  /*14cd0*/  VIADD R7, R7, 0x400 ;  /* 0x0000040007077836 */ /* 0x000fe20000000000 */
[----:B------:R-:W-:-:S12]  /*14ce0*/  UIADD3.X UR5, URZ, UR39, URZ, UP0, !UPT ;  /* 0x000000273f057290 */ /* 0x000fd800087fe43f */
.L_x_14584:
        /* <DEDUP_REMOVED lines=10> */
.L_x_14574:
[----:B------:R-:W-:Y:S05]  /*14d90*/  BSYNC B1 ;  /* 0x0000000000017941 */ /* 0x000fea0003800000 */
.L_x_14573:
[----:B------:R-:W2:Y:S01]  /*14da0*/  LDL.LU R9, [R1+0x4] ;  /* 0x0000040001097983 */ /* 0x000ea20000300800 */
        /* <DEDUP_REMOVED lines=8> */
[----:B------:R0:W-:Y:S02]  /*14e30*/  STL [R1+0x4], R9 ;  /* 0x0000040901007387 */ /* 0x0001e40000100800 */
[----:B------:R-:W-:Y:S05]  /*14e40*/  @!P2 BRA `(.L_x_14567) ;  /* 0x000000040064a947 */ /* 0x000fea0003800000 */
.L_x_14597:
[----:B------:R-:W-:Y:S05]  /*14e50*/  YIELD ;  /* 0x0000000000007946 */ /* 0x000fea0003800000 */
[----:B------:R-:W-:Y:S04]  /*14e60*/  BSSY B1, `(.L_x_14585) ;  /* 0x000004d000017945 */ /* 0x000fe80003800000 */
[----:B--2---:R-:W-:Y:S05]  /*14e70*/  @!P6 BRA `(.L_x_14586) ;  /* 0x00000004002ce947 */ /* 0x004fea0003800000 */
[----:B------:R-:W2:Y:S01]  /*14e80*/  LDL R7, [R1+0x4] ;  /* 0x0000040001077983 */ /* 0x000ea20000100800 */
[----:B------:R-:W3:Y:S02]  /*14e90*/  S2R R6, SR_TID.X ;  /* 0x0000000000067919 */ /* 0x000ee40000002100 */
[----:B---3--:R-:W-:Y:S01]  /*14ea0*/  LOP3.LUT R8, R6, 0x7f, RZ, 0xc0, !PT ;  /* 0x0000007f06087812 */ /* 0x008fe200078ec0ff */
[----:B------:R-:W-:Y:S01]  /*14eb0*/  IMAD R6, R29, 0x8, R16 ;  /* 0x000000081d067824 */ /* 0x000fe200078e0210 */
[----:B------:R-:W-:Y:S02]  /*14ec0*/  BSSY B2, `(.L_x_14587) ;  /* 0x0000005000027945 */ /* 0x000fe40003800000 */
[----:B------:R-:W-:Y:S02]  /*14ed0*/  ISETP.NE.AND P2, PT, R8, RZ, PT ;  /* 0x000000ff0800720c */ /* 0x000fe40003f45270 */
[----:B--2---:R-:W-:-:S04]  /*14ee0*/  SHF.L.U32 R7, R7, 0x1f, RZ ;  /* 0x0000001f07077819 */ /* 0x004fc800000006ff */
[----:B------:R-:W2:Y:S02]  /*14ef0*/  SYNCS.PHASECHK.TRANS64.TRYWAIT P1, [R6+URZ+0x168a0], R7 ;  /* 0x0168a007060075a7 */ /* 0x000ea4000802017f */
[----:B--2---:R-:W-:Y:S05]  /*14f00*/  @!P1 BRA `(.L_x_14588) ;  /* 0x0000006c00189947 */ /* 0x004fea0003800000 */
.L_x_14761:
[----:B------:R-:W-:Y:S05]  /*14f10*/  BSYNC B2 ;  /* 0x0000000000027941 */ /* 0x000fea0003800000 */
.L_x_14587:
[----:B------:R-:W-:Y:S04]  /*14f20*/  BSSY B2, `(.L_x_14589) ;  /* 0x0000009000027945 */ /* 0x000fe80003800000 */
[----:B------:R-:W-:Y:S05]  /*14f30*/  @P2 BRA `(.L_x_14590) ;  /* 0x00000000001c2947 */ /* 0x000fea0003800000 */
[----:B------:R-:W0:Y:S02]  /*14f40*/  S2R R8, SR_TID.X ;  /* 0x0000000000087919 */ /* 0x000e240000002100 */
[----:B0-----:R-:W-:Y:S01]  /*14f50*/  LOP3.LUT R9, R8, 0x1f, RZ, 0xc0, !PT ;  /* 0x0000001f08097812 */ /* 0x001fe200078ec0ff */
[----:B------:R-:W-:-:S03]  /*14f60*/  IMAD.MOV.U32 R8, RZ, RZ, 0x4000 ;  /* 0x00004000ff087424 */ /* 0x000fc600078e00ff */
[----:B------:R-:W-:Y:S01]  /*14f70*/  ISETP.NE.AND P1, PT, R9, RZ, PT ;  /* 0x000000ff0900720c */ /* 0x000fe20003f25270 */
[----:B------:R3:W-:-:S12]  /*14f80*/  SYNCS.ARRIVE.TRANS64 RZ, [R6+URZ+0x16890], R8 ;  /* 0x0168900806ff79a7 */ /* 0x0007d8000800003f */
[----:B---3--:R-:W-:Y:S05]  /*14f90*/  @!P1 BRA `(.L_x_14590) ;  /* 0x0000000000049947 */ /* 0x008fea0003800000 */
[----:B------:R-:W-:Y:S01]  /*14fa0*/  BPT.TRAP 0x1 ;  /* 0x000000040000795c */ /* 0x000fe20000300000 */
.L_x_14590:
[----:B------:R-:W-:Y:S05]  /*14fb0*/  BSYNC B2 ;  /* 0x0000000000027941 */ /* 0x000fea0003800000 */
.L_x_14589:
[----:B------:R-:W-:Y:S01]  /*14fc0*/  IMAD.MOV.U32 R12, RZ, RZ, RZ ;  /* 0x000000ffff0c7224 */ /* 0x000fe200078e00ff */
[----:B------:R-:W-:Y:S01]  /*14fd0*/  UIADD3 UR4, UP0, UR38, 0x570, URZ ;  /* 0x0000057026047890 */ /* 0x000fe2000ff1e03f */
[----:B------:R-:W-:Y:S01]  /*14fe0*/  IMAD R8, R29, 0x4000, R16 ;  /* 0x000040001d087824 */ /* 0x000fe200078e0210 */
[----:B------:R-:W-:Y:S01]  /*14ff0*/  PLOP3.LUT P1, PT, PT, PT, PT, 0x80, 0x0 ;  /* 0x000000000000781c */ /* 0x000fe20003f2f070 */
[----:B0-----:R-:W-:Y:S01]  /*15000*/  IMAD R9, R5, 0x80, R0 ;  /* 0x0000008005097824 */ /* 0x001fe200078e0200 */
[----:B------:R-:W-:Y:S01]  /*15010*/  R2UR UR10, R12 ;  /* 0x000000000c0a72ca */ /* 0x000fe200000e0000 */
[----:B------:R-:W-:Y:S01]  /*15020*/  VIADD R10, R6, 0x16890 ;  /* 0x00016890060a7836 */ /* 0x000fe20000000000 */
[----:B------:R-:W-:Y:S01]  /*15030*/  UIADD3.X UR5, URZ, UR39, URZ, UP0, !UPT ;  /* 0x000000273f057290 */ /* 0x000fe200087fe43f */
[----:B-1----:R-:W-:Y:S01]  /*15040*/  VIADD R11, R8, 0xe400 ;  /* 0x0000e400080b7836 */ /* 0x002fe20000000000 */
[----:B------:R-:W-:Y:S01]  /*15050*/  UMOV UR6, 0x0 ;  /* 0x0000000000067882 */ /* 0x000fe20000000000 */
[----:B------:R-:W-:-:S10]  /*15060*/  UMOV UR7, 0x12f00000 ;  /* 0x12f0000000077882 */ /* 0x000fd40000000000 */
.L_x_14591:
        /* <DEDUP_REMOVED lines=13> */
.L_x_14762:
[----:B------:R-:W-:Y:S05]  /*15140*/  BSYNC B2 ;  /* 0x0000000000027941 */ /* 0x000fea0003800000 */
.L_x_14592:
        /* <DEDUP_REMOVED lines=11> */
.L_x_14595:
[----:B------:R-:W-:Y:S05]  /*15200*/  BSYNC B2 ;  /* 0x0000000000027941 */ /* 0x000fea0003800000 */
.L_x_14594:
        /* <DEDUP_REMOVED lines=8> */
.L_x_14596:
        /* <DEDUP_REMOVED lines=10> */
.L_x_14586:
[----:B------:R-:W-:Y:S05]  /*15330*/  BSYNC B1 ;  /* 0x0000000000017941 */ /* 0x000fea0003800000 */
.L_x_14585:
        /* <DEDUP_REMOVED lines=10> */
.L_x_14567:
[----:B------:R-:W-:Y:S05]  /*153e0*/  BSYNC B0 ;  /* 0x0000000000007941 */ /* 0x000fea0003800000 */
.L_x_14566:
[----:B------:R-:W3:Y:S01]  /*153f0*/  LDC R0, c[0x0][0x448] ;  /* 0x00011200ff007b82 */ /* 0x000ee20000000800 */
[----:B------:R-:W-:Y:S01]  /*15400*/  IMAD.MOV.U32 R2, RZ, RZ, 0xc0 ;  /* 0x000000c0ff027424 */ /* 0x000fe200078e00ff */
[----:B------:R-:W-:Y:S01]  /*15410*/  ISETP.NE.AND P2, PT, R4, RZ, PT ;  /* 0x000000ff0400720c */ /* 0x000fe20003f45270 */
[----:B------:R-:W-:Y:S05]  /*15420*/  @!P0 WARPSYNC.ALL ;  /* 0x0000000000008948 */ /* 0x000fea0003800000 */
[----:B------:R-:W-:Y:S01]  /*15430*/  IMAD R2, R25, R2, 0xbf ;  /* 0x000000bf19027424 */ /* 0x000fe200078e0202 */
[----:B------:R-:W-:Y:S06]  /*15440*/  BSSY B0, `(.L_x_14598) ;  /* 0x000002b000007945 */ /* 0x000fec0003800000 */
[----:B------:R-:W4:Y:S08]  /*15450*/  @!P2 LDC R4, c[0x0][0x9f0] ;  /* 0x00027c00ff04ab82 */ /* 0x000f300000000800 */
[----:B------:R-:W-:Y:S01]  /*15460*/  @!P0 BAR.SYNC.DEFER_BLOCKING 0xc, 0x200 ;  /* 0x0308000000008b1d */ /* 0x000fe20000010000 */
[----:B---3--:R-:W-:-:S13]  /*15470*/  ISETP.NE.AND P1, PT, R0, 0x1, PT ;  /* 0x000000010000780c */ /* 0x008fda0003f25270 */
[----:B------:R-:W3:Y:S08]  /*15480*/  @P1 LDC R3, c[0x0][0x44c] ;  /* 0x00011300ff031b82 */ /* 0x000ef00000000800 */
[----:B------:R-:W5:Y:S01]  /*15490*/  @P1 LDC R0, c[0x0][0x450] ;  /* 0x00011400ff001b82 */ /* 0x000f620000000800 */
[----:B---3--:R-:W-:-:S05]  /*154a0*/  @P1 IMAD.HI.U32 R3, R2, R3, RZ ;  /* 0x0000000302031227 */ /* 0x008fca00078e00ff */
[----:B-----5:R-:W-:-:S05]  /*154b0*/  @P1 SHF.R.U32.HI R2, RZ, R0, R3 ;  /* 0x00000000ff021219 */ /* 0x020fca0000011603 */
[----:B------:R-:W-:-:S05]  /*154c0*/  IMAD.IADD R2, R20, 0x1, R2 ;  /* 0x0000000114027824 */ /* 0x000fca00078e0202 */
[----:B------:R-:W-:-:S04]  /*154d0*/  SHF.R.S32.HI R0, RZ, 0x1f, R2 ;  /* 0x0000001fff007819 */ /* 0x000fc80000011402 */
[----:B------:R-:W-:-:S04]  /*154e0*/  LEA.HI R0, R0, R2, RZ, 0x7 ;  /* 0x0000000200007211 */ /* 0x000fc800078f38ff */
[----:B------:R-:W-:-:S04]  /*154f0*/  SHF.R.S32.HI R0, RZ, 0x7, R0 ;  /* 0x00000007ff007819 */ /* 0x000fc80000011400 */
[----:B--2---:R-:W-:-:S04]  /*15500*/  VIMNMX R7, R21, R0, PT ;  /* 0x0000000015077248 */ /* 0x004fc80003fe0100 */
[----:B------:R-:W-:Y:S01]  /*15510*/  ISETP.GE.AND P1, PT, R7, 0x1, PT ;  /* 0x000000010700780c */ /* 0x000fe20003f26270 */
[----:B------:R2:W-:Y:S04]  /*15520*/  STL [R1+0x20], R7 ;  /* 0x0000200701007387 */ /* 0x0005e80000100800 */
[----:B------:R2:W-:Y:S08]  /*15530*/  STL [R1+0x28], RZ ;  /* 0x000028ff01007387 */ /* 0x0005f00000100800 */
[----:B--2-4-:R-:W-:Y:S05]  /*15540*/  @!P1 BRA `(.L_x_14599) ;  /* 0x0000000000689947 */ /* 0x014fea0003800000 */
        /* <DEDUP_REMOVED lines=26> */
.L_x_14599:
[----:B------:R-:W-:Y:S05]  /*156f0*/  BSYNC B0 ;  /* 0x0000000000007941 */ /* 0x000fea0003800000 */
.L_x_14598:
        /* <DEDUP_REMOVED lines=26> */
.L_x_14601:
        /* <DEDUP_REMOVED lines=15> */
[----:B------:R-:W-:Y:S02]  /*15990*/  IMAD.MOV.U32 R8, RZ, RZ, 0x70 ;  /* 0x00000070ff087424 */ /* 0x000fe400078e00ff */
[----:B------:R-:W-:Y:S02]  /*159a0*/  IMAD.MOV.U32 R12, RZ, RZ, 0x1 ;  /* 0x00000001ff0c7424 */ /* 0x000fe400078e00ff */
[----:B------:R-:W-:-:S07]  /*159b0*/  IMAD.MOV.U32 R13, RZ, RZ, RZ ;  /* 0x000000ffff0d7224 */ /* 0x000fce00078e00ff */
[----:B------:R-:W-:-:S07]  /*159c0*/  LEPC R20, `(.L_x_14604) ;  /* 0x000000001014794e */ /* 0x000fce0000000000 */
[----:B0--3--:R-:W-:Y:S05]  /*159d0*/  CALL.ABS.NOINC R2 ;  /* 0x0000000002007343 */ /* 0x009fea0003c00000 */
.L_x_14604:
[----:B------:R-:W-:Y:S05]  /*159e0*/  BSYNC B6 ;  /* 0x0000000000067941 */ /* 0x000fea0003800000 */
.L_x_14603:
        /* <DEDUP_REMOVED lines=15> */
[----:B------:R-:W-:Y:S02]  /*15ae0*/  IMAD.MOV.U32 R8, RZ, RZ, 0x70 ;  /* 0x00000070ff087424 */ /* 0x000fe400078e00ff */
[----:B------:R-:W-:Y:S02]  /*15af0*/  IMAD.MOV.U32 R12, RZ, RZ, 0x1 ;  /* 0x00000001ff0c7424 */ /* 0x000fe400078e00ff */
[----:B---3--:R-:W-:-:S07]  /*15b00*/  IMAD.MOV.U32 R13, RZ, RZ, RZ ;  /* 0x000000ffff0d7224 */ /* 0x008fce00078e00ff */
[----:B------:R-:W-:-:S07]  /*15b10*/  LEPC R20, `(.L_x_14607) ;  /* 0x000000001014794e */ /* 0x000fce0000000000 */
[----:B0---4-:R-:W-:Y:S05]  /*15b20*/  CALL.ABS.NOINC R2 ;  /* 0x0000000002007343 */ /* 0x011fea0003c00000 */
.L_x_14607:
        /* <DEDUP_REMOVED lines=16> */
.L_x_14606:
[----:B------:R-:W-:Y:S05]  /*15c30*/  BSYNC B6 ;  /* 0x0000000000067941 */ /* 0x000fea0003800000 */
.L_x_14605:
        /* <DEDUP_REMOVED lines=21> */
.L_x_14765:
        /* <DEDUP_REMOVED lines=10> */
.L_x_14768:
        /* <DEDUP_REMOVED lines=22> */
.L_x_14611:
[----:B0-----:R-:W-:Y:S01]  /*15f90*/  IMAD R0, R18, 0x8, R16 ;  /* 0x0000000812007824 */ /* 0x001fe200078e0210 */
[----:B----4-:R-:W-:-:S04]  /*15fa0*/  SHF.L.U32 R2, R28, 0x1f, RZ ;  /* 0x0000001f1c027819 */ /* 0x010fc800000006ff */
[----:B------:R-:W0:Y:S02]  /*15fb0*/  SYNCS.PHASECHK.TRANS64.TRYWAIT P0, [R0+URZ+0x16840], R2 ;  /* 0x01684002000075a7 */ /* 0x000e24000800017f */
[----:B0-----:R-:W-:Y:S05]  /*15fc0*/  @!P0 BRA `(.L_x_14612) ;  /* 0x0000005c00648947 */ /* 0x001fea0003800000 */
.L_x_14769:
        /* <DEDUP_REMOVED lines=11> */
.L_x_14613:
        /* <DEDUP_REMOVED lines=18> */
[----:B----4-:R-:W-:-:S04]  /*161a0*/  LOP3.LUT R2, R2, 0xfffffffe, RZ, 0xc0, !PT ;  /* 0xfffffffe02027812 */ /* 0x010fc800078ec0ff */
[----:B------:R-:W-:-:S05]  /*161b0*/  @P0 LOP3.LUT R2, R2, 0x1, RZ, 0xfc, !PT ;  /* 0x0000000102020812 */ /* 0x000fca00078efcff */
[----:B------:R0:W-:Y:S01]  /*161c0*/  STL [R1], R2 ;  /* 0x0000000201007387 */ /* 0x0001e20000100800 */
[----:B------:R-:W-:Y:S01]  /*161d0*/  NOP ;  /* 0x0000000000007918 */ /* 0x000fe20000000000 */
.L_x_14609:
        /* <DEDUP_REMOVED lines=40> */
.L_x_14615:
[----:B------:R-:W-:Y:S05]  /*16460*/  BSYNC B6 ;  /* 0x0000000000067941 */ /* 0x000fea0003800000 */
.L_x_14614:
[----:B------:R-:W2:Y:S01]  /*16470*/  LDL.LU R20, [R1+0x1c] ;  /* 0x00001c0001147983 */ /* 0x000ea20000300800 */
[----:B------:R-:W4:Y:S01]  /*16480*/  LDC R9, c[0x0][0x448] ;  /* 0x00011200ff097b82 */ /* 0x000f220000000800 */
[----:B------:R-:W-:Y:S01]  /*16490*/  ULDC.64 UR4, c[0x0][0x2d8] ;  /* 0x0000b60000047ab9 */ /* 0x000fe20000000a00 */
[----:B------:R-:W-:Y:S01]  /*164a0*/  ULDC.64 UR6, c[0x0][0x2e0] ;  /* 0x0000b80000067ab9 */ /* 0x000fe20000000a00 */
[----:B0-----:R-:W2:Y:S01]  /*164b0*/  LDL.LU.64 R2, [R1+0x30] ;  /* 0x0000300001027983 */ /* 0x001ea20000300a00 */
[----:B------:R-:W-:-:S03]  /*164c0*/  ULDC.64 UR8, c[0x0][0x280] ;  /* 0x0000a00000087ab9 */ /* 0x000fc60000000a00 */
[----:B------:R-:W3:Y:S04]  /*164d0*/  LDL.LU R21, [R1+0x38] ;  /* 0x0000380001157983 */ /* 0x000ee80000300800 */
[----:B------:R-:W3:Y:S04]  /*164e0*/  LDL.LU R4, [R1+0x14] ;  /* 0x0000140001047983 */ /* 0x000ee80000300800 */
[----:B------:R0:W5:Y:S01]  /*164f0*/  LDL R10, [R1+0x10] ;  /* 0x00001000010a7983 */ /* 0x0001620000100800 */
[----:B----4-:R-:W-:-:S13]  /*16500*/  ISETP.NE.AND P1, PT, R9, 0x1, PT ;  /* 0x000000010900780c */ /* 0x010fda0003f25270 */
[----:B------:R-:W4:Y:S08]  /*16510*/  @P1 LDC R5, c[0x0][0x450] ;  /* 0x00011400ff051b82 */ /* 0x000f300000000800 */
[----:B------:R-:W0:Y:S01]  /*16520*/  @P1 LDC R8, c[0x0][0x450] ;  /* 0x00011400ff081b82 */ /* 0x000e220000000800 */
[----:B-1----:R-:W1:Y:S01]  /*16530*/  S2R R11, SR_TID.X ;  /* 0x00000000000b7919 */ /* 0x002e620000002100 */
[----:B--2---:R-:W-:-:S02]  /*16540*/  IMAD.MOV.U32 R3, RZ, RZ, R20 ;  /* 0x000000ffff037224 */ /* 0x004fc400078e0014 */
[----:B------:R-:W2:Y:S01]  /*16550*/  S2R R20, SR_TID.X ;  /* 0x0000000000147919 */ /* 0x000ea20000002100 */
[----:B------:R-:W-:-:S04]  /*16560*/  IMAD.WIDE.U32 R2, R17, UR4, R2 ;  /* 0x0000000411027c25 */ /* 0x000fc8000f8e0002 */
[----:B------:R-:W-:Y:S01]  /*16570*/  IMAD R3, R17, UR5, R3 ;  /* 0x0000000511037c24 */ /* 0x000fe2000f8e0203 */
[----:B------:R-:W-:Y:S01]  /*16580*/  ULDC.64 UR4, c[0x0][0x2d0] ;  /* 0x0000b40000047ab9 */ /* 0x000fe20000000a00 */
[----:B---3--:R-:W-:Y:S02]  /*16590*/  IMAD R0, R21, UR6, RZ ;  /* 0x0000000615007c24 */ /* 0x008fe4000f8e02ff */
[----:B------:R-:W-:-:S04]  /*165a0*/  IMAD.WIDE.U32 R2, R4, UR6, R2 ;  /* 0x0000000604027c25 */ /* 0x000fc8000f8e0002 */
        /* <DEDUP_REMOVED lines=11> */
[----:B----4-:R-:W-:-:S04]  /*16660*/  @P1 SHF.R.U32.HI R4, RZ, R5, R0 ;  /* 0x00000005ff041219 */ /* 0x010fc80000011600 */
        /* <DEDUP_REMOVED lines=12> */
[----:B------:R-:W2:Y:S01]  /*16730*/  @P1 LDC R7, c[0x0][0x44c] ;  /* 0x00011300ff071b82 */ /* 0x000ea20000000800 */
[----:B------:R-:W-:-:S04]  /*16740*/  LEA R0, P0, R4, UR8, 0x1 ;  /* 0x0000000804007c11 */ /* 0x000fc8000f8008ff */
[----:B------:R-:W-:Y:S01]  /*16750*/  LEA.HI.X R4, R4, UR9, R5, 0x1, P0 ;  /* 0x0000000904047c11 */ /* 0x000fe200080f0c05 */
[----:B------:R-:W-:-:S04]  /*16760*/  VIADD R5, R6, 0x80 ;  /* 0x0000008006057836 */ /* 0x000fc80000000000 */
[----:B------:R-:W-:Y:S02]  /*16770*/  IMAD.MOV.U32 R6, RZ, RZ, R5 ;  /* 0x000000ffff067224 */ /* 0x000fe400078e0005 */
[----:B--2---:R-:W-:-:S05]  /*16780*/  @P1 IMAD.HI.U32 R7, R5, R7, RZ ;  /* 0x0000000705071227 */ /* 0x004fca00078e00ff */
        /* <DEDUP_REMOVED lines=9> */
[----:B-1----:R-:W-:Y:S02]  /*16820*/  IMAD.SHL.U32 R20, R11, 0x8, RZ ;  /* 0x000000080b147824 */ /* 0x002fe400078e00ff */
        /* <DEDUP_REMOVED lines=117> */
.L_x_14794:
        /* <DEDUP_REMOVED lines=11> */
.L_x_14617:
        /* <DEDUP_REMOVED lines=18> */
.L_x_14795:
[----:B------:R-:W-:Y:S05]  /*17150*/  BSYNC B0 ;  /* 0x0000000000007941 */ /* 0x000fea0003800000 */
.L_x_14618:
        /* <DEDUP_REMOVED lines=52> */
.L_x_14626:
[----:B------:R-:W-:Y:S01]  /*174a0*/  IMAD R2, R5, 0x8, R16 ;  /* 0x0000000805027824 */ /* 0x000fe200078e0210 */
[----:B------:R-:W-:Y:S01]  /*174b0*/  SHF.L.U32 R3, R10, 0x1f, RZ ;  /* 0x0000001f0a037819 */ /* 0x000fe200000006ff */
[----:B------:R-:W-:Y:S03]  /*174c0*/  BSSY B3, `(.L_x_14627) ;  /* 0x0000003000037945 */ /* 0x000fe60003800000 */
[----:B------:R-:W1:Y:S02]  /*174d0*/  SYNCS.PHASECHK.TRANS64.TRYWAIT P0, [R2+URZ+0x16840], R3 ;  /* 0x01684003020075a7 */ /* 0x000e64000800017f */
[----:B-1----:R-:W-:Y:S05]  /*174e0*/  @!P0 BRA `(.L_x_14628) ;  /* 0x0000005800248947 */ /* 0x002fea0003800000 */
.L_x_14796:
[----:B------:R-:W-:Y:S05]  /*174f0*/  BSYNC B3 ;  /* 0x0000000000037941 */ /* 0x000fea0003800000 */
.L_x_14627:
        /* <DEDUP_REMOVED lines=12> */
.L_x_14630:
[----:B------:R-:W-:Y:S05]  /*175c0*/  BSYNC B3 ;  /* 0x0000000000037941 */ /* 0x000fea0003800000 */
.L_x_14629:
        /* <DEDUP_REMOVED lines=11> */
.L_x_14631:
        /* <DEDUP_REMOVED lines=15> */
.L_x_14797:
[----:B------:R-:W-:Y:S05]  /*17770*/  BSYNC B3 ;  /* 0x0000000000037941 */ /* 0x000fea0003800000 */
.L_x_14632:
        /* <DEDUP_REMOVED lines=12> */
.L_x_14635:
[----:B------:R-:W-:Y:S05]  /*17840*/  BSYNC B3 ;  /* 0x0000000000037941 */ /* 0x000fea0003800000 */
.L_x_14634:
        /* <DEDUP_REMOVED lines=11> */
.L_x_14636:
        /* <DEDUP_REMOVED lines=12> */
.L_x_14625:
[----:B------:R-:W-:Y:S05]  /*179c0*/  BSYNC B1 ;  /* 0x0000000000017941 */ /* 0x000fea0003800000 */
.L_x_14624:
[----:B------:R-:W2:Y:S01]  /*179d0*/  LDL.LU R0, [R1+0x24] ;  /* 0x0000240001007983 */ /* 0x000ea20000300800 */
[----:B------:R-:W-:Y:S02]  /*179e0*/  IMAD.MOV.U32 R18, RZ, RZ, R5 ;  /* 0x000000ffff127224 */ /* 0x000fe400078e0005 */
[----:B------:R-:W-:Y:S02]  /*179f0*/  IMAD.MOV.U32 R28, RZ, RZ, R10 ;  /* 0x000000ffff1c7224 */ /* 0x000fe400078e000a */
[----:B--2---:R-:W-:-:S07]  /*17a00*/  VIADD R0, R0, 0xfffffffd ;  /* 0xfffffffd00007836 */ /* 0x004fce0000000000 */
.L_x_14623:
[----:B------:R-:W-:Y:S05]  /*17a10*/  BSYNC B2 ;  /* 0x0000000000027941 */ /* 0x000fea0003800000 */
.L_x_14622:
[----:B------:R-:W-:Y:S01]  /*17a20*/  VIADD R9, R9, 0xfffffffe ;  /* 0xfffffffe09097836 */ /* 0x000fe20000000000 */
[----:B------:R-:W-:-:S04]  /*17a30*/  LOP3.LUT R4, RZ, R4, RZ, 0x33, !PT ;  /* 0x00000004ff047212 */ /* 0x000fc800078e33ff */
[----:B------:R-:W-:-:S13]  /*17a40*/  ISETP.NE.AND P0, PT, R9, R4, PT ;  /* 0x000000040900720c */ /* 0x000fda0003f05270 */
[----:B------:R-:W-:Y:S05]  /*17a50*/  @!P0 BRA `(.L_x_14621) ;  /* 0x0000000c00a88947 */ /* 0x000fea0003800000 */
[----:B------:R-:W-:-:S07]  /*17a60*/  IMAD.MOV.U32 R4, RZ, RZ, R19 ;  /* 0x000000ffff047224 */ /* 0x000fce00078e0013 */
.L_x_14663:
        /* <DEDUP_REMOVED lines=33> */
.L_x_14639:
[----:B------:R-:W-:Y:S01]  /*17c80*/  IMAD R2, R6, 0x8, R16 ;  /* 0x0000000806027824 */ /* 0x000fe200078e0210 */
[----:B------:R-:W-:Y:S01]  /*17c90*/  SHF.L.U32 R3, R7, 0x1f, RZ ;  /* 0x0000001f07037819 */ /* 0x000fe200000006ff */
[----:B------:R-:W-:Y:S03]  /*17ca0*/  BSSY B2, `(.L_x_14640) ;  /* 0x0000003000027945 */ /* 0x000fe60003800000 */
[----:B------:R-:W1:Y:S02]  /*17cb0*/  SYNCS.PHASECHK.TRANS64.TRYWAIT P0, [R2+URZ+0x16840], R3 ;  /* 0x01684003020075a7 */ /* 0x000e64000800017f */
[----:B-1----:R-:W-:Y:S05]  /*17cc0*/  @!P0 BRA `(.L_x_14641) ;  /* 0x0000005000548947 */ /* 0x002fea0003800000 */
.L_x_14798:
[----:B------:R-:W-:Y:S05]  /*17cd0*/  BSYNC B2 ;  /* 0x0000000000027941 */ /* 0x000fea0003800000 */
.L_x_14640:
        /* <DEDUP_REMOVED lines=12> */
.L_x_14643:
[----:B------:R-:W-:Y:S05]  /*17da0*/  BSYNC B2 ;  /* 0x0000000000027941 */ /* 0x000fea0003800000 */
.L_x_14642:
        /* <DEDUP_REMOVED lines=11> */
.L_x_14644:
        /* <DEDUP_REMOVED lines=15> */
.L_x_14799:
[----:B------:R-:W-:Y:S05]  /*17f50*/  BSYNC B2 ;  /* 0x0000000000027941 */ /* 0x000fea0003800000 */
.L_x_14645:
        /* <DEDUP_REMOVED lines=11> */
.L_x_14648:
[----:B------:R-:W-:Y:S05]  /*18010*/  BSYNC B2 ;  /* 0x0000000000027941 */ /* 0x000fea0003800000 */
.L_x_14647:
        /* <DEDUP_REMOVED lines=10> */
.L_x_14649:
        /* <DEDUP_REMOVED lines=12> */
.L_x_14638:
[----:B------:R-:W-:Y:S05]  /*18180*/  BSYNC B1 ;  /* 0x0000000000017941 */ /* 0x000fea0003800000 */
.L_x_14637:
        /* <DEDUP_REMOVED lines=33> */
.L_x_14652:
[----:B------:R-:W-:Y:S01]  /*183a0*/  IMAD R2, R18, 0x8, R16 ;  /* 0x0000000812027824 */ /* 0x000fe200078e0210 */
[----:B------:R-:W-:Y:S01]  /*183b0*/  SHF.L.U32 R3, R28, 0x1f, RZ ;  /* 0x0000001f1c037819 */ /* 0x000fe200000006ff */
[----:B------:R-:W-:Y:S03]  /*183c0*/  BSSY B2, `(.L_x_14653) ;  /* 0x0000003000027945 */ /* 0x000fe60003800000 */
[----:B------:R-:W1:Y:S02]  /*183d0*/  SYNCS.PHASECHK.TRANS64.TRYWAIT P0, [R2+URZ+0x16840], R3 ;  /* 0x01684003020075a7 */ /* 0x000e64000800017f */
[----:B-1----:R-:W-:Y:S05]  /*183e0*/  @!P0 BRA `(.L_x_14654) ;  /* 0x0000004800b48947 */ /* 0x002fea0003800000 */
.L_x_14800:
[----:B------:R-:W-:Y:S05]  /*183f0*/  BSYNC B2 ;  /* 0x0000000000027941 */ /* 0x000fea0003800000 */
.L_x_14653:
        /* <DEDUP_REMOVED lines=12> */
.L_x_14656:
[----:B------:R-:W-:Y:S05]  /*184c0*/  BSYNC B2 ;  /* 0x0000000000027941 */ /* 0x000fea0003800000 */
.L_x_14655:
        /* <DEDUP_REMOVED lines=12> */
.L_x_14657:
        /* <DEDUP_REMOVED lines=15> */
.L_x_14801:
[----:B------:R-:W-:Y:S05]  /*18680*/  BSYNC B2 ;  /* 0x0000000000027941 */ /* 0x000fea0003800000 */
.L_x_14658:
        /* <DEDUP_REMOVED lines=11> */
.L_x_14661:
[----:B------:R-:W-:Y:S05]  /*18740*/  BSYNC B2 ;  /* 0x0000000000027941 */ /* 0x000fea0003800000 */
.L_x_14660:
        /* <DEDUP_REMOVED lines=10> */
.L_x_14662:
        /* <DEDUP_REMOVED lines=12> */
.L_x_14651:
[----:B------:R-:W-:Y:S05]  /*188b0*/  BSYNC B1 ;  /* 0x0000000000017941 */ /* 0x000fea0003800000 */
.L_x_14650:
[----:B------:R-:W2:Y:S01]  /*188c0*/  LDL R2, [R1+0xc] ;  /* 0x00000c0001027983 */ /* 0x000ea20000100800 */
[----:B------:R-:W-:Y:S01]  /*188d0*/  VIADD R0, R0, 0xfffffffe ;  /* 0xfffffffe00007836 */ /* 0x000fe20000000000 */
[----:B--2---:R-:W-:-:S13]  /*188e0*/  ISETP.GT.AND P0, PT, R9, R2, PT ;  /* 0x000000020900720c */ /* 0x004fda0003f04270 */
[----:B------:R-:W-:Y:S05]  /*188f0*/  @P0 BRA `(.L_x_14663) ;  /* 0xfffffff0005c0947 */ /* 0x000fea000383ffff */
.L_x_14621:
[----:B------:R-:W-:Y:S05]  /*18900*/  BSYNC B0 ;  /* 0x0000000000007941 */ /* 0x000fea0003800000 */
.L_x_14620:
        /* <DEDUP_REMOVED lines=17> */
.L_x_14665:
[----:B------:R-:W-:Y:S05]  /*18a20*/  BSYNC B0 ;  /* 0x0000000000007941 */ /* 0x000fea0003800000 */
.L_x_14664:
        /* <DEDUP_REMOVED lines=10> */
.L_x_14802:
[----:B------:R-:W-:Y:S05]  /*18ad0*/  BSYNC B1 ;  /* 0x0000000000017941 */ /* 0x000fea0003800000 */
.L_x_14668:
        /* <DEDUP_REMOVED lines=9> */
.L_x_14671:
[----:B------:R-:W-:Y:S05]  /*18b70*/  BSYNC B1 ;  /* 0x0000000000017941 */ /* 0x000fea0003800000 */
.L_x_14670:
        /* <DEDUP_REMOVED lines=10> */
.L_x_14672:
        /* <DEDUP_REMOVED lines=10> */
.L_x_14667:
[----:B------:R-:W-:Y:S05]  /*18cc0*/  BSYNC B0 ;  /* 0x0000000000007941 */ /* 0x000fea0003800000 */
.L_x_14666:
[----:B------:R-:W-:-:S05]  /*18cd0*/  VIADD R18, R18, 0x1 ;  /* 0x0000000112127836 */ /* 0x000fca0000000000 */
[----:B------:R-:W-:-:S04]  /*18ce0*/  ISETP.NE.AND P0, PT, R18, 0x2, PT ;  /* 0x000000021200780c */ /* 0x000fc80003f05270 */
[----:B------:R-:W-:Y:S02]  /*18cf0*/  SEL R3, RZ, 0x1, P0 ;  /* 0x00000001ff037807 */ /* 0x000fe40000000000 */
[----:B------:R-:W-:Y:S02]  /*18d00*/  SEL R18, R18, RZ, P0 ;  /* 0x000000ff12127207 */ /* 0x000fe40000000000 */
[----:B------:R-:W-:-:S07]  /*18d10*/  LOP3.LUT R28, R28, R3, RZ, 0x3c, !PT ;  /* 0x000000031c1c7212 */ /* 0x000fce00078e3cff */
.L_x_14602:
[----:B------:R-:W-:Y:S05]  /*18d20*/  BSYNC B7 ;  /* 0x0000000000077941 */ /* 0x000fea0003800000 */
.L_x_14600:
        /* <DEDUP_REMOVED lines=12> */
.L_x_14673:
[----:B------:R-:W3:Y:S01]  /*18df0*/  S2R R0, SR_TID.X ;  /* 0x0000000000007919 */ /* 0x000ee20000002100 */
[----:B------:R-:W-:Y:S01]  /*18e00*/  UMOV UR4, 0xffffffff ;  /* 0xffffffff00047882 */ /* 0x000fe20000000000 */
[----:B---3--:R-:W-:-:S04]  /*18e10*/  LOP3.LUT R8, R0, 0x1f, RZ, 0xc0, !PT ;  /* 0x0000001f00087812 */ /* 0x008fc800078ec0ff */
[----:B------:R-:W-:Y:S01]  /*18e20*/  ISETP.NE.AND P0, PT, R8, 0x1f, PT ;  /* 0x0000001f0800780c */ /* 0x000fe20003f05270 */
[----:B------:R-:W-:-:S12]  /*18e30*/  BRA.DIV UR4, `(.L_x_14675) ;  /* 0x00000042045c7947 */ /* 0x000fd8000b800000 */
[----:B0-----:R-:W-:Y:S01]  /*18e40*/  IMAD.IADD R9, R27, 0x1, R8 ;  /* 0x000000011b097824 */ /* 0x001fe200078e0208 */
[----:B------:R-:W-:-:S04]  /*18e50*/  ULDC UR4, c[0x0][0xc3c] ;  /* 0x00030f0000047ab9 */ /* 0x000fc80000000800 */
        /* <DEDUP_REMOVED lines=36> */
.L_x_14812:
[----:B------:R-:W-:Y:S02]  /*190a0*/  ULDC UR4, c[0x0][0xc38] ;  /* 0x00030e0000047ab9 */ /* 0x000fe40000000800 */
[----:B------:R-:W-:-:S04]  /*190b0*/  IMAD.U32 R4, RZ, RZ, UR4 ;  /* 0x00000004ff047e24 */ /* 0x000fc8000f8e00ff */
[----:B--2---:R-:W-:-:S04]  /*190c0*/  IMAD R3, R14, R4, RZ ;  /* 0x000000040e037224 */ /* 0x004fc800078e02ff */
[----:B------:R-:W-:-:S05]  /*190d0*/  IMAD.IADD R6, R6, 0x1, R3 ;  /* 0x0000000106067824 */ /* 0x000fca00078e0203 */
[----:B------:R-:W-:-:S13]  /*190e0*/  ISETP.GT.AND P6, PT, R6, R0, PT ;  /* 0x000000000600720c */ /* 0x000fda0003fc4270 */
[----:B------:R-:W-:Y:S05]  /*190f0*/  @P6 BRA `(.L_x_14676) ;  /* 0x0000000000a46947 */ /* 0x000fea0003800000 */
.L_x_14679:
        /* <DEDUP_REMOVED lines=35> */
.L_x_14820:
[----:B------:R-:W-:Y:S02]  /*19330*/  ULDC UR4, c[0x0][0xc38] ;  /* 0x00030e0000047ab9 */ /* 0x000fe40000000800 */
[----:B------:R-:W-:-:S04]  /*19340*/  IMAD.U32 R4, RZ, RZ, UR4 ;  /* 0x00000004ff047e24 */ /* 0x000fc8000f8e00ff */
[----:B--2---:R-:W-:-:S04]  /*19350*/  IMAD R3, R14, R4, RZ ;  /* 0x000000040e037224 */ /* 0x004fc800078e02ff */
[----:B------:R-:W-:-:S05]  /*19360*/  IMAD.IADD R6, R3, 0x1, R6 ;  /* 0x0000000103067824 */ /* 0x000fca00078e0206 */
[----:B------:R-:W-:-:S13]  /*19370*/  ISETP.GT.AND P6, PT, R6, R0, PT ;  /* 0x000000000600720c */ /* 0x000fda0003fc4270 */
[----:B------:R-:W-:Y:S05]  /*19380*/  @!P6 BRA `(.L_x_14679) ;  /* 0xfffffffc005ce947 */ /* 0x000fea000383ffff */
.L_x_14676:
        /* <DEDUP_REMOVED lines=10> */
.L_x_14825:
[----:B------:R-:W-:-:S13]  /*19430*/  ISETP.NE.AND P0, PT, R3, RZ, PT ;  /* 0x000000ff0300720c */ /* 0x000fda0003f05270 */
[----:B------:R-:W-:Y:S05]  /*19440*/  @!P0 BRA `(.L_x_14681) ;  /* 0x0000000000108947 */ /* 0x000fea0003800000 */
[----:B------:R-:W-:Y:S01]  /*19450*/  UMOV UR4, 0xffffffff ;  /* 0xffffffff00047882 */ /* 0x000fe20000000000 */
[----:B------:R-:W-:Y:S02]  /*19460*/  VIADD R12, R7, 0xffffffff ;  /* 0xffffffff070c7836 */ /* 0x000fe40000000000 */
[----:B------:R-:W-:Y:S05]  /*19470*/  BRA.DIV UR4, `(.L_x_14682) ;  /* 0x00000046041c7947 */ /* 0x000fea000b800000 */
[----:B------:R0:W0:Y:S02]  /*19480*/  SHFL.IDX PT, R24, R2, R12, 0x1f ;  /* 0x00001f0c02187589 */ /* 0x00002400000e0000 */
.L_x_14681:
[----:B----4-:R-:W-:Y:S01]  /*19490*/  ISETP.NE.AND P0, PT, R5, 0x1, PT ;  /* 0x000000010500780c */ /* 0x010fe20003f05270 */
[----:B0-----:R-:W-:-:S04]  /*194a0*/  IMAD R24, R24, R4, R6 ;  /* 0x0000000418187224 */ /* 0x001fc800078e0206 */
[----:B------:R-:W-:-:S08]  /*194b0*/  IMAD.IADD R0, R0, 0x1, -R24 ;  /* 0x0000000100007824 */ /* 0x000fd000078e0a18 */
[----:B------:R-:W-:Y:S05]  /*194c0*/  @!P0 BRA `(.L_x_14683) ;  /* 0x0000000000dc8947 */ /* 0x000fea0003800000 */
[----:B---3--:R-:W-:Y:S01]  /*194d0*/  IABS R6, R25 ;  /* 0x0000001900067213 */ /* 0x008fe20000000000 */
[----:B------:R-:W-:Y:S01]  /*194e0*/  IMAD.MOV.U32 R2, RZ, RZ, RZ ;  /* 0x000000ffff027224 */ /* 0x000fe200078e00ff */
[----:B------:R-:W-:Y:S02]  /*194f0*/  IABS R4, R5 ;  /* 0x0000000500047213 */ /* 0x000fe40000000000 */
[----:B--2---:R-:W0:Y:S08]  /*19500*/  I2F.RP R7, R6 ;  /* 0x0000000600077306 */ /* 0x004e300000209400 */
[----:B------:R-:W-:Y:S08]  /*19510*/  I2F.RP R10, R4 ;  /* 0x00000004000a7306 */ /* 0x000ff00000209400 */
        /* <DEDUP_REMOVED lines=50> */
.L_x_14683:
        /* <DEDUP_REMOVED lines=11> */
[----:B-1----:R-:W-:Y:S01]  /*198f0*/  IMAD R11, R10, R7, RZ ;  /* 0x000000070a0b7224 */ /* 0x002fe200078e02ff */
        /* <DEDUP_REMOVED lines=48> */
.L_x_14684:
[----:B------:R-:W-:-:S05]  /*19c00*/  LOP3.LUT R0, RZ, R3, RZ, 0x33, !PT ;  /* 0x00000003ff007212 */ /* 0x000fca00078e33ff */
[----:B------:R-:W-:Y:S01]  /*19c10*/  IMAD.IADD R25, R25, 0x1, R0 ;  /* 0x0000000119197824 */ /* 0x000fe200078e0200 */
[----:B------:R-:W-:Y:S06]  /*19c20*/  BRA `(.L_x_14685) ;  /* 0x00000000001c7947 */ /* 0x000fec0003800000 */
.L_x_14677:
[----:B------:R-:W-:Y:S01]  /*19c30*/  UMOV UR4, URZ ;  /* 0x0000003f00047c82 */ /* 0x000fe20008000000 */
[----:B------:R-:W-:Y:S01]  /*19c40*/  UMOV UR5, URZ ;  /* 0x0000003f00057c82 */ /* 0x000fe20008000000 */
[----:B------:R-:W-:Y:S01]  /*19c50*/  ULDC UR6, c[0x0][0xc3c] ;  /* 0x00030f0000067ab9 */ /* 0x000fe20000000800 */
[----:B------:R-:W-:Y:S02]  /*19c60*/  IMAD.MOV.U32 R24, RZ, RZ, R0 ;  /* 0x000000ffff187224 */ /* 0x000fe400078e0000 */
[----:B------:R-:W-:Y:S02]  /*19c70*/  IMAD.U32 R25, RZ, RZ, UR4 ;  /* 0x00000004ff197e24 */ /* 0x000fe4000f8e00ff */
[----:B------:R-:W-:Y:S02]  /*19c80*/  IMAD.U32 R26, RZ, RZ, UR5 ;  /* 0x00000005ff1a7e24 */ /* 0x000fe4000f8e00ff */
[----:B------:R-:W-:-:S07]  /*19c90*/  IMAD.U32 R27, RZ, RZ, UR6 ;  /* 0x00000006ff1b7e24 */ /* 0x000fce000f8e00ff */
.L_x_14685:
        /* <DEDUP_REMOVED lines=10> */
.L_x_14674:
[----:B------:R-:W-:Y:S02]  /*19d40*/  ULDC UR4, c[0x0][0xc3c] ;  /* 0x00030f0000047ab9 */ /* 0x000fe40000000800 */
[----:B----4-:R-:W-:-:S13]  /*19d50*/  ISETP.GE.AND P0, PT, R27, UR4, PT ;  /* 0x000000041b007c0c */ /* 0x010fda000bf06270 */
[----:B------:R-:W-:Y:S05]  /*19d60*/  @!P0 BRA `(.L_x_14686) ;  /* 0xffffff9c00f08947 */ /* 0x000fea000383ffff */
[----:B------:R-:W-:Y:S05]  /*19d70*/  BSYNC B8 ;  /* 0x0000000000087941 */ /* 0x000fea0003800000 */
.L_x_14560:
        /* <DEDUP_REMOVED lines=12> */
.L_x_14828:
[----:B------:R-:W-:Y:S05]  /*19e40*/  BSYNC B0 ;  /* 0x0000000000007941 */ /* 0x000fea0003800000 */
.L_x_14687:
[----:B------:R-:W-:-:S03]  /*19e50*/  UMOV UR4, 0xffffffff ;  /* 0xffffffff00047882 */ /* 0x000fc60000000000 */
[----:B------:R-:W-:Y:S05]  /*19e60*/  BRA.DIV UR4, `(.L_x_14689) ;  /* 0x0000003a04dc7947 */ /* 0x000fea000b800000 */
[----:B0-----:R-:W0:Y:S02]  /*19e70*/  S2R R0, SR_TID.X ;  /* 0x0000000000007919 */ /* 0x001e240000002100 */
[----:B0-----:R-:W-:-:S04]  /*19e80*/  SHF.R.U32.HI R0, RZ, 0x5, R0 ;  /* 0x00000005ff007819 */ /* 0x001fc80000011600 */
[----:B------:R-:W-:-:S05]  /*19e90*/  LOP3.LUT R0, R0, 0x3, RZ, 0xc0, !PT ;  /* 0x0000000300007812 */ /* 0x000fca00078ec0ff */
[----:B------:R0:W2:Y:S02]  /*19ea0*/  SHFL.IDX PT, R14, R0, RZ, 0x1f ;  /* 0x00001fff000e7589 */ /* 0x0000a400000e0000 */
.L_x_14831:
[----:B--2---:R-:W-:-:S13]  /*19eb0*/  ISETP.NE.AND P0, PT, R14, RZ, PT ;  /* 0x000000ff0e00720c */ /* 0x004fda0003f05270 */
[----:B------:R-:W-:Y:S05]  /*19ec0*/  @P0 BRA `(.L_x_14407) ;  /* 0x0000000000880947 */ /* 0x000fea0003800000 */
[----:B------:R-:W-:-:S03]  /*19ed0*/  UMOV UR4, 0xffffffff ;  /* 0xffffffff00047882 */ /* 0x000fc60000000000 */
[----:B------:R-:W-:Y:S05]  /*19ee0*/  BRA.DIV UR4, `(.L_x_14690) ;  /* 0x0000003a04f07947 */ /* 0x000fea000b800000 */
[----:B------:R-:W-:-:S13]  /*19ef0*/  ELECT P6, URZ, PT ;  /* 0x00000000003f782f */ /* 0x000fda00038c0000 */
.L_x_14834:
[----:B------:R-:W-:Y:S05]  /*19f00*/  @!P6 BRA `(.L_x_14407) ;  /* 0x000000000078e947 */ /* 0x000fea0003800000 */
[----:B0-----:R-:W2:Y:S02]  /*19f10*/  LDL.LU R0, [R1+0x50] ;  /* 0x0000500001007983 */ /* 0x001ea40000300800 */
[----:B--2---:R-:W-:-:S04]  /*19f20*/  LOP3.LUT R0, R0, 0x2, RZ, 0xfc, !PT ;  /* 0x0000000200007812 */ /* 0x004fc800078efcff */
[----:B------:R-:W-:-:S13]  /*19f30*/  ISETP.NE.AND P2, PT, R0, 0x3, PT ;  /* 0x000000030000780c */ /* 0x000fda0003f45270 */
[----:B------:R-:W-:Y:S05]  /*19f40*/  @!P2 BRA `(.L_x_14691) ;  /* 0x000000000004a947 */ /* 0x000fea0003800000 */
[----:B------:R-:W-:Y:S01]  /*19f50*/  BPT.TRAP 0x1 ;  /* 0x000000040000795c */ /* 0x000fe20000300000 */
.L_x_14691:
        /* <DEDUP_REMOVED lines=12> */
.L_x_14835:
[----:B------:R-:W2:Y:S02]  /*1a020*/  SYNCS.PHASECHK.TRANS64.TRYWAIT P0, [R3+URZ], R0 ;  /* 0x00000000030075a7 */ /* 0x000ea4000800017f */
[----:B--2---:R-:W-:Y:S05]  /*1a030*/  @!P0 BRA `(.L_x_14693) ;  /* 0x0000003800d08947 */ /* 0x004fea0003800000 */
.L_x_14836:
[----:B------:R-:W-:Y:S05]  /*1a040*/  @!P2 BRA `(.L_x_14694) ;  /* 0x000000000004a947 */ /* 0x000fea0003800000 */
[----:B------:R-:W-:Y:S01]  /*1a050*/  BPT.TRAP 0x1 ;  /* 0x000000040000795c */ /* 0x000fe20000300000 */
.L_x_14694:
[----:B--2---:R-:W-:-:S04]  /*1a060*/  VIADD R3, R9, 0x16860 ;  /* 0x0001686009037836 */ /* 0x004fc80000000000 */
[----:B------:R-:W-:-:S04]  /*1a070*/  IMAD R5, R18, 0x8, R3 ;  /* 0x0000000812057824 */ /* 0x000fc800078e0203 */
[----:B------:R-:W2:Y:S02]  /*1a080*/  SYNCS.PHASECHK.TRANS64.TRYWAIT P0, [R5+URZ], R2 ;  /* 0x00000002050075a7 */ /* 0x000ea4000800017f */
[----:B--2---:R-:W-:Y:S05]  /*1a090*/  @!P0 BRA `(.L_x_14695) ;  /* 0x0000003800cc8947 */ /* 0x004fea0003800000 */
.L_x_14837:
[----:B------:R-:W-:-:S07]  /*1a0a0*/  IMAD R3, R4, 0x8, R3 ;  /* 0x0000000804037824 */ /* 0x000fce00078e0203 */
.L_x_14696:
[----:B----4-:R4:W0:Y:S02]  /*1a0b0*/  SYNCS.PHASECHK.TRANS64.TRYWAIT P0, [R3+URZ], R0 ;  /* 0x00000000030075a7 */ /* 0x010824000800017f */
[----:B0-----:R-:W-:Y:S05]  /*1a0c0*/  @!P0 NANOSLEEP.SYNCS 0x989680 ;  /* 0x009896800000895d */ /* 0x001fea0003900000 */
[----:B------:R-:W0:Y:S02]  /*1a0d0*/  @!P0 SYNCS.PHASECHK.TRANS64 P0, [R3+URZ], R0 ;  /* 0x00000000030085a7 */ /* 0x000e24000800007f */
[----:B0-----:R-:W-:Y:S05]  /*1a0e0*/  @!P0 BRA `(.L_x_14696) ;  /* 0xfffffffc00f08947 */ /* 0x001fea000383ffff */
.L_x_14407:
[----:B------:R-:W-:Y:S05]  /*1a0f0*/  BSYNC B9 ;  /* 0x0000000000097941 */ /* 0x000fea0003800000 */
.L_x_14404:
[----:B------:R-:W-:Y:S05]  /*1a100*/  EXIT ;  /* 0x000000000000794d */ /* 0x000fea0003800000 */
.L_x_14427:
[----:B0-----:R0:W1:Y:S02]  /*1a110*/  SYNCS.PHASECHK.TRANS64.TRYWAIT P6, [R77+URZ+0x16890], R89 ;  /* 0x016890594d0075a7 */ /* 0x00106400080c017f */
[----:B-1----:R-:W-:Y:S05]  /*1a120*/  @!P6 NANOSLEEP.SYNCS 0x989680 ;  /* 0x009896800000e95d */ /* 0x002fea0003900000 */
[----:B------:R-:W1:Y:S02]  /*1a130*/  @!P6 SYNCS.PHASECHK.TRANS64 P6, [R77+URZ+0x16890], R89 ;  /* 0x016890594d00e5a7 */ /* 0x000e6400080c007f */
[----:B-1----:R-:W-:Y:S05]  /*1a140*/  @!P6 BRA `(.L_x_14427) ;  /* 0xfffffffc00f0e947 */ /* 0x002fea000383ffff */
[----:B------:R-:W-:Y:S05]  /*1a150*/  BRA `(.L_x_14697) ;  /* 0xfffffe8c005c7947 */ /* 0x000fea000383ffff */
.L_x_14447:
[----:B0-----:R0:W1:Y:S02]  /*1a160*/  SYNCS.PHASECHK.TRANS64.TRYWAIT P5, [R77+URZ+0x16890], R89 ;  /* 0x016890594d0075a7 */ /* 0x00106400080a017f */
[----:B-1----:R-:W-:Y:S05]  /*1a170*/  @!P5 NANOSLEEP.SYNCS 0x989680 ;  /* 0x009896800000d95d */ /* 0x002fea0003900000 */
[----:B------:R-:W1:Y:S02]  /*1a180*/  @!P5 SYNCS.PHASECHK.TRANS64 P5, [R77+URZ+0x16890], R89 ;  /* 0x016890594d00d5a7 */ /* 0x000e6400080a007f */
[----:B-1----:R-:W-:Y:S05]  /*1a190*/  @!P5 BRA `(.L_x_14447) ;  /* 0xfffffffc00f0d947 */ /* 0x002fea000383ffff */
[----:B------:R-:W-:Y:S05]  /*1a1a0*/  BRA `(.L_x_14698) ;  /* 0xfffffea000247947 */ /* 0x000fea000383ffff */
.L_x_14456:
[----:B-1----:R1:W2:Y:S02]  /*1a1b0*/  SYNCS.PHASECHK.TRANS64.TRYWAIT P4, [R77+URZ+0x16890], R89 ;  /* 0x016890594d0075a7 */ /* 0x0022a4000808017f */
[----:B--2---:R-:W-:Y:S05]  /*1a1c0*/  @!P4 NANOSLEEP.SYNCS 0x989680 ;  /* 0x009896800000c95d */ /* 0x004fea0003900000 */
[----:B------:R-:W2:Y:S02]  /*1a1d0*/  @!P4 SYNCS.PHASECHK.TRANS64 P4, [R77+URZ+0x16890], R89 ;  /* 0x016890594d00c5a7 */ /* 0x000ea4000808007f */
[----:B--2---:R-:W-:Y:S05]  /*1a1e0*/  @!P4 BRA `(.L_x_14456) ;  /* 0xfffffffc00f0c947 */ /* 0x004fea000383ffff */
[----:B------:R-:W-:Y:S05]  /*1a1f0*/  BRA `(.L_x_14699) ;  /* 0xfffffeb000907947 */ /* 0x000fea000383ffff */
.L_x_14462:
[----:B--2---:R2:W3:Y:S02]  /*1a200*/  SYNCS.PHASECHK.TRANS64.TRYWAIT P3, [R77+URZ+0x168b0], R89 ;  /* 0x0168b0594d0075a7 */ /* 0x0044e4000806017f */
[----:B---3--:R-:W-:Y:S05]  /*1a210*/  @!P3 NANOSLEEP.SYNCS 0x989680 ;  /* 0x009896800000b95d */ /* 0x008fea0003900000 */
[----:B------:R-:W3:Y:S02]  /*1a220*/  @!P3 SYNCS.PHASECHK.TRANS64 P3, [R77+URZ+0x168b0], R89 ;  /* 0x0168b0594d00b5a7 */ /* 0x000ee4000806007f */
[----:B---3--:R-:W-:Y:S05]  /*1a230*/  @!P3 BRA `(.L_x_14462) ;  /* 0xfffffffc00f0b947 */ /* 0x008fea000383ffff */
[----:B------:R-:W-:Y:S05]  /*1a240*/  BRA `(.L_x_14700) ;  /* 0xfffffeb400247947 */ /* 0x000fea000383ffff */
.L_x_14472:
        /* <DEDUP_REMOVED lines=13> */
.L_x_14702:
[----:B------:R-:W-:Y:S05]  /*1a320*/  BSYNC B0 ;  /* 0x0000000000007941 */ /* 0x000fea0003800000 */
.L_x_14701:
[----:B------:R-:W-:Y:S01]  /*1a330*/  IMAD.MOV.U32 R157, RZ, RZ, R14 ;  /* 0x000000ffff9d7224 */ /* 0x000fe200078e000e */
[----:B------:R-:W-:Y:S06]  /*1a340*/  BRA `(.L_x_14703) ;  /* 0xfffffebc00307947 */ /* 0x000fec000383ffff */
.L_x_14484:
        /* <DEDUP_REMOVED lines=8> */
.L_x_14705:
[----:B------:R-:W-:Y:S05]  /*1a3d0*/  BSYNC B1 ;  /* 0x0000000000017941 */ /* 0x000fea0003800000 */
.L_x_14704:
        /* <DEDUP_REMOVED lines=8> */
.L_x_14706:
[----:B------:R-:W-:Y:S02]  /*1a460*/  IMAD.MOV.U32 R13, RZ, RZ, R8 ;  /* 0x000000ffff0d7224 */ /* 0x000fe400078e0008 */
[----:B------:R-:W-:-:S07]  /*1a470*/  IMAD.MOV.U32 R0, RZ, RZ, R14 ;  /* 0x000000ffff007224 */ /* 0x000fce00078e000e */
[----:B------:R-:W-:Y:S05]  /*1a480*/  WARPSYNC.COLLECTIVE R15, `(.L_x_14707) ;  /* 0x000000000f087348 */ /* 0x000fea0003c00000 */
[----:B------:R0:W1:Y:S02]  /*1a490*/  SHFL.IDX P6, R14, R13, R12, R11 ;  /* 0x0000000c0d0e7389 */ /* 0x00006400000c000b */
[----:B01----:R-:W-:Y:S01]  /*1a4a0*/  ENDCOLLECTIVE ;  /* 0x000000000000791b */ /* 0x003fe20003800000 */
.L_x_14707:
[----:B------:R-:W-:Y:S02]  /*1a4b0*/  IMAD.MOV.U32 R13, RZ, RZ, R7 ;  /* 0x000000ffff0d7224 */ /* 0x000fe400078e0007 */
[----:B------:R-:W-:-:S07]  /*1a4c0*/  IMAD.MOV.U32 R5, RZ, RZ, R14 ;  /* 0x000000ffff057224 */ /* 0x000fce00078e000e */
[----:B------:R-:W-:Y:S05]  /*1a4d0*/  WARPSYNC.COLLECTIVE R15, `(.L_x_14708) ;  /* 0x000000000f087348 */ /* 0x000fea0003c00000 */
[----:B------:R0:W1:Y:S02]  /*1a4e0*/  SHFL.IDX P6, R14, R13, R12, R11 ;  /* 0x0000000c0d0e7389 */ /* 0x00006400000c000b */
[----:B01----:R-:W-:Y:S01]  /*1a4f0*/  ENDCOLLECTIVE ;  /* 0x000000000000791b */ /* 0x003fe20003800000 */
.L_x_14708:
[----:B------:R-:W-:Y:S05]  /*1a500*/  BRA `(.L_x_14709) ;  /* 0xfffffec000b47947 */ /* 0x000fea000383ffff */
.L_x_14487:
        /* <DEDUP_REMOVED lines=8> */
.L_x_14711:
[----:B------:R-:W-:Y:S05]  /*1a590*/  BSYNC B1 ;  /* 0x0000000000017941 */ /* 0x000fea0003800000 */
.L_x_14710:
        /* <DEDUP_REMOVED lines=8> */
.L_x_14712:
[----:B------:R-:W-:Y:S02]  /*1a620*/  IMAD.MOV.U32 R13, RZ, RZ, R8 ;  /* 0x000000ffff0d7224 */ /* 0x000fe400078e0008 */
[----:B------:R-:W-:-:S07]  /*1a630*/  IMAD.MOV.U32 R0, RZ, RZ, R14 ;  /* 0x000000ffff007224 */ /* 0x000fce00078e000e */
[----:B------:R-:W-:Y:S05]  /*1a640*/  WARPSYNC.COLLECTIVE R15, `(.L_x_14713) ;  /* 0x000000000f087348 */ /* 0x000fea0003c00000 */
[----:B------:R0:W1:Y:S02]  /*1a650*/  SHFL.IDX P6, R14, R13, R12, R11 ;  /* 0x0000000c0d0e7389 */ /* 0x00006400000c000b */
[----:B01----:R-:W-:Y:S01]  /*1a660*/  ENDCOLLECTIVE ;  /* 0x000000000000791b */ /* 0x003fe20003800000 */
.L_x_14713:
[----:B------:R-:W-:Y:S02]  /*1a670*/  IMAD.MOV.U32 R13, RZ, RZ, R7 ;  /* 0x000000ffff0d7224 */ /* 0x000fe400078e0007 */
[----:B------:R-:W-:-:S07]  /*1a680*/  IMAD.MOV.U32 R5, RZ, RZ, R14 ;  /* 0x000000ffff057224 */ /* 0x000fce00078e000e */
[----:B------:R-:W-:Y:S05]  /*1a690*/  WARPSYNC.COLLECTIVE R15, `(.L_x_14714) ;  /* 0x000000000f087348 */ /* 0x000fea0003c00000 */
[----:B------:R0:W1:Y:S02]  /*1a6a0*/  SHFL.IDX P6, R14, R13, R12, R11 ;  /* 0x0000000c0d0e7389 */ /* 0x00006400000c000b */
[----:B01----:R-:W-:Y:S01]  /*1a6b0*/  ENDCOLLECTIVE ;  /* 0x000000000000791b */ /* 0x003fe20003800000 */
.L_x_14714:
[----:B------:R-:W-:Y:S05]  /*1a6c0*/  BRA `(.L_x_14715) ;  /* 0xfffffec400207947 */ /* 0x000fea000383ffff */
.L_x_14491:
[----:B0-----:R0:W1:Y:S02]  /*1a6d0*/  SYNCS.PHASECHK.TRANS64.TRYWAIT P0, [R2+URZ+0x16800], R43 ;  /* 0x0168002b020075a7 */ /* 0x001064000800017f */
[----:B-1----:R-:W-:Y:S05]  /*1a6e0*/  @!P0 NANOSLEEP.SYNCS 0x989680 ;  /* 0x009896800000895d */ /* 0x002fea0003900000 */
[----:B------:R-:W1:Y:S02]  /*1a6f0*/  @!P0 SYNCS.PHASECHK.TRANS64 P0, [R2+URZ+0x16800], R43 ;  /* 0x0168002b020085a7 */ /* 0x000e64000800007f */
[----:B-1----:R-:W-:Y:S05]  /*1a700*/  @!P0 BRA `(.L_x_14491) ;  /* 0xfffffffc00f08947 */ /* 0x002fea000383ffff */
[----:B------:R-:W-:Y:S05]  /*1a710*/  BRA `(.L_x_14716) ;  /* 0xfffffec8002c7947 */ /* 0x000fea000383ffff */
.L_x_14499:
        /* <DEDUP_REMOVED lines=9> */
.L_x_14718:
[----:B------:R-:W-:Y:S05]  /*1a7b0*/  BSYNC B1 ;  /* 0x0000000000017941 */ /* 0x000fea0003800000 */
.L_x_14717:
[----:B------:R0:W5:Y:S01]  /*1a7c0*/  LDL R8, [R1+0x20] ;  /* 0x0000200001087983 */ /* 0x0001620000100800 */
[----:B------:R-:W-:Y:S01]  /*1a7d0*/  IMAD.MOV.U32 R13, RZ, RZ, R25 ;  /* 0x000000ffff0d7224 */ /* 0x000fe200078e0019 */
[----:B------:R-:W-:Y:S01]  /*1a7e0*/  ISETP.GE.AND P0, PT, R16, R41, PT ;  /* 0x000000291000720c */ /* 0x000fe20003f06270 */
[----:B------:R-:W-:Y:S02]  /*1a7f0*/  IMAD.MOV.U32 R12, RZ, RZ, RZ ;  /* 0x000000ffff0c7224 */ /* 0x000fe400078e00ff */
[----:B------:R-:W-:Y:S02]  /*1a800*/  IMAD.MOV.U32 R11, RZ, RZ, 0x1c1f ;  /* 0x00001c1fff0b7424 */ /* 0x000fe400078e00ff */
[----:B------:R-:W-:Y:S02]  /*1a810*/  IMAD.MOV.U32 R15, RZ, RZ, -0x1 ;  /* 0xffffffffff0f7424 */ /* 0x000fe400078e00ff */
[----:B0-----:R-:W-:-:S07]  /*1a820*/  IMAD.MOV.U32 R0, RZ, RZ, R14 ;  /* 0x000000ffff007224 */ /* 0x001fce00078e000e */
[----:B-----5:R-:W-:Y:S05]  /*1a830*/  WARPSYNC.COLLECTIVE R15, `(.L_x_14719) ;  /* 0x000000000f087348 */ /* 0x020fea0003c00000 */
[----:B------:R0:W1:Y:S02]  /*1a840*/  SHFL.IDX P6, R14, R13, R12, R11 ;  /* 0x0000000c0d0e7389 */ /* 0x00006400000c000b */
[----:B01---5:R-:W-:Y:S01]  /*1a850*/  ENDCOLLECTIVE ;  /* 0x000000000000791b */ /* 0x023fe20003800000 */
.L_x_14719:
[----:B------:R-:W-:Y:S02]  /*1a860*/  IMAD.MOV.U32 R13, RZ, RZ, R24 ;  /* 0x000000ffff0d7224 */ /* 0x000fe400078e0018 */
[----:B------:R-:W-:-:S07]  /*1a870*/  IMAD.MOV.U32 R3, RZ, RZ, R14 ;  /* 0x000000ffff037224 */ /* 0x000fce00078e000e */
[----:B------:R-:W-:Y:S05]  /*1a880*/  WARPSYNC.COLLECTIVE R15, `(.L_x_14720) ;  /* 0x000000000f087348 */ /* 0x000fea0003c00000 */
[----:B------:R0:W1:Y:S02]  /*1a890*/  SHFL.IDX P6, R14, R13, R12, R11 ;  /* 0x0000000c0d0e7389 */ /* 0x00006400000c000b */
[----:B01----:R-:W-:Y:S01]  /*1a8a0*/  ENDCOLLECTIVE ;  /* 0x000000000000791b */ /* 0x003fe20003800000 */
.L_x_14720:
[----:B------:R-:W-:Y:S02]  /*1a8b0*/  IMAD.MOV.U32 R13, RZ, RZ, R27 ;  /* 0x000000ffff0d7224 */ /* 0x000fe400078e001b */
[----:B------:R-:W-:-:S07]  /*1a8c0*/  IMAD.MOV.U32 R4, RZ, RZ, R14 ;  /* 0x000000ffff047224 */ /* 0x000fce00078e000e */
[----:B------:R-:W-:Y:S05]  /*1a8d0*/  WARPSYNC.COLLECTIVE R15, `(.L_x_14721) ;  /* 0x000000000f087348 */ /* 0x000fea0003c00000 */
[----:B------:R0:W1:Y:S02]  /*1a8e0*/  SHFL.IDX P6, R14, R13, R12, R11 ;  /* 0x0000000c0d0e7389 */ /* 0x00006400000c000b */
[----:B01----:R-:W-:Y:S01]  /*1a8f0*/  ENDCOLLECTIVE ;  /* 0x000000000000791b */ /* 0x003fe20003800000 */
.L_x_14721:
[----:B------:R-:W-:-:S05]  /*1a900*/  IMAD R32, R8, R32, RZ ;  /* 0x0000002008207224 */ /* 0x000fca00078e02ff */
[----:B------:R-:W-:-:S13]  /*1a910*/  ISETP.GE.OR P1, PT, R35, R32, P0 ;  /* 0x000000202300720c */ /* 0x000fda0000726670 */
[C---:B------:R-:W-:Y:S01]  /*1a920*/  @!P1 IMAD.SHL.U32 R5, R16.reuse, 0x2, RZ ;  /* 0x0000000210059824 */ /* 0x040fe200078e00ff */
[----:B------:R-:W-:-:S04]  /*1a930*/  @!P1 SHF.L.U64.HI R21, R16, 0x1, R43 ;  /* 0x0000000110159819 */ /* 0x000fc8000001022b */
[----:B------:R-:W-:-:S05]  /*1a940*/  @!P1 IADD3 R6, P2, R3, R5, RZ ;  /* 0x0000000503069210 */ /* 0x000fca0007f5e0ff */
[----:B------:R-:W-:-:S05]  /*1a950*/  @!P1 IMAD.X R7, R0, 0x1, R21, P2 ;  /* 0x0000000100079824 */ /* 0x000fca00010e0615 */
        /* <DEDUP_REMOVED lines=9> */
[----:B------:R-:W-:Y:S02]  /*1a9f0*/  CS2R R30, SRZ ;  /* 0x00000000001e7805 */ /* 0x000fe4000001ff00 */
[----:B------:R-:W-:Y:S01]  /*1aa00*/  CS2R R20, SRZ ;  /* 0x0000000000147805 */ /* 0x000fe2000001ff00 */
[----:B0-----:R-:W-:Y:S02]  /*1aa10*/  IMAD.MOV.U32 R15, RZ, RZ, -0x1 ;  /* 0xffffffffff0f7424 */ /* 0x001fe400078e00ff */
[----:B--2---:R-:W-:-:S02]  /*1aa20*/  @!P1 IMAD.MOV.U32 R39, RZ, RZ, R11 ;  /* 0x000000ffff279224 */ /* 0x004fc400078e000b */
[----:B------:R-:W-:Y:S02]  /*1aa30*/  IMAD.MOV.U32 R11, RZ, RZ, 0x1c1f ;  /* 0x00001c1fff0b7424 */ /* 0x000fe400078e00ff */
[----:B------:R-:W-:Y:S02]  /*1aa40*/  @!P1 IMAD.MOV.U32 R36, RZ, RZ, R8 ;  /* 0x000000ffff249224 */ /* 0x000fe400078e0008 */
[----:B------:R-:W-:-:S07]  /*1aa50*/  @!P1 IMAD.MOV.U32 R37, RZ, RZ, R9 ;  /* 0x000000ffff259224 */ /* 0x000fce00078e0009 */
[----:B-----5:R-:W-:Y:S05]  /*1aa60*/  WARPSYNC.COLLECTIVE R15, `(.L_x_14722) ;  /* 0x000000000f087348 */ /* 0x020fea0003c00000 */
[----:B------:R0:W1:Y:S02]  /*1aa70*/  SHFL.IDX P6, R14, R13, R12, R11 ;  /* 0x0000000c0d0e7389 */ /* 0x00006400000c000b */
[----:B01---5:R-:W-:Y:S01]  /*1aa80*/  ENDCOLLECTIVE ;  /* 0x000000000000791b */ /* 0x023fe20003800000 */
.L_x_14722:
[----:B------:R-:W-:Y:S02]  /*1aa90*/  IMAD.MOV.U32 R0, RZ, RZ, R36 ;  /* 0x000000ffff007224 */ /* 0x000fe400078e0024 */
[----:B------:R-:W-:Y:S02]  /*1aaa0*/  IMAD.MOV.U32 R3, RZ, RZ, R37 ;  /* 0x000000ffff037224 */ /* 0x000fe400078e0025 */
[----:B------:R-:W-:Y:S01]  /*1aab0*/  @!P1 IMAD.MOV.U32 R38, RZ, RZ, R10 ;  /* 0x000000ffff269224 */ /* 0x000fe200078e000a */
[----:B------:R-:W-:Y:S01]  /*1aac0*/  PRMT R48, R0, 0x7610, R48 ;  /* 0x0000761000307816 */ /* 0x000fe20000000030 */
[----:B------:R-:W-:Y:S01]  /*1aad0*/  IMAD.MOV.U32 R9, RZ, RZ, R39 ;  /* 0x000000ffff097224 */ /* 0x000fe200078e0027 */
[----:B------:R-:W-:Y:S01]  /*1aae0*/  PRMT R34, R34, 0x5410, R3 ;  /* 0x0000541022227816 */ /* 0x000fe20000000003 */
[----:B------:R-:W-:Y:S02]  /*1aaf0*/  @!P1 IMAD.MOV.U32 R30, RZ, RZ, R4 ;  /* 0x000000ffff1e9224 */ /* 0x000fe400078e0004 */
[----:B------:R-:W-:Y:S01]  /*1ab00*/  @!P1 IMAD.MOV.U32 R31, RZ, RZ, R5 ;  /* 0x000000ffff1f9224 */ /* 0x000fe200078e0005 */
[----:B------:R-:W-:Y:S01]  /*1ab10*/  PRMT R34, R9, 0x7610, R34 ;  /* 0x0000761009227816 */ /* 0x000fe20000000022 */
[----:B------:R-:W-:-:S02]  /*1ab20*/  IMAD.MOV.U32 R8, RZ, RZ, R38 ;  /* 0x000000ffff087224 */ /* 0x000fc400078e0026 */
[----:B------:R-:W-:Y:S02]  /*1ab30*/  IMAD.MOV.U32 R13, RZ, RZ, R25 ;  /* 0x000000ffff0d7224 */ /* 0x000fe400078e0019 */
[----:B------:R-:W-:Y:S01]  /*1ab40*/  @!P1 IMAD.MOV.U32 R20, RZ, RZ, R6 ;  /* 0x000000ffff149224 */ /* 0x000fe200078e0006 */
[----:B------:R-:W-:Y:S01]  /*1ab50*/  PRMT R33, R8, 0x7610, R33 ;  /* 0x0000761008217816 */ /* 0x000fe20000000021 */
[----:B------:R-:W-:Y:S02]  /*1ab60*/  @!P1 IMAD.MOV.U32 R21, RZ, RZ, R7 ;  /* 0x000000ffff159224 */ /* 0x000fe400078e0007 */
[----:B------:R-:W-:Y:S02]  /*1ab70*/  IMAD.MOV.U32 R4, RZ, RZ, R30 ;  /* 0x000000ffff047224 */ /* 0x000fe400078e001e */
[----:B------:R-:W-:Y:S02]  /*1ab80*/  IMAD.MOV.U32 R5, RZ, RZ, R31 ;  /* 0x000000ffff057224 */ /* 0x000fe400078e001f */
[----:B------:R-:W-:Y:S01]  /*1ab90*/  IMAD.MOV.U32 R0, RZ, RZ, R14 ;  /* 0x000000ffff007224 */ /* 0x000fe200078e000e */
[----:B------:R-:W-:-:S07]  /*1aba0*/  PRMT R50, R4, 0x7610, R50 ;  /* 0x0000761004327816 */ /* 0x000fce0000000032 */
[----:B------:R-:W-:Y:S05]  /*1abb0*/  WARPSYNC.COLLECTIVE R15, `(.L_x_14723) ;  /* 0x000000000f087348 */ /* 0x000fea0003c00000 */
[----:B------:R0:W1:Y:S02]  /*1abc0*/  SHFL.IDX P6, R14, R13, R12, R11 ;  /* 0x0000000c0d0e7389 */ /* 0x00006400000c000b */
[----:B01----:R-:W-:Y:S01]  /*1abd0*/  ENDCOLLECTIVE ;  /* 0x000000000000791b */ /* 0x003fe20003800000 */
.L_x_14723:
[----:B------:R-:W-:Y:S01]  /*1abe0*/  IMAD.MOV.U32 R6, RZ, RZ, R20 ;  /* 0x000000ffff067224 */ /* 0x000fe200078e0014 */
[----:B------:R-:W-:Y:S01]  /*1abf0*/  PRMT R54, R5, 0x7610, R54 ;  /* 0x0000761005367816 */ /* 0x000fe20000000036 */
[----:B------:R-:W-:Y:S01]  /*1ac00*/  IMAD.MOV.U32 R7, RZ, RZ, R21 ;  /* 0x000000ffff077224 */ /* 0x000fe200078e0015 */
[----:B------:R-:W-:Y:S02]  /*1ac10*/  CS2R R4, SRZ ;  /* 0x0000000000047805 */ /* 0x000fe4000001ff00 */
[----:B------:R-:W-:Y:S02]  /*1ac20*/  PRMT R33, R33, 0x5410, R6 ;  /* 0x0000541021217816 */ /* 0x000fe40000000006 */
[----:B------:R-:W-:Y:S01]  /*1ac30*/  PRMT R55, R7, 0x7610, R55 ;  /* 0x0000761007377816 */ /* 0x000fe20000000037 */
[----:B------:R-:W-:Y:S02]  /*1ac40*/  IMAD.MOV.U32 R13, RZ, RZ, R24 ;  /* 0x000000ffff0d7224 */ /* 0x000fe400078e0018 */
[----:B------:R-:W-:-:S07]  /*1ac50*/  IMAD.MOV.U32 R3, RZ, RZ, R14 ;  /* 0x000000ffff037224 */ /* 0x000fce00078e000e */
[----:B------:R-:W-:Y:S05]  /*1ac60*/  WARPSYNC.COLLECTIVE R15, `(.L_x_14724) ;  /* 0x000000000f087348 */ /* 0x000fea0003c00000 */
[----:B------:R0:W1:Y:S02]  /*1ac70*/  SHFL.IDX P6, R14, R13, R12, R11 ;  /* 0x0000000c0d0e7389 */ /* 0x00006400000c000b */
[----:B01----:R-:W-:Y:S01]  /*1ac80*/  ENDCOLLECTIVE ;  /* 0x000000000000791b */ /* 0x003fe20003800000 */
.L_x_14724:
[----:B------:R-:W-:Y:S02]  /*1ac90*/  IMAD.MOV.U32 R13, RZ, RZ, R27 ;  /* 0x000000ffff0d7224 */ /* 0x000fe400078e001b */
[----:B------:R-:W-:-:S07]  /*1aca0*/  IMAD.MOV.U32 R24, RZ, RZ, R14 ;  /* 0x000000ffff187224 */ /* 0x000fce00078e000e */
[----:B------:R-:W-:Y:S05]  /*1acb0*/  WARPSYNC.COLLECTIVE R15, `(.L_x_14725) ;  /* 0x000000000f087348 */ /* 0x000fea0003c00000 */
[----:B------:R0:W1:Y:S02]  /*1acc0*/  SHFL.IDX P6, R14, R13, R12, R11 ;  /* 0x0000000c0d0e7389 */ /* 0x00006400000c000b */
[----:B01----:R-:W-:Y:S01]  /*1acd0*/  ENDCOLLECTIVE ;  /* 0x000000000000791b */ /* 0x003fe20003800000 */
.L_x_14725:
[----:B------:R-:W-:Y:S05]  /*1ace0*/  BRA `(.L_x_14726) ;  /* 0xfffffed400547947 */ /* 0x000fea000383ffff */
.L_x_14503:
[----:B0-----:R0:W1:Y:S02]  /*1acf0*/  SYNCS.PHASECHK.TRANS64.TRYWAIT P1, [R2+URZ+0x16800], R13 ;  /* 0x0168000d020075a7 */ /* 0x001064000802017f */
[----:B-1----:R-:W-:Y:S05]  /*1ad00*/  @!P1 NANOSLEEP.SYNCS 0x989680 ;  /* 0x009896800000995d */ /* 0x002fea0003900000 */
[----:B------:R-:W1:Y:S02]  /*1ad10*/  @!P1 SYNCS.PHASECHK.TRANS64 P1, [R2+URZ+0x16800], R13 ;  /* 0x0168000d020095a7 */ /* 0x000e64000802007f */
[----:B-1----:R-:W-:Y:S05]  /*1ad20*/  @!P1 BRA `(.L_x_14503) ;  /* 0xfffffffc00f09947 */ /* 0x002fea000383ffff */
[----:B------:R-:W-:Y:S05]  /*1ad30*/  BRA `(.L_x_14727) ;  /* 0xfffffed400fc7947 */ /* 0x000fea000383ffff */
.L_x_14509:
[----:B-1----:R1:W2:Y:S02]  /*1ad40*/  SYNCS.PHASECHK.TRANS64.TRYWAIT P2, [R10+URZ+0x16830], R3 ;  /* 0x016830030a0075a7 */ /* 0x0022a4000804017f */
[----:B--2---:R-:W-:Y:S05]  /*1ad50*/  @!P2 NANOSLEEP.SYNCS 0x989680 ;  /* 0x009896800000a95d */ /* 0x004fea0003900000 */
[----:B------:R-:W2:Y:S02]  /*1ad60*/  @!P2 SYNCS.PHASECHK.TRANS64 P2, [R10+URZ+0x16830], R3 ;  /* 0x016830030a00a5a7 */ /* 0x000ea4000804007f */
[----:B--2---:R-:W-:Y:S05]  /*1ad70*/  @!P2 BRA `(.L_x_14509) ;  /* 0xfffffffc00f0a947 */ /* 0x004fea000383ffff */
[----:B------:R-:W-:Y:S05]  /*1ad80*/  BRA `(.L_x_14508) ;  /* 0xfffffee400c07947 */ /* 0x000fea000383ffff */
.L_x_14515:
[----:B-1----:R1:W2:Y:S02]  /*1ad90*/  SYNCS.PHASECHK.TRANS64.TRYWAIT P4, [R0+URZ+0x16830], R3 ;  /* 0x01683003000075a7 */ /* 0x0022a4000808017f */
[----:B--2---:R-:W-:Y:S05]  /*1ada0*/  @!P4 NANOSLEEP.SYNCS 0x989680 ;  /* 0x009896800000c95d */ /* 0x004fea0003900000 */
[----:B------:R-:W2:Y:S02]  /*1adb0*/  @!P4 SYNCS.PHASECHK.TRANS64 P4, [R0+URZ+0x16830], R3 ;  /* 0x016830030000c5a7 */ /* 0x000ea4000808007f */
[----:B--2---:R-:W-:Y:S05]  /*1adc0*/  @!P4 BRA `(.L_x_14515) ;  /* 0xfffffffc00f0c947 */ /* 0x004fea000383ffff */
[----:B------:R-:W-:Y:S05]  /*1add0*/  BRA `(.L_x_14514) ;  /* 0xffffff0800747947 */ /* 0x000fea000383ffff */
.L_x_14519:
[----:B-1----:R1:W2:Y:S02]  /*1ade0*/  SYNCS.PHASECHK.TRANS64.TRYWAIT P3, [R3+URZ+0x16850], R0 ;  /* 0x01685000030075a7 */ /* 0x0022a4000806017f */
[----:B--2---:R-:W-:Y:S05]  /*1adf0*/  @!P3 NANOSLEEP.SYNCS 0x989680 ;  /* 0x009896800000b95d */ /* 0x004fea0003900000 */
[----:B------:R-:W2:Y:S02]  /*1ae00*/  @!P3 SYNCS.PHASECHK.TRANS64 P3, [R3+URZ+0x16850], R0 ;  /* 0x016850000300b5a7 */ /* 0x000ea4000806007f */
[----:B--2---:R-:W-:Y:S05]  /*1ae10*/  @!P3 BRA `(.L_x_14519) ;  /* 0xfffffffc00f0b947 */ /* 0x004fea000383ffff */
[----:B------:R-:W-:Y:S05]  /*1ae20*/  BRA `(.L_x_14516) ;  /* 0xffffff0c00487947 */ /* 0x000fea000383ffff */
.L_x_14526:
[----:B-1----:R1:W2:Y:S02]  /*1ae30*/  SYNCS.PHASECHK.TRANS64.TRYWAIT P3, [R0+URZ+0x16830], R3 ;  /* 0x01683003000075a7 */ /* 0x0022a4000806017f */
[----:B--2---:R-:W-:Y:S05]  /*1ae40*/  @!P3 NANOSLEEP.SYNCS 0x989680 ;  /* 0x009896800000b95d */ /* 0x004fea0003900000 */
[----:B------:R-:W2:Y:S02]  /*1ae50*/  @!P3 SYNCS.PHASECHK.TRANS64 P3, [R0+URZ+0x16830], R3 ;  /* 0x016830030000b5a7 */ /* 0x000ea4000806007f */
[----:B--2---:R-:W-:Y:S05]  /*1ae60*/  @!P3 BRA `(.L_x_14526) ;  /* 0xfffffffc00f0b947 */ /* 0x004fea000383ffff */
[----:B------:R-:W-:Y:S05]  /*1ae70*/  BRA `(.L_x_14525) ;  /* 0xffffff30008c7947 */ /* 0x000fea000383ffff */
.L_x_14530:
[----:B-1----:R1:W2:Y:S02]  /*1ae80*/  SYNCS.PHASECHK.TRANS64.TRYWAIT P2, [R3+URZ+0x16850], R0 ;  /* 0x01685000030075a7 */ /* 0x0022a4000804017f */
[----:B--2---:R-:W-:Y:S05]  /*1ae90*/  @!P2 NANOSLEEP.SYNCS 0x989680 ;  /* 0x009896800000a95d */ /* 0x004fea0003900000 */
[----:B------:R-:W2:Y:S02]  /*1aea0*/  @!P2 SYNCS.PHASECHK.TRANS64 P2, [R3+URZ+0x16850], R0 ;  /* 0x016850000300a5a7 */ /* 0x000ea4000804007f */
[----:B--2---:R-:W-:Y:S05]  /*1aeb0*/  @!P2 BRA `(.L_x_14530) ;  /* 0xfffffffc00f0a947 */ /* 0x004fea000383ffff */
[----:B------:R-:W-:Y:S05]  /*1aec0*/  BRA `(.L_x_14527) ;  /* 0xffffff3400607947 */ /* 0x000fea000383ffff */
.L_x_14535:
[----:B-1----:R1:W2:Y:S02]  /*1aed0*/  SYNCS.PHASECHK.TRANS64.TRYWAIT P0, [R13+URZ+0x16850], R6 ;  /* 0x016850060d0075a7 */ /* 0x0022a4000800017f */
[----:B--2---:R-:W-:Y:S05]  /*1aee0*/  @!P0 NANOSLEEP.SYNCS 0x989680 ;  /* 0x009896800000895d */ /* 0x004fea0003900000 */
[----:B------:R-:W2:Y:S02]  /*1aef0*/  @!P0 SYNCS.PHASECHK.TRANS64 P0, [R13+URZ+0x16850], R6 ;  /* 0x016850060d0085a7 */ /* 0x000ea4000800007f */
[----:B--2---:R-:W-:Y:S05]  /*1af00*/  @!P0 BRA `(.L_x_14535) ;  /* 0xfffffffc00f08947 */ /* 0x004fea000383ffff */
[----:B------:R-:W-:Y:S05]  /*1af10*/  BRA `(.L_x_14534) ;  /* 0xffffff5000147947 */ /* 0x000fea000383ffff */
.L_x_14540:
[----:B------:R-:W-:Y:S02]  /*1af20*/  IMAD.MOV.U32 R13, RZ, RZ, R41 ;  /* 0x000000ffff0d7224 */ /* 0x000fe400078e0029 */
[----:B------:R-:W-:Y:S02]  /*1af30*/  IMAD.MOV.U32 R12, RZ, RZ, RZ ;  /* 0x000000ffff0c7224 */ /* 0x000fe400078e00ff */
[----:B------:R-:W-:Y:S02]  /*1af40*/  IMAD.MOV.U32 R11, RZ, RZ, 0x181f ;  /* 0x0000181fff0b7424 */ /* 0x000fe400078e00ff */
[----:B------:R-:W-:Y:S02]  /*1af50*/  IMAD.MOV.U32 R15, RZ, RZ, -0x1 ;  /* 0xffffffffff0f7424 */ /* 0x000fe400078e00ff */
[----:B------:R-:W-:-:S07]  /*1af60*/  IMAD.IADD R42, R45, 0x1, R51 ;  /* 0x000000012d2a7824 */ /* 0x000fce00078e0233 */
[----:B0----5:R-:W-:Y:S05]  /*1af70*/  WARPSYNC.COLLECTIVE R15, `(.L_x_14728) ;  /* 0x000000000f087348 */ /* 0x021fea0003c00000 */
[----:B------:R1:W2:Y:S02]  /*1af80*/  SHFL.IDX P6, R14, R13, R12, R11 ;  /* 0x0000000c0d0e7389 */ /* 0x0002a400000c000b */
[----:B012--5:R-:W-:Y:S01]  /*1af90*/  ENDCOLLECTIVE ;  /* 0x000000000000791b */ /* 0x027fe20003800000 */
.L_x_14728:
[----:B------:R-:W-:Y:S02]  /*1afa0*/  VIADD R20, R42, 0x30 ;  /* 0x000000302a147836 */ /* 0x000fe40000000000 */
[----:B------:R-:W-:Y:S02]  /*1afb0*/  IMAD.MOV.U32 R13, RZ, RZ, R40 ;  /* 0x000000ffff0d7224 */ /* 0x000fe400078e0028 */
[----:B------:R-:W-:-:S07]  /*1afc0*/  IMAD.MOV.U32 R0, RZ, RZ, R14 ;  /* 0x000000ffff007224 */ /* 0x000fce00078e000e */
[----:B------:R-:W-:Y:S05]  /*1afd0*/  WARPSYNC.COLLECTIVE R15, `(.L_x_14729) ;  /* 0x000000000f087348 */ /* 0x000fea0003c00000 */
[----:B------:R0:W1:Y:S02]  /*1afe0*/  SHFL.IDX P6, R14, R13, R12, R11 ;  /* 0x0000000c0d0e7389 */ /* 0x00006400000c000b */
[----:B01----:R-:W-:Y:S01]  /*1aff0*/  ENDCOLLECTIVE ;  /* 0x000000000000791b */ /* 0x003fe20003800000 */
.L_x_14729:
        /* <DEDUP_REMOVED lines=12> */
.L_x_14730:
[----:B------:R-:W-:-:S04]  /*1b0c0*/  @!P3 LEA R28, P5, R44, R3, 0x1 ;  /* 0x000000032c1cb211 */ /* 0x000fc800078a08ff */
[----:B------:R-:W-:Y:S01]  /*1b0d0*/  @!P3 LEA.HI.X R3, R44, R0, R43, 0x1, P5 ;  /* 0x000000002c03b211 */ /* 0x000fe200028f0c2b */
[----:B------:R-:W-:Y:S02]  /*1b0e0*/  IMAD.MOV.U32 R13, RZ, RZ, R40 ;  /* 0x000000ffff0d7224 */ /* 0x000fe400078e0028 */
[----:B------:R-:W-:-:S07]  /*1b0f0*/  IMAD.MOV.U32 R8, RZ, RZ, R14 ;  /* 0x000000ffff087224 */ /* 0x000fce00078e000e */
[----:B------:R-:W-:Y:S05]  /*1b100*/  WARPSYNC.COLLECTIVE R15, `(.L_x_14731) ;  /* 0x000000000f087348 */ /* 0x000fea0003c00000 */
[----:B------:R0:W1:Y:S02]  /*1b110*/  SHFL.IDX P6, R14, R13, R12, R11 ;  /* 0x0000000c0d0e7389 */ /* 0x00006400000c000b */
[----:B01----:R-:W-:Y:S01]  /*1b120*/  ENDCOLLECTIVE ;  /* 0x000000000000791b */ /* 0x003fe20003800000 */
.L_x_14731:
[----:B------:R-:W-:Y:S02]  /*1b130*/  IMAD.MOV.U32 R13, RZ, RZ, R41 ;  /* 0x000000ffff0d7224 */ /* 0x000fe400078e0029 */
[----:B------:R-:W-:Y:S02]  /*1b140*/  IMAD.MOV.U32 R12, RZ, RZ, 0x2 ;  /* 0x00000002ff0c7424 */ /* 0x000fe400078e00ff */
[----:B------:R-:W-:-:S07]  /*1b150*/  IMAD.MOV.U32 R9, RZ, RZ, R14 ;  /* 0x000000ffff097224 */ /* 0x000fce00078e000e */
[----:B------:R-:W-:Y:S05]  /*1b160*/  WARPSYNC.COLLECTIVE R15, `(.L_x_14732) ;  /* 0x000000000f087348 */ /* 0x000fea0003c00000 */
[----:B------:R0:W1:Y:S02]  /*1b170*/  SHFL.IDX P6, R14, R13, R12, R11 ;  /* 0x0000000c0d0e7389 */ /* 0x00006400000c000b */
[----:B01----:R-:W-:Y:S01]  /*1b180*/  ENDCOLLECTIVE ;  /* 0x000000000000791b */ /* 0x003fe20003800000 */
.L_x_14732:
[----:B------:R-:W-:Y:S01]  /*1b190*/  @!P4 LEA R20, P1, R44, R9, 0x1 ;  /* 0x000000092c14c211 */ /* 0x000fe200078208ff */
[----:B------:R-:W-:-:S03]  /*1b1a0*/  @!P3 IMAD.MOV.U32 R9, RZ, RZ, R3 ;  /* 0x000000ffff09b224 */ /* 0x000fc600078e0003 */
        /* <DEDUP_REMOVED lines=9> */
.L_x_14733:
[----:B------:R-:W-:Y:S02]  /*1b240*/  IMAD.MOV.U32 R13, RZ, RZ, R41 ;  /* 0x000000ffff0d7224 */ /* 0x000fe400078e0029 */
[----:B------:R-:W-:Y:S01]  /*1b250*/  IMAD.MOV.U32 R12, RZ, RZ, 0x3 ;  /* 0x00000003ff0c7424 */ /* 0x000fe200078e00ff */
[----:B------:R-:W-:-:S13]  /*1b260*/  @!P2 LEA R45, P5, R44, R14, 0x1 ;  /* 0x0000000e2c2da211 */ /* 0x000fda00078a08ff */
[----:B------:R-:W-:Y:S05]  /*1b270*/  WARPSYNC.COLLECTIVE R15, `(.L_x_14734) ;  /* 0x000000000f087348 */ /* 0x000fea0003c00000 */
[----:B------:R0:W1:Y:S02]  /*1b280*/  SHFL.IDX P6, R14, R13, R12, R11 ;  /* 0x0000000c0d0e7389 */ /* 0x00006400000c000b */
[----:B01----:R-:W-:Y:S01]  /*1b290*/  ENDCOLLECTIVE ;  /* 0x000000000000791b */ /* 0x003fe20003800000 */
.L_x_14734:
        /* <DEDUP_REMOVED lines=9> */
.L_x_14735:
[----:B------:R-:W-:Y:S05]  /*1b330*/  BRA `(.L_x_14736) ;  /* 0xffffff6400487947 */ /* 0x000fea000383ffff */
.L_x_14542:
[----:B------:R-:W-:Y:S02]  /*1b340*/  IMAD.MOV.U32 R13, RZ, RZ, R4 ;  /* 0x000000ffff0d7224 */ /* 0x000fe400078e0004 */
[----:B------:R-:W-:Y:S02]  /*1b350*/  IMAD.MOV.U32 R12, RZ, RZ, RZ ;  /* 0x000000ffff0c7224 */ /* 0x000fe400078e00ff */
[----:B------:R-:W-:Y:S02]  /*1b360*/  IMAD.MOV.U32 R11, RZ, RZ, 0x1c1f ;  /* 0x00001c1fff0b7424 */ /* 0x000fe400078e00ff */
[----:B------:R-:W-:-:S07]  /*1b370*/  IMAD.MOV.U32 R15, RZ, RZ, -0x1 ;  /* 0xffffffffff0f7424 */ /* 0x000fce00078e00ff */
[----:B------:R-:W-:Y:S05]  /*1b380*/  WARPSYNC.COLLECTIVE R15, `(.L_x_14737) ;  /* 0x000000000f087348 */ /* 0x000fea0003c00000 */
[----:B------:R0:W1:Y:S02]  /*1b390*/  SHFL.IDX P6, R14, R13, R12, R11 ;  /* 0x0000000c0d0e7389 */ /* 0x00006400000c000b */
[----:B01----:R-:W-:Y:S01]  /*1b3a0*/  ENDCOLLECTIVE ;  /* 0x000000000000791b */ /* 0x003fe20003800000 */
.L_x_14737:
[----:B------:R-:W-:Y:S02]  /*1b3b0*/  IMAD.MOV.U32 R13, RZ, RZ, R0 ;  /* 0x000000ffff0d7224 */ /* 0x000fe400078e0000 */
[----:B------:R-:W-:-:S07]  /*1b3c0*/  IMAD.MOV.U32 R3, RZ, RZ, R14 ;  /* 0x000000ffff037224 */ /* 0x000fce00078e000e */
[----:B------:R-:W-:Y:S05]  /*1b3d0*/  WARPSYNC.COLLECTIVE R15, `(.L_x_14738) ;  /* 0x000000000f087348 */ /* 0x000fea0003c00000 */
[----:B------:R0:W1:Y:S02]  /*1b3e0*/  SHFL.IDX P6, R14, R13, R12, R11 ;  /* 0x0000000c0d0e7389 */ /* 0x00006400000c000b */
[----:B01----:R-:W-:Y:S01]  /*1b3f0*/  ENDCOLLECTIVE ;  /* 0x000000000000791b */ /* 0x003fe20003800000 */
.L_x_14738:
[----:B------:R-:W-:Y:S05]  /*1b400*/  BRA `(.L_x_14739) ;  /* 0xffffff6800247947 */ /* 0x000fea000383ffff */
.L_x_14545:
        /* <DEDUP_REMOVED lines=8> */
.L_x_14741:
[----:B------:R-:W-:Y:S05]  /*1b490*/  BSYNC B1 ;  /* 0x0000000000017941 */ /* 0x000fea0003800000 */
.L_x_14740:
        /* <DEDUP_REMOVED lines=8> */
.L_x_14742:
[----:B------:R-:W-:Y:S05]  /*1b520*/  BRA `(.L_x_14743) ;  /* 0xffffff6800807947 */ /* 0x000fea000383ffff */
.L_x_14549:
        /* <DEDUP_REMOVED lines=9> */
.L_x_14744:
        /* <DEDUP_REMOVED lines=10> */
.L_x_14745:
[----:B------:R-:W-:Y:S02]  /*1b660*/  IMAD.MOV.U32 R13, RZ, RZ, R20 ;  /* 0x000000ffff0d7224 */ /* 0x000fe400078e0014 */
[----:B------:R-:W-:Y:S02]  /*1b670*/  IMAD.MOV.U32 R12, RZ, RZ, 0x1 ;  /* 0x00000001ff0c7424 */ /* 0x000fe400078e00ff */
[----:B------:R-:W-:-:S07]  /*1b680*/  IMAD.MOV.U32 R3, RZ, RZ, R14 ;  /* 0x000000ffff037224 */ /* 0x000fce00078e000e */
[----:B------:R-:W-:Y:S05]  /*1b690*/  WARPSYNC.COLLECTIVE R15, `(.L_x_14746) ;  /* 0x000000000f087348 */ /* 0x000fea0003c00000 */
[----:B------:R0:W1:Y:S02]  /*1b6a0*/  SHFL.IDX P6, R14, R13, R12, R11 ;  /* 0x0000000c0d0e7389 */ /* 0x00006400000c000b */
[----:B01----:R-:W-:Y:S01]  /*1b6b0*/  ENDCOLLECTIVE ;  /* 0x000000000000791b */ /* 0x003fe20003800000 */
.L_x_14746:
[----:B------:R-:W-:-:S04]  /*1b6c0*/  @!P3 LEA R10, P5, R44, R3, 0x1 ;  /* 0x000000032c0ab211 */ /* 0x000fc800078a08ff */
[----:B------:R-:W-:Y:S01]  /*1b6d0*/  @!P3 LEA.HI.X R3, R44, R0, R43, 0x1, P5 ;  /* 0x000000002c03b211 */ /* 0x000fe200028f0c2b */
[----:B------:R-:W-:Y:S02]  /*1b6e0*/  IMAD.MOV.U32 R13, RZ, RZ, R7 ;  /* 0x000000ffff0d7224 */ /* 0x000fe400078e0007 */
[----:B------:R-:W-:-:S07]  /*1b6f0*/  IMAD.MOV.U32 R4, RZ, RZ, R14 ;  /* 0x000000ffff047224 */ /* 0x000fce00078e000e */
[----:B------:R-:W-:Y:S05]  /*1b700*/  WARPSYNC.COLLECTIVE R15, `(.L_x_14747) ;  /* 0x000000000f087348 */ /* 0x000fea0003c00000 */
[----:B------:R0:W1:Y:S02]  /*1b710*/  SHFL.IDX P6, R14, R13, R12, R11 ;  /* 0x0000000c0d0e7389 */ /* 0x00006400000c000b */
[----:B01----:R-:W-:Y:S01]  /*1b720*/  ENDCOLLECTIVE ;  /* 0x000000000000791b */ /* 0x003fe20003800000 */
.L_x_14747:
[----:B------:R-:W-:Y:S02]  /*1b730*/  IMAD.MOV.U32 R13, RZ, RZ, R20 ;  /* 0x000000ffff0d7224 */ /* 0x000fe400078e0014 */
[----:B------:R-:W-:Y:S02]  /*1b740*/  IMAD.MOV.U32 R12, RZ, RZ, 0x2 ;  /* 0x00000002ff0c7424 */ /* 0x000fe400078e00ff */
[----:B------:R-:W-:-:S07]  /*1b750*/  IMAD.MOV.U32 R5, RZ, RZ, R14 ;  /* 0x000000ffff057224 */ /* 0x000fce00078e000e */
[----:B------:R-:W-:Y:S05]  /*1b760*/  WARPSYNC.COLLECTIVE R15, `(.L_x_14748) ;  /* 0x000000000f087348 */ /* 0x000fea0003c00000 */
[----:B------:R0:W1:Y:S02]  /*1b770*/  SHFL.IDX P6, R14, R13, R12, R11 ;  /* 0x0000000c0d0e7389 */ /* 0x00006400000c000b */
[----:B01----:R-:W-:Y:S01]  /*1b780*/  ENDCOLLECTIVE ;  /* 0x000000000000791b */ /* 0x003fe20003800000 */
.L_x_14748:
[----:B------:R-:W-:-:S04]  /*1b790*/  @!P4 LEA R8, P1, R44, R5, 0x1 ;  /* 0x000000052c08c211 */ /* 0x000fc800078208ff */
[----:B------:R-:W-:Y:S01]  /*1b7a0*/  @!P4 LEA.HI.X R9, R44, R4, R43, 0x1, P1 ;  /* 0x000000042c09c211 */ /* 0x000fe200008f0c2b */
[----:B------:R-:W-:Y:S02]  /*1b7b0*/  IMAD.MOV.U32 R13, RZ, RZ, R7 ;  /* 0x000000ffff0d7224 */ /* 0x000fe400078e0007 */
[----:B------:R-:W-:-:S07]  /*1b7c0*/  IMAD.MOV.U32 R6, RZ, RZ, R14 ;  /* 0x000000ffff067224 */ /* 0x000fce00078e000e */
[----:B------:R-:W-:Y:S05]  /*1b7d0*/  WARPSYNC.COLLECTIVE R15, `(.L_x_14749) ;  /* 0x000000000f087348 */ /* 0x000fea0003c00000 */
[----:B------:R0:W1:Y:S02]  /*1b7e0*/  SHFL.IDX P6, R14, R13, R12, R11 ;  /* 0x0000000c0d0e7389 */ /* 0x00006400000c000b */
[----:B01----:R-:W-:Y:S01]  /*1b7f0*/  ENDCOLLECTIVE ;  /* 0x000000000000791b */ /* 0x003fe20003800000 */
.L_x_14749:
        /* <DEDUP_REMOVED lines=12> */
.L_x_14750:
[----:B------:R0:W-:Y:S01]  /*1b8c0*/  @!P2 ST.E.128 desc[UR40][R4.64], RZ ;  /* 0x000000ff0400a985 */ /* 0x0001e2000c101d28 */
[----:B------:R-:W-:Y:S02]  /*1b8d0*/  IMAD.MOV.U32 R13, RZ, RZ, R7 ;  /* 0x000000ffff0d7224 */ /* 0x000fe400078e0007 */
[----:B------:R-:W-:-:S07]  /*1b8e0*/  IMAD.MOV.U32 R0, RZ, RZ, R14 ;  /* 0x000000ffff007224 */ /* 0x000fce00078e000e */
[----:B0-----:R-:W-:Y:S05]  /*1b8f0*/  WARPSYNC.COLLECTIVE R15, `(.L_x_14751) ;  /* 0x000000000f087348 */ /* 0x001fea0003c00000 */
[----:B------:R1:W2:Y:S02]  /*1b900*/  SHFL.IDX P6, R14, R13, R12, R11 ;  /* 0x0000000c0d0e7389 */ /* 0x0002a400000c000b */
[----:B012---:R-:W-:Y:S01]  /*1b910*/  ENDCOLLECTIVE ;  /* 0x000000000000791b */ /* 0x007fe20003800000 */
.L_x_14751:
[----:B------:R-:W-:Y:S05]  /*1b920*/  BRA `(.L_x_14752) ;  /* 0xffffff7000887947 */ /* 0x000fea000383ffff */
.L_x_14568:
        /* <DEDUP_REMOVED lines=11> */
.L_x_14754:
[----:B------:R-:W-:Y:S05]  /*1b9e0*/  BSYNC B1 ;  /* 0x0000000000017941 */ /* 0x000fea0003800000 */
.L_x_14753:
[----:B------:R-:W-:Y:S05]  /*1b9f0*/  BRA `(.L_x_14755) ;  /* 0xffffff8c00647947 */ /* 0x000fea000383ffff */
.L_x_14570:
[----:B------:R-:W-:Y:S01]  /*1ba00*/  BSSY B1, `(.L_x_14756) ;  /* 0x0000006000017945 */ /* 0x000fe20003800000 */
[----:B------:R-:W-:-:S07]  /*1ba10*/  IMAD.MOV.U32 R15, RZ, RZ, -0x1 ;  /* 0xffffffffff0f7424 */ /* 0x000fce00078e00ff */
[----:B01----:R-:W-:Y:S05]  /*1ba20*/  WARPSYNC.COLLECTIVE R15, `(.L_x_14757) ;  /* 0x000000000f0c7348 */ /* 0x003fea0003c00000 */
[----:B------:R-:W-:Y:S02]  /*1ba30*/  ELECT P6, UR62, PT ;  /* 0x00000000003e782f */ /* 0x000fe400038c0000 */
[----:B------:R-:W-:Y:S01]  /*1ba40*/  MOV R14, UR62 ;  /* 0x0000003e000e7c02 */ /* 0x000fe20008000f00 */
[----:B01----:R-:W-:Y:S10]  /*1ba50*/  ENDCOLLECTIVE ;  /* 0x000000000000791b */ /* 0x003ff40003800000 */
.L_x_14757:
[----:B------:R-:W-:Y:S05]  /*1ba60*/  BSYNC B1 ;  /* 0x0000000000017941 */ /* 0x000fea0003800000 */
.L_x_14756:
[----:B------:R-:W-:Y:S05]  /*1ba70*/  BRA `(.L_x_14569) ;  /* 0xffffff8c005c7947 */ /* 0x000fea000383ffff */
.L_x_14572:
[----:B0-----:R0:W2:Y:S02]  /*1ba80*/  SYNCS.PHASECHK.TRANS64.TRYWAIT P0, [R16+URZ+0x16820], R6 ;  /* 0x01682006100075a7 */ /* 0x0010a4000800017f */
[----:B--2---:R-:W-:Y:S05]  /*1ba90*/  @!P0 NANOSLEEP.SYNCS 0x989680 ;  /* 0x009896800000895d */ /* 0x004fea0003900000 */
[----:B------:R-:W2:Y:S02]  /*1baa0*/  @!P0 SYNCS.PHASECHK.TRANS64 P0, [R16+URZ+0x16820], R6 ;  /* 0x01682006100085a7 */ /* 0x000ea4000800007f */
[----:B--2---:R-:W-:Y:S05]  /*1bab0*/  @!P0 BRA `(.L_x_14572) ;  /* 0xfffffffc00f08947 */ /* 0x004fea000383ffff */
[----:B------:R-:W-:Y:S05]  /*1bac0*/  BRA `(.L_x_14758) ;  /* 0xffffff8c006c7947 */ /* 0x000fea000383ffff */
.L_x_14576:
[----:B0-----:R0:W2:Y:S02]  /*1bad0*/  SYNCS.PHASECHK.TRANS64.TRYWAIT P0, [R6+URZ+0x168a0], R7 ;  /* 0x0168a007060075a7 */ /* 0x0010a4000800017f */
[----:B--2---:R-:W-:Y:S05]  /*1bae0*/  @!P0 NANOSLEEP.SYNCS 0x989680 ;  /* 0x009896800000895d */ /* 0x004fea0003900000 */
[----:B------:R-:W2:Y:S02]  /*1baf0*/  @!P0 SYNCS.PHASECHK.TRANS64 P0, [R6+URZ+0x168a0], R7 ;  /* 0x0168a007060085a7 */ /* 0x000ea4000800007f */
[----:B--2---:R-:W-:Y:S05]  /*1bb00*/  @!P0 BRA `(.L_x_14576) ;  /* 0xfffffffc00f08947 */ /* 0x004fea000383ffff */
[----:B------:R-:W-:Y:S05]  /*1bb10*/  BRA `(.L_x_14759) ;  /* 0xffffff8c00887947 */ /* 0x000fea000383ffff */
.L_x_14581:
[----:B-1----:R1:W2:Y:S02]  /*1bb20*/  SYNCS.PHASECHK.TRANS64.TRYWAIT P0, [R6+URZ+0x168c0], R7 ;  /* 0x0168c007060075a7 */ /* 0x0022a4000800017f */
[----:B--2---:R-:W-:Y:S05]  /*1bb30*/  @!P0 NANOSLEEP.SYNCS 0x989680 ;  /* 0x009896800000895d */ /* 0x004fea0003900000 */
[----:B------:R-:W2:Y:S02]  /*1bb40*/  @!P0 SYNCS.PHASECHK.TRANS64 P0, [R6+URZ+0x168c0], R7 ;  /* 0x0168c007060085a7 */ /* 0x000ea4000800007f */
[----:B--2---:R-:W-:Y:S05]  /*1bb50*/  @!P0 BRA `(.L_x_14581) ;  /* 0xfffffffc00f08947 */ /* 0x004fea000383ffff */
[----:B------:R-:W-:Y:S05]  /*1bb60*/  BRA `(.L_x_14760) ;  /* 0xffffff9000087947 */ /* 0x000fea000383ffff */
.L_x_14588:
[----:B--2---:R2:W3:Y:S02]  /*1bb70*/  SYNCS.PHASECHK.TRANS64.TRYWAIT P1, [R6+URZ+0x168a0], R7 ;  /* 0x0168a007060075a7 */ /* 0x0044e4000802017f */
[----:B---3--:R-:W-:Y:S05]  /*1bb80*/  @!P1 NANOSLEEP.SYNCS 0x989680 ;  /* 0x009896800000995d */ /* 0x008fea0003900000 */
[----:B------:R-:W3:Y:S02]  /*1bb90*/  @!P1 SYNCS.PHASECHK.TRANS64 P1, [R6+URZ+0x168a0], R7 ;  /* 0x0168a007060095a7 */ /* 0x000ee4000802007f */
[----:B---3--:R-:W-:Y:S05]  /*1bba0*/  @!P1 BRA `(.L_x_14588) ;  /* 0xfffffffc00f09947 */ /* 0x008fea000383ffff */
[----:B------:R-:W-:Y:S05]  /*1bbb0*/  BRA `(.L_x_14761) ;  /* 0xffffff9000d47947 */ /* 0x000fea000383ffff */
.L_x_14593:
[----:B0-----:R0:W1:Y:S02]  /*1bbc0*/  SYNCS.PHASECHK.TRANS64.TRYWAIT P1, [R6+URZ+0x168c0], R7 ;  /* 0x0168c007060075a7 */ /* 0x001064000802017f */
[----:B-1----:R-:W-:Y:S05]  /*1bbd0*/  @!P1 NANOSLEEP.SYNCS 0x989680 ;  /* 0x009896800000995d */ /* 0x002fea0003900000 */
[----:B------:R-:W1:Y:S02]  /*1bbe0*/  @!P1 SYNCS.PHASECHK.TRANS64 P1, [R6+URZ+0x168c0], R7 ;  /* 0x0168c007060095a7 */ /* 0x000e64000802007f */
[----:B-1----:R-:W-:Y:S05]  /*1bbf0*/  @!P1 BRA `(.L_x_14593) ;  /* 0xfffffffc00f09947 */ /* 0x002fea000383ffff */
[----:B------:R-:W-:Y:S05]  /*1bc00*/  BRA `(.L_x_14762) ;  /* 0xffffff94004c7947 */ /* 0x000fea000383ffff */
.L_x_14608:
        /* <DEDUP_REMOVED lines=11> */
.L_x_14764:
[----:B------:R-:W-:Y:S05]  /*1bcc0*/  BSYNC B0 ;  /* 0x0000000000007941 */ /* 0x000fea0003800000 */
.L_x_14763:
[----:B------:R-:W-:Y:S05]  /*1bcd0*/  BRA `(.L_x_14765) ;  /* 0xffffffa0002c7947 */ /* 0x000fea000383ffff */
.L_x_14610:
[----:B------:R-:W-:Y:S01]  /*1bce0*/  BSSY B0, `(.L_x_14766) ;  /* 0x0000006000007945 */ /* 0x000fe20003800000 */
[----:B------:R-:W-:-:S07]  /*1bcf0*/  IMAD.MOV.U32 R15, RZ, RZ, -0x1 ;  /* 0xffffffffff0f7424 */ /* 0x000fce00078e00ff */
[----:B0123--:R-:W-:Y:S05]  /*1bd00*/  WARPSYNC.COLLECTIVE R15, `(.L_x_14767) ;  /* 0x000000000f0c7348 */ /* 0x00ffea0003c00000 */
[----:B------:R-:W-:Y:S02]  /*1bd10*/  ELECT P6, UR62, PT ;  /* 0x00000000003e782f */ /* 0x000fe400038c0000 */
[----:B------:R-:W-:Y:S01]  /*1bd20*/  MOV R14, UR62 ;  /* 0x0000003e000e7c02 */ /* 0x000fe20008000f00 */
[----:B0123--:R-:W-:Y:S10]  /*1bd30*/  ENDCOLLECTIVE ;  /* 0x000000000000791b */ /* 0x00fff40003800000 */
.L_x_14767:
[----:B------:R-:W-:Y:S05]  /*1bd40*/  BSYNC B0 ;  /* 0x0000000000007941 */ /* 0x000fea0003800000 */
.L_x_14766:
[----:B------:R-:W-:Y:S05]  /*1bd50*/  BRA `(.L_x_14768) ;  /* 0xffffffa000347947 */ /* 0x000fea000383ffff */
.L_x_14612:
[----:B0-----:R0:W4:Y:S02]  /*1bd60*/  SYNCS.PHASECHK.TRANS64.TRYWAIT P0, [R0+URZ+0x16840], R2 ;  /* 0x01684002000075a7 */ /* 0x001124000800017f */
[----:B----4-:R-:W-:Y:S05]  /*1bd70*/  @!P0 NANOSLEEP.SYNCS 0x989680 ;  /* 0x009896800000895d */ /* 0x010fea0003900000 */
[----:B------:R-:W4:Y:S02]  /*1bd80*/  @!P0 SYNCS.PHASECHK.TRANS64 P0, [R0+URZ+0x16840], R2 ;  /* 0x01684002000085a7 */ /* 0x000f24000800007f */
[----:B----4-:R-:W-:Y:S05]  /*1bd90*/  @!P0 BRA `(.L_x_14612) ;  /* 0xfffffffc00f08947 */ /* 0x010fea000383ffff */
[----:B------:R-:W-:Y:S05]  /*1bda0*/  BRA `(.L_x_14769) ;  /* 0xffffffa000887947 */ /* 0x000fea000383ffff */
.L_x_14616:
        /* <DEDUP_REMOVED lines=12> */
.L_x_14770:
[----:B------:R-:W-:Y:S02]  /*1be70*/  IMAD.MOV.U32 R13, RZ, RZ, R0 ;  /* 0x000000ffff0d7224 */ /* 0x000fe400078e0000 */
[----:B------:R-:W-:-:S07]  /*1be80*/  IMAD.MOV.U32 R7, RZ, RZ, R14 ;  /* 0x000000ffff077224 */ /* 0x000fce00078e000e */
[----:B------:R-:W-:Y:S05]  /*1be90*/  WARPSYNC.COLLECTIVE R15, `(.L_x_14771) ;  /* 0x000000000f087348 */ /* 0x000fea0003c00000 */
[----:B------:R0:W1:Y:S02]  /*1bea0*/  SHFL.IDX P6, R14, R13, R12, R11 ;  /* 0x0000000c0d0e7389 */ /* 0x00006400000c000b */
[----:B01----:R-:W-:Y:S01]  /*1beb0*/  ENDCOLLECTIVE ;  /* 0x000000000000791b */ /* 0x003fe20003800000 */
.L_x_14771:
[----:B------:R-:W-:Y:S02]  /*1bec0*/  IMAD.MOV.U32 R13, RZ, RZ, R4 ;  /* 0x000000ffff0d7224 */ /* 0x000fe400078e0004 */
[----:B------:R-:W-:Y:S02]  /*1bed0*/  IMAD.MOV.U32 R12, RZ, RZ, 0x1 ;  /* 0x00000001ff0c7424 */ /* 0x000fe400078e00ff */
[----:B------:R-:W-:-:S07]  /*1bee0*/  IMAD.MOV.U32 R6, RZ, RZ, R14 ;  /* 0x000000ffff067224 */ /* 0x000fce00078e000e */
[----:B------:R-:W-:Y:S05]  /*1bef0*/  WARPSYNC.COLLECTIVE R15, `(.L_x_14772) ;  /* 0x000000000f087348 */ /* 0x000fea0003c00000 */
[----:B------:R0:W1:Y:S02]  /*1bf00*/  SHFL.IDX P6, R14, R13, R12, R11 ;  /* 0x0000000c0d0e7389 */ /* 0x00006400000c000b */
[----:B01----:R-:W-:Y:S01]  /*1bf10*/  ENDCOLLECTIVE ;  /* 0x000000000000791b */ /* 0x003fe20003800000 */
.L_x_14772:
        /* <DEDUP_REMOVED lines=12> */
.L_x_14773:
[----:B------:R-:W-:Y:S02]  /*1bfe0*/  IMAD.MOV.U32 R13, RZ, RZ, R4 ;  /* 0x000000ffff0d7224 */ /* 0x000fe400078e0004 */
[----:B------:R-:W-:Y:S02]  /*1bff0*/  IMAD.MOV.U32 R12, RZ, RZ, 0x2 ;  /* 0x00000002ff0c7424 */ /* 0x000fe400078e00ff */
[----:B------:R-:W-:-:S07]  /*1c000*/  IMAD.MOV.U32 R7, RZ, RZ, R14 ;  /* 0x000000ffff077224 */ /* 0x000fce00078e000e */
[----:B------:R-:W-:Y:S05]  /*1c010*/  WARPSYNC.COLLECTIVE R15, `(.L_x_14774) ;  /* 0x000000000f087348 */ /* 0x000fea0003c00000 */
[----:B------:R0:W1:Y:S02]  /*1c020*/  SHFL.IDX P6, R14, R13, R12, R11 ;  /* 0x0000000c0d0e7389 */ /* 0x00006400000c000b */
[----:B01----:R-:W-:Y:S01]  /*1c030*/  ENDCOLLECTIVE ;  /* 0x000000000000791b */ /* 0x003fe20003800000 */
.L_x_14774:
        /* <DEDUP_REMOVED lines=16> */
.L_x_14775:
[----:B------:R-:W-:Y:S02]  /*1c140*/  IMAD.MOV.U32 R13, RZ, RZ, R4 ;  /* 0x000000ffff0d7224 */ /* 0x000fe400078e0004 */
[----:B------:R-:W-:Y:S02]  /*1c150*/  IMAD.MOV.U32 R12, RZ, RZ, 0x3 ;  /* 0x00000003ff0c7424 */ /* 0x000fe400078e00ff */
[----:B------:R-:W-:-:S07]  /*1c160*/  IMAD.MOV.U32 R7, RZ, RZ, R14 ;  /* 0x000000ffff077224 */ /* 0x000fce00078e000e */
[----:B------:R-:W-:Y:S05]  /*1c170*/  WARPSYNC.COLLECTIVE R15, `(.L_x_14776) ;  /* 0x000000000f087348 */ /* 0x000fea0003c00000 */
[----:B------:R0:W1:Y:S02]  /*1c180*/  SHFL.IDX P6, R14, R13, R12, R11 ;  /* 0x0000000c0d0e7389 */ /* 0x00006400000c000b */
[----:B01----:R-:W-:Y:S01]  /*1c190*/  ENDCOLLECTIVE ;  /* 0x000000000000791b */ /* 0x003fe20003800000 */
.L_x_14776:
        /* <DEDUP_REMOVED lines=16> */
.L_x_14777:
[----:B------:R-:W-:Y:S02]  /*1c2a0*/  IMAD.MOV.U32 R13, RZ, RZ, R4 ;  /* 0x000000ffff0d7224 */ /* 0x000fe400078e0004 */
[----:B------:R-:W-:Y:S02]  /*1c2b0*/  IMAD.MOV.U32 R12, RZ, RZ, 0x4 ;  /* 0x00000004ff0c7424 */ /* 0x000fe400078e00ff */
[----:B------:R-:W-:-:S07]  /*1c2c0*/  IMAD.MOV.U32 R7, RZ, RZ, R14 ;  /* 0x000000ffff077224 */ /* 0x000fce00078e000e */
[----:B------:R-:W-:Y:S05]  /*1c2d0*/  WARPSYNC.COLLECTIVE R15, `(.L_x_14778) ;  /* 0x000000000f087348 */ /* 0x000fea0003c00000 */
[----:B------:R0:W1:Y:S02]  /*1c2e0*/  SHFL.IDX P6, R14, R13, R12, R11 ;  /* 0x0000000c0d0e7389 */ /* 0x00006400000c000b */
[----:B01----:R-:W-:Y:S01]  /*1c2f0*/  ENDCOLLECTIVE ;  /* 0x000000000000791b */ /* 0x003fe20003800000 */
.L_x_14778:
        /* <DEDUP_REMOVED lines=16> */
.L_x_14779:
[----:B------:R-:W-:Y:S02]  /*1c400*/  IMAD.MOV.U32 R13, RZ, RZ, R4 ;  /* 0x000000ffff0d7224 */ /* 0x000fe400078e0004 */
[----:B------:R-:W-:Y:S02]  /*1c410*/  IMAD.MOV.U32 R12, RZ, RZ, 0x5 ;  /* 0x00000005ff0c7424 */ /* 0x000fe400078e00ff */
[----:B------:R-:W-:-:S07]  /*1c420*/  IMAD.MOV.U32 R7, RZ, RZ, R14 ;  /* 0x000000ffff077224 */ /* 0x000fce00078e000e */
[----:B------:R-:W-:Y:S05]  /*1c430*/  WARPSYNC.COLLECTIVE R15, `(.L_x_14780) ;  /* 0x000000000f087348 */ /* 0x000fea0003c00000 */
[----:B------:R0:W1:Y:S02]  /*1c440*/  SHFL.IDX P6, R14, R13, R12, R11 ;  /* 0x0000000c0d0e7389 */ /* 0x00006400000c000b */
[----:B01----:R-:W-:Y:S01]  /*1c450*/  ENDCOLLECTIVE ;  /* 0x000000000000791b */ /* 0x003fe20003800000 */
.L_x_14780:
        /* <DEDUP_REMOVED lines=16> */
.L_x_14781:
[----:B------:R-:W-:Y:S02]  /*1c560*/  IMAD.MOV.U32 R13, RZ, RZ, R4 ;  /* 0x000000ffff0d7224 */ /* 0x000fe400078e0004 */
[----:B------:R-:W-:Y:S02]  /*1c570*/  IMAD.MOV.U32 R12, RZ, RZ, 0x6 ;  /* 0x00000006ff0c7424 */ /* 0x000fe400078e00ff */
[----:B------:R-:W-:-:S07]  /*1c580*/  IMAD.MOV.U32 R7, RZ, RZ, R14 ;  /* 0x000000ffff077224 */ /* 0x000fce00078e000e */
[----:B------:R-:W-:Y:S05]  /*1c590*/  WARPSYNC.COLLECTIVE R15, `(.L_x_14782) ;  /* 0x000000000f087348 */ /* 0x000fea0003c00000 */
[----:B------:R0:W1:Y:S02]  /*1c5a0*/  SHFL.IDX P6, R14, R13, R12, R11 ;  /* 0x0000000c0d0e7389 */ /* 0x00006400000c000b */
[----:B01----:R-:W-:Y:S01]  /*1c5b0*/  ENDCOLLECTIVE ;  /* 0x000000000000791b */ /* 0x003fe20003800000 */
.L_x_14782:
        /* <DEDUP_REMOVED lines=16> */
.L_x_14783:
[----:B------:R-:W-:Y:S02]  /*1c6c0*/  IMAD.MOV.U32 R13, RZ, RZ, R4 ;  /* 0x000000ffff0d7224 */ /* 0x000fe400078e0004 */
[----:B------:R-:W-:Y:S02]  /*1c6d0*/  IMAD.MOV.U32 R12, RZ, RZ, 0x7 ;  /* 0x00000007ff0c7424 */ /* 0x000fe400078e00ff */
[----:B------:R-:W-:-:S07]  /*1c6e0*/  IMAD.MOV.U32 R7, RZ, RZ, R14 ;  /* 0x000000ffff077224 */ /* 0x000fce00078e000e */
[----:B------:R-:W-:Y:S05]  /*1c6f0*/  WARPSYNC.COLLECTIVE R15, `(.L_x_14784) ;  /* 0x000000000f087348 */ /* 0x000fea0003c00000 */
[----:B------:R0:W1:Y:S02]  /*1c700*/  SHFL.IDX P6, R14, R13, R12, R11 ;  /* 0x0000000c0d0e7389 */ /* 0x00006400000c000b */
[----:B01----:R-:W-:Y:S01]  /*1c710*/  ENDCOLLECTIVE ;  /* 0x000000000000791b */ /* 0x003fe20003800000 */
.L_x_14784:
        /* <DEDUP_REMOVED lines=11> */
.L_x_14785:
        /* <DEDUP_REMOVED lines=13> */
.L_x_14786:
        /* <DEDUP_REMOVED lines=13> */
.L_x_14787:
[----:B------:R-:W-:Y:S02]  /*1c970*/  IMAD.MOV.U32 R13, RZ, RZ, R2 ;  /* 0x000000ffff0d7224 */ /* 0x000fe400078e0002 */
[----:B------:R-:W-:Y:S02]  /*1c980*/  IMAD.MOV.U32 R12, RZ, RZ, 0x1 ;  /* 0x00000001ff0c7424 */ /* 0x000fe400078e00ff */
[----:B------:R-:W-:-:S07]  /*1c990*/  IMAD.MOV.U32 R0, RZ, RZ, R14 ;  /* 0x000000ffff007224 */ /* 0x000fce00078e000e */
[----:B------:R-:W-:Y:S05]  /*1c9a0*/  WARPSYNC.COLLECTIVE R15, `(.L_x_14788) ;  /* 0x000000000f087348 */ /* 0x000fea0003c00000 */
[----:B------:R0:W1:Y:S02]  /*1c9b0*/  SHFL.IDX P6, R14, R13, R12, R11 ;  /* 0x0000000c0d0e7389 */ /* 0x00006400000c000b */
[----:B01----:R-:W-:Y:S01]  /*1c9c0*/  ENDCOLLECTIVE ;  /* 0x000000000000791b */ /* 0x003fe20003800000 */
.L_x_14788:
        /* <DEDUP_REMOVED lines=15> */
.L_x_14789:
[----:B------:R-:W-:Y:S02]  /*1cac0*/  IMAD.MOV.U32 R13, RZ, RZ, R2 ;  /* 0x000000ffff0d7224 */ /* 0x000fe400078e0002 */
[----:B------:R-:W-:Y:S02]  /*1cad0*/  IMAD.MOV.U32 R12, RZ, RZ, 0x2 ;  /* 0x00000002ff0c7424 */ /* 0x000fe400078e00ff */
[----:B------:R-:W-:-:S07]  /*1cae0*/  IMAD.MOV.U32 R6, RZ, RZ, R14 ;  /* 0x000000ffff067224 */ /* 0x000fce00078e000e */
[----:B------:R-:W-:Y:S05]  /*1caf0*/  WARPSYNC.COLLECTIVE R15, `(.L_x_14790) ;  /* 0x000000000f087348 */ /* 0x000fea0003c00000 */
[----:B------:R0:W1:Y:S02]  /*1cb00*/  SHFL.IDX P6, R14, R13, R12, R11 ;  /* 0x0000000c0d0e7389 */ /* 0x00006400000c000b */
[----:B01----:R-:W-:Y:S01]  /*1cb10*/  ENDCOLLECTIVE ;  /* 0x000000000000791b */ /* 0x003fe20003800000 */
.L_x_14790:
        /* <DEDUP_REMOVED lines=13> */
.L_x_14791:
[----:B------:R-:W-:Y:S02]  /*1cbf0*/  IMAD.MOV.U32 R13, RZ, RZ, R2 ;  /* 0x000000ffff0d7224 */ /* 0x000fe400078e0002 */
[----:B------:R-:W-:Y:S02]  /*1cc00*/  IMAD.MOV.U32 R12, RZ, RZ, 0x3 ;  /* 0x00000003ff0c7424 */ /* 0x000fe400078e00ff */
[----:B------:R-:W-:-:S07]  /*1cc10*/  IMAD.MOV.U32 R6, RZ, RZ, R14 ;  /* 0x000000ffff067224 */ /* 0x000fce00078e000e */
[----:B------:R-:W-:Y:S05]  /*1cc20*/  WARPSYNC.COLLECTIVE R15, `(.L_x_14792) ;  /* 0x000000000f087348 */ /* 0x000fea0003c00000 */
[----:B------:R0:W1:Y:S02]  /*1cc30*/  SHFL.IDX P6, R14, R13, R12, R11 ;  /* 0x0000000c0d0e7389 */ /* 0x00006400000c000b */
[----:B01----:R-:W-:Y:S01]  /*1cc40*/  ENDCOLLECTIVE ;  /* 0x000000000000791b */ /* 0x003fe20003800000 */
.L_x_14792:
        /* <DEDUP_REMOVED lines=12> */
.L_x_14793:
[----:B------:R-:W-:Y:S01]  /*1cd10*/  IMAD.MOV.U32 R2, RZ, RZ, R14 ;  /* 0x000000ffff027224 */ /* 0x000fe200078e000e */
[----:B------:R-:W-:Y:S06]  /*1cd20*/  BRA `(.L_x_14794) ;  /* 0xffffffa000947947 */ /* 0x000fec000383ffff */
.L_x_14619:
[----:B0-----:R0:W1:Y:S02]  /*1cd30*/  SYNCS.PHASECHK.TRANS64.TRYWAIT P0, [R16+URZ+0x16820], R0 ;  /* 0x01682000100075a7 */ /* 0x001064000800017f */
[----:B-1----:R-:W-:Y:S05]  /*1cd40*/  @!P0 NANOSLEEP.SYNCS 0x989680 ;  /* 0x009896800000895d */ /* 0x002fea0003900000 */
[----:B------:R-:W1:Y:S02]  /*1cd50*/  @!P0 SYNCS.PHASECHK.TRANS64 P0, [R16+URZ+0x16820], R0 ;  /* 0x01682000100085a7 */ /* 0x000e64000800007f */
[----:B-1----:R-:W-:Y:S05]  /*1cd60*/  @!P0 BRA `(.L_x_14619) ;  /* 0xfffffffc00f08947 */ /* 0x002fea000383ffff */
[----:B------:R-:W-:Y:S05]  /*1cd70*/  BRA `(.L_x_14795) ;  /* 0xffffffa000f47947 */ /* 0x000fea000383ffff */
.L_x_14628:
[----:B-1----:R1:W2:Y:S02]  /*1cd80*/  SYNCS.PHASECHK.TRANS64.TRYWAIT P0, [R2+URZ+0x16840], R3 ;  /* 0x01684003020075a7 */ /* 0x0022a4000800017f */
[----:B--2---:R-:W-:Y:S05]  /*1cd90*/  @!P0 NANOSLEEP.SYNCS 0x989680 ;  /* 0x009896800000895d */ /* 0x004fea0003900000 */
[----:B------:R-:W2:Y:S02]  /*1cda0*/  @!P0 SYNCS.PHASECHK.TRANS64 P0, [R2+URZ+0x16840], R3 ;  /* 0x01684003020085a7 */ /* 0x000ea4000800007f */
[----:B--2---:R-:W-:Y:S05]  /*1cdb0*/  @!P0 BRA `(.L_x_14628) ;  /* 0xfffffffc00f08947 */ /* 0x004fea000383ffff */
[----:B------:R-:W-:Y:S05]  /*1cdc0*/  BRA `(.L_x_14796) ;  /* 0xffffffa400c87947 */ /* 0x000fea000383ffff */
.L_x_14633:
[----:B0-----:R0:W1:Y:S02]  /*1cdd0*/  SYNCS.PHASECHK.TRANS64.TRYWAIT P0, [R3+URZ+0x60], R2 ;  /* 0x00006002030075a7 */ /* 0x001064000800017f */
[----:B-1----:R-:W-:Y:S05]  /*1cde0*/  @!P0 NANOSLEEP.SYNCS 0x989680 ;  /* 0x009896800000895d */ /* 0x002fea0003900000 */
[----:B------:R-:W1:Y:S02]  /*1cdf0*/  @!P0 SYNCS.PHASECHK.TRANS64 P0, [R3+URZ+0x60], R2 ;  /* 0x00006002030085a7 */ /* 0x000e64000800007f */
[----:B-1----:R-:W-:Y:S05]  /*1ce00*/  @!P0 BRA `(.L_x_14633) ;  /* 0xfffffffc00f08947 */ /* 0x002fea000383ffff */
[----:B------:R-:W-:Y:S05]  /*1ce10*/  BRA `(.L_x_14797) ;  /* 0xffffffa800547947 */ /* 0x000fea000383ffff */
.L_x_14641:
[----:B-1----:R1:W2:Y:S02]  /*1ce20*/  SYNCS.PHASECHK.TRANS64.TRYWAIT P0, [R2+URZ+0x16840], R3 ;  /* 0x01684003020075a7 */ /* 0x0022a4000800017f */
[----:B--2---:R-:W-:Y:S05]  /*1ce30*/  @!P0 NANOSLEEP.SYNCS 0x989680 ;  /* 0x009896800000895d */ /* 0x004fea0003900000 */
[----:B------:R-:W2:Y:S02]  /*1ce40*/  @!P0 SYNCS.PHASECHK.TRANS64 P0, [R2+URZ+0x16840], R3 ;  /* 0x01684003020085a7 */ /* 0x000ea4000800007f */
[----:B--2---:R-:W-:Y:S05]  /*1ce50*/  @!P0 BRA `(.L_x_14641) ;  /* 0xfffffffc00f08947 */ /* 0x004fea000383ffff */
[----:B------:R-:W-:Y:S05]  /*1ce60*/  BRA `(.L_x_14798) ;  /* 0xffffffac00987947 */ /* 0x000fea000383ffff */
.L_x_14646:
[----:B0-----:R0:W1:Y:S02]  /*1ce70*/  SYNCS.PHASECHK.TRANS64.TRYWAIT P0, [R10+URZ+0x60], R28 ;  /* 0x0000601c0a0075a7 */ /* 0x001064000800017f */
[----:B-1----:R-:W-:Y:S05]  /*1ce80*/  @!P0 NANOSLEEP.SYNCS 0x989680 ;  /* 0x009896800000895d */ /* 0x002fea0003900000 */
[----:B------:R-:W1:Y:S02]  /*1ce90*/  @!P0 SYNCS.PHASECHK.TRANS64 P0, [R10+URZ+0x60], R28 ;  /* 0x0000601c0a0085a7 */ /* 0x000e64000800007f */
[----:B-1----:R-:W-:Y:S05]  /*1cea0*/  @!P0 BRA `(.L_x_14646) ;  /* 0xfffffffc00f08947 */ /* 0x002fea000383ffff */
[----:B------:R-:W-:Y:S05]  /*1ceb0*/  BRA `(.L_x_14799) ;  /* 0xffffffb000247947 */ /* 0x000fea000383ffff */
.L_x_14654:
[----:B-1----:R1:W2:Y:S02]  /*1cec0*/  SYNCS.PHASECHK.TRANS64.TRYWAIT P0, [R2+URZ+0x16840], R3 ;  /* 0x01684003020075a7 */ /* 0x0022a4000800017f */
[----:B--2---:R-:W-:Y:S05]  /*1ced0*/  @!P0 NANOSLEEP.SYNCS 0x989680 ;  /* 0x009896800000895d */ /* 0x004fea0003900000 */
[----:B------:R-:W2:Y:S02]  /*1cee0*/  @!P0 SYNCS.PHASECHK.TRANS64 P0, [R2+URZ+0x16840], R3 ;  /* 0x01684003020085a7 */ /* 0x000ea4000800007f */
[----:B--2---:R-:W-:Y:S05]  /*1cef0*/  @!P0 BRA `(.L_x_14654) ;  /* 0xfffffffc00f08947 */ /* 0x004fea000383ffff */
[----:B------:R-:W-:Y:S05]  /*1cf00*/  BRA `(.L_x_14800) ;  /* 0xffffffb400387947 */ /* 0x000fea000383ffff */
.L_x_14659:
[----:B0-----:R0:W1:Y:S02]  /*1cf10*/  SYNCS.PHASECHK.TRANS64.TRYWAIT P0, [R3+URZ+0x60], R7 ;  /* 0x00006007030075a7 */ /* 0x001064000800017f */
[----:B-1----:R-:W-:Y:S05]  /*1cf20*/  @!P0 NANOSLEEP.SYNCS 0x989680 ;  /* 0x009896800000895d */ /* 0x002fea0003900000 */
[----:B------:R-:W1:Y:S02]  /*1cf30*/  @!P0 SYNCS.PHASECHK.TRANS64 P0, [R3+URZ+0x60], R7 ;  /* 0x00006007030085a7 */ /* 0x000e64000800007f */
[----:B-1----:R-:W-:Y:S05]  /*1cf40*/  @!P0 BRA `(.L_x_14659) ;  /* 0xfffffffc00f08947 */ /* 0x002fea000383ffff */
[----:B------:R-:W-:Y:S05]  /*1cf50*/  BRA `(.L_x_14801) ;  /* 0xffffffb400c87947 */ /* 0x000fea000383ffff */
.L_x_14669:
[----:B0-----:R0:W1:Y:S02]  /*1cf60*/  SYNCS.PHASECHK.TRANS64.TRYWAIT P0, [R3+URZ+0x16860], R0 ;  /* 0x01686000030075a7 */ /* 0x001064000800017f */
[----:B-1----:R-:W-:Y:S05]  /*1cf70*/  @!P0 NANOSLEEP.SYNCS 0x989680 ;  /* 0x009896800000895d */ /* 0x002fea0003900000 */
[----:B------:R-:W1:Y:S02]  /*1cf80*/  @!P0 SYNCS.PHASECHK.TRANS64 P0, [R3+URZ+0x16860], R0 ;  /* 0x01686000030085a7 */ /* 0x000e64000800007f */
[----:B-1----:R-:W-:Y:S05]  /*1cf90*/  @!P0 BRA `(.L_x_14669) ;  /* 0xfffffffc00f08947 */ /* 0x002fea000383ffff */
[----:B------:R-:W-:Y:S05]  /*1cfa0*/  BRA `(.L_x_14802) ;  /* 0xffffffb800c87947 */ /* 0x000fea000383ffff */
.L_x_14675:
[----:B------:R-:W-:Y:S01]  /*1cfb0*/  BSSY B0, `(.L_x_14803) ;  /* 0x0000008000007945 */ /* 0x000fe20003800000 */
[----:B------:R-:W-:Y:S02]  /*1cfc0*/  IMAD.MOV.U32 R13, RZ, RZ, R24 ;  /* 0x000000ffff0d7224 */ /* 0x000fe400078e0018 */
[----:B------:R-:W-:Y:S02]  /*1cfd0*/  IMAD.MOV.U32 R12, RZ, RZ, RZ ;  /* 0x000000ffff0c7224 */ /* 0x000fe400078e00ff */
[----:B-1----:R-:W-:Y:S02]  /*1cfe0*/  IMAD.MOV.U32 R11, RZ, RZ, 0x1f ;  /* 0x0000001fff0b7424 */ /* 0x002fe400078e00ff */
[----:B------:R-:W-:-:S07]  /*1cff0*/  IMAD.MOV.U32 R15, RZ, RZ, -0x1 ;  /* 0xffffffffff0f7424 */ /* 0x000fce00078e00ff */
[----:B0-2---:R-:W-:Y:S05]  /*1d000*/  WARPSYNC.COLLECTIVE R15, `(.L_x_14804) ;  /* 0x000000000f087348 */ /* 0x005fea0003c00000 */
[----:B------:R1:W3:Y:S02]  /*1d010*/  SHFL.IDX P6, R14, R13, R12, R11 ;  /* 0x0000000c0d0e7389 */ /* 0x0002e400000c000b */
[----:B0123--:R-:W-:Y:S01]  /*1d020*/  ENDCOLLECTIVE ;  /* 0x000000000000791b */ /* 0x00ffe20003800000 */
.L_x_14804:
[----:B------:R-:W-:Y:S05]  /*1d030*/  BSYNC B0 ;  /* 0x0000000000007941 */ /* 0x000fea0003800000 */
.L_x_14803:
        /* <DEDUP_REMOVED lines=9> */
.L_x_14805:
        /* <DEDUP_REMOVED lines=23> */
.L_x_14806:
[----:B------:R-:W-:Y:S01]  /*1d240*/  IMAD.MOV.U32 R12, RZ, RZ, 0x2 ;  /* 0x00000002ff0c7424 */ /* 0x000fe200078e00ff */
[----:B------:R-:W-:-:S05]  /*1d250*/  SEL R4, R14, RZ, P1 ;  /* 0x000000ff0e047207 */ /* 0x000fca0000800000 */
[----:B------:R-:W-:-:S04]  /*1d260*/  IMAD.IADD R4, R13, 0x1, R4 ;  /* 0x000000010d047824 */ /* 0x000fc800078e0204 */
[----:B------:R-:W-:-:S07]  /*1d270*/  IMAD.MOV.U32 R13, RZ, RZ, R4 ;  /* 0x000000ffff0d7224 */ /* 0x000fce00078e0004 */
[----:B------:R-:W-:Y:S05]  /*1d280*/  WARPSYNC.COLLECTIVE R15, `(.L_x_14807) ;  /* 0x000000000f087348 */ /* 0x000fea0003c00000 */
[----:B------:R0:W1:Y:S02]  /*1d290*/  SHFL.UP P6, R14, R13, R12, R11 ;  /* 0x0400000c0d0e7389 */ /* 0x00006400000c000b */
[----:B01----:R-:W-:Y:S01]  /*1d2a0*/  ENDCOLLECTIVE ;  /* 0x000000000000791b */ /* 0x003fe20003800000 */
.L_x_14807:
[----:B------:R-:W-:Y:S01]  /*1d2b0*/  IMAD.MOV.U32 R12, RZ, RZ, 0x4 ;  /* 0x00000004ff0c7424 */ /* 0x000fe200078e00ff */
[----:B------:R-:W-:-:S05]  /*1d2c0*/  SEL R3, R14, RZ, P2 ;  /* 0x000000ff0e037207 */ /* 0x000fca0001000000 */
[----:B------:R-:W-:-:S04]  /*1d2d0*/  IMAD.IADD R2, R4, 0x1, R3 ;  /* 0x0000000104027824 */ /* 0x000fc800078e0203 */
[----:B------:R-:W-:-:S07]  /*1d2e0*/  IMAD.MOV.U32 R13, RZ, RZ, R2 ;  /* 0x000000ffff0d7224 */ /* 0x000fce00078e0002 */
[----:B------:R-:W-:Y:S05]  /*1d2f0*/  WARPSYNC.COLLECTIVE R15, `(.L_x_14808) ;  /* 0x000000000f087348 */ /* 0x000fea0003c00000 */
[----:B------:R0:W1:Y:S02]  /*1d300*/  SHFL.UP P6, R14, R13, R12, R11 ;  /* 0x0400000c0d0e7389 */ /* 0x00006400000c000b */
[----:B01----:R-:W-:Y:S01]  /*1d310*/  ENDCOLLECTIVE ;  /* 0x000000000000791b */ /* 0x003fe20003800000 */
.L_x_14808:
[----:B------:R-:W-:Y:S01]  /*1d320*/  IMAD.MOV.U32 R12, RZ, RZ, 0x8 ;  /* 0x00000008ff0c7424 */ /* 0x000fe200078e00ff */
[----:B------:R-:W-:-:S05]  /*1d330*/  SEL R3, R14, RZ, P3 ;  /* 0x000000ff0e037207 */ /* 0x000fca0001800000 */
[----:B------:R-:W-:-:S04]  /*1d340*/  IMAD.IADD R3, R2, 0x1, R3 ;  /* 0x0000000102037824 */ /* 0x000fc800078e0203 */
[----:B------:R-:W-:-:S07]  /*1d350*/  IMAD.MOV.U32 R13, RZ, RZ, R3 ;  /* 0x000000ffff0d7224 */ /* 0x000fce00078e0003 */
[----:B------:R-:W-:Y:S05]  /*1d360*/  WARPSYNC.COLLECTIVE R15, `(.L_x_14809) ;  /* 0x000000000f087348 */ /* 0x000fea0003c00000 */
[----:B------:R0:W1:Y:S02]  /*1d370*/  SHFL.UP P6, R14, R13, R12, R11 ;  /* 0x0400000c0d0e7389 */ /* 0x00006400000c000b */
[----:B01----:R-:W-:Y:S01]  /*1d380*/  ENDCOLLECTIVE ;  /* 0x000000000000791b */ /* 0x003fe20003800000 */
.L_x_14809:
[----:B------:R-:W-:Y:S01]  /*1d390*/  IMAD.MOV.U32 R12, RZ, RZ, 0x10 ;  /* 0x00000010ff0c7424 */ /* 0x000fe200078e00ff */
[----:B------:R-:W-:-:S05]  /*1d3a0*/  SEL R4, R14, RZ, P4 ;  /* 0x000000ff0e047207 */ /* 0x000fca0002000000 */
[----:B------:R-:W-:-:S04]  /*1d3b0*/  IMAD.IADD R4, R3, 0x1, R4 ;  /* 0x0000000103047824 */ /* 0x000fc800078e0204 */
[----:B------:R-:W-:-:S07]  /*1d3c0*/  IMAD.MOV.U32 R13, RZ, RZ, R4 ;  /* 0x000000ffff0d7224 */ /* 0x000fce00078e0004 */
[----:B------:R-:W-:Y:S05]  /*1d3d0*/  WARPSYNC.COLLECTIVE R15, `(.L_x_14810) ;  /* 0x000000000f087348 */ /* 0x000fea0003c00000 */
[----:B------:R0:W1:Y:S02]  /*1d3e0*/  SHFL.UP P6, R14, R13, R12, R11 ;  /* 0x0400000c0d0e7389 */ /* 0x00006400000c000b */
[----:B01----:R-:W-:Y:S01]  /*1d3f0*/  ENDCOLLECTIVE ;  /* 0x000000000000791b */ /* 0x003fe20003800000 */
.L_x_14810:
        /* <DEDUP_REMOVED lines=8> */
.L_x_14811:
[----:B------:R-:W-:Y:S05]  /*1d480*/  BRA `(.L_x_14812) ;  /* 0xffffffbc00047947 */ /* 0x000fea000383ffff */
.L_x_14678:
[----:B------:R-:W-:Y:S01]  /*1d490*/  BSSY B0, `(.L_x_14813) ;  /* 0x0000007000007945 */ /* 0x000fe20003800000 */
[----:B------:R-:W-:Y:S02]  /*1d4a0*/  IMAD.MOV.U32 R12, RZ, RZ, 0x1 ;  /* 0x00000001ff0c7424 */ /* 0x000fe400078e00ff */
[----:B-1----:R-:W-:Y:S02]  /*1d4b0*/  IMAD.MOV.U32 R11, RZ, RZ, RZ ;  /* 0x000000ffff0b7224 */ /* 0x002fe400078e00ff */
[----:B------:R-:W-:-:S07]  /*1d4c0*/  IMAD.MOV.U32 R15, RZ, RZ, -0x1 ;  /* 0xffffffffff0f7424 */ /* 0x000fce00078e00ff */
[----:B------:R-:W-:Y:S05]  /*1d4d0*/  WARPSYNC.COLLECTIVE R15, `(.L_x_14814) ;  /* 0x000000000f087348 */ /* 0x000fea0003c00000 */
[----:B------:R0:W1:Y:S02]  /*1d4e0*/  SHFL.UP P6, R14, R13, R12, R11 ;  /* 0x0400000c0d0e7389 */ /* 0x00006400000c000b */
[----:B01----:R-:W-:Y:S01]  /*1d4f0*/  ENDCOLLECTIVE ;  /* 0x000000000000791b */ /* 0x003fe20003800000 */
.L_x_14814:
[----:B------:R-:W-:Y:S05]  /*1d500*/  BSYNC B0 ;  /* 0x0000000000007941 */ /* 0x000fea0003800000 */
.L_x_14813:
        /* <DEDUP_REMOVED lines=8> */
.L_x_14815:
[----:B------:R-:W-:Y:S01]  /*1d590*/  IMAD.MOV.U32 R12, RZ, RZ, 0x4 ;  /* 0x00000004ff0c7424 */ /* 0x000fe200078e00ff */
[----:B------:R-:W-:-:S05]  /*1d5a0*/  SEL R2, R14, RZ, P2 ;  /* 0x000000ff0e027207 */ /* 0x000fca0001000000 */
[----:B------:R-:W-:-:S04]  /*1d5b0*/  IMAD.IADD R2, R13, 0x1, R2 ;  /* 0x000000010d027824 */ /* 0x000fc800078e0202 */
[----:B------:R-:W-:-:S07]  /*1d5c0*/  IMAD.MOV.U32 R13, RZ, RZ, R2 ;  /* 0x000000ffff0d7224 */ /* 0x000fce00078e0002 */
[----:B------:R-:W-:Y:S05]  /*1d5d0*/  WARPSYNC.COLLECTIVE R15, `(.L_x_14816) ;  /* 0x000000000f087348 */ /* 0x000fea0003c00000 */
[----:B------:R0:W1:Y:S02]  /*1d5e0*/  SHFL.UP P6, R14, R13, R12, R11 ;  /* 0x0400000c0d0e7389 */ /* 0x00006400000c000b */
[----:B01----:R-:W-:Y:S01]  /*1d5f0*/  ENDCOLLECTIVE ;  /* 0x000000000000791b */ /* 0x003fe20003800000 */
.L_x_14816:
[----:B------:R-:W-:Y:S01]  /*1d600*/  IMAD.MOV.U32 R12, RZ, RZ, 0x8 ;  /* 0x00000008ff0c7424 */ /* 0x000fe200078e00ff */
[----:B------:R-:W-:-:S05]  /*1d610*/  SEL R3, R14, RZ, P3 ;  /* 0x000000ff0e037207 */ /* 0x000fca0001800000 */
[----:B------:R-:W-:-:S04]  /*1d620*/  IMAD.IADD R3, R2, 0x1, R3 ;  /* 0x0000000102037824 */ /* 0x000fc800078e0203 */
[----:B------:R-:W-:-:S07]  /*1d630*/  IMAD.MOV.U32 R13, RZ, RZ, R3 ;  /* 0x000000ffff0d7224 */ /* 0x000fce00078e0003 */
[----:B------:R-:W-:Y:S05]  /*1d640*/  WARPSYNC.COLLECTIVE R15, `(.L_x_14817) ;  /* 0x000000000f087348 */ /* 0x000fea0003c00000 */
[----:B------:R0:W1:Y:S02]  /*1d650*/  SHFL.UP P6, R14, R13, R12, R11 ;  /* 0x0400000c0d0e7389 */ /* 0x00006400000c000b */
[----:B01----:R-:W-:Y:S01]  /*1d660*/  ENDCOLLECTIVE ;  /* 0x000000000000791b */ /* 0x003fe20003800000 */
.L_x_14817:
[----:B------:R-:W-:Y:S01]  /*1d670*/  IMAD.MOV.U32 R12, RZ, RZ, 0x10 ;  /* 0x00000010ff0c7424 */ /* 0x000fe200078e00ff */
[----:B------:R-:W-:-:S05]  /*1d680*/  SEL R4, R14, RZ, P4 ;  /* 0x000000ff0e047207 */ /* 0x000fca0002000000 */
[----:B------:R-:W-:-:S04]  /*1d690*/  IMAD.IADD R4, R3, 0x1, R4 ;  /* 0x0000000103047824 */ /* 0x000fc800078e0204 */
[----:B------:R-:W-:-:S07]  /*1d6a0*/  IMAD.MOV.U32 R13, RZ, RZ, R4 ;  /* 0x000000ffff0d7224 */ /* 0x000fce00078e0004 */
[----:B------:R-:W-:Y:S05]  /*1d6b0*/  WARPSYNC.COLLECTIVE R15, `(.L_x_14818) ;  /* 0x000000000f087348 */ /* 0x000fea0003c00000 */
[----:B------:R0:W1:Y:S02]  /*1d6c0*/  SHFL.UP P6, R14, R13, R12, R11 ;  /* 0x0400000c0d0e7389 */ /* 0x00006400000c000b */
[----:B01----:R-:W-:Y:S01]  /*1d6d0*/  ENDCOLLECTIVE ;  /* 0x000000000000791b */ /* 0x003fe20003800000 */
.L_x_14818:
        /* <DEDUP_REMOVED lines=8> */
.L_x_14819:
[----:B------:R-:W-:Y:S05]  /*1d760*/  BRA `(.L_x_14820) ;  /* 0xffffffb800f07947 */ /* 0x000fea000383ffff */
.L_x_14680:
[----:B------:R-:W-:Y:S01]  /*1d770*/  BSSY B0, `(.L_x_14821) ;  /* 0x0000006000007945 */ /* 0x000fe20003800000 */
[----:B------:R-:W-:Y:S01]  /*1d780*/  PLOP3.LUT P6, PT, P6, PT, PT, 0x8, 0x0 ;  /* 0x000000000000781c */ /* 0x000fe200037ce170 */
[----:B------:R-:W-:-:S12]  /*1d790*/  IMAD.MOV.U32 R15, RZ, RZ, -0x1 ;  /* 0xffffffffff0f7424 */ /* 0x000fd800078e00ff */
[----:B01----:R-:W-:Y:S05]  /*1d7a0*/  WARPSYNC.COLLECTIVE R15, `(.L_x_14822) ;  /* 0x000000000f087348 */ /* 0x003fea0003c00000 */
[----:B------:R-:W-:Y:S01]  /*1d7b0*/  VOTE.ANY R14, PT, P6 ;  /* 0x00000000000e7806 */ /* 0x000fe200030e0100 */
[----:B01----:R-:W-:Y:S06]  /*1d7c0*/  ENDCOLLECTIVE ;  /* 0x000000000000791b */ /* 0x003fec0003800000 */
.L_x_14822:
[----:B------:R-:W-:Y:S05]  /*1d7d0*/  BSYNC B0 ;  /* 0x0000000000007941 */ /* 0x000fea0003800000 */
.L_x_14821:
        /* <DEDUP_REMOVED lines=10> */
.L_x_14823:
[----:B------:R-:W-:Y:S02]  /*1d880*/  IMAD.MOV.U32 R13, RZ, RZ, R5 ;  /* 0x000000ffff0d7224 */ /* 0x000fe400078e0005 */
[----:B------:R-:W-:-:S07]  /*1d890*/  IMAD.MOV.U32 R25, RZ, RZ, R14 ;  /* 0x000000ffff197224 */ /* 0x000fce00078e000e */
[----:B------:R-:W-:Y:S05]  /*1d8a0*/  WARPSYNC.COLLECTIVE R15, `(.L_x_14824) ;  /* 0x000000000f087348 */ /* 0x000fea0003c00000 */
[----:B------:R0:W1:Y:S02]  /*1d8b0*/  SHFL.IDX P6, R14, R13, R12, R11 ;  /* 0x0000000c0d0e7389 */ /* 0x00006400000c000b */
[----:B01----:R-:W-:Y:S01]  /*1d8c0*/  ENDCOLLECTIVE ;  /* 0x000000000000791b */ /* 0x003fe20003800000 */
.L_x_14824:
[----:B------:R-:W-:Y:S01]  /*1d8d0*/  IMAD.MOV.U32 R5, RZ, RZ, R14 ;  /* 0x000000ffff057224 */ /* 0x000fe200078e000e */
[----:B------:R-:W-:Y:S06]  /*1d8e0*/  BRA `(.L_x_14825) ;  /* 0xffffffb800d07947 */ /* 0x000fec000383ffff */
.L_x_14682:
[----:B------:R-:W-:Y:S01]  /*1d8f0*/  BSSY B0, `(.L_x_14826) ;  /* 0x0000007000007945 */ /* 0x000fe20003800000 */
[----:B------:R-:W-:Y:S02]  /*1d900*/  IMAD.MOV.U32 R13, RZ, RZ, R2 ;  /* 0x000000ffff0d7224 */ /* 0x000fe400078e0002 */
[----:B-1----:R-:W-:Y:S02]  /*1d910*/  IMAD.MOV.U32 R11, RZ, RZ, 0x1f ;  /* 0x0000001fff0b7424 */ /* 0x002fe400078e00ff */
[----:B------:R-:W-:-:S07]  /*1d920*/  IMAD.MOV.U32 R15, RZ, RZ, -0x1 ;  /* 0xffffffffff0f7424 */ /* 0x000fce00078e00ff */
[----:B0-234-:R-:W-:Y:S05]  /*1d930*/  WARPSYNC.COLLECTIVE R15, `(.L_x_14827) ;  /* 0x000000000f087348 */ /* 0x01dfea0003c00000 */
[----:B------:R1:W0:Y:S02]  /*1d940*/  SHFL.IDX P6, R14, R13, R12, R11 ;  /* 0x0000000c0d0e7389 */ /* 0x00022400000c000b */
[----:B01234-:R-:W-:Y:S01]  /*1d950*/  ENDCOLLECTIVE ;  /* 0x000000000000791b */ /* 0x01ffe20003800000 */
.L_x_14827:
[----:B------:R-:W-:Y:S05]  /*1d960*/  BSYNC B0 ;  /* 0x0000000000007941 */ /* 0x000fea0003800000 */
.L_x_14826:
[----:B------:R-:W-:Y:S01]  /*1d970*/  IMAD.MOV.U32 R24, RZ, RZ, R14 ;  /* 0x000000ffff187224 */ /* 0x000fe200078e000e */
[----:B------:R-:W-:Y:S06]  /*1d980*/  BRA `(.L_x_14681) ;  /* 0xffffffb800c07947 */ /* 0x000fec000383ffff */
.L_x_14688:
[----:B0-----:R0:W2:Y:S02]  /*1d990*/  SYNCS.PHASECHK.TRANS64.TRYWAIT P0, [R9+URZ+0x16820], R0 ;  /* 0x01682000090075a7 */ /* 0x0010a4000800017f */
[----:B--2---:R-:W-:Y:S05]  /*1d9a0*/  @!P0 NANOSLEEP.SYNCS 0x989680 ;  /* 0x009896800000895d */ /* 0x004fea0003900000 */
[----:B------:R-:W2:Y:S02]  /*1d9b0*/  @!P0 SYNCS.PHASECHK.TRANS64 P0, [R9+URZ+0x16820], R0 ;  /* 0x01682000090085a7 */ /* 0x000ea4000800007f */
[----:B--2---:R-:W-:Y:S05]  /*1d9c0*/  @!P0 BRA `(.L_x_14688) ;  /* 0xfffffffc00f08947 */ /* 0x004fea000383ffff */
[----:B------:R-:W-:Y:S05]  /*1d9d0*/  BRA `(.L_x_14828) ;  /* 0xffffffc400187947 */ /* 0x000fea000383ffff */
.L_x_14689:
        /* <DEDUP_REMOVED lines=11> */
.L_x_14830:
[----:B------:R-:W-:Y:S05]  /*1da90*/  BSYNC B0 ;  /* 0x0000000000007941 */ /* 0x000fea0003800000 */
.L_x_14829:
[----:B------:R-:W-:Y:S05]  /*1daa0*/  BRA `(.L_x_14831) ;  /* 0xffffffc400007947 */ /* 0x000fea000383ffff */
.L_x_14690:
[----:B------:R-:W-:Y:S01]  /*1dab0*/  BSSY B0, `(.L_x_14832) ;  /* 0x0000006000007945 */ /* 0x000fe20003800000 */
[----:B------:R-:W-:-:S07]  /*1dac0*/  IMAD.MOV.U32 R15, RZ, RZ, -0x1 ;  /* 0xffffffffff0f7424 */ /* 0x000fce00078e00ff */
[----:B01-3--:R-:W-:Y:S05]  /*1dad0*/  WARPSYNC.COLLECTIVE R15, `(.L_x_14833) ;  /* 0x000000000f0c7348 */ /* 0x00bfea0003c00000 */
[----:B------:R-:W-:Y:S02]  /*1dae0*/  ELECT P6, UR62, PT ;  /* 0x00000000003e782f */ /* 0x000fe400038c0000 */
[----:B------:R-:W-:Y:S01]  /*1daf0*/  MOV R14, UR62 ;  /* 0x0000003e000e7c02 */ /* 0x000fe20008000f00 */
[----:B01-3--:R-:W-:Y:S10]  /*1db00*/  ENDCOLLECTIVE ;  /* 0x000000000000791b */ /* 0x00bff40003800000 */
.L_x_14833:
[----:B------:R-:W-:Y:S05]  /*1db10*/  BSYNC B0 ;  /* 0x0000000000007941 */ /* 0x000fea0003800000 */
.L_x_14832:
[----:B------:R-:W-:Y:S05]  /*1db20*/  BRA `(.L_x_14834) ;  /* 0xffffffc000f47947 */ /* 0x000fea000383ffff */
.L_x_14692:
[----:B0-----:R0:W2:Y:S02]  /*1db30*/  SYNCS.PHASECHK.TRANS64.TRYWAIT P0, [R7+URZ], R2 ;  /* 0x00000002070075a7 */ /* 0x0010a4000800017f */
[----:B--2---:R-:W-:Y:S05]  /*1db40*/  @!P0 NANOSLEEP.SYNCS 0x989680 ;  /* 0x009896800000895d */ /* 0x004fea0003900000 */
[----:B------:R-:W2:Y:S02]  /*1db50*/  @!P0 SYNCS.PHASECHK.TRANS64 P0, [R7+URZ], R2 ;  /* 0x00000002070085a7 */ /* 0x000ea4000800007f */
[----:B--2---:R-:W-:Y:S05]  /*1db60*/  @!P0 BRA `(.L_x_14692) ;  /* 0xfffffffc00f08947 */ /* 0x004fea000383ffff */
[----:B------:R-:W-:Y:S05]  /*1db70*/  BRA `(.L_x_14835) ;  /* 0xffffffc400287947 */ /* 0x000fea000383ffff */
.L_x_14693:
[----:B--2---:R2:W4:Y:S02]  /*1db80*/  SYNCS.PHASECHK.TRANS64.TRYWAIT P0, [R3+URZ], R0 ;  /* 0x00000000030075a7 */ /* 0x004524000800017f */
[----:B----4-:R-:W-:Y:S05]  /*1db90*/  @!P0 NANOSLEEP.SYNCS 0x989680 ;  /* 0x009896800000895d */ /* 0x010fea0003900000 */
[----:B------:R-:W4:Y:S02]  /*1dba0*/  @!P0 SYNCS.PHASECHK.TRANS64 P0, [R3+URZ], R0 ;  /* 0x00000000030085a7 */ /* 0x000f24000800007f */
[----:B----4-:R-:W-:Y:S05]  /*1dbb0*/  @!P0 BRA `(.L_x_14693) ;  /* 0xfffffffc00f08947 */ /* 0x010fea000383ffff */
[----:B------:R-:W-:Y:S05]  /*1dbc0*/  BRA `(.L_x_14836) ;  /* 0xffffffc4001c7947 */ /* 0x000fea000383ffff */
.L_x_14695:
[----:B--2---:R2:W4:Y:S02]  /*1dbd0*/  SYNCS.PHASECHK.TRANS64.TRYWAIT P0, [R5+URZ], R2 ;  /* 0x00000002050075a7 */ /* 0x004524000800017f */
[----:B----4-:R-:W-:Y:S05]  /*1dbe0*/  @!P0 NANOSLEEP.SYNCS 0x989680 ;  /* 0x009896800000895d */ /* 0x010fea0003900000 */
[----:B------:R-:W4:Y:S02]  /*1dbf0*/  @!P0 SYNCS.PHASECHK.TRANS64 P0, [R5+URZ], R2 ;  /* 0x00000002050085a7 */ /* 0x000f24000800007f */
[----:B----4-:R-:W-:Y:S05]  /*1dc00*/  @!P0 BRA `(.L_x_14695) ;  /* 0xfffffffc00f08947 */ /* 0x010fea000383ffff */
[----:B------:R-:W-:Y:S05]  /*1dc10*/  BRA `(.L_x_14837) ;  /* 0xffffffc400207947 */ /* 0x000fea000383ffff */
.L_x_14838:
        /* <DEDUP_REMOVED lines=14> */
.L_x_14883:


//--------------------- .nv.global.init           --------------------------
	.section	.nv.global.init,"aw",@progbits
.nv.global.init:
	.type		$str$20,@object
	.size		$str$20,($str$21 - $str$20)
$str$20:
        /*0000*/ 	.byte	0x28, 0x61, 0x64, 0x64, 0x72, 0x65, 0x73, 0x73, 0x20, 0x26, 0x20, 0x6d, 0x61, 0x73, 0x6b, 0x29
        /*0010*/ 	.byte	0x20, 0x3d, 0x3d, 0x20, 0x30, 0x00
	.type		$str$21,@object
	.size		$str$21,(__unnamed_43 - $str$21)
$str$21:
        /*0016*/ 	.byte	0x2f, 0x74, 0x6d, 0x70, 0x2f, 0x6f, 0x73, 0x73, 0x5f, 0x6b, 0x65, 0x72, 0x6e, 0x65, 0x6c, 0x73
        /*0026*/ 	.byte	0x5f, 0x73, 0x72, 0x63, 0x2f, 0x66, 0x6c, 0x61, 0x73, 0x68, 0x5f, 0x61, 0x74, 0x74, 0x65, 0x6e
        /*0036*/ 	.byte	0x74, 0x69, 0x6f, 0x6e, 0x2f, 0x63, 0x73, 0x72, 0x63, 0x2f, 0x63, 0x75, 0x74, 0x6c, 0x61, 0x73
        /*0046*/ 	.byte	0x73, 0x2f, 0x69, 0x6e, 0x63, 0x6c, 0x75, 0x64, 0x65, 0x2f, 0x63, 0x75, 0x74, 0x65, 0x2f, 0x70
        /*0056*/ 	.byte	0x6f, 0x69, 0x6e, 0x74, 0x65, 0x72, 0x5f, 0x66, 0x6c, 0x61, 0x67, 0x67, 0x65, 0x64, 0x2e, 0x68
        /*0066*/ 	.byte	0x70, 0x70, 0x00
	.type		__unnamed_43,@object
	.size		__unnamed_43,(__unnamed_4 - __unnamed_43)
__unnamed_43:
        /* <DEDUP_REMOVED lines=24> */
        /*01e9*/ 	.byte	0x00
	.type		__unnamed_4,@object
	.size		__unnamed_4,(__unnamed_13 - __unnamed_4)
__unnamed_4:
        /* <DEDUP_REMOVED lines=25> */
	.type		__unnamed_13,@object
	.size		__unnamed_13,(__unnamed_29 - __unnamed_13)
__unnamed_13:
        /* <DEDUP_REMOVED lines=25> */
	.type		__unnamed_29,@object
	.size		__unnamed_29,(__unnamed_21 - __unnamed_29)
__unnamed_29:
        /* <DEDUP_REMOVED lines=25> */
	.type		__unnamed_21,@object
	.size		__unnamed_21,(__unnamed_39 - __unnamed_21)
__unnamed_21:
        /* <DEDUP_REMOVED lines=25> */
	.type		__unnamed_39,@object
	.size		__unnamed_39,(__unnamed_34 - __unnamed_39)
__unnamed_39:
        /* <DEDUP_REMOVED lines=25> */
	.type		__unnamed_34,@object
	.size		__unnamed_34,(__unnamed_38 - __unnamed_34)
__unnamed_34:
        /* <DEDUP_REMOVED lines=25> */
	.type		__unnamed_38,@object
	.size		__unnamed_38,(__unnamed_14 - __unnamed_38)
__unnamed_38:
        /* <DEDUP_REMOVED lines=25> */
	.type		__unnamed_14,@object
	.size		__unnamed_14,(__unnamed_30 - __unnamed_14)
__unnamed_14:
        /* <DEDUP_REMOVED lines=25> */
	.type		__unnamed_30,@object
	.size		__unnamed_30,(__unnamed_9 - __unnamed_30)
__unnamed_30:
        /* <DEDUP_REMOVED lines=25> */
	.type		__unnamed_9,@object
	.size		__unnamed_9,(__unnamed_25 - __unnamed_9)
__unnamed_9:
        /* <DEDUP_REMOVED lines=24> */
        /*110b*/ 	.byte	0x3e, 0x20, 0x26, 0x5d, 0x00
	.type		__unnamed_25,@object
	.size		__unnamed_25,(__unnamed_5 - __unnamed_25)
__unnamed_25:
        /* <DEDUP_REMOVED lines=25> */
	.type		__unnamed_5,@object
	.size		__unnamed_5,(__unnamed_3 - __unnamed_5)
__unnamed_5:
        /* <DEDUP_REMOVED lines=25> */
	.type		__unnamed_3,@object
	.size		__unnamed_3,(__unnamed_2 - __unnamed_3)
__unnamed_3:
        /* <DEDUP_REMOVED lines=29> */
	.type		__unnamed_2,@object
	.size		__unnamed_2,(__unnamed_7 - __unnamed_2)
__unnamed_2:
        /* <DEDUP_REMOVED lines=29> */
	.type		__unnamed_7,@object
	.size		__unnamed_7,(__unnamed_8 - __unnamed_7)
__unnamed_7:
        /* <DEDUP_REMOVED lines=28> */
        /*1972*/ 	.byte	0x3c, 0x31, 0x32, 0x32, 0x38, 0x38, 0x3e, 0x3e, 0x3e, 0x3e, 0x3e, 0x5d, 0x00
	.type		__unnamed_8,@object
	.size		__unnamed_8,(__unnamed_1 - __unnamed_8)
__unnamed_8:
        /* <DEDUP_REMOVED lines=29> */
	.type		__unnamed_1,@object
	.size		__unnamed_1,(__unnamed_41 - __unnamed_1)
__unnamed_1:
        /* <DEDUP_REMOVED lines=28> */
        /*1d0c*/ 	.byte	0x3c, 0x38, 0x31, 0x39, 0x32, 0x3e, 0x3e, 0x3e, 0x3e, 0x3e, 0x20, 0x26, 0x5d, 0x00
	.type		__unnamed_41,@object
	.size		__unnamed_41,(__unnamed_42 - __unnamed_41)
__unnamed_41:
        /* <DEDUP_REMOVED lines=28> */
        /*1eda*/ 	.byte	0x3a, 0x43, 0x3c, 0x31, 0x36, 0x33, 0x38, 0x34, 0x3e, 0x3e, 0x3e, 0x3e, 0x3e, 0x5d, 0x00
	.type		__unnamed_42,@object
	.size		__unnamed_42,(__unnamed_6 - __unnamed_42)
__unnamed_42:
        /* <DEDUP_REMOVED lines=29> */
	.type		__unnamed_6,@object
	.size		__unnamed_6,(__unnamed_33 - __unnamed_6)
__unnamed_6:
        /* <DEDUP_REMOVED lines=29> */
	.type		__unnamed_33,@object
	.size		__unnamed_33,(__unnamed_17 - __unnamed_33)
__unnamed_33:
        /* <DEDUP_REMOVED lines=29> */
	.type		__unnamed_17,@object
	.size		__unnamed_17,(__unnamed_37 - __unnamed_17)
__unnamed_17:
        /* <DEDUP_REMOVED lines=29> */
	.type		__unnamed_37,@object
	.size		__unnamed_37,(__unnamed_11 - __unnamed_37)
__unnamed_37:
        /* <DEDUP_REMOVED lines=29> */
	.type		__unnamed_11,@object
	.size		__unnamed_11,(__unnamed_27 - __unnamed_11)
__unnamed_11:
        /* <DEDUP_REMOVED lines=29> */
	.type		__unnamed_27,@object
	.size		__unnamed_27,(__unnamed_19 - __unnamed_27)
__unnamed_27:
        /* <DEDUP_REMOVED lines=29> */
	.type		__unnamed_19,@object
	.size		__unnamed_19,(__unnamed_12 - __unnamed_19)
__unnamed_19:
        /* <DEDUP_REMOVED lines=29> */
	.type		__unnamed_12,@object
	.size		__unnamed_12,(__unnamed_28 - __unnamed_12)
__unnamed_12:
        /* <DEDUP_REMOVED lines=29> */
	.type		__unnamed_28,@object
	.size		__unnamed_28,(__unnamed_36 - __unnamed_28)
__unnamed_28:
        /* <DEDUP_REMOVED lines=29> */
	.type		__unnamed_36,@object
	.size		__unnamed_36,(__unnamed_20 - __unnamed_36)
__unnamed_36:
        /* <DEDUP_REMOVED lines=29> */
	.type		__unnamed_20,@object
	.size		__unnamed_20,(__unnamed_16 - __unnamed_20)
__unnamed_20:
        /* <DEDUP_REMOVED lines=29> */
	.type		__unnamed_16,@object
	.size		__unnamed_16,(__unnamed_32 - __unnamed_16)
__unnamed_16:
        /* <DEDUP_REMOVED lines=29> */
	.type		__unnamed_32,@object
	.size		__unnamed_32,(__unnamed_23 - __unnamed_32)
__unnamed_32:
        /* <DEDUP_REMOVED lines=29> */
	.type		__unnamed_23,@object
	.size		__unnamed_23,(__unnamed_40 - __unnamed_23)
__unnamed_23:
        /* <DEDUP_REMOVED lines=30> */
	.type		__unnamed_40,@object
	.size		__unnamed_40,(__unnamed_24 - __unnamed_40)
__unnamed_40:
        /* <DEDUP_REMOVED lines=30> */
	.type		__unnamed_24,@object
	.size		__unnamed_24,(__unnamed_35 - __unnamed_24)
__unnamed_24:
        /* <DEDUP_REMOVED lines=30> */
	.type		__unnamed_35,@object
	.size		__unnamed_35,(__unnamed_15 - __unnamed_35)
__unnamed_35:
        /* <DEDUP_REMOVED lines=29> */
        /*3f8a*/ 	.byte	0x5d, 0x00
	.type		__unnamed_15,@object
	.size		__unnamed_15,(__unnamed_31 - __unnamed_15)
__unnamed_15:
        /* <DEDUP_REMOVED lines=30> */
	.type		__unnamed_31,@object
	.size		__unnamed_31,(__unnamed_10 - __unnamed_31)
__unnamed_31:
        /* <DEDUP_REMOVED lines=30> */
	.type		__unnamed_10,@object
	.size		__unnamed_10,(__unnamed_26 - __unnamed_10)
__unnamed_10:
        /* <DEDUP_REMOVED lines=30> */
	.type		__unnamed_26,@object
	.size		__unnamed_26,(__unnamed_18 - __unnamed_26)
__unnamed_26:
        /* <DEDUP_REMOVED lines=30> */
	.type		__unnamed_18,@object
	.size		__unnamed_18,(__unnamed_22 - __unnamed_18)
__unnamed_18:
        /* <DEDUP_REMOVED lines=30> */
	.type		__unnamed_22,@object
	.size		__unnamed_22,(.L_21 - __unnamed_22)
__unnamed_22:
        /* <DEDUP_REMOVED lines=29> */
        /*4a76*/ 	.byte	0x26, 0x5d, 0x00
.L_21:


//--------------------- .nv.shared._ZN7cutlass13device_kernelIN5flash11enable_sm90INS1_16FlashAttnFwdSm90INS1_25CollectiveMainloopFwdSm90ILi2EN4cute5tupleIJNS5_1CILi1EEES8_S8_EEENS6_IJNS7_ILi128EEENS7_ILi80EEENS7_ILi256EEEEEELi256ENS_10bfloat16_tEfNS_4arch4Sm90ELb0ELb0ELb0ELb0ELb0ELb0ELb0ELb1ELb1ELb1ELb1ELb0EEENS1_21CollectiveEpilogueFwdINS6_IJSA_SC_SB_EEES9_SE_SG_Li256ELb0ELb1ELb1ELb0EEENS1_19SingleTileSchedulerILb0ELb1ELb1ELi128EEEEEEEEEvNT_6ParamsE --------------------------
	.section	.nv.shared._ZN7cutlass13device_kernelIN5flash11enable_sm90INS1_16FlashAttnFwdSm90INS1_25CollectiveMainloopFwdSm90ILi2EN4cute5tupleIJNS5_1CILi1EEES8_S8_EEENS6_IJNS7_ILi128EEENS7_ILi80EEENS7_ILi256EEEEEELi256ENS_10bfloat16_tEfNS_4arch4Sm90ELb0ELb0ELb0ELb0ELb0ELb0ELb0ELb1ELb1ELb1ELb1ELb0EEENS1_21CollectiveEpilogueFwdINS6_IJSA_SC_SB_EEES9_SE_SG_Li256ELb0ELb1ELb1ELb0EEENS1_19SingleTileSchedulerILb0ELb1ELb1ELi128EEEEEEEEEvNT_6ParamsE,"aw",@nobits
	.sectionflags	@""
	.align	16
	.zero		1024


//--------------------- .nv.shared.reserved.0     --------------------------
	.section	.nv.shared.reserved.0,"aw",@nobits
	.weak		__nv_reservedSMEM_offset_0_alias
	.size		__nv_reservedSMEM_offset_0_alias, 0, 0
	.other		__nv_reservedSMEM_offset_0_alias,@"STO_CUDA_RESERVED_SHARED STV_DEFAULT"
__nv_reservedSMEM_offset_0_alias:
	.zero		0


//--------------------- .nv.global                --------------------------
	.section	.nv.global,"aw",@nobits
.nv.global:
	.type		_ZN72_INTERNAL_a5edcc1a_36_flash_fwd_hdimall_bf16_split_sm90_cu_de61a85f_33714cute1_E,@object
	.size		_ZN72_INTERNAL_a5edcc1a_36_flash_fwd_hdimall_bf16_split_sm90_cu_de61a85f_33714cute1_E,(_ZN72_INTERNAL_a5edcc1a_36_flash_fwd_hdimall_bf16_split_sm90_cu_de61a85f_33714cuda3std3__45__cpo6cbeginE - _ZN72_INTERNAL_a5edcc1a_36_flash_fwd_hdimall_bf16_split_sm90_cu_de61a85f_33714cute1_E)
_ZN72_INTERNAL_a5edcc1a_36_flash_fwd_hdimall_bf16_split_sm90_cu_de61a85f_33714cute1_E:
	.zero		1
	.type		_ZN72_INTERNAL_a5edcc1a_36_flash_fwd_hdimall_bf16_split_sm90_cu_de61a85f_33714cuda3std3__45__cpo6cbeginE,@object
	.size		_ZN72_INTERNAL_a5edcc1a_36_flash_fwd_hdimall_bf16_split_sm90_cu_de61a85f_33714cuda3std3__45__cpo6cbeginE,(_ZN72_INTERNAL_a5edcc1a_36_flash_fwd_hdimall_bf16_split_sm90_cu_de61a85f_33714cuda3std3__48in_placeE - _ZN72_INTERNAL_a5edcc1a_36_flash_fwd_hdimall_bf16_split_sm90_cu_de61a85f_33714cuda3std3__45__cpo6cbeginE)
_ZN72_INTERNAL_a5edcc1a_36_flash_fwd_hdimall_bf16_split_sm90_cu_de61a85f_33714cuda3std3__45__cpo6cbeginE:
	.zero		1
	.type		_ZN72_INTERNAL_a5edcc1a_36_flash_fwd_hdimall_bf16_split_sm90_cu_de61a85f_33714cuda3std3__48in_placeE,@object
	.size		_ZN72_INTERNAL_a5edcc1a_36_flash_fwd_hdimall_bf16_split_sm90_cu_de61a85f_33714cuda3std3__48in_placeE,(_ZN72_INTERNAL_a5edcc1a_36_flash_fwd_hdimall_bf16_split_sm90_cu_de61a85f_33714cuda3std6ranges3__45__cpo9iter_moveE - _ZN72_INTERNAL_a5edcc1a_36_flash_fwd_hdimall_bf16_split_sm90_cu_de61a85f_33714cuda3std3__48in_placeE)
_ZN72_INTERNAL_a5edcc1a_36_flash_fwd_hdimall_bf16_split_sm90_cu_de61a85f_33714cuda3std3__48in_placeE:
	.zero		1
	.type		_ZN72_INTERNAL_a5edcc1a_36_flash_fwd_hdimall_bf16_split_sm90_cu_de61a85f_33714cuda3std6ranges3__45__cpo9iter_moveE,@object
	.size		_ZN72_INTERNAL_a5edcc1a_36_flash_fwd_hdimall_bf16_split_sm90_cu_de61a85f_33714cuda3std6ranges3__45__cpo9iter_moveE,(_ZN72_INTERNAL_a5edcc1a_36_flash_fwd_hdimall_bf16_split_sm90_cu_de61a85f_33714cuda3std3__45__cpo5beginE - _ZN72_INTERNAL_a5edcc1a_36_flash_fwd_hdimall_bf16_split_sm90_cu_de61a85f_33714cuda3std6ranges3__45__cpo9iter_moveE)
_ZN72_INTERNAL_a5edcc1a_36_flash_fwd_hdimall_bf16_split_sm90_cu_de61a85f_33714cuda3std6ranges3__45__cpo9iter_moveE:
	.zero		1
	.type		_ZN72_INTERNAL_a5edcc1a_36_flash_fwd_hdimall_bf16_split_sm90_cu_de61a85f_33714cuda3std3__45__cpo5beginE,@object
	.size		_ZN72_INTERNAL_a5edcc1a_36_flash_fwd_hdimall_bf16_split_sm90_cu_de61a85f_33714cuda3std3__45__cpo5beginE,(_ZN72_INTERNAL_a5edcc1a_36_flash_fwd_hdimall_bf16_split_sm90_cu_de61a85f_33714cuda3std3__474_GLOBAL__N__a5edcc1a_36_flash_fwd_hdimall_bf16_split_sm90_cu_de61a85f_33716ignoreE - _ZN72_INTERNAL_a5edcc1a_36_flash_fwd_hdimall_bf16_split_sm90_cu_de61a85f_33714cuda3std3__45__cpo5beginE)
_ZN72_INTERNAL_a5edcc1a_36_flash_fwd_hdimall_bf16_split_sm90_cu_de61a85f_33714cuda3std3__45__cpo5beginE:
	.zero		1
	.type		_ZN72_INTERNAL_a5edcc1a_36_flash_fwd_hdimall_bf16_split_sm90_cu_de61a85f_33714cuda3std3__474_GLOBAL__N__a5edcc1a_36_flash_fwd_hdimall_bf16_split_sm90_cu_de61a85f_33716ignoreE,@object
	.size		_ZN72_INTERNAL_a5edcc1a_36_flash_fwd_hdimall_bf16_split_sm90_cu_de61a85f_33714cuda3std3__474_GLOBAL__N__a5edcc1a_36_flash_fwd_hdimall_bf16_split_sm90_cu_de61a85f_33716ignoreE,(_ZN72_INTERNAL_a5edcc1a_36_flash_fwd_hdimall_bf16_split_sm90_cu_de61a85f_33714cute7productE - _ZN72_INTERNAL_a5edcc1a_36_flash_fwd_hdimall_bf16_split_sm90_cu_de61a85f_33714cuda3std3__474_GLOBAL__N__a5edcc1a_36_flash_fwd_hdimall_bf16_split_sm90_cu_de61a85f_33716ignoreE)
_ZN72_INTERNAL_a5edcc1a_36_flash_fwd_hdimall_bf16_split_sm90_cu_de61a85f_33714cuda3std3__474_GLOBAL__N__a5edcc1a_36_flash_fwd_hdimall_bf16_split_sm90_cu_de61a85f_33716ignoreE:
	.zero		1
	.type		_ZN72_INTERNAL_a5edcc1a_36_flash_fwd_hdimall_bf16_split_sm90_cu_de61a85f_33714cute7productE,@object
	.size		_ZN72_INTERNAL_a5edcc1a_36_flash_fwd_hdimall_bf16_split_sm90_cu_de61a85f_33714cute7productE,(_ZN72_INTERNAL_a5edcc1a_36_flash_fwd_hdimall_bf16_split_sm90_cu_de61a85f_33714cuda3std3__45__cpo3endE - _ZN72_INTERNAL_a5edcc1a_36_flash_fwd_hdimall_bf16_split_sm90_cu_de61a85f_33714cute7productE)
_ZN72_INTERNAL_a5edcc1a_36_flash_fwd_hdimall_bf16_split_sm90_cu_de61a85f_33714cute7productE:
	.zero		1
	.type		_ZN72_INTERNAL_a5edcc1a_36_flash_fwd_hdimall_bf16_split_sm90_cu_de61a85f_33714cuda3std3__45__cpo3endE,@object
	.size		_ZN72_INTERNAL_a5edcc1a_36_flash_fwd_hdimall_bf16_split_sm90_cu_de61a85f_33714cuda3std3__45__cpo3endE,(_ZN72_INTERNAL_a5edcc1a_36_flash_fwd_hdimall_bf16_split_sm90_cu_de61a85f_33714cuda3std3__419piecewise_constructE - _ZN72_INTERNAL_a5edcc1a_36_flash_fwd_hdimall_bf16_split_sm90_cu_de61a85f_33714cuda3std3__45__cpo3endE)
_ZN72_INTERNAL_a5edcc1a_36_flash_fwd_hdimall_bf16_split_sm90_cu_de61a85f_33714cuda3std3__45__cpo3endE:
	.zero		1
	.type		_ZN72_INTERNAL_a5edcc1a_36_flash_fwd_hdimall_bf16_split_sm90_cu_de61a85f_33714cuda3std3__419piecewise_constructE,@object
	.size		_ZN72_INTERNAL_a5edcc1a_36_flash_fwd_hdimall_bf16_split_sm90_cu_de61a85f_33714cuda3std3__419piecewise_constructE,(_ZN72_INTERNAL_a5edcc1a_36_flash_fwd_hdimall_bf16_split_sm90_cu_de61a85f_33714cuda3std3__45__cpo4cendE - _ZN72_INTERNAL_a5edcc1a_36_flash_fwd_hdimall_bf16_split_sm90_cu_de61a85f_33714cuda3std3__419piecewise_constructE)
_ZN72_INTERNAL_a5edcc1a_36_flash_fwd_hdimall_bf16_split_sm90_cu_de61a85f_33714cuda3std3__419piecewise_constructE:
	.zero		1
	.type		_ZN72_INTERNAL_a5edcc1a_36_flash_fwd_hdimall_bf16_split_sm90_cu_de61a85f_33714cuda3std3__45__cpo4cendE,@object
	.size		_ZN72_INTERNAL_a5edcc1a_36_flash_fwd_hdimall_bf16_split_sm90_cu_de61a85f_33714cuda3std3__45__cpo4cendE,(_ZN72_INTERNAL_a5edcc1a_36_flash_fwd_hdimall_bf16_split_sm90_cu_de61a85f_33714cuda3std6ranges3__45__cpo4swapE - _ZN72_INTERNAL_a5edcc1a_36_flash_fwd_hdimall_bf16_split_sm90_cu_de61a85f_33714cuda3std3__45__cpo4cendE)
_ZN72_INTERNAL_a5edcc1a_36_flash_fwd_hdimall_bf16_split_sm90_cu_de61a85f_33714cuda3std3__45__cpo4cendE:
	.zero		1
	.type		_ZN72_INTERNAL_a5edcc1a_36_flash_fwd_hdimall_bf16_split_sm90_cu_de61a85f_33714cuda3std6ranges3__45__cpo4swapE,@object
	.size		_ZN72_INTERNAL_a5edcc1a_36_flash_fwd_hdimall_bf16_split_sm90_cu_de61a85f_33714cuda3std6ranges3__45__cpo4swapE,(.L_50 - _ZN72_INTERNAL_a5edcc1a_36_flash_fwd_hdimall_bf16_split_sm90_cu_de61a85f_33714cuda3std6ranges3__45__cpo4swapE)
_ZN72_INTERNAL_a5edcc1a_36_flash_fwd_hdimall_bf16_split_sm90_cu_de61a85f_33714cuda3std6ranges3__45__cpo4swapE:
	.zero		1
.L_50:


//--------------------- .nv.shared._ZN7cutlass13device_kernelIN5flash11enable_sm90INS1_16FlashAttnFwdSm90INS1_25CollectiveMainloopFwdSm90ILi2EN4cute5tupleIJNS5_1CILi1EEES8_S8_EEENS6_IJNS7_ILi128EEENS7_ILi80EEENS7_ILi256EEEEEELi256ENS_10bfloat16_tEfNS_4arch4Sm90ELb0ELb0ELb0ELb1ELb0ELb0ELb0ELb1ELb1ELb1ELb1ELb0EEENS1_21CollectiveEpilogueFwdINS6_IJSA_SC_SB_EEES9_SE_SG_Li256ELb1ELb1ELb1ELb0EEENS1_36VarlenDynamicPersistentTileSchedulerILi128ELi80ELi256ELi128ELb1ELb1ELb1ELb0ELb1ELb1EEEEEEEEEvNT_6ParamsE --------------------------
	.section	.nv.shared._ZN7cutlass13device_kernelIN5flash11enable_sm90INS1_16FlashAttnFwdSm90INS1_25CollectiveMainloopFwdSm90ILi2EN4cute5tupleIJNS5_1CILi1EEES8_S8_EEENS6_IJNS7_ILi128EEENS7_ILi80EEENS7_ILi256EEEEEELi256ENS_10bfloat16_tEfNS_4arch4Sm90ELb0ELb0ELb0ELb1ELb0ELb0ELb0ELb1ELb1ELb1ELb1ELb0EEENS1_21CollectiveEpilogueFwdINS6_IJSA_SC_SB_EEES9_SE_SG_Li256ELb1ELb1ELb1ELb0EEENS1_36VarlenDynamicPersistentTileSchedulerILi128ELi80ELi256ELi128ELb1ELb1ELb1ELb0ELb1ELb1EEEEEEEEEvNT_6ParamsE,"aw",@nobits
	.sectionflags	@""
	.align	16
	.zero		1024


//--------------------- .nv.shared._ZN7cutlass13device_kernelIN5flash11enable_sm90INS1_16FlashAttnFwdSm90INS1_25CollectiveMainloopFwdSm90ILi2EN4cute5tupleIJNS5_1CILi1EEES8_S8_EEENS6_IJNS7_ILi128EEENS7_ILi80EEENS7_ILi256EEEEEELi256ENS_10bfloat16_tEfNS_4arch4Sm90ELb0ELb0ELb0ELb1ELb0ELb1ELb0ELb1ELb1ELb1ELb1ELb0EEENS1_21CollectiveEpilogueFwdINS6_IJSA_SC_SB_EEES9_SE_SG_Li256ELb1ELb1ELb1ELb0EEENS1_36VarlenDynamicPersistentTileSchedulerILi128ELi80ELi256ELi128ELb1ELb1ELb1ELb0ELb1ELb1EEEEEEEEEvNT_6ParamsE --------------------------
	.section	.nv.shared._ZN7cutlass13device_kernelIN5flash11enable_sm90INS1_16FlashAttnFwdSm90INS1_25CollectiveMainloopFwdSm90ILi2EN4cute5tupleIJNS5_1CILi1EEES8_S8_EEENS6_IJNS7_ILi128EEENS7_ILi80EEENS7_ILi256EEEEEELi256ENS_10bfloat16_tEfNS_4arch4Sm90ELb0ELb0ELb0ELb1ELb0ELb1ELb0ELb1ELb1ELb1ELb1ELb0EEENS1_21CollectiveEpilogueFwdINS6_IJSA_SC_SB_EEES9_SE_SG_Li256ELb1ELb1ELb1ELb0EEENS1_36VarlenDynamicPersistentTileSchedulerILi128ELi80ELi256ELi128ELb1ELb1ELb1ELb0ELb1ELb1EEEEEEEEEvNT_6ParamsE,"aw",@nobits
	.sectionflags	@""
	.align	16
	.zero		1024


//--------------------- .nv.shared._ZN7cutlass13device_kernelIN5flash11enable_sm90INS1_16FlashAttnFwdSm90INS1_25CollectiveMainloopFwdSm90ILi2EN4cute5tupleIJNS5_1CILi1EEES8_S8_EEENS6_IJNS7_ILi128EEENS7_ILi64EEENS7_ILi256EEEEEELi256ENS_10bfloat16_tEfNS_4arch4Sm90ELb0ELb1ELb0ELb0ELb0ELb0ELb0ELb1ELb1ELb1ELb1ELb0EEENS1_21CollectiveEpilogueFwdINS6_IJSA_SC_SB_EEES9_SE_SG_Li256ELb0ELb1ELb1ELb0EEENS1_19SingleTileSchedulerILb0ELb1ELb1ELi128EEEEEEEEEvNT_6ParamsE --------------------------
	.section	.nv.shared._ZN7cutlass13device_kernelIN5flash11enable_sm90INS1_16FlashAttnFwdSm90INS1_25CollectiveMainloopFwdSm90ILi2EN4cute5tupleIJNS5_1CILi1EEES8_S8_EEENS6_IJNS7_ILi128EEENS7_ILi64EEENS7_ILi256EEEEEELi256ENS_10bfloat16_tEfNS_4arch4Sm90ELb0ELb1ELb0ELb0ELb0ELb0ELb0ELb1ELb1ELb1ELb1ELb0EEENS1_21CollectiveEpilogueFwdINS6_IJSA_SC_SB_EEES9_SE_SG_Li256ELb0ELb1ELb1ELb0EEENS1_19SingleTileSchedulerILb0ELb1ELb1ELi128EEEEEEEEEvNT_6ParamsE,"aw",@nobits
	.sectionflags	@""
	.align	16
	.zero		1024


//--------------------- .nv.shared._ZN7cutlass13device_kernelIN5flash11enable_sm90INS1_16FlashAttnFwdSm90INS1_25CollectiveMainloopFwdSm90ILi2EN4cute5tupleIJNS5_1CILi1EEES8_S8_EEENS6_IJNS7_ILi128EEENS7_ILi64EEENS7_ILi256EEEEEELi256ENS_10bfloat16_tEfNS_4arch4Sm90ELb0ELb1ELb0ELb1ELb0ELb0ELb0ELb1ELb1ELb1ELb1ELb0EEENS1_21CollectiveEpilogueFwdINS6_IJSA_SC_SB_EEES9_SE_SG_Li256ELb1ELb1ELb1ELb0EEENS1_36VarlenDynamicPersistentTileSchedulerILi128ELi64ELi256ELi128ELb1ELb1ELb1ELb1ELb0ELb1EEEEEEEEEvNT_6ParamsE --------------------------
	.section	.nv.shared._ZN7cutlass13device_kernelIN5flash11enable_sm90INS1_16FlashAttnFwdSm90INS1_25CollectiveMainloopFwdSm90ILi2EN4cute5tupleIJNS5_1CILi1EEES8_S8_EEENS6_IJNS7_ILi128EEENS7_ILi64EEENS7_ILi256EEEEEELi256ENS_10bfloat16_tEfNS_4arch4Sm90ELb0ELb1ELb0ELb1ELb0ELb0ELb0ELb1ELb1ELb1ELb1ELb0EEENS1_21CollectiveEpilogueFwdINS6_IJSA_SC_SB_EEES9_SE_SG_Li256ELb1ELb1ELb1ELb0EEENS1_36VarlenDynamicPersistentTileSchedulerILi128ELi64ELi256ELi128ELb1ELb1ELb1ELb1ELb0ELb1EEEEEEEEEvNT_6ParamsE,"aw",@nobits
	.sectionflags	@""
	.align	16
	.zero		1024


//--------------------- .nv.shared._ZN7cutlass13device_kernelIN5flash11enable_sm90INS1_16FlashAttnFwdSm90INS1_25CollectiveMainloopFwdSm90ILi2EN4cute5tupleIJNS5_1CILi1EEES8_S8_EEENS6_IJNS7_ILi128EEENS7_ILi64EEENS7_ILi256EEEEEELi256ENS_10bfloat16_tEfNS_4arch4Sm90ELb0ELb1ELb0ELb1ELb0ELb1ELb0ELb1ELb1ELb1ELb1ELb0EEENS1_21CollectiveEpilogueFwdINS6_IJSA_SC_SB_EEES9_SE_SG_Li256ELb1ELb1ELb1ELb0EEENS1_36VarlenDynamicPersistentTileSchedulerILi128ELi64ELi256ELi128ELb1ELb1ELb1ELb1ELb0ELb1EEEEEEEEEvNT_6ParamsE --------------------------
	.section	.nv.shared._ZN7cutlass13device_kernelIN5flash11enable_sm90INS1_16FlashAttnFwdSm90INS1_25CollectiveMainloopFwdSm90ILi2EN4cute5tupleIJNS5_1CILi1EEES8_S8_EEENS6_IJNS7_ILi128EEENS7_ILi64EEENS7_ILi256EEEEEELi256ENS_10bfloat16_tEfNS_4arch4Sm90ELb0ELb1ELb0ELb1ELb0ELb1ELb0ELb1ELb1ELb1ELb1ELb0EEENS1_21CollectiveEpilogueFwdINS6_IJSA_SC_SB_EEES9_SE_SG_Li256ELb1ELb1ELb1ELb0EEENS1_36VarlenDynamicPersistentTileSchedulerILi128ELi64ELi256ELi128ELb1ELb1ELb1ELb1ELb0ELb1EEEEEEEEEvNT_6ParamsE,"aw",@nobits
	.sectionflags	@""
	.align	16
	.zero		1024


//--------------------- .nv.shared._ZN7cutlass13device_kernelIN5flash11enable_sm90INS1_16FlashAttnFwdSm90INS1_25CollectiveMainloopFwdSm90ILi2EN4cute5tupleIJNS5_1CILi1EEES8_S8_EEENS6_IJNS7_ILi128EEENS7_ILi80EEENS7_ILi256EEEEEELi256ENS_10bfloat16_tEfNS_4arch4Sm90ELb1ELb0ELb0ELb0ELb0ELb0ELb0ELb1ELb1ELb1ELb1ELb0EEENS1_21CollectiveEpilogueFwdINS6_IJSA_SC_SB_EEES9_SE_SG_Li256ELb0ELb1ELb1ELb0EEENS1_19SingleTileSchedulerILb0ELb1ELb1ELi128EEEEEEEEEvNT_6ParamsE --------------------------
	.section	.nv.shared._ZN7cutlass13device_kernelIN5flash11enable_sm90INS1_16FlashAttnFwdSm90INS1_25CollectiveMainloopFwdSm90ILi2EN4cute5tupleIJNS5_1CILi1EEES8_S8_EEENS6_IJNS7_ILi128EEENS7_ILi80EEENS7_ILi256EEEEEELi256ENS_10bfloat16_tEfNS_4arch4Sm90ELb1ELb0ELb0ELb0ELb0ELb0ELb0ELb1ELb1ELb1ELb1ELb0EEENS1_21CollectiveEpilogueFwdINS6_IJSA_SC_SB_EEES9_SE_SG_Li256ELb0ELb1ELb1ELb0EEENS1_19SingleTileSchedulerILb0ELb1ELb1ELi128EEEEEEEEEvNT_6ParamsE,"aw",@nobits
	.sectionflags	@""
	.align	16
	.zero		1024


//--------------------- .nv.shared._ZN7cutlass13device_kernelIN5flash11enable_sm90INS1_16FlashAttnFwdSm90INS1_25CollectiveMainloopFwdSm90ILi2EN4cute5tupleIJNS5_1CILi1EEES8_S8_EEENS6_IJNS7_ILi128EEENS7_ILi80EEENS7_ILi256EEEEEELi256ENS_10bfloat16_tEfNS_4arch4Sm90ELb1ELb0ELb0ELb1ELb0ELb0ELb0ELb1ELb1ELb1ELb1ELb0EEENS1_21CollectiveEpilogueFwdINS6_IJSA_SC_SB_EEES9_SE_SG_Li256ELb1ELb1ELb1ELb0EEENS1_36VarlenDynamicPersistentTileSchedulerILi128ELi80ELi256ELi128ELb1ELb1ELb1ELb1ELb1ELb1EEEEEEEEEvNT_6ParamsE --------------------------
	.section	.nv.shared._ZN7cutlass13device_kernelIN5flash11enable_sm90INS1_16FlashAttnFwdSm90INS1_25CollectiveMainloopFwdSm90ILi2EN4cute5tupleIJNS5_1CILi1EEES8_S8_EEENS6_IJNS7_ILi128EEENS7_ILi80EEENS7_ILi256EEEEEELi256ENS_10bfloat16_tEfNS_4arch4Sm90ELb1ELb0ELb0ELb1ELb0ELb0ELb0ELb1ELb1ELb1ELb1ELb0EEENS1_21CollectiveEpilogueFwdINS6_IJSA_SC_SB_EEES9_SE_SG_Li256ELb1ELb1ELb1ELb0EEENS1_36VarlenDynamicPersistentTileSchedulerILi128ELi80ELi256ELi128ELb1ELb1ELb1ELb1ELb1ELb1EEEEEEEEEvNT_6ParamsE,"aw",@nobits
	.sectionflags	@""
	.align	16
	.zero		1024


//--------------------- .nv.shared._ZN7cutlass13device_kernelIN5flash11enable_sm90INS1_16FlashAttnFwdSm90INS1_25CollectiveMainloopFwdSm90ILi2EN4cute5tupleIJNS5_1CILi1EEES8_S8_EEENS6_IJNS7_ILi128EEENS7_ILi80EEENS7_ILi256EEEEEELi256ENS_10bfloat16_tEfNS_4arch4Sm90ELb1ELb0ELb0ELb1ELb0ELb1ELb0ELb1ELb1ELb1ELb1ELb0EEENS1_21CollectiveEpilogueFwdINS6_IJSA_SC_SB_EEES9_SE_SG_Li256ELb1ELb1ELb1ELb0EEENS1_36VarlenDynamicPersistentTileSchedulerILi128ELi80ELi256ELi128ELb1ELb1ELb1ELb1ELb1ELb1EEEEEEEEEvNT_6ParamsE --------------------------
	.section	.nv.shared._ZN7cutlass13device_kernelIN5flash11enable_sm90INS1_16FlashAttnFwdSm90INS1_25CollectiveMainloopFwdSm90ILi2EN4cute5tupleIJNS5_1CILi1EEES8_S8_EEENS6_IJNS7_ILi128EEENS7_ILi80EEENS7_ILi256EEEEEELi256ENS_10bfloat16_tEfNS_4arch4Sm90ELb1ELb0ELb0ELb1ELb0ELb1ELb0ELb1ELb1ELb1ELb1ELb0EEENS1_21CollectiveEpilogueFwdINS6_IJSA_SC_SB_EEES9_SE_SG_Li256ELb1ELb1ELb1ELb0EEENS1_36VarlenDynamicPersistentTileSchedulerILi128ELi80ELi256ELi128ELb1ELb1ELb1ELb1ELb1ELb1EEEEEEEEEvNT_6ParamsE,"aw",@nobits
	.sectionflags	@""
	.align	16
	.zero		1024


//--------------------- .nv.shared._ZN7cutlass13device_kernelIN5flash11enable_sm90INS1_16FlashAttnFwdSm90INS1_25CollectiveMainloopFwdSm90ILi2EN4cute5tupleIJNS5_1CILi1EEES8_S8_EEENS6_IJNS7_ILi128EEENS7_ILi112EEENS7_ILi192EEEEEELi192ENS_10bfloat16_tEfNS_4arch4Sm90ELb0ELb0ELb0ELb0ELb0ELb0ELb0ELb1ELb1ELb1ELb1ELb0EEENS1_21CollectiveEpilogueFwdINS6_IJSA_SC_SB_EEES9_SE_SG_Li256ELb0ELb1ELb1ELb0EEENS1_19SingleTileSchedulerILb0ELb1ELb1ELi128EEEEEEEEEvNT_6ParamsE --------------------------
	.section	.nv.shared._ZN7cutlass13device_kernelIN5flash11enable_sm90INS1_16FlashAttnFwdSm90INS1_25CollectiveMainloopFwdSm90ILi2EN4cute5tupleIJNS5_1CILi1EEES8_S8_EEENS6_IJNS7_ILi128EEENS7_ILi112EEENS7_ILi192EEEEEELi192ENS_10bfloat16_tEfNS_4arch4Sm90ELb0ELb0ELb0ELb0ELb0ELb0ELb0ELb1ELb1ELb1ELb1ELb0EEENS1_21CollectiveEpilogueFwdINS6_IJSA_SC_SB_EEES9_SE_SG_Li256ELb0ELb1ELb1ELb0EEENS1_19SingleTileSchedulerILb0ELb1ELb1ELi128EEEEEEEEEvNT_6ParamsE,"aw",@nobits
	.sectionflags	@""
	.align	16
	.zero		1024


//--------------------- .nv.shared._ZN7cutlass13device_kernelIN5flash11enable_sm90INS1_16FlashAttnFwdSm90INS1_25CollectiveMainloopFwdSm90ILi2EN4cute5tupleIJNS5_1CILi1EEES8_S8_EEENS6_IJNS7_ILi128EEENS7_ILi112EEENS7_ILi192EEEEEELi192ENS_10bfloat16_tEfNS_4arch4Sm90ELb0ELb0ELb0ELb1ELb0ELb0ELb0ELb1ELb1ELb1ELb1ELb0EEENS1_21CollectiveEpilogueFwdINS6_IJSA_SC_SB_EEES9_SE_SG_Li256ELb1ELb1ELb1ELb0EEENS1_36VarlenDynamicPersistentTileSchedulerILi128ELi112ELi256ELi128ELb1ELb1ELb1ELb0ELb1ELb1EEEEEEEEEvNT_6ParamsE --------------------------
	.section	.nv.shared._ZN7cutlass13device_kernelIN5flash11enable_sm90INS1_16FlashAttnFwdSm90INS1_25CollectiveMainloopFwdSm90ILi2EN4cute5tupleIJNS5_1CILi1EEES8_S8_EEENS6_IJNS7_ILi128EEENS7_ILi112EEENS7_ILi192EEEEEELi192ENS_10bfloat16_tEfNS_4arch4Sm90ELb0ELb0ELb0ELb1ELb0ELb0ELb0ELb1ELb1ELb1ELb1ELb0EEENS1_21CollectiveEpilogueFwdINS6_IJSA_SC_SB_EEES9_SE_SG_Li256ELb1ELb1ELb1ELb0EEENS1_36VarlenDynamicPersistentTileSchedulerILi128ELi112ELi256ELi128ELb1ELb1ELb1ELb0ELb1ELb1EEEEEEEEEvNT_6ParamsE,"aw",@nobits
	.sectionflags	@""
	.align	16
	.zero		1024


//--------------------- .nv.shared._ZN7cutlass13device_kernelIN5flash11enable_sm90INS1_16FlashAttnFwdSm90INS1_25CollectiveMainloopFwdSm90ILi2EN4cute5tupleIJNS5_1CILi1EEES8_S8_EEENS6_IJNS7_ILi128EEENS7_ILi112EEENS7_ILi192EEEEEELi192ENS_10bfloat16_tEfNS_4arch4Sm90ELb0ELb0ELb0ELb1ELb0ELb1ELb0ELb1ELb1ELb1ELb1ELb0EEENS1_21CollectiveEpilogueFwdINS6_IJSA_SC_SB_EEES9_SE_SG_Li256ELb1ELb1ELb1ELb0EEENS1_36VarlenDynamicPersistentTileSchedulerILi128ELi112ELi256ELi128ELb1ELb1ELb1ELb0ELb1ELb1EEEEEEEEEvNT_6ParamsE --------------------------
	.section	.nv.shared._ZN7cutlass13device_kernelIN5flash11enable_sm90INS1_16FlashAttnFwdSm90INS1_25CollectiveMainloopFwdSm90ILi2EN4cute5tupleIJNS5_1CILi1EEES8_S8_EEENS6_IJNS7_ILi128EEENS7_ILi112EEENS7_ILi192EEEEEELi192ENS_10bfloat16_tEfNS_4arch4Sm90ELb0ELb0ELb0ELb1ELb0ELb1ELb0ELb1ELb1ELb1ELb1ELb0EEENS1_21CollectiveEpilogueFwdINS6_IJSA_SC_SB_EEES9_SE_SG_Li256ELb1ELb1ELb1ELb0EEENS1_36VarlenDynamicPersistentTileSchedulerILi128ELi112ELi256ELi128ELb1ELb1ELb1ELb0ELb1ELb1EEEEEEEEEvNT_6ParamsE,"aw",@nobits
	.sectionflags	@""
	.align	16
	.zero		1024


//--------------------- .nv.shared._ZN7cutlass13device_kernelIN5flash11enable_sm90INS1_16FlashAttnFwdSm90INS1_25CollectiveMainloopFwdSm90ILi2EN4cute5tupleIJNS5_1CILi1EEES8_S8_EEENS6_IJNS7_ILi128EEENS7_ILi96EEENS7_ILi192EEEEEELi192ENS_10bfloat16_tEfNS_4arch4Sm90ELb0ELb1ELb0ELb0ELb0ELb0ELb0ELb1ELb1ELb1ELb1ELb0EEENS1_21CollectiveEpilogueFwdINS6_IJSA_SC_SB_EEES9_SE_SG_Li256ELb0ELb1ELb1ELb0EEENS1_19SingleTileSchedulerILb0ELb1ELb1ELi128EEEEEEEEEvNT_6ParamsE --------------------------
	.section	.nv.shared._ZN7cutlass13device_kernelIN5flash11enable_sm90INS1_16FlashAttnFwdSm90INS1_25CollectiveMainloopFwdSm90ILi2EN4cute5tupleIJNS5_1CILi1EEES8_S8_EEENS6_IJNS7_ILi128EEENS7_ILi96EEENS7_ILi192EEEEEELi192ENS_10bfloat16_tEfNS_4arch4Sm90ELb0ELb1ELb0ELb0ELb0ELb0ELb0ELb1ELb1ELb1ELb1ELb0EEENS1_21CollectiveEpilogueFwdINS6_IJSA_SC_SB_EEES9_SE_SG_Li256ELb0ELb1ELb1ELb0EEENS1_19SingleTileSchedulerILb0ELb1ELb1ELi128EEEEEEEEEvNT_6ParamsE,"aw",@nobits
	.sectionflags	@""
	.align	16
	.zero		1024


//--------------------- .nv.shared._ZN7cutlass13device_kernelIN5flash11enable_sm90INS1_16FlashAttnFwdSm90INS1_25CollectiveMainloopFwdSm90ILi2EN4cute5tupleIJNS5_1CILi1EEES8_S8_EEENS6_IJNS7_ILi128EEENS7_ILi96EEENS7_ILi192EEEEEELi192ENS_10bfloat16_tEfNS_4arch4Sm90ELb0ELb1ELb0ELb1ELb0ELb0ELb0ELb1ELb1ELb1ELb1ELb0EEENS1_21CollectiveEpilogueFwdINS6_IJSA_SC_SB_EEES9_SE_SG_Li256ELb1ELb1ELb1ELb0EEENS1_36VarlenDynamicPersistentTileSchedulerILi128ELi96ELi256ELi128ELb1ELb1ELb1ELb1ELb0ELb1EEEEEEEEEvNT_6ParamsE --------------------------
	.section	.nv.shared._ZN7cutlass13device_kernelIN5flash11enable_sm90INS1_16FlashAttnFwdSm90INS1_25CollectiveMainloopFwdSm90ILi2EN4cute5tupleIJNS5_1CILi1EEES8_S8_EEENS6_IJNS7_ILi128EEENS7_ILi96EEENS7_ILi192EEEEEELi192ENS_10bfloat16_tEfNS_4arch4Sm90ELb0ELb1ELb0ELb1ELb0ELb0ELb0ELb1ELb1ELb1ELb1ELb0EEENS1_21CollectiveEpilogueFwdINS6_IJSA_SC_SB_EEES9_SE_SG_Li256ELb1ELb1ELb1ELb0EEENS1_36VarlenDynamicPersistentTileSchedulerILi128ELi96ELi256ELi128ELb1ELb1ELb1ELb1ELb0ELb1EEEEEEEEEvNT_6ParamsE,"aw",@nobits
	.sectionflags	@""
	.align	16
	.zero		1024


//--------------------- .nv.shared._ZN7cutlass13device_kernelIN5flash11enable_sm90INS1_16FlashAttnFwdSm90INS1_25CollectiveMainloopFwdSm90ILi2EN4cute5tupleIJNS5_1CILi1EEES8_S8_EEENS6_IJNS7_ILi128EEENS7_ILi96EEENS7_ILi192EEEEEELi192ENS_10bfloat16_tEfNS_4arch4Sm90ELb0ELb1ELb0ELb1ELb0ELb1ELb0ELb1ELb1ELb1ELb1ELb0EEENS1_21CollectiveEpilogueFwdINS6_IJSA_SC_SB_EEES9_SE_SG_Li256ELb1ELb1ELb1ELb0EEENS1_36VarlenDynamicPersistentTileSchedulerILi128ELi96ELi256ELi128ELb1ELb1ELb1ELb1ELb0ELb1EEEEEEEEEvNT_6ParamsE --------------------------
	.section	.nv.shared._ZN7cutlass13device_kernelIN5flash11enable_sm90INS1_16FlashAttnFwdSm90INS1_25CollectiveMainloopFwdSm90ILi2EN4cute5tupleIJNS5_1CILi1EEES8_S8_EEENS6_IJNS7_ILi128EEENS7_ILi96EEENS7_ILi192EEEEEELi192ENS_10bfloat16_tEfNS_4arch4Sm90ELb0ELb1ELb0ELb1ELb0ELb1ELb0ELb1ELb1ELb1ELb1ELb0EEENS1_21CollectiveEpilogueFwdINS6_IJSA_SC_SB_EEES9_SE_SG_Li256ELb1ELb1ELb1ELb0EEENS1_36VarlenDynamicPersistentTileSchedulerILi128ELi96ELi256ELi128ELb1ELb1ELb1ELb1ELb0ELb1EEEEEEEEEvNT_6ParamsE,"aw",@nobits
	.sectionflags	@""
	.align	16
	.zero		1024


//--------------------- .nv.shared._ZN7cutlass13device_kernelIN5flash11enable_sm90INS1_16FlashAttnFwdSm90INS1_25CollectiveMainloopFwdSm90ILi2EN4cute5tupleIJNS5_1CILi1EEES8_S8_EEENS6_IJNS7_ILi128EEENS7_ILi112EEENS7_ILi192EEEEEELi192ENS_10bfloat16_tEfNS_4arch4Sm90ELb1ELb0ELb0ELb0ELb0ELb0ELb0ELb1ELb1ELb1ELb1ELb0EEENS1_21CollectiveEpilogueFwdINS6_IJSA_SC_SB_EEES9_SE_SG_Li256ELb0ELb1ELb1ELb0EEENS1_19SingleTileSchedulerILb0ELb1ELb1ELi128EEEEEEEEEvNT_6ParamsE --------------------------
	.section	.nv.shared._ZN7cutlass13device_kernelIN5flash11enable_sm90INS1_16FlashAttnFwdSm90INS1_25CollectiveMainloopFwdSm90ILi2EN4cute5tupleIJNS5_1CILi1EEES8_S8_EEENS6_IJNS7_ILi128EEENS7_ILi112EEENS7_ILi192EEEEEELi192ENS_10bfloat16_tEfNS_4arch4Sm90ELb1ELb0ELb0ELb0ELb0ELb0ELb0ELb1ELb1ELb1ELb1ELb0EEENS1_21CollectiveEpilogueFwdINS6_IJSA_SC_SB_EEES9_SE_SG_Li256ELb0ELb1ELb1ELb0EEENS1_19SingleTileSchedulerILb0ELb1ELb1ELi128EEEEEEEEEvNT_6ParamsE,"aw",@nobits
	.sectionflags	@""
	.align	16
	.zero		1024


//--------------------- .nv.shared._ZN7cutlass13device_kernelIN5flash11enable_sm90INS1_16FlashAttnFwdSm90INS1_25CollectiveMainloopFwdSm90ILi2EN4cute5tupleIJNS5_1CILi1EEES8_S8_EEENS6_IJNS7_ILi128EEENS7_ILi112EEENS7_ILi192EEEEEELi192ENS_10bfloat16_tEfNS_4arch4Sm90ELb1ELb0ELb0ELb1ELb0ELb0ELb0ELb1ELb1ELb1ELb1ELb0EEENS1_21CollectiveEpilogueFwdINS6_IJSA_SC_SB_EEES9_SE_SG_Li256ELb1ELb1ELb1ELb0EEENS1_36VarlenDynamicPersistentTileSchedulerILi128ELi112ELi256ELi128ELb1ELb1ELb1ELb1ELb1ELb1EEEEEEEEEvNT_6ParamsE --------------------------
	.section	.nv.shared._ZN7cutlass13device_kernelIN5flash11enable_sm90INS1_16FlashAttnFwdSm90INS1_25CollectiveMainloopFwdSm90ILi2EN4cute5tupleIJNS5_1CILi1EEES8_S8_EEENS6_IJNS7_ILi128EEENS7_ILi112EEENS7_ILi192EEEEEELi192ENS_10bfloat16_tEfNS_4arch4Sm90ELb1ELb0ELb0ELb1ELb0ELb0ELb0ELb1ELb1ELb1ELb1ELb0EEENS1_21CollectiveEpilogueFwdINS6_IJSA_SC_SB_EEES9_SE_SG_Li256ELb1ELb1ELb1ELb0EEENS1_36VarlenDynamicPersistentTileSchedulerILi128ELi112ELi256ELi128ELb1ELb1ELb1ELb1ELb1ELb1EEEEEEEEEvNT_6ParamsE,"aw",@nobits
	.sectionflags	@""
	.align	16
	.zero		1024


//--------------------- .nv.shared._ZN7cutlass13device_kernelIN5flash11enable_sm90INS1_16FlashAttnFwdSm90INS1_25CollectiveMainloopFwdSm90ILi2EN4cute5tupleIJNS5_1CILi1EEES8_S8_EEENS6_IJNS7_ILi128EEENS7_ILi112EEENS7_ILi192EEEEEELi192ENS_10bfloat16_tEfNS_4arch4Sm90ELb1ELb0ELb0ELb1ELb0ELb1ELb0ELb1ELb1ELb1ELb1ELb0EEENS1_21CollectiveEpilogueFwdINS6_IJSA_SC_SB_EEES9_SE_SG_Li256ELb1ELb1ELb1ELb0EEENS1_36VarlenDynamicPersistentTileSchedulerILi128ELi112ELi256ELi128ELb1ELb1ELb1ELb1ELb1ELb1EEEEEEEEEvNT_6ParamsE --------------------------
	.section	.nv.shared._ZN7cutlass13device_kernelIN5flash11enable_sm90INS1_16FlashAttnFwdSm90INS1_25CollectiveMainloopFwdSm90ILi2EN4cute5tupleIJNS5_1CILi1EEES8_S8_EEENS6_IJNS7_ILi128EEENS7_ILi112EEENS7_ILi192EEEEEELi192ENS_10bfloat16_tEfNS_4arch4Sm90ELb1ELb0ELb0ELb1ELb0ELb1ELb0ELb1ELb1ELb1ELb1ELb0EEENS1_21CollectiveEpilogueFwdINS6_IJSA_SC_SB_EEES9_SE_SG_Li256ELb1ELb1ELb1ELb0EEENS1_36VarlenDynamicPersistentTileSchedulerILi128ELi112ELi256ELi128ELb1ELb1ELb1ELb1ELb1ELb1EEEEEEEEEvNT_6ParamsE,"aw",@nobits
	.sectionflags	@""
	.align	16
	.zero		1024


//--------------------- .nv.shared._ZN7cutlass13device_kernelIN5flash11enable_sm90INS1_16FlashAttnFwdSm90INS1_25CollectiveMainloopFwdSm90ILi2EN4cute5tupleIJNS5_1CILi1EEES8_S8_EEENS6_IJNS7_ILi128EEENS7_ILi176EEESA_EEELi128ENS_10bfloat16_tEfNS_4arch4Sm90ELb0ELb0ELb0ELb0ELb0ELb0ELb0ELb1ELb1ELb1ELb1ELb0EEENS1_21CollectiveEpilogueFwdINS6_IJSA_SA_SB_EEES9_SD_SF_Li256ELb0ELb1ELb1ELb0EEENS1_19SingleTileSchedulerILb0ELb1ELb1ELi128EEEEEEEEEvNT_6ParamsE --------------------------
	.section	.nv.shared._ZN7cutlass13device_kernelIN5flash11enable_sm90INS1_16FlashAttnFwdSm90INS1_25CollectiveMainloopFwdSm90ILi2EN4cute5tupleIJNS5_1CILi1EEES8_S8_EEENS6_IJNS7_ILi128EEENS7_ILi176EEESA_EEELi128ENS_10bfloat16_tEfNS_4arch4Sm90ELb0ELb0ELb0ELb0ELb0ELb0ELb0ELb1ELb1ELb1ELb1ELb0EEENS1_21CollectiveEpilogueFwdINS6_IJSA_SA_SB_EEES9_SD_SF_Li256ELb0ELb1ELb1ELb0EEENS1_19SingleTileSchedulerILb0ELb1ELb1ELi128EEEEEEEEEvNT_6ParamsE,"aw",@nobits
	.sectionflags	@""
	.align	16
	.zero		1024


//--------------------- .nv.shared._ZN7cutlass13device_kernelIN5flash11enable_sm90INS1_16FlashAttnFwdSm90INS1_25CollectiveMainloopFwdSm90ILi2EN4cute5tupleIJNS5_1CILi1EEES8_S8_EEENS6_IJNS7_ILi128EEENS7_ILi176EEESA_EEELi128ENS_10bfloat16_tEfNS_4arch4Sm90ELb0ELb0ELb0ELb1ELb0ELb0ELb0ELb1ELb1ELb1ELb1ELb0EEENS1_21CollectiveEpilogueFwdINS6_IJSA_SA_SB_EEES9_SD_SF_Li256ELb1ELb1ELb1ELb0EEENS1_36VarlenDynamicPersistentTileSchedulerILi128ELi176ELi256ELi128ELb1ELb1ELb1ELb0ELb1ELb1EEEEEEEEEvNT_6ParamsE --------------------------
	.section	.nv.shared._ZN7cutlass13device_kernelIN5flash11enable_sm90INS1_16FlashAttnFwdSm90INS1_25CollectiveMainloopFwdSm90ILi2EN4cute5tupleIJNS5_1CILi1EEES8_S8_EEENS6_IJNS7_ILi128EEENS7_ILi176EEESA_EEELi128ENS_10bfloat16_tEfNS_4arch4Sm90ELb0ELb0ELb0ELb1ELb0ELb0ELb0ELb1ELb1ELb1ELb1ELb0EEENS1_21CollectiveEpilogueFwdINS6_IJSA_SA_SB_EEES9_SD_SF_Li256ELb1ELb1ELb1ELb0EEENS1_36VarlenDynamicPersistentTileSchedulerILi128ELi176ELi256ELi128ELb1ELb1ELb1ELb0ELb1ELb1EEEEEEEEEvNT_6ParamsE,"aw",@nobits
	.sectionflags	@""
	.align	16
	.zero		1024


//--------------------- .nv.shared._ZN7cutlass13device_kernelIN5flash11enable_sm90INS1_16FlashAttnFwdSm90INS1_25CollectiveMainloopFwdSm90ILi2EN4cute5tupleIJNS5_1CILi1EEES8_S8_EEENS6_IJNS7_ILi128EEENS7_ILi176EEESA_EEELi128ENS_10bfloat16_tEfNS_4arch4Sm90ELb0ELb0ELb0ELb1ELb0ELb1ELb0ELb1ELb1ELb1ELb1ELb0EEENS1_21CollectiveEpilogueFwdINS6_IJSA_SA_SB_EEES9_SD_SF_Li256ELb1ELb1ELb1ELb0EEENS1_36VarlenDynamicPersistentTileSchedulerILi128ELi176ELi256ELi128ELb1ELb1ELb1ELb0ELb1ELb1EEEEEEEEEvNT_6ParamsE --------------------------
	.section	.nv.shared._ZN7cutlass13device_kernelIN5flash11enable_sm90INS1_16FlashAttnFwdSm90INS1_25CollectiveMainloopFwdSm90ILi2EN4cute5tupleIJNS5_1CILi1EEES8_S8_EEENS6_IJNS7_ILi128EEENS7_ILi176EEESA_EEELi128ENS_10bfloat16_tEfNS_4arch4Sm90ELb0ELb0ELb0ELb1ELb0ELb1ELb0ELb1ELb1ELb1ELb1ELb0EEENS1_21CollectiveEpilogueFwdINS6_IJSA_SA_SB_EEES9_SD_SF_Li256ELb1ELb1ELb1ELb0EEENS1_36VarlenDynamicPersistentTileSchedulerILi128ELi176ELi256ELi128ELb1ELb1ELb1ELb0ELb1ELb1EEEEEEEEEvNT_6ParamsE,"aw",@nobits
	.sectionflags	@""
	.align	16
	.zero		1024


//--------------------- .nv.shared._ZN7cutlass13device_kernelIN5flash11enable_sm90INS1_16FlashAttnFwdSm90INS1_25CollectiveMainloopFwdSm90ILi2EN4cute5tupleIJNS5_1CILi1EEES8_S8_EEENS6_IJNS7_ILi128EEESA_SA_EEELi128ENS_10bfloat16_tEfNS_4arch4Sm90ELb0ELb1ELb0ELb0ELb0ELb0ELb0ELb1ELb1ELb1ELb1ELb0EEENS1_21CollectiveEpilogueFwdISB_S9_SC_SE_Li256ELb0ELb1ELb1ELb0EEENS1_19SingleTileSchedulerILb0ELb1ELb1ELi128EEEEEEEEEvNT_6ParamsE --------------------------
	.section	.nv.shared._ZN7cutlass13device_kernelIN5flash11enable_sm90INS1_16FlashAttnFwdSm90INS1_25CollectiveMainloopFwdSm90ILi2EN4cute5tupleIJNS5_1CILi1EEES8_S8_EEENS6_IJNS7_ILi128EEESA_SA_EEELi128ENS_10bfloat16_tEfNS_4arch4Sm90ELb0ELb1ELb0ELb0ELb0ELb0ELb0ELb1ELb1ELb1ELb1ELb0EEENS1_21CollectiveEpilogueFwdISB_S9_SC_SE_Li256ELb0ELb1ELb1ELb0EEENS1_19SingleTileSchedulerILb0ELb1ELb1ELi128EEEEEEEEEvNT_6ParamsE,"aw",@nobits
	.sectionflags	@""
	.align	16
	.zero		1024


//--------------------- .nv.shared._ZN7cutlass13device_kernelIN5flash11enable_sm90INS1_16FlashAttnFwdSm90INS1_25CollectiveMainloopFwdSm90ILi2EN4cute5tupleIJNS5_1CILi1EEES8_S8_EEENS6_IJNS7_ILi128EEESA_SA_EEELi128ENS_10bfloat16_tEfNS_4arch4Sm90ELb0ELb1ELb0ELb1ELb0ELb0ELb0ELb1ELb1ELb1ELb1ELb0EEENS1_21CollectiveEpilogueFwdISB_S9_SC_SE_Li256ELb1ELb1ELb1ELb0EEENS1_36VarlenDynamicPersistentTileSchedulerILi128ELi128ELi256ELi128ELb1ELb1ELb1ELb1ELb0ELb1EEEEEEEEEvNT_6ParamsE --------------------------
	.section	.nv.shared._ZN7cutlass13device_kernelIN5flash11enable_sm90INS1_16FlashAttnFwdSm90INS1_25CollectiveMainloopFwdSm90ILi2EN4cute5tupleIJNS5_1CILi1EEES8_S8_EEENS6_IJNS7_ILi128EEESA_SA_EEELi128ENS_10bfloat16_tEfNS_4arch4Sm90ELb0ELb1ELb0ELb1ELb0ELb0ELb0ELb1ELb1ELb1ELb1ELb0EEENS1_21CollectiveEpilogueFwdISB_S9_SC_SE_Li256ELb1ELb1ELb1ELb0EEENS1_36VarlenDynamicPersistentTileSchedulerILi128ELi128ELi256ELi128ELb1ELb1ELb1ELb1ELb0ELb1EEEEEEEEEvNT_6ParamsE,"aw",@nobits
	.sectionflags	@""
	.align	16
	.zero		1024


//--------------------- .nv.shared._ZN7cutlass13device_kernelIN5flash11enable_sm90INS1_16FlashAttnFwdSm90INS1_25CollectiveMainloopFwdSm90ILi2EN4cute5tupleIJNS5_1CILi1EEES8_S8_EEENS6_IJNS7_ILi128EEESA_SA_EEELi128ENS_10bfloat16_tEfNS_4arch4Sm90ELb0ELb1ELb0ELb1ELb0ELb1ELb0ELb1ELb1ELb1ELb1ELb0EEENS1_21CollectiveEpilogueFwdISB_S9_SC_SE_Li256ELb1ELb1ELb1ELb0EEENS1_36VarlenDynamicPersistentTileSchedulerILi128ELi128ELi256ELi128ELb1ELb1ELb1ELb1ELb0ELb1EEEEEEEEEvNT_6ParamsE --------------------------
	.section	.nv.shared._ZN7cutlass13device_kernelIN5flash11enable_sm90INS1_16FlashAttnFwdSm90INS1_25CollectiveMainloopFwdSm90ILi2EN4cute5tupleIJNS5_1CILi1EEES8_S8_EEENS6_IJNS7_ILi128EEESA_SA_EEELi128ENS_10bfloat16_tEfNS_4arch4Sm90ELb0ELb1ELb0ELb1ELb0ELb1ELb0ELb1ELb1ELb1ELb1ELb0EEENS1_21CollectiveEpilogueFwdISB_S9_SC_SE_Li256ELb1ELb1ELb1ELb0EEENS1_36VarlenDynamicPersistentTileSchedulerILi128ELi128ELi256ELi128ELb1ELb1ELb1ELb1ELb0ELb1EEEEEEEEEvNT_6ParamsE,"aw",@nobits
	.sectionflags	@""
	.align	16
	.zero		1024


//--------------------- .nv.shared._ZN7cutlass13device_kernelIN5flash11enable_sm90INS1_16FlashAttnFwdSm90INS1_25CollectiveMainloopFwdSm90ILi2EN4cute5tupleIJNS5_1CILi1EEES8_S8_EEENS6_IJNS7_ILi128EEESA_SA_EEELi128ENS_10bfloat16_tEfNS_4arch4Sm90ELb1ELb0ELb0ELb0ELb0ELb0ELb0ELb1ELb1ELb1ELb1ELb0EEENS1_21CollectiveEpilogueFwdISB_S9_SC_SE_Li256ELb0ELb1ELb1ELb0EEENS1_19SingleTileSchedulerILb0ELb1ELb1ELi128EEEEEEEEEvNT_6ParamsE --------------------------
	.section	.nv.shared._ZN7cutlass13device_kernelIN5flash11enable_sm90INS1_16FlashAttnFwdSm90INS1_25CollectiveMainloopFwdSm90ILi2EN4cute5tupleIJNS5_1CILi1EEES8_S8_EEENS6_IJNS7_ILi128EEESA_SA_EEELi128ENS_10bfloat16_tEfNS_4arch4Sm90ELb1ELb0ELb0ELb0ELb0ELb0ELb0ELb1ELb1ELb1ELb1ELb0EEENS1_21CollectiveEpilogueFwdISB_S9_SC_SE_Li256ELb0ELb1ELb1ELb0EEENS1_19SingleTileSchedulerILb0ELb1ELb1ELi128EEEEEEEEEvNT_6ParamsE,"aw",@nobits
	.sectionflags	@""
	.align	16
	.zero		1024


//--------------------- .nv.shared._ZN7cutlass13device_kernelIN5flash11enable_sm90INS1_16FlashAttnFwdSm90INS1_25CollectiveMainloopFwdSm90ILi2EN4cute5tupleIJNS5_1CILi1EEES8_S8_EEENS6_IJNS7_ILi128EEESA_SA_EEELi128ENS_10bfloat16_tEfNS_4arch4Sm90ELb1ELb0ELb0ELb1ELb0ELb0ELb0ELb1ELb1ELb1ELb1ELb0EEENS1_21CollectiveEpilogueFwdISB_S9_SC_SE_Li256ELb1ELb1ELb1ELb0EEENS1_36VarlenDynamicPersistentTileSchedulerILi128ELi128ELi256ELi128ELb1ELb1ELb1ELb1ELb1ELb1EEEEEEEEEvNT_6ParamsE --------------------------
	.section	.nv.shared._ZN7cutlass13device_kernelIN5flash11enable_sm90INS1_16FlashAttnFwdSm90INS1_25CollectiveMainloopFwdSm90ILi2EN4cute5tupleIJNS5_1CILi1EEES8_S8_EEENS6_IJNS7_ILi128EEESA_SA_EEELi128ENS_10bfloat16_tEfNS_4arch4Sm90ELb1ELb0ELb0ELb1ELb0ELb0ELb0ELb1ELb1ELb1ELb1ELb0EEENS1_21CollectiveEpilogueFwdISB_S9_SC_SE_Li256ELb1ELb1ELb1ELb0EEENS1_36VarlenDynamicPersistentTileSchedulerILi128ELi128ELi256ELi128ELb1ELb1ELb1ELb1ELb1ELb1EEEEEEEEEvNT_6ParamsE,"aw",@nobits
	.sectionflags	@""
	.align	16
	.zero		1024


//--------------------- .nv.shared._ZN7cutlass13device_kernelIN5flash11enable_sm90INS1_16FlashAttnFwdSm90INS1_25CollectiveMainloopFwdSm90ILi2EN4cute5tupleIJNS5_1CILi1EEES8_S8_EEENS6_IJNS7_ILi128EEESA_SA_EEELi128ENS_10bfloat16_tEfNS_4arch4Sm90ELb1ELb0ELb0ELb1ELb0ELb1ELb0ELb1ELb1ELb1ELb1ELb0EEENS1_21CollectiveEpilogueFwdISB_S9_SC_SE_Li256ELb1ELb1ELb1ELb0EEENS1_36VarlenDynamicPersistentTileSchedulerILi128ELi128ELi256ELi128ELb1ELb1ELb1ELb1ELb1ELb1EEEEEEEEEvNT_6ParamsE --------------------------
	.section	.nv.shared._ZN7cutlass13device_kernelIN5flash11enable_sm90INS1_16FlashAttnFwdSm90INS1_25CollectiveMainloopFwdSm90ILi2EN4cute5tupleIJNS5_1CILi1EEES8_S8_EEENS6_IJNS7_ILi128EEESA_SA_EEELi128ENS_10bfloat16_tEfNS_4arch4Sm90ELb1ELb0ELb0ELb1ELb0ELb1ELb0ELb1ELb1ELb1ELb1ELb0EEENS1_21CollectiveEpilogueFwdISB_S9_SC_SE_Li256ELb1ELb1ELb1ELb0EEENS1_36VarlenDynamicPersistentTileSchedulerILi128ELi128ELi256ELi128ELb1ELb1ELb1ELb1ELb1ELb1EEEEEEEEEvNT_6ParamsE,"aw",@nobits
	.sectionflags	@""
	.align	16
	.zero		1024


//--------------------- .nv.shared._ZN7cutlass13device_kernelIN5flash11enable_sm90INS1_16FlashAttnFwdSm90INS1_25CollectiveMainloopFwdSm90ILi2EN4cute5tupleIJNS5_1CILi1EEES8_S8_EEENS6_IJNS7_ILi192EEENS7_ILi144EEENS7_ILi96EEEEEELi96ENS_10bfloat16_tEfNS_4arch4Sm90ELb0ELb0ELb0ELb0ELb0ELb0ELb0ELb0ELb1ELb1ELb1ELb0EEENS1_21CollectiveEpilogueFwdINS6_IJSA_SC_SB_EEES9_SE_SG_Li384ELb0ELb1ELb1ELb0EEENS1_19SingleTileSchedulerILb0ELb1ELb1ELi192EEEEEEEEEvNT_6ParamsE --------------------------
	.section	.nv.shared._ZN7cutlass13device_kernelIN5flash11enable_sm90INS1_16FlashAttnFwdSm90INS1_25CollectiveMainloopFwdSm90ILi2EN4cute5tupleIJNS5_1CILi1EEES8_S8_EEENS6_IJNS7_ILi192EEENS7_ILi144EEENS7_ILi96EEEEEELi96ENS_10bfloat16_tEfNS_4arch4Sm90ELb0ELb0ELb0ELb0ELb0ELb0ELb0ELb0ELb1ELb1ELb1ELb0EEENS1_21CollectiveEpilogueFwdINS6_IJSA_SC_SB_EEES9_SE_SG_Li384ELb0ELb1ELb1ELb0EEENS1_19SingleTileSchedulerILb0ELb1ELb1ELi192EEEEEEEEEvNT_6ParamsE,"aw",@nobits
	.sectionflags	@""
	.align	16
	.zero		1024


//--------------------- .nv.shared._ZN7cutlass13device_kernelIN5flash11enable_sm90INS1_16FlashAttnFwdSm90INS1_25CollectiveMainloopFwdSm90ILi2EN4cute5tupleIJNS5_1CILi1EEES8_S8_EEENS6_IJNS7_ILi192EEENS7_ILi144EEENS7_ILi96EEEEEELi96ENS_10bfloat16_tEfNS_4arch4Sm90ELb0ELb0ELb0ELb1ELb0ELb0ELb0ELb0ELb1ELb1ELb1ELb0EEENS1_21CollectiveEpilogueFwdINS6_IJSA_SC_SB_EEES9_SE_SG_Li384ELb1ELb1ELb1ELb0EEENS1_36VarlenDynamicPersistentTileSchedulerILi192ELi144ELi384ELi128ELb1ELb1ELb1ELb0ELb1ELb1EEEEEEEEEvNT_6ParamsE --------------------------
	.section	.nv.shared._ZN7cutlass13device_kernelIN5flash11enable_sm90INS1_16FlashAttnFwdSm90INS1_25CollectiveMainloopFwdSm90ILi2EN4cute5tupleIJNS5_1CILi1EEES8_S8_EEENS6_IJNS7_ILi192EEENS7_ILi144EEENS7_ILi96EEEEEELi96ENS_10bfloat16_tEfNS_4arch4Sm90ELb0ELb0ELb0ELb1ELb0ELb0ELb0ELb0ELb1ELb1ELb1ELb0EEENS1_21CollectiveEpilogueFwdINS6_IJSA_SC_SB_EEES9_SE_SG_Li384ELb1ELb1ELb1ELb0EEENS1_36VarlenDynamicPersistentTileSchedulerILi192ELi144ELi384ELi128ELb1ELb1ELb1ELb0ELb1ELb1EEEEEEEEEvNT_6ParamsE,"aw",@nobits
	.sectionflags	@""
	.align	16
	.zero		1024


//--------------------- .nv.shared._ZN7cutlass13device_kernelIN5flash11enable_sm90INS1_16FlashAttnFwdSm90INS1_25CollectiveMainloopFwdSm90ILi2EN4cute5tupleIJNS5_1CILi1EEES8_S8_EEENS6_IJNS7_ILi192EEENS7_ILi144EEENS7_ILi96EEEEEELi96ENS_10bfloat16_tEfNS_4arch4Sm90ELb0ELb0ELb0ELb1ELb0ELb1ELb0ELb0ELb1ELb1ELb1ELb0EEENS1_21CollectiveEpilogueFwdINS6_IJSA_SC_SB_EEES9_SE_SG_Li384ELb1ELb1ELb1ELb0EEENS1_36VarlenDynamicPersistentTileSchedulerILi192ELi144ELi384ELi128ELb1ELb1ELb1ELb0ELb1ELb1EEEEEEEEEvNT_6ParamsE --------------------------
	.section	.nv.shared._ZN7cutlass13device_kernelIN5flash11enable_sm90INS1_16FlashAttnFwdSm90INS1_25CollectiveMainloopFwdSm90ILi2EN4cute5tupleIJNS5_1CILi1EEES8_S8_EEENS6_IJNS7_ILi192EEENS7_ILi144EEENS7_ILi96EEEEEELi96ENS_10bfloat16_tEfNS_4arch4Sm90ELb0ELb0ELb0ELb1ELb0ELb1ELb0ELb0ELb1ELb1ELb1ELb0EEENS1_21CollectiveEpilogueFwdINS6_IJSA_SC_SB_EEES9_SE_SG_Li384ELb1ELb1ELb1ELb0EEENS1_36VarlenDynamicPersistentTileSchedulerILi192ELi144ELi384ELi128ELb1ELb1ELb1ELb0ELb1ELb1EEEEEEEEEvNT_6ParamsE,"aw",@nobits
	.sectionflags	@""
	.align	16
	.zero		1024


//--------------------- .nv.shared._ZN7cutlass13device_kernelIN5flash11enable_sm90INS1_16FlashAttnFwdSm90INS1_25CollectiveMainloopFwdSm90ILi2EN4cute5tupleIJNS5_1CILi1EEES8_S8_EEENS6_IJNS7_ILi192EEENS7_ILi128EEENS7_ILi96EEEEEELi96ENS_10bfloat16_tEfNS_4arch4Sm90ELb0ELb1ELb0ELb0ELb0ELb0ELb0ELb0ELb1ELb1ELb1ELb0EEENS1_21CollectiveEpilogueFwdINS6_IJSA_SC_SB_EEES9_SE_SG_Li384ELb0ELb1ELb1ELb0EEENS1_19SingleTileSchedulerILb0ELb1ELb1ELi192EEEEEEEEEvNT_6ParamsE --------------------------
	.section	.nv.shared._ZN7cutlass13device_kernelIN5flash11enable_sm90INS1_16FlashAttnFwdSm90INS1_25CollectiveMainloopFwdSm90ILi2EN4cute5tupleIJNS5_1CILi1EEES8_S8_EEENS6_IJNS7_ILi192EEENS7_ILi128EEENS7_ILi96EEEEEELi96ENS_10bfloat16_tEfNS_4arch4Sm90ELb0ELb1ELb0ELb0ELb0ELb0ELb0ELb0ELb1ELb1ELb1ELb0EEENS1_21CollectiveEpilogueFwdINS6_IJSA_SC_SB_EEES9_SE_SG_Li384ELb0ELb1ELb1ELb0EEENS1_19SingleTileSchedulerILb0ELb1ELb1ELi192EEEEEEEEEvNT_6ParamsE,"aw",@nobits
	.sectionflags	@""
	.align	16
	.zero		1024


//--------------------- .nv.shared._ZN7cutlass13device_kernelIN5flash11enable_sm90INS1_16FlashAttnFwdSm90INS1_25CollectiveMainloopFwdSm90ILi2EN4cute5tupleIJNS5_1CILi1EEES8_S8_EEENS6_IJNS7_ILi192EEENS7_ILi128EEENS7_ILi96EEEEEELi96ENS_10bfloat16_tEfNS_4arch4Sm90ELb0ELb1ELb0ELb1ELb0ELb0ELb0ELb0ELb1ELb1ELb1ELb0EEENS1_21CollectiveEpilogueFwdINS6_IJSA_SC_SB_EEES9_SE_SG_Li384ELb1ELb1ELb1ELb0EEENS1_36VarlenDynamicPersistentTileSchedulerILi192ELi128ELi384ELi128ELb1ELb1ELb1ELb1ELb0ELb1EEEEEEEEEvNT_6ParamsE --------------------------
	.section	.nv.shared._ZN7cutlass13device_kernelIN5flash11enable_sm90INS1_16FlashAttnFwdSm90INS1_25CollectiveMainloopFwdSm90ILi2EN4cute5tupleIJNS5_1CILi1EEES8_S8_EEENS6_IJNS7_ILi192EEENS7_ILi128EEENS7_ILi96EEEEEELi96ENS_10bfloat16_tEfNS_4arch4Sm90ELb0ELb1ELb0ELb1ELb0ELb0ELb0ELb0ELb1ELb1ELb1ELb0EEENS1_21CollectiveEpilogueFwdINS6_IJSA_SC_SB_EEES9_SE_SG_Li384ELb1ELb1ELb1ELb0EEENS1_36VarlenDynamicPersistentTileSchedulerILi192ELi128ELi384ELi128ELb1ELb1ELb1ELb1ELb0ELb1EEEEEEEEEvNT_6ParamsE,"aw",@nobits
	.sectionflags	@""
	.align	16
	.zero		1024


//--------------------- .nv.shared._ZN7cutlass13device_kernelIN5flash11enable_sm90INS1_16FlashAttnFwdSm90INS1_25CollectiveMainloopFwdSm90ILi2EN4cute5tupleIJNS5_1CILi1EEES8_S8_EEENS6_IJNS7_ILi192EEENS7_ILi128EEENS7_ILi96EEEEEELi96ENS_10bfloat16_tEfNS_4arch4Sm90ELb0ELb1ELb0ELb1ELb0ELb1ELb0ELb0ELb1ELb1ELb1ELb0EEENS1_21CollectiveEpilogueFwdINS6_IJSA_SC_SB_EEES9_SE_SG_Li384ELb1ELb1ELb1ELb0EEENS1_36VarlenDynamicPersistentTileSchedulerILi192ELi128ELi384ELi128ELb1ELb1ELb1ELb1ELb0ELb1EEEEEEEEEvNT_6ParamsE --------------------------
	.section	.nv.shared._ZN7cutlass13device_kernelIN5flash11enable_sm90INS1_16FlashAttnFwdSm90INS1_25CollectiveMainloopFwdSm90ILi2EN4cute5tupleIJNS5_1CILi1EEES8_S8_EEENS6_IJNS7_ILi192EEENS7_ILi128EEENS7_ILi96EEEEEELi96ENS_10bfloat16_tEfNS_4arch4Sm90ELb0ELb1ELb0ELb1ELb0ELb1ELb0ELb0ELb1ELb1ELb1ELb0EEENS1_21CollectiveEpilogueFwdINS6_IJSA_SC_SB_EEES9_SE_SG_Li384ELb1ELb1ELb1ELb0EEENS1_36VarlenDynamicPersistentTileSchedulerILi192ELi128ELi384ELi128ELb1ELb1ELb1ELb1ELb0ELb1EEEEEEEEEvNT_6ParamsE,"aw",@nobits
	.sectionflags	@""
	.align	16
	.zero		1024


//--------------------- .nv.shared._ZN7cutlass13device_kernelIN5flash11enable_sm90INS1_16FlashAttnFwdSm90INS1_25CollectiveMainloopFwdSm90ILi2EN4cute5tupleIJNS5_1CILi1EEES8_S8_EEENS6_IJNS7_ILi192EEENS7_ILi144EEENS7_ILi96EEEEEELi96ENS_10bfloat16_tEfNS_4arch4Sm90ELb1ELb0ELb0ELb0ELb0ELb0ELb0ELb0ELb1ELb1ELb1ELb0EEENS1_21CollectiveEpilogueFwdINS6_IJSA_SC_SB_EEES9_SE_SG_Li384ELb0ELb1ELb1ELb0EEENS1_19SingleTileSchedulerILb0ELb1ELb1ELi192EEEEEEEEEvNT_6ParamsE --------------------------
	.section	.nv.shared._ZN7cutlass13device_kernelIN5flash11enable_sm90INS1_16FlashAttnFwdSm90INS1_25CollectiveMainloopFwdSm90ILi2EN4cute5tupleIJNS5_1CILi1EEES8_S8_EEENS6_IJNS7_ILi192EEENS7_ILi144EEENS7_ILi96EEEEEELi96ENS_10bfloat16_tEfNS_4arch4Sm90ELb1ELb0ELb0ELb0ELb0ELb0ELb0ELb0ELb1ELb1ELb1ELb0EEENS1_21CollectiveEpilogueFwdINS6_IJSA_SC_SB_EEES9_SE_SG_Li384ELb0ELb1ELb1ELb0EEENS1_19SingleTileSchedulerILb0ELb1ELb1ELi192EEEEEEEEEvNT_6ParamsE,"aw",@nobits
	.sectionflags	@""
	.align	16
	.zero		1024


//--------------------- .nv.shared._ZN7cutlass13device_kernelIN5flash11enable_sm90INS1_16FlashAttnFwdSm90INS1_25CollectiveMainloopFwdSm90ILi2EN4cute5tupleIJNS5_1CILi1EEES8_S8_EEENS6_IJNS7_ILi192EEENS7_ILi144EEENS7_ILi96EEEEEELi96ENS_10bfloat16_tEfNS_4arch4Sm90ELb1ELb0ELb0ELb1ELb0ELb0ELb0ELb0ELb1ELb1ELb1ELb0EEENS1_21CollectiveEpilogueFwdINS6_IJSA_SC_SB_EEES9_SE_SG_Li384ELb1ELb1ELb1ELb0EEENS1_36VarlenDynamicPersistentTileSchedulerILi192ELi144ELi384ELi128ELb1ELb1ELb1ELb1ELb1ELb1EEEEEEEEEvNT_6ParamsE --------------------------
	.section	.nv.shared._ZN7cutlass13device_kernelIN5flash11enable_sm90INS1_16FlashAttnFwdSm90INS1_25CollectiveMainloopFwdSm90ILi2EN4cute5tupleIJNS5_1CILi1EEES8_S8_EEENS6_IJNS7_ILi192EEENS7_ILi144EEENS7_ILi96EEEEEELi96ENS_10bfloat16_tEfNS_4arch4Sm90ELb1ELb0ELb0ELb1ELb0ELb0ELb0ELb0ELb1ELb1ELb1ELb0EEENS1_21CollectiveEpilogueFwdINS6_IJSA_SC_SB_EEES9_SE_SG_Li384ELb1ELb1ELb1ELb0EEENS1_36VarlenDynamicPersistentTileSchedulerILi192ELi144ELi384ELi128ELb1ELb1ELb1ELb1ELb1ELb1EEEEEEEEEvNT_6ParamsE,"aw",@nobits
	.sectionflags	@""
	.align	16
	.zero		1024


//--------------------- .nv.shared._ZN7cutlass13device_kernelIN5flash11enable_sm90INS1_16FlashAttnFwdSm90INS1_25CollectiveMainloopFwdSm90ILi2EN4cute5tupleIJNS5_1CILi1EEES8_S8_EEENS6_IJNS7_ILi192EEENS7_ILi144EEENS7_ILi96EEEEEELi96ENS_10bfloat16_tEfNS_4arch4Sm90ELb1ELb0ELb0ELb1ELb0ELb1ELb0ELb0ELb1ELb1ELb1ELb0EEENS1_21CollectiveEpilogueFwdINS6_IJSA_SC_SB_EEES9_SE_SG_Li384ELb1ELb1ELb1ELb0EEENS1_36VarlenDynamicPersistentTileSchedulerILi192ELi144ELi384ELi128ELb1ELb1ELb1ELb1ELb1ELb1EEEEEEEEEvNT_6ParamsE --------------------------
	.section	.nv.shared._ZN7cutlass13device_kernelIN5flash11enable_sm90INS1_16FlashAttnFwdSm90INS1_25CollectiveMainloopFwdSm90ILi2EN4cute5tupleIJNS5_1CILi1EEES8_S8_EEENS6_IJNS7_ILi192EEENS7_ILi144EEENS7_ILi96EEEEEELi96ENS_10bfloat16_tEfNS_4arch4Sm90ELb1ELb0ELb0ELb1ELb0ELb1ELb0ELb0ELb1ELb1ELb1ELb0EEENS1_21CollectiveEpilogueFwdINS6_IJSA_SC_SB_EEES9_SE_SG_Li384ELb1ELb1ELb1ELb0EEENS1_36VarlenDynamicPersistentTileSchedulerILi192ELi144ELi384ELi128ELb1ELb1ELb1ELb1ELb1ELb1EEEEEEEEEvNT_6ParamsE,"aw",@nobits
	.sectionflags	@""
	.align	16
	.zero		1024


//--------------------- .nv.shared._ZN7cutlass13device_kernelIN5flash11enable_sm90INS1_16FlashAttnFwdSm90INS1_25CollectiveMainloopFwdSm90ILi2EN4cute5tupleIJNS5_1CILi1EEES8_S8_EEENS6_IJNS7_ILi192EEESA_NS7_ILi64EEEEEELi64ENS_10bfloat16_tEfNS_4arch4Sm90ELb0ELb0ELb0ELb0ELb0ELb0ELb0ELb0ELb1ELb1ELb1ELb0EEENS1_21CollectiveEpilogueFwdINS6_IJSA_SB_SA_EEES9_SD_SF_Li384ELb0ELb1ELb1ELb0EEENS1_19SingleTileSchedulerILb0ELb1ELb1ELi192EEEEEEEEEvNT_6ParamsE --------------------------
	.section	.nv.shared._ZN7cutlass13device_kernelIN5flash11enable_sm90INS1_16FlashAttnFwdSm90INS1_25CollectiveMainloopFwdSm90ILi2EN4cute5tupleIJNS5_1CILi1EEES8_S8_EEENS6_IJNS7_ILi192EEESA_NS7_ILi64EEEEEELi64ENS_10bfloat16_tEfNS_4arch4Sm90ELb0ELb0ELb0ELb0ELb0ELb0ELb0ELb0ELb1ELb1ELb1ELb0EEENS1_21CollectiveEpilogueFwdINS6_IJSA_SB_SA_EEES9_SD_SF_Li384ELb0ELb1ELb1ELb0EEENS1_19SingleTileSchedulerILb0ELb1ELb1ELi192EEEEEEEEEvNT_6ParamsE,"aw",@nobits
	.sectionflags	@""
	.align	16
	.zero		1024


//--------------------- .nv.shared._ZN7cutlass13device_kernelIN5flash11enable_sm90INS1_16FlashAttnFwdSm90INS1_25CollectiveMainloopFwdSm90ILi2EN4cute5tupleIJNS5_1CILi1EEES8_S8_EEENS6_IJNS7_ILi192EEESA_NS7_ILi64EEEEEELi64ENS_10bfloat16_tEfNS_4arch4Sm90ELb0ELb0ELb0ELb1ELb0ELb0ELb0ELb0ELb1ELb1ELb1ELb0EEENS1_21CollectiveEpilogueFwdINS6_IJSA_SB_SA_EEES9_SD_SF_Li384ELb1ELb1ELb1ELb0EEENS1_36VarlenDynamicPersistentTileSchedulerILi192ELi192ELi384ELi128ELb1ELb1ELb1ELb0ELb1ELb1EEEEEEEEEvNT_6ParamsE --------------------------
	.section	.nv.shared._ZN7cutlass13device_kernelIN5flash11enable_sm90INS1_16FlashAttnFwdSm90INS1_25CollectiveMainloopFwdSm90ILi2EN4cute5tupleIJNS5_1CILi1EEES8_S8_EEENS6_IJNS7_ILi192EEESA_NS7_ILi64EEEEEELi64ENS_10bfloat16_tEfNS_4arch4Sm90ELb0ELb0ELb0ELb1ELb0ELb0ELb0ELb0ELb1ELb1ELb1ELb0EEENS1_21CollectiveEpilogueFwdINS6_IJSA_SB_SA_EEES9_SD_SF_Li384ELb1ELb1ELb1ELb0EEENS1_36VarlenDynamicPersistentTileSchedulerILi192ELi192ELi384ELi128ELb1ELb1ELb1ELb0ELb1ELb1EEEEEEEEEvNT_6ParamsE,"aw",@nobits
	.sectionflags	@""
	.align	16
	.zero		1024


//--------------------- .nv.shared._ZN7cutlass13device_kernelIN5flash11enable_sm90INS1_16FlashAttnFwdSm90INS1_25CollectiveMainloopFwdSm90ILi2EN4cute5tupleIJNS5_1CILi1EEES8_S8_EEENS6_IJNS7_ILi192EEESA_NS7_ILi64EEEEEELi64ENS_10bfloat16_tEfNS_4arch4Sm90ELb0ELb0ELb0ELb1ELb0ELb1ELb0ELb0ELb1ELb1ELb1ELb0EEENS1_21CollectiveEpilogueFwdINS6_IJSA_SB_SA_EEES9_SD_SF_Li384ELb1ELb1ELb1ELb0EEENS1_36VarlenDynamicPersistentTileSchedulerILi192ELi192ELi384ELi128ELb1ELb1ELb1ELb0ELb1ELb1EEEEEEEEEvNT_6ParamsE --------------------------
	.section	.nv.shared._ZN7cutlass13device_kernelIN5flash11enable_sm90INS1_16FlashAttnFwdSm90INS1_25CollectiveMainloopFwdSm90ILi2EN4cute5tupleIJNS5_1CILi1EEES8_S8_EEENS6_IJNS7_ILi192EEESA_NS7_ILi64EEEEEELi64ENS_10bfloat16_tEfNS_4arch4Sm90ELb0ELb0ELb0ELb1ELb0ELb1ELb0ELb0ELb1ELb1ELb1ELb0EEENS1_21CollectiveEpilogueFwdINS6_IJSA_SB_SA_EEES9_SD_SF_Li384ELb1ELb1ELb1ELb0EEENS1_36VarlenDynamicPersistentTileSchedulerILi192ELi192ELi384ELi128ELb1ELb1ELb1ELb0ELb1ELb1EEEEEEEEEvNT_6ParamsE,"aw",@nobits
	.sectionflags	@""
	.align	16
	.zero		1024


//--------------------- .nv.shared._ZN7cutlass13device_kernelIN5flash11enable_sm90INS1_16FlashAttnFwdSm90INS1_25CollectiveMainloopFwdSm90ILi2EN4cute5tupleIJNS5_1CILi1EEES8_S8_EEENS6_IJNS7_ILi192EEENS7_ILi128EEENS7_ILi64EEEEEELi64ENS_10bfloat16_tEfNS_4arch4Sm90ELb0ELb1ELb0ELb0ELb0ELb0ELb0ELb1ELb1ELb1ELb1ELb0EEENS1_21CollectiveEpilogueFwdINS6_IJSA_SC_SB_EEES9_SE_SG_Li384ELb0ELb1ELb1ELb0EEENS1_19SingleTileSchedulerILb0ELb1ELb1ELi192EEEEEEEEEvNT_6ParamsE --------------------------
	.section	.nv.shared._ZN7cutlass13device_kernelIN5flash11enable_sm90INS1_16FlashAttnFwdSm90INS1_25CollectiveMainloopFwdSm90ILi2EN4cute5tupleIJNS5_1CILi1EEES8_S8_EEENS6_IJNS7_ILi192EEENS7_ILi128EEENS7_ILi64EEEEEELi64ENS_10bfloat16_tEfNS_4arch4Sm90ELb0ELb1ELb0ELb0ELb0ELb0ELb0ELb1ELb1ELb1ELb1ELb0EEENS1_21CollectiveEpilogueFwdINS6_IJSA_SC_SB_EEES9_SE_SG_Li384ELb0ELb1ELb1ELb0EEENS1_19SingleTileSchedulerILb0ELb1ELb1ELi192EEEEEEEEEvNT_6ParamsE,"aw",@nobits
	.sectionflags	@""
	.align	16
	.zero		1024


//--------------------- .nv.shared._ZN7cutlass13device_kernelIN5flash11enable_sm90INS1_16FlashAttnFwdSm90INS1_25CollectiveMainloopFwdSm90ILi2EN4cute5tupleIJNS5_1CILi1EEES8_S8_EEENS6_IJNS7_ILi192EEENS7_ILi128EEENS7_ILi64EEEEEELi64ENS_10bfloat16_tEfNS_4arch4Sm90ELb0ELb1ELb0ELb1ELb0ELb0ELb0ELb1ELb1ELb1ELb1ELb0EEENS1_21CollectiveEpilogueFwdINS6_IJSA_SC_SB_EEES9_SE_SG_Li384ELb1ELb1ELb1ELb0EEENS1_36VarlenDynamicPersistentTileSchedulerILi192ELi128ELi384ELi128ELb1ELb1ELb1ELb1ELb0ELb1EEEEEEEEEvNT_6ParamsE --------------------------
	.section	.nv.shared._ZN7cutlass13device_kernelIN5flash11enable_sm90INS1_16FlashAttnFwdSm90INS1_25CollectiveMainloopFwdSm90ILi2EN4cute5tupleIJNS5_1CILi1EEES8_S8_EEENS6_IJNS7_ILi192EEENS7_ILi128EEENS7_ILi64EEEEEELi64ENS_10bfloat16_tEfNS_4arch4Sm90ELb0ELb1ELb0ELb1ELb0ELb0ELb0ELb1ELb1ELb1ELb1ELb0EEENS1_21CollectiveEpilogueFwdINS6_IJSA_SC_SB_EEES9_SE_SG_Li384ELb1ELb1ELb1ELb0EEENS1_36VarlenDynamicPersistentTileSchedulerILi192ELi128ELi384ELi128ELb1ELb1ELb1ELb1ELb0ELb1EEEEEEEEEvNT_6ParamsE,"aw",@nobits
	.sectionflags	@""
	.align	16
	.zero		1024


//--------------------- .nv.shared._ZN7cutlass13device_kernelIN5flash11enable_sm90INS1_16FlashAttnFwdSm90INS1_25CollectiveMainloopFwdSm90ILi2EN4cute5tupleIJNS5_1CILi1EEES8_S8_EEENS6_IJNS7_ILi192EEENS7_ILi128EEENS7_ILi64EEEEEELi64ENS_10bfloat16_tEfNS_4arch4Sm90ELb0ELb1ELb0ELb1ELb0ELb1ELb0ELb1ELb1ELb1ELb1ELb0EEENS1_21CollectiveEpilogueFwdINS6_IJSA_SC_SB_EEES9_SE_SG_Li384ELb1ELb1ELb1ELb0EEENS1_36VarlenDynamicPersistentTileSchedulerILi192ELi128ELi384ELi128ELb1ELb1ELb1ELb1ELb0ELb1EEEEEEEEEvNT_6ParamsE --------------------------
	.section	.nv.shared._ZN7cutlass13device_kernelIN5flash11enable_sm90INS1_16FlashAttnFwdSm90INS1_25CollectiveMainloopFwdSm90ILi2EN4cute5tupleIJNS5_1CILi1EEES8_S8_EEENS6_IJNS7_ILi192EEENS7_ILi128EEENS7_ILi64EEEEEELi64ENS_10bfloat16_tEfNS_4arch4Sm90ELb0ELb1ELb0ELb1ELb0ELb1ELb0ELb1ELb1ELb1ELb1ELb0EEENS1_21CollectiveEpilogueFwdINS6_IJSA_SC_SB_EEES9_SE_SG_Li384ELb1ELb1ELb1ELb0EEENS1_36VarlenDynamicPersistentTileSchedulerILi192ELi128ELi384ELi128ELb1ELb1ELb1ELb1ELb0ELb1EEEEEEEEEvNT_6ParamsE,"aw",@nobits
	.sectionflags	@""
	.align	16
	.zero		1024


//--------------------- .nv.shared._ZN7cutlass13device_kernelIN5flash11enable_sm90INS1_16FlashAttnFwdSm90INS1_25CollectiveMainloopFwdSm90ILi2EN4cute5tupleIJNS5_1CILi1EEES8_S8_EEENS6_IJNS7_ILi192EEENS7_ILi128EEENS7_ILi64EEEEEELi64ENS_10bfloat16_tEfNS_4arch4Sm90ELb1ELb0ELb0ELb0ELb0ELb0ELb0ELb1ELb1ELb1ELb1ELb0EEENS1_21CollectiveEpilogueFwdINS6_IJSA_SC_SB_EEES9_SE_SG_Li384ELb0ELb1ELb1ELb0EEENS1_19SingleTileSchedulerILb0ELb1ELb1ELi192EEEEEEEEEvNT_6ParamsE --------------------------
	.section	.nv.shared._ZN7cutlass13device_kernelIN5flash11enable_sm90INS1_16FlashAttnFwdSm90INS1_25CollectiveMainloopFwdSm90ILi2EN4cute5tupleIJNS5_1CILi1EEES8_S8_EEENS6_IJNS7_ILi192EEENS7_ILi128EEENS7_ILi64EEEEEELi64ENS_10bfloat16_tEfNS_4arch4Sm90ELb1ELb0ELb0ELb0ELb0ELb0ELb0ELb1ELb1ELb1ELb1ELb0EEENS1_21CollectiveEpilogueFwdINS6_IJSA_SC_SB_EEES9_SE_SG_Li384ELb0ELb1ELb1ELb0EEENS1_19SingleTileSchedulerILb0ELb1ELb1ELi192EEEEEEEEEvNT_6ParamsE,"aw",@nobits
	.sectionflags	@""
	.align	16
	.zero		1024


//--------------------- .nv.shared._ZN7cutlass13device_kernelIN5flash11enable_sm90INS1_16FlashAttnFwdSm90INS1_25CollectiveMainloopFwdSm90ILi2EN4cute5tupleIJNS5_1CILi1EEES8_S8_EEENS6_IJNS7_ILi192EEENS7_ILi128EEENS7_ILi64EEEEEELi64ENS_10bfloat16_tEfNS_4arch4Sm90ELb1ELb0ELb0ELb1ELb0ELb0ELb0ELb1ELb1ELb1ELb1ELb0EEENS1_21CollectiveEpilogueFwdINS6_IJSA_SC_SB_EEES9_SE_SG_Li384ELb1ELb1ELb1ELb0EEENS1_36VarlenDynamicPersistentTileSchedulerILi192ELi128ELi384ELi128ELb1ELb1ELb1ELb1ELb1ELb1EEEEEEEEEvNT_6ParamsE --------------------------
	.section	.nv.shared._ZN7cutlass13device_kernelIN5flash11enable_sm90INS1_16FlashAttnFwdSm90INS1_25CollectiveMainloopFwdSm90ILi2EN4cute5tupleIJNS5_1CILi1EEES8_S8_EEENS6_IJNS7_ILi192EEENS7_ILi128EEENS7_ILi64EEEEEELi64ENS_10bfloat16_tEfNS_4arch4Sm90ELb1ELb0ELb0ELb1ELb0ELb0ELb0ELb1ELb1ELb1ELb1ELb0EEENS1_21CollectiveEpilogueFwdINS6_IJSA_SC_SB_EEES9_SE_SG_Li384ELb1ELb1ELb1ELb0EEENS1_36VarlenDynamicPersistentTileSchedulerILi192ELi128ELi384ELi128ELb1ELb1ELb1ELb1ELb1ELb1EEEEEEEEEvNT_6ParamsE,"aw",@nobits
	.sectionflags	@""
	.align	16
	.zero		1024


//--------------------- .nv.shared._ZN7cutlass13device_kernelIN5flash11enable_sm90INS1_16FlashAttnFwdSm90INS1_25CollectiveMainloopFwdSm90ILi2EN4cute5tupleIJNS5_1CILi1EEES8_S8_EEENS6_IJNS7_ILi192EEENS7_ILi128EEENS7_ILi64EEEEEELi64ENS_10bfloat16_tEfNS_4arch4Sm90ELb1ELb0ELb0ELb1ELb0ELb1ELb0ELb1ELb1ELb1ELb1ELb0EEENS1_21CollectiveEpilogueFwdINS6_IJSA_SC_SB_EEES9_SE_SG_Li384ELb1ELb1ELb1ELb0EEENS1_36VarlenDynamicPersistentTileSchedulerILi192ELi128ELi384ELi128ELb1ELb1ELb1ELb1ELb1ELb1EEEEEEEEEvNT_6ParamsE --------------------------
	.section	.nv.shared._ZN7cutlass13device_kernelIN5flash11enable_sm90INS1_16FlashAttnFwdSm90INS1_25CollectiveMainloopFwdSm90ILi2EN4cute5tupleIJNS5_1CILi1EEES8_S8_EEENS6_IJNS7_ILi192EEENS7_ILi128EEENS7_ILi64EEEEEELi64ENS_10bfloat16_tEfNS_4arch4Sm90ELb1ELb0ELb0ELb1ELb0ELb1ELb0ELb1ELb1ELb1ELb1ELb0EEENS1_21CollectiveEpilogueFwdINS6_IJSA_SC_SB_EEES9_SE_SG_Li384ELb1ELb1ELb1ELb0EEENS1_36VarlenDynamicPersistentTileSchedulerILi192ELi128ELi384ELi128ELb1ELb1ELb1ELb1ELb1ELb1EEEEEEEEEvNT_6ParamsE,"aw",@nobits
	.sectionflags	@""
	.align	16
	.zero		1024


//--------------------- .nv.constant0._ZN7cutlass13device_kernelIN5flash11enable_sm90INS1_16FlashAttnFwdSm90INS1_25CollectiveMainloopFwdSm90ILi2EN4cute5tupleIJNS5_1CILi1EEES8_S8_EEENS6_IJNS7_ILi128EEENS7_ILi80EEENS7_ILi256EEEEEELi256ENS_10bfloat16_tEfNS_4arch4Sm90ELb0ELb0ELb0ELb0ELb0ELb0ELb0ELb1ELb1ELb1ELb1ELb0EEENS1_21CollectiveEpilogueFwdINS6_IJSA_SC_SB_EEES9_SE_SG_Li256ELb0ELb1ELb1ELb0EEENS1_19SingleTileSchedulerILb0ELb1ELb1ELi128EEEEEEEEEvNT_6ParamsE --------------------------
	.section	.nv.constant0._ZN7cutlass13device_kernelIN5flash11enable_sm90INS1_16FlashAttnFwdSm90INS1_25CollectiveMainloopFwdSm90ILi2EN4cute5tupleIJNS5_1CILi1EEES8_S8_EEENS6_IJNS7_ILi128EEENS7_ILi80EEENS7_ILi256EEEEEELi256ENS_10bfloat16_tEfNS_4arch4Sm90ELb0ELb0ELb0ELb0ELb0ELb0ELb0ELb1ELb1ELb1ELb1ELb0EEENS1_21CollectiveEpilogueFwdINS6_IJSA_SC_SB_EEES9_SE_SG_Li256ELb0ELb1ELb1ELb0EEENS1_19SingleTileSchedulerILb0ELb1ELb1ELi128EEEEEEEEEvNT_6ParamsE,"a",@progbits
	.sectionflags	@""
	.align	4
.nv.constant0._ZN7cutlass13device_kernelIN5flash11enable_sm90INS1_16FlashAttnFwdSm90INS1_25CollectiveMainloopFwdSm90ILi2EN4cute5tupleIJNS5_1CILi1EEES8_S8_EEENS6_IJNS7_ILi128EEENS7_ILi80EEENS7_ILi256EEEEEELi256ENS_10bfloat16_tEfNS_4arch4Sm90ELb0ELb0ELb0ELb0ELb0ELb0ELb0ELb1ELb1ELb1ELb1ELb0EEENS1_21CollectiveEpilogueFwdINS6_IJSA_SC_SB_EEES9_SE_SG_Li256ELb0ELb1ELb1ELb0EEENS1_19SingleTileSchedulerILb0ELb1ELb1ELi128EEEEEEEEEvNT_6ParamsE:
	.zero		3200


//--------------------- .nv.constant0._ZN7cutlass13device_kernelIN5flash11enable_sm90INS1_16FlashAttnFwdSm90INS1_25CollectiveMainloopFwdSm90ILi2EN4cute5tupleIJNS5_1CILi1EEES8_S8_EEENS6_IJNS7_ILi128EEENS7_ILi80EEENS7_ILi256EEEEEELi256ENS_10bfloat16_tEfNS_4arch4Sm90ELb0ELb0ELb0ELb1ELb0ELb0ELb0ELb1ELb1ELb1ELb1ELb0EEENS1_21CollectiveEpilogueFwdINS6_IJSA_SC_SB_EEES9_SE_SG_Li256ELb1ELb1ELb1ELb0EEENS1_36VarlenDynamicPersistentTileSchedulerILi128ELi80ELi256ELi128ELb1ELb1ELb1ELb0ELb1ELb1EEEEEEEEEvNT_6ParamsE --------------------------
	.section	.nv.constant0._ZN7cutlass13device_kernelIN5flash11enable_sm90INS1_16FlashAttnFwdSm90INS1_25CollectiveMainloopFwdSm90ILi2EN4cute5tupleIJNS5_1CILi1EEES8_S8_EEENS6_IJNS7_ILi128EEENS7_ILi80EEENS7_ILi256EEEEEELi256ENS_10bfloat16_tEfNS_4arch4Sm90ELb0ELb0ELb0ELb1ELb0ELb0ELb0ELb1ELb1ELb1ELb1ELb0EEENS1_21CollectiveEpilogueFwdINS6_IJSA_SC_SB_EEES9_SE_SG_Li256ELb1ELb1ELb1ELb0EEENS1_36VarlenDynamicPersistentTileSchedulerILi128ELi80ELi256ELi128ELb1ELb1ELb1ELb0ELb1ELb1EEEEEEEEEvNT_6ParamsE,"a",@progbits
	.sectionflags	@""
	.align	4
.nv.constant0._ZN7cutlass13device_kernelIN5flash11enable_sm90INS1_16FlashAttnFwdSm90INS1_25CollectiveMainloopFwdSm90ILi2EN4cute5tupleIJNS5_1CILi1EEES8_S8_EEENS6_IJNS7_ILi128EEENS7_ILi80EEENS7_ILi256EEEEEELi256ENS_10bfloat16_tEfNS_4arch4Sm90ELb0ELb0ELb0ELb1ELb0ELb0ELb0ELb1ELb1ELb1ELb1ELb0EEENS1_21CollectiveEpilogueFwdINS6_IJSA_SC_SB_EEES9_SE_SG_Li256ELb1ELb1ELb1ELb0EEENS1_36VarlenDynamicPersistentTileSchedulerILi128ELi80ELi256ELi128ELb1ELb1ELb1ELb0ELb1ELb1EEEEEEEEEvNT_6ParamsE:
	.zero		3328


//--------------------- .nv.constant0._ZN7cutlass13device_kernelIN5flash11enable_sm90INS1_16FlashAttnFwdSm90INS1_25CollectiveMainloopFwdSm90ILi2EN4cute5tupleIJNS5_1CILi1EEES8_S8_EEENS6_IJNS7_ILi128EEENS7_ILi80EEENS7_ILi256EEEEEELi256ENS_10bfloat16_tEfNS_4arch4Sm90ELb0ELb0ELb0ELb1ELb0ELb1ELb0ELb1ELb1ELb1ELb1ELb0EEENS1_21CollectiveEpilogueFwdINS6_IJSA_SC_SB_EEES9_SE_SG_Li256ELb1ELb1ELb1ELb0EEENS1_36VarlenDynamicPersistentTileSchedulerILi128ELi80ELi256ELi128ELb1ELb1ELb1ELb0ELb1ELb1EEEEEEEEEvNT_6ParamsE --------------------------
	.section	.nv.constant0._ZN7cutlass13device_kernelIN5flash11enable_sm90INS1_16FlashAttnFwdSm90INS1_25CollectiveMainloopFwdSm90ILi2EN4cute5tupleIJNS5_1CILi1EEES8_S8_EEENS6_IJNS7_ILi128EEENS7_ILi80EEENS7_ILi256EEEEEELi256ENS_10bfloat16_tEfNS_4arch4Sm90ELb0ELb0ELb0ELb1ELb0ELb1ELb0ELb1ELb1ELb1ELb1ELb0EEENS1_21CollectiveEpilogueFwdINS6_IJSA_SC_SB_EEES9_SE_SG_Li256ELb1ELb1ELb1ELb0EEENS1_36VarlenDynamicPersistentTileSchedulerILi128ELi80ELi256ELi128ELb1ELb1ELb1ELb0ELb1ELb1EEEEEEEEEvNT_6ParamsE,"a",@progbits
	.sectionflags	@""
	.align	4
.nv.constant0._ZN7cutlass13device_kernelIN5flash11enable_sm90INS1_16FlashAttnFwdSm90INS1_25CollectiveMainloopFwdSm90ILi2EN4cute5tupleIJNS5_1CILi1EEES8_S8_EEENS6_IJNS7_ILi128EEENS7_ILi80EEENS7_ILi256EEEEEELi256ENS_10bfloat16_tEfNS_4arch4Sm90ELb0ELb0ELb0ELb1ELb0ELb1ELb0ELb1ELb1ELb1ELb1ELb0EEENS1_21CollectiveEpilogueFwdINS6_IJSA_SC_SB_EEES9_SE_SG_Li256ELb1ELb1ELb1ELb0EEENS1_36VarlenDynamicPersistentTileSchedulerILi128ELi80ELi256ELi128ELb1ELb1ELb1ELb0ELb1ELb1EEEEEEEEEvNT_6ParamsE:
	.zero		3328


//--------------------- .nv.constant0._ZN7cutlass13device_kernelIN5flash11enable_sm90INS1_16FlashAttnFwdSm90INS1_25CollectiveMainloopFwdSm90ILi2EN4cute5tupleIJNS5_1CILi1EEES8_S8_EEENS6_IJNS7_ILi128EEENS7_ILi64EEENS7_ILi256EEEEEELi256ENS_10bfloat16_tEfNS_4arch4Sm90ELb0ELb1ELb0ELb0ELb0ELb0ELb0ELb1ELb1ELb1ELb1ELb0EEENS1_21CollectiveEpilogueFwdINS6_IJSA_SC_SB_EEES9_SE_SG_Li256ELb0ELb1ELb1ELb0EEENS1_19SingleTileSchedulerILb0ELb1ELb1ELi128EEEEEEEEEvNT_6ParamsE --------------------------
	.section	.nv.constant0._ZN7cutlass13device_kernelIN5flash11enable_sm90INS1_16FlashAttnFwdSm90INS1_25CollectiveMainloopFwdSm90ILi2EN4cute5tupleIJNS5_1CILi1EEES8_S8_EEENS6_IJNS7_ILi128EEENS7_ILi64EEENS7_ILi256EEEEEELi256ENS_10bfloat16_tEfNS_4arch4Sm90ELb0ELb1ELb0ELb0ELb0ELb0ELb0ELb1ELb1ELb1ELb1ELb0EEENS1_21CollectiveEpilogueFwdINS6_IJSA_SC_SB_EEES9_SE_SG_Li256ELb0ELb1ELb1ELb0EEENS1_19SingleTileSchedulerILb0ELb1ELb1ELi128EEEEEEEEEvNT_6ParamsE,"a",@progbits
	.sectionflags	@""
	.align	4
.nv.constant0._ZN7cutlass13device_kernelIN5flash11enable_sm90INS1_16FlashAttnFwdSm90INS1_25CollectiveMainloopFwdSm90ILi2EN4cute5tupleIJNS5_1CILi1EEES8_S8_EEENS6_IJNS7_ILi128EEENS7_ILi64EEENS7_ILi256EEEEEELi256ENS_10bfloat16_tEfNS_4arch4Sm90ELb0ELb1ELb0ELb0ELb0ELb0ELb0ELb1ELb1ELb1ELb1ELb0EEENS1_21CollectiveEpilogueFwdINS6_IJSA_SC_SB_EEES9_SE_SG_Li256ELb0ELb1ELb1ELb0EEENS1_19SingleTileSchedulerILb0ELb1ELb1ELi128EEEEEEEEEvNT_6ParamsE:
	.zero		3200


//--------------------- .nv.constant0._ZN7cutlass13device_kernelIN5flash11enable_sm90INS1_16FlashAttnFwdSm90INS1_25CollectiveMainloopFwdSm90ILi2EN4cute5tupleIJNS5_1CILi1EEES8_S8_EEENS6_IJNS7_ILi128EEENS7_ILi64EEENS7_ILi256EEEEEELi256ENS_10bfloat16_tEfNS_4arch4Sm90ELb0ELb1ELb0ELb1ELb0ELb0ELb0ELb1ELb1ELb1ELb1ELb0EEENS1_21CollectiveEpilogueFwdINS6_IJSA_SC_SB_EEES9_SE_SG_Li256ELb1ELb1ELb1ELb0EEENS1_36VarlenDynamicPersistentTileSchedulerILi128ELi64ELi256ELi128ELb1ELb1ELb1ELb1ELb0ELb1EEEEEEEEEvNT_6ParamsE --------------------------
	.section	.nv.constant0._ZN7cutlass13device_kernelIN5flash11enable_sm90INS1_16FlashAttnFwdSm90INS1_25CollectiveMainloopFwdSm90ILi2EN4cute5tupleIJNS5_1CILi1EEES8_S8_EEENS6_IJNS7_ILi128EEENS7_ILi64EEENS7_ILi256EEEEEELi256ENS_10bfloat16_tEfNS_4arch4Sm90ELb0ELb1ELb0ELb1ELb0ELb0ELb0ELb1ELb1ELb1ELb1ELb0EEENS1_21CollectiveEpilogueFwdINS6_IJSA_SC_SB_EEES9_SE_SG_Li256ELb1ELb1ELb1ELb0EEENS1_36VarlenDynamicPersistentTileSchedulerILi128ELi64ELi256ELi128ELb1ELb1ELb1ELb1ELb0ELb1EEEEEEEEEvNT_6ParamsE,"a",@progbits
	.sectionflags	@""
	.align	4
.nv.constant0._ZN7cutlass13device_kernelIN5flash11enable_sm90INS1_16FlashAttnFwdSm90INS1_25CollectiveMainloopFwdSm90ILi2EN4cute5tupleIJNS5_1CILi1EEES8_S8_EEENS6_IJNS7_ILi128EEENS7_ILi64EEENS7_ILi256EEEEEELi256ENS_10bfloat16_tEfNS_4arch4Sm90ELb0ELb1ELb0ELb1ELb0ELb0ELb0ELb1ELb1ELb1ELb1ELb0EEENS1_21CollectiveEpilogueFwdINS6_IJSA_SC_SB_EEES9_SE_SG_Li256ELb1ELb1ELb1ELb0EEENS1_36VarlenDynamicPersistentTileSchedulerILi128ELi64ELi256ELi128ELb1ELb1ELb1ELb1ELb0ELb1EEEEEEEEEvNT_6ParamsE:
	.zero		3328


//--------------------- .nv.constant0._ZN7cutlass13device_kernelIN5flash11enable_sm90INS1_16FlashAttnFwdSm90INS1_25CollectiveMainloopFwdSm90ILi2EN4cute5tupleIJNS5_1CILi1EEES8_S8_EEENS6_IJNS7_ILi128EEENS7_ILi64EEENS7_ILi256EEEEEELi256ENS_10bfloat16_tEfNS_4arch4Sm90ELb0ELb1ELb0ELb1ELb0ELb1ELb0ELb1ELb1ELb1ELb1ELb0EEENS1_21CollectiveEpilogueFwdINS6_IJSA_SC_SB_EEES9_SE_SG_Li256ELb1ELb1ELb1ELb0EEENS1_36VarlenDynamicPersistentTileSchedulerILi128ELi64ELi256ELi128ELb1ELb1ELb1ELb1ELb0ELb1EEEEEEEEEvNT_6ParamsE --------------------------
	.section	.nv.constant0._ZN7cutlass13device_kernelIN5flash11enable_sm90INS1_16FlashAttnFwdSm90INS1_25CollectiveMainloopFwdSm90ILi2EN4cute5tupleIJNS5_1CILi1EEES8_S8_EEENS6_IJNS7_ILi128EEENS7_ILi64EEENS7_ILi256EEEEEELi256ENS_10bfloat16_tEfNS_4arch4Sm90ELb0ELb1ELb0ELb1ELb0ELb1ELb0ELb1ELb1ELb1ELb1ELb0EEENS1_21CollectiveEpilogueFwdINS6_IJSA_SC_SB_EEES9_SE_SG_Li256ELb1ELb1ELb1ELb0EEENS1_36VarlenDynamicPersistentTileSchedulerILi128ELi64ELi256ELi128ELb1ELb1ELb1ELb1ELb0ELb1EEEEEEEEEvNT_6ParamsE,"a",@progbits
	.sectionflags	@""
	.align	4
.nv.constant0._ZN7cutlass13device_kernelIN5flash11enable_sm90INS1_16FlashAttnFwdSm90INS1_25CollectiveMainloopFwdSm90ILi2EN4cute5tupleIJNS5_1CILi1EEES8_S8_EEENS6_IJNS7_ILi128EEENS7_ILi64EEENS7_ILi256EEEEEELi256ENS_10bfloat16_tEfNS_4arch4Sm90ELb0ELb1ELb0ELb1ELb0ELb1ELb0ELb1ELb1ELb1ELb1ELb0EEENS1_21CollectiveEpilogueFwdINS6_IJSA_SC_SB_EEES9_SE_SG_Li256ELb1ELb1ELb1ELb0EEENS1_36VarlenDynamicPersistentTileSchedulerILi128ELi64ELi256ELi128ELb1ELb1ELb1ELb1ELb0ELb1EEEEEEEEEvNT_6ParamsE:
	.zero		3328


//--------------------- .nv.constant0._ZN7cutlass13device_kernelIN5flash11enable_sm90INS1_16FlashAttnFwdSm90INS1_25CollectiveMainloopFwdSm90ILi2EN4cute5tupleIJNS5_1CILi1EEES8_S8_EEENS6_IJNS7_ILi128EEENS7_ILi80EEENS7_ILi256EEEEEELi256ENS_10bfloat16_tEfNS_4arch4Sm90ELb1ELb0ELb0ELb0ELb0ELb0ELb0ELb1ELb1ELb1ELb1ELb0EEENS1_21CollectiveEpilogueFwdINS6_IJSA_SC_SB_EEES9_SE_SG_Li256ELb0ELb1ELb1ELb0EEENS1_19SingleTileSchedulerILb0ELb1ELb1ELi128EEEEEEEEEvNT_6ParamsE --------------------------
	.section	.nv.constant0._ZN7cutlass13device_kernelIN5flash11enable_sm90INS1_16FlashAttnFwdSm90INS1_25CollectiveMainloopFwdSm90ILi2EN4cute5tupleIJNS5_1CILi1EEES8_S8_EEENS6_IJNS7_ILi128EEENS7_ILi80EEENS7_ILi256EEEEEELi256ENS_10bfloat16_tEfNS_4arch4Sm90ELb1ELb0ELb0ELb0ELb0ELb0ELb0ELb1ELb1ELb1ELb1ELb0EEENS1_21CollectiveEpilogueFwdINS6_IJSA_SC_SB_EEES9_SE_SG_Li256ELb0ELb1ELb1ELb0EEENS1_19SingleTileSchedulerILb0ELb1ELb1ELi128EEEEEEEEEvNT_6ParamsE,"a",@progbits
	.sectionflags	@""
	.align	4
.nv.constant0._ZN7cutlass13device_kernelIN5flash11enable_sm90INS1_16FlashAttnFwdSm90INS1_25CollectiveMainloopFwdSm90ILi2EN4cute5tupleIJNS5_1CILi1EEES8_S8_EEENS6_IJNS7_ILi128EEENS7_ILi80EEENS7_ILi256EEEEEELi256ENS_10bfloat16_tEfNS_4arch4Sm90ELb1ELb0ELb0ELb0ELb0ELb0ELb0ELb1ELb1ELb1ELb1ELb0EEENS1_21CollectiveEpilogueFwdINS6_IJSA_SC_SB_EEES9_SE_SG_Li256ELb0ELb1ELb1ELb0EEENS1_19SingleTileSchedulerILb0ELb1ELb1ELi128EEEEEEEEEvNT_6ParamsE:
	.zero		3200


//--------------------- .nv.constant0._ZN7cutlass13device_kernelIN5flash11enable_sm90INS1_16FlashAttnFwdSm90INS1_25CollectiveMainloopFwdSm90ILi2EN4cute5tupleIJNS5_1CILi1EEES8_S8_EEENS6_IJNS7_ILi128EEENS7_ILi80EEENS7_ILi256EEEEEELi256ENS_10bfloat16_tEfNS_4arch4Sm90ELb1ELb0ELb0ELb1ELb0ELb0ELb0ELb1ELb1ELb1ELb1ELb0EEENS1_21CollectiveEpilogueFwdINS6_IJSA_SC_SB_EEES9_SE_SG_Li256ELb1ELb1ELb1ELb0EEENS1_36VarlenDynamicPersistentTileSchedulerILi128ELi80ELi256ELi128ELb1ELb1ELb1ELb1ELb1ELb1EEEEEEEEEvNT_6ParamsE --------------------------
	.section	.nv.constant0._ZN7cutlass13device_kernelIN5flash11enable_sm90INS1_16FlashAttnFwdSm90INS1_25CollectiveMainloopFwdSm90ILi2EN4cute5tupleIJNS5_1CILi1EEES8_S8_EEENS6_IJNS7_ILi128EEENS7_ILi80EEENS7_ILi256EEEEEELi256ENS_10bfloat16_tEfNS_4arch4Sm90ELb1ELb0ELb0ELb1ELb0ELb0ELb0ELb1ELb1ELb1ELb1ELb0EEENS1_21CollectiveEpilogueFwdINS6_IJSA_SC_SB_EEES9_SE_SG_Li256ELb1ELb1ELb1ELb0EEENS1_36VarlenDynamicPersistentTileSchedulerILi128ELi80ELi256ELi128ELb1ELb1ELb1ELb1ELb1ELb1EEEEEEEEEvNT_6ParamsE,"a",@progbits
	.sectionflags	@""
	.align	4
.nv.constant0._ZN7cutlass13device_kernelIN5flash11enable_sm90INS1_16FlashAttnFwdSm90INS1_25CollectiveMainloopFwdSm90ILi2EN4cute5tupleIJNS5_1CILi1EEES8_S8_EEENS6_IJNS7_ILi128EEENS7_ILi80EEENS7_ILi256EEEEEELi256ENS_10bfloat16_tEfNS_4arch4Sm90ELb1ELb0ELb0ELb1ELb0ELb0ELb0ELb1ELb1ELb1ELb1ELb0EEENS1_21CollectiveEpilogueFwdINS6_IJSA_SC_SB_EEES9_SE_SG_Li256ELb1ELb1ELb1ELb0EEENS1_36VarlenDynamicPersistentTileSchedulerILi128ELi80ELi256ELi128ELb1ELb1ELb1ELb1ELb1ELb1EEEEEEEEEvNT_6ParamsE:
	.zero		3328


//--------------------- .nv.constant0._ZN7cutlass13device_kernelIN5flash11enable_sm90INS1_16FlashAttnFwdSm90INS1_25CollectiveMainloopFwdSm90ILi2EN4cute5tupleIJNS5_1CILi1EEES8_S8_EEENS6_IJNS7_ILi128EEENS7_ILi80EEENS7_ILi256EEEEEELi256ENS_10bfloat16_tEfNS_4arch4Sm90ELb1ELb0ELb0ELb1ELb0ELb1ELb0ELb1ELb1ELb1ELb1ELb0EEENS1_21CollectiveEpilogueFwdINS6_IJSA_SC_SB_EEES9_SE_SG_Li256ELb1ELb1ELb1ELb0EEENS1_36VarlenDynamicPersistentTileSchedulerILi128ELi80ELi256ELi128ELb1ELb1ELb1ELb1ELb1ELb1EEEEEEEEEvNT_6ParamsE --------------------------
	.section	.nv.constant0._ZN7cutlass13device_kernelIN5flash11enable_sm90INS1_16FlashAttnFwdSm90INS1_25CollectiveMainloopFwdSm90ILi2EN4cute5tupleIJNS5_1CILi1EEES8_S8_EEENS6_IJNS7_ILi128EEENS7_ILi80EEENS7_ILi256EEEEEELi256ENS_10bfloat16_tEfNS_4arch4Sm90ELb1ELb0ELb0ELb1ELb0ELb1ELb0ELb1ELb1ELb1ELb1ELb0EEENS1_21CollectiveEpilogueFwdINS6_IJSA_SC_SB_EEES9_SE_SG_Li256ELb1ELb1ELb1ELb0EEENS1_36VarlenDynamicPersistentTileSchedulerILi128ELi80ELi256ELi128ELb1ELb1ELb1ELb1ELb1ELb1EEEEEEEEEvNT_6ParamsE,"a",@progbits
	.sectionflags	@""
	.align	4
.nv.constant0._ZN7cutlass13device_kernelIN5flash11enable_sm90INS1_16FlashAttnFwdSm90INS1_25CollectiveMainloopFwdSm90ILi2EN4cute5tupleIJNS5_1CILi1EEES8_S8_EEENS6_IJNS7_ILi128EEENS7_ILi80EEENS7_ILi256EEEEEELi256ENS_10bfloat16_tEfNS_4arch4Sm90ELb1ELb0ELb0ELb1ELb0ELb1ELb0ELb1ELb1ELb1ELb1ELb0EEENS1_21CollectiveEpilogueFwdINS6_IJSA_SC_SB_EEES9_SE_SG_Li256ELb1ELb1ELb1ELb0EEENS1_36VarlenDynamicPersistentTileSchedulerILi128ELi80ELi256ELi128ELb1ELb1ELb1ELb1ELb1ELb1EEEEEEEEEvNT_6ParamsE:
	.zero		3328


//--------------------- .nv.constant0._ZN7cutlass13device_kernelIN5flash11enable_sm90INS1_16FlashAttnFwdSm90INS1_25CollectiveMainloopFwdSm90ILi2EN4cute5tupleIJNS5_1CILi1EEES8_S8_EEENS6_IJNS7_ILi128EEENS7_ILi112EEENS7_ILi192EEEEEELi192ENS_10bfloat16_tEfNS_4arch4Sm90ELb0ELb0ELb0ELb0ELb0ELb0ELb0ELb1ELb1ELb1ELb1ELb0EEENS1_21CollectiveEpilogueFwdINS6_IJSA_SC_SB_EEES9_SE_SG_Li256ELb0ELb1ELb1ELb0EEENS1_19SingleTileSchedulerILb0ELb1ELb1ELi128EEEEEEEEEvNT_6ParamsE --------------------------
	.section	.nv.constant0._ZN7cutlass13device_kernelIN5flash11enable_sm90INS1_16FlashAttnFwdSm90INS1_25CollectiveMainloopFwdSm90ILi2EN4cute5tupleIJNS5_1CILi1EEES8_S8_EEENS6_IJNS7_ILi128EEENS7_ILi112EEENS7_ILi192EEEEEELi192ENS_10bfloat16_tEfNS_4arch4Sm90ELb0ELb0ELb0ELb0ELb0ELb0ELb0ELb1ELb1ELb1ELb1ELb0EEENS1_21CollectiveEpilogueFwdINS6_IJSA_SC_SB_EEES9_SE_SG_Li256ELb0ELb1ELb1ELb0EEENS1_19SingleTileSchedulerILb0ELb1ELb1ELi128EEEEEEEEEvNT_6ParamsE,"a",@progbits
	.sectionflags	@""
	.align	4
.nv.constant0._ZN7cutlass13device_kernelIN5flash11enable_sm90INS1_16FlashAttnFwdSm90INS1_25CollectiveMainloopFwdSm90ILi2EN4cute5tupleIJNS5_1CILi1EEES8_S8_EEENS6_IJNS7_ILi128EEENS7_ILi112EEENS7_ILi192EEEEEELi192ENS_10bfloat16_tEfNS_4arch4Sm90ELb0ELb0ELb0ELb0ELb0ELb0ELb0ELb1ELb1ELb1ELb1ELb0EEENS1_21CollectiveEpilogueFwdINS6_IJSA_SC_SB_EEES9_SE_SG_Li256ELb0ELb1ELb1ELb0EEENS1_19SingleTileSchedulerILb0ELb1ELb1ELi128EEEEEEEEEvNT_6ParamsE:
	.zero		3200


//--------------------- .nv.constant0._ZN7cutlass13device_kernelIN5flash11enable_sm90INS1_16FlashAttnFwdSm90INS1_25CollectiveMainloopFwdSm90ILi2EN4cute5tupleIJNS5_1CILi1EEES8_S8_EEENS6_IJNS7_ILi128EEENS7_ILi112EEENS7_ILi192EEEEEELi192ENS_10bfloat16_tEfNS_4arch4Sm90ELb0ELb0ELb0ELb1ELb0ELb0ELb0ELb1ELb1ELb1ELb1ELb0EEENS1_21CollectiveEpilogueFwdINS6_IJSA_SC_SB_EEES9_SE_SG_Li256ELb1ELb1ELb1ELb0EEENS1_36VarlenDynamicPersistentTileSchedulerILi128ELi112ELi256ELi128ELb1ELb1ELb1ELb0ELb1ELb1EEEEEEEEEvNT_6ParamsE --------------------------
	.section	.nv.constant0._ZN7cutlass13device_kernelIN5flash11enable_sm90INS1_16FlashAttnFwdSm90INS1_25CollectiveMainloopFwdSm90ILi2EN4cute5tupleIJNS5_1CILi1EEES8_S8_EEENS6_IJNS7_ILi128EEENS7_ILi112EEENS7_ILi192EEEEEELi192ENS_10bfloat16_tEfNS_4arch4Sm90ELb0ELb0ELb0ELb1ELb0ELb0ELb0ELb1ELb1ELb1ELb1ELb0EEENS1_21CollectiveEpilogueFwdINS6_IJSA_SC_SB_EEES9_SE_SG_Li256ELb1ELb1ELb1ELb0EEENS1_36VarlenDynamicPersistentTileSchedulerILi128ELi112ELi256ELi128ELb1ELb1ELb1ELb0ELb1ELb1EEEEEEEEEvNT_6ParamsE,"a",@progbits
	.sectionflags	@""
	.align	4
.nv.constant0._ZN7cutlass13device_kernelIN5flash11enable_sm90INS1_16FlashAttnFwdSm90INS1_25CollectiveMainloopFwdSm90ILi2EN4cute5tupleIJNS5_1CILi1EEES8_S8_EEENS6_IJNS7_ILi128EEENS7_ILi112EEENS7_ILi192EEEEEELi192ENS_10bfloat16_tEfNS_4arch4Sm90ELb0ELb0ELb0ELb1ELb0ELb0ELb0ELb1ELb1ELb1ELb1ELb0EEENS1_21CollectiveEpilogueFwdINS6_IJSA_SC_SB_EEES9_SE_SG_Li256ELb1ELb1ELb1ELb0EEENS1_36VarlenDynamicPersistentTileSchedulerILi128ELi112ELi256ELi128ELb1ELb1ELb1ELb0ELb1ELb1EEEEEEEEEvNT_6ParamsE:
	.zero		3328


//--------------------- .nv.constant0._ZN7cutlass13device_kernelIN5flash11enable_sm90INS1_16FlashAttnFwdSm90INS1_25CollectiveMainloopFwdSm90ILi2EN4cute5tupleIJNS5_1CILi1EEES8_S8_EEENS6_IJNS7_ILi128EEENS7_ILi112EEENS7_ILi192EEEEEELi192ENS_10bfloat16_tEfNS_4arch4Sm90ELb0ELb0ELb0ELb1ELb0ELb1ELb0ELb1ELb1ELb1ELb1ELb0EEENS1_21CollectiveEpilogueFwdINS6_IJSA_SC_SB_EEES9_SE_SG_Li256ELb1ELb1ELb1ELb0EEENS1_36VarlenDynamicPersistentTileSchedulerILi128ELi112ELi256ELi128ELb1ELb1ELb1ELb0ELb1ELb1EEEEEEEEEvNT_6ParamsE --------------------------
	.section	.nv.constant0._ZN7cutlass13device_kernelIN5flash11enable_sm90INS1_16FlashAttnFwdSm90INS1_25CollectiveMainloopFwdSm90ILi2EN4cute5tupleIJNS5_1CILi1EEES8_S8_EEENS6_IJNS7_ILi128EEENS7_ILi112EEENS7_ILi192EEEEEELi192ENS_10bfloat16_tEfNS_4arch4Sm90ELb0ELb0ELb0ELb1ELb0ELb1ELb0ELb1ELb1ELb1ELb1ELb0EEENS1_21CollectiveEpilogueFwdINS6_IJSA_SC_SB_EEES9_SE_SG_Li256ELb1ELb1ELb1ELb0EEENS1_36VarlenDynamicPersistentTileSchedulerILi128ELi112ELi256ELi128ELb1ELb1ELb1ELb0ELb1ELb1EEEEEEEEEvNT_6ParamsE,"a",@progbits
	.sectionflags	@""
	.align	4
.nv.constant0._ZN7cutlass13device_kernelIN5flash11enable_sm90INS1_16FlashAttnFwdSm90INS1_25CollectiveMainloopFwdSm90ILi2EN4cute5tupleIJNS5_1CILi1EEES8_S8_EEENS6_IJNS7_ILi128EEENS7_ILi112EEENS7_ILi192EEEEEELi192ENS_10bfloat16_tEfNS_4arch4Sm90ELb0ELb0ELb0ELb1ELb0ELb1ELb0ELb1ELb1ELb1ELb1ELb0EEENS1_21CollectiveEpilogueFwdINS6_IJSA_SC_SB_EEES9_SE_SG_Li256ELb1ELb1ELb1ELb0EEENS1_36VarlenDynamicPersistentTileSchedulerILi128ELi112ELi256ELi128ELb1ELb1ELb1ELb0ELb1ELb1EEEEEEEEEvNT_6ParamsE:
	.zero		3328


//--------------------- .nv.constant0._ZN7cutlass13device_kernelIN5flash11enable_sm90INS1_16FlashAttnFwdSm90INS1_25CollectiveMainloopFwdSm90ILi2EN4cute5tupleIJNS5_1CILi1EEES8_S8_EEENS6_IJNS7_ILi128EEENS7_ILi96EEENS7_ILi192EEEEEELi192ENS_10bfloat16_tEfNS_4arch4Sm90ELb0ELb1ELb0ELb0ELb0ELb0ELb0ELb1ELb1ELb1ELb1ELb0EEENS1_21CollectiveEpilogueFwdINS6_IJSA_SC_SB_EEES9_SE_SG_Li256ELb0ELb1ELb1ELb0EEENS1_19SingleTileSchedulerILb0ELb1ELb1ELi128EEEEEEEEEvNT_6ParamsE --------------------------
	.section	.nv.constant0._ZN7cutlass13device_kernelIN5flash11enable_sm90INS1_16FlashAttnFwdSm90INS1_25CollectiveMainloopFwdSm90ILi2EN4cute5tupleIJNS5_1CILi1EEES8_S8_EEENS6_IJNS7_ILi128EEENS7_ILi96EEENS7_ILi192EEEEEELi192ENS_10bfloat16_tEfNS_4arch4Sm90ELb0ELb1ELb0ELb0ELb0ELb0ELb0ELb1ELb1ELb1ELb1ELb0EEENS1_21CollectiveEpilogueFwdINS6_IJSA_SC_SB_EEES9_SE_SG_Li256ELb0ELb1ELb1ELb0EEENS1_19SingleTileSchedulerILb0ELb1ELb1ELi128EEEEEEEEEvNT_6ParamsE,"a",@progbits
	.sectionflags	@""
	.align	4
.nv.constant0._ZN7cutlass13device_kernelIN5flash11enable_sm90INS1_16FlashAttnFwdSm90INS1_25CollectiveMainloopFwdSm90ILi2EN4cute5tupleIJNS5_1CILi1EEES8_S8_EEENS6_IJNS7_ILi128EEENS7_ILi96EEENS7_ILi192EEEEEELi192ENS_10bfloat16_tEfNS_4arch4Sm90ELb0ELb1ELb0ELb0ELb0ELb0ELb0ELb1ELb1ELb1ELb1ELb0EEENS1_21CollectiveEpilogueFwdINS6_IJSA_SC_SB_EEES9_SE_SG_Li256ELb0ELb1ELb1ELb0EEENS1_19SingleTileSchedulerILb0ELb1ELb1ELi128EEEEEEEEEvNT_6ParamsE:
	.zero		3200


//--------------------- .nv.constant0._ZN7cutlass13device_kernelIN5flash11enable_sm90INS1_16FlashAttnFwdSm90INS1_25CollectiveMainloopFwdSm90ILi2EN4cute5tupleIJNS5_1CILi1EEES8_S8_EEENS6_IJNS7_ILi128EEENS7_ILi96EEENS7_ILi192EEEEEELi192ENS_10bfloat16_tEfNS_4arch4Sm90ELb0ELb1ELb0ELb1ELb0ELb0ELb0ELb1ELb1ELb1ELb1ELb0EEENS1_21CollectiveEpilogueFwdINS6_IJSA_SC_SB_EEES9_SE_SG_Li256ELb1ELb1ELb1ELb0EEENS1_36VarlenDynamicPersistentTileSchedulerILi128ELi96ELi256ELi128ELb1ELb1ELb1ELb1ELb0ELb1EEEEEEEEEvNT_6ParamsE --------------------------
	.section	.nv.constant0._ZN7cutlass13device_kernelIN5flash11enable_sm90INS1_16FlashAttnFwdSm90INS1_25CollectiveMainloopFwdSm90ILi2EN4cute5tupleIJNS5_1CILi1EEES8_S8_EEENS6_IJNS7_ILi128EEENS7_ILi96EEENS7_ILi192EEEEEELi192ENS_10bfloat16_tEfNS_4arch4Sm90ELb0ELb1ELb0ELb1ELb0ELb0ELb0ELb1ELb1ELb1ELb1ELb0EEENS1_21CollectiveEpilogueFwdINS6_IJSA_SC_SB_EEES9_SE_SG_Li256ELb1ELb1ELb1ELb0EEENS1_36VarlenDynamicPersistentTileSchedulerILi128ELi96ELi256ELi128ELb1ELb1ELb1ELb1ELb0ELb1EEEEEEEEEvNT_6ParamsE,"a",@progbits
	.sectionflags	@""
	.align	4
.nv.constant0._ZN7cutlass13device_kernelIN5flash11enable_sm90INS1_16FlashAttnFwdSm90INS1_25CollectiveMainloopFwdSm90ILi2EN4cute5tupleIJNS5_1CILi1EEES8_S8_EEENS6_IJNS7_ILi128EEENS7_ILi96EEENS7_ILi192EEEEEELi192ENS_10bfloat16_tEfNS_4arch4Sm90ELb0ELb1ELb0ELb1ELb0ELb0ELb0ELb1ELb1ELb1ELb1ELb0EEENS1_21CollectiveEpilogueFwdINS6_IJSA_SC_SB_EEES9_SE_SG_Li256ELb1ELb1ELb1ELb0EEENS1_36VarlenDynamicPersistentTileSchedulerILi128ELi96ELi256ELi128ELb1ELb1ELb1ELb1ELb0ELb1EEEEEEEEEvNT_6ParamsE:
	.zero		3328


//--------------------- .nv.constant0._ZN7cutlass13device_kernelIN5flash11enable_sm90INS1_16FlashAttnFwdSm90INS1_25CollectiveMainloopFwdSm90ILi2EN4cute5tupleIJNS5_1CILi1EEES8_S8_EEENS6_IJNS7_ILi128EEENS7_ILi96EEENS7_ILi192EEEEEELi192ENS_10bfloat16_tEfNS_4arch4Sm90ELb0ELb1ELb0ELb1ELb0ELb1ELb0ELb1ELb1ELb1ELb1ELb0EEENS1_21CollectiveEpilogueFwdINS6_IJSA_SC_SB_EEES9_SE_SG_Li256ELb1ELb1ELb1ELb0EEENS1_36VarlenDynamicPersistentTileSchedulerILi128ELi96ELi256ELi128ELb1ELb1ELb1ELb1ELb0ELb1EEEEEEEEEvNT_6ParamsE --------------------------
	.section	.nv.constant0._ZN7cutlass13device_kernelIN5flash11enable_sm90INS1_16FlashAttnFwdSm90INS1_25CollectiveMainloopFwdSm90ILi2EN4cute5tupleIJNS5_1CILi1EEES8_S8_EEENS6_IJNS7_ILi128EEENS7_ILi96EEENS7_ILi192EEEEEELi192ENS_10bfloat16_tEfNS_4arch4Sm90ELb0ELb1ELb0ELb1ELb0ELb1ELb0ELb1ELb1ELb1ELb1ELb0EEENS1_21CollectiveEpilogueFwdINS6_IJSA_SC_SB_EEES9_SE_SG_Li256ELb1ELb1ELb1ELb0EEENS1_36VarlenDynamicPersistentTileSchedulerILi128ELi96ELi256ELi128ELb1ELb1ELb1ELb1ELb0ELb1EEEEEEEEEvNT_6ParamsE,"a",@progbits
	.sectionflags	@""
	.align	4
.nv.constant0._ZN7cutlass13device_kernelIN5flash11enable_sm90INS1_16FlashAttnFwdSm90INS1_25CollectiveMainloopFwdSm90ILi2EN4cute5tupleIJNS5_1CILi1EEES8_S8_EEENS6_IJNS7_ILi128EEENS7_ILi96EEENS7_ILi192EEEEEELi192ENS_10bfloat16_tEfNS_4arch4Sm90ELb0ELb1ELb0ELb1ELb0ELb1ELb0ELb1ELb1ELb1ELb1ELb0EEENS1_21CollectiveEpilogueFwdINS6_IJSA_SC_SB_EEES9_SE_SG_Li256ELb1ELb1ELb1ELb0EEENS1_36VarlenDynamicPersistentTileSchedulerILi128ELi96ELi256ELi128ELb1ELb1ELb1ELb1ELb0ELb1EEEEEEEEEvNT_6ParamsE:
	.zero		3328


//--------------------- .nv.constant0._ZN7cutlass13device_kernelIN5flash11enable_sm90INS1_16FlashAttnFwdSm90INS1_25CollectiveMainloopFwdSm90ILi2EN4cute5tupleIJNS5_1CILi1EEES8_S8_EEENS6_IJNS7_ILi128EEENS7_ILi112EEENS7_ILi192EEEEEELi192ENS_10bfloat16_tEfNS_4arch4Sm90ELb1ELb0ELb0ELb0ELb0ELb0ELb0ELb1ELb1ELb1ELb1ELb0EEENS1_21CollectiveEpilogueFwdINS6_IJSA_SC_SB_EEES9_SE_SG_Li256ELb0ELb1ELb1ELb0EEENS1_19SingleTileSchedulerILb0ELb1ELb1ELi128EEEEEEEEEvNT_6ParamsE --------------------------
	.section	.nv.constant0._ZN7cutlass13device_kernelIN5flash11enable_sm90INS1_16FlashAttnFwdSm90INS1_25CollectiveMainloopFwdSm90ILi2EN4cute5tupleIJNS5_1CILi1EEES8_S8_EEENS6_IJNS7_ILi128EEENS7_ILi112EEENS7_ILi192EEEEEELi192ENS_10bfloat16_tEfNS_4arch4Sm90ELb1ELb0ELb0ELb0ELb0ELb0ELb0ELb1ELb1ELb1ELb1ELb0EEENS1_21CollectiveEpilogueFwdINS6_IJSA_SC_SB_EEES9_SE_SG_Li256ELb0ELb1ELb1ELb0EEENS1_19SingleTileSchedulerILb0ELb1ELb1ELi128EEEEEEEEEvNT_6ParamsE,"a",@progbits
	.sectionflags	@""
	.align	4
.nv.constant0._ZN7cutlass13device_kernelIN5flash11enable_sm90INS1_16FlashAttnFwdSm90INS1_25CollectiveMainloopFwdSm90ILi2EN4cute5tupleIJNS5_1CILi1EEES8_S8_EEENS6_IJNS7_ILi128EEENS7_ILi112EEENS7_ILi192EEEEEELi192ENS_10bfloat16_tEfNS_4arch4Sm90ELb1ELb0ELb0ELb0ELb0ELb0ELb0ELb1ELb1ELb1ELb1ELb0EEENS1_21CollectiveEpilogueFwdINS6_IJSA_SC_SB_EEES9_SE_SG_Li256ELb0ELb1ELb1ELb0EEENS1_19SingleTileSchedulerILb0ELb1ELb1ELi128EEEEEEEEEvNT_6ParamsE:
	.zero		3200


//--------------------- .nv.constant0._ZN7cutlass13device_kernelIN5flash11enable_sm90INS1_16FlashAttnFwdSm90INS1_25CollectiveMainloopFwdSm90ILi2EN4cute5tupleIJNS5_1CILi1EEES8_S8_EEENS6_IJNS7_ILi128EEENS7_ILi112EEENS7_ILi192EEEEEELi192ENS_10bfloat16_tEfNS_4arch4Sm90ELb1ELb0ELb0ELb1ELb0ELb0ELb0ELb1ELb1ELb1ELb1ELb0EEENS1_21CollectiveEpilogueFwdINS6_IJSA_SC_SB_EEES9_SE_SG_Li256ELb1ELb1ELb1ELb0EEENS1_36VarlenDynamicPersistentTileSchedulerILi128ELi112ELi256ELi128ELb1ELb1ELb1ELb1ELb1ELb1EEEEEEEEEvNT_6ParamsE --------------------------
	.section	.nv.constant0._ZN7cutlass13device_kernelIN5flash11enable_sm90INS1_16FlashAttnFwdSm90INS1_25CollectiveMainloopFwdSm90ILi2EN4cute5tupleIJNS5_1CILi1EEES8_S8_EEENS6_IJNS7_ILi128EEENS7_ILi112EEENS7_ILi192EEEEEELi192ENS_10bfloat16_tEfNS_4arch4Sm90ELb1ELb0ELb0ELb1ELb0ELb0ELb0ELb1ELb1ELb1ELb1ELb0EEENS1_21CollectiveEpilogueFwdINS6_IJSA_SC_SB_EEES9_SE_SG_Li256ELb1ELb1ELb1ELb0EEENS1_36VarlenDynamicPersistentTileSchedulerILi128ELi112ELi256ELi128ELb1ELb1ELb1ELb1ELb1ELb1EEEEEEEEEvNT_6ParamsE,"a",@progbits
	.sectionflags	@""
	.align	4
.nv.constant0._ZN7cutlass13device_kernelIN5flash11enable_sm90INS1_16FlashAttnFwdSm90INS1_25CollectiveMainloopFwdSm90ILi2EN4cute5tupleIJNS5_1CILi1EEES8_S8_EEENS6_IJNS7_ILi128EEENS7_ILi112EEENS7_ILi192EEEEEELi192ENS_10bfloat16_tEfNS_4arch4Sm90ELb1ELb0ELb0ELb1ELb0ELb0ELb0ELb1ELb1ELb1ELb1ELb0EEENS1_21CollectiveEpilogueFwdINS6_IJSA_SC_SB_EEES9_SE_SG_Li256ELb1ELb1ELb1ELb0EEENS1_36VarlenDynamicPersistentTileSchedulerILi128ELi112ELi256ELi128ELb1ELb1ELb1ELb1ELb1ELb1EEEEEEEEEvNT_6ParamsE:
	.zero		3328


//--------------------- .nv.constant0._ZN7cutlass13device_kernelIN5flash11enable_sm90INS1_16FlashAttnFwdSm90INS1_25CollectiveMainloopFwdSm90ILi2EN4cute5tupleIJNS5_1CILi1EEES8_S8_EEENS6_IJNS7_ILi128EEENS7_ILi112EEENS7_ILi192EEEEEELi192ENS_10bfloat16_tEfNS_4arch4Sm90ELb1ELb0ELb0ELb1ELb0ELb1ELb0ELb1ELb1ELb1ELb1ELb0EEENS1_21CollectiveEpilogueFwdINS6_IJSA_SC_SB_EEES9_SE_SG_Li256ELb1ELb1ELb1ELb0EEENS1_36VarlenDynamicPersistentTileSchedulerILi128ELi112ELi256ELi128ELb1ELb1ELb1ELb1ELb1ELb1EEEEEEEEEvNT_6ParamsE --------------------------
	.section	.nv.constant0._ZN7cutlass13device_kernelIN5flash11enable_sm90INS1_16FlashAttnFwdSm90INS1_25CollectiveMainloopFwdSm90ILi2EN4cute5tupleIJNS5_1CILi1EEES8_S8_EEENS6_IJNS7_ILi128EEENS7_ILi112EEENS7_ILi192EEEEEELi192ENS_10bfloat16_tEfNS_4arch4Sm90ELb1ELb0ELb0ELb1ELb0ELb1ELb0ELb1ELb1ELb1ELb1ELb0EEENS1_21CollectiveEpilogueFwdINS6_IJSA_SC_SB_EEES9_SE_SG_Li256ELb1ELb1ELb1ELb0EEENS1_36VarlenDynamicPersistentTileSchedulerILi128ELi112ELi256ELi128ELb1ELb1ELb1ELb1ELb1ELb1EEEEEEEEEvNT_6ParamsE,"a",@progbits
	.sectionflags	@""
	.align	4
.nv.constant0._ZN7cutlass13device_kernelIN5flash11enable_sm90INS1_16FlashAttnFwdSm90INS1_25CollectiveMainloopFwdSm90ILi2EN4cute5tupleIJNS5_1CILi1EEES8_S8_EEENS6_IJNS7_ILi128EEENS7_ILi112EEENS7_ILi192EEEEEELi192ENS_10bfloat16_tEfNS_4arch4Sm90ELb1ELb0ELb0ELb1ELb0ELb1ELb0ELb1ELb1ELb1ELb1ELb0EEENS1_21CollectiveEpilogueFwdINS6_IJSA_SC_SB_EEES9_SE_SG_Li256ELb1ELb1ELb1ELb0EEENS1_36VarlenDynamicPersistentTileSchedulerILi128ELi112ELi256ELi128ELb1ELb1ELb1ELb1ELb1ELb1EEEEEEEEEvNT_6ParamsE:
	.zero		3328


//--------------------- .nv.constant0._ZN7cutlass13device_kernelIN5flash11enable_sm90INS1_16FlashAttnFwdSm90INS1_25CollectiveMainloopFwdSm90ILi2EN4cute5tupleIJNS5_1CILi1EEES8_S8_EEENS6_IJNS7_ILi128EEENS7_ILi176EEESA_EEELi128ENS_10bfloat16_tEfNS_4arch4Sm90ELb0ELb0ELb0ELb0ELb0ELb0ELb0ELb1ELb1ELb1ELb1ELb0EEENS1_21CollectiveEpilogueFwdINS6_IJSA_SA_SB_EEES9_SD_SF_Li256ELb0ELb1ELb1ELb0EEENS1_19SingleTileSchedulerILb0ELb1ELb1ELi128EEEEEEEEEvNT_6ParamsE --------------------------
	.section	.nv.constant0._ZN7cutlass13device_kernelIN5flash11enable_sm90INS1_16FlashAttnFwdSm90INS1_25CollectiveMainloopFwdSm90ILi2EN4cute5tupleIJNS5_1CILi1EEES8_S8_EEENS6_IJNS7_ILi128EEENS7_ILi176EEESA_EEELi128ENS_10bfloat16_tEfNS_4arch4Sm90ELb0ELb0ELb0ELb0ELb0ELb0ELb0ELb1ELb1ELb1ELb1ELb0EEENS1_21CollectiveEpilogueFwdINS6_IJSA_SA_SB_EEES9_SD_SF_Li256ELb0ELb1ELb1ELb0EEENS1_19SingleTileSchedulerILb0ELb1ELb1ELi128EEEEEEEEEvNT_6ParamsE,"a",@progbits
	.sectionflags	@""
	.align	4
.nv.constant0._ZN7cutlass13device_kernelIN5flash11enable_sm90INS1_16FlashAttnFwdSm90INS1_25CollectiveMainloopFwdSm90ILi2EN4cute5tupleIJNS5_1CILi1EEES8_S8_EEENS6_IJNS7_ILi128EEENS7_ILi176EEESA_EEELi128ENS_10bfloat16_tEfNS_4arch4Sm90ELb0ELb0ELb0ELb0ELb0ELb0ELb0ELb1ELb1ELb1ELb1ELb0EEENS1_21CollectiveEpilogueFwdINS6_IJSA_SA_SB_EEES9_SD_SF_Li256ELb0ELb1ELb1ELb0EEENS1_19SingleTileSchedulerILb0ELb1ELb1ELi128EEEEEEEEEvNT_6ParamsE:
	.zero		3200


//--------------------- .nv.constant0._ZN7cutlass13device_kernelIN5flash11enable_sm90INS1_16FlashAttnFwdSm90INS1_25CollectiveMainloopFwdSm90ILi2EN4cute5tupleIJNS5_1CILi1EEES8_S8_EEENS6_IJNS7_ILi128EEENS7_ILi176EEESA_EEELi128ENS_10bfloat16_tEfNS_4arch4Sm90ELb0ELb0ELb0ELb1ELb0ELb0ELb0ELb1ELb1ELb1ELb1ELb0EEENS1_21CollectiveEpilogueFwdINS6_IJSA_SA_SB_EEES9_SD_SF_Li256ELb1ELb1ELb1ELb0EEENS1_36VarlenDynamicPersistentTileSchedulerILi128ELi176ELi256ELi128ELb1ELb1ELb1ELb0ELb1ELb1EEEEEEEEEvNT_6ParamsE --------------------------
	.section	.nv.constant0._ZN7cutlass13device_kernelIN5flash11enable_sm90INS1_16FlashAttnFwdSm90INS1_25CollectiveMainloopFwdSm90ILi2EN4cute5tupleIJNS5_1CILi1EEES8_S8_EEENS6_IJNS7_ILi128EEENS7_ILi176EEESA_EEELi128ENS_10bfloat16_tEfNS_4arch4Sm90ELb0ELb0ELb0ELb1ELb0ELb0ELb0ELb1ELb1ELb1ELb1ELb0EEENS1_21CollectiveEpilogueFwdINS6_IJSA_SA_SB_EEES9_SD_SF_Li256ELb1ELb1ELb1ELb0EEENS1_36VarlenDynamicPersistentTileSchedulerILi128ELi176ELi256ELi128ELb1ELb1ELb1ELb0ELb1ELb1EEEEEEEEEvNT_6ParamsE,"a",@progbits
	.sectionflags	@""
	.align	4
.nv.constant0._ZN7cutlass13device_kernelIN5flash11enable_sm90INS1_16FlashAttnFwdSm90INS1_25CollectiveMainloopFwdSm90ILi2EN4cute5tupleIJNS5_1CILi1EEES8_S8_EEENS6_IJNS7_ILi128EEENS7_ILi176EEESA_EEELi128ENS_10bfloat16_tEfNS_4arch4Sm90ELb0ELb0ELb0ELb1ELb0ELb0ELb0ELb1ELb1ELb1ELb1ELb0EEENS1_21CollectiveEpilogueFwdINS6_IJSA_SA_SB_EEES9_SD_SF_Li256ELb1ELb1ELb1ELb0EEENS1_36VarlenDynamicPersistentTileSchedulerILi128ELi176ELi256ELi128ELb1ELb1ELb1ELb0ELb1ELb1EEEEEEEEEvNT_6ParamsE:
	.zero		3328


//--------------------- .nv.constant0._ZN7cutlass13device_kernelIN5flash11enable_sm90INS1_16FlashAttnFwdSm90INS1_25CollectiveMainloopFwdSm90ILi2EN4cute5tupleIJNS5_1CILi1EEES8_S8_EEENS6_IJNS7_ILi128EEENS7_ILi176EEESA_EEELi128ENS_10bfloat16_tEfNS_4arch4Sm90ELb0ELb0ELb0ELb1ELb0ELb1ELb0ELb1ELb1ELb1ELb1ELb0EEENS1_21CollectiveEpilogueFwdINS6_IJSA_SA_SB_EEES9_SD_SF_Li256ELb1ELb1ELb1ELb0EEENS1_36VarlenDynamicPersistentTileSchedulerILi128ELi176ELi256ELi128ELb1ELb1ELb1ELb0ELb1ELb1EEEEEEEEEvNT_6ParamsE --------------------------
	.section	.nv.constant0._ZN7cutlass13device_kernelIN5flash11enable_sm90INS1_16FlashAttnFwdSm90INS1_25CollectiveMainloopFwdSm90ILi2EN4cute5tupleIJNS5_1CILi1EEES8_S8_EEENS6_IJNS7_ILi128EEENS7_ILi176EEESA_EEELi128ENS_10bfloat16_tEfNS_4arch4Sm90ELb0ELb0ELb0ELb1ELb0ELb1ELb0ELb1ELb1ELb1ELb1ELb0EEENS1_21CollectiveEpilogueFwdINS6_IJSA_SA_SB_EEES9_SD_SF_Li256ELb1ELb1ELb1ELb0EEENS1_36VarlenDynamicPersistentTileSchedulerILi128ELi176ELi256ELi128ELb1ELb1ELb1ELb0ELb1ELb1EEEEEEEEEvNT_6ParamsE,"a",@progbits
	.sectionflags	@""
	.align	4
.nv.constant0._ZN7cutlass13device_kernelIN5flash11enable_sm90INS1_16FlashAttnFwdSm90INS1_25CollectiveMainloopFwdSm90ILi2EN4cute5tupleIJNS5_1CILi1EEES8_S8_EEENS6_IJNS7_ILi128EEENS7_ILi176EEESA_EEELi128ENS_10bfloat16_tEfNS_4arch4Sm90ELb0ELb0ELb0ELb1ELb0ELb1ELb0ELb1ELb1ELb1ELb1ELb0EEENS1_21CollectiveEpilogueFwdINS6_IJSA_SA_SB_EEES9_SD_SF_Li256ELb1ELb1ELb1ELb0EEENS1_36VarlenDynamicPersistentTileSchedulerILi128ELi176ELi256ELi128ELb1ELb1ELb1ELb0ELb1ELb1EEEEEEEEEvNT_6ParamsE:
	.zero		3328


//--------------------- .nv.constant0._ZN7cutlass13device_kernelIN5flash11enable_sm90INS1_16FlashAttnFwdSm90INS1_25CollectiveMainloopFwdSm90ILi2EN4cute5tupleIJNS5_1CILi1EEES8_S8_EEENS6_IJNS7_ILi128EEESA_SA_EEELi128ENS_10bfloat16_tEfNS_4arch4Sm90ELb0ELb1ELb0ELb0ELb0ELb0ELb0ELb1ELb1ELb1ELb1ELb0EEENS1_21CollectiveEpilogueFwdISB_S9_SC_SE_Li256ELb0ELb1ELb1ELb0EEENS1_19SingleTileSchedulerILb0ELb1ELb1ELi128EEEEEEEEEvNT_6ParamsE --------------------------
	.section	.nv.constant0._ZN7cutlass13device_kernelIN5flash11enable_sm90INS1_16FlashAttnFwdSm90INS1_25CollectiveMainloopFwdSm90ILi2EN4cute5tupleIJNS5_1CILi1EEES8_S8_EEENS6_IJNS7_ILi128EEESA_SA_EEELi128ENS_10bfloat16_tEfNS_4arch4Sm90ELb0ELb1ELb0ELb0ELb0ELb0ELb0ELb1ELb1ELb1ELb1ELb0EEENS1_21CollectiveEpilogueFwdISB_S9_SC_SE_Li256ELb0ELb1ELb1ELb0EEENS1_19SingleTileSchedulerILb0ELb1ELb1ELi128EEEEEEEEEvNT_6ParamsE,"a",@progbits
	.sectionflags	@""
	.align	4
.nv.constant0._ZN7cutlass13device_kernelIN5flash11enable_sm90INS1_16FlashAttnFwdSm90INS1_25CollectiveMainloopFwdSm90ILi2EN4cute5tupleIJNS5_1CILi1EEES8_S8_EEENS6_IJNS7_ILi128EEESA_SA_EEELi128ENS_10bfloat16_tEfNS_4arch4Sm90ELb0ELb1ELb0ELb0ELb0ELb0ELb0ELb1ELb1ELb1ELb1ELb0EEENS1_21CollectiveEpilogueFwdISB_S9_SC_SE_Li256ELb0ELb1ELb1ELb0EEENS1_19SingleTileSchedulerILb0ELb1ELb1ELi128EEEEEEEEEvNT_6ParamsE:
	.zero		3200


//--------------------- .nv.constant0._ZN7cutlass13device_kernelIN5flash11enable_sm90INS1_16FlashAttnFwdSm90INS1_25CollectiveMainloopFwdSm90ILi2EN4cute5tupleIJNS5_1CILi1EEES8_S8_EEENS6_IJNS7_ILi128EEESA_SA_EEELi128ENS_10bfloat16_tEfNS_4arch4Sm90ELb0ELb1ELb0ELb1ELb0ELb0ELb0ELb1ELb1ELb1ELb1ELb0EEENS1_21CollectiveEpilogueFwdISB_S9_SC_SE_Li256ELb1ELb1ELb1ELb0EEENS1_36VarlenDynamicPersistentTileSchedulerILi128ELi128ELi256ELi128ELb1ELb1ELb1ELb1ELb0ELb1EEEEEEEEEvNT_6ParamsE --------------------------
	.section	.nv.constant0._ZN7cutlass13device_kernelIN5flash11enable_sm90INS1_16FlashAttnFwdSm90INS1_25CollectiveMainloopFwdSm90ILi2EN4cute5tupleIJNS5_1CILi1EEES8_S8_EEENS6_IJNS7_ILi128EEESA_SA_EEELi128ENS_10bfloat16_tEfNS_4arch4Sm90ELb0ELb1ELb0ELb1ELb0ELb0ELb0ELb1ELb1ELb1ELb1ELb0EEENS1_21CollectiveEpilogueFwdISB_S9_SC_SE_Li256ELb1ELb1ELb1ELb0EEENS1_36VarlenDynamicPersistentTileSchedulerILi128ELi128ELi256ELi128ELb1ELb1ELb1ELb1ELb0ELb1EEEEEEEEEvNT_6ParamsE,"a",@progbits
	.sectionflags	@""
	.align	4
.nv.constant0._ZN7cutlass13device_kernelIN5flash11enable_sm90INS1_16FlashAttnFwdSm90INS1_25CollectiveMainloopFwdSm90ILi2EN4cute5tupleIJNS5_1CILi1EEES8_S8_EEENS6_IJNS7_ILi128EEESA_SA_EEELi128ENS_10bfloat16_tEfNS_4arch4Sm90ELb0ELb1ELb0ELb1ELb0ELb0ELb0ELb1ELb1ELb1ELb1ELb0EEENS1_21CollectiveEpilogueFwdISB_S9_SC_SE_Li256ELb1ELb1ELb1ELb0EEENS1_36VarlenDynamicPersistentTileSchedulerILi128ELi128ELi256ELi128ELb1ELb1ELb1ELb1ELb0ELb1EEEEEEEEEvNT_6ParamsE:
	.zero		3328


//--------------------- .nv.constant0._ZN7cutlass13device_kernelIN5flash11enable_sm90INS1_16FlashAttnFwdSm90INS1_25CollectiveMainloopFwdSm90ILi2EN4cute5tupleIJNS5_1CILi1EEES8_S8_EEENS6_IJNS7_ILi128EEESA_SA_EEELi128ENS_10bfloat16_tEfNS_4arch4Sm90ELb0ELb1ELb0ELb1ELb0ELb1ELb0ELb1ELb1ELb1ELb1ELb0EEENS1_21CollectiveEpilogueFwdISB_S9_SC_SE_Li256ELb1ELb1ELb1ELb0EEENS1_36VarlenDynamicPersistentTileSchedulerILi128ELi128ELi256ELi128ELb1ELb1ELb1ELb1ELb0ELb1EEEEEEEEEvNT_6ParamsE --------------------------
	.section	.nv.constant0._ZN7cutlass13device_kernelIN5flash11enable_sm90INS1_16FlashAttnFwdSm90INS1_25CollectiveMainloopFwdSm90ILi2EN4cute5tupleIJNS5_1CILi1EEES8_S8_EEENS6_IJNS7_ILi128EEESA_SA_EEELi128ENS_10bfloat16_tEfNS_4arch4Sm90ELb0ELb1ELb0ELb1ELb0ELb1ELb0ELb1ELb1ELb1ELb1ELb0EEENS1_21CollectiveEpilogueFwdISB_S9_SC_SE_Li256ELb1ELb1ELb1ELb0EEENS1_36VarlenDynamicPersistentTileSchedulerILi128ELi128ELi256ELi128ELb1ELb1ELb1ELb1ELb0ELb1EEEEEEEEEvNT_6ParamsE,"a",@progbits
	.sectionflags	@""
	.align	4
.nv.constant0._ZN7cutlass13device_kernelIN5flash11enable_sm90INS1_16FlashAttnFwdSm90INS1_25CollectiveMainloopFwdSm90ILi2EN4cute5tupleIJNS5_1CILi1EEES8_S8_EEENS6_IJNS7_ILi128EEESA_SA_EEELi128ENS_10bfloat16_tEfNS_4arch4Sm90ELb0ELb1ELb0ELb1ELb0ELb1ELb0ELb1ELb1ELb1ELb1ELb0EEENS1_21CollectiveEpilogueFwdISB_S9_SC_SE_Li256ELb1ELb1ELb1ELb0EEENS1_36VarlenDynamicPersistentTileSchedulerILi128ELi128ELi256ELi128ELb1ELb1ELb1ELb1ELb0ELb1EEEEEEEEEvNT_6ParamsE:
	.zero		3328


//--------------------- .nv.constant0._ZN7cutlass13device_kernelIN5flash11enable_sm90INS1_16FlashAttnFwdSm90INS1_25CollectiveMainloopFwdSm90ILi2EN4cute5tupleIJNS5_1CILi1EEES8_S8_EEENS6_IJNS7_ILi128EEESA_SA_EEELi128ENS_10bfloat16_tEfNS_4arch4Sm90ELb1ELb0ELb0ELb0ELb0ELb0ELb0ELb1ELb1ELb1ELb1ELb0EEENS1_21CollectiveEpilogueFwdISB_S9_SC_SE_Li256ELb0ELb1ELb1ELb0EEENS1_19SingleTileSchedulerILb0ELb1ELb1ELi128EEEEEEEEEvNT_6ParamsE --------------------------
	.section	.nv.constant0._ZN7cutlass13device_kernelIN5flash11enable_sm90INS1_16FlashAttnFwdSm90INS1_25CollectiveMainloopFwdSm90ILi2EN4cute5tupleIJNS5_1CILi1EEES8_S8_EEENS6_IJNS7_ILi128EEESA_SA_EEELi128ENS_10bfloat16_tEfNS_4arch4Sm90ELb1ELb0ELb0ELb0ELb0ELb0ELb0ELb1ELb1ELb1ELb1ELb0EEENS1_21CollectiveEpilogueFwdISB_S9_SC_SE_Li256ELb0ELb1ELb1ELb0EEENS1_19SingleTileSchedulerILb0ELb1ELb1ELi128EEEEEEEEEvNT_6ParamsE,"a",@progbits
	.sectionflags	@""
	.align	4
.nv.constant0._ZN7cutlass13device_kernelIN5flash11enable_sm90INS1_16FlashAttnFwdSm90INS1_25CollectiveMainloopFwdSm90ILi2EN4cute5tupleIJNS5_1CILi1EEES8_S8_EEENS6_IJNS7_ILi128EEESA_SA_EEELi128ENS_10bfloat16_tEfNS_4arch4Sm90ELb1ELb0ELb0ELb0ELb0ELb0ELb0ELb1ELb1ELb1ELb1ELb0EEENS1_21CollectiveEpilogueFwdISB_S9_SC_SE_Li256ELb0ELb1ELb1ELb0EEENS1_19SingleTileSchedulerILb0ELb1ELb1ELi128EEEEEEEEEvNT_6ParamsE:
	.zero		3200


//--------------------- .nv.constant0._ZN7cutlass13device_kernelIN5flash11enable_sm90INS1_16FlashAttnFwdSm90INS1_25CollectiveMainloopFwdSm90ILi2EN4cute5tupleIJNS5_1CILi1EEES8_S8_EEENS6_IJNS7_ILi128EEESA_SA_EEELi128ENS_10bfloat16_tEfNS_4arch4Sm90ELb1ELb0ELb0ELb1ELb0ELb0ELb0ELb1ELb1ELb1ELb1ELb0EEENS1_21CollectiveEpilogueFwdISB_S9_SC_SE_Li256ELb1ELb1ELb1ELb0EEENS1_36VarlenDynamicPersistentTileSchedulerILi128ELi128ELi256ELi128ELb1ELb1ELb1ELb1ELb1ELb1EEEEEEEEEvNT_6ParamsE --------------------------
	.section	.nv.constant0._ZN7cutlass13device_kernelIN5flash11enable_sm90INS1_16FlashAttnFwdSm90INS1_25CollectiveMainloopFwdSm90ILi2EN4cute5tupleIJNS5_1CILi1EEES8_S8_EEENS6_IJNS7_ILi128EEESA_SA_EEELi128ENS_10bfloat16_tEfNS_4arch4Sm90ELb1ELb0ELb0ELb1ELb0ELb0ELb0ELb1ELb1ELb1ELb1ELb0EEENS1_21CollectiveEpilogueFwdISB_S9_SC_SE_Li256ELb1ELb1ELb1ELb0EEENS1_36VarlenDynamicPersistentTileSchedulerILi128ELi128ELi256ELi128ELb1ELb1ELb1ELb1ELb1ELb1EEEEEEEEEvNT_6ParamsE,"a",@progbits
	.sectionflags	@""
	.align	4
.nv.constant0._ZN7cutlass13device_kernelIN5flash11enable_sm90INS1_16FlashAttnFwdSm90INS1_25CollectiveMainloopFwdSm90ILi2EN4cute5tupleIJNS5_1CILi1EEES8_S8_EEENS6_IJNS7_ILi128EEESA_SA_EEELi128ENS_10bfloat16_tEfNS_4arch4Sm90ELb1ELb0ELb0ELb1ELb0ELb0ELb0ELb1ELb1ELb1ELb1ELb0EEENS1_21CollectiveEpilogueFwdISB_S9_SC_SE_Li256ELb1ELb1ELb1ELb0EEENS1_36VarlenDynamicPersistentTileSchedulerILi128ELi128ELi256ELi128ELb1ELb1ELb1ELb1ELb1ELb1EEEEEEEEEvNT_6ParamsE:
	.zero		3328


//--------------------- .nv.constant0._ZN7cutlass13device_kernelIN5flash11enable_sm90INS1_16FlashAttnFwdSm90INS1_25CollectiveMainloopFwdSm90ILi2EN4cute5tupleIJNS5_1CILi1EEES8_S8_EEENS6_IJNS7_ILi128EEESA_SA_EEELi128ENS_10bfloat16_tEfNS_4arch4Sm90ELb1ELb0ELb0ELb1ELb0ELb1ELb0ELb1ELb1ELb1ELb1ELb0EEENS1_21CollectiveEpilogueFwdISB_S9_SC_SE_Li256ELb1ELb1ELb1ELb0EEENS1_36VarlenDynamicPersistentTileSchedulerILi128ELi128ELi256ELi128ELb1ELb1ELb1ELb1ELb1ELb1EEEEEEEEEvNT_6ParamsE --------------------------
	.section	.nv.constant0._ZN7cutlass13device_kernelIN5flash11enable_sm90INS1_16FlashAttnFwdSm90INS1_25CollectiveMainloopFwdSm90ILi2EN4cute5tupleIJNS5_1CILi1EEES8_S8_EEENS6_IJNS7_ILi128EEESA_SA_EEELi128ENS_10bfloat16_tEfNS_4arch4Sm90ELb1ELb0ELb0ELb1ELb0ELb1ELb0ELb1ELb1ELb1ELb1ELb0EEENS1_21CollectiveEpilogueFwdISB_S9_SC_SE_Li256ELb1ELb1ELb1ELb0EEENS1_36VarlenDynamicPersistentTileSchedulerILi128ELi128ELi256ELi128ELb1ELb1ELb1ELb1ELb1ELb1EEEEEEEEEvNT_6ParamsE,"a",@progbits
	.sectionflags	@""
	.align	4
.nv.constant0._ZN7cutlass13device_kernelIN5flash11enable_sm90INS1_16FlashAttnFwdSm90INS1_25CollectiveMainloopFwdSm90ILi2EN4cute5tupleIJNS5_1CILi1EEES8_S8_EEENS6_IJNS7_ILi128EEESA_SA_EEELi128ENS_10bfloat16_tEfNS_4arch4Sm90ELb1ELb0ELb0ELb1ELb0ELb1ELb0ELb1ELb1ELb1ELb1ELb0EEENS1_21CollectiveEpilogueFwdISB_S9_SC_SE_Li256ELb1ELb1ELb1ELb0EEENS1_36VarlenDynamicPersistentTileSchedulerILi128ELi128ELi256ELi128ELb1ELb1ELb1ELb1ELb1ELb1EEEEEEEEEvNT_6ParamsE:
	.zero		3328


//--------------------- .nv.constant0._ZN7cutlass13device_kernelIN5flash11enable_sm90INS1_16FlashAttnFwdSm90INS1_25CollectiveMainloopFwdSm90ILi2EN4cute5tupleIJNS5_1CILi1EEES8_S8_EEENS6_IJNS7_ILi192EEENS7_ILi144EEENS7_ILi96EEEEEELi96ENS_10bfloat16_tEfNS_4arch4Sm90ELb0ELb0ELb0ELb0ELb0ELb0ELb0ELb0ELb1ELb1ELb1ELb0EEENS1_21CollectiveEpilogueFwdINS6_IJSA_SC_SB_EEES9_SE_SG_Li384ELb0ELb1ELb1ELb0EEENS1_19SingleTileSchedulerILb0ELb1ELb1ELi192EEEEEEEEEvNT_6ParamsE --------------------------
	.section	.nv.constant0._ZN7cutlass13device_kernelIN5flash11enable_sm90INS1_16FlashAttnFwdSm90INS1_25CollectiveMainloopFwdSm90ILi2EN4cute5tupleIJNS5_1CILi1EEES8_S8_EEENS6_IJNS7_ILi192EEENS7_ILi144EEENS7_ILi96EEEEEELi96ENS_10bfloat16_tEfNS_4arch4Sm90ELb0ELb0ELb0ELb0ELb0ELb0ELb0ELb0ELb1ELb1ELb1ELb0EEENS1_21CollectiveEpilogueFwdINS6_IJSA_SC_SB_EEES9_SE_SG_Li384ELb0ELb1ELb1ELb0EEENS1_19SingleTileSchedulerILb0ELb1ELb1ELi192EEEEEEEEEvNT_6ParamsE,"a",@progbits
	.sectionflags	@""
	.align	4
.nv.constant0._ZN7cutlass13device_kernelIN5flash11enable_sm90INS1_16FlashAttnFwdSm90INS1_25CollectiveMainloopFwdSm90ILi2EN4cute5tupleIJNS5_1CILi1EEES8_S8_EEENS6_IJNS7_ILi192EEENS7_ILi144EEENS7_ILi96EEEEEELi96ENS_10bfloat16_tEfNS_4arch4Sm90ELb0ELb0ELb0ELb0ELb0ELb0ELb0ELb0ELb1ELb1ELb1ELb0EEENS1_21CollectiveEpilogueFwdINS6_IJSA_SC_SB_EEES9_SE_SG_Li384ELb0ELb1ELb1ELb0EEENS1_19SingleTileSchedulerILb0ELb1ELb1ELi192EEEEEEEEEvNT_6ParamsE:
	.zero		3200


//--------------------- .nv.constant0._ZN7cutlass13device_kernelIN5flash11enable_sm90INS1_16FlashAttnFwdSm90INS1_25CollectiveMainloopFwdSm90ILi2EN4cute5tupleIJNS5_1CILi1EEES8_S8_EEENS6_IJNS7_ILi192EEENS7_ILi144EEENS7_ILi96EEEEEELi96ENS_10bfloat16_tEfNS_4arch4Sm90ELb0ELb0ELb0ELb1ELb0ELb0ELb0ELb0ELb1ELb1ELb1ELb0EEENS1_21CollectiveEpilogueFwdINS6_IJSA_SC_SB_EEES9_SE_SG_Li384ELb1ELb1ELb1ELb0EEENS1_36VarlenDynamicPersistentTileSchedulerILi192ELi144ELi384ELi128ELb1ELb1ELb1ELb0ELb1ELb1EEEEEEEEEvNT_6ParamsE --------------------------
	.section	.nv.constant0._ZN7cutlass13device_kernelIN5flash11enable_sm90INS1_16FlashAttnFwdSm90INS1_25CollectiveMainloopFwdSm90ILi2EN4cute5tupleIJNS5_1CILi1EEES8_S8_EEENS6_IJNS7_ILi192EEENS7_ILi144EEENS7_ILi96EEEEEELi96ENS_10bfloat16_tEfNS_4arch4Sm90ELb0ELb0ELb0ELb1ELb0ELb0ELb0ELb0ELb1ELb1ELb1ELb0EEENS1_21CollectiveEpilogueFwdINS6_IJSA_SC_SB_EEES9_SE_SG_Li384ELb1ELb1ELb1ELb0EEENS1_36VarlenDynamicPersistentTileSchedulerILi192ELi144ELi384ELi128ELb1ELb1ELb1ELb0ELb1ELb1EEEEEEEEEvNT_6ParamsE,"a",@progbits
	.sectionflags	@""
	.align	4
.nv.constant0._ZN7cutlass13device_kernelIN5flash11enable_sm90INS1_16FlashAttnFwdSm90INS1_25CollectiveMainloopFwdSm90ILi2EN4cute5tupleIJNS5_1CILi1EEES8_S8_EEENS6_IJNS7_ILi192EEENS7_ILi144EEENS7_ILi96EEEEEELi96ENS_10bfloat16_tEfNS_4arch4Sm90ELb0ELb0ELb0ELb1ELb0ELb0ELb0ELb0ELb1ELb1ELb1ELb0EEENS1_21CollectiveEpilogueFwdINS6_IJSA_SC_SB_EEES9_SE_SG_Li384ELb1ELb1ELb1ELb0EEENS1_36VarlenDynamicPersistentTileSchedulerILi192ELi144ELi384ELi128ELb1ELb1ELb1ELb0ELb1ELb1EEEEEEEEEvNT_6ParamsE:
	.zero		3328


//--------------------- .nv.constant0._ZN7cutlass13device_kernelIN5flash11enable_sm90INS1_16FlashAttnFwdSm90INS1_25CollectiveMainloopFwdSm90ILi2EN4cute5tupleIJNS5_1CILi1EEES8_S8_EEENS6_IJNS7_ILi192EEENS7_ILi144EEENS7_ILi96EEEEEELi96ENS_10bfloat16_tEfNS_4arch4Sm90ELb0ELb0ELb0ELb1ELb0ELb1ELb0ELb0ELb1ELb1ELb1ELb0EEENS1_21CollectiveEpilogueFwdINS6_IJSA_SC_SB_EEES9_SE_SG_Li384ELb1ELb1ELb1ELb0EEENS1_36VarlenDynamicPersistentTileSchedulerILi192ELi144ELi384ELi128ELb1ELb1ELb1ELb0ELb1ELb1EEEEEEEEEvNT_6ParamsE --------------------------
	.section	.nv.constant0._ZN7cutlass13device_kernelIN5flash11enable_sm90INS1_16FlashAttnFwdSm90INS1_25CollectiveMainloopFwdSm90ILi2EN4cute5tupleIJNS5_1CILi1EEES8_S8_EEENS6_IJNS7_ILi192EEENS7_ILi144EEENS7_ILi96EEEEEELi96ENS_10bfloat16_tEfNS_4arch4Sm90ELb0ELb0ELb0ELb1ELb0ELb1ELb0ELb0ELb1ELb1ELb1ELb0EEENS1_21CollectiveEpilogueFwdINS6_IJSA_SC_SB_EEES9_SE_SG_Li384ELb1ELb1ELb1ELb0EEENS1_36VarlenDynamicPersistentTileSchedulerILi192ELi144ELi384ELi128ELb1ELb1ELb1ELb0ELb1ELb1EEEEEEEEEvNT_6ParamsE,"a",@progbits
	.sectionflags	@""
	.align	4
.nv.constant0._ZN7cutlass13device_kernelIN5flash11enable_sm90INS1_16FlashAttnFwdSm90INS1_25CollectiveMainloopFwdSm90ILi2EN4cute5tupleIJNS5_1CILi1EEES8_S8_EEENS6_IJNS7_ILi192EEENS7_ILi144EEENS7_ILi96EEEEEELi96ENS_10bfloat16_tEfNS_4arch4Sm90ELb0ELb0ELb0ELb1ELb0ELb1ELb0ELb0ELb1ELb1ELb1ELb0EEENS1_21CollectiveEpilogueFwdINS6_IJSA_SC_SB_EEES9_SE_SG_Li384ELb1ELb1ELb1ELb0EEENS1_36VarlenDynamicPersistentTileSchedulerILi192ELi144ELi384ELi128ELb1ELb1ELb1ELb0ELb1ELb1EEEEEEEEEvNT_6ParamsE:
	.zero		3328


//--------------------- .nv.constant0._ZN7cutlass13device_kernelIN5flash11enable_sm90INS1_16FlashAttnFwdSm90INS1_25CollectiveMainloopFwdSm90ILi2EN4cute5tupleIJNS5_1CILi1EEES8_S8_EEENS6_IJNS7_ILi192EEENS7_ILi128EEENS7_ILi96EEEEEELi96ENS_10bfloat16_tEfNS_4arch4Sm90ELb0ELb1ELb0ELb0ELb0ELb0ELb0ELb0ELb1ELb1ELb1ELb0EEENS1_21CollectiveEpilogueFwdINS6_IJSA_SC_SB_EEES9_SE_SG_Li384ELb0ELb1ELb1ELb0EEENS1_19SingleTileSchedulerILb0ELb1ELb1ELi192EEEEEEEEEvNT_6ParamsE --------------------------
	.section	.nv.constant0._ZN7cutlass13device_kernelIN5flash11enable_sm90INS1_16FlashAttnFwdSm90INS1_25CollectiveMainloopFwdSm90ILi2EN4cute5tupleIJNS5_1CILi1EEES8_S8_EEENS6_IJNS7_ILi192EEENS7_ILi128EEENS7_ILi96EEEEEELi96ENS_10bfloat16_tEfNS_4arch4Sm90ELb0ELb1ELb0ELb0ELb0ELb0ELb0ELb0ELb1ELb1ELb1ELb0EEENS1_21CollectiveEpilogueFwdINS6_IJSA_SC_SB_EEES9_SE_SG_Li384ELb0ELb1ELb1ELb0EEENS1_19SingleTileSchedulerILb0ELb1ELb1ELi192EEEEEEEEEvNT_6ParamsE,"a",@progbits
	.sectionflags	@""
	.align	4
.nv.constant0._ZN7cutlass13device_kernelIN5flash11enable_sm90INS1_16FlashAttnFwdSm90INS1_25CollectiveMainloopFwdSm90ILi2EN4cute5tupleIJNS5_1CILi1EEES8_S8_EEENS6_IJNS7_ILi192EEENS7_ILi128EEENS7_ILi96EEEEEELi96ENS_10bfloat16_tEfNS_4arch4Sm90ELb0ELb1ELb0ELb0ELb0ELb0ELb0ELb0ELb1ELb1ELb1ELb0EEENS1_21CollectiveEpilogueFwdINS6_IJSA_SC_SB_EEES9_SE_SG_Li384ELb0ELb1ELb1ELb0EEENS1_19SingleTileSchedulerILb0ELb1ELb1ELi192EEEEEEEEEvNT_6ParamsE:
	.zero		3200


//--------------------- .nv.constant0._ZN7cutlass13device_kernelIN5flash11enable_sm90INS1_16FlashAttnFwdSm90INS1_25CollectiveMainloopFwdSm90ILi2EN4cute5tupleIJNS5_1CILi1EEES8_S8_EEENS6_IJNS7_ILi192EEENS7_ILi128EEENS7_ILi96EEEEEELi96ENS_10bfloat16_tEfNS_4arch4Sm90ELb0ELb1ELb0ELb1ELb0ELb0ELb0ELb0ELb1ELb1ELb1ELb0EEENS1_21CollectiveEpilogueFwdINS6_IJSA_SC_SB_EEES9_SE_SG_Li384ELb1ELb1ELb1ELb0EEENS1_36VarlenDynamicPersistentTileSchedulerILi192ELi128ELi384ELi128ELb1ELb1ELb1ELb1ELb0ELb1EEEEEEEEEvNT_6ParamsE --------------------------
	.section	.nv.constant0._ZN7cutlass13device_kernelIN5flash11enable_sm90INS1_16FlashAttnFwdSm90INS1_25CollectiveMainloopFwdSm90ILi2EN4cute5tupleIJNS5_1CILi1EEES8_S8_EEENS6_IJNS7_ILi192EEENS7_ILi128EEENS7_ILi96EEEEEELi96ENS_10bfloat16_tEfNS_4arch4Sm90ELb0ELb1ELb0ELb1ELb0ELb0ELb0ELb0ELb1ELb1ELb1ELb0EEENS1_21CollectiveEpilogueFwdINS6_IJSA_SC_SB_EEES9_SE_SG_Li384ELb1ELb1ELb1ELb0EEENS1_36VarlenDynamicPersistentTileSchedulerILi192ELi128ELi384ELi128ELb1ELb1ELb1ELb1ELb0ELb1EEEEEEEEEvNT_6ParamsE,"a",@progbits
	.sectionflags	@""
	.align	4
.nv.constant0._ZN7cutlass13device_kernelIN5flash11enable_sm90INS1_16FlashAttnFwdSm90INS1_25CollectiveMainloopFwdSm90ILi2EN4cute5tupleIJNS5_1CILi1EEES8_S8_EEENS6_IJNS7_ILi192EEENS7_ILi128EEENS7_ILi96EEEEEELi96ENS_10bfloat16_tEfNS_4arch4Sm90ELb0ELb1ELb0ELb1ELb0ELb0ELb0ELb0ELb1ELb1ELb1ELb0EEENS1_21CollectiveEpilogueFwdINS6_IJSA_SC_SB_EEES9_SE_SG_Li384ELb1ELb1ELb1ELb0EEENS1_36VarlenDynamicPersistentTileSchedulerILi192ELi128ELi384ELi128ELb1ELb1ELb1ELb1ELb0ELb1EEEEEEEEEvNT_6ParamsE:
	.zero		3328


//--------------------- .nv.constant0._ZN7cutlass13device_kernelIN5flash11enable_sm90INS1_16FlashAttnFwdSm90INS1_25CollectiveMainloopFwdSm90ILi2EN4cute5tupleIJNS5_1CILi1EEES8_S8_EEENS6_IJNS7_ILi192EEENS7_ILi128EEENS7_ILi96EEEEEELi96ENS_10bfloat16_tEfNS_4arch4Sm90ELb0ELb1ELb0ELb1ELb0ELb1ELb0ELb0ELb1ELb1ELb1ELb0EEENS1_21CollectiveEpilogueFwdINS6_IJSA_SC_SB_EEES9_SE_SG_Li384ELb1ELb1ELb1ELb0EEENS1_36VarlenDynamicPersistentTileSchedulerILi192ELi128ELi384ELi128ELb1ELb1ELb1ELb1ELb0ELb1EEEEEEEEEvNT_6ParamsE --------------------------
	.section	.nv.constant0._ZN7cutlass13device_kernelIN5flash11enable_sm90INS1_16FlashAttnFwdSm90INS1_25CollectiveMainloopFwdSm90ILi2EN4cute5tupleIJNS5_1CILi1EEES8_S8_EEENS6_IJNS7_ILi192EEENS7_ILi128EEENS7_ILi96EEEEEELi96ENS_10bfloat16_tEfNS_4arch4Sm90ELb0ELb1ELb0ELb1ELb0ELb1ELb0ELb0ELb1ELb1ELb1ELb0EEENS1_21CollectiveEpilogueFwdINS6_IJSA_SC_SB_EEES9_SE_SG_Li384ELb1ELb1ELb1ELb0EEENS1_36VarlenDynamicPersistentTileSchedulerILi192ELi128ELi384ELi128ELb1ELb1ELb1ELb1ELb0ELb1EEEEEEEEEvNT_6ParamsE,"a",@progbits
	.sectionflags	@""
	.align	4
.nv.constant0._ZN7cutlass13device_kernelIN5flash11enable_sm90INS1_16FlashAttnFwdSm90INS1_25CollectiveMainloopFwdSm90ILi2EN4cute5tupleIJNS5_1CILi1EEES8_S8_EEENS6_IJNS7_ILi192EEENS7_ILi128EEENS7_ILi96EEEEEELi96ENS_10bfloat16_tEfNS_4arch4Sm90ELb0ELb1ELb0ELb1ELb0ELb1ELb0ELb0ELb1ELb1ELb1ELb0EEENS1_21CollectiveEpilogueFwdINS6_IJSA_SC_SB_EEES9_SE_SG_Li384ELb1ELb1ELb1ELb0EEENS1_36VarlenDynamicPersistentTileSchedulerILi192ELi128ELi384ELi128ELb1ELb1ELb1ELb1ELb0ELb1EEEEEEEEEvNT_6ParamsE:
	.zero		3328


//--------------------- .nv.constant0._ZN7cutlass13device_kernelIN5flash11enable_sm90INS1_16FlashAttnFwdSm90INS1_25CollectiveMainloopFwdSm90ILi2EN4cute5tupleIJNS5_1CILi1EEES8_S8_EEENS6_IJNS7_ILi192EEENS7_ILi144EEENS7_ILi96EEEEEELi96ENS_10bfloat16_tEfNS_4arch4Sm90ELb1ELb0ELb0ELb0ELb0ELb0ELb0ELb0ELb1ELb1ELb1ELb0EEENS1_21CollectiveEpilogueFwdINS6_IJSA_SC_SB_EEES9_SE_SG_Li384ELb0ELb1ELb1ELb0EEENS1_19SingleTileSchedulerILb0ELb1ELb1ELi192EEEEEEEEEvNT_6ParamsE --------------------------
	.section	.nv.constant0._ZN7cutlass13device_kernelIN5flash11enable_sm90INS1_16FlashAttnFwdSm90INS1_25CollectiveMainloopFwdSm90ILi2EN4cute5tupleIJNS5_1CILi1EEES8_S8_EEENS6_IJNS7_ILi192EEENS7_ILi144EEENS7_ILi96EEEEEELi96ENS_10bfloat16_tEfNS_4arch4Sm90ELb1ELb0ELb0ELb0ELb0ELb0ELb0ELb0ELb1ELb1ELb1ELb0EEENS1_21CollectiveEpilogueFwdINS6_IJSA_SC_SB_EEES9_SE_SG_Li384ELb0ELb1ELb1ELb0EEENS1_19SingleTileSchedulerILb0ELb1ELb1ELi192EEEEEEEEEvNT_6ParamsE,"a",@progbits
	.sectionflags	@""
	.align	4
.nv.constant0._ZN7cutlass13device_kernelIN5flash11enable_sm90INS1_16FlashAttnFwdSm90INS1_25CollectiveMainloopFwdSm90ILi2EN4cute5tupleIJNS5_1CILi1EEES8_S8_EEENS6_IJNS7_ILi192EEENS7_ILi144EEENS7_ILi96EEEEEELi96ENS_10bfloat16_tEfNS_4arch4Sm90ELb1ELb0ELb0ELb0ELb0ELb0ELb0ELb0ELb1ELb1ELb1ELb0EEENS1_21CollectiveEpilogueFwdINS6_IJSA_SC_SB_EEES9_SE_SG_Li384ELb0ELb1ELb1ELb0EEENS1_19SingleTileSchedulerILb0ELb1ELb1ELi192EEEEEEEEEvNT_6ParamsE:
	.zero		3200


//--------------------- .nv.constant0._ZN7cutlass13device_kernelIN5flash11enable_sm90INS1_16FlashAttnFwdSm90INS1_25CollectiveMainloopFwdSm90ILi2EN4cute5tupleIJNS5_1CILi1EEES8_S8_EEENS6_IJNS7_ILi192EEENS7_ILi144EEENS7_ILi96EEEEEELi96ENS_10bfloat16_tEfNS_4arch4Sm90ELb1ELb0ELb0ELb1ELb0ELb0ELb0ELb0ELb1ELb1ELb1ELb0EEENS1_21CollectiveEpilogueFwdINS6_IJSA_SC_SB_EEES9_SE_SG_Li384ELb1ELb1ELb1ELb0EEENS1_36VarlenDynamicPersistentTileSchedulerILi192ELi144ELi384ELi128ELb1ELb1ELb1ELb1ELb1ELb1EEEEEEEEEvNT_6ParamsE --------------------------
	.section	.nv.constant0._ZN7cutlass13device_kernelIN5flash11enable_sm90INS1_16FlashAttnFwdSm90INS1_25CollectiveMainloopFwdSm90ILi2EN4cute5tupleIJNS5_1CILi1EEES8_S8_EEENS6_IJNS7_ILi192EEENS7_ILi144EEENS7_ILi96EEEEEELi96ENS_10bfloat16_tEfNS_4arch4Sm90ELb1ELb0ELb0ELb1ELb0ELb0ELb0ELb0ELb1ELb1ELb1ELb0EEENS1_21CollectiveEpilogueFwdINS6_IJSA_SC_SB_EEES9_SE_SG_Li384ELb1ELb1ELb1ELb0EEENS1_36VarlenDynamicPersistentTileSchedulerILi192ELi144ELi384ELi128ELb1ELb1ELb1ELb1ELb1ELb1EEEEEEEEEvNT_6ParamsE,"a",@progbits
	.sectionflags	@""
	.align	4
.nv.constant0._ZN7cutlass13device_kernelIN5flash11enable_sm90INS1_16FlashAttnFwdSm90INS1_25CollectiveMainloopFwdSm90ILi2EN4cute5tupleIJNS5_1CILi1EEES8_S8_EEENS6_IJNS7_ILi192EEENS7_ILi144EEENS7_ILi96EEEEEELi96ENS_10bfloat16_tEfNS_4arch4Sm90ELb1ELb0ELb0ELb1ELb0ELb0ELb0ELb0ELb1ELb1ELb1ELb0EEENS1_21CollectiveEpilogueFwdINS6_IJSA_SC_SB_EEES9_SE_SG_Li384ELb1ELb1ELb1ELb0EEENS1_36VarlenDynamicPersistentTileSchedulerILi192ELi144ELi384ELi128ELb1ELb1ELb1ELb1ELb1ELb1EEEEEEEEEvNT_6ParamsE:
	.zero		3328


//--------------------- .nv.constant0._ZN7cutlass13device_kernelIN5flash11enable_sm90INS1_16FlashAttnFwdSm90INS1_25CollectiveMainloopFwdSm90ILi2EN4cute5tupleIJNS5_1CILi1EEES8_S8_EEENS6_IJNS7_ILi192EEENS7_ILi144EEENS7_ILi96EEEEEELi96ENS_10bfloat16_tEfNS_4arch4Sm90ELb1ELb0ELb0ELb1ELb0ELb1ELb0ELb0ELb1ELb1ELb1ELb0EEENS1_21CollectiveEpilogueFwdINS6_IJSA_SC_SB_EEES9_SE_SG_Li384ELb1ELb1ELb1ELb0EEENS1_36VarlenDynamicPersistentTileSchedulerILi192ELi144ELi384ELi128ELb1ELb1ELb1ELb1ELb1ELb1EEEEEEEEEvNT_6ParamsE --------------------------
	.section	.nv.constant0._ZN7cutlass13device_kernelIN5flash11enable_sm90INS1_16FlashAttnFwdSm90INS1_25CollectiveMainloopFwdSm90ILi2EN4cute5tupleIJNS5_1CILi1EEES8_S8_EEENS6_IJNS7_ILi192EEENS7_ILi144EEENS7_ILi96EEEEEELi96ENS_10bfloat16_tEfNS_4arch4Sm90ELb1ELb0ELb0ELb1ELb0ELb1ELb0ELb0ELb1ELb1ELb1ELb0EEENS1_21CollectiveEpilogueFwdINS6_IJSA_SC_SB_EEES9_SE_SG_Li384ELb1ELb1ELb1ELb0EEENS1_36VarlenDynamicPersistentTileSchedulerILi192ELi144ELi384ELi128ELb1ELb1ELb1ELb1ELb1ELb1EEEEEEEEEvNT_6ParamsE,"a",@progbits
	.sectionflags	@""
	.align	4
.nv.constant0._ZN7cutlass13device_kernelIN5flash11enable_sm90INS1_16FlashAttnFwdSm90INS1_25CollectiveMainloopFwdSm90ILi2EN4cute5tupleIJNS5_1CILi1EEES8_S8_EEENS6_IJNS7_ILi192EEENS7_ILi144EEENS7_ILi96EEEEEELi96ENS_10bfloat16_tEfNS_4arch4Sm90ELb1ELb0ELb0ELb1ELb0ELb1ELb0ELb0ELb1ELb1ELb1ELb0EEENS1_21CollectiveEpilogueFwdINS6_IJSA_SC_SB_EEES9_SE_SG_Li384ELb1ELb1ELb1ELb0EEENS1_36VarlenDynamicPersistentTileSchedulerILi192ELi144ELi384ELi128ELb1ELb1ELb1ELb1ELb1ELb1EEEEEEEEEvNT_6ParamsE:
	.zero		3328


//--------------------- .nv.constant0._ZN7cutlass13device_kernelIN5flash11enable_sm90INS1_16FlashAttnFwdSm90INS1_25CollectiveMainloopFwdSm90ILi2EN4cute5tupleIJNS5_1CILi1EEES8_S8_EEENS6_IJNS7_ILi192EEESA_NS7_ILi64EEEEEELi64ENS_10bfloat16_tEfNS_4arch4Sm90ELb0ELb0ELb0ELb0ELb0ELb0ELb0ELb0ELb1ELb1ELb1ELb0EEENS1_21CollectiveEpilogueFwdINS6_IJSA_SB_SA_EEES9_SD_SF_Li384ELb0ELb1ELb1ELb0EEENS1_19SingleTileSchedulerILb0ELb1ELb1ELi192EEEEEEEEEvNT_6ParamsE --------------------------
	.section	.nv.constant0._ZN7cutlass13device_kernelIN5flash11enable_sm90INS1_16FlashAttnFwdSm90INS1_25CollectiveMainloopFwdSm90ILi2EN4cute5tupleIJNS5_1CILi1EEES8_S8_EEENS6_IJNS7_ILi192EEESA_NS7_ILi64EEEEEELi64ENS_10bfloat16_tEfNS_4arch4Sm90ELb0ELb0ELb0ELb0ELb0ELb0ELb0ELb0ELb1ELb1ELb1ELb0EEENS1_21CollectiveEpilogueFwdINS6_IJSA_SB_SA_EEES9_SD_SF_Li384ELb0ELb1ELb1ELb0EEENS1_19SingleTileSchedulerILb0ELb1ELb1ELi192EEEEEEEEEvNT_6ParamsE,"a",@progbits
	.sectionflags	@""
	.align	4
.nv.constant0._ZN7cutlass13device_kernelIN5flash11enable_sm90INS1_16FlashAttnFwdSm90INS1_25CollectiveMainloopFwdSm90ILi2EN4cute5tupleIJNS5_1CILi1EEES8_S8_EEENS6_IJNS7_ILi192EEESA_NS7_ILi64EEEEEELi64ENS_10bfloat16_tEfNS_4arch4Sm90ELb0ELb0ELb0ELb0ELb0ELb0ELb0ELb0ELb1ELb1ELb1ELb0EEENS1_21CollectiveEpilogueFwdINS6_IJSA_SB_SA_EEES9_SD_SF_Li384ELb0ELb1ELb1ELb0EEENS1_19SingleTileSchedulerILb0ELb1ELb1ELi192EEEEEEEEEvNT_6ParamsE:
	.zero		3200


//--------------------- .nv.constant0._ZN7cutlass13device_kernelIN5flash11enable_sm90INS1_16FlashAttnFwdSm90INS1_25CollectiveMainloopFwdSm90ILi2EN4cute5tupleIJNS5_1CILi1EEES8_S8_EEENS6_IJNS7_ILi192EEESA_NS7_ILi64EEEEEELi64ENS_10bfloat16_tEfNS_4arch4Sm90ELb0ELb0ELb0ELb1ELb0ELb0ELb0ELb0ELb1ELb1ELb1ELb0EEENS1_21CollectiveEpilogueFwdINS6_IJSA_SB_SA_EEES9_SD_SF_Li384ELb1ELb1ELb1ELb0EEENS1_36VarlenDynamicPersistentTileSchedulerILi192ELi192ELi384ELi128ELb1ELb1ELb1ELb0ELb1ELb1EEEEEEEEEvNT_6ParamsE --------------------------
	.section	.nv.constant0._ZN7cutlass13device_kernelIN5flash11enable_sm90INS1_16FlashAttnFwdSm90INS1_25CollectiveMainloopFwdSm90ILi2EN4cute5tupleIJNS5_1CILi1EEES8_S8_EEENS6_IJNS7_ILi192EEESA_NS7_ILi64EEEEEELi64ENS_10bfloat16_tEfNS_4arch4Sm90ELb0ELb0ELb0ELb1ELb0ELb0ELb0ELb0ELb1ELb1ELb1ELb0EEENS1_21CollectiveEpilogueFwdINS6_IJSA_SB_SA_EEES9_SD_SF_Li384ELb1ELb1ELb1ELb0EEENS1_36VarlenDynamicPersistentTileSchedulerILi192ELi192ELi384ELi128ELb1ELb1ELb1ELb0ELb1ELb1EEEEEEEEEvNT_6ParamsE,"a",@progbits
	.sectionflags	@""
	.align	4
.nv.constant0._ZN7cutlass13device_kernelIN5flash11enable_sm90INS1_16FlashAttnFwdSm90INS1_25CollectiveMainloopFwdSm90ILi2EN4cute5tupleIJNS5_1CILi1EEES8_S8_EEENS6_IJNS7_ILi192EEESA_NS7_ILi64EEEEEELi64ENS_10bfloat16_tEfNS_4arch4Sm90ELb0ELb0ELb0ELb1ELb0ELb0ELb0ELb0ELb1ELb1ELb1ELb0EEENS1_21CollectiveEpilogueFwdINS6_IJSA_SB_SA_EEES9_SD_SF_Li384ELb1ELb1ELb1ELb0EEENS1_36VarlenDynamicPersistentTileSchedulerILi192ELi192ELi384ELi128ELb1ELb1ELb1ELb0ELb1ELb1EEEEEEEEEvNT_6ParamsE:
	.zero		3328


//--------------------- .nv.constant0._ZN7cutlass13device_kernelIN5flash11enable_sm90INS1_16FlashAttnFwdSm90INS1_25CollectiveMainloopFwdSm90ILi2EN4cute5tupleIJNS5_1CILi1EEES8_S8_EEENS6_IJNS7_ILi192EEESA_NS7_ILi64EEEEEELi64ENS_10bfloat16_tEfNS_4arch4Sm90ELb0ELb0ELb0ELb1ELb0ELb1ELb0ELb0ELb1ELb1ELb1ELb0EEENS1_21CollectiveEpilogueFwdINS6_IJSA_SB_SA_EEES9_SD_SF_Li384ELb1ELb1ELb1ELb0EEENS1_36VarlenDynamicPersistentTileSchedulerILi192ELi192ELi384ELi128ELb1ELb1ELb1ELb0ELb1ELb1EEEEEEEEEvNT_6ParamsE --------------------------
	.section	.nv.constant0._ZN7cutlass13device_kernelIN5flash11enable_sm90INS1_16FlashAttnFwdSm90INS1_25CollectiveMainloopFwdSm90ILi2EN4cute5tupleIJNS5_1CILi1EEES8_S8_EEENS6_IJNS7_ILi192EEESA_NS7_ILi64EEEEEELi64ENS_10bfloat16_tEfNS_4arch4Sm90ELb0ELb0ELb0ELb1ELb0ELb1ELb0ELb0ELb1ELb1ELb1ELb0EEENS1_21CollectiveEpilogueFwdINS6_IJSA_SB_SA_EEES9_SD_SF_Li384ELb1ELb1ELb1ELb0EEENS1_36VarlenDynamicPersistentTileSchedulerILi192ELi192ELi384ELi128ELb1ELb1ELb1ELb0ELb1ELb1EEEEEEEEEvNT_6ParamsE,"a",@progbits
	.sectionflags	@""
	.align	4
.nv.constant0._ZN7cutlass13device_kernelIN5flash11enable_sm90INS1_16FlashAttnFwdSm90INS1_25CollectiveMainloopFwdSm90ILi2EN4cute5tupleIJNS5_1CILi1EEES8_S8_EEENS6_IJNS7_ILi192EEESA_NS7_ILi64EEEEEELi64ENS_10bfloat16_tEfNS_4arch4Sm90ELb0ELb0ELb0ELb1ELb0ELb1ELb0ELb0ELb1ELb1ELb1ELb0EEENS1_21CollectiveEpilogueFwdINS6_IJSA_SB_SA_EEES9_SD_SF_Li384ELb1ELb1ELb1ELb0EEENS1_36VarlenDynamicPersistentTileSchedulerILi192ELi192ELi384ELi128ELb1ELb1ELb1ELb0ELb1ELb1EEEEEEEEEvNT_6ParamsE:
	.zero		3328


//--------------------- .nv.constant0._ZN7cutlass13device_kernelIN5flash11enable_sm90INS1_16FlashAttnFwdSm90INS1_25CollectiveMainloopFwdSm90ILi2EN4cute5tupleIJNS5_1CILi1EEES8_S8_EEENS6_IJNS7_ILi192EEENS7_ILi128EEENS7_ILi64EEEEEELi64ENS_10bfloat16_tEfNS_4arch4Sm90ELb0ELb1ELb0ELb0ELb0ELb0ELb0ELb1ELb1ELb1ELb1ELb0EEENS1_21CollectiveEpilogueFwdINS6_IJSA_SC_SB_EEES9_SE_SG_Li384ELb0ELb1ELb1ELb0EEENS1_19SingleTileSchedulerILb0ELb1ELb1ELi192EEEEEEEEEvNT_6ParamsE --------------------------
	.section	.nv.constant0._ZN7cutlass13device_kernelIN5flash11enable_sm90INS1_16FlashAttnFwdSm90INS1_25CollectiveMainloopFwdSm90ILi2EN4cute5tupleIJNS5_1CILi1EEES8_S8_EEENS6_IJNS7_ILi192EEENS7_ILi128EEENS7_ILi64EEEEEELi64ENS_10bfloat16_tEfNS_4arch4Sm90ELb0ELb1ELb0ELb0ELb0ELb0ELb0ELb1ELb1ELb1ELb1ELb0EEENS1_21CollectiveEpilogueFwdINS6_IJSA_SC_SB_EEES9_SE_SG_Li384ELb0ELb1ELb1ELb0EEENS1_19SingleTileSchedulerILb0ELb1ELb1ELi192EEEEEEEEEvNT_6ParamsE,"a",@progbits
	.sectionflags	@""
	.align	4
.nv.constant0._ZN7cutlass13device_kernelIN5flash11enable_sm90INS1_16FlashAttnFwdSm90INS1_25CollectiveMainloopFwdSm90ILi2EN4cute5tupleIJNS5_1CILi1EEES8_S8_EEENS6_IJNS7_ILi192EEENS7_ILi128EEENS7_ILi64EEEEEELi64ENS_10bfloat16_tEfNS_4arch4Sm90ELb0ELb1ELb0ELb0ELb0ELb0ELb0ELb1ELb1ELb1ELb1ELb0EEENS1_21CollectiveEpilogueFwdINS6_IJSA_SC_SB_EEES9_SE_SG_Li384ELb0ELb1ELb1ELb0EEENS1_19SingleTileSchedulerILb0ELb1ELb1ELi192EEEEEEEEEvNT_6ParamsE:
	.zero		3200


//--------------------- .nv.constant0._ZN7cutlass13device_kernelIN5flash11enable_sm90INS1_16FlashAttnFwdSm90INS1_25CollectiveMainloopFwdSm90ILi2EN4cute5tupleIJNS5_1CILi1EEES8_S8_EEENS6_IJNS7_ILi192EEENS7_ILi128EEENS7_ILi64EEEEEELi64ENS_10bfloat16_tEfNS_4arch4Sm90ELb0ELb1ELb0ELb1ELb0ELb0ELb0ELb1ELb1ELb1ELb1ELb0EEENS1_21CollectiveEpilogueFwdINS6_IJSA_SC_SB_EEES9_SE_SG_Li384ELb1ELb1ELb1ELb0EEENS1_36VarlenDynamicPersistentTileSchedulerILi192ELi128ELi384ELi128ELb1ELb1ELb1ELb1ELb0ELb1EEEEEEEEEvNT_6ParamsE --------------------------
	.section	.nv.constant0._ZN7cutlass13device_kernelIN5flash11enable_sm90INS1_16FlashAttnFwdSm90INS1_25CollectiveMainloopFwdSm90ILi2EN4cute5tupleIJNS5_1CILi1EEES8_S8_EEENS6_IJNS7_ILi192EEENS7_ILi128EEENS7_ILi64EEEEEELi64ENS_10bfloat16_tEfNS_4arch4Sm90ELb0ELb1ELb0ELb1ELb0ELb0ELb0ELb1ELb1ELb1ELb1ELb0EEENS1_21CollectiveEpilogueFwdINS6_IJSA_SC_SB_EEES9_SE_SG_Li384ELb1ELb1ELb1ELb0EEENS1_36VarlenDynamicPersistentTileSchedulerILi192ELi128ELi384ELi128ELb1ELb1ELb1ELb1ELb0ELb1EEEEEEEEEvNT_6ParamsE,"a",@progbits
	.sectionflags	@""
	.align	4
.nv.constant0._ZN7cutlass13device_kernelIN5flash11enable_sm90INS1_16FlashAttnFwdSm90INS1_25CollectiveMainloopFwdSm90ILi2EN4cute5tupleIJNS5_1CILi1EEES8_S8_EEENS6_IJNS7_ILi192EEENS7_ILi128EEENS7_ILi64EEEEEELi64ENS_10bfloat16_tEfNS_4arch4Sm90ELb0ELb1ELb0ELb1ELb0ELb0ELb0ELb1ELb1ELb1ELb1ELb0EEENS1_21CollectiveEpilogueFwdINS6_IJSA_SC_SB_EEES9_SE_SG_Li384ELb1ELb1ELb1ELb0EEENS1_36VarlenDynamicPersistentTileSchedulerILi192ELi128ELi384ELi128ELb1ELb1ELb1ELb1ELb0ELb1EEEEEEEEEvNT_6ParamsE:
	.zero		3328


//--------------------- .nv.constant0._ZN7cutlass13device_kernelIN5flash11enable_sm90INS1_16FlashAttnFwdSm90INS1_25CollectiveMainloopFwdSm90ILi2EN4cute5tupleIJNS5_1CILi1EEES8_S8_EEENS6_IJNS7_ILi192EEENS7_ILi128EEENS7_ILi64EEEEEELi64ENS_10bfloat16_tEfNS_4arch4Sm90ELb0ELb1ELb0ELb1ELb0ELb1ELb0ELb1ELb1ELb1ELb1ELb0EEENS1_21CollectiveEpilogueFwdINS6_IJSA_SC_SB_EEES9_SE_SG_Li384ELb1ELb1ELb1ELb0EEENS1_36VarlenDynamicPersistentTileSchedulerILi192ELi128ELi384ELi128ELb1ELb1ELb1ELb1ELb0ELb1EEEEEEEEEvNT_6ParamsE --------------------------
	.section	.nv.constant0._ZN7cutlass13device_kernelIN5flash11enable_sm90INS1_16FlashAttnFwdSm90INS1_25CollectiveMainloopFwdSm90ILi2EN4cute5tupleIJNS5_1CILi1EEES8_S8_EEENS6_IJNS7_ILi192EEENS7_ILi128EEENS7_ILi64EEEEEELi64ENS_10bfloat16_tEfNS_4arch4Sm90ELb0ELb1ELb0ELb1ELb0ELb1ELb0ELb1ELb1ELb1ELb1ELb0EEENS1_21CollectiveEpilogueFwdINS6_IJSA_SC_SB_EEES9_SE_SG_Li384ELb1ELb1ELb1ELb0EEENS1_36VarlenDynamicPersistentTileSchedulerILi192ELi128ELi384ELi128ELb1ELb1ELb1ELb1ELb0ELb1EEEEEEEEEvNT_6ParamsE,"a",@progbits
	.sectionflags	@""
	.align	4
.nv.constant0._ZN7cutlass13device_kernelIN5flash11enable_sm90INS1_16FlashAttnFwdSm90INS1_25CollectiveMainloopFwdSm90ILi2EN4cute5tupleIJNS5_1CILi1EEES8_S8_EEENS6_IJNS7_ILi192EEENS7_ILi128EEENS7_ILi64EEEEEELi64ENS_10bfloat16_tEfNS_4arch4Sm90ELb0ELb1ELb0ELb1ELb0ELb1ELb0ELb1ELb1ELb1ELb1ELb0EEENS1_21CollectiveEpilogueFwdINS6_IJSA_SC_SB_EEES9_SE_SG_Li384ELb1ELb1ELb1ELb0EEENS1_36VarlenDynamicPersistentTileSchedulerILi192ELi128ELi384ELi128ELb1ELb1ELb1ELb1ELb0ELb1EEEEEEEEEvNT_6ParamsE:
	.zero		3328


//--------------------- .nv.constant0._ZN7cutlass13device_kernelIN5flash11enable_sm90INS1_16FlashAttnFwdSm90INS1_25CollectiveMainloopFwdSm90ILi2EN4cute5tupleIJNS5_1CILi1EEES8_S8_EEENS6_IJNS7_ILi192EEENS7_ILi128EEENS7_ILi64EEEEEELi64ENS_10bfloat16_tEfNS_4arch4Sm90ELb1ELb0ELb0ELb0ELb0ELb0ELb0ELb1ELb1ELb1ELb1ELb0EEENS1_21CollectiveEpilogueFwdINS6_IJSA_SC_SB_EEES9_SE_SG_Li384ELb0ELb1ELb1ELb0EEENS1_19SingleTileSchedulerILb0ELb1ELb1ELi192EEEEEEEEEvNT_6ParamsE --------------------------
	.section	.nv.constant0._ZN7cutlass13device_kernelIN5flash11enable_sm90INS1_16FlashAttnFwdSm90INS1_25CollectiveMainloopFwdSm90ILi2EN4cute5tupleIJNS5_1CILi1EEES8_S8_EEENS6_IJNS7_ILi192EEENS7_ILi128EEENS7_ILi64EEEEEELi64ENS_10bfloat16_tEfNS_4arch4Sm90ELb1ELb0ELb0ELb0ELb0ELb0ELb0ELb1ELb1ELb1ELb1ELb0EEENS1_21CollectiveEpilogueFwdINS6_IJSA_SC_SB_EEES9_SE_SG_Li384ELb0ELb1ELb1ELb0EEENS1_19SingleTileSchedulerILb0ELb1ELb1ELi192EEEEEEEEEvNT_6ParamsE,"a",@progbits
	.sectionflags	@""
	.align	4
.nv.constant0._ZN7cutlass13device_kernelIN5flash11enable_sm90INS1_16FlashAttnFwdSm90INS1_25CollectiveMainloopFwdSm90ILi2EN4cute5tupleIJNS5_1CILi1EEES8_S8_EEENS6_IJNS7_ILi192EEENS7_ILi128EEENS7_ILi64EEEEEELi64ENS_10bfloat16_tEfNS_4arch4Sm90ELb1ELb0ELb0ELb0ELb0ELb0ELb0ELb1ELb1ELb1ELb1ELb0EEENS1_21CollectiveEpilogueFwdINS6_IJSA_SC_SB_EEES9_SE_SG_Li384ELb0ELb1ELb1ELb0EEENS1_19SingleTileSchedulerILb0ELb1ELb1ELi192EEEEEEEEEvNT_6ParamsE:
	.zero		3200


//--------------------- .nv.constant0._ZN7cutlass13device_kernelIN5flash11enable_sm90INS1_16FlashAttnFwdSm90INS1_25CollectiveMainloopFwdSm90ILi2EN4cute5tupleIJNS5_1CILi1EEES8_S8_EEENS6_IJNS7_ILi192EEENS7_ILi128EEENS7_ILi64EEEEEELi64ENS_10bfloat16_tEfNS_4arch4Sm90ELb1ELb0ELb0ELb1ELb0ELb0ELb0ELb1ELb1ELb1ELb1ELb0EEENS1_21CollectiveEpilogueFwdINS6_IJSA_SC_SB_EEES9_SE_SG_Li384ELb1ELb1ELb1ELb0EEENS1_36VarlenDynamicPersistentTileSchedulerILi192ELi128ELi384ELi128ELb1ELb1ELb1ELb1ELb1ELb1EEEEEEEEEvNT_6ParamsE --------------------------
	.section	.nv.constant0._ZN7cutlass13device_kernelIN5flash11enable_sm90INS1_16FlashAttnFwdSm90INS1_25CollectiveMainloopFwdSm90ILi2EN4cute5tupleIJNS5_1CILi1EEES8_S8_EEENS6_IJNS7_ILi192EEENS7_ILi128EEENS7_ILi64EEEEEELi64ENS_10bfloat16_tEfNS_4arch4Sm90ELb1ELb0ELb0ELb1ELb0ELb0ELb0ELb1ELb1ELb1ELb1ELb0EEENS1_21CollectiveEpilogueFwdINS6_IJSA_SC_SB_EEES9_SE_SG_Li384ELb1ELb1ELb1ELb0EEENS1_36VarlenDynamicPersistentTileSchedulerILi192ELi128ELi384ELi128ELb1ELb1ELb1ELb1ELb1ELb1EEEEEEEEEvNT_6ParamsE,"a",@progbits
	.sectionflags	@""
	.align	4
.nv.constant0._ZN7cutlass13device_kernelIN5flash11enable_sm90INS1_16FlashAttnFwdSm90INS1_25CollectiveMainloopFwdSm90ILi2EN4cute5tupleIJNS5_1CILi1EEES8_S8_EEENS6_IJNS7_ILi192EEENS7_ILi128EEENS7_ILi64EEEEEELi64ENS_10bfloat16_tEfNS_4arch4Sm90ELb1ELb0ELb0ELb1ELb0ELb0ELb0ELb1ELb1ELb1ELb1ELb0EEENS1_21CollectiveEpilogueFwdINS6_IJSA_SC_SB_EEES9_SE_SG_Li384ELb1ELb1ELb1ELb0EEENS1_36VarlenDynamicPersistentTileSchedulerILi192ELi128ELi384ELi128ELb1ELb1ELb1ELb1ELb1ELb1EEEEEEEEEvNT_6ParamsE:
	.zero		3328


//--------------------- .nv.constant0._ZN7cutlass13device_kernelIN5flash11enable_sm90INS1_16FlashAttnFwdSm90INS1_25CollectiveMainloopFwdSm90ILi2EN4cute5tupleIJNS5_1CILi1EEES8_S8_EEENS6_IJNS7_ILi192EEENS7_ILi128EEENS7_ILi64EEEEEELi64ENS_10bfloat16_tEfNS_4arch4Sm90ELb1ELb0ELb0ELb1ELb0ELb1ELb0ELb1ELb1ELb1ELb1ELb0EEENS1_21CollectiveEpilogueFwdINS6_IJSA_SC_SB_EEES9_SE_SG_Li384ELb1ELb1ELb1ELb0EEENS1_36VarlenDynamicPersistentTileSchedulerILi192ELi128ELi384ELi128ELb1ELb1ELb1ELb1ELb1ELb1EEEEEEEEEvNT_6ParamsE --------------------------
	.section	.nv.constant0._ZN7cutlass13device_kernelIN5flash11enable_sm90INS1_16FlashAttnFwdSm90INS1_25CollectiveMainloopFwdSm90ILi2EN4cute5tupleIJNS5_1CILi1EEES8_S8_EEENS6_IJNS7_ILi192EEENS7_ILi128EEENS7_ILi64EEEEEELi64ENS_10bfloat16_tEfNS_4arch4Sm90ELb1ELb0ELb0ELb1ELb0ELb1ELb0ELb1ELb1ELb1ELb1ELb0EEENS1_21CollectiveEpilogueFwdINS6_IJSA_SC_SB_EEES9_SE_SG_Li384ELb1ELb1ELb1ELb0EEENS1_36VarlenDynamicPersistentTileSchedulerILi192ELi128ELi384ELi128ELb1ELb1ELb1ELb1ELb1ELb1EEEEEEEEEvNT_6ParamsE,"a",@progbits
	.sectionflags	@""
	.align	4
.nv.constant0._ZN7cutlass13device_kernelIN5flash11enable_sm90INS1_16FlashAttnFwdSm90INS1_25CollectiveMainloopFwdSm90ILi2EN4cute5tupleIJNS5_1CILi1EEES8_S8_EEENS6_IJNS7_ILi192EEENS7_ILi128EEENS7_ILi64EEEEEELi64ENS_10bfloat16_tEfNS_4arch4Sm90ELb1ELb0ELb0ELb1ELb0ELb1ELb0ELb1ELb1ELb1ELb1ELb0EEENS1_21CollectiveEpilogueFwdINS6_IJSA_SC_SB_EEES9_SE_SG_Li384ELb1ELb1ELb1ELb0EEENS1_36VarlenDynamicPersistentTileSchedulerILi192ELi128ELi384ELi128ELb1ELb1ELb1ELb1ELb1ELb1EEEEEEEEEvNT_6ParamsE:
	.zero		3328


//--------------------- SYMBOLS --------------------------

	.type		.nv.reservedSmem.offset0,@object
	.size		.nv.reservedSmem.offset0,0x4
	.type		__assertfail,@function
